// Copyright (c) 2024, Jay Shah, Ganesh Bikshandi, Ying Zhang, Vijay Thakkar, Pradeep Ramani, Tri Dao.
// Splitting the different template instantiations to different files to speed up compilation.
// This file is auto-generated. See "generate_kernels.py"

#include "flash_fwd_hdim64_fp16_paged_split_sm90.cu"
#include "flash_fwd_hdim96_fp16_paged_split_sm90.cu"
#include "flash_fwd_hdim128_fp16_paged_split_sm90.cu"
#include "flash_fwd_hdim192_fp16_paged_split_sm90.cu"
#include "flash_fwd_hdim256_fp16_paged_split_sm90.cu"

// ===== COMPILED SASS (sm_90a) =====

	.target	sm_90a

	.elftype	@"ET_EXEC"


//--------------------- .note.nv.tkinfo           --------------------------
	.section	.note.nv.tkinfo,"",@"SHT_NOTE"
	.sectionflags	@"SHF_NOTE_NV_TKINFO"
	.tkinfo
        /*0018*/ 	.word	0x00000002
        /*0030*/ 	.string	""
        /*0030*/ 	.string	"ptxas"
        /*0030*/ 	.string	"Cuda compilation tools, release 13.0, V13.0.88"
        /*0030*/ 	.string	"Build cuda_13.0.r13.0/compiler.36424714_0"
        /*0030*/ 	.string	"-arch sm_90a -m 64 "



//--------------------- .note.nv.cuinfo           --------------------------
	.section	.note.nv.cuinfo,"",@"SHT_NOTE"
	.sectionflags	@"SHF_NOTE_NV_CUINFO"
        /*0018*/ 	.short	0x0002
        /*001a*/ 	.short	0x005a
        /*001c*/ 	.short	0x0082
	.zero		2


//--------------------- .nv.info                  --------------------------
	.section	.nv.info,"",@"SHT_CUDA_INFO"
	.align	4


	//----- nvinfo : EIATTR_REGCOUNT
	.align		4
        /*0000*/ 	.byte	0x04, 0x2f
        /*0002*/ 	.short	(.L_41 - .L_40)
	.align		4
.L_40:
        /*0004*/ 	.word	index@(_ZN7cutlass13device_kernelIN5flash11enable_sm90INS1_16FlashAttnFwdSm90INS1_25CollectiveMainloopFwdSm90ILi2EN4cute5tupleIJNS5_1CILi1EEES8_S8_EEENS6_IJNS7_ILi192EEENS7_ILi128EEENS7_ILi64EEEEEELi64ENS_6half_tEfNS_4arch4Sm90ELb1ELb0ELb0ELb1ELb1ELb1ELb0ELb1ELb1ELb1ELb1ELb0EEENS1_21CollectiveEpilogueFwdINS6_IJSA_SC_SB_EEES9_SE_SG_Li384ELb1ELb1ELb1ELb0EEENS1_36VarlenDynamicPersistentTileSchedulerILi192ELi128ELi384ELi128ELb1ELb1ELb1ELb1ELb1ELb1EEEEEEEEEvNT_6ParamsE)
        /*0008*/ 	.word	0x00000080


	//----- nvinfo : EIATTR_FRAME_SIZE
	.align		4
.L_41:
        /*000c*/ 	.byte	0x04, 0x11
        /*000e*/ 	.short	(.L_43 - .L_42)
	.align		4
.L_42:
        /*0010*/ 	.word	index@(_ZN7cutlass13device_kernelIN5flash11enable_sm90INS1_16FlashAttnFwdSm90INS1_25CollectiveMainloopFwdSm90ILi2EN4cute5tupleIJNS5_1CILi1EEES8_S8_EEENS6_IJNS7_ILi192EEENS7_ILi128EEENS7_ILi64EEEEEELi64ENS_6half_tEfNS_4arch4Sm90ELb1ELb0ELb0ELb1ELb1ELb1ELb0ELb1ELb1ELb1ELb1ELb0EEENS1_21CollectiveEpilogueFwdINS6_IJSA_SC_SB_EEES9_SE_SG_Li384ELb1ELb1ELb1ELb0EEENS1_36VarlenDynamicPersistentTileSchedulerILi192ELi128ELi384ELi128ELb1ELb1ELb1ELb1ELb1ELb1EEEEEEEEEvNT_6ParamsE)
        /*0014*/ 	.word	0x00000078


	//----- nvinfo : EIATTR_REGCOUNT
	.align		4
.L_43:
        /*0018*/ 	.byte	0x04, 0x2f
        /*001a*/ 	.short	(.L_45 - .L_44)
	.align		4
.L_44:
        /*001c*/ 	.word	index@(_ZN7cutlass13device_kernelIN5flash11enable_sm90INS1_16FlashAttnFwdSm90INS1_25CollectiveMainloopFwdSm90ILi2EN4cute5tupleIJNS5_1CILi1EEES8_S8_EEENS6_IJNS7_ILi192EEENS7_ILi128EEENS7_ILi64EEEEEELi64ENS_6half_tEfNS_4arch4Sm90ELb1ELb0ELb0ELb1ELb1ELb0ELb0ELb1ELb1ELb1ELb1ELb0EEENS1_21CollectiveEpilogueFwdINS6_IJSA_SC_SB_EEES9_SE_SG_Li384ELb1ELb1ELb1ELb0EEENS1_36VarlenDynamicPersistentTileSchedulerILi192ELi128ELi384ELi128ELb1ELb1ELb1ELb1ELb1ELb1EEEEEEEEEvNT_6ParamsE)
        /*0020*/ 	.word	0x00000080


	//----- nvinfo : EIATTR_FRAME_SIZE
	.align		4
.L_45:
        /*0024*/ 	.byte	0x04, 0x11
        /*0026*/ 	.short	(.L_47 - .L_46)
	.align		4
.L_46:
        /*0028*/ 	.word	index@(_ZN7cutlass13device_kernelIN5flash11enable_sm90INS1_16FlashAttnFwdSm90INS1_25CollectiveMainloopFwdSm90ILi2EN4cute5tupleIJNS5_1CILi1EEES8_S8_EEENS6_IJNS7_ILi192EEENS7_ILi128EEENS7_ILi64EEEEEELi64ENS_6half_tEfNS_4arch4Sm90ELb1ELb0ELb0ELb1ELb1ELb0ELb0ELb1ELb1ELb1ELb1ELb0EEENS1_21CollectiveEpilogueFwdINS6_IJSA_SC_SB_EEES9_SE_SG_Li384ELb1ELb1ELb1ELb0EEENS1_36VarlenDynamicPersistentTileSchedulerILi192ELi128ELi384ELi128ELb1ELb1ELb1ELb1ELb1ELb1EEEEEEEEEvNT_6ParamsE)
        /*002c*/ 	.word	0x00000040


	//----- nvinfo : EIATTR_REGCOUNT
	.align		4
.L_47:
        /*0030*/ 	.byte	0x04, 0x2f
        /*0032*/ 	.short	(.L_49 - .L_48)
	.align		4
.L_48:
        /*0034*/ 	.word	index@(_ZN7cutlass13device_kernelIN5flash11enable_sm90INS1_16FlashAttnFwdSm90INS1_25CollectiveMainloopFwdSm90ILi2EN4cute5tupleIJNS5_1CILi1EEES8_S8_EEENS6_IJNS7_ILi192EEENS7_ILi128EEENS7_ILi64EEEEEELi64ENS_6half_tEfNS_4arch4Sm90ELb1ELb0ELb0ELb0ELb1ELb0ELb0ELb1ELb1ELb1ELb1ELb0EEENS1_21CollectiveEpilogueFwdINS6_IJSA_SC_SB_EEES9_SE_SG_Li384ELb0ELb1ELb1ELb0EEENS1_19SingleTileSchedulerILb0ELb1ELb1ELi192EEEEEEEEEvNT_6ParamsE)
        /*0038*/ 	.word	0x00000080


	//----- nvinfo : EIATTR_FRAME_SIZE
	.align		4
.L_49:
        /*003c*/ 	.byte	0x04, 0x11
        /*003e*/ 	.short	(.L_51 - .L_50)
	.align		4
.L_50:
        /*0040*/ 	.word	index@(_ZN7cutlass13device_kernelIN5flash11enable_sm90INS1_16FlashAttnFwdSm90INS1_25CollectiveMainloopFwdSm90ILi2EN4cute5tupleIJNS5_1CILi1EEES8_S8_EEENS6_IJNS7_ILi192EEENS7_ILi128EEENS7_ILi64EEEEEELi64ENS_6half_tEfNS_4arch4Sm90ELb1ELb0ELb0ELb0ELb1ELb0ELb0ELb1ELb1ELb1ELb1ELb0EEENS1_21CollectiveEpilogueFwdINS6_IJSA_SC_SB_EEES9_SE_SG_Li384ELb0ELb1ELb1ELb0EEENS1_19SingleTileSchedulerILb0ELb1ELb1ELi192EEEEEEEEEvNT_6ParamsE)
        /*0044*/ 	.word	0x00000008


	//----- nvinfo : EIATTR_REGCOUNT
	.align		4
.L_51:
        /*0048*/ 	.byte	0x04, 0x2f
        /*004a*/ 	.short	(.L_53 - .L_52)
	.align		4
.L_52:
        /*004c*/ 	.word	index@(_ZN7cutlass13device_kernelIN5flash11enable_sm90INS1_16FlashAttnFwdSm90INS1_25CollectiveMainloopFwdSm90ILi2EN4cute5tupleIJNS5_1CILi1EEES8_S8_EEENS6_IJNS7_ILi192EEENS7_ILi128EEENS7_ILi64EEEEEELi64ENS_6half_tEfNS_4arch4Sm90ELb0ELb1ELb0ELb1ELb1ELb1ELb0ELb1ELb1ELb1ELb1ELb0EEENS1_21CollectiveEpilogueFwdINS6_IJSA_SC_SB_EEES9_SE_SG_Li384ELb1ELb1ELb1ELb0EEENS1_36VarlenDynamicPersistentTileSchedulerILi192ELi128ELi384ELi128ELb1ELb1ELb1ELb1ELb0ELb1EEEEEEEEEvNT_6ParamsE)
        /*0050*/ 	.word	0x00000080


	//----- nvinfo : EIATTR_FRAME_SIZE
	.align		4
.L_53:
        /*0054*/ 	.byte	0x04, 0x11
        /*0056*/ 	.short	(.L_55 - .L_54)
	.align		4
.L_54:
        /*0058*/ 	.word	index@(_ZN7cutlass13device_kernelIN5flash11enable_sm90INS1_16FlashAttnFwdSm90INS1_25CollectiveMainloopFwdSm90ILi2EN4cute5tupleIJNS5_1CILi1EEES8_S8_EEENS6_IJNS7_ILi192EEENS7_ILi128EEENS7_ILi64EEEEEELi64ENS_6half_tEfNS_4arch4Sm90ELb0ELb1ELb0ELb1ELb1ELb1ELb0ELb1ELb1ELb1ELb1ELb0EEENS1_21CollectiveEpilogueFwdINS6_IJSA_SC_SB_EEES9_SE_SG_Li384ELb1ELb1ELb1ELb0EEENS1_36VarlenDynamicPersistentTileSchedulerILi192ELi128ELi384ELi128ELb1ELb1ELb1ELb1ELb0ELb1EEEEEEEEEvNT_6ParamsE)
        /*005c*/ 	.word	0x00000070


	//----- nvinfo : EIATTR_REGCOUNT
	.align		4
.L_55:
        /*0060*/ 	.byte	0x04, 0x2f
        /*0062*/ 	.short	(.L_57 - .L_56)
	.align		4
.L_56:
        /*0064*/ 	.word	index@(_ZN7cutlass13device_kernelIN5flash11enable_sm90INS1_16FlashAttnFwdSm90INS1_25CollectiveMainloopFwdSm90ILi2EN4cute5tupleIJNS5_1CILi1EEES8_S8_EEENS6_IJNS7_ILi192EEENS7_ILi128EEENS7_ILi64EEEEEELi64ENS_6half_tEfNS_4arch4Sm90ELb0ELb1ELb0ELb1ELb1ELb0ELb0ELb1ELb1ELb1ELb1ELb0EEENS1_21CollectiveEpilogueFwdINS6_IJSA_SC_SB_EEES9_SE_SG_Li384ELb1ELb1ELb1ELb0EEENS1_36VarlenDynamicPersistentTileSchedulerILi192ELi128ELi384ELi128ELb1ELb1ELb1ELb1ELb0ELb1EEEEEEEEEvNT_6ParamsE)
        /*0068*/ 	.word	0x00000080


	//----- nvinfo : EIATTR_FRAME_SIZE
	.align		4
.L_57:
        /*006c*/ 	.byte	0x04, 0x11
        /*006e*/ 	.short	(.L_59 - .L_58)
	.align		4
.L_58:
        /*0070*/ 	.word	index@(_ZN7cutlass13device_kernelIN5flash11enable_sm90INS1_16FlashAttnFwdSm90INS1_25CollectiveMainloopFwdSm90ILi2EN4cute5tupleIJNS5_1CILi1EEES8_S8_EEENS6_IJNS7_ILi192EEENS7_ILi128EEENS7_ILi64EEEEEELi64ENS_6half_tEfNS_4arch4Sm90ELb0ELb1ELb0ELb1ELb1ELb0ELb0ELb1ELb1ELb1ELb1ELb0EEENS1_21CollectiveEpilogueFwdINS6_IJSA_SC_SB_EEES9_SE_SG_Li384ELb1ELb1ELb1ELb0EEENS1_36VarlenDynamicPersistentTileSchedulerILi192ELi128ELi384ELi128ELb1ELb1ELb1ELb1ELb0ELb1EEEEEEEEEvNT_6ParamsE)
        /*0074*/ 	.word	0x00000040


	//----- nvinfo : EIATTR_REGCOUNT
	.align		4
.L_59:
        /*0078*/ 	.byte	0x04, 0x2f
        /*007a*/ 	.short	(.L_61 - .L_60)
	.align		4
.L_60:
        /*007c*/ 	.word	index@(_ZN7cutlass13device_kernelIN5flash11enable_sm90INS1_16FlashAttnFwdSm90INS1_25CollectiveMainloopFwdSm90ILi2EN4cute5tupleIJNS5_1CILi1EEES8_S8_EEENS6_IJNS7_ILi192EEENS7_ILi128EEENS7_ILi64EEEEEELi64ENS_6half_tEfNS_4arch4Sm90ELb0ELb1ELb0ELb0ELb1ELb0ELb0ELb1ELb1ELb1ELb1ELb0EEENS1_21CollectiveEpilogueFwdINS6_IJSA_SC_SB_EEES9_SE_SG_Li384ELb0ELb1ELb1ELb0EEENS1_19SingleTileSchedulerILb0ELb1ELb1ELi192EEEEEEEEEvNT_6ParamsE)
        /*0080*/ 	.word	0x00000080


	//----- nvinfo : EIATTR_FRAME_SIZE
	.align		4
.L_61:
        /*0084*/ 	.byte	0x04, 0x11
        /*0086*/ 	.short	(.L_63 - .L_62)
	.align		4
.L_62:
        /*0088*/ 	.word	index@(_ZN7cutlass13device_kernelIN5flash11enable_sm90INS1_16FlashAttnFwdSm90INS1_25CollectiveMainloopFwdSm90ILi2EN4cute5tupleIJNS5_1CILi1EEES8_S8_EEENS6_IJNS7_ILi192EEENS7_ILi128EEENS7_ILi64EEEEEELi64ENS_6half_tEfNS_4arch4Sm90ELb0ELb1ELb0ELb0ELb1ELb0ELb0ELb1ELb1ELb1ELb1ELb0EEENS1_21CollectiveEpilogueFwdINS6_IJSA_SC_SB_EEES9_SE_SG_Li384ELb0ELb1ELb1ELb0EEENS1_19SingleTileSchedulerILb0ELb1ELb1ELi192EEEEEEEEEvNT_6ParamsE)
        /*008c*/ 	.word	0x00000008


	//----- nvinfo : EIATTR_REGCOUNT
	.align		4
.L_63:
        /*0090*/ 	.byte	0x04, 0x2f
        /*0092*/ 	.short	(.L_65 - .L_64)
	.align		4
.L_64:
        /*0094*/ 	.word	index@(_ZN7cutlass13device_kernelIN5flash11enable_sm90INS1_16FlashAttnFwdSm90INS1_25CollectiveMainloopFwdSm90ILi2EN4cute5tupleIJNS5_1CILi1EEES8_S8_EEENS6_IJNS7_ILi192EEENS7_ILi128EEENS7_ILi64EEEEEELi64ENS_6half_tEfNS_4arch4Sm90ELb0ELb0ELb0ELb1ELb1ELb1ELb0ELb1ELb1ELb1ELb1ELb0EEENS1_21CollectiveEpilogueFwdINS6_IJSA_SC_SB_EEES9_SE_SG_Li384ELb1ELb1ELb1ELb0EEENS1_36VarlenDynamicPersistentTileSchedulerILi192ELi128ELi384ELi128ELb1ELb1ELb1ELb0ELb1ELb1EEEEEEEEEvNT_6ParamsE)
        /*0098*/ 	.word	0x00000080


	//----- nvinfo : EIATTR_FRAME_SIZE
	.align		4
.L_65:
        /*009c*/ 	.byte	0x04, 0x11
        /*009e*/ 	.short	(.L_67 - .L_66)
	.align		4
.L_66:
        /*00a0*/ 	.word	index@(_ZN7cutlass13device_kernelIN5flash11enable_sm90INS1_16FlashAttnFwdSm90INS1_25CollectiveMainloopFwdSm90ILi2EN4cute5tupleIJNS5_1CILi1EEES8_S8_EEENS6_IJNS7_ILi192EEENS7_ILi128EEENS7_ILi64EEEEEELi64ENS_6half_tEfNS_4arch4Sm90ELb0ELb0ELb0ELb1ELb1ELb1ELb0ELb1ELb1ELb1ELb1ELb0EEENS1_21CollectiveEpilogueFwdINS6_IJSA_SC_SB_EEES9_SE_SG_Li384ELb1ELb1ELb1ELb0EEENS1_36VarlenDynamicPersistentTileSchedulerILi192ELi128ELi384ELi128ELb1ELb1ELb1ELb0ELb1ELb1EEEEEEEEEvNT_6ParamsE)
        /*00a4*/ 	.word	0x00000078


	//----- nvinfo : EIATTR_REGCOUNT
	.align		4
.L_67:
        /*00a8*/ 	.byte	0x04, 0x2f
        /*00aa*/ 	.short	(.L_69 - .L_68)
	.align		4
.L_68:
        /*00ac*/ 	.word	index@(_ZN7cutlass13device_kernelIN5flash11enable_sm90INS1_16FlashAttnFwdSm90INS1_25CollectiveMainloopFwdSm90ILi2EN4cute5tupleIJNS5_1CILi1EEES8_S8_EEENS6_IJNS7_ILi192EEENS7_ILi128EEENS7_ILi64EEEEEELi64ENS_6half_tEfNS_4arch4Sm90ELb0ELb0ELb0ELb1ELb1ELb0ELb0ELb1ELb1ELb1ELb1ELb0EEENS1_21CollectiveEpilogueFwdINS6_IJSA_SC_SB_EEES9_SE_SG_Li384ELb1ELb1ELb1ELb0EEENS1_36VarlenDynamicPersistentTileSchedulerILi192ELi128ELi384ELi128ELb1ELb1ELb1ELb0ELb1ELb1EEEEEEEEEvNT_6ParamsE)
        /*00b0*/ 	.word	0x00000080


	//----- nvinfo : EIATTR_FRAME_SIZE
	.align		4
.L_69:
        /*00b4*/ 	.byte	0x04, 0x11
        /*00b6*/ 	.short	(.L_71 - .L_70)
	.align		4
.L_70:
        /*00b8*/ 	.word	index@(_ZN7cutlass13device_kernelIN5flash11enable_sm90INS1_16FlashAttnFwdSm90INS1_25CollectiveMainloopFwdSm90ILi2EN4cute5tupleIJNS5_1CILi1EEES8_S8_EEENS6_IJNS7_ILi192EEENS7_ILi128EEENS7_ILi64EEEEEELi64ENS_6half_tEfNS_4arch4Sm90ELb0ELb0ELb0ELb1ELb1ELb0ELb0ELb1ELb1ELb1ELb1ELb0EEENS1_21CollectiveEpilogueFwdINS6_IJSA_SC_SB_EEES9_SE_SG_Li384ELb1ELb1ELb1ELb0EEENS1_36VarlenDynamicPersistentTileSchedulerILi192ELi128ELi384ELi128ELb1ELb1ELb1ELb0ELb1ELb1EEEEEEEEEvNT_6ParamsE)
        /*00bc*/ 	.word	0x00000050


	//----- nvinfo : EIATTR_REGCOUNT
	.align		4
.L_71:
        /*00c0*/ 	.byte	0x04, 0x2f
        /*00c2*/ 	.short	(.L_73 - .L_72)
	.align		4
.L_72:
        /*00c4*/ 	.word	index@(_ZN7cutlass13device_kernelIN5flash11enable_sm90INS1_16FlashAttnFwdSm90INS1_25CollectiveMainloopFwdSm90ILi2EN4cute5tupleIJNS5_1CILi1EEES8_S8_EEENS6_IJNS7_ILi192EEENS7_ILi128EEENS7_ILi64EEEEEELi64ENS_6half_tEfNS_4arch4Sm90ELb0ELb0ELb0ELb0ELb1ELb0ELb0ELb1ELb1ELb1ELb1ELb0EEENS1_21CollectiveEpilogueFwdINS6_IJSA_SC_SB_EEES9_SE_SG_Li384ELb0ELb1ELb1ELb0EEENS1_19SingleTileSchedulerILb0ELb1ELb1ELi192EEEEEEEEEvNT_6ParamsE)
        /*00c8*/ 	.word	0x00000080


	//----- nvinfo : EIATTR_FRAME_SIZE
	.align		4
.L_73:
        /*00cc*/ 	.byte	0x04, 0x11
        /*00ce*/ 	.short	(.L_75 - .L_74)
	.align		4
.L_74:
        /*00d0*/ 	.word	index@(_ZN7cutlass13device_kernelIN5flash11enable_sm90INS1_16FlashAttnFwdSm90INS1_25CollectiveMainloopFwdSm90ILi2EN4cute5tupleIJNS5_1CILi1EEES8_S8_EEENS6_IJNS7_ILi192EEENS7_ILi128EEENS7_ILi64EEEEEELi64ENS_6half_tEfNS_4arch4Sm90ELb0ELb0ELb0ELb0ELb1ELb0ELb0ELb1ELb1ELb1ELb1ELb0EEENS1_21CollectiveEpilogueFwdINS6_IJSA_SC_SB_EEES9_SE_SG_Li384ELb0ELb1ELb1ELb0EEENS1_19SingleTileSchedulerILb0ELb1ELb1ELi192EEEEEEEEEvNT_6ParamsE)
        /*00d4*/ 	.word	0x00000008


	//----- nvinfo : EIATTR_REGCOUNT
	.align		4
.L_75:
        /*00d8*/ 	.byte	0x04, 0x2f
        /*00da*/ 	.short	(.L_77 - .L_76)
	.align		4
.L_76:
        /*00dc*/ 	.word	index@(_ZN7cutlass13device_kernelIN5flash11enable_sm90INS1_16FlashAttnFwdSm90INS1_25CollectiveMainloopFwdSm90ILi2EN4cute5tupleIJNS5_1CILi1EEES8_S8_EEENS6_IJNS7_ILi192EEENS7_ILi128EEENS7_ILi96EEEEEELi96ENS_6half_tEfNS_4arch4Sm90ELb1ELb0ELb0ELb1ELb1ELb1ELb0ELb0ELb1ELb1ELb1ELb0EEENS1_21CollectiveEpilogueFwdINS6_IJSA_SC_SB_EEES9_SE_SG_Li384ELb1ELb1ELb1ELb0EEENS1_36VarlenDynamicPersistentTileSchedulerILi192ELi128ELi384ELi128ELb1ELb1ELb1ELb1ELb1ELb1EEEEEEEEEvNT_6ParamsE)
        /*00e0*/ 	.word	0x00000080


	//----- nvinfo : EIATTR_FRAME_SIZE
	.align		4
.L_77:
        /*00e4*/ 	.byte	0x04, 0x11
        /*00e6*/ 	.short	(.L_79 - .L_78)
	.align		4
.L_78:
        /*00e8*/ 	.word	index@(_ZN7cutlass13device_kernelIN5flash11enable_sm90INS1_16FlashAttnFwdSm90INS1_25CollectiveMainloopFwdSm90ILi2EN4cute5tupleIJNS5_1CILi1EEES8_S8_EEENS6_IJNS7_ILi192EEENS7_ILi128EEENS7_ILi96EEEEEELi96ENS_6half_tEfNS_4arch4Sm90ELb1ELb0ELb0ELb1ELb1ELb1ELb0ELb0ELb1ELb1ELb1ELb0EEENS1_21CollectiveEpilogueFwdINS6_IJSA_SC_SB_EEES9_SE_SG_Li384ELb1ELb1ELb1ELb0EEENS1_36VarlenDynamicPersistentTileSchedulerILi192ELi128ELi384ELi128ELb1ELb1ELb1ELb1ELb1ELb1EEEEEEEEEvNT_6ParamsE)
        /*00ec*/ 	.word	0x000000e8


	//----- nvinfo : EIATTR_REGCOUNT
	.align		4
.L_79:
        /*00f0*/ 	.byte	0x04, 0x2f
        /*00f2*/ 	.short	(.L_81 - .L_80)
	.align		4
.L_80:
        /*00f4*/ 	.word	index@(_ZN7cutlass13device_kernelIN5flash11enable_sm90INS1_16FlashAttnFwdSm90INS1_25CollectiveMainloopFwdSm90ILi2EN4cute5tupleIJNS5_1CILi1EEES8_S8_EEENS6_IJNS7_ILi192EEENS7_ILi128EEENS7_ILi96EEEEEELi96ENS_6half_tEfNS_4arch4Sm90ELb1ELb0ELb0ELb1ELb1ELb0ELb0ELb0ELb1ELb1ELb1ELb0EEENS1_21CollectiveEpilogueFwdINS6_IJSA_SC_SB_EEES9_SE_SG_Li384ELb1ELb1ELb1ELb0EEENS1_36VarlenDynamicPersistentTileSchedulerILi192ELi128ELi384ELi128ELb1ELb1ELb1ELb1ELb1ELb1EEEEEEEEEvNT_6ParamsE)
        /*00f8*/ 	.word	0x00000080


	//----- nvinfo : EIATTR_FRAME_SIZE
	.align		4
.L_81:
        /*00fc*/ 	.byte	0x04, 0x11
        /*00fe*/ 	.short	(.L_83 - .L_82)
	.align		4
.L_82:
        /*0100*/ 	.word	index@(_ZN7cutlass13device_kernelIN5flash11enable_sm90INS1_16FlashAttnFwdSm90INS1_25CollectiveMainloopFwdSm90ILi2EN4cute5tupleIJNS5_1CILi1EEES8_S8_EEENS6_IJNS7_ILi192EEENS7_ILi128EEENS7_ILi96EEEEEELi96ENS_6half_tEfNS_4arch4Sm90ELb1ELb0ELb0ELb1ELb1ELb0ELb0ELb0ELb1ELb1ELb1ELb0EEENS1_21CollectiveEpilogueFwdINS6_IJSA_SC_SB_EEES9_SE_SG_Li384ELb1ELb1ELb1ELb0EEENS1_36VarlenDynamicPersistentTileSchedulerILi192ELi128ELi384ELi128ELb1ELb1ELb1ELb1ELb1ELb1EEEEEEEEEvNT_6ParamsE)
        /*0104*/ 	.word	0x00000050


	//----- nvinfo : EIATTR_REGCOUNT
	.align		4
.L_83:
        /*0108*/ 	.byte	0x04, 0x2f
        /*010a*/ 	.short	(.L_85 - .L_84)
	.align		4
.L_84:
        /*010c*/ 	.word	index@(_ZN7cutlass13device_kernelIN5flash11enable_sm90INS1_16FlashAttnFwdSm90INS1_25CollectiveMainloopFwdSm90ILi2EN4cute5tupleIJNS5_1CILi1EEES8_S8_EEENS6_IJNS7_ILi192EEENS7_ILi128EEENS7_ILi96EEEEEELi96ENS_6half_tEfNS_4arch4Sm90ELb1ELb0ELb0ELb0ELb1ELb0ELb0ELb0ELb1ELb1ELb1ELb0EEENS1_21CollectiveEpilogueFwdINS6_IJSA_SC_SB_EEES9_SE_SG_Li384ELb0ELb1ELb1ELb0EEENS1_19SingleTileSchedulerILb0ELb1ELb1ELi192EEEEEEEEEvNT_6ParamsE)
        /*0110*/ 	.word	0x00000080


	//----- nvinfo : EIATTR_FRAME_SIZE
	.align		4
.L_85:
        /*0114*/ 	.byte	0x04, 0x11
        /*0116*/ 	.short	(.L_87 - .L_86)
	.align		4
.L_86:
        /*0118*/ 	.word	index@(_ZN7cutlass13device_kernelIN5flash11enable_sm90INS1_16FlashAttnFwdSm90INS1_25CollectiveMainloopFwdSm90ILi2EN4cute5tupleIJNS5_1CILi1EEES8_S8_EEENS6_IJNS7_ILi192EEENS7_ILi128EEENS7_ILi96EEEEEELi96ENS_6half_tEfNS_4arch4Sm90ELb1ELb0ELb0ELb0ELb1ELb0ELb0ELb0ELb1ELb1ELb1ELb0EEENS1_21CollectiveEpilogueFwdINS6_IJSA_SC_SB_EEES9_SE_SG_Li384ELb0ELb1ELb1ELb0EEENS1_19SingleTileSchedulerILb0ELb1ELb1ELi192EEEEEEEEEvNT_6ParamsE)
        /*011c*/ 	.word	0x00000010


	//----- nvinfo : EIATTR_REGCOUNT
	.align		4
.L_87:
        /*0120*/ 	.byte	0x04, 0x2f
        /*0122*/ 	.short	(.L_89 - .L_88)
	.align		4
.L_88:
        /*0124*/ 	.word	index@(_ZN7cutlass13device_kernelIN5flash11enable_sm90INS1_16FlashAttnFwdSm90INS1_25CollectiveMainloopFwdSm90ILi2EN4cute5tupleIJNS5_1CILi1EEES8_S8_EEENS6_IJNS7_ILi192EEENS7_ILi128EEENS7_ILi96EEEEEELi96ENS_6half_tEfNS_4arch4Sm90ELb0ELb1ELb0ELb1ELb1ELb1ELb0ELb0ELb1ELb1ELb1ELb0EEENS1_21CollectiveEpilogueFwdINS6_IJSA_SC_SB_EEES9_SE_SG_Li384ELb1ELb1ELb1ELb0EEENS1_36VarlenDynamicPersistentTileSchedulerILi192ELi128ELi384ELi128ELb1ELb1ELb1ELb1ELb0ELb1EEEEEEEEEvNT_6ParamsE)
        /*0128*/ 	.word	0x00000080


	//----- nvinfo : EIATTR_FRAME_SIZE
	.align		4
.L_89:
        /*012c*/ 	.byte	0x04, 0x11
        /*012e*/ 	.short	(.L_91 - .L_90)
	.align		4
.L_90:
        /*0130*/ 	.word	index@(_ZN7cutlass13device_kernelIN5flash11enable_sm90INS1_16FlashAttnFwdSm90INS1_25CollectiveMainloopFwdSm90ILi2EN4cute5tupleIJNS5_1CILi1EEES8_S8_EEENS6_IJNS7_ILi192EEENS7_ILi128EEENS7_ILi96EEEEEELi96ENS_6half_tEfNS_4arch4Sm90ELb0ELb1ELb0ELb1ELb1ELb1ELb0ELb0ELb1ELb1ELb1ELb0EEENS1_21CollectiveEpilogueFwdINS6_IJSA_SC_SB_EEES9_SE_SG_Li384ELb1ELb1ELb1ELb0EEENS1_36VarlenDynamicPersistentTileSchedulerILi192ELi128ELi384ELi128ELb1ELb1ELb1ELb1ELb0ELb1EEEEEEEEEvNT_6ParamsE)
        /*0134*/ 	.word	0x00000098


	//----- nvinfo : EIATTR_REGCOUNT
	.align		4
.L_91:
        /*0138*/ 	.byte	0x04, 0x2f
        /*013a*/ 	.short	(.L_93 - .L_92)
	.align		4
.L_92:
        /*013c*/ 	.word	index@(_ZN7cutlass13device_kernelIN5flash11enable_sm90INS1_16FlashAttnFwdSm90INS1_25CollectiveMainloopFwdSm90ILi2EN4cute5tupleIJNS5_1CILi1EEES8_S8_EEENS6_IJNS7_ILi192EEENS7_ILi128EEENS7_ILi96EEEEEELi96ENS_6half_tEfNS_4arch4Sm90ELb0ELb1ELb0ELb1ELb1ELb0ELb0ELb0ELb1ELb1ELb1ELb0EEENS1_21CollectiveEpilogueFwdINS6_IJSA_SC_SB_EEES9_SE_SG_Li384ELb1ELb1ELb1ELb0EEENS1_36VarlenDynamicPersistentTileSchedulerILi192ELi128ELi384ELi128ELb1ELb1ELb1ELb1ELb0ELb1EEEEEEEEEvNT_6ParamsE)
        /*0140*/ 	.word	0x00000080


	//----- nvinfo : EIATTR_FRAME_SIZE
	.align		4
.L_93:
        /*0144*/ 	.byte	0x04, 0x11
        /*0146*/ 	.short	(.L_95 - .L_94)
	.align		4
.L_94:
        /*0148*/ 	.word	index@(_ZN7cutlass13device_kernelIN5flash11enable_sm90INS1_16FlashAttnFwdSm90INS1_25CollectiveMainloopFwdSm90ILi2EN4cute5tupleIJNS5_1CILi1EEES8_S8_EEENS6_IJNS7_ILi192EEENS7_ILi128EEENS7_ILi96EEEEEELi96ENS_6half_tEfNS_4arch4Sm90ELb0ELb1ELb0ELb1ELb1ELb0ELb0ELb0ELb1ELb1ELb1ELb0EEENS1_21CollectiveEpilogueFwdINS6_IJSA_SC_SB_EEES9_SE_SG_Li384ELb1ELb1ELb1ELb0EEENS1_36VarlenDynamicPersistentTileSchedulerILi192ELi128ELi384ELi128ELb1ELb1ELb1ELb1ELb0ELb1EEEEEEEEEvNT_6ParamsE)
        /*014c*/ 	.word	0x00000030


	//----- nvinfo : EIATTR_REGCOUNT
	.align		4
.L_95:
        /*0150*/ 	.byte	0x04, 0x2f
        /*0152*/ 	.short	(.L_97 - .L_96)
	.align		4
.L_96:
        /*0154*/ 	.word	index@(_ZN7cutlass13device_kernelIN5flash11enable_sm90INS1_16FlashAttnFwdSm90INS1_25CollectiveMainloopFwdSm90ILi2EN4cute5tupleIJNS5_1CILi1EEES8_S8_EEENS6_IJNS7_ILi192EEENS7_ILi128EEENS7_ILi96EEEEEELi96ENS_6half_tEfNS_4arch4Sm90ELb0ELb1ELb0ELb0ELb1ELb0ELb0ELb0ELb1ELb1ELb1ELb0EEENS1_21CollectiveEpilogueFwdINS6_IJSA_SC_SB_EEES9_SE_SG_Li384ELb0ELb1ELb1ELb0EEENS1_19SingleTileSchedulerILb0ELb1ELb1ELi192EEEEEEEEEvNT_6ParamsE)
        /*0158*/ 	.word	0x00000080


	//----- nvinfo : EIATTR_FRAME_SIZE
	.align		4
.L_97:
        /*015c*/ 	.byte	0x04, 0x11
        /*015e*/ 	.short	(.L_99 - .L_98)
	.align		4
.L_98:
        /*0160*/ 	.word	index@(_ZN7cutlass13device_kernelIN5flash11enable_sm90INS1_16FlashAttnFwdSm90INS1_25CollectiveMainloopFwdSm90ILi2EN4cute5tupleIJNS5_1CILi1EEES8_S8_EEENS6_IJNS7_ILi192EEENS7_ILi128EEENS7_ILi96EEEEEELi96ENS_6half_tEfNS_4arch4Sm90ELb0ELb1ELb0ELb0ELb1ELb0ELb0ELb0ELb1ELb1ELb1ELb0EEENS1_21CollectiveEpilogueFwdINS6_IJSA_SC_SB_EEES9_SE_SG_Li384ELb0ELb1ELb1ELb0EEENS1_19SingleTileSchedulerILb0ELb1ELb1ELi192EEEEEEEEEvNT_6ParamsE)
        /*0164*/ 	.word	0x00000010


	//----- nvinfo : EIATTR_REGCOUNT
	.align		4
.L_99:
        /*0168*/ 	.byte	0x04, 0x2f
        /*016a*/ 	.short	(.L_101 - .L_100)
	.align		4
.L_100:
        /*016c*/ 	.word	index@(_ZN7cutlass13device_kernelIN5flash11enable_sm90INS1_16FlashAttnFwdSm90INS1_25CollectiveMainloopFwdSm90ILi2EN4cute5tupleIJNS5_1CILi1EEES8_S8_EEENS6_IJNS7_ILi192EEENS7_ILi128EEENS7_ILi96EEEEEELi96ENS_6half_tEfNS_4arch4Sm90ELb0ELb0ELb0ELb1ELb1ELb1ELb0ELb0ELb1ELb1ELb1ELb0EEENS1_21CollectiveEpilogueFwdINS6_IJSA_SC_SB_EEES9_SE_SG_Li384ELb1ELb1ELb1ELb0EEENS1_36VarlenDynamicPersistentTileSchedulerILi192ELi128ELi384ELi128ELb1ELb1ELb1ELb0ELb1ELb1EEEEEEEEEvNT_6ParamsE)
        /*0170*/ 	.word	0x00000080


	//----- nvinfo : EIATTR_FRAME_SIZE
	.align		4
.L_101:
        /*0174*/ 	.byte	0x04, 0x11
        /*0176*/ 	.short	(.L_103 - .L_102)
	.align		4
.L_102:
        /*0178*/ 	.word	index@(_ZN7cutlass13device_kernelIN5flash11enable_sm90INS1_16FlashAttnFwdSm90INS1_25CollectiveMainloopFwdSm90ILi2EN4cute5tupleIJNS5_1CILi1EEES8_S8_EEENS6_IJNS7_ILi192EEENS7_ILi128EEENS7_ILi96EEEEEELi96ENS_6half_tEfNS_4arch4Sm90ELb0ELb0ELb0ELb1ELb1ELb1ELb0ELb0ELb1ELb1ELb1ELb0EEENS1_21CollectiveEpilogueFwdINS6_IJSA_SC_SB_EEES9_SE_SG_Li384ELb1ELb1ELb1ELb0EEENS1_36VarlenDynamicPersistentTileSchedulerILi192ELi128ELi384ELi128ELb1ELb1ELb1ELb0ELb1ELb1EEEEEEEEEvNT_6ParamsE)
        /*017c*/ 	.word	0x000000e0


	//----- nvinfo : EIATTR_REGCOUNT
	.align		4
.L_103:
        /*0180*/ 	.byte	0x04, 0x2f
        /*0182*/ 	.short	(.L_105 - .L_104)
	.align		4
.L_104:
        /*0184*/ 	.word	index@(_ZN7cutlass13device_kernelIN5flash11enable_sm90INS1_16FlashAttnFwdSm90INS1_25CollectiveMainloopFwdSm90ILi2EN4cute5tupleIJNS5_1CILi1EEES8_S8_EEENS6_IJNS7_ILi192EEENS7_ILi128EEENS7_ILi96EEEEEELi96ENS_6half_tEfNS_4arch4Sm90ELb0ELb0ELb0ELb1ELb1ELb0ELb0ELb0ELb1ELb1ELb1ELb0EEENS1_21CollectiveEpilogueFwdINS6_IJSA_SC_SB_EEES9_SE_SG_Li384ELb1ELb1ELb1ELb0EEENS1_36VarlenDynamicPersistentTileSchedulerILi192ELi128ELi384ELi128ELb1ELb1ELb1ELb0ELb1ELb1EEEEEEEEEvNT_6ParamsE)
        /*0188*/ 	.word	0x00000080


	//----- nvinfo : EIATTR_FRAME_SIZE
	.align		4
.L_105:
        /*018c*/ 	.byte	0x04, 0x11
        /*018e*/ 	.short	(.L_107 - .L_106)
	.align		4
.L_106:
        /*0190*/ 	.word	index@(_ZN7cutlass13device_kernelIN5flash11enable_sm90INS1_16FlashAttnFwdSm90INS1_25CollectiveMainloopFwdSm90ILi2EN4cute5tupleIJNS5_1CILi1EEES8_S8_EEENS6_IJNS7_ILi192EEENS7_ILi128EEENS7_ILi96EEEEEELi96ENS_6half_tEfNS_4arch4Sm90ELb0ELb0ELb0ELb1ELb1ELb0ELb0ELb0ELb1ELb1ELb1ELb0EEENS1_21CollectiveEpilogueFwdINS6_IJSA_SC_SB_EEES9_SE_SG_Li384ELb1ELb1ELb1ELb0EEENS1_36VarlenDynamicPersistentTileSchedulerILi192ELi128ELi384ELi128ELb1ELb1ELb1ELb0ELb1ELb1EEEEEEEEEvNT_6ParamsE)
        /*0194*/ 	.word	0x00000050


	//----- nvinfo : EIATTR_REGCOUNT
	.align		4
.L_107:
        /*0198*/ 	.byte	0x04, 0x2f
        /*019a*/ 	.short	(.L_109 - .L_108)
	.align		4
.L_108:
        /*019c*/ 	.word	index@(_ZN7cutlass13device_kernelIN5flash11enable_sm90INS1_16FlashAttnFwdSm90INS1_25CollectiveMainloopFwdSm90ILi2EN4cute5tupleIJNS5_1CILi1EEES8_S8_EEENS6_IJNS7_ILi192EEENS7_ILi128EEENS7_ILi96EEEEEELi96ENS_6half_tEfNS_4arch4Sm90ELb0ELb0ELb0ELb0ELb1ELb0ELb0ELb0ELb1ELb1ELb1ELb0EEENS1_21CollectiveEpilogueFwdINS6_IJSA_SC_SB_EEES9_SE_SG_Li384ELb0ELb1ELb1ELb0EEENS1_19SingleTileSchedulerILb0ELb1ELb1ELi192EEEEEEEEEvNT_6ParamsE)
        /*01a0*/ 	.word	0x00000080


	//----- nvinfo : EIATTR_FRAME_SIZE
	.align		4
.L_109:
        /*01a4*/ 	.byte	0x04, 0x11
        /*01a6*/ 	.short	(.L_111 - .L_110)
	.align		4
.L_110:
        /*01a8*/ 	.word	index@(_ZN7cutlass13device_kernelIN5flash11enable_sm90INS1_16FlashAttnFwdSm90INS1_25CollectiveMainloopFwdSm90ILi2EN4cute5tupleIJNS5_1CILi1EEES8_S8_EEENS6_IJNS7_ILi192EEENS7_ILi128EEENS7_ILi96EEEEEELi96ENS_6half_tEfNS_4arch4Sm90ELb0ELb0ELb0ELb0ELb1ELb0ELb0ELb0ELb1ELb1ELb1ELb0EEENS1_21CollectiveEpilogueFwdINS6_IJSA_SC_SB_EEES9_SE_SG_Li384ELb0ELb1ELb1ELb0EEENS1_19SingleTileSchedulerILb0ELb1ELb1ELi192EEEEEEEEEvNT_6ParamsE)
        /*01ac*/ 	.word	0x00000008


	//----- nvinfo : EIATTR_REGCOUNT
	.align		4
.L_111:
        /*01b0*/ 	.byte	0x04, 0x2f
        /*01b2*/ 	.short	(.L_113 - .L_112)
	.align		4
.L_112:
        /*01b4*/ 	.word	index@(_ZN7cutlass13device_kernelIN5flash11enable_sm90INS1_16FlashAttnFwdSm90INS1_25CollectiveMainloopFwdSm90ILi2EN4cute5tupleIJNS5_1CILi1EEES8_S8_EEENS6_IJNS7_ILi128EEESA_SA_EEELi128ENS_6half_tEfNS_4arch4Sm90ELb1ELb0ELb0ELb1ELb1ELb1ELb0ELb1ELb1ELb1ELb1ELb0EEENS1_21CollectiveEpilogueFwdISB_S9_SC_SE_Li256ELb1ELb1ELb1ELb0EEENS1_36VarlenDynamicPersistentTileSchedulerILi128ELi128ELi256ELi128ELb1ELb1ELb1ELb1ELb1ELb1EEEEEEEEEvNT_6ParamsE)
        /*01b8*/ 	.word	0x000000a8


	//----- nvinfo : EIATTR_FRAME_SIZE
	.align		4
.L_113:
        /*01bc*/ 	.byte	0x04, 0x11
        /*01be*/ 	.short	(.L_115 - .L_114)
	.align		4
.L_114:
        /*01c0*/ 	.word	index@(_ZN7cutlass13device_kernelIN5flash11enable_sm90INS1_16FlashAttnFwdSm90INS1_25CollectiveMainloopFwdSm90ILi2EN4cute5tupleIJNS5_1CILi1EEES8_S8_EEENS6_IJNS7_ILi128EEESA_SA_EEELi128ENS_6half_tEfNS_4arch4Sm90ELb1ELb0ELb0ELb1ELb1ELb1ELb0ELb1ELb1ELb1ELb1ELb0EEENS1_21CollectiveEpilogueFwdISB_S9_SC_SE_Li256ELb1ELb1ELb1ELb0EEENS1_36VarlenDynamicPersistentTileSchedulerILi128ELi128ELi256ELi128ELb1ELb1ELb1ELb1ELb1ELb1EEEEEEEEEvNT_6ParamsE)
        /*01c4*/ 	.word	0x00000028


	//----- nvinfo : EIATTR_REGCOUNT
	.align		4
.L_115:
        /*01c8*/ 	.byte	0x04, 0x2f
        /*01ca*/ 	.short	(.L_117 - .L_116)
	.align		4
.L_116:
        /*01cc*/ 	.word	index@(_ZN7cutlass13device_kernelIN5flash11enable_sm90INS1_16FlashAttnFwdSm90INS1_25CollectiveMainloopFwdSm90ILi2EN4cute5tupleIJNS5_1CILi1EEES8_S8_EEENS6_IJNS7_ILi128EEESA_SA_EEELi128ENS_6half_tEfNS_4arch4Sm90ELb1ELb0ELb0ELb1ELb1ELb0ELb0ELb1ELb1ELb1ELb1ELb0EEENS1_21CollectiveEpilogueFwdISB_S9_SC_SE_Li256ELb1ELb1ELb1ELb0EEENS1_36VarlenDynamicPersistentTileSchedulerILi128ELi128ELi256ELi128ELb1ELb1ELb1ELb1ELb1ELb1EEEEEEEEEvNT_6ParamsE)
        /*01d0*/ 	.word	0x000000a8


	//----- nvinfo : EIATTR_FRAME_SIZE
	.align		4
.L_117:
        /*01d4*/ 	.byte	0x04, 0x11
        /*01d6*/ 	.short	(.L_119 - .L_118)
	.align		4
.L_118:
        /*01d8*/ 	.word	index@(_ZN7cutlass13device_kernelIN5flash11enable_sm90INS1_16FlashAttnFwdSm90INS1_25CollectiveMainloopFwdSm90ILi2EN4cute5tupleIJNS5_1CILi1EEES8_S8_EEENS6_IJNS7_ILi128EEESA_SA_EEELi128ENS_6half_tEfNS_4arch4Sm90ELb1ELb0ELb0ELb1ELb1ELb0ELb0ELb1ELb1ELb1ELb1ELb0EEENS1_21CollectiveEpilogueFwdISB_S9_SC_SE_Li256ELb1ELb1ELb1ELb0EEENS1_36VarlenDynamicPersistentTileSchedulerILi128ELi128ELi256ELi128ELb1ELb1ELb1ELb1ELb1ELb1EEEEEEEEEvNT_6ParamsE)
        /*01dc*/ 	.word	0x00000020


	//----- nvinfo : EIATTR_REGCOUNT
	.align		4
.L_119:
        /*01e0*/ 	.byte	0x04, 0x2f
        /*01e2*/ 	.short	(.L_121 - .L_120)
	.align		4
.L_120:
        /*01e4*/ 	.word	index@(_ZN7cutlass13device_kernelIN5flash11enable_sm90INS1_16FlashAttnFwdSm90INS1_25CollectiveMainloopFwdSm90ILi2EN4cute5tupleIJNS5_1CILi1EEES8_S8_EEENS6_IJNS7_ILi128EEESA_SA_EEELi128ENS_6half_tEfNS_4arch4Sm90ELb1ELb0ELb0ELb0ELb1ELb0ELb0ELb1ELb1ELb1ELb1ELb0EEENS1_21CollectiveEpilogueFwdISB_S9_SC_SE_Li256ELb0ELb1ELb1ELb0EEENS1_19SingleTileSchedulerILb0ELb1ELb1ELi128EEEEEEEEEvNT_6ParamsE)
        /*01e8*/ 	.word	0x000000a8


	//----- nvinfo : EIATTR_FRAME_SIZE
	.align		4
.L_121:
        /*01ec*/ 	.byte	0x04, 0x11
        /*01ee*/ 	.short	(.L_123 - .L_122)
	.align		4
.L_122:
        /*01f0*/ 	.word	index@(_ZN7cutlass13device_kernelIN5flash11enable_sm90INS1_16FlashAttnFwdSm90INS1_25CollectiveMainloopFwdSm90ILi2EN4cute5tupleIJNS5_1CILi1EEES8_S8_EEENS6_IJNS7_ILi128EEESA_SA_EEELi128ENS_6half_tEfNS_4arch4Sm90ELb1ELb0ELb0ELb0ELb1ELb0ELb0ELb1ELb1ELb1ELb1ELb0EEENS1_21CollectiveEpilogueFwdISB_S9_SC_SE_Li256ELb0ELb1ELb1ELb0EEENS1_19SingleTileSchedulerILb0ELb1ELb1ELi128EEEEEEEEEvNT_6ParamsE)
        /*01f4*/ 	.word	0x00000000


	//----- nvinfo : EIATTR_REGCOUNT
	.align		4
.L_123:
        /*01f8*/ 	.byte	0x04, 0x2f
        /*01fa*/ 	.short	(.L_125 - .L_124)
	.align		4
.L_124:
        /*01fc*/ 	.word	index@(_ZN7cutlass13device_kernelIN5flash11enable_sm90INS1_16FlashAttnFwdSm90INS1_25CollectiveMainloopFwdSm90ILi2EN4cute5tupleIJNS5_1CILi1EEES8_S8_EEENS6_IJNS7_ILi128EEESA_SA_EEELi128ENS_6half_tEfNS_4arch4Sm90ELb0ELb1ELb0ELb1ELb1ELb1ELb0ELb1ELb1ELb1ELb1ELb0EEENS1_21CollectiveEpilogueFwdISB_S9_SC_SE_Li256ELb1ELb1ELb1ELb0EEENS1_36VarlenDynamicPersistentTileSchedulerILi128ELi128ELi256ELi128ELb1ELb1ELb1ELb1ELb0ELb1EEEEEEEEEvNT_6ParamsE)
        /*0200*/ 	.word	0x000000a8


	//----- nvinfo : EIATTR_FRAME_SIZE
	.align		4
.L_125:
        /*0204*/ 	.byte	0x04, 0x11
        /*0206*/ 	.short	(.L_127 - .L_126)
	.align		4
.L_126:
        /*0208*/ 	.word	index@(_ZN7cutlass13device_kernelIN5flash11enable_sm90INS1_16FlashAttnFwdSm90INS1_25CollectiveMainloopFwdSm90ILi2EN4cute5tupleIJNS5_1CILi1EEES8_S8_EEENS6_IJNS7_ILi128EEESA_SA_EEELi128ENS_6half_tEfNS_4arch4Sm90ELb0ELb1ELb0ELb1ELb1ELb1ELb0ELb1ELb1ELb1ELb1ELb0EEENS1_21CollectiveEpilogueFwdISB_S9_SC_SE_Li256ELb1ELb1ELb1ELb0EEENS1_36VarlenDynamicPersistentTileSchedulerILi128ELi128ELi256ELi128ELb1ELb1ELb1ELb1ELb0ELb1EEEEEEEEEvNT_6ParamsE)
        /*020c*/ 	.word	0x00000040


	//----- nvinfo : EIATTR_REGCOUNT
	.align		4
.L_127:
        /*0210*/ 	.byte	0x04, 0x2f
        /*0212*/ 	.short	(.L_129 - .L_128)
	.align		4
.L_128:
        /*0214*/ 	.word	index@(_ZN7cutlass13device_kernelIN5flash11enable_sm90INS1_16FlashAttnFwdSm90INS1_25CollectiveMainloopFwdSm90ILi2EN4cute5tupleIJNS5_1CILi1EEES8_S8_EEENS6_IJNS7_ILi128EEESA_SA_EEELi128ENS_6half_tEfNS_4arch4Sm90ELb0ELb1ELb0ELb1ELb1ELb0ELb0ELb1ELb1ELb1ELb1ELb0EEENS1_21CollectiveEpilogueFwdISB_S9_SC_SE_Li256ELb1ELb1ELb1ELb0EEENS1_36VarlenDynamicPersistentTileSchedulerILi128ELi128ELi256ELi128ELb1ELb1ELb1ELb1ELb0ELb1EEEEEEEEEvNT_6ParamsE)
        /*0218*/ 	.word	0x000000a8


	//----- nvinfo : EIATTR_FRAME_SIZE
	.align		4
.L_129:
        /*021c*/ 	.byte	0x04, 0x11
        /*021e*/ 	.short	(.L_131 - .L_130)
	.align		4
.L_130:
        /*0220*/ 	.word	index@(_ZN7cutlass13device_kernelIN5flash11enable_sm90INS1_16FlashAttnFwdSm90INS1_25CollectiveMainloopFwdSm90ILi2EN4cute5tupleIJNS5_1CILi1EEES8_S8_EEENS6_IJNS7_ILi128EEESA_SA_EEELi128ENS_6half_tEfNS_4arch4Sm90ELb0ELb1ELb0ELb1ELb1ELb0ELb0ELb1ELb1ELb1ELb1ELb0EEENS1_21CollectiveEpilogueFwdISB_S9_SC_SE_Li256ELb1ELb1ELb1ELb0EEENS1_36VarlenDynamicPersistentTileSchedulerILi128ELi128ELi256ELi128ELb1ELb1ELb1ELb1ELb0ELb1EEEEEEEEEvNT_6ParamsE)
        /*0224*/ 	.word	0x00000020


	//----- nvinfo : EIATTR_REGCOUNT
	.align		4
.L_131:
        /*0228*/ 	.byte	0x04, 0x2f
        /*022a*/ 	.short	(.L_133 - .L_132)
	.align		4
.L_132:
        /*022c*/ 	.word	index@(_ZN7cutlass13device_kernelIN5flash11enable_sm90INS1_16FlashAttnFwdSm90INS1_25CollectiveMainloopFwdSm90ILi2EN4cute5tupleIJNS5_1CILi1EEES8_S8_EEENS6_IJNS7_ILi128EEESA_SA_EEELi128ENS_6half_tEfNS_4arch4Sm90ELb0ELb1ELb0ELb0ELb1ELb0ELb0ELb1ELb1ELb1ELb1ELb0EEENS1_21CollectiveEpilogueFwdISB_S9_SC_SE_Li256ELb0ELb1ELb1ELb0EEENS1_19SingleTileSchedulerILb0ELb1ELb1ELi128EEEEEEEEEvNT_6ParamsE)
        /*0230*/ 	.word	0x000000a8


	//----- nvinfo : EIATTR_FRAME_SIZE
	.align		4
.L_133:
        /*0234*/ 	.byte	0x04, 0x11
        /*0236*/ 	.short	(.L_135 - .L_134)
	.align		4
.L_134:
        /*0238*/ 	.word	index@(_ZN7cutlass13device_kernelIN5flash11enable_sm90INS1_16FlashAttnFwdSm90INS1_25CollectiveMainloopFwdSm90ILi2EN4cute5tupleIJNS5_1CILi1EEES8_S8_EEENS6_IJNS7_ILi128EEESA_SA_EEELi128ENS_6half_tEfNS_4arch4Sm90ELb0ELb1ELb0ELb0ELb1ELb0ELb0ELb1ELb1ELb1ELb1ELb0EEENS1_21CollectiveEpilogueFwdISB_S9_SC_SE_Li256ELb0ELb1ELb1ELb0EEENS1_19SingleTileSchedulerILb0ELb1ELb1ELi128EEEEEEEEEvNT_6ParamsE)
        /*023c*/ 	.word	0x00000000


	//----- nvinfo : EIATTR_REGCOUNT
	.align		4
.L_135:
        /*0240*/ 	.byte	0x04, 0x2f
        /*0242*/ 	.short	(.L_137 - .L_136)
	.align		4
.L_136:
        /*0244*/ 	.word	index@(_ZN7cutlass13device_kernelIN5flash11enable_sm90INS1_16FlashAttnFwdSm90INS1_25CollectiveMainloopFwdSm90ILi2EN4cute5tupleIJNS5_1CILi1EEES8_S8_EEENS6_IJNS7_ILi128EEESA_SA_EEELi128ENS_6half_tEfNS_4arch4Sm90ELb0ELb0ELb0ELb1ELb1ELb1ELb0ELb1ELb1ELb1ELb1ELb0EEENS1_21CollectiveEpilogueFwdISB_S9_SC_SE_Li256ELb1ELb1ELb1ELb0EEENS1_36VarlenDynamicPersistentTileSchedulerILi128ELi128ELi256ELi128ELb1ELb1ELb1ELb0ELb1ELb1EEEEEEEEEvNT_6ParamsE)
        /*0248*/ 	.word	0x000000a8


	//----- nvinfo : EIATTR_FRAME_SIZE
	.align		4
.L_137:
        /*024c*/ 	.byte	0x04, 0x11
        /*024e*/ 	.short	(.L_139 - .L_138)
	.align		4
.L_138:
        /*0250*/ 	.word	index@(_ZN7cutlass13device_kernelIN5flash11enable_sm90INS1_16FlashAttnFwdSm90INS1_25CollectiveMainloopFwdSm90ILi2EN4cute5tupleIJNS5_1CILi1EEES8_S8_EEENS6_IJNS7_ILi128EEESA_SA_EEELi128ENS_6half_tEfNS_4arch4Sm90ELb0ELb0ELb0ELb1ELb1ELb1ELb0ELb1ELb1ELb1ELb1ELb0EEENS1_21CollectiveEpilogueFwdISB_S9_SC_SE_Li256ELb1ELb1ELb1ELb0EEENS1_36VarlenDynamicPersistentTileSchedulerILi128ELi128ELi256ELi128ELb1ELb1ELb1ELb0ELb1ELb1EEEEEEEEEvNT_6ParamsE)
        /*0254*/ 	.word	0x00000028


	//----- nvinfo : EIATTR_REGCOUNT
	.align		4
.L_139:
        /*0258*/ 	.byte	0x04, 0x2f
        /*025a*/ 	.short	(.L_141 - .L_140)
	.align		4
.L_140:
        /*025c*/ 	.word	index@(_ZN7cutlass13device_kernelIN5flash11enable_sm90INS1_16FlashAttnFwdSm90INS1_25CollectiveMainloopFwdSm90ILi2EN4cute5tupleIJNS5_1CILi1EEES8_S8_EEENS6_IJNS7_ILi128EEESA_SA_EEELi128ENS_6half_tEfNS_4arch4Sm90ELb0ELb0ELb0ELb1ELb1ELb0ELb0ELb1ELb1ELb1ELb1ELb0EEENS1_21CollectiveEpilogueFwdISB_S9_SC_SE_Li256ELb1ELb1ELb1ELb0EEENS1_36VarlenDynamicPersistentTileSchedulerILi128ELi128ELi256ELi128ELb1ELb1ELb1ELb0ELb1ELb1EEEEEEEEEvNT_6ParamsE)
        /*0260*/ 	.word	0x000000a8


	//----- nvinfo : EIATTR_FRAME_SIZE
	.align		4
.L_141:
        /*0264*/ 	.byte	0x04, 0x11
        /*0266*/ 	.short	(.L_143 - .L_142)
	.align		4
.L_142:
        /*0268*/ 	.word	index@(_ZN7cutlass13device_kernelIN5flash11enable_sm90INS1_16FlashAttnFwdSm90INS1_25CollectiveMainloopFwdSm90ILi2EN4cute5tupleIJNS5_1CILi1EEES8_S8_EEENS6_IJNS7_ILi128EEESA_SA_EEELi128ENS_6half_tEfNS_4arch4Sm90ELb0ELb0ELb0ELb1ELb1ELb0ELb0ELb1ELb1ELb1ELb1ELb0EEENS1_21CollectiveEpilogueFwdISB_S9_SC_SE_Li256ELb1ELb1ELb1ELb0EEENS1_36VarlenDynamicPersistentTileSchedulerILi128ELi128ELi256ELi128ELb1ELb1ELb1ELb0ELb1ELb1EEEEEEEEEvNT_6ParamsE)
        /*026c*/ 	.word	0x00000028


	//----- nvinfo : EIATTR_REGCOUNT
	.align		4
.L_143:
        /*0270*/ 	.byte	0x04, 0x2f
        /*0272*/ 	.short	(.L_145 - .L_144)
	.align		4
.L_144:
        /*0274*/ 	.word	index@(_ZN7cutlass13device_kernelIN5flash11enable_sm90INS1_16FlashAttnFwdSm90INS1_25CollectiveMainloopFwdSm90ILi2EN4cute5tupleIJNS5_1CILi1EEES8_S8_EEENS6_IJNS7_ILi128EEESA_SA_EEELi128ENS_6half_tEfNS_4arch4Sm90ELb0ELb0ELb0ELb0ELb1ELb0ELb0ELb1ELb1ELb1ELb1ELb0EEENS1_21CollectiveEpilogueFwdISB_S9_SC_SE_Li256ELb0ELb1ELb1ELb0EEENS1_19SingleTileSchedulerILb0ELb1ELb1ELi128EEEEEEEEEvNT_6ParamsE)
        /*0278*/ 	.word	0x000000a8


	//----- nvinfo : EIATTR_FRAME_SIZE
	.align		4
.L_145:
        /*027c*/ 	.byte	0x04, 0x11
        /*027e*/ 	.short	(.L_147 - .L_146)
	.align		4
.L_146:
        /*0280*/ 	.word	index@(_ZN7cutlass13device_kernelIN5flash11enable_sm90INS1_16FlashAttnFwdSm90INS1_25CollectiveMainloopFwdSm90ILi2EN4cute5tupleIJNS5_1CILi1EEES8_S8_EEENS6_IJNS7_ILi128EEESA_SA_EEELi128ENS_6half_tEfNS_4arch4Sm90ELb0ELb0ELb0ELb0ELb1ELb0ELb0ELb1ELb1ELb1ELb1ELb0EEENS1_21CollectiveEpilogueFwdISB_S9_SC_SE_Li256ELb0ELb1ELb1ELb0EEENS1_19SingleTileSchedulerILb0ELb1ELb1ELi128EEEEEEEEEvNT_6ParamsE)
        /*0284*/ 	.word	0x00000000


	//----- nvinfo : EIATTR_REGCOUNT
	.align		4
.L_147:
        /*0288*/ 	.byte	0x04, 0x2f
        /*028a*/ 	.short	(.L_149 - .L_148)
	.align		4
.L_148:
        /*028c*/ 	.word	index@(_ZN7cutlass13device_kernelIN5flash11enable_sm90INS1_16FlashAttnFwdSm90INS1_25CollectiveMainloopFwdSm90ILi2EN4cute5tupleIJNS5_1CILi1EEES8_S8_EEENS6_IJNS7_ILi128EEENS7_ILi96EEENS7_ILi192EEEEEELi192ENS_6half_tEfNS_4arch4Sm90ELb1ELb0ELb0ELb1ELb1ELb1ELb0ELb1ELb1ELb1ELb1ELb0EEENS1_21CollectiveEpilogueFwdINS6_IJSA_SC_SB_EEES9_SE_SG_Li256ELb1ELb1ELb1ELb0EEENS1_36VarlenDynamicPersistentTileSchedulerILi128ELi96ELi256ELi128ELb1ELb1ELb1ELb1ELb1ELb1EEEEEEEEEvNT_6ParamsE)
        /*0290*/ 	.word	0x000000a8


	//----- nvinfo : EIATTR_FRAME_SIZE
	.align		4
.L_149:
        /*0294*/ 	.byte	0x04, 0x11
        /*0296*/ 	.short	(.L_151 - .L_150)
	.align		4
.L_150:
        /*0298*/ 	.word	index@(_ZN7cutlass13device_kernelIN5flash11enable_sm90INS1_16FlashAttnFwdSm90INS1_25CollectiveMainloopFwdSm90ILi2EN4cute5tupleIJNS5_1CILi1EEES8_S8_EEENS6_IJNS7_ILi128EEENS7_ILi96EEENS7_ILi192EEEEEELi192ENS_6half_tEfNS_4arch4Sm90ELb1ELb0ELb0ELb1ELb1ELb1ELb0ELb1ELb1ELb1ELb1ELb0EEENS1_21CollectiveEpilogueFwdINS6_IJSA_SC_SB_EEES9_SE_SG_Li256ELb1ELb1ELb1ELb0EEENS1_36VarlenDynamicPersistentTileSchedulerILi128ELi96ELi256ELi128ELb1ELb1ELb1ELb1ELb1ELb1EEEEEEEEEvNT_6ParamsE)
        /*029c*/ 	.word	0x00000060


	//----- nvinfo : EIATTR_REGCOUNT
	.align		4
.L_151:
        /*02a0*/ 	.byte	0x04, 0x2f
        /*02a2*/ 	.short	(.L_153 - .L_152)
	.align		4
.L_152:
        /*02a4*/ 	.word	index@(_ZN7cutlass13device_kernelIN5flash11enable_sm90INS1_16FlashAttnFwdSm90INS1_25CollectiveMainloopFwdSm90ILi2EN4cute5tupleIJNS5_1CILi1EEES8_S8_EEENS6_IJNS7_ILi128EEENS7_ILi96EEENS7_ILi192EEEEEELi192ENS_6half_tEfNS_4arch4Sm90ELb1ELb0ELb0ELb1ELb1ELb0ELb0ELb1ELb1ELb1ELb1ELb0EEENS1_21CollectiveEpilogueFwdINS6_IJSA_SC_SB_EEES9_SE_SG_Li256ELb1ELb1ELb1ELb0EEENS1_36VarlenDynamicPersistentTileSchedulerILi128ELi96ELi256ELi128ELb1ELb1ELb1ELb1ELb1ELb1EEEEEEEEEvNT_6ParamsE)
        /*02a8*/ 	.word	0x000000a8


	//----- nvinfo : EIATTR_FRAME_SIZE
	.align		4
.L_153:
        /*02ac*/ 	.byte	0x04, 0x11
        /*02ae*/ 	.short	(.L_155 - .L_154)
	.align		4
.L_154:
        /*02b0*/ 	.word	index@(_ZN7cutlass13device_kernelIN5flash11enable_sm90INS1_16FlashAttnFwdSm90INS1_25CollectiveMainloopFwdSm90ILi2EN4cute5tupleIJNS5_1CILi1EEES8_S8_EEENS6_IJNS7_ILi128EEENS7_ILi96EEENS7_ILi192EEEEEELi192ENS_6half_tEfNS_4arch4Sm90ELb1ELb0ELb0ELb1ELb1ELb0ELb0ELb1ELb1ELb1ELb1ELb0EEENS1_21CollectiveEpilogueFwdINS6_IJSA_SC_SB_EEES9_SE_SG_Li256ELb1ELb1ELb1ELb0EEENS1_36VarlenDynamicPersistentTileSchedulerILi128ELi96ELi256ELi128ELb1ELb1ELb1ELb1ELb1ELb1EEEEEEEEEvNT_6ParamsE)
        /*02b4*/ 	.word	0x00000030


	//----- nvinfo : EIATTR_REGCOUNT
	.align		4
.L_155:
        /*02b8*/ 	.byte	0x04, 0x2f
        /*02ba*/ 	.short	(.L_157 - .L_156)
	.align		4
.L_156:
        /*02bc*/ 	.word	index@(_ZN7cutlass13device_kernelIN5flash11enable_sm90INS1_16FlashAttnFwdSm90INS1_25CollectiveMainloopFwdSm90ILi2EN4cute5tupleIJNS5_1CILi1EEES8_S8_EEENS6_IJNS7_ILi128EEENS7_ILi96EEENS7_ILi192EEEEEELi192ENS_6half_tEfNS_4arch4Sm90ELb1ELb0ELb0ELb0ELb1ELb0ELb0ELb1ELb1ELb1ELb1ELb0EEENS1_21CollectiveEpilogueFwdINS6_IJSA_SC_SB_EEES9_SE_SG_Li256ELb0ELb1ELb1ELb0EEENS1_19SingleTileSchedulerILb0ELb1ELb1ELi128EEEEEEEEEvNT_6ParamsE)
        /*02c0*/ 	.word	0x000000a8


	//----- nvinfo : EIATTR_FRAME_SIZE
	.align		4
.L_157:
        /*02c4*/ 	.byte	0x04, 0x11
        /*02c6*/ 	.short	(.L_159 - .L_158)
	.align		4
.L_158:
        /*02c8*/ 	.word	index@(_ZN7cutlass13device_kernelIN5flash11enable_sm90INS1_16FlashAttnFwdSm90INS1_25CollectiveMainloopFwdSm90ILi2EN4cute5tupleIJNS5_1CILi1EEES8_S8_EEENS6_IJNS7_ILi128EEENS7_ILi96EEENS7_ILi192EEEEEELi192ENS_6half_tEfNS_4arch4Sm90ELb1ELb0ELb0ELb0ELb1ELb0ELb0ELb1ELb1ELb1ELb1ELb0EEENS1_21CollectiveEpilogueFwdINS6_IJSA_SC_SB_EEES9_SE_SG_Li256ELb0ELb1ELb1ELb0EEENS1_19SingleTileSchedulerILb0ELb1ELb1ELi128EEEEEEEEEvNT_6ParamsE)
        /*02cc*/ 	.word	0x00000008


	//----- nvinfo : EIATTR_REGCOUNT
	.align		4
.L_159:
        /*02d0*/ 	.byte	0x04, 0x2f
        /*02d2*/ 	.short	(.L_161 - .L_160)
	.align		4
.L_160:
        /*02d4*/ 	.word	index@(_ZN7cutlass13device_kernelIN5flash11enable_sm90INS1_16FlashAttnFwdSm90INS1_25CollectiveMainloopFwdSm90ILi2EN4cute5tupleIJNS5_1CILi1EEES8_S8_EEENS6_IJNS7_ILi128EEENS7_ILi96EEENS7_ILi192EEEEEELi192ENS_6half_tEfNS_4arch4Sm90ELb0ELb1ELb0ELb1ELb1ELb1ELb0ELb1ELb1ELb1ELb1ELb0EEENS1_21CollectiveEpilogueFwdINS6_IJSA_SC_SB_EEES9_SE_SG_Li256ELb1ELb1ELb1ELb0EEENS1_36VarlenDynamicPersistentTileSchedulerILi128ELi96ELi256ELi128ELb1ELb1ELb1ELb1ELb0ELb1EEEEEEEEEvNT_6ParamsE)
        /*02d8*/ 	.word	0x000000a8


	//----- nvinfo : EIATTR_FRAME_SIZE
	.align		4
.L_161:
        /*02dc*/ 	.byte	0x04, 0x11
        /*02de*/ 	.short	(.L_163 - .L_162)
	.align		4
.L_162:
        /*02e0*/ 	.word	index@(_ZN7cutlass13device_kernelIN5flash11enable_sm90INS1_16FlashAttnFwdSm90INS1_25CollectiveMainloopFwdSm90ILi2EN4cute5tupleIJNS5_1CILi1EEES8_S8_EEENS6_IJNS7_ILi128EEENS7_ILi96EEENS7_ILi192EEEEEELi192ENS_6half_tEfNS_4arch4Sm90ELb0ELb1ELb0ELb1ELb1ELb1ELb0ELb1ELb1ELb1ELb1ELb0EEENS1_21CollectiveEpilogueFwdINS6_IJSA_SC_SB_EEES9_SE_SG_Li256ELb1ELb1ELb1ELb0EEENS1_36VarlenDynamicPersistentTileSchedulerILi128ELi96ELi256ELi128ELb1ELb1ELb1ELb1ELb0ELb1EEEEEEEEEvNT_6ParamsE)
        /*02e4*/ 	.word	0x00000070


	//----- nvinfo : EIATTR_REGCOUNT
	.align		4
.L_163:
        /*02e8*/ 	.byte	0x04, 0x2f
        /*02ea*/ 	.short	(.L_165 - .L_164)
	.align		4
.L_164:
        /*02ec*/ 	.word	index@(_ZN7cutlass13device_kernelIN5flash11enable_sm90INS1_16FlashAttnFwdSm90INS1_25CollectiveMainloopFwdSm90ILi2EN4cute5tupleIJNS5_1CILi1EEES8_S8_EEENS6_IJNS7_ILi128EEENS7_ILi96EEENS7_ILi192EEEEEELi192ENS_6half_tEfNS_4arch4Sm90ELb0ELb1ELb0ELb1ELb1ELb0ELb0ELb1ELb1ELb1ELb1ELb0EEENS1_21CollectiveEpilogueFwdINS6_IJSA_SC_SB_EEES9_SE_SG_Li256ELb1ELb1ELb1ELb0EEENS1_36VarlenDynamicPersistentTileSchedulerILi128ELi96ELi256ELi128ELb1ELb1ELb1ELb1ELb0ELb1EEEEEEEEEvNT_6ParamsE)
        /*02f0*/ 	.word	0x000000a8


	//----- nvinfo : EIATTR_FRAME_SIZE
	.align		4
.L_165:
        /*02f4*/ 	.byte	0x04, 0x11
        /*02f6*/ 	.short	(.L_167 - .L_166)
	.align		4
.L_166:
        /*02f8*/ 	.word	index@(_ZN7cutlass13device_kernelIN5flash11enable_sm90INS1_16FlashAttnFwdSm90INS1_25CollectiveMainloopFwdSm90ILi2EN4cute5tupleIJNS5_1CILi1EEES8_S8_EEENS6_IJNS7_ILi128EEENS7_ILi96EEENS7_ILi192EEEEEELi192ENS_6half_tEfNS_4arch4Sm90ELb0ELb1ELb0ELb1ELb1ELb0ELb0ELb1ELb1ELb1ELb1ELb0EEENS1_21CollectiveEpilogueFwdINS6_IJSA_SC_SB_EEES9_SE_SG_Li256ELb1ELb1ELb1ELb0EEENS1_36VarlenDynamicPersistentTileSchedulerILi128ELi96ELi256ELi128ELb1ELb1ELb1ELb1ELb0ELb1EEEEEEEEEvNT_6ParamsE)
        /*02fc*/ 	.word	0x00000028


	//----- nvinfo : EIATTR_REGCOUNT
	.align		4
.L_167:
        /*0300*/ 	.byte	0x04, 0x2f
        /*0302*/ 	.short	(.L_169 - .L_168)
	.align		4
.L_168:
        /*0304*/ 	.word	index@(_ZN7cutlass13device_kernelIN5flash11enable_sm90INS1_16FlashAttnFwdSm90INS1_25CollectiveMainloopFwdSm90ILi2EN4cute5tupleIJNS5_1CILi1EEES8_S8_EEENS6_IJNS7_ILi128EEENS7_ILi96EEENS7_ILi192EEEEEELi192ENS_6half_tEfNS_4arch4Sm90ELb0ELb1ELb0ELb0ELb1ELb0ELb0ELb1ELb1ELb1ELb1ELb0EEENS1_21CollectiveEpilogueFwdINS6_IJSA_SC_SB_EEES9_SE_SG_Li256ELb0ELb1ELb1ELb0EEENS1_19SingleTileSchedulerILb0ELb1ELb1ELi128EEEEEEEEEvNT_6ParamsE)
        /*0308*/ 	.word	0x000000a8


	//----- nvinfo : EIATTR_FRAME_SIZE
	.align		4
.L_169:
        /*030c*/ 	.byte	0x04, 0x11
        /*030e*/ 	.short	(.L_171 - .L_170)
	.align		4
.L_170:
        /*0310*/ 	.word	index@(_ZN7cutlass13device_kernelIN5flash11enable_sm90INS1_16FlashAttnFwdSm90INS1_25CollectiveMainloopFwdSm90ILi2EN4cute5tupleIJNS5_1CILi1EEES8_S8_EEENS6_IJNS7_ILi128EEENS7_ILi96EEENS7_ILi192EEEEEELi192ENS_6half_tEfNS_4arch4Sm90ELb0ELb1ELb0ELb0ELb1ELb0ELb0ELb1ELb1ELb1ELb1ELb0EEENS1_21CollectiveEpilogueFwdINS6_IJSA_SC_SB_EEES9_SE_SG_Li256ELb0ELb1ELb1ELb0EEENS1_19SingleTileSchedulerILb0ELb1ELb1ELi128EEEEEEEEEvNT_6ParamsE)
        /*0314*/ 	.word	0x00000008


	//----- nvinfo : EIATTR_REGCOUNT
	.align		4
.L_171:
        /*0318*/ 	.byte	0x04, 0x2f
        /*031a*/ 	.short	(.L_173 - .L_172)
	.align		4
.L_172:
        /*031c*/ 	.word	index@(_ZN7cutlass13device_kernelIN5flash11enable_sm90INS1_16FlashAttnFwdSm90INS1_25CollectiveMainloopFwdSm90ILi2EN4cute5tupleIJNS5_1CILi1EEES8_S8_EEENS6_IJNS7_ILi128EEENS7_ILi96EEENS7_ILi192EEEEEELi192ENS_6half_tEfNS_4arch4Sm90ELb0ELb0ELb0ELb1ELb1ELb1ELb0ELb1ELb1ELb1ELb1ELb0EEENS1_21CollectiveEpilogueFwdINS6_IJSA_SC_SB_EEES9_SE_SG_Li256ELb1ELb1ELb1ELb0EEENS1_36VarlenDynamicPersistentTileSchedulerILi128ELi96ELi256ELi128ELb1ELb1ELb1ELb0ELb1ELb1EEEEEEEEEvNT_6ParamsE)
        /*0320*/ 	.word	0x000000a8


	//----- nvinfo : EIATTR_FRAME_SIZE
	.align		4
.L_173:
        /*0324*/ 	.byte	0x04, 0x11
        /*0326*/ 	.short	(.L_175 - .L_174)
	.align		4
.L_174:
        /*0328*/ 	.word	index@(_ZN7cutlass13device_kernelIN5flash11enable_sm90INS1_16FlashAttnFwdSm90INS1_25CollectiveMainloopFwdSm90ILi2EN4cute5tupleIJNS5_1CILi1EEES8_S8_EEENS6_IJNS7_ILi128EEENS7_ILi96EEENS7_ILi192EEEEEELi192ENS_6half_tEfNS_4arch4Sm90ELb0ELb0ELb0ELb1ELb1ELb1ELb0ELb1ELb1ELb1ELb1ELb0EEENS1_21CollectiveEpilogueFwdINS6_IJSA_SC_SB_EEES9_SE_SG_Li256ELb1ELb1ELb1ELb0EEENS1_36VarlenDynamicPersistentTileSchedulerILi128ELi96ELi256ELi128ELb1ELb1ELb1ELb0ELb1ELb1EEEEEEEEEvNT_6ParamsE)
        /*032c*/ 	.word	0x00000130


	//----- nvinfo : EIATTR_REGCOUNT
	.align		4
.L_175:
        /*0330*/ 	.byte	0x04, 0x2f
        /*0332*/ 	.short	(.L_177 - .L_176)
	.align		4
.L_176:
        /*0334*/ 	.word	index@(_ZN7cutlass13device_kernelIN5flash11enable_sm90INS1_16FlashAttnFwdSm90INS1_25CollectiveMainloopFwdSm90ILi2EN4cute5tupleIJNS5_1CILi1EEES8_S8_EEENS6_IJNS7_ILi128EEENS7_ILi96EEENS7_ILi192EEEEEELi192ENS_6half_tEfNS_4arch4Sm90ELb0ELb0ELb0ELb1ELb1ELb0ELb0ELb1ELb1ELb1ELb1ELb0EEENS1_21CollectiveEpilogueFwdINS6_IJSA_SC_SB_EEES9_SE_SG_Li256ELb1ELb1ELb1ELb0EEENS1_36VarlenDynamicPersistentTileSchedulerILi128ELi96ELi256ELi128ELb1ELb1ELb1ELb0ELb1ELb1EEEEEEEEEvNT_6ParamsE)
        /*0338*/ 	.word	0x000000a8


	//----- nvinfo : EIATTR_FRAME_SIZE
	.align		4
.L_177:
        /*033c*/ 	.byte	0x04, 0x11
        /*033e*/ 	.short	(.L_179 - .L_178)
	.align		4
.L_178:
        /*0340*/ 	.word	index@(_ZN7cutlass13device_kernelIN5flash11enable_sm90INS1_16FlashAttnFwdSm90INS1_25CollectiveMainloopFwdSm90ILi2EN4cute5tupleIJNS5_1CILi1EEES8_S8_EEENS6_IJNS7_ILi128EEENS7_ILi96EEENS7_ILi192EEEEEELi192ENS_6half_tEfNS_4arch4Sm90ELb0ELb0ELb0ELb1ELb1ELb0ELb0ELb1ELb1ELb1ELb1ELb0EEENS1_21CollectiveEpilogueFwdINS6_IJSA_SC_SB_EEES9_SE_SG_Li256ELb1ELb1ELb1ELb0EEENS1_36VarlenDynamicPersistentTileSchedulerILi128ELi96ELi256ELi128ELb1ELb1ELb1ELb0ELb1ELb1EEEEEEEEEvNT_6ParamsE)
        /*0344*/ 	.word	0x00000030


	//----- nvinfo : EIATTR_REGCOUNT
	.align		4
.L_179:
        /*0348*/ 	.byte	0x04, 0x2f
        /*034a*/ 	.short	(.L_181 - .L_180)
	.align		4
.L_180:
        /*034c*/ 	.word	index@(_ZN7cutlass13device_kernelIN5flash11enable_sm90INS1_16FlashAttnFwdSm90INS1_25CollectiveMainloopFwdSm90ILi2EN4cute5tupleIJNS5_1CILi1EEES8_S8_EEENS6_IJNS7_ILi128EEENS7_ILi96EEENS7_ILi192EEEEEELi192ENS_6half_tEfNS_4arch4Sm90ELb0ELb0ELb0ELb0ELb1ELb0ELb0ELb1ELb1ELb1ELb1ELb0EEENS1_21CollectiveEpilogueFwdINS6_IJSA_SC_SB_EEES9_SE_SG_Li256ELb0ELb1ELb1ELb0EEENS1_19SingleTileSchedulerILb0ELb1ELb1ELi128EEEEEEEEEvNT_6ParamsE)
        /*0350*/ 	.word	0x000000a8


	//----- nvinfo : EIATTR_FRAME_SIZE
	.align		4
.L_181:
        /*0354*/ 	.byte	0x04, 0x11
        /*0356*/ 	.short	(.L_183 - .L_182)
	.align		4
.L_182:
        /*0358*/ 	.word	index@(_ZN7cutlass13device_kernelIN5flash11enable_sm90INS1_16FlashAttnFwdSm90INS1_25CollectiveMainloopFwdSm90ILi2EN4cute5tupleIJNS5_1CILi1EEES8_S8_EEENS6_IJNS7_ILi128EEENS7_ILi96EEENS7_ILi192EEEEEELi192ENS_6half_tEfNS_4arch4Sm90ELb0ELb0ELb0ELb0ELb1ELb0ELb0ELb1ELb1ELb1ELb1ELb0EEENS1_21CollectiveEpilogueFwdINS6_IJSA_SC_SB_EEES9_SE_SG_Li256ELb0ELb1ELb1ELb0EEENS1_19SingleTileSchedulerILb0ELb1ELb1ELi128EEEEEEEEEvNT_6ParamsE)
        /*035c*/ 	.word	0x00000008


	//----- nvinfo : EIATTR_REGCOUNT
	.align		4
.L_183:
        /*0360*/ 	.byte	0x04, 0x2f
        /*0362*/ 	.short	(.L_185 - .L_184)
	.align		4
.L_184:
        /*0364*/ 	.word	index@(_ZN7cutlass13device_kernelIN5flash11enable_sm90INS1_16FlashAttnFwdSm90INS1_25CollectiveMainloopFwdSm90ILi2EN4cute5tupleIJNS5_1CILi1EEES8_S8_EEENS6_IJNS7_ILi128EEENS7_ILi80EEENS7_ILi256EEEEEELi256ENS_6half_tEfNS_4arch4Sm90ELb1ELb0ELb0ELb1ELb1ELb1ELb0ELb1ELb1ELb1ELb1ELb0EEENS1_21CollectiveEpilogueFwdINS6_IJSA_SC_SB_EEES9_SE_SG_Li256ELb1ELb1ELb1ELb0EEENS1_36VarlenDynamicPersistentTileSchedulerILi128ELi80ELi256ELi128ELb1ELb1ELb1ELb1ELb1ELb1EEEEEEEEEvNT_6ParamsE)
        /*0368*/ 	.word	0x000000a8


	//----- nvinfo : EIATTR_FRAME_SIZE
	.align		4
.L_185:
        /*036c*/ 	.byte	0x04, 0x11
        /*036e*/ 	.short	(.L_187 - .L_186)
	.align		4
.L_186:
        /*0370*/ 	.word	index@(_ZN7cutlass13device_kernelIN5flash11enable_sm90INS1_16FlashAttnFwdSm90INS1_25CollectiveMainloopFwdSm90ILi2EN4cute5tupleIJNS5_1CILi1EEES8_S8_EEENS6_IJNS7_ILi128EEENS7_ILi80EEENS7_ILi256EEEEEELi256ENS_6half_tEfNS_4arch4Sm90ELb1ELb0ELb0ELb1ELb1ELb1ELb0ELb1ELb1ELb1ELb1ELb0EEENS1_21CollectiveEpilogueFwdINS6_IJSA_SC_SB_EEES9_SE_SG_Li256ELb1ELb1ELb1ELb0EEENS1_36VarlenDynamicPersistentTileSchedulerILi128ELi80ELi256ELi128ELb1ELb1ELb1ELb1ELb1ELb1EEEEEEEEEvNT_6ParamsE)
        /*0374*/ 	.word	0x000001c8


	//----- nvinfo : EIATTR_REGCOUNT
	.align		4
.L_187:
        /*0378*/ 	.byte	0x04, 0x2f
        /*037a*/ 	.short	(.L_189 - .L_188)
	.align		4
.L_188:
        /*037c*/ 	.word	index@(_ZN7cutlass13device_kernelIN5flash11enable_sm90INS1_16FlashAttnFwdSm90INS1_25CollectiveMainloopFwdSm90ILi2EN4cute5tupleIJNS5_1CILi1EEES8_S8_EEENS6_IJNS7_ILi128EEENS7_ILi80EEENS7_ILi256EEEEEELi256ENS_6half_tEfNS_4arch4Sm90ELb1ELb0ELb0ELb1ELb1ELb0ELb0ELb1ELb1ELb1ELb1ELb0EEENS1_21CollectiveEpilogueFwdINS6_IJSA_SC_SB_EEES9_SE_SG_Li256ELb1ELb1ELb1ELb0EEENS1_36VarlenDynamicPersistentTileSchedulerILi128ELi80ELi256ELi128ELb1ELb1ELb1ELb1ELb1ELb1EEEEEEEEEvNT_6ParamsE)
        /*0380*/ 	.word	0x000000a8


	//----- nvinfo : EIATTR_FRAME_SIZE
	.align		4
.L_189:
        /*0384*/ 	.byte	0x04, 0x11
        /*0386*/ 	.short	(.L_191 - .L_190)
	.align		4
.L_190:
        /*0388*/ 	.word	index@(_ZN7cutlass13device_kernelIN5flash11enable_sm90INS1_16FlashAttnFwdSm90INS1_25CollectiveMainloopFwdSm90ILi2EN4cute5tupleIJNS5_1CILi1EEES8_S8_EEENS6_IJNS7_ILi128EEENS7_ILi80EEENS7_ILi256EEEEEELi256ENS_6half_tEfNS_4arch4Sm90ELb1ELb0ELb0ELb1ELb1ELb0ELb0ELb1ELb1ELb1ELb1ELb0EEENS1_21CollectiveEpilogueFwdINS6_IJSA_SC_SB_EEES9_SE_SG_Li256ELb1ELb1ELb1ELb0EEENS1_36VarlenDynamicPersistentTileSchedulerILi128ELi80ELi256ELi128ELb1ELb1ELb1ELb1ELb1ELb1EEEEEEEEEvNT_6ParamsE)
        /*038c*/ 	.word	0x00000050


	//----- nvinfo : EIATTR_REGCOUNT
	.align		4
.L_191:
        /*0390*/ 	.byte	0x04, 0x2f
        /*0392*/ 	.short	(.L_193 - .L_192)
	.align		4
.L_192:
        /*0394*/ 	.word	index@(_ZN7cutlass13device_kernelIN5flash11enable_sm90INS1_16FlashAttnFwdSm90INS1_25CollectiveMainloopFwdSm90ILi2EN4cute5tupleIJNS5_1CILi1EEES8_S8_EEENS6_IJNS7_ILi128EEENS7_ILi80EEENS7_ILi256EEEEEELi256ENS_6half_tEfNS_4arch4Sm90ELb1ELb0ELb0ELb0ELb1ELb0ELb0ELb1ELb1ELb1ELb1ELb0EEENS1_21CollectiveEpilogueFwdINS6_IJSA_SC_SB_EEES9_SE_SG_Li256ELb0ELb1ELb1ELb0EEENS1_19SingleTileSchedulerILb0ELb1ELb1ELi128EEEEEEEEEvNT_6ParamsE)
        /*0398*/ 	.word	0x000000a8


	//----- nvinfo : EIATTR_FRAME_SIZE
	.align		4
.L_193:
        /*039c*/ 	.byte	0x04, 0x11
        /*039e*/ 	.short	(.L_195 - .L_194)
	.align		4
.L_194:
        /*03a0*/ 	.word	index@(_ZN7cutlass13device_kernelIN5flash11enable_sm90INS1_16FlashAttnFwdSm90INS1_25CollectiveMainloopFwdSm90ILi2EN4cute5tupleIJNS5_1CILi1EEES8_S8_EEENS6_IJNS7_ILi128EEENS7_ILi80EEENS7_ILi256EEEEEELi256ENS_6half_tEfNS_4arch4Sm90ELb1ELb0ELb0ELb0ELb1ELb0ELb0ELb1ELb1ELb1ELb1ELb0EEENS1_21CollectiveEpilogueFwdINS6_IJSA_SC_SB_EEES9_SE_SG_Li256ELb0ELb1ELb1ELb0EEENS1_19SingleTileSchedulerILb0ELb1ELb1ELi128EEEEEEEEEvNT_6ParamsE)
        /*03a4*/ 	.word	0x00000008


	//----- nvinfo : EIATTR_REGCOUNT
	.align		4
.L_195:
        /*03a8*/ 	.byte	0x04, 0x2f
        /*03aa*/ 	.short	(.L_197 - .L_196)
	.align		4
.L_196:
        /*03ac*/ 	.word	index@(_ZN7cutlass13device_kernelIN5flash11enable_sm90INS1_16FlashAttnFwdSm90INS1_25CollectiveMainloopFwdSm90ILi2EN4cute5tupleIJNS5_1CILi1EEES8_S8_EEENS6_IJNS7_ILi128EEENS7_ILi64EEENS7_ILi256EEEEEELi256ENS_6half_tEfNS_4arch4Sm90ELb0ELb1ELb0ELb1ELb1ELb1ELb0ELb1ELb1ELb1ELb1ELb0EEENS1_21CollectiveEpilogueFwdINS6_IJSA_SC_SB_EEES9_SE_SG_Li256ELb1ELb1ELb1ELb0EEENS1_36VarlenDynamicPersistentTileSchedulerILi128ELi64ELi256ELi128ELb1ELb1ELb1ELb1ELb0ELb1EEEEEEEEEvNT_6ParamsE)
        /*03b0*/ 	.word	0x000000a8


	//----- nvinfo : EIATTR_FRAME_SIZE
	.align		4
.L_197:
        /*03b4*/ 	.byte	0x04, 0x11
        /*03b6*/ 	.short	(.L_199 - .L_198)
	.align		4
.L_198:
        /*03b8*/ 	.word	index@(_ZN7cutlass13device_kernelIN5flash11enable_sm90INS1_16FlashAttnFwdSm90INS1_25CollectiveMainloopFwdSm90ILi2EN4cute5tupleIJNS5_1CILi1EEES8_S8_EEENS6_IJNS7_ILi128EEENS7_ILi64EEENS7_ILi256EEEEEELi256ENS_6half_tEfNS_4arch4Sm90ELb0ELb1ELb0ELb1ELb1ELb1ELb0ELb1ELb1ELb1ELb1ELb0EEENS1_21CollectiveEpilogueFwdINS6_IJSA_SC_SB_EEES9_SE_SG_Li256ELb1ELb1ELb1ELb0EEENS1_36VarlenDynamicPersistentTileSchedulerILi128ELi64ELi256ELi128ELb1ELb1ELb1ELb1ELb0ELb1EEEEEEEEEvNT_6ParamsE)
        /*03bc*/ 	.word	0x00000100


	//----- nvinfo : EIATTR_REGCOUNT
	.align		4
.L_199:
        /*03c0*/ 	.byte	0x04, 0x2f
        /*03c2*/ 	.short	(.L_201 - .L_200)
	.align		4
.L_200:
        /*03c4*/ 	.word	index@(_ZN7cutlass13device_kernelIN5flash11enable_sm90INS1_16FlashAttnFwdSm90INS1_25CollectiveMainloopFwdSm90ILi2EN4cute5tupleIJNS5_1CILi1EEES8_S8_EEENS6_IJNS7_ILi128EEENS7_ILi64EEENS7_ILi256EEEEEELi256ENS_6half_tEfNS_4arch4Sm90ELb0ELb1ELb0ELb1ELb1ELb0ELb0ELb1ELb1ELb1ELb1ELb0EEENS1_21CollectiveEpilogueFwdINS6_IJSA_SC_SB_EEES9_SE_SG_Li256ELb1ELb1ELb1ELb0EEENS1_36VarlenDynamicPersistentTileSchedulerILi128ELi64ELi256ELi128ELb1ELb1ELb1ELb1ELb0ELb1EEEEEEEEEvNT_6ParamsE)
        /*03c8*/ 	.word	0x000000a8


	//----- nvinfo : EIATTR_FRAME_SIZE
	.align		4
.L_201:
        /*03cc*/ 	.byte	0x04, 0x11
        /*03ce*/ 	.short	(.L_203 - .L_202)
	.align		4
.L_202:
        /*03d0*/ 	.word	index@(_ZN7cutlass13device_kernelIN5flash11enable_sm90INS1_16FlashAttnFwdSm90INS1_25CollectiveMainloopFwdSm90ILi2EN4cute5tupleIJNS5_1CILi1EEES8_S8_EEENS6_IJNS7_ILi128EEENS7_ILi64EEENS7_ILi256EEEEEELi256ENS_6half_tEfNS_4arch4Sm90ELb0ELb1ELb0ELb1ELb1ELb0ELb0ELb1ELb1ELb1ELb1ELb0EEENS1_21CollectiveEpilogueFwdINS6_IJSA_SC_SB_EEES9_SE_SG_Li256ELb1ELb1ELb1ELb0EEENS1_36VarlenDynamicPersistentTileSchedulerILi128ELi64ELi256ELi128ELb1ELb1ELb1ELb1ELb0ELb1EEEEEEEEEvNT_6ParamsE)
        /*03d4*/ 	.word	0x00000038


	//----- nvinfo : EIATTR_REGCOUNT
	.align		4
.L_203:
        /*03d8*/ 	.byte	0x04, 0x2f
        /*03da*/ 	.short	(.L_205 - .L_204)
	.align		4
.L_204:
        /*03dc*/ 	.word	index@(_ZN7cutlass13device_kernelIN5flash11enable_sm90INS1_16FlashAttnFwdSm90INS1_25CollectiveMainloopFwdSm90ILi2EN4cute5tupleIJNS5_1CILi1EEES8_S8_EEENS6_IJNS7_ILi128EEENS7_ILi64EEENS7_ILi256EEEEEELi256ENS_6half_tEfNS_4arch4Sm90ELb0ELb1ELb0ELb0ELb1ELb0ELb0ELb1ELb1ELb1ELb1ELb0EEENS1_21CollectiveEpilogueFwdINS6_IJSA_SC_SB_EEES9_SE_SG_Li256ELb0ELb1ELb1ELb0EEENS1_19SingleTileSchedulerILb0ELb1ELb1ELi128EEEEEEEEEvNT_6ParamsE)
        /*03e0*/ 	.word	0x000000a8


	//----- nvinfo : EIATTR_FRAME_SIZE
	.align		4
.L_205:
        /*03e4*/ 	.byte	0x04, 0x11
        /*03e6*/ 	.short	(.L_207 - .L_206)
	.align		4
.L_206:
        /*03e8*/ 	.word	index@(_ZN7cutlass13device_kernelIN5flash11enable_sm90INS1_16FlashAttnFwdSm90INS1_25CollectiveMainloopFwdSm90ILi2EN4cute5tupleIJNS5_1CILi1EEES8_S8_EEENS6_IJNS7_ILi128EEENS7_ILi64EEENS7_ILi256EEEEEELi256ENS_6half_tEfNS_4arch4Sm90ELb0ELb1ELb0ELb0ELb1ELb0ELb0ELb1ELb1ELb1ELb1ELb0EEENS1_21CollectiveEpilogueFwdINS6_IJSA_SC_SB_EEES9_SE_SG_Li256ELb0ELb1ELb1ELb0EEENS1_19SingleTileSchedulerILb0ELb1ELb1ELi128EEEEEEEEEvNT_6ParamsE)
        /*03ec*/ 	.word	0x00000008


	//----- nvinfo : EIATTR_REGCOUNT
	.align		4
.L_207:
        /*03f0*/ 	.byte	0x04, 0x2f
        /*03f2*/ 	.short	(.L_209 - .L_208)
	.align		4
.L_208:
        /*03f4*/ 	.word	index@(_ZN7cutlass13device_kernelIN5flash11enable_sm90INS1_16FlashAttnFwdSm90INS1_25CollectiveMainloopFwdSm90ILi2EN4cute5tupleIJNS5_1CILi1EEES8_S8_EEENS6_IJNS7_ILi128EEENS7_ILi80EEENS7_ILi256EEEEEELi256ENS_6half_tEfNS_4arch4Sm90ELb0ELb0ELb0ELb1ELb1ELb1ELb0ELb1ELb1ELb1ELb1ELb0EEENS1_21CollectiveEpilogueFwdINS6_IJSA_SC_SB_EEES9_SE_SG_Li256ELb1ELb1ELb1ELb0EEENS1_36VarlenDynamicPersistentTileSchedulerILi128ELi80ELi256ELi128ELb1ELb1ELb1ELb0ELb1ELb1EEEEEEEEEvNT_6ParamsE)
        /*03f8*/ 	.word	0x000000a8


	//----- nvinfo : EIATTR_FRAME_SIZE
	.align		4
.L_209:
        /*03fc*/ 	.byte	0x04, 0x11
        /*03fe*/ 	.short	(.L_211 - .L_210)
	.align		4
.L_210:
        /*0400*/ 	.word	index@(_ZN7cutlass13device_kernelIN5flash11enable_sm90INS1_16FlashAttnFwdSm90INS1_25CollectiveMainloopFwdSm90ILi2EN4cute5tupleIJNS5_1CILi1EEES8_S8_EEENS6_IJNS7_ILi128EEENS7_ILi80EEENS7_ILi256EEEEEELi256ENS_6half_tEfNS_4arch4Sm90ELb0ELb0ELb0ELb1ELb1ELb1ELb0ELb1ELb1ELb1ELb1ELb0EEENS1_21CollectiveEpilogueFwdINS6_IJSA_SC_SB_EEES9_SE_SG_Li256ELb1ELb1ELb1ELb0EEENS1_36VarlenDynamicPersistentTileSchedulerILi128ELi80ELi256ELi128ELb1ELb1ELb1ELb0ELb1ELb1EEEEEEEEEvNT_6ParamsE)
        /*0404*/ 	.word	0x000001c8


	//----- nvinfo : EIATTR_REGCOUNT
	.align		4
.L_211:
        /*0408*/ 	.byte	0x04, 0x2f
        /*040a*/ 	.short	(.L_213 - .L_212)
	.align		4
.L_212:
        /*040c*/ 	.word	index@(_ZN7cutlass13device_kernelIN5flash11enable_sm90INS1_16FlashAttnFwdSm90INS1_25CollectiveMainloopFwdSm90ILi2EN4cute5tupleIJNS5_1CILi1EEES8_S8_EEENS6_IJNS7_ILi128EEENS7_ILi80EEENS7_ILi256EEEEEELi256ENS_6half_tEfNS_4arch4Sm90ELb0ELb0ELb0ELb1ELb1ELb0ELb0ELb1ELb1ELb1ELb1ELb0EEENS1_21CollectiveEpilogueFwdINS6_IJSA_SC_SB_EEES9_SE_SG_Li256ELb1ELb1ELb1ELb0EEENS1_36VarlenDynamicPersistentTileSchedulerILi128ELi80ELi256ELi128ELb1ELb1ELb1ELb0ELb1ELb1EEEEEEEEEvNT_6ParamsE)
        /*0410*/ 	.word	0x000000a8


	//----- nvinfo : EIATTR_FRAME_SIZE
	.align		4
.L_213:
        /*0414*/ 	.byte	0x04, 0x11
        /*0416*/ 	.short	(.L_215 - .L_214)
	.align		4
.L_214:
        /*0418*/ 	.word	index@(_ZN7cutlass13device_kernelIN5flash11enable_sm90INS1_16FlashAttnFwdSm90INS1_25CollectiveMainloopFwdSm90ILi2EN4cute5tupleIJNS5_1CILi1EEES8_S8_EEENS6_IJNS7_ILi128EEENS7_ILi80EEENS7_ILi256EEEEEELi256ENS_6half_tEfNS_4arch4Sm90ELb0ELb0ELb0ELb1ELb1ELb0ELb0ELb1ELb1ELb1ELb1ELb0EEENS1_21CollectiveEpilogueFwdINS6_IJSA_SC_SB_EEES9_SE_SG_Li256ELb1ELb1ELb1ELb0EEENS1_36VarlenDynamicPersistentTileSchedulerILi128ELi80ELi256ELi128ELb1ELb1ELb1ELb0ELb1ELb1EEEEEEEEEvNT_6ParamsE)
        /*041c*/ 	.word	0x00000058


	//----- nvinfo : EIATTR_REGCOUNT
	.align		4
.L_215:
        /*0420*/ 	.byte	0x04, 0x2f
        /*0422*/ 	.short	(.L_217 - .L_216)
	.align		4
.L_216:
        /*0424*/ 	.word	index@(_ZN7cutlass13device_kernelIN5flash11enable_sm90INS1_16FlashAttnFwdSm90INS1_25CollectiveMainloopFwdSm90ILi2EN4cute5tupleIJNS5_1CILi1EEES8_S8_EEENS6_IJNS7_ILi128EEENS7_ILi80EEENS7_ILi256EEEEEELi256ENS_6half_tEfNS_4arch4Sm90ELb0ELb0ELb0ELb0ELb1ELb0ELb0ELb1ELb1ELb1ELb1ELb0EEENS1_21CollectiveEpilogueFwdINS6_IJSA_SC_SB_EEES9_SE_SG_Li256ELb0ELb1ELb1ELb0EEENS1_19SingleTileSchedulerILb0ELb1ELb1ELi128EEEEEEEEEvNT_6ParamsE)
        /*0428*/ 	.word	0x000000a8


	//----- nvinfo : EIATTR_FRAME_SIZE
	.align		4
.L_217:
        /*042c*/ 	.byte	0x04, 0x11
        /*042e*/ 	.short	(.L_219 - .L_218)
	.align		4
.L_218:
        /*0430*/ 	.word	index@(_ZN7cutlass13device_kernelIN5flash11enable_sm90INS1_16FlashAttnFwdSm90INS1_25CollectiveMainloopFwdSm90ILi2EN4cute5tupleIJNS5_1CILi1EEES8_S8_EEENS6_IJNS7_ILi128EEENS7_ILi80EEENS7_ILi256EEEEEELi256ENS_6half_tEfNS_4arch4Sm90ELb0ELb0ELb0ELb0ELb1ELb0ELb0ELb1ELb1ELb1ELb1ELb0EEENS1_21CollectiveEpilogueFwdINS6_IJSA_SC_SB_EEES9_SE_SG_Li256ELb0ELb1ELb1ELb0EEENS1_19SingleTileSchedulerILb0ELb1ELb1ELi128EEEEEEEEEvNT_6ParamsE)
        /*0434*/ 	.word	0x00000008


	//----- nvinfo : EIATTR_MIN_STACK_SIZE
	.align		4
.L_219:
        /*0438*/ 	.byte	0x04, 0x12
        /*043a*/ 	.short	(.L_221 - .L_220)
	.align		4
.L_220:
        /*043c*/ 	.word	index@(_ZN7cutlass13device_kernelIN5flash11enable_sm90INS1_16FlashAttnFwdSm90INS1_25CollectiveMainloopFwdSm90ILi2EN4cute5tupleIJNS5_1CILi1EEES8_S8_EEENS6_IJNS7_ILi128EEENS7_ILi80EEENS7_ILi256EEEEEELi256ENS_6half_tEfNS_4arch4Sm90ELb0ELb0ELb0ELb0ELb1ELb0ELb0ELb1ELb1ELb1ELb1ELb0EEENS1_21CollectiveEpilogueFwdINS6_IJSA_SC_SB_EEES9_SE_SG_Li256ELb0ELb1ELb1ELb0EEENS1_19SingleTileSchedulerILb0ELb1ELb1ELi128EEEEEEEEEvNT_6ParamsE)
        /*0440*/ 	.word	0x00000008


	//----- nvinfo : EIATTR_MIN_STACK_SIZE
	.align		4
.L_221:
        /*0444*/ 	.byte	0x04, 0x12
        /*0446*/ 	.short	(.L_223 - .L_222)
	.align		4
.L_222:
        /*0448*/ 	.word	index@(_ZN7cutlass13device_kernelIN5flash11enable_sm90INS1_16FlashAttnFwdSm90INS1_25CollectiveMainloopFwdSm90ILi2EN4cute5tupleIJNS5_1CILi1EEES8_S8_EEENS6_IJNS7_ILi128EEENS7_ILi80EEENS7_ILi256EEEEEELi256ENS_6half_tEfNS_4arch4Sm90ELb0ELb0ELb0ELb1ELb1ELb0ELb0ELb1ELb1ELb1ELb1ELb0EEENS1_21CollectiveEpilogueFwdINS6_IJSA_SC_SB_EEES9_SE_SG_Li256ELb1ELb1ELb1ELb0EEENS1_36VarlenDynamicPersistentTileSchedulerILi128ELi80ELi256ELi128ELb1ELb1ELb1ELb0ELb1ELb1EEEEEEEEEvNT_6ParamsE)
        /*044c*/ 	.word	0x00000058


	//----- nvinfo : EIATTR_MIN_STACK_SIZE
	.align		4
.L_223:
        /*0450*/ 	.byte	0x04, 0x12
        /*0452*/ 	.short	(.L_225 - .L_224)
	.align		4
.L_224:
        /*0454*/ 	.word	index@(_ZN7cutlass13device_kernelIN5flash11enable_sm90INS1_16FlashAttnFwdSm90INS1_25CollectiveMainloopFwdSm90ILi2EN4cute5tupleIJNS5_1CILi1EEES8_S8_EEENS6_IJNS7_ILi128EEENS7_ILi80EEENS7_ILi256EEEEEELi256ENS_6half_tEfNS_4arch4Sm90ELb0ELb0ELb0ELb1ELb1ELb1ELb0ELb1ELb1ELb1ELb1ELb0EEENS1_21CollectiveEpilogueFwdINS6_IJSA_SC_SB_EEES9_SE_SG_Li256ELb1ELb1ELb1ELb0EEENS1_36VarlenDynamicPersistentTileSchedulerILi128ELi80ELi256ELi128ELb1ELb1ELb1ELb0ELb1ELb1EEEEEEEEEvNT_6ParamsE)
        /*0458*/ 	.word	0x000001c8


	//----- nvinfo : EIATTR_MIN_STACK_SIZE
	.align		4
.L_225:
        /*045c*/ 	.byte	0x04, 0x12
        /*045e*/ 	.short	(.L_227 - .L_226)
	.align		4
.L_226:
        /*0460*/ 	.word	index@(_ZN7cutlass13device_kernelIN5flash11enable_sm90INS1_16FlashAttnFwdSm90INS1_25CollectiveMainloopFwdSm90ILi2EN4cute5tupleIJNS5_1CILi1EEES8_S8_EEENS6_IJNS7_ILi128EEENS7_ILi64EEENS7_ILi256EEEEEELi256ENS_6half_tEfNS_4arch4Sm90ELb0ELb1ELb0ELb0ELb1ELb0ELb0ELb1ELb1ELb1ELb1ELb0EEENS1_21CollectiveEpilogueFwdINS6_IJSA_SC_SB_EEES9_SE_SG_Li256ELb0ELb1ELb1ELb0EEENS1_19SingleTileSchedulerILb0ELb1ELb1ELi128EEEEEEEEEvNT_6ParamsE)
        /*0464*/ 	.word	0x00000008


	//----- nvinfo : EIATTR_MIN_STACK_SIZE
	.align		4
.L_227:
        /*0468*/ 	.byte	0x04, 0x12
        /*046a*/ 	.short	(.L_229 - .L_228)
	.align		4
.L_228:
        /*046c*/ 	.word	index@(_ZN7cutlass13device_kernelIN5flash11enable_sm90INS1_16FlashAttnFwdSm90INS1_25CollectiveMainloopFwdSm90ILi2EN4cute5tupleIJNS5_1CILi1EEES8_S8_EEENS6_IJNS7_ILi128EEENS7_ILi64EEENS7_ILi256EEEEEELi256ENS_6half_tEfNS_4arch4Sm90ELb0ELb1ELb0ELb1ELb1ELb0ELb0ELb1ELb1ELb1ELb1ELb0EEENS1_21CollectiveEpilogueFwdINS6_IJSA_SC_SB_EEES9_SE_SG_Li256ELb1ELb1ELb1ELb0EEENS1_36VarlenDynamicPersistentTileSchedulerILi128ELi64ELi256ELi128ELb1ELb1ELb1ELb1ELb0ELb1EEEEEEEEEvNT_6ParamsE)
        /*0470*/ 	.word	0x00000038


	//----- nvinfo : EIATTR_MIN_STACK_SIZE
	.align		4
.L_229:
        /*0474*/ 	.byte	0x04, 0x12
        /*0476*/ 	.short	(.L_231 - .L_230)
	.align		4
.L_230:
        /*0478*/ 	.word	index@(_ZN7cutlass13device_kernelIN5flash11enable_sm90INS1_16FlashAttnFwdSm90INS1_25CollectiveMainloopFwdSm90ILi2EN4cute5tupleIJNS5_1CILi1EEES8_S8_EEENS6_IJNS7_ILi128EEENS7_ILi64EEENS7_ILi256EEEEEELi256ENS_6half_tEfNS_4arch4Sm90ELb0ELb1ELb0ELb1ELb1ELb1ELb0ELb1ELb1ELb1ELb1ELb0EEENS1_21CollectiveEpilogueFwdINS6_IJSA_SC_SB_EEES9_SE_SG_Li256ELb1ELb1ELb1ELb0EEENS1_36VarlenDynamicPersistentTileSchedulerILi128ELi64ELi256ELi128ELb1ELb1ELb1ELb1ELb0ELb1EEEEEEEEEvNT_6ParamsE)
        /*047c*/ 	.word	0x00000100


	//----- nvinfo : EIATTR_MIN_STACK_SIZE
	.align		4
.L_231:
        /*0480*/ 	.byte	0x04, 0x12
        /*0482*/ 	.short	(.L_233 - .L_232)
	.align		4
.L_232:
        /*0484*/ 	.word	index@(_ZN7cutlass13device_kernelIN5flash11enable_sm90INS1_16FlashAttnFwdSm90INS1_25CollectiveMainloopFwdSm90ILi2EN4cute5tupleIJNS5_1CILi1EEES8_S8_EEENS6_IJNS7_ILi128EEENS7_ILi80EEENS7_ILi256EEEEEELi256ENS_6half_tEfNS_4arch4Sm90ELb1ELb0ELb0ELb0ELb1ELb0ELb0ELb1ELb1ELb1ELb1ELb0EEENS1_21CollectiveEpilogueFwdINS6_IJSA_SC_SB_EEES9_SE_SG_Li256ELb0ELb1ELb1ELb0EEENS1_19SingleTileSchedulerILb0ELb1ELb1ELi128EEEEEEEEEvNT_6ParamsE)
        /*0488*/ 	.word	0x00000008


	//----- nvinfo : EIATTR_MIN_STACK_SIZE
	.align		4
.L_233:
        /*048c*/ 	.byte	0x04, 0x12
        /*048e*/ 	.short	(.L_235 - .L_234)
	.align		4
.L_234:
        /*0490*/ 	.word	index@(_ZN7cutlass13device_kernelIN5flash11enable_sm90INS1_16FlashAttnFwdSm90INS1_25CollectiveMainloopFwdSm90ILi2EN4cute5tupleIJNS5_1CILi1EEES8_S8_EEENS6_IJNS7_ILi128EEENS7_ILi80EEENS7_ILi256EEEEEELi256ENS_6half_tEfNS_4arch4Sm90ELb1ELb0ELb0ELb1ELb1ELb0ELb0ELb1ELb1ELb1ELb1ELb0EEENS1_21CollectiveEpilogueFwdINS6_IJSA_SC_SB_EEES9_SE_SG_Li256ELb1ELb1ELb1ELb0EEENS1_36VarlenDynamicPersistentTileSchedulerILi128ELi80ELi256ELi128ELb1ELb1ELb1ELb1ELb1ELb1EEEEEEEEEvNT_6ParamsE)
        /*0494*/ 	.word	0x00000050


	//----- nvinfo : EIATTR_MIN_STACK_SIZE
	.align		4
.L_235:
        /*0498*/ 	.byte	0x04, 0x12
        /*049a*/ 	.short	(.L_237 - .L_236)
	.align		4
.L_236:
        /*049c*/ 	.word	index@(_ZN7cutlass13device_kernelIN5flash11enable_sm90INS1_16FlashAttnFwdSm90INS1_25CollectiveMainloopFwdSm90ILi2EN4cute5tupleIJNS5_1CILi1EEES8_S8_EEENS6_IJNS7_ILi128EEENS7_ILi80EEENS7_ILi256EEEEEELi256ENS_6half_tEfNS_4arch4Sm90ELb1ELb0ELb0ELb1ELb1ELb1ELb0ELb1ELb1ELb1ELb1ELb0EEENS1_21CollectiveEpilogueFwdINS6_IJSA_SC_SB_EEES9_SE_SG_Li256ELb1ELb1ELb1ELb0EEENS1_36VarlenDynamicPersistentTileSchedulerILi128ELi80ELi256ELi128ELb1ELb1ELb1ELb1ELb1ELb1EEEEEEEEEvNT_6ParamsE)
        /*04a0*/ 	.word	0x000001c8


	//----- nvinfo : EIATTR_MIN_STACK_SIZE
	.align		4
.L_237:
        /*04a4*/ 	.byte	0x04, 0x12
        /*04a6*/ 	.short	(.L_239 - .L_238)
	.align		4
.L_238:
        /*04a8*/ 	.word	index@(_ZN7cutlass13device_kernelIN5flash11enable_sm90INS1_16FlashAttnFwdSm90INS1_25CollectiveMainloopFwdSm90ILi2EN4cute5tupleIJNS5_1CILi1EEES8_S8_EEENS6_IJNS7_ILi128EEENS7_ILi96EEENS7_ILi192EEEEEELi192ENS_6half_tEfNS_4arch4Sm90ELb0ELb0ELb0ELb0ELb1ELb0ELb0ELb1ELb1ELb1ELb1ELb0EEENS1_21CollectiveEpilogueFwdINS6_IJSA_SC_SB_EEES9_SE_SG_Li256ELb0ELb1ELb1ELb0EEENS1_19SingleTileSchedulerILb0ELb1ELb1ELi128EEEEEEEEEvNT_6ParamsE)
        /*04ac*/ 	.word	0x00000008


	//----- nvinfo : EIATTR_MIN_STACK_SIZE
	.align		4
.L_239:
        /*04b0*/ 	.byte	0x04, 0x12
        /*04b2*/ 	.short	(.L_241 - .L_240)
	.align		4
.L_240:
        /*04b4*/ 	.word	index@(_ZN7cutlass13device_kernelIN5flash11enable_sm90INS1_16FlashAttnFwdSm90INS1_25CollectiveMainloopFwdSm90ILi2EN4cute5tupleIJNS5_1CILi1EEES8_S8_EEENS6_IJNS7_ILi128EEENS7_ILi96EEENS7_ILi192EEEEEELi192ENS_6half_tEfNS_4arch4Sm90ELb0ELb0ELb0ELb1ELb1ELb0ELb0ELb1ELb1ELb1ELb1ELb0EEENS1_21CollectiveEpilogueFwdINS6_IJSA_SC_SB_EEES9_SE_SG_Li256ELb1ELb1ELb1ELb0EEENS1_36VarlenDynamicPersistentTileSchedulerILi128ELi96ELi256ELi128ELb1ELb1ELb1ELb0ELb1ELb1EEEEEEEEEvNT_6ParamsE)
        /*04b8*/ 	.word	0x00000030


	//----- nvinfo : EIATTR_MIN_STACK_SIZE
	.align		4
.L_241:
        /*04bc*/ 	.byte	0x04, 0x12
        /*04be*/ 	.short	(.L_243 - .L_242)
	.align		4
.L_242:
        /*04c0*/ 	.word	index@(_ZN7cutlass13device_kernelIN5flash11enable_sm90INS1_16FlashAttnFwdSm90INS1_25CollectiveMainloopFwdSm90ILi2EN4cute5tupleIJNS5_1CILi1EEES8_S8_EEENS6_IJNS7_ILi128EEENS7_ILi96EEENS7_ILi192EEEEEELi192ENS_6half_tEfNS_4arch4Sm90ELb0ELb0ELb0ELb1ELb1ELb1ELb0ELb1ELb1ELb1ELb1ELb0EEENS1_21CollectiveEpilogueFwdINS6_IJSA_SC_SB_EEES9_SE_SG_Li256ELb1ELb1ELb1ELb0EEENS1_36VarlenDynamicPersistentTileSchedulerILi128ELi96ELi256ELi128ELb1ELb1ELb1ELb0ELb1ELb1EEEEEEEEEvNT_6ParamsE)
        /*04c4*/ 	.word	0x00000130


	//----- nvinfo : EIATTR_MIN_STACK_SIZE
	.align		4
.L_243:
        /*04c8*/ 	.byte	0x04, 0x12
        /*04ca*/ 	.short	(.L_245 - .L_244)
	.align		4
.L_244:
        /*04cc*/ 	.word	index@(_ZN7cutlass13device_kernelIN5flash11enable_sm90INS1_16FlashAttnFwdSm90INS1_25CollectiveMainloopFwdSm90ILi2EN4cute5tupleIJNS5_1CILi1EEES8_S8_EEENS6_IJNS7_ILi128EEENS7_ILi96EEENS7_ILi192EEEEEELi192ENS_6half_tEfNS_4arch4Sm90ELb0ELb1ELb0ELb0ELb1ELb0ELb0ELb1ELb1ELb1ELb1ELb0EEENS1_21CollectiveEpilogueFwdINS6_IJSA_SC_SB_EEES9_SE_SG_Li256ELb0ELb1ELb1ELb0EEENS1_19SingleTileSchedulerILb0ELb1ELb1ELi128EEEEEEEEEvNT_6ParamsE)
        /*04d0*/ 	.word	0x00000008


	//----- nvinfo : EIATTR_MIN_STACK_SIZE
	.align		4
.L_245:
        /*04d4*/ 	.byte	0x04, 0x12
        /*04d6*/ 	.short	(.L_247 - .L_246)
	.align		4
.L_246:
        /*04d8*/ 	.word	index@(_ZN7cutlass13device_kernelIN5flash11enable_sm90INS1_16FlashAttnFwdSm90INS1_25CollectiveMainloopFwdSm90ILi2EN4cute5tupleIJNS5_1CILi1EEES8_S8_EEENS6_IJNS7_ILi128EEENS7_ILi96EEENS7_ILi192EEEEEELi192ENS_6half_tEfNS_4arch4Sm90ELb0ELb1ELb0ELb1ELb1ELb0ELb0ELb1ELb1ELb1ELb1ELb0EEENS1_21CollectiveEpilogueFwdINS6_IJSA_SC_SB_EEES9_SE_SG_Li256ELb1ELb1ELb1ELb0EEENS1_36VarlenDynamicPersistentTileSchedulerILi128ELi96ELi256ELi128ELb1ELb1ELb1ELb1ELb0ELb1EEEEEEEEEvNT_6ParamsE)
        /*04dc*/ 	.word	0x00000028


	//----- nvinfo : EIATTR_MIN_STACK_SIZE
	.align		4
.L_247:
        /*04e0*/ 	.byte	0x04, 0x12
        /*04e2*/ 	.short	(.L_249 - .L_248)
	.align		4
.L_248:
        /*04e4*/ 	.word	index@(_ZN7cutlass13device_kernelIN5flash11enable_sm90INS1_16FlashAttnFwdSm90INS1_25CollectiveMainloopFwdSm90ILi2EN4cute5tupleIJNS5_1CILi1EEES8_S8_EEENS6_IJNS7_ILi128EEENS7_ILi96EEENS7_ILi192EEEEEELi192ENS_6half_tEfNS_4arch4Sm90ELb0ELb1ELb0ELb1ELb1ELb1ELb0ELb1ELb1ELb1ELb1ELb0EEENS1_21CollectiveEpilogueFwdINS6_IJSA_SC_SB_EEES9_SE_SG_Li256ELb1ELb1ELb1ELb0EEENS1_36VarlenDynamicPersistentTileSchedulerILi128ELi96ELi256ELi128ELb1ELb1ELb1ELb1ELb0ELb1EEEEEEEEEvNT_6ParamsE)
        /*04e8*/ 	.word	0x00000070


	//----- nvinfo : EIATTR_MIN_STACK_SIZE
	.align		4
.L_249:
        /*04ec*/ 	.byte	0x04, 0x12
        /*04ee*/ 	.short	(.L_251 - .L_250)
	.align		4
.L_250:
        /*04f0*/ 	.word	index@(_ZN7cutlass13device_kernelIN5flash11enable_sm90INS1_16FlashAttnFwdSm90INS1_25CollectiveMainloopFwdSm90ILi2EN4cute5tupleIJNS5_1CILi1EEES8_S8_EEENS6_IJNS7_ILi128EEENS7_ILi96EEENS7_ILi192EEEEEELi192ENS_6half_tEfNS_4arch4Sm90ELb1ELb0ELb0ELb0ELb1ELb0ELb0ELb1ELb1ELb1ELb1ELb0EEENS1_21CollectiveEpilogueFwdINS6_IJSA_SC_SB_EEES9_SE_SG_Li256ELb0ELb1ELb1ELb0EEENS1_19SingleTileSchedulerILb0ELb1ELb1ELi128EEEEEEEEEvNT_6ParamsE)
        /*04f4*/ 	.word	0x00000008


	//----- nvinfo : EIATTR_MIN_STACK_SIZE
	.align		4
.L_251:
        /*04f8*/ 	.byte	0x04, 0x12
        /*04fa*/ 	.short	(.L_253 - .L_252)
	.align		4
.L_252:
        /*04fc*/ 	.word	index@(_ZN7cutlass13device_kernelIN5flash11enable_sm90INS1_16FlashAttnFwdSm90INS1_25CollectiveMainloopFwdSm90ILi2EN4cute5tupleIJNS5_1CILi1EEES8_S8_EEENS6_IJNS7_ILi128EEENS7_ILi96EEENS7_ILi192EEEEEELi192ENS_6half_tEfNS_4arch4Sm90ELb1ELb0ELb0ELb1ELb1ELb0ELb0ELb1ELb1ELb1ELb1ELb0EEENS1_21CollectiveEpilogueFwdINS6_IJSA_SC_SB_EEES9_SE_SG_Li256ELb1ELb1ELb1ELb0EEENS1_36VarlenDynamicPersistentTileSchedulerILi128ELi96ELi256ELi128ELb1ELb1ELb1ELb1ELb1ELb1EEEEEEEEEvNT_6ParamsE)
        /*0500*/ 	.word	0x00000030


	//----- nvinfo : EIATTR_MIN_STACK_SIZE
	.align		4
.L_253:
        /*0504*/ 	.byte	0x04, 0x12
        /*0506*/ 	.short	(.L_255 - .L_254)
	.align		4
.L_254:
        /*0508*/ 	.word	index@(_ZN7cutlass13device_kernelIN5flash11enable_sm90INS1_16FlashAttnFwdSm90INS1_25CollectiveMainloopFwdSm90ILi2EN4cute5tupleIJNS5_1CILi1EEES8_S8_EEENS6_IJNS7_ILi128EEENS7_ILi96EEENS7_ILi192EEEEEELi192ENS_6half_tEfNS_4arch4Sm90ELb1ELb0ELb0ELb1ELb1ELb1ELb0ELb1ELb1ELb1ELb1ELb0EEENS1_21CollectiveEpilogueFwdINS6_IJSA_SC_SB_EEES9_SE_SG_Li256ELb1ELb1ELb1ELb0EEENS1_36VarlenDynamicPersistentTileSchedulerILi128ELi96ELi256ELi128ELb1ELb1ELb1ELb1ELb1ELb1EEEEEEEEEvNT_6ParamsE)
        /*050c*/ 	.word	0x00000060


	//----- nvinfo : EIATTR_MIN_STACK_SIZE
	.align		4
.L_255:
        /*0510*/ 	.byte	0x04, 0x12
        /*0512*/ 	.short	(.L_257 - .L_256)
	.align		4
.L_256:
        /*0514*/ 	.word	index@(_ZN7cutlass13device_kernelIN5flash11enable_sm90INS1_16FlashAttnFwdSm90INS1_25CollectiveMainloopFwdSm90ILi2EN4cute5tupleIJNS5_1CILi1EEES8_S8_EEENS6_IJNS7_ILi128EEESA_SA_EEELi128ENS_6half_tEfNS_4arch4Sm90ELb0ELb0ELb0ELb0ELb1ELb0ELb0ELb1ELb1ELb1ELb1ELb0EEENS1_21CollectiveEpilogueFwdISB_S9_SC_SE_Li256ELb0ELb1ELb1ELb0EEENS1_19SingleTileSchedulerILb0ELb1ELb1ELi128EEEEEEEEEvNT_6ParamsE)
        /*0518*/ 	.word	0x00000000


	//----- nvinfo : EIATTR_MIN_STACK_SIZE
	.align		4
.L_257:
        /*051c*/ 	.byte	0x04, 0x12
        /*051e*/ 	.short	(.L_259 - .L_258)
	.align		4
.L_258:
        /*0520*/ 	.word	index@(_ZN7cutlass13device_kernelIN5flash11enable_sm90INS1_16FlashAttnFwdSm90INS1_25CollectiveMainloopFwdSm90ILi2EN4cute5tupleIJNS5_1CILi1EEES8_S8_EEENS6_IJNS7_ILi128EEESA_SA_EEELi128ENS_6half_tEfNS_4arch4Sm90ELb0ELb0ELb0ELb1ELb1ELb0ELb0ELb1ELb1ELb1ELb1ELb0EEENS1_21CollectiveEpilogueFwdISB_S9_SC_SE_Li256ELb1ELb1ELb1ELb0EEENS1_36VarlenDynamicPersistentTileSchedulerILi128ELi128ELi256ELi128ELb1ELb1ELb1ELb0ELb1ELb1EEEEEEEEEvNT_6ParamsE)
        /*0524*/ 	.word	0x00000028


	//----- nvinfo : EIATTR_MIN_STACK_SIZE
	.align		4
.L_259:
        /*0528*/ 	.byte	0x04, 0x12
        /*052a*/ 	.short	(.L_261 - .L_260)
	.align		4
.L_260:
        /*052c*/ 	.word	index@(_ZN7cutlass13device_kernelIN5flash11enable_sm90INS1_16FlashAttnFwdSm90INS1_25CollectiveMainloopFwdSm90ILi2EN4cute5tupleIJNS5_1CILi1EEES8_S8_EEENS6_IJNS7_ILi128EEESA_SA_EEELi128ENS_6half_tEfNS_4arch4Sm90ELb0ELb0ELb0ELb1ELb1ELb1ELb0ELb1ELb1ELb1ELb1ELb0EEENS1_21CollectiveEpilogueFwdISB_S9_SC_SE_Li256ELb1ELb1ELb1ELb0EEENS1_36VarlenDynamicPersistentTileSchedulerILi128ELi128ELi256ELi128ELb1ELb1ELb1ELb0ELb1ELb1EEEEEEEEEvNT_6ParamsE)
        /*0530*/ 	.word	0x00000028


	//----- nvinfo : EIATTR_MIN_STACK_SIZE
	.align		4
.L_261:
        /*0534*/ 	.byte	0x04, 0x12
        /*0536*/ 	.short	(.L_263 - .L_262)
	.align		4
.L_262:
        /*0538*/ 	.word	index@(_ZN7cutlass13device_kernelIN5flash11enable_sm90INS1_16FlashAttnFwdSm90INS1_25CollectiveMainloopFwdSm90ILi2EN4cute5tupleIJNS5_1CILi1EEES8_S8_EEENS6_IJNS7_ILi128EEESA_SA_EEELi128ENS_6half_tEfNS_4arch4Sm90ELb0ELb1ELb0ELb0ELb1ELb0ELb0ELb1ELb1ELb1ELb1ELb0EEENS1_21CollectiveEpilogueFwdISB_S9_SC_SE_Li256ELb0ELb1ELb1ELb0EEENS1_19SingleTileSchedulerILb0ELb1ELb1ELi128EEEEEEEEEvNT_6ParamsE)
        /*053c*/ 	.word	0x00000000


	//----- nvinfo : EIATTR_MIN_STACK_SIZE
	.align		4
.L_263:
        /*0540*/ 	.byte	0x04, 0x12
        /*0542*/ 	.short	(.L_265 - .L_264)
	.align		4
.L_264:
        /*0544*/ 	.word	index@(_ZN7cutlass13device_kernelIN5flash11enable_sm90INS1_16FlashAttnFwdSm90INS1_25CollectiveMainloopFwdSm90ILi2EN4cute5tupleIJNS5_1CILi1EEES8_S8_EEENS6_IJNS7_ILi128EEESA_SA_EEELi128ENS_6half_tEfNS_4arch4Sm90ELb0ELb1ELb0ELb1ELb1ELb0ELb0ELb1ELb1ELb1ELb1ELb0EEENS1_21CollectiveEpilogueFwdISB_S9_SC_SE_Li256ELb1ELb1ELb1ELb0EEENS1_36VarlenDynamicPersistentTileSchedulerILi128ELi128ELi256ELi128ELb1ELb1ELb1ELb1ELb0ELb1EEEEEEEEEvNT_6ParamsE)
        /*0548*/ 	.word	0x00000020


	//----- nvinfo : EIATTR_MIN_STACK_SIZE
	.align		4
.L_265:
        /*054c*/ 	.byte	0x04, 0x12
        /*054e*/ 	.short	(.L_267 - .L_266)
	.align		4
.L_266:
        /*0550*/ 	.word	index@(_ZN7cutlass13device_kernelIN5flash11enable_sm90INS1_16FlashAttnFwdSm90INS1_25CollectiveMainloopFwdSm90ILi2EN4cute5tupleIJNS5_1CILi1EEES8_S8_EEENS6_IJNS7_ILi128EEESA_SA_EEELi128ENS_6half_tEfNS_4arch4Sm90ELb0ELb1ELb0ELb1ELb1ELb1ELb0ELb1ELb1ELb1ELb1ELb0EEENS1_21CollectiveEpilogueFwdISB_S9_SC_SE_Li256ELb1ELb1ELb1ELb0EEENS1_36VarlenDynamicPersistentTileSchedulerILi128ELi128ELi256ELi128ELb1ELb1ELb1ELb1ELb0ELb1EEEEEEEEEvNT_6ParamsE)
        /*0554*/ 	.word	0x00000040


	//----- nvinfo : EIATTR_MIN_STACK_SIZE
	.align		4
.L_267:
        /*0558*/ 	.byte	0x04, 0x12
        /*055a*/ 	.short	(.L_269 - .L_268)
	.align		4
.L_268:
        /*055c*/ 	.word	index@(_ZN7cutlass13device_kernelIN5flash11enable_sm90INS1_16FlashAttnFwdSm90INS1_25CollectiveMainloopFwdSm90ILi2EN4cute5tupleIJNS5_1CILi1EEES8_S8_EEENS6_IJNS7_ILi128EEESA_SA_EEELi128ENS_6half_tEfNS_4arch4Sm90ELb1ELb0ELb0ELb0ELb1ELb0ELb0ELb1ELb1ELb1ELb1ELb0EEENS1_21CollectiveEpilogueFwdISB_S9_SC_SE_Li256ELb0ELb1ELb1ELb0EEENS1_19SingleTileSchedulerILb0ELb1ELb1ELi128EEEEEEEEEvNT_6ParamsE)
        /*0560*/ 	.word	0x00000000


	//----- nvinfo : EIATTR_MIN_STACK_SIZE
	.align		4
.L_269:
        /*0564*/ 	.byte	0x04, 0x12
        /*0566*/ 	.short	(.L_271 - .L_270)
	.align		4
.L_270:
        /*0568*/ 	.word	index@(_ZN7cutlass13device_kernelIN5flash11enable_sm90INS1_16FlashAttnFwdSm90INS1_25CollectiveMainloopFwdSm90ILi2EN4cute5tupleIJNS5_1CILi1EEES8_S8_EEENS6_IJNS7_ILi128EEESA_SA_EEELi128ENS_6half_tEfNS_4arch4Sm90ELb1ELb0ELb0ELb1ELb1ELb0ELb0ELb1ELb1ELb1ELb1ELb0EEENS1_21CollectiveEpilogueFwdISB_S9_SC_SE_Li256ELb1ELb1ELb1ELb0EEENS1_36VarlenDynamicPersistentTileSchedulerILi128ELi128ELi256ELi128ELb1ELb1ELb1ELb1ELb1ELb1EEEEEEEEEvNT_6ParamsE)
        /*056c*/ 	.word	0x00000020


	//----- nvinfo : EIATTR_MIN_STACK_SIZE
	.align		4
.L_271:
        /*0570*/ 	.byte	0x04, 0x12
        /*0572*/ 	.short	(.L_273 - .L_272)
	.align		4
.L_272:
        /*0574*/ 	.word	index@(_ZN7cutlass13device_kernelIN5flash11enable_sm90INS1_16FlashAttnFwdSm90INS1_25CollectiveMainloopFwdSm90ILi2EN4cute5tupleIJNS5_1CILi1EEES8_S8_EEENS6_IJNS7_ILi128EEESA_SA_EEELi128ENS_6half_tEfNS_4arch4Sm90ELb1ELb0ELb0ELb1ELb1ELb1ELb0ELb1ELb1ELb1ELb1ELb0EEENS1_21CollectiveEpilogueFwdISB_S9_SC_SE_Li256ELb1ELb1ELb1ELb0EEENS1_36VarlenDynamicPersistentTileSchedulerILi128ELi128ELi256ELi128ELb1ELb1ELb1ELb1ELb1ELb1EEEEEEEEEvNT_6ParamsE)
        /*0578*/ 	.word	0x00000028


	//----- nvinfo : EIATTR_MIN_STACK_SIZE
	.align		4
.L_273:
        /*057c*/ 	.byte	0x04, 0x12
        /*057e*/ 	.short	(.L_275 - .L_274)
	.align		4
.L_274:
        /*0580*/ 	.word	index@(_ZN7cutlass13device_kernelIN5flash11enable_sm90INS1_16FlashAttnFwdSm90INS1_25CollectiveMainloopFwdSm90ILi2EN4cute5tupleIJNS5_1CILi1EEES8_S8_EEENS6_IJNS7_ILi192EEENS7_ILi128EEENS7_ILi96EEEEEELi96ENS_6half_tEfNS_4arch4Sm90ELb0ELb0ELb0ELb0ELb1ELb0ELb0ELb0ELb1ELb1ELb1ELb0EEENS1_21CollectiveEpilogueFwdINS6_IJSA_SC_SB_EEES9_SE_SG_Li384ELb0ELb1ELb1ELb0EEENS1_19SingleTileSchedulerILb0ELb1ELb1ELi192EEEEEEEEEvNT_6ParamsE)
        /*0584*/ 	.word	0x00000008


	//----- nvinfo : EIATTR_MIN_STACK_SIZE
	.align		4
.L_275:
        /*0588*/ 	.byte	0x04, 0x12
        /*058a*/ 	.short	(.L_277 - .L_276)
	.align		4
.L_276:
        /*058c*/ 	.word	index@(_ZN7cutlass13device_kernelIN5flash11enable_sm90INS1_16FlashAttnFwdSm90INS1_25CollectiveMainloopFwdSm90ILi2EN4cute5tupleIJNS5_1CILi1EEES8_S8_EEENS6_IJNS7_ILi192EEENS7_ILi128EEENS7_ILi96EEEEEELi96ENS_6half_tEfNS_4arch4Sm90ELb0ELb0ELb0ELb1ELb1ELb0ELb0ELb0ELb1ELb1ELb1ELb0EEENS1_21CollectiveEpilogueFwdINS6_IJSA_SC_SB_EEES9_SE_SG_Li384ELb1ELb1ELb1ELb0EEENS1_36VarlenDynamicPersistentTileSchedulerILi192ELi128ELi384ELi128ELb1ELb1ELb1ELb0ELb1ELb1EEEEEEEEEvNT_6ParamsE)
        /*0590*/ 	.word	0x00000050


	//----- nvinfo : EIATTR_MIN_STACK_SIZE
	.align		4
.L_277:
        /*0594*/ 	.byte	0x04, 0x12
        /*0596*/ 	.short	(.L_279 - .L_278)
	.align		4
.L_278:
        /*0598*/ 	.word	index@(_ZN7cutlass13device_kernelIN5flash11enable_sm90INS1_16FlashAttnFwdSm90INS1_25CollectiveMainloopFwdSm90ILi2EN4cute5tupleIJNS5_1CILi1EEES8_S8_EEENS6_IJNS7_ILi192EEENS7_ILi128EEENS7_ILi96EEEEEELi96ENS_6half_tEfNS_4arch4Sm90ELb0ELb0ELb0ELb1ELb1ELb1ELb0ELb0ELb1ELb1ELb1ELb0EEENS1_21CollectiveEpilogueFwdINS6_IJSA_SC_SB_EEES9_SE_SG_Li384ELb1ELb1ELb1ELb0EEENS1_36VarlenDynamicPersistentTileSchedulerILi192ELi128ELi384ELi128ELb1ELb1ELb1ELb0ELb1ELb1EEEEEEEEEvNT_6ParamsE)
        /*059c*/ 	.word	0x000000e0


	//----- nvinfo : EIATTR_MIN_STACK_SIZE
	.align		4
.L_279:
        /*05a0*/ 	.byte	0x04, 0x12
        /*05a2*/ 	.short	(.L_281 - .L_280)
	.align		4
.L_280:
        /*05a4*/ 	.word	index@(_ZN7cutlass13device_kernelIN5flash11enable_sm90INS1_16FlashAttnFwdSm90INS1_25CollectiveMainloopFwdSm90ILi2EN4cute5tupleIJNS5_1CILi1EEES8_S8_EEENS6_IJNS7_ILi192EEENS7_ILi128EEENS7_ILi96EEEEEELi96ENS_6half_tEfNS_4arch4Sm90ELb0ELb1ELb0ELb0ELb1ELb0ELb0ELb0ELb1ELb1ELb1ELb0EEENS1_21CollectiveEpilogueFwdINS6_IJSA_SC_SB_EEES9_SE_SG_Li384ELb0ELb1ELb1ELb0EEENS1_19SingleTileSchedulerILb0ELb1ELb1ELi192EEEEEEEEEvNT_6ParamsE)
        /*05a8*/ 	.word	0x00000010


	//----- nvinfo : EIATTR_MIN_STACK_SIZE
	.align		4
.L_281:
        /*05ac*/ 	.byte	0x04, 0x12
        /*05ae*/ 	.short	(.L_283 - .L_282)
	.align		4
.L_282:
        /*05b0*/ 	.word	index@(_ZN7cutlass13device_kernelIN5flash11enable_sm90INS1_16FlashAttnFwdSm90INS1_25CollectiveMainloopFwdSm90ILi2EN4cute5tupleIJNS5_1CILi1EEES8_S8_EEENS6_IJNS7_ILi192EEENS7_ILi128EEENS7_ILi96EEEEEELi96ENS_6half_tEfNS_4arch4Sm90ELb0ELb1ELb0ELb1ELb1ELb0ELb0ELb0ELb1ELb1ELb1ELb0EEENS1_21CollectiveEpilogueFwdINS6_IJSA_SC_SB_EEES9_SE_SG_Li384ELb1ELb1ELb1ELb0EEENS1_36VarlenDynamicPersistentTileSchedulerILi192ELi128ELi384ELi128ELb1ELb1ELb1ELb1ELb0ELb1EEEEEEEEEvNT_6ParamsE)
        /*05b4*/ 	.word	0x00000030


	//----- nvinfo : EIATTR_MIN_STACK_SIZE
	.align		4
.L_283:
        /*05b8*/ 	.byte	0x04, 0x12
        /*05ba*/ 	.short	(.L_285 - .L_284)
	.align		4
.L_284:
        /*05bc*/ 	.word	index@(_ZN7cutlass13device_kernelIN5flash11enable_sm90INS1_16FlashAttnFwdSm90INS1_25CollectiveMainloopFwdSm90ILi2EN4cute5tupleIJNS5_1CILi1EEES8_S8_EEENS6_IJNS7_ILi192EEENS7_ILi128EEENS7_ILi96EEEEEELi96ENS_6half_tEfNS_4arch4Sm90ELb0ELb1ELb0ELb1ELb1ELb1ELb0ELb0ELb1ELb1ELb1ELb0EEENS1_21CollectiveEpilogueFwdINS6_IJSA_SC_SB_EEES9_SE_SG_Li384ELb1ELb1ELb1ELb0EEENS1_36VarlenDynamicPersistentTileSchedulerILi192ELi128ELi384ELi128ELb1ELb1ELb1ELb1ELb0ELb1EEEEEEEEEvNT_6ParamsE)
        /*05c0*/ 	.word	0x00000098


	//----- nvinfo : EIATTR_MIN_STACK_SIZE
	.align		4
.L_285:
        /*05c4*/ 	.byte	0x04, 0x12
        /*05c6*/ 	.short	(.L_287 - .L_286)
	.align		4
.L_286:
        /*05c8*/ 	.word	index@(_ZN7cutlass13device_kernelIN5flash11enable_sm90INS1_16FlashAttnFwdSm90INS1_25CollectiveMainloopFwdSm90ILi2EN4cute5tupleIJNS5_1CILi1EEES8_S8_EEENS6_IJNS7_ILi192EEENS7_ILi128EEENS7_ILi96EEEEEELi96ENS_6half_tEfNS_4arch4Sm90ELb1ELb0ELb0ELb0ELb1ELb0ELb0ELb0ELb1ELb1ELb1ELb0EEENS1_21CollectiveEpilogueFwdINS6_IJSA_SC_SB_EEES9_SE_SG_Li384ELb0ELb1ELb1ELb0EEENS1_19SingleTileSchedulerILb0ELb1ELb1ELi192EEEEEEEEEvNT_6ParamsE)
        /*05cc*/ 	.word	0x00000010


	//----- nvinfo : EIATTR_MIN_STACK_SIZE
	.align		4
.L_287:
        /*05d0*/ 	.byte	0x04, 0x12
        /*05d2*/ 	.short	(.L_289 - .L_288)
	.align		4
.L_288:
        /*05d4*/ 	.word	index@(_ZN7cutlass13device_kernelIN5flash11enable_sm90INS1_16FlashAttnFwdSm90INS1_25CollectiveMainloopFwdSm90ILi2EN4cute5tupleIJNS5_1CILi1EEES8_S8_EEENS6_IJNS7_ILi192EEENS7_ILi128EEENS7_ILi96EEEEEELi96ENS_6half_tEfNS_4arch4Sm90ELb1ELb0ELb0ELb1ELb1ELb0ELb0ELb0ELb1ELb1ELb1ELb0EEENS1_21CollectiveEpilogueFwdINS6_IJSA_SC_SB_EEES9_SE_SG_Li384ELb1ELb1ELb1ELb0EEENS1_36VarlenDynamicPersistentTileSchedulerILi192ELi128ELi384ELi128ELb1ELb1ELb1ELb1ELb1ELb1EEEEEEEEEvNT_6ParamsE)
        /*05d8*/ 	.word	0x00000050


	//----- nvinfo : EIATTR_MIN_STACK_SIZE
	.align		4
.L_289:
        /*05dc*/ 	.byte	0x04, 0x12
        /*05de*/ 	.short	(.L_291 - .L_290)
	.align		4
.L_290:
        /*05e0*/ 	.word	index@(_ZN7cutlass13device_kernelIN5flash11enable_sm90INS1_16FlashAttnFwdSm90INS1_25CollectiveMainloopFwdSm90ILi2EN4cute5tupleIJNS5_1CILi1EEES8_S8_EEENS6_IJNS7_ILi192EEENS7_ILi128EEENS7_ILi96EEEEEELi96ENS_6half_tEfNS_4arch4Sm90ELb1ELb0ELb0ELb1ELb1ELb1ELb0ELb0ELb1ELb1ELb1ELb0EEENS1_21CollectiveEpilogueFwdINS6_IJSA_SC_SB_EEES9_SE_SG_Li384ELb1ELb1ELb1ELb0EEENS1_36VarlenDynamicPersistentTileSchedulerILi192ELi128ELi384ELi128ELb1ELb1ELb1ELb1ELb1ELb1EEEEEEEEEvNT_6ParamsE)
        /*05e4*/ 	.word	0x000000e8


	//----- nvinfo : EIATTR_MIN_STACK_SIZE
	.align		4
.L_291:
        /*05e8*/ 	.byte	0x04, 0x12
        /*05ea*/ 	.short	(.L_293 - .L_292)
	.align		4
.L_292:
        /*05ec*/ 	.word	index@(_ZN7cutlass13device_kernelIN5flash11enable_sm90INS1_16FlashAttnFwdSm90INS1_25CollectiveMainloopFwdSm90ILi2EN4cute5tupleIJNS5_1CILi1EEES8_S8_EEENS6_IJNS7_ILi192EEENS7_ILi128EEENS7_ILi64EEEEEELi64ENS_6half_tEfNS_4arch4Sm90ELb0ELb0ELb0ELb0ELb1ELb0ELb0ELb1ELb1ELb1ELb1ELb0EEENS1_21CollectiveEpilogueFwdINS6_IJSA_SC_SB_EEES9_SE_SG_Li384ELb0ELb1ELb1ELb0EEENS1_19SingleTileSchedulerILb0ELb1ELb1ELi192EEEEEEEEEvNT_6ParamsE)
        /*05f0*/ 	.word	0x00000008


	//----- nvinfo : EIATTR_MIN_STACK_SIZE
	.align		4
.L_293:
        /*05f4*/ 	.byte	0x04, 0x12
        /*05f6*/ 	.short	(.L_295 - .L_294)
	.align		4
.L_294:
        /*05f8*/ 	.word	index@(_ZN7cutlass13device_kernelIN5flash11enable_sm90INS1_16FlashAttnFwdSm90INS1_25CollectiveMainloopFwdSm90ILi2EN4cute5tupleIJNS5_1CILi1EEES8_S8_EEENS6_IJNS7_ILi192EEENS7_ILi128EEENS7_ILi64EEEEEELi64ENS_6half_tEfNS_4arch4Sm90ELb0ELb0ELb0ELb1ELb1ELb0ELb0ELb1ELb1ELb1ELb1ELb0EEENS1_21CollectiveEpilogueFwdINS6_IJSA_SC_SB_EEES9_SE_SG_Li384ELb1ELb1ELb1ELb0EEENS1_36VarlenDynamicPersistentTileSchedulerILi192ELi128ELi384ELi128ELb1ELb1ELb1ELb0ELb1ELb1EEEEEEEEEvNT_6ParamsE)
        /*05fc*/ 	.word	0x00000050


	//----- nvinfo : EIATTR_MIN_STACK_SIZE
	.align		4
.L_295:
        /*0600*/ 	.byte	0x04, 0x12
        /*0602*/ 	.short	(.L_297 - .L_296)
	.align		4
.L_296:
        /*0604*/ 	.word	index@(_ZN7cutlass13device_kernelIN5flash11enable_sm90INS1_16FlashAttnFwdSm90INS1_25CollectiveMainloopFwdSm90ILi2EN4cute5tupleIJNS5_1CILi1EEES8_S8_EEENS6_IJNS7_ILi192EEENS7_ILi128EEENS7_ILi64EEEEEELi64ENS_6half_tEfNS_4arch4Sm90ELb0ELb0ELb0ELb1ELb1ELb1ELb0ELb1ELb1ELb1ELb1ELb0EEENS1_21CollectiveEpilogueFwdINS6_IJSA_SC_SB_EEES9_SE_SG_Li384ELb1ELb1ELb1ELb0EEENS1_36VarlenDynamicPersistentTileSchedulerILi192ELi128ELi384ELi128ELb1ELb1ELb1ELb0ELb1ELb1EEEEEEEEEvNT_6ParamsE)
        /*0608*/ 	.word	0x00000078


	//----- nvinfo : EIATTR_MIN_STACK_SIZE
	.align		4
.L_297:
        /*060c*/ 	.byte	0x04, 0x12
        /*060e*/ 	.short	(.L_299 - .L_298)
	.align		4
.L_298:
        /*0610*/ 	.word	index@(_ZN7cutlass13device_kernelIN5flash11enable_sm90INS1_16FlashAttnFwdSm90INS1_25CollectiveMainloopFwdSm90ILi2EN4cute5tupleIJNS5_1CILi1EEES8_S8_EEENS6_IJNS7_ILi192EEENS7_ILi128EEENS7_ILi64EEEEEELi64ENS_6half_tEfNS_4arch4Sm90ELb0ELb1ELb0ELb0ELb1ELb0ELb0ELb1ELb1ELb1ELb1ELb0EEENS1_21CollectiveEpilogueFwdINS6_IJSA_SC_SB_EEES9_SE_SG_Li384ELb0ELb1ELb1ELb0EEENS1_19SingleTileSchedulerILb0ELb1ELb1ELi192EEEEEEEEEvNT_6ParamsE)
        /*0614*/ 	.word	0x00000008


	//----- nvinfo : EIATTR_MIN_STACK_SIZE
	.align		4
.L_299:
        /*0618*/ 	.byte	0x04, 0x12
        /*061a*/ 	.short	(.L_301 - .L_300)
	.align		4
.L_300:
        /*061c*/ 	.word	index@(_ZN7cutlass13device_kernelIN5flash11enable_sm90INS1_16FlashAttnFwdSm90INS1_25CollectiveMainloopFwdSm90ILi2EN4cute5tupleIJNS5_1CILi1EEES8_S8_EEENS6_IJNS7_ILi192EEENS7_ILi128EEENS7_ILi64EEEEEELi64ENS_6half_tEfNS_4arch4Sm90ELb0ELb1ELb0ELb1ELb1ELb0ELb0ELb1ELb1ELb1ELb1ELb0EEENS1_21CollectiveEpilogueFwdINS6_IJSA_SC_SB_EEES9_SE_SG_Li384ELb1ELb1ELb1ELb0EEENS1_36VarlenDynamicPersistentTileSchedulerILi192ELi128ELi384ELi128ELb1ELb1ELb1ELb1ELb0ELb1EEEEEEEEEvNT_6ParamsE)
        /*0620*/ 	.word	0x00000040


	//----- nvinfo : EIATTR_MIN_STACK_SIZE
	.align		4
.L_301:
        /*0624*/ 	.byte	0x04, 0x12
        /*0626*/ 	.short	(.L_303 - .L_302)
	.align		4
.L_302:
        /*0628*/ 	.word	index@(_ZN7cutlass13device_kernelIN5flash11enable_sm90INS1_16FlashAttnFwdSm90INS1_25CollectiveMainloopFwdSm90ILi2EN4cute5tupleIJNS5_1CILi1EEES8_S8_EEENS6_IJNS7_ILi192EEENS7_ILi128EEENS7_ILi64EEEEEELi64ENS_6half_tEfNS_4arch4Sm90ELb0ELb1ELb0ELb1ELb1ELb1ELb0ELb1ELb1ELb1ELb1ELb0EEENS1_21CollectiveEpilogueFwdINS6_IJSA_SC_SB_EEES9_SE_SG_Li384ELb1ELb1ELb1ELb0EEENS1_36VarlenDynamicPersistentTileSchedulerILi192ELi128ELi384ELi128ELb1ELb1ELb1ELb1ELb0ELb1EEEEEEEEEvNT_6ParamsE)
        /*062c*/ 	.word	0x00000070


	//----- nvinfo : EIATTR_MIN_STACK_SIZE
	.align		4
.L_303:
        /*0630*/ 	.byte	0x04, 0x12
        /*0632*/ 	.short	(.L_305 - .L_304)
	.align		4
.L_304:
        /*0634*/ 	.word	index@(_ZN7cutlass13device_kernelIN5flash11enable_sm90INS1_16FlashAttnFwdSm90INS1_25CollectiveMainloopFwdSm90ILi2EN4cute5tupleIJNS5_1CILi1EEES8_S8_EEENS6_IJNS7_ILi192EEENS7_ILi128EEENS7_ILi64EEEEEELi64ENS_6half_tEfNS_4arch4Sm90ELb1ELb0ELb0ELb0ELb1ELb0ELb0ELb1ELb1ELb1ELb1ELb0EEENS1_21CollectiveEpilogueFwdINS6_IJSA_SC_SB_EEES9_SE_SG_Li384ELb0ELb1ELb1ELb0EEENS1_19SingleTileSchedulerILb0ELb1ELb1ELi192EEEEEEEEEvNT_6ParamsE)
        /*0638*/ 	.word	0x00000008


	//----- nvinfo : EIATTR_MIN_STACK_SIZE
	.align		4
.L_305:
        /*063c*/ 	.byte	0x04, 0x12
        /*063e*/ 	.short	(.L_307 - .L_306)
	.align		4
.L_306:
        /*0640*/ 	.word	index@(_ZN7cutlass13device_kernelIN5flash11enable_sm90INS1_16FlashAttnFwdSm90INS1_25CollectiveMainloopFwdSm90ILi2EN4cute5tupleIJNS5_1CILi1EEES8_S8_EEENS6_IJNS7_ILi192EEENS7_ILi128EEENS7_ILi64EEEEEELi64ENS_6half_tEfNS_4arch4Sm90ELb1ELb0ELb0ELb1ELb1ELb0ELb0ELb1ELb1ELb1ELb1ELb0EEENS1_21CollectiveEpilogueFwdINS6_IJSA_SC_SB_EEES9_SE_SG_Li384ELb1ELb1ELb1ELb0EEENS1_36VarlenDynamicPersistentTileSchedulerILi192ELi128ELi384ELi128ELb1ELb1ELb1ELb1ELb1ELb1EEEEEEEEEvNT_6ParamsE)
        /*0644*/ 	.word	0x00000040


	//----- nvinfo : EIATTR_MIN_STACK_SIZE
	.align		4
.L_307:
        /*0648*/ 	.byte	0x04, 0x12
        /*064a*/ 	.short	(.L_309 - .L_308)
	.align		4
.L_308:
        /*064c*/ 	.word	index@(_ZN7cutlass13device_kernelIN5flash11enable_sm90INS1_16FlashAttnFwdSm90INS1_25CollectiveMainloopFwdSm90ILi2EN4cute5tupleIJNS5_1CILi1EEES8_S8_EEENS6_IJNS7_ILi192EEENS7_ILi128EEENS7_ILi64EEEEEELi64ENS_6half_tEfNS_4arch4Sm90ELb1ELb0ELb0ELb1ELb1ELb1ELb0ELb1ELb1ELb1ELb1ELb0EEENS1_21CollectiveEpilogueFwdINS6_IJSA_SC_SB_EEES9_SE_SG_Li384ELb1ELb1ELb1ELb0EEENS1_36VarlenDynamicPersistentTileSchedulerILi192ELi128ELi384ELi128ELb1ELb1ELb1ELb1ELb1ELb1EEEEEEEEEvNT_6ParamsE)
        /*0650*/ 	.word	0x00000078
.L_309:


//--------------------- .nv.compat                --------------------------
	.section	.nv.compat,"",@"SHT_CUDA_COMPAT_INFO"
	.align	4
        /*0000*/ 	.byte	0x02, 0x09, 0x01, 0x00, 0x02, 0x02, 0x04, 0x00, 0x02, 0x05, 0x05, 0x00, 0x03, 0x07, 0x01, 0x01
        /*0010*/ 	.byte	0x02, 0x03, 0x01, 0x00, 0x02, 0x06, 0x01, 0x00, 0x04, 0x0b, 0x08, 0x00, 0x00, 0x00, 0x00, 0x00
        /*0020*/ 	.byte	0x00, 0x00, 0x00, 0x00


//--------------------- .nv.info._ZN7cutlass13device_kernelIN5flash11enable_sm90INS1_16FlashAttnFwdSm90INS1_25CollectiveMainloopFwdSm90ILi2EN4cute5tupleIJNS5_1CILi1EEES8_S8_EEENS6_IJNS7_ILi128EEENS7_ILi80EEENS7_ILi256EEEEEELi256ENS_6half_tEfNS_4arch4Sm90ELb0ELb0ELb0ELb0ELb1ELb0ELb0ELb1ELb1ELb1ELb1ELb0EEENS1_21CollectiveEpilogueFwdINS6_IJSA_SC_SB_EEES9_SE_SG_Li256ELb0ELb1ELb1ELb0EEENS1_19SingleTileSchedulerILb0ELb1ELb1ELi128EEEEEEEEEvNT_6ParamsE --------------------------
	.section	.nv.info._ZN7cutlass13device_kernelIN5flash11enable_sm90INS1_16FlashAttnFwdSm90INS1_25CollectiveMainloopFwdSm90ILi2EN4cute5tupleIJNS5_1CILi1EEES8_S8_EEENS6_IJNS7_ILi128EEENS7_ILi80EEENS7_ILi256EEEEEELi256ENS_6half_tEfNS_4arch4Sm90ELb0ELb0ELb0ELb0ELb1ELb0ELb0ELb1ELb1ELb1ELb1ELb0EEENS1_21CollectiveEpilogueFwdINS6_IJSA_SC_SB_EEES9_SE_SG_Li256ELb0ELb1ELb1ELb0EEENS1_19SingleTileSchedulerILb0ELb1ELb1ELi128EEEEEEEEEvNT_6ParamsE,"",@"SHT_CUDA_INFO"
	.sectionflags	@""
	.align	4


	//----- nvinfo : EIATTR_CUDA_API_VERSION
	.align		4
        /*0000*/ 	.byte	0x04, 0x37
        /*0002*/ 	.short	(.L_311 - .L_310)
.L_310:
        /*0004*/ 	.word	0x00000082


	//----- nvinfo : EIATTR_KPARAM_INFO
	.align		4
.L_311:
        /*0008*/ 	.byte	0x04, 0x17
        /*000a*/ 	.short	(.L_313 - .L_312)
.L_312:
        /*000c*/ 	.word	0x00000000
        /*0010*/ 	.short	0x0000
        /*0012*/ 	.short	0x0070
        /*0014*/ 	.byte	0x00, 0xf0, 0x01, 0x28


	//----- nvinfo : EIATTR_SPARSE_MMA_MASK
	.align		4
.L_313:
        /*0018*/ 	.byte	0x03, 0x50
        /*001a*/ 	.short	0x0000


	//----- nvinfo : EIATTR_MAXREG_COUNT
	.align		4
        /*001c*/ 	.byte	0x03, 0x1b
        /*001e*/ 	.short	0x00a8


	//----- nvinfo : EIATTR_NUM_BARRIERS
	.align		4
        /*0020*/ 	.byte	0x02, 0x4c
        /*0022*/ 	.byte	0x09
	.zero		1


	//----- nvinfo : EIATTR_EXTERNS
	.align		4
        /*0024*/ 	.byte	0x04, 0x0f
        /*0026*/ 	.short	(.L_315 - .L_314)


	//   ....[0]....
	.align		4
.L_314:
        /*0028*/ 	.word	index@(__assertfail)


	//----- nvinfo : EIATTR_ANNOTATIONS
	.align		4
.L_315:
        /*002c*/ 	.byte	0x04, 0x55
        /*002e*/ 	.short	(.L_317 - .L_316)


	//   ....[0]....
.L_316:
        /*0030*/ 	.word	0x00000001
        /*0034*/ 	.byte	0xa0, 0x08, 0x00, 0x00, 0x01, 0x00, 0x00, 0x00, 0x80, 0x14, 0x00, 0x00, 0x01, 0x00, 0x00, 0x00
        /*0044*/ 	.byte	0xf0, 0xd8, 0x00, 0x00, 0x01, 0x00, 0x00, 0x00, 0x60, 0xd9, 0x00, 0x00, 0x01, 0x00, 0x00, 0x00
        /*0054*/ 	.byte	0xc0, 0xf0, 0x00, 0x00, 0x01, 0x00, 0x00, 0x00, 0x60, 0x09, 0x01, 0x00


	//----- nvinfo : EIATTR_MERCURY_ISA_VERSION
	.align		4
.L_317:
        /*0060*/ 	.byte	0x03, 0x5f
        /*0062*/ 	.short	0x0101


	//----- nvinfo : EIATTR_INT_WARP_WIDE_INSTR_OFFSETS
	.align		4
        /*0064*/ 	.byte	0x04, 0x31
        /*0066*/ 	.short	(.L_319 - .L_318)


	//   ....[0]....
.L_318:
        /*0068*/ 	.word	0x000000c0


	//   ....[1]....
        /*006c*/ 	.word	0x000000d0


	//   ....[2]....
        /*0070*/ 	.word	0x00000170


	//----- nvinfo : EIATTR_COOP_GROUP_MASK_REGIDS
	.align		4
.L_319:
        /*0074*/ 	.byte	0x04, 0x29
        /*0076*/ 	.short	(.L_321 - .L_320)


	//   ....[0]....
.L_320:
        /*0078*/ 	.word	0xffffffff


	//   ....[1]....
        /*007c*/ 	.word	0xffffffff


	//   ....[2]....
        /*0080*/ 	.word	0xffffffff


	//   ....[3]....
        /*0084*/ 	.word	0xffffffff


	//   ....[4]....
        /*0088*/ 	.word	0xffffffff


	//   ....[5]....
        /*008c*/ 	.word	0xffffffff


	//   ....[6]....
        /*0090*/ 	.word	0xffffffff


	//   ....[7]....
        /*0094*/ 	.word	0xffffffff


	//   ....[8]....
        /*0098*/ 	.word	0xffffffff


	//   ....[9]....
        /*009c*/ 	.word	0xffffffff


	//   ....[10]....
        /*00a0*/ 	.word	0xffffffff


	//   ....[11]....
        /*00a4*/ 	.word	0xffffffff


	//   ....[12]....
        /*00a8*/ 	.word	0xffffffff


	//   ....[13]....
        /*00ac*/ 	.word	0xffffffff


	//   ....[14]....
        /*00b0*/ 	.word	0xffffffff


	//   ....[15]....
        /*00b4*/ 	.word	0xffffffff


	//   ....[16]....
        /*00b8*/ 	.word	0xffffffff


	//   ....[17]....
        /*00bc*/ 	.word	0xffffffff


	//   ....[18]....
        /*00c0*/ 	.word	0xffffffff


	//   ....[19]....
        /*00c4*/ 	.word	0xffffffff


	//   ....[20]....
        /*00c8*/ 	.word	0xffffffff


	//   ....[21]....
        /*00cc*/ 	.word	0xffffffff


	//   ....[22]....
        /*00d0*/ 	.word	0xffffffff


	//   ....[23]....
        /*00d4*/ 	.word	0xffffffff


	//   ....[24]....
        /*00d8*/ 	.word	0xffffffff


	//   ....[25]....
        /*00dc*/ 	.word	0xffffffff


	//   ....[26]....
        /*00e0*/ 	.word	0xffffffff


	//   ....[27]....
        /*00e4*/ 	.word	0xffffffff


	//   ....[28]....
        /*00e8*/ 	.word	0xffffffff


	//   ....[29]....
        /*00ec*/ 	.word	0xffffffff


	//   ....[30]....
        /*00f0*/ 	.word	0xffffffff


	//   ....[31]....
        /*00f4*/ 	.word	0xffffffff


	//   ....[32]....
        /*00f8*/ 	.word	0xffffffff


	//   ....[33]....
        /*00fc*/ 	.word	0xffffffff


	//   ....[34]....
        /*0100*/ 	.word	0xffffffff


	//   ....[35]....
        /*0104*/ 	.word	0xffffffff


	//   ....[36]....
        /*0108*/ 	.word	0xffffffff


	//   ....[37]....
        /*010c*/ 	.word	0xffffffff


	//   ....[38]....
        /*0110*/ 	.word	0xffffffff


	//   ....[39]....
        /*0114*/ 	.word	0xffffffff


	//   ....[40]....
        /*0118*/ 	.word	0xffffffff


	//   ....[41]....
        /*011c*/ 	.word	0xffffffff


	//   ....[42]....
        /*0120*/ 	.word	0xffffffff


	//   ....[43]....
        /*0124*/ 	.word	0xffffffff


	//   ....[44]....
        /*0128*/ 	.word	0xffffffff


	//   ....[45]....
        /*012c*/ 	.word	0xffffffff


	//   ....[46]....
        /*0130*/ 	.word	0xffffffff


	//   ....[47]....
        /*0134*/ 	.word	0xffffffff


	//   ....[48]....
        /*0138*/ 	.word	0xffffffff


	//   ....[49]....
        /*013c*/ 	.word	0xffffffff


	//   ....[50]....
        /*0140*/ 	.word	0xffffffff


	//   ....[51]....
        /*0144*/ 	.word	0xffffffff


	//   ....[52]....
        /*0148*/ 	.word	0xffffffff


	//   ....[53]....
        /*014c*/ 	.word	0xffffffff


	//   ....[54]....
        /*0150*/ 	.word	0xffffffff


	//   ....[55]....
        /*0154*/ 	.word	0xffffffff


	//   ....[56]....
        /*0158*/ 	.word	0xffffffff


	//   ....[57]....
        /*015c*/ 	.word	0xffffffff


	//   ....[58]....
        /*0160*/ 	.word	0xffffffff


	//   ....[59]....
        /*0164*/ 	.word	0xffffffff


	//   ....[60]....
        /*0168*/ 	.word	0xffffffff


	//   ....[61]....
        /*016c*/ 	.word	0xffffffff


	//   ....[62]....
        /*0170*/ 	.word	0xffffffff


	//   ....[63]....
        /*0174*/ 	.word	0xffffffff


	//   ....[64]....
        /*0178*/ 	.word	0xffffffff


	//   ....[65]....
        /*017c*/ 	.word	0xffffffff


	//   ....[66]....
        /*0180*/ 	.word	0xffffffff


	//   ....[67]....
        /*0184*/ 	.word	0xffffffff


	//   ....[68]....
        /*0188*/ 	.word	0xffffffff


	//   ....[69]....
        /*018c*/ 	.word	0xffffffff


	//   ....[70]....
        /*0190*/ 	.word	0xffffffff


	//   ....[71]....
        /*0194*/ 	.word	0xffffffff


	//   ....[72]....
        /*0198*/ 	.word	0xffffffff


	//   ....[73]....
        /*019c*/ 	.word	0xffffffff


	//   ....[74]....
        /*01a0*/ 	.word	0xffffffff


	//   ....[75]....
        /*01a4*/ 	.word	0xffffffff


	//   ....[76]....
        /*01a8*/ 	.word	0xffffffff


	//   ....[77]....
        /*01ac*/ 	.word	0xffffffff


	//   ....[78]....
        /*01b0*/ 	.word	0xffffffff


	//   ....[79]....
        /*01b4*/ 	.word	0xffffffff


	//   ....[80]....
        /*01b8*/ 	.word	0xffffffff


	//   ....[81]....
        /*01bc*/ 	.word	0xffffffff


	//   ....[82]....
        /*01c0*/ 	.word	0xffffffff


	//   ....[83]....
        /*01c4*/ 	.word	0xffffffff


	//   ....[84]....
        /*01c8*/ 	.word	0xffffffff


	//   ....[85]....
        /*01cc*/ 	.word	0x0500000f


	//   ....[86]....
        /*01d0*/ 	.word	0x0500000f


	//   ....[87]....
        /*01d4*/ 	.word	0x0500000f


	//   ....[88]....
        /*01d8*/ 	.word	0x0500000f


	//   ....[89]....
        /*01dc*/ 	.word	0x0500000f


	//   ....[90]....
        /*01e0*/ 	.word	0x0500000f


	//   ....[91]....
        /*01e4*/ 	.word	0x0500000f


	//   ....[92]....
        /*01e8*/ 	.word	0x0500000f


	//   ....[93]....
        /*01ec*/ 	.word	0x0500000f


	//   ....[94]....
        /*01f0*/ 	.word	0x0500000f


	//   ....[95]....
        /*01f4*/ 	.word	0x0500000f


	//   ....[96]....
        /*01f8*/ 	.word	0x0500000f


	//   ....[97]....
        /*01fc*/ 	.word	0x0500000f


	//   ....[98]....
        /*0200*/ 	.word	0x0500000f


	//   ....[99]....
        /*0204*/ 	.word	0x0500000f


	//   ....[100]....
        /*0208*/ 	.word	0x0500000f


	//   ....[101]....
        /*020c*/ 	.word	0x0500000f


	//   ....[102]....
        /*0210*/ 	.word	0x0500000f


	//   ....[103]....
        /*0214*/ 	.word	0x0500000f


	//   ....[104]....
        /*0218*/ 	.word	0x0500000f


	//   ....[105]....
        /*021c*/ 	.word	0x0500000f


	//   ....[106]....
        /*0220*/ 	.word	0x0500000f


	//   ....[107]....
        /*0224*/ 	.word	0x0500000f


	//   ....[108]....
        /*0228*/ 	.word	0x0500000f


	//   ....[109]....
        /*022c*/ 	.word	0x0500000f


	//   ....[110]....
        /*0230*/ 	.word	0x0500000f


	//   ....[111]....
        /*0234*/ 	.word	0x0500000f


	//   ....[112]....
        /*0238*/ 	.word	0x0500000f


	//   ....[113]....
        /*023c*/ 	.word	0x0500000f


	//   ....[114]....
        /*0240*/ 	.word	0x0500000f


	//   ....[115]....
        /*0244*/ 	.word	0x0500000f


	//   ....[116]....
        /*0248*/ 	.word	0x0500000f


	//   ....[117]....
        /*024c*/ 	.word	0x0500000f


	//   ....[118]....
        /*0250*/ 	.word	0x0500000f


	//   ....[119]....
        /*0254*/ 	.word	0x0500000f


	//   ....[120]....
        /*0258*/ 	.word	0x0500000f


	//   ....[121]....
        /*025c*/ 	.word	0x0500000f


	//   ....[122]....
        /*0260*/ 	.word	0x0500000f


	//   ....[123]....
        /*0264*/ 	.word	0x0500000f


	//   ....[124]....
        /*0268*/ 	.word	0x0500000f


	//   ....[125]....
        /*026c*/ 	.word	0x0500000f


	//   ....[126]....
        /*0270*/ 	.word	0x0500000f


	//   ....[127]....
        /*0274*/ 	.word	0x0500000f


	//   ....[128]....
        /*0278*/ 	.word	0x0500000f


	//   ....[129]....
        /*027c*/ 	.word	0x0500000f


	//   ....[130]....
        /*0280*/ 	.word	0x0500000f


	//   ....[131]....
        /*0284*/ 	.word	0x0500000f


	//   ....[132]....
        /*0288*/ 	.word	0x0500000f


	//   ....[133]....
        /*028c*/ 	.word	0x0500000f


	//   ....[134]....
        /*0290*/ 	.word	0x0500000f


	//   ....[135]....
        /*0294*/ 	.word	0x0500000f


	//   ....[136]....
        /*0298*/ 	.word	0x0500000f


	//   ....[137]....
        /*029c*/ 	.word	0x0500000f


	//   ....[138]....
        /*02a0*/ 	.word	0x0500000f


	//   ....[139]....
        /*02a4*/ 	.word	0x0500000f


	//   ....[140]....
        /*02a8*/ 	.word	0x0500000f


	//   ....[141]....
        /*02ac*/ 	.word	0x0500000f


	//   ....[142]....
        /*02b0*/ 	.word	0x0500000f


	//----- nvinfo : EIATTR_COOP_GROUP_INSTR_OFFSETS
	.align		4
.L_321:
        /*02b4*/ 	.byte	0x04, 0x28
        /*02b6*/ 	.short	(.L_323 - .L_322)


	//   ....[0]....
.L_322:
        /*02b8*/ 	.word	0x00000070


	//   ....[1]....
        /*02bc*/ 	.word	0x000000b0


	//   ....[2]....
        /*02c0*/ 	.word	0x000002d0


	//   ....[3]....
        /*02c4*/ 	.word	0x00000430


	//   ....[4]....
        /*02c8*/ 	.word	0x00000550


	//   ....[5]....
        /*02cc*/ 	.word	0x000006b0


	//   ....[6]....
        /*02d0*/ 	.word	0x00001260


	//   ....[7]....
        /*02d4*/ 	.word	0x000043d0


	//   ....[8]....
        /*02d8*/ 	.word	0x000044d0


	//   ....[9]....
        /*02dc*/ 	.word	0x000048e0


	//   ....[10]....
        /*02e0*/ 	.word	0x00004950


	//   ....[11]....
        /*02e4*/ 	.word	0x00008710


	//   ....[12]....
        /*02e8*/ 	.word	0x00008720


	//   ....[13]....
        /*02ec*/ 	.word	0x00008780


	//   ....[14]....
        /*02f0*/ 	.word	0x00008790


	//   ....[15]....
        /*02f4*/ 	.word	0x00009b60


	//   ....[16]....
        /*02f8*/ 	.word	0x00009b90


	//   ....[17]....
        /*02fc*/ 	.word	0x00009c30


	//   ....[18]....
        /*0300*/ 	.word	0x00009c90


	//   ....[19]....
        /*0304*/ 	.word	0x0000af60


	//   ....[20]....
        /*0308*/ 	.word	0x0000afc0


	//   ....[21]....
        /*030c*/ 	.word	0x0000b000


	//   ....[22]....
        /*0310*/ 	.word	0x0000b040


	//   ....[23]....
        /*0314*/ 	.word	0x0000b060


	//   ....[24]....
        /*0318*/ 	.word	0x0000b090


	//   ....[25]....
        /*031c*/ 	.word	0x0000bce0


	//   ....[26]....
        /*0320*/ 	.word	0x0000bcf0


	//   ....[27]....
        /*0324*/ 	.word	0x0000cd60


	//   ....[28]....
        /*0328*/ 	.word	0x0000df90


	//   ....[29]....
        /*032c*/ 	.word	0x0000dfd0


	//   ....[30]....
        /*0330*/ 	.word	0x0000e000


	//   ....[31]....
        /*0334*/ 	.word	0x0000e020


	//   ....[32]....
        /*0338*/ 	.word	0x0000e030


	//   ....[33]....
        /*033c*/ 	.word	0x0000e0a0


	//   ....[34]....
        /*0340*/ 	.word	0x0000e0d0


	//   ....[35]....
        /*0344*/ 	.word	0x0000e130


	//   ....[36]....
        /*0348*/ 	.word	0x0000e160


	//   ....[37]....
        /*034c*/ 	.word	0x0000e1c0


	//   ....[38]....
        /*0350*/ 	.word	0x0000e890


	//   ....[39]....
        /*0354*/ 	.word	0x0000e8d0


	//   ....[40]....
        /*0358*/ 	.word	0x0000e900


	//   ....[41]....
        /*035c*/ 	.word	0x0000e920


	//   ....[42]....
        /*0360*/ 	.word	0x0000e930


	//   ....[43]....
        /*0364*/ 	.word	0x0000e9c0


	//   ....[44]....
        /*0368*/ 	.word	0x0000ea00


	//   ....[45]....
        /*036c*/ 	.word	0x0000ea60


	//   ....[46]....
        /*0370*/ 	.word	0x0000ea90


	//   ....[47]....
        /*0374*/ 	.word	0x0000eb00


	//   ....[48]....
        /*0378*/ 	.word	0x0000eb40


	//   ....[49]....
        /*037c*/ 	.word	0x0000eba0


	//   ....[50]....
        /*0380*/ 	.word	0x0000ebd0


	//   ....[51]....
        /*0384*/ 	.word	0x0000ec30


	//   ....[52]....
        /*0388*/ 	.word	0x0000ec70


	//   ....[53]....
        /*038c*/ 	.word	0x0000ecd0


	//   ....[54]....
        /*0390*/ 	.word	0x0000f540


	//   ....[55]....
        /*0394*/ 	.word	0x0000f580


	//   ....[56]....
        /*0398*/ 	.word	0x0000f5b0


	//   ....[57]....
        /*039c*/ 	.word	0x0000f5d0


	//   ....[58]....
        /*03a0*/ 	.word	0x0000f5f0


	//   ....[59]....
        /*03a4*/ 	.word	0x0000f610


	//   ....[60]....
        /*03a8*/ 	.word	0x0000f640


	//   ....[61]....
        /*03ac*/ 	.word	0x0000f660


	//   ....[62]....
        /*03b0*/ 	.word	0x0000f670


	//   ....[63]....
        /*03b4*/ 	.word	0x0000f6f0


	//   ....[64]....
        /*03b8*/ 	.word	0x0000fa90


	//   ....[65]....
        /*03bc*/ 	.word	0x0000fac0


	//   ....[66]....
        /*03c0*/ 	.word	0x0000fae0


	//   ....[67]....
        /*03c4*/ 	.word	0x0000fb80


	//   ....[68]....
        /*03c8*/ 	.word	0x0000fba0


	//   ....[69]....
        /*03cc*/ 	.word	0x0000fc40


	//   ....[70]....
        /*03d0*/ 	.word	0x0000fc60


	//   ....[71]....
        /*03d4*/ 	.word	0x0000fd00


	//   ....[72]....
        /*03d8*/ 	.word	0x0000fd20


	//   ....[73]....
        /*03dc*/ 	.word	0x0000fd30


	//   ....[74]....
        /*03e0*/ 	.word	0x00010270


	//   ....[75]....
        /*03e4*/ 	.word	0x000102b0


	//   ....[76]....
        /*03e8*/ 	.word	0x000102e0


	//   ....[77]....
        /*03ec*/ 	.word	0x00010310


	//   ....[78]....
        /*03f0*/ 	.word	0x000103f0


	//   ....[79]....
        /*03f4*/ 	.word	0x00010410


	//   ....[80]....
        /*03f8*/ 	.word	0x000104c0


	//   ....[81]....
        /*03fc*/ 	.word	0x000104e0


	//   ....[82]....
        /*0400*/ 	.word	0x00010530


	//   ....[83]....
        /*0404*/ 	.word	0x000105a0


	//   ....[84]....
        /*0408*/ 	.word	0x000108f0


	//   ....[85]....
        /*040c*/ 	.word	0x00010de0


	//   ....[86]....
        /*0410*/ 	.word	0x00010ed0


	//   ....[87]....
        /*0414*/ 	.word	0x00010f90


	//   ....[88]....
        /*0418*/ 	.word	0x000110b0


	//   ....[89]....
        /*041c*/ 	.word	0x00011110


	//   ....[90]....
        /*0420*/ 	.word	0x00011210


	//   ....[91]....
        /*0424*/ 	.word	0x00011270


	//   ....[92]....
        /*0428*/ 	.word	0x00011370


	//   ....[93]....
        /*042c*/ 	.word	0x000113d0


	//   ....[94]....
        /*0430*/ 	.word	0x000114c0


	//   ....[95]....
        /*0434*/ 	.word	0x00011510


	//   ....[96]....
        /*0438*/ 	.word	0x000115a0


	//   ....[97]....
        /*043c*/ 	.word	0x00011600


	//   ....[98]....
        /*0440*/ 	.word	0x00011740


	//   ....[99]....
        /*0444*/ 	.word	0x000117b0


	//   ....[100]....
        /*0448*/ 	.word	0x000118b0


	//   ....[101]....
        /*044c*/ 	.word	0x00011920


	//   ....[102]....
        /*0450*/ 	.word	0x00011a20


	//   ....[103]....
        /*0454*/ 	.word	0x00011a90


	//   ....[104]....
        /*0458*/ 	.word	0x00011b90


	//   ....[105]....
        /*045c*/ 	.word	0x00011c00


	//   ....[106]....
        /*0460*/ 	.word	0x00011d00


	//   ....[107]....
        /*0464*/ 	.word	0x00011d70


	//   ....[108]....
        /*0468*/ 	.word	0x00011e70


	//   ....[109]....
        /*046c*/ 	.word	0x00011ed0


	//   ....[110]....
        /*0470*/ 	.word	0x00011fc0


	//   ....[111]....
        /*0474*/ 	.word	0x00012010


	//   ....[112]....
        /*0478*/ 	.word	0x00012150


	//   ....[113]....
        /*047c*/ 	.word	0x00012210


	//   ....[114]....
        /*0480*/ 	.word	0x00012350


	//   ....[115]....
        /*0484*/ 	.word	0x000123a0


	//   ....[116]....
        /*0488*/ 	.word	0x000124b0


	//   ....[117]....
        /*048c*/ 	.word	0x00012500


	//   ....[118]....
        /*0490*/ 	.word	0x00012620


	//   ....[119]....
        /*0494*/ 	.word	0x00012670


	//   ....[120]....
        /*0498*/ 	.word	0x000127a0


	//   ....[121]....
        /*049c*/ 	.word	0x000127f0


	//   ....[122]....
        /*04a0*/ 	.word	0x000128d0


	//   ....[123]....
        /*04a4*/ 	.word	0x00012970


	//   ....[124]....
        /*04a8*/ 	.word	0x00012aa0


	//   ....[125]....
        /*04ac*/ 	.word	0x00012af0


	//   ....[126]....
        /*04b0*/ 	.word	0x00012c20


	//   ....[127]....
        /*04b4*/ 	.word	0x00012c70


	//   ....[128]....
        /*04b8*/ 	.word	0x00012da0


	//   ....[129]....
        /*04bc*/ 	.word	0x00012df0


	//   ....[130]....
        /*04c0*/ 	.word	0x00012f20


	//   ....[131]....
        /*04c4*/ 	.word	0x00012f70


	//   ....[132]....
        /*04c8*/ 	.word	0x00013050


	//   ....[133]....
        /*04cc*/ 	.word	0x000130f0


	//   ....[134]....
        /*04d0*/ 	.word	0x00013290


	//   ....[135]....
        /*04d4*/ 	.word	0x000132e0


	//   ....[136]....
        /*04d8*/ 	.word	0x00013420


	//   ....[137]....
        /*04dc*/ 	.word	0x00013470


	//   ....[138]....
        /*04e0*/ 	.word	0x000135b0


	//   ....[139]....
        /*04e4*/ 	.word	0x00013600


	//   ....[140]....
        /*04e8*/ 	.word	0x00013730


	//   ....[141]....
        /*04ec*/ 	.word	0x00013780


	//   ....[142]....
        /*04f0*/ 	.word	0x00013890


	//----- nvinfo : EIATTR_REG_RECONFIG
	.align		4
.L_323:
        /*04f4*/ 	.byte	0x01, 0x54
	.zero		2


	//----- nvinfo : EIATTR_SYSCALL_OFFSETS
	.align		4
        /*04f8*/ 	.byte	0x04, 0x46
        /*04fa*/ 	.short	(.L_325 - .L_324)


	//   ....[0]....
.L_324:
        /*04fc*/ 	.word	0x00001430


	//   ....[1]....
        /*0500*/ 	.word	0x0000d4b0


	//   ....[2]....
        /*0504*/ 	.word	0x0000d5f0


	//   ....[3]....
        /*0508*/ 	.word	0x0000d6e0


	//   ....[4]....
        /*050c*/ 	.word	0x0000e5b0


	//----- nvinfo : EIATTR_MBARRIER_INSTR_OFFSETS
	.align		4
.L_325:
        /*0510*/ 	.byte	0x04, 0x39
        /*0512*/ 	.short	(.L_327 - .L_326)


	//   ....[0]....
.L_326:
        /*0514*/ 	.word	0x00000180
        /*0518*/ 	.word	0x000000ff
        /*051c*/ 	.word	0x00038800
        /*0520*/ 	.short	0x0100
        /*0522*/ 	.byte	0x08
	.zero		1


	//   ....[1]....
        /*0524*/ 	.word	0x00000190
        /*0528*/ 	.word	0x000000ff
        /*052c*/ 	.word	0x00038820
        /*0530*/ 	.short	0x0100
        /*0532*/ 	.byte	0x08
	.zero		1


	//   ....[2]....
        /*0534*/ 	.word	0x00000280
        /*0538*/ 	.word	0x000000ff
        /*053c*/ 	.word	0x00038830
        /*0540*/ 	.short	0x0100
        /*0542*/ 	.byte	0x08
	.zero		1


	//   ....[3]....
        /*0544*/ 	.word	0x00000290
        /*0548*/ 	.word	0x000000ff
        /*054c*/ 	.word	0x00038840
        /*0550*/ 	.short	0x0100
        /*0552*/ 	.byte	0x08
	.zero		1


	//   ....[4]....
        /*0554*/ 	.word	0x000002a0
        /*0558*/ 	.word	0x000000ff
        /*055c*/ 	.word	0x00038838
        /*0560*/ 	.short	0x0100
        /*0562*/ 	.byte	0x08
	.zero		1


	//   ....[5]....
        /*0564*/ 	.word	0x000002b0
        /*0568*/ 	.word	0x000000ff
        /*056c*/ 	.word	0x00038848
        /*0570*/ 	.short	0x0100
        /*0572*/ 	.byte	0x08
	.zero		1


	//   ....[6]....
        /*0574*/ 	.word	0x000003e0
        /*0578*/ 	.word	0x000000ff
        /*057c*/ 	.word	0x00038850
        /*0580*/ 	.short	0x0100
        /*0582*/ 	.byte	0x08
	.zero		1


	//   ....[7]....
        /*0584*/ 	.word	0x000003f0
        /*0588*/ 	.word	0x000000ff
        /*058c*/ 	.word	0x00038860
        /*0590*/ 	.short	0x0100
        /*0592*/ 	.byte	0x08
	.zero		1


	//   ....[8]....
        /*0594*/ 	.word	0x00000400
        /*0598*/ 	.word	0x000000ff
        /*059c*/ 	.word	0x00038858
        /*05a0*/ 	.short	0x0100
        /*05a2*/ 	.byte	0x08
	.zero		1


	//   ....[9]....
        /*05a4*/ 	.word	0x00000410
        /*05a8*/ 	.word	0x000000ff
        /*05ac*/ 	.word	0x00038868
        /*05b0*/ 	.short	0x0100
        /*05b2*/ 	.byte	0x08
	.zero		1


	//   ....[10]....
        /*05b4*/ 	.word	0x00000500
        /*05b8*/ 	.word	0x000000ff
        /*05bc*/ 	.word	0x00038870
        /*05c0*/ 	.short	0x0100
        /*05c2*/ 	.byte	0x06
	.zero		1


	//   ....[11]....
        /*05c4*/ 	.word	0x00000510
        /*05c8*/ 	.word	0x000000ff
        /*05cc*/ 	.word	0x00038880
        /*05d0*/ 	.short	0x0100
        /*05d2*/ 	.byte	0x06
	.zero		1


	//   ....[12]....
        /*05d4*/ 	.word	0x00000520
        /*05d8*/ 	.word	0x000000ff
        /*05dc*/ 	.word	0x00038878
        /*05e0*/ 	.short	0x0100
        /*05e2*/ 	.byte	0x06
	.zero		1


	//   ....[13]....
        /*05e4*/ 	.word	0x00000530
        /*05e8*/ 	.word	0x000000ff
        /*05ec*/ 	.word	0x00038888
        /*05f0*/ 	.short	0x0100
        /*05f2*/ 	.byte	0x06
	.zero		1


	//   ....[14]....
        /*05f4*/ 	.word	0x00000660
        /*05f8*/ 	.word	0x000000ff
        /*05fc*/ 	.word	0x00038890
        /*0600*/ 	.short	0x0100
        /*0602*/ 	.byte	0x08
	.zero		1


	//   ....[15]....
        /*0604*/ 	.word	0x00000670
        /*0608*/ 	.word	0x000000ff
        /*060c*/ 	.word	0x000388a0
        /*0610*/ 	.short	0x0100
        /*0612*/ 	.byte	0x08
	.zero		1


	//   ....[16]....
        /*0614*/ 	.word	0x00000680
        /*0618*/ 	.word	0x000000ff
        /*061c*/ 	.word	0x00038898
        /*0620*/ 	.short	0x0100
        /*0622*/ 	.byte	0x08
	.zero		1


	//   ....[17]....
        /*0624*/ 	.word	0x00000690
        /*0628*/ 	.word	0x000000ff
        /*062c*/ 	.word	0x000388a8
        /*0630*/ 	.short	0x0100
        /*0632*/ 	.byte	0x08
	.zero		1


	//   ....[18]....
        /*0634*/ 	.word	0x000007d0
        /*0638*/ 	.word	0x000000ff
        /*063c*/ 	.word	0x000388b0
        /*0640*/ 	.short	0x0100
        /*0642*/ 	.byte	0x08
	.zero		1


	//   ....[19]....
        /*0644*/ 	.word	0x000007e0
        /*0648*/ 	.word	0x000000ff
        /*064c*/ 	.word	0x000388c0
        /*0650*/ 	.short	0x0100
        /*0652*/ 	.byte	0x08
	.zero		1


	//   ....[20]....
        /*0654*/ 	.word	0x000007f0
        /*0658*/ 	.word	0x000000ff
        /*065c*/ 	.word	0x000388b8
        /*0660*/ 	.short	0x0100
        /*0662*/ 	.byte	0x08
	.zero		1


	//   ....[21]....
        /*0664*/ 	.word	0x00000800
        /*0668*/ 	.word	0x000000ff
        /*066c*/ 	.word	0x000388c8
        /*0670*/ 	.short	0x0100
        /*0672*/ 	.byte	0x08
	.zero		1


	//   ....[22]....
        /*0674*/ 	.word	0x00001460
        /*0678*/ 	.word	0x000000ff
        /*067c*/ 	.word	0x00038800
        /*0680*/ 	.short	0x010a
        /*0682*/ 	.byte	0x04
	.zero		1


	//   ....[23]....
        /*0684*/ 	.word	0x00001500
        /*0688*/ 	.word	0x000000ff
        /*068c*/ 	.word	0x00038830
        /*0690*/ 	.short	0x010a
        /*0692*/ 	.byte	0x04
	.zero		1


	//   ....[24]....
        /*0694*/ 	.word	0x00001570
        /*0698*/ 	.word	0x000000ff
        /*069c*/ 	.word	0x00038830
        /*06a0*/ 	.short	0x010a
        /*06a2*/ 	.byte	0x04
	.zero		1


	//   ....[25]....
        /*06a4*/ 	.word	0x00003b90
        /*06a8*/ 	.word	0x000000ff
        /*06ac*/ 	.word	0x00000000
        /*06b0*/ 	.short	0x0101
        /*06b2*/ 	.byte	0x07
	.zero		1


	//   ....[26]....
        /*06b4*/ 	.word	0x00005830
        /*06b8*/ 	.word	0x000000ff
        /*06bc*/ 	.word	0x00038830
        /*06c0*/ 	.short	0x010a
        /*06c2*/ 	.byte	0x07
	.zero		1


	//   ....[27]....
        /*06c4*/ 	.word	0x00005880
        /*06c8*/ 	.word	0x000000ff
        /*06cc*/ 	.word	0x00038830
        /*06d0*/ 	.short	0x010a
        /*06d2*/ 	.byte	0x06
	.zero		1


	//   ....[28]....
        /*06d4*/ 	.word	0x00008190
        /*06d8*/ 	.word	0x000000ff
        /*06dc*/ 	.word	0x00038850
        /*06e0*/ 	.short	0x010a
        /*06e2*/ 	.byte	0x07
	.zero		1


	//   ....[29]....
        /*06e4*/ 	.word	0x000081d0
        /*06e8*/ 	.word	0x000000ff
        /*06ec*/ 	.word	0x00038850
        /*06f0*/ 	.short	0x010a
        /*06f2*/ 	.byte	0x07
	.zero		1


	//   ....[30]....
        /*06f4*/ 	.word	0x00008760
        /*06f8*/ 	.word	0x000000ff
        /*06fc*/ 	.word	0x00000000
        /*0700*/ 	.short	0x0101
        /*0702*/ 	.byte	0x0a
	.zero		1


	//   ....[31]....
        /*0704*/ 	.word	0x00009130
        /*0708*/ 	.word	0x000000ff
        /*070c*/ 	.word	0x00000000
        /*0710*/ 	.short	0x0101
        /*0712*/ 	.byte	0x07
	.zero		1


	//   ....[32]....
        /*0714*/ 	.word	0x00009ac0
        /*0718*/ 	.word	0x000000ff
        /*071c*/ 	.word	0x00038850
        /*0720*/ 	.short	0x010a
        /*0722*/ 	.byte	0x05
	.zero		1


	//   ....[33]....
        /*0724*/ 	.word	0x00009b00
        /*0728*/ 	.word	0x000000ff
        /*072c*/ 	.word	0x00038850
        /*0730*/ 	.short	0x010a
        /*0732*/ 	.byte	0x05
	.zero		1


	//   ....[34]....
        /*0734*/ 	.word	0x0000a160
        /*0738*/ 	.word	0x000000ff
        /*073c*/ 	.word	0x00000000
        /*0740*/ 	.short	0x0101
        /*0742*/ 	.byte	0x04
	.zero		1


	//   ....[35]....
        /*0744*/ 	.word	0x0000b080
        /*0748*/ 	.word	0x000000ff
        /*074c*/ 	.word	0x00000000
        /*0750*/ 	.short	0x0101
        /*0752*/ 	.byte	0x04
	.zero		1


	//   ....[36]....
        /*0754*/ 	.word	0x0000dd70
        /*0758*/ 	.word	0x000000ff
        /*075c*/ 	.word	0x00038840
        /*0760*/ 	.short	0x010a
        /*0762*/ 	.byte	0x2a
	.zero		1


	//   ....[37]....
        /*0764*/ 	.word	0x0000e370
        /*0768*/ 	.word	0x000000ff
        /*076c*/ 	.word	0x00038830
        /*0770*/ 	.short	0x0107
        /*0772*/ 	.byte	0x2a
	.zero		1


	//   ....[38]....
        /*0774*/ 	.word	0x0000e3e0
        /*0778*/ 	.word	0x000000ff
        /*077c*/ 	.word	0x00038830
        /*0780*/ 	.short	0x0101
        /*0782*/ 	.byte	0x2a
	.zero		1


	//   ....[39]....
        /*0784*/ 	.word	0x0000ee50
        /*0788*/ 	.word	0x000000ff
        /*078c*/ 	.word	0x00038800
        /*0790*/ 	.short	0x0107
        /*0792*/ 	.byte	0x2a
	.zero		1


	//   ....[40]....
        /*0794*/ 	.word	0x0000eeb0
        /*0798*/ 	.word	0x000000ff
        /*079c*/ 	.word	0x00038800
        /*07a0*/ 	.short	0x0101
        /*07a2*/ 	.byte	0x2a
	.zero		1


	//   ....[41]....
        /*07a4*/ 	.word	0x0000eec0
        /*07a8*/ 	.word	0x000000ff
        /*07ac*/ 	.word	0x00038820
        /*07b0*/ 	.short	0x010a
        /*07b2*/ 	.byte	0x2a
	.zero		1


	//   ....[42]....
        /*07b4*/ 	.word	0x0000f340
        /*07b8*/ 	.word	0x00000013
        /*07bc*/ 	.word	0x00038840
        /*07c0*/ 	.short	0x010a
        /*07c2*/ 	.byte	0x3f
	.zero		1


	//   ....[43]....
        /*07c4*/ 	.word	0x0000f910
        /*07c8*/ 	.word	0x00000013
        /*07cc*/ 	.word	0x00038830
        /*07d0*/ 	.short	0x0107
        /*07d2*/ 	.byte	0x3f
	.zero		1


	//   ....[44]....
        /*07d4*/ 	.word	0x0000f9c0
        /*07d8*/ 	.word	0x00000013
        /*07dc*/ 	.word	0x00038830
        /*07e0*/ 	.short	0x0101
        /*07e2*/ 	.byte	0x3f
	.zero		1


	//   ....[45]....
        /*07e4*/ 	.word	0x0000fa20
        /*07e8*/ 	.word	0x00000004
        /*07ec*/ 	.word	0x00038860
        /*07f0*/ 	.short	0x010a
        /*07f2*/ 	.byte	0x3f
	.zero		1


	//   ....[46]....
        /*07f4*/ 	.word	0x0000fee0
        /*07f8*/ 	.word	0x00000004
        /*07fc*/ 	.word	0x00038850
        /*0800*/ 	.short	0x0107
        /*0802*/ 	.byte	0x3f
	.zero		1


	//   ....[47]....
        /*0804*/ 	.word	0x00010060
        /*0808*/ 	.word	0x00000004
        /*080c*/ 	.word	0x00038850
        /*0810*/ 	.short	0x0101
        /*0812*/ 	.byte	0x3f
	.zero		1


	//   ....[48]....
        /*0814*/ 	.word	0x000101e0
        /*0818*/ 	.word	0x00000000
        /*081c*/ 	.word	0x00038860
        /*0820*/ 	.short	0x010a
        /*0822*/ 	.byte	0x3f
	.zero		1


	//   ....[49]....
        /*0824*/ 	.word	0x00010730
        /*0828*/ 	.word	0x00000000
        /*082c*/ 	.word	0x00038850
        /*0830*/ 	.short	0x0107
        /*0832*/ 	.byte	0x3f
	.zero		1


	//   ....[50]....
        /*0834*/ 	.word	0x000107f0
        /*0838*/ 	.word	0x00000000
        /*083c*/ 	.word	0x00038850
        /*0840*/ 	.short	0x0101
        /*0842*/ 	.byte	0x3f
	.zero		1


	//   ....[51]....
        /*0844*/ 	.word	0x00010880
        /*0848*/ 	.word	0x00000007
        /*084c*/ 	.word	0x00038820
        /*0850*/ 	.short	0x010a
        /*0852*/ 	.byte	0x3f
	.zero		1


	//   ....[52]....
        /*0854*/ 	.word	0x00010a00
        /*0858*/ 	.word	0x00000005
        /*085c*/ 	.word	0x00038840
        /*0860*/ 	.short	0x010a
        /*0862*/ 	.byte	0x3f
	.zero		1


	//   ....[53]....
        /*0864*/ 	.word	0x00010aa0
        /*0868*/ 	.word	0x00000003
        /*086c*/ 	.word	0x00038840
        /*0870*/ 	.short	0x010a
        /*0872*/ 	.byte	0x3f
	.zero		1


	//   ....[54]....
        /*0874*/ 	.word	0x00010ae0
        /*0878*/ 	.word	0x00000005
        /*087c*/ 	.word	0x00038860
        /*0880*/ 	.short	0x010a
        /*0882*/ 	.byte	0x3f
	.zero		1


	//   ....[55]....
        /*0884*/ 	.word	0x00010b20
        /*0888*/ 	.word	0x00000003
        /*088c*/ 	.word	0x00038860
        /*0890*/ 	.short	0x010a
        /*0892*/ 	.byte	0x3f
	.zero		1


	//   ....[56]....
        /*0894*/ 	.word	0x00010ba0
        /*0898*/ 	.word	0x00000003
        /*089c*/ 	.word	0x00038800
        /*08a0*/ 	.short	0x010a
        /*08a2*/ 	.byte	0x3f
	.zero		1


	//   ....[57]....
        /*08a4*/ 	.word	0x00010c10
        /*08a8*/ 	.word	0x00000003
        /*08ac*/ 	.word	0x00038830
        /*08b0*/ 	.short	0x010a
        /*08b2*/ 	.byte	0x3f
	.zero		1


	//   ....[58]....
        /*08b4*/ 	.word	0x00010c80
        /*08b8*/ 	.word	0x00000006
        /*08bc*/ 	.word	0x00038830
        /*08c0*/ 	.short	0x010a
        /*08c2*/ 	.byte	0x3f
	.zero		1


	//   ....[59]....
        /*08c4*/ 	.word	0x00010ce0
        /*08c8*/ 	.word	0x00000003
        /*08cc*/ 	.word	0x00038850
        /*08d0*/ 	.short	0x010a
        /*08d2*/ 	.byte	0x3f
	.zero		1


	//   ....[60]....
        /*08d4*/ 	.word	0x00010d40
        /*08d8*/ 	.word	0x00000005
        /*08dc*/ 	.word	0x00038850
        /*08e0*/ 	.short	0x010a
        /*08e2*/ 	.byte	0x3f
	.zero		1


	//   ....[61]....
        /*08e4*/ 	.word	0x00010e20
        /*08e8*/ 	.word	0x00000003
        /*08ec*/ 	.word	0x00038840
        /*08f0*/ 	.short	0x010a
        /*08f2*/ 	.byte	0x3f
	.zero		1


	//   ....[62]....
        /*08f4*/ 	.word	0x00012050
        /*08f8*/ 	.word	0x00000003
        /*08fc*/ 	.word	0x00038820
        /*0900*/ 	.short	0x010a
        /*0902*/ 	.byte	0x3f
	.zero		1


	//   ....[63]....
        /*0904*/ 	.word	0x000120a0
        /*0908*/ 	.word	0x00000013
        /*090c*/ 	.word	0x00038840
        /*0910*/ 	.short	0x010a
        /*0912*/ 	.byte	0x3f
	.zero		1


	//   ....[64]....
        /*0914*/ 	.word	0x00012820
        /*0918*/ 	.word	0x00000004
        /*091c*/ 	.word	0x00038860
        /*0920*/ 	.short	0x010a
        /*0922*/ 	.byte	0x3f
	.zero		1


	//   ....[65]....
        /*0924*/ 	.word	0x00012fa0
        /*0928*/ 	.word	0x00000000
        /*092c*/ 	.word	0x00038860
        /*0930*/ 	.short	0x010a
        /*0932*/ 	.byte	0x3f
	.zero		1


	//   ....[66]....
        /*0934*/ 	.word	0x000137b0
        /*0938*/ 	.word	0x00000007
        /*093c*/ 	.word	0x00038820
        /*0940*/ 	.short	0x010a
        /*0942*/ 	.byte	0x3f
	.zero		1


	//   ....[67]....
        /*0944*/ 	.word	0x00013950
        /*0948*/ 	.word	0x00000005
        /*094c*/ 	.word	0x00038840
        /*0950*/ 	.short	0x010a
        /*0952*/ 	.byte	0x3f
	.zero		1


	//   ....[68]....
        /*0954*/ 	.word	0x000139a0
        /*0958*/ 	.word	0x00000003
        /*095c*/ 	.word	0x00038840
        /*0960*/ 	.short	0x010a
        /*0962*/ 	.byte	0x3f
	.zero		1


	//   ....[69]....
        /*0964*/ 	.word	0x000139f0
        /*0968*/ 	.word	0x00000005
        /*096c*/ 	.word	0x00038860
        /*0970*/ 	.short	0x010a
        /*0972*/ 	.byte	0x3f
	.zero		1


	//----- nvinfo : EIATTR_NUM_MBARRIERS
	.align		4
.L_327:
        /*0974*/ 	.byte	0x03, 0x38
        /*0976*/ 	.short	0x0016


	//----- nvinfo : EIATTR_EXIT_INSTR_OFFSETS
	.align		4
        /*0978*/ 	.byte	0x04, 0x1c
        /*097a*/ 	.short	(.L_329 - .L_328)


	//   ....[0]....
.L_328:
        /*097c*/ 	.word	0x00010b70


	//----- nvinfo : EIATTR_MAX_THREADS
	.align		4
.L_329:
        /*0980*/ 	.byte	0x04, 0x05
        /*0982*/ 	.short	(.L_331 - .L_330)
.L_330:
        /*0984*/ 	.word	0x00000180
        /*0988*/ 	.word	0x00000001
        /*098c*/ 	.word	0x00000001


	//----- nvinfo : EIATTR_CRS_STACK_SIZE
	.align		4
.L_331:
        /*0990*/ 	.byte	0x04, 0x1e
        /*0992*/ 	.short	(.L_333 - .L_332)
.L_332:
        /*0994*/ 	.word	0x00000000


	//----- nvinfo : EIATTR_CBANK_PARAM_SIZE
	.align		4
.L_333:
        /*0998*/ 	.byte	0x03, 0x19
        /*099a*/ 	.short	0x0a70


	//----- nvinfo : EIATTR_PARAM_CBANK
	.align		4
        /*099c*/ 	.byte	0x04, 0x0a
        /*099e*/ 	.short	(.L_335 - .L_334)
	.align		4
.L_334:
        /*09a0*/ 	.word	index@(.nv.constant0._ZN7cutlass13device_kernelIN5flash11enable_sm90INS1_16FlashAttnFwdSm90INS1_25CollectiveMainloopFwdSm90ILi2EN4cute5tupleIJNS5_1CILi1EEES8_S8_EEENS6_IJNS7_ILi128EEENS7_ILi80EEENS7_ILi256EEEEEELi256ENS_6half_tEfNS_4arch4Sm90ELb0ELb0ELb0ELb0ELb1ELb0ELb0ELb1ELb1ELb1ELb1ELb0EEENS1_21CollectiveEpilogueFwdINS6_IJSA_SC_SB_EEES9_SE_SG_Li256ELb0ELb1ELb1ELb0EEENS1_19SingleTileSchedulerILb0ELb1ELb1ELi128EEEEEEEEEvNT_6ParamsE)
        /*09a4*/ 	.short	0x0210
        /*09a6*/ 	.short	0x0a70


	//----- nvinfo : EIATTR_SW_WAR
	.align		4
.L_335:
        /*09a8*/ 	.byte	0x04, 0x36
        /*09aa*/ 	.short	(.L_337 - .L_336)
.L_336:
        /*09ac*/ 	.word	0x00000008
.L_337:


//--------------------- .nv.info._ZN7cutlass13device_kernelIN5flash11enable_sm90INS1_16FlashAttnFwdSm90INS1_25CollectiveMainloopFwdSm90ILi2EN4cute5tupleIJNS5_1CILi1EEES8_S8_EEENS6_IJNS7_ILi128EEENS7_ILi80EEENS7_ILi256EEEEEELi256ENS_6half_tEfNS_4arch4Sm90ELb0ELb0ELb0ELb1ELb1ELb0ELb0ELb1ELb1ELb1ELb1ELb0EEENS1_21CollectiveEpilogueFwdINS6_IJSA_SC_SB_EEES9_SE_SG_Li256ELb1ELb1ELb1ELb0EEENS1_36VarlenDynamicPersistentTileSchedulerILi128ELi80ELi256ELi128ELb1ELb1ELb1ELb0ELb1ELb1EEEEEEEEEvNT_6ParamsE --------------------------
	.section	.nv.info._ZN7cutlass13device_kernelIN5flash11enable_sm90INS1_16FlashAttnFwdSm90INS1_25CollectiveMainloopFwdSm90ILi2EN4cute5tupleIJNS5_1CILi1EEES8_S8_EEENS6_IJNS7_ILi128EEENS7_ILi80EEENS7_ILi256EEEEEELi256ENS_6half_tEfNS_4arch4Sm90ELb0ELb0ELb0ELb1ELb1ELb0ELb0ELb1ELb1ELb1ELb1ELb0EEENS1_21CollectiveEpilogueFwdINS6_IJSA_SC_SB_EEES9_SE_SG_Li256ELb1ELb1ELb1ELb0EEENS1_36VarlenDynamicPersistentTileSchedulerILi128ELi80ELi256ELi128ELb1ELb1ELb1ELb0ELb1ELb1EEEEEEEEEvNT_6ParamsE,"",@"SHT_CUDA_INFO"
	.sectionflags	@""
	.align	4


	//----- nvinfo : EIATTR_CUDA_API_VERSION
	.align		4
        /*0000*/ 	.byte	0x04, 0x37
        /*0002*/ 	.short	(.L_339 - .L_338)
.L_338:
        /*0004*/ 	.word	0x00000082


	//----- nvinfo : EIATTR_KPARAM_INFO
	.align		4
.L_339:
        /*0008*/ 	.byte	0x04, 0x17
        /*000a*/ 	.short	(.L_341 - .L_340)
.L_340:
        /*000c*/ 	.word	0x00000000
        /*0010*/ 	.short	0x0000
        /*0012*/ 	.short	0x0070
        /*0014*/ 	.byte	0x00, 0xf0, 0x01, 0x2a


	//----- nvinfo : EIATTR_SPARSE_MMA_MASK
	.align		4
.L_341:
        /*0018*/ 	.byte	0x03, 0x50
        /*001a*/ 	.short	0x0000


	//----- nvinfo : EIATTR_MAXREG_COUNT
	.align		4
        /*001c*/ 	.byte	0x03, 0x1b
        /*001e*/ 	.short	0x00a8


	//----- nvinfo : EIATTR_NUM_BARRIERS
	.align		4
        /*0020*/ 	.byte	0x02, 0x4c
        /*0022*/ 	.byte	0x09
	.zero		1


	//----- nvinfo : EIATTR_EXTERNS
	.align		4
        /*0024*/ 	.byte	0x04, 0x0f
        /*0026*/ 	.short	(.L_343 - .L_342)


	//   ....[0]....
	.align		4
.L_342:
        /*0028*/ 	.word	index@(__assertfail)


	//----- nvinfo : EIATTR_ANNOTATIONS
	.align		4
.L_343:
        /*002c*/ 	.byte	0x04, 0x55
        /*002e*/ 	.short	(.L_345 - .L_344)


	//   ....[0]....
.L_344:
        /*0030*/ 	.word	0x00000001
        /*0034*/ 	.byte	0xa0, 0x08, 0x00, 0x00, 0x01, 0x00, 0x00, 0x00, 0xa0, 0x09, 0x00, 0x00, 0x01, 0x00, 0x00, 0x00
        /* <DEDUP_REMOVED lines=28> */
        /*0204*/ 	.byte	0x70, 0x59, 0x01, 0x00


	//----- nvinfo : EIATTR_MERCURY_ISA_VERSION
	.align		4
.L_345:
        /*0208*/ 	.byte	0x03, 0x5f
        /*020a*/ 	.short	0x0101


	//----- nvinfo : EIATTR_UNUSED_LOAD_BYTE_OFFSET
	.align		4
        /*020c*/ 	.byte	0x04, 0x44
        /*020e*/ 	.short	(.L_347 - .L_346)


	//   ....[0]....
.L_346:
        /*0210*/ 	.word	0x00000950
        /*0214*/ 	.word	0x0000fff0


	//   ....[1]....
        /*0218*/ 	.word	0x0000b370
        /*021c*/ 	.word	0x0000fff0


	//----- nvinfo : EIATTR_INT_WARP_WIDE_INSTR_OFFSETS
	.align		4
.L_347:
        /*0220*/ 	.byte	0x04, 0x31
        /*0222*/ 	.short	(.L_349 - .L_348)


	//   ....[0]....
.L_348:
        /*0224*/ 	.word	0x000000c0


	//   ....[1]....
        /*0228*/ 	.word	0x000000d0


	//   ....[2]....
        /*022c*/ 	.word	0x00000170


	//   ....[3]....
        /*0230*/ 	.word	0x000114c0


	//   ....[4]....
        /*0234*/ 	.word	0x00011550


	//   ....[5]....
        /*0238*/ 	.word	0x00014430


	//   ....[6]....
        /*023c*/ 	.word	0x000144c0


	//----- nvinfo : EIATTR_COOP_GROUP_MASK_REGIDS
	.align		4
.L_349:
        /*0240*/ 	.byte	0x04, 0x29
        /*0242*/ 	.short	(.L_351 - .L_350)


	//   ....[0]....
.L_350:
        /*0244*/ 	.word	0xffffffff


	//   ....[1]....
        /*0248*/ 	.word	0xffffffff


	//   ....[2]....
        /*024c*/ 	.word	0xffffffff


	//   ....[3]....
        /*0250*/ 	.word	0xffffffff


	//   ....[4]....
        /*0254*/ 	.word	0xffffffff


	//   ....[5]....
        /*0258*/ 	.word	0xffffffff


	//   ....[6]....
        /*025c*/ 	.word	0xffffffff


	//   ....[7]....
        /*0260*/ 	.word	0xffffffff


	//   ....[8]....
        /*0264*/ 	.word	0xffffffff


	//   ....[9]....
        /*0268*/ 	.word	0xffffffff


	//   ....[10]....
        /*026c*/ 	.word	0xffffffff


	//   ....[11]....
        /*0270*/ 	.word	0xffffffff


	//   ....[12]....
        /*0274*/ 	.word	0xffffffff


	//   ....[13]....
        /*0278*/ 	.word	0xffffffff


	//   ....[14]....
        /*027c*/ 	.word	0xffffffff


	//   ....[15]....
        /*0280*/ 	.word	0xffffffff


	//   ....[16]....
        /*0284*/ 	.word	0xffffffff


	//   ....[17]....
        /*0288*/ 	.word	0xffffffff


	//   ....[18]....
        /*028c*/ 	.word	0xffffffff


	//   ....[19]....
        /*0290*/ 	.word	0xffffffff


	//   ....[20]....
        /*0294*/ 	.word	0xffffffff


	//   ....[21]....
        /*0298*/ 	.word	0xffffffff


	//   ....[22]....
        /*029c*/ 	.word	0xffffffff


	//   ....[23]....
        /*02a0*/ 	.word	0xffffffff


	//   ....[24]....
        /*02a4*/ 	.word	0xffffffff


	//   ....[25]....
        /*02a8*/ 	.word	0xffffffff


	//   ....[26]....
        /*02ac*/ 	.word	0xffffffff


	//   ....[27]....
        /*02b0*/ 	.word	0xffffffff


	//   ....[28]....
        /*02b4*/ 	.word	0xffffffff


	//   ....[29]....
        /*02b8*/ 	.word	0xffffffff


	//   ....[30]....
        /*02bc*/ 	.word	0xffffffff


	//   ....[31]....
        /*02c0*/ 	.word	0xffffffff


	//   ....[32]....
        /*02c4*/ 	.word	0xffffffff


	//   ....[33]....
        /*02c8*/ 	.word	0xffffffff


	//   ....[34]....
        /*02cc*/ 	.word	0xffffffff


	//   ....[35]....
        /*02d0*/ 	.word	0xffffffff


	//   ....[36]....
        /*02d4*/ 	.word	0xffffffff


	//   ....[37]....
        /*02d8*/ 	.word	0xffffffff


	//   ....[38]....
        /*02dc*/ 	.word	0xffffffff


	//   ....[39]....
        /*02e0*/ 	.word	0xffffffff


	//   ....[40]....
        /*02e4*/ 	.word	0xffffffff


	//   ....[41]....
        /*02e8*/ 	.word	0xffffffff


	//   ....[42]....
        /*02ec*/ 	.word	0xffffffff


	//   ....[43]....
        /*02f0*/ 	.word	0xffffffff


	//   ....[44]....
        /*02f4*/ 	.word	0xffffffff


	//   ....[45]....
        /*02f8*/ 	.word	0xffffffff


	//   ....[46]....
        /*02fc*/ 	.word	0xffffffff


	//   ....[47]....
        /*0300*/ 	.word	0xffffffff


	//   ....[48]....
        /*0304*/ 	.word	0xffffffff


	//   ....[49]....
        /*0308*/ 	.word	0xffffffff


	//   ....[50]....
        /*030c*/ 	.word	0xffffffff


	//   ....[51]....
        /*0310*/ 	.word	0xffffffff


	//   ....[52]....
        /*0314*/ 	.word	0xffffffff


	//   ....[53]....
        /*0318*/ 	.word	0xffffffff


	//   ....[54]....
        /*031c*/ 	.word	0xffffffff


	//   ....[55]....
        /*0320*/ 	.word	0xffffffff


	//   ....[56]....
        /*0324*/ 	.word	0xffffffff


	//   ....[57]....
        /*0328*/ 	.word	0xffffffff


	//   ....[58]....
        /*032c*/ 	.word	0xffffffff


	//   ....[59]....
        /*0330*/ 	.word	0xffffffff


	//   ....[60]....
        /*0334*/ 	.word	0xffffffff


	//   ....[61]....
        /*0338*/ 	.word	0xffffffff


	//   ....[62]....
        /*033c*/ 	.word	0xffffffff


	//   ....[63]....
        /*0340*/ 	.word	0xffffffff


	//   ....[64]....
        /*0344*/ 	.word	0xffffffff


	//   ....[65]....
        /*0348*/ 	.word	0xffffffff


	//   ....[66]....
        /*034c*/ 	.word	0xffffffff


	//   ....[67]....
        /*0350*/ 	.word	0xffffffff


	//   ....[68]....
        /*0354*/ 	.word	0xffffffff


	//   ....[69]....
        /*0358*/ 	.word	0xffffffff


	//   ....[70]....
        /*035c*/ 	.word	0xffffffff


	//   ....[71]....
        /*0360*/ 	.word	0xffffffff


	//   ....[72]....
        /*0364*/ 	.word	0xffffffff


	//   ....[73]....
        /*0368*/ 	.word	0xffffffff


	//   ....[74]....
        /*036c*/ 	.word	0xffffffff


	//   ....[75]....
        /*0370*/ 	.word	0xffffffff


	//   ....[76]....
        /*0374*/ 	.word	0xffffffff


	//   ....[77]....
        /*0378*/ 	.word	0xffffffff


	//   ....[78]....
        /*037c*/ 	.word	0xffffffff


	//   ....[79]....
        /*0380*/ 	.word	0xffffffff


	//   ....[80]....
        /*0384*/ 	.word	0xffffffff


	//   ....[81]....
        /*0388*/ 	.word	0xffffffff


	//   ....[82]....
        /*038c*/ 	.word	0xffffffff


	//   ....[83]....
        /*0390*/ 	.word	0xffffffff


	//   ....[84]....
        /*0394*/ 	.word	0xffffffff


	//   ....[85]....
        /*0398*/ 	.word	0xffffffff


	//   ....[86]....
        /*039c*/ 	.word	0xffffffff


	//   ....[87]....
        /*03a0*/ 	.word	0xffffffff


	//   ....[88]....
        /*03a4*/ 	.word	0xffffffff


	//   ....[89]....
        /*03a8*/ 	.word	0xffffffff


	//   ....[90]....
        /*03ac*/ 	.word	0xffffffff


	//   ....[91]....
        /*03b0*/ 	.word	0xffffffff


	//   ....[92]....
        /*03b4*/ 	.word	0xffffffff


	//   ....[93]....
        /*03b8*/ 	.word	0xffffffff


	//   ....[94]....
        /*03bc*/ 	.word	0xffffffff


	//   ....[95]....
        /*03c0*/ 	.word	0xffffffff


	//   ....[96]....
        /*03c4*/ 	.word	0xffffffff


	//   ....[97]....
        /*03c8*/ 	.word	0xffffffff


	//   ....[98]....
        /*03cc*/ 	.word	0xffffffff


	//   ....[99]....
        /*03d0*/ 	.word	0xffffffff


	//   ....[100]....
        /*03d4*/ 	.word	0xffffffff


	//   ....[101]....
        /*03d8*/ 	.word	0xffffffff


	//   ....[102]....
        /*03dc*/ 	.word	0xffffffff


	//   ....[103]....
        /*03e0*/ 	.word	0xffffffff


	//   ....[104]....
        /*03e4*/ 	.word	0xffffffff


	//   ....[105]....
        /*03e8*/ 	.word	0xffffffff


	//   ....[106]....
        /*03ec*/ 	.word	0xffffffff


	//   ....[107]....
        /*03f0*/ 	.word	0xffffffff


	//   ....[108]....
        /*03f4*/ 	.word	0xffffffff


	//   ....[109]....
        /*03f8*/ 	.word	0xffffffff


	//   ....[110]....
        /*03fc*/ 	.word	0xffffffff


	//   ....[111]....
        /*0400*/ 	.word	0xffffffff


	//   ....[112]....
        /*0404*/ 	.word	0xffffffff


	//   ....[113]....
        /*0408*/ 	.word	0xffffffff


	//   ....[114]....
        /*040c*/ 	.word	0xffffffff


	//   ....[115]....
        /*0410*/ 	.word	0xffffffff


	//   ....[116]....
        /*0414*/ 	.word	0xffffffff


	//   ....[117]....
        /*0418*/ 	.word	0xffffffff


	//   ....[118]....
        /*041c*/ 	.word	0xffffffff


	//   ....[119]....
        /*0420*/ 	.word	0xffffffff


	//   ....[120]....
        /*0424*/ 	.word	0xffffffff


	//   ....[121]....
        /*0428*/ 	.word	0xffffffff


	//   ....[122]....
        /*042c*/ 	.word	0xffffffff


	//   ....[123]....
        /*0430*/ 	.word	0xffffffff


	//   ....[124]....
        /*0434*/ 	.word	0xffffffff


	//   ....[125]....
        /*0438*/ 	.word	0xffffffff


	//   ....[126]....
        /*043c*/ 	.word	0xffffffff


	//   ....[127]....
        /*0440*/ 	.word	0xffffffff


	//   ....[128]....
        /*0444*/ 	.word	0xffffffff


	//   ....[129]....
        /*0448*/ 	.word	0xffffffff


	//   ....[130]....
        /*044c*/ 	.word	0xffffffff


	//   ....[131]....
        /*0450*/ 	.word	0xffffffff


	//   ....[132]....
        /*0454*/ 	.word	0xffffffff


	//   ....[133]....
        /*0458*/ 	.word	0xffffffff


	//   ....[134]....
        /*045c*/ 	.word	0xffffffff


	//   ....[135]....
        /*0460*/ 	.word	0x0500000f


	//   ....[136]....
        /*0464*/ 	.word	0x0500000f


	//   ....[137]....
        /*0468*/ 	.word	0x0500000f


	//   ....[138]....
        /*046c*/ 	.word	0x0500000f


	//   ....[139]....
        /*0470*/ 	.word	0x0500000f


	//   ....[140]....
        /*0474*/ 	.word	0x0500000f


	//   ....[141]....
        /*0478*/ 	.word	0x0500000f


	//   ....[142]....
        /*047c*/ 	.word	0x0500000f


	//   ....[143]....
        /*0480*/ 	.word	0x0500000f


	//   ....[144]....
        /*0484*/ 	.word	0x0500000f


	//   ....[145]....
        /*0488*/ 	.word	0x0500000f


	//   ....[146]....
        /*048c*/ 	.word	0x0500000f


	//   ....[147]....
        /*0490*/ 	.word	0x0500000f


	//   ....[148]....
        /*0494*/ 	.word	0x0500000f


	//   ....[149]....
        /*0498*/ 	.word	0x0500000f


	//   ....[150]....
        /*049c*/ 	.word	0x0500000f


	//   ....[151]....
        /*04a0*/ 	.word	0x0500000f


	//   ....[152]....
        /*04a4*/ 	.word	0x0500000f


	//   ....[153]....
        /*04a8*/ 	.word	0x0500000f


	//   ....[154]....
        /*04ac*/ 	.word	0x0500000f


	//   ....[155]....
        /*04b0*/ 	.word	0x0500000f


	//   ....[156]....
        /*04b4*/ 	.word	0x0500000f


	//   ....[157]....
        /*04b8*/ 	.word	0x0500000f


	//   ....[158]....
        /*04bc*/ 	.word	0x0500000f


	//   ....[159]....
        /*04c0*/ 	.word	0x0500000f


	//   ....[160]....
        /*04c4*/ 	.word	0x0500000f


	//   ....[161]....
        /*04c8*/ 	.word	0x0500000f


	//   ....[162]....
        /*04cc*/ 	.word	0x0500000f


	//   ....[163]....
        /*04d0*/ 	.word	0x0500000f


	//   ....[164]....
        /*04d4*/ 	.word	0x0500000f


	//   ....[165]....
        /*04d8*/ 	.word	0x0500000f


	//   ....[166]....
        /*04dc*/ 	.word	0x0500000f


	//   ....[167]....
        /*04e0*/ 	.word	0x0500000f


	//   ....[168]....
        /*04e4*/ 	.word	0x0500000f


	//   ....[169]....
        /*04e8*/ 	.word	0x0500000f


	//   ....[170]....
        /*04ec*/ 	.word	0x0500000f


	//   ....[171]....
        /*04f0*/ 	.word	0x0500000f


	//   ....[172]....
        /*04f4*/ 	.word	0x0500000f


	//   ....[173]....
        /*04f8*/ 	.word	0x0500000f


	//   ....[174]....
        /*04fc*/ 	.word	0x0500000f


	//   ....[175]....
        /*0500*/ 	.word	0x0500000f


	//   ....[176]....
        /*0504*/ 	.word	0x0500000f


	//   ....[177]....
        /*0508*/ 	.word	0x0500000f


	//   ....[178]....
        /*050c*/ 	.word	0x0500000f


	//   ....[179]....
        /*0510*/ 	.word	0x0500000f


	//   ....[180]....
        /*0514*/ 	.word	0x0500000f


	//   ....[181]....
        /*0518*/ 	.word	0x0500000f


	//   ....[182]....
        /*051c*/ 	.word	0x0500000f


	//   ....[183]....
        /*0520*/ 	.word	0x0500000f


	//   ....[184]....
        /*0524*/ 	.word	0x0500000f


	//   ....[185]....
        /*0528*/ 	.word	0x0500000f


	//   ....[186]....
        /*052c*/ 	.word	0x0500000f


	//   ....[187]....
        /*0530*/ 	.word	0x0500000f


	//   ....[188]....
        /*0534*/ 	.word	0x0500000f


	//   ....[189]....
        /*0538*/ 	.word	0x0500000f


	//   ....[190]....
        /*053c*/ 	.word	0x0500000f


	//   ....[191]....
        /*0540*/ 	.word	0x0500000f


	//   ....[192]....
        /*0544*/ 	.word	0x0500000f


	//   ....[193]....
        /*0548*/ 	.word	0x0500000f


	//   ....[194]....
        /*054c*/ 	.word	0x0500000f


	//   ....[195]....
        /*0550*/ 	.word	0x0500000f


	//   ....[196]....
        /*0554*/ 	.word	0x0500000f


	//   ....[197]....
        /*0558*/ 	.word	0x0500000f


	//   ....[198]....
        /*055c*/ 	.word	0x0500000f


	//   ....[199]....
        /*0560*/ 	.word	0x0500000f


	//   ....[200]....
        /*0564*/ 	.word	0x0500000f


	//   ....[201]....
        /*0568*/ 	.word	0x0500000f


	//   ....[202]....
        /*056c*/ 	.word	0x0500000f


	//   ....[203]....
        /*0570*/ 	.word	0x0500000f


	//   ....[204]....
        /*0574*/ 	.word	0x0500000f


	//   ....[205]....
        /*0578*/ 	.word	0x0500000f


	//   ....[206]....
        /*057c*/ 	.word	0x0500000f


	//   ....[207]....
        /*0580*/ 	.word	0x0500000f


	//   ....[208]....
        /*0584*/ 	.word	0x0500000f


	//   ....[209]....
        /*0588*/ 	.word	0x0500000f


	//   ....[210]....
        /*058c*/ 	.word	0x0500000f


	//----- nvinfo : EIATTR_COOP_GROUP_INSTR_OFFSETS
	.align		4
.L_351:
        /*0590*/ 	.byte	0x04, 0x28
        /*0592*/ 	.short	(.L_353 - .L_352)


	//   ....[0]....
.L_352:
        /*0594*/ 	.word	0x00000070


	//   ....[1]....
        /*0598*/ 	.word	0x000000b0


	//   ....[2]....
        /*059c*/ 	.word	0x000002d0


	//   ....[3]....
        /*05a0*/ 	.word	0x00000430


	//   ....[4]....
        /*05a4*/ 	.word	0x00000550


	//   ....[5]....
        /*05a8*/ 	.word	0x000006b0


	//   ....[6]....
        /*05ac*/ 	.word	0x00001d10


	//   ....[7]....
        /*05b0*/ 	.word	0x00004f10


	//   ....[8]....
        /*05b4*/ 	.word	0x00004fe0


	//   ....[9]....
        /*05b8*/ 	.word	0x00005370


	//   ....[10]....
        /*05bc*/ 	.word	0x000053d0


	//   ....[11]....
        /*05c0*/ 	.word	0x000090d0


	//   ....[12]....
        /*05c4*/ 	.word	0x00009100


	//   ....[13]....
        /*05c8*/ 	.word	0x000093f0


	//   ....[14]....
        /*05cc*/ 	.word	0x00009460


	//   ....[15]....
        /*05d0*/ 	.word	0x0000a650


	//   ....[16]....
        /*05d4*/ 	.word	0x0000a6b0


	//   ....[17]....
        /*05d8*/ 	.word	0x0000a730


	//   ....[18]....
        /*05dc*/ 	.word	0x0000a8f0


	//   ....[19]....
        /*05e0*/ 	.word	0x0000c580


	//   ....[20]....
        /*05e4*/ 	.word	0x0000c590


	//   ....[21]....
        /*05e8*/ 	.word	0x0000c5a0


	//   ....[22]....
        /*05ec*/ 	.word	0x0000c5c0


	//   ....[23]....
        /*05f0*/ 	.word	0x0000d0d0


	//   ....[24]....
        /*05f4*/ 	.word	0x0000d0f0


	//   ....[25]....
        /*05f8*/ 	.word	0x0000d290


	//   ....[26]....
        /*05fc*/ 	.word	0x0000d2b0


	//   ....[27]....
        /*0600*/ 	.word	0x0000d3f0


	//   ....[28]....
        /*0604*/ 	.word	0x0000d410


	//   ....[29]....
        /*0608*/ 	.word	0x0000d560


	//   ....[30]....
        /*060c*/ 	.word	0x0000d580


	//   ....[31]....
        /*0610*/ 	.word	0x0000db50


	//   ....[32]....
        /*0614*/ 	.word	0x0000db90


	//   ....[33]....
        /*0618*/ 	.word	0x0000e600


	//   ....[34]....
        /*061c*/ 	.word	0x0000e610


	//   ....[35]....
        /*0620*/ 	.word	0x0000f9b0


	//   ....[36]....
        /*0624*/ 	.word	0x0000f9e0


	//   ....[37]....
        /*0628*/ 	.word	0x0000fb50


	//   ....[38]....
        /*062c*/ 	.word	0x0000fb70


	//   ....[39]....
        /*0630*/ 	.word	0x0000fcb0


	//   ....[40]....
        /*0634*/ 	.word	0x0000fcd0


	//   ....[41]....
        /*0638*/ 	.word	0x0000fe20


	//   ....[42]....
        /*063c*/ 	.word	0x0000fe40


	//   ....[43]....
        /*0640*/ 	.word	0x00010020


	//   ....[44]....
        /*0644*/ 	.word	0x00010210


	//   ....[45]....
        /*0648*/ 	.word	0x00010240


	//   ....[46]....
        /*064c*/ 	.word	0x00010270


	//   ....[47]....
        /*0650*/ 	.word	0x000102a0


	//   ....[48]....
        /*0654*/ 	.word	0x000102d0


	//   ....[49]....
        /*0658*/ 	.word	0x00010300


	//   ....[50]....
        /*065c*/ 	.word	0x00010470


	//   ....[51]....
        /*0660*/ 	.word	0x000104a0


	//   ....[52]....
        /*0664*/ 	.word	0x000104d0


	//   ....[53]....
        /*0668*/ 	.word	0x00010500


	//   ....[54]....
        /*066c*/ 	.word	0x00010530


	//   ....[55]....
        /*0670*/ 	.word	0x00010560


	//   ....[56]....
        /*0674*/ 	.word	0x000105f0


	//   ....[57]....
        /*0678*/ 	.word	0x00010620


	//   ....[58]....
        /*067c*/ 	.word	0x00010630


	//   ....[59]....
        /*0680*/ 	.word	0x000106c0


	//   ....[60]....
        /*0684*/ 	.word	0x00012080


	//   ....[61]....
        /*0688*/ 	.word	0x000120c0


	//   ....[62]....
        /*068c*/ 	.word	0x000120f0


	//   ....[63]....
        /*0690*/ 	.word	0x000121a0


	//   ....[64]....
        /*0694*/ 	.word	0x000121e0


	//   ....[65]....
        /*0698*/ 	.word	0x00012240


	//   ....[66]....
        /*069c*/ 	.word	0x00012280


	//   ....[67]....
        /*06a0*/ 	.word	0x000122e0


	//   ....[68]....
        /*06a4*/ 	.word	0x00012300


	//   ....[69]....
        /*06a8*/ 	.word	0x00012330


	//   ....[70]....
        /*06ac*/ 	.word	0x00012b00


	//   ....[71]....
        /*06b0*/ 	.word	0x00012b30


	//   ....[72]....
        /*06b4*/ 	.word	0x00012b90


	//   ....[73]....
        /*06b8*/ 	.word	0x00012bf0


	//   ....[74]....
        /*06bc*/ 	.word	0x00012c40


	//   ....[75]....
        /*06c0*/ 	.word	0x00012cb0


	//   ....[76]....
        /*06c4*/ 	.word	0x00012d00


	//   ....[77]....
        /*06c8*/ 	.word	0x00012d70


	//   ....[78]....
        /*06cc*/ 	.word	0x00012dc0


	//   ....[79]....
        /*06d0*/ 	.word	0x00012e30


	//   ....[80]....
        /*06d4*/ 	.word	0x00012e80


	//   ....[81]....
        /*06d8*/ 	.word	0x00012ef0


	//   ....[82]....
        /*06dc*/ 	.word	0x00012f40


	//   ....[83]....
        /*06e0*/ 	.word	0x00012fb0


	//   ....[84]....
        /*06e4*/ 	.word	0x00013000


	//   ....[85]....
        /*06e8*/ 	.word	0x00013050


	//   ....[86]....
        /*06ec*/ 	.word	0x000137e0


	//   ....[87]....
        /*06f0*/ 	.word	0x00013810


	//   ....[88]....
        /*06f4*/ 	.word	0x00013840


	//   ....[89]....
        /*06f8*/ 	.word	0x00013900


	//   ....[90]....
        /*06fc*/ 	.word	0x00013930


	//   ....[91]....
        /*0700*/ 	.word	0x00013980


	//   ....[92]....
        /*0704*/ 	.word	0x000139b0


	//   ....[93]....
        /*0708*/ 	.word	0x00013a00


	//   ....[94]....
        /*070c*/ 	.word	0x00013a30


	//   ....[95]....
        /*0710*/ 	.word	0x00013aa0


	//   ....[96]....
        /*0714*/ 	.word	0x00013d80


	//   ....[97]....
        /*0718*/ 	.word	0x00013da0


	//   ....[98]....
        /*071c*/ 	.word	0x00013db0


	//   ....[99]....
        /*0720*/ 	.word	0x00013e60


	//   ....[100]....
        /*0724*/ 	.word	0x00013e70


	//   ....[101]....
        /*0728*/ 	.word	0x00013f20


	//   ....[102]....
        /*072c*/ 	.word	0x00013f30


	//   ....[103]....
        /*0730*/ 	.word	0x00013fe0


	//   ....[104]....
        /*0734*/ 	.word	0x00013ff0


	//   ....[105]....
        /*0738*/ 	.word	0x00014000


	//   ....[106]....
        /*073c*/ 	.word	0x00014610


	//   ....[107]....
        /*0740*/ 	.word	0x00014650


	//   ....[108]....
        /*0744*/ 	.word	0x00014690


	//   ....[109]....
        /*0748*/ 	.word	0x000146b0


	//   ....[110]....
        /*074c*/ 	.word	0x000146d0


	//   ....[111]....
        /*0750*/ 	.word	0x00014780


	//   ....[112]....
        /*0754*/ 	.word	0x00014830


	//   ....[113]....
        /*0758*/ 	.word	0x00014860


	//   ....[114]....
        /*075c*/ 	.word	0x00014870


	//   ....[115]....
        /*0760*/ 	.word	0x00014900


	//   ....[116]....
        /*0764*/ 	.word	0x00014d70


	//   ....[117]....
        /*0768*/ 	.word	0x00014da0


	//   ....[118]....
        /*076c*/ 	.word	0x00014e00


	//   ....[119]....
        /*0770*/ 	.word	0x00014e30


	//   ....[120]....
        /*0774*/ 	.word	0x00014e60


	//   ....[121]....
        /*0778*/ 	.word	0x00014e90


	//   ....[122]....
        /*077c*/ 	.word	0x00014ec0


	//   ....[123]....
        /*0780*/ 	.word	0x00014ef0


	//   ....[124]....
        /*0784*/ 	.word	0x00015090


	//   ....[125]....
        /*0788*/ 	.word	0x000150c0


	//   ....[126]....
        /*078c*/ 	.word	0x000150f0


	//   ....[127]....
        /*0790*/ 	.word	0x00015120


	//   ....[128]....
        /*0794*/ 	.word	0x00015150


	//   ....[129]....
        /*0798*/ 	.word	0x00015180


	//   ....[130]....
        /*079c*/ 	.word	0x00015240


	//   ....[131]....
        /*07a0*/ 	.word	0x00015260


	//   ....[132]....
        /*07a4*/ 	.word	0x00015270


	//   ....[133]....
        /*07a8*/ 	.word	0x000152d0


	//   ....[134]....
        /*07ac*/ 	.word	0x000158f0


	//   ....[135]....
        /*07b0*/ 	.word	0x00015dc0


	//   ....[136]....
        /*07b4*/ 	.word	0x00015eb0


	//   ....[137]....
        /*07b8*/ 	.word	0x00015f80


	//   ....[138]....
        /*07bc*/ 	.word	0x00015ff0


	//   ....[139]....
        /*07c0*/ 	.word	0x00016090


	//   ....[140]....
        /*07c4*/ 	.word	0x00016170


	//   ....[141]....
        /*07c8*/ 	.word	0x00016270


	//   ....[142]....
        /*07cc*/ 	.word	0x000162e0


	//   ....[143]....
        /*07d0*/ 	.word	0x000163d0


	//   ....[144]....
        /*07d4*/ 	.word	0x00016440


	//   ....[145]....
        /*07d8*/ 	.word	0x00016520


	//   ....[146]....
        /*07dc*/ 	.word	0x000165d0


	//   ....[147]....
        /*07e0*/ 	.word	0x00016640


	//   ....[148]....
        /*07e4*/ 	.word	0x000166c0


	//   ....[149]....
        /*07e8*/ 	.word	0x00016790


	//   ....[150]....
        /*07ec*/ 	.word	0x00016810


	//   ....[151]....
        /*07f0*/ 	.word	0x00016900


	//   ....[152]....
        /*07f4*/ 	.word	0x00016980


	//   ....[153]....
        /*07f8*/ 	.word	0x00016a70


	//   ....[154]....
        /*07fc*/ 	.word	0x00016af0


	//   ....[155]....
        /*0800*/ 	.word	0x00016be0


	//   ....[156]....
        /*0804*/ 	.word	0x00016c60


	//   ....[157]....
        /*0808*/ 	.word	0x00016d50


	//   ....[158]....
        /*080c*/ 	.word	0x00016dd0


	//   ....[159]....
        /*0810*/ 	.word	0x00016ec0


	//   ....[160]....
        /*0814*/ 	.word	0x00016f40


	//   ....[161]....
        /*0818*/ 	.word	0x00017010


	//   ....[162]....
        /*081c*/ 	.word	0x00017140


	//   ....[163]....
        /*0820*/ 	.word	0x00017210


	//   ....[164]....
        /*0824*/ 	.word	0x000172e0


	//   ....[165]....
        /*0828*/ 	.word	0x000173c0


	//   ....[166]....
        /*082c*/ 	.word	0x00017420


	//   ....[167]....
        /*0830*/ 	.word	0x00017500


	//   ....[168]....
        /*0834*/ 	.word	0x00017560


	//   ....[169]....
        /*0838*/ 	.word	0x00017640


	//   ....[170]....
        /*083c*/ 	.word	0x000176a0


	//   ....[171]....
        /*0840*/ 	.word	0x000177b0


	//   ....[172]....
        /*0844*/ 	.word	0x000178a0


	//   ....[173]....
        /*0848*/ 	.word	0x00017940


	//   ....[174]....
        /*084c*/ 	.word	0x000179a0


	//   ....[175]....
        /*0850*/ 	.word	0x00017ac0


	//   ....[176]....
        /*0854*/ 	.word	0x00017b20


	//   ....[177]....
        /*0858*/ 	.word	0x00017c40


	//   ....[178]....
        /*085c*/ 	.word	0x00017ca0


	//   ....[179]....
        /*0860*/ 	.word	0x00017dc0


	//   ....[180]....
        /*0864*/ 	.word	0x00017e20


	//   ....[181]....
        /*0868*/ 	.word	0x00017ef0


	//   ....[182]....
        /*086c*/ 	.word	0x00018050


	//   ....[183]....
        /*0870*/ 	.word	0x000180f0


	//   ....[184]....
        /*0874*/ 	.word	0x00018240


	//   ....[185]....
        /*0878*/ 	.word	0x000182f0


	//   ....[186]....
        /*087c*/ 	.word	0x00018350


	//   ....[187]....
        /*0880*/ 	.word	0x00018410


	//   ....[188]....
        /*0884*/ 	.word	0x000184f0


	//   ....[189]....
        /*0888*/ 	.word	0x000185b0


	//   ....[190]....
        /*088c*/ 	.word	0x00018690


	//   ....[191]....
        /*0890*/ 	.word	0x00018750


	//   ....[192]....
        /*0894*/ 	.word	0x00018860


	//   ....[193]....
        /*0898*/ 	.word	0x00018900


	//   ....[194]....
        /*089c*/ 	.word	0x00018a80


	//   ....[195]....
        /*08a0*/ 	.word	0x00018af0


	//   ....[196]....
        /*08a4*/ 	.word	0x00018b60


	//   ....[197]....
        /*08a8*/ 	.word	0x00018bd0


	//   ....[198]....
        /*08ac*/ 	.word	0x00018c40


	//   ....[199]....
        /*08b0*/ 	.word	0x00018cc0


	//   ....[200]....
        /*08b4*/ 	.word	0x00018d40


	//   ....[201]....
        /*08b8*/ 	.word	0x00018dd0


	//   ....[202]....
        /*08bc*/ 	.word	0x00018e40


	//   ....[203]....
        /*08c0*/ 	.word	0x00018eb0


	//   ....[204]....
        /*08c4*/ 	.word	0x00018f20


	//   ....[205]....
        /*08c8*/ 	.word	0x00018fa0


	//   ....[206]....
        /*08cc*/ 	.word	0x00019010


	//   ....[207]....
        /*08d0*/ 	.word	0x000190b0


	//   ....[208]....
        /*08d4*/ 	.word	0x00019100


	//   ....[209]....
        /*08d8*/ 	.word	0x00019190


	//   ....[210]....
        /*08dc*/ 	.word	0x000192c0


	//----- nvinfo : EIATTR_REG_RECONFIG
	.align		4
.L_353:
        /*08e0*/ 	.byte	0x01, 0x54
	.zero		2


	//----- nvinfo : EIATTR_SYSCALL_OFFSETS
	.align		4
        /*08e4*/ 	.byte	0x04, 0x46
        /*08e6*/ 	.short	(.L_355 - .L_354)


	//   ....[0]....
.L_354:
        /*08e8*/ 	.word	0x00001e90


	//   ....[1]....
        /*08ec*/ 	.word	0x000116b0


	//   ....[2]....
        /*08f0*/ 	.word	0x00011800


	//   ....[3]....
        /*08f4*/ 	.word	0x000118f0


	//   ....[4]....
        /*08f8*/ 	.word	0x00012780


	//----- nvinfo : EIATTR_MBARRIER_INSTR_OFFSETS
	.align		4
.L_355:
        /*08fc*/ 	.byte	0x04, 0x39
        /*08fe*/ 	.short	(.L_357 - .L_356)


	//   ....[0]....
.L_356:
        /*0900*/ 	.word	0x00000180
        /*0904*/ 	.word	0x000000ff
        /*0908*/ 	.word	0x00038800
        /*090c*/ 	.short	0x0100
        /*090e*/ 	.byte	0x08
	.zero		1


	//   ....[1]....
        /*0910*/ 	.word	0x00000190
        /*0914*/ 	.word	0x000000ff
        /*0918*/ 	.word	0x00038820
        /*091c*/ 	.short	0x0100
        /*091e*/ 	.byte	0x08
	.zero		1


	//   ....[2]....
        /*0920*/ 	.word	0x00000280
        /*0924*/ 	.word	0x000000ff
        /*0928*/ 	.word	0x00038830
        /*092c*/ 	.short	0x0100
        /*092e*/ 	.byte	0x08
	.zero		1


	//   ....[3]....
        /*0930*/ 	.word	0x00000290
        /*0934*/ 	.word	0x000000ff
        /*0938*/ 	.word	0x00038840
        /*093c*/ 	.short	0x0100
        /*093e*/ 	.byte	0x08
	.zero		1


	//   ....[4]....
        /*0940*/ 	.word	0x000002a0
        /*0944*/ 	.word	0x000000ff
        /*0948*/ 	.word	0x00038838
        /*094c*/ 	.short	0x0100
        /*094e*/ 	.byte	0x08
	.zero		1


	//   ....[5]....
        /*0950*/ 	.word	0x000002b0
        /*0954*/ 	.word	0x000000ff
        /*0958*/ 	.word	0x00038848
        /*095c*/ 	.short	0x0100
        /*095e*/ 	.byte	0x08
	.zero		1


	//   ....[6]....
        /*0960*/ 	.word	0x000003e0
        /*0964*/ 	.word	0x000000ff
        /*0968*/ 	.word	0x00038850
        /*096c*/ 	.short	0x0100
        /*096e*/ 	.byte	0x08
	.zero		1


	//   ....[7]....
        /*0970*/ 	.word	0x000003f0
        /*0974*/ 	.word	0x000000ff
        /*0978*/ 	.word	0x00038860
        /*097c*/ 	.short	0x0100
        /*097e*/ 	.byte	0x08
	.zero		1


	//   ....[8]....
        /*0980*/ 	.word	0x00000400
        /*0984*/ 	.word	0x000000ff
        /*0988*/ 	.word	0x00038858
        /*098c*/ 	.short	0x0100
        /*098e*/ 	.byte	0x08
	.zero		1


	//   ....[9]....
        /*0990*/ 	.word	0x00000410
        /*0994*/ 	.word	0x000000ff
        /*0998*/ 	.word	0x00038868
        /*099c*/ 	.short	0x0100
        /*099e*/ 	.byte	0x08
	.zero		1


	//   ....[10]....
        /*09a0*/ 	.word	0x00000500
        /*09a4*/ 	.word	0x000000ff
        /*09a8*/ 	.word	0x00038870
        /*09ac*/ 	.short	0x0100
        /*09ae*/ 	.byte	0x06
	.zero		1


	//   ....[11]....
        /*09b0*/ 	.word	0x00000510
        /*09b4*/ 	.word	0x000000ff
        /*09b8*/ 	.word	0x00038880
        /*09bc*/ 	.short	0x0100
        /*09be*/ 	.byte	0x06
	.zero		1


	//   ....[12]....
        /*09c0*/ 	.word	0x00000520
        /*09c4*/ 	.word	0x000000ff
        /*09c8*/ 	.word	0x00038878
        /*09cc*/ 	.short	0x0100
        /*09ce*/ 	.byte	0x06
	.zero		1


	//   ....[13]....
        /*09d0*/ 	.word	0x00000530
        /*09d4*/ 	.word	0x000000ff
        /*09d8*/ 	.word	0x00038888
        /*09dc*/ 	.short	0x0100
        /*09de*/ 	.byte	0x06
	.zero		1


	//   ....[14]....
        /*09e0*/ 	.word	0x00000660
        /*09e4*/ 	.word	0x000000ff
        /*09e8*/ 	.word	0x00038890
        /*09ec*/ 	.short	0x0100
        /*09ee*/ 	.byte	0x08
	.zero		1


	//   ....[15]....
        /*09f0*/ 	.word	0x00000670
        /*09f4*/ 	.word	0x000000ff
        /*09f8*/ 	.word	0x000388a0
        /*09fc*/ 	.short	0x0100
        /*09fe*/ 	.byte	0x08
	.zero		1


	//   ....[16]....
        /*0a00*/ 	.word	0x00000680
        /*0a04*/ 	.word	0x000000ff
        /*0a08*/ 	.word	0x00038898
        /*0a0c*/ 	.short	0x0100
        /*0a0e*/ 	.byte	0x08
	.zero		1


	//   ....[17]....
        /*0a10*/ 	.word	0x00000690
        /*0a14*/ 	.word	0x000000ff
        /*0a18*/ 	.word	0x000388a8
        /*0a1c*/ 	.short	0x0100
        /*0a1e*/ 	.byte	0x08
	.zero		1


	//   ....[18]....
        /*0a20*/ 	.word	0x000007d0
        /*0a24*/ 	.word	0x000000ff
        /*0a28*/ 	.word	0x000388b0
        /*0a2c*/ 	.short	0x0100
        /*0a2e*/ 	.byte	0x08
	.zero		1


	//   ....[19]....
        /*0a30*/ 	.word	0x000007e0
        /*0a34*/ 	.word	0x000000ff
        /*0a38*/ 	.word	0x000388c0
        /*0a3c*/ 	.short	0x0100
        /*0a3e*/ 	.byte	0x08
	.zero		1


	//   ....[20]....
        /*0a40*/ 	.word	0x000007f0
        /*0a44*/ 	.word	0x000000ff
        /*0a48*/ 	.word	0x000388b8
        /*0a4c*/ 	.short	0x0100
        /*0a4e*/ 	.byte	0x08
	.zero		1


	//   ....[21]....
        /*0a50*/ 	.word	0x00000800
        /*0a54*/ 	.word	0x000000ff
        /*0a58*/ 	.word	0x000388c8
        /*0a5c*/ 	.short	0x0100
        /*0a5e*/ 	.byte	0x08
	.zero		1


	//   ....[22]....
        /*0a60*/ 	.word	0x00001f90
        /*0a64*/ 	.word	0x00000005
        /*0a68*/ 	.word	0x00038800
        /*0a6c*/ 	.short	0x010a
        /*0a6e*/ 	.byte	0x3f
	.zero		1


	//   ....[23]....
        /*0a70*/ 	.word	0x00002020
        /*0a74*/ 	.word	0x00000000
        /*0a78*/ 	.word	0x00038830
        /*0a7c*/ 	.short	0x010a
        /*0a7e*/ 	.byte	0x3f
	.zero		1


	//   ....[24]....
        /*0a80*/ 	.word	0x00002070
        /*0a84*/ 	.word	0x00000000
        /*0a88*/ 	.word	0x00038830
        /*0a8c*/ 	.short	0x010a
        /*0a8e*/ 	.byte	0x3f
	.zero		1


	//   ....[25]....
        /*0a90*/ 	.word	0x00005840
        /*0a94*/ 	.word	0x00000015
        /*0a98*/ 	.word	0x00000000
        /*0a9c*/ 	.short	0x0101
        /*0a9e*/ 	.byte	0x3f
	.zero		1


	//   ....[26]....
        /*0aa0*/ 	.word	0x00006300
        /*0aa4*/ 	.word	0x000000ff
        /*0aa8*/ 	.word	0x00038830
        /*0aac*/ 	.short	0x010a
        /*0aae*/ 	.byte	0x3d
	.zero		1


	//   ....[27]....
        /*0ab0*/ 	.word	0x00006340
        /*0ab4*/ 	.word	0x000000ff
        /*0ab8*/ 	.word	0x00038830
        /*0abc*/ 	.short	0x010a
        /*0abe*/ 	.byte	0x3d
	.zero		1


	//   ....[28]....
        /*0ac0*/ 	.word	0x00008c90
        /*0ac4*/ 	.word	0x000000e5
        /*0ac8*/ 	.word	0x00038850
        /*0acc*/ 	.short	0x010a
        /*0ace*/ 	.byte	0x3f
	.zero		1


	//   ....[29]....
        /*0ad0*/ 	.word	0x00008cd0
        /*0ad4*/ 	.word	0x000000e5
        /*0ad8*/ 	.word	0x00038850
        /*0adc*/ 	.short	0x010a
        /*0ade*/ 	.byte	0x3f
	.zero		1


	//   ....[30]....
        /*0ae0*/ 	.word	0x00008ff0
        /*0ae4*/ 	.word	0x000000ff
        /*0ae8*/ 	.word	0x00000000
        /*0aec*/ 	.short	0x0101
        /*0aee*/ 	.byte	0x3d
	.zero		1


	//   ....[31]....
        /*0af0*/ 	.word	0x00009b40
        /*0af4*/ 	.word	0x000000e5
        /*0af8*/ 	.word	0x00000000
        /*0afc*/ 	.short	0x0101
        /*0afe*/ 	.byte	0x3f
	.zero		1


	//   ....[32]....
        /*0b00*/ 	.word	0x0000a560
        /*0b04*/ 	.word	0x0000000c
        /*0b08*/ 	.word	0x00038850
        /*0b0c*/ 	.short	0x010a
        /*0b0e*/ 	.byte	0x3f
	.zero		1


	//   ....[33]....
        /*0b10*/ 	.word	0x0000a5d0
        /*0b14*/ 	.word	0x0000000c
        /*0b18*/ 	.word	0x00038850
        /*0b1c*/ 	.short	0x010a
        /*0b1e*/ 	.byte	0x3f
	.zero		1


	//   ....[34]....
        /*0b20*/ 	.word	0x0000b2b0
        /*0b24*/ 	.word	0x00000003
        /*0b28*/ 	.word	0x00000000
        /*0b2c*/ 	.short	0x0101
        /*0b2e*/ 	.byte	0x3f
	.zero		1


	//   ....[35]....
        /*0b30*/ 	.word	0x0000d0c0
        /*0b34*/ 	.word	0x000000ff
        /*0b38*/ 	.word	0x00000000
        /*0b3c*/ 	.short	0x0101
        /*0b3e*/ 	.byte	0x08
	.zero		1


	//   ....[36]....
        /*0b40*/ 	.word	0x0000d970
        /*0b44*/ 	.word	0x000000ff
        /*0b48*/ 	.word	0x00000000
        /*0b4c*/ 	.short	0x0101
        /*0b4e*/ 	.byte	0x08
	.zero		1


	//   ....[37]....
        /*0b50*/ 	.word	0x00011eb0
        /*0b54*/ 	.word	0x00000005
        /*0b58*/ 	.word	0x00038840
        /*0b5c*/ 	.short	0x010a
        /*0b5e*/ 	.byte	0x3f
	.zero		1


	//   ....[38]....
        /*0b60*/ 	.word	0x000124a0
        /*0b64*/ 	.word	0x00000005
        /*0b68*/ 	.word	0x00038830
        /*0b6c*/ 	.short	0x0107
        /*0b6e*/ 	.byte	0x3f
	.zero		1


	//   ....[39]....
        /*0b70*/ 	.word	0x00012580
        /*0b74*/ 	.word	0x00000005
        /*0b78*/ 	.word	0x00038830
        /*0b7c*/ 	.short	0x0101
        /*0b7e*/ 	.byte	0x3f
	.zero		1


	//   ....[40]....
        /*0b80*/ 	.word	0x00013140
        /*0b84*/ 	.word	0x00000016
        /*0b88*/ 	.word	0x00038800
        /*0b8c*/ 	.short	0x0107
        /*0b8e*/ 	.byte	0x3f
	.zero		1


	//   ....[41]....
        /*0b90*/ 	.word	0x00013260
        /*0b94*/ 	.word	0x00000016
        /*0b98*/ 	.word	0x00038800
        /*0b9c*/ 	.short	0x0101
        /*0b9e*/ 	.byte	0x3f
	.zero		1


	//   ....[42]....
        /*0ba0*/ 	.word	0x00013280
        /*0ba4*/ 	.word	0x00000016
        /*0ba8*/ 	.word	0x00038820
        /*0bac*/ 	.short	0x010a
        /*0bae*/ 	.byte	0x3f
	.zero		1


	//   ....[43]....
        /*0bb0*/ 	.word	0x00013650
        /*0bb4*/ 	.word	0x00000006
        /*0bb8*/ 	.word	0x00038840
        /*0bbc*/ 	.short	0x010a
        /*0bbe*/ 	.byte	0x3f
	.zero		1


	//   ....[44]....
        /*0bc0*/ 	.word	0x00013bb0
        /*0bc4*/ 	.word	0x00000006
        /*0bc8*/ 	.word	0x00038830
        /*0bcc*/ 	.short	0x0107
        /*0bce*/ 	.byte	0x3f
	.zero		1


	//   ....[45]....
        /*0bd0*/ 	.word	0x00013c60
        /*0bd4*/ 	.word	0x00000006
        /*0bd8*/ 	.word	0x00038830
        /*0bdc*/ 	.short	0x0101
        /*0bde*/ 	.byte	0x3f
	.zero		1


	//   ....[46]....
        /*0be0*/ 	.word	0x00013cc0
        /*0be4*/ 	.word	0x00000006
        /*0be8*/ 	.word	0x00038860
        /*0bec*/ 	.short	0x010a
        /*0bee*/ 	.byte	0x3f
	.zero		1


	//   ....[47]....
        /*0bf0*/ 	.word	0x000141c0
        /*0bf4*/ 	.word	0x00000006
        /*0bf8*/ 	.word	0x00038850
        /*0bfc*/ 	.short	0x0107
        /*0bfe*/ 	.byte	0x3f
	.zero		1


	//   ....[48]....
        /*0c00*/ 	.word	0x00014350
        /*0c04*/ 	.word	0x00000006
        /*0c08*/ 	.word	0x00038850
        /*0c0c*/ 	.short	0x0101
        /*0c0e*/ 	.byte	0x3f
	.zero		1


	//   ....[49]....
        /*0c10*/ 	.word	0x00014560
        /*0c14*/ 	.word	0x00000004
        /*0c18*/ 	.word	0x00038860
        /*0c1c*/ 	.short	0x010a
        /*0c1e*/ 	.byte	0x3f
	.zero		1


	//   ....[50]....
        /*0c20*/ 	.word	0x00014a80
        /*0c24*/ 	.word	0x00000004
        /*0c28*/ 	.word	0x00038850
        /*0c2c*/ 	.short	0x0107
        /*0c2e*/ 	.byte	0x3f
	.zero		1


	//   ....[51]....
        /*0c30*/ 	.word	0x00014b30
        /*0c34*/ 	.word	0x00000004
        /*0c38*/ 	.word	0x00038850
        /*0c3c*/ 	.short	0x0101
        /*0c3e*/ 	.byte	0x3f
	.zero		1


	//   ....[52]....
        /*0c40*/ 	.word	0x00015870
        /*0c44*/ 	.word	0x00000004
        /*0c48*/ 	.word	0x00038820
        /*0c4c*/ 	.short	0x010a
        /*0c4e*/ 	.byte	0x3f
	.zero		1


	//   ....[53]....
        /*0c50*/ 	.word	0x00015a10
        /*0c54*/ 	.word	0x00000005
        /*0c58*/ 	.word	0x00038840
        /*0c5c*/ 	.short	0x010a
        /*0c5e*/ 	.byte	0x3f
	.zero		1


	//   ....[54]....
        /*0c60*/ 	.word	0x00015ab0
        /*0c64*/ 	.word	0x0000001b
        /*0c68*/ 	.word	0x00038840
        /*0c6c*/ 	.short	0x010a
        /*0c6e*/ 	.byte	0x3f
	.zero		1


	//   ....[55]....
        /*0c70*/ 	.word	0x00015af0
        /*0c74*/ 	.word	0x00000005
        /*0c78*/ 	.word	0x00038860
        /*0c7c*/ 	.short	0x010a
        /*0c7e*/ 	.byte	0x3f
	.zero		1


	//   ....[56]....
        /*0c80*/ 	.word	0x00015b30
        /*0c84*/ 	.word	0x0000001b
        /*0c88*/ 	.word	0x00038860
        /*0c8c*/ 	.short	0x010a
        /*0c8e*/ 	.byte	0x3f
	.zero		1


	//   ....[57]....
        /*0c90*/ 	.word	0x00015b90
        /*0c94*/ 	.word	0x00000005
        /*0c98*/ 	.word	0x00038800
        /*0c9c*/ 	.short	0x010a
        /*0c9e*/ 	.byte	0x3f
	.zero		1


	//   ....[58]....
        /*0ca0*/ 	.word	0x00015be0
        /*0ca4*/ 	.word	0x00000000
        /*0ca8*/ 	.word	0x00038830
        /*0cac*/ 	.short	0x010a
        /*0cae*/ 	.byte	0x3f
	.zero		1


	//   ....[59]....
        /*0cb0*/ 	.word	0x00015c40
        /*0cb4*/ 	.word	0x00000004
        /*0cb8*/ 	.word	0x00038830
        /*0cbc*/ 	.short	0x010a
        /*0cbe*/ 	.byte	0x3f
	.zero		1


	//   ....[60]....
        /*0cc0*/ 	.word	0x00015c90
        /*0cc4*/ 	.word	0x000000e5
        /*0cc8*/ 	.word	0x00038850
        /*0ccc*/ 	.short	0x010a
        /*0cce*/ 	.byte	0x3f
	.zero		1


	//   ....[61]....
        /*0cd0*/ 	.word	0x00015ce0
        /*0cd4*/ 	.word	0x0000000c
        /*0cd8*/ 	.word	0x00038850
        /*0cdc*/ 	.short	0x010a
        /*0cde*/ 	.byte	0x3f
	.zero		1


	//   ....[62]....
        /*0ce0*/ 	.word	0x00015e00
        /*0ce4*/ 	.word	0x00000005
        /*0ce8*/ 	.word	0x00038840
        /*0cec*/ 	.short	0x010a
        /*0cee*/ 	.byte	0x3f
	.zero		1


	//   ....[63]....
        /*0cf0*/ 	.word	0x00017040
        /*0cf4*/ 	.word	0x00000016
        /*0cf8*/ 	.word	0x00038820
        /*0cfc*/ 	.short	0x010a
        /*0cfe*/ 	.byte	0x3f
	.zero		1


	//   ....[64]....
        /*0d00*/ 	.word	0x00017090
        /*0d04*/ 	.word	0x00000006
        /*0d08*/ 	.word	0x00038840
        /*0d0c*/ 	.short	0x010a
        /*0d0e*/ 	.byte	0x3f
	.zero		1


	//   ....[65]....
        /*0d10*/ 	.word	0x000177f0
        /*0d14*/ 	.word	0x00000006
        /*0d18*/ 	.word	0x00038860
        /*0d1c*/ 	.short	0x010a
        /*0d1e*/ 	.byte	0x3f
	.zero		1


	//   ....[66]....
        /*0d20*/ 	.word	0x00017fa0
        /*0d24*/ 	.word	0x00000004
        /*0d28*/ 	.word	0x00038860
        /*0d2c*/ 	.short	0x010a
        /*0d2e*/ 	.byte	0x3f
	.zero		1


	//   ....[67]....
        /*0d30*/ 	.word	0x000191e0
        /*0d34*/ 	.word	0x00000004
        /*0d38*/ 	.word	0x00038820
        /*0d3c*/ 	.short	0x010a
        /*0d3e*/ 	.byte	0x3f
	.zero		1


	//   ....[68]....
        /*0d40*/ 	.word	0x00019380
        /*0d44*/ 	.word	0x00000005
        /*0d48*/ 	.word	0x00038840
        /*0d4c*/ 	.short	0x010a
        /*0d4e*/ 	.byte	0x3f
	.zero		1


	//   ....[69]....
        /*0d50*/ 	.word	0x000193d0
        /*0d54*/ 	.word	0x0000001b
        /*0d58*/ 	.word	0x00038840
        /*0d5c*/ 	.short	0x010a
        /*0d5e*/ 	.byte	0x3f
	.zero		1


	//   ....[70]....
        /*0d60*/ 	.word	0x00019420
        /*0d64*/ 	.word	0x00000005
        /*0d68*/ 	.word	0x00038860
        /*0d6c*/ 	.short	0x010a
        /*0d6e*/ 	.byte	0x3f
	.zero		1


	//----- nvinfo : EIATTR_NUM_MBARRIERS
	.align		4
.L_357:
        /*0d70*/ 	.byte	0x03, 0x38
        /*0d72*/ 	.short	0x0016


	//----- nvinfo : EIATTR_EXIT_INSTR_OFFSETS
	.align		4
        /*0d74*/ 	.byte	0x04, 0x1c
        /*0d76*/ 	.short	(.L_359 - .L_358)


	//   ....[0]....
.L_358:
        /*0d78*/ 	.word	0x00000990


	//   ....[1]....
        /*0d7c*/ 	.word	0x0000ffc0


	//   ....[2]....
        /*0d80*/ 	.word	0x00015b80


	//----- nvinfo : EIATTR_MAX_THREADS
	.align		4
.L_359:
        /*0d84*/ 	.byte	0x04, 0x05
        /*0d86*/ 	.short	(.L_361 - .L_360)
.L_360:
        /*0d88*/ 	.word	0x00000180
        /*0d8c*/ 	.word	0x00000001
        /*0d90*/ 	.word	0x00000001


	//----- nvinfo : EIATTR_CRS_STACK_SIZE
	.align		4
.L_361:
        /*0d94*/ 	.byte	0x04, 0x1e
        /*0d96*/ 	.short	(.L_363 - .L_362)
.L_362:
        /*0d98*/ 	.word	0x00000000


	//----- nvinfo : EIATTR_CBANK_PARAM_SIZE
	.align		4
.L_363:
        /*0d9c*/ 	.byte	0x03, 0x19
        /*0d9e*/ 	.short	0x0af0


	//----- nvinfo : EIATTR_PARAM_CBANK
	.align		4
        /*0da0*/ 	.byte	0x04, 0x0a
        /*0da2*/ 	.short	(.L_365 - .L_364)
	.align		4
.L_364:
        /*0da4*/ 	.word	index@(.nv.constant0._ZN7cutlass13device_kernelIN5flash11enable_sm90INS1_16FlashAttnFwdSm90INS1_25CollectiveMainloopFwdSm90ILi2EN4cute5tupleIJNS5_1CILi1EEES8_S8_EEENS6_IJNS7_ILi128EEENS7_ILi80EEENS7_ILi256EEEEEELi256ENS_6half_tEfNS_4arch4Sm90ELb0ELb0ELb0ELb1ELb1ELb0ELb0ELb1ELb1ELb1ELb1ELb0EEENS1_21CollectiveEpilogueFwdINS6_IJSA_SC_SB_EEES9_SE_SG_Li256ELb1ELb1ELb1ELb0EEENS1_36VarlenDynamicPersistentTileSchedulerILi128ELi80ELi256ELi128ELb1ELb1ELb1ELb0ELb1ELb1EEEEEEEEEvNT_6ParamsE)
        /*0da8*/ 	.short	0x0210
        /*0daa*/ 	.short	0x0af0


	//----- nvinfo : EIATTR_SW_WAR
	.align		4
.L_365:
        /*0dac*/ 	.byte	0x04, 0x36
        /*0dae*/ 	.short	(.L_367 - .L_366)
.L_366:
        /*0db0*/ 	.word	0x00000008
.L_367:


//--------------------- .nv.info._ZN7cutlass13device_kernelIN5flash11enable_sm90INS1_16FlashAttnFwdSm90INS1_25CollectiveMainloopFwdSm90ILi2EN4cute5tupleIJNS5_1CILi1EEES8_S8_EEENS6_IJNS7_ILi128EEENS7_ILi80EEENS7_ILi256EEEEEELi256ENS_6half_tEfNS_4arch4Sm90ELb0ELb0ELb0ELb1ELb1ELb1ELb0ELb1ELb1ELb1ELb1ELb0EEENS1_21CollectiveEpilogueFwdINS6_IJSA_SC_SB_EEES9_SE_SG_Li256ELb1ELb1ELb1ELb0EEENS1_36VarlenDynamicPersistentTileSchedulerILi128ELi80ELi256ELi128ELb1ELb1ELb1ELb0ELb1ELb1EEEEEEEEEvNT_6ParamsE --------------------------
	.section	.nv.info._ZN7cutlass13device_kernelIN5flash11enable_sm90INS1_16FlashAttnFwdSm90INS1_25CollectiveMainloopFwdSm90ILi2EN4cute5tupleIJNS5_1CILi1EEES8_S8_EEENS6_IJNS7_ILi128EEENS7_ILi80EEENS7_ILi256EEEEEELi256ENS_6half_tEfNS_4arch4Sm90ELb0ELb0ELb0ELb1ELb1ELb1ELb0ELb1ELb1ELb1ELb1ELb0EEENS1_21CollectiveEpilogueFwdINS6_IJSA_SC_SB_EEES9_SE_SG_Li256ELb1ELb1ELb1ELb0EEENS1_36VarlenDynamicPersistentTileSchedulerILi128ELi80ELi256ELi128ELb1ELb1ELb1ELb0ELb1ELb1EEEEEEEEEvNT_6ParamsE,"",@"SHT_CUDA_INFO"
	.sectionflags	@""
	.align	4


	//----- nvinfo : EIATTR_CUDA_API_VERSION
	.align		4
        /*0000*/ 	.byte	0x04, 0x37
        /*0002*/ 	.short	(.L_369 - .L_368)
.L_368:
        /*0004*/ 	.word	0x00000082


	//----- nvinfo : EIATTR_KPARAM_INFO
	.align		4
.L_369:
        /*0008*/ 	.byte	0x04, 0x17
        /*000a*/ 	.short	(.L_371 - .L_370)
.L_370:
        /*000c*/ 	.word	0x00000000
        /*0010*/ 	.short	0x0000
        /*0012*/ 	.short	0x0070
        /*0014*/ 	.byte	0x00, 0xf0, 0x01, 0x2a


	//----- nvinfo : EIATTR_SPARSE_MMA_MASK
	.align		4
.L_371:
        /*0018*/ 	.byte	0x03, 0x50
        /*001a*/ 	.short	0x0000


	//----- nvinfo : EIATTR_MAXREG_COUNT
	.align		4
        /*001c*/ 	.byte	0x03, 0x1b
        /*001e*/ 	.short	0x00a8


	//----- nvinfo : EIATTR_NUM_BARRIERS
	.align		4
        /*0020*/ 	.byte	0x02, 0x4c
        /*0022*/ 	.byte	0x10
	.zero		1


	//----- nvinfo : EIATTR_EXTERNS
	.align		4
        /*0024*/ 	.byte	0x04, 0x0f
        /*0026*/ 	.short	(.L_373 - .L_372)


	//   ....[0]....
	.align		4
.L_372:
        /*0028*/ 	.word	index@(__assertfail)


	//----- nvinfo : EIATTR_ANNOTATIONS
	.align		4
.L_373:
        /*002c*/ 	.byte	0x04, 0x55
        /*002e*/ 	.short	(.L_375 - .L_374)


	//   ....[0]....
.L_374:
        /* <DEDUP_REMOVED lines=142> */


	//----- nvinfo : EIATTR_MERCURY_ISA_VERSION
	.align		4
.L_375:
        /*08f8*/ 	.byte	0x03, 0x5f
        /*08fa*/ 	.short	0x0101


	//----- nvinfo : EIATTR_UNUSED_LOAD_BYTE_OFFSET
	.align		4
        /*08fc*/ 	.byte	0x04, 0x44
        /*08fe*/ 	.short	(.L_377 - .L_376)


	//   ....[0]....
.L_376:
        /*0900*/ 	.word	0x00000a30
        /*0904*/ 	.word	0x0000fff0


	//   ....[1]....
        /*0908*/ 	.word	0x0001deb0
        /*090c*/ 	.word	0x0000fff0


	//----- nvinfo : EIATTR_INT_WARP_WIDE_INSTR_OFFSETS
	.align		4
.L_377:
        /*0910*/ 	.byte	0x04, 0x31
        /*0912*/ 	.short	(.L_379 - .L_378)


	//   ....[0]....
.L_378:
        /*0914*/ 	.word	0x00000130


	//   ....[1]....
        /*0918*/ 	.word	0x00000170


	//   ....[2]....
        /*091c*/ 	.word	0x000001e0


	//   ....[3]....
        /*0920*/ 	.word	0x000257f0


	//   ....[4]....
        /*0924*/ 	.word	0x00025890


	//   ....[5]....
        /*0928*/ 	.word	0x000288a0


	//   ....[6]....
        /*092c*/ 	.word	0x00028940


	//----- nvinfo : EIATTR_COOP_GROUP_MASK_REGIDS
	.align		4
.L_379:
        /*0930*/ 	.byte	0x04, 0x29
        /*0932*/ 	.short	(.L_381 - .L_380)


	//   ....[0]....
.L_380:
        /*0934*/ 	.word	0xffffffff


	//   ....[1]....
        /*0938*/ 	.word	0xffffffff


	//   ....[2]....
        /*093c*/ 	.word	0xffffffff


	//   ....[3]....
        /*0940*/ 	.word	0xffffffff


	//   ....[4]....
        /*0944*/ 	.word	0xffffffff


	//   ....[5]....
        /*0948*/ 	.word	0xffffffff


	//   ....[6]....
        /*094c*/ 	.word	0xffffffff


	//   ....[7]....
        /*0950*/ 	.word	0xffffffff


	//   ....[8]....
        /*0954*/ 	.word	0xffffffff


	//   ....[9]....
        /*0958*/ 	.word	0xffffffff


	//   ....[10]....
        /*095c*/ 	.word	0xffffffff


	//   ....[11]....
        /*0960*/ 	.word	0xffffffff


	//   ....[12]....
        /*0964*/ 	.word	0xffffffff


	//   ....[13]....
        /*0968*/ 	.word	0xffffffff


	//   ....[14]....
        /*096c*/ 	.word	0xffffffff


	//   ....[15]....
        /*0970*/ 	.word	0xffffffff


	//   ....[16]....
        /*0974*/ 	.word	0xffffffff


	//   ....[17]....
        /*0978*/ 	.word	0xffffffff


	//   ....[18]....
        /*097c*/ 	.word	0xffffffff


	//   ....[19]....
        /*0980*/ 	.word	0xffffffff


	//   ....[20]....
        /*0984*/ 	.word	0xffffffff


	//   ....[21]....
        /*0988*/ 	.word	0xffffffff


	//   ....[22]....
        /*098c*/ 	.word	0xffffffff


	//   ....[23]....
        /*0990*/ 	.word	0xffffffff


	//   ....[24]....
        /*0994*/ 	.word	0xffffffff


	//   ....[25]....
        /*0998*/ 	.word	0xffffffff


	//   ....[26]....
        /*099c*/ 	.word	0xffffffff


	//   ....[27]....
        /*09a0*/ 	.word	0xffffffff


	//   ....[28]....
        /*09a4*/ 	.word	0xffffffff


	//   ....[29]....
        /*09a8*/ 	.word	0xffffffff


	//   ....[30]....
        /*09ac*/ 	.word	0xffffffff


	//   ....[31]....
        /*09b0*/ 	.word	0xffffffff


	//   ....[32]....
        /*09b4*/ 	.word	0xffffffff


	//   ....[33]....
        /*09b8*/ 	.word	0xffffffff


	//   ....[34]....
        /*09bc*/ 	.word	0xffffffff


	//   ....[35]....
        /*09c0*/ 	.word	0xffffffff


	//   ....[36]....
        /*09c4*/ 	.word	0xffffffff


	//   ....[37]....
        /*09c8*/ 	.word	0xffffffff


	//   ....[38]....
        /*09cc*/ 	.word	0xffffffff


	//   ....[39]....
        /*09d0*/ 	.word	0xffffffff


	//   ....[40]....
        /*09d4*/ 	.word	0xffffffff


	//   ....[41]....
        /*09d8*/ 	.word	0xffffffff


	//   ....[42]....
        /*09dc*/ 	.word	0xffffffff


	//   ....[43]....
        /*09e0*/ 	.word	0xffffffff


	//   ....[44]....
        /*09e4*/ 	.word	0xffffffff


	//   ....[45]....
        /*09e8*/ 	.word	0xffffffff


	//   ....[46]....
        /*09ec*/ 	.word	0xffffffff


	//   ....[47]....
        /*09f0*/ 	.word	0xffffffff


	//   ....[48]....
        /*09f4*/ 	.word	0xffffffff


	//   ....[49]....
        /*09f8*/ 	.word	0xffffffff


	//   ....[50]....
        /*09fc*/ 	.word	0xffffffff


	//   ....[51]....
        /*0a00*/ 	.word	0xffffffff


	//   ....[52]....
        /*0a04*/ 	.word	0xffffffff


	//   ....[53]....
        /*0a08*/ 	.word	0xffffffff


	//   ....[54]....
        /*0a0c*/ 	.word	0xffffffff


	//   ....[55]....
        /*0a10*/ 	.word	0xffffffff


	//   ....[56]....
        /*0a14*/ 	.word	0xffffffff


	//   ....[57]....
        /*0a18*/ 	.word	0xffffffff


	//   ....[58]....
        /*0a1c*/ 	.word	0xffffffff


	//   ....[59]....
        /*0a20*/ 	.word	0xffffffff


	//   ....[60]....
        /*0a24*/ 	.word	0xffffffff


	//   ....[61]....
        /*0a28*/ 	.word	0xffffffff


	//   ....[62]....
        /*0a2c*/ 	.word	0xffffffff


	//   ....[63]....
        /*0a30*/ 	.word	0xffffffff


	//   ....[64]....
        /*0a34*/ 	.word	0xffffffff


	//   ....[65]....
        /*0a38*/ 	.word	0xffffffff


	//   ....[66]....
        /*0a3c*/ 	.word	0xffffffff


	//   ....[67]....
        /*0a40*/ 	.word	0xffffffff


	//   ....[68]....
        /*0a44*/ 	.word	0xffffffff


	//   ....[69]....
        /*0a48*/ 	.word	0xffffffff


	//   ....[70]....
        /*0a4c*/ 	.word	0xffffffff


	//   ....[71]....
        /*0a50*/ 	.word	0xffffffff


	//   ....[72]....
        /*0a54*/ 	.word	0xffffffff


	//   ....[73]....
        /*0a58*/ 	.word	0xffffffff


	//   ....[74]....
        /*0a5c*/ 	.word	0xffffffff


	//   ....[75]....
        /*0a60*/ 	.word	0xffffffff


	//   ....[76]....
        /*0a64*/ 	.word	0xffffffff


	//   ....[77]....
        /*0a68*/ 	.word	0xffffffff


	//   ....[78]....
        /*0a6c*/ 	.word	0xffffffff


	//   ....[79]....
        /*0a70*/ 	.word	0xffffffff


	//   ....[80]....
        /*0a74*/ 	.word	0xffffffff


	//   ....[81]....
        /*0a78*/ 	.word	0xffffffff


	//   ....[82]....
        /*0a7c*/ 	.word	0xffffffff


	//   ....[83]....
        /*0a80*/ 	.word	0xffffffff


	//   ....[84]....
        /*0a84*/ 	.word	0xffffffff


	//   ....[85]....
        /*0a88*/ 	.word	0xffffffff


	//   ....[86]....
        /*0a8c*/ 	.word	0xffffffff


	//   ....[87]....
        /*0a90*/ 	.word	0xffffffff


	//   ....[88]....
        /*0a94*/ 	.word	0xffffffff


	//   ....[89]....
        /*0a98*/ 	.word	0xffffffff


	//   ....[90]....
        /*0a9c*/ 	.word	0xffffffff


	//   ....[91]....
        /*0aa0*/ 	.word	0xffffffff


	//   ....[92]....
        /*0aa4*/ 	.word	0xffffffff


	//   ....[93]....
        /*0aa8*/ 	.word	0xffffffff


	//   ....[94]....
        /*0aac*/ 	.word	0xffffffff


	//   ....[95]....
        /*0ab0*/ 	.word	0xffffffff


	//   ....[96]....
        /*0ab4*/ 	.word	0xffffffff


	//   ....[97]....
        /*0ab8*/ 	.word	0xffffffff


	//   ....[98]....
        /*0abc*/ 	.word	0xffffffff


	//   ....[99]....
        /*0ac0*/ 	.word	0xffffffff


	//   ....[100]....
        /*0ac4*/ 	.word	0xffffffff


	//   ....[101]....
        /*0ac8*/ 	.word	0xffffffff


	//   ....[102]....
        /*0acc*/ 	.word	0xffffffff


	//   ....[103]....
        /*0ad0*/ 	.word	0xffffffff


	//   ....[104]....
        /*0ad4*/ 	.word	0xffffffff


	//   ....[105]....
        /*0ad8*/ 	.word	0xffffffff


	//   ....[106]....
        /*0adc*/ 	.word	0xffffffff


	//   ....[107]....
        /*0ae0*/ 	.word	0xffffffff


	//   ....[108]....
        /*0ae4*/ 	.word	0xffffffff


	//   ....[109]....
        /*0ae8*/ 	.word	0xffffffff


	//   ....[110]....
        /*0aec*/ 	.word	0xffffffff


	//   ....[111]....
        /*0af0*/ 	.word	0xffffffff


	//   ....[112]....
        /*0af4*/ 	.word	0xffffffff


	//   ....[113]....
        /*0af8*/ 	.word	0xffffffff


	//   ....[114]....
        /*0afc*/ 	.word	0xffffffff


	//   ....[115]....
        /*0b00*/ 	.word	0xffffffff


	//   ....[116]....
        /*0b04*/ 	.word	0xffffffff


	//   ....[117]....
        /*0b08*/ 	.word	0xffffffff


	//   ....[118]....
        /*0b0c*/ 	.word	0xffffffff


	//   ....[119]....
        /*0b10*/ 	.word	0xffffffff


	//   ....[120]....
        /*0b14*/ 	.word	0xffffffff


	//   ....[121]....
        /*0b18*/ 	.word	0xffffffff


	//   ....[122]....
        /*0b1c*/ 	.word	0xffffffff


	//   ....[123]....
        /*0b20*/ 	.word	0xffffffff


	//   ....[124]....
        /*0b24*/ 	.word	0xffffffff


	//   ....[125]....
        /*0b28*/ 	.word	0xffffffff


	//   ....[126]....
        /*0b2c*/ 	.word	0xffffffff


	//   ....[127]....
        /*0b30*/ 	.word	0xffffffff


	//   ....[128]....
        /*0b34*/ 	.word	0xffffffff


	//   ....[129]....
        /*0b38*/ 	.word	0xffffffff


	//   ....[130]....
        /*0b3c*/ 	.word	0xffffffff


	//   ....[131]....
        /*0b40*/ 	.word	0xffffffff


	//   ....[132]....
        /*0b44*/ 	.word	0xffffffff


	//   ....[133]....
        /*0b48*/ 	.word	0xffffffff


	//   ....[134]....
        /*0b4c*/ 	.word	0xffffffff


	//   ....[135]....
        /*0b50*/ 	.word	0xffffffff


	//   ....[136]....
        /*0b54*/ 	.word	0xffffffff


	//   ....[137]....
        /*0b58*/ 	.word	0xffffffff


	//   ....[138]....
        /*0b5c*/ 	.word	0xffffffff


	//   ....[139]....
        /*0b60*/ 	.word	0xffffffff


	//   ....[140]....
        /*0b64*/ 	.word	0xffffffff


	//   ....[141]....
        /*0b68*/ 	.word	0xffffffff


	//   ....[142]....
        /*0b6c*/ 	.word	0xffffffff


	//   ....[143]....
        /*0b70*/ 	.word	0xffffffff


	//   ....[144]....
        /*0b74*/ 	.word	0xffffffff


	//   ....[145]....
        /*0b78*/ 	.word	0xffffffff


	//   ....[146]....
        /*0b7c*/ 	.word	0xffffffff


	//   ....[147]....
        /*0b80*/ 	.word	0xffffffff


	//   ....[148]....
        /*0b84*/ 	.word	0xffffffff


	//   ....[149]....
        /*0b88*/ 	.word	0xffffffff


	//   ....[150]....
        /*0b8c*/ 	.word	0xffffffff


	//   ....[151]....
        /*0b90*/ 	.word	0xffffffff


	//   ....[152]....
        /*0b94*/ 	.word	0xffffffff


	//   ....[153]....
        /*0b98*/ 	.word	0xffffffff


	//   ....[154]....
        /*0b9c*/ 	.word	0xffffffff


	//   ....[155]....
        /*0ba0*/ 	.word	0xffffffff


	//   ....[156]....
        /*0ba4*/ 	.word	0xffffffff


	//   ....[157]....
        /*0ba8*/ 	.word	0xffffffff


	//   ....[158]....
        /*0bac*/ 	.word	0xffffffff


	//   ....[159]....
        /*0bb0*/ 	.word	0xffffffff


	//   ....[160]....
        /*0bb4*/ 	.word	0xffffffff


	//   ....[161]....
        /*0bb8*/ 	.word	0xffffffff


	//   ....[162]....
        /*0bbc*/ 	.word	0xffffffff


	//   ....[163]....
        /*0bc0*/ 	.word	0xffffffff


	//   ....[164]....
        /*0bc4*/ 	.word	0xffffffff


	//   ....[165]....
        /*0bc8*/ 	.word	0xffffffff


	//   ....[166]....
        /*0bcc*/ 	.word	0xffffffff


	//   ....[167]....
        /*0bd0*/ 	.word	0xffffffff


	//   ....[168]....
        /*0bd4*/ 	.word	0xffffffff


	//   ....[169]....
        /*0bd8*/ 	.word	0x0500000f


	//   ....[170]....
        /*0bdc*/ 	.word	0x0500000f


	//   ....[171]....
        /*0be0*/ 	.word	0x0500000f


	//   ....[172]....
        /*0be4*/ 	.word	0x0500000f


	//   ....[173]....
        /*0be8*/ 	.word	0x0500000f


	//   ....[174]....
        /*0bec*/ 	.word	0x0500000f


	//   ....[175]....
        /*0bf0*/ 	.word	0x0500000f


	//   ....[176]....
        /*0bf4*/ 	.word	0x0500000f


	//   ....[177]....
        /*0bf8*/ 	.word	0x0500000f


	//   ....[178]....
        /*0bfc*/ 	.word	0x0500000f


	//   ....[179]....
        /*0c00*/ 	.word	0x0500000f


	//   ....[180]....
        /*0c04*/ 	.word	0x0500000f


	//   ....[181]....
        /*0c08*/ 	.word	0x0500000f


	//   ....[182]....
        /*0c0c*/ 	.word	0x0500000f


	//   ....[183]....
        /*0c10*/ 	.word	0x0500000f


	//   ....[184]....
        /*0c14*/ 	.word	0x0500000f


	//   ....[185]....
        /*0c18*/ 	.word	0x0500000f


	//   ....[186]....
        /*0c1c*/ 	.word	0x0500000f


	//   ....[187]....
        /*0c20*/ 	.word	0x0500000f


	//   ....[188]....
        /*0c24*/ 	.word	0x0500000f


	//   ....[189]....
        /*0c28*/ 	.word	0x0500000f


	//   ....[190]....
        /*0c2c*/ 	.word	0x0500000f


	//   ....[191]....
        /*0c30*/ 	.word	0x0500000f


	//   ....[192]....
        /*0c34*/ 	.word	0x0500000f


	//   ....[193]....
        /*0c38*/ 	.word	0x0500000f


	//   ....[194]....
        /*0c3c*/ 	.word	0x0500000f


	//   ....[195]....
        /*0c40*/ 	.word	0x0500000f


	//   ....[196]....
        /*0c44*/ 	.word	0x0500000f


	//   ....[197]....
        /*0c48*/ 	.word	0x0500000f


	//   ....[198]....
        /*0c4c*/ 	.word	0x0500000f


	//   ....[199]....
        /*0c50*/ 	.word	0x0500000f


	//   ....[200]....
        /*0c54*/ 	.word	0x0500000f


	//   ....[201]....
        /*0c58*/ 	.word	0x0500000f


	//   ....[202]....
        /*0c5c*/ 	.word	0x0500000f


	//   ....[203]....
        /*0c60*/ 	.word	0x0500000f


	//   ....[204]....
        /*0c64*/ 	.word	0x0500000f


	//   ....[205]....
        /*0c68*/ 	.word	0x0500000f


	//   ....[206]....
        /*0c6c*/ 	.word	0x0500000f


	//   ....[207]....
        /*0c70*/ 	.word	0x0500000f


	//   ....[208]....
        /*0c74*/ 	.word	0x0500000f


	//   ....[209]....
        /*0c78*/ 	.word	0x0500000f


	//   ....[210]....
        /*0c7c*/ 	.word	0x0500000f


	//   ....[211]....
        /*0c80*/ 	.word	0x0500000f


	//   ....[212]....
        /*0c84*/ 	.word	0x0500000f


	//   ....[213]....
        /*0c88*/ 	.word	0x0500000f


	//   ....[214]....
        /*0c8c*/ 	.word	0x0500000f


	//   ....[215]....
        /*0c90*/ 	.word	0x0500000f


	//   ....[216]....
        /*0c94*/ 	.word	0x0500000f


	//   ....[217]....
        /*0c98*/ 	.word	0x0500000f


	//   ....[218]....
        /*0c9c*/ 	.word	0x0500000f


	//   ....[219]....
        /*0ca0*/ 	.word	0x0500000f


	//   ....[220]....
        /*0ca4*/ 	.word	0x0500000f


	//   ....[221]....
        /*0ca8*/ 	.word	0x0500000f


	//   ....[222]....
        /*0cac*/ 	.word	0x0500000f


	//   ....[223]....
        /*0cb0*/ 	.word	0x0500000f


	//   ....[224]....
        /*0cb4*/ 	.word	0x0500000f


	//   ....[225]....
        /*0cb8*/ 	.word	0x0500000f


	//   ....[226]....
        /*0cbc*/ 	.word	0x0500000f


	//   ....[227]....
        /*0cc0*/ 	.word	0x0500000f


	//   ....[228]....
        /*0cc4*/ 	.word	0x0500000f


	//   ....[229]....
        /*0cc8*/ 	.word	0x0500000f


	//   ....[230]....
        /*0ccc*/ 	.word	0x0500000f


	//   ....[231]....
        /*0cd0*/ 	.word	0x0500000f


	//   ....[232]....
        /*0cd4*/ 	.word	0x0500000f


	//   ....[233]....
        /*0cd8*/ 	.word	0x0500000f


	//   ....[234]....
        /*0cdc*/ 	.word	0x0500000f


	//   ....[235]....
        /*0ce0*/ 	.word	0x0500000f


	//   ....[236]....
        /*0ce4*/ 	.word	0x0500000f


	//   ....[237]....
        /*0ce8*/ 	.word	0x0500000f


	//   ....[238]....
        /*0cec*/ 	.word	0x0500000f


	//   ....[239]....
        /*0cf0*/ 	.word	0x0500000f


	//   ....[240]....
        /*0cf4*/ 	.word	0x0500000f


	//   ....[241]....
        /*0cf8*/ 	.word	0x0500000f


	//   ....[242]....
        /*0cfc*/ 	.word	0x0500000f


	//   ....[243]....
        /*0d00*/ 	.word	0x0500000f


	//   ....[244]....
        /*0d04*/ 	.word	0x0500000f


	//   ....[245]....
        /*0d08*/ 	.word	0x0500000f


	//   ....[246]....
        /*0d0c*/ 	.word	0x0500000f


	//   ....[247]....
        /*0d10*/ 	.word	0x0500000f


	//   ....[248]....
        /*0d14*/ 	.word	0x0500000f


	//   ....[249]....
        /*0d18*/ 	.word	0x0500000f


	//   ....[250]....
        /*0d1c*/ 	.word	0x0500000f


	//   ....[251]....
        /*0d20*/ 	.word	0x0500000f


	//   ....[252]....
        /*0d24*/ 	.word	0x0500000f


	//   ....[253]....
        /*0d28*/ 	.word	0x0500000f


	//   ....[254]....
        /*0d2c*/ 	.word	0x0500000f


	//   ....[255]....
        /*0d30*/ 	.word	0x0500000f


	//   ....[0]....
        /*0d34*/ 	.word	0x0500000f


	//   ....[1]....
        /*0d38*/ 	.word	0x0500000f


	//   ....[2]....
        /*0d3c*/ 	.word	0x0500000f


	//   ....[3]....
        /*0d40*/ 	.word	0x0500000f


	//   ....[4]....
        /*0d44*/ 	.word	0x0500000f


	//   ....[5]....
        /*0d48*/ 	.word	0x0500000f


	//   ....[6]....
        /*0d4c*/ 	.word	0x0500000f


	//   ....[7]....
        /*0d50*/ 	.word	0x0500000f


	//   ....[8]....
        /*0d54*/ 	.word	0x0500000f


	//   ....[9]....
        /*0d58*/ 	.word	0x0500000f


	//   ....[10]....
        /*0d5c*/ 	.word	0x0500000f


	//   ....[11]....
        /*0d60*/ 	.word	0x0500000f


	//   ....[12]....
        /*0d64*/ 	.word	0x0500000f


	//   ....[13]....
        /*0d68*/ 	.word	0x0500000f


	//   ....[14]....
        /*0d6c*/ 	.word	0x0500000f


	//   ....[15]....
        /*0d70*/ 	.word	0x0500000f


	//----- nvinfo : EIATTR_COOP_GROUP_INSTR_OFFSETS
	.align		4
.L_381:
        /*0d74*/ 	.byte	0x04, 0x28
        /*0d76*/ 	.short	(.L_383 - .L_382)


	//   ....[0]....
.L_382:
        /*0d78*/ 	.word	0x00000060


	//   ....[1]....
        /*0d7c*/ 	.word	0x00000140


	//   ....[2]....
        /*0d80*/ 	.word	0x00000190


	//   ....[3]....
        /*0d84*/ 	.word	0x000003c0


	//   ....[4]....
        /*0d88*/ 	.word	0x00000520


	//   ....[5]....
        /*0d8c*/ 	.word	0x00000640


	//   ....[6]....
        /*0d90*/ 	.word	0x000007a0


	//   ....[7]....
        /*0d94*/ 	.word	0x00004240


	//   ....[8]....
        /*0d98*/ 	.word	0x00004250


	//   ....[9]....
        /*0d9c*/ 	.word	0x00005060


	//   ....[10]....
        /*0da0*/ 	.word	0x00005070


	//   ....[11]....
        /*0da4*/ 	.word	0x00005f00


	//   ....[12]....
        /*0da8*/ 	.word	0x00005f10


	//   ....[13]....
        /*0dac*/ 	.word	0x00007a30


	//   ....[14]....
        /*0db0*/ 	.word	0x00007a40


	//   ....[15]....
        /*0db4*/ 	.word	0x00008a90


	//   ....[16]....
        /*0db8*/ 	.word	0x00008aa0


	//   ....[17]....
        /*0dbc*/ 	.word	0x00009a50


	//   ....[18]....
        /*0dc0*/ 	.word	0x00009a60


	//   ....[19]....
        /*0dc4*/ 	.word	0x0000ac10


	//   ....[20]....
        /*0dc8*/ 	.word	0x0000ac20


	//   ....[21]....
        /*0dcc*/ 	.word	0x0000ade0


	//   ....[22]....
        /*0dd0*/ 	.word	0x0000adf0


	//   ....[23]....
        /*0dd4*/ 	.word	0x0000afc0


	//   ....[24]....
        /*0dd8*/ 	.word	0x0000afd0


	//   ....[25]....
        /*0ddc*/ 	.word	0x0000b410


	//   ....[26]....
        /*0de0*/ 	.word	0x0000b420


	//   ....[27]....
        /*0de4*/ 	.word	0x0000b5b0


	//   ....[28]....
        /*0de8*/ 	.word	0x0000b5d0


	//   ....[29]....
        /*0dec*/ 	.word	0x0000b760


	//   ....[30]....
        /*0df0*/ 	.word	0x0000b780


	//   ....[31]....
        /*0df4*/ 	.word	0x0000c1b0


	//   ....[32]....
        /*0df8*/ 	.word	0x0000c730


	//   ....[33]....
        /*0dfc*/ 	.word	0x0000c740


	//   ....[34]....
        /*0e00*/ 	.word	0x0000c750


	//   ....[35]....
        /*0e04*/ 	.word	0x0000c760


	//   ....[36]....
        /*0e08*/ 	.word	0x0000fa50


	//   ....[37]....
        /*0e0c*/ 	.word	0x0000fa60


	//   ....[38]....
        /*0e10*/ 	.word	0x0000fa70


	//   ....[39]....
        /*0e14*/ 	.word	0x0000fa80


	//   ....[40]....
        /*0e18*/ 	.word	0x00016780


	//   ....[41]....
        /*0e1c*/ 	.word	0x000167a0


	//   ....[42]....
        /*0e20*/ 	.word	0x000169f0


	//   ....[43]....
        /*0e24*/ 	.word	0x00016a10


	//   ....[44]....
        /*0e28*/ 	.word	0x0001bc60


	//   ....[45]....
        /*0e2c*/ 	.word	0x0001bc90


	//   ....[46]....
        /*0e30*/ 	.word	0x0001bf80


	//   ....[47]....
        /*0e34*/ 	.word	0x0001bff0


	//   ....[48]....
        /*0e38*/ 	.word	0x0001d170


	//   ....[49]....
        /*0e3c*/ 	.word	0x0001d3e0


	//   ....[50]....
        /*0e40*/ 	.word	0x0001d3f0


	//   ....[51]....
        /*0e44*/ 	.word	0x0001d420


	//   ....[52]....
        /*0e48*/ 	.word	0x0001ef90


	//   ....[53]....
        /*0e4c*/ 	.word	0x0001efb0


	//   ....[54]....
        /*0e50*/ 	.word	0x0001efc0


	//   ....[55]....
        /*0e54*/ 	.word	0x0001efd0


	//   ....[56]....
        /*0e58*/ 	.word	0x0001f9e0


	//   ....[57]....
        /*0e5c*/ 	.word	0x0001f9f0


	//   ....[58]....
        /*0e60*/ 	.word	0x0001fb50


	//   ....[59]....
        /*0e64*/ 	.word	0x0001fb70


	//   ....[60]....
        /*0e68*/ 	.word	0x0001fcc0


	//   ....[61]....
        /*0e6c*/ 	.word	0x0001fce0


	//   ....[62]....
        /*0e70*/ 	.word	0x0001fe40


	//   ....[63]....
        /*0e74*/ 	.word	0x0001fe60


	//   ....[64]....
        /*0e78*/ 	.word	0x00020660


	//   ....[65]....
        /*0e7c*/ 	.word	0x00020690


	//   ....[66]....
        /*0e80*/ 	.word	0x00020ee0


	//   ....[67]....
        /*0e84*/ 	.word	0x00020ef0


	//   ....[68]....
        /*0e88*/ 	.word	0x00022030


	//   ....[69]....
        /*0e8c*/ 	.word	0x00022050


	//   ....[70]....
        /*0e90*/ 	.word	0x000221a0


	//   ....[71]....
        /*0e94*/ 	.word	0x000221c0


	//   ....[72]....
        /*0e98*/ 	.word	0x00022310


	//   ....[73]....
        /*0e9c*/ 	.word	0x00022330


	//   ....[74]....
        /*0ea0*/ 	.word	0x00022490


	//   ....[75]....
        /*0ea4*/ 	.word	0x000224b0


	//   ....[76]....
        /*0ea8*/ 	.word	0x00022690


	//   ....[77]....
        /*0eac*/ 	.word	0x00022890


	//   ....[78]....
        /*0eb0*/ 	.word	0x000228c0


	//   ....[79]....
        /*0eb4*/ 	.word	0x000228f0


	//   ....[80]....
        /*0eb8*/ 	.word	0x00022920


	//   ....[81]....
        /*0ebc*/ 	.word	0x00022950


	//   ....[82]....
        /*0ec0*/ 	.word	0x00022980


	//   ....[83]....
        /*0ec4*/ 	.word	0x00022b20


	//   ....[84]....
        /*0ec8*/ 	.word	0x00022b50


	//   ....[85]....
        /*0ecc*/ 	.word	0x00022b80


	//   ....[86]....
        /*0ed0*/ 	.word	0x00022bb0


	//   ....[87]....
        /*0ed4*/ 	.word	0x00022be0


	//   ....[88]....
        /*0ed8*/ 	.word	0x00022c10


	//   ....[89]....
        /*0edc*/ 	.word	0x00022ca0


	//   ....[90]....
        /*0ee0*/ 	.word	0x00022cd0


	//   ....[91]....
        /*0ee4*/ 	.word	0x00022ce0


	//   ....[92]....
        /*0ee8*/ 	.word	0x00022d70


	//   ....[93]....
        /*0eec*/ 	.word	0x00023d60


	//   ....[94]....
        /*0ef0*/ 	.word	0x000263c0


	//   ....[95]....
        /*0ef4*/ 	.word	0x00026400


	//   ....[96]....
        /*0ef8*/ 	.word	0x00026440


	//   ....[97]....
        /*0efc*/ 	.word	0x00026500


	//   ....[98]....
        /*0f00*/ 	.word	0x00026530


	//   ....[99]....
        /*0f04*/ 	.word	0x00026590


	//   ....[100]....
        /*0f08*/ 	.word	0x000265d0


	//   ....[101]....
        /*0f0c*/ 	.word	0x00026630


	//   ....[102]....
        /*0f10*/ 	.word	0x00026650


	//   ....[103]....
        /*0f14*/ 	.word	0x00026680


	//   ....[104]....
        /*0f18*/ 	.word	0x00026eb0


	//   ....[105]....
        /*0f1c*/ 	.word	0x00026ef0


	//   ....[106]....
        /*0f20*/ 	.word	0x00026f10


	//   ....[107]....
        /*0f24*/ 	.word	0x00026fb0


	//   ....[108]....
        /*0f28*/ 	.word	0x00026fc0


	//   ....[109]....
        /*0f2c*/ 	.word	0x00027070


	//   ....[110]....
        /*0f30*/ 	.word	0x00027080


	//   ....[111]....
        /*0f34*/ 	.word	0x00027130


	//   ....[112]....
        /*0f38*/ 	.word	0x00027140


	//   ....[113]....
        /*0f3c*/ 	.word	0x000271f0


	//   ....[114]....
        /*0f40*/ 	.word	0x00027200


	//   ....[115]....
        /*0f44*/ 	.word	0x000272b0


	//   ....[116]....
        /*0f48*/ 	.word	0x000272c0


	//   ....[117]....
        /*0f4c*/ 	.word	0x00027370


	//   ....[118]....
        /*0f50*/ 	.word	0x00027380


	//   ....[119]....
        /*0f54*/ 	.word	0x000273c0


	//   ....[120]....
        /*0f58*/ 	.word	0x00027be0


	//   ....[121]....
        /*0f5c*/ 	.word	0x00027c20


	//   ....[122]....
        /*0f60*/ 	.word	0x00027c50


	//   ....[123]....
        /*0f64*/ 	.word	0x00027d10


	//   ....[124]....
        /*0f68*/ 	.word	0x00027d40


	//   ....[125]....
        /*0f6c*/ 	.word	0x00027d90


	//   ....[126]....
        /*0f70*/ 	.word	0x00027dc0


	//   ....[127]....
        /*0f74*/ 	.word	0x00027e10


	//   ....[128]....
        /*0f78*/ 	.word	0x00027e40


	//   ....[129]....
        /*0f7c*/ 	.word	0x00027eb0


	//   ....[130]....
        /*0f80*/ 	.word	0x000281b0


	//   ....[131]....
        /*0f84*/ 	.word	0x000281e0


	//   ....[132]....
        /*0f88*/ 	.word	0x000282a0


	//   ....[133]....
        /*0f8c*/ 	.word	0x000282b0


	//   ....[134]....
        /*0f90*/ 	.word	0x00028360


	//   ....[135]....
        /*0f94*/ 	.word	0x00028370


	//   ....[136]....
        /*0f98*/ 	.word	0x00028420


	//   ....[137]....
        /*0f9c*/ 	.word	0x00028430


	//   ....[138]....
        /*0fa0*/ 	.word	0x00028440


	//   ....[139]....
        /*0fa4*/ 	.word	0x000284f0


	//   ....[140]....
        /*0fa8*/ 	.word	0x00028aa0


	//   ....[141]....
        /*0fac*/ 	.word	0x00028ae0


	//   ....[142]....
        /*0fb0*/ 	.word	0x00028b70


	//   ....[143]....
        /*0fb4*/ 	.word	0x00028ba0


	//   ....[144]....
        /*0fb8*/ 	.word	0x00028c30


	//   ....[145]....
        /*0fbc*/ 	.word	0x00028c60


	//   ....[146]....
        /*0fc0*/ 	.word	0x00028cf0


	//   ....[147]....
        /*0fc4*/ 	.word	0x00028d20


	//   ....[148]....
        /*0fc8*/ 	.word	0x00028d30


	//   ....[149]....
        /*0fcc*/ 	.word	0x00028dc0


	//   ....[150]....
        /*0fd0*/ 	.word	0x00029250


	//   ....[151]....
        /*0fd4*/ 	.word	0x00029280


	//   ....[152]....
        /*0fd8*/ 	.word	0x000292f0


	//   ....[153]....
        /*0fdc*/ 	.word	0x00029320


	//   ....[154]....
        /*0fe0*/ 	.word	0x00029350


	//   ....[155]....
        /*0fe4*/ 	.word	0x00029380


	//   ....[156]....
        /*0fe8*/ 	.word	0x000293b0


	//   ....[157]....
        /*0fec*/ 	.word	0x000293e0


	//   ....[158]....
        /*0ff0*/ 	.word	0x00029590


	//   ....[159]....
        /*0ff4*/ 	.word	0x000295c0


	//   ....[160]....
        /*0ff8*/ 	.word	0x000295f0


	//   ....[161]....
        /*0ffc*/ 	.word	0x00029620


	//   ....[162]....
        /*1000*/ 	.word	0x00029650


	//   ....[163]....
        /*1004*/ 	.word	0x00029680


	//   ....[164]....
        /*1008*/ 	.word	0x00029740


	//   ....[165]....
        /*100c*/ 	.word	0x00029760


	//   ....[166]....
        /*1010*/ 	.word	0x00029770


	//   ....[167]....
        /*1014*/ 	.word	0x000297d0


	//   ....[168]....
        /*1018*/ 	.word	0x00029df0


	//   ....[169]....
        /*101c*/ 	.word	0x0002a110


	//   ....[170]....
        /*1020*/ 	.word	0x0002a1a0


	//   ....[171]....
        /*1024*/ 	.word	0x0002a240


	//   ....[172]....
        /*1028*/ 	.word	0x0002a2d0


	//   ....[173]....
        /*102c*/ 	.word	0x0002a370


	//   ....[174]....
        /*1030*/ 	.word	0x0002a400


	//   ....[175]....
        /*1034*/ 	.word	0x0002a4f0


	//   ....[176]....
        /*1038*/ 	.word	0x0002a580


	//   ....[177]....
        /*103c*/ 	.word	0x0002a620


	//   ....[178]....
        /*1040*/ 	.word	0x0002a6b0


	//   ....[179]....
        /*1044*/ 	.word	0x0002a750


	//   ....[180]....
        /*1048*/ 	.word	0x0002a7e0


	//   ....[181]....
        /*104c*/ 	.word	0x0002a8d0


	//   ....[182]....
        /*1050*/ 	.word	0x0002a960


	//   ....[183]....
        /*1054*/ 	.word	0x0002aa00


	//   ....[184]....
        /*1058*/ 	.word	0x0002aa90


	//   ....[185]....
        /*105c*/ 	.word	0x0002ab30


	//   ....[186]....
        /*1060*/ 	.word	0x0002abc0


	//   ....[187]....
        /*1064*/ 	.word	0x0002acb0


	//   ....[188]....
        /*1068*/ 	.word	0x0002ad40


	//   ....[189]....
        /*106c*/ 	.word	0x0002ad90


	//   ....[190]....
        /*1070*/ 	.word	0x0002ade0


	//   ....[191]....
        /*1074*/ 	.word	0x0002aed0


	//   ....[192]....
        /*1078*/ 	.word	0x0002af60


	//   ....[193]....
        /*107c*/ 	.word	0x0002afb0


	//   ....[194]....
        /*1080*/ 	.word	0x0002b000


	//   ....[195]....
        /*1084*/ 	.word	0x0002b260


	//   ....[196]....
        /*1088*/ 	.word	0x0002b540


	//   ....[197]....
        /*108c*/ 	.word	0x0002b630


	//   ....[198]....
        /*1090*/ 	.word	0x0002b6f0


	//   ....[199]....
        /*1094*/ 	.word	0x0002b860


	//   ....[200]....
        /*1098*/ 	.word	0x0002b8b0


	//   ....[201]....
        /*109c*/ 	.word	0x0002b9c0


	//   ....[202]....
        /*10a0*/ 	.word	0x0002ba20


	//   ....[203]....
        /*10a4*/ 	.word	0x0002bb30


	//   ....[204]....
        /*10a8*/ 	.word	0x0002bb90


	//   ....[205]....
        /*10ac*/ 	.word	0x0002bc90


	//   ....[206]....
        /*10b0*/ 	.word	0x0002bce0


	//   ....[207]....
        /*10b4*/ 	.word	0x0002bd90


	//   ....[208]....
        /*10b8*/ 	.word	0x0002bdf0


	//   ....[209]....
        /*10bc*/ 	.word	0x0002bf20


	//   ....[210]....
        /*10c0*/ 	.word	0x0002bf70


	//   ....[211]....
        /*10c4*/ 	.word	0x0002c0b0


	//   ....[212]....
        /*10c8*/ 	.word	0x0002c100


	//   ....[213]....
        /*10cc*/ 	.word	0x0002c240


	//   ....[214]....
        /*10d0*/ 	.word	0x0002c290


	//   ....[215]....
        /*10d4*/ 	.word	0x0002c3d0


	//   ....[216]....
        /*10d8*/ 	.word	0x0002c420


	//   ....[217]....
        /*10dc*/ 	.word	0x0002c560


	//   ....[218]....
        /*10e0*/ 	.word	0x0002c5b0


	//   ....[219]....
        /*10e4*/ 	.word	0x0002c6f0


	//   ....[220]....
        /*10e8*/ 	.word	0x0002c740


	//   ....[221]....
        /*10ec*/ 	.word	0x0002c860


	//   ....[222]....
        /*10f0*/ 	.word	0x0002c8b0


	//   ....[223]....
        /*10f4*/ 	.word	0x0002c9e0


	//   ....[224]....
        /*10f8*/ 	.word	0x0002cab0


	//   ....[225]....
        /*10fc*/ 	.word	0x0002cc20


	//   ....[226]....
        /*1100*/ 	.word	0x0002cc70


	//   ....[227]....
        /*1104*/ 	.word	0x0002cd70


	//   ....[228]....
        /*1108*/ 	.word	0x0002cdc0


	//   ....[229]....
        /*110c*/ 	.word	0x0002cec0


	//   ....[230]....
        /*1110*/ 	.word	0x0002cf10


	//   ....[231]....
        /*1114*/ 	.word	0x0002d040


	//   ....[232]....
        /*1118*/ 	.word	0x0002d090


	//   ....[233]....
        /*111c*/ 	.word	0x0002d180


	//   ....[234]....
        /*1120*/ 	.word	0x0002d220


	//   ....[235]....
        /*1124*/ 	.word	0x0002d360


	//   ....[236]....
        /*1128*/ 	.word	0x0002d3b0


	//   ....[237]....
        /*112c*/ 	.word	0x0002d4f0


	//   ....[238]....
        /*1130*/ 	.word	0x0002d540


	//   ....[239]....
        /*1134*/ 	.word	0x0002d680


	//   ....[240]....
        /*1138*/ 	.word	0x0002d6d0


	//   ....[241]....
        /*113c*/ 	.word	0x0002d810


	//   ....[242]....
        /*1140*/ 	.word	0x0002d860


	//   ....[243]....
        /*1144*/ 	.word	0x0002d950


	//   ....[244]....
        /*1148*/ 	.word	0x0002da10


	//   ....[245]....
        /*114c*/ 	.word	0x0002dba0


	//   ....[246]....
        /*1150*/ 	.word	0x0002dbf0


	//   ....[247]....
        /*1154*/ 	.word	0x0002dd20


	//   ....[248]....
        /*1158*/ 	.word	0x0002dd70


	//   ....[249]....
        /*115c*/ 	.word	0x0002dea0


	//   ....[250]....
        /*1160*/ 	.word	0x0002def0


	//   ....[251]....
        /*1164*/ 	.word	0x0002e020


	//   ....[252]....
        /*1168*/ 	.word	0x0002e070


	//   ....[253]....
        /*116c*/ 	.word	0x0002e100


	//   ....[254]....
        /*1170*/ 	.word	0x0002e1a0


	//   ....[255]....
        /*1174*/ 	.word	0x0002e330


	//   ....[0]....
        /*1178*/ 	.word	0x0002e3a0


	//   ....[1]....
        /*117c*/ 	.word	0x0002e410


	//   ....[2]....
        /*1180*/ 	.word	0x0002e480


	//   ....[3]....
        /*1184*/ 	.word	0x0002e4f0


	//   ....[4]....
        /*1188*/ 	.word	0x0002e570


	//   ....[5]....
        /*118c*/ 	.word	0x0002e5f0


	//   ....[6]....
        /*1190*/ 	.word	0x0002e680


	//   ....[7]....
        /*1194*/ 	.word	0x0002e6f0


	//   ....[8]....
        /*1198*/ 	.word	0x0002e760


	//   ....[9]....
        /*119c*/ 	.word	0x0002e7d0


	//   ....[10]....
        /*11a0*/ 	.word	0x0002e850


	//   ....[11]....
        /*11a4*/ 	.word	0x0002e8c0


	//   ....[12]....
        /*11a8*/ 	.word	0x0002e960


	//   ....[13]....
        /*11ac*/ 	.word	0x0002e9b0


	//   ....[14]....
        /*11b0*/ 	.word	0x0002ea40


	//   ....[15]....
        /*11b4*/ 	.word	0x0002eb70


	//----- nvinfo : EIATTR_REG_RECONFIG
	.align		4
.L_383:
        /*11b8*/ 	.byte	0x01, 0x54
	.zero		2


	//----- nvinfo : EIATTR_SYSCALL_OFFSETS
	.align		4
        /*11bc*/ 	.byte	0x04, 0x46
        /*11be*/ 	.short	(.L_385 - .L_384)


	//   ....[0]....
.L_384:
        /*11c0*/ 	.word	0x00002630


	//   ....[1]....
        /*11c4*/ 	.word	0x00002780


	//   ....[2]....
        /*11c8*/ 	.word	0x0000c320


	//   ....[3]....
        /*11cc*/ 	.word	0x0000c6b0


	//   ....[4]....
        /*11d0*/ 	.word	0x000259f0


	//   ....[5]....
        /*11d4*/ 	.word	0x00025b40


	//   ....[6]....
        /*11d8*/ 	.word	0x00025c30


	//   ....[7]....
        /*11dc*/ 	.word	0x00026b10


	//----- nvinfo : EIATTR_MBARRIER_INSTR_OFFSETS
	.align		4
.L_385:
        /*11e0*/ 	.byte	0x04, 0x39
        /*11e2*/ 	.short	(.L_387 - .L_386)


	//   ....[0]....
.L_386:
        /*11e4*/ 	.word	0x00000270
        /*11e8*/ 	.word	0x000000ff
        /*11ec*/ 	.word	0x00038800
        /*11f0*/ 	.short	0x0100
        /*11f2*/ 	.byte	0x08
	.zero		1


	//   ....[1]....
        /*11f4*/ 	.word	0x00000280
        /*11f8*/ 	.word	0x000000ff
        /*11fc*/ 	.word	0x00038820
        /*1200*/ 	.short	0x0100
        /*1202*/ 	.byte	0x08
	.zero		1


	//   ....[2]....
        /*1204*/ 	.word	0x00000370
        /*1208*/ 	.word	0x000000ff
        /*120c*/ 	.word	0x00038830
        /*1210*/ 	.short	0x0100
        /*1212*/ 	.byte	0x08
	.zero		1


	//   ....[3]....
        /*1214*/ 	.word	0x00000380
        /*1218*/ 	.word	0x000000ff
        /*121c*/ 	.word	0x00038840
        /*1220*/ 	.short	0x0100
        /*1222*/ 	.byte	0x08
	.zero		1


	//   ....[4]....
        /*1224*/ 	.word	0x00000390
        /*1228*/ 	.word	0x000000ff
        /*122c*/ 	.word	0x00038838
        /*1230*/ 	.short	0x0100
        /*1232*/ 	.byte	0x08
	.zero		1


	//   ....[5]....
        /*1234*/ 	.word	0x000003a0
        /*1238*/ 	.word	0x000000ff
        /*123c*/ 	.word	0x00038848
        /*1240*/ 	.short	0x0100
        /*1242*/ 	.byte	0x08
	.zero		1


	//   ....[6]....
        /*1244*/ 	.word	0x000004d0
        /*1248*/ 	.word	0x000000ff
        /*124c*/ 	.word	0x00038850
        /*1250*/ 	.short	0x0100
        /*1252*/ 	.byte	0x08
	.zero		1


	//   ....[7]....
        /*1254*/ 	.word	0x000004e0
        /*1258*/ 	.word	0x000000ff
        /*125c*/ 	.word	0x00038860
        /*1260*/ 	.short	0x0100
        /*1262*/ 	.byte	0x08
	.zero		1


	//   ....[8]....
        /*1264*/ 	.word	0x000004f0
        /*1268*/ 	.word	0x000000ff
        /*126c*/ 	.word	0x00038858
        /*1270*/ 	.short	0x0100
        /*1272*/ 	.byte	0x08
	.zero		1


	//   ....[9]....
        /*1274*/ 	.word	0x00000500
        /*1278*/ 	.word	0x000000ff
        /*127c*/ 	.word	0x00038868
        /*1280*/ 	.short	0x0100
        /*1282*/ 	.byte	0x08
	.zero		1


	//   ....[10]....
        /*1284*/ 	.word	0x000005f0
        /*1288*/ 	.word	0x000000ff
        /*128c*/ 	.word	0x00038870
        /*1290*/ 	.short	0x0100
        /*1292*/ 	.byte	0x06
	.zero		1


	//   ....[11]....
        /*1294*/ 	.word	0x00000600
        /*1298*/ 	.word	0x000000ff
        /*129c*/ 	.word	0x00038880
        /*12a0*/ 	.short	0x0100
        /*12a2*/ 	.byte	0x06
	.zero		1


	//   ....[12]....
        /*12a4*/ 	.word	0x00000610
        /*12a8*/ 	.word	0x000000ff
        /*12ac*/ 	.word	0x00038878
        /*12b0*/ 	.short	0x0100
        /*12b2*/ 	.byte	0x06
	.zero		1


	//   ....[13]....
        /*12b4*/ 	.word	0x00000620
        /*12b8*/ 	.word	0x000000ff
        /*12bc*/ 	.word	0x00038888
        /*12c0*/ 	.short	0x0100
        /*12c2*/ 	.byte	0x06
	.zero		1


	//   ....[14]....
        /*12c4*/ 	.word	0x00000750
        /*12c8*/ 	.word	0x000000ff
        /*12cc*/ 	.word	0x00038890
        /*12d0*/ 	.short	0x0100
        /*12d2*/ 	.byte	0x08
	.zero		1


	//   ....[15]....
        /*12d4*/ 	.word	0x00000760
        /*12d8*/ 	.word	0x000000ff
        /*12dc*/ 	.word	0x000388a0
        /*12e0*/ 	.short	0x0100
        /*12e2*/ 	.byte	0x08
	.zero		1


	//   ....[16]....
        /*12e4*/ 	.word	0x00000770
        /*12e8*/ 	.word	0x000000ff
        /*12ec*/ 	.word	0x00038898
        /*12f0*/ 	.short	0x0100
        /*12f2*/ 	.byte	0x08
	.zero		1


	//   ....[17]....
        /*12f4*/ 	.word	0x00000780
        /*12f8*/ 	.word	0x000000ff
        /*12fc*/ 	.word	0x000388a8
        /*1300*/ 	.short	0x0100
        /*1302*/ 	.byte	0x08
	.zero		1


	//   ....[18]....
        /*1304*/ 	.word	0x000008b0
        /*1308*/ 	.word	0x000000ff
        /*130c*/ 	.word	0x000388b0
        /*1310*/ 	.short	0x0100
        /*1312*/ 	.byte	0x08
	.zero		1


	//   ....[19]....
        /*1314*/ 	.word	0x000008c0
        /*1318*/ 	.word	0x000000ff
        /*131c*/ 	.word	0x000388c0
        /*1320*/ 	.short	0x0100
        /*1322*/ 	.byte	0x08
	.zero		1


	//   ....[20]....
        /*1324*/ 	.word	0x000008d0
        /*1328*/ 	.word	0x000000ff
        /*132c*/ 	.word	0x000388b8
        /*1330*/ 	.short	0x0100
        /*1332*/ 	.byte	0x08
	.zero		1


	//   ....[21]....
        /*1334*/ 	.word	0x000008e0
        /*1338*/ 	.word	0x000000ff
        /*133c*/ 	.word	0x000388c8
        /*1340*/ 	.short	0x0100
        /*1342*/ 	.byte	0x08
	.zero		1


	//   ....[22]....
        /*1344*/ 	.word	0x000041f0
        /*1348*/ 	.word	0x00000057
        /*134c*/ 	.word	0x00038890
        /*1350*/ 	.short	0x010a
        /*1352*/ 	.byte	0x3f
	.zero		1


	//   ....[23]....
        /*1354*/ 	.word	0x000079c0
        /*1358*/ 	.word	0x00000057
        /*135c*/ 	.word	0x00038890
        /*1360*/ 	.short	0x010a
        /*1362*/ 	.byte	0x3f
	.zero		1


	//   ....[24]....
        /*1364*/ 	.word	0x0000aa70
        /*1368*/ 	.word	0x00000057
        /*136c*/ 	.word	0x00038890
        /*1370*/ 	.short	0x010a
        /*1372*/ 	.byte	0x3f
	.zero		1


	//   ....[25]....
        /*1374*/ 	.word	0x0000b250
        /*1378*/ 	.word	0x0000000b
        /*137c*/ 	.word	0x00000000
        /*1380*/ 	.short	0x0101
        /*1382*/ 	.byte	0x3f
	.zero		1


	//   ....[26]....
        /*1384*/ 	.word	0x0000b290
        /*1388*/ 	.word	0x00000057
        /*138c*/ 	.word	0x000388b0
        /*1390*/ 	.short	0x010a
        /*1392*/ 	.byte	0x3f
	.zero		1


	//   ....[27]....
        /*1394*/ 	.word	0x0000b9c0
        /*1398*/ 	.word	0x00000057
        /*139c*/ 	.word	0x00000000
        /*13a0*/ 	.short	0x0101
        /*13a2*/ 	.byte	0x3f
	.zero		1


	//   ....[28]....
        /*13a4*/ 	.word	0x0000c3b0
        /*13a8*/ 	.word	0x00000017
        /*13ac*/ 	.word	0x00038800
        /*13b0*/ 	.short	0x010a
        /*13b2*/ 	.byte	0x3f
	.zero		1


	//   ....[29]....
        /*13b4*/ 	.word	0x0000c400
        /*13b8*/ 	.word	0x00000017
        /*13bc*/ 	.word	0x00038800
        /*13c0*/ 	.short	0x010a
        /*13c2*/ 	.byte	0x3f
	.zero		1


	//   ....[30]....
        /*13c4*/ 	.word	0x0000ceb0
        /*13c8*/ 	.word	0x00000017
        /*13cc*/ 	.word	0x00038800
        /*13d0*/ 	.short	0x010a
        /*13d2*/ 	.byte	0x3f
	.zero		1


	//   ....[31]....
        /*13d4*/ 	.word	0x00010040
        /*13d8*/ 	.word	0x00000017
        /*13dc*/ 	.word	0x00038800
        /*13e0*/ 	.short	0x010a
        /*13e2*/ 	.byte	0x3f
	.zero		1


	//   ....[32]....
        /*13e4*/ 	.word	0x00013210
        /*13e8*/ 	.word	0x00000000
        /*13ec*/ 	.word	0x00038830
        /*13f0*/ 	.short	0x010a
        /*13f2*/ 	.byte	0x3f
	.zero		1


	//   ....[33]....
        /*13f4*/ 	.word	0x00013260
        /*13f8*/ 	.word	0x00000000
        /*13fc*/ 	.word	0x00038830
        /*1400*/ 	.short	0x010a
        /*1402*/ 	.byte	0x3f
	.zero		1


	//   ....[34]....
        /*1404*/ 	.word	0x00016f80
        /*1408*/ 	.word	0x00000000
        /*140c*/ 	.word	0x00000000
        /*1410*/ 	.short	0x0101
        /*1412*/ 	.byte	0x3f
	.zero		1


	//   ....[35]....
        /*1414*/ 	.word	0x00018020
        /*1418*/ 	.word	0x00000009
        /*141c*/ 	.word	0x00038830
        /*1420*/ 	.short	0x010a
        /*1422*/ 	.byte	0x3f
	.zero		1


	//   ....[36]....
        /*1424*/ 	.word	0x000180b0
        /*1428*/ 	.word	0x00000009
        /*142c*/ 	.word	0x00038830
        /*1430*/ 	.short	0x010a
        /*1432*/ 	.byte	0x3f
	.zero		1


	//   ....[37]....
        /*1434*/ 	.word	0x0001b7a0
        /*1438*/ 	.word	0x00000006
        /*143c*/ 	.word	0x00038850
        /*1440*/ 	.short	0x010a
        /*1442*/ 	.byte	0x3f
	.zero		1


	//   ....[38]....
        /*1444*/ 	.word	0x0001b7f0
        /*1448*/ 	.word	0x00000006
        /*144c*/ 	.word	0x00038850
        /*1450*/ 	.short	0x010a
        /*1452*/ 	.byte	0x3f
	.zero		1


	//   ....[39]....
        /*1454*/ 	.word	0x0001c310
        /*1458*/ 	.word	0x00000009
        /*145c*/ 	.word	0x00000000
        /*1460*/ 	.short	0x0101
        /*1462*/ 	.byte	0x3f
	.zero		1


	//   ....[40]....
        /*1464*/ 	.word	0x0001c6e0
        /*1468*/ 	.word	0x00000006
        /*146c*/ 	.word	0x00000000
        /*1470*/ 	.short	0x0101
        /*1472*/ 	.byte	0x3f
	.zero		1


	//   ....[41]....
        /*1474*/ 	.word	0x0001d0b0
        /*1478*/ 	.word	0x00000002
        /*147c*/ 	.word	0x00038850
        /*1480*/ 	.short	0x010a
        /*1482*/ 	.byte	0x3f
	.zero		1


	//   ....[42]....
        /*1484*/ 	.word	0x0001d100
        /*1488*/ 	.word	0x00000002
        /*148c*/ 	.word	0x00038850
        /*1490*/ 	.short	0x010a
        /*1492*/ 	.byte	0x3f
	.zero		1


	//   ....[43]....
        /*1494*/ 	.word	0x0001dda0
        /*1498*/ 	.word	0x00000002
        /*149c*/ 	.word	0x00000000
        /*14a0*/ 	.short	0x0101
        /*14a2*/ 	.byte	0x3f
	.zero		1


	//   ....[44]....
        /*14a4*/ 	.word	0x0001f9d0
        /*14a8*/ 	.word	0x00000014
        /*14ac*/ 	.word	0x00000000
        /*14b0*/ 	.short	0x0101
        /*14b2*/ 	.byte	0x3f
	.zero		1


	//   ....[45]....
        /*14b4*/ 	.word	0x00020680
        /*14b8*/ 	.word	0x00000038
        /*14bc*/ 	.word	0x00000000
        /*14c0*/ 	.short	0x0101
        /*14c2*/ 	.byte	0x3f
	.zero		1


	//   ....[46]....
        /*14c4*/ 	.word	0x00023e40
        /*14c8*/ 	.word	0x00000010
        /*14cc*/ 	.word	0x00038820
        /*14d0*/ 	.short	0x010a
        /*14d2*/ 	.byte	0x3f
	.zero		1


	//   ....[47]....
        /*14d4*/ 	.word	0x00023ed0
        /*14d8*/ 	.word	0x0000000c
        /*14dc*/ 	.word	0x000388a0
        /*14e0*/ 	.short	0x010a
        /*14e2*/ 	.byte	0x3f
	.zero		1


	//   ....[48]....
        /*14e4*/ 	.word	0x00024420
        /*14e8*/ 	.word	0x0000000c
        /*14ec*/ 	.word	0x000388c0
        /*14f0*/ 	.short	0x010a
        /*14f2*/ 	.byte	0x3f
	.zero		1


	//   ....[49]....
        /*14f4*/ 	.word	0x00024a30
        /*14f8*/ 	.word	0x0000000b
        /*14fc*/ 	.word	0x000388a0
        /*1500*/ 	.short	0x010a
        /*1502*/ 	.byte	0x3f
	.zero		1


	//   ....[50]....
        /*1504*/ 	.word	0x00024f70
        /*1508*/ 	.word	0x0000000b
        /*150c*/ 	.word	0x000388c0
        /*1510*/ 	.short	0x010a
        /*1512*/ 	.byte	0x3f
	.zero		1


	//   ....[51]....
        /*1514*/ 	.word	0x000261f0
        /*1518*/ 	.word	0x00000005
        /*151c*/ 	.word	0x00038840
        /*1520*/ 	.short	0x010a
        /*1522*/ 	.byte	0x3f
	.zero		1


	//   ....[52]....
        /*1524*/ 	.word	0x00026800
        /*1528*/ 	.word	0x00000005
        /*152c*/ 	.word	0x00038830
        /*1530*/ 	.short	0x0107
        /*1532*/ 	.byte	0x3f
	.zero		1


	//   ....[53]....
        /*1534*/ 	.word	0x000268e0
        /*1538*/ 	.word	0x00000005
        /*153c*/ 	.word	0x00038830
        /*1540*/ 	.short	0x0101
        /*1542*/ 	.byte	0x3f
	.zero		1


	//   ....[54]....
        /*1544*/ 	.word	0x00027510
        /*1548*/ 	.word	0x00000010
        /*154c*/ 	.word	0x00038800
        /*1550*/ 	.short	0x0107
        /*1552*/ 	.byte	0x3f
	.zero		1


	//   ....[55]....
        /*1554*/ 	.word	0x00027630
        /*1558*/ 	.word	0x00000010
        /*155c*/ 	.word	0x00038800
        /*1560*/ 	.short	0x0101
        /*1562*/ 	.byte	0x3f
	.zero		1


	//   ....[56]....
        /*1564*/ 	.word	0x00027650
        /*1568*/ 	.word	0x00000010
        /*156c*/ 	.word	0x00038820
        /*1570*/ 	.short	0x010a
        /*1572*/ 	.byte	0x3f
	.zero		1


	//   ....[57]....
        /*1574*/ 	.word	0x00027a50
        /*1578*/ 	.word	0x00000006
        /*157c*/ 	.word	0x00038840
        /*1580*/ 	.short	0x010a
        /*1582*/ 	.byte	0x3f
	.zero		1


	//   ....[58]....
        /*1584*/ 	.word	0x00027fd0
        /*1588*/ 	.word	0x00000006
        /*158c*/ 	.word	0x00038830
        /*1590*/ 	.short	0x0107
        /*1592*/ 	.byte	0x3f
	.zero		1


	//   ....[59]....
        /*1594*/ 	.word	0x00028090
        /*1598*/ 	.word	0x00000006
        /*159c*/ 	.word	0x00038830
        /*15a0*/ 	.short	0x0101
        /*15a2*/ 	.byte	0x3f
	.zero		1


	//   ....[60]....
        /*15a4*/ 	.word	0x000280f0
        /*15a8*/ 	.word	0x00000006
        /*15ac*/ 	.word	0x00038860
        /*15b0*/ 	.short	0x010a
        /*15b2*/ 	.byte	0x3f
	.zero		1


	//   ....[61]....
        /*15b4*/ 	.word	0x00028620
        /*15b8*/ 	.word	0x00000006
        /*15bc*/ 	.word	0x00038850
        /*15c0*/ 	.short	0x0107
        /*15c2*/ 	.byte	0x3f
	.zero		1


	//   ....[62]....
        /*15c4*/ 	.word	0x000287c0
        /*15c8*/ 	.word	0x00000006
        /*15cc*/ 	.word	0x00038850
        /*15d0*/ 	.short	0x0101
        /*15d2*/ 	.byte	0x3f
	.zero		1


	//   ....[63]....
        /*15d4*/ 	.word	0x000289f0
        /*15d8*/ 	.word	0x00000004
        /*15dc*/ 	.word	0x00038860
        /*15e0*/ 	.short	0x010a
        /*15e2*/ 	.byte	0x3f
	.zero		1


	//   ....[64]....
        /*15e4*/ 	.word	0x00028f50
        /*15e8*/ 	.word	0x00000004
        /*15ec*/ 	.word	0x00038850
        /*15f0*/ 	.short	0x0107
        /*15f2*/ 	.byte	0x3f
	.zero		1


	//   ....[65]....
        /*15f4*/ 	.word	0x00029010
        /*15f8*/ 	.word	0x00000004
        /*15fc*/ 	.word	0x00038850
        /*1600*/ 	.short	0x0101
        /*1602*/ 	.byte	0x3f
	.zero		1


	//   ....[66]....
        /*1604*/ 	.word	0x00029d70
        /*1608*/ 	.word	0x00000005
        /*160c*/ 	.word	0x00038820
        /*1610*/ 	.short	0x010a
        /*1612*/ 	.byte	0x3f
	.zero		1


	//   ....[67]....
        /*1614*/ 	.word	0x00029ee0
        /*1618*/ 	.word	0x00000003
        /*161c*/ 	.word	0x00038840
        /*1620*/ 	.short	0x010a
        /*1622*/ 	.byte	0x3f
	.zero		1


	//   ....[68]....
        /*1624*/ 	.word	0x00029f80
        /*1628*/ 	.word	0x00000017
        /*162c*/ 	.word	0x00038840
        /*1630*/ 	.short	0x010a
        /*1632*/ 	.byte	0x3f
	.zero		1


	//   ....[69]....
        /*1634*/ 	.word	0x00029fc0
        /*1638*/ 	.word	0x00000003
        /*163c*/ 	.word	0x00038860
        /*1640*/ 	.short	0x010a
        /*1642*/ 	.byte	0x3f
	.zero		1


	//   ....[70]....
        /*1644*/ 	.word	0x0002a000
        /*1648*/ 	.word	0x00000017
        /*164c*/ 	.word	0x00038860
        /*1650*/ 	.short	0x010a
        /*1652*/ 	.byte	0x3f
	.zero		1


	//   ....[71]....
        /*1654*/ 	.word	0x0002a060
        /*1658*/ 	.word	0x00000057
        /*165c*/ 	.word	0x00038890
        /*1660*/ 	.short	0x010a
        /*1662*/ 	.byte	0x3f
	.zero		1


	//   ....[72]....
        /*1664*/ 	.word	0x0002a440
        /*1668*/ 	.word	0x00000057
        /*166c*/ 	.word	0x00038890
        /*1670*/ 	.short	0x010a
        /*1672*/ 	.byte	0x3f
	.zero		1


	//   ....[73]....
        /*1674*/ 	.word	0x0002a820
        /*1678*/ 	.word	0x00000057
        /*167c*/ 	.word	0x00038890
        /*1680*/ 	.short	0x010a
        /*1682*/ 	.byte	0x3f
	.zero		1


	//   ....[74]....
        /*1684*/ 	.word	0x0002ac00
        /*1688*/ 	.word	0x00000057
        /*168c*/ 	.word	0x000388b0
        /*1690*/ 	.short	0x010a
        /*1692*/ 	.byte	0x3f
	.zero		1


	//   ....[75]....
        /*1694*/ 	.word	0x0002ae20
        /*1698*/ 	.word	0x00000017
        /*169c*/ 	.word	0x00038800
        /*16a0*/ 	.short	0x010a
        /*16a2*/ 	.byte	0x3f
	.zero		1


	//   ....[76]....
        /*16a4*/ 	.word	0x0002b040
        /*16a8*/ 	.word	0x00000017
        /*16ac*/ 	.word	0x00038800
        /*16b0*/ 	.short	0x010a
        /*16b2*/ 	.byte	0x3f
	.zero		1


	//   ....[77]....
        /*16b4*/ 	.word	0x0002b090
        /*16b8*/ 	.word	0x00000000
        /*16bc*/ 	.word	0x00038830
        /*16c0*/ 	.short	0x010a
        /*16c2*/ 	.byte	0x3f
	.zero		1


	//   ....[78]....
        /*16c4*/ 	.word	0x0002b0e0
        /*16c8*/ 	.word	0x00000009
        /*16cc*/ 	.word	0x00038830
        /*16d0*/ 	.short	0x010a
        /*16d2*/ 	.byte	0x3f
	.zero		1


	//   ....[79]....
        /*16d4*/ 	.word	0x0002b130
        /*16d8*/ 	.word	0x00000006
        /*16dc*/ 	.word	0x00038850
        /*16e0*/ 	.short	0x010a
        /*16e2*/ 	.byte	0x3f
	.zero		1


	//   ....[80]....
        /*16e4*/ 	.word	0x0002b180
        /*16e8*/ 	.word	0x00000002
        /*16ec*/ 	.word	0x00038850
        /*16f0*/ 	.short	0x010a
        /*16f2*/ 	.byte	0x3f
	.zero		1


	//   ....[81]....
        /*16f4*/ 	.word	0x0002b320
        /*16f8*/ 	.word	0x00000010
        /*16fc*/ 	.word	0x00038820
        /*1700*/ 	.short	0x010a
        /*1702*/ 	.byte	0x3f
	.zero		1


	//   ....[82]....
        /*1704*/ 	.word	0x0002b370
        /*1708*/ 	.word	0x0000000c
        /*170c*/ 	.word	0x000388a0
        /*1710*/ 	.short	0x010a
        /*1712*/ 	.byte	0x3f
	.zero		1


	//   ....[83]....
        /*1714*/ 	.word	0x0002b3c0
        /*1718*/ 	.word	0x0000000c
        /*171c*/ 	.word	0x000388c0
        /*1720*/ 	.short	0x010a
        /*1722*/ 	.byte	0x3f
	.zero		1


	//   ....[84]....
        /*1724*/ 	.word	0x0002b410
        /*1728*/ 	.word	0x0000000b
        /*172c*/ 	.word	0x000388a0
        /*1730*/ 	.short	0x010a
        /*1732*/ 	.byte	0x3f
	.zero		1


	//   ....[85]....
        /*1734*/ 	.word	0x0002b460
        /*1738*/ 	.word	0x0000000b
        /*173c*/ 	.word	0x000388c0
        /*1740*/ 	.short	0x010a
        /*1742*/ 	.byte	0x3f
	.zero		1


	//   ....[86]....
        /*1744*/ 	.word	0x0002b580
        /*1748*/ 	.word	0x00000005
        /*174c*/ 	.word	0x00038840
        /*1750*/ 	.short	0x010a
        /*1752*/ 	.byte	0x3f
	.zero		1


	//   ....[87]....
        /*1754*/ 	.word	0x0002c8e0
        /*1758*/ 	.word	0x00000010
        /*175c*/ 	.word	0x00038820
        /*1760*/ 	.short	0x010a
        /*1762*/ 	.byte	0x3f
	.zero		1


	//   ....[88]....
        /*1764*/ 	.word	0x0002c930
        /*1768*/ 	.word	0x00000006
        /*176c*/ 	.word	0x00038840
        /*1770*/ 	.short	0x010a
        /*1772*/ 	.byte	0x3f
	.zero		1


	//   ....[89]....
        /*1774*/ 	.word	0x0002d0d0
        /*1778*/ 	.word	0x00000006
        /*177c*/ 	.word	0x00038860
        /*1780*/ 	.short	0x010a
        /*1782*/ 	.byte	0x3f
	.zero		1


	//   ....[90]....
        /*1784*/ 	.word	0x0002d8a0
        /*1788*/ 	.word	0x00000004
        /*178c*/ 	.word	0x00038860
        /*1790*/ 	.short	0x010a
        /*1792*/ 	.byte	0x3f
	.zero		1


	//   ....[91]....
        /*1794*/ 	.word	0x0002ea90
        /*1798*/ 	.word	0x00000005
        /*179c*/ 	.word	0x00038820
        /*17a0*/ 	.short	0x010a
        /*17a2*/ 	.byte	0x3f
	.zero		1


	//   ....[92]....
        /*17a4*/ 	.word	0x0002ec30
        /*17a8*/ 	.word	0x00000003
        /*17ac*/ 	.word	0x00038840
        /*17b0*/ 	.short	0x010a
        /*17b2*/ 	.byte	0x3f
	.zero		1


	//   ....[93]....
        /*17b4*/ 	.word	0x0002ec80
        /*17b8*/ 	.word	0x00000017
        /*17bc*/ 	.word	0x00038840
        /*17c0*/ 	.short	0x010a
        /*17c2*/ 	.byte	0x3f
	.zero		1


	//   ....[94]....
        /*17c4*/ 	.word	0x0002ecd0
        /*17c8*/ 	.word	0x00000003
        /*17cc*/ 	.word	0x00038860
        /*17d0*/ 	.short	0x010a
        /*17d2*/ 	.byte	0x3f
	.zero		1


	//----- nvinfo : EIATTR_NUM_MBARRIERS
	.align		4
.L_387:
        /*17d4*/ 	.byte	0x03, 0x38
        /*17d6*/ 	.short	0x0016


	//----- nvinfo : EIATTR_EXIT_INSTR_OFFSETS
	.align		4
        /*17d8*/ 	.byte	0x04, 0x1c
        /*17da*/ 	.short	(.L_389 - .L_388)


	//   ....[0]....
.L_388:
        /*17dc*/ 	.word	0x0002a050


	//----- nvinfo : EIATTR_MAX_THREADS
	.align		4
.L_389:
        /*17e0*/ 	.byte	0x04, 0x05
        /*17e2*/ 	.short	(.L_391 - .L_390)
.L_390:
        /*17e4*/ 	.word	0x00000180
        /*17e8*/ 	.word	0x00000001
        /*17ec*/ 	.word	0x00000001


	//----- nvinfo : EIATTR_CRS_STACK_SIZE
	.align		4
.L_391:
        /*17f0*/ 	.byte	0x04, 0x1e
        /*17f2*/ 	.short	(.L_393 - .L_392)
.L_392:
        /*17f4*/ 	.word	0x00000000


	//----- nvinfo : EIATTR_CBANK_PARAM_SIZE
	.align		4
.L_393:
        /*17f8*/ 	.byte	0x03, 0x19
        /*17fa*/ 	.short	0x0af0


	//----- nvinfo : EIATTR_PARAM_CBANK
	.align		4
        /*17fc*/ 	.byte	0x04, 0x0a
        /*17fe*/ 	.short	(.L_395 - .L_394)
	.align		4
.L_394:
        /*1800*/ 	.word	index@(.nv.constant0._ZN7cutlass13device_kernelIN5flash11enable_sm90INS1_16FlashAttnFwdSm90INS1_25CollectiveMainloopFwdSm90ILi2EN4cute5tupleIJNS5_1CILi1EEES8_S8_EEENS6_IJNS7_ILi128EEENS7_ILi80EEENS7_ILi256EEEEEELi256ENS_6half_tEfNS_4arch4Sm90ELb0ELb0ELb0ELb1ELb1ELb1ELb0ELb1ELb1ELb1ELb1ELb0EEENS1_21CollectiveEpilogueFwdINS6_IJSA_SC_SB_EEES9_SE_SG_Li256ELb1ELb1ELb1ELb0EEENS1_36VarlenDynamicPersistentTileSchedulerILi128ELi80ELi256ELi128ELb1ELb1ELb1ELb0ELb1ELb1EEEEEEEEEvNT_6ParamsE)
        /*1804*/ 	.short	0x0210
        /*1806*/ 	.short	0x0af0


	//----- nvinfo : EIATTR_SW_WAR
	.align		4
.L_395:
        /*1808*/ 	.byte	0x04, 0x36
        /*180a*/ 	.short	(.L_397 - .L_396)
.L_396:
        /*180c*/ 	.word	0x00000008
.L_397:


//--------------------- .nv.info._ZN7cutlass13device_kernelIN5flash11enable_sm90INS1_16FlashAttnFwdSm90INS1_25CollectiveMainloopFwdSm90ILi2EN4cute5tupleIJNS5_1CILi1EEES8_S8_EEENS6_IJNS7_ILi128EEENS7_ILi64EEENS7_ILi256EEEEEELi256ENS_6half_tEfNS_4arch4Sm90ELb0ELb1ELb0ELb0ELb1ELb0ELb0ELb1ELb1ELb1ELb1ELb0EEENS1_21CollectiveEpilogueFwdINS6_IJSA_SC_SB_EEES9_SE_SG_Li256ELb0ELb1ELb1ELb0EEENS1_19SingleTileSchedulerILb0ELb1ELb1ELi128EEEEEEEEEvNT_6ParamsE --------------------------
	.section	.nv.info._ZN7cutlass13device_kernelIN5flash11enable_sm90INS1_16FlashAttnFwdSm90INS1_25CollectiveMainloopFwdSm90ILi2EN4cute5tupleIJNS5_1CILi1EEES8_S8_EEENS6_IJNS7_ILi128EEENS7_ILi64EEENS7_ILi256EEEEEELi256ENS_6half_tEfNS_4arch4Sm90ELb0ELb1ELb0ELb0ELb1ELb0ELb0ELb1ELb1ELb1ELb1ELb0EEENS1_21CollectiveEpilogueFwdINS6_IJSA_SC_SB_EEES9_SE_SG_Li256ELb0ELb1ELb1ELb0EEENS1_19SingleTileSchedulerILb0ELb1ELb1ELi128EEEEEEEEEvNT_6ParamsE,"",@"SHT_CUDA_INFO"
	.sectionflags	@""
	.align	4


	//----- nvinfo : EIATTR_CUDA_API_VERSION
	.align		4
        /*0000*/ 	.byte	0x04, 0x37
        /*0002*/ 	.short	(.L_399 - .L_398)
.L_398:
        /*0004*/ 	.word	0x00000082


	//----- nvinfo : EIATTR_KPARAM_INFO
	.align		4
.L_399:
        /*0008*/ 	.byte	0x04, 0x17
        /*000a*/ 	.short	(.L_401 - .L_400)
.L_400:
        /*000c*/ 	.word	0x00000000
        /*0010*/ 	.short	0x0000
        /*0012*/ 	.short	0x0070
        /*0014*/ 	.byte	0x00, 0xf0, 0x01, 0x28


	//----- nvinfo : EIATTR_SPARSE_MMA_MASK
	.align		4
.L_401:
        /*0018*/ 	.byte	0x03, 0x50
        /*001a*/ 	.short	0x0000


	//----- nvinfo : EIATTR_MAXREG_COUNT
	.align		4
        /*001c*/ 	.byte	0x03, 0x1b
        /*001e*/ 	.short	0x00a8


	//----- nvinfo : EIATTR_NUM_BARRIERS
	.align		4
        /*0020*/ 	.byte	0x02, 0x4c
        /*0022*/ 	.byte	0x09
	.zero		1


	//----- nvinfo : EIATTR_EXTERNS
	.align		4
        /*0024*/ 	.byte	0x04, 0x0f
        /*0026*/ 	.short	(.L_403 - .L_402)


	//   ....[0]....
	.align		4
.L_402:
        /*0028*/ 	.word	index@(__assertfail)


	//----- nvinfo : EIATTR_ANNOTATIONS
	.align		4
.L_403:
        /*002c*/ 	.byte	0x04, 0x55
        /*002e*/ 	.short	(.L_405 - .L_404)


	//   ....[0]....
.L_404:
        /*0030*/ 	.word	0x00000001
        /*0034*/ 	.byte	0xb0, 0x08, 0x00, 0x00, 0x01, 0x00, 0x00, 0x00, 0xe0, 0x09, 0x00, 0x00, 0x01, 0x00, 0x00, 0x00
        /*0044*/ 	.byte	0x90, 0x19, 0x00, 0x00, 0x01, 0x00, 0x00, 0x00, 0x30, 0xcd, 0x00, 0x00, 0x01, 0x00, 0x00, 0x00
        /*0054*/ 	.byte	0x40, 0xef, 0x00, 0x00, 0x01, 0x00, 0x00, 0x00, 0xd0, 0x02, 0x01, 0x00, 0x01, 0x00, 0x00, 0x00
        /*0064*/ 	.byte	0x70, 0x04, 0x01, 0x00, 0x01, 0x00, 0x00, 0x00, 0x00, 0x19, 0x01, 0x00, 0x01, 0x00, 0x00, 0x00
        /*0074*/ 	.byte	0xa0, 0x2e, 0x01, 0x00


	//----- nvinfo : EIATTR_MERCURY_ISA_VERSION
	.align		4
.L_405:
        /*0078*/ 	.byte	0x03, 0x5f
        /*007a*/ 	.short	0x0101


	//----- nvinfo : EIATTR_INT_WARP_WIDE_INSTR_OFFSETS
	.align		4
        /*007c*/ 	.byte	0x04, 0x31
        /*007e*/ 	.short	(.L_407 - .L_406)


	//   ....[0]....
.L_406:
        /*0080*/ 	.word	0x000000c0


	//   ....[1]....
        /*0084*/ 	.word	0x000000d0


	//   ....[2]....
        /*0088*/ 	.word	0x00000170


	//----- nvinfo : EIATTR_COOP_GROUP_MASK_REGIDS
	.align		4
.L_407:
        /*008c*/ 	.byte	0x04, 0x29
        /*008e*/ 	.short	(.L_409 - .L_408)


	//   ....[0]....
.L_408:
        /*0090*/ 	.word	0xffffffff


	//   ....[1]....
        /*0094*/ 	.word	0xffffffff


	//   ....[2]....
        /*0098*/ 	.word	0xffffffff


	//   ....[3]....
        /*009c*/ 	.word	0xffffffff


	//   ....[4]....
        /*00a0*/ 	.word	0xffffffff


	//   ....[5]....
        /*00a4*/ 	.word	0xffffffff


	//   ....[6]....
        /*00a8*/ 	.word	0xffffffff


	//   ....[7]....
        /*00ac*/ 	.word	0xffffffff


	//   ....[8]....
        /*00b0*/ 	.word	0xffffffff


	//   ....[9]....
        /*00b4*/ 	.word	0xffffffff


	//   ....[10]....
        /*00b8*/ 	.word	0xffffffff


	//   ....[11]....
        /*00bc*/ 	.word	0xffffffff


	//   ....[12]....
        /*00c0*/ 	.word	0xffffffff


	//   ....[13]....
        /*00c4*/ 	.word	0xffffffff


	//   ....[14]....
        /*00c8*/ 	.word	0xffffffff


	//   ....[15]....
        /*00cc*/ 	.word	0xffffffff


	//   ....[16]....
        /*00d0*/ 	.word	0xffffffff


	//   ....[17]....
        /*00d4*/ 	.word	0xffffffff


	//   ....[18]....
        /*00d8*/ 	.word	0xffffffff


	//   ....[19]....
        /*00dc*/ 	.word	0xffffffff


	//   ....[20]....
        /*00e0*/ 	.word	0xffffffff


	//   ....[21]....
        /*00e4*/ 	.word	0xffffffff


	//   ....[22]....
        /*00e8*/ 	.word	0xffffffff


	//   ....[23]....
        /*00ec*/ 	.word	0xffffffff


	//   ....[24]....
        /*00f0*/ 	.word	0xffffffff


	//   ....[25]....
        /*00f4*/ 	.word	0xffffffff


	//   ....[26]....
        /*00f8*/ 	.word	0xffffffff


	//   ....[27]....
        /*00fc*/ 	.word	0xffffffff


	//   ....[28]....
        /*0100*/ 	.word	0xffffffff


	//   ....[29]....
        /*0104*/ 	.word	0xffffffff


	//   ....[30]....
        /*0108*/ 	.word	0xffffffff


	//   ....[31]....
        /*010c*/ 	.word	0xffffffff


	//   ....[32]....
        /*0110*/ 	.word	0xffffffff


	//   ....[33]....
        /*0114*/ 	.word	0xffffffff


	//   ....[34]....
        /*0118*/ 	.word	0xffffffff


	//   ....[35]....
        /*011c*/ 	.word	0xffffffff


	//   ....[36]....
        /*0120*/ 	.word	0xffffffff


	//   ....[37]....
        /*0124*/ 	.word	0xffffffff


	//   ....[38]....
        /*0128*/ 	.word	0xffffffff


	//   ....[39]....
        /*012c*/ 	.word	0xffffffff


	//   ....[40]....
        /*0130*/ 	.word	0xffffffff


	//   ....[41]....
        /*0134*/ 	.word	0xffffffff


	//   ....[42]....
        /*0138*/ 	.word	0xffffffff


	//   ....[43]....
        /*013c*/ 	.word	0xffffffff


	//   ....[44]....
        /*0140*/ 	.word	0xffffffff


	//   ....[45]....
        /*0144*/ 	.word	0xffffffff


	//   ....[46]....
        /*0148*/ 	.word	0xffffffff


	//   ....[47]....
        /*014c*/ 	.word	0xffffffff


	//   ....[48]....
        /*0150*/ 	.word	0xffffffff


	//   ....[49]....
        /*0154*/ 	.word	0xffffffff


	//   ....[50]....
        /*0158*/ 	.word	0xffffffff


	//   ....[51]....
        /*015c*/ 	.word	0xffffffff


	//   ....[52]....
        /*0160*/ 	.word	0xffffffff


	//   ....[53]....
        /*0164*/ 	.word	0xffffffff


	//   ....[54]....
        /*0168*/ 	.word	0xffffffff


	//   ....[55]....
        /*016c*/ 	.word	0xffffffff


	//   ....[56]....
        /*0170*/ 	.word	0xffffffff


	//   ....[57]....
        /*0174*/ 	.word	0xffffffff


	//   ....[58]....
        /*0178*/ 	.word	0xffffffff


	//   ....[59]....
        /*017c*/ 	.word	0xffffffff


	//   ....[60]....
        /*0180*/ 	.word	0xffffffff


	//   ....[61]....
        /*0184*/ 	.word	0xffffffff


	//   ....[62]....
        /*0188*/ 	.word	0xffffffff


	//   ....[63]....
        /*018c*/ 	.word	0xffffffff


	//   ....[64]....
        /*0190*/ 	.word	0xffffffff


	//   ....[65]....
        /*0194*/ 	.word	0xffffffff


	//   ....[66]....
        /*0198*/ 	.word	0xffffffff


	//   ....[67]....
        /*019c*/ 	.word	0xffffffff


	//   ....[68]....
        /*01a0*/ 	.word	0xffffffff


	//   ....[69]....
        /*01a4*/ 	.word	0xffffffff


	//   ....[70]....
        /*01a8*/ 	.word	0xffffffff


	//   ....[71]....
        /*01ac*/ 	.word	0xffffffff


	//   ....[72]....
        /*01b0*/ 	.word	0xffffffff


	//   ....[73]....
        /*01b4*/ 	.word	0xffffffff


	//   ....[74]....
        /*01b8*/ 	.word	0xffffffff


	//   ....[75]....
        /*01bc*/ 	.word	0xffffffff


	//   ....[76]....
        /*01c0*/ 	.word	0xffffffff


	//   ....[77]....
        /*01c4*/ 	.word	0xffffffff


	//   ....[78]....
        /*01c8*/ 	.word	0xffffffff


	//   ....[79]....
        /*01cc*/ 	.word	0xffffffff


	//   ....[80]....
        /*01d0*/ 	.word	0xffffffff


	//   ....[81]....
        /*01d4*/ 	.word	0xffffffff


	//   ....[82]....
        /*01d8*/ 	.word	0xffffffff


	//   ....[83]....
        /*01dc*/ 	.word	0xffffffff


	//   ....[84]....
        /*01e0*/ 	.word	0xffffffff


	//   ....[85]....
        /*01e4*/ 	.word	0xffffffff


	//   ....[86]....
        /*01e8*/ 	.word	0xffffffff


	//   ....[87]....
        /*01ec*/ 	.word	0xffffffff


	//   ....[88]....
        /*01f0*/ 	.word	0xffffffff


	//   ....[89]....
        /*01f4*/ 	.word	0xffffffff


	//   ....[90]....
        /*01f8*/ 	.word	0xffffffff


	//   ....[91]....
        /*01fc*/ 	.word	0x0500000f


	//   ....[92]....
        /*0200*/ 	.word	0x0500000f


	//   ....[93]....
        /*0204*/ 	.word	0x0500000f


	//   ....[94]....
        /*0208*/ 	.word	0x0500000f


	//   ....[95]....
        /*020c*/ 	.word	0x0500000f


	//   ....[96]....
        /*0210*/ 	.word	0x0500000f


	//   ....[97]....
        /*0214*/ 	.word	0x0500000f


	//   ....[98]....
        /*0218*/ 	.word	0x0500000f


	//   ....[99]....
        /*021c*/ 	.word	0x0500000f


	//   ....[100]....
        /*0220*/ 	.word	0x0500000f


	//   ....[101]....
        /*0224*/ 	.word	0x0500000f


	//   ....[102]....
        /*0228*/ 	.word	0x0500000f


	//   ....[103]....
        /*022c*/ 	.word	0x0500000f


	//   ....[104]....
        /*0230*/ 	.word	0x0500000f


	//   ....[105]....
        /*0234*/ 	.word	0x0500000f


	//   ....[106]....
        /*0238*/ 	.word	0x0500000f


	//   ....[107]....
        /*023c*/ 	.word	0x0500000f


	//   ....[108]....
        /*0240*/ 	.word	0x0500000f


	//   ....[109]....
        /*0244*/ 	.word	0x0500000f


	//   ....[110]....
        /*0248*/ 	.word	0x0500000f


	//   ....[111]....
        /*024c*/ 	.word	0x0500000f


	//   ....[112]....
        /*0250*/ 	.word	0x0500000f


	//   ....[113]....
        /*0254*/ 	.word	0x0500000f


	//   ....[114]....
        /*0258*/ 	.word	0x0500000f


	//   ....[115]....
        /*025c*/ 	.word	0x0500000f


	//   ....[116]....
        /*0260*/ 	.word	0x0500000f


	//   ....[117]....
        /*0264*/ 	.word	0x0500000f


	//   ....[118]....
        /*0268*/ 	.word	0x0500000f


	//   ....[119]....
        /*026c*/ 	.word	0x0500000f


	//   ....[120]....
        /*0270*/ 	.word	0x0500000f


	//   ....[121]....
        /*0274*/ 	.word	0x0500000f


	//   ....[122]....
        /*0278*/ 	.word	0x0500000f


	//   ....[123]....
        /*027c*/ 	.word	0x0500000f


	//   ....[124]....
        /*0280*/ 	.word	0x0500000f


	//   ....[125]....
        /*0284*/ 	.word	0x0500000f


	//   ....[126]....
        /*0288*/ 	.word	0x0500000f


	//   ....[127]....
        /*028c*/ 	.word	0x0500000f


	//   ....[128]....
        /*0290*/ 	.word	0x0500000f


	//   ....[129]....
        /*0294*/ 	.word	0x0500000f


	//   ....[130]....
        /*0298*/ 	.word	0x0500000f


	//   ....[131]....
        /*029c*/ 	.word	0x0500000f


	//   ....[132]....
        /*02a0*/ 	.word	0x0500000f


	//   ....[133]....
        /*02a4*/ 	.word	0x0500000f


	//   ....[134]....
        /*02a8*/ 	.word	0x0500000f


	//   ....[135]....
        /*02ac*/ 	.word	0x0500000f


	//   ....[136]....
        /*02b0*/ 	.word	0x0500000f


	//   ....[137]....
        /*02b4*/ 	.word	0x0500000f


	//   ....[138]....
        /*02b8*/ 	.word	0x0500000f


	//   ....[139]....
        /*02bc*/ 	.word	0x0500000f


	//   ....[140]....
        /*02c0*/ 	.word	0x0500000f


	//----- nvinfo : EIATTR_COOP_GROUP_INSTR_OFFSETS
	.align		4
.L_409:
        /*02c4*/ 	.byte	0x04, 0x28
        /*02c6*/ 	.short	(.L_411 - .L_410)


	//   ....[0]....
.L_410:
        /*02c8*/ 	.word	0x00000070


	//   ....[1]....
        /*02cc*/ 	.word	0x000000b0


	//   ....[2]....
        /*02d0*/ 	.word	0x000002d0


	//   ....[3]....
        /*02d4*/ 	.word	0x00000430


	//   ....[4]....
        /*02d8*/ 	.word	0x00000550


	//   ....[5]....
        /*02dc*/ 	.word	0x000006b0


	//   ....[6]....
        /*02e0*/ 	.word	0x00001770


	//   ....[7]....
        /*02e4*/ 	.word	0x00002770


	//   ....[8]....
        /*02e8*/ 	.word	0x00002a20


	//   ....[9]....
        /*02ec*/ 	.word	0x00003350


	//   ....[10]....
        /*02f0*/ 	.word	0x00003470


	//   ....[11]....
        /*02f4*/ 	.word	0x00003820


	//   ....[12]....
        /*02f8*/ 	.word	0x00003930


	//   ....[13]....
        /*02fc*/ 	.word	0x00005930


	//   ....[14]....
        /*0300*/ 	.word	0x00005b50


	//   ....[15]....
        /*0304*/ 	.word	0x00006280


	//   ....[16]....
        /*0308*/ 	.word	0x00006380


	//   ....[17]....
        /*030c*/ 	.word	0x00006700


	//   ....[18]....
        /*0310*/ 	.word	0x00006760


	//   ....[19]....
        /*0314*/ 	.word	0x000085d0


	//   ....[20]....
        /*0318*/ 	.word	0x000085e0


	//   ....[21]....
        /*031c*/ 	.word	0x00008640


	//   ....[22]....
        /*0320*/ 	.word	0x00008660


	//   ....[23]....
        /*0324*/ 	.word	0x0000a270


	//   ....[24]....
        /*0328*/ 	.word	0x0000a4d0


	//   ....[25]....
        /*032c*/ 	.word	0x0000ac20


	//   ....[26]....
        /*0330*/ 	.word	0x0000ad20


	//   ....[27]....
        /*0334*/ 	.word	0x0000b0a0


	//   ....[28]....
        /*0338*/ 	.word	0x0000b100


	//   ....[29]....
        /*033c*/ 	.word	0x0000c170


	//   ....[30]....
        /*0340*/ 	.word	0x0000c190


	//   ....[31]....
        /*0344*/ 	.word	0x0000c210


	//   ....[32]....
        /*0348*/ 	.word	0x0000c240


	//   ....[33]....
        /*034c*/ 	.word	0x0000d4d0


	//   ....[34]....
        /*0350*/ 	.word	0x0000d530


	//   ....[35]....
        /*0354*/ 	.word	0x0000d570


	//   ....[36]....
        /*0358*/ 	.word	0x0000d5b0


	//   ....[37]....
        /*035c*/ 	.word	0x0000d5e0


	//   ....[38]....
        /*0360*/ 	.word	0x0000d610


	//   ....[39]....
        /*0364*/ 	.word	0x0000e250


	//   ....[40]....
        /*0368*/ 	.word	0x0000e260


	//   ....[41]....
        /*036c*/ 	.word	0x0000f2b0


	//   ....[42]....
        /*0370*/ 	.word	0x00010960


	//   ....[43]....
        /*0374*/ 	.word	0x00010980


	//   ....[44]....
        /*0378*/ 	.word	0x00010990


	//   ....[45]....
        /*037c*/ 	.word	0x000109a0


	//   ....[46]....
        /*0380*/ 	.word	0x000109b0


	//   ....[47]....
        /*0384*/ 	.word	0x00010a20


	//   ....[48]....
        /*0388*/ 	.word	0x00010a50


	//   ....[49]....
        /*038c*/ 	.word	0x00010ab0


	//   ....[50]....
        /*0390*/ 	.word	0x000110e0


	//   ....[51]....
        /*0394*/ 	.word	0x00011110


	//   ....[52]....
        /*0398*/ 	.word	0x00011140


	//   ....[53]....
        /*039c*/ 	.word	0x00011160


	//   ....[54]....
        /*03a0*/ 	.word	0x00011170


	//   ....[55]....
        /*03a4*/ 	.word	0x00011200


	//   ....[56]....
        /*03a8*/ 	.word	0x00011230


	//   ....[57]....
        /*03ac*/ 	.word	0x000112a0


	//   ....[58]....
        /*03b0*/ 	.word	0x000112d0


	//   ....[59]....
        /*03b4*/ 	.word	0x00011340


	//   ....[60]....
        /*03b8*/ 	.word	0x00011370


	//   ....[61]....
        /*03bc*/ 	.word	0x000113e0


	//   ....[62]....
        /*03c0*/ 	.word	0x00011410


	//   ....[63]....
        /*03c4*/ 	.word	0x00011480


	//   ....[64]....
        /*03c8*/ 	.word	0x000114b0


	//   ....[65]....
        /*03cc*/ 	.word	0x00011510


	//   ....[66]....
        /*03d0*/ 	.word	0x00011d00


	//   ....[67]....
        /*03d4*/ 	.word	0x00011d30


	//   ....[68]....
        /*03d8*/ 	.word	0x00011d60


	//   ....[69]....
        /*03dc*/ 	.word	0x00011da0


	//   ....[70]....
        /*03e0*/ 	.word	0x00011dc0


	//   ....[71]....
        /*03e4*/ 	.word	0x00011de0


	//   ....[72]....
        /*03e8*/ 	.word	0x00011e10


	//   ....[73]....
        /*03ec*/ 	.word	0x00011e30


	//   ....[74]....
        /*03f0*/ 	.word	0x000121a0


	//   ....[75]....
        /*03f4*/ 	.word	0x000121c0


	//   ....[76]....
        /*03f8*/ 	.word	0x000121e0


	//   ....[77]....
        /*03fc*/ 	.word	0x00012280


	//   ....[78]....
        /*0400*/ 	.word	0x000122a0


	//   ....[79]....
        /*0404*/ 	.word	0x00012340


	//   ....[80]....
        /*0408*/ 	.word	0x00012360


	//   ....[81]....
        /*040c*/ 	.word	0x00012370


	//   ....[82]....
        /*0410*/ 	.word	0x000128a0


	//   ....[83]....
        /*0414*/ 	.word	0x000128d0


	//   ....[84]....
        /*0418*/ 	.word	0x00012900


	//   ....[85]....
        /*041c*/ 	.word	0x00012930


	//   ....[86]....
        /*0420*/ 	.word	0x00012a10


	//   ....[87]....
        /*0424*/ 	.word	0x00012a30


	//   ....[88]....
        /*0428*/ 	.word	0x00012a80


	//   ....[89]....
        /*042c*/ 	.word	0x00012af0


	//   ....[90]....
        /*0430*/ 	.word	0x00012e30


	//   ....[91]....
        /*0434*/ 	.word	0x00013490


	//   ....[92]....
        /*0438*/ 	.word	0x00013580


	//   ....[93]....
        /*043c*/ 	.word	0x00013620


	//   ....[94]....
        /*0440*/ 	.word	0x00013680


	//   ....[95]....
        /*0444*/ 	.word	0x00013760


	//   ....[96]....
        /*0448*/ 	.word	0x000137d0


	//   ....[97]....
        /*044c*/ 	.word	0x000138b0


	//   ....[98]....
        /*0450*/ 	.word	0x00013920


	//   ....[99]....
        /*0454*/ 	.word	0x000139f0


	//   ....[100]....
        /*0458*/ 	.word	0x00013a80


	//   ....[101]....
        /*045c*/ 	.word	0x00013ae0


	//   ....[102]....
        /*0460*/ 	.word	0x00013b80


	//   ....[103]....
        /*0464*/ 	.word	0x00013c60


	//   ....[104]....
        /*0468*/ 	.word	0x00013ce0


	//   ....[105]....
        /*046c*/ 	.word	0x00013dc0


	//   ....[106]....
        /*0470*/ 	.word	0x00013e40


	//   ....[107]....
        /*0474*/ 	.word	0x00013f20


	//   ....[108]....
        /*0478*/ 	.word	0x00013fa0


	//   ....[109]....
        /*047c*/ 	.word	0x00014080


	//   ....[110]....
        /*0480*/ 	.word	0x00014100


	//   ....[111]....
        /*0484*/ 	.word	0x000141e0


	//   ....[112]....
        /*0488*/ 	.word	0x00014260


	//   ....[113]....
        /*048c*/ 	.word	0x00014340


	//   ....[114]....
        /*0490*/ 	.word	0x000143b0


	//   ....[115]....
        /*0494*/ 	.word	0x00014480


	//   ....[116]....
        /*0498*/ 	.word	0x000145c0


	//   ....[117]....
        /*049c*/ 	.word	0x00014680


	//   ....[118]....
        /*04a0*/ 	.word	0x00014730


	//   ....[119]....
        /*04a4*/ 	.word	0x00014800


	//   ....[120]....
        /*04a8*/ 	.word	0x00014860


	//   ....[121]....
        /*04ac*/ 	.word	0x00014940


	//   ....[122]....
        /*04b0*/ 	.word	0x000149a0


	//   ....[123]....
        /*04b4*/ 	.word	0x00014ab0


	//   ....[124]....
        /*04b8*/ 	.word	0x00014b90


	//   ....[125]....
        /*04bc*/ 	.word	0x00014c30


	//   ....[126]....
        /*04c0*/ 	.word	0x00014c90


	//   ....[127]....
        /*04c4*/ 	.word	0x00014da0


	//   ....[128]....
        /*04c8*/ 	.word	0x00014e00


	//   ....[129]....
        /*04cc*/ 	.word	0x00014f10


	//   ....[130]....
        /*04d0*/ 	.word	0x00014f70


	//   ....[131]....
        /*04d4*/ 	.word	0x00015030


	//   ....[132]....
        /*04d8*/ 	.word	0x00015190


	//   ....[133]....
        /*04dc*/ 	.word	0x00015230


	//   ....[134]....
        /*04e0*/ 	.word	0x00015300


	//   ....[135]....
        /*04e4*/ 	.word	0x00015410


	//   ....[136]....
        /*04e8*/ 	.word	0x00015480


	//   ....[137]....
        /*04ec*/ 	.word	0x00015590


	//   ....[138]....
        /*04f0*/ 	.word	0x00015610


	//   ....[139]....
        /*04f4*/ 	.word	0x00015700


	//   ....[140]....
        /*04f8*/ 	.word	0x00015810


	//----- nvinfo : EIATTR_REG_RECONFIG
	.align		4
.L_411:
        /*04fc*/ 	.byte	0x01, 0x54
	.zero		2


	//----- nvinfo : EIATTR_SYSCALL_OFFSETS
	.align		4
        /*0500*/ 	.byte	0x04, 0x46
        /*0502*/ 	.short	(.L_413 - .L_412)


	//   ....[0]....
.L_412:
        /*0504*/ 	.word	0x00001940


	//   ....[1]....
        /*0508*/ 	.word	0x0000fe70


	//   ....[2]....
        /*050c*/ 	.word	0x0000ffb0


	//   ....[3]....
        /*0510*/ 	.word	0x000100a0


	//   ....[4]....
        /*0514*/ 	.word	0x00010e20


	//----- nvinfo : EIATTR_MBARRIER_INSTR_OFFSETS
	.align		4
.L_413:
        /*0518*/ 	.byte	0x04, 0x39
        /*051a*/ 	.short	(.L_415 - .L_414)


	//   ....[0]....
.L_414:
        /*051c*/ 	.word	0x00000180
        /*0520*/ 	.word	0x000000ff
        /*0524*/ 	.word	0x00030800
        /*0528*/ 	.short	0x0100
        /*052a*/ 	.byte	0x08
	.zero		1


	//   ....[1]....
        /*052c*/ 	.word	0x00000190
        /*0530*/ 	.word	0x000000ff
        /*0534*/ 	.word	0x00030820
        /*0538*/ 	.short	0x0100
        /*053a*/ 	.byte	0x08
	.zero		1


	//   ....[2]....
        /*053c*/ 	.word	0x00000280
        /*0540*/ 	.word	0x000000ff
        /*0544*/ 	.word	0x00030830
        /*0548*/ 	.short	0x0100
        /*054a*/ 	.byte	0x08
	.zero		1


	//   ....[3]....
        /*054c*/ 	.word	0x00000290
        /*0550*/ 	.word	0x000000ff
        /*0554*/ 	.word	0x00030840
        /*0558*/ 	.short	0x0100
        /*055a*/ 	.byte	0x08
	.zero		1


	//   ....[4]....
        /*055c*/ 	.word	0x000002a0
        /*0560*/ 	.word	0x000000ff
        /*0564*/ 	.word	0x00030838
        /*0568*/ 	.short	0x0100
        /*056a*/ 	.byte	0x08
	.zero		1


	//   ....[5]....
        /*056c*/ 	.word	0x000002b0
        /*0570*/ 	.word	0x000000ff
        /*0574*/ 	.word	0x00030848
        /*0578*/ 	.short	0x0100
        /*057a*/ 	.byte	0x08
	.zero		1


	//   ....[6]....
        /*057c*/ 	.word	0x000003e0
        /*0580*/ 	.word	0x000000ff
        /*0584*/ 	.word	0x00030850
        /*0588*/ 	.short	0x0100
        /*058a*/ 	.byte	0x08
	.zero		1


	//   ....[7]....
        /*058c*/ 	.word	0x000003f0
        /*0590*/ 	.word	0x000000ff
        /*0594*/ 	.word	0x00030860
        /*0598*/ 	.short	0x0100
        /*059a*/ 	.byte	0x08
	.zero		1


	//   ....[8]....
        /*059c*/ 	.word	0x00000400
        /*05a0*/ 	.word	0x000000ff
        /*05a4*/ 	.word	0x00030858
        /*05a8*/ 	.short	0x0100
        /*05aa*/ 	.byte	0x08
	.zero		1


	//   ....[9]....
        /*05ac*/ 	.word	0x00000410
        /*05b0*/ 	.word	0x000000ff
        /*05b4*/ 	.word	0x00030868
        /*05b8*/ 	.short	0x0100
        /*05ba*/ 	.byte	0x08
	.zero		1


	//   ....[10]....
        /*05bc*/ 	.word	0x00000500
        /*05c0*/ 	.word	0x000000ff
        /*05c4*/ 	.word	0x00030870
        /*05c8*/ 	.short	0x0100
        /*05ca*/ 	.byte	0x06
	.zero		1


	//   ....[11]....
        /*05cc*/ 	.word	0x00000510
        /*05d0*/ 	.word	0x000000ff
        /*05d4*/ 	.word	0x00030880
        /*05d8*/ 	.short	0x0100
        /*05da*/ 	.byte	0x06
	.zero		1


	//   ....[12]....
        /*05dc*/ 	.word	0x00000520
        /*05e0*/ 	.word	0x000000ff
        /*05e4*/ 	.word	0x00030878
        /*05e8*/ 	.short	0x0100
        /*05ea*/ 	.byte	0x06
	.zero		1


	//   ....[13]....
        /*05ec*/ 	.word	0x00000530
        /*05f0*/ 	.word	0x000000ff
        /*05f4*/ 	.word	0x00030888
        /*05f8*/ 	.short	0x0100
        /*05fa*/ 	.byte	0x06
	.zero		1


	//   ....[14]....
        /*05fc*/ 	.word	0x00000660
        /*0600*/ 	.word	0x000000ff
        /*0604*/ 	.word	0x00030890
        /*0608*/ 	.short	0x0100
        /*060a*/ 	.byte	0x08
	.zero		1


	//   ....[15]....
        /*060c*/ 	.word	0x00000670
        /*0610*/ 	.word	0x000000ff
        /*0614*/ 	.word	0x000308a0
        /*0618*/ 	.short	0x0100
        /*061a*/ 	.byte	0x08
	.zero		1


	//   ....[16]....
        /*061c*/ 	.word	0x00000680
        /*0620*/ 	.word	0x000000ff
        /*0624*/ 	.word	0x00030898
        /*0628*/ 	.short	0x0100
        /*062a*/ 	.byte	0x08
	.zero		1


	//   ....[17]....
        /*062c*/ 	.word	0x00000690
        /*0630*/ 	.word	0x000000ff
        /*0634*/ 	.word	0x000308a8
        /*0638*/ 	.short	0x0100
        /*063a*/ 	.byte	0x08
	.zero		1


	//   ....[18]....
        /*063c*/ 	.word	0x000007d0
        /*0640*/ 	.word	0x000000ff
        /*0644*/ 	.word	0x000308b0
        /*0648*/ 	.short	0x0100
        /*064a*/ 	.byte	0x08
	.zero		1


	//   ....[19]....
        /*064c*/ 	.word	0x000007e0
        /*0650*/ 	.word	0x000000ff
        /*0654*/ 	.word	0x000308c0
        /*0658*/ 	.short	0x0100
        /*065a*/ 	.byte	0x08
	.zero		1


	//   ....[20]....
        /*065c*/ 	.word	0x000007f0
        /*0660*/ 	.word	0x000000ff
        /*0664*/ 	.word	0x000308b8
        /*0668*/ 	.short	0x0100
        /*066a*/ 	.byte	0x08
	.zero		1


	//   ....[21]....
        /*066c*/ 	.word	0x00000800
        /*0670*/ 	.word	0x000000ff
        /*0674*/ 	.word	0x000308c8
        /*0678*/ 	.short	0x0100
        /*067a*/ 	.byte	0x08
	.zero		1


	//   ....[22]....
        /*067c*/ 	.word	0x00001970
        /*0680*/ 	.word	0x000000ff
        /*0684*/ 	.word	0x00030800
        /*0688*/ 	.short	0x010a
        /*068a*/ 	.byte	0x04
	.zero		1


	//   ....[23]....
        /*068c*/ 	.word	0x00001a10
        /*0690*/ 	.word	0x000000ff
        /*0694*/ 	.word	0x00030830
        /*0698*/ 	.short	0x010a
        /*069a*/ 	.byte	0x04
	.zero		1


	//   ....[24]....
        /*069c*/ 	.word	0x00001a80
        /*06a0*/ 	.word	0x000000ff
        /*06a4*/ 	.word	0x00030830
        /*06a8*/ 	.short	0x010a
        /*06aa*/ 	.byte	0x04
	.zero		1


	//   ....[25]....
        /*06ac*/ 	.word	0x00002800
        /*06b0*/ 	.word	0x000000ff
        /*06b4*/ 	.word	0x00000000
        /*06b8*/ 	.short	0x0101
        /*06ba*/ 	.byte	0x04
	.zero		1


	//   ....[26]....
        /*06bc*/ 	.word	0x00004680
        /*06c0*/ 	.word	0x000000ff
        /*06c4*/ 	.word	0x00030830
        /*06c8*/ 	.short	0x010a
        /*06ca*/ 	.byte	0x07
	.zero		1


	//   ....[27]....
        /*06cc*/ 	.word	0x000046c0
        /*06d0*/ 	.word	0x000000ff
        /*06d4*/ 	.word	0x00030830
        /*06d8*/ 	.short	0x010a
        /*06da*/ 	.byte	0x07
	.zero		1


	//   ....[28]....
        /*06dc*/ 	.word	0x00005560
        /*06e0*/ 	.word	0x000000ff
        /*06e4*/ 	.word	0x00030850
        /*06e8*/ 	.short	0x010a
        /*06ea*/ 	.byte	0x06
	.zero		1


	//   ....[29]....
        /*06ec*/ 	.word	0x000055a0
        /*06f0*/ 	.word	0x000000ff
        /*06f4*/ 	.word	0x00030850
        /*06f8*/ 	.short	0x010a
        /*06fa*/ 	.byte	0x06
	.zero		1


	//   ....[30]....
        /*06fc*/ 	.word	0x000058e0
        /*0700*/ 	.word	0x000000ff
        /*0704*/ 	.word	0x00000000
        /*0708*/ 	.short	0x0101
        /*070a*/ 	.byte	0x07
	.zero		1


	//   ....[31]....
        /*070c*/ 	.word	0x00006e40
        /*0710*/ 	.word	0x000000ff
        /*0714*/ 	.word	0x00000000
        /*0718*/ 	.short	0x0101
        /*071a*/ 	.byte	0x06
	.zero		1


	//   ....[32]....
        /*071c*/ 	.word	0x000072e0
        /*0720*/ 	.word	0x000000ff
        /*0724*/ 	.word	0x00030830
        /*0728*/ 	.short	0x010a
        /*072a*/ 	.byte	0x05
	.zero		1


	//   ....[33]....
        /*072c*/ 	.word	0x00007320
        /*0730*/ 	.word	0x000000ff
        /*0734*/ 	.word	0x00030830
        /*0738*/ 	.short	0x010a
        /*073a*/ 	.byte	0x05
	.zero		1


	//   ....[34]....
        /*073c*/ 	.word	0x00008140
        /*0740*/ 	.word	0x000000ff
        /*0744*/ 	.word	0x00030850
        /*0748*/ 	.short	0x010a
        /*074a*/ 	.byte	0x05
	.zero		1


	//   ....[35]....
        /*074c*/ 	.word	0x00008180
        /*0750*/ 	.word	0x000000ff
        /*0754*/ 	.word	0x00030850
        /*0758*/ 	.short	0x010a
        /*075a*/ 	.byte	0x05
	.zero		1


	//   ....[36]....
        /*075c*/ 	.word	0x00008650
        /*0760*/ 	.word	0x000000ff
        /*0764*/ 	.word	0x00000000
        /*0768*/ 	.short	0x0101
        /*076a*/ 	.byte	0x06
	.zero		1


	//   ....[37]....
        /*076c*/ 	.word	0x00008e90
        /*0770*/ 	.word	0x000000ff
        /*0774*/ 	.word	0x00000000
        /*0778*/ 	.short	0x0101
        /*077a*/ 	.byte	0x05
	.zero		1


	//   ....[38]....
        /*077c*/ 	.word	0x00009060
        /*0780*/ 	.word	0x000000ff
        /*0784*/ 	.word	0x00030830
        /*0788*/ 	.short	0x010a
        /*078a*/ 	.byte	0x07
	.zero		1


	//   ....[39]....
        /*078c*/ 	.word	0x000090a0
        /*0790*/ 	.word	0x000000ff
        /*0794*/ 	.word	0x00030830
        /*0798*/ 	.short	0x010a
        /*079a*/ 	.byte	0x07
	.zero		1


	//   ....[40]....
        /*079c*/ 	.word	0x00009ed0
        /*07a0*/ 	.word	0x000000ff
        /*07a4*/ 	.word	0x00030850
        /*07a8*/ 	.short	0x010a
        /*07aa*/ 	.byte	0x05
	.zero		1


	//   ....[41]....
        /*07ac*/ 	.word	0x00009f10
        /*07b0*/ 	.word	0x000000ff
        /*07b4*/ 	.word	0x00030850
        /*07b8*/ 	.short	0x010a
        /*07ba*/ 	.byte	0x05
	.zero		1


	//   ....[42]....
        /*07bc*/ 	.word	0x0000a2b0
        /*07c0*/ 	.word	0x000000ff
        /*07c4*/ 	.word	0x00000000
        /*07c8*/ 	.short	0x0101
        /*07ca*/ 	.byte	0x07
	.zero		1


	//   ....[43]....
        /*07cc*/ 	.word	0x0000b7f0
        /*07d0*/ 	.word	0x000000ff
        /*07d4*/ 	.word	0x00000000
        /*07d8*/ 	.short	0x0101
        /*07da*/ 	.byte	0x05
	.zero		1


	//   ....[44]....
        /*07dc*/ 	.word	0x0000c0e0
        /*07e0*/ 	.word	0x000000ff
        /*07e4*/ 	.word	0x00030850
        /*07e8*/ 	.short	0x010a
        /*07ea*/ 	.byte	0x05
	.zero		1


	//   ....[45]....
        /*07ec*/ 	.word	0x0000c120
        /*07f0*/ 	.word	0x000000ff
        /*07f4*/ 	.word	0x00030850
        /*07f8*/ 	.short	0x010a
        /*07fa*/ 	.byte	0x05
	.zero		1


	//   ....[46]....
        /*07fc*/ 	.word	0x0000c6e0
        /*0800*/ 	.word	0x000000ff
        /*0804*/ 	.word	0x00000000
        /*0808*/ 	.short	0x0101
        /*080a*/ 	.byte	0x04
	.zero		1


	//   ....[47]....
        /*080c*/ 	.word	0x0000d600
        /*0810*/ 	.word	0x000000ff
        /*0814*/ 	.word	0x00000000
        /*0818*/ 	.short	0x0101
        /*081a*/ 	.byte	0x04
	.zero		1


	//   ....[48]....
        /*081c*/ 	.word	0x00010700
        /*0820*/ 	.word	0x000000ff
        /*0824*/ 	.word	0x00030840
        /*0828*/ 	.short	0x010a
        /*082a*/ 	.byte	0x2d
	.zero		1


	//   ....[49]....
        /*082c*/ 	.word	0x00010be0
        /*0830*/ 	.word	0x000000ff
        /*0834*/ 	.word	0x00030830
        /*0838*/ 	.short	0x0107
        /*083a*/ 	.byte	0x2d
	.zero		1


	//   ....[50]....
        /*083c*/ 	.word	0x00010c50
        /*0840*/ 	.word	0x000000ff
        /*0844*/ 	.word	0x00030830
        /*0848*/ 	.short	0x0101
        /*084a*/ 	.byte	0x2d
	.zero		1


	//   ....[51]....
        /*084c*/ 	.word	0x00011680
        /*0850*/ 	.word	0x000000ff
        /*0854*/ 	.word	0x00030800
        /*0858*/ 	.short	0x0107
        /*085a*/ 	.byte	0x2d
	.zero		1


	//   ....[52]....
        /*085c*/ 	.word	0x00011700
        /*0860*/ 	.word	0x000000ff
        /*0864*/ 	.word	0x00030800
        /*0868*/ 	.short	0x0101
        /*086a*/ 	.byte	0x2d
	.zero		1


	//   ....[53]....
        /*086c*/ 	.word	0x00011710
        /*0870*/ 	.word	0x000000ff
        /*0874*/ 	.word	0x00030820
        /*0878*/ 	.short	0x010a
        /*087a*/ 	.byte	0x2d
	.zero		1


	//   ....[54]....
        /*087c*/ 	.word	0x00011b00
        /*0880*/ 	.word	0x00000015
        /*0884*/ 	.word	0x00030840
        /*0888*/ 	.short	0x010a
        /*088a*/ 	.byte	0x3f
	.zero		1


	//   ....[55]....
        /*088c*/ 	.word	0x00012020
        /*0890*/ 	.word	0x00000015
        /*0894*/ 	.word	0x00030830
        /*0898*/ 	.short	0x0107
        /*089a*/ 	.byte	0x3f
	.zero		1


	//   ....[56]....
        /*089c*/ 	.word	0x000120d0
        /*08a0*/ 	.word	0x00000015
        /*08a4*/ 	.word	0x00030830
        /*08a8*/ 	.short	0x0101
        /*08aa*/ 	.byte	0x3f
	.zero		1


	//   ....[57]....
        /*08ac*/ 	.word	0x00012130
        /*08b0*/ 	.word	0x00000004
        /*08b4*/ 	.word	0x00030860
        /*08b8*/ 	.short	0x010a
        /*08ba*/ 	.byte	0x3f
	.zero		1


	//   ....[58]....
        /*08bc*/ 	.word	0x00012520
        /*08c0*/ 	.word	0x00000004
        /*08c4*/ 	.word	0x00030850
        /*08c8*/ 	.short	0x0107
        /*08ca*/ 	.byte	0x3f
	.zero		1


	//   ....[59]....
        /*08cc*/ 	.word	0x00012690
        /*08d0*/ 	.word	0x00000004
        /*08d4*/ 	.word	0x00030850
        /*08d8*/ 	.short	0x0101
        /*08da*/ 	.byte	0x3f
	.zero		1


	//   ....[60]....
        /*08dc*/ 	.word	0x00012810
        /*08e0*/ 	.word	0x00000000
        /*08e4*/ 	.word	0x00030860
        /*08e8*/ 	.short	0x010a
        /*08ea*/ 	.byte	0x3f
	.zero		1


	//   ....[61]....
        /*08ec*/ 	.word	0x00012c70
        /*08f0*/ 	.word	0x00000000
        /*08f4*/ 	.word	0x00030850
        /*08f8*/ 	.short	0x0107
        /*08fa*/ 	.byte	0x3f
	.zero		1


	//   ....[62]....
        /*08fc*/ 	.word	0x00012d30
        /*0900*/ 	.word	0x00000000
        /*0904*/ 	.word	0x00030850
        /*0908*/ 	.short	0x0101
        /*090a*/ 	.byte	0x3f
	.zero		1


	//   ....[63]....
        /*090c*/ 	.word	0x00012dc0
        /*0910*/ 	.word	0x00000007
        /*0914*/ 	.word	0x00030820
        /*0918*/ 	.short	0x010a
        /*091a*/ 	.byte	0x3f
	.zero		1


	//   ....[64]....
        /*091c*/ 	.word	0x00012f40
        /*0920*/ 	.word	0x00000005
        /*0924*/ 	.word	0x00030840
        /*0928*/ 	.short	0x010a
        /*092a*/ 	.byte	0x3f
	.zero		1


	//   ....[65]....
        /*092c*/ 	.word	0x00012fe0
        /*0930*/ 	.word	0x00000003
        /*0934*/ 	.word	0x00030840
        /*0938*/ 	.short	0x010a
        /*093a*/ 	.byte	0x3f
	.zero		1


	//   ....[66]....
        /*093c*/ 	.word	0x00013020
        /*0940*/ 	.word	0x00000005
        /*0944*/ 	.word	0x00030860
        /*0948*/ 	.short	0x010a
        /*094a*/ 	.byte	0x3f
	.zero		1


	//   ....[67]....
        /*094c*/ 	.word	0x00013060
        /*0950*/ 	.word	0x00000003
        /*0954*/ 	.word	0x00030860
        /*0958*/ 	.short	0x010a
        /*095a*/ 	.byte	0x3f
	.zero		1


	//   ....[68]....
        /*095c*/ 	.word	0x000130e0
        /*0960*/ 	.word	0x00000003
        /*0964*/ 	.word	0x00030800
        /*0968*/ 	.short	0x010a
        /*096a*/ 	.byte	0x3f
	.zero		1


	//   ....[69]....
        /*096c*/ 	.word	0x00013150
        /*0970*/ 	.word	0x00000003
        /*0974*/ 	.word	0x00030830
        /*0978*/ 	.short	0x010a
        /*097a*/ 	.byte	0x3f
	.zero		1


	//   ....[70]....
        /*097c*/ 	.word	0x000131b0
        /*0980*/ 	.word	0x00000004
        /*0984*/ 	.word	0x00030830
        /*0988*/ 	.short	0x010a
        /*098a*/ 	.byte	0x3f
	.zero		1


	//   ....[71]....
        /*098c*/ 	.word	0x00013210
        /*0990*/ 	.word	0x00000003
        /*0994*/ 	.word	0x00030850
        /*0998*/ 	.short	0x010a
        /*099a*/ 	.byte	0x3f
	.zero		1


	//   ....[72]....
        /*099c*/ 	.word	0x00013270
        /*09a0*/ 	.word	0x00000004
        /*09a4*/ 	.word	0x00030830
        /*09a8*/ 	.short	0x010a
        /*09aa*/ 	.byte	0x3f
	.zero		1


	//   ....[73]....
        /*09ac*/ 	.word	0x000132d0
        /*09b0*/ 	.word	0x00000003
        /*09b4*/ 	.word	0x00030850
        /*09b8*/ 	.short	0x010a
        /*09ba*/ 	.byte	0x3f
	.zero		1


	//   ....[74]....
        /*09bc*/ 	.word	0x00013330
        /*09c0*/ 	.word	0x00000004
        /*09c4*/ 	.word	0x00030830
        /*09c8*/ 	.short	0x010a
        /*09ca*/ 	.byte	0x3f
	.zero		1


	//   ....[75]....
        /*09cc*/ 	.word	0x00013390
        /*09d0*/ 	.word	0x00000003
        /*09d4*/ 	.word	0x00030850
        /*09d8*/ 	.short	0x010a
        /*09da*/ 	.byte	0x3f
	.zero		1


	//   ....[76]....
        /*09dc*/ 	.word	0x000133f0
        /*09e0*/ 	.word	0x00000005
        /*09e4*/ 	.word	0x00030850
        /*09e8*/ 	.short	0x010a
        /*09ea*/ 	.byte	0x3f
	.zero		1


	//   ....[77]....
        /*09ec*/ 	.word	0x000134d0
        /*09f0*/ 	.word	0x00000003
        /*09f4*/ 	.word	0x00030840
        /*09f8*/ 	.short	0x010a
        /*09fa*/ 	.byte	0x3f
	.zero		1


	//   ....[78]....
        /*09fc*/ 	.word	0x000144c0
        /*0a00*/ 	.word	0x00000003
        /*0a04*/ 	.word	0x00030820
        /*0a08*/ 	.short	0x010a
        /*0a0a*/ 	.byte	0x3f
	.zero		1


	//   ....[79]....
        /*0a0c*/ 	.word	0x00014510
        /*0a10*/ 	.word	0x00000015
        /*0a14*/ 	.word	0x00030840
        /*0a18*/ 	.short	0x010a
        /*0a1a*/ 	.byte	0x3f
	.zero		1


	//   ....[80]....
        /*0a1c*/ 	.word	0x00014ae0
        /*0a20*/ 	.word	0x00000004
        /*0a24*/ 	.word	0x00030860
        /*0a28*/ 	.short	0x010a
        /*0a2a*/ 	.byte	0x3f
	.zero		1


	//   ....[81]....
        /*0a2c*/ 	.word	0x000150e0
        /*0a30*/ 	.word	0x00000000
        /*0a34*/ 	.word	0x00030860
        /*0a38*/ 	.short	0x010a
        /*0a3a*/ 	.byte	0x3f
	.zero		1


	//   ....[82]....
        /*0a3c*/ 	.word	0x00015730
        /*0a40*/ 	.word	0x00000007
        /*0a44*/ 	.word	0x00030820
        /*0a48*/ 	.short	0x010a
        /*0a4a*/ 	.byte	0x3f
	.zero		1


	//   ....[83]....
        /*0a4c*/ 	.word	0x000158d0
        /*0a50*/ 	.word	0x00000005
        /*0a54*/ 	.word	0x00030840
        /*0a58*/ 	.short	0x010a
        /*0a5a*/ 	.byte	0x3f
	.zero		1


	//   ....[84]....
        /*0a5c*/ 	.word	0x00015920
        /*0a60*/ 	.word	0x00000003
        /*0a64*/ 	.word	0x00030840
        /*0a68*/ 	.short	0x010a
        /*0a6a*/ 	.byte	0x3f
	.zero		1


	//   ....[85]....
        /*0a6c*/ 	.word	0x00015970
        /*0a70*/ 	.word	0x00000005
        /*0a74*/ 	.word	0x00030860
        /*0a78*/ 	.short	0x010a
        /*0a7a*/ 	.byte	0x3f
	.zero		1


	//----- nvinfo : EIATTR_NUM_MBARRIERS
	.align		4
.L_415:
        /*0a7c*/ 	.byte	0x03, 0x38
        /*0a7e*/ 	.short	0x0016


	//----- nvinfo : EIATTR_EXIT_INSTR_OFFSETS
	.align		4
        /*0a80*/ 	.byte	0x04, 0x1c
        /*0a82*/ 	.short	(.L_417 - .L_416)


	//   ....[0]....
.L_416:
        /*0a84*/ 	.word	0x000130b0


	//----- nvinfo : EIATTR_MAX_THREADS
	.align		4
.L_417:
        /*0a88*/ 	.byte	0x04, 0x05
        /*0a8a*/ 	.short	(.L_419 - .L_418)
.L_418:
        /*0a8c*/ 	.word	0x00000180
        /*0a90*/ 	.word	0x00000001
        /*0a94*/ 	.word	0x00000001


	//----- nvinfo : EIATTR_CRS_STACK_SIZE
	.align		4
.L_419:
        /*0a98*/ 	.byte	0x04, 0x1e
        /*0a9a*/ 	.short	(.L_421 - .L_420)
.L_420:
        /*0a9c*/ 	.word	0x00000000


	//----- nvinfo : EIATTR_CBANK_PARAM_SIZE
	.align		4
.L_421:
        /*0aa0*/ 	.byte	0x03, 0x19
        /*0aa2*/ 	.short	0x0a70


	//----- nvinfo : EIATTR_PARAM_CBANK
	.align		4
        /*0aa4*/ 	.byte	0x04, 0x0a
        /*0aa6*/ 	.short	(.L_423 - .L_422)
	.align		4
.L_422:
        /*0aa8*/ 	.word	index@(.nv.constant0._ZN7cutlass13device_kernelIN5flash11enable_sm90INS1_16FlashAttnFwdSm90INS1_25CollectiveMainloopFwdSm90ILi2EN4cute5tupleIJNS5_1CILi1EEES8_S8_EEENS6_IJNS7_ILi128EEENS7_ILi64EEENS7_ILi256EEEEEELi256ENS_6half_tEfNS_4arch4Sm90ELb0ELb1ELb0ELb0ELb1ELb0ELb0ELb1ELb1ELb1ELb1ELb0EEENS1_21CollectiveEpilogueFwdINS6_IJSA_SC_SB_EEES9_SE_SG_Li256ELb0ELb1ELb1ELb0EEENS1_19SingleTileSchedulerILb0ELb1ELb1ELi128EEEEEEEEEvNT_6ParamsE)
        /*0aac*/ 	.short	0x0210
        /*0aae*/ 	.short	0x0a70


	//----- nvinfo : EIATTR_SW_WAR
	.align		4
.L_423:
        /*0ab0*/ 	.byte	0x04, 0x36
        /*0ab2*/ 	.short	(.L_425 - .L_424)
.L_424:
        /*0ab4*/ 	.word	0x00000008
.L_425:


//--------------------- .nv.info._ZN7cutlass13device_kernelIN5flash11enable_sm90INS1_16FlashAttnFwdSm90INS1_25CollectiveMainloopFwdSm90ILi2EN4cute5tupleIJNS5_1CILi1EEES8_S8_EEENS6_IJNS7_ILi128EEENS7_ILi64EEENS7_ILi256EEEEEELi256ENS_6half_tEfNS_4arch4Sm90ELb0ELb1ELb0ELb1ELb1ELb0ELb0ELb1ELb1ELb1ELb1ELb0EEENS1_21CollectiveEpilogueFwdINS6_IJSA_SC_SB_EEES9_SE_SG_Li256ELb1ELb1ELb1ELb0EEENS1_36VarlenDynamicPersistentTileSchedulerILi128ELi64ELi256ELi128ELb1ELb1ELb1ELb1ELb0ELb1EEEEEEEEEvNT_6ParamsE --------------------------
	.section	.nv.info._ZN7cutlass13device_kernelIN5flash11enable_sm90INS1_16FlashAttnFwdSm90INS1_25CollectiveMainloopFwdSm90ILi2EN4cute5tupleIJNS5_1CILi1EEES8_S8_EEENS6_IJNS7_ILi128EEENS7_ILi64EEENS7_ILi256EEEEEELi256ENS_6half_tEfNS_4arch4Sm90ELb0ELb1ELb0ELb1ELb1ELb0ELb0ELb1ELb1ELb1ELb1ELb0EEENS1_21CollectiveEpilogueFwdINS6_IJSA_SC_SB_EEES9_SE_SG_Li256ELb1ELb1ELb1ELb0EEENS1_36VarlenDynamicPersistentTileSchedulerILi128ELi64ELi256ELi128ELb1ELb1ELb1ELb1ELb0ELb1EEEEEEEEEvNT_6ParamsE,"",@"SHT_CUDA_INFO"
	.sectionflags	@""
	.align	4


	//----- nvinfo : EIATTR_CUDA_API_VERSION
	.align		4
        /*0000*/ 	.byte	0x04, 0x37
        /*0002*/ 	.short	(.L_427 - .L_426)
.L_426:
        /*0004*/ 	.word	0x00000082


	//----- nvinfo : EIATTR_KPARAM_INFO
	.align		4
.L_427:
        /*0008*/ 	.byte	0x04, 0x17
        /*000a*/ 	.short	(.L_429 - .L_428)
.L_428:
        /*000c*/ 	.word	0x00000000
        /*0010*/ 	.short	0x0000
        /*0012*/ 	.short	0x0070
        /*0014*/ 	.byte	0x00, 0xf0, 0x01, 0x2a


	//----- nvinfo : EIATTR_SPARSE_MMA_MASK
	.align		4
.L_429:
        /*0018*/ 	.byte	0x03, 0x50
        /*001a*/ 	.short	0x0000


	//----- nvinfo : EIATTR_MAXREG_COUNT
	.align		4
        /*001c*/ 	.byte	0x03, 0x1b
        /*001e*/ 	.short	0x00a8


	//----- nvinfo : EIATTR_NUM_BARRIERS
	.align		4
        /*0020*/ 	.byte	0x02, 0x4c
        /*0022*/ 	.byte	0x09
	.zero		1


	//----- nvinfo : EIATTR_EXTERNS
	.align		4
        /*0024*/ 	.byte	0x04, 0x0f
        /*0026*/ 	.short	(.L_431 - .L_430)


	//   ....[0]....
	.align		4
.L_430:
        /*0028*/ 	.word	index@(__assertfail)


	//----- nvinfo : EIATTR_ANNOTATIONS
	.align		4
.L_431:
        /*002c*/ 	.byte	0x04, 0x55
        /*002e*/ 	.short	(.L_433 - .L_432)


	//   ....[0]....
.L_432:
        /* <DEDUP_REMOVED lines=21> */
        /*0174*/ 	.byte	0xb0, 0x82, 0x01, 0x00, 0x01, 0x00, 0x00, 0x00, 0x50, 0x84, 0x01, 0x00


	//----- nvinfo : EIATTR_MERCURY_ISA_VERSION
	.align		4
.L_433:
        /*0180*/ 	.byte	0x03, 0x5f
        /*0182*/ 	.short	0x0101


	//----- nvinfo : EIATTR_UNUSED_LOAD_BYTE_OFFSET
	.align		4
        /*0184*/ 	.byte	0x04, 0x44
        /*0186*/ 	.short	(.L_435 - .L_434)


	//   ....[0]....
.L_434:
        /*0188*/ 	.word	0x00000950
        /*018c*/ 	.word	0x0000fff0


	//   ....[1]....
        /*0190*/ 	.word	0x0000d870
        /*0194*/ 	.word	0x0000fff0


	//----- nvinfo : EIATTR_INT_WARP_WIDE_INSTR_OFFSETS
	.align		4
.L_435:
        /*0198*/ 	.byte	0x04, 0x31
        /*019a*/ 	.short	(.L_437 - .L_436)


	//   ....[0]....
.L_436:
        /*019c*/ 	.word	0x000000c0


	//   ....[1]....
        /*01a0*/ 	.word	0x000000d0


	//   ....[2]....
        /*01a4*/ 	.word	0x00000170


	//   ....[3]....
        /*01a8*/ 	.word	0x00013eb0


	//   ....[4]....
        /*01ac*/ 	.word	0x00013f40


	//   ....[5]....
        /*01b0*/ 	.word	0x00016bc0


	//   ....[6]....
        /*01b4*/ 	.word	0x00016c50


	//----- nvinfo : EIATTR_COOP_GROUP_MASK_REGIDS
	.align		4
.L_437:
        /*01b8*/ 	.byte	0x04, 0x29
        /*01ba*/ 	.short	(.L_439 - .L_438)


	//   ....[0]....
.L_438:
        /*01bc*/ 	.word	0xffffffff


	//   ....[1]....
        /*01c0*/ 	.word	0xffffffff


	//   ....[2]....
        /*01c4*/ 	.word	0xffffffff


	//   ....[3]....
        /*01c8*/ 	.word	0xffffffff


	//   ....[4]....
        /*01cc*/ 	.word	0xffffffff


	//   ....[5]....
        /*01d0*/ 	.word	0xffffffff


	//   ....[6]....
        /*01d4*/ 	.word	0xffffffff


	//   ....[7]....
        /*01d8*/ 	.word	0xffffffff


	//   ....[8]....
        /*01dc*/ 	.word	0xffffffff


	//   ....[9]....
        /*01e0*/ 	.word	0xffffffff


	//   ....[10]....
        /*01e4*/ 	.word	0xffffffff


	//   ....[11]....
        /*01e8*/ 	.word	0xffffffff


	//   ....[12]....
        /*01ec*/ 	.word	0xffffffff


	//   ....[13]....
        /*01f0*/ 	.word	0xffffffff


	//   ....[14]....
        /*01f4*/ 	.word	0xffffffff


	//   ....[15]....
        /*01f8*/ 	.word	0xffffffff


	//   ....[16]....
        /*01fc*/ 	.word	0xffffffff


	//   ....[17]....
        /*0200*/ 	.word	0xffffffff


	//   ....[18]....
        /*0204*/ 	.word	0xffffffff


	//   ....[19]....
        /*0208*/ 	.word	0xffffffff


	//   ....[20]....
        /*020c*/ 	.word	0xffffffff


	//   ....[21]....
        /*0210*/ 	.word	0xffffffff


	//   ....[22]....
        /*0214*/ 	.word	0xffffffff


	//   ....[23]....
        /*0218*/ 	.word	0xffffffff


	//   ....[24]....
        /*021c*/ 	.word	0xffffffff


	//   ....[25]....
        /*0220*/ 	.word	0xffffffff


	//   ....[26]....
        /*0224*/ 	.word	0xffffffff


	//   ....[27]....
        /*0228*/ 	.word	0xffffffff


	//   ....[28]....
        /*022c*/ 	.word	0xffffffff


	//   ....[29]....
        /*0230*/ 	.word	0xffffffff


	//   ....[30]....
        /*0234*/ 	.word	0xffffffff


	//   ....[31]....
        /*0238*/ 	.word	0xffffffff


	//   ....[32]....
        /*023c*/ 	.word	0xffffffff


	//   ....[33]....
        /*0240*/ 	.word	0xffffffff


	//   ....[34]....
        /*0244*/ 	.word	0xffffffff


	//   ....[35]....
        /*0248*/ 	.word	0xffffffff


	//   ....[36]....
        /*024c*/ 	.word	0xffffffff


	//   ....[37]....
        /*0250*/ 	.word	0xffffffff


	//   ....[38]....
        /*0254*/ 	.word	0xffffffff


	//   ....[39]....
        /*0258*/ 	.word	0xffffffff


	//   ....[40]....
        /*025c*/ 	.word	0xffffffff


	//   ....[41]....
        /*0260*/ 	.word	0xffffffff


	//   ....[42]....
        /*0264*/ 	.word	0xffffffff


	//   ....[43]....
        /*0268*/ 	.word	0xffffffff


	//   ....[44]....
        /*026c*/ 	.word	0xffffffff


	//   ....[45]....
        /*0270*/ 	.word	0xffffffff


	//   ....[46]....
        /*0274*/ 	.word	0xffffffff


	//   ....[47]....
        /*0278*/ 	.word	0xffffffff


	//   ....[48]....
        /*027c*/ 	.word	0xffffffff


	//   ....[49]....
        /*0280*/ 	.word	0xffffffff


	//   ....[50]....
        /*0284*/ 	.word	0xffffffff


	//   ....[51]....
        /*0288*/ 	.word	0xffffffff


	//   ....[52]....
        /*028c*/ 	.word	0xffffffff


	//   ....[53]....
        /*0290*/ 	.word	0xffffffff


	//   ....[54]....
        /*0294*/ 	.word	0xffffffff


	//   ....[55]....
        /*0298*/ 	.word	0xffffffff


	//   ....[56]....
        /*029c*/ 	.word	0xffffffff


	//   ....[57]....
        /*02a0*/ 	.word	0xffffffff


	//   ....[58]....
        /*02a4*/ 	.word	0xffffffff


	//   ....[59]....
        /*02a8*/ 	.word	0xffffffff


	//   ....[60]....
        /*02ac*/ 	.word	0xffffffff


	//   ....[61]....
        /*02b0*/ 	.word	0xffffffff


	//   ....[62]....
        /*02b4*/ 	.word	0xffffffff


	//   ....[63]....
        /*02b8*/ 	.word	0xffffffff


	//   ....[64]....
        /*02bc*/ 	.word	0xffffffff


	//   ....[65]....
        /*02c0*/ 	.word	0xffffffff


	//   ....[66]....
        /*02c4*/ 	.word	0xffffffff


	//   ....[67]....
        /*02c8*/ 	.word	0xffffffff


	//   ....[68]....
        /*02cc*/ 	.word	0xffffffff


	//   ....[69]....
        /*02d0*/ 	.word	0xffffffff


	//   ....[70]....
        /*02d4*/ 	.word	0xffffffff


	//   ....[71]....
        /*02d8*/ 	.word	0xffffffff


	//   ....[72]....
        /*02dc*/ 	.word	0xffffffff


	//   ....[73]....
        /*02e0*/ 	.word	0xffffffff


	//   ....[74]....
        /*02e4*/ 	.word	0xffffffff


	//   ....[75]....
        /*02e8*/ 	.word	0xffffffff


	//   ....[76]....
        /*02ec*/ 	.word	0xffffffff


	//   ....[77]....
        /*02f0*/ 	.word	0xffffffff


	//   ....[78]....
        /*02f4*/ 	.word	0xffffffff


	//   ....[79]....
        /*02f8*/ 	.word	0xffffffff


	//   ....[80]....
        /*02fc*/ 	.word	0xffffffff


	//   ....[81]....
        /*0300*/ 	.word	0xffffffff


	//   ....[82]....
        /*0304*/ 	.word	0xffffffff


	//   ....[83]....
        /*0308*/ 	.word	0xffffffff


	//   ....[84]....
        /*030c*/ 	.word	0xffffffff


	//   ....[85]....
        /*0310*/ 	.word	0xffffffff


	//   ....[86]....
        /*0314*/ 	.word	0xffffffff


	//   ....[87]....
        /*0318*/ 	.word	0xffffffff


	//   ....[88]....
        /*031c*/ 	.word	0xffffffff


	//   ....[89]....
        /*0320*/ 	.word	0xffffffff


	//   ....[90]....
        /*0324*/ 	.word	0xffffffff


	//   ....[91]....
        /*0328*/ 	.word	0xffffffff


	//   ....[92]....
        /*032c*/ 	.word	0xffffffff


	//   ....[93]....
        /*0330*/ 	.word	0xffffffff


	//   ....[94]....
        /*0334*/ 	.word	0xffffffff


	//   ....[95]....
        /*0338*/ 	.word	0xffffffff


	//   ....[96]....
        /*033c*/ 	.word	0xffffffff


	//   ....[97]....
        /*0340*/ 	.word	0xffffffff


	//   ....[98]....
        /*0344*/ 	.word	0xffffffff


	//   ....[99]....
        /*0348*/ 	.word	0xffffffff


	//   ....[100]....
        /*034c*/ 	.word	0xffffffff


	//   ....[101]....
        /*0350*/ 	.word	0xffffffff


	//   ....[102]....
        /*0354*/ 	.word	0xffffffff


	//   ....[103]....
        /*0358*/ 	.word	0xffffffff


	//   ....[104]....
        /*035c*/ 	.word	0xffffffff


	//   ....[105]....
        /*0360*/ 	.word	0xffffffff


	//   ....[106]....
        /*0364*/ 	.word	0xffffffff


	//   ....[107]....
        /*0368*/ 	.word	0xffffffff


	//   ....[108]....
        /*036c*/ 	.word	0xffffffff


	//   ....[109]....
        /*0370*/ 	.word	0xffffffff


	//   ....[110]....
        /*0374*/ 	.word	0xffffffff


	//   ....[111]....
        /*0378*/ 	.word	0xffffffff


	//   ....[112]....
        /*037c*/ 	.word	0xffffffff


	//   ....[113]....
        /*0380*/ 	.word	0xffffffff


	//   ....[114]....
        /*0384*/ 	.word	0xffffffff


	//   ....[115]....
        /*0388*/ 	.word	0xffffffff


	//   ....[116]....
        /*038c*/ 	.word	0xffffffff


	//   ....[117]....
        /*0390*/ 	.word	0xffffffff


	//   ....[118]....
        /*0394*/ 	.word	0xffffffff


	//   ....[119]....
        /*0398*/ 	.word	0xffffffff


	//   ....[120]....
        /*039c*/ 	.word	0xffffffff


	//   ....[121]....
        /*03a0*/ 	.word	0xffffffff


	//   ....[122]....
        /*03a4*/ 	.word	0xffffffff


	//   ....[123]....
        /*03a8*/ 	.word	0xffffffff


	//   ....[124]....
        /*03ac*/ 	.word	0xffffffff


	//   ....[125]....
        /*03b0*/ 	.word	0xffffffff


	//   ....[126]....
        /*03b4*/ 	.word	0xffffffff


	//   ....[127]....
        /*03b8*/ 	.word	0xffffffff


	//   ....[128]....
        /*03bc*/ 	.word	0xffffffff


	//   ....[129]....
        /*03c0*/ 	.word	0xffffffff


	//   ....[130]....
        /*03c4*/ 	.word	0xffffffff


	//   ....[131]....
        /*03c8*/ 	.word	0xffffffff


	//   ....[132]....
        /*03cc*/ 	.word	0xffffffff


	//   ....[133]....
        /*03d0*/ 	.word	0xffffffff


	//   ....[134]....
        /*03d4*/ 	.word	0xffffffff


	//   ....[135]....
        /*03d8*/ 	.word	0xffffffff


	//   ....[136]....
        /*03dc*/ 	.word	0xffffffff


	//   ....[137]....
        /*03e0*/ 	.word	0xffffffff


	//   ....[138]....
        /*03e4*/ 	.word	0xffffffff


	//   ....[139]....
        /*03e8*/ 	.word	0xffffffff


	//   ....[140]....
        /*03ec*/ 	.word	0xffffffff


	//   ....[141]....
        /*03f0*/ 	.word	0x0500000f


	//   ....[142]....
        /*03f4*/ 	.word	0x0500000f


	//   ....[143]....
        /*03f8*/ 	.word	0x0500000f


	//   ....[144]....
        /*03fc*/ 	.word	0x0500000f


	//   ....[145]....
        /*0400*/ 	.word	0x0500000f


	//   ....[146]....
        /*0404*/ 	.word	0x0500000f


	//   ....[147]....
        /*0408*/ 	.word	0x0500000f


	//   ....[148]....
        /*040c*/ 	.word	0x0500000f


	//   ....[149]....
        /*0410*/ 	.word	0x0500000f


	//   ....[150]....
        /*0414*/ 	.word	0x0500000f


	//   ....[151]....
        /*0418*/ 	.word	0x0500000f


	//   ....[152]....
        /*041c*/ 	.word	0x0500000f


	//   ....[153]....
        /*0420*/ 	.word	0x0500000f


	//   ....[154]....
        /*0424*/ 	.word	0x0500000f


	//   ....[155]....
        /*0428*/ 	.word	0x0500000f


	//   ....[156]....
        /*042c*/ 	.word	0x0500000f


	//   ....[157]....
        /*0430*/ 	.word	0x0500000f


	//   ....[158]....
        /*0434*/ 	.word	0x0500000f


	//   ....[159]....
        /*0438*/ 	.word	0x0500000f


	//   ....[160]....
        /*043c*/ 	.word	0x0500000f


	//   ....[161]....
        /*0440*/ 	.word	0x0500000f


	//   ....[162]....
        /*0444*/ 	.word	0x0500000f


	//   ....[163]....
        /*0448*/ 	.word	0x0500000f


	//   ....[164]....
        /*044c*/ 	.word	0x0500000f


	//   ....[165]....
        /*0450*/ 	.word	0x0500000f


	//   ....[166]....
        /*0454*/ 	.word	0x0500000f


	//   ....[167]....
        /*0458*/ 	.word	0x0500000f


	//   ....[168]....
        /*045c*/ 	.word	0x0500000f


	//   ....[169]....
        /*0460*/ 	.word	0x0500000f


	//   ....[170]....
        /*0464*/ 	.word	0x0500000f


	//   ....[171]....
        /*0468*/ 	.word	0x0500000f


	//   ....[172]....
        /*046c*/ 	.word	0x0500000f


	//   ....[173]....
        /*0470*/ 	.word	0x0500000f


	//   ....[174]....
        /*0474*/ 	.word	0x0500000f


	//   ....[175]....
        /*0478*/ 	.word	0x0500000f


	//   ....[176]....
        /*047c*/ 	.word	0x0500000f


	//   ....[177]....
        /*0480*/ 	.word	0x0500000f


	//   ....[178]....
        /*0484*/ 	.word	0x0500000f


	//   ....[179]....
        /*0488*/ 	.word	0x0500000f


	//   ....[180]....
        /*048c*/ 	.word	0x0500000f


	//   ....[181]....
        /*0490*/ 	.word	0x0500000f


	//   ....[182]....
        /*0494*/ 	.word	0x0500000f


	//   ....[183]....
        /*0498*/ 	.word	0x0500000f


	//   ....[184]....
        /*049c*/ 	.word	0x0500000f


	//   ....[185]....
        /*04a0*/ 	.word	0x0500000f


	//   ....[186]....
        /*04a4*/ 	.word	0x0500000f


	//   ....[187]....
        /*04a8*/ 	.word	0x0500000f


	//   ....[188]....
        /*04ac*/ 	.word	0x0500000f


	//   ....[189]....
        /*04b0*/ 	.word	0x0500000f


	//   ....[190]....
        /*04b4*/ 	.word	0x0500000f


	//   ....[191]....
        /*04b8*/ 	.word	0x0500000f


	//   ....[192]....
        /*04bc*/ 	.word	0x0500000f


	//   ....[193]....
        /*04c0*/ 	.word	0x0500000f


	//   ....[194]....
        /*04c4*/ 	.word	0x0500000f


	//   ....[195]....
        /*04c8*/ 	.word	0x0500000f


	//   ....[196]....
        /*04cc*/ 	.word	0x0500000f


	//   ....[197]....
        /*04d0*/ 	.word	0x0500000f


	//   ....[198]....
        /*04d4*/ 	.word	0x0500000f


	//   ....[199]....
        /*04d8*/ 	.word	0x0500000f


	//   ....[200]....
        /*04dc*/ 	.word	0x0500000f


	//   ....[201]....
        /*04e0*/ 	.word	0x0500000f


	//   ....[202]....
        /*04e4*/ 	.word	0x0500000f


	//   ....[203]....
        /*04e8*/ 	.word	0x0500000f


	//   ....[204]....
        /*04ec*/ 	.word	0x0500000f


	//   ....[205]....
        /*04f0*/ 	.word	0x0500000f


	//   ....[206]....
        /*04f4*/ 	.word	0x0500000f


	//   ....[207]....
        /*04f8*/ 	.word	0x0500000f


	//   ....[208]....
        /*04fc*/ 	.word	0x0500000f


	//----- nvinfo : EIATTR_COOP_GROUP_INSTR_OFFSETS
	.align		4
.L_439:
        /*0500*/ 	.byte	0x04, 0x28
        /*0502*/ 	.short	(.L_441 - .L_440)


	//   ....[0]....
.L_440:
        /*0504*/ 	.word	0x00000070


	//   ....[1]....
        /*0508*/ 	.word	0x000000b0


	//   ....[2]....
        /*050c*/ 	.word	0x000002d0


	//   ....[3]....
        /*0510*/ 	.word	0x00000430


	//   ....[4]....
        /*0514*/ 	.word	0x00000550


	//   ....[5]....
        /*0518*/ 	.word	0x000006b0


	//   ....[6]....
        /*051c*/ 	.word	0x000022e0


	//   ....[7]....
        /*0520*/ 	.word	0x00003080


	//   ....[8]....
        /*0524*/ 	.word	0x00003290


	//   ....[9]....
        /*0528*/ 	.word	0x00003bf0


	//   ....[10]....
        /*052c*/ 	.word	0x00003cf0


	//   ....[11]....
        /*0530*/ 	.word	0x00004040


	//   ....[12]....
        /*0534*/ 	.word	0x00004120


	//   ....[13]....
        /*0538*/ 	.word	0x000060b0


	//   ....[14]....
        /*053c*/ 	.word	0x000062b0


	//   ....[15]....
        /*0540*/ 	.word	0x00006c50


	//   ....[16]....
        /*0544*/ 	.word	0x00006d50


	//   ....[17]....
        /*0548*/ 	.word	0x000070c0


	//   ....[18]....
        /*054c*/ 	.word	0x00007110


	//   ....[19]....
        /*0550*/ 	.word	0x00008e10


	//   ....[20]....
        /*0554*/ 	.word	0x00008e40


	//   ....[21]....
        /*0558*/ 	.word	0x00008f50


	//   ....[22]....
        /*055c*/ 	.word	0x00008f70


	//   ....[23]....
        /*0560*/ 	.word	0x0000ab20


	//   ....[24]....
        /*0564*/ 	.word	0x0000ad60


	//   ....[25]....
        /*0568*/ 	.word	0x0000b700


	//   ....[26]....
        /*056c*/ 	.word	0x0000b800


	//   ....[27]....
        /*0570*/ 	.word	0x0000bb60


	//   ....[28]....
        /*0574*/ 	.word	0x0000bbc0


	//   ....[29]....
        /*0578*/ 	.word	0x0000cbe0


	//   ....[30]....
        /*057c*/ 	.word	0x0000cc10


	//   ....[31]....
        /*0580*/ 	.word	0x0000ccd0


	//   ....[32]....
        /*0584*/ 	.word	0x0000cce0


	//   ....[33]....
        /*0588*/ 	.word	0x0000ea40


	//   ....[34]....
        /*058c*/ 	.word	0x0000ea50


	//   ....[35]....
        /*0590*/ 	.word	0x0000ea60


	//   ....[36]....
        /*0594*/ 	.word	0x0000ea70


	//   ....[37]....
        /*0598*/ 	.word	0x0000f530


	//   ....[38]....
        /*059c*/ 	.word	0x0000f540


	//   ....[39]....
        /*05a0*/ 	.word	0x0000f6b0


	//   ....[40]....
        /*05a4*/ 	.word	0x0000f6d0


	//   ....[41]....
        /*05a8*/ 	.word	0x0000f810


	//   ....[42]....
        /*05ac*/ 	.word	0x0000f830


	//   ....[43]....
        /*05b0*/ 	.word	0x0000f980


	//   ....[44]....
        /*05b4*/ 	.word	0x0000f9a0


	//   ....[45]....
        /*05b8*/ 	.word	0x0000ff80


	//   ....[46]....
        /*05bc*/ 	.word	0x0000ffb0


	//   ....[47]....
        /*05c0*/ 	.word	0x000108f0


	//   ....[48]....
        /*05c4*/ 	.word	0x00010900


	//   ....[49]....
        /*05c8*/ 	.word	0x00011be0


	//   ....[50]....
        /*05cc*/ 	.word	0x00011c10


	//   ....[51]....
        /*05d0*/ 	.word	0x00011d80


	//   ....[52]....
        /*05d4*/ 	.word	0x00011da0


	//   ....[53]....
        /*05d8*/ 	.word	0x00011ee0


	//   ....[54]....
        /*05dc*/ 	.word	0x00011f00


	//   ....[55]....
        /*05e0*/ 	.word	0x00012050


	//   ....[56]....
        /*05e4*/ 	.word	0x00012070


	//   ....[57]....
        /*05e8*/ 	.word	0x00012250


	//   ....[58]....
        /*05ec*/ 	.word	0x00012440


	//   ....[59]....
        /*05f0*/ 	.word	0x00012470


	//   ....[60]....
        /*05f4*/ 	.word	0x000124a0


	//   ....[61]....
        /*05f8*/ 	.word	0x000124d0


	//   ....[62]....
        /*05fc*/ 	.word	0x00012500


	//   ....[63]....
        /*0600*/ 	.word	0x00012530


	//   ....[64]....
        /*0604*/ 	.word	0x000126a0


	//   ....[65]....
        /*0608*/ 	.word	0x000126d0


	//   ....[66]....
        /*060c*/ 	.word	0x00012700


	//   ....[67]....
        /*0610*/ 	.word	0x00012730


	//   ....[68]....
        /*0614*/ 	.word	0x00012760


	//   ....[69]....
        /*0618*/ 	.word	0x00012790


	//   ....[70]....
        /*061c*/ 	.word	0x00012820


	//   ....[71]....
        /*0620*/ 	.word	0x00012850


	//   ....[72]....
        /*0624*/ 	.word	0x00012860


	//   ....[73]....
        /*0628*/ 	.word	0x000128a0


	//   ....[74]....
        /*062c*/ 	.word	0x00014ac0


	//   ....[75]....
        /*0630*/ 	.word	0x00014ae0


	//   ....[76]....
        /*0634*/ 	.word	0x00014af0


	//   ....[77]....
        /*0638*/ 	.word	0x00014ba0


	//   ....[78]....
        /*063c*/ 	.word	0x00014be0


	//   ....[79]....
        /*0640*/ 	.word	0x00014c40


	//   ....[80]....
        /*0644*/ 	.word	0x00014c60


	//   ....[81]....
        /*0648*/ 	.word	0x00014c90


	//   ....[82]....
        /*064c*/ 	.word	0x000153d0


	//   ....[83]....
        /*0650*/ 	.word	0x00015400


	//   ....[84]....
        /*0654*/ 	.word	0x00015460


	//   ....[85]....
        /*0658*/ 	.word	0x000154d0


	//   ....[86]....
        /*065c*/ 	.word	0x00015520


	//   ....[87]....
        /*0660*/ 	.word	0x00015590


	//   ....[88]....
        /*0664*/ 	.word	0x000155e0


	//   ....[89]....
        /*0668*/ 	.word	0x00015650


	//   ....[90]....
        /*066c*/ 	.word	0x000156a0


	//   ....[91]....
        /*0670*/ 	.word	0x00015710


	//   ....[92]....
        /*0674*/ 	.word	0x00015760


	//   ....[93]....
        /*0678*/ 	.word	0x000157d0


	//   ....[94]....
        /*067c*/ 	.word	0x00015820


	//   ....[95]....
        /*0680*/ 	.word	0x00015880


	//   ....[96]....
        /*0684*/ 	.word	0x00015890


	//   ....[97]....
        /*0688*/ 	.word	0x000158e0


	//   ....[98]....
        /*068c*/ 	.word	0x000160b0


	//   ....[99]....
        /*0690*/ 	.word	0x000160e0


	//   ....[100]....
        /*0694*/ 	.word	0x00016110


	//   ....[101]....
        /*0698*/ 	.word	0x000161d0


	//   ....[102]....
        /*069c*/ 	.word	0x00016200


	//   ....[103]....
        /*06a0*/ 	.word	0x00016250


	//   ....[104]....
        /*06a4*/ 	.word	0x00016280


	//   ....[105]....
        /*06a8*/ 	.word	0x000162f0


	//   ....[106]....
        /*06ac*/ 	.word	0x000165d0


	//   ....[107]....
        /*06b0*/ 	.word	0x000165f0


	//   ....[108]....
        /*06b4*/ 	.word	0x00016600


	//   ....[109]....
        /*06b8*/ 	.word	0x000166b0


	//   ....[110]....
        /*06bc*/ 	.word	0x000166c0


	//   ....[111]....
        /*06c0*/ 	.word	0x00016770


	//   ....[112]....
        /*06c4*/ 	.word	0x00016780


	//   ....[113]....
        /*06c8*/ 	.word	0x00016790


	//   ....[114]....
        /*06cc*/ 	.word	0x00016da0


	//   ....[115]....
        /*06d0*/ 	.word	0x00016de0


	//   ....[116]....
        /*06d4*/ 	.word	0x00016e20


	//   ....[117]....
        /*06d8*/ 	.word	0x00016e50


	//   ....[118]....
        /*06dc*/ 	.word	0x00016f00


	//   ....[119]....
        /*06e0*/ 	.word	0x00016f30


	//   ....[120]....
        /*06e4*/ 	.word	0x00016f40


	//   ....[121]....
        /*06e8*/ 	.word	0x00016fd0


	//   ....[122]....
        /*06ec*/ 	.word	0x00017440


	//   ....[123]....
        /*06f0*/ 	.word	0x00017470


	//   ....[124]....
        /*06f4*/ 	.word	0x000174d0


	//   ....[125]....
        /*06f8*/ 	.word	0x00017500


	//   ....[126]....
        /*06fc*/ 	.word	0x00017530


	//   ....[127]....
        /*0700*/ 	.word	0x00017560


	//   ....[128]....
        /*0704*/ 	.word	0x00017590


	//   ....[129]....
        /*0708*/ 	.word	0x000175c0


	//   ....[130]....
        /*070c*/ 	.word	0x00017760


	//   ....[131]....
        /*0710*/ 	.word	0x00017790


	//   ....[132]....
        /*0714*/ 	.word	0x000177c0


	//   ....[133]....
        /*0718*/ 	.word	0x000177f0


	//   ....[134]....
        /*071c*/ 	.word	0x00017820


	//   ....[135]....
        /*0720*/ 	.word	0x00017850


	//   ....[136]....
        /*0724*/ 	.word	0x00017910


	//   ....[137]....
        /*0728*/ 	.word	0x00017930


	//   ....[138]....
        /*072c*/ 	.word	0x00017950


	//   ....[139]....
        /*0730*/ 	.word	0x000179b0


	//   ....[140]....
        /*0734*/ 	.word	0x000183d0


	//   ....[141]....
        /*0738*/ 	.word	0x00018a50


	//   ....[142]....
        /*073c*/ 	.word	0x00018b40


	//   ....[143]....
        /*0740*/ 	.word	0x00018be0


	//   ....[144]....
        /*0744*/ 	.word	0x00018c40


	//   ....[145]....
        /*0748*/ 	.word	0x00018ce0


	//   ....[146]....
        /*074c*/ 	.word	0x00018dc0


	//   ....[147]....
        /*0750*/ 	.word	0x00018ec0


	//   ....[148]....
        /*0754*/ 	.word	0x00018f30


	//   ....[149]....
        /*0758*/ 	.word	0x00019010


	//   ....[150]....
        /*075c*/ 	.word	0x000190c0


	//   ....[151]....
        /*0760*/ 	.word	0x00019130


	//   ....[152]....
        /*0764*/ 	.word	0x000191b0


	//   ....[153]....
        /*0768*/ 	.word	0x00019290


	//   ....[154]....
        /*076c*/ 	.word	0x00019310


	//   ....[155]....
        /*0770*/ 	.word	0x00019400


	//   ....[156]....
        /*0774*/ 	.word	0x00019480


	//   ....[157]....
        /*0778*/ 	.word	0x00019570


	//   ....[158]....
        /*077c*/ 	.word	0x000195f0


	//   ....[159]....
        /*0780*/ 	.word	0x000196e0


	//   ....[160]....
        /*0784*/ 	.word	0x00019760


	//   ....[161]....
        /*0788*/ 	.word	0x00019850


	//   ....[162]....
        /*078c*/ 	.word	0x000198d0


	//   ....[163]....
        /*0790*/ 	.word	0x000199b0


	//   ....[164]....
        /*0794*/ 	.word	0x00019a30


	//   ....[165]....
        /*0798*/ 	.word	0x00019b00


	//   ....[166]....
        /*079c*/ 	.word	0x00019c30


	//   ....[167]....
        /*07a0*/ 	.word	0x00019d00


	//   ....[168]....
        /*07a4*/ 	.word	0x00019dd0


	//   ....[169]....
        /*07a8*/ 	.word	0x00019eb0


	//   ....[170]....
        /*07ac*/ 	.word	0x00019f10


	//   ....[171]....
        /*07b0*/ 	.word	0x00019ff0


	//   ....[172]....
        /*07b4*/ 	.word	0x0001a050


	//   ....[173]....
        /*07b8*/ 	.word	0x0001a160


	//   ....[174]....
        /*07bc*/ 	.word	0x0001a250


	//   ....[175]....
        /*07c0*/ 	.word	0x0001a2f0


	//   ....[176]....
        /*07c4*/ 	.word	0x0001a350


	//   ....[177]....
        /*07c8*/ 	.word	0x0001a470


	//   ....[178]....
        /*07cc*/ 	.word	0x0001a4d0


	//   ....[179]....
        /*07d0*/ 	.word	0x0001a5f0


	//   ....[180]....
        /*07d4*/ 	.word	0x0001a650


	//   ....[181]....
        /*07d8*/ 	.word	0x0001a720


	//   ....[182]....
        /*07dc*/ 	.word	0x0001a880


	//   ....[183]....
        /*07e0*/ 	.word	0x0001a920


	//   ....[184]....
        /*07e4*/ 	.word	0x0001aa70


	//   ....[185]....
        /*07e8*/ 	.word	0x0001ab20


	//   ....[186]....
        /*07ec*/ 	.word	0x0001ab80


	//   ....[187]....
        /*07f0*/ 	.word	0x0001ac40


	//   ....[188]....
        /*07f4*/ 	.word	0x0001ad20


	//   ....[189]....
        /*07f8*/ 	.word	0x0001ade0


	//   ....[190]....
        /*07fc*/ 	.word	0x0001aef0


	//   ....[191]....
        /*0800*/ 	.word	0x0001af90


	//   ....[192]....
        /*0804*/ 	.word	0x0001b110


	//   ....[193]....
        /*0808*/ 	.word	0x0001b180


	//   ....[194]....
        /*080c*/ 	.word	0x0001b1f0


	//   ....[195]....
        /*0810*/ 	.word	0x0001b260


	//   ....[196]....
        /*0814*/ 	.word	0x0001b2d0


	//   ....[197]....
        /*0818*/ 	.word	0x0001b350


	//   ....[198]....
        /*081c*/ 	.word	0x0001b3d0


	//   ....[199]....
        /*0820*/ 	.word	0x0001b460


	//   ....[200]....
        /*0824*/ 	.word	0x0001b4d0


	//   ....[201]....
        /*0828*/ 	.word	0x0001b540


	//   ....[202]....
        /*082c*/ 	.word	0x0001b5b0


	//   ....[203]....
        /*0830*/ 	.word	0x0001b630


	//   ....[204]....
        /*0834*/ 	.word	0x0001b6a0


	//   ....[205]....
        /*0838*/ 	.word	0x0001b730


	//   ....[206]....
        /*083c*/ 	.word	0x0001b790


	//   ....[207]....
        /*0840*/ 	.word	0x0001b820


	//   ....[208]....
        /*0844*/ 	.word	0x0001b950


	//----- nvinfo : EIATTR_REG_RECONFIG
	.align		4
.L_441:
        /*0848*/ 	.byte	0x01, 0x54
	.zero		2


	//----- nvinfo : EIATTR_SYSCALL_OFFSETS
	.align		4
        /*084c*/ 	.byte	0x04, 0x46
        /*084e*/ 	.short	(.L_443 - .L_442)


	//   ....[0]....
.L_442:
        /*0850*/ 	.word	0x00002460


	//   ....[1]....
        /*0854*/ 	.word	0x000140a0


	//   ....[2]....
        /*0858*/ 	.word	0x000141f0


	//   ....[3]....
        /*085c*/ 	.word	0x000142e0


	//   ....[4]....
        /*0860*/ 	.word	0x00015020


	//----- nvinfo : EIATTR_MBARRIER_INSTR_OFFSETS
	.align		4
.L_443:
        /*0864*/ 	.byte	0x04, 0x39
        /*0866*/ 	.short	(.L_445 - .L_444)


	//   ....[0]....
.L_444:
        /*0868*/ 	.word	0x00000180
        /*086c*/ 	.word	0x000000ff
        /*0870*/ 	.word	0x00030800
        /*0874*/ 	.short	0x0100
        /*0876*/ 	.byte	0x08
	.zero		1


	//   ....[1]....
        /*0878*/ 	.word	0x00000190
        /*087c*/ 	.word	0x000000ff
        /*0880*/ 	.word	0x00030820
        /*0884*/ 	.short	0x0100
        /*0886*/ 	.byte	0x08
	.zero		1


	//   ....[2]....
        /*0888*/ 	.word	0x00000280
        /*088c*/ 	.word	0x000000ff
        /*0890*/ 	.word	0x00030830
        /*0894*/ 	.short	0x0100
        /*0896*/ 	.byte	0x08
	.zero		1


	//   ....[3]....
        /*0898*/ 	.word	0x00000290
        /*089c*/ 	.word	0x000000ff
        /*08a0*/ 	.word	0x00030840
        /*08a4*/ 	.short	0x0100
        /*08a6*/ 	.byte	0x08
	.zero		1


	//   ....[4]....
        /*08a8*/ 	.word	0x000002a0
        /*08ac*/ 	.word	0x000000ff
        /*08b0*/ 	.word	0x00030838
        /*08b4*/ 	.short	0x0100
        /*08b6*/ 	.byte	0x08
	.zero		1


	//   ....[5]....
        /*08b8*/ 	.word	0x000002b0
        /*08bc*/ 	.word	0x000000ff
        /*08c0*/ 	.word	0x00030848
        /*08c4*/ 	.short	0x0100
        /*08c6*/ 	.byte	0x08
	.zero		1


	//   ....[6]....
        /*08c8*/ 	.word	0x000003e0
        /*08cc*/ 	.word	0x000000ff
        /*08d0*/ 	.word	0x00030850
        /*08d4*/ 	.short	0x0100
        /*08d6*/ 	.byte	0x08
	.zero		1


	//   ....[7]....
        /*08d8*/ 	.word	0x000003f0
        /*08dc*/ 	.word	0x000000ff
        /*08e0*/ 	.word	0x00030860
        /*08e4*/ 	.short	0x0100
        /*08e6*/ 	.byte	0x08
	.zero		1


	//   ....[8]....
        /*08e8*/ 	.word	0x00000400
        /*08ec*/ 	.word	0x000000ff
        /*08f0*/ 	.word	0x00030858
        /*08f4*/ 	.short	0x0100
        /*08f6*/ 	.byte	0x08
	.zero		1


	//   ....[9]....
        /*08f8*/ 	.word	0x00000410
        /*08fc*/ 	.word	0x000000ff
        /*0900*/ 	.word	0x00030868
        /*0904*/ 	.short	0x0100
        /*0906*/ 	.byte	0x08
	.zero		1


	//   ....[10]....
        /*0908*/ 	.word	0x00000500
        /*090c*/ 	.word	0x000000ff
        /*0910*/ 	.word	0x00030870
        /*0914*/ 	.short	0x0100
        /*0916*/ 	.byte	0x06
	.zero		1


	//   ....[11]....
        /*0918*/ 	.word	0x00000510
        /*091c*/ 	.word	0x000000ff
        /*0920*/ 	.word	0x00030880
        /*0924*/ 	.short	0x0100
        /*0926*/ 	.byte	0x06
	.zero		1


	//   ....[12]....
        /*0928*/ 	.word	0x00000520
        /*092c*/ 	.word	0x000000ff
        /*0930*/ 	.word	0x00030878
        /*0934*/ 	.short	0x0100
        /*0936*/ 	.byte	0x06
	.zero		1


	//   ....[13]....
        /*0938*/ 	.word	0x00000530
        /*093c*/ 	.word	0x000000ff
        /*0940*/ 	.word	0x00030888
        /*0944*/ 	.short	0x0100
        /*0946*/ 	.byte	0x06
	.zero		1


	//   ....[14]....
        /*0948*/ 	.word	0x00000660
        /*094c*/ 	.word	0x000000ff
        /*0950*/ 	.word	0x00030890
        /*0954*/ 	.short	0x0100
        /*0956*/ 	.byte	0x08
	.zero		1


	//   ....[15]....
        /*0958*/ 	.word	0x00000670
        /*095c*/ 	.word	0x000000ff
        /*0960*/ 	.word	0x000308a0
        /*0964*/ 	.short	0x0100
        /*0966*/ 	.byte	0x08
	.zero		1


	//   ....[16]....
        /*0968*/ 	.word	0x00000680
        /*096c*/ 	.word	0x000000ff
        /*0970*/ 	.word	0x00030898
        /*0974*/ 	.short	0x0100
        /*0976*/ 	.byte	0x08
	.zero		1


	//   ....[17]....
        /*0978*/ 	.word	0x00000690
        /*097c*/ 	.word	0x000000ff
        /*0980*/ 	.word	0x000308a8
        /*0984*/ 	.short	0x0100
        /*0986*/ 	.byte	0x08
	.zero		1


	//   ....[18]....
        /*0988*/ 	.word	0x000007d0
        /*098c*/ 	.word	0x000000ff
        /*0990*/ 	.word	0x000308b0
        /*0994*/ 	.short	0x0100
        /*0996*/ 	.byte	0x08
	.zero		1


	//   ....[19]....
        /*0998*/ 	.word	0x000007e0
        /*099c*/ 	.word	0x000000ff
        /*09a0*/ 	.word	0x000308c0
        /*09a4*/ 	.short	0x0100
        /*09a6*/ 	.byte	0x08
	.zero		1


	//   ....[20]....
        /*09a8*/ 	.word	0x000007f0
        /*09ac*/ 	.word	0x000000ff
        /*09b0*/ 	.word	0x000308b8
        /*09b4*/ 	.short	0x0100
        /*09b6*/ 	.byte	0x08
	.zero		1


	//   ....[21]....
        /*09b8*/ 	.word	0x00000800
        /*09bc*/ 	.word	0x000000ff
        /*09c0*/ 	.word	0x000308c8
        /*09c4*/ 	.short	0x0100
        /*09c6*/ 	.byte	0x08
	.zero		1


	//   ....[22]....
        /*09c8*/ 	.word	0x00002520
        /*09cc*/ 	.word	0x000000ff
        /*09d0*/ 	.word	0x00030800
        /*09d4*/ 	.short	0x010a
        /*09d6*/ 	.byte	0x28
	.zero		1


	//   ....[23]....
        /*09d8*/ 	.word	0x000025a0
        /*09dc*/ 	.word	0x00000003
        /*09e0*/ 	.word	0x00030830
        /*09e4*/ 	.short	0x010a
        /*09e6*/ 	.byte	0x3f
	.zero		1


	//   ....[24]....
        /*09e8*/ 	.word	0x000025e0
        /*09ec*/ 	.word	0x00000003
        /*09f0*/ 	.word	0x00030830
        /*09f4*/ 	.short	0x010a
        /*09f6*/ 	.byte	0x3f
	.zero		1


	//   ....[25]....
        /*09f8*/ 	.word	0x00003060
        /*09fc*/ 	.word	0x000000ff
        /*0a00*/ 	.word	0x00000000
        /*0a04*/ 	.short	0x0101
        /*0a06*/ 	.byte	0x04
	.zero		1


	//   ....[26]....
        /*0a08*/ 	.word	0x00004e70
        /*0a0c*/ 	.word	0x000000ff
        /*0a10*/ 	.word	0x00030830
        /*0a14*/ 	.short	0x010a
        /*0a16*/ 	.byte	0x06
	.zero		1


	//   ....[27]....
        /*0a18*/ 	.word	0x00004ed0
        /*0a1c*/ 	.word	0x000000ff
        /*0a20*/ 	.word	0x00030830
        /*0a24*/ 	.short	0x010a
        /*0a26*/ 	.byte	0x06
	.zero		1


	//   ....[28]....
        /*0a28*/ 	.word	0x00005d30
        /*0a2c*/ 	.word	0x000000ff
        /*0a30*/ 	.word	0x00030850
        /*0a34*/ 	.short	0x010a
        /*0a36*/ 	.byte	0x05
	.zero		1


	//   ....[29]....
        /*0a38*/ 	.word	0x00005d70
        /*0a3c*/ 	.word	0x000000ff
        /*0a40*/ 	.word	0x00030850
        /*0a44*/ 	.short	0x010a
        /*0a46*/ 	.byte	0x05
	.zero		1


	//   ....[30]....
        /*0a48*/ 	.word	0x00006060
        /*0a4c*/ 	.word	0x000000ff
        /*0a50*/ 	.word	0x00000000
        /*0a54*/ 	.short	0x0101
        /*0a56*/ 	.byte	0x06
	.zero		1


	//   ....[31]....
        /*0a58*/ 	.word	0x000077f0
        /*0a5c*/ 	.word	0x000000ff
        /*0a60*/ 	.word	0x00000000
        /*0a64*/ 	.short	0x0101
        /*0a66*/ 	.byte	0x05
	.zero		1


	//   ....[32]....
        /*0a68*/ 	.word	0x00007bc0
        /*0a6c*/ 	.word	0x000000ff
        /*0a70*/ 	.word	0x00030830
        /*0a74*/ 	.short	0x010a
        /*0a76*/ 	.byte	0x06
	.zero		1


	//   ....[33]....
        /*0a78*/ 	.word	0x00007c20
        /*0a7c*/ 	.word	0x000000ff
        /*0a80*/ 	.word	0x00030830
        /*0a84*/ 	.short	0x010a
        /*0a86*/ 	.byte	0x06
	.zero		1


	//   ....[34]....
        /*0a88*/ 	.word	0x00008a80
        /*0a8c*/ 	.word	0x000000ff
        /*0a90*/ 	.word	0x00030850
        /*0a94*/ 	.short	0x010a
        /*0a96*/ 	.byte	0x05
	.zero		1


	//   ....[35]....
        /*0a98*/ 	.word	0x00008ac0
        /*0a9c*/ 	.word	0x000000ff
        /*0aa0*/ 	.word	0x00030850
        /*0aa4*/ 	.short	0x010a
        /*0aa6*/ 	.byte	0x05
	.zero		1


	//   ....[36]....
        /*0aa8*/ 	.word	0x00008d90
        /*0aac*/ 	.word	0x000000ff
        /*0ab0*/ 	.word	0x00000000
        /*0ab4*/ 	.short	0x0101
        /*0ab6*/ 	.byte	0x06
	.zero		1


	//   ....[37]....
        /*0ab8*/ 	.word	0x000097a0
        /*0abc*/ 	.word	0x000000ff
        /*0ac0*/ 	.word	0x00000000
        /*0ac4*/ 	.short	0x0101
        /*0ac6*/ 	.byte	0x05
	.zero		1


	//   ....[38]....
        /*0ac8*/ 	.word	0x00009920
        /*0acc*/ 	.word	0x000000ff
        /*0ad0*/ 	.word	0x00030830
        /*0ad4*/ 	.short	0x010a
        /*0ad6*/ 	.byte	0x05
	.zero		1


	//   ....[39]....
        /*0ad8*/ 	.word	0x00009980
        /*0adc*/ 	.word	0x000000ff
        /*0ae0*/ 	.word	0x00030830
        /*0ae4*/ 	.short	0x010a
        /*0ae6*/ 	.byte	0x05
	.zero		1


	//   ....[40]....
        /*0ae8*/ 	.word	0x0000a7e0
        /*0aec*/ 	.word	0x000000ff
        /*0af0*/ 	.word	0x00030850
        /*0af4*/ 	.short	0x010a
        /*0af6*/ 	.byte	0x05
	.zero		1


	//   ....[41]....
        /*0af8*/ 	.word	0x0000a820
        /*0afc*/ 	.word	0x000000ff
        /*0b00*/ 	.word	0x00030850
        /*0b04*/ 	.short	0x010a
        /*0b06*/ 	.byte	0x05
	.zero		1


	//   ....[42]....
        /*0b08*/ 	.word	0x0000ab80
        /*0b0c*/ 	.word	0x000000ff
        /*0b10*/ 	.word	0x00000000
        /*0b14*/ 	.short	0x0101
        /*0b16*/ 	.byte	0x04
	.zero		1


	//   ....[43]....
        /*0b18*/ 	.word	0x0000c2b0
        /*0b1c*/ 	.word	0x000000ff
        /*0b20*/ 	.word	0x00000000
        /*0b24*/ 	.short	0x0101
        /*0b26*/ 	.byte	0x05
	.zero		1


	//   ....[44]....
        /*0b28*/ 	.word	0x0000cb50
        /*0b2c*/ 	.word	0x000000ff
        /*0b30*/ 	.word	0x00030850
        /*0b34*/ 	.short	0x010a
        /*0b36*/ 	.byte	0x05
	.zero		1


	//   ....[45]....
        /*0b38*/ 	.word	0x0000cb90
        /*0b3c*/ 	.word	0x000000ff
        /*0b40*/ 	.word	0x00030850
        /*0b44*/ 	.short	0x010a
        /*0b46*/ 	.byte	0x05
	.zero		1


	//   ....[46]....
        /*0b48*/ 	.word	0x0000d160
        /*0b4c*/ 	.word	0x000000ff
        /*0b50*/ 	.word	0x00000000
        /*0b54*/ 	.short	0x0101
        /*0b56*/ 	.byte	0x04
	.zero		1


	//   ....[47]....
        /*0b58*/ 	.word	0x0000f550
        /*0b5c*/ 	.word	0x000000ff
        /*0b60*/ 	.word	0x00000000
        /*0b64*/ 	.short	0x0101
        /*0b66*/ 	.byte	0x08
	.zero		1


	//   ....[48]....
        /*0b68*/ 	.word	0x0000fd80
        /*0b6c*/ 	.word	0x000000ff
        /*0b70*/ 	.word	0x00000000
        /*0b74*/ 	.short	0x0101
        /*0b76*/ 	.byte	0x08
	.zero		1


	//   ....[49]....
        /*0b78*/ 	.word	0x000148b0
        /*0b7c*/ 	.word	0x00000004
        /*0b80*/ 	.word	0x00030840
        /*0b84*/ 	.short	0x010a
        /*0b86*/ 	.byte	0x3f
	.zero		1


	//   ....[50]....
        /*0b88*/ 	.word	0x00014da0
        /*0b8c*/ 	.word	0x00000004
        /*0b90*/ 	.word	0x00030830
        /*0b94*/ 	.short	0x0107
        /*0b96*/ 	.byte	0x3f
	.zero		1


	//   ....[51]....
        /*0b98*/ 	.word	0x00014e50
        /*0b9c*/ 	.word	0x00000004
        /*0ba0*/ 	.word	0x00030830
        /*0ba4*/ 	.short	0x0101
        /*0ba6*/ 	.byte	0x3f
	.zero		1


	//   ....[52]....
        /*0ba8*/ 	.word	0x00015a10
        /*0bac*/ 	.word	0x00000011
        /*0bb0*/ 	.word	0x00030800
        /*0bb4*/ 	.short	0x0107
        /*0bb6*/ 	.byte	0x3f
	.zero		1


	//   ....[53]....
        /*0bb8*/ 	.word	0x00015b30
        /*0bbc*/ 	.word	0x00000011
        /*0bc0*/ 	.word	0x00030800
        /*0bc4*/ 	.short	0x0101
        /*0bc6*/ 	.byte	0x3f
	.zero		1


	//   ....[54]....
        /*0bc8*/ 	.word	0x00015b50
        /*0bcc*/ 	.word	0x00000011
        /*0bd0*/ 	.word	0x00030820
        /*0bd4*/ 	.short	0x010a
        /*0bd6*/ 	.byte	0x3f
	.zero		1


	//   ....[55]....
        /*0bd8*/ 	.word	0x00015f20
        /*0bdc*/ 	.word	0x00000007
        /*0be0*/ 	.word	0x00030840
        /*0be4*/ 	.short	0x010a
        /*0be6*/ 	.byte	0x3f
	.zero		1


	//   ....[56]....
        /*0be8*/ 	.word	0x00016400
        /*0bec*/ 	.word	0x00000007
        /*0bf0*/ 	.word	0x00030830
        /*0bf4*/ 	.short	0x0107
        /*0bf6*/ 	.byte	0x3f
	.zero		1


	//   ....[57]....
        /*0bf8*/ 	.word	0x000164b0
        /*0bfc*/ 	.word	0x00000007
        /*0c00*/ 	.word	0x00030830
        /*0c04*/ 	.short	0x0101
        /*0c06*/ 	.byte	0x3f
	.zero		1


	//   ....[58]....
        /*0c08*/ 	.word	0x00016510
        /*0c0c*/ 	.word	0x00000007
        /*0c10*/ 	.word	0x00030860
        /*0c14*/ 	.short	0x010a
        /*0c16*/ 	.byte	0x3f
	.zero		1


	//   ....[59]....
        /*0c18*/ 	.word	0x000169c0
        /*0c1c*/ 	.word	0x00000007
        /*0c20*/ 	.word	0x00030850
        /*0c24*/ 	.short	0x0107
        /*0c26*/ 	.byte	0x3f
	.zero		1


	//   ....[60]....
        /*0c28*/ 	.word	0x00016ae0
        /*0c2c*/ 	.word	0x00000007
        /*0c30*/ 	.word	0x00030850
        /*0c34*/ 	.short	0x0101
        /*0c36*/ 	.byte	0x3f
	.zero		1


	//   ....[61]....
        /*0c38*/ 	.word	0x00016cf0
        /*0c3c*/ 	.word	0x00000000
        /*0c40*/ 	.word	0x00030860
        /*0c44*/ 	.short	0x010a
        /*0c46*/ 	.byte	0x3f
	.zero		1


	//   ....[62]....
        /*0c48*/ 	.word	0x00017150
        /*0c4c*/ 	.word	0x00000000
        /*0c50*/ 	.word	0x00030850
        /*0c54*/ 	.short	0x0107
        /*0c56*/ 	.byte	0x3f
	.zero		1


	//   ....[63]....
        /*0c58*/ 	.word	0x00017200
        /*0c5c*/ 	.word	0x00000000
        /*0c60*/ 	.word	0x00030850
        /*0c64*/ 	.short	0x0101
        /*0c66*/ 	.byte	0x3f
	.zero		1


	//   ....[64]....
        /*0c68*/ 	.word	0x00018350
        /*0c6c*/ 	.word	0x00000007
        /*0c70*/ 	.word	0x00030820
        /*0c74*/ 	.short	0x010a
        /*0c76*/ 	.byte	0x3f
	.zero		1


	//   ....[65]....
        /*0c78*/ 	.word	0x000184f0
        /*0c7c*/ 	.word	0x00000005
        /*0c80*/ 	.word	0x00030840
        /*0c84*/ 	.short	0x010a
        /*0c86*/ 	.byte	0x3f
	.zero		1


	//   ....[66]....
        /*0c88*/ 	.word	0x00018590
        /*0c8c*/ 	.word	0x00000003
        /*0c90*/ 	.word	0x00030840
        /*0c94*/ 	.short	0x010a
        /*0c96*/ 	.byte	0x3f
	.zero		1


	//   ....[67]....
        /*0c98*/ 	.word	0x000185d0
        /*0c9c*/ 	.word	0x00000005
        /*0ca0*/ 	.word	0x00030860
        /*0ca4*/ 	.short	0x010a
        /*0ca6*/ 	.byte	0x3f
	.zero		1


	//   ....[68]....
        /*0ca8*/ 	.word	0x00018610
        /*0cac*/ 	.word	0x00000003
        /*0cb0*/ 	.word	0x00030860
        /*0cb4*/ 	.short	0x010a
        /*0cb6*/ 	.byte	0x3f
	.zero		1


	//   ....[69]....
        /*0cb8*/ 	.word	0x00018680
        /*0cbc*/ 	.word	0x00000003
        /*0cc0*/ 	.word	0x00030800
        /*0cc4*/ 	.short	0x010a
        /*0cc6*/ 	.byte	0x3f
	.zero		1


	//   ....[70]....
        /*0cc8*/ 	.word	0x000186d0
        /*0ccc*/ 	.word	0x00000003
        /*0cd0*/ 	.word	0x00030830
        /*0cd4*/ 	.short	0x010a
        /*0cd6*/ 	.byte	0x3f
	.zero		1


	//   ....[71]....
        /*0cd8*/ 	.word	0x00018730
        /*0cdc*/ 	.word	0x00000004
        /*0ce0*/ 	.word	0x00030830
        /*0ce4*/ 	.short	0x010a
        /*0ce6*/ 	.byte	0x3f
	.zero		1


	//   ....[72]....
        /*0ce8*/ 	.word	0x00018790
        /*0cec*/ 	.word	0x00000002
        /*0cf0*/ 	.word	0x00030850
        /*0cf4*/ 	.short	0x010a
        /*0cf6*/ 	.byte	0x3f
	.zero		1


	//   ....[73]....
        /*0cf8*/ 	.word	0x000187f0
        /*0cfc*/ 	.word	0x00000004
        /*0d00*/ 	.word	0x00030830
        /*0d04*/ 	.short	0x010a
        /*0d06*/ 	.byte	0x3f
	.zero		1


	//   ....[74]....
        /*0d08*/ 	.word	0x00018850
        /*0d0c*/ 	.word	0x00000002
        /*0d10*/ 	.word	0x00030850
        /*0d14*/ 	.short	0x010a
        /*0d16*/ 	.byte	0x3f
	.zero		1


	//   ....[75]....
        /*0d18*/ 	.word	0x000188b0
        /*0d1c*/ 	.word	0x00000004
        /*0d20*/ 	.word	0x00030830
        /*0d24*/ 	.short	0x010a
        /*0d26*/ 	.byte	0x3f
	.zero		1


	//   ....[76]....
        /*0d28*/ 	.word	0x00018910
        /*0d2c*/ 	.word	0x00000002
        /*0d30*/ 	.word	0x00030850
        /*0d34*/ 	.short	0x010a
        /*0d36*/ 	.byte	0x3f
	.zero		1


	//   ....[77]....
        /*0d38*/ 	.word	0x00018970
        /*0d3c*/ 	.word	0x00000007
        /*0d40*/ 	.word	0x00030850
        /*0d44*/ 	.short	0x010a
        /*0d46*/ 	.byte	0x3f
	.zero		1


	//   ....[78]....
        /*0d48*/ 	.word	0x00018a90
        /*0d4c*/ 	.word	0x00000004
        /*0d50*/ 	.word	0x00030840
        /*0d54*/ 	.short	0x010a
        /*0d56*/ 	.byte	0x3f
	.zero		1


	//   ....[79]....
        /*0d58*/ 	.word	0x00019b30
        /*0d5c*/ 	.word	0x00000011
        /*0d60*/ 	.word	0x00030820
        /*0d64*/ 	.short	0x010a
        /*0d66*/ 	.byte	0x3f
	.zero		1


	//   ....[80]....
        /*0d68*/ 	.word	0x00019b80
        /*0d6c*/ 	.word	0x00000007
        /*0d70*/ 	.word	0x00030840
        /*0d74*/ 	.short	0x010a
        /*0d76*/ 	.byte	0x3f
	.zero		1


	//   ....[81]....
        /*0d78*/ 	.word	0x0001a1a0
        /*0d7c*/ 	.word	0x00000007
        /*0d80*/ 	.word	0x00030860
        /*0d84*/ 	.short	0x010a
        /*0d86*/ 	.byte	0x3f
	.zero		1


	//   ....[82]....
        /*0d88*/ 	.word	0x0001a7d0
        /*0d8c*/ 	.word	0x00000000
        /*0d90*/ 	.word	0x00030860
        /*0d94*/ 	.short	0x010a
        /*0d96*/ 	.byte	0x3f
	.zero		1


	//   ....[83]....
        /*0d98*/ 	.word	0x0001b870
        /*0d9c*/ 	.word	0x00000007
        /*0da0*/ 	.word	0x00030820
        /*0da4*/ 	.short	0x010a
        /*0da6*/ 	.byte	0x3f
	.zero		1


	//   ....[84]....
        /*0da8*/ 	.word	0x0001ba10
        /*0dac*/ 	.word	0x00000005
        /*0db0*/ 	.word	0x00030840
        /*0db4*/ 	.short	0x010a
        /*0db6*/ 	.byte	0x3f
	.zero		1


	//   ....[85]....
        /*0db8*/ 	.word	0x0001ba60
        /*0dbc*/ 	.word	0x00000003
        /*0dc0*/ 	.word	0x00030840
        /*0dc4*/ 	.short	0x010a
        /*0dc6*/ 	.byte	0x3f
	.zero		1


	//   ....[86]....
        /*0dc8*/ 	.word	0x0001bab0
        /*0dcc*/ 	.word	0x00000005
        /*0dd0*/ 	.word	0x00030860
        /*0dd4*/ 	.short	0x010a
        /*0dd6*/ 	.byte	0x3f
	.zero		1


	//----- nvinfo : EIATTR_NUM_MBARRIERS
	.align		4
.L_445:
        /*0dd8*/ 	.byte	0x03, 0x38
        /*0dda*/ 	.short	0x0016


	//----- nvinfo : EIATTR_EXIT_INSTR_OFFSETS
	.align		4
        /*0ddc*/ 	.byte	0x04, 0x1c
        /*0dde*/ 	.short	(.L_447 - .L_446)


	//   ....[0]....
.L_446:
        /*0de0*/ 	.word	0x00000990


	//   ....[1]....
        /*0de4*/ 	.word	0x000121f0


	//   ....[2]....
        /*0de8*/ 	.word	0x00018660


	//----- nvinfo : EIATTR_MAX_THREADS
	.align		4
.L_447:
        /*0dec*/ 	.byte	0x04, 0x05
        /*0dee*/ 	.short	(.L_449 - .L_448)
.L_448:
        /*0df0*/ 	.word	0x00000180
        /*0df4*/ 	.word	0x00000001
        /*0df8*/ 	.word	0x00000001


	//----- nvinfo : EIATTR_CRS_STACK_SIZE
	.align		4
.L_449:
        /*0dfc*/ 	.byte	0x04, 0x1e
        /*0dfe*/ 	.short	(.L_451 - .L_450)
.L_450:
        /*0e00*/ 	.word	0x00000000


	//----- nvinfo : EIATTR_CBANK_PARAM_SIZE
	.align		4
.L_451:
        /*0e04*/ 	.byte	0x03, 0x19
        /*0e06*/ 	.short	0x0af0


	//----- nvinfo : EIATTR_PARAM_CBANK
	.align		4
        /*0e08*/ 	.byte	0x04, 0x0a
        /*0e0a*/ 	.short	(.L_453 - .L_452)
	.align		4
.L_452:
        /*0e0c*/ 	.word	index@(.nv.constant0._ZN7cutlass13device_kernelIN5flash11enable_sm90INS1_16FlashAttnFwdSm90INS1_25CollectiveMainloopFwdSm90ILi2EN4cute5tupleIJNS5_1CILi1EEES8_S8_EEENS6_IJNS7_ILi128EEENS7_ILi64EEENS7_ILi256EEEEEELi256ENS_6half_tEfNS_4arch4Sm90ELb0ELb1ELb0ELb1ELb1ELb0ELb0ELb1ELb1ELb1ELb1ELb0EEENS1_21CollectiveEpilogueFwdINS6_IJSA_SC_SB_EEES9_SE_SG_Li256ELb1ELb1ELb1ELb0EEENS1_36VarlenDynamicPersistentTileSchedulerILi128ELi64ELi256ELi128ELb1ELb1ELb1ELb1ELb0ELb1EEEEEEEEEvNT_6ParamsE)
        /*0e10*/ 	.short	0x0210
        /*0e12*/ 	.short	0x0af0


	//----- nvinfo : EIATTR_SW_WAR
	.align		4
.L_453:
        /*0e14*/ 	.byte	0x04, 0x36
        /*0e16*/ 	.short	(.L_455 - .L_454)
.L_454:
        /*0e18*/ 	.word	0x00000008
.L_455:


//--------------------- .nv.info._ZN7cutlass13device_kernelIN5flash11enable_sm90INS1_16FlashAttnFwdSm90INS1_25CollectiveMainloopFwdSm90ILi2EN4cute5tupleIJNS5_1CILi1EEES8_S8_EEENS6_IJNS7_ILi128EEENS7_ILi64EEENS7_ILi256EEEEEELi256ENS_6half_tEfNS_4arch4Sm90ELb0ELb1ELb0ELb1ELb1ELb1ELb0ELb1ELb1ELb1ELb1ELb0EEENS1_21CollectiveEpilogueFwdINS6_IJSA_SC_SB_EEES9_SE_SG_Li256ELb1ELb1ELb1ELb0EEENS1_36VarlenDynamicPersistentTileSchedulerILi128ELi64ELi256ELi128ELb1ELb1ELb1ELb1ELb0ELb1EEEEEEEEEvNT_6ParamsE --------------------------
	.section	.nv.info._ZN7cutlass13device_kernelIN5flash11enable_sm90INS1_16FlashAttnFwdSm90INS1_25CollectiveMainloopFwdSm90ILi2EN4cute5tupleIJNS5_1CILi1EEES8_S8_EEENS6_IJNS7_ILi128EEENS7_ILi64EEENS7_ILi256EEEEEELi256ENS_6half_tEfNS_4arch4Sm90ELb0ELb1ELb0ELb1ELb1ELb1ELb0ELb1ELb1ELb1ELb1ELb0EEENS1_21CollectiveEpilogueFwdINS6_IJSA_SC_SB_EEES9_SE_SG_Li256ELb1ELb1ELb1ELb0EEENS1_36VarlenDynamicPersistentTileSchedulerILi128ELi64ELi256ELi128ELb1ELb1ELb1ELb1ELb0ELb1EEEEEEEEEvNT_6ParamsE,"",@"SHT_CUDA_INFO"
	.sectionflags	@""
	.align	4


	//----- nvinfo : EIATTR_CUDA_API_VERSION
	.align		4
        /*0000*/ 	.byte	0x04, 0x37
        /*0002*/ 	.short	(.L_457 - .L_456)
.L_456:
        /*0004*/ 	.word	0x00000082


	//----- nvinfo : EIATTR_KPARAM_INFO
	.align		4
.L_457:
        /*0008*/ 	.byte	0x04, 0x17
        /*000a*/ 	.short	(.L_459 - .L_458)
.L_458:
        /*000c*/ 	.word	0x00000000
        /*0010*/ 	.short	0x0000
        /*0012*/ 	.short	0x0070
        /*0014*/ 	.byte	0x00, 0xf0, 0x01, 0x2a


	//----- nvinfo : EIATTR_SPARSE_MMA_MASK
	.align		4
.L_459:
        /*0018*/ 	.byte	0x03, 0x50
        /*001a*/ 	.short	0x0000


	//----- nvinfo : EIATTR_MAXREG_COUNT
	.align		4
        /*001c*/ 	.byte	0x03, 0x1b
        /*001e*/ 	.short	0x00a8


	//----- nvinfo : EIATTR_NUM_BARRIERS
	.align		4
        /*0020*/ 	.byte	0x02, 0x4c
        /*0022*/ 	.byte	0x10
	.zero		1


	//----- nvinfo : EIATTR_EXTERNS
	.align		4
        /*0024*/ 	.byte	0x04, 0x0f
        /*0026*/ 	.short	(.L_461 - .L_460)


	//   ....[0]....
	.align		4
.L_460:
        /*0028*/ 	.word	index@(__assertfail)


	//----- nvinfo : EIATTR_ANNOTATIONS
	.align		4
.L_461:
        /*002c*/ 	.byte	0x04, 0x55
        /*002e*/ 	.short	(.L_463 - .L_462)


	//   ....[0]....
.L_462:
        /* <DEDUP_REMOVED lines=152> */


	//----- nvinfo : EIATTR_MERCURY_ISA_VERSION
	.align		4
.L_463:
        /*0998*/ 	.byte	0x03, 0x5f
        /*099a*/ 	.short	0x0101


	//----- nvinfo : EIATTR_UNUSED_LOAD_BYTE_OFFSET
	.align		4
        /*099c*/ 	.byte	0x04, 0x44
        /*099e*/ 	.short	(.L_465 - .L_464)


	//   ....[0]....
.L_464:
        /*09a0*/ 	.word	0x00000a60
        /*09a4*/ 	.word	0x0000fff0


	//   ....[1]....
        /*09a8*/ 	.word	0x0001f4d0
        /*09ac*/ 	.word	0x0000fff0


	//----- nvinfo : EIATTR_INT_WARP_WIDE_INSTR_OFFSETS
	.align		4
.L_465:
        /*09b0*/ 	.byte	0x04, 0x31
        /*09b2*/ 	.short	(.L_467 - .L_466)


	//   ....[0]....
.L_466:
        /*09b4*/ 	.word	0x00000130


	//   ....[1]....
        /*09b8*/ 	.word	0x00000170


	//   ....[2]....
        /*09bc*/ 	.word	0x000001e0


	//   ....[3]....
        /*09c0*/ 	.word	0x00027a40


	//   ....[4]....
        /*09c4*/ 	.word	0x00027ad0


	//   ....[5]....
        /*09c8*/ 	.word	0x0002a7c0


	//   ....[6]....
        /*09cc*/ 	.word	0x0002a850


	//----- nvinfo : EIATTR_COOP_GROUP_MASK_REGIDS
	.align		4
.L_467:
        /*09d0*/ 	.byte	0x04, 0x29
        /*09d2*/ 	.short	(.L_469 - .L_468)


	//   ....[0]....
.L_468:
        /*09d4*/ 	.word	0xffffffff


	//   ....[1]....
        /*09d8*/ 	.word	0xffffffff


	//   ....[2]....
        /*09dc*/ 	.word	0xffffffff


	//   ....[3]....
        /*09e0*/ 	.word	0xffffffff


	//   ....[4]....
        /*09e4*/ 	.word	0xffffffff


	//   ....[5]....
        /*09e8*/ 	.word	0xffffffff


	//   ....[6]....
        /*09ec*/ 	.word	0xffffffff


	//   ....[7]....
        /*09f0*/ 	.word	0xffffffff


	//   ....[8]....
        /*09f4*/ 	.word	0xffffffff


	//   ....[9]....
        /*09f8*/ 	.word	0xffffffff


	//   ....[10]....
        /*09fc*/ 	.word	0xffffffff


	//   ....[11]....
        /*0a00*/ 	.word	0xffffffff


	//   ....[12]....
        /*0a04*/ 	.word	0xffffffff


	//   ....[13]....
        /*0a08*/ 	.word	0xffffffff


	//   ....[14]....
        /*0a0c*/ 	.word	0xffffffff


	//   ....[15]....
        /*0a10*/ 	.word	0xffffffff


	//   ....[16]....
        /*0a14*/ 	.word	0xffffffff


	//   ....[17]....
        /*0a18*/ 	.word	0xffffffff


	//   ....[18]....
        /*0a1c*/ 	.word	0xffffffff


	//   ....[19]....
        /*0a20*/ 	.word	0xffffffff


	//   ....[20]....
        /*0a24*/ 	.word	0xffffffff


	//   ....[21]....
        /*0a28*/ 	.word	0xffffffff


	//   ....[22]....
        /*0a2c*/ 	.word	0xffffffff


	//   ....[23]....
        /*0a30*/ 	.word	0xffffffff


	//   ....[24]....
        /*0a34*/ 	.word	0xffffffff


	//   ....[25]....
        /*0a38*/ 	.word	0xffffffff


	//   ....[26]....
        /*0a3c*/ 	.word	0xffffffff


	//   ....[27]....
        /*0a40*/ 	.word	0xffffffff


	//   ....[28]....
        /*0a44*/ 	.word	0xffffffff


	//   ....[29]....
        /*0a48*/ 	.word	0xffffffff


	//   ....[30]....
        /*0a4c*/ 	.word	0xffffffff


	//   ....[31]....
        /*0a50*/ 	.word	0xffffffff


	//   ....[32]....
        /*0a54*/ 	.word	0xffffffff


	//   ....[33]....
        /*0a58*/ 	.word	0xffffffff


	//   ....[34]....
        /*0a5c*/ 	.word	0xffffffff


	//   ....[35]....
        /*0a60*/ 	.word	0xffffffff


	//   ....[36]....
        /*0a64*/ 	.word	0xffffffff


	//   ....[37]....
        /*0a68*/ 	.word	0xffffffff


	//   ....[38]....
        /*0a6c*/ 	.word	0xffffffff


	//   ....[39]....
        /*0a70*/ 	.word	0xffffffff


	//   ....[40]....
        /*0a74*/ 	.word	0xffffffff


	//   ....[41]....
        /*0a78*/ 	.word	0xffffffff


	//   ....[42]....
        /*0a7c*/ 	.word	0xffffffff


	//   ....[43]....
        /*0a80*/ 	.word	0xffffffff


	//   ....[44]....
        /*0a84*/ 	.word	0xffffffff


	//   ....[45]....
        /*0a88*/ 	.word	0xffffffff


	//   ....[46]....
        /*0a8c*/ 	.word	0xffffffff


	//   ....[47]....
        /*0a90*/ 	.word	0xffffffff


	//   ....[48]....
        /*0a94*/ 	.word	0xffffffff


	//   ....[49]....
        /*0a98*/ 	.word	0xffffffff


	//   ....[50]....
        /*0a9c*/ 	.word	0xffffffff


	//   ....[51]....
        /*0aa0*/ 	.word	0xffffffff


	//   ....[52]....
        /*0aa4*/ 	.word	0xffffffff


	//   ....[53]....
        /*0aa8*/ 	.word	0xffffffff


	//   ....[54]....
        /*0aac*/ 	.word	0xffffffff


	//   ....[55]....
        /*0ab0*/ 	.word	0xffffffff


	//   ....[56]....
        /*0ab4*/ 	.word	0xffffffff


	//   ....[57]....
        /*0ab8*/ 	.word	0xffffffff


	//   ....[58]....
        /*0abc*/ 	.word	0xffffffff


	//   ....[59]....
        /*0ac0*/ 	.word	0xffffffff


	//   ....[60]....
        /*0ac4*/ 	.word	0xffffffff


	//   ....[61]....
        /*0ac8*/ 	.word	0xffffffff


	//   ....[62]....
        /*0acc*/ 	.word	0xffffffff


	//   ....[63]....
        /*0ad0*/ 	.word	0xffffffff


	//   ....[64]....
        /*0ad4*/ 	.word	0xffffffff


	//   ....[65]....
        /*0ad8*/ 	.word	0xffffffff


	//   ....[66]....
        /*0adc*/ 	.word	0xffffffff


	//   ....[67]....
        /*0ae0*/ 	.word	0xffffffff


	//   ....[68]....
        /*0ae4*/ 	.word	0xffffffff


	//   ....[69]....
        /*0ae8*/ 	.word	0xffffffff


	//   ....[70]....
        /*0aec*/ 	.word	0xffffffff


	//   ....[71]....
        /*0af0*/ 	.word	0xffffffff


	//   ....[72]....
        /*0af4*/ 	.word	0xffffffff


	//   ....[73]....
        /*0af8*/ 	.word	0xffffffff


	//   ....[74]....
        /*0afc*/ 	.word	0xffffffff


	//   ....[75]....
        /*0b00*/ 	.word	0xffffffff


	//   ....[76]....
        /*0b04*/ 	.word	0xffffffff


	//   ....[77]....
        /*0b08*/ 	.word	0xffffffff


	//   ....[78]....
        /*0b0c*/ 	.word	0xffffffff


	//   ....[79]....
        /*0b10*/ 	.word	0xffffffff


	//   ....[80]....
        /*0b14*/ 	.word	0xffffffff


	//   ....[81]....
        /*0b18*/ 	.word	0xffffffff


	//   ....[82]....
        /*0b1c*/ 	.word	0xffffffff


	//   ....[83]....
        /*0b20*/ 	.word	0xffffffff


	//   ....[84]....
        /*0b24*/ 	.word	0xffffffff


	//   ....[85]....
        /*0b28*/ 	.word	0xffffffff


	//   ....[86]....
        /*0b2c*/ 	.word	0xffffffff


	//   ....[87]....
        /*0b30*/ 	.word	0xffffffff


	//   ....[88]....
        /*0b34*/ 	.word	0xffffffff


	//   ....[89]....
        /*0b38*/ 	.word	0xffffffff


	//   ....[90]....
        /*0b3c*/ 	.word	0xffffffff


	//   ....[91]....
        /*0b40*/ 	.word	0xffffffff


	//   ....[92]....
        /*0b44*/ 	.word	0xffffffff


	//   ....[93]....
        /*0b48*/ 	.word	0xffffffff


	//   ....[94]....
        /*0b4c*/ 	.word	0xffffffff


	//   ....[95]....
        /*0b50*/ 	.word	0xffffffff


	//   ....[96]....
        /*0b54*/ 	.word	0xffffffff


	//   ....[97]....
        /*0b58*/ 	.word	0xffffffff


	//   ....[98]....
        /*0b5c*/ 	.word	0xffffffff


	//   ....[99]....
        /*0b60*/ 	.word	0xffffffff


	//   ....[100]....
        /*0b64*/ 	.word	0xffffffff


	//   ....[101]....
        /*0b68*/ 	.word	0xffffffff


	//   ....[102]....
        /*0b6c*/ 	.word	0xffffffff


	//   ....[103]....
        /*0b70*/ 	.word	0xffffffff


	//   ....[104]....
        /*0b74*/ 	.word	0xffffffff


	//   ....[105]....
        /*0b78*/ 	.word	0xffffffff


	//   ....[106]....
        /*0b7c*/ 	.word	0xffffffff


	//   ....[107]....
        /*0b80*/ 	.word	0xffffffff


	//   ....[108]....
        /*0b84*/ 	.word	0xffffffff


	//   ....[109]....
        /*0b88*/ 	.word	0xffffffff


	//   ....[110]....
        /*0b8c*/ 	.word	0xffffffff


	//   ....[111]....
        /*0b90*/ 	.word	0xffffffff


	//   ....[112]....
        /*0b94*/ 	.word	0xffffffff


	//   ....[113]....
        /*0b98*/ 	.word	0xffffffff


	//   ....[114]....
        /*0b9c*/ 	.word	0xffffffff


	//   ....[115]....
        /*0ba0*/ 	.word	0xffffffff


	//   ....[116]....
        /*0ba4*/ 	.word	0xffffffff


	//   ....[117]....
        /*0ba8*/ 	.word	0xffffffff


	//   ....[118]....
        /*0bac*/ 	.word	0xffffffff


	//   ....[119]....
        /*0bb0*/ 	.word	0xffffffff


	//   ....[120]....
        /*0bb4*/ 	.word	0xffffffff


	//   ....[121]....
        /*0bb8*/ 	.word	0xffffffff


	//   ....[122]....
        /*0bbc*/ 	.word	0xffffffff


	//   ....[123]....
        /*0bc0*/ 	.word	0xffffffff


	//   ....[124]....
        /*0bc4*/ 	.word	0xffffffff


	//   ....[125]....
        /*0bc8*/ 	.word	0xffffffff


	//   ....[126]....
        /*0bcc*/ 	.word	0xffffffff


	//   ....[127]....
        /*0bd0*/ 	.word	0xffffffff


	//   ....[128]....
        /*0bd4*/ 	.word	0xffffffff


	//   ....[129]....
        /*0bd8*/ 	.word	0xffffffff


	//   ....[130]....
        /*0bdc*/ 	.word	0xffffffff


	//   ....[131]....
        /*0be0*/ 	.word	0xffffffff


	//   ....[132]....
        /*0be4*/ 	.word	0xffffffff


	//   ....[133]....
        /*0be8*/ 	.word	0xffffffff


	//   ....[134]....
        /*0bec*/ 	.word	0xffffffff


	//   ....[135]....
        /*0bf0*/ 	.word	0xffffffff


	//   ....[136]....
        /*0bf4*/ 	.word	0xffffffff


	//   ....[137]....
        /*0bf8*/ 	.word	0xffffffff


	//   ....[138]....
        /*0bfc*/ 	.word	0xffffffff


	//   ....[139]....
        /*0c00*/ 	.word	0xffffffff


	//   ....[140]....
        /*0c04*/ 	.word	0xffffffff


	//   ....[141]....
        /*0c08*/ 	.word	0xffffffff


	//   ....[142]....
        /*0c0c*/ 	.word	0xffffffff


	//   ....[143]....
        /*0c10*/ 	.word	0xffffffff


	//   ....[144]....
        /*0c14*/ 	.word	0xffffffff


	//   ....[145]....
        /*0c18*/ 	.word	0xffffffff


	//   ....[146]....
        /*0c1c*/ 	.word	0xffffffff


	//   ....[147]....
        /*0c20*/ 	.word	0xffffffff


	//   ....[148]....
        /*0c24*/ 	.word	0xffffffff


	//   ....[149]....
        /*0c28*/ 	.word	0xffffffff


	//   ....[150]....
        /*0c2c*/ 	.word	0xffffffff


	//   ....[151]....
        /*0c30*/ 	.word	0xffffffff


	//   ....[152]....
        /*0c34*/ 	.word	0xffffffff


	//   ....[153]....
        /*0c38*/ 	.word	0xffffffff


	//   ....[154]....
        /*0c3c*/ 	.word	0xffffffff


	//   ....[155]....
        /*0c40*/ 	.word	0xffffffff


	//   ....[156]....
        /*0c44*/ 	.word	0xffffffff


	//   ....[157]....
        /*0c48*/ 	.word	0xffffffff


	//   ....[158]....
        /*0c4c*/ 	.word	0xffffffff


	//   ....[159]....
        /*0c50*/ 	.word	0xffffffff


	//   ....[160]....
        /*0c54*/ 	.word	0xffffffff


	//   ....[161]....
        /*0c58*/ 	.word	0xffffffff


	//   ....[162]....
        /*0c5c*/ 	.word	0xffffffff


	//   ....[163]....
        /*0c60*/ 	.word	0xffffffff


	//   ....[164]....
        /*0c64*/ 	.word	0xffffffff


	//   ....[165]....
        /*0c68*/ 	.word	0xffffffff


	//   ....[166]....
        /*0c6c*/ 	.word	0xffffffff


	//   ....[167]....
        /*0c70*/ 	.word	0xffffffff


	//   ....[168]....
        /*0c74*/ 	.word	0xffffffff


	//   ....[169]....
        /*0c78*/ 	.word	0xffffffff


	//   ....[170]....
        /*0c7c*/ 	.word	0xffffffff


	//   ....[171]....
        /*0c80*/ 	.word	0xffffffff


	//   ....[172]....
        /*0c84*/ 	.word	0xffffffff


	//   ....[173]....
        /*0c88*/ 	.word	0xffffffff


	//   ....[174]....
        /*0c8c*/ 	.word	0xffffffff


	//   ....[175]....
        /*0c90*/ 	.word	0xffffffff


	//   ....[176]....
        /*0c94*/ 	.word	0xffffffff


	//   ....[177]....
        /*0c98*/ 	.word	0xffffffff


	//   ....[178]....
        /*0c9c*/ 	.word	0xffffffff


	//   ....[179]....
        /*0ca0*/ 	.word	0xffffffff


	//   ....[180]....
        /*0ca4*/ 	.word	0xffffffff


	//   ....[181]....
        /*0ca8*/ 	.word	0xffffffff


	//   ....[182]....
        /*0cac*/ 	.word	0xffffffff


	//   ....[183]....
        /*0cb0*/ 	.word	0xffffffff


	//   ....[184]....
        /*0cb4*/ 	.word	0xffffffff


	//   ....[185]....
        /*0cb8*/ 	.word	0xffffffff


	//   ....[186]....
        /*0cbc*/ 	.word	0xffffffff


	//   ....[187]....
        /*0cc0*/ 	.word	0xffffffff


	//   ....[188]....
        /*0cc4*/ 	.word	0xffffffff


	//   ....[189]....
        /*0cc8*/ 	.word	0xffffffff


	//   ....[190]....
        /*0ccc*/ 	.word	0xffffffff


	//   ....[191]....
        /*0cd0*/ 	.word	0x0500000f


	//   ....[192]....
        /*0cd4*/ 	.word	0x0500000f


	//   ....[193]....
        /*0cd8*/ 	.word	0x0500000f


	//   ....[194]....
        /*0cdc*/ 	.word	0x0500000f


	//   ....[195]....
        /*0ce0*/ 	.word	0x0500000f


	//   ....[196]....
        /*0ce4*/ 	.word	0x0500000f


	//   ....[197]....
        /*0ce8*/ 	.word	0x0500000f


	//   ....[198]....
        /*0cec*/ 	.word	0x0500000f


	//   ....[199]....
        /*0cf0*/ 	.word	0x0500000f


	//   ....[200]....
        /*0cf4*/ 	.word	0x0500000f


	//   ....[201]....
        /*0cf8*/ 	.word	0x0500000f


	//   ....[202]....
        /*0cfc*/ 	.word	0x0500000f


	//   ....[203]....
        /*0d00*/ 	.word	0x0500000f


	//   ....[204]....
        /*0d04*/ 	.word	0x0500000f


	//   ....[205]....
        /*0d08*/ 	.word	0x0500000f


	//   ....[206]....
        /*0d0c*/ 	.word	0x0500000f


	//   ....[207]....
        /*0d10*/ 	.word	0x0500000f


	//   ....[208]....
        /*0d14*/ 	.word	0x0500000f


	//   ....[209]....
        /*0d18*/ 	.word	0x0500000f


	//   ....[210]....
        /*0d1c*/ 	.word	0x0500000f


	//   ....[211]....
        /*0d20*/ 	.word	0x0500000f


	//   ....[212]....
        /*0d24*/ 	.word	0x0500000f


	//   ....[213]....
        /*0d28*/ 	.word	0x0500000f


	//   ....[214]....
        /*0d2c*/ 	.word	0x0500000f


	//   ....[215]....
        /*0d30*/ 	.word	0x0500000f


	//   ....[216]....
        /*0d34*/ 	.word	0x0500000f


	//   ....[217]....
        /*0d38*/ 	.word	0x0500000f


	//   ....[218]....
        /*0d3c*/ 	.word	0x0500000f


	//   ....[219]....
        /*0d40*/ 	.word	0x0500000f


	//   ....[220]....
        /*0d44*/ 	.word	0x0500000f


	//   ....[221]....
        /*0d48*/ 	.word	0x0500000f


	//   ....[222]....
        /*0d4c*/ 	.word	0x0500000f


	//   ....[223]....
        /*0d50*/ 	.word	0x0500000f


	//   ....[224]....
        /*0d54*/ 	.word	0x0500000f


	//   ....[225]....
        /*0d58*/ 	.word	0x0500000f


	//   ....[226]....
        /*0d5c*/ 	.word	0x0500000f


	//   ....[227]....
        /*0d60*/ 	.word	0x0500000f


	//   ....[228]....
        /*0d64*/ 	.word	0x0500000f


	//   ....[229]....
        /*0d68*/ 	.word	0x0500000f


	//   ....[230]....
        /*0d6c*/ 	.word	0x0500000f


	//   ....[231]....
        /*0d70*/ 	.word	0x0500000f


	//   ....[232]....
        /*0d74*/ 	.word	0x0500000f


	//   ....[233]....
        /*0d78*/ 	.word	0x0500000f


	//   ....[234]....
        /*0d7c*/ 	.word	0x0500000f


	//   ....[235]....
        /*0d80*/ 	.word	0x0500000f


	//   ....[236]....
        /*0d84*/ 	.word	0x0500000f


	//   ....[237]....
        /*0d88*/ 	.word	0x0500000f


	//   ....[238]....
        /*0d8c*/ 	.word	0x0500000f


	//   ....[239]....
        /*0d90*/ 	.word	0x0500000f


	//   ....[240]....
        /*0d94*/ 	.word	0x0500000f


	//   ....[241]....
        /*0d98*/ 	.word	0x0500000f


	//   ....[242]....
        /*0d9c*/ 	.word	0x0500000f


	//   ....[243]....
        /*0da0*/ 	.word	0x0500000f


	//   ....[244]....
        /*0da4*/ 	.word	0x0500000f


	//   ....[245]....
        /*0da8*/ 	.word	0x0500000f


	//   ....[246]....
        /*0dac*/ 	.word	0x0500000f


	//   ....[247]....
        /*0db0*/ 	.word	0x0500000f


	//   ....[248]....
        /*0db4*/ 	.word	0x0500000f


	//   ....[249]....
        /*0db8*/ 	.word	0x0500000f


	//   ....[250]....
        /*0dbc*/ 	.word	0x0500000f


	//   ....[251]....
        /*0dc0*/ 	.word	0x0500000f


	//   ....[252]....
        /*0dc4*/ 	.word	0x0500000f


	//   ....[253]....
        /*0dc8*/ 	.word	0x0500000f


	//   ....[254]....
        /*0dcc*/ 	.word	0x0500000f


	//   ....[255]....
        /*0dd0*/ 	.word	0x0500000f


	//   ....[0]....
        /*0dd4*/ 	.word	0x0500000f


	//   ....[1]....
        /*0dd8*/ 	.word	0x0500000f


	//   ....[2]....
        /*0ddc*/ 	.word	0x0500000f


	//   ....[3]....
        /*0de0*/ 	.word	0x0500000f


	//   ....[4]....
        /*0de4*/ 	.word	0x0500000f


	//   ....[5]....
        /*0de8*/ 	.word	0x0500000f


	//   ....[6]....
        /*0dec*/ 	.word	0x0500000f


	//   ....[7]....
        /*0df0*/ 	.word	0x0500000f


	//   ....[8]....
        /*0df4*/ 	.word	0x0500000f


	//   ....[9]....
        /*0df8*/ 	.word	0x0500000f


	//   ....[10]....
        /*0dfc*/ 	.word	0x0500000f


	//   ....[11]....
        /*0e00*/ 	.word	0x0500000f


	//   ....[12]....
        /*0e04*/ 	.word	0x0500000f


	//   ....[13]....
        /*0e08*/ 	.word	0x0500000f


	//   ....[14]....
        /*0e0c*/ 	.word	0x0500000f


	//   ....[15]....
        /*0e10*/ 	.word	0x0500000f


	//   ....[16]....
        /*0e14*/ 	.word	0x0500000f


	//   ....[17]....
        /*0e18*/ 	.word	0x0500000f


	//   ....[18]....
        /*0e1c*/ 	.word	0x0500000f


	//   ....[19]....
        /*0e20*/ 	.word	0x0500000f


	//   ....[20]....
        /*0e24*/ 	.word	0x0500000f


	//   ....[21]....
        /*0e28*/ 	.word	0x0500000f


	//   ....[22]....
        /*0e2c*/ 	.word	0x0500000f


	//   ....[23]....
        /*0e30*/ 	.word	0x0500000f


	//   ....[24]....
        /*0e34*/ 	.word	0x0500000f


	//   ....[25]....
        /*0e38*/ 	.word	0x0500000f


	//   ....[26]....
        /*0e3c*/ 	.word	0x0500000f


	//   ....[27]....
        /*0e40*/ 	.word	0x0500000f


	//   ....[28]....
        /*0e44*/ 	.word	0x0500000f


	//   ....[29]....
        /*0e48*/ 	.word	0x0500000f


	//   ....[30]....
        /*0e4c*/ 	.word	0x0500000f


	//   ....[31]....
        /*0e50*/ 	.word	0x0500000f


	//   ....[32]....
        /*0e54*/ 	.word	0x0500000f


	//   ....[33]....
        /*0e58*/ 	.word	0x0500000f


	//   ....[34]....
        /*0e5c*/ 	.word	0x0500000f


	//   ....[35]....
        /*0e60*/ 	.word	0x0500000f


	//   ....[36]....
        /*0e64*/ 	.word	0x0500000f


	//   ....[37]....
        /*0e68*/ 	.word	0x0500000f


	//   ....[38]....
        /*0e6c*/ 	.word	0x0500000f


	//   ....[39]....
        /*0e70*/ 	.word	0x0500000f


	//   ....[40]....
        /*0e74*/ 	.word	0x0500000f


	//   ....[41]....
        /*0e78*/ 	.word	0x0500000f


	//   ....[42]....
        /*0e7c*/ 	.word	0x0500000f


	//   ....[43]....
        /*0e80*/ 	.word	0x0500000f


	//   ....[44]....
        /*0e84*/ 	.word	0x0500000f


	//   ....[45]....
        /*0e88*/ 	.word	0x0500000f


	//   ....[46]....
        /*0e8c*/ 	.word	0x0500000f


	//   ....[47]....
        /*0e90*/ 	.word	0x0500000f


	//----- nvinfo : EIATTR_COOP_GROUP_INSTR_OFFSETS
	.align		4
.L_469:
        /*0e94*/ 	.byte	0x04, 0x28
        /*0e96*/ 	.short	(.L_471 - .L_470)


	//   ....[0]....
.L_470:
        /*0e98*/ 	.word	0x00000060


	//   ....[1]....
        /*0e9c*/ 	.word	0x00000140


	//   ....[2]....
        /*0ea0*/ 	.word	0x00000190


	//   ....[3]....
        /*0ea4*/ 	.word	0x000003c0


	//   ....[4]....
        /*0ea8*/ 	.word	0x00000520


	//   ....[5]....
        /*0eac*/ 	.word	0x00000640


	//   ....[6]....
        /*0eb0*/ 	.word	0x000007a0


	//   ....[7]....
        /*0eb4*/ 	.word	0x00003d80


	//   ....[8]....
        /*0eb8*/ 	.word	0x00003d90


	//   ....[9]....
        /*0ebc*/ 	.word	0x00004bc0


	//   ....[10]....
        /*0ec0*/ 	.word	0x00004bd0


	//   ....[11]....
        /*0ec4*/ 	.word	0x00006290


	//   ....[12]....
        /*0ec8*/ 	.word	0x000062a0


	//   ....[13]....
        /*0ecc*/ 	.word	0x00007270


	//   ....[14]....
        /*0ed0*/ 	.word	0x00007280


	//   ....[15]....
        /*0ed4*/ 	.word	0x00008420


	//   ....[16]....
        /*0ed8*/ 	.word	0x00008430


	//   ....[17]....
        /*0edc*/ 	.word	0x00008600


	//   ....[18]....
        /*0ee0*/ 	.word	0x00008610


	//   ....[19]....
        /*0ee4*/ 	.word	0x00008a60


	//   ....[20]....
        /*0ee8*/ 	.word	0x00008a70


	//   ....[21]....
        /*0eec*/ 	.word	0x00008c20


	//   ....[22]....
        /*0ef0*/ 	.word	0x00008c40


	//   ....[23]....
        /*0ef4*/ 	.word	0x00009aa0


	//   ....[24]....
        /*0ef8*/ 	.word	0x0000a1d0


	//   ....[25]....
        /*0efc*/ 	.word	0x0000a1e0


	//   ....[26]....
        /*0f00*/ 	.word	0x0000a1f0


	//   ....[27]....
        /*0f04*/ 	.word	0x0000a200


	//   ....[28]....
        /*0f08*/ 	.word	0x0000a820


	//   ....[29]....
        /*0f0c*/ 	.word	0x0000a830


	//   ....[30]....
        /*0f10*/ 	.word	0x0000a840


	//   ....[31]....
        /*0f14*/ 	.word	0x0000a850


	//   ....[32]....
        /*0f18*/ 	.word	0x0000add0


	//   ....[33]....
        /*0f1c*/ 	.word	0x0000ade0


	//   ....[34]....
        /*0f20*/ 	.word	0x0000adf0


	//   ....[35]....
        /*0f24*/ 	.word	0x0000ae00


	//   ....[36]....
        /*0f28*/ 	.word	0x0000b3a0


	//   ....[37]....
        /*0f2c*/ 	.word	0x0000b3b0


	//   ....[38]....
        /*0f30*/ 	.word	0x0000b3c0


	//   ....[39]....
        /*0f34*/ 	.word	0x0000b3d0


	//   ....[40]....
        /*0f38*/ 	.word	0x0000ebb0


	//   ....[41]....
        /*0f3c*/ 	.word	0x0000ebc0


	//   ....[42]....
        /*0f40*/ 	.word	0x0000ebd0


	//   ....[43]....
        /*0f44*/ 	.word	0x0000ebe0


	//   ....[44]....
        /*0f48*/ 	.word	0x0000f080


	//   ....[45]....
        /*0f4c*/ 	.word	0x0000f090


	//   ....[46]....
        /*0f50*/ 	.word	0x0000f0a0


	//   ....[47]....
        /*0f54*/ 	.word	0x0000f0b0


	//   ....[48]....
        /*0f58*/ 	.word	0x0000f4d0


	//   ....[49]....
        /*0f5c*/ 	.word	0x0000f4e0


	//   ....[50]....
        /*0f60*/ 	.word	0x0000f4f0


	//   ....[51]....
        /*0f64*/ 	.word	0x0000f500


	//   ....[52]....
        /*0f68*/ 	.word	0x0000f940


	//   ....[53]....
        /*0f6c*/ 	.word	0x0000f950


	//   ....[54]....
        /*0f70*/ 	.word	0x0000f960


	//   ....[55]....
        /*0f74*/ 	.word	0x0000f970


	//   ....[56]....
        /*0f78*/ 	.word	0x000141b0


	//   ....[57]....
        /*0f7c*/ 	.word	0x000143e0


	//   ....[58]....
        /*0f80*/ 	.word	0x00014c90


	//   ....[59]....
        /*0f84*/ 	.word	0x00014da0


	//   ....[60]....
        /*0f88*/ 	.word	0x00015170


	//   ....[61]....
        /*0f8c*/ 	.word	0x000151e0


	//   ....[62]....
        /*0f90*/ 	.word	0x000174e0


	//   ....[63]....
        /*0f94*/ 	.word	0x00017750


	//   ....[64]....
        /*0f98*/ 	.word	0x00017e30


	//   ....[65]....
        /*0f9c*/ 	.word	0x00017fd0


	//   ....[66]....
        /*0fa0*/ 	.word	0x000184b0


	//   ....[67]....
        /*0fa4*/ 	.word	0x00018510


	//   ....[68]....
        /*0fa8*/ 	.word	0x0001a690


	//   ....[69]....
        /*0fac*/ 	.word	0x0001a6c0


	//   ....[70]....
        /*0fb0*/ 	.word	0x0001a7e0


	//   ....[71]....
        /*0fb4*/ 	.word	0x0001a800


	//   ....[72]....
        /*0fb8*/ 	.word	0x0001c840


	//   ....[73]....
        /*0fbc*/ 	.word	0x0001ca90


	//   ....[74]....
        /*0fc0*/ 	.word	0x0001d200


	//   ....[75]....
        /*0fc4*/ 	.word	0x0001d300


	//   ....[76]....
        /*0fc8*/ 	.word	0x0001d770


	//   ....[77]....
        /*0fcc*/ 	.word	0x0001d7d0


	//   ....[78]....
        /*0fd0*/ 	.word	0x0001e800


	//   ....[79]....
        /*0fd4*/ 	.word	0x0001e9f0


	//   ....[80]....
        /*0fd8*/ 	.word	0x0001ea00


	//   ....[81]....
        /*0fdc*/ 	.word	0x0001ea30


	//   ....[82]....
        /*0fe0*/ 	.word	0x00020550


	//   ....[83]....
        /*0fe4*/ 	.word	0x00020560


	//   ....[84]....
        /*0fe8*/ 	.word	0x00020570


	//   ....[85]....
        /*0fec*/ 	.word	0x00020580


	//   ....[86]....
        /*0ff0*/ 	.word	0x00020fc0


	//   ....[87]....
        /*0ff4*/ 	.word	0x00020fe0


	//   ....[88]....
        /*0ff8*/ 	.word	0x00021130


	//   ....[89]....
        /*0ffc*/ 	.word	0x00021150


	//   ....[90]....
        /*1000*/ 	.word	0x00021290


	//   ....[91]....
        /*1004*/ 	.word	0x000212b0


	//   ....[92]....
        /*1008*/ 	.word	0x00021400


	//   ....[93]....
        /*100c*/ 	.word	0x00021420


	//   ....[94]....
        /*1010*/ 	.word	0x00021b40


	//   ....[95]....
        /*1014*/ 	.word	0x00021b80


	//   ....[96]....
        /*1018*/ 	.word	0x00022670


	//   ....[97]....
        /*101c*/ 	.word	0x00022680


	//   ....[98]....
        /*1020*/ 	.word	0x00023770


	//   ....[99]....
        /*1024*/ 	.word	0x00023780


	//   ....[100]....
        /*1028*/ 	.word	0x000238d0


	//   ....[101]....
        /*102c*/ 	.word	0x000238f0


	//   ....[102]....
        /*1030*/ 	.word	0x00023a30


	//   ....[103]....
        /*1034*/ 	.word	0x00023a50


	//   ....[104]....
        /*1038*/ 	.word	0x00023ba0


	//   ....[105]....
        /*103c*/ 	.word	0x00023bc0


	//   ....[106]....
        /*1040*/ 	.word	0x00023d90


	//   ....[107]....
        /*1044*/ 	.word	0x00023f80


	//   ....[108]....
        /*1048*/ 	.word	0x00023fb0


	//   ....[109]....
        /*104c*/ 	.word	0x00023fe0


	//   ....[110]....
        /*1050*/ 	.word	0x00024010


	//   ....[111]....
        /*1054*/ 	.word	0x00024040


	//   ....[112]....
        /*1058*/ 	.word	0x00024070


	//   ....[113]....
        /*105c*/ 	.word	0x00024200


	//   ....[114]....
        /*1060*/ 	.word	0x00024230


	//   ....[115]....
        /*1064*/ 	.word	0x00024260


	//   ....[116]....
        /*1068*/ 	.word	0x00024290


	//   ....[117]....
        /*106c*/ 	.word	0x000242c0


	//   ....[118]....
        /*1070*/ 	.word	0x000242f0


	//   ....[119]....
        /*1074*/ 	.word	0x00024380


	//   ....[120]....
        /*1078*/ 	.word	0x000243b0


	//   ....[121]....
        /*107c*/ 	.word	0x000243c0


	//   ....[122]....
        /*1080*/ 	.word	0x00024400


	//   ....[123]....
        /*1084*/ 	.word	0x00025b80


	//   ....[124]....
        /*1088*/ 	.word	0x00028640


	//   ....[125]....
        /*108c*/ 	.word	0x00028660


	//   ....[126]....
        /*1090*/ 	.word	0x00028670


	//   ....[127]....
        /*1094*/ 	.word	0x00028720


	//   ....[128]....
        /*1098*/ 	.word	0x00028760


	//   ....[129]....
        /*109c*/ 	.word	0x000287c0


	//   ....[130]....
        /*10a0*/ 	.word	0x000287e0


	//   ....[131]....
        /*10a4*/ 	.word	0x00028810


	//   ....[132]....
        /*10a8*/ 	.word	0x00028fb0


	//   ....[133]....
        /*10ac*/ 	.word	0x00028fe0


	//   ....[134]....
        /*10b0*/ 	.word	0x00029000


	//   ....[135]....
        /*10b4*/ 	.word	0x000290a0


	//   ....[136]....
        /*10b8*/ 	.word	0x000290b0


	//   ....[137]....
        /*10bc*/ 	.word	0x00029160


	//   ....[138]....
        /*10c0*/ 	.word	0x00029170


	//   ....[139]....
        /*10c4*/ 	.word	0x00029220


	//   ....[140]....
        /*10c8*/ 	.word	0x00029230


	//   ....[141]....
        /*10cc*/ 	.word	0x000292e0


	//   ....[142]....
        /*10d0*/ 	.word	0x000292f0


	//   ....[143]....
        /*10d4*/ 	.word	0x000293a0


	//   ....[144]....
        /*10d8*/ 	.word	0x000293b0


	//   ....[145]....
        /*10dc*/ 	.word	0x00029460


	//   ....[146]....
        /*10e0*/ 	.word	0x00029470


	//   ....[147]....
        /*10e4*/ 	.word	0x000294b0


	//   ....[148]....
        /*10e8*/ 	.word	0x00029ca0


	//   ....[149]....
        /*10ec*/ 	.word	0x00029cd0


	//   ....[150]....
        /*10f0*/ 	.word	0x00029d00


	//   ....[151]....
        /*10f4*/ 	.word	0x00029dc0


	//   ....[152]....
        /*10f8*/ 	.word	0x00029df0


	//   ....[153]....
        /*10fc*/ 	.word	0x00029e40


	//   ....[154]....
        /*1100*/ 	.word	0x00029e70


	//   ....[155]....
        /*1104*/ 	.word	0x00029ee0


	//   ....[156]....
        /*1108*/ 	.word	0x0002a1c0


	//   ....[157]....
        /*110c*/ 	.word	0x0002a1e0


	//   ....[158]....
        /*1110*/ 	.word	0x0002a2a0


	//   ....[159]....
        /*1114*/ 	.word	0x0002a2b0


	//   ....[160]....
        /*1118*/ 	.word	0x0002a360


	//   ....[161]....
        /*111c*/ 	.word	0x0002a370


	//   ....[162]....
        /*1120*/ 	.word	0x0002a380


	//   ....[163]....
        /*1124*/ 	.word	0x0002a430


	//   ....[164]....
        /*1128*/ 	.word	0x0002a9a0


	//   ....[165]....
        /*112c*/ 	.word	0x0002a9e0


	//   ....[166]....
        /*1130*/ 	.word	0x0002aa60


	//   ....[167]....
        /*1134*/ 	.word	0x0002aa90


	//   ....[168]....
        /*1138*/ 	.word	0x0002ab20


	//   ....[169]....
        /*113c*/ 	.word	0x0002ab50


	//   ....[170]....
        /*1140*/ 	.word	0x0002ab60


	//   ....[171]....
        /*1144*/ 	.word	0x0002abf0


	//   ....[172]....
        /*1148*/ 	.word	0x0002b060


	//   ....[173]....
        /*114c*/ 	.word	0x0002b090


	//   ....[174]....
        /*1150*/ 	.word	0x0002b0f0


	//   ....[175]....
        /*1154*/ 	.word	0x0002b120


	//   ....[176]....
        /*1158*/ 	.word	0x0002b150


	//   ....[177]....
        /*115c*/ 	.word	0x0002b180


	//   ....[178]....
        /*1160*/ 	.word	0x0002b1b0


	//   ....[179]....
        /*1164*/ 	.word	0x0002b1e0


	//   ....[180]....
        /*1168*/ 	.word	0x0002b380


	//   ....[181]....
        /*116c*/ 	.word	0x0002b3b0


	//   ....[182]....
        /*1170*/ 	.word	0x0002b3e0


	//   ....[183]....
        /*1174*/ 	.word	0x0002b410


	//   ....[184]....
        /*1178*/ 	.word	0x0002b440


	//   ....[185]....
        /*117c*/ 	.word	0x0002b470


	//   ....[186]....
        /*1180*/ 	.word	0x0002b530


	//   ....[187]....
        /*1184*/ 	.word	0x0002b550


	//   ....[188]....
        /*1188*/ 	.word	0x0002b570


	//   ....[189]....
        /*118c*/ 	.word	0x0002b5d0


	//   ....[190]....
        /*1190*/ 	.word	0x0002bff0


	//   ....[191]....
        /*1194*/ 	.word	0x0002c330


	//   ....[192]....
        /*1198*/ 	.word	0x0002c3c0


	//   ....[193]....
        /*119c*/ 	.word	0x0002c460


	//   ....[194]....
        /*11a0*/ 	.word	0x0002c4f0


	//   ....[195]....
        /*11a4*/ 	.word	0x0002c5e0


	//   ....[196]....
        /*11a8*/ 	.word	0x0002c670


	//   ....[197]....
        /*11ac*/ 	.word	0x0002c710


	//   ....[198]....
        /*11b0*/ 	.word	0x0002c7a0


	//   ....[199]....
        /*11b4*/ 	.word	0x0002c890


	//   ....[200]....
        /*11b8*/ 	.word	0x0002c920


	//   ....[201]....
        /*11bc*/ 	.word	0x0002c9c0


	//   ....[202]....
        /*11c0*/ 	.word	0x0002ca50


	//   ....[203]....
        /*11c4*/ 	.word	0x0002cb40


	//   ....[204]....
        /*11c8*/ 	.word	0x0002cbd0


	//   ....[205]....
        /*11cc*/ 	.word	0x0002cc20


	//   ....[206]....
        /*11d0*/ 	.word	0x0002cc70


	//   ....[207]....
        /*11d4*/ 	.word	0x0002cd10


	//   ....[208]....
        /*11d8*/ 	.word	0x0002cda0


	//   ....[209]....
        /*11dc*/ 	.word	0x0002cdf0


	//   ....[210]....
        /*11e0*/ 	.word	0x0002ce40


	//   ....[211]....
        /*11e4*/ 	.word	0x0002cee0


	//   ....[212]....
        /*11e8*/ 	.word	0x0002cf70


	//   ....[213]....
        /*11ec*/ 	.word	0x0002cfc0


	//   ....[214]....
        /*11f0*/ 	.word	0x0002d010


	//   ....[215]....
        /*11f4*/ 	.word	0x0002d0b0


	//   ....[216]....
        /*11f8*/ 	.word	0x0002d140


	//   ....[217]....
        /*11fc*/ 	.word	0x0002d190


	//   ....[218]....
        /*1200*/ 	.word	0x0002d1e0


	//   ....[219]....
        /*1204*/ 	.word	0x0002d2d0


	//   ....[220]....
        /*1208*/ 	.word	0x0002d360


	//   ....[221]....
        /*120c*/ 	.word	0x0002d3b0


	//   ....[222]....
        /*1210*/ 	.word	0x0002d400


	//   ....[223]....
        /*1214*/ 	.word	0x0002d490


	//   ....[224]....
        /*1218*/ 	.word	0x0002d520


	//   ....[225]....
        /*121c*/ 	.word	0x0002d570


	//   ....[226]....
        /*1220*/ 	.word	0x0002d5c0


	//   ....[227]....
        /*1224*/ 	.word	0x0002d650


	//   ....[228]....
        /*1228*/ 	.word	0x0002d6e0


	//   ....[229]....
        /*122c*/ 	.word	0x0002d730


	//   ....[230]....
        /*1230*/ 	.word	0x0002d780


	//   ....[231]....
        /*1234*/ 	.word	0x0002d810


	//   ....[232]....
        /*1238*/ 	.word	0x0002d8a0


	//   ....[233]....
        /*123c*/ 	.word	0x0002d8f0


	//   ....[234]....
        /*1240*/ 	.word	0x0002d940


	//   ....[235]....
        /*1244*/ 	.word	0x0002dce0


	//   ....[236]....
        /*1248*/ 	.word	0x0002dfc0


	//   ....[237]....
        /*124c*/ 	.word	0x0002e0b0


	//   ....[238]....
        /*1250*/ 	.word	0x0002e150


	//   ....[239]....
        /*1254*/ 	.word	0x0002e1b0


	//   ....[240]....
        /*1258*/ 	.word	0x0002e250


	//   ....[241]....
        /*125c*/ 	.word	0x0002e330


	//   ....[242]....
        /*1260*/ 	.word	0x0002e430


	//   ....[243]....
        /*1264*/ 	.word	0x0002e4a0


	//   ....[244]....
        /*1268*/ 	.word	0x0002e580


	//   ....[245]....
        /*126c*/ 	.word	0x0002e630


	//   ....[246]....
        /*1270*/ 	.word	0x0002e690


	//   ....[247]....
        /*1274*/ 	.word	0x0002e6f0


	//   ....[248]....
        /*1278*/ 	.word	0x0002e800


	//   ....[249]....
        /*127c*/ 	.word	0x0002e860


	//   ....[250]....
        /*1280*/ 	.word	0x0002e980


	//   ....[251]....
        /*1284*/ 	.word	0x0002e9e0


	//   ....[252]....
        /*1288*/ 	.word	0x0002eb00


	//   ....[253]....
        /*128c*/ 	.word	0x0002eb60


	//   ....[254]....
        /*1290*/ 	.word	0x0002ec80


	//   ....[255]....
        /*1294*/ 	.word	0x0002ece0


	//   ....[0]....
        /*1298*/ 	.word	0x0002ee00


	//   ....[1]....
        /*129c*/ 	.word	0x0002ee60


	//   ....[2]....
        /*12a0*/ 	.word	0x0002ef80


	//   ....[3]....
        /*12a4*/ 	.word	0x0002efe0


	//   ....[4]....
        /*12a8*/ 	.word	0x0002f0e0


	//   ....[5]....
        /*12ac*/ 	.word	0x0002f210


	//   ....[6]....
        /*12b0*/ 	.word	0x0002f2d0


	//   ....[7]....
        /*12b4*/ 	.word	0x0002f3b0


	//   ....[8]....
        /*12b8*/ 	.word	0x0002f490


	//   ....[9]....
        /*12bc*/ 	.word	0x0002f4f0


	//   ....[10]....
        /*12c0*/ 	.word	0x0002f5d0


	//   ....[11]....
        /*12c4*/ 	.word	0x0002f630


	//   ....[12]....
        /*12c8*/ 	.word	0x0002f740


	//   ....[13]....
        /*12cc*/ 	.word	0x0002f830


	//   ....[14]....
        /*12d0*/ 	.word	0x0002f8d0


	//   ....[15]....
        /*12d4*/ 	.word	0x0002f930


	//   ....[16]....
        /*12d8*/ 	.word	0x0002fa50


	//   ....[17]....
        /*12dc*/ 	.word	0x0002fab0


	//   ....[18]....
        /*12e0*/ 	.word	0x0002fbd0


	//   ....[19]....
        /*12e4*/ 	.word	0x0002fc30


	//   ....[20]....
        /*12e8*/ 	.word	0x0002fd00


	//   ....[21]....
        /*12ec*/ 	.word	0x0002fe70


	//   ....[22]....
        /*12f0*/ 	.word	0x0002ff30


	//   ....[23]....
        /*12f4*/ 	.word	0x00030080


	//   ....[24]....
        /*12f8*/ 	.word	0x00030130


	//   ....[25]....
        /*12fc*/ 	.word	0x00030190


	//   ....[26]....
        /*1300*/ 	.word	0x00030250


	//   ....[27]....
        /*1304*/ 	.word	0x00030330


	//   ....[28]....
        /*1308*/ 	.word	0x000303f0


	//   ....[29]....
        /*130c*/ 	.word	0x00030500


	//   ....[30]....
        /*1310*/ 	.word	0x000305a0


	//   ....[31]....
        /*1314*/ 	.word	0x00030710


	//   ....[32]....
        /*1318*/ 	.word	0x00030780


	//   ....[33]....
        /*131c*/ 	.word	0x000307f0


	//   ....[34]....
        /*1320*/ 	.word	0x00030860


	//   ....[35]....
        /*1324*/ 	.word	0x000308d0


	//   ....[36]....
        /*1328*/ 	.word	0x00030950


	//   ....[37]....
        /*132c*/ 	.word	0x000309d0


	//   ....[38]....
        /*1330*/ 	.word	0x00030a60


	//   ....[39]....
        /*1334*/ 	.word	0x00030ad0


	//   ....[40]....
        /*1338*/ 	.word	0x00030b40


	//   ....[41]....
        /*133c*/ 	.word	0x00030bb0


	//   ....[42]....
        /*1340*/ 	.word	0x00030c30


	//   ....[43]....
        /*1344*/ 	.word	0x00030ca0


	//   ....[44]....
        /*1348*/ 	.word	0x00030d30


	//   ....[45]....
        /*134c*/ 	.word	0x00030d90


	//   ....[46]....
        /*1350*/ 	.word	0x00030e20


	//   ....[47]....
        /*1354*/ 	.word	0x00030f50


	//----- nvinfo : EIATTR_REG_RECONFIG
	.align		4
.L_471:
        /*1358*/ 	.byte	0x01, 0x54
	.zero		2


	//----- nvinfo : EIATTR_SYSCALL_OFFSETS
	.align		4
        /*135c*/ 	.byte	0x04, 0x46
        /*135e*/ 	.short	(.L_473 - .L_472)


	//   ....[0]....
.L_472:
        /*1360*/ 	.word	0x00002730


	//   ....[1]....
        /*1364*/ 	.word	0x00002880


	//   ....[2]....
        /*1368*/ 	.word	0x00009c40


	//   ....[3]....
        /*136c*/ 	.word	0x00009f60


	//   ....[4]....
        /*1370*/ 	.word	0x00027c30


	//   ....[5]....
        /*1374*/ 	.word	0x00027d80


	//   ....[6]....
        /*1378*/ 	.word	0x00027e70


	//   ....[7]....
        /*137c*/ 	.word	0x00028c20


	//----- nvinfo : EIATTR_MBARRIER_INSTR_OFFSETS
	.align		4
.L_473:
        /*1380*/ 	.byte	0x04, 0x39
        /*1382*/ 	.short	(.L_475 - .L_474)


	//   ....[0]....
.L_474:
        /*1384*/ 	.word	0x00000270
        /*1388*/ 	.word	0x000000ff
        /*138c*/ 	.word	0x00030800
        /*1390*/ 	.short	0x0100
        /*1392*/ 	.byte	0x08
	.zero		1


	//   ....[1]....
        /*1394*/ 	.word	0x00000280
        /*1398*/ 	.word	0x000000ff
        /*139c*/ 	.word	0x00030820
        /*13a0*/ 	.short	0x0100
        /*13a2*/ 	.byte	0x08
	.zero		1


	//   ....[2]....
        /*13a4*/ 	.word	0x00000370
        /*13a8*/ 	.word	0x000000ff
        /*13ac*/ 	.word	0x00030830
        /*13b0*/ 	.short	0x0100
        /*13b2*/ 	.byte	0x08
	.zero		1


	//   ....[3]....
        /*13b4*/ 	.word	0x00000380
        /*13b8*/ 	.word	0x000000ff
        /*13bc*/ 	.word	0x00030840
        /*13c0*/ 	.short	0x0100
        /*13c2*/ 	.byte	0x08
	.zero		1


	//   ....[4]....
        /*13c4*/ 	.word	0x00000390
        /*13c8*/ 	.word	0x000000ff
        /*13cc*/ 	.word	0x00030838
        /*13d0*/ 	.short	0x0100
        /*13d2*/ 	.byte	0x08
	.zero		1


	//   ....[5]....
        /*13d4*/ 	.word	0x000003a0
        /*13d8*/ 	.word	0x000000ff
        /*13dc*/ 	.word	0x00030848
        /*13e0*/ 	.short	0x0100
        /*13e2*/ 	.byte	0x08
	.zero		1


	//   ....[6]....
        /*13e4*/ 	.word	0x000004d0
        /*13e8*/ 	.word	0x000000ff
        /*13ec*/ 	.word	0x00030850
        /*13f0*/ 	.short	0x0100
        /*13f2*/ 	.byte	0x08
	.zero		1


	//   ....[7]....
        /*13f4*/ 	.word	0x000004e0
        /*13f8*/ 	.word	0x000000ff
        /*13fc*/ 	.word	0x00030860
        /*1400*/ 	.short	0x0100
        /*1402*/ 	.byte	0x08
	.zero		1


	//   ....[8]....
        /*1404*/ 	.word	0x000004f0
        /*1408*/ 	.word	0x000000ff
        /*140c*/ 	.word	0x00030858
        /*1410*/ 	.short	0x0100
        /*1412*/ 	.byte	0x08
	.zero		1


	//   ....[9]....
        /*1414*/ 	.word	0x00000500
        /*1418*/ 	.word	0x000000ff
        /*141c*/ 	.word	0x00030868
        /*1420*/ 	.short	0x0100
        /*1422*/ 	.byte	0x08
	.zero		1


	//   ....[10]....
        /*1424*/ 	.word	0x000005f0
        /*1428*/ 	.word	0x000000ff
        /*142c*/ 	.word	0x00030870
        /*1430*/ 	.short	0x0100
        /*1432*/ 	.byte	0x06
	.zero		1


	//   ....[11]....
        /*1434*/ 	.word	0x00000600
        /*1438*/ 	.word	0x000000ff
        /*143c*/ 	.word	0x00030880
        /*1440*/ 	.short	0x0100
        /*1442*/ 	.byte	0x06
	.zero		1


	//   ....[12]....
        /*1444*/ 	.word	0x00000610
        /*1448*/ 	.word	0x000000ff
        /*144c*/ 	.word	0x00030878
        /*1450*/ 	.short	0x0100
        /*1452*/ 	.byte	0x06
	.zero		1


	//   ....[13]....
        /*1454*/ 	.word	0x00000620
        /*1458*/ 	.word	0x000000ff
        /*145c*/ 	.word	0x00030888
        /*1460*/ 	.short	0x0100
        /*1462*/ 	.byte	0x06
	.zero		1


	//   ....[14]....
        /*1464*/ 	.word	0x00000750
        /*1468*/ 	.word	0x000000ff
        /*146c*/ 	.word	0x00030890
        /*1470*/ 	.short	0x0100
        /*1472*/ 	.byte	0x08
	.zero		1


	//   ....[15]....
        /*1474*/ 	.word	0x00000760
        /*1478*/ 	.word	0x000000ff
        /*147c*/ 	.word	0x000308a0
        /*1480*/ 	.short	0x0100
        /*1482*/ 	.byte	0x08
	.zero		1


	//   ....[16]....
        /*1484*/ 	.word	0x00000770
        /*1488*/ 	.word	0x000000ff
        /*148c*/ 	.word	0x00030898
        /*1490*/ 	.short	0x0100
        /*1492*/ 	.byte	0x08
	.zero		1


	//   ....[17]....
        /*1494*/ 	.word	0x00000780
        /*1498*/ 	.word	0x000000ff
        /*149c*/ 	.word	0x000308a8
        /*14a0*/ 	.short	0x0100
        /*14a2*/ 	.byte	0x08
	.zero		1


	//   ....[18]....
        /*14a4*/ 	.word	0x000008b0
        /*14a8*/ 	.word	0x000000ff
        /*14ac*/ 	.word	0x000308b0
        /*14b0*/ 	.short	0x0100
        /*14b2*/ 	.byte	0x08
	.zero		1


	//   ....[19]....
        /*14b4*/ 	.word	0x000008c0
        /*14b8*/ 	.word	0x000000ff
        /*14bc*/ 	.word	0x000308c0
        /*14c0*/ 	.short	0x0100
        /*14c2*/ 	.byte	0x08
	.zero		1


	//   ....[20]....
        /*14c4*/ 	.word	0x000008d0
        /*14c8*/ 	.word	0x000000ff
        /*14cc*/ 	.word	0x000308b8
        /*14d0*/ 	.short	0x0100
        /*14d2*/ 	.byte	0x08
	.zero		1


	//   ....[21]....
        /*14d4*/ 	.word	0x000008e0
        /*14d8*/ 	.word	0x000000ff
        /*14dc*/ 	.word	0x000308c8
        /*14e0*/ 	.short	0x0100
        /*14e2*/ 	.byte	0x08
	.zero		1


	//   ....[22]....
        /*14e4*/ 	.word	0x00003d30
        /*14e8*/ 	.word	0x00000058
        /*14ec*/ 	.word	0x00030890
        /*14f0*/ 	.short	0x010a
        /*14f2*/ 	.byte	0x3f
	.zero		1


	//   ....[23]....
        /*14f4*/ 	.word	0x00006230
        /*14f8*/ 	.word	0x00000058
        /*14fc*/ 	.word	0x00030890
        /*1500*/ 	.short	0x010a
        /*1502*/ 	.byte	0x3f
	.zero		1


	//   ....[24]....
        /*1504*/ 	.word	0x00008270
        /*1508*/ 	.word	0x00000058
        /*150c*/ 	.word	0x00030890
        /*1510*/ 	.short	0x010a
        /*1512*/ 	.byte	0x3f
	.zero		1


	//   ....[25]....
        /*1514*/ 	.word	0x000088a0
        /*1518*/ 	.word	0x0000000b
        /*151c*/ 	.word	0x00000000
        /*1520*/ 	.short	0x0101
        /*1522*/ 	.byte	0x3f
	.zero		1


	//   ....[26]....
        /*1524*/ 	.word	0x000088e0
        /*1528*/ 	.word	0x00000058
        /*152c*/ 	.word	0x000308b0
        /*1530*/ 	.short	0x010a
        /*1532*/ 	.byte	0x3f
	.zero		1


	//   ....[27]....
        /*1534*/ 	.word	0x00008ea0
        /*1538*/ 	.word	0x00000058
        /*153c*/ 	.word	0x00000000
        /*1540*/ 	.short	0x0101
        /*1542*/ 	.byte	0x3f
	.zero		1


	//   ....[28]....
        /*1544*/ 	.word	0x00009ce0
        /*1548*/ 	.word	0x00000011
        /*154c*/ 	.word	0x00030800
        /*1550*/ 	.short	0x010a
        /*1552*/ 	.byte	0x3f
	.zero		1


	//   ....[29]....
        /*1554*/ 	.word	0x00009d30
        /*1558*/ 	.word	0x00000011
        /*155c*/ 	.word	0x00030800
        /*1560*/ 	.short	0x010a
        /*1562*/ 	.byte	0x3f
	.zero		1


	//   ....[30]....
        /*1564*/ 	.word	0x0000b830
        /*1568*/ 	.word	0x00000011
        /*156c*/ 	.word	0x00030800
        /*1570*/ 	.short	0x010a
        /*1572*/ 	.byte	0x3f
	.zero		1


	//   ....[31]....
        /*1574*/ 	.word	0x0000fc50
        /*1578*/ 	.word	0x00000011
        /*157c*/ 	.word	0x00030800
        /*1580*/ 	.short	0x010a
        /*1582*/ 	.byte	0x3f
	.zero		1


	//   ....[32]....
        /*1584*/ 	.word	0x00013430
        /*1588*/ 	.word	0x00000000
        /*158c*/ 	.word	0x00030830
        /*1590*/ 	.short	0x010a
        /*1592*/ 	.byte	0x3f
	.zero		1


	//   ....[33]....
        /*1594*/ 	.word	0x000134e0
        /*1598*/ 	.word	0x00000000
        /*159c*/ 	.word	0x00030830
        /*15a0*/ 	.short	0x010a
        /*15a2*/ 	.byte	0x3f
	.zero		1


	//   ....[34]....
        /*15a4*/ 	.word	0x000141e0
        /*15a8*/ 	.word	0x00000000
        /*15ac*/ 	.word	0x00000000
        /*15b0*/ 	.short	0x0101
        /*15b2*/ 	.byte	0x3f
	.zero		1


	//   ....[35]....
        /*15b4*/ 	.word	0x00015ec0
        /*15b8*/ 	.word	0x000000df
        /*15bc*/ 	.word	0x00030830
        /*15c0*/ 	.short	0x010a
        /*15c2*/ 	.byte	0x3f
	.zero		1


	//   ....[36]....
        /*15c4*/ 	.word	0x00015f50
        /*15c8*/ 	.word	0x000000df
        /*15cc*/ 	.word	0x00030830
        /*15d0*/ 	.short	0x010a
        /*15d2*/ 	.byte	0x3f
	.zero		1


	//   ....[37]....
        /*15d4*/ 	.word	0x00017140
        /*15d8*/ 	.word	0x000000da
        /*15dc*/ 	.word	0x00030850
        /*15e0*/ 	.short	0x010a
        /*15e2*/ 	.byte	0x3f
	.zero		1


	//   ....[38]....
        /*15e4*/ 	.word	0x00017190
        /*15e8*/ 	.word	0x000000da
        /*15ec*/ 	.word	0x00030850
        /*15f0*/ 	.short	0x010a
        /*15f2*/ 	.byte	0x3f
	.zero		1


	//   ....[39]....
        /*15f4*/ 	.word	0x00017500
        /*15f8*/ 	.word	0x00000000
        /*15fc*/ 	.word	0x00000000
        /*1600*/ 	.short	0x0101
        /*1602*/ 	.byte	0x3f
	.zero		1


	//   ....[40]....
        /*1604*/ 	.word	0x00018a80
        /*1608*/ 	.word	0x000000da
        /*160c*/ 	.word	0x00000000
        /*1610*/ 	.short	0x0101
        /*1612*/ 	.byte	0x3f
	.zero		1


	//   ....[41]....
        /*1614*/ 	.word	0x00018ff0
        /*1618*/ 	.word	0x000000de
        /*161c*/ 	.word	0x00030830
        /*1620*/ 	.short	0x010a
        /*1622*/ 	.byte	0x3f
	.zero		1


	//   ....[42]....
        /*1624*/ 	.word	0x00019080
        /*1628*/ 	.word	0x000000de
        /*162c*/ 	.word	0x00030830
        /*1630*/ 	.short	0x010a
        /*1632*/ 	.byte	0x3f
	.zero		1


	//   ....[43]....
        /*1634*/ 	.word	0x0001a290
        /*1638*/ 	.word	0x00000008
        /*163c*/ 	.word	0x00030850
        /*1640*/ 	.short	0x010a
        /*1642*/ 	.byte	0x3f
	.zero		1


	//   ....[44]....
        /*1644*/ 	.word	0x0001a2e0
        /*1648*/ 	.word	0x00000008
        /*164c*/ 	.word	0x00030850
        /*1650*/ 	.short	0x010a
        /*1652*/ 	.byte	0x3f
	.zero		1


	//   ....[45]....
        /*1654*/ 	.word	0x0001ab70
        /*1658*/ 	.word	0x000000de
        /*165c*/ 	.word	0x00000000
        /*1660*/ 	.short	0x0101
        /*1662*/ 	.byte	0x3f
	.zero		1


	//   ....[46]....
        /*1664*/ 	.word	0x0001af60
        /*1668*/ 	.word	0x00000008
        /*166c*/ 	.word	0x00000000
        /*1670*/ 	.short	0x0101
        /*1672*/ 	.byte	0x3f
	.zero		1


	//   ....[47]....
        /*1674*/ 	.word	0x0001b1e0
        /*1678*/ 	.word	0x000000df
        /*167c*/ 	.word	0x00030830
        /*1680*/ 	.short	0x010a
        /*1682*/ 	.byte	0x3f
	.zero		1


	//   ....[48]....
        /*1684*/ 	.word	0x0001b270
        /*1688*/ 	.word	0x000000df
        /*168c*/ 	.word	0x00030830
        /*1690*/ 	.short	0x010a
        /*1692*/ 	.byte	0x3f
	.zero		1


	//   ....[49]....
        /*1694*/ 	.word	0x0001c480
        /*1698*/ 	.word	0x000000de
        /*169c*/ 	.word	0x00030850
        /*16a0*/ 	.short	0x010a
        /*16a2*/ 	.byte	0x3f
	.zero		1


	//   ....[50]....
        /*16a4*/ 	.word	0x0001c4d0
        /*16a8*/ 	.word	0x000000de
        /*16ac*/ 	.word	0x00030850
        /*16b0*/ 	.short	0x010a
        /*16b2*/ 	.byte	0x3f
	.zero		1


	//   ....[51]....
        /*16b4*/ 	.word	0x0001c8b0
        /*16b8*/ 	.word	0x000000df
        /*16bc*/ 	.word	0x00000000
        /*16c0*/ 	.short	0x0101
        /*16c2*/ 	.byte	0x3f
	.zero		1


	//   ....[52]....
        /*16c4*/ 	.word	0x0001ddd0
        /*16c8*/ 	.word	0x000000de
        /*16cc*/ 	.word	0x00000000
        /*16d0*/ 	.short	0x0101
        /*16d2*/ 	.byte	0x3f
	.zero		1


	//   ....[53]....
        /*16d4*/ 	.word	0x0001e750
        /*16d8*/ 	.word	0x00000003
        /*16dc*/ 	.word	0x00030850
        /*16e0*/ 	.short	0x010a
        /*16e2*/ 	.byte	0x3f
	.zero		1


	//   ....[54]....
        /*16e4*/ 	.word	0x0001e7a0
        /*16e8*/ 	.word	0x00000003
        /*16ec*/ 	.word	0x00030850
        /*16f0*/ 	.short	0x010a
        /*16f2*/ 	.byte	0x3f
	.zero		1


	//   ....[55]....
        /*16f4*/ 	.word	0x0001f3f0
        /*16f8*/ 	.word	0x00000003
        /*16fc*/ 	.word	0x00000000
        /*1700*/ 	.short	0x0101
        /*1702*/ 	.byte	0x3f
	.zero		1


	//   ....[56]....
        /*1704*/ 	.word	0x00020fb0
        /*1708*/ 	.word	0x00000000
        /*170c*/ 	.word	0x00000000
        /*1710*/ 	.short	0x0101
        /*1712*/ 	.byte	0x3f
	.zero		1


	//   ....[57]....
        /*1714*/ 	.word	0x00021ba0
        /*1718*/ 	.word	0x00000006
        /*171c*/ 	.word	0x00000000
        /*1720*/ 	.short	0x0101
        /*1722*/ 	.byte	0x3f
	.zero		1


	//   ....[58]....
        /*1724*/ 	.word	0x00025c60
        /*1728*/ 	.word	0x00000011
        /*172c*/ 	.word	0x00030820
        /*1730*/ 	.short	0x010a
        /*1732*/ 	.byte	0x3f
	.zero		1


	//   ....[59]....
        /*1734*/ 	.word	0x00025cf0
        /*1738*/ 	.word	0x0000000c
        /*173c*/ 	.word	0x000308a0
        /*1740*/ 	.short	0x010a
        /*1742*/ 	.byte	0x3f
	.zero		1


	//   ....[60]....
        /*1744*/ 	.word	0x00026250
        /*1748*/ 	.word	0x0000000c
        /*174c*/ 	.word	0x000308c0
        /*1750*/ 	.short	0x010a
        /*1752*/ 	.byte	0x3f
	.zero		1


	//   ....[61]....
        /*1754*/ 	.word	0x00026860
        /*1758*/ 	.word	0x00000007
        /*175c*/ 	.word	0x000308a0
        /*1760*/ 	.short	0x010a
        /*1762*/ 	.byte	0x3f
	.zero		1


	//   ....[62]....
        /*1764*/ 	.word	0x00026da0
        /*1768*/ 	.word	0x00000007
        /*176c*/ 	.word	0x000308c0
        /*1770*/ 	.short	0x010a
        /*1772*/ 	.byte	0x3f
	.zero		1


	//   ....[63]....
        /*1774*/ 	.word	0x00028430
        /*1778*/ 	.word	0x00000004
        /*177c*/ 	.word	0x00030840
        /*1780*/ 	.short	0x010a
        /*1782*/ 	.byte	0x3f
	.zero		1


	//   ....[64]....
        /*1784*/ 	.word	0x00028920
        /*1788*/ 	.word	0x00000004
        /*178c*/ 	.word	0x00030830
        /*1790*/ 	.short	0x0107
        /*1792*/ 	.byte	0x3f
	.zero		1


	//   ....[65]....
        /*1794*/ 	.word	0x000289d0
        /*1798*/ 	.word	0x00000004
        /*179c*/ 	.word	0x00030830
        /*17a0*/ 	.short	0x0101
        /*17a2*/ 	.byte	0x3f
	.zero		1


	//   ....[66]....
        /*17a4*/ 	.word	0x000295f0
        /*17a8*/ 	.word	0x00000011
        /*17ac*/ 	.word	0x00030800
        /*17b0*/ 	.short	0x0107
        /*17b2*/ 	.byte	0x3f
	.zero		1


	//   ....[67]....
        /*17b4*/ 	.word	0x00029710
        /*17b8*/ 	.word	0x00000011
        /*17bc*/ 	.word	0x00030800
        /*17c0*/ 	.short	0x0101
        /*17c2*/ 	.byte	0x3f
	.zero		1


	//   ....[68]....
        /*17c4*/ 	.word	0x00029730
        /*17c8*/ 	.word	0x00000011
        /*17cc*/ 	.word	0x00030820
        /*17d0*/ 	.short	0x010a
        /*17d2*/ 	.byte	0x3f
	.zero		1


	//   ....[69]....
        /*17d4*/ 	.word	0x00029b10
        /*17d8*/ 	.word	0x00000007
        /*17dc*/ 	.word	0x00030840
        /*17e0*/ 	.short	0x010a
        /*17e2*/ 	.byte	0x3f
	.zero		1


	//   ....[70]....
        /*17e4*/ 	.word	0x00029ff0
        /*17e8*/ 	.word	0x00000007
        /*17ec*/ 	.word	0x00030830
        /*17f0*/ 	.short	0x0107
        /*17f2*/ 	.byte	0x3f
	.zero		1


	//   ....[71]....
        /*17f4*/ 	.word	0x0002a0a0
        /*17f8*/ 	.word	0x00000007
        /*17fc*/ 	.word	0x00030830
        /*1800*/ 	.short	0x0101
        /*1802*/ 	.byte	0x3f
	.zero		1


	//   ....[72]....
        /*1804*/ 	.word	0x0002a100
        /*1808*/ 	.word	0x00000007
        /*180c*/ 	.word	0x00030860
        /*1810*/ 	.short	0x010a
        /*1812*/ 	.byte	0x3f
	.zero		1


	//   ....[73]....
        /*1814*/ 	.word	0x0002a5c0
        /*1818*/ 	.word	0x00000007
        /*181c*/ 	.word	0x00030850
        /*1820*/ 	.short	0x0107
        /*1822*/ 	.byte	0x3f
	.zero		1


	//   ....[74]....
        /*1824*/ 	.word	0x0002a6e0
        /*1828*/ 	.word	0x00000007
        /*182c*/ 	.word	0x00030850
        /*1830*/ 	.short	0x0101
        /*1832*/ 	.byte	0x3f
	.zero		1


	//   ....[75]....
        /*1834*/ 	.word	0x0002a8f0
        /*1838*/ 	.word	0x00000004
        /*183c*/ 	.word	0x00030860
        /*1840*/ 	.short	0x010a
        /*1842*/ 	.byte	0x3f
	.zero		1


	//   ....[76]....
        /*1844*/ 	.word	0x0002ad70
        /*1848*/ 	.word	0x00000004
        /*184c*/ 	.word	0x00030850
        /*1850*/ 	.short	0x0107
        /*1852*/ 	.byte	0x3f
	.zero		1


	//   ....[77]....
        /*1854*/ 	.word	0x0002ae20
        /*1858*/ 	.word	0x00000004
        /*185c*/ 	.word	0x00030850
        /*1860*/ 	.short	0x0101
        /*1862*/ 	.byte	0x3f
	.zero		1


	//   ....[78]....
        /*1864*/ 	.word	0x0002bf70
        /*1868*/ 	.word	0x00000005
        /*186c*/ 	.word	0x00030820
        /*1870*/ 	.short	0x010a
        /*1872*/ 	.byte	0x3f
	.zero		1


	//   ....[79]....
        /*1874*/ 	.word	0x0002c100
        /*1878*/ 	.word	0x00000003
        /*187c*/ 	.word	0x00030840
        /*1880*/ 	.short	0x010a
        /*1882*/ 	.byte	0x3f
	.zero		1


	//   ....[80]....
        /*1884*/ 	.word	0x0002c1a0
        /*1888*/ 	.word	0x00000005
        /*188c*/ 	.word	0x00030840
        /*1890*/ 	.short	0x010a
        /*1892*/ 	.byte	0x3f
	.zero		1


	//   ....[81]....
        /*1894*/ 	.word	0x0002c1e0
        /*1898*/ 	.word	0x00000003
        /*189c*/ 	.word	0x00030860
        /*18a0*/ 	.short	0x010a
        /*18a2*/ 	.byte	0x3f
	.zero		1


	//   ....[82]....
        /*18a4*/ 	.word	0x0002c220
        /*18a8*/ 	.word	0x00000005
        /*18ac*/ 	.word	0x00030860
        /*18b0*/ 	.short	0x010a
        /*18b2*/ 	.byte	0x3f
	.zero		1


	//   ....[83]....
        /*18b4*/ 	.word	0x0002c280
        /*18b8*/ 	.word	0x00000058
        /*18bc*/ 	.word	0x00030890
        /*18c0*/ 	.short	0x010a
        /*18c2*/ 	.byte	0x3f
	.zero		1


	//   ....[84]....
        /*18c4*/ 	.word	0x0002c530
        /*18c8*/ 	.word	0x00000058
        /*18cc*/ 	.word	0x00030890
        /*18d0*/ 	.short	0x010a
        /*18d2*/ 	.byte	0x3f
	.zero		1


	//   ....[85]....
        /*18d4*/ 	.word	0x0002c7e0
        /*18d8*/ 	.word	0x00000058
        /*18dc*/ 	.word	0x00030890
        /*18e0*/ 	.short	0x010a
        /*18e2*/ 	.byte	0x3f
	.zero		1


	//   ....[86]....
        /*18e4*/ 	.word	0x0002ca90
        /*18e8*/ 	.word	0x00000058
        /*18ec*/ 	.word	0x000308b0
        /*18f0*/ 	.short	0x010a
        /*18f2*/ 	.byte	0x3f
	.zero		1


	//   ....[87]....
        /*18f4*/ 	.word	0x0002d220
        /*18f8*/ 	.word	0x00000011
        /*18fc*/ 	.word	0x00030800
        /*1900*/ 	.short	0x010a
        /*1902*/ 	.byte	0x3f
	.zero		1


	//   ....[88]....
        /*1904*/ 	.word	0x0002d980
        /*1908*/ 	.word	0x00000011
        /*190c*/ 	.word	0x00030800
        /*1910*/ 	.short	0x010a
        /*1912*/ 	.byte	0x3f
	.zero		1


	//   ....[89]....
        /*1914*/ 	.word	0x0002d9d0
        /*1918*/ 	.word	0x00000000
        /*191c*/ 	.word	0x00030830
        /*1920*/ 	.short	0x010a
        /*1922*/ 	.byte	0x3f
	.zero		1


	//   ....[90]....
        /*1924*/ 	.word	0x0002da20
        /*1928*/ 	.word	0x000000df
        /*192c*/ 	.word	0x00030830
        /*1930*/ 	.short	0x010a
        /*1932*/ 	.byte	0x3f
	.zero		1


	//   ....[91]....
        /*1934*/ 	.word	0x0002da70
        /*1938*/ 	.word	0x000000da
        /*193c*/ 	.word	0x00030850
        /*1940*/ 	.short	0x010a
        /*1942*/ 	.byte	0x3f
	.zero		1


	//   ....[92]....
        /*1944*/ 	.word	0x0002dac0
        /*1948*/ 	.word	0x000000de
        /*194c*/ 	.word	0x00030830
        /*1950*/ 	.short	0x010a
        /*1952*/ 	.byte	0x3f
	.zero		1


	//   ....[93]....
        /*1954*/ 	.word	0x0002db10
        /*1958*/ 	.word	0x00000008
        /*195c*/ 	.word	0x00030850
        /*1960*/ 	.short	0x010a
        /*1962*/ 	.byte	0x3f
	.zero		1


	//   ....[94]....
        /*1964*/ 	.word	0x0002db60
        /*1968*/ 	.word	0x000000df
        /*196c*/ 	.word	0x00030830
        /*1970*/ 	.short	0x010a
        /*1972*/ 	.byte	0x3f
	.zero		1


	//   ....[95]....
        /*1974*/ 	.word	0x0002dbb0
        /*1978*/ 	.word	0x000000de
        /*197c*/ 	.word	0x00030850
        /*1980*/ 	.short	0x010a
        /*1982*/ 	.byte	0x3f
	.zero		1


	//   ....[96]....
        /*1984*/ 	.word	0x0002dc00
        /*1988*/ 	.word	0x00000003
        /*198c*/ 	.word	0x00030850
        /*1990*/ 	.short	0x010a
        /*1992*/ 	.byte	0x3f
	.zero		1


	//   ....[97]....
        /*1994*/ 	.word	0x0002dda0
        /*1998*/ 	.word	0x00000011
        /*199c*/ 	.word	0x00030820
        /*19a0*/ 	.short	0x010a
        /*19a2*/ 	.byte	0x3f
	.zero		1


	//   ....[98]....
        /*19a4*/ 	.word	0x0002ddf0
        /*19a8*/ 	.word	0x0000000c
        /*19ac*/ 	.word	0x000308a0
        /*19b0*/ 	.short	0x010a
        /*19b2*/ 	.byte	0x3f
	.zero		1


	//   ....[99]....
        /*19b4*/ 	.word	0x0002de40
        /*19b8*/ 	.word	0x0000000c
        /*19bc*/ 	.word	0x000308c0
        /*19c0*/ 	.short	0x010a
        /*19c2*/ 	.byte	0x3f
	.zero		1


	//   ....[100]....
        /*19c4*/ 	.word	0x0002de90
        /*19c8*/ 	.word	0x00000007
        /*19cc*/ 	.word	0x000308a0
        /*19d0*/ 	.short	0x010a
        /*19d2*/ 	.byte	0x3f
	.zero		1


	//   ....[101]....
        /*19d4*/ 	.word	0x0002dee0
        /*19d8*/ 	.word	0x00000007
        /*19dc*/ 	.word	0x000308c0
        /*19e0*/ 	.short	0x010a
        /*19e2*/ 	.byte	0x3f
	.zero		1


	//   ....[102]....
        /*19e4*/ 	.word	0x0002e000
        /*19e8*/ 	.word	0x00000004
        /*19ec*/ 	.word	0x00030840
        /*19f0*/ 	.short	0x010a
        /*19f2*/ 	.byte	0x3f
	.zero		1


	//   ....[103]....
        /*19f4*/ 	.word	0x0002f110
        /*19f8*/ 	.word	0x00000011
        /*19fc*/ 	.word	0x00030820
        /*1a00*/ 	.short	0x010a
        /*1a02*/ 	.byte	0x3f
	.zero		1


	//   ....[104]....
        /*1a04*/ 	.word	0x0002f160
        /*1a08*/ 	.word	0x00000007
        /*1a0c*/ 	.word	0x00030840
        /*1a10*/ 	.short	0x010a
        /*1a12*/ 	.byte	0x3f
	.zero		1


	//   ....[105]....
        /*1a14*/ 	.word	0x0002f780
        /*1a18*/ 	.word	0x00000007
        /*1a1c*/ 	.word	0x00030860
        /*1a20*/ 	.short	0x010a
        /*1a22*/ 	.byte	0x3f
	.zero		1


	//   ....[106]....
        /*1a24*/ 	.word	0x0002fdc0
        /*1a28*/ 	.word	0x00000004
        /*1a2c*/ 	.word	0x00030860
        /*1a30*/ 	.short	0x010a
        /*1a32*/ 	.byte	0x3f
	.zero		1


	//   ....[107]....
        /*1a34*/ 	.word	0x00030e70
        /*1a38*/ 	.word	0x00000005
        /*1a3c*/ 	.word	0x00030820
        /*1a40*/ 	.short	0x010a
        /*1a42*/ 	.byte	0x3f
	.zero		1


	//   ....[108]....
        /*1a44*/ 	.word	0x00031010
        /*1a48*/ 	.word	0x00000003
        /*1a4c*/ 	.word	0x00030840
        /*1a50*/ 	.short	0x010a
        /*1a52*/ 	.byte	0x3f
	.zero		1


	//   ....[109]....
        /*1a54*/ 	.word	0x00031060
        /*1a58*/ 	.word	0x00000005
        /*1a5c*/ 	.word	0x00030840
        /*1a60*/ 	.short	0x010a
        /*1a62*/ 	.byte	0x3f
	.zero		1


	//   ....[110]....
        /*1a64*/ 	.word	0x000310b0
        /*1a68*/ 	.word	0x00000003
        /*1a6c*/ 	.word	0x00030860
        /*1a70*/ 	.short	0x010a
        /*1a72*/ 	.byte	0x3f
	.zero		1


	//----- nvinfo : EIATTR_NUM_MBARRIERS
	.align		4
.L_475:
        /*1a74*/ 	.byte	0x03, 0x38
        /*1a76*/ 	.short	0x0016


	//----- nvinfo : EIATTR_EXIT_INSTR_OFFSETS
	.align		4
        /*1a78*/ 	.byte	0x04, 0x1c
        /*1a7a*/ 	.short	(.L_477 - .L_476)


	//   ....[0]....
.L_476:
        /*1a7c*/ 	.word	0x0002c270


	//----- nvinfo : EIATTR_MAX_THREADS
	.align		4
.L_477:
        /*1a80*/ 	.byte	0x04, 0x05
        /*1a82*/ 	.short	(.L_479 - .L_478)
.L_478:
        /*1a84*/ 	.word	0x00000180
        /*1a88*/ 	.word	0x00000001
        /*1a8c*/ 	.word	0x00000001


	//----- nvinfo : EIATTR_CRS_STACK_SIZE
	.align		4
.L_479:
        /*1a90*/ 	.byte	0x04, 0x1e
        /*1a92*/ 	.short	(.L_481 - .L_480)
.L_480:
        /*1a94*/ 	.word	0x00000000


	//----- nvinfo : EIATTR_CBANK_PARAM_SIZE
	.align		4
.L_481:
        /*1a98*/ 	.byte	0x03, 0x19
        /*1a9a*/ 	.short	0x0af0


	//----- nvinfo : EIATTR_PARAM_CBANK
	.align		4
        /*1a9c*/ 	.byte	0x04, 0x0a
        /*1a9e*/ 	.short	(.L_483 - .L_482)
	.align		4
.L_482:
        /*1aa0*/ 	.word	index@(.nv.constant0._ZN7cutlass13device_kernelIN5flash11enable_sm90INS1_16FlashAttnFwdSm90INS1_25CollectiveMainloopFwdSm90ILi2EN4cute5tupleIJNS5_1CILi1EEES8_S8_EEENS6_IJNS7_ILi128EEENS7_ILi64EEENS7_ILi256EEEEEELi256ENS_6half_tEfNS_4arch4Sm90ELb0ELb1ELb0ELb1ELb1ELb1ELb0ELb1ELb1ELb1ELb1ELb0EEENS1_21CollectiveEpilogueFwdINS6_IJSA_SC_SB_EEES9_SE_SG_Li256ELb1ELb1ELb1ELb0EEENS1_36VarlenDynamicPersistentTileSchedulerILi128ELi64ELi256ELi128ELb1ELb1ELb1ELb1ELb0ELb1EEEEEEEEEvNT_6ParamsE)
        /*1aa4*/ 	.short	0x0210
        /*1aa6*/ 	.short	0x0af0


	//----- nvinfo : EIATTR_SW_WAR
	.align		4
.L_483:
        /*1aa8*/ 	.byte	0x04, 0x36
        /*1aaa*/ 	.short	(.L_485 - .L_484)
.L_484:
        /*1aac*/ 	.word	0x00000008
.L_485:


//--------------------- .nv.info._ZN7cutlass13device_kernelIN5flash11enable_sm90INS1_16FlashAttnFwdSm90INS1_25CollectiveMainloopFwdSm90ILi2EN4cute5tupleIJNS5_1CILi1EEES8_S8_EEENS6_IJNS7_ILi128EEENS7_ILi80EEENS7_ILi256EEEEEELi256ENS_6half_tEfNS_4arch4Sm90ELb1ELb0ELb0ELb0ELb1ELb0ELb0ELb1ELb1ELb1ELb1ELb0EEENS1_21CollectiveEpilogueFwdINS6_IJSA_SC_SB_EEES9_SE_SG_Li256ELb0ELb1ELb1ELb0EEENS1_19SingleTileSchedulerILb0ELb1ELb1ELi128EEEEEEEEEvNT_6ParamsE --------------------------
	.section	.nv.info._ZN7cutlass13device_kernelIN5flash11enable_sm90INS1_16FlashAttnFwdSm90INS1_25CollectiveMainloopFwdSm90ILi2EN4cute5tupleIJNS5_1CILi1EEES8_S8_EEENS6_IJNS7_ILi128EEENS7_ILi80EEENS7_ILi256EEEEEELi256ENS_6half_tEfNS_4arch4Sm90ELb1ELb0ELb0ELb0ELb1ELb0ELb0ELb1ELb1ELb1ELb1ELb0EEENS1_21CollectiveEpilogueFwdINS6_IJSA_SC_SB_EEES9_SE_SG_Li256ELb0ELb1ELb1ELb0EEENS1_19SingleTileSchedulerILb0ELb1ELb1ELi128EEEEEEEEEvNT_6ParamsE,"",@"SHT_CUDA_INFO"
	.sectionflags	@""
	.align	4


	//----- nvinfo : EIATTR_CUDA_API_VERSION
	.align		4
        /*0000*/ 	.byte	0x04, 0x37
        /*0002*/ 	.short	(.L_487 - .L_486)
.L_486:
        /*0004*/ 	.word	0x00000082


	//----- nvinfo : EIATTR_KPARAM_INFO
	.align		4
.L_487:
        /*0008*/ 	.byte	0x04, 0x17
        /*000a*/ 	.short	(.L_489 - .L_488)
.L_488:
        /*000c*/ 	.word	0x00000000
        /*0010*/ 	.short	0x0000
        /*0012*/ 	.short	0x0070
        /*0014*/ 	.byte	0x00, 0xf0, 0x01, 0x28


	//----- nvinfo : EIATTR_SPARSE_MMA_MASK
	.align		4
.L_489:
        /*0018*/ 	.byte	0x03, 0x50
        /*001a*/ 	.short	0x0000


	//----- nvinfo : EIATTR_MAXREG_COUNT
	.align		4
        /*001c*/ 	.byte	0x03, 0x1b
        /*001e*/ 	.short	0x00a8


	//----- nvinfo : EIATTR_NUM_BARRIERS
	.align		4
        /*0020*/ 	.byte	0x02, 0x4c
        /*0022*/ 	.byte	0x09
	.zero		1


	//----- nvinfo : EIATTR_EXTERNS
	.align		4
        /*0024*/ 	.byte	0x04, 0x0f
        /*0026*/ 	.short	(.L_491 - .L_490)


	//   ....[0]....
	.align		4
.L_490:
        /*0028*/ 	.word	index@(__assertfail)


	//----- nvinfo : EIATTR_ANNOTATIONS
	.align		4
.L_491:
        /*002c*/ 	.byte	0x04, 0x55
        /*002e*/ 	.short	(.L_493 - .L_492)


	//   ....[0]....
.L_492:
        /*0030*/ 	.word	0x00000001
        /*0034*/ 	.byte	0xa0, 0x08, 0x00, 0x00, 0x01, 0x00, 0x00, 0x00, 0xf0, 0x15, 0x00, 0x00, 0x01, 0x00, 0x00, 0x00
        /*0044*/ 	.byte	0x30, 0x19, 0x01, 0x00, 0x01, 0x00, 0x00, 0x00, 0xc0, 0x1a, 0x01, 0x00, 0x01, 0x00, 0x00, 0x00
        /*0054*/ 	.byte	0xd0, 0x30, 0x01, 0x00, 0x01, 0x00, 0x00, 0x00, 0x70, 0x49, 0x01, 0x00


	//----- nvinfo : EIATTR_MERCURY_ISA_VERSION
	.align		4
.L_493:
        /*0060*/ 	.byte	0x03, 0x5f
        /*0062*/ 	.short	0x0101


	//----- nvinfo : EIATTR_INT_WARP_WIDE_INSTR_OFFSETS
	.align		4
        /*0064*/ 	.byte	0x04, 0x31
        /*0066*/ 	.short	(.L_495 - .L_494)


	//   ....[0]....
.L_494:
        /*0068*/ 	.word	0x000000c0


	//   ....[1]....
        /*006c*/ 	.word	0x000000d0


	//   ....[2]....
        /*0070*/ 	.word	0x00000170


	//----- nvinfo : EIATTR_COOP_GROUP_MASK_REGIDS
	.align		4
.L_495:
        /*0074*/ 	.byte	0x04, 0x29
        /*0076*/ 	.short	(.L_497 - .L_496)


	//   ....[0]....
.L_496:
        /*0078*/ 	.word	0xffffffff


	//   ....[1]....
        /*007c*/ 	.word	0xffffffff


	//   ....[2]....
        /*0080*/ 	.word	0xffffffff


	//   ....[3]....
        /*0084*/ 	.word	0xffffffff


	//   ....[4]....
        /*0088*/ 	.word	0xffffffff


	//   ....[5]....
        /*008c*/ 	.word	0xffffffff


	//   ....[6]....
        /*0090*/ 	.word	0xffffffff


	//   ....[7]....
        /*0094*/ 	.word	0xffffffff


	//   ....[8]....
        /*0098*/ 	.word	0xffffffff


	//   ....[9]....
        /*009c*/ 	.word	0xffffffff


	//   ....[10]....
        /*00a0*/ 	.word	0xffffffff


	//   ....[11]....
        /*00a4*/ 	.word	0xffffffff


	//   ....[12]....
        /*00a8*/ 	.word	0xffffffff


	//   ....[13]....
        /*00ac*/ 	.word	0xffffffff


	//   ....[14]....
        /*00b0*/ 	.word	0xffffffff


	//   ....[15]....
        /*00b4*/ 	.word	0xffffffff


	//   ....[16]....
        /*00b8*/ 	.word	0xffffffff


	//   ....[17]....
        /*00bc*/ 	.word	0xffffffff


	//   ....[18]....
        /*00c0*/ 	.word	0xffffffff


	//   ....[19]....
        /*00c4*/ 	.word	0xffffffff


	//   ....[20]....
        /*00c8*/ 	.word	0xffffffff


	//   ....[21]....
        /*00cc*/ 	.word	0xffffffff


	//   ....[22]....
        /*00d0*/ 	.word	0xffffffff


	//   ....[23]....
        /*00d4*/ 	.word	0xffffffff


	//   ....[24]....
        /*00d8*/ 	.word	0xffffffff


	//   ....[25]....
        /*00dc*/ 	.word	0xffffffff


	//   ....[26]....
        /*00e0*/ 	.word	0xffffffff


	//   ....[27]....
        /*00e4*/ 	.word	0xffffffff


	//   ....[28]....
        /*00e8*/ 	.word	0xffffffff


	//   ....[29]....
        /*00ec*/ 	.word	0xffffffff


	//   ....[30]....
        /*00f0*/ 	.word	0xffffffff


	//   ....[31]....
        /*00f4*/ 	.word	0xffffffff


	//   ....[32]....
        /*00f8*/ 	.word	0xffffffff


	//   ....[33]....
        /*00fc*/ 	.word	0xffffffff


	//   ....[34]....
        /*0100*/ 	.word	0xffffffff


	//   ....[35]....
        /*0104*/ 	.word	0xffffffff


	//   ....[36]....
        /*0108*/ 	.word	0xffffffff


	//   ....[37]....
        /*010c*/ 	.word	0xffffffff


	//   ....[38]....
        /*0110*/ 	.word	0xffffffff


	//   ....[39]....
        /*0114*/ 	.word	0xffffffff


	//   ....[40]....
        /*0118*/ 	.word	0xffffffff


	//   ....[41]....
        /*011c*/ 	.word	0xffffffff


	//   ....[42]....
        /*0120*/ 	.word	0xffffffff


	//   ....[43]....
        /*0124*/ 	.word	0xffffffff


	//   ....[44]....
        /*0128*/ 	.word	0xffffffff


	//   ....[45]....
        /*012c*/ 	.word	0xffffffff


	//   ....[46]....
        /*0130*/ 	.word	0xffffffff


	//   ....[47]....
        /*0134*/ 	.word	0xffffffff


	//   ....[48]....
        /*0138*/ 	.word	0xffffffff


	//   ....[49]....
        /*013c*/ 	.word	0xffffffff


	//   ....[50]....
        /*0140*/ 	.word	0xffffffff


	//   ....[51]....
        /*0144*/ 	.word	0xffffffff


	//   ....[52]....
        /*0148*/ 	.word	0xffffffff


	//   ....[53]....
        /*014c*/ 	.word	0xffffffff


	//   ....[54]....
        /*0150*/ 	.word	0xffffffff


	//   ....[55]....
        /*0154*/ 	.word	0xffffffff


	//   ....[56]....
        /*0158*/ 	.word	0xffffffff


	//   ....[57]....
        /*015c*/ 	.word	0xffffffff


	//   ....[58]....
        /*0160*/ 	.word	0xffffffff


	//   ....[59]....
        /*0164*/ 	.word	0xffffffff


	//   ....[60]....
        /*0168*/ 	.word	0xffffffff


	//   ....[61]....
        /*016c*/ 	.word	0xffffffff


	//   ....[62]....
        /*0170*/ 	.word	0xffffffff


	//   ....[63]....
        /*0174*/ 	.word	0xffffffff


	//   ....[64]....
        /*0178*/ 	.word	0xffffffff


	//   ....[65]....
        /*017c*/ 	.word	0xffffffff


	//   ....[66]....
        /*0180*/ 	.word	0xffffffff


	//   ....[67]....
        /*0184*/ 	.word	0xffffffff


	//   ....[68]....
        /*0188*/ 	.word	0xffffffff


	//   ....[69]....
        /*018c*/ 	.word	0xffffffff


	//   ....[70]....
        /*0190*/ 	.word	0xffffffff


	//   ....[71]....
        /*0194*/ 	.word	0xffffffff


	//   ....[72]....
        /*0198*/ 	.word	0xffffffff


	//   ....[73]....
        /*019c*/ 	.word	0xffffffff


	//   ....[74]....
        /*01a0*/ 	.word	0xffffffff


	//   ....[75]....
        /*01a4*/ 	.word	0xffffffff


	//   ....[76]....
        /*01a8*/ 	.word	0xffffffff


	//   ....[77]....
        /*01ac*/ 	.word	0xffffffff


	//   ....[78]....
        /*01b0*/ 	.word	0xffffffff


	//   ....[79]....
        /*01b4*/ 	.word	0xffffffff


	//   ....[80]....
        /*01b8*/ 	.word	0xffffffff


	//   ....[81]....
        /*01bc*/ 	.word	0xffffffff


	//   ....[82]....
        /*01c0*/ 	.word	0xffffffff


	//   ....[83]....
        /*01c4*/ 	.word	0xffffffff


	//   ....[84]....
        /*01c8*/ 	.word	0xffffffff


	//   ....[85]....
        /*01cc*/ 	.word	0xffffffff


	//   ....[86]....
        /*01d0*/ 	.word	0xffffffff


	//   ....[87]....
        /*01d4*/ 	.word	0xffffffff


	//   ....[88]....
        /*01d8*/ 	.word	0xffffffff


	//   ....[89]....
        /*01dc*/ 	.word	0xffffffff


	//   ....[90]....
        /*01e0*/ 	.word	0xffffffff


	//   ....[91]....
        /*01e4*/ 	.word	0xffffffff


	//   ....[92]....
        /*01e8*/ 	.word	0xffffffff


	//   ....[93]....
        /*01ec*/ 	.word	0x0500000f


	//   ....[94]....
        /*01f0*/ 	.word	0x0500000f


	//   ....[95]....
        /*01f4*/ 	.word	0x0500000f


	//   ....[96]....
        /*01f8*/ 	.word	0x0500000f


	//   ....[97]....
        /*01fc*/ 	.word	0x0500000f


	//   ....[98]....
        /*0200*/ 	.word	0x0500000f


	//   ....[99]....
        /*0204*/ 	.word	0x0500000f


	//   ....[100]....
        /*0208*/ 	.word	0x0500000f


	//   ....[101]....
        /*020c*/ 	.word	0x0500000f


	//   ....[102]....
        /*0210*/ 	.word	0x0500000f


	//   ....[103]....
        /*0214*/ 	.word	0x0500000f


	//   ....[104]....
        /*0218*/ 	.word	0x0500000f


	//   ....[105]....
        /*021c*/ 	.word	0x0500000f


	//   ....[106]....
        /*0220*/ 	.word	0x0500000f


	//   ....[107]....
        /*0224*/ 	.word	0x0500000f


	//   ....[108]....
        /*0228*/ 	.word	0x0500000f


	//   ....[109]....
        /*022c*/ 	.word	0x0500000f


	//   ....[110]....
        /*0230*/ 	.word	0x0500000f


	//   ....[111]....
        /*0234*/ 	.word	0x0500000f


	//   ....[112]....
        /*0238*/ 	.word	0x0500000f


	//   ....[113]....
        /*023c*/ 	.word	0x0500000f


	//   ....[114]....
        /*0240*/ 	.word	0x0500000f


	//   ....[115]....
        /*0244*/ 	.word	0x0500000f


	//   ....[116]....
        /*0248*/ 	.word	0x0500000f


	//   ....[117]....
        /*024c*/ 	.word	0x0500000f


	//   ....[118]....
        /*0250*/ 	.word	0x0500000f


	//   ....[119]....
        /*0254*/ 	.word	0x0500000f


	//   ....[120]....
        /*0258*/ 	.word	0x0500000f


	//   ....[121]....
        /*025c*/ 	.word	0x0500000f


	//   ....[122]....
        /*0260*/ 	.word	0x0500000f


	//   ....[123]....
        /*0264*/ 	.word	0x0500000f


	//   ....[124]....
        /*0268*/ 	.word	0x0500000f


	//   ....[125]....
        /*026c*/ 	.word	0x0500000f


	//   ....[126]....
        /*0270*/ 	.word	0x0500000f


	//   ....[127]....
        /*0274*/ 	.word	0x0500000f


	//   ....[128]....
        /*0278*/ 	.word	0x0500000f


	//   ....[129]....
        /*027c*/ 	.word	0x0500000f


	//   ....[130]....
        /*0280*/ 	.word	0x0500000f


	//   ....[131]....
        /*0284*/ 	.word	0x0500000f


	//   ....[132]....
        /*0288*/ 	.word	0x0500000f


	//   ....[133]....
        /*028c*/ 	.word	0x0500000f


	//   ....[134]....
        /*0290*/ 	.word	0x0500000f


	//   ....[135]....
        /*0294*/ 	.word	0x0500000f


	//   ....[136]....
        /*0298*/ 	.word	0x0500000f


	//   ....[137]....
        /*029c*/ 	.word	0x0500000f


	//   ....[138]....
        /*02a0*/ 	.word	0x0500000f


	//   ....[139]....
        /*02a4*/ 	.word	0x0500000f


	//   ....[140]....
        /*02a8*/ 	.word	0x0500000f


	//   ....[141]....
        /*02ac*/ 	.word	0x0500000f


	//   ....[142]....
        /*02b0*/ 	.word	0x0500000f


	//   ....[143]....
        /*02b4*/ 	.word	0x0500000f


	//   ....[144]....
        /*02b8*/ 	.word	0x0500000f


	//   ....[145]....
        /*02bc*/ 	.word	0x0500000f


	//   ....[146]....
        /*02c0*/ 	.word	0x0500000f


	//   ....[147]....
        /*02c4*/ 	.word	0x0500000f


	//   ....[148]....
        /*02c8*/ 	.word	0x0500000f


	//   ....[149]....
        /*02cc*/ 	.word	0x0500000f


	//   ....[150]....
        /*02d0*/ 	.word	0x0500000f


	//----- nvinfo : EIATTR_COOP_GROUP_INSTR_OFFSETS
	.align		4
.L_497:
        /*02d4*/ 	.byte	0x04, 0x28
        /*02d6*/ 	.short	(.L_499 - .L_498)


	//   ....[0]....
.L_498:
        /*02d8*/ 	.word	0x00000070


	//   ....[1]....
        /*02dc*/ 	.word	0x000000b0


	//   ....[2]....
        /*02e0*/ 	.word	0x000002d0


	//   ....[3]....
        /*02e4*/ 	.word	0x00000430


	//   ....[4]....
        /*02e8*/ 	.word	0x00000550


	//   ....[5]....
        /*02ec*/ 	.word	0x000006b0


	//   ....[6]....
        /*02f0*/ 	.word	0x000013d0


	//   ....[7]....
        /*02f4*/ 	.word	0x00003e10


	//   ....[8]....
        /*02f8*/ 	.word	0x00004540


	//   ....[9]....
        /*02fc*/ 	.word	0x00004550


	//   ....[10]....
        /*0300*/ 	.word	0x00004920


	//   ....[11]....
        /*0304*/ 	.word	0x00004940


	//   ....[12]....
        /*0308*/ 	.word	0x000049a0


	//   ....[13]....
        /*030c*/ 	.word	0x000082a0


	//   ....[14]....
        /*0310*/ 	.word	0x000086c0


	//   ....[15]....
        /*0314*/ 	.word	0x000086e0


	//   ....[16]....
        /*0318*/ 	.word	0x00008760


	//   ....[17]....
        /*031c*/ 	.word	0x00008d20


	//   ....[18]....
        /*0320*/ 	.word	0x00008d90


	//   ....[19]....
        /*0324*/ 	.word	0x0000c6a0


	//   ....[20]....
        /*0328*/ 	.word	0x0000c6b0


	//   ....[21]....
        /*032c*/ 	.word	0x0000c6e0


	//   ....[22]....
        /*0330*/ 	.word	0x0000c6f0


	//   ....[23]....
        /*0334*/ 	.word	0x0000da90


	//   ....[24]....
        /*0338*/ 	.word	0x0000daa0


	//   ....[25]....
        /*033c*/ 	.word	0x0000db40


	//   ....[26]....
        /*0340*/ 	.word	0x0000dba0


	//   ....[27]....
        /*0344*/ 	.word	0x0000ee70


	//   ....[28]....
        /*0348*/ 	.word	0x0000eed0


	//   ....[29]....
        /*034c*/ 	.word	0x0000ef10


	//   ....[30]....
        /*0350*/ 	.word	0x0000ef50


	//   ....[31]....
        /*0354*/ 	.word	0x0000ef80


	//   ....[32]....
        /*0358*/ 	.word	0x0000efb0


	//   ....[33]....
        /*035c*/ 	.word	0x0000fc00


	//   ....[34]....
        /*0360*/ 	.word	0x0000fc10


	//   ....[35]....
        /*0364*/ 	.word	0x00010c80


	//   ....[36]....
        /*0368*/ 	.word	0x00011f60


	//   ....[37]....
        /*036c*/ 	.word	0x00011fa0


	//   ....[38]....
        /*0370*/ 	.word	0x00011fd0


	//   ....[39]....
        /*0374*/ 	.word	0x00011ff0


	//   ....[40]....
        /*0378*/ 	.word	0x00012000


	//   ....[41]....
        /*037c*/ 	.word	0x00012070


	//   ....[42]....
        /*0380*/ 	.word	0x000120a0


	//   ....[43]....
        /*0384*/ 	.word	0x00012100


	//   ....[44]....
        /*0388*/ 	.word	0x00012130


	//   ....[45]....
        /*038c*/ 	.word	0x00012190


	//   ....[46]....
        /*0390*/ 	.word	0x00012890


	//   ....[47]....
        /*0394*/ 	.word	0x000128d0


	//   ....[48]....
        /*0398*/ 	.word	0x00012900


	//   ....[49]....
        /*039c*/ 	.word	0x00012930


	//   ....[50]....
        /*03a0*/ 	.word	0x00012940


	//   ....[51]....
        /*03a4*/ 	.word	0x000129d0


	//   ....[52]....
        /*03a8*/ 	.word	0x00012a00


	//   ....[53]....
        /*03ac*/ 	.word	0x00012a70


	//   ....[54]....
        /*03b0*/ 	.word	0x00012aa0


	//   ....[55]....
        /*03b4*/ 	.word	0x00012b10


	//   ....[56]....
        /*03b8*/ 	.word	0x00012b40


	//   ....[57]....
        /*03bc*/ 	.word	0x00012bb0


	//   ....[58]....
        /*03c0*/ 	.word	0x00012be0


	//   ....[59]....
        /*03c4*/ 	.word	0x00012c50


	//   ....[60]....
        /*03c8*/ 	.word	0x00012c80


	//   ....[61]....
        /*03cc*/ 	.word	0x00012ce0


	//   ....[62]....
        /*03d0*/ 	.word	0x00013550


	//   ....[63]....
        /*03d4*/ 	.word	0x00013590


	//   ....[64]....
        /*03d8*/ 	.word	0x000135c0


	//   ....[65]....
        /*03dc*/ 	.word	0x000135e0


	//   ....[66]....
        /*03e0*/ 	.word	0x00013600


	//   ....[67]....
        /*03e4*/ 	.word	0x00013620


	//   ....[68]....
        /*03e8*/ 	.word	0x00013650


	//   ....[69]....
        /*03ec*/ 	.word	0x00013670


	//   ....[70]....
        /*03f0*/ 	.word	0x00013680


	//   ....[71]....
        /*03f4*/ 	.word	0x00013700


	//   ....[72]....
        /*03f8*/ 	.word	0x00013aa0


	//   ....[73]....
        /*03fc*/ 	.word	0x00013ad0


	//   ....[74]....
        /*0400*/ 	.word	0x00013af0


	//   ....[75]....
        /*0404*/ 	.word	0x00013b90


	//   ....[76]....
        /*0408*/ 	.word	0x00013bb0


	//   ....[77]....
        /*040c*/ 	.word	0x00013c50


	//   ....[78]....
        /*0410*/ 	.word	0x00013c70


	//   ....[79]....
        /*0414*/ 	.word	0x00013d10


	//   ....[80]....
        /*0418*/ 	.word	0x00013d30


	//   ....[81]....
        /*041c*/ 	.word	0x00013d40


	//   ....[82]....
        /*0420*/ 	.word	0x00014280


	//   ....[83]....
        /*0424*/ 	.word	0x000142c0


	//   ....[84]....
        /*0428*/ 	.word	0x000142f0


	//   ....[85]....
        /*042c*/ 	.word	0x00014320


	//   ....[86]....
        /*0430*/ 	.word	0x00014400


	//   ....[87]....
        /*0434*/ 	.word	0x00014420


	//   ....[88]....
        /*0438*/ 	.word	0x000144d0


	//   ....[89]....
        /*043c*/ 	.word	0x000144f0


	//   ....[90]....
        /*0440*/ 	.word	0x00014540


	//   ....[91]....
        /*0444*/ 	.word	0x000145b0


	//   ....[92]....
        /*0448*/ 	.word	0x00014900


	//   ....[93]....
        /*044c*/ 	.word	0x00014eb0


	//   ....[94]....
        /*0450*/ 	.word	0x00014fa0


	//   ....[95]....
        /*0454*/ 	.word	0x00015070


	//   ....[96]....
        /*0458*/ 	.word	0x00015180


	//   ....[97]....
        /*045c*/ 	.word	0x000151e0


	//   ....[98]....
        /*0460*/ 	.word	0x000152e0


	//   ....[99]....
        /*0464*/ 	.word	0x00015340


	//   ....[100]....
        /*0468*/ 	.word	0x00015440


	//   ....[101]....
        /*046c*/ 	.word	0x000154a0


	//   ....[102]....
        /*0470*/ 	.word	0x00015590


	//   ....[103]....
        /*0474*/ 	.word	0x000155e0


	//   ....[104]....
        /*0478*/ 	.word	0x00015670


	//   ....[105]....
        /*047c*/ 	.word	0x000156e0


	//   ....[106]....
        /*0480*/ 	.word	0x00015820


	//   ....[107]....
        /*0484*/ 	.word	0x00015890


	//   ....[108]....
        /*0488*/ 	.word	0x00015990


	//   ....[109]....
        /*048c*/ 	.word	0x00015a00


	//   ....[110]....
        /*0490*/ 	.word	0x00015b00


	//   ....[111]....
        /*0494*/ 	.word	0x00015b70


	//   ....[112]....
        /*0498*/ 	.word	0x00015c70


	//   ....[113]....
        /*049c*/ 	.word	0x00015ce0


	//   ....[114]....
        /*04a0*/ 	.word	0x00015de0


	//   ....[115]....
        /*04a4*/ 	.word	0x00015e50


	//   ....[116]....
        /*04a8*/ 	.word	0x00015f50


	//   ....[117]....
        /*04ac*/ 	.word	0x00015fb0


	//   ....[118]....
        /*04b0*/ 	.word	0x000160a0


	//   ....[119]....
        /*04b4*/ 	.word	0x000160f0


	//   ....[120]....
        /*04b8*/ 	.word	0x00016230


	//   ....[121]....
        /*04bc*/ 	.word	0x00016310


	//   ....[122]....
        /*04c0*/ 	.word	0x00016430


	//   ....[123]....
        /*04c4*/ 	.word	0x00016480


	//   ....[124]....
        /*04c8*/ 	.word	0x00016590


	//   ....[125]....
        /*04cc*/ 	.word	0x000165e0


	//   ....[126]....
        /*04d0*/ 	.word	0x00016700


	//   ....[127]....
        /*04d4*/ 	.word	0x00016750


	//   ....[128]....
        /*04d8*/ 	.word	0x00016880


	//   ....[129]....
        /*04dc*/ 	.word	0x000168d0


	//   ....[130]....
        /*04e0*/ 	.word	0x000169b0


	//   ....[131]....
        /*04e4*/ 	.word	0x00016a50


	//   ....[132]....
        /*04e8*/ 	.word	0x00016b80


	//   ....[133]....
        /*04ec*/ 	.word	0x00016bd0


	//   ....[134]....
        /*04f0*/ 	.word	0x00016d00


	//   ....[135]....
        /*04f4*/ 	.word	0x00016d50


	//   ....[136]....
        /*04f8*/ 	.word	0x00016e80


	//   ....[137]....
        /*04fc*/ 	.word	0x00016ed0


	//   ....[138]....
        /*0500*/ 	.word	0x00017000


	//   ....[139]....
        /*0504*/ 	.word	0x00017050


	//   ....[140]....
        /*0508*/ 	.word	0x00017130


	//   ....[141]....
        /*050c*/ 	.word	0x000171d0


	//   ....[142]....
        /*0510*/ 	.word	0x00017370


	//   ....[143]....
        /*0514*/ 	.word	0x000173c0


	//   ....[144]....
        /*0518*/ 	.word	0x00017500


	//   ....[145]....
        /*051c*/ 	.word	0x00017550


	//   ....[146]....
        /*0520*/ 	.word	0x00017690


	//   ....[147]....
        /*0524*/ 	.word	0x000176e0


	//   ....[148]....
        /*0528*/ 	.word	0x00017810


	//   ....[149]....
        /*052c*/ 	.word	0x00017860


	//   ....[150]....
        /*0530*/ 	.word	0x00017970


	//----- nvinfo : EIATTR_REG_RECONFIG
	.align		4
.L_499:
        /*0534*/ 	.byte	0x01, 0x54
	.zero		2


	//----- nvinfo : EIATTR_SYSCALL_OFFSETS
	.align		4
        /*0538*/ 	.byte	0x04, 0x46
        /*053a*/ 	.short	(.L_501 - .L_500)


	//   ....[0]....
.L_500:
        /*053c*/ 	.word	0x000015a0


	//   ....[1]....
        /*0540*/ 	.word	0x000114b0


	//   ....[2]....
        /*0544*/ 	.word	0x000115f0


	//   ....[3]....
        /*0548*/ 	.word	0x000116e0


	//   ....[4]....
        /*054c*/ 	.word	0x00012580


	//----- nvinfo : EIATTR_MBARRIER_INSTR_OFFSETS
	.align		4
.L_501:
        /*0550*/ 	.byte	0x04, 0x39
        /*0552*/ 	.short	(.L_503 - .L_502)


	//   ....[0]....
.L_502:
        /*0554*/ 	.word	0x00000180
        /*0558*/ 	.word	0x000000ff
        /*055c*/ 	.word	0x00038800
        /*0560*/ 	.short	0x0100
        /*0562*/ 	.byte	0x08
	.zero		1


	//   ....[1]....
        /*0564*/ 	.word	0x00000190
        /*0568*/ 	.word	0x000000ff
        /*056c*/ 	.word	0x00038820
        /*0570*/ 	.short	0x0100
        /*0572*/ 	.byte	0x08
	.zero		1


	//   ....[2]....
        /*0574*/ 	.word	0x00000280
        /*0578*/ 	.word	0x000000ff
        /*057c*/ 	.word	0x00038830
        /*0580*/ 	.short	0x0100
        /*0582*/ 	.byte	0x08
	.zero		1


	//   ....[3]....
        /*0584*/ 	.word	0x00000290
        /*0588*/ 	.word	0x000000ff
        /*058c*/ 	.word	0x00038840
        /*0590*/ 	.short	0x0100
        /*0592*/ 	.byte	0x08
	.zero		1


	//   ....[4]....
        /*0594*/ 	.word	0x000002a0
        /*0598*/ 	.word	0x000000ff
        /*059c*/ 	.word	0x00038838
        /*05a0*/ 	.short	0x0100
        /*05a2*/ 	.byte	0x08
	.zero		1


	//   ....[5]....
        /*05a4*/ 	.word	0x000002b0
        /*05a8*/ 	.word	0x000000ff
        /*05ac*/ 	.word	0x00038848
        /*05b0*/ 	.short	0x0100
        /*05b2*/ 	.byte	0x08
	.zero		1


	//   ....[6]....
        /*05b4*/ 	.word	0x000003e0
        /*05b8*/ 	.word	0x000000ff
        /*05bc*/ 	.word	0x00038850
        /*05c0*/ 	.short	0x0100
        /*05c2*/ 	.byte	0x08
	.zero		1


	//   ....[7]....
        /*05c4*/ 	.word	0x000003f0
        /*05c8*/ 	.word	0x000000ff
        /*05cc*/ 	.word	0x00038860
        /*05d0*/ 	.short	0x0100
        /*05d2*/ 	.byte	0x08
	.zero		1


	//   ....[8]....
        /*05d4*/ 	.word	0x00000400
        /*05d8*/ 	.word	0x000000ff
        /*05dc*/ 	.word	0x00038858
        /*05e0*/ 	.short	0x0100
        /*05e2*/ 	.byte	0x08
	.zero		1


	//   ....[9]....
        /*05e4*/ 	.word	0x00000410
        /*05e8*/ 	.word	0x000000ff
        /*05ec*/ 	.word	0x00038868
        /*05f0*/ 	.short	0x0100
        /*05f2*/ 	.byte	0x08
	.zero		1


	//   ....[10]....
        /*05f4*/ 	.word	0x00000500
        /*05f8*/ 	.word	0x000000ff
        /*05fc*/ 	.word	0x00038870
        /*0600*/ 	.short	0x0100
        /*0602*/ 	.byte	0x06
	.zero		1


	//   ....[11]....
        /*0604*/ 	.word	0x00000510
        /*0608*/ 	.word	0x000000ff
        /*060c*/ 	.word	0x00038880
        /*0610*/ 	.short	0x0100
        /*0612*/ 	.byte	0x06
	.zero		1


	//   ....[12]....
        /*0614*/ 	.word	0x00000520
        /*0618*/ 	.word	0x000000ff
        /*061c*/ 	.word	0x00038878
        /*0620*/ 	.short	0x0100
        /*0622*/ 	.byte	0x06
	.zero		1


	//   ....[13]....
        /*0624*/ 	.word	0x00000530
        /*0628*/ 	.word	0x000000ff
        /*062c*/ 	.word	0x00038888
        /*0630*/ 	.short	0x0100
        /*0632*/ 	.byte	0x06
	.zero		1


	//   ....[14]....
        /*0634*/ 	.word	0x00000660
        /*0638*/ 	.word	0x000000ff
        /*063c*/ 	.word	0x00038890
        /*0640*/ 	.short	0x0100
        /*0642*/ 	.byte	0x08
	.zero		1


	//   ....[15]....
        /*0644*/ 	.word	0x00000670
        /*0648*/ 	.word	0x000000ff
        /*064c*/ 	.word	0x000388a0
        /*0650*/ 	.short	0x0100
        /*0652*/ 	.byte	0x08
	.zero		1


	//   ....[16]....
        /*0654*/ 	.word	0x00000680
        /*0658*/ 	.word	0x000000ff
        /*065c*/ 	.word	0x00038898
        /*0660*/ 	.short	0x0100
        /*0662*/ 	.byte	0x08
	.zero		1


	//   ....[17]....
        /*0664*/ 	.word	0x00000690
        /*0668*/ 	.word	0x000000ff
        /*066c*/ 	.word	0x000388a8
        /*0670*/ 	.short	0x0100
        /*0672*/ 	.byte	0x08
	.zero		1


	//   ....[18]....
        /*0674*/ 	.word	0x000007d0
        /*0678*/ 	.word	0x000000ff
        /*067c*/ 	.word	0x000388b0
        /*0680*/ 	.short	0x0100
        /*0682*/ 	.byte	0x08
	.zero		1


	//   ....[19]....
        /*0684*/ 	.word	0x000007e0
        /*0688*/ 	.word	0x000000ff
        /*068c*/ 	.word	0x000388c0
        /*0690*/ 	.short	0x0100
        /*0692*/ 	.byte	0x08
	.zero		1


	//   ....[20]....
        /*0694*/ 	.word	0x000007f0
        /*0698*/ 	.word	0x000000ff
        /*069c*/ 	.word	0x000388b8
        /*06a0*/ 	.short	0x0100
        /*06a2*/ 	.byte	0x08
	.zero		1


	//   ....[21]....
        /*06a4*/ 	.word	0x00000800
        /*06a8*/ 	.word	0x000000ff
        /*06ac*/ 	.word	0x000388c8
        /*06b0*/ 	.short	0x0100
        /*06b2*/ 	.byte	0x08
	.zero		1


	//   ....[22]....
        /*06b4*/ 	.word	0x000015d0
        /*06b8*/ 	.word	0x000000ff
        /*06bc*/ 	.word	0x00038800
        /*06c0*/ 	.short	0x010a
        /*06c2*/ 	.byte	0x04
	.zero		1


	//   ....[23]....
        /*06c4*/ 	.word	0x00001670
        /*06c8*/ 	.word	0x000000ff
        /*06cc*/ 	.word	0x00038830
        /*06d0*/ 	.short	0x010a
        /*06d2*/ 	.byte	0x04
	.zero		1


	//   ....[24]....
        /*06d4*/ 	.word	0x000016e0
        /*06d8*/ 	.word	0x000000ff
        /*06dc*/ 	.word	0x00038830
        /*06e0*/ 	.short	0x010a
        /*06e2*/ 	.byte	0x04
	.zero		1


	//   ....[25]....
        /*06e4*/ 	.word	0x00004120
        /*06e8*/ 	.word	0x000000ff
        /*06ec*/ 	.word	0x00000000
        /*06f0*/ 	.short	0x0101
        /*06f2*/ 	.byte	0x07
	.zero		1


	//   ....[26]....
        /*06f4*/ 	.word	0x000055d0
        /*06f8*/ 	.word	0x000000ff
        /*06fc*/ 	.word	0x00038830
        /*0700*/ 	.short	0x010a
        /*0702*/ 	.byte	0x06
	.zero		1


	//   ....[27]....
        /*0704*/ 	.word	0x00005620
        /*0708*/ 	.word	0x000000ff
        /*070c*/ 	.word	0x00038830
        /*0710*/ 	.short	0x010a
        /*0712*/ 	.byte	0x06
	.zero		1


	//   ....[28]....
        /*0714*/ 	.word	0x00007ee0
        /*0718*/ 	.word	0x000000ff
        /*071c*/ 	.word	0x00038850
        /*0720*/ 	.short	0x010a
        /*0722*/ 	.byte	0x0a
	.zero		1


	//   ....[29]....
        /*0724*/ 	.word	0x00007f20
        /*0728*/ 	.word	0x000000ff
        /*072c*/ 	.word	0x00038850
        /*0730*/ 	.short	0x010a
        /*0732*/ 	.byte	0x0a
	.zero		1


	//   ....[30]....
        /*0734*/ 	.word	0x00008810
        /*0738*/ 	.word	0x000000ff
        /*073c*/ 	.word	0x00000000
        /*0740*/ 	.short	0x0101
        /*0742*/ 	.byte	0x07
	.zero		1


	//   ....[31]....
        /*0744*/ 	.word	0x00009570
        /*0748*/ 	.word	0x000000ff
        /*074c*/ 	.word	0x00000000
        /*0750*/ 	.short	0x0101
        /*0752*/ 	.byte	0x0a
	.zero		1


	//   ....[32]....
        /*0754*/ 	.word	0x000097c0
        /*0758*/ 	.word	0x000000ff
        /*075c*/ 	.word	0x00038830
        /*0760*/ 	.short	0x010a
        /*0762*/ 	.byte	0x3c
	.zero		1


	//   ....[33]....
        /*0764*/ 	.word	0x00009800
        /*0768*/ 	.word	0x000000ff
        /*076c*/ 	.word	0x00038830
        /*0770*/ 	.short	0x010a
        /*0772*/ 	.byte	0x3c
	.zero		1


	//   ....[34]....
        /*0774*/ 	.word	0x0000c120
        /*0778*/ 	.word	0x000000ff
        /*077c*/ 	.word	0x00038850
        /*0780*/ 	.short	0x010a
        /*0782*/ 	.byte	0x0a
	.zero		1


	//   ....[35]....
        /*0784*/ 	.word	0x0000c160
        /*0788*/ 	.word	0x000000ff
        /*078c*/ 	.word	0x00038850
        /*0790*/ 	.short	0x010a
        /*0792*/ 	.byte	0x0a
	.zero		1


	//   ....[36]....
        /*0794*/ 	.word	0x0000c540
        /*0798*/ 	.word	0x000000ff
        /*079c*/ 	.word	0x00000000
        /*07a0*/ 	.short	0x0101
        /*07a2*/ 	.byte	0x3c
	.zero		1


	//   ....[37]....
        /*07a4*/ 	.word	0x0000d0a0
        /*07a8*/ 	.word	0x000000ff
        /*07ac*/ 	.word	0x00000000
        /*07b0*/ 	.short	0x0101
        /*07b2*/ 	.byte	0x0a
	.zero		1


	//   ....[38]....
        /*07b4*/ 	.word	0x0000da00
        /*07b8*/ 	.word	0x000000ff
        /*07bc*/ 	.word	0x00038850
        /*07c0*/ 	.short	0x010a
        /*07c2*/ 	.byte	0x05
	.zero		1


	//   ....[39]....
        /*07c4*/ 	.word	0x0000da40
        /*07c8*/ 	.word	0x000000ff
        /*07cc*/ 	.word	0x00038850
        /*07d0*/ 	.short	0x010a
        /*07d2*/ 	.byte	0x05
	.zero		1


	//   ....[40]....
        /*07d4*/ 	.word	0x0000e080
        /*07d8*/ 	.word	0x000000ff
        /*07dc*/ 	.word	0x00000000
        /*07e0*/ 	.short	0x0101
        /*07e2*/ 	.byte	0x04
	.zero		1


	//   ....[41]....
        /*07e4*/ 	.word	0x0000efa0
        /*07e8*/ 	.word	0x000000ff
        /*07ec*/ 	.word	0x00000000
        /*07f0*/ 	.short	0x0101
        /*07f2*/ 	.byte	0x04
	.zero		1


	//   ....[42]....
        /*07f4*/ 	.word	0x00011d40
        /*07f8*/ 	.word	0x000000ff
        /*07fc*/ 	.word	0x00038840
        /*0800*/ 	.short	0x010a
        /*0802*/ 	.byte	0x2c
	.zero		1


	//   ....[43]....
        /*0804*/ 	.word	0x00012340
        /*0808*/ 	.word	0x000000ff
        /*080c*/ 	.word	0x00038830
        /*0810*/ 	.short	0x0107
        /*0812*/ 	.byte	0x2c
	.zero		1


	//   ....[44]....
        /*0814*/ 	.word	0x000123b0
        /*0818*/ 	.word	0x000000ff
        /*081c*/ 	.word	0x00038830
        /*0820*/ 	.short	0x0101
        /*0822*/ 	.byte	0x2c
	.zero		1


	//   ....[45]....
        /*0824*/ 	.word	0x00012e60
        /*0828*/ 	.word	0x000000ff
        /*082c*/ 	.word	0x00038800
        /*0830*/ 	.short	0x0107
        /*0832*/ 	.byte	0x2c
	.zero		1


	//   ....[46]....
        /*0834*/ 	.word	0x00012ee0
        /*0838*/ 	.word	0x000000ff
        /*083c*/ 	.word	0x00038800
        /*0840*/ 	.short	0x0101
        /*0842*/ 	.byte	0x2c
	.zero		1


	//   ....[47]....
        /*0844*/ 	.word	0x00012ef0
        /*0848*/ 	.word	0x000000ff
        /*084c*/ 	.word	0x00038820
        /*0850*/ 	.short	0x010a
        /*0852*/ 	.byte	0x2c
	.zero		1


	//   ....[48]....
        /*0854*/ 	.word	0x00013350
        /*0858*/ 	.word	0x00000013
        /*085c*/ 	.word	0x00038840
        /*0860*/ 	.short	0x010a
        /*0862*/ 	.byte	0x3f
	.zero		1


	//   ....[49]....
        /*0864*/ 	.word	0x00013920
        /*0868*/ 	.word	0x00000013
        /*086c*/ 	.word	0x00038830
        /*0870*/ 	.short	0x0107
        /*0872*/ 	.byte	0x3f
	.zero		1


	//   ....[50]....
        /*0874*/ 	.word	0x000139d0
        /*0878*/ 	.word	0x00000013
        /*087c*/ 	.word	0x00038830
        /*0880*/ 	.short	0x0101
        /*0882*/ 	.byte	0x3f
	.zero		1


	//   ....[51]....
        /*0884*/ 	.word	0x00013a30
        /*0888*/ 	.word	0x00000004
        /*088c*/ 	.word	0x00038860
        /*0890*/ 	.short	0x010a
        /*0892*/ 	.byte	0x3f
	.zero		1


	//   ....[52]....
        /*0894*/ 	.word	0x00013ef0
        /*0898*/ 	.word	0x00000004
        /*089c*/ 	.word	0x00038850
        /*08a0*/ 	.short	0x0107
        /*08a2*/ 	.byte	0x3f
	.zero		1


	//   ....[53]....
        /*08a4*/ 	.word	0x00014060
        /*08a8*/ 	.word	0x00000004
        /*08ac*/ 	.word	0x00038850
        /*08b0*/ 	.short	0x0101
        /*08b2*/ 	.byte	0x3f
	.zero		1


	//   ....[54]....
        /*08b4*/ 	.word	0x000141f0
        /*08b8*/ 	.word	0x00000000
        /*08bc*/ 	.word	0x00038860
        /*08c0*/ 	.short	0x010a
        /*08c2*/ 	.byte	0x3f
	.zero		1


	//   ....[55]....
        /*08c4*/ 	.word	0x00014740
        /*08c8*/ 	.word	0x00000000
        /*08cc*/ 	.word	0x00038850
        /*08d0*/ 	.short	0x0107
        /*08d2*/ 	.byte	0x3f
	.zero		1


	//   ....[56]....
        /*08d4*/ 	.word	0x00014800
        /*08d8*/ 	.word	0x00000000
        /*08dc*/ 	.word	0x00038850
        /*08e0*/ 	.short	0x0101
        /*08e2*/ 	.byte	0x3f
	.zero		1


	//   ....[57]....
        /*08e4*/ 	.word	0x00014890
        /*08e8*/ 	.word	0x00000007
        /*08ec*/ 	.word	0x00038820
        /*08f0*/ 	.short	0x010a
        /*08f2*/ 	.byte	0x3f
	.zero		1


	//   ....[58]....
        /*08f4*/ 	.word	0x00014a10
        /*08f8*/ 	.word	0x00000005
        /*08fc*/ 	.word	0x00038840
        /*0900*/ 	.short	0x010a
        /*0902*/ 	.byte	0x3f
	.zero		1


	//   ....[59]....
        /*0904*/ 	.word	0x00014ab0
        /*0908*/ 	.word	0x00000003
        /*090c*/ 	.word	0x00038840
        /*0910*/ 	.short	0x010a
        /*0912*/ 	.byte	0x3f
	.zero		1


	//   ....[60]....
        /*0914*/ 	.word	0x00014af0
        /*0918*/ 	.word	0x00000005
        /*091c*/ 	.word	0x00038860
        /*0920*/ 	.short	0x010a
        /*0922*/ 	.byte	0x3f
	.zero		1


	//   ....[61]....
        /*0924*/ 	.word	0x00014b30
        /*0928*/ 	.word	0x00000003
        /*092c*/ 	.word	0x00038860
        /*0930*/ 	.short	0x010a
        /*0932*/ 	.byte	0x3f
	.zero		1


	//   ....[62]....
        /*0934*/ 	.word	0x00014bb0
        /*0938*/ 	.word	0x00000003
        /*093c*/ 	.word	0x00038800
        /*0940*/ 	.short	0x010a
        /*0942*/ 	.byte	0x3f
	.zero		1


	//   ....[63]....
        /*0944*/ 	.word	0x00014c20
        /*0948*/ 	.word	0x00000003
        /*094c*/ 	.word	0x00038830
        /*0950*/ 	.short	0x010a
        /*0952*/ 	.byte	0x3f
	.zero		1


	//   ....[64]....
        /*0954*/ 	.word	0x00014c90
        /*0958*/ 	.word	0x00000099
        /*095c*/ 	.word	0x00038830
        /*0960*/ 	.short	0x010a
        /*0962*/ 	.byte	0x3f
	.zero		1


	//   ....[65]....
        /*0964*/ 	.word	0x00014cf0
        /*0968*/ 	.word	0x000000d7
        /*096c*/ 	.word	0x00038850
        /*0970*/ 	.short	0x010a
        /*0972*/ 	.byte	0x3f
	.zero		1


	//   ....[66]....
        /*0974*/ 	.word	0x00014d50
        /*0978*/ 	.word	0x00000006
        /*097c*/ 	.word	0x00038830
        /*0980*/ 	.short	0x010a
        /*0982*/ 	.byte	0x3f
	.zero		1


	//   ....[67]....
        /*0984*/ 	.word	0x00014db0
        /*0988*/ 	.word	0x00000003
        /*098c*/ 	.word	0x00038850
        /*0990*/ 	.short	0x010a
        /*0992*/ 	.byte	0x3f
	.zero		1


	//   ....[68]....
        /*0994*/ 	.word	0x00014e10
        /*0998*/ 	.word	0x00000005
        /*099c*/ 	.word	0x00038850
        /*09a0*/ 	.short	0x010a
        /*09a2*/ 	.byte	0x3f
	.zero		1


	//   ....[69]....
        /*09a4*/ 	.word	0x00014ef0
        /*09a8*/ 	.word	0x00000003
        /*09ac*/ 	.word	0x00038840
        /*09b0*/ 	.short	0x010a
        /*09b2*/ 	.byte	0x3f
	.zero		1


	//   ....[70]....
        /*09b4*/ 	.word	0x00016130
        /*09b8*/ 	.word	0x00000003
        /*09bc*/ 	.word	0x00038820
        /*09c0*/ 	.short	0x010a
        /*09c2*/ 	.byte	0x3f
	.zero		1


	//   ....[71]....
        /*09c4*/ 	.word	0x00016180
        /*09c8*/ 	.word	0x00000013
        /*09cc*/ 	.word	0x00038840
        /*09d0*/ 	.short	0x010a
        /*09d2*/ 	.byte	0x3f
	.zero		1


	//   ....[72]....
        /*09d4*/ 	.word	0x00016900
        /*09d8*/ 	.word	0x00000004
        /*09dc*/ 	.word	0x00038860
        /*09e0*/ 	.short	0x010a
        /*09e2*/ 	.byte	0x3f
	.zero		1


	//   ....[73]....
        /*09e4*/ 	.word	0x00017080
        /*09e8*/ 	.word	0x00000000
        /*09ec*/ 	.word	0x00038860
        /*09f0*/ 	.short	0x010a
        /*09f2*/ 	.byte	0x3f
	.zero		1


	//   ....[74]....
        /*09f4*/ 	.word	0x00017890
        /*09f8*/ 	.word	0x00000007
        /*09fc*/ 	.word	0x00038820
        /*0a00*/ 	.short	0x010a
        /*0a02*/ 	.byte	0x3f
	.zero		1


	//   ....[75]....
        /*0a04*/ 	.word	0x00017a30
        /*0a08*/ 	.word	0x00000005
        /*0a0c*/ 	.word	0x00038840
        /*0a10*/ 	.short	0x010a
        /*0a12*/ 	.byte	0x3f
	.zero		1


	//   ....[76]....
        /*0a14*/ 	.word	0x00017a80
        /*0a18*/ 	.word	0x00000003
        /*0a1c*/ 	.word	0x00038840
        /*0a20*/ 	.short	0x010a
        /*0a22*/ 	.byte	0x3f
	.zero		1


	//   ....[77]....
        /*0a24*/ 	.word	0x00017ad0
        /*0a28*/ 	.word	0x00000005
        /*0a2c*/ 	.word	0x00038860
        /*0a30*/ 	.short	0x010a
        /*0a32*/ 	.byte	0x3f
	.zero		1


	//----- nvinfo : EIATTR_NUM_MBARRIERS
	.align		4
.L_503:
        /*0a34*/ 	.byte	0x03, 0x38
        /*0a36*/ 	.short	0x0016


	//----- nvinfo : EIATTR_EXIT_INSTR_OFFSETS
	.align		4
        /*0a38*/ 	.byte	0x04, 0x1c
        /*0a3a*/ 	.short	(.L_505 - .L_504)


	//   ....[0]....
.L_504:
        /*0a3c*/ 	.word	0x00014b80


	//----- nvinfo : EIATTR_MAX_THREADS
	.align		4
.L_505:
        /*0a40*/ 	.byte	0x04, 0x05
        /*0a42*/ 	.short	(.L_507 - .L_506)
.L_506:
        /*0a44*/ 	.word	0x00000180
        /*0a48*/ 	.word	0x00000001
        /*0a4c*/ 	.word	0x00000001


	//----- nvinfo : EIATTR_CRS_STACK_SIZE
	.align		4
.L_507:
        /*0a50*/ 	.byte	0x04, 0x1e
        /*0a52*/ 	.short	(.L_509 - .L_508)
.L_508:
        /*0a54*/ 	.word	0x00000000


	//----- nvinfo : EIATTR_CBANK_PARAM_SIZE
	.align		4
.L_509:
        /*0a58*/ 	.byte	0x03, 0x19
        /*0a5a*/ 	.short	0x0a70


	//----- nvinfo : EIATTR_PARAM_CBANK
	.align		4
        /*0a5c*/ 	.byte	0x04, 0x0a
        /*0a5e*/ 	.short	(.L_511 - .L_510)
	.align		4
.L_510:
        /*0a60*/ 	.word	index@(.nv.constant0._ZN7cutlass13device_kernelIN5flash11enable_sm90INS1_16FlashAttnFwdSm90INS1_25CollectiveMainloopFwdSm90ILi2EN4cute5tupleIJNS5_1CILi1EEES8_S8_EEENS6_IJNS7_ILi128EEENS7_ILi80EEENS7_ILi256EEEEEELi256ENS_6half_tEfNS_4arch4Sm90ELb1ELb0ELb0ELb0ELb1ELb0ELb0ELb1ELb1ELb1ELb1ELb0EEENS1_21CollectiveEpilogueFwdINS6_IJSA_SC_SB_EEES9_SE_SG_Li256ELb0ELb1ELb1ELb0EEENS1_19SingleTileSchedulerILb0ELb1ELb1ELi128EEEEEEEEEvNT_6ParamsE)
        /*0a64*/ 	.short	0x0210
        /*0a66*/ 	.short	0x0a70


	//----- nvinfo : EIATTR_SW_WAR
	.align		4
.L_511:
        /*0a68*/ 	.byte	0x04, 0x36
        /*0a6a*/ 	.short	(.L_513 - .L_512)
.L_512:
        /*0a6c*/ 	.word	0x00000008
.L_513:


//--------------------- .nv.info._ZN7cutlass13device_kernelIN5flash11enable_sm90INS1_16FlashAttnFwdSm90INS1_25CollectiveMainloopFwdSm90ILi2EN4cute5tupleIJNS5_1CILi1EEES8_S8_EEENS6_IJNS7_ILi128EEENS7_ILi80EEENS7_ILi256EEEEEELi256ENS_6half_tEfNS_4arch4Sm90ELb1ELb0ELb0ELb1ELb1ELb0ELb0ELb1ELb1ELb1ELb1ELb0EEENS1_21CollectiveEpilogueFwdINS6_IJSA_SC_SB_EEES9_SE_SG_Li256ELb1ELb1ELb1ELb0EEENS1_36VarlenDynamicPersistentTileSchedulerILi128ELi80ELi256ELi128ELb1ELb1ELb1ELb1ELb1ELb1EEEEEEEEEvNT_6ParamsE --------------------------
	.section	.nv.info._ZN7cutlass13device_kernelIN5flash11enable_sm90INS1_16FlashAttnFwdSm90INS1_25CollectiveMainloopFwdSm90ILi2EN4cute5tupleIJNS5_1CILi1EEES8_S8_EEENS6_IJNS7_ILi128EEENS7_ILi80EEENS7_ILi256EEEEEELi256ENS_6half_tEfNS_4arch4Sm90ELb1ELb0ELb0ELb1ELb1ELb0ELb0ELb1ELb1ELb1ELb1ELb0EEENS1_21CollectiveEpilogueFwdINS6_IJSA_SC_SB_EEES9_SE_SG_Li256ELb1ELb1ELb1ELb0EEENS1_36VarlenDynamicPersistentTileSchedulerILi128ELi80ELi256ELi128ELb1ELb1ELb1ELb1ELb1ELb1EEEEEEEEEvNT_6ParamsE,"",@"SHT_CUDA_INFO"
	.sectionflags	@""
	.align	4


	//----- nvinfo : EIATTR_CUDA_API_VERSION
	.align		4
        /*0000*/ 	.byte	0x04, 0x37
        /*0002*/ 	.short	(.L_515 - .L_514)
.L_514:
        /*0004*/ 	.word	0x00000082


	//----- nvinfo : EIATTR_KPARAM_INFO
	.align		4
.L_515:
        /*0008*/ 	.byte	0x04, 0x17
        /*000a*/ 	.short	(.L_517 - .L_516)
.L_516:
        /*000c*/ 	.word	0x00000000
        /*0010*/ 	.short	0x0000
        /*0012*/ 	.short	0x0070
        /*0014*/ 	.byte	0x00, 0xf0, 0x01, 0x2a


	//----- nvinfo : EIATTR_SPARSE_MMA_MASK
	.align		4
.L_517:
        /*0018*/ 	.byte	0x03, 0x50
        /*001a*/ 	.short	0x0000


	//----- nvinfo : EIATTR_MAXREG_COUNT
	.align		4
        /*001c*/ 	.byte	0x03, 0x1b
        /*001e*/ 	.short	0x00a8


	//----- nvinfo : EIATTR_NUM_BARRIERS
	.align		4
        /*0020*/ 	.byte	0x02, 0x4c
        /*0022*/ 	.byte	0x09
	.zero		1


	//----- nvinfo : EIATTR_EXTERNS
	.align		4
        /*0024*/ 	.byte	0x04, 0x0f
        /*0026*/ 	.short	(.L_519 - .L_518)


	//   ....[0]....
	.align		4
.L_518:
        /*0028*/ 	.word	index@(__assertfail)


	//----- nvinfo : EIATTR_ANNOTATIONS
	.align		4
.L_519:
        /*002c*/ 	.byte	0x04, 0x55
        /*002e*/ 	.short	(.L_521 - .L_520)


	//   ....[0]....
.L_520:
        /* <DEDUP_REMOVED lines=29> */


	//----- nvinfo : EIATTR_MERCURY_ISA_VERSION
	.align		4
.L_521:
        /*01e8*/ 	.byte	0x03, 0x5f
        /*01ea*/ 	.short	0x0101


	//----- nvinfo : EIATTR_UNUSED_LOAD_BYTE_OFFSET
	.align		4
        /*01ec*/ 	.byte	0x04, 0x44
        /*01ee*/ 	.short	(.L_523 - .L_522)


	//   ....[0]....
.L_522:
        /*01f0*/ 	.word	0x00000950
        /*01f4*/ 	.word	0x0000fff0


	//   ....[1]....
        /*01f8*/ 	.word	0x0000ea40
        /*01fc*/ 	.word	0x0000fff0


	//----- nvinfo : EIATTR_INT_WARP_WIDE_INSTR_OFFSETS
	.align		4
.L_523:
        /*0200*/ 	.byte	0x04, 0x31
        /*0202*/ 	.short	(.L_525 - .L_524)


	//   ....[0]....
.L_524:
        /*0204*/ 	.word	0x000000c0


	//   ....[1]....
        /*0208*/ 	.word	0x000000d0


	//   ....[2]....
        /*020c*/ 	.word	0x00000170


	//   ....[3]....
        /*0210*/ 	.word	0x000150e0


	//   ....[4]....
        /*0214*/ 	.word	0x00015170


	//   ....[5]....
        /*0218*/ 	.word	0x00018080


	//   ....[6]....
        /*021c*/ 	.word	0x00018110


	//----- nvinfo : EIATTR_COOP_GROUP_MASK_REGIDS
	.align		4
.L_525:
        /*0220*/ 	.byte	0x04, 0x29
        /*0222*/ 	.short	(.L_527 - .L_526)


	//   ....[0]....
.L_526:
        /*0224*/ 	.word	0xffffffff


	//   ....[1]....
        /*0228*/ 	.word	0xffffffff


	//   ....[2]....
        /*022c*/ 	.word	0xffffffff


	//   ....[3]....
        /*0230*/ 	.word	0xffffffff


	//   ....[4]....
        /*0234*/ 	.word	0xffffffff


	//   ....[5]....
        /*0238*/ 	.word	0xffffffff


	//   ....[6]....
        /*023c*/ 	.word	0xffffffff


	//   ....[7]....
        /*0240*/ 	.word	0xffffffff


	//   ....[8]....
        /*0244*/ 	.word	0xffffffff


	//   ....[9]....
        /*0248*/ 	.word	0xffffffff


	//   ....[10]....
        /*024c*/ 	.word	0xffffffff


	//   ....[11]....
        /*0250*/ 	.word	0xffffffff


	//   ....[12]....
        /*0254*/ 	.word	0xffffffff


	//   ....[13]....
        /*0258*/ 	.word	0xffffffff


	//   ....[14]....
        /*025c*/ 	.word	0xffffffff


	//   ....[15]....
        /*0260*/ 	.word	0xffffffff


	//   ....[16]....
        /*0264*/ 	.word	0xffffffff


	//   ....[17]....
        /*0268*/ 	.word	0xffffffff


	//   ....[18]....
        /*026c*/ 	.word	0xffffffff


	//   ....[19]....
        /*0270*/ 	.word	0xffffffff


	//   ....[20]....
        /*0274*/ 	.word	0xffffffff


	//   ....[21]....
        /*0278*/ 	.word	0xffffffff


	//   ....[22]....
        /*027c*/ 	.word	0xffffffff


	//   ....[23]....
        /*0280*/ 	.word	0xffffffff


	//   ....[24]....
        /*0284*/ 	.word	0xffffffff


	//   ....[25]....
        /*0288*/ 	.word	0xffffffff


	//   ....[26]....
        /*028c*/ 	.word	0xffffffff


	//   ....[27]....
        /*0290*/ 	.word	0xffffffff


	//   ....[28]....
        /*0294*/ 	.word	0xffffffff


	//   ....[29]....
        /*0298*/ 	.word	0xffffffff


	//   ....[30]....
        /*029c*/ 	.word	0xffffffff


	//   ....[31]....
        /*02a0*/ 	.word	0xffffffff


	//   ....[32]....
        /*02a4*/ 	.word	0xffffffff


	//   ....[33]....
        /*02a8*/ 	.word	0xffffffff


	//   ....[34]....
        /*02ac*/ 	.word	0xffffffff


	//   ....[35]....
        /*02b0*/ 	.word	0xffffffff


	//   ....[36]....
        /*02b4*/ 	.word	0xffffffff


	//   ....[37]....
        /*02b8*/ 	.word	0xffffffff


	//   ....[38]....
        /*02bc*/ 	.word	0xffffffff


	//   ....[39]....
        /*02c0*/ 	.word	0xffffffff


	//   ....[40]....
        /*02c4*/ 	.word	0xffffffff


	//   ....[41]....
        /*02c8*/ 	.word	0xffffffff


	//   ....[42]....
        /*02cc*/ 	.word	0xffffffff


	//   ....[43]....
        /*02d0*/ 	.word	0xffffffff


	//   ....[44]....
        /*02d4*/ 	.word	0xffffffff


	//   ....[45]....
        /*02d8*/ 	.word	0xffffffff


	//   ....[46]....
        /*02dc*/ 	.word	0xffffffff


	//   ....[47]....
        /*02e0*/ 	.word	0xffffffff


	//   ....[48]....
        /*02e4*/ 	.word	0xffffffff


	//   ....[49]....
        /*02e8*/ 	.word	0xffffffff


	//   ....[50]....
        /*02ec*/ 	.word	0xffffffff


	//   ....[51]....
        /*02f0*/ 	.word	0xffffffff


	//   ....[52]....
        /*02f4*/ 	.word	0xffffffff


	//   ....[53]....
        /*02f8*/ 	.word	0xffffffff


	//   ....[54]....
        /*02fc*/ 	.word	0xffffffff


	//   ....[55]....
        /*0300*/ 	.word	0xffffffff


	//   ....[56]....
        /*0304*/ 	.word	0xffffffff


	//   ....[57]....
        /*0308*/ 	.word	0xffffffff


	//   ....[58]....
        /*030c*/ 	.word	0xffffffff


	//   ....[59]....
        /*0310*/ 	.word	0xffffffff


	//   ....[60]....
        /*0314*/ 	.word	0xffffffff


	//   ....[61]....
        /*0318*/ 	.word	0xffffffff


	//   ....[62]....
        /*031c*/ 	.word	0xffffffff


	//   ....[63]....
        /*0320*/ 	.word	0xffffffff


	//   ....[64]....
        /*0324*/ 	.word	0xffffffff


	//   ....[65]....
        /*0328*/ 	.word	0xffffffff


	//   ....[66]....
        /*032c*/ 	.word	0xffffffff


	//   ....[67]....
        /*0330*/ 	.word	0xffffffff


	//   ....[68]....
        /*0334*/ 	.word	0xffffffff


	//   ....[69]....
        /*0338*/ 	.word	0xffffffff


	//   ....[70]....
        /*033c*/ 	.word	0xffffffff


	//   ....[71]....
        /*0340*/ 	.word	0xffffffff


	//   ....[72]....
        /*0344*/ 	.word	0xffffffff


	//   ....[73]....
        /*0348*/ 	.word	0xffffffff


	//   ....[74]....
        /*034c*/ 	.word	0xffffffff


	//   ....[75]....
        /*0350*/ 	.word	0xffffffff


	//   ....[76]....
        /*0354*/ 	.word	0xffffffff


	//   ....[77]....
        /*0358*/ 	.word	0xffffffff


	//   ....[78]....
        /*035c*/ 	.word	0xffffffff


	//   ....[79]....
        /*0360*/ 	.word	0xffffffff


	//   ....[80]....
        /*0364*/ 	.word	0xffffffff


	//   ....[81]....
        /*0368*/ 	.word	0xffffffff


	//   ....[82]....
        /*036c*/ 	.word	0xffffffff


	//   ....[83]....
        /*0370*/ 	.word	0xffffffff


	//   ....[84]....
        /*0374*/ 	.word	0xffffffff


	//   ....[85]....
        /*0378*/ 	.word	0xffffffff


	//   ....[86]....
        /*037c*/ 	.word	0xffffffff


	//   ....[87]....
        /*0380*/ 	.word	0xffffffff


	//   ....[88]....
        /*0384*/ 	.word	0xffffffff


	//   ....[89]....
        /*0388*/ 	.word	0xffffffff


	//   ....[90]....
        /*038c*/ 	.word	0xffffffff


	//   ....[91]....
        /*0390*/ 	.word	0xffffffff


	//   ....[92]....
        /*0394*/ 	.word	0xffffffff


	//   ....[93]....
        /*0398*/ 	.word	0xffffffff


	//   ....[94]....
        /*039c*/ 	.word	0xffffffff


	//   ....[95]....
        /*03a0*/ 	.word	0xffffffff


	//   ....[96]....
        /*03a4*/ 	.word	0xffffffff


	//   ....[97]....
        /*03a8*/ 	.word	0xffffffff


	//   ....[98]....
        /*03ac*/ 	.word	0xffffffff


	//   ....[99]....
        /*03b0*/ 	.word	0xffffffff


	//   ....[100]....
        /*03b4*/ 	.word	0xffffffff


	//   ....[101]....
        /*03b8*/ 	.word	0xffffffff


	//   ....[102]....
        /*03bc*/ 	.word	0xffffffff


	//   ....[103]....
        /*03c0*/ 	.word	0xffffffff


	//   ....[104]....
        /*03c4*/ 	.word	0xffffffff


	//   ....[105]....
        /*03c8*/ 	.word	0xffffffff


	//   ....[106]....
        /*03cc*/ 	.word	0xffffffff


	//   ....[107]....
        /*03d0*/ 	.word	0xffffffff


	//   ....[108]....
        /*03d4*/ 	.word	0xffffffff


	//   ....[109]....
        /*03d8*/ 	.word	0xffffffff


	//   ....[110]....
        /*03dc*/ 	.word	0xffffffff


	//   ....[111]....
        /*03e0*/ 	.word	0xffffffff


	//   ....[112]....
        /*03e4*/ 	.word	0xffffffff


	//   ....[113]....
        /*03e8*/ 	.word	0xffffffff


	//   ....[114]....
        /*03ec*/ 	.word	0xffffffff


	//   ....[115]....
        /*03f0*/ 	.word	0xffffffff


	//   ....[116]....
        /*03f4*/ 	.word	0xffffffff


	//   ....[117]....
        /*03f8*/ 	.word	0xffffffff


	//   ....[118]....
        /*03fc*/ 	.word	0xffffffff


	//   ....[119]....
        /*0400*/ 	.word	0xffffffff


	//   ....[120]....
        /*0404*/ 	.word	0xffffffff


	//   ....[121]....
        /*0408*/ 	.word	0xffffffff


	//   ....[122]....
        /*040c*/ 	.word	0xffffffff


	//   ....[123]....
        /*0410*/ 	.word	0xffffffff


	//   ....[124]....
        /*0414*/ 	.word	0xffffffff


	//   ....[125]....
        /*0418*/ 	.word	0xffffffff


	//   ....[126]....
        /*041c*/ 	.word	0xffffffff


	//   ....[127]....
        /*0420*/ 	.word	0xffffffff


	//   ....[128]....
        /*0424*/ 	.word	0xffffffff


	//   ....[129]....
        /*0428*/ 	.word	0xffffffff


	//   ....[130]....
        /*042c*/ 	.word	0xffffffff


	//   ....[131]....
        /*0430*/ 	.word	0xffffffff


	//   ....[132]....
        /*0434*/ 	.word	0xffffffff


	//   ....[133]....
        /*0438*/ 	.word	0xffffffff


	//   ....[134]....
        /*043c*/ 	.word	0xffffffff


	//   ....[135]....
        /*0440*/ 	.word	0xffffffff


	//   ....[136]....
        /*0444*/ 	.word	0xffffffff


	//   ....[137]....
        /*0448*/ 	.word	0xffffffff


	//   ....[138]....
        /*044c*/ 	.word	0xffffffff


	//   ....[139]....
        /*0450*/ 	.word	0xffffffff


	//   ....[140]....
        /*0454*/ 	.word	0xffffffff


	//   ....[141]....
        /*0458*/ 	.word	0xffffffff


	//   ....[142]....
        /*045c*/ 	.word	0xffffffff


	//   ....[143]....
        /*0460*/ 	.word	0x0500000f


	//   ....[144]....
        /*0464*/ 	.word	0x0500000f


	//   ....[145]....
        /*0468*/ 	.word	0x0500000f


	//   ....[146]....
        /*046c*/ 	.word	0x0500000f


	//   ....[147]....
        /*0470*/ 	.word	0x0500000f


	//   ....[148]....
        /*0474*/ 	.word	0x0500000f


	//   ....[149]....
        /*0478*/ 	.word	0x0500000f


	//   ....[150]....
        /*047c*/ 	.word	0x0500000f


	//   ....[151]....
        /*0480*/ 	.word	0x0500000f


	//   ....[152]....
        /*0484*/ 	.word	0x0500000f


	//   ....[153]....
        /*0488*/ 	.word	0x0500000f


	//   ....[154]....
        /*048c*/ 	.word	0x0500000f


	//   ....[155]....
        /*0490*/ 	.word	0x0500000f


	//   ....[156]....
        /*0494*/ 	.word	0x0500000f


	//   ....[157]....
        /*0498*/ 	.word	0x0500000f


	//   ....[158]....
        /*049c*/ 	.word	0x0500000f


	//   ....[159]....
        /*04a0*/ 	.word	0x0500000f


	//   ....[160]....
        /*04a4*/ 	.word	0x0500000f


	//   ....[161]....
        /*04a8*/ 	.word	0x0500000f


	//   ....[162]....
        /*04ac*/ 	.word	0x0500000f


	//   ....[163]....
        /*04b0*/ 	.word	0x0500000f


	//   ....[164]....
        /*04b4*/ 	.word	0x0500000f


	//   ....[165]....
        /*04b8*/ 	.word	0x0500000f


	//   ....[166]....
        /*04bc*/ 	.word	0x0500000f


	//   ....[167]....
        /*04c0*/ 	.word	0x0500000f


	//   ....[168]....
        /*04c4*/ 	.word	0x0500000f


	//   ....[169]....
        /*04c8*/ 	.word	0x0500000f


	//   ....[170]....
        /*04cc*/ 	.word	0x0500000f


	//   ....[171]....
        /*04d0*/ 	.word	0x0500000f


	//   ....[172]....
        /*04d4*/ 	.word	0x0500000f


	//   ....[173]....
        /*04d8*/ 	.word	0x0500000f


	//   ....[174]....
        /*04dc*/ 	.word	0x0500000f


	//   ....[175]....
        /*04e0*/ 	.word	0x0500000f


	//   ....[176]....
        /*04e4*/ 	.word	0x0500000f


	//   ....[177]....
        /*04e8*/ 	.word	0x0500000f


	//   ....[178]....
        /*04ec*/ 	.word	0x0500000f


	//   ....[179]....
        /*04f0*/ 	.word	0x0500000f


	//   ....[180]....
        /*04f4*/ 	.word	0x0500000f


	//   ....[181]....
        /*04f8*/ 	.word	0x0500000f


	//   ....[182]....
        /*04fc*/ 	.word	0x0500000f


	//   ....[183]....
        /*0500*/ 	.word	0x0500000f


	//   ....[184]....
        /*0504*/ 	.word	0x0500000f


	//   ....[185]....
        /*0508*/ 	.word	0x0500000f


	//   ....[186]....
        /*050c*/ 	.word	0x0500000f


	//   ....[187]....
        /*0510*/ 	.word	0x0500000f


	//   ....[188]....
        /*0514*/ 	.word	0x0500000f


	//   ....[189]....
        /*0518*/ 	.word	0x0500000f


	//   ....[190]....
        /*051c*/ 	.word	0x0500000f


	//   ....[191]....
        /*0520*/ 	.word	0x0500000f


	//   ....[192]....
        /*0524*/ 	.word	0x0500000f


	//   ....[193]....
        /*0528*/ 	.word	0x0500000f


	//   ....[194]....
        /*052c*/ 	.word	0x0500000f


	//   ....[195]....
        /*0530*/ 	.word	0x0500000f


	//   ....[196]....
        /*0534*/ 	.word	0x0500000f


	//   ....[197]....
        /*0538*/ 	.word	0x0500000f


	//   ....[198]....
        /*053c*/ 	.word	0x0500000f


	//   ....[199]....
        /*0540*/ 	.word	0x0500000f


	//   ....[200]....
        /*0544*/ 	.word	0x0500000f


	//   ....[201]....
        /*0548*/ 	.word	0x0500000f


	//   ....[202]....
        /*054c*/ 	.word	0x0500000f


	//   ....[203]....
        /*0550*/ 	.word	0x0500000f


	//   ....[204]....
        /*0554*/ 	.word	0x0500000f


	//   ....[205]....
        /*0558*/ 	.word	0x0500000f


	//   ....[206]....
        /*055c*/ 	.word	0x0500000f


	//   ....[207]....
        /*0560*/ 	.word	0x0500000f


	//   ....[208]....
        /*0564*/ 	.word	0x0500000f


	//   ....[209]....
        /*0568*/ 	.word	0x0500000f


	//   ....[210]....
        /*056c*/ 	.word	0x0500000f


	//   ....[211]....
        /*0570*/ 	.word	0x0500000f


	//   ....[212]....
        /*0574*/ 	.word	0x0500000f


	//   ....[213]....
        /*0578*/ 	.word	0x0500000f


	//   ....[214]....
        /*057c*/ 	.word	0x0500000f


	//   ....[215]....
        /*0580*/ 	.word	0x0500000f


	//   ....[216]....
        /*0584*/ 	.word	0x0500000f


	//   ....[217]....
        /*0588*/ 	.word	0x0500000f


	//   ....[218]....
        /*058c*/ 	.word	0x0500000f


	//----- nvinfo : EIATTR_COOP_GROUP_INSTR_OFFSETS
	.align		4
.L_527:
        /*0590*/ 	.byte	0x04, 0x28
        /*0592*/ 	.short	(.L_529 - .L_528)


	//   ....[0]....
.L_528:
        /*0594*/ 	.word	0x00000070


	//   ....[1]....
        /*0598*/ 	.word	0x000000b0


	//   ....[2]....
        /*059c*/ 	.word	0x000002d0


	//   ....[3]....
        /*05a0*/ 	.word	0x00000430


	//   ....[4]....
        /*05a4*/ 	.word	0x00000550


	//   ....[5]....
        /*05a8*/ 	.word	0x000006b0


	//   ....[6]....
        /*05ac*/ 	.word	0x00002020


	//   ....[7]....
        /*05b0*/ 	.word	0x00004900


	//   ....[8]....
        /*05b4*/ 	.word	0x00004940


	//   ....[9]....
        /*05b8*/ 	.word	0x00004f20


	//   ....[10]....
        /*05bc*/ 	.word	0x00005020


	//   ....[11]....
        /*05c0*/ 	.word	0x00005520


	//   ....[12]....
        /*05c4*/ 	.word	0x00005590


	//   ....[13]....
        /*05c8*/ 	.word	0x00008980


	//   ....[14]....
        /*05cc*/ 	.word	0x00008990


	//   ....[15]....
        /*05d0*/ 	.word	0x00008e90


	//   ....[16]....
        /*05d4*/ 	.word	0x00008f90


	//   ....[17]....
        /*05d8*/ 	.word	0x00009440


	//   ....[18]....
        /*05dc*/ 	.word	0x000094a0


	//   ....[19]....
        /*05e0*/ 	.word	0x0000c830


	//   ....[20]....
        /*05e4*/ 	.word	0x0000c860


	//   ....[21]....
        /*05e8*/ 	.word	0x0000cb50


	//   ....[22]....
        /*05ec*/ 	.word	0x0000cbc0


	//   ....[23]....
        /*05f0*/ 	.word	0x0000dd30


	//   ....[24]....
        /*05f4*/ 	.word	0x0000dd60


	//   ....[25]....
        /*05f8*/ 	.word	0x0000ddf0


	//   ....[26]....
        /*05fc*/ 	.word	0x0000de20


	//   ....[27]....
        /*0600*/ 	.word	0x0000fc40


	//   ....[28]....
        /*0604*/ 	.word	0x0000fc50


	//   ....[29]....
        /*0608*/ 	.word	0x0000fc60


	//   ....[30]....
        /*060c*/ 	.word	0x0000fc70


	//   ....[31]....
        /*0610*/ 	.word	0x00010760


	//   ....[32]....
        /*0614*/ 	.word	0x00010790


	//   ....[33]....
        /*0618*/ 	.word	0x00010920


	//   ....[34]....
        /*061c*/ 	.word	0x00010940


	//   ....[35]....
        /*0620*/ 	.word	0x00010a80


	//   ....[36]....
        /*0624*/ 	.word	0x00010aa0


	//   ....[37]....
        /*0628*/ 	.word	0x00010bf0


	//   ....[38]....
        /*062c*/ 	.word	0x00010c10


	//   ....[39]....
        /*0630*/ 	.word	0x00011200


	//   ....[40]....
        /*0634*/ 	.word	0x00011240


	//   ....[41]....
        /*0638*/ 	.word	0x00011d50


	//   ....[42]....
        /*063c*/ 	.word	0x00011d60


	//   ....[43]....
        /*0640*/ 	.word	0x000130c0


	//   ....[44]....
        /*0644*/ 	.word	0x000130f0


	//   ....[45]....
        /*0648*/ 	.word	0x00013260


	//   ....[46]....
        /*064c*/ 	.word	0x00013280


	//   ....[47]....
        /*0650*/ 	.word	0x000133c0


	//   ....[48]....
        /*0654*/ 	.word	0x000133e0


	//   ....[49]....
        /*0658*/ 	.word	0x00013530


	//   ....[50]....
        /*065c*/ 	.word	0x00013550


	//   ....[51]....
        /*0660*/ 	.word	0x00013730


	//   ....[52]....
        /*0664*/ 	.word	0x00013920


	//   ....[53]....
        /*0668*/ 	.word	0x00013950


	//   ....[54]....
        /*066c*/ 	.word	0x00013980


	//   ....[55]....
        /*0670*/ 	.word	0x000139b0


	//   ....[56]....
        /*0674*/ 	.word	0x000139e0


	//   ....[57]....
        /*0678*/ 	.word	0x00013a10


	//   ....[58]....
        /*067c*/ 	.word	0x00013b80


	//   ....[59]....
        /*0680*/ 	.word	0x00013bb0


	//   ....[60]....
        /*0684*/ 	.word	0x00013be0


	//   ....[61]....
        /*0688*/ 	.word	0x00013c10


	//   ....[62]....
        /*068c*/ 	.word	0x00013c40


	//   ....[63]....
        /*0690*/ 	.word	0x00013c70


	//   ....[64]....
        /*0694*/ 	.word	0x00013d00


	//   ....[65]....
        /*0698*/ 	.word	0x00013d30


	//   ....[66]....
        /*069c*/ 	.word	0x00013d40


	//   ....[67]....
        /*06a0*/ 	.word	0x00013d80


	//   ....[68]....
        /*06a4*/ 	.word	0x00015cb0


	//   ....[69]....
        /*06a8*/ 	.word	0x00015cf0


	//   ....[70]....
        /*06ac*/ 	.word	0x00015d20


	//   ....[71]....
        /*06b0*/ 	.word	0x00015dd0


	//   ....[72]....
        /*06b4*/ 	.word	0x00015e10


	//   ....[73]....
        /*06b8*/ 	.word	0x00015e70


	//   ....[74]....
        /*06bc*/ 	.word	0x00015eb0


	//   ....[75]....
        /*06c0*/ 	.word	0x00015f10


	//   ....[76]....
        /*06c4*/ 	.word	0x00015f30


	//   ....[77]....
        /*06c8*/ 	.word	0x00015f60


	//   ....[78]....
        /*06cc*/ 	.word	0x00016750


	//   ....[79]....
        /*06d0*/ 	.word	0x00016780


	//   ....[80]....
        /*06d4*/ 	.word	0x000167e0


	//   ....[81]....
        /*06d8*/ 	.word	0x00016850


	//   ....[82]....
        /*06dc*/ 	.word	0x000168a0


	//   ....[83]....
        /*06e0*/ 	.word	0x00016910


	//   ....[84]....
        /*06e4*/ 	.word	0x00016960


	//   ....[85]....
        /*06e8*/ 	.word	0x000169d0


	//   ....[86]....
        /*06ec*/ 	.word	0x00016a20


	//   ....[87]....
        /*06f0*/ 	.word	0x00016a90


	//   ....[88]....
        /*06f4*/ 	.word	0x00016ae0


	//   ....[89]....
        /*06f8*/ 	.word	0x00016b50


	//   ....[90]....
        /*06fc*/ 	.word	0x00016ba0


	//   ....[91]....
        /*0700*/ 	.word	0x00016c00


	//   ....[92]....
        /*0704*/ 	.word	0x00016c10


	//   ....[93]....
        /*0708*/ 	.word	0x00016c60


	//   ....[94]....
        /*070c*/ 	.word	0x00017430


	//   ....[95]....
        /*0710*/ 	.word	0x00017460


	//   ....[96]....
        /*0714*/ 	.word	0x00017490


	//   ....[97]....
        /*0718*/ 	.word	0x00017550


	//   ....[98]....
        /*071c*/ 	.word	0x00017580


	//   ....[99]....
        /*0720*/ 	.word	0x000175d0


	//   ....[100]....
        /*0724*/ 	.word	0x00017600


	//   ....[101]....
        /*0728*/ 	.word	0x00017650


	//   ....[102]....
        /*072c*/ 	.word	0x00017680


	//   ....[103]....
        /*0730*/ 	.word	0x000176f0


	//   ....[104]....
        /*0734*/ 	.word	0x000179d0


	//   ....[105]....
        /*0738*/ 	.word	0x000179f0


	//   ....[106]....
        /*073c*/ 	.word	0x00017a00


	//   ....[107]....
        /*0740*/ 	.word	0x00017ab0


	//   ....[108]....
        /*0744*/ 	.word	0x00017ac0


	//   ....[109]....
        /*0748*/ 	.word	0x00017b70


	//   ....[110]....
        /*074c*/ 	.word	0x00017b80


	//   ....[111]....
        /*0750*/ 	.word	0x00017c30


	//   ....[112]....
        /*0754*/ 	.word	0x00017c40


	//   ....[113]....
        /*0758*/ 	.word	0x00017c50


	//   ....[114]....
        /*075c*/ 	.word	0x00018260


	//   ....[115]....
        /*0760*/ 	.word	0x000182a0


	//   ....[116]....
        /*0764*/ 	.word	0x000182e0


	//   ....[117]....
        /*0768*/ 	.word	0x00018300


	//   ....[118]....
        /*076c*/ 	.word	0x00018320


	//   ....[119]....
        /*0770*/ 	.word	0x000183d0


	//   ....[120]....
        /*0774*/ 	.word	0x00018480


	//   ....[121]....
        /*0778*/ 	.word	0x000184b0


	//   ....[122]....
        /*077c*/ 	.word	0x000184c0


	//   ....[123]....
        /*0780*/ 	.word	0x00018550


	//   ....[124]....
        /*0784*/ 	.word	0x000189c0


	//   ....[125]....
        /*0788*/ 	.word	0x000189f0


	//   ....[126]....
        /*078c*/ 	.word	0x00018a50


	//   ....[127]....
        /*0790*/ 	.word	0x00018a80


	//   ....[128]....
        /*0794*/ 	.word	0x00018ab0


	//   ....[129]....
        /*0798*/ 	.word	0x00018ae0


	//   ....[130]....
        /*079c*/ 	.word	0x00018b10


	//   ....[131]....
        /*07a0*/ 	.word	0x00018b40


	//   ....[132]....
        /*07a4*/ 	.word	0x00018ce0


	//   ....[133]....
        /*07a8*/ 	.word	0x00018d10


	//   ....[134]....
        /*07ac*/ 	.word	0x00018d40


	//   ....[135]....
        /*07b0*/ 	.word	0x00018d70


	//   ....[136]....
        /*07b4*/ 	.word	0x00018da0


	//   ....[137]....
        /*07b8*/ 	.word	0x00018dd0


	//   ....[138]....
        /*07bc*/ 	.word	0x00018e90


	//   ....[139]....
        /*07c0*/ 	.word	0x00018eb0


	//   ....[140]....
        /*07c4*/ 	.word	0x00018ed0


	//   ....[141]....
        /*07c8*/ 	.word	0x00018f30


	//   ....[142]....
        /*07cc*/ 	.word	0x00019950


	//   ....[143]....
        /*07d0*/ 	.word	0x00019f20


	//   ....[144]....
        /*07d4*/ 	.word	0x0001a010


	//   ....[145]....
        /*07d8*/ 	.word	0x0001a0f0


	//   ....[146]....
        /*07dc*/ 	.word	0x0001a150


	//   ....[147]....
        /*07e0*/ 	.word	0x0001a1f0


	//   ....[148]....
        /*07e4*/ 	.word	0x0001a2d0


	//   ....[149]....
        /*07e8*/ 	.word	0x0001a3d0


	//   ....[150]....
        /*07ec*/ 	.word	0x0001a440


	//   ....[151]....
        /*07f0*/ 	.word	0x0001a530


	//   ....[152]....
        /*07f4*/ 	.word	0x0001a5a0


	//   ....[153]....
        /*07f8*/ 	.word	0x0001a680


	//   ....[154]....
        /*07fc*/ 	.word	0x0001a730


	//   ....[155]....
        /*0800*/ 	.word	0x0001a7a0


	//   ....[156]....
        /*0804*/ 	.word	0x0001a820


	//   ....[157]....
        /*0808*/ 	.word	0x0001a900


	//   ....[158]....
        /*080c*/ 	.word	0x0001a980


	//   ....[159]....
        /*0810*/ 	.word	0x0001aa70


	//   ....[160]....
        /*0814*/ 	.word	0x0001aaf0


	//   ....[161]....
        /*0818*/ 	.word	0x0001abe0


	//   ....[162]....
        /*081c*/ 	.word	0x0001ac60


	//   ....[163]....
        /*0820*/ 	.word	0x0001ad50


	//   ....[164]....
        /*0824*/ 	.word	0x0001add0


	//   ....[165]....
        /*0828*/ 	.word	0x0001aec0


	//   ....[166]....
        /*082c*/ 	.word	0x0001af40


	//   ....[167]....
        /*0830*/ 	.word	0x0001b020


	//   ....[168]....
        /*0834*/ 	.word	0x0001b0a0


	//   ....[169]....
        /*0838*/ 	.word	0x0001b170


	//   ....[170]....
        /*083c*/ 	.word	0x0001b2a0


	//   ....[171]....
        /*0840*/ 	.word	0x0001b370


	//   ....[172]....
        /*0844*/ 	.word	0x0001b440


	//   ....[173]....
        /*0848*/ 	.word	0x0001b520


	//   ....[174]....
        /*084c*/ 	.word	0x0001b580


	//   ....[175]....
        /*0850*/ 	.word	0x0001b660


	//   ....[176]....
        /*0854*/ 	.word	0x0001b6c0


	//   ....[177]....
        /*0858*/ 	.word	0x0001b7a0


	//   ....[178]....
        /*085c*/ 	.word	0x0001b800


	//   ....[179]....
        /*0860*/ 	.word	0x0001b910


	//   ....[180]....
        /*0864*/ 	.word	0x0001ba00


	//   ....[181]....
        /*0868*/ 	.word	0x0001baa0


	//   ....[182]....
        /*086c*/ 	.word	0x0001bb00


	//   ....[183]....
        /*0870*/ 	.word	0x0001bc20


	//   ....[184]....
        /*0874*/ 	.word	0x0001bc80


	//   ....[185]....
        /*0878*/ 	.word	0x0001bda0


	//   ....[186]....
        /*087c*/ 	.word	0x0001be00


	//   ....[187]....
        /*0880*/ 	.word	0x0001bf20


	//   ....[188]....
        /*0884*/ 	.word	0x0001bf80


	//   ....[189]....
        /*0888*/ 	.word	0x0001c050


	//   ....[190]....
        /*088c*/ 	.word	0x0001c1b0


	//   ....[191]....
        /*0890*/ 	.word	0x0001c250


	//   ....[192]....
        /*0894*/ 	.word	0x0001c3a0


	//   ....[193]....
        /*0898*/ 	.word	0x0001c450


	//   ....[194]....
        /*089c*/ 	.word	0x0001c4b0


	//   ....[195]....
        /*08a0*/ 	.word	0x0001c570


	//   ....[196]....
        /*08a4*/ 	.word	0x0001c650


	//   ....[197]....
        /*08a8*/ 	.word	0x0001c710


	//   ....[198]....
        /*08ac*/ 	.word	0x0001c7f0


	//   ....[199]....
        /*08b0*/ 	.word	0x0001c8b0


	//   ....[200]....
        /*08b4*/ 	.word	0x0001c9c0


	//   ....[201]....
        /*08b8*/ 	.word	0x0001ca60


	//   ....[202]....
        /*08bc*/ 	.word	0x0001cbe0


	//   ....[203]....
        /*08c0*/ 	.word	0x0001cc50


	//   ....[204]....
        /*08c4*/ 	.word	0x0001ccc0


	//   ....[205]....
        /*08c8*/ 	.word	0x0001cd30


	//   ....[206]....
        /*08cc*/ 	.word	0x0001cda0


	//   ....[207]....
        /*08d0*/ 	.word	0x0001ce20


	//   ....[208]....
        /*08d4*/ 	.word	0x0001cea0


	//   ....[209]....
        /*08d8*/ 	.word	0x0001cf30


	//   ....[210]....
        /*08dc*/ 	.word	0x0001cfa0


	//   ....[211]....
        /*08e0*/ 	.word	0x0001d010


	//   ....[212]....
        /*08e4*/ 	.word	0x0001d080


	//   ....[213]....
        /*08e8*/ 	.word	0x0001d100


	//   ....[214]....
        /*08ec*/ 	.word	0x0001d170


	//   ....[215]....
        /*08f0*/ 	.word	0x0001d200


	//   ....[216]....
        /*08f4*/ 	.word	0x0001d260


	//   ....[217]....
        /*08f8*/ 	.word	0x0001d2f0


	//   ....[218]....
        /*08fc*/ 	.word	0x0001d420


	//----- nvinfo : EIATTR_REG_RECONFIG
	.align		4
.L_529:
        /*0900*/ 	.byte	0x01, 0x54
	.zero		2


	//----- nvinfo : EIATTR_SYSCALL_OFFSETS
	.align		4
        /*0904*/ 	.byte	0x04, 0x46
        /*0906*/ 	.short	(.L_531 - .L_530)


	//   ....[0]....
.L_530:
        /*0908*/ 	.word	0x000021a0


	//   ....[1]....
        /*090c*/ 	.word	0x000152d0


	//   ....[2]....
        /*0910*/ 	.word	0x00015420


	//   ....[3]....
        /*0914*/ 	.word	0x00015510


	//   ....[4]....
        /*0918*/ 	.word	0x000163b0


	//----- nvinfo : EIATTR_MBARRIER_INSTR_OFFSETS
	.align		4
.L_531:
        /*091c*/ 	.byte	0x04, 0x39
        /*091e*/ 	.short	(.L_533 - .L_532)


	//   ....[0]....
.L_532:
        /*0920*/ 	.word	0x00000180
        /*0924*/ 	.word	0x000000ff
        /*0928*/ 	.word	0x00038800
        /*092c*/ 	.short	0x0100
        /*092e*/ 	.byte	0x08
	.zero		1


	//   ....[1]....
        /*0930*/ 	.word	0x00000190
        /*0934*/ 	.word	0x000000ff
        /*0938*/ 	.word	0x00038820
        /*093c*/ 	.short	0x0100
        /*093e*/ 	.byte	0x08
	.zero		1


	//   ....[2]....
        /*0940*/ 	.word	0x00000280
        /*0944*/ 	.word	0x000000ff
        /*0948*/ 	.word	0x00038830
        /*094c*/ 	.short	0x0100
        /*094e*/ 	.byte	0x08
	.zero		1


	//   ....[3]....
        /*0950*/ 	.word	0x00000290
        /*0954*/ 	.word	0x000000ff
        /*0958*/ 	.word	0x00038840
        /*095c*/ 	.short	0x0100
        /*095e*/ 	.byte	0x08
	.zero		1


	//   ....[4]....
        /*0960*/ 	.word	0x000002a0
        /*0964*/ 	.word	0x000000ff
        /*0968*/ 	.word	0x00038838
        /*096c*/ 	.short	0x0100
        /*096e*/ 	.byte	0x08
	.zero		1


	//   ....[5]....
        /*0970*/ 	.word	0x000002b0
        /*0974*/ 	.word	0x000000ff
        /*0978*/ 	.word	0x00038848
        /*097c*/ 	.short	0x0100
        /*097e*/ 	.byte	0x08
	.zero		1


	//   ....[6]....
        /*0980*/ 	.word	0x000003e0
        /*0984*/ 	.word	0x000000ff
        /*0988*/ 	.word	0x00038850
        /*098c*/ 	.short	0x0100
        /*098e*/ 	.byte	0x08
	.zero		1


	//   ....[7]....
        /*0990*/ 	.word	0x000003f0
        /*0994*/ 	.word	0x000000ff
        /*0998*/ 	.word	0x00038860
        /*099c*/ 	.short	0x0100
        /*099e*/ 	.byte	0x08
	.zero		1


	//   ....[8]....
        /*09a0*/ 	.word	0x00000400
        /*09a4*/ 	.word	0x000000ff
        /*09a8*/ 	.word	0x00038858
        /*09ac*/ 	.short	0x0100
        /*09ae*/ 	.byte	0x08
	.zero		1


	//   ....[9]....
        /*09b0*/ 	.word	0x00000410
        /*09b4*/ 	.word	0x000000ff
        /*09b8*/ 	.word	0x00038868
        /*09bc*/ 	.short	0x0100
        /*09be*/ 	.byte	0x08
	.zero		1


	//   ....[10]....
        /*09c0*/ 	.word	0x00000500
        /*09c4*/ 	.word	0x000000ff
        /*09c8*/ 	.word	0x00038870
        /*09cc*/ 	.short	0x0100
        /*09ce*/ 	.byte	0x06
	.zero		1


	//   ....[11]....
        /*09d0*/ 	.word	0x00000510
        /*09d4*/ 	.word	0x000000ff
        /*09d8*/ 	.word	0x00038880
        /*09dc*/ 	.short	0x0100
        /*09de*/ 	.byte	0x06
	.zero		1


	//   ....[12]....
        /*09e0*/ 	.word	0x00000520
        /*09e4*/ 	.word	0x000000ff
        /*09e8*/ 	.word	0x00038878
        /*09ec*/ 	.short	0x0100
        /*09ee*/ 	.byte	0x06
	.zero		1


	//   ....[13]....
        /*09f0*/ 	.word	0x00000530
        /*09f4*/ 	.word	0x000000ff
        /*09f8*/ 	.word	0x00038888
        /*09fc*/ 	.short	0x0100
        /*09fe*/ 	.byte	0x06
	.zero		1


	//   ....[14]....
        /*0a00*/ 	.word	0x00000660
        /*0a04*/ 	.word	0x000000ff
        /*0a08*/ 	.word	0x00038890
        /*0a0c*/ 	.short	0x0100
        /*0a0e*/ 	.byte	0x08
	.zero		1


	//   ....[15]....
        /*0a10*/ 	.word	0x00000670
        /*0a14*/ 	.word	0x000000ff
        /*0a18*/ 	.word	0x000388a0
        /*0a1c*/ 	.short	0x0100
        /*0a1e*/ 	.byte	0x08
	.zero		1


	//   ....[16]....
        /*0a20*/ 	.word	0x00000680
        /*0a24*/ 	.word	0x000000ff
        /*0a28*/ 	.word	0x00038898
        /*0a2c*/ 	.short	0x0100
        /*0a2e*/ 	.byte	0x08
	.zero		1


	//   ....[17]....
        /*0a30*/ 	.word	0x00000690
        /*0a34*/ 	.word	0x000000ff
        /*0a38*/ 	.word	0x000388a8
        /*0a3c*/ 	.short	0x0100
        /*0a3e*/ 	.byte	0x08
	.zero		1


	//   ....[18]....
        /*0a40*/ 	.word	0x000007d0
        /*0a44*/ 	.word	0x000000ff
        /*0a48*/ 	.word	0x000388b0
        /*0a4c*/ 	.short	0x0100
        /*0a4e*/ 	.byte	0x08
	.zero		1


	//   ....[19]....
        /*0a50*/ 	.word	0x000007e0
        /*0a54*/ 	.word	0x000000ff
        /*0a58*/ 	.word	0x000388c0
        /*0a5c*/ 	.short	0x0100
        /*0a5e*/ 	.byte	0x08
	.zero		1


	//   ....[20]....
        /*0a60*/ 	.word	0x000007f0
        /*0a64*/ 	.word	0x000000ff
        /*0a68*/ 	.word	0x000388b8
        /*0a6c*/ 	.short	0x0100
        /*0a6e*/ 	.byte	0x08
	.zero		1


	//   ....[21]....
        /*0a70*/ 	.word	0x00000800
        /*0a74*/ 	.word	0x000000ff
        /*0a78*/ 	.word	0x000388c8
        /*0a7c*/ 	.short	0x0100
        /*0a7e*/ 	.byte	0x08
	.zero		1


	//   ....[22]....
        /*0a80*/ 	.word	0x00002270
        /*0a84*/ 	.word	0x000000ff
        /*0a88*/ 	.word	0x00038800
        /*0a8c*/ 	.short	0x010a
        /*0a8e*/ 	.byte	0x06
	.zero		1


	//   ....[23]....
        /*0a90*/ 	.word	0x00002310
        /*0a94*/ 	.word	0x00000000
        /*0a98*/ 	.word	0x00038830
        /*0a9c*/ 	.short	0x010a
        /*0a9e*/ 	.byte	0x3f
	.zero		1


	//   ....[24]....
        /*0aa0*/ 	.word	0x00002350
        /*0aa4*/ 	.word	0x00000000
        /*0aa8*/ 	.word	0x00038830
        /*0aac*/ 	.short	0x010a
        /*0aae*/ 	.byte	0x3f
	.zero		1


	//   ....[25]....
        /*0ab0*/ 	.word	0x00004bd0
        /*0ab4*/ 	.word	0x000000ff
        /*0ab8*/ 	.word	0x00000000
        /*0abc*/ 	.short	0x0101
        /*0abe*/ 	.byte	0x04
	.zero		1


	//   ....[26]....
        /*0ac0*/ 	.word	0x00005fb0
        /*0ac4*/ 	.word	0x000000ff
        /*0ac8*/ 	.word	0x00038830
        /*0acc*/ 	.short	0x010a
        /*0ace*/ 	.byte	0x3d
	.zero		1


	//   ....[27]....
        /*0ad0*/ 	.word	0x00005ff0
        /*0ad4*/ 	.word	0x000000ff
        /*0ad8*/ 	.word	0x00038830
        /*0adc*/ 	.short	0x010a
        /*0ade*/ 	.byte	0x3d
	.zero		1


	//   ....[28]....
        /*0ae0*/ 	.word	0x00008560
        /*0ae4*/ 	.word	0x000000ff
        /*0ae8*/ 	.word	0x00038850
        /*0aec*/ 	.short	0x010a
        /*0aee*/ 	.byte	0x04
	.zero		1


	//   ....[29]....
        /*0af0*/ 	.word	0x000085a0
        /*0af4*/ 	.word	0x000000ff
        /*0af8*/ 	.word	0x00038850
        /*0afc*/ 	.short	0x010a
        /*0afe*/ 	.byte	0x04
	.zero		1


	//   ....[30]....
        /*0b00*/ 	.word	0x000089c0
        /*0b04*/ 	.word	0x000000ff
        /*0b08*/ 	.word	0x00000000
        /*0b0c*/ 	.short	0x0101
        /*0b0e*/ 	.byte	0x3d
	.zero		1


	//   ....[31]....
        /*0b10*/ 	.word	0x00009c40
        /*0b14*/ 	.word	0x000000ff
        /*0b18*/ 	.word	0x00000000
        /*0b1c*/ 	.short	0x0101
        /*0b1e*/ 	.byte	0x04
	.zero		1


	//   ....[32]....
        /*0b20*/ 	.word	0x00009e30
        /*0b24*/ 	.word	0x000000ff
        /*0b28*/ 	.word	0x00038830
        /*0b2c*/ 	.short	0x010a
        /*0b2e*/ 	.byte	0x04
	.zero		1


	//   ....[33]....
        /*0b30*/ 	.word	0x00009e70
        /*0b34*/ 	.word	0x000000ff
        /*0b38*/ 	.word	0x00038830
        /*0b3c*/ 	.short	0x010a
        /*0b3e*/ 	.byte	0x04
	.zero		1


	//   ....[34]....
        /*0b40*/ 	.word	0x0000c3d0
        /*0b44*/ 	.word	0x000000ff
        /*0b48*/ 	.word	0x00038850
        /*0b4c*/ 	.short	0x010a
        /*0b4e*/ 	.byte	0x04
	.zero		1


	//   ....[35]....
        /*0b50*/ 	.word	0x0000c410
        /*0b54*/ 	.word	0x000000ff
        /*0b58*/ 	.word	0x00038850
        /*0b5c*/ 	.short	0x010a
        /*0b5e*/ 	.byte	0x04
	.zero		1


	//   ....[36]....
        /*0b60*/ 	.word	0x0000c770
        /*0b64*/ 	.word	0x000000ff
        /*0b68*/ 	.word	0x00000000
        /*0b6c*/ 	.short	0x0101
        /*0b6e*/ 	.byte	0x06
	.zero		1


	//   ....[37]....
        /*0b70*/ 	.word	0x0000d390
        /*0b74*/ 	.word	0x000000ff
        /*0b78*/ 	.word	0x00000000
        /*0b7c*/ 	.short	0x0101
        /*0b7e*/ 	.byte	0x04
	.zero		1


	//   ....[38]....
        /*0b80*/ 	.word	0x0000dca0
        /*0b84*/ 	.word	0x000000ff
        /*0b88*/ 	.word	0x00038850
        /*0b8c*/ 	.short	0x010a
        /*0b8e*/ 	.byte	0x08
	.zero		1


	//   ....[39]....
        /*0b90*/ 	.word	0x0000dce0
        /*0b94*/ 	.word	0x000000ff
        /*0b98*/ 	.word	0x00038850
        /*0b9c*/ 	.short	0x010a
        /*0b9e*/ 	.byte	0x08
	.zero		1


	//   ....[40]....
        /*0ba0*/ 	.word	0x0000e300
        /*0ba4*/ 	.word	0x000000ff
        /*0ba8*/ 	.word	0x00000000
        /*0bac*/ 	.short	0x0101
        /*0bae*/ 	.byte	0x04
	.zero		1


	//   ....[41]....
        /*0bb0*/ 	.word	0x00010770
        /*0bb4*/ 	.word	0x000000ff
        /*0bb8*/ 	.word	0x00000000
        /*0bbc*/ 	.short	0x0101
        /*0bbe*/ 	.byte	0x08
	.zero		1


	//   ....[42]....
        /*0bc0*/ 	.word	0x00011000
        /*0bc4*/ 	.word	0x000000ff
        /*0bc8*/ 	.word	0x00000000
        /*0bcc*/ 	.short	0x0101
        /*0bce*/ 	.byte	0x08
	.zero		1


	//   ....[43]....
        /*0bd0*/ 	.word	0x00015ae0
        /*0bd4*/ 	.word	0x00000005
        /*0bd8*/ 	.word	0x00038840
        /*0bdc*/ 	.short	0x010a
        /*0bde*/ 	.byte	0x3f
	.zero		1


	//   ....[44]....
        /*0be0*/ 	.word	0x000160d0
        /*0be4*/ 	.word	0x00000005
        /*0be8*/ 	.word	0x00038830
        /*0bec*/ 	.short	0x0107
        /*0bee*/ 	.byte	0x3f
	.zero		1


	//   ....[45]....
        /*0bf0*/ 	.word	0x000161b0
        /*0bf4*/ 	.word	0x00000005
        /*0bf8*/ 	.word	0x00038830
        /*0bfc*/ 	.short	0x0101
        /*0bfe*/ 	.byte	0x3f
	.zero		1


	//   ....[46]....
        /*0c00*/ 	.word	0x00016d90
        /*0c04*/ 	.word	0x00000011
        /*0c08*/ 	.word	0x00038800
        /*0c0c*/ 	.short	0x0107
        /*0c0e*/ 	.byte	0x3f
	.zero		1


	//   ....[47]....
        /*0c10*/ 	.word	0x00016eb0
        /*0c14*/ 	.word	0x00000011
        /*0c18*/ 	.word	0x00038800
        /*0c1c*/ 	.short	0x0101
        /*0c1e*/ 	.byte	0x3f
	.zero		1


	//   ....[48]....
        /*0c20*/ 	.word	0x00016ed0
        /*0c24*/ 	.word	0x00000011
        /*0c28*/ 	.word	0x00038820
        /*0c2c*/ 	.short	0x010a
        /*0c2e*/ 	.byte	0x3f
	.zero		1


	//   ....[49]....
        /*0c30*/ 	.word	0x000172a0
        /*0c34*/ 	.word	0x00000006
        /*0c38*/ 	.word	0x00038840
        /*0c3c*/ 	.short	0x010a
        /*0c3e*/ 	.byte	0x3f
	.zero		1


	//   ....[50]....
        /*0c40*/ 	.word	0x00017800
        /*0c44*/ 	.word	0x00000006
        /*0c48*/ 	.word	0x00038830
        /*0c4c*/ 	.short	0x0107
        /*0c4e*/ 	.byte	0x3f
	.zero		1


	//   ....[51]....
        /*0c50*/ 	.word	0x000178b0
        /*0c54*/ 	.word	0x00000006
        /*0c58*/ 	.word	0x00038830
        /*0c5c*/ 	.short	0x0101
        /*0c5e*/ 	.byte	0x3f
	.zero		1


	//   ....[52]....
        /*0c60*/ 	.word	0x00017910
        /*0c64*/ 	.word	0x00000006
        /*0c68*/ 	.word	0x00038860
        /*0c6c*/ 	.short	0x010a
        /*0c6e*/ 	.byte	0x3f
	.zero		1


	//   ....[53]....
        /*0c70*/ 	.word	0x00017e10
        /*0c74*/ 	.word	0x00000006
        /*0c78*/ 	.word	0x00038850
        /*0c7c*/ 	.short	0x0107
        /*0c7e*/ 	.byte	0x3f
	.zero		1


	//   ....[54]....
        /*0c80*/ 	.word	0x00017fa0
        /*0c84*/ 	.word	0x00000006
        /*0c88*/ 	.word	0x00038850
        /*0c8c*/ 	.short	0x0101
        /*0c8e*/ 	.byte	0x3f
	.zero		1


	//   ....[55]....
        /*0c90*/ 	.word	0x000181b0
        /*0c94*/ 	.word	0x00000004
        /*0c98*/ 	.word	0x00038860
        /*0c9c*/ 	.short	0x010a
        /*0c9e*/ 	.byte	0x3f
	.zero		1


	//   ....[56]....
        /*0ca0*/ 	.word	0x000186d0
        /*0ca4*/ 	.word	0x00000004
        /*0ca8*/ 	.word	0x00038850
        /*0cac*/ 	.short	0x0107
        /*0cae*/ 	.byte	0x3f
	.zero		1


	//   ....[57]....
        /*0cb0*/ 	.word	0x00018780
        /*0cb4*/ 	.word	0x00000004
        /*0cb8*/ 	.word	0x00038850
        /*0cbc*/ 	.short	0x0101
        /*0cbe*/ 	.byte	0x3f
	.zero		1


	//   ....[58]....
        /*0cc0*/ 	.word	0x000198d0
        /*0cc4*/ 	.word	0x00000004
        /*0cc8*/ 	.word	0x00038820
        /*0ccc*/ 	.short	0x010a
        /*0cce*/ 	.byte	0x3f
	.zero		1


	//   ....[59]....
        /*0cd0*/ 	.word	0x00019a70
        /*0cd4*/ 	.word	0x00000005
        /*0cd8*/ 	.word	0x00038840
        /*0cdc*/ 	.short	0x010a
        /*0cde*/ 	.byte	0x3f
	.zero		1


	//   ....[60]....
        /*0ce0*/ 	.word	0x00019b10
        /*0ce4*/ 	.word	0x00000017
        /*0ce8*/ 	.word	0x00038840
        /*0cec*/ 	.short	0x010a
        /*0cee*/ 	.byte	0x3f
	.zero		1


	//   ....[61]....
        /*0cf0*/ 	.word	0x00019b50
        /*0cf4*/ 	.word	0x00000005
        /*0cf8*/ 	.word	0x00038860
        /*0cfc*/ 	.short	0x010a
        /*0cfe*/ 	.byte	0x3f
	.zero		1


	//   ....[62]....
        /*0d00*/ 	.word	0x00019b90
        /*0d04*/ 	.word	0x00000017
        /*0d08*/ 	.word	0x00038860
        /*0d0c*/ 	.short	0x010a
        /*0d0e*/ 	.byte	0x3f
	.zero		1


	//   ....[63]....
        /*0d10*/ 	.word	0x00019c10
        /*0d14*/ 	.word	0x00000003
        /*0d18*/ 	.word	0x00038800
        /*0d1c*/ 	.short	0x010a
        /*0d1e*/ 	.byte	0x3f
	.zero		1


	//   ....[64]....
        /*0d20*/ 	.word	0x00019c60
        /*0d24*/ 	.word	0x00000000
        /*0d28*/ 	.word	0x00038830
        /*0d2c*/ 	.short	0x010a
        /*0d2e*/ 	.byte	0x3f
	.zero		1


	//   ....[65]....
        /*0d30*/ 	.word	0x00019cc0
        /*0d34*/ 	.word	0x00000004
        /*0d38*/ 	.word	0x00038830
        /*0d3c*/ 	.short	0x010a
        /*0d3e*/ 	.byte	0x3f
	.zero		1


	//   ....[66]....
        /*0d40*/ 	.word	0x00019d20
        /*0d44*/ 	.word	0x00000002
        /*0d48*/ 	.word	0x00038850
        /*0d4c*/ 	.short	0x010a
        /*0d4e*/ 	.byte	0x3f
	.zero		1


	//   ....[67]....
        /*0d50*/ 	.word	0x00019d80
        /*0d54*/ 	.word	0x00000004
        /*0d58*/ 	.word	0x00038830
        /*0d5c*/ 	.short	0x010a
        /*0d5e*/ 	.byte	0x3f
	.zero		1


	//   ....[68]....
        /*0d60*/ 	.word	0x00019de0
        /*0d64*/ 	.word	0x00000002
        /*0d68*/ 	.word	0x00038850
        /*0d6c*/ 	.short	0x010a
        /*0d6e*/ 	.byte	0x3f
	.zero		1


	//   ....[69]....
        /*0d70*/ 	.word	0x00019e40
        /*0d74*/ 	.word	0x00000007
        /*0d78*/ 	.word	0x00038850
        /*0d7c*/ 	.short	0x010a
        /*0d7e*/ 	.byte	0x3f
	.zero		1


	//   ....[70]....
        /*0d80*/ 	.word	0x00019f60
        /*0d84*/ 	.word	0x00000005
        /*0d88*/ 	.word	0x00038840
        /*0d8c*/ 	.short	0x010a
        /*0d8e*/ 	.byte	0x3f
	.zero		1


	//   ....[71]....
        /*0d90*/ 	.word	0x0001b1a0
        /*0d94*/ 	.word	0x00000011
        /*0d98*/ 	.word	0x00038820
        /*0d9c*/ 	.short	0x010a
        /*0d9e*/ 	.byte	0x3f
	.zero		1


	//   ....[72]....
        /*0da0*/ 	.word	0x0001b1f0
        /*0da4*/ 	.word	0x00000006
        /*0da8*/ 	.word	0x00038840
        /*0dac*/ 	.short	0x010a
        /*0dae*/ 	.byte	0x3f
	.zero		1


	//   ....[73]....
        /*0db0*/ 	.word	0x0001b950
        /*0db4*/ 	.word	0x00000006
        /*0db8*/ 	.word	0x00038860
        /*0dbc*/ 	.short	0x010a
        /*0dbe*/ 	.byte	0x3f
	.zero		1


	//   ....[74]....
        /*0dc0*/ 	.word	0x0001c100
        /*0dc4*/ 	.word	0x00000004
        /*0dc8*/ 	.word	0x00038860
        /*0dcc*/ 	.short	0x010a
        /*0dce*/ 	.byte	0x3f
	.zero		1


	//   ....[75]....
        /*0dd0*/ 	.word	0x0001d340
        /*0dd4*/ 	.word	0x00000004
        /*0dd8*/ 	.word	0x00038820
        /*0ddc*/ 	.short	0x010a
        /*0dde*/ 	.byte	0x3f
	.zero		1


	//   ....[76]....
        /*0de0*/ 	.word	0x0001d4e0
        /*0de4*/ 	.word	0x00000005
        /*0de8*/ 	.word	0x00038840
        /*0dec*/ 	.short	0x010a
        /*0dee*/ 	.byte	0x3f
	.zero		1


	//   ....[77]....
        /*0df0*/ 	.word	0x0001d530
        /*0df4*/ 	.word	0x00000017
        /*0df8*/ 	.word	0x00038840
        /*0dfc*/ 	.short	0x010a
        /*0dfe*/ 	.byte	0x3f
	.zero		1


	//   ....[78]....
        /*0e00*/ 	.word	0x0001d580
        /*0e04*/ 	.word	0x00000005
        /*0e08*/ 	.word	0x00038860
        /*0e0c*/ 	.short	0x010a
        /*0e0e*/ 	.byte	0x3f
	.zero		1


	//----- nvinfo : EIATTR_NUM_MBARRIERS
	.align		4
.L_533:
        /*0e10*/ 	.byte	0x03, 0x38
        /*0e12*/ 	.short	0x0016


	//----- nvinfo : EIATTR_EXIT_INSTR_OFFSETS
	.align		4
        /*0e14*/ 	.byte	0x04, 0x1c
        /*0e16*/ 	.short	(.L_535 - .L_534)


	//   ....[0]....
.L_534:
        /*0e18*/ 	.word	0x00000990


	//   ....[1]....
        /*0e1c*/ 	.word	0x000136d0


	//   ....[2]....
        /*0e20*/ 	.word	0x00019be0


	//----- nvinfo : EIATTR_MAX_THREADS
	.align		4
.L_535:
        /*0e24*/ 	.byte	0x04, 0x05
        /*0e26*/ 	.short	(.L_537 - .L_536)
.L_536:
        /*0e28*/ 	.word	0x00000180
        /*0e2c*/ 	.word	0x00000001
        /*0e30*/ 	.word	0x00000001


	//----- nvinfo : EIATTR_CRS_STACK_SIZE
	.align		4
.L_537:
        /*0e34*/ 	.byte	0x04, 0x1e
        /*0e36*/ 	.short	(.L_539 - .L_538)
.L_538:
        /*0e38*/ 	.word	0x00000000


	//----- nvinfo : EIATTR_CBANK_PARAM_SIZE
	.align		4
.L_539:
        /*0e3c*/ 	.byte	0x03, 0x19
        /*0e3e*/ 	.short	0x0af0


	//----- nvinfo : EIATTR_PARAM_CBANK
	.align		4
        /*0e40*/ 	.byte	0x04, 0x0a
        /*0e42*/ 	.short	(.L_541 - .L_540)
	.align		4
.L_540:
        /*0e44*/ 	.word	index@(.nv.constant0._ZN7cutlass13device_kernelIN5flash11enable_sm90INS1_16FlashAttnFwdSm90INS1_25CollectiveMainloopFwdSm90ILi2EN4cute5tupleIJNS5_1CILi1EEES8_S8_EEENS6_IJNS7_ILi128EEENS7_ILi80EEENS7_ILi256EEEEEELi256ENS_6half_tEfNS_4arch4Sm90ELb1ELb0ELb0ELb1ELb1ELb0ELb0ELb1ELb1ELb1ELb1ELb0EEENS1_21CollectiveEpilogueFwdINS6_IJSA_SC_SB_EEES9_SE_SG_Li256ELb1ELb1ELb1ELb0EEENS1_36VarlenDynamicPersistentTileSchedulerILi128ELi80ELi256ELi128ELb1ELb1ELb1ELb1ELb1ELb1EEEEEEEEEvNT_6ParamsE)
        /*0e48*/ 	.short	0x0210
        /*0e4a*/ 	.short	0x0af0


	//----- nvinfo : EIATTR_SW_WAR
	.align		4
.L_541:
        /*0e4c*/ 	.byte	0x04, 0x36
        /*0e4e*/ 	.short	(.L_543 - .L_542)
.L_542:
        /*0e50*/ 	.word	0x00000008
.L_543:


//--------------------- .nv.info._ZN7cutlass13device_kernelIN5flash11enable_sm90INS1_16FlashAttnFwdSm90INS1_25CollectiveMainloopFwdSm90ILi2EN4cute5tupleIJNS5_1CILi1EEES8_S8_EEENS6_IJNS7_ILi128EEENS7_ILi80EEENS7_ILi256EEEEEELi256ENS_6half_tEfNS_4arch4Sm90ELb1ELb0ELb0ELb1ELb1ELb1ELb0ELb1ELb1ELb1ELb1ELb0EEENS1_21CollectiveEpilogueFwdINS6_IJSA_SC_SB_EEES9_SE_SG_Li256ELb1ELb1ELb1ELb0EEENS1_36VarlenDynamicPersistentTileSchedulerILi128ELi80ELi256ELi128ELb1ELb1ELb1ELb1ELb1ELb1EEEEEEEEEvNT_6ParamsE --------------------------
	.section	.nv.info._ZN7cutlass13device_kernelIN5flash11enable_sm90INS1_16FlashAttnFwdSm90INS1_25CollectiveMainloopFwdSm90ILi2EN4cute5tupleIJNS5_1CILi1EEES8_S8_EEENS6_IJNS7_ILi128EEENS7_ILi80EEENS7_ILi256EEEEEELi256ENS_6half_tEfNS_4arch4Sm90ELb1ELb0ELb0ELb1ELb1ELb1ELb0ELb1ELb1ELb1ELb1ELb0EEENS1_21CollectiveEpilogueFwdINS6_IJSA_SC_SB_EEES9_SE_SG_Li256ELb1ELb1ELb1ELb0EEENS1_36VarlenDynamicPersistentTileSchedulerILi128ELi80ELi256ELi128ELb1ELb1ELb1ELb1ELb1ELb1EEEEEEEEEvNT_6ParamsE,"",@"SHT_CUDA_INFO"
	.sectionflags	@""
	.align	4


	//----- nvinfo : EIATTR_CUDA_API_VERSION
	.align		4
        /*0000*/ 	.byte	0x04, 0x37
        /*0002*/ 	.short	(.L_545 - .L_544)
.L_544:
        /*0004*/ 	.word	0x00000082


	//----- nvinfo : EIATTR_KPARAM_INFO
	.align		4
.L_545:
        /*0008*/ 	.byte	0x04, 0x17
        /*000a*/ 	.short	(.L_547 - .L_546)
.L_546:
        /*000c*/ 	.word	0x00000000
        /*0010*/ 	.short	0x0000
        /*0012*/ 	.short	0x0070
        /*0014*/ 	.byte	0x00, 0xf0, 0x01, 0x2a


	//----- nvinfo : EIATTR_SPARSE_MMA_MASK
	.align		4
.L_547:
        /*0018*/ 	.byte	0x03, 0x50
        /*001a*/ 	.short	0x0000


	//----- nvinfo : EIATTR_MAXREG_COUNT
	.align		4
        /*001c*/ 	.byte	0x03, 0x1b
        /*001e*/ 	.short	0x00a8


	//----- nvinfo : EIATTR_NUM_BARRIERS
	.align		4
        /*0020*/ 	.byte	0x02, 0x4c
        /*0022*/ 	.byte	0x10
	.zero		1


	//----- nvinfo : EIATTR_EXTERNS
	.align		4
        /*0024*/ 	.byte	0x04, 0x0f
        /*0026*/ 	.short	(.L_549 - .L_548)


	//   ....[0]....
	.align		4
.L_548:
        /*0028*/ 	.word	index@(__assertfail)


	//----- nvinfo : EIATTR_ANNOTATIONS
	.align		4
.L_549:
        /*002c*/ 	.byte	0x04, 0x55
        /*002e*/ 	.short	(.L_551 - .L_550)


	//   ....[0]....
.L_550:
        /* <DEDUP_REMOVED lines=160> */


	//----- nvinfo : EIATTR_MERCURY_ISA_VERSION
	.align		4
.L_551:
        /*0a18*/ 	.byte	0x03, 0x5f
        /*0a1a*/ 	.short	0x0101


	//----- nvinfo : EIATTR_UNUSED_LOAD_BYTE_OFFSET
	.align		4
        /*0a1c*/ 	.byte	0x04, 0x44
        /*0a1e*/ 	.short	(.L_553 - .L_552)


	//   ....[0]....
.L_552:
        /*0a20*/ 	.word	0x00000a20
        /*0a24*/ 	.word	0x0000fff0


	//   ....[1]....
        /*0a28*/ 	.word	0x00025810
        /*0a2c*/ 	.word	0x0000fff0


	//----- nvinfo : EIATTR_INT_WARP_WIDE_INSTR_OFFSETS
	.align		4
.L_553:
        /*0a30*/ 	.byte	0x04, 0x31
        /*0a32*/ 	.short	(.L_555 - .L_554)


	//   ....[0]....
.L_554:
        /*0a34*/ 	.word	0x00000130


	//   ....[1]....
        /*0a38*/ 	.word	0x00000170


	//   ....[2]....
        /*0a3c*/ 	.word	0x000001e0


	//   ....[3]....
        /*0a40*/ 	.word	0x0002d710


	//   ....[4]....
        /*0a44*/ 	.word	0x0002d7b0


	//   ....[5]....
        /*0a48*/ 	.word	0x000307b0


	//   ....[6]....
        /*0a4c*/ 	.word	0x00030850


	//----- nvinfo : EIATTR_COOP_GROUP_MASK_REGIDS
	.align		4
.L_555:
        /*0a50*/ 	.byte	0x04, 0x29
        /*0a52*/ 	.short	(.L_557 - .L_556)


	//   ....[0]....
.L_556:
        /*0a54*/ 	.word	0xffffffff


	//   ....[1]....
        /*0a58*/ 	.word	0xffffffff


	//   ....[2]....
        /*0a5c*/ 	.word	0xffffffff


	//   ....[3]....
        /*0a60*/ 	.word	0xffffffff


	//   ....[4]....
        /*0a64*/ 	.word	0xffffffff


	//   ....[5]....
        /*0a68*/ 	.word	0xffffffff


	//   ....[6]....
        /*0a6c*/ 	.word	0xffffffff


	//   ....[7]....
        /*0a70*/ 	.word	0xffffffff


	//   ....[8]....
        /*0a74*/ 	.word	0xffffffff


	//   ....[9]....
        /*0a78*/ 	.word	0xffffffff


	//   ....[10]....
        /*0a7c*/ 	.word	0xffffffff


	//   ....[11]....
        /*0a80*/ 	.word	0xffffffff


	//   ....[12]....
        /*0a84*/ 	.word	0xffffffff


	//   ....[13]....
        /*0a88*/ 	.word	0xffffffff


	//   ....[14]....
        /*0a8c*/ 	.word	0xffffffff


	//   ....[15]....
        /*0a90*/ 	.word	0xffffffff


	//   ....[16]....
        /*0a94*/ 	.word	0xffffffff


	//   ....[17]....
        /*0a98*/ 	.word	0xffffffff


	//   ....[18]....
        /*0a9c*/ 	.word	0xffffffff


	//   ....[19]....
        /*0aa0*/ 	.word	0xffffffff


	//   ....[20]....
        /*0aa4*/ 	.word	0xffffffff


	//   ....[21]....
        /*0aa8*/ 	.word	0xffffffff


	//   ....[22]....
        /*0aac*/ 	.word	0xffffffff


	//   ....[23]....
        /*0ab0*/ 	.word	0xffffffff


	//   ....[24]....
        /*0ab4*/ 	.word	0xffffffff


	//   ....[25]....
        /*0ab8*/ 	.word	0xffffffff


	//   ....[26]....
        /*0abc*/ 	.word	0xffffffff


	//   ....[27]....
        /*0ac0*/ 	.word	0xffffffff


	//   ....[28]....
        /*0ac4*/ 	.word	0xffffffff


	//   ....[29]....
        /*0ac8*/ 	.word	0xffffffff


	//   ....[30]....
        /*0acc*/ 	.word	0xffffffff


	//   ....[31]....
        /*0ad0*/ 	.word	0xffffffff


	//   ....[32]....
        /*0ad4*/ 	.word	0xffffffff


	//   ....[33]....
        /*0ad8*/ 	.word	0xffffffff


	//   ....[34]....
        /*0adc*/ 	.word	0xffffffff


	//   ....[35]....
        /*0ae0*/ 	.word	0xffffffff


	//   ....[36]....
        /*0ae4*/ 	.word	0xffffffff


	//   ....[37]....
        /*0ae8*/ 	.word	0xffffffff


	//   ....[38]....
        /*0aec*/ 	.word	0xffffffff


	//   ....[39]....
        /*0af0*/ 	.word	0xffffffff


	//   ....[40]....
        /*0af4*/ 	.word	0xffffffff


	//   ....[41]....
        /*0af8*/ 	.word	0xffffffff


	//   ....[42]....
        /*0afc*/ 	.word	0xffffffff


	//   ....[43]....
        /*0b00*/ 	.word	0xffffffff


	//   ....[44]....
        /*0b04*/ 	.word	0xffffffff


	//   ....[45]....
        /*0b08*/ 	.word	0xffffffff


	//   ....[46]....
        /*0b0c*/ 	.word	0xffffffff


	//   ....[47]....
        /*0b10*/ 	.word	0xffffffff


	//   ....[48]....
        /*0b14*/ 	.word	0xffffffff


	//   ....[49]....
        /*0b18*/ 	.word	0xffffffff


	//   ....[50]....
        /*0b1c*/ 	.word	0xffffffff


	//   ....[51]....
        /*0b20*/ 	.word	0xffffffff


	//   ....[52]....
        /*0b24*/ 	.word	0xffffffff


	//   ....[53]....
        /*0b28*/ 	.word	0xffffffff


	//   ....[54]....
        /*0b2c*/ 	.word	0xffffffff


	//   ....[55]....
        /*0b30*/ 	.word	0xffffffff


	//   ....[56]....
        /*0b34*/ 	.word	0xffffffff


	//   ....[57]....
        /*0b38*/ 	.word	0xffffffff


	//   ....[58]....
        /*0b3c*/ 	.word	0xffffffff


	//   ....[59]....
        /*0b40*/ 	.word	0xffffffff


	//   ....[60]....
        /*0b44*/ 	.word	0xffffffff


	//   ....[61]....
        /*0b48*/ 	.word	0xffffffff


	//   ....[62]....
        /*0b4c*/ 	.word	0xffffffff


	//   ....[63]....
        /*0b50*/ 	.word	0xffffffff


	//   ....[64]....
        /*0b54*/ 	.word	0xffffffff


	//   ....[65]....
        /*0b58*/ 	.word	0xffffffff


	//   ....[66]....
        /*0b5c*/ 	.word	0xffffffff


	//   ....[67]....
        /*0b60*/ 	.word	0xffffffff


	//   ....[68]....
        /*0b64*/ 	.word	0xffffffff


	//   ....[69]....
        /*0b68*/ 	.word	0xffffffff


	//   ....[70]....
        /*0b6c*/ 	.word	0xffffffff


	//   ....[71]....
        /*0b70*/ 	.word	0xffffffff


	//   ....[72]....
        /*0b74*/ 	.word	0xffffffff


	//   ....[73]....
        /*0b78*/ 	.word	0xffffffff


	//   ....[74]....
        /*0b7c*/ 	.word	0xffffffff


	//   ....[75]....
        /*0b80*/ 	.word	0xffffffff


	//   ....[76]....
        /*0b84*/ 	.word	0xffffffff


	//   ....[77]....
        /*0b88*/ 	.word	0xffffffff


	//   ....[78]....
        /*0b8c*/ 	.word	0xffffffff


	//   ....[79]....
        /*0b90*/ 	.word	0xffffffff


	//   ....[80]....
        /*0b94*/ 	.word	0xffffffff


	//   ....[81]....
        /*0b98*/ 	.word	0xffffffff


	//   ....[82]....
        /*0b9c*/ 	.word	0xffffffff


	//   ....[83]....
        /*0ba0*/ 	.word	0xffffffff


	//   ....[84]....
        /*0ba4*/ 	.word	0xffffffff


	//   ....[85]....
        /*0ba8*/ 	.word	0xffffffff


	//   ....[86]....
        /*0bac*/ 	.word	0xffffffff


	//   ....[87]....
        /*0bb0*/ 	.word	0xffffffff


	//   ....[88]....
        /*0bb4*/ 	.word	0xffffffff


	//   ....[89]....
        /*0bb8*/ 	.word	0xffffffff


	//   ....[90]....
        /*0bbc*/ 	.word	0xffffffff


	//   ....[91]....
        /*0bc0*/ 	.word	0xffffffff


	//   ....[92]....
        /*0bc4*/ 	.word	0xffffffff


	//   ....[93]....
        /*0bc8*/ 	.word	0xffffffff


	//   ....[94]....
        /*0bcc*/ 	.word	0xffffffff


	//   ....[95]....
        /*0bd0*/ 	.word	0xffffffff


	//   ....[96]....
        /*0bd4*/ 	.word	0xffffffff


	//   ....[97]....
        /*0bd8*/ 	.word	0xffffffff


	//   ....[98]....
        /*0bdc*/ 	.word	0xffffffff


	//   ....[99]....
        /*0be0*/ 	.word	0xffffffff


	//   ....[100]....
        /*0be4*/ 	.word	0xffffffff


	//   ....[101]....
        /*0be8*/ 	.word	0xffffffff


	//   ....[102]....
        /*0bec*/ 	.word	0xffffffff


	//   ....[103]....
        /*0bf0*/ 	.word	0xffffffff


	//   ....[104]....
        /*0bf4*/ 	.word	0xffffffff


	//   ....[105]....
        /*0bf8*/ 	.word	0xffffffff


	//   ....[106]....
        /*0bfc*/ 	.word	0xffffffff


	//   ....[107]....
        /*0c00*/ 	.word	0xffffffff


	//   ....[108]....
        /*0c04*/ 	.word	0xffffffff


	//   ....[109]....
        /*0c08*/ 	.word	0xffffffff


	//   ....[110]....
        /*0c0c*/ 	.word	0xffffffff


	//   ....[111]....
        /*0c10*/ 	.word	0xffffffff


	//   ....[112]....
        /*0c14*/ 	.word	0xffffffff


	//   ....[113]....
        /*0c18*/ 	.word	0xffffffff


	//   ....[114]....
        /*0c1c*/ 	.word	0xffffffff


	//   ....[115]....
        /*0c20*/ 	.word	0xffffffff


	//   ....[116]....
        /*0c24*/ 	.word	0xffffffff


	//   ....[117]....
        /*0c28*/ 	.word	0xffffffff


	//   ....[118]....
        /*0c2c*/ 	.word	0xffffffff


	//   ....[119]....
        /*0c30*/ 	.word	0xffffffff


	//   ....[120]....
        /*0c34*/ 	.word	0xffffffff


	//   ....[121]....
        /*0c38*/ 	.word	0xffffffff


	//   ....[122]....
        /*0c3c*/ 	.word	0xffffffff


	//   ....[123]....
        /*0c40*/ 	.word	0xffffffff


	//   ....[124]....
        /*0c44*/ 	.word	0xffffffff


	//   ....[125]....
        /*0c48*/ 	.word	0xffffffff


	//   ....[126]....
        /*0c4c*/ 	.word	0xffffffff


	//   ....[127]....
        /*0c50*/ 	.word	0xffffffff


	//   ....[128]....
        /*0c54*/ 	.word	0xffffffff


	//   ....[129]....
        /*0c58*/ 	.word	0xffffffff


	//   ....[130]....
        /*0c5c*/ 	.word	0xffffffff


	//   ....[131]....
        /*0c60*/ 	.word	0xffffffff


	//   ....[132]....
        /*0c64*/ 	.word	0xffffffff


	//   ....[133]....
        /*0c68*/ 	.word	0xffffffff


	//   ....[134]....
        /*0c6c*/ 	.word	0xffffffff


	//   ....[135]....
        /*0c70*/ 	.word	0xffffffff


	//   ....[136]....
        /*0c74*/ 	.word	0xffffffff


	//   ....[137]....
        /*0c78*/ 	.word	0xffffffff


	//   ....[138]....
        /*0c7c*/ 	.word	0xffffffff


	//   ....[139]....
        /*0c80*/ 	.word	0xffffffff


	//   ....[140]....
        /*0c84*/ 	.word	0xffffffff


	//   ....[141]....
        /*0c88*/ 	.word	0xffffffff


	//   ....[142]....
        /*0c8c*/ 	.word	0xffffffff


	//   ....[143]....
        /*0c90*/ 	.word	0xffffffff


	//   ....[144]....
        /*0c94*/ 	.word	0xffffffff


	//   ....[145]....
        /*0c98*/ 	.word	0xffffffff


	//   ....[146]....
        /*0c9c*/ 	.word	0xffffffff


	//   ....[147]....
        /*0ca0*/ 	.word	0xffffffff


	//   ....[148]....
        /*0ca4*/ 	.word	0xffffffff


	//   ....[149]....
        /*0ca8*/ 	.word	0xffffffff


	//   ....[150]....
        /*0cac*/ 	.word	0xffffffff


	//   ....[151]....
        /*0cb0*/ 	.word	0xffffffff


	//   ....[152]....
        /*0cb4*/ 	.word	0xffffffff


	//   ....[153]....
        /*0cb8*/ 	.word	0xffffffff


	//   ....[154]....
        /*0cbc*/ 	.word	0xffffffff


	//   ....[155]....
        /*0cc0*/ 	.word	0xffffffff


	//   ....[156]....
        /*0cc4*/ 	.word	0xffffffff


	//   ....[157]....
        /*0cc8*/ 	.word	0xffffffff


	//   ....[158]....
        /*0ccc*/ 	.word	0xffffffff


	//   ....[159]....
        /*0cd0*/ 	.word	0xffffffff


	//   ....[160]....
        /*0cd4*/ 	.word	0xffffffff


	//   ....[161]....
        /*0cd8*/ 	.word	0xffffffff


	//   ....[162]....
        /*0cdc*/ 	.word	0xffffffff


	//   ....[163]....
        /*0ce0*/ 	.word	0xffffffff


	//   ....[164]....
        /*0ce4*/ 	.word	0xffffffff


	//   ....[165]....
        /*0ce8*/ 	.word	0xffffffff


	//   ....[166]....
        /*0cec*/ 	.word	0xffffffff


	//   ....[167]....
        /*0cf0*/ 	.word	0xffffffff


	//   ....[168]....
        /*0cf4*/ 	.word	0xffffffff


	//   ....[169]....
        /*0cf8*/ 	.word	0xffffffff


	//   ....[170]....
        /*0cfc*/ 	.word	0xffffffff


	//   ....[171]....
        /*0d00*/ 	.word	0xffffffff


	//   ....[172]....
        /*0d04*/ 	.word	0xffffffff


	//   ....[173]....
        /*0d08*/ 	.word	0xffffffff


	//   ....[174]....
        /*0d0c*/ 	.word	0xffffffff


	//   ....[175]....
        /*0d10*/ 	.word	0xffffffff


	//   ....[176]....
        /*0d14*/ 	.word	0xffffffff


	//   ....[177]....
        /*0d18*/ 	.word	0xffffffff


	//   ....[178]....
        /*0d1c*/ 	.word	0xffffffff


	//   ....[179]....
        /*0d20*/ 	.word	0xffffffff


	//   ....[180]....
        /*0d24*/ 	.word	0xffffffff


	//   ....[181]....
        /*0d28*/ 	.word	0xffffffff


	//   ....[182]....
        /*0d2c*/ 	.word	0xffffffff


	//   ....[183]....
        /*0d30*/ 	.word	0xffffffff


	//   ....[184]....
        /*0d34*/ 	.word	0xffffffff


	//   ....[185]....
        /*0d38*/ 	.word	0xffffffff


	//   ....[186]....
        /*0d3c*/ 	.word	0xffffffff


	//   ....[187]....
        /*0d40*/ 	.word	0xffffffff


	//   ....[188]....
        /*0d44*/ 	.word	0xffffffff


	//   ....[189]....
        /*0d48*/ 	.word	0xffffffff


	//   ....[190]....
        /*0d4c*/ 	.word	0xffffffff


	//   ....[191]....
        /*0d50*/ 	.word	0xffffffff


	//   ....[192]....
        /*0d54*/ 	.word	0xffffffff


	//   ....[193]....
        /*0d58*/ 	.word	0xffffffff


	//   ....[194]....
        /*0d5c*/ 	.word	0xffffffff


	//   ....[195]....
        /*0d60*/ 	.word	0xffffffff


	//   ....[196]....
        /*0d64*/ 	.word	0xffffffff


	//   ....[197]....
        /*0d68*/ 	.word	0xffffffff


	//   ....[198]....
        /*0d6c*/ 	.word	0xffffffff


	//   ....[199]....
        /*0d70*/ 	.word	0xffffffff


	//   ....[200]....
        /*0d74*/ 	.word	0xffffffff


	//   ....[201]....
        /*0d78*/ 	.word	0x0500000f


	//   ....[202]....
        /*0d7c*/ 	.word	0x0500000f


	//   ....[203]....
        /*0d80*/ 	.word	0x0500000f


	//   ....[204]....
        /*0d84*/ 	.word	0x0500000f


	//   ....[205]....
        /*0d88*/ 	.word	0x0500000f


	//   ....[206]....
        /*0d8c*/ 	.word	0x0500000f


	//   ....[207]....
        /*0d90*/ 	.word	0x0500000f


	//   ....[208]....
        /*0d94*/ 	.word	0x0500000f


	//   ....[209]....
        /*0d98*/ 	.word	0x0500000f


	//   ....[210]....
        /*0d9c*/ 	.word	0x0500000f


	//   ....[211]....
        /*0da0*/ 	.word	0x0500000f


	//   ....[212]....
        /*0da4*/ 	.word	0x0500000f


	//   ....[213]....
        /*0da8*/ 	.word	0x0500000f


	//   ....[214]....
        /*0dac*/ 	.word	0x0500000f


	//   ....[215]....
        /*0db0*/ 	.word	0x0500000f


	//   ....[216]....
        /*0db4*/ 	.word	0x0500000f


	//   ....[217]....
        /*0db8*/ 	.word	0x0500000f


	//   ....[218]....
        /*0dbc*/ 	.word	0x0500000f


	//   ....[219]....
        /*0dc0*/ 	.word	0x0500000f


	//   ....[220]....
        /*0dc4*/ 	.word	0x0500000f


	//   ....[221]....
        /*0dc8*/ 	.word	0x0500000f


	//   ....[222]....
        /*0dcc*/ 	.word	0x0500000f


	//   ....[223]....
        /*0dd0*/ 	.word	0x0500000f


	//   ....[224]....
        /*0dd4*/ 	.word	0x0500000f


	//   ....[225]....
        /*0dd8*/ 	.word	0x0500000f


	//   ....[226]....
        /*0ddc*/ 	.word	0x0500000f


	//   ....[227]....
        /*0de0*/ 	.word	0x0500000f


	//   ....[228]....
        /*0de4*/ 	.word	0x0500000f


	//   ....[229]....
        /*0de8*/ 	.word	0x0500000f


	//   ....[230]....
        /*0dec*/ 	.word	0x0500000f


	//   ....[231]....
        /*0df0*/ 	.word	0x0500000f


	//   ....[232]....
        /*0df4*/ 	.word	0x0500000f


	//   ....[233]....
        /*0df8*/ 	.word	0x0500000f


	//   ....[234]....
        /*0dfc*/ 	.word	0x0500000f


	//   ....[235]....
        /*0e00*/ 	.word	0x0500000f


	//   ....[236]....
        /*0e04*/ 	.word	0x0500000f


	//   ....[237]....
        /*0e08*/ 	.word	0x0500000f


	//   ....[238]....
        /*0e0c*/ 	.word	0x0500000f


	//   ....[239]....
        /*0e10*/ 	.word	0x0500000f


	//   ....[240]....
        /*0e14*/ 	.word	0x0500000f


	//   ....[241]....
        /*0e18*/ 	.word	0x0500000f


	//   ....[242]....
        /*0e1c*/ 	.word	0x0500000f


	//   ....[243]....
        /*0e20*/ 	.word	0x0500000f


	//   ....[244]....
        /*0e24*/ 	.word	0x0500000f


	//   ....[245]....
        /*0e28*/ 	.word	0x0500000f


	//   ....[246]....
        /*0e2c*/ 	.word	0x0500000f


	//   ....[247]....
        /*0e30*/ 	.word	0x0500000f


	//   ....[248]....
        /*0e34*/ 	.word	0x0500000f


	//   ....[249]....
        /*0e38*/ 	.word	0x0500000f


	//   ....[250]....
        /*0e3c*/ 	.word	0x0500000f


	//   ....[251]....
        /*0e40*/ 	.word	0x0500000f


	//   ....[252]....
        /*0e44*/ 	.word	0x0500000f


	//   ....[253]....
        /*0e48*/ 	.word	0x0500000f


	//   ....[254]....
        /*0e4c*/ 	.word	0x0500000f


	//   ....[255]....
        /*0e50*/ 	.word	0x0500000f


	//   ....[0]....
        /*0e54*/ 	.word	0x0500000f


	//   ....[1]....
        /*0e58*/ 	.word	0x0500000f


	//   ....[2]....
        /*0e5c*/ 	.word	0x0500000f


	//   ....[3]....
        /*0e60*/ 	.word	0x0500000f


	//   ....[4]....
        /*0e64*/ 	.word	0x0500000f


	//   ....[5]....
        /*0e68*/ 	.word	0x0500000f


	//   ....[6]....
        /*0e6c*/ 	.word	0x0500000f


	//   ....[7]....
        /*0e70*/ 	.word	0x0500000f


	//   ....[8]....
        /*0e74*/ 	.word	0x0500000f


	//   ....[9]....
        /*0e78*/ 	.word	0x0500000f


	//   ....[10]....
        /*0e7c*/ 	.word	0x0500000f


	//   ....[11]....
        /*0e80*/ 	.word	0x0500000f


	//   ....[12]....
        /*0e84*/ 	.word	0x0500000f


	//   ....[13]....
        /*0e88*/ 	.word	0x0500000f


	//   ....[14]....
        /*0e8c*/ 	.word	0x0500000f


	//   ....[15]....
        /*0e90*/ 	.word	0x0500000f


	//   ....[16]....
        /*0e94*/ 	.word	0x0500000f


	//   ....[17]....
        /*0e98*/ 	.word	0x0500000f


	//   ....[18]....
        /*0e9c*/ 	.word	0x0500000f


	//   ....[19]....
        /*0ea0*/ 	.word	0x0500000f


	//   ....[20]....
        /*0ea4*/ 	.word	0x0500000f


	//   ....[21]....
        /*0ea8*/ 	.word	0x0500000f


	//   ....[22]....
        /*0eac*/ 	.word	0x0500000f


	//   ....[23]....
        /*0eb0*/ 	.word	0x0500000f


	//   ....[24]....
        /*0eb4*/ 	.word	0x0500000f


	//   ....[25]....
        /*0eb8*/ 	.word	0x0500000f


	//   ....[26]....
        /*0ebc*/ 	.word	0x0500000f


	//   ....[27]....
        /*0ec0*/ 	.word	0x0500000f


	//   ....[28]....
        /*0ec4*/ 	.word	0x0500000f


	//   ....[29]....
        /*0ec8*/ 	.word	0x0500000f


	//   ....[30]....
        /*0ecc*/ 	.word	0x0500000f


	//   ....[31]....
        /*0ed0*/ 	.word	0x0500000f


	//   ....[32]....
        /*0ed4*/ 	.word	0x0500000f


	//   ....[33]....
        /*0ed8*/ 	.word	0x0500000f


	//   ....[34]....
        /*0edc*/ 	.word	0x0500000f


	//   ....[35]....
        /*0ee0*/ 	.word	0x0500000f


	//   ....[36]....
        /*0ee4*/ 	.word	0x0500000f


	//   ....[37]....
        /*0ee8*/ 	.word	0x0500000f


	//   ....[38]....
        /*0eec*/ 	.word	0x0500000f


	//   ....[39]....
        /*0ef0*/ 	.word	0x0500000f


	//   ....[40]....
        /*0ef4*/ 	.word	0x0500000f


	//   ....[41]....
        /*0ef8*/ 	.word	0x0500000f


	//   ....[42]....
        /*0efc*/ 	.word	0x0500000f


	//   ....[43]....
        /*0f00*/ 	.word	0x0500000f


	//   ....[44]....
        /*0f04*/ 	.word	0x0500000f


	//   ....[45]....
        /*0f08*/ 	.word	0x0500000f


	//   ....[46]....
        /*0f0c*/ 	.word	0x0500000f


	//   ....[47]....
        /*0f10*/ 	.word	0x0500000f


	//   ....[48]....
        /*0f14*/ 	.word	0x0500000f


	//   ....[49]....
        /*0f18*/ 	.word	0x0500000f


	//   ....[50]....
        /*0f1c*/ 	.word	0x0500000f


	//   ....[51]....
        /*0f20*/ 	.word	0x0500000f


	//   ....[52]....
        /*0f24*/ 	.word	0x0500000f


	//   ....[53]....
        /*0f28*/ 	.word	0x0500000f


	//   ....[54]....
        /*0f2c*/ 	.word	0x0500000f


	//   ....[55]....
        /*0f30*/ 	.word	0x0500000f


	//   ....[56]....
        /*0f34*/ 	.word	0x0500000f


	//   ....[57]....
        /*0f38*/ 	.word	0x0500000f


	//   ....[58]....
        /*0f3c*/ 	.word	0x0500000f


	//   ....[59]....
        /*0f40*/ 	.word	0x0500000f


	//   ....[60]....
        /*0f44*/ 	.word	0x0500000f


	//   ....[61]....
        /*0f48*/ 	.word	0x0500000f


	//   ....[62]....
        /*0f4c*/ 	.word	0x0500000f


	//   ....[63]....
        /*0f50*/ 	.word	0x0500000f


	//   ....[64]....
        /*0f54*/ 	.word	0x0500000f


	//   ....[65]....
        /*0f58*/ 	.word	0x0500000f


	//   ....[66]....
        /*0f5c*/ 	.word	0x0500000f


	//   ....[67]....
        /*0f60*/ 	.word	0x0500000f


	//   ....[68]....
        /*0f64*/ 	.word	0x0500000f


	//   ....[69]....
        /*0f68*/ 	.word	0x0500000f


	//   ....[70]....
        /*0f6c*/ 	.word	0x0500000f


	//   ....[71]....
        /*0f70*/ 	.word	0x0500000f


	//----- nvinfo : EIATTR_COOP_GROUP_INSTR_OFFSETS
	.align		4
.L_557:
        /*0f74*/ 	.byte	0x04, 0x28
        /*0f76*/ 	.short	(.L_559 - .L_558)


	//   ....[0]....
.L_558:
        /*0f78*/ 	.word	0x00000060


	//   ....[1]....
        /*0f7c*/ 	.word	0x00000140


	//   ....[2]....
        /*0f80*/ 	.word	0x00000190


	//   ....[3]....
        /*0f84*/ 	.word	0x000003c0


	//   ....[4]....
        /*0f88*/ 	.word	0x00000520


	//   ....[5]....
        /*0f8c*/ 	.word	0x00000640


	//   ....[6]....
        /*0f90*/ 	.word	0x000007a0


	//   ....[7]....
        /*0f94*/ 	.word	0x00004370


	//   ....[8]....
        /*0f98*/ 	.word	0x00004380


	//   ....[9]....
        /*0f9c*/ 	.word	0x00005190


	//   ....[10]....
        /*0fa0*/ 	.word	0x000051a0


	//   ....[11]....
        /*0fa4*/ 	.word	0x00006030


	//   ....[12]....
        /*0fa8*/ 	.word	0x00006040


	//   ....[13]....
        /*0fac*/ 	.word	0x00007b80


	//   ....[14]....
        /*0fb0*/ 	.word	0x00007b90


	//   ....[15]....
        /*0fb4*/ 	.word	0x00008be0


	//   ....[16]....
        /*0fb8*/ 	.word	0x00008bf0


	//   ....[17]....
        /*0fbc*/ 	.word	0x00009c60


	//   ....[18]....
        /*0fc0*/ 	.word	0x00009c70


	//   ....[19]....
        /*0fc4*/ 	.word	0x0000aee0


	//   ....[20]....
        /*0fc8*/ 	.word	0x0000aef0


	//   ....[21]....
        /*0fcc*/ 	.word	0x0000b0b0


	//   ....[22]....
        /*0fd0*/ 	.word	0x0000b0c0


	//   ....[23]....
        /*0fd4*/ 	.word	0x0000b290


	//   ....[24]....
        /*0fd8*/ 	.word	0x0000b2a0


	//   ....[25]....
        /*0fdc*/ 	.word	0x0000b6f0


	//   ....[26]....
        /*0fe0*/ 	.word	0x0000b700


	//   ....[27]....
        /*0fe4*/ 	.word	0x0000b880


	//   ....[28]....
        /*0fe8*/ 	.word	0x0000b8a0


	//   ....[29]....
        /*0fec*/ 	.word	0x0000ba30


	//   ....[30]....
        /*0ff0*/ 	.word	0x0000ba50


	//   ....[31]....
        /*0ff4*/ 	.word	0x0000c570


	//   ....[32]....
        /*0ff8*/ 	.word	0x0000cc70


	//   ....[33]....
        /*0ffc*/ 	.word	0x0000cc80


	//   ....[34]....
        /*1000*/ 	.word	0x0000cc90


	//   ....[35]....
        /*1004*/ 	.word	0x0000cca0


	//   ....[36]....
        /*1008*/ 	.word	0x0000d2b0


	//   ....[37]....
        /*100c*/ 	.word	0x0000d2c0


	//   ....[38]....
        /*1010*/ 	.word	0x0000d2d0


	//   ....[39]....
        /*1014*/ 	.word	0x0000d2e0


	//   ....[40]....
        /*1018*/ 	.word	0x0000d880


	//   ....[41]....
        /*101c*/ 	.word	0x0000d890


	//   ....[42]....
        /*1020*/ 	.word	0x0000d8a0


	//   ....[43]....
        /*1024*/ 	.word	0x0000d8b0


	//   ....[44]....
        /*1028*/ 	.word	0x0000de70


	//   ....[45]....
        /*102c*/ 	.word	0x0000de80


	//   ....[46]....
        /*1030*/ 	.word	0x0000de90


	//   ....[47]....
        /*1034*/ 	.word	0x0000dea0


	//   ....[48]....
        /*1038*/ 	.word	0x000115a0


	//   ....[49]....
        /*103c*/ 	.word	0x000115b0


	//   ....[50]....
        /*1040*/ 	.word	0x000115c0


	//   ....[51]....
        /*1044*/ 	.word	0x000115d0


	//   ....[52]....
        /*1048*/ 	.word	0x00011ab0


	//   ....[53]....
        /*104c*/ 	.word	0x00011ac0


	//   ....[54]....
        /*1050*/ 	.word	0x00011ad0


	//   ....[55]....
        /*1054*/ 	.word	0x00011ae0


	//   ....[56]....
        /*1058*/ 	.word	0x00011f10


	//   ....[57]....
        /*105c*/ 	.word	0x00011f20


	//   ....[58]....
        /*1060*/ 	.word	0x00011f30


	//   ....[59]....
        /*1064*/ 	.word	0x00011f40


	//   ....[60]....
        /*1068*/ 	.word	0x00012390


	//   ....[61]....
        /*106c*/ 	.word	0x000123a0


	//   ....[62]....
        /*1070*/ 	.word	0x000123b0


	//   ....[63]....
        /*1074*/ 	.word	0x000123c0


	//   ....[64]....
        /*1078*/ 	.word	0x00019150


	//   ....[65]....
        /*107c*/ 	.word	0x00019540


	//   ....[66]....
        /*1080*/ 	.word	0x00019590


	//   ....[67]....
        /*1084*/ 	.word	0x00019640


	//   ....[68]....
        /*1088*/ 	.word	0x00019a10


	//   ....[69]....
        /*108c*/ 	.word	0x00019a30


	//   ....[70]....
        /*1090*/ 	.word	0x0001e530


	//   ....[71]....
        /*1094*/ 	.word	0x0001e550


	//   ....[72]....
        /*1098*/ 	.word	0x0001ea50


	//   ....[73]....
        /*109c*/ 	.word	0x0001eb50


	//   ....[74]....
        /*10a0*/ 	.word	0x0001efd0


	//   ....[75]....
        /*10a4*/ 	.word	0x0001f020


	//   ....[76]....
        /*10a8*/ 	.word	0x00023610


	//   ....[77]....
        /*10ac*/ 	.word	0x00023640


	//   ....[78]....
        /*10b0*/ 	.word	0x00023930


	//   ....[79]....
        /*10b4*/ 	.word	0x000239a0


	//   ....[80]....
        /*10b8*/ 	.word	0x00024af0


	//   ....[81]....
        /*10bc*/ 	.word	0x00024bc0


	//   ....[82]....
        /*10c0*/ 	.word	0x00024da0


	//   ....[83]....
        /*10c4*/ 	.word	0x00024dc0


	//   ....[84]....
        /*10c8*/ 	.word	0x000268f0


	//   ....[85]....
        /*10cc*/ 	.word	0x00026900


	//   ....[86]....
        /*10d0*/ 	.word	0x00026910


	//   ....[87]....
        /*10d4*/ 	.word	0x00026920


	//   ....[88]....
        /*10d8*/ 	.word	0x00027330


	//   ....[89]....
        /*10dc*/ 	.word	0x00027340


	//   ....[90]....
        /*10e0*/ 	.word	0x000274b0


	//   ....[91]....
        /*10e4*/ 	.word	0x000274d0


	//   ....[92]....
        /*10e8*/ 	.word	0x00027620


	//   ....[93]....
        /*10ec*/ 	.word	0x00027640


	//   ....[94]....
        /*10f0*/ 	.word	0x000277a0


	//   ....[95]....
        /*10f4*/ 	.word	0x000277c0


	//   ....[96]....
        /*10f8*/ 	.word	0x00027fb0


	//   ....[97]....
        /*10fc*/ 	.word	0x00027fe0


	//   ....[98]....
        /*1100*/ 	.word	0x00028840


	//   ....[99]....
        /*1104*/ 	.word	0x00028850


	//   ....[100]....
        /*1108*/ 	.word	0x00029990


	//   ....[101]....
        /*110c*/ 	.word	0x000299b0


	//   ....[102]....
        /*1110*/ 	.word	0x00029b00


	//   ....[103]....
        /*1114*/ 	.word	0x00029b20


	//   ....[104]....
        /*1118*/ 	.word	0x00029c70


	//   ....[105]....
        /*111c*/ 	.word	0x00029c90


	//   ....[106]....
        /*1120*/ 	.word	0x00029df0


	//   ....[107]....
        /*1124*/ 	.word	0x00029e10


	//   ....[108]....
        /*1128*/ 	.word	0x00029ff0


	//   ....[109]....
        /*112c*/ 	.word	0x0002a1f0


	//   ....[110]....
        /*1130*/ 	.word	0x0002a220


	//   ....[111]....
        /*1134*/ 	.word	0x0002a250


	//   ....[112]....
        /*1138*/ 	.word	0x0002a280


	//   ....[113]....
        /*113c*/ 	.word	0x0002a2b0


	//   ....[114]....
        /*1140*/ 	.word	0x0002a2e0


	//   ....[115]....
        /*1144*/ 	.word	0x0002a480


	//   ....[116]....
        /*1148*/ 	.word	0x0002a4b0


	//   ....[117]....
        /*114c*/ 	.word	0x0002a4e0


	//   ....[118]....
        /*1150*/ 	.word	0x0002a510


	//   ....[119]....
        /*1154*/ 	.word	0x0002a540


	//   ....[120]....
        /*1158*/ 	.word	0x0002a570


	//   ....[121]....
        /*115c*/ 	.word	0x0002a600


	//   ....[122]....
        /*1160*/ 	.word	0x0002a630


	//   ....[123]....
        /*1164*/ 	.word	0x0002a640


	//   ....[124]....
        /*1168*/ 	.word	0x0002a680


	//   ....[125]....
        /*116c*/ 	.word	0x0002bbb0


	//   ....[126]....
        /*1170*/ 	.word	0x0002e2e0


	//   ....[127]....
        /*1174*/ 	.word	0x0002e320


	//   ....[128]....
        /*1178*/ 	.word	0x0002e350


	//   ....[129]....
        /*117c*/ 	.word	0x0002e420


	//   ....[130]....
        /*1180*/ 	.word	0x0002e450


	//   ....[131]....
        /*1184*/ 	.word	0x0002e4b0


	//   ....[132]....
        /*1188*/ 	.word	0x0002e4f0


	//   ....[133]....
        /*118c*/ 	.word	0x0002e550


	//   ....[134]....
        /*1190*/ 	.word	0x0002e570


	//   ....[135]....
        /*1194*/ 	.word	0x0002e5a0


	//   ....[136]....
        /*1198*/ 	.word	0x0002edc0


	//   ....[137]....
        /*119c*/ 	.word	0x0002ee00


	//   ....[138]....
        /*11a0*/ 	.word	0x0002ee20


	//   ....[139]....
        /*11a4*/ 	.word	0x0002eec0


	//   ....[140]....
        /*11a8*/ 	.word	0x0002eed0


	//   ....[141]....
        /*11ac*/ 	.word	0x0002ef80


	//   ....[142]....
        /*11b0*/ 	.word	0x0002ef90


	//   ....[143]....
        /*11b4*/ 	.word	0x0002f040


	//   ....[144]....
        /*11b8*/ 	.word	0x0002f050


	//   ....[145]....
        /*11bc*/ 	.word	0x0002f100


	//   ....[146]....
        /*11c0*/ 	.word	0x0002f110


	//   ....[147]....
        /*11c4*/ 	.word	0x0002f1c0


	//   ....[148]....
        /*11c8*/ 	.word	0x0002f1d0


	//   ....[149]....
        /*11cc*/ 	.word	0x0002f280


	//   ....[150]....
        /*11d0*/ 	.word	0x0002f290


	//   ....[151]....
        /*11d4*/ 	.word	0x0002f2e0


	//   ....[152]....
        /*11d8*/ 	.word	0x0002faf0


	//   ....[153]....
        /*11dc*/ 	.word	0x0002fb30


	//   ....[154]....
        /*11e0*/ 	.word	0x0002fb60


	//   ....[155]....
        /*11e4*/ 	.word	0x0002fc20


	//   ....[156]....
        /*11e8*/ 	.word	0x0002fc50


	//   ....[157]....
        /*11ec*/ 	.word	0x0002fca0


	//   ....[158]....
        /*11f0*/ 	.word	0x0002fcd0


	//   ....[159]....
        /*11f4*/ 	.word	0x0002fd20


	//   ....[160]....
        /*11f8*/ 	.word	0x0002fd50


	//   ....[161]....
        /*11fc*/ 	.word	0x0002fdc0


	//   ....[162]....
        /*1200*/ 	.word	0x000300c0


	//   ....[163]....
        /*1204*/ 	.word	0x000300f0


	//   ....[164]....
        /*1208*/ 	.word	0x000301b0


	//   ....[165]....
        /*120c*/ 	.word	0x000301c0


	//   ....[166]....
        /*1210*/ 	.word	0x00030270


	//   ....[167]....
        /*1214*/ 	.word	0x00030280


	//   ....[168]....
        /*1218*/ 	.word	0x00030330


	//   ....[169]....
        /*121c*/ 	.word	0x00030340


	//   ....[170]....
        /*1220*/ 	.word	0x00030350


	//   ....[171]....
        /*1224*/ 	.word	0x00030400


	//   ....[172]....
        /*1228*/ 	.word	0x000309b0


	//   ....[173]....
        /*122c*/ 	.word	0x000309f0


	//   ....[174]....
        /*1230*/ 	.word	0x00030a80


	//   ....[175]....
        /*1234*/ 	.word	0x00030ab0


	//   ....[176]....
        /*1238*/ 	.word	0x00030b40


	//   ....[177]....
        /*123c*/ 	.word	0x00030b70


	//   ....[178]....
        /*1240*/ 	.word	0x00030c00


	//   ....[179]....
        /*1244*/ 	.word	0x00030c30


	//   ....[180]....
        /*1248*/ 	.word	0x00030c40


	//   ....[181]....
        /*124c*/ 	.word	0x00030cd0


	//   ....[182]....
        /*1250*/ 	.word	0x00031160


	//   ....[183]....
        /*1254*/ 	.word	0x00031190


	//   ....[184]....
        /*1258*/ 	.word	0x00031200


	//   ....[185]....
        /*125c*/ 	.word	0x00031230


	//   ....[186]....
        /*1260*/ 	.word	0x00031260


	//   ....[187]....
        /*1264*/ 	.word	0x00031290


	//   ....[188]....
        /*1268*/ 	.word	0x000312c0


	//   ....[189]....
        /*126c*/ 	.word	0x000312f0


	//   ....[190]....
        /*1270*/ 	.word	0x000314a0


	//   ....[191]....
        /*1274*/ 	.word	0x000314d0


	//   ....[192]....
        /*1278*/ 	.word	0x00031500


	//   ....[193]....
        /*127c*/ 	.word	0x00031530


	//   ....[194]....
        /*1280*/ 	.word	0x00031560


	//   ....[195]....
        /*1284*/ 	.word	0x00031590


	//   ....[196]....
        /*1288*/ 	.word	0x00031650


	//   ....[197]....
        /*128c*/ 	.word	0x00031670


	//   ....[198]....
        /*1290*/ 	.word	0x00031690


	//   ....[199]....
        /*1294*/ 	.word	0x000316f0


	//   ....[200]....
        /*1298*/ 	.word	0x00032120


	//   ....[201]....
        /*129c*/ 	.word	0x00032440


	//   ....[202]....
        /*12a0*/ 	.word	0x000324d0


	//   ....[203]....
        /*12a4*/ 	.word	0x00032570


	//   ....[204]....
        /*12a8*/ 	.word	0x00032600


	//   ....[205]....
        /*12ac*/ 	.word	0x000326a0


	//   ....[206]....
        /*12b0*/ 	.word	0x00032730


	//   ....[207]....
        /*12b4*/ 	.word	0x00032820


	//   ....[208]....
        /*12b8*/ 	.word	0x000328b0


	//   ....[209]....
        /*12bc*/ 	.word	0x00032950


	//   ....[210]....
        /*12c0*/ 	.word	0x000329e0


	//   ....[211]....
        /*12c4*/ 	.word	0x00032a80


	//   ....[212]....
        /*12c8*/ 	.word	0x00032b10


	//   ....[213]....
        /*12cc*/ 	.word	0x00032c00


	//   ....[214]....
        /*12d0*/ 	.word	0x00032c90


	//   ....[215]....
        /*12d4*/ 	.word	0x00032d30


	//   ....[216]....
        /*12d8*/ 	.word	0x00032dc0


	//   ....[217]....
        /*12dc*/ 	.word	0x00032e60


	//   ....[218]....
        /*12e0*/ 	.word	0x00032ef0


	//   ....[219]....
        /*12e4*/ 	.word	0x00032fe0


	//   ....[220]....
        /*12e8*/ 	.word	0x00033070


	//   ....[221]....
        /*12ec*/ 	.word	0x000330c0


	//   ....[222]....
        /*12f0*/ 	.word	0x00033110


	//   ....[223]....
        /*12f4*/ 	.word	0x000331b0


	//   ....[224]....
        /*12f8*/ 	.word	0x00033240


	//   ....[225]....
        /*12fc*/ 	.word	0x00033290


	//   ....[226]....
        /*1300*/ 	.word	0x000332e0


	//   ....[227]....
        /*1304*/ 	.word	0x00033380


	//   ....[228]....
        /*1308*/ 	.word	0x00033410


	//   ....[229]....
        /*130c*/ 	.word	0x00033460


	//   ....[230]....
        /*1310*/ 	.word	0x000334b0


	//   ....[231]....
        /*1314*/ 	.word	0x00033550


	//   ....[232]....
        /*1318*/ 	.word	0x000335e0


	//   ....[233]....
        /*131c*/ 	.word	0x00033630


	//   ....[234]....
        /*1320*/ 	.word	0x00033680


	//   ....[235]....
        /*1324*/ 	.word	0x00033770


	//   ....[236]....
        /*1328*/ 	.word	0x00033800


	//   ....[237]....
        /*132c*/ 	.word	0x00033850


	//   ....[238]....
        /*1330*/ 	.word	0x000338a0


	//   ....[239]....
        /*1334*/ 	.word	0x00033930


	//   ....[240]....
        /*1338*/ 	.word	0x000339c0


	//   ....[241]....
        /*133c*/ 	.word	0x00033a10


	//   ....[242]....
        /*1340*/ 	.word	0x00033a60


	//   ....[243]....
        /*1344*/ 	.word	0x00033af0


	//   ....[244]....
        /*1348*/ 	.word	0x00033b80


	//   ....[245]....
        /*134c*/ 	.word	0x00033bd0


	//   ....[246]....
        /*1350*/ 	.word	0x00033c20


	//   ....[247]....
        /*1354*/ 	.word	0x00033cc0


	//   ....[248]....
        /*1358*/ 	.word	0x00033d50


	//   ....[249]....
        /*135c*/ 	.word	0x00033da0


	//   ....[250]....
        /*1360*/ 	.word	0x00033df0


	//   ....[251]....
        /*1364*/ 	.word	0x000340f0


	//   ....[252]....
        /*1368*/ 	.word	0x000343d0


	//   ....[253]....
        /*136c*/ 	.word	0x000344c0


	//   ....[254]....
        /*1370*/ 	.word	0x00034580


	//   ....[255]....
        /*1374*/ 	.word	0x000346f0


	//   ....[0]....
        /*1378*/ 	.word	0x00034740


	//   ....[1]....
        /*137c*/ 	.word	0x00034850


	//   ....[2]....
        /*1380*/ 	.word	0x000348b0


	//   ....[3]....
        /*1384*/ 	.word	0x000349c0


	//   ....[4]....
        /*1388*/ 	.word	0x00034a20


	//   ....[5]....
        /*138c*/ 	.word	0x00034b20


	//   ....[6]....
        /*1390*/ 	.word	0x00034b70


	//   ....[7]....
        /*1394*/ 	.word	0x00034c20


	//   ....[8]....
        /*1398*/ 	.word	0x00034c80


	//   ....[9]....
        /*139c*/ 	.word	0x00034db0


	//   ....[10]....
        /*13a0*/ 	.word	0x00034e00


	//   ....[11]....
        /*13a4*/ 	.word	0x00034f40


	//   ....[12]....
        /*13a8*/ 	.word	0x00034f90


	//   ....[13]....
        /*13ac*/ 	.word	0x000350d0


	//   ....[14]....
        /*13b0*/ 	.word	0x00035120


	//   ....[15]....
        /*13b4*/ 	.word	0x00035260


	//   ....[16]....
        /*13b8*/ 	.word	0x000352b0


	//   ....[17]....
        /*13bc*/ 	.word	0x000353f0


	//   ....[18]....
        /*13c0*/ 	.word	0x00035440


	//   ....[19]....
        /*13c4*/ 	.word	0x00035580


	//   ....[20]....
        /*13c8*/ 	.word	0x000355d0


	//   ....[21]....
        /*13cc*/ 	.word	0x000356f0


	//   ....[22]....
        /*13d0*/ 	.word	0x00035740


	//   ....[23]....
        /*13d4*/ 	.word	0x00035870


	//   ....[24]....
        /*13d8*/ 	.word	0x00035940


	//   ....[25]....
        /*13dc*/ 	.word	0x00035ab0


	//   ....[26]....
        /*13e0*/ 	.word	0x00035b00


	//   ....[27]....
        /*13e4*/ 	.word	0x00035c00


	//   ....[28]....
        /*13e8*/ 	.word	0x00035c50


	//   ....[29]....
        /*13ec*/ 	.word	0x00035d50


	//   ....[30]....
        /*13f0*/ 	.word	0x00035da0


	//   ....[31]....
        /*13f4*/ 	.word	0x00035ed0


	//   ....[32]....
        /*13f8*/ 	.word	0x00035f20


	//   ....[33]....
        /*13fc*/ 	.word	0x00036010


	//   ....[34]....
        /*1400*/ 	.word	0x000360b0


	//   ....[35]....
        /*1404*/ 	.word	0x000361f0


	//   ....[36]....
        /*1408*/ 	.word	0x00036240


	//   ....[37]....
        /*140c*/ 	.word	0x00036380


	//   ....[38]....
        /*1410*/ 	.word	0x000363d0


	//   ....[39]....
        /*1414*/ 	.word	0x00036510


	//   ....[40]....
        /*1418*/ 	.word	0x00036560


	//   ....[41]....
        /*141c*/ 	.word	0x000366a0


	//   ....[42]....
        /*1420*/ 	.word	0x000366f0


	//   ....[43]....
        /*1424*/ 	.word	0x000367e0


	//   ....[44]....
        /*1428*/ 	.word	0x000368a0


	//   ....[45]....
        /*142c*/ 	.word	0x00036a30


	//   ....[46]....
        /*1430*/ 	.word	0x00036a80


	//   ....[47]....
        /*1434*/ 	.word	0x00036bb0


	//   ....[48]....
        /*1438*/ 	.word	0x00036c00


	//   ....[49]....
        /*143c*/ 	.word	0x00036d30


	//   ....[50]....
        /*1440*/ 	.word	0x00036d80


	//   ....[51]....
        /*1444*/ 	.word	0x00036eb0


	//   ....[52]....
        /*1448*/ 	.word	0x00036f00


	//   ....[53]....
        /*144c*/ 	.word	0x00036f90


	//   ....[54]....
        /*1450*/ 	.word	0x00037030


	//   ....[55]....
        /*1454*/ 	.word	0x000371c0


	//   ....[56]....
        /*1458*/ 	.word	0x00037230


	//   ....[57]....
        /*145c*/ 	.word	0x000372a0


	//   ....[58]....
        /*1460*/ 	.word	0x00037310


	//   ....[59]....
        /*1464*/ 	.word	0x00037380


	//   ....[60]....
        /*1468*/ 	.word	0x00037400


	//   ....[61]....
        /*146c*/ 	.word	0x00037480


	//   ....[62]....
        /*1470*/ 	.word	0x00037510


	//   ....[63]....
        /*1474*/ 	.word	0x00037580


	//   ....[64]....
        /*1478*/ 	.word	0x000375f0


	//   ....[65]....
        /*147c*/ 	.word	0x00037660


	//   ....[66]....
        /*1480*/ 	.word	0x000376e0


	//   ....[67]....
        /*1484*/ 	.word	0x00037750


	//   ....[68]....
        /*1488*/ 	.word	0x000377e0


	//   ....[69]....
        /*148c*/ 	.word	0x00037840


	//   ....[70]....
        /*1490*/ 	.word	0x000378d0


	//   ....[71]....
        /*1494*/ 	.word	0x00037a00


	//----- nvinfo : EIATTR_REG_RECONFIG
	.align		4
.L_559:
        /*1498*/ 	.byte	0x01, 0x54
	.zero		2


	//----- nvinfo : EIATTR_SYSCALL_OFFSETS
	.align		4
        /*149c*/ 	.byte	0x04, 0x46
        /*149e*/ 	.short	(.L_561 - .L_560)


	//   ....[0]....
.L_560:
        /*14a0*/ 	.word	0x000026b0


	//   ....[1]....
        /*14a4*/ 	.word	0x00002800


	//   ....[2]....
        /*14a8*/ 	.word	0x0000c6e0


	//   ....[3]....
        /*14ac*/ 	.word	0x0000ca10


	//   ....[4]....
        /*14b0*/ 	.word	0x0002d910


	//   ....[5]....
        /*14b4*/ 	.word	0x0002da60


	//   ....[6]....
        /*14b8*/ 	.word	0x0002db50


	//   ....[7]....
        /*14bc*/ 	.word	0x0002ea30


	//----- nvinfo : EIATTR_MBARRIER_INSTR_OFFSETS
	.align		4
.L_561:
        /*14c0*/ 	.byte	0x04, 0x39
        /*14c2*/ 	.short	(.L_563 - .L_562)


	//   ....[0]....
.L_562:
        /*14c4*/ 	.word	0x00000270
        /*14c8*/ 	.word	0x000000ff
        /*14cc*/ 	.word	0x00038800
        /*14d0*/ 	.short	0x0100
        /*14d2*/ 	.byte	0x08
	.zero		1


	//   ....[1]....
        /*14d4*/ 	.word	0x00000280
        /*14d8*/ 	.word	0x000000ff
        /*14dc*/ 	.word	0x00038820
        /*14e0*/ 	.short	0x0100
        /*14e2*/ 	.byte	0x08
	.zero		1


	//   ....[2]....
        /*14e4*/ 	.word	0x00000370
        /*14e8*/ 	.word	0x000000ff
        /*14ec*/ 	.word	0x00038830
        /*14f0*/ 	.short	0x0100
        /*14f2*/ 	.byte	0x08
	.zero		1


	//   ....[3]....
        /*14f4*/ 	.word	0x00000380
        /*14f8*/ 	.word	0x000000ff
        /*14fc*/ 	.word	0x00038840
        /*1500*/ 	.short	0x0100
        /*1502*/ 	.byte	0x08
	.zero		1


	//   ....[4]....
        /*1504*/ 	.word	0x00000390
        /*1508*/ 	.word	0x000000ff
        /*150c*/ 	.word	0x00038838
        /*1510*/ 	.short	0x0100
        /*1512*/ 	.byte	0x08
	.zero		1


	//   ....[5]....
        /*1514*/ 	.word	0x000003a0
        /*1518*/ 	.word	0x000000ff
        /*151c*/ 	.word	0x00038848
        /*1520*/ 	.short	0x0100
        /*1522*/ 	.byte	0x08
	.zero		1


	//   ....[6]....
        /*1524*/ 	.word	0x000004d0
        /*1528*/ 	.word	0x000000ff
        /*152c*/ 	.word	0x00038850
        /*1530*/ 	.short	0x0100
        /*1532*/ 	.byte	0x08
	.zero		1


	//   ....[7]....
        /*1534*/ 	.word	0x000004e0
        /*1538*/ 	.word	0x000000ff
        /*153c*/ 	.word	0x00038860
        /*1540*/ 	.short	0x0100
        /*1542*/ 	.byte	0x08
	.zero		1


	//   ....[8]....
        /*1544*/ 	.word	0x000004f0
        /*1548*/ 	.word	0x000000ff
        /*154c*/ 	.word	0x00038858
        /*1550*/ 	.short	0x0100
        /*1552*/ 	.byte	0x08
	.zero		1


	//   ....[9]....
        /*1554*/ 	.word	0x00000500
        /*1558*/ 	.word	0x000000ff
        /*155c*/ 	.word	0x00038868
        /*1560*/ 	.short	0x0100
        /*1562*/ 	.byte	0x08
	.zero		1


	//   ....[10]....
        /*1564*/ 	.word	0x000005f0
        /*1568*/ 	.word	0x000000ff
        /*156c*/ 	.word	0x00038870
        /*1570*/ 	.short	0x0100
        /*1572*/ 	.byte	0x06
	.zero		1


	//   ....[11]....
        /*1574*/ 	.word	0x00000600
        /*1578*/ 	.word	0x000000ff
        /*157c*/ 	.word	0x00038880
        /*1580*/ 	.short	0x0100
        /*1582*/ 	.byte	0x06
	.zero		1


	//   ....[12]....
        /*1584*/ 	.word	0x00000610
        /*1588*/ 	.word	0x000000ff
        /*158c*/ 	.word	0x00038878
        /*1590*/ 	.short	0x0100
        /*1592*/ 	.byte	0x06
	.zero		1


	//   ....[13]....
        /*1594*/ 	.word	0x00000620
        /*1598*/ 	.word	0x000000ff
        /*159c*/ 	.word	0x00038888
        /*15a0*/ 	.short	0x0100
        /*15a2*/ 	.byte	0x06
	.zero		1


	//   ....[14]....
        /*15a4*/ 	.word	0x00000750
        /*15a8*/ 	.word	0x000000ff
        /*15ac*/ 	.word	0x00038890
        /*15b0*/ 	.short	0x0100
        /*15b2*/ 	.byte	0x08
	.zero		1


	//   ....[15]....
        /*15b4*/ 	.word	0x00000760
        /*15b8*/ 	.word	0x000000ff
        /*15bc*/ 	.word	0x000388a0
        /*15c0*/ 	.short	0x0100
        /*15c2*/ 	.byte	0x08
	.zero		1


	//   ....[16]....
        /*15c4*/ 	.word	0x00000770
        /*15c8*/ 	.word	0x000000ff
        /*15cc*/ 	.word	0x00038898
        /*15d0*/ 	.short	0x0100
        /*15d2*/ 	.byte	0x08
	.zero		1


	//   ....[17]....
        /*15d4*/ 	.word	0x00000780
        /*15d8*/ 	.word	0x000000ff
        /*15dc*/ 	.word	0x000388a8
        /*15e0*/ 	.short	0x0100
        /*15e2*/ 	.byte	0x08
	.zero		1


	//   ....[18]....
        /*15e4*/ 	.word	0x000008b0
        /*15e8*/ 	.word	0x000000ff
        /*15ec*/ 	.word	0x000388b0
        /*15f0*/ 	.short	0x0100
        /*15f2*/ 	.byte	0x08
	.zero		1


	//   ....[19]....
        /*15f4*/ 	.word	0x000008c0
        /*15f8*/ 	.word	0x000000ff
        /*15fc*/ 	.word	0x000388c0
        /*1600*/ 	.short	0x0100
        /*1602*/ 	.byte	0x08
	.zero		1


	//   ....[20]....
        /*1604*/ 	.word	0x000008d0
        /*1608*/ 	.word	0x000000ff
        /*160c*/ 	.word	0x000388b8
        /*1610*/ 	.short	0x0100
        /*1612*/ 	.byte	0x08
	.zero		1


	//   ....[21]....
        /*1614*/ 	.word	0x000008e0
        /*1618*/ 	.word	0x000000ff
        /*161c*/ 	.word	0x000388c8
        /*1620*/ 	.short	0x0100
        /*1622*/ 	.byte	0x08
	.zero		1


	//   ....[22]....
        /*1624*/ 	.word	0x00004320
        /*1628*/ 	.word	0x00000058
        /*162c*/ 	.word	0x00038890
        /*1630*/ 	.short	0x010a
        /*1632*/ 	.byte	0x3f
	.zero		1


	//   ....[23]....
        /*1634*/ 	.word	0x00007b10
        /*1638*/ 	.word	0x00000058
        /*163c*/ 	.word	0x00038890
        /*1640*/ 	.short	0x010a
        /*1642*/ 	.byte	0x3f
	.zero		1


	//   ....[24]....
        /*1644*/ 	.word	0x0000ad40
        /*1648*/ 	.word	0x00000058
        /*164c*/ 	.word	0x00038890
        /*1650*/ 	.short	0x010a
        /*1652*/ 	.byte	0x3f
	.zero		1


	//   ....[25]....
        /*1654*/ 	.word	0x0000b520
        /*1658*/ 	.word	0x0000000b
        /*165c*/ 	.word	0x00000000
        /*1660*/ 	.short	0x0101
        /*1662*/ 	.byte	0x3f
	.zero		1


	//   ....[26]....
        /*1664*/ 	.word	0x0000b560
        /*1668*/ 	.word	0x00000058
        /*166c*/ 	.word	0x000388b0
        /*1670*/ 	.short	0x010a
        /*1672*/ 	.byte	0x3f
	.zero		1


	//   ....[27]....
        /*1674*/ 	.word	0x0000bc90
        /*1678*/ 	.word	0x00000058
        /*167c*/ 	.word	0x00000000
        /*1680*/ 	.short	0x0101
        /*1682*/ 	.byte	0x3f
	.zero		1


	//   ....[28]....
        /*1684*/ 	.word	0x0000c770
        /*1688*/ 	.word	0x00000017
        /*168c*/ 	.word	0x00038800
        /*1690*/ 	.short	0x010a
        /*1692*/ 	.byte	0x3f
	.zero		1


	//   ....[29]....
        /*1694*/ 	.word	0x0000c7c0
        /*1698*/ 	.word	0x00000017
        /*169c*/ 	.word	0x00038800
        /*16a0*/ 	.short	0x010a
        /*16a2*/ 	.byte	0x3f
	.zero		1


	//   ....[30]....
        /*16a4*/ 	.word	0x0000e2e0
        /*16a8*/ 	.word	0x00000017
        /*16ac*/ 	.word	0x00038800
        /*16b0*/ 	.short	0x010a
        /*16b2*/ 	.byte	0x3f
	.zero		1


	//   ....[31]....
        /*16b4*/ 	.word	0x000126b0
        /*16b8*/ 	.word	0x00000017
        /*16bc*/ 	.word	0x00038800
        /*16c0*/ 	.short	0x010a
        /*16c2*/ 	.byte	0x3f
	.zero		1


	//   ....[32]....
        /*16c4*/ 	.word	0x00016010
        /*16c8*/ 	.word	0x00000000
        /*16cc*/ 	.word	0x00038830
        /*16d0*/ 	.short	0x010a
        /*16d2*/ 	.byte	0x3f
	.zero		1


	//   ....[33]....
        /*16d4*/ 	.word	0x00016050
        /*16d8*/ 	.word	0x00000000
        /*16dc*/ 	.word	0x00038830
        /*16e0*/ 	.short	0x010a
        /*16e2*/ 	.byte	0x3f
	.zero		1


	//   ....[34]....
        /*16e4*/ 	.word	0x00019d70
        /*16e8*/ 	.word	0x00000000
        /*16ec*/ 	.word	0x00000000
        /*16f0*/ 	.short	0x0101
        /*16f2*/ 	.byte	0x3f
	.zero		1


	//   ....[35]....
        /*16f4*/ 	.word	0x0001a940
        /*16f8*/ 	.word	0x0000000a
        /*16fc*/ 	.word	0x00038830
        /*1700*/ 	.short	0x010a
        /*1702*/ 	.byte	0x3f
	.zero		1


	//   ....[36]....
        /*1704*/ 	.word	0x0001a9c0
        /*1708*/ 	.word	0x0000000a
        /*170c*/ 	.word	0x00038830
        /*1710*/ 	.short	0x010a
        /*1712*/ 	.byte	0x3f
	.zero		1


	//   ....[37]....
        /*1714*/ 	.word	0x0001e0b0
        /*1718*/ 	.word	0x00000006
        /*171c*/ 	.word	0x00038850
        /*1720*/ 	.short	0x010a
        /*1722*/ 	.byte	0x3f
	.zero		1


	//   ....[38]....
        /*1724*/ 	.word	0x0001e100
        /*1728*/ 	.word	0x00000006
        /*172c*/ 	.word	0x00038850
        /*1730*/ 	.short	0x010a
        /*1732*/ 	.byte	0x3f
	.zero		1


	//   ....[39]....
        /*1734*/ 	.word	0x0001e4c0
        /*1738*/ 	.word	0x0000000a
        /*173c*/ 	.word	0x00000000
        /*1740*/ 	.short	0x0101
        /*1742*/ 	.byte	0x3f
	.zero		1


	//   ....[40]....
        /*1744*/ 	.word	0x0001f710
        /*1748*/ 	.word	0x00000006
        /*174c*/ 	.word	0x00000000
        /*1750*/ 	.short	0x0101
        /*1752*/ 	.byte	0x3f
	.zero		1


	//   ....[41]....
        /*1754*/ 	.word	0x0001f9b0
        /*1758*/ 	.word	0x00000003
        /*175c*/ 	.word	0x00038830
        /*1760*/ 	.short	0x010a
        /*1762*/ 	.byte	0x3f
	.zero		1


	//   ....[42]....
        /*1764*/ 	.word	0x0001fa30
        /*1768*/ 	.word	0x00000003
        /*176c*/ 	.word	0x00038830
        /*1770*/ 	.short	0x010a
        /*1772*/ 	.byte	0x3f
	.zero		1


	//   ....[43]....
        /*1774*/ 	.word	0x00023130
        /*1778*/ 	.word	0x00000006
        /*177c*/ 	.word	0x00038850
        /*1780*/ 	.short	0x010a
        /*1782*/ 	.byte	0x3f
	.zero		1


	//   ....[44]....
        /*1784*/ 	.word	0x00023180
        /*1788*/ 	.word	0x00000006
        /*178c*/ 	.word	0x00038850
        /*1790*/ 	.short	0x010a
        /*1792*/ 	.byte	0x3f
	.zero		1


	//   ....[45]....
        /*1794*/ 	.word	0x00023500
        /*1798*/ 	.word	0x00000002
        /*179c*/ 	.word	0x00000000
        /*17a0*/ 	.short	0x0101
        /*17a2*/ 	.byte	0x3f
	.zero		1


	//   ....[46]....
        /*17a4*/ 	.word	0x00024090
        /*17a8*/ 	.word	0x00000006
        /*17ac*/ 	.word	0x00000000
        /*17b0*/ 	.short	0x0101
        /*17b2*/ 	.byte	0x3f
	.zero		1


	//   ....[47]....
        /*17b4*/ 	.word	0x00024a40
        /*17b8*/ 	.word	0x0000000a
        /*17bc*/ 	.word	0x00038850
        /*17c0*/ 	.short	0x010a
        /*17c2*/ 	.byte	0x3f
	.zero		1


	//   ....[48]....
        /*17c4*/ 	.word	0x00024a90
        /*17c8*/ 	.word	0x0000000a
        /*17cc*/ 	.word	0x00038850
        /*17d0*/ 	.short	0x010a
        /*17d2*/ 	.byte	0x3f
	.zero		1


	//   ....[49]....
        /*17d4*/ 	.word	0x00024f80
        /*17d8*/ 	.word	0x0000000a
        /*17dc*/ 	.word	0x00000000
        /*17e0*/ 	.short	0x0101
        /*17e2*/ 	.byte	0x3f
	.zero		1


	//   ....[50]....
        /*17e4*/ 	.word	0x00027310
        /*17e8*/ 	.word	0x00000014
        /*17ec*/ 	.word	0x00000000
        /*17f0*/ 	.short	0x0101
        /*17f2*/ 	.byte	0x3f
	.zero		1


	//   ....[51]....
        /*17f4*/ 	.word	0x00027fd0
        /*17f8*/ 	.word	0x00000002
        /*17fc*/ 	.word	0x00000000
        /*1800*/ 	.short	0x0101
        /*1802*/ 	.byte	0x3f
	.zero		1


	//   ....[52]....
        /*1804*/ 	.word	0x0002bc90
        /*1808*/ 	.word	0x00000010
        /*180c*/ 	.word	0x00038820
        /*1810*/ 	.short	0x010a
        /*1812*/ 	.byte	0x3f
	.zero		1


	//   ....[53]....
        /*1814*/ 	.word	0x0002bd20
        /*1818*/ 	.word	0x0000000b
        /*181c*/ 	.word	0x000388a0
        /*1820*/ 	.short	0x010a
        /*1822*/ 	.byte	0x3f
	.zero		1


	//   ....[54]....
        /*1824*/ 	.word	0x0002c270
        /*1828*/ 	.word	0x0000000b
        /*182c*/ 	.word	0x000388c0
        /*1830*/ 	.short	0x010a
        /*1832*/ 	.byte	0x3f
	.zero		1


	//   ....[55]....
        /*1834*/ 	.word	0x0002c880
        /*1838*/ 	.word	0x0000000a
        /*183c*/ 	.word	0x000388a0
        /*1840*/ 	.short	0x010a
        /*1842*/ 	.byte	0x3f
	.zero		1


	//   ....[56]....
        /*1844*/ 	.word	0x0002cdc0
        /*1848*/ 	.word	0x0000000a
        /*184c*/ 	.word	0x000388c0
        /*1850*/ 	.short	0x010a
        /*1852*/ 	.byte	0x3f
	.zero		1


	//   ....[57]....
        /*1854*/ 	.word	0x0002e110
        /*1858*/ 	.word	0x00000005
        /*185c*/ 	.word	0x00038840
        /*1860*/ 	.short	0x010a
        /*1862*/ 	.byte	0x3f
	.zero		1


	//   ....[58]....
        /*1864*/ 	.word	0x0002e720
        /*1868*/ 	.word	0x00000005
        /*186c*/ 	.word	0x00038830
        /*1870*/ 	.short	0x0107
        /*1872*/ 	.byte	0x3f
	.zero		1


	//   ....[59]....
        /*1874*/ 	.word	0x0002e800
        /*1878*/ 	.word	0x00000005
        /*187c*/ 	.word	0x00038830
        /*1880*/ 	.short	0x0101
        /*1882*/ 	.byte	0x3f
	.zero		1


	//   ....[60]....
        /*1884*/ 	.word	0x0002f420
        /*1888*/ 	.word	0x00000010
        /*188c*/ 	.word	0x00038800
        /*1890*/ 	.short	0x0107
        /*1892*/ 	.byte	0x3f
	.zero		1


	//   ....[61]....
        /*1894*/ 	.word	0x0002f540
        /*1898*/ 	.word	0x00000010
        /*189c*/ 	.word	0x00038800
        /*18a0*/ 	.short	0x0101
        /*18a2*/ 	.byte	0x3f
	.zero		1


	//   ....[62]....
        /*18a4*/ 	.word	0x0002f560
        /*18a8*/ 	.word	0x00000010
        /*18ac*/ 	.word	0x00038820
        /*18b0*/ 	.short	0x010a
        /*18b2*/ 	.byte	0x3f
	.zero		1


	//   ....[63]....
        /*18b4*/ 	.word	0x0002f960
        /*18b8*/ 	.word	0x00000006
        /*18bc*/ 	.word	0x00038840
        /*18c0*/ 	.short	0x010a
        /*18c2*/ 	.byte	0x3f
	.zero		1


	//   ....[64]....
        /*18c4*/ 	.word	0x0002fee0
        /*18c8*/ 	.word	0x00000006
        /*18cc*/ 	.word	0x00038830
        /*18d0*/ 	.short	0x0107
        /*18d2*/ 	.byte	0x3f
	.zero		1


	//   ....[65]....
        /*18d4*/ 	.word	0x0002ffa0
        /*18d8*/ 	.word	0x00000006
        /*18dc*/ 	.word	0x00038830
        /*18e0*/ 	.short	0x0101
        /*18e2*/ 	.byte	0x3f
	.zero		1


	//   ....[66]....
        /*18e4*/ 	.word	0x00030000
        /*18e8*/ 	.word	0x00000006
        /*18ec*/ 	.word	0x00038860
        /*18f0*/ 	.short	0x010a
        /*18f2*/ 	.byte	0x3f
	.zero		1


	//   ....[67]....
        /*18f4*/ 	.word	0x00030530
        /*18f8*/ 	.word	0x00000006
        /*18fc*/ 	.word	0x00038850
        /*1900*/ 	.short	0x0107
        /*1902*/ 	.byte	0x3f
	.zero		1


	//   ....[68]....
        /*1904*/ 	.word	0x000306d0
        /*1908*/ 	.word	0x00000006
        /*190c*/ 	.word	0x00038850
        /*1910*/ 	.short	0x0101
        /*1912*/ 	.byte	0x3f
	.zero		1


	//   ....[69]....
        /*1914*/ 	.word	0x00030900
        /*1918*/ 	.word	0x00000004
        /*191c*/ 	.word	0x00038860
        /*1920*/ 	.short	0x010a
        /*1922*/ 	.byte	0x3f
	.zero		1


	//   ....[70]....
        /*1924*/ 	.word	0x00030e60
        /*1928*/ 	.word	0x00000004
        /*192c*/ 	.word	0x00038850
        /*1930*/ 	.short	0x0107
        /*1932*/ 	.byte	0x3f
	.zero		1


	//   ....[71]....
        /*1934*/ 	.word	0x00030f20
        /*1938*/ 	.word	0x00000004
        /*193c*/ 	.word	0x00038850
        /*1940*/ 	.short	0x0101
        /*1942*/ 	.byte	0x3f
	.zero		1


	//   ....[72]....
        /*1944*/ 	.word	0x000320a0
        /*1948*/ 	.word	0x00000005
        /*194c*/ 	.word	0x00038820
        /*1950*/ 	.short	0x010a
        /*1952*/ 	.byte	0x3f
	.zero		1


	//   ....[73]....
        /*1954*/ 	.word	0x00032210
        /*1958*/ 	.word	0x00000003
        /*195c*/ 	.word	0x00038840
        /*1960*/ 	.short	0x010a
        /*1962*/ 	.byte	0x3f
	.zero		1


	//   ....[74]....
        /*1964*/ 	.word	0x000322b0
        /*1968*/ 	.word	0x00000017
        /*196c*/ 	.word	0x00038840
        /*1970*/ 	.short	0x010a
        /*1972*/ 	.byte	0x3f
	.zero		1


	//   ....[75]....
        /*1974*/ 	.word	0x000322f0
        /*1978*/ 	.word	0x00000003
        /*197c*/ 	.word	0x00038860
        /*1980*/ 	.short	0x010a
        /*1982*/ 	.byte	0x3f
	.zero		1


	//   ....[76]....
        /*1984*/ 	.word	0x00032330
        /*1988*/ 	.word	0x00000017
        /*198c*/ 	.word	0x00038860
        /*1990*/ 	.short	0x010a
        /*1992*/ 	.byte	0x3f
	.zero		1


	//   ....[77]....
        /*1994*/ 	.word	0x00032390
        /*1998*/ 	.word	0x00000058
        /*199c*/ 	.word	0x00038890
        /*19a0*/ 	.short	0x010a
        /*19a2*/ 	.byte	0x3f
	.zero		1


	//   ....[78]....
        /*19a4*/ 	.word	0x00032770
        /*19a8*/ 	.word	0x00000058
        /*19ac*/ 	.word	0x00038890
        /*19b0*/ 	.short	0x010a
        /*19b2*/ 	.byte	0x3f
	.zero		1


	//   ....[79]....
        /*19b4*/ 	.word	0x00032b50
        /*19b8*/ 	.word	0x00000058
        /*19bc*/ 	.word	0x00038890
        /*19c0*/ 	.short	0x010a
        /*19c2*/ 	.byte	0x3f
	.zero		1


	//   ....[80]....
        /*19c4*/ 	.word	0x00032f30
        /*19c8*/ 	.word	0x00000058
        /*19cc*/ 	.word	0x000388b0
        /*19d0*/ 	.short	0x010a
        /*19d2*/ 	.byte	0x3f
	.zero		1


	//   ....[81]....
        /*19d4*/ 	.word	0x000336c0
        /*19d8*/ 	.word	0x00000017
        /*19dc*/ 	.word	0x00038800
        /*19e0*/ 	.short	0x010a
        /*19e2*/ 	.byte	0x3f
	.zero		1


	//   ....[82]....
        /*19e4*/ 	.word	0x00033e30
        /*19e8*/ 	.word	0x00000017
        /*19ec*/ 	.word	0x00038800
        /*19f0*/ 	.short	0x010a
        /*19f2*/ 	.byte	0x3f
	.zero		1


	//   ....[83]....
        /*19f4*/ 	.word	0x00033e80
        /*19f8*/ 	.word	0x00000000
        /*19fc*/ 	.word	0x00038830
        /*1a00*/ 	.short	0x010a
        /*1a02*/ 	.byte	0x3f
	.zero		1


	//   ....[84]....
        /*1a04*/ 	.word	0x00033ed0
        /*1a08*/ 	.word	0x0000000a
        /*1a0c*/ 	.word	0x00038830
        /*1a10*/ 	.short	0x010a
        /*1a12*/ 	.byte	0x3f
	.zero		1


	//   ....[85]....
        /*1a14*/ 	.word	0x00033f20
        /*1a18*/ 	.word	0x00000006
        /*1a1c*/ 	.word	0x00038850
        /*1a20*/ 	.short	0x010a
        /*1a22*/ 	.byte	0x3f
	.zero		1


	//   ....[86]....
        /*1a24*/ 	.word	0x00033f70
        /*1a28*/ 	.word	0x00000003
        /*1a2c*/ 	.word	0x00038830
        /*1a30*/ 	.short	0x010a
        /*1a32*/ 	.byte	0x3f
	.zero		1


	//   ....[87]....
        /*1a34*/ 	.word	0x00033fc0
        /*1a38*/ 	.word	0x00000006
        /*1a3c*/ 	.word	0x00038850
        /*1a40*/ 	.short	0x010a
        /*1a42*/ 	.byte	0x3f
	.zero		1


	//   ....[88]....
        /*1a44*/ 	.word	0x00034010
        /*1a48*/ 	.word	0x0000000a
        /*1a4c*/ 	.word	0x00038850
        /*1a50*/ 	.short	0x010a
        /*1a52*/ 	.byte	0x3f
	.zero		1


	//   ....[89]....
        /*1a54*/ 	.word	0x000341b0
        /*1a58*/ 	.word	0x00000010
        /*1a5c*/ 	.word	0x00038820
        /*1a60*/ 	.short	0x010a
        /*1a62*/ 	.byte	0x3f
	.zero		1


	//   ....[90]....
        /*1a64*/ 	.word	0x00034200
        /*1a68*/ 	.word	0x0000000b
        /*1a6c*/ 	.word	0x000388a0
        /*1a70*/ 	.short	0x010a
        /*1a72*/ 	.byte	0x3f
	.zero		1


	//   ....[91]....
        /*1a74*/ 	.word	0x00034250
        /*1a78*/ 	.word	0x0000000b
        /*1a7c*/ 	.word	0x000388c0
        /*1a80*/ 	.short	0x010a
        /*1a82*/ 	.byte	0x3f
	.zero		1


	//   ....[92]....
        /*1a84*/ 	.word	0x000342a0
        /*1a88*/ 	.word	0x0000000a
        /*1a8c*/ 	.word	0x000388a0
        /*1a90*/ 	.short	0x010a
        /*1a92*/ 	.byte	0x3f
	.zero		1


	//   ....[93]....
        /*1a94*/ 	.word	0x000342f0
        /*1a98*/ 	.word	0x0000000a
        /*1a9c*/ 	.word	0x000388c0
        /*1aa0*/ 	.short	0x010a
        /*1aa2*/ 	.byte	0x3f
	.zero		1


	//   ....[94]....
        /*1aa4*/ 	.word	0x00034410
        /*1aa8*/ 	.word	0x00000005
        /*1aac*/ 	.word	0x00038840
        /*1ab0*/ 	.short	0x010a
        /*1ab2*/ 	.byte	0x3f
	.zero		1


	//   ....[95]....
        /*1ab4*/ 	.word	0x00035770
        /*1ab8*/ 	.word	0x00000010
        /*1abc*/ 	.word	0x00038820
        /*1ac0*/ 	.short	0x010a
        /*1ac2*/ 	.byte	0x3f
	.zero		1


	//   ....[96]....
        /*1ac4*/ 	.word	0x000357c0
        /*1ac8*/ 	.word	0x00000006
        /*1acc*/ 	.word	0x00038840
        /*1ad0*/ 	.short	0x010a
        /*1ad2*/ 	.byte	0x3f
	.zero		1


	//   ....[97]....
        /*1ad4*/ 	.word	0x00035f60
        /*1ad8*/ 	.word	0x00000006
        /*1adc*/ 	.word	0x00038860
        /*1ae0*/ 	.short	0x010a
        /*1ae2*/ 	.byte	0x3f
	.zero		1


	//   ....[98]....
        /*1ae4*/ 	.word	0x00036730
        /*1ae8*/ 	.word	0x00000004
        /*1aec*/ 	.word	0x00038860
        /*1af0*/ 	.short	0x010a
        /*1af2*/ 	.byte	0x3f
	.zero		1


	//   ....[99]....
        /*1af4*/ 	.word	0x00037920
        /*1af8*/ 	.word	0x00000005
        /*1afc*/ 	.word	0x00038820
        /*1b00*/ 	.short	0x010a
        /*1b02*/ 	.byte	0x3f
	.zero		1


	//   ....[100]....
        /*1b04*/ 	.word	0x00037ac0
        /*1b08*/ 	.word	0x00000003
        /*1b0c*/ 	.word	0x00038840
        /*1b10*/ 	.short	0x010a
        /*1b12*/ 	.byte	0x3f
	.zero		1


	//   ....[101]....
        /*1b14*/ 	.word	0x00037b10
        /*1b18*/ 	.word	0x00000017
        /*1b1c*/ 	.word	0x00038840
        /*1b20*/ 	.short	0x010a
        /*1b22*/ 	.byte	0x3f
	.zero		1


	//   ....[102]....
        /*1b24*/ 	.word	0x00037b60
        /*1b28*/ 	.word	0x00000003
        /*1b2c*/ 	.word	0x00038860
        /*1b30*/ 	.short	0x010a
        /*1b32*/ 	.byte	0x3f
	.zero		1


	//----- nvinfo : EIATTR_NUM_MBARRIERS
	.align		4
.L_563:
        /*1b34*/ 	.byte	0x03, 0x38
        /*1b36*/ 	.short	0x0016


	//----- nvinfo : EIATTR_EXIT_INSTR_OFFSETS
	.align		4
        /*1b38*/ 	.byte	0x04, 0x1c
        /*1b3a*/ 	.short	(.L_565 - .L_564)


	//   ....[0]....
.L_564:
        /*1b3c*/ 	.word	0x00032380


	//----- nvinfo : EIATTR_MAX_THREADS
	.align		4
.L_565:
        /*1b40*/ 	.byte	0x04, 0x05
        /*1b42*/ 	.short	(.L_567 - .L_566)
.L_566:
        /*1b44*/ 	.word	0x00000180
        /*1b48*/ 	.word	0x00000001
        /*1b4c*/ 	.word	0x00000001


	//----- nvinfo : EIATTR_CRS_STACK_SIZE
	.align		4
.L_567:
        /*1b50*/ 	.byte	0x04, 0x1e
        /*1b52*/ 	.short	(.L_569 - .L_568)
.L_568:
        /*1b54*/ 	.word	0x00000000


	//----- nvinfo : EIATTR_CBANK_PARAM_SIZE
	.align		4
.L_569:
        /*1b58*/ 	.byte	0x03, 0x19
        /*1b5a*/ 	.short	0x0af0


	//----- nvinfo : EIATTR_PARAM_CBANK
	.align		4
        /*1b5c*/ 	.byte	0x04, 0x0a
        /*1b5e*/ 	.short	(.L_571 - .L_570)
	.align		4
.L_570:
        /*1b60*/ 	.word	index@(.nv.constant0._ZN7cutlass13device_kernelIN5flash11enable_sm90INS1_16FlashAttnFwdSm90INS1_25CollectiveMainloopFwdSm90ILi2EN4cute5tupleIJNS5_1CILi1EEES8_S8_EEENS6_IJNS7_ILi128EEENS7_ILi80EEENS7_ILi256EEEEEELi256ENS_6half_tEfNS_4arch4Sm90ELb1ELb0ELb0ELb1ELb1ELb1ELb0ELb1ELb1ELb1ELb1ELb0EEENS1_21CollectiveEpilogueFwdINS6_IJSA_SC_SB_EEES9_SE_SG_Li256ELb1ELb1ELb1ELb0EEENS1_36VarlenDynamicPersistentTileSchedulerILi128ELi80ELi256ELi128ELb1ELb1ELb1ELb1ELb1ELb1EEEEEEEEEvNT_6ParamsE)
        /*1b64*/ 	.short	0x0210
        /*1b66*/ 	.short	0x0af0


	//----- nvinfo : EIATTR_SW_WAR
	.align		4
.L_571:
        /*1b68*/ 	.byte	0x04, 0x36
        /*1b6a*/ 	.short	(.L_573 - .L_572)
.L_572:
        /*1b6c*/ 	.word	0x00000008
.L_573:


//--------------------- .nv.info._ZN7cutlass13device_kernelIN5flash11enable_sm90INS1_16FlashAttnFwdSm90INS1_25CollectiveMainloopFwdSm90ILi2EN4cute5tupleIJNS5_1CILi1EEES8_S8_EEENS6_IJNS7_ILi128EEENS7_ILi96EEENS7_ILi192EEEEEELi192ENS_6half_tEfNS_4arch4Sm90ELb0ELb0ELb0ELb0ELb1ELb0ELb0ELb1ELb1ELb1ELb1ELb0EEENS1_21CollectiveEpilogueFwdINS6_IJSA_SC_SB_EEES9_SE_SG_Li256ELb0ELb1ELb1ELb0EEENS1_19SingleTileSchedulerILb0ELb1ELb1ELi128EEEEEEEEEvNT_6ParamsE --------------------------
	.section	.nv.info._ZN7cutlass13device_kernelIN5flash11enable_sm90INS1_16FlashAttnFwdSm90INS1_25CollectiveMainloopFwdSm90ILi2EN4cute5tupleIJNS5_1CILi1EEES8_S8_EEENS6_IJNS7_ILi128EEENS7_ILi96EEENS7_ILi192EEEEEELi192ENS_6half_tEfNS_4arch4Sm90ELb0ELb0ELb0ELb0ELb1ELb0ELb0ELb1ELb1ELb1ELb1ELb0EEENS1_21CollectiveEpilogueFwdINS6_IJSA_SC_SB_EEES9_SE_SG_Li256ELb0ELb1ELb1ELb0EEENS1_19SingleTileSchedulerILb0ELb1ELb1ELi128EEEEEEEEEvNT_6ParamsE,"",@"SHT_CUDA_INFO"
	.sectionflags	@""
	.align	4


	//----- nvinfo : EIATTR_CUDA_API_VERSION
	.align		4
        /*0000*/ 	.byte	0x04, 0x37
        /*0002*/ 	.short	(.L_575 - .L_574)
.L_574:
        /*0004*/ 	.word	0x00000082


	//----- nvinfo : EIATTR_KPARAM_INFO
	.align		4
.L_575:
        /*0008*/ 	.byte	0x04, 0x17
        /*000a*/ 	.short	(.L_577 - .L_576)
.L_576:
        /*000c*/ 	.word	0x00000000
        /*0010*/ 	.short	0x0000
        /*0012*/ 	.short	0x0070
        /*0014*/ 	.byte	0x00, 0xf0, 0x01, 0x28


	//----- nvinfo : EIATTR_SPARSE_MMA_MASK
	.align		4
.L_577:
        /*0018*/ 	.byte	0x03, 0x50
        /*001a*/ 	.short	0x0000


	//----- nvinfo : EIATTR_MAXREG_COUNT
	.align		4
        /*001c*/ 	.byte	0x03, 0x1b
        /*001e*/ 	.short	0x00a8


	//----- nvinfo : EIATTR_NUM_BARRIERS
	.align		4
        /*0020*/ 	.byte	0x02, 0x4c
        /*0022*/ 	.byte	0x09
	.zero		1


	//----- nvinfo : EIATTR_EXTERNS
	.align		4
        /*0024*/ 	.byte	0x04, 0x0f
        /*0026*/ 	.short	(.L_579 - .L_578)


	//   ....[0]....
	.align		4
.L_578:
        /*0028*/ 	.word	index@(__assertfail)


	//----- nvinfo : EIATTR_ANNOTATIONS
	.align		4
.L_579:
        /*002c*/ 	.byte	0x04, 0x55
        /*002e*/ 	.short	(.L_581 - .L_580)


	//   ....[0]....
.L_580:
        /*0030*/ 	.word	0x00000001
        /*0034*/ 	.byte	0xb0, 0x08, 0x00, 0x00, 0x01, 0x00, 0x00, 0x00, 0x50, 0x13, 0x00, 0x00, 0x01, 0x00, 0x00, 0x00
        /*0044*/ 	.byte	0xd0, 0x91, 0x00, 0x00, 0x01, 0x00, 0x00, 0x00, 0x30, 0x92, 0x00, 0x00, 0x01, 0x00, 0x00, 0x00
        /*0054*/ 	.byte	0x80, 0xa8, 0x00, 0x00, 0x01, 0x00, 0x00, 0x00, 0xd0, 0xbf, 0x00, 0x00


	//----- nvinfo : EIATTR_MERCURY_ISA_VERSION
	.align		4
.L_581:
        /*0060*/ 	.byte	0x03, 0x5f
        /*0062*/ 	.short	0x0101


	//----- nvinfo : EIATTR_INT_WARP_WIDE_INSTR_OFFSETS
	.align		4
        /*0064*/ 	.byte	0x04, 0x31
        /*0066*/ 	.short	(.L_583 - .L_582)


	//   ....[0]....
.L_582:
        /*0068*/ 	.word	0x000000c0


	//   ....[1]....
        /*006c*/ 	.word	0x000000d0


	//   ....[2]....
        /*0070*/ 	.word	0x00000170


	//----- nvinfo : EIATTR_COOP_GROUP_MASK_REGIDS
	.align		4
.L_583:
        /*0074*/ 	.byte	0x04, 0x29
        /*0076*/ 	.short	(.L_585 - .L_584)


	//   ....[0]....
.L_584:
        /*0078*/ 	.word	0xffffffff


	//   ....[1]....
        /*007c*/ 	.word	0xffffffff


	//   ....[2]....
        /*0080*/ 	.word	0xffffffff


	//   ....[3]....
        /*0084*/ 	.word	0xffffffff


	//   ....[4]....
        /*0088*/ 	.word	0xffffffff


	//   ....[5]....
        /*008c*/ 	.word	0xffffffff


	//   ....[6]....
        /*0090*/ 	.word	0xffffffff


	//   ....[7]....
        /*0094*/ 	.word	0xffffffff


	//   ....[8]....
        /*0098*/ 	.word	0xffffffff


	//   ....[9]....
        /*009c*/ 	.word	0xffffffff


	//   ....[10]....
        /*00a0*/ 	.word	0xffffffff


	//   ....[11]....
        /*00a4*/ 	.word	0xffffffff


	//   ....[12]....
        /*00a8*/ 	.word	0xffffffff


	//   ....[13]....
        /*00ac*/ 	.word	0xffffffff


	//   ....[14]....
        /*00b0*/ 	.word	0xffffffff


	//   ....[15]....
        /*00b4*/ 	.word	0xffffffff


	//   ....[16]....
        /*00b8*/ 	.word	0xffffffff


	//   ....[17]....
        /*00bc*/ 	.word	0xffffffff


	//   ....[18]....
        /*00c0*/ 	.word	0xffffffff


	//   ....[19]....
        /*00c4*/ 	.word	0xffffffff


	//   ....[20]....
        /*00c8*/ 	.word	0xffffffff


	//   ....[21]....
        /*00cc*/ 	.word	0xffffffff


	//   ....[22]....
        /*00d0*/ 	.word	0xffffffff


	//   ....[23]....
        /*00d4*/ 	.word	0xffffffff


	//   ....[24]....
        /*00d8*/ 	.word	0xffffffff


	//   ....[25]....
        /*00dc*/ 	.word	0xffffffff


	//   ....[26]....
        /*00e0*/ 	.word	0xffffffff


	//   ....[27]....
        /*00e4*/ 	.word	0xffffffff


	//   ....[28]....
        /*00e8*/ 	.word	0xffffffff


	//   ....[29]....
        /*00ec*/ 	.word	0xffffffff


	//   ....[30]....
        /*00f0*/ 	.word	0xffffffff


	//   ....[31]....
        /*00f4*/ 	.word	0xffffffff


	//   ....[32]....
        /*00f8*/ 	.word	0xffffffff


	//   ....[33]....
        /*00fc*/ 	.word	0xffffffff


	//   ....[34]....
        /*0100*/ 	.word	0xffffffff


	//   ....[35]....
        /*0104*/ 	.word	0xffffffff


	//   ....[36]....
        /*0108*/ 	.word	0xffffffff


	//   ....[37]....
        /*010c*/ 	.word	0xffffffff


	//   ....[38]....
        /*0110*/ 	.word	0xffffffff


	//   ....[39]....
        /*0114*/ 	.word	0xffffffff


	//   ....[40]....
        /*0118*/ 	.word	0xffffffff


	//   ....[41]....
        /*011c*/ 	.word	0xffffffff


	//   ....[42]....
        /*0120*/ 	.word	0xffffffff


	//   ....[43]....
        /*0124*/ 	.word	0xffffffff


	//   ....[44]....
        /*0128*/ 	.word	0xffffffff


	//   ....[45]....
        /*012c*/ 	.word	0xffffffff


	//   ....[46]....
        /*0130*/ 	.word	0xffffffff


	//   ....[47]....
        /*0134*/ 	.word	0xffffffff


	//   ....[48]....
        /*0138*/ 	.word	0xffffffff


	//   ....[49]....
        /*013c*/ 	.word	0xffffffff


	//   ....[50]....
        /*0140*/ 	.word	0xffffffff


	//   ....[51]....
        /*0144*/ 	.word	0xffffffff


	//   ....[52]....
        /*0148*/ 	.word	0xffffffff


	//   ....[53]....
        /*014c*/ 	.word	0xffffffff


	//   ....[54]....
        /*0150*/ 	.word	0xffffffff


	//   ....[55]....
        /*0154*/ 	.word	0xffffffff


	//   ....[56]....
        /*0158*/ 	.word	0xffffffff


	//   ....[57]....
        /*015c*/ 	.word	0xffffffff


	//   ....[58]....
        /*0160*/ 	.word	0xffffffff


	//   ....[59]....
        /*0164*/ 	.word	0xffffffff


	//   ....[60]....
        /*0168*/ 	.word	0xffffffff


	//   ....[61]....
        /*016c*/ 	.word	0xffffffff


	//   ....[62]....
        /*0170*/ 	.word	0xffffffff


	//   ....[63]....
        /*0174*/ 	.word	0xffffffff


	//   ....[64]....
        /*0178*/ 	.word	0xffffffff


	//   ....[65]....
        /*017c*/ 	.word	0xffffffff


	//   ....[66]....
        /*0180*/ 	.word	0xffffffff


	//   ....[67]....
        /*0184*/ 	.word	0xffffffff


	//   ....[68]....
        /*0188*/ 	.word	0xffffffff


	//   ....[69]....
        /*018c*/ 	.word	0xffffffff


	//   ....[70]....
        /*0190*/ 	.word	0xffffffff


	//   ....[71]....
        /*0194*/ 	.word	0xffffffff


	//   ....[72]....
        /*0198*/ 	.word	0xffffffff


	//   ....[73]....
        /*019c*/ 	.word	0xffffffff


	//   ....[74]....
        /*01a0*/ 	.word	0xffffffff


	//   ....[75]....
        /*01a4*/ 	.word	0xffffffff


	//   ....[76]....
        /*01a8*/ 	.word	0xffffffff


	//   ....[77]....
        /*01ac*/ 	.word	0xffffffff


	//   ....[78]....
        /*01b0*/ 	.word	0xffffffff


	//   ....[79]....
        /*01b4*/ 	.word	0xffffffff


	//   ....[80]....
        /*01b8*/ 	.word	0xffffffff


	//   ....[81]....
        /*01bc*/ 	.word	0xffffffff


	//   ....[82]....
        /*01c0*/ 	.word	0xffffffff


	//   ....[83]....
        /*01c4*/ 	.word	0xffffffff


	//   ....[84]....
        /*01c8*/ 	.word	0xffffffff


	//   ....[85]....
        /*01cc*/ 	.word	0xffffffff


	//   ....[86]....
        /*01d0*/ 	.word	0xffffffff


	//   ....[87]....
        /*01d4*/ 	.word	0xffffffff


	//   ....[88]....
        /*01d8*/ 	.word	0xffffffff


	//   ....[89]....
        /*01dc*/ 	.word	0xffffffff


	//   ....[90]....
        /*01e0*/ 	.word	0xffffffff


	//   ....[91]....
        /*01e4*/ 	.word	0xffffffff


	//   ....[92]....
        /*01e8*/ 	.word	0xffffffff


	//   ....[93]....
        /*01ec*/ 	.word	0x0500000f


	//   ....[94]....
        /*01f0*/ 	.word	0x0500000f


	//   ....[95]....
        /*01f4*/ 	.word	0x0500000f


	//   ....[96]....
        /*01f8*/ 	.word	0x0500000f


	//   ....[97]....
        /*01fc*/ 	.word	0x0500000f


	//   ....[98]....
        /*0200*/ 	.word	0x0500000f


	//   ....[99]....
        /*0204*/ 	.word	0x0500000f


	//   ....[100]....
        /*0208*/ 	.word	0x0500000f


	//   ....[101]....
        /*020c*/ 	.word	0x0500000f


	//   ....[102]....
        /*0210*/ 	.word	0x0500000f


	//   ....[103]....
        /*0214*/ 	.word	0x0500000f


	//   ....[104]....
        /*0218*/ 	.word	0x0500000f


	//   ....[105]....
        /*021c*/ 	.word	0x0500000f


	//   ....[106]....
        /*0220*/ 	.word	0x0500000f


	//   ....[107]....
        /*0224*/ 	.word	0x0500000f


	//   ....[108]....
        /*0228*/ 	.word	0x0500000f


	//   ....[109]....
        /*022c*/ 	.word	0x0500000f


	//   ....[110]....
        /*0230*/ 	.word	0x0500000f


	//   ....[111]....
        /*0234*/ 	.word	0x0500000f


	//   ....[112]....
        /*0238*/ 	.word	0x0500000f


	//   ....[113]....
        /*023c*/ 	.word	0x0500000f


	//   ....[114]....
        /*0240*/ 	.word	0x0500000f


	//   ....[115]....
        /*0244*/ 	.word	0x0500000f


	//   ....[116]....
        /*0248*/ 	.word	0x0500000f


	//   ....[117]....
        /*024c*/ 	.word	0x0500000f


	//   ....[118]....
        /*0250*/ 	.word	0x0500000f


	//   ....[119]....
        /*0254*/ 	.word	0x0500000f


	//   ....[120]....
        /*0258*/ 	.word	0x0500000f


	//   ....[121]....
        /*025c*/ 	.word	0x0500000f


	//   ....[122]....
        /*0260*/ 	.word	0x0500000f


	//   ....[123]....
        /*0264*/ 	.word	0x0500000f


	//   ....[124]....
        /*0268*/ 	.word	0x0500000f


	//   ....[125]....
        /*026c*/ 	.word	0x0500000f


	//   ....[126]....
        /*0270*/ 	.word	0x0500000f


	//   ....[127]....
        /*0274*/ 	.word	0x0500000f


	//   ....[128]....
        /*0278*/ 	.word	0x0500000f


	//   ....[129]....
        /*027c*/ 	.word	0x0500000f


	//   ....[130]....
        /*0280*/ 	.word	0x0500000f


	//   ....[131]....
        /*0284*/ 	.word	0x0500000f


	//   ....[132]....
        /*0288*/ 	.word	0x0500000f


	//   ....[133]....
        /*028c*/ 	.word	0x0500000f


	//   ....[134]....
        /*0290*/ 	.word	0x0500000f


	//   ....[135]....
        /*0294*/ 	.word	0x0500000f


	//   ....[136]....
        /*0298*/ 	.word	0x0500000f


	//   ....[137]....
        /*029c*/ 	.word	0x0500000f


	//   ....[138]....
        /*02a0*/ 	.word	0x0500000f


	//   ....[139]....
        /*02a4*/ 	.word	0x0500000f


	//   ....[140]....
        /*02a8*/ 	.word	0x0500000f


	//   ....[141]....
        /*02ac*/ 	.word	0x0500000f


	//   ....[142]....
        /*02b0*/ 	.word	0x0500000f


	//   ....[143]....
        /*02b4*/ 	.word	0x0500000f


	//   ....[144]....
        /*02b8*/ 	.word	0x0500000f


	//   ....[145]....
        /*02bc*/ 	.word	0x0500000f


	//   ....[146]....
        /*02c0*/ 	.word	0x0500000f


	//   ....[147]....
        /*02c4*/ 	.word	0x0500000f


	//   ....[148]....
        /*02c8*/ 	.word	0x0500000f


	//   ....[149]....
        /*02cc*/ 	.word	0x0500000f


	//   ....[150]....
        /*02d0*/ 	.word	0x0500000f


	//   ....[151]....
        /*02d4*/ 	.word	0x0500000f


	//   ....[152]....
        /*02d8*/ 	.word	0x0500000f


	//   ....[153]....
        /*02dc*/ 	.word	0x0500000f


	//   ....[154]....
        /*02e0*/ 	.word	0x0500000f


	//   ....[155]....
        /*02e4*/ 	.word	0x0500000f


	//   ....[156]....
        /*02e8*/ 	.word	0x0500000f


	//   ....[157]....
        /*02ec*/ 	.word	0x0500000f


	//   ....[158]....
        /*02f0*/ 	.word	0x0500000f


	//----- nvinfo : EIATTR_COOP_GROUP_INSTR_OFFSETS
	.align		4
.L_585:
        /*02f4*/ 	.byte	0x04, 0x28
        /*02f6*/ 	.short	(.L_587 - .L_586)


	//   ....[0]....
.L_586:
        /*02f8*/ 	.word	0x00000070


	//   ....[1]....
        /*02fc*/ 	.word	0x000000b0


	//   ....[2]....
        /*0300*/ 	.word	0x000002d0


	//   ....[3]....
        /*0304*/ 	.word	0x00000430


	//   ....[4]....
        /*0308*/ 	.word	0x00000550


	//   ....[5]....
        /*030c*/ 	.word	0x000006b0


	//   ....[6]....
        /*0310*/ 	.word	0x00001150


	//   ....[7]....
        /*0314*/ 	.word	0x00002460


	//   ....[8]....
        /*0318*/ 	.word	0x000024f0


	//   ....[9]....
        /*031c*/ 	.word	0x00002a00


	//   ....[10]....
        /*0320*/ 	.word	0x00002aa0


	//   ....[11]....
        /*0324*/ 	.word	0x000049c0


	//   ....[12]....
        /*0328*/ 	.word	0x000049d0


	//   ....[13]....
        /*032c*/ 	.word	0x00004a00


	//   ....[14]....
        /*0330*/ 	.word	0x00004a10


	//   ....[15]....
        /*0334*/ 	.word	0x00005d40


	//   ....[16]....
        /*0338*/ 	.word	0x00005d60


	//   ....[17]....
        /*033c*/ 	.word	0x00005e00


	//   ....[18]....
        /*0340*/ 	.word	0x00005e10


	//   ....[19]....
        /*0344*/ 	.word	0x00006eb0


	//   ....[20]....
        /*0348*/ 	.word	0x00006f00


	//   ....[21]....
        /*034c*/ 	.word	0x00006f40


	//   ....[22]....
        /*0350*/ 	.word	0x00006f80


	//   ....[23]....
        /*0354*/ 	.word	0x00006fc0


	//   ....[24]....
        /*0358*/ 	.word	0x00006fe0


	//   ....[25]....
        /*035c*/ 	.word	0x00007950


	//   ....[26]....
        /*0360*/ 	.word	0x00007960


	//   ....[27]....
        /*0364*/ 	.word	0x000086a0


	//   ....[28]....
        /*0368*/ 	.word	0x00009890


	//   ....[29]....
        /*036c*/ 	.word	0x000098b0


	//   ....[30]....
        /*0370*/ 	.word	0x000098c0


	//   ....[31]....
        /*0374*/ 	.word	0x000098d0


	//   ....[32]....
        /*0378*/ 	.word	0x000098e0


	//   ....[33]....
        /*037c*/ 	.word	0x000098f0


	//   ....[34]....
        /*0380*/ 	.word	0x00009900


	//   ....[35]....
        /*0384*/ 	.word	0x00009960


	//   ....[36]....
        /*0388*/ 	.word	0x000099a0


	//   ....[37]....
        /*038c*/ 	.word	0x00009a00


	//   ....[38]....
        /*0390*/ 	.word	0x00009a10


	//   ....[39]....
        /*0394*/ 	.word	0x00009ae0


	//   ....[40]....
        /*0398*/ 	.word	0x0000a100


	//   ....[41]....
        /*039c*/ 	.word	0x0000a130


	//   ....[42]....
        /*03a0*/ 	.word	0x0000a160


	//   ....[43]....
        /*03a4*/ 	.word	0x0000a180


	//   ....[44]....
        /*03a8*/ 	.word	0x0000a190


	//   ....[45]....
        /*03ac*/ 	.word	0x0000a210


	//   ....[46]....
        /*03b0*/ 	.word	0x0000a250


	//   ....[47]....
        /*03b4*/ 	.word	0x0000a2a0


	//   ....[48]....
        /*03b8*/ 	.word	0x0000a2d0


	//   ....[49]....
        /*03bc*/ 	.word	0x0000a330


	//   ....[50]....
        /*03c0*/ 	.word	0x0000a370


	//   ....[51]....
        /*03c4*/ 	.word	0x0000a3c0


	//   ....[52]....
        /*03c8*/ 	.word	0x0000a3f0


	//   ....[53]....
        /*03cc*/ 	.word	0x0000a440


	//   ....[54]....
        /*03d0*/ 	.word	0x0000a480


	//   ....[55]....
        /*03d4*/ 	.word	0x0000a4d0


	//   ....[56]....
        /*03d8*/ 	.word	0x0000ac90


	//   ....[57]....
        /*03dc*/ 	.word	0x0000acc0


	//   ....[58]....
        /*03e0*/ 	.word	0x0000ace0


	//   ....[59]....
        /*03e4*/ 	.word	0x0000acf0


	//   ....[60]....
        /*03e8*/ 	.word	0x0000ad10


	//   ....[61]....
        /*03ec*/ 	.word	0x0000ad70


	//   ....[62]....
        /*03f0*/ 	.word	0x0000ad90


	//   ....[63]....
        /*03f4*/ 	.word	0x0000adb0


	//   ....[64]....
        /*03f8*/ 	.word	0x0000adc0


	//   ....[65]....
        /*03fc*/ 	.word	0x0000ae20


	//   ....[66]....
        /*0400*/ 	.word	0x0000ae40


	//   ....[67]....
        /*0404*/ 	.word	0x0000af00


	//   ....[68]....
        /*0408*/ 	.word	0x0000b140


	//   ....[69]....
        /*040c*/ 	.word	0x0000b160


	//   ....[70]....
        /*0410*/ 	.word	0x0000b170


	//   ....[71]....
        /*0414*/ 	.word	0x0000b190


	//   ....[72]....
        /*0418*/ 	.word	0x0000b220


	//   ....[73]....
        /*041c*/ 	.word	0x0000b250


	//   ....[74]....
        /*0420*/ 	.word	0x0000b2c0


	//   ....[75]....
        /*0424*/ 	.word	0x0000b2f0


	//   ....[76]....
        /*0428*/ 	.word	0x0000b360


	//   ....[77]....
        /*042c*/ 	.word	0x0000b390


	//   ....[78]....
        /*0430*/ 	.word	0x0000b400


	//   ....[79]....
        /*0434*/ 	.word	0x0000b430


	//   ....[80]....
        /*0438*/ 	.word	0x0000b900


	//   ....[81]....
        /*043c*/ 	.word	0x0000b930


	//   ....[82]....
        /*0440*/ 	.word	0x0000b960


	//   ....[83]....
        /*0444*/ 	.word	0x0000b990


	//   ....[84]....
        /*0448*/ 	.word	0x0000b9c0


	//   ....[85]....
        /*044c*/ 	.word	0x0000b9d0


	//   ....[86]....
        /*0450*/ 	.word	0x0000ba70


	//   ....[87]....
        /*0454*/ 	.word	0x0000ba90


	//   ....[88]....
        /*0458*/ 	.word	0x0000bb20


	//   ....[89]....
        /*045c*/ 	.word	0x0000bb40


	//   ....[90]....
        /*0460*/ 	.word	0x0000bbb0


	//   ....[91]....
        /*0464*/ 	.word	0x0000bbe0


	//   ....[92]....
        /*0468*/ 	.word	0x0000bf60


	//   ....[93]....
        /*046c*/ 	.word	0x0000c420


	//   ....[94]....
        /*0470*/ 	.word	0x0000c510


	//   ....[95]....
        /*0474*/ 	.word	0x0000c5b0


	//   ....[96]....
        /*0478*/ 	.word	0x0000c610


	//   ....[97]....
        /*047c*/ 	.word	0x0000c6e0


	//   ....[98]....
        /*0480*/ 	.word	0x0000c750


	//   ....[99]....
        /*0484*/ 	.word	0x0000c820


	//   ....[100]....
        /*0488*/ 	.word	0x0000c8a0


	//   ....[101]....
        /*048c*/ 	.word	0x0000c970


	//   ....[102]....
        /*0490*/ 	.word	0x0000c9f0


	//   ....[103]....
        /*0494*/ 	.word	0x0000cad0


	//   ....[104]....
        /*0498*/ 	.word	0x0000cb50


	//   ....[105]....
        /*049c*/ 	.word	0x0000cc10


	//   ....[106]....
        /*04a0*/ 	.word	0x0000cca0


	//   ....[107]....
        /*04a4*/ 	.word	0x0000cd00


	//   ....[108]....
        /*04a8*/ 	.word	0x0000cda0


	//   ....[109]....
        /*04ac*/ 	.word	0x0000ce70


	//   ....[110]....
        /*04b0*/ 	.word	0x0000cef0


	//   ....[111]....
        /*04b4*/ 	.word	0x0000cfc0


	//   ....[112]....
        /*04b8*/ 	.word	0x0000d040


	//   ....[113]....
        /*04bc*/ 	.word	0x0000d110


	//   ....[114]....
        /*04c0*/ 	.word	0x0000d190


	//   ....[115]....
        /*04c4*/ 	.word	0x0000d260


	//   ....[116]....
        /*04c8*/ 	.word	0x0000d2e0


	//   ....[117]....
        /*04cc*/ 	.word	0x0000d3b0


	//   ....[118]....
        /*04d0*/ 	.word	0x0000d430


	//   ....[119]....
        /*04d4*/ 	.word	0x0000d500


	//   ....[120]....
        /*04d8*/ 	.word	0x0000d570


	//   ....[121]....
        /*04dc*/ 	.word	0x0000d630


	//   ....[122]....
        /*04e0*/ 	.word	0x0000d770


	//   ....[123]....
        /*04e4*/ 	.word	0x0000d840


	//   ....[124]....
        /*04e8*/ 	.word	0x0000d8a0


	//   ....[125]....
        /*04ec*/ 	.word	0x0000d960


	//   ....[126]....
        /*04f0*/ 	.word	0x0000d9c0


	//   ....[127]....
        /*04f4*/ 	.word	0x0000da80


	//   ....[128]....
        /*04f8*/ 	.word	0x0000dae0


	//   ....[129]....
        /*04fc*/ 	.word	0x0000dbb0


	//   ....[130]....
        /*0500*/ 	.word	0x0000dc10


	//   ....[131]....
        /*0504*/ 	.word	0x0000dce0


	//   ....[132]....
        /*0508*/ 	.word	0x0000dd40


	//   ....[133]....
        /*050c*/ 	.word	0x0000de20


	//   ....[134]....
        /*0510*/ 	.word	0x0000df00


	//   ....[135]....
        /*0514*/ 	.word	0x0000dfa0


	//   ....[136]....
        /*0518*/ 	.word	0x0000e000


	//   ....[137]....
        /*051c*/ 	.word	0x0000e0c0


	//   ....[138]....
        /*0520*/ 	.word	0x0000e180


	//   ....[139]....
        /*0524*/ 	.word	0x0000e240


	//   ....[140]....
        /*0528*/ 	.word	0x0000e300


	//   ....[141]....
        /*052c*/ 	.word	0x0000e3c0


	//   ....[142]....
        /*0530*/ 	.word	0x0000e480


	//   ....[143]....
        /*0534*/ 	.word	0x0000e540


	//   ....[144]....
        /*0538*/ 	.word	0x0000e600


	//   ....[145]....
        /*053c*/ 	.word	0x0000e6c0


	//   ....[146]....
        /*0540*/ 	.word	0x0000e800


	//   ....[147]....
        /*0544*/ 	.word	0x0000e8a0


	//   ....[148]....
        /*0548*/ 	.word	0x0000e970


	//   ....[149]....
        /*054c*/ 	.word	0x0000ea60


	//   ....[150]....
        /*0550*/ 	.word	0x0000ead0


	//   ....[151]....
        /*0554*/ 	.word	0x0000ebc0


	//   ....[152]....
        /*0558*/ 	.word	0x0000ec30


	//   ....[153]....
        /*055c*/ 	.word	0x0000ed30


	//   ....[154]....
        /*0560*/ 	.word	0x0000edb0


	//   ....[155]....
        /*0564*/ 	.word	0x0000eea0


	//   ....[156]....
        /*0568*/ 	.word	0x0000ef10


	//   ....[157]....
        /*056c*/ 	.word	0x0000efe0


	//   ....[158]....
        /*0570*/ 	.word	0x0000f0f0


	//----- nvinfo : EIATTR_REG_RECONFIG
	.align		4
.L_587:
        /*0574*/ 	.byte	0x01, 0x54
	.zero		2


	//----- nvinfo : EIATTR_SYSCALL_OFFSETS
	.align		4
        /*0578*/ 	.byte	0x04, 0x46
        /*057a*/ 	.short	(.L_589 - .L_588)


	//   ....[0]....
.L_588:
        /*057c*/ 	.word	0x00001310


	//   ....[1]....
        /*0580*/ 	.word	0x00008de0


	//   ....[2]....
        /*0584*/ 	.word	0x00008f20


	//   ....[3]....
        /*0588*/ 	.word	0x00009010


	//   ....[4]....
        /*058c*/ 	.word	0x00009e70


	//----- nvinfo : EIATTR_MBARRIER_INSTR_OFFSETS
	.align		4
.L_589:
        /*0590*/ 	.byte	0x04, 0x39
        /*0592*/ 	.short	(.L_591 - .L_590)


	//   ....[0]....
.L_590:
        /*0594*/ 	.word	0x00000180
        /*0598*/ 	.word	0x000000ff
        /*059c*/ 	.word	0x00030800
        /*05a0*/ 	.short	0x0100
        /*05a2*/ 	.byte	0x08
	.zero		1


	//   ....[1]....
        /*05a4*/ 	.word	0x00000190
        /*05a8*/ 	.word	0x000000ff
        /*05ac*/ 	.word	0x00030820
        /*05b0*/ 	.short	0x0100
        /*05b2*/ 	.byte	0x08
	.zero		1


	//   ....[2]....
        /*05b4*/ 	.word	0x00000280
        /*05b8*/ 	.word	0x000000ff
        /*05bc*/ 	.word	0x00030830
        /*05c0*/ 	.short	0x0100
        /*05c2*/ 	.byte	0x08
	.zero		1


	//   ....[3]....
        /*05c4*/ 	.word	0x00000290
        /*05c8*/ 	.word	0x000000ff
        /*05cc*/ 	.word	0x00030840
        /*05d0*/ 	.short	0x0100
        /*05d2*/ 	.byte	0x08
	.zero		1


	//   ....[4]....
        /*05d4*/ 	.word	0x000002a0
        /*05d8*/ 	.word	0x000000ff
        /*05dc*/ 	.word	0x00030838
        /*05e0*/ 	.short	0x0100
        /*05e2*/ 	.byte	0x08
	.zero		1


	//   ....[5]....
        /*05e4*/ 	.word	0x000002b0
        /*05e8*/ 	.word	0x000000ff
        /*05ec*/ 	.word	0x00030848
        /*05f0*/ 	.short	0x0100
        /*05f2*/ 	.byte	0x08
	.zero		1


	//   ....[6]....
        /*05f4*/ 	.word	0x000003e0
        /*05f8*/ 	.word	0x000000ff
        /*05fc*/ 	.word	0x00030850
        /*0600*/ 	.short	0x0100
        /*0602*/ 	.byte	0x08
	.zero		1


	//   ....[7]....
        /*0604*/ 	.word	0x000003f0
        /*0608*/ 	.word	0x000000ff
        /*060c*/ 	.word	0x00030860
        /*0610*/ 	.short	0x0100
        /*0612*/ 	.byte	0x08
	.zero		1


	//   ....[8]....
        /*0614*/ 	.word	0x00000400
        /*0618*/ 	.word	0x000000ff
        /*061c*/ 	.word	0x00030858
        /*0620*/ 	.short	0x0100
        /*0622*/ 	.byte	0x08
	.zero		1


	//   ....[9]....
        /*0624*/ 	.word	0x00000410
        /*0628*/ 	.word	0x000000ff
        /*062c*/ 	.word	0x00030868
        /*0630*/ 	.short	0x0100
        /*0632*/ 	.byte	0x08
	.zero		1


	//   ....[10]....
        /*0634*/ 	.word	0x00000500
        /*0638*/ 	.word	0x000000ff
        /*063c*/ 	.word	0x00030870
        /*0640*/ 	.short	0x0100
        /*0642*/ 	.byte	0x06
	.zero		1


	//   ....[11]....
        /*0644*/ 	.word	0x00000510
        /*0648*/ 	.word	0x000000ff
        /*064c*/ 	.word	0x00030880
        /*0650*/ 	.short	0x0100
        /*0652*/ 	.byte	0x06
	.zero		1


	//   ....[12]....
        /*0654*/ 	.word	0x00000520
        /*0658*/ 	.word	0x000000ff
        /*065c*/ 	.word	0x00030878
        /*0660*/ 	.short	0x0100
        /*0662*/ 	.byte	0x06
	.zero		1


	//   ....[13]....
        /*0664*/ 	.word	0x00000530
        /*0668*/ 	.word	0x000000ff
        /*066c*/ 	.word	0x00030888
        /*0670*/ 	.short	0x0100
        /*0672*/ 	.byte	0x06
	.zero		1


	//   ....[14]....
        /*0674*/ 	.word	0x00000660
        /*0678*/ 	.word	0x000000ff
        /*067c*/ 	.word	0x00030890
        /*0680*/ 	.short	0x0100
        /*0682*/ 	.byte	0x08
	.zero		1


	//   ....[15]....
        /*0684*/ 	.word	0x00000670
        /*0688*/ 	.word	0x000000ff
        /*068c*/ 	.word	0x000308a0
        /*0690*/ 	.short	0x0100
        /*0692*/ 	.byte	0x08
	.zero		1


	//   ....[16]....
        /*0694*/ 	.word	0x00000680
        /*0698*/ 	.word	0x000000ff
        /*069c*/ 	.word	0x00030898
        /*06a0*/ 	.short	0x0100
        /*06a2*/ 	.byte	0x08
	.zero		1


	//   ....[17]....
        /*06a4*/ 	.word	0x00000690
        /*06a8*/ 	.word	0x000000ff
        /*06ac*/ 	.word	0x000308a8
        /*06b0*/ 	.short	0x0100
        /*06b2*/ 	.byte	0x08
	.zero		1


	//   ....[18]....
        /*06b4*/ 	.word	0x000007d0
        /*06b8*/ 	.word	0x000000ff
        /*06bc*/ 	.word	0x000308b0
        /*06c0*/ 	.short	0x0100
        /*06c2*/ 	.byte	0x08
	.zero		1


	//   ....[19]....
        /*06c4*/ 	.word	0x000007e0
        /*06c8*/ 	.word	0x000000ff
        /*06cc*/ 	.word	0x000308c0
        /*06d0*/ 	.short	0x0100
        /*06d2*/ 	.byte	0x08
	.zero		1


	//   ....[20]....
        /*06d4*/ 	.word	0x000007f0
        /*06d8*/ 	.word	0x000000ff
        /*06dc*/ 	.word	0x000308b8
        /*06e0*/ 	.short	0x0100
        /*06e2*/ 	.byte	0x08
	.zero		1


	//   ....[21]....
        /*06e4*/ 	.word	0x00000800
        /*06e8*/ 	.word	0x000000ff
        /*06ec*/ 	.word	0x000308c8
        /*06f0*/ 	.short	0x0100
        /*06f2*/ 	.byte	0x08
	.zero		1


	//   ....[22]....
        /*06f4*/ 	.word	0x00001330
        /*06f8*/ 	.word	0x000000ff
        /*06fc*/ 	.word	0x00030800
        /*0700*/ 	.short	0x010a
        /*0702*/ 	.byte	0x26
	.zero		1


	//   ....[23]....
        /*0704*/ 	.word	0x000013c0
        /*0708*/ 	.word	0x000000ff
        /*070c*/ 	.word	0x00030830
        /*0710*/ 	.short	0x010a
        /*0712*/ 	.byte	0x26
	.zero		1


	//   ....[24]....
        /*0714*/ 	.word	0x00001420
        /*0718*/ 	.word	0x000000ff
        /*071c*/ 	.word	0x00030830
        /*0720*/ 	.short	0x010a
        /*0722*/ 	.byte	0x26
	.zero		1


	//   ....[25]....
        /*0724*/ 	.word	0x00002510
        /*0728*/ 	.word	0x000000ff
        /*072c*/ 	.word	0x00000000
        /*0730*/ 	.short	0x0101
        /*0732*/ 	.byte	0x04
	.zero		1


	//   ....[26]....
        /*0734*/ 	.word	0x00003930
        /*0738*/ 	.word	0x000000ff
        /*073c*/ 	.word	0x00030830
        /*0740*/ 	.short	0x010a
        /*0742*/ 	.byte	0x3d
	.zero		1


	//   ....[27]....
        /*0744*/ 	.word	0x00003970
        /*0748*/ 	.word	0x000000ff
        /*074c*/ 	.word	0x00030830
        /*0750*/ 	.short	0x010a
        /*0752*/ 	.byte	0x3d
	.zero		1


	//   ....[28]....
        /*0754*/ 	.word	0x000043d0
        /*0758*/ 	.word	0x000000ff
        /*075c*/ 	.word	0x00030850
        /*0760*/ 	.short	0x010a
        /*0762*/ 	.byte	0x04
	.zero		1


	//   ....[29]....
        /*0764*/ 	.word	0x00004410
        /*0768*/ 	.word	0x000000ff
        /*076c*/ 	.word	0x00030850
        /*0770*/ 	.short	0x010a
        /*0772*/ 	.byte	0x04
	.zero		1


	//   ....[30]....
        /*0774*/ 	.word	0x000047c0
        /*0778*/ 	.word	0x000000ff
        /*077c*/ 	.word	0x00000000
        /*0780*/ 	.short	0x0101
        /*0782*/ 	.byte	0x3d
	.zero		1


	//   ....[31]....
        /*0784*/ 	.word	0x00005540
        /*0788*/ 	.word	0x000000ff
        /*078c*/ 	.word	0x00000000
        /*0790*/ 	.short	0x0101
        /*0792*/ 	.byte	0x04
	.zero		1


	//   ....[32]....
        /*0794*/ 	.word	0x00005c90
        /*0798*/ 	.word	0x000000ff
        /*079c*/ 	.word	0x00030850
        /*07a0*/ 	.short	0x010a
        /*07a2*/ 	.byte	0x05
	.zero		1


	//   ....[33]....
        /*07a4*/ 	.word	0x00005cd0
        /*07a8*/ 	.word	0x000000ff
        /*07ac*/ 	.word	0x00030850
        /*07b0*/ 	.short	0x010a
        /*07b2*/ 	.byte	0x05
	.zero		1


	//   ....[34]....
        /*07b4*/ 	.word	0x000062f0
        /*07b8*/ 	.word	0x000000ff
        /*07bc*/ 	.word	0x00000000
        /*07c0*/ 	.short	0x0101
        /*07c2*/ 	.byte	0x04
	.zero		1


	//   ....[35]....
        /*07c4*/ 	.word	0x00006ff0
        /*07c8*/ 	.word	0x000000ff
        /*07cc*/ 	.word	0x00000000
        /*07d0*/ 	.short	0x0101
        /*07d2*/ 	.byte	0x04
	.zero		1


	//   ....[36]....
        /*07d4*/ 	.word	0x00009640
        /*07d8*/ 	.word	0x000000ff
        /*07dc*/ 	.word	0x00030840
        /*07e0*/ 	.short	0x010a
        /*07e2*/ 	.byte	0x2c
	.zero		1


	//   ....[37]....
        /*07e4*/ 	.word	0x00009c30
        /*07e8*/ 	.word	0x000000ff
        /*07ec*/ 	.word	0x00030830
        /*07f0*/ 	.short	0x0107
        /*07f2*/ 	.byte	0x2c
	.zero		1


	//   ....[38]....
        /*07f4*/ 	.word	0x00009ca0
        /*07f8*/ 	.word	0x000000ff
        /*07fc*/ 	.word	0x00030830
        /*0800*/ 	.short	0x0101
        /*0802*/ 	.byte	0x2c
	.zero		1


	//   ....[39]....
        /*0804*/ 	.word	0x0000a620
        /*0808*/ 	.word	0x000000ff
        /*080c*/ 	.word	0x00030800
        /*0810*/ 	.short	0x0107
        /*0812*/ 	.byte	0x2c
	.zero		1


	//   ....[40]....
        /*0814*/ 	.word	0x0000a680
        /*0818*/ 	.word	0x000000ff
        /*081c*/ 	.word	0x00030800
        /*0820*/ 	.short	0x0101
        /*0822*/ 	.byte	0x2c
	.zero		1


	//   ....[41]....
        /*0824*/ 	.word	0x0000a690
        /*0828*/ 	.word	0x000000ff
        /*082c*/ 	.word	0x00030820
        /*0830*/ 	.short	0x010a
        /*0832*/ 	.byte	0x2c
	.zero		1


	//   ....[42]....
        /*0834*/ 	.word	0x0000aa80
        /*0838*/ 	.word	0x00000013
        /*083c*/ 	.word	0x00030840
        /*0840*/ 	.short	0x010a
        /*0842*/ 	.byte	0x3f
	.zero		1


	//   ....[43]....
        /*0844*/ 	.word	0x0000afc0
        /*0848*/ 	.word	0x00000013
        /*084c*/ 	.word	0x00030830
        /*0850*/ 	.short	0x0107
        /*0852*/ 	.byte	0x3f
	.zero		1


	//   ....[44]....
        /*0854*/ 	.word	0x0000b070
        /*0858*/ 	.word	0x00000013
        /*085c*/ 	.word	0x00030830
        /*0860*/ 	.short	0x0101
        /*0862*/ 	.byte	0x3f
	.zero		1


	//   ....[45]....
        /*0864*/ 	.word	0x0000b0d0
        /*0868*/ 	.word	0x00000006
        /*086c*/ 	.word	0x00030860
        /*0870*/ 	.short	0x010a
        /*0872*/ 	.byte	0x3f
	.zero		1


	//   ....[46]....
        /*0874*/ 	.word	0x0000b580
        /*0878*/ 	.word	0x00000006
        /*087c*/ 	.word	0x00030850
        /*0880*/ 	.short	0x0107
        /*0882*/ 	.byte	0x3f
	.zero		1


	//   ....[47]....
        /*0884*/ 	.word	0x0000b6d0
        /*0888*/ 	.word	0x00000006
        /*088c*/ 	.word	0x00030850
        /*0890*/ 	.short	0x0101
        /*0892*/ 	.byte	0x3f
	.zero		1


	//   ....[48]....
        /*0894*/ 	.word	0x0000b870
        /*0898*/ 	.word	0x00000000
        /*089c*/ 	.word	0x00030860
        /*08a0*/ 	.short	0x010a
        /*08a2*/ 	.byte	0x3f
	.zero		1


	//   ....[49]....
        /*08a4*/ 	.word	0x0000bda0
        /*08a8*/ 	.word	0x00000000
        /*08ac*/ 	.word	0x00030850
        /*08b0*/ 	.short	0x0107
        /*08b2*/ 	.byte	0x3f
	.zero		1


	//   ....[50]....
        /*08b4*/ 	.word	0x0000be50
        /*08b8*/ 	.word	0x00000000
        /*08bc*/ 	.word	0x00030850
        /*08c0*/ 	.short	0x0101
        /*08c2*/ 	.byte	0x3f
	.zero		1


	//   ....[51]....
        /*08c4*/ 	.word	0x0000bef0
        /*08c8*/ 	.word	0x00000007
        /*08cc*/ 	.word	0x00030820
        /*08d0*/ 	.short	0x010a
        /*08d2*/ 	.byte	0x3f
	.zero		1


	//   ....[52]....
        /*08d4*/ 	.word	0x0000c070
        /*08d8*/ 	.word	0x00000005
        /*08dc*/ 	.word	0x00030840
        /*08e0*/ 	.short	0x010a
        /*08e2*/ 	.byte	0x3f
	.zero		1


	//   ....[53]....
        /*08e4*/ 	.word	0x0000c110
        /*08e8*/ 	.word	0x00000007
        /*08ec*/ 	.word	0x00030840
        /*08f0*/ 	.short	0x010a
        /*08f2*/ 	.byte	0x3f
	.zero		1


	//   ....[54]....
        /*08f4*/ 	.word	0x0000c150
        /*08f8*/ 	.word	0x00000005
        /*08fc*/ 	.word	0x00030860
        /*0900*/ 	.short	0x010a
        /*0902*/ 	.byte	0x3f
	.zero		1


	//   ....[55]....
        /*0904*/ 	.word	0x0000c190
        /*0908*/ 	.word	0x00000007
        /*090c*/ 	.word	0x00030860
        /*0910*/ 	.short	0x010a
        /*0912*/ 	.byte	0x3f
	.zero		1


	//   ....[56]....
        /*0914*/ 	.word	0x0000c200
        /*0918*/ 	.word	0x00000003
        /*091c*/ 	.word	0x00030800
        /*0920*/ 	.short	0x010a
        /*0922*/ 	.byte	0x3f
	.zero		1


	//   ....[57]....
        /*0924*/ 	.word	0x0000c260
        /*0928*/ 	.word	0x00000003
        /*092c*/ 	.word	0x00030830
        /*0930*/ 	.short	0x010a
        /*0932*/ 	.byte	0x3f
	.zero		1


	//   ....[58]....
        /*0934*/ 	.word	0x0000c2c0
        /*0938*/ 	.word	0x00000003
        /*093c*/ 	.word	0x00030830
        /*0940*/ 	.short	0x010a
        /*0942*/ 	.byte	0x3f
	.zero		1


	//   ....[59]....
        /*0944*/ 	.word	0x0000c320
        /*0948*/ 	.word	0x00000003
        /*094c*/ 	.word	0x00030850
        /*0950*/ 	.short	0x010a
        /*0952*/ 	.byte	0x3f
	.zero		1


	//   ....[60]....
        /*0954*/ 	.word	0x0000c380
        /*0958*/ 	.word	0x00000007
        /*095c*/ 	.word	0x00030850
        /*0960*/ 	.short	0x010a
        /*0962*/ 	.byte	0x3f
	.zero		1


	//   ....[61]....
        /*0964*/ 	.word	0x0000c460
        /*0968*/ 	.word	0x00000003
        /*096c*/ 	.word	0x00030840
        /*0970*/ 	.short	0x010a
        /*0972*/ 	.byte	0x3f
	.zero		1


	//   ....[62]....
        /*0974*/ 	.word	0x0000d670
        /*0978*/ 	.word	0x00000003
        /*097c*/ 	.word	0x00030820
        /*0980*/ 	.short	0x010a
        /*0982*/ 	.byte	0x3f
	.zero		1


	//   ....[63]....
        /*0984*/ 	.word	0x0000d6c0
        /*0988*/ 	.word	0x00000013
        /*098c*/ 	.word	0x00030840
        /*0990*/ 	.short	0x010a
        /*0992*/ 	.byte	0x3f
	.zero		1


	//   ....[64]....
        /*0994*/ 	.word	0x0000de50
        /*0998*/ 	.word	0x00000006
        /*099c*/ 	.word	0x00030860
        /*09a0*/ 	.short	0x010a
        /*09a2*/ 	.byte	0x3f
	.zero		1


	//   ....[65]....
        /*09a4*/ 	.word	0x0000e750
        /*09a8*/ 	.word	0x00000000
        /*09ac*/ 	.word	0x00030860
        /*09b0*/ 	.short	0x010a
        /*09b2*/ 	.byte	0x3f
	.zero		1


	//   ....[66]....
        /*09b4*/ 	.word	0x0000f010
        /*09b8*/ 	.word	0x00000007
        /*09bc*/ 	.word	0x00030820
        /*09c0*/ 	.short	0x010a
        /*09c2*/ 	.byte	0x3f
	.zero		1


	//   ....[67]....
        /*09c4*/ 	.word	0x0000f1b0
        /*09c8*/ 	.word	0x00000005
        /*09cc*/ 	.word	0x00030840
        /*09d0*/ 	.short	0x010a
        /*09d2*/ 	.byte	0x3f
	.zero		1


	//   ....[68]....
        /*09d4*/ 	.word	0x0000f200
        /*09d8*/ 	.word	0x00000007
        /*09dc*/ 	.word	0x00030840
        /*09e0*/ 	.short	0x010a
        /*09e2*/ 	.byte	0x3f
	.zero		1


	//   ....[69]....
        /*09e4*/ 	.word	0x0000f250
        /*09e8*/ 	.word	0x00000005
        /*09ec*/ 	.word	0x00030860
        /*09f0*/ 	.short	0x010a
        /*09f2*/ 	.byte	0x3f
	.zero		1


	//----- nvinfo : EIATTR_NUM_MBARRIERS
	.align		4
.L_591:
        /*09f4*/ 	.byte	0x03, 0x38
        /*09f6*/ 	.short	0x0016


	//----- nvinfo : EIATTR_EXIT_INSTR_OFFSETS
	.align		4
        /*09f8*/ 	.byte	0x04, 0x1c
        /*09fa*/ 	.short	(.L_593 - .L_592)


	//   ....[0]....
.L_592:
        /*09fc*/ 	.word	0x0000c1e0


	//----- nvinfo : EIATTR_MAX_THREADS
	.align		4
.L_593:
        /*0a00*/ 	.byte	0x04, 0x05
        /*0a02*/ 	.short	(.L_595 - .L_594)
.L_594:
        /*0a04*/ 	.word	0x00000180
        /*0a08*/ 	.word	0x00000001
        /*0a0c*/ 	.word	0x00000001


	//----- nvinfo : EIATTR_CRS_STACK_SIZE
	.align		4
.L_595:
        /*0a10*/ 	.byte	0x04, 0x1e
        /*0a12*/ 	.short	(.L_597 - .L_596)
.L_596:
        /*0a14*/ 	.word	0x00000000


	//----- nvinfo : EIATTR_CBANK_PARAM_SIZE
	.align		4
.L_597:
        /*0a18*/ 	.byte	0x03, 0x19
        /*0a1a*/ 	.short	0x0a70


	//----- nvinfo : EIATTR_PARAM_CBANK
	.align		4
        /*0a1c*/ 	.byte	0x04, 0x0a
        /*0a1e*/ 	.short	(.L_599 - .L_598)
	.align		4
.L_598:
        /*0a20*/ 	.word	index@(.nv.constant0._ZN7cutlass13device_kernelIN5flash11enable_sm90INS1_16FlashAttnFwdSm90INS1_25CollectiveMainloopFwdSm90ILi2EN4cute5tupleIJNS5_1CILi1EEES8_S8_EEENS6_IJNS7_ILi128EEENS7_ILi96EEENS7_ILi192EEEEEELi192ENS_6half_tEfNS_4arch4Sm90ELb0ELb0ELb0ELb0ELb1ELb0ELb0ELb1ELb1ELb1ELb1ELb0EEENS1_21CollectiveEpilogueFwdINS6_IJSA_SC_SB_EEES9_SE_SG_Li256ELb0ELb1ELb1ELb0EEENS1_19SingleTileSchedulerILb0ELb1ELb1ELi128EEEEEEEEEvNT_6ParamsE)
        /*0a24*/ 	.short	0x0210
        /*0a26*/ 	.short	0x0a70


	//----- nvinfo : EIATTR_SW_WAR
	.align		4
.L_599:
        /*0a28*/ 	.byte	0x04, 0x36
        /*0a2a*/ 	.short	(.L_601 - .L_600)
.L_600:
        /*0a2c*/ 	.word	0x00000008
.L_601:


//--------------------- .nv.info._ZN7cutlass13device_kernelIN5flash11enable_sm90INS1_16FlashAttnFwdSm90INS1_25CollectiveMainloopFwdSm90ILi2EN4cute5tupleIJNS5_1CILi1EEES8_S8_EEENS6_IJNS7_ILi128EEENS7_ILi96EEENS7_ILi192EEEEEELi192ENS_6half_tEfNS_4arch4Sm90ELb0ELb0ELb0ELb1ELb1ELb0ELb0ELb1ELb1ELb1ELb1ELb0EEENS1_21CollectiveEpilogueFwdINS6_IJSA_SC_SB_EEES9_SE_SG_Li256ELb1ELb1ELb1ELb0EEENS1_36VarlenDynamicPersistentTileSchedulerILi128ELi96ELi256ELi128ELb1ELb1ELb1ELb0ELb1ELb1EEEEEEEEEvNT_6ParamsE --------------------------
	.section	.nv.info._ZN7cutlass13device_kernelIN5flash11enable_sm90INS1_16FlashAttnFwdSm90INS1_25CollectiveMainloopFwdSm90ILi2EN4cute5tupleIJNS5_1CILi1EEES8_S8_EEENS6_IJNS7_ILi128EEENS7_ILi96EEENS7_ILi192EEEEEELi192ENS_6half_tEfNS_4arch4Sm90ELb0ELb0ELb0ELb1ELb1ELb0ELb0ELb1ELb1ELb1ELb1ELb0EEENS1_21CollectiveEpilogueFwdINS6_IJSA_SC_SB_EEES9_SE_SG_Li256ELb1ELb1ELb1ELb0EEENS1_36VarlenDynamicPersistentTileSchedulerILi128ELi96ELi256ELi128ELb1ELb1ELb1ELb0ELb1ELb1EEEEEEEEEvNT_6ParamsE,"",@"SHT_CUDA_INFO"
	.sectionflags	@""
	.align	4


	//----- nvinfo : EIATTR_CUDA_API_VERSION
	.align		4
        /*0000*/ 	.byte	0x04, 0x37
        /*0002*/ 	.short	(.L_603 - .L_602)
.L_602:
        /*0004*/ 	.word	0x00000082


	//----- nvinfo : EIATTR_KPARAM_INFO
	.align		4
.L_603:
        /*0008*/ 	.byte	0x04, 0x17
        /*000a*/ 	.short	(.L_605 - .L_604)
.L_604:
        /*000c*/ 	.word	0x00000000
        /*0010*/ 	.short	0x0000
        /*0012*/ 	.short	0x0070
        /*0014*/ 	.byte	0x00, 0xf0, 0x01, 0x2a


	//----- nvinfo : EIATTR_SPARSE_MMA_MASK
	.align		4
.L_605:
        /*0018*/ 	.byte	0x03, 0x50
        /*001a*/ 	.short	0x0000


	//----- nvinfo : EIATTR_MAXREG_COUNT
	.align		4
        /*001c*/ 	.byte	0x03, 0x1b
        /*001e*/ 	.short	0x00a8


	//----- nvinfo : EIATTR_NUM_BARRIERS
	.align		4
        /*0020*/ 	.byte	0x02, 0x4c
        /*0022*/ 	.byte	0x09
	.zero		1


	//----- nvinfo : EIATTR_EXTERNS
	.align		4
        /*0024*/ 	.byte	0x04, 0x0f
        /*0026*/ 	.short	(.L_607 - .L_606)


	//   ....[0]....
	.align		4
.L_606:
        /*0028*/ 	.word	index@(__assertfail)


	//----- nvinfo : EIATTR_ANNOTATIONS
	.align		4
.L_607:
        /*002c*/ 	.byte	0x04, 0x55
        /*002e*/ 	.short	(.L_609 - .L_608)


	//   ....[0]....
.L_608:
        /* <DEDUP_REMOVED lines=20> */


	//----- nvinfo : EIATTR_MERCURY_ISA_VERSION
	.align		4
.L_609:
        /*0160*/ 	.byte	0x03, 0x5f
        /*0162*/ 	.short	0x0101


	//----- nvinfo : EIATTR_UNUSED_LOAD_BYTE_OFFSET
	.align		4
        /*0164*/ 	.byte	0x04, 0x44
        /*0166*/ 	.short	(.L_611 - .L_610)


	//   ....[0]....
.L_610:
        /*0168*/ 	.word	0x00000950
        /*016c*/ 	.word	0x0000fff0


	//   ....[1]....
        /*0170*/ 	.word	0x000072e0
        /*0174*/ 	.word	0x0000fff0


	//----- nvinfo : EIATTR_INT_WARP_WIDE_INSTR_OFFSETS
	.align		4
.L_611:
        /*0178*/ 	.byte	0x04, 0x31
        /*017a*/ 	.short	(.L_613 - .L_612)


	//   ....[0]....
.L_612:
        /*017c*/ 	.word	0x000000c0


	//   ....[1]....
        /*0180*/ 	.word	0x000000d0


	//   ....[2]....
        /*0184*/ 	.word	0x00000170


	//   ....[3]....
        /*0188*/ 	.word	0x0000c490


	//   ....[4]....
        /*018c*/ 	.word	0x0000c520


	//   ....[5]....
        /*0190*/ 	.word	0x0000f2f0


	//   ....[6]....
        /*0194*/ 	.word	0x0000f380


	//----- nvinfo : EIATTR_COOP_GROUP_MASK_REGIDS
	.align		4
.L_613:
        /*0198*/ 	.byte	0x04, 0x29
        /*019a*/ 	.short	(.L_615 - .L_614)


	//   ....[0]....
.L_614:
        /*019c*/ 	.word	0xffffffff


	//   ....[1]....
        /*01a0*/ 	.word	0xffffffff


	//   ....[2]....
        /*01a4*/ 	.word	0xffffffff


	//   ....[3]....
        /*01a8*/ 	.word	0xffffffff


	//   ....[4]....
        /*01ac*/ 	.word	0xffffffff


	//   ....[5]....
        /*01b0*/ 	.word	0xffffffff


	//   ....[6]....
        /*01b4*/ 	.word	0xffffffff


	//   ....[7]....
        /*01b8*/ 	.word	0xffffffff


	//   ....[8]....
        /*01bc*/ 	.word	0xffffffff


	//   ....[9]....
        /*01c0*/ 	.word	0xffffffff


	//   ....[10]....
        /*01c4*/ 	.word	0xffffffff


	//   ....[11]....
        /*01c8*/ 	.word	0xffffffff


	//   ....[12]....
        /*01cc*/ 	.word	0xffffffff


	//   ....[13]....
        /*01d0*/ 	.word	0xffffffff


	//   ....[14]....
        /*01d4*/ 	.word	0xffffffff


	//   ....[15]....
        /*01d8*/ 	.word	0xffffffff


	//   ....[16]....
        /*01dc*/ 	.word	0xffffffff


	//   ....[17]....
        /*01e0*/ 	.word	0xffffffff


	//   ....[18]....
        /*01e4*/ 	.word	0xffffffff


	//   ....[19]....
        /*01e8*/ 	.word	0xffffffff


	//   ....[20]....
        /*01ec*/ 	.word	0xffffffff


	//   ....[21]....
        /*01f0*/ 	.word	0xffffffff


	//   ....[22]....
        /*01f4*/ 	.word	0xffffffff


	//   ....[23]....
        /*01f8*/ 	.word	0xffffffff


	//   ....[24]....
        /*01fc*/ 	.word	0xffffffff


	//   ....[25]....
        /*0200*/ 	.word	0xffffffff


	//   ....[26]....
        /*0204*/ 	.word	0xffffffff


	//   ....[27]....
        /*0208*/ 	.word	0xffffffff


	//   ....[28]....
        /*020c*/ 	.word	0xffffffff


	//   ....[29]....
        /*0210*/ 	.word	0xffffffff


	//   ....[30]....
        /*0214*/ 	.word	0xffffffff


	//   ....[31]....
        /*0218*/ 	.word	0xffffffff


	//   ....[32]....
        /*021c*/ 	.word	0xffffffff


	//   ....[33]....
        /*0220*/ 	.word	0xffffffff


	//   ....[34]....
        /*0224*/ 	.word	0xffffffff


	//   ....[35]....
        /*0228*/ 	.word	0xffffffff


	//   ....[36]....
        /*022c*/ 	.word	0xffffffff


	//   ....[37]....
        /*0230*/ 	.word	0xffffffff


	//   ....[38]....
        /*0234*/ 	.word	0xffffffff


	//   ....[39]....
        /*0238*/ 	.word	0xffffffff


	//   ....[40]....
        /*023c*/ 	.word	0xffffffff


	//   ....[41]....
        /*0240*/ 	.word	0xffffffff


	//   ....[42]....
        /*0244*/ 	.word	0xffffffff


	//   ....[43]....
        /*0248*/ 	.word	0xffffffff


	//   ....[44]....
        /*024c*/ 	.word	0xffffffff


	//   ....[45]....
        /*0250*/ 	.word	0xffffffff


	//   ....[46]....
        /*0254*/ 	.word	0xffffffff


	//   ....[47]....
        /*0258*/ 	.word	0xffffffff


	//   ....[48]....
        /*025c*/ 	.word	0xffffffff


	//   ....[49]....
        /*0260*/ 	.word	0xffffffff


	//   ....[50]....
        /*0264*/ 	.word	0xffffffff


	//   ....[51]....
        /*0268*/ 	.word	0xffffffff


	//   ....[52]....
        /*026c*/ 	.word	0xffffffff


	//   ....[53]....
        /*0270*/ 	.word	0xffffffff


	//   ....[54]....
        /*0274*/ 	.word	0xffffffff


	//   ....[55]....
        /*0278*/ 	.word	0xffffffff


	//   ....[56]....
        /*027c*/ 	.word	0xffffffff


	//   ....[57]....
        /*0280*/ 	.word	0xffffffff


	//   ....[58]....
        /*0284*/ 	.word	0xffffffff


	//   ....[59]....
        /*0288*/ 	.word	0xffffffff


	//   ....[60]....
        /*028c*/ 	.word	0xffffffff


	//   ....[61]....
        /*0290*/ 	.word	0xffffffff


	//   ....[62]....
        /*0294*/ 	.word	0xffffffff


	//   ....[63]....
        /*0298*/ 	.word	0xffffffff


	//   ....[64]....
        /*029c*/ 	.word	0xffffffff


	//   ....[65]....
        /*02a0*/ 	.word	0xffffffff


	//   ....[66]....
        /*02a4*/ 	.word	0xffffffff


	//   ....[67]....
        /*02a8*/ 	.word	0xffffffff


	//   ....[68]....
        /*02ac*/ 	.word	0xffffffff


	//   ....[69]....
        /*02b0*/ 	.word	0xffffffff


	//   ....[70]....
        /*02b4*/ 	.word	0xffffffff


	//   ....[71]....
        /*02b8*/ 	.word	0xffffffff


	//   ....[72]....
        /*02bc*/ 	.word	0xffffffff


	//   ....[73]....
        /*02c0*/ 	.word	0xffffffff


	//   ....[74]....
        /*02c4*/ 	.word	0xffffffff


	//   ....[75]....
        /*02c8*/ 	.word	0xffffffff


	//   ....[76]....
        /*02cc*/ 	.word	0xffffffff


	//   ....[77]....
        /*02d0*/ 	.word	0xffffffff


	//   ....[78]....
        /*02d4*/ 	.word	0xffffffff


	//   ....[79]....
        /*02d8*/ 	.word	0xffffffff


	//   ....[80]....
        /*02dc*/ 	.word	0xffffffff


	//   ....[81]....
        /*02e0*/ 	.word	0xffffffff


	//   ....[82]....
        /*02e4*/ 	.word	0xffffffff


	//   ....[83]....
        /*02e8*/ 	.word	0xffffffff


	//   ....[84]....
        /*02ec*/ 	.word	0xffffffff


	//   ....[85]....
        /*02f0*/ 	.word	0xffffffff


	//   ....[86]....
        /*02f4*/ 	.word	0xffffffff


	//   ....[87]....
        /*02f8*/ 	.word	0xffffffff


	//   ....[88]....
        /*02fc*/ 	.word	0xffffffff


	//   ....[89]....
        /*0300*/ 	.word	0xffffffff


	//   ....[90]....
        /*0304*/ 	.word	0xffffffff


	//   ....[91]....
        /*0308*/ 	.word	0xffffffff


	//   ....[92]....
        /*030c*/ 	.word	0xffffffff


	//   ....[93]....
        /*0310*/ 	.word	0xffffffff


	//   ....[94]....
        /*0314*/ 	.word	0xffffffff


	//   ....[95]....
        /*0318*/ 	.word	0xffffffff


	//   ....[96]....
        /*031c*/ 	.word	0xffffffff


	//   ....[97]....
        /*0320*/ 	.word	0xffffffff


	//   ....[98]....
        /*0324*/ 	.word	0xffffffff


	//   ....[99]....
        /*0328*/ 	.word	0xffffffff


	//   ....[100]....
        /*032c*/ 	.word	0xffffffff


	//   ....[101]....
        /*0330*/ 	.word	0xffffffff


	//   ....[102]....
        /*0334*/ 	.word	0xffffffff


	//   ....[103]....
        /*0338*/ 	.word	0xffffffff


	//   ....[104]....
        /*033c*/ 	.word	0xffffffff


	//   ....[105]....
        /*0340*/ 	.word	0xffffffff


	//   ....[106]....
        /*0344*/ 	.word	0xffffffff


	//   ....[107]....
        /*0348*/ 	.word	0xffffffff


	//   ....[108]....
        /*034c*/ 	.word	0xffffffff


	//   ....[109]....
        /*0350*/ 	.word	0xffffffff


	//   ....[110]....
        /*0354*/ 	.word	0xffffffff


	//   ....[111]....
        /*0358*/ 	.word	0xffffffff


	//   ....[112]....
        /*035c*/ 	.word	0xffffffff


	//   ....[113]....
        /*0360*/ 	.word	0xffffffff


	//   ....[114]....
        /*0364*/ 	.word	0xffffffff


	//   ....[115]....
        /*0368*/ 	.word	0xffffffff


	//   ....[116]....
        /*036c*/ 	.word	0xffffffff


	//   ....[117]....
        /*0370*/ 	.word	0xffffffff


	//   ....[118]....
        /*0374*/ 	.word	0xffffffff


	//   ....[119]....
        /*0378*/ 	.word	0xffffffff


	//   ....[120]....
        /*037c*/ 	.word	0xffffffff


	//   ....[121]....
        /*0380*/ 	.word	0xffffffff


	//   ....[122]....
        /*0384*/ 	.word	0xffffffff


	//   ....[123]....
        /*0388*/ 	.word	0xffffffff


	//   ....[124]....
        /*038c*/ 	.word	0xffffffff


	//   ....[125]....
        /*0390*/ 	.word	0xffffffff


	//   ....[126]....
        /*0394*/ 	.word	0xffffffff


	//   ....[127]....
        /*0398*/ 	.word	0xffffffff


	//   ....[128]....
        /*039c*/ 	.word	0xffffffff


	//   ....[129]....
        /*03a0*/ 	.word	0xffffffff


	//   ....[130]....
        /*03a4*/ 	.word	0xffffffff


	//   ....[131]....
        /*03a8*/ 	.word	0xffffffff


	//   ....[132]....
        /*03ac*/ 	.word	0xffffffff


	//   ....[133]....
        /*03b0*/ 	.word	0xffffffff


	//   ....[134]....
        /*03b4*/ 	.word	0xffffffff


	//   ....[135]....
        /*03b8*/ 	.word	0xffffffff


	//   ....[136]....
        /*03bc*/ 	.word	0xffffffff


	//   ....[137]....
        /*03c0*/ 	.word	0xffffffff


	//   ....[138]....
        /*03c4*/ 	.word	0xffffffff


	//   ....[139]....
        /*03c8*/ 	.word	0xffffffff


	//   ....[140]....
        /*03cc*/ 	.word	0xffffffff


	//   ....[141]....
        /*03d0*/ 	.word	0xffffffff


	//   ....[142]....
        /*03d4*/ 	.word	0xffffffff


	//   ....[143]....
        /*03d8*/ 	.word	0x0500000f


	//   ....[144]....
        /*03dc*/ 	.word	0x0500000f


	//   ....[145]....
        /*03e0*/ 	.word	0x0500000f


	//   ....[146]....
        /*03e4*/ 	.word	0x0500000f


	//   ....[147]....
        /*03e8*/ 	.word	0x0500000f


	//   ....[148]....
        /*03ec*/ 	.word	0x0500000f


	//   ....[149]....
        /*03f0*/ 	.word	0x0500000f


	//   ....[150]....
        /*03f4*/ 	.word	0x0500000f


	//   ....[151]....
        /*03f8*/ 	.word	0x0500000f


	//   ....[152]....
        /*03fc*/ 	.word	0x0500000f


	//   ....[153]....
        /*0400*/ 	.word	0x0500000f


	//   ....[154]....
        /*0404*/ 	.word	0x0500000f


	//   ....[155]....
        /*0408*/ 	.word	0x0500000f


	//   ....[156]....
        /*040c*/ 	.word	0x0500000f


	//   ....[157]....
        /*0410*/ 	.word	0x0500000f


	//   ....[158]....
        /*0414*/ 	.word	0x0500000f


	//   ....[159]....
        /*0418*/ 	.word	0x0500000f


	//   ....[160]....
        /*041c*/ 	.word	0x0500000f


	//   ....[161]....
        /*0420*/ 	.word	0x0500000f


	//   ....[162]....
        /*0424*/ 	.word	0x0500000f


	//   ....[163]....
        /*0428*/ 	.word	0x0500000f


	//   ....[164]....
        /*042c*/ 	.word	0x0500000f


	//   ....[165]....
        /*0430*/ 	.word	0x0500000f


	//   ....[166]....
        /*0434*/ 	.word	0x0500000f


	//   ....[167]....
        /*0438*/ 	.word	0x0500000f


	//   ....[168]....
        /*043c*/ 	.word	0x0500000f


	//   ....[169]....
        /*0440*/ 	.word	0x0500000f


	//   ....[170]....
        /*0444*/ 	.word	0x0500000f


	//   ....[171]....
        /*0448*/ 	.word	0x0500000f


	//   ....[172]....
        /*044c*/ 	.word	0x0500000f


	//   ....[173]....
        /*0450*/ 	.word	0x0500000f


	//   ....[174]....
        /*0454*/ 	.word	0x0500000f


	//   ....[175]....
        /*0458*/ 	.word	0x0500000f


	//   ....[176]....
        /*045c*/ 	.word	0x0500000f


	//   ....[177]....
        /*0460*/ 	.word	0x0500000f


	//   ....[178]....
        /*0464*/ 	.word	0x0500000f


	//   ....[179]....
        /*0468*/ 	.word	0x0500000f


	//   ....[180]....
        /*046c*/ 	.word	0x0500000f


	//   ....[181]....
        /*0470*/ 	.word	0x0500000f


	//   ....[182]....
        /*0474*/ 	.word	0x0500000f


	//   ....[183]....
        /*0478*/ 	.word	0x0500000f


	//   ....[184]....
        /*047c*/ 	.word	0x0500000f


	//   ....[185]....
        /*0480*/ 	.word	0x0500000f


	//   ....[186]....
        /*0484*/ 	.word	0x0500000f


	//   ....[187]....
        /*0488*/ 	.word	0x0500000f


	//   ....[188]....
        /*048c*/ 	.word	0x0500000f


	//   ....[189]....
        /*0490*/ 	.word	0x0500000f


	//   ....[190]....
        /*0494*/ 	.word	0x0500000f


	//   ....[191]....
        /*0498*/ 	.word	0x0500000f


	//   ....[192]....
        /*049c*/ 	.word	0x0500000f


	//   ....[193]....
        /*04a0*/ 	.word	0x0500000f


	//   ....[194]....
        /*04a4*/ 	.word	0x0500000f


	//   ....[195]....
        /*04a8*/ 	.word	0x0500000f


	//   ....[196]....
        /*04ac*/ 	.word	0x0500000f


	//   ....[197]....
        /*04b0*/ 	.word	0x0500000f


	//   ....[198]....
        /*04b4*/ 	.word	0x0500000f


	//   ....[199]....
        /*04b8*/ 	.word	0x0500000f


	//   ....[200]....
        /*04bc*/ 	.word	0x0500000f


	//   ....[201]....
        /*04c0*/ 	.word	0x0500000f


	//   ....[202]....
        /*04c4*/ 	.word	0x0500000f


	//   ....[203]....
        /*04c8*/ 	.word	0x0500000f


	//   ....[204]....
        /*04cc*/ 	.word	0x0500000f


	//   ....[205]....
        /*04d0*/ 	.word	0x0500000f


	//   ....[206]....
        /*04d4*/ 	.word	0x0500000f


	//   ....[207]....
        /*04d8*/ 	.word	0x0500000f


	//   ....[208]....
        /*04dc*/ 	.word	0x0500000f


	//   ....[209]....
        /*04e0*/ 	.word	0x0500000f


	//   ....[210]....
        /*04e4*/ 	.word	0x0500000f


	//   ....[211]....
        /*04e8*/ 	.word	0x0500000f


	//   ....[212]....
        /*04ec*/ 	.word	0x0500000f


	//   ....[213]....
        /*04f0*/ 	.word	0x0500000f


	//   ....[214]....
        /*04f4*/ 	.word	0x0500000f


	//   ....[215]....
        /*04f8*/ 	.word	0x0500000f


	//   ....[216]....
        /*04fc*/ 	.word	0x0500000f


	//   ....[217]....
        /*0500*/ 	.word	0x0500000f


	//   ....[218]....
        /*0504*/ 	.word	0x0500000f


	//   ....[219]....
        /*0508*/ 	.word	0x0500000f


	//   ....[220]....
        /*050c*/ 	.word	0x0500000f


	//   ....[221]....
        /*0510*/ 	.word	0x0500000f


	//   ....[222]....
        /*0514*/ 	.word	0x0500000f


	//   ....[223]....
        /*0518*/ 	.word	0x0500000f


	//   ....[224]....
        /*051c*/ 	.word	0x0500000f


	//   ....[225]....
        /*0520*/ 	.word	0x0500000f


	//   ....[226]....
        /*0524*/ 	.word	0x0500000f


	//----- nvinfo : EIATTR_COOP_GROUP_INSTR_OFFSETS
	.align		4
.L_615:
        /*0528*/ 	.byte	0x04, 0x28
        /*052a*/ 	.short	(.L_617 - .L_616)


	//   ....[0]....
.L_616:
        /*052c*/ 	.word	0x00000070


	//   ....[1]....
        /*0530*/ 	.word	0x000000b0


	//   ....[2]....
        /*0534*/ 	.word	0x000002d0


	//   ....[3]....
        /*0538*/ 	.word	0x00000430


	//   ....[4]....
        /*053c*/ 	.word	0x00000550


	//   ....[5]....
        /*0540*/ 	.word	0x000006b0


	//   ....[6]....
        /*0544*/ 	.word	0x00001b10


	//   ....[7]....
        /*0548*/ 	.word	0x00002df0


	//   ....[8]....
        /*054c*/ 	.word	0x00002e60


	//   ....[9]....
        /*0550*/ 	.word	0x00003360


	//   ....[10]....
        /*0554*/ 	.word	0x000033e0


	//   ....[11]....
        /*0558*/ 	.word	0x000053d0


	//   ....[12]....
        /*055c*/ 	.word	0x000053e0


	//   ....[13]....
        /*0560*/ 	.word	0x00005430


	//   ....[14]....
        /*0564*/ 	.word	0x00005440


	//   ....[15]....
        /*0568*/ 	.word	0x000067d0


	//   ....[16]....
        /*056c*/ 	.word	0x00006a10


	//   ....[17]....
        /*0570*/ 	.word	0x00006a40


	//   ....[18]....
        /*0574*/ 	.word	0x00006a50


	//   ....[19]....
        /*0578*/ 	.word	0x000081b0


	//   ....[20]....
        /*057c*/ 	.word	0x000081d0


	//   ....[21]....
        /*0580*/ 	.word	0x000081e0


	//   ....[22]....
        /*0584*/ 	.word	0x00008200


	//   ....[23]....
        /*0588*/ 	.word	0x00008b20


	//   ....[24]....
        /*058c*/ 	.word	0x00008b40


	//   ....[25]....
        /*0590*/ 	.word	0x00008c70


	//   ....[26]....
        /*0594*/ 	.word	0x00008c90


	//   ....[27]....
        /*0598*/ 	.word	0x00008d90


	//   ....[28]....
        /*059c*/ 	.word	0x00008db0


	//   ....[29]....
        /*05a0*/ 	.word	0x00008ec0


	//   ....[30]....
        /*05a4*/ 	.word	0x00008ee0


	//   ....[31]....
        /*05a8*/ 	.word	0x00009350


	//   ....[32]....
        /*05ac*/ 	.word	0x00009360


	//   ....[33]....
        /*05b0*/ 	.word	0x000099f0


	//   ....[34]....
        /*05b4*/ 	.word	0x00009a00


	//   ....[35]....
        /*05b8*/ 	.word	0x0000aaa0


	//   ....[36]....
        /*05bc*/ 	.word	0x0000aad0


	//   ....[37]....
        /*05c0*/ 	.word	0x0000abf0


	//   ....[38]....
        /*05c4*/ 	.word	0x0000ac10


	//   ....[39]....
        /*05c8*/ 	.word	0x0000ad10


	//   ....[40]....
        /*05cc*/ 	.word	0x0000ad30


	//   ....[41]....
        /*05d0*/ 	.word	0x0000ae40


	//   ....[42]....
        /*05d4*/ 	.word	0x0000ae60


	//   ....[43]....
        /*05d8*/ 	.word	0x0000b000


	//   ....[44]....
        /*05dc*/ 	.word	0x0000b1f0


	//   ....[45]....
        /*05e0*/ 	.word	0x0000b220


	//   ....[46]....
        /*05e4*/ 	.word	0x0000b250


	//   ....[47]....
        /*05e8*/ 	.word	0x0000b280


	//   ....[48]....
        /*05ec*/ 	.word	0x0000b2b0


	//   ....[49]....
        /*05f0*/ 	.word	0x0000b2e0


	//   ....[50]....
        /*05f4*/ 	.word	0x0000b450


	//   ....[51]....
        /*05f8*/ 	.word	0x0000b480


	//   ....[52]....
        /*05fc*/ 	.word	0x0000b4b0


	//   ....[53]....
        /*0600*/ 	.word	0x0000b4e0


	//   ....[54]....
        /*0604*/ 	.word	0x0000b510


	//   ....[55]....
        /*0608*/ 	.word	0x0000b540


	//   ....[56]....
        /*060c*/ 	.word	0x0000b5d0


	//   ....[57]....
        /*0610*/ 	.word	0x0000b600


	//   ....[58]....
        /*0614*/ 	.word	0x0000b610


	//   ....[59]....
        /*0618*/ 	.word	0x0000b6a0


	//   ....[60]....
        /*061c*/ 	.word	0x0000d030


	//   ....[61]....
        /*0620*/ 	.word	0x0000d050


	//   ....[62]....
        /*0624*/ 	.word	0x0000d100


	//   ....[63]....
        /*0628*/ 	.word	0x0000d120


	//   ....[64]....
        /*062c*/ 	.word	0x0000d1c0


	//   ....[65]....
        /*0630*/ 	.word	0x0000d1e0


	//   ....[66]....
        /*0634*/ 	.word	0x0000d280


	//   ....[67]....
        /*0638*/ 	.word	0x0000d2a0


	//   ....[68]....
        /*063c*/ 	.word	0x0000d340


	//   ....[69]....
        /*0640*/ 	.word	0x0000d360


	//   ....[70]....
        /*0644*/ 	.word	0x0000d370


	//   ....[71]....
        /*0648*/ 	.word	0x0000d400


	//   ....[72]....
        /*064c*/ 	.word	0x0000db00


	//   ....[73]....
        /*0650*/ 	.word	0x0000db30


	//   ....[74]....
        /*0654*/ 	.word	0x0000db90


	//   ....[75]....
        /*0658*/ 	.word	0x0000dbe0


	//   ....[76]....
        /*065c*/ 	.word	0x0000dc30


	//   ....[77]....
        /*0660*/ 	.word	0x0000dc90


	//   ....[78]....
        /*0664*/ 	.word	0x0000dce0


	//   ....[79]....
        /*0668*/ 	.word	0x0000dd40


	//   ....[80]....
        /*066c*/ 	.word	0x0000dd90


	//   ....[81]....
        /*0670*/ 	.word	0x0000ddf0


	//   ....[82]....
        /*0674*/ 	.word	0x0000de30


	//   ....[83]....
        /*0678*/ 	.word	0x0000dea0


	//   ....[84]....
        /*067c*/ 	.word	0x0000def0


	//   ....[85]....
        /*0680*/ 	.word	0x0000df50


	//   ....[86]....
        /*0684*/ 	.word	0x0000df70


	//   ....[87]....
        /*0688*/ 	.word	0x0000dfb0


	//   ....[88]....
        /*068c*/ 	.word	0x0000e760


	//   ....[89]....
        /*0690*/ 	.word	0x0000e7a0


	//   ....[90]....
        /*0694*/ 	.word	0x0000e7b0


	//   ....[91]....
        /*0698*/ 	.word	0x0000e810


	//   ....[92]....
        /*069c*/ 	.word	0x0000e820


	//   ....[93]....
        /*06a0*/ 	.word	0x0000e880


	//   ....[94]....
        /*06a4*/ 	.word	0x0000e8b0


	//   ....[95]....
        /*06a8*/ 	.word	0x0000e8f0


	//   ....[96]....
        /*06ac*/ 	.word	0x0000e920


	//   ....[97]....
        /*06b0*/ 	.word	0x0000e960


	//   ....[98]....
        /*06b4*/ 	.word	0x0000e990


	//   ....[99]....
        /*06b8*/ 	.word	0x0000e9d0


	//   ....[100]....
        /*06bc*/ 	.word	0x0000ec40


	//   ....[101]....
        /*06c0*/ 	.word	0x0000ec60


	//   ....[102]....
        /*06c4*/ 	.word	0x0000ec70


	//   ....[103]....
        /*06c8*/ 	.word	0x0000ed00


	//   ....[104]....
        /*06cc*/ 	.word	0x0000ed10


	//   ....[105]....
        /*06d0*/ 	.word	0x0000eda0


	//   ....[106]....
        /*06d4*/ 	.word	0x0000edb0


	//   ....[107]....
        /*06d8*/ 	.word	0x0000ee40


	//   ....[108]....
        /*06dc*/ 	.word	0x0000ee50


	//   ....[109]....
        /*06e0*/ 	.word	0x0000eee0


	//   ....[110]....
        /*06e4*/ 	.word	0x0000eef0


	//   ....[111]....
        /*06e8*/ 	.word	0x0000ef00


	//   ....[112]....
        /*06ec*/ 	.word	0x0000f4c0


	//   ....[113]....
        /*06f0*/ 	.word	0x0000f500


	//   ....[114]....
        /*06f4*/ 	.word	0x0000f540


	//   ....[115]....
        /*06f8*/ 	.word	0x0000f570


	//   ....[116]....
        /*06fc*/ 	.word	0x0000f600


	//   ....[117]....
        /*0700*/ 	.word	0x0000f630


	//   ....[118]....
        /*0704*/ 	.word	0x0000f6a0


	//   ....[119]....
        /*0708*/ 	.word	0x0000f6d0


	//   ....[120]....
        /*070c*/ 	.word	0x0000f740


	//   ....[121]....
        /*0710*/ 	.word	0x0000f770


	//   ....[122]....
        /*0714*/ 	.word	0x0000f7a0


	//   ....[123]....
        /*0718*/ 	.word	0x0000f7f0


	//   ....[124]....
        /*071c*/ 	.word	0x0000fc30


	//   ....[125]....
        /*0720*/ 	.word	0x0000fc40


	//   ....[126]....
        /*0724*/ 	.word	0x0000fc80


	//   ....[127]....
        /*0728*/ 	.word	0x0000fcc0


	//   ....[128]....
        /*072c*/ 	.word	0x0000fcf0


	//   ....[129]....
        /*0730*/ 	.word	0x0000fd20


	//   ....[130]....
        /*0734*/ 	.word	0x0000fd50


	//   ....[131]....
        /*0738*/ 	.word	0x0000fd80


	//   ....[132]....
        /*073c*/ 	.word	0x0000ff30


	//   ....[133]....
        /*0740*/ 	.word	0x0000ff60


	//   ....[134]....
        /*0744*/ 	.word	0x0000ff90


	//   ....[135]....
        /*0748*/ 	.word	0x0000ffc0


	//   ....[136]....
        /*074c*/ 	.word	0x0000fff0


	//   ....[137]....
        /*0750*/ 	.word	0x00010020


	//   ....[138]....
        /*0754*/ 	.word	0x000100e0


	//   ....[139]....
        /*0758*/ 	.word	0x00010100


	//   ....[140]....
        /*075c*/ 	.word	0x00010110


	//   ....[141]....
        /*0760*/ 	.word	0x00010170


	//   ....[142]....
        /*0764*/ 	.word	0x00010790


	//   ....[143]....
        /*0768*/ 	.word	0x00010c70


	//   ....[144]....
        /*076c*/ 	.word	0x00010d60


	//   ....[145]....
        /*0770*/ 	.word	0x00010e00


	//   ....[146]....
        /*0774*/ 	.word	0x00010e60


	//   ....[147]....
        /*0778*/ 	.word	0x00010f70


	//   ....[148]....
        /*077c*/ 	.word	0x00010fe0


	//   ....[149]....
        /*0780*/ 	.word	0x000110f0


	//   ....[150]....
        /*0784*/ 	.word	0x00011160


	//   ....[151]....
        /*0788*/ 	.word	0x00011270


	//   ....[152]....
        /*078c*/ 	.word	0x000112e0


	//   ....[153]....
        /*0790*/ 	.word	0x000113f0


	//   ....[154]....
        /*0794*/ 	.word	0x00011460


	//   ....[155]....
        /*0798*/ 	.word	0x00011500


	//   ....[156]....
        /*079c*/ 	.word	0x00011610


	//   ....[157]....
        /*07a0*/ 	.word	0x00011680


	//   ....[158]....
        /*07a4*/ 	.word	0x00011700


	//   ....[159]....
        /*07a8*/ 	.word	0x000117c0


	//   ....[160]....
        /*07ac*/ 	.word	0x00011840


	//   ....[161]....
        /*07b0*/ 	.word	0x00011920


	//   ....[162]....
        /*07b4*/ 	.word	0x000119a0


	//   ....[163]....
        /*07b8*/ 	.word	0x00011a80


	//   ....[164]....
        /*07bc*/ 	.word	0x00011b00


	//   ....[165]....
        /*07c0*/ 	.word	0x00011be0


	//   ....[166]....
        /*07c4*/ 	.word	0x00011c60


	//   ....[167]....
        /*07c8*/ 	.word	0x00011d40


	//   ....[168]....
        /*07cc*/ 	.word	0x00011dc0


	//   ....[169]....
        /*07d0*/ 	.word	0x00011ea0


	//   ....[170]....
        /*07d4*/ 	.word	0x00011f20


	//   ....[171]....
        /*07d8*/ 	.word	0x00011fe0


	//   ....[172]....
        /*07dc*/ 	.word	0x00012110


	//   ....[173]....
        /*07e0*/ 	.word	0x000121e0


	//   ....[174]....
        /*07e4*/ 	.word	0x00012250


	//   ....[175]....
        /*07e8*/ 	.word	0x00012320


	//   ....[176]....
        /*07ec*/ 	.word	0x00012380


	//   ....[177]....
        /*07f0*/ 	.word	0x00012450


	//   ....[178]....
        /*07f4*/ 	.word	0x000124b0


	//   ....[179]....
        /*07f8*/ 	.word	0x00012580


	//   ....[180]....
        /*07fc*/ 	.word	0x000125e0


	//   ....[181]....
        /*0800*/ 	.word	0x000126b0


	//   ....[182]....
        /*0804*/ 	.word	0x00012710


	//   ....[183]....
        /*0808*/ 	.word	0x000127f0


	//   ....[184]....
        /*080c*/ 	.word	0x000128e0


	//   ....[185]....
        /*0810*/ 	.word	0x00012980


	//   ....[186]....
        /*0814*/ 	.word	0x000129e0


	//   ....[187]....
        /*0818*/ 	.word	0x00012ae0


	//   ....[188]....
        /*081c*/ 	.word	0x00012b40


	//   ....[189]....
        /*0820*/ 	.word	0x00012c40


	//   ....[190]....
        /*0824*/ 	.word	0x00012ca0


	//   ....[191]....
        /*0828*/ 	.word	0x00012da0


	//   ....[192]....
        /*082c*/ 	.word	0x00012e00


	//   ....[193]....
        /*0830*/ 	.word	0x00012f00


	//   ....[194]....
        /*0834*/ 	.word	0x00012f60


	//   ....[195]....
        /*0838*/ 	.word	0x00013030


	//   ....[196]....
        /*083c*/ 	.word	0x00013170


	//   ....[197]....
        /*0840*/ 	.word	0x00013210


	//   ....[198]....
        /*0844*/ 	.word	0x000132f0


	//   ....[199]....
        /*0848*/ 	.word	0x000133c0


	//   ....[200]....
        /*084c*/ 	.word	0x00013420


	//   ....[201]....
        /*0850*/ 	.word	0x00013510


	//   ....[202]....
        /*0854*/ 	.word	0x00013570


	//   ....[203]....
        /*0858*/ 	.word	0x00013660


	//   ....[204]....
        /*085c*/ 	.word	0x000136c0


	//   ....[205]....
        /*0860*/ 	.word	0x000137b0


	//   ....[206]....
        /*0864*/ 	.word	0x00013810


	//   ....[207]....
        /*0868*/ 	.word	0x000138f0


	//   ....[208]....
        /*086c*/ 	.word	0x00013980


	//   ....[209]....
        /*0870*/ 	.word	0x00013a20


	//   ....[210]....
        /*0874*/ 	.word	0x00013b80


	//   ....[211]....
        /*0878*/ 	.word	0x00013bf0


	//   ....[212]....
        /*087c*/ 	.word	0x00013c70


	//   ....[213]....
        /*0880*/ 	.word	0x00013ce0


	//   ....[214]....
        /*0884*/ 	.word	0x00013d50


	//   ....[215]....
        /*0888*/ 	.word	0x00013dd0


	//   ....[216]....
        /*088c*/ 	.word	0x00013e50


	//   ....[217]....
        /*0890*/ 	.word	0x00013ee0


	//   ....[218]....
        /*0894*/ 	.word	0x00013f50


	//   ....[219]....
        /*0898*/ 	.word	0x00013fc0


	//   ....[220]....
        /*089c*/ 	.word	0x00014030


	//   ....[221]....
        /*08a0*/ 	.word	0x000140b0


	//   ....[222]....
        /*08a4*/ 	.word	0x00014120


	//   ....[223]....
        /*08a8*/ 	.word	0x000141c0


	//   ....[224]....
        /*08ac*/ 	.word	0x00014210


	//   ....[225]....
        /*08b0*/ 	.word	0x000142a0


	//   ....[226]....
        /*08b4*/ 	.word	0x000143d0


	//----- nvinfo : EIATTR_REG_RECONFIG
	.align		4
.L_617:
        /*08b8*/ 	.byte	0x01, 0x54
	.zero		2


	//----- nvinfo : EIATTR_SYSCALL_OFFSETS
	.align		4
        /*08bc*/ 	.byte	0x04, 0x46
        /*08be*/ 	.short	(.L_619 - .L_618)


	//   ....[0]....
.L_618:
        /*08c0*/ 	.word	0x00001c90


	//   ....[1]....
        /*08c4*/ 	.word	0x0000c680


	//   ....[2]....
        /*08c8*/ 	.word	0x0000c7d0


	//   ....[3]....
        /*08cc*/ 	.word	0x0000c8c0


	//   ....[4]....
        /*08d0*/ 	.word	0x0000d790


	//----- nvinfo : EIATTR_MBARRIER_INSTR_OFFSETS
	.align		4
.L_619:
        /*08d4*/ 	.byte	0x04, 0x39
        /*08d6*/ 	.short	(.L_621 - .L_620)


	//   ....[0]....
.L_620:
        /*08d8*/ 	.word	0x00000180
        /*08dc*/ 	.word	0x000000ff
        /*08e0*/ 	.word	0x00030800
        /*08e4*/ 	.short	0x0100
        /*08e6*/ 	.byte	0x08
	.zero		1


	//   ....[1]....
        /*08e8*/ 	.word	0x00000190
        /*08ec*/ 	.word	0x000000ff
        /*08f0*/ 	.word	0x00030820
        /*08f4*/ 	.short	0x0100
        /*08f6*/ 	.byte	0x08
	.zero		1


	//   ....[2]....
        /*08f8*/ 	.word	0x00000280
        /*08fc*/ 	.word	0x000000ff
        /*0900*/ 	.word	0x00030830
        /*0904*/ 	.short	0x0100
        /*0906*/ 	.byte	0x08
	.zero		1


	//   ....[3]....
        /*0908*/ 	.word	0x00000290
        /*090c*/ 	.word	0x000000ff
        /*0910*/ 	.word	0x00030840
        /*0914*/ 	.short	0x0100
        /*0916*/ 	.byte	0x08
	.zero		1


	//   ....[4]....
        /*0918*/ 	.word	0x000002a0
        /*091c*/ 	.word	0x000000ff
        /*0920*/ 	.word	0x00030838
        /*0924*/ 	.short	0x0100
        /*0926*/ 	.byte	0x08
	.zero		1


	//   ....[5]....
        /*0928*/ 	.word	0x000002b0
        /*092c*/ 	.word	0x000000ff
        /*0930*/ 	.word	0x00030848
        /*0934*/ 	.short	0x0100
        /*0936*/ 	.byte	0x08
	.zero		1


	//   ....[6]....
        /*0938*/ 	.word	0x000003e0
        /*093c*/ 	.word	0x000000ff
        /*0940*/ 	.word	0x00030850
        /*0944*/ 	.short	0x0100
        /*0946*/ 	.byte	0x08
	.zero		1


	//   ....[7]....
        /*0948*/ 	.word	0x000003f0
        /*094c*/ 	.word	0x000000ff
        /*0950*/ 	.word	0x00030860
        /*0954*/ 	.short	0x0100
        /*0956*/ 	.byte	0x08
	.zero		1


	//   ....[8]....
        /*0958*/ 	.word	0x00000400
        /*095c*/ 	.word	0x000000ff
        /*0960*/ 	.word	0x00030858
        /*0964*/ 	.short	0x0100
        /*0966*/ 	.byte	0x08
	.zero		1


	//   ....[9]....
        /*0968*/ 	.word	0x00000410
        /*096c*/ 	.word	0x000000ff
        /*0970*/ 	.word	0x00030868
        /*0974*/ 	.short	0x0100
        /*0976*/ 	.byte	0x08
	.zero		1


	//   ....[10]....
        /*0978*/ 	.word	0x00000500
        /*097c*/ 	.word	0x000000ff
        /*0980*/ 	.word	0x00030870
        /*0984*/ 	.short	0x0100
        /*0986*/ 	.byte	0x06
	.zero		1


	//   ....[11]....
        /*0988*/ 	.word	0x00000510
        /*098c*/ 	.word	0x000000ff
        /*0990*/ 	.word	0x00030880
        /*0994*/ 	.short	0x0100
        /*0996*/ 	.byte	0x06
	.zero		1


	//   ....[12]....
        /*0998*/ 	.word	0x00000520
        /*099c*/ 	.word	0x000000ff
        /*09a0*/ 	.word	0x00030878
        /*09a4*/ 	.short	0x0100
        /*09a6*/ 	.byte	0x06
	.zero		1


	//   ....[13]....
        /*09a8*/ 	.word	0x00000530
        /*09ac*/ 	.word	0x000000ff
        /*09b0*/ 	.word	0x00030888
        /*09b4*/ 	.short	0x0100
        /*09b6*/ 	.byte	0x06
	.zero		1


	//   ....[14]....
        /*09b8*/ 	.word	0x00000660
        /*09bc*/ 	.word	0x000000ff
        /*09c0*/ 	.word	0x00030890
        /*09c4*/ 	.short	0x0100
        /*09c6*/ 	.byte	0x08
	.zero		1


	//   ....[15]....
        /*09c8*/ 	.word	0x00000670
        /*09cc*/ 	.word	0x000000ff
        /*09d0*/ 	.word	0x000308a0
        /*09d4*/ 	.short	0x0100
        /*09d6*/ 	.byte	0x08
	.zero		1


	//   ....[16]....
        /*09d8*/ 	.word	0x00000680
        /*09dc*/ 	.word	0x000000ff
        /*09e0*/ 	.word	0x00030898
        /*09e4*/ 	.short	0x0100
        /*09e6*/ 	.byte	0x08
	.zero		1


	//   ....[17]....
        /*09e8*/ 	.word	0x00000690
        /*09ec*/ 	.word	0x000000ff
        /*09f0*/ 	.word	0x000308a8
        /*09f4*/ 	.short	0x0100
        /*09f6*/ 	.byte	0x08
	.zero		1


	//   ....[18]....
        /*09f8*/ 	.word	0x000007d0
        /*09fc*/ 	.word	0x000000ff
        /*0a00*/ 	.word	0x000308b0
        /*0a04*/ 	.short	0x0100
        /*0a06*/ 	.byte	0x08
	.zero		1


	//   ....[19]....
        /*0a08*/ 	.word	0x000007e0
        /*0a0c*/ 	.word	0x000000ff
        /*0a10*/ 	.word	0x000308c0
        /*0a14*/ 	.short	0x0100
        /*0a16*/ 	.byte	0x08
	.zero		1


	//   ....[20]....
        /*0a18*/ 	.word	0x000007f0
        /*0a1c*/ 	.word	0x000000ff
        /*0a20*/ 	.word	0x000308b8
        /*0a24*/ 	.short	0x0100
        /*0a26*/ 	.byte	0x08
	.zero		1


	//   ....[21]....
        /*0a28*/ 	.word	0x00000800
        /*0a2c*/ 	.word	0x000000ff
        /*0a30*/ 	.word	0x000308c8
        /*0a34*/ 	.short	0x0100
        /*0a36*/ 	.byte	0x08
	.zero		1


	//   ....[22]....
        /*0a38*/ 	.word	0x00001d50
        /*0a3c*/ 	.word	0x00000004
        /*0a40*/ 	.word	0x00030800
        /*0a44*/ 	.short	0x010a
        /*0a46*/ 	.byte	0x3f
	.zero		1


	//   ....[23]....
        /*0a48*/ 	.word	0x00001e00
        /*0a4c*/ 	.word	0x00000000
        /*0a50*/ 	.word	0x00030830
        /*0a54*/ 	.short	0x010a
        /*0a56*/ 	.byte	0x3f
	.zero		1


	//   ....[24]....
        /*0a58*/ 	.word	0x00001e50
        /*0a5c*/ 	.word	0x00000000
        /*0a60*/ 	.word	0x00030830
        /*0a64*/ 	.short	0x010a
        /*0a66*/ 	.byte	0x3f
	.zero		1


	//   ....[25]....
        /*0a68*/ 	.word	0x00002590
        /*0a6c*/ 	.word	0x00000000
        /*0a70*/ 	.word	0x00000000
        /*0a74*/ 	.short	0x0101
        /*0a76*/ 	.byte	0x3f
	.zero		1


	//   ....[26]....
        /*0a78*/ 	.word	0x000042a0
        /*0a7c*/ 	.word	0x000000ff
        /*0a80*/ 	.word	0x00030830
        /*0a84*/ 	.short	0x010a
        /*0a86*/ 	.byte	0x08
	.zero		1


	//   ....[27]....
        /*0a88*/ 	.word	0x000042e0
        /*0a8c*/ 	.word	0x000000ff
        /*0a90*/ 	.word	0x00030830
        /*0a94*/ 	.short	0x010a
        /*0a96*/ 	.byte	0x08
	.zero		1


	//   ....[28]....
        /*0a98*/ 	.word	0x00004df0
        /*0a9c*/ 	.word	0x000000ff
        /*0aa0*/ 	.word	0x00030850
        /*0aa4*/ 	.short	0x010a
        /*0aa6*/ 	.byte	0x09
	.zero		1


	//   ....[29]....
        /*0aa8*/ 	.word	0x00004e30
        /*0aac*/ 	.word	0x000000ff
        /*0ab0*/ 	.word	0x00030850
        /*0ab4*/ 	.short	0x010a
        /*0ab6*/ 	.byte	0x09
	.zero		1


	//   ....[30]....
        /*0ab8*/ 	.word	0x00005400
        /*0abc*/ 	.word	0x000000ff
        /*0ac0*/ 	.word	0x00000000
        /*0ac4*/ 	.short	0x0101
        /*0ac6*/ 	.byte	0x08
	.zero		1


	//   ....[31]....
        /*0ac8*/ 	.word	0x00005f40
        /*0acc*/ 	.word	0x000000ff
        /*0ad0*/ 	.word	0x00000000
        /*0ad4*/ 	.short	0x0101
        /*0ad6*/ 	.byte	0x09
	.zero		1


	//   ....[32]....
        /*0ad8*/ 	.word	0x000066c0
        /*0adc*/ 	.word	0x0000000d
        /*0ae0*/ 	.word	0x00030850
        /*0ae4*/ 	.short	0x010a
        /*0ae6*/ 	.byte	0x3f
	.zero		1


	//   ....[33]....
        /*0ae8*/ 	.word	0x00006750
        /*0aec*/ 	.word	0x0000000d
        /*0af0*/ 	.word	0x00030850
        /*0af4*/ 	.short	0x010a
        /*0af6*/ 	.byte	0x3f
	.zero		1


	//   ....[34]....
        /*0af8*/ 	.word	0x00006c70
        /*0afc*/ 	.word	0x00000002
        /*0b00*/ 	.word	0x00000000
        /*0b04*/ 	.short	0x0101
        /*0b06*/ 	.byte	0x3f
	.zero		1


	//   ....[35]....
        /*0b08*/ 	.word	0x00008b00
        /*0b0c*/ 	.word	0x000000ff
        /*0b10*/ 	.word	0x00000000
        /*0b14*/ 	.short	0x0101
        /*0b16*/ 	.byte	0x08
	.zero		1


	//   ....[36]....
        /*0b18*/ 	.word	0x000091b0
        /*0b1c*/ 	.word	0x000000ff
        /*0b20*/ 	.word	0x00000000
        /*0b24*/ 	.short	0x0101
        /*0b26*/ 	.byte	0x08
	.zero		1


	//   ....[37]....
        /*0b28*/ 	.word	0x0000ce40
        /*0b2c*/ 	.word	0x00000007
        /*0b30*/ 	.word	0x00030840
        /*0b34*/ 	.short	0x010a
        /*0b36*/ 	.byte	0x3f
	.zero		1


	//   ....[38]....
        /*0b38*/ 	.word	0x0000d4c0
        /*0b3c*/ 	.word	0x00000007
        /*0b40*/ 	.word	0x00030830
        /*0b44*/ 	.short	0x0107
        /*0b46*/ 	.byte	0x3f
	.zero		1


	//   ....[39]....
        /*0b48*/ 	.word	0x0000d590
        /*0b4c*/ 	.word	0x00000007
        /*0b50*/ 	.word	0x00030830
        /*0b54*/ 	.short	0x0101
        /*0b56*/ 	.byte	0x3f
	.zero		1


	//   ....[40]....
        /*0b58*/ 	.word	0x0000e0c0
        /*0b5c*/ 	.word	0x00000016
        /*0b60*/ 	.word	0x00030800
        /*0b64*/ 	.short	0x0107
        /*0b66*/ 	.byte	0x3f
	.zero		1


	//   ....[41]....
        /*0b68*/ 	.word	0x0000e1e0
        /*0b6c*/ 	.word	0x00000016
        /*0b70*/ 	.word	0x00030800
        /*0b74*/ 	.short	0x0101
        /*0b76*/ 	.byte	0x3f
	.zero		1


	//   ....[42]....
        /*0b78*/ 	.word	0x0000e200
        /*0b7c*/ 	.word	0x00000016
        /*0b80*/ 	.word	0x00030820
        /*0b84*/ 	.short	0x010a
        /*0b86*/ 	.byte	0x3f
	.zero		1


	//   ....[43]....
        /*0b88*/ 	.word	0x0000e5c0
        /*0b8c*/ 	.word	0x00000006
        /*0b90*/ 	.word	0x00030840
        /*0b94*/ 	.short	0x010a
        /*0b96*/ 	.byte	0x3f
	.zero		1


	//   ....[44]....
        /*0b98*/ 	.word	0x0000ea80
        /*0b9c*/ 	.word	0x00000006
        /*0ba0*/ 	.word	0x00030830
        /*0ba4*/ 	.short	0x0107
        /*0ba6*/ 	.byte	0x3f
	.zero		1


	//   ....[45]....
        /*0ba8*/ 	.word	0x0000eb30
        /*0bac*/ 	.word	0x00000006
        /*0bb0*/ 	.word	0x00030830
        /*0bb4*/ 	.short	0x0101
        /*0bb6*/ 	.byte	0x3f
	.zero		1


	//   ....[46]....
        /*0bb8*/ 	.word	0x0000eba0
        /*0bbc*/ 	.word	0x00000006
        /*0bc0*/ 	.word	0x00030860
        /*0bc4*/ 	.short	0x010a
        /*0bc6*/ 	.byte	0x3f
	.zero		1


	//   ....[47]....
        /*0bc8*/ 	.word	0x0000f0f0
        /*0bcc*/ 	.word	0x00000006
        /*0bd0*/ 	.word	0x00030850
        /*0bd4*/ 	.short	0x0107
        /*0bd6*/ 	.byte	0x3f
	.zero		1


	//   ....[48]....
        /*0bd8*/ 	.word	0x0000f210
        /*0bdc*/ 	.word	0x00000006
        /*0be0*/ 	.word	0x00030850
        /*0be4*/ 	.short	0x0101
        /*0be6*/ 	.byte	0x3f
	.zero		1


	//   ....[49]....
        /*0be8*/ 	.word	0x0000f420
        /*0bec*/ 	.word	0x00000000
        /*0bf0*/ 	.word	0x00030860
        /*0bf4*/ 	.short	0x010a
        /*0bf6*/ 	.byte	0x3f
	.zero		1


	//   ....[50]....
        /*0bf8*/ 	.word	0x0000f920
        /*0bfc*/ 	.word	0x00000000
        /*0c00*/ 	.word	0x00030850
        /*0c04*/ 	.short	0x0107
        /*0c06*/ 	.byte	0x3f
	.zero		1


	//   ....[51]....
        /*0c08*/ 	.word	0x0000f9d0
        /*0c0c*/ 	.word	0x00000000
        /*0c10*/ 	.word	0x00030850
        /*0c14*/ 	.short	0x0101
        /*0c16*/ 	.byte	0x3f
	.zero		1


	//   ....[52]....
        /*0c18*/ 	.word	0x00010710
        /*0c1c*/ 	.word	0x00000004
        /*0c20*/ 	.word	0x00030820
        /*0c24*/ 	.short	0x010a
        /*0c26*/ 	.byte	0x3f
	.zero		1


	//   ....[53]....
        /*0c28*/ 	.word	0x000108b0
        /*0c2c*/ 	.word	0x00000005
        /*0c30*/ 	.word	0x00030840
        /*0c34*/ 	.short	0x010a
        /*0c36*/ 	.byte	0x3f
	.zero		1


	//   ....[54]....
        /*0c38*/ 	.word	0x00010950
        /*0c3c*/ 	.word	0x0000001b
        /*0c40*/ 	.word	0x00030840
        /*0c44*/ 	.short	0x010a
        /*0c46*/ 	.byte	0x3f
	.zero		1


	//   ....[55]....
        /*0c48*/ 	.word	0x00010990
        /*0c4c*/ 	.word	0x00000005
        /*0c50*/ 	.word	0x00030860
        /*0c54*/ 	.short	0x010a
        /*0c56*/ 	.byte	0x3f
	.zero		1


	//   ....[56]....
        /*0c58*/ 	.word	0x000109d0
        /*0c5c*/ 	.word	0x0000001b
        /*0c60*/ 	.word	0x00030860
        /*0c64*/ 	.short	0x010a
        /*0c66*/ 	.byte	0x3f
	.zero		1


	//   ....[57]....
        /*0c68*/ 	.word	0x00010a30
        /*0c6c*/ 	.word	0x00000004
        /*0c70*/ 	.word	0x00030800
        /*0c74*/ 	.short	0x010a
        /*0c76*/ 	.byte	0x3f
	.zero		1


	//   ....[58]....
        /*0c78*/ 	.word	0x00010a80
        /*0c7c*/ 	.word	0x00000000
        /*0c80*/ 	.word	0x00030830
        /*0c84*/ 	.short	0x010a
        /*0c86*/ 	.byte	0x3f
	.zero		1


	//   ....[59]....
        /*0c88*/ 	.word	0x00010ae0
        /*0c8c*/ 	.word	0x00000003
        /*0c90*/ 	.word	0x00030830
        /*0c94*/ 	.short	0x010a
        /*0c96*/ 	.byte	0x3f
	.zero		1


	//   ....[60]....
        /*0c98*/ 	.word	0x00010b40
        /*0c9c*/ 	.word	0x00000002
        /*0ca0*/ 	.word	0x00030850
        /*0ca4*/ 	.short	0x010a
        /*0ca6*/ 	.byte	0x3f
	.zero		1


	//   ....[61]....
        /*0ca8*/ 	.word	0x00010b90
        /*0cac*/ 	.word	0x0000000d
        /*0cb0*/ 	.word	0x00030850
        /*0cb4*/ 	.short	0x010a
        /*0cb6*/ 	.byte	0x3f
	.zero		1


	//   ....[62]....
        /*0cb8*/ 	.word	0x00010cb0
        /*0cbc*/ 	.word	0x00000007
        /*0cc0*/ 	.word	0x00030840
        /*0cc4*/ 	.short	0x010a
        /*0cc6*/ 	.byte	0x3f
	.zero		1


	//   ....[63]....
        /*0cc8*/ 	.word	0x00012010
        /*0ccc*/ 	.word	0x00000016
        /*0cd0*/ 	.word	0x00030820
        /*0cd4*/ 	.short	0x010a
        /*0cd6*/ 	.byte	0x3f
	.zero		1


	//   ....[64]....
        /*0cd8*/ 	.word	0x00012060
        /*0cdc*/ 	.word	0x00000006
        /*0ce0*/ 	.word	0x00030840
        /*0ce4*/ 	.short	0x010a
        /*0ce6*/ 	.byte	0x3f
	.zero		1


	//   ....[65]....
        /*0ce8*/ 	.word	0x00012830
        /*0cec*/ 	.word	0x00000006
        /*0cf0*/ 	.word	0x00030860
        /*0cf4*/ 	.short	0x010a
        /*0cf6*/ 	.byte	0x3f
	.zero		1


	//   ....[66]....
        /*0cf8*/ 	.word	0x000130c0
        /*0cfc*/ 	.word	0x00000000
        /*0d00*/ 	.word	0x00030860
        /*0d04*/ 	.short	0x010a
        /*0d06*/ 	.byte	0x3f
	.zero		1


	//   ....[67]....
        /*0d08*/ 	.word	0x000142f0
        /*0d0c*/ 	.word	0x00000004
        /*0d10*/ 	.word	0x00030820
        /*0d14*/ 	.short	0x010a
        /*0d16*/ 	.byte	0x3f
	.zero		1


	//   ....[68]....
        /*0d18*/ 	.word	0x00014490
        /*0d1c*/ 	.word	0x00000005
        /*0d20*/ 	.word	0x00030840
        /*0d24*/ 	.short	0x010a
        /*0d26*/ 	.byte	0x3f
	.zero		1


	//   ....[69]....
        /*0d28*/ 	.word	0x000144e0
        /*0d2c*/ 	.word	0x0000001b
        /*0d30*/ 	.word	0x00030840
        /*0d34*/ 	.short	0x010a
        /*0d36*/ 	.byte	0x3f
	.zero		1


	//   ....[70]....
        /*0d38*/ 	.word	0x00014530
        /*0d3c*/ 	.word	0x00000005
        /*0d40*/ 	.word	0x00030860
        /*0d44*/ 	.short	0x010a
        /*0d46*/ 	.byte	0x3f
	.zero		1


	//----- nvinfo : EIATTR_NUM_MBARRIERS
	.align		4
.L_621:
        /*0d48*/ 	.byte	0x03, 0x38
        /*0d4a*/ 	.short	0x0016


	//----- nvinfo : EIATTR_EXIT_INSTR_OFFSETS
	.align		4
        /*0d4c*/ 	.byte	0x04, 0x1c
        /*0d4e*/ 	.short	(.L_623 - .L_622)


	//   ....[0]....
.L_622:
        /*0d50*/ 	.word	0x00000990


	//   ....[1]....
        /*0d54*/ 	.word	0x0000afa0


	//   ....[2]....
        /*0d58*/ 	.word	0x00010a20


	//----- nvinfo : EIATTR_MAX_THREADS
	.align		4
.L_623:
        /*0d5c*/ 	.byte	0x04, 0x05
        /*0d5e*/ 	.short	(.L_625 - .L_624)
.L_624:
        /*0d60*/ 	.word	0x00000180
        /*0d64*/ 	.word	0x00000001
        /*0d68*/ 	.word	0x00000001


	//----- nvinfo : EIATTR_CRS_STACK_SIZE
	.align		4
.L_625:
        /*0d6c*/ 	.byte	0x04, 0x1e
        /*0d6e*/ 	.short	(.L_627 - .L_626)
.L_626:
        /*0d70*/ 	.word	0x00000000


	//----- nvinfo : EIATTR_CBANK_PARAM_SIZE
	.align		4
.L_627:
        /*0d74*/ 	.byte	0x03, 0x19
        /*0d76*/ 	.short	0x0af0


	//----- nvinfo : EIATTR_PARAM_CBANK
	.align		4
        /*0d78*/ 	.byte	0x04, 0x0a
        /*0d7a*/ 	.short	(.L_629 - .L_628)
	.align		4
.L_628:
        /*0d7c*/ 	.word	index@(.nv.constant0._ZN7cutlass13device_kernelIN5flash11enable_sm90INS1_16FlashAttnFwdSm90INS1_25CollectiveMainloopFwdSm90ILi2EN4cute5tupleIJNS5_1CILi1EEES8_S8_EEENS6_IJNS7_ILi128EEENS7_ILi96EEENS7_ILi192EEEEEELi192ENS_6half_tEfNS_4arch4Sm90ELb0ELb0ELb0ELb1ELb1ELb0ELb0ELb1ELb1ELb1ELb1ELb0EEENS1_21CollectiveEpilogueFwdINS6_IJSA_SC_SB_EEES9_SE_SG_Li256ELb1ELb1ELb1ELb0EEENS1_36VarlenDynamicPersistentTileSchedulerILi128ELi96ELi256ELi128ELb1ELb1ELb1ELb0ELb1ELb1EEEEEEEEEvNT_6ParamsE)
        /*0d80*/ 	.short	0x0210
        /*0d82*/ 	.short	0x0af0


	//----- nvinfo : EIATTR_SW_WAR
	.align		4
.L_629:
        /*0d84*/ 	.byte	0x04, 0x36
        /*0d86*/ 	.short	(.L_631 - .L_630)
.L_630:
        /*0d88*/ 	.word	0x00000008
.L_631:


//--------------------- .nv.info._ZN7cutlass13device_kernelIN5flash11enable_sm90INS1_16FlashAttnFwdSm90INS1_25CollectiveMainloopFwdSm90ILi2EN4cute5tupleIJNS5_1CILi1EEES8_S8_EEENS6_IJNS7_ILi128EEENS7_ILi96EEENS7_ILi192EEEEEELi192ENS_6half_tEfNS_4arch4Sm90ELb0ELb0ELb0ELb1ELb1ELb1ELb0ELb1ELb1ELb1ELb1ELb0EEENS1_21CollectiveEpilogueFwdINS6_IJSA_SC_SB_EEES9_SE_SG_Li256ELb1ELb1ELb1ELb0EEENS1_36VarlenDynamicPersistentTileSchedulerILi128ELi96ELi256ELi128ELb1ELb1ELb1ELb0ELb1ELb1EEEEEEEEEvNT_6ParamsE --------------------------
	.section	.nv.info._ZN7cutlass13device_kernelIN5flash11enable_sm90INS1_16FlashAttnFwdSm90INS1_25CollectiveMainloopFwdSm90ILi2EN4cute5tupleIJNS5_1CILi1EEES8_S8_EEENS6_IJNS7_ILi128EEENS7_ILi96EEENS7_ILi192EEEEEELi192ENS_6half_tEfNS_4arch4Sm90ELb0ELb0ELb0ELb1ELb1ELb1ELb0ELb1ELb1ELb1ELb1ELb0EEENS1_21CollectiveEpilogueFwdINS6_IJSA_SC_SB_EEES9_SE_SG_Li256ELb1ELb1ELb1ELb0EEENS1_36VarlenDynamicPersistentTileSchedulerILi128ELi96ELi256ELi128ELb1ELb1ELb1ELb0ELb1ELb1EEEEEEEEEvNT_6ParamsE,"",@"SHT_CUDA_INFO"
	.sectionflags	@""
	.align	4


	//----- nvinfo : EIATTR_CUDA_API_VERSION
	.align		4
        /*0000*/ 	.byte	0x04, 0x37
        /*0002*/ 	.short	(.L_633 - .L_632)
.L_632:
        /*0004*/ 	.word	0x00000082


	//----- nvinfo : EIATTR_KPARAM_INFO
	.align		4
.L_633:
        /*0008*/ 	.byte	0x04, 0x17
        /*000a*/ 	.short	(.L_635 - .L_634)
.L_634:
        /*000c*/ 	.word	0x00000000
        /*0010*/ 	.short	0x0000
        /*0012*/ 	.short	0x0070
        /*0014*/ 	.byte	0x00, 0xf0, 0x01, 0x2a


	//----- nvinfo : EIATTR_SPARSE_MMA_MASK
	.align		4
.L_635:
        /*0018*/ 	.byte	0x03, 0x50
        /*001a*/ 	.short	0x0000


	//----- nvinfo : EIATTR_MAXREG_COUNT
	.align		4
        /*001c*/ 	.byte	0x03, 0x1b
        /*001e*/ 	.short	0x00a8


	//----- nvinfo : EIATTR_NUM_BARRIERS
	.align		4
        /*0020*/ 	.byte	0x02, 0x4c
        /*0022*/ 	.byte	0x10
	.zero		1


	//----- nvinfo : EIATTR_EXTERNS
	.align		4
        /*0024*/ 	.byte	0x04, 0x0f
        /*0026*/ 	.short	(.L_637 - .L_636)


	//   ....[0]....
	.align		4
.L_636:
        /*0028*/ 	.word	index@(__assertfail)


	//----- nvinfo : EIATTR_ANNOTATIONS
	.align		4
.L_637:
        /*002c*/ 	.byte	0x04, 0x55
        /*002e*/ 	.short	(.L_639 - .L_638)


	//   ....[0]....
.L_638:
        /* <DEDUP_REMOVED lines=101> */


	//----- nvinfo : EIATTR_MERCURY_ISA_VERSION
	.align		4
.L_639:
        /*0670*/ 	.byte	0x03, 0x5f
        /*0672*/ 	.short	0x0101


	//----- nvinfo : EIATTR_UNUSED_LOAD_BYTE_OFFSET
	.align		4
        /*0674*/ 	.byte	0x04, 0x44
        /*0676*/ 	.short	(.L_641 - .L_640)


	//   ....[0]....
.L_640:
        /*0678*/ 	.word	0x00000a30
        /*067c*/ 	.word	0x0000fff0


	//   ....[1]....
        /*0680*/ 	.word	0x000170f0
        /*0684*/ 	.word	0x0000fff0


	//----- nvinfo : EIATTR_INT_WARP_WIDE_INSTR_OFFSETS
	.align		4
.L_641:
        /*0688*/ 	.byte	0x04, 0x31
        /*068a*/ 	.short	(.L_643 - .L_642)


	//   ....[0]....
.L_642:
        /*068c*/ 	.word	0x00000130


	//   ....[1]....
        /*0690*/ 	.word	0x00000170


	//   ....[2]....
        /*0694*/ 	.word	0x000001e0


	//   ....[3]....
        /*0698*/ 	.word	0x0001da50


	//   ....[4]....
        /*069c*/ 	.word	0x0001dae0


	//   ....[5]....
        /*06a0*/ 	.word	0x00020970


	//   ....[6]....
        /*06a4*/ 	.word	0x00020a00


	//----- nvinfo : EIATTR_COOP_GROUP_MASK_REGIDS
	.align		4
.L_643:
        /*06a8*/ 	.byte	0x04, 0x29
        /*06aa*/ 	.short	(.L_645 - .L_644)


	//   ....[0]....
.L_644:
        /*06ac*/ 	.word	0xffffffff


	//   ....[1]....
        /*06b0*/ 	.word	0xffffffff


	//   ....[2]....
        /*06b4*/ 	.word	0xffffffff


	//   ....[3]....
        /*06b8*/ 	.word	0xffffffff


	//   ....[4]....
        /*06bc*/ 	.word	0xffffffff


	//   ....[5]....
        /*06c0*/ 	.word	0xffffffff


	//   ....[6]....
        /*06c4*/ 	.word	0xffffffff


	//   ....[7]....
        /*06c8*/ 	.word	0xffffffff


	//   ....[8]....
        /*06cc*/ 	.word	0xffffffff


	//   ....[9]....
        /*06d0*/ 	.word	0xffffffff


	//   ....[10]....
        /*06d4*/ 	.word	0xffffffff


	//   ....[11]....
        /*06d8*/ 	.word	0xffffffff


	//   ....[12]....
        /*06dc*/ 	.word	0xffffffff


	//   ....[13]....
        /*06e0*/ 	.word	0xffffffff


	//   ....[14]....
        /*06e4*/ 	.word	0xffffffff


	//   ....[15]....
        /*06e8*/ 	.word	0xffffffff


	//   ....[16]....
        /*06ec*/ 	.word	0xffffffff


	//   ....[17]....
        /*06f0*/ 	.word	0xffffffff


	//   ....[18]....
        /*06f4*/ 	.word	0xffffffff


	//   ....[19]....
        /*06f8*/ 	.word	0xffffffff


	//   ....[20]....
        /*06fc*/ 	.word	0xffffffff


	//   ....[21]....
        /*0700*/ 	.word	0xffffffff


	//   ....[22]....
        /*0704*/ 	.word	0xffffffff


	//   ....[23]....
        /*0708*/ 	.word	0xffffffff


	//   ....[24]....
        /*070c*/ 	.word	0xffffffff


	//   ....[25]....
        /*0710*/ 	.word	0xffffffff


	//   ....[26]....
        /*0714*/ 	.word	0xffffffff


	//   ....[27]....
        /*0718*/ 	.word	0xffffffff


	//   ....[28]....
        /*071c*/ 	.word	0xffffffff


	//   ....[29]....
        /*0720*/ 	.word	0xffffffff


	//   ....[30]....
        /*0724*/ 	.word	0xffffffff


	//   ....[31]....
        /*0728*/ 	.word	0xffffffff


	//   ....[32]....
        /*072c*/ 	.word	0xffffffff


	//   ....[33]....
        /*0730*/ 	.word	0xffffffff


	//   ....[34]....
        /*0734*/ 	.word	0xffffffff


	//   ....[35]....
        /*0738*/ 	.word	0xffffffff


	//   ....[36]....
        /*073c*/ 	.word	0xffffffff


	//   ....[37]....
        /*0740*/ 	.word	0xffffffff


	//   ....[38]....
        /*0744*/ 	.word	0xffffffff


	//   ....[39]....
        /*0748*/ 	.word	0xffffffff


	//   ....[40]....
        /*074c*/ 	.word	0xffffffff


	//   ....[41]....
        /*0750*/ 	.word	0xffffffff


	//   ....[42]....
        /*0754*/ 	.word	0xffffffff


	//   ....[43]....
        /*0758*/ 	.word	0xffffffff


	//   ....[44]....
        /*075c*/ 	.word	0xffffffff


	//   ....[45]....
        /*0760*/ 	.word	0xffffffff


	//   ....[46]....
        /*0764*/ 	.word	0xffffffff


	//   ....[47]....
        /*0768*/ 	.word	0xffffffff


	//   ....[48]....
        /*076c*/ 	.word	0xffffffff


	//   ....[49]....
        /*0770*/ 	.word	0xffffffff


	//   ....[50]....
        /*0774*/ 	.word	0xffffffff


	//   ....[51]....
        /*0778*/ 	.word	0xffffffff


	//   ....[52]....
        /*077c*/ 	.word	0xffffffff


	//   ....[53]....
        /*0780*/ 	.word	0xffffffff


	//   ....[54]....
        /*0784*/ 	.word	0xffffffff


	//   ....[55]....
        /*0788*/ 	.word	0xffffffff


	//   ....[56]....
        /*078c*/ 	.word	0xffffffff


	//   ....[57]....
        /*0790*/ 	.word	0xffffffff


	//   ....[58]....
        /*0794*/ 	.word	0xffffffff


	//   ....[59]....
        /*0798*/ 	.word	0xffffffff


	//   ....[60]....
        /*079c*/ 	.word	0xffffffff


	//   ....[61]....
        /*07a0*/ 	.word	0xffffffff


	//   ....[62]....
        /*07a4*/ 	.word	0xffffffff


	//   ....[63]....
        /*07a8*/ 	.word	0xffffffff


	//   ....[64]....
        /*07ac*/ 	.word	0xffffffff


	//   ....[65]....
        /*07b0*/ 	.word	0xffffffff


	//   ....[66]....
        /*07b4*/ 	.word	0xffffffff


	//   ....[67]....
        /*07b8*/ 	.word	0xffffffff


	//   ....[68]....
        /*07bc*/ 	.word	0xffffffff


	//   ....[69]....
        /*07c0*/ 	.word	0xffffffff


	//   ....[70]....
        /*07c4*/ 	.word	0xffffffff


	//   ....[71]....
        /*07c8*/ 	.word	0xffffffff


	//   ....[72]....
        /*07cc*/ 	.word	0xffffffff


	//   ....[73]....
        /*07d0*/ 	.word	0xffffffff


	//   ....[74]....
        /*07d4*/ 	.word	0xffffffff


	//   ....[75]....
        /*07d8*/ 	.word	0xffffffff


	//   ....[76]....
        /*07dc*/ 	.word	0xffffffff


	//   ....[77]....
        /*07e0*/ 	.word	0xffffffff


	//   ....[78]....
        /*07e4*/ 	.word	0xffffffff


	//   ....[79]....
        /*07e8*/ 	.word	0xffffffff


	//   ....[80]....
        /*07ec*/ 	.word	0xffffffff


	//   ....[81]....
        /*07f0*/ 	.word	0xffffffff


	//   ....[82]....
        /*07f4*/ 	.word	0xffffffff


	//   ....[83]....
        /*07f8*/ 	.word	0xffffffff


	//   ....[84]....
        /*07fc*/ 	.word	0xffffffff


	//   ....[85]....
        /*0800*/ 	.word	0xffffffff


	//   ....[86]....
        /*0804*/ 	.word	0xffffffff


	//   ....[87]....
        /*0808*/ 	.word	0xffffffff


	//   ....[88]....
        /*080c*/ 	.word	0xffffffff


	//   ....[89]....
        /*0810*/ 	.word	0xffffffff


	//   ....[90]....
        /*0814*/ 	.word	0xffffffff


	//   ....[91]....
        /*0818*/ 	.word	0xffffffff


	//   ....[92]....
        /*081c*/ 	.word	0xffffffff


	//   ....[93]....
        /*0820*/ 	.word	0xffffffff


	//   ....[94]....
        /*0824*/ 	.word	0xffffffff


	//   ....[95]....
        /*0828*/ 	.word	0xffffffff


	//   ....[96]....
        /*082c*/ 	.word	0xffffffff


	//   ....[97]....
        /*0830*/ 	.word	0xffffffff


	//   ....[98]....
        /*0834*/ 	.word	0xffffffff


	//   ....[99]....
        /*0838*/ 	.word	0xffffffff


	//   ....[100]....
        /*083c*/ 	.word	0xffffffff


	//   ....[101]....
        /*0840*/ 	.word	0xffffffff


	//   ....[102]....
        /*0844*/ 	.word	0xffffffff


	//   ....[103]....
        /*0848*/ 	.word	0xffffffff


	//   ....[104]....
        /*084c*/ 	.word	0xffffffff


	//   ....[105]....
        /*0850*/ 	.word	0xffffffff


	//   ....[106]....
        /*0854*/ 	.word	0xffffffff


	//   ....[107]....
        /*0858*/ 	.word	0xffffffff


	//   ....[108]....
        /*085c*/ 	.word	0xffffffff


	//   ....[109]....
        /*0860*/ 	.word	0xffffffff


	//   ....[110]....
        /*0864*/ 	.word	0xffffffff


	//   ....[111]....
        /*0868*/ 	.word	0xffffffff


	//   ....[112]....
        /*086c*/ 	.word	0xffffffff


	//   ....[113]....
        /*0870*/ 	.word	0xffffffff


	//   ....[114]....
        /*0874*/ 	.word	0xffffffff


	//   ....[115]....
        /*0878*/ 	.word	0xffffffff


	//   ....[116]....
        /*087c*/ 	.word	0xffffffff


	//   ....[117]....
        /*0880*/ 	.word	0xffffffff


	//   ....[118]....
        /*0884*/ 	.word	0xffffffff


	//   ....[119]....
        /*0888*/ 	.word	0xffffffff


	//   ....[120]....
        /*088c*/ 	.word	0xffffffff


	//   ....[121]....
        /*0890*/ 	.word	0xffffffff


	//   ....[122]....
        /*0894*/ 	.word	0xffffffff


	//   ....[123]....
        /*0898*/ 	.word	0xffffffff


	//   ....[124]....
        /*089c*/ 	.word	0xffffffff


	//   ....[125]....
        /*08a0*/ 	.word	0xffffffff


	//   ....[126]....
        /*08a4*/ 	.word	0xffffffff


	//   ....[127]....
        /*08a8*/ 	.word	0xffffffff


	//   ....[128]....
        /*08ac*/ 	.word	0xffffffff


	//   ....[129]....
        /*08b0*/ 	.word	0xffffffff


	//   ....[130]....
        /*08b4*/ 	.word	0xffffffff


	//   ....[131]....
        /*08b8*/ 	.word	0xffffffff


	//   ....[132]....
        /*08bc*/ 	.word	0xffffffff


	//   ....[133]....
        /*08c0*/ 	.word	0xffffffff


	//   ....[134]....
        /*08c4*/ 	.word	0xffffffff


	//   ....[135]....
        /*08c8*/ 	.word	0xffffffff


	//   ....[136]....
        /*08cc*/ 	.word	0xffffffff


	//   ....[137]....
        /*08d0*/ 	.word	0xffffffff


	//   ....[138]....
        /*08d4*/ 	.word	0xffffffff


	//   ....[139]....
        /*08d8*/ 	.word	0xffffffff


	//   ....[140]....
        /*08dc*/ 	.word	0xffffffff


	//   ....[141]....
        /*08e0*/ 	.word	0xffffffff


	//   ....[142]....
        /*08e4*/ 	.word	0xffffffff


	//   ....[143]....
        /*08e8*/ 	.word	0xffffffff


	//   ....[144]....
        /*08ec*/ 	.word	0xffffffff


	//   ....[145]....
        /*08f0*/ 	.word	0xffffffff


	//   ....[146]....
        /*08f4*/ 	.word	0xffffffff


	//   ....[147]....
        /*08f8*/ 	.word	0xffffffff


	//   ....[148]....
        /*08fc*/ 	.word	0xffffffff


	//   ....[149]....
        /*0900*/ 	.word	0xffffffff


	//   ....[150]....
        /*0904*/ 	.word	0xffffffff


	//   ....[151]....
        /*0908*/ 	.word	0xffffffff


	//   ....[152]....
        /*090c*/ 	.word	0xffffffff


	//   ....[153]....
        /*0910*/ 	.word	0xffffffff


	//   ....[154]....
        /*0914*/ 	.word	0xffffffff


	//   ....[155]....
        /*0918*/ 	.word	0xffffffff


	//   ....[156]....
        /*091c*/ 	.word	0xffffffff


	//   ....[157]....
        /*0920*/ 	.word	0xffffffff


	//   ....[158]....
        /*0924*/ 	.word	0xffffffff


	//   ....[159]....
        /*0928*/ 	.word	0xffffffff


	//   ....[160]....
        /*092c*/ 	.word	0xffffffff


	//   ....[161]....
        /*0930*/ 	.word	0xffffffff


	//   ....[162]....
        /*0934*/ 	.word	0xffffffff


	//   ....[163]....
        /*0938*/ 	.word	0xffffffff


	//   ....[164]....
        /*093c*/ 	.word	0xffffffff


	//   ....[165]....
        /*0940*/ 	.word	0xffffffff


	//   ....[166]....
        /*0944*/ 	.word	0xffffffff


	//   ....[167]....
        /*0948*/ 	.word	0xffffffff


	//   ....[168]....
        /*094c*/ 	.word	0xffffffff


	//   ....[169]....
        /*0950*/ 	.word	0x0500000f


	//   ....[170]....
        /*0954*/ 	.word	0x0500000f


	//   ....[171]....
        /*0958*/ 	.word	0x0500000f


	//   ....[172]....
        /*095c*/ 	.word	0x0500000f


	//   ....[173]....
        /*0960*/ 	.word	0x0500000f


	//   ....[174]....
        /*0964*/ 	.word	0x0500000f


	//   ....[175]....
        /*0968*/ 	.word	0x0500000f


	//   ....[176]....
        /*096c*/ 	.word	0x0500000f


	//   ....[177]....
        /*0970*/ 	.word	0x0500000f


	//   ....[178]....
        /*0974*/ 	.word	0x0500000f


	//   ....[179]....
        /*0978*/ 	.word	0x0500000f


	//   ....[180]....
        /*097c*/ 	.word	0x0500000f


	//   ....[181]....
        /*0980*/ 	.word	0x0500000f


	//   ....[182]....
        /*0984*/ 	.word	0x0500000f


	//   ....[183]....
        /*0988*/ 	.word	0x0500000f


	//   ....[184]....
        /*098c*/ 	.word	0x0500000f


	//   ....[185]....
        /*0990*/ 	.word	0x0500000f


	//   ....[186]....
        /*0994*/ 	.word	0x0500000f


	//   ....[187]....
        /*0998*/ 	.word	0x0500000f


	//   ....[188]....
        /*099c*/ 	.word	0x0500000f


	//   ....[189]....
        /*09a0*/ 	.word	0x0500000f


	//   ....[190]....
        /*09a4*/ 	.word	0x0500000f


	//   ....[191]....
        /*09a8*/ 	.word	0x0500000f


	//   ....[192]....
        /*09ac*/ 	.word	0x0500000f


	//   ....[193]....
        /*09b0*/ 	.word	0x0500000f


	//   ....[194]....
        /*09b4*/ 	.word	0x0500000f


	//   ....[195]....
        /*09b8*/ 	.word	0x0500000f


	//   ....[196]....
        /*09bc*/ 	.word	0x0500000f


	//   ....[197]....
        /*09c0*/ 	.word	0x0500000f


	//   ....[198]....
        /*09c4*/ 	.word	0x0500000f


	//   ....[199]....
        /*09c8*/ 	.word	0x0500000f


	//   ....[200]....
        /*09cc*/ 	.word	0x0500000f


	//   ....[201]....
        /*09d0*/ 	.word	0x0500000f


	//   ....[202]....
        /*09d4*/ 	.word	0x0500000f


	//   ....[203]....
        /*09d8*/ 	.word	0x0500000f


	//   ....[204]....
        /*09dc*/ 	.word	0x0500000f


	//   ....[205]....
        /*09e0*/ 	.word	0x0500000f


	//   ....[206]....
        /*09e4*/ 	.word	0x0500000f


	//   ....[207]....
        /*09e8*/ 	.word	0x0500000f


	//   ....[208]....
        /*09ec*/ 	.word	0x0500000f


	//   ....[209]....
        /*09f0*/ 	.word	0x0500000f


	//   ....[210]....
        /*09f4*/ 	.word	0x0500000f


	//   ....[211]....
        /*09f8*/ 	.word	0x0500000f


	//   ....[212]....
        /*09fc*/ 	.word	0x0500000f


	//   ....[213]....
        /*0a00*/ 	.word	0x0500000f


	//   ....[214]....
        /*0a04*/ 	.word	0x0500000f


	//   ....[215]....
        /*0a08*/ 	.word	0x0500000f


	//   ....[216]....
        /*0a0c*/ 	.word	0x0500000f


	//   ....[217]....
        /*0a10*/ 	.word	0x0500000f


	//   ....[218]....
        /*0a14*/ 	.word	0x0500000f


	//   ....[219]....
        /*0a18*/ 	.word	0x0500000f


	//   ....[220]....
        /*0a1c*/ 	.word	0x0500000f


	//   ....[221]....
        /*0a20*/ 	.word	0x0500000f


	//   ....[222]....
        /*0a24*/ 	.word	0x0500000f


	//   ....[223]....
        /*0a28*/ 	.word	0x0500000f


	//   ....[224]....
        /*0a2c*/ 	.word	0x0500000f


	//   ....[225]....
        /*0a30*/ 	.word	0x0500000f


	//   ....[226]....
        /*0a34*/ 	.word	0x0500000f


	//   ....[227]....
        /*0a38*/ 	.word	0x0500000f


	//   ....[228]....
        /*0a3c*/ 	.word	0x0500000f


	//   ....[229]....
        /*0a40*/ 	.word	0x0500000f


	//   ....[230]....
        /*0a44*/ 	.word	0x0500000f


	//   ....[231]....
        /*0a48*/ 	.word	0x0500000f


	//   ....[232]....
        /*0a4c*/ 	.word	0x0500000f


	//   ....[233]....
        /*0a50*/ 	.word	0x0500000f


	//   ....[234]....
        /*0a54*/ 	.word	0x0500000f


	//   ....[235]....
        /*0a58*/ 	.word	0x0500000f


	//   ....[236]....
        /*0a5c*/ 	.word	0x0500000f


	//   ....[237]....
        /*0a60*/ 	.word	0x0500000f


	//   ....[238]....
        /*0a64*/ 	.word	0x0500000f


	//   ....[239]....
        /*0a68*/ 	.word	0x0500000f


	//   ....[240]....
        /*0a6c*/ 	.word	0x0500000f


	//   ....[241]....
        /*0a70*/ 	.word	0x0500000f


	//   ....[242]....
        /*0a74*/ 	.word	0x0500000f


	//   ....[243]....
        /*0a78*/ 	.word	0x0500000f


	//   ....[244]....
        /*0a7c*/ 	.word	0x0500000f


	//   ....[245]....
        /*0a80*/ 	.word	0x0500000f


	//   ....[246]....
        /*0a84*/ 	.word	0x0500000f


	//   ....[247]....
        /*0a88*/ 	.word	0x0500000f


	//   ....[248]....
        /*0a8c*/ 	.word	0x0500000f


	//   ....[249]....
        /*0a90*/ 	.word	0x0500000f


	//   ....[250]....
        /*0a94*/ 	.word	0x0500000f


	//   ....[251]....
        /*0a98*/ 	.word	0x0500000f


	//   ....[252]....
        /*0a9c*/ 	.word	0x0500000f


	//   ....[253]....
        /*0aa0*/ 	.word	0x0500000f


	//   ....[254]....
        /*0aa4*/ 	.word	0x0500000f


	//   ....[255]....
        /*0aa8*/ 	.word	0x0500000f


	//   ....[0]....
        /*0aac*/ 	.word	0x0500000f


	//   ....[1]....
        /*0ab0*/ 	.word	0x0500000f


	//   ....[2]....
        /*0ab4*/ 	.word	0x0500000f


	//   ....[3]....
        /*0ab8*/ 	.word	0x0500000f


	//   ....[4]....
        /*0abc*/ 	.word	0x0500000f


	//   ....[5]....
        /*0ac0*/ 	.word	0x0500000f


	//   ....[6]....
        /*0ac4*/ 	.word	0x0500000f


	//   ....[7]....
        /*0ac8*/ 	.word	0x0500000f


	//   ....[8]....
        /*0acc*/ 	.word	0x0500000f


	//   ....[9]....
        /*0ad0*/ 	.word	0x0500000f


	//   ....[10]....
        /*0ad4*/ 	.word	0x0500000f


	//   ....[11]....
        /*0ad8*/ 	.word	0x0500000f


	//   ....[12]....
        /*0adc*/ 	.word	0x0500000f


	//   ....[13]....
        /*0ae0*/ 	.word	0x0500000f


	//   ....[14]....
        /*0ae4*/ 	.word	0x0500000f


	//   ....[15]....
        /*0ae8*/ 	.word	0x0500000f


	//   ....[16]....
        /*0aec*/ 	.word	0x0500000f


	//   ....[17]....
        /*0af0*/ 	.word	0x0500000f


	//----- nvinfo : EIATTR_COOP_GROUP_INSTR_OFFSETS
	.align		4
.L_645:
        /*0af4*/ 	.byte	0x04, 0x28
        /*0af6*/ 	.short	(.L_647 - .L_646)


	//   ....[0]....
.L_646:
        /*0af8*/ 	.word	0x00000060


	//   ....[1]....
        /*0afc*/ 	.word	0x00000140


	//   ....[2]....
        /*0b00*/ 	.word	0x00000190


	//   ....[3]....
        /*0b04*/ 	.word	0x000003c0


	//   ....[4]....
        /*0b08*/ 	.word	0x00000520


	//   ....[5]....
        /*0b0c*/ 	.word	0x00000640


	//   ....[6]....
        /*0b10*/ 	.word	0x000007a0


	//   ....[7]....
        /*0b14*/ 	.word	0x00003d50


	//   ....[8]....
        /*0b18*/ 	.word	0x00003d60


	//   ....[9]....
        /*0b1c*/ 	.word	0x000052c0


	//   ....[10]....
        /*0b20*/ 	.word	0x000052d0


	//   ....[11]....
        /*0b24*/ 	.word	0x00007340


	//   ....[12]....
        /*0b28*/ 	.word	0x00007350


	//   ....[13]....
        /*0b2c*/ 	.word	0x00008a60


	//   ....[14]....
        /*0b30*/ 	.word	0x00008a70


	//   ....[15]....
        /*0b34*/ 	.word	0x0000a310


	//   ....[16]....
        /*0b38*/ 	.word	0x0000a320


	//   ....[17]....
        /*0b3c*/ 	.word	0x0000a5b0


	//   ....[18]....
        /*0b40*/ 	.word	0x0000a5c0


	//   ....[19]....
        /*0b44*/ 	.word	0x0000aac0


	//   ....[20]....
        /*0b48*/ 	.word	0x0000aae0


	//   ....[21]....
        /*0b4c*/ 	.word	0x0000ad20


	//   ....[22]....
        /*0b50*/ 	.word	0x0000ad40


	//   ....[23]....
        /*0b54*/ 	.word	0x0000b710


	//   ....[24]....
        /*0b58*/ 	.word	0x0000bc60


	//   ....[25]....
        /*0b5c*/ 	.word	0x0000bc70


	//   ....[26]....
        /*0b60*/ 	.word	0x0000bc80


	//   ....[27]....
        /*0b64*/ 	.word	0x0000bc90


	//   ....[28]....
        /*0b68*/ 	.word	0x0000e7e0


	//   ....[29]....
        /*0b6c*/ 	.word	0x0000e7f0


	//   ....[30]....
        /*0b70*/ 	.word	0x0000e800


	//   ....[31]....
        /*0b74*/ 	.word	0x0000e810


	//   ....[32]....
        /*0b78*/ 	.word	0x000127b0


	//   ....[33]....
        /*0b7c*/ 	.word	0x00012800


	//   ....[34]....
        /*0b80*/ 	.word	0x00012cd0


	//   ....[35]....
        /*0b84*/ 	.word	0x00012d50


	//   ....[36]....
        /*0b88*/ 	.word	0x000150c0


	//   ....[37]....
        /*0b8c*/ 	.word	0x000150f0


	//   ....[38]....
        /*0b90*/ 	.word	0x00015290


	//   ....[39]....
        /*0b94*/ 	.word	0x000152c0


	//   ....[40]....
        /*0b98*/ 	.word	0x00016840


	//   ....[41]....
        /*0b9c*/ 	.word	0x00016850


	//   ....[42]....
        /*0ba0*/ 	.word	0x00016880


	//   ....[43]....
        /*0ba4*/ 	.word	0x00016890


	//   ....[44]....
        /*0ba8*/ 	.word	0x00017e90


	//   ....[45]....
        /*0bac*/ 	.word	0x00017ea0


	//   ....[46]....
        /*0bb0*/ 	.word	0x00017eb0


	//   ....[47]....
        /*0bb4*/ 	.word	0x00017ec0


	//   ....[48]....
        /*0bb8*/ 	.word	0x000187c0


	//   ....[49]....
        /*0bbc*/ 	.word	0x000187e0


	//   ....[50]....
        /*0bc0*/ 	.word	0x00018940


	//   ....[51]....
        /*0bc4*/ 	.word	0x00018970


	//   ....[52]....
        /*0bc8*/ 	.word	0x00018a90


	//   ....[53]....
        /*0bcc*/ 	.word	0x00018ab0


	//   ....[54]....
        /*0bd0*/ 	.word	0x00018bc0


	//   ....[55]....
        /*0bd4*/ 	.word	0x00018be0


	//   ....[56]....
        /*0bd8*/ 	.word	0x00019280


	//   ....[57]....
        /*0bdc*/ 	.word	0x000192b0


	//   ....[58]....
        /*0be0*/ 	.word	0x000198f0


	//   ....[59]....
        /*0be4*/ 	.word	0x00019900


	//   ....[60]....
        /*0be8*/ 	.word	0x0001a840


	//   ....[61]....
        /*0bec*/ 	.word	0x0001a870


	//   ....[62]....
        /*0bf0*/ 	.word	0x0001a970


	//   ....[63]....
        /*0bf4*/ 	.word	0x0001a990


	//   ....[64]....
        /*0bf8*/ 	.word	0x0001aa90


	//   ....[65]....
        /*0bfc*/ 	.word	0x0001aab0


	//   ....[66]....
        /*0c00*/ 	.word	0x0001abc0


	//   ....[67]....
        /*0c04*/ 	.word	0x0001abe0


	//   ....[68]....
        /*0c08*/ 	.word	0x0001ad70


	//   ....[69]....
        /*0c0c*/ 	.word	0x0001af80


	//   ....[70]....
        /*0c10*/ 	.word	0x0001afb0


	//   ....[71]....
        /*0c14*/ 	.word	0x0001afe0


	//   ....[72]....
        /*0c18*/ 	.word	0x0001b010


	//   ....[73]....
        /*0c1c*/ 	.word	0x0001b040


	//   ....[74]....
        /*0c20*/ 	.word	0x0001b070


	//   ....[75]....
        /*0c24*/ 	.word	0x0001b200


	//   ....[76]....
        /*0c28*/ 	.word	0x0001b230


	//   ....[77]....
        /*0c2c*/ 	.word	0x0001b260


	//   ....[78]....
        /*0c30*/ 	.word	0x0001b290


	//   ....[79]....
        /*0c34*/ 	.word	0x0001b2c0


	//   ....[80]....
        /*0c38*/ 	.word	0x0001b2f0


	//   ....[81]....
        /*0c3c*/ 	.word	0x0001b380


	//   ....[82]....
        /*0c40*/ 	.word	0x0001b3b0


	//   ....[83]....
        /*0c44*/ 	.word	0x0001b3c0


	//   ....[84]....
        /*0c48*/ 	.word	0x0001b450


	//   ....[85]....
        /*0c4c*/ 	.word	0x0001c3c0


	//   ....[86]....
        /*0c50*/ 	.word	0x0001e620


	//   ....[87]....
        /*0c54*/ 	.word	0x0001e640


	//   ....[88]....
        /*0c58*/ 	.word	0x0001e6f0


	//   ....[89]....
        /*0c5c*/ 	.word	0x0001e710


	//   ....[90]....
        /*0c60*/ 	.word	0x0001e7b0


	//   ....[91]....
        /*0c64*/ 	.word	0x0001e7d0


	//   ....[92]....
        /*0c68*/ 	.word	0x0001e870


	//   ....[93]....
        /*0c6c*/ 	.word	0x0001e890


	//   ....[94]....
        /*0c70*/ 	.word	0x0001e930


	//   ....[95]....
        /*0c74*/ 	.word	0x0001e950


	//   ....[96]....
        /*0c78*/ 	.word	0x0001e960


	//   ....[97]....
        /*0c7c*/ 	.word	0x0001e9f0


	//   ....[98]....
        /*0c80*/ 	.word	0x0001f120


	//   ....[99]....
        /*0c84*/ 	.word	0x0001f150


	//   ....[100]....
        /*0c88*/ 	.word	0x0001f1b0


	//   ....[101]....
        /*0c8c*/ 	.word	0x0001f200


	//   ....[102]....
        /*0c90*/ 	.word	0x0001f240


	//   ....[103]....
        /*0c94*/ 	.word	0x0001f2b0


	//   ....[104]....
        /*0c98*/ 	.word	0x0001f2f0


	//   ....[105]....
        /*0c9c*/ 	.word	0x0001f360


	//   ....[106]....
        /*0ca0*/ 	.word	0x0001f3a0


	//   ....[107]....
        /*0ca4*/ 	.word	0x0001f410


	//   ....[108]....
        /*0ca8*/ 	.word	0x0001f450


	//   ....[109]....
        /*0cac*/ 	.word	0x0001f4c0


	//   ....[110]....
        /*0cb0*/ 	.word	0x0001f500


	//   ....[111]....
        /*0cb4*/ 	.word	0x0001f570


	//   ....[112]....
        /*0cb8*/ 	.word	0x0001f590


	//   ....[113]....
        /*0cbc*/ 	.word	0x0001f5c0


	//   ....[114]....
        /*0cc0*/ 	.word	0x0001fdc0


	//   ....[115]....
        /*0cc4*/ 	.word	0x0001fdd0


	//   ....[116]....
        /*0cc8*/ 	.word	0x0001fe00


	//   ....[117]....
        /*0ccc*/ 	.word	0x0001fe50


	//   ....[118]....
        /*0cd0*/ 	.word	0x0001fe60


	//   ....[119]....
        /*0cd4*/ 	.word	0x0001fec0


	//   ....[120]....
        /*0cd8*/ 	.word	0x0001fef0


	//   ....[121]....
        /*0cdc*/ 	.word	0x0001ff30


	//   ....[122]....
        /*0ce0*/ 	.word	0x0001ff60


	//   ....[123]....
        /*0ce4*/ 	.word	0x0001ffa0


	//   ....[124]....
        /*0ce8*/ 	.word	0x0001ffd0


	//   ....[125]....
        /*0cec*/ 	.word	0x00020010


	//   ....[126]....
        /*0cf0*/ 	.word	0x000202b0


	//   ....[127]....
        /*0cf4*/ 	.word	0x000202d0


	//   ....[128]....
        /*0cf8*/ 	.word	0x000202e0


	//   ....[129]....
        /*0cfc*/ 	.word	0x00020370


	//   ....[130]....
        /*0d00*/ 	.word	0x00020380


	//   ....[131]....
        /*0d04*/ 	.word	0x00020410


	//   ....[132]....
        /*0d08*/ 	.word	0x00020420


	//   ....[133]....
        /*0d0c*/ 	.word	0x000204b0


	//   ....[134]....
        /*0d10*/ 	.word	0x000204c0


	//   ....[135]....
        /*0d14*/ 	.word	0x00020550


	//   ....[136]....
        /*0d18*/ 	.word	0x00020560


	//   ....[137]....
        /*0d1c*/ 	.word	0x00020570


	//   ....[138]....
        /*0d20*/ 	.word	0x00020b60


	//   ....[139]....
        /*0d24*/ 	.word	0x00020ba0


	//   ....[140]....
        /*0d28*/ 	.word	0x00020be0


	//   ....[141]....
        /*0d2c*/ 	.word	0x00020c10


	//   ....[142]....
        /*0d30*/ 	.word	0x00020ca0


	//   ....[143]....
        /*0d34*/ 	.word	0x00020cd0


	//   ....[144]....
        /*0d38*/ 	.word	0x00020d40


	//   ....[145]....
        /*0d3c*/ 	.word	0x00020d70


	//   ....[146]....
        /*0d40*/ 	.word	0x00020de0


	//   ....[147]....
        /*0d44*/ 	.word	0x00020e00


	//   ....[148]....
        /*0d48*/ 	.word	0x00020e40


	//   ....[149]....
        /*0d4c*/ 	.word	0x00020e90


	//   ....[150]....
        /*0d50*/ 	.word	0x000212c0


	//   ....[151]....
        /*0d54*/ 	.word	0x000212f0


	//   ....[152]....
        /*0d58*/ 	.word	0x00021360


	//   ....[153]....
        /*0d5c*/ 	.word	0x00021390


	//   ....[154]....
        /*0d60*/ 	.word	0x000213c0


	//   ....[155]....
        /*0d64*/ 	.word	0x000213f0


	//   ....[156]....
        /*0d68*/ 	.word	0x00021420


	//   ....[157]....
        /*0d6c*/ 	.word	0x00021450


	//   ....[158]....
        /*0d70*/ 	.word	0x000215f0


	//   ....[159]....
        /*0d74*/ 	.word	0x00021620


	//   ....[160]....
        /*0d78*/ 	.word	0x00021650


	//   ....[161]....
        /*0d7c*/ 	.word	0x00021680


	//   ....[162]....
        /*0d80*/ 	.word	0x000216b0


	//   ....[163]....
        /*0d84*/ 	.word	0x000216e0


	//   ....[164]....
        /*0d88*/ 	.word	0x000217a0


	//   ....[165]....
        /*0d8c*/ 	.word	0x000217c0


	//   ....[166]....
        /*0d90*/ 	.word	0x000217d0


	//   ....[167]....
        /*0d94*/ 	.word	0x00021830


	//   ....[168]....
        /*0d98*/ 	.word	0x00021e50


	//   ....[169]....
        /*0d9c*/ 	.word	0x00022170


	//   ....[170]....
        /*0da0*/ 	.word	0x00022200


	//   ....[171]....
        /*0da4*/ 	.word	0x000222a0


	//   ....[172]....
        /*0da8*/ 	.word	0x00022330


	//   ....[173]....
        /*0dac*/ 	.word	0x00022420


	//   ....[174]....
        /*0db0*/ 	.word	0x000224b0


	//   ....[175]....
        /*0db4*/ 	.word	0x00022550


	//   ....[176]....
        /*0db8*/ 	.word	0x000225e0


	//   ....[177]....
        /*0dbc*/ 	.word	0x000226d0


	//   ....[178]....
        /*0dc0*/ 	.word	0x00022760


	//   ....[179]....
        /*0dc4*/ 	.word	0x00022800


	//   ....[180]....
        /*0dc8*/ 	.word	0x00022890


	//   ....[181]....
        /*0dcc*/ 	.word	0x00022980


	//   ....[182]....
        /*0dd0*/ 	.word	0x00022a10


	//   ....[183]....
        /*0dd4*/ 	.word	0x00022a60


	//   ....[184]....
        /*0dd8*/ 	.word	0x00022ab0


	//   ....[185]....
        /*0ddc*/ 	.word	0x00022ba0


	//   ....[186]....
        /*0de0*/ 	.word	0x00022c30


	//   ....[187]....
        /*0de4*/ 	.word	0x00022c80


	//   ....[188]....
        /*0de8*/ 	.word	0x00022cd0


	//   ....[189]....
        /*0dec*/ 	.word	0x00022f30


	//   ....[190]....
        /*0df0*/ 	.word	0x00023210


	//   ....[191]....
        /*0df4*/ 	.word	0x00023300


	//   ....[192]....
        /*0df8*/ 	.word	0x000233a0


	//   ....[193]....
        /*0dfc*/ 	.word	0x00023400


	//   ....[194]....
        /*0e00*/ 	.word	0x00023520


	//   ....[195]....
        /*0e04*/ 	.word	0x00023580


	//   ....[196]....
        /*0e08*/ 	.word	0x00023690


	//   ....[197]....
        /*0e0c*/ 	.word	0x00023700


	//   ....[198]....
        /*0e10*/ 	.word	0x00023810


	//   ....[199]....
        /*0e14*/ 	.word	0x00023880


	//   ....[200]....
        /*0e18*/ 	.word	0x00023990


	//   ....[201]....
        /*0e1c*/ 	.word	0x00023a00


	//   ....[202]....
        /*0e20*/ 	.word	0x00023ae0


	//   ....[203]....
        /*0e24*/ 	.word	0x00023be0


	//   ....[204]....
        /*0e28*/ 	.word	0x00023c50


	//   ....[205]....
        /*0e2c*/ 	.word	0x00023cd0


	//   ....[206]....
        /*0e30*/ 	.word	0x00023d90


	//   ....[207]....
        /*0e34*/ 	.word	0x00023e10


	//   ....[208]....
        /*0e38*/ 	.word	0x00023ef0


	//   ....[209]....
        /*0e3c*/ 	.word	0x00023f70


	//   ....[210]....
        /*0e40*/ 	.word	0x00024050


	//   ....[211]....
        /*0e44*/ 	.word	0x000240d0


	//   ....[212]....
        /*0e48*/ 	.word	0x000241b0


	//   ....[213]....
        /*0e4c*/ 	.word	0x00024230


	//   ....[214]....
        /*0e50*/ 	.word	0x00024310


	//   ....[215]....
        /*0e54*/ 	.word	0x00024390


	//   ....[216]....
        /*0e58*/ 	.word	0x00024470


	//   ....[217]....
        /*0e5c*/ 	.word	0x000244f0


	//   ....[218]....
        /*0e60*/ 	.word	0x000245b0


	//   ....[219]....
        /*0e64*/ 	.word	0x000246e0


	//   ....[220]....
        /*0e68*/ 	.word	0x000247b0


	//   ....[221]....
        /*0e6c*/ 	.word	0x00024810


	//   ....[222]....
        /*0e70*/ 	.word	0x00024920


	//   ....[223]....
        /*0e74*/ 	.word	0x00024980


	//   ....[224]....
        /*0e78*/ 	.word	0x00024a50


	//   ....[225]....
        /*0e7c*/ 	.word	0x00024ab0


	//   ....[226]....
        /*0e80*/ 	.word	0x00024b80


	//   ....[227]....
        /*0e84*/ 	.word	0x00024be0


	//   ....[228]....
        /*0e88*/ 	.word	0x00024cb0


	//   ....[229]....
        /*0e8c*/ 	.word	0x00024da0


	//   ....[230]....
        /*0e90*/ 	.word	0x00024e30


	//   ....[231]....
        /*0e94*/ 	.word	0x00024f20


	//   ....[232]....
        /*0e98*/ 	.word	0x00024fc0


	//   ....[233]....
        /*0e9c*/ 	.word	0x00025020


	//   ....[234]....
        /*0ea0*/ 	.word	0x00025120


	//   ....[235]....
        /*0ea4*/ 	.word	0x00025180


	//   ....[236]....
        /*0ea8*/ 	.word	0x00025280


	//   ....[237]....
        /*0eac*/ 	.word	0x000252e0


	//   ....[238]....
        /*0eb0*/ 	.word	0x000253e0


	//   ....[239]....
        /*0eb4*/ 	.word	0x00025440


	//   ....[240]....
        /*0eb8*/ 	.word	0x00025540


	//   ....[241]....
        /*0ebc*/ 	.word	0x000255a0


	//   ....[242]....
        /*0ec0*/ 	.word	0x00025670


	//   ....[243]....
        /*0ec4*/ 	.word	0x000257b0


	//   ....[244]....
        /*0ec8*/ 	.word	0x00025860


	//   ....[245]....
        /*0ecc*/ 	.word	0x00025930


	//   ....[246]....
        /*0ed0*/ 	.word	0x00025a00


	//   ....[247]....
        /*0ed4*/ 	.word	0x00025a60


	//   ....[248]....
        /*0ed8*/ 	.word	0x00025b50


	//   ....[249]....
        /*0edc*/ 	.word	0x00025bb0


	//   ....[250]....
        /*0ee0*/ 	.word	0x00025ca0


	//   ....[251]....
        /*0ee4*/ 	.word	0x00025d00


	//   ....[252]....
        /*0ee8*/ 	.word	0x00025df0


	//   ....[253]....
        /*0eec*/ 	.word	0x00025e50


	//   ....[254]....
        /*0ef0*/ 	.word	0x00025f30


	//   ....[255]....
        /*0ef4*/ 	.word	0x00025fc0


	//   ....[0]....
        /*0ef8*/ 	.word	0x00026060


	//   ....[1]....
        /*0efc*/ 	.word	0x000261e0


	//   ....[2]....
        /*0f00*/ 	.word	0x00026250


	//   ....[3]....
        /*0f04*/ 	.word	0x000262c0


	//   ....[4]....
        /*0f08*/ 	.word	0x00026330


	//   ....[5]....
        /*0f0c*/ 	.word	0x000263a0


	//   ....[6]....
        /*0f10*/ 	.word	0x00026420


	//   ....[7]....
        /*0f14*/ 	.word	0x000264a0


	//   ....[8]....
        /*0f18*/ 	.word	0x00026530


	//   ....[9]....
        /*0f1c*/ 	.word	0x000265a0


	//   ....[10]....
        /*0f20*/ 	.word	0x00026610


	//   ....[11]....
        /*0f24*/ 	.word	0x00026680


	//   ....[12]....
        /*0f28*/ 	.word	0x00026700


	//   ....[13]....
        /*0f2c*/ 	.word	0x00026770


	//   ....[14]....
        /*0f30*/ 	.word	0x00026810


	//   ....[15]....
        /*0f34*/ 	.word	0x00026860


	//   ....[16]....
        /*0f38*/ 	.word	0x000268f0


	//   ....[17]....
        /*0f3c*/ 	.word	0x00026a20


	//----- nvinfo : EIATTR_REG_RECONFIG
	.align		4
.L_647:
        /*0f40*/ 	.byte	0x01, 0x54
	.zero		2


	//----- nvinfo : EIATTR_SYSCALL_OFFSETS
	.align		4
        /*0f44*/ 	.byte	0x04, 0x46
        /*0f46*/ 	.short	(.L_649 - .L_648)


	//   ....[0]....
.L_648:
        /*0f48*/ 	.word	0x000021c0


	//   ....[1]....
        /*0f4c*/ 	.word	0x00002310


	//   ....[2]....
        /*0f50*/ 	.word	0x0000b880


	//   ....[3]....
        /*0f54*/ 	.word	0x0000bbe0


	//   ....[4]....
        /*0f58*/ 	.word	0x0001dc40


	//   ....[5]....
        /*0f5c*/ 	.word	0x0001dd90


	//   ....[6]....
        /*0f60*/ 	.word	0x0001de80


	//   ....[7]....
        /*0f64*/ 	.word	0x0001edb0


	//----- nvinfo : EIATTR_MBARRIER_INSTR_OFFSETS
	.align		4
.L_649:
        /*0f68*/ 	.byte	0x04, 0x39
        /*0f6a*/ 	.short	(.L_651 - .L_650)


	//   ....[0]....
.L_650:
        /*0f6c*/ 	.word	0x00000270
        /*0f70*/ 	.word	0x000000ff
        /*0f74*/ 	.word	0x00030800
        /*0f78*/ 	.short	0x0100
        /*0f7a*/ 	.byte	0x08
	.zero		1


	//   ....[1]....
        /*0f7c*/ 	.word	0x00000280
        /*0f80*/ 	.word	0x000000ff
        /*0f84*/ 	.word	0x00030820
        /*0f88*/ 	.short	0x0100
        /*0f8a*/ 	.byte	0x08
	.zero		1


	//   ....[2]....
        /*0f8c*/ 	.word	0x00000370
        /*0f90*/ 	.word	0x000000ff
        /*0f94*/ 	.word	0x00030830
        /*0f98*/ 	.short	0x0100
        /*0f9a*/ 	.byte	0x08
	.zero		1


	//   ....[3]....
        /*0f9c*/ 	.word	0x00000380
        /*0fa0*/ 	.word	0x000000ff
        /*0fa4*/ 	.word	0x00030840
        /*0fa8*/ 	.short	0x0100
        /*0faa*/ 	.byte	0x08
	.zero		1


	//   ....[4]....
        /*0fac*/ 	.word	0x00000390
        /*0fb0*/ 	.word	0x000000ff
        /*0fb4*/ 	.word	0x00030838
        /*0fb8*/ 	.short	0x0100
        /*0fba*/ 	.byte	0x08
	.zero		1


	//   ....[5]....
        /*0fbc*/ 	.word	0x000003a0
        /*0fc0*/ 	.word	0x000000ff
        /*0fc4*/ 	.word	0x00030848
        /*0fc8*/ 	.short	0x0100
        /*0fca*/ 	.byte	0x08
	.zero		1


	//   ....[6]....
        /*0fcc*/ 	.word	0x000004d0
        /*0fd0*/ 	.word	0x000000ff
        /*0fd4*/ 	.word	0x00030850
        /*0fd8*/ 	.short	0x0100
        /*0fda*/ 	.byte	0x08
	.zero		1


	//   ....[7]....
        /*0fdc*/ 	.word	0x000004e0
        /*0fe0*/ 	.word	0x000000ff
        /*0fe4*/ 	.word	0x00030860
        /*0fe8*/ 	.short	0x0100
        /*0fea*/ 	.byte	0x08
	.zero		1


	//   ....[8]....
        /*0fec*/ 	.word	0x000004f0
        /*0ff0*/ 	.word	0x000000ff
        /*0ff4*/ 	.word	0x00030858
        /*0ff8*/ 	.short	0x0100
        /*0ffa*/ 	.byte	0x08
	.zero		1


	//   ....[9]....
        /*0ffc*/ 	.word	0x00000500
        /*1000*/ 	.word	0x000000ff
        /*1004*/ 	.word	0x00030868
        /*1008*/ 	.short	0x0100
        /*100a*/ 	.byte	0x08
	.zero		1


	//   ....[10]....
        /*100c*/ 	.word	0x000005f0
        /*1010*/ 	.word	0x000000ff
        /*1014*/ 	.word	0x00030870
        /*1018*/ 	.short	0x0100
        /*101a*/ 	.byte	0x06
	.zero		1


	//   ....[11]....
        /*101c*/ 	.word	0x00000600
        /*1020*/ 	.word	0x000000ff
        /*1024*/ 	.word	0x00030880
        /*1028*/ 	.short	0x0100
        /*102a*/ 	.byte	0x06
	.zero		1


	//   ....[12]....
        /*102c*/ 	.word	0x00000610
        /*1030*/ 	.word	0x000000ff
        /*1034*/ 	.word	0x00030878
        /*1038*/ 	.short	0x0100
        /*103a*/ 	.byte	0x06
	.zero		1


	//   ....[13]....
        /*103c*/ 	.word	0x00000620
        /*1040*/ 	.word	0x000000ff
        /*1044*/ 	.word	0x00030888
        /*1048*/ 	.short	0x0100
        /*104a*/ 	.byte	0x06
	.zero		1


	//   ....[14]....
        /*104c*/ 	.word	0x00000750
        /*1050*/ 	.word	0x000000ff
        /*1054*/ 	.word	0x00030890
        /*1058*/ 	.short	0x0100
        /*105a*/ 	.byte	0x08
	.zero		1


	//   ....[15]....
        /*105c*/ 	.word	0x00000760
        /*1060*/ 	.word	0x000000ff
        /*1064*/ 	.word	0x000308a0
        /*1068*/ 	.short	0x0100
        /*106a*/ 	.byte	0x08
	.zero		1


	//   ....[16]....
        /*106c*/ 	.word	0x00000770
        /*1070*/ 	.word	0x000000ff
        /*1074*/ 	.word	0x00030898
        /*1078*/ 	.short	0x0100
        /*107a*/ 	.byte	0x08
	.zero		1


	//   ....[17]....
        /*107c*/ 	.word	0x00000780
        /*1080*/ 	.word	0x000000ff
        /*1084*/ 	.word	0x000308a8
        /*1088*/ 	.short	0x0100
        /*108a*/ 	.byte	0x08
	.zero		1


	//   ....[18]....
        /*108c*/ 	.word	0x000008b0
        /*1090*/ 	.word	0x000000ff
        /*1094*/ 	.word	0x000308b0
        /*1098*/ 	.short	0x0100
        /*109a*/ 	.byte	0x08
	.zero		1


	//   ....[19]....
        /*109c*/ 	.word	0x000008c0
        /*10a0*/ 	.word	0x000000ff
        /*10a4*/ 	.word	0x000308c0
        /*10a8*/ 	.short	0x0100
        /*10aa*/ 	.byte	0x08
	.zero		1


	//   ....[20]....
        /*10ac*/ 	.word	0x000008d0
        /*10b0*/ 	.word	0x000000ff
        /*10b4*/ 	.word	0x000308b8
        /*10b8*/ 	.short	0x0100
        /*10ba*/ 	.byte	0x08
	.zero		1


	//   ....[21]....
        /*10bc*/ 	.word	0x000008e0
        /*10c0*/ 	.word	0x000000ff
        /*10c4*/ 	.word	0x000308c8
        /*10c8*/ 	.short	0x0100
        /*10ca*/ 	.byte	0x08
	.zero		1


	//   ....[22]....
        /*10cc*/ 	.word	0x00003d00
        /*10d0*/ 	.word	0x00000053
        /*10d4*/ 	.word	0x00030890
        /*10d8*/ 	.short	0x010a
        /*10da*/ 	.byte	0x3f
	.zero		1


	//   ....[23]....
        /*10dc*/ 	.word	0x000072d0
        /*10e0*/ 	.word	0x00000053
        /*10e4*/ 	.word	0x00030890
        /*10e8*/ 	.short	0x010a
        /*10ea*/ 	.byte	0x3f
	.zero		1


	//   ....[24]....
        /*10ec*/ 	.word	0x0000a170
        /*10f0*/ 	.word	0x00000053
        /*10f4*/ 	.word	0x00030890
        /*10f8*/ 	.short	0x010a
        /*10fa*/ 	.byte	0x3f
	.zero		1


	//   ....[25]....
        /*10fc*/ 	.word	0x0000a910
        /*1100*/ 	.word	0x0000000b
        /*1104*/ 	.word	0x00000000
        /*1108*/ 	.short	0x0101
        /*110a*/ 	.byte	0x3f
	.zero		1


	//   ....[26]....
        /*110c*/ 	.word	0x0000a950
        /*1110*/ 	.word	0x00000053
        /*1114*/ 	.word	0x000308b0
        /*1118*/ 	.short	0x010a
        /*111a*/ 	.byte	0x3f
	.zero		1


	//   ....[27]....
        /*111c*/ 	.word	0x0000b040
        /*1120*/ 	.word	0x00000053
        /*1124*/ 	.word	0x00000000
        /*1128*/ 	.short	0x0101
        /*112a*/ 	.byte	0x3f
	.zero		1


	//   ....[28]....
        /*112c*/ 	.word	0x0000b900
        /*1130*/ 	.word	0x00000012
        /*1134*/ 	.word	0x00030800
        /*1138*/ 	.short	0x010a
        /*113a*/ 	.byte	0x3f
	.zero		1


	//   ....[29]....
        /*113c*/ 	.word	0x0000b950
        /*1140*/ 	.word	0x00000012
        /*1144*/ 	.word	0x00030800
        /*1148*/ 	.short	0x010a
        /*114a*/ 	.byte	0x3f
	.zero		1


	//   ....[30]....
        /*114c*/ 	.word	0x0000c4a0
        /*1150*/ 	.word	0x00000012
        /*1154*/ 	.word	0x00030800
        /*1158*/ 	.short	0x010a
        /*115a*/ 	.byte	0x3f
	.zero		1


	//   ....[31]....
        /*115c*/ 	.word	0x0000ed00
        /*1160*/ 	.word	0x00000012
        /*1164*/ 	.word	0x00030800
        /*1168*/ 	.short	0x010a
        /*116a*/ 	.byte	0x3f
	.zero		1


	//   ....[32]....
        /*116c*/ 	.word	0x00011580
        /*1170*/ 	.word	0x00000003
        /*1174*/ 	.word	0x00030830
        /*1178*/ 	.short	0x010a
        /*117a*/ 	.byte	0x3f
	.zero		1


	//   ....[33]....
        /*117c*/ 	.word	0x000115d0
        /*1180*/ 	.word	0x00000003
        /*1184*/ 	.word	0x00030830
        /*1188*/ 	.short	0x010a
        /*118a*/ 	.byte	0x3f
	.zero		1


	//   ....[34]....
        /*118c*/ 	.word	0x00013260
        /*1190*/ 	.word	0x00000003
        /*1194*/ 	.word	0x00000000
        /*1198*/ 	.short	0x0101
        /*119a*/ 	.byte	0x3f
	.zero		1


	//   ....[35]....
        /*119c*/ 	.word	0x00013c80
        /*11a0*/ 	.word	0x00000000
        /*11a4*/ 	.word	0x00030830
        /*11a8*/ 	.short	0x010a
        /*11aa*/ 	.byte	0x3f
	.zero		1


	//   ....[36]....
        /*11ac*/ 	.word	0x00013d00
        /*11b0*/ 	.word	0x00000000
        /*11b4*/ 	.word	0x00030830
        /*11b8*/ 	.short	0x010a
        /*11ba*/ 	.byte	0x3f
	.zero		1


	//   ....[37]....
        /*11bc*/ 	.word	0x00014b90
        /*11c0*/ 	.word	0x00000009
        /*11c4*/ 	.word	0x00030850
        /*11c8*/ 	.short	0x010a
        /*11ca*/ 	.byte	0x3f
	.zero		1


	//   ....[38]....
        /*11cc*/ 	.word	0x00014be0
        /*11d0*/ 	.word	0x00000009
        /*11d4*/ 	.word	0x00030850
        /*11d8*/ 	.short	0x010a
        /*11da*/ 	.byte	0x3f
	.zero		1


	//   ....[39]....
        /*11dc*/ 	.word	0x00014f30
        /*11e0*/ 	.word	0x00000000
        /*11e4*/ 	.word	0x00000000
        /*11e8*/ 	.short	0x0101
        /*11ea*/ 	.byte	0x3f
	.zero		1


	//   ....[40]....
        /*11ec*/ 	.word	0x00015cf0
        /*11f0*/ 	.word	0x00000009
        /*11f4*/ 	.word	0x00000000
        /*11f8*/ 	.short	0x0101
        /*11fa*/ 	.byte	0x3f
	.zero		1


	//   ....[41]....
        /*11fc*/ 	.word	0x000164f0
        /*1200*/ 	.word	0x00000006
        /*1204*/ 	.word	0x00030850
        /*1208*/ 	.short	0x010a
        /*120a*/ 	.byte	0x3f
	.zero		1


	//   ....[42]....
        /*120c*/ 	.word	0x00016590
        /*1210*/ 	.word	0x00000006
        /*1214*/ 	.word	0x00030850
        /*1218*/ 	.short	0x010a
        /*121a*/ 	.byte	0x3f
	.zero		1


	//   ....[43]....
        /*121c*/ 	.word	0x00016a80
        /*1220*/ 	.word	0x00000006
        /*1224*/ 	.word	0x00000000
        /*1228*/ 	.short	0x0101
        /*122a*/ 	.byte	0x3f
	.zero		1


	//   ....[44]....
        /*122c*/ 	.word	0x000187d0
        /*1230*/ 	.word	0x00000000
        /*1234*/ 	.word	0x00000000
        /*1238*/ 	.short	0x0101
        /*123a*/ 	.byte	0x3f
	.zero		1


	//   ....[45]....
        /*123c*/ 	.word	0x000192a0
        /*1240*/ 	.word	0x0000003c
        /*1244*/ 	.word	0x00000000
        /*1248*/ 	.short	0x0101
        /*124a*/ 	.byte	0x3f
	.zero		1


	//   ....[46]....
        /*124c*/ 	.word	0x0001c4a0
        /*1250*/ 	.word	0x00000016
        /*1254*/ 	.word	0x00030820
        /*1258*/ 	.short	0x010a
        /*125a*/ 	.byte	0x3f
	.zero		1


	//   ....[47]....
        /*125c*/ 	.word	0x0001c530
        /*1260*/ 	.word	0x0000000c
        /*1264*/ 	.word	0x000308a0
        /*1268*/ 	.short	0x010a
        /*126a*/ 	.byte	0x3f
	.zero		1


	//   ....[48]....
        /*126c*/ 	.word	0x0001c980
        /*1270*/ 	.word	0x0000000c
        /*1274*/ 	.word	0x000308c0
        /*1278*/ 	.short	0x010a
        /*127a*/ 	.byte	0x3f
	.zero		1


	//   ....[49]....
        /*127c*/ 	.word	0x0001ce90
        /*1280*/ 	.word	0x0000000b
        /*1284*/ 	.word	0x000308a0
        /*1288*/ 	.short	0x010a
        /*128a*/ 	.byte	0x3f
	.zero		1


	//   ....[50]....
        /*128c*/ 	.word	0x0001d2d0
        /*1290*/ 	.word	0x0000000b
        /*1294*/ 	.word	0x000308c0
        /*1298*/ 	.short	0x010a
        /*129a*/ 	.byte	0x3f
	.zero		1


	//   ....[51]....
        /*129c*/ 	.word	0x0001e410
        /*12a0*/ 	.word	0x00000007
        /*12a4*/ 	.word	0x00030840
        /*12a8*/ 	.short	0x010a
        /*12aa*/ 	.byte	0x3f
	.zero		1


	//   ....[52]....
        /*12ac*/ 	.word	0x0001eab0
        /*12b0*/ 	.word	0x00000007
        /*12b4*/ 	.word	0x00030830
        /*12b8*/ 	.short	0x0107
        /*12ba*/ 	.byte	0x3f
	.zero		1


	//   ....[53]....
        /*12bc*/ 	.word	0x0001eb80
        /*12c0*/ 	.word	0x00000007
        /*12c4*/ 	.word	0x00030830
        /*12c8*/ 	.short	0x0101
        /*12ca*/ 	.byte	0x3f
	.zero		1


	//   ....[54]....
        /*12cc*/ 	.word	0x0001f6e0
        /*12d0*/ 	.word	0x00000016
        /*12d4*/ 	.word	0x00030800
        /*12d8*/ 	.short	0x0107
        /*12da*/ 	.byte	0x3f
	.zero		1


	//   ....[55]....
        /*12dc*/ 	.word	0x0001f7f0
        /*12e0*/ 	.word	0x00000016
        /*12e4*/ 	.word	0x00030800
        /*12e8*/ 	.short	0x0101
        /*12ea*/ 	.byte	0x3f
	.zero		1


	//   ....[56]....
        /*12ec*/ 	.word	0x0001f810
        /*12f0*/ 	.word	0x00000016
        /*12f4*/ 	.word	0x00030820
        /*12f8*/ 	.short	0x010a
        /*12fa*/ 	.byte	0x3f
	.zero		1


	//   ....[57]....
        /*12fc*/ 	.word	0x0001fbe0
        /*1300*/ 	.word	0x00000007
        /*1304*/ 	.word	0x00030840
        /*1308*/ 	.short	0x010a
        /*130a*/ 	.byte	0x3f
	.zero		1


	//   ....[58]....
        /*130c*/ 	.word	0x000200d0
        /*1310*/ 	.word	0x00000007
        /*1314*/ 	.word	0x00030830
        /*1318*/ 	.short	0x0107
        /*131a*/ 	.byte	0x3f
	.zero		1


	//   ....[59]....
        /*131c*/ 	.word	0x00020190
        /*1320*/ 	.word	0x00000007
        /*1324*/ 	.word	0x00030830
        /*1328*/ 	.short	0x0101
        /*132a*/ 	.byte	0x3f
	.zero		1


	//   ....[60]....
        /*132c*/ 	.word	0x000201f0
        /*1330*/ 	.word	0x00000006
        /*1334*/ 	.word	0x00030860
        /*1338*/ 	.short	0x010a
        /*133a*/ 	.byte	0x3f
	.zero		1


	//   ....[61]....
        /*133c*/ 	.word	0x00020760
        /*1340*/ 	.word	0x00000006
        /*1344*/ 	.word	0x00030850
        /*1348*/ 	.short	0x0107
        /*134a*/ 	.byte	0x3f
	.zero		1


	//   ....[62]....
        /*134c*/ 	.word	0x00020890
        /*1350*/ 	.word	0x00000006
        /*1354*/ 	.word	0x00030850
        /*1358*/ 	.short	0x0101
        /*135a*/ 	.byte	0x3f
	.zero		1


	//   ....[63]....
        /*135c*/ 	.word	0x00020ab0
        /*1360*/ 	.word	0x00000000
        /*1364*/ 	.word	0x00030860
        /*1368*/ 	.short	0x010a
        /*136a*/ 	.byte	0x3f
	.zero		1


	//   ....[64]....
        /*136c*/ 	.word	0x00020fc0
        /*1370*/ 	.word	0x00000000
        /*1374*/ 	.word	0x00030850
        /*1378*/ 	.short	0x0107
        /*137a*/ 	.byte	0x3f
	.zero		1


	//   ....[65]....
        /*137c*/ 	.word	0x00021080
        /*1380*/ 	.word	0x00000000
        /*1384*/ 	.word	0x00030850
        /*1388*/ 	.short	0x0101
        /*138a*/ 	.byte	0x3f
	.zero		1


	//   ....[66]....
        /*138c*/ 	.word	0x00021dd0
        /*1390*/ 	.word	0x00000007
        /*1394*/ 	.word	0x00030820
        /*1398*/ 	.short	0x010a
        /*139a*/ 	.byte	0x3f
	.zero		1


	//   ....[67]....
        /*139c*/ 	.word	0x00021f40
        /*13a0*/ 	.word	0x00000005
        /*13a4*/ 	.word	0x00030840
        /*13a8*/ 	.short	0x010a
        /*13aa*/ 	.byte	0x3f
	.zero		1


	//   ....[68]....
        /*13ac*/ 	.word	0x00021fe0
        /*13b0*/ 	.word	0x00000003
        /*13b4*/ 	.word	0x00030840
        /*13b8*/ 	.short	0x010a
        /*13ba*/ 	.byte	0x3f
	.zero		1


	//   ....[69]....
        /*13bc*/ 	.word	0x00022020
        /*13c0*/ 	.word	0x00000005
        /*13c4*/ 	.word	0x00030860
        /*13c8*/ 	.short	0x010a
        /*13ca*/ 	.byte	0x3f
	.zero		1


	//   ....[70]....
        /*13cc*/ 	.word	0x00022060
        /*13d0*/ 	.word	0x00000003
        /*13d4*/ 	.word	0x00030860
        /*13d8*/ 	.short	0x010a
        /*13da*/ 	.byte	0x3f
	.zero		1


	//   ....[71]....
        /*13dc*/ 	.word	0x000220c0
        /*13e0*/ 	.word	0x00000053
        /*13e4*/ 	.word	0x00030890
        /*13e8*/ 	.short	0x010a
        /*13ea*/ 	.byte	0x3f
	.zero		1


	//   ....[72]....
        /*13ec*/ 	.word	0x00022370
        /*13f0*/ 	.word	0x00000053
        /*13f4*/ 	.word	0x00030890
        /*13f8*/ 	.short	0x010a
        /*13fa*/ 	.byte	0x3f
	.zero		1


	//   ....[73]....
        /*13fc*/ 	.word	0x00022620
        /*1400*/ 	.word	0x00000053
        /*1404*/ 	.word	0x00030890
        /*1408*/ 	.short	0x010a
        /*140a*/ 	.byte	0x3f
	.zero		1


	//   ....[74]....
        /*140c*/ 	.word	0x000228d0
        /*1410*/ 	.word	0x00000053
        /*1414*/ 	.word	0x000308b0
        /*1418*/ 	.short	0x010a
        /*141a*/ 	.byte	0x3f
	.zero		1


	//   ....[75]....
        /*141c*/ 	.word	0x00022af0
        /*1420*/ 	.word	0x00000012
        /*1424*/ 	.word	0x00030800
        /*1428*/ 	.short	0x010a
        /*142a*/ 	.byte	0x3f
	.zero		1


	//   ....[76]....
        /*142c*/ 	.word	0x00022d10
        /*1430*/ 	.word	0x00000012
        /*1434*/ 	.word	0x00030800
        /*1438*/ 	.short	0x010a
        /*143a*/ 	.byte	0x3f
	.zero		1


	//   ....[77]....
        /*143c*/ 	.word	0x00022d60
        /*1440*/ 	.word	0x00000003
        /*1444*/ 	.word	0x00030830
        /*1448*/ 	.short	0x010a
        /*144a*/ 	.byte	0x3f
	.zero		1


	//   ....[78]....
        /*144c*/ 	.word	0x00022db0
        /*1450*/ 	.word	0x00000000
        /*1454*/ 	.word	0x00030830
        /*1458*/ 	.short	0x010a
        /*145a*/ 	.byte	0x3f
	.zero		1


	//   ....[79]....
        /*145c*/ 	.word	0x00022e00
        /*1460*/ 	.word	0x00000009
        /*1464*/ 	.word	0x00030850
        /*1468*/ 	.short	0x010a
        /*146a*/ 	.byte	0x3f
	.zero		1


	//   ....[80]....
        /*146c*/ 	.word	0x00022e50
        /*1470*/ 	.word	0x00000006
        /*1474*/ 	.word	0x00030850
        /*1478*/ 	.short	0x010a
        /*147a*/ 	.byte	0x3f
	.zero		1


	//   ....[81]....
        /*147c*/ 	.word	0x00022ff0
        /*1480*/ 	.word	0x00000016
        /*1484*/ 	.word	0x00030820
        /*1488*/ 	.short	0x010a
        /*148a*/ 	.byte	0x3f
	.zero		1


	//   ....[82]....
        /*148c*/ 	.word	0x00023040
        /*1490*/ 	.word	0x0000000c
        /*1494*/ 	.word	0x000308a0
        /*1498*/ 	.short	0x010a
        /*149a*/ 	.byte	0x3f
	.zero		1


	//   ....[83]....
        /*149c*/ 	.word	0x00023090
        /*14a0*/ 	.word	0x0000000c
        /*14a4*/ 	.word	0x000308c0
        /*14a8*/ 	.short	0x010a
        /*14aa*/ 	.byte	0x3f
	.zero		1


	//   ....[84]....
        /*14ac*/ 	.word	0x000230e0
        /*14b0*/ 	.word	0x0000000b
        /*14b4*/ 	.word	0x000308a0
        /*14b8*/ 	.short	0x010a
        /*14ba*/ 	.byte	0x3f
	.zero		1


	//   ....[85]....
        /*14bc*/ 	.word	0x00023130
        /*14c0*/ 	.word	0x0000000b
        /*14c4*/ 	.word	0x000308c0
        /*14c8*/ 	.short	0x010a
        /*14ca*/ 	.byte	0x3f
	.zero		1


	//   ....[86]....
        /*14cc*/ 	.word	0x00023250
        /*14d0*/ 	.word	0x00000007
        /*14d4*/ 	.word	0x00030840
        /*14d8*/ 	.short	0x010a
        /*14da*/ 	.byte	0x3f
	.zero		1


	//   ....[87]....
        /*14dc*/ 	.word	0x000245e0
        /*14e0*/ 	.word	0x00000016
        /*14e4*/ 	.word	0x00030820
        /*14e8*/ 	.short	0x010a
        /*14ea*/ 	.byte	0x3f
	.zero		1


	//   ....[88]....
        /*14ec*/ 	.word	0x00024630
        /*14f0*/ 	.word	0x00000007
        /*14f4*/ 	.word	0x00030840
        /*14f8*/ 	.short	0x010a
        /*14fa*/ 	.byte	0x3f
	.zero		1


	//   ....[89]....
        /*14fc*/ 	.word	0x00024e70
        /*1500*/ 	.word	0x00000006
        /*1504*/ 	.word	0x00030860
        /*1508*/ 	.short	0x010a
        /*150a*/ 	.byte	0x3f
	.zero		1


	//   ....[90]....
        /*150c*/ 	.word	0x00025700
        /*1510*/ 	.word	0x00000000
        /*1514*/ 	.word	0x00030860
        /*1518*/ 	.short	0x010a
        /*151a*/ 	.byte	0x3f
	.zero		1


	//   ....[91]....
        /*151c*/ 	.word	0x00026940
        /*1520*/ 	.word	0x00000007
        /*1524*/ 	.word	0x00030820
        /*1528*/ 	.short	0x010a
        /*152a*/ 	.byte	0x3f
	.zero		1


	//   ....[92]....
        /*152c*/ 	.word	0x00026ae0
        /*1530*/ 	.word	0x00000005
        /*1534*/ 	.word	0x00030840
        /*1538*/ 	.short	0x010a
        /*153a*/ 	.byte	0x3f
	.zero		1


	//   ....[93]....
        /*153c*/ 	.word	0x00026b30
        /*1540*/ 	.word	0x00000003
        /*1544*/ 	.word	0x00030840
        /*1548*/ 	.short	0x010a
        /*154a*/ 	.byte	0x3f
	.zero		1


	//   ....[94]....
        /*154c*/ 	.word	0x00026b80
        /*1550*/ 	.word	0x00000005
        /*1554*/ 	.word	0x00030860
        /*1558*/ 	.short	0x010a
        /*155a*/ 	.byte	0x3f
	.zero		1


	//----- nvinfo : EIATTR_NUM_MBARRIERS
	.align		4
.L_651:
        /*155c*/ 	.byte	0x03, 0x38
        /*155e*/ 	.short	0x0016


	//----- nvinfo : EIATTR_EXIT_INSTR_OFFSETS
	.align		4
        /*1560*/ 	.byte	0x04, 0x1c
        /*1562*/ 	.short	(.L_653 - .L_652)


	//   ....[0]....
.L_652:
        /*1564*/ 	.word	0x000220b0


	//----- nvinfo : EIATTR_MAX_THREADS
	.align		4
.L_653:
        /*1568*/ 	.byte	0x04, 0x05
        /*156a*/ 	.short	(.L_655 - .L_654)
.L_654:
        /*156c*/ 	.word	0x00000180
        /*1570*/ 	.word	0x00000001
        /*1574*/ 	.word	0x00000001


	//----- nvinfo : EIATTR_CRS_STACK_SIZE
	.align		4
.L_655:
        /*1578*/ 	.byte	0x04, 0x1e
        /*157a*/ 	.short	(.L_657 - .L_656)
.L_656:
        /*157c*/ 	.word	0x00000000


	//----- nvinfo : EIATTR_CBANK_PARAM_SIZE
	.align		4
.L_657:
        /*1580*/ 	.byte	0x03, 0x19
        /*1582*/ 	.short	0x0af0


	//----- nvinfo : EIATTR_PARAM_CBANK
	.align		4
        /*1584*/ 	.byte	0x04, 0x0a
        /*1586*/ 	.short	(.L_659 - .L_658)
	.align		4
.L_658:
        /*1588*/ 	.word	index@(.nv.constant0._ZN7cutlass13device_kernelIN5flash11enable_sm90INS1_16FlashAttnFwdSm90INS1_25CollectiveMainloopFwdSm90ILi2EN4cute5tupleIJNS5_1CILi1EEES8_S8_EEENS6_IJNS7_ILi128EEENS7_ILi96EEENS7_ILi192EEEEEELi192ENS_6half_tEfNS_4arch4Sm90ELb0ELb0ELb0ELb1ELb1ELb1ELb0ELb1ELb1ELb1ELb1ELb0EEENS1_21CollectiveEpilogueFwdINS6_IJSA_SC_SB_EEES9_SE_SG_Li256ELb1ELb1ELb1ELb0EEENS1_36VarlenDynamicPersistentTileSchedulerILi128ELi96ELi256ELi128ELb1ELb1ELb1ELb0ELb1ELb1EEEEEEEEEvNT_6ParamsE)
        /*158c*/ 	.short	0x0210
        /*158e*/ 	.short	0x0af0


	//----- nvinfo : EIATTR_SW_WAR
	.align		4
.L_659:
        /*1590*/ 	.byte	0x04, 0x36
        /*1592*/ 	.short	(.L_661 - .L_660)
.L_660:
        /*1594*/ 	.word	0x00000008
.L_661:


//--------------------- .nv.info._ZN7cutlass13device_kernelIN5flash11enable_sm90INS1_16FlashAttnFwdSm90INS1_25CollectiveMainloopFwdSm90ILi2EN4cute5tupleIJNS5_1CILi1EEES8_S8_EEENS6_IJNS7_ILi128EEENS7_ILi96EEENS7_ILi192EEEEEELi192ENS_6half_tEfNS_4arch4Sm90ELb0ELb1ELb0ELb0ELb1ELb0ELb0ELb1ELb1ELb1ELb1ELb0EEENS1_21CollectiveEpilogueFwdINS6_IJSA_SC_SB_EEES9_SE_SG_Li256ELb0ELb1ELb1ELb0EEENS1_19SingleTileSchedulerILb0ELb1ELb1ELi128EEEEEEEEEvNT_6ParamsE --------------------------
	.section	.nv.info._ZN7cutlass13device_kernelIN5flash11enable_sm90INS1_16FlashAttnFwdSm90INS1_25CollectiveMainloopFwdSm90ILi2EN4cute5tupleIJNS5_1CILi1EEES8_S8_EEENS6_IJNS7_ILi128EEENS7_ILi96EEENS7_ILi192EEEEEELi192ENS_6half_tEfNS_4arch4Sm90ELb0ELb1ELb0ELb0ELb1ELb0ELb0ELb1ELb1ELb1ELb1ELb0EEENS1_21CollectiveEpilogueFwdINS6_IJSA_SC_SB_EEES9_SE_SG_Li256ELb0ELb1ELb1ELb0EEENS1_19SingleTileSchedulerILb0ELb1ELb1ELi128EEEEEEEEEvNT_6ParamsE,"",@"SHT_CUDA_INFO"
	.sectionflags	@""
	.align	4


	//----- nvinfo : EIATTR_CUDA_API_VERSION
	.align		4
        /*0000*/ 	.byte	0x04, 0x37
        /*0002*/ 	.short	(.L_663 - .L_662)
.L_662:
        /*0004*/ 	.word	0x00000082


	//----- nvinfo : EIATTR_KPARAM_INFO
	.align		4
.L_663:
        /*0008*/ 	.byte	0x04, 0x17
        /*000a*/ 	.short	(.L_665 - .L_664)
.L_664:
        /*000c*/ 	.word	0x00000000
        /*0010*/ 	.short	0x0000
        /*0012*/ 	.short	0x0070
        /*0014*/ 	.byte	0x00, 0xf0, 0x01, 0x28


	//----- nvinfo : EIATTR_SPARSE_MMA_MASK
	.align		4
.L_665:
        /*0018*/ 	.byte	0x03, 0x50
        /*001a*/ 	.short	0x0000


	//----- nvinfo : EIATTR_MAXREG_COUNT
	.align		4
        /*001c*/ 	.byte	0x03, 0x1b
        /*001e*/ 	.short	0x00a8


	//----- nvinfo : EIATTR_NUM_BARRIERS
	.align		4
        /*0020*/ 	.byte	0x02, 0x4c
        /*0022*/ 	.byte	0x09
	.zero		1


	//----- nvinfo : EIATTR_EXTERNS
	.align		4
        /*0024*/ 	.byte	0x04, 0x0f
        /*0026*/ 	.short	(.L_667 - .L_666)


	//   ....[0]....
	.align		4
.L_666:
        /*0028*/ 	.word	index@(__assertfail)


	//----- nvinfo : EIATTR_ANNOTATIONS
	.align		4
.L_667:
        /*002c*/ 	.byte	0x04, 0x55
        /*002e*/ 	.short	(.L_669 - .L_668)


	//   ....[0]....
.L_668:
        /*0030*/ 	.word	0x00000001
        /*0034*/ 	.byte	0xb0, 0x08, 0x00, 0x00, 0x01, 0x00, 0x00, 0x00, 0xe0, 0x09, 0x00, 0x00, 0x01, 0x00, 0x00, 0x00
        /*0044*/ 	.byte	0x70, 0x18, 0x00, 0x00, 0x01, 0x00, 0x00, 0x00, 0xa0, 0xdd, 0x00, 0x00, 0x01, 0x00, 0x00, 0x00
        /*0054*/ 	.byte	0xb0, 0xf9, 0x00, 0x00, 0x01, 0x00, 0x00, 0x00, 0x70, 0x0d, 0x01, 0x00, 0x01, 0x00, 0x00, 0x00
        /*0064*/ 	.byte	0xa0, 0x0e, 0x01, 0x00, 0x01, 0x00, 0x00, 0x00, 0x90, 0x23, 0x01, 0x00, 0x01, 0x00, 0x00, 0x00
        /*0074*/ 	.byte	0xe0, 0x3a, 0x01, 0x00


	//----- nvinfo : EIATTR_MERCURY_ISA_VERSION
	.align		4
.L_669:
        /*0078*/ 	.byte	0x03, 0x5f
        /*007a*/ 	.short	0x0101


	//----- nvinfo : EIATTR_INT_WARP_WIDE_INSTR_OFFSETS
	.align		4
        /*007c*/ 	.byte	0x04, 0x31
        /*007e*/ 	.short	(.L_671 - .L_670)


	//   ....[0]....
.L_670:
        /*0080*/ 	.word	0x000000c0


	//   ....[1]....
        /*0084*/ 	.word	0x000000d0


	//   ....[2]....
        /*0088*/ 	.word	0x00000170


	//----- nvinfo : EIATTR_COOP_GROUP_MASK_REGIDS
	.align		4
.L_671:
        /*008c*/ 	.byte	0x04, 0x29
        /*008e*/ 	.short	(.L_673 - .L_672)


	//   ....[0]....
.L_672:
        /*0090*/ 	.word	0xffffffff


	//   ....[1]....
        /*0094*/ 	.word	0xffffffff


	//   ....[2]....
        /*0098*/ 	.word	0xffffffff


	//   ....[3]....
        /*009c*/ 	.word	0xffffffff


	//   ....[4]....
        /*00a0*/ 	.word	0xffffffff


	//   ....[5]....
        /*00a4*/ 	.word	0xffffffff


	//   ....[6]....
        /*00a8*/ 	.word	0xffffffff


	//   ....[7]....
        /*00ac*/ 	.word	0xffffffff


	//   ....[8]....
        /*00b0*/ 	.word	0xffffffff


	//   ....[9]....
        /*00b4*/ 	.word	0xffffffff


	//   ....[10]....
        /*00b8*/ 	.word	0xffffffff


	//   ....[11]....
        /*00bc*/ 	.word	0xffffffff


	//   ....[12]....
        /*00c0*/ 	.word	0xffffffff


	//   ....[13]....
        /*00c4*/ 	.word	0xffffffff


	//   ....[14]....
        /*00c8*/ 	.word	0xffffffff


	//   ....[15]....
        /*00cc*/ 	.word	0xffffffff


	//   ....[16]....
        /*00d0*/ 	.word	0xffffffff


	//   ....[17]....
        /*00d4*/ 	.word	0xffffffff


	//   ....[18]....
        /*00d8*/ 	.word	0xffffffff


	//   ....[19]....
        /*00dc*/ 	.word	0xffffffff


	//   ....[20]....
        /*00e0*/ 	.word	0xffffffff


	//   ....[21]....
        /*00e4*/ 	.word	0xffffffff


	//   ....[22]....
        /*00e8*/ 	.word	0xffffffff


	//   ....[23]....
        /*00ec*/ 	.word	0xffffffff


	//   ....[24]....
        /*00f0*/ 	.word	0xffffffff


	//   ....[25]....
        /*00f4*/ 	.word	0xffffffff


	//   ....[26]....
        /*00f8*/ 	.word	0xffffffff


	//   ....[27]....
        /*00fc*/ 	.word	0xffffffff


	//   ....[28]....
        /*0100*/ 	.word	0xffffffff


	//   ....[29]....
        /*0104*/ 	.word	0xffffffff


	//   ....[30]....
        /*0108*/ 	.word	0xffffffff


	//   ....[31]....
        /*010c*/ 	.word	0xffffffff


	//   ....[32]....
        /*0110*/ 	.word	0xffffffff


	//   ....[33]....
        /*0114*/ 	.word	0xffffffff


	//   ....[34]....
        /*0118*/ 	.word	0xffffffff


	//   ....[35]....
        /*011c*/ 	.word	0xffffffff


	//   ....[36]....
        /*0120*/ 	.word	0xffffffff


	//   ....[37]....
        /*0124*/ 	.word	0xffffffff


	//   ....[38]....
        /*0128*/ 	.word	0xffffffff


	//   ....[39]....
        /*012c*/ 	.word	0xffffffff


	//   ....[40]....
        /*0130*/ 	.word	0xffffffff


	//   ....[41]....
        /*0134*/ 	.word	0xffffffff


	//   ....[42]....
        /*0138*/ 	.word	0xffffffff


	//   ....[43]....
        /*013c*/ 	.word	0xffffffff


	//   ....[44]....
        /*0140*/ 	.word	0xffffffff


	//   ....[45]....
        /*0144*/ 	.word	0xffffffff


	//   ....[46]....
        /*0148*/ 	.word	0xffffffff


	//   ....[47]....
        /*014c*/ 	.word	0xffffffff


	//   ....[48]....
        /*0150*/ 	.word	0xffffffff


	//   ....[49]....
        /*0154*/ 	.word	0xffffffff


	//   ....[50]....
        /*0158*/ 	.word	0xffffffff


	//   ....[51]....
        /*015c*/ 	.word	0xffffffff


	//   ....[52]....
        /*0160*/ 	.word	0xffffffff


	//   ....[53]....
        /*0164*/ 	.word	0xffffffff


	//   ....[54]....
        /*0168*/ 	.word	0xffffffff


	//   ....[55]....
        /*016c*/ 	.word	0xffffffff


	//   ....[56]....
        /*0170*/ 	.word	0xffffffff


	//   ....[57]....
        /*0174*/ 	.word	0xffffffff


	//   ....[58]....
        /*0178*/ 	.word	0xffffffff


	//   ....[59]....
        /*017c*/ 	.word	0xffffffff


	//   ....[60]....
        /*0180*/ 	.word	0xffffffff


	//   ....[61]....
        /*0184*/ 	.word	0xffffffff


	//   ....[62]....
        /*0188*/ 	.word	0xffffffff


	//   ....[63]....
        /*018c*/ 	.word	0xffffffff


	//   ....[64]....
        /*0190*/ 	.word	0xffffffff


	//   ....[65]....
        /*0194*/ 	.word	0xffffffff


	//   ....[66]....
        /*0198*/ 	.word	0xffffffff


	//   ....[67]....
        /*019c*/ 	.word	0xffffffff


	//   ....[68]....
        /*01a0*/ 	.word	0xffffffff


	//   ....[69]....
        /*01a4*/ 	.word	0xffffffff


	//   ....[70]....
        /*01a8*/ 	.word	0xffffffff


	//   ....[71]....
        /*01ac*/ 	.word	0xffffffff


	//   ....[72]....
        /*01b0*/ 	.word	0xffffffff


	//   ....[73]....
        /*01b4*/ 	.word	0xffffffff


	//   ....[74]....
        /*01b8*/ 	.word	0xffffffff


	//   ....[75]....
        /*01bc*/ 	.word	0xffffffff


	//   ....[76]....
        /*01c0*/ 	.word	0xffffffff


	//   ....[77]....
        /*01c4*/ 	.word	0xffffffff


	//   ....[78]....
        /*01c8*/ 	.word	0xffffffff


	//   ....[79]....
        /*01cc*/ 	.word	0xffffffff


	//   ....[80]....
        /*01d0*/ 	.word	0xffffffff


	//   ....[81]....
        /*01d4*/ 	.word	0xffffffff


	//   ....[82]....
        /*01d8*/ 	.word	0xffffffff


	//   ....[83]....
        /*01dc*/ 	.word	0xffffffff


	//   ....[84]....
        /*01e0*/ 	.word	0xffffffff


	//   ....[85]....
        /*01e4*/ 	.word	0xffffffff


	//   ....[86]....
        /*01e8*/ 	.word	0xffffffff


	//   ....[87]....
        /*01ec*/ 	.word	0xffffffff


	//   ....[88]....
        /*01f0*/ 	.word	0xffffffff


	//   ....[89]....
        /*01f4*/ 	.word	0xffffffff


	//   ....[90]....
        /*01f8*/ 	.word	0xffffffff


	//   ....[91]....
        /*01fc*/ 	.word	0xffffffff


	//   ....[92]....
        /*0200*/ 	.word	0xffffffff


	//   ....[93]....
        /*0204*/ 	.word	0xffffffff


	//   ....[94]....
        /*0208*/ 	.word	0xffffffff


	//   ....[95]....
        /*020c*/ 	.word	0xffffffff


	//   ....[96]....
        /*0210*/ 	.word	0xffffffff


	//   ....[97]....
        /*0214*/ 	.word	0xffffffff


	//   ....[98]....
        /*0218*/ 	.word	0xffffffff


	//   ....[99]....
        /*021c*/ 	.word	0xffffffff


	//   ....[100]....
        /*0220*/ 	.word	0xffffffff


	//   ....[101]....
        /*0224*/ 	.word	0xffffffff


	//   ....[102]....
        /*0228*/ 	.word	0xffffffff


	//   ....[103]....
        /*022c*/ 	.word	0xffffffff


	//   ....[104]....
        /*0230*/ 	.word	0xffffffff


	//   ....[105]....
        /*0234*/ 	.word	0xffffffff


	//   ....[106]....
        /*0238*/ 	.word	0xffffffff


	//   ....[107]....
        /*023c*/ 	.word	0x0500000f


	//   ....[108]....
        /*0240*/ 	.word	0x0500000f


	//   ....[109]....
        /*0244*/ 	.word	0x0500000f


	//   ....[110]....
        /*0248*/ 	.word	0x0500000f


	//   ....[111]....
        /*024c*/ 	.word	0x0500000f


	//   ....[112]....
        /*0250*/ 	.word	0x0500000f


	//   ....[113]....
        /*0254*/ 	.word	0x0500000f


	//   ....[114]....
        /*0258*/ 	.word	0x0500000f


	//   ....[115]....
        /*025c*/ 	.word	0x0500000f


	//   ....[116]....
        /*0260*/ 	.word	0x0500000f


	//   ....[117]....
        /*0264*/ 	.word	0x0500000f


	//   ....[118]....
        /*0268*/ 	.word	0x0500000f


	//   ....[119]....
        /*026c*/ 	.word	0x0500000f


	//   ....[120]....
        /*0270*/ 	.word	0x0500000f


	//   ....[121]....
        /*0274*/ 	.word	0x0500000f


	//   ....[122]....
        /*0278*/ 	.word	0x0500000f


	//   ....[123]....
        /*027c*/ 	.word	0x0500000f


	//   ....[124]....
        /*0280*/ 	.word	0x0500000f


	//   ....[125]....
        /*0284*/ 	.word	0x0500000f


	//   ....[126]....
        /*0288*/ 	.word	0x0500000f


	//   ....[127]....
        /*028c*/ 	.word	0x0500000f


	//   ....[128]....
        /*0290*/ 	.word	0x0500000f


	//   ....[129]....
        /*0294*/ 	.word	0x0500000f


	//   ....[130]....
        /*0298*/ 	.word	0x0500000f


	//   ....[131]....
        /*029c*/ 	.word	0x0500000f


	//   ....[132]....
        /*02a0*/ 	.word	0x0500000f


	//   ....[133]....
        /*02a4*/ 	.word	0x0500000f


	//   ....[134]....
        /*02a8*/ 	.word	0x0500000f


	//   ....[135]....
        /*02ac*/ 	.word	0x0500000f


	//   ....[136]....
        /*02b0*/ 	.word	0x0500000f


	//   ....[137]....
        /*02b4*/ 	.word	0x0500000f


	//   ....[138]....
        /*02b8*/ 	.word	0x0500000f


	//   ....[139]....
        /*02bc*/ 	.word	0x0500000f


	//   ....[140]....
        /*02c0*/ 	.word	0x0500000f


	//   ....[141]....
        /*02c4*/ 	.word	0x0500000f


	//   ....[142]....
        /*02c8*/ 	.word	0x0500000f


	//   ....[143]....
        /*02cc*/ 	.word	0x0500000f


	//   ....[144]....
        /*02d0*/ 	.word	0x0500000f


	//   ....[145]....
        /*02d4*/ 	.word	0x0500000f


	//   ....[146]....
        /*02d8*/ 	.word	0x0500000f


	//   ....[147]....
        /*02dc*/ 	.word	0x0500000f


	//   ....[148]....
        /*02e0*/ 	.word	0x0500000f


	//   ....[149]....
        /*02e4*/ 	.word	0x0500000f


	//   ....[150]....
        /*02e8*/ 	.word	0x0500000f


	//   ....[151]....
        /*02ec*/ 	.word	0x0500000f


	//   ....[152]....
        /*02f0*/ 	.word	0x0500000f


	//   ....[153]....
        /*02f4*/ 	.word	0x0500000f


	//   ....[154]....
        /*02f8*/ 	.word	0x0500000f


	//   ....[155]....
        /*02fc*/ 	.word	0x0500000f


	//   ....[156]....
        /*0300*/ 	.word	0x0500000f


	//   ....[157]....
        /*0304*/ 	.word	0x0500000f


	//   ....[158]....
        /*0308*/ 	.word	0x0500000f


	//   ....[159]....
        /*030c*/ 	.word	0x0500000f


	//   ....[160]....
        /*0310*/ 	.word	0x0500000f


	//   ....[161]....
        /*0314*/ 	.word	0x0500000f


	//   ....[162]....
        /*0318*/ 	.word	0x0500000f


	//   ....[163]....
        /*031c*/ 	.word	0x0500000f


	//   ....[164]....
        /*0320*/ 	.word	0x0500000f


	//   ....[165]....
        /*0324*/ 	.word	0x0500000f


	//   ....[166]....
        /*0328*/ 	.word	0x0500000f


	//   ....[167]....
        /*032c*/ 	.word	0x0500000f


	//   ....[168]....
        /*0330*/ 	.word	0x0500000f


	//   ....[169]....
        /*0334*/ 	.word	0x0500000f


	//   ....[170]....
        /*0338*/ 	.word	0x0500000f


	//   ....[171]....
        /*033c*/ 	.word	0x0500000f


	//   ....[172]....
        /*0340*/ 	.word	0x0500000f


	//----- nvinfo : EIATTR_COOP_GROUP_INSTR_OFFSETS
	.align		4
.L_673:
        /*0344*/ 	.byte	0x04, 0x28
        /*0346*/ 	.short	(.L_675 - .L_674)


	//   ....[0]....
.L_674:
        /*0348*/ 	.word	0x00000070


	//   ....[1]....
        /*034c*/ 	.word	0x000000b0


	//   ....[2]....
        /*0350*/ 	.word	0x000002d0


	//   ....[3]....
        /*0354*/ 	.word	0x00000430


	//   ....[4]....
        /*0358*/ 	.word	0x00000550


	//   ....[5]....
        /*035c*/ 	.word	0x000006b0


	//   ....[6]....
        /*0360*/ 	.word	0x00001670


	//   ....[7]....
        /*0364*/ 	.word	0x000022e0


	//   ....[8]....
        /*0368*/ 	.word	0x00002c90


	//   ....[9]....
        /*036c*/ 	.word	0x000032c0


	//   ....[10]....
        /*0370*/ 	.word	0x00003400


	//   ....[11]....
        /*0374*/ 	.word	0x000039f0


	//   ....[12]....
        /*0378*/ 	.word	0x00003ad0


	//   ....[13]....
        /*037c*/ 	.word	0x000057b0


	//   ....[14]....
        /*0380*/ 	.word	0x00005a20


	//   ....[15]....
        /*0384*/ 	.word	0x00006900


	//   ....[16]....
        /*0388*/ 	.word	0x00006a20


	//   ....[17]....
        /*038c*/ 	.word	0x00006fd0


	//   ....[18]....
        /*0390*/ 	.word	0x00007030


	//   ....[19]....
        /*0394*/ 	.word	0x00008e60


	//   ....[20]....
        /*0398*/ 	.word	0x00008e70


	//   ....[21]....
        /*039c*/ 	.word	0x00008eb0


	//   ....[22]....
        /*03a0*/ 	.word	0x00008ec0


	//   ....[23]....
        /*03a4*/ 	.word	0x0000aa60


	//   ....[24]....
        /*03a8*/ 	.word	0x0000b4f0


	//   ....[25]....
        /*03ac*/ 	.word	0x0000bbb0


	//   ....[26]....
        /*03b0*/ 	.word	0x0000bcd0


	//   ....[27]....
        /*03b4*/ 	.word	0x0000c280


	//   ....[28]....
        /*03b8*/ 	.word	0x0000c2e0


	//   ....[29]....
        /*03bc*/ 	.word	0x0000d390


	//   ....[30]....
        /*03c0*/ 	.word	0x0000d3b0


	//   ....[31]....
        /*03c4*/ 	.word	0x0000d460


	//   ....[32]....
        /*03c8*/ 	.word	0x0000d470


	//   ....[33]....
        /*03cc*/ 	.word	0x0000e520


	//   ....[34]....
        /*03d0*/ 	.word	0x0000e570


	//   ....[35]....
        /*03d4*/ 	.word	0x0000e5b0


	//   ....[36]....
        /*03d8*/ 	.word	0x0000e5f0


	//   ....[37]....
        /*03dc*/ 	.word	0x0000e630


	//   ....[38]....
        /*03e0*/ 	.word	0x0000e650


	//   ....[39]....
        /*03e4*/ 	.word	0x0000efc0


	//   ....[40]....
        /*03e8*/ 	.word	0x0000efd0


	//   ....[41]....
        /*03ec*/ 	.word	0x0000fd20


	//   ....[42]....
        /*03f0*/ 	.word	0x00011370


	//   ....[43]....
        /*03f4*/ 	.word	0x00011390


	//   ....[44]....
        /*03f8*/ 	.word	0x000113a0


	//   ....[45]....
        /*03fc*/ 	.word	0x000113b0


	//   ....[46]....
        /*0400*/ 	.word	0x000113c0


	//   ....[47]....
        /*0404*/ 	.word	0x000113d0


	//   ....[48]....
        /*0408*/ 	.word	0x000113e0


	//   ....[49]....
        /*040c*/ 	.word	0x00011440


	//   ....[50]....
        /*0410*/ 	.word	0x00011480


	//   ....[51]....
        /*0414*/ 	.word	0x000114e0


	//   ....[52]....
        /*0418*/ 	.word	0x000114f0


	//   ....[53]....
        /*041c*/ 	.word	0x000115b0


	//   ....[54]....
        /*0420*/ 	.word	0x00011c00


	//   ....[55]....
        /*0424*/ 	.word	0x00011c30


	//   ....[56]....
        /*0428*/ 	.word	0x00011c60


	//   ....[57]....
        /*042c*/ 	.word	0x00011c80


	//   ....[58]....
        /*0430*/ 	.word	0x00011c90


	//   ....[59]....
        /*0434*/ 	.word	0x00011d10


	//   ....[60]....
        /*0438*/ 	.word	0x00011d50


	//   ....[61]....
        /*043c*/ 	.word	0x00011da0


	//   ....[62]....
        /*0440*/ 	.word	0x00011dd0


	//   ....[63]....
        /*0444*/ 	.word	0x00011e30


	//   ....[64]....
        /*0448*/ 	.word	0x00011e70


	//   ....[65]....
        /*044c*/ 	.word	0x00011ec0


	//   ....[66]....
        /*0450*/ 	.word	0x00011ef0


	//   ....[67]....
        /*0454*/ 	.word	0x00011f40


	//   ....[68]....
        /*0458*/ 	.word	0x00011f80


	//   ....[69]....
        /*045c*/ 	.word	0x00011fd0


	//   ....[70]....
        /*0460*/ 	.word	0x000127a0


	//   ....[71]....
        /*0464*/ 	.word	0x000127d0


	//   ....[72]....
        /*0468*/ 	.word	0x000127f0


	//   ....[73]....
        /*046c*/ 	.word	0x00012800


	//   ....[74]....
        /*0470*/ 	.word	0x00012820


	//   ....[75]....
        /*0474*/ 	.word	0x00012880


	//   ....[76]....
        /*0478*/ 	.word	0x000128a0


	//   ....[77]....
        /*047c*/ 	.word	0x000128c0


	//   ....[78]....
        /*0480*/ 	.word	0x000128d0


	//   ....[79]....
        /*0484*/ 	.word	0x00012930


	//   ....[80]....
        /*0488*/ 	.word	0x00012960


	//   ....[81]....
        /*048c*/ 	.word	0x000129e0


	//   ....[82]....
        /*0490*/ 	.word	0x00012c50


	//   ....[83]....
        /*0494*/ 	.word	0x00012c70


	//   ....[84]....
        /*0498*/ 	.word	0x00012c80


	//   ....[85]....
        /*049c*/ 	.word	0x00012ca0


	//   ....[86]....
        /*04a0*/ 	.word	0x00012d30


	//   ....[87]....
        /*04a4*/ 	.word	0x00012d60


	//   ....[88]....
        /*04a8*/ 	.word	0x00012dd0


	//   ....[89]....
        /*04ac*/ 	.word	0x00012e00


	//   ....[90]....
        /*04b0*/ 	.word	0x00012e70


	//   ....[91]....
        /*04b4*/ 	.word	0x00012ea0


	//   ....[92]....
        /*04b8*/ 	.word	0x00012f10


	//   ....[93]....
        /*04bc*/ 	.word	0x00012f40


	//   ....[94]....
        /*04c0*/ 	.word	0x00013410


	//   ....[95]....
        /*04c4*/ 	.word	0x00013440


	//   ....[96]....
        /*04c8*/ 	.word	0x00013470


	//   ....[97]....
        /*04cc*/ 	.word	0x000134a0


	//   ....[98]....
        /*04d0*/ 	.word	0x000134d0


	//   ....[99]....
        /*04d4*/ 	.word	0x000134e0


	//   ....[100]....
        /*04d8*/ 	.word	0x00013580


	//   ....[101]....
        /*04dc*/ 	.word	0x000135a0


	//   ....[102]....
        /*04e0*/ 	.word	0x00013630


	//   ....[103]....
        /*04e4*/ 	.word	0x00013650


	//   ....[104]....
        /*04e8*/ 	.word	0x000136c0


	//   ....[105]....
        /*04ec*/ 	.word	0x000136f0


	//   ....[106]....
        /*04f0*/ 	.word	0x00013a70


	//   ....[107]....
        /*04f4*/ 	.word	0x000140b0


	//   ....[108]....
        /*04f8*/ 	.word	0x000141a0


	//   ....[109]....
        /*04fc*/ 	.word	0x00014240


	//   ....[110]....
        /*0500*/ 	.word	0x000142a0


	//   ....[111]....
        /*0504*/ 	.word	0x00014370


	//   ....[112]....
        /*0508*/ 	.word	0x000143e0


	//   ....[113]....
        /*050c*/ 	.word	0x000144b0


	//   ....[114]....
        /*0510*/ 	.word	0x00014530


	//   ....[115]....
        /*0514*/ 	.word	0x00014600


	//   ....[116]....
        /*0518*/ 	.word	0x00014680


	//   ....[117]....
        /*051c*/ 	.word	0x00014760


	//   ....[118]....
        /*0520*/ 	.word	0x000147e0


	//   ....[119]....
        /*0524*/ 	.word	0x000148a0


	//   ....[120]....
        /*0528*/ 	.word	0x00014930


	//   ....[121]....
        /*052c*/ 	.word	0x00014990


	//   ....[122]....
        /*0530*/ 	.word	0x00014a30


	//   ....[123]....
        /*0534*/ 	.word	0x00014b00


	//   ....[124]....
        /*0538*/ 	.word	0x00014b80


	//   ....[125]....
        /*053c*/ 	.word	0x00014c50


	//   ....[126]....
        /*0540*/ 	.word	0x00014cd0


	//   ....[127]....
        /*0544*/ 	.word	0x00014da0


	//   ....[128]....
        /*0548*/ 	.word	0x00014e20


	//   ....[129]....
        /*054c*/ 	.word	0x00014ef0


	//   ....[130]....
        /*0550*/ 	.word	0x00014f70


	//   ....[131]....
        /*0554*/ 	.word	0x00015040


	//   ....[132]....
        /*0558*/ 	.word	0x000150c0


	//   ....[133]....
        /*055c*/ 	.word	0x00015190


	//   ....[134]....
        /*0560*/ 	.word	0x00015200


	//   ....[135]....
        /*0564*/ 	.word	0x000152c0


	//   ....[136]....
        /*0568*/ 	.word	0x00015400


	//   ....[137]....
        /*056c*/ 	.word	0x000154d0


	//   ....[138]....
        /*0570*/ 	.word	0x00015530


	//   ....[139]....
        /*0574*/ 	.word	0x000155f0


	//   ....[140]....
        /*0578*/ 	.word	0x00015650


	//   ....[141]....
        /*057c*/ 	.word	0x00015710


	//   ....[142]....
        /*0580*/ 	.word	0x00015770


	//   ....[143]....
        /*0584*/ 	.word	0x00015840


	//   ....[144]....
        /*0588*/ 	.word	0x000158a0


	//   ....[145]....
        /*058c*/ 	.word	0x00015970


	//   ....[146]....
        /*0590*/ 	.word	0x000159d0


	//   ....[147]....
        /*0594*/ 	.word	0x00015ab0


	//   ....[148]....
        /*0598*/ 	.word	0x00015b90


	//   ....[149]....
        /*059c*/ 	.word	0x00015c30


	//   ....[150]....
        /*05a0*/ 	.word	0x00015c90


	//   ....[151]....
        /*05a4*/ 	.word	0x00015d50


	//   ....[152]....
        /*05a8*/ 	.word	0x00015e10


	//   ....[153]....
        /*05ac*/ 	.word	0x00015ed0


	//   ....[154]....
        /*05b0*/ 	.word	0x00015f90


	//   ....[155]....
        /*05b4*/ 	.word	0x00016050


	//   ....[156]....
        /*05b8*/ 	.word	0x00016110


	//   ....[157]....
        /*05bc*/ 	.word	0x000161d0


	//   ....[158]....
        /*05c0*/ 	.word	0x00016290


	//   ....[159]....
        /*05c4*/ 	.word	0x00016350


	//   ....[160]....
        /*05c8*/ 	.word	0x00016490


	//   ....[161]....
        /*05cc*/ 	.word	0x00016530


	//   ....[162]....
        /*05d0*/ 	.word	0x00016600


	//   ....[163]....
        /*05d4*/ 	.word	0x000166f0


	//   ....[164]....
        /*05d8*/ 	.word	0x00016760


	//   ....[165]....
        /*05dc*/ 	.word	0x00016850


	//   ....[166]....
        /*05e0*/ 	.word	0x000168c0


	//   ....[167]....
        /*05e4*/ 	.word	0x000169c0


	//   ....[168]....
        /*05e8*/ 	.word	0x00016a40


	//   ....[169]....
        /*05ec*/ 	.word	0x00016b30


	//   ....[170]....
        /*05f0*/ 	.word	0x00016ba0


	//   ....[171]....
        /*05f4*/ 	.word	0x00016c70


	//   ....[172]....
        /*05f8*/ 	.word	0x00016d80


	//----- nvinfo : EIATTR_REG_RECONFIG
	.align		4
.L_675:
        /*05fc*/ 	.byte	0x01, 0x54
	.zero		2


	//----- nvinfo : EIATTR_SYSCALL_OFFSETS
	.align		4
        /*0600*/ 	.byte	0x04, 0x46
        /*0602*/ 	.short	(.L_677 - .L_676)


	//   ....[0]....
.L_676:
        /*0604*/ 	.word	0x00001830


	//   ....[1]....
        /*0608*/ 	.word	0x000108e0


	//   ....[2]....
        /*060c*/ 	.word	0x00010a20


	//   ....[3]....
        /*0610*/ 	.word	0x00010b10


	//   ....[4]....
        /*0614*/ 	.word	0x00011950


	//----- nvinfo : EIATTR_MBARRIER_INSTR_OFFSETS
	.align		4
.L_677:
        /*0618*/ 	.byte	0x04, 0x39
        /*061a*/ 	.short	(.L_679 - .L_678)


	//   ....[0]....
.L_678:
        /*061c*/ 	.word	0x00000180
        /*0620*/ 	.word	0x000000ff
        /*0624*/ 	.word	0x00030800
        /*0628*/ 	.short	0x0100
        /*062a*/ 	.byte	0x08
	.zero		1


	//   ....[1]....
        /*062c*/ 	.word	0x00000190
        /*0630*/ 	.word	0x000000ff
        /*0634*/ 	.word	0x00030820
        /*0638*/ 	.short	0x0100
        /*063a*/ 	.byte	0x08
	.zero		1


	//   ....[2]....
        /*063c*/ 	.word	0x00000280
        /*0640*/ 	.word	0x000000ff
        /*0644*/ 	.word	0x00030830
        /*0648*/ 	.short	0x0100
        /*064a*/ 	.byte	0x08
	.zero		1


	//   ....[3]....
        /*064c*/ 	.word	0x00000290
        /*0650*/ 	.word	0x000000ff
        /*0654*/ 	.word	0x00030840
        /*0658*/ 	.short	0x0100
        /*065a*/ 	.byte	0x08
	.zero		1


	//   ....[4]....
        /*065c*/ 	.word	0x000002a0
        /*0660*/ 	.word	0x000000ff
        /*0664*/ 	.word	0x00030838
        /*0668*/ 	.short	0x0100
        /*066a*/ 	.byte	0x08
	.zero		1


	//   ....[5]....
        /*066c*/ 	.word	0x000002b0
        /*0670*/ 	.word	0x000000ff
        /*0674*/ 	.word	0x00030848
        /*0678*/ 	.short	0x0100
        /*067a*/ 	.byte	0x08
	.zero		1


	//   ....[6]....
        /*067c*/ 	.word	0x000003e0
        /*0680*/ 	.word	0x000000ff
        /*0684*/ 	.word	0x00030850
        /*0688*/ 	.short	0x0100
        /*068a*/ 	.byte	0x08
	.zero		1


	//   ....[7]....
        /*068c*/ 	.word	0x000003f0
        /*0690*/ 	.word	0x000000ff
        /*0694*/ 	.word	0x00030860
        /*0698*/ 	.short	0x0100
        /*069a*/ 	.byte	0x08
	.zero		1


	//   ....[8]....
        /*069c*/ 	.word	0x00000400
        /*06a0*/ 	.word	0x000000ff
        /*06a4*/ 	.word	0x00030858
        /*06a8*/ 	.short	0x0100
        /*06aa*/ 	.byte	0x08
	.zero		1


	//   ....[9]....
        /*06ac*/ 	.word	0x00000410
        /*06b0*/ 	.word	0x000000ff
        /*06b4*/ 	.word	0x00030868
        /*06b8*/ 	.short	0x0100
        /*06ba*/ 	.byte	0x08
	.zero		1


	//   ....[10]....
        /*06bc*/ 	.word	0x00000500
        /*06c0*/ 	.word	0x000000ff
        /*06c4*/ 	.word	0x00030870
        /*06c8*/ 	.short	0x0100
        /*06ca*/ 	.byte	0x06
	.zero		1


	//   ....[11]....
        /*06cc*/ 	.word	0x00000510
        /*06d0*/ 	.word	0x000000ff
        /*06d4*/ 	.word	0x00030880
        /*06d8*/ 	.short	0x0100
        /*06da*/ 	.byte	0x06
	.zero		1


	//   ....[12]....
        /*06dc*/ 	.word	0x00000520
        /*06e0*/ 	.word	0x000000ff
        /*06e4*/ 	.word	0x00030878
        /*06e8*/ 	.short	0x0100
        /*06ea*/ 	.byte	0x06
	.zero		1


	//   ....[13]....
        /*06ec*/ 	.word	0x00000530
        /*06f0*/ 	.word	0x000000ff
        /*06f4*/ 	.word	0x00030888
        /*06f8*/ 	.short	0x0100
        /*06fa*/ 	.byte	0x06
	.zero		1


	//   ....[14]....
        /*06fc*/ 	.word	0x00000660
        /*0700*/ 	.word	0x000000ff
        /*0704*/ 	.word	0x00030890
        /*0708*/ 	.short	0x0100
        /*070a*/ 	.byte	0x08
	.zero		1


	//   ....[15]....
        /*070c*/ 	.word	0x00000670
        /*0710*/ 	.word	0x000000ff
        /*0714*/ 	.word	0x000308a0
        /*0718*/ 	.short	0x0100
        /*071a*/ 	.byte	0x08
	.zero		1


	//   ....[16]....
        /*071c*/ 	.word	0x00000680
        /*0720*/ 	.word	0x000000ff
        /*0724*/ 	.word	0x00030898
        /*0728*/ 	.short	0x0100
        /*072a*/ 	.byte	0x08
	.zero		1


	//   ....[17]....
        /*072c*/ 	.word	0x00000690
        /*0730*/ 	.word	0x000000ff
        /*0734*/ 	.word	0x000308a8
        /*0738*/ 	.short	0x0100
        /*073a*/ 	.byte	0x08
	.zero		1


	//   ....[18]....
        /*073c*/ 	.word	0x000007d0
        /*0740*/ 	.word	0x000000ff
        /*0744*/ 	.word	0x000308b0
        /*0748*/ 	.short	0x0100
        /*074a*/ 	.byte	0x08
	.zero		1


	//   ....[19]....
        /*074c*/ 	.word	0x000007e0
        /*0750*/ 	.word	0x000000ff
        /*0754*/ 	.word	0x000308c0
        /*0758*/ 	.short	0x0100
        /*075a*/ 	.byte	0x08
	.zero		1


	//   ....[20]....
        /*075c*/ 	.word	0x000007f0
        /*0760*/ 	.word	0x000000ff
        /*0764*/ 	.word	0x000308b8
        /*0768*/ 	.short	0x0100
        /*076a*/ 	.byte	0x08
	.zero		1


	//   ....[21]....
        /*076c*/ 	.word	0x00000800
        /*0770*/ 	.word	0x000000ff
        /*0774*/ 	.word	0x000308c8
        /*0778*/ 	.short	0x0100
        /*077a*/ 	.byte	0x08
	.zero		1


	//   ....[22]....
        /*077c*/ 	.word	0x00001850
        /*0780*/ 	.word	0x000000ff
        /*0784*/ 	.word	0x00030800
        /*0788*/ 	.short	0x010a
        /*078a*/ 	.byte	0x26
	.zero		1


	//   ....[23]....
        /*078c*/ 	.word	0x000018e0
        /*0790*/ 	.word	0x000000ff
        /*0794*/ 	.word	0x00030830
        /*0798*/ 	.short	0x010a
        /*079a*/ 	.byte	0x26
	.zero		1


	//   ....[24]....
        /*079c*/ 	.word	0x00001940
        /*07a0*/ 	.word	0x000000ff
        /*07a4*/ 	.word	0x00030830
        /*07a8*/ 	.short	0x010a
        /*07aa*/ 	.byte	0x26
	.zero		1


	//   ....[25]....
        /*07ac*/ 	.word	0x00002330
        /*07b0*/ 	.word	0x000000ff
        /*07b4*/ 	.word	0x00000000
        /*07b8*/ 	.short	0x0101
        /*07ba*/ 	.byte	0x04
	.zero		1


	//   ....[26]....
        /*07bc*/ 	.word	0x00004930
        /*07c0*/ 	.word	0x000000ff
        /*07c4*/ 	.word	0x00030830
        /*07c8*/ 	.short	0x010a
        /*07ca*/ 	.byte	0x27
	.zero		1


	//   ....[27]....
        /*07cc*/ 	.word	0x00004970
        /*07d0*/ 	.word	0x000000ff
        /*07d4*/ 	.word	0x00030830
        /*07d8*/ 	.short	0x010a
        /*07da*/ 	.byte	0x27
	.zero		1


	//   ....[28]....
        /*07dc*/ 	.word	0x000053d0
        /*07e0*/ 	.word	0x000000ff
        /*07e4*/ 	.word	0x00030850
        /*07e8*/ 	.short	0x010a
        /*07ea*/ 	.byte	0x0e
	.zero		1


	//   ....[29]....
        /*07ec*/ 	.word	0x00005410
        /*07f0*/ 	.word	0x000000ff
        /*07f4*/ 	.word	0x00030850
        /*07f8*/ 	.short	0x010a
        /*07fa*/ 	.byte	0x0e
	.zero		1


	//   ....[30]....
        /*07fc*/ 	.word	0x00005800
        /*0800*/ 	.word	0x000000ff
        /*0804*/ 	.word	0x00000000
        /*0808*/ 	.short	0x0101
        /*080a*/ 	.byte	0x27
	.zero		1


	//   ....[31]....
        /*080c*/ 	.word	0x00007920
        /*0810*/ 	.word	0x000000ff
        /*0814*/ 	.word	0x00000000
        /*0818*/ 	.short	0x0101
        /*081a*/ 	.byte	0x0e
	.zero		1


	//   ....[32]....
        /*081c*/ 	.word	0x00007dc0
        /*0820*/ 	.word	0x000000ff
        /*0824*/ 	.word	0x00030830
        /*0828*/ 	.short	0x010a
        /*082a*/ 	.byte	0x05
	.zero		1


	//   ....[33]....
        /*082c*/ 	.word	0x00007e00
        /*0830*/ 	.word	0x000000ff
        /*0834*/ 	.word	0x00030830
        /*0838*/ 	.short	0x010a
        /*083a*/ 	.byte	0x05
	.zero		1


	//   ....[34]....
        /*083c*/ 	.word	0x00008860
        /*0840*/ 	.word	0x000000ff
        /*0844*/ 	.word	0x00030850
        /*0848*/ 	.short	0x010a
        /*084a*/ 	.byte	0x05
	.zero		1


	//   ....[35]....
        /*084c*/ 	.word	0x000088a0
        /*0850*/ 	.word	0x000000ff
        /*0854*/ 	.word	0x00030850
        /*0858*/ 	.short	0x010a
        /*085a*/ 	.byte	0x05
	.zero		1


	//   ....[36]....
        /*085c*/ 	.word	0x00008c70
        /*0860*/ 	.word	0x000000ff
        /*0864*/ 	.word	0x00000000
        /*0868*/ 	.short	0x0101
        /*086a*/ 	.byte	0x07
	.zero		1


	//   ....[37]....
        /*086c*/ 	.word	0x00009a00
        /*0870*/ 	.word	0x000000ff
        /*0874*/ 	.word	0x00000000
        /*0878*/ 	.short	0x0101
        /*087a*/ 	.byte	0x05
	.zero		1


	//   ....[38]....
        /*087c*/ 	.word	0x00009be0
        /*0880*/ 	.word	0x000000ff
        /*0884*/ 	.word	0x00030830
        /*0888*/ 	.short	0x010a
        /*088a*/ 	.byte	0x27
	.zero		1


	//   ....[39]....
        /*088c*/ 	.word	0x00009c20
        /*0890*/ 	.word	0x000000ff
        /*0894*/ 	.word	0x00030830
        /*0898*/ 	.short	0x010a
        /*089a*/ 	.byte	0x27
	.zero		1


	//   ....[40]....
        /*089c*/ 	.word	0x0000a680
        /*08a0*/ 	.word	0x000000ff
        /*08a4*/ 	.word	0x00030850
        /*08a8*/ 	.short	0x010a
        /*08aa*/ 	.byte	0x05
	.zero		1


	//   ....[41]....
        /*08ac*/ 	.word	0x0000a6c0
        /*08b0*/ 	.word	0x000000ff
        /*08b4*/ 	.word	0x00030850
        /*08b8*/ 	.short	0x010a
        /*08ba*/ 	.byte	0x05
	.zero		1


	//   ....[42]....
        /*08bc*/ 	.word	0x0000aab0
        /*08c0*/ 	.word	0x000000ff
        /*08c4*/ 	.word	0x00000000
        /*08c8*/ 	.short	0x0101
        /*08ca*/ 	.byte	0x27
	.zero		1


	//   ....[43]....
        /*08cc*/ 	.word	0x0000cbe0
        /*08d0*/ 	.word	0x000000ff
        /*08d4*/ 	.word	0x00000000
        /*08d8*/ 	.short	0x0101
        /*08da*/ 	.byte	0x05
	.zero		1


	//   ....[44]....
        /*08dc*/ 	.word	0x0000d300
        /*08e0*/ 	.word	0x000000ff
        /*08e4*/ 	.word	0x00030850
        /*08e8*/ 	.short	0x010a
        /*08ea*/ 	.byte	0x05
	.zero		1


	//   ....[45]....
        /*08ec*/ 	.word	0x0000d340
        /*08f0*/ 	.word	0x000000ff
        /*08f4*/ 	.word	0x00030850
        /*08f8*/ 	.short	0x010a
        /*08fa*/ 	.byte	0x05
	.zero		1


	//   ....[46]....
        /*08fc*/ 	.word	0x0000d950
        /*0900*/ 	.word	0x000000ff
        /*0904*/ 	.word	0x00000000
        /*0908*/ 	.short	0x0101
        /*090a*/ 	.byte	0x04
	.zero		1


	//   ....[47]....
        /*090c*/ 	.word	0x0000e660
        /*0910*/ 	.word	0x000000ff
        /*0914*/ 	.word	0x00000000
        /*0918*/ 	.short	0x0101
        /*091a*/ 	.byte	0x04
	.zero		1


	//   ....[48]....
        /*091c*/ 	.word	0x00011120
        /*0920*/ 	.word	0x000000ff
        /*0924*/ 	.word	0x00030840
        /*0928*/ 	.short	0x010a
        /*092a*/ 	.byte	0x30
	.zero		1


	//   ....[49]....
        /*092c*/ 	.word	0x00011710
        /*0930*/ 	.word	0x000000ff
        /*0934*/ 	.word	0x00030830
        /*0938*/ 	.short	0x0107
        /*093a*/ 	.byte	0x30
	.zero		1


	//   ....[50]....
        /*093c*/ 	.word	0x00011780
        /*0940*/ 	.word	0x000000ff
        /*0944*/ 	.word	0x00030830
        /*0948*/ 	.short	0x0101
        /*094a*/ 	.byte	0x30
	.zero		1


	//   ....[51]....
        /*094c*/ 	.word	0x00012120
        /*0950*/ 	.word	0x000000ff
        /*0954*/ 	.word	0x00030800
        /*0958*/ 	.short	0x0107
        /*095a*/ 	.byte	0x30
	.zero		1


	//   ....[52]....
        /*095c*/ 	.word	0x00012180
        /*0960*/ 	.word	0x000000ff
        /*0964*/ 	.word	0x00030800
        /*0968*/ 	.short	0x0101
        /*096a*/ 	.byte	0x30
	.zero		1


	//   ....[53]....
        /*096c*/ 	.word	0x000121a0
        /*0970*/ 	.word	0x000000ff
        /*0974*/ 	.word	0x00030820
        /*0978*/ 	.short	0x010a
        /*097a*/ 	.byte	0x30
	.zero		1


	//   ....[54]....
        /*097c*/ 	.word	0x00012590
        /*0980*/ 	.word	0x00000013
        /*0984*/ 	.word	0x00030840
        /*0988*/ 	.short	0x010a
        /*098a*/ 	.byte	0x3f
	.zero		1


	//   ....[55]....
        /*098c*/ 	.word	0x00012ad0
        /*0990*/ 	.word	0x00000013
        /*0994*/ 	.word	0x00030830
        /*0998*/ 	.short	0x0107
        /*099a*/ 	.byte	0x3f
	.zero		1


	//   ....[56]....
        /*099c*/ 	.word	0x00012b80
        /*09a0*/ 	.word	0x00000013
        /*09a4*/ 	.word	0x00030830
        /*09a8*/ 	.short	0x0101
        /*09aa*/ 	.byte	0x3f
	.zero		1


	//   ....[57]....
        /*09ac*/ 	.word	0x00012be0
        /*09b0*/ 	.word	0x00000006
        /*09b4*/ 	.word	0x00030860
        /*09b8*/ 	.short	0x010a
        /*09ba*/ 	.byte	0x3f
	.zero		1


	//   ....[58]....
        /*09bc*/ 	.word	0x00013090
        /*09c0*/ 	.word	0x00000006
        /*09c4*/ 	.word	0x00030850
        /*09c8*/ 	.short	0x0107
        /*09ca*/ 	.byte	0x3f
	.zero		1


	//   ....[59]....
        /*09cc*/ 	.word	0x000131e0
        /*09d0*/ 	.word	0x00000006
        /*09d4*/ 	.word	0x00030850
        /*09d8*/ 	.short	0x0101
        /*09da*/ 	.byte	0x3f
	.zero		1


	//   ....[60]....
        /*09dc*/ 	.word	0x00013380
        /*09e0*/ 	.word	0x00000000
        /*09e4*/ 	.word	0x00030860
        /*09e8*/ 	.short	0x010a
        /*09ea*/ 	.byte	0x3f
	.zero		1


	//   ....[61]....
        /*09ec*/ 	.word	0x000138b0
        /*09f0*/ 	.word	0x00000000
        /*09f4*/ 	.word	0x00030850
        /*09f8*/ 	.short	0x0107
        /*09fa*/ 	.byte	0x3f
	.zero		1


	//   ....[62]....
        /*09fc*/ 	.word	0x00013960
        /*0a00*/ 	.word	0x00000000
        /*0a04*/ 	.word	0x00030850
        /*0a08*/ 	.short	0x0101
        /*0a0a*/ 	.byte	0x3f
	.zero		1


	//   ....[63]....
        /*0a0c*/ 	.word	0x00013a00
        /*0a10*/ 	.word	0x00000007
        /*0a14*/ 	.word	0x00030820
        /*0a18*/ 	.short	0x010a
        /*0a1a*/ 	.byte	0x3f
	.zero		1


	//   ....[64]....
        /*0a1c*/ 	.word	0x00013b80
        /*0a20*/ 	.word	0x00000005
        /*0a24*/ 	.word	0x00030840
        /*0a28*/ 	.short	0x010a
        /*0a2a*/ 	.byte	0x3f
	.zero		1


	//   ....[65]....
        /*0a2c*/ 	.word	0x00013c20
        /*0a30*/ 	.word	0x00000007
        /*0a34*/ 	.word	0x00030840
        /*0a38*/ 	.short	0x010a
        /*0a3a*/ 	.byte	0x3f
	.zero		1


	//   ....[66]....
        /*0a3c*/ 	.word	0x00013c60
        /*0a40*/ 	.word	0x00000005
        /*0a44*/ 	.word	0x00030860
        /*0a48*/ 	.short	0x010a
        /*0a4a*/ 	.byte	0x3f
	.zero		1


	//   ....[67]....
        /*0a4c*/ 	.word	0x00013ca0
        /*0a50*/ 	.word	0x00000007
        /*0a54*/ 	.word	0x00030860
        /*0a58*/ 	.short	0x010a
        /*0a5a*/ 	.byte	0x3f
	.zero		1


	//   ....[68]....
        /*0a5c*/ 	.word	0x00013d10
        /*0a60*/ 	.word	0x00000003
        /*0a64*/ 	.word	0x00030800
        /*0a68*/ 	.short	0x010a
        /*0a6a*/ 	.byte	0x3f
	.zero		1


	//   ....[69]....
        /*0a6c*/ 	.word	0x00013d70
        /*0a70*/ 	.word	0x00000003
        /*0a74*/ 	.word	0x00030830
        /*0a78*/ 	.short	0x010a
        /*0a7a*/ 	.byte	0x3f
	.zero		1


	//   ....[70]....
        /*0a7c*/ 	.word	0x00013dd0
        /*0a80*/ 	.word	0x00000005
        /*0a84*/ 	.word	0x00030830
        /*0a88*/ 	.short	0x010a
        /*0a8a*/ 	.byte	0x3f
	.zero		1


	//   ....[71]....
        /*0a8c*/ 	.word	0x00013e30
        /*0a90*/ 	.word	0x00000003
        /*0a94*/ 	.word	0x00030850
        /*0a98*/ 	.short	0x010a
        /*0a9a*/ 	.byte	0x3f
	.zero		1


	//   ....[72]....
        /*0a9c*/ 	.word	0x00013e90
        /*0aa0*/ 	.word	0x00000005
        /*0aa4*/ 	.word	0x00030830
        /*0aa8*/ 	.short	0x010a
        /*0aaa*/ 	.byte	0x3f
	.zero		1


	//   ....[73]....
        /*0aac*/ 	.word	0x00013ef0
        /*0ab0*/ 	.word	0x00000003
        /*0ab4*/ 	.word	0x00030850
        /*0ab8*/ 	.short	0x010a
        /*0aba*/ 	.byte	0x3f
	.zero		1


	//   ....[74]....
        /*0abc*/ 	.word	0x00013f50
        /*0ac0*/ 	.word	0x00000005
        /*0ac4*/ 	.word	0x00030830
        /*0ac8*/ 	.short	0x010a
        /*0aca*/ 	.byte	0x3f
	.zero		1


	//   ....[75]....
        /*0acc*/ 	.word	0x00013fb0
        /*0ad0*/ 	.word	0x00000003
        /*0ad4*/ 	.word	0x00030850
        /*0ad8*/ 	.short	0x010a
        /*0ada*/ 	.byte	0x3f
	.zero		1


	//   ....[76]....
        /*0adc*/ 	.word	0x00014010
        /*0ae0*/ 	.word	0x00000003
        /*0ae4*/ 	.word	0x00030850
        /*0ae8*/ 	.short	0x010a
        /*0aea*/ 	.byte	0x3f
	.zero		1


	//   ....[77]....
        /*0aec*/ 	.word	0x000140f0
        /*0af0*/ 	.word	0x00000003
        /*0af4*/ 	.word	0x00030840
        /*0af8*/ 	.short	0x010a
        /*0afa*/ 	.byte	0x3f
	.zero		1


	//   ....[78]....
        /*0afc*/ 	.word	0x00015300
        /*0b00*/ 	.word	0x00000003
        /*0b04*/ 	.word	0x00030820
        /*0b08*/ 	.short	0x010a
        /*0b0a*/ 	.byte	0x3f
	.zero		1


	//   ....[79]....
        /*0b0c*/ 	.word	0x00015350
        /*0b10*/ 	.word	0x00000013
        /*0b14*/ 	.word	0x00030840
        /*0b18*/ 	.short	0x010a
        /*0b1a*/ 	.byte	0x3f
	.zero		1


	//   ....[80]....
        /*0b1c*/ 	.word	0x00015ae0
        /*0b20*/ 	.word	0x00000006
        /*0b24*/ 	.word	0x00030860
        /*0b28*/ 	.short	0x010a
        /*0b2a*/ 	.byte	0x3f
	.zero		1


	//   ....[81]....
        /*0b2c*/ 	.word	0x000163e0
        /*0b30*/ 	.word	0x00000000
        /*0b34*/ 	.word	0x00030860
        /*0b38*/ 	.short	0x010a
        /*0b3a*/ 	.byte	0x3f
	.zero		1


	//   ....[82]....
        /*0b3c*/ 	.word	0x00016ca0
        /*0b40*/ 	.word	0x00000007
        /*0b44*/ 	.word	0x00030820
        /*0b48*/ 	.short	0x010a
        /*0b4a*/ 	.byte	0x3f
	.zero		1


	//   ....[83]....
        /*0b4c*/ 	.word	0x00016e40
        /*0b50*/ 	.word	0x00000005
        /*0b54*/ 	.word	0x00030840
        /*0b58*/ 	.short	0x010a
        /*0b5a*/ 	.byte	0x3f
	.zero		1


	//   ....[84]....
        /*0b5c*/ 	.word	0x00016e90
        /*0b60*/ 	.word	0x00000007
        /*0b64*/ 	.word	0x00030840
        /*0b68*/ 	.short	0x010a
        /*0b6a*/ 	.byte	0x3f
	.zero		1


	//   ....[85]....
        /*0b6c*/ 	.word	0x00016ee0
        /*0b70*/ 	.word	0x00000005
        /*0b74*/ 	.word	0x00030860
        /*0b78*/ 	.short	0x010a
        /*0b7a*/ 	.byte	0x3f
	.zero		1


	//----- nvinfo : EIATTR_NUM_MBARRIERS
	.align		4
.L_679:
        /*0b7c*/ 	.byte	0x03, 0x38
        /*0b7e*/ 	.short	0x0016


	//----- nvinfo : EIATTR_EXIT_INSTR_OFFSETS
	.align		4
        /*0b80*/ 	.byte	0x04, 0x1c
        /*0b82*/ 	.short	(.L_681 - .L_680)


	//   ....[0]....
.L_680:
        /*0b84*/ 	.word	0x00013cf0


	//----- nvinfo : EIATTR_MAX_THREADS
	.align		4
.L_681:
        /*0b88*/ 	.byte	0x04, 0x05
        /*0b8a*/ 	.short	(.L_683 - .L_682)
.L_682:
        /*0b8c*/ 	.word	0x00000180
        /*0b90*/ 	.word	0x00000001
        /*0b94*/ 	.word	0x00000001


	//----- nvinfo : EIATTR_CRS_STACK_SIZE
	.align		4
.L_683:
        /*0b98*/ 	.byte	0x04, 0x1e
        /*0b9a*/ 	.short	(.L_685 - .L_684)
.L_684:
        /*0b9c*/ 	.word	0x00000000


	//----- nvinfo : EIATTR_CBANK_PARAM_SIZE
	.align		4
.L_685:
        /*0ba0*/ 	.byte	0x03, 0x19
        /*0ba2*/ 	.short	0x0a70


	//----- nvinfo : EIATTR_PARAM_CBANK
	.align		4
        /*0ba4*/ 	.byte	0x04, 0x0a
        /*0ba6*/ 	.short	(.L_687 - .L_686)
	.align		4
.L_686:
        /*0ba8*/ 	.word	index@(.nv.constant0._ZN7cutlass13device_kernelIN5flash11enable_sm90INS1_16FlashAttnFwdSm90INS1_25CollectiveMainloopFwdSm90ILi2EN4cute5tupleIJNS5_1CILi1EEES8_S8_EEENS6_IJNS7_ILi128EEENS7_ILi96EEENS7_ILi192EEEEEELi192ENS_6half_tEfNS_4arch4Sm90ELb0ELb1ELb0ELb0ELb1ELb0ELb0ELb1ELb1ELb1ELb1ELb0EEENS1_21CollectiveEpilogueFwdINS6_IJSA_SC_SB_EEES9_SE_SG_Li256ELb0ELb1ELb1ELb0EEENS1_19SingleTileSchedulerILb0ELb1ELb1ELi128EEEEEEEEEvNT_6ParamsE)
        /*0bac*/ 	.short	0x0210
        /*0bae*/ 	.short	0x0a70


	//----- nvinfo : EIATTR_SW_WAR
	.align		4
.L_687:
        /*0bb0*/ 	.byte	0x04, 0x36
        /*0bb2*/ 	.short	(.L_689 - .L_688)
.L_688:
        /*0bb4*/ 	.word	0x00000008
.L_689:


//--------------------- .nv.info._ZN7cutlass13device_kernelIN5flash11enable_sm90INS1_16FlashAttnFwdSm90INS1_25CollectiveMainloopFwdSm90ILi2EN4cute5tupleIJNS5_1CILi1EEES8_S8_EEENS6_IJNS7_ILi128EEENS7_ILi96EEENS7_ILi192EEEEEELi192ENS_6half_tEfNS_4arch4Sm90ELb0ELb1ELb0ELb1ELb1ELb0ELb0ELb1ELb1ELb1ELb1ELb0EEENS1_21CollectiveEpilogueFwdINS6_IJSA_SC_SB_EEES9_SE_SG_Li256ELb1ELb1ELb1ELb0EEENS1_36VarlenDynamicPersistentTileSchedulerILi128ELi96ELi256ELi128ELb1ELb1ELb1ELb1ELb0ELb1EEEEEEEEEvNT_6ParamsE --------------------------
	.section	.nv.info._ZN7cutlass13device_kernelIN5flash11enable_sm90INS1_16FlashAttnFwdSm90INS1_25CollectiveMainloopFwdSm90ILi2EN4cute5tupleIJNS5_1CILi1EEES8_S8_EEENS6_IJNS7_ILi128EEENS7_ILi96EEENS7_ILi192EEEEEELi192ENS_6half_tEfNS_4arch4Sm90ELb0ELb1ELb0ELb1ELb1ELb0ELb0ELb1ELb1ELb1ELb1ELb0EEENS1_21CollectiveEpilogueFwdINS6_IJSA_SC_SB_EEES9_SE_SG_Li256ELb1ELb1ELb1ELb0EEENS1_36VarlenDynamicPersistentTileSchedulerILi128ELi96ELi256ELi128ELb1ELb1ELb1ELb1ELb0ELb1EEEEEEEEEvNT_6ParamsE,"",@"SHT_CUDA_INFO"
	.sectionflags	@""
	.align	4


	//----- nvinfo : EIATTR_CUDA_API_VERSION
	.align		4
        /*0000*/ 	.byte	0x04, 0x37
        /*0002*/ 	.short	(.L_691 - .L_690)
.L_690:
        /*0004*/ 	.word	0x00000082


	//----- nvinfo : EIATTR_KPARAM_INFO
	.align		4
.L_691:
        /*0008*/ 	.byte	0x04, 0x17
        /*000a*/ 	.short	(.L_693 - .L_692)
.L_692:
        /*000c*/ 	.word	0x00000000
        /*0010*/ 	.short	0x0000
        /*0012*/ 	.short	0x0070
        /*0014*/ 	.byte	0x00, 0xf0, 0x01, 0x2a


	//----- nvinfo : EIATTR_SPARSE_MMA_MASK
	.align		4
.L_693:
        /*0018*/ 	.byte	0x03, 0x50
        /*001a*/ 	.short	0x0000


	//----- nvinfo : EIATTR_MAXREG_COUNT
	.align		4
        /*001c*/ 	.byte	0x03, 0x1b
        /*001e*/ 	.short	0x00a8


	//----- nvinfo : EIATTR_NUM_BARRIERS
	.align		4
        /*0020*/ 	.byte	0x02, 0x4c
        /*0022*/ 	.byte	0x09
	.zero		1


	//----- nvinfo : EIATTR_EXTERNS
	.align		4
        /*0024*/ 	.byte	0x04, 0x0f
        /*0026*/ 	.short	(.L_695 - .L_694)


	//   ....[0]....
	.align		4
.L_694:
        /*0028*/ 	.word	index@(__assertfail)


	//----- nvinfo : EIATTR_ANNOTATIONS
	.align		4
.L_695:
        /*002c*/ 	.byte	0x04, 0x55
        /*002e*/ 	.short	(.L_697 - .L_696)


	//   ....[0]....
.L_696:
        /* <DEDUP_REMOVED lines=14> */


	//----- nvinfo : EIATTR_MERCURY_ISA_VERSION
	.align		4
.L_697:
        /*0100*/ 	.byte	0x03, 0x5f
        /*0102*/ 	.short	0x0101


	//----- nvinfo : EIATTR_UNUSED_LOAD_BYTE_OFFSET
	.align		4
        /*0104*/ 	.byte	0x04, 0x44
        /*0106*/ 	.short	(.L_699 - .L_698)


	//   ....[0]....
.L_698:
        /*0108*/ 	.word	0x00000950
        /*010c*/ 	.word	0x0000fff0


	//   ....[1]....
        /*0110*/ 	.word	0x0000e550
        /*0114*/ 	.word	0x0000fff0


	//----- nvinfo : EIATTR_INT_WARP_WIDE_INSTR_OFFSETS
	.align		4
.L_699:
        /*0118*/ 	.byte	0x04, 0x31
        /*011a*/ 	.short	(.L_701 - .L_700)


	//   ....[0]....
.L_700:
        /*011c*/ 	.word	0x000000c0


	//   ....[1]....
        /*0120*/ 	.word	0x000000d0


	//   ....[2]....
        /*0124*/ 	.word	0x00000170


	//   ....[3]....
        /*0128*/ 	.word	0x00013fc0


	//   ....[4]....
        /*012c*/ 	.word	0x00014050


	//   ....[5]....
        /*0130*/ 	.word	0x00016df0


	//   ....[6]....
        /*0134*/ 	.word	0x00016e80


	//----- nvinfo : EIATTR_COOP_GROUP_MASK_REGIDS
	.align		4
.L_701:
        /*0138*/ 	.byte	0x04, 0x29
        /*013a*/ 	.short	(.L_703 - .L_702)


	//   ....[0]....
.L_702:
        /*013c*/ 	.word	0xffffffff


	//   ....[1]....
        /*0140*/ 	.word	0xffffffff


	//   ....[2]....
        /*0144*/ 	.word	0xffffffff


	//   ....[3]....
        /*0148*/ 	.word	0xffffffff


	//   ....[4]....
        /*014c*/ 	.word	0xffffffff


	//   ....[5]....
        /*0150*/ 	.word	0xffffffff


	//   ....[6]....
        /*0154*/ 	.word	0xffffffff


	//   ....[7]....
        /*0158*/ 	.word	0xffffffff


	//   ....[8]....
        /*015c*/ 	.word	0xffffffff


	//   ....[9]....
        /*0160*/ 	.word	0xffffffff


	//   ....[10]....
        /*0164*/ 	.word	0xffffffff


	//   ....[11]....
        /*0168*/ 	.word	0xffffffff


	//   ....[12]....
        /*016c*/ 	.word	0xffffffff


	//   ....[13]....
        /*0170*/ 	.word	0xffffffff


	//   ....[14]....
        /*0174*/ 	.word	0xffffffff


	//   ....[15]....
        /*0178*/ 	.word	0xffffffff


	//   ....[16]....
        /*017c*/ 	.word	0xffffffff


	//   ....[17]....
        /*0180*/ 	.word	0xffffffff


	//   ....[18]....
        /*0184*/ 	.word	0xffffffff


	//   ....[19]....
        /*0188*/ 	.word	0xffffffff


	//   ....[20]....
        /*018c*/ 	.word	0xffffffff


	//   ....[21]....
        /*0190*/ 	.word	0xffffffff


	//   ....[22]....
        /*0194*/ 	.word	0xffffffff


	//   ....[23]....
        /*0198*/ 	.word	0xffffffff


	//   ....[24]....
        /*019c*/ 	.word	0xffffffff


	//   ....[25]....
        /*01a0*/ 	.word	0xffffffff


	//   ....[26]....
        /*01a4*/ 	.word	0xffffffff


	//   ....[27]....
        /*01a8*/ 	.word	0xffffffff


	//   ....[28]....
        /*01ac*/ 	.word	0xffffffff


	//   ....[29]....
        /*01b0*/ 	.word	0xffffffff


	//   ....[30]....
        /*01b4*/ 	.word	0xffffffff


	//   ....[31]....
        /*01b8*/ 	.word	0xffffffff


	//   ....[32]....
        /*01bc*/ 	.word	0xffffffff


	//   ....[33]....
        /*01c0*/ 	.word	0xffffffff


	//   ....[34]....
        /*01c4*/ 	.word	0xffffffff


	//   ....[35]....
        /*01c8*/ 	.word	0xffffffff


	//   ....[36]....
        /*01cc*/ 	.word	0xffffffff


	//   ....[37]....
        /*01d0*/ 	.word	0xffffffff


	//   ....[38]....
        /*01d4*/ 	.word	0xffffffff


	//   ....[39]....
        /*01d8*/ 	.word	0xffffffff


	//   ....[40]....
        /*01dc*/ 	.word	0xffffffff


	//   ....[41]....
        /*01e0*/ 	.word	0xffffffff


	//   ....[42]....
        /*01e4*/ 	.word	0xffffffff


	//   ....[43]....
        /*01e8*/ 	.word	0xffffffff


	//   ....[44]....
        /*01ec*/ 	.word	0xffffffff


	//   ....[45]....
        /*01f0*/ 	.word	0xffffffff


	//   ....[46]....
        /*01f4*/ 	.word	0xffffffff


	//   ....[47]....
        /*01f8*/ 	.word	0xffffffff


	//   ....[48]....
        /*01fc*/ 	.word	0xffffffff


	//   ....[49]....
        /*0200*/ 	.word	0xffffffff


	//   ....[50]....
        /*0204*/ 	.word	0xffffffff


	//   ....[51]....
        /*0208*/ 	.word	0xffffffff


	//   ....[52]....
        /*020c*/ 	.word	0xffffffff


	//   ....[53]....
        /*0210*/ 	.word	0xffffffff


	//   ....[54]....
        /*0214*/ 	.word	0xffffffff


	//   ....[55]....
        /*0218*/ 	.word	0xffffffff


	//   ....[56]....
        /*021c*/ 	.word	0xffffffff


	//   ....[57]....
        /*0220*/ 	.word	0xffffffff


	//   ....[58]....
        /*0224*/ 	.word	0xffffffff


	//   ....[59]....
        /*0228*/ 	.word	0xffffffff


	//   ....[60]....
        /*022c*/ 	.word	0xffffffff


	//   ....[61]....
        /*0230*/ 	.word	0xffffffff


	//   ....[62]....
        /*0234*/ 	.word	0xffffffff


	//   ....[63]....
        /*0238*/ 	.word	0xffffffff


	//   ....[64]....
        /*023c*/ 	.word	0xffffffff


	//   ....[65]....
        /*0240*/ 	.word	0xffffffff


	//   ....[66]....
        /*0244*/ 	.word	0xffffffff


	//   ....[67]....
        /*0248*/ 	.word	0xffffffff


	//   ....[68]....
        /*024c*/ 	.word	0xffffffff


	//   ....[69]....
        /*0250*/ 	.word	0xffffffff


	//   ....[70]....
        /*0254*/ 	.word	0xffffffff


	//   ....[71]....
        /*0258*/ 	.word	0xffffffff


	//   ....[72]....
        /*025c*/ 	.word	0xffffffff


	//   ....[73]....
        /*0260*/ 	.word	0xffffffff


	//   ....[74]....
        /*0264*/ 	.word	0xffffffff


	//   ....[75]....
        /*0268*/ 	.word	0xffffffff


	//   ....[76]....
        /*026c*/ 	.word	0xffffffff


	//   ....[77]....
        /*0270*/ 	.word	0xffffffff


	//   ....[78]....
        /*0274*/ 	.word	0xffffffff


	//   ....[79]....
        /*0278*/ 	.word	0xffffffff


	//   ....[80]....
        /*027c*/ 	.word	0xffffffff


	//   ....[81]....
        /*0280*/ 	.word	0xffffffff


	//   ....[82]....
        /*0284*/ 	.word	0xffffffff


	//   ....[83]....
        /*0288*/ 	.word	0xffffffff


	//   ....[84]....
        /*028c*/ 	.word	0xffffffff


	//   ....[85]....
        /*0290*/ 	.word	0xffffffff


	//   ....[86]....
        /*0294*/ 	.word	0xffffffff


	//   ....[87]....
        /*0298*/ 	.word	0xffffffff


	//   ....[88]....
        /*029c*/ 	.word	0xffffffff


	//   ....[89]....
        /*02a0*/ 	.word	0xffffffff


	//   ....[90]....
        /*02a4*/ 	.word	0xffffffff


	//   ....[91]....
        /*02a8*/ 	.word	0xffffffff


	//   ....[92]....
        /*02ac*/ 	.word	0xffffffff


	//   ....[93]....
        /*02b0*/ 	.word	0xffffffff


	//   ....[94]....
        /*02b4*/ 	.word	0xffffffff


	//   ....[95]....
        /*02b8*/ 	.word	0xffffffff


	//   ....[96]....
        /*02bc*/ 	.word	0xffffffff


	//   ....[97]....
        /*02c0*/ 	.word	0xffffffff


	//   ....[98]....
        /*02c4*/ 	.word	0xffffffff


	//   ....[99]....
        /*02c8*/ 	.word	0xffffffff


	//   ....[100]....
        /*02cc*/ 	.word	0xffffffff


	//   ....[101]....
        /*02d0*/ 	.word	0xffffffff


	//   ....[102]....
        /*02d4*/ 	.word	0xffffffff


	//   ....[103]....
        /*02d8*/ 	.word	0xffffffff


	//   ....[104]....
        /*02dc*/ 	.word	0xffffffff


	//   ....[105]....
        /*02e0*/ 	.word	0xffffffff


	//   ....[106]....
        /*02e4*/ 	.word	0xffffffff


	//   ....[107]....
        /*02e8*/ 	.word	0xffffffff


	//   ....[108]....
        /*02ec*/ 	.word	0xffffffff


	//   ....[109]....
        /*02f0*/ 	.word	0xffffffff


	//   ....[110]....
        /*02f4*/ 	.word	0xffffffff


	//   ....[111]....
        /*02f8*/ 	.word	0xffffffff


	//   ....[112]....
        /*02fc*/ 	.word	0xffffffff


	//   ....[113]....
        /*0300*/ 	.word	0xffffffff


	//   ....[114]....
        /*0304*/ 	.word	0xffffffff


	//   ....[115]....
        /*0308*/ 	.word	0xffffffff


	//   ....[116]....
        /*030c*/ 	.word	0xffffffff


	//   ....[117]....
        /*0310*/ 	.word	0xffffffff


	//   ....[118]....
        /*0314*/ 	.word	0xffffffff


	//   ....[119]....
        /*0318*/ 	.word	0xffffffff


	//   ....[120]....
        /*031c*/ 	.word	0xffffffff


	//   ....[121]....
        /*0320*/ 	.word	0xffffffff


	//   ....[122]....
        /*0324*/ 	.word	0xffffffff


	//   ....[123]....
        /*0328*/ 	.word	0xffffffff


	//   ....[124]....
        /*032c*/ 	.word	0xffffffff


	//   ....[125]....
        /*0330*/ 	.word	0xffffffff


	//   ....[126]....
        /*0334*/ 	.word	0xffffffff


	//   ....[127]....
        /*0338*/ 	.word	0xffffffff


	//   ....[128]....
        /*033c*/ 	.word	0xffffffff


	//   ....[129]....
        /*0340*/ 	.word	0xffffffff


	//   ....[130]....
        /*0344*/ 	.word	0xffffffff


	//   ....[131]....
        /*0348*/ 	.word	0xffffffff


	//   ....[132]....
        /*034c*/ 	.word	0xffffffff


	//   ....[133]....
        /*0350*/ 	.word	0xffffffff


	//   ....[134]....
        /*0354*/ 	.word	0xffffffff


	//   ....[135]....
        /*0358*/ 	.word	0xffffffff


	//   ....[136]....
        /*035c*/ 	.word	0xffffffff


	//   ....[137]....
        /*0360*/ 	.word	0xffffffff


	//   ....[138]....
        /*0364*/ 	.word	0xffffffff


	//   ....[139]....
        /*0368*/ 	.word	0xffffffff


	//   ....[140]....
        /*036c*/ 	.word	0xffffffff


	//   ....[141]....
        /*0370*/ 	.word	0xffffffff


	//   ....[142]....
        /*0374*/ 	.word	0xffffffff


	//   ....[143]....
        /*0378*/ 	.word	0xffffffff


	//   ....[144]....
        /*037c*/ 	.word	0xffffffff


	//   ....[145]....
        /*0380*/ 	.word	0xffffffff


	//   ....[146]....
        /*0384*/ 	.word	0xffffffff


	//   ....[147]....
        /*0388*/ 	.word	0xffffffff


	//   ....[148]....
        /*038c*/ 	.word	0xffffffff


	//   ....[149]....
        /*0390*/ 	.word	0xffffffff


	//   ....[150]....
        /*0394*/ 	.word	0xffffffff


	//   ....[151]....
        /*0398*/ 	.word	0xffffffff


	//   ....[152]....
        /*039c*/ 	.word	0xffffffff


	//   ....[153]....
        /*03a0*/ 	.word	0xffffffff


	//   ....[154]....
        /*03a4*/ 	.word	0xffffffff


	//   ....[155]....
        /*03a8*/ 	.word	0xffffffff


	//   ....[156]....
        /*03ac*/ 	.word	0xffffffff


	//   ....[157]....
        /*03b0*/ 	.word	0x0500000f


	//   ....[158]....
        /*03b4*/ 	.word	0x0500000f


	//   ....[159]....
        /*03b8*/ 	.word	0x0500000f


	//   ....[160]....
        /*03bc*/ 	.word	0x0500000f


	//   ....[161]....
        /*03c0*/ 	.word	0x0500000f


	//   ....[162]....
        /*03c4*/ 	.word	0x0500000f


	//   ....[163]....
        /*03c8*/ 	.word	0x0500000f


	//   ....[164]....
        /*03cc*/ 	.word	0x0500000f


	//   ....[165]....
        /*03d0*/ 	.word	0x0500000f


	//   ....[166]....
        /*03d4*/ 	.word	0x0500000f


	//   ....[167]....
        /*03d8*/ 	.word	0x0500000f


	//   ....[168]....
        /*03dc*/ 	.word	0x0500000f


	//   ....[169]....
        /*03e0*/ 	.word	0x0500000f


	//   ....[170]....
        /*03e4*/ 	.word	0x0500000f


	//   ....[171]....
        /*03e8*/ 	.word	0x0500000f


	//   ....[172]....
        /*03ec*/ 	.word	0x0500000f


	//   ....[173]....
        /*03f0*/ 	.word	0x0500000f


	//   ....[174]....
        /*03f4*/ 	.word	0x0500000f


	//   ....[175]....
        /*03f8*/ 	.word	0x0500000f


	//   ....[176]....
        /*03fc*/ 	.word	0x0500000f


	//   ....[177]....
        /*0400*/ 	.word	0x0500000f


	//   ....[178]....
        /*0404*/ 	.word	0x0500000f


	//   ....[179]....
        /*0408*/ 	.word	0x0500000f


	//   ....[180]....
        /*040c*/ 	.word	0x0500000f


	//   ....[181]....
        /*0410*/ 	.word	0x0500000f


	//   ....[182]....
        /*0414*/ 	.word	0x0500000f


	//   ....[183]....
        /*0418*/ 	.word	0x0500000f


	//   ....[184]....
        /*041c*/ 	.word	0x0500000f


	//   ....[185]....
        /*0420*/ 	.word	0x0500000f


	//   ....[186]....
        /*0424*/ 	.word	0x0500000f


	//   ....[187]....
        /*0428*/ 	.word	0x0500000f


	//   ....[188]....
        /*042c*/ 	.word	0x0500000f


	//   ....[189]....
        /*0430*/ 	.word	0x0500000f


	//   ....[190]....
        /*0434*/ 	.word	0x0500000f


	//   ....[191]....
        /*0438*/ 	.word	0x0500000f


	//   ....[192]....
        /*043c*/ 	.word	0x0500000f


	//   ....[193]....
        /*0440*/ 	.word	0x0500000f


	//   ....[194]....
        /*0444*/ 	.word	0x0500000f


	//   ....[195]....
        /*0448*/ 	.word	0x0500000f


	//   ....[196]....
        /*044c*/ 	.word	0x0500000f


	//   ....[197]....
        /*0450*/ 	.word	0x0500000f


	//   ....[198]....
        /*0454*/ 	.word	0x0500000f


	//   ....[199]....
        /*0458*/ 	.word	0x0500000f


	//   ....[200]....
        /*045c*/ 	.word	0x0500000f


	//   ....[201]....
        /*0460*/ 	.word	0x0500000f


	//   ....[202]....
        /*0464*/ 	.word	0x0500000f


	//   ....[203]....
        /*0468*/ 	.word	0x0500000f


	//   ....[204]....
        /*046c*/ 	.word	0x0500000f


	//   ....[205]....
        /*0470*/ 	.word	0x0500000f


	//   ....[206]....
        /*0474*/ 	.word	0x0500000f


	//   ....[207]....
        /*0478*/ 	.word	0x0500000f


	//   ....[208]....
        /*047c*/ 	.word	0x0500000f


	//   ....[209]....
        /*0480*/ 	.word	0x0500000f


	//   ....[210]....
        /*0484*/ 	.word	0x0500000f


	//   ....[211]....
        /*0488*/ 	.word	0x0500000f


	//   ....[212]....
        /*048c*/ 	.word	0x0500000f


	//   ....[213]....
        /*0490*/ 	.word	0x0500000f


	//   ....[214]....
        /*0494*/ 	.word	0x0500000f


	//   ....[215]....
        /*0498*/ 	.word	0x0500000f


	//   ....[216]....
        /*049c*/ 	.word	0x0500000f


	//   ....[217]....
        /*04a0*/ 	.word	0x0500000f


	//   ....[218]....
        /*04a4*/ 	.word	0x0500000f


	//   ....[219]....
        /*04a8*/ 	.word	0x0500000f


	//   ....[220]....
        /*04ac*/ 	.word	0x0500000f


	//   ....[221]....
        /*04b0*/ 	.word	0x0500000f


	//   ....[222]....
        /*04b4*/ 	.word	0x0500000f


	//   ....[223]....
        /*04b8*/ 	.word	0x0500000f


	//   ....[224]....
        /*04bc*/ 	.word	0x0500000f


	//   ....[225]....
        /*04c0*/ 	.word	0x0500000f


	//   ....[226]....
        /*04c4*/ 	.word	0x0500000f


	//   ....[227]....
        /*04c8*/ 	.word	0x0500000f


	//   ....[228]....
        /*04cc*/ 	.word	0x0500000f


	//   ....[229]....
        /*04d0*/ 	.word	0x0500000f


	//   ....[230]....
        /*04d4*/ 	.word	0x0500000f


	//   ....[231]....
        /*04d8*/ 	.word	0x0500000f


	//   ....[232]....
        /*04dc*/ 	.word	0x0500000f


	//   ....[233]....
        /*04e0*/ 	.word	0x0500000f


	//   ....[234]....
        /*04e4*/ 	.word	0x0500000f


	//   ....[235]....
        /*04e8*/ 	.word	0x0500000f


	//   ....[236]....
        /*04ec*/ 	.word	0x0500000f


	//   ....[237]....
        /*04f0*/ 	.word	0x0500000f


	//   ....[238]....
        /*04f4*/ 	.word	0x0500000f


	//   ....[239]....
        /*04f8*/ 	.word	0x0500000f


	//   ....[240]....
        /*04fc*/ 	.word	0x0500000f


	//----- nvinfo : EIATTR_COOP_GROUP_INSTR_OFFSETS
	.align		4
.L_703:
        /*0500*/ 	.byte	0x04, 0x28
        /*0502*/ 	.short	(.L_705 - .L_704)


	//   ....[0]....
.L_704:
        /*0504*/ 	.word	0x00000070


	//   ....[1]....
        /*0508*/ 	.word	0x000000b0


	//   ....[2]....
        /*050c*/ 	.word	0x000002d0


	//   ....[3]....
        /*0510*/ 	.word	0x00000430


	//   ....[4]....
        /*0514*/ 	.word	0x00000550


	//   ....[5]....
        /*0518*/ 	.word	0x000006b0


	//   ....[6]....
        /*051c*/ 	.word	0x00001fe0


	//   ....[7]....
        /*0520*/ 	.word	0x00002a60


	//   ....[8]....
        /*0524*/ 	.word	0x00002ca0


	//   ....[9]....
        /*0528*/ 	.word	0x000039f0


	//   ....[10]....
        /*052c*/ 	.word	0x00003b00


	//   ....[11]....
        /*0530*/ 	.word	0x00004190


	//   ....[12]....
        /*0534*/ 	.word	0x00004230


	//   ....[13]....
        /*0538*/ 	.word	0x00005f60


	//   ....[14]....
        /*053c*/ 	.word	0x000069a0


	//   ....[15]....
        /*0540*/ 	.word	0x00006fc0


	//   ....[16]....
        /*0544*/ 	.word	0x000070d0


	//   ....[17]....
        /*0548*/ 	.word	0x00007680


	//   ....[18]....
        /*054c*/ 	.word	0x000076e0


	//   ....[19]....
        /*0550*/ 	.word	0x00009580


	//   ....[20]....
        /*0554*/ 	.word	0x00009590


	//   ....[21]....
        /*0558*/ 	.word	0x000095c0


	//   ....[22]....
        /*055c*/ 	.word	0x000095d0


	//   ....[23]....
        /*0560*/ 	.word	0x0000b210


	//   ....[24]....
        /*0564*/ 	.word	0x0000bc50


	//   ....[25]....
        /*0568*/ 	.word	0x0000c270


	//   ....[26]....
        /*056c*/ 	.word	0x0000c380


	//   ....[27]....
        /*0570*/ 	.word	0x0000c930


	//   ....[28]....
        /*0574*/ 	.word	0x0000c990


	//   ....[29]....
        /*0578*/ 	.word	0x0000da70


	//   ....[30]....
        /*057c*/ 	.word	0x0000da90


	//   ....[31]....
        /*0580*/ 	.word	0x0000db40


	//   ....[32]....
        /*0584*/ 	.word	0x0000db50


	//   ....[33]....
        /*0588*/ 	.word	0x0000f400


	//   ....[34]....
        /*058c*/ 	.word	0x0000f420


	//   ....[35]....
        /*0590*/ 	.word	0x0000f430


	//   ....[36]....
        /*0594*/ 	.word	0x0000f440


	//   ....[37]....
        /*0598*/ 	.word	0x0000fd50


	//   ....[38]....
        /*059c*/ 	.word	0x0000fd70


	//   ....[39]....
        /*05a0*/ 	.word	0x0000fea0


	//   ....[40]....
        /*05a4*/ 	.word	0x0000fec0


	//   ....[41]....
        /*05a8*/ 	.word	0x0000ffc0


	//   ....[42]....
        /*05ac*/ 	.word	0x0000ffe0


	//   ....[43]....
        /*05b0*/ 	.word	0x000100f0


	//   ....[44]....
        /*05b4*/ 	.word	0x00010110


	//   ....[45]....
        /*05b8*/ 	.word	0x00010540


	//   ....[46]....
        /*05bc*/ 	.word	0x00010550


	//   ....[47]....
        /*05c0*/ 	.word	0x00010c80


	//   ....[48]....
        /*05c4*/ 	.word	0x00010c90


	//   ....[49]....
        /*05c8*/ 	.word	0x00011e30


	//   ....[50]....
        /*05cc*/ 	.word	0x00011e60


	//   ....[51]....
        /*05d0*/ 	.word	0x00011f80


	//   ....[52]....
        /*05d4*/ 	.word	0x00011fa0


	//   ....[53]....
        /*05d8*/ 	.word	0x000120a0


	//   ....[54]....
        /*05dc*/ 	.word	0x000120c0


	//   ....[55]....
        /*05e0*/ 	.word	0x000121d0


	//   ....[56]....
        /*05e4*/ 	.word	0x000121f0


	//   ....[57]....
        /*05e8*/ 	.word	0x00012390


	//   ....[58]....
        /*05ec*/ 	.word	0x00012580


	//   ....[59]....
        /*05f0*/ 	.word	0x000125b0


	//   ....[60]....
        /*05f4*/ 	.word	0x000125e0


	//   ....[61]....
        /*05f8*/ 	.word	0x00012610


	//   ....[62]....
        /*05fc*/ 	.word	0x00012640


	//   ....[63]....
        /*0600*/ 	.word	0x00012670


	//   ....[64]....
        /*0604*/ 	.word	0x000127e0


	//   ....[65]....
        /*0608*/ 	.word	0x00012810


	//   ....[66]....
        /*060c*/ 	.word	0x00012840


	//   ....[67]....
        /*0610*/ 	.word	0x00012870


	//   ....[68]....
        /*0614*/ 	.word	0x000128a0


	//   ....[69]....
        /*0618*/ 	.word	0x000128d0


	//   ....[70]....
        /*061c*/ 	.word	0x00012960


	//   ....[71]....
        /*0620*/ 	.word	0x00012990


	//   ....[72]....
        /*0624*/ 	.word	0x000129a0


	//   ....[73]....
        /*0628*/ 	.word	0x000129e0


	//   ....[74]....
        /*062c*/ 	.word	0x00014b50


	//   ....[75]....
        /*0630*/ 	.word	0x00014b70


	//   ....[76]....
        /*0634*/ 	.word	0x00014c20


	//   ....[77]....
        /*0638*/ 	.word	0x00014c40


	//   ....[78]....
        /*063c*/ 	.word	0x00014ce0


	//   ....[79]....
        /*0640*/ 	.word	0x00014d00


	//   ....[80]....
        /*0644*/ 	.word	0x00014da0


	//   ....[81]....
        /*0648*/ 	.word	0x00014dc0


	//   ....[82]....
        /*064c*/ 	.word	0x00014e60


	//   ....[83]....
        /*0650*/ 	.word	0x00014e80


	//   ....[84]....
        /*0654*/ 	.word	0x00014e90


	//   ....[85]....
        /*0658*/ 	.word	0x00014f20


	//   ....[86]....
        /*065c*/ 	.word	0x00015600


	//   ....[87]....
        /*0660*/ 	.word	0x00015630


	//   ....[88]....
        /*0664*/ 	.word	0x00015690


	//   ....[89]....
        /*0668*/ 	.word	0x000156f0


	//   ....[90]....
        /*066c*/ 	.word	0x00015740


	//   ....[91]....
        /*0670*/ 	.word	0x000157a0


	//   ....[92]....
        /*0674*/ 	.word	0x000157f0


	//   ....[93]....
        /*0678*/ 	.word	0x00015850


	//   ....[94]....
        /*067c*/ 	.word	0x000158a0


	//   ....[95]....
        /*0680*/ 	.word	0x00015900


	//   ....[96]....
        /*0684*/ 	.word	0x00015950


	//   ....[97]....
        /*0688*/ 	.word	0x000159b0


	//   ....[98]....
        /*068c*/ 	.word	0x00015a00


	//   ....[99]....
        /*0690*/ 	.word	0x00015a50


	//   ....[100]....
        /*0694*/ 	.word	0x00015a70


	//   ....[101]....
        /*0698*/ 	.word	0x00015ab0


	//   ....[102]....
        /*069c*/ 	.word	0x00016260


	//   ....[103]....
        /*06a0*/ 	.word	0x000162a0


	//   ....[104]....
        /*06a4*/ 	.word	0x000162b0


	//   ....[105]....
        /*06a8*/ 	.word	0x00016310


	//   ....[106]....
        /*06ac*/ 	.word	0x00016320


	//   ....[107]....
        /*06b0*/ 	.word	0x00016380


	//   ....[108]....
        /*06b4*/ 	.word	0x000163b0


	//   ....[109]....
        /*06b8*/ 	.word	0x000163f0


	//   ....[110]....
        /*06bc*/ 	.word	0x00016420


	//   ....[111]....
        /*06c0*/ 	.word	0x00016460


	//   ....[112]....
        /*06c4*/ 	.word	0x00016490


	//   ....[113]....
        /*06c8*/ 	.word	0x000164d0


	//   ....[114]....
        /*06cc*/ 	.word	0x00016740


	//   ....[115]....
        /*06d0*/ 	.word	0x00016760


	//   ....[116]....
        /*06d4*/ 	.word	0x00016770


	//   ....[117]....
        /*06d8*/ 	.word	0x00016800


	//   ....[118]....
        /*06dc*/ 	.word	0x00016810


	//   ....[119]....
        /*06e0*/ 	.word	0x000168a0


	//   ....[120]....
        /*06e4*/ 	.word	0x000168b0


	//   ....[121]....
        /*06e8*/ 	.word	0x00016940


	//   ....[122]....
        /*06ec*/ 	.word	0x00016950


	//   ....[123]....
        /*06f0*/ 	.word	0x000169e0


	//   ....[124]....
        /*06f4*/ 	.word	0x000169f0


	//   ....[125]....
        /*06f8*/ 	.word	0x00016a00


	//   ....[126]....
        /*06fc*/ 	.word	0x00016fc0


	//   ....[127]....
        /*0700*/ 	.word	0x00017000


	//   ....[128]....
        /*0704*/ 	.word	0x00017040


	//   ....[129]....
        /*0708*/ 	.word	0x00017070


	//   ....[130]....
        /*070c*/ 	.word	0x00017100


	//   ....[131]....
        /*0710*/ 	.word	0x00017130


	//   ....[132]....
        /*0714*/ 	.word	0x000171a0


	//   ....[133]....
        /*0718*/ 	.word	0x000171d0


	//   ....[134]....
        /*071c*/ 	.word	0x00017240


	//   ....[135]....
        /*0720*/ 	.word	0x00017270


	//   ....[136]....
        /*0724*/ 	.word	0x000172a0


	//   ....[137]....
        /*0728*/ 	.word	0x000172f0


	//   ....[138]....
        /*072c*/ 	.word	0x00017730


	//   ....[139]....
        /*0730*/ 	.word	0x00017740


	//   ....[140]....
        /*0734*/ 	.word	0x00017780


	//   ....[141]....
        /*0738*/ 	.word	0x000177c0


	//   ....[142]....
        /*073c*/ 	.word	0x000177f0


	//   ....[143]....
        /*0740*/ 	.word	0x00017820


	//   ....[144]....
        /*0744*/ 	.word	0x00017850


	//   ....[145]....
        /*0748*/ 	.word	0x00017880


	//   ....[146]....
        /*074c*/ 	.word	0x00017a30


	//   ....[147]....
        /*0750*/ 	.word	0x00017a60


	//   ....[148]....
        /*0754*/ 	.word	0x00017a90


	//   ....[149]....
        /*0758*/ 	.word	0x00017ac0


	//   ....[150]....
        /*075c*/ 	.word	0x00017af0


	//   ....[151]....
        /*0760*/ 	.word	0x00017b20


	//   ....[152]....
        /*0764*/ 	.word	0x00017be0


	//   ....[153]....
        /*0768*/ 	.word	0x00017c00


	//   ....[154]....
        /*076c*/ 	.word	0x00017c20


	//   ....[155]....
        /*0770*/ 	.word	0x00017c80


	//   ....[156]....
        /*0774*/ 	.word	0x000186a0


	//   ....[157]....
        /*0778*/ 	.word	0x00018d20


	//   ....[158]....
        /*077c*/ 	.word	0x00018e10


	//   ....[159]....
        /*0780*/ 	.word	0x00018eb0


	//   ....[160]....
        /*0784*/ 	.word	0x00018f10


	//   ....[161]....
        /*0788*/ 	.word	0x00019020


	//   ....[162]....
        /*078c*/ 	.word	0x00019090


	//   ....[163]....
        /*0790*/ 	.word	0x000191a0


	//   ....[164]....
        /*0794*/ 	.word	0x00019210


	//   ....[165]....
        /*0798*/ 	.word	0x00019320


	//   ....[166]....
        /*079c*/ 	.word	0x00019390


	//   ....[167]....
        /*07a0*/ 	.word	0x000194a0


	//   ....[168]....
        /*07a4*/ 	.word	0x00019510


	//   ....[169]....
        /*07a8*/ 	.word	0x000195b0


	//   ....[170]....
        /*07ac*/ 	.word	0x000196c0


	//   ....[171]....
        /*07b0*/ 	.word	0x00019730


	//   ....[172]....
        /*07b4*/ 	.word	0x000197b0


	//   ....[173]....
        /*07b8*/ 	.word	0x00019880


	//   ....[174]....
        /*07bc*/ 	.word	0x00019900


	//   ....[175]....
        /*07c0*/ 	.word	0x000199e0


	//   ....[176]....
        /*07c4*/ 	.word	0x00019a60


	//   ....[177]....
        /*07c8*/ 	.word	0x00019b40


	//   ....[178]....
        /*07cc*/ 	.word	0x00019bc0


	//   ....[179]....
        /*07d0*/ 	.word	0x00019ca0


	//   ....[180]....
        /*07d4*/ 	.word	0x00019d20


	//   ....[181]....
        /*07d8*/ 	.word	0x00019e00


	//   ....[182]....
        /*07dc*/ 	.word	0x00019e80


	//   ....[183]....
        /*07e0*/ 	.word	0x00019f50


	//   ....[184]....
        /*07e4*/ 	.word	0x00019fd0


	//   ....[185]....
        /*07e8*/ 	.word	0x0001a090


	//   ....[186]....
        /*07ec*/ 	.word	0x0001a1c0


	//   ....[187]....
        /*07f0*/ 	.word	0x0001a290


	//   ....[188]....
        /*07f4*/ 	.word	0x0001a300


	//   ....[189]....
        /*07f8*/ 	.word	0x0001a3d0


	//   ....[190]....
        /*07fc*/ 	.word	0x0001a430


	//   ....[191]....
        /*0800*/ 	.word	0x0001a500


	//   ....[192]....
        /*0804*/ 	.word	0x0001a560


	//   ....[193]....
        /*0808*/ 	.word	0x0001a630


	//   ....[194]....
        /*080c*/ 	.word	0x0001a690


	//   ....[195]....
        /*0810*/ 	.word	0x0001a760


	//   ....[196]....
        /*0814*/ 	.word	0x0001a7c0


	//   ....[197]....
        /*0818*/ 	.word	0x0001a8a0


	//   ....[198]....
        /*081c*/ 	.word	0x0001a990


	//   ....[199]....
        /*0820*/ 	.word	0x0001aa30


	//   ....[200]....
        /*0824*/ 	.word	0x0001aa90


	//   ....[201]....
        /*0828*/ 	.word	0x0001ab90


	//   ....[202]....
        /*082c*/ 	.word	0x0001abf0


	//   ....[203]....
        /*0830*/ 	.word	0x0001acf0


	//   ....[204]....
        /*0834*/ 	.word	0x0001ad50


	//   ....[205]....
        /*0838*/ 	.word	0x0001ae50


	//   ....[206]....
        /*083c*/ 	.word	0x0001aeb0


	//   ....[207]....
        /*0840*/ 	.word	0x0001afb0


	//   ....[208]....
        /*0844*/ 	.word	0x0001b010


	//   ....[209]....
        /*0848*/ 	.word	0x0001b0e0


	//   ....[210]....
        /*084c*/ 	.word	0x0001b220


	//   ....[211]....
        /*0850*/ 	.word	0x0001b2c0


	//   ....[212]....
        /*0854*/ 	.word	0x0001b3a0


	//   ....[213]....
        /*0858*/ 	.word	0x0001b470


	//   ....[214]....
        /*085c*/ 	.word	0x0001b4d0


	//   ....[215]....
        /*0860*/ 	.word	0x0001b5c0


	//   ....[216]....
        /*0864*/ 	.word	0x0001b620


	//   ....[217]....
        /*0868*/ 	.word	0x0001b710


	//   ....[218]....
        /*086c*/ 	.word	0x0001b770


	//   ....[219]....
        /*0870*/ 	.word	0x0001b860


	//   ....[220]....
        /*0874*/ 	.word	0x0001b8c0


	//   ....[221]....
        /*0878*/ 	.word	0x0001b9a0


	//   ....[222]....
        /*087c*/ 	.word	0x0001ba30


	//   ....[223]....
        /*0880*/ 	.word	0x0001bad0


	//   ....[224]....
        /*0884*/ 	.word	0x0001bc40


	//   ....[225]....
        /*0888*/ 	.word	0x0001bcb0


	//   ....[226]....
        /*088c*/ 	.word	0x0001bd30


	//   ....[227]....
        /*0890*/ 	.word	0x0001bda0


	//   ....[228]....
        /*0894*/ 	.word	0x0001be10


	//   ....[229]....
        /*0898*/ 	.word	0x0001be90


	//   ....[230]....
        /*089c*/ 	.word	0x0001bf10


	//   ....[231]....
        /*08a0*/ 	.word	0x0001bfa0


	//   ....[232]....
        /*08a4*/ 	.word	0x0001c010


	//   ....[233]....
        /*08a8*/ 	.word	0x0001c080


	//   ....[234]....
        /*08ac*/ 	.word	0x0001c0f0


	//   ....[235]....
        /*08b0*/ 	.word	0x0001c170


	//   ....[236]....
        /*08b4*/ 	.word	0x0001c1e0


	//   ....[237]....
        /*08b8*/ 	.word	0x0001c270


	//   ....[238]....
        /*08bc*/ 	.word	0x0001c2d0


	//   ....[239]....
        /*08c0*/ 	.word	0x0001c360


	//   ....[240]....
        /*08c4*/ 	.word	0x0001c490


	//----- nvinfo : EIATTR_REG_RECONFIG
	.align		4
.L_705:
        /*08c8*/ 	.byte	0x01, 0x54
	.zero		2


	//----- nvinfo : EIATTR_SYSCALL_OFFSETS
	.align		4
        /*08cc*/ 	.byte	0x04, 0x46
        /*08ce*/ 	.short	(.L_707 - .L_706)


	//   ....[0]....
.L_706:
        /*08d0*/ 	.word	0x00002160


	//   ....[1]....
        /*08d4*/ 	.word	0x000141b0


	//   ....[2]....
        /*08d8*/ 	.word	0x00014300


	//   ....[3]....
        /*08dc*/ 	.word	0x000143f0


	//   ....[4]....
        /*08e0*/ 	.word	0x00015260


	//----- nvinfo : EIATTR_MBARRIER_INSTR_OFFSETS
	.align		4
.L_707:
        /*08e4*/ 	.byte	0x04, 0x39
        /*08e6*/ 	.short	(.L_709 - .L_708)


	//   ....[0]....
.L_708:
        /*08e8*/ 	.word	0x00000180
        /*08ec*/ 	.word	0x000000ff
        /*08f0*/ 	.word	0x00030800
        /*08f4*/ 	.short	0x0100
        /*08f6*/ 	.byte	0x08
	.zero		1


	//   ....[1]....
        /*08f8*/ 	.word	0x00000190
        /*08fc*/ 	.word	0x000000ff
        /*0900*/ 	.word	0x00030820
        /*0904*/ 	.short	0x0100
        /*0906*/ 	.byte	0x08
	.zero		1


	//   ....[2]....
        /*0908*/ 	.word	0x00000280
        /*090c*/ 	.word	0x000000ff
        /*0910*/ 	.word	0x00030830
        /*0914*/ 	.short	0x0100
        /*0916*/ 	.byte	0x08
	.zero		1


	//   ....[3]....
        /*0918*/ 	.word	0x00000290
        /*091c*/ 	.word	0x000000ff
        /*0920*/ 	.word	0x00030840
        /*0924*/ 	.short	0x0100
        /*0926*/ 	.byte	0x08
	.zero		1


	//   ....[4]....
        /*0928*/ 	.word	0x000002a0
        /*092c*/ 	.word	0x000000ff
        /*0930*/ 	.word	0x00030838
        /*0934*/ 	.short	0x0100
        /*0936*/ 	.byte	0x08
	.zero		1


	//   ....[5]....
        /*0938*/ 	.word	0x000002b0
        /*093c*/ 	.word	0x000000ff
        /*0940*/ 	.word	0x00030848
        /*0944*/ 	.short	0x0100
        /*0946*/ 	.byte	0x08
	.zero		1


	//   ....[6]....
        /*0948*/ 	.word	0x000003e0
        /*094c*/ 	.word	0x000000ff
        /*0950*/ 	.word	0x00030850
        /*0954*/ 	.short	0x0100
        /*0956*/ 	.byte	0x08
	.zero		1


	//   ....[7]....
        /*0958*/ 	.word	0x000003f0
        /*095c*/ 	.word	0x000000ff
        /*0960*/ 	.word	0x00030860
        /*0964*/ 	.short	0x0100
        /*0966*/ 	.byte	0x08
	.zero		1


	//   ....[8]....
        /*0968*/ 	.word	0x00000400
        /*096c*/ 	.word	0x000000ff
        /*0970*/ 	.word	0x00030858
        /*0974*/ 	.short	0x0100
        /*0976*/ 	.byte	0x08
	.zero		1


	//   ....[9]....
        /*0978*/ 	.word	0x00000410
        /*097c*/ 	.word	0x000000ff
        /*0980*/ 	.word	0x00030868
        /*0984*/ 	.short	0x0100
        /*0986*/ 	.byte	0x08
	.zero		1


	//   ....[10]....
        /*0988*/ 	.word	0x00000500
        /*098c*/ 	.word	0x000000ff
        /*0990*/ 	.word	0x00030870
        /*0994*/ 	.short	0x0100
        /*0996*/ 	.byte	0x06
	.zero		1


	//   ....[11]....
        /*0998*/ 	.word	0x00000510
        /*099c*/ 	.word	0x000000ff
        /*09a0*/ 	.word	0x00030880
        /*09a4*/ 	.short	0x0100
        /*09a6*/ 	.byte	0x06
	.zero		1


	//   ....[12]....
        /*09a8*/ 	.word	0x00000520
        /*09ac*/ 	.word	0x000000ff
        /*09b0*/ 	.word	0x00030878
        /*09b4*/ 	.short	0x0100
        /*09b6*/ 	.byte	0x06
	.zero		1


	//   ....[13]....
        /*09b8*/ 	.word	0x00000530
        /*09bc*/ 	.word	0x000000ff
        /*09c0*/ 	.word	0x00030888
        /*09c4*/ 	.short	0x0100
        /*09c6*/ 	.byte	0x06
	.zero		1


	//   ....[14]....
        /*09c8*/ 	.word	0x00000660
        /*09cc*/ 	.word	0x000000ff
        /*09d0*/ 	.word	0x00030890
        /*09d4*/ 	.short	0x0100
        /*09d6*/ 	.byte	0x08
	.zero		1


	//   ....[15]....
        /*09d8*/ 	.word	0x00000670
        /*09dc*/ 	.word	0x000000ff
        /*09e0*/ 	.word	0x000308a0
        /*09e4*/ 	.short	0x0100
        /*09e6*/ 	.byte	0x08
	.zero		1


	//   ....[16]....
        /*09e8*/ 	.word	0x00000680
        /*09ec*/ 	.word	0x000000ff
        /*09f0*/ 	.word	0x00030898
        /*09f4*/ 	.short	0x0100
        /*09f6*/ 	.byte	0x08
	.zero		1


	//   ....[17]....
        /*09f8*/ 	.word	0x00000690
        /*09fc*/ 	.word	0x000000ff
        /*0a00*/ 	.word	0x000308a8
        /*0a04*/ 	.short	0x0100
        /*0a06*/ 	.byte	0x08
	.zero		1


	//   ....[18]....
        /*0a08*/ 	.word	0x000007d0
        /*0a0c*/ 	.word	0x000000ff
        /*0a10*/ 	.word	0x000308b0
        /*0a14*/ 	.short	0x0100
        /*0a16*/ 	.byte	0x08
	.zero		1


	//   ....[19]....
        /*0a18*/ 	.word	0x000007e0
        /*0a1c*/ 	.word	0x000000ff
        /*0a20*/ 	.word	0x000308c0
        /*0a24*/ 	.short	0x0100
        /*0a26*/ 	.byte	0x08
	.zero		1


	//   ....[20]....
        /*0a28*/ 	.word	0x000007f0
        /*0a2c*/ 	.word	0x000000ff
        /*0a30*/ 	.word	0x000308b8
        /*0a34*/ 	.short	0x0100
        /*0a36*/ 	.byte	0x08
	.zero		1


	//   ....[21]....
        /*0a38*/ 	.word	0x00000800
        /*0a3c*/ 	.word	0x000000ff
        /*0a40*/ 	.word	0x000308c8
        /*0a44*/ 	.short	0x0100
        /*0a46*/ 	.byte	0x08
	.zero		1


	//   ....[22]....
        /*0a48*/ 	.word	0x000021e0
        /*0a4c*/ 	.word	0x000000ff
        /*0a50*/ 	.word	0x00030800
        /*0a54*/ 	.short	0x010a
        /*0a56*/ 	.byte	0x3c
	.zero		1


	//   ....[23]....
        /*0a58*/ 	.word	0x00002290
        /*0a5c*/ 	.word	0x00000003
        /*0a60*/ 	.word	0x00030830
        /*0a64*/ 	.short	0x010a
        /*0a66*/ 	.byte	0x3f
	.zero		1


	//   ....[24]....
        /*0a68*/ 	.word	0x000022d0
        /*0a6c*/ 	.word	0x00000003
        /*0a70*/ 	.word	0x00030830
        /*0a74*/ 	.short	0x010a
        /*0a76*/ 	.byte	0x3f
	.zero		1


	//   ....[25]....
        /*0a78*/ 	.word	0x00002a40
        /*0a7c*/ 	.word	0x000000ff
        /*0a80*/ 	.word	0x00000000
        /*0a84*/ 	.short	0x0101
        /*0a86*/ 	.byte	0x04
	.zero		1


	//   ....[26]....
        /*0a88*/ 	.word	0x00005070
        /*0a8c*/ 	.word	0x000000ff
        /*0a90*/ 	.word	0x00030830
        /*0a94*/ 	.short	0x010a
        /*0a96*/ 	.byte	0x05
	.zero		1


	//   ....[27]....
        /*0a98*/ 	.word	0x000050b0
        /*0a9c*/ 	.word	0x000000ff
        /*0aa0*/ 	.word	0x00030830
        /*0aa4*/ 	.short	0x010a
        /*0aa6*/ 	.byte	0x05
	.zero		1


	//   ....[28]....
        /*0aa8*/ 	.word	0x00005b80
        /*0aac*/ 	.word	0x000000ff
        /*0ab0*/ 	.word	0x00030850
        /*0ab4*/ 	.short	0x010a
        /*0ab6*/ 	.byte	0x0a
	.zero		1


	//   ....[29]....
        /*0ab8*/ 	.word	0x00005bc0
        /*0abc*/ 	.word	0x000000ff
        /*0ac0*/ 	.word	0x00030850
        /*0ac4*/ 	.short	0x010a
        /*0ac6*/ 	.byte	0x0a
	.zero		1


	//   ....[30]....
        /*0ac8*/ 	.word	0x00005f80
        /*0acc*/ 	.word	0x000000ff
        /*0ad0*/ 	.word	0x00000000
        /*0ad4*/ 	.short	0x0101
        /*0ad6*/ 	.byte	0x05
	.zero		1


	//   ....[31]....
        /*0ad8*/ 	.word	0x00008000
        /*0adc*/ 	.word	0x000000ff
        /*0ae0*/ 	.word	0x00000000
        /*0ae4*/ 	.short	0x0101
        /*0ae6*/ 	.byte	0x0a
	.zero		1


	//   ....[32]....
        /*0ae8*/ 	.word	0x00008470
        /*0aec*/ 	.word	0x000000ff
        /*0af0*/ 	.word	0x00030830
        /*0af4*/ 	.short	0x010a
        /*0af6*/ 	.byte	0x05
	.zero		1


	//   ....[33]....
        /*0af8*/ 	.word	0x000084b0
        /*0afc*/ 	.word	0x000000ff
        /*0b00*/ 	.word	0x00030830
        /*0b04*/ 	.short	0x010a
        /*0b06*/ 	.byte	0x05
	.zero		1


	//   ....[34]....
        /*0b08*/ 	.word	0x00008f80
        /*0b0c*/ 	.word	0x000000ff
        /*0b10*/ 	.word	0x00030850
        /*0b14*/ 	.short	0x010a
        /*0b16*/ 	.byte	0x0a
	.zero		1


	//   ....[35]....
        /*0b18*/ 	.word	0x00008fc0
        /*0b1c*/ 	.word	0x000000ff
        /*0b20*/ 	.word	0x00030850
        /*0b24*/ 	.short	0x010a
        /*0b26*/ 	.byte	0x0a
	.zero		1


	//   ....[36]....
        /*0b28*/ 	.word	0x000093a0
        /*0b2c*/ 	.word	0x000000ff
        /*0b30*/ 	.word	0x00000000
        /*0b34*/ 	.short	0x0101
        /*0b36*/ 	.byte	0x05
	.zero		1


	//   ....[37]....
        /*0b38*/ 	.word	0x0000a110
        /*0b3c*/ 	.word	0x000000ff
        /*0b40*/ 	.word	0x00000000
        /*0b44*/ 	.short	0x0101
        /*0b46*/ 	.byte	0x0a
	.zero		1


	//   ....[38]....
        /*0b48*/ 	.word	0x0000a330
        /*0b4c*/ 	.word	0x000000ff
        /*0b50*/ 	.word	0x00030830
        /*0b54*/ 	.short	0x010a
        /*0b56*/ 	.byte	0x05
	.zero		1


	//   ....[39]....
        /*0b58*/ 	.word	0x0000a370
        /*0b5c*/ 	.word	0x000000ff
        /*0b60*/ 	.word	0x00030830
        /*0b64*/ 	.short	0x010a
        /*0b66*/ 	.byte	0x05
	.zero		1


	//   ....[40]....
        /*0b68*/ 	.word	0x0000ae40
        /*0b6c*/ 	.word	0x000000ff
        /*0b70*/ 	.word	0x00030850
        /*0b74*/ 	.short	0x010a
        /*0b76*/ 	.byte	0x0a
	.zero		1


	//   ....[41]....
        /*0b78*/ 	.word	0x0000ae80
        /*0b7c*/ 	.word	0x000000ff
        /*0b80*/ 	.word	0x00030850
        /*0b84*/ 	.short	0x010a
        /*0b86*/ 	.byte	0x0a
	.zero		1


	//   ....[42]....
        /*0b88*/ 	.word	0x0000b230
        /*0b8c*/ 	.word	0x000000ff
        /*0b90*/ 	.word	0x00000000
        /*0b94*/ 	.short	0x0101
        /*0b96*/ 	.byte	0x05
	.zero		1


	//   ....[43]....
        /*0b98*/ 	.word	0x0000d2c0
        /*0b9c*/ 	.word	0x000000ff
        /*0ba0*/ 	.word	0x00000000
        /*0ba4*/ 	.short	0x0101
        /*0ba6*/ 	.byte	0x0a
	.zero		1


	//   ....[44]....
        /*0ba8*/ 	.word	0x0000d9e0
        /*0bac*/ 	.word	0x000000ff
        /*0bb0*/ 	.word	0x00030850
        /*0bb4*/ 	.short	0x010a
        /*0bb6*/ 	.byte	0x05
	.zero		1


	//   ....[45]....
        /*0bb8*/ 	.word	0x0000da20
        /*0bbc*/ 	.word	0x000000ff
        /*0bc0*/ 	.word	0x00030850
        /*0bc4*/ 	.short	0x010a
        /*0bc6*/ 	.byte	0x05
	.zero		1


	//   ....[46]....
        /*0bc8*/ 	.word	0x0000e1c0
        /*0bcc*/ 	.word	0x000000ff
        /*0bd0*/ 	.word	0x00000000
        /*0bd4*/ 	.short	0x0101
        /*0bd6*/ 	.byte	0x04
	.zero		1


	//   ....[47]....
        /*0bd8*/ 	.word	0x0000fd40
        /*0bdc*/ 	.word	0x000000ff
        /*0be0*/ 	.word	0x00000000
        /*0be4*/ 	.short	0x0101
        /*0be6*/ 	.byte	0x08
	.zero		1


	//   ....[48]....
        /*0be8*/ 	.word	0x000103a0
        /*0bec*/ 	.word	0x000000ff
        /*0bf0*/ 	.word	0x00000000
        /*0bf4*/ 	.short	0x0101
        /*0bf6*/ 	.byte	0x08
	.zero		1


	//   ....[49]....
        /*0bf8*/ 	.word	0x00014960
        /*0bfc*/ 	.word	0x00000007
        /*0c00*/ 	.word	0x00030840
        /*0c04*/ 	.short	0x010a
        /*0c06*/ 	.byte	0x3f
	.zero		1


	//   ....[50]....
        /*0c08*/ 	.word	0x00014fe0
        /*0c0c*/ 	.word	0x00000007
        /*0c10*/ 	.word	0x00030830
        /*0c14*/ 	.short	0x0107
        /*0c16*/ 	.byte	0x3f
	.zero		1


	//   ....[51]....
        /*0c18*/ 	.word	0x00015090
        /*0c1c*/ 	.word	0x00000007
        /*0c20*/ 	.word	0x00030830
        /*0c24*/ 	.short	0x0101
        /*0c26*/ 	.byte	0x3f
	.zero		1


	//   ....[52]....
        /*0c28*/ 	.word	0x00015bc0
        /*0c2c*/ 	.word	0x00000011
        /*0c30*/ 	.word	0x00030800
        /*0c34*/ 	.short	0x0107
        /*0c36*/ 	.byte	0x3f
	.zero		1


	//   ....[53]....
        /*0c38*/ 	.word	0x00015ce0
        /*0c3c*/ 	.word	0x00000011
        /*0c40*/ 	.word	0x00030800
        /*0c44*/ 	.short	0x0101
        /*0c46*/ 	.byte	0x3f
	.zero		1


	//   ....[54]....
        /*0c48*/ 	.word	0x00015d00
        /*0c4c*/ 	.word	0x00000011
        /*0c50*/ 	.word	0x00030820
        /*0c54*/ 	.short	0x010a
        /*0c56*/ 	.byte	0x3f
	.zero		1


	//   ....[55]....
        /*0c58*/ 	.word	0x000160c0
        /*0c5c*/ 	.word	0x00000006
        /*0c60*/ 	.word	0x00030840
        /*0c64*/ 	.short	0x010a
        /*0c66*/ 	.byte	0x3f
	.zero		1


	//   ....[56]....
        /*0c68*/ 	.word	0x00016580
        /*0c6c*/ 	.word	0x00000006
        /*0c70*/ 	.word	0x00030830
        /*0c74*/ 	.short	0x0107
        /*0c76*/ 	.byte	0x3f
	.zero		1


	//   ....[57]....
        /*0c78*/ 	.word	0x00016630
        /*0c7c*/ 	.word	0x00000006
        /*0c80*/ 	.word	0x00030830
        /*0c84*/ 	.short	0x0101
        /*0c86*/ 	.byte	0x3f
	.zero		1


	//   ....[58]....
        /*0c88*/ 	.word	0x000166a0
        /*0c8c*/ 	.word	0x00000006
        /*0c90*/ 	.word	0x00030860
        /*0c94*/ 	.short	0x010a
        /*0c96*/ 	.byte	0x3f
	.zero		1


	//   ....[59]....
        /*0c98*/ 	.word	0x00016bf0
        /*0c9c*/ 	.word	0x00000006
        /*0ca0*/ 	.word	0x00030850
        /*0ca4*/ 	.short	0x0107
        /*0ca6*/ 	.byte	0x3f
	.zero		1


	//   ....[60]....
        /*0ca8*/ 	.word	0x00016d10
        /*0cac*/ 	.word	0x00000006
        /*0cb0*/ 	.word	0x00030850
        /*0cb4*/ 	.short	0x0101
        /*0cb6*/ 	.byte	0x3f
	.zero		1


	//   ....[61]....
        /*0cb8*/ 	.word	0x00016f20
        /*0cbc*/ 	.word	0x00000000
        /*0cc0*/ 	.word	0x00030860
        /*0cc4*/ 	.short	0x010a
        /*0cc6*/ 	.byte	0x3f
	.zero		1


	//   ....[62]....
        /*0cc8*/ 	.word	0x00017420
        /*0ccc*/ 	.word	0x00000000
        /*0cd0*/ 	.word	0x00030850
        /*0cd4*/ 	.short	0x0107
        /*0cd6*/ 	.byte	0x3f
	.zero		1


	//   ....[63]....
        /*0cd8*/ 	.word	0x000174d0
        /*0cdc*/ 	.word	0x00000000
        /*0ce0*/ 	.word	0x00030850
        /*0ce4*/ 	.short	0x0101
        /*0ce6*/ 	.byte	0x3f
	.zero		1


	//   ....[64]....
        /*0ce8*/ 	.word	0x00018620
        /*0cec*/ 	.word	0x00000004
        /*0cf0*/ 	.word	0x00030820
        /*0cf4*/ 	.short	0x010a
        /*0cf6*/ 	.byte	0x3f
	.zero		1


	//   ....[65]....
        /*0cf8*/ 	.word	0x000187c0
        /*0cfc*/ 	.word	0x00000005
        /*0d00*/ 	.word	0x00030840
        /*0d04*/ 	.short	0x010a
        /*0d06*/ 	.byte	0x3f
	.zero		1


	//   ....[66]....
        /*0d08*/ 	.word	0x00018860
        /*0d0c*/ 	.word	0x00000017
        /*0d10*/ 	.word	0x00030840
        /*0d14*/ 	.short	0x010a
        /*0d16*/ 	.byte	0x3f
	.zero		1


	//   ....[67]....
        /*0d18*/ 	.word	0x000188a0
        /*0d1c*/ 	.word	0x00000005
        /*0d20*/ 	.word	0x00030860
        /*0d24*/ 	.short	0x010a
        /*0d26*/ 	.byte	0x3f
	.zero		1


	//   ....[68]....
        /*0d28*/ 	.word	0x000188e0
        /*0d2c*/ 	.word	0x00000017
        /*0d30*/ 	.word	0x00030860
        /*0d34*/ 	.short	0x010a
        /*0d36*/ 	.byte	0x3f
	.zero		1


	//   ....[69]....
        /*0d38*/ 	.word	0x00018950
        /*0d3c*/ 	.word	0x00000003
        /*0d40*/ 	.word	0x00030800
        /*0d44*/ 	.short	0x010a
        /*0d46*/ 	.byte	0x3f
	.zero		1


	//   ....[70]....
        /*0d48*/ 	.word	0x000189a0
        /*0d4c*/ 	.word	0x00000003
        /*0d50*/ 	.word	0x00030830
        /*0d54*/ 	.short	0x010a
        /*0d56*/ 	.byte	0x3f
	.zero		1


	//   ....[71]....
        /*0d58*/ 	.word	0x00018a00
        /*0d5c*/ 	.word	0x00000004
        /*0d60*/ 	.word	0x00030830
        /*0d64*/ 	.short	0x010a
        /*0d66*/ 	.byte	0x3f
	.zero		1


	//   ....[72]....
        /*0d68*/ 	.word	0x00018a60
        /*0d6c*/ 	.word	0x00000002
        /*0d70*/ 	.word	0x00030850
        /*0d74*/ 	.short	0x010a
        /*0d76*/ 	.byte	0x3f
	.zero		1


	//   ....[73]....
        /*0d78*/ 	.word	0x00018ac0
        /*0d7c*/ 	.word	0x00000004
        /*0d80*/ 	.word	0x00030830
        /*0d84*/ 	.short	0x010a
        /*0d86*/ 	.byte	0x3f
	.zero		1


	//   ....[74]....
        /*0d88*/ 	.word	0x00018b20
        /*0d8c*/ 	.word	0x00000002
        /*0d90*/ 	.word	0x00030850
        /*0d94*/ 	.short	0x010a
        /*0d96*/ 	.byte	0x3f
	.zero		1


	//   ....[75]....
        /*0d98*/ 	.word	0x00018b80
        /*0d9c*/ 	.word	0x00000004
        /*0da0*/ 	.word	0x00030830
        /*0da4*/ 	.short	0x010a
        /*0da6*/ 	.byte	0x3f
	.zero		1


	//   ....[76]....
        /*0da8*/ 	.word	0x00018be0
        /*0dac*/ 	.word	0x00000002
        /*0db0*/ 	.word	0x00030850
        /*0db4*/ 	.short	0x010a
        /*0db6*/ 	.byte	0x3f
	.zero		1


	//   ....[77]....
        /*0db8*/ 	.word	0x00018c40
        /*0dbc*/ 	.word	0x00000007
        /*0dc0*/ 	.word	0x00030850
        /*0dc4*/ 	.short	0x010a
        /*0dc6*/ 	.byte	0x3f
	.zero		1


	//   ....[78]....
        /*0dc8*/ 	.word	0x00018d60
        /*0dcc*/ 	.word	0x00000007
        /*0dd0*/ 	.word	0x00030840
        /*0dd4*/ 	.short	0x010a
        /*0dd6*/ 	.byte	0x3f
	.zero		1


	//   ....[79]....
        /*0dd8*/ 	.word	0x0001a0c0
        /*0ddc*/ 	.word	0x00000011
        /*0de0*/ 	.word	0x00030820
        /*0de4*/ 	.short	0x010a
        /*0de6*/ 	.byte	0x3f
	.zero		1


	//   ....[80]....
        /*0de8*/ 	.word	0x0001a110
        /*0dec*/ 	.word	0x00000006
        /*0df0*/ 	.word	0x00030840
        /*0df4*/ 	.short	0x010a
        /*0df6*/ 	.byte	0x3f
	.zero		1


	//   ....[81]....
        /*0df8*/ 	.word	0x0001a8e0
        /*0dfc*/ 	.word	0x00000006
        /*0e00*/ 	.word	0x00030860
        /*0e04*/ 	.short	0x010a
        /*0e06*/ 	.byte	0x3f
	.zero		1


	//   ....[82]....
        /*0e08*/ 	.word	0x0001b170
        /*0e0c*/ 	.word	0x00000000
        /*0e10*/ 	.word	0x00030860
        /*0e14*/ 	.short	0x010a
        /*0e16*/ 	.byte	0x3f
	.zero		1


	//   ....[83]....
        /*0e18*/ 	.word	0x0001c3b0
        /*0e1c*/ 	.word	0x00000004
        /*0e20*/ 	.word	0x00030820
        /*0e24*/ 	.short	0x010a
        /*0e26*/ 	.byte	0x3f
	.zero		1


	//   ....[84]....
        /*0e28*/ 	.word	0x0001c550
        /*0e2c*/ 	.word	0x00000005
        /*0e30*/ 	.word	0x00030840
        /*0e34*/ 	.short	0x010a
        /*0e36*/ 	.byte	0x3f
	.zero		1


	//   ....[85]....
        /*0e38*/ 	.word	0x0001c5a0
        /*0e3c*/ 	.word	0x00000017
        /*0e40*/ 	.word	0x00030840
        /*0e44*/ 	.short	0x010a
        /*0e46*/ 	.byte	0x3f
	.zero		1


	//   ....[86]....
        /*0e48*/ 	.word	0x0001c5f0
        /*0e4c*/ 	.word	0x00000005
        /*0e50*/ 	.word	0x00030860
        /*0e54*/ 	.short	0x010a
        /*0e56*/ 	.byte	0x3f
	.zero		1


	//----- nvinfo : EIATTR_NUM_MBARRIERS
	.align		4
.L_709:
        /*0e58*/ 	.byte	0x03, 0x38
        /*0e5a*/ 	.short	0x0016


	//----- nvinfo : EIATTR_EXIT_INSTR_OFFSETS
	.align		4
        /*0e5c*/ 	.byte	0x04, 0x1c
        /*0e5e*/ 	.short	(.L_711 - .L_710)


	//   ....[0]....
.L_710:
        /*0e60*/ 	.word	0x00000990


	//   ....[1]....
        /*0e64*/ 	.word	0x00012330


	//   ....[2]....
        /*0e68*/ 	.word	0x00018930


	//----- nvinfo : EIATTR_MAX_THREADS
	.align		4
.L_711:
        /*0e6c*/ 	.byte	0x04, 0x05
        /*0e6e*/ 	.short	(.L_713 - .L_712)
.L_712:
        /*0e70*/ 	.word	0x00000180
        /*0e74*/ 	.word	0x00000001
        /*0e78*/ 	.word	0x00000001


	//----- nvinfo : EIATTR_CRS_STACK_SIZE
	.align		4
.L_713:
        /*0e7c*/ 	.byte	0x04, 0x1e
        /*0e7e*/ 	.short	(.L_715 - .L_714)
.L_714:
        /*0e80*/ 	.word	0x00000000


	//----- nvinfo : EIATTR_CBANK_PARAM_SIZE
	.align		4
.L_715:
        /*0e84*/ 	.byte	0x03, 0x19
        /*0e86*/ 	.short	0x0af0


	//----- nvinfo : EIATTR_PARAM_CBANK
	.align		4
        /*0e88*/ 	.byte	0x04, 0x0a
        /*0e8a*/ 	.short	(.L_717 - .L_716)
	.align		4
.L_716:
        /*0e8c*/ 	.word	index@(.nv.constant0._ZN7cutlass13device_kernelIN5flash11enable_sm90INS1_16FlashAttnFwdSm90INS1_25CollectiveMainloopFwdSm90ILi2EN4cute5tupleIJNS5_1CILi1EEES8_S8_EEENS6_IJNS7_ILi128EEENS7_ILi96EEENS7_ILi192EEEEEELi192ENS_6half_tEfNS_4arch4Sm90ELb0ELb1ELb0ELb1ELb1ELb0ELb0ELb1ELb1ELb1ELb1ELb0EEENS1_21CollectiveEpilogueFwdINS6_IJSA_SC_SB_EEES9_SE_SG_Li256ELb1ELb1ELb1ELb0EEENS1_36VarlenDynamicPersistentTileSchedulerILi128ELi96ELi256ELi128ELb1ELb1ELb1ELb1ELb0ELb1EEEEEEEEEvNT_6ParamsE)
        /*0e90*/ 	.short	0x0210
        /*0e92*/ 	.short	0x0af0


	//----- nvinfo : EIATTR_SW_WAR
	.align		4
.L_717:
        /*0e94*/ 	.byte	0x04, 0x36
        /*0e96*/ 	.short	(.L_719 - .L_718)
.L_718:
        /*0e98*/ 	.word	0x00000008
.L_719:


//--------------------- .nv.info._ZN7cutlass13device_kernelIN5flash11enable_sm90INS1_16FlashAttnFwdSm90INS1_25CollectiveMainloopFwdSm90ILi2EN4cute5tupleIJNS5_1CILi1EEES8_S8_EEENS6_IJNS7_ILi128EEENS7_ILi96EEENS7_ILi192EEEEEELi192ENS_6half_tEfNS_4arch4Sm90ELb0ELb1ELb0ELb1ELb1ELb1ELb0ELb1ELb1ELb1ELb1ELb0EEENS1_21CollectiveEpilogueFwdINS6_IJSA_SC_SB_EEES9_SE_SG_Li256ELb1ELb1ELb1ELb0EEENS1_36VarlenDynamicPersistentTileSchedulerILi128ELi96ELi256ELi128ELb1ELb1ELb1ELb1ELb0ELb1EEEEEEEEEvNT_6ParamsE --------------------------
	.section	.nv.info._ZN7cutlass13device_kernelIN5flash11enable_sm90INS1_16FlashAttnFwdSm90INS1_25CollectiveMainloopFwdSm90ILi2EN4cute5tupleIJNS5_1CILi1EEES8_S8_EEENS6_IJNS7_ILi128EEENS7_ILi96EEENS7_ILi192EEEEEELi192ENS_6half_tEfNS_4arch4Sm90ELb0ELb1ELb0ELb1ELb1ELb1ELb0ELb1ELb1ELb1ELb1ELb0EEENS1_21CollectiveEpilogueFwdINS6_IJSA_SC_SB_EEES9_SE_SG_Li256ELb1ELb1ELb1ELb0EEENS1_36VarlenDynamicPersistentTileSchedulerILi128ELi96ELi256ELi128ELb1ELb1ELb1ELb1ELb0ELb1EEEEEEEEEvNT_6ParamsE,"",@"SHT_CUDA_INFO"
	.sectionflags	@""
	.align	4


	//----- nvinfo : EIATTR_CUDA_API_VERSION
	.align		4
        /*0000*/ 	.byte	0x04, 0x37
        /*0002*/ 	.short	(.L_721 - .L_720)
.L_720:
        /*0004*/ 	.word	0x00000082


	//----- nvinfo : EIATTR_KPARAM_INFO
	.align		4
.L_721:
        /*0008*/ 	.byte	0x04, 0x17
        /*000a*/ 	.short	(.L_723 - .L_722)
.L_722:
        /*000c*/ 	.word	0x00000000
        /*0010*/ 	.short	0x0000
        /*0012*/ 	.short	0x0070
        /*0014*/ 	.byte	0x00, 0xf0, 0x01, 0x2a


	//----- nvinfo : EIATTR_SPARSE_MMA_MASK
	.align		4
.L_723:
        /*0018*/ 	.byte	0x03, 0x50
        /*001a*/ 	.short	0x0000


	//----- nvinfo : EIATTR_MAXREG_COUNT
	.align		4
        /*001c*/ 	.byte	0x03, 0x1b
        /*001e*/ 	.short	0x00a8


	//----- nvinfo : EIATTR_NUM_BARRIERS
	.align		4
        /*0020*/ 	.byte	0x02, 0x4c
        /*0022*/ 	.byte	0x10
	.zero		1


	//----- nvinfo : EIATTR_EXTERNS
	.align		4
        /*0024*/ 	.byte	0x04, 0x0f
        /*0026*/ 	.short	(.L_725 - .L_724)


	//   ....[0]....
	.align		4
.L_724:
        /*0028*/ 	.word	index@(__assertfail)


	//----- nvinfo : EIATTR_ANNOTATIONS
	.align		4
.L_725:
        /*002c*/ 	.byte	0x04, 0x55
        /*002e*/ 	.short	(.L_727 - .L_726)


	//   ....[0]....
.L_726:
        /* <DEDUP_REMOVED lines=64> */


	//----- nvinfo : EIATTR_MERCURY_ISA_VERSION
	.align		4
.L_727:
        /*0420*/ 	.byte	0x03, 0x5f
        /*0422*/ 	.short	0x0101


	//----- nvinfo : EIATTR_UNUSED_LOAD_BYTE_OFFSET
	.align		4
        /*0424*/ 	.byte	0x04, 0x44
        /*0426*/ 	.short	(.L_729 - .L_728)


	//   ....[0]....
.L_728:
        /*0428*/ 	.word	0x00000a50
        /*042c*/ 	.word	0x0000fff0


	//   ....[1]....
        /*0430*/ 	.word	0x00020840
        /*0434*/ 	.word	0x0000fff0


	//----- nvinfo : EIATTR_INT_WARP_WIDE_INSTR_OFFSETS
	.align		4
.L_729:
        /*0438*/ 	.byte	0x04, 0x31
        /*043a*/ 	.short	(.L_731 - .L_730)


	//   ....[0]....
.L_730:
        /*043c*/ 	.word	0x00000130


	//   ....[1]....
        /*0440*/ 	.word	0x00000170


	//   ....[2]....
        /*0444*/ 	.word	0x000001e0


	//   ....[3]....
        /*0448*/ 	.word	0x00027ee0


	//   ....[4]....
        /*044c*/ 	.word	0x00027f70


	//   ....[5]....
        /*0450*/ 	.word	0x0002ad60


	//   ....[6]....
        /*0454*/ 	.word	0x0002adf0


	//----- nvinfo : EIATTR_COOP_GROUP_MASK_REGIDS
	.align		4
.L_731:
        /*0458*/ 	.byte	0x04, 0x29
        /*045a*/ 	.short	(.L_733 - .L_732)


	//   ....[0]....
.L_732:
        /*045c*/ 	.word	0xffffffff


	//   ....[1]....
        /*0460*/ 	.word	0xffffffff


	//   ....[2]....
        /*0464*/ 	.word	0xffffffff


	//   ....[3]....
        /*0468*/ 	.word	0xffffffff


	//   ....[4]....
        /*046c*/ 	.word	0xffffffff


	//   ....[5]....
        /*0470*/ 	.word	0xffffffff


	//   ....[6]....
        /*0474*/ 	.word	0xffffffff


	//   ....[7]....
        /*0478*/ 	.word	0xffffffff


	//   ....[8]....
        /*047c*/ 	.word	0xffffffff


	//   ....[9]....
        /*0480*/ 	.word	0xffffffff


	//   ....[10]....
        /*0484*/ 	.word	0xffffffff


	//   ....[11]....
        /*0488*/ 	.word	0xffffffff


	//   ....[12]....
        /*048c*/ 	.word	0xffffffff


	//   ....[13]....
        /*0490*/ 	.word	0xffffffff


	//   ....[14]....
        /*0494*/ 	.word	0xffffffff


	//   ....[15]....
        /*0498*/ 	.word	0xffffffff


	//   ....[16]....
        /*049c*/ 	.word	0xffffffff


	//   ....[17]....
        /*04a0*/ 	.word	0xffffffff


	//   ....[18]....
        /*04a4*/ 	.word	0xffffffff


	//   ....[19]....
        /*04a8*/ 	.word	0xffffffff


	//   ....[20]....
        /*04ac*/ 	.word	0xffffffff


	//   ....[21]....
        /*04b0*/ 	.word	0xffffffff


	//   ....[22]....
        /*04b4*/ 	.word	0xffffffff


	//   ....[23]....
        /*04b8*/ 	.word	0xffffffff


	//   ....[24]....
        /*04bc*/ 	.word	0xffffffff


	//   ....[25]....
        /*04c0*/ 	.word	0xffffffff


	//   ....[26]....
        /*04c4*/ 	.word	0xffffffff


	//   ....[27]....
        /*04c8*/ 	.word	0xffffffff


	//   ....[28]....
        /*04cc*/ 	.word	0xffffffff


	//   ....[29]....
        /*04d0*/ 	.word	0xffffffff


	//   ....[30]....
        /*04d4*/ 	.word	0xffffffff


	//   ....[31]....
        /*04d8*/ 	.word	0xffffffff


	//   ....[32]....
        /*04dc*/ 	.word	0xffffffff


	//   ....[33]....
        /*04e0*/ 	.word	0xffffffff


	//   ....[34]....
        /*04e4*/ 	.word	0xffffffff


	//   ....[35]....
        /*04e8*/ 	.word	0xffffffff


	//   ....[36]....
        /*04ec*/ 	.word	0xffffffff


	//   ....[37]....
        /*04f0*/ 	.word	0xffffffff


	//   ....[38]....
        /*04f4*/ 	.word	0xffffffff


	//   ....[39]....
        /*04f8*/ 	.word	0xffffffff


	//   ....[40]....
        /*04fc*/ 	.word	0xffffffff


	//   ....[41]....
        /*0500*/ 	.word	0xffffffff


	//   ....[42]....
        /*0504*/ 	.word	0xffffffff


	//   ....[43]....
        /*0508*/ 	.word	0xffffffff


	//   ....[44]....
        /*050c*/ 	.word	0xffffffff


	//   ....[45]....
        /*0510*/ 	.word	0xffffffff


	//   ....[46]....
        /*0514*/ 	.word	0xffffffff


	//   ....[47]....
        /*0518*/ 	.word	0xffffffff


	//   ....[48]....
        /*051c*/ 	.word	0xffffffff


	//   ....[49]....
        /*0520*/ 	.word	0xffffffff


	//   ....[50]....
        /*0524*/ 	.word	0xffffffff


	//   ....[51]....
        /*0528*/ 	.word	0xffffffff


	//   ....[52]....
        /*052c*/ 	.word	0xffffffff


	//   ....[53]....
        /*0530*/ 	.word	0xffffffff


	//   ....[54]....
        /*0534*/ 	.word	0xffffffff


	//   ....[55]....
        /*0538*/ 	.word	0xffffffff


	//   ....[56]....
        /*053c*/ 	.word	0xffffffff


	//   ....[57]....
        /*0540*/ 	.word	0xffffffff


	//   ....[58]....
        /*0544*/ 	.word	0xffffffff


	//   ....[59]....
        /*0548*/ 	.word	0xffffffff


	//   ....[60]....
        /*054c*/ 	.word	0xffffffff


	//   ....[61]....
        /*0550*/ 	.word	0xffffffff


	//   ....[62]....
        /*0554*/ 	.word	0xffffffff


	//   ....[63]....
        /*0558*/ 	.word	0xffffffff


	//   ....[64]....
        /*055c*/ 	.word	0xffffffff


	//   ....[65]....
        /*0560*/ 	.word	0xffffffff


	//   ....[66]....
        /*0564*/ 	.word	0xffffffff


	//   ....[67]....
        /*0568*/ 	.word	0xffffffff


	//   ....[68]....
        /*056c*/ 	.word	0xffffffff


	//   ....[69]....
        /*0570*/ 	.word	0xffffffff


	//   ....[70]....
        /*0574*/ 	.word	0xffffffff


	//   ....[71]....
        /*0578*/ 	.word	0xffffffff


	//   ....[72]....
        /*057c*/ 	.word	0xffffffff


	//   ....[73]....
        /*0580*/ 	.word	0xffffffff


	//   ....[74]....
        /*0584*/ 	.word	0xffffffff


	//   ....[75]....
        /*0588*/ 	.word	0xffffffff


	//   ....[76]....
        /*058c*/ 	.word	0xffffffff


	//   ....[77]....
        /*0590*/ 	.word	0xffffffff


	//   ....[78]....
        /*0594*/ 	.word	0xffffffff


	//   ....[79]....
        /*0598*/ 	.word	0xffffffff


	//   ....[80]....
        /*059c*/ 	.word	0xffffffff


	//   ....[81]....
        /*05a0*/ 	.word	0xffffffff


	//   ....[82]....
        /*05a4*/ 	.word	0xffffffff


	//   ....[83]....
        /*05a8*/ 	.word	0xffffffff


	//   ....[84]....
        /*05ac*/ 	.word	0xffffffff


	//   ....[85]....
        /*05b0*/ 	.word	0xffffffff


	//   ....[86]....
        /*05b4*/ 	.word	0xffffffff


	//   ....[87]....
        /*05b8*/ 	.word	0xffffffff


	//   ....[88]....
        /*05bc*/ 	.word	0xffffffff


	//   ....[89]....
        /*05c0*/ 	.word	0xffffffff


	//   ....[90]....
        /*05c4*/ 	.word	0xffffffff


	//   ....[91]....
        /*05c8*/ 	.word	0xffffffff


	//   ....[92]....
        /*05cc*/ 	.word	0xffffffff


	//   ....[93]....
        /*05d0*/ 	.word	0xffffffff


	//   ....[94]....
        /*05d4*/ 	.word	0xffffffff


	//   ....[95]....
        /*05d8*/ 	.word	0xffffffff


	//   ....[96]....
        /*05dc*/ 	.word	0xffffffff


	//   ....[97]....
        /*05e0*/ 	.word	0xffffffff


	//   ....[98]....
        /*05e4*/ 	.word	0xffffffff


	//   ....[99]....
        /*05e8*/ 	.word	0xffffffff


	//   ....[100]....
        /*05ec*/ 	.word	0xffffffff


	//   ....[101]....
        /*05f0*/ 	.word	0xffffffff


	//   ....[102]....
        /*05f4*/ 	.word	0xffffffff


	//   ....[103]....
        /*05f8*/ 	.word	0xffffffff


	//   ....[104]....
        /*05fc*/ 	.word	0xffffffff


	//   ....[105]....
        /*0600*/ 	.word	0xffffffff


	//   ....[106]....
        /*0604*/ 	.word	0xffffffff


	//   ....[107]....
        /*0608*/ 	.word	0xffffffff


	//   ....[108]....
        /*060c*/ 	.word	0xffffffff


	//   ....[109]....
        /*0610*/ 	.word	0xffffffff


	//   ....[110]....
        /*0614*/ 	.word	0xffffffff


	//   ....[111]....
        /*0618*/ 	.word	0xffffffff


	//   ....[112]....
        /*061c*/ 	.word	0xffffffff


	//   ....[113]....
        /*0620*/ 	.word	0xffffffff


	//   ....[114]....
        /*0624*/ 	.word	0xffffffff


	//   ....[115]....
        /*0628*/ 	.word	0xffffffff


	//   ....[116]....
        /*062c*/ 	.word	0xffffffff


	//   ....[117]....
        /*0630*/ 	.word	0xffffffff


	//   ....[118]....
        /*0634*/ 	.word	0xffffffff


	//   ....[119]....
        /*0638*/ 	.word	0xffffffff


	//   ....[120]....
        /*063c*/ 	.word	0xffffffff


	//   ....[121]....
        /*0640*/ 	.word	0xffffffff


	//   ....[122]....
        /*0644*/ 	.word	0xffffffff


	//   ....[123]....
        /*0648*/ 	.word	0xffffffff


	//   ....[124]....
        /*064c*/ 	.word	0xffffffff


	//   ....[125]....
        /*0650*/ 	.word	0xffffffff


	//   ....[126]....
        /*0654*/ 	.word	0xffffffff


	//   ....[127]....
        /*0658*/ 	.word	0xffffffff


	//   ....[128]....
        /*065c*/ 	.word	0xffffffff


	//   ....[129]....
        /*0660*/ 	.word	0xffffffff


	//   ....[130]....
        /*0664*/ 	.word	0xffffffff


	//   ....[131]....
        /*0668*/ 	.word	0xffffffff


	//   ....[132]....
        /*066c*/ 	.word	0xffffffff


	//   ....[133]....
        /*0670*/ 	.word	0xffffffff


	//   ....[134]....
        /*0674*/ 	.word	0xffffffff


	//   ....[135]....
        /*0678*/ 	.word	0xffffffff


	//   ....[136]....
        /*067c*/ 	.word	0xffffffff


	//   ....[137]....
        /*0680*/ 	.word	0xffffffff


	//   ....[138]....
        /*0684*/ 	.word	0xffffffff


	//   ....[139]....
        /*0688*/ 	.word	0xffffffff


	//   ....[140]....
        /*068c*/ 	.word	0xffffffff


	//   ....[141]....
        /*0690*/ 	.word	0xffffffff


	//   ....[142]....
        /*0694*/ 	.word	0xffffffff


	//   ....[143]....
        /*0698*/ 	.word	0xffffffff


	//   ....[144]....
        /*069c*/ 	.word	0xffffffff


	//   ....[145]....
        /*06a0*/ 	.word	0xffffffff


	//   ....[146]....
        /*06a4*/ 	.word	0xffffffff


	//   ....[147]....
        /*06a8*/ 	.word	0xffffffff


	//   ....[148]....
        /*06ac*/ 	.word	0xffffffff


	//   ....[149]....
        /*06b0*/ 	.word	0xffffffff


	//   ....[150]....
        /*06b4*/ 	.word	0xffffffff


	//   ....[151]....
        /*06b8*/ 	.word	0xffffffff


	//   ....[152]....
        /*06bc*/ 	.word	0xffffffff


	//   ....[153]....
        /*06c0*/ 	.word	0xffffffff


	//   ....[154]....
        /*06c4*/ 	.word	0xffffffff


	//   ....[155]....
        /*06c8*/ 	.word	0xffffffff


	//   ....[156]....
        /*06cc*/ 	.word	0xffffffff


	//   ....[157]....
        /*06d0*/ 	.word	0xffffffff


	//   ....[158]....
        /*06d4*/ 	.word	0xffffffff


	//   ....[159]....
        /*06d8*/ 	.word	0xffffffff


	//   ....[160]....
        /*06dc*/ 	.word	0xffffffff


	//   ....[161]....
        /*06e0*/ 	.word	0xffffffff


	//   ....[162]....
        /*06e4*/ 	.word	0xffffffff


	//   ....[163]....
        /*06e8*/ 	.word	0xffffffff


	//   ....[164]....
        /*06ec*/ 	.word	0xffffffff


	//   ....[165]....
        /*06f0*/ 	.word	0xffffffff


	//   ....[166]....
        /*06f4*/ 	.word	0xffffffff


	//   ....[167]....
        /*06f8*/ 	.word	0xffffffff


	//   ....[168]....
        /*06fc*/ 	.word	0xffffffff


	//   ....[169]....
        /*0700*/ 	.word	0xffffffff


	//   ....[170]....
        /*0704*/ 	.word	0xffffffff


	//   ....[171]....
        /*0708*/ 	.word	0xffffffff


	//   ....[172]....
        /*070c*/ 	.word	0xffffffff


	//   ....[173]....
        /*0710*/ 	.word	0xffffffff


	//   ....[174]....
        /*0714*/ 	.word	0xffffffff


	//   ....[175]....
        /*0718*/ 	.word	0xffffffff


	//   ....[176]....
        /*071c*/ 	.word	0xffffffff


	//   ....[177]....
        /*0720*/ 	.word	0xffffffff


	//   ....[178]....
        /*0724*/ 	.word	0xffffffff


	//   ....[179]....
        /*0728*/ 	.word	0xffffffff


	//   ....[180]....
        /*072c*/ 	.word	0xffffffff


	//   ....[181]....
        /*0730*/ 	.word	0xffffffff


	//   ....[182]....
        /*0734*/ 	.word	0xffffffff


	//   ....[183]....
        /*0738*/ 	.word	0xffffffff


	//   ....[184]....
        /*073c*/ 	.word	0xffffffff


	//   ....[185]....
        /*0740*/ 	.word	0xffffffff


	//   ....[186]....
        /*0744*/ 	.word	0xffffffff


	//   ....[187]....
        /*0748*/ 	.word	0xffffffff


	//   ....[188]....
        /*074c*/ 	.word	0xffffffff


	//   ....[189]....
        /*0750*/ 	.word	0xffffffff


	//   ....[190]....
        /*0754*/ 	.word	0xffffffff


	//   ....[191]....
        /*0758*/ 	.word	0x0500000f


	//   ....[192]....
        /*075c*/ 	.word	0x0500000f


	//   ....[193]....
        /*0760*/ 	.word	0x0500000f


	//   ....[194]....
        /*0764*/ 	.word	0x0500000f


	//   ....[195]....
        /*0768*/ 	.word	0x0500000f


	//   ....[196]....
        /*076c*/ 	.word	0x0500000f


	//   ....[197]....
        /*0770*/ 	.word	0x0500000f


	//   ....[198]....
        /*0774*/ 	.word	0x0500000f


	//   ....[199]....
        /*0778*/ 	.word	0x0500000f


	//   ....[200]....
        /*077c*/ 	.word	0x0500000f


	//   ....[201]....
        /*0780*/ 	.word	0x0500000f


	//   ....[202]....
        /*0784*/ 	.word	0x0500000f


	//   ....[203]....
        /*0788*/ 	.word	0x0500000f


	//   ....[204]....
        /*078c*/ 	.word	0x0500000f


	//   ....[205]....
        /*0790*/ 	.word	0x0500000f


	//   ....[206]....
        /*0794*/ 	.word	0x0500000f


	//   ....[207]....
        /*0798*/ 	.word	0x0500000f


	//   ....[208]....
        /*079c*/ 	.word	0x0500000f


	//   ....[209]....
        /*07a0*/ 	.word	0x0500000f


	//   ....[210]....
        /*07a4*/ 	.word	0x0500000f


	//   ....[211]....
        /*07a8*/ 	.word	0x0500000f


	//   ....[212]....
        /*07ac*/ 	.word	0x0500000f


	//   ....[213]....
        /*07b0*/ 	.word	0x0500000f


	//   ....[214]....
        /*07b4*/ 	.word	0x0500000f


	//   ....[215]....
        /*07b8*/ 	.word	0x0500000f


	//   ....[216]....
        /*07bc*/ 	.word	0x0500000f


	//   ....[217]....
        /*07c0*/ 	.word	0x0500000f


	//   ....[218]....
        /*07c4*/ 	.word	0x0500000f


	//   ....[219]....
        /*07c8*/ 	.word	0x0500000f


	//   ....[220]....
        /*07cc*/ 	.word	0x0500000f


	//   ....[221]....
        /*07d0*/ 	.word	0x0500000f


	//   ....[222]....
        /*07d4*/ 	.word	0x0500000f


	//   ....[223]....
        /*07d8*/ 	.word	0x0500000f


	//   ....[224]....
        /*07dc*/ 	.word	0x0500000f


	//   ....[225]....
        /*07e0*/ 	.word	0x0500000f


	//   ....[226]....
        /*07e4*/ 	.word	0x0500000f


	//   ....[227]....
        /*07e8*/ 	.word	0x0500000f


	//   ....[228]....
        /*07ec*/ 	.word	0x0500000f


	//   ....[229]....
        /*07f0*/ 	.word	0x0500000f


	//   ....[230]....
        /*07f4*/ 	.word	0x0500000f


	//   ....[231]....
        /*07f8*/ 	.word	0x0500000f


	//   ....[232]....
        /*07fc*/ 	.word	0x0500000f


	//   ....[233]....
        /*0800*/ 	.word	0x0500000f


	//   ....[234]....
        /*0804*/ 	.word	0x0500000f


	//   ....[235]....
        /*0808*/ 	.word	0x0500000f


	//   ....[236]....
        /*080c*/ 	.word	0x0500000f


	//   ....[237]....
        /*0810*/ 	.word	0x0500000f


	//   ....[238]....
        /*0814*/ 	.word	0x0500000f


	//   ....[239]....
        /*0818*/ 	.word	0x0500000f


	//   ....[240]....
        /*081c*/ 	.word	0x0500000f


	//   ....[241]....
        /*0820*/ 	.word	0x0500000f


	//   ....[242]....
        /*0824*/ 	.word	0x0500000f


	//   ....[243]....
        /*0828*/ 	.word	0x0500000f


	//   ....[244]....
        /*082c*/ 	.word	0x0500000f


	//   ....[245]....
        /*0830*/ 	.word	0x0500000f


	//   ....[246]....
        /*0834*/ 	.word	0x0500000f


	//   ....[247]....
        /*0838*/ 	.word	0x0500000f


	//   ....[248]....
        /*083c*/ 	.word	0x0500000f


	//   ....[249]....
        /*0840*/ 	.word	0x0500000f


	//   ....[250]....
        /*0844*/ 	.word	0x0500000f


	//   ....[251]....
        /*0848*/ 	.word	0x0500000f


	//   ....[252]....
        /*084c*/ 	.word	0x0500000f


	//   ....[253]....
        /*0850*/ 	.word	0x0500000f


	//   ....[254]....
        /*0854*/ 	.word	0x0500000f


	//   ....[255]....
        /*0858*/ 	.word	0x0500000f


	//   ....[0]....
        /*085c*/ 	.word	0x0500000f


	//   ....[1]....
        /*0860*/ 	.word	0x0500000f


	//   ....[2]....
        /*0864*/ 	.word	0x0500000f


	//   ....[3]....
        /*0868*/ 	.word	0x0500000f


	//   ....[4]....
        /*086c*/ 	.word	0x0500000f


	//   ....[5]....
        /*0870*/ 	.word	0x0500000f


	//   ....[6]....
        /*0874*/ 	.word	0x0500000f


	//   ....[7]....
        /*0878*/ 	.word	0x0500000f


	//   ....[8]....
        /*087c*/ 	.word	0x0500000f


	//   ....[9]....
        /*0880*/ 	.word	0x0500000f


	//   ....[10]....
        /*0884*/ 	.word	0x0500000f


	//   ....[11]....
        /*0888*/ 	.word	0x0500000f


	//   ....[12]....
        /*088c*/ 	.word	0x0500000f


	//   ....[13]....
        /*0890*/ 	.word	0x0500000f


	//   ....[14]....
        /*0894*/ 	.word	0x0500000f


	//   ....[15]....
        /*0898*/ 	.word	0x0500000f


	//   ....[16]....
        /*089c*/ 	.word	0x0500000f


	//   ....[17]....
        /*08a0*/ 	.word	0x0500000f


	//   ....[18]....
        /*08a4*/ 	.word	0x0500000f


	//   ....[19]....
        /*08a8*/ 	.word	0x0500000f


	//   ....[20]....
        /*08ac*/ 	.word	0x0500000f


	//   ....[21]....
        /*08b0*/ 	.word	0x0500000f


	//   ....[22]....
        /*08b4*/ 	.word	0x0500000f


	//   ....[23]....
        /*08b8*/ 	.word	0x0500000f


	//   ....[24]....
        /*08bc*/ 	.word	0x0500000f


	//   ....[25]....
        /*08c0*/ 	.word	0x0500000f


	//   ....[26]....
        /*08c4*/ 	.word	0x0500000f


	//   ....[27]....
        /*08c8*/ 	.word	0x0500000f


	//   ....[28]....
        /*08cc*/ 	.word	0x0500000f


	//   ....[29]....
        /*08d0*/ 	.word	0x0500000f


	//   ....[30]....
        /*08d4*/ 	.word	0x0500000f


	//   ....[31]....
        /*08d8*/ 	.word	0x0500000f


	//   ....[32]....
        /*08dc*/ 	.word	0x0500000f


	//   ....[33]....
        /*08e0*/ 	.word	0x0500000f


	//   ....[34]....
        /*08e4*/ 	.word	0x0500000f


	//   ....[35]....
        /*08e8*/ 	.word	0x0500000f


	//   ....[36]....
        /*08ec*/ 	.word	0x0500000f


	//   ....[37]....
        /*08f0*/ 	.word	0x0500000f


	//   ....[38]....
        /*08f4*/ 	.word	0x0500000f


	//   ....[39]....
        /*08f8*/ 	.word	0x0500000f


	//   ....[40]....
        /*08fc*/ 	.word	0x0500000f


	//   ....[41]....
        /*0900*/ 	.word	0x0500000f


	//   ....[42]....
        /*0904*/ 	.word	0x0500000f


	//   ....[43]....
        /*0908*/ 	.word	0x0500000f


	//   ....[44]....
        /*090c*/ 	.word	0x0500000f


	//   ....[45]....
        /*0910*/ 	.word	0x0500000f


	//   ....[46]....
        /*0914*/ 	.word	0x0500000f


	//   ....[47]....
        /*0918*/ 	.word	0x0500000f


	//----- nvinfo : EIATTR_COOP_GROUP_INSTR_OFFSETS
	.align		4
.L_733:
        /*091c*/ 	.byte	0x04, 0x28
        /*091e*/ 	.short	(.L_735 - .L_734)


	//   ....[0]....
.L_734:
        /*0920*/ 	.word	0x00000060


	//   ....[1]....
        /*0924*/ 	.word	0x00000140


	//   ....[2]....
        /*0928*/ 	.word	0x00000190


	//   ....[3]....
        /*092c*/ 	.word	0x000003c0


	//   ....[4]....
        /*0930*/ 	.word	0x00000520


	//   ....[5]....
        /*0934*/ 	.word	0x00000640


	//   ....[6]....
        /*0938*/ 	.word	0x000007a0


	//   ....[7]....
        /*093c*/ 	.word	0x00003de0


	//   ....[8]....
        /*0940*/ 	.word	0x00003df0


	//   ....[9]....
        /*0944*/ 	.word	0x00005360


	//   ....[10]....
        /*0948*/ 	.word	0x00005370


	//   ....[11]....
        /*094c*/ 	.word	0x000073b0


	//   ....[12]....
        /*0950*/ 	.word	0x000073c0


	//   ....[13]....
        /*0954*/ 	.word	0x00008b30


	//   ....[14]....
        /*0958*/ 	.word	0x00008b40


	//   ....[15]....
        /*095c*/ 	.word	0x0000a440


	//   ....[16]....
        /*0960*/ 	.word	0x0000a450


	//   ....[17]....
        /*0964*/ 	.word	0x0000a6e0


	//   ....[18]....
        /*0968*/ 	.word	0x0000a6f0


	//   ....[19]....
        /*096c*/ 	.word	0x0000abe0


	//   ....[20]....
        /*0970*/ 	.word	0x0000ac00


	//   ....[21]....
        /*0974*/ 	.word	0x0000ae50


	//   ....[22]....
        /*0978*/ 	.word	0x0000ae70


	//   ....[23]....
        /*097c*/ 	.word	0x0000bcb0


	//   ....[24]....
        /*0980*/ 	.word	0x0000c3d0


	//   ....[25]....
        /*0984*/ 	.word	0x0000c3e0


	//   ....[26]....
        /*0988*/ 	.word	0x0000c3f0


	//   ....[27]....
        /*098c*/ 	.word	0x0000c400


	//   ....[28]....
        /*0990*/ 	.word	0x0000cc40


	//   ....[29]....
        /*0994*/ 	.word	0x0000cc50


	//   ....[30]....
        /*0998*/ 	.word	0x0000cc60


	//   ....[31]....
        /*099c*/ 	.word	0x0000cc70


	//   ....[32]....
        /*09a0*/ 	.word	0x0000fae0


	//   ....[33]....
        /*09a4*/ 	.word	0x0000faf0


	//   ....[34]....
        /*09a8*/ 	.word	0x0000fb00


	//   ....[35]....
        /*09ac*/ 	.word	0x0000fb10


	//   ....[36]....
        /*09b0*/ 	.word	0x00010130


	//   ....[37]....
        /*09b4*/ 	.word	0x00010140


	//   ....[38]....
        /*09b8*/ 	.word	0x00010150


	//   ....[39]....
        /*09bc*/ 	.word	0x00010160


	//   ....[40]....
        /*09c0*/ 	.word	0x00013bd0


	//   ....[41]....
        /*09c4*/ 	.word	0x00013e10


	//   ....[42]....
        /*09c8*/ 	.word	0x00014b20


	//   ....[43]....
        /*09cc*/ 	.word	0x00014c30


	//   ....[44]....
        /*09d0*/ 	.word	0x00015190


	//   ....[45]....
        /*09d4*/ 	.word	0x00015220


	//   ....[46]....
        /*09d8*/ 	.word	0x00017550


	//   ....[47]....
        /*09dc*/ 	.word	0x00017730


	//   ....[48]....
        /*09e0*/ 	.word	0x00018680


	//   ....[49]....
        /*09e4*/ 	.word	0x000187b0


	//   ....[50]....
        /*09e8*/ 	.word	0x00018da0


	//   ....[51]....
        /*09ec*/ 	.word	0x00018e00


	//   ....[52]....
        /*09f0*/ 	.word	0x0001b050


	//   ....[53]....
        /*09f4*/ 	.word	0x0001b080


	//   ....[54]....
        /*09f8*/ 	.word	0x0001b220


	//   ....[55]....
        /*09fc*/ 	.word	0x0001b250


	//   ....[56]....
        /*0a00*/ 	.word	0x0001d380


	//   ....[57]....
        /*0a04*/ 	.word	0x0001d530


	//   ....[58]....
        /*0a08*/ 	.word	0x0001e450


	//   ....[59]....
        /*0a0c*/ 	.word	0x0001e570


	//   ....[60]....
        /*0a10*/ 	.word	0x0001ebe0


	//   ....[61]....
        /*0a14*/ 	.word	0x0001ec40


	//   ....[62]....
        /*0a18*/ 	.word	0x0001fd10


	//   ....[63]....
        /*0a1c*/ 	.word	0x0001ff30


	//   ....[64]....
        /*0a20*/ 	.word	0x0001ffa0


	//   ....[65]....
        /*0a24*/ 	.word	0x0001ffb0


	//   ....[66]....
        /*0a28*/ 	.word	0x00021610


	//   ....[67]....
        /*0a2c*/ 	.word	0x00021620


	//   ....[68]....
        /*0a30*/ 	.word	0x00021630


	//   ....[69]....
        /*0a34*/ 	.word	0x00021640


	//   ....[70]....
        /*0a38*/ 	.word	0x00021f30


	//   ....[71]....
        /*0a3c*/ 	.word	0x00021f50


	//   ....[72]....
        /*0a40*/ 	.word	0x00022090


	//   ....[73]....
        /*0a44*/ 	.word	0x000220b0


	//   ....[74]....
        /*0a48*/ 	.word	0x000221b0


	//   ....[75]....
        /*0a4c*/ 	.word	0x000221d0


	//   ....[76]....
        /*0a50*/ 	.word	0x000222e0


	//   ....[77]....
        /*0a54*/ 	.word	0x00022300


	//   ....[78]....
        /*0a58*/ 	.word	0x000227d0


	//   ....[79]....
        /*0a5c*/ 	.word	0x00022810


	//   ....[80]....
        /*0a60*/ 	.word	0x00023150


	//   ....[81]....
        /*0a64*/ 	.word	0x00023160


	//   ....[82]....
        /*0a68*/ 	.word	0x00024100


	//   ....[83]....
        /*0a6c*/ 	.word	0x00024120


	//   ....[84]....
        /*0a70*/ 	.word	0x00024220


	//   ....[85]....
        /*0a74*/ 	.word	0x00024240


	//   ....[86]....
        /*0a78*/ 	.word	0x00024340


	//   ....[87]....
        /*0a7c*/ 	.word	0x00024360


	//   ....[88]....
        /*0a80*/ 	.word	0x00024470


	//   ....[89]....
        /*0a84*/ 	.word	0x00024490


	//   ....[90]....
        /*0a88*/ 	.word	0x00024620


	//   ....[91]....
        /*0a8c*/ 	.word	0x00024810


	//   ....[92]....
        /*0a90*/ 	.word	0x00024840


	//   ....[93]....
        /*0a94*/ 	.word	0x00024870


	//   ....[94]....
        /*0a98*/ 	.word	0x000248a0


	//   ....[95]....
        /*0a9c*/ 	.word	0x000248d0


	//   ....[96]....
        /*0aa0*/ 	.word	0x00024900


	//   ....[97]....
        /*0aa4*/ 	.word	0x00024a90


	//   ....[98]....
        /*0aa8*/ 	.word	0x00024ac0


	//   ....[99]....
        /*0aac*/ 	.word	0x00024af0


	//   ....[100]....
        /*0ab0*/ 	.word	0x00024b20


	//   ....[101]....
        /*0ab4*/ 	.word	0x00024b50


	//   ....[102]....
        /*0ab8*/ 	.word	0x00024b80


	//   ....[103]....
        /*0abc*/ 	.word	0x00024c10


	//   ....[104]....
        /*0ac0*/ 	.word	0x00024c40


	//   ....[105]....
        /*0ac4*/ 	.word	0x00024c50


	//   ....[106]....
        /*0ac8*/ 	.word	0x00024c90


	//   ....[107]....
        /*0acc*/ 	.word	0x00026420


	//   ....[108]....
        /*0ad0*/ 	.word	0x00028a70


	//   ....[109]....
        /*0ad4*/ 	.word	0x00028a90


	//   ....[110]....
        /*0ad8*/ 	.word	0x00028b40


	//   ....[111]....
        /*0adc*/ 	.word	0x00028b60


	//   ....[112]....
        /*0ae0*/ 	.word	0x00028c00


	//   ....[113]....
        /*0ae4*/ 	.word	0x00028c20


	//   ....[114]....
        /*0ae8*/ 	.word	0x00028cc0


	//   ....[115]....
        /*0aec*/ 	.word	0x00028ce0


	//   ....[116]....
        /*0af0*/ 	.word	0x00028d80


	//   ....[117]....
        /*0af4*/ 	.word	0x00028da0


	//   ....[118]....
        /*0af8*/ 	.word	0x00028db0


	//   ....[119]....
        /*0afc*/ 	.word	0x00028e40


	//   ....[120]....
        /*0b00*/ 	.word	0x00029570


	//   ....[121]....
        /*0b04*/ 	.word	0x000295a0


	//   ....[122]....
        /*0b08*/ 	.word	0x00029600


	//   ....[123]....
        /*0b0c*/ 	.word	0x00029660


	//   ....[124]....
        /*0b10*/ 	.word	0x000296a0


	//   ....[125]....
        /*0b14*/ 	.word	0x00029710


	//   ....[126]....
        /*0b18*/ 	.word	0x00029760


	//   ....[127]....
        /*0b1c*/ 	.word	0x000297c0


	//   ....[128]....
        /*0b20*/ 	.word	0x00029800


	//   ....[129]....
        /*0b24*/ 	.word	0x00029870


	//   ....[130]....
        /*0b28*/ 	.word	0x000298c0


	//   ....[131]....
        /*0b2c*/ 	.word	0x00029920


	//   ....[132]....
        /*0b30*/ 	.word	0x00029970


	//   ....[133]....
        /*0b34*/ 	.word	0x000299c0


	//   ....[134]....
        /*0b38*/ 	.word	0x000299e0


	//   ....[135]....
        /*0b3c*/ 	.word	0x00029a20


	//   ....[136]....
        /*0b40*/ 	.word	0x0002a1c0


	//   ....[137]....
        /*0b44*/ 	.word	0x0002a200


	//   ....[138]....
        /*0b48*/ 	.word	0x0002a210


	//   ....[139]....
        /*0b4c*/ 	.word	0x0002a270


	//   ....[140]....
        /*0b50*/ 	.word	0x0002a280


	//   ....[141]....
        /*0b54*/ 	.word	0x0002a2e0


	//   ....[142]....
        /*0b58*/ 	.word	0x0002a310


	//   ....[143]....
        /*0b5c*/ 	.word	0x0002a350


	//   ....[144]....
        /*0b60*/ 	.word	0x0002a380


	//   ....[145]....
        /*0b64*/ 	.word	0x0002a3c0


	//   ....[146]....
        /*0b68*/ 	.word	0x0002a3f0


	//   ....[147]....
        /*0b6c*/ 	.word	0x0002a430


	//   ....[148]....
        /*0b70*/ 	.word	0x0002a6b0


	//   ....[149]....
        /*0b74*/ 	.word	0x0002a6d0


	//   ....[150]....
        /*0b78*/ 	.word	0x0002a6e0


	//   ....[151]....
        /*0b7c*/ 	.word	0x0002a770


	//   ....[152]....
        /*0b80*/ 	.word	0x0002a780


	//   ....[153]....
        /*0b84*/ 	.word	0x0002a810


	//   ....[154]....
        /*0b88*/ 	.word	0x0002a820


	//   ....[155]....
        /*0b8c*/ 	.word	0x0002a8b0


	//   ....[156]....
        /*0b90*/ 	.word	0x0002a8c0


	//   ....[157]....
        /*0b94*/ 	.word	0x0002a950


	//   ....[158]....
        /*0b98*/ 	.word	0x0002a960


	//   ....[159]....
        /*0b9c*/ 	.word	0x0002a970


	//   ....[160]....
        /*0ba0*/ 	.word	0x0002af40


	//   ....[161]....
        /*0ba4*/ 	.word	0x0002af80


	//   ....[162]....
        /*0ba8*/ 	.word	0x0002afc0


	//   ....[163]....
        /*0bac*/ 	.word	0x0002aff0


	//   ....[164]....
        /*0bb0*/ 	.word	0x0002b080


	//   ....[165]....
        /*0bb4*/ 	.word	0x0002b0b0


	//   ....[166]....
        /*0bb8*/ 	.word	0x0002b120


	//   ....[167]....
        /*0bbc*/ 	.word	0x0002b150


	//   ....[168]....
        /*0bc0*/ 	.word	0x0002b1c0


	//   ....[169]....
        /*0bc4*/ 	.word	0x0002b1e0


	//   ....[170]....
        /*0bc8*/ 	.word	0x0002b220


	//   ....[171]....
        /*0bcc*/ 	.word	0x0002b270


	//   ....[172]....
        /*0bd0*/ 	.word	0x0002b690


	//   ....[173]....
        /*0bd4*/ 	.word	0x0002b6c0


	//   ....[174]....
        /*0bd8*/ 	.word	0x0002b720


	//   ....[175]....
        /*0bdc*/ 	.word	0x0002b750


	//   ....[176]....
        /*0be0*/ 	.word	0x0002b780


	//   ....[177]....
        /*0be4*/ 	.word	0x0002b7b0


	//   ....[178]....
        /*0be8*/ 	.word	0x0002b7e0


	//   ....[179]....
        /*0bec*/ 	.word	0x0002b810


	//   ....[180]....
        /*0bf0*/ 	.word	0x0002b9b0


	//   ....[181]....
        /*0bf4*/ 	.word	0x0002b9e0


	//   ....[182]....
        /*0bf8*/ 	.word	0x0002ba10


	//   ....[183]....
        /*0bfc*/ 	.word	0x0002ba40


	//   ....[184]....
        /*0c00*/ 	.word	0x0002ba70


	//   ....[185]....
        /*0c04*/ 	.word	0x0002baa0


	//   ....[186]....
        /*0c08*/ 	.word	0x0002bb60


	//   ....[187]....
        /*0c0c*/ 	.word	0x0002bb80


	//   ....[188]....
        /*0c10*/ 	.word	0x0002bba0


	//   ....[189]....
        /*0c14*/ 	.word	0x0002bc00


	//   ....[190]....
        /*0c18*/ 	.word	0x0002c620


	//   ....[191]....
        /*0c1c*/ 	.word	0x0002c960


	//   ....[192]....
        /*0c20*/ 	.word	0x0002c9f0


	//   ....[193]....
        /*0c24*/ 	.word	0x0002ca90


	//   ....[194]....
        /*0c28*/ 	.word	0x0002cb20


	//   ....[195]....
        /*0c2c*/ 	.word	0x0002cc10


	//   ....[196]....
        /*0c30*/ 	.word	0x0002cca0


	//   ....[197]....
        /*0c34*/ 	.word	0x0002cd40


	//   ....[198]....
        /*0c38*/ 	.word	0x0002cdd0


	//   ....[199]....
        /*0c3c*/ 	.word	0x0002cec0


	//   ....[200]....
        /*0c40*/ 	.word	0x0002cf50


	//   ....[201]....
        /*0c44*/ 	.word	0x0002cff0


	//   ....[202]....
        /*0c48*/ 	.word	0x0002d080


	//   ....[203]....
        /*0c4c*/ 	.word	0x0002d170


	//   ....[204]....
        /*0c50*/ 	.word	0x0002d200


	//   ....[205]....
        /*0c54*/ 	.word	0x0002d250


	//   ....[206]....
        /*0c58*/ 	.word	0x0002d2a0


	//   ....[207]....
        /*0c5c*/ 	.word	0x0002d340


	//   ....[208]....
        /*0c60*/ 	.word	0x0002d3d0


	//   ....[209]....
        /*0c64*/ 	.word	0x0002d420


	//   ....[210]....
        /*0c68*/ 	.word	0x0002d470


	//   ....[211]....
        /*0c6c*/ 	.word	0x0002d560


	//   ....[212]....
        /*0c70*/ 	.word	0x0002d5f0


	//   ....[213]....
        /*0c74*/ 	.word	0x0002d640


	//   ....[214]....
        /*0c78*/ 	.word	0x0002d690


	//   ....[215]....
        /*0c7c*/ 	.word	0x0002d730


	//   ....[216]....
        /*0c80*/ 	.word	0x0002d7c0


	//   ....[217]....
        /*0c84*/ 	.word	0x0002d810


	//   ....[218]....
        /*0c88*/ 	.word	0x0002d860


	//   ....[219]....
        /*0c8c*/ 	.word	0x0002dc00


	//   ....[220]....
        /*0c90*/ 	.word	0x0002dee0


	//   ....[221]....
        /*0c94*/ 	.word	0x0002dfd0


	//   ....[222]....
        /*0c98*/ 	.word	0x0002e070


	//   ....[223]....
        /*0c9c*/ 	.word	0x0002e0d0


	//   ....[224]....
        /*0ca0*/ 	.word	0x0002e1e0


	//   ....[225]....
        /*0ca4*/ 	.word	0x0002e250


	//   ....[226]....
        /*0ca8*/ 	.word	0x0002e360


	//   ....[227]....
        /*0cac*/ 	.word	0x0002e3d0


	//   ....[228]....
        /*0cb0*/ 	.word	0x0002e4e0


	//   ....[229]....
        /*0cb4*/ 	.word	0x0002e550


	//   ....[230]....
        /*0cb8*/ 	.word	0x0002e660


	//   ....[231]....
        /*0cbc*/ 	.word	0x0002e6d0


	//   ....[232]....
        /*0cc0*/ 	.word	0x0002e770


	//   ....[233]....
        /*0cc4*/ 	.word	0x0002e880


	//   ....[234]....
        /*0cc8*/ 	.word	0x0002e8f0


	//   ....[235]....
        /*0ccc*/ 	.word	0x0002e970


	//   ....[236]....
        /*0cd0*/ 	.word	0x0002ea40


	//   ....[237]....
        /*0cd4*/ 	.word	0x0002eac0


	//   ....[238]....
        /*0cd8*/ 	.word	0x0002eba0


	//   ....[239]....
        /*0cdc*/ 	.word	0x0002ec20


	//   ....[240]....
        /*0ce0*/ 	.word	0x0002ed00


	//   ....[241]....
        /*0ce4*/ 	.word	0x0002ed80


	//   ....[242]....
        /*0ce8*/ 	.word	0x0002ee60


	//   ....[243]....
        /*0cec*/ 	.word	0x0002eee0


	//   ....[244]....
        /*0cf0*/ 	.word	0x0002efc0


	//   ....[245]....
        /*0cf4*/ 	.word	0x0002f040


	//   ....[246]....
        /*0cf8*/ 	.word	0x0002f110


	//   ....[247]....
        /*0cfc*/ 	.word	0x0002f190


	//   ....[248]....
        /*0d00*/ 	.word	0x0002f250


	//   ....[249]....
        /*0d04*/ 	.word	0x0002f380


	//   ....[250]....
        /*0d08*/ 	.word	0x0002f460


	//   ....[251]....
        /*0d0c*/ 	.word	0x0002f4c0


	//   ....[252]....
        /*0d10*/ 	.word	0x0002f590


	//   ....[253]....
        /*0d14*/ 	.word	0x0002f5f0


	//   ....[254]....
        /*0d18*/ 	.word	0x0002f6c0


	//   ....[255]....
        /*0d1c*/ 	.word	0x0002f720


	//   ....[0]....
        /*0d20*/ 	.word	0x0002f7f0


	//   ....[1]....
        /*0d24*/ 	.word	0x0002f850


	//   ....[2]....
        /*0d28*/ 	.word	0x0002f920


	//   ....[3]....
        /*0d2c*/ 	.word	0x0002f980


	//   ....[4]....
        /*0d30*/ 	.word	0x0002fa60


	//   ....[5]....
        /*0d34*/ 	.word	0x0002fb50


	//   ....[6]....
        /*0d38*/ 	.word	0x0002fbf0


	//   ....[7]....
        /*0d3c*/ 	.word	0x0002fc50


	//   ....[8]....
        /*0d40*/ 	.word	0x0002fd50


	//   ....[9]....
        /*0d44*/ 	.word	0x0002fdb0


	//   ....[10]....
        /*0d48*/ 	.word	0x0002feb0


	//   ....[11]....
        /*0d4c*/ 	.word	0x0002ff10


	//   ....[12]....
        /*0d50*/ 	.word	0x00030010


	//   ....[13]....
        /*0d54*/ 	.word	0x00030070


	//   ....[14]....
        /*0d58*/ 	.word	0x00030170


	//   ....[15]....
        /*0d5c*/ 	.word	0x000301d0


	//   ....[16]....
        /*0d60*/ 	.word	0x000302a0


	//   ....[17]....
        /*0d64*/ 	.word	0x000303e0


	//   ....[18]....
        /*0d68*/ 	.word	0x00030490


	//   ....[19]....
        /*0d6c*/ 	.word	0x00030560


	//   ....[20]....
        /*0d70*/ 	.word	0x00030630


	//   ....[21]....
        /*0d74*/ 	.word	0x00030690


	//   ....[22]....
        /*0d78*/ 	.word	0x00030780


	//   ....[23]....
        /*0d7c*/ 	.word	0x000307e0


	//   ....[24]....
        /*0d80*/ 	.word	0x000308d0


	//   ....[25]....
        /*0d84*/ 	.word	0x00030930


	//   ....[26]....
        /*0d88*/ 	.word	0x00030a20


	//   ....[27]....
        /*0d8c*/ 	.word	0x00030a80


	//   ....[28]....
        /*0d90*/ 	.word	0x00030b60


	//   ....[29]....
        /*0d94*/ 	.word	0x00030bf0


	//   ....[30]....
        /*0d98*/ 	.word	0x00030c90


	//   ....[31]....
        /*0d9c*/ 	.word	0x00030e10


	//   ....[32]....
        /*0da0*/ 	.word	0x00030e80


	//   ....[33]....
        /*0da4*/ 	.word	0x00030ef0


	//   ....[34]....
        /*0da8*/ 	.word	0x00030f60


	//   ....[35]....
        /*0dac*/ 	.word	0x00030fd0


	//   ....[36]....
        /*0db0*/ 	.word	0x00031050


	//   ....[37]....
        /*0db4*/ 	.word	0x000310d0


	//   ....[38]....
        /*0db8*/ 	.word	0x00031160


	//   ....[39]....
        /*0dbc*/ 	.word	0x000311d0


	//   ....[40]....
        /*0dc0*/ 	.word	0x00031240


	//   ....[41]....
        /*0dc4*/ 	.word	0x000312b0


	//   ....[42]....
        /*0dc8*/ 	.word	0x00031330


	//   ....[43]....
        /*0dcc*/ 	.word	0x000313a0


	//   ....[44]....
        /*0dd0*/ 	.word	0x00031430


	//   ....[45]....
        /*0dd4*/ 	.word	0x00031490


	//   ....[46]....
        /*0dd8*/ 	.word	0x00031520


	//   ....[47]....
        /*0ddc*/ 	.word	0x00031650


	//----- nvinfo : EIATTR_REG_RECONFIG
	.align		4
.L_735:
        /*0de0*/ 	.byte	0x01, 0x54
	.zero		2


	//----- nvinfo : EIATTR_SYSCALL_OFFSETS
	.align		4
        /*0de4*/ 	.byte	0x04, 0x46
        /*0de6*/ 	.short	(.L_737 - .L_736)


	//   ....[0]....
.L_736:
        /*0de8*/ 	.word	0x000021b0


	//   ....[1]....
        /*0dec*/ 	.word	0x00002300


	//   ....[2]....
        /*0df0*/ 	.word	0x0000be20


	//   ....[3]....
        /*0df4*/ 	.word	0x0000c150


	//   ....[4]....
        /*0df8*/ 	.word	0x000280d0


	//   ....[5]....
        /*0dfc*/ 	.word	0x00028220


	//   ....[6]....
        /*0e00*/ 	.word	0x00028310


	//   ....[7]....
        /*0e04*/ 	.word	0x00029200


	//----- nvinfo : EIATTR_MBARRIER_INSTR_OFFSETS
	.align		4
.L_737:
        /*0e08*/ 	.byte	0x04, 0x39
        /*0e0a*/ 	.short	(.L_739 - .L_738)


	//   ....[0]....
.L_738:
        /*0e0c*/ 	.word	0x00000270
        /*0e10*/ 	.word	0x000000ff
        /*0e14*/ 	.word	0x00030800
        /*0e18*/ 	.short	0x0100
        /*0e1a*/ 	.byte	0x08
	.zero		1


	//   ....[1]....
        /*0e1c*/ 	.word	0x00000280
        /*0e20*/ 	.word	0x000000ff
        /*0e24*/ 	.word	0x00030820
        /*0e28*/ 	.short	0x0100
        /*0e2a*/ 	.byte	0x08
	.zero		1


	//   ....[2]....
        /*0e2c*/ 	.word	0x00000370
        /*0e30*/ 	.word	0x000000ff
        /*0e34*/ 	.word	0x00030830
        /*0e38*/ 	.short	0x0100
        /*0e3a*/ 	.byte	0x08
	.zero		1


	//   ....[3]....
        /*0e3c*/ 	.word	0x00000380
        /*0e40*/ 	.word	0x000000ff
        /*0e44*/ 	.word	0x00030840
        /*0e48*/ 	.short	0x0100
        /*0e4a*/ 	.byte	0x08
	.zero		1


	//   ....[4]....
        /*0e4c*/ 	.word	0x00000390
        /*0e50*/ 	.word	0x000000ff
        /*0e54*/ 	.word	0x00030838
        /*0e58*/ 	.short	0x0100
        /*0e5a*/ 	.byte	0x08
	.zero		1


	//   ....[5]....
        /*0e5c*/ 	.word	0x000003a0
        /*0e60*/ 	.word	0x000000ff
        /*0e64*/ 	.word	0x00030848
        /*0e68*/ 	.short	0x0100
        /*0e6a*/ 	.byte	0x08
	.zero		1


	//   ....[6]....
        /*0e6c*/ 	.word	0x000004d0
        /*0e70*/ 	.word	0x000000ff
        /*0e74*/ 	.word	0x00030850
        /*0e78*/ 	.short	0x0100
        /*0e7a*/ 	.byte	0x08
	.zero		1


	//   ....[7]....
        /*0e7c*/ 	.word	0x000004e0
        /*0e80*/ 	.word	0x000000ff
        /*0e84*/ 	.word	0x00030860
        /*0e88*/ 	.short	0x0100
        /*0e8a*/ 	.byte	0x08
	.zero		1


	//   ....[8]....
        /*0e8c*/ 	.word	0x000004f0
        /*0e90*/ 	.word	0x000000ff
        /*0e94*/ 	.word	0x00030858
        /*0e98*/ 	.short	0x0100
        /*0e9a*/ 	.byte	0x08
	.zero		1


	//   ....[9]....
        /*0e9c*/ 	.word	0x00000500
        /*0ea0*/ 	.word	0x000000ff
        /*0ea4*/ 	.word	0x00030868
        /*0ea8*/ 	.short	0x0100
        /*0eaa*/ 	.byte	0x08
	.zero		1


	//   ....[10]....
        /*0eac*/ 	.word	0x000005f0
        /*0eb0*/ 	.word	0x000000ff
        /*0eb4*/ 	.word	0x00030870
        /*0eb8*/ 	.short	0x0100
        /*0eba*/ 	.byte	0x06
	.zero		1


	//   ....[11]....
        /*0ebc*/ 	.word	0x00000600
        /*0ec0*/ 	.word	0x000000ff
        /*0ec4*/ 	.word	0x00030880
        /*0ec8*/ 	.short	0x0100
        /*0eca*/ 	.byte	0x06
	.zero		1


	//   ....[12]....
        /*0ecc*/ 	.word	0x00000610
        /*0ed0*/ 	.word	0x000000ff
        /*0ed4*/ 	.word	0x00030878
        /*0ed8*/ 	.short	0x0100
        /*0eda*/ 	.byte	0x06
	.zero		1


	//   ....[13]....
        /*0edc*/ 	.word	0x00000620
        /*0ee0*/ 	.word	0x000000ff
        /*0ee4*/ 	.word	0x00030888
        /*0ee8*/ 	.short	0x0100
        /*0eea*/ 	.byte	0x06
	.zero		1


	//   ....[14]....
        /*0eec*/ 	.word	0x00000750
        /*0ef0*/ 	.word	0x000000ff
        /*0ef4*/ 	.word	0x00030890
        /*0ef8*/ 	.short	0x0100
        /*0efa*/ 	.byte	0x08
	.zero		1


	//   ....[15]....
        /*0efc*/ 	.word	0x00000760
        /*0f00*/ 	.word	0x000000ff
        /*0f04*/ 	.word	0x000308a0
        /*0f08*/ 	.short	0x0100
        /*0f0a*/ 	.byte	0x08
	.zero		1


	//   ....[16]....
        /*0f0c*/ 	.word	0x00000770
        /*0f10*/ 	.word	0x000000ff
        /*0f14*/ 	.word	0x00030898
        /*0f18*/ 	.short	0x0100
        /*0f1a*/ 	.byte	0x08
	.zero		1


	//   ....[17]....
        /*0f1c*/ 	.word	0x00000780
        /*0f20*/ 	.word	0x000000ff
        /*0f24*/ 	.word	0x000308a8
        /*0f28*/ 	.short	0x0100
        /*0f2a*/ 	.byte	0x08
	.zero		1


	//   ....[18]....
        /*0f2c*/ 	.word	0x000008b0
        /*0f30*/ 	.word	0x000000ff
        /*0f34*/ 	.word	0x000308b0
        /*0f38*/ 	.short	0x0100
        /*0f3a*/ 	.byte	0x08
	.zero		1


	//   ....[19]....
        /*0f3c*/ 	.word	0x000008c0
        /*0f40*/ 	.word	0x000000ff
        /*0f44*/ 	.word	0x000308c0
        /*0f48*/ 	.short	0x0100
        /*0f4a*/ 	.byte	0x08
	.zero		1


	//   ....[20]....
        /*0f4c*/ 	.word	0x000008d0
        /*0f50*/ 	.word	0x000000ff
        /*0f54*/ 	.word	0x000308b8
        /*0f58*/ 	.short	0x0100
        /*0f5a*/ 	.byte	0x08
	.zero		1


	//   ....[21]....
        /*0f5c*/ 	.word	0x000008e0
        /*0f60*/ 	.word	0x000000ff
        /*0f64*/ 	.word	0x000308c8
        /*0f68*/ 	.short	0x0100
        /*0f6a*/ 	.byte	0x08
	.zero		1


	//   ....[22]....
        /*0f6c*/ 	.word	0x00003d90
        /*0f70*/ 	.word	0x00000056
        /*0f74*/ 	.word	0x00030890
        /*0f78*/ 	.short	0x010a
        /*0f7a*/ 	.byte	0x3f
	.zero		1


	//   ....[23]....
        /*0f7c*/ 	.word	0x00007340
        /*0f80*/ 	.word	0x00000056
        /*0f84*/ 	.word	0x00030890
        /*0f88*/ 	.short	0x010a
        /*0f8a*/ 	.byte	0x3f
	.zero		1


	//   ....[24]....
        /*0f8c*/ 	.word	0x0000a2a0
        /*0f90*/ 	.word	0x00000056
        /*0f94*/ 	.word	0x00030890
        /*0f98*/ 	.short	0x010a
        /*0f9a*/ 	.byte	0x3f
	.zero		1


	//   ....[25]....
        /*0f9c*/ 	.word	0x0000aa40
        /*0fa0*/ 	.word	0x0000000b
        /*0fa4*/ 	.word	0x00000000
        /*0fa8*/ 	.short	0x0101
        /*0faa*/ 	.byte	0x3f
	.zero		1


	//   ....[26]....
        /*0fac*/ 	.word	0x0000aa80
        /*0fb0*/ 	.word	0x00000056
        /*0fb4*/ 	.word	0x000308b0
        /*0fb8*/ 	.short	0x010a
        /*0fba*/ 	.byte	0x3f
	.zero		1


	//   ....[27]....
        /*0fbc*/ 	.word	0x0000b170
        /*0fc0*/ 	.word	0x00000056
        /*0fc4*/ 	.word	0x00000000
        /*0fc8*/ 	.short	0x0101
        /*0fca*/ 	.byte	0x3f
	.zero		1


	//   ....[28]....
        /*0fcc*/ 	.word	0x0000beb0
        /*0fd0*/ 	.word	0x00000011
        /*0fd4*/ 	.word	0x00030800
        /*0fd8*/ 	.short	0x010a
        /*0fda*/ 	.byte	0x3f
	.zero		1


	//   ....[29]....
        /*0fdc*/ 	.word	0x0000bf00
        /*0fe0*/ 	.word	0x00000011
        /*0fe4*/ 	.word	0x00030800
        /*0fe8*/ 	.short	0x010a
        /*0fea*/ 	.byte	0x3f
	.zero		1


	//   ....[30]....
        /*0fec*/ 	.word	0x0000d4e0
        /*0ff0*/ 	.word	0x00000011
        /*0ff4*/ 	.word	0x00030800
        /*0ff8*/ 	.short	0x010a
        /*0ffa*/ 	.byte	0x3f
	.zero		1


	//   ....[31]....
        /*0ffc*/ 	.word	0x000106a0
        /*1000*/ 	.word	0x00000011
        /*1004*/ 	.word	0x00030800
        /*1008*/ 	.short	0x010a
        /*100a*/ 	.byte	0x3f
	.zero		1


	//   ....[32]....
        /*100c*/ 	.word	0x00013180
        /*1010*/ 	.word	0x00000003
        /*1014*/ 	.word	0x00030830
        /*1018*/ 	.short	0x010a
        /*101a*/ 	.byte	0x3f
	.zero		1


	//   ....[33]....
        /*101c*/ 	.word	0x000131c0
        /*1020*/ 	.word	0x00000003
        /*1024*/ 	.word	0x00030830
        /*1028*/ 	.short	0x010a
        /*102a*/ 	.byte	0x3f
	.zero		1


	//   ....[34]....
        /*102c*/ 	.word	0x00013c00
        /*1030*/ 	.word	0x00000000
        /*1034*/ 	.word	0x00000000
        /*1038*/ 	.short	0x0101
        /*103a*/ 	.byte	0x3f
	.zero		1


	//   ....[35]....
        /*103c*/ 	.word	0x00016160
        /*1040*/ 	.word	0x00000000
        /*1044*/ 	.word	0x00030830
        /*1048*/ 	.short	0x010a
        /*104a*/ 	.byte	0x3f
	.zero		1


	//   ....[36]....
        /*104c*/ 	.word	0x000161e0
        /*1050*/ 	.word	0x00000000
        /*1054*/ 	.word	0x00030830
        /*1058*/ 	.short	0x010a
        /*105a*/ 	.byte	0x3f
	.zero		1


	//   ....[37]....
        /*105c*/ 	.word	0x000170c0
        /*1060*/ 	.word	0x00000014
        /*1064*/ 	.word	0x00030850
        /*1068*/ 	.short	0x010a
        /*106a*/ 	.byte	0x3f
	.zero		1


	//   ....[38]....
        /*106c*/ 	.word	0x00017110
        /*1070*/ 	.word	0x00000014
        /*1074*/ 	.word	0x00030850
        /*1078*/ 	.short	0x010a
        /*107a*/ 	.byte	0x3f
	.zero		1


	//   ....[39]....
        /*107c*/ 	.word	0x00017500
        /*1080*/ 	.word	0x00000000
        /*1084*/ 	.word	0x00000000
        /*1088*/ 	.short	0x0101
        /*108a*/ 	.byte	0x3f
	.zero		1


	//   ....[40]....
        /*108c*/ 	.word	0x00019620
        /*1090*/ 	.word	0x00000014
        /*1094*/ 	.word	0x00000000
        /*1098*/ 	.short	0x0101
        /*109a*/ 	.byte	0x3f
	.zero		1


	//   ....[41]....
        /*109c*/ 	.word	0x00019bc0
        /*10a0*/ 	.word	0x00000000
        /*10a4*/ 	.word	0x00030830
        /*10a8*/ 	.short	0x010a
        /*10aa*/ 	.byte	0x3f
	.zero		1


	//   ....[42]....
        /*10ac*/ 	.word	0x00019c40
        /*10b0*/ 	.word	0x00000000
        /*10b4*/ 	.word	0x00030830
        /*10b8*/ 	.short	0x010a
        /*10ba*/ 	.byte	0x3f
	.zero		1


	//   ....[43]....
        /*10bc*/ 	.word	0x0001ab20
        /*10c0*/ 	.word	0x0000000b
        /*10c4*/ 	.word	0x00030850
        /*10c8*/ 	.short	0x010a
        /*10ca*/ 	.byte	0x3f
	.zero		1


	//   ....[44]....
        /*10cc*/ 	.word	0x0001ab70
        /*10d0*/ 	.word	0x0000000b
        /*10d4*/ 	.word	0x00030850
        /*10d8*/ 	.short	0x010a
        /*10da*/ 	.byte	0x3f
	.zero		1


	//   ....[45]....
        /*10dc*/ 	.word	0x0001aec0
        /*10e0*/ 	.word	0x00000000
        /*10e4*/ 	.word	0x00000000
        /*10e8*/ 	.short	0x0101
        /*10ea*/ 	.byte	0x3f
	.zero		1


	//   ....[46]....
        /*10ec*/ 	.word	0x0001bc90
        /*10f0*/ 	.word	0x0000000b
        /*10f4*/ 	.word	0x00000000
        /*10f8*/ 	.short	0x0101
        /*10fa*/ 	.byte	0x3f
	.zero		1


	//   ....[47]....
        /*10fc*/ 	.word	0x0001bf60
        /*1100*/ 	.word	0x00000000
        /*1104*/ 	.word	0x00030830
        /*1108*/ 	.short	0x010a
        /*110a*/ 	.byte	0x3f
	.zero		1


	//   ....[48]....
        /*110c*/ 	.word	0x0001bfe0
        /*1110*/ 	.word	0x00000000
        /*1114*/ 	.word	0x00030830
        /*1118*/ 	.short	0x010a
        /*111a*/ 	.byte	0x3f
	.zero		1


	//   ....[49]....
        /*111c*/ 	.word	0x0001cec0
        /*1120*/ 	.word	0x0000000b
        /*1124*/ 	.word	0x00030850
        /*1128*/ 	.short	0x010a
        /*112a*/ 	.byte	0x3f
	.zero		1


	//   ....[50]....
        /*112c*/ 	.word	0x0001cf10
        /*1130*/ 	.word	0x0000000b
        /*1134*/ 	.word	0x00030850
        /*1138*/ 	.short	0x010a
        /*113a*/ 	.byte	0x3f
	.zero		1


	//   ....[51]....
        /*113c*/ 	.word	0x0001d320
        /*1140*/ 	.word	0x00000000
        /*1144*/ 	.word	0x00000000
        /*1148*/ 	.short	0x0101
        /*114a*/ 	.byte	0x3f
	.zero		1


	//   ....[52]....
        /*114c*/ 	.word	0x0001f3f0
        /*1150*/ 	.word	0x0000000b
        /*1154*/ 	.word	0x00000000
        /*1158*/ 	.short	0x0101
        /*115a*/ 	.byte	0x3f
	.zero		1


	//   ....[53]....
        /*115c*/ 	.word	0x0001fc10
        /*1160*/ 	.word	0x00000006
        /*1164*/ 	.word	0x00030850
        /*1168*/ 	.short	0x010a
        /*116a*/ 	.byte	0x3f
	.zero		1


	//   ....[54]....
        /*116c*/ 	.word	0x0001fcb0
        /*1170*/ 	.word	0x00000006
        /*1174*/ 	.word	0x00030850
        /*1178*/ 	.short	0x010a
        /*117a*/ 	.byte	0x3f
	.zero		1


	//   ....[55]....
        /*117c*/ 	.word	0x000201c0
        /*1180*/ 	.word	0x00000006
        /*1184*/ 	.word	0x00000000
        /*1188*/ 	.short	0x0101
        /*118a*/ 	.byte	0x3f
	.zero		1


	//   ....[56]....
        /*118c*/ 	.word	0x00021f20
        /*1190*/ 	.word	0x00000000
        /*1194*/ 	.word	0x00000000
        /*1198*/ 	.short	0x0101
        /*119a*/ 	.byte	0x3f
	.zero		1


	//   ....[57]....
        /*119c*/ 	.word	0x00022540
        /*11a0*/ 	.word	0x00000004
        /*11a4*/ 	.word	0x00000000
        /*11a8*/ 	.short	0x0101
        /*11aa*/ 	.byte	0x3f
	.zero		1


	//   ....[58]....
        /*11ac*/ 	.word	0x00026500
        /*11b0*/ 	.word	0x00000011
        /*11b4*/ 	.word	0x00030820
        /*11b8*/ 	.short	0x010a
        /*11ba*/ 	.byte	0x3f
	.zero		1


	//   ....[59]....
        /*11bc*/ 	.word	0x00026590
        /*11c0*/ 	.word	0x0000000c
        /*11c4*/ 	.word	0x000308a0
        /*11c8*/ 	.short	0x010a
        /*11ca*/ 	.byte	0x3f
	.zero		1


	//   ....[60]....
        /*11cc*/ 	.word	0x000269e0
        /*11d0*/ 	.word	0x0000000c
        /*11d4*/ 	.word	0x000308c0
        /*11d8*/ 	.short	0x010a
        /*11da*/ 	.byte	0x3f
	.zero		1


	//   ....[61]....
        /*11dc*/ 	.word	0x00026ef0
        /*11e0*/ 	.word	0x00000007
        /*11e4*/ 	.word	0x000308a0
        /*11e8*/ 	.short	0x010a
        /*11ea*/ 	.byte	0x3f
	.zero		1


	//   ....[62]....
        /*11ec*/ 	.word	0x00027330
        /*11f0*/ 	.word	0x00000007
        /*11f4*/ 	.word	0x000308c0
        /*11f8*/ 	.short	0x010a
        /*11fa*/ 	.byte	0x3f
	.zero		1


	//   ....[63]....
        /*11fc*/ 	.word	0x00028870
        /*1200*/ 	.word	0x00000007
        /*1204*/ 	.word	0x00030840
        /*1208*/ 	.short	0x010a
        /*120a*/ 	.byte	0x3f
	.zero		1


	//   ....[64]....
        /*120c*/ 	.word	0x00028f00
        /*1210*/ 	.word	0x00000007
        /*1214*/ 	.word	0x00030830
        /*1218*/ 	.short	0x0107
        /*121a*/ 	.byte	0x3f
	.zero		1


	//   ....[65]....
        /*121c*/ 	.word	0x00028fb0
        /*1220*/ 	.word	0x00000007
        /*1224*/ 	.word	0x00030830
        /*1228*/ 	.short	0x0101
        /*122a*/ 	.byte	0x3f
	.zero		1


	//   ....[66]....
        /*122c*/ 	.word	0x00029b30
        /*1230*/ 	.word	0x00000011
        /*1234*/ 	.word	0x00030800
        /*1238*/ 	.short	0x0107
        /*123a*/ 	.byte	0x3f
	.zero		1


	//   ....[67]....
        /*123c*/ 	.word	0x00029c40
        /*1240*/ 	.word	0x00000011
        /*1244*/ 	.word	0x00030800
        /*1248*/ 	.short	0x0101
        /*124a*/ 	.byte	0x3f
	.zero		1


	//   ....[68]....
        /*124c*/ 	.word	0x00029c60
        /*1250*/ 	.word	0x00000011
        /*1254*/ 	.word	0x00030820
        /*1258*/ 	.short	0x010a
        /*125a*/ 	.byte	0x3f
	.zero		1


	//   ....[69]....
        /*125c*/ 	.word	0x0002a020
        /*1260*/ 	.word	0x00000007
        /*1264*/ 	.word	0x00030840
        /*1268*/ 	.short	0x010a
        /*126a*/ 	.byte	0x3f
	.zero		1


	//   ....[70]....
        /*126c*/ 	.word	0x0002a4e0
        /*1270*/ 	.word	0x00000007
        /*1274*/ 	.word	0x00030830
        /*1278*/ 	.short	0x0107
        /*127a*/ 	.byte	0x3f
	.zero		1


	//   ....[71]....
        /*127c*/ 	.word	0x0002a590
        /*1280*/ 	.word	0x00000007
        /*1284*/ 	.word	0x00030830
        /*1288*/ 	.short	0x0101
        /*128a*/ 	.byte	0x3f
	.zero		1


	//   ....[72]....
        /*128c*/ 	.word	0x0002a5f0
        /*1290*/ 	.word	0x00000006
        /*1294*/ 	.word	0x00030860
        /*1298*/ 	.short	0x010a
        /*129a*/ 	.byte	0x3f
	.zero		1


	//   ....[73]....
        /*129c*/ 	.word	0x0002ab60
        /*12a0*/ 	.word	0x00000006
        /*12a4*/ 	.word	0x00030850
        /*12a8*/ 	.short	0x0107
        /*12aa*/ 	.byte	0x3f
	.zero		1


	//   ....[74]....
        /*12ac*/ 	.word	0x0002ac80
        /*12b0*/ 	.word	0x00000006
        /*12b4*/ 	.word	0x00030850
        /*12b8*/ 	.short	0x0101
        /*12ba*/ 	.byte	0x3f
	.zero		1


	//   ....[75]....
        /*12bc*/ 	.word	0x0002ae90
        /*12c0*/ 	.word	0x00000000
        /*12c4*/ 	.word	0x00030860
        /*12c8*/ 	.short	0x010a
        /*12ca*/ 	.byte	0x3f
	.zero		1


	//   ....[76]....
        /*12cc*/ 	.word	0x0002b3a0
        /*12d0*/ 	.word	0x00000000
        /*12d4*/ 	.word	0x00030850
        /*12d8*/ 	.short	0x0107
        /*12da*/ 	.byte	0x3f
	.zero		1


	//   ....[77]....
        /*12dc*/ 	.word	0x0002b460
        /*12e0*/ 	.word	0x00000000
        /*12e4*/ 	.word	0x00030850
        /*12e8*/ 	.short	0x0101
        /*12ea*/ 	.byte	0x3f
	.zero		1


	//   ....[78]....
        /*12ec*/ 	.word	0x0002c5a0
        /*12f0*/ 	.word	0x00000005
        /*12f4*/ 	.word	0x00030820
        /*12f8*/ 	.short	0x010a
        /*12fa*/ 	.byte	0x3f
	.zero		1


	//   ....[79]....
        /*12fc*/ 	.word	0x0002c730
        /*1300*/ 	.word	0x00000003
        /*1304*/ 	.word	0x00030840
        /*1308*/ 	.short	0x010a
        /*130a*/ 	.byte	0x3f
	.zero		1


	//   ....[80]....
        /*130c*/ 	.word	0x0002c7d0
        /*1310*/ 	.word	0x00000017
        /*1314*/ 	.word	0x00030840
        /*1318*/ 	.short	0x010a
        /*131a*/ 	.byte	0x3f
	.zero		1


	//   ....[81]....
        /*131c*/ 	.word	0x0002c810
        /*1320*/ 	.word	0x00000003
        /*1324*/ 	.word	0x00030860
        /*1328*/ 	.short	0x010a
        /*132a*/ 	.byte	0x3f
	.zero		1


	//   ....[82]....
        /*132c*/ 	.word	0x0002c850
        /*1330*/ 	.word	0x00000017
        /*1334*/ 	.word	0x00030860
        /*1338*/ 	.short	0x010a
        /*133a*/ 	.byte	0x3f
	.zero		1


	//   ....[83]....
        /*133c*/ 	.word	0x0002c8b0
        /*1340*/ 	.word	0x00000056
        /*1344*/ 	.word	0x00030890
        /*1348*/ 	.short	0x010a
        /*134a*/ 	.byte	0x3f
	.zero		1


	//   ....[84]....
        /*134c*/ 	.word	0x0002cb60
        /*1350*/ 	.word	0x00000056
        /*1354*/ 	.word	0x00030890
        /*1358*/ 	.short	0x010a
        /*135a*/ 	.byte	0x3f
	.zero		1


	//   ....[85]....
        /*135c*/ 	.word	0x0002ce10
        /*1360*/ 	.word	0x00000056
        /*1364*/ 	.word	0x00030890
        /*1368*/ 	.short	0x010a
        /*136a*/ 	.byte	0x3f
	.zero		1


	//   ....[86]....
        /*136c*/ 	.word	0x0002d0c0
        /*1370*/ 	.word	0x00000056
        /*1374*/ 	.word	0x000308b0
        /*1378*/ 	.short	0x010a
        /*137a*/ 	.byte	0x3f
	.zero		1


	//   ....[87]....
        /*137c*/ 	.word	0x0002d4b0
        /*1380*/ 	.word	0x00000011
        /*1384*/ 	.word	0x00030800
        /*1388*/ 	.short	0x010a
        /*138a*/ 	.byte	0x3f
	.zero		1


	//   ....[88]....
        /*138c*/ 	.word	0x0002d8a0
        /*1390*/ 	.word	0x00000011
        /*1394*/ 	.word	0x00030800
        /*1398*/ 	.short	0x010a
        /*139a*/ 	.byte	0x3f
	.zero		1


	//   ....[89]....
        /*139c*/ 	.word	0x0002d8f0
        /*13a0*/ 	.word	0x00000003
        /*13a4*/ 	.word	0x00030830
        /*13a8*/ 	.short	0x010a
        /*13aa*/ 	.byte	0x3f
	.zero		1


	//   ....[90]....
        /*13ac*/ 	.word	0x0002d940
        /*13b0*/ 	.word	0x00000000
        /*13b4*/ 	.word	0x00030830
        /*13b8*/ 	.short	0x010a
        /*13ba*/ 	.byte	0x3f
	.zero		1


	//   ....[91]....
        /*13bc*/ 	.word	0x0002d990
        /*13c0*/ 	.word	0x00000014
        /*13c4*/ 	.word	0x00030850
        /*13c8*/ 	.short	0x010a
        /*13ca*/ 	.byte	0x3f
	.zero		1


	//   ....[92]....
        /*13cc*/ 	.word	0x0002d9e0
        /*13d0*/ 	.word	0x00000000
        /*13d4*/ 	.word	0x00030830
        /*13d8*/ 	.short	0x010a
        /*13da*/ 	.byte	0x3f
	.zero		1


	//   ....[93]....
        /*13dc*/ 	.word	0x0002da30
        /*13e0*/ 	.word	0x0000000b
        /*13e4*/ 	.word	0x00030850
        /*13e8*/ 	.short	0x010a
        /*13ea*/ 	.byte	0x3f
	.zero		1


	//   ....[94]....
        /*13ec*/ 	.word	0x0002da80
        /*13f0*/ 	.word	0x00000000
        /*13f4*/ 	.word	0x00030830
        /*13f8*/ 	.short	0x010a
        /*13fa*/ 	.byte	0x3f
	.zero		1


	//   ....[95]....
        /*13fc*/ 	.word	0x0002dad0
        /*1400*/ 	.word	0x0000000b
        /*1404*/ 	.word	0x00030850
        /*1408*/ 	.short	0x010a
        /*140a*/ 	.byte	0x3f
	.zero		1


	//   ....[96]....
        /*140c*/ 	.word	0x0002db20
        /*1410*/ 	.word	0x00000006
        /*1414*/ 	.word	0x00030850
        /*1418*/ 	.short	0x010a
        /*141a*/ 	.byte	0x3f
	.zero		1


	//   ....[97]....
        /*141c*/ 	.word	0x0002dcc0
        /*1420*/ 	.word	0x00000011
        /*1424*/ 	.word	0x00030820
        /*1428*/ 	.short	0x010a
        /*142a*/ 	.byte	0x3f
	.zero		1


	//   ....[98]....
        /*142c*/ 	.word	0x0002dd10
        /*1430*/ 	.word	0x0000000c
        /*1434*/ 	.word	0x000308a0
        /*1438*/ 	.short	0x010a
        /*143a*/ 	.byte	0x3f
	.zero		1


	//   ....[99]....
        /*143c*/ 	.word	0x0002dd60
        /*1440*/ 	.word	0x0000000c
        /*1444*/ 	.word	0x000308c0
        /*1448*/ 	.short	0x010a
        /*144a*/ 	.byte	0x3f
	.zero		1


	//   ....[100]....
        /*144c*/ 	.word	0x0002ddb0
        /*1450*/ 	.word	0x00000007
        /*1454*/ 	.word	0x000308a0
        /*1458*/ 	.short	0x010a
        /*145a*/ 	.byte	0x3f
	.zero		1


	//   ....[101]....
        /*145c*/ 	.word	0x0002de00
        /*1460*/ 	.word	0x00000007
        /*1464*/ 	.word	0x000308c0
        /*1468*/ 	.short	0x010a
        /*146a*/ 	.byte	0x3f
	.zero		1


	//   ....[102]....
        /*146c*/ 	.word	0x0002df20
        /*1470*/ 	.word	0x00000007
        /*1474*/ 	.word	0x00030840
        /*1478*/ 	.short	0x010a
        /*147a*/ 	.byte	0x3f
	.zero		1


	//   ....[103]....
        /*147c*/ 	.word	0x0002f280
        /*1480*/ 	.word	0x00000011
        /*1484*/ 	.word	0x00030820
        /*1488*/ 	.short	0x010a
        /*148a*/ 	.byte	0x3f
	.zero		1


	//   ....[104]....
        /*148c*/ 	.word	0x0002f2d0
        /*1490*/ 	.word	0x00000007
        /*1494*/ 	.word	0x00030840
        /*1498*/ 	.short	0x010a
        /*149a*/ 	.byte	0x3f
	.zero		1


	//   ....[105]....
        /*149c*/ 	.word	0x0002faa0
        /*14a0*/ 	.word	0x00000006
        /*14a4*/ 	.word	0x00030860
        /*14a8*/ 	.short	0x010a
        /*14aa*/ 	.byte	0x3f
	.zero		1


	//   ....[106]....
        /*14ac*/ 	.word	0x00030330
        /*14b0*/ 	.word	0x00000000
        /*14b4*/ 	.word	0x00030860
        /*14b8*/ 	.short	0x010a
        /*14ba*/ 	.byte	0x3f
	.zero		1


	//   ....[107]....
        /*14bc*/ 	.word	0x00031570
        /*14c0*/ 	.word	0x00000005
        /*14c4*/ 	.word	0x00030820
        /*14c8*/ 	.short	0x010a
        /*14ca*/ 	.byte	0x3f
	.zero		1


	//   ....[108]....
        /*14cc*/ 	.word	0x00031710
        /*14d0*/ 	.word	0x00000003
        /*14d4*/ 	.word	0x00030840
        /*14d8*/ 	.short	0x010a
        /*14da*/ 	.byte	0x3f
	.zero		1


	//   ....[109]....
        /*14dc*/ 	.word	0x00031760
        /*14e0*/ 	.word	0x00000017
        /*14e4*/ 	.word	0x00030840
        /*14e8*/ 	.short	0x010a
        /*14ea*/ 	.byte	0x3f
	.zero		1


	//   ....[110]....
        /*14ec*/ 	.word	0x000317b0
        /*14f0*/ 	.word	0x00000003
        /*14f4*/ 	.word	0x00030860
        /*14f8*/ 	.short	0x010a
        /*14fa*/ 	.byte	0x3f
	.zero		1


	//----- nvinfo : EIATTR_NUM_MBARRIERS
	.align		4
.L_739:
        /*14fc*/ 	.byte	0x03, 0x38
        /*14fe*/ 	.short	0x0016


	//----- nvinfo : EIATTR_EXIT_INSTR_OFFSETS
	.align		4
        /*1500*/ 	.byte	0x04, 0x1c
        /*1502*/ 	.short	(.L_741 - .L_740)


	//   ....[0]....
.L_740:
        /*1504*/ 	.word	0x0002c8a0


	//----- nvinfo : EIATTR_MAX_THREADS
	.align		4
.L_741:
        /*1508*/ 	.byte	0x04, 0x05
        /*150a*/ 	.short	(.L_743 - .L_742)
.L_742:
        /*150c*/ 	.word	0x00000180
        /*1510*/ 	.word	0x00000001
        /*1514*/ 	.word	0x00000001


	//----- nvinfo : EIATTR_CRS_STACK_SIZE
	.align		4
.L_743:
        /*1518*/ 	.byte	0x04, 0x1e
        /*151a*/ 	.short	(.L_745 - .L_744)
.L_744:
        /*151c*/ 	.word	0x00000000


	//----- nvinfo : EIATTR_CBANK_PARAM_SIZE
	.align		4
.L_745:
        /*1520*/ 	.byte	0x03, 0x19
        /*1522*/ 	.short	0x0af0


	//----- nvinfo : EIATTR_PARAM_CBANK
	.align		4
        /*1524*/ 	.byte	0x04, 0x0a
        /*1526*/ 	.short	(.L_747 - .L_746)
	.align		4
.L_746:
        /*1528*/ 	.word	index@(.nv.constant0._ZN7cutlass13device_kernelIN5flash11enable_sm90INS1_16FlashAttnFwdSm90INS1_25CollectiveMainloopFwdSm90ILi2EN4cute5tupleIJNS5_1CILi1EEES8_S8_EEENS6_IJNS7_ILi128EEENS7_ILi96EEENS7_ILi192EEEEEELi192ENS_6half_tEfNS_4arch4Sm90ELb0ELb1ELb0ELb1ELb1ELb1ELb0ELb1ELb1ELb1ELb1ELb0EEENS1_21CollectiveEpilogueFwdINS6_IJSA_SC_SB_EEES9_SE_SG_Li256ELb1ELb1ELb1ELb0EEENS1_36VarlenDynamicPersistentTileSchedulerILi128ELi96ELi256ELi128ELb1ELb1ELb1ELb1ELb0ELb1EEEEEEEEEvNT_6ParamsE)
        /*152c*/ 	.short	0x0210
        /*152e*/ 	.short	0x0af0


	//----- nvinfo : EIATTR_SW_WAR
	.align		4
.L_747:
        /*1530*/ 	.byte	0x04, 0x36
        /*1532*/ 	.short	(.L_749 - .L_748)
.L_748:
        /*1534*/ 	.word	0x00000008
.L_749:


//--------------------- .nv.info._ZN7cutlass13device_kernelIN5flash11enable_sm90INS1_16FlashAttnFwdSm90INS1_25CollectiveMainloopFwdSm90ILi2EN4cute5tupleIJNS5_1CILi1EEES8_S8_EEENS6_IJNS7_ILi128EEENS7_ILi96EEENS7_ILi192EEEEEELi192ENS_6half_tEfNS_4arch4Sm90ELb1ELb0ELb0ELb0ELb1ELb0ELb0ELb1ELb1ELb1ELb1ELb0EEENS1_21CollectiveEpilogueFwdINS6_IJSA_SC_SB_EEES9_SE_SG_Li256ELb0ELb1ELb1ELb0EEENS1_19SingleTileSchedulerILb0ELb1ELb1ELi128EEEEEEEEEvNT_6ParamsE --------------------------
	.section	.nv.info._ZN7cutlass13device_kernelIN5flash11enable_sm90INS1_16FlashAttnFwdSm90INS1_25CollectiveMainloopFwdSm90ILi2EN4cute5tupleIJNS5_1CILi1EEES8_S8_EEENS6_IJNS7_ILi128EEENS7_ILi96EEENS7_ILi192EEEEEELi192ENS_6half_tEfNS_4arch4Sm90ELb1ELb0ELb0ELb0ELb1ELb0ELb0ELb1ELb1ELb1ELb1ELb0EEENS1_21CollectiveEpilogueFwdINS6_IJSA_SC_SB_EEES9_SE_SG_Li256ELb0ELb1ELb1ELb0EEENS1_19SingleTileSchedulerILb0ELb1ELb1ELi128EEEEEEEEEvNT_6ParamsE,"",@"SHT_CUDA_INFO"
	.sectionflags	@""
	.align	4


	//----- nvinfo : EIATTR_CUDA_API_VERSION
	.align		4
        /*0000*/ 	.byte	0x04, 0x37
        /*0002*/ 	.short	(.L_751 - .L_750)
.L_750:
        /*0004*/ 	.word	0x00000082


	//----- nvinfo : EIATTR_KPARAM_INFO
	.align		4
.L_751:
        /*0008*/ 	.byte	0x04, 0x17
        /*000a*/ 	.short	(.L_753 - .L_752)
.L_752:
        /*000c*/ 	.word	0x00000000
        /*0010*/ 	.short	0x0000
        /*0012*/ 	.short	0x0070
        /*0014*/ 	.byte	0x00, 0xf0, 0x01, 0x28


	//----- nvinfo : EIATTR_SPARSE_MMA_MASK
	.align		4
.L_753:
        /*0018*/ 	.byte	0x03, 0x50
        /*001a*/ 	.short	0x0000


	//----- nvinfo : EIATTR_MAXREG_COUNT
	.align		4
        /*001c*/ 	.byte	0x03, 0x1b
        /*001e*/ 	.short	0x00a8


	//----- nvinfo : EIATTR_NUM_BARRIERS
	.align		4
        /*0020*/ 	.byte	0x02, 0x4c
        /*0022*/ 	.byte	0x09
	.zero		1


	//----- nvinfo : EIATTR_EXTERNS
	.align		4
        /*0024*/ 	.byte	0x04, 0x0f
        /*0026*/ 	.short	(.L_755 - .L_754)


	//   ....[0]....
	.align		4
.L_754:
        /*0028*/ 	.word	index@(__assertfail)


	//----- nvinfo : EIATTR_ANNOTATIONS
	.align		4
.L_755:
        /*002c*/ 	.byte	0x04, 0x55
        /*002e*/ 	.short	(.L_757 - .L_756)


	//   ....[0]....
.L_756:
        /*0030*/ 	.word	0x00000001
        /*0034*/ 	.byte	0xb0, 0x08, 0x00, 0x00, 0x01, 0x00, 0x00, 0x00, 0xd0, 0x14, 0x00, 0x00, 0x01, 0x00, 0x00, 0x00
        /*0044*/ 	.byte	0xc0, 0xb9, 0x00, 0x00, 0x01, 0x00, 0x00, 0x00, 0xf0, 0xba, 0x00, 0x00, 0x01, 0x00, 0x00, 0x00
        /*0054*/ 	.byte	0xf0, 0xcf, 0x00, 0x00, 0x01, 0x00, 0x00, 0x00, 0x40, 0xe7, 0x00, 0x00


	//----- nvinfo : EIATTR_MERCURY_ISA_VERSION
	.align		4
.L_757:
        /*0060*/ 	.byte	0x03, 0x5f
        /*0062*/ 	.short	0x0101


	//----- nvinfo : EIATTR_INT_WARP_WIDE_INSTR_OFFSETS
	.align		4
        /*0064*/ 	.byte	0x04, 0x31
        /*0066*/ 	.short	(.L_759 - .L_758)


	//   ....[0]....
.L_758:
        /*0068*/ 	.word	0x000000c0


	//   ....[1]....
        /*006c*/ 	.word	0x000000d0


	//   ....[2]....
        /*0070*/ 	.word	0x00000170


	//----- nvinfo : EIATTR_COOP_GROUP_MASK_REGIDS
	.align		4
.L_759:
        /*0074*/ 	.byte	0x04, 0x29
        /*0076*/ 	.short	(.L_761 - .L_760)


	//   ....[0]....
.L_760:
        /*0078*/ 	.word	0xffffffff


	//   ....[1]....
        /*007c*/ 	.word	0xffffffff


	//   ....[2]....
        /*0080*/ 	.word	0xffffffff


	//   ....[3]....
        /*0084*/ 	.word	0xffffffff


	//   ....[4]....
        /*0088*/ 	.word	0xffffffff


	//   ....[5]....
        /*008c*/ 	.word	0xffffffff


	//   ....[6]....
        /*0090*/ 	.word	0xffffffff


	//   ....[7]....
        /*0094*/ 	.word	0xffffffff


	//   ....[8]....
        /*0098*/ 	.word	0xffffffff


	//   ....[9]....
        /*009c*/ 	.word	0xffffffff


	//   ....[10]....
        /*00a0*/ 	.word	0xffffffff


	//   ....[11]....
        /*00a4*/ 	.word	0xffffffff


	//   ....[12]....
        /*00a8*/ 	.word	0xffffffff


	//   ....[13]....
        /*00ac*/ 	.word	0xffffffff


	//   ....[14]....
        /*00b0*/ 	.word	0xffffffff


	//   ....[15]....
        /*00b4*/ 	.word	0xffffffff


	//   ....[16]....
        /*00b8*/ 	.word	0xffffffff


	//   ....[17]....
        /*00bc*/ 	.word	0xffffffff


	//   ....[18]....
        /*00c0*/ 	.word	0xffffffff


	//   ....[19]....
        /*00c4*/ 	.word	0xffffffff


	//   ....[20]....
        /*00c8*/ 	.word	0xffffffff


	//   ....[21]....
        /*00cc*/ 	.word	0xffffffff


	//   ....[22]....
        /*00d0*/ 	.word	0xffffffff


	//   ....[23]....
        /*00d4*/ 	.word	0xffffffff


	//   ....[24]....
        /*00d8*/ 	.word	0xffffffff


	//   ....[25]....
        /*00dc*/ 	.word	0xffffffff


	//   ....[26]....
        /*00e0*/ 	.word	0xffffffff


	//   ....[27]....
        /*00e4*/ 	.word	0xffffffff


	//   ....[28]....
        /*00e8*/ 	.word	0xffffffff


	//   ....[29]....
        /*00ec*/ 	.word	0xffffffff


	//   ....[30]....
        /*00f0*/ 	.word	0xffffffff


	//   ....[31]....
        /*00f4*/ 	.word	0xffffffff


	//   ....[32]....
        /*00f8*/ 	.word	0xffffffff


	//   ....[33]....
        /*00fc*/ 	.word	0xffffffff


	//   ....[34]....
        /*0100*/ 	.word	0xffffffff


	//   ....[35]....
        /*0104*/ 	.word	0xffffffff


	//   ....[36]....
        /*0108*/ 	.word	0xffffffff


	//   ....[37]....
        /*010c*/ 	.word	0xffffffff


	//   ....[38]....
        /*0110*/ 	.word	0xffffffff


	//   ....[39]....
        /*0114*/ 	.word	0xffffffff


	//   ....[40]....
        /*0118*/ 	.word	0xffffffff


	//   ....[41]....
        /*011c*/ 	.word	0xffffffff


	//   ....[42]....
        /*0120*/ 	.word	0xffffffff


	//   ....[43]....
        /*0124*/ 	.word	0xffffffff


	//   ....[44]....
        /*0128*/ 	.word	0xffffffff


	//   ....[45]....
        /*012c*/ 	.word	0xffffffff


	//   ....[46]....
        /*0130*/ 	.word	0xffffffff


	//   ....[47]....
        /*0134*/ 	.word	0xffffffff


	//   ....[48]....
        /*0138*/ 	.word	0xffffffff


	//   ....[49]....
        /*013c*/ 	.word	0xffffffff


	//   ....[50]....
        /*0140*/ 	.word	0xffffffff


	//   ....[51]....
        /*0144*/ 	.word	0xffffffff


	//   ....[52]....
        /*0148*/ 	.word	0xffffffff


	//   ....[53]....
        /*014c*/ 	.word	0xffffffff


	//   ....[54]....
        /*0150*/ 	.word	0xffffffff


	//   ....[55]....
        /*0154*/ 	.word	0xffffffff


	//   ....[56]....
        /*0158*/ 	.word	0xffffffff


	//   ....[57]....
        /*015c*/ 	.word	0xffffffff


	//   ....[58]....
        /*0160*/ 	.word	0xffffffff


	//   ....[59]....
        /*0164*/ 	.word	0xffffffff


	//   ....[60]....
        /*0168*/ 	.word	0xffffffff


	//   ....[61]....
        /*016c*/ 	.word	0xffffffff


	//   ....[62]....
        /*0170*/ 	.word	0xffffffff


	//   ....[63]....
        /*0174*/ 	.word	0xffffffff


	//   ....[64]....
        /*0178*/ 	.word	0xffffffff


	//   ....[65]....
        /*017c*/ 	.word	0xffffffff


	//   ....[66]....
        /*0180*/ 	.word	0xffffffff


	//   ....[67]....
        /*0184*/ 	.word	0xffffffff


	//   ....[68]....
        /*0188*/ 	.word	0xffffffff


	//   ....[69]....
        /*018c*/ 	.word	0xffffffff


	//   ....[70]....
        /*0190*/ 	.word	0xffffffff


	//   ....[71]....
        /*0194*/ 	.word	0xffffffff


	//   ....[72]....
        /*0198*/ 	.word	0xffffffff


	//   ....[73]....
        /*019c*/ 	.word	0xffffffff


	//   ....[74]....
        /*01a0*/ 	.word	0xffffffff


	//   ....[75]....
        /*01a4*/ 	.word	0xffffffff


	//   ....[76]....
        /*01a8*/ 	.word	0xffffffff


	//   ....[77]....
        /*01ac*/ 	.word	0xffffffff


	//   ....[78]....
        /*01b0*/ 	.word	0xffffffff


	//   ....[79]....
        /*01b4*/ 	.word	0xffffffff


	//   ....[80]....
        /*01b8*/ 	.word	0xffffffff


	//   ....[81]....
        /*01bc*/ 	.word	0xffffffff


	//   ....[82]....
        /*01c0*/ 	.word	0xffffffff


	//   ....[83]....
        /*01c4*/ 	.word	0xffffffff


	//   ....[84]....
        /*01c8*/ 	.word	0xffffffff


	//   ....[85]....
        /*01cc*/ 	.word	0xffffffff


	//   ....[86]....
        /*01d0*/ 	.word	0xffffffff


	//   ....[87]....
        /*01d4*/ 	.word	0xffffffff


	//   ....[88]....
        /*01d8*/ 	.word	0xffffffff


	//   ....[89]....
        /*01dc*/ 	.word	0xffffffff


	//   ....[90]....
        /*01e0*/ 	.word	0xffffffff


	//   ....[91]....
        /*01e4*/ 	.word	0xffffffff


	//   ....[92]....
        /*01e8*/ 	.word	0xffffffff


	//   ....[93]....
        /*01ec*/ 	.word	0xffffffff


	//   ....[94]....
        /*01f0*/ 	.word	0xffffffff


	//   ....[95]....
        /*01f4*/ 	.word	0xffffffff


	//   ....[96]....
        /*01f8*/ 	.word	0xffffffff


	//   ....[97]....
        /*01fc*/ 	.word	0xffffffff


	//   ....[98]....
        /*0200*/ 	.word	0xffffffff


	//   ....[99]....
        /*0204*/ 	.word	0xffffffff


	//   ....[100]....
        /*0208*/ 	.word	0xffffffff


	//   ....[101]....
        /*020c*/ 	.word	0x0500000f


	//   ....[102]....
        /*0210*/ 	.word	0x0500000f


	//   ....[103]....
        /*0214*/ 	.word	0x0500000f


	//   ....[104]....
        /*0218*/ 	.word	0x0500000f


	//   ....[105]....
        /*021c*/ 	.word	0x0500000f


	//   ....[106]....
        /*0220*/ 	.word	0x0500000f


	//   ....[107]....
        /*0224*/ 	.word	0x0500000f


	//   ....[108]....
        /*0228*/ 	.word	0x0500000f


	//   ....[109]....
        /*022c*/ 	.word	0x0500000f


	//   ....[110]....
        /*0230*/ 	.word	0x0500000f


	//   ....[111]....
        /*0234*/ 	.word	0x0500000f


	//   ....[112]....
        /*0238*/ 	.word	0x0500000f


	//   ....[113]....
        /*023c*/ 	.word	0x0500000f


	//   ....[114]....
        /*0240*/ 	.word	0x0500000f


	//   ....[115]....
        /*0244*/ 	.word	0x0500000f


	//   ....[116]....
        /*0248*/ 	.word	0x0500000f


	//   ....[117]....
        /*024c*/ 	.word	0x0500000f


	//   ....[118]....
        /*0250*/ 	.word	0x0500000f


	//   ....[119]....
        /*0254*/ 	.word	0x0500000f


	//   ....[120]....
        /*0258*/ 	.word	0x0500000f


	//   ....[121]....
        /*025c*/ 	.word	0x0500000f


	//   ....[122]....
        /*0260*/ 	.word	0x0500000f


	//   ....[123]....
        /*0264*/ 	.word	0x0500000f


	//   ....[124]....
        /*0268*/ 	.word	0x0500000f


	//   ....[125]....
        /*026c*/ 	.word	0x0500000f


	//   ....[126]....
        /*0270*/ 	.word	0x0500000f


	//   ....[127]....
        /*0274*/ 	.word	0x0500000f


	//   ....[128]....
        /*0278*/ 	.word	0x0500000f


	//   ....[129]....
        /*027c*/ 	.word	0x0500000f


	//   ....[130]....
        /*0280*/ 	.word	0x0500000f


	//   ....[131]....
        /*0284*/ 	.word	0x0500000f


	//   ....[132]....
        /*0288*/ 	.word	0x0500000f


	//   ....[133]....
        /*028c*/ 	.word	0x0500000f


	//   ....[134]....
        /*0290*/ 	.word	0x0500000f


	//   ....[135]....
        /*0294*/ 	.word	0x0500000f


	//   ....[136]....
        /*0298*/ 	.word	0x0500000f


	//   ....[137]....
        /*029c*/ 	.word	0x0500000f


	//   ....[138]....
        /*02a0*/ 	.word	0x0500000f


	//   ....[139]....
        /*02a4*/ 	.word	0x0500000f


	//   ....[140]....
        /*02a8*/ 	.word	0x0500000f


	//   ....[141]....
        /*02ac*/ 	.word	0x0500000f


	//   ....[142]....
        /*02b0*/ 	.word	0x0500000f


	//   ....[143]....
        /*02b4*/ 	.word	0x0500000f


	//   ....[144]....
        /*02b8*/ 	.word	0x0500000f


	//   ....[145]....
        /*02bc*/ 	.word	0x0500000f


	//   ....[146]....
        /*02c0*/ 	.word	0x0500000f


	//   ....[147]....
        /*02c4*/ 	.word	0x0500000f


	//   ....[148]....
        /*02c8*/ 	.word	0x0500000f


	//   ....[149]....
        /*02cc*/ 	.word	0x0500000f


	//   ....[150]....
        /*02d0*/ 	.word	0x0500000f


	//   ....[151]....
        /*02d4*/ 	.word	0x0500000f


	//   ....[152]....
        /*02d8*/ 	.word	0x0500000f


	//   ....[153]....
        /*02dc*/ 	.word	0x0500000f


	//   ....[154]....
        /*02e0*/ 	.word	0x0500000f


	//   ....[155]....
        /*02e4*/ 	.word	0x0500000f


	//   ....[156]....
        /*02e8*/ 	.word	0x0500000f


	//   ....[157]....
        /*02ec*/ 	.word	0x0500000f


	//   ....[158]....
        /*02f0*/ 	.word	0x0500000f


	//   ....[159]....
        /*02f4*/ 	.word	0x0500000f


	//   ....[160]....
        /*02f8*/ 	.word	0x0500000f


	//   ....[161]....
        /*02fc*/ 	.word	0x0500000f


	//   ....[162]....
        /*0300*/ 	.word	0x0500000f


	//   ....[163]....
        /*0304*/ 	.word	0x0500000f


	//   ....[164]....
        /*0308*/ 	.word	0x0500000f


	//   ....[165]....
        /*030c*/ 	.word	0x0500000f


	//   ....[166]....
        /*0310*/ 	.word	0x0500000f


	//----- nvinfo : EIATTR_COOP_GROUP_INSTR_OFFSETS
	.align		4
.L_761:
        /*0314*/ 	.byte	0x04, 0x28
        /*0316*/ 	.short	(.L_763 - .L_762)


	//   ....[0]....
.L_762:
        /*0318*/ 	.word	0x00000070


	//   ....[1]....
        /*031c*/ 	.word	0x000000b0


	//   ....[2]....
        /*0320*/ 	.word	0x000002d0


	//   ....[3]....
        /*0324*/ 	.word	0x00000430


	//   ....[4]....
        /*0328*/ 	.word	0x00000550


	//   ....[5]....
        /*032c*/ 	.word	0x000006b0


	//   ....[6]....
        /*0330*/ 	.word	0x000012d0


	//   ....[7]....
        /*0334*/ 	.word	0x00002080


	//   ....[8]....
        /*0338*/ 	.word	0x000020a0


	//   ....[9]....
        /*033c*/ 	.word	0x000025c0


	//   ....[10]....
        /*0340*/ 	.word	0x000026c0


	//   ....[11]....
        /*0344*/ 	.word	0x00002df0


	//   ....[12]....
        /*0348*/ 	.word	0x00002e90


	//   ....[13]....
        /*034c*/ 	.word	0x00004810


	//   ....[14]....
        /*0350*/ 	.word	0x00004850


	//   ....[15]....
        /*0354*/ 	.word	0x00004d60


	//   ....[16]....
        /*0358*/ 	.word	0x00004e40


	//   ....[17]....
        /*035c*/ 	.word	0x00005420


	//   ....[18]....
        /*0360*/ 	.word	0x00005480


	//   ....[19]....
        /*0364*/ 	.word	0x00007030


	//   ....[20]....
        /*0368*/ 	.word	0x00007040


	//   ....[21]....
        /*036c*/ 	.word	0x00007070


	//   ....[22]....
        /*0370*/ 	.word	0x00007090


	//   ....[23]....
        /*0374*/ 	.word	0x000083a0


	//   ....[24]....
        /*0378*/ 	.word	0x000083c0


	//   ....[25]....
        /*037c*/ 	.word	0x00008470


	//   ....[26]....
        /*0380*/ 	.word	0x00008480


	//   ....[27]....
        /*0384*/ 	.word	0x00009530


	//   ....[28]....
        /*0388*/ 	.word	0x00009570


	//   ....[29]....
        /*038c*/ 	.word	0x000095b0


	//   ....[30]....
        /*0390*/ 	.word	0x000095f0


	//   ....[31]....
        /*0394*/ 	.word	0x00009630


	//   ....[32]....
        /*0398*/ 	.word	0x00009650


	//   ....[33]....
        /*039c*/ 	.word	0x00009fc0


	//   ....[34]....
        /*03a0*/ 	.word	0x00009fd0


	//   ....[35]....
        /*03a4*/ 	.word	0x0000ad10


	//   ....[36]....
        /*03a8*/ 	.word	0x0000bfc0


	//   ....[37]....
        /*03ac*/ 	.word	0x0000bfe0


	//   ....[38]....
        /*03b0*/ 	.word	0x0000bff0


	//   ....[39]....
        /*03b4*/ 	.word	0x0000c000


	//   ....[40]....
        /*03b8*/ 	.word	0x0000c010


	//   ....[41]....
        /*03bc*/ 	.word	0x0000c020


	//   ....[42]....
        /*03c0*/ 	.word	0x0000c030


	//   ....[43]....
        /*03c4*/ 	.word	0x0000c090


	//   ....[44]....
        /*03c8*/ 	.word	0x0000c0d0


	//   ....[45]....
        /*03cc*/ 	.word	0x0000c130


	//   ....[46]....
        /*03d0*/ 	.word	0x0000c140


	//   ....[47]....
        /*03d4*/ 	.word	0x0000c210


	//   ....[48]....
        /*03d8*/ 	.word	0x0000c860


	//   ....[49]....
        /*03dc*/ 	.word	0x0000c890


	//   ....[50]....
        /*03e0*/ 	.word	0x0000c8c0


	//   ....[51]....
        /*03e4*/ 	.word	0x0000c8f0


	//   ....[52]....
        /*03e8*/ 	.word	0x0000c900


	//   ....[53]....
        /*03ec*/ 	.word	0x0000c980


	//   ....[54]....
        /*03f0*/ 	.word	0x0000c9c0


	//   ....[55]....
        /*03f4*/ 	.word	0x0000ca10


	//   ....[56]....
        /*03f8*/ 	.word	0x0000ca40


	//   ....[57]....
        /*03fc*/ 	.word	0x0000caa0


	//   ....[58]....
        /*0400*/ 	.word	0x0000cae0


	//   ....[59]....
        /*0404*/ 	.word	0x0000cb30


	//   ....[60]....
        /*0408*/ 	.word	0x0000cb60


	//   ....[61]....
        /*040c*/ 	.word	0x0000cbb0


	//   ....[62]....
        /*0410*/ 	.word	0x0000cbf0


	//   ....[63]....
        /*0414*/ 	.word	0x0000cc40


	//   ....[64]....
        /*0418*/ 	.word	0x0000d400


	//   ....[65]....
        /*041c*/ 	.word	0x0000d430


	//   ....[66]....
        /*0420*/ 	.word	0x0000d450


	//   ....[67]....
        /*0424*/ 	.word	0x0000d460


	//   ....[68]....
        /*0428*/ 	.word	0x0000d480


	//   ....[69]....
        /*042c*/ 	.word	0x0000d4e0


	//   ....[70]....
        /*0430*/ 	.word	0x0000d500


	//   ....[71]....
        /*0434*/ 	.word	0x0000d520


	//   ....[72]....
        /*0438*/ 	.word	0x0000d530


	//   ....[73]....
        /*043c*/ 	.word	0x0000d590


	//   ....[74]....
        /*0440*/ 	.word	0x0000d5c0


	//   ....[75]....
        /*0444*/ 	.word	0x0000d640


	//   ....[76]....
        /*0448*/ 	.word	0x0000d8b0


	//   ....[77]....
        /*044c*/ 	.word	0x0000d8d0


	//   ....[78]....
        /*0450*/ 	.word	0x0000d8e0


	//   ....[79]....
        /*0454*/ 	.word	0x0000d900


	//   ....[80]....
        /*0458*/ 	.word	0x0000d990


	//   ....[81]....
        /*045c*/ 	.word	0x0000d9c0


	//   ....[82]....
        /*0460*/ 	.word	0x0000da30


	//   ....[83]....
        /*0464*/ 	.word	0x0000da60


	//   ....[84]....
        /*0468*/ 	.word	0x0000dad0


	//   ....[85]....
        /*046c*/ 	.word	0x0000db00


	//   ....[86]....
        /*0470*/ 	.word	0x0000db70


	//   ....[87]....
        /*0474*/ 	.word	0x0000dba0


	//   ....[88]....
        /*0478*/ 	.word	0x0000e070


	//   ....[89]....
        /*047c*/ 	.word	0x0000e0a0


	//   ....[90]....
        /*0480*/ 	.word	0x0000e0d0


	//   ....[91]....
        /*0484*/ 	.word	0x0000e100


	//   ....[92]....
        /*0488*/ 	.word	0x0000e130


	//   ....[93]....
        /*048c*/ 	.word	0x0000e140


	//   ....[94]....
        /*0490*/ 	.word	0x0000e1e0


	//   ....[95]....
        /*0494*/ 	.word	0x0000e200


	//   ....[96]....
        /*0498*/ 	.word	0x0000e290


	//   ....[97]....
        /*049c*/ 	.word	0x0000e2b0


	//   ....[98]....
        /*04a0*/ 	.word	0x0000e320


	//   ....[99]....
        /*04a4*/ 	.word	0x0000e350


	//   ....[100]....
        /*04a8*/ 	.word	0x0000e6d0


	//   ....[101]....
        /*04ac*/ 	.word	0x0000ec50


	//   ....[102]....
        /*04b0*/ 	.word	0x0000ed40


	//   ....[103]....
        /*04b4*/ 	.word	0x0000ede0


	//   ....[104]....
        /*04b8*/ 	.word	0x0000ee40


	//   ....[105]....
        /*04bc*/ 	.word	0x0000ef10


	//   ....[106]....
        /*04c0*/ 	.word	0x0000ef80


	//   ....[107]....
        /*04c4*/ 	.word	0x0000f050


	//   ....[108]....
        /*04c8*/ 	.word	0x0000f0d0


	//   ....[109]....
        /*04cc*/ 	.word	0x0000f1a0


	//   ....[110]....
        /*04d0*/ 	.word	0x0000f220


	//   ....[111]....
        /*04d4*/ 	.word	0x0000f300


	//   ....[112]....
        /*04d8*/ 	.word	0x0000f380


	//   ....[113]....
        /*04dc*/ 	.word	0x0000f440


	//   ....[114]....
        /*04e0*/ 	.word	0x0000f4d0


	//   ....[115]....
        /*04e4*/ 	.word	0x0000f540


	//   ....[116]....
        /*04e8*/ 	.word	0x0000f5e0


	//   ....[117]....
        /*04ec*/ 	.word	0x0000f6b0


	//   ....[118]....
        /*04f0*/ 	.word	0x0000f730


	//   ....[119]....
        /*04f4*/ 	.word	0x0000f800


	//   ....[120]....
        /*04f8*/ 	.word	0x0000f880


	//   ....[121]....
        /*04fc*/ 	.word	0x0000f950


	//   ....[122]....
        /*0500*/ 	.word	0x0000f9d0


	//   ....[123]....
        /*0504*/ 	.word	0x0000faa0


	//   ....[124]....
        /*0508*/ 	.word	0x0000fb20


	//   ....[125]....
        /*050c*/ 	.word	0x0000fbf0


	//   ....[126]....
        /*0510*/ 	.word	0x0000fc70


	//   ....[127]....
        /*0514*/ 	.word	0x0000fd40


	//   ....[128]....
        /*0518*/ 	.word	0x0000fdb0


	//   ....[129]....
        /*051c*/ 	.word	0x0000fe70


	//   ....[130]....
        /*0520*/ 	.word	0x0000ffb0


	//   ....[131]....
        /*0524*/ 	.word	0x00010080


	//   ....[132]....
        /*0528*/ 	.word	0x000100e0


	//   ....[133]....
        /*052c*/ 	.word	0x000101a0


	//   ....[134]....
        /*0530*/ 	.word	0x00010200


	//   ....[135]....
        /*0534*/ 	.word	0x000102c0


	//   ....[136]....
        /*0538*/ 	.word	0x00010320


	//   ....[137]....
        /*053c*/ 	.word	0x000103f0


	//   ....[138]....
        /*0540*/ 	.word	0x00010450


	//   ....[139]....
        /*0544*/ 	.word	0x00010520


	//   ....[140]....
        /*0548*/ 	.word	0x00010580


	//   ....[141]....
        /*054c*/ 	.word	0x00010660


	//   ....[142]....
        /*0550*/ 	.word	0x00010740


	//   ....[143]....
        /*0554*/ 	.word	0x000107e0


	//   ....[144]....
        /*0558*/ 	.word	0x00010840


	//   ....[145]....
        /*055c*/ 	.word	0x00010900


	//   ....[146]....
        /*0560*/ 	.word	0x000109c0


	//   ....[147]....
        /*0564*/ 	.word	0x00010a80


	//   ....[148]....
        /*0568*/ 	.word	0x00010b40


	//   ....[149]....
        /*056c*/ 	.word	0x00010c00


	//   ....[150]....
        /*0570*/ 	.word	0x00010cc0


	//   ....[151]....
        /*0574*/ 	.word	0x00010d80


	//   ....[152]....
        /*0578*/ 	.word	0x00010e40


	//   ....[153]....
        /*057c*/ 	.word	0x00010f00


	//   ....[154]....
        /*0580*/ 	.word	0x00011040


	//   ....[155]....
        /*0584*/ 	.word	0x000110e0


	//   ....[156]....
        /*0588*/ 	.word	0x000111b0


	//   ....[157]....
        /*058c*/ 	.word	0x000112a0


	//   ....[158]....
        /*0590*/ 	.word	0x00011310


	//   ....[159]....
        /*0594*/ 	.word	0x00011400


	//   ....[160]....
        /*0598*/ 	.word	0x00011470


	//   ....[161]....
        /*059c*/ 	.word	0x00011570


	//   ....[162]....
        /*05a0*/ 	.word	0x000115f0


	//   ....[163]....
        /*05a4*/ 	.word	0x000116e0


	//   ....[164]....
        /*05a8*/ 	.word	0x00011750


	//   ....[165]....
        /*05ac*/ 	.word	0x00011820


	//   ....[166]....
        /*05b0*/ 	.word	0x00011930


	//----- nvinfo : EIATTR_REG_RECONFIG
	.align		4
.L_763:
        /*05b4*/ 	.byte	0x01, 0x54
	.zero		2


	//----- nvinfo : EIATTR_SYSCALL_OFFSETS
	.align		4
        /*05b8*/ 	.byte	0x04, 0x46
        /*05ba*/ 	.short	(.L_765 - .L_764)


	//   ....[0]....
.L_764:
        /*05bc*/ 	.word	0x00001490


	//   ....[1]....
        /*05c0*/ 	.word	0x0000b530


	//   ....[2]....
        /*05c4*/ 	.word	0x0000b670


	//   ....[3]....
        /*05c8*/ 	.word	0x0000b760


	//   ....[4]....
        /*05cc*/ 	.word	0x0000c5a0


	//----- nvinfo : EIATTR_MBARRIER_INSTR_OFFSETS
	.align		4
.L_765:
        /*05d0*/ 	.byte	0x04, 0x39
        /*05d2*/ 	.short	(.L_767 - .L_766)


	//   ....[0]....
.L_766:
        /*05d4*/ 	.word	0x00000180
        /*05d8*/ 	.word	0x000000ff
        /*05dc*/ 	.word	0x00030800
        /*05e0*/ 	.short	0x0100
        /*05e2*/ 	.byte	0x08
	.zero		1


	//   ....[1]....
        /*05e4*/ 	.word	0x00000190
        /*05e8*/ 	.word	0x000000ff
        /*05ec*/ 	.word	0x00030820
        /*05f0*/ 	.short	0x0100
        /*05f2*/ 	.byte	0x08
	.zero		1


	//   ....[2]....
        /*05f4*/ 	.word	0x00000280
        /*05f8*/ 	.word	0x000000ff
        /*05fc*/ 	.word	0x00030830
        /*0600*/ 	.short	0x0100
        /*0602*/ 	.byte	0x08
	.zero		1


	//   ....[3]....
        /*0604*/ 	.word	0x00000290
        /*0608*/ 	.word	0x000000ff
        /*060c*/ 	.word	0x00030840
        /*0610*/ 	.short	0x0100
        /*0612*/ 	.byte	0x08
	.zero		1


	//   ....[4]....
        /*0614*/ 	.word	0x000002a0
        /*0618*/ 	.word	0x000000ff
        /*061c*/ 	.word	0x00030838
        /*0620*/ 	.short	0x0100
        /*0622*/ 	.byte	0x08
	.zero		1


	//   ....[5]....
        /*0624*/ 	.word	0x000002b0
        /*0628*/ 	.word	0x000000ff
        /*062c*/ 	.word	0x00030848
        /*0630*/ 	.short	0x0100
        /*0632*/ 	.byte	0x08
	.zero		1


	//   ....[6]....
        /*0634*/ 	.word	0x000003e0
        /*0638*/ 	.word	0x000000ff
        /*063c*/ 	.word	0x00030850
        /*0640*/ 	.short	0x0100
        /*0642*/ 	.byte	0x08
	.zero		1


	//   ....[7]....
        /*0644*/ 	.word	0x000003f0
        /*0648*/ 	.word	0x000000ff
        /*064c*/ 	.word	0x00030860
        /*0650*/ 	.short	0x0100
        /*0652*/ 	.byte	0x08
	.zero		1


	//   ....[8]....
        /*0654*/ 	.word	0x00000400
        /*0658*/ 	.word	0x000000ff
        /*065c*/ 	.word	0x00030858
        /*0660*/ 	.short	0x0100
        /*0662*/ 	.byte	0x08
	.zero		1


	//   ....[9]....
        /*0664*/ 	.word	0x00000410
        /*0668*/ 	.word	0x000000ff
        /*066c*/ 	.word	0x00030868
        /*0670*/ 	.short	0x0100
        /*0672*/ 	.byte	0x08
	.zero		1


	//   ....[10]....
        /*0674*/ 	.word	0x00000500
        /*0678*/ 	.word	0x000000ff
        /*067c*/ 	.word	0x00030870
        /*0680*/ 	.short	0x0100
        /*0682*/ 	.byte	0x06
	.zero		1


	//   ....[11]....
        /*0684*/ 	.word	0x00000510
        /*0688*/ 	.word	0x000000ff
        /*068c*/ 	.word	0x00030880
        /*0690*/ 	.short	0x0100
        /*0692*/ 	.byte	0x06
	.zero		1


	//   ....[12]....
        /*0694*/ 	.word	0x00000520
        /*0698*/ 	.word	0x000000ff
        /*069c*/ 	.word	0x00030878
        /*06a0*/ 	.short	0x0100
        /*06a2*/ 	.byte	0x06
	.zero		1


	//   ....[13]....
        /*06a4*/ 	.word	0x00000530
        /*06a8*/ 	.word	0x000000ff
        /*06ac*/ 	.word	0x00030888
        /*06b0*/ 	.short	0x0100
        /*06b2*/ 	.byte	0x06
	.zero		1


	//   ....[14]....
        /*06b4*/ 	.word	0x00000660
        /*06b8*/ 	.word	0x000000ff
        /*06bc*/ 	.word	0x00030890
        /*06c0*/ 	.short	0x0100
        /*06c2*/ 	.byte	0x08
	.zero		1


	//   ....[15]....
        /*06c4*/ 	.word	0x00000670
        /*06c8*/ 	.word	0x000000ff
        /*06cc*/ 	.word	0x000308a0
        /*06d0*/ 	.short	0x0100
        /*06d2*/ 	.byte	0x08
	.zero		1


	//   ....[16]....
        /*06d4*/ 	.word	0x00000680
        /*06d8*/ 	.word	0x000000ff
        /*06dc*/ 	.word	0x00030898
        /*06e0*/ 	.short	0x0100
        /*06e2*/ 	.byte	0x08
	.zero		1


	//   ....[17]....
        /*06e4*/ 	.word	0x00000690
        /*06e8*/ 	.word	0x000000ff
        /*06ec*/ 	.word	0x000308a8
        /*06f0*/ 	.short	0x0100
        /*06f2*/ 	.byte	0x08
	.zero		1


	//   ....[18]....
        /*06f4*/ 	.word	0x000007d0
        /*06f8*/ 	.word	0x000000ff
        /*06fc*/ 	.word	0x000308b0
        /*0700*/ 	.short	0x0100
        /*0702*/ 	.byte	0x08
	.zero		1


	//   ....[19]....
        /*0704*/ 	.word	0x000007e0
        /*0708*/ 	.word	0x000000ff
        /*070c*/ 	.word	0x000308c0
        /*0710*/ 	.short	0x0100
        /*0712*/ 	.byte	0x08
	.zero		1


	//   ....[20]....
        /*0714*/ 	.word	0x000007f0
        /*0718*/ 	.word	0x000000ff
        /*071c*/ 	.word	0x000308b8
        /*0720*/ 	.short	0x0100
        /*0722*/ 	.byte	0x08
	.zero		1


	//   ....[21]....
        /*0724*/ 	.word	0x00000800
        /*0728*/ 	.word	0x000000ff
        /*072c*/ 	.word	0x000308c8
        /*0730*/ 	.short	0x0100
        /*0732*/ 	.byte	0x08
	.zero		1


	//   ....[22]....
        /*0734*/ 	.word	0x000014b0
        /*0738*/ 	.word	0x000000ff
        /*073c*/ 	.word	0x00030800
        /*0740*/ 	.short	0x010a
        /*0742*/ 	.byte	0x27
	.zero		1


	//   ....[23]....
        /*0744*/ 	.word	0x00001540
        /*0748*/ 	.word	0x000000ff
        /*074c*/ 	.word	0x00030830
        /*0750*/ 	.short	0x010a
        /*0752*/ 	.byte	0x27
	.zero		1


	//   ....[24]....
        /*0754*/ 	.word	0x000015a0
        /*0758*/ 	.word	0x000000ff
        /*075c*/ 	.word	0x00030830
        /*0760*/ 	.short	0x010a
        /*0762*/ 	.byte	0x27
	.zero		1


	//   ....[25]....
        /*0764*/ 	.word	0x00001f90
        /*0768*/ 	.word	0x000000ff
        /*076c*/ 	.word	0x00000000
        /*0770*/ 	.short	0x0101
        /*0772*/ 	.byte	0x06
	.zero		1


	//   ....[26]....
        /*0774*/ 	.word	0x000039b0
        /*0778*/ 	.word	0x000000ff
        /*077c*/ 	.word	0x00030830
        /*0780*/ 	.short	0x010a
        /*0782*/ 	.byte	0x26
	.zero		1


	//   ....[27]....
        /*0784*/ 	.word	0x000039f0
        /*0788*/ 	.word	0x000000ff
        /*078c*/ 	.word	0x00030830
        /*0790*/ 	.short	0x010a
        /*0792*/ 	.byte	0x26
	.zero		1


	//   ....[28]....
        /*0794*/ 	.word	0x00004460
        /*0798*/ 	.word	0x000000ff
        /*079c*/ 	.word	0x00030850
        /*07a0*/ 	.short	0x010a
        /*07a2*/ 	.byte	0x0e
	.zero		1


	//   ....[29]....
        /*07a4*/ 	.word	0x000044a0
        /*07a8*/ 	.word	0x000000ff
        /*07ac*/ 	.word	0x00030850
        /*07b0*/ 	.short	0x010a
        /*07b2*/ 	.byte	0x0e
	.zero		1


	//   ....[30]....
        /*07b4*/ 	.word	0x00004910
        /*07b8*/ 	.word	0x000000ff
        /*07bc*/ 	.word	0x00000000
        /*07c0*/ 	.short	0x0101
        /*07c2*/ 	.byte	0x26
	.zero		1


	//   ....[31]....
        /*07c4*/ 	.word	0x00005dc0
        /*07c8*/ 	.word	0x000000ff
        /*07cc*/ 	.word	0x00000000
        /*07d0*/ 	.short	0x0101
        /*07d2*/ 	.byte	0x0e
	.zero		1


	//   ....[32]....
        /*07d4*/ 	.word	0x00005fa0
        /*07d8*/ 	.word	0x000000ff
        /*07dc*/ 	.word	0x00030830
        /*07e0*/ 	.short	0x010a
        /*07e2*/ 	.byte	0x26
	.zero		1


	//   ....[33]....
        /*07e4*/ 	.word	0x00005fe0
        /*07e8*/ 	.word	0x000000ff
        /*07ec*/ 	.word	0x00030830
        /*07f0*/ 	.short	0x010a
        /*07f2*/ 	.byte	0x26
	.zero		1


	//   ....[34]....
        /*07f4*/ 	.word	0x00006a50
        /*07f8*/ 	.word	0x000000ff
        /*07fc*/ 	.word	0x00030850
        /*0800*/ 	.short	0x010a
        /*0802*/ 	.byte	0x05
	.zero		1


	//   ....[35]....
        /*0804*/ 	.word	0x00006a90
        /*0808*/ 	.word	0x000000ff
        /*080c*/ 	.word	0x00030850
        /*0810*/ 	.short	0x010a
        /*0812*/ 	.byte	0x05
	.zero		1


	//   ....[36]....
        /*0814*/ 	.word	0x00006e40
        /*0818*/ 	.word	0x000000ff
        /*081c*/ 	.word	0x00000000
        /*0820*/ 	.short	0x0101
        /*0822*/ 	.byte	0x26
	.zero		1


	//   ....[37]....
        /*0824*/ 	.word	0x00007be0
        /*0828*/ 	.word	0x000000ff
        /*082c*/ 	.word	0x00000000
        /*0830*/ 	.short	0x0101
        /*0832*/ 	.byte	0x05
	.zero		1


	//   ....[38]....
        /*0834*/ 	.word	0x00008310
        /*0838*/ 	.word	0x000000ff
        /*083c*/ 	.word	0x00030850
        /*0840*/ 	.short	0x010a
        /*0842*/ 	.byte	0x05
	.zero		1


	//   ....[39]....
        /*0844*/ 	.word	0x00008350
        /*0848*/ 	.word	0x000000ff
        /*084c*/ 	.word	0x00030850
        /*0850*/ 	.short	0x010a
        /*0852*/ 	.byte	0x05
	.zero		1


	//   ....[40]....
        /*0854*/ 	.word	0x00008960
        /*0858*/ 	.word	0x000000ff
        /*085c*/ 	.word	0x00000000
        /*0860*/ 	.short	0x0101
        /*0862*/ 	.byte	0x04
	.zero		1


	//   ....[41]....
        /*0864*/ 	.word	0x00009660
        /*0868*/ 	.word	0x000000ff
        /*086c*/ 	.word	0x00000000
        /*0870*/ 	.short	0x0101
        /*0872*/ 	.byte	0x04
	.zero		1


	//   ....[42]....
        /*0874*/ 	.word	0x0000bd70
        /*0878*/ 	.word	0x000000ff
        /*087c*/ 	.word	0x00030840
        /*0880*/ 	.short	0x010a
        /*0882*/ 	.byte	0x2e
	.zero		1


	//   ....[43]....
        /*0884*/ 	.word	0x0000c360
        /*0888*/ 	.word	0x000000ff
        /*088c*/ 	.word	0x00030830
        /*0890*/ 	.short	0x0107
        /*0892*/ 	.byte	0x2e
	.zero		1


	//   ....[44]....
        /*0894*/ 	.word	0x0000c3d0
        /*0898*/ 	.word	0x000000ff
        /*089c*/ 	.word	0x00030830
        /*08a0*/ 	.short	0x0101
        /*08a2*/ 	.byte	0x2e
	.zero		1


	//   ....[45]....
        /*08a4*/ 	.word	0x0000cd90
        /*08a8*/ 	.word	0x000000ff
        /*08ac*/ 	.word	0x00030800
        /*08b0*/ 	.short	0x0107
        /*08b2*/ 	.byte	0x2e
	.zero		1


	//   ....[46]....
        /*08b4*/ 	.word	0x0000cdf0
        /*08b8*/ 	.word	0x000000ff
        /*08bc*/ 	.word	0x00030800
        /*08c0*/ 	.short	0x0101
        /*08c2*/ 	.byte	0x2e
	.zero		1


	//   ....[47]....
        /*08c4*/ 	.word	0x0000ce10
        /*08c8*/ 	.word	0x000000ff
        /*08cc*/ 	.word	0x00030820
        /*08d0*/ 	.short	0x010a
        /*08d2*/ 	.byte	0x2e
	.zero		1


	//   ....[48]....
        /*08d4*/ 	.word	0x0000d1f0
        /*08d8*/ 	.word	0x00000013
        /*08dc*/ 	.word	0x00030840
        /*08e0*/ 	.short	0x010a
        /*08e2*/ 	.byte	0x3f
	.zero		1


	//   ....[49]....
        /*08e4*/ 	.word	0x0000d730
        /*08e8*/ 	.word	0x00000013
        /*08ec*/ 	.word	0x00030830
        /*08f0*/ 	.short	0x0107
        /*08f2*/ 	.byte	0x3f
	.zero		1


	//   ....[50]....
        /*08f4*/ 	.word	0x0000d7e0
        /*08f8*/ 	.word	0x00000013
        /*08fc*/ 	.word	0x00030830
        /*0900*/ 	.short	0x0101
        /*0902*/ 	.byte	0x3f
	.zero		1


	//   ....[51]....
        /*0904*/ 	.word	0x0000d840
        /*0908*/ 	.word	0x00000006
        /*090c*/ 	.word	0x00030860
        /*0910*/ 	.short	0x010a
        /*0912*/ 	.byte	0x3f
	.zero		1


	//   ....[52]....
        /*0914*/ 	.word	0x0000dcf0
        /*0918*/ 	.word	0x00000006
        /*091c*/ 	.word	0x00030850
        /*0920*/ 	.short	0x0107
        /*0922*/ 	.byte	0x3f
	.zero		1


	//   ....[53]....
        /*0924*/ 	.word	0x0000de40
        /*0928*/ 	.word	0x00000006
        /*092c*/ 	.word	0x00030850
        /*0930*/ 	.short	0x0101
        /*0932*/ 	.byte	0x3f
	.zero		1


	//   ....[54]....
        /*0934*/ 	.word	0x0000dfe0
        /*0938*/ 	.word	0x00000000
        /*093c*/ 	.word	0x00030860
        /*0940*/ 	.short	0x010a
        /*0942*/ 	.byte	0x3f
	.zero		1


	//   ....[55]....
        /*0944*/ 	.word	0x0000e510
        /*0948*/ 	.word	0x00000000
        /*094c*/ 	.word	0x00030850
        /*0950*/ 	.short	0x0107
        /*0952*/ 	.byte	0x3f
	.zero		1


	//   ....[56]....
        /*0954*/ 	.word	0x0000e5c0
        /*0958*/ 	.word	0x00000000
        /*095c*/ 	.word	0x00030850
        /*0960*/ 	.short	0x0101
        /*0962*/ 	.byte	0x3f
	.zero		1


	//   ....[57]....
        /*0964*/ 	.word	0x0000e660
        /*0968*/ 	.word	0x00000007
        /*096c*/ 	.word	0x00030820
        /*0970*/ 	.short	0x010a
        /*0972*/ 	.byte	0x3f
	.zero		1


	//   ....[58]....
        /*0974*/ 	.word	0x0000e7e0
        /*0978*/ 	.word	0x00000005
        /*097c*/ 	.word	0x00030840
        /*0980*/ 	.short	0x010a
        /*0982*/ 	.byte	0x3f
	.zero		1


	//   ....[59]....
        /*0984*/ 	.word	0x0000e880
        /*0988*/ 	.word	0x00000007
        /*098c*/ 	.word	0x00030840
        /*0990*/ 	.short	0x010a
        /*0992*/ 	.byte	0x3f
	.zero		1


	//   ....[60]....
        /*0994*/ 	.word	0x0000e8c0
        /*0998*/ 	.word	0x00000005
        /*099c*/ 	.word	0x00030860
        /*09a0*/ 	.short	0x010a
        /*09a2*/ 	.byte	0x3f
	.zero		1


	//   ....[61]....
        /*09a4*/ 	.word	0x0000e900
        /*09a8*/ 	.word	0x00000007
        /*09ac*/ 	.word	0x00030860
        /*09b0*/ 	.short	0x010a
        /*09b2*/ 	.byte	0x3f
	.zero		1


	//   ....[62]....
        /*09b4*/ 	.word	0x0000e970
        /*09b8*/ 	.word	0x00000003
        /*09bc*/ 	.word	0x00030800
        /*09c0*/ 	.short	0x010a
        /*09c2*/ 	.byte	0x3f
	.zero		1


	//   ....[63]....
        /*09c4*/ 	.word	0x0000e9d0
        /*09c8*/ 	.word	0x00000003
        /*09cc*/ 	.word	0x00030830
        /*09d0*/ 	.short	0x010a
        /*09d2*/ 	.byte	0x3f
	.zero		1


	//   ....[64]....
        /*09d4*/ 	.word	0x0000ea30
        /*09d8*/ 	.word	0x00000005
        /*09dc*/ 	.word	0x00030830
        /*09e0*/ 	.short	0x010a
        /*09e2*/ 	.byte	0x3f
	.zero		1


	//   ....[65]....
        /*09e4*/ 	.word	0x0000ea90
        /*09e8*/ 	.word	0x00000003
        /*09ec*/ 	.word	0x00030850
        /*09f0*/ 	.short	0x010a
        /*09f2*/ 	.byte	0x3f
	.zero		1


	//   ....[66]....
        /*09f4*/ 	.word	0x0000eaf0
        /*09f8*/ 	.word	0x00000005
        /*09fc*/ 	.word	0x00030830
        /*0a00*/ 	.short	0x010a
        /*0a02*/ 	.byte	0x3f
	.zero		1


	//   ....[67]....
        /*0a04*/ 	.word	0x0000eb50
        /*0a08*/ 	.word	0x00000003
        /*0a0c*/ 	.word	0x00030850
        /*0a10*/ 	.short	0x010a
        /*0a12*/ 	.byte	0x3f
	.zero		1


	//   ....[68]....
        /*0a14*/ 	.word	0x0000ebb0
        /*0a18*/ 	.word	0x00000003
        /*0a1c*/ 	.word	0x00030850
        /*0a20*/ 	.short	0x010a
        /*0a22*/ 	.byte	0x3f
	.zero		1


	//   ....[69]....
        /*0a24*/ 	.word	0x0000ec90
        /*0a28*/ 	.word	0x00000003
        /*0a2c*/ 	.word	0x00030840
        /*0a30*/ 	.short	0x010a
        /*0a32*/ 	.byte	0x3f
	.zero		1


	//   ....[70]....
        /*0a34*/ 	.word	0x0000feb0
        /*0a38*/ 	.word	0x00000003
        /*0a3c*/ 	.word	0x00030820
        /*0a40*/ 	.short	0x010a
        /*0a42*/ 	.byte	0x3f
	.zero		1


	//   ....[71]....
        /*0a44*/ 	.word	0x0000ff00
        /*0a48*/ 	.word	0x00000013
        /*0a4c*/ 	.word	0x00030840
        /*0a50*/ 	.short	0x010a
        /*0a52*/ 	.byte	0x3f
	.zero		1


	//   ....[72]....
        /*0a54*/ 	.word	0x00010690
        /*0a58*/ 	.word	0x00000006
        /*0a5c*/ 	.word	0x00030860
        /*0a60*/ 	.short	0x010a
        /*0a62*/ 	.byte	0x3f
	.zero		1


	//   ....[73]....
        /*0a64*/ 	.word	0x00010f90
        /*0a68*/ 	.word	0x00000000
        /*0a6c*/ 	.word	0x00030860
        /*0a70*/ 	.short	0x010a
        /*0a72*/ 	.byte	0x3f
	.zero		1


	//   ....[74]....
        /*0a74*/ 	.word	0x00011850
        /*0a78*/ 	.word	0x00000007
        /*0a7c*/ 	.word	0x00030820
        /*0a80*/ 	.short	0x010a
        /*0a82*/ 	.byte	0x3f
	.zero		1


	//   ....[75]....
        /*0a84*/ 	.word	0x000119f0
        /*0a88*/ 	.word	0x00000005
        /*0a8c*/ 	.word	0x00030840
        /*0a90*/ 	.short	0x010a
        /*0a92*/ 	.byte	0x3f
	.zero		1


	//   ....[76]....
        /*0a94*/ 	.word	0x00011a40
        /*0a98*/ 	.word	0x00000007
        /*0a9c*/ 	.word	0x00030840
        /*0aa0*/ 	.short	0x010a
        /*0aa2*/ 	.byte	0x3f
	.zero		1


	//   ....[77]....
        /*0aa4*/ 	.word	0x00011a90
        /*0aa8*/ 	.word	0x00000005
        /*0aac*/ 	.word	0x00030860
        /*0ab0*/ 	.short	0x010a
        /*0ab2*/ 	.byte	0x3f
	.zero		1


	//----- nvinfo : EIATTR_NUM_MBARRIERS
	.align		4
.L_767:
        /*0ab4*/ 	.byte	0x03, 0x38
        /*0ab6*/ 	.short	0x0016


	//----- nvinfo : EIATTR_EXIT_INSTR_OFFSETS
	.align		4
        /*0ab8*/ 	.byte	0x04, 0x1c
        /*0aba*/ 	.short	(.L_769 - .L_768)


	//   ....[0]....
.L_768:
        /*0abc*/ 	.word	0x0000e950


	//----- nvinfo : EIATTR_MAX_THREADS
	.align		4
.L_769:
        /*0ac0*/ 	.byte	0x04, 0x05
        /*0ac2*/ 	.short	(.L_771 - .L_770)
.L_770:
        /*0ac4*/ 	.word	0x00000180
        /*0ac8*/ 	.word	0x00000001
        /*0acc*/ 	.word	0x00000001


	//----- nvinfo : EIATTR_CRS_STACK_SIZE
	.align		4
.L_771:
        /*0ad0*/ 	.byte	0x04, 0x1e
        /*0ad2*/ 	.short	(.L_773 - .L_772)
.L_772:
        /*0ad4*/ 	.word	0x00000000


	//----- nvinfo : EIATTR_CBANK_PARAM_SIZE
	.align		4
.L_773:
        /*0ad8*/ 	.byte	0x03, 0x19
        /*0ada*/ 	.short	0x0a70


	//----- nvinfo : EIATTR_PARAM_CBANK
	.align		4
        /*0adc*/ 	.byte	0x04, 0x0a
        /*0ade*/ 	.short	(.L_775 - .L_774)
	.align		4
.L_774:
        /*0ae0*/ 	.word	index@(.nv.constant0._ZN7cutlass13device_kernelIN5flash11enable_sm90INS1_16FlashAttnFwdSm90INS1_25CollectiveMainloopFwdSm90ILi2EN4cute5tupleIJNS5_1CILi1EEES8_S8_EEENS6_IJNS7_ILi128EEENS7_ILi96EEENS7_ILi192EEEEEELi192ENS_6half_tEfNS_4arch4Sm90ELb1ELb0ELb0ELb0ELb1ELb0ELb0ELb1ELb1ELb1ELb1ELb0EEENS1_21CollectiveEpilogueFwdINS6_IJSA_SC_SB_EEES9_SE_SG_Li256ELb0ELb1ELb1ELb0EEENS1_19SingleTileSchedulerILb0ELb1ELb1ELi128EEEEEEEEEvNT_6ParamsE)
        /*0ae4*/ 	.short	0x0210
        /*0ae6*/ 	.short	0x0a70


	//----- nvinfo : EIATTR_SW_WAR
	.align		4
.L_775:
        /*0ae8*/ 	.byte	0x04, 0x36
        /*0aea*/ 	.short	(.L_777 - .L_776)
.L_776:
        /*0aec*/ 	.word	0x00000008
.L_777:


//--------------------- .nv.info._ZN7cutlass13device_kernelIN5flash11enable_sm90INS1_16FlashAttnFwdSm90INS1_25CollectiveMainloopFwdSm90ILi2EN4cute5tupleIJNS5_1CILi1EEES8_S8_EEENS6_IJNS7_ILi128EEENS7_ILi96EEENS7_ILi192EEEEEELi192ENS_6half_tEfNS_4arch4Sm90ELb1ELb0ELb0ELb1ELb1ELb0ELb0ELb1ELb1ELb1ELb1ELb0EEENS1_21CollectiveEpilogueFwdINS6_IJSA_SC_SB_EEES9_SE_SG_Li256ELb1ELb1ELb1ELb0EEENS1_36VarlenDynamicPersistentTileSchedulerILi128ELi96ELi256ELi128ELb1ELb1ELb1ELb1ELb1ELb1EEEEEEEEEvNT_6ParamsE --------------------------
	.section	.nv.info._ZN7cutlass13device_kernelIN5flash11enable_sm90INS1_16FlashAttnFwdSm90INS1_25CollectiveMainloopFwdSm90ILi2EN4cute5tupleIJNS5_1CILi1EEES8_S8_EEENS6_IJNS7_ILi128EEENS7_ILi96EEENS7_ILi192EEEEEELi192ENS_6half_tEfNS_4arch4Sm90ELb1ELb0ELb0ELb1ELb1ELb0ELb0ELb1ELb1ELb1ELb1ELb0EEENS1_21CollectiveEpilogueFwdINS6_IJSA_SC_SB_EEES9_SE_SG_Li256ELb1ELb1ELb1ELb0EEENS1_36VarlenDynamicPersistentTileSchedulerILi128ELi96ELi256ELi128ELb1ELb1ELb1ELb1ELb1ELb1EEEEEEEEEvNT_6ParamsE,"",@"SHT_CUDA_INFO"
	.sectionflags	@""
	.align	4


	//----- nvinfo : EIATTR_CUDA_API_VERSION
	.align		4
        /*0000*/ 	.byte	0x04, 0x37
        /*0002*/ 	.short	(.L_779 - .L_778)
.L_778:
        /*0004*/ 	.word	0x00000082


	//----- nvinfo : EIATTR_KPARAM_INFO
	.align		4
.L_779:
        /*0008*/ 	.byte	0x04, 0x17
        /*000a*/ 	.short	(.L_781 - .L_780)
.L_780:
        /*000c*/ 	.word	0x00000000
        /*0010*/ 	.short	0x0000
        /*0012*/ 	.short	0x0070
        /*0014*/ 	.byte	0x00, 0xf0, 0x01, 0x2a


	//----- nvinfo : EIATTR_SPARSE_MMA_MASK
	.align		4
.L_781:
        /*0018*/ 	.byte	0x03, 0x50
        /*001a*/ 	.short	0x0000


	//----- nvinfo : EIATTR_MAXREG_COUNT
	.align		4
        /*001c*/ 	.byte	0x03, 0x1b
        /*001e*/ 	.short	0x00a8


	//----- nvinfo : EIATTR_NUM_BARRIERS
	.align		4
        /*0020*/ 	.byte	0x02, 0x4c
        /*0022*/ 	.byte	0x09
	.zero		1


	//----- nvinfo : EIATTR_EXTERNS
	.align		4
        /*0024*/ 	.byte	0x04, 0x0f
        /*0026*/ 	.short	(.L_783 - .L_782)


	//   ....[0]....
	.align		4
.L_782:
        /*0028*/ 	.word	index@(__assertfail)


	//----- nvinfo : EIATTR_ANNOTATIONS
	.align		4
.L_783:
        /*002c*/ 	.byte	0x04, 0x55
        /*002e*/ 	.short	(.L_785 - .L_784)


	//   ....[0]....
.L_784:
        /* <DEDUP_REMOVED lines=20> */


	//----- nvinfo : EIATTR_MERCURY_ISA_VERSION
	.align		4
.L_785:
        /*0158*/ 	.byte	0x03, 0x5f
        /*015a*/ 	.short	0x0101


	//----- nvinfo : EIATTR_UNUSED_LOAD_BYTE_OFFSET
	.align		4
        /*015c*/ 	.byte	0x04, 0x44
        /*015e*/ 	.short	(.L_787 - .L_786)


	//   ....[0]....
.L_786:
        /*0160*/ 	.word	0x00000950
        /*0164*/ 	.word	0x0000fff0


	//   ....[1]....
        /*0168*/ 	.word	0x00009860
        /*016c*/ 	.word	0x0000fff0


	//----- nvinfo : EIATTR_INT_WARP_WIDE_INSTR_OFFSETS
	.align		4
.L_787:
        /*0170*/ 	.byte	0x04, 0x31
        /*0172*/ 	.short	(.L_789 - .L_788)


	//   ....[0]....
.L_788:
        /*0174*/ 	.word	0x000000c0


	//   ....[1]....
        /*0178*/ 	.word	0x000000d0


	//   ....[2]....
        /*017c*/ 	.word	0x00000170


	//   ....[3]....
        /*0180*/ 	.word	0x0000eea0


	//   ....[4]....
        /*0184*/ 	.word	0x0000ef30


	//   ....[5]....
        /*0188*/ 	.word	0x00011d00


	//   ....[6]....
        /*018c*/ 	.word	0x00011d90


	//----- nvinfo : EIATTR_COOP_GROUP_MASK_REGIDS
	.align		4
.L_789:
        /*0190*/ 	.byte	0x04, 0x29
        /*0192*/ 	.short	(.L_791 - .L_790)


	//   ....[0]....
.L_790:
        /*0194*/ 	.word	0xffffffff


	//   ....[1]....
        /*0198*/ 	.word	0xffffffff


	//   ....[2]....
        /*019c*/ 	.word	0xffffffff


	//   ....[3]....
        /*01a0*/ 	.word	0xffffffff


	//   ....[4]....
        /*01a4*/ 	.word	0xffffffff


	//   ....[5]....
        /*01a8*/ 	.word	0xffffffff


	//   ....[6]....
        /*01ac*/ 	.word	0xffffffff


	//   ....[7]....
        /*01b0*/ 	.word	0xffffffff


	//   ....[8]....
        /*01b4*/ 	.word	0xffffffff


	//   ....[9]....
        /*01b8*/ 	.word	0xffffffff


	//   ....[10]....
        /*01bc*/ 	.word	0xffffffff


	//   ....[11]....
        /*01c0*/ 	.word	0xffffffff


	//   ....[12]....
        /*01c4*/ 	.word	0xffffffff


	//   ....[13]....
        /*01c8*/ 	.word	0xffffffff


	//   ....[14]....
        /*01cc*/ 	.word	0xffffffff


	//   ....[15]....
        /*01d0*/ 	.word	0xffffffff


	//   ....[16]....
        /*01d4*/ 	.word	0xffffffff


	//   ....[17]....
        /*01d8*/ 	.word	0xffffffff


	//   ....[18]....
        /*01dc*/ 	.word	0xffffffff


	//   ....[19]....
        /*01e0*/ 	.word	0xffffffff


	//   ....[20]....
        /*01e4*/ 	.word	0xffffffff


	//   ....[21]....
        /*01e8*/ 	.word	0xffffffff


	//   ....[22]....
        /*01ec*/ 	.word	0xffffffff


	//   ....[23]....
        /*01f0*/ 	.word	0xffffffff


	//   ....[24]....
        /*01f4*/ 	.word	0xffffffff


	//   ....[25]....
        /*01f8*/ 	.word	0xffffffff


	//   ....[26]....
        /*01fc*/ 	.word	0xffffffff


	//   ....[27]....
        /*0200*/ 	.word	0xffffffff


	//   ....[28]....
        /*0204*/ 	.word	0xffffffff


	//   ....[29]....
        /*0208*/ 	.word	0xffffffff


	//   ....[30]....
        /*020c*/ 	.word	0xffffffff


	//   ....[31]....
        /*0210*/ 	.word	0xffffffff


	//   ....[32]....
        /*0214*/ 	.word	0xffffffff


	//   ....[33]....
        /*0218*/ 	.word	0xffffffff


	//   ....[34]....
        /*021c*/ 	.word	0xffffffff


	//   ....[35]....
        /*0220*/ 	.word	0xffffffff


	//   ....[36]....
        /*0224*/ 	.word	0xffffffff


	//   ....[37]....
        /*0228*/ 	.word	0xffffffff


	//   ....[38]....
        /*022c*/ 	.word	0xffffffff


	//   ....[39]....
        /*0230*/ 	.word	0xffffffff


	//   ....[40]....
        /*0234*/ 	.word	0xffffffff


	//   ....[41]....
        /*0238*/ 	.word	0xffffffff


	//   ....[42]....
        /*023c*/ 	.word	0xffffffff


	//   ....[43]....
        /*0240*/ 	.word	0xffffffff


	//   ....[44]....
        /*0244*/ 	.word	0xffffffff


	//   ....[45]....
        /*0248*/ 	.word	0xffffffff


	//   ....[46]....
        /*024c*/ 	.word	0xffffffff


	//   ....[47]....
        /*0250*/ 	.word	0xffffffff


	//   ....[48]....
        /*0254*/ 	.word	0xffffffff


	//   ....[49]....
        /*0258*/ 	.word	0xffffffff


	//   ....[50]....
        /*025c*/ 	.word	0xffffffff


	//   ....[51]....
        /*0260*/ 	.word	0xffffffff


	//   ....[52]....
        /*0264*/ 	.word	0xffffffff


	//   ....[53]....
        /*0268*/ 	.word	0xffffffff


	//   ....[54]....
        /*026c*/ 	.word	0xffffffff


	//   ....[55]....
        /*0270*/ 	.word	0xffffffff


	//   ....[56]....
        /*0274*/ 	.word	0xffffffff


	//   ....[57]....
        /*0278*/ 	.word	0xffffffff


	//   ....[58]....
        /*027c*/ 	.word	0xffffffff


	//   ....[59]....
        /*0280*/ 	.word	0xffffffff


	//   ....[60]....
        /*0284*/ 	.word	0xffffffff


	//   ....[61]....
        /*0288*/ 	.word	0xffffffff


	//   ....[62]....
        /*028c*/ 	.word	0xffffffff


	//   ....[63]....
        /*0290*/ 	.word	0xffffffff


	//   ....[64]....
        /*0294*/ 	.word	0xffffffff


	//   ....[65]....
        /*0298*/ 	.word	0xffffffff


	//   ....[66]....
        /*029c*/ 	.word	0xffffffff


	//   ....[67]....
        /*02a0*/ 	.word	0xffffffff


	//   ....[68]....
        /*02a4*/ 	.word	0xffffffff


	//   ....[69]....
        /*02a8*/ 	.word	0xffffffff


	//   ....[70]....
        /*02ac*/ 	.word	0xffffffff


	//   ....[71]....
        /*02b0*/ 	.word	0xffffffff


	//   ....[72]....
        /*02b4*/ 	.word	0xffffffff


	//   ....[73]....
        /*02b8*/ 	.word	0xffffffff


	//   ....[74]....
        /*02bc*/ 	.word	0xffffffff


	//   ....[75]....
        /*02c0*/ 	.word	0xffffffff


	//   ....[76]....
        /*02c4*/ 	.word	0xffffffff


	//   ....[77]....
        /*02c8*/ 	.word	0xffffffff


	//   ....[78]....
        /*02cc*/ 	.word	0xffffffff


	//   ....[79]....
        /*02d0*/ 	.word	0xffffffff


	//   ....[80]....
        /*02d4*/ 	.word	0xffffffff


	//   ....[81]....
        /*02d8*/ 	.word	0xffffffff


	//   ....[82]....
        /*02dc*/ 	.word	0xffffffff


	//   ....[83]....
        /*02e0*/ 	.word	0xffffffff


	//   ....[84]....
        /*02e4*/ 	.word	0xffffffff


	//   ....[85]....
        /*02e8*/ 	.word	0xffffffff


	//   ....[86]....
        /*02ec*/ 	.word	0xffffffff


	//   ....[87]....
        /*02f0*/ 	.word	0xffffffff


	//   ....[88]....
        /*02f4*/ 	.word	0xffffffff


	//   ....[89]....
        /*02f8*/ 	.word	0xffffffff


	//   ....[90]....
        /*02fc*/ 	.word	0xffffffff


	//   ....[91]....
        /*0300*/ 	.word	0xffffffff


	//   ....[92]....
        /*0304*/ 	.word	0xffffffff


	//   ....[93]....
        /*0308*/ 	.word	0xffffffff


	//   ....[94]....
        /*030c*/ 	.word	0xffffffff


	//   ....[95]....
        /*0310*/ 	.word	0xffffffff


	//   ....[96]....
        /*0314*/ 	.word	0xffffffff


	//   ....[97]....
        /*0318*/ 	.word	0xffffffff


	//   ....[98]....
        /*031c*/ 	.word	0xffffffff


	//   ....[99]....
        /*0320*/ 	.word	0xffffffff


	//   ....[100]....
        /*0324*/ 	.word	0xffffffff


	//   ....[101]....
        /*0328*/ 	.word	0xffffffff


	//   ....[102]....
        /*032c*/ 	.word	0xffffffff


	//   ....[103]....
        /*0330*/ 	.word	0xffffffff


	//   ....[104]....
        /*0334*/ 	.word	0xffffffff


	//   ....[105]....
        /*0338*/ 	.word	0xffffffff


	//   ....[106]....
        /*033c*/ 	.word	0xffffffff


	//   ....[107]....
        /*0340*/ 	.word	0xffffffff


	//   ....[108]....
        /*0344*/ 	.word	0xffffffff


	//   ....[109]....
        /*0348*/ 	.word	0xffffffff


	//   ....[110]....
        /*034c*/ 	.word	0xffffffff


	//   ....[111]....
        /*0350*/ 	.word	0xffffffff


	//   ....[112]....
        /*0354*/ 	.word	0xffffffff


	//   ....[113]....
        /*0358*/ 	.word	0xffffffff


	//   ....[114]....
        /*035c*/ 	.word	0xffffffff


	//   ....[115]....
        /*0360*/ 	.word	0xffffffff


	//   ....[116]....
        /*0364*/ 	.word	0xffffffff


	//   ....[117]....
        /*0368*/ 	.word	0xffffffff


	//   ....[118]....
        /*036c*/ 	.word	0xffffffff


	//   ....[119]....
        /*0370*/ 	.word	0xffffffff


	//   ....[120]....
        /*0374*/ 	.word	0xffffffff


	//   ....[121]....
        /*0378*/ 	.word	0xffffffff


	//   ....[122]....
        /*037c*/ 	.word	0xffffffff


	//   ....[123]....
        /*0380*/ 	.word	0xffffffff


	//   ....[124]....
        /*0384*/ 	.word	0xffffffff


	//   ....[125]....
        /*0388*/ 	.word	0xffffffff


	//   ....[126]....
        /*038c*/ 	.word	0xffffffff


	//   ....[127]....
        /*0390*/ 	.word	0xffffffff


	//   ....[128]....
        /*0394*/ 	.word	0xffffffff


	//   ....[129]....
        /*0398*/ 	.word	0xffffffff


	//   ....[130]....
        /*039c*/ 	.word	0xffffffff


	//   ....[131]....
        /*03a0*/ 	.word	0xffffffff


	//   ....[132]....
        /*03a4*/ 	.word	0xffffffff


	//   ....[133]....
        /*03a8*/ 	.word	0xffffffff


	//   ....[134]....
        /*03ac*/ 	.word	0xffffffff


	//   ....[135]....
        /*03b0*/ 	.word	0xffffffff


	//   ....[136]....
        /*03b4*/ 	.word	0xffffffff


	//   ....[137]....
        /*03b8*/ 	.word	0xffffffff


	//   ....[138]....
        /*03bc*/ 	.word	0xffffffff


	//   ....[139]....
        /*03c0*/ 	.word	0xffffffff


	//   ....[140]....
        /*03c4*/ 	.word	0xffffffff


	//   ....[141]....
        /*03c8*/ 	.word	0xffffffff


	//   ....[142]....
        /*03cc*/ 	.word	0xffffffff


	//   ....[143]....
        /*03d0*/ 	.word	0xffffffff


	//   ....[144]....
        /*03d4*/ 	.word	0xffffffff


	//   ....[145]....
        /*03d8*/ 	.word	0xffffffff


	//   ....[146]....
        /*03dc*/ 	.word	0xffffffff


	//   ....[147]....
        /*03e0*/ 	.word	0xffffffff


	//   ....[148]....
        /*03e4*/ 	.word	0xffffffff


	//   ....[149]....
        /*03e8*/ 	.word	0xffffffff


	//   ....[150]....
        /*03ec*/ 	.word	0xffffffff


	//   ....[151]....
        /*03f0*/ 	.word	0x0500000f


	//   ....[152]....
        /*03f4*/ 	.word	0x0500000f


	//   ....[153]....
        /*03f8*/ 	.word	0x0500000f


	//   ....[154]....
        /*03fc*/ 	.word	0x0500000f


	//   ....[155]....
        /*0400*/ 	.word	0x0500000f


	//   ....[156]....
        /*0404*/ 	.word	0x0500000f


	//   ....[157]....
        /*0408*/ 	.word	0x0500000f


	//   ....[158]....
        /*040c*/ 	.word	0x0500000f


	//   ....[159]....
        /*0410*/ 	.word	0x0500000f


	//   ....[160]....
        /*0414*/ 	.word	0x0500000f


	//   ....[161]....
        /*0418*/ 	.word	0x0500000f


	//   ....[162]....
        /*041c*/ 	.word	0x0500000f


	//   ....[163]....
        /*0420*/ 	.word	0x0500000f


	//   ....[164]....
        /*0424*/ 	.word	0x0500000f


	//   ....[165]....
        /*0428*/ 	.word	0x0500000f


	//   ....[166]....
        /*042c*/ 	.word	0x0500000f


	//   ....[167]....
        /*0430*/ 	.word	0x0500000f


	//   ....[168]....
        /*0434*/ 	.word	0x0500000f


	//   ....[169]....
        /*0438*/ 	.word	0x0500000f


	//   ....[170]....
        /*043c*/ 	.word	0x0500000f


	//   ....[171]....
        /*0440*/ 	.word	0x0500000f


	//   ....[172]....
        /*0444*/ 	.word	0x0500000f


	//   ....[173]....
        /*0448*/ 	.word	0x0500000f


	//   ....[174]....
        /*044c*/ 	.word	0x0500000f


	//   ....[175]....
        /*0450*/ 	.word	0x0500000f


	//   ....[176]....
        /*0454*/ 	.word	0x0500000f


	//   ....[177]....
        /*0458*/ 	.word	0x0500000f


	//   ....[178]....
        /*045c*/ 	.word	0x0500000f


	//   ....[179]....
        /*0460*/ 	.word	0x0500000f


	//   ....[180]....
        /*0464*/ 	.word	0x0500000f


	//   ....[181]....
        /*0468*/ 	.word	0x0500000f


	//   ....[182]....
        /*046c*/ 	.word	0x0500000f


	//   ....[183]....
        /*0470*/ 	.word	0x0500000f


	//   ....[184]....
        /*0474*/ 	.word	0x0500000f


	//   ....[185]....
        /*0478*/ 	.word	0x0500000f


	//   ....[186]....
        /*047c*/ 	.word	0x0500000f


	//   ....[187]....
        /*0480*/ 	.word	0x0500000f


	//   ....[188]....
        /*0484*/ 	.word	0x0500000f


	//   ....[189]....
        /*0488*/ 	.word	0x0500000f


	//   ....[190]....
        /*048c*/ 	.word	0x0500000f


	//   ....[191]....
        /*0490*/ 	.word	0x0500000f


	//   ....[192]....
        /*0494*/ 	.word	0x0500000f


	//   ....[193]....
        /*0498*/ 	.word	0x0500000f


	//   ....[194]....
        /*049c*/ 	.word	0x0500000f


	//   ....[195]....
        /*04a0*/ 	.word	0x0500000f


	//   ....[196]....
        /*04a4*/ 	.word	0x0500000f


	//   ....[197]....
        /*04a8*/ 	.word	0x0500000f


	//   ....[198]....
        /*04ac*/ 	.word	0x0500000f


	//   ....[199]....
        /*04b0*/ 	.word	0x0500000f


	//   ....[200]....
        /*04b4*/ 	.word	0x0500000f


	//   ....[201]....
        /*04b8*/ 	.word	0x0500000f


	//   ....[202]....
        /*04bc*/ 	.word	0x0500000f


	//   ....[203]....
        /*04c0*/ 	.word	0x0500000f


	//   ....[204]....
        /*04c4*/ 	.word	0x0500000f


	//   ....[205]....
        /*04c8*/ 	.word	0x0500000f


	//   ....[206]....
        /*04cc*/ 	.word	0x0500000f


	//   ....[207]....
        /*04d0*/ 	.word	0x0500000f


	//   ....[208]....
        /*04d4*/ 	.word	0x0500000f


	//   ....[209]....
        /*04d8*/ 	.word	0x0500000f


	//   ....[210]....
        /*04dc*/ 	.word	0x0500000f


	//   ....[211]....
        /*04e0*/ 	.word	0x0500000f


	//   ....[212]....
        /*04e4*/ 	.word	0x0500000f


	//   ....[213]....
        /*04e8*/ 	.word	0x0500000f


	//   ....[214]....
        /*04ec*/ 	.word	0x0500000f


	//   ....[215]....
        /*04f0*/ 	.word	0x0500000f


	//   ....[216]....
        /*04f4*/ 	.word	0x0500000f


	//   ....[217]....
        /*04f8*/ 	.word	0x0500000f


	//   ....[218]....
        /*04fc*/ 	.word	0x0500000f


	//   ....[219]....
        /*0500*/ 	.word	0x0500000f


	//   ....[220]....
        /*0504*/ 	.word	0x0500000f


	//   ....[221]....
        /*0508*/ 	.word	0x0500000f


	//   ....[222]....
        /*050c*/ 	.word	0x0500000f


	//   ....[223]....
        /*0510*/ 	.word	0x0500000f


	//   ....[224]....
        /*0514*/ 	.word	0x0500000f


	//   ....[225]....
        /*0518*/ 	.word	0x0500000f


	//   ....[226]....
        /*051c*/ 	.word	0x0500000f


	//   ....[227]....
        /*0520*/ 	.word	0x0500000f


	//   ....[228]....
        /*0524*/ 	.word	0x0500000f


	//   ....[229]....
        /*0528*/ 	.word	0x0500000f


	//   ....[230]....
        /*052c*/ 	.word	0x0500000f


	//   ....[231]....
        /*0530*/ 	.word	0x0500000f


	//   ....[232]....
        /*0534*/ 	.word	0x0500000f


	//   ....[233]....
        /*0538*/ 	.word	0x0500000f


	//   ....[234]....
        /*053c*/ 	.word	0x0500000f


	//----- nvinfo : EIATTR_COOP_GROUP_INSTR_OFFSETS
	.align		4
.L_791:
        /*0540*/ 	.byte	0x04, 0x28
        /*0542*/ 	.short	(.L_793 - .L_792)


	//   ....[0]....
.L_792:
        /*0544*/ 	.word	0x00000070


	//   ....[1]....
        /*0548*/ 	.word	0x000000b0


	//   ....[2]....
        /*054c*/ 	.word	0x000002d0


	//   ....[3]....
        /*0550*/ 	.word	0x00000430


	//   ....[4]....
        /*0554*/ 	.word	0x00000550


	//   ....[5]....
        /*0558*/ 	.word	0x000006b0


	//   ....[6]....
        /*055c*/ 	.word	0x00001dc0


	//   ....[7]....
        /*0560*/ 	.word	0x00002930


	//   ....[8]....
        /*0564*/ 	.word	0x00002960


	//   ....[9]....
        /*0568*/ 	.word	0x00002f10


	//   ....[10]....
        /*056c*/ 	.word	0x00002f90


	//   ....[11]....
        /*0570*/ 	.word	0x00003700


	//   ....[12]....
        /*0574*/ 	.word	0x00003770


	//   ....[13]....
        /*0578*/ 	.word	0x00005140


	//   ....[14]....
        /*057c*/ 	.word	0x00005600


	//   ....[15]....
        /*0580*/ 	.word	0x00005620


	//   ....[16]....
        /*0584*/ 	.word	0x00005680


	//   ....[17]....
        /*0588*/ 	.word	0x00005c80


	//   ....[18]....
        /*058c*/ 	.word	0x00005d10


	//   ....[19]....
        /*0590*/ 	.word	0x00007a30


	//   ....[20]....
        /*0594*/ 	.word	0x00007a40


	//   ....[21]....
        /*0598*/ 	.word	0x00007a70


	//   ....[22]....
        /*059c*/ 	.word	0x00007a80


	//   ....[23]....
        /*05a0*/ 	.word	0x00008d80


	//   ....[24]....
        /*05a4*/ 	.word	0x00008db0


	//   ....[25]....
        /*05a8*/ 	.word	0x00008e70


	//   ....[26]....
        /*05ac*/ 	.word	0x00008e80


	//   ....[27]....
        /*05b0*/ 	.word	0x0000a6e0


	//   ....[28]....
        /*05b4*/ 	.word	0x0000a700


	//   ....[29]....
        /*05b8*/ 	.word	0x0000a710


	//   ....[30]....
        /*05bc*/ 	.word	0x0000a720


	//   ....[31]....
        /*05c0*/ 	.word	0x0000b000


	//   ....[32]....
        /*05c4*/ 	.word	0x0000b020


	//   ....[33]....
        /*05c8*/ 	.word	0x0000b160


	//   ....[34]....
        /*05cc*/ 	.word	0x0000b180


	//   ....[35]....
        /*05d0*/ 	.word	0x0000b280


	//   ....[36]....
        /*05d4*/ 	.word	0x0000b2a0


	//   ....[37]....
        /*05d8*/ 	.word	0x0000b3b0


	//   ....[38]....
        /*05dc*/ 	.word	0x0000b3d0


	//   ....[39]....
        /*05e0*/ 	.word	0x0000b830


	//   ....[40]....
        /*05e4*/ 	.word	0x0000b840


	//   ....[41]....
        /*05e8*/ 	.word	0x0000bf00


	//   ....[42]....
        /*05ec*/ 	.word	0x0000bf10


	//   ....[43]....
        /*05f0*/ 	.word	0x0000cfb0


	//   ....[44]....
        /*05f4*/ 	.word	0x0000cfe0


	//   ....[45]....
        /*05f8*/ 	.word	0x0000d100


	//   ....[46]....
        /*05fc*/ 	.word	0x0000d120


	//   ....[47]....
        /*0600*/ 	.word	0x0000d220


	//   ....[48]....
        /*0604*/ 	.word	0x0000d240


	//   ....[49]....
        /*0608*/ 	.word	0x0000d350


	//   ....[50]....
        /*060c*/ 	.word	0x0000d370


	//   ....[51]....
        /*0610*/ 	.word	0x0000d510


	//   ....[52]....
        /*0614*/ 	.word	0x0000d700


	//   ....[53]....
        /*0618*/ 	.word	0x0000d730


	//   ....[54]....
        /*061c*/ 	.word	0x0000d760


	//   ....[55]....
        /*0620*/ 	.word	0x0000d790


	//   ....[56]....
        /*0624*/ 	.word	0x0000d7c0


	//   ....[57]....
        /*0628*/ 	.word	0x0000d7f0


	//   ....[58]....
        /*062c*/ 	.word	0x0000d960


	//   ....[59]....
        /*0630*/ 	.word	0x0000d990


	//   ....[60]....
        /*0634*/ 	.word	0x0000d9c0


	//   ....[61]....
        /*0638*/ 	.word	0x0000d9f0


	//   ....[62]....
        /*063c*/ 	.word	0x0000da20


	//   ....[63]....
        /*0640*/ 	.word	0x0000da50


	//   ....[64]....
        /*0644*/ 	.word	0x0000dae0


	//   ....[65]....
        /*0648*/ 	.word	0x0000db10


	//   ....[66]....
        /*064c*/ 	.word	0x0000db20


	//   ....[67]....
        /*0650*/ 	.word	0x0000db60


	//   ....[68]....
        /*0654*/ 	.word	0x0000fa40


	//   ....[69]....
        /*0658*/ 	.word	0x0000fa60


	//   ....[70]....
        /*065c*/ 	.word	0x0000fb10


	//   ....[71]....
        /*0660*/ 	.word	0x0000fb30


	//   ....[72]....
        /*0664*/ 	.word	0x0000fbd0


	//   ....[73]....
        /*0668*/ 	.word	0x0000fbf0


	//   ....[74]....
        /*066c*/ 	.word	0x0000fc90


	//   ....[75]....
        /*0670*/ 	.word	0x0000fcb0


	//   ....[76]....
        /*0674*/ 	.word	0x0000fd50


	//   ....[77]....
        /*0678*/ 	.word	0x0000fd70


	//   ....[78]....
        /*067c*/ 	.word	0x0000fd80


	//   ....[79]....
        /*0680*/ 	.word	0x0000fe10


	//   ....[80]....
        /*0684*/ 	.word	0x00010510


	//   ....[81]....
        /*0688*/ 	.word	0x00010540


	//   ....[82]....
        /*068c*/ 	.word	0x000105a0


	//   ....[83]....
        /*0690*/ 	.word	0x00010600


	//   ....[84]....
        /*0694*/ 	.word	0x00010650


	//   ....[85]....
        /*0698*/ 	.word	0x000106b0


	//   ....[86]....
        /*069c*/ 	.word	0x00010700


	//   ....[87]....
        /*06a0*/ 	.word	0x00010760


	//   ....[88]....
        /*06a4*/ 	.word	0x000107b0


	//   ....[89]....
        /*06a8*/ 	.word	0x00010810


	//   ....[90]....
        /*06ac*/ 	.word	0x00010860


	//   ....[91]....
        /*06b0*/ 	.word	0x000108c0


	//   ....[92]....
        /*06b4*/ 	.word	0x00010910


	//   ....[93]....
        /*06b8*/ 	.word	0x00010960


	//   ....[94]....
        /*06bc*/ 	.word	0x00010980


	//   ....[95]....
        /*06c0*/ 	.word	0x000109c0


	//   ....[96]....
        /*06c4*/ 	.word	0x00011170


	//   ....[97]....
        /*06c8*/ 	.word	0x000111b0


	//   ....[98]....
        /*06cc*/ 	.word	0x000111c0


	//   ....[99]....
        /*06d0*/ 	.word	0x00011220


	//   ....[100]....
        /*06d4*/ 	.word	0x00011230


	//   ....[101]....
        /*06d8*/ 	.word	0x00011290


	//   ....[102]....
        /*06dc*/ 	.word	0x000112c0


	//   ....[103]....
        /*06e0*/ 	.word	0x00011300


	//   ....[104]....
        /*06e4*/ 	.word	0x00011330


	//   ....[105]....
        /*06e8*/ 	.word	0x00011370


	//   ....[106]....
        /*06ec*/ 	.word	0x000113a0


	//   ....[107]....
        /*06f0*/ 	.word	0x000113e0


	//   ....[108]....
        /*06f4*/ 	.word	0x00011650


	//   ....[109]....
        /*06f8*/ 	.word	0x00011670


	//   ....[110]....
        /*06fc*/ 	.word	0x00011680


	//   ....[111]....
        /*0700*/ 	.word	0x00011710


	//   ....[112]....
        /*0704*/ 	.word	0x00011720


	//   ....[113]....
        /*0708*/ 	.word	0x000117b0


	//   ....[114]....
        /*070c*/ 	.word	0x000117c0


	//   ....[115]....
        /*0710*/ 	.word	0x00011850


	//   ....[116]....
        /*0714*/ 	.word	0x00011860


	//   ....[117]....
        /*0718*/ 	.word	0x000118f0


	//   ....[118]....
        /*071c*/ 	.word	0x00011900


	//   ....[119]....
        /*0720*/ 	.word	0x00011910


	//   ....[120]....
        /*0724*/ 	.word	0x00011ed0


	//   ....[121]....
        /*0728*/ 	.word	0x00011f10


	//   ....[122]....
        /*072c*/ 	.word	0x00011f50


	//   ....[123]....
        /*0730*/ 	.word	0x00011f80


	//   ....[124]....
        /*0734*/ 	.word	0x00012010


	//   ....[125]....
        /*0738*/ 	.word	0x00012040


	//   ....[126]....
        /*073c*/ 	.word	0x000120b0


	//   ....[127]....
        /*0740*/ 	.word	0x000120e0


	//   ....[128]....
        /*0744*/ 	.word	0x00012150


	//   ....[129]....
        /*0748*/ 	.word	0x00012180


	//   ....[130]....
        /*074c*/ 	.word	0x000121b0


	//   ....[131]....
        /*0750*/ 	.word	0x00012200


	//   ....[132]....
        /*0754*/ 	.word	0x00012640


	//   ....[133]....
        /*0758*/ 	.word	0x00012650


	//   ....[134]....
        /*075c*/ 	.word	0x00012690


	//   ....[135]....
        /*0760*/ 	.word	0x000126d0


	//   ....[136]....
        /*0764*/ 	.word	0x00012700


	//   ....[137]....
        /*0768*/ 	.word	0x00012730


	//   ....[138]....
        /*076c*/ 	.word	0x00012760


	//   ....[139]....
        /*0770*/ 	.word	0x00012790


	//   ....[140]....
        /*0774*/ 	.word	0x00012940


	//   ....[141]....
        /*0778*/ 	.word	0x00012970


	//   ....[142]....
        /*077c*/ 	.word	0x000129a0


	//   ....[143]....
        /*0780*/ 	.word	0x000129d0


	//   ....[144]....
        /*0784*/ 	.word	0x00012a00


	//   ....[145]....
        /*0788*/ 	.word	0x00012a30


	//   ....[146]....
        /*078c*/ 	.word	0x00012af0


	//   ....[147]....
        /*0790*/ 	.word	0x00012b10


	//   ....[148]....
        /*0794*/ 	.word	0x00012b30


	//   ....[149]....
        /*0798*/ 	.word	0x00012b90


	//   ....[150]....
        /*079c*/ 	.word	0x000135b0


	//   ....[151]....
        /*07a0*/ 	.word	0x00013b70


	//   ....[152]....
        /*07a4*/ 	.word	0x00013c60


	//   ....[153]....
        /*07a8*/ 	.word	0x00013d00


	//   ....[154]....
        /*07ac*/ 	.word	0x00013d60


	//   ....[155]....
        /*07b0*/ 	.word	0x00013e70


	//   ....[156]....
        /*07b4*/ 	.word	0x00013ee0


	//   ....[157]....
        /*07b8*/ 	.word	0x00013ff0


	//   ....[158]....
        /*07bc*/ 	.word	0x00014060


	//   ....[159]....
        /*07c0*/ 	.word	0x00014170


	//   ....[160]....
        /*07c4*/ 	.word	0x000141e0


	//   ....[161]....
        /*07c8*/ 	.word	0x000142f0


	//   ....[162]....
        /*07cc*/ 	.word	0x00014360


	//   ....[163]....
        /*07d0*/ 	.word	0x00014400


	//   ....[164]....
        /*07d4*/ 	.word	0x00014510


	//   ....[165]....
        /*07d8*/ 	.word	0x00014580


	//   ....[166]....
        /*07dc*/ 	.word	0x00014600


	//   ....[167]....
        /*07e0*/ 	.word	0x000146d0


	//   ....[168]....
        /*07e4*/ 	.word	0x00014750


	//   ....[169]....
        /*07e8*/ 	.word	0x00014830


	//   ....[170]....
        /*07ec*/ 	.word	0x000148b0


	//   ....[171]....
        /*07f0*/ 	.word	0x00014990


	//   ....[172]....
        /*07f4*/ 	.word	0x00014a10


	//   ....[173]....
        /*07f8*/ 	.word	0x00014af0


	//   ....[174]....
        /*07fc*/ 	.word	0x00014b70


	//   ....[175]....
        /*0800*/ 	.word	0x00014c50


	//   ....[176]....
        /*0804*/ 	.word	0x00014cd0


	//   ....[177]....
        /*0808*/ 	.word	0x00014da0


	//   ....[178]....
        /*080c*/ 	.word	0x00014e20


	//   ....[179]....
        /*0810*/ 	.word	0x00014ee0


	//   ....[180]....
        /*0814*/ 	.word	0x00015010


	//   ....[181]....
        /*0818*/ 	.word	0x000150e0


	//   ....[182]....
        /*081c*/ 	.word	0x00015150


	//   ....[183]....
        /*0820*/ 	.word	0x00015220


	//   ....[184]....
        /*0824*/ 	.word	0x00015280


	//   ....[185]....
        /*0828*/ 	.word	0x00015350


	//   ....[186]....
        /*082c*/ 	.word	0x000153b0


	//   ....[187]....
        /*0830*/ 	.word	0x00015480


	//   ....[188]....
        /*0834*/ 	.word	0x000154e0


	//   ....[189]....
        /*0838*/ 	.word	0x000155b0


	//   ....[190]....
        /*083c*/ 	.word	0x00015610


	//   ....[191]....
        /*0840*/ 	.word	0x000156f0


	//   ....[192]....
        /*0844*/ 	.word	0x000157e0


	//   ....[193]....
        /*0848*/ 	.word	0x00015880


	//   ....[194]....
        /*084c*/ 	.word	0x000158e0


	//   ....[195]....
        /*0850*/ 	.word	0x000159e0


	//   ....[196]....
        /*0854*/ 	.word	0x00015a40


	//   ....[197]....
        /*0858*/ 	.word	0x00015b40


	//   ....[198]....
        /*085c*/ 	.word	0x00015ba0


	//   ....[199]....
        /*0860*/ 	.word	0x00015ca0


	//   ....[200]....
        /*0864*/ 	.word	0x00015d00


	//   ....[201]....
        /*0868*/ 	.word	0x00015e00


	//   ....[202]....
        /*086c*/ 	.word	0x00015e60


	//   ....[203]....
        /*0870*/ 	.word	0x00015f30


	//   ....[204]....
        /*0874*/ 	.word	0x00016070


	//   ....[205]....
        /*0878*/ 	.word	0x00016110


	//   ....[206]....
        /*087c*/ 	.word	0x000161f0


	//   ....[207]....
        /*0880*/ 	.word	0x000162c0


	//   ....[208]....
        /*0884*/ 	.word	0x00016320


	//   ....[209]....
        /*0888*/ 	.word	0x00016410


	//   ....[210]....
        /*088c*/ 	.word	0x00016470


	//   ....[211]....
        /*0890*/ 	.word	0x00016560


	//   ....[212]....
        /*0894*/ 	.word	0x000165c0


	//   ....[213]....
        /*0898*/ 	.word	0x000166b0


	//   ....[214]....
        /*089c*/ 	.word	0x00016710


	//   ....[215]....
        /*08a0*/ 	.word	0x000167f0


	//   ....[216]....
        /*08a4*/ 	.word	0x00016880


	//   ....[217]....
        /*08a8*/ 	.word	0x00016920


	//   ....[218]....
        /*08ac*/ 	.word	0x00016a90


	//   ....[219]....
        /*08b0*/ 	.word	0x00016b00


	//   ....[220]....
        /*08b4*/ 	.word	0x00016b80


	//   ....[221]....
        /*08b8*/ 	.word	0x00016bf0


	//   ....[222]....
        /*08bc*/ 	.word	0x00016c60


	//   ....[223]....
        /*08c0*/ 	.word	0x00016ce0


	//   ....[224]....
        /*08c4*/ 	.word	0x00016d60


	//   ....[225]....
        /*08c8*/ 	.word	0x00016df0


	//   ....[226]....
        /*08cc*/ 	.word	0x00016e60


	//   ....[227]....
        /*08d0*/ 	.word	0x00016ed0


	//   ....[228]....
        /*08d4*/ 	.word	0x00016f40


	//   ....[229]....
        /*08d8*/ 	.word	0x00016fc0


	//   ....[230]....
        /*08dc*/ 	.word	0x00017030


	//   ....[231]....
        /*08e0*/ 	.word	0x000170c0


	//   ....[232]....
        /*08e4*/ 	.word	0x00017120


	//   ....[233]....
        /*08e8*/ 	.word	0x000171b0


	//   ....[234]....
        /*08ec*/ 	.word	0x000172e0


	//----- nvinfo : EIATTR_REG_RECONFIG
	.align		4
.L_793:
        /*08f0*/ 	.byte	0x01, 0x54
	.zero		2


	//----- nvinfo : EIATTR_SYSCALL_OFFSETS
	.align		4
        /*08f4*/ 	.byte	0x04, 0x46
        /*08f6*/ 	.short	(.L_795 - .L_794)


	//   ....[0]....
.L_794:
        /*08f8*/ 	.word	0x00001f40


	//   ....[1]....
        /*08fc*/ 	.word	0x0000f090


	//   ....[2]....
        /*0900*/ 	.word	0x0000f1e0


	//   ....[3]....
        /*0904*/ 	.word	0x0000f2d0


	//   ....[4]....
        /*0908*/ 	.word	0x000101a0


	//----- nvinfo : EIATTR_MBARRIER_INSTR_OFFSETS
	.align		4
.L_795:
        /*090c*/ 	.byte	0x04, 0x39
        /*090e*/ 	.short	(.L_797 - .L_796)


	//   ....[0]....
.L_796:
        /*0910*/ 	.word	0x00000180
        /*0914*/ 	.word	0x000000ff
        /*0918*/ 	.word	0x00030800
        /*091c*/ 	.short	0x0100
        /*091e*/ 	.byte	0x08
	.zero		1


	//   ....[1]....
        /*0920*/ 	.word	0x00000190
        /*0924*/ 	.word	0x000000ff
        /*0928*/ 	.word	0x00030820
        /*092c*/ 	.short	0x0100
        /*092e*/ 	.byte	0x08
	.zero		1


	//   ....[2]....
        /*0930*/ 	.word	0x00000280
        /*0934*/ 	.word	0x000000ff
        /*0938*/ 	.word	0x00030830
        /*093c*/ 	.short	0x0100
        /*093e*/ 	.byte	0x08
	.zero		1


	//   ....[3]....
        /*0940*/ 	.word	0x00000290
        /*0944*/ 	.word	0x000000ff
        /*0948*/ 	.word	0x00030840
        /*094c*/ 	.short	0x0100
        /*094e*/ 	.byte	0x08
	.zero		1


	//   ....[4]....
        /*0950*/ 	.word	0x000002a0
        /*0954*/ 	.word	0x000000ff
        /*0958*/ 	.word	0x00030838
        /*095c*/ 	.short	0x0100
        /*095e*/ 	.byte	0x08
	.zero		1


	//   ....[5]....
        /*0960*/ 	.word	0x000002b0
        /*0964*/ 	.word	0x000000ff
        /*0968*/ 	.word	0x00030848
        /*096c*/ 	.short	0x0100
        /*096e*/ 	.byte	0x08
	.zero		1


	//   ....[6]....
        /*0970*/ 	.word	0x000003e0
        /*0974*/ 	.word	0x000000ff
        /*0978*/ 	.word	0x00030850
        /*097c*/ 	.short	0x0100
        /*097e*/ 	.byte	0x08
	.zero		1


	//   ....[7]....
        /*0980*/ 	.word	0x000003f0
        /*0984*/ 	.word	0x000000ff
        /*0988*/ 	.word	0x00030860
        /*098c*/ 	.short	0x0100
        /*098e*/ 	.byte	0x08
	.zero		1


	//   ....[8]....
        /*0990*/ 	.word	0x00000400
        /*0994*/ 	.word	0x000000ff
        /*0998*/ 	.word	0x00030858
        /*099c*/ 	.short	0x0100
        /*099e*/ 	.byte	0x08
	.zero		1


	//   ....[9]....
        /*09a0*/ 	.word	0x00000410
        /*09a4*/ 	.word	0x000000ff
        /*09a8*/ 	.word	0x00030868
        /*09ac*/ 	.short	0x0100
        /*09ae*/ 	.byte	0x08
	.zero		1


	//   ....[10]....
        /*09b0*/ 	.word	0x00000500
        /*09b4*/ 	.word	0x000000ff
        /*09b8*/ 	.word	0x00030870
        /*09bc*/ 	.short	0x0100
        /*09be*/ 	.byte	0x06
	.zero		1


	//   ....[11]....
        /*09c0*/ 	.word	0x00000510
        /*09c4*/ 	.word	0x000000ff
        /*09c8*/ 	.word	0x00030880
        /*09cc*/ 	.short	0x0100
        /*09ce*/ 	.byte	0x06
	.zero		1


	//   ....[12]....
        /*09d0*/ 	.word	0x00000520
        /*09d4*/ 	.word	0x000000ff
        /*09d8*/ 	.word	0x00030878
        /*09dc*/ 	.short	0x0100
        /*09de*/ 	.byte	0x06
	.zero		1


	//   ....[13]....
        /*09e0*/ 	.word	0x00000530
        /*09e4*/ 	.word	0x000000ff
        /*09e8*/ 	.word	0x00030888
        /*09ec*/ 	.short	0x0100
        /*09ee*/ 	.byte	0x06
	.zero		1


	//   ....[14]....
        /*09f0*/ 	.word	0x00000660
        /*09f4*/ 	.word	0x000000ff
        /*09f8*/ 	.word	0x00030890
        /*09fc*/ 	.short	0x0100
        /*09fe*/ 	.byte	0x08
	.zero		1


	//   ....[15]....
        /*0a00*/ 	.word	0x00000670
        /*0a04*/ 	.word	0x000000ff
        /*0a08*/ 	.word	0x000308a0
        /*0a0c*/ 	.short	0x0100
        /*0a0e*/ 	.byte	0x08
	.zero		1


	//   ....[16]....
        /*0a10*/ 	.word	0x00000680
        /*0a14*/ 	.word	0x000000ff
        /*0a18*/ 	.word	0x00030898
        /*0a1c*/ 	.short	0x0100
        /*0a1e*/ 	.byte	0x08
	.zero		1


	//   ....[17]....
        /*0a20*/ 	.word	0x00000690
        /*0a24*/ 	.word	0x000000ff
        /*0a28*/ 	.word	0x000308a8
        /*0a2c*/ 	.short	0x0100
        /*0a2e*/ 	.byte	0x08
	.zero		1


	//   ....[18]....
        /*0a30*/ 	.word	0x000007d0
        /*0a34*/ 	.word	0x000000ff
        /*0a38*/ 	.word	0x000308b0
        /*0a3c*/ 	.short	0x0100
        /*0a3e*/ 	.byte	0x08
	.zero		1


	//   ....[19]....
        /*0a40*/ 	.word	0x000007e0
        /*0a44*/ 	.word	0x000000ff
        /*0a48*/ 	.word	0x000308c0
        /*0a4c*/ 	.short	0x0100
        /*0a4e*/ 	.byte	0x08
	.zero		1


	//   ....[20]....
        /*0a50*/ 	.word	0x000007f0
        /*0a54*/ 	.word	0x000000ff
        /*0a58*/ 	.word	0x000308b8
        /*0a5c*/ 	.short	0x0100
        /*0a5e*/ 	.byte	0x08
	.zero		1


	//   ....[21]....
        /*0a60*/ 	.word	0x00000800
        /*0a64*/ 	.word	0x000000ff
        /*0a68*/ 	.word	0x000308c8
        /*0a6c*/ 	.short	0x0100
        /*0a6e*/ 	.byte	0x08
	.zero		1


	//   ....[22]....
        /*0a70*/ 	.word	0x00001fc0
        /*0a74*/ 	.word	0x000000ff
        /*0a78*/ 	.word	0x00030800
        /*0a7c*/ 	.short	0x010a
        /*0a7e*/ 	.byte	0x28
	.zero		1


	//   ....[23]....
        /*0a80*/ 	.word	0x00002070
        /*0a84*/ 	.word	0x00000000
        /*0a88*/ 	.word	0x00030830
        /*0a8c*/ 	.short	0x010a
        /*0a8e*/ 	.byte	0x3f
	.zero		1


	//   ....[24]....
        /*0a90*/ 	.word	0x000020b0
        /*0a94*/ 	.word	0x00000000
        /*0a98*/ 	.word	0x00030830
        /*0a9c*/ 	.short	0x010a
        /*0a9e*/ 	.byte	0x3f
	.zero		1


	//   ....[25]....
        /*0aa0*/ 	.word	0x00002a50
        /*0aa4*/ 	.word	0x000000ff
        /*0aa8*/ 	.word	0x00000000
        /*0aac*/ 	.short	0x0101
        /*0aae*/ 	.byte	0x05
	.zero		1


	//   ....[26]....
        /*0ab0*/ 	.word	0x00004210
        /*0ab4*/ 	.word	0x000000ff
        /*0ab8*/ 	.word	0x00030830
        /*0abc*/ 	.short	0x010a
        /*0abe*/ 	.byte	0x07
	.zero		1


	//   ....[27]....
        /*0ac0*/ 	.word	0x00004250
        /*0ac4*/ 	.word	0x000000ff
        /*0ac8*/ 	.word	0x00030830
        /*0acc*/ 	.short	0x010a
        /*0ace*/ 	.byte	0x07
	.zero		1


	//   ....[28]....
        /*0ad0*/ 	.word	0x00004d90
        /*0ad4*/ 	.word	0x000000ff
        /*0ad8*/ 	.word	0x00030850
        /*0adc*/ 	.short	0x010a
        /*0ade*/ 	.byte	0x0a
	.zero		1


	//   ....[29]....
        /*0ae0*/ 	.word	0x00004dd0
        /*0ae4*/ 	.word	0x000000ff
        /*0ae8*/ 	.word	0x00030850
        /*0aec*/ 	.short	0x010a
        /*0aee*/ 	.byte	0x0a
	.zero		1


	//   ....[30]....
        /*0af0*/ 	.word	0x00005130
        /*0af4*/ 	.word	0x000000ff
        /*0af8*/ 	.word	0x00000000
        /*0afc*/ 	.short	0x0101
        /*0afe*/ 	.byte	0x07
	.zero		1


	//   ....[31]....
        /*0b00*/ 	.word	0x000066b0
        /*0b04*/ 	.word	0x000000ff
        /*0b08*/ 	.word	0x00000000
        /*0b0c*/ 	.short	0x0101
        /*0b0e*/ 	.byte	0x0a
	.zero		1


	//   ....[32]....
        /*0b10*/ 	.word	0x000068a0
        /*0b14*/ 	.word	0x000000ff
        /*0b18*/ 	.word	0x00030830
        /*0b1c*/ 	.short	0x010a
        /*0b1e*/ 	.byte	0x07
	.zero		1


	//   ....[33]....
        /*0b20*/ 	.word	0x000068e0
        /*0b24*/ 	.word	0x000000ff
        /*0b28*/ 	.word	0x00030830
        /*0b2c*/ 	.short	0x010a
        /*0b2e*/ 	.byte	0x07
	.zero		1


	//   ....[34]....
        /*0b30*/ 	.word	0x00007420
        /*0b34*/ 	.word	0x000000ff
        /*0b38*/ 	.word	0x00030850
        /*0b3c*/ 	.short	0x010a
        /*0b3e*/ 	.byte	0x0f
	.zero		1


	//   ....[35]....
        /*0b40*/ 	.word	0x00007460
        /*0b44*/ 	.word	0x000000ff
        /*0b48*/ 	.word	0x00030850
        /*0b4c*/ 	.short	0x010a
        /*0b4e*/ 	.byte	0x0f
	.zero		1


	//   ....[36]....
        /*0b50*/ 	.word	0x00007850
        /*0b54*/ 	.word	0x000000ff
        /*0b58*/ 	.word	0x00000000
        /*0b5c*/ 	.short	0x0101
        /*0b5e*/ 	.byte	0x05
	.zero		1


	//   ....[37]....
        /*0b60*/ 	.word	0x000085d0
        /*0b64*/ 	.word	0x000000ff
        /*0b68*/ 	.word	0x00000000
        /*0b6c*/ 	.short	0x0101
        /*0b6e*/ 	.byte	0x0f
	.zero		1


	//   ....[38]....
        /*0b70*/ 	.word	0x00008cf0
        /*0b74*/ 	.word	0x000000ff
        /*0b78*/ 	.word	0x00030850
        /*0b7c*/ 	.short	0x010a
        /*0b7e*/ 	.byte	0x05
	.zero		1


	//   ....[39]....
        /*0b80*/ 	.word	0x00008d30
        /*0b84*/ 	.word	0x000000ff
        /*0b88*/ 	.word	0x00030850
        /*0b8c*/ 	.short	0x010a
        /*0b8e*/ 	.byte	0x05
	.zero		1


	//   ....[40]....
        /*0b90*/ 	.word	0x000094d0
        /*0b94*/ 	.word	0x000000ff
        /*0b98*/ 	.word	0x00000000
        /*0b9c*/ 	.short	0x0101
        /*0b9e*/ 	.byte	0x04
	.zero		1


	//   ....[41]....
        /*0ba0*/ 	.word	0x0000aff0
        /*0ba4*/ 	.word	0x000000ff
        /*0ba8*/ 	.word	0x00000000
        /*0bac*/ 	.short	0x0101
        /*0bae*/ 	.byte	0x08
	.zero		1


	//   ....[42]....
        /*0bb0*/ 	.word	0x0000b690
        /*0bb4*/ 	.word	0x000000ff
        /*0bb8*/ 	.word	0x00000000
        /*0bbc*/ 	.short	0x0101
        /*0bbe*/ 	.byte	0x08
	.zero		1


	//   ....[43]....
        /*0bc0*/ 	.word	0x0000f850
        /*0bc4*/ 	.word	0x00000007
        /*0bc8*/ 	.word	0x00030840
        /*0bcc*/ 	.short	0x010a
        /*0bce*/ 	.byte	0x3f
	.zero		1


	//   ....[44]....
        /*0bd0*/ 	.word	0x0000fed0
        /*0bd4*/ 	.word	0x00000007
        /*0bd8*/ 	.word	0x00030830
        /*0bdc*/ 	.short	0x0107
        /*0bde*/ 	.byte	0x3f
	.zero		1


	//   ....[45]....
        /*0be0*/ 	.word	0x0000ffa0
        /*0be4*/ 	.word	0x00000007
        /*0be8*/ 	.word	0x00030830
        /*0bec*/ 	.short	0x0101
        /*0bee*/ 	.byte	0x3f
	.zero		1


	//   ....[46]....
        /*0bf0*/ 	.word	0x00010ad0
        /*0bf4*/ 	.word	0x00000016
        /*0bf8*/ 	.word	0x00030800
        /*0bfc*/ 	.short	0x0107
        /*0bfe*/ 	.byte	0x3f
	.zero		1


	//   ....[47]....
        /*0c00*/ 	.word	0x00010bf0
        /*0c04*/ 	.word	0x00000016
        /*0c08*/ 	.word	0x00030800
        /*0c0c*/ 	.short	0x0101
        /*0c0e*/ 	.byte	0x3f
	.zero		1


	//   ....[48]....
        /*0c10*/ 	.word	0x00010c10
        /*0c14*/ 	.word	0x00000016
        /*0c18*/ 	.word	0x00030820
        /*0c1c*/ 	.short	0x010a
        /*0c1e*/ 	.byte	0x3f
	.zero		1


	//   ....[49]....
        /*0c20*/ 	.word	0x00010fd0
        /*0c24*/ 	.word	0x00000006
        /*0c28*/ 	.word	0x00030840
        /*0c2c*/ 	.short	0x010a
        /*0c2e*/ 	.byte	0x3f
	.zero		1


	//   ....[50]....
        /*0c30*/ 	.word	0x00011490
        /*0c34*/ 	.word	0x00000006
        /*0c38*/ 	.word	0x00030830
        /*0c3c*/ 	.short	0x0107
        /*0c3e*/ 	.byte	0x3f
	.zero		1


	//   ....[51]....
        /*0c40*/ 	.word	0x00011540
        /*0c44*/ 	.word	0x00000006
        /*0c48*/ 	.word	0x00030830
        /*0c4c*/ 	.short	0x0101
        /*0c4e*/ 	.byte	0x3f
	.zero		1


	//   ....[52]....
        /*0c50*/ 	.word	0x000115b0
        /*0c54*/ 	.word	0x00000006
        /*0c58*/ 	.word	0x00030860
        /*0c5c*/ 	.short	0x010a
        /*0c5e*/ 	.byte	0x3f
	.zero		1


	//   ....[53]....
        /*0c60*/ 	.word	0x00011b00
        /*0c64*/ 	.word	0x00000006
        /*0c68*/ 	.word	0x00030850
        /*0c6c*/ 	.short	0x0107
        /*0c6e*/ 	.byte	0x3f
	.zero		1


	//   ....[54]....
        /*0c70*/ 	.word	0x00011c20
        /*0c74*/ 	.word	0x00000006
        /*0c78*/ 	.word	0x00030850
        /*0c7c*/ 	.short	0x0101
        /*0c7e*/ 	.byte	0x3f
	.zero		1


	//   ....[55]....
        /*0c80*/ 	.word	0x00011e30
        /*0c84*/ 	.word	0x00000000
        /*0c88*/ 	.word	0x00030860
        /*0c8c*/ 	.short	0x010a
        /*0c8e*/ 	.byte	0x3f
	.zero		1


	//   ....[56]....
        /*0c90*/ 	.word	0x00012330
        /*0c94*/ 	.word	0x00000000
        /*0c98*/ 	.word	0x00030850
        /*0c9c*/ 	.short	0x0107
        /*0c9e*/ 	.byte	0x3f
	.zero		1


	//   ....[57]....
        /*0ca0*/ 	.word	0x000123e0
        /*0ca4*/ 	.word	0x00000000
        /*0ca8*/ 	.word	0x00030850
        /*0cac*/ 	.short	0x0101
        /*0cae*/ 	.byte	0x3f
	.zero		1


	//   ....[58]....
        /*0cb0*/ 	.word	0x00013530
        /*0cb4*/ 	.word	0x00000004
        /*0cb8*/ 	.word	0x00030820
        /*0cbc*/ 	.short	0x010a
        /*0cbe*/ 	.byte	0x3f
	.zero		1


	//   ....[59]....
        /*0cc0*/ 	.word	0x000136d0
        /*0cc4*/ 	.word	0x00000005
        /*0cc8*/ 	.word	0x00030840
        /*0ccc*/ 	.short	0x010a
        /*0cce*/ 	.byte	0x3f
	.zero		1


	//   ....[60]....
        /*0cd0*/ 	.word	0x00013770
        /*0cd4*/ 	.word	0x0000001b
        /*0cd8*/ 	.word	0x00030840
        /*0cdc*/ 	.short	0x010a
        /*0cde*/ 	.byte	0x3f
	.zero		1


	//   ....[61]....
        /*0ce0*/ 	.word	0x000137b0
        /*0ce4*/ 	.word	0x00000005
        /*0ce8*/ 	.word	0x00030860
        /*0cec*/ 	.short	0x010a
        /*0cee*/ 	.byte	0x3f
	.zero		1


	//   ....[62]....
        /*0cf0*/ 	.word	0x000137f0
        /*0cf4*/ 	.word	0x0000001b
        /*0cf8*/ 	.word	0x00030860
        /*0cfc*/ 	.short	0x010a
        /*0cfe*/ 	.byte	0x3f
	.zero		1


	//   ....[63]....
        /*0d00*/ 	.word	0x00013860
        /*0d04*/ 	.word	0x00000003
        /*0d08*/ 	.word	0x00030800
        /*0d0c*/ 	.short	0x010a
        /*0d0e*/ 	.byte	0x3f
	.zero		1


	//   ....[64]....
        /*0d10*/ 	.word	0x000138b0
        /*0d14*/ 	.word	0x00000000
        /*0d18*/ 	.word	0x00030830
        /*0d1c*/ 	.short	0x010a
        /*0d1e*/ 	.byte	0x3f
	.zero		1


	//   ....[65]....
        /*0d20*/ 	.word	0x00013910
        /*0d24*/ 	.word	0x00000004
        /*0d28*/ 	.word	0x00030830
        /*0d2c*/ 	.short	0x010a
        /*0d2e*/ 	.byte	0x3f
	.zero		1


	//   ....[66]....
        /*0d30*/ 	.word	0x00013970
        /*0d34*/ 	.word	0x00000002
        /*0d38*/ 	.word	0x00030850
        /*0d3c*/ 	.short	0x010a
        /*0d3e*/ 	.byte	0x3f
	.zero		1


	//   ....[67]....
        /*0d40*/ 	.word	0x000139d0
        /*0d44*/ 	.word	0x00000004
        /*0d48*/ 	.word	0x00030830
        /*0d4c*/ 	.short	0x010a
        /*0d4e*/ 	.byte	0x3f
	.zero		1


	//   ....[68]....
        /*0d50*/ 	.word	0x00013a30
        /*0d54*/ 	.word	0x00000002
        /*0d58*/ 	.word	0x00030850
        /*0d5c*/ 	.short	0x010a
        /*0d5e*/ 	.byte	0x3f
	.zero		1


	//   ....[69]....
        /*0d60*/ 	.word	0x00013a90
        /*0d64*/ 	.word	0x00000007
        /*0d68*/ 	.word	0x00030850
        /*0d6c*/ 	.short	0x010a
        /*0d6e*/ 	.byte	0x3f
	.zero		1


	//   ....[70]....
        /*0d70*/ 	.word	0x00013bb0
        /*0d74*/ 	.word	0x00000007
        /*0d78*/ 	.word	0x00030840
        /*0d7c*/ 	.short	0x010a
        /*0d7e*/ 	.byte	0x3f
	.zero		1


	//   ....[71]....
        /*0d80*/ 	.word	0x00014f10
        /*0d84*/ 	.word	0x00000016
        /*0d88*/ 	.word	0x00030820
        /*0d8c*/ 	.short	0x010a
        /*0d8e*/ 	.byte	0x3f
	.zero		1


	//   ....[72]....
        /*0d90*/ 	.word	0x00014f60
        /*0d94*/ 	.word	0x00000006
        /*0d98*/ 	.word	0x00030840
        /*0d9c*/ 	.short	0x010a
        /*0d9e*/ 	.byte	0x3f
	.zero		1


	//   ....[73]....
        /*0da0*/ 	.word	0x00015730
        /*0da4*/ 	.word	0x00000006
        /*0da8*/ 	.word	0x00030860
        /*0dac*/ 	.short	0x010a
        /*0dae*/ 	.byte	0x3f
	.zero		1


	//   ....[74]....
        /*0db0*/ 	.word	0x00015fc0
        /*0db4*/ 	.word	0x00000000
        /*0db8*/ 	.word	0x00030860
        /*0dbc*/ 	.short	0x010a
        /*0dbe*/ 	.byte	0x3f
	.zero		1


	//   ....[75]....
        /*0dc0*/ 	.word	0x00017200
        /*0dc4*/ 	.word	0x00000004
        /*0dc8*/ 	.word	0x00030820
        /*0dcc*/ 	.short	0x010a
        /*0dce*/ 	.byte	0x3f
	.zero		1


	//   ....[76]....
        /*0dd0*/ 	.word	0x000173a0
        /*0dd4*/ 	.word	0x00000005
        /*0dd8*/ 	.word	0x00030840
        /*0ddc*/ 	.short	0x010a
        /*0dde*/ 	.byte	0x3f
	.zero		1


	//   ....[77]....
        /*0de0*/ 	.word	0x000173f0
        /*0de4*/ 	.word	0x0000001b
        /*0de8*/ 	.word	0x00030840
        /*0dec*/ 	.short	0x010a
        /*0dee*/ 	.byte	0x3f
	.zero		1


	//   ....[78]....
        /*0df0*/ 	.word	0x00017440
        /*0df4*/ 	.word	0x00000005
        /*0df8*/ 	.word	0x00030860
        /*0dfc*/ 	.short	0x010a
        /*0dfe*/ 	.byte	0x3f
	.zero		1


	//----- nvinfo : EIATTR_NUM_MBARRIERS
	.align		4
.L_797:
        /*0e00*/ 	.byte	0x03, 0x38
        /*0e02*/ 	.short	0x0016


	//----- nvinfo : EIATTR_EXIT_INSTR_OFFSETS
	.align		4
        /*0e04*/ 	.byte	0x04, 0x1c
        /*0e06*/ 	.short	(.L_799 - .L_798)


	//   ....[0]....
.L_798:
        /*0e08*/ 	.word	0x00000990


	//   ....[1]....
        /*0e0c*/ 	.word	0x0000d4b0


	//   ....[2]....
        /*0e10*/ 	.word	0x00013840


	//----- nvinfo : EIATTR_MAX_THREADS
	.align		4
.L_799:
        /*0e14*/ 	.byte	0x04, 0x05
        /*0e16*/ 	.short	(.L_801 - .L_800)
.L_800:
        /*0e18*/ 	.word	0x00000180
        /*0e1c*/ 	.word	0x00000001
        /*0e20*/ 	.word	0x00000001


	//----- nvinfo : EIATTR_CRS_STACK_SIZE
	.align		4
.L_801:
        /*0e24*/ 	.byte	0x04, 0x1e
        /*0e26*/ 	.short	(.L_803 - .L_802)
.L_802:
        /*0e28*/ 	.word	0x00000000


	//----- nvinfo : EIATTR_CBANK_PARAM_SIZE
	.align		4
.L_803:
        /*0e2c*/ 	.byte	0x03, 0x19
        /*0e2e*/ 	.short	0x0af0


	//----- nvinfo : EIATTR_PARAM_CBANK
	.align		4
        /*0e30*/ 	.byte	0x04, 0x0a
        /*0e32*/ 	.short	(.L_805 - .L_804)
	.align		4
.L_804:
        /*0e34*/ 	.word	index@(.nv.constant0._ZN7cutlass13device_kernelIN5flash11enable_sm90INS1_16FlashAttnFwdSm90INS1_25CollectiveMainloopFwdSm90ILi2EN4cute5tupleIJNS5_1CILi1EEES8_S8_EEENS6_IJNS7_ILi128EEENS7_ILi96EEENS7_ILi192EEEEEELi192ENS_6half_tEfNS_4arch4Sm90ELb1ELb0ELb0ELb1ELb1ELb0ELb0ELb1ELb1ELb1ELb1ELb0EEENS1_21CollectiveEpilogueFwdINS6_IJSA_SC_SB_EEES9_SE_SG_Li256ELb1ELb1ELb1ELb0EEENS1_36VarlenDynamicPersistentTileSchedulerILi128ELi96ELi256ELi128ELb1ELb1ELb1ELb1ELb1ELb1EEEEEEEEEvNT_6ParamsE)
        /*0e38*/ 	.short	0x0210
        /*0e3a*/ 	.short	0x0af0


	//----- nvinfo : EIATTR_SW_WAR
	.align		4
.L_805:
        /*0e3c*/ 	.byte	0x04, 0x36
        /*0e3e*/ 	.short	(.L_807 - .L_806)
.L_806:
        /*0e40*/ 	.word	0x00000008
.L_807:


//--------------------- .nv.info._ZN7cutlass13device_kernelIN5flash11enable_sm90INS1_16FlashAttnFwdSm90INS1_25CollectiveMainloopFwdSm90ILi2EN4cute5tupleIJNS5_1CILi1EEES8_S8_EEENS6_IJNS7_ILi128EEENS7_ILi96EEENS7_ILi192EEEEEELi192ENS_6half_tEfNS_4arch4Sm90ELb1ELb0ELb0ELb1ELb1ELb1ELb0ELb1ELb1ELb1ELb1ELb0EEENS1_21CollectiveEpilogueFwdINS6_IJSA_SC_SB_EEES9_SE_SG_Li256ELb1ELb1ELb1ELb0EEENS1_36VarlenDynamicPersistentTileSchedulerILi128ELi96ELi256ELi128ELb1ELb1ELb1ELb1ELb1ELb1EEEEEEEEEvNT_6ParamsE --------------------------
	.section	.nv.info._ZN7cutlass13device_kernelIN5flash11enable_sm90INS1_16FlashAttnFwdSm90INS1_25CollectiveMainloopFwdSm90ILi2EN4cute5tupleIJNS5_1CILi1EEES8_S8_EEENS6_IJNS7_ILi128EEENS7_ILi96EEENS7_ILi192EEEEEELi192ENS_6half_tEfNS_4arch4Sm90ELb1ELb0ELb0ELb1ELb1ELb1ELb0ELb1ELb1ELb1ELb1ELb0EEENS1_21CollectiveEpilogueFwdINS6_IJSA_SC_SB_EEES9_SE_SG_Li256ELb1ELb1ELb1ELb0EEENS1_36VarlenDynamicPersistentTileSchedulerILi128ELi96ELi256ELi128ELb1ELb1ELb1ELb1ELb1ELb1EEEEEEEEEvNT_6ParamsE,"",@"SHT_CUDA_INFO"
	.sectionflags	@""
	.align	4


	//----- nvinfo : EIATTR_CUDA_API_VERSION
	.align		4
        /*0000*/ 	.byte	0x04, 0x37
        /*0002*/ 	.short	(.L_809 - .L_808)
.L_808:
        /*0004*/ 	.word	0x00000082


	//----- nvinfo : EIATTR_KPARAM_INFO
	.align		4
.L_809:
        /*0008*/ 	.byte	0x04, 0x17
        /*000a*/ 	.short	(.L_811 - .L_810)
.L_810:
        /*000c*/ 	.word	0x00000000
        /*0010*/ 	.short	0x0000
        /*0012*/ 	.short	0x0070
        /*0014*/ 	.byte	0x00, 0xf0, 0x01, 0x2a


	//----- nvinfo : EIATTR_SPARSE_MMA_MASK
	.align		4
.L_811:
        /*0018*/ 	.byte	0x03, 0x50
        /*001a*/ 	.short	0x0000


	//----- nvinfo : EIATTR_MAXREG_COUNT
	.align		4
        /*001c*/ 	.byte	0x03, 0x1b
        /*001e*/ 	.short	0x00a8


	//----- nvinfo : EIATTR_NUM_BARRIERS
	.align		4
        /*0020*/ 	.byte	0x02, 0x4c
        /*0022*/ 	.byte	0x10
	.zero		1


	//----- nvinfo : EIATTR_EXTERNS
	.align		4
        /*0024*/ 	.byte	0x04, 0x0f
        /*0026*/ 	.short	(.L_813 - .L_812)


	//   ....[0]....
	.align		4
.L_812:
        /*0028*/ 	.word	index@(__assertfail)


	//----- nvinfo : EIATTR_ANNOTATIONS
	.align		4
.L_813:
        /*002c*/ 	.byte	0x04, 0x55
        /*002e*/ 	.short	(.L_815 - .L_814)


	//   ....[0]....
.L_814:
        /* <DEDUP_REMOVED lines=42> */


	//----- nvinfo : EIATTR_MERCURY_ISA_VERSION
	.align		4
.L_815:
        /*02c0*/ 	.byte	0x03, 0x5f
        /*02c2*/ 	.short	0x0101


	//----- nvinfo : EIATTR_UNUSED_LOAD_BYTE_OFFSET
	.align		4
        /*02c4*/ 	.byte	0x04, 0x44
        /*02c6*/ 	.short	(.L_817 - .L_816)


	//   ....[0]....
.L_816:
        /*02c8*/ 	.word	0x00000a20
        /*02cc*/ 	.word	0x0000fff0


	//   ....[1]....
        /*02d0*/ 	.word	0x0001aa70
        /*02d4*/ 	.word	0x0000fff0


	//----- nvinfo : EIATTR_INT_WARP_WIDE_INSTR_OFFSETS
	.align		4
.L_817:
        /*02d8*/ 	.byte	0x04, 0x31
        /*02da*/ 	.short	(.L_819 - .L_818)


	//   ....[0]....
.L_818:
        /*02dc*/ 	.word	0x00000130


	//   ....[1]....
        /*02e0*/ 	.word	0x00000170


	//   ....[2]....
        /*02e4*/ 	.word	0x000001e0


	//   ....[3]....
        /*02e8*/ 	.word	0x00021c30


	//   ....[4]....
        /*02ec*/ 	.word	0x00021cd0


	//   ....[5]....
        /*02f0*/ 	.word	0x00024b90


	//   ....[6]....
        /*02f4*/ 	.word	0x00024c30


	//----- nvinfo : EIATTR_COOP_GROUP_MASK_REGIDS
	.align		4
.L_819:
        /*02f8*/ 	.byte	0x04, 0x29
        /*02fa*/ 	.short	(.L_821 - .L_820)


	//   ....[0]....
.L_820:
        /*02fc*/ 	.word	0xffffffff


	//   ....[1]....
        /*0300*/ 	.word	0xffffffff


	//   ....[2]....
        /*0304*/ 	.word	0xffffffff


	//   ....[3]....
        /*0308*/ 	.word	0xffffffff


	//   ....[4]....
        /*030c*/ 	.word	0xffffffff


	//   ....[5]....
        /*0310*/ 	.word	0xffffffff


	//   ....[6]....
        /*0314*/ 	.word	0xffffffff


	//   ....[7]....
        /*0318*/ 	.word	0xffffffff


	//   ....[8]....
        /*031c*/ 	.word	0xffffffff


	//   ....[9]....
        /*0320*/ 	.word	0xffffffff


	//   ....[10]....
        /*0324*/ 	.word	0xffffffff


	//   ....[11]....
        /*0328*/ 	.word	0xffffffff


	//   ....[12]....
        /*032c*/ 	.word	0xffffffff


	//   ....[13]....
        /*0330*/ 	.word	0xffffffff


	//   ....[14]....
        /*0334*/ 	.word	0xffffffff


	//   ....[15]....
        /*0338*/ 	.word	0xffffffff


	//   ....[16]....
        /*033c*/ 	.word	0xffffffff


	//   ....[17]....
        /*0340*/ 	.word	0xffffffff


	//   ....[18]....
        /*0344*/ 	.word	0xffffffff


	//   ....[19]....
        /*0348*/ 	.word	0xffffffff


	//   ....[20]....
        /*034c*/ 	.word	0xffffffff


	//   ....[21]....
        /*0350*/ 	.word	0xffffffff


	//   ....[22]....
        /*0354*/ 	.word	0xffffffff


	//   ....[23]....
        /*0358*/ 	.word	0xffffffff


	//   ....[24]....
        /*035c*/ 	.word	0xffffffff


	//   ....[25]....
        /*0360*/ 	.word	0xffffffff


	//   ....[26]....
        /*0364*/ 	.word	0xffffffff


	//   ....[27]....
        /*0368*/ 	.word	0xffffffff


	//   ....[28]....
        /*036c*/ 	.word	0xffffffff


	//   ....[29]....
        /*0370*/ 	.word	0xffffffff


	//   ....[30]....
        /*0374*/ 	.word	0xffffffff


	//   ....[31]....
        /*0378*/ 	.word	0xffffffff


	//   ....[32]....
        /*037c*/ 	.word	0xffffffff


	//   ....[33]....
        /*0380*/ 	.word	0xffffffff


	//   ....[34]....
        /*0384*/ 	.word	0xffffffff


	//   ....[35]....
        /*0388*/ 	.word	0xffffffff


	//   ....[36]....
        /*038c*/ 	.word	0xffffffff


	//   ....[37]....
        /*0390*/ 	.word	0xffffffff


	//   ....[38]....
        /*0394*/ 	.word	0xffffffff


	//   ....[39]....
        /*0398*/ 	.word	0xffffffff


	//   ....[40]....
        /*039c*/ 	.word	0xffffffff


	//   ....[41]....
        /*03a0*/ 	.word	0xffffffff


	//   ....[42]....
        /*03a4*/ 	.word	0xffffffff


	//   ....[43]....
        /*03a8*/ 	.word	0xffffffff


	//   ....[44]....
        /*03ac*/ 	.word	0xffffffff


	//   ....[45]....
        /*03b0*/ 	.word	0xffffffff


	//   ....[46]....
        /*03b4*/ 	.word	0xffffffff


	//   ....[47]....
        /*03b8*/ 	.word	0xffffffff


	//   ....[48]....
        /*03bc*/ 	.word	0xffffffff


	//   ....[49]....
        /*03c0*/ 	.word	0xffffffff


	//   ....[50]....
        /*03c4*/ 	.word	0xffffffff


	//   ....[51]....
        /*03c8*/ 	.word	0xffffffff


	//   ....[52]....
        /*03cc*/ 	.word	0xffffffff


	//   ....[53]....
        /*03d0*/ 	.word	0xffffffff


	//   ....[54]....
        /*03d4*/ 	.word	0xffffffff


	//   ....[55]....
        /*03d8*/ 	.word	0xffffffff


	//   ....[56]....
        /*03dc*/ 	.word	0xffffffff


	//   ....[57]....
        /*03e0*/ 	.word	0xffffffff


	//   ....[58]....
        /*03e4*/ 	.word	0xffffffff


	//   ....[59]....
        /*03e8*/ 	.word	0xffffffff


	//   ....[60]....
        /*03ec*/ 	.word	0xffffffff


	//   ....[61]....
        /*03f0*/ 	.word	0xffffffff


	//   ....[62]....
        /*03f4*/ 	.word	0xffffffff


	//   ....[63]....
        /*03f8*/ 	.word	0xffffffff


	//   ....[64]....
        /*03fc*/ 	.word	0xffffffff


	//   ....[65]....
        /*0400*/ 	.word	0xffffffff


	//   ....[66]....
        /*0404*/ 	.word	0xffffffff


	//   ....[67]....
        /*0408*/ 	.word	0xffffffff


	//   ....[68]....
        /*040c*/ 	.word	0xffffffff


	//   ....[69]....
        /*0410*/ 	.word	0xffffffff


	//   ....[70]....
        /*0414*/ 	.word	0xffffffff


	//   ....[71]....
        /*0418*/ 	.word	0xffffffff


	//   ....[72]....
        /*041c*/ 	.word	0xffffffff


	//   ....[73]....
        /*0420*/ 	.word	0xffffffff


	//   ....[74]....
        /*0424*/ 	.word	0xffffffff


	//   ....[75]....
        /*0428*/ 	.word	0xffffffff


	//   ....[76]....
        /*042c*/ 	.word	0xffffffff


	//   ....[77]....
        /*0430*/ 	.word	0xffffffff


	//   ....[78]....
        /*0434*/ 	.word	0xffffffff


	//   ....[79]....
        /*0438*/ 	.word	0xffffffff


	//   ....[80]....
        /*043c*/ 	.word	0xffffffff


	//   ....[81]....
        /*0440*/ 	.word	0xffffffff


	//   ....[82]....
        /*0444*/ 	.word	0xffffffff


	//   ....[83]....
        /*0448*/ 	.word	0xffffffff


	//   ....[84]....
        /*044c*/ 	.word	0xffffffff


	//   ....[85]....
        /*0450*/ 	.word	0xffffffff


	//   ....[86]....
        /*0454*/ 	.word	0xffffffff


	//   ....[87]....
        /*0458*/ 	.word	0xffffffff


	//   ....[88]....
        /*045c*/ 	.word	0xffffffff


	//   ....[89]....
        /*0460*/ 	.word	0xffffffff


	//   ....[90]....
        /*0464*/ 	.word	0xffffffff


	//   ....[91]....
        /*0468*/ 	.word	0xffffffff


	//   ....[92]....
        /*046c*/ 	.word	0xffffffff


	//   ....[93]....
        /*0470*/ 	.word	0xffffffff


	//   ....[94]....
        /*0474*/ 	.word	0xffffffff


	//   ....[95]....
        /*0478*/ 	.word	0xffffffff


	//   ....[96]....
        /*047c*/ 	.word	0xffffffff


	//   ....[97]....
        /*0480*/ 	.word	0xffffffff


	//   ....[98]....
        /*0484*/ 	.word	0xffffffff


	//   ....[99]....
        /*0488*/ 	.word	0xffffffff


	//   ....[100]....
        /*048c*/ 	.word	0xffffffff


	//   ....[101]....
        /*0490*/ 	.word	0xffffffff


	//   ....[102]....
        /*0494*/ 	.word	0xffffffff


	//   ....[103]....
        /*0498*/ 	.word	0xffffffff


	//   ....[104]....
        /*049c*/ 	.word	0xffffffff


	//   ....[105]....
        /*04a0*/ 	.word	0xffffffff


	//   ....[106]....
        /*04a4*/ 	.word	0xffffffff


	//   ....[107]....
        /*04a8*/ 	.word	0xffffffff


	//   ....[108]....
        /*04ac*/ 	.word	0xffffffff


	//   ....[109]....
        /*04b0*/ 	.word	0xffffffff


	//   ....[110]....
        /*04b4*/ 	.word	0xffffffff


	//   ....[111]....
        /*04b8*/ 	.word	0xffffffff


	//   ....[112]....
        /*04bc*/ 	.word	0xffffffff


	//   ....[113]....
        /*04c0*/ 	.word	0xffffffff


	//   ....[114]....
        /*04c4*/ 	.word	0xffffffff


	//   ....[115]....
        /*04c8*/ 	.word	0xffffffff


	//   ....[116]....
        /*04cc*/ 	.word	0xffffffff


	//   ....[117]....
        /*04d0*/ 	.word	0xffffffff


	//   ....[118]....
        /*04d4*/ 	.word	0xffffffff


	//   ....[119]....
        /*04d8*/ 	.word	0xffffffff


	//   ....[120]....
        /*04dc*/ 	.word	0xffffffff


	//   ....[121]....
        /*04e0*/ 	.word	0xffffffff


	//   ....[122]....
        /*04e4*/ 	.word	0xffffffff


	//   ....[123]....
        /*04e8*/ 	.word	0xffffffff


	//   ....[124]....
        /*04ec*/ 	.word	0xffffffff


	//   ....[125]....
        /*04f0*/ 	.word	0xffffffff


	//   ....[126]....
        /*04f4*/ 	.word	0xffffffff


	//   ....[127]....
        /*04f8*/ 	.word	0xffffffff


	//   ....[128]....
        /*04fc*/ 	.word	0xffffffff


	//   ....[129]....
        /*0500*/ 	.word	0xffffffff


	//   ....[130]....
        /*0504*/ 	.word	0xffffffff


	//   ....[131]....
        /*0508*/ 	.word	0xffffffff


	//   ....[132]....
        /*050c*/ 	.word	0xffffffff


	//   ....[133]....
        /*0510*/ 	.word	0xffffffff


	//   ....[134]....
        /*0514*/ 	.word	0xffffffff


	//   ....[135]....
        /*0518*/ 	.word	0xffffffff


	//   ....[136]....
        /*051c*/ 	.word	0xffffffff


	//   ....[137]....
        /*0520*/ 	.word	0xffffffff


	//   ....[138]....
        /*0524*/ 	.word	0xffffffff


	//   ....[139]....
        /*0528*/ 	.word	0xffffffff


	//   ....[140]....
        /*052c*/ 	.word	0xffffffff


	//   ....[141]....
        /*0530*/ 	.word	0xffffffff


	//   ....[142]....
        /*0534*/ 	.word	0xffffffff


	//   ....[143]....
        /*0538*/ 	.word	0xffffffff


	//   ....[144]....
        /*053c*/ 	.word	0xffffffff


	//   ....[145]....
        /*0540*/ 	.word	0xffffffff


	//   ....[146]....
        /*0544*/ 	.word	0xffffffff


	//   ....[147]....
        /*0548*/ 	.word	0xffffffff


	//   ....[148]....
        /*054c*/ 	.word	0xffffffff


	//   ....[149]....
        /*0550*/ 	.word	0xffffffff


	//   ....[150]....
        /*0554*/ 	.word	0xffffffff


	//   ....[151]....
        /*0558*/ 	.word	0xffffffff


	//   ....[152]....
        /*055c*/ 	.word	0xffffffff


	//   ....[153]....
        /*0560*/ 	.word	0xffffffff


	//   ....[154]....
        /*0564*/ 	.word	0xffffffff


	//   ....[155]....
        /*0568*/ 	.word	0xffffffff


	//   ....[156]....
        /*056c*/ 	.word	0xffffffff


	//   ....[157]....
        /*0570*/ 	.word	0xffffffff


	//   ....[158]....
        /*0574*/ 	.word	0xffffffff


	//   ....[159]....
        /*0578*/ 	.word	0xffffffff


	//   ....[160]....
        /*057c*/ 	.word	0xffffffff


	//   ....[161]....
        /*0580*/ 	.word	0xffffffff


	//   ....[162]....
        /*0584*/ 	.word	0xffffffff


	//   ....[163]....
        /*0588*/ 	.word	0xffffffff


	//   ....[164]....
        /*058c*/ 	.word	0xffffffff


	//   ....[165]....
        /*0590*/ 	.word	0xffffffff


	//   ....[166]....
        /*0594*/ 	.word	0xffffffff


	//   ....[167]....
        /*0598*/ 	.word	0xffffffff


	//   ....[168]....
        /*059c*/ 	.word	0xffffffff


	//   ....[169]....
        /*05a0*/ 	.word	0xffffffff


	//   ....[170]....
        /*05a4*/ 	.word	0xffffffff


	//   ....[171]....
        /*05a8*/ 	.word	0xffffffff


	//   ....[172]....
        /*05ac*/ 	.word	0xffffffff


	//   ....[173]....
        /*05b0*/ 	.word	0xffffffff


	//   ....[174]....
        /*05b4*/ 	.word	0xffffffff


	//   ....[175]....
        /*05b8*/ 	.word	0xffffffff


	//   ....[176]....
        /*05bc*/ 	.word	0xffffffff


	//   ....[177]....
        /*05c0*/ 	.word	0xffffffff


	//   ....[178]....
        /*05c4*/ 	.word	0xffffffff


	//   ....[179]....
        /*05c8*/ 	.word	0xffffffff


	//   ....[180]....
        /*05cc*/ 	.word	0xffffffff


	//   ....[181]....
        /*05d0*/ 	.word	0xffffffff


	//   ....[182]....
        /*05d4*/ 	.word	0xffffffff


	//   ....[183]....
        /*05d8*/ 	.word	0xffffffff


	//   ....[184]....
        /*05dc*/ 	.word	0xffffffff


	//   ....[185]....
        /*05e0*/ 	.word	0x0500000f


	//   ....[186]....
        /*05e4*/ 	.word	0x0500000f


	//   ....[187]....
        /*05e8*/ 	.word	0x0500000f


	//   ....[188]....
        /*05ec*/ 	.word	0x0500000f


	//   ....[189]....
        /*05f0*/ 	.word	0x0500000f


	//   ....[190]....
        /*05f4*/ 	.word	0x0500000f


	//   ....[191]....
        /*05f8*/ 	.word	0x0500000f


	//   ....[192]....
        /*05fc*/ 	.word	0x0500000f


	//   ....[193]....
        /*0600*/ 	.word	0x0500000f


	//   ....[194]....
        /*0604*/ 	.word	0x0500000f


	//   ....[195]....
        /*0608*/ 	.word	0x0500000f


	//   ....[196]....
        /*060c*/ 	.word	0x0500000f


	//   ....[197]....
        /*0610*/ 	.word	0x0500000f


	//   ....[198]....
        /*0614*/ 	.word	0x0500000f


	//   ....[199]....
        /*0618*/ 	.word	0x0500000f


	//   ....[200]....
        /*061c*/ 	.word	0x0500000f


	//   ....[201]....
        /*0620*/ 	.word	0x0500000f


	//   ....[202]....
        /*0624*/ 	.word	0x0500000f


	//   ....[203]....
        /*0628*/ 	.word	0x0500000f


	//   ....[204]....
        /*062c*/ 	.word	0x0500000f


	//   ....[205]....
        /*0630*/ 	.word	0x0500000f


	//   ....[206]....
        /*0634*/ 	.word	0x0500000f


	//   ....[207]....
        /*0638*/ 	.word	0x0500000f


	//   ....[208]....
        /*063c*/ 	.word	0x0500000f


	//   ....[209]....
        /*0640*/ 	.word	0x0500000f


	//   ....[210]....
        /*0644*/ 	.word	0x0500000f


	//   ....[211]....
        /*0648*/ 	.word	0x0500000f


	//   ....[212]....
        /*064c*/ 	.word	0x0500000f


	//   ....[213]....
        /*0650*/ 	.word	0x0500000f


	//   ....[214]....
        /*0654*/ 	.word	0x0500000f


	//   ....[215]....
        /*0658*/ 	.word	0x0500000f


	//   ....[216]....
        /*065c*/ 	.word	0x0500000f


	//   ....[217]....
        /*0660*/ 	.word	0x0500000f


	//   ....[218]....
        /*0664*/ 	.word	0x0500000f


	//   ....[219]....
        /*0668*/ 	.word	0x0500000f


	//   ....[220]....
        /*066c*/ 	.word	0x0500000f


	//   ....[221]....
        /*0670*/ 	.word	0x0500000f


	//   ....[222]....
        /*0674*/ 	.word	0x0500000f


	//   ....[223]....
        /*0678*/ 	.word	0x0500000f


	//   ....[224]....
        /*067c*/ 	.word	0x0500000f


	//   ....[225]....
        /*0680*/ 	.word	0x0500000f


	//   ....[226]....
        /*0684*/ 	.word	0x0500000f


	//   ....[227]....
        /*0688*/ 	.word	0x0500000f


	//   ....[228]....
        /*068c*/ 	.word	0x0500000f


	//   ....[229]....
        /*0690*/ 	.word	0x0500000f


	//   ....[230]....
        /*0694*/ 	.word	0x0500000f


	//   ....[231]....
        /*0698*/ 	.word	0x0500000f


	//   ....[232]....
        /*069c*/ 	.word	0x0500000f


	//   ....[233]....
        /*06a0*/ 	.word	0x0500000f


	//   ....[234]....
        /*06a4*/ 	.word	0x0500000f


	//   ....[235]....
        /*06a8*/ 	.word	0x0500000f


	//   ....[236]....
        /*06ac*/ 	.word	0x0500000f


	//   ....[237]....
        /*06b0*/ 	.word	0x0500000f


	//   ....[238]....
        /*06b4*/ 	.word	0x0500000f


	//   ....[239]....
        /*06b8*/ 	.word	0x0500000f


	//   ....[240]....
        /*06bc*/ 	.word	0x0500000f


	//   ....[241]....
        /*06c0*/ 	.word	0x0500000f


	//   ....[242]....
        /*06c4*/ 	.word	0x0500000f


	//   ....[243]....
        /*06c8*/ 	.word	0x0500000f


	//   ....[244]....
        /*06cc*/ 	.word	0x0500000f


	//   ....[245]....
        /*06d0*/ 	.word	0x0500000f


	//   ....[246]....
        /*06d4*/ 	.word	0x0500000f


	//   ....[247]....
        /*06d8*/ 	.word	0x0500000f


	//   ....[248]....
        /*06dc*/ 	.word	0x0500000f


	//   ....[249]....
        /*06e0*/ 	.word	0x0500000f


	//   ....[250]....
        /*06e4*/ 	.word	0x0500000f


	//   ....[251]....
        /*06e8*/ 	.word	0x0500000f


	//   ....[252]....
        /*06ec*/ 	.word	0x0500000f


	//   ....[253]....
        /*06f0*/ 	.word	0x0500000f


	//   ....[254]....
        /*06f4*/ 	.word	0x0500000f


	//   ....[255]....
        /*06f8*/ 	.word	0x0500000f


	//   ....[0]....
        /*06fc*/ 	.word	0x0500000f


	//   ....[1]....
        /*0700*/ 	.word	0x0500000f


	//   ....[2]....
        /*0704*/ 	.word	0x0500000f


	//   ....[3]....
        /*0708*/ 	.word	0x0500000f


	//   ....[4]....
        /*070c*/ 	.word	0x0500000f


	//   ....[5]....
        /*0710*/ 	.word	0x0500000f


	//   ....[6]....
        /*0714*/ 	.word	0x0500000f


	//   ....[7]....
        /*0718*/ 	.word	0x0500000f


	//   ....[8]....
        /*071c*/ 	.word	0x0500000f


	//   ....[9]....
        /*0720*/ 	.word	0x0500000f


	//   ....[10]....
        /*0724*/ 	.word	0x0500000f


	//   ....[11]....
        /*0728*/ 	.word	0x0500000f


	//   ....[12]....
        /*072c*/ 	.word	0x0500000f


	//   ....[13]....
        /*0730*/ 	.word	0x0500000f


	//   ....[14]....
        /*0734*/ 	.word	0x0500000f


	//   ....[15]....
        /*0738*/ 	.word	0x0500000f


	//   ....[16]....
        /*073c*/ 	.word	0x0500000f


	//   ....[17]....
        /*0740*/ 	.word	0x0500000f


	//   ....[18]....
        /*0744*/ 	.word	0x0500000f


	//   ....[19]....
        /*0748*/ 	.word	0x0500000f


	//   ....[20]....
        /*074c*/ 	.word	0x0500000f


	//   ....[21]....
        /*0750*/ 	.word	0x0500000f


	//   ....[22]....
        /*0754*/ 	.word	0x0500000f


	//   ....[23]....
        /*0758*/ 	.word	0x0500000f


	//   ....[24]....
        /*075c*/ 	.word	0x0500000f


	//   ....[25]....
        /*0760*/ 	.word	0x0500000f


	//   ....[26]....
        /*0764*/ 	.word	0x0500000f


	//   ....[27]....
        /*0768*/ 	.word	0x0500000f


	//   ....[28]....
        /*076c*/ 	.word	0x0500000f


	//   ....[29]....
        /*0770*/ 	.word	0x0500000f


	//   ....[30]....
        /*0774*/ 	.word	0x0500000f


	//   ....[31]....
        /*0778*/ 	.word	0x0500000f


	//   ....[32]....
        /*077c*/ 	.word	0x0500000f


	//   ....[33]....
        /*0780*/ 	.word	0x0500000f


	//   ....[34]....
        /*0784*/ 	.word	0x0500000f


	//   ....[35]....
        /*0788*/ 	.word	0x0500000f


	//   ....[36]....
        /*078c*/ 	.word	0x0500000f


	//   ....[37]....
        /*0790*/ 	.word	0x0500000f


	//   ....[38]....
        /*0794*/ 	.word	0x0500000f


	//   ....[39]....
        /*0798*/ 	.word	0x0500000f


	//   ....[40]....
        /*079c*/ 	.word	0x0500000f


	//   ....[41]....
        /*07a0*/ 	.word	0x0500000f


	//----- nvinfo : EIATTR_COOP_GROUP_INSTR_OFFSETS
	.align		4
.L_821:
        /*07a4*/ 	.byte	0x04, 0x28
        /*07a6*/ 	.short	(.L_823 - .L_822)


	//   ....[0]....
.L_822:
        /*07a8*/ 	.word	0x00000060


	//   ....[1]....
        /*07ac*/ 	.word	0x00000140


	//   ....[2]....
        /*07b0*/ 	.word	0x00000190


	//   ....[3]....
        /*07b4*/ 	.word	0x000003c0


	//   ....[4]....
        /*07b8*/ 	.word	0x00000520


	//   ....[5]....
        /*07bc*/ 	.word	0x00000640


	//   ....[6]....
        /*07c0*/ 	.word	0x000007a0


	//   ....[7]....
        /*07c4*/ 	.word	0x00003a90


	//   ....[8]....
        /*07c8*/ 	.word	0x00003aa0


	//   ....[9]....
        /*07cc*/ 	.word	0x000050b0


	//   ....[10]....
        /*07d0*/ 	.word	0x000050c0


	//   ....[11]....
        /*07d4*/ 	.word	0x00007160


	//   ....[12]....
        /*07d8*/ 	.word	0x00007170


	//   ....[13]....
        /*07dc*/ 	.word	0x00008890


	//   ....[14]....
        /*07e0*/ 	.word	0x000088a0


	//   ....[15]....
        /*07e4*/ 	.word	0x0000a1b0


	//   ....[16]....
        /*07e8*/ 	.word	0x0000a1c0


	//   ....[17]....
        /*07ec*/ 	.word	0x0000a460


	//   ....[18]....
        /*07f0*/ 	.word	0x0000a470


	//   ....[19]....
        /*07f4*/ 	.word	0x0000a980


	//   ....[20]....
        /*07f8*/ 	.word	0x0000a9a0


	//   ....[21]....
        /*07fc*/ 	.word	0x0000abf0


	//   ....[22]....
        /*0800*/ 	.word	0x0000ac10


	//   ....[23]....
        /*0804*/ 	.word	0x0000b6b0


	//   ....[24]....
        /*0808*/ 	.word	0x0000bdc0


	//   ....[25]....
        /*080c*/ 	.word	0x0000bdd0


	//   ....[26]....
        /*0810*/ 	.word	0x0000bde0


	//   ....[27]....
        /*0814*/ 	.word	0x0000bdf0


	//   ....[28]....
        /*0818*/ 	.word	0x0000c650


	//   ....[29]....
        /*081c*/ 	.word	0x0000c660


	//   ....[30]....
        /*0820*/ 	.word	0x0000c670


	//   ....[31]....
        /*0824*/ 	.word	0x0000c680


	//   ....[32]....
        /*0828*/ 	.word	0x0000f4a0


	//   ....[33]....
        /*082c*/ 	.word	0x0000f4b0


	//   ....[34]....
        /*0830*/ 	.word	0x0000f4c0


	//   ....[35]....
        /*0834*/ 	.word	0x0000f4d0


	//   ....[36]....
        /*0838*/ 	.word	0x0000fb00


	//   ....[37]....
        /*083c*/ 	.word	0x0000fb10


	//   ....[38]....
        /*0840*/ 	.word	0x0000fb20


	//   ....[39]....
        /*0844*/ 	.word	0x0000fb30


	//   ....[40]....
        /*0848*/ 	.word	0x00013600


	//   ....[41]....
        /*084c*/ 	.word	0x00013620


	//   ....[42]....
        /*0850*/ 	.word	0x00013af0


	//   ....[43]....
        /*0854*/ 	.word	0x00013c00


	//   ....[44]....
        /*0858*/ 	.word	0x000142a0


	//   ....[45]....
        /*085c*/ 	.word	0x00014330


	//   ....[46]....
        /*0860*/ 	.word	0x00016040


	//   ....[47]....
        /*0864*/ 	.word	0x00016060


	//   ....[48]....
        /*0868*/ 	.word	0x00016660


	//   ....[49]....
        /*086c*/ 	.word	0x00016760


	//   ....[50]....
        /*0870*/ 	.word	0x00016d10


	//   ....[51]....
        /*0874*/ 	.word	0x00016d70


	//   ....[52]....
        /*0878*/ 	.word	0x00018a10


	//   ....[53]....
        /*087c*/ 	.word	0x00018a40


	//   ....[54]....
        /*0880*/ 	.word	0x00018be0


	//   ....[55]....
        /*0884*/ 	.word	0x00018c10


	//   ....[56]....
        /*0888*/ 	.word	0x00019f40


	//   ....[57]....
        /*088c*/ 	.word	0x0001a150


	//   ....[58]....
        /*0890*/ 	.word	0x0001a1d0


	//   ....[59]....
        /*0894*/ 	.word	0x0001a1e0


	//   ....[60]....
        /*0898*/ 	.word	0x0001b830


	//   ....[61]....
        /*089c*/ 	.word	0x0001b840


	//   ....[62]....
        /*08a0*/ 	.word	0x0001b850


	//   ....[63]....
        /*08a4*/ 	.word	0x0001b860


	//   ....[64]....
        /*08a8*/ 	.word	0x0001c180


	//   ....[65]....
        /*08ac*/ 	.word	0x0001c1a0


	//   ....[66]....
        /*08b0*/ 	.word	0x0001c2d0


	//   ....[67]....
        /*08b4*/ 	.word	0x0001c2f0


	//   ....[68]....
        /*08b8*/ 	.word	0x0001c400


	//   ....[69]....
        /*08bc*/ 	.word	0x0001c420


	//   ....[70]....
        /*08c0*/ 	.word	0x0001c540


	//   ....[71]....
        /*08c4*/ 	.word	0x0001c560


	//   ....[72]....
        /*08c8*/ 	.word	0x0001ca90


	//   ....[73]....
        /*08cc*/ 	.word	0x0001cad0


	//   ....[74]....
        /*08d0*/ 	.word	0x0001d3e0


	//   ....[75]....
        /*08d4*/ 	.word	0x0001d3f0


	//   ....[76]....
        /*08d8*/ 	.word	0x0001e370


	//   ....[77]....
        /*08dc*/ 	.word	0x0001e3a0


	//   ....[78]....
        /*08e0*/ 	.word	0x0001e4c0


	//   ....[79]....
        /*08e4*/ 	.word	0x0001e4e0


	//   ....[80]....
        /*08e8*/ 	.word	0x0001e5f0


	//   ....[81]....
        /*08ec*/ 	.word	0x0001e610


	//   ....[82]....
        /*08f0*/ 	.word	0x0001e730


	//   ....[83]....
        /*08f4*/ 	.word	0x0001e750


	//   ....[84]....
        /*08f8*/ 	.word	0x0001e8f0


	//   ....[85]....
        /*08fc*/ 	.word	0x0001eaf0


	//   ....[86]....
        /*0900*/ 	.word	0x0001eb20


	//   ....[87]....
        /*0904*/ 	.word	0x0001eb50


	//   ....[88]....
        /*0908*/ 	.word	0x0001eb80


	//   ....[89]....
        /*090c*/ 	.word	0x0001ebb0


	//   ....[90]....
        /*0910*/ 	.word	0x0001ebe0


	//   ....[91]....
        /*0914*/ 	.word	0x0001ed80


	//   ....[92]....
        /*0918*/ 	.word	0x0001edb0


	//   ....[93]....
        /*091c*/ 	.word	0x0001ede0


	//   ....[94]....
        /*0920*/ 	.word	0x0001ee10


	//   ....[95]....
        /*0924*/ 	.word	0x0001ee40


	//   ....[96]....
        /*0928*/ 	.word	0x0001ee70


	//   ....[97]....
        /*092c*/ 	.word	0x0001ef00


	//   ....[98]....
        /*0930*/ 	.word	0x0001ef30


	//   ....[99]....
        /*0934*/ 	.word	0x0001ef40


	//   ....[100]....
        /*0938*/ 	.word	0x0001ef80


	//   ....[101]....
        /*093c*/ 	.word	0x000204b0


	//   ....[102]....
        /*0940*/ 	.word	0x000227e0


	//   ....[103]....
        /*0944*/ 	.word	0x00022810


	//   ....[104]....
        /*0948*/ 	.word	0x000228c0


	//   ....[105]....
        /*094c*/ 	.word	0x000228e0


	//   ....[106]....
        /*0950*/ 	.word	0x00022980


	//   ....[107]....
        /*0954*/ 	.word	0x000229a0


	//   ....[108]....
        /*0958*/ 	.word	0x00022a40


	//   ....[109]....
        /*095c*/ 	.word	0x00022a60


	//   ....[110]....
        /*0960*/ 	.word	0x00022b00


	//   ....[111]....
        /*0964*/ 	.word	0x00022b20


	//   ....[112]....
        /*0968*/ 	.word	0x00022b30


	//   ....[113]....
        /*096c*/ 	.word	0x00022bc0


	//   ....[114]....
        /*0970*/ 	.word	0x00023300


	//   ....[115]....
        /*0974*/ 	.word	0x00023340


	//   ....[116]....
        /*0978*/ 	.word	0x000233a0


	//   ....[117]....
        /*097c*/ 	.word	0x00023400


	//   ....[118]....
        /*0980*/ 	.word	0x00023450


	//   ....[119]....
        /*0984*/ 	.word	0x000234b0


	//   ....[120]....
        /*0988*/ 	.word	0x00023500


	//   ....[121]....
        /*098c*/ 	.word	0x00023560


	//   ....[122]....
        /*0990*/ 	.word	0x000235b0


	//   ....[123]....
        /*0994*/ 	.word	0x00023610


	//   ....[124]....
        /*0998*/ 	.word	0x00023660


	//   ....[125]....
        /*099c*/ 	.word	0x000236c0


	//   ....[126]....
        /*09a0*/ 	.word	0x00023710


	//   ....[127]....
        /*09a4*/ 	.word	0x00023760


	//   ....[128]....
        /*09a8*/ 	.word	0x00023780


	//   ....[129]....
        /*09ac*/ 	.word	0x000237c0


	//   ....[130]....
        /*09b0*/ 	.word	0x00023f90


	//   ....[131]....
        /*09b4*/ 	.word	0x00023fd0


	//   ....[132]....
        /*09b8*/ 	.word	0x00023ff0


	//   ....[133]....
        /*09bc*/ 	.word	0x00024050


	//   ....[134]....
        /*09c0*/ 	.word	0x00024060


	//   ....[135]....
        /*09c4*/ 	.word	0x000240c0


	//   ....[136]....
        /*09c8*/ 	.word	0x000240f0


	//   ....[137]....
        /*09cc*/ 	.word	0x00024130


	//   ....[138]....
        /*09d0*/ 	.word	0x00024160


	//   ....[139]....
        /*09d4*/ 	.word	0x000241a0


	//   ....[140]....
        /*09d8*/ 	.word	0x000241d0


	//   ....[141]....
        /*09dc*/ 	.word	0x00024210


	//   ....[142]....
        /*09e0*/ 	.word	0x000244b0


	//   ....[143]....
        /*09e4*/ 	.word	0x000244e0


	//   ....[144]....
        /*09e8*/ 	.word	0x000244f0


	//   ....[145]....
        /*09ec*/ 	.word	0x00024580


	//   ....[146]....
        /*09f0*/ 	.word	0x00024590


	//   ....[147]....
        /*09f4*/ 	.word	0x00024620


	//   ....[148]....
        /*09f8*/ 	.word	0x00024630


	//   ....[149]....
        /*09fc*/ 	.word	0x000246c0


	//   ....[150]....
        /*0a00*/ 	.word	0x000246d0


	//   ....[151]....
        /*0a04*/ 	.word	0x00024760


	//   ....[152]....
        /*0a08*/ 	.word	0x00024770


	//   ....[153]....
        /*0a0c*/ 	.word	0x00024780


	//   ....[154]....
        /*0a10*/ 	.word	0x00024d90


	//   ....[155]....
        /*0a14*/ 	.word	0x00024dd0


	//   ....[156]....
        /*0a18*/ 	.word	0x00024e20


	//   ....[157]....
        /*0a1c*/ 	.word	0x00024e50


	//   ....[158]....
        /*0a20*/ 	.word	0x00024ee0


	//   ....[159]....
        /*0a24*/ 	.word	0x00024f00


	//   ....[160]....
        /*0a28*/ 	.word	0x00024f80


	//   ....[161]....
        /*0a2c*/ 	.word	0x00024fb0


	//   ....[162]....
        /*0a30*/ 	.word	0x00025020


	//   ....[163]....
        /*0a34*/ 	.word	0x00025050


	//   ....[164]....
        /*0a38*/ 	.word	0x00025080


	//   ....[165]....
        /*0a3c*/ 	.word	0x000250d0


	//   ....[166]....
        /*0a40*/ 	.word	0x00025520


	//   ....[167]....
        /*0a44*/ 	.word	0x00025550


	//   ....[168]....
        /*0a48*/ 	.word	0x000255b0


	//   ....[169]....
        /*0a4c*/ 	.word	0x000255e0


	//   ....[170]....
        /*0a50*/ 	.word	0x00025610


	//   ....[171]....
        /*0a54*/ 	.word	0x00025640


	//   ....[172]....
        /*0a58*/ 	.word	0x00025670


	//   ....[173]....
        /*0a5c*/ 	.word	0x000256a0


	//   ....[174]....
        /*0a60*/ 	.word	0x00025850


	//   ....[175]....
        /*0a64*/ 	.word	0x00025880


	//   ....[176]....
        /*0a68*/ 	.word	0x000258b0


	//   ....[177]....
        /*0a6c*/ 	.word	0x000258e0


	//   ....[178]....
        /*0a70*/ 	.word	0x00025910


	//   ....[179]....
        /*0a74*/ 	.word	0x00025940


	//   ....[180]....
        /*0a78*/ 	.word	0x00025a00


	//   ....[181]....
        /*0a7c*/ 	.word	0x00025a20


	//   ....[182]....
        /*0a80*/ 	.word	0x00025a40


	//   ....[183]....
        /*0a84*/ 	.word	0x00025aa0


	//   ....[184]....
        /*0a88*/ 	.word	0x000264d0


	//   ....[185]....
        /*0a8c*/ 	.word	0x000267f0


	//   ....[186]....
        /*0a90*/ 	.word	0x00026880


	//   ....[187]....
        /*0a94*/ 	.word	0x00026920


	//   ....[188]....
        /*0a98*/ 	.word	0x000269b0


	//   ....[189]....
        /*0a9c*/ 	.word	0x00026aa0


	//   ....[190]....
        /*0aa0*/ 	.word	0x00026b30


	//   ....[191]....
        /*0aa4*/ 	.word	0x00026bd0


	//   ....[192]....
        /*0aa8*/ 	.word	0x00026c60


	//   ....[193]....
        /*0aac*/ 	.word	0x00026d50


	//   ....[194]....
        /*0ab0*/ 	.word	0x00026de0


	//   ....[195]....
        /*0ab4*/ 	.word	0x00026e80


	//   ....[196]....
        /*0ab8*/ 	.word	0x00026f10


	//   ....[197]....
        /*0abc*/ 	.word	0x00027000


	//   ....[198]....
        /*0ac0*/ 	.word	0x00027090


	//   ....[199]....
        /*0ac4*/ 	.word	0x000270e0


	//   ....[200]....
        /*0ac8*/ 	.word	0x00027130


	//   ....[201]....
        /*0acc*/ 	.word	0x000271d0


	//   ....[202]....
        /*0ad0*/ 	.word	0x00027260


	//   ....[203]....
        /*0ad4*/ 	.word	0x000272b0


	//   ....[204]....
        /*0ad8*/ 	.word	0x00027300


	//   ....[205]....
        /*0adc*/ 	.word	0x000273f0


	//   ....[206]....
        /*0ae0*/ 	.word	0x00027480


	//   ....[207]....
        /*0ae4*/ 	.word	0x000274d0


	//   ....[208]....
        /*0ae8*/ 	.word	0x00027520


	//   ....[209]....
        /*0aec*/ 	.word	0x000275c0


	//   ....[210]....
        /*0af0*/ 	.word	0x00027650


	//   ....[211]....
        /*0af4*/ 	.word	0x000276a0


	//   ....[212]....
        /*0af8*/ 	.word	0x000276f0


	//   ....[213]....
        /*0afc*/ 	.word	0x000279f0


	//   ....[214]....
        /*0b00*/ 	.word	0x00027cd0


	//   ....[215]....
        /*0b04*/ 	.word	0x00027dc0


	//   ....[216]....
        /*0b08*/ 	.word	0x00027e60


	//   ....[217]....
        /*0b0c*/ 	.word	0x00027f90


	//   ....[218]....
        /*0b10*/ 	.word	0x00027ff0


	//   ....[219]....
        /*0b14*/ 	.word	0x00028120


	//   ....[220]....
        /*0b18*/ 	.word	0x00028180


	//   ....[221]....
        /*0b1c*/ 	.word	0x000282b0


	//   ....[222]....
        /*0b20*/ 	.word	0x00028310


	//   ....[223]....
        /*0b24*/ 	.word	0x00028440


	//   ....[224]....
        /*0b28*/ 	.word	0x000284a0


	//   ....[225]....
        /*0b2c*/ 	.word	0x000285c0


	//   ....[226]....
        /*0b30*/ 	.word	0x00028610


	//   ....[227]....
        /*0b34*/ 	.word	0x000286c0


	//   ....[228]....
        /*0b38*/ 	.word	0x00028730


	//   ....[229]....
        /*0b3c*/ 	.word	0x00028840


	//   ....[230]....
        /*0b40*/ 	.word	0x00028890


	//   ....[231]....
        /*0b44*/ 	.word	0x000289b0


	//   ....[232]....
        /*0b48*/ 	.word	0x00028a00


	//   ....[233]....
        /*0b4c*/ 	.word	0x00028b20


	//   ....[234]....
        /*0b50*/ 	.word	0x00028b70


	//   ....[235]....
        /*0b54*/ 	.word	0x00028c90


	//   ....[236]....
        /*0b58*/ 	.word	0x00028ce0


	//   ....[237]....
        /*0b5c*/ 	.word	0x00028e00


	//   ....[238]....
        /*0b60*/ 	.word	0x00028e50


	//   ....[239]....
        /*0b64*/ 	.word	0x00028f60


	//   ....[240]....
        /*0b68*/ 	.word	0x00028fb0


	//   ....[241]....
        /*0b6c*/ 	.word	0x000290b0


	//   ....[242]....
        /*0b70*/ 	.word	0x00029100


	//   ....[243]....
        /*0b74*/ 	.word	0x00029230


	//   ....[244]....
        /*0b78*/ 	.word	0x000292f0


	//   ....[245]....
        /*0b7c*/ 	.word	0x00029400


	//   ....[246]....
        /*0b80*/ 	.word	0x00029450


	//   ....[247]....
        /*0b84*/ 	.word	0x00029540


	//   ....[248]....
        /*0b88*/ 	.word	0x00029590


	//   ....[249]....
        /*0b8c*/ 	.word	0x00029680


	//   ....[250]....
        /*0b90*/ 	.word	0x000296d0


	//   ....[251]....
        /*0b94*/ 	.word	0x000297c0


	//   ....[252]....
        /*0b98*/ 	.word	0x00029810


	//   ....[253]....
        /*0b9c*/ 	.word	0x00029910


	//   ....[254]....
        /*0ba0*/ 	.word	0x00029960


	//   ....[255]....
        /*0ba4*/ 	.word	0x00029a50


	//   ....[0]....
        /*0ba8*/ 	.word	0x00029af0


	//   ....[1]....
        /*0bac*/ 	.word	0x00029c10


	//   ....[2]....
        /*0bb0*/ 	.word	0x00029c60


	//   ....[3]....
        /*0bb4*/ 	.word	0x00029d80


	//   ....[4]....
        /*0bb8*/ 	.word	0x00029dd0


	//   ....[5]....
        /*0bbc*/ 	.word	0x00029ef0


	//   ....[6]....
        /*0bc0*/ 	.word	0x00029f40


	//   ....[7]....
        /*0bc4*/ 	.word	0x0002a060


	//   ....[8]....
        /*0bc8*/ 	.word	0x0002a0b0


	//   ....[9]....
        /*0bcc*/ 	.word	0x0002a1d0


	//   ....[10]....
        /*0bd0*/ 	.word	0x0002a220


	//   ....[11]....
        /*0bd4*/ 	.word	0x0002a300


	//   ....[12]....
        /*0bd8*/ 	.word	0x0002a3b0


	//   ....[13]....
        /*0bdc*/ 	.word	0x0002a510


	//   ....[14]....
        /*0be0*/ 	.word	0x0002a560


	//   ....[15]....
        /*0be4*/ 	.word	0x0002a670


	//   ....[16]....
        /*0be8*/ 	.word	0x0002a6c0


	//   ....[17]....
        /*0bec*/ 	.word	0x0002a7d0


	//   ....[18]....
        /*0bf0*/ 	.word	0x0002a820


	//   ....[19]....
        /*0bf4*/ 	.word	0x0002a930


	//   ....[20]....
        /*0bf8*/ 	.word	0x0002a980


	//   ....[21]....
        /*0bfc*/ 	.word	0x0002aa80


	//   ....[22]....
        /*0c00*/ 	.word	0x0002aad0


	//   ....[23]....
        /*0c04*/ 	.word	0x0002ab60


	//   ....[24]....
        /*0c08*/ 	.word	0x0002ac00


	//   ....[25]....
        /*0c0c*/ 	.word	0x0002ad90


	//   ....[26]....
        /*0c10*/ 	.word	0x0002ae00


	//   ....[27]....
        /*0c14*/ 	.word	0x0002ae70


	//   ....[28]....
        /*0c18*/ 	.word	0x0002aee0


	//   ....[29]....
        /*0c1c*/ 	.word	0x0002af50


	//   ....[30]....
        /*0c20*/ 	.word	0x0002afd0


	//   ....[31]....
        /*0c24*/ 	.word	0x0002b050


	//   ....[32]....
        /*0c28*/ 	.word	0x0002b0e0


	//   ....[33]....
        /*0c2c*/ 	.word	0x0002b150


	//   ....[34]....
        /*0c30*/ 	.word	0x0002b1c0


	//   ....[35]....
        /*0c34*/ 	.word	0x0002b230


	//   ....[36]....
        /*0c38*/ 	.word	0x0002b2b0


	//   ....[37]....
        /*0c3c*/ 	.word	0x0002b320


	//   ....[38]....
        /*0c40*/ 	.word	0x0002b3b0


	//   ....[39]....
        /*0c44*/ 	.word	0x0002b410


	//   ....[40]....
        /*0c48*/ 	.word	0x0002b4a0


	//   ....[41]....
        /*0c4c*/ 	.word	0x0002b5d0


	//----- nvinfo : EIATTR_REG_RECONFIG
	.align		4
.L_823:
        /*0c50*/ 	.byte	0x01, 0x54
	.zero		2


	//----- nvinfo : EIATTR_SYSCALL_OFFSETS
	.align		4
        /*0c54*/ 	.byte	0x04, 0x46
        /*0c56*/ 	.short	(.L_825 - .L_824)


	//   ....[0]....
.L_824:
        /*0c58*/ 	.word	0x00001e70


	//   ....[1]....
        /*0c5c*/ 	.word	0x00001fc0


	//   ....[2]....
        /*0c60*/ 	.word	0x0000b820


	//   ....[3]....
        /*0c64*/ 	.word	0x0000bb50


	//   ....[4]....
        /*0c68*/ 	.word	0x00021e30


	//   ....[5]....
        /*0c6c*/ 	.word	0x00021f80


	//   ....[6]....
        /*0c70*/ 	.word	0x00022070


	//   ....[7]....
        /*0c74*/ 	.word	0x00022f90


	//----- nvinfo : EIATTR_MBARRIER_INSTR_OFFSETS
	.align		4
.L_825:
        /*0c78*/ 	.byte	0x04, 0x39
        /*0c7a*/ 	.short	(.L_827 - .L_826)


	//   ....[0]....
.L_826:
        /*0c7c*/ 	.word	0x00000270
        /*0c80*/ 	.word	0x000000ff
        /*0c84*/ 	.word	0x00030800
        /*0c88*/ 	.short	0x0100
        /*0c8a*/ 	.byte	0x08
	.zero		1


	//   ....[1]....
        /*0c8c*/ 	.word	0x00000280
        /*0c90*/ 	.word	0x000000ff
        /*0c94*/ 	.word	0x00030820
        /*0c98*/ 	.short	0x0100
        /*0c9a*/ 	.byte	0x08
	.zero		1


	//   ....[2]....
        /*0c9c*/ 	.word	0x00000370
        /*0ca0*/ 	.word	0x000000ff
        /*0ca4*/ 	.word	0x00030830
        /*0ca8*/ 	.short	0x0100
        /*0caa*/ 	.byte	0x08
	.zero		1


	//   ....[3]....
        /*0cac*/ 	.word	0x00000380
        /*0cb0*/ 	.word	0x000000ff
        /*0cb4*/ 	.word	0x00030840
        /*0cb8*/ 	.short	0x0100
        /*0cba*/ 	.byte	0x08
	.zero		1


	//   ....[4]....
        /*0cbc*/ 	.word	0x00000390
        /*0cc0*/ 	.word	0x000000ff
        /*0cc4*/ 	.word	0x00030838
        /*0cc8*/ 	.short	0x0100
        /*0cca*/ 	.byte	0x08
	.zero		1


	//   ....[5]....
        /*0ccc*/ 	.word	0x000003a0
        /*0cd0*/ 	.word	0x000000ff
        /*0cd4*/ 	.word	0x00030848
        /*0cd8*/ 	.short	0x0100
        /*0cda*/ 	.byte	0x08
	.zero		1


	//   ....[6]....
        /*0cdc*/ 	.word	0x000004d0
        /*0ce0*/ 	.word	0x000000ff
        /*0ce4*/ 	.word	0x00030850
        /*0ce8*/ 	.short	0x0100
        /*0cea*/ 	.byte	0x08
	.zero		1


	//   ....[7]....
        /*0cec*/ 	.word	0x000004e0
        /*0cf0*/ 	.word	0x000000ff
        /*0cf4*/ 	.word	0x00030860
        /*0cf8*/ 	.short	0x0100
        /*0cfa*/ 	.byte	0x08
	.zero		1


	//   ....[8]....
        /*0cfc*/ 	.word	0x000004f0
        /*0d00*/ 	.word	0x000000ff
        /*0d04*/ 	.word	0x00030858
        /*0d08*/ 	.short	0x0100
        /*0d0a*/ 	.byte	0x08
	.zero		1


	//   ....[9]....
        /*0d0c*/ 	.word	0x00000500
        /*0d10*/ 	.word	0x000000ff
        /*0d14*/ 	.word	0x00030868
        /*0d18*/ 	.short	0x0100
        /*0d1a*/ 	.byte	0x08
	.zero		1


	//   ....[10]....
        /*0d1c*/ 	.word	0x000005f0
        /*0d20*/ 	.word	0x000000ff
        /*0d24*/ 	.word	0x00030870
        /*0d28*/ 	.short	0x0100
        /*0d2a*/ 	.byte	0x06
	.zero		1


	//   ....[11]....
        /*0d2c*/ 	.word	0x00000600
        /*0d30*/ 	.word	0x000000ff
        /*0d34*/ 	.word	0x00030880
        /*0d38*/ 	.short	0x0100
        /*0d3a*/ 	.byte	0x06
	.zero		1


	//   ....[12]....
        /*0d3c*/ 	.word	0x00000610
        /*0d40*/ 	.word	0x000000ff
        /*0d44*/ 	.word	0x00030878
        /*0d48*/ 	.short	0x0100
        /*0d4a*/ 	.byte	0x06
	.zero		1


	//   ....[13]....
        /*0d4c*/ 	.word	0x00000620
        /*0d50*/ 	.word	0x000000ff
        /*0d54*/ 	.word	0x00030888
        /*0d58*/ 	.short	0x0100
        /*0d5a*/ 	.byte	0x06
	.zero		1


	//   ....[14]....
        /*0d5c*/ 	.word	0x00000750
        /*0d60*/ 	.word	0x000000ff
        /*0d64*/ 	.word	0x00030890
        /*0d68*/ 	.short	0x0100
        /*0d6a*/ 	.byte	0x08
	.zero		1


	//   ....[15]....
        /*0d6c*/ 	.word	0x00000760
        /*0d70*/ 	.word	0x000000ff
        /*0d74*/ 	.word	0x000308a0
        /*0d78*/ 	.short	0x0100
        /*0d7a*/ 	.byte	0x08
	.zero		1


	//   ....[16]....
        /*0d7c*/ 	.word	0x00000770
        /*0d80*/ 	.word	0x000000ff
        /*0d84*/ 	.word	0x00030898
        /*0d88*/ 	.short	0x0100
        /*0d8a*/ 	.byte	0x08
	.zero		1


	//   ....[17]....
        /*0d8c*/ 	.word	0x00000780
        /*0d90*/ 	.word	0x000000ff
        /*0d94*/ 	.word	0x000308a8
        /*0d98*/ 	.short	0x0100
        /*0d9a*/ 	.byte	0x08
	.zero		1


	//   ....[18]....
        /*0d9c*/ 	.word	0x000008b0
        /*0da0*/ 	.word	0x000000ff
        /*0da4*/ 	.word	0x000308b0
        /*0da8*/ 	.short	0x0100
        /*0daa*/ 	.byte	0x08
	.zero		1


	//   ....[19]....
        /*0dac*/ 	.word	0x000008c0
        /*0db0*/ 	.word	0x000000ff
        /*0db4*/ 	.word	0x000308c0
        /*0db8*/ 	.short	0x0100
        /*0dba*/ 	.byte	0x08
	.zero		1


	//   ....[20]....
        /*0dbc*/ 	.word	0x000008d0
        /*0dc0*/ 	.word	0x000000ff
        /*0dc4*/ 	.word	0x000308b8
        /*0dc8*/ 	.short	0x0100
        /*0dca*/ 	.byte	0x08
	.zero		1


	//   ....[21]....
        /*0dcc*/ 	.word	0x000008e0
        /*0dd0*/ 	.word	0x000000ff
        /*0dd4*/ 	.word	0x000308c8
        /*0dd8*/ 	.short	0x0100
        /*0dda*/ 	.byte	0x08
	.zero		1


	//   ....[22]....
        /*0ddc*/ 	.word	0x00003a40
        /*0de0*/ 	.word	0x00000055
        /*0de4*/ 	.word	0x00030890
        /*0de8*/ 	.short	0x010a
        /*0dea*/ 	.byte	0x3f
	.zero		1


	//   ....[23]....
        /*0dec*/ 	.word	0x000070f0
        /*0df0*/ 	.word	0x00000055
        /*0df4*/ 	.word	0x00030890
        /*0df8*/ 	.short	0x010a
        /*0dfa*/ 	.byte	0x3f
	.zero		1


	//   ....[24]....
        /*0dfc*/ 	.word	0x0000a010
        /*0e00*/ 	.word	0x00000055
        /*0e04*/ 	.word	0x00030890
        /*0e08*/ 	.short	0x010a
        /*0e0a*/ 	.byte	0x3f
	.zero		1


	//   ....[25]....
        /*0e0c*/ 	.word	0x0000a7d0
        /*0e10*/ 	.word	0x0000000b
        /*0e14*/ 	.word	0x00000000
        /*0e18*/ 	.short	0x0101
        /*0e1a*/ 	.byte	0x3f
	.zero		1


	//   ....[26]....
        /*0e1c*/ 	.word	0x0000a810
        /*0e20*/ 	.word	0x00000055
        /*0e24*/ 	.word	0x000308b0
        /*0e28*/ 	.short	0x010a
        /*0e2a*/ 	.byte	0x3f
	.zero		1


	//   ....[27]....
        /*0e2c*/ 	.word	0x0000af10
        /*0e30*/ 	.word	0x00000055
        /*0e34*/ 	.word	0x00000000
        /*0e38*/ 	.short	0x0101
        /*0e3a*/ 	.byte	0x3f
	.zero		1


	//   ....[28]....
        /*0e3c*/ 	.word	0x0000b8b0
        /*0e40*/ 	.word	0x00000012
        /*0e44*/ 	.word	0x00030800
        /*0e48*/ 	.short	0x010a
        /*0e4a*/ 	.byte	0x3f
	.zero		1


	//   ....[29]....
        /*0e4c*/ 	.word	0x0000b900
        /*0e50*/ 	.word	0x00000012
        /*0e54*/ 	.word	0x00030800
        /*0e58*/ 	.short	0x010a
        /*0e5a*/ 	.byte	0x3f
	.zero		1


	//   ....[30]....
        /*0e5c*/ 	.word	0x0000ce70
        /*0e60*/ 	.word	0x00000012
        /*0e64*/ 	.word	0x00030800
        /*0e68*/ 	.short	0x010a
        /*0e6a*/ 	.byte	0x3f
	.zero		1


	//   ....[31]....
        /*0e6c*/ 	.word	0x00010060
        /*0e70*/ 	.word	0x00000012
        /*0e74*/ 	.word	0x00030800
        /*0e78*/ 	.short	0x010a
        /*0e7a*/ 	.byte	0x3f
	.zero		1


	//   ....[32]....
        /*0e7c*/ 	.word	0x00012b10
        /*0e80*/ 	.word	0x00000008
        /*0e84*/ 	.word	0x00030830
        /*0e88*/ 	.short	0x010a
        /*0e8a*/ 	.byte	0x3f
	.zero		1


	//   ....[33]....
        /*0e8c*/ 	.word	0x00012b50
        /*0e90*/ 	.word	0x00000008
        /*0e94*/ 	.word	0x00030830
        /*0e98*/ 	.short	0x010a
        /*0e9a*/ 	.byte	0x3f
	.zero		1


	//   ....[34]....
        /*0e9c*/ 	.word	0x00014590
        /*0ea0*/ 	.word	0x0000001b
        /*0ea4*/ 	.word	0x00000000
        /*0ea8*/ 	.short	0x0101
        /*0eaa*/ 	.byte	0x3f
	.zero		1


	//   ....[35]....
        /*0eac*/ 	.word	0x00014ed0
        /*0eb0*/ 	.word	0x00000000
        /*0eb4*/ 	.word	0x00030830
        /*0eb8*/ 	.short	0x010a
        /*0eba*/ 	.byte	0x3f
	.zero		1


	//   ....[36]....
        /*0ebc*/ 	.word	0x00014f50
        /*0ec0*/ 	.word	0x00000000
        /*0ec4*/ 	.word	0x00030830
        /*0ec8*/ 	.short	0x010a
        /*0eca*/ 	.byte	0x3f
	.zero		1


	//   ....[37]....
        /*0ecc*/ 	.word	0x00015bd0
        /*0ed0*/ 	.word	0x0000000b
        /*0ed4*/ 	.word	0x00030850
        /*0ed8*/ 	.short	0x010a
        /*0eda*/ 	.byte	0x3f
	.zero		1


	//   ....[38]....
        /*0edc*/ 	.word	0x00015c20
        /*0ee0*/ 	.word	0x0000000b
        /*0ee4*/ 	.word	0x00030850
        /*0ee8*/ 	.short	0x010a
        /*0eea*/ 	.byte	0x3f
	.zero		1


	//   ....[39]....
        /*0eec*/ 	.word	0x00015fb0
        /*0ef0*/ 	.word	0x00000000
        /*0ef4*/ 	.word	0x00000000
        /*0ef8*/ 	.short	0x0101
        /*0efa*/ 	.byte	0x3f
	.zero		1


	//   ....[40]....
        /*0efc*/ 	.word	0x00017520
        /*0f00*/ 	.word	0x0000000b
        /*0f04*/ 	.word	0x00000000
        /*0f08*/ 	.short	0x0101
        /*0f0a*/ 	.byte	0x3f
	.zero		1


	//   ....[41]....
        /*0f0c*/ 	.word	0x000177e0
        /*0f10*/ 	.word	0x0000000e
        /*0f14*/ 	.word	0x00030830
        /*0f18*/ 	.short	0x010a
        /*0f1a*/ 	.byte	0x3f
	.zero		1


	//   ....[42]....
        /*0f1c*/ 	.word	0x00017860
        /*0f20*/ 	.word	0x0000000e
        /*0f24*/ 	.word	0x00030830
        /*0f28*/ 	.short	0x010a
        /*0f2a*/ 	.byte	0x3f
	.zero		1


	//   ....[43]....
        /*0f2c*/ 	.word	0x000184c0
        /*0f30*/ 	.word	0x0000000b
        /*0f34*/ 	.word	0x00030850
        /*0f38*/ 	.short	0x010a
        /*0f3a*/ 	.byte	0x3f
	.zero		1


	//   ....[44]....
        /*0f3c*/ 	.word	0x00018510
        /*0f40*/ 	.word	0x0000000b
        /*0f44*/ 	.word	0x00030850
        /*0f48*/ 	.short	0x010a
        /*0f4a*/ 	.byte	0x3f
	.zero		1


	//   ....[45]....
        /*0f4c*/ 	.word	0x00018880
        /*0f50*/ 	.word	0x00000000
        /*0f54*/ 	.word	0x00000000
        /*0f58*/ 	.short	0x0101
        /*0f5a*/ 	.byte	0x3f
	.zero		1


	//   ....[46]....
        /*0f5c*/ 	.word	0x00019640
        /*0f60*/ 	.word	0x0000000b
        /*0f64*/ 	.word	0x00000000
        /*0f68*/ 	.short	0x0101
        /*0f6a*/ 	.byte	0x3f
	.zero		1


	//   ....[47]....
        /*0f6c*/ 	.word	0x00019e40
        /*0f70*/ 	.word	0x0000000a
        /*0f74*/ 	.word	0x00030850
        /*0f78*/ 	.short	0x010a
        /*0f7a*/ 	.byte	0x3f
	.zero		1


	//   ....[48]....
        /*0f7c*/ 	.word	0x00019ee0
        /*0f80*/ 	.word	0x0000000a
        /*0f84*/ 	.word	0x00030850
        /*0f88*/ 	.short	0x010a
        /*0f8a*/ 	.byte	0x3f
	.zero		1


	//   ....[49]....
        /*0f8c*/ 	.word	0x0001a3f0
        /*0f90*/ 	.word	0x00000003
        /*0f94*/ 	.word	0x00000000
        /*0f98*/ 	.short	0x0101
        /*0f9a*/ 	.byte	0x3f
	.zero		1


	//   ....[50]....
        /*0f9c*/ 	.word	0x0001c160
        /*0fa0*/ 	.word	0x00000000
        /*0fa4*/ 	.word	0x00000000
        /*0fa8*/ 	.short	0x0101
        /*0faa*/ 	.byte	0x3f
	.zero		1


	//   ....[51]....
        /*0fac*/ 	.word	0x0001c930
        /*0fb0*/ 	.word	0x00000008
        /*0fb4*/ 	.word	0x00000000
        /*0fb8*/ 	.short	0x0101
        /*0fba*/ 	.byte	0x3f
	.zero		1


	//   ....[52]....
        /*0fbc*/ 	.word	0x00020590
        /*0fc0*/ 	.word	0x00000010
        /*0fc4*/ 	.word	0x00030820
        /*0fc8*/ 	.short	0x010a
        /*0fca*/ 	.byte	0x3f
	.zero		1


	//   ....[53]....
        /*0fcc*/ 	.word	0x00020620
        /*0fd0*/ 	.word	0x0000000c
        /*0fd4*/ 	.word	0x000308a0
        /*0fd8*/ 	.short	0x010a
        /*0fda*/ 	.byte	0x3f
	.zero		1


	//   ....[54]....
        /*0fdc*/ 	.word	0x00020a70
        /*0fe0*/ 	.word	0x0000000c
        /*0fe4*/ 	.word	0x000308c0
        /*0fe8*/ 	.short	0x010a
        /*0fea*/ 	.byte	0x3f
	.zero		1


	//   ....[55]....
        /*0fec*/ 	.word	0x00020f90
        /*0ff0*/ 	.word	0x0000000b
        /*0ff4*/ 	.word	0x000308a0
        /*0ff8*/ 	.short	0x010a
        /*0ffa*/ 	.byte	0x3f
	.zero		1


	//   ....[56]....
        /*0ffc*/ 	.word	0x000213d0
        /*1000*/ 	.word	0x0000000b
        /*1004*/ 	.word	0x000308c0
        /*1008*/ 	.short	0x010a
        /*100a*/ 	.byte	0x3f
	.zero		1


	//   ....[57]....
        /*100c*/ 	.word	0x000225e0
        /*1010*/ 	.word	0x00000007
        /*1014*/ 	.word	0x00030840
        /*1018*/ 	.short	0x010a
        /*101a*/ 	.byte	0x3f
	.zero		1


	//   ....[58]....
        /*101c*/ 	.word	0x00022c90
        /*1020*/ 	.word	0x00000007
        /*1024*/ 	.word	0x00030830
        /*1028*/ 	.short	0x0107
        /*102a*/ 	.byte	0x3f
	.zero		1


	//   ....[59]....
        /*102c*/ 	.word	0x00022d60
        /*1030*/ 	.word	0x00000007
        /*1034*/ 	.word	0x00030830
        /*1038*/ 	.short	0x0101
        /*103a*/ 	.byte	0x3f
	.zero		1


	//   ....[60]....
        /*103c*/ 	.word	0x000238e0
        /*1040*/ 	.word	0x00000010
        /*1044*/ 	.word	0x00030800
        /*1048*/ 	.short	0x0107
        /*104a*/ 	.byte	0x3f
	.zero		1


	//   ....[61]....
        /*104c*/ 	.word	0x000239f0
        /*1050*/ 	.word	0x00000010
        /*1054*/ 	.word	0x00030800
        /*1058*/ 	.short	0x0101
        /*105a*/ 	.byte	0x3f
	.zero		1


	//   ....[62]....
        /*105c*/ 	.word	0x00023a10
        /*1060*/ 	.word	0x00000010
        /*1064*/ 	.word	0x00030820
        /*1068*/ 	.short	0x010a
        /*106a*/ 	.byte	0x3f
	.zero		1


	//   ....[63]....
        /*106c*/ 	.word	0x00023df0
        /*1070*/ 	.word	0x00000007
        /*1074*/ 	.word	0x00030840
        /*1078*/ 	.short	0x010a
        /*107a*/ 	.byte	0x3f
	.zero		1


	//   ....[64]....
        /*107c*/ 	.word	0x000242d0
        /*1080*/ 	.word	0x00000007
        /*1084*/ 	.word	0x00030830
        /*1088*/ 	.short	0x0107
        /*108a*/ 	.byte	0x3f
	.zero		1


	//   ....[65]....
        /*108c*/ 	.word	0x00024390
        /*1090*/ 	.word	0x00000007
        /*1094*/ 	.word	0x00030830
        /*1098*/ 	.short	0x0101
        /*109a*/ 	.byte	0x3f
	.zero		1


	//   ....[66]....
        /*109c*/ 	.word	0x000243f0
        /*10a0*/ 	.word	0x00000006
        /*10a4*/ 	.word	0x00030860
        /*10a8*/ 	.short	0x010a
        /*10aa*/ 	.byte	0x3f
	.zero		1


	//   ....[67]....
        /*10ac*/ 	.word	0x00024980
        /*10b0*/ 	.word	0x00000006
        /*10b4*/ 	.word	0x00030850
        /*10b8*/ 	.short	0x0107
        /*10ba*/ 	.byte	0x3f
	.zero		1


	//   ....[68]....
        /*10bc*/ 	.word	0x00024ab0
        /*10c0*/ 	.word	0x00000006
        /*10c4*/ 	.word	0x00030850
        /*10c8*/ 	.short	0x0101
        /*10ca*/ 	.byte	0x3f
	.zero		1


	//   ....[69]....
        /*10cc*/ 	.word	0x00024ce0
        /*10d0*/ 	.word	0x00000000
        /*10d4*/ 	.word	0x00030860
        /*10d8*/ 	.short	0x010a
        /*10da*/ 	.byte	0x3f
	.zero		1


	//   ....[70]....
        /*10dc*/ 	.word	0x00025210
        /*10e0*/ 	.word	0x00000000
        /*10e4*/ 	.word	0x00030850
        /*10e8*/ 	.short	0x0107
        /*10ea*/ 	.byte	0x3f
	.zero		1


	//   ....[71]....
        /*10ec*/ 	.word	0x000252e0
        /*10f0*/ 	.word	0x00000000
        /*10f4*/ 	.word	0x00030850
        /*10f8*/ 	.short	0x0101
        /*10fa*/ 	.byte	0x3f
	.zero		1


	//   ....[72]....
        /*10fc*/ 	.word	0x00026450
        /*1100*/ 	.word	0x00000005
        /*1104*/ 	.word	0x00030820
        /*1108*/ 	.short	0x010a
        /*110a*/ 	.byte	0x3f
	.zero		1


	//   ....[73]....
        /*110c*/ 	.word	0x000265c0
        /*1110*/ 	.word	0x00000003
        /*1114*/ 	.word	0x00030840
        /*1118*/ 	.short	0x010a
        /*111a*/ 	.byte	0x3f
	.zero		1


	//   ....[74]....
        /*111c*/ 	.word	0x00026660
        /*1120*/ 	.word	0x00000017
        /*1124*/ 	.word	0x00030840
        /*1128*/ 	.short	0x010a
        /*112a*/ 	.byte	0x3f
	.zero		1


	//   ....[75]....
        /*112c*/ 	.word	0x000266a0
        /*1130*/ 	.word	0x00000003
        /*1134*/ 	.word	0x00030860
        /*1138*/ 	.short	0x010a
        /*113a*/ 	.byte	0x3f
	.zero		1


	//   ....[76]....
        /*113c*/ 	.word	0x000266e0
        /*1140*/ 	.word	0x00000017
        /*1144*/ 	.word	0x00030860
        /*1148*/ 	.short	0x010a
        /*114a*/ 	.byte	0x3f
	.zero		1


	//   ....[77]....
        /*114c*/ 	.word	0x00026740
        /*1150*/ 	.word	0x00000055
        /*1154*/ 	.word	0x00030890
        /*1158*/ 	.short	0x010a
        /*115a*/ 	.byte	0x3f
	.zero		1


	//   ....[78]....
        /*115c*/ 	.word	0x000269f0
        /*1160*/ 	.word	0x00000055
        /*1164*/ 	.word	0x00030890
        /*1168*/ 	.short	0x010a
        /*116a*/ 	.byte	0x3f
	.zero		1


	//   ....[79]....
        /*116c*/ 	.word	0x00026ca0
        /*1170*/ 	.word	0x00000055
        /*1174*/ 	.word	0x00030890
        /*1178*/ 	.short	0x010a
        /*117a*/ 	.byte	0x3f
	.zero		1


	//   ....[80]....
        /*117c*/ 	.word	0x00026f50
        /*1180*/ 	.word	0x00000055
        /*1184*/ 	.word	0x000308b0
        /*1188*/ 	.short	0x010a
        /*118a*/ 	.byte	0x3f
	.zero		1


	//   ....[81]....
        /*118c*/ 	.word	0x00027340
        /*1190*/ 	.word	0x00000012
        /*1194*/ 	.word	0x00030800
        /*1198*/ 	.short	0x010a
        /*119a*/ 	.byte	0x3f
	.zero		1


	//   ....[82]....
        /*119c*/ 	.word	0x00027730
        /*11a0*/ 	.word	0x00000012
        /*11a4*/ 	.word	0x00030800
        /*11a8*/ 	.short	0x010a
        /*11aa*/ 	.byte	0x3f
	.zero		1


	//   ....[83]....
        /*11ac*/ 	.word	0x00027780
        /*11b0*/ 	.word	0x00000008
        /*11b4*/ 	.word	0x00030830
        /*11b8*/ 	.short	0x010a
        /*11ba*/ 	.byte	0x3f
	.zero		1


	//   ....[84]....
        /*11bc*/ 	.word	0x000277d0
        /*11c0*/ 	.word	0x00000000
        /*11c4*/ 	.word	0x00030830
        /*11c8*/ 	.short	0x010a
        /*11ca*/ 	.byte	0x3f
	.zero		1


	//   ....[85]....
        /*11cc*/ 	.word	0x00027820
        /*11d0*/ 	.word	0x0000000b
        /*11d4*/ 	.word	0x00030850
        /*11d8*/ 	.short	0x010a
        /*11da*/ 	.byte	0x3f
	.zero		1


	//   ....[86]....
        /*11dc*/ 	.word	0x00027870
        /*11e0*/ 	.word	0x0000000e
        /*11e4*/ 	.word	0x00030830
        /*11e8*/ 	.short	0x010a
        /*11ea*/ 	.byte	0x3f
	.zero		1


	//   ....[87]....
        /*11ec*/ 	.word	0x000278c0
        /*11f0*/ 	.word	0x0000000b
        /*11f4*/ 	.word	0x00030850
        /*11f8*/ 	.short	0x010a
        /*11fa*/ 	.byte	0x3f
	.zero		1


	//   ....[88]....
        /*11fc*/ 	.word	0x00027910
        /*1200*/ 	.word	0x0000000a
        /*1204*/ 	.word	0x00030850
        /*1208*/ 	.short	0x010a
        /*120a*/ 	.byte	0x3f
	.zero		1


	//   ....[89]....
        /*120c*/ 	.word	0x00027ab0
        /*1210*/ 	.word	0x00000010
        /*1214*/ 	.word	0x00030820
        /*1218*/ 	.short	0x010a
        /*121a*/ 	.byte	0x3f
	.zero		1


	//   ....[90]....
        /*121c*/ 	.word	0x00027b00
        /*1220*/ 	.word	0x0000000c
        /*1224*/ 	.word	0x000308a0
        /*1228*/ 	.short	0x010a
        /*122a*/ 	.byte	0x3f
	.zero		1


	//   ....[91]....
        /*122c*/ 	.word	0x00027b50
        /*1230*/ 	.word	0x0000000c
        /*1234*/ 	.word	0x000308c0
        /*1238*/ 	.short	0x010a
        /*123a*/ 	.byte	0x3f
	.zero		1


	//   ....[92]....
        /*123c*/ 	.word	0x00027ba0
        /*1240*/ 	.word	0x0000000b
        /*1244*/ 	.word	0x000308a0
        /*1248*/ 	.short	0x010a
        /*124a*/ 	.byte	0x3f
	.zero		1


	//   ....[93]....
        /*124c*/ 	.word	0x00027bf0
        /*1250*/ 	.word	0x0000000b
        /*1254*/ 	.word	0x000308c0
        /*1258*/ 	.short	0x010a
        /*125a*/ 	.byte	0x3f
	.zero		1


	//   ....[94]....
        /*125c*/ 	.word	0x00027d10
        /*1260*/ 	.word	0x00000007
        /*1264*/ 	.word	0x00030840
        /*1268*/ 	.short	0x010a
        /*126a*/ 	.byte	0x3f
	.zero		1


	//   ....[95]....
        /*126c*/ 	.word	0x00029130
        /*1270*/ 	.word	0x00000010
        /*1274*/ 	.word	0x00030820
        /*1278*/ 	.short	0x010a
        /*127a*/ 	.byte	0x3f
	.zero		1


	//   ....[96]....
        /*127c*/ 	.word	0x00029180
        /*1280*/ 	.word	0x00000007
        /*1284*/ 	.word	0x00030840
        /*1288*/ 	.short	0x010a
        /*128a*/ 	.byte	0x3f
	.zero		1


	//   ....[97]....
        /*128c*/ 	.word	0x000299a0
        /*1290*/ 	.word	0x00000006
        /*1294*/ 	.word	0x00030860
        /*1298*/ 	.short	0x010a
        /*129a*/ 	.byte	0x3f
	.zero		1


	//   ....[98]....
        /*129c*/ 	.word	0x0002a250
        /*12a0*/ 	.word	0x00000000
        /*12a4*/ 	.word	0x00030860
        /*12a8*/ 	.short	0x010a
        /*12aa*/ 	.byte	0x3f
	.zero		1


	//   ....[99]....
        /*12ac*/ 	.word	0x0002b4f0
        /*12b0*/ 	.word	0x00000005
        /*12b4*/ 	.word	0x00030820
        /*12b8*/ 	.short	0x010a
        /*12ba*/ 	.byte	0x3f
	.zero		1


	//   ....[100]....
        /*12bc*/ 	.word	0x0002b690
        /*12c0*/ 	.word	0x00000003
        /*12c4*/ 	.word	0x00030840
        /*12c8*/ 	.short	0x010a
        /*12ca*/ 	.byte	0x3f
	.zero		1


	//   ....[101]....
        /*12cc*/ 	.word	0x0002b6e0
        /*12d0*/ 	.word	0x00000017
        /*12d4*/ 	.word	0x00030840
        /*12d8*/ 	.short	0x010a
        /*12da*/ 	.byte	0x3f
	.zero		1


	//   ....[102]....
        /*12dc*/ 	.word	0x0002b730
        /*12e0*/ 	.word	0x00000003
        /*12e4*/ 	.word	0x00030860
        /*12e8*/ 	.short	0x010a
        /*12ea*/ 	.byte	0x3f
	.zero		1


	//----- nvinfo : EIATTR_NUM_MBARRIERS
	.align		4
.L_827:
        /*12ec*/ 	.byte	0x03, 0x38
        /*12ee*/ 	.short	0x0016


	//----- nvinfo : EIATTR_EXIT_INSTR_OFFSETS
	.align		4
        /*12f0*/ 	.byte	0x04, 0x1c
        /*12f2*/ 	.short	(.L_829 - .L_828)


	//   ....[0]....
.L_828:
        /*12f4*/ 	.word	0x00026730


	//----- nvinfo : EIATTR_MAX_THREADS
	.align		4
.L_829:
        /*12f8*/ 	.byte	0x04, 0x05
        /*12fa*/ 	.short	(.L_831 - .L_830)
.L_830:
        /*12fc*/ 	.word	0x00000180
        /*1300*/ 	.word	0x00000001
        /*1304*/ 	.word	0x00000001


	//----- nvinfo : EIATTR_CRS_STACK_SIZE
	.align		4
.L_831:
        /*1308*/ 	.byte	0x04, 0x1e
        /*130a*/ 	.short	(.L_833 - .L_832)
.L_832:
        /*130c*/ 	.word	0x00000000


	//----- nvinfo : EIATTR_CBANK_PARAM_SIZE
	.align		4
.L_833:
        /*1310*/ 	.byte	0x03, 0x19
        /*1312*/ 	.short	0x0af0


	//----- nvinfo : EIATTR_PARAM_CBANK
	.align		4
        /*1314*/ 	.byte	0x04, 0x0a
        /*1316*/ 	.short	(.L_835 - .L_834)
	.align		4
.L_834:
        /*1318*/ 	.word	index@(.nv.constant0._ZN7cutlass13device_kernelIN5flash11enable_sm90INS1_16FlashAttnFwdSm90INS1_25CollectiveMainloopFwdSm90ILi2EN4cute5tupleIJNS5_1CILi1EEES8_S8_EEENS6_IJNS7_ILi128EEENS7_ILi96EEENS7_ILi192EEEEEELi192ENS_6half_tEfNS_4arch4Sm90ELb1ELb0ELb0ELb1ELb1ELb1ELb0ELb1ELb1ELb1ELb1ELb0EEENS1_21CollectiveEpilogueFwdINS6_IJSA_SC_SB_EEES9_SE_SG_Li256ELb1ELb1ELb1ELb0EEENS1_36VarlenDynamicPersistentTileSchedulerILi128ELi96ELi256ELi128ELb1ELb1ELb1ELb1ELb1ELb1EEEEEEEEEvNT_6ParamsE)
        /*131c*/ 	.short	0x0210
        /*131e*/ 	.short	0x0af0


	//----- nvinfo : EIATTR_SW_WAR
	.align		4
.L_835:
        /*1320*/ 	.byte	0x04, 0x36
        /*1322*/ 	.short	(.L_837 - .L_836)
.L_836:
        /*1324*/ 	.word	0x00000008
.L_837:


//--------------------- .nv.info._ZN7cutlass13device_kernelIN5flash11enable_sm90INS1_16FlashAttnFwdSm90INS1_25CollectiveMainloopFwdSm90ILi2EN4cute5tupleIJNS5_1CILi1EEES8_S8_EEENS6_IJNS7_ILi128EEESA_SA_EEELi128ENS_6half_tEfNS_4arch4Sm90ELb0ELb0ELb0ELb0ELb1ELb0ELb0ELb1ELb1ELb1ELb1ELb0EEENS1_21CollectiveEpilogueFwdISB_S9_SC_SE_Li256ELb0ELb1ELb1ELb0EEENS1_19SingleTileSchedulerILb0ELb1ELb1ELi128EEEEEEEEEvNT_6ParamsE --------------------------
	.section	.nv.info._ZN7cutlass13device_kernelIN5flash11enable_sm90INS1_16FlashAttnFwdSm90INS1_25CollectiveMainloopFwdSm90ILi2EN4cute5tupleIJNS5_1CILi1EEES8_S8_EEENS6_IJNS7_ILi128EEESA_SA_EEELi128ENS_6half_tEfNS_4arch4Sm90ELb0ELb0ELb0ELb0ELb1ELb0ELb0ELb1ELb1ELb1ELb1ELb0EEENS1_21CollectiveEpilogueFwdISB_S9_SC_SE_Li256ELb0ELb1ELb1ELb0EEENS1_19SingleTileSchedulerILb0ELb1ELb1ELi128EEEEEEEEEvNT_6ParamsE,"",@"SHT_CUDA_INFO"
	.sectionflags	@""
	.align	4


	//----- nvinfo : EIATTR_CUDA_API_VERSION
	.align		4
        /*0000*/ 	.byte	0x04, 0x37
        /*0002*/ 	.short	(.L_839 - .L_838)
.L_838:
        /*0004*/ 	.word	0x00000082


	//----- nvinfo : EIATTR_KPARAM_INFO
	.align		4
.L_839:
        /*0008*/ 	.byte	0x04, 0x17
        /*000a*/ 	.short	(.L_841 - .L_840)
.L_840:
        /*000c*/ 	.word	0x00000000
        /*0010*/ 	.short	0x0000
        /*0012*/ 	.short	0x0070
        /*0014*/ 	.byte	0x00, 0xf0, 0x01, 0x28


	//----- nvinfo : EIATTR_SPARSE_MMA_MASK
	.align		4
.L_841:
        /*0018*/ 	.byte	0x03, 0x50
        /*001a*/ 	.short	0x0000


	//----- nvinfo : EIATTR_MAXREG_COUNT
	.align		4
        /*001c*/ 	.byte	0x03, 0x1b
        /*001e*/ 	.short	0x00a8


	//----- nvinfo : EIATTR_NUM_BARRIERS
	.align		4
        /*0020*/ 	.byte	0x02, 0x4c
        /*0022*/ 	.byte	0x10
	.zero		1


	//----- nvinfo : EIATTR_EXTERNS
	.align		4
        /*0024*/ 	.byte	0x04, 0x0f
        /*0026*/ 	.short	(.L_843 - .L_842)


	//   ....[0]....
	.align		4
.L_842:
        /*0028*/ 	.word	index@(__assertfail)


	//----- nvinfo : EIATTR_MERCURY_ISA_VERSION
	.align		4
.L_843:
        /*002c*/ 	.byte	0x03, 0x5f
        /*002e*/ 	.short	0x0101


	//----- nvinfo : EIATTR_INT_WARP_WIDE_INSTR_OFFSETS
	.align		4
        /*0030*/ 	.byte	0x04, 0x31
        /*0032*/ 	.short	(.L_845 - .L_844)


	//   ....[0]....
.L_844:
        /*0034*/ 	.word	0x000000b0


	//   ....[1]....
        /*0038*/ 	.word	0x000000c0


	//   ....[2]....
        /*003c*/ 	.word	0x00000160


	//----- nvinfo : EIATTR_COOP_GROUP_MASK_REGIDS
	.align		4
.L_845:
        /*0040*/ 	.byte	0x04, 0x29
        /*0042*/ 	.short	(.L_847 - .L_846)


	//   ....[0]....
.L_846:
        /*0044*/ 	.word	0xffffffff


	//   ....[1]....
        /*0048*/ 	.word	0xffffffff


	//   ....[2]....
        /*004c*/ 	.word	0xffffffff


	//   ....[3]....
        /*0050*/ 	.word	0xffffffff


	//   ....[4]....
        /*0054*/ 	.word	0xffffffff


	//   ....[5]....
        /*0058*/ 	.word	0xffffffff


	//   ....[6]....
        /*005c*/ 	.word	0xffffffff


	//   ....[7]....
        /*0060*/ 	.word	0xffffffff


	//   ....[8]....
        /*0064*/ 	.word	0xffffffff


	//   ....[9]....
        /*0068*/ 	.word	0xffffffff


	//   ....[10]....
        /*006c*/ 	.word	0xffffffff


	//   ....[11]....
        /*0070*/ 	.word	0xffffffff


	//   ....[12]....
        /*0074*/ 	.word	0xffffffff


	//   ....[13]....
        /*0078*/ 	.word	0xffffffff


	//   ....[14]....
        /*007c*/ 	.word	0xffffffff


	//   ....[15]....
        /*0080*/ 	.word	0xffffffff


	//   ....[16]....
        /*0084*/ 	.word	0xffffffff


	//   ....[17]....
        /*0088*/ 	.word	0xffffffff


	//   ....[18]....
        /*008c*/ 	.word	0xffffffff


	//   ....[19]....
        /*0090*/ 	.word	0xffffffff


	//   ....[20]....
        /*0094*/ 	.word	0xffffffff


	//   ....[21]....
        /*0098*/ 	.word	0xffffffff


	//   ....[22]....
        /*009c*/ 	.word	0xffffffff


	//   ....[23]....
        /*00a0*/ 	.word	0xffffffff


	//   ....[24]....
        /*00a4*/ 	.word	0xffffffff


	//   ....[25]....
        /*00a8*/ 	.word	0xffffffff


	//   ....[26]....
        /*00ac*/ 	.word	0xffffffff


	//   ....[27]....
        /*00b0*/ 	.word	0xffffffff


	//   ....[28]....
        /*00b4*/ 	.word	0xffffffff


	//   ....[29]....
        /*00b8*/ 	.word	0xffffffff


	//   ....[30]....
        /*00bc*/ 	.word	0xffffffff


	//   ....[31]....
        /*00c0*/ 	.word	0xffffffff


	//   ....[32]....
        /*00c4*/ 	.word	0xffffffff


	//   ....[33]....
        /*00c8*/ 	.word	0xffffffff


	//   ....[34]....
        /*00cc*/ 	.word	0xffffffff


	//   ....[35]....
        /*00d0*/ 	.word	0xffffffff


	//   ....[36]....
        /*00d4*/ 	.word	0xffffffff


	//   ....[37]....
        /*00d8*/ 	.word	0xffffffff


	//   ....[38]....
        /*00dc*/ 	.word	0xffffffff


	//   ....[39]....
        /*00e0*/ 	.word	0xffffffff


	//   ....[40]....
        /*00e4*/ 	.word	0xffffffff


	//   ....[41]....
        /*00e8*/ 	.word	0xffffffff


	//   ....[42]....
        /*00ec*/ 	.word	0xffffffff


	//   ....[43]....
        /*00f0*/ 	.word	0xffffffff


	//   ....[44]....
        /*00f4*/ 	.word	0xffffffff


	//   ....[45]....
        /*00f8*/ 	.word	0xffffffff


	//   ....[46]....
        /*00fc*/ 	.word	0xffffffff


	//   ....[47]....
        /*0100*/ 	.word	0xffffffff


	//   ....[48]....
        /*0104*/ 	.word	0xffffffff


	//   ....[49]....
        /*0108*/ 	.word	0xffffffff


	//   ....[50]....
        /*010c*/ 	.word	0xffffffff


	//   ....[51]....
        /*0110*/ 	.word	0xffffffff


	//   ....[52]....
        /*0114*/ 	.word	0xffffffff


	//   ....[53]....
        /*0118*/ 	.word	0xffffffff


	//   ....[54]....
        /*011c*/ 	.word	0xffffffff


	//   ....[55]....
        /*0120*/ 	.word	0xffffffff


	//   ....[56]....
        /*0124*/ 	.word	0xffffffff


	//   ....[57]....
        /*0128*/ 	.word	0xffffffff


	//   ....[58]....
        /*012c*/ 	.word	0xffffffff


	//   ....[59]....
        /*0130*/ 	.word	0xffffffff


	//   ....[60]....
        /*0134*/ 	.word	0xffffffff


	//   ....[61]....
        /*0138*/ 	.word	0xffffffff


	//   ....[62]....
        /*013c*/ 	.word	0xffffffff


	//   ....[63]....
        /*0140*/ 	.word	0xffffffff


	//   ....[64]....
        /*0144*/ 	.word	0xffffffff


	//   ....[65]....
        /*0148*/ 	.word	0xffffffff


	//   ....[66]....
        /*014c*/ 	.word	0xffffffff


	//   ....[67]....
        /*0150*/ 	.word	0xffffffff


	//   ....[68]....
        /*0154*/ 	.word	0xffffffff


	//   ....[69]....
        /*0158*/ 	.word	0xffffffff


	//   ....[70]....
        /*015c*/ 	.word	0xffffffff


	//   ....[71]....
        /*0160*/ 	.word	0xffffffff


	//   ....[72]....
        /*0164*/ 	.word	0xffffffff


	//   ....[73]....
        /*0168*/ 	.word	0xffffffff


	//   ....[74]....
        /*016c*/ 	.word	0xffffffff


	//   ....[75]....
        /*0170*/ 	.word	0xffffffff


	//   ....[76]....
        /*0174*/ 	.word	0xffffffff


	//   ....[77]....
        /*0178*/ 	.word	0xffffffff


	//   ....[78]....
        /*017c*/ 	.word	0xffffffff


	//   ....[79]....
        /*0180*/ 	.word	0xffffffff


	//   ....[80]....
        /*0184*/ 	.word	0xffffffff


	//   ....[81]....
        /*0188*/ 	.word	0xffffffff


	//   ....[82]....
        /*018c*/ 	.word	0xffffffff


	//   ....[83]....
        /*0190*/ 	.word	0xffffffff


	//   ....[84]....
        /*0194*/ 	.word	0xffffffff


	//   ....[85]....
        /*0198*/ 	.word	0xffffffff


	//   ....[86]....
        /*019c*/ 	.word	0xffffffff


	//   ....[87]....
        /*01a0*/ 	.word	0xffffffff


	//   ....[88]....
        /*01a4*/ 	.word	0xffffffff


	//   ....[89]....
        /*01a8*/ 	.word	0xffffffff


	//   ....[90]....
        /*01ac*/ 	.word	0xffffffff


	//   ....[91]....
        /*01b0*/ 	.word	0xffffffff


	//   ....[92]....
        /*01b4*/ 	.word	0xffffffff


	//   ....[93]....
        /*01b8*/ 	.word	0xffffffff


	//   ....[94]....
        /*01bc*/ 	.word	0xffffffff


	//   ....[95]....
        /*01c0*/ 	.word	0xffffffff


	//   ....[96]....
        /*01c4*/ 	.word	0xffffffff


	//   ....[97]....
        /*01c8*/ 	.word	0xffffffff


	//   ....[98]....
        /*01cc*/ 	.word	0xffffffff


	//   ....[99]....
        /*01d0*/ 	.word	0xffffffff


	//   ....[100]....
        /*01d4*/ 	.word	0xffffffff


	//   ....[101]....
        /*01d8*/ 	.word	0xffffffff


	//   ....[102]....
        /*01dc*/ 	.word	0xffffffff


	//   ....[103]....
        /*01e0*/ 	.word	0xffffffff


	//   ....[104]....
        /*01e4*/ 	.word	0xffffffff


	//   ....[105]....
        /*01e8*/ 	.word	0xffffffff


	//   ....[106]....
        /*01ec*/ 	.word	0xffffffff


	//   ....[107]....
        /*01f0*/ 	.word	0xffffffff


	//   ....[108]....
        /*01f4*/ 	.word	0xffffffff


	//   ....[109]....
        /*01f8*/ 	.word	0x0500000f


	//   ....[110]....
        /*01fc*/ 	.word	0x0500000f


	//   ....[111]....
        /*0200*/ 	.word	0x0500000f


	//   ....[112]....
        /*0204*/ 	.word	0x0500000f


	//   ....[113]....
        /*0208*/ 	.word	0x0500000f


	//   ....[114]....
        /*020c*/ 	.word	0x0500000f


	//   ....[115]....
        /*0210*/ 	.word	0x0500000f


	//   ....[116]....
        /*0214*/ 	.word	0x0500000f


	//   ....[117]....
        /*0218*/ 	.word	0x0500000f


	//   ....[118]....
        /*021c*/ 	.word	0x0500000f


	//   ....[119]....
        /*0220*/ 	.word	0x0500000f


	//   ....[120]....
        /*0224*/ 	.word	0x0500000f


	//   ....[121]....
        /*0228*/ 	.word	0x0500000f


	//   ....[122]....
        /*022c*/ 	.word	0x0500000f


	//   ....[123]....
        /*0230*/ 	.word	0x0500000f


	//   ....[124]....
        /*0234*/ 	.word	0x0500000f


	//   ....[125]....
        /*0238*/ 	.word	0x0500000f


	//   ....[126]....
        /*023c*/ 	.word	0x0500000f


	//   ....[127]....
        /*0240*/ 	.word	0x0500000f


	//   ....[128]....
        /*0244*/ 	.word	0x0500000f


	//   ....[129]....
        /*0248*/ 	.word	0x0500000f


	//   ....[130]....
        /*024c*/ 	.word	0x0500000f


	//   ....[131]....
        /*0250*/ 	.word	0x0500000f


	//   ....[132]....
        /*0254*/ 	.word	0x0500000f


	//   ....[133]....
        /*0258*/ 	.word	0x0500000f


	//   ....[134]....
        /*025c*/ 	.word	0x0500000f


	//   ....[135]....
        /*0260*/ 	.word	0x0500000f


	//   ....[136]....
        /*0264*/ 	.word	0x0500000f


	//   ....[137]....
        /*0268*/ 	.word	0x0500000f


	//   ....[138]....
        /*026c*/ 	.word	0x0500000f


	//   ....[139]....
        /*0270*/ 	.word	0x0500000f


	//   ....[140]....
        /*0274*/ 	.word	0x0500000f


	//   ....[141]....
        /*0278*/ 	.word	0x0500000f


	//   ....[142]....
        /*027c*/ 	.word	0x0500000f


	//   ....[143]....
        /*0280*/ 	.word	0x0500000f


	//   ....[144]....
        /*0284*/ 	.word	0x0500000f


	//   ....[145]....
        /*0288*/ 	.word	0x0500000f


	//   ....[146]....
        /*028c*/ 	.word	0x0500000f


	//   ....[147]....
        /*0290*/ 	.word	0x0500000f


	//   ....[148]....
        /*0294*/ 	.word	0x0500000f


	//   ....[149]....
        /*0298*/ 	.word	0x0500000f


	//   ....[150]....
        /*029c*/ 	.word	0x0500000f


	//   ....[151]....
        /*02a0*/ 	.word	0x0500000f


	//   ....[152]....
        /*02a4*/ 	.word	0x0500000f


	//   ....[153]....
        /*02a8*/ 	.word	0x0500000f


	//   ....[154]....
        /*02ac*/ 	.word	0x0500000f


	//   ....[155]....
        /*02b0*/ 	.word	0x0500000f


	//   ....[156]....
        /*02b4*/ 	.word	0x0500000f


	//   ....[157]....
        /*02b8*/ 	.word	0x0500000f


	//   ....[158]....
        /*02bc*/ 	.word	0x0500000f


	//   ....[159]....
        /*02c0*/ 	.word	0x0500000f


	//   ....[160]....
        /*02c4*/ 	.word	0x0500000f


	//   ....[161]....
        /*02c8*/ 	.word	0x0500000f


	//   ....[162]....
        /*02cc*/ 	.word	0x0500000f


	//   ....[163]....
        /*02d0*/ 	.word	0x0500000f


	//   ....[164]....
        /*02d4*/ 	.word	0x0500000f


	//   ....[165]....
        /*02d8*/ 	.word	0x0500000f


	//   ....[166]....
        /*02dc*/ 	.word	0x0500000f


	//   ....[167]....
        /*02e0*/ 	.word	0x0500000f


	//   ....[168]....
        /*02e4*/ 	.word	0x0500000f


	//   ....[169]....
        /*02e8*/ 	.word	0x0500000f


	//   ....[170]....
        /*02ec*/ 	.word	0x0500000f


	//   ....[171]....
        /*02f0*/ 	.word	0x0500000f


	//   ....[172]....
        /*02f4*/ 	.word	0x0500000f


	//   ....[173]....
        /*02f8*/ 	.word	0x0500000f


	//   ....[174]....
        /*02fc*/ 	.word	0x0500000f


	//   ....[175]....
        /*0300*/ 	.word	0x0500000f


	//   ....[176]....
        /*0304*/ 	.word	0x0500000f


	//   ....[177]....
        /*0308*/ 	.word	0x0500000f


	//   ....[178]....
        /*030c*/ 	.word	0x0500000f


	//   ....[179]....
        /*0310*/ 	.word	0x0500000f


	//   ....[180]....
        /*0314*/ 	.word	0x0500000f


	//   ....[181]....
        /*0318*/ 	.word	0x0500000f


	//   ....[182]....
        /*031c*/ 	.word	0x0500000f


	//   ....[183]....
        /*0320*/ 	.word	0x0500000f


	//   ....[184]....
        /*0324*/ 	.word	0x0500000f


	//   ....[185]....
        /*0328*/ 	.word	0x0500000f


	//   ....[186]....
        /*032c*/ 	.word	0x0500000f


	//   ....[187]....
        /*0330*/ 	.word	0x0500000f


	//   ....[188]....
        /*0334*/ 	.word	0x0500000f


	//   ....[189]....
        /*0338*/ 	.word	0x0500000f


	//   ....[190]....
        /*033c*/ 	.word	0x0500000f


	//----- nvinfo : EIATTR_COOP_GROUP_INSTR_OFFSETS
	.align		4
.L_847:
        /*0340*/ 	.byte	0x04, 0x28
        /*0342*/ 	.short	(.L_849 - .L_848)


	//   ....[0]....
.L_848:
        /*0344*/ 	.word	0x00000070


	//   ....[1]....
        /*0348*/ 	.word	0x00000080


	//   ....[2]....
        /*034c*/ 	.word	0x000002c0


	//   ....[3]....
        /*0350*/ 	.word	0x00000420


	//   ....[4]....
        /*0354*/ 	.word	0x00000540


	//   ....[5]....
        /*0358*/ 	.word	0x000006a0


	//   ....[6]....
        /*035c*/ 	.word	0x00000fd0


	//   ....[7]....
        /*0360*/ 	.word	0x00002200


	//   ....[8]....
        /*0364*/ 	.word	0x00002320


	//   ....[9]....
        /*0368*/ 	.word	0x00002630


	//   ....[10]....
        /*036c*/ 	.word	0x000027f0


	//   ....[11]....
        /*0370*/ 	.word	0x000043e0


	//   ....[12]....
        /*0374*/ 	.word	0x000043f0


	//   ....[13]....
        /*0378*/ 	.word	0x00004450


	//   ....[14]....
        /*037c*/ 	.word	0x00004470


	//   ....[15]....
        /*0380*/ 	.word	0x00005930


	//   ....[16]....
        /*0384*/ 	.word	0x00005960


	//   ....[17]....
        /*0388*/ 	.word	0x00005a30


	//   ....[18]....
        /*038c*/ 	.word	0x00005a40


	//   ....[19]....
        /*0390*/ 	.word	0x000069e0


	//   ....[20]....
        /*0394*/ 	.word	0x00006a20


	//   ....[21]....
        /*0398*/ 	.word	0x00006a50


	//   ....[22]....
        /*039c*/ 	.word	0x00006a80


	//   ....[23]....
        /*03a0*/ 	.word	0x00006a90


	//   ....[24]....
        /*03a4*/ 	.word	0x00006ac0


	//   ....[25]....
        /*03a8*/ 	.word	0x00007120


	//   ....[26]....
        /*03ac*/ 	.word	0x00007130


	//   ....[27]....
        /*03b0*/ 	.word	0x00007b60


	//   ....[28]....
        /*03b4*/ 	.word	0x00008c70


	//   ....[29]....
        /*03b8*/ 	.word	0x00008ca0


	//   ....[30]....
        /*03bc*/ 	.word	0x00008cb0


	//   ....[31]....
        /*03c0*/ 	.word	0x00008cc0


	//   ....[32]....
        /*03c4*/ 	.word	0x00008cd0


	//   ....[33]....
        /*03c8*/ 	.word	0x00008ce0


	//   ....[34]....
        /*03cc*/ 	.word	0x00008cf0


	//   ....[35]....
        /*03d0*/ 	.word	0x00008d10


	//   ....[36]....
        /*03d4*/ 	.word	0x00008d80


	//   ....[37]....
        /*03d8*/ 	.word	0x00008e20


	//   ....[38]....
        /*03dc*/ 	.word	0x00008e90


	//   ....[39]....
        /*03e0*/ 	.word	0x00008ed0


	//   ....[40]....
        /*03e4*/ 	.word	0x00008ee0


	//   ....[41]....
        /*03e8*/ 	.word	0x00008ef0


	//   ....[42]....
        /*03ec*/ 	.word	0x00008f30


	//   ....[43]....
        /*03f0*/ 	.word	0x00008f50


	//   ....[44]....
        /*03f4*/ 	.word	0x000095c0


	//   ....[45]....
        /*03f8*/ 	.word	0x00009600


	//   ....[46]....
        /*03fc*/ 	.word	0x00009630


	//   ....[47]....
        /*0400*/ 	.word	0x00009650


	//   ....[48]....
        /*0404*/ 	.word	0x000096d0


	//   ....[49]....
        /*0408*/ 	.word	0x00009700


	//   ....[50]....
        /*040c*/ 	.word	0x00009760


	//   ....[51]....
        /*0410*/ 	.word	0x00009790


	//   ....[52]....
        /*0414*/ 	.word	0x00009810


	//   ....[53]....
        /*0418*/ 	.word	0x00009840


	//   ....[54]....
        /*041c*/ 	.word	0x000098a0


	//   ....[55]....
        /*0420*/ 	.word	0x000098d0


	//   ....[56]....
        /*0424*/ 	.word	0x00009950


	//   ....[57]....
        /*0428*/ 	.word	0x00009980


	//   ....[58]....
        /*042c*/ 	.word	0x000099c0


	//   ....[59]....
        /*0430*/ 	.word	0x000099e0


	//   ....[60]....
        /*0434*/ 	.word	0x0000a100


	//   ....[61]....
        /*0438*/ 	.word	0x0000a130


	//   ....[62]....
        /*043c*/ 	.word	0x0000a140


	//   ....[63]....
        /*0440*/ 	.word	0x0000a150


	//   ....[64]....
        /*0444*/ 	.word	0x0000a180


	//   ....[65]....
        /*0448*/ 	.word	0x0000a1c0


	//   ....[66]....
        /*044c*/ 	.word	0x0000a1d0


	//   ....[67]....
        /*0450*/ 	.word	0x0000a1f0


	//   ....[68]....
        /*0454*/ 	.word	0x0000a250


	//   ....[69]....
        /*0458*/ 	.word	0x0000a260


	//   ....[70]....
        /*045c*/ 	.word	0x0000a280


	//   ....[71]....
        /*0460*/ 	.word	0x0000a2e0


	//   ....[72]....
        /*0464*/ 	.word	0x0000a300


	//   ....[73]....
        /*0468*/ 	.word	0x0000a310


	//   ....[74]....
        /*046c*/ 	.word	0x0000a340


	//   ....[75]....
        /*0470*/ 	.word	0x0000a350


	//   ....[76]....
        /*0474*/ 	.word	0x0000a5d0


	//   ....[77]....
        /*0478*/ 	.word	0x0000a5f0


	//   ....[78]....
        /*047c*/ 	.word	0x0000a600


	//   ....[79]....
        /*0480*/ 	.word	0x0000a620


	//   ....[80]....
        /*0484*/ 	.word	0x0000a690


	//   ....[81]....
        /*0488*/ 	.word	0x0000a6c0


	//   ....[82]....
        /*048c*/ 	.word	0x0000a710


	//   ....[83]....
        /*0490*/ 	.word	0x0000a740


	//   ....[84]....
        /*0494*/ 	.word	0x0000a790


	//   ....[85]....
        /*0498*/ 	.word	0x0000a7c0


	//   ....[86]....
        /*049c*/ 	.word	0x0000a810


	//   ....[87]....
        /*04a0*/ 	.word	0x0000a840


	//   ....[88]....
        /*04a4*/ 	.word	0x0000a890


	//   ....[89]....
        /*04a8*/ 	.word	0x0000a8c0


	//   ....[90]....
        /*04ac*/ 	.word	0x0000a910


	//   ....[91]....
        /*04b0*/ 	.word	0x0000a940


	//   ....[92]....
        /*04b4*/ 	.word	0x0000ada0


	//   ....[93]....
        /*04b8*/ 	.word	0x0000add0


	//   ....[94]....
        /*04bc*/ 	.word	0x0000ae00


	//   ....[95]....
        /*04c0*/ 	.word	0x0000ae30


	//   ....[96]....
        /*04c4*/ 	.word	0x0000ae60


	//   ....[97]....
        /*04c8*/ 	.word	0x0000ae70


	//   ....[98]....
        /*04cc*/ 	.word	0x0000ae90


	//   ....[99]....
        /*04d0*/ 	.word	0x0000aeb0


	//   ....[100]....
        /*04d4*/ 	.word	0x0000aed0


	//   ....[101]....
        /*04d8*/ 	.word	0x0000af00


	//   ....[102]....
        /*04dc*/ 	.word	0x0000af70


	//   ....[103]....
        /*04e0*/ 	.word	0x0000afa0


	//   ....[104]....
        /*04e4*/ 	.word	0x0000afc0


	//   ....[105]....
        /*04e8*/ 	.word	0x0000afe0


	//   ....[106]....
        /*04ec*/ 	.word	0x0000b190


	//   ....[107]....
        /*04f0*/ 	.word	0x0000b1a0


	//   ....[108]....
        /*04f4*/ 	.word	0x0000b400


	//   ....[109]....
        /*04f8*/ 	.word	0x0000b8a0


	//   ....[110]....
        /*04fc*/ 	.word	0x0000b990


	//   ....[111]....
        /*0500*/ 	.word	0x0000ba30


	//   ....[112]....
        /*0504*/ 	.word	0x0000ba90


	//   ....[113]....
        /*0508*/ 	.word	0x0000bb60


	//   ....[114]....
        /*050c*/ 	.word	0x0000bbd0


	//   ....[115]....
        /*0510*/ 	.word	0x0000bc90


	//   ....[116]....
        /*0514*/ 	.word	0x0000bd00


	//   ....[117]....
        /*0518*/ 	.word	0x0000bde0


	//   ....[118]....
        /*051c*/ 	.word	0x0000be60


	//   ....[119]....
        /*0520*/ 	.word	0x0000bf30


	//   ....[120]....
        /*0524*/ 	.word	0x0000bfb0


	//   ....[121]....
        /*0528*/ 	.word	0x0000c070


	//   ....[122]....
        /*052c*/ 	.word	0x0000c0e0


	//   ....[123]....
        /*0530*/ 	.word	0x0000c1c0


	//   ....[124]....
        /*0534*/ 	.word	0x0000c240


	//   ....[125]....
        /*0538*/ 	.word	0x0000c300


	//   ....[126]....
        /*053c*/ 	.word	0x0000c390


	//   ....[127]....
        /*0540*/ 	.word	0x0000c3f0


	//   ....[128]....
        /*0544*/ 	.word	0x0000c490


	//   ....[129]....
        /*0548*/ 	.word	0x0000c560


	//   ....[130]....
        /*054c*/ 	.word	0x0000c5d0


	//   ....[131]....
        /*0550*/ 	.word	0x0000c6b0


	//   ....[132]....
        /*0554*/ 	.word	0x0000c730


	//   ....[133]....
        /*0558*/ 	.word	0x0000c7f0


	//   ....[134]....
        /*055c*/ 	.word	0x0000c870


	//   ....[135]....
        /*0560*/ 	.word	0x0000c940


	//   ....[136]....
        /*0564*/ 	.word	0x0000c9d0


	//   ....[137]....
        /*0568*/ 	.word	0x0000caa0


	//   ....[138]....
        /*056c*/ 	.word	0x0000cb10


	//   ....[139]....
        /*0570*/ 	.word	0x0000cbe0


	//   ....[140]....
        /*0574*/ 	.word	0x0000cc60


	//   ....[141]....
        /*0578*/ 	.word	0x0000cd10


	//   ....[142]....
        /*057c*/ 	.word	0x0000ce50


	//   ....[143]....
        /*0580*/ 	.word	0x0000cf00


	//   ....[144]....
        /*0584*/ 	.word	0x0000cfd0


	//   ....[145]....
        /*0588*/ 	.word	0x0000d020


	//   ....[146]....
        /*058c*/ 	.word	0x0000d100


	//   ....[147]....
        /*0590*/ 	.word	0x0000d150


	//   ....[148]....
        /*0594*/ 	.word	0x0000d220


	//   ....[149]....
        /*0598*/ 	.word	0x0000d270


	//   ....[150]....
        /*059c*/ 	.word	0x0000d350


	//   ....[151]....
        /*05a0*/ 	.word	0x0000d3a0


	//   ....[152]....
        /*05a4*/ 	.word	0x0000d480


	//   ....[153]....
        /*05a8*/ 	.word	0x0000d4d0


	//   ....[154]....
        /*05ac*/ 	.word	0x0000d5a0


	//   ....[155]....
        /*05b0*/ 	.word	0x0000d5f0


	//   ....[156]....
        /*05b4*/ 	.word	0x0000d6d0


	//   ....[157]....
        /*05b8*/ 	.word	0x0000d720


	//   ....[158]....
        /*05bc*/ 	.word	0x0000d810


	//   ....[159]....
        /*05c0*/ 	.word	0x0000d8b0


	//   ....[160]....
        /*05c4*/ 	.word	0x0000d910


	//   ....[161]....
        /*05c8*/ 	.word	0x0000d9d0


	//   ....[162]....
        /*05cc*/ 	.word	0x0000da70


	//   ....[163]....
        /*05d0*/ 	.word	0x0000db30


	//   ....[164]....
        /*05d4*/ 	.word	0x0000dbd0


	//   ....[165]....
        /*05d8*/ 	.word	0x0000dc90


	//   ....[166]....
        /*05dc*/ 	.word	0x0000dd30


	//   ....[167]....
        /*05e0*/ 	.word	0x0000ddf0


	//   ....[168]....
        /*05e4*/ 	.word	0x0000de90


	//   ....[169]....
        /*05e8*/ 	.word	0x0000df50


	//   ....[170]....
        /*05ec*/ 	.word	0x0000dff0


	//   ....[171]....
        /*05f0*/ 	.word	0x0000e0b0


	//   ....[172]....
        /*05f4*/ 	.word	0x0000e150


	//   ....[173]....
        /*05f8*/ 	.word	0x0000e210


	//   ....[174]....
        /*05fc*/ 	.word	0x0000e330


	//   ....[175]....
        /*0600*/ 	.word	0x0000e3d0


	//   ....[176]....
        /*0604*/ 	.word	0x0000e480


	//   ....[177]....
        /*0608*/ 	.word	0x0000e550


	//   ....[178]....
        /*060c*/ 	.word	0x0000e5c0


	//   ....[179]....
        /*0610*/ 	.word	0x0000e690


	//   ....[180]....
        /*0614*/ 	.word	0x0000e700


	//   ....[181]....
        /*0618*/ 	.word	0x0000e7e0


	//   ....[182]....
        /*061c*/ 	.word	0x0000e850


	//   ....[183]....
        /*0620*/ 	.word	0x0000e930


	//   ....[184]....
        /*0624*/ 	.word	0x0000e9b0


	//   ....[185]....
        /*0628*/ 	.word	0x0000ea90


	//   ....[186]....
        /*062c*/ 	.word	0x0000eb00


	//   ....[187]....
        /*0630*/ 	.word	0x0000ebd0


	//   ....[188]....
        /*0634*/ 	.word	0x0000ec40


	//   ....[189]....
        /*0638*/ 	.word	0x0000ed00


	//   ....[190]....
        /*063c*/ 	.word	0x0000ede0


	//----- nvinfo : EIATTR_REG_RECONFIG
	.align		4
.L_849:
        /*0640*/ 	.byte	0x01, 0x54
	.zero		2


	//----- nvinfo : EIATTR_SYSCALL_OFFSETS
	.align		4
        /*0644*/ 	.byte	0x04, 0x46
        /*0646*/ 	.short	(.L_851 - .L_850)


	//   ....[0]....
.L_850:
        /*0648*/ 	.word	0x00001190


	//   ....[1]....
        /*064c*/ 	.word	0x000082a0


	//   ....[2]....
        /*0650*/ 	.word	0x000083e0


	//   ....[3]....
        /*0654*/ 	.word	0x000084d0


	//   ....[4]....
        /*0658*/ 	.word	0x00009330


	//----- nvinfo : EIATTR_MBARRIER_INSTR_OFFSETS
	.align		4
.L_851:
        /*065c*/ 	.byte	0x04, 0x39
        /*065e*/ 	.short	(.L_853 - .L_852)


	//   ....[0]....
.L_852:
        /*0660*/ 	.word	0x00000170
        /*0664*/ 	.word	0x000000ff
        /*0668*/ 	.word	0x00028800
        /*066c*/ 	.short	0x0100
        /*066e*/ 	.byte	0x08
	.zero		1


	//   ....[1]....
        /*0670*/ 	.word	0x00000180
        /*0674*/ 	.word	0x000000ff
        /*0678*/ 	.word	0x00028820
        /*067c*/ 	.short	0x0100
        /*067e*/ 	.byte	0x08
	.zero		1


	//   ....[2]....
        /*0680*/ 	.word	0x00000270
        /*0684*/ 	.word	0x000000ff
        /*0688*/ 	.word	0x00028830
        /*068c*/ 	.short	0x0100
        /*068e*/ 	.byte	0x08
	.zero		1


	//   ....[3]....
        /*0690*/ 	.word	0x00000280
        /*0694*/ 	.word	0x000000ff
        /*0698*/ 	.word	0x00028840
        /*069c*/ 	.short	0x0100
        /*069e*/ 	.byte	0x08
	.zero		1


	//   ....[4]....
        /*06a0*/ 	.word	0x00000290
        /*06a4*/ 	.word	0x000000ff
        /*06a8*/ 	.word	0x00028838
        /*06ac*/ 	.short	0x0100
        /*06ae*/ 	.byte	0x08
	.zero		1


	//   ....[5]....
        /*06b0*/ 	.word	0x000002a0
        /*06b4*/ 	.word	0x000000ff
        /*06b8*/ 	.word	0x00028848
        /*06bc*/ 	.short	0x0100
        /*06be*/ 	.byte	0x08
	.zero		1


	//   ....[6]....
        /*06c0*/ 	.word	0x000003d0
        /*06c4*/ 	.word	0x000000ff
        /*06c8*/ 	.word	0x00028850
        /*06cc*/ 	.short	0x0100
        /*06ce*/ 	.byte	0x08
	.zero		1


	//   ....[7]....
        /*06d0*/ 	.word	0x000003e0
        /*06d4*/ 	.word	0x000000ff
        /*06d8*/ 	.word	0x00028860
        /*06dc*/ 	.short	0x0100
        /*06de*/ 	.byte	0x08
	.zero		1


	//   ....[8]....
        /*06e0*/ 	.word	0x000003f0
        /*06e4*/ 	.word	0x000000ff
        /*06e8*/ 	.word	0x00028858
        /*06ec*/ 	.short	0x0100
        /*06ee*/ 	.byte	0x08
	.zero		1


	//   ....[9]....
        /*06f0*/ 	.word	0x00000400
        /*06f4*/ 	.word	0x000000ff
        /*06f8*/ 	.word	0x00028868
        /*06fc*/ 	.short	0x0100
        /*06fe*/ 	.byte	0x08
	.zero		1


	//   ....[10]....
        /*0700*/ 	.word	0x000004f0
        /*0704*/ 	.word	0x000000ff
        /*0708*/ 	.word	0x00028870
        /*070c*/ 	.short	0x0100
        /*070e*/ 	.byte	0x06
	.zero		1


	//   ....[11]....
        /*0710*/ 	.word	0x00000500
        /*0714*/ 	.word	0x000000ff
        /*0718*/ 	.word	0x00028880
        /*071c*/ 	.short	0x0100
        /*071e*/ 	.byte	0x06
	.zero		1


	//   ....[12]....
        /*0720*/ 	.word	0x00000510
        /*0724*/ 	.word	0x000000ff
        /*0728*/ 	.word	0x00028878
        /*072c*/ 	.short	0x0100
        /*072e*/ 	.byte	0x06
	.zero		1


	//   ....[13]....
        /*0730*/ 	.word	0x00000520
        /*0734*/ 	.word	0x000000ff
        /*0738*/ 	.word	0x00028888
        /*073c*/ 	.short	0x0100
        /*073e*/ 	.byte	0x06
	.zero		1


	//   ....[14]....
        /*0740*/ 	.word	0x00000650
        /*0744*/ 	.word	0x000000ff
        /*0748*/ 	.word	0x00028890
        /*074c*/ 	.short	0x0100
        /*074e*/ 	.byte	0x08
	.zero		1


	//   ....[15]....
        /*0750*/ 	.word	0x00000660
        /*0754*/ 	.word	0x000000ff
        /*0758*/ 	.word	0x000288a0
        /*075c*/ 	.short	0x0100
        /*075e*/ 	.byte	0x08
	.zero		1


	//   ....[16]....
        /*0760*/ 	.word	0x00000670
        /*0764*/ 	.word	0x000000ff
        /*0768*/ 	.word	0x00028898
        /*076c*/ 	.short	0x0100
        /*076e*/ 	.byte	0x08
	.zero		1


	//   ....[17]....
        /*0770*/ 	.word	0x00000680
        /*0774*/ 	.word	0x000000ff
        /*0778*/ 	.word	0x000288a8
        /*077c*/ 	.short	0x0100
        /*077e*/ 	.byte	0x08
	.zero		1


	//   ....[18]....
        /*0780*/ 	.word	0x000007c0
        /*0784*/ 	.word	0x000000ff
        /*0788*/ 	.word	0x000288b0
        /*078c*/ 	.short	0x0100
        /*078e*/ 	.byte	0x08
	.zero		1


	//   ....[19]....
        /*0790*/ 	.word	0x000007d0
        /*0794*/ 	.word	0x000000ff
        /*0798*/ 	.word	0x000288c0
        /*079c*/ 	.short	0x0100
        /*079e*/ 	.byte	0x08
	.zero		1


	//   ....[20]....
        /*07a0*/ 	.word	0x000007e0
        /*07a4*/ 	.word	0x000000ff
        /*07a8*/ 	.word	0x000288b8
        /*07ac*/ 	.short	0x0100
        /*07ae*/ 	.byte	0x08
	.zero		1


	//   ....[21]....
        /*07b0*/ 	.word	0x000007f0
        /*07b4*/ 	.word	0x000000ff
        /*07b8*/ 	.word	0x000288c8
        /*07bc*/ 	.short	0x0100
        /*07be*/ 	.byte	0x08
	.zero		1


	//   ....[22]....
        /*07c0*/ 	.word	0x000011b0
        /*07c4*/ 	.word	0x000000ff
        /*07c8*/ 	.word	0x00028800
        /*07cc*/ 	.short	0x010a
        /*07ce*/ 	.byte	0x24
	.zero		1


	//   ....[23]....
        /*07d0*/ 	.word	0x00001220
        /*07d4*/ 	.word	0x000000ff
        /*07d8*/ 	.word	0x00028830
        /*07dc*/ 	.short	0x010a
        /*07de*/ 	.byte	0x24
	.zero		1


	//   ....[24]....
        /*07e0*/ 	.word	0x00001280
        /*07e4*/ 	.word	0x000000ff
        /*07e8*/ 	.word	0x00028830
        /*07ec*/ 	.short	0x010a
        /*07ee*/ 	.byte	0x24
	.zero		1


	//   ....[25]....
        /*07f0*/ 	.word	0x00002340
        /*07f4*/ 	.word	0x000000ff
        /*07f8*/ 	.word	0x00000000
        /*07fc*/ 	.short	0x0101
        /*07fe*/ 	.byte	0x04
	.zero		1


	//   ....[26]....
        /*0800*/ 	.word	0x00003890
        /*0804*/ 	.word	0x000000ff
        /*0808*/ 	.word	0x00028830
        /*080c*/ 	.short	0x010a
        /*080e*/ 	.byte	0x0a
	.zero		1


	//   ....[27]....
        /*0810*/ 	.word	0x000038d0
        /*0814*/ 	.word	0x000000ff
        /*0818*/ 	.word	0x00028830
        /*081c*/ 	.short	0x010a
        /*081e*/ 	.byte	0x0a
	.zero		1


	//   ....[28]....
        /*0820*/ 	.word	0x00003c50
        /*0824*/ 	.word	0x000000ff
        /*0828*/ 	.word	0x00028850
        /*082c*/ 	.short	0x010a
        /*082e*/ 	.byte	0x0a
	.zero		1


	//   ....[29]....
        /*0830*/ 	.word	0x00003c90
        /*0834*/ 	.word	0x000000ff
        /*0838*/ 	.word	0x00028850
        /*083c*/ 	.short	0x010a
        /*083e*/ 	.byte	0x0a
	.zero		1


	//   ....[30]....
        /*0840*/ 	.word	0x00004480
        /*0844*/ 	.word	0x000000ff
        /*0848*/ 	.word	0x00000000
        /*084c*/ 	.short	0x0101
        /*084e*/ 	.byte	0x06
	.zero		1


	//   ....[31]....
        /*0850*/ 	.word	0x00005260
        /*0854*/ 	.word	0x000000ff
        /*0858*/ 	.word	0x00000000
        /*085c*/ 	.short	0x0101
        /*085e*/ 	.byte	0x05
	.zero		1


	//   ....[32]....
        /*0860*/ 	.word	0x00005880
        /*0864*/ 	.word	0x000000ff
        /*0868*/ 	.word	0x00028850
        /*086c*/ 	.short	0x010a
        /*086e*/ 	.byte	0x05
	.zero		1


	//   ....[33]....
        /*0870*/ 	.word	0x000058c0
        /*0874*/ 	.word	0x000000ff
        /*0878*/ 	.word	0x00028850
        /*087c*/ 	.short	0x010a
        /*087e*/ 	.byte	0x05
	.zero		1


	//   ....[34]....
        /*0880*/ 	.word	0x00005ea0
        /*0884*/ 	.word	0x000000ff
        /*0888*/ 	.word	0x00000000
        /*088c*/ 	.short	0x0101
        /*088e*/ 	.byte	0x04
	.zero		1


	//   ....[35]....
        /*0890*/ 	.word	0x00006aa0
        /*0894*/ 	.word	0x000000ff
        /*0898*/ 	.word	0x00000000
        /*089c*/ 	.short	0x0101
        /*089e*/ 	.byte	0x04
	.zero		1


	//   ....[36]....
        /*08a0*/ 	.word	0x000089a0
        /*08a4*/ 	.word	0x000000ff
        /*08a8*/ 	.word	0x00028840
        /*08ac*/ 	.short	0x010a
        /*08ae*/ 	.byte	0x2d
	.zero		1


	//   ....[37]....
        /*08b0*/ 	.word	0x000090f0
        /*08b4*/ 	.word	0x000000ff
        /*08b8*/ 	.word	0x00028830
        /*08bc*/ 	.short	0x0107
        /*08be*/ 	.byte	0x2d
	.zero		1


	//   ....[38]....
        /*08c0*/ 	.word	0x00009160
        /*08c4*/ 	.word	0x000000ff
        /*08c8*/ 	.word	0x00028830
        /*08cc*/ 	.short	0x0101
        /*08ce*/ 	.byte	0x2d
	.zero		1


	//   ....[39]....
        /*08d0*/ 	.word	0x00009b40
        /*08d4*/ 	.word	0x000000ff
        /*08d8*/ 	.word	0x00028800
        /*08dc*/ 	.short	0x0107
        /*08de*/ 	.byte	0x2d
	.zero		1


	//   ....[40]....
        /*08e0*/ 	.word	0x00009b80
        /*08e4*/ 	.word	0x000000ff
        /*08e8*/ 	.word	0x00028800
        /*08ec*/ 	.short	0x0101
        /*08ee*/ 	.byte	0x2d
	.zero		1


	//   ....[41]....
        /*08f0*/ 	.word	0x00009b90
        /*08f4*/ 	.word	0x000000ff
        /*08f8*/ 	.word	0x00028820
        /*08fc*/ 	.short	0x010a
        /*08fe*/ 	.byte	0x2d
	.zero		1


	//   ....[42]....
        /*0900*/ 	.word	0x00009f00
        /*0904*/ 	.word	0x00000022
        /*0908*/ 	.word	0x00028840
        /*090c*/ 	.short	0x010a
        /*090e*/ 	.byte	0x3f
	.zero		1


	//   ....[43]....
        /*0910*/ 	.word	0x0000a460
        /*0914*/ 	.word	0x00000022
        /*0918*/ 	.word	0x00028830
        /*091c*/ 	.short	0x0107
        /*091e*/ 	.byte	0x3f
	.zero		1


	//   ....[44]....
        /*0920*/ 	.word	0x0000a510
        /*0924*/ 	.word	0x00000022
        /*0928*/ 	.word	0x00028830
        /*092c*/ 	.short	0x0101
        /*092e*/ 	.byte	0x3f
	.zero		1


	//   ....[45]....
        /*0930*/ 	.word	0x0000a570
        /*0934*/ 	.word	0x00000000
        /*0938*/ 	.word	0x00028860
        /*093c*/ 	.short	0x010a
        /*093e*/ 	.byte	0x3f
	.zero		1


	//   ....[46]....
        /*0940*/ 	.word	0x0000aac0
        /*0944*/ 	.word	0x00000000
        /*0948*/ 	.word	0x00028850
        /*094c*/ 	.short	0x0107
        /*094e*/ 	.byte	0x3f
	.zero		1


	//   ....[47]....
        /*0950*/ 	.word	0x0000abb0
        /*0954*/ 	.word	0x00000000
        /*0958*/ 	.word	0x00028850
        /*095c*/ 	.short	0x0101
        /*095e*/ 	.byte	0x3f
	.zero		1


	//   ....[48]....
        /*0960*/ 	.word	0x0000ad40
        /*0964*/ 	.word	0x00000000
        /*0968*/ 	.word	0x00028860
        /*096c*/ 	.short	0x010a
        /*096e*/ 	.byte	0x3f
	.zero		1


	//   ....[49]....
        /*0970*/ 	.word	0x0000b270
        /*0974*/ 	.word	0x00000000
        /*0978*/ 	.word	0x00028850
        /*097c*/ 	.short	0x0107
        /*097e*/ 	.byte	0x3f
	.zero		1


	//   ....[50]....
        /*0980*/ 	.word	0x0000b320
        /*0984*/ 	.word	0x00000000
        /*0988*/ 	.word	0x00028850
        /*098c*/ 	.short	0x0101
        /*098e*/ 	.byte	0x3f
	.zero		1


	//   ....[51]....
        /*0990*/ 	.word	0x0000b3c0
        /*0994*/ 	.word	0x00000007
        /*0998*/ 	.word	0x00028820
        /*099c*/ 	.short	0x010a
        /*099e*/ 	.byte	0x3f
	.zero		1


	//   ....[52]....
        /*09a0*/ 	.word	0x0000b4f0
        /*09a4*/ 	.word	0x00000005
        /*09a8*/ 	.word	0x00028840
        /*09ac*/ 	.short	0x010a
        /*09ae*/ 	.byte	0x3f
	.zero		1


	//   ....[53]....
        /*09b0*/ 	.word	0x0000b590
        /*09b4*/ 	.word	0x00000007
        /*09b8*/ 	.word	0x00028840
        /*09bc*/ 	.short	0x010a
        /*09be*/ 	.byte	0x3f
	.zero		1


	//   ....[54]....
        /*09c0*/ 	.word	0x0000b5d0
        /*09c4*/ 	.word	0x00000005
        /*09c8*/ 	.word	0x00028860
        /*09cc*/ 	.short	0x010a
        /*09ce*/ 	.byte	0x3f
	.zero		1


	//   ....[55]....
        /*09d0*/ 	.word	0x0000b610
        /*09d4*/ 	.word	0x00000007
        /*09d8*/ 	.word	0x00028860
        /*09dc*/ 	.short	0x010a
        /*09de*/ 	.byte	0x3f
	.zero		1


	//   ....[56]....
        /*09e0*/ 	.word	0x0000b680
        /*09e4*/ 	.word	0x00000000
        /*09e8*/ 	.word	0x00028800
        /*09ec*/ 	.short	0x010a
        /*09ee*/ 	.byte	0x3f
	.zero		1


	//   ....[57]....
        /*09f0*/ 	.word	0x0000b6e0
        /*09f4*/ 	.word	0x00000004
        /*09f8*/ 	.word	0x00028830
        /*09fc*/ 	.short	0x010a
        /*09fe*/ 	.byte	0x3f
	.zero		1


	//   ....[58]....
        /*0a00*/ 	.word	0x0000b740
        /*0a04*/ 	.word	0x00000003
        /*0a08*/ 	.word	0x00028830
        /*0a0c*/ 	.short	0x010a
        /*0a0e*/ 	.byte	0x3f
	.zero		1


	//   ....[59]....
        /*0a10*/ 	.word	0x0000b7a0
        /*0a14*/ 	.word	0x00000006
        /*0a18*/ 	.word	0x00028850
        /*0a1c*/ 	.short	0x010a
        /*0a1e*/ 	.byte	0x3f
	.zero		1


	//   ....[60]....
        /*0a20*/ 	.word	0x0000b800
        /*0a24*/ 	.word	0x00000005
        /*0a28*/ 	.word	0x00028850
        /*0a2c*/ 	.short	0x010a
        /*0a2e*/ 	.byte	0x3f
	.zero		1


	//   ....[61]....
        /*0a30*/ 	.word	0x0000b8e0
        /*0a34*/ 	.word	0x0000000a
        /*0a38*/ 	.word	0x00028840
        /*0a3c*/ 	.short	0x010a
        /*0a3e*/ 	.byte	0x3f
	.zero		1


	//   ....[62]....
        /*0a40*/ 	.word	0x0000cd50
        /*0a44*/ 	.word	0x00000003
        /*0a48*/ 	.word	0x00028820
        /*0a4c*/ 	.short	0x010a
        /*0a4e*/ 	.byte	0x3f
	.zero		1


	//   ....[63]....
        /*0a50*/ 	.word	0x0000cda0
        /*0a54*/ 	.word	0x00000022
        /*0a58*/ 	.word	0x00028840
        /*0a5c*/ 	.short	0x010a
        /*0a5e*/ 	.byte	0x3f
	.zero		1


	//   ....[64]....
        /*0a60*/ 	.word	0x0000d760
        /*0a64*/ 	.word	0x00000000
        /*0a68*/ 	.word	0x00028860
        /*0a6c*/ 	.short	0x010a
        /*0a6e*/ 	.byte	0x3f
	.zero		1


	//   ....[65]....
        /*0a70*/ 	.word	0x0000e280
        /*0a74*/ 	.word	0x00000000
        /*0a78*/ 	.word	0x00028860
        /*0a7c*/ 	.short	0x010a
        /*0a7e*/ 	.byte	0x3f
	.zero		1


	//   ....[66]....
        /*0a80*/ 	.word	0x0000ed30
        /*0a84*/ 	.word	0x00000007
        /*0a88*/ 	.word	0x00028820
        /*0a8c*/ 	.short	0x010a
        /*0a8e*/ 	.byte	0x3f
	.zero		1


	//   ....[67]....
        /*0a90*/ 	.word	0x0000eea0
        /*0a94*/ 	.word	0x00000005
        /*0a98*/ 	.word	0x00028840
        /*0a9c*/ 	.short	0x010a
        /*0a9e*/ 	.byte	0x3f
	.zero		1


	//   ....[68]....
        /*0aa0*/ 	.word	0x0000eef0
        /*0aa4*/ 	.word	0x00000007
        /*0aa8*/ 	.word	0x00028840
        /*0aac*/ 	.short	0x010a
        /*0aae*/ 	.byte	0x3f
	.zero		1


	//   ....[69]....
        /*0ab0*/ 	.word	0x0000ef40
        /*0ab4*/ 	.word	0x00000005
        /*0ab8*/ 	.word	0x00028860
        /*0abc*/ 	.short	0x010a
        /*0abe*/ 	.byte	0x3f
	.zero		1


	//----- nvinfo : EIATTR_NUM_MBARRIERS
	.align		4
.L_853:
        /*0ac0*/ 	.byte	0x03, 0x38
        /*0ac2*/ 	.short	0x0016


	//----- nvinfo : EIATTR_EXIT_INSTR_OFFSETS
	.align		4
        /*0ac4*/ 	.byte	0x04, 0x1c
        /*0ac6*/ 	.short	(.L_855 - .L_854)


	//   ....[0]....
.L_854:
        /*0ac8*/ 	.word	0x0000b660


	//----- nvinfo : EIATTR_MAX_THREADS
	.align		4
.L_855:
        /*0acc*/ 	.byte	0x04, 0x05
        /*0ace*/ 	.short	(.L_857 - .L_856)
.L_856:
        /*0ad0*/ 	.word	0x00000180
        /*0ad4*/ 	.word	0x00000001
        /*0ad8*/ 	.word	0x00000001


	//----- nvinfo : EIATTR_CRS_STACK_SIZE
	.align		4
.L_857:
        /*0adc*/ 	.byte	0x04, 0x1e
        /*0ade*/ 	.short	(.L_859 - .L_858)
.L_858:
        /*0ae0*/ 	.word	0x00000000


	//----- nvinfo : EIATTR_CBANK_PARAM_SIZE
	.align		4
.L_859:
        /*0ae4*/ 	.byte	0x03, 0x19
        /*0ae6*/ 	.short	0x0a70


	//----- nvinfo : EIATTR_PARAM_CBANK
	.align		4
        /*0ae8*/ 	.byte	0x04, 0x0a
        /*0aea*/ 	.short	(.L_861 - .L_860)
	.align		4
.L_860:
        /*0aec*/ 	.word	index@(.nv.constant0._ZN7cutlass13device_kernelIN5flash11enable_sm90INS1_16FlashAttnFwdSm90INS1_25CollectiveMainloopFwdSm90ILi2EN4cute5tupleIJNS5_1CILi1EEES8_S8_EEENS6_IJNS7_ILi128EEESA_SA_EEELi128ENS_6half_tEfNS_4arch4Sm90ELb0ELb0ELb0ELb0ELb1ELb0ELb0ELb1ELb1ELb1ELb1ELb0EEENS1_21CollectiveEpilogueFwdISB_S9_SC_SE_Li256ELb0ELb1ELb1ELb0EEENS1_19SingleTileSchedulerILb0ELb1ELb1ELi128EEEEEEEEEvNT_6ParamsE)
        /*0af0*/ 	.short	0x0210
        /*0af2*/ 	.short	0x0a70


	//----- nvinfo : EIATTR_SW_WAR
	.align		4
.L_861:
        /*0af4*/ 	.byte	0x04, 0x36
        /*0af6*/ 	.short	(.L_863 - .L_862)
.L_862:
        /*0af8*/ 	.word	0x00000008
.L_863:


//--------------------- .nv.info._ZN7cutlass13device_kernelIN5flash11enable_sm90INS1_16FlashAttnFwdSm90INS1_25CollectiveMainloopFwdSm90ILi2EN4cute5tupleIJNS5_1CILi1EEES8_S8_EEENS6_IJNS7_ILi128EEESA_SA_EEELi128ENS_6half_tEfNS_4arch4Sm90ELb0ELb0ELb0ELb1ELb1ELb0ELb0ELb1ELb1ELb1ELb1ELb0EEENS1_21CollectiveEpilogueFwdISB_S9_SC_SE_Li256ELb1ELb1ELb1ELb0EEENS1_36VarlenDynamicPersistentTileSchedulerILi128ELi128ELi256ELi128ELb1ELb1ELb1ELb0ELb1ELb1EEEEEEEEEvNT_6ParamsE --------------------------
	.section	.nv.info._ZN7cutlass13device_kernelIN5flash11enable_sm90INS1_16FlashAttnFwdSm90INS1_25CollectiveMainloopFwdSm90ILi2EN4cute5tupleIJNS5_1CILi1EEES8_S8_EEENS6_IJNS7_ILi128EEESA_SA_EEELi128ENS_6half_tEfNS_4arch4Sm90ELb0ELb0ELb0ELb1ELb1ELb0ELb0ELb1ELb1ELb1ELb1ELb0EEENS1_21CollectiveEpilogueFwdISB_S9_SC_SE_Li256ELb1ELb1ELb1ELb0EEENS1_36VarlenDynamicPersistentTileSchedulerILi128ELi128ELi256ELi128ELb1ELb1ELb1ELb0ELb1ELb1EEEEEEEEEvNT_6ParamsE,"",@"SHT_CUDA_INFO"
	.sectionflags	@""
	.align	4


	//----- nvinfo : EIATTR_CUDA_API_VERSION
	.align		4
        /*0000*/ 	.byte	0x04, 0x37
        /*0002*/ 	.short	(.L_865 - .L_864)
.L_864:
        /*0004*/ 	.word	0x00000082


	//----- nvinfo : EIATTR_KPARAM_INFO
	.align		4
.L_865:
        /*0008*/ 	.byte	0x04, 0x17
        /*000a*/ 	.short	(.L_867 - .L_866)
.L_866:
        /*000c*/ 	.word	0x00000000
        /*0010*/ 	.short	0x0000
        /*0012*/ 	.short	0x0070
        /*0014*/ 	.byte	0x00, 0xf0, 0x01, 0x2a


	//----- nvinfo : EIATTR_SPARSE_MMA_MASK
	.align		4
.L_867:
        /*0018*/ 	.byte	0x03, 0x50
        /*001a*/ 	.short	0x0000


	//----- nvinfo : EIATTR_MAXREG_COUNT
	.align		4
        /*001c*/ 	.byte	0x03, 0x1b
        /*001e*/ 	.short	0x00a8


	//----- nvinfo : EIATTR_NUM_BARRIERS
	.align		4
        /*0020*/ 	.byte	0x02, 0x4c
        /*0022*/ 	.byte	0x10
	.zero		1


	//----- nvinfo : EIATTR_EXTERNS
	.align		4
        /*0024*/ 	.byte	0x04, 0x0f
        /*0026*/ 	.short	(.L_869 - .L_868)


	//   ....[0]....
	.align		4
.L_868:
        /*0028*/ 	.word	index@(__assertfail)


	//----- nvinfo : EIATTR_ANNOTATIONS
	.align		4
.L_869:
        /*002c*/ 	.byte	0x04, 0x55
        /*002e*/ 	.short	(.L_871 - .L_870)


	//   ....[0]....
.L_870:
        /* <DEDUP_REMOVED lines=19> */


	//----- nvinfo : EIATTR_MERCURY_ISA_VERSION
	.align		4
.L_871:
        /*0150*/ 	.byte	0x03, 0x5f
        /*0152*/ 	.short	0x0101


	//----- nvinfo : EIATTR_UNUSED_LOAD_BYTE_OFFSET
	.align		4
        /*0154*/ 	.byte	0x04, 0x44
        /*0156*/ 	.short	(.L_873 - .L_872)


	//   ....[0]....
.L_872:
        /*0158*/ 	.word	0x00000960
        /*015c*/ 	.word	0x0000fff0


	//   ....[1]....
        /*0160*/ 	.word	0x00006990
        /*0164*/ 	.word	0x0000fff0


	//----- nvinfo : EIATTR_INT_WARP_WIDE_INSTR_OFFSETS
	.align		4
.L_873:
        /*0168*/ 	.byte	0x04, 0x31
        /*016a*/ 	.short	(.L_875 - .L_874)


	//   ....[0]....
.L_874:
        /*016c*/ 	.word	0x000000c0


	//   ....[1]....
        /*0170*/ 	.word	0x000000d0


	//   ....[2]....
        /*0174*/ 	.word	0x00000170


	//   ....[3]....
        /*0178*/ 	.word	0x0000aa80


	//   ....[4]....
        /*017c*/ 	.word	0x0000ab10


	//   ....[5]....
        /*0180*/ 	.word	0x0000d910


	//   ....[6]....
        /*0184*/ 	.word	0x0000d9a0


	//----- nvinfo : EIATTR_COOP_GROUP_MASK_REGIDS
	.align		4
.L_875:
        /*0188*/ 	.byte	0x04, 0x29
        /*018a*/ 	.short	(.L_877 - .L_876)


	//   ....[0]....
.L_876:
        /*018c*/ 	.word	0xffffffff


	//   ....[1]....
        /*0190*/ 	.word	0xffffffff


	//   ....[2]....
        /*0194*/ 	.word	0xffffffff


	//   ....[3]....
        /*0198*/ 	.word	0xffffffff


	//   ....[4]....
        /*019c*/ 	.word	0xffffffff


	//   ....[5]....
        /*01a0*/ 	.word	0xffffffff


	//   ....[6]....
        /*01a4*/ 	.word	0xffffffff


	//   ....[7]....
        /*01a8*/ 	.word	0xffffffff


	//   ....[8]....
        /*01ac*/ 	.word	0xffffffff


	//   ....[9]....
        /*01b0*/ 	.word	0xffffffff


	//   ....[10]....
        /*01b4*/ 	.word	0xffffffff


	//   ....[11]....
        /*01b8*/ 	.word	0xffffffff


	//   ....[12]....
        /*01bc*/ 	.word	0xffffffff


	//   ....[13]....
        /*01c0*/ 	.word	0xffffffff


	//   ....[14]....
        /*01c4*/ 	.word	0xffffffff


	//   ....[15]....
        /*01c8*/ 	.word	0xffffffff


	//   ....[16]....
        /*01cc*/ 	.word	0xffffffff


	//   ....[17]....
        /*01d0*/ 	.word	0xffffffff


	//   ....[18]....
        /*01d4*/ 	.word	0xffffffff


	//   ....[19]....
        /*01d8*/ 	.word	0xffffffff


	//   ....[20]....
        /*01dc*/ 	.word	0xffffffff


	//   ....[21]....
        /*01e0*/ 	.word	0xffffffff


	//   ....[22]....
        /*01e4*/ 	.word	0xffffffff


	//   ....[23]....
        /*01e8*/ 	.word	0xffffffff


	//   ....[24]....
        /*01ec*/ 	.word	0xffffffff


	//   ....[25]....
        /*01f0*/ 	.word	0xffffffff


	//   ....[26]....
        /*01f4*/ 	.word	0xffffffff


	//   ....[27]....
        /*01f8*/ 	.word	0xffffffff


	//   ....[28]....
        /*01fc*/ 	.word	0xffffffff


	//   ....[29]....
        /*0200*/ 	.word	0xffffffff


	//   ....[30]....
        /*0204*/ 	.word	0xffffffff


	//   ....[31]....
        /*0208*/ 	.word	0xffffffff


	//   ....[32]....
        /*020c*/ 	.word	0xffffffff


	//   ....[33]....
        /*0210*/ 	.word	0xffffffff


	//   ....[34]....
        /*0214*/ 	.word	0xffffffff


	//   ....[35]....
        /*0218*/ 	.word	0xffffffff


	//   ....[36]....
        /*021c*/ 	.word	0xffffffff


	//   ....[37]....
        /*0220*/ 	.word	0xffffffff


	//   ....[38]....
        /*0224*/ 	.word	0xffffffff


	//   ....[39]....
        /*0228*/ 	.word	0xffffffff


	//   ....[40]....
        /*022c*/ 	.word	0xffffffff


	//   ....[41]....
        /*0230*/ 	.word	0xffffffff


	//   ....[42]....
        /*0234*/ 	.word	0xffffffff


	//   ....[43]....
        /*0238*/ 	.word	0xffffffff


	//   ....[44]....
        /*023c*/ 	.word	0xffffffff


	//   ....[45]....
        /*0240*/ 	.word	0xffffffff


	//   ....[46]....
        /*0244*/ 	.word	0xffffffff


	//   ....[47]....
        /*0248*/ 	.word	0xffffffff


	//   ....[48]....
        /*024c*/ 	.word	0xffffffff


	//   ....[49]....
        /*0250*/ 	.word	0xffffffff


	//   ....[50]....
        /*0254*/ 	.word	0xffffffff


	//   ....[51]....
        /*0258*/ 	.word	0xffffffff


	//   ....[52]....
        /*025c*/ 	.word	0xffffffff


	//   ....[53]....
        /*0260*/ 	.word	0xffffffff


	//   ....[54]....
        /*0264*/ 	.word	0xffffffff


	//   ....[55]....
        /*0268*/ 	.word	0xffffffff


	//   ....[56]....
        /*026c*/ 	.word	0xffffffff


	//   ....[57]....
        /*0270*/ 	.word	0xffffffff


	//   ....[58]....
        /*0274*/ 	.word	0xffffffff


	//   ....[59]....
        /*0278*/ 	.word	0xffffffff


	//   ....[60]....
        /*027c*/ 	.word	0xffffffff


	//   ....[61]....
        /*0280*/ 	.word	0xffffffff


	//   ....[62]....
        /*0284*/ 	.word	0xffffffff


	//   ....[63]....
        /*0288*/ 	.word	0xffffffff


	//   ....[64]....
        /*028c*/ 	.word	0xffffffff


	//   ....[65]....
        /*0290*/ 	.word	0xffffffff


	//   ....[66]....
        /*0294*/ 	.word	0xffffffff


	//   ....[67]....
        /*0298*/ 	.word	0xffffffff


	//   ....[68]....
        /*029c*/ 	.word	0xffffffff


	//   ....[69]....
        /*02a0*/ 	.word	0xffffffff


	//   ....[70]....
        /*02a4*/ 	.word	0xffffffff


	//   ....[71]....
        /*02a8*/ 	.word	0xffffffff


	//   ....[72]....
        /*02ac*/ 	.word	0xffffffff


	//   ....[73]....
        /*02b0*/ 	.word	0xffffffff


	//   ....[74]....
        /*02b4*/ 	.word	0xffffffff


	//   ....[75]....
        /*02b8*/ 	.word	0xffffffff


	//   ....[76]....
        /*02bc*/ 	.word	0xffffffff


	//   ....[77]....
        /*02c0*/ 	.word	0xffffffff


	//   ....[78]....
        /*02c4*/ 	.word	0xffffffff


	//   ....[79]....
        /*02c8*/ 	.word	0xffffffff


	//   ....[80]....
        /*02cc*/ 	.word	0xffffffff


	//   ....[81]....
        /*02d0*/ 	.word	0xffffffff


	//   ....[82]....
        /*02d4*/ 	.word	0xffffffff


	//   ....[83]....
        /*02d8*/ 	.word	0xffffffff


	//   ....[84]....
        /*02dc*/ 	.word	0xffffffff


	//   ....[85]....
        /*02e0*/ 	.word	0xffffffff


	//   ....[86]....
        /*02e4*/ 	.word	0xffffffff


	//   ....[87]....
        /*02e8*/ 	.word	0xffffffff


	//   ....[88]....
        /*02ec*/ 	.word	0xffffffff


	//   ....[89]....
        /*02f0*/ 	.word	0xffffffff


	//   ....[90]....
        /*02f4*/ 	.word	0xffffffff


	//   ....[91]....
        /*02f8*/ 	.word	0xffffffff


	//   ....[92]....
        /*02fc*/ 	.word	0xffffffff


	//   ....[93]....
        /*0300*/ 	.word	0xffffffff


	//   ....[94]....
        /*0304*/ 	.word	0xffffffff


	//   ....[95]....
        /*0308*/ 	.word	0xffffffff


	//   ....[96]....
        /*030c*/ 	.word	0xffffffff


	//   ....[97]....
        /*0310*/ 	.word	0xffffffff


	//   ....[98]....
        /*0314*/ 	.word	0xffffffff


	//   ....[99]....
        /*0318*/ 	.word	0xffffffff


	//   ....[100]....
        /*031c*/ 	.word	0xffffffff


	//   ....[101]....
        /*0320*/ 	.word	0xffffffff


	//   ....[102]....
        /*0324*/ 	.word	0xffffffff


	//   ....[103]....
        /*0328*/ 	.word	0xffffffff


	//   ....[104]....
        /*032c*/ 	.word	0xffffffff


	//   ....[105]....
        /*0330*/ 	.word	0xffffffff


	//   ....[106]....
        /*0334*/ 	.word	0xffffffff


	//   ....[107]....
        /*0338*/ 	.word	0xffffffff


	//   ....[108]....
        /*033c*/ 	.word	0xffffffff


	//   ....[109]....
        /*0340*/ 	.word	0xffffffff


	//   ....[110]....
        /*0344*/ 	.word	0xffffffff


	//   ....[111]....
        /*0348*/ 	.word	0xffffffff


	//   ....[112]....
        /*034c*/ 	.word	0xffffffff


	//   ....[113]....
        /*0350*/ 	.word	0xffffffff


	//   ....[114]....
        /*0354*/ 	.word	0xffffffff


	//   ....[115]....
        /*0358*/ 	.word	0xffffffff


	//   ....[116]....
        /*035c*/ 	.word	0xffffffff


	//   ....[117]....
        /*0360*/ 	.word	0xffffffff


	//   ....[118]....
        /*0364*/ 	.word	0xffffffff


	//   ....[119]....
        /*0368*/ 	.word	0xffffffff


	//   ....[120]....
        /*036c*/ 	.word	0xffffffff


	//   ....[121]....
        /*0370*/ 	.word	0xffffffff


	//   ....[122]....
        /*0374*/ 	.word	0xffffffff


	//   ....[123]....
        /*0378*/ 	.word	0xffffffff


	//   ....[124]....
        /*037c*/ 	.word	0xffffffff


	//   ....[125]....
        /*0380*/ 	.word	0xffffffff


	//   ....[126]....
        /*0384*/ 	.word	0xffffffff


	//   ....[127]....
        /*0388*/ 	.word	0xffffffff


	//   ....[128]....
        /*038c*/ 	.word	0xffffffff


	//   ....[129]....
        /*0390*/ 	.word	0xffffffff


	//   ....[130]....
        /*0394*/ 	.word	0xffffffff


	//   ....[131]....
        /*0398*/ 	.word	0xffffffff


	//   ....[132]....
        /*039c*/ 	.word	0xffffffff


	//   ....[133]....
        /*03a0*/ 	.word	0xffffffff


	//   ....[134]....
        /*03a4*/ 	.word	0xffffffff


	//   ....[135]....
        /*03a8*/ 	.word	0xffffffff


	//   ....[136]....
        /*03ac*/ 	.word	0xffffffff


	//   ....[137]....
        /*03b0*/ 	.word	0xffffffff


	//   ....[138]....
        /*03b4*/ 	.word	0xffffffff


	//   ....[139]....
        /*03b8*/ 	.word	0xffffffff


	//   ....[140]....
        /*03bc*/ 	.word	0xffffffff


	//   ....[141]....
        /*03c0*/ 	.word	0xffffffff


	//   ....[142]....
        /*03c4*/ 	.word	0xffffffff


	//   ....[143]....
        /*03c8*/ 	.word	0xffffffff


	//   ....[144]....
        /*03cc*/ 	.word	0xffffffff


	//   ....[145]....
        /*03d0*/ 	.word	0xffffffff


	//   ....[146]....
        /*03d4*/ 	.word	0xffffffff


	//   ....[147]....
        /*03d8*/ 	.word	0xffffffff


	//   ....[148]....
        /*03dc*/ 	.word	0xffffffff


	//   ....[149]....
        /*03e0*/ 	.word	0xffffffff


	//   ....[150]....
        /*03e4*/ 	.word	0xffffffff


	//   ....[151]....
        /*03e8*/ 	.word	0xffffffff


	//   ....[152]....
        /*03ec*/ 	.word	0xffffffff


	//   ....[153]....
        /*03f0*/ 	.word	0xffffffff


	//   ....[154]....
        /*03f4*/ 	.word	0xffffffff


	//   ....[155]....
        /*03f8*/ 	.word	0xffffffff


	//   ....[156]....
        /*03fc*/ 	.word	0xffffffff


	//   ....[157]....
        /*0400*/ 	.word	0xffffffff


	//   ....[158]....
        /*0404*/ 	.word	0xffffffff


	//   ....[159]....
        /*0408*/ 	.word	0x0500000f


	//   ....[160]....
        /*040c*/ 	.word	0x0500000f


	//   ....[161]....
        /*0410*/ 	.word	0x0500000f


	//   ....[162]....
        /*0414*/ 	.word	0x0500000f


	//   ....[163]....
        /*0418*/ 	.word	0x0500000f


	//   ....[164]....
        /*041c*/ 	.word	0x0500000f


	//   ....[165]....
        /*0420*/ 	.word	0x0500000f


	//   ....[166]....
        /*0424*/ 	.word	0x0500000f


	//   ....[167]....
        /*0428*/ 	.word	0x0500000f


	//   ....[168]....
        /*042c*/ 	.word	0x0500000f


	//   ....[169]....
        /*0430*/ 	.word	0x0500000f


	//   ....[170]....
        /*0434*/ 	.word	0x0500000f


	//   ....[171]....
        /*0438*/ 	.word	0x0500000f


	//   ....[172]....
        /*043c*/ 	.word	0x0500000f


	//   ....[173]....
        /*0440*/ 	.word	0x0500000f


	//   ....[174]....
        /*0444*/ 	.word	0x0500000f


	//   ....[175]....
        /*0448*/ 	.word	0x0500000f


	//   ....[176]....
        /*044c*/ 	.word	0x0500000f


	//   ....[177]....
        /*0450*/ 	.word	0x0500000f


	//   ....[178]....
        /*0454*/ 	.word	0x0500000f


	//   ....[179]....
        /*0458*/ 	.word	0x0500000f


	//   ....[180]....
        /*045c*/ 	.word	0x0500000f


	//   ....[181]....
        /*0460*/ 	.word	0x0500000f


	//   ....[182]....
        /*0464*/ 	.word	0x0500000f


	//   ....[183]....
        /*0468*/ 	.word	0x0500000f


	//   ....[184]....
        /*046c*/ 	.word	0x0500000f


	//   ....[185]....
        /*0470*/ 	.word	0x0500000f


	//   ....[186]....
        /*0474*/ 	.word	0x0500000f


	//   ....[187]....
        /*0478*/ 	.word	0x0500000f


	//   ....[188]....
        /*047c*/ 	.word	0x0500000f


	//   ....[189]....
        /*0480*/ 	.word	0x0500000f


	//   ....[190]....
        /*0484*/ 	.word	0x0500000f


	//   ....[191]....
        /*0488*/ 	.word	0x0500000f


	//   ....[192]....
        /*048c*/ 	.word	0x0500000f


	//   ....[193]....
        /*0490*/ 	.word	0x0500000f


	//   ....[194]....
        /*0494*/ 	.word	0x0500000f


	//   ....[195]....
        /*0498*/ 	.word	0x0500000f


	//   ....[196]....
        /*049c*/ 	.word	0x0500000f


	//   ....[197]....
        /*04a0*/ 	.word	0x0500000f


	//   ....[198]....
        /*04a4*/ 	.word	0x0500000f


	//   ....[199]....
        /*04a8*/ 	.word	0x0500000f


	//   ....[200]....
        /*04ac*/ 	.word	0x0500000f


	//   ....[201]....
        /*04b0*/ 	.word	0x0500000f


	//   ....[202]....
        /*04b4*/ 	.word	0x0500000f


	//   ....[203]....
        /*04b8*/ 	.word	0x0500000f


	//   ....[204]....
        /*04bc*/ 	.word	0x0500000f


	//   ....[205]....
        /*04c0*/ 	.word	0x0500000f


	//   ....[206]....
        /*04c4*/ 	.word	0x0500000f


	//   ....[207]....
        /*04c8*/ 	.word	0x0500000f


	//   ....[208]....
        /*04cc*/ 	.word	0x0500000f


	//   ....[209]....
        /*04d0*/ 	.word	0x0500000f


	//   ....[210]....
        /*04d4*/ 	.word	0x0500000f


	//   ....[211]....
        /*04d8*/ 	.word	0x0500000f


	//   ....[212]....
        /*04dc*/ 	.word	0x0500000f


	//   ....[213]....
        /*04e0*/ 	.word	0x0500000f


	//   ....[214]....
        /*04e4*/ 	.word	0x0500000f


	//   ....[215]....
        /*04e8*/ 	.word	0x0500000f


	//   ....[216]....
        /*04ec*/ 	.word	0x0500000f


	//   ....[217]....
        /*04f0*/ 	.word	0x0500000f


	//   ....[218]....
        /*04f4*/ 	.word	0x0500000f


	//   ....[219]....
        /*04f8*/ 	.word	0x0500000f


	//   ....[220]....
        /*04fc*/ 	.word	0x0500000f


	//   ....[221]....
        /*0500*/ 	.word	0x0500000f


	//   ....[222]....
        /*0504*/ 	.word	0x0500000f


	//   ....[223]....
        /*0508*/ 	.word	0x0500000f


	//   ....[224]....
        /*050c*/ 	.word	0x0500000f


	//   ....[225]....
        /*0510*/ 	.word	0x0500000f


	//   ....[226]....
        /*0514*/ 	.word	0x0500000f


	//   ....[227]....
        /*0518*/ 	.word	0x0500000f


	//   ....[228]....
        /*051c*/ 	.word	0x0500000f


	//   ....[229]....
        /*0520*/ 	.word	0x0500000f


	//   ....[230]....
        /*0524*/ 	.word	0x0500000f


	//   ....[231]....
        /*0528*/ 	.word	0x0500000f


	//   ....[232]....
        /*052c*/ 	.word	0x0500000f


	//   ....[233]....
        /*0530*/ 	.word	0x0500000f


	//   ....[234]....
        /*0534*/ 	.word	0x0500000f


	//   ....[235]....
        /*0538*/ 	.word	0x0500000f


	//   ....[236]....
        /*053c*/ 	.word	0x0500000f


	//   ....[237]....
        /*0540*/ 	.word	0x0500000f


	//   ....[238]....
        /*0544*/ 	.word	0x0500000f


	//   ....[239]....
        /*0548*/ 	.word	0x0500000f


	//   ....[240]....
        /*054c*/ 	.word	0x0500000f


	//   ....[241]....
        /*0550*/ 	.word	0x0500000f


	//   ....[242]....
        /*0554*/ 	.word	0x0500000f


	//   ....[243]....
        /*0558*/ 	.word	0x0500000f


	//   ....[244]....
        /*055c*/ 	.word	0x0500000f


	//   ....[245]....
        /*0560*/ 	.word	0x0500000f


	//   ....[246]....
        /*0564*/ 	.word	0x0500000f


	//   ....[247]....
        /*0568*/ 	.word	0x0500000f


	//   ....[248]....
        /*056c*/ 	.word	0x0500000f


	//   ....[249]....
        /*0570*/ 	.word	0x0500000f


	//   ....[250]....
        /*0574*/ 	.word	0x0500000f


	//   ....[251]....
        /*0578*/ 	.word	0x0500000f


	//   ....[252]....
        /*057c*/ 	.word	0x0500000f


	//   ....[253]....
        /*0580*/ 	.word	0x0500000f


	//   ....[254]....
        /*0584*/ 	.word	0x0500000f


	//   ....[255]....
        /*0588*/ 	.word	0x0500000f


	//   ....[0]....
        /*058c*/ 	.word	0x0500000f


	//   ....[1]....
        /*0590*/ 	.word	0x0500000f


	//   ....[2]....
        /*0594*/ 	.word	0x0500000f


	//----- nvinfo : EIATTR_COOP_GROUP_INSTR_OFFSETS
	.align		4
.L_877:
        /*0598*/ 	.byte	0x04, 0x28
        /*059a*/ 	.short	(.L_879 - .L_878)


	//   ....[0]....
.L_878:
        /*059c*/ 	.word	0x00000080


	//   ....[1]....
        /*05a0*/ 	.word	0x000000b0


	//   ....[2]....
        /*05a4*/ 	.word	0x000002d0


	//   ....[3]....
        /*05a8*/ 	.word	0x00000430


	//   ....[4]....
        /*05ac*/ 	.word	0x00000550


	//   ....[5]....
        /*05b0*/ 	.word	0x000006b0


	//   ....[6]....
        /*05b4*/ 	.word	0x00001690


	//   ....[7]....
        /*05b8*/ 	.word	0x000027d0


	//   ....[8]....
        /*05bc*/ 	.word	0x000028d0


	//   ....[9]....
        /*05c0*/ 	.word	0x00002ef0


	//   ....[10]....
        /*05c4*/ 	.word	0x00002f70


	//   ....[11]....
        /*05c8*/ 	.word	0x00004af0


	//   ....[12]....
        /*05cc*/ 	.word	0x00004b00


	//   ....[13]....
        /*05d0*/ 	.word	0x00004b40


	//   ....[14]....
        /*05d4*/ 	.word	0x00004b50


	//   ....[15]....
        /*05d8*/ 	.word	0x00005ff0


	//   ....[16]....
        /*05dc*/ 	.word	0x00006020


	//   ....[17]....
        /*05e0*/ 	.word	0x000060e0


	//   ....[18]....
        /*05e4*/ 	.word	0x000060f0


	//   ....[19]....
        /*05e8*/ 	.word	0x00007410


	//   ....[20]....
        /*05ec*/ 	.word	0x00007450


	//   ....[21]....
        /*05f0*/ 	.word	0x00007470


	//   ....[22]....
        /*05f4*/ 	.word	0x000074a0


	//   ....[23]....
        /*05f8*/ 	.word	0x00007b40


	//   ....[24]....
        /*05fc*/ 	.word	0x00007b70


	//   ....[25]....
        /*0600*/ 	.word	0x00007c30


	//   ....[26]....
        /*0604*/ 	.word	0x00007c50


	//   ....[27]....
        /*0608*/ 	.word	0x00007d10


	//   ....[28]....
        /*060c*/ 	.word	0x00007d30


	//   ....[29]....
        /*0610*/ 	.word	0x00007e00


	//   ....[30]....
        /*0614*/ 	.word	0x00007e20


	//   ....[31]....
        /*0618*/ 	.word	0x000081a0


	//   ....[32]....
        /*061c*/ 	.word	0x000081b0


	//   ....[33]....
        /*0620*/ 	.word	0x000085e0


	//   ....[34]....
        /*0624*/ 	.word	0x000085f0


	//   ....[35]....
        /*0628*/ 	.word	0x00009230


	//   ....[36]....
        /*062c*/ 	.word	0x00009240


	//   ....[37]....
        /*0630*/ 	.word	0x00009300


	//   ....[38]....
        /*0634*/ 	.word	0x00009320


	//   ....[39]....
        /*0638*/ 	.word	0x000093e0


	//   ....[40]....
        /*063c*/ 	.word	0x00009400


	//   ....[41]....
        /*0640*/ 	.word	0x000094d0


	//   ....[42]....
        /*0644*/ 	.word	0x000094f0


	//   ....[43]....
        /*0648*/ 	.word	0x00009630


	//   ....[44]....
        /*064c*/ 	.word	0x00009840


	//   ....[45]....
        /*0650*/ 	.word	0x00009870


	//   ....[46]....
        /*0654*/ 	.word	0x000098a0


	//   ....[47]....
        /*0658*/ 	.word	0x000098d0


	//   ....[48]....
        /*065c*/ 	.word	0x00009900


	//   ....[49]....
        /*0660*/ 	.word	0x00009930


	//   ....[50]....
        /*0664*/ 	.word	0x00009aa0


	//   ....[51]....
        /*0668*/ 	.word	0x00009ad0


	//   ....[52]....
        /*066c*/ 	.word	0x00009b00


	//   ....[53]....
        /*0670*/ 	.word	0x00009b30


	//   ....[54]....
        /*0674*/ 	.word	0x00009b60


	//   ....[55]....
        /*0678*/ 	.word	0x00009b90


	//   ....[56]....
        /*067c*/ 	.word	0x00009c20


	//   ....[57]....
        /*0680*/ 	.word	0x00009c50


	//   ....[58]....
        /*0684*/ 	.word	0x00009c60


	//   ....[59]....
        /*0688*/ 	.word	0x00009cf0


	//   ....[60]....
        /*068c*/ 	.word	0x0000b580


	//   ....[61]....
        /*0690*/ 	.word	0x0000b5a0


	//   ....[62]....
        /*0694*/ 	.word	0x0000b640


	//   ....[63]....
        /*0698*/ 	.word	0x0000b660


	//   ....[64]....
        /*069c*/ 	.word	0x0000b6f0


	//   ....[65]....
        /*06a0*/ 	.word	0x0000b710


	//   ....[66]....
        /*06a4*/ 	.word	0x0000b7a0


	//   ....[67]....
        /*06a8*/ 	.word	0x0000b7c0


	//   ....[68]....
        /*06ac*/ 	.word	0x0000b850


	//   ....[69]....
        /*06b0*/ 	.word	0x0000b870


	//   ....[70]....
        /*06b4*/ 	.word	0x0000b900


	//   ....[71]....
        /*06b8*/ 	.word	0x0000b920


	//   ....[72]....
        /*06bc*/ 	.word	0x0000b9b0


	//   ....[73]....
        /*06c0*/ 	.word	0x0000b9d0


	//   ....[74]....
        /*06c4*/ 	.word	0x0000b9e0


	//   ....[75]....
        /*06c8*/ 	.word	0x0000ba60


	//   ....[76]....
        /*06cc*/ 	.word	0x0000c160


	//   ....[77]....
        /*06d0*/ 	.word	0x0000c190


	//   ....[78]....
        /*06d4*/ 	.word	0x0000c1f0


	//   ....[79]....
        /*06d8*/ 	.word	0x0000c230


	//   ....[80]....
        /*06dc*/ 	.word	0x0000c270


	//   ....[81]....
        /*06e0*/ 	.word	0x0000c2d0


	//   ....[82]....
        /*06e4*/ 	.word	0x0000c320


	//   ....[83]....
        /*06e8*/ 	.word	0x0000c370


	//   ....[84]....
        /*06ec*/ 	.word	0x0000c3c0


	//   ....[85]....
        /*06f0*/ 	.word	0x0000c410


	//   ....[86]....
        /*06f4*/ 	.word	0x0000c460


	//   ....[87]....
        /*06f8*/ 	.word	0x0000c4b0


	//   ....[88]....
        /*06fc*/ 	.word	0x0000c4f0


	//   ....[89]....
        /*0700*/ 	.word	0x0000c550


	//   ....[90]....
        /*0704*/ 	.word	0x0000c570


	//   ....[91]....
        /*0708*/ 	.word	0x0000c5b0


	//   ....[92]....
        /*070c*/ 	.word	0x0000cce0


	//   ....[93]....
        /*0710*/ 	.word	0x0000cd10


	//   ....[94]....
        /*0714*/ 	.word	0x0000cd70


	//   ....[95]....
        /*0718*/ 	.word	0x0000cd80


	//   ....[96]....
        /*071c*/ 	.word	0x0000cdd0


	//   ....[97]....
        /*0720*/ 	.word	0x0000cde0


	//   ....[98]....
        /*0724*/ 	.word	0x0000ce30


	//   ....[99]....
        /*0728*/ 	.word	0x0000ce40


	//   ....[100]....
        /*072c*/ 	.word	0x0000ce90


	//   ....[101]....
        /*0730*/ 	.word	0x0000cea0


	//   ....[102]....
        /*0734*/ 	.word	0x0000cef0


	//   ....[103]....
        /*0738*/ 	.word	0x0000cf00


	//   ....[104]....
        /*073c*/ 	.word	0x0000cf50


	//   ....[105]....
        /*0740*/ 	.word	0x0000cf60


	//   ....[106]....
        /*0744*/ 	.word	0x0000cf70


	//   ....[107]....
        /*0748*/ 	.word	0x0000cfc0


	//   ....[108]....
        /*074c*/ 	.word	0x0000d220


	//   ....[109]....
        /*0750*/ 	.word	0x0000d240


	//   ....[110]....
        /*0754*/ 	.word	0x0000d250


	//   ....[111]....
        /*0758*/ 	.word	0x0000d2c0


	//   ....[112]....
        /*075c*/ 	.word	0x0000d2d0


	//   ....[113]....
        /*0760*/ 	.word	0x0000d340


	//   ....[114]....
        /*0764*/ 	.word	0x0000d350


	//   ....[115]....
        /*0768*/ 	.word	0x0000d3c0


	//   ....[116]....
        /*076c*/ 	.word	0x0000d3d0


	//   ....[117]....
        /*0770*/ 	.word	0x0000d440


	//   ....[118]....
        /*0774*/ 	.word	0x0000d450


	//   ....[119]....
        /*0778*/ 	.word	0x0000d4c0


	//   ....[120]....
        /*077c*/ 	.word	0x0000d4d0


	//   ....[121]....
        /*0780*/ 	.word	0x0000d540


	//   ....[122]....
        /*0784*/ 	.word	0x0000d550


	//   ....[123]....
        /*0788*/ 	.word	0x0000d560


	//   ....[124]....
        /*078c*/ 	.word	0x0000daf0


	//   ....[125]....
        /*0790*/ 	.word	0x0000db30


	//   ....[126]....
        /*0794*/ 	.word	0x0000db70


	//   ....[127]....
        /*0798*/ 	.word	0x0000db90


	//   ....[128]....
        /*079c*/ 	.word	0x0000dba0


	//   ....[129]....
        /*07a0*/ 	.word	0x0000dbc0


	//   ....[130]....
        /*07a4*/ 	.word	0x0000dc30


	//   ....[131]....
        /*07a8*/ 	.word	0x0000dc50


	//   ....[132]....
        /*07ac*/ 	.word	0x0000dcb0


	//   ....[133]....
        /*07b0*/ 	.word	0x0000dcd0


	//   ....[134]....
        /*07b4*/ 	.word	0x0000dd30


	//   ....[135]....
        /*07b8*/ 	.word	0x0000dd50


	//   ....[136]....
        /*07bc*/ 	.word	0x0000ddb0


	//   ....[137]....
        /*07c0*/ 	.word	0x0000ddd0


	//   ....[138]....
        /*07c4*/ 	.word	0x0000de20


	//   ....[139]....
        /*07c8*/ 	.word	0x0000de40


	//   ....[140]....
        /*07cc*/ 	.word	0x0000e280


	//   ....[141]....
        /*07d0*/ 	.word	0x0000e2b0


	//   ....[142]....
        /*07d4*/ 	.word	0x0000e310


	//   ....[143]....
        /*07d8*/ 	.word	0x0000e340


	//   ....[144]....
        /*07dc*/ 	.word	0x0000e370


	//   ....[145]....
        /*07e0*/ 	.word	0x0000e3a0


	//   ....[146]....
        /*07e4*/ 	.word	0x0000e3d0


	//   ....[147]....
        /*07e8*/ 	.word	0x0000e400


	//   ....[148]....
        /*07ec*/ 	.word	0x0000e5a0


	//   ....[149]....
        /*07f0*/ 	.word	0x0000e5d0


	//   ....[150]....
        /*07f4*/ 	.word	0x0000e600


	//   ....[151]....
        /*07f8*/ 	.word	0x0000e630


	//   ....[152]....
        /*07fc*/ 	.word	0x0000e660


	//   ....[153]....
        /*0800*/ 	.word	0x0000e690


	//   ....[154]....
        /*0804*/ 	.word	0x0000e750


	//   ....[155]....
        /*0808*/ 	.word	0x0000e770


	//   ....[156]....
        /*080c*/ 	.word	0x0000e780


	//   ....[157]....
        /*0810*/ 	.word	0x0000e7e0


	//   ....[158]....
        /*0814*/ 	.word	0x0000ee00


	//   ....[159]....
        /*0818*/ 	.word	0x0000f2e0


	//   ....[160]....
        /*081c*/ 	.word	0x0000f3d0


	//   ....[161]....
        /*0820*/ 	.word	0x0000f470


	//   ....[162]....
        /*0824*/ 	.word	0x0000f4d0


	//   ....[163]....
        /*0828*/ 	.word	0x0000f5d0


	//   ....[164]....
        /*082c*/ 	.word	0x0000f640


	//   ....[165]....
        /*0830*/ 	.word	0x0000f740


	//   ....[166]....
        /*0834*/ 	.word	0x0000f7b0


	//   ....[167]....
        /*0838*/ 	.word	0x0000f8b0


	//   ....[168]....
        /*083c*/ 	.word	0x0000f920


	//   ....[169]....
        /*0840*/ 	.word	0x0000fa20


	//   ....[170]....
        /*0844*/ 	.word	0x0000fa90


	//   ....[171]....
        /*0848*/ 	.word	0x0000fb90


	//   ....[172]....
        /*084c*/ 	.word	0x0000fc00


	//   ....[173]....
        /*0850*/ 	.word	0x0000fd00


	//   ....[174]....
        /*0854*/ 	.word	0x0000fd70


	//   ....[175]....
        /*0858*/ 	.word	0x0000fe10


	//   ....[176]....
        /*085c*/ 	.word	0x0000ff10


	//   ....[177]....
        /*0860*/ 	.word	0x0000ff80


	//   ....[178]....
        /*0864*/ 	.word	0x00010000


	//   ....[179]....
        /*0868*/ 	.word	0x000100b0


	//   ....[180]....
        /*086c*/ 	.word	0x00010130


	//   ....[181]....
        /*0870*/ 	.word	0x00010200


	//   ....[182]....
        /*0874*/ 	.word	0x00010280


	//   ....[183]....
        /*0878*/ 	.word	0x00010350


	//   ....[184]....
        /*087c*/ 	.word	0x000103d0


	//   ....[185]....
        /*0880*/ 	.word	0x000104a0


	//   ....[186]....
        /*0884*/ 	.word	0x00010520


	//   ....[187]....
        /*0888*/ 	.word	0x000105f0


	//   ....[188]....
        /*088c*/ 	.word	0x00010670


	//   ....[189]....
        /*0890*/ 	.word	0x00010740


	//   ....[190]....
        /*0894*/ 	.word	0x000107c0


	//   ....[191]....
        /*0898*/ 	.word	0x00010870


	//   ....[192]....
        /*089c*/ 	.word	0x000109a0


	//   ....[193]....
        /*08a0*/ 	.word	0x00010a40


	//   ....[194]....
        /*08a4*/ 	.word	0x00010ab0


	//   ....[195]....
        /*08a8*/ 	.word	0x00010b70


	//   ....[196]....
        /*08ac*/ 	.word	0x00010bd0


	//   ....[197]....
        /*08b0*/ 	.word	0x00010c90


	//   ....[198]....
        /*08b4*/ 	.word	0x00010cf0


	//   ....[199]....
        /*08b8*/ 	.word	0x00010db0


	//   ....[200]....
        /*08bc*/ 	.word	0x00010e10


	//   ....[201]....
        /*08c0*/ 	.word	0x00010ed0


	//   ....[202]....
        /*08c4*/ 	.word	0x00010f30


	//   ....[203]....
        /*08c8*/ 	.word	0x00010ff0


	//   ....[204]....
        /*08cc*/ 	.word	0x00011050


	//   ....[205]....
        /*08d0*/ 	.word	0x00011110


	//   ....[206]....
        /*08d4*/ 	.word	0x00011170


	//   ....[207]....
        /*08d8*/ 	.word	0x00011230


	//   ....[208]....
        /*08dc*/ 	.word	0x00011320


	//   ....[209]....
        /*08e0*/ 	.word	0x000113c0


	//   ....[210]....
        /*08e4*/ 	.word	0x00011420


	//   ....[211]....
        /*08e8*/ 	.word	0x00011500


	//   ....[212]....
        /*08ec*/ 	.word	0x00011560


	//   ....[213]....
        /*08f0*/ 	.word	0x00011640


	//   ....[214]....
        /*08f4*/ 	.word	0x000116a0


	//   ....[215]....
        /*08f8*/ 	.word	0x00011780


	//   ....[216]....
        /*08fc*/ 	.word	0x000117e0


	//   ....[217]....
        /*0900*/ 	.word	0x000118c0


	//   ....[218]....
        /*0904*/ 	.word	0x00011920


	//   ....[219]....
        /*0908*/ 	.word	0x00011a00


	//   ....[220]....
        /*090c*/ 	.word	0x00011a60


	//   ....[221]....
        /*0910*/ 	.word	0x00011b40


	//   ....[222]....
        /*0914*/ 	.word	0x00011ba0


	//   ....[223]....
        /*0918*/ 	.word	0x00011c70


	//   ....[224]....
        /*091c*/ 	.word	0x00011d90


	//   ....[225]....
        /*0920*/ 	.word	0x00011e40


	//   ....[226]....
        /*0924*/ 	.word	0x00011ef0


	//   ....[227]....
        /*0928*/ 	.word	0x00011fc0


	//   ....[228]....
        /*092c*/ 	.word	0x00012020


	//   ....[229]....
        /*0930*/ 	.word	0x00012100


	//   ....[230]....
        /*0934*/ 	.word	0x00012160


	//   ....[231]....
        /*0938*/ 	.word	0x00012230


	//   ....[232]....
        /*093c*/ 	.word	0x00012290


	//   ....[233]....
        /*0940*/ 	.word	0x00012360


	//   ....[234]....
        /*0944*/ 	.word	0x000123c0


	//   ....[235]....
        /*0948*/ 	.word	0x000124a0


	//   ....[236]....
        /*094c*/ 	.word	0x00012500


	//   ....[237]....
        /*0950*/ 	.word	0x000125d0


	//   ....[238]....
        /*0954*/ 	.word	0x00012630


	//   ....[239]....
        /*0958*/ 	.word	0x000126f0


	//   ....[240]....
        /*095c*/ 	.word	0x00012780


	//   ....[241]....
        /*0960*/ 	.word	0x00012820


	//   ....[242]....
        /*0964*/ 	.word	0x000129a0


	//   ....[243]....
        /*0968*/ 	.word	0x00012a10


	//   ....[244]....
        /*096c*/ 	.word	0x00012a80


	//   ....[245]....
        /*0970*/ 	.word	0x00012af0


	//   ....[246]....
        /*0974*/ 	.word	0x00012b60


	//   ....[247]....
        /*0978*/ 	.word	0x00012be0


	//   ....[248]....
        /*097c*/ 	.word	0x00012c60


	//   ....[249]....
        /*0980*/ 	.word	0x00012cf0


	//   ....[250]....
        /*0984*/ 	.word	0x00012d60


	//   ....[251]....
        /*0988*/ 	.word	0x00012dd0


	//   ....[252]....
        /*098c*/ 	.word	0x00012e40


	//   ....[253]....
        /*0990*/ 	.word	0x00012ec0


	//   ....[254]....
        /*0994*/ 	.word	0x00012f30


	//   ....[255]....
        /*0998*/ 	.word	0x00012fd0


	//   ....[0]....
        /*099c*/ 	.word	0x00013020


	//   ....[1]....
        /*09a0*/ 	.word	0x000130b0


	//   ....[2]....
        /*09a4*/ 	.word	0x000131e0


	//----- nvinfo : EIATTR_REG_RECONFIG
	.align		4
.L_879:
        /*09a8*/ 	.byte	0x01, 0x54
	.zero		2


	//----- nvinfo : EIATTR_SYSCALL_OFFSETS
	.align		4
        /*09ac*/ 	.byte	0x04, 0x46
        /*09ae*/ 	.short	(.L_881 - .L_880)


	//   ....[0]....
.L_880:
        /*09b0*/ 	.word	0x00001870


	//   ....[1]....
        /*09b4*/ 	.word	0x0000ac70


	//   ....[2]....
        /*09b8*/ 	.word	0x0000adc0


	//   ....[3]....
        /*09bc*/ 	.word	0x0000aeb0


	//   ....[4]....
        /*09c0*/ 	.word	0x0000be10


	//----- nvinfo : EIATTR_MBARRIER_INSTR_OFFSETS
	.align		4
.L_881:
        /*09c4*/ 	.byte	0x04, 0x39
        /*09c6*/ 	.short	(.L_883 - .L_882)


	//   ....[0]....
.L_882:
        /*09c8*/ 	.word	0x00000180
        /*09cc*/ 	.word	0x000000ff
        /*09d0*/ 	.word	0x00028800
        /*09d4*/ 	.short	0x0100
        /*09d6*/ 	.byte	0x08
	.zero		1


	//   ....[1]....
        /*09d8*/ 	.word	0x00000190
        /*09dc*/ 	.word	0x000000ff
        /*09e0*/ 	.word	0x00028820
        /*09e4*/ 	.short	0x0100
        /*09e6*/ 	.byte	0x08
	.zero		1


	//   ....[2]....
        /*09e8*/ 	.word	0x00000280
        /*09ec*/ 	.word	0x000000ff
        /*09f0*/ 	.word	0x00028830
        /*09f4*/ 	.short	0x0100
        /*09f6*/ 	.byte	0x08
	.zero		1


	//   ....[3]....
        /*09f8*/ 	.word	0x00000290
        /*09fc*/ 	.word	0x000000ff
        /*0a00*/ 	.word	0x00028840
        /*0a04*/ 	.short	0x0100
        /*0a06*/ 	.byte	0x08
	.zero		1


	//   ....[4]....
        /*0a08*/ 	.word	0x000002a0
        /*0a0c*/ 	.word	0x000000ff
        /*0a10*/ 	.word	0x00028838
        /*0a14*/ 	.short	0x0100
        /*0a16*/ 	.byte	0x08
	.zero		1


	//   ....[5]....
        /*0a18*/ 	.word	0x000002b0
        /*0a1c*/ 	.word	0x000000ff
        /*0a20*/ 	.word	0x00028848
        /*0a24*/ 	.short	0x0100
        /*0a26*/ 	.byte	0x08
	.zero		1


	//   ....[6]....
        /*0a28*/ 	.word	0x000003e0
        /*0a2c*/ 	.word	0x000000ff
        /*0a30*/ 	.word	0x00028850
        /*0a34*/ 	.short	0x0100
        /*0a36*/ 	.byte	0x08
	.zero		1


	//   ....[7]....
        /*0a38*/ 	.word	0x000003f0
        /*0a3c*/ 	.word	0x000000ff
        /*0a40*/ 	.word	0x00028860
        /*0a44*/ 	.short	0x0100
        /*0a46*/ 	.byte	0x08
	.zero		1


	//   ....[8]....
        /*0a48*/ 	.word	0x00000400
        /*0a4c*/ 	.word	0x000000ff
        /*0a50*/ 	.word	0x00028858
        /*0a54*/ 	.short	0x0100
        /*0a56*/ 	.byte	0x08
	.zero		1


	//   ....[9]....
        /*0a58*/ 	.word	0x00000410
        /*0a5c*/ 	.word	0x000000ff
        /*0a60*/ 	.word	0x00028868
        /*0a64*/ 	.short	0x0100
        /*0a66*/ 	.byte	0x08
	.zero		1


	//   ....[10]....
        /*0a68*/ 	.word	0x00000500
        /*0a6c*/ 	.word	0x000000ff
        /*0a70*/ 	.word	0x00028870
        /*0a74*/ 	.short	0x0100
        /*0a76*/ 	.byte	0x06
	.zero		1


	//   ....[11]....
        /*0a78*/ 	.word	0x00000510
        /*0a7c*/ 	.word	0x000000ff
        /*0a80*/ 	.word	0x00028880
        /*0a84*/ 	.short	0x0100
        /*0a86*/ 	.byte	0x06
	.zero		1


	//   ....[12]....
        /*0a88*/ 	.word	0x00000520
        /*0a8c*/ 	.word	0x000000ff
        /*0a90*/ 	.word	0x00028878
        /*0a94*/ 	.short	0x0100
        /*0a96*/ 	.byte	0x06
	.zero		1


	//   ....[13]....
        /*0a98*/ 	.word	0x00000530
        /*0a9c*/ 	.word	0x000000ff
        /*0aa0*/ 	.word	0x00028888
        /*0aa4*/ 	.short	0x0100
        /*0aa6*/ 	.byte	0x06
	.zero		1


	//   ....[14]....
        /*0aa8*/ 	.word	0x00000660
        /*0aac*/ 	.word	0x000000ff
        /*0ab0*/ 	.word	0x00028890
        /*0ab4*/ 	.short	0x0100
        /*0ab6*/ 	.byte	0x08
	.zero		1


	//   ....[15]....
        /*0ab8*/ 	.word	0x00000670
        /*0abc*/ 	.word	0x000000ff
        /*0ac0*/ 	.word	0x000288a0
        /*0ac4*/ 	.short	0x0100
        /*0ac6*/ 	.byte	0x08
	.zero		1


	//   ....[16]....
        /*0ac8*/ 	.word	0x00000680
        /*0acc*/ 	.word	0x000000ff
        /*0ad0*/ 	.word	0x00028898
        /*0ad4*/ 	.short	0x0100
        /*0ad6*/ 	.byte	0x08
	.zero		1


	//   ....[17]....
        /*0ad8*/ 	.word	0x00000690
        /*0adc*/ 	.word	0x000000ff
        /*0ae0*/ 	.word	0x000288a8
        /*0ae4*/ 	.short	0x0100
        /*0ae6*/ 	.byte	0x08
	.zero		1


	//   ....[18]....
        /*0ae8*/ 	.word	0x000007c0
        /*0aec*/ 	.word	0x000000ff
        /*0af0*/ 	.word	0x000288b0
        /*0af4*/ 	.short	0x0100
        /*0af6*/ 	.byte	0x08
	.zero		1


	//   ....[19]....
        /*0af8*/ 	.word	0x000007d0
        /*0afc*/ 	.word	0x000000ff
        /*0b00*/ 	.word	0x000288c0
        /*0b04*/ 	.short	0x0100
        /*0b06*/ 	.byte	0x08
	.zero		1


	//   ....[20]....
        /*0b08*/ 	.word	0x000007e0
        /*0b0c*/ 	.word	0x000000ff
        /*0b10*/ 	.word	0x000288b8
        /*0b14*/ 	.short	0x0100
        /*0b16*/ 	.byte	0x08
	.zero		1


	//   ....[21]....
        /*0b18*/ 	.word	0x000007f0
        /*0b1c*/ 	.word	0x000000ff
        /*0b20*/ 	.word	0x000288c8
        /*0b24*/ 	.short	0x0100
        /*0b26*/ 	.byte	0x08
	.zero		1


	//   ....[22]....
        /*0b28*/ 	.word	0x000018d0
        /*0b2c*/ 	.word	0x000000ff
        /*0b30*/ 	.word	0x00028800
        /*0b34*/ 	.short	0x010a
        /*0b36*/ 	.byte	0x2a
	.zero		1


	//   ....[23]....
        /*0b38*/ 	.word	0x00001950
        /*0b3c*/ 	.word	0x00000004
        /*0b40*/ 	.word	0x00028830
        /*0b44*/ 	.short	0x010a
        /*0b46*/ 	.byte	0x3f
	.zero		1


	//   ....[24]....
        /*0b48*/ 	.word	0x000019a0
        /*0b4c*/ 	.word	0x00000004
        /*0b50*/ 	.word	0x00028830
        /*0b54*/ 	.short	0x010a
        /*0b56*/ 	.byte	0x3f
	.zero		1


	//   ....[25]....
        /*0b58*/ 	.word	0x00002a00
        /*0b5c*/ 	.word	0x000000ff
        /*0b60*/ 	.word	0x00000000
        /*0b64*/ 	.short	0x0101
        /*0b66*/ 	.byte	0x06
	.zero		1


	//   ....[26]....
        /*0b68*/ 	.word	0x00003f00
        /*0b6c*/ 	.word	0x000000ff
        /*0b70*/ 	.word	0x00028830
        /*0b74*/ 	.short	0x010a
        /*0b76*/ 	.byte	0x06
	.zero		1


	//   ....[27]....
        /*0b78*/ 	.word	0x00003f40
        /*0b7c*/ 	.word	0x000000ff
        /*0b80*/ 	.word	0x00028830
        /*0b84*/ 	.short	0x010a
        /*0b86*/ 	.byte	0x06
	.zero		1


	//   ....[28]....
        /*0b88*/ 	.word	0x000042e0
        /*0b8c*/ 	.word	0x000000ff
        /*0b90*/ 	.word	0x00028850
        /*0b94*/ 	.short	0x010a
        /*0b96*/ 	.byte	0x06
	.zero		1


	//   ....[29]....
        /*0b98*/ 	.word	0x00004320
        /*0b9c*/ 	.word	0x000000ff
        /*0ba0*/ 	.word	0x00028850
        /*0ba4*/ 	.short	0x010a
        /*0ba6*/ 	.byte	0x06
	.zero		1


	//   ....[30]....
        /*0ba8*/ 	.word	0x00004780
        /*0bac*/ 	.word	0x000000ff
        /*0bb0*/ 	.word	0x00000000
        /*0bb4*/ 	.short	0x0101
        /*0bb6*/ 	.byte	0x07
	.zero		1


	//   ....[31]....
        /*0bb8*/ 	.word	0x00005930
        /*0bbc*/ 	.word	0x000000ff
        /*0bc0*/ 	.word	0x00000000
        /*0bc4*/ 	.short	0x0101
        /*0bc6*/ 	.byte	0x07
	.zero		1


	//   ....[32]....
        /*0bc8*/ 	.word	0x00005f60
        /*0bcc*/ 	.word	0x000000ff
        /*0bd0*/ 	.word	0x00028850
        /*0bd4*/ 	.short	0x010a
        /*0bd6*/ 	.byte	0x05
	.zero		1


	//   ....[33]....
        /*0bd8*/ 	.word	0x00005fa0
        /*0bdc*/ 	.word	0x000000ff
        /*0be0*/ 	.word	0x00028850
        /*0be4*/ 	.short	0x010a
        /*0be6*/ 	.byte	0x05
	.zero		1


	//   ....[34]....
        /*0be8*/ 	.word	0x00006570
        /*0bec*/ 	.word	0x000000ff
        /*0bf0*/ 	.word	0x00000000
        /*0bf4*/ 	.short	0x0101
        /*0bf6*/ 	.byte	0x04
	.zero		1


	//   ....[35]....
        /*0bf8*/ 	.word	0x00007b50
        /*0bfc*/ 	.word	0x00000000
        /*0c00*/ 	.word	0x00000000
        /*0c04*/ 	.short	0x0101
        /*0c06*/ 	.byte	0x3f
	.zero		1


	//   ....[36]....
        /*0c08*/ 	.word	0x00008190
        /*0c0c*/ 	.word	0x00000008
        /*0c10*/ 	.word	0x00000000
        /*0c14*/ 	.short	0x0101
        /*0c16*/ 	.byte	0x3f
	.zero		1


	//   ....[37]....
        /*0c18*/ 	.word	0x0000b3b0
        /*0c1c*/ 	.word	0x00000007
        /*0c20*/ 	.word	0x00028840
        /*0c24*/ 	.short	0x010a
        /*0c26*/ 	.byte	0x3f
	.zero		1


	//   ....[38]....
        /*0c28*/ 	.word	0x0000bb10
        /*0c2c*/ 	.word	0x00000007
        /*0c30*/ 	.word	0x00028830
        /*0c34*/ 	.short	0x0107
        /*0c36*/ 	.byte	0x3f
	.zero		1


	//   ....[39]....
        /*0c38*/ 	.word	0x0000bbe0
        /*0c3c*/ 	.word	0x00000007
        /*0c40*/ 	.word	0x00028830
        /*0c44*/ 	.short	0x0101
        /*0c46*/ 	.byte	0x3f
	.zero		1


	//   ....[40]....
        /*0c48*/ 	.word	0x0000c6a0
        /*0c4c*/ 	.word	0x00000016
        /*0c50*/ 	.word	0x00028800
        /*0c54*/ 	.short	0x0107
        /*0c56*/ 	.byte	0x3f
	.zero		1


	//   ....[41]....
        /*0c58*/ 	.word	0x0000c7b0
        /*0c5c*/ 	.word	0x00000016
        /*0c60*/ 	.word	0x00028800
        /*0c64*/ 	.short	0x0101
        /*0c66*/ 	.byte	0x3f
	.zero		1


	//   ....[42]....
        /*0c68*/ 	.word	0x0000c7d0
        /*0c6c*/ 	.word	0x00000016
        /*0c70*/ 	.word	0x00028820
        /*0c74*/ 	.short	0x010a
        /*0c76*/ 	.byte	0x3f
	.zero		1


	//   ....[43]....
        /*0c78*/ 	.word	0x0000cb50
        /*0c7c*/ 	.word	0x00000006
        /*0c80*/ 	.word	0x00028840
        /*0c84*/ 	.short	0x010a
        /*0c86*/ 	.byte	0x3f
	.zero		1


	//   ....[44]....
        /*0c88*/ 	.word	0x0000d050
        /*0c8c*/ 	.word	0x00000006
        /*0c90*/ 	.word	0x00028830
        /*0c94*/ 	.short	0x0107
        /*0c96*/ 	.byte	0x3f
	.zero		1


	//   ....[45]....
        /*0c98*/ 	.word	0x0000d110
        /*0c9c*/ 	.word	0x00000006
        /*0ca0*/ 	.word	0x00028830
        /*0ca4*/ 	.short	0x0101
        /*0ca6*/ 	.byte	0x3f
	.zero		1


	//   ....[46]....
        /*0ca8*/ 	.word	0x0000d170
        /*0cac*/ 	.word	0x00000006
        /*0cb0*/ 	.word	0x00028860
        /*0cb4*/ 	.short	0x010a
        /*0cb6*/ 	.byte	0x3f
	.zero		1


	//   ....[47]....
        /*0cb8*/ 	.word	0x0000d710
        /*0cbc*/ 	.word	0x00000006
        /*0cc0*/ 	.word	0x00028850
        /*0cc4*/ 	.short	0x0107
        /*0cc6*/ 	.byte	0x3f
	.zero		1


	//   ....[48]....
        /*0cc8*/ 	.word	0x0000d840
        /*0ccc*/ 	.word	0x00000006
        /*0cd0*/ 	.word	0x00028850
        /*0cd4*/ 	.short	0x0101
        /*0cd6*/ 	.byte	0x3f
	.zero		1


	//   ....[49]....
        /*0cd8*/ 	.word	0x0000da50
        /*0cdc*/ 	.word	0x00000000
        /*0ce0*/ 	.word	0x00028860
        /*0ce4*/ 	.short	0x010a
        /*0ce6*/ 	.byte	0x3f
	.zero		1


	//   ....[50]....
        /*0ce8*/ 	.word	0x0000df80
        /*0cec*/ 	.word	0x00000000
        /*0cf0*/ 	.word	0x00028850
        /*0cf4*/ 	.short	0x0107
        /*0cf6*/ 	.byte	0x3f
	.zero		1


	//   ....[51]....
        /*0cf8*/ 	.word	0x0000e040
        /*0cfc*/ 	.word	0x00000000
        /*0d00*/ 	.word	0x00028850
        /*0d04*/ 	.short	0x0101
        /*0d06*/ 	.byte	0x3f
	.zero		1


	//   ....[52]....
        /*0d08*/ 	.word	0x0000ed80
        /*0d0c*/ 	.word	0x00000004
        /*0d10*/ 	.word	0x00028820
        /*0d14*/ 	.short	0x010a
        /*0d16*/ 	.byte	0x3f
	.zero		1


	//   ....[53]....
        /*0d18*/ 	.word	0x0000ef00
        /*0d1c*/ 	.word	0x00000005
        /*0d20*/ 	.word	0x00028840
        /*0d24*/ 	.short	0x010a
        /*0d26*/ 	.byte	0x3f
	.zero		1


	//   ....[54]....
        /*0d28*/ 	.word	0x0000efa0
        /*0d2c*/ 	.word	0x00000019
        /*0d30*/ 	.word	0x00028840
        /*0d34*/ 	.short	0x010a
        /*0d36*/ 	.byte	0x3f
	.zero		1


	//   ....[55]....
        /*0d38*/ 	.word	0x0000efe0
        /*0d3c*/ 	.word	0x00000005
        /*0d40*/ 	.word	0x00028860
        /*0d44*/ 	.short	0x010a
        /*0d46*/ 	.byte	0x3f
	.zero		1


	//   ....[56]....
        /*0d48*/ 	.word	0x0000f020
        /*0d4c*/ 	.word	0x00000019
        /*0d50*/ 	.word	0x00028860
        /*0d54*/ 	.short	0x010a
        /*0d56*/ 	.byte	0x3f
	.zero		1


	//   ....[57]....
        /*0d58*/ 	.word	0x0000f090
        /*0d5c*/ 	.word	0x00000003
        /*0d60*/ 	.word	0x00028800
        /*0d64*/ 	.short	0x010a
        /*0d66*/ 	.byte	0x3f
	.zero		1


	//   ....[58]....
        /*0d68*/ 	.word	0x0000f0e0
        /*0d6c*/ 	.word	0x00000004
        /*0d70*/ 	.word	0x00028830
        /*0d74*/ 	.short	0x010a
        /*0d76*/ 	.byte	0x3f
	.zero		1


	//   ....[59]....
        /*0d78*/ 	.word	0x0000f140
        /*0d7c*/ 	.word	0x00000003
        /*0d80*/ 	.word	0x00028830
        /*0d84*/ 	.short	0x010a
        /*0d86*/ 	.byte	0x3f
	.zero		1


	//   ....[60]....
        /*0d88*/ 	.word	0x0000f1a0
        /*0d8c*/ 	.word	0x00000003
        /*0d90*/ 	.word	0x00028850
        /*0d94*/ 	.short	0x010a
        /*0d96*/ 	.byte	0x3f
	.zero		1


	//   ....[61]....
        /*0d98*/ 	.word	0x0000f200
        /*0d9c*/ 	.word	0x00000009
        /*0da0*/ 	.word	0x00028850
        /*0da4*/ 	.short	0x010a
        /*0da6*/ 	.byte	0x3f
	.zero		1


	//   ....[62]....
        /*0da8*/ 	.word	0x0000f320
        /*0dac*/ 	.word	0x00000007
        /*0db0*/ 	.word	0x00028840
        /*0db4*/ 	.short	0x010a
        /*0db6*/ 	.byte	0x3f
	.zero		1


	//   ....[63]....
        /*0db8*/ 	.word	0x000108a0
        /*0dbc*/ 	.word	0x00000016
        /*0dc0*/ 	.word	0x00028820
        /*0dc4*/ 	.short	0x010a
        /*0dc6*/ 	.byte	0x3f
	.zero		1


	//   ....[64]....
        /*0dc8*/ 	.word	0x000108f0
        /*0dcc*/ 	.word	0x00000006
        /*0dd0*/ 	.word	0x00028840
        /*0dd4*/ 	.short	0x010a
        /*0dd6*/ 	.byte	0x3f
	.zero		1


	//   ....[65]....
        /*0dd8*/ 	.word	0x00011270
        /*0ddc*/ 	.word	0x00000006
        /*0de0*/ 	.word	0x00028860
        /*0de4*/ 	.short	0x010a
        /*0de6*/ 	.byte	0x3f
	.zero		1


	//   ....[66]....
        /*0de8*/ 	.word	0x00011ce0
        /*0dec*/ 	.word	0x00000000
        /*0df0*/ 	.word	0x00028860
        /*0df4*/ 	.short	0x010a
        /*0df6*/ 	.byte	0x3f
	.zero		1


	//   ....[67]....
        /*0df8*/ 	.word	0x00013100
        /*0dfc*/ 	.word	0x00000004
        /*0e00*/ 	.word	0x00028820
        /*0e04*/ 	.short	0x010a
        /*0e06*/ 	.byte	0x3f
	.zero		1


	//   ....[68]....
        /*0e08*/ 	.word	0x000132a0
        /*0e0c*/ 	.word	0x00000005
        /*0e10*/ 	.word	0x00028840
        /*0e14*/ 	.short	0x010a
        /*0e16*/ 	.byte	0x3f
	.zero		1


	//   ....[69]....
        /*0e18*/ 	.word	0x000132f0
        /*0e1c*/ 	.word	0x00000019
        /*0e20*/ 	.word	0x00028840
        /*0e24*/ 	.short	0x010a
        /*0e26*/ 	.byte	0x3f
	.zero		1


	//   ....[70]....
        /*0e28*/ 	.word	0x00013340
        /*0e2c*/ 	.word	0x00000005
        /*0e30*/ 	.word	0x00028860
        /*0e34*/ 	.short	0x010a
        /*0e36*/ 	.byte	0x3f
	.zero		1


	//----- nvinfo : EIATTR_NUM_MBARRIERS
	.align		4
.L_883:
        /*0e38*/ 	.byte	0x03, 0x38
        /*0e3a*/ 	.short	0x0016


	//----- nvinfo : EIATTR_EXIT_INSTR_OFFSETS
	.align		4
        /*0e3c*/ 	.byte	0x04, 0x1c
        /*0e3e*/ 	.short	(.L_885 - .L_884)


	//   ....[0]....
.L_884:
        /*0e40*/ 	.word	0x000009a0


	//   ....[1]....
        /*0e44*/ 	.word	0x000095e0


	//   ....[2]....
        /*0e48*/ 	.word	0x0000f070


	//----- nvinfo : EIATTR_MAX_THREADS
	.align		4
.L_885:
        /*0e4c*/ 	.byte	0x04, 0x05
        /*0e4e*/ 	.short	(.L_887 - .L_886)
.L_886:
        /*0e50*/ 	.word	0x00000180
        /*0e54*/ 	.word	0x00000001
        /*0e58*/ 	.word	0x00000001


	//----- nvinfo : EIATTR_CRS_STACK_SIZE
	.align		4
.L_887:
        /*0e5c*/ 	.byte	0x04, 0x1e
        /*0e5e*/ 	.short	(.L_889 - .L_888)
.L_888:
        /*0e60*/ 	.word	0x00000000


	//----- nvinfo : EIATTR_CBANK_PARAM_SIZE
	.align		4
.L_889:
        /*0e64*/ 	.byte	0x03, 0x19
        /*0e66*/ 	.short	0x0af0


	//----- nvinfo : EIATTR_PARAM_CBANK
	.align		4
        /*0e68*/ 	.byte	0x04, 0x0a
        /*0e6a*/ 	.short	(.L_891 - .L_890)
	.align		4
.L_890:
        /*0e6c*/ 	.word	index@(.nv.constant0._ZN7cutlass13device_kernelIN5flash11enable_sm90INS1_16FlashAttnFwdSm90INS1_25CollectiveMainloopFwdSm90ILi2EN4cute5tupleIJNS5_1CILi1EEES8_S8_EEENS6_IJNS7_ILi128EEESA_SA_EEELi128ENS_6half_tEfNS_4arch4Sm90ELb0ELb0ELb0ELb1ELb1ELb0ELb0ELb1ELb1ELb1ELb1ELb0EEENS1_21CollectiveEpilogueFwdISB_S9_SC_SE_Li256ELb1ELb1ELb1ELb0EEENS1_36VarlenDynamicPersistentTileSchedulerILi128ELi128ELi256ELi128ELb1ELb1ELb1ELb0ELb1ELb1EEEEEEEEEvNT_6ParamsE)
        /*0e70*/ 	.short	0x0210
        /*0e72*/ 	.short	0x0af0


	//----- nvinfo : EIATTR_SW_WAR
	.align		4
.L_891:
        /*0e74*/ 	.byte	0x04, 0x36
        /*0e76*/ 	.short	(.L_893 - .L_892)
.L_892:
        /*0e78*/ 	.word	0x00000008
.L_893:


//--------------------- .nv.info._ZN7cutlass13device_kernelIN5flash11enable_sm90INS1_16FlashAttnFwdSm90INS1_25CollectiveMainloopFwdSm90ILi2EN4cute5tupleIJNS5_1CILi1EEES8_S8_EEENS6_IJNS7_ILi128EEESA_SA_EEELi128ENS_6half_tEfNS_4arch4Sm90ELb0ELb0ELb0ELb1ELb1ELb1ELb0ELb1ELb1ELb1ELb1ELb0EEENS1_21CollectiveEpilogueFwdISB_S9_SC_SE_Li256ELb1ELb1ELb1ELb0EEENS1_36VarlenDynamicPersistentTileSchedulerILi128ELi128ELi256ELi128ELb1ELb1ELb1ELb0ELb1ELb1EEEEEEEEEvNT_6ParamsE --------------------------
	.section	.nv.info._ZN7cutlass13device_kernelIN5flash11enable_sm90INS1_16FlashAttnFwdSm90INS1_25CollectiveMainloopFwdSm90ILi2EN4cute5tupleIJNS5_1CILi1EEES8_S8_EEENS6_IJNS7_ILi128EEESA_SA_EEELi128ENS_6half_tEfNS_4arch4Sm90ELb0ELb0ELb0ELb1ELb1ELb1ELb0ELb1ELb1ELb1ELb1ELb0EEENS1_21CollectiveEpilogueFwdISB_S9_SC_SE_Li256ELb1ELb1ELb1ELb0EEENS1_36VarlenDynamicPersistentTileSchedulerILi128ELi128ELi256ELi128ELb1ELb1ELb1ELb0ELb1ELb1EEEEEEEEEvNT_6ParamsE,"",@"SHT_CUDA_INFO"
	.sectionflags	@""
	.align	4


	//----- nvinfo : EIATTR_CUDA_API_VERSION
	.align		4
        /*0000*/ 	.byte	0x04, 0x37
        /*0002*/ 	.short	(.L_895 - .L_894)
.L_894:
        /*0004*/ 	.word	0x00000082


	//----- nvinfo : EIATTR_KPARAM_INFO
	.align		4
.L_895:
        /*0008*/ 	.byte	0x04, 0x17
        /*000a*/ 	.short	(.L_897 - .L_896)
.L_896:
        /*000c*/ 	.word	0x00000000
        /*0010*/ 	.short	0x0000
        /*0012*/ 	.short	0x0070
        /*0014*/ 	.byte	0x00, 0xf0, 0x01, 0x2a


	//----- nvinfo : EIATTR_SPARSE_MMA_MASK
	.align		4
.L_897:
        /*0018*/ 	.byte	0x03, 0x50
        /*001a*/ 	.short	0x0000


	//----- nvinfo : EIATTR_MAXREG_COUNT
	.align		4
        /*001c*/ 	.byte	0x03, 0x1b
        /*001e*/ 	.short	0x00a8


	//----- nvinfo : EIATTR_NUM_BARRIERS
	.align		4
        /*0020*/ 	.byte	0x02, 0x4c
        /*0022*/ 	.byte	0x10
	.zero		1


	//----- nvinfo : EIATTR_EXTERNS
	.align		4
        /*0024*/ 	.byte	0x04, 0x0f
        /*0026*/ 	.short	(.L_899 - .L_898)


	//   ....[0]....
	.align		4
.L_898:
        /*0028*/ 	.word	index@(__assertfail)


	//----- nvinfo : EIATTR_ANNOTATIONS
	.align		4
.L_899:
        /*002c*/ 	.byte	0x04, 0x55
        /*002e*/ 	.short	(.L_901 - .L_900)


	//   ....[0]....
.L_900:
        /* <DEDUP_REMOVED lines=19> */


	//----- nvinfo : EIATTR_MERCURY_ISA_VERSION
	.align		4
.L_901:
        /*0148*/ 	.byte	0x03, 0x5f
        /*014a*/ 	.short	0x0101


	//----- nvinfo : EIATTR_UNUSED_LOAD_BYTE_OFFSET
	.align		4
        /*014c*/ 	.byte	0x04, 0x44
        /*014e*/ 	.short	(.L_903 - .L_902)


	//   ....[0]....
.L_902:
        /*0150*/ 	.word	0x00000a60
        /*0154*/ 	.word	0x0000fff0


	//   ....[1]....
        /*0158*/ 	.word	0x000118e0
        /*015c*/ 	.word	0x0000fff0


	//----- nvinfo : EIATTR_INT_WARP_WIDE_INSTR_OFFSETS
	.align		4
.L_903:
        /*0160*/ 	.byte	0x04, 0x31
        /*0162*/ 	.short	(.L_905 - .L_904)


	//   ....[0]....
.L_904:
        /*0164*/ 	.word	0x00000130


	//   ....[1]....
        /*0168*/ 	.word	0x00000170


	//   ....[2]....
        /*016c*/ 	.word	0x000001e0


	//   ....[3]....
        /*0170*/ 	.word	0x00017110


	//   ....[4]....
        /*0174*/ 	.word	0x000171a0


	//   ....[5]....
        /*0178*/ 	.word	0x00019fd0


	//   ....[6]....
        /*017c*/ 	.word	0x0001a060


	//----- nvinfo : EIATTR_COOP_GROUP_MASK_REGIDS
	.align		4
.L_905:
        /*0180*/ 	.byte	0x04, 0x29
        /*0182*/ 	.short	(.L_907 - .L_906)


	//   ....[0]....
.L_906:
        /*0184*/ 	.word	0xffffffff


	//   ....[1]....
        /*0188*/ 	.word	0xffffffff


	//   ....[2]....
        /*018c*/ 	.word	0xffffffff


	//   ....[3]....
        /*0190*/ 	.word	0xffffffff


	//   ....[4]....
        /*0194*/ 	.word	0xffffffff


	//   ....[5]....
        /*0198*/ 	.word	0xffffffff


	//   ....[6]....
        /*019c*/ 	.word	0xffffffff


	//   ....[7]....
        /*01a0*/ 	.word	0xffffffff


	//   ....[8]....
        /*01a4*/ 	.word	0xffffffff


	//   ....[9]....
        /*01a8*/ 	.word	0xffffffff


	//   ....[10]....
        /*01ac*/ 	.word	0xffffffff


	//   ....[11]....
        /*01b0*/ 	.word	0xffffffff


	//   ....[12]....
        /*01b4*/ 	.word	0xffffffff


	//   ....[13]....
        /*01b8*/ 	.word	0xffffffff


	//   ....[14]....
        /*01bc*/ 	.word	0xffffffff


	//   ....[15]....
        /*01c0*/ 	.word	0xffffffff


	//   ....[16]....
        /*01c4*/ 	.word	0xffffffff


	//   ....[17]....
        /*01c8*/ 	.word	0xffffffff


	//   ....[18]....
        /*01cc*/ 	.word	0xffffffff


	//   ....[19]....
        /*01d0*/ 	.word	0xffffffff


	//   ....[20]....
        /*01d4*/ 	.word	0xffffffff


	//   ....[21]....
        /*01d8*/ 	.word	0xffffffff


	//   ....[22]....
        /*01dc*/ 	.word	0xffffffff


	//   ....[23]....
        /*01e0*/ 	.word	0xffffffff


	//   ....[24]....
        /*01e4*/ 	.word	0xffffffff


	//   ....[25]....
        /*01e8*/ 	.word	0xffffffff


	//   ....[26]....
        /*01ec*/ 	.word	0xffffffff


	//   ....[27]....
        /*01f0*/ 	.word	0xffffffff


	//   ....[28]....
        /*01f4*/ 	.word	0xffffffff


	//   ....[29]....
        /*01f8*/ 	.word	0xffffffff


	//   ....[30]....
        /*01fc*/ 	.word	0xffffffff


	//   ....[31]....
        /*0200*/ 	.word	0xffffffff


	//   ....[32]....
        /*0204*/ 	.word	0xffffffff


	//   ....[33]....
        /*0208*/ 	.word	0xffffffff


	//   ....[34]....
        /*020c*/ 	.word	0xffffffff


	//   ....[35]....
        /*0210*/ 	.word	0xffffffff


	//   ....[36]....
        /*0214*/ 	.word	0xffffffff


	//   ....[37]....
        /*0218*/ 	.word	0xffffffff


	//   ....[38]....
        /*021c*/ 	.word	0xffffffff


	//   ....[39]....
        /*0220*/ 	.word	0xffffffff


	//   ....[40]....
        /*0224*/ 	.word	0xffffffff


	//   ....[41]....
        /*0228*/ 	.word	0xffffffff


	//   ....[42]....
        /*022c*/ 	.word	0xffffffff


	//   ....[43]....
        /*0230*/ 	.word	0xffffffff


	//   ....[44]....
        /*0234*/ 	.word	0xffffffff


	//   ....[45]....
        /*0238*/ 	.word	0xffffffff


	//   ....[46]....
        /*023c*/ 	.word	0xffffffff


	//   ....[47]....
        /*0240*/ 	.word	0xffffffff


	//   ....[48]....
        /*0244*/ 	.word	0xffffffff


	//   ....[49]....
        /*0248*/ 	.word	0xffffffff


	//   ....[50]....
        /*024c*/ 	.word	0xffffffff


	//   ....[51]....
        /*0250*/ 	.word	0xffffffff


	//   ....[52]....
        /*0254*/ 	.word	0xffffffff


	//   ....[53]....
        /*0258*/ 	.word	0xffffffff


	//   ....[54]....
        /*025c*/ 	.word	0xffffffff


	//   ....[55]....
        /*0260*/ 	.word	0xffffffff


	//   ....[56]....
        /*0264*/ 	.word	0xffffffff


	//   ....[57]....
        /*0268*/ 	.word	0xffffffff


	//   ....[58]....
        /*026c*/ 	.word	0xffffffff


	//   ....[59]....
        /*0270*/ 	.word	0xffffffff


	//   ....[60]....
        /*0274*/ 	.word	0xffffffff


	//   ....[61]....
        /*0278*/ 	.word	0xffffffff


	//   ....[62]....
        /*027c*/ 	.word	0xffffffff


	//   ....[63]....
        /*0280*/ 	.word	0xffffffff


	//   ....[64]....
        /*0284*/ 	.word	0xffffffff


	//   ....[65]....
        /*0288*/ 	.word	0xffffffff


	//   ....[66]....
        /*028c*/ 	.word	0xffffffff


	//   ....[67]....
        /*0290*/ 	.word	0xffffffff


	//   ....[68]....
        /*0294*/ 	.word	0xffffffff


	//   ....[69]....
        /*0298*/ 	.word	0xffffffff


	//   ....[70]....
        /*029c*/ 	.word	0xffffffff


	//   ....[71]....
        /*02a0*/ 	.word	0xffffffff


	//   ....[72]....
        /*02a4*/ 	.word	0xffffffff


	//   ....[73]....
        /*02a8*/ 	.word	0xffffffff


	//   ....[74]....
        /*02ac*/ 	.word	0xffffffff


	//   ....[75]....
        /*02b0*/ 	.word	0xffffffff


	//   ....[76]....
        /*02b4*/ 	.word	0xffffffff


	//   ....[77]....
        /*02b8*/ 	.word	0xffffffff


	//   ....[78]....
        /*02bc*/ 	.word	0xffffffff


	//   ....[79]....
        /*02c0*/ 	.word	0xffffffff


	//   ....[80]....
        /*02c4*/ 	.word	0xffffffff


	//   ....[81]....
        /*02c8*/ 	.word	0xffffffff


	//   ....[82]....
        /*02cc*/ 	.word	0xffffffff


	//   ....[83]....
        /*02d0*/ 	.word	0xffffffff


	//   ....[84]....
        /*02d4*/ 	.word	0xffffffff


	//   ....[85]....
        /*02d8*/ 	.word	0xffffffff


	//   ....[86]....
        /*02dc*/ 	.word	0xffffffff


	//   ....[87]....
        /*02e0*/ 	.word	0xffffffff


	//   ....[88]....
        /*02e4*/ 	.word	0xffffffff


	//   ....[89]....
        /*02e8*/ 	.word	0xffffffff


	//   ....[90]....
        /*02ec*/ 	.word	0xffffffff


	//   ....[91]....
        /*02f0*/ 	.word	0xffffffff


	//   ....[92]....
        /*02f4*/ 	.word	0xffffffff


	//   ....[93]....
        /*02f8*/ 	.word	0xffffffff


	//   ....[94]....
        /*02fc*/ 	.word	0xffffffff


	//   ....[95]....
        /*0300*/ 	.word	0xffffffff


	//   ....[96]....
        /*0304*/ 	.word	0xffffffff


	//   ....[97]....
        /*0308*/ 	.word	0xffffffff


	//   ....[98]....
        /*030c*/ 	.word	0xffffffff


	//   ....[99]....
        /*0310*/ 	.word	0xffffffff


	//   ....[100]....
        /*0314*/ 	.word	0xffffffff


	//   ....[101]....
        /*0318*/ 	.word	0xffffffff


	//   ....[102]....
        /*031c*/ 	.word	0xffffffff


	//   ....[103]....
        /*0320*/ 	.word	0xffffffff


	//   ....[104]....
        /*0324*/ 	.word	0xffffffff


	//   ....[105]....
        /*0328*/ 	.word	0xffffffff


	//   ....[106]....
        /*032c*/ 	.word	0xffffffff


	//   ....[107]....
        /*0330*/ 	.word	0xffffffff


	//   ....[108]....
        /*0334*/ 	.word	0xffffffff


	//   ....[109]....
        /*0338*/ 	.word	0xffffffff


	//   ....[110]....
        /*033c*/ 	.word	0xffffffff


	//   ....[111]....
        /*0340*/ 	.word	0xffffffff


	//   ....[112]....
        /*0344*/ 	.word	0xffffffff


	//   ....[113]....
        /*0348*/ 	.word	0xffffffff


	//   ....[114]....
        /*034c*/ 	.word	0xffffffff


	//   ....[115]....
        /*0350*/ 	.word	0xffffffff


	//   ....[116]....
        /*0354*/ 	.word	0xffffffff


	//   ....[117]....
        /*0358*/ 	.word	0xffffffff


	//   ....[118]....
        /*035c*/ 	.word	0xffffffff


	//   ....[119]....
        /*0360*/ 	.word	0xffffffff


	//   ....[120]....
        /*0364*/ 	.word	0xffffffff


	//   ....[121]....
        /*0368*/ 	.word	0xffffffff


	//   ....[122]....
        /*036c*/ 	.word	0xffffffff


	//   ....[123]....
        /*0370*/ 	.word	0xffffffff


	//   ....[124]....
        /*0374*/ 	.word	0xffffffff


	//   ....[125]....
        /*0378*/ 	.word	0xffffffff


	//   ....[126]....
        /*037c*/ 	.word	0xffffffff


	//   ....[127]....
        /*0380*/ 	.word	0xffffffff


	//   ....[128]....
        /*0384*/ 	.word	0xffffffff


	//   ....[129]....
        /*0388*/ 	.word	0xffffffff


	//   ....[130]....
        /*038c*/ 	.word	0xffffffff


	//   ....[131]....
        /*0390*/ 	.word	0xffffffff


	//   ....[132]....
        /*0394*/ 	.word	0xffffffff


	//   ....[133]....
        /*0398*/ 	.word	0xffffffff


	//   ....[134]....
        /*039c*/ 	.word	0xffffffff


	//   ....[135]....
        /*03a0*/ 	.word	0xffffffff


	//   ....[136]....
        /*03a4*/ 	.word	0xffffffff


	//   ....[137]....
        /*03a8*/ 	.word	0xffffffff


	//   ....[138]....
        /*03ac*/ 	.word	0xffffffff


	//   ....[139]....
        /*03b0*/ 	.word	0xffffffff


	//   ....[140]....
        /*03b4*/ 	.word	0xffffffff


	//   ....[141]....
        /*03b8*/ 	.word	0xffffffff


	//   ....[142]....
        /*03bc*/ 	.word	0xffffffff


	//   ....[143]....
        /*03c0*/ 	.word	0xffffffff


	//   ....[144]....
        /*03c4*/ 	.word	0xffffffff


	//   ....[145]....
        /*03c8*/ 	.word	0xffffffff


	//   ....[146]....
        /*03cc*/ 	.word	0xffffffff


	//   ....[147]....
        /*03d0*/ 	.word	0xffffffff


	//   ....[148]....
        /*03d4*/ 	.word	0xffffffff


	//   ....[149]....
        /*03d8*/ 	.word	0xffffffff


	//   ....[150]....
        /*03dc*/ 	.word	0xffffffff


	//   ....[151]....
        /*03e0*/ 	.word	0xffffffff


	//   ....[152]....
        /*03e4*/ 	.word	0xffffffff


	//   ....[153]....
        /*03e8*/ 	.word	0xffffffff


	//   ....[154]....
        /*03ec*/ 	.word	0xffffffff


	//   ....[155]....
        /*03f0*/ 	.word	0xffffffff


	//   ....[156]....
        /*03f4*/ 	.word	0xffffffff


	//   ....[157]....
        /*03f8*/ 	.word	0xffffffff


	//   ....[158]....
        /*03fc*/ 	.word	0xffffffff


	//   ....[159]....
        /*0400*/ 	.word	0xffffffff


	//   ....[160]....
        /*0404*/ 	.word	0xffffffff


	//   ....[161]....
        /*0408*/ 	.word	0xffffffff


	//   ....[162]....
        /*040c*/ 	.word	0xffffffff


	//   ....[163]....
        /*0410*/ 	.word	0xffffffff


	//   ....[164]....
        /*0414*/ 	.word	0xffffffff


	//   ....[165]....
        /*0418*/ 	.word	0xffffffff


	//   ....[166]....
        /*041c*/ 	.word	0xffffffff


	//   ....[167]....
        /*0420*/ 	.word	0xffffffff


	//   ....[168]....
        /*0424*/ 	.word	0xffffffff


	//   ....[169]....
        /*0428*/ 	.word	0xffffffff


	//   ....[170]....
        /*042c*/ 	.word	0xffffffff


	//   ....[171]....
        /*0430*/ 	.word	0xffffffff


	//   ....[172]....
        /*0434*/ 	.word	0xffffffff


	//   ....[173]....
        /*0438*/ 	.word	0xffffffff


	//   ....[174]....
        /*043c*/ 	.word	0xffffffff


	//   ....[175]....
        /*0440*/ 	.word	0xffffffff


	//   ....[176]....
        /*0444*/ 	.word	0xffffffff


	//   ....[177]....
        /*0448*/ 	.word	0xffffffff


	//   ....[178]....
        /*044c*/ 	.word	0xffffffff


	//   ....[179]....
        /*0450*/ 	.word	0xffffffff


	//   ....[180]....
        /*0454*/ 	.word	0xffffffff


	//   ....[181]....
        /*0458*/ 	.word	0xffffffff


	//   ....[182]....
        /*045c*/ 	.word	0xffffffff


	//   ....[183]....
        /*0460*/ 	.word	0xffffffff


	//   ....[184]....
        /*0464*/ 	.word	0xffffffff


	//   ....[185]....
        /*0468*/ 	.word	0xffffffff


	//   ....[186]....
        /*046c*/ 	.word	0xffffffff


	//   ....[187]....
        /*0470*/ 	.word	0xffffffff


	//   ....[188]....
        /*0474*/ 	.word	0xffffffff


	//   ....[189]....
        /*0478*/ 	.word	0xffffffff


	//   ....[190]....
        /*047c*/ 	.word	0xffffffff


	//   ....[191]....
        /*0480*/ 	.word	0xffffffff


	//   ....[192]....
        /*0484*/ 	.word	0xffffffff


	//   ....[193]....
        /*0488*/ 	.word	0xffffffff


	//   ....[194]....
        /*048c*/ 	.word	0xffffffff


	//   ....[195]....
        /*0490*/ 	.word	0xffffffff


	//   ....[196]....
        /*0494*/ 	.word	0xffffffff


	//   ....[197]....
        /*0498*/ 	.word	0xffffffff


	//   ....[198]....
        /*049c*/ 	.word	0xffffffff


	//   ....[199]....
        /*04a0*/ 	.word	0xffffffff


	//   ....[200]....
        /*04a4*/ 	.word	0xffffffff


	//   ....[201]....
        /*04a8*/ 	.word	0x0500000f


	//   ....[202]....
        /*04ac*/ 	.word	0x0500000f


	//   ....[203]....
        /*04b0*/ 	.word	0x0500000f


	//   ....[204]....
        /*04b4*/ 	.word	0x0500000f


	//   ....[205]....
        /*04b8*/ 	.word	0x0500000f


	//   ....[206]....
        /*04bc*/ 	.word	0x0500000f


	//   ....[207]....
        /*04c0*/ 	.word	0x0500000f


	//   ....[208]....
        /*04c4*/ 	.word	0x0500000f


	//   ....[209]....
        /*04c8*/ 	.word	0x0500000f


	//   ....[210]....
        /*04cc*/ 	.word	0x0500000f


	//   ....[211]....
        /*04d0*/ 	.word	0x0500000f


	//   ....[212]....
        /*04d4*/ 	.word	0x0500000f


	//   ....[213]....
        /*04d8*/ 	.word	0x0500000f


	//   ....[214]....
        /*04dc*/ 	.word	0x0500000f


	//   ....[215]....
        /*04e0*/ 	.word	0x0500000f


	//   ....[216]....
        /*04e4*/ 	.word	0x0500000f


	//   ....[217]....
        /*04e8*/ 	.word	0x0500000f


	//   ....[218]....
        /*04ec*/ 	.word	0x0500000f


	//   ....[219]....
        /*04f0*/ 	.word	0x0500000f


	//   ....[220]....
        /*04f4*/ 	.word	0x0500000f


	//   ....[221]....
        /*04f8*/ 	.word	0x0500000f


	//   ....[222]....
        /*04fc*/ 	.word	0x0500000f


	//   ....[223]....
        /*0500*/ 	.word	0x0500000f


	//   ....[224]....
        /*0504*/ 	.word	0x0500000f


	//   ....[225]....
        /*0508*/ 	.word	0x0500000f


	//   ....[226]....
        /*050c*/ 	.word	0x0500000f


	//   ....[227]....
        /*0510*/ 	.word	0x0500000f


	//   ....[228]....
        /*0514*/ 	.word	0x0500000f


	//   ....[229]....
        /*0518*/ 	.word	0x0500000f


	//   ....[230]....
        /*051c*/ 	.word	0x0500000f


	//   ....[231]....
        /*0520*/ 	.word	0x0500000f


	//   ....[232]....
        /*0524*/ 	.word	0x0500000f


	//   ....[233]....
        /*0528*/ 	.word	0x0500000f


	//   ....[234]....
        /*052c*/ 	.word	0x0500000f


	//   ....[235]....
        /*0530*/ 	.word	0x0500000f


	//   ....[236]....
        /*0534*/ 	.word	0x0500000f


	//   ....[237]....
        /*0538*/ 	.word	0x0500000f


	//   ....[238]....
        /*053c*/ 	.word	0x0500000f


	//   ....[239]....
        /*0540*/ 	.word	0x0500000f


	//   ....[240]....
        /*0544*/ 	.word	0x0500000f


	//   ....[241]....
        /*0548*/ 	.word	0x0500000f


	//   ....[242]....
        /*054c*/ 	.word	0x0500000f


	//   ....[243]....
        /*0550*/ 	.word	0x0500000f


	//   ....[244]....
        /*0554*/ 	.word	0x0500000f


	//   ....[245]....
        /*0558*/ 	.word	0x0500000f


	//   ....[246]....
        /*055c*/ 	.word	0x0500000f


	//   ....[247]....
        /*0560*/ 	.word	0x0500000f


	//   ....[248]....
        /*0564*/ 	.word	0x0500000f


	//   ....[249]....
        /*0568*/ 	.word	0x0500000f


	//   ....[250]....
        /*056c*/ 	.word	0x0500000f


	//   ....[251]....
        /*0570*/ 	.word	0x0500000f


	//   ....[252]....
        /*0574*/ 	.word	0x0500000f


	//   ....[253]....
        /*0578*/ 	.word	0x0500000f


	//   ....[254]....
        /*057c*/ 	.word	0x0500000f


	//   ....[255]....
        /*0580*/ 	.word	0x0500000f


	//   ....[0]....
        /*0584*/ 	.word	0x0500000f


	//   ....[1]....
        /*0588*/ 	.word	0x0500000f


	//   ....[2]....
        /*058c*/ 	.word	0x0500000f


	//   ....[3]....
        /*0590*/ 	.word	0x0500000f


	//   ....[4]....
        /*0594*/ 	.word	0x0500000f


	//   ....[5]....
        /*0598*/ 	.word	0x0500000f


	//   ....[6]....
        /*059c*/ 	.word	0x0500000f


	//   ....[7]....
        /*05a0*/ 	.word	0x0500000f


	//   ....[8]....
        /*05a4*/ 	.word	0x0500000f


	//   ....[9]....
        /*05a8*/ 	.word	0x0500000f


	//   ....[10]....
        /*05ac*/ 	.word	0x0500000f


	//   ....[11]....
        /*05b0*/ 	.word	0x0500000f


	//   ....[12]....
        /*05b4*/ 	.word	0x0500000f


	//   ....[13]....
        /*05b8*/ 	.word	0x0500000f


	//   ....[14]....
        /*05bc*/ 	.word	0x0500000f


	//   ....[15]....
        /*05c0*/ 	.word	0x0500000f


	//   ....[16]....
        /*05c4*/ 	.word	0x0500000f


	//   ....[17]....
        /*05c8*/ 	.word	0x0500000f


	//   ....[18]....
        /*05cc*/ 	.word	0x0500000f


	//   ....[19]....
        /*05d0*/ 	.word	0x0500000f


	//   ....[20]....
        /*05d4*/ 	.word	0x0500000f


	//   ....[21]....
        /*05d8*/ 	.word	0x0500000f


	//   ....[22]....
        /*05dc*/ 	.word	0x0500000f


	//   ....[23]....
        /*05e0*/ 	.word	0x0500000f


	//   ....[24]....
        /*05e4*/ 	.word	0x0500000f


	//   ....[25]....
        /*05e8*/ 	.word	0x0500000f


	//   ....[26]....
        /*05ec*/ 	.word	0x0500000f


	//   ....[27]....
        /*05f0*/ 	.word	0x0500000f


	//   ....[28]....
        /*05f4*/ 	.word	0x0500000f


	//   ....[29]....
        /*05f8*/ 	.word	0x0500000f


	//   ....[30]....
        /*05fc*/ 	.word	0x0500000f


	//   ....[31]....
        /*0600*/ 	.word	0x0500000f


	//   ....[32]....
        /*0604*/ 	.word	0x0500000f


	//   ....[33]....
        /*0608*/ 	.word	0x0500000f


	//   ....[34]....
        /*060c*/ 	.word	0x0500000f


	//   ....[35]....
        /*0610*/ 	.word	0x0500000f


	//   ....[36]....
        /*0614*/ 	.word	0x0500000f


	//   ....[37]....
        /*0618*/ 	.word	0x0500000f


	//   ....[38]....
        /*061c*/ 	.word	0x0500000f


	//   ....[39]....
        /*0620*/ 	.word	0x0500000f


	//   ....[40]....
        /*0624*/ 	.word	0x0500000f


	//   ....[41]....
        /*0628*/ 	.word	0x0500000f


	//   ....[42]....
        /*062c*/ 	.word	0x0500000f


	//   ....[43]....
        /*0630*/ 	.word	0x0500000f


	//   ....[44]....
        /*0634*/ 	.word	0x0500000f


	//   ....[45]....
        /*0638*/ 	.word	0x0500000f


	//   ....[46]....
        /*063c*/ 	.word	0x0500000f


	//   ....[47]....
        /*0640*/ 	.word	0x0500000f


	//   ....[48]....
        /*0644*/ 	.word	0x0500000f


	//   ....[49]....
        /*0648*/ 	.word	0x0500000f


	//   ....[50]....
        /*064c*/ 	.word	0x0500000f


	//   ....[51]....
        /*0650*/ 	.word	0x0500000f


	//   ....[52]....
        /*0654*/ 	.word	0x0500000f


	//   ....[53]....
        /*0658*/ 	.word	0x0500000f


	//   ....[54]....
        /*065c*/ 	.word	0x0500000f


	//   ....[55]....
        /*0660*/ 	.word	0x0500000f


	//   ....[56]....
        /*0664*/ 	.word	0x0500000f


	//   ....[57]....
        /*0668*/ 	.word	0x0500000f


	//   ....[58]....
        /*066c*/ 	.word	0x0500000f


	//   ....[59]....
        /*0670*/ 	.word	0x0500000f


	//   ....[60]....
        /*0674*/ 	.word	0x0500000f


	//   ....[61]....
        /*0678*/ 	.word	0x0500000f


	//   ....[62]....
        /*067c*/ 	.word	0x0500000f


	//   ....[63]....
        /*0680*/ 	.word	0x0500000f


	//   ....[64]....
        /*0684*/ 	.word	0x0500000f


	//   ....[65]....
        /*0688*/ 	.word	0x0500000f


	//   ....[66]....
        /*068c*/ 	.word	0x0500000f


	//   ....[67]....
        /*0690*/ 	.word	0x0500000f


	//   ....[68]....
        /*0694*/ 	.word	0x0500000f


	//   ....[69]....
        /*0698*/ 	.word	0x0500000f


	//   ....[70]....
        /*069c*/ 	.word	0x0500000f


	//   ....[71]....
        /*06a0*/ 	.word	0x0500000f


	//   ....[72]....
        /*06a4*/ 	.word	0x0500000f


	//   ....[73]....
        /*06a8*/ 	.word	0x0500000f


	//   ....[74]....
        /*06ac*/ 	.word	0x0500000f


	//   ....[75]....
        /*06b0*/ 	.word	0x0500000f


	//   ....[76]....
        /*06b4*/ 	.word	0x0500000f


	//   ....[77]....
        /*06b8*/ 	.word	0x0500000f


	//   ....[78]....
        /*06bc*/ 	.word	0x0500000f


	//   ....[79]....
        /*06c0*/ 	.word	0x0500000f


	//   ....[80]....
        /*06c4*/ 	.word	0x0500000f


	//   ....[81]....
        /*06c8*/ 	.word	0x0500000f


	//   ....[82]....
        /*06cc*/ 	.word	0x0500000f


	//   ....[83]....
        /*06d0*/ 	.word	0x0500000f


	//   ....[84]....
        /*06d4*/ 	.word	0x0500000f


	//   ....[85]....
        /*06d8*/ 	.word	0x0500000f


	//   ....[86]....
        /*06dc*/ 	.word	0x0500000f


	//   ....[87]....
        /*06e0*/ 	.word	0x0500000f


	//   ....[88]....
        /*06e4*/ 	.word	0x0500000f


	//   ....[89]....
        /*06e8*/ 	.word	0x0500000f


	//   ....[90]....
        /*06ec*/ 	.word	0x0500000f


	//   ....[91]....
        /*06f0*/ 	.word	0x0500000f


	//   ....[92]....
        /*06f4*/ 	.word	0x0500000f


	//   ....[93]....
        /*06f8*/ 	.word	0x0500000f


	//   ....[94]....
        /*06fc*/ 	.word	0x0500000f


	//   ....[95]....
        /*0700*/ 	.word	0x0500000f


	//   ....[96]....
        /*0704*/ 	.word	0x0500000f


	//   ....[97]....
        /*0708*/ 	.word	0x0500000f


	//   ....[98]....
        /*070c*/ 	.word	0x0500000f


	//----- nvinfo : EIATTR_COOP_GROUP_INSTR_OFFSETS
	.align		4
.L_907:
        /*0710*/ 	.byte	0x04, 0x28
        /*0712*/ 	.short	(.L_909 - .L_908)


	//   ....[0]....
.L_908:
        /*0714*/ 	.word	0x00000070


	//   ....[1]....
        /*0718*/ 	.word	0x00000140


	//   ....[2]....
        /*071c*/ 	.word	0x00000190


	//   ....[3]....
        /*0720*/ 	.word	0x000003c0


	//   ....[4]....
        /*0724*/ 	.word	0x00000520


	//   ....[5]....
        /*0728*/ 	.word	0x00000640


	//   ....[6]....
        /*072c*/ 	.word	0x000007a0


	//   ....[7]....
        /*0730*/ 	.word	0x00003320


	//   ....[8]....
        /*0734*/ 	.word	0x00003330


	//   ....[9]....
        /*0738*/ 	.word	0x000039e0


	//   ....[10]....
        /*073c*/ 	.word	0x000039f0


	//   ....[11]....
        /*0740*/ 	.word	0x000040a0


	//   ....[12]....
        /*0744*/ 	.word	0x000040b0


	//   ....[13]....
        /*0748*/ 	.word	0x00004760


	//   ....[14]....
        /*074c*/ 	.word	0x00004770


	//   ....[15]....
        /*0750*/ 	.word	0x00005790


	//   ....[16]....
        /*0754*/ 	.word	0x000057a0


	//   ....[17]....
        /*0758*/ 	.word	0x00005f20


	//   ....[18]....
        /*075c*/ 	.word	0x00005f30


	//   ....[19]....
        /*0760*/ 	.word	0x000066e0


	//   ....[20]....
        /*0764*/ 	.word	0x000066f0


	//   ....[21]....
        /*0768*/ 	.word	0x00006e90


	//   ....[22]....
        /*076c*/ 	.word	0x00006ea0


	//   ....[23]....
        /*0770*/ 	.word	0x00007860


	//   ....[24]....
        /*0774*/ 	.word	0x00007870


	//   ....[25]....
        /*0778*/ 	.word	0x00007980


	//   ....[26]....
        /*077c*/ 	.word	0x00007990


	//   ....[27]....
        /*0780*/ 	.word	0x00007ab0


	//   ....[28]....
        /*0784*/ 	.word	0x00007ac0


	//   ....[29]....
        /*0788*/ 	.word	0x00007be0


	//   ....[30]....
        /*078c*/ 	.word	0x00007bf0


	//   ....[31]....
        /*0790*/ 	.word	0x00007f70


	//   ....[32]....
        /*0794*/ 	.word	0x00007f90


	//   ....[33]....
        /*0798*/ 	.word	0x00008070


	//   ....[34]....
        /*079c*/ 	.word	0x00008090


	//   ....[35]....
        /*07a0*/ 	.word	0x00008170


	//   ....[36]....
        /*07a4*/ 	.word	0x00008190


	//   ....[37]....
        /*07a8*/ 	.word	0x00008270


	//   ....[38]....
        /*07ac*/ 	.word	0x00008290


	//   ....[39]....
        /*07b0*/ 	.word	0x00008a00


	//   ....[40]....
        /*07b4*/ 	.word	0x00008f90


	//   ....[41]....
        /*07b8*/ 	.word	0x00008fa0


	//   ....[42]....
        /*07bc*/ 	.word	0x00008fb0


	//   ....[43]....
        /*07c0*/ 	.word	0x00008fc0


	//   ....[44]....
        /*07c4*/ 	.word	0x0000a9f0


	//   ....[45]....
        /*07c8*/ 	.word	0x0000aa00


	//   ....[46]....
        /*07cc*/ 	.word	0x0000aa10


	//   ....[47]....
        /*07d0*/ 	.word	0x0000aa20


	//   ....[48]....
        /*07d4*/ 	.word	0x0000d620


	//   ....[49]....
        /*07d8*/ 	.word	0x0000d720


	//   ....[50]....
        /*07dc*/ 	.word	0x0000dd00


	//   ....[51]....
        /*07e0*/ 	.word	0x0000dd70


	//   ....[52]....
        /*07e4*/ 	.word	0x0000f940


	//   ....[53]....
        /*07e8*/ 	.word	0x0000f950


	//   ....[54]....
        /*07ec*/ 	.word	0x0000f980


	//   ....[55]....
        /*07f0*/ 	.word	0x0000f990


	//   ....[56]....
        /*07f4*/ 	.word	0x00010ee0


	//   ....[57]....
        /*07f8*/ 	.word	0x00010f20


	//   ....[58]....
        /*07fc*/ 	.word	0x00010fc0


	//   ....[59]....
        /*0800*/ 	.word	0x000112d0


	//   ....[60]....
        /*0804*/ 	.word	0x00012390


	//   ....[61]....
        /*0808*/ 	.word	0x000123b0


	//   ....[62]....
        /*080c*/ 	.word	0x000123c0


	//   ....[63]....
        /*0810*/ 	.word	0x000123d0


	//   ....[64]....
        /*0814*/ 	.word	0x00012a80


	//   ....[65]....
        /*0818*/ 	.word	0x00012a90


	//   ....[66]....
        /*081c*/ 	.word	0x00012b90


	//   ....[67]....
        /*0820*/ 	.word	0x00012ba0


	//   ....[68]....
        /*0824*/ 	.word	0x00012cb0


	//   ....[69]....
        /*0828*/ 	.word	0x00012cc0


	//   ....[70]....
        /*082c*/ 	.word	0x00012dd0


	//   ....[71]....
        /*0830*/ 	.word	0x00012de0


	//   ....[72]....
        /*0834*/ 	.word	0x000132a0


	//   ....[73]....
        /*0838*/ 	.word	0x000132b0


	//   ....[74]....
        /*083c*/ 	.word	0x00013730


	//   ....[75]....
        /*0840*/ 	.word	0x00013740


	//   ....[76]....
        /*0844*/ 	.word	0x00014370


	//   ....[77]....
        /*0848*/ 	.word	0x00014380


	//   ....[78]....
        /*084c*/ 	.word	0x00014490


	//   ....[79]....
        /*0850*/ 	.word	0x000144a0


	//   ....[80]....
        /*0854*/ 	.word	0x000145b0


	//   ....[81]....
        /*0858*/ 	.word	0x000145c0


	//   ....[82]....
        /*085c*/ 	.word	0x000146d0


	//   ....[83]....
        /*0860*/ 	.word	0x000146e0


	//   ....[84]....
        /*0864*/ 	.word	0x00014850


	//   ....[85]....
        /*0868*/ 	.word	0x00014a40


	//   ....[86]....
        /*086c*/ 	.word	0x00014a70


	//   ....[87]....
        /*0870*/ 	.word	0x00014aa0


	//   ....[88]....
        /*0874*/ 	.word	0x00014ad0


	//   ....[89]....
        /*0878*/ 	.word	0x00014b00


	//   ....[90]....
        /*087c*/ 	.word	0x00014b30


	//   ....[91]....
        /*0880*/ 	.word	0x00014cc0


	//   ....[92]....
        /*0884*/ 	.word	0x00014cf0


	//   ....[93]....
        /*0888*/ 	.word	0x00014d20


	//   ....[94]....
        /*088c*/ 	.word	0x00014d50


	//   ....[95]....
        /*0890*/ 	.word	0x00014d80


	//   ....[96]....
        /*0894*/ 	.word	0x00014db0


	//   ....[97]....
        /*0898*/ 	.word	0x00014e40


	//   ....[98]....
        /*089c*/ 	.word	0x00014e70


	//   ....[99]....
        /*08a0*/ 	.word	0x00014e80


	//   ....[100]....
        /*08a4*/ 	.word	0x00014f10


	//   ....[101]....
        /*08a8*/ 	.word	0x00015e50


	//   ....[102]....
        /*08ac*/ 	.word	0x00017c00


	//   ....[103]....
        /*08b0*/ 	.word	0x00017c20


	//   ....[104]....
        /*08b4*/ 	.word	0x00017cc0


	//   ....[105]....
        /*08b8*/ 	.word	0x00017ce0


	//   ....[106]....
        /*08bc*/ 	.word	0x00017d70


	//   ....[107]....
        /*08c0*/ 	.word	0x00017d90


	//   ....[108]....
        /*08c4*/ 	.word	0x00017e20


	//   ....[109]....
        /*08c8*/ 	.word	0x00017e40


	//   ....[110]....
        /*08cc*/ 	.word	0x00017ed0


	//   ....[111]....
        /*08d0*/ 	.word	0x00017ef0


	//   ....[112]....
        /*08d4*/ 	.word	0x00017f80


	//   ....[113]....
        /*08d8*/ 	.word	0x00017fa0


	//   ....[114]....
        /*08dc*/ 	.word	0x00018030


	//   ....[115]....
        /*08e0*/ 	.word	0x00018050


	//   ....[116]....
        /*08e4*/ 	.word	0x00018060


	//   ....[117]....
        /*08e8*/ 	.word	0x000180e0


	//   ....[118]....
        /*08ec*/ 	.word	0x00018800


	//   ....[119]....
        /*08f0*/ 	.word	0x00018830


	//   ....[120]....
        /*08f4*/ 	.word	0x00018890


	//   ....[121]....
        /*08f8*/ 	.word	0x000188d0


	//   ....[122]....
        /*08fc*/ 	.word	0x00018910


	//   ....[123]....
        /*0900*/ 	.word	0x00018970


	//   ....[124]....
        /*0904*/ 	.word	0x000189b0


	//   ....[125]....
        /*0908*/ 	.word	0x00018a10


	//   ....[126]....
        /*090c*/ 	.word	0x00018a50


	//   ....[127]....
        /*0910*/ 	.word	0x00018ab0


	//   ....[128]....
        /*0914*/ 	.word	0x00018af0


	//   ....[129]....
        /*0918*/ 	.word	0x00018b50


	//   ....[130]....
        /*091c*/ 	.word	0x00018b90


	//   ....[131]....
        /*0920*/ 	.word	0x00018bf0


	//   ....[132]....
        /*0924*/ 	.word	0x00018c10


	//   ....[133]....
        /*0928*/ 	.word	0x00018c40


	//   ....[134]....
        /*092c*/ 	.word	0x000193a0


	//   ....[135]....
        /*0930*/ 	.word	0x000193d0


	//   ....[136]....
        /*0934*/ 	.word	0x00019430


	//   ....[137]....
        /*0938*/ 	.word	0x00019440


	//   ....[138]....
        /*093c*/ 	.word	0x00019490


	//   ....[139]....
        /*0940*/ 	.word	0x000194a0


	//   ....[140]....
        /*0944*/ 	.word	0x000194f0


	//   ....[141]....
        /*0948*/ 	.word	0x00019500


	//   ....[142]....
        /*094c*/ 	.word	0x00019550


	//   ....[143]....
        /*0950*/ 	.word	0x00019560


	//   ....[144]....
        /*0954*/ 	.word	0x000195b0


	//   ....[145]....
        /*0958*/ 	.word	0x000195c0


	//   ....[146]....
        /*095c*/ 	.word	0x00019610


	//   ....[147]....
        /*0960*/ 	.word	0x00019620


	//   ....[148]....
        /*0964*/ 	.word	0x00019630


	//   ....[149]....
        /*0968*/ 	.word	0x00019680


	//   ....[150]....
        /*096c*/ 	.word	0x000198e0


	//   ....[151]....
        /*0970*/ 	.word	0x00019900


	//   ....[152]....
        /*0974*/ 	.word	0x00019910


	//   ....[153]....
        /*0978*/ 	.word	0x00019980


	//   ....[154]....
        /*097c*/ 	.word	0x00019990


	//   ....[155]....
        /*0980*/ 	.word	0x00019a00


	//   ....[156]....
        /*0984*/ 	.word	0x00019a10


	//   ....[157]....
        /*0988*/ 	.word	0x00019a80


	//   ....[158]....
        /*098c*/ 	.word	0x00019a90


	//   ....[159]....
        /*0990*/ 	.word	0x00019b00


	//   ....[160]....
        /*0994*/ 	.word	0x00019b10


	//   ....[161]....
        /*0998*/ 	.word	0x00019b80


	//   ....[162]....
        /*099c*/ 	.word	0x00019b90


	//   ....[163]....
        /*09a0*/ 	.word	0x00019c00


	//   ....[164]....
        /*09a4*/ 	.word	0x00019c10


	//   ....[165]....
        /*09a8*/ 	.word	0x00019c20


	//   ....[166]....
        /*09ac*/ 	.word	0x0001a1b0


	//   ....[167]....
        /*09b0*/ 	.word	0x0001a1f0


	//   ....[168]....
        /*09b4*/ 	.word	0x0001a230


	//   ....[169]....
        /*09b8*/ 	.word	0x0001a250


	//   ....[170]....
        /*09bc*/ 	.word	0x0001a260


	//   ....[171]....
        /*09c0*/ 	.word	0x0001a280


	//   ....[172]....
        /*09c4*/ 	.word	0x0001a2f0


	//   ....[173]....
        /*09c8*/ 	.word	0x0001a310


	//   ....[174]....
        /*09cc*/ 	.word	0x0001a370


	//   ....[175]....
        /*09d0*/ 	.word	0x0001a390


	//   ....[176]....
        /*09d4*/ 	.word	0x0001a3f0


	//   ....[177]....
        /*09d8*/ 	.word	0x0001a410


	//   ....[178]....
        /*09dc*/ 	.word	0x0001a470


	//   ....[179]....
        /*09e0*/ 	.word	0x0001a490


	//   ....[180]....
        /*09e4*/ 	.word	0x0001a4e0


	//   ....[181]....
        /*09e8*/ 	.word	0x0001a500


	//   ....[182]....
        /*09ec*/ 	.word	0x0001a940


	//   ....[183]....
        /*09f0*/ 	.word	0x0001a970


	//   ....[184]....
        /*09f4*/ 	.word	0x0001a9d0


	//   ....[185]....
        /*09f8*/ 	.word	0x0001aa00


	//   ....[186]....
        /*09fc*/ 	.word	0x0001aa30


	//   ....[187]....
        /*0a00*/ 	.word	0x0001aa60


	//   ....[188]....
        /*0a04*/ 	.word	0x0001aa90


	//   ....[189]....
        /*0a08*/ 	.word	0x0001aac0


	//   ....[190]....
        /*0a0c*/ 	.word	0x0001ac60


	//   ....[191]....
        /*0a10*/ 	.word	0x0001ac90


	//   ....[192]....
        /*0a14*/ 	.word	0x0001acc0


	//   ....[193]....
        /*0a18*/ 	.word	0x0001acf0


	//   ....[194]....
        /*0a1c*/ 	.word	0x0001ad20


	//   ....[195]....
        /*0a20*/ 	.word	0x0001ad50


	//   ....[196]....
        /*0a24*/ 	.word	0x0001ae10


	//   ....[197]....
        /*0a28*/ 	.word	0x0001ae30


	//   ....[198]....
        /*0a2c*/ 	.word	0x0001ae40


	//   ....[199]....
        /*0a30*/ 	.word	0x0001aea0


	//   ....[200]....
        /*0a34*/ 	.word	0x0001b4c0


	//   ....[201]....
        /*0a38*/ 	.word	0x0001b7e0


	//   ....[202]....
        /*0a3c*/ 	.word	0x0001b870


	//   ....[203]....
        /*0a40*/ 	.word	0x0001b910


	//   ....[204]....
        /*0a44*/ 	.word	0x0001b9a0


	//   ....[205]....
        /*0a48*/ 	.word	0x0001ba40


	//   ....[206]....
        /*0a4c*/ 	.word	0x0001bad0


	//   ....[207]....
        /*0a50*/ 	.word	0x0001bb70


	//   ....[208]....
        /*0a54*/ 	.word	0x0001bc00


	//   ....[209]....
        /*0a58*/ 	.word	0x0001bcf0


	//   ....[210]....
        /*0a5c*/ 	.word	0x0001bd80


	//   ....[211]....
        /*0a60*/ 	.word	0x0001be20


	//   ....[212]....
        /*0a64*/ 	.word	0x0001beb0


	//   ....[213]....
        /*0a68*/ 	.word	0x0001bf50


	//   ....[214]....
        /*0a6c*/ 	.word	0x0001bfe0


	//   ....[215]....
        /*0a70*/ 	.word	0x0001c080


	//   ....[216]....
        /*0a74*/ 	.word	0x0001c110


	//   ....[217]....
        /*0a78*/ 	.word	0x0001c200


	//   ....[218]....
        /*0a7c*/ 	.word	0x0001c290


	//   ....[219]....
        /*0a80*/ 	.word	0x0001c320


	//   ....[220]....
        /*0a84*/ 	.word	0x0001c3b0


	//   ....[221]....
        /*0a88*/ 	.word	0x0001c440


	//   ....[222]....
        /*0a8c*/ 	.word	0x0001c4d0


	//   ....[223]....
        /*0a90*/ 	.word	0x0001c560


	//   ....[224]....
        /*0a94*/ 	.word	0x0001c5f0


	//   ....[225]....
        /*0a98*/ 	.word	0x0001c720


	//   ....[226]....
        /*0a9c*/ 	.word	0x0001c7d0


	//   ....[227]....
        /*0aa0*/ 	.word	0x0001c860


	//   ....[228]....
        /*0aa4*/ 	.word	0x0001c8b0


	//   ....[229]....
        /*0aa8*/ 	.word	0x0001c900


	//   ....[230]....
        /*0aac*/ 	.word	0x0001c9e0


	//   ....[231]....
        /*0ab0*/ 	.word	0x0001ca70


	//   ....[232]....
        /*0ab4*/ 	.word	0x0001cac0


	//   ....[233]....
        /*0ab8*/ 	.word	0x0001cb10


	//   ....[234]....
        /*0abc*/ 	.word	0x0001cd20


	//   ....[235]....
        /*0ac0*/ 	.word	0x0001cd70


	//   ....[236]....
        /*0ac4*/ 	.word	0x0001ce00


	//   ....[237]....
        /*0ac8*/ 	.word	0x0001ce90


	//   ....[238]....
        /*0acc*/ 	.word	0x0001cf20


	//   ....[239]....
        /*0ad0*/ 	.word	0x0001cfb0


	//   ....[240]....
        /*0ad4*/ 	.word	0x0001d040


	//   ....[241]....
        /*0ad8*/ 	.word	0x0001d0d0


	//   ....[242]....
        /*0adc*/ 	.word	0x0001d150


	//   ....[243]....
        /*0ae0*/ 	.word	0x0001d1a0


	//   ....[244]....
        /*0ae4*/ 	.word	0x0001d230


	//   ....[245]....
        /*0ae8*/ 	.word	0x0001d2c0


	//   ....[246]....
        /*0aec*/ 	.word	0x0001d340


	//   ....[247]....
        /*0af0*/ 	.word	0x0001d390


	//   ....[248]....
        /*0af4*/ 	.word	0x0001d420


	//   ....[249]....
        /*0af8*/ 	.word	0x0001d4b0


	//   ....[250]....
        /*0afc*/ 	.word	0x0001d540


	//   ....[251]....
        /*0b00*/ 	.word	0x0001d5d0


	//   ....[252]....
        /*0b04*/ 	.word	0x0001d660


	//   ....[253]....
        /*0b08*/ 	.word	0x0001d6f0


	//   ....[254]....
        /*0b0c*/ 	.word	0x0001d7b0


	//   ....[255]....
        /*0b10*/ 	.word	0x0001da90


	//   ....[0]....
        /*0b14*/ 	.word	0x0001db80


	//   ....[1]....
        /*0b18*/ 	.word	0x0001dc20


	//   ....[2]....
        /*0b1c*/ 	.word	0x0001dc80


	//   ....[3]....
        /*0b20*/ 	.word	0x0001dd80


	//   ....[4]....
        /*0b24*/ 	.word	0x0001ddf0


	//   ....[5]....
        /*0b28*/ 	.word	0x0001def0


	//   ....[6]....
        /*0b2c*/ 	.word	0x0001df60


	//   ....[7]....
        /*0b30*/ 	.word	0x0001e060


	//   ....[8]....
        /*0b34*/ 	.word	0x0001e0d0


	//   ....[9]....
        /*0b38*/ 	.word	0x0001e1d0


	//   ....[10]....
        /*0b3c*/ 	.word	0x0001e240


	//   ....[11]....
        /*0b40*/ 	.word	0x0001e340


	//   ....[12]....
        /*0b44*/ 	.word	0x0001e3b0


	//   ....[13]....
        /*0b48*/ 	.word	0x0001e4b0


	//   ....[14]....
        /*0b4c*/ 	.word	0x0001e520


	//   ....[15]....
        /*0b50*/ 	.word	0x0001e5c0


	//   ....[16]....
        /*0b54*/ 	.word	0x0001e6c0


	//   ....[17]....
        /*0b58*/ 	.word	0x0001e730


	//   ....[18]....
        /*0b5c*/ 	.word	0x0001e7b0


	//   ....[19]....
        /*0b60*/ 	.word	0x0001e860


	//   ....[20]....
        /*0b64*/ 	.word	0x0001e8e0


	//   ....[21]....
        /*0b68*/ 	.word	0x0001e9b0


	//   ....[22]....
        /*0b6c*/ 	.word	0x0001ea30


	//   ....[23]....
        /*0b70*/ 	.word	0x0001eb00


	//   ....[24]....
        /*0b74*/ 	.word	0x0001eb80


	//   ....[25]....
        /*0b78*/ 	.word	0x0001ec50


	//   ....[26]....
        /*0b7c*/ 	.word	0x0001ecd0


	//   ....[27]....
        /*0b80*/ 	.word	0x0001eda0


	//   ....[28]....
        /*0b84*/ 	.word	0x0001ee20


	//   ....[29]....
        /*0b88*/ 	.word	0x0001eee0


	//   ....[30]....
        /*0b8c*/ 	.word	0x0001ef70


	//   ....[31]....
        /*0b90*/ 	.word	0x0001f020


	//   ....[32]....
        /*0b94*/ 	.word	0x0001f150


	//   ....[33]....
        /*0b98*/ 	.word	0x0001f1f0


	//   ....[34]....
        /*0b9c*/ 	.word	0x0001f260


	//   ....[35]....
        /*0ba0*/ 	.word	0x0001f320


	//   ....[36]....
        /*0ba4*/ 	.word	0x0001f380


	//   ....[37]....
        /*0ba8*/ 	.word	0x0001f440


	//   ....[38]....
        /*0bac*/ 	.word	0x0001f4a0


	//   ....[39]....
        /*0bb0*/ 	.word	0x0001f560


	//   ....[40]....
        /*0bb4*/ 	.word	0x0001f5c0


	//   ....[41]....
        /*0bb8*/ 	.word	0x0001f680


	//   ....[42]....
        /*0bbc*/ 	.word	0x0001f6e0


	//   ....[43]....
        /*0bc0*/ 	.word	0x0001f7a0


	//   ....[44]....
        /*0bc4*/ 	.word	0x0001f800


	//   ....[45]....
        /*0bc8*/ 	.word	0x0001f8c0


	//   ....[46]....
        /*0bcc*/ 	.word	0x0001f920


	//   ....[47]....
        /*0bd0*/ 	.word	0x0001f9e0


	//   ....[48]....
        /*0bd4*/ 	.word	0x0001fad0


	//   ....[49]....
        /*0bd8*/ 	.word	0x0001fb70


	//   ....[50]....
        /*0bdc*/ 	.word	0x0001fbd0


	//   ....[51]....
        /*0be0*/ 	.word	0x0001fcb0


	//   ....[52]....
        /*0be4*/ 	.word	0x0001fd10


	//   ....[53]....
        /*0be8*/ 	.word	0x0001fdf0


	//   ....[54]....
        /*0bec*/ 	.word	0x0001fe50


	//   ....[55]....
        /*0bf0*/ 	.word	0x0001ff30


	//   ....[56]....
        /*0bf4*/ 	.word	0x0001ff90


	//   ....[57]....
        /*0bf8*/ 	.word	0x00020070


	//   ....[58]....
        /*0bfc*/ 	.word	0x000200d0


	//   ....[59]....
        /*0c00*/ 	.word	0x000201b0


	//   ....[60]....
        /*0c04*/ 	.word	0x00020210


	//   ....[61]....
        /*0c08*/ 	.word	0x000202f0


	//   ....[62]....
        /*0c0c*/ 	.word	0x00020350


	//   ....[63]....
        /*0c10*/ 	.word	0x00020420


	//   ....[64]....
        /*0c14*/ 	.word	0x00020540


	//   ....[65]....
        /*0c18*/ 	.word	0x000205f0


	//   ....[66]....
        /*0c1c*/ 	.word	0x000206a0


	//   ....[67]....
        /*0c20*/ 	.word	0x00020770


	//   ....[68]....
        /*0c24*/ 	.word	0x000207d0


	//   ....[69]....
        /*0c28*/ 	.word	0x000208b0


	//   ....[70]....
        /*0c2c*/ 	.word	0x00020910


	//   ....[71]....
        /*0c30*/ 	.word	0x000209e0


	//   ....[72]....
        /*0c34*/ 	.word	0x00020a40


	//   ....[73]....
        /*0c38*/ 	.word	0x00020b10


	//   ....[74]....
        /*0c3c*/ 	.word	0x00020b70


	//   ....[75]....
        /*0c40*/ 	.word	0x00020c50


	//   ....[76]....
        /*0c44*/ 	.word	0x00020cb0


	//   ....[77]....
        /*0c48*/ 	.word	0x00020d80


	//   ....[78]....
        /*0c4c*/ 	.word	0x00020de0


	//   ....[79]....
        /*0c50*/ 	.word	0x00020ea0


	//   ....[80]....
        /*0c54*/ 	.word	0x00020f30


	//   ....[81]....
        /*0c58*/ 	.word	0x00020fd0


	//   ....[82]....
        /*0c5c*/ 	.word	0x00021150


	//   ....[83]....
        /*0c60*/ 	.word	0x000211c0


	//   ....[84]....
        /*0c64*/ 	.word	0x00021230


	//   ....[85]....
        /*0c68*/ 	.word	0x000212a0


	//   ....[86]....
        /*0c6c*/ 	.word	0x00021310


	//   ....[87]....
        /*0c70*/ 	.word	0x00021390


	//   ....[88]....
        /*0c74*/ 	.word	0x00021410


	//   ....[89]....
        /*0c78*/ 	.word	0x000214a0


	//   ....[90]....
        /*0c7c*/ 	.word	0x00021510


	//   ....[91]....
        /*0c80*/ 	.word	0x00021580


	//   ....[92]....
        /*0c84*/ 	.word	0x000215f0


	//   ....[93]....
        /*0c88*/ 	.word	0x00021670


	//   ....[94]....
        /*0c8c*/ 	.word	0x000216e0


	//   ....[95]....
        /*0c90*/ 	.word	0x00021780


	//   ....[96]....
        /*0c94*/ 	.word	0x000217d0


	//   ....[97]....
        /*0c98*/ 	.word	0x00021860


	//   ....[98]....
        /*0c9c*/ 	.word	0x00021990


	//----- nvinfo : EIATTR_REG_RECONFIG
	.align		4
.L_909:
        /*0ca0*/ 	.byte	0x01, 0x54
	.zero		2


	//----- nvinfo : EIATTR_SYSCALL_OFFSETS
	.align		4
        /*0ca4*/ 	.byte	0x04, 0x46
        /*0ca6*/ 	.short	(.L_911 - .L_910)


	//   ....[0]....
.L_910:
        /*0ca8*/ 	.word	0x00001c20


	//   ....[1]....
        /*0cac*/ 	.word	0x00001d70


	//   ....[2]....
        /*0cb0*/ 	.word	0x00008ba0


	//   ....[3]....
        /*0cb4*/ 	.word	0x00008f00


	//   ....[4]....
        /*0cb8*/ 	.word	0x00017300


	//   ....[5]....
        /*0cbc*/ 	.word	0x00017450


	//   ....[6]....
        /*0cc0*/ 	.word	0x00017540


	//   ....[7]....
        /*0cc4*/ 	.word	0x000184b0


	//----- nvinfo : EIATTR_MBARRIER_INSTR_OFFSETS
	.align		4
.L_911:
        /*0cc8*/ 	.byte	0x04, 0x39
        /*0cca*/ 	.short	(.L_913 - .L_912)


	//   ....[0]....
.L_912:
        /*0ccc*/ 	.word	0x00000270
        /*0cd0*/ 	.word	0x000000ff
        /*0cd4*/ 	.word	0x00028800
        /*0cd8*/ 	.short	0x0100
        /*0cda*/ 	.byte	0x08
	.zero		1


	//   ....[1]....
        /*0cdc*/ 	.word	0x00000280
        /*0ce0*/ 	.word	0x000000ff
        /*0ce4*/ 	.word	0x00028820
        /*0ce8*/ 	.short	0x0100
        /*0cea*/ 	.byte	0x08
	.zero		1


	//   ....[2]....
        /*0cec*/ 	.word	0x00000370
        /*0cf0*/ 	.word	0x000000ff
        /*0cf4*/ 	.word	0x00028830
        /*0cf8*/ 	.short	0x0100
        /*0cfa*/ 	.byte	0x08
	.zero		1


	//   ....[3]....
        /*0cfc*/ 	.word	0x00000380
        /*0d00*/ 	.word	0x000000ff
        /*0d04*/ 	.word	0x00028840
        /*0d08*/ 	.short	0x0100
        /*0d0a*/ 	.byte	0x08
	.zero		1


	//   ....[4]....
        /*0d0c*/ 	.word	0x00000390
        /*0d10*/ 	.word	0x000000ff
        /*0d14*/ 	.word	0x00028838
        /*0d18*/ 	.short	0x0100
        /*0d1a*/ 	.byte	0x08
	.zero		1


	//   ....[5]....
        /*0d1c*/ 	.word	0x000003a0
        /*0d20*/ 	.word	0x000000ff
        /*0d24*/ 	.word	0x00028848
        /*0d28*/ 	.short	0x0100
        /*0d2a*/ 	.byte	0x08
	.zero		1


	//   ....[6]....
        /*0d2c*/ 	.word	0x000004d0
        /*0d30*/ 	.word	0x000000ff
        /*0d34*/ 	.word	0x00028850
        /*0d38*/ 	.short	0x0100
        /*0d3a*/ 	.byte	0x08
	.zero		1


	//   ....[7]....
        /*0d3c*/ 	.word	0x000004e0
        /*0d40*/ 	.word	0x000000ff
        /*0d44*/ 	.word	0x00028860
        /*0d48*/ 	.short	0x0100
        /*0d4a*/ 	.byte	0x08
	.zero		1


	//   ....[8]....
        /*0d4c*/ 	.word	0x000004f0
        /*0d50*/ 	.word	0x000000ff
        /*0d54*/ 	.word	0x00028858
        /*0d58*/ 	.short	0x0100
        /*0d5a*/ 	.byte	0x08
	.zero		1


	//   ....[9]....
        /*0d5c*/ 	.word	0x00000500
        /*0d60*/ 	.word	0x000000ff
        /*0d64*/ 	.word	0x00028868
        /*0d68*/ 	.short	0x0100
        /*0d6a*/ 	.byte	0x08
	.zero		1


	//   ....[10]....
        /*0d6c*/ 	.word	0x000005f0
        /*0d70*/ 	.word	0x000000ff
        /*0d74*/ 	.word	0x00028870
        /*0d78*/ 	.short	0x0100
        /*0d7a*/ 	.byte	0x06
	.zero		1


	//   ....[11]....
        /*0d7c*/ 	.word	0x00000600
        /*0d80*/ 	.word	0x000000ff
        /*0d84*/ 	.word	0x00028880
        /*0d88*/ 	.short	0x0100
        /*0d8a*/ 	.byte	0x06
	.zero		1


	//   ....[12]....
        /*0d8c*/ 	.word	0x00000610
        /*0d90*/ 	.word	0x000000ff
        /*0d94*/ 	.word	0x00028878
        /*0d98*/ 	.short	0x0100
        /*0d9a*/ 	.byte	0x06
	.zero		1


	//   ....[13]....
        /*0d9c*/ 	.word	0x00000620
        /*0da0*/ 	.word	0x000000ff
        /*0da4*/ 	.word	0x00028888
        /*0da8*/ 	.short	0x0100
        /*0daa*/ 	.byte	0x06
	.zero		1


	//   ....[14]....
        /*0dac*/ 	.word	0x00000750
        /*0db0*/ 	.word	0x000000ff
        /*0db4*/ 	.word	0x00028890
        /*0db8*/ 	.short	0x0100
        /*0dba*/ 	.byte	0x08
	.zero		1


	//   ....[15]....
        /*0dbc*/ 	.word	0x00000760
        /*0dc0*/ 	.word	0x000000ff
        /*0dc4*/ 	.word	0x000288a0
        /*0dc8*/ 	.short	0x0100
        /*0dca*/ 	.byte	0x08
	.zero		1


	//   ....[16]....
        /*0dcc*/ 	.word	0x00000770
        /*0dd0*/ 	.word	0x000000ff
        /*0dd4*/ 	.word	0x00028898
        /*0dd8*/ 	.short	0x0100
        /*0dda*/ 	.byte	0x08
	.zero		1


	//   ....[17]....
        /*0ddc*/ 	.word	0x00000780
        /*0de0*/ 	.word	0x000000ff
        /*0de4*/ 	.word	0x000288a8
        /*0de8*/ 	.short	0x0100
        /*0dea*/ 	.byte	0x08
	.zero		1


	//   ....[18]....
        /*0dec*/ 	.word	0x000008b0
        /*0df0*/ 	.word	0x000000ff
        /*0df4*/ 	.word	0x000288b0
        /*0df8*/ 	.short	0x0100
        /*0dfa*/ 	.byte	0x08
	.zero		1


	//   ....[19]....
        /*0dfc*/ 	.word	0x000008c0
        /*0e00*/ 	.word	0x000000ff
        /*0e04*/ 	.word	0x000288c0
        /*0e08*/ 	.short	0x0100
        /*0e0a*/ 	.byte	0x08
	.zero		1


	//   ....[20]....
        /*0e0c*/ 	.word	0x000008d0
        /*0e10*/ 	.word	0x000000ff
        /*0e14*/ 	.word	0x000288b8
        /*0e18*/ 	.short	0x0100
        /*0e1a*/ 	.byte	0x08
	.zero		1


	//   ....[21]....
        /*0e1c*/ 	.word	0x000008e0
        /*0e20*/ 	.word	0x000000ff
        /*0e24*/ 	.word	0x000288c8
        /*0e28*/ 	.short	0x0100
        /*0e2a*/ 	.byte	0x08
	.zero		1


	//   ....[22]....
        /*0e2c*/ 	.word	0x000032d0
        /*0e30*/ 	.word	0x0000005a
        /*0e34*/ 	.word	0x00028890
        /*0e38*/ 	.short	0x010a
        /*0e3a*/ 	.byte	0x3f
	.zero		1


	//   ....[23]....
        /*0e3c*/ 	.word	0x00005730
        /*0e40*/ 	.word	0x0000005a
        /*0e44*/ 	.word	0x00028890
        /*0e48*/ 	.short	0x010a
        /*0e4a*/ 	.byte	0x3f
	.zero		1


	//   ....[24]....
        /*0e4c*/ 	.word	0x000076c0
        /*0e50*/ 	.word	0x0000005a
        /*0e54*/ 	.word	0x00028890
        /*0e58*/ 	.short	0x010a
        /*0e5a*/ 	.byte	0x3f
	.zero		1


	//   ....[25]....
        /*0e5c*/ 	.word	0x00007dc0
        /*0e60*/ 	.word	0x0000000b
        /*0e64*/ 	.word	0x00000000
        /*0e68*/ 	.short	0x0101
        /*0e6a*/ 	.byte	0x3f
	.zero		1


	//   ....[26]....
        /*0e6c*/ 	.word	0x00007e00
        /*0e70*/ 	.word	0x0000005a
        /*0e74*/ 	.word	0x000288b0
        /*0e78*/ 	.short	0x010a
        /*0e7a*/ 	.byte	0x3f
	.zero		1


	//   ....[27]....
        /*0e7c*/ 	.word	0x00008410
        /*0e80*/ 	.word	0x0000005a
        /*0e84*/ 	.word	0x00000000
        /*0e88*/ 	.short	0x0101
        /*0e8a*/ 	.byte	0x3f
	.zero		1


	//   ....[28]....
        /*0e8c*/ 	.word	0x00008c30
        /*0e90*/ 	.word	0x0000009c
        /*0e94*/ 	.word	0x00028800
        /*0e98*/ 	.short	0x010a
        /*0e9a*/ 	.byte	0x3f
	.zero		1


	//   ....[29]....
        /*0e9c*/ 	.word	0x00008c80
        /*0ea0*/ 	.word	0x0000009c
        /*0ea4*/ 	.word	0x00028800
        /*0ea8*/ 	.short	0x010a
        /*0eaa*/ 	.byte	0x3f
	.zero		1


	//   ....[30]....
        /*0eac*/ 	.word	0x00009310
        /*0eb0*/ 	.word	0x0000009c
        /*0eb4*/ 	.word	0x00028800
        /*0eb8*/ 	.short	0x010a
        /*0eba*/ 	.byte	0x3f
	.zero		1


	//   ....[31]....
        /*0ebc*/ 	.word	0x0000ad10
        /*0ec0*/ 	.word	0x0000009c
        /*0ec4*/ 	.word	0x00028800
        /*0ec8*/ 	.short	0x010a
        /*0eca*/ 	.byte	0x3f
	.zero		1


	//   ....[32]....
        /*0ecc*/ 	.word	0x0000c5b0
        /*0ed0*/ 	.word	0x00000003
        /*0ed4*/ 	.word	0x00028830
        /*0ed8*/ 	.short	0x010a
        /*0eda*/ 	.byte	0x3f
	.zero		1


	//   ....[33]....
        /*0edc*/ 	.word	0x0000c600
        /*0ee0*/ 	.word	0x00000003
        /*0ee4*/ 	.word	0x00028830
        /*0ee8*/ 	.short	0x010a
        /*0eea*/ 	.byte	0x3f
	.zero		1


	//   ....[34]....
        /*0eec*/ 	.word	0x0000e020
        /*0ef0*/ 	.word	0x00000003
        /*0ef4*/ 	.word	0x00000000
        /*0ef8*/ 	.short	0x0101
        /*0efa*/ 	.byte	0x3f
	.zero		1


	//   ....[35]....
        /*0efc*/ 	.word	0x0000ec10
        /*0f00*/ 	.word	0x00000007
        /*0f04*/ 	.word	0x00028830
        /*0f08*/ 	.short	0x010a
        /*0f0a*/ 	.byte	0x3f
	.zero		1


	//   ....[36]....
        /*0f0c*/ 	.word	0x0000ec60
        /*0f10*/ 	.word	0x00000007
        /*0f14*/ 	.word	0x00028830
        /*0f18*/ 	.short	0x010a
        /*0f1a*/ 	.byte	0x3f
	.zero		1


	//   ....[37]....
        /*0f1c*/ 	.word	0x0000f0a0
        /*0f20*/ 	.word	0x00000005
        /*0f24*/ 	.word	0x00028850
        /*0f28*/ 	.short	0x010a
        /*0f2a*/ 	.byte	0x3f
	.zero		1


	//   ....[38]....
        /*0f2c*/ 	.word	0x0000f0e0
        /*0f30*/ 	.word	0x00000005
        /*0f34*/ 	.word	0x00028850
        /*0f38*/ 	.short	0x010a
        /*0f3a*/ 	.byte	0x3f
	.zero		1


	//   ....[39]....
        /*0f3c*/ 	.word	0x000104e0
        /*0f40*/ 	.word	0x00000003
        /*0f44*/ 	.word	0x00000000
        /*0f48*/ 	.short	0x0101
        /*0f4a*/ 	.byte	0x3f
	.zero		1


	//   ....[40]....
        /*0f4c*/ 	.word	0x00010780
        /*0f50*/ 	.word	0x0000000c
        /*0f54*/ 	.word	0x00000000
        /*0f58*/ 	.short	0x0101
        /*0f5a*/ 	.byte	0x3f
	.zero		1


	//   ....[41]....
        /*0f5c*/ 	.word	0x00010dd0
        /*0f60*/ 	.word	0x0000000f
        /*0f64*/ 	.word	0x00028850
        /*0f68*/ 	.short	0x010a
        /*0f6a*/ 	.byte	0x3f
	.zero		1


	//   ....[42]....
        /*0f6c*/ 	.word	0x00010e50
        /*0f70*/ 	.word	0x0000000f
        /*0f74*/ 	.word	0x00028850
        /*0f78*/ 	.short	0x010a
        /*0f7a*/ 	.byte	0x3f
	.zero		1


	//   ....[43]....
        /*0f7c*/ 	.word	0x00011450
        /*0f80*/ 	.word	0x00000004
        /*0f84*/ 	.word	0x00000000
        /*0f88*/ 	.short	0x0101
        /*0f8a*/ 	.byte	0x3f
	.zero		1


	//   ....[44]....
        /*0f8c*/ 	.word	0x00012990
        /*0f90*/ 	.word	0x00000000
        /*0f94*/ 	.word	0x00000000
        /*0f98*/ 	.short	0x0101
        /*0f9a*/ 	.byte	0x3f
	.zero		1


	//   ....[45]....
        /*0f9c*/ 	.word	0x00013200
        /*0fa0*/ 	.word	0x00000004
        /*0fa4*/ 	.word	0x00000000
        /*0fa8*/ 	.short	0x0101
        /*0faa*/ 	.byte	0x3f
	.zero		1


	//   ....[46]....
        /*0fac*/ 	.word	0x00015f30
        /*0fb0*/ 	.word	0x00000016
        /*0fb4*/ 	.word	0x00028820
        /*0fb8*/ 	.short	0x010a
        /*0fba*/ 	.byte	0x3f
	.zero		1


	//   ....[47]....
        /*0fbc*/ 	.word	0x00015fc0
        /*0fc0*/ 	.word	0x0000000a
        /*0fc4*/ 	.word	0x000288a0
        /*0fc8*/ 	.short	0x010a
        /*0fca*/ 	.byte	0x3f
	.zero		1


	//   ....[48]....
        /*0fcc*/ 	.word	0x00016320
        /*0fd0*/ 	.word	0x0000000a
        /*0fd4*/ 	.word	0x000288c0
        /*0fd8*/ 	.short	0x010a
        /*0fda*/ 	.byte	0x3f
	.zero		1


	//   ....[49]....
        /*0fdc*/ 	.word	0x00016750
        /*0fe0*/ 	.word	0x0000000a
        /*0fe4*/ 	.word	0x000288a0
        /*0fe8*/ 	.short	0x010a
        /*0fea*/ 	.byte	0x3f
	.zero		1


	//   ....[50]....
        /*0fec*/ 	.word	0x00016a90
        /*0ff0*/ 	.word	0x0000000a
        /*0ff4*/ 	.word	0x000288c0
        /*0ff8*/ 	.short	0x010a
        /*0ffa*/ 	.byte	0x3f
	.zero		1


	//   ....[51]....
        /*0ffc*/ 	.word	0x00017a30
        /*1000*/ 	.word	0x00000007
        /*1004*/ 	.word	0x00028840
        /*1008*/ 	.short	0x010a
        /*100a*/ 	.byte	0x3f
	.zero		1


	//   ....[52]....
        /*100c*/ 	.word	0x00018190
        /*1010*/ 	.word	0x00000007
        /*1014*/ 	.word	0x00028830
        /*1018*/ 	.short	0x0107
        /*101a*/ 	.byte	0x3f
	.zero		1


	//   ....[53]....
        /*101c*/ 	.word	0x00018260
        /*1020*/ 	.word	0x00000007
        /*1024*/ 	.word	0x00028830
        /*1028*/ 	.short	0x0101
        /*102a*/ 	.byte	0x3f
	.zero		1


	//   ....[54]....
        /*102c*/ 	.word	0x00018d40
        /*1030*/ 	.word	0x00000016
        /*1034*/ 	.word	0x00028800
        /*1038*/ 	.short	0x0107
        /*103a*/ 	.byte	0x3f
	.zero		1


	//   ....[55]....
        /*103c*/ 	.word	0x00018e50
        /*1040*/ 	.word	0x00000016
        /*1044*/ 	.word	0x00028800
        /*1048*/ 	.short	0x0101
        /*104a*/ 	.byte	0x3f
	.zero		1


	//   ....[56]....
        /*104c*/ 	.word	0x00018e70
        /*1050*/ 	.word	0x00000016
        /*1054*/ 	.word	0x00028820
        /*1058*/ 	.short	0x010a
        /*105a*/ 	.byte	0x3f
	.zero		1


	//   ....[57]....
        /*105c*/ 	.word	0x00019210
        /*1060*/ 	.word	0x00000006
        /*1064*/ 	.word	0x00028840
        /*1068*/ 	.short	0x010a
        /*106a*/ 	.byte	0x3f
	.zero		1


	//   ....[58]....
        /*106c*/ 	.word	0x00019710
        /*1070*/ 	.word	0x00000006
        /*1074*/ 	.word	0x00028830
        /*1078*/ 	.short	0x0107
        /*107a*/ 	.byte	0x3f
	.zero		1


	//   ....[59]....
        /*107c*/ 	.word	0x000197d0
        /*1080*/ 	.word	0x00000006
        /*1084*/ 	.word	0x00028830
        /*1088*/ 	.short	0x0101
        /*108a*/ 	.byte	0x3f
	.zero		1


	//   ....[60]....
        /*108c*/ 	.word	0x00019830
        /*1090*/ 	.word	0x00000006
        /*1094*/ 	.word	0x00028860
        /*1098*/ 	.short	0x010a
        /*109a*/ 	.byte	0x3f
	.zero		1


	//   ....[61]....
        /*109c*/ 	.word	0x00019d60
        /*10a0*/ 	.word	0x00000006
        /*10a4*/ 	.word	0x00028850
        /*10a8*/ 	.short	0x0107
        /*10aa*/ 	.byte	0x3f
	.zero		1


	//   ....[62]....
        /*10ac*/ 	.word	0x00019f00
        /*10b0*/ 	.word	0x00000006
        /*10b4*/ 	.word	0x00028850
        /*10b8*/ 	.short	0x0101
        /*10ba*/ 	.byte	0x3f
	.zero		1


	//   ....[63]....
        /*10bc*/ 	.word	0x0001a110
        /*10c0*/ 	.word	0x00000000
        /*10c4*/ 	.word	0x00028860
        /*10c8*/ 	.short	0x010a
        /*10ca*/ 	.byte	0x3f
	.zero		1


	//   ....[64]....
        /*10cc*/ 	.word	0x0001a640
        /*10d0*/ 	.word	0x00000000
        /*10d4*/ 	.word	0x00028850
        /*10d8*/ 	.short	0x0107
        /*10da*/ 	.byte	0x3f
	.zero		1


	//   ....[65]....
        /*10dc*/ 	.word	0x0001a700
        /*10e0*/ 	.word	0x00000000
        /*10e4*/ 	.word	0x00028850
        /*10e8*/ 	.short	0x0101
        /*10ea*/ 	.byte	0x3f
	.zero		1


	//   ....[66]....
        /*10ec*/ 	.word	0x0001b440
        /*10f0*/ 	.word	0x00000004
        /*10f4*/ 	.word	0x00028820
        /*10f8*/ 	.short	0x010a
        /*10fa*/ 	.byte	0x3f
	.zero		1


	//   ....[67]....
        /*10fc*/ 	.word	0x0001b5b0
        /*1100*/ 	.word	0x00000005
        /*1104*/ 	.word	0x00028840
        /*1108*/ 	.short	0x010a
        /*110a*/ 	.byte	0x3f
	.zero		1


	//   ....[68]....
        /*110c*/ 	.word	0x0001b650
        /*1110*/ 	.word	0x00000019
        /*1114*/ 	.word	0x00028840
        /*1118*/ 	.short	0x010a
        /*111a*/ 	.byte	0x3f
	.zero		1


	//   ....[69]....
        /*111c*/ 	.word	0x0001b690
        /*1120*/ 	.word	0x00000005
        /*1124*/ 	.word	0x00028860
        /*1128*/ 	.short	0x010a
        /*112a*/ 	.byte	0x3f
	.zero		1


	//   ....[70]....
        /*112c*/ 	.word	0x0001b6d0
        /*1130*/ 	.word	0x00000019
        /*1134*/ 	.word	0x00028860
        /*1138*/ 	.short	0x010a
        /*113a*/ 	.byte	0x3f
	.zero		1


	//   ....[71]....
        /*113c*/ 	.word	0x0001b730
        /*1140*/ 	.word	0x0000005a
        /*1144*/ 	.word	0x00028890
        /*1148*/ 	.short	0x010a
        /*114a*/ 	.byte	0x3f
	.zero		1


	//   ....[72]....
        /*114c*/ 	.word	0x0001bc40
        /*1150*/ 	.word	0x0000005a
        /*1154*/ 	.word	0x00028890
        /*1158*/ 	.short	0x010a
        /*115a*/ 	.byte	0x3f
	.zero		1


	//   ....[73]....
        /*115c*/ 	.word	0x0001c150
        /*1160*/ 	.word	0x0000005a
        /*1164*/ 	.word	0x00028890
        /*1168*/ 	.short	0x010a
        /*116a*/ 	.byte	0x3f
	.zero		1


	//   ....[74]....
        /*116c*/ 	.word	0x0001c620
        /*1170*/ 	.word	0x0000005a
        /*1174*/ 	.word	0x000288b0
        /*1178*/ 	.short	0x010a
        /*117a*/ 	.byte	0x3f
	.zero		1


	//   ....[75]....
        /*117c*/ 	.word	0x0001c930
        /*1180*/ 	.word	0x0000009c
        /*1184*/ 	.word	0x00028800
        /*1188*/ 	.short	0x010a
        /*118a*/ 	.byte	0x3f
	.zero		1


	//   ....[76]....
        /*118c*/ 	.word	0x0001cb40
        /*1190*/ 	.word	0x0000009c
        /*1194*/ 	.word	0x00028800
        /*1198*/ 	.short	0x010a
        /*119a*/ 	.byte	0x3f
	.zero		1


	//   ....[77]....
        /*119c*/ 	.word	0x0001cb90
        /*11a0*/ 	.word	0x00000003
        /*11a4*/ 	.word	0x00028830
        /*11a8*/ 	.short	0x010a
        /*11aa*/ 	.byte	0x3f
	.zero		1


	//   ....[78]....
        /*11ac*/ 	.word	0x0001cbe0
        /*11b0*/ 	.word	0x00000007
        /*11b4*/ 	.word	0x00028830
        /*11b8*/ 	.short	0x010a
        /*11ba*/ 	.byte	0x3f
	.zero		1


	//   ....[79]....
        /*11bc*/ 	.word	0x0001cc30
        /*11c0*/ 	.word	0x00000005
        /*11c4*/ 	.word	0x00028850
        /*11c8*/ 	.short	0x010a
        /*11ca*/ 	.byte	0x3f
	.zero		1


	//   ....[80]....
        /*11cc*/ 	.word	0x0001cc80
        /*11d0*/ 	.word	0x0000000f
        /*11d4*/ 	.word	0x00028850
        /*11d8*/ 	.short	0x010a
        /*11da*/ 	.byte	0x3f
	.zero		1


	//   ....[81]....
        /*11dc*/ 	.word	0x0001d870
        /*11e0*/ 	.word	0x00000016
        /*11e4*/ 	.word	0x00028820
        /*11e8*/ 	.short	0x010a
        /*11ea*/ 	.byte	0x3f
	.zero		1


	//   ....[82]....
        /*11ec*/ 	.word	0x0001d8c0
        /*11f0*/ 	.word	0x0000000a
        /*11f4*/ 	.word	0x000288a0
        /*11f8*/ 	.short	0x010a
        /*11fa*/ 	.byte	0x3f
	.zero		1


	//   ....[83]....
        /*11fc*/ 	.word	0x0001d910
        /*1200*/ 	.word	0x0000000a
        /*1204*/ 	.word	0x000288c0
        /*1208*/ 	.short	0x010a
        /*120a*/ 	.byte	0x3f
	.zero		1


	//   ....[84]....
        /*120c*/ 	.word	0x0001d960
        /*1210*/ 	.word	0x0000000a
        /*1214*/ 	.word	0x000288a0
        /*1218*/ 	.short	0x010a
        /*121a*/ 	.byte	0x3f
	.zero		1


	//   ....[85]....
        /*121c*/ 	.word	0x0001d9b0
        /*1220*/ 	.word	0x0000000a
        /*1224*/ 	.word	0x000288c0
        /*1228*/ 	.short	0x010a
        /*122a*/ 	.byte	0x3f
	.zero		1


	//   ....[86]....
        /*122c*/ 	.word	0x0001dad0
        /*1230*/ 	.word	0x00000007
        /*1234*/ 	.word	0x00028840
        /*1238*/ 	.short	0x010a
        /*123a*/ 	.byte	0x3f
	.zero		1


	//   ....[87]....
        /*123c*/ 	.word	0x0001f050
        /*1240*/ 	.word	0x00000016
        /*1244*/ 	.word	0x00028820
        /*1248*/ 	.short	0x010a
        /*124a*/ 	.byte	0x3f
	.zero		1


	//   ....[88]....
        /*124c*/ 	.word	0x0001f0a0
        /*1250*/ 	.word	0x00000006
        /*1254*/ 	.word	0x00028840
        /*1258*/ 	.short	0x010a
        /*125a*/ 	.byte	0x3f
	.zero		1


	//   ....[89]....
        /*125c*/ 	.word	0x0001fa20
        /*1260*/ 	.word	0x00000006
        /*1264*/ 	.word	0x00028860
        /*1268*/ 	.short	0x010a
        /*126a*/ 	.byte	0x3f
	.zero		1


	//   ....[90]....
        /*126c*/ 	.word	0x00020490
        /*1270*/ 	.word	0x00000000
        /*1274*/ 	.word	0x00028860
        /*1278*/ 	.short	0x010a
        /*127a*/ 	.byte	0x3f
	.zero		1


	//   ....[91]....
        /*127c*/ 	.word	0x000218b0
        /*1280*/ 	.word	0x00000004
        /*1284*/ 	.word	0x00028820
        /*1288*/ 	.short	0x010a
        /*128a*/ 	.byte	0x3f
	.zero		1


	//   ....[92]....
        /*128c*/ 	.word	0x00021a50
        /*1290*/ 	.word	0x00000005
        /*1294*/ 	.word	0x00028840
        /*1298*/ 	.short	0x010a
        /*129a*/ 	.byte	0x3f
	.zero		1


	//   ....[93]....
        /*129c*/ 	.word	0x00021aa0
        /*12a0*/ 	.word	0x00000019
        /*12a4*/ 	.word	0x00028840
        /*12a8*/ 	.short	0x010a
        /*12aa*/ 	.byte	0x3f
	.zero		1


	//   ....[94]....
        /*12ac*/ 	.word	0x00021af0
        /*12b0*/ 	.word	0x00000005
        /*12b4*/ 	.word	0x00028860
        /*12b8*/ 	.short	0x010a
        /*12ba*/ 	.byte	0x3f
	.zero		1


	//----- nvinfo : EIATTR_NUM_MBARRIERS
	.align		4
.L_913:
        /*12bc*/ 	.byte	0x03, 0x38
        /*12be*/ 	.short	0x0016


	//----- nvinfo : EIATTR_EXIT_INSTR_OFFSETS
	.align		4
        /*12c0*/ 	.byte	0x04, 0x1c
        /*12c2*/ 	.short	(.L_915 - .L_914)


	//   ....[0]....
.L_914:
        /*12c4*/ 	.word	0x0001b720


	//----- nvinfo : EIATTR_MAX_THREADS
	.align		4
.L_915:
        /*12c8*/ 	.byte	0x04, 0x05
        /*12ca*/ 	.short	(.L_917 - .L_916)
.L_916:
        /*12cc*/ 	.word	0x00000180
        /*12d0*/ 	.word	0x00000001
        /*12d4*/ 	.word	0x00000001


	//----- nvinfo : EIATTR_CRS_STACK_SIZE
	.align		4
.L_917:
        /*12d8*/ 	.byte	0x04, 0x1e
        /*12da*/ 	.short	(.L_919 - .L_918)
.L_918:
        /*12dc*/ 	.word	0x00000000


	//----- nvinfo : EIATTR_CBANK_PARAM_SIZE
	.align		4
.L_919:
        /*12e0*/ 	.byte	0x03, 0x19
        /*12e2*/ 	.short	0x0af0


	//----- nvinfo : EIATTR_PARAM_CBANK
	.align		4
        /*12e4*/ 	.byte	0x04, 0x0a
        /*12e6*/ 	.short	(.L_921 - .L_920)
	.align		4
.L_920:
        /*12e8*/ 	.word	index@(.nv.constant0._ZN7cutlass13device_kernelIN5flash11enable_sm90INS1_16FlashAttnFwdSm90INS1_25CollectiveMainloopFwdSm90ILi2EN4cute5tupleIJNS5_1CILi1EEES8_S8_EEENS6_IJNS7_ILi128EEESA_SA_EEELi128ENS_6half_tEfNS_4arch4Sm90ELb0ELb0ELb0ELb1ELb1ELb1ELb0ELb1ELb1ELb1ELb1ELb0EEENS1_21CollectiveEpilogueFwdISB_S9_SC_SE_Li256ELb1ELb1ELb1ELb0EEENS1_36VarlenDynamicPersistentTileSchedulerILi128ELi128ELi256ELi128ELb1ELb1ELb1ELb0ELb1ELb1EEEEEEEEEvNT_6ParamsE)
        /*12ec*/ 	.short	0x0210
        /*12ee*/ 	.short	0x0af0


	//----- nvinfo : EIATTR_SW_WAR
	.align		4
.L_921:
        /*12f0*/ 	.byte	0x04, 0x36
        /*12f2*/ 	.short	(.L_923 - .L_922)
.L_922:
        /*12f4*/ 	.word	0x00000008
.L_923:


//--------------------- .nv.info._ZN7cutlass13device_kernelIN5flash11enable_sm90INS1_16FlashAttnFwdSm90INS1_25CollectiveMainloopFwdSm90ILi2EN4cute5tupleIJNS5_1CILi1EEES8_S8_EEENS6_IJNS7_ILi128EEESA_SA_EEELi128ENS_6half_tEfNS_4arch4Sm90ELb0ELb1ELb0ELb0ELb1ELb0ELb0ELb1ELb1ELb1ELb1ELb0EEENS1_21CollectiveEpilogueFwdISB_S9_SC_SE_Li256ELb0ELb1ELb1ELb0EEENS1_19SingleTileSchedulerILb0ELb1ELb1ELi128EEEEEEEEEvNT_6ParamsE --------------------------
	.section	.nv.info._ZN7cutlass13device_kernelIN5flash11enable_sm90INS1_16FlashAttnFwdSm90INS1_25CollectiveMainloopFwdSm90ILi2EN4cute5tupleIJNS5_1CILi1EEES8_S8_EEENS6_IJNS7_ILi128EEESA_SA_EEELi128ENS_6half_tEfNS_4arch4Sm90ELb0ELb1ELb0ELb0ELb1ELb0ELb0ELb1ELb1ELb1ELb1ELb0EEENS1_21CollectiveEpilogueFwdISB_S9_SC_SE_Li256ELb0ELb1ELb1ELb0EEENS1_19SingleTileSchedulerILb0ELb1ELb1ELi128EEEEEEEEEvNT_6ParamsE,"",@"SHT_CUDA_INFO"
	.sectionflags	@""
	.align	4


	//----- nvinfo : EIATTR_CUDA_API_VERSION
	.align		4
        /*0000*/ 	.byte	0x04, 0x37
        /*0002*/ 	.short	(.L_925 - .L_924)
.L_924:
        /*0004*/ 	.word	0x00000082


	//----- nvinfo : EIATTR_KPARAM_INFO
	.align		4
.L_925:
        /*0008*/ 	.byte	0x04, 0x17
        /*000a*/ 	.short	(.L_927 - .L_926)
.L_926:
        /*000c*/ 	.word	0x00000000
        /*0010*/ 	.short	0x0000
        /*0012*/ 	.short	0x0070
        /*0014*/ 	.byte	0x00, 0xf0, 0x01, 0x28


	//----- nvinfo : EIATTR_SPARSE_MMA_MASK
	.align		4
.L_927:
        /*0018*/ 	.byte	0x03, 0x50
        /*001a*/ 	.short	0x0000


	//----- nvinfo : EIATTR_MAXREG_COUNT
	.align		4
        /*001c*/ 	.byte	0x03, 0x1b
        /*001e*/ 	.short	0x00a8


	//----- nvinfo : EIATTR_NUM_BARRIERS
	.align		4
        /*0020*/ 	.byte	0x02, 0x4c
        /*0022*/ 	.byte	0x10
	.zero		1


	//----- nvinfo : EIATTR_EXTERNS
	.align		4
        /*0024*/ 	.byte	0x04, 0x0f
        /*0026*/ 	.short	(.L_929 - .L_928)


	//   ....[0]....
	.align		4
.L_928:
        /*0028*/ 	.word	index@(__assertfail)


	//----- nvinfo : EIATTR_MERCURY_ISA_VERSION
	.align		4
.L_929:
        /*002c*/ 	.byte	0x03, 0x5f
        /*002e*/ 	.short	0x0101


	//----- nvinfo : EIATTR_INT_WARP_WIDE_INSTR_OFFSETS
	.align		4
        /*0030*/ 	.byte	0x04, 0x31
        /*0032*/ 	.short	(.L_931 - .L_930)


	//   ....[0]....
.L_930:
        /*0034*/ 	.word	0x000000b0


	//   ....[1]....
        /*0038*/ 	.word	0x000000c0


	//   ....[2]....
        /*003c*/ 	.word	0x00000160


	//----- nvinfo : EIATTR_COOP_GROUP_MASK_REGIDS
	.align		4
.L_931:
        /*0040*/ 	.byte	0x04, 0x29
        /*0042*/ 	.short	(.L_933 - .L_932)


	//   ....[0]....
.L_932:
        /*0044*/ 	.word	0xffffffff


	//   ....[1]....
        /*0048*/ 	.word	0xffffffff


	//   ....[2]....
        /*004c*/ 	.word	0xffffffff


	//   ....[3]....
        /*0050*/ 	.word	0xffffffff


	//   ....[4]....
        /*0054*/ 	.word	0xffffffff


	//   ....[5]....
        /*0058*/ 	.word	0xffffffff


	//   ....[6]....
        /*005c*/ 	.word	0xffffffff


	//   ....[7]....
        /*0060*/ 	.word	0xffffffff


	//   ....[8]....
        /*0064*/ 	.word	0xffffffff


	//   ....[9]....
        /*0068*/ 	.word	0xffffffff


	//   ....[10]....
        /*006c*/ 	.word	0xffffffff


	//   ....[11]....
        /*0070*/ 	.word	0xffffffff


	//   ....[12]....
        /*0074*/ 	.word	0xffffffff


	//   ....[13]....
        /*0078*/ 	.word	0xffffffff


	//   ....[14]....
        /*007c*/ 	.word	0xffffffff


	//   ....[15]....
        /*0080*/ 	.word	0xffffffff


	//   ....[16]....
        /*0084*/ 	.word	0xffffffff


	//   ....[17]....
        /*0088*/ 	.word	0xffffffff


	//   ....[18]....
        /*008c*/ 	.word	0xffffffff


	//   ....[19]....
        /*0090*/ 	.word	0xffffffff


	//   ....[20]....
        /*0094*/ 	.word	0xffffffff


	//   ....[21]....
        /*0098*/ 	.word	0xffffffff


	//   ....[22]....
        /*009c*/ 	.word	0xffffffff


	//   ....[23]....
        /*00a0*/ 	.word	0xffffffff


	//   ....[24]....
        /*00a4*/ 	.word	0xffffffff


	//   ....[25]....
        /*00a8*/ 	.word	0xffffffff


	//   ....[26]....
        /*00ac*/ 	.word	0xffffffff


	//   ....[27]....
        /*00b0*/ 	.word	0xffffffff


	//   ....[28]....
        /*00b4*/ 	.word	0xffffffff


	//   ....[29]....
        /*00b8*/ 	.word	0xffffffff


	//   ....[30]....
        /*00bc*/ 	.word	0xffffffff


	//   ....[31]....
        /*00c0*/ 	.word	0xffffffff


	//   ....[32]....
        /*00c4*/ 	.word	0xffffffff


	//   ....[33]....
        /*00c8*/ 	.word	0xffffffff


	//   ....[34]....
        /*00cc*/ 	.word	0xffffffff


	//   ....[35]....
        /*00d0*/ 	.word	0xffffffff


	//   ....[36]....
        /*00d4*/ 	.word	0xffffffff


	//   ....[37]....
        /*00d8*/ 	.word	0xffffffff


	//   ....[38]....
        /*00dc*/ 	.word	0xffffffff


	//   ....[39]....
        /*00e0*/ 	.word	0xffffffff


	//   ....[40]....
        /*00e4*/ 	.word	0xffffffff


	//   ....[41]....
        /*00e8*/ 	.word	0xffffffff


	//   ....[42]....
        /*00ec*/ 	.word	0xffffffff


	//   ....[43]....
        /*00f0*/ 	.word	0xffffffff


	//   ....[44]....
        /*00f4*/ 	.word	0xffffffff


	//   ....[45]....
        /*00f8*/ 	.word	0xffffffff


	//   ....[46]....
        /*00fc*/ 	.word	0xffffffff


	//   ....[47]....
        /*0100*/ 	.word	0xffffffff


	//   ....[48]....
        /*0104*/ 	.word	0xffffffff


	//   ....[49]....
        /*0108*/ 	.word	0xffffffff


	//   ....[50]....
        /*010c*/ 	.word	0xffffffff


	//   ....[51]....
        /*0110*/ 	.word	0xffffffff


	//   ....[52]....
        /*0114*/ 	.word	0xffffffff


	//   ....[53]....
        /*0118*/ 	.word	0xffffffff


	//   ....[54]....
        /*011c*/ 	.word	0xffffffff


	//   ....[55]....
        /*0120*/ 	.word	0xffffffff


	//   ....[56]....
        /*0124*/ 	.word	0xffffffff


	//   ....[57]....
        /*0128*/ 	.word	0xffffffff


	//   ....[58]....
        /*012c*/ 	.word	0xffffffff


	//   ....[59]....
        /*0130*/ 	.word	0xffffffff


	//   ....[60]....
        /*0134*/ 	.word	0xffffffff


	//   ....[61]....
        /*0138*/ 	.word	0xffffffff


	//   ....[62]....
        /*013c*/ 	.word	0xffffffff


	//   ....[63]....
        /*0140*/ 	.word	0xffffffff


	//   ....[64]....
        /*0144*/ 	.word	0xffffffff


	//   ....[65]....
        /*0148*/ 	.word	0xffffffff


	//   ....[66]....
        /*014c*/ 	.word	0xffffffff


	//   ....[67]....
        /*0150*/ 	.word	0xffffffff


	//   ....[68]....
        /*0154*/ 	.word	0xffffffff


	//   ....[69]....
        /*0158*/ 	.word	0xffffffff


	//   ....[70]....
        /*015c*/ 	.word	0xffffffff


	//   ....[71]....
        /*0160*/ 	.word	0xffffffff


	//   ....[72]....
        /*0164*/ 	.word	0xffffffff


	//   ....[73]....
        /*0168*/ 	.word	0xffffffff


	//   ....[74]....
        /*016c*/ 	.word	0xffffffff


	//   ....[75]....
        /*0170*/ 	.word	0xffffffff


	//   ....[76]....
        /*0174*/ 	.word	0xffffffff


	//   ....[77]....
        /*0178*/ 	.word	0xffffffff


	//   ....[78]....
        /*017c*/ 	.word	0xffffffff


	//   ....[79]....
        /*0180*/ 	.word	0xffffffff


	//   ....[80]....
        /*0184*/ 	.word	0xffffffff


	//   ....[81]....
        /*0188*/ 	.word	0xffffffff


	//   ....[82]....
        /*018c*/ 	.word	0xffffffff


	//   ....[83]....
        /*0190*/ 	.word	0xffffffff


	//   ....[84]....
        /*0194*/ 	.word	0xffffffff


	//   ....[85]....
        /*0198*/ 	.word	0xffffffff


	//   ....[86]....
        /*019c*/ 	.word	0xffffffff


	//   ....[87]....
        /*01a0*/ 	.word	0xffffffff


	//   ....[88]....
        /*01a4*/ 	.word	0xffffffff


	//   ....[89]....
        /*01a8*/ 	.word	0xffffffff


	//   ....[90]....
        /*01ac*/ 	.word	0xffffffff


	//   ....[91]....
        /*01b0*/ 	.word	0xffffffff


	//   ....[92]....
        /*01b4*/ 	.word	0xffffffff


	//   ....[93]....
        /*01b8*/ 	.word	0xffffffff


	//   ....[94]....
        /*01bc*/ 	.word	0xffffffff


	//   ....[95]....
        /*01c0*/ 	.word	0xffffffff


	//   ....[96]....
        /*01c4*/ 	.word	0xffffffff


	//   ....[97]....
        /*01c8*/ 	.word	0xffffffff


	//   ....[98]....
        /*01cc*/ 	.word	0xffffffff


	//   ....[99]....
        /*01d0*/ 	.word	0xffffffff


	//   ....[100]....
        /*01d4*/ 	.word	0xffffffff


	//   ....[101]....
        /*01d8*/ 	.word	0xffffffff


	//   ....[102]....
        /*01dc*/ 	.word	0xffffffff


	//   ....[103]....
        /*01e0*/ 	.word	0xffffffff


	//   ....[104]....
        /*01e4*/ 	.word	0xffffffff


	//   ....[105]....
        /*01e8*/ 	.word	0xffffffff


	//   ....[106]....
        /*01ec*/ 	.word	0xffffffff


	//   ....[107]....
        /*01f0*/ 	.word	0xffffffff


	//   ....[108]....
        /*01f4*/ 	.word	0xffffffff


	//   ....[109]....
        /*01f8*/ 	.word	0xffffffff


	//   ....[110]....
        /*01fc*/ 	.word	0xffffffff


	//   ....[111]....
        /*0200*/ 	.word	0xffffffff


	//   ....[112]....
        /*0204*/ 	.word	0xffffffff


	//   ....[113]....
        /*0208*/ 	.word	0xffffffff


	//   ....[114]....
        /*020c*/ 	.word	0xffffffff


	//   ....[115]....
        /*0210*/ 	.word	0xffffffff


	//   ....[116]....
        /*0214*/ 	.word	0xffffffff


	//   ....[117]....
        /*0218*/ 	.word	0xffffffff


	//   ....[118]....
        /*021c*/ 	.word	0xffffffff


	//   ....[119]....
        /*0220*/ 	.word	0xffffffff


	//   ....[120]....
        /*0224*/ 	.word	0xffffffff


	//   ....[121]....
        /*0228*/ 	.word	0xffffffff


	//   ....[122]....
        /*022c*/ 	.word	0xffffffff


	//   ....[123]....
        /*0230*/ 	.word	0x0500000f


	//   ....[124]....
        /*0234*/ 	.word	0x0500000f


	//   ....[125]....
        /*0238*/ 	.word	0x0500000f


	//   ....[126]....
        /*023c*/ 	.word	0x0500000f


	//   ....[127]....
        /*0240*/ 	.word	0x0500000f


	//   ....[128]....
        /*0244*/ 	.word	0x0500000f


	//   ....[129]....
        /*0248*/ 	.word	0x0500000f


	//   ....[130]....
        /*024c*/ 	.word	0x0500000f


	//   ....[131]....
        /*0250*/ 	.word	0x0500000f


	//   ....[132]....
        /*0254*/ 	.word	0x0500000f


	//   ....[133]....
        /*0258*/ 	.word	0x0500000f


	//   ....[134]....
        /*025c*/ 	.word	0x0500000f


	//   ....[135]....
        /*0260*/ 	.word	0x0500000f


	//   ....[136]....
        /*0264*/ 	.word	0x0500000f


	//   ....[137]....
        /*0268*/ 	.word	0x0500000f


	//   ....[138]....
        /*026c*/ 	.word	0x0500000f


	//   ....[139]....
        /*0270*/ 	.word	0x0500000f


	//   ....[140]....
        /*0274*/ 	.word	0x0500000f


	//   ....[141]....
        /*0278*/ 	.word	0x0500000f


	//   ....[142]....
        /*027c*/ 	.word	0x0500000f


	//   ....[143]....
        /*0280*/ 	.word	0x0500000f


	//   ....[144]....
        /*0284*/ 	.word	0x0500000f


	//   ....[145]....
        /*0288*/ 	.word	0x0500000f


	//   ....[146]....
        /*028c*/ 	.word	0x0500000f


	//   ....[147]....
        /*0290*/ 	.word	0x0500000f


	//   ....[148]....
        /*0294*/ 	.word	0x0500000f


	//   ....[149]....
        /*0298*/ 	.word	0x0500000f


	//   ....[150]....
        /*029c*/ 	.word	0x0500000f


	//   ....[151]....
        /*02a0*/ 	.word	0x0500000f


	//   ....[152]....
        /*02a4*/ 	.word	0x0500000f


	//   ....[153]....
        /*02a8*/ 	.word	0x0500000f


	//   ....[154]....
        /*02ac*/ 	.word	0x0500000f


	//   ....[155]....
        /*02b0*/ 	.word	0x0500000f


	//   ....[156]....
        /*02b4*/ 	.word	0x0500000f


	//   ....[157]....
        /*02b8*/ 	.word	0x0500000f


	//   ....[158]....
        /*02bc*/ 	.word	0x0500000f


	//   ....[159]....
        /*02c0*/ 	.word	0x0500000f


	//   ....[160]....
        /*02c4*/ 	.word	0x0500000f


	//   ....[161]....
        /*02c8*/ 	.word	0x0500000f


	//   ....[162]....
        /*02cc*/ 	.word	0x0500000f


	//   ....[163]....
        /*02d0*/ 	.word	0x0500000f


	//   ....[164]....
        /*02d4*/ 	.word	0x0500000f


	//   ....[165]....
        /*02d8*/ 	.word	0x0500000f


	//   ....[166]....
        /*02dc*/ 	.word	0x0500000f


	//   ....[167]....
        /*02e0*/ 	.word	0x0500000f


	//   ....[168]....
        /*02e4*/ 	.word	0x0500000f


	//   ....[169]....
        /*02e8*/ 	.word	0x0500000f


	//   ....[170]....
        /*02ec*/ 	.word	0x0500000f


	//   ....[171]....
        /*02f0*/ 	.word	0x0500000f


	//   ....[172]....
        /*02f4*/ 	.word	0x0500000f


	//   ....[173]....
        /*02f8*/ 	.word	0x0500000f


	//   ....[174]....
        /*02fc*/ 	.word	0x0500000f


	//   ....[175]....
        /*0300*/ 	.word	0x0500000f


	//   ....[176]....
        /*0304*/ 	.word	0x0500000f


	//   ....[177]....
        /*0308*/ 	.word	0x0500000f


	//   ....[178]....
        /*030c*/ 	.word	0x0500000f


	//   ....[179]....
        /*0310*/ 	.word	0x0500000f


	//   ....[180]....
        /*0314*/ 	.word	0x0500000f


	//   ....[181]....
        /*0318*/ 	.word	0x0500000f


	//   ....[182]....
        /*031c*/ 	.word	0x0500000f


	//   ....[183]....
        /*0320*/ 	.word	0x0500000f


	//   ....[184]....
        /*0324*/ 	.word	0x0500000f


	//   ....[185]....
        /*0328*/ 	.word	0x0500000f


	//   ....[186]....
        /*032c*/ 	.word	0x0500000f


	//   ....[187]....
        /*0330*/ 	.word	0x0500000f


	//   ....[188]....
        /*0334*/ 	.word	0x0500000f


	//   ....[189]....
        /*0338*/ 	.word	0x0500000f


	//   ....[190]....
        /*033c*/ 	.word	0x0500000f


	//   ....[191]....
        /*0340*/ 	.word	0x0500000f


	//   ....[192]....
        /*0344*/ 	.word	0x0500000f


	//   ....[193]....
        /*0348*/ 	.word	0x0500000f


	//   ....[194]....
        /*034c*/ 	.word	0x0500000f


	//   ....[195]....
        /*0350*/ 	.word	0x0500000f


	//   ....[196]....
        /*0354*/ 	.word	0x0500000f


	//   ....[197]....
        /*0358*/ 	.word	0x0500000f


	//   ....[198]....
        /*035c*/ 	.word	0x0500000f


	//   ....[199]....
        /*0360*/ 	.word	0x0500000f


	//   ....[200]....
        /*0364*/ 	.word	0x0500000f


	//   ....[201]....
        /*0368*/ 	.word	0x0500000f


	//   ....[202]....
        /*036c*/ 	.word	0x0500000f


	//   ....[203]....
        /*0370*/ 	.word	0x0500000f


	//   ....[204]....
        /*0374*/ 	.word	0x0500000f


	//----- nvinfo : EIATTR_COOP_GROUP_INSTR_OFFSETS
	.align		4
.L_933:
        /*0378*/ 	.byte	0x04, 0x28
        /*037a*/ 	.short	(.L_935 - .L_934)


	//   ....[0]....
.L_934:
        /*037c*/ 	.word	0x00000070


	//   ....[1]....
        /*0380*/ 	.word	0x00000080


	//   ....[2]....
        /*0384*/ 	.word	0x000002c0


	//   ....[3]....
        /*0388*/ 	.word	0x00000420


	//   ....[4]....
        /*038c*/ 	.word	0x00000540


	//   ....[5]....
        /*0390*/ 	.word	0x000006a0


	//   ....[6]....
        /*0394*/ 	.word	0x00001510


	//   ....[7]....
        /*0398*/ 	.word	0x00001ef0


	//   ....[8]....
        /*039c*/ 	.word	0x00002b00


	//   ....[9]....
        /*03a0*/ 	.word	0x000032f0


	//   ....[10]....
        /*03a4*/ 	.word	0x00003420


	//   ....[11]....
        /*03a8*/ 	.word	0x00003cb0


	//   ....[12]....
        /*03ac*/ 	.word	0x00003d10


	//   ....[13]....
        /*03b0*/ 	.word	0x00005580


	//   ....[14]....
        /*03b4*/ 	.word	0x00005780


	//   ....[15]....
        /*03b8*/ 	.word	0x00006360


	//   ....[16]....
        /*03bc*/ 	.word	0x000063b0


	//   ....[17]....
        /*03c0*/ 	.word	0x00006ce0


	//   ....[18]....
        /*03c4*/ 	.word	0x00006d50


	//   ....[19]....
        /*03c8*/ 	.word	0x00008cc0


	//   ....[20]....
        /*03cc*/ 	.word	0x00008cd0


	//   ....[21]....
        /*03d0*/ 	.word	0x00008d10


	//   ....[22]....
        /*03d4*/ 	.word	0x00008d20


	//   ....[23]....
        /*03d8*/ 	.word	0x0000aa10


	//   ....[24]....
        /*03dc*/ 	.word	0x0000ac10


	//   ....[25]....
        /*03e0*/ 	.word	0x0000b7f0


	//   ....[26]....
        /*03e4*/ 	.word	0x0000b840


	//   ....[27]....
        /*03e8*/ 	.word	0x0000c170


	//   ....[28]....
        /*03ec*/ 	.word	0x0000c1e0


	//   ....[29]....
        /*03f0*/ 	.word	0x0000d330


	//   ....[30]....
        /*03f4*/ 	.word	0x0000d360


	//   ....[31]....
        /*03f8*/ 	.word	0x0000d410


	//   ....[32]....
        /*03fc*/ 	.word	0x0000d420


	//   ....[33]....
        /*0400*/ 	.word	0x0000e3d0


	//   ....[34]....
        /*0404*/ 	.word	0x0000e410


	//   ....[35]....
        /*0408*/ 	.word	0x0000e450


	//   ....[36]....
        /*040c*/ 	.word	0x0000e470


	//   ....[37]....
        /*0410*/ 	.word	0x0000e4a0


	//   ....[38]....
        /*0414*/ 	.word	0x0000e4b0


	//   ....[39]....
        /*0418*/ 	.word	0x0000eaf0


	//   ....[40]....
        /*041c*/ 	.word	0x0000eb00


	//   ....[41]....
        /*0420*/ 	.word	0x0000f530


	//   ....[42]....
        /*0424*/ 	.word	0x00010ab0


	//   ....[43]....
        /*0428*/ 	.word	0x00010ae0


	//   ....[44]....
        /*042c*/ 	.word	0x00010af0


	//   ....[45]....
        /*0430*/ 	.word	0x00010b00


	//   ....[46]....
        /*0434*/ 	.word	0x00010b10


	//   ....[47]....
        /*0438*/ 	.word	0x00010b20


	//   ....[48]....
        /*043c*/ 	.word	0x00010b30


	//   ....[49]....
        /*0440*/ 	.word	0x00010b50


	//   ....[50]....
        /*0444*/ 	.word	0x00010bc0


	//   ....[51]....
        /*0448*/ 	.word	0x00010c50


	//   ....[52]....
        /*044c*/ 	.word	0x00010ca0


	//   ....[53]....
        /*0450*/ 	.word	0x00010cb0


	//   ....[54]....
        /*0454*/ 	.word	0x00010ce0


	//   ....[55]....
        /*0458*/ 	.word	0x00010d30


	//   ....[56]....
        /*045c*/ 	.word	0x00010d70


	//   ....[57]....
        /*0460*/ 	.word	0x00010d90


	//   ....[58]....
        /*0464*/ 	.word	0x00011410


	//   ....[59]....
        /*0468*/ 	.word	0x00011440


	//   ....[60]....
        /*046c*/ 	.word	0x00011470


	//   ....[61]....
        /*0470*/ 	.word	0x000114a0


	//   ....[62]....
        /*0474*/ 	.word	0x000114b0


	//   ....[63]....
        /*0478*/ 	.word	0x00011540


	//   ....[64]....
        /*047c*/ 	.word	0x00011560


	//   ....[65]....
        /*0480*/ 	.word	0x00011570


	//   ....[66]....
        /*0484*/ 	.word	0x00011650


	//   ....[67]....
        /*0488*/ 	.word	0x00011670


	//   ....[68]....
        /*048c*/ 	.word	0x00011680


	//   ....[69]....
        /*0490*/ 	.word	0x000116d0


	//   ....[70]....
        /*0494*/ 	.word	0x00011770


	//   ....[71]....
        /*0498*/ 	.word	0x00011790


	//   ....[72]....
        /*049c*/ 	.word	0x000117a0


	//   ....[73]....
        /*04a0*/ 	.word	0x000117e0


	//   ....[74]....
        /*04a4*/ 	.word	0x00011f00


	//   ....[75]....
        /*04a8*/ 	.word	0x00011f30


	//   ....[76]....
        /*04ac*/ 	.word	0x00011f40


	//   ....[77]....
        /*04b0*/ 	.word	0x00011f50


	//   ....[78]....
        /*04b4*/ 	.word	0x00011f80


	//   ....[79]....
        /*04b8*/ 	.word	0x00011fc0


	//   ....[80]....
        /*04bc*/ 	.word	0x00011fd0


	//   ....[81]....
        /*04c0*/ 	.word	0x00011ff0


	//   ....[82]....
        /*04c4*/ 	.word	0x00012050


	//   ....[83]....
        /*04c8*/ 	.word	0x00012060


	//   ....[84]....
        /*04cc*/ 	.word	0x00012080


	//   ....[85]....
        /*04d0*/ 	.word	0x000120e0


	//   ....[86]....
        /*04d4*/ 	.word	0x00012100


	//   ....[87]....
        /*04d8*/ 	.word	0x00012110


	//   ....[88]....
        /*04dc*/ 	.word	0x00012140


	//   ....[89]....
        /*04e0*/ 	.word	0x00012150


	//   ....[90]....
        /*04e4*/ 	.word	0x000123d0


	//   ....[91]....
        /*04e8*/ 	.word	0x000123f0


	//   ....[92]....
        /*04ec*/ 	.word	0x00012400


	//   ....[93]....
        /*04f0*/ 	.word	0x00012420


	//   ....[94]....
        /*04f4*/ 	.word	0x00012490


	//   ....[95]....
        /*04f8*/ 	.word	0x000124c0


	//   ....[96]....
        /*04fc*/ 	.word	0x00012510


	//   ....[97]....
        /*0500*/ 	.word	0x00012540


	//   ....[98]....
        /*0504*/ 	.word	0x00012590


	//   ....[99]....
        /*0508*/ 	.word	0x000125c0


	//   ....[100]....
        /*050c*/ 	.word	0x00012610


	//   ....[101]....
        /*0510*/ 	.word	0x00012640


	//   ....[102]....
        /*0514*/ 	.word	0x00012690


	//   ....[103]....
        /*0518*/ 	.word	0x000126c0


	//   ....[104]....
        /*051c*/ 	.word	0x00012710


	//   ....[105]....
        /*0520*/ 	.word	0x00012740


	//   ....[106]....
        /*0524*/ 	.word	0x00012ba0


	//   ....[107]....
        /*0528*/ 	.word	0x00012bd0


	//   ....[108]....
        /*052c*/ 	.word	0x00012c00


	//   ....[109]....
        /*0530*/ 	.word	0x00012c30


	//   ....[110]....
        /*0534*/ 	.word	0x00012c60


	//   ....[111]....
        /*0538*/ 	.word	0x00012c70


	//   ....[112]....
        /*053c*/ 	.word	0x00012c90


	//   ....[113]....
        /*0540*/ 	.word	0x00012cb0


	//   ....[114]....
        /*0544*/ 	.word	0x00012cd0


	//   ....[115]....
        /*0548*/ 	.word	0x00012cf0


	//   ....[116]....
        /*054c*/ 	.word	0x00012d70


	//   ....[117]....
        /*0550*/ 	.word	0x00012d90


	//   ....[118]....
        /*0554*/ 	.word	0x00012dc0


	//   ....[119]....
        /*0558*/ 	.word	0x00012de0


	//   ....[120]....
        /*055c*/ 	.word	0x00012f90


	//   ....[121]....
        /*0560*/ 	.word	0x00012fa0


	//   ....[122]....
        /*0564*/ 	.word	0x00013200


	//   ....[123]....
        /*0568*/ 	.word	0x00013820


	//   ....[124]....
        /*056c*/ 	.word	0x00013910


	//   ....[125]....
        /*0570*/ 	.word	0x000139b0


	//   ....[126]....
        /*0574*/ 	.word	0x00013a10


	//   ....[127]....
        /*0578*/ 	.word	0x00013ae0


	//   ....[128]....
        /*057c*/ 	.word	0x00013b50


	//   ....[129]....
        /*0580*/ 	.word	0x00013c10


	//   ....[130]....
        /*0584*/ 	.word	0x00013c80


	//   ....[131]....
        /*0588*/ 	.word	0x00013d60


	//   ....[132]....
        /*058c*/ 	.word	0x00013de0


	//   ....[133]....
        /*0590*/ 	.word	0x00013eb0


	//   ....[134]....
        /*0594*/ 	.word	0x00013f30


	//   ....[135]....
        /*0598*/ 	.word	0x00013ff0


	//   ....[136]....
        /*059c*/ 	.word	0x00014070


	//   ....[137]....
        /*05a0*/ 	.word	0x00014140


	//   ....[138]....
        /*05a4*/ 	.word	0x000141c0


	//   ....[139]....
        /*05a8*/ 	.word	0x00014280


	//   ....[140]....
        /*05ac*/ 	.word	0x00014310


	//   ....[141]....
        /*05b0*/ 	.word	0x00014370


	//   ....[142]....
        /*05b4*/ 	.word	0x00014410


	//   ....[143]....
        /*05b8*/ 	.word	0x000144e0


	//   ....[144]....
        /*05bc*/ 	.word	0x00014550


	//   ....[145]....
        /*05c0*/ 	.word	0x00014640


	//   ....[146]....
        /*05c4*/ 	.word	0x000146a0


	//   ....[147]....
        /*05c8*/ 	.word	0x00014770


	//   ....[148]....
        /*05cc*/ 	.word	0x000147e0


	//   ....[149]....
        /*05d0*/ 	.word	0x000148d0


	//   ....[150]....
        /*05d4*/ 	.word	0x00014930


	//   ....[151]....
        /*05d8*/ 	.word	0x00014a00


	//   ....[152]....
        /*05dc*/ 	.word	0x00014a70


	//   ....[153]....
        /*05e0*/ 	.word	0x00014b50


	//   ....[154]....
        /*05e4*/ 	.word	0x00014bb0


	//   ....[155]....
        /*05e8*/ 	.word	0x00014c60


	//   ....[156]....
        /*05ec*/ 	.word	0x00014da0


	//   ....[157]....
        /*05f0*/ 	.word	0x00014e50


	//   ....[158]....
        /*05f4*/ 	.word	0x00014f20


	//   ....[159]....
        /*05f8*/ 	.word	0x00014f70


	//   ....[160]....
        /*05fc*/ 	.word	0x00015050


	//   ....[161]....
        /*0600*/ 	.word	0x000150a0


	//   ....[162]....
        /*0604*/ 	.word	0x00015170


	//   ....[163]....
        /*0608*/ 	.word	0x000151c0


	//   ....[164]....
        /*060c*/ 	.word	0x000152a0


	//   ....[165]....
        /*0610*/ 	.word	0x000152f0


	//   ....[166]....
        /*0614*/ 	.word	0x000153d0


	//   ....[167]....
        /*0618*/ 	.word	0x00015420


	//   ....[168]....
        /*061c*/ 	.word	0x000154f0


	//   ....[169]....
        /*0620*/ 	.word	0x00015540


	//   ....[170]....
        /*0624*/ 	.word	0x00015620


	//   ....[171]....
        /*0628*/ 	.word	0x00015670


	//   ....[172]....
        /*062c*/ 	.word	0x00015760


	//   ....[173]....
        /*0630*/ 	.word	0x00015800


	//   ....[174]....
        /*0634*/ 	.word	0x00015860


	//   ....[175]....
        /*0638*/ 	.word	0x00015920


	//   ....[176]....
        /*063c*/ 	.word	0x000159c0


	//   ....[177]....
        /*0640*/ 	.word	0x00015a80


	//   ....[178]....
        /*0644*/ 	.word	0x00015b20


	//   ....[179]....
        /*0648*/ 	.word	0x00015be0


	//   ....[180]....
        /*064c*/ 	.word	0x00015c80


	//   ....[181]....
        /*0650*/ 	.word	0x00015d40


	//   ....[182]....
        /*0654*/ 	.word	0x00015de0


	//   ....[183]....
        /*0658*/ 	.word	0x00015ea0


	//   ....[184]....
        /*065c*/ 	.word	0x00015f40


	//   ....[185]....
        /*0660*/ 	.word	0x00016000


	//   ....[186]....
        /*0664*/ 	.word	0x000160a0


	//   ....[187]....
        /*0668*/ 	.word	0x00016160


	//   ....[188]....
        /*066c*/ 	.word	0x00016280


	//   ....[189]....
        /*0670*/ 	.word	0x00016320


	//   ....[190]....
        /*0674*/ 	.word	0x000163d0


	//   ....[191]....
        /*0678*/ 	.word	0x000164a0


	//   ....[192]....
        /*067c*/ 	.word	0x00016510


	//   ....[193]....
        /*0680*/ 	.word	0x000165e0


	//   ....[194]....
        /*0684*/ 	.word	0x00016650


	//   ....[195]....
        /*0688*/ 	.word	0x00016730


	//   ....[196]....
        /*068c*/ 	.word	0x000167a0


	//   ....[197]....
        /*0690*/ 	.word	0x00016880


	//   ....[198]....
        /*0694*/ 	.word	0x00016900


	//   ....[199]....
        /*0698*/ 	.word	0x000169e0


	//   ....[200]....
        /*069c*/ 	.word	0x00016a50


	//   ....[201]....
        /*06a0*/ 	.word	0x00016b20


	//   ....[202]....
        /*06a4*/ 	.word	0x00016b90


	//   ....[203]....
        /*06a8*/ 	.word	0x00016c50


	//   ....[204]....
        /*06ac*/ 	.word	0x00016d30


	//----- nvinfo : EIATTR_REG_RECONFIG
	.align		4
.L_935:
        /*06b0*/ 	.byte	0x01, 0x54
	.zero		2


	//----- nvinfo : EIATTR_SYSCALL_OFFSETS
	.align		4
        /*06b4*/ 	.byte	0x04, 0x46
        /*06b6*/ 	.short	(.L_937 - .L_936)


	//   ....[0]....
.L_936:
        /*06b8*/ 	.word	0x000016d0


	//   ....[1]....
        /*06bc*/ 	.word	0x000100f0


	//   ....[2]....
        /*06c0*/ 	.word	0x00010230


	//   ....[3]....
        /*06c4*/ 	.word	0x00010320


	//   ....[4]....
        /*06c8*/ 	.word	0x00011170


	//----- nvinfo : EIATTR_MBARRIER_INSTR_OFFSETS
	.align		4
.L_937:
        /*06cc*/ 	.byte	0x04, 0x39
        /*06ce*/ 	.short	(.L_939 - .L_938)


	//   ....[0]....
.L_938:
        /*06d0*/ 	.word	0x00000170
        /*06d4*/ 	.word	0x000000ff
        /*06d8*/ 	.word	0x00028800
        /*06dc*/ 	.short	0x0100
        /*06de*/ 	.byte	0x08
	.zero		1


	//   ....[1]....
        /*06e0*/ 	.word	0x00000180
        /*06e4*/ 	.word	0x000000ff
        /*06e8*/ 	.word	0x00028820
        /*06ec*/ 	.short	0x0100
        /*06ee*/ 	.byte	0x08
	.zero		1


	//   ....[2]....
        /*06f0*/ 	.word	0x00000270
        /*06f4*/ 	.word	0x000000ff
        /*06f8*/ 	.word	0x00028830
        /*06fc*/ 	.short	0x0100
        /*06fe*/ 	.byte	0x08
	.zero		1


	//   ....[3]....
        /*0700*/ 	.word	0x00000280
        /*0704*/ 	.word	0x000000ff
        /*0708*/ 	.word	0x00028840
        /*070c*/ 	.short	0x0100
        /*070e*/ 	.byte	0x08
	.zero		1


	//   ....[4]....
        /*0710*/ 	.word	0x00000290
        /*0714*/ 	.word	0x000000ff
        /*0718*/ 	.word	0x00028838
        /*071c*/ 	.short	0x0100
        /*071e*/ 	.byte	0x08
	.zero		1


	//   ....[5]....
        /*0720*/ 	.word	0x000002a0
        /*0724*/ 	.word	0x000000ff
        /*0728*/ 	.word	0x00028848
        /*072c*/ 	.short	0x0100
        /*072e*/ 	.byte	0x08
	.zero		1


	//   ....[6]....
        /*0730*/ 	.word	0x000003d0
        /*0734*/ 	.word	0x000000ff
        /*0738*/ 	.word	0x00028850
        /*073c*/ 	.short	0x0100
        /*073e*/ 	.byte	0x08
	.zero		1


	//   ....[7]....
        /*0740*/ 	.word	0x000003e0
        /*0744*/ 	.word	0x000000ff
        /*0748*/ 	.word	0x00028860
        /*074c*/ 	.short	0x0100
        /*074e*/ 	.byte	0x08
	.zero		1


	//   ....[8]....
        /*0750*/ 	.word	0x000003f0
        /*0754*/ 	.word	0x000000ff
        /*0758*/ 	.word	0x00028858
        /*075c*/ 	.short	0x0100
        /*075e*/ 	.byte	0x08
	.zero		1


	//   ....[9]....
        /*0760*/ 	.word	0x00000400
        /*0764*/ 	.word	0x000000ff
        /*0768*/ 	.word	0x00028868
        /*076c*/ 	.short	0x0100
        /*076e*/ 	.byte	0x08
	.zero		1


	//   ....[10]....
        /*0770*/ 	.word	0x000004f0
        /*0774*/ 	.word	0x000000ff
        /*0778*/ 	.word	0x00028870
        /*077c*/ 	.short	0x0100
        /*077e*/ 	.byte	0x06
	.zero		1


	//   ....[11]....
        /*0780*/ 	.word	0x00000500
        /*0784*/ 	.word	0x000000ff
        /*0788*/ 	.word	0x00028880
        /*078c*/ 	.short	0x0100
        /*078e*/ 	.byte	0x06
	.zero		1


	//   ....[12]....
        /*0790*/ 	.word	0x00000510
        /*0794*/ 	.word	0x000000ff
        /*0798*/ 	.word	0x00028878
        /*079c*/ 	.short	0x0100
        /*079e*/ 	.byte	0x06
	.zero		1


	//   ....[13]....
        /*07a0*/ 	.word	0x00000520
        /*07a4*/ 	.word	0x000000ff
        /*07a8*/ 	.word	0x00028888
        /*07ac*/ 	.short	0x0100
        /*07ae*/ 	.byte	0x06
	.zero		1


	//   ....[14]....
        /*07b0*/ 	.word	0x00000650
        /*07b4*/ 	.word	0x000000ff
        /*07b8*/ 	.word	0x00028890
        /*07bc*/ 	.short	0x0100
        /*07be*/ 	.byte	0x08
	.zero		1


	//   ....[15]....
        /*07c0*/ 	.word	0x00000660
        /*07c4*/ 	.word	0x000000ff
        /*07c8*/ 	.word	0x000288a0
        /*07cc*/ 	.short	0x0100
        /*07ce*/ 	.byte	0x08
	.zero		1


	//   ....[16]....
        /*07d0*/ 	.word	0x00000670
        /*07d4*/ 	.word	0x000000ff
        /*07d8*/ 	.word	0x00028898
        /*07dc*/ 	.short	0x0100
        /*07de*/ 	.byte	0x08
	.zero		1


	//   ....[17]....
        /*07e0*/ 	.word	0x00000680
        /*07e4*/ 	.word	0x000000ff
        /*07e8*/ 	.word	0x000288a8
        /*07ec*/ 	.short	0x0100
        /*07ee*/ 	.byte	0x08
	.zero		1


	//   ....[18]....
        /*07f0*/ 	.word	0x000007c0
        /*07f4*/ 	.word	0x000000ff
        /*07f8*/ 	.word	0x000288b0
        /*07fc*/ 	.short	0x0100
        /*07fe*/ 	.byte	0x08
	.zero		1


	//   ....[19]....
        /*0800*/ 	.word	0x000007d0
        /*0804*/ 	.word	0x000000ff
        /*0808*/ 	.word	0x000288c0
        /*080c*/ 	.short	0x0100
        /*080e*/ 	.byte	0x08
	.zero		1


	//   ....[20]....
        /*0810*/ 	.word	0x000007e0
        /*0814*/ 	.word	0x000000ff
        /*0818*/ 	.word	0x000288b8
        /*081c*/ 	.short	0x0100
        /*081e*/ 	.byte	0x08
	.zero		1


	//   ....[21]....
        /*0820*/ 	.word	0x000007f0
        /*0824*/ 	.word	0x000000ff
        /*0828*/ 	.word	0x000288c8
        /*082c*/ 	.short	0x0100
        /*082e*/ 	.byte	0x08
	.zero		1


	//   ....[22]....
        /*0830*/ 	.word	0x000016f0
        /*0834*/ 	.word	0x000000ff
        /*0838*/ 	.word	0x00028800
        /*083c*/ 	.short	0x010a
        /*083e*/ 	.byte	0x28
	.zero		1


	//   ....[23]....
        /*0840*/ 	.word	0x00001760
        /*0844*/ 	.word	0x000000ff
        /*0848*/ 	.word	0x00028830
        /*084c*/ 	.short	0x010a
        /*084e*/ 	.byte	0x28
	.zero		1


	//   ....[24]....
        /*0850*/ 	.word	0x000017c0
        /*0854*/ 	.word	0x000000ff
        /*0858*/ 	.word	0x00028830
        /*085c*/ 	.short	0x010a
        /*085e*/ 	.byte	0x28
	.zero		1


	//   ....[25]....
        /*0860*/ 	.word	0x00001f10
        /*0864*/ 	.word	0x000000ff
        /*0868*/ 	.word	0x00000000
        /*086c*/ 	.short	0x0101
        /*086e*/ 	.byte	0x06
	.zero		1


	//   ....[26]....
        /*0870*/ 	.word	0x00004d40
        /*0874*/ 	.word	0x000000ff
        /*0878*/ 	.word	0x00028830
        /*087c*/ 	.short	0x010a
        /*087e*/ 	.byte	0x06
	.zero		1


	//   ....[27]....
        /*0880*/ 	.word	0x00004d80
        /*0884*/ 	.word	0x000000ff
        /*0888*/ 	.word	0x00028830
        /*088c*/ 	.short	0x010a
        /*088e*/ 	.byte	0x06
	.zero		1


	//   ....[28]....
        /*0890*/ 	.word	0x000050f0
        /*0894*/ 	.word	0x000000ff
        /*0898*/ 	.word	0x00028850
        /*089c*/ 	.short	0x010a
        /*089e*/ 	.byte	0x06
	.zero		1


	//   ....[29]....
        /*08a0*/ 	.word	0x00005130
        /*08a4*/ 	.word	0x000000ff
        /*08a8*/ 	.word	0x00028850
        /*08ac*/ 	.short	0x010a
        /*08ae*/ 	.byte	0x06
	.zero		1


	//   ....[30]....
        /*08b0*/ 	.word	0x00005550
        /*08b4*/ 	.word	0x000000ff
        /*08b8*/ 	.word	0x00000000
        /*08bc*/ 	.short	0x0101
        /*08be*/ 	.byte	0x06
	.zero		1


	//   ....[31]....
        /*08c0*/ 	.word	0x000077f0
        /*08c4*/ 	.word	0x000000ff
        /*08c8*/ 	.word	0x00000000
        /*08cc*/ 	.short	0x0101
        /*08ce*/ 	.byte	0x06
	.zero		1


	//   ....[32]....
        /*08d0*/ 	.word	0x00008160
        /*08d4*/ 	.word	0x000000ff
        /*08d8*/ 	.word	0x00028830
        /*08dc*/ 	.short	0x010a
        /*08de*/ 	.byte	0x06
	.zero		1


	//   ....[33]....
        /*08e0*/ 	.word	0x000081a0
        /*08e4*/ 	.word	0x000000ff
        /*08e8*/ 	.word	0x00028830
        /*08ec*/ 	.short	0x010a
        /*08ee*/ 	.byte	0x06
	.zero		1


	//   ....[34]....
        /*08f0*/ 	.word	0x00008510
        /*08f4*/ 	.word	0x000000ff
        /*08f8*/ 	.word	0x00028850
        /*08fc*/ 	.short	0x010a
        /*08fe*/ 	.byte	0x06
	.zero		1


	//   ....[35]....
        /*0900*/ 	.word	0x00008550
        /*0904*/ 	.word	0x000000ff
        /*0908*/ 	.word	0x00028850
        /*090c*/ 	.short	0x010a
        /*090e*/ 	.byte	0x06
	.zero		1


	//   ....[36]....
        /*0910*/ 	.word	0x00008950
        /*0914*/ 	.word	0x000000ff
        /*0918*/ 	.word	0x00000000
        /*091c*/ 	.short	0x0101
        /*091e*/ 	.byte	0x06
	.zero		1


	//   ....[37]....
        /*0920*/ 	.word	0x00009b00
        /*0924*/ 	.word	0x000000ff
        /*0928*/ 	.word	0x00000000
        /*092c*/ 	.short	0x0101
        /*092e*/ 	.byte	0x06
	.zero		1


	//   ....[38]....
        /*0930*/ 	.word	0x0000a230
        /*0934*/ 	.word	0x000000ff
        /*0938*/ 	.word	0x00028830
        /*093c*/ 	.short	0x010a
        /*093e*/ 	.byte	0x06
	.zero		1


	//   ....[39]....
        /*0940*/ 	.word	0x0000a270
        /*0944*/ 	.word	0x000000ff
        /*0948*/ 	.word	0x00028830
        /*094c*/ 	.short	0x010a
        /*094e*/ 	.byte	0x06
	.zero		1


	//   ....[40]....
        /*0950*/ 	.word	0x0000a5a0
        /*0954*/ 	.word	0x000000ff
        /*0958*/ 	.word	0x00028850
        /*095c*/ 	.short	0x010a
        /*095e*/ 	.byte	0x06
	.zero		1


	//   ....[41]....
        /*0960*/ 	.word	0x0000a5e0
        /*0964*/ 	.word	0x000000ff
        /*0968*/ 	.word	0x00028850
        /*096c*/ 	.short	0x010a
        /*096e*/ 	.byte	0x06
	.zero		1


	//   ....[42]....
        /*0970*/ 	.word	0x0000a9e0
        /*0974*/ 	.word	0x000000ff
        /*0978*/ 	.word	0x00000000
        /*097c*/ 	.short	0x0101
        /*097e*/ 	.byte	0x06
	.zero		1


	//   ....[43]....
        /*0980*/ 	.word	0x0000cc80
        /*0984*/ 	.word	0x000000ff
        /*0988*/ 	.word	0x00000000
        /*098c*/ 	.short	0x0101
        /*098e*/ 	.byte	0x06
	.zero		1


	//   ....[44]....
        /*0990*/ 	.word	0x0000d280
        /*0994*/ 	.word	0x000000ff
        /*0998*/ 	.word	0x00028850
        /*099c*/ 	.short	0x010a
        /*099e*/ 	.byte	0x05
	.zero		1


	//   ....[45]....
        /*09a0*/ 	.word	0x0000d2c0
        /*09a4*/ 	.word	0x000000ff
        /*09a8*/ 	.word	0x00028850
        /*09ac*/ 	.short	0x010a
        /*09ae*/ 	.byte	0x05
	.zero		1


	//   ....[46]....
        /*09b0*/ 	.word	0x0000d870
        /*09b4*/ 	.word	0x000000ff
        /*09b8*/ 	.word	0x00000000
        /*09bc*/ 	.short	0x0101
        /*09be*/ 	.byte	0x04
	.zero		1


	//   ....[47]....
        /*09c0*/ 	.word	0x0000e490
        /*09c4*/ 	.word	0x000000ff
        /*09c8*/ 	.word	0x00000000
        /*09cc*/ 	.short	0x0101
        /*09ce*/ 	.byte	0x04
	.zero		1


	//   ....[48]....
        /*09d0*/ 	.word	0x000107e0
        /*09d4*/ 	.word	0x000000ff
        /*09d8*/ 	.word	0x00028840
        /*09dc*/ 	.short	0x010a
        /*09de*/ 	.byte	0x2e
	.zero		1


	//   ....[49]....
        /*09e0*/ 	.word	0x00010f30
        /*09e4*/ 	.word	0x000000ff
        /*09e8*/ 	.word	0x00028830
        /*09ec*/ 	.short	0x0107
        /*09ee*/ 	.byte	0x2e
	.zero		1


	//   ....[50]....
        /*09f0*/ 	.word	0x00010fa0
        /*09f4*/ 	.word	0x000000ff
        /*09f8*/ 	.word	0x00028830
        /*09fc*/ 	.short	0x0101
        /*09fe*/ 	.byte	0x2e
	.zero		1


	//   ....[51]....
        /*0a00*/ 	.word	0x00011930
        /*0a04*/ 	.word	0x000000ff
        /*0a08*/ 	.word	0x00028800
        /*0a0c*/ 	.short	0x0107
        /*0a0e*/ 	.byte	0x2e
	.zero		1


	//   ....[52]....
        /*0a10*/ 	.word	0x00011970
        /*0a14*/ 	.word	0x000000ff
        /*0a18*/ 	.word	0x00028800
        /*0a1c*/ 	.short	0x0101
        /*0a1e*/ 	.byte	0x2e
	.zero		1


	//   ....[53]....
        /*0a20*/ 	.word	0x000119a0
        /*0a24*/ 	.word	0x000000ff
        /*0a28*/ 	.word	0x00028820
        /*0a2c*/ 	.short	0x010a
        /*0a2e*/ 	.byte	0x2e
	.zero		1


	//   ....[54]....
        /*0a30*/ 	.word	0x00011d00
        /*0a34*/ 	.word	0x00000022
        /*0a38*/ 	.word	0x00028840
        /*0a3c*/ 	.short	0x010a
        /*0a3e*/ 	.byte	0x3f
	.zero		1


	//   ....[55]....
        /*0a40*/ 	.word	0x00012260
        /*0a44*/ 	.word	0x00000022
        /*0a48*/ 	.word	0x00028830
        /*0a4c*/ 	.short	0x0107
        /*0a4e*/ 	.byte	0x3f
	.zero		1


	//   ....[56]....
        /*0a50*/ 	.word	0x00012310
        /*0a54*/ 	.word	0x00000022
        /*0a58*/ 	.word	0x00028830
        /*0a5c*/ 	.short	0x0101
        /*0a5e*/ 	.byte	0x3f
	.zero		1


	//   ....[57]....
        /*0a60*/ 	.word	0x00012370
        /*0a64*/ 	.word	0x00000000
        /*0a68*/ 	.word	0x00028860
        /*0a6c*/ 	.short	0x010a
        /*0a6e*/ 	.byte	0x3f
	.zero		1


	//   ....[58]....
        /*0a70*/ 	.word	0x000128c0
        /*0a74*/ 	.word	0x00000000
        /*0a78*/ 	.word	0x00028850
        /*0a7c*/ 	.short	0x0107
        /*0a7e*/ 	.byte	0x3f
	.zero		1


	//   ....[59]....
        /*0a80*/ 	.word	0x000129a0
        /*0a84*/ 	.word	0x00000000
        /*0a88*/ 	.word	0x00028850
        /*0a8c*/ 	.short	0x0101
        /*0a8e*/ 	.byte	0x3f
	.zero		1


	//   ....[60]....
        /*0a90*/ 	.word	0x00012b30
        /*0a94*/ 	.word	0x00000000
        /*0a98*/ 	.word	0x00028860
        /*0a9c*/ 	.short	0x010a
        /*0a9e*/ 	.byte	0x3f
	.zero		1


	//   ....[61]....
        /*0aa0*/ 	.word	0x00013070
        /*0aa4*/ 	.word	0x00000000
        /*0aa8*/ 	.word	0x00028850
        /*0aac*/ 	.short	0x0107
        /*0aae*/ 	.byte	0x3f
	.zero		1


	//   ....[62]....
        /*0ab0*/ 	.word	0x00013120
        /*0ab4*/ 	.word	0x00000000
        /*0ab8*/ 	.word	0x00028850
        /*0abc*/ 	.short	0x0101
        /*0abe*/ 	.byte	0x3f
	.zero		1


	//   ....[63]....
        /*0ac0*/ 	.word	0x000131c0
        /*0ac4*/ 	.word	0x00000007
        /*0ac8*/ 	.word	0x00028820
        /*0acc*/ 	.short	0x010a
        /*0ace*/ 	.byte	0x3f
	.zero		1


	//   ....[64]....
        /*0ad0*/ 	.word	0x000132f0
        /*0ad4*/ 	.word	0x00000005
        /*0ad8*/ 	.word	0x00028840
        /*0adc*/ 	.short	0x010a
        /*0ade*/ 	.byte	0x3f
	.zero		1


	//   ....[65]....
        /*0ae0*/ 	.word	0x00013390
        /*0ae4*/ 	.word	0x00000007
        /*0ae8*/ 	.word	0x00028840
        /*0aec*/ 	.short	0x010a
        /*0aee*/ 	.byte	0x3f
	.zero		1


	//   ....[66]....
        /*0af0*/ 	.word	0x000133d0
        /*0af4*/ 	.word	0x00000005
        /*0af8*/ 	.word	0x00028860
        /*0afc*/ 	.short	0x010a
        /*0afe*/ 	.byte	0x3f
	.zero		1


	//   ....[67]....
        /*0b00*/ 	.word	0x00013410
        /*0b04*/ 	.word	0x00000007
        /*0b08*/ 	.word	0x00028860
        /*0b0c*/ 	.short	0x010a
        /*0b0e*/ 	.byte	0x3f
	.zero		1


	//   ....[68]....
        /*0b10*/ 	.word	0x00013480
        /*0b14*/ 	.word	0x00000003
        /*0b18*/ 	.word	0x00028800
        /*0b1c*/ 	.short	0x010a
        /*0b1e*/ 	.byte	0x3f
	.zero		1


	//   ....[69]....
        /*0b20*/ 	.word	0x000134e0
        /*0b24*/ 	.word	0x00000003
        /*0b28*/ 	.word	0x00028830
        /*0b2c*/ 	.short	0x010a
        /*0b2e*/ 	.byte	0x3f
	.zero		1


	//   ....[70]....
        /*0b30*/ 	.word	0x00013540
        /*0b34*/ 	.word	0x00000007
        /*0b38*/ 	.word	0x00028830
        /*0b3c*/ 	.short	0x010a
        /*0b3e*/ 	.byte	0x3f
	.zero		1


	//   ....[71]....
        /*0b40*/ 	.word	0x000135a0
        /*0b44*/ 	.word	0x00000007
        /*0b48*/ 	.word	0x00028850
        /*0b4c*/ 	.short	0x010a
        /*0b4e*/ 	.byte	0x3f
	.zero		1


	//   ....[72]....
        /*0b50*/ 	.word	0x00013600
        /*0b54*/ 	.word	0x00000007
        /*0b58*/ 	.word	0x00028830
        /*0b5c*/ 	.short	0x010a
        /*0b5e*/ 	.byte	0x3f
	.zero		1


	//   ....[73]....
        /*0b60*/ 	.word	0x00013660
        /*0b64*/ 	.word	0x00000007
        /*0b68*/ 	.word	0x00028850
        /*0b6c*/ 	.short	0x010a
        /*0b6e*/ 	.byte	0x3f
	.zero		1


	//   ....[74]....
        /*0b70*/ 	.word	0x000136c0
        /*0b74*/ 	.word	0x00000007
        /*0b78*/ 	.word	0x00028830
        /*0b7c*/ 	.short	0x010a
        /*0b7e*/ 	.byte	0x3f
	.zero		1


	//   ....[75]....
        /*0b80*/ 	.word	0x00013720
        /*0b84*/ 	.word	0x00000007
        /*0b88*/ 	.word	0x00028850
        /*0b8c*/ 	.short	0x010a
        /*0b8e*/ 	.byte	0x3f
	.zero		1


	//   ....[76]....
        /*0b90*/ 	.word	0x00013780
        /*0b94*/ 	.word	0x00000003
        /*0b98*/ 	.word	0x00028850
        /*0b9c*/ 	.short	0x010a
        /*0b9e*/ 	.byte	0x3f
	.zero		1


	//   ....[77]....
        /*0ba0*/ 	.word	0x00013860
        /*0ba4*/ 	.word	0x0000000a
        /*0ba8*/ 	.word	0x00028840
        /*0bac*/ 	.short	0x010a
        /*0bae*/ 	.byte	0x3f
	.zero		1


	//   ....[78]....
        /*0bb0*/ 	.word	0x00014ca0
        /*0bb4*/ 	.word	0x00000003
        /*0bb8*/ 	.word	0x00028820
        /*0bbc*/ 	.short	0x010a
        /*0bbe*/ 	.byte	0x3f
	.zero		1


	//   ....[79]....
        /*0bc0*/ 	.word	0x00014cf0
        /*0bc4*/ 	.word	0x00000022
        /*0bc8*/ 	.word	0x00028840
        /*0bcc*/ 	.short	0x010a
        /*0bce*/ 	.byte	0x3f
	.zero		1


	//   ....[80]....
        /*0bd0*/ 	.word	0x000156b0
        /*0bd4*/ 	.word	0x00000000
        /*0bd8*/ 	.word	0x00028860
        /*0bdc*/ 	.short	0x010a
        /*0bde*/ 	.byte	0x3f
	.zero		1


	//   ....[81]....
        /*0be0*/ 	.word	0x000161d0
        /*0be4*/ 	.word	0x00000000
        /*0be8*/ 	.word	0x00028860
        /*0bec*/ 	.short	0x010a
        /*0bee*/ 	.byte	0x3f
	.zero		1


	//   ....[82]....
        /*0bf0*/ 	.word	0x00016c80
        /*0bf4*/ 	.word	0x00000007
        /*0bf8*/ 	.word	0x00028820
        /*0bfc*/ 	.short	0x010a
        /*0bfe*/ 	.byte	0x3f
	.zero		1


	//   ....[83]....
        /*0c00*/ 	.word	0x00016df0
        /*0c04*/ 	.word	0x00000005
        /*0c08*/ 	.word	0x00028840
        /*0c0c*/ 	.short	0x010a
        /*0c0e*/ 	.byte	0x3f
	.zero		1


	//   ....[84]....
        /*0c10*/ 	.word	0x00016e40
        /*0c14*/ 	.word	0x00000007
        /*0c18*/ 	.word	0x00028840
        /*0c1c*/ 	.short	0x010a
        /*0c1e*/ 	.byte	0x3f
	.zero		1


	//   ....[85]....
        /*0c20*/ 	.word	0x00016e90
        /*0c24*/ 	.word	0x00000005
        /*0c28*/ 	.word	0x00028860
        /*0c2c*/ 	.short	0x010a
        /*0c2e*/ 	.byte	0x3f
	.zero		1


	//----- nvinfo : EIATTR_NUM_MBARRIERS
	.align		4
.L_939:
        /*0c30*/ 	.byte	0x03, 0x38
        /*0c32*/ 	.short	0x0016


	//----- nvinfo : EIATTR_EXIT_INSTR_OFFSETS
	.align		4
        /*0c34*/ 	.byte	0x04, 0x1c
        /*0c36*/ 	.short	(.L_941 - .L_940)


	//   ....[0]....
.L_940:
        /*0c38*/ 	.word	0x00013460


	//----- nvinfo : EIATTR_MAX_THREADS
	.align		4
.L_941:
        /*0c3c*/ 	.byte	0x04, 0x05
        /*0c3e*/ 	.short	(.L_943 - .L_942)
.L_942:
        /*0c40*/ 	.word	0x00000180
        /*0c44*/ 	.word	0x00000001
        /*0c48*/ 	.word	0x00000001


	//----- nvinfo : EIATTR_CRS_STACK_SIZE
	.align		4
.L_943:
        /*0c4c*/ 	.byte	0x04, 0x1e
        /*0c4e*/ 	.short	(.L_945 - .L_944)
.L_944:
        /*0c50*/ 	.word	0x00000000


	//----- nvinfo : EIATTR_CBANK_PARAM_SIZE
	.align		4
.L_945:
        /*0c54*/ 	.byte	0x03, 0x19
        /*0c56*/ 	.short	0x0a70


	//----- nvinfo : EIATTR_PARAM_CBANK
	.align		4
        /*0c58*/ 	.byte	0x04, 0x0a
        /*0c5a*/ 	.short	(.L_947 - .L_946)
	.align		4
.L_946:
        /*0c5c*/ 	.word	index@(.nv.constant0._ZN7cutlass13device_kernelIN5flash11enable_sm90INS1_16FlashAttnFwdSm90INS1_25CollectiveMainloopFwdSm90ILi2EN4cute5tupleIJNS5_1CILi1EEES8_S8_EEENS6_IJNS7_ILi128EEESA_SA_EEELi128ENS_6half_tEfNS_4arch4Sm90ELb0ELb1ELb0ELb0ELb1ELb0ELb0ELb1ELb1ELb1ELb1ELb0EEENS1_21CollectiveEpilogueFwdISB_S9_SC_SE_Li256ELb0ELb1ELb1ELb0EEENS1_19SingleTileSchedulerILb0ELb1ELb1ELi128EEEEEEEEEvNT_6ParamsE)
        /*0c60*/ 	.short	0x0210
        /*0c62*/ 	.short	0x0a70


	//----- nvinfo : EIATTR_SW_WAR
	.align		4
.L_947:
        /*0c64*/ 	.byte	0x04, 0x36
        /*0c66*/ 	.short	(.L_949 - .L_948)
.L_948:
        /*0c68*/ 	.word	0x00000008
.L_949:


//--------------------- .nv.info._ZN7cutlass13device_kernelIN5flash11enable_sm90INS1_16FlashAttnFwdSm90INS1_25CollectiveMainloopFwdSm90ILi2EN4cute5tupleIJNS5_1CILi1EEES8_S8_EEENS6_IJNS7_ILi128EEESA_SA_EEELi128ENS_6half_tEfNS_4arch4Sm90ELb0ELb1ELb0ELb1ELb1ELb0ELb0ELb1ELb1ELb1ELb1ELb0EEENS1_21CollectiveEpilogueFwdISB_S9_SC_SE_Li256ELb1ELb1ELb1ELb0EEENS1_36VarlenDynamicPersistentTileSchedulerILi128ELi128ELi256ELi128ELb1ELb1ELb1ELb1ELb0ELb1EEEEEEEEEvNT_6ParamsE --------------------------
	.section	.nv.info._ZN7cutlass13device_kernelIN5flash11enable_sm90INS1_16FlashAttnFwdSm90INS1_25CollectiveMainloopFwdSm90ILi2EN4cute5tupleIJNS5_1CILi1EEES8_S8_EEENS6_IJNS7_ILi128EEESA_SA_EEELi128ENS_6half_tEfNS_4arch4Sm90ELb0ELb1ELb0ELb1ELb1ELb0ELb0ELb1ELb1ELb1ELb1ELb0EEENS1_21CollectiveEpilogueFwdISB_S9_SC_SE_Li256ELb1ELb1ELb1ELb0EEENS1_36VarlenDynamicPersistentTileSchedulerILi128ELi128ELi256ELi128ELb1ELb1ELb1ELb1ELb0ELb1EEEEEEEEEvNT_6ParamsE,"",@"SHT_CUDA_INFO"
	.sectionflags	@""
	.align	4


	//----- nvinfo : EIATTR_CUDA_API_VERSION
	.align		4
        /*0000*/ 	.byte	0x04, 0x37
        /*0002*/ 	.short	(.L_951 - .L_950)
.L_950:
        /*0004*/ 	.word	0x00000082


	//----- nvinfo : EIATTR_KPARAM_INFO
	.align		4
.L_951:
        /*0008*/ 	.byte	0x04, 0x17
        /*000a*/ 	.short	(.L_953 - .L_952)
.L_952:
        /*000c*/ 	.word	0x00000000
        /*0010*/ 	.short	0x0000
        /*0012*/ 	.short	0x0070
        /*0014*/ 	.byte	0x00, 0xf0, 0x01, 0x2a


	//----- nvinfo : EIATTR_SPARSE_MMA_MASK
	.align		4
.L_953:
        /*0018*/ 	.byte	0x03, 0x50
        /*001a*/ 	.short	0x0000


	//----- nvinfo : EIATTR_MAXREG_COUNT
	.align		4
        /*001c*/ 	.byte	0x03, 0x1b
        /*001e*/ 	.short	0x00a8


	//----- nvinfo : EIATTR_NUM_BARRIERS
	.align		4
        /*0020*/ 	.byte	0x02, 0x4c
        /*0022*/ 	.byte	0x10
	.zero		1


	//----- nvinfo : EIATTR_EXTERNS
	.align		4
        /*0024*/ 	.byte	0x04, 0x0f
        /*0026*/ 	.short	(.L_955 - .L_954)


	//   ....[0]....
	.align		4
.L_954:
        /*0028*/ 	.word	index@(__assertfail)


	//----- nvinfo : EIATTR_ANNOTATIONS
	.align		4
.L_955:
        /*002c*/ 	.byte	0x04, 0x55
        /*002e*/ 	.short	(.L_957 - .L_956)


	//   ....[0]....
.L_956:
        /* <DEDUP_REMOVED lines=11> */


	//----- nvinfo : EIATTR_MERCURY_ISA_VERSION
	.align		4
.L_957:
        /*00c8*/ 	.byte	0x03, 0x5f
        /*00ca*/ 	.short	0x0101


	//----- nvinfo : EIATTR_UNUSED_LOAD_BYTE_OFFSET
	.align		4
        /*00cc*/ 	.byte	0x04, 0x44
        /*00ce*/ 	.short	(.L_959 - .L_958)


	//   ....[0]....
.L_958:
        /*00d0*/ 	.word	0x00000980
        /*00d4*/ 	.word	0x0000fff0


	//   ....[1]....
        /*00d8*/ 	.word	0x0000e410
        /*00dc*/ 	.word	0x0000fff0


	//----- nvinfo : EIATTR_INT_WARP_WIDE_INSTR_OFFSETS
	.align		4
.L_959:
        /*00e0*/ 	.byte	0x04, 0x31
        /*00e2*/ 	.short	(.L_961 - .L_960)


	//   ....[0]....
.L_960:
        /*00e4*/ 	.word	0x000000c0


	//   ....[1]....
        /*00e8*/ 	.word	0x000000d0


	//   ....[2]....
        /*00ec*/ 	.word	0x00000170


	//   ....[3]....
        /*00f0*/ 	.word	0x00012f50


	//   ....[4]....
        /*00f4*/ 	.word	0x00012fe0


	//   ....[5]....
        /*00f8*/ 	.word	0x00015dd0


	//   ....[6]....
        /*00fc*/ 	.word	0x00015e60


	//----- nvinfo : EIATTR_COOP_GROUP_MASK_REGIDS
	.align		4
.L_961:
        /*0100*/ 	.byte	0x04, 0x29
        /*0102*/ 	.short	(.L_963 - .L_962)


	//   ....[0]....
.L_962:
        /*0104*/ 	.word	0xffffffff


	//   ....[1]....
        /*0108*/ 	.word	0xffffffff


	//   ....[2]....
        /*010c*/ 	.word	0xffffffff


	//   ....[3]....
        /*0110*/ 	.word	0xffffffff


	//   ....[4]....
        /*0114*/ 	.word	0xffffffff


	//   ....[5]....
        /*0118*/ 	.word	0xffffffff


	//   ....[6]....
        /*011c*/ 	.word	0xffffffff


	//   ....[7]....
        /*0120*/ 	.word	0xffffffff


	//   ....[8]....
        /*0124*/ 	.word	0xffffffff


	//   ....[9]....
        /*0128*/ 	.word	0xffffffff


	//   ....[10]....
        /*012c*/ 	.word	0xffffffff


	//   ....[11]....
        /*0130*/ 	.word	0xffffffff


	//   ....[12]....
        /*0134*/ 	.word	0xffffffff


	//   ....[13]....
        /*0138*/ 	.word	0xffffffff


	//   ....[14]....
        /*013c*/ 	.word	0xffffffff


	//   ....[15]....
        /*0140*/ 	.word	0xffffffff


	//   ....[16]....
        /*0144*/ 	.word	0xffffffff


	//   ....[17]....
        /*0148*/ 	.word	0xffffffff


	//   ....[18]....
        /*014c*/ 	.word	0xffffffff


	//   ....[19]....
        /*0150*/ 	.word	0xffffffff


	//   ....[20]....
        /*0154*/ 	.word	0xffffffff


	//   ....[21]....
        /*0158*/ 	.word	0xffffffff


	//   ....[22]....
        /*015c*/ 	.word	0xffffffff


	//   ....[23]....
        /*0160*/ 	.word	0xffffffff


	//   ....[24]....
        /*0164*/ 	.word	0xffffffff


	//   ....[25]....
        /*0168*/ 	.word	0xffffffff


	//   ....[26]....
        /*016c*/ 	.word	0xffffffff


	//   ....[27]....
        /*0170*/ 	.word	0xffffffff


	//   ....[28]....
        /*0174*/ 	.word	0xffffffff


	//   ....[29]....
        /*0178*/ 	.word	0xffffffff


	//   ....[30]....
        /*017c*/ 	.word	0xffffffff


	//   ....[31]....
        /*0180*/ 	.word	0xffffffff


	//   ....[32]....
        /*0184*/ 	.word	0xffffffff


	//   ....[33]....
        /*0188*/ 	.word	0xffffffff


	//   ....[34]....
        /*018c*/ 	.word	0xffffffff


	//   ....[35]....
        /*0190*/ 	.word	0xffffffff


	//   ....[36]....
        /*0194*/ 	.word	0xffffffff


	//   ....[37]....
        /*0198*/ 	.word	0xffffffff


	//   ....[38]....
        /*019c*/ 	.word	0xffffffff


	//   ....[39]....
        /*01a0*/ 	.word	0xffffffff


	//   ....[40]....
        /*01a4*/ 	.word	0xffffffff


	//   ....[41]....
        /*01a8*/ 	.word	0xffffffff


	//   ....[42]....
        /*01ac*/ 	.word	0xffffffff


	//   ....[43]....
        /*01b0*/ 	.word	0xffffffff


	//   ....[44]....
        /*01b4*/ 	.word	0xffffffff


	//   ....[45]....
        /*01b8*/ 	.word	0xffffffff


	//   ....[46]....
        /*01bc*/ 	.word	0xffffffff


	//   ....[47]....
        /*01c0*/ 	.word	0xffffffff


	//   ....[48]....
        /*01c4*/ 	.word	0xffffffff


	//   ....[49]....
        /*01c8*/ 	.word	0xffffffff


	//   ....[50]....
        /*01cc*/ 	.word	0xffffffff


	//   ....[51]....
        /*01d0*/ 	.word	0xffffffff


	//   ....[52]....
        /*01d4*/ 	.word	0xffffffff


	//   ....[53]....
        /*01d8*/ 	.word	0xffffffff


	//   ....[54]....
        /*01dc*/ 	.word	0xffffffff


	//   ....[55]....
        /*01e0*/ 	.word	0xffffffff


	//   ....[56]....
        /*01e4*/ 	.word	0xffffffff


	//   ....[57]....
        /*01e8*/ 	.word	0xffffffff


	//   ....[58]....
        /*01ec*/ 	.word	0xffffffff


	//   ....[59]....
        /*01f0*/ 	.word	0xffffffff


	//   ....[60]....
        /*01f4*/ 	.word	0xffffffff


	//   ....[61]....
        /*01f8*/ 	.word	0xffffffff


	//   ....[62]....
        /*01fc*/ 	.word	0xffffffff


	//   ....[63]....
        /*0200*/ 	.word	0xffffffff


	//   ....[64]....
        /*0204*/ 	.word	0xffffffff


	//   ....[65]....
        /*0208*/ 	.word	0xffffffff


	//   ....[66]....
        /*020c*/ 	.word	0xffffffff


	//   ....[67]....
        /*0210*/ 	.word	0xffffffff


	//   ....[68]....
        /*0214*/ 	.word	0xffffffff


	//   ....[69]....
        /*0218*/ 	.word	0xffffffff


	//   ....[70]....
        /*021c*/ 	.word	0xffffffff


	//   ....[71]....
        /*0220*/ 	.word	0xffffffff


	//   ....[72]....
        /*0224*/ 	.word	0xffffffff


	//   ....[73]....
        /*0228*/ 	.word	0xffffffff


	//   ....[74]....
        /*022c*/ 	.word	0xffffffff


	//   ....[75]....
        /*0230*/ 	.word	0xffffffff


	//   ....[76]....
        /*0234*/ 	.word	0xffffffff


	//   ....[77]....
        /*0238*/ 	.word	0xffffffff


	//   ....[78]....
        /*023c*/ 	.word	0xffffffff


	//   ....[79]....
        /*0240*/ 	.word	0xffffffff


	//   ....[80]....
        /*0244*/ 	.word	0xffffffff


	//   ....[81]....
        /*0248*/ 	.word	0xffffffff


	//   ....[82]....
        /*024c*/ 	.word	0xffffffff


	//   ....[83]....
        /*0250*/ 	.word	0xffffffff


	//   ....[84]....
        /*0254*/ 	.word	0xffffffff


	//   ....[85]....
        /*0258*/ 	.word	0xffffffff


	//   ....[86]....
        /*025c*/ 	.word	0xffffffff


	//   ....[87]....
        /*0260*/ 	.word	0xffffffff


	//   ....[88]....
        /*0264*/ 	.word	0xffffffff


	//   ....[89]....
        /*0268*/ 	.word	0xffffffff


	//   ....[90]....
        /*026c*/ 	.word	0xffffffff


	//   ....[91]....
        /*0270*/ 	.word	0xffffffff


	//   ....[92]....
        /*0274*/ 	.word	0xffffffff


	//   ....[93]....
        /*0278*/ 	.word	0xffffffff


	//   ....[94]....
        /*027c*/ 	.word	0xffffffff


	//   ....[95]....
        /*0280*/ 	.word	0xffffffff


	//   ....[96]....
        /*0284*/ 	.word	0xffffffff


	//   ....[97]....
        /*0288*/ 	.word	0xffffffff


	//   ....[98]....
        /*028c*/ 	.word	0xffffffff


	//   ....[99]....
        /*0290*/ 	.word	0xffffffff


	//   ....[100]....
        /*0294*/ 	.word	0xffffffff


	//   ....[101]....
        /*0298*/ 	.word	0xffffffff


	//   ....[102]....
        /*029c*/ 	.word	0xffffffff


	//   ....[103]....
        /*02a0*/ 	.word	0xffffffff


	//   ....[104]....
        /*02a4*/ 	.word	0xffffffff


	//   ....[105]....
        /*02a8*/ 	.word	0xffffffff


	//   ....[106]....
        /*02ac*/ 	.word	0xffffffff


	//   ....[107]....
        /*02b0*/ 	.word	0xffffffff


	//   ....[108]....
        /*02b4*/ 	.word	0xffffffff


	//   ....[109]....
        /*02b8*/ 	.word	0xffffffff


	//   ....[110]....
        /*02bc*/ 	.word	0xffffffff


	//   ....[111]....
        /*02c0*/ 	.word	0xffffffff


	//   ....[112]....
        /*02c4*/ 	.word	0xffffffff


	//   ....[113]....
        /*02c8*/ 	.word	0xffffffff


	//   ....[114]....
        /*02cc*/ 	.word	0xffffffff


	//   ....[115]....
        /*02d0*/ 	.word	0xffffffff


	//   ....[116]....
        /*02d4*/ 	.word	0xffffffff


	//   ....[117]....
        /*02d8*/ 	.word	0xffffffff


	//   ....[118]....
        /*02dc*/ 	.word	0xffffffff


	//   ....[119]....
        /*02e0*/ 	.word	0xffffffff


	//   ....[120]....
        /*02e4*/ 	.word	0xffffffff


	//   ....[121]....
        /*02e8*/ 	.word	0xffffffff


	//   ....[122]....
        /*02ec*/ 	.word	0xffffffff


	//   ....[123]....
        /*02f0*/ 	.word	0xffffffff


	//   ....[124]....
        /*02f4*/ 	.word	0xffffffff


	//   ....[125]....
        /*02f8*/ 	.word	0xffffffff


	//   ....[126]....
        /*02fc*/ 	.word	0xffffffff


	//   ....[127]....
        /*0300*/ 	.word	0xffffffff


	//   ....[128]....
        /*0304*/ 	.word	0xffffffff


	//   ....[129]....
        /*0308*/ 	.word	0xffffffff


	//   ....[130]....
        /*030c*/ 	.word	0xffffffff


	//   ....[131]....
        /*0310*/ 	.word	0xffffffff


	//   ....[132]....
        /*0314*/ 	.word	0xffffffff


	//   ....[133]....
        /*0318*/ 	.word	0xffffffff


	//   ....[134]....
        /*031c*/ 	.word	0xffffffff


	//   ....[135]....
        /*0320*/ 	.word	0xffffffff


	//   ....[136]....
        /*0324*/ 	.word	0xffffffff


	//   ....[137]....
        /*0328*/ 	.word	0xffffffff


	//   ....[138]....
        /*032c*/ 	.word	0xffffffff


	//   ....[139]....
        /*0330*/ 	.word	0xffffffff


	//   ....[140]....
        /*0334*/ 	.word	0xffffffff


	//   ....[141]....
        /*0338*/ 	.word	0xffffffff


	//   ....[142]....
        /*033c*/ 	.word	0xffffffff


	//   ....[143]....
        /*0340*/ 	.word	0xffffffff


	//   ....[144]....
        /*0344*/ 	.word	0xffffffff


	//   ....[145]....
        /*0348*/ 	.word	0xffffffff


	//   ....[146]....
        /*034c*/ 	.word	0xffffffff


	//   ....[147]....
        /*0350*/ 	.word	0xffffffff


	//   ....[148]....
        /*0354*/ 	.word	0xffffffff


	//   ....[149]....
        /*0358*/ 	.word	0xffffffff


	//   ....[150]....
        /*035c*/ 	.word	0xffffffff


	//   ....[151]....
        /*0360*/ 	.word	0xffffffff


	//   ....[152]....
        /*0364*/ 	.word	0xffffffff


	//   ....[153]....
        /*0368*/ 	.word	0xffffffff


	//   ....[154]....
        /*036c*/ 	.word	0xffffffff


	//   ....[155]....
        /*0370*/ 	.word	0xffffffff


	//   ....[156]....
        /*0374*/ 	.word	0xffffffff


	//   ....[157]....
        /*0378*/ 	.word	0xffffffff


	//   ....[158]....
        /*037c*/ 	.word	0xffffffff


	//   ....[159]....
        /*0380*/ 	.word	0xffffffff


	//   ....[160]....
        /*0384*/ 	.word	0xffffffff


	//   ....[161]....
        /*0388*/ 	.word	0xffffffff


	//   ....[162]....
        /*038c*/ 	.word	0xffffffff


	//   ....[163]....
        /*0390*/ 	.word	0xffffffff


	//   ....[164]....
        /*0394*/ 	.word	0xffffffff


	//   ....[165]....
        /*0398*/ 	.word	0xffffffff


	//   ....[166]....
        /*039c*/ 	.word	0xffffffff


	//   ....[167]....
        /*03a0*/ 	.word	0xffffffff


	//   ....[168]....
        /*03a4*/ 	.word	0xffffffff


	//   ....[169]....
        /*03a8*/ 	.word	0xffffffff


	//   ....[170]....
        /*03ac*/ 	.word	0xffffffff


	//   ....[171]....
        /*03b0*/ 	.word	0xffffffff


	//   ....[172]....
        /*03b4*/ 	.word	0xffffffff


	//   ....[173]....
        /*03b8*/ 	.word	0x0500000f


	//   ....[174]....
        /*03bc*/ 	.word	0x0500000f


	//   ....[175]....
        /*03c0*/ 	.word	0x0500000f


	//   ....[176]....
        /*03c4*/ 	.word	0x0500000f


	//   ....[177]....
        /*03c8*/ 	.word	0x0500000f


	//   ....[178]....
        /*03cc*/ 	.word	0x0500000f


	//   ....[179]....
        /*03d0*/ 	.word	0x0500000f


	//   ....[180]....
        /*03d4*/ 	.word	0x0500000f


	//   ....[181]....
        /*03d8*/ 	.word	0x0500000f


	//   ....[182]....
        /*03dc*/ 	.word	0x0500000f


	//   ....[183]....
        /*03e0*/ 	.word	0x0500000f


	//   ....[184]....
        /*03e4*/ 	.word	0x0500000f


	//   ....[185]....
        /*03e8*/ 	.word	0x0500000f


	//   ....[186]....
        /*03ec*/ 	.word	0x0500000f


	//   ....[187]....
        /*03f0*/ 	.word	0x0500000f


	//   ....[188]....
        /*03f4*/ 	.word	0x0500000f


	//   ....[189]....
        /*03f8*/ 	.word	0x0500000f


	//   ....[190]....
        /*03fc*/ 	.word	0x0500000f


	//   ....[191]....
        /*0400*/ 	.word	0x0500000f


	//   ....[192]....
        /*0404*/ 	.word	0x0500000f


	//   ....[193]....
        /*0408*/ 	.word	0x0500000f


	//   ....[194]....
        /*040c*/ 	.word	0x0500000f


	//   ....[195]....
        /*0410*/ 	.word	0x0500000f


	//   ....[196]....
        /*0414*/ 	.word	0x0500000f


	//   ....[197]....
        /*0418*/ 	.word	0x0500000f


	//   ....[198]....
        /*041c*/ 	.word	0x0500000f


	//   ....[199]....
        /*0420*/ 	.word	0x0500000f


	//   ....[200]....
        /*0424*/ 	.word	0x0500000f


	//   ....[201]....
        /*0428*/ 	.word	0x0500000f


	//   ....[202]....
        /*042c*/ 	.word	0x0500000f


	//   ....[203]....
        /*0430*/ 	.word	0x0500000f


	//   ....[204]....
        /*0434*/ 	.word	0x0500000f


	//   ....[205]....
        /*0438*/ 	.word	0x0500000f


	//   ....[206]....
        /*043c*/ 	.word	0x0500000f


	//   ....[207]....
        /*0440*/ 	.word	0x0500000f


	//   ....[208]....
        /*0444*/ 	.word	0x0500000f


	//   ....[209]....
        /*0448*/ 	.word	0x0500000f


	//   ....[210]....
        /*044c*/ 	.word	0x0500000f


	//   ....[211]....
        /*0450*/ 	.word	0x0500000f


	//   ....[212]....
        /*0454*/ 	.word	0x0500000f


	//   ....[213]....
        /*0458*/ 	.word	0x0500000f


	//   ....[214]....
        /*045c*/ 	.word	0x0500000f


	//   ....[215]....
        /*0460*/ 	.word	0x0500000f


	//   ....[216]....
        /*0464*/ 	.word	0x0500000f


	//   ....[217]....
        /*0468*/ 	.word	0x0500000f


	//   ....[218]....
        /*046c*/ 	.word	0x0500000f


	//   ....[219]....
        /*0470*/ 	.word	0x0500000f


	//   ....[220]....
        /*0474*/ 	.word	0x0500000f


	//   ....[221]....
        /*0478*/ 	.word	0x0500000f


	//   ....[222]....
        /*047c*/ 	.word	0x0500000f


	//   ....[223]....
        /*0480*/ 	.word	0x0500000f


	//   ....[224]....
        /*0484*/ 	.word	0x0500000f


	//   ....[225]....
        /*0488*/ 	.word	0x0500000f


	//   ....[226]....
        /*048c*/ 	.word	0x0500000f


	//   ....[227]....
        /*0490*/ 	.word	0x0500000f


	//   ....[228]....
        /*0494*/ 	.word	0x0500000f


	//   ....[229]....
        /*0498*/ 	.word	0x0500000f


	//   ....[230]....
        /*049c*/ 	.word	0x0500000f


	//   ....[231]....
        /*04a0*/ 	.word	0x0500000f


	//   ....[232]....
        /*04a4*/ 	.word	0x0500000f


	//   ....[233]....
        /*04a8*/ 	.word	0x0500000f


	//   ....[234]....
        /*04ac*/ 	.word	0x0500000f


	//   ....[235]....
        /*04b0*/ 	.word	0x0500000f


	//   ....[236]....
        /*04b4*/ 	.word	0x0500000f


	//   ....[237]....
        /*04b8*/ 	.word	0x0500000f


	//   ....[238]....
        /*04bc*/ 	.word	0x0500000f


	//   ....[239]....
        /*04c0*/ 	.word	0x0500000f


	//   ....[240]....
        /*04c4*/ 	.word	0x0500000f


	//   ....[241]....
        /*04c8*/ 	.word	0x0500000f


	//   ....[242]....
        /*04cc*/ 	.word	0x0500000f


	//   ....[243]....
        /*04d0*/ 	.word	0x0500000f


	//   ....[244]....
        /*04d4*/ 	.word	0x0500000f


	//   ....[245]....
        /*04d8*/ 	.word	0x0500000f


	//   ....[246]....
        /*04dc*/ 	.word	0x0500000f


	//   ....[247]....
        /*04e0*/ 	.word	0x0500000f


	//   ....[248]....
        /*04e4*/ 	.word	0x0500000f


	//   ....[249]....
        /*04e8*/ 	.word	0x0500000f


	//   ....[250]....
        /*04ec*/ 	.word	0x0500000f


	//   ....[251]....
        /*04f0*/ 	.word	0x0500000f


	//   ....[252]....
        /*04f4*/ 	.word	0x0500000f


	//   ....[253]....
        /*04f8*/ 	.word	0x0500000f


	//   ....[254]....
        /*04fc*/ 	.word	0x0500000f


	//   ....[255]....
        /*0500*/ 	.word	0x0500000f


	//   ....[0]....
        /*0504*/ 	.word	0x0500000f


	//   ....[1]....
        /*0508*/ 	.word	0x0500000f


	//   ....[2]....
        /*050c*/ 	.word	0x0500000f


	//   ....[3]....
        /*0510*/ 	.word	0x0500000f


	//   ....[4]....
        /*0514*/ 	.word	0x0500000f


	//   ....[5]....
        /*0518*/ 	.word	0x0500000f


	//   ....[6]....
        /*051c*/ 	.word	0x0500000f


	//   ....[7]....
        /*0520*/ 	.word	0x0500000f


	//   ....[8]....
        /*0524*/ 	.word	0x0500000f


	//   ....[9]....
        /*0528*/ 	.word	0x0500000f


	//   ....[10]....
        /*052c*/ 	.word	0x0500000f


	//   ....[11]....
        /*0530*/ 	.word	0x0500000f


	//   ....[12]....
        /*0534*/ 	.word	0x0500000f


	//   ....[13]....
        /*0538*/ 	.word	0x0500000f


	//   ....[14]....
        /*053c*/ 	.word	0x0500000f


	//   ....[15]....
        /*0540*/ 	.word	0x0500000f


	//   ....[16]....
        /*0544*/ 	.word	0x0500000f


	//----- nvinfo : EIATTR_COOP_GROUP_INSTR_OFFSETS
	.align		4
.L_963:
        /*0548*/ 	.byte	0x04, 0x28
        /*054a*/ 	.short	(.L_965 - .L_964)


	//   ....[0]....
.L_964:
        /*054c*/ 	.word	0x00000080


	//   ....[1]....
        /*0550*/ 	.word	0x00000090


	//   ....[2]....
        /*0554*/ 	.word	0x000002d0


	//   ....[3]....
        /*0558*/ 	.word	0x00000430


	//   ....[4]....
        /*055c*/ 	.word	0x00000550


	//   ....[5]....
        /*0560*/ 	.word	0x000006b0


	//   ....[6]....
        /*0564*/ 	.word	0x00001e40


	//   ....[7]....
        /*0568*/ 	.word	0x000026f0


	//   ....[8]....
        /*056c*/ 	.word	0x00003270


	//   ....[9]....
        /*0570*/ 	.word	0x00003ac0


	//   ....[10]....
        /*0574*/ 	.word	0x00003bd0


	//   ....[11]....
        /*0578*/ 	.word	0x00004410


	//   ....[12]....
        /*057c*/ 	.word	0x00004480


	//   ....[13]....
        /*0580*/ 	.word	0x00005d20


	//   ....[14]....
        /*0584*/ 	.word	0x00005f10


	//   ....[15]....
        /*0588*/ 	.word	0x00006b00


	//   ....[16]....
        /*058c*/ 	.word	0x00006c00


	//   ....[17]....
        /*0590*/ 	.word	0x00007440


	//   ....[18]....
        /*0594*/ 	.word	0x000074a0


	//   ....[19]....
        /*0598*/ 	.word	0x00009450


	//   ....[20]....
        /*059c*/ 	.word	0x00009460


	//   ....[21]....
        /*05a0*/ 	.word	0x00009490


	//   ....[22]....
        /*05a4*/ 	.word	0x000094a0


	//   ....[23]....
        /*05a8*/ 	.word	0x0000b1c0


	//   ....[24]....
        /*05ac*/ 	.word	0x0000b3b0


	//   ....[25]....
        /*05b0*/ 	.word	0x0000bfa0


	//   ....[26]....
        /*05b4*/ 	.word	0x0000c0a0


	//   ....[27]....
        /*05b8*/ 	.word	0x0000c8e0


	//   ....[28]....
        /*05bc*/ 	.word	0x0000c940


	//   ....[29]....
        /*05c0*/ 	.word	0x0000dab0


	//   ....[30]....
        /*05c4*/ 	.word	0x0000dae0


	//   ....[31]....
        /*05c8*/ 	.word	0x0000dbc0


	//   ....[32]....
        /*05cc*/ 	.word	0x0000dbd0


	//   ....[33]....
        /*05d0*/ 	.word	0x0000ef40


	//   ....[34]....
        /*05d4*/ 	.word	0x0000ef80


	//   ....[35]....
        /*05d8*/ 	.word	0x0000efb0


	//   ....[36]....
        /*05dc*/ 	.word	0x0000efe0


	//   ....[37]....
        /*05e0*/ 	.word	0x0000f6c0


	//   ....[38]....
        /*05e4*/ 	.word	0x0000f6f0


	//   ....[39]....
        /*05e8*/ 	.word	0x0000f7b0


	//   ....[40]....
        /*05ec*/ 	.word	0x0000f7d0


	//   ....[41]....
        /*05f0*/ 	.word	0x0000f890


	//   ....[42]....
        /*05f4*/ 	.word	0x0000f8b0


	//   ....[43]....
        /*05f8*/ 	.word	0x0000f980


	//   ....[44]....
        /*05fc*/ 	.word	0x0000f9a0


	//   ....[45]....
        /*0600*/ 	.word	0x0000fd30


	//   ....[46]....
        /*0604*/ 	.word	0x0000fd60


	//   ....[47]....
        /*0608*/ 	.word	0x000101a0


	//   ....[48]....
        /*060c*/ 	.word	0x000101b0


	//   ....[49]....
        /*0610*/ 	.word	0x00010ee0


	//   ....[50]....
        /*0614*/ 	.word	0x00010f00


	//   ....[51]....
        /*0618*/ 	.word	0x00010fc0


	//   ....[52]....
        /*061c*/ 	.word	0x00010fe0


	//   ....[53]....
        /*0620*/ 	.word	0x000110a0


	//   ....[54]....
        /*0624*/ 	.word	0x000110c0


	//   ....[55]....
        /*0628*/ 	.word	0x00011190


	//   ....[56]....
        /*062c*/ 	.word	0x000111b0


	//   ....[57]....
        /*0630*/ 	.word	0x00011310


	//   ....[58]....
        /*0634*/ 	.word	0x00011500


	//   ....[59]....
        /*0638*/ 	.word	0x00011530


	//   ....[60]....
        /*063c*/ 	.word	0x00011560


	//   ....[61]....
        /*0640*/ 	.word	0x00011590


	//   ....[62]....
        /*0644*/ 	.word	0x000115c0


	//   ....[63]....
        /*0648*/ 	.word	0x000115f0


	//   ....[64]....
        /*064c*/ 	.word	0x00011760


	//   ....[65]....
        /*0650*/ 	.word	0x00011790


	//   ....[66]....
        /*0654*/ 	.word	0x000117c0


	//   ....[67]....
        /*0658*/ 	.word	0x000117f0


	//   ....[68]....
        /*065c*/ 	.word	0x00011820


	//   ....[69]....
        /*0660*/ 	.word	0x00011850


	//   ....[70]....
        /*0664*/ 	.word	0x000118e0


	//   ....[71]....
        /*0668*/ 	.word	0x00011910


	//   ....[72]....
        /*066c*/ 	.word	0x00011920


	//   ....[73]....
        /*0670*/ 	.word	0x00011960


	//   ....[74]....
        /*0674*/ 	.word	0x00013a50


	//   ....[75]....
        /*0678*/ 	.word	0x00013a70


	//   ....[76]....
        /*067c*/ 	.word	0x00013b10


	//   ....[77]....
        /*0680*/ 	.word	0x00013b30


	//   ....[78]....
        /*0684*/ 	.word	0x00013bc0


	//   ....[79]....
        /*0688*/ 	.word	0x00013be0


	//   ....[80]....
        /*068c*/ 	.word	0x00013c70


	//   ....[81]....
        /*0690*/ 	.word	0x00013c90


	//   ....[82]....
        /*0694*/ 	.word	0x00013d20


	//   ....[83]....
        /*0698*/ 	.word	0x00013d40


	//   ....[84]....
        /*069c*/ 	.word	0x00013dd0


	//   ....[85]....
        /*06a0*/ 	.word	0x00013df0


	//   ....[86]....
        /*06a4*/ 	.word	0x00013e80


	//   ....[87]....
        /*06a8*/ 	.word	0x00013ea0


	//   ....[88]....
        /*06ac*/ 	.word	0x00013eb0


	//   ....[89]....
        /*06b0*/ 	.word	0x00013f30


	//   ....[90]....
        /*06b4*/ 	.word	0x00014640


	//   ....[91]....
        /*06b8*/ 	.word	0x00014670


	//   ....[92]....
        /*06bc*/ 	.word	0x000146d0


	//   ....[93]....
        /*06c0*/ 	.word	0x00014720


	//   ....[94]....
        /*06c4*/ 	.word	0x00014770


	//   ....[95]....
        /*06c8*/ 	.word	0x000147c0


	//   ....[96]....
        /*06cc*/ 	.word	0x00014810


	//   ....[97]....
        /*06d0*/ 	.word	0x00014860


	//   ....[98]....
        /*06d4*/ 	.word	0x000148b0


	//   ....[99]....
        /*06d8*/ 	.word	0x00014900


	//   ....[100]....
        /*06dc*/ 	.word	0x00014950


	//   ....[101]....
        /*06e0*/ 	.word	0x000149a0


	//   ....[102]....
        /*06e4*/ 	.word	0x000149f0


	//   ....[103]....
        /*06e8*/ 	.word	0x00014a30


	//   ....[104]....
        /*06ec*/ 	.word	0x00014a50


	//   ....[105]....
        /*06f0*/ 	.word	0x00014a90


	//   ....[106]....
        /*06f4*/ 	.word	0x000151c0


	//   ....[107]....
        /*06f8*/ 	.word	0x000151f0


	//   ....[108]....
        /*06fc*/ 	.word	0x00015250


	//   ....[109]....
        /*0700*/ 	.word	0x00015260


	//   ....[110]....
        /*0704*/ 	.word	0x000152b0


	//   ....[111]....
        /*0708*/ 	.word	0x000152c0


	//   ....[112]....
        /*070c*/ 	.word	0x00015310


	//   ....[113]....
        /*0710*/ 	.word	0x00015320


	//   ....[114]....
        /*0714*/ 	.word	0x00015370


	//   ....[115]....
        /*0718*/ 	.word	0x00015380


	//   ....[116]....
        /*071c*/ 	.word	0x000153d0


	//   ....[117]....
        /*0720*/ 	.word	0x000153e0


	//   ....[118]....
        /*0724*/ 	.word	0x00015430


	//   ....[119]....
        /*0728*/ 	.word	0x00015440


	//   ....[120]....
        /*072c*/ 	.word	0x00015450


	//   ....[121]....
        /*0730*/ 	.word	0x000154a0


	//   ....[122]....
        /*0734*/ 	.word	0x000156f0


	//   ....[123]....
        /*0738*/ 	.word	0x00015710


	//   ....[124]....
        /*073c*/ 	.word	0x00015720


	//   ....[125]....
        /*0740*/ 	.word	0x00015790


	//   ....[126]....
        /*0744*/ 	.word	0x000157a0


	//   ....[127]....
        /*0748*/ 	.word	0x00015810


	//   ....[128]....
        /*074c*/ 	.word	0x00015820


	//   ....[129]....
        /*0750*/ 	.word	0x00015890


	//   ....[130]....
        /*0754*/ 	.word	0x000158a0


	//   ....[131]....
        /*0758*/ 	.word	0x00015910


	//   ....[132]....
        /*075c*/ 	.word	0x00015920


	//   ....[133]....
        /*0760*/ 	.word	0x00015990


	//   ....[134]....
        /*0764*/ 	.word	0x000159a0


	//   ....[135]....
        /*0768*/ 	.word	0x00015a10


	//   ....[136]....
        /*076c*/ 	.word	0x00015a20


	//   ....[137]....
        /*0770*/ 	.word	0x00015a30


	//   ....[138]....
        /*0774*/ 	.word	0x00015fa0


	//   ....[139]....
        /*0778*/ 	.word	0x00015fe0


	//   ....[140]....
        /*077c*/ 	.word	0x00016020


	//   ....[141]....
        /*0780*/ 	.word	0x00016040


	//   ....[142]....
        /*0784*/ 	.word	0x00016050


	//   ....[143]....
        /*0788*/ 	.word	0x00016070


	//   ....[144]....
        /*078c*/ 	.word	0x000160e0


	//   ....[145]....
        /*0790*/ 	.word	0x00016100


	//   ....[146]....
        /*0794*/ 	.word	0x00016160


	//   ....[147]....
        /*0798*/ 	.word	0x00016180


	//   ....[148]....
        /*079c*/ 	.word	0x000161e0


	//   ....[149]....
        /*07a0*/ 	.word	0x00016200


	//   ....[150]....
        /*07a4*/ 	.word	0x00016260


	//   ....[151]....
        /*07a8*/ 	.word	0x00016280


	//   ....[152]....
        /*07ac*/ 	.word	0x000162d0


	//   ....[153]....
        /*07b0*/ 	.word	0x000162f0


	//   ....[154]....
        /*07b4*/ 	.word	0x00016740


	//   ....[155]....
        /*07b8*/ 	.word	0x00016750


	//   ....[156]....
        /*07bc*/ 	.word	0x00016790


	//   ....[157]....
        /*07c0*/ 	.word	0x000167d0


	//   ....[158]....
        /*07c4*/ 	.word	0x00016800


	//   ....[159]....
        /*07c8*/ 	.word	0x00016830


	//   ....[160]....
        /*07cc*/ 	.word	0x00016860


	//   ....[161]....
        /*07d0*/ 	.word	0x00016890


	//   ....[162]....
        /*07d4*/ 	.word	0x00016a40


	//   ....[163]....
        /*07d8*/ 	.word	0x00016a70


	//   ....[164]....
        /*07dc*/ 	.word	0x00016aa0


	//   ....[165]....
        /*07e0*/ 	.word	0x00016ad0


	//   ....[166]....
        /*07e4*/ 	.word	0x00016b00


	//   ....[167]....
        /*07e8*/ 	.word	0x00016b30


	//   ....[168]....
        /*07ec*/ 	.word	0x00016bf0


	//   ....[169]....
        /*07f0*/ 	.word	0x00016c10


	//   ....[170]....
        /*07f4*/ 	.word	0x00016c30


	//   ....[171]....
        /*07f8*/ 	.word	0x00016c90


	//   ....[172]....
        /*07fc*/ 	.word	0x000176b0


	//   ....[173]....
        /*0800*/ 	.word	0x00017d30


	//   ....[174]....
        /*0804*/ 	.word	0x00017e20


	//   ....[175]....
        /*0808*/ 	.word	0x00017ec0


	//   ....[176]....
        /*080c*/ 	.word	0x00017f20


	//   ....[177]....
        /*0810*/ 	.word	0x00018020


	//   ....[178]....
        /*0814*/ 	.word	0x00018090


	//   ....[179]....
        /*0818*/ 	.word	0x00018190


	//   ....[180]....
        /*081c*/ 	.word	0x00018200


	//   ....[181]....
        /*0820*/ 	.word	0x00018300


	//   ....[182]....
        /*0824*/ 	.word	0x00018370


	//   ....[183]....
        /*0828*/ 	.word	0x00018470


	//   ....[184]....
        /*082c*/ 	.word	0x000184e0


	//   ....[185]....
        /*0830*/ 	.word	0x000185e0


	//   ....[186]....
        /*0834*/ 	.word	0x00018650


	//   ....[187]....
        /*0838*/ 	.word	0x00018750


	//   ....[188]....
        /*083c*/ 	.word	0x000187c0


	//   ....[189]....
        /*0840*/ 	.word	0x00018860


	//   ....[190]....
        /*0844*/ 	.word	0x00018960


	//   ....[191]....
        /*0848*/ 	.word	0x000189d0


	//   ....[192]....
        /*084c*/ 	.word	0x00018a50


	//   ....[193]....
        /*0850*/ 	.word	0x00018b10


	//   ....[194]....
        /*0854*/ 	.word	0x00018b90


	//   ....[195]....
        /*0858*/ 	.word	0x00018c60


	//   ....[196]....
        /*085c*/ 	.word	0x00018ce0


	//   ....[197]....
        /*0860*/ 	.word	0x00018db0


	//   ....[198]....
        /*0864*/ 	.word	0x00018e30


	//   ....[199]....
        /*0868*/ 	.word	0x00018f00


	//   ....[200]....
        /*086c*/ 	.word	0x00018f80


	//   ....[201]....
        /*0870*/ 	.word	0x00019050


	//   ....[202]....
        /*0874*/ 	.word	0x000190d0


	//   ....[203]....
        /*0878*/ 	.word	0x00019190


	//   ....[204]....
        /*087c*/ 	.word	0x00019210


	//   ....[205]....
        /*0880*/ 	.word	0x000192c0


	//   ....[206]....
        /*0884*/ 	.word	0x000193f0


	//   ....[207]....
        /*0888*/ 	.word	0x00019490


	//   ....[208]....
        /*088c*/ 	.word	0x00019500


	//   ....[209]....
        /*0890*/ 	.word	0x000195c0


	//   ....[210]....
        /*0894*/ 	.word	0x00019620


	//   ....[211]....
        /*0898*/ 	.word	0x000196e0


	//   ....[212]....
        /*089c*/ 	.word	0x00019740


	//   ....[213]....
        /*08a0*/ 	.word	0x00019800


	//   ....[214]....
        /*08a4*/ 	.word	0x00019860


	//   ....[215]....
        /*08a8*/ 	.word	0x00019920


	//   ....[216]....
        /*08ac*/ 	.word	0x00019980


	//   ....[217]....
        /*08b0*/ 	.word	0x00019a40


	//   ....[218]....
        /*08b4*/ 	.word	0x00019aa0


	//   ....[219]....
        /*08b8*/ 	.word	0x00019b60


	//   ....[220]....
        /*08bc*/ 	.word	0x00019bc0


	//   ....[221]....
        /*08c0*/ 	.word	0x00019c80


	//   ....[222]....
        /*08c4*/ 	.word	0x00019d70


	//   ....[223]....
        /*08c8*/ 	.word	0x00019e10


	//   ....[224]....
        /*08cc*/ 	.word	0x00019e70


	//   ....[225]....
        /*08d0*/ 	.word	0x00019f50


	//   ....[226]....
        /*08d4*/ 	.word	0x00019fb0


	//   ....[227]....
        /*08d8*/ 	.word	0x0001a090


	//   ....[228]....
        /*08dc*/ 	.word	0x0001a0f0


	//   ....[229]....
        /*08e0*/ 	.word	0x0001a1d0


	//   ....[230]....
        /*08e4*/ 	.word	0x0001a230


	//   ....[231]....
        /*08e8*/ 	.word	0x0001a310


	//   ....[232]....
        /*08ec*/ 	.word	0x0001a370


	//   ....[233]....
        /*08f0*/ 	.word	0x0001a450


	//   ....[234]....
        /*08f4*/ 	.word	0x0001a4b0


	//   ....[235]....
        /*08f8*/ 	.word	0x0001a590


	//   ....[236]....
        /*08fc*/ 	.word	0x0001a5f0


	//   ....[237]....
        /*0900*/ 	.word	0x0001a6c0


	//   ....[238]....
        /*0904*/ 	.word	0x0001a7e0


	//   ....[239]....
        /*0908*/ 	.word	0x0001a880


	//   ....[240]....
        /*090c*/ 	.word	0x0001a940


	//   ....[241]....
        /*0910*/ 	.word	0x0001aa10


	//   ....[242]....
        /*0914*/ 	.word	0x0001aa70


	//   ....[243]....
        /*0918*/ 	.word	0x0001ab50


	//   ....[244]....
        /*091c*/ 	.word	0x0001abb0


	//   ....[245]....
        /*0920*/ 	.word	0x0001ac80


	//   ....[246]....
        /*0924*/ 	.word	0x0001ace0


	//   ....[247]....
        /*0928*/ 	.word	0x0001adb0


	//   ....[248]....
        /*092c*/ 	.word	0x0001ae10


	//   ....[249]....
        /*0930*/ 	.word	0x0001aef0


	//   ....[250]....
        /*0934*/ 	.word	0x0001af50


	//   ....[251]....
        /*0938*/ 	.word	0x0001b020


	//   ....[252]....
        /*093c*/ 	.word	0x0001b080


	//   ....[253]....
        /*0940*/ 	.word	0x0001b140


	//   ....[254]....
        /*0944*/ 	.word	0x0001b1d0


	//   ....[255]....
        /*0948*/ 	.word	0x0001b270


	//   ....[0]....
        /*094c*/ 	.word	0x0001b3e0


	//   ....[1]....
        /*0950*/ 	.word	0x0001b450


	//   ....[2]....
        /*0954*/ 	.word	0x0001b4d0


	//   ....[3]....
        /*0958*/ 	.word	0x0001b540


	//   ....[4]....
        /*095c*/ 	.word	0x0001b5b0


	//   ....[5]....
        /*0960*/ 	.word	0x0001b630


	//   ....[6]....
        /*0964*/ 	.word	0x0001b6b0


	//   ....[7]....
        /*0968*/ 	.word	0x0001b740


	//   ....[8]....
        /*096c*/ 	.word	0x0001b7b0


	//   ....[9]....
        /*0970*/ 	.word	0x0001b820


	//   ....[10]....
        /*0974*/ 	.word	0x0001b890


	//   ....[11]....
        /*0978*/ 	.word	0x0001b910


	//   ....[12]....
        /*097c*/ 	.word	0x0001b980


	//   ....[13]....
        /*0980*/ 	.word	0x0001ba10


	//   ....[14]....
        /*0984*/ 	.word	0x0001ba70


	//   ....[15]....
        /*0988*/ 	.word	0x0001bb00


	//   ....[16]....
        /*098c*/ 	.word	0x0001bc30


	//----- nvinfo : EIATTR_REG_RECONFIG
	.align		4
.L_965:
        /*0990*/ 	.byte	0x01, 0x54
	.zero		2


	//----- nvinfo : EIATTR_SYSCALL_OFFSETS
	.align		4
        /*0994*/ 	.byte	0x04, 0x46
        /*0996*/ 	.short	(.L_967 - .L_966)


	//   ....[0]....
.L_966:
        /*0998*/ 	.word	0x00002020


	//   ....[1]....
        /*099c*/ 	.word	0x00013140


	//   ....[2]....
        /*09a0*/ 	.word	0x00013290


	//   ....[3]....
        /*09a4*/ 	.word	0x00013380


	//   ....[4]....
        /*09a8*/ 	.word	0x00014280


	//----- nvinfo : EIATTR_MBARRIER_INSTR_OFFSETS
	.align		4
.L_967:
        /*09ac*/ 	.byte	0x04, 0x39
        /*09ae*/ 	.short	(.L_969 - .L_968)


	//   ....[0]....
.L_968:
        /*09b0*/ 	.word	0x00000180
        /*09b4*/ 	.word	0x000000ff
        /*09b8*/ 	.word	0x00028800
        /*09bc*/ 	.short	0x0100
        /*09be*/ 	.byte	0x08
	.zero		1


	//   ....[1]....
        /*09c0*/ 	.word	0x00000190
        /*09c4*/ 	.word	0x000000ff
        /*09c8*/ 	.word	0x00028820
        /*09cc*/ 	.short	0x0100
        /*09ce*/ 	.byte	0x08
	.zero		1


	//   ....[2]....
        /*09d0*/ 	.word	0x00000280
        /*09d4*/ 	.word	0x000000ff
        /*09d8*/ 	.word	0x00028830
        /*09dc*/ 	.short	0x0100
        /*09de*/ 	.byte	0x08
	.zero		1


	//   ....[3]....
        /*09e0*/ 	.word	0x00000290
        /*09e4*/ 	.word	0x000000ff
        /*09e8*/ 	.word	0x00028840
        /*09ec*/ 	.short	0x0100
        /*09ee*/ 	.byte	0x08
	.zero		1


	//   ....[4]....
        /*09f0*/ 	.word	0x000002a0
        /*09f4*/ 	.word	0x000000ff
        /*09f8*/ 	.word	0x00028838
        /*09fc*/ 	.short	0x0100
        /*09fe*/ 	.byte	0x08
	.zero		1


	//   ....[5]....
        /*0a00*/ 	.word	0x000002b0
        /*0a04*/ 	.word	0x000000ff
        /*0a08*/ 	.word	0x00028848
        /*0a0c*/ 	.short	0x0100
        /*0a0e*/ 	.byte	0x08
	.zero		1


	//   ....[6]....
        /*0a10*/ 	.word	0x000003e0
        /*0a14*/ 	.word	0x000000ff
        /*0a18*/ 	.word	0x00028850
        /*0a1c*/ 	.short	0x0100
        /*0a1e*/ 	.byte	0x08
	.zero		1


	//   ....[7]....
        /*0a20*/ 	.word	0x000003f0
        /*0a24*/ 	.word	0x000000ff
        /*0a28*/ 	.word	0x00028860
        /*0a2c*/ 	.short	0x0100
        /*0a2e*/ 	.byte	0x08
	.zero		1


	//   ....[8]....
        /*0a30*/ 	.word	0x00000400
        /*0a34*/ 	.word	0x000000ff
        /*0a38*/ 	.word	0x00028858
        /*0a3c*/ 	.short	0x0100
        /*0a3e*/ 	.byte	0x08
	.zero		1


	//   ....[9]....
        /*0a40*/ 	.word	0x00000410
        /*0a44*/ 	.word	0x000000ff
        /*0a48*/ 	.word	0x00028868
        /*0a4c*/ 	.short	0x0100
        /*0a4e*/ 	.byte	0x08
	.zero		1


	//   ....[10]....
        /*0a50*/ 	.word	0x00000500
        /*0a54*/ 	.word	0x000000ff
        /*0a58*/ 	.word	0x00028870
        /*0a5c*/ 	.short	0x0100
        /*0a5e*/ 	.byte	0x06
	.zero		1


	//   ....[11]....
        /*0a60*/ 	.word	0x00000510
        /*0a64*/ 	.word	0x000000ff
        /*0a68*/ 	.word	0x00028880
        /*0a6c*/ 	.short	0x0100
        /*0a6e*/ 	.byte	0x06
	.zero		1


	//   ....[12]....
        /*0a70*/ 	.word	0x00000520
        /*0a74*/ 	.word	0x000000ff
        /*0a78*/ 	.word	0x00028878
        /*0a7c*/ 	.short	0x0100
        /*0a7e*/ 	.byte	0x06
	.zero		1


	//   ....[13]....
        /*0a80*/ 	.word	0x00000530
        /*0a84*/ 	.word	0x000000ff
        /*0a88*/ 	.word	0x00028888
        /*0a8c*/ 	.short	0x0100
        /*0a8e*/ 	.byte	0x06
	.zero		1


	//   ....[14]....
        /*0a90*/ 	.word	0x00000660
        /*0a94*/ 	.word	0x000000ff
        /*0a98*/ 	.word	0x00028890
        /*0a9c*/ 	.short	0x0100
        /*0a9e*/ 	.byte	0x08
	.zero		1


	//   ....[15]....
        /*0aa0*/ 	.word	0x00000670
        /*0aa4*/ 	.word	0x000000ff
        /*0aa8*/ 	.word	0x000288a0
        /*0aac*/ 	.short	0x0100
        /*0aae*/ 	.byte	0x08
	.zero		1


	//   ....[16]....
        /*0ab0*/ 	.word	0x00000680
        /*0ab4*/ 	.word	0x000000ff
        /*0ab8*/ 	.word	0x00028898
        /*0abc*/ 	.short	0x0100
        /*0abe*/ 	.byte	0x08
	.zero		1


	//   ....[17]....
        /*0ac0*/ 	.word	0x00000690
        /*0ac4*/ 	.word	0x000000ff
        /*0ac8*/ 	.word	0x000288a8
        /*0acc*/ 	.short	0x0100
        /*0ace*/ 	.byte	0x08
	.zero		1


	//   ....[18]....
        /*0ad0*/ 	.word	0x000007d0
        /*0ad4*/ 	.word	0x000000ff
        /*0ad8*/ 	.word	0x000288b0
        /*0adc*/ 	.short	0x0100
        /*0ade*/ 	.byte	0x08
	.zero		1


	//   ....[19]....
        /*0ae0*/ 	.word	0x000007e0
        /*0ae4*/ 	.word	0x000000ff
        /*0ae8*/ 	.word	0x000288c0
        /*0aec*/ 	.short	0x0100
        /*0aee*/ 	.byte	0x08
	.zero		1


	//   ....[20]....
        /*0af0*/ 	.word	0x000007f0
        /*0af4*/ 	.word	0x000000ff
        /*0af8*/ 	.word	0x000288b8
        /*0afc*/ 	.short	0x0100
        /*0afe*/ 	.byte	0x08
	.zero		1


	//   ....[21]....
        /*0b00*/ 	.word	0x00000800
        /*0b04*/ 	.word	0x000000ff
        /*0b08*/ 	.word	0x000288c8
        /*0b0c*/ 	.short	0x0100
        /*0b0e*/ 	.byte	0x08
	.zero		1


	//   ....[22]....
        /*0b10*/ 	.word	0x000020b0
        /*0b14*/ 	.word	0x000000ff
        /*0b18*/ 	.word	0x00028800
        /*0b1c*/ 	.short	0x010a
        /*0b1e*/ 	.byte	0x28
	.zero		1


	//   ....[23]....
        /*0b20*/ 	.word	0x00002130
        /*0b24*/ 	.word	0x00000003
        /*0b28*/ 	.word	0x00028830
        /*0b2c*/ 	.short	0x010a
        /*0b2e*/ 	.byte	0x3f
	.zero		1


	//   ....[24]....
        /*0b30*/ 	.word	0x00002170
        /*0b34*/ 	.word	0x00000003
        /*0b38*/ 	.word	0x00028830
        /*0b3c*/ 	.short	0x010a
        /*0b3e*/ 	.byte	0x3f
	.zero		1


	//   ....[25]....
        /*0b40*/ 	.word	0x000026d0
        /*0b44*/ 	.word	0x000000ff
        /*0b48*/ 	.word	0x00000000
        /*0b4c*/ 	.short	0x0101
        /*0b4e*/ 	.byte	0x06
	.zero		1


	//   ....[26]....
        /*0b50*/ 	.word	0x000054b0
        /*0b54*/ 	.word	0x000000ff
        /*0b58*/ 	.word	0x00028830
        /*0b5c*/ 	.short	0x010a
        /*0b5e*/ 	.byte	0x06
	.zero		1


	//   ....[27]....
        /*0b60*/ 	.word	0x000054f0
        /*0b64*/ 	.word	0x000000ff
        /*0b68*/ 	.word	0x00028830
        /*0b6c*/ 	.short	0x010a
        /*0b6e*/ 	.byte	0x06
	.zero		1


	//   ....[28]....
        /*0b70*/ 	.word	0x00005870
        /*0b74*/ 	.word	0x000000ff
        /*0b78*/ 	.word	0x00028850
        /*0b7c*/ 	.short	0x010a
        /*0b7e*/ 	.byte	0x06
	.zero		1


	//   ....[29]....
        /*0b80*/ 	.word	0x000058b0
        /*0b84*/ 	.word	0x000000ff
        /*0b88*/ 	.word	0x00028850
        /*0b8c*/ 	.short	0x010a
        /*0b8e*/ 	.byte	0x06
	.zero		1


	//   ....[30]....
        /*0b90*/ 	.word	0x00005ce0
        /*0b94*/ 	.word	0x000000ff
        /*0b98*/ 	.word	0x00000000
        /*0b9c*/ 	.short	0x0101
        /*0b9e*/ 	.byte	0x06
	.zero		1


	//   ....[31]....
        /*0ba0*/ 	.word	0x00007f80
        /*0ba4*/ 	.word	0x000000ff
        /*0ba8*/ 	.word	0x00000000
        /*0bac*/ 	.short	0x0101
        /*0bae*/ 	.byte	0x07
	.zero		1


	//   ....[32]....
        /*0bb0*/ 	.word	0x000088b0
        /*0bb4*/ 	.word	0x000000ff
        /*0bb8*/ 	.word	0x00028830
        /*0bbc*/ 	.short	0x010a
        /*0bbe*/ 	.byte	0x06
	.zero		1


	//   ....[33]....
        /*0bc0*/ 	.word	0x000088f0
        /*0bc4*/ 	.word	0x000000ff
        /*0bc8*/ 	.word	0x00028830
        /*0bcc*/ 	.short	0x010a
        /*0bce*/ 	.byte	0x06
	.zero		1


	//   ....[34]....
        /*0bd0*/ 	.word	0x00008c70
        /*0bd4*/ 	.word	0x000000ff
        /*0bd8*/ 	.word	0x00028850
        /*0bdc*/ 	.short	0x010a
        /*0bde*/ 	.byte	0x06
	.zero		1


	//   ....[35]....
        /*0be0*/ 	.word	0x00008cb0
        /*0be4*/ 	.word	0x000000ff
        /*0be8*/ 	.word	0x00028850
        /*0bec*/ 	.short	0x010a
        /*0bee*/ 	.byte	0x06
	.zero		1


	//   ....[36]....
        /*0bf0*/ 	.word	0x000090f0
        /*0bf4*/ 	.word	0x000000ff
        /*0bf8*/ 	.word	0x00000000
        /*0bfc*/ 	.short	0x0101
        /*0bfe*/ 	.byte	0x07
	.zero		1


	//   ....[37]....
        /*0c00*/ 	.word	0x0000a280
        /*0c04*/ 	.word	0x000000ff
        /*0c08*/ 	.word	0x00000000
        /*0c0c*/ 	.short	0x0101
        /*0c0e*/ 	.byte	0x07
	.zero		1


	//   ....[38]....
        /*0c10*/ 	.word	0x0000a980
        /*0c14*/ 	.word	0x000000ff
        /*0c18*/ 	.word	0x00028830
        /*0c1c*/ 	.short	0x010a
        /*0c1e*/ 	.byte	0x06
	.zero		1


	//   ....[39]....
        /*0c20*/ 	.word	0x0000a9c0
        /*0c24*/ 	.word	0x000000ff
        /*0c28*/ 	.word	0x00028830
        /*0c2c*/ 	.short	0x010a
        /*0c2e*/ 	.byte	0x06
	.zero		1


	//   ....[40]....
        /*0c30*/ 	.word	0x0000ad10
        /*0c34*/ 	.word	0x000000ff
        /*0c38*/ 	.word	0x00028850
        /*0c3c*/ 	.short	0x010a
        /*0c3e*/ 	.byte	0x06
	.zero		1


	//   ....[41]....
        /*0c40*/ 	.word	0x0000ad50
        /*0c44*/ 	.word	0x000000ff
        /*0c48*/ 	.word	0x00028850
        /*0c4c*/ 	.short	0x010a
        /*0c4e*/ 	.byte	0x06
	.zero		1


	//   ....[42]....
        /*0c50*/ 	.word	0x0000b180
        /*0c54*/ 	.word	0x000000ff
        /*0c58*/ 	.word	0x00000000
        /*0c5c*/ 	.short	0x0101
        /*0c5e*/ 	.byte	0x06
	.zero		1


	//   ....[43]....
        /*0c60*/ 	.word	0x0000d420
        /*0c64*/ 	.word	0x000000ff
        /*0c68*/ 	.word	0x00000000
        /*0c6c*/ 	.short	0x0101
        /*0c6e*/ 	.byte	0x07
	.zero		1


	//   ....[44]....
        /*0c70*/ 	.word	0x0000da20
        /*0c74*/ 	.word	0x000000ff
        /*0c78*/ 	.word	0x00028850
        /*0c7c*/ 	.short	0x010a
        /*0c7e*/ 	.byte	0x05
	.zero		1


	//   ....[45]....
        /*0c80*/ 	.word	0x0000da60
        /*0c84*/ 	.word	0x000000ff
        /*0c88*/ 	.word	0x00028850
        /*0c8c*/ 	.short	0x010a
        /*0c8e*/ 	.byte	0x05
	.zero		1


	//   ....[46]....
        /*0c90*/ 	.word	0x0000dff0
        /*0c94*/ 	.word	0x000000ff
        /*0c98*/ 	.word	0x00000000
        /*0c9c*/ 	.short	0x0101
        /*0c9e*/ 	.byte	0x04
	.zero		1


	//   ....[47]....
        /*0ca0*/ 	.word	0x0000f6b0
        /*0ca4*/ 	.word	0x00000000
        /*0ca8*/ 	.word	0x00000000
        /*0cac*/ 	.short	0x0101
        /*0cae*/ 	.byte	0x3f
	.zero		1


	//   ....[48]....
        /*0cb0*/ 	.word	0x0000fd50
        /*0cb4*/ 	.word	0x00000006
        /*0cb8*/ 	.word	0x00000000
        /*0cbc*/ 	.short	0x0101
        /*0cbe*/ 	.byte	0x3f
	.zero		1


	//   ....[49]....
        /*0cc0*/ 	.word	0x00013880
        /*0cc4*/ 	.word	0x00000007
        /*0cc8*/ 	.word	0x00028840
        /*0ccc*/ 	.short	0x010a
        /*0cce*/ 	.byte	0x3f
	.zero		1


	//   ....[50]....
        /*0cd0*/ 	.word	0x00013fe0
        /*0cd4*/ 	.word	0x00000007
        /*0cd8*/ 	.word	0x00028830
        /*0cdc*/ 	.short	0x0107
        /*0cde*/ 	.byte	0x3f
	.zero		1


	//   ....[51]....
        /*0ce0*/ 	.word	0x000140a0
        /*0ce4*/ 	.word	0x00000007
        /*0ce8*/ 	.word	0x00028830
        /*0cec*/ 	.short	0x0101
        /*0cee*/ 	.byte	0x3f
	.zero		1


	//   ....[52]....
        /*0cf0*/ 	.word	0x00014b80
        /*0cf4*/ 	.word	0x00000016
        /*0cf8*/ 	.word	0x00028800
        /*0cfc*/ 	.short	0x0107
        /*0cfe*/ 	.byte	0x3f
	.zero		1


	//   ....[53]....
        /*0d00*/ 	.word	0x00014c90
        /*0d04*/ 	.word	0x00000016
        /*0d08*/ 	.word	0x00028800
        /*0d0c*/ 	.short	0x0101
        /*0d0e*/ 	.byte	0x3f
	.zero		1


	//   ....[54]....
        /*0d10*/ 	.word	0x00014cb0
        /*0d14*/ 	.word	0x00000016
        /*0d18*/ 	.word	0x00028820
        /*0d1c*/ 	.short	0x010a
        /*0d1e*/ 	.byte	0x3f
	.zero		1


	//   ....[55]....
        /*0d20*/ 	.word	0x00015030
        /*0d24*/ 	.word	0x00000006
        /*0d28*/ 	.word	0x00028840
        /*0d2c*/ 	.short	0x010a
        /*0d2e*/ 	.byte	0x3f
	.zero		1


	//   ....[56]....
        /*0d30*/ 	.word	0x00015530
        /*0d34*/ 	.word	0x00000006
        /*0d38*/ 	.word	0x00028830
        /*0d3c*/ 	.short	0x0107
        /*0d3e*/ 	.byte	0x3f
	.zero		1


	//   ....[57]....
        /*0d40*/ 	.word	0x000155e0
        /*0d44*/ 	.word	0x00000006
        /*0d48*/ 	.word	0x00028830
        /*0d4c*/ 	.short	0x0101
        /*0d4e*/ 	.byte	0x3f
	.zero		1


	//   ....[58]....
        /*0d50*/ 	.word	0x00015650
        /*0d54*/ 	.word	0x00000006
        /*0d58*/ 	.word	0x00028860
        /*0d5c*/ 	.short	0x010a
        /*0d5e*/ 	.byte	0x3f
	.zero		1


	//   ....[59]....
        /*0d60*/ 	.word	0x00015be0
        /*0d64*/ 	.word	0x00000006
        /*0d68*/ 	.word	0x00028850
        /*0d6c*/ 	.short	0x0107
        /*0d6e*/ 	.byte	0x3f
	.zero		1


	//   ....[60]....
        /*0d70*/ 	.word	0x00015d00
        /*0d74*/ 	.word	0x00000006
        /*0d78*/ 	.word	0x00028850
        /*0d7c*/ 	.short	0x0101
        /*0d7e*/ 	.byte	0x3f
	.zero		1


	//   ....[61]....
        /*0d80*/ 	.word	0x00015f00
        /*0d84*/ 	.word	0x00000000
        /*0d88*/ 	.word	0x00028860
        /*0d8c*/ 	.short	0x010a
        /*0d8e*/ 	.byte	0x3f
	.zero		1


	//   ....[62]....
        /*0d90*/ 	.word	0x00016430
        /*0d94*/ 	.word	0x00000000
        /*0d98*/ 	.word	0x00028850
        /*0d9c*/ 	.short	0x0107
        /*0d9e*/ 	.byte	0x3f
	.zero		1


	//   ....[63]....
        /*0da0*/ 	.word	0x000164e0
        /*0da4*/ 	.word	0x00000000
        /*0da8*/ 	.word	0x00028850
        /*0dac*/ 	.short	0x0101
        /*0dae*/ 	.byte	0x3f
	.zero		1


	//   ....[64]....
        /*0db0*/ 	.word	0x00017630
        /*0db4*/ 	.word	0x00000004
        /*0db8*/ 	.word	0x00028820
        /*0dbc*/ 	.short	0x010a
        /*0dbe*/ 	.byte	0x3f
	.zero		1


	//   ....[65]....
        /*0dc0*/ 	.word	0x000177d0
        /*0dc4*/ 	.word	0x00000005
        /*0dc8*/ 	.word	0x00028840
        /*0dcc*/ 	.short	0x010a
        /*0dce*/ 	.byte	0x3f
	.zero		1


	//   ....[66]....
        /*0dd0*/ 	.word	0x00017870
        /*0dd4*/ 	.word	0x00000019
        /*0dd8*/ 	.word	0x00028840
        /*0ddc*/ 	.short	0x010a
        /*0dde*/ 	.byte	0x3f
	.zero		1


	//   ....[67]....
        /*0de0*/ 	.word	0x000178b0
        /*0de4*/ 	.word	0x00000005
        /*0de8*/ 	.word	0x00028860
        /*0dec*/ 	.short	0x010a
        /*0dee*/ 	.byte	0x3f
	.zero		1


	//   ....[68]....
        /*0df0*/ 	.word	0x000178f0
        /*0df4*/ 	.word	0x00000019
        /*0df8*/ 	.word	0x00028860
        /*0dfc*/ 	.short	0x010a
        /*0dfe*/ 	.byte	0x3f
	.zero		1


	//   ....[69]....
        /*0e00*/ 	.word	0x00017960
        /*0e04*/ 	.word	0x00000003
        /*0e08*/ 	.word	0x00028800
        /*0e0c*/ 	.short	0x010a
        /*0e0e*/ 	.byte	0x3f
	.zero		1


	//   ....[70]....
        /*0e10*/ 	.word	0x000179b0
        /*0e14*/ 	.word	0x00000003
        /*0e18*/ 	.word	0x00028830
        /*0e1c*/ 	.short	0x010a
        /*0e1e*/ 	.byte	0x3f
	.zero		1


	//   ....[71]....
        /*0e20*/ 	.word	0x00017a10
        /*0e24*/ 	.word	0x00000005
        /*0e28*/ 	.word	0x00028830
        /*0e2c*/ 	.short	0x010a
        /*0e2e*/ 	.byte	0x3f
	.zero		1


	//   ....[72]....
        /*0e30*/ 	.word	0x00017a70
        /*0e34*/ 	.word	0x00000005
        /*0e38*/ 	.word	0x00028850
        /*0e3c*/ 	.short	0x010a
        /*0e3e*/ 	.byte	0x3f
	.zero		1


	//   ....[73]....
        /*0e40*/ 	.word	0x00017ad0
        /*0e44*/ 	.word	0x00000009
        /*0e48*/ 	.word	0x00028830
        /*0e4c*/ 	.short	0x010a
        /*0e4e*/ 	.byte	0x3f
	.zero		1


	//   ....[74]....
        /*0e50*/ 	.word	0x00017b30
        /*0e54*/ 	.word	0x00000009
        /*0e58*/ 	.word	0x00028850
        /*0e5c*/ 	.short	0x010a
        /*0e5e*/ 	.byte	0x3f
	.zero		1


	//   ....[75]....
        /*0e60*/ 	.word	0x00017b90
        /*0e64*/ 	.word	0x00000005
        /*0e68*/ 	.word	0x00028830
        /*0e6c*/ 	.short	0x010a
        /*0e6e*/ 	.byte	0x3f
	.zero		1


	//   ....[76]....
        /*0e70*/ 	.word	0x00017bf0
        /*0e74*/ 	.word	0x00000005
        /*0e78*/ 	.word	0x00028850
        /*0e7c*/ 	.short	0x010a
        /*0e7e*/ 	.byte	0x3f
	.zero		1


	//   ....[77]....
        /*0e80*/ 	.word	0x00017c50
        /*0e84*/ 	.word	0x00000006
        /*0e88*/ 	.word	0x00028850
        /*0e8c*/ 	.short	0x010a
        /*0e8e*/ 	.byte	0x3f
	.zero		1


	//   ....[78]....
        /*0e90*/ 	.word	0x00017d70
        /*0e94*/ 	.word	0x00000007
        /*0e98*/ 	.word	0x00028840
        /*0e9c*/ 	.short	0x010a
        /*0e9e*/ 	.byte	0x3f
	.zero		1


	//   ....[79]....
        /*0ea0*/ 	.word	0x000192f0
        /*0ea4*/ 	.word	0x00000016
        /*0ea8*/ 	.word	0x00028820
        /*0eac*/ 	.short	0x010a
        /*0eae*/ 	.byte	0x3f
	.zero		1


	//   ....[80]....
        /*0eb0*/ 	.word	0x00019340
        /*0eb4*/ 	.word	0x00000006
        /*0eb8*/ 	.word	0x00028840
        /*0ebc*/ 	.short	0x010a
        /*0ebe*/ 	.byte	0x3f
	.zero		1


	//   ....[81]....
        /*0ec0*/ 	.word	0x00019cc0
        /*0ec4*/ 	.word	0x00000006
        /*0ec8*/ 	.word	0x00028860
        /*0ecc*/ 	.short	0x010a
        /*0ece*/ 	.byte	0x3f
	.zero		1


	//   ....[82]....
        /*0ed0*/ 	.word	0x0001a730
        /*0ed4*/ 	.word	0x00000000
        /*0ed8*/ 	.word	0x00028860
        /*0edc*/ 	.short	0x010a
        /*0ede*/ 	.byte	0x3f
	.zero		1


	//   ....[83]....
        /*0ee0*/ 	.word	0x0001bb50
        /*0ee4*/ 	.word	0x00000004
        /*0ee8*/ 	.word	0x00028820
        /*0eec*/ 	.short	0x010a
        /*0eee*/ 	.byte	0x3f
	.zero		1


	//   ....[84]....
        /*0ef0*/ 	.word	0x0001bcf0
        /*0ef4*/ 	.word	0x00000005
        /*0ef8*/ 	.word	0x00028840
        /*0efc*/ 	.short	0x010a
        /*0efe*/ 	.byte	0x3f
	.zero		1


	//   ....[85]....
        /*0f00*/ 	.word	0x0001bd40
        /*0f04*/ 	.word	0x00000019
        /*0f08*/ 	.word	0x00028840
        /*0f0c*/ 	.short	0x010a
        /*0f0e*/ 	.byte	0x3f
	.zero		1


	//   ....[86]....
        /*0f10*/ 	.word	0x0001bd90
        /*0f14*/ 	.word	0x00000005
        /*0f18*/ 	.word	0x00028860
        /*0f1c*/ 	.short	0x010a
        /*0f1e*/ 	.byte	0x3f
	.zero		1


	//----- nvinfo : EIATTR_NUM_MBARRIERS
	.align		4
.L_969:
        /*0f20*/ 	.byte	0x03, 0x38
        /*0f22*/ 	.short	0x0016


	//----- nvinfo : EIATTR_EXIT_INSTR_OFFSETS
	.align		4
        /*0f24*/ 	.byte	0x04, 0x1c
        /*0f26*/ 	.short	(.L_971 - .L_970)


	//   ....[0]....
.L_970:
        /*0f28*/ 	.word	0x000009c0


	//   ....[1]....
        /*0f2c*/ 	.word	0x000112b0


	//   ....[2]....
        /*0f30*/ 	.word	0x00017940


	//----- nvinfo : EIATTR_MAX_THREADS
	.align		4
.L_971:
        /*0f34*/ 	.byte	0x04, 0x05
        /*0f36*/ 	.short	(.L_973 - .L_972)
.L_972:
        /*0f38*/ 	.word	0x00000180
        /*0f3c*/ 	.word	0x00000001
        /*0f40*/ 	.word	0x00000001


	//----- nvinfo : EIATTR_CRS_STACK_SIZE
	.align		4
.L_973:
        /*0f44*/ 	.byte	0x04, 0x1e
        /*0f46*/ 	.short	(.L_975 - .L_974)
.L_974:
        /*0f48*/ 	.word	0x00000000


	//----- nvinfo : EIATTR_CBANK_PARAM_SIZE
	.align		4
.L_975:
        /*0f4c*/ 	.byte	0x03, 0x19
        /*0f4e*/ 	.short	0x0af0


	//----- nvinfo : EIATTR_PARAM_CBANK
	.align		4
        /*0f50*/ 	.byte	0x04, 0x0a
        /*0f52*/ 	.short	(.L_977 - .L_976)
	.align		4
.L_976:
        /*0f54*/ 	.word	index@(.nv.constant0._ZN7cutlass13device_kernelIN5flash11enable_sm90INS1_16FlashAttnFwdSm90INS1_25CollectiveMainloopFwdSm90ILi2EN4cute5tupleIJNS5_1CILi1EEES8_S8_EEENS6_IJNS7_ILi128EEESA_SA_EEELi128ENS_6half_tEfNS_4arch4Sm90ELb0ELb1ELb0ELb1ELb1ELb0ELb0ELb1ELb1ELb1ELb1ELb0EEENS1_21CollectiveEpilogueFwdISB_S9_SC_SE_Li256ELb1ELb1ELb1ELb0EEENS1_36VarlenDynamicPersistentTileSchedulerILi128ELi128ELi256ELi128ELb1ELb1ELb1ELb1ELb0ELb1EEEEEEEEEvNT_6ParamsE)
        /*0f58*/ 	.short	0x0210
        /*0f5a*/ 	.short	0x0af0


	//----- nvinfo : EIATTR_SW_WAR
	.align		4
.L_977:
        /*0f5c*/ 	.byte	0x04, 0x36
        /*0f5e*/ 	.short	(.L_979 - .L_978)
.L_978:
        /*0f60*/ 	.word	0x00000008
.L_979:


//--------------------- .nv.info._ZN7cutlass13device_kernelIN5flash11enable_sm90INS1_16FlashAttnFwdSm90INS1_25CollectiveMainloopFwdSm90ILi2EN4cute5tupleIJNS5_1CILi1EEES8_S8_EEENS6_IJNS7_ILi128EEESA_SA_EEELi128ENS_6half_tEfNS_4arch4Sm90ELb0ELb1ELb0ELb1ELb1ELb1ELb0ELb1ELb1ELb1ELb1ELb0EEENS1_21CollectiveEpilogueFwdISB_S9_SC_SE_Li256ELb1ELb1ELb1ELb0EEENS1_36VarlenDynamicPersistentTileSchedulerILi128ELi128ELi256ELi128ELb1ELb1ELb1ELb1ELb0ELb1EEEEEEEEEvNT_6ParamsE --------------------------
	.section	.nv.info._ZN7cutlass13device_kernelIN5flash11enable_sm90INS1_16FlashAttnFwdSm90INS1_25CollectiveMainloopFwdSm90ILi2EN4cute5tupleIJNS5_1CILi1EEES8_S8_EEENS6_IJNS7_ILi128EEESA_SA_EEELi128ENS_6half_tEfNS_4arch4Sm90ELb0ELb1ELb0ELb1ELb1ELb1ELb0ELb1ELb1ELb1ELb1ELb0EEENS1_21CollectiveEpilogueFwdISB_S9_SC_SE_Li256ELb1ELb1ELb1ELb0EEENS1_36VarlenDynamicPersistentTileSchedulerILi128ELi128ELi256ELi128ELb1ELb1ELb1ELb1ELb0ELb1EEEEEEEEEvNT_6ParamsE,"",@"SHT_CUDA_INFO"
	.sectionflags	@""
	.align	4


	//----- nvinfo : EIATTR_CUDA_API_VERSION
	.align		4
        /*0000*/ 	.byte	0x04, 0x37
        /*0002*/ 	.short	(.L_981 - .L_980)
.L_980:
        /*0004*/ 	.word	0x00000082


	//----- nvinfo : EIATTR_KPARAM_INFO
	.align		4
.L_981:
        /*0008*/ 	.byte	0x04, 0x17
        /*000a*/ 	.short	(.L_983 - .L_982)
.L_982:
        /*000c*/ 	.word	0x00000000
        /*0010*/ 	.short	0x0000
        /*0012*/ 	.short	0x0070
        /*0014*/ 	.byte	0x00, 0xf0, 0x01, 0x2a


	//----- nvinfo : EIATTR_SPARSE_MMA_MASK
	.align		4
.L_983:
        /*0018*/ 	.byte	0x03, 0x50
        /*001a*/ 	.short	0x0000


	//----- nvinfo : EIATTR_MAXREG_COUNT
	.align		4
        /*001c*/ 	.byte	0x03, 0x1b
        /*001e*/ 	.short	0x00a8


	//----- nvinfo : EIATTR_NUM_BARRIERS
	.align		4
        /*0020*/ 	.byte	0x02, 0x4c
        /*0022*/ 	.byte	0x10
	.zero		1


	//----- nvinfo : EIATTR_EXTERNS
	.align		4
        /*0024*/ 	.byte	0x04, 0x0f
        /*0026*/ 	.short	(.L_985 - .L_984)


	//   ....[0]....
	.align		4
.L_984:
        /*0028*/ 	.word	index@(__assertfail)


	//----- nvinfo : EIATTR_ANNOTATIONS
	.align		4
.L_985:
        /*002c*/ 	.byte	0x04, 0x55
        /*002e*/ 	.short	(.L_987 - .L_986)


	//   ....[0]....
.L_986:
        /* <DEDUP_REMOVED lines=21> */


	//----- nvinfo : EIATTR_MERCURY_ISA_VERSION
	.align		4
.L_987:
        /*0170*/ 	.byte	0x03, 0x5f
        /*0172*/ 	.short	0x0101


	//----- nvinfo : EIATTR_UNUSED_LOAD_BYTE_OFFSET
	.align		4
        /*0174*/ 	.byte	0x04, 0x44
        /*0176*/ 	.short	(.L_989 - .L_988)


	//   ....[0]....
.L_988:
        /*0178*/ 	.word	0x00000a60
        /*017c*/ 	.word	0x0000fff0


	//   ....[1]....
        /*0180*/ 	.word	0x0001b150
        /*0184*/ 	.word	0x0000fff0


	//----- nvinfo : EIATTR_INT_WARP_WIDE_INSTR_OFFSETS
	.align		4
.L_989:
        /*0188*/ 	.byte	0x04, 0x31
        /*018a*/ 	.short	(.L_991 - .L_990)


	//   ....[0]....
.L_990:
        /*018c*/ 	.word	0x00000130


	//   ....[1]....
        /*0190*/ 	.word	0x00000170


	//   ....[2]....
        /*0194*/ 	.word	0x000001e0


	//   ....[3]....
        /*0198*/ 	.word	0x000216e0


	//   ....[4]....
        /*019c*/ 	.word	0x00021770


	//   ....[5]....
        /*01a0*/ 	.word	0x000245d0


	//   ....[6]....
        /*01a4*/ 	.word	0x00024660


	//----- nvinfo : EIATTR_COOP_GROUP_MASK_REGIDS
	.align		4
.L_991:
        /*01a8*/ 	.byte	0x04, 0x29
        /*01aa*/ 	.short	(.L_993 - .L_992)


	//   ....[0]....
.L_992:
        /*01ac*/ 	.word	0xffffffff


	//   ....[1]....
        /*01b0*/ 	.word	0xffffffff


	//   ....[2]....
        /*01b4*/ 	.word	0xffffffff


	//   ....[3]....
        /*01b8*/ 	.word	0xffffffff


	//   ....[4]....
        /*01bc*/ 	.word	0xffffffff


	//   ....[5]....
        /*01c0*/ 	.word	0xffffffff


	//   ....[6]....
        /*01c4*/ 	.word	0xffffffff


	//   ....[7]....
        /*01c8*/ 	.word	0xffffffff


	//   ....[8]....
        /*01cc*/ 	.word	0xffffffff


	//   ....[9]....
        /*01d0*/ 	.word	0xffffffff


	//   ....[10]....
        /*01d4*/ 	.word	0xffffffff


	//   ....[11]....
        /*01d8*/ 	.word	0xffffffff


	//   ....[12]....
        /*01dc*/ 	.word	0xffffffff


	//   ....[13]....
        /*01e0*/ 	.word	0xffffffff


	//   ....[14]....
        /*01e4*/ 	.word	0xffffffff


	//   ....[15]....
        /*01e8*/ 	.word	0xffffffff


	//   ....[16]....
        /*01ec*/ 	.word	0xffffffff


	//   ....[17]....
        /*01f0*/ 	.word	0xffffffff


	//   ....[18]....
        /*01f4*/ 	.word	0xffffffff


	//   ....[19]....
        /*01f8*/ 	.word	0xffffffff


	//   ....[20]....
        /*01fc*/ 	.word	0xffffffff


	//   ....[21]....
        /*0200*/ 	.word	0xffffffff


	//   ....[22]....
        /*0204*/ 	.word	0xffffffff


	//   ....[23]....
        /*0208*/ 	.word	0xffffffff


	//   ....[24]....
        /*020c*/ 	.word	0xffffffff


	//   ....[25]....
        /*0210*/ 	.word	0xffffffff


	//   ....[26]....
        /*0214*/ 	.word	0xffffffff


	//   ....[27]....
        /*0218*/ 	.word	0xffffffff


	//   ....[28]....
        /*021c*/ 	.word	0xffffffff


	//   ....[29]....
        /*0220*/ 	.word	0xffffffff


	//   ....[30]....
        /*0224*/ 	.word	0xffffffff


	//   ....[31]....
        /*0228*/ 	.word	0xffffffff


	//   ....[32]....
        /*022c*/ 	.word	0xffffffff


	//   ....[33]....
        /*0230*/ 	.word	0xffffffff


	//   ....[34]....
        /*0234*/ 	.word	0xffffffff


	//   ....[35]....
        /*0238*/ 	.word	0xffffffff


	//   ....[36]....
        /*023c*/ 	.word	0xffffffff


	//   ....[37]....
        /*0240*/ 	.word	0xffffffff


	//   ....[38]....
        /*0244*/ 	.word	0xffffffff


	//   ....[39]....
        /*0248*/ 	.word	0xffffffff


	//   ....[40]....
        /*024c*/ 	.word	0xffffffff


	//   ....[41]....
        /*0250*/ 	.word	0xffffffff


	//   ....[42]....
        /*0254*/ 	.word	0xffffffff


	//   ....[43]....
        /*0258*/ 	.word	0xffffffff


	//   ....[44]....
        /*025c*/ 	.word	0xffffffff


	//   ....[45]....
        /*0260*/ 	.word	0xffffffff


	//   ....[46]....
        /*0264*/ 	.word	0xffffffff


	//   ....[47]....
        /*0268*/ 	.word	0xffffffff


	//   ....[48]....
        /*026c*/ 	.word	0xffffffff


	//   ....[49]....
        /*0270*/ 	.word	0xffffffff


	//   ....[50]....
        /*0274*/ 	.word	0xffffffff


	//   ....[51]....
        /*0278*/ 	.word	0xffffffff


	//   ....[52]....
        /*027c*/ 	.word	0xffffffff


	//   ....[53]....
        /*0280*/ 	.word	0xffffffff


	//   ....[54]....
        /*0284*/ 	.word	0xffffffff


	//   ....[55]....
        /*0288*/ 	.word	0xffffffff


	//   ....[56]....
        /*028c*/ 	.word	0xffffffff


	//   ....[57]....
        /*0290*/ 	.word	0xffffffff


	//   ....[58]....
        /*0294*/ 	.word	0xffffffff


	//   ....[59]....
        /*0298*/ 	.word	0xffffffff


	//   ....[60]....
        /*029c*/ 	.word	0xffffffff


	//   ....[61]....
        /*02a0*/ 	.word	0xffffffff


	//   ....[62]....
        /*02a4*/ 	.word	0xffffffff


	//   ....[63]....
        /*02a8*/ 	.word	0xffffffff


	//   ....[64]....
        /*02ac*/ 	.word	0xffffffff


	//   ....[65]....
        /*02b0*/ 	.word	0xffffffff


	//   ....[66]....
        /*02b4*/ 	.word	0xffffffff


	//   ....[67]....
        /*02b8*/ 	.word	0xffffffff


	//   ....[68]....
        /*02bc*/ 	.word	0xffffffff


	//   ....[69]....
        /*02c0*/ 	.word	0xffffffff


	//   ....[70]....
        /*02c4*/ 	.word	0xffffffff


	//   ....[71]....
        /*02c8*/ 	.word	0xffffffff


	//   ....[72]....
        /*02cc*/ 	.word	0xffffffff


	//   ....[73]....
        /*02d0*/ 	.word	0xffffffff


	//   ....[74]....
        /*02d4*/ 	.word	0xffffffff


	//   ....[75]....
        /*02d8*/ 	.word	0xffffffff


	//   ....[76]....
        /*02dc*/ 	.word	0xffffffff


	//   ....[77]....
        /*02e0*/ 	.word	0xffffffff


	//   ....[78]....
        /*02e4*/ 	.word	0xffffffff


	//   ....[79]....
        /*02e8*/ 	.word	0xffffffff


	//   ....[80]....
        /*02ec*/ 	.word	0xffffffff


	//   ....[81]....
        /*02f0*/ 	.word	0xffffffff


	//   ....[82]....
        /*02f4*/ 	.word	0xffffffff


	//   ....[83]....
        /*02f8*/ 	.word	0xffffffff


	//   ....[84]....
        /*02fc*/ 	.word	0xffffffff


	//   ....[85]....
        /*0300*/ 	.word	0xffffffff


	//   ....[86]....
        /*0304*/ 	.word	0xffffffff


	//   ....[87]....
        /*0308*/ 	.word	0xffffffff


	//   ....[88]....
        /*030c*/ 	.word	0xffffffff


	//   ....[89]....
        /*0310*/ 	.word	0xffffffff


	//   ....[90]....
        /*0314*/ 	.word	0xffffffff


	//   ....[91]....
        /*0318*/ 	.word	0xffffffff


	//   ....[92]....
        /*031c*/ 	.word	0xffffffff


	//   ....[93]....
        /*0320*/ 	.word	0xffffffff


	//   ....[94]....
        /*0324*/ 	.word	0xffffffff


	//   ....[95]....
        /*0328*/ 	.word	0xffffffff


	//   ....[96]....
        /*032c*/ 	.word	0xffffffff


	//   ....[97]....
        /*0330*/ 	.word	0xffffffff


	//   ....[98]....
        /*0334*/ 	.word	0xffffffff


	//   ....[99]....
        /*0338*/ 	.word	0xffffffff


	//   ....[100]....
        /*033c*/ 	.word	0xffffffff


	//   ....[101]....
        /*0340*/ 	.word	0xffffffff


	//   ....[102]....
        /*0344*/ 	.word	0xffffffff


	//   ....[103]....
        /*0348*/ 	.word	0xffffffff


	//   ....[104]....
        /*034c*/ 	.word	0xffffffff


	//   ....[105]....
        /*0350*/ 	.word	0xffffffff


	//   ....[106]....
        /*0354*/ 	.word	0xffffffff


	//   ....[107]....
        /*0358*/ 	.word	0xffffffff


	//   ....[108]....
        /*035c*/ 	.word	0xffffffff


	//   ....[109]....
        /*0360*/ 	.word	0xffffffff


	//   ....[110]....
        /*0364*/ 	.word	0xffffffff


	//   ....[111]....
        /*0368*/ 	.word	0xffffffff


	//   ....[112]....
        /*036c*/ 	.word	0xffffffff


	//   ....[113]....
        /*0370*/ 	.word	0xffffffff


	//   ....[114]....
        /*0374*/ 	.word	0xffffffff


	//   ....[115]....
        /*0378*/ 	.word	0xffffffff


	//   ....[116]....
        /*037c*/ 	.word	0xffffffff


	//   ....[117]....
        /*0380*/ 	.word	0xffffffff


	//   ....[118]....
        /*0384*/ 	.word	0xffffffff


	//   ....[119]....
        /*0388*/ 	.word	0xffffffff


	//   ....[120]....
        /*038c*/ 	.word	0xffffffff


	//   ....[121]....
        /*0390*/ 	.word	0xffffffff


	//   ....[122]....
        /*0394*/ 	.word	0xffffffff


	//   ....[123]....
        /*0398*/ 	.word	0xffffffff


	//   ....[124]....
        /*039c*/ 	.word	0xffffffff


	//   ....[125]....
        /*03a0*/ 	.word	0xffffffff


	//   ....[126]....
        /*03a4*/ 	.word	0xffffffff


	//   ....[127]....
        /*03a8*/ 	.word	0xffffffff


	//   ....[128]....
        /*03ac*/ 	.word	0xffffffff


	//   ....[129]....
        /*03b0*/ 	.word	0xffffffff


	//   ....[130]....
        /*03b4*/ 	.word	0xffffffff


	//   ....[131]....
        /*03b8*/ 	.word	0xffffffff


	//   ....[132]....
        /*03bc*/ 	.word	0xffffffff


	//   ....[133]....
        /*03c0*/ 	.word	0xffffffff


	//   ....[134]....
        /*03c4*/ 	.word	0xffffffff


	//   ....[135]....
        /*03c8*/ 	.word	0xffffffff


	//   ....[136]....
        /*03cc*/ 	.word	0xffffffff


	//   ....[137]....
        /*03d0*/ 	.word	0xffffffff


	//   ....[138]....
        /*03d4*/ 	.word	0xffffffff


	//   ....[139]....
        /*03d8*/ 	.word	0xffffffff


	//   ....[140]....
        /*03dc*/ 	.word	0xffffffff


	//   ....[141]....
        /*03e0*/ 	.word	0xffffffff


	//   ....[142]....
        /*03e4*/ 	.word	0xffffffff


	//   ....[143]....
        /*03e8*/ 	.word	0xffffffff


	//   ....[144]....
        /*03ec*/ 	.word	0xffffffff


	//   ....[145]....
        /*03f0*/ 	.word	0xffffffff


	//   ....[146]....
        /*03f4*/ 	.word	0xffffffff


	//   ....[147]....
        /*03f8*/ 	.word	0xffffffff


	//   ....[148]....
        /*03fc*/ 	.word	0xffffffff


	//   ....[149]....
        /*0400*/ 	.word	0xffffffff


	//   ....[150]....
        /*0404*/ 	.word	0xffffffff


	//   ....[151]....
        /*0408*/ 	.word	0xffffffff


	//   ....[152]....
        /*040c*/ 	.word	0xffffffff


	//   ....[153]....
        /*0410*/ 	.word	0xffffffff


	//   ....[154]....
        /*0414*/ 	.word	0xffffffff


	//   ....[155]....
        /*0418*/ 	.word	0xffffffff


	//   ....[156]....
        /*041c*/ 	.word	0xffffffff


	//   ....[157]....
        /*0420*/ 	.word	0xffffffff


	//   ....[158]....
        /*0424*/ 	.word	0xffffffff


	//   ....[159]....
        /*0428*/ 	.word	0xffffffff


	//   ....[160]....
        /*042c*/ 	.word	0xffffffff


	//   ....[161]....
        /*0430*/ 	.word	0xffffffff


	//   ....[162]....
        /*0434*/ 	.word	0xffffffff


	//   ....[163]....
        /*0438*/ 	.word	0xffffffff


	//   ....[164]....
        /*043c*/ 	.word	0xffffffff


	//   ....[165]....
        /*0440*/ 	.word	0xffffffff


	//   ....[166]....
        /*0444*/ 	.word	0xffffffff


	//   ....[167]....
        /*0448*/ 	.word	0xffffffff


	//   ....[168]....
        /*044c*/ 	.word	0xffffffff


	//   ....[169]....
        /*0450*/ 	.word	0xffffffff


	//   ....[170]....
        /*0454*/ 	.word	0xffffffff


	//   ....[171]....
        /*0458*/ 	.word	0xffffffff


	//   ....[172]....
        /*045c*/ 	.word	0xffffffff


	//   ....[173]....
        /*0460*/ 	.word	0xffffffff


	//   ....[174]....
        /*0464*/ 	.word	0xffffffff


	//   ....[175]....
        /*0468*/ 	.word	0xffffffff


	//   ....[176]....
        /*046c*/ 	.word	0xffffffff


	//   ....[177]....
        /*0470*/ 	.word	0xffffffff


	//   ....[178]....
        /*0474*/ 	.word	0xffffffff


	//   ....[179]....
        /*0478*/ 	.word	0xffffffff


	//   ....[180]....
        /*047c*/ 	.word	0xffffffff


	//   ....[181]....
        /*0480*/ 	.word	0xffffffff


	//   ....[182]....
        /*0484*/ 	.word	0xffffffff


	//   ....[183]....
        /*0488*/ 	.word	0xffffffff


	//   ....[184]....
        /*048c*/ 	.word	0xffffffff


	//   ....[185]....
        /*0490*/ 	.word	0xffffffff


	//   ....[186]....
        /*0494*/ 	.word	0xffffffff


	//   ....[187]....
        /*0498*/ 	.word	0xffffffff


	//   ....[188]....
        /*049c*/ 	.word	0xffffffff


	//   ....[189]....
        /*04a0*/ 	.word	0xffffffff


	//   ....[190]....
        /*04a4*/ 	.word	0xffffffff


	//   ....[191]....
        /*04a8*/ 	.word	0xffffffff


	//   ....[192]....
        /*04ac*/ 	.word	0xffffffff


	//   ....[193]....
        /*04b0*/ 	.word	0xffffffff


	//   ....[194]....
        /*04b4*/ 	.word	0xffffffff


	//   ....[195]....
        /*04b8*/ 	.word	0xffffffff


	//   ....[196]....
        /*04bc*/ 	.word	0xffffffff


	//   ....[197]....
        /*04c0*/ 	.word	0xffffffff


	//   ....[198]....
        /*04c4*/ 	.word	0xffffffff


	//   ....[199]....
        /*04c8*/ 	.word	0xffffffff


	//   ....[200]....
        /*04cc*/ 	.word	0xffffffff


	//   ....[201]....
        /*04d0*/ 	.word	0xffffffff


	//   ....[202]....
        /*04d4*/ 	.word	0xffffffff


	//   ....[203]....
        /*04d8*/ 	.word	0xffffffff


	//   ....[204]....
        /*04dc*/ 	.word	0xffffffff


	//   ....[205]....
        /*04e0*/ 	.word	0xffffffff


	//   ....[206]....
        /*04e4*/ 	.word	0xffffffff


	//   ....[207]....
        /*04e8*/ 	.word	0xffffffff


	//   ....[208]....
        /*04ec*/ 	.word	0xffffffff


	//   ....[209]....
        /*04f0*/ 	.word	0xffffffff


	//   ....[210]....
        /*04f4*/ 	.word	0xffffffff


	//   ....[211]....
        /*04f8*/ 	.word	0xffffffff


	//   ....[212]....
        /*04fc*/ 	.word	0xffffffff


	//   ....[213]....
        /*0500*/ 	.word	0xffffffff


	//   ....[214]....
        /*0504*/ 	.word	0xffffffff


	//   ....[215]....
        /*0508*/ 	.word	0xffffffff


	//   ....[216]....
        /*050c*/ 	.word	0xffffffff


	//   ....[217]....
        /*0510*/ 	.word	0xffffffff


	//   ....[218]....
        /*0514*/ 	.word	0xffffffff


	//   ....[219]....
        /*0518*/ 	.word	0xffffffff


	//   ....[220]....
        /*051c*/ 	.word	0xffffffff


	//   ....[221]....
        /*0520*/ 	.word	0xffffffff


	//   ....[222]....
        /*0524*/ 	.word	0xffffffff


	//   ....[223]....
        /*0528*/ 	.word	0xffffffff


	//   ....[224]....
        /*052c*/ 	.word	0xffffffff


	//   ....[225]....
        /*0530*/ 	.word	0xffffffff


	//   ....[226]....
        /*0534*/ 	.word	0xffffffff


	//   ....[227]....
        /*0538*/ 	.word	0xffffffff


	//   ....[228]....
        /*053c*/ 	.word	0xffffffff


	//   ....[229]....
        /*0540*/ 	.word	0xffffffff


	//   ....[230]....
        /*0544*/ 	.word	0xffffffff


	//   ....[231]....
        /*0548*/ 	.word	0xffffffff


	//   ....[232]....
        /*054c*/ 	.word	0xffffffff


	//   ....[233]....
        /*0550*/ 	.word	0xffffffff


	//   ....[234]....
        /*0554*/ 	.word	0xffffffff


	//   ....[235]....
        /*0558*/ 	.word	0xffffffff


	//   ....[236]....
        /*055c*/ 	.word	0xffffffff


	//   ....[237]....
        /*0560*/ 	.word	0xffffffff


	//   ....[238]....
        /*0564*/ 	.word	0xffffffff


	//   ....[239]....
        /*0568*/ 	.word	0x0500000f


	//   ....[240]....
        /*056c*/ 	.word	0x0500000f


	//   ....[241]....
        /*0570*/ 	.word	0x0500000f


	//   ....[242]....
        /*0574*/ 	.word	0x0500000f


	//   ....[243]....
        /*0578*/ 	.word	0x0500000f


	//   ....[244]....
        /*057c*/ 	.word	0x0500000f


	//   ....[245]....
        /*0580*/ 	.word	0x0500000f


	//   ....[246]....
        /*0584*/ 	.word	0x0500000f


	//   ....[247]....
        /*0588*/ 	.word	0x0500000f


	//   ....[248]....
        /*058c*/ 	.word	0x0500000f


	//   ....[249]....
        /*0590*/ 	.word	0x0500000f


	//   ....[250]....
        /*0594*/ 	.word	0x0500000f


	//   ....[251]....
        /*0598*/ 	.word	0x0500000f


	//   ....[252]....
        /*059c*/ 	.word	0x0500000f


	//   ....[253]....
        /*05a0*/ 	.word	0x0500000f


	//   ....[254]....
        /*05a4*/ 	.word	0x0500000f


	//   ....[255]....
        /*05a8*/ 	.word	0x0500000f


	//   ....[0]....
        /*05ac*/ 	.word	0x0500000f


	//   ....[1]....
        /*05b0*/ 	.word	0x0500000f


	//   ....[2]....
        /*05b4*/ 	.word	0x0500000f


	//   ....[3]....
        /*05b8*/ 	.word	0x0500000f


	//   ....[4]....
        /*05bc*/ 	.word	0x0500000f


	//   ....[5]....
        /*05c0*/ 	.word	0x0500000f


	//   ....[6]....
        /*05c4*/ 	.word	0x0500000f


	//   ....[7]....
        /*05c8*/ 	.word	0x0500000f


	//   ....[8]....
        /*05cc*/ 	.word	0x0500000f


	//   ....[9]....
        /*05d0*/ 	.word	0x0500000f


	//   ....[10]....
        /*05d4*/ 	.word	0x0500000f


	//   ....[11]....
        /*05d8*/ 	.word	0x0500000f


	//   ....[12]....
        /*05dc*/ 	.word	0x0500000f


	//   ....[13]....
        /*05e0*/ 	.word	0x0500000f


	//   ....[14]....
        /*05e4*/ 	.word	0x0500000f


	//   ....[15]....
        /*05e8*/ 	.word	0x0500000f


	//   ....[16]....
        /*05ec*/ 	.word	0x0500000f


	//   ....[17]....
        /*05f0*/ 	.word	0x0500000f


	//   ....[18]....
        /*05f4*/ 	.word	0x0500000f


	//   ....[19]....
        /*05f8*/ 	.word	0x0500000f


	//   ....[20]....
        /*05fc*/ 	.word	0x0500000f


	//   ....[21]....
        /*0600*/ 	.word	0x0500000f


	//   ....[22]....
        /*0604*/ 	.word	0x0500000f


	//   ....[23]....
        /*0608*/ 	.word	0x0500000f


	//   ....[24]....
        /*060c*/ 	.word	0x0500000f


	//   ....[25]....
        /*0610*/ 	.word	0x0500000f


	//   ....[26]....
        /*0614*/ 	.word	0x0500000f


	//   ....[27]....
        /*0618*/ 	.word	0x0500000f


	//   ....[28]....
        /*061c*/ 	.word	0x0500000f


	//   ....[29]....
        /*0620*/ 	.word	0x0500000f


	//   ....[30]....
        /*0624*/ 	.word	0x0500000f


	//   ....[31]....
        /*0628*/ 	.word	0x0500000f


	//   ....[32]....
        /*062c*/ 	.word	0x0500000f


	//   ....[33]....
        /*0630*/ 	.word	0x0500000f


	//   ....[34]....
        /*0634*/ 	.word	0x0500000f


	//   ....[35]....
        /*0638*/ 	.word	0x0500000f


	//   ....[36]....
        /*063c*/ 	.word	0x0500000f


	//   ....[37]....
        /*0640*/ 	.word	0x0500000f


	//   ....[38]....
        /*0644*/ 	.word	0x0500000f


	//   ....[39]....
        /*0648*/ 	.word	0x0500000f


	//   ....[40]....
        /*064c*/ 	.word	0x0500000f


	//   ....[41]....
        /*0650*/ 	.word	0x0500000f


	//   ....[42]....
        /*0654*/ 	.word	0x0500000f


	//   ....[43]....
        /*0658*/ 	.word	0x0500000f


	//   ....[44]....
        /*065c*/ 	.word	0x0500000f


	//   ....[45]....
        /*0660*/ 	.word	0x0500000f


	//   ....[46]....
        /*0664*/ 	.word	0x0500000f


	//   ....[47]....
        /*0668*/ 	.word	0x0500000f


	//   ....[48]....
        /*066c*/ 	.word	0x0500000f


	//   ....[49]....
        /*0670*/ 	.word	0x0500000f


	//   ....[50]....
        /*0674*/ 	.word	0x0500000f


	//   ....[51]....
        /*0678*/ 	.word	0x0500000f


	//   ....[52]....
        /*067c*/ 	.word	0x0500000f


	//   ....[53]....
        /*0680*/ 	.word	0x0500000f


	//   ....[54]....
        /*0684*/ 	.word	0x0500000f


	//   ....[55]....
        /*0688*/ 	.word	0x0500000f


	//   ....[56]....
        /*068c*/ 	.word	0x0500000f


	//   ....[57]....
        /*0690*/ 	.word	0x0500000f


	//   ....[58]....
        /*0694*/ 	.word	0x0500000f


	//   ....[59]....
        /*0698*/ 	.word	0x0500000f


	//   ....[60]....
        /*069c*/ 	.word	0x0500000f


	//   ....[61]....
        /*06a0*/ 	.word	0x0500000f


	//   ....[62]....
        /*06a4*/ 	.word	0x0500000f


	//   ....[63]....
        /*06a8*/ 	.word	0x0500000f


	//   ....[64]....
        /*06ac*/ 	.word	0x0500000f


	//   ....[65]....
        /*06b0*/ 	.word	0x0500000f


	//   ....[66]....
        /*06b4*/ 	.word	0x0500000f


	//   ....[67]....
        /*06b8*/ 	.word	0x0500000f


	//   ....[68]....
        /*06bc*/ 	.word	0x0500000f


	//   ....[69]....
        /*06c0*/ 	.word	0x0500000f


	//   ....[70]....
        /*06c4*/ 	.word	0x0500000f


	//   ....[71]....
        /*06c8*/ 	.word	0x0500000f


	//   ....[72]....
        /*06cc*/ 	.word	0x0500000f


	//   ....[73]....
        /*06d0*/ 	.word	0x0500000f


	//   ....[74]....
        /*06d4*/ 	.word	0x0500000f


	//   ....[75]....
        /*06d8*/ 	.word	0x0500000f


	//   ....[76]....
        /*06dc*/ 	.word	0x0500000f


	//   ....[77]....
        /*06e0*/ 	.word	0x0500000f


	//   ....[78]....
        /*06e4*/ 	.word	0x0500000f


	//   ....[79]....
        /*06e8*/ 	.word	0x0500000f


	//   ....[80]....
        /*06ec*/ 	.word	0x0500000f


	//   ....[81]....
        /*06f0*/ 	.word	0x0500000f


	//   ....[82]....
        /*06f4*/ 	.word	0x0500000f


	//   ....[83]....
        /*06f8*/ 	.word	0x0500000f


	//   ....[84]....
        /*06fc*/ 	.word	0x0500000f


	//   ....[85]....
        /*0700*/ 	.word	0x0500000f


	//   ....[86]....
        /*0704*/ 	.word	0x0500000f


	//   ....[87]....
        /*0708*/ 	.word	0x0500000f


	//   ....[88]....
        /*070c*/ 	.word	0x0500000f


	//   ....[89]....
        /*0710*/ 	.word	0x0500000f


	//   ....[90]....
        /*0714*/ 	.word	0x0500000f


	//   ....[91]....
        /*0718*/ 	.word	0x0500000f


	//   ....[92]....
        /*071c*/ 	.word	0x0500000f


	//   ....[93]....
        /*0720*/ 	.word	0x0500000f


	//   ....[94]....
        /*0724*/ 	.word	0x0500000f


	//   ....[95]....
        /*0728*/ 	.word	0x0500000f


	//   ....[96]....
        /*072c*/ 	.word	0x0500000f


	//   ....[97]....
        /*0730*/ 	.word	0x0500000f


	//   ....[98]....
        /*0734*/ 	.word	0x0500000f


	//   ....[99]....
        /*0738*/ 	.word	0x0500000f


	//   ....[100]....
        /*073c*/ 	.word	0x0500000f


	//   ....[101]....
        /*0740*/ 	.word	0x0500000f


	//   ....[102]....
        /*0744*/ 	.word	0x0500000f


	//   ....[103]....
        /*0748*/ 	.word	0x0500000f


	//   ....[104]....
        /*074c*/ 	.word	0x0500000f


	//   ....[105]....
        /*0750*/ 	.word	0x0500000f


	//   ....[106]....
        /*0754*/ 	.word	0x0500000f


	//   ....[107]....
        /*0758*/ 	.word	0x0500000f


	//   ....[108]....
        /*075c*/ 	.word	0x0500000f


	//   ....[109]....
        /*0760*/ 	.word	0x0500000f


	//   ....[110]....
        /*0764*/ 	.word	0x0500000f


	//   ....[111]....
        /*0768*/ 	.word	0x0500000f


	//   ....[112]....
        /*076c*/ 	.word	0x0500000f


	//   ....[113]....
        /*0770*/ 	.word	0x0500000f


	//   ....[114]....
        /*0774*/ 	.word	0x0500000f


	//   ....[115]....
        /*0778*/ 	.word	0x0500000f


	//   ....[116]....
        /*077c*/ 	.word	0x0500000f


	//   ....[117]....
        /*0780*/ 	.word	0x0500000f


	//   ....[118]....
        /*0784*/ 	.word	0x0500000f


	//   ....[119]....
        /*0788*/ 	.word	0x0500000f


	//   ....[120]....
        /*078c*/ 	.word	0x0500000f


	//   ....[121]....
        /*0790*/ 	.word	0x0500000f


	//   ....[122]....
        /*0794*/ 	.word	0x0500000f


	//   ....[123]....
        /*0798*/ 	.word	0x0500000f


	//   ....[124]....
        /*079c*/ 	.word	0x0500000f


	//   ....[125]....
        /*07a0*/ 	.word	0x0500000f


	//   ....[126]....
        /*07a4*/ 	.word	0x0500000f


	//   ....[127]....
        /*07a8*/ 	.word	0x0500000f


	//   ....[128]....
        /*07ac*/ 	.word	0x0500000f


	//   ....[129]....
        /*07b0*/ 	.word	0x0500000f


	//   ....[130]....
        /*07b4*/ 	.word	0x0500000f


	//   ....[131]....
        /*07b8*/ 	.word	0x0500000f


	//   ....[132]....
        /*07bc*/ 	.word	0x0500000f


	//   ....[133]....
        /*07c0*/ 	.word	0x0500000f


	//   ....[134]....
        /*07c4*/ 	.word	0x0500000f


	//   ....[135]....
        /*07c8*/ 	.word	0x0500000f


	//   ....[136]....
        /*07cc*/ 	.word	0x0500000f


	//   ....[137]....
        /*07d0*/ 	.word	0x0500000f


	//   ....[138]....
        /*07d4*/ 	.word	0x0500000f


	//   ....[139]....
        /*07d8*/ 	.word	0x0500000f


	//   ....[140]....
        /*07dc*/ 	.word	0x0500000f


	//   ....[141]....
        /*07e0*/ 	.word	0x0500000f


	//   ....[142]....
        /*07e4*/ 	.word	0x0500000f


	//   ....[143]....
        /*07e8*/ 	.word	0x0500000f


	//   ....[144]....
        /*07ec*/ 	.word	0x0500000f


	//   ....[145]....
        /*07f0*/ 	.word	0x0500000f


	//   ....[146]....
        /*07f4*/ 	.word	0x0500000f


	//   ....[147]....
        /*07f8*/ 	.word	0x0500000f


	//   ....[148]....
        /*07fc*/ 	.word	0x0500000f


	//   ....[149]....
        /*0800*/ 	.word	0x0500000f


	//   ....[150]....
        /*0804*/ 	.word	0x0500000f


	//   ....[151]....
        /*0808*/ 	.word	0x0500000f


	//   ....[152]....
        /*080c*/ 	.word	0x0500000f


	//   ....[153]....
        /*0810*/ 	.word	0x0500000f


	//   ....[154]....
        /*0814*/ 	.word	0x0500000f


	//   ....[155]....
        /*0818*/ 	.word	0x0500000f


	//   ....[156]....
        /*081c*/ 	.word	0x0500000f


	//   ....[157]....
        /*0820*/ 	.word	0x0500000f


	//   ....[158]....
        /*0824*/ 	.word	0x0500000f


	//   ....[159]....
        /*0828*/ 	.word	0x0500000f


	//   ....[160]....
        /*082c*/ 	.word	0x0500000f


	//----- nvinfo : EIATTR_COOP_GROUP_INSTR_OFFSETS
	.align		4
.L_993:
        /*0830*/ 	.byte	0x04, 0x28
        /*0832*/ 	.short	(.L_995 - .L_994)


	//   ....[0]....
.L_994:
        /*0834*/ 	.word	0x00000070


	//   ....[1]....
        /*0838*/ 	.word	0x00000140


	//   ....[2]....
        /*083c*/ 	.word	0x00000190


	//   ....[3]....
        /*0840*/ 	.word	0x000003c0


	//   ....[4]....
        /*0844*/ 	.word	0x00000520


	//   ....[5]....
        /*0848*/ 	.word	0x00000640


	//   ....[6]....
        /*084c*/ 	.word	0x000007a0


	//   ....[7]....
        /*0850*/ 	.word	0x00003770


	//   ....[8]....
        /*0854*/ 	.word	0x00003780


	//   ....[9]....
        /*0858*/ 	.word	0x00003e30


	//   ....[10]....
        /*085c*/ 	.word	0x00003e40


	//   ....[11]....
        /*0860*/ 	.word	0x000044f0


	//   ....[12]....
        /*0864*/ 	.word	0x00004500


	//   ....[13]....
        /*0868*/ 	.word	0x00004ba0


	//   ....[14]....
        /*086c*/ 	.word	0x00004bb0


	//   ....[15]....
        /*0870*/ 	.word	0x00005bd0


	//   ....[16]....
        /*0874*/ 	.word	0x00005be0


	//   ....[17]....
        /*0878*/ 	.word	0x00006370


	//   ....[18]....
        /*087c*/ 	.word	0x00006380


	//   ....[19]....
        /*0880*/ 	.word	0x00006b30


	//   ....[20]....
        /*0884*/ 	.word	0x00006b40


	//   ....[21]....
        /*0888*/ 	.word	0x000072e0


	//   ....[22]....
        /*088c*/ 	.word	0x000072f0


	//   ....[23]....
        /*0890*/ 	.word	0x00007c80


	//   ....[24]....
        /*0894*/ 	.word	0x00007c90


	//   ....[25]....
        /*0898*/ 	.word	0x00007da0


	//   ....[26]....
        /*089c*/ 	.word	0x00007db0


	//   ....[27]....
        /*08a0*/ 	.word	0x00007ed0


	//   ....[28]....
        /*08a4*/ 	.word	0x00007ee0


	//   ....[29]....
        /*08a8*/ 	.word	0x00008000


	//   ....[30]....
        /*08ac*/ 	.word	0x00008010


	//   ....[31]....
        /*08b0*/ 	.word	0x00008390


	//   ....[32]....
        /*08b4*/ 	.word	0x000083b0


	//   ....[33]....
        /*08b8*/ 	.word	0x00008490


	//   ....[34]....
        /*08bc*/ 	.word	0x000084b0


	//   ....[35]....
        /*08c0*/ 	.word	0x00008590


	//   ....[36]....
        /*08c4*/ 	.word	0x000085b0


	//   ....[37]....
        /*08c8*/ 	.word	0x00008690


	//   ....[38]....
        /*08cc*/ 	.word	0x000086b0


	//   ....[39]....
        /*08d0*/ 	.word	0x00009220


	//   ....[40]....
        /*08d4*/ 	.word	0x00009940


	//   ....[41]....
        /*08d8*/ 	.word	0x00009950


	//   ....[42]....
        /*08dc*/ 	.word	0x00009960


	//   ....[43]....
        /*08e0*/ 	.word	0x00009970


	//   ....[44]....
        /*08e4*/ 	.word	0x00009cb0


	//   ....[45]....
        /*08e8*/ 	.word	0x00009cc0


	//   ....[46]....
        /*08ec*/ 	.word	0x00009cd0


	//   ....[47]....
        /*08f0*/ 	.word	0x00009ce0


	//   ....[48]....
        /*08f4*/ 	.word	0x00009fe0


	//   ....[49]....
        /*08f8*/ 	.word	0x00009ff0


	//   ....[50]....
        /*08fc*/ 	.word	0x0000a000


	//   ....[51]....
        /*0900*/ 	.word	0x0000a010


	//   ....[52]....
        /*0904*/ 	.word	0x0000a310


	//   ....[53]....
        /*0908*/ 	.word	0x0000a320


	//   ....[54]....
        /*090c*/ 	.word	0x0000a330


	//   ....[55]....
        /*0910*/ 	.word	0x0000a340


	//   ....[56]....
        /*0914*/ 	.word	0x0000c040


	//   ....[57]....
        /*0918*/ 	.word	0x0000c060


	//   ....[58]....
        /*091c*/ 	.word	0x0000c070


	//   ....[59]....
        /*0920*/ 	.word	0x0000c080


	//   ....[60]....
        /*0924*/ 	.word	0x0000c190


	//   ....[61]....
        /*0928*/ 	.word	0x0000c1e0


	//   ....[62]....
        /*092c*/ 	.word	0x0000c210


	//   ....[63]....
        /*0930*/ 	.word	0x0000c260


	//   ....[64]....
        /*0934*/ 	.word	0x0000c570


	//   ....[65]....
        /*0938*/ 	.word	0x0000c590


	//   ....[66]....
        /*093c*/ 	.word	0x0000c5b0


	//   ....[67]....
        /*0940*/ 	.word	0x0000c5c0


	//   ....[68]....
        /*0944*/ 	.word	0x0000c690


	//   ....[69]....
        /*0948*/ 	.word	0x0000c6b0


	//   ....[70]....
        /*094c*/ 	.word	0x0000c6c0


	//   ....[71]....
        /*0950*/ 	.word	0x0000c750


	//   ....[72]....
        /*0954*/ 	.word	0x0000ec00


	//   ....[73]....
        /*0958*/ 	.word	0x0000ee10


	//   ....[74]....
        /*095c*/ 	.word	0x0000fe50


	//   ....[75]....
        /*0960*/ 	.word	0x0000ff60


	//   ....[76]....
        /*0964*/ 	.word	0x00010880


	//   ....[77]....
        /*0968*/ 	.word	0x000108e0


	//   ....[78]....
        /*096c*/ 	.word	0x000123d0


	//   ....[79]....
        /*0970*/ 	.word	0x000125f0


	//   ....[80]....
        /*0974*/ 	.word	0x00013290


	//   ....[81]....
        /*0978*/ 	.word	0x000133f0


	//   ....[82]....
        /*097c*/ 	.word	0x00013aa0


	//   ....[83]....
        /*0980*/ 	.word	0x00013b20


	//   ....[84]....
        /*0984*/ 	.word	0x00015dc0


	//   ....[85]....
        /*0988*/ 	.word	0x00015dd0


	//   ....[86]....
        /*098c*/ 	.word	0x00015e00


	//   ....[87]....
        /*0990*/ 	.word	0x00015e10


	//   ....[88]....
        /*0994*/ 	.word	0x00017dc0


	//   ....[89]....
        /*0998*/ 	.word	0x00017ff0


	//   ....[90]....
        /*099c*/ 	.word	0x00018c90


	//   ....[91]....
        /*09a0*/ 	.word	0x00018df0


	//   ....[92]....
        /*09a4*/ 	.word	0x000194b0


	//   ....[93]....
        /*09a8*/ 	.word	0x00019510


	//   ....[94]....
        /*09ac*/ 	.word	0x0001a750


	//   ....[95]....
        /*09b0*/ 	.word	0x0001aa90


	//   ....[96]....
        /*09b4*/ 	.word	0x0001aaa0


	//   ....[97]....
        /*09b8*/ 	.word	0x0001aad0


	//   ....[98]....
        /*09bc*/ 	.word	0x0001bc00


	//   ....[99]....
        /*09c0*/ 	.word	0x0001bc20


	//   ....[100]....
        /*09c4*/ 	.word	0x0001bc30


	//   ....[101]....
        /*09c8*/ 	.word	0x0001bc40


	//   ....[102]....
        /*09cc*/ 	.word	0x0001c310


	//   ....[103]....
        /*09d0*/ 	.word	0x0001c320


	//   ....[104]....
        /*09d4*/ 	.word	0x0001c420


	//   ....[105]....
        /*09d8*/ 	.word	0x0001c430


	//   ....[106]....
        /*09dc*/ 	.word	0x0001c540


	//   ....[107]....
        /*09e0*/ 	.word	0x0001c550


	//   ....[108]....
        /*09e4*/ 	.word	0x0001c660


	//   ....[109]....
        /*09e8*/ 	.word	0x0001c670


	//   ....[110]....
        /*09ec*/ 	.word	0x0001cb20


	//   ....[111]....
        /*09f0*/ 	.word	0x0001cb30


	//   ....[112]....
        /*09f4*/ 	.word	0x0001d060


	//   ....[113]....
        /*09f8*/ 	.word	0x0001d070


	//   ....[114]....
        /*09fc*/ 	.word	0x0001dd40


	//   ....[115]....
        /*0a00*/ 	.word	0x0001dd50


	//   ....[116]....
        /*0a04*/ 	.word	0x0001de60


	//   ....[117]....
        /*0a08*/ 	.word	0x0001de70


	//   ....[118]....
        /*0a0c*/ 	.word	0x0001df80


	//   ....[119]....
        /*0a10*/ 	.word	0x0001df90


	//   ....[120]....
        /*0a14*/ 	.word	0x0001e0a0


	//   ....[121]....
        /*0a18*/ 	.word	0x0001e0b0


	//   ....[122]....
        /*0a1c*/ 	.word	0x0001e220


	//   ....[123]....
        /*0a20*/ 	.word	0x0001e410


	//   ....[124]....
        /*0a24*/ 	.word	0x0001e440


	//   ....[125]....
        /*0a28*/ 	.word	0x0001e470


	//   ....[126]....
        /*0a2c*/ 	.word	0x0001e4a0


	//   ....[127]....
        /*0a30*/ 	.word	0x0001e4d0


	//   ....[128]....
        /*0a34*/ 	.word	0x0001e500


	//   ....[129]....
        /*0a38*/ 	.word	0x0001e690


	//   ....[130]....
        /*0a3c*/ 	.word	0x0001e6c0


	//   ....[131]....
        /*0a40*/ 	.word	0x0001e6f0


	//   ....[132]....
        /*0a44*/ 	.word	0x0001e720


	//   ....[133]....
        /*0a48*/ 	.word	0x0001e750


	//   ....[134]....
        /*0a4c*/ 	.word	0x0001e780


	//   ....[135]....
        /*0a50*/ 	.word	0x0001e810


	//   ....[136]....
        /*0a54*/ 	.word	0x0001e840


	//   ....[137]....
        /*0a58*/ 	.word	0x0001e850


	//   ....[138]....
        /*0a5c*/ 	.word	0x0001e890


	//   ....[139]....
        /*0a60*/ 	.word	0x00020000


	//   ....[140]....
        /*0a64*/ 	.word	0x000221d0


	//   ....[141]....
        /*0a68*/ 	.word	0x000221f0


	//   ....[142]....
        /*0a6c*/ 	.word	0x00022290


	//   ....[143]....
        /*0a70*/ 	.word	0x000222b0


	//   ....[144]....
        /*0a74*/ 	.word	0x00022340


	//   ....[145]....
        /*0a78*/ 	.word	0x00022360


	//   ....[146]....
        /*0a7c*/ 	.word	0x000223f0


	//   ....[147]....
        /*0a80*/ 	.word	0x00022410


	//   ....[148]....
        /*0a84*/ 	.word	0x000224a0


	//   ....[149]....
        /*0a88*/ 	.word	0x000224c0


	//   ....[150]....
        /*0a8c*/ 	.word	0x00022550


	//   ....[151]....
        /*0a90*/ 	.word	0x00022570


	//   ....[152]....
        /*0a94*/ 	.word	0x00022600


	//   ....[153]....
        /*0a98*/ 	.word	0x00022620


	//   ....[154]....
        /*0a9c*/ 	.word	0x00022630


	//   ....[155]....
        /*0aa0*/ 	.word	0x000226b0


	//   ....[156]....
        /*0aa4*/ 	.word	0x00022e10


	//   ....[157]....
        /*0aa8*/ 	.word	0x00022e40


	//   ....[158]....
        /*0aac*/ 	.word	0x00022ea0


	//   ....[159]....
        /*0ab0*/ 	.word	0x00022ef0


	//   ....[160]....
        /*0ab4*/ 	.word	0x00022f30


	//   ....[161]....
        /*0ab8*/ 	.word	0x00022f90


	//   ....[162]....
        /*0abc*/ 	.word	0x00022fe0


	//   ....[163]....
        /*0ac0*/ 	.word	0x00023030


	//   ....[164]....
        /*0ac4*/ 	.word	0x00023080


	//   ....[165]....
        /*0ac8*/ 	.word	0x000230d0


	//   ....[166]....
        /*0acc*/ 	.word	0x00023120


	//   ....[167]....
        /*0ad0*/ 	.word	0x00023170


	//   ....[168]....
        /*0ad4*/ 	.word	0x000231c0


	//   ....[169]....
        /*0ad8*/ 	.word	0x00023200


	//   ....[170]....
        /*0adc*/ 	.word	0x00023220


	//   ....[171]....
        /*0ae0*/ 	.word	0x00023250


	//   ....[172]....
        /*0ae4*/ 	.word	0x000239a0


	//   ....[173]....
        /*0ae8*/ 	.word	0x000239d0


	//   ....[174]....
        /*0aec*/ 	.word	0x00023a30


	//   ....[175]....
        /*0af0*/ 	.word	0x00023a40


	//   ....[176]....
        /*0af4*/ 	.word	0x00023a90


	//   ....[177]....
        /*0af8*/ 	.word	0x00023aa0


	//   ....[178]....
        /*0afc*/ 	.word	0x00023af0


	//   ....[179]....
        /*0b00*/ 	.word	0x00023b00


	//   ....[180]....
        /*0b04*/ 	.word	0x00023b50


	//   ....[181]....
        /*0b08*/ 	.word	0x00023b60


	//   ....[182]....
        /*0b0c*/ 	.word	0x00023bb0


	//   ....[183]....
        /*0b10*/ 	.word	0x00023bc0


	//   ....[184]....
        /*0b14*/ 	.word	0x00023c10


	//   ....[185]....
        /*0b18*/ 	.word	0x00023c20


	//   ....[186]....
        /*0b1c*/ 	.word	0x00023c30


	//   ....[187]....
        /*0b20*/ 	.word	0x00023c80


	//   ....[188]....
        /*0b24*/ 	.word	0x00023ee0


	//   ....[189]....
        /*0b28*/ 	.word	0x00023f00


	//   ....[190]....
        /*0b2c*/ 	.word	0x00023f10


	//   ....[191]....
        /*0b30*/ 	.word	0x00023f80


	//   ....[192]....
        /*0b34*/ 	.word	0x00023f90


	//   ....[193]....
        /*0b38*/ 	.word	0x00024000


	//   ....[194]....
        /*0b3c*/ 	.word	0x00024010


	//   ....[195]....
        /*0b40*/ 	.word	0x00024080


	//   ....[196]....
        /*0b44*/ 	.word	0x00024090


	//   ....[197]....
        /*0b48*/ 	.word	0x00024100


	//   ....[198]....
        /*0b4c*/ 	.word	0x00024110


	//   ....[199]....
        /*0b50*/ 	.word	0x00024180


	//   ....[200]....
        /*0b54*/ 	.word	0x00024190


	//   ....[201]....
        /*0b58*/ 	.word	0x00024200


	//   ....[202]....
        /*0b5c*/ 	.word	0x00024210


	//   ....[203]....
        /*0b60*/ 	.word	0x00024220


	//   ....[204]....
        /*0b64*/ 	.word	0x000247b0


	//   ....[205]....
        /*0b68*/ 	.word	0x000247f0


	//   ....[206]....
        /*0b6c*/ 	.word	0x00024830


	//   ....[207]....
        /*0b70*/ 	.word	0x00024850


	//   ....[208]....
        /*0b74*/ 	.word	0x00024860


	//   ....[209]....
        /*0b78*/ 	.word	0x00024880


	//   ....[210]....
        /*0b7c*/ 	.word	0x000248f0


	//   ....[211]....
        /*0b80*/ 	.word	0x00024910


	//   ....[212]....
        /*0b84*/ 	.word	0x00024970


	//   ....[213]....
        /*0b88*/ 	.word	0x00024990


	//   ....[214]....
        /*0b8c*/ 	.word	0x000249f0


	//   ....[215]....
        /*0b90*/ 	.word	0x00024a10


	//   ....[216]....
        /*0b94*/ 	.word	0x00024a70


	//   ....[217]....
        /*0b98*/ 	.word	0x00024a90


	//   ....[218]....
        /*0b9c*/ 	.word	0x00024ae0


	//   ....[219]....
        /*0ba0*/ 	.word	0x00024b00


	//   ....[220]....
        /*0ba4*/ 	.word	0x00024f40


	//   ....[221]....
        /*0ba8*/ 	.word	0x00024f70


	//   ....[222]....
        /*0bac*/ 	.word	0x00024fd0


	//   ....[223]....
        /*0bb0*/ 	.word	0x00025000


	//   ....[224]....
        /*0bb4*/ 	.word	0x00025030


	//   ....[225]....
        /*0bb8*/ 	.word	0x00025060


	//   ....[226]....
        /*0bbc*/ 	.word	0x00025090


	//   ....[227]....
        /*0bc0*/ 	.word	0x000250c0


	//   ....[228]....
        /*0bc4*/ 	.word	0x00025260


	//   ....[229]....
        /*0bc8*/ 	.word	0x00025290


	//   ....[230]....
        /*0bcc*/ 	.word	0x000252c0


	//   ....[231]....
        /*0bd0*/ 	.word	0x000252f0


	//   ....[232]....
        /*0bd4*/ 	.word	0x00025320


	//   ....[233]....
        /*0bd8*/ 	.word	0x00025350


	//   ....[234]....
        /*0bdc*/ 	.word	0x00025410


	//   ....[235]....
        /*0be0*/ 	.word	0x00025430


	//   ....[236]....
        /*0be4*/ 	.word	0x00025450


	//   ....[237]....
        /*0be8*/ 	.word	0x000254b0


	//   ....[238]....
        /*0bec*/ 	.word	0x00025ed0


	//   ....[239]....
        /*0bf0*/ 	.word	0x000261f0


	//   ....[240]....
        /*0bf4*/ 	.word	0x00026280


	//   ....[241]....
        /*0bf8*/ 	.word	0x00026320


	//   ....[242]....
        /*0bfc*/ 	.word	0x000263b0


	//   ....[243]....
        /*0c00*/ 	.word	0x00026450


	//   ....[244]....
        /*0c04*/ 	.word	0x000264e0


	//   ....[245]....
        /*0c08*/ 	.word	0x00026580


	//   ....[246]....
        /*0c0c*/ 	.word	0x00026610


	//   ....[247]....
        /*0c10*/ 	.word	0x00026700


	//   ....[248]....
        /*0c14*/ 	.word	0x00026790


	//   ....[249]....
        /*0c18*/ 	.word	0x00026830


	//   ....[250]....
        /*0c1c*/ 	.word	0x000268c0


	//   ....[251]....
        /*0c20*/ 	.word	0x00026960


	//   ....[252]....
        /*0c24*/ 	.word	0x000269f0


	//   ....[253]....
        /*0c28*/ 	.word	0x00026a90


	//   ....[254]....
        /*0c2c*/ 	.word	0x00026b20


	//   ....[255]....
        /*0c30*/ 	.word	0x00026c10


	//   ....[0]....
        /*0c34*/ 	.word	0x00026ca0


	//   ....[1]....
        /*0c38*/ 	.word	0x00026d30


	//   ....[2]....
        /*0c3c*/ 	.word	0x00026dc0


	//   ....[3]....
        /*0c40*/ 	.word	0x00026e50


	//   ....[4]....
        /*0c44*/ 	.word	0x00026ee0


	//   ....[5]....
        /*0c48*/ 	.word	0x00026f70


	//   ....[6]....
        /*0c4c*/ 	.word	0x00027000


	//   ....[7]....
        /*0c50*/ 	.word	0x000270e0


	//   ....[8]....
        /*0c54*/ 	.word	0x00027190


	//   ....[9]....
        /*0c58*/ 	.word	0x00027220


	//   ....[10]....
        /*0c5c*/ 	.word	0x00027270


	//   ....[11]....
        /*0c60*/ 	.word	0x000272c0


	//   ....[12]....
        /*0c64*/ 	.word	0x00027350


	//   ....[13]....
        /*0c68*/ 	.word	0x000273e0


	//   ....[14]....
        /*0c6c*/ 	.word	0x00027430


	//   ....[15]....
        /*0c70*/ 	.word	0x00027480


	//   ....[16]....
        /*0c74*/ 	.word	0x00027510


	//   ....[17]....
        /*0c78*/ 	.word	0x000275a0


	//   ....[18]....
        /*0c7c*/ 	.word	0x000275f0


	//   ....[19]....
        /*0c80*/ 	.word	0x00027640


	//   ....[20]....
        /*0c84*/ 	.word	0x000276d0


	//   ....[21]....
        /*0c88*/ 	.word	0x00027760


	//   ....[22]....
        /*0c8c*/ 	.word	0x000277b0


	//   ....[23]....
        /*0c90*/ 	.word	0x00027800


	//   ....[24]....
        /*0c94*/ 	.word	0x000278f0


	//   ....[25]....
        /*0c98*/ 	.word	0x000279a0


	//   ....[26]....
        /*0c9c*/ 	.word	0x00027a20


	//   ....[27]....
        /*0ca0*/ 	.word	0x00027ab0


	//   ....[28]....
        /*0ca4*/ 	.word	0x00027c20


	//   ....[29]....
        /*0ca8*/ 	.word	0x00027d50


	//   ....[30]....
        /*0cac*/ 	.word	0x00027db0


	//   ....[31]....
        /*0cb0*/ 	.word	0x00027e00


	//   ....[32]....
        /*0cb4*/ 	.word	0x00027e90


	//   ....[33]....
        /*0cb8*/ 	.word	0x00027f30


	//   ....[34]....
        /*0cbc*/ 	.word	0x00027fb0


	//   ....[35]....
        /*0cc0*/ 	.word	0x00028020


	//   ....[36]....
        /*0cc4*/ 	.word	0x000281b0


	//   ....[37]....
        /*0cc8*/ 	.word	0x000282a0


	//   ....[38]....
        /*0ccc*/ 	.word	0x000282f0


	//   ....[39]....
        /*0cd0*/ 	.word	0x00028340


	//   ....[40]....
        /*0cd4*/ 	.word	0x000286c0


	//   ....[41]....
        /*0cd8*/ 	.word	0x00028710


	//   ....[42]....
        /*0cdc*/ 	.word	0x000287a0


	//   ....[43]....
        /*0ce0*/ 	.word	0x00028830


	//   ....[44]....
        /*0ce4*/ 	.word	0x000288c0


	//   ....[45]....
        /*0ce8*/ 	.word	0x00028950


	//   ....[46]....
        /*0cec*/ 	.word	0x000289e0


	//   ....[47]....
        /*0cf0*/ 	.word	0x00028a70


	//   ....[48]....
        /*0cf4*/ 	.word	0x00028af0


	//   ....[49]....
        /*0cf8*/ 	.word	0x00028b40


	//   ....[50]....
        /*0cfc*/ 	.word	0x00028bd0


	//   ....[51]....
        /*0d00*/ 	.word	0x00028c60


	//   ....[52]....
        /*0d04*/ 	.word	0x00028ce0


	//   ....[53]....
        /*0d08*/ 	.word	0x00028d30


	//   ....[54]....
        /*0d0c*/ 	.word	0x00028dc0


	//   ....[55]....
        /*0d10*/ 	.word	0x00028e50


	//   ....[56]....
        /*0d14*/ 	.word	0x00028ee0


	//   ....[57]....
        /*0d18*/ 	.word	0x00028f70


	//   ....[58]....
        /*0d1c*/ 	.word	0x00029000


	//   ....[59]....
        /*0d20*/ 	.word	0x00029090


	//   ....[60]....
        /*0d24*/ 	.word	0x00029150


	//   ....[61]....
        /*0d28*/ 	.word	0x00029430


	//   ....[62]....
        /*0d2c*/ 	.word	0x00029520


	//   ....[63]....
        /*0d30*/ 	.word	0x000295c0


	//   ....[64]....
        /*0d34*/ 	.word	0x00029620


	//   ....[65]....
        /*0d38*/ 	.word	0x00029720


	//   ....[66]....
        /*0d3c*/ 	.word	0x00029790


	//   ....[67]....
        /*0d40*/ 	.word	0x00029890


	//   ....[68]....
        /*0d44*/ 	.word	0x00029900


	//   ....[69]....
        /*0d48*/ 	.word	0x00029a00


	//   ....[70]....
        /*0d4c*/ 	.word	0x00029a70


	//   ....[71]....
        /*0d50*/ 	.word	0x00029b70


	//   ....[72]....
        /*0d54*/ 	.word	0x00029be0


	//   ....[73]....
        /*0d58*/ 	.word	0x00029ce0


	//   ....[74]....
        /*0d5c*/ 	.word	0x00029d50


	//   ....[75]....
        /*0d60*/ 	.word	0x00029e50


	//   ....[76]....
        /*0d64*/ 	.word	0x00029ec0


	//   ....[77]....
        /*0d68*/ 	.word	0x00029f60


	//   ....[78]....
        /*0d6c*/ 	.word	0x0002a060


	//   ....[79]....
        /*0d70*/ 	.word	0x0002a0d0


	//   ....[80]....
        /*0d74*/ 	.word	0x0002a150


	//   ....[81]....
        /*0d78*/ 	.word	0x0002a210


	//   ....[82]....
        /*0d7c*/ 	.word	0x0002a290


	//   ....[83]....
        /*0d80*/ 	.word	0x0002a360


	//   ....[84]....
        /*0d84*/ 	.word	0x0002a3e0


	//   ....[85]....
        /*0d88*/ 	.word	0x0002a4b0


	//   ....[86]....
        /*0d8c*/ 	.word	0x0002a530


	//   ....[87]....
        /*0d90*/ 	.word	0x0002a600


	//   ....[88]....
        /*0d94*/ 	.word	0x0002a680


	//   ....[89]....
        /*0d98*/ 	.word	0x0002a750


	//   ....[90]....
        /*0d9c*/ 	.word	0x0002a7d0


	//   ....[91]....
        /*0da0*/ 	.word	0x0002a890


	//   ....[92]....
        /*0da4*/ 	.word	0x0002a910


	//   ....[93]....
        /*0da8*/ 	.word	0x0002a9c0


	//   ....[94]....
        /*0dac*/ 	.word	0x0002aaf0


	//   ....[95]....
        /*0db0*/ 	.word	0x0002ab90


	//   ....[96]....
        /*0db4*/ 	.word	0x0002ac00


	//   ....[97]....
        /*0db8*/ 	.word	0x0002acc0


	//   ....[98]....
        /*0dbc*/ 	.word	0x0002ad20


	//   ....[99]....
        /*0dc0*/ 	.word	0x0002ade0


	//   ....[100]....
        /*0dc4*/ 	.word	0x0002ae40


	//   ....[101]....
        /*0dc8*/ 	.word	0x0002af00


	//   ....[102]....
        /*0dcc*/ 	.word	0x0002af60


	//   ....[103]....
        /*0dd0*/ 	.word	0x0002b020


	//   ....[104]....
        /*0dd4*/ 	.word	0x0002b080


	//   ....[105]....
        /*0dd8*/ 	.word	0x0002b140


	//   ....[106]....
        /*0ddc*/ 	.word	0x0002b1a0


	//   ....[107]....
        /*0de0*/ 	.word	0x0002b260


	//   ....[108]....
        /*0de4*/ 	.word	0x0002b2c0


	//   ....[109]....
        /*0de8*/ 	.word	0x0002b380


	//   ....[110]....
        /*0dec*/ 	.word	0x0002b470


	//   ....[111]....
        /*0df0*/ 	.word	0x0002b510


	//   ....[112]....
        /*0df4*/ 	.word	0x0002b570


	//   ....[113]....
        /*0df8*/ 	.word	0x0002b650


	//   ....[114]....
        /*0dfc*/ 	.word	0x0002b6b0


	//   ....[115]....
        /*0e00*/ 	.word	0x0002b790


	//   ....[116]....
        /*0e04*/ 	.word	0x0002b7f0


	//   ....[117]....
        /*0e08*/ 	.word	0x0002b8d0


	//   ....[118]....
        /*0e0c*/ 	.word	0x0002b930


	//   ....[119]....
        /*0e10*/ 	.word	0x0002ba10


	//   ....[120]....
        /*0e14*/ 	.word	0x0002ba70


	//   ....[121]....
        /*0e18*/ 	.word	0x0002bb50


	//   ....[122]....
        /*0e1c*/ 	.word	0x0002bbb0


	//   ....[123]....
        /*0e20*/ 	.word	0x0002bc90


	//   ....[124]....
        /*0e24*/ 	.word	0x0002bcf0


	//   ....[125]....
        /*0e28*/ 	.word	0x0002bdc0


	//   ....[126]....
        /*0e2c*/ 	.word	0x0002bee0


	//   ....[127]....
        /*0e30*/ 	.word	0x0002bf90


	//   ....[128]....
        /*0e34*/ 	.word	0x0002c040


	//   ....[129]....
        /*0e38*/ 	.word	0x0002c110


	//   ....[130]....
        /*0e3c*/ 	.word	0x0002c170


	//   ....[131]....
        /*0e40*/ 	.word	0x0002c250


	//   ....[132]....
        /*0e44*/ 	.word	0x0002c2b0


	//   ....[133]....
        /*0e48*/ 	.word	0x0002c380


	//   ....[134]....
        /*0e4c*/ 	.word	0x0002c3e0


	//   ....[135]....
        /*0e50*/ 	.word	0x0002c4b0


	//   ....[136]....
        /*0e54*/ 	.word	0x0002c510


	//   ....[137]....
        /*0e58*/ 	.word	0x0002c5f0


	//   ....[138]....
        /*0e5c*/ 	.word	0x0002c650


	//   ....[139]....
        /*0e60*/ 	.word	0x0002c720


	//   ....[140]....
        /*0e64*/ 	.word	0x0002c780


	//   ....[141]....
        /*0e68*/ 	.word	0x0002c840


	//   ....[142]....
        /*0e6c*/ 	.word	0x0002c8d0


	//   ....[143]....
        /*0e70*/ 	.word	0x0002c970


	//   ....[144]....
        /*0e74*/ 	.word	0x0002caf0


	//   ....[145]....
        /*0e78*/ 	.word	0x0002cb60


	//   ....[146]....
        /*0e7c*/ 	.word	0x0002cbd0


	//   ....[147]....
        /*0e80*/ 	.word	0x0002cc40


	//   ....[148]....
        /*0e84*/ 	.word	0x0002ccb0


	//   ....[149]....
        /*0e88*/ 	.word	0x0002cd30


	//   ....[150]....
        /*0e8c*/ 	.word	0x0002cdb0


	//   ....[151]....
        /*0e90*/ 	.word	0x0002ce40


	//   ....[152]....
        /*0e94*/ 	.word	0x0002ceb0


	//   ....[153]....
        /*0e98*/ 	.word	0x0002cf20


	//   ....[154]....
        /*0e9c*/ 	.word	0x0002cf90


	//   ....[155]....
        /*0ea0*/ 	.word	0x0002d010


	//   ....[156]....
        /*0ea4*/ 	.word	0x0002d080


	//   ....[157]....
        /*0ea8*/ 	.word	0x0002d110


	//   ....[158]....
        /*0eac*/ 	.word	0x0002d170


	//   ....[159]....
        /*0eb0*/ 	.word	0x0002d200


	//   ....[160]....
        /*0eb4*/ 	.word	0x0002d330


	//----- nvinfo : EIATTR_REG_RECONFIG
	.align		4
.L_995:
        /*0eb8*/ 	.byte	0x01, 0x54
	.zero		2


	//----- nvinfo : EIATTR_SYSCALL_OFFSETS
	.align		4
        /*0ebc*/ 	.byte	0x04, 0x46
        /*0ebe*/ 	.short	(.L_997 - .L_996)


	//   ....[0]....
.L_996:
        /*0ec0*/ 	.word	0x00002060


	//   ....[1]....
        /*0ec4*/ 	.word	0x000021b0


	//   ....[2]....
        /*0ec8*/ 	.word	0x000093c0


	//   ....[3]....
        /*0ecc*/ 	.word	0x000096e0


	//   ....[4]....
        /*0ed0*/ 	.word	0x000218d0


	//   ....[5]....
        /*0ed4*/ 	.word	0x00021a20


	//   ....[6]....
        /*0ed8*/ 	.word	0x00021b10


	//   ....[7]....
        /*0edc*/ 	.word	0x00022a90


	//----- nvinfo : EIATTR_MBARRIER_INSTR_OFFSETS
	.align		4
.L_997:
        /*0ee0*/ 	.byte	0x04, 0x39
        /*0ee2*/ 	.short	(.L_999 - .L_998)


	//   ....[0]....
.L_998:
        /*0ee4*/ 	.word	0x00000270
        /*0ee8*/ 	.word	0x000000ff
        /*0eec*/ 	.word	0x00028800
        /*0ef0*/ 	.short	0x0100
        /*0ef2*/ 	.byte	0x08
	.zero		1


	//   ....[1]....
        /*0ef4*/ 	.word	0x00000280
        /*0ef8*/ 	.word	0x000000ff
        /*0efc*/ 	.word	0x00028820
        /*0f00*/ 	.short	0x0100
        /*0f02*/ 	.byte	0x08
	.zero		1


	//   ....[2]....
        /*0f04*/ 	.word	0x00000370
        /*0f08*/ 	.word	0x000000ff
        /*0f0c*/ 	.word	0x00028830
        /*0f10*/ 	.short	0x0100
        /*0f12*/ 	.byte	0x08
	.zero		1


	//   ....[3]....
        /*0f14*/ 	.word	0x00000380
        /*0f18*/ 	.word	0x000000ff
        /*0f1c*/ 	.word	0x00028840
        /*0f20*/ 	.short	0x0100
        /*0f22*/ 	.byte	0x08
	.zero		1


	//   ....[4]....
        /*0f24*/ 	.word	0x00000390
        /*0f28*/ 	.word	0x000000ff
        /*0f2c*/ 	.word	0x00028838
        /*0f30*/ 	.short	0x0100
        /*0f32*/ 	.byte	0x08
	.zero		1


	//   ....[5]....
        /*0f34*/ 	.word	0x000003a0
        /*0f38*/ 	.word	0x000000ff
        /*0f3c*/ 	.word	0x00028848
        /*0f40*/ 	.short	0x0100
        /*0f42*/ 	.byte	0x08
	.zero		1


	//   ....[6]....
        /*0f44*/ 	.word	0x000004d0
        /*0f48*/ 	.word	0x000000ff
        /*0f4c*/ 	.word	0x00028850
        /*0f50*/ 	.short	0x0100
        /*0f52*/ 	.byte	0x08
	.zero		1


	//   ....[7]....
        /*0f54*/ 	.word	0x000004e0
        /*0f58*/ 	.word	0x000000ff
        /*0f5c*/ 	.word	0x00028860
        /*0f60*/ 	.short	0x0100
        /*0f62*/ 	.byte	0x08
	.zero		1


	//   ....[8]....
        /*0f64*/ 	.word	0x000004f0
        /*0f68*/ 	.word	0x000000ff
        /*0f6c*/ 	.word	0x00028858
        /*0f70*/ 	.short	0x0100
        /*0f72*/ 	.byte	0x08
	.zero		1


	//   ....[9]....
        /*0f74*/ 	.word	0x00000500
        /*0f78*/ 	.word	0x000000ff
        /*0f7c*/ 	.word	0x00028868
        /*0f80*/ 	.short	0x0100
        /*0f82*/ 	.byte	0x08
	.zero		1


	//   ....[10]....
        /*0f84*/ 	.word	0x000005f0
        /*0f88*/ 	.word	0x000000ff
        /*0f8c*/ 	.word	0x00028870
        /*0f90*/ 	.short	0x0100
        /*0f92*/ 	.byte	0x06
	.zero		1


	//   ....[11]....
        /*0f94*/ 	.word	0x00000600
        /*0f98*/ 	.word	0x000000ff
        /*0f9c*/ 	.word	0x00028880
        /*0fa0*/ 	.short	0x0100
        /*0fa2*/ 	.byte	0x06
	.zero		1


	//   ....[12]....
        /*0fa4*/ 	.word	0x00000610
        /*0fa8*/ 	.word	0x000000ff
        /*0fac*/ 	.word	0x00028878
        /*0fb0*/ 	.short	0x0100
        /*0fb2*/ 	.byte	0x06
	.zero		1


	//   ....[13]....
        /*0fb4*/ 	.word	0x00000620
        /*0fb8*/ 	.word	0x000000ff
        /*0fbc*/ 	.word	0x00028888
        /*0fc0*/ 	.short	0x0100
        /*0fc2*/ 	.byte	0x06
	.zero		1


	//   ....[14]....
        /*0fc4*/ 	.word	0x00000750
        /*0fc8*/ 	.word	0x000000ff
        /*0fcc*/ 	.word	0x00028890
        /*0fd0*/ 	.short	0x0100
        /*0fd2*/ 	.byte	0x08
	.zero		1


	//   ....[15]....
        /*0fd4*/ 	.word	0x00000760
        /*0fd8*/ 	.word	0x000000ff
        /*0fdc*/ 	.word	0x000288a0
        /*0fe0*/ 	.short	0x0100
        /*0fe2*/ 	.byte	0x08
	.zero		1


	//   ....[16]....
        /*0fe4*/ 	.word	0x00000770
        /*0fe8*/ 	.word	0x000000ff
        /*0fec*/ 	.word	0x00028898
        /*0ff0*/ 	.short	0x0100
        /*0ff2*/ 	.byte	0x08
	.zero		1


	//   ....[17]....
        /*0ff4*/ 	.word	0x00000780
        /*0ff8*/ 	.word	0x000000ff
        /*0ffc*/ 	.word	0x000288a8
        /*1000*/ 	.short	0x0100
        /*1002*/ 	.byte	0x08
	.zero		1


	//   ....[18]....
        /*1004*/ 	.word	0x000008b0
        /*1008*/ 	.word	0x000000ff
        /*100c*/ 	.word	0x000288b0
        /*1010*/ 	.short	0x0100
        /*1012*/ 	.byte	0x08
	.zero		1


	//   ....[19]....
        /*1014*/ 	.word	0x000008c0
        /*1018*/ 	.word	0x000000ff
        /*101c*/ 	.word	0x000288c0
        /*1020*/ 	.short	0x0100
        /*1022*/ 	.byte	0x08
	.zero		1


	//   ....[20]....
        /*1024*/ 	.word	0x000008d0
        /*1028*/ 	.word	0x000000ff
        /*102c*/ 	.word	0x000288b8
        /*1030*/ 	.short	0x0100
        /*1032*/ 	.byte	0x08
	.zero		1


	//   ....[21]....
        /*1034*/ 	.word	0x000008e0
        /*1038*/ 	.word	0x000000ff
        /*103c*/ 	.word	0x000288c8
        /*1040*/ 	.short	0x0100
        /*1042*/ 	.byte	0x08
	.zero		1


	//   ....[22]....
        /*1044*/ 	.word	0x00003720
        /*1048*/ 	.word	0x00000059
        /*104c*/ 	.word	0x00028890
        /*1050*/ 	.short	0x010a
        /*1052*/ 	.byte	0x3f
	.zero		1


	//   ....[23]....
        /*1054*/ 	.word	0x00005b70
        /*1058*/ 	.word	0x00000059
        /*105c*/ 	.word	0x00028890
        /*1060*/ 	.short	0x010a
        /*1062*/ 	.byte	0x3f
	.zero		1


	//   ....[24]....
        /*1064*/ 	.word	0x00007ae0
        /*1068*/ 	.word	0x00000059
        /*106c*/ 	.word	0x00028890
        /*1070*/ 	.short	0x010a
        /*1072*/ 	.byte	0x3f
	.zero		1


	//   ....[25]....
        /*1074*/ 	.word	0x000081e0
        /*1078*/ 	.word	0x0000000b
        /*107c*/ 	.word	0x00000000
        /*1080*/ 	.short	0x0101
        /*1082*/ 	.byte	0x3f
	.zero		1


	//   ....[26]....
        /*1084*/ 	.word	0x00008220
        /*1088*/ 	.word	0x00000059
        /*108c*/ 	.word	0x000288b0
        /*1090*/ 	.short	0x010a
        /*1092*/ 	.byte	0x3f
	.zero		1


	//   ....[27]....
        /*1094*/ 	.word	0x00008830
        /*1098*/ 	.word	0x00000059
        /*109c*/ 	.word	0x00000000
        /*10a0*/ 	.short	0x0101
        /*10a2*/ 	.byte	0x3f
	.zero		1


	//   ....[28]....
        /*10a4*/ 	.word	0x00009460
        /*10a8*/ 	.word	0x00000012
        /*10ac*/ 	.word	0x00028800
        /*10b0*/ 	.short	0x010a
        /*10b2*/ 	.byte	0x3f
	.zero		1


	//   ....[29]....
        /*10b4*/ 	.word	0x000094b0
        /*10b8*/ 	.word	0x00000012
        /*10bc*/ 	.word	0x00028800
        /*10c0*/ 	.short	0x010a
        /*10c2*/ 	.byte	0x3f
	.zero		1


	//   ....[30]....
        /*10c4*/ 	.word	0x0000a670
        /*10c8*/ 	.word	0x00000012
        /*10cc*/ 	.word	0x00028800
        /*10d0*/ 	.short	0x010a
        /*10d2*/ 	.byte	0x3f
	.zero		1


	//   ....[31]....
        /*10d4*/ 	.word	0x0000cac0
        /*10d8*/ 	.word	0x00000012
        /*10dc*/ 	.word	0x00028800
        /*10e0*/ 	.short	0x010a
        /*10e2*/ 	.byte	0x3f
	.zero		1


	//   ....[32]....
        /*10e4*/ 	.word	0x0000e4c0
        /*10e8*/ 	.word	0x00000008
        /*10ec*/ 	.word	0x00028830
        /*10f0*/ 	.short	0x010a
        /*10f2*/ 	.byte	0x3f
	.zero		1


	//   ....[33]....
        /*10f4*/ 	.word	0x0000e560
        /*10f8*/ 	.word	0x00000008
        /*10fc*/ 	.word	0x00028830
        /*1100*/ 	.short	0x010a
        /*1102*/ 	.byte	0x3f
	.zero		1


	//   ....[34]....
        /*1104*/ 	.word	0x0000ec40
        /*1108*/ 	.word	0x00000000
        /*110c*/ 	.word	0x00000000
        /*1110*/ 	.short	0x0101
        /*1112*/ 	.byte	0x3f
	.zero		1


	//   ....[35]....
        /*1114*/ 	.word	0x00011940
        /*1118*/ 	.word	0x00000019
        /*111c*/ 	.word	0x00028830
        /*1120*/ 	.short	0x010a
        /*1122*/ 	.byte	0x3f
	.zero		1


	//   ....[36]....
        /*1124*/ 	.word	0x00011990
        /*1128*/ 	.word	0x00000019
        /*112c*/ 	.word	0x00028830
        /*1130*/ 	.short	0x010a
        /*1132*/ 	.byte	0x3f
	.zero		1


	//   ....[37]....
        /*1134*/ 	.word	0x00011ea0
        /*1138*/ 	.word	0x000000ce
        /*113c*/ 	.word	0x00028850
        /*1140*/ 	.short	0x010a
        /*1142*/ 	.byte	0x3f
	.zero		1


	//   ....[38]....
        /*1144*/ 	.word	0x00011ee0
        /*1148*/ 	.word	0x000000ce
        /*114c*/ 	.word	0x00028850
        /*1150*/ 	.short	0x010a
        /*1152*/ 	.byte	0x3f
	.zero		1


	//   ....[39]....
        /*1154*/ 	.word	0x00012410
        /*1158*/ 	.word	0x00000098
        /*115c*/ 	.word	0x00000000
        /*1160*/ 	.short	0x0101
        /*1162*/ 	.byte	0x3f
	.zero		1


	//   ....[40]....
        /*1164*/ 	.word	0x000145f0
        /*1168*/ 	.word	0x00000037
        /*116c*/ 	.word	0x00000000
        /*1170*/ 	.short	0x0101
        /*1172*/ 	.byte	0x3f
	.zero		1


	//   ....[41]....
        /*1174*/ 	.word	0x00014f90
        /*1178*/ 	.word	0x00000003
        /*117c*/ 	.word	0x00028830
        /*1180*/ 	.short	0x010a
        /*1182*/ 	.byte	0x3f
	.zero		1


	//   ....[42]....
        /*1184*/ 	.word	0x00014fe0
        /*1188*/ 	.word	0x00000003
        /*118c*/ 	.word	0x00028830
        /*1190*/ 	.short	0x010a
        /*1192*/ 	.byte	0x3f
	.zero		1


	//   ....[43]....
        /*1194*/ 	.word	0x00015520
        /*1198*/ 	.word	0x00000003
        /*119c*/ 	.word	0x00028850
        /*11a0*/ 	.short	0x010a
        /*11a2*/ 	.byte	0x3f
	.zero		1


	//   ....[44]....
        /*11a4*/ 	.word	0x00015560
        /*11a8*/ 	.word	0x00000003
        /*11ac*/ 	.word	0x00028850
        /*11b0*/ 	.short	0x010a
        /*11b2*/ 	.byte	0x3f
	.zero		1


	//   ....[45]....
        /*11b4*/ 	.word	0x00016050
        /*11b8*/ 	.word	0x0000001a
        /*11bc*/ 	.word	0x00000000
        /*11c0*/ 	.short	0x0101
        /*11c2*/ 	.byte	0x3f
	.zero		1


	//   ....[46]....
        /*11c4*/ 	.word	0x00016c00
        /*11c8*/ 	.word	0x00000039
        /*11cc*/ 	.word	0x00000000
        /*11d0*/ 	.short	0x0101
        /*11d2*/ 	.byte	0x3f
	.zero		1


	//   ....[47]....
        /*11d4*/ 	.word	0x00017320
        /*11d8*/ 	.word	0x00000003
        /*11dc*/ 	.word	0x00028830
        /*11e0*/ 	.short	0x010a
        /*11e2*/ 	.byte	0x3f
	.zero		1


	//   ....[48]....
        /*11e4*/ 	.word	0x00017370
        /*11e8*/ 	.word	0x00000003
        /*11ec*/ 	.word	0x00028830
        /*11f0*/ 	.short	0x010a
        /*11f2*/ 	.byte	0x3f
	.zero		1


	//   ....[49]....
        /*11f4*/ 	.word	0x000178b0
        /*11f8*/ 	.word	0x00000003
        /*11fc*/ 	.word	0x00028850
        /*1200*/ 	.short	0x010a
        /*1202*/ 	.byte	0x3f
	.zero		1


	//   ....[50]....
        /*1204*/ 	.word	0x000178f0
        /*1208*/ 	.word	0x00000003
        /*120c*/ 	.word	0x00028850
        /*1210*/ 	.short	0x010a
        /*1212*/ 	.byte	0x3f
	.zero		1


	//   ....[51]....
        /*1214*/ 	.word	0x00017df0
        /*1218*/ 	.word	0x00000000
        /*121c*/ 	.word	0x00000000
        /*1220*/ 	.short	0x0101
        /*1222*/ 	.byte	0x3f
	.zero		1


	//   ....[52]....
        /*1224*/ 	.word	0x00019ff0
        /*1228*/ 	.word	0x00000037
        /*122c*/ 	.word	0x00000000
        /*1230*/ 	.short	0x0101
        /*1232*/ 	.byte	0x3f
	.zero		1


	//   ....[53]....
        /*1234*/ 	.word	0x0001a640
        /*1238*/ 	.word	0x0000000b
        /*123c*/ 	.word	0x00028850
        /*1240*/ 	.short	0x010a
        /*1242*/ 	.byte	0x3f
	.zero		1


	//   ....[54]....
        /*1244*/ 	.word	0x0001a6c0
        /*1248*/ 	.word	0x0000000b
        /*124c*/ 	.word	0x00028850
        /*1250*/ 	.short	0x010a
        /*1252*/ 	.byte	0x3f
	.zero		1


	//   ....[55]....
        /*1254*/ 	.word	0x0001ace0
        /*1258*/ 	.word	0x00000000
        /*125c*/ 	.word	0x00000000
        /*1260*/ 	.short	0x0101
        /*1262*/ 	.byte	0x3f
	.zero		1


	//   ....[56]....
        /*1264*/ 	.word	0x0001c280
        /*1268*/ 	.word	0x00000003
        /*126c*/ 	.word	0x00000000
        /*1270*/ 	.short	0x0101
        /*1272*/ 	.byte	0x3f
	.zero		1


	//   ....[57]....
        /*1274*/ 	.word	0x0001cab0
        /*1278*/ 	.word	0x00000008
        /*127c*/ 	.word	0x00000000
        /*1280*/ 	.short	0x0101
        /*1282*/ 	.byte	0x3f
	.zero		1


	//   ....[58]....
        /*1284*/ 	.word	0x000200e0
        /*1288*/ 	.word	0x00000016
        /*128c*/ 	.word	0x00028820
        /*1290*/ 	.short	0x010a
        /*1292*/ 	.byte	0x3f
	.zero		1


	//   ....[59]....
        /*1294*/ 	.word	0x00020170
        /*1298*/ 	.word	0x00000003
        /*129c*/ 	.word	0x000288a0
        /*12a0*/ 	.short	0x010a
        /*12a2*/ 	.byte	0x3f
	.zero		1


	//   ....[60]....
        /*12a4*/ 	.word	0x000204d0
        /*12a8*/ 	.word	0x00000003
        /*12ac*/ 	.word	0x000288c0
        /*12b0*/ 	.short	0x010a
        /*12b2*/ 	.byte	0x3f
	.zero		1


	//   ....[61]....
        /*12b4*/ 	.word	0x00020900
        /*12b8*/ 	.word	0x0000000b
        /*12bc*/ 	.word	0x000288a0
        /*12c0*/ 	.short	0x010a
        /*12c2*/ 	.byte	0x3f
	.zero		1


	//   ....[62]....
        /*12c4*/ 	.word	0x00020c40
        /*12c8*/ 	.word	0x0000000b
        /*12cc*/ 	.word	0x000288c0
        /*12d0*/ 	.short	0x010a
        /*12d2*/ 	.byte	0x3f
	.zero		1


	//   ....[63]....
        /*12d4*/ 	.word	0x00022000
        /*12d8*/ 	.word	0x00000007
        /*12dc*/ 	.word	0x00028840
        /*12e0*/ 	.short	0x010a
        /*12e2*/ 	.byte	0x3f
	.zero		1


	//   ....[64]....
        /*12e4*/ 	.word	0x00022760
        /*12e8*/ 	.word	0x00000007
        /*12ec*/ 	.word	0x00028830
        /*12f0*/ 	.short	0x0107
        /*12f2*/ 	.byte	0x3f
	.zero		1


	//   ....[65]....
        /*12f4*/ 	.word	0x00022830
        /*12f8*/ 	.word	0x00000007
        /*12fc*/ 	.word	0x00028830
        /*1300*/ 	.short	0x0101
        /*1302*/ 	.byte	0x3f
	.zero		1


	//   ....[66]....
        /*1304*/ 	.word	0x00023350
        /*1308*/ 	.word	0x00000016
        /*130c*/ 	.word	0x00028800
        /*1310*/ 	.short	0x0107
        /*1312*/ 	.byte	0x3f
	.zero		1


	//   ....[67]....
        /*1314*/ 	.word	0x00023460
        /*1318*/ 	.word	0x00000016
        /*131c*/ 	.word	0x00028800
        /*1320*/ 	.short	0x0101
        /*1322*/ 	.byte	0x3f
	.zero		1


	//   ....[68]....
        /*1324*/ 	.word	0x00023480
        /*1328*/ 	.word	0x00000016
        /*132c*/ 	.word	0x00028820
        /*1330*/ 	.short	0x010a
        /*1332*/ 	.byte	0x3f
	.zero		1


	//   ....[69]....
        /*1334*/ 	.word	0x00023810
        /*1338*/ 	.word	0x00000006
        /*133c*/ 	.word	0x00028840
        /*1340*/ 	.short	0x010a
        /*1342*/ 	.byte	0x3f
	.zero		1


	//   ....[70]....
        /*1344*/ 	.word	0x00023d10
        /*1348*/ 	.word	0x00000006
        /*134c*/ 	.word	0x00028830
        /*1350*/ 	.short	0x0107
        /*1352*/ 	.byte	0x3f
	.zero		1


	//   ....[71]....
        /*1354*/ 	.word	0x00023dd0
        /*1358*/ 	.word	0x00000006
        /*135c*/ 	.word	0x00028830
        /*1360*/ 	.short	0x0101
        /*1362*/ 	.byte	0x3f
	.zero		1


	//   ....[72]....
        /*1364*/ 	.word	0x00023e30
        /*1368*/ 	.word	0x00000006
        /*136c*/ 	.word	0x00028860
        /*1370*/ 	.short	0x010a
        /*1372*/ 	.byte	0x3f
	.zero		1


	//   ....[73]....
        /*1374*/ 	.word	0x00024360
        /*1378*/ 	.word	0x00000006
        /*137c*/ 	.word	0x00028850
        /*1380*/ 	.short	0x0107
        /*1382*/ 	.byte	0x3f
	.zero		1


	//   ....[74]....
        /*1384*/ 	.word	0x00024500
        /*1388*/ 	.word	0x00000006
        /*138c*/ 	.word	0x00028850
        /*1390*/ 	.short	0x0101
        /*1392*/ 	.byte	0x3f
	.zero		1


	//   ....[75]....
        /*1394*/ 	.word	0x00024710
        /*1398*/ 	.word	0x00000000
        /*139c*/ 	.word	0x00028860
        /*13a0*/ 	.short	0x010a
        /*13a2*/ 	.byte	0x3f
	.zero		1


	//   ....[76]....
        /*13a4*/ 	.word	0x00024c40
        /*13a8*/ 	.word	0x00000000
        /*13ac*/ 	.word	0x00028850
        /*13b0*/ 	.short	0x0107
        /*13b2*/ 	.byte	0x3f
	.zero		1


	//   ....[77]....
        /*13b4*/ 	.word	0x00024d00
        /*13b8*/ 	.word	0x00000000
        /*13bc*/ 	.word	0x00028850
        /*13c0*/ 	.short	0x0101
        /*13c2*/ 	.byte	0x3f
	.zero		1


	//   ....[78]....
        /*13c4*/ 	.word	0x00025e50
        /*13c8*/ 	.word	0x00000007
        /*13cc*/ 	.word	0x00028820
        /*13d0*/ 	.short	0x010a
        /*13d2*/ 	.byte	0x3f
	.zero		1


	//   ....[79]....
        /*13d4*/ 	.word	0x00025fc0
        /*13d8*/ 	.word	0x00000005
        /*13dc*/ 	.word	0x00028840
        /*13e0*/ 	.short	0x010a
        /*13e2*/ 	.byte	0x3f
	.zero		1


	//   ....[80]....
        /*13e4*/ 	.word	0x00026060
        /*13e8*/ 	.word	0x00000003
        /*13ec*/ 	.word	0x00028840
        /*13f0*/ 	.short	0x010a
        /*13f2*/ 	.byte	0x3f
	.zero		1


	//   ....[81]....
        /*13f4*/ 	.word	0x000260a0
        /*13f8*/ 	.word	0x00000005
        /*13fc*/ 	.word	0x00028860
        /*1400*/ 	.short	0x010a
        /*1402*/ 	.byte	0x3f
	.zero		1


	//   ....[82]....
        /*1404*/ 	.word	0x000260e0
        /*1408*/ 	.word	0x00000003
        /*140c*/ 	.word	0x00028860
        /*1410*/ 	.short	0x010a
        /*1412*/ 	.byte	0x3f
	.zero		1


	//   ....[83]....
        /*1414*/ 	.word	0x00026140
        /*1418*/ 	.word	0x00000059
        /*141c*/ 	.word	0x00028890
        /*1420*/ 	.short	0x010a
        /*1422*/ 	.byte	0x3f
	.zero		1


	//   ....[84]....
        /*1424*/ 	.word	0x00026650
        /*1428*/ 	.word	0x00000059
        /*142c*/ 	.word	0x00028890
        /*1430*/ 	.short	0x010a
        /*1432*/ 	.byte	0x3f
	.zero		1


	//   ....[85]....
        /*1434*/ 	.word	0x00026b60
        /*1438*/ 	.word	0x00000059
        /*143c*/ 	.word	0x00028890
        /*1440*/ 	.short	0x010a
        /*1442*/ 	.byte	0x3f
	.zero		1


	//   ....[86]....
        /*1444*/ 	.word	0x00027030
        /*1448*/ 	.word	0x00000059
        /*144c*/ 	.word	0x000288b0
        /*1450*/ 	.short	0x010a
        /*1452*/ 	.byte	0x3f
	.zero		1


	//   ....[87]....
        /*1454*/ 	.word	0x00027830
        /*1458*/ 	.word	0x00000012
        /*145c*/ 	.word	0x00028800
        /*1460*/ 	.short	0x010a
        /*1462*/ 	.byte	0x3f
	.zero		1


	//   ....[88]....
        /*1464*/ 	.word	0x000283a0
        /*1468*/ 	.word	0x00000012
        /*146c*/ 	.word	0x00028800
        /*1470*/ 	.short	0x010a
        /*1472*/ 	.byte	0x3f
	.zero		1


	//   ....[89]....
        /*1474*/ 	.word	0x000283f0
        /*1478*/ 	.word	0x00000008
        /*147c*/ 	.word	0x00028830
        /*1480*/ 	.short	0x010a
        /*1482*/ 	.byte	0x3f
	.zero		1


	//   ....[90]....
        /*1484*/ 	.word	0x00028440
        /*1488*/ 	.word	0x00000019
        /*148c*/ 	.word	0x00028830
        /*1490*/ 	.short	0x010a
        /*1492*/ 	.byte	0x3f
	.zero		1


	//   ....[91]....
        /*1494*/ 	.word	0x00028490
        /*1498*/ 	.word	0x000000ce
        /*149c*/ 	.word	0x00028850
        /*14a0*/ 	.short	0x010a
        /*14a2*/ 	.byte	0x3f
	.zero		1


	//   ....[92]....
        /*14a4*/ 	.word	0x000284e0
        /*14a8*/ 	.word	0x00000003
        /*14ac*/ 	.word	0x00028830
        /*14b0*/ 	.short	0x010a
        /*14b2*/ 	.byte	0x3f
	.zero		1


	//   ....[93]....
        /*14b4*/ 	.word	0x00028530
        /*14b8*/ 	.word	0x00000003
        /*14bc*/ 	.word	0x00028850
        /*14c0*/ 	.short	0x010a
        /*14c2*/ 	.byte	0x3f
	.zero		1


	//   ....[94]....
        /*14c4*/ 	.word	0x00028580
        /*14c8*/ 	.word	0x00000003
        /*14cc*/ 	.word	0x00028830
        /*14d0*/ 	.short	0x010a
        /*14d2*/ 	.byte	0x3f
	.zero		1


	//   ....[95]....
        /*14d4*/ 	.word	0x000285d0
        /*14d8*/ 	.word	0x00000003
        /*14dc*/ 	.word	0x00028850
        /*14e0*/ 	.short	0x010a
        /*14e2*/ 	.byte	0x3f
	.zero		1


	//   ....[96]....
        /*14e4*/ 	.word	0x00028620
        /*14e8*/ 	.word	0x0000000b
        /*14ec*/ 	.word	0x00028850
        /*14f0*/ 	.short	0x010a
        /*14f2*/ 	.byte	0x3f
	.zero		1


	//   ....[97]....
        /*14f4*/ 	.word	0x00029210
        /*14f8*/ 	.word	0x00000016
        /*14fc*/ 	.word	0x00028820
        /*1500*/ 	.short	0x010a
        /*1502*/ 	.byte	0x3f
	.zero		1


	//   ....[98]....
        /*1504*/ 	.word	0x00029260
        /*1508*/ 	.word	0x00000003
        /*150c*/ 	.word	0x000288a0
        /*1510*/ 	.short	0x010a
        /*1512*/ 	.byte	0x3f
	.zero		1


	//   ....[99]....
        /*1514*/ 	.word	0x000292b0
        /*1518*/ 	.word	0x00000003
        /*151c*/ 	.word	0x000288c0
        /*1520*/ 	.short	0x010a
        /*1522*/ 	.byte	0x3f
	.zero		1


	//   ....[100]....
        /*1524*/ 	.word	0x00029300
        /*1528*/ 	.word	0x0000000b
        /*152c*/ 	.word	0x000288a0
        /*1530*/ 	.short	0x010a
        /*1532*/ 	.byte	0x3f
	.zero		1


	//   ....[101]....
        /*1534*/ 	.word	0x00029350
        /*1538*/ 	.word	0x0000000b
        /*153c*/ 	.word	0x000288c0
        /*1540*/ 	.short	0x010a
        /*1542*/ 	.byte	0x3f
	.zero		1


	//   ....[102]....
        /*1544*/ 	.word	0x00029470
        /*1548*/ 	.word	0x00000007
        /*154c*/ 	.word	0x00028840
        /*1550*/ 	.short	0x010a
        /*1552*/ 	.byte	0x3f
	.zero		1


	//   ....[103]....
        /*1554*/ 	.word	0x0002a9f0
        /*1558*/ 	.word	0x00000016
        /*155c*/ 	.word	0x00028820
        /*1560*/ 	.short	0x010a
        /*1562*/ 	.byte	0x3f
	.zero		1


	//   ....[104]....
        /*1564*/ 	.word	0x0002aa40
        /*1568*/ 	.word	0x00000006
        /*156c*/ 	.word	0x00028840
        /*1570*/ 	.short	0x010a
        /*1572*/ 	.byte	0x3f
	.zero		1


	//   ....[105]....
        /*1574*/ 	.word	0x0002b3c0
        /*1578*/ 	.word	0x00000006
        /*157c*/ 	.word	0x00028860
        /*1580*/ 	.short	0x010a
        /*1582*/ 	.byte	0x3f
	.zero		1


	//   ....[106]....
        /*1584*/ 	.word	0x0002be30
        /*1588*/ 	.word	0x00000000
        /*158c*/ 	.word	0x00028860
        /*1590*/ 	.short	0x010a
        /*1592*/ 	.byte	0x3f
	.zero		1


	//   ....[107]....
        /*1594*/ 	.word	0x0002d250
        /*1598*/ 	.word	0x00000007
        /*159c*/ 	.word	0x00028820
        /*15a0*/ 	.short	0x010a
        /*15a2*/ 	.byte	0x3f
	.zero		1


	//   ....[108]....
        /*15a4*/ 	.word	0x0002d3f0
        /*15a8*/ 	.word	0x00000005
        /*15ac*/ 	.word	0x00028840
        /*15b0*/ 	.short	0x010a
        /*15b2*/ 	.byte	0x3f
	.zero		1


	//   ....[109]....
        /*15b4*/ 	.word	0x0002d440
        /*15b8*/ 	.word	0x00000003
        /*15bc*/ 	.word	0x00028840
        /*15c0*/ 	.short	0x010a
        /*15c2*/ 	.byte	0x3f
	.zero		1


	//   ....[110]....
        /*15c4*/ 	.word	0x0002d490
        /*15c8*/ 	.word	0x00000005
        /*15cc*/ 	.word	0x00028860
        /*15d0*/ 	.short	0x010a
        /*15d2*/ 	.byte	0x3f
	.zero		1


	//----- nvinfo : EIATTR_NUM_MBARRIERS
	.align		4
.L_999:
        /*15d4*/ 	.byte	0x03, 0x38
        /*15d6*/ 	.short	0x0016


	//----- nvinfo : EIATTR_EXIT_INSTR_OFFSETS
	.align		4
        /*15d8*/ 	.byte	0x04, 0x1c
        /*15da*/ 	.short	(.L_1001 - .L_1000)


	//   ....[0]....
.L_1000:
        /*15dc*/ 	.word	0x00026130


	//----- nvinfo : EIATTR_MAX_THREADS
	.align		4
.L_1001:
        /*15e0*/ 	.byte	0x04, 0x05
        /*15e2*/ 	.short	(.L_1003 - .L_1002)
.L_1002:
        /*15e4*/ 	.word	0x00000180
        /*15e8*/ 	.word	0x00000001
        /*15ec*/ 	.word	0x00000001


	//----- nvinfo : EIATTR_CRS_STACK_SIZE
	.align		4
.L_1003:
        /*15f0*/ 	.byte	0x04, 0x1e
        /*15f2*/ 	.short	(.L_1005 - .L_1004)
.L_1004:
        /*15f4*/ 	.word	0x00000000


	//----- nvinfo : EIATTR_CBANK_PARAM_SIZE
	.align		4
.L_1005:
        /*15f8*/ 	.byte	0x03, 0x19
        /*15fa*/ 	.short	0x0af0


	//----- nvinfo : EIATTR_PARAM_CBANK
	.align		4
        /*15fc*/ 	.byte	0x04, 0x0a
        /*15fe*/ 	.short	(.L_1007 - .L_1006)
	.align		4
.L_1006:
        /*1600*/ 	.word	index@(.nv.constant0._ZN7cutlass13device_kernelIN5flash11enable_sm90INS1_16FlashAttnFwdSm90INS1_25CollectiveMainloopFwdSm90ILi2EN4cute5tupleIJNS5_1CILi1EEES8_S8_EEENS6_IJNS7_ILi128EEESA_SA_EEELi128ENS_6half_tEfNS_4arch4Sm90ELb0ELb1ELb0ELb1ELb1ELb1ELb0ELb1ELb1ELb1ELb1ELb0EEENS1_21CollectiveEpilogueFwdISB_S9_SC_SE_Li256ELb1ELb1ELb1ELb0EEENS1_36VarlenDynamicPersistentTileSchedulerILi128ELi128ELi256ELi128ELb1ELb1ELb1ELb1ELb0ELb1EEEEEEEEEvNT_6ParamsE)
        /*1604*/ 	.short	0x0210
        /*1606*/ 	.short	0x0af0


	//----- nvinfo : EIATTR_SW_WAR
	.align		4
.L_1007:
        /*1608*/ 	.byte	0x04, 0x36
        /*160a*/ 	.short	(.L_1009 - .L_1008)
.L_1008:
        /*160c*/ 	.word	0x00000008
.L_1009:


//--------------------- .nv.info._ZN7cutlass13device_kernelIN5flash11enable_sm90INS1_16FlashAttnFwdSm90INS1_25CollectiveMainloopFwdSm90ILi2EN4cute5tupleIJNS5_1CILi1EEES8_S8_EEENS6_IJNS7_ILi128EEESA_SA_EEELi128ENS_6half_tEfNS_4arch4Sm90ELb1ELb0ELb0ELb0ELb1ELb0ELb0ELb1ELb1ELb1ELb1ELb0EEENS1_21CollectiveEpilogueFwdISB_S9_SC_SE_Li256ELb0ELb1ELb1ELb0EEENS1_19SingleTileSchedulerILb0ELb1ELb1ELi128EEEEEEEEEvNT_6ParamsE --------------------------
	.section	.nv.info._ZN7cutlass13device_kernelIN5flash11enable_sm90INS1_16FlashAttnFwdSm90INS1_25CollectiveMainloopFwdSm90ILi2EN4cute5tupleIJNS5_1CILi1EEES8_S8_EEENS6_IJNS7_ILi128EEESA_SA_EEELi128ENS_6half_tEfNS_4arch4Sm90ELb1ELb0ELb0ELb0ELb1ELb0ELb0ELb1ELb1ELb1ELb1ELb0EEENS1_21CollectiveEpilogueFwdISB_S9_SC_SE_Li256ELb0ELb1ELb1ELb0EEENS1_19SingleTileSchedulerILb0ELb1ELb1ELi128EEEEEEEEEvNT_6ParamsE,"",@"SHT_CUDA_INFO"
	.sectionflags	@""
	.align	4


	//----- nvinfo : EIATTR_CUDA_API_VERSION
	.align		4
        /*0000*/ 	.byte	0x04, 0x37
        /*0002*/ 	.short	(.L_1011 - .L_1010)
.L_1010:
        /*0004*/ 	.word	0x00000082


	//----- nvinfo : EIATTR_KPARAM_INFO
	.align		4
.L_1011:
        /*0008*/ 	.byte	0x04, 0x17
        /*000a*/ 	.short	(.L_1013 - .L_1012)
.L_1012:
        /*000c*/ 	.word	0x00000000
        /*0010*/ 	.short	0x0000
        /*0012*/ 	.short	0x0070
        /*0014*/ 	.byte	0x00, 0xf0, 0x01, 0x28


	//----- nvinfo : EIATTR_SPARSE_MMA_MASK
	.align		4
.L_1013:
        /*0018*/ 	.byte	0x03, 0x50
        /*001a*/ 	.short	0x0000


	//----- nvinfo : EIATTR_MAXREG_COUNT
	.align		4
        /*001c*/ 	.byte	0x03, 0x1b
        /*001e*/ 	.short	0x00a8


	//----- nvinfo : EIATTR_NUM_BARRIERS
	.align		4
        /*0020*/ 	.byte	0x02, 0x4c
        /*0022*/ 	.byte	0x10
	.zero		1


	//----- nvinfo : EIATTR_EXTERNS
	.align		4
        /*0024*/ 	.byte	0x04, 0x0f
        /*0026*/ 	.short	(.L_1015 - .L_1014)


	//   ....[0]....
	.align		4
.L_1014:
        /*0028*/ 	.word	index@(__assertfail)


	//----- nvinfo : EIATTR_MERCURY_ISA_VERSION
	.align		4
.L_1015:
        /*002c*/ 	.byte	0x03, 0x5f
        /*002e*/ 	.short	0x0101


	//----- nvinfo : EIATTR_INT_WARP_WIDE_INSTR_OFFSETS
	.align		4
        /*0030*/ 	.byte	0x04, 0x31
        /*0032*/ 	.short	(.L_1017 - .L_1016)


	//   ....[0]....
.L_1016:
        /*0034*/ 	.word	0x000000b0


	//   ....[1]....
        /*0038*/ 	.word	0x000000c0


	//   ....[2]....
        /*003c*/ 	.word	0x00000160


	//----- nvinfo : EIATTR_COOP_GROUP_MASK_REGIDS
	.align		4
.L_1017:
        /*0040*/ 	.byte	0x04, 0x29
        /*0042*/ 	.short	(.L_1019 - .L_1018)


	//   ....[0]....
.L_1018:
        /*0044*/ 	.word	0xffffffff


	//   ....[1]....
        /*0048*/ 	.word	0xffffffff


	//   ....[2]....
        /*004c*/ 	.word	0xffffffff


	//   ....[3]....
        /*0050*/ 	.word	0xffffffff


	//   ....[4]....
        /*0054*/ 	.word	0xffffffff


	//   ....[5]....
        /*0058*/ 	.word	0xffffffff


	//   ....[6]....
        /*005c*/ 	.word	0xffffffff


	//   ....[7]....
        /*0060*/ 	.word	0xffffffff


	//   ....[8]....
        /*0064*/ 	.word	0xffffffff


	//   ....[9]....
        /*0068*/ 	.word	0xffffffff


	//   ....[10]....
        /*006c*/ 	.word	0xffffffff


	//   ....[11]....
        /*0070*/ 	.word	0xffffffff


	//   ....[12]....
        /*0074*/ 	.word	0xffffffff


	//   ....[13]....
        /*0078*/ 	.word	0xffffffff


	//   ....[14]....
        /*007c*/ 	.word	0xffffffff


	//   ....[15]....
        /*0080*/ 	.word	0xffffffff


	//   ....[16]....
        /*0084*/ 	.word	0xffffffff


	//   ....[17]....
        /*0088*/ 	.word	0xffffffff


	//   ....[18]....
        /*008c*/ 	.word	0xffffffff


	//   ....[19]....
        /*0090*/ 	.word	0xffffffff


	//   ....[20]....
        /*0094*/ 	.word	0xffffffff


	//   ....[21]....
        /*0098*/ 	.word	0xffffffff


	//   ....[22]....
        /*009c*/ 	.word	0xffffffff


	//   ....[23]....
        /*00a0*/ 	.word	0xffffffff


	//   ....[24]....
        /*00a4*/ 	.word	0xffffffff


	//   ....[25]....
        /*00a8*/ 	.word	0xffffffff


	//   ....[26]....
        /*00ac*/ 	.word	0xffffffff


	//   ....[27]....
        /*00b0*/ 	.word	0xffffffff


	//   ....[28]....
        /*00b4*/ 	.word	0xffffffff


	//   ....[29]....
        /*00b8*/ 	.word	0xffffffff


	//   ....[30]....
        /*00bc*/ 	.word	0xffffffff


	//   ....[31]....
        /*00c0*/ 	.word	0xffffffff


	//   ....[32]....
        /*00c4*/ 	.word	0xffffffff


	//   ....[33]....
        /*00c8*/ 	.word	0xffffffff


	//   ....[34]....
        /*00cc*/ 	.word	0xffffffff


	//   ....[35]....
        /*00d0*/ 	.word	0xffffffff


	//   ....[36]....
        /*00d4*/ 	.word	0xffffffff


	//   ....[37]....
        /*00d8*/ 	.word	0xffffffff


	//   ....[38]....
        /*00dc*/ 	.word	0xffffffff


	//   ....[39]....
        /*00e0*/ 	.word	0xffffffff


	//   ....[40]....
        /*00e4*/ 	.word	0xffffffff


	//   ....[41]....
        /*00e8*/ 	.word	0xffffffff


	//   ....[42]....
        /*00ec*/ 	.word	0xffffffff


	//   ....[43]....
        /*00f0*/ 	.word	0xffffffff


	//   ....[44]....
        /*00f4*/ 	.word	0xffffffff


	//   ....[45]....
        /*00f8*/ 	.word	0xffffffff


	//   ....[46]....
        /*00fc*/ 	.word	0xffffffff


	//   ....[47]....
        /*0100*/ 	.word	0xffffffff


	//   ....[48]....
        /*0104*/ 	.word	0xffffffff


	//   ....[49]....
        /*0108*/ 	.word	0xffffffff


	//   ....[50]....
        /*010c*/ 	.word	0xffffffff


	//   ....[51]....
        /*0110*/ 	.word	0xffffffff


	//   ....[52]....
        /*0114*/ 	.word	0xffffffff


	//   ....[53]....
        /*0118*/ 	.word	0xffffffff


	//   ....[54]....
        /*011c*/ 	.word	0xffffffff


	//   ....[55]....
        /*0120*/ 	.word	0xffffffff


	//   ....[56]....
        /*0124*/ 	.word	0xffffffff


	//   ....[57]....
        /*0128*/ 	.word	0xffffffff


	//   ....[58]....
        /*012c*/ 	.word	0xffffffff


	//   ....[59]....
        /*0130*/ 	.word	0xffffffff


	//   ....[60]....
        /*0134*/ 	.word	0xffffffff


	//   ....[61]....
        /*0138*/ 	.word	0xffffffff


	//   ....[62]....
        /*013c*/ 	.word	0xffffffff


	//   ....[63]....
        /*0140*/ 	.word	0xffffffff


	//   ....[64]....
        /*0144*/ 	.word	0xffffffff


	//   ....[65]....
        /*0148*/ 	.word	0xffffffff


	//   ....[66]....
        /*014c*/ 	.word	0xffffffff


	//   ....[67]....
        /*0150*/ 	.word	0xffffffff


	//   ....[68]....
        /*0154*/ 	.word	0xffffffff


	//   ....[69]....
        /*0158*/ 	.word	0xffffffff


	//   ....[70]....
        /*015c*/ 	.word	0xffffffff


	//   ....[71]....
        /*0160*/ 	.word	0xffffffff


	//   ....[72]....
        /*0164*/ 	.word	0xffffffff


	//   ....[73]....
        /*0168*/ 	.word	0xffffffff


	//   ....[74]....
        /*016c*/ 	.word	0xffffffff


	//   ....[75]....
        /*0170*/ 	.word	0xffffffff


	//   ....[76]....
        /*0174*/ 	.word	0xffffffff


	//   ....[77]....
        /*0178*/ 	.word	0xffffffff


	//   ....[78]....
        /*017c*/ 	.word	0xffffffff


	//   ....[79]....
        /*0180*/ 	.word	0xffffffff


	//   ....[80]....
        /*0184*/ 	.word	0xffffffff


	//   ....[81]....
        /*0188*/ 	.word	0xffffffff


	//   ....[82]....
        /*018c*/ 	.word	0xffffffff


	//   ....[83]....
        /*0190*/ 	.word	0xffffffff


	//   ....[84]....
        /*0194*/ 	.word	0xffffffff


	//   ....[85]....
        /*0198*/ 	.word	0xffffffff


	//   ....[86]....
        /*019c*/ 	.word	0xffffffff


	//   ....[87]....
        /*01a0*/ 	.word	0xffffffff


	//   ....[88]....
        /*01a4*/ 	.word	0xffffffff


	//   ....[89]....
        /*01a8*/ 	.word	0xffffffff


	//   ....[90]....
        /*01ac*/ 	.word	0xffffffff


	//   ....[91]....
        /*01b0*/ 	.word	0xffffffff


	//   ....[92]....
        /*01b4*/ 	.word	0xffffffff


	//   ....[93]....
        /*01b8*/ 	.word	0xffffffff


	//   ....[94]....
        /*01bc*/ 	.word	0xffffffff


	//   ....[95]....
        /*01c0*/ 	.word	0xffffffff


	//   ....[96]....
        /*01c4*/ 	.word	0xffffffff


	//   ....[97]....
        /*01c8*/ 	.word	0xffffffff


	//   ....[98]....
        /*01cc*/ 	.word	0xffffffff


	//   ....[99]....
        /*01d0*/ 	.word	0xffffffff


	//   ....[100]....
        /*01d4*/ 	.word	0xffffffff


	//   ....[101]....
        /*01d8*/ 	.word	0xffffffff


	//   ....[102]....
        /*01dc*/ 	.word	0xffffffff


	//   ....[103]....
        /*01e0*/ 	.word	0xffffffff


	//   ....[104]....
        /*01e4*/ 	.word	0xffffffff


	//   ....[105]....
        /*01e8*/ 	.word	0xffffffff


	//   ....[106]....
        /*01ec*/ 	.word	0xffffffff


	//   ....[107]....
        /*01f0*/ 	.word	0xffffffff


	//   ....[108]....
        /*01f4*/ 	.word	0xffffffff


	//   ....[109]....
        /*01f8*/ 	.word	0xffffffff


	//   ....[110]....
        /*01fc*/ 	.word	0xffffffff


	//   ....[111]....
        /*0200*/ 	.word	0xffffffff


	//   ....[112]....
        /*0204*/ 	.word	0xffffffff


	//   ....[113]....
        /*0208*/ 	.word	0xffffffff


	//   ....[114]....
        /*020c*/ 	.word	0xffffffff


	//   ....[115]....
        /*0210*/ 	.word	0xffffffff


	//   ....[116]....
        /*0214*/ 	.word	0xffffffff


	//   ....[117]....
        /*0218*/ 	.word	0x0500000f


	//   ....[118]....
        /*021c*/ 	.word	0x0500000f


	//   ....[119]....
        /*0220*/ 	.word	0x0500000f


	//   ....[120]....
        /*0224*/ 	.word	0x0500000f


	//   ....[121]....
        /*0228*/ 	.word	0x0500000f


	//   ....[122]....
        /*022c*/ 	.word	0x0500000f


	//   ....[123]....
        /*0230*/ 	.word	0x0500000f


	//   ....[124]....
        /*0234*/ 	.word	0x0500000f


	//   ....[125]....
        /*0238*/ 	.word	0x0500000f


	//   ....[126]....
        /*023c*/ 	.word	0x0500000f


	//   ....[127]....
        /*0240*/ 	.word	0x0500000f


	//   ....[128]....
        /*0244*/ 	.word	0x0500000f


	//   ....[129]....
        /*0248*/ 	.word	0x0500000f


	//   ....[130]....
        /*024c*/ 	.word	0x0500000f


	//   ....[131]....
        /*0250*/ 	.word	0x0500000f


	//   ....[132]....
        /*0254*/ 	.word	0x0500000f


	//   ....[133]....
        /*0258*/ 	.word	0x0500000f


	//   ....[134]....
        /*025c*/ 	.word	0x0500000f


	//   ....[135]....
        /*0260*/ 	.word	0x0500000f


	//   ....[136]....
        /*0264*/ 	.word	0x0500000f


	//   ....[137]....
        /*0268*/ 	.word	0x0500000f


	//   ....[138]....
        /*026c*/ 	.word	0x0500000f


	//   ....[139]....
        /*0270*/ 	.word	0x0500000f


	//   ....[140]....
        /*0274*/ 	.word	0x0500000f


	//   ....[141]....
        /*0278*/ 	.word	0x0500000f


	//   ....[142]....
        /*027c*/ 	.word	0x0500000f


	//   ....[143]....
        /*0280*/ 	.word	0x0500000f


	//   ....[144]....
        /*0284*/ 	.word	0x0500000f


	//   ....[145]....
        /*0288*/ 	.word	0x0500000f


	//   ....[146]....
        /*028c*/ 	.word	0x0500000f


	//   ....[147]....
        /*0290*/ 	.word	0x0500000f


	//   ....[148]....
        /*0294*/ 	.word	0x0500000f


	//   ....[149]....
        /*0298*/ 	.word	0x0500000f


	//   ....[150]....
        /*029c*/ 	.word	0x0500000f


	//   ....[151]....
        /*02a0*/ 	.word	0x0500000f


	//   ....[152]....
        /*02a4*/ 	.word	0x0500000f


	//   ....[153]....
        /*02a8*/ 	.word	0x0500000f


	//   ....[154]....
        /*02ac*/ 	.word	0x0500000f


	//   ....[155]....
        /*02b0*/ 	.word	0x0500000f


	//   ....[156]....
        /*02b4*/ 	.word	0x0500000f


	//   ....[157]....
        /*02b8*/ 	.word	0x0500000f


	//   ....[158]....
        /*02bc*/ 	.word	0x0500000f


	//   ....[159]....
        /*02c0*/ 	.word	0x0500000f


	//   ....[160]....
        /*02c4*/ 	.word	0x0500000f


	//   ....[161]....
        /*02c8*/ 	.word	0x0500000f


	//   ....[162]....
        /*02cc*/ 	.word	0x0500000f


	//   ....[163]....
        /*02d0*/ 	.word	0x0500000f


	//   ....[164]....
        /*02d4*/ 	.word	0x0500000f


	//   ....[165]....
        /*02d8*/ 	.word	0x0500000f


	//   ....[166]....
        /*02dc*/ 	.word	0x0500000f


	//   ....[167]....
        /*02e0*/ 	.word	0x0500000f


	//   ....[168]....
        /*02e4*/ 	.word	0x0500000f


	//   ....[169]....
        /*02e8*/ 	.word	0x0500000f


	//   ....[170]....
        /*02ec*/ 	.word	0x0500000f


	//   ....[171]....
        /*02f0*/ 	.word	0x0500000f


	//   ....[172]....
        /*02f4*/ 	.word	0x0500000f


	//   ....[173]....
        /*02f8*/ 	.word	0x0500000f


	//   ....[174]....
        /*02fc*/ 	.word	0x0500000f


	//   ....[175]....
        /*0300*/ 	.word	0x0500000f


	//   ....[176]....
        /*0304*/ 	.word	0x0500000f


	//   ....[177]....
        /*0308*/ 	.word	0x0500000f


	//   ....[178]....
        /*030c*/ 	.word	0x0500000f


	//   ....[179]....
        /*0310*/ 	.word	0x0500000f


	//   ....[180]....
        /*0314*/ 	.word	0x0500000f


	//   ....[181]....
        /*0318*/ 	.word	0x0500000f


	//   ....[182]....
        /*031c*/ 	.word	0x0500000f


	//   ....[183]....
        /*0320*/ 	.word	0x0500000f


	//   ....[184]....
        /*0324*/ 	.word	0x0500000f


	//   ....[185]....
        /*0328*/ 	.word	0x0500000f


	//   ....[186]....
        /*032c*/ 	.word	0x0500000f


	//   ....[187]....
        /*0330*/ 	.word	0x0500000f


	//   ....[188]....
        /*0334*/ 	.word	0x0500000f


	//   ....[189]....
        /*0338*/ 	.word	0x0500000f


	//   ....[190]....
        /*033c*/ 	.word	0x0500000f


	//   ....[191]....
        /*0340*/ 	.word	0x0500000f


	//   ....[192]....
        /*0344*/ 	.word	0x0500000f


	//   ....[193]....
        /*0348*/ 	.word	0x0500000f


	//   ....[194]....
        /*034c*/ 	.word	0x0500000f


	//   ....[195]....
        /*0350*/ 	.word	0x0500000f


	//   ....[196]....
        /*0354*/ 	.word	0x0500000f


	//   ....[197]....
        /*0358*/ 	.word	0x0500000f


	//   ....[198]....
        /*035c*/ 	.word	0x0500000f


	//----- nvinfo : EIATTR_COOP_GROUP_INSTR_OFFSETS
	.align		4
.L_1019:
        /*0360*/ 	.byte	0x04, 0x28
        /*0362*/ 	.short	(.L_1021 - .L_1020)


	//   ....[0]....
.L_1020:
        /*0364*/ 	.word	0x00000070


	//   ....[1]....
        /*0368*/ 	.word	0x00000080


	//   ....[2]....
        /*036c*/ 	.word	0x000002c0


	//   ....[3]....
        /*0370*/ 	.word	0x00000420


	//   ....[4]....
        /*0374*/ 	.word	0x00000540


	//   ....[5]....
        /*0378*/ 	.word	0x000006a0


	//   ....[6]....
        /*037c*/ 	.word	0x00001170


	//   ....[7]....
        /*0380*/ 	.word	0x00001c10


	//   ....[8]....
        /*0384*/ 	.word	0x00001c50


	//   ....[9]....
        /*0388*/ 	.word	0x00002320


	//   ....[10]....
        /*038c*/ 	.word	0x00002410


	//   ....[11]....
        /*0390*/ 	.word	0x00002d70


	//   ....[12]....
        /*0394*/ 	.word	0x00002dc0


	//   ....[13]....
        /*0398*/ 	.word	0x000042a0


	//   ....[14]....
        /*039c*/ 	.word	0x000042c0


	//   ....[15]....
        /*03a0*/ 	.word	0x00004970


	//   ....[16]....
        /*03a4*/ 	.word	0x00004a60


	//   ....[17]....
        /*03a8*/ 	.word	0x000052b0


	//   ....[18]....
        /*03ac*/ 	.word	0x00005310


	//   ....[19]....
        /*03b0*/ 	.word	0x00007030


	//   ....[20]....
        /*03b4*/ 	.word	0x00007040


	//   ....[21]....
        /*03b8*/ 	.word	0x00007080


	//   ....[22]....
        /*03bc*/ 	.word	0x00007090


	//   ....[23]....
        /*03c0*/ 	.word	0x00008520


	//   ....[24]....
        /*03c4*/ 	.word	0x00008550


	//   ....[25]....
        /*03c8*/ 	.word	0x00008620


	//   ....[26]....
        /*03cc*/ 	.word	0x00008630


	//   ....[27]....
        /*03d0*/ 	.word	0x000095c0


	//   ....[28]....
        /*03d4*/ 	.word	0x00009600


	//   ....[29]....
        /*03d8*/ 	.word	0x00009640


	//   ....[30]....
        /*03dc*/ 	.word	0x00009680


	//   ....[31]....
        /*03e0*/ 	.word	0x000096c0


	//   ....[32]....
        /*03e4*/ 	.word	0x000096d0


	//   ....[33]....
        /*03e8*/ 	.word	0x00009d20


	//   ....[34]....
        /*03ec*/ 	.word	0x00009d30


	//   ....[35]....
        /*03f0*/ 	.word	0x0000a760


	//   ....[36]....
        /*03f4*/ 	.word	0x0000b940


	//   ....[37]....
        /*03f8*/ 	.word	0x0000b970


	//   ....[38]....
        /*03fc*/ 	.word	0x0000b980


	//   ....[39]....
        /*0400*/ 	.word	0x0000b990


	//   ....[40]....
        /*0404*/ 	.word	0x0000b9a0


	//   ....[41]....
        /*0408*/ 	.word	0x0000b9b0


	//   ....[42]....
        /*040c*/ 	.word	0x0000b9c0


	//   ....[43]....
        /*0410*/ 	.word	0x0000b9e0


	//   ....[44]....
        /*0414*/ 	.word	0x0000ba50


	//   ....[45]....
        /*0418*/ 	.word	0x0000ba80


	//   ....[46]....
        /*041c*/ 	.word	0x0000bb40


	//   ....[47]....
        /*0420*/ 	.word	0x0000bb70


	//   ....[48]....
        /*0424*/ 	.word	0x0000bbb0


	//   ....[49]....
        /*0428*/ 	.word	0x0000bbc0


	//   ....[50]....
        /*042c*/ 	.word	0x0000bc00


	//   ....[51]....
        /*0430*/ 	.word	0x0000bc30


	//   ....[52]....
        /*0434*/ 	.word	0x0000c2c0


	//   ....[53]....
        /*0438*/ 	.word	0x0000c2f0


	//   ....[54]....
        /*043c*/ 	.word	0x0000c320


	//   ....[55]....
        /*0440*/ 	.word	0x0000c350


	//   ....[56]....
        /*0444*/ 	.word	0x0000c370


	//   ....[57]....
        /*0448*/ 	.word	0x0000c3f0


	//   ....[58]....
        /*044c*/ 	.word	0x0000c420


	//   ....[59]....
        /*0450*/ 	.word	0x0000c430


	//   ....[60]....
        /*0454*/ 	.word	0x0000c510


	//   ....[61]....
        /*0458*/ 	.word	0x0000c530


	//   ....[62]....
        /*045c*/ 	.word	0x0000c540


	//   ....[63]....
        /*0460*/ 	.word	0x0000c590


	//   ....[64]....
        /*0464*/ 	.word	0x0000c630


	//   ....[65]....
        /*0468*/ 	.word	0x0000c650


	//   ....[66]....
        /*046c*/ 	.word	0x0000c660


	//   ....[67]....
        /*0470*/ 	.word	0x0000c6a0


	//   ....[68]....
        /*0474*/ 	.word	0x0000cdb0


	//   ....[69]....
        /*0478*/ 	.word	0x0000cde0


	//   ....[70]....
        /*047c*/ 	.word	0x0000cdf0


	//   ....[71]....
        /*0480*/ 	.word	0x0000ce00


	//   ....[72]....
        /*0484*/ 	.word	0x0000ce30


	//   ....[73]....
        /*0488*/ 	.word	0x0000ce70


	//   ....[74]....
        /*048c*/ 	.word	0x0000ce80


	//   ....[75]....
        /*0490*/ 	.word	0x0000cea0


	//   ....[76]....
        /*0494*/ 	.word	0x0000cf00


	//   ....[77]....
        /*0498*/ 	.word	0x0000cf10


	//   ....[78]....
        /*049c*/ 	.word	0x0000cf30


	//   ....[79]....
        /*04a0*/ 	.word	0x0000cf90


	//   ....[80]....
        /*04a4*/ 	.word	0x0000cfb0


	//   ....[81]....
        /*04a8*/ 	.word	0x0000cfc0


	//   ....[82]....
        /*04ac*/ 	.word	0x0000cff0


	//   ....[83]....
        /*04b0*/ 	.word	0x0000d000


	//   ....[84]....
        /*04b4*/ 	.word	0x0000d280


	//   ....[85]....
        /*04b8*/ 	.word	0x0000d2a0


	//   ....[86]....
        /*04bc*/ 	.word	0x0000d2b0


	//   ....[87]....
        /*04c0*/ 	.word	0x0000d2d0


	//   ....[88]....
        /*04c4*/ 	.word	0x0000d340


	//   ....[89]....
        /*04c8*/ 	.word	0x0000d370


	//   ....[90]....
        /*04cc*/ 	.word	0x0000d3c0


	//   ....[91]....
        /*04d0*/ 	.word	0x0000d3f0


	//   ....[92]....
        /*04d4*/ 	.word	0x0000d440


	//   ....[93]....
        /*04d8*/ 	.word	0x0000d470


	//   ....[94]....
        /*04dc*/ 	.word	0x0000d4c0


	//   ....[95]....
        /*04e0*/ 	.word	0x0000d4f0


	//   ....[96]....
        /*04e4*/ 	.word	0x0000d540


	//   ....[97]....
        /*04e8*/ 	.word	0x0000d570


	//   ....[98]....
        /*04ec*/ 	.word	0x0000d5c0


	//   ....[99]....
        /*04f0*/ 	.word	0x0000d5f0


	//   ....[100]....
        /*04f4*/ 	.word	0x0000da50


	//   ....[101]....
        /*04f8*/ 	.word	0x0000da80


	//   ....[102]....
        /*04fc*/ 	.word	0x0000dab0


	//   ....[103]....
        /*0500*/ 	.word	0x0000dae0


	//   ....[104]....
        /*0504*/ 	.word	0x0000db10


	//   ....[105]....
        /*0508*/ 	.word	0x0000db20


	//   ....[106]....
        /*050c*/ 	.word	0x0000db40


	//   ....[107]....
        /*0510*/ 	.word	0x0000db60


	//   ....[108]....
        /*0514*/ 	.word	0x0000db80


	//   ....[109]....
        /*0518*/ 	.word	0x0000dba0


	//   ....[110]....
        /*051c*/ 	.word	0x0000dc20


	//   ....[111]....
        /*0520*/ 	.word	0x0000dc40


	//   ....[112]....
        /*0524*/ 	.word	0x0000dc70


	//   ....[113]....
        /*0528*/ 	.word	0x0000dc90


	//   ....[114]....
        /*052c*/ 	.word	0x0000de40


	//   ....[115]....
        /*0530*/ 	.word	0x0000de50


	//   ....[116]....
        /*0534*/ 	.word	0x0000e0b0


	//   ....[117]....
        /*0538*/ 	.word	0x0000e610


	//   ....[118]....
        /*053c*/ 	.word	0x0000e700


	//   ....[119]....
        /*0540*/ 	.word	0x0000e7a0


	//   ....[120]....
        /*0544*/ 	.word	0x0000e800


	//   ....[121]....
        /*0548*/ 	.word	0x0000e8d0


	//   ....[122]....
        /*054c*/ 	.word	0x0000e940


	//   ....[123]....
        /*0550*/ 	.word	0x0000ea00


	//   ....[124]....
        /*0554*/ 	.word	0x0000ea70


	//   ....[125]....
        /*0558*/ 	.word	0x0000eb50


	//   ....[126]....
        /*055c*/ 	.word	0x0000ebd0


	//   ....[127]....
        /*0560*/ 	.word	0x0000eca0


	//   ....[128]....
        /*0564*/ 	.word	0x0000ed20


	//   ....[129]....
        /*0568*/ 	.word	0x0000ede0


	//   ....[130]....
        /*056c*/ 	.word	0x0000ee50


	//   ....[131]....
        /*0570*/ 	.word	0x0000ef30


	//   ....[132]....
        /*0574*/ 	.word	0x0000efb0


	//   ....[133]....
        /*0578*/ 	.word	0x0000f070


	//   ....[134]....
        /*057c*/ 	.word	0x0000f100


	//   ....[135]....
        /*0580*/ 	.word	0x0000f170


	//   ....[136]....
        /*0584*/ 	.word	0x0000f210


	//   ....[137]....
        /*0588*/ 	.word	0x0000f2e0


	//   ....[138]....
        /*058c*/ 	.word	0x0000f350


	//   ....[139]....
        /*0590*/ 	.word	0x0000f440


	//   ....[140]....
        /*0594*/ 	.word	0x0000f4a0


	//   ....[141]....
        /*0598*/ 	.word	0x0000f570


	//   ....[142]....
        /*059c*/ 	.word	0x0000f5e0


	//   ....[143]....
        /*05a0*/ 	.word	0x0000f6d0


	//   ....[144]....
        /*05a4*/ 	.word	0x0000f730


	//   ....[145]....
        /*05a8*/ 	.word	0x0000f7f0


	//   ....[146]....
        /*05ac*/ 	.word	0x0000f870


	//   ....[147]....
        /*05b0*/ 	.word	0x0000f940


	//   ....[148]....
        /*05b4*/ 	.word	0x0000f9b0


	//   ....[149]....
        /*05b8*/ 	.word	0x0000fa60


	//   ....[150]....
        /*05bc*/ 	.word	0x0000fba0


	//   ....[151]....
        /*05c0*/ 	.word	0x0000fc50


	//   ....[152]....
        /*05c4*/ 	.word	0x0000fd20


	//   ....[153]....
        /*05c8*/ 	.word	0x0000fd70


	//   ....[154]....
        /*05cc*/ 	.word	0x0000fe50


	//   ....[155]....
        /*05d0*/ 	.word	0x0000fea0


	//   ....[156]....
        /*05d4*/ 	.word	0x0000ff70


	//   ....[157]....
        /*05d8*/ 	.word	0x0000ffc0


	//   ....[158]....
        /*05dc*/ 	.word	0x000100a0


	//   ....[159]....
        /*05e0*/ 	.word	0x000100f0


	//   ....[160]....
        /*05e4*/ 	.word	0x000101d0


	//   ....[161]....
        /*05e8*/ 	.word	0x00010220


	//   ....[162]....
        /*05ec*/ 	.word	0x000102f0


	//   ....[163]....
        /*05f0*/ 	.word	0x00010340


	//   ....[164]....
        /*05f4*/ 	.word	0x00010420


	//   ....[165]....
        /*05f8*/ 	.word	0x00010470


	//   ....[166]....
        /*05fc*/ 	.word	0x00010560


	//   ....[167]....
        /*0600*/ 	.word	0x00010600


	//   ....[168]....
        /*0604*/ 	.word	0x00010660


	//   ....[169]....
        /*0608*/ 	.word	0x00010720


	//   ....[170]....
        /*060c*/ 	.word	0x000107c0


	//   ....[171]....
        /*0610*/ 	.word	0x00010880


	//   ....[172]....
        /*0614*/ 	.word	0x00010920


	//   ....[173]....
        /*0618*/ 	.word	0x000109e0


	//   ....[174]....
        /*061c*/ 	.word	0x00010a80


	//   ....[175]....
        /*0620*/ 	.word	0x00010b40


	//   ....[176]....
        /*0624*/ 	.word	0x00010be0


	//   ....[177]....
        /*0628*/ 	.word	0x00010ca0


	//   ....[178]....
        /*062c*/ 	.word	0x00010d40


	//   ....[179]....
        /*0630*/ 	.word	0x00010e00


	//   ....[180]....
        /*0634*/ 	.word	0x00010ea0


	//   ....[181]....
        /*0638*/ 	.word	0x00010f60


	//   ....[182]....
        /*063c*/ 	.word	0x00011080


	//   ....[183]....
        /*0640*/ 	.word	0x00011120


	//   ....[184]....
        /*0644*/ 	.word	0x000111d0


	//   ....[185]....
        /*0648*/ 	.word	0x000112a0


	//   ....[186]....
        /*064c*/ 	.word	0x00011310


	//   ....[187]....
        /*0650*/ 	.word	0x000113e0


	//   ....[188]....
        /*0654*/ 	.word	0x00011450


	//   ....[189]....
        /*0658*/ 	.word	0x00011530


	//   ....[190]....
        /*065c*/ 	.word	0x000115a0


	//   ....[191]....
        /*0660*/ 	.word	0x00011680


	//   ....[192]....
        /*0664*/ 	.word	0x00011700


	//   ....[193]....
        /*0668*/ 	.word	0x000117e0


	//   ....[194]....
        /*066c*/ 	.word	0x00011850


	//   ....[195]....
        /*0670*/ 	.word	0x00011920


	//   ....[196]....
        /*0674*/ 	.word	0x00011990


	//   ....[197]....
        /*0678*/ 	.word	0x00011a50


	//   ....[198]....
        /*067c*/ 	.word	0x00011b30


	//----- nvinfo : EIATTR_REG_RECONFIG
	.align		4
.L_1021:
        /*0680*/ 	.byte	0x01, 0x54
	.zero		2


	//----- nvinfo : EIATTR_SYSCALL_OFFSETS
	.align		4
        /*0684*/ 	.byte	0x04, 0x46
        /*0686*/ 	.short	(.L_1023 - .L_1022)


	//   ....[0]....
.L_1022:
        /*0688*/ 	.word	0x00001330


	//   ....[1]....
        /*068c*/ 	.word	0x0000af80


	//   ....[2]....
        /*0690*/ 	.word	0x0000b0c0


	//   ....[3]....
        /*0694*/ 	.word	0x0000b1b0


	//   ....[4]....
        /*0698*/ 	.word	0x0000c000


	//----- nvinfo : EIATTR_MBARRIER_INSTR_OFFSETS
	.align		4
.L_1023:
        /*069c*/ 	.byte	0x04, 0x39
        /*069e*/ 	.short	(.L_1025 - .L_1024)


	//   ....[0]....
.L_1024:
        /*06a0*/ 	.word	0x00000170
        /*06a4*/ 	.word	0x000000ff
        /*06a8*/ 	.word	0x00028800
        /*06ac*/ 	.short	0x0100
        /*06ae*/ 	.byte	0x08
	.zero		1


	//   ....[1]....
        /*06b0*/ 	.word	0x00000180
        /*06b4*/ 	.word	0x000000ff
        /*06b8*/ 	.word	0x00028820
        /*06bc*/ 	.short	0x0100
        /*06be*/ 	.byte	0x08
	.zero		1


	//   ....[2]....
        /*06c0*/ 	.word	0x00000270
        /*06c4*/ 	.word	0x000000ff
        /*06c8*/ 	.word	0x00028830
        /*06cc*/ 	.short	0x0100
        /*06ce*/ 	.byte	0x08
	.zero		1


	//   ....[3]....
        /*06d0*/ 	.word	0x00000280
        /*06d4*/ 	.word	0x000000ff
        /*06d8*/ 	.word	0x00028840
        /*06dc*/ 	.short	0x0100
        /*06de*/ 	.byte	0x08
	.zero		1


	//   ....[4]....
        /*06e0*/ 	.word	0x00000290
        /*06e4*/ 	.word	0x000000ff
        /*06e8*/ 	.word	0x00028838
        /*06ec*/ 	.short	0x0100
        /*06ee*/ 	.byte	0x08
	.zero		1


	//   ....[5]....
        /*06f0*/ 	.word	0x000002a0
        /*06f4*/ 	.word	0x000000ff
        /*06f8*/ 	.word	0x00028848
        /*06fc*/ 	.short	0x0100
        /*06fe*/ 	.byte	0x08
	.zero		1


	//   ....[6]....
        /*0700*/ 	.word	0x000003d0
        /*0704*/ 	.word	0x000000ff
        /*0708*/ 	.word	0x00028850
        /*070c*/ 	.short	0x0100
        /*070e*/ 	.byte	0x08
	.zero		1


	//   ....[7]....
        /*0710*/ 	.word	0x000003e0
        /*0714*/ 	.word	0x000000ff
        /*0718*/ 	.word	0x00028860
        /*071c*/ 	.short	0x0100
        /*071e*/ 	.byte	0x08
	.zero		1


	//   ....[8]....
        /*0720*/ 	.word	0x000003f0
        /*0724*/ 	.word	0x000000ff
        /*0728*/ 	.word	0x00028858
        /*072c*/ 	.short	0x0100
        /*072e*/ 	.byte	0x08
	.zero		1


	//   ....[9]....
        /*0730*/ 	.word	0x00000400
        /*0734*/ 	.word	0x000000ff
        /*0738*/ 	.word	0x00028868
        /*073c*/ 	.short	0x0100
        /*073e*/ 	.byte	0x08
	.zero		1


	//   ....[10]....
        /*0740*/ 	.word	0x000004f0
        /*0744*/ 	.word	0x000000ff
        /*0748*/ 	.word	0x00028870
        /*074c*/ 	.short	0x0100
        /*074e*/ 	.byte	0x06
	.zero		1


	//   ....[11]....
        /*0750*/ 	.word	0x00000500
        /*0754*/ 	.word	0x000000ff
        /*0758*/ 	.word	0x00028880
        /*075c*/ 	.short	0x0100
        /*075e*/ 	.byte	0x06
	.zero		1


	//   ....[12]....
        /*0760*/ 	.word	0x00000510
        /*0764*/ 	.word	0x000000ff
        /*0768*/ 	.word	0x00028878
        /*076c*/ 	.short	0x0100
        /*076e*/ 	.byte	0x06
	.zero		1


	//   ....[13]....
        /*0770*/ 	.word	0x00000520
        /*0774*/ 	.word	0x000000ff
        /*0778*/ 	.word	0x00028888
        /*077c*/ 	.short	0x0100
        /*077e*/ 	.byte	0x06
	.zero		1


	//   ....[14]....
        /*0780*/ 	.word	0x00000650
        /*0784*/ 	.word	0x000000ff
        /*0788*/ 	.word	0x00028890
        /*078c*/ 	.short	0x0100
        /*078e*/ 	.byte	0x08
	.zero		1


	//   ....[15]....
        /*0790*/ 	.word	0x00000660
        /*0794*/ 	.word	0x000000ff
        /*0798*/ 	.word	0x000288a0
        /*079c*/ 	.short	0x0100
        /*079e*/ 	.byte	0x08
	.zero		1


	//   ....[16]....
        /*07a0*/ 	.word	0x00000670
        /*07a4*/ 	.word	0x000000ff
        /*07a8*/ 	.word	0x00028898
        /*07ac*/ 	.short	0x0100
        /*07ae*/ 	.byte	0x08
	.zero		1


	//   ....[17]....
        /*07b0*/ 	.word	0x00000680
        /*07b4*/ 	.word	0x000000ff
        /*07b8*/ 	.word	0x000288a8
        /*07bc*/ 	.short	0x0100
        /*07be*/ 	.byte	0x08
	.zero		1


	//   ....[18]....
        /*07c0*/ 	.word	0x000007c0
        /*07c4*/ 	.word	0x000000ff
        /*07c8*/ 	.word	0x000288b0
        /*07cc*/ 	.short	0x0100
        /*07ce*/ 	.byte	0x08
	.zero		1


	//   ....[19]....
        /*07d0*/ 	.word	0x000007d0
        /*07d4*/ 	.word	0x000000ff
        /*07d8*/ 	.word	0x000288c0
        /*07dc*/ 	.short	0x0100
        /*07de*/ 	.byte	0x08
	.zero		1


	//   ....[20]....
        /*07e0*/ 	.word	0x000007e0
        /*07e4*/ 	.word	0x000000ff
        /*07e8*/ 	.word	0x000288b8
        /*07ec*/ 	.short	0x0100
        /*07ee*/ 	.byte	0x08
	.zero		1


	//   ....[21]....
        /*07f0*/ 	.word	0x000007f0
        /*07f4*/ 	.word	0x000000ff
        /*07f8*/ 	.word	0x000288c8
        /*07fc*/ 	.short	0x0100
        /*07fe*/ 	.byte	0x08
	.zero		1


	//   ....[22]....
        /*0800*/ 	.word	0x00001350
        /*0804*/ 	.word	0x000000ff
        /*0808*/ 	.word	0x00028800
        /*080c*/ 	.short	0x010a
        /*080e*/ 	.byte	0x29
	.zero		1


	//   ....[23]....
        /*0810*/ 	.word	0x000013c0
        /*0814*/ 	.word	0x000000ff
        /*0818*/ 	.word	0x00028830
        /*081c*/ 	.short	0x010a
        /*081e*/ 	.byte	0x29
	.zero		1


	//   ....[24]....
        /*0820*/ 	.word	0x00001420
        /*0824*/ 	.word	0x000000ff
        /*0828*/ 	.word	0x00028830
        /*082c*/ 	.short	0x010a
        /*082e*/ 	.byte	0x29
	.zero		1


	//   ....[25]....
        /*0830*/ 	.word	0x00001a90
        /*0834*/ 	.word	0x000000ff
        /*0838*/ 	.word	0x00000000
        /*083c*/ 	.short	0x0101
        /*083e*/ 	.byte	0x06
	.zero		1


	//   ....[26]....
        /*0840*/ 	.word	0x00003ad0
        /*0844*/ 	.word	0x000000ff
        /*0848*/ 	.word	0x00028830
        /*084c*/ 	.short	0x010a
        /*084e*/ 	.byte	0x04
	.zero		1


	//   ....[27]....
        /*0850*/ 	.word	0x00003b10
        /*0854*/ 	.word	0x000000ff
        /*0858*/ 	.word	0x00028830
        /*085c*/ 	.short	0x010a
        /*085e*/ 	.byte	0x04
	.zero		1


	//   ....[28]....
        /*0860*/ 	.word	0x00003e80
        /*0864*/ 	.word	0x000000ff
        /*0868*/ 	.word	0x00028850
        /*086c*/ 	.short	0x010a
        /*086e*/ 	.byte	0x04
	.zero		1


	//   ....[29]....
        /*0870*/ 	.word	0x00003ec0
        /*0874*/ 	.word	0x000000ff
        /*0878*/ 	.word	0x00028850
        /*087c*/ 	.short	0x010a
        /*087e*/ 	.byte	0x04
	.zero		1


	//   ....[30]....
        /*0880*/ 	.word	0x00004320
        /*0884*/ 	.word	0x000000ff
        /*0888*/ 	.word	0x00000000
        /*088c*/ 	.short	0x0101
        /*088e*/ 	.byte	0x04
	.zero		1


	//   ....[31]....
        /*0890*/ 	.word	0x00005e10
        /*0894*/ 	.word	0x000000ff
        /*0898*/ 	.word	0x00000000
        /*089c*/ 	.short	0x0101
        /*089e*/ 	.byte	0x04
	.zero		1


	//   ....[32]....
        /*08a0*/ 	.word	0x00006510
        /*08a4*/ 	.word	0x000000ff
        /*08a8*/ 	.word	0x00028830
        /*08ac*/ 	.short	0x010a
        /*08ae*/ 	.byte	0x04
	.zero		1


	//   ....[33]....
        /*08b0*/ 	.word	0x00006550
        /*08b4*/ 	.word	0x000000ff
        /*08b8*/ 	.word	0x00028830
        /*08bc*/ 	.short	0x010a
        /*08be*/ 	.byte	0x04
	.zero		1


	//   ....[34]....
        /*08c0*/ 	.word	0x00006880
        /*08c4*/ 	.word	0x000000ff
        /*08c8*/ 	.word	0x00028850
        /*08cc*/ 	.short	0x010a
        /*08ce*/ 	.byte	0x04
	.zero		1


	//   ....[35]....
        /*08d0*/ 	.word	0x000068c0
        /*08d4*/ 	.word	0x000000ff
        /*08d8*/ 	.word	0x00028850
        /*08dc*/ 	.short	0x010a
        /*08de*/ 	.byte	0x04
	.zero		1


	//   ....[36]....
        /*08e0*/ 	.word	0x00006cc0
        /*08e4*/ 	.word	0x000000ff
        /*08e8*/ 	.word	0x00000000
        /*08ec*/ 	.short	0x0101
        /*08ee*/ 	.byte	0x04
	.zero		1


	//   ....[37]....
        /*08f0*/ 	.word	0x00007e90
        /*08f4*/ 	.word	0x000000ff
        /*08f8*/ 	.word	0x00000000
        /*08fc*/ 	.short	0x0101
        /*08fe*/ 	.byte	0x04
	.zero		1


	//   ....[38]....
        /*0900*/ 	.word	0x00008490
        /*0904*/ 	.word	0x000000ff
        /*0908*/ 	.word	0x00028850
        /*090c*/ 	.short	0x010a
        /*090e*/ 	.byte	0x05
	.zero		1


	//   ....[39]....
        /*0910*/ 	.word	0x000084d0
        /*0914*/ 	.word	0x000000ff
        /*0918*/ 	.word	0x00028850
        /*091c*/ 	.short	0x010a
        /*091e*/ 	.byte	0x05
	.zero		1


	//   ....[40]....
        /*0920*/ 	.word	0x00008aa0
        /*0924*/ 	.word	0x000000ff
        /*0928*/ 	.word	0x00000000
        /*092c*/ 	.short	0x0101
        /*092e*/ 	.byte	0x04
	.zero		1


	//   ....[41]....
        /*0930*/ 	.word	0x000096e0
        /*0934*/ 	.word	0x000000ff
        /*0938*/ 	.word	0x00000000
        /*093c*/ 	.short	0x0101
        /*093e*/ 	.byte	0x04
	.zero		1


	//   ....[42]....
        /*0940*/ 	.word	0x0000b670
        /*0944*/ 	.word	0x000000ff
        /*0948*/ 	.word	0x00028840
        /*094c*/ 	.short	0x010a
        /*094e*/ 	.byte	0x2f
	.zero		1


	//   ....[43]....
        /*0950*/ 	.word	0x0000bdc0
        /*0954*/ 	.word	0x000000ff
        /*0958*/ 	.word	0x00028830
        /*095c*/ 	.short	0x0107
        /*095e*/ 	.byte	0x2f
	.zero		1


	//   ....[44]....
        /*0960*/ 	.word	0x0000be30
        /*0964*/ 	.word	0x000000ff
        /*0968*/ 	.word	0x00028830
        /*096c*/ 	.short	0x0101
        /*096e*/ 	.byte	0x2f
	.zero		1


	//   ....[45]....
        /*0970*/ 	.word	0x0000c7f0
        /*0974*/ 	.word	0x000000ff
        /*0978*/ 	.word	0x00028800
        /*097c*/ 	.short	0x0107
        /*097e*/ 	.byte	0x2f
	.zero		1


	//   ....[46]....
        /*0980*/ 	.word	0x0000c830
        /*0984*/ 	.word	0x000000ff
        /*0988*/ 	.word	0x00028800
        /*098c*/ 	.short	0x0101
        /*098e*/ 	.byte	0x2f
	.zero		1


	//   ....[47]....
        /*0990*/ 	.word	0x0000c860
        /*0994*/ 	.word	0x000000ff
        /*0998*/ 	.word	0x00028820
        /*099c*/ 	.short	0x010a
        /*099e*/ 	.byte	0x2f
	.zero		1


	//   ....[48]....
        /*09a0*/ 	.word	0x0000cbb0
        /*09a4*/ 	.word	0x00000022
        /*09a8*/ 	.word	0x00028840
        /*09ac*/ 	.short	0x010a
        /*09ae*/ 	.byte	0x3f
	.zero		1


	//   ....[49]....
        /*09b0*/ 	.word	0x0000d110
        /*09b4*/ 	.word	0x00000022
        /*09b8*/ 	.word	0x00028830
        /*09bc*/ 	.short	0x0107
        /*09be*/ 	.byte	0x3f
	.zero		1


	//   ....[50]....
        /*09c0*/ 	.word	0x0000d1c0
        /*09c4*/ 	.word	0x00000022
        /*09c8*/ 	.word	0x00028830
        /*09cc*/ 	.short	0x0101
        /*09ce*/ 	.byte	0x3f
	.zero		1


	//   ....[51]....
        /*09d0*/ 	.word	0x0000d220
        /*09d4*/ 	.word	0x00000000
        /*09d8*/ 	.word	0x00028860
        /*09dc*/ 	.short	0x010a
        /*09de*/ 	.byte	0x3f
	.zero		1


	//   ....[52]....
        /*09e0*/ 	.word	0x0000d770
        /*09e4*/ 	.word	0x00000000
        /*09e8*/ 	.word	0x00028850
        /*09ec*/ 	.short	0x0107
        /*09ee*/ 	.byte	0x3f
	.zero		1


	//   ....[53]....
        /*09f0*/ 	.word	0x0000d870
        /*09f4*/ 	.word	0x00000000
        /*09f8*/ 	.word	0x00028850
        /*09fc*/ 	.short	0x0101
        /*09fe*/ 	.byte	0x3f
	.zero		1


	//   ....[54]....
        /*0a00*/ 	.word	0x0000d9f0
        /*0a04*/ 	.word	0x00000000
        /*0a08*/ 	.word	0x00028860
        /*0a0c*/ 	.short	0x010a
        /*0a0e*/ 	.byte	0x3f
	.zero		1


	//   ....[55]....
        /*0a10*/ 	.word	0x0000df20
        /*0a14*/ 	.word	0x00000000
        /*0a18*/ 	.word	0x00028850
        /*0a1c*/ 	.short	0x0107
        /*0a1e*/ 	.byte	0x3f
	.zero		1


	//   ....[56]....
        /*0a20*/ 	.word	0x0000dfd0
        /*0a24*/ 	.word	0x00000000
        /*0a28*/ 	.word	0x00028850
        /*0a2c*/ 	.short	0x0101
        /*0a2e*/ 	.byte	0x3f
	.zero		1


	//   ....[57]....
        /*0a30*/ 	.word	0x0000e070
        /*0a34*/ 	.word	0x00000007
        /*0a38*/ 	.word	0x00028820
        /*0a3c*/ 	.short	0x010a
        /*0a3e*/ 	.byte	0x3f
	.zero		1


	//   ....[58]....
        /*0a40*/ 	.word	0x0000e1a0
        /*0a44*/ 	.word	0x00000005
        /*0a48*/ 	.word	0x00028840
        /*0a4c*/ 	.short	0x010a
        /*0a4e*/ 	.byte	0x3f
	.zero		1


	//   ....[59]....
        /*0a50*/ 	.word	0x0000e240
        /*0a54*/ 	.word	0x00000007
        /*0a58*/ 	.word	0x00028840
        /*0a5c*/ 	.short	0x010a
        /*0a5e*/ 	.byte	0x3f
	.zero		1


	//   ....[60]....
        /*0a60*/ 	.word	0x0000e280
        /*0a64*/ 	.word	0x00000005
        /*0a68*/ 	.word	0x00028860
        /*0a6c*/ 	.short	0x010a
        /*0a6e*/ 	.byte	0x3f
	.zero		1


	//   ....[61]....
        /*0a70*/ 	.word	0x0000e2c0
        /*0a74*/ 	.word	0x00000007
        /*0a78*/ 	.word	0x00028860
        /*0a7c*/ 	.short	0x010a
        /*0a7e*/ 	.byte	0x3f
	.zero		1


	//   ....[62]....
        /*0a80*/ 	.word	0x0000e330
        /*0a84*/ 	.word	0x00000003
        /*0a88*/ 	.word	0x00028800
        /*0a8c*/ 	.short	0x010a
        /*0a8e*/ 	.byte	0x3f
	.zero		1


	//   ....[63]....
        /*0a90*/ 	.word	0x0000e390
        /*0a94*/ 	.word	0x00000003
        /*0a98*/ 	.word	0x00028830
        /*0a9c*/ 	.short	0x010a
        /*0a9e*/ 	.byte	0x3f
	.zero		1


	//   ....[64]....
        /*0aa0*/ 	.word	0x0000e3f0
        /*0aa4*/ 	.word	0x00000007
        /*0aa8*/ 	.word	0x00028830
        /*0aac*/ 	.short	0x010a
        /*0aae*/ 	.byte	0x3f
	.zero		1


	//   ....[65]....
        /*0ab0*/ 	.word	0x0000e450
        /*0ab4*/ 	.word	0x00000007
        /*0ab8*/ 	.word	0x00028850
        /*0abc*/ 	.short	0x010a
        /*0abe*/ 	.byte	0x3f
	.zero		1


	//   ....[66]....
        /*0ac0*/ 	.word	0x0000e4b0
        /*0ac4*/ 	.word	0x00000007
        /*0ac8*/ 	.word	0x00028830
        /*0acc*/ 	.short	0x010a
        /*0ace*/ 	.byte	0x3f
	.zero		1


	//   ....[67]....
        /*0ad0*/ 	.word	0x0000e510
        /*0ad4*/ 	.word	0x00000007
        /*0ad8*/ 	.word	0x00028850
        /*0adc*/ 	.short	0x010a
        /*0ade*/ 	.byte	0x3f
	.zero		1


	//   ....[68]....
        /*0ae0*/ 	.word	0x0000e570
        /*0ae4*/ 	.word	0x00000003
        /*0ae8*/ 	.word	0x00028850
        /*0aec*/ 	.short	0x010a
        /*0aee*/ 	.byte	0x3f
	.zero		1


	//   ....[69]....
        /*0af0*/ 	.word	0x0000e650
        /*0af4*/ 	.word	0x0000000a
        /*0af8*/ 	.word	0x00028840
        /*0afc*/ 	.short	0x010a
        /*0afe*/ 	.byte	0x3f
	.zero		1


	//   ....[70]....
        /*0b00*/ 	.word	0x0000faa0
        /*0b04*/ 	.word	0x00000003
        /*0b08*/ 	.word	0x00028820
        /*0b0c*/ 	.short	0x010a
        /*0b0e*/ 	.byte	0x3f
	.zero		1


	//   ....[71]....
        /*0b10*/ 	.word	0x0000faf0
        /*0b14*/ 	.word	0x00000022
        /*0b18*/ 	.word	0x00028840
        /*0b1c*/ 	.short	0x010a
        /*0b1e*/ 	.byte	0x3f
	.zero		1


	//   ....[72]....
        /*0b20*/ 	.word	0x000104b0
        /*0b24*/ 	.word	0x00000000
        /*0b28*/ 	.word	0x00028860
        /*0b2c*/ 	.short	0x010a
        /*0b2e*/ 	.byte	0x3f
	.zero		1


	//   ....[73]....
        /*0b30*/ 	.word	0x00010fd0
        /*0b34*/ 	.word	0x00000000
        /*0b38*/ 	.word	0x00028860
        /*0b3c*/ 	.short	0x010a
        /*0b3e*/ 	.byte	0x3f
	.zero		1


	//   ....[74]....
        /*0b40*/ 	.word	0x00011a80
        /*0b44*/ 	.word	0x00000007
        /*0b48*/ 	.word	0x00028820
        /*0b4c*/ 	.short	0x010a
        /*0b4e*/ 	.byte	0x3f
	.zero		1


	//   ....[75]....
        /*0b50*/ 	.word	0x00011bf0
        /*0b54*/ 	.word	0x00000005
        /*0b58*/ 	.word	0x00028840
        /*0b5c*/ 	.short	0x010a
        /*0b5e*/ 	.byte	0x3f
	.zero		1


	//   ....[76]....
        /*0b60*/ 	.word	0x00011c40
        /*0b64*/ 	.word	0x00000007
        /*0b68*/ 	.word	0x00028840
        /*0b6c*/ 	.short	0x010a
        /*0b6e*/ 	.byte	0x3f
	.zero		1


	//   ....[77]....
        /*0b70*/ 	.word	0x00011c90
        /*0b74*/ 	.word	0x00000005
        /*0b78*/ 	.word	0x00028860
        /*0b7c*/ 	.short	0x010a
        /*0b7e*/ 	.byte	0x3f
	.zero		1


	//----- nvinfo : EIATTR_NUM_MBARRIERS
	.align		4
.L_1025:
        /*0b80*/ 	.byte	0x03, 0x38
        /*0b82*/ 	.short	0x0016


	//----- nvinfo : EIATTR_EXIT_INSTR_OFFSETS
	.align		4
        /*0b84*/ 	.byte	0x04, 0x1c
        /*0b86*/ 	.short	(.L_1027 - .L_1026)


	//   ....[0]....
.L_1026:
        /*0b88*/ 	.word	0x0000e310


	//----- nvinfo : EIATTR_MAX_THREADS
	.align		4
.L_1027:
        /*0b8c*/ 	.byte	0x04, 0x05
        /*0b8e*/ 	.short	(.L_1029 - .L_1028)
.L_1028:
        /*0b90*/ 	.word	0x00000180
        /*0b94*/ 	.word	0x00000001
        /*0b98*/ 	.word	0x00000001


	//----- nvinfo : EIATTR_CRS_STACK_SIZE
	.align		4
.L_1029:
        /*0b9c*/ 	.byte	0x04, 0x1e
        /*0b9e*/ 	.short	(.L_1031 - .L_1030)
.L_1030:
        /*0ba0*/ 	.word	0x00000000


	//----- nvinfo : EIATTR_CBANK_PARAM_SIZE
	.align		4
.L_1031:
        /*0ba4*/ 	.byte	0x03, 0x19
        /*0ba6*/ 	.short	0x0a70


	//----- nvinfo : EIATTR_PARAM_CBANK
	.align		4
        /*0ba8*/ 	.byte	0x04, 0x0a
        /*0baa*/ 	.short	(.L_1033 - .L_1032)
	.align		4
.L_1032:
        /*0bac*/ 	.word	index@(.nv.constant0._ZN7cutlass13device_kernelIN5flash11enable_sm90INS1_16FlashAttnFwdSm90INS1_25CollectiveMainloopFwdSm90ILi2EN4cute5tupleIJNS5_1CILi1EEES8_S8_EEENS6_IJNS7_ILi128EEESA_SA_EEELi128ENS_6half_tEfNS_4arch4Sm90ELb1ELb0ELb0ELb0ELb1ELb0ELb0ELb1ELb1ELb1ELb1ELb0EEENS1_21CollectiveEpilogueFwdISB_S9_SC_SE_Li256ELb0ELb1ELb1ELb0EEENS1_19SingleTileSchedulerILb0ELb1ELb1ELi128EEEEEEEEEvNT_6ParamsE)
        /*0bb0*/ 	.short	0x0210
        /*0bb2*/ 	.short	0x0a70


	//----- nvinfo : EIATTR_SW_WAR
	.align		4
.L_1033:
        /*0bb4*/ 	.byte	0x04, 0x36
        /*0bb6*/ 	.short	(.L_1035 - .L_1034)
.L_1034:
        /*0bb8*/ 	.word	0x00000008
.L_1035:


//--------------------- .nv.info._ZN7cutlass13device_kernelIN5flash11enable_sm90INS1_16FlashAttnFwdSm90INS1_25CollectiveMainloopFwdSm90ILi2EN4cute5tupleIJNS5_1CILi1EEES8_S8_EEENS6_IJNS7_ILi128EEESA_SA_EEELi128ENS_6half_tEfNS_4arch4Sm90ELb1ELb0ELb0ELb1ELb1ELb0ELb0ELb1ELb1ELb1ELb1ELb0EEENS1_21CollectiveEpilogueFwdISB_S9_SC_SE_Li256ELb1ELb1ELb1ELb0EEENS1_36VarlenDynamicPersistentTileSchedulerILi128ELi128ELi256ELi128ELb1ELb1ELb1ELb1ELb1ELb1EEEEEEEEEvNT_6ParamsE --------------------------
	.section	.nv.info._ZN7cutlass13device_kernelIN5flash11enable_sm90INS1_16FlashAttnFwdSm90INS1_25CollectiveMainloopFwdSm90ILi2EN4cute5tupleIJNS5_1CILi1EEES8_S8_EEENS6_IJNS7_ILi128EEESA_SA_EEELi128ENS_6half_tEfNS_4arch4Sm90ELb1ELb0ELb0ELb1ELb1ELb0ELb0ELb1ELb1ELb1ELb1ELb0EEENS1_21CollectiveEpilogueFwdISB_S9_SC_SE_Li256ELb1ELb1ELb1ELb0EEENS1_36VarlenDynamicPersistentTileSchedulerILi128ELi128ELi256ELi128ELb1ELb1ELb1ELb1ELb1ELb1EEEEEEEEEvNT_6ParamsE,"",@"SHT_CUDA_INFO"
	.sectionflags	@""
	.align	4


	//----- nvinfo : EIATTR_CUDA_API_VERSION
	.align		4
        /*0000*/ 	.byte	0x04, 0x37
        /*0002*/ 	.short	(.L_1037 - .L_1036)
.L_1036:
        /*0004*/ 	.word	0x00000082


	//----- nvinfo : EIATTR_KPARAM_INFO
	.align		4
.L_1037:
        /*0008*/ 	.byte	0x04, 0x17
        /*000a*/ 	.short	(.L_1039 - .L_1038)
.L_1038:
        /*000c*/ 	.word	0x00000000
        /*0010*/ 	.short	0x0000
        /*0012*/ 	.short	0x0070
        /*0014*/ 	.byte	0x00, 0xf0, 0x01, 0x2a


	//----- nvinfo : EIATTR_SPARSE_MMA_MASK
	.align		4
.L_1039:
        /*0018*/ 	.byte	0x03, 0x50
        /*001a*/ 	.short	0x0000


	//----- nvinfo : EIATTR_MAXREG_COUNT
	.align		4
        /*001c*/ 	.byte	0x03, 0x1b
        /*001e*/ 	.short	0x00a8


	//----- nvinfo : EIATTR_NUM_BARRIERS
	.align		4
        /*0020*/ 	.byte	0x02, 0x4c
        /*0022*/ 	.byte	0x10
	.zero		1


	//----- nvinfo : EIATTR_EXTERNS
	.align		4
        /*0024*/ 	.byte	0x04, 0x0f
        /*0026*/ 	.short	(.L_1041 - .L_1040)


	//   ....[0]....
	.align		4
.L_1040:
        /*0028*/ 	.word	index@(__assertfail)


	//----- nvinfo : EIATTR_ANNOTATIONS
	.align		4
.L_1041:
        /*002c*/ 	.byte	0x04, 0x55
        /*002e*/ 	.short	(.L_1043 - .L_1042)


	//   ....[0]....
.L_1042:
        /* <DEDUP_REMOVED lines=14> */


	//----- nvinfo : EIATTR_MERCURY_ISA_VERSION
	.align		4
.L_1043:
        /*00f8*/ 	.byte	0x03, 0x5f
        /*00fa*/ 	.short	0x0101


	//----- nvinfo : EIATTR_UNUSED_LOAD_BYTE_OFFSET
	.align		4
        /*00fc*/ 	.byte	0x04, 0x44
        /*00fe*/ 	.short	(.L_1045 - .L_1044)


	//   ....[0]....
.L_1044:
        /*0100*/ 	.word	0x00000970
        /*0104*/ 	.word	0x0000fff0


	//   ....[1]....
        /*0108*/ 	.word	0x000095c0
        /*010c*/ 	.word	0x0000fff0


	//----- nvinfo : EIATTR_INT_WARP_WIDE_INSTR_OFFSETS
	.align		4
.L_1045:
        /*0110*/ 	.byte	0x04, 0x31
        /*0112*/ 	.short	(.L_1047 - .L_1046)


	//   ....[0]....
.L_1046:
        /*0114*/ 	.word	0x000000c0


	//   ....[1]....
        /*0118*/ 	.word	0x000000d0


	//   ....[2]....
        /*011c*/ 	.word	0x00000170


	//   ....[3]....
        /*0120*/ 	.word	0x0000dde0


	//   ....[4]....
        /*0124*/ 	.word	0x0000de70


	//   ....[5]....
        /*0128*/ 	.word	0x00010cb0


	//   ....[6]....
        /*012c*/ 	.word	0x00010d40


	//----- nvinfo : EIATTR_COOP_GROUP_MASK_REGIDS
	.align		4
.L_1047:
        /*0130*/ 	.byte	0x04, 0x29
        /*0132*/ 	.short	(.L_1049 - .L_1048)


	//   ....[0]....
.L_1048:
        /*0134*/ 	.word	0xffffffff


	//   ....[1]....
        /*0138*/ 	.word	0xffffffff


	//   ....[2]....
        /*013c*/ 	.word	0xffffffff


	//   ....[3]....
        /*0140*/ 	.word	0xffffffff


	//   ....[4]....
        /*0144*/ 	.word	0xffffffff


	//   ....[5]....
        /*0148*/ 	.word	0xffffffff


	//   ....[6]....
        /*014c*/ 	.word	0xffffffff


	//   ....[7]....
        /*0150*/ 	.word	0xffffffff


	//   ....[8]....
        /*0154*/ 	.word	0xffffffff


	//   ....[9]....
        /*0158*/ 	.word	0xffffffff


	//   ....[10]....
        /*015c*/ 	.word	0xffffffff


	//   ....[11]....
        /*0160*/ 	.word	0xffffffff


	//   ....[12]....
        /*0164*/ 	.word	0xffffffff


	//   ....[13]....
        /*0168*/ 	.word	0xffffffff


	//   ....[14]....
        /*016c*/ 	.word	0xffffffff


	//   ....[15]....
        /*0170*/ 	.word	0xffffffff


	//   ....[16]....
        /*0174*/ 	.word	0xffffffff


	//   ....[17]....
        /*0178*/ 	.word	0xffffffff


	//   ....[18]....
        /*017c*/ 	.word	0xffffffff


	//   ....[19]....
        /*0180*/ 	.word	0xffffffff


	//   ....[20]....
        /*0184*/ 	.word	0xffffffff


	//   ....[21]....
        /*0188*/ 	.word	0xffffffff


	//   ....[22]....
        /*018c*/ 	.word	0xffffffff


	//   ....[23]....
        /*0190*/ 	.word	0xffffffff


	//   ....[24]....
        /*0194*/ 	.word	0xffffffff


	//   ....[25]....
        /*0198*/ 	.word	0xffffffff


	//   ....[26]....
        /*019c*/ 	.word	0xffffffff


	//   ....[27]....
        /*01a0*/ 	.word	0xffffffff


	//   ....[28]....
        /*01a4*/ 	.word	0xffffffff


	//   ....[29]....
        /*01a8*/ 	.word	0xffffffff


	//   ....[30]....
        /*01ac*/ 	.word	0xffffffff


	//   ....[31]....
        /*01b0*/ 	.word	0xffffffff


	//   ....[32]....
        /*01b4*/ 	.word	0xffffffff


	//   ....[33]....
        /*01b8*/ 	.word	0xffffffff


	//   ....[34]....
        /*01bc*/ 	.word	0xffffffff


	//   ....[35]....
        /*01c0*/ 	.word	0xffffffff


	//   ....[36]....
        /*01c4*/ 	.word	0xffffffff


	//   ....[37]....
        /*01c8*/ 	.word	0xffffffff


	//   ....[38]....
        /*01cc*/ 	.word	0xffffffff


	//   ....[39]....
        /*01d0*/ 	.word	0xffffffff


	//   ....[40]....
        /*01d4*/ 	.word	0xffffffff


	//   ....[41]....
        /*01d8*/ 	.word	0xffffffff


	//   ....[42]....
        /*01dc*/ 	.word	0xffffffff


	//   ....[43]....
        /*01e0*/ 	.word	0xffffffff


	//   ....[44]....
        /*01e4*/ 	.word	0xffffffff


	//   ....[45]....
        /*01e8*/ 	.word	0xffffffff


	//   ....[46]....
        /*01ec*/ 	.word	0xffffffff


	//   ....[47]....
        /*01f0*/ 	.word	0xffffffff


	//   ....[48]....
        /*01f4*/ 	.word	0xffffffff


	//   ....[49]....
        /*01f8*/ 	.word	0xffffffff


	//   ....[50]....
        /*01fc*/ 	.word	0xffffffff


	//   ....[51]....
        /*0200*/ 	.word	0xffffffff


	//   ....[52]....
        /*0204*/ 	.word	0xffffffff


	//   ....[53]....
        /*0208*/ 	.word	0xffffffff


	//   ....[54]....
        /*020c*/ 	.word	0xffffffff


	//   ....[55]....
        /*0210*/ 	.word	0xffffffff


	//   ....[56]....
        /*0214*/ 	.word	0xffffffff


	//   ....[57]....
        /*0218*/ 	.word	0xffffffff


	//   ....[58]....
        /*021c*/ 	.word	0xffffffff


	//   ....[59]....
        /*0220*/ 	.word	0xffffffff


	//   ....[60]....
        /*0224*/ 	.word	0xffffffff


	//   ....[61]....
        /*0228*/ 	.word	0xffffffff


	//   ....[62]....
        /*022c*/ 	.word	0xffffffff


	//   ....[63]....
        /*0230*/ 	.word	0xffffffff


	//   ....[64]....
        /*0234*/ 	.word	0xffffffff


	//   ....[65]....
        /*0238*/ 	.word	0xffffffff


	//   ....[66]....
        /*023c*/ 	.word	0xffffffff


	//   ....[67]....
        /*0240*/ 	.word	0xffffffff


	//   ....[68]....
        /*0244*/ 	.word	0xffffffff


	//   ....[69]....
        /*0248*/ 	.word	0xffffffff


	//   ....[70]....
        /*024c*/ 	.word	0xffffffff


	//   ....[71]....
        /*0250*/ 	.word	0xffffffff


	//   ....[72]....
        /*0254*/ 	.word	0xffffffff


	//   ....[73]....
        /*0258*/ 	.word	0xffffffff


	//   ....[74]....
        /*025c*/ 	.word	0xffffffff


	//   ....[75]....
        /*0260*/ 	.word	0xffffffff


	//   ....[76]....
        /*0264*/ 	.word	0xffffffff


	//   ....[77]....
        /*0268*/ 	.word	0xffffffff


	//   ....[78]....
        /*026c*/ 	.word	0xffffffff


	//   ....[79]....
        /*0270*/ 	.word	0xffffffff


	//   ....[80]....
        /*0274*/ 	.word	0xffffffff


	//   ....[81]....
        /*0278*/ 	.word	0xffffffff


	//   ....[82]....
        /*027c*/ 	.word	0xffffffff


	//   ....[83]....
        /*0280*/ 	.word	0xffffffff


	//   ....[84]....
        /*0284*/ 	.word	0xffffffff


	//   ....[85]....
        /*0288*/ 	.word	0xffffffff


	//   ....[86]....
        /*028c*/ 	.word	0xffffffff


	//   ....[87]....
        /*0290*/ 	.word	0xffffffff


	//   ....[88]....
        /*0294*/ 	.word	0xffffffff


	//   ....[89]....
        /*0298*/ 	.word	0xffffffff


	//   ....[90]....
        /*029c*/ 	.word	0xffffffff


	//   ....[91]....
        /*02a0*/ 	.word	0xffffffff


	//   ....[92]....
        /*02a4*/ 	.word	0xffffffff


	//   ....[93]....
        /*02a8*/ 	.word	0xffffffff


	//   ....[94]....
        /*02ac*/ 	.word	0xffffffff


	//   ....[95]....
        /*02b0*/ 	.word	0xffffffff


	//   ....[96]....
        /*02b4*/ 	.word	0xffffffff


	//   ....[97]....
        /*02b8*/ 	.word	0xffffffff


	//   ....[98]....
        /*02bc*/ 	.word	0xffffffff


	//   ....[99]....
        /*02c0*/ 	.word	0xffffffff


	//   ....[100]....
        /*02c4*/ 	.word	0xffffffff


	//   ....[101]....
        /*02c8*/ 	.word	0xffffffff


	//   ....[102]....
        /*02cc*/ 	.word	0xffffffff


	//   ....[103]....
        /*02d0*/ 	.word	0xffffffff


	//   ....[104]....
        /*02d4*/ 	.word	0xffffffff


	//   ....[105]....
        /*02d8*/ 	.word	0xffffffff


	//   ....[106]....
        /*02dc*/ 	.word	0xffffffff


	//   ....[107]....
        /*02e0*/ 	.word	0xffffffff


	//   ....[108]....
        /*02e4*/ 	.word	0xffffffff


	//   ....[109]....
        /*02e8*/ 	.word	0xffffffff


	//   ....[110]....
        /*02ec*/ 	.word	0xffffffff


	//   ....[111]....
        /*02f0*/ 	.word	0xffffffff


	//   ....[112]....
        /*02f4*/ 	.word	0xffffffff


	//   ....[113]....
        /*02f8*/ 	.word	0xffffffff


	//   ....[114]....
        /*02fc*/ 	.word	0xffffffff


	//   ....[115]....
        /*0300*/ 	.word	0xffffffff


	//   ....[116]....
        /*0304*/ 	.word	0xffffffff


	//   ....[117]....
        /*0308*/ 	.word	0xffffffff


	//   ....[118]....
        /*030c*/ 	.word	0xffffffff


	//   ....[119]....
        /*0310*/ 	.word	0xffffffff


	//   ....[120]....
        /*0314*/ 	.word	0xffffffff


	//   ....[121]....
        /*0318*/ 	.word	0xffffffff


	//   ....[122]....
        /*031c*/ 	.word	0xffffffff


	//   ....[123]....
        /*0320*/ 	.word	0xffffffff


	//   ....[124]....
        /*0324*/ 	.word	0xffffffff


	//   ....[125]....
        /*0328*/ 	.word	0xffffffff


	//   ....[126]....
        /*032c*/ 	.word	0xffffffff


	//   ....[127]....
        /*0330*/ 	.word	0xffffffff


	//   ....[128]....
        /*0334*/ 	.word	0xffffffff


	//   ....[129]....
        /*0338*/ 	.word	0xffffffff


	//   ....[130]....
        /*033c*/ 	.word	0xffffffff


	//   ....[131]....
        /*0340*/ 	.word	0xffffffff


	//   ....[132]....
        /*0344*/ 	.word	0xffffffff


	//   ....[133]....
        /*0348*/ 	.word	0xffffffff


	//   ....[134]....
        /*034c*/ 	.word	0xffffffff


	//   ....[135]....
        /*0350*/ 	.word	0xffffffff


	//   ....[136]....
        /*0354*/ 	.word	0xffffffff


	//   ....[137]....
        /*0358*/ 	.word	0xffffffff


	//   ....[138]....
        /*035c*/ 	.word	0xffffffff


	//   ....[139]....
        /*0360*/ 	.word	0xffffffff


	//   ....[140]....
        /*0364*/ 	.word	0xffffffff


	//   ....[141]....
        /*0368*/ 	.word	0xffffffff


	//   ....[142]....
        /*036c*/ 	.word	0xffffffff


	//   ....[143]....
        /*0370*/ 	.word	0xffffffff


	//   ....[144]....
        /*0374*/ 	.word	0xffffffff


	//   ....[145]....
        /*0378*/ 	.word	0xffffffff


	//   ....[146]....
        /*037c*/ 	.word	0xffffffff


	//   ....[147]....
        /*0380*/ 	.word	0xffffffff


	//   ....[148]....
        /*0384*/ 	.word	0xffffffff


	//   ....[149]....
        /*0388*/ 	.word	0xffffffff


	//   ....[150]....
        /*038c*/ 	.word	0xffffffff


	//   ....[151]....
        /*0390*/ 	.word	0xffffffff


	//   ....[152]....
        /*0394*/ 	.word	0xffffffff


	//   ....[153]....
        /*0398*/ 	.word	0xffffffff


	//   ....[154]....
        /*039c*/ 	.word	0xffffffff


	//   ....[155]....
        /*03a0*/ 	.word	0xffffffff


	//   ....[156]....
        /*03a4*/ 	.word	0xffffffff


	//   ....[157]....
        /*03a8*/ 	.word	0xffffffff


	//   ....[158]....
        /*03ac*/ 	.word	0xffffffff


	//   ....[159]....
        /*03b0*/ 	.word	0xffffffff


	//   ....[160]....
        /*03b4*/ 	.word	0xffffffff


	//   ....[161]....
        /*03b8*/ 	.word	0xffffffff


	//   ....[162]....
        /*03bc*/ 	.word	0xffffffff


	//   ....[163]....
        /*03c0*/ 	.word	0xffffffff


	//   ....[164]....
        /*03c4*/ 	.word	0xffffffff


	//   ....[165]....
        /*03c8*/ 	.word	0xffffffff


	//   ....[166]....
        /*03cc*/ 	.word	0xffffffff


	//   ....[167]....
        /*03d0*/ 	.word	0x0500000f


	//   ....[168]....
        /*03d4*/ 	.word	0x0500000f


	//   ....[169]....
        /*03d8*/ 	.word	0x0500000f


	//   ....[170]....
        /*03dc*/ 	.word	0x0500000f


	//   ....[171]....
        /*03e0*/ 	.word	0x0500000f


	//   ....[172]....
        /*03e4*/ 	.word	0x0500000f


	//   ....[173]....
        /*03e8*/ 	.word	0x0500000f


	//   ....[174]....
        /*03ec*/ 	.word	0x0500000f


	//   ....[175]....
        /*03f0*/ 	.word	0x0500000f


	//   ....[176]....
        /*03f4*/ 	.word	0x0500000f


	//   ....[177]....
        /*03f8*/ 	.word	0x0500000f


	//   ....[178]....
        /*03fc*/ 	.word	0x0500000f


	//   ....[179]....
        /*0400*/ 	.word	0x0500000f


	//   ....[180]....
        /*0404*/ 	.word	0x0500000f


	//   ....[181]....
        /*0408*/ 	.word	0x0500000f


	//   ....[182]....
        /*040c*/ 	.word	0x0500000f


	//   ....[183]....
        /*0410*/ 	.word	0x0500000f


	//   ....[184]....
        /*0414*/ 	.word	0x0500000f


	//   ....[185]....
        /*0418*/ 	.word	0x0500000f


	//   ....[186]....
        /*041c*/ 	.word	0x0500000f


	//   ....[187]....
        /*0420*/ 	.word	0x0500000f


	//   ....[188]....
        /*0424*/ 	.word	0x0500000f


	//   ....[189]....
        /*0428*/ 	.word	0x0500000f


	//   ....[190]....
        /*042c*/ 	.word	0x0500000f


	//   ....[191]....
        /*0430*/ 	.word	0x0500000f


	//   ....[192]....
        /*0434*/ 	.word	0x0500000f


	//   ....[193]....
        /*0438*/ 	.word	0x0500000f


	//   ....[194]....
        /*043c*/ 	.word	0x0500000f


	//   ....[195]....
        /*0440*/ 	.word	0x0500000f


	//   ....[196]....
        /*0444*/ 	.word	0x0500000f


	//   ....[197]....
        /*0448*/ 	.word	0x0500000f


	//   ....[198]....
        /*044c*/ 	.word	0x0500000f


	//   ....[199]....
        /*0450*/ 	.word	0x0500000f


	//   ....[200]....
        /*0454*/ 	.word	0x0500000f


	//   ....[201]....
        /*0458*/ 	.word	0x0500000f


	//   ....[202]....
        /*045c*/ 	.word	0x0500000f


	//   ....[203]....
        /*0460*/ 	.word	0x0500000f


	//   ....[204]....
        /*0464*/ 	.word	0x0500000f


	//   ....[205]....
        /*0468*/ 	.word	0x0500000f


	//   ....[206]....
        /*046c*/ 	.word	0x0500000f


	//   ....[207]....
        /*0470*/ 	.word	0x0500000f


	//   ....[208]....
        /*0474*/ 	.word	0x0500000f


	//   ....[209]....
        /*0478*/ 	.word	0x0500000f


	//   ....[210]....
        /*047c*/ 	.word	0x0500000f


	//   ....[211]....
        /*0480*/ 	.word	0x0500000f


	//   ....[212]....
        /*0484*/ 	.word	0x0500000f


	//   ....[213]....
        /*0488*/ 	.word	0x0500000f


	//   ....[214]....
        /*048c*/ 	.word	0x0500000f


	//   ....[215]....
        /*0490*/ 	.word	0x0500000f


	//   ....[216]....
        /*0494*/ 	.word	0x0500000f


	//   ....[217]....
        /*0498*/ 	.word	0x0500000f


	//   ....[218]....
        /*049c*/ 	.word	0x0500000f


	//   ....[219]....
        /*04a0*/ 	.word	0x0500000f


	//   ....[220]....
        /*04a4*/ 	.word	0x0500000f


	//   ....[221]....
        /*04a8*/ 	.word	0x0500000f


	//   ....[222]....
        /*04ac*/ 	.word	0x0500000f


	//   ....[223]....
        /*04b0*/ 	.word	0x0500000f


	//   ....[224]....
        /*04b4*/ 	.word	0x0500000f


	//   ....[225]....
        /*04b8*/ 	.word	0x0500000f


	//   ....[226]....
        /*04bc*/ 	.word	0x0500000f


	//   ....[227]....
        /*04c0*/ 	.word	0x0500000f


	//   ....[228]....
        /*04c4*/ 	.word	0x0500000f


	//   ....[229]....
        /*04c8*/ 	.word	0x0500000f


	//   ....[230]....
        /*04cc*/ 	.word	0x0500000f


	//   ....[231]....
        /*04d0*/ 	.word	0x0500000f


	//   ....[232]....
        /*04d4*/ 	.word	0x0500000f


	//   ....[233]....
        /*04d8*/ 	.word	0x0500000f


	//   ....[234]....
        /*04dc*/ 	.word	0x0500000f


	//   ....[235]....
        /*04e0*/ 	.word	0x0500000f


	//   ....[236]....
        /*04e4*/ 	.word	0x0500000f


	//   ....[237]....
        /*04e8*/ 	.word	0x0500000f


	//   ....[238]....
        /*04ec*/ 	.word	0x0500000f


	//   ....[239]....
        /*04f0*/ 	.word	0x0500000f


	//   ....[240]....
        /*04f4*/ 	.word	0x0500000f


	//   ....[241]....
        /*04f8*/ 	.word	0x0500000f


	//   ....[242]....
        /*04fc*/ 	.word	0x0500000f


	//   ....[243]....
        /*0500*/ 	.word	0x0500000f


	//   ....[244]....
        /*0504*/ 	.word	0x0500000f


	//   ....[245]....
        /*0508*/ 	.word	0x0500000f


	//   ....[246]....
        /*050c*/ 	.word	0x0500000f


	//   ....[247]....
        /*0510*/ 	.word	0x0500000f


	//   ....[248]....
        /*0514*/ 	.word	0x0500000f


	//   ....[249]....
        /*0518*/ 	.word	0x0500000f


	//   ....[250]....
        /*051c*/ 	.word	0x0500000f


	//   ....[251]....
        /*0520*/ 	.word	0x0500000f


	//   ....[252]....
        /*0524*/ 	.word	0x0500000f


	//   ....[253]....
        /*0528*/ 	.word	0x0500000f


	//   ....[254]....
        /*052c*/ 	.word	0x0500000f


	//   ....[255]....
        /*0530*/ 	.word	0x0500000f


	//   ....[0]....
        /*0534*/ 	.word	0x0500000f


	//   ....[1]....
        /*0538*/ 	.word	0x0500000f


	//   ....[2]....
        /*053c*/ 	.word	0x0500000f


	//   ....[3]....
        /*0540*/ 	.word	0x0500000f


	//   ....[4]....
        /*0544*/ 	.word	0x0500000f


	//   ....[5]....
        /*0548*/ 	.word	0x0500000f


	//   ....[6]....
        /*054c*/ 	.word	0x0500000f


	//   ....[7]....
        /*0550*/ 	.word	0x0500000f


	//   ....[8]....
        /*0554*/ 	.word	0x0500000f


	//   ....[9]....
        /*0558*/ 	.word	0x0500000f


	//   ....[10]....
        /*055c*/ 	.word	0x0500000f


	//----- nvinfo : EIATTR_COOP_GROUP_INSTR_OFFSETS
	.align		4
.L_1049:
        /*0560*/ 	.byte	0x04, 0x28
        /*0562*/ 	.short	(.L_1051 - .L_1050)


	//   ....[0]....
.L_1050:
        /*0564*/ 	.word	0x00000080


	//   ....[1]....
        /*0568*/ 	.word	0x00000090


	//   ....[2]....
        /*056c*/ 	.word	0x000002d0


	//   ....[3]....
        /*0570*/ 	.word	0x00000430


	//   ....[4]....
        /*0574*/ 	.word	0x00000550


	//   ....[5]....
        /*0578*/ 	.word	0x000006b0


	//   ....[6]....
        /*057c*/ 	.word	0x00001a90


	//   ....[7]....
        /*0580*/ 	.word	0x00002390


	//   ....[8]....
        /*0584*/ 	.word	0x000023e0


	//   ....[9]....
        /*0588*/ 	.word	0x00002b90


	//   ....[10]....
        /*058c*/ 	.word	0x00002c20


	//   ....[11]....
        /*0590*/ 	.word	0x000035a0


	//   ....[12]....
        /*0594*/ 	.word	0x000035f0


	//   ....[13]....
        /*0598*/ 	.word	0x000049f0


	//   ....[14]....
        /*059c*/ 	.word	0x00004a10


	//   ....[15]....
        /*05a0*/ 	.word	0x000050c0


	//   ....[16]....
        /*05a4*/ 	.word	0x000051a0


	//   ....[17]....
        /*05a8*/ 	.word	0x000059b0


	//   ....[18]....
        /*05ac*/ 	.word	0x00005a20


	//   ....[19]....
        /*05b0*/ 	.word	0x00007790


	//   ....[20]....
        /*05b4*/ 	.word	0x000077a0


	//   ....[21]....
        /*05b8*/ 	.word	0x000077d0


	//   ....[22]....
        /*05bc*/ 	.word	0x000077e0


	//   ....[23]....
        /*05c0*/ 	.word	0x00008c70


	//   ....[24]....
        /*05c4*/ 	.word	0x00008ca0


	//   ....[25]....
        /*05c8*/ 	.word	0x00008d70


	//   ....[26]....
        /*05cc*/ 	.word	0x00008d80


	//   ....[27]....
        /*05d0*/ 	.word	0x0000a0d0


	//   ....[28]....
        /*05d4*/ 	.word	0x0000a110


	//   ....[29]....
        /*05d8*/ 	.word	0x0000a140


	//   ....[30]....
        /*05dc*/ 	.word	0x0000a170


	//   ....[31]....
        /*05e0*/ 	.word	0x0000a840


	//   ....[32]....
        /*05e4*/ 	.word	0x0000a860


	//   ....[33]....
        /*05e8*/ 	.word	0x0000a930


	//   ....[34]....
        /*05ec*/ 	.word	0x0000a950


	//   ....[35]....
        /*05f0*/ 	.word	0x0000aa10


	//   ....[36]....
        /*05f4*/ 	.word	0x0000aa30


	//   ....[37]....
        /*05f8*/ 	.word	0x0000ab00


	//   ....[38]....
        /*05fc*/ 	.word	0x0000ab20


	//   ....[39]....
        /*0600*/ 	.word	0x0000aee0


	//   ....[40]....
        /*0604*/ 	.word	0x0000aef0


	//   ....[41]....
        /*0608*/ 	.word	0x0000b320


	//   ....[42]....
        /*060c*/ 	.word	0x0000b330


	//   ....[43]....
        /*0610*/ 	.word	0x0000c020


	//   ....[44]....
        /*0614*/ 	.word	0x0000c050


	//   ....[45]....
        /*0618*/ 	.word	0x0000c120


	//   ....[46]....
        /*061c*/ 	.word	0x0000c140


	//   ....[47]....
        /*0620*/ 	.word	0x0000c200


	//   ....[48]....
        /*0624*/ 	.word	0x0000c220


	//   ....[49]....
        /*0628*/ 	.word	0x0000c2f0


	//   ....[50]....
        /*062c*/ 	.word	0x0000c310


	//   ....[51]....
        /*0630*/ 	.word	0x0000c450


	//   ....[52]....
        /*0634*/ 	.word	0x0000c660


	//   ....[53]....
        /*0638*/ 	.word	0x0000c690


	//   ....[54]....
        /*063c*/ 	.word	0x0000c6c0


	//   ....[55]....
        /*0640*/ 	.word	0x0000c6f0


	//   ....[56]....
        /*0644*/ 	.word	0x0000c720


	//   ....[57]....
        /*0648*/ 	.word	0x0000c750


	//   ....[58]....
        /*064c*/ 	.word	0x0000c8c0


	//   ....[59]....
        /*0650*/ 	.word	0x0000c8f0


	//   ....[60]....
        /*0654*/ 	.word	0x0000c920


	//   ....[61]....
        /*0658*/ 	.word	0x0000c950


	//   ....[62]....
        /*065c*/ 	.word	0x0000c980


	//   ....[63]....
        /*0660*/ 	.word	0x0000c9b0


	//   ....[64]....
        /*0664*/ 	.word	0x0000ca40


	//   ....[65]....
        /*0668*/ 	.word	0x0000ca70


	//   ....[66]....
        /*066c*/ 	.word	0x0000ca80


	//   ....[67]....
        /*0670*/ 	.word	0x0000cac0


	//   ....[68]....
        /*0674*/ 	.word	0x0000e8e0


	//   ....[69]....
        /*0678*/ 	.word	0x0000e900


	//   ....[70]....
        /*067c*/ 	.word	0x0000e9a0


	//   ....[71]....
        /*0680*/ 	.word	0x0000e9c0


	//   ....[72]....
        /*0684*/ 	.word	0x0000ea50


	//   ....[73]....
        /*0688*/ 	.word	0x0000ea70


	//   ....[74]....
        /*068c*/ 	.word	0x0000eb00


	//   ....[75]....
        /*0690*/ 	.word	0x0000eb20


	//   ....[76]....
        /*0694*/ 	.word	0x0000ebb0


	//   ....[77]....
        /*0698*/ 	.word	0x0000ebd0


	//   ....[78]....
        /*069c*/ 	.word	0x0000ec60


	//   ....[79]....
        /*06a0*/ 	.word	0x0000ec80


	//   ....[80]....
        /*06a4*/ 	.word	0x0000ed10


	//   ....[81]....
        /*06a8*/ 	.word	0x0000ed30


	//   ....[82]....
        /*06ac*/ 	.word	0x0000ed40


	//   ....[83]....
        /*06b0*/ 	.word	0x0000edc0


	//   ....[84]....
        /*06b4*/ 	.word	0x0000f500


	//   ....[85]....
        /*06b8*/ 	.word	0x0000f530


	//   ....[86]....
        /*06bc*/ 	.word	0x0000f590


	//   ....[87]....
        /*06c0*/ 	.word	0x0000f5e0


	//   ....[88]....
        /*06c4*/ 	.word	0x0000f630


	//   ....[89]....
        /*06c8*/ 	.word	0x0000f680


	//   ....[90]....
        /*06cc*/ 	.word	0x0000f6d0


	//   ....[91]....
        /*06d0*/ 	.word	0x0000f720


	//   ....[92]....
        /*06d4*/ 	.word	0x0000f770


	//   ....[93]....
        /*06d8*/ 	.word	0x0000f7c0


	//   ....[94]....
        /*06dc*/ 	.word	0x0000f810


	//   ....[95]....
        /*06e0*/ 	.word	0x0000f860


	//   ....[96]....
        /*06e4*/ 	.word	0x0000f8b0


	//   ....[97]....
        /*06e8*/ 	.word	0x0000f8f0


	//   ....[98]....
        /*06ec*/ 	.word	0x0000f910


	//   ....[99]....
        /*06f0*/ 	.word	0x0000f950


	//   ....[100]....
        /*06f4*/ 	.word	0x00010080


	//   ....[101]....
        /*06f8*/ 	.word	0x000100b0


	//   ....[102]....
        /*06fc*/ 	.word	0x00010110


	//   ....[103]....
        /*0700*/ 	.word	0x00010120


	//   ....[104]....
        /*0704*/ 	.word	0x00010170


	//   ....[105]....
        /*0708*/ 	.word	0x00010180


	//   ....[106]....
        /*070c*/ 	.word	0x000101d0


	//   ....[107]....
        /*0710*/ 	.word	0x000101e0


	//   ....[108]....
        /*0714*/ 	.word	0x00010230


	//   ....[109]....
        /*0718*/ 	.word	0x00010240


	//   ....[110]....
        /*071c*/ 	.word	0x00010290


	//   ....[111]....
        /*0720*/ 	.word	0x000102a0


	//   ....[112]....
        /*0724*/ 	.word	0x000102f0


	//   ....[113]....
        /*0728*/ 	.word	0x00010300


	//   ....[114]....
        /*072c*/ 	.word	0x00010310


	//   ....[115]....
        /*0730*/ 	.word	0x00010360


	//   ....[116]....
        /*0734*/ 	.word	0x000105c0


	//   ....[117]....
        /*0738*/ 	.word	0x000105e0


	//   ....[118]....
        /*073c*/ 	.word	0x000105f0


	//   ....[119]....
        /*0740*/ 	.word	0x00010660


	//   ....[120]....
        /*0744*/ 	.word	0x00010670


	//   ....[121]....
        /*0748*/ 	.word	0x000106e0


	//   ....[122]....
        /*074c*/ 	.word	0x000106f0


	//   ....[123]....
        /*0750*/ 	.word	0x00010760


	//   ....[124]....
        /*0754*/ 	.word	0x00010770


	//   ....[125]....
        /*0758*/ 	.word	0x000107e0


	//   ....[126]....
        /*075c*/ 	.word	0x000107f0


	//   ....[127]....
        /*0760*/ 	.word	0x00010860


	//   ....[128]....
        /*0764*/ 	.word	0x00010870


	//   ....[129]....
        /*0768*/ 	.word	0x000108e0


	//   ....[130]....
        /*076c*/ 	.word	0x000108f0


	//   ....[131]....
        /*0770*/ 	.word	0x00010900


	//   ....[132]....
        /*0774*/ 	.word	0x00010e90


	//   ....[133]....
        /*0778*/ 	.word	0x00010ed0


	//   ....[134]....
        /*077c*/ 	.word	0x00010f10


	//   ....[135]....
        /*0780*/ 	.word	0x00010f30


	//   ....[136]....
        /*0784*/ 	.word	0x00010f40


	//   ....[137]....
        /*0788*/ 	.word	0x00010f60


	//   ....[138]....
        /*078c*/ 	.word	0x00010fd0


	//   ....[139]....
        /*0790*/ 	.word	0x00010ff0


	//   ....[140]....
        /*0794*/ 	.word	0x00011050


	//   ....[141]....
        /*0798*/ 	.word	0x00011070


	//   ....[142]....
        /*079c*/ 	.word	0x000110d0


	//   ....[143]....
        /*07a0*/ 	.word	0x000110f0


	//   ....[144]....
        /*07a4*/ 	.word	0x00011150


	//   ....[145]....
        /*07a8*/ 	.word	0x00011170


	//   ....[146]....
        /*07ac*/ 	.word	0x000111c0


	//   ....[147]....
        /*07b0*/ 	.word	0x000111e0


	//   ....[148]....
        /*07b4*/ 	.word	0x00011640


	//   ....[149]....
        /*07b8*/ 	.word	0x00011650


	//   ....[150]....
        /*07bc*/ 	.word	0x00011690


	//   ....[151]....
        /*07c0*/ 	.word	0x000116d0


	//   ....[152]....
        /*07c4*/ 	.word	0x00011700


	//   ....[153]....
        /*07c8*/ 	.word	0x00011730


	//   ....[154]....
        /*07cc*/ 	.word	0x00011760


	//   ....[155]....
        /*07d0*/ 	.word	0x00011790


	//   ....[156]....
        /*07d4*/ 	.word	0x00011940


	//   ....[157]....
        /*07d8*/ 	.word	0x00011970


	//   ....[158]....
        /*07dc*/ 	.word	0x000119a0


	//   ....[159]....
        /*07e0*/ 	.word	0x000119d0


	//   ....[160]....
        /*07e4*/ 	.word	0x00011a00


	//   ....[161]....
        /*07e8*/ 	.word	0x00011a30


	//   ....[162]....
        /*07ec*/ 	.word	0x00011af0


	//   ....[163]....
        /*07f0*/ 	.word	0x00011b10


	//   ....[164]....
        /*07f4*/ 	.word	0x00011b30


	//   ....[165]....
        /*07f8*/ 	.word	0x00011b90


	//   ....[166]....
        /*07fc*/ 	.word	0x000125b0


	//   ....[167]....
        /*0800*/ 	.word	0x00012b50


	//   ....[168]....
        /*0804*/ 	.word	0x00012c40


	//   ....[169]....
        /*0808*/ 	.word	0x00012ce0


	//   ....[170]....
        /*080c*/ 	.word	0x00012d40


	//   ....[171]....
        /*0810*/ 	.word	0x00012e40


	//   ....[172]....
        /*0814*/ 	.word	0x00012eb0


	//   ....[173]....
        /*0818*/ 	.word	0x00012fb0


	//   ....[174]....
        /*081c*/ 	.word	0x00013020


	//   ....[175]....
        /*0820*/ 	.word	0x00013120


	//   ....[176]....
        /*0824*/ 	.word	0x00013190


	//   ....[177]....
        /*0828*/ 	.word	0x00013290


	//   ....[178]....
        /*082c*/ 	.word	0x00013300


	//   ....[179]....
        /*0830*/ 	.word	0x00013400


	//   ....[180]....
        /*0834*/ 	.word	0x00013470


	//   ....[181]....
        /*0838*/ 	.word	0x00013570


	//   ....[182]....
        /*083c*/ 	.word	0x000135e0


	//   ....[183]....
        /*0840*/ 	.word	0x00013680


	//   ....[184]....
        /*0844*/ 	.word	0x00013780


	//   ....[185]....
        /*0848*/ 	.word	0x000137f0


	//   ....[186]....
        /*084c*/ 	.word	0x00013870


	//   ....[187]....
        /*0850*/ 	.word	0x00013930


	//   ....[188]....
        /*0854*/ 	.word	0x000139b0


	//   ....[189]....
        /*0858*/ 	.word	0x00013a80


	//   ....[190]....
        /*085c*/ 	.word	0x00013b00


	//   ....[191]....
        /*0860*/ 	.word	0x00013bd0


	//   ....[192]....
        /*0864*/ 	.word	0x00013c50


	//   ....[193]....
        /*0868*/ 	.word	0x00013d20


	//   ....[194]....
        /*086c*/ 	.word	0x00013da0


	//   ....[195]....
        /*0870*/ 	.word	0x00013e70


	//   ....[196]....
        /*0874*/ 	.word	0x00013ef0


	//   ....[197]....
        /*0878*/ 	.word	0x00013fb0


	//   ....[198]....
        /*087c*/ 	.word	0x00014030


	//   ....[199]....
        /*0880*/ 	.word	0x000140e0


	//   ....[200]....
        /*0884*/ 	.word	0x00014210


	//   ....[201]....
        /*0888*/ 	.word	0x000142b0


	//   ....[202]....
        /*088c*/ 	.word	0x00014320


	//   ....[203]....
        /*0890*/ 	.word	0x000143e0


	//   ....[204]....
        /*0894*/ 	.word	0x00014440


	//   ....[205]....
        /*0898*/ 	.word	0x00014500


	//   ....[206]....
        /*089c*/ 	.word	0x00014560


	//   ....[207]....
        /*08a0*/ 	.word	0x00014620


	//   ....[208]....
        /*08a4*/ 	.word	0x00014680


	//   ....[209]....
        /*08a8*/ 	.word	0x00014740


	//   ....[210]....
        /*08ac*/ 	.word	0x000147a0


	//   ....[211]....
        /*08b0*/ 	.word	0x00014860


	//   ....[212]....
        /*08b4*/ 	.word	0x000148c0


	//   ....[213]....
        /*08b8*/ 	.word	0x00014980


	//   ....[214]....
        /*08bc*/ 	.word	0x000149e0


	//   ....[215]....
        /*08c0*/ 	.word	0x00014aa0


	//   ....[216]....
        /*08c4*/ 	.word	0x00014b90


	//   ....[217]....
        /*08c8*/ 	.word	0x00014c30


	//   ....[218]....
        /*08cc*/ 	.word	0x00014c90


	//   ....[219]....
        /*08d0*/ 	.word	0x00014d70


	//   ....[220]....
        /*08d4*/ 	.word	0x00014dd0


	//   ....[221]....
        /*08d8*/ 	.word	0x00014eb0


	//   ....[222]....
        /*08dc*/ 	.word	0x00014f10


	//   ....[223]....
        /*08e0*/ 	.word	0x00014ff0


	//   ....[224]....
        /*08e4*/ 	.word	0x00015050


	//   ....[225]....
        /*08e8*/ 	.word	0x00015130


	//   ....[226]....
        /*08ec*/ 	.word	0x00015190


	//   ....[227]....
        /*08f0*/ 	.word	0x00015270


	//   ....[228]....
        /*08f4*/ 	.word	0x000152d0


	//   ....[229]....
        /*08f8*/ 	.word	0x000153b0


	//   ....[230]....
        /*08fc*/ 	.word	0x00015410


	//   ....[231]....
        /*0900*/ 	.word	0x000154e0


	//   ....[232]....
        /*0904*/ 	.word	0x00015600


	//   ....[233]....
        /*0908*/ 	.word	0x000156a0


	//   ....[234]....
        /*090c*/ 	.word	0x00015760


	//   ....[235]....
        /*0910*/ 	.word	0x00015830


	//   ....[236]....
        /*0914*/ 	.word	0x00015890


	//   ....[237]....
        /*0918*/ 	.word	0x00015970


	//   ....[238]....
        /*091c*/ 	.word	0x000159d0


	//   ....[239]....
        /*0920*/ 	.word	0x00015aa0


	//   ....[240]....
        /*0924*/ 	.word	0x00015b00


	//   ....[241]....
        /*0928*/ 	.word	0x00015bd0


	//   ....[242]....
        /*092c*/ 	.word	0x00015c30


	//   ....[243]....
        /*0930*/ 	.word	0x00015d10


	//   ....[244]....
        /*0934*/ 	.word	0x00015d70


	//   ....[245]....
        /*0938*/ 	.word	0x00015e40


	//   ....[246]....
        /*093c*/ 	.word	0x00015ea0


	//   ....[247]....
        /*0940*/ 	.word	0x00015f60


	//   ....[248]....
        /*0944*/ 	.word	0x00015ff0


	//   ....[249]....
        /*0948*/ 	.word	0x00016090


	//   ....[250]....
        /*094c*/ 	.word	0x00016200


	//   ....[251]....
        /*0950*/ 	.word	0x00016270


	//   ....[252]....
        /*0954*/ 	.word	0x000162f0


	//   ....[253]....
        /*0958*/ 	.word	0x00016360


	//   ....[254]....
        /*095c*/ 	.word	0x000163d0


	//   ....[255]....
        /*0960*/ 	.word	0x00016450


	//   ....[0]....
        /*0964*/ 	.word	0x000164d0


	//   ....[1]....
        /*0968*/ 	.word	0x00016560


	//   ....[2]....
        /*096c*/ 	.word	0x000165d0


	//   ....[3]....
        /*0970*/ 	.word	0x00016640


	//   ....[4]....
        /*0974*/ 	.word	0x000166b0


	//   ....[5]....
        /*0978*/ 	.word	0x00016730


	//   ....[6]....
        /*097c*/ 	.word	0x000167a0


	//   ....[7]....
        /*0980*/ 	.word	0x00016830


	//   ....[8]....
        /*0984*/ 	.word	0x00016890


	//   ....[9]....
        /*0988*/ 	.word	0x00016920


	//   ....[10]....
        /*098c*/ 	.word	0x00016a50


	//----- nvinfo : EIATTR_REG_RECONFIG
	.align		4
.L_1051:
        /*0990*/ 	.byte	0x01, 0x54
	.zero		2


	//----- nvinfo : EIATTR_SYSCALL_OFFSETS
	.align		4
        /*0994*/ 	.byte	0x04, 0x46
        /*0996*/ 	.short	(.L_1053 - .L_1052)


	//   ....[0]....
.L_1052:
        /*0998*/ 	.word	0x00001c70


	//   ....[1]....
        /*099c*/ 	.word	0x0000dfd0


	//   ....[2]....
        /*09a0*/ 	.word	0x0000e120


	//   ....[3]....
        /*09a4*/ 	.word	0x0000e210


	//   ....[4]....
        /*09a8*/ 	.word	0x0000f170


	//----- nvinfo : EIATTR_MBARRIER_INSTR_OFFSETS
	.align		4
.L_1053:
        /*09ac*/ 	.byte	0x04, 0x39
        /*09ae*/ 	.short	(.L_1055 - .L_1054)


	//   ....[0]....
.L_1054:
        /*09b0*/ 	.word	0x00000180
        /*09b4*/ 	.word	0x000000ff
        /*09b8*/ 	.word	0x00028800
        /*09bc*/ 	.short	0x0100
        /*09be*/ 	.byte	0x08
	.zero		1


	//   ....[1]....
        /*09c0*/ 	.word	0x00000190
        /*09c4*/ 	.word	0x000000ff
        /*09c8*/ 	.word	0x00028820
        /*09cc*/ 	.short	0x0100
        /*09ce*/ 	.byte	0x08
	.zero		1


	//   ....[2]....
        /*09d0*/ 	.word	0x00000280
        /*09d4*/ 	.word	0x000000ff
        /*09d8*/ 	.word	0x00028830
        /*09dc*/ 	.short	0x0100
        /*09de*/ 	.byte	0x08
	.zero		1


	//   ....[3]....
        /*09e0*/ 	.word	0x00000290
        /*09e4*/ 	.word	0x000000ff
        /*09e8*/ 	.word	0x00028840
        /*09ec*/ 	.short	0x0100
        /*09ee*/ 	.byte	0x08
	.zero		1


	//   ....[4]....
        /*09f0*/ 	.word	0x000002a0
        /*09f4*/ 	.word	0x000000ff
        /*09f8*/ 	.word	0x00028838
        /*09fc*/ 	.short	0x0100
        /*09fe*/ 	.byte	0x08
	.zero		1


	//   ....[5]....
        /*0a00*/ 	.word	0x000002b0
        /*0a04*/ 	.word	0x000000ff
        /*0a08*/ 	.word	0x00028848
        /*0a0c*/ 	.short	0x0100
        /*0a0e*/ 	.byte	0x08
	.zero		1


	//   ....[6]....
        /*0a10*/ 	.word	0x000003e0
        /*0a14*/ 	.word	0x000000ff
        /*0a18*/ 	.word	0x00028850
        /*0a1c*/ 	.short	0x0100
        /*0a1e*/ 	.byte	0x08
	.zero		1


	//   ....[7]....
        /*0a20*/ 	.word	0x000003f0
        /*0a24*/ 	.word	0x000000ff
        /*0a28*/ 	.word	0x00028860
        /*0a2c*/ 	.short	0x0100
        /*0a2e*/ 	.byte	0x08
	.zero		1


	//   ....[8]....
        /*0a30*/ 	.word	0x00000400
        /*0a34*/ 	.word	0x000000ff
        /*0a38*/ 	.word	0x00028858
        /*0a3c*/ 	.short	0x0100
        /*0a3e*/ 	.byte	0x08
	.zero		1


	//   ....[9]....
        /*0a40*/ 	.word	0x00000410
        /*0a44*/ 	.word	0x000000ff
        /*0a48*/ 	.word	0x00028868
        /*0a4c*/ 	.short	0x0100
        /*0a4e*/ 	.byte	0x08
	.zero		1


	//   ....[10]....
        /*0a50*/ 	.word	0x00000500
        /*0a54*/ 	.word	0x000000ff
        /*0a58*/ 	.word	0x00028870
        /*0a5c*/ 	.short	0x0100
        /*0a5e*/ 	.byte	0x06
	.zero		1


	//   ....[11]....
        /*0a60*/ 	.word	0x00000510
        /*0a64*/ 	.word	0x000000ff
        /*0a68*/ 	.word	0x00028880
        /*0a6c*/ 	.short	0x0100
        /*0a6e*/ 	.byte	0x06
	.zero		1


	//   ....[12]....
        /*0a70*/ 	.word	0x00000520
        /*0a74*/ 	.word	0x000000ff
        /*0a78*/ 	.word	0x00028878
        /*0a7c*/ 	.short	0x0100
        /*0a7e*/ 	.byte	0x06
	.zero		1


	//   ....[13]....
        /*0a80*/ 	.word	0x00000530
        /*0a84*/ 	.word	0x000000ff
        /*0a88*/ 	.word	0x00028888
        /*0a8c*/ 	.short	0x0100
        /*0a8e*/ 	.byte	0x06
	.zero		1


	//   ....[14]....
        /*0a90*/ 	.word	0x00000660
        /*0a94*/ 	.word	0x000000ff
        /*0a98*/ 	.word	0x00028890
        /*0a9c*/ 	.short	0x0100
        /*0a9e*/ 	.byte	0x08
	.zero		1


	//   ....[15]....
        /*0aa0*/ 	.word	0x00000670
        /*0aa4*/ 	.word	0x000000ff
        /*0aa8*/ 	.word	0x000288a0
        /*0aac*/ 	.short	0x0100
        /*0aae*/ 	.byte	0x08
	.zero		1


	//   ....[16]....
        /*0ab0*/ 	.word	0x00000680
        /*0ab4*/ 	.word	0x000000ff
        /*0ab8*/ 	.word	0x00028898
        /*0abc*/ 	.short	0x0100
        /*0abe*/ 	.byte	0x08
	.zero		1


	//   ....[17]....
        /*0ac0*/ 	.word	0x00000690
        /*0ac4*/ 	.word	0x000000ff
        /*0ac8*/ 	.word	0x000288a8
        /*0acc*/ 	.short	0x0100
        /*0ace*/ 	.byte	0x08
	.zero		1


	//   ....[18]....
        /*0ad0*/ 	.word	0x000007d0
        /*0ad4*/ 	.word	0x000000ff
        /*0ad8*/ 	.word	0x000288b0
        /*0adc*/ 	.short	0x0100
        /*0ade*/ 	.byte	0x08
	.zero		1


	//   ....[19]....
        /*0ae0*/ 	.word	0x000007e0
        /*0ae4*/ 	.word	0x000000ff
        /*0ae8*/ 	.word	0x000288c0
        /*0aec*/ 	.short	0x0100
        /*0aee*/ 	.byte	0x08
	.zero		1


	//   ....[20]....
        /*0af0*/ 	.word	0x000007f0
        /*0af4*/ 	.word	0x000000ff
        /*0af8*/ 	.word	0x000288b8
        /*0afc*/ 	.short	0x0100
        /*0afe*/ 	.byte	0x08
	.zero		1


	//   ....[21]....
        /*0b00*/ 	.word	0x00000800
        /*0b04*/ 	.word	0x000000ff
        /*0b08*/ 	.word	0x000288c8
        /*0b0c*/ 	.short	0x0100
        /*0b0e*/ 	.byte	0x08
	.zero		1


	//   ....[22]....
        /*0b10*/ 	.word	0x00001cf0
        /*0b14*/ 	.word	0x000000ff
        /*0b18*/ 	.word	0x00028800
        /*0b1c*/ 	.short	0x010a
        /*0b1e*/ 	.byte	0x29
	.zero		1


	//   ....[23]....
        /*0b20*/ 	.word	0x00001d70
        /*0b24*/ 	.word	0x00000000
        /*0b28*/ 	.word	0x00028830
        /*0b2c*/ 	.short	0x010a
        /*0b2e*/ 	.byte	0x3f
	.zero		1


	//   ....[24]....
        /*0b30*/ 	.word	0x00001db0
        /*0b34*/ 	.word	0x00000000
        /*0b38*/ 	.word	0x00028830
        /*0b3c*/ 	.short	0x010a
        /*0b3e*/ 	.byte	0x3f
	.zero		1


	//   ....[25]....
        /*0b40*/ 	.word	0x00002500
        /*0b44*/ 	.word	0x000000ff
        /*0b48*/ 	.word	0x00000000
        /*0b4c*/ 	.short	0x0101
        /*0b4e*/ 	.byte	0x06
	.zero		1


	//   ....[26]....
        /*0b50*/ 	.word	0x00004200
        /*0b54*/ 	.word	0x000000ff
        /*0b58*/ 	.word	0x00028830
        /*0b5c*/ 	.short	0x010a
        /*0b5e*/ 	.byte	0x06
	.zero		1


	//   ....[27]....
        /*0b60*/ 	.word	0x00004240
        /*0b64*/ 	.word	0x000000ff
        /*0b68*/ 	.word	0x00028830
        /*0b6c*/ 	.short	0x010a
        /*0b6e*/ 	.byte	0x06
	.zero		1


	//   ....[28]....
        /*0b70*/ 	.word	0x000045b0
        /*0b74*/ 	.word	0x000000ff
        /*0b78*/ 	.word	0x00028850
        /*0b7c*/ 	.short	0x010a
        /*0b7e*/ 	.byte	0x06
	.zero		1


	//   ....[29]....
        /*0b80*/ 	.word	0x000045f0
        /*0b84*/ 	.word	0x000000ff
        /*0b88*/ 	.word	0x00028850
        /*0b8c*/ 	.short	0x010a
        /*0b8e*/ 	.byte	0x06
	.zero		1


	//   ....[30]....
        /*0b90*/ 	.word	0x00004a60
        /*0b94*/ 	.word	0x000000ff
        /*0b98*/ 	.word	0x00000000
        /*0b9c*/ 	.short	0x0101
        /*0b9e*/ 	.byte	0x06
	.zero		1


	//   ....[31]....
        /*0ba0*/ 	.word	0x00006540
        /*0ba4*/ 	.word	0x000000ff
        /*0ba8*/ 	.word	0x00000000
        /*0bac*/ 	.short	0x0101
        /*0bae*/ 	.byte	0x06
	.zero		1


	//   ....[32]....
        /*0bb0*/ 	.word	0x00006c30
        /*0bb4*/ 	.word	0x000000ff
        /*0bb8*/ 	.word	0x00028830
        /*0bbc*/ 	.short	0x010a
        /*0bbe*/ 	.byte	0x06
	.zero		1


	//   ....[33]....
        /*0bc0*/ 	.word	0x00006c70
        /*0bc4*/ 	.word	0x000000ff
        /*0bc8*/ 	.word	0x00028830
        /*0bcc*/ 	.short	0x010a
        /*0bce*/ 	.byte	0x06
	.zero		1


	//   ....[34]....
        /*0bd0*/ 	.word	0x00006fb0
        /*0bd4*/ 	.word	0x000000ff
        /*0bd8*/ 	.word	0x00028850
        /*0bdc*/ 	.short	0x010a
        /*0bde*/ 	.byte	0x06
	.zero		1


	//   ....[35]....
        /*0be0*/ 	.word	0x00006ff0
        /*0be4*/ 	.word	0x000000ff
        /*0be8*/ 	.word	0x00028850
        /*0bec*/ 	.short	0x010a
        /*0bee*/ 	.byte	0x06
	.zero		1


	//   ....[36]....
        /*0bf0*/ 	.word	0x00007430
        /*0bf4*/ 	.word	0x000000ff
        /*0bf8*/ 	.word	0x00000000
        /*0bfc*/ 	.short	0x0101
        /*0bfe*/ 	.byte	0x06
	.zero		1


	//   ....[37]....
        /*0c00*/ 	.word	0x000085e0
        /*0c04*/ 	.word	0x000000ff
        /*0c08*/ 	.word	0x00000000
        /*0c0c*/ 	.short	0x0101
        /*0c0e*/ 	.byte	0x06
	.zero		1


	//   ....[38]....
        /*0c10*/ 	.word	0x00008be0
        /*0c14*/ 	.word	0x000000ff
        /*0c18*/ 	.word	0x00028850
        /*0c1c*/ 	.short	0x010a
        /*0c1e*/ 	.byte	0x05
	.zero		1


	//   ....[39]....
        /*0c20*/ 	.word	0x00008c20
        /*0c24*/ 	.word	0x000000ff
        /*0c28*/ 	.word	0x00028850
        /*0c2c*/ 	.short	0x010a
        /*0c2e*/ 	.byte	0x05
	.zero		1


	//   ....[40]....
        /*0c30*/ 	.word	0x000091a0
        /*0c34*/ 	.word	0x000000ff
        /*0c38*/ 	.word	0x00000000
        /*0c3c*/ 	.short	0x0101
        /*0c3e*/ 	.byte	0x04
	.zero		1


	//   ....[41]....
        /*0c40*/ 	.word	0x0000a830
        /*0c44*/ 	.word	0x00000014
        /*0c48*/ 	.word	0x00000000
        /*0c4c*/ 	.short	0x0101
        /*0c4e*/ 	.byte	0x3f
	.zero		1


	//   ....[42]....
        /*0c50*/ 	.word	0x0000acd0
        /*0c54*/ 	.word	0x00000014
        /*0c58*/ 	.word	0x00000000
        /*0c5c*/ 	.short	0x0101
        /*0c5e*/ 	.byte	0x3f
	.zero		1


	//   ....[43]....
        /*0c60*/ 	.word	0x0000e710
        /*0c64*/ 	.word	0x00000007
        /*0c68*/ 	.word	0x00028840
        /*0c6c*/ 	.short	0x010a
        /*0c6e*/ 	.byte	0x3f
	.zero		1


	//   ....[44]....
        /*0c70*/ 	.word	0x0000ee70
        /*0c74*/ 	.word	0x00000007
        /*0c78*/ 	.word	0x00028830
        /*0c7c*/ 	.short	0x0107
        /*0c7e*/ 	.byte	0x3f
	.zero		1


	//   ....[45]....
        /*0c80*/ 	.word	0x0000ef40
        /*0c84*/ 	.word	0x00000007
        /*0c88*/ 	.word	0x00028830
        /*0c8c*/ 	.short	0x0101
        /*0c8e*/ 	.byte	0x3f
	.zero		1


	//   ....[46]....
        /*0c90*/ 	.word	0x0000fa40
        /*0c94*/ 	.word	0x00000016
        /*0c98*/ 	.word	0x00028800
        /*0c9c*/ 	.short	0x0107
        /*0c9e*/ 	.byte	0x3f
	.zero		1


	//   ....[47]....
        /*0ca0*/ 	.word	0x0000fb50
        /*0ca4*/ 	.word	0x00000016
        /*0ca8*/ 	.word	0x00028800
        /*0cac*/ 	.short	0x0101
        /*0cae*/ 	.byte	0x3f
	.zero		1


	//   ....[48]....
        /*0cb0*/ 	.word	0x0000fb70
        /*0cb4*/ 	.word	0x00000016
        /*0cb8*/ 	.word	0x00028820
        /*0cbc*/ 	.short	0x010a
        /*0cbe*/ 	.byte	0x3f
	.zero		1


	//   ....[49]....
        /*0cc0*/ 	.word	0x0000fef0
        /*0cc4*/ 	.word	0x00000006
        /*0cc8*/ 	.word	0x00028840
        /*0ccc*/ 	.short	0x010a
        /*0cce*/ 	.byte	0x3f
	.zero		1


	//   ....[50]....
        /*0cd0*/ 	.word	0x000103f0
        /*0cd4*/ 	.word	0x00000006
        /*0cd8*/ 	.word	0x00028830
        /*0cdc*/ 	.short	0x0107
        /*0cde*/ 	.byte	0x3f
	.zero		1


	//   ....[51]....
        /*0ce0*/ 	.word	0x000104b0
        /*0ce4*/ 	.word	0x00000006
        /*0ce8*/ 	.word	0x00028830
        /*0cec*/ 	.short	0x0101
        /*0cee*/ 	.byte	0x3f
	.zero		1


	//   ....[52]....
        /*0cf0*/ 	.word	0x00010520
        /*0cf4*/ 	.word	0x00000006
        /*0cf8*/ 	.word	0x00028860
        /*0cfc*/ 	.short	0x010a
        /*0cfe*/ 	.byte	0x3f
	.zero		1


	//   ....[53]....
        /*0d00*/ 	.word	0x00010ab0
        /*0d04*/ 	.word	0x00000006
        /*0d08*/ 	.word	0x00028850
        /*0d0c*/ 	.short	0x0107
        /*0d0e*/ 	.byte	0x3f
	.zero		1


	//   ....[54]....
        /*0d10*/ 	.word	0x00010be0
        /*0d14*/ 	.word	0x00000006
        /*0d18*/ 	.word	0x00028850
        /*0d1c*/ 	.short	0x0101
        /*0d1e*/ 	.byte	0x3f
	.zero		1


	//   ....[55]....
        /*0d20*/ 	.word	0x00010df0
        /*0d24*/ 	.word	0x00000000
        /*0d28*/ 	.word	0x00028860
        /*0d2c*/ 	.short	0x010a
        /*0d2e*/ 	.byte	0x3f
	.zero		1


	//   ....[56]....
        /*0d30*/ 	.word	0x00011320
        /*0d34*/ 	.word	0x00000000
        /*0d38*/ 	.word	0x00028850
        /*0d3c*/ 	.short	0x0107
        /*0d3e*/ 	.byte	0x3f
	.zero		1


	//   ....[57]....
        /*0d40*/ 	.word	0x000113e0
        /*0d44*/ 	.word	0x00000000
        /*0d48*/ 	.word	0x00028850
        /*0d4c*/ 	.short	0x0101
        /*0d4e*/ 	.byte	0x3f
	.zero		1


	//   ....[58]....
        /*0d50*/ 	.word	0x00012530
        /*0d54*/ 	.word	0x00000004
        /*0d58*/ 	.word	0x00028820
        /*0d5c*/ 	.short	0x010a
        /*0d5e*/ 	.byte	0x3f
	.zero		1


	//   ....[59]....
        /*0d60*/ 	.word	0x000126b0
        /*0d64*/ 	.word	0x00000005
        /*0d68*/ 	.word	0x00028840
        /*0d6c*/ 	.short	0x010a
        /*0d6e*/ 	.byte	0x3f
	.zero		1


	//   ....[60]....
        /*0d70*/ 	.word	0x00012750
        /*0d74*/ 	.word	0x00000019
        /*0d78*/ 	.word	0x00028840
        /*0d7c*/ 	.short	0x010a
        /*0d7e*/ 	.byte	0x3f
	.zero		1


	//   ....[61]....
        /*0d80*/ 	.word	0x00012790
        /*0d84*/ 	.word	0x00000005
        /*0d88*/ 	.word	0x00028860
        /*0d8c*/ 	.short	0x010a
        /*0d8e*/ 	.byte	0x3f
	.zero		1


	//   ....[62]....
        /*0d90*/ 	.word	0x000127d0
        /*0d94*/ 	.word	0x00000019
        /*0d98*/ 	.word	0x00028860
        /*0d9c*/ 	.short	0x010a
        /*0d9e*/ 	.byte	0x3f
	.zero		1


	//   ....[63]....
        /*0da0*/ 	.word	0x00012840
        /*0da4*/ 	.word	0x00000003
        /*0da8*/ 	.word	0x00028800
        /*0dac*/ 	.short	0x010a
        /*0dae*/ 	.byte	0x3f
	.zero		1


	//   ....[64]....
        /*0db0*/ 	.word	0x00012890
        /*0db4*/ 	.word	0x00000000
        /*0db8*/ 	.word	0x00028830
        /*0dbc*/ 	.short	0x010a
        /*0dbe*/ 	.byte	0x3f
	.zero		1


	//   ....[65]....
        /*0dc0*/ 	.word	0x000128f0
        /*0dc4*/ 	.word	0x00000005
        /*0dc8*/ 	.word	0x00028830
        /*0dcc*/ 	.short	0x010a
        /*0dce*/ 	.byte	0x3f
	.zero		1


	//   ....[66]....
        /*0dd0*/ 	.word	0x00012950
        /*0dd4*/ 	.word	0x00000005
        /*0dd8*/ 	.word	0x00028850
        /*0ddc*/ 	.short	0x010a
        /*0dde*/ 	.byte	0x3f
	.zero		1


	//   ....[67]....
        /*0de0*/ 	.word	0x000129b0
        /*0de4*/ 	.word	0x00000005
        /*0de8*/ 	.word	0x00028830
        /*0dec*/ 	.short	0x010a
        /*0dee*/ 	.byte	0x3f
	.zero		1


	//   ....[68]....
        /*0df0*/ 	.word	0x00012a10
        /*0df4*/ 	.word	0x00000005
        /*0df8*/ 	.word	0x00028850
        /*0dfc*/ 	.short	0x010a
        /*0dfe*/ 	.byte	0x3f
	.zero		1


	//   ....[69]....
        /*0e00*/ 	.word	0x00012a70
        /*0e04*/ 	.word	0x00000007
        /*0e08*/ 	.word	0x00028850
        /*0e0c*/ 	.short	0x010a
        /*0e0e*/ 	.byte	0x3f
	.zero		1


	//   ....[70]....
        /*0e10*/ 	.word	0x00012b90
        /*0e14*/ 	.word	0x00000007
        /*0e18*/ 	.word	0x00028840
        /*0e1c*/ 	.short	0x010a
        /*0e1e*/ 	.byte	0x3f
	.zero		1


	//   ....[71]....
        /*0e20*/ 	.word	0x00014110
        /*0e24*/ 	.word	0x00000016
        /*0e28*/ 	.word	0x00028820
        /*0e2c*/ 	.short	0x010a
        /*0e2e*/ 	.byte	0x3f
	.zero		1


	//   ....[72]....
        /*0e30*/ 	.word	0x00014160
        /*0e34*/ 	.word	0x00000006
        /*0e38*/ 	.word	0x00028840
        /*0e3c*/ 	.short	0x010a
        /*0e3e*/ 	.byte	0x3f
	.zero		1


	//   ....[73]....
        /*0e40*/ 	.word	0x00014ae0
        /*0e44*/ 	.word	0x00000006
        /*0e48*/ 	.word	0x00028860
        /*0e4c*/ 	.short	0x010a
        /*0e4e*/ 	.byte	0x3f
	.zero		1


	//   ....[74]....
        /*0e50*/ 	.word	0x00015550
        /*0e54*/ 	.word	0x00000000
        /*0e58*/ 	.word	0x00028860
        /*0e5c*/ 	.short	0x010a
        /*0e5e*/ 	.byte	0x3f
	.zero		1


	//   ....[75]....
        /*0e60*/ 	.word	0x00016970
        /*0e64*/ 	.word	0x00000004
        /*0e68*/ 	.word	0x00028820
        /*0e6c*/ 	.short	0x010a
        /*0e6e*/ 	.byte	0x3f
	.zero		1


	//   ....[76]....
        /*0e70*/ 	.word	0x00016b10
        /*0e74*/ 	.word	0x00000005
        /*0e78*/ 	.word	0x00028840
        /*0e7c*/ 	.short	0x010a
        /*0e7e*/ 	.byte	0x3f
	.zero		1


	//   ....[77]....
        /*0e80*/ 	.word	0x00016b60
        /*0e84*/ 	.word	0x00000019
        /*0e88*/ 	.word	0x00028840
        /*0e8c*/ 	.short	0x010a
        /*0e8e*/ 	.byte	0x3f
	.zero		1


	//   ....[78]....
        /*0e90*/ 	.word	0x00016bb0
        /*0e94*/ 	.word	0x00000005
        /*0e98*/ 	.word	0x00028860
        /*0e9c*/ 	.short	0x010a
        /*0e9e*/ 	.byte	0x3f
	.zero		1


	//----- nvinfo : EIATTR_NUM_MBARRIERS
	.align		4
.L_1055:
        /*0ea0*/ 	.byte	0x03, 0x38
        /*0ea2*/ 	.short	0x0016


	//----- nvinfo : EIATTR_EXIT_INSTR_OFFSETS
	.align		4
        /*0ea4*/ 	.byte	0x04, 0x1c
        /*0ea6*/ 	.short	(.L_1057 - .L_1056)


	//   ....[0]....
.L_1056:
        /*0ea8*/ 	.word	0x000009b0


	//   ....[1]....
        /*0eac*/ 	.word	0x0000c400


	//   ....[2]....
        /*0eb0*/ 	.word	0x00012820


	//----- nvinfo : EIATTR_MAX_THREADS
	.align		4
.L_1057:
        /*0eb4*/ 	.byte	0x04, 0x05
        /*0eb6*/ 	.short	(.L_1059 - .L_1058)
.L_1058:
        /*0eb8*/ 	.word	0x00000180
        /*0ebc*/ 	.word	0x00000001
        /*0ec0*/ 	.word	0x00000001


	//----- nvinfo : EIATTR_CRS_STACK_SIZE
	.align		4
.L_1059:
        /*0ec4*/ 	.byte	0x04, 0x1e
        /*0ec6*/ 	.short	(.L_1061 - .L_1060)
.L_1060:
        /*0ec8*/ 	.word	0x00000000


	//----- nvinfo : EIATTR_CBANK_PARAM_SIZE
	.align		4
.L_1061:
        /*0ecc*/ 	.byte	0x03, 0x19
        /*0ece*/ 	.short	0x0af0


	//----- nvinfo : EIATTR_PARAM_CBANK
	.align		4
        /*0ed0*/ 	.byte	0x04, 0x0a
        /*0ed2*/ 	.short	(.L_1063 - .L_1062)
	.align		4
.L_1062:
        /*0ed4*/ 	.word	index@(.nv.constant0._ZN7cutlass13device_kernelIN5flash11enable_sm90INS1_16FlashAttnFwdSm90INS1_25CollectiveMainloopFwdSm90ILi2EN4cute5tupleIJNS5_1CILi1EEES8_S8_EEENS6_IJNS7_ILi128EEESA_SA_EEELi128ENS_6half_tEfNS_4arch4Sm90ELb1ELb0ELb0ELb1ELb1ELb0ELb0ELb1ELb1ELb1ELb1ELb0EEENS1_21CollectiveEpilogueFwdISB_S9_SC_SE_Li256ELb1ELb1ELb1ELb0EEENS1_36VarlenDynamicPersistentTileSchedulerILi128ELi128ELi256ELi128ELb1ELb1ELb1ELb1ELb1ELb1EEEEEEEEEvNT_6ParamsE)
        /*0ed8*/ 	.short	0x0210
        /*0eda*/ 	.short	0x0af0


	//----- nvinfo : EIATTR_SW_WAR
	.align		4
.L_1063:
        /*0edc*/ 	.byte	0x04, 0x36
        /*0ede*/ 	.short	(.L_1065 - .L_1064)
.L_1064:
        /*0ee0*/ 	.word	0x00000008
.L_1065:


//--------------------- .nv.info._ZN7cutlass13device_kernelIN5flash11enable_sm90INS1_16FlashAttnFwdSm90INS1_25CollectiveMainloopFwdSm90ILi2EN4cute5tupleIJNS5_1CILi1EEES8_S8_EEENS6_IJNS7_ILi128EEESA_SA_EEELi128ENS_6half_tEfNS_4arch4Sm90ELb1ELb0ELb0ELb1ELb1ELb1ELb0ELb1ELb1ELb1ELb1ELb0EEENS1_21CollectiveEpilogueFwdISB_S9_SC_SE_Li256ELb1ELb1ELb1ELb0EEENS1_36VarlenDynamicPersistentTileSchedulerILi128ELi128ELi256ELi128ELb1ELb1ELb1ELb1ELb1ELb1EEEEEEEEEvNT_6ParamsE --------------------------
	.section	.nv.info._ZN7cutlass13device_kernelIN5flash11enable_sm90INS1_16FlashAttnFwdSm90INS1_25CollectiveMainloopFwdSm90ILi2EN4cute5tupleIJNS5_1CILi1EEES8_S8_EEENS6_IJNS7_ILi128EEESA_SA_EEELi128ENS_6half_tEfNS_4arch4Sm90ELb1ELb0ELb0ELb1ELb1ELb1ELb0ELb1ELb1ELb1ELb1ELb0EEENS1_21CollectiveEpilogueFwdISB_S9_SC_SE_Li256ELb1ELb1ELb1ELb0EEENS1_36VarlenDynamicPersistentTileSchedulerILi128ELi128ELi256ELi128ELb1ELb1ELb1ELb1ELb1ELb1EEEEEEEEEvNT_6ParamsE,"",@"SHT_CUDA_INFO"
	.sectionflags	@""
	.align	4


	//----- nvinfo : EIATTR_CUDA_API_VERSION
	.align		4
        /*0000*/ 	.byte	0x04, 0x37
        /*0002*/ 	.short	(.L_1067 - .L_1066)
.L_1066:
        /*0004*/ 	.word	0x00000082


	//----- nvinfo : EIATTR_KPARAM_INFO
	.align		4
.L_1067:
        /*0008*/ 	.byte	0x04, 0x17
        /*000a*/ 	.short	(.L_1069 - .L_1068)
.L_1068:
        /*000c*/ 	.word	0x00000000
        /*0010*/ 	.short	0x0000
        /*0012*/ 	.short	0x0070
        /*0014*/ 	.byte	0x00, 0xf0, 0x01, 0x2a


	//----- nvinfo : EIATTR_SPARSE_MMA_MASK
	.align		4
.L_1069:
        /*0018*/ 	.byte	0x03, 0x50
        /*001a*/ 	.short	0x0000


	//----- nvinfo : EIATTR_MAXREG_COUNT
	.align		4
        /*001c*/ 	.byte	0x03, 0x1b
        /*001e*/ 	.short	0x00a8


	//----- nvinfo : EIATTR_NUM_BARRIERS
	.align		4
        /*0020*/ 	.byte	0x02, 0x4c
        /*0022*/ 	.byte	0x10
	.zero		1


	//----- nvinfo : EIATTR_EXTERNS
	.align		4
        /*0024*/ 	.byte	0x04, 0x0f
        /*0026*/ 	.short	(.L_1071 - .L_1070)


	//   ....[0]....
	.align		4
.L_1070:
        /*0028*/ 	.word	index@(__assertfail)


	//----- nvinfo : EIATTR_ANNOTATIONS
	.align		4
.L_1071:
        /*002c*/ 	.byte	0x04, 0x55
        /*002e*/ 	.short	(.L_1073 - .L_1072)


	//   ....[0]....
.L_1072:
        /* <DEDUP_REMOVED lines=18> */


	//----- nvinfo : EIATTR_MERCURY_ISA_VERSION
	.align		4
.L_1073:
        /*0138*/ 	.byte	0x03, 0x5f
        /*013a*/ 	.short	0x0101


	//----- nvinfo : EIATTR_UNUSED_LOAD_BYTE_OFFSET
	.align		4
        /*013c*/ 	.byte	0x04, 0x44
        /*013e*/ 	.short	(.L_1075 - .L_1074)


	//   ....[0]....
.L_1074:
        /*0140*/ 	.word	0x00000a60
        /*0144*/ 	.word	0x0000fff0


	//   ....[1]....
        /*0148*/ 	.word	0x00015bb0
        /*014c*/ 	.word	0x0000fff0


	//----- nvinfo : EIATTR_INT_WARP_WIDE_INSTR_OFFSETS
	.align		4
.L_1075:
        /*0150*/ 	.byte	0x04, 0x31
        /*0152*/ 	.short	(.L_1077 - .L_1076)


	//   ....[0]....
.L_1076:
        /*0154*/ 	.word	0x00000130


	//   ....[1]....
        /*0158*/ 	.word	0x00000170


	//   ....[2]....
        /*015c*/ 	.word	0x000001e0


	//   ....[3]....
        /*0160*/ 	.word	0x0001b9c0


	//   ....[4]....
        /*0164*/ 	.word	0x0001ba50


	//   ....[5]....
        /*0168*/ 	.word	0x0001e8a0


	//   ....[6]....
        /*016c*/ 	.word	0x0001e930


	//----- nvinfo : EIATTR_COOP_GROUP_MASK_REGIDS
	.align		4
.L_1077:
        /*0170*/ 	.byte	0x04, 0x29
        /*0172*/ 	.short	(.L_1079 - .L_1078)


	//   ....[0]....
.L_1078:
        /*0174*/ 	.word	0xffffffff


	//   ....[1]....
        /*0178*/ 	.word	0xffffffff


	//   ....[2]....
        /*017c*/ 	.word	0xffffffff


	//   ....[3]....
        /*0180*/ 	.word	0xffffffff


	//   ....[4]....
        /*0184*/ 	.word	0xffffffff


	//   ....[5]....
        /*0188*/ 	.word	0xffffffff


	//   ....[6]....
        /*018c*/ 	.word	0xffffffff


	//   ....[7]....
        /*0190*/ 	.word	0xffffffff


	//   ....[8]....
        /*0194*/ 	.word	0xffffffff


	//   ....[9]....
        /*0198*/ 	.word	0xffffffff


	//   ....[10]....
        /*019c*/ 	.word	0xffffffff


	//   ....[11]....
        /*01a0*/ 	.word	0xffffffff


	//   ....[12]....
        /*01a4*/ 	.word	0xffffffff


	//   ....[13]....
        /*01a8*/ 	.word	0xffffffff


	//   ....[14]....
        /*01ac*/ 	.word	0xffffffff


	//   ....[15]....
        /*01b0*/ 	.word	0xffffffff


	//   ....[16]....
        /*01b4*/ 	.word	0xffffffff


	//   ....[17]....
        /*01b8*/ 	.word	0xffffffff


	//   ....[18]....
        /*01bc*/ 	.word	0xffffffff


	//   ....[19]....
        /*01c0*/ 	.word	0xffffffff


	//   ....[20]....
        /*01c4*/ 	.word	0xffffffff


	//   ....[21]....
        /*01c8*/ 	.word	0xffffffff


	//   ....[22]....
        /*01cc*/ 	.word	0xffffffff


	//   ....[23]....
        /*01d0*/ 	.word	0xffffffff


	//   ....[24]....
        /*01d4*/ 	.word	0xffffffff


	//   ....[25]....
        /*01d8*/ 	.word	0xffffffff


	//   ....[26]....
        /*01dc*/ 	.word	0xffffffff


	//   ....[27]....
        /*01e0*/ 	.word	0xffffffff


	//   ....[28]....
        /*01e4*/ 	.word	0xffffffff


	//   ....[29]....
        /*01e8*/ 	.word	0xffffffff


	//   ....[30]....
        /*01ec*/ 	.word	0xffffffff


	//   ....[31]....
        /*01f0*/ 	.word	0xffffffff


	//   ....[32]....
        /*01f4*/ 	.word	0xffffffff


	//   ....[33]....
        /*01f8*/ 	.word	0xffffffff


	//   ....[34]....
        /*01fc*/ 	.word	0xffffffff


	//   ....[35]....
        /*0200*/ 	.word	0xffffffff


	//   ....[36]....
        /*0204*/ 	.word	0xffffffff


	//   ....[37]....
        /*0208*/ 	.word	0xffffffff


	//   ....[38]....
        /*020c*/ 	.word	0xffffffff


	//   ....[39]....
        /*0210*/ 	.word	0xffffffff


	//   ....[40]....
        /*0214*/ 	.word	0xffffffff


	//   ....[41]....
        /*0218*/ 	.word	0xffffffff


	//   ....[42]....
        /*021c*/ 	.word	0xffffffff


	//   ....[43]....
        /*0220*/ 	.word	0xffffffff


	//   ....[44]....
        /*0224*/ 	.word	0xffffffff


	//   ....[45]....
        /*0228*/ 	.word	0xffffffff


	//   ....[46]....
        /*022c*/ 	.word	0xffffffff


	//   ....[47]....
        /*0230*/ 	.word	0xffffffff


	//   ....[48]....
        /*0234*/ 	.word	0xffffffff


	//   ....[49]....
        /*0238*/ 	.word	0xffffffff


	//   ....[50]....
        /*023c*/ 	.word	0xffffffff


	//   ....[51]....
        /*0240*/ 	.word	0xffffffff


	//   ....[52]....
        /*0244*/ 	.word	0xffffffff


	//   ....[53]....
        /*0248*/ 	.word	0xffffffff


	//   ....[54]....
        /*024c*/ 	.word	0xffffffff


	//   ....[55]....
        /*0250*/ 	.word	0xffffffff


	//   ....[56]....
        /*0254*/ 	.word	0xffffffff


	//   ....[57]....
        /*0258*/ 	.word	0xffffffff


	//   ....[58]....
        /*025c*/ 	.word	0xffffffff


	//   ....[59]....
        /*0260*/ 	.word	0xffffffff


	//   ....[60]....
        /*0264*/ 	.word	0xffffffff


	//   ....[61]....
        /*0268*/ 	.word	0xffffffff


	//   ....[62]....
        /*026c*/ 	.word	0xffffffff


	//   ....[63]....
        /*0270*/ 	.word	0xffffffff


	//   ....[64]....
        /*0274*/ 	.word	0xffffffff


	//   ....[65]....
        /*0278*/ 	.word	0xffffffff


	//   ....[66]....
        /*027c*/ 	.word	0xffffffff


	//   ....[67]....
        /*0280*/ 	.word	0xffffffff


	//   ....[68]....
        /*0284*/ 	.word	0xffffffff


	//   ....[69]....
        /*0288*/ 	.word	0xffffffff


	//   ....[70]....
        /*028c*/ 	.word	0xffffffff


	//   ....[71]....
        /*0290*/ 	.word	0xffffffff


	//   ....[72]....
        /*0294*/ 	.word	0xffffffff


	//   ....[73]....
        /*0298*/ 	.word	0xffffffff


	//   ....[74]....
        /*029c*/ 	.word	0xffffffff


	//   ....[75]....
        /*02a0*/ 	.word	0xffffffff


	//   ....[76]....
        /*02a4*/ 	.word	0xffffffff


	//   ....[77]....
        /*02a8*/ 	.word	0xffffffff


	//   ....[78]....
        /*02ac*/ 	.word	0xffffffff


	//   ....[79]....
        /*02b0*/ 	.word	0xffffffff


	//   ....[80]....
        /*02b4*/ 	.word	0xffffffff


	//   ....[81]....
        /*02b8*/ 	.word	0xffffffff


	//   ....[82]....
        /*02bc*/ 	.word	0xffffffff


	//   ....[83]....
        /*02c0*/ 	.word	0xffffffff


	//   ....[84]....
        /*02c4*/ 	.word	0xffffffff


	//   ....[85]....
        /*02c8*/ 	.word	0xffffffff


	//   ....[86]....
        /*02cc*/ 	.word	0xffffffff


	//   ....[87]....
        /*02d0*/ 	.word	0xffffffff


	//   ....[88]....
        /*02d4*/ 	.word	0xffffffff


	//   ....[89]....
        /*02d8*/ 	.word	0xffffffff


	//   ....[90]....
        /*02dc*/ 	.word	0xffffffff


	//   ....[91]....
        /*02e0*/ 	.word	0xffffffff


	//   ....[92]....
        /*02e4*/ 	.word	0xffffffff


	//   ....[93]....
        /*02e8*/ 	.word	0xffffffff


	//   ....[94]....
        /*02ec*/ 	.word	0xffffffff


	//   ....[95]....
        /*02f0*/ 	.word	0xffffffff


	//   ....[96]....
        /*02f4*/ 	.word	0xffffffff


	//   ....[97]....
        /*02f8*/ 	.word	0xffffffff


	//   ....[98]....
        /*02fc*/ 	.word	0xffffffff


	//   ....[99]....
        /*0300*/ 	.word	0xffffffff


	//   ....[100]....
        /*0304*/ 	.word	0xffffffff


	//   ....[101]....
        /*0308*/ 	.word	0xffffffff


	//   ....[102]....
        /*030c*/ 	.word	0xffffffff


	//   ....[103]....
        /*0310*/ 	.word	0xffffffff


	//   ....[104]....
        /*0314*/ 	.word	0xffffffff


	//   ....[105]....
        /*0318*/ 	.word	0xffffffff


	//   ....[106]....
        /*031c*/ 	.word	0xffffffff


	//   ....[107]....
        /*0320*/ 	.word	0xffffffff


	//   ....[108]....
        /*0324*/ 	.word	0xffffffff


	//   ....[109]....
        /*0328*/ 	.word	0xffffffff


	//   ....[110]....
        /*032c*/ 	.word	0xffffffff


	//   ....[111]....
        /*0330*/ 	.word	0xffffffff


	//   ....[112]....
        /*0334*/ 	.word	0xffffffff


	//   ....[113]....
        /*0338*/ 	.word	0xffffffff


	//   ....[114]....
        /*033c*/ 	.word	0xffffffff


	//   ....[115]....
        /*0340*/ 	.word	0xffffffff


	//   ....[116]....
        /*0344*/ 	.word	0xffffffff


	//   ....[117]....
        /*0348*/ 	.word	0xffffffff


	//   ....[118]....
        /*034c*/ 	.word	0xffffffff


	//   ....[119]....
        /*0350*/ 	.word	0xffffffff


	//   ....[120]....
        /*0354*/ 	.word	0xffffffff


	//   ....[121]....
        /*0358*/ 	.word	0xffffffff


	//   ....[122]....
        /*035c*/ 	.word	0xffffffff


	//   ....[123]....
        /*0360*/ 	.word	0xffffffff


	//   ....[124]....
        /*0364*/ 	.word	0xffffffff


	//   ....[125]....
        /*0368*/ 	.word	0xffffffff


	//   ....[126]....
        /*036c*/ 	.word	0xffffffff


	//   ....[127]....
        /*0370*/ 	.word	0xffffffff


	//   ....[128]....
        /*0374*/ 	.word	0xffffffff


	//   ....[129]....
        /*0378*/ 	.word	0xffffffff


	//   ....[130]....
        /*037c*/ 	.word	0xffffffff


	//   ....[131]....
        /*0380*/ 	.word	0xffffffff


	//   ....[132]....
        /*0384*/ 	.word	0xffffffff


	//   ....[133]....
        /*0388*/ 	.word	0xffffffff


	//   ....[134]....
        /*038c*/ 	.word	0xffffffff


	//   ....[135]....
        /*0390*/ 	.word	0xffffffff


	//   ....[136]....
        /*0394*/ 	.word	0xffffffff


	//   ....[137]....
        /*0398*/ 	.word	0xffffffff


	//   ....[138]....
        /*039c*/ 	.word	0xffffffff


	//   ....[139]....
        /*03a0*/ 	.word	0xffffffff


	//   ....[140]....
        /*03a4*/ 	.word	0xffffffff


	//   ....[141]....
        /*03a8*/ 	.word	0xffffffff


	//   ....[142]....
        /*03ac*/ 	.word	0xffffffff


	//   ....[143]....
        /*03b0*/ 	.word	0xffffffff


	//   ....[144]....
        /*03b4*/ 	.word	0xffffffff


	//   ....[145]....
        /*03b8*/ 	.word	0xffffffff


	//   ....[146]....
        /*03bc*/ 	.word	0xffffffff


	//   ....[147]....
        /*03c0*/ 	.word	0xffffffff


	//   ....[148]....
        /*03c4*/ 	.word	0xffffffff


	//   ....[149]....
        /*03c8*/ 	.word	0xffffffff


	//   ....[150]....
        /*03cc*/ 	.word	0xffffffff


	//   ....[151]....
        /*03d0*/ 	.word	0xffffffff


	//   ....[152]....
        /*03d4*/ 	.word	0xffffffff


	//   ....[153]....
        /*03d8*/ 	.word	0xffffffff


	//   ....[154]....
        /*03dc*/ 	.word	0xffffffff


	//   ....[155]....
        /*03e0*/ 	.word	0xffffffff


	//   ....[156]....
        /*03e4*/ 	.word	0xffffffff


	//   ....[157]....
        /*03e8*/ 	.word	0xffffffff


	//   ....[158]....
        /*03ec*/ 	.word	0xffffffff


	//   ....[159]....
        /*03f0*/ 	.word	0xffffffff


	//   ....[160]....
        /*03f4*/ 	.word	0xffffffff


	//   ....[161]....
        /*03f8*/ 	.word	0xffffffff


	//   ....[162]....
        /*03fc*/ 	.word	0xffffffff


	//   ....[163]....
        /*0400*/ 	.word	0xffffffff


	//   ....[164]....
        /*0404*/ 	.word	0xffffffff


	//   ....[165]....
        /*0408*/ 	.word	0xffffffff


	//   ....[166]....
        /*040c*/ 	.word	0xffffffff


	//   ....[167]....
        /*0410*/ 	.word	0xffffffff


	//   ....[168]....
        /*0414*/ 	.word	0xffffffff


	//   ....[169]....
        /*0418*/ 	.word	0xffffffff


	//   ....[170]....
        /*041c*/ 	.word	0xffffffff


	//   ....[171]....
        /*0420*/ 	.word	0xffffffff


	//   ....[172]....
        /*0424*/ 	.word	0xffffffff


	//   ....[173]....
        /*0428*/ 	.word	0xffffffff


	//   ....[174]....
        /*042c*/ 	.word	0xffffffff


	//   ....[175]....
        /*0430*/ 	.word	0xffffffff


	//   ....[176]....
        /*0434*/ 	.word	0xffffffff


	//   ....[177]....
        /*0438*/ 	.word	0xffffffff


	//   ....[178]....
        /*043c*/ 	.word	0xffffffff


	//   ....[179]....
        /*0440*/ 	.word	0xffffffff


	//   ....[180]....
        /*0444*/ 	.word	0xffffffff


	//   ....[181]....
        /*0448*/ 	.word	0xffffffff


	//   ....[182]....
        /*044c*/ 	.word	0xffffffff


	//   ....[183]....
        /*0450*/ 	.word	0xffffffff


	//   ....[184]....
        /*0454*/ 	.word	0xffffffff


	//   ....[185]....
        /*0458*/ 	.word	0xffffffff


	//   ....[186]....
        /*045c*/ 	.word	0xffffffff


	//   ....[187]....
        /*0460*/ 	.word	0xffffffff


	//   ....[188]....
        /*0464*/ 	.word	0xffffffff


	//   ....[189]....
        /*0468*/ 	.word	0xffffffff


	//   ....[190]....
        /*046c*/ 	.word	0xffffffff


	//   ....[191]....
        /*0470*/ 	.word	0xffffffff


	//   ....[192]....
        /*0474*/ 	.word	0xffffffff


	//   ....[193]....
        /*0478*/ 	.word	0xffffffff


	//   ....[194]....
        /*047c*/ 	.word	0xffffffff


	//   ....[195]....
        /*0480*/ 	.word	0xffffffff


	//   ....[196]....
        /*0484*/ 	.word	0xffffffff


	//   ....[197]....
        /*0488*/ 	.word	0xffffffff


	//   ....[198]....
        /*048c*/ 	.word	0xffffffff


	//   ....[199]....
        /*0490*/ 	.word	0xffffffff


	//   ....[200]....
        /*0494*/ 	.word	0xffffffff


	//   ....[201]....
        /*0498*/ 	.word	0xffffffff


	//   ....[202]....
        /*049c*/ 	.word	0xffffffff


	//   ....[203]....
        /*04a0*/ 	.word	0xffffffff


	//   ....[204]....
        /*04a4*/ 	.word	0xffffffff


	//   ....[205]....
        /*04a8*/ 	.word	0xffffffff


	//   ....[206]....
        /*04ac*/ 	.word	0xffffffff


	//   ....[207]....
        /*04b0*/ 	.word	0xffffffff


	//   ....[208]....
        /*04b4*/ 	.word	0xffffffff


	//   ....[209]....
        /*04b8*/ 	.word	0xffffffff


	//   ....[210]....
        /*04bc*/ 	.word	0xffffffff


	//   ....[211]....
        /*04c0*/ 	.word	0xffffffff


	//   ....[212]....
        /*04c4*/ 	.word	0xffffffff


	//   ....[213]....
        /*04c8*/ 	.word	0xffffffff


	//   ....[214]....
        /*04cc*/ 	.word	0xffffffff


	//   ....[215]....
        /*04d0*/ 	.word	0xffffffff


	//   ....[216]....
        /*04d4*/ 	.word	0xffffffff


	//   ....[217]....
        /*04d8*/ 	.word	0xffffffff


	//   ....[218]....
        /*04dc*/ 	.word	0xffffffff


	//   ....[219]....
        /*04e0*/ 	.word	0xffffffff


	//   ....[220]....
        /*04e4*/ 	.word	0xffffffff


	//   ....[221]....
        /*04e8*/ 	.word	0xffffffff


	//   ....[222]....
        /*04ec*/ 	.word	0xffffffff


	//   ....[223]....
        /*04f0*/ 	.word	0xffffffff


	//   ....[224]....
        /*04f4*/ 	.word	0xffffffff


	//   ....[225]....
        /*04f8*/ 	.word	0xffffffff


	//   ....[226]....
        /*04fc*/ 	.word	0xffffffff


	//   ....[227]....
        /*0500*/ 	.word	0xffffffff


	//   ....[228]....
        /*0504*/ 	.word	0xffffffff


	//   ....[229]....
        /*0508*/ 	.word	0xffffffff


	//   ....[230]....
        /*050c*/ 	.word	0xffffffff


	//   ....[231]....
        /*0510*/ 	.word	0xffffffff


	//   ....[232]....
        /*0514*/ 	.word	0xffffffff


	//   ....[233]....
        /*0518*/ 	.word	0x0500000f


	//   ....[234]....
        /*051c*/ 	.word	0x0500000f


	//   ....[235]....
        /*0520*/ 	.word	0x0500000f


	//   ....[236]....
        /*0524*/ 	.word	0x0500000f


	//   ....[237]....
        /*0528*/ 	.word	0x0500000f


	//   ....[238]....
        /*052c*/ 	.word	0x0500000f


	//   ....[239]....
        /*0530*/ 	.word	0x0500000f


	//   ....[240]....
        /*0534*/ 	.word	0x0500000f


	//   ....[241]....
        /*0538*/ 	.word	0x0500000f


	//   ....[242]....
        /*053c*/ 	.word	0x0500000f


	//   ....[243]....
        /*0540*/ 	.word	0x0500000f


	//   ....[244]....
        /*0544*/ 	.word	0x0500000f


	//   ....[245]....
        /*0548*/ 	.word	0x0500000f


	//   ....[246]....
        /*054c*/ 	.word	0x0500000f


	//   ....[247]....
        /*0550*/ 	.word	0x0500000f


	//   ....[248]....
        /*0554*/ 	.word	0x0500000f


	//   ....[249]....
        /*0558*/ 	.word	0x0500000f


	//   ....[250]....
        /*055c*/ 	.word	0x0500000f


	//   ....[251]....
        /*0560*/ 	.word	0x0500000f


	//   ....[252]....
        /*0564*/ 	.word	0x0500000f


	//   ....[253]....
        /*0568*/ 	.word	0x0500000f


	//   ....[254]....
        /*056c*/ 	.word	0x0500000f


	//   ....[255]....
        /*0570*/ 	.word	0x0500000f


	//   ....[0]....
        /*0574*/ 	.word	0x0500000f


	//   ....[1]....
        /*0578*/ 	.word	0x0500000f


	//   ....[2]....
        /*057c*/ 	.word	0x0500000f


	//   ....[3]....
        /*0580*/ 	.word	0x0500000f


	//   ....[4]....
        /*0584*/ 	.word	0x0500000f


	//   ....[5]....
        /*0588*/ 	.word	0x0500000f


	//   ....[6]....
        /*058c*/ 	.word	0x0500000f


	//   ....[7]....
        /*0590*/ 	.word	0x0500000f


	//   ....[8]....
        /*0594*/ 	.word	0x0500000f


	//   ....[9]....
        /*0598*/ 	.word	0x0500000f


	//   ....[10]....
        /*059c*/ 	.word	0x0500000f


	//   ....[11]....
        /*05a0*/ 	.word	0x0500000f


	//   ....[12]....
        /*05a4*/ 	.word	0x0500000f


	//   ....[13]....
        /*05a8*/ 	.word	0x0500000f


	//   ....[14]....
        /*05ac*/ 	.word	0x0500000f


	//   ....[15]....
        /*05b0*/ 	.word	0x0500000f


	//   ....[16]....
        /*05b4*/ 	.word	0x0500000f


	//   ....[17]....
        /*05b8*/ 	.word	0x0500000f


	//   ....[18]....
        /*05bc*/ 	.word	0x0500000f


	//   ....[19]....
        /*05c0*/ 	.word	0x0500000f


	//   ....[20]....
        /*05c4*/ 	.word	0x0500000f


	//   ....[21]....
        /*05c8*/ 	.word	0x0500000f


	//   ....[22]....
        /*05cc*/ 	.word	0x0500000f


	//   ....[23]....
        /*05d0*/ 	.word	0x0500000f


	//   ....[24]....
        /*05d4*/ 	.word	0x0500000f


	//   ....[25]....
        /*05d8*/ 	.word	0x0500000f


	//   ....[26]....
        /*05dc*/ 	.word	0x0500000f


	//   ....[27]....
        /*05e0*/ 	.word	0x0500000f


	//   ....[28]....
        /*05e4*/ 	.word	0x0500000f


	//   ....[29]....
        /*05e8*/ 	.word	0x0500000f


	//   ....[30]....
        /*05ec*/ 	.word	0x0500000f


	//   ....[31]....
        /*05f0*/ 	.word	0x0500000f


	//   ....[32]....
        /*05f4*/ 	.word	0x0500000f


	//   ....[33]....
        /*05f8*/ 	.word	0x0500000f


	//   ....[34]....
        /*05fc*/ 	.word	0x0500000f


	//   ....[35]....
        /*0600*/ 	.word	0x0500000f


	//   ....[36]....
        /*0604*/ 	.word	0x0500000f


	//   ....[37]....
        /*0608*/ 	.word	0x0500000f


	//   ....[38]....
        /*060c*/ 	.word	0x0500000f


	//   ....[39]....
        /*0610*/ 	.word	0x0500000f


	//   ....[40]....
        /*0614*/ 	.word	0x0500000f


	//   ....[41]....
        /*0618*/ 	.word	0x0500000f


	//   ....[42]....
        /*061c*/ 	.word	0x0500000f


	//   ....[43]....
        /*0620*/ 	.word	0x0500000f


	//   ....[44]....
        /*0624*/ 	.word	0x0500000f


	//   ....[45]....
        /*0628*/ 	.word	0x0500000f


	//   ....[46]....
        /*062c*/ 	.word	0x0500000f


	//   ....[47]....
        /*0630*/ 	.word	0x0500000f


	//   ....[48]....
        /*0634*/ 	.word	0x0500000f


	//   ....[49]....
        /*0638*/ 	.word	0x0500000f


	//   ....[50]....
        /*063c*/ 	.word	0x0500000f


	//   ....[51]....
        /*0640*/ 	.word	0x0500000f


	//   ....[52]....
        /*0644*/ 	.word	0x0500000f


	//   ....[53]....
        /*0648*/ 	.word	0x0500000f


	//   ....[54]....
        /*064c*/ 	.word	0x0500000f


	//   ....[55]....
        /*0650*/ 	.word	0x0500000f


	//   ....[56]....
        /*0654*/ 	.word	0x0500000f


	//   ....[57]....
        /*0658*/ 	.word	0x0500000f


	//   ....[58]....
        /*065c*/ 	.word	0x0500000f


	//   ....[59]....
        /*0660*/ 	.word	0x0500000f


	//   ....[60]....
        /*0664*/ 	.word	0x0500000f


	//   ....[61]....
        /*0668*/ 	.word	0x0500000f


	//   ....[62]....
        /*066c*/ 	.word	0x0500000f


	//   ....[63]....
        /*0670*/ 	.word	0x0500000f


	//   ....[64]....
        /*0674*/ 	.word	0x0500000f


	//   ....[65]....
        /*0678*/ 	.word	0x0500000f


	//   ....[66]....
        /*067c*/ 	.word	0x0500000f


	//   ....[67]....
        /*0680*/ 	.word	0x0500000f


	//   ....[68]....
        /*0684*/ 	.word	0x0500000f


	//   ....[69]....
        /*0688*/ 	.word	0x0500000f


	//   ....[70]....
        /*068c*/ 	.word	0x0500000f


	//   ....[71]....
        /*0690*/ 	.word	0x0500000f


	//   ....[72]....
        /*0694*/ 	.word	0x0500000f


	//   ....[73]....
        /*0698*/ 	.word	0x0500000f


	//   ....[74]....
        /*069c*/ 	.word	0x0500000f


	//   ....[75]....
        /*06a0*/ 	.word	0x0500000f


	//   ....[76]....
        /*06a4*/ 	.word	0x0500000f


	//   ....[77]....
        /*06a8*/ 	.word	0x0500000f


	//   ....[78]....
        /*06ac*/ 	.word	0x0500000f


	//   ....[79]....
        /*06b0*/ 	.word	0x0500000f


	//   ....[80]....
        /*06b4*/ 	.word	0x0500000f


	//   ....[81]....
        /*06b8*/ 	.word	0x0500000f


	//   ....[82]....
        /*06bc*/ 	.word	0x0500000f


	//   ....[83]....
        /*06c0*/ 	.word	0x0500000f


	//   ....[84]....
        /*06c4*/ 	.word	0x0500000f


	//   ....[85]....
        /*06c8*/ 	.word	0x0500000f


	//   ....[86]....
        /*06cc*/ 	.word	0x0500000f


	//   ....[87]....
        /*06d0*/ 	.word	0x0500000f


	//   ....[88]....
        /*06d4*/ 	.word	0x0500000f


	//   ....[89]....
        /*06d8*/ 	.word	0x0500000f


	//   ....[90]....
        /*06dc*/ 	.word	0x0500000f


	//   ....[91]....
        /*06e0*/ 	.word	0x0500000f


	//   ....[92]....
        /*06e4*/ 	.word	0x0500000f


	//   ....[93]....
        /*06e8*/ 	.word	0x0500000f


	//   ....[94]....
        /*06ec*/ 	.word	0x0500000f


	//   ....[95]....
        /*06f0*/ 	.word	0x0500000f


	//   ....[96]....
        /*06f4*/ 	.word	0x0500000f


	//   ....[97]....
        /*06f8*/ 	.word	0x0500000f


	//   ....[98]....
        /*06fc*/ 	.word	0x0500000f


	//   ....[99]....
        /*0700*/ 	.word	0x0500000f


	//   ....[100]....
        /*0704*/ 	.word	0x0500000f


	//   ....[101]....
        /*0708*/ 	.word	0x0500000f


	//   ....[102]....
        /*070c*/ 	.word	0x0500000f


	//   ....[103]....
        /*0710*/ 	.word	0x0500000f


	//   ....[104]....
        /*0714*/ 	.word	0x0500000f


	//   ....[105]....
        /*0718*/ 	.word	0x0500000f


	//   ....[106]....
        /*071c*/ 	.word	0x0500000f


	//   ....[107]....
        /*0720*/ 	.word	0x0500000f


	//   ....[108]....
        /*0724*/ 	.word	0x0500000f


	//   ....[109]....
        /*0728*/ 	.word	0x0500000f


	//   ....[110]....
        /*072c*/ 	.word	0x0500000f


	//   ....[111]....
        /*0730*/ 	.word	0x0500000f


	//   ....[112]....
        /*0734*/ 	.word	0x0500000f


	//   ....[113]....
        /*0738*/ 	.word	0x0500000f


	//   ....[114]....
        /*073c*/ 	.word	0x0500000f


	//   ....[115]....
        /*0740*/ 	.word	0x0500000f


	//   ....[116]....
        /*0744*/ 	.word	0x0500000f


	//   ....[117]....
        /*0748*/ 	.word	0x0500000f


	//   ....[118]....
        /*074c*/ 	.word	0x0500000f


	//   ....[119]....
        /*0750*/ 	.word	0x0500000f


	//   ....[120]....
        /*0754*/ 	.word	0x0500000f


	//   ....[121]....
        /*0758*/ 	.word	0x0500000f


	//   ....[122]....
        /*075c*/ 	.word	0x0500000f


	//   ....[123]....
        /*0760*/ 	.word	0x0500000f


	//   ....[124]....
        /*0764*/ 	.word	0x0500000f


	//   ....[125]....
        /*0768*/ 	.word	0x0500000f


	//   ....[126]....
        /*076c*/ 	.word	0x0500000f


	//   ....[127]....
        /*0770*/ 	.word	0x0500000f


	//   ....[128]....
        /*0774*/ 	.word	0x0500000f


	//   ....[129]....
        /*0778*/ 	.word	0x0500000f


	//   ....[130]....
        /*077c*/ 	.word	0x0500000f


	//   ....[131]....
        /*0780*/ 	.word	0x0500000f


	//   ....[132]....
        /*0784*/ 	.word	0x0500000f


	//   ....[133]....
        /*0788*/ 	.word	0x0500000f


	//   ....[134]....
        /*078c*/ 	.word	0x0500000f


	//   ....[135]....
        /*0790*/ 	.word	0x0500000f


	//   ....[136]....
        /*0794*/ 	.word	0x0500000f


	//   ....[137]....
        /*0798*/ 	.word	0x0500000f


	//   ....[138]....
        /*079c*/ 	.word	0x0500000f


	//   ....[139]....
        /*07a0*/ 	.word	0x0500000f


	//   ....[140]....
        /*07a4*/ 	.word	0x0500000f


	//   ....[141]....
        /*07a8*/ 	.word	0x0500000f


	//   ....[142]....
        /*07ac*/ 	.word	0x0500000f


	//   ....[143]....
        /*07b0*/ 	.word	0x0500000f


	//   ....[144]....
        /*07b4*/ 	.word	0x0500000f


	//   ....[145]....
        /*07b8*/ 	.word	0x0500000f


	//   ....[146]....
        /*07bc*/ 	.word	0x0500000f


	//   ....[147]....
        /*07c0*/ 	.word	0x0500000f


	//   ....[148]....
        /*07c4*/ 	.word	0x0500000f


	//   ....[149]....
        /*07c8*/ 	.word	0x0500000f


	//   ....[150]....
        /*07cc*/ 	.word	0x0500000f


	//   ....[151]....
        /*07d0*/ 	.word	0x0500000f


	//   ....[152]....
        /*07d4*/ 	.word	0x0500000f


	//   ....[153]....
        /*07d8*/ 	.word	0x0500000f


	//   ....[154]....
        /*07dc*/ 	.word	0x0500000f


	//----- nvinfo : EIATTR_COOP_GROUP_INSTR_OFFSETS
	.align		4
.L_1079:
        /*07e0*/ 	.byte	0x04, 0x28
        /*07e2*/ 	.short	(.L_1081 - .L_1080)


	//   ....[0]....
.L_1080:
        /*07e4*/ 	.word	0x00000070


	//   ....[1]....
        /*07e8*/ 	.word	0x00000140


	//   ....[2]....
        /*07ec*/ 	.word	0x00000190


	//   ....[3]....
        /*07f0*/ 	.word	0x000003c0


	//   ....[4]....
        /*07f4*/ 	.word	0x00000520


	//   ....[5]....
        /*07f8*/ 	.word	0x00000640


	//   ....[6]....
        /*07fc*/ 	.word	0x000007a0


	//   ....[7]....
        /*0800*/ 	.word	0x00003400


	//   ....[8]....
        /*0804*/ 	.word	0x00003410


	//   ....[9]....
        /*0808*/ 	.word	0x00003ac0


	//   ....[10]....
        /*080c*/ 	.word	0x00003ad0


	//   ....[11]....
        /*0810*/ 	.word	0x00004180


	//   ....[12]....
        /*0814*/ 	.word	0x00004190


	//   ....[13]....
        /*0818*/ 	.word	0x00004840


	//   ....[14]....
        /*081c*/ 	.word	0x00004850


	//   ....[15]....
        /*0820*/ 	.word	0x00005870


	//   ....[16]....
        /*0824*/ 	.word	0x00005880


	//   ....[17]....
        /*0828*/ 	.word	0x00006010


	//   ....[18]....
        /*082c*/ 	.word	0x00006020


	//   ....[19]....
        /*0830*/ 	.word	0x000067c0


	//   ....[20]....
        /*0834*/ 	.word	0x000067d0


	//   ....[21]....
        /*0838*/ 	.word	0x00006f90


	//   ....[22]....
        /*083c*/ 	.word	0x00006fa0


	//   ....[23]....
        /*0840*/ 	.word	0x00007950


	//   ....[24]....
        /*0844*/ 	.word	0x00007960


	//   ....[25]....
        /*0848*/ 	.word	0x00007a70


	//   ....[26]....
        /*084c*/ 	.word	0x00007a80


	//   ....[27]....
        /*0850*/ 	.word	0x00007ba0


	//   ....[28]....
        /*0854*/ 	.word	0x00007bb0


	//   ....[29]....
        /*0858*/ 	.word	0x00007cd0


	//   ....[30]....
        /*085c*/ 	.word	0x00007ce0


	//   ....[31]....
        /*0860*/ 	.word	0x00008060


	//   ....[32]....
        /*0864*/ 	.word	0x00008080


	//   ....[33]....
        /*0868*/ 	.word	0x00008160


	//   ....[34]....
        /*086c*/ 	.word	0x00008180


	//   ....[35]....
        /*0870*/ 	.word	0x00008260


	//   ....[36]....
        /*0874*/ 	.word	0x00008280


	//   ....[37]....
        /*0878*/ 	.word	0x00008360


	//   ....[38]....
        /*087c*/ 	.word	0x00008380


	//   ....[39]....
        /*0880*/ 	.word	0x00008bb0


	//   ....[40]....
        /*0884*/ 	.word	0x000092b0


	//   ....[41]....
        /*0888*/ 	.word	0x000092c0


	//   ....[42]....
        /*088c*/ 	.word	0x000092d0


	//   ....[43]....
        /*0890*/ 	.word	0x000092e0


	//   ....[44]....
        /*0894*/ 	.word	0x00009620


	//   ....[45]....
        /*0898*/ 	.word	0x00009630


	//   ....[46]....
        /*089c*/ 	.word	0x00009640


	//   ....[47]....
        /*08a0*/ 	.word	0x00009650


	//   ....[48]....
        /*08a4*/ 	.word	0x00009930


	//   ....[49]....
        /*08a8*/ 	.word	0x00009940


	//   ....[50]....
        /*08ac*/ 	.word	0x00009950


	//   ....[51]....
        /*08b0*/ 	.word	0x00009960


	//   ....[52]....
        /*08b4*/ 	.word	0x00009c60


	//   ....[53]....
        /*08b8*/ 	.word	0x00009c70


	//   ....[54]....
        /*08bc*/ 	.word	0x00009c80


	//   ....[55]....
        /*08c0*/ 	.word	0x00009c90


	//   ....[56]....
        /*08c4*/ 	.word	0x0000b990


	//   ....[57]....
        /*08c8*/ 	.word	0x0000b9b0


	//   ....[58]....
        /*08cc*/ 	.word	0x0000b9c0


	//   ....[59]....
        /*08d0*/ 	.word	0x0000b9d0


	//   ....[60]....
        /*08d4*/ 	.word	0x0000bae0


	//   ....[61]....
        /*08d8*/ 	.word	0x0000bb30


	//   ....[62]....
        /*08dc*/ 	.word	0x0000bb60


	//   ....[63]....
        /*08e0*/ 	.word	0x0000bba0


	//   ....[64]....
        /*08e4*/ 	.word	0x0000bec0


	//   ....[65]....
        /*08e8*/ 	.word	0x0000bee0


	//   ....[66]....
        /*08ec*/ 	.word	0x0000bf00


	//   ....[67]....
        /*08f0*/ 	.word	0x0000bf10


	//   ....[68]....
        /*08f4*/ 	.word	0x0000bfe0


	//   ....[69]....
        /*08f8*/ 	.word	0x0000c000


	//   ....[70]....
        /*08fc*/ 	.word	0x0000c010


	//   ....[71]....
        /*0900*/ 	.word	0x0000c0b0


	//   ....[72]....
        /*0904*/ 	.word	0x0000e590


	//   ....[73]....
        /*0908*/ 	.word	0x0000e5c0


	//   ....[74]....
        /*090c*/ 	.word	0x0000ec10


	//   ....[75]....
        /*0910*/ 	.word	0x0000ece0


	//   ....[76]....
        /*0914*/ 	.word	0x0000f600


	//   ....[77]....
        /*0918*/ 	.word	0x0000f660


	//   ....[78]....
        /*091c*/ 	.word	0x00010cf0


	//   ....[79]....
        /*0920*/ 	.word	0x00011340


	//   ....[80]....
        /*0924*/ 	.word	0x00011360


	//   ....[81]....
        /*0928*/ 	.word	0x00011370


	//   ....[82]....
        /*092c*/ 	.word	0x00011cb0


	//   ....[83]....
        /*0930*/ 	.word	0x00011d40


	//   ....[84]....
        /*0934*/ 	.word	0x00013c10


	//   ....[85]....
        /*0938*/ 	.word	0x00013c20


	//   ....[86]....
        /*093c*/ 	.word	0x00013c50


	//   ....[87]....
        /*0940*/ 	.word	0x00013c60


	//   ....[88]....
        /*0944*/ 	.word	0x000151a0


	//   ....[89]....
        /*0948*/ 	.word	0x000151f0


	//   ....[90]....
        /*094c*/ 	.word	0x00015500


	//   ....[91]....
        /*0950*/ 	.word	0x00015520


	//   ....[92]....
        /*0954*/ 	.word	0x00016630


	//   ....[93]....
        /*0958*/ 	.word	0x00016660


	//   ....[94]....
        /*095c*/ 	.word	0x00016680


	//   ....[95]....
        /*0960*/ 	.word	0x00016690


	//   ....[96]....
        /*0964*/ 	.word	0x00016d50


	//   ....[97]....
        /*0968*/ 	.word	0x00016d60


	//   ....[98]....
        /*096c*/ 	.word	0x00016e60


	//   ....[99]....
        /*0970*/ 	.word	0x00016e70


	//   ....[100]....
        /*0974*/ 	.word	0x00016f80


	//   ....[101]....
        /*0978*/ 	.word	0x00016f90


	//   ....[102]....
        /*097c*/ 	.word	0x000170a0


	//   ....[103]....
        /*0980*/ 	.word	0x000170b0


	//   ....[104]....
        /*0984*/ 	.word	0x00017580


	//   ....[105]....
        /*0988*/ 	.word	0x00017590


	//   ....[106]....
        /*098c*/ 	.word	0x00017a10


	//   ....[107]....
        /*0990*/ 	.word	0x00017a20


	//   ....[108]....
        /*0994*/ 	.word	0x00018640


	//   ....[109]....
        /*0998*/ 	.word	0x00018650


	//   ....[110]....
        /*099c*/ 	.word	0x00018760


	//   ....[111]....
        /*09a0*/ 	.word	0x00018770


	//   ....[112]....
        /*09a4*/ 	.word	0x00018880


	//   ....[113]....
        /*09a8*/ 	.word	0x00018890


	//   ....[114]....
        /*09ac*/ 	.word	0x000189a0


	//   ....[115]....
        /*09b0*/ 	.word	0x000189b0


	//   ....[116]....
        /*09b4*/ 	.word	0x00018b20


	//   ....[117]....
        /*09b8*/ 	.word	0x00018d10


	//   ....[118]....
        /*09bc*/ 	.word	0x00018d40


	//   ....[119]....
        /*09c0*/ 	.word	0x00018d70


	//   ....[120]....
        /*09c4*/ 	.word	0x00018da0


	//   ....[121]....
        /*09c8*/ 	.word	0x00018dd0


	//   ....[122]....
        /*09cc*/ 	.word	0x00018e00


	//   ....[123]....
        /*09d0*/ 	.word	0x00018f90


	//   ....[124]....
        /*09d4*/ 	.word	0x00018fc0


	//   ....[125]....
        /*09d8*/ 	.word	0x00018ff0


	//   ....[126]....
        /*09dc*/ 	.word	0x00019020


	//   ....[127]....
        /*09e0*/ 	.word	0x00019050


	//   ....[128]....
        /*09e4*/ 	.word	0x00019080


	//   ....[129]....
        /*09e8*/ 	.word	0x00019110


	//   ....[130]....
        /*09ec*/ 	.word	0x00019140


	//   ....[131]....
        /*09f0*/ 	.word	0x00019150


	//   ....[132]....
        /*09f4*/ 	.word	0x00019190


	//   ....[133]....
        /*09f8*/ 	.word	0x0001a630


	//   ....[134]....
        /*09fc*/ 	.word	0x0001c4b0


	//   ....[135]....
        /*0a00*/ 	.word	0x0001c4d0


	//   ....[136]....
        /*0a04*/ 	.word	0x0001c570


	//   ....[137]....
        /*0a08*/ 	.word	0x0001c590


	//   ....[138]....
        /*0a0c*/ 	.word	0x0001c620


	//   ....[139]....
        /*0a10*/ 	.word	0x0001c640


	//   ....[140]....
        /*0a14*/ 	.word	0x0001c6d0


	//   ....[141]....
        /*0a18*/ 	.word	0x0001c6f0


	//   ....[142]....
        /*0a1c*/ 	.word	0x0001c780


	//   ....[143]....
        /*0a20*/ 	.word	0x0001c7a0


	//   ....[144]....
        /*0a24*/ 	.word	0x0001c830


	//   ....[145]....
        /*0a28*/ 	.word	0x0001c850


	//   ....[146]....
        /*0a2c*/ 	.word	0x0001c8e0


	//   ....[147]....
        /*0a30*/ 	.word	0x0001c900


	//   ....[148]....
        /*0a34*/ 	.word	0x0001c910


	//   ....[149]....
        /*0a38*/ 	.word	0x0001c990


	//   ....[150]....
        /*0a3c*/ 	.word	0x0001d0e0


	//   ....[151]....
        /*0a40*/ 	.word	0x0001d110


	//   ....[152]....
        /*0a44*/ 	.word	0x0001d170


	//   ....[153]....
        /*0a48*/ 	.word	0x0001d1c0


	//   ....[154]....
        /*0a4c*/ 	.word	0x0001d200


	//   ....[155]....
        /*0a50*/ 	.word	0x0001d260


	//   ....[156]....
        /*0a54*/ 	.word	0x0001d2b0


	//   ....[157]....
        /*0a58*/ 	.word	0x0001d300


	//   ....[158]....
        /*0a5c*/ 	.word	0x0001d350


	//   ....[159]....
        /*0a60*/ 	.word	0x0001d3a0


	//   ....[160]....
        /*0a64*/ 	.word	0x0001d3e0


	//   ....[161]....
        /*0a68*/ 	.word	0x0001d440


	//   ....[162]....
        /*0a6c*/ 	.word	0x0001d480


	//   ....[163]....
        /*0a70*/ 	.word	0x0001d4d0


	//   ....[164]....
        /*0a74*/ 	.word	0x0001d4f0


	//   ....[165]....
        /*0a78*/ 	.word	0x0001d520


	//   ....[166]....
        /*0a7c*/ 	.word	0x0001dc70


	//   ....[167]....
        /*0a80*/ 	.word	0x0001dca0


	//   ....[168]....
        /*0a84*/ 	.word	0x0001dd00


	//   ....[169]....
        /*0a88*/ 	.word	0x0001dd10


	//   ....[170]....
        /*0a8c*/ 	.word	0x0001dd60


	//   ....[171]....
        /*0a90*/ 	.word	0x0001dd70


	//   ....[172]....
        /*0a94*/ 	.word	0x0001ddc0


	//   ....[173]....
        /*0a98*/ 	.word	0x0001ddd0


	//   ....[174]....
        /*0a9c*/ 	.word	0x0001de20


	//   ....[175]....
        /*0aa0*/ 	.word	0x0001de30


	//   ....[176]....
        /*0aa4*/ 	.word	0x0001de80


	//   ....[177]....
        /*0aa8*/ 	.word	0x0001de90


	//   ....[178]....
        /*0aac*/ 	.word	0x0001dee0


	//   ....[179]....
        /*0ab0*/ 	.word	0x0001def0


	//   ....[180]....
        /*0ab4*/ 	.word	0x0001df00


	//   ....[181]....
        /*0ab8*/ 	.word	0x0001df50


	//   ....[182]....
        /*0abc*/ 	.word	0x0001e1b0


	//   ....[183]....
        /*0ac0*/ 	.word	0x0001e1d0


	//   ....[184]....
        /*0ac4*/ 	.word	0x0001e1e0


	//   ....[185]....
        /*0ac8*/ 	.word	0x0001e250


	//   ....[186]....
        /*0acc*/ 	.word	0x0001e260


	//   ....[187]....
        /*0ad0*/ 	.word	0x0001e2d0


	//   ....[188]....
        /*0ad4*/ 	.word	0x0001e2e0


	//   ....[189]....
        /*0ad8*/ 	.word	0x0001e350


	//   ....[190]....
        /*0adc*/ 	.word	0x0001e360


	//   ....[191]....
        /*0ae0*/ 	.word	0x0001e3d0


	//   ....[192]....
        /*0ae4*/ 	.word	0x0001e3e0


	//   ....[193]....
        /*0ae8*/ 	.word	0x0001e450


	//   ....[194]....
        /*0aec*/ 	.word	0x0001e460


	//   ....[195]....
        /*0af0*/ 	.word	0x0001e4d0


	//   ....[196]....
        /*0af4*/ 	.word	0x0001e4e0


	//   ....[197]....
        /*0af8*/ 	.word	0x0001e4f0


	//   ....[198]....
        /*0afc*/ 	.word	0x0001ea80


	//   ....[199]....
        /*0b00*/ 	.word	0x0001eac0


	//   ....[200]....
        /*0b04*/ 	.word	0x0001eaf0


	//   ....[201]....
        /*0b08*/ 	.word	0x0001eb20


	//   ....[202]....
        /*0b0c*/ 	.word	0x0001eb30


	//   ....[203]....
        /*0b10*/ 	.word	0x0001eb50


	//   ....[204]....
        /*0b14*/ 	.word	0x0001ebc0


	//   ....[205]....
        /*0b18*/ 	.word	0x0001ebe0


	//   ....[206]....
        /*0b1c*/ 	.word	0x0001ec40


	//   ....[207]....
        /*0b20*/ 	.word	0x0001ec60


	//   ....[208]....
        /*0b24*/ 	.word	0x0001ecc0


	//   ....[209]....
        /*0b28*/ 	.word	0x0001ece0


	//   ....[210]....
        /*0b2c*/ 	.word	0x0001ed40


	//   ....[211]....
        /*0b30*/ 	.word	0x0001ed60


	//   ....[212]....
        /*0b34*/ 	.word	0x0001edb0


	//   ....[213]....
        /*0b38*/ 	.word	0x0001edd0


	//   ....[214]....
        /*0b3c*/ 	.word	0x0001f210


	//   ....[215]....
        /*0b40*/ 	.word	0x0001f240


	//   ....[216]....
        /*0b44*/ 	.word	0x0001f2a0


	//   ....[217]....
        /*0b48*/ 	.word	0x0001f2d0


	//   ....[218]....
        /*0b4c*/ 	.word	0x0001f300


	//   ....[219]....
        /*0b50*/ 	.word	0x0001f330


	//   ....[220]....
        /*0b54*/ 	.word	0x0001f360


	//   ....[221]....
        /*0b58*/ 	.word	0x0001f390


	//   ....[222]....
        /*0b5c*/ 	.word	0x0001f530


	//   ....[223]....
        /*0b60*/ 	.word	0x0001f560


	//   ....[224]....
        /*0b64*/ 	.word	0x0001f590


	//   ....[225]....
        /*0b68*/ 	.word	0x0001f5c0


	//   ....[226]....
        /*0b6c*/ 	.word	0x0001f5f0


	//   ....[227]....
        /*0b70*/ 	.word	0x0001f620


	//   ....[228]....
        /*0b74*/ 	.word	0x0001f6e0


	//   ....[229]....
        /*0b78*/ 	.word	0x0001f700


	//   ....[230]....
        /*0b7c*/ 	.word	0x0001f720


	//   ....[231]....
        /*0b80*/ 	.word	0x0001f780


	//   ....[232]....
        /*0b84*/ 	.word	0x000201a0


	//   ....[233]....
        /*0b88*/ 	.word	0x000204c0


	//   ....[234]....
        /*0b8c*/ 	.word	0x00020550


	//   ....[235]....
        /*0b90*/ 	.word	0x000205f0


	//   ....[236]....
        /*0b94*/ 	.word	0x00020680


	//   ....[237]....
        /*0b98*/ 	.word	0x00020720


	//   ....[238]....
        /*0b9c*/ 	.word	0x000207b0


	//   ....[239]....
        /*0ba0*/ 	.word	0x00020850


	//   ....[240]....
        /*0ba4*/ 	.word	0x000208e0


	//   ....[241]....
        /*0ba8*/ 	.word	0x000209d0


	//   ....[242]....
        /*0bac*/ 	.word	0x00020a60


	//   ....[243]....
        /*0bb0*/ 	.word	0x00020b00


	//   ....[244]....
        /*0bb4*/ 	.word	0x00020b90


	//   ....[245]....
        /*0bb8*/ 	.word	0x00020c30


	//   ....[246]....
        /*0bbc*/ 	.word	0x00020cc0


	//   ....[247]....
        /*0bc0*/ 	.word	0x00020d60


	//   ....[248]....
        /*0bc4*/ 	.word	0x00020df0


	//   ....[249]....
        /*0bc8*/ 	.word	0x00020ee0


	//   ....[250]....
        /*0bcc*/ 	.word	0x00020f70


	//   ....[251]....
        /*0bd0*/ 	.word	0x00021000


	//   ....[252]....
        /*0bd4*/ 	.word	0x00021090


	//   ....[253]....
        /*0bd8*/ 	.word	0x00021120


	//   ....[254]....
        /*0bdc*/ 	.word	0x000211b0


	//   ....[255]....
        /*0be0*/ 	.word	0x00021240


	//   ....[0]....
        /*0be4*/ 	.word	0x000212d0


	//   ....[1]....
        /*0be8*/ 	.word	0x00021400


	//   ....[2]....
        /*0bec*/ 	.word	0x000214b0


	//   ....[3]....
        /*0bf0*/ 	.word	0x00021540


	//   ....[4]....
        /*0bf4*/ 	.word	0x00021590


	//   ....[5]....
        /*0bf8*/ 	.word	0x000215e0


	//   ....[6]....
        /*0bfc*/ 	.word	0x00021670


	//   ....[7]....
        /*0c00*/ 	.word	0x00021700


	//   ....[8]....
        /*0c04*/ 	.word	0x00021750


	//   ....[9]....
        /*0c08*/ 	.word	0x000217a0


	//   ....[10]....
        /*0c0c*/ 	.word	0x00021830


	//   ....[11]....
        /*0c10*/ 	.word	0x000218c0


	//   ....[12]....
        /*0c14*/ 	.word	0x00021910


	//   ....[13]....
        /*0c18*/ 	.word	0x00021960


	//   ....[14]....
        /*0c1c*/ 	.word	0x000219f0


	//   ....[15]....
        /*0c20*/ 	.word	0x00021a80


	//   ....[16]....
        /*0c24*/ 	.word	0x00021ad0


	//   ....[17]....
        /*0c28*/ 	.word	0x00021b20


	//   ....[18]....
        /*0c2c*/ 	.word	0x00021c10


	//   ....[19]....
        /*0c30*/ 	.word	0x00021cc0


	//   ....[20]....
        /*0c34*/ 	.word	0x00021d40


	//   ....[21]....
        /*0c38*/ 	.word	0x00021dd0


	//   ....[22]....
        /*0c3c*/ 	.word	0x00021f60


	//   ....[23]....
        /*0c40*/ 	.word	0x00022080


	//   ....[24]....
        /*0c44*/ 	.word	0x000220d0


	//   ....[25]....
        /*0c48*/ 	.word	0x00022120


	//   ....[26]....
        /*0c4c*/ 	.word	0x000221b0


	//   ....[27]....
        /*0c50*/ 	.word	0x00022260


	//   ....[28]....
        /*0c54*/ 	.word	0x000222d0


	//   ....[29]....
        /*0c58*/ 	.word	0x00022340


	//   ....[30]....
        /*0c5c*/ 	.word	0x000224e0


	//   ....[31]....
        /*0c60*/ 	.word	0x000225c0


	//   ....[32]....
        /*0c64*/ 	.word	0x00022610


	//   ....[33]....
        /*0c68*/ 	.word	0x00022660


	//   ....[34]....
        /*0c6c*/ 	.word	0x00022940


	//   ....[35]....
        /*0c70*/ 	.word	0x00022990


	//   ....[36]....
        /*0c74*/ 	.word	0x00022a20


	//   ....[37]....
        /*0c78*/ 	.word	0x00022ab0


	//   ....[38]....
        /*0c7c*/ 	.word	0x00022b40


	//   ....[39]....
        /*0c80*/ 	.word	0x00022bd0


	//   ....[40]....
        /*0c84*/ 	.word	0x00022c60


	//   ....[41]....
        /*0c88*/ 	.word	0x00022cf0


	//   ....[42]....
        /*0c8c*/ 	.word	0x00022d70


	//   ....[43]....
        /*0c90*/ 	.word	0x00022dc0


	//   ....[44]....
        /*0c94*/ 	.word	0x00022e50


	//   ....[45]....
        /*0c98*/ 	.word	0x00022ee0


	//   ....[46]....
        /*0c9c*/ 	.word	0x00022f60


	//   ....[47]....
        /*0ca0*/ 	.word	0x00022fb0


	//   ....[48]....
        /*0ca4*/ 	.word	0x00023040


	//   ....[49]....
        /*0ca8*/ 	.word	0x000230d0


	//   ....[50]....
        /*0cac*/ 	.word	0x00023160


	//   ....[51]....
        /*0cb0*/ 	.word	0x000231f0


	//   ....[52]....
        /*0cb4*/ 	.word	0x00023280


	//   ....[53]....
        /*0cb8*/ 	.word	0x00023310


	//   ....[54]....
        /*0cbc*/ 	.word	0x000233d0


	//   ....[55]....
        /*0cc0*/ 	.word	0x000236b0


	//   ....[56]....
        /*0cc4*/ 	.word	0x000237a0


	//   ....[57]....
        /*0cc8*/ 	.word	0x00023840


	//   ....[58]....
        /*0ccc*/ 	.word	0x000238a0


	//   ....[59]....
        /*0cd0*/ 	.word	0x000239a0


	//   ....[60]....
        /*0cd4*/ 	.word	0x00023a10


	//   ....[61]....
        /*0cd8*/ 	.word	0x00023b10


	//   ....[62]....
        /*0cdc*/ 	.word	0x00023b80


	//   ....[63]....
        /*0ce0*/ 	.word	0x00023c80


	//   ....[64]....
        /*0ce4*/ 	.word	0x00023cf0


	//   ....[65]....
        /*0ce8*/ 	.word	0x00023df0


	//   ....[66]....
        /*0cec*/ 	.word	0x00023e60


	//   ....[67]....
        /*0cf0*/ 	.word	0x00023f60


	//   ....[68]....
        /*0cf4*/ 	.word	0x00023fd0


	//   ....[69]....
        /*0cf8*/ 	.word	0x000240d0


	//   ....[70]....
        /*0cfc*/ 	.word	0x00024140


	//   ....[71]....
        /*0d00*/ 	.word	0x00024220


	//   ....[72]....
        /*0d04*/ 	.word	0x00024310


	//   ....[73]....
        /*0d08*/ 	.word	0x00024380


	//   ....[74]....
        /*0d0c*/ 	.word	0x00024400


	//   ....[75]....
        /*0d10*/ 	.word	0x000244c0


	//   ....[76]....
        /*0d14*/ 	.word	0x00024540


	//   ....[77]....
        /*0d18*/ 	.word	0x00024610


	//   ....[78]....
        /*0d1c*/ 	.word	0x00024690


	//   ....[79]....
        /*0d20*/ 	.word	0x00024760


	//   ....[80]....
        /*0d24*/ 	.word	0x000247e0


	//   ....[81]....
        /*0d28*/ 	.word	0x000248b0


	//   ....[82]....
        /*0d2c*/ 	.word	0x00024930


	//   ....[83]....
        /*0d30*/ 	.word	0x00024a00


	//   ....[84]....
        /*0d34*/ 	.word	0x00024a80


	//   ....[85]....
        /*0d38*/ 	.word	0x00024b40


	//   ....[86]....
        /*0d3c*/ 	.word	0x00024bc0


	//   ....[87]....
        /*0d40*/ 	.word	0x00024c70


	//   ....[88]....
        /*0d44*/ 	.word	0x00024da0


	//   ....[89]....
        /*0d48*/ 	.word	0x00024e40


	//   ....[90]....
        /*0d4c*/ 	.word	0x00024eb0


	//   ....[91]....
        /*0d50*/ 	.word	0x00024f70


	//   ....[92]....
        /*0d54*/ 	.word	0x00024fd0


	//   ....[93]....
        /*0d58*/ 	.word	0x00025090


	//   ....[94]....
        /*0d5c*/ 	.word	0x000250f0


	//   ....[95]....
        /*0d60*/ 	.word	0x000251b0


	//   ....[96]....
        /*0d64*/ 	.word	0x00025210


	//   ....[97]....
        /*0d68*/ 	.word	0x000252d0


	//   ....[98]....
        /*0d6c*/ 	.word	0x00025330


	//   ....[99]....
        /*0d70*/ 	.word	0x000253f0


	//   ....[100]....
        /*0d74*/ 	.word	0x00025450


	//   ....[101]....
        /*0d78*/ 	.word	0x00025510


	//   ....[102]....
        /*0d7c*/ 	.word	0x00025570


	//   ....[103]....
        /*0d80*/ 	.word	0x00025630


	//   ....[104]....
        /*0d84*/ 	.word	0x00025720


	//   ....[105]....
        /*0d88*/ 	.word	0x000257c0


	//   ....[106]....
        /*0d8c*/ 	.word	0x00025820


	//   ....[107]....
        /*0d90*/ 	.word	0x00025900


	//   ....[108]....
        /*0d94*/ 	.word	0x00025960


	//   ....[109]....
        /*0d98*/ 	.word	0x00025a40


	//   ....[110]....
        /*0d9c*/ 	.word	0x00025aa0


	//   ....[111]....
        /*0da0*/ 	.word	0x00025b80


	//   ....[112]....
        /*0da4*/ 	.word	0x00025be0


	//   ....[113]....
        /*0da8*/ 	.word	0x00025cc0


	//   ....[114]....
        /*0dac*/ 	.word	0x00025d20


	//   ....[115]....
        /*0db0*/ 	.word	0x00025e00


	//   ....[116]....
        /*0db4*/ 	.word	0x00025e60


	//   ....[117]....
        /*0db8*/ 	.word	0x00025f40


	//   ....[118]....
        /*0dbc*/ 	.word	0x00025fa0


	//   ....[119]....
        /*0dc0*/ 	.word	0x00026070


	//   ....[120]....
        /*0dc4*/ 	.word	0x00026190


	//   ....[121]....
        /*0dc8*/ 	.word	0x00026240


	//   ....[122]....
        /*0dcc*/ 	.word	0x000262f0


	//   ....[123]....
        /*0dd0*/ 	.word	0x000263c0


	//   ....[124]....
        /*0dd4*/ 	.word	0x00026420


	//   ....[125]....
        /*0dd8*/ 	.word	0x00026500


	//   ....[126]....
        /*0ddc*/ 	.word	0x00026560


	//   ....[127]....
        /*0de0*/ 	.word	0x00026630


	//   ....[128]....
        /*0de4*/ 	.word	0x00026690


	//   ....[129]....
        /*0de8*/ 	.word	0x00026760


	//   ....[130]....
        /*0dec*/ 	.word	0x000267c0


	//   ....[131]....
        /*0df0*/ 	.word	0x000268a0


	//   ....[132]....
        /*0df4*/ 	.word	0x00026900


	//   ....[133]....
        /*0df8*/ 	.word	0x000269d0


	//   ....[134]....
        /*0dfc*/ 	.word	0x00026a30


	//   ....[135]....
        /*0e00*/ 	.word	0x00026af0


	//   ....[136]....
        /*0e04*/ 	.word	0x00026b80


	//   ....[137]....
        /*0e08*/ 	.word	0x00026c20


	//   ....[138]....
        /*0e0c*/ 	.word	0x00026da0


	//   ....[139]....
        /*0e10*/ 	.word	0x00026e10


	//   ....[140]....
        /*0e14*/ 	.word	0x00026e80


	//   ....[141]....
        /*0e18*/ 	.word	0x00026ef0


	//   ....[142]....
        /*0e1c*/ 	.word	0x00026f60


	//   ....[143]....
        /*0e20*/ 	.word	0x00026fe0


	//   ....[144]....
        /*0e24*/ 	.word	0x00027060


	//   ....[145]....
        /*0e28*/ 	.word	0x000270f0


	//   ....[146]....
        /*0e2c*/ 	.word	0x00027160


	//   ....[147]....
        /*0e30*/ 	.word	0x000271d0


	//   ....[148]....
        /*0e34*/ 	.word	0x00027240


	//   ....[149]....
        /*0e38*/ 	.word	0x000272c0


	//   ....[150]....
        /*0e3c*/ 	.word	0x00027330


	//   ....[151]....
        /*0e40*/ 	.word	0x000273c0


	//   ....[152]....
        /*0e44*/ 	.word	0x00027420


	//   ....[153]....
        /*0e48*/ 	.word	0x000274b0


	//   ....[154]....
        /*0e4c*/ 	.word	0x000275e0


	//----- nvinfo : EIATTR_REG_RECONFIG
	.align		4
.L_1081:
        /*0e50*/ 	.byte	0x01, 0x54
	.zero		2


	//----- nvinfo : EIATTR_SYSCALL_OFFSETS
	.align		4
        /*0e54*/ 	.byte	0x04, 0x46
        /*0e56*/ 	.short	(.L_1083 - .L_1082)


	//   ....[0]....
.L_1082:
        /*0e58*/ 	.word	0x00001cd0


	//   ....[1]....
        /*0e5c*/ 	.word	0x00001e20


	//   ....[2]....
        /*0e60*/ 	.word	0x00008d50


	//   ....[3]....
        /*0e64*/ 	.word	0x00009050


	//   ....[4]....
        /*0e68*/ 	.word	0x0001bbb0


	//   ....[5]....
        /*0e6c*/ 	.word	0x0001bd00


	//   ....[6]....
        /*0e70*/ 	.word	0x0001bdf0


	//   ....[7]....
        /*0e74*/ 	.word	0x0001cd60


	//----- nvinfo : EIATTR_MBARRIER_INSTR_OFFSETS
	.align		4
.L_1083:
        /*0e78*/ 	.byte	0x04, 0x39
        /*0e7a*/ 	.short	(.L_1085 - .L_1084)


	//   ....[0]....
.L_1084:
        /*0e7c*/ 	.word	0x00000270
        /*0e80*/ 	.word	0x000000ff
        /*0e84*/ 	.word	0x00028800
        /*0e88*/ 	.short	0x0100
        /*0e8a*/ 	.byte	0x08
	.zero		1


	//   ....[1]....
        /*0e8c*/ 	.word	0x00000280
        /*0e90*/ 	.word	0x000000ff
        /*0e94*/ 	.word	0x00028820
        /*0e98*/ 	.short	0x0100
        /*0e9a*/ 	.byte	0x08
	.zero		1


	//   ....[2]....
        /*0e9c*/ 	.word	0x00000370
        /*0ea0*/ 	.word	0x000000ff
        /*0ea4*/ 	.word	0x00028830
        /*0ea8*/ 	.short	0x0100
        /*0eaa*/ 	.byte	0x08
	.zero		1


	//   ....[3]....
        /*0eac*/ 	.word	0x00000380
        /*0eb0*/ 	.word	0x000000ff
        /*0eb4*/ 	.word	0x00028840
        /*0eb8*/ 	.short	0x0100
        /*0eba*/ 	.byte	0x08
	.zero		1


	//   ....[4]....
        /*0ebc*/ 	.word	0x00000390
        /*0ec0*/ 	.word	0x000000ff
        /*0ec4*/ 	.word	0x00028838
        /*0ec8*/ 	.short	0x0100
        /*0eca*/ 	.byte	0x08
	.zero		1


	//   ....[5]....
        /*0ecc*/ 	.word	0x000003a0
        /*0ed0*/ 	.word	0x000000ff
        /*0ed4*/ 	.word	0x00028848
        /*0ed8*/ 	.short	0x0100
        /*0eda*/ 	.byte	0x08
	.zero		1


	//   ....[6]....
        /*0edc*/ 	.word	0x000004d0
        /*0ee0*/ 	.word	0x000000ff
        /*0ee4*/ 	.word	0x00028850
        /*0ee8*/ 	.short	0x0100
        /*0eea*/ 	.byte	0x08
	.zero		1


	//   ....[7]....
        /*0eec*/ 	.word	0x000004e0
        /*0ef0*/ 	.word	0x000000ff
        /*0ef4*/ 	.word	0x00028860
        /*0ef8*/ 	.short	0x0100
        /*0efa*/ 	.byte	0x08
	.zero		1


	//   ....[8]....
        /*0efc*/ 	.word	0x000004f0
        /*0f00*/ 	.word	0x000000ff
        /*0f04*/ 	.word	0x00028858
        /*0f08*/ 	.short	0x0100
        /*0f0a*/ 	.byte	0x08
	.zero		1


	//   ....[9]....
        /*0f0c*/ 	.word	0x00000500
        /*0f10*/ 	.word	0x000000ff
        /*0f14*/ 	.word	0x00028868
        /*0f18*/ 	.short	0x0100
        /*0f1a*/ 	.byte	0x08
	.zero		1


	//   ....[10]....
        /*0f1c*/ 	.word	0x000005f0
        /*0f20*/ 	.word	0x000000ff
        /*0f24*/ 	.word	0x00028870
        /*0f28*/ 	.short	0x0100
        /*0f2a*/ 	.byte	0x06
	.zero		1


	//   ....[11]....
        /*0f2c*/ 	.word	0x00000600
        /*0f30*/ 	.word	0x000000ff
        /*0f34*/ 	.word	0x00028880
        /*0f38*/ 	.short	0x0100
        /*0f3a*/ 	.byte	0x06
	.zero		1


	//   ....[12]....
        /*0f3c*/ 	.word	0x00000610
        /*0f40*/ 	.word	0x000000ff
        /*0f44*/ 	.word	0x00028878
        /*0f48*/ 	.short	0x0100
        /*0f4a*/ 	.byte	0x06
	.zero		1


	//   ....[13]....
        /*0f4c*/ 	.word	0x00000620
        /*0f50*/ 	.word	0x000000ff
        /*0f54*/ 	.word	0x00028888
        /*0f58*/ 	.short	0x0100
        /*0f5a*/ 	.byte	0x06
	.zero		1


	//   ....[14]....
        /*0f5c*/ 	.word	0x00000750
        /*0f60*/ 	.word	0x000000ff
        /*0f64*/ 	.word	0x00028890
        /*0f68*/ 	.short	0x0100
        /*0f6a*/ 	.byte	0x08
	.zero		1


	//   ....[15]....
        /*0f6c*/ 	.word	0x00000760
        /*0f70*/ 	.word	0x000000ff
        /*0f74*/ 	.word	0x000288a0
        /*0f78*/ 	.short	0x0100
        /*0f7a*/ 	.byte	0x08
	.zero		1


	//   ....[16]....
        /*0f7c*/ 	.word	0x00000770
        /*0f80*/ 	.word	0x000000ff
        /*0f84*/ 	.word	0x00028898
        /*0f88*/ 	.short	0x0100
        /*0f8a*/ 	.byte	0x08
	.zero		1


	//   ....[17]....
        /*0f8c*/ 	.word	0x00000780
        /*0f90*/ 	.word	0x000000ff
        /*0f94*/ 	.word	0x000288a8
        /*0f98*/ 	.short	0x0100
        /*0f9a*/ 	.byte	0x08
	.zero		1


	//   ....[18]....
        /*0f9c*/ 	.word	0x000008b0
        /*0fa0*/ 	.word	0x000000ff
        /*0fa4*/ 	.word	0x000288b0
        /*0fa8*/ 	.short	0x0100
        /*0faa*/ 	.byte	0x08
	.zero		1


	//   ....[19]....
        /*0fac*/ 	.word	0x000008c0
        /*0fb0*/ 	.word	0x000000ff
        /*0fb4*/ 	.word	0x000288c0
        /*0fb8*/ 	.short	0x0100
        /*0fba*/ 	.byte	0x08
	.zero		1


	//   ....[20]....
        /*0fbc*/ 	.word	0x000008d0
        /*0fc0*/ 	.word	0x000000ff
        /*0fc4*/ 	.word	0x000288b8
        /*0fc8*/ 	.short	0x0100
        /*0fca*/ 	.byte	0x08
	.zero		1


	//   ....[21]....
        /*0fcc*/ 	.word	0x000008e0
        /*0fd0*/ 	.word	0x000000ff
        /*0fd4*/ 	.word	0x000288c8
        /*0fd8*/ 	.short	0x0100
        /*0fda*/ 	.byte	0x08
	.zero		1


	//   ....[22]....
        /*0fdc*/ 	.word	0x000033b0
        /*0fe0*/ 	.word	0x00000059
        /*0fe4*/ 	.word	0x00028890
        /*0fe8*/ 	.short	0x010a
        /*0fea*/ 	.byte	0x3f
	.zero		1


	//   ....[23]....
        /*0fec*/ 	.word	0x00005810
        /*0ff0*/ 	.word	0x00000059
        /*0ff4*/ 	.word	0x00028890
        /*0ff8*/ 	.short	0x010a
        /*0ffa*/ 	.byte	0x3f
	.zero		1


	//   ....[24]....
        /*0ffc*/ 	.word	0x000077b0
        /*1000*/ 	.word	0x00000059
        /*1004*/ 	.word	0x00028890
        /*1008*/ 	.short	0x010a
        /*100a*/ 	.byte	0x3f
	.zero		1


	//   ....[25]....
        /*100c*/ 	.word	0x00007eb0
        /*1010*/ 	.word	0x0000000b
        /*1014*/ 	.word	0x00000000
        /*1018*/ 	.short	0x0101
        /*101a*/ 	.byte	0x3f
	.zero		1


	//   ....[26]....
        /*101c*/ 	.word	0x00007ef0
        /*1020*/ 	.word	0x00000059
        /*1024*/ 	.word	0x000288b0
        /*1028*/ 	.short	0x010a
        /*102a*/ 	.byte	0x3f
	.zero		1


	//   ....[27]....
        /*102c*/ 	.word	0x00008500
        /*1030*/ 	.word	0x00000059
        /*1034*/ 	.word	0x00000000
        /*1038*/ 	.short	0x0101
        /*103a*/ 	.byte	0x3f
	.zero		1


	//   ....[28]....
        /*103c*/ 	.word	0x00008de0
        /*1040*/ 	.word	0x00000012
        /*1044*/ 	.word	0x00028800
        /*1048*/ 	.short	0x010a
        /*104a*/ 	.byte	0x3f
	.zero		1


	//   ....[29]....
        /*104c*/ 	.word	0x00008e30
        /*1050*/ 	.word	0x00000012
        /*1054*/ 	.word	0x00028800
        /*1058*/ 	.short	0x010a
        /*105a*/ 	.byte	0x3f
	.zero		1


	//   ....[30]....
        /*105c*/ 	.word	0x00009fc0
        /*1060*/ 	.word	0x00000012
        /*1064*/ 	.word	0x00028800
        /*1068*/ 	.short	0x010a
        /*106a*/ 	.byte	0x3f
	.zero		1


	//   ....[31]....
        /*106c*/ 	.word	0x0000c400
        /*1070*/ 	.word	0x00000012
        /*1074*/ 	.word	0x00028800
        /*1078*/ 	.short	0x010a
        /*107a*/ 	.byte	0x3f
	.zero		1


	//   ....[32]....
        /*107c*/ 	.word	0x0000ddf0
        /*1080*/ 	.word	0x00000000
        /*1084*/ 	.word	0x00028830
        /*1088*/ 	.short	0x010a
        /*108a*/ 	.byte	0x3f
	.zero		1


	//   ....[33]....
        /*108c*/ 	.word	0x0000de30
        /*1090*/ 	.word	0x00000000
        /*1094*/ 	.word	0x00028830
        /*1098*/ 	.short	0x010a
        /*109a*/ 	.byte	0x3f
	.zero		1


	//   ....[34]....
        /*109c*/ 	.word	0x0000f800
        /*10a0*/ 	.word	0x00000000
        /*10a4*/ 	.word	0x00000000
        /*10a8*/ 	.short	0x0101
        /*10aa*/ 	.byte	0x3f
	.zero		1


	//   ....[35]....
        /*10ac*/ 	.word	0x00010360
        /*10b0*/ 	.word	0x00000005
        /*10b4*/ 	.word	0x00028830
        /*10b8*/ 	.short	0x010a
        /*10ba*/ 	.byte	0x3f
	.zero		1


	//   ....[36]....
        /*10bc*/ 	.word	0x000103b0
        /*10c0*/ 	.word	0x00000005
        /*10c4*/ 	.word	0x00028830
        /*10c8*/ 	.short	0x010a
        /*10ca*/ 	.byte	0x3f
	.zero		1


	//   ....[37]....
        /*10cc*/ 	.word	0x000107f0
        /*10d0*/ 	.word	0x00000006
        /*10d4*/ 	.word	0x00028850
        /*10d8*/ 	.short	0x010a
        /*10da*/ 	.byte	0x3f
	.zero		1


	//   ....[38]....
        /*10dc*/ 	.word	0x00010830
        /*10e0*/ 	.word	0x00000006
        /*10e4*/ 	.word	0x00028850
        /*10e8*/ 	.short	0x010a
        /*10ea*/ 	.byte	0x3f
	.zero		1


	//   ....[39]....
        /*10ec*/ 	.word	0x00012580
        /*10f0*/ 	.word	0x00000000
        /*10f4*/ 	.word	0x00000000
        /*10f8*/ 	.short	0x0101
        /*10fa*/ 	.byte	0x3f
	.zero		1


	//   ....[40]....
        /*10fc*/ 	.word	0x00012800
        /*1100*/ 	.word	0x0000000e
        /*1104*/ 	.word	0x00000000
        /*1108*/ 	.short	0x0101
        /*110a*/ 	.byte	0x3f
	.zero		1


	//   ....[41]....
        /*110c*/ 	.word	0x00012f10
        /*1110*/ 	.word	0x00000005
        /*1114*/ 	.word	0x00028830
        /*1118*/ 	.short	0x010a
        /*111a*/ 	.byte	0x3f
	.zero		1


	//   ....[42]....
        /*111c*/ 	.word	0x00012f60
        /*1120*/ 	.word	0x00000005
        /*1124*/ 	.word	0x00028830
        /*1128*/ 	.short	0x010a
        /*112a*/ 	.byte	0x3f
	.zero		1


	//   ....[43]....
        /*112c*/ 	.word	0x00013370
        /*1130*/ 	.word	0x00000006
        /*1134*/ 	.word	0x00028850
        /*1138*/ 	.short	0x010a
        /*113a*/ 	.byte	0x3f
	.zero		1


	//   ....[44]....
        /*113c*/ 	.word	0x000133b0
        /*1140*/ 	.word	0x00000006
        /*1144*/ 	.word	0x00028850
        /*1148*/ 	.short	0x010a
        /*114a*/ 	.byte	0x3f
	.zero		1


	//   ....[45]....
        /*114c*/ 	.word	0x000147b0
        /*1150*/ 	.word	0x0000002f
        /*1154*/ 	.word	0x00000000
        /*1158*/ 	.short	0x0101
        /*115a*/ 	.byte	0x3f
	.zero		1


	//   ....[46]....
        /*115c*/ 	.word	0x00014a50
        /*1160*/ 	.word	0x0000000c
        /*1164*/ 	.word	0x00000000
        /*1168*/ 	.short	0x0101
        /*116a*/ 	.byte	0x3f
	.zero		1


	//   ....[47]....
        /*116c*/ 	.word	0x000150a0
        /*1170*/ 	.word	0x0000000d
        /*1174*/ 	.word	0x00028850
        /*1178*/ 	.short	0x010a
        /*117a*/ 	.byte	0x3f
	.zero		1


	//   ....[48]....
        /*117c*/ 	.word	0x00015120
        /*1180*/ 	.word	0x0000000d
        /*1184*/ 	.word	0x00028850
        /*1188*/ 	.short	0x010a
        /*118a*/ 	.byte	0x3f
	.zero		1


	//   ....[49]....
        /*118c*/ 	.word	0x00015740
        /*1190*/ 	.word	0x00000004
        /*1194*/ 	.word	0x00000000
        /*1198*/ 	.short	0x0101
        /*119a*/ 	.byte	0x3f
	.zero		1


	//   ....[50]....
        /*119c*/ 	.word	0x00016c50
        /*11a0*/ 	.word	0x00000000
        /*11a4*/ 	.word	0x00000000
        /*11a8*/ 	.short	0x0101
        /*11aa*/ 	.byte	0x3f
	.zero		1


	//   ....[51]....
        /*11ac*/ 	.word	0x00017480
        /*11b0*/ 	.word	0x00000004
        /*11b4*/ 	.word	0x00000000
        /*11b8*/ 	.short	0x0101
        /*11ba*/ 	.byte	0x3f
	.zero		1


	//   ....[52]....
        /*11bc*/ 	.word	0x0001a710
        /*11c0*/ 	.word	0x00000016
        /*11c4*/ 	.word	0x00028820
        /*11c8*/ 	.short	0x010a
        /*11ca*/ 	.byte	0x3f
	.zero		1


	//   ....[53]....
        /*11cc*/ 	.word	0x0001a7a0
        /*11d0*/ 	.word	0x00000008
        /*11d4*/ 	.word	0x000288a0
        /*11d8*/ 	.short	0x010a
        /*11da*/ 	.byte	0x3f
	.zero		1


	//   ....[54]....
        /*11dc*/ 	.word	0x0001ab00
        /*11e0*/ 	.word	0x00000008
        /*11e4*/ 	.word	0x000288c0
        /*11e8*/ 	.short	0x010a
        /*11ea*/ 	.byte	0x3f
	.zero		1


	//   ....[55]....
        /*11ec*/ 	.word	0x0001af30
        /*11f0*/ 	.word	0x0000000b
        /*11f4*/ 	.word	0x000288a0
        /*11f8*/ 	.short	0x010a
        /*11fa*/ 	.byte	0x3f
	.zero		1


	//   ....[56]....
        /*11fc*/ 	.word	0x0001b270
        /*1200*/ 	.word	0x0000000b
        /*1204*/ 	.word	0x000288c0
        /*1208*/ 	.short	0x010a
        /*120a*/ 	.byte	0x3f
	.zero		1


	//   ....[57]....
        /*120c*/ 	.word	0x0001c2e0
        /*1210*/ 	.word	0x00000007
        /*1214*/ 	.word	0x00028840
        /*1218*/ 	.short	0x010a
        /*121a*/ 	.byte	0x3f
	.zero		1


	//   ....[58]....
        /*121c*/ 	.word	0x0001ca40
        /*1220*/ 	.word	0x00000007
        /*1224*/ 	.word	0x00028830
        /*1228*/ 	.short	0x0107
        /*122a*/ 	.byte	0x3f
	.zero		1


	//   ....[59]....
        /*122c*/ 	.word	0x0001cb10
        /*1230*/ 	.word	0x00000007
        /*1234*/ 	.word	0x00028830
        /*1238*/ 	.short	0x0101
        /*123a*/ 	.byte	0x3f
	.zero		1


	//   ....[60]....
        /*123c*/ 	.word	0x0001d620
        /*1240*/ 	.word	0x00000016
        /*1244*/ 	.word	0x00028800
        /*1248*/ 	.short	0x0107
        /*124a*/ 	.byte	0x3f
	.zero		1


	//   ....[61]....
        /*124c*/ 	.word	0x0001d730
        /*1250*/ 	.word	0x00000016
        /*1254*/ 	.word	0x00028800
        /*1258*/ 	.short	0x0101
        /*125a*/ 	.byte	0x3f
	.zero		1


	//   ....[62]....
        /*125c*/ 	.word	0x0001d750
        /*1260*/ 	.word	0x00000016
        /*1264*/ 	.word	0x00028820
        /*1268*/ 	.short	0x010a
        /*126a*/ 	.byte	0x3f
	.zero		1


	//   ....[63]....
        /*126c*/ 	.word	0x0001dae0
        /*1270*/ 	.word	0x00000006
        /*1274*/ 	.word	0x00028840
        /*1278*/ 	.short	0x010a
        /*127a*/ 	.byte	0x3f
	.zero		1


	//   ....[64]....
        /*127c*/ 	.word	0x0001dfe0
        /*1280*/ 	.word	0x00000006
        /*1284*/ 	.word	0x00028830
        /*1288*/ 	.short	0x0107
        /*128a*/ 	.byte	0x3f
	.zero		1


	//   ....[65]....
        /*128c*/ 	.word	0x0001e0a0
        /*1290*/ 	.word	0x00000006
        /*1294*/ 	.word	0x00028830
        /*1298*/ 	.short	0x0101
        /*129a*/ 	.byte	0x3f
	.zero		1


	//   ....[66]....
        /*129c*/ 	.word	0x0001e100
        /*12a0*/ 	.word	0x00000006
        /*12a4*/ 	.word	0x00028860
        /*12a8*/ 	.short	0x010a
        /*12aa*/ 	.byte	0x3f
	.zero		1


	//   ....[67]....
        /*12ac*/ 	.word	0x0001e630
        /*12b0*/ 	.word	0x00000006
        /*12b4*/ 	.word	0x00028850
        /*12b8*/ 	.short	0x0107
        /*12ba*/ 	.byte	0x3f
	.zero		1


	//   ....[68]....
        /*12bc*/ 	.word	0x0001e7d0
        /*12c0*/ 	.word	0x00000006
        /*12c4*/ 	.word	0x00028850
        /*12c8*/ 	.short	0x0101
        /*12ca*/ 	.byte	0x3f
	.zero		1


	//   ....[69]....
        /*12cc*/ 	.word	0x0001e9e0
        /*12d0*/ 	.word	0x00000000
        /*12d4*/ 	.word	0x00028860
        /*12d8*/ 	.short	0x010a
        /*12da*/ 	.byte	0x3f
	.zero		1


	//   ....[70]....
        /*12dc*/ 	.word	0x0001ef10
        /*12e0*/ 	.word	0x00000000
        /*12e4*/ 	.word	0x00028850
        /*12e8*/ 	.short	0x0107
        /*12ea*/ 	.byte	0x3f
	.zero		1


	//   ....[71]....
        /*12ec*/ 	.word	0x0001efd0
        /*12f0*/ 	.word	0x00000000
        /*12f4*/ 	.word	0x00028850
        /*12f8*/ 	.short	0x0101
        /*12fa*/ 	.byte	0x3f
	.zero		1


	//   ....[72]....
        /*12fc*/ 	.word	0x00020120
        /*1300*/ 	.word	0x00000004
        /*1304*/ 	.word	0x00028820
        /*1308*/ 	.short	0x010a
        /*130a*/ 	.byte	0x3f
	.zero		1


	//   ....[73]....
        /*130c*/ 	.word	0x00020290
        /*1310*/ 	.word	0x00000005
        /*1314*/ 	.word	0x00028840
        /*1318*/ 	.short	0x010a
        /*131a*/ 	.byte	0x3f
	.zero		1


	//   ....[74]....
        /*131c*/ 	.word	0x00020330
        /*1320*/ 	.word	0x00000019
        /*1324*/ 	.word	0x00028840
        /*1328*/ 	.short	0x010a
        /*132a*/ 	.byte	0x3f
	.zero		1


	//   ....[75]....
        /*132c*/ 	.word	0x00020370
        /*1330*/ 	.word	0x00000005
        /*1334*/ 	.word	0x00028860
        /*1338*/ 	.short	0x010a
        /*133a*/ 	.byte	0x3f
	.zero		1


	//   ....[76]....
        /*133c*/ 	.word	0x000203b0
        /*1340*/ 	.word	0x00000019
        /*1344*/ 	.word	0x00028860
        /*1348*/ 	.short	0x010a
        /*134a*/ 	.byte	0x3f
	.zero		1


	//   ....[77]....
        /*134c*/ 	.word	0x00020410
        /*1350*/ 	.word	0x00000059
        /*1354*/ 	.word	0x00028890
        /*1358*/ 	.short	0x010a
        /*135a*/ 	.byte	0x3f
	.zero		1


	//   ....[78]....
        /*135c*/ 	.word	0x00020920
        /*1360*/ 	.word	0x00000059
        /*1364*/ 	.word	0x00028890
        /*1368*/ 	.short	0x010a
        /*136a*/ 	.byte	0x3f
	.zero		1


	//   ....[79]....
        /*136c*/ 	.word	0x00020e30
        /*1370*/ 	.word	0x00000059
        /*1374*/ 	.word	0x00028890
        /*1378*/ 	.short	0x010a
        /*137a*/ 	.byte	0x3f
	.zero		1


	//   ....[80]....
        /*137c*/ 	.word	0x00021300
        /*1380*/ 	.word	0x00000059
        /*1384*/ 	.word	0x000288b0
        /*1388*/ 	.short	0x010a
        /*138a*/ 	.byte	0x3f
	.zero		1


	//   ....[81]....
        /*138c*/ 	.word	0x00021b50
        /*1390*/ 	.word	0x00000012
        /*1394*/ 	.word	0x00028800
        /*1398*/ 	.short	0x010a
        /*139a*/ 	.byte	0x3f
	.zero		1


	//   ....[82]....
        /*139c*/ 	.word	0x000226c0
        /*13a0*/ 	.word	0x00000012
        /*13a4*/ 	.word	0x00028800
        /*13a8*/ 	.short	0x010a
        /*13aa*/ 	.byte	0x3f
	.zero		1


	//   ....[83]....
        /*13ac*/ 	.word	0x00022710
        /*13b0*/ 	.word	0x00000000
        /*13b4*/ 	.word	0x00028830
        /*13b8*/ 	.short	0x010a
        /*13ba*/ 	.byte	0x3f
	.zero		1


	//   ....[84]....
        /*13bc*/ 	.word	0x00022760
        /*13c0*/ 	.word	0x00000005
        /*13c4*/ 	.word	0x00028830
        /*13c8*/ 	.short	0x010a
        /*13ca*/ 	.byte	0x3f
	.zero		1


	//   ....[85]....
        /*13cc*/ 	.word	0x000227b0
        /*13d0*/ 	.word	0x00000006
        /*13d4*/ 	.word	0x00028850
        /*13d8*/ 	.short	0x010a
        /*13da*/ 	.byte	0x3f
	.zero		1


	//   ....[86]....
        /*13dc*/ 	.word	0x00022800
        /*13e0*/ 	.word	0x00000005
        /*13e4*/ 	.word	0x00028830
        /*13e8*/ 	.short	0x010a
        /*13ea*/ 	.byte	0x3f
	.zero		1


	//   ....[87]....
        /*13ec*/ 	.word	0x00022850
        /*13f0*/ 	.word	0x00000006
        /*13f4*/ 	.word	0x00028850
        /*13f8*/ 	.short	0x010a
        /*13fa*/ 	.byte	0x3f
	.zero		1


	//   ....[88]....
        /*13fc*/ 	.word	0x000228a0
        /*1400*/ 	.word	0x0000000d
        /*1404*/ 	.word	0x00028850
        /*1408*/ 	.short	0x010a
        /*140a*/ 	.byte	0x3f
	.zero		1


	//   ....[89]....
        /*140c*/ 	.word	0x00023490
        /*1410*/ 	.word	0x00000016
        /*1414*/ 	.word	0x00028820
        /*1418*/ 	.short	0x010a
        /*141a*/ 	.byte	0x3f
	.zero		1


	//   ....[90]....
        /*141c*/ 	.word	0x000234e0
        /*1420*/ 	.word	0x00000008
        /*1424*/ 	.word	0x000288a0
        /*1428*/ 	.short	0x010a
        /*142a*/ 	.byte	0x3f
	.zero		1


	//   ....[91]....
        /*142c*/ 	.word	0x00023530
        /*1430*/ 	.word	0x00000008
        /*1434*/ 	.word	0x000288c0
        /*1438*/ 	.short	0x010a
        /*143a*/ 	.byte	0x3f
	.zero		1


	//   ....[92]....
        /*143c*/ 	.word	0x00023580
        /*1440*/ 	.word	0x0000000b
        /*1444*/ 	.word	0x000288a0
        /*1448*/ 	.short	0x010a
        /*144a*/ 	.byte	0x3f
	.zero		1


	//   ....[93]....
        /*144c*/ 	.word	0x000235d0
        /*1450*/ 	.word	0x0000000b
        /*1454*/ 	.word	0x000288c0
        /*1458*/ 	.short	0x010a
        /*145a*/ 	.byte	0x3f
	.zero		1


	//   ....[94]....
        /*145c*/ 	.word	0x000236f0
        /*1460*/ 	.word	0x00000007
        /*1464*/ 	.word	0x00028840
        /*1468*/ 	.short	0x010a
        /*146a*/ 	.byte	0x3f
	.zero		1


	//   ....[95]....
        /*146c*/ 	.word	0x00024ca0
        /*1470*/ 	.word	0x00000016
        /*1474*/ 	.word	0x00028820
        /*1478*/ 	.short	0x010a
        /*147a*/ 	.byte	0x3f
	.zero		1


	//   ....[96]....
        /*147c*/ 	.word	0x00024cf0
        /*1480*/ 	.word	0x00000006
        /*1484*/ 	.word	0x00028840
        /*1488*/ 	.short	0x010a
        /*148a*/ 	.byte	0x3f
	.zero		1


	//   ....[97]....
        /*148c*/ 	.word	0x00025670
        /*1490*/ 	.word	0x00000006
        /*1494*/ 	.word	0x00028860
        /*1498*/ 	.short	0x010a
        /*149a*/ 	.byte	0x3f
	.zero		1


	//   ....[98]....
        /*149c*/ 	.word	0x000260e0
        /*14a0*/ 	.word	0x00000000
        /*14a4*/ 	.word	0x00028860
        /*14a8*/ 	.short	0x010a
        /*14aa*/ 	.byte	0x3f
	.zero		1


	//   ....[99]....
        /*14ac*/ 	.word	0x00027500
        /*14b0*/ 	.word	0x00000004
        /*14b4*/ 	.word	0x00028820
        /*14b8*/ 	.short	0x010a
        /*14ba*/ 	.byte	0x3f
	.zero		1


	//   ....[100]....
        /*14bc*/ 	.word	0x000276a0
        /*14c0*/ 	.word	0x00000005
        /*14c4*/ 	.word	0x00028840
        /*14c8*/ 	.short	0x010a
        /*14ca*/ 	.byte	0x3f
	.zero		1


	//   ....[101]....
        /*14cc*/ 	.word	0x000276f0
        /*14d0*/ 	.word	0x00000019
        /*14d4*/ 	.word	0x00028840
        /*14d8*/ 	.short	0x010a
        /*14da*/ 	.byte	0x3f
	.zero		1


	//   ....[102]....
        /*14dc*/ 	.word	0x00027740
        /*14e0*/ 	.word	0x00000005
        /*14e4*/ 	.word	0x00028860
        /*14e8*/ 	.short	0x010a
        /*14ea*/ 	.byte	0x3f
	.zero		1


	//----- nvinfo : EIATTR_NUM_MBARRIERS
	.align		4
.L_1085:
        /*14ec*/ 	.byte	0x03, 0x38
        /*14ee*/ 	.short	0x0016


	//----- nvinfo : EIATTR_EXIT_INSTR_OFFSETS
	.align		4
        /*14f0*/ 	.byte	0x04, 0x1c
        /*14f2*/ 	.short	(.L_1087 - .L_1086)


	//   ....[0]....
.L_1086:
        /*14f4*/ 	.word	0x00020400


	//----- nvinfo : EIATTR_MAX_THREADS
	.align		4
.L_1087:
        /*14f8*/ 	.byte	0x04, 0x05
        /*14fa*/ 	.short	(.L_1089 - .L_1088)
.L_1088:
        /*14fc*/ 	.word	0x00000180
        /*1500*/ 	.word	0x00000001
        /*1504*/ 	.word	0x00000001


	//----- nvinfo : EIATTR_CRS_STACK_SIZE
	.align		4
.L_1089:
        /*1508*/ 	.byte	0x04, 0x1e
        /*150a*/ 	.short	(.L_1091 - .L_1090)
.L_1090:
        /*150c*/ 	.word	0x00000000


	//----- nvinfo : EIATTR_CBANK_PARAM_SIZE
	.align		4
.L_1091:
        /*1510*/ 	.byte	0x03, 0x19
        /*1512*/ 	.short	0x0af0


	//----- nvinfo : EIATTR_PARAM_CBANK
	.align		4
        /*1514*/ 	.byte	0x04, 0x0a
        /*1516*/ 	.short	(.L_1093 - .L_1092)
	.align		4
.L_1092:
        /*1518*/ 	.word	index@(.nv.constant0._ZN7cutlass13device_kernelIN5flash11enable_sm90INS1_16FlashAttnFwdSm90INS1_25CollectiveMainloopFwdSm90ILi2EN4cute5tupleIJNS5_1CILi1EEES8_S8_EEENS6_IJNS7_ILi128EEESA_SA_EEELi128ENS_6half_tEfNS_4arch4Sm90ELb1ELb0ELb0ELb1ELb1ELb1ELb0ELb1ELb1ELb1ELb1ELb0EEENS1_21CollectiveEpilogueFwdISB_S9_SC_SE_Li256ELb1ELb1ELb1ELb0EEENS1_36VarlenDynamicPersistentTileSchedulerILi128ELi128ELi256ELi128ELb1ELb1ELb1ELb1ELb1ELb1EEEEEEEEEvNT_6ParamsE)
        /*151c*/ 	.short	0x0210
        /*151e*/ 	.short	0x0af0


	//----- nvinfo : EIATTR_SW_WAR
	.align		4
.L_1093:
        /*1520*/ 	.byte	0x04, 0x36
        /*1522*/ 	.short	(.L_1095 - .L_1094)
.L_1094:
        /*1524*/ 	.word	0x00000008
.L_1095:


//--------------------- .nv.info._ZN7cutlass13device_kernelIN5flash11enable_sm90INS1_16FlashAttnFwdSm90INS1_25CollectiveMainloopFwdSm90ILi2EN4cute5tupleIJNS5_1CILi1EEES8_S8_EEENS6_IJNS7_ILi192EEENS7_ILi128EEENS7_ILi96EEEEEELi96ENS_6half_tEfNS_4arch4Sm90ELb0ELb0ELb0ELb0ELb1ELb0ELb0ELb0ELb1ELb1ELb1ELb0EEENS1_21CollectiveEpilogueFwdINS6_IJSA_SC_SB_EEES9_SE_SG_Li384ELb0ELb1ELb1ELb0EEENS1_19SingleTileSchedulerILb0ELb1ELb1ELi192EEEEEEEEEvNT_6ParamsE --------------------------
	.section	.nv.info._ZN7cutlass13device_kernelIN5flash11enable_sm90INS1_16FlashAttnFwdSm90INS1_25CollectiveMainloopFwdSm90ILi2EN4cute5tupleIJNS5_1CILi1EEES8_S8_EEENS6_IJNS7_ILi192EEENS7_ILi128EEENS7_ILi96EEEEEELi96ENS_6half_tEfNS_4arch4Sm90ELb0ELb0ELb0ELb0ELb1ELb0ELb0ELb0ELb1ELb1ELb1ELb0EEENS1_21CollectiveEpilogueFwdINS6_IJSA_SC_SB_EEES9_SE_SG_Li384ELb0ELb1ELb1ELb0EEENS1_19SingleTileSchedulerILb0ELb1ELb1ELi192EEEEEEEEEvNT_6ParamsE,"",@"SHT_CUDA_INFO"
	.sectionflags	@""
	.align	4


	//----- nvinfo : EIATTR_CUDA_API_VERSION
	.align		4
        /*0000*/ 	.byte	0x04, 0x37
        /*0002*/ 	.short	(.L_1097 - .L_1096)
.L_1096:
        /*0004*/ 	.word	0x00000082


	//----- nvinfo : EIATTR_KPARAM_INFO
	.align		4
.L_1097:
        /*0008*/ 	.byte	0x04, 0x17
        /*000a*/ 	.short	(.L_1099 - .L_1098)
.L_1098:
        /*000c*/ 	.word	0x00000000
        /*0010*/ 	.short	0x0000
        /*0012*/ 	.short	0x0070
        /*0014*/ 	.byte	0x00, 0xf0, 0x01, 0x28


	//----- nvinfo : EIATTR_SPARSE_MMA_MASK
	.align		4
.L_1099:
        /*0018*/ 	.byte	0x03, 0x50
        /*001a*/ 	.short	0x0000


	//----- nvinfo : EIATTR_MAXREG_COUNT
	.align		4
        /*001c*/ 	.byte	0x03, 0x1b
        /*001e*/ 	.short	0x0080


	//----- nvinfo : EIATTR_NUM_BARRIERS
	.align		4
        /*0020*/ 	.byte	0x02, 0x4c
        /*0022*/ 	.byte	0x10
	.zero		1


	//----- nvinfo : EIATTR_EXTERNS
	.align		4
        /*0024*/ 	.byte	0x04, 0x0f
        /*0026*/ 	.short	(.L_1101 - .L_1100)


	//   ....[0]....
	.align		4
.L_1100:
        /*0028*/ 	.word	index@(__assertfail)


	//----- nvinfo : EIATTR_ANNOTATIONS
	.align		4
.L_1101:
        /*002c*/ 	.byte	0x04, 0x55
        /*002e*/ 	.short	(.L_1103 - .L_1102)


	//   ....[0]....
.L_1102:
        /*0030*/ 	.word	0x00000001
        /*0034*/ 	.byte	0x90, 0x84, 0x00, 0x00, 0x01, 0x00, 0x00, 0x00, 0xa0, 0x84, 0x00, 0x00, 0x01, 0x00, 0x00, 0x00
        /*0044*/ 	.byte	0x10, 0x9c, 0x00, 0x00, 0x01, 0x00, 0x00, 0x00, 0x30, 0x9c, 0x00, 0x00


	//----- nvinfo : EIATTR_MERCURY_ISA_VERSION
	.align		4
.L_1103:
        /*0050*/ 	.byte	0x03, 0x5f
        /*0052*/ 	.short	0x0101


	//----- nvinfo : EIATTR_INT_WARP_WIDE_INSTR_OFFSETS
	.align		4
        /*0054*/ 	.byte	0x04, 0x31
        /*0056*/ 	.short	(.L_1105 - .L_1104)


	//   ....[0]....
.L_1104:
        /*0058*/ 	.word	0x000000c0


	//   ....[1]....
        /*005c*/ 	.word	0x000000d0


	//   ....[2]....
        /*0060*/ 	.word	0x00000170


	//----- nvinfo : EIATTR_COOP_GROUP_MASK_REGIDS
	.align		4
.L_1105:
        /*0064*/ 	.byte	0x04, 0x29
        /*0066*/ 	.short	(.L_1107 - .L_1106)


	//   ....[0]....
.L_1106:
        /*0068*/ 	.word	0xffffffff


	//   ....[1]....
        /*006c*/ 	.word	0xffffffff


	//   ....[2]....
        /*0070*/ 	.word	0xffffffff


	//   ....[3]....
        /*0074*/ 	.word	0xffffffff


	//   ....[4]....
        /*0078*/ 	.word	0xffffffff


	//   ....[5]....
        /*007c*/ 	.word	0xffffffff


	//   ....[6]....
        /*0080*/ 	.word	0xffffffff


	//   ....[7]....
        /*0084*/ 	.word	0xffffffff


	//   ....[8]....
        /*0088*/ 	.word	0xffffffff


	//   ....[9]....
        /*008c*/ 	.word	0xffffffff


	//   ....[10]....
        /*0090*/ 	.word	0xffffffff


	//   ....[11]....
        /*0094*/ 	.word	0xffffffff


	//   ....[12]....
        /*0098*/ 	.word	0xffffffff


	//   ....[13]....
        /*009c*/ 	.word	0xffffffff


	//   ....[14]....
        /*00a0*/ 	.word	0xffffffff


	//   ....[15]....
        /*00a4*/ 	.word	0xffffffff


	//   ....[16]....
        /*00a8*/ 	.word	0xffffffff


	//   ....[17]....
        /*00ac*/ 	.word	0xffffffff


	//   ....[18]....
        /*00b0*/ 	.word	0xffffffff


	//   ....[19]....
        /*00b4*/ 	.word	0xffffffff


	//   ....[20]....
        /*00b8*/ 	.word	0xffffffff


	//   ....[21]....
        /*00bc*/ 	.word	0xffffffff


	//   ....[22]....
        /*00c0*/ 	.word	0xffffffff


	//   ....[23]....
        /*00c4*/ 	.word	0xffffffff


	//   ....[24]....
        /*00c8*/ 	.word	0xffffffff


	//   ....[25]....
        /*00cc*/ 	.word	0xffffffff


	//   ....[26]....
        /*00d0*/ 	.word	0xffffffff


	//   ....[27]....
        /*00d4*/ 	.word	0xffffffff


	//   ....[28]....
        /*00d8*/ 	.word	0xffffffff


	//   ....[29]....
        /*00dc*/ 	.word	0xffffffff


	//   ....[30]....
        /*00e0*/ 	.word	0xffffffff


	//   ....[31]....
        /*00e4*/ 	.word	0xffffffff


	//   ....[32]....
        /*00e8*/ 	.word	0xffffffff


	//   ....[33]....
        /*00ec*/ 	.word	0xffffffff


	//   ....[34]....
        /*00f0*/ 	.word	0xffffffff


	//   ....[35]....
        /*00f4*/ 	.word	0xffffffff


	//   ....[36]....
        /*00f8*/ 	.word	0xffffffff


	//   ....[37]....
        /*00fc*/ 	.word	0xffffffff


	//   ....[38]....
        /*0100*/ 	.word	0xffffffff


	//   ....[39]....
        /*0104*/ 	.word	0xffffffff


	//   ....[40]....
        /*0108*/ 	.word	0xffffffff


	//   ....[41]....
        /*010c*/ 	.word	0xffffffff


	//   ....[42]....
        /*0110*/ 	.word	0xffffffff


	//   ....[43]....
        /*0114*/ 	.word	0xffffffff


	//   ....[44]....
        /*0118*/ 	.word	0xffffffff


	//   ....[45]....
        /*011c*/ 	.word	0xffffffff


	//   ....[46]....
        /*0120*/ 	.word	0xffffffff


	//   ....[47]....
        /*0124*/ 	.word	0xffffffff


	//   ....[48]....
        /*0128*/ 	.word	0xffffffff


	//   ....[49]....
        /*012c*/ 	.word	0xffffffff


	//   ....[50]....
        /*0130*/ 	.word	0xffffffff


	//   ....[51]....
        /*0134*/ 	.word	0xffffffff


	//   ....[52]....
        /*0138*/ 	.word	0xffffffff


	//   ....[53]....
        /*013c*/ 	.word	0xffffffff


	//   ....[54]....
        /*0140*/ 	.word	0xffffffff


	//   ....[55]....
        /*0144*/ 	.word	0xffffffff


	//   ....[56]....
        /*0148*/ 	.word	0xffffffff


	//   ....[57]....
        /*014c*/ 	.word	0xffffffff


	//   ....[58]....
        /*0150*/ 	.word	0xffffffff


	//   ....[59]....
        /*0154*/ 	.word	0xffffffff


	//   ....[60]....
        /*0158*/ 	.word	0xffffffff


	//   ....[61]....
        /*015c*/ 	.word	0xffffffff


	//   ....[62]....
        /*0160*/ 	.word	0xffffffff


	//   ....[63]....
        /*0164*/ 	.word	0xffffffff


	//   ....[64]....
        /*0168*/ 	.word	0xffffffff


	//   ....[65]....
        /*016c*/ 	.word	0xffffffff


	//   ....[66]....
        /*0170*/ 	.word	0xffffffff


	//   ....[67]....
        /*0174*/ 	.word	0xffffffff


	//   ....[68]....
        /*0178*/ 	.word	0xffffffff


	//   ....[69]....
        /*017c*/ 	.word	0xffffffff


	//   ....[70]....
        /*0180*/ 	.word	0xffffffff


	//   ....[71]....
        /*0184*/ 	.word	0xffffffff


	//   ....[72]....
        /*0188*/ 	.word	0xffffffff


	//   ....[73]....
        /*018c*/ 	.word	0xffffffff


	//   ....[74]....
        /*0190*/ 	.word	0xffffffff


	//   ....[75]....
        /*0194*/ 	.word	0x0500000f


	//   ....[76]....
        /*0198*/ 	.word	0x0500000f


	//   ....[77]....
        /*019c*/ 	.word	0x0500000f


	//   ....[78]....
        /*01a0*/ 	.word	0x0500000f


	//   ....[79]....
        /*01a4*/ 	.word	0x0500000f


	//   ....[80]....
        /*01a8*/ 	.word	0x0500000f


	//   ....[81]....
        /*01ac*/ 	.word	0x0500000f


	//   ....[82]....
        /*01b0*/ 	.word	0x0500000f


	//   ....[83]....
        /*01b4*/ 	.word	0x0500000f


	//   ....[84]....
        /*01b8*/ 	.word	0x0500000f


	//   ....[85]....
        /*01bc*/ 	.word	0x0500000f


	//   ....[86]....
        /*01c0*/ 	.word	0x0500000f


	//   ....[87]....
        /*01c4*/ 	.word	0x0500000f


	//   ....[88]....
        /*01c8*/ 	.word	0x0500000f


	//   ....[89]....
        /*01cc*/ 	.word	0x0500000f


	//   ....[90]....
        /*01d0*/ 	.word	0x0500000f


	//   ....[91]....
        /*01d4*/ 	.word	0x0500000f


	//   ....[92]....
        /*01d8*/ 	.word	0x0500000f


	//   ....[93]....
        /*01dc*/ 	.word	0x0500000f


	//   ....[94]....
        /*01e0*/ 	.word	0x0500000f


	//   ....[95]....
        /*01e4*/ 	.word	0x0500000f


	//   ....[96]....
        /*01e8*/ 	.word	0x0500000f


	//   ....[97]....
        /*01ec*/ 	.word	0x0500000f


	//   ....[98]....
        /*01f0*/ 	.word	0x0500000f


	//   ....[99]....
        /*01f4*/ 	.word	0x0500000f


	//   ....[100]....
        /*01f8*/ 	.word	0x0500000f


	//   ....[101]....
        /*01fc*/ 	.word	0x0500000f


	//   ....[102]....
        /*0200*/ 	.word	0x0500000f


	//   ....[103]....
        /*0204*/ 	.word	0x0500000f


	//   ....[104]....
        /*0208*/ 	.word	0x0500000f


	//   ....[105]....
        /*020c*/ 	.word	0x0500000f


	//   ....[106]....
        /*0210*/ 	.word	0x0500000f


	//   ....[107]....
        /*0214*/ 	.word	0x0500000f


	//   ....[108]....
        /*0218*/ 	.word	0x0500000f


	//   ....[109]....
        /*021c*/ 	.word	0x0500000f


	//   ....[110]....
        /*0220*/ 	.word	0x0500000f


	//   ....[111]....
        /*0224*/ 	.word	0x0500000f


	//   ....[112]....
        /*0228*/ 	.word	0x0500000f


	//   ....[113]....
        /*022c*/ 	.word	0x0500000f


	//   ....[114]....
        /*0230*/ 	.word	0x0500000f


	//   ....[115]....
        /*0234*/ 	.word	0x0500000f


	//   ....[116]....
        /*0238*/ 	.word	0x0500000f


	//   ....[117]....
        /*023c*/ 	.word	0x0500000f


	//   ....[118]....
        /*0240*/ 	.word	0x0500000f


	//   ....[119]....
        /*0244*/ 	.word	0x0500000f


	//   ....[120]....
        /*0248*/ 	.word	0x0500000f


	//----- nvinfo : EIATTR_COOP_GROUP_INSTR_OFFSETS
	.align		4
.L_1107:
        /*024c*/ 	.byte	0x04, 0x28
        /*024e*/ 	.short	(.L_1109 - .L_1108)


	//   ....[0]....
.L_1108:
        /*0250*/ 	.word	0x00000080


	//   ....[1]....
        /*0254*/ 	.word	0x00000090


	//   ....[2]....
        /*0258*/ 	.word	0x000002d0


	//   ....[3]....
        /*025c*/ 	.word	0x00000430


	//   ....[4]....
        /*0260*/ 	.word	0x00000550


	//   ....[5]....
        /*0264*/ 	.word	0x000006b0


	//   ....[6]....
        /*0268*/ 	.word	0x00000fd0


	//   ....[7]....
        /*026c*/ 	.word	0x000021e0


	//   ....[8]....
        /*0270*/ 	.word	0x000022e0


	//   ....[9]....
        /*0274*/ 	.word	0x00002820


	//   ....[10]....
        /*0278*/ 	.word	0x00002880


	//   ....[11]....
        /*027c*/ 	.word	0x00003650


	//   ....[12]....
        /*0280*/ 	.word	0x000044f0


	//   ....[13]....
        /*0284*/ 	.word	0x00004500


	//   ....[14]....
        /*0288*/ 	.word	0x00004560


	//   ....[15]....
        /*028c*/ 	.word	0x00004580


	//   ....[16]....
        /*0290*/ 	.word	0x000058f0


	//   ....[17]....
        /*0294*/ 	.word	0x00005a30


	//   ....[18]....
        /*0298*/ 	.word	0x00005a70


	//   ....[19]....
        /*029c*/ 	.word	0x00005b80


	//   ....[20]....
        /*02a0*/ 	.word	0x00005b90


	//   ....[21]....
        /*02a4*/ 	.word	0x00006a50


	//   ....[22]....
        /*02a8*/ 	.word	0x00006aa0


	//   ....[23]....
        /*02ac*/ 	.word	0x00006ae0


	//   ....[24]....
        /*02b0*/ 	.word	0x00006b10


	//   ....[25]....
        /*02b4*/ 	.word	0x00006b50


	//   ....[26]....
        /*02b8*/ 	.word	0x00006b80


	//   ....[27]....
        /*02bc*/ 	.word	0x00007050


	//   ....[28]....
        /*02c0*/ 	.word	0x00007060


	//   ....[29]....
        /*02c4*/ 	.word	0x00007900


	//   ....[30]....
        /*02c8*/ 	.word	0x00008b10


	//   ....[31]....
        /*02cc*/ 	.word	0x00008b20


	//   ....[32]....
        /*02d0*/ 	.word	0x00008b30


	//   ....[33]....
        /*02d4*/ 	.word	0x00008b40


	//   ....[34]....
        /*02d8*/ 	.word	0x00008b60


	//   ....[35]....
        /*02dc*/ 	.word	0x00008b70


	//   ....[36]....
        /*02e0*/ 	.word	0x00008b90


	//   ....[37]....
        /*02e4*/ 	.word	0x00008bc0


	//   ....[38]....
        /*02e8*/ 	.word	0x00009520


	//   ....[39]....
        /*02ec*/ 	.word	0x00009550


	//   ....[40]....
        /*02f0*/ 	.word	0x00009580


	//   ....[41]....
        /*02f4*/ 	.word	0x000095b0


	//   ....[42]....
        /*02f8*/ 	.word	0x000095f0


	//   ....[43]....
        /*02fc*/ 	.word	0x00009660


	//   ....[44]....
        /*0300*/ 	.word	0x00009690


	//   ....[45]....
        /*0304*/ 	.word	0x000096f0


	//   ....[46]....
        /*0308*/ 	.word	0x00009720


	//   ....[47]....
        /*030c*/ 	.word	0x00009780


	//   ....[48]....
        /*0310*/ 	.word	0x000097b0


	//   ....[49]....
        /*0314*/ 	.word	0x00009800


	//   ....[50]....
        /*0318*/ 	.word	0x0000a060


	//   ....[51]....
        /*031c*/ 	.word	0x0000a070


	//   ....[52]....
        /*0320*/ 	.word	0x0000a080


	//   ....[53]....
        /*0324*/ 	.word	0x0000a110


	//   ....[54]....
        /*0328*/ 	.word	0x0000a120


	//   ....[55]....
        /*032c*/ 	.word	0x0000a180


	//   ....[56]....
        /*0330*/ 	.word	0x0000a1b0


	//   ....[57]....
        /*0334*/ 	.word	0x0000a1f0


	//   ....[58]....
        /*0338*/ 	.word	0x0000a430


	//   ....[59]....
        /*033c*/ 	.word	0x0000a450


	//   ....[60]....
        /*0340*/ 	.word	0x0000a470


	//   ....[61]....
        /*0344*/ 	.word	0x0000a4f0


	//   ....[62]....
        /*0348*/ 	.word	0x0000a510


	//   ....[63]....
        /*034c*/ 	.word	0x0000a590


	//   ....[64]....
        /*0350*/ 	.word	0x0000a5b0


	//   ....[65]....
        /*0354*/ 	.word	0x0000a5c0


	//   ....[66]....
        /*0358*/ 	.word	0x0000ab50


	//   ....[67]....
        /*035c*/ 	.word	0x0000ab70


	//   ....[68]....
        /*0360*/ 	.word	0x0000ab90


	//   ....[69]....
        /*0364*/ 	.word	0x0000aba0


	//   ....[70]....
        /*0368*/ 	.word	0x0000ac40


	//   ....[71]....
        /*036c*/ 	.word	0x0000ac70


	//   ....[72]....
        /*0370*/ 	.word	0x0000ac80


	//   ....[73]....
        /*0374*/ 	.word	0x0000acf0


	//   ....[74]....
        /*0378*/ 	.word	0x0000b090


	//   ....[75]....
        /*037c*/ 	.word	0x0000b530


	//   ....[76]....
        /*0380*/ 	.word	0x0000b620


	//   ....[77]....
        /*0384*/ 	.word	0x0000b6d0


	//   ....[78]....
        /*0388*/ 	.word	0x0000b750


	//   ....[79]....
        /*038c*/ 	.word	0x0000b830


	//   ....[80]....
        /*0390*/ 	.word	0x0000b8a0


	//   ....[81]....
        /*0394*/ 	.word	0x0000b980


	//   ....[82]....
        /*0398*/ 	.word	0x0000ba40


	//   ....[83]....
        /*039c*/ 	.word	0x0000bb30


	//   ....[84]....
        /*03a0*/ 	.word	0x0000bbd0


	//   ....[85]....
        /*03a4*/ 	.word	0x0000bc30


	//   ....[86]....
        /*03a8*/ 	.word	0x0000bce0


	//   ....[87]....
        /*03ac*/ 	.word	0x0000bdb0


	//   ....[88]....
        /*03b0*/ 	.word	0x0000be30


	//   ....[89]....
        /*03b4*/ 	.word	0x0000bf00


	//   ....[90]....
        /*03b8*/ 	.word	0x0000bf70


	//   ....[91]....
        /*03bc*/ 	.word	0x0000c030


	//   ....[92]....
        /*03c0*/ 	.word	0x0000c0d0


	//   ....[93]....
        /*03c4*/ 	.word	0x0000c1a0


	//   ....[94]....
        /*03c8*/ 	.word	0x0000c210


	//   ....[95]....
        /*03cc*/ 	.word	0x0000c2d0


	//   ....[96]....
        /*03d0*/ 	.word	0x0000c410


	//   ....[97]....
        /*03d4*/ 	.word	0x0000c4e0


	//   ....[98]....
        /*03d8*/ 	.word	0x0000c560


	//   ....[99]....
        /*03dc*/ 	.word	0x0000c650


	//   ....[100]....
        /*03e0*/ 	.word	0x0000c6b0


	//   ....[101]....
        /*03e4*/ 	.word	0x0000c780


	//   ....[102]....
        /*03e8*/ 	.word	0x0000c7e0


	//   ....[103]....
        /*03ec*/ 	.word	0x0000c8c0


	//   ....[104]....
        /*03f0*/ 	.word	0x0000c9b0


	//   ....[105]....
        /*03f4*/ 	.word	0x0000ca50


	//   ....[106]....
        /*03f8*/ 	.word	0x0000cab0


	//   ....[107]....
        /*03fc*/ 	.word	0x0000cba0


	//   ....[108]....
        /*0400*/ 	.word	0x0000cc00


	//   ....[109]....
        /*0404*/ 	.word	0x0000ccf0


	//   ....[110]....
        /*0408*/ 	.word	0x0000cd50


	//   ....[111]....
        /*040c*/ 	.word	0x0000ce10


	//   ....[112]....
        /*0410*/ 	.word	0x0000cf50


	//   ....[113]....
        /*0414*/ 	.word	0x0000d000


	//   ....[114]....
        /*0418*/ 	.word	0x0000d0f0


	//   ....[115]....
        /*041c*/ 	.word	0x0000d200


	//   ....[116]....
        /*0420*/ 	.word	0x0000d280


	//   ....[117]....
        /*0424*/ 	.word	0x0000d370


	//   ....[118]....
        /*0428*/ 	.word	0x0000d3e0


	//   ....[119]....
        /*042c*/ 	.word	0x0000d4b0


	//   ....[120]....
        /*0430*/ 	.word	0x0000d5c0


	//----- nvinfo : EIATTR_REG_RECONFIG
	.align		4
.L_1109:
        /*0434*/ 	.byte	0x01, 0x54
	.zero		2


	//----- nvinfo : EIATTR_SYSCALL_OFFSETS
	.align		4
        /*0438*/ 	.byte	0x04, 0x46
        /*043a*/ 	.short	(.L_1111 - .L_1110)


	//   ....[0]....
.L_1110:
        /*043c*/ 	.word	0x00001190


	//   ....[1]....
        /*0440*/ 	.word	0x00008040


	//   ....[2]....
        /*0444*/ 	.word	0x00008180


	//   ....[3]....
        /*0448*/ 	.word	0x00008270


	//   ....[4]....
        /*044c*/ 	.word	0x00009060


	//----- nvinfo : EIATTR_MBARRIER_INSTR_OFFSETS
	.align		4
.L_1111:
        /*0450*/ 	.byte	0x04, 0x39
        /*0452*/ 	.short	(.L_1113 - .L_1112)


	//   ....[0]....
.L_1112:
        /*0454*/ 	.word	0x00000180
        /*0458*/ 	.word	0x000000ff
        /*045c*/ 	.word	0x0002d800
        /*0460*/ 	.short	0x0100
        /*0462*/ 	.byte	0x08
	.zero		1


	//   ....[1]....
        /*0464*/ 	.word	0x00000190
        /*0468*/ 	.word	0x000000ff
        /*046c*/ 	.word	0x0002d820
        /*0470*/ 	.short	0x0100
        /*0472*/ 	.byte	0x08
	.zero		1


	//   ....[2]....
        /*0474*/ 	.word	0x00000280
        /*0478*/ 	.word	0x000000ff
        /*047c*/ 	.word	0x0002d830
        /*0480*/ 	.short	0x0100
        /*0482*/ 	.byte	0x08
	.zero		1


	//   ....[3]....
        /*0484*/ 	.word	0x00000290
        /*0488*/ 	.word	0x000000ff
        /*048c*/ 	.word	0x0002d840
        /*0490*/ 	.short	0x0100
        /*0492*/ 	.byte	0x08
	.zero		1


	//   ....[4]....
        /*0494*/ 	.word	0x000002a0
        /*0498*/ 	.word	0x000000ff
        /*049c*/ 	.word	0x0002d838
        /*04a0*/ 	.short	0x0100
        /*04a2*/ 	.byte	0x08
	.zero		1


	//   ....[5]....
        /*04a4*/ 	.word	0x000002b0
        /*04a8*/ 	.word	0x000000ff
        /*04ac*/ 	.word	0x0002d848
        /*04b0*/ 	.short	0x0100
        /*04b2*/ 	.byte	0x08
	.zero		1


	//   ....[6]....
        /*04b4*/ 	.word	0x000003e0
        /*04b8*/ 	.word	0x000000ff
        /*04bc*/ 	.word	0x0002d850
        /*04c0*/ 	.short	0x0100
        /*04c2*/ 	.byte	0x08
	.zero		1


	//   ....[7]....
        /*04c4*/ 	.word	0x000003f0
        /*04c8*/ 	.word	0x000000ff
        /*04cc*/ 	.word	0x0002d860
        /*04d0*/ 	.short	0x0100
        /*04d2*/ 	.byte	0x08
	.zero		1


	//   ....[8]....
        /*04d4*/ 	.word	0x00000400
        /*04d8*/ 	.word	0x000000ff
        /*04dc*/ 	.word	0x0002d858
        /*04e0*/ 	.short	0x0100
        /*04e2*/ 	.byte	0x08
	.zero		1


	//   ....[9]....
        /*04e4*/ 	.word	0x00000410
        /*04e8*/ 	.word	0x000000ff
        /*04ec*/ 	.word	0x0002d868
        /*04f0*/ 	.short	0x0100
        /*04f2*/ 	.byte	0x08
	.zero		1


	//   ....[10]....
        /*04f4*/ 	.word	0x00000500
        /*04f8*/ 	.word	0x000000ff
        /*04fc*/ 	.word	0x0002d870
        /*0500*/ 	.short	0x0100
        /*0502*/ 	.byte	0x06
	.zero		1


	//   ....[11]....
        /*0504*/ 	.word	0x00000510
        /*0508*/ 	.word	0x000000ff
        /*050c*/ 	.word	0x0002d880
        /*0510*/ 	.short	0x0100
        /*0512*/ 	.byte	0x06
	.zero		1


	//   ....[12]....
        /*0514*/ 	.word	0x00000520
        /*0518*/ 	.word	0x000000ff
        /*051c*/ 	.word	0x0002d878
        /*0520*/ 	.short	0x0100
        /*0522*/ 	.byte	0x06
	.zero		1


	//   ....[13]....
        /*0524*/ 	.word	0x00000530
        /*0528*/ 	.word	0x000000ff
        /*052c*/ 	.word	0x0002d888
        /*0530*/ 	.short	0x0100
        /*0532*/ 	.byte	0x06
	.zero		1


	//   ....[14]....
        /*0534*/ 	.word	0x00000660
        /*0538*/ 	.word	0x000000ff
        /*053c*/ 	.word	0x0002d890
        /*0540*/ 	.short	0x0100
        /*0542*/ 	.byte	0x08
	.zero		1


	//   ....[15]....
        /*0544*/ 	.word	0x00000670
        /*0548*/ 	.word	0x000000ff
        /*054c*/ 	.word	0x0002d8a0
        /*0550*/ 	.short	0x0100
        /*0552*/ 	.byte	0x08
	.zero		1


	//   ....[16]....
        /*0554*/ 	.word	0x00000680
        /*0558*/ 	.word	0x000000ff
        /*055c*/ 	.word	0x0002d898
        /*0560*/ 	.short	0x0100
        /*0562*/ 	.byte	0x08
	.zero		1


	//   ....[17]....
        /*0564*/ 	.word	0x00000690
        /*0568*/ 	.word	0x000000ff
        /*056c*/ 	.word	0x0002d8a8
        /*0570*/ 	.short	0x0100
        /*0572*/ 	.byte	0x08
	.zero		1


	//   ....[18]....
        /*0574*/ 	.word	0x000007d0
        /*0578*/ 	.word	0x000000ff
        /*057c*/ 	.word	0x0002d8b0
        /*0580*/ 	.short	0x0100
        /*0582*/ 	.byte	0x08
	.zero		1


	//   ....[19]....
        /*0584*/ 	.word	0x000007e0
        /*0588*/ 	.word	0x000000ff
        /*058c*/ 	.word	0x0002d8c0
        /*0590*/ 	.short	0x0100
        /*0592*/ 	.byte	0x08
	.zero		1


	//   ....[20]....
        /*0594*/ 	.word	0x000007f0
        /*0598*/ 	.word	0x000000ff
        /*059c*/ 	.word	0x0002d8b8
        /*05a0*/ 	.short	0x0100
        /*05a2*/ 	.byte	0x08
	.zero		1


	//   ....[21]....
        /*05a4*/ 	.word	0x00000800
        /*05a8*/ 	.word	0x000000ff
        /*05ac*/ 	.word	0x0002d8c8
        /*05b0*/ 	.short	0x0100
        /*05b2*/ 	.byte	0x08
	.zero		1


	//   ....[22]....
        /*05b4*/ 	.word	0x000011b0
        /*05b8*/ 	.word	0x000000ff
        /*05bc*/ 	.word	0x0002d800
        /*05c0*/ 	.short	0x010a
        /*05c2*/ 	.byte	0x2a
	.zero		1


	//   ....[23]....
        /*05c4*/ 	.word	0x00001220
        /*05c8*/ 	.word	0x000000ff
        /*05cc*/ 	.word	0x0002d830
        /*05d0*/ 	.short	0x010a
        /*05d2*/ 	.byte	0x2a
	.zero		1


	//   ....[24]....
        /*05d4*/ 	.word	0x00001260
        /*05d8*/ 	.word	0x000000ff
        /*05dc*/ 	.word	0x0002d830
        /*05e0*/ 	.short	0x010a
        /*05e2*/ 	.byte	0x2a
	.zero		1


	//   ....[25]....
        /*05e4*/ 	.word	0x00001750
        /*05e8*/ 	.word	0x000000ff
        /*05ec*/ 	.word	0x00000000
        /*05f0*/ 	.short	0x0101
        /*05f2*/ 	.byte	0x07
	.zero		1


	//   ....[26]....
        /*05f4*/ 	.word	0x00003920
        /*05f8*/ 	.word	0x000000ff
        /*05fc*/ 	.word	0x0002d830
        /*0600*/ 	.short	0x010a
        /*0602*/ 	.byte	0x0a
	.zero		1


	//   ....[27]....
        /*0604*/ 	.word	0x00003960
        /*0608*/ 	.word	0x000000ff
        /*060c*/ 	.word	0x0002d830
        /*0610*/ 	.short	0x010a
        /*0612*/ 	.byte	0x0a
	.zero		1


	//   ....[28]....
        /*0614*/ 	.word	0x00003c40
        /*0618*/ 	.word	0x000000ff
        /*061c*/ 	.word	0x0002d850
        /*0620*/ 	.short	0x010a
        /*0622*/ 	.byte	0x0a
	.zero		1


	//   ....[29]....
        /*0624*/ 	.word	0x00003c80
        /*0628*/ 	.word	0x000000ff
        /*062c*/ 	.word	0x0002d850
        /*0630*/ 	.short	0x010a
        /*0632*/ 	.byte	0x0a
	.zero		1


	//   ....[30]....
        /*0634*/ 	.word	0x00004570
        /*0638*/ 	.word	0x000000ff
        /*063c*/ 	.word	0x00000000
        /*0640*/ 	.short	0x0101
        /*0642*/ 	.byte	0x0a
	.zero		1


	//   ....[31]....
        /*0644*/ 	.word	0x00005370
        /*0648*/ 	.word	0x000000ff
        /*064c*/ 	.word	0x00000000
        /*0650*/ 	.short	0x0101
        /*0652*/ 	.byte	0x07
	.zero		1


	//   ....[32]....
        /*0654*/ 	.word	0x00005980
        /*0658*/ 	.word	0x000000ff
        /*065c*/ 	.word	0x0002d850
        /*0660*/ 	.short	0x010a
        /*0662*/ 	.byte	0x06
	.zero		1


	//   ....[33]....
        /*0664*/ 	.word	0x000059c0
        /*0668*/ 	.word	0x000000ff
        /*066c*/ 	.word	0x0002d850
        /*0670*/ 	.short	0x010a
        /*0672*/ 	.byte	0x06
	.zero		1


	//   ....[34]....
        /*0674*/ 	.word	0x00006060
        /*0678*/ 	.word	0x000000ff
        /*067c*/ 	.word	0x00000000
        /*0680*/ 	.short	0x0101
        /*0682*/ 	.byte	0x06
	.zero		1


	//   ....[35]....
        /*0684*/ 	.word	0x00006b70
        /*0688*/ 	.word	0x000000ff
        /*068c*/ 	.word	0x00000000
        /*0690*/ 	.short	0x0101
        /*0692*/ 	.byte	0x04
	.zero		1


	//   ....[36]....
        /*0694*/ 	.word	0x000087d0
        /*0698*/ 	.word	0x000000ff
        /*069c*/ 	.word	0x0002d840
        /*06a0*/ 	.short	0x010a
        /*06a2*/ 	.byte	0x2d
	.zero		1


	//   ....[37]....
        /*06a4*/ 	.word	0x00008e00
        /*06a8*/ 	.word	0x000000ff
        /*06ac*/ 	.word	0x0002d830
        /*06b0*/ 	.short	0x0107
        /*06b2*/ 	.byte	0x2d
	.zero		1


	//   ....[38]....
        /*06b4*/ 	.word	0x00008e90
        /*06b8*/ 	.word	0x000000ff
        /*06bc*/ 	.word	0x0002d830
        /*06c0*/ 	.short	0x0101
        /*06c2*/ 	.byte	0x2d
	.zero		1


	//   ....[39]....
        /*06c4*/ 	.word	0x00009950
        /*06c8*/ 	.word	0x000000ff
        /*06cc*/ 	.word	0x0002d800
        /*06d0*/ 	.short	0x0107
        /*06d2*/ 	.byte	0x2d
	.zero		1


	//   ....[40]....
        /*06d4*/ 	.word	0x000099b0
        /*06d8*/ 	.word	0x000000ff
        /*06dc*/ 	.word	0x0002d800
        /*06e0*/ 	.short	0x0101
        /*06e2*/ 	.byte	0x2d
	.zero		1


	//   ....[41]....
        /*06e4*/ 	.word	0x000099c0
        /*06e8*/ 	.word	0x000000ff
        /*06ec*/ 	.word	0x0002d820
        /*06f0*/ 	.short	0x010a
        /*06f2*/ 	.byte	0x2d
	.zero		1


	//   ....[42]....
        /*06f4*/ 	.word	0x00009e30
        /*06f8*/ 	.word	0x00000007
        /*06fc*/ 	.word	0x0002d840
        /*0700*/ 	.short	0x010a
        /*0702*/ 	.byte	0x3f
	.zero		1


	//   ....[43]....
        /*0704*/ 	.word	0x0000a2a0
        /*0708*/ 	.word	0x00000007
        /*070c*/ 	.word	0x0002d830
        /*0710*/ 	.short	0x0107
        /*0712*/ 	.byte	0x3f
	.zero		1


	//   ....[44]....
        /*0714*/ 	.word	0x0000a370
        /*0718*/ 	.word	0x00000007
        /*071c*/ 	.word	0x0002d830
        /*0720*/ 	.short	0x0101
        /*0722*/ 	.byte	0x3f
	.zero		1


	//   ....[45]....
        /*0724*/ 	.word	0x0000a3d0
        /*0728*/ 	.word	0x00000007
        /*072c*/ 	.word	0x0002d860
        /*0730*/ 	.short	0x010a
        /*0732*/ 	.byte	0x3f
	.zero		1


	//   ....[46]....
        /*0734*/ 	.word	0x0000a730
        /*0738*/ 	.word	0x00000007
        /*073c*/ 	.word	0x0002d850
        /*0740*/ 	.short	0x0107
        /*0742*/ 	.byte	0x3f
	.zero		1


	//   ....[47]....
        /*0744*/ 	.word	0x0000a8a0
        /*0748*/ 	.word	0x00000007
        /*074c*/ 	.word	0x0002d850
        /*0750*/ 	.short	0x0101
        /*0752*/ 	.byte	0x3f
	.zero		1


	//   ....[48]....
        /*0754*/ 	.word	0x0000aa60
        /*0758*/ 	.word	0x00000000
        /*075c*/ 	.word	0x0002d860
        /*0760*/ 	.short	0x010a
        /*0762*/ 	.byte	0x3f
	.zero		1


	//   ....[49]....
        /*0764*/ 	.word	0x0000aeb0
        /*0768*/ 	.word	0x00000000
        /*076c*/ 	.word	0x0002d850
        /*0770*/ 	.short	0x0107
        /*0772*/ 	.byte	0x3f
	.zero		1


	//   ....[50]....
        /*0774*/ 	.word	0x0000af90
        /*0778*/ 	.word	0x00000000
        /*077c*/ 	.word	0x0002d850
        /*0780*/ 	.short	0x0101
        /*0782*/ 	.byte	0x3f
	.zero		1


	//   ....[51]....
        /*0784*/ 	.word	0x0000b020
        /*0788*/ 	.word	0x00000007
        /*078c*/ 	.word	0x0002d820
        /*0790*/ 	.short	0x010a
        /*0792*/ 	.byte	0x3f
	.zero		1


	//   ....[52]....
        /*0794*/ 	.word	0x0000b180
        /*0798*/ 	.word	0x00000005
        /*079c*/ 	.word	0x0002d840
        /*07a0*/ 	.short	0x010a
        /*07a2*/ 	.byte	0x3f
	.zero		1


	//   ....[53]....
        /*07a4*/ 	.word	0x0000b220
        /*07a8*/ 	.word	0x00000003
        /*07ac*/ 	.word	0x0002d840
        /*07b0*/ 	.short	0x010a
        /*07b2*/ 	.byte	0x3f
	.zero		1


	//   ....[54]....
        /*07b4*/ 	.word	0x0000b260
        /*07b8*/ 	.word	0x00000005
        /*07bc*/ 	.word	0x0002d860
        /*07c0*/ 	.short	0x010a
        /*07c2*/ 	.byte	0x3f
	.zero		1


	//   ....[55]....
        /*07c4*/ 	.word	0x0000b2a0
        /*07c8*/ 	.word	0x00000003
        /*07cc*/ 	.word	0x0002d860
        /*07d0*/ 	.short	0x010a
        /*07d2*/ 	.byte	0x3f
	.zero		1


	//   ....[56]....
        /*07d4*/ 	.word	0x0000b310
        /*07d8*/ 	.word	0x00000003
        /*07dc*/ 	.word	0x0002d800
        /*07e0*/ 	.short	0x010a
        /*07e2*/ 	.byte	0x3f
	.zero		1


	//   ....[57]....
        /*07e4*/ 	.word	0x0000b370
        /*07e8*/ 	.word	0x00000003
        /*07ec*/ 	.word	0x0002d830
        /*07f0*/ 	.short	0x010a
        /*07f2*/ 	.byte	0x3f
	.zero		1


	//   ....[58]....
        /*07f4*/ 	.word	0x0000b3d0
        /*07f8*/ 	.word	0x0000000b
        /*07fc*/ 	.word	0x0002d830
        /*0800*/ 	.short	0x010a
        /*0802*/ 	.byte	0x3f
	.zero		1


	//   ....[59]....
        /*0804*/ 	.word	0x0000b430
        /*0808*/ 	.word	0x0000000b
        /*080c*/ 	.word	0x0002d850
        /*0810*/ 	.short	0x010a
        /*0812*/ 	.byte	0x3f
	.zero		1


	//   ....[60]....
        /*0814*/ 	.word	0x0000b490
        /*0818*/ 	.word	0x00000003
        /*081c*/ 	.word	0x0002d850
        /*0820*/ 	.short	0x010a
        /*0822*/ 	.byte	0x3f
	.zero		1


	//   ....[61]....
        /*0824*/ 	.word	0x0000b570
        /*0828*/ 	.word	0x00000002
        /*082c*/ 	.word	0x0002d840
        /*0830*/ 	.short	0x010a
        /*0832*/ 	.byte	0x3f
	.zero		1


	//   ....[62]....
        /*0834*/ 	.word	0x0000c310
        /*0838*/ 	.word	0x00000003
        /*083c*/ 	.word	0x0002d820
        /*0840*/ 	.short	0x010a
        /*0842*/ 	.byte	0x3f
	.zero		1


	//   ....[63]....
        /*0844*/ 	.word	0x0000c360
        /*0848*/ 	.word	0x00000007
        /*084c*/ 	.word	0x0002d840
        /*0850*/ 	.short	0x010a
        /*0852*/ 	.byte	0x3f
	.zero		1


	//   ....[64]....
        /*0854*/ 	.word	0x0000c900
        /*0858*/ 	.word	0x00000007
        /*085c*/ 	.word	0x0002d860
        /*0860*/ 	.short	0x010a
        /*0862*/ 	.byte	0x3f
	.zero		1


	//   ....[65]....
        /*0864*/ 	.word	0x0000cea0
        /*0868*/ 	.word	0x00000000
        /*086c*/ 	.word	0x0002d860
        /*0870*/ 	.short	0x010a
        /*0872*/ 	.byte	0x3f
	.zero		1


	//   ....[66]....
        /*0874*/ 	.word	0x0000d4e0
        /*0878*/ 	.word	0x00000007
        /*087c*/ 	.word	0x0002d820
        /*0880*/ 	.short	0x010a
        /*0882*/ 	.byte	0x3f
	.zero		1


	//   ....[67]....
        /*0884*/ 	.word	0x0000d680
        /*0888*/ 	.word	0x00000005
        /*088c*/ 	.word	0x0002d840
        /*0890*/ 	.short	0x010a
        /*0892*/ 	.byte	0x3f
	.zero		1


	//   ....[68]....
        /*0894*/ 	.word	0x0000d6d0
        /*0898*/ 	.word	0x00000003
        /*089c*/ 	.word	0x0002d840
        /*08a0*/ 	.short	0x010a
        /*08a2*/ 	.byte	0x3f
	.zero		1


	//   ....[69]....
        /*08a4*/ 	.word	0x0000d720
        /*08a8*/ 	.word	0x00000005
        /*08ac*/ 	.word	0x0002d860
        /*08b0*/ 	.short	0x010a
        /*08b2*/ 	.byte	0x3f
	.zero		1


	//----- nvinfo : EIATTR_NUM_MBARRIERS
	.align		4
.L_1113:
        /*08b4*/ 	.byte	0x03, 0x38
        /*08b6*/ 	.short	0x0016


	//----- nvinfo : EIATTR_EXIT_INSTR_OFFSETS
	.align		4
        /*08b8*/ 	.byte	0x04, 0x1c
        /*08ba*/ 	.short	(.L_1115 - .L_1114)


	//   ....[0]....
.L_1114:
        /*08bc*/ 	.word	0x0000b2f0


	//----- nvinfo : EIATTR_MAX_THREADS
	.align		4
.L_1115:
        /*08c0*/ 	.byte	0x04, 0x05
        /*08c2*/ 	.short	(.L_1117 - .L_1116)
.L_1116:
        /*08c4*/ 	.word	0x00000200
        /*08c8*/ 	.word	0x00000001
        /*08cc*/ 	.word	0x00000001


	//----- nvinfo : EIATTR_CRS_STACK_SIZE
	.align		4
.L_1117:
        /*08d0*/ 	.byte	0x04, 0x1e
        /*08d2*/ 	.short	(.L_1119 - .L_1118)
.L_1118:
        /*08d4*/ 	.word	0x00000000


	//----- nvinfo : EIATTR_CBANK_PARAM_SIZE
	.align		4
.L_1119:
        /*08d8*/ 	.byte	0x03, 0x19
        /*08da*/ 	.short	0x0a70


	//----- nvinfo : EIATTR_PARAM_CBANK
	.align		4
        /*08dc*/ 	.byte	0x04, 0x0a
        /*08de*/ 	.short	(.L_1121 - .L_1120)
	.align		4
.L_1120:
        /*08e0*/ 	.word	index@(.nv.constant0._ZN7cutlass13device_kernelIN5flash11enable_sm90INS1_16FlashAttnFwdSm90INS1_25CollectiveMainloopFwdSm90ILi2EN4cute5tupleIJNS5_1CILi1EEES8_S8_EEENS6_IJNS7_ILi192EEENS7_ILi128EEENS7_ILi96EEEEEELi96ENS_6half_tEfNS_4arch4Sm90ELb0ELb0ELb0ELb0ELb1ELb0ELb0ELb0ELb1ELb1ELb1ELb0EEENS1_21CollectiveEpilogueFwdINS6_IJSA_SC_SB_EEES9_SE_SG_Li384ELb0ELb1ELb1ELb0EEENS1_19SingleTileSchedulerILb0ELb1ELb1ELi192EEEEEEEEEvNT_6ParamsE)
        /*08e4*/ 	.short	0x0210
        /*08e6*/ 	.short	0x0a70


	//----- nvinfo : EIATTR_SW_WAR
	.align		4
.L_1121:
        /*08e8*/ 	.byte	0x04, 0x36
        /*08ea*/ 	.short	(.L_1123 - .L_1122)
.L_1122:
        /*08ec*/ 	.word	0x00000008
.L_1123:


//--------------------- .nv.info._ZN7cutlass13device_kernelIN5flash11enable_sm90INS1_16FlashAttnFwdSm90INS1_25CollectiveMainloopFwdSm90ILi2EN4cute5tupleIJNS5_1CILi1EEES8_S8_EEENS6_IJNS7_ILi192EEENS7_ILi128EEENS7_ILi96EEEEEELi96ENS_6half_tEfNS_4arch4Sm90ELb0ELb0ELb0ELb1ELb1ELb0ELb0ELb0ELb1ELb1ELb1ELb0EEENS1_21CollectiveEpilogueFwdINS6_IJSA_SC_SB_EEES9_SE_SG_Li384ELb1ELb1ELb1ELb0EEENS1_36VarlenDynamicPersistentTileSchedulerILi192ELi128ELi384ELi128ELb1ELb1ELb1ELb0ELb1ELb1EEEEEEEEEvNT_6ParamsE --------------------------
	.section	.nv.info._ZN7cutlass13device_kernelIN5flash11enable_sm90INS1_16FlashAttnFwdSm90INS1_25CollectiveMainloopFwdSm90ILi2EN4cute5tupleIJNS5_1CILi1EEES8_S8_EEENS6_IJNS7_ILi192EEENS7_ILi128EEENS7_ILi96EEEEEELi96ENS_6half_tEfNS_4arch4Sm90ELb0ELb0ELb0ELb1ELb1ELb0ELb0ELb0ELb1ELb1ELb1ELb0EEENS1_21CollectiveEpilogueFwdINS6_IJSA_SC_SB_EEES9_SE_SG_Li384ELb1ELb1ELb1ELb0EEENS1_36VarlenDynamicPersistentTileSchedulerILi192ELi128ELi384ELi128ELb1ELb1ELb1ELb0ELb1ELb1EEEEEEEEEvNT_6ParamsE,"",@"SHT_CUDA_INFO"
	.sectionflags	@""
	.align	4


	//----- nvinfo : EIATTR_CUDA_API_VERSION
	.align		4
        /*0000*/ 	.byte	0x04, 0x37
        /*0002*/ 	.short	(.L_1125 - .L_1124)
.L_1124:
        /*0004*/ 	.word	0x00000082


	//----- nvinfo : EIATTR_KPARAM_INFO
	.align		4
.L_1125:
        /*0008*/ 	.byte	0x04, 0x17
        /*000a*/ 	.short	(.L_1127 - .L_1126)
.L_1126:
        /*000c*/ 	.word	0x00000000
        /*0010*/ 	.short	0x0000
        /*0012*/ 	.short	0x0070
        /*0014*/ 	.byte	0x00, 0xf0, 0x01, 0x2a


	//----- nvinfo : EIATTR_SPARSE_MMA_MASK
	.align		4
.L_1127:
        /*0018*/ 	.byte	0x03, 0x50
        /*001a*/ 	.short	0x0000


	//----- nvinfo : EIATTR_MAXREG_COUNT
	.align		4
        /*001c*/ 	.byte	0x03, 0x1b
        /*001e*/ 	.short	0x0080


	//----- nvinfo : EIATTR_NUM_BARRIERS
	.align		4
        /*0020*/ 	.byte	0x02, 0x4c
        /*0022*/ 	.byte	0x10
	.zero		1


	//----- nvinfo : EIATTR_EXTERNS
	.align		4
        /*0024*/ 	.byte	0x04, 0x0f
        /*0026*/ 	.short	(.L_1129 - .L_1128)


	//   ....[0]....
	.align		4
.L_1128:
        /*0028*/ 	.word	index@(__assertfail)


	//----- nvinfo : EIATTR_ANNOTATIONS
	.align		4
.L_1129:
        /*002c*/ 	.byte	0x04, 0x55
        /*002e*/ 	.short	(.L_1131 - .L_1130)


	//   ....[0]....
.L_1130:
        /* <DEDUP_REMOVED lines=36> */


	//----- nvinfo : EIATTR_MERCURY_ISA_VERSION
	.align		4
.L_1131:
        /*0258*/ 	.byte	0x03, 0x5f
        /*025a*/ 	.short	0x0101


	//----- nvinfo : EIATTR_UNUSED_LOAD_BYTE_OFFSET
	.align		4
        /*025c*/ 	.byte	0x04, 0x44
        /*025e*/ 	.short	(.L_1133 - .L_1132)


	//   ....[0]....
.L_1132:
        /*0260*/ 	.word	0x00000970
        /*0264*/ 	.word	0x0000fff0


	//   ....[1]....
        /*0268*/ 	.word	0x00006810
        /*026c*/ 	.word	0x0000fff0


	//----- nvinfo : EIATTR_INT_WARP_WIDE_INSTR_OFFSETS
	.align		4
.L_1133:
        /*0270*/ 	.byte	0x04, 0x31
        /*0272*/ 	.short	(.L_1135 - .L_1134)


	//   ....[0]....
.L_1134:
        /*0274*/ 	.word	0x000000c0


	//   ....[1]....
        /*0278*/ 	.word	0x000000d0


	//   ....[2]....
        /*027c*/ 	.word	0x00000170


	//   ....[3]....
        /*0280*/ 	.word	0x0000a4f0


	//   ....[4]....
        /*0284*/ 	.word	0x0000a580


	//   ....[5]....
        /*0288*/ 	.word	0x0000d230


	//   ....[6]....
        /*028c*/ 	.word	0x0000d2c0


	//----- nvinfo : EIATTR_COOP_GROUP_MASK_REGIDS
	.align		4
.L_1135:
        /*0290*/ 	.byte	0x04, 0x29
        /*0292*/ 	.short	(.L_1137 - .L_1136)


	//   ....[0]....
.L_1136:
        /*0294*/ 	.word	0xffffffff


	//   ....[1]....
        /*0298*/ 	.word	0xffffffff


	//   ....[2]....
        /*029c*/ 	.word	0xffffffff


	//   ....[3]....
        /*02a0*/ 	.word	0xffffffff


	//   ....[4]....
        /*02a4*/ 	.word	0xffffffff


	//   ....[5]....
        /*02a8*/ 	.word	0xffffffff


	//   ....[6]....
        /*02ac*/ 	.word	0xffffffff


	//   ....[7]....
        /*02b0*/ 	.word	0xffffffff


	//   ....[8]....
        /*02b4*/ 	.word	0xffffffff


	//   ....[9]....
        /*02b8*/ 	.word	0xffffffff


	//   ....[10]....
        /*02bc*/ 	.word	0xffffffff


	//   ....[11]....
        /*02c0*/ 	.word	0xffffffff


	//   ....[12]....
        /*02c4*/ 	.word	0xffffffff


	//   ....[13]....
        /*02c8*/ 	.word	0xffffffff


	//   ....[14]....
        /*02cc*/ 	.word	0xffffffff


	//   ....[15]....
        /*02d0*/ 	.word	0xffffffff


	//   ....[16]....
        /*02d4*/ 	.word	0xffffffff


	//   ....[17]....
        /*02d8*/ 	.word	0xffffffff


	//   ....[18]....
        /*02dc*/ 	.word	0xffffffff


	//   ....[19]....
        /*02e0*/ 	.word	0xffffffff


	//   ....[20]....
        /*02e4*/ 	.word	0xffffffff


	//   ....[21]....
        /*02e8*/ 	.word	0xffffffff


	//   ....[22]....
        /*02ec*/ 	.word	0xffffffff


	//   ....[23]....
        /*02f0*/ 	.word	0xffffffff


	//   ....[24]....
        /*02f4*/ 	.word	0xffffffff


	//   ....[25]....
        /*02f8*/ 	.word	0xffffffff


	//   ....[26]....
        /*02fc*/ 	.word	0xffffffff


	//   ....[27]....
        /*0300*/ 	.word	0xffffffff


	//   ....[28]....
        /*0304*/ 	.word	0xffffffff


	//   ....[29]....
        /*0308*/ 	.word	0xffffffff


	//   ....[30]....
        /*030c*/ 	.word	0xffffffff


	//   ....[31]....
        /*0310*/ 	.word	0xffffffff


	//   ....[32]....
        /*0314*/ 	.word	0xffffffff


	//   ....[33]....
        /*0318*/ 	.word	0xffffffff


	//   ....[34]....
        /*031c*/ 	.word	0xffffffff


	//   ....[35]....
        /*0320*/ 	.word	0xffffffff


	//   ....[36]....
        /*0324*/ 	.word	0xffffffff


	//   ....[37]....
        /*0328*/ 	.word	0xffffffff


	//   ....[38]....
        /*032c*/ 	.word	0xffffffff


	//   ....[39]....
        /*0330*/ 	.word	0xffffffff


	//   ....[40]....
        /*0334*/ 	.word	0xffffffff


	//   ....[41]....
        /*0338*/ 	.word	0xffffffff


	//   ....[42]....
        /*033c*/ 	.word	0xffffffff


	//   ....[43]....
        /*0340*/ 	.word	0xffffffff


	//   ....[44]....
        /*0344*/ 	.word	0xffffffff


	//   ....[45]....
        /*0348*/ 	.word	0xffffffff


	//   ....[46]....
        /*034c*/ 	.word	0xffffffff


	//   ....[47]....
        /*0350*/ 	.word	0xffffffff


	//   ....[48]....
        /*0354*/ 	.word	0xffffffff


	//   ....[49]....
        /*0358*/ 	.word	0xffffffff


	//   ....[50]....
        /*035c*/ 	.word	0xffffffff


	//   ....[51]....
        /*0360*/ 	.word	0xffffffff


	//   ....[52]....
        /*0364*/ 	.word	0xffffffff


	//   ....[53]....
        /*0368*/ 	.word	0xffffffff


	//   ....[54]....
        /*036c*/ 	.word	0xffffffff


	//   ....[55]....
        /*0370*/ 	.word	0xffffffff


	//   ....[56]....
        /*0374*/ 	.word	0xffffffff


	//   ....[57]....
        /*0378*/ 	.word	0xffffffff


	//   ....[58]....
        /*037c*/ 	.word	0xffffffff


	//   ....[59]....
        /*0380*/ 	.word	0xffffffff


	//   ....[60]....
        /*0384*/ 	.word	0xffffffff


	//   ....[61]....
        /*0388*/ 	.word	0xffffffff


	//   ....[62]....
        /*038c*/ 	.word	0xffffffff


	//   ....[63]....
        /*0390*/ 	.word	0xffffffff


	//   ....[64]....
        /*0394*/ 	.word	0xffffffff


	//   ....[65]....
        /*0398*/ 	.word	0xffffffff


	//   ....[66]....
        /*039c*/ 	.word	0xffffffff


	//   ....[67]....
        /*03a0*/ 	.word	0xffffffff


	//   ....[68]....
        /*03a4*/ 	.word	0xffffffff


	//   ....[69]....
        /*03a8*/ 	.word	0xffffffff


	//   ....[70]....
        /*03ac*/ 	.word	0xffffffff


	//   ....[71]....
        /*03b0*/ 	.word	0xffffffff


	//   ....[72]....
        /*03b4*/ 	.word	0xffffffff


	//   ....[73]....
        /*03b8*/ 	.word	0xffffffff


	//   ....[74]....
        /*03bc*/ 	.word	0xffffffff


	//   ....[75]....
        /*03c0*/ 	.word	0xffffffff


	//   ....[76]....
        /*03c4*/ 	.word	0xffffffff


	//   ....[77]....
        /*03c8*/ 	.word	0xffffffff


	//   ....[78]....
        /*03cc*/ 	.word	0xffffffff


	//   ....[79]....
        /*03d0*/ 	.word	0xffffffff


	//   ....[80]....
        /*03d4*/ 	.word	0xffffffff


	//   ....[81]....
        /*03d8*/ 	.word	0xffffffff


	//   ....[82]....
        /*03dc*/ 	.word	0xffffffff


	//   ....[83]....
        /*03e0*/ 	.word	0xffffffff


	//   ....[84]....
        /*03e4*/ 	.word	0xffffffff


	//   ....[85]....
        /*03e8*/ 	.word	0xffffffff


	//   ....[86]....
        /*03ec*/ 	.word	0xffffffff


	//   ....[87]....
        /*03f0*/ 	.word	0xffffffff


	//   ....[88]....
        /*03f4*/ 	.word	0xffffffff


	//   ....[89]....
        /*03f8*/ 	.word	0xffffffff


	//   ....[90]....
        /*03fc*/ 	.word	0xffffffff


	//   ....[91]....
        /*0400*/ 	.word	0xffffffff


	//   ....[92]....
        /*0404*/ 	.word	0xffffffff


	//   ....[93]....
        /*0408*/ 	.word	0xffffffff


	//   ....[94]....
        /*040c*/ 	.word	0xffffffff


	//   ....[95]....
        /*0410*/ 	.word	0xffffffff


	//   ....[96]....
        /*0414*/ 	.word	0xffffffff


	//   ....[97]....
        /*0418*/ 	.word	0xffffffff


	//   ....[98]....
        /*041c*/ 	.word	0xffffffff


	//   ....[99]....
        /*0420*/ 	.word	0xffffffff


	//   ....[100]....
        /*0424*/ 	.word	0xffffffff


	//   ....[101]....
        /*0428*/ 	.word	0xffffffff


	//   ....[102]....
        /*042c*/ 	.word	0xffffffff


	//   ....[103]....
        /*0430*/ 	.word	0xffffffff


	//   ....[104]....
        /*0434*/ 	.word	0xffffffff


	//   ....[105]....
        /*0438*/ 	.word	0xffffffff


	//   ....[106]....
        /*043c*/ 	.word	0xffffffff


	//   ....[107]....
        /*0440*/ 	.word	0xffffffff


	//   ....[108]....
        /*0444*/ 	.word	0xffffffff


	//   ....[109]....
        /*0448*/ 	.word	0xffffffff


	//   ....[110]....
        /*044c*/ 	.word	0xffffffff


	//   ....[111]....
        /*0450*/ 	.word	0xffffffff


	//   ....[112]....
        /*0454*/ 	.word	0xffffffff


	//   ....[113]....
        /*0458*/ 	.word	0xffffffff


	//   ....[114]....
        /*045c*/ 	.word	0xffffffff


	//   ....[115]....
        /*0460*/ 	.word	0xffffffff


	//   ....[116]....
        /*0464*/ 	.word	0xffffffff


	//   ....[117]....
        /*0468*/ 	.word	0x0500000f


	//   ....[118]....
        /*046c*/ 	.word	0x0500000f


	//   ....[119]....
        /*0470*/ 	.word	0x0500000f


	//   ....[120]....
        /*0474*/ 	.word	0x0500000f


	//   ....[121]....
        /*0478*/ 	.word	0x0500000f


	//   ....[122]....
        /*047c*/ 	.word	0x0500000f


	//   ....[123]....
        /*0480*/ 	.word	0x0500000f


	//   ....[124]....
        /*0484*/ 	.word	0x0500000f


	//   ....[125]....
        /*0488*/ 	.word	0x0500000f


	//   ....[126]....
        /*048c*/ 	.word	0x0500000f


	//   ....[127]....
        /*0490*/ 	.word	0x0500000f


	//   ....[128]....
        /*0494*/ 	.word	0x0500000f


	//   ....[129]....
        /*0498*/ 	.word	0x0500000f


	//   ....[130]....
        /*049c*/ 	.word	0x0500000f


	//   ....[131]....
        /*04a0*/ 	.word	0x0500000f


	//   ....[132]....
        /*04a4*/ 	.word	0x0500000f


	//   ....[133]....
        /*04a8*/ 	.word	0x0500000f


	//   ....[134]....
        /*04ac*/ 	.word	0x0500000f


	//   ....[135]....
        /*04b0*/ 	.word	0x0500000f


	//   ....[136]....
        /*04b4*/ 	.word	0x0500000f


	//   ....[137]....
        /*04b8*/ 	.word	0x0500000f


	//   ....[138]....
        /*04bc*/ 	.word	0x0500000f


	//   ....[139]....
        /*04c0*/ 	.word	0x0500000f


	//   ....[140]....
        /*04c4*/ 	.word	0x0500000f


	//   ....[141]....
        /*04c8*/ 	.word	0x0500000f


	//   ....[142]....
        /*04cc*/ 	.word	0x0500000f


	//   ....[143]....
        /*04d0*/ 	.word	0x0500000f


	//   ....[144]....
        /*04d4*/ 	.word	0x0500000f


	//   ....[145]....
        /*04d8*/ 	.word	0x0500000f


	//   ....[146]....
        /*04dc*/ 	.word	0x0500000f


	//   ....[147]....
        /*04e0*/ 	.word	0x0500000f


	//   ....[148]....
        /*04e4*/ 	.word	0x0500000f


	//   ....[149]....
        /*04e8*/ 	.word	0x0500000f


	//   ....[150]....
        /*04ec*/ 	.word	0x0500000f


	//   ....[151]....
        /*04f0*/ 	.word	0x0500000f


	//   ....[152]....
        /*04f4*/ 	.word	0x0500000f


	//   ....[153]....
        /*04f8*/ 	.word	0x0500000f


	//   ....[154]....
        /*04fc*/ 	.word	0x0500000f


	//   ....[155]....
        /*0500*/ 	.word	0x0500000f


	//   ....[156]....
        /*0504*/ 	.word	0x0500000f


	//   ....[157]....
        /*0508*/ 	.word	0x0500000f


	//   ....[158]....
        /*050c*/ 	.word	0x0500000f


	//   ....[159]....
        /*0510*/ 	.word	0x0500000f


	//   ....[160]....
        /*0514*/ 	.word	0x0500000f


	//   ....[161]....
        /*0518*/ 	.word	0x0500000f


	//   ....[162]....
        /*051c*/ 	.word	0x0500000f


	//   ....[163]....
        /*0520*/ 	.word	0x0500000f


	//   ....[164]....
        /*0524*/ 	.word	0x0500000f


	//   ....[165]....
        /*0528*/ 	.word	0x0500000f


	//   ....[166]....
        /*052c*/ 	.word	0x0500000f


	//   ....[167]....
        /*0530*/ 	.word	0x0500000f


	//   ....[168]....
        /*0534*/ 	.word	0x0500000f


	//   ....[169]....
        /*0538*/ 	.word	0x0500000f


	//   ....[170]....
        /*053c*/ 	.word	0x0500000f


	//   ....[171]....
        /*0540*/ 	.word	0x0500000f


	//   ....[172]....
        /*0544*/ 	.word	0x0500000f


	//   ....[173]....
        /*0548*/ 	.word	0x0500000f


	//   ....[174]....
        /*054c*/ 	.word	0x0500000f


	//   ....[175]....
        /*0550*/ 	.word	0x0500000f


	//   ....[176]....
        /*0554*/ 	.word	0x0500000f


	//   ....[177]....
        /*0558*/ 	.word	0x0500000f


	//   ....[178]....
        /*055c*/ 	.word	0x0500000f


	//   ....[179]....
        /*0560*/ 	.word	0x0500000f


	//   ....[180]....
        /*0564*/ 	.word	0x0500000f


	//----- nvinfo : EIATTR_COOP_GROUP_INSTR_OFFSETS
	.align		4
.L_1137:
        /*0568*/ 	.byte	0x04, 0x28
        /*056a*/ 	.short	(.L_1139 - .L_1138)


	//   ....[0]....
.L_1138:
        /*056c*/ 	.word	0x00000080


	//   ....[1]....
        /*0570*/ 	.word	0x000000b0


	//   ....[2]....
        /*0574*/ 	.word	0x000002d0


	//   ....[3]....
        /*0578*/ 	.word	0x00000430


	//   ....[4]....
        /*057c*/ 	.word	0x00000550


	//   ....[5]....
        /*0580*/ 	.word	0x000006b0


	//   ....[6]....
        /*0584*/ 	.word	0x00001780


	//   ....[7]....
        /*0588*/ 	.word	0x000026e0


	//   ....[8]....
        /*058c*/ 	.word	0x000027e0


	//   ....[9]....
        /*0590*/ 	.word	0x00002de0


	//   ....[10]....
        /*0594*/ 	.word	0x00002e40


	//   ....[11]....
        /*0598*/ 	.word	0x00003b40


	//   ....[12]....
        /*059c*/ 	.word	0x00004800


	//   ....[13]....
        /*05a0*/ 	.word	0x00004820


	//   ....[14]....
        /*05a4*/ 	.word	0x00004a50


	//   ....[15]....
        /*05a8*/ 	.word	0x00004a70


	//   ....[16]....
        /*05ac*/ 	.word	0x00005db0


	//   ....[17]....
        /*05b0*/ 	.word	0x00005eb0


	//   ....[18]....
        /*05b4*/ 	.word	0x00005f10


	//   ....[19]....
        /*05b8*/ 	.word	0x00005ff0


	//   ....[20]....
        /*05bc*/ 	.word	0x00006000


	//   ....[21]....
        /*05c0*/ 	.word	0x00007190


	//   ....[22]....
        /*05c4*/ 	.word	0x000071a0


	//   ....[23]....
        /*05c8*/ 	.word	0x000071b0


	//   ....[24]....
        /*05cc*/ 	.word	0x000071f0


	//   ....[25]....
        /*05d0*/ 	.word	0x000078a0


	//   ....[26]....
        /*05d4*/ 	.word	0x000078d0


	//   ....[27]....
        /*05d8*/ 	.word	0x000079f0


	//   ....[28]....
        /*05dc*/ 	.word	0x00007a10


	//   ....[29]....
        /*05e0*/ 	.word	0x00007e70


	//   ....[30]....
        /*05e4*/ 	.word	0x00007e80


	//   ....[31]....
        /*05e8*/ 	.word	0x000081b0


	//   ....[32]....
        /*05ec*/ 	.word	0x000081c0


	//   ....[33]....
        /*05f0*/ 	.word	0x00008d60


	//   ....[34]....
        /*05f4*/ 	.word	0x00008d70


	//   ....[35]....
        /*05f8*/ 	.word	0x00008e70


	//   ....[36]....
        /*05fc*/ 	.word	0x00008e90


	//   ....[37]....
        /*0600*/ 	.word	0x00009000


	//   ....[38]....
        /*0604*/ 	.word	0x00009210


	//   ....[39]....
        /*0608*/ 	.word	0x00009240


	//   ....[40]....
        /*060c*/ 	.word	0x00009270


	//   ....[41]....
        /*0610*/ 	.word	0x000092a0


	//   ....[42]....
        /*0614*/ 	.word	0x000092d0


	//   ....[43]....
        /*0618*/ 	.word	0x00009300


	//   ....[44]....
        /*061c*/ 	.word	0x00009470


	//   ....[45]....
        /*0620*/ 	.word	0x000094a0


	//   ....[46]....
        /*0624*/ 	.word	0x000094d0


	//   ....[47]....
        /*0628*/ 	.word	0x00009500


	//   ....[48]....
        /*062c*/ 	.word	0x00009530


	//   ....[49]....
        /*0630*/ 	.word	0x00009560


	//   ....[50]....
        /*0634*/ 	.word	0x000095f0


	//   ....[51]....
        /*0638*/ 	.word	0x00009620


	//   ....[52]....
        /*063c*/ 	.word	0x00009630


	//   ....[53]....
        /*0640*/ 	.word	0x000096d0


	//   ....[54]....
        /*0644*/ 	.word	0x0000b150


	//   ....[55]....
        /*0648*/ 	.word	0x0000b170


	//   ....[56]....
        /*064c*/ 	.word	0x0000b220


	//   ....[57]....
        /*0650*/ 	.word	0x0000b240


	//   ....[58]....
        /*0654*/ 	.word	0x0000b2e0


	//   ....[59]....
        /*0658*/ 	.word	0x0000b300


	//   ....[60]....
        /*065c*/ 	.word	0x0000b310


	//   ....[61]....
        /*0660*/ 	.word	0x0000b320


	//   ....[62]....
        /*0664*/ 	.word	0x0000bcb0


	//   ....[63]....
        /*0668*/ 	.word	0x0000bcd0


	//   ....[64]....
        /*066c*/ 	.word	0x0000bd30


	//   ....[65]....
        /*0670*/ 	.word	0x0000bd70


	//   ....[66]....
        /*0674*/ 	.word	0x0000bdd0


	//   ....[67]....
        /*0678*/ 	.word	0x0000be10


	//   ....[68]....
        /*067c*/ 	.word	0x0000be20


	//   ....[69]....
        /*0680*/ 	.word	0x0000be40


	//   ....[70]....
        /*0684*/ 	.word	0x0000bf10


	//   ....[71]....
        /*0688*/ 	.word	0x0000bf50


	//   ....[72]....
        /*068c*/ 	.word	0x0000bf60


	//   ....[73]....
        /*0690*/ 	.word	0x0000bf80


	//   ....[74]....
        /*0694*/ 	.word	0x0000c810


	//   ....[75]....
        /*0698*/ 	.word	0x0000c820


	//   ....[76]....
        /*069c*/ 	.word	0x0000c840


	//   ....[77]....
        /*06a0*/ 	.word	0x0000c8c0


	//   ....[78]....
        /*06a4*/ 	.word	0x0000c8d0


	//   ....[79]....
        /*06a8*/ 	.word	0x0000c930


	//   ....[80]....
        /*06ac*/ 	.word	0x0000c960


	//   ....[81]....
        /*06b0*/ 	.word	0x0000c9a0


	//   ....[82]....
        /*06b4*/ 	.word	0x0000cc90


	//   ....[83]....
        /*06b8*/ 	.word	0x0000ccb0


	//   ....[84]....
        /*06bc*/ 	.word	0x0000cd50


	//   ....[85]....
        /*06c0*/ 	.word	0x0000cd60


	//   ....[86]....
        /*06c4*/ 	.word	0x0000cdf0


	//   ....[87]....
        /*06c8*/ 	.word	0x0000ce00


	//   ....[88]....
        /*06cc*/ 	.word	0x0000ce10


	//   ....[89]....
        /*06d0*/ 	.word	0x0000cea0


	//   ....[90]....
        /*06d4*/ 	.word	0x0000d4b0


	//   ....[91]....
        /*06d8*/ 	.word	0x0000d4c0


	//   ....[92]....
        /*06dc*/ 	.word	0x0000d550


	//   ....[93]....
        /*06e0*/ 	.word	0x0000d5f0


	//   ....[94]....
        /*06e4*/ 	.word	0x0000d610


	//   ....[95]....
        /*06e8*/ 	.word	0x0000d690


	//   ....[96]....
        /*06ec*/ 	.word	0x0000d6b0


	//   ....[97]....
        /*06f0*/ 	.word	0x0000d6c0


	//   ....[98]....
        /*06f4*/ 	.word	0x0000dae0


	//   ....[99]....
        /*06f8*/ 	.word	0x0000db10


	//   ....[100]....
        /*06fc*/ 	.word	0x0000db80


	//   ....[101]....
        /*0700*/ 	.word	0x0000dbb0


	//   ....[102]....
        /*0704*/ 	.word	0x0000dbe0


	//   ....[103]....
        /*0708*/ 	.word	0x0000dc10


	//   ....[104]....
        /*070c*/ 	.word	0x0000dc40


	//   ....[105]....
        /*0710*/ 	.word	0x0000dc70


	//   ....[106]....
        /*0714*/ 	.word	0x0000de10


	//   ....[107]....
        /*0718*/ 	.word	0x0000de40


	//   ....[108]....
        /*071c*/ 	.word	0x0000de70


	//   ....[109]....
        /*0720*/ 	.word	0x0000dea0


	//   ....[110]....
        /*0724*/ 	.word	0x0000ded0


	//   ....[111]....
        /*0728*/ 	.word	0x0000df00


	//   ....[112]....
        /*072c*/ 	.word	0x0000dfc0


	//   ....[113]....
        /*0730*/ 	.word	0x0000dfe0


	//   ....[114]....
        /*0734*/ 	.word	0x0000dff0


	//   ....[115]....
        /*0738*/ 	.word	0x0000e050


	//   ....[116]....
        /*073c*/ 	.word	0x0000e670


	//   ....[117]....
        /*0740*/ 	.word	0x0000eb50


	//   ....[118]....
        /*0744*/ 	.word	0x0000ec40


	//   ....[119]....
        /*0748*/ 	.word	0x0000ece0


	//   ....[120]....
        /*074c*/ 	.word	0x0000ed40


	//   ....[121]....
        /*0750*/ 	.word	0x0000ee60


	//   ....[122]....
        /*0754*/ 	.word	0x0000eec0


	//   ....[123]....
        /*0758*/ 	.word	0x0000efd0


	//   ....[124]....
        /*075c*/ 	.word	0x0000f040


	//   ....[125]....
        /*0760*/ 	.word	0x0000f0e0


	//   ....[126]....
        /*0764*/ 	.word	0x0000f210


	//   ....[127]....
        /*0768*/ 	.word	0x0000f260


	//   ....[128]....
        /*076c*/ 	.word	0x0000f2d0


	//   ....[129]....
        /*0770*/ 	.word	0x0000f3c0


	//   ....[130]....
        /*0774*/ 	.word	0x0000f440


	//   ....[131]....
        /*0778*/ 	.word	0x0000f520


	//   ....[132]....
        /*077c*/ 	.word	0x0000f5a0


	//   ....[133]....
        /*0780*/ 	.word	0x0000f600


	//   ....[134]....
        /*0784*/ 	.word	0x0000f700


	//   ....[135]....
        /*0788*/ 	.word	0x0000f800


	//   ....[136]....
        /*078c*/ 	.word	0x0000f860


	//   ....[137]....
        /*0790*/ 	.word	0x0000f940


	//   ....[138]....
        /*0794*/ 	.word	0x0000fa80


	//   ....[139]....
        /*0798*/ 	.word	0x0000fb50


	//   ....[140]....
        /*079c*/ 	.word	0x0000fbe0


	//   ....[141]....
        /*07a0*/ 	.word	0x0000fcc0


	//   ....[142]....
        /*07a4*/ 	.word	0x0000fd20


	//   ....[143]....
        /*07a8*/ 	.word	0x0000fdf0


	//   ....[144]....
        /*07ac*/ 	.word	0x0000fe50


	//   ....[145]....
        /*07b0*/ 	.word	0x0000ff30


	//   ....[146]....
        /*07b4*/ 	.word	0x00010020


	//   ....[147]....
        /*07b8*/ 	.word	0x000100c0


	//   ....[148]....
        /*07bc*/ 	.word	0x00010120


	//   ....[149]....
        /*07c0*/ 	.word	0x00010220


	//   ....[150]....
        /*07c4*/ 	.word	0x00010280


	//   ....[151]....
        /*07c8*/ 	.word	0x00010380


	//   ....[152]....
        /*07cc*/ 	.word	0x000103e0


	//   ....[153]....
        /*07d0*/ 	.word	0x000104b0


	//   ....[154]....
        /*07d4*/ 	.word	0x00010600


	//   ....[155]....
        /*07d8*/ 	.word	0x000106b0


	//   ....[156]....
        /*07dc*/ 	.word	0x000107c0


	//   ....[157]....
        /*07e0*/ 	.word	0x000108a0


	//   ....[158]....
        /*07e4*/ 	.word	0x00010900


	//   ....[159]....
        /*07e8*/ 	.word	0x000109f0


	//   ....[160]....
        /*07ec*/ 	.word	0x00010a50


	//   ....[161]....
        /*07f0*/ 	.word	0x00010b30


	//   ....[162]....
        /*07f4*/ 	.word	0x00010bc0


	//   ....[163]....
        /*07f8*/ 	.word	0x00010c60


	//   ....[164]....
        /*07fc*/ 	.word	0x00010de0


	//   ....[165]....
        /*0800*/ 	.word	0x00010e50


	//   ....[166]....
        /*0804*/ 	.word	0x00010ec0


	//   ....[167]....
        /*0808*/ 	.word	0x00010f30


	//   ....[168]....
        /*080c*/ 	.word	0x00010fa0


	//   ....[169]....
        /*0810*/ 	.word	0x00011020


	//   ....[170]....
        /*0814*/ 	.word	0x000110a0


	//   ....[171]....
        /*0818*/ 	.word	0x00011130


	//   ....[172]....
        /*081c*/ 	.word	0x000111a0


	//   ....[173]....
        /*0820*/ 	.word	0x00011210


	//   ....[174]....
        /*0824*/ 	.word	0x00011280


	//   ....[175]....
        /*0828*/ 	.word	0x00011300


	//   ....[176]....
        /*082c*/ 	.word	0x00011370


	//   ....[177]....
        /*0830*/ 	.word	0x00011410


	//   ....[178]....
        /*0834*/ 	.word	0x00011460


	//   ....[179]....
        /*0838*/ 	.word	0x000114f0


	//   ....[180]....
        /*083c*/ 	.word	0x00011620


	//----- nvinfo : EIATTR_REG_RECONFIG
	.align		4
.L_1139:
        /*0840*/ 	.byte	0x01, 0x54
	.zero		2


	//----- nvinfo : EIATTR_SYSCALL_OFFSETS
	.align		4
        /*0844*/ 	.byte	0x04, 0x46
        /*0846*/ 	.short	(.L_1141 - .L_1140)


	//   ....[0]....
.L_1140:
        /*0848*/ 	.word	0x00001900


	//   ....[1]....
        /*084c*/ 	.word	0x0000a6e0


	//   ....[2]....
        /*0850*/ 	.word	0x0000a830


	//   ....[3]....
        /*0854*/ 	.word	0x0000a920


	//   ....[4]....
        /*0858*/ 	.word	0x0000b760


	//----- nvinfo : EIATTR_MBARRIER_INSTR_OFFSETS
	.align		4
.L_1141:
        /*085c*/ 	.byte	0x04, 0x39
        /*085e*/ 	.short	(.L_1143 - .L_1142)


	//   ....[0]....
.L_1142:
        /*0860*/ 	.word	0x00000180
        /*0864*/ 	.word	0x000000ff
        /*0868*/ 	.word	0x0002d800
        /*086c*/ 	.short	0x0100
        /*086e*/ 	.byte	0x08
	.zero		1


	//   ....[1]....
        /*0870*/ 	.word	0x00000190
        /*0874*/ 	.word	0x000000ff
        /*0878*/ 	.word	0x0002d820
        /*087c*/ 	.short	0x0100
        /*087e*/ 	.byte	0x08
	.zero		1


	//   ....[2]....
        /*0880*/ 	.word	0x00000280
        /*0884*/ 	.word	0x000000ff
        /*0888*/ 	.word	0x0002d830
        /*088c*/ 	.short	0x0100
        /*088e*/ 	.byte	0x08
	.zero		1


	//   ....[3]....
        /*0890*/ 	.word	0x00000290
        /*0894*/ 	.word	0x000000ff
        /*0898*/ 	.word	0x0002d840
        /*089c*/ 	.short	0x0100
        /*089e*/ 	.byte	0x08
	.zero		1


	//   ....[4]....
        /*08a0*/ 	.word	0x000002a0
        /*08a4*/ 	.word	0x000000ff
        /*08a8*/ 	.word	0x0002d838
        /*08ac*/ 	.short	0x0100
        /*08ae*/ 	.byte	0x08
	.zero		1


	//   ....[5]....
        /*08b0*/ 	.word	0x000002b0
        /*08b4*/ 	.word	0x000000ff
        /*08b8*/ 	.word	0x0002d848
        /*08bc*/ 	.short	0x0100
        /*08be*/ 	.byte	0x08
	.zero		1


	//   ....[6]....
        /*08c0*/ 	.word	0x000003e0
        /*08c4*/ 	.word	0x000000ff
        /*08c8*/ 	.word	0x0002d850
        /*08cc*/ 	.short	0x0100
        /*08ce*/ 	.byte	0x08
	.zero		1


	//   ....[7]....
        /*08d0*/ 	.word	0x000003f0
        /*08d4*/ 	.word	0x000000ff
        /*08d8*/ 	.word	0x0002d860
        /*08dc*/ 	.short	0x0100
        /*08de*/ 	.byte	0x08
	.zero		1


	//   ....[8]....
        /*08e0*/ 	.word	0x00000400
        /*08e4*/ 	.word	0x000000ff
        /*08e8*/ 	.word	0x0002d858
        /*08ec*/ 	.short	0x0100
        /*08ee*/ 	.byte	0x08
	.zero		1


	//   ....[9]....
        /*08f0*/ 	.word	0x00000410
        /*08f4*/ 	.word	0x000000ff
        /*08f8*/ 	.word	0x0002d868
        /*08fc*/ 	.short	0x0100
        /*08fe*/ 	.byte	0x08
	.zero		1


	//   ....[10]....
        /*0900*/ 	.word	0x00000500
        /*0904*/ 	.word	0x000000ff
        /*0908*/ 	.word	0x0002d870
        /*090c*/ 	.short	0x0100
        /*090e*/ 	.byte	0x06
	.zero		1


	//   ....[11]....
        /*0910*/ 	.word	0x00000510
        /*0914*/ 	.word	0x000000ff
        /*0918*/ 	.word	0x0002d880
        /*091c*/ 	.short	0x0100
        /*091e*/ 	.byte	0x06
	.zero		1


	//   ....[12]....
        /*0920*/ 	.word	0x00000520
        /*0924*/ 	.word	0x000000ff
        /*0928*/ 	.word	0x0002d878
        /*092c*/ 	.short	0x0100
        /*092e*/ 	.byte	0x06
	.zero		1


	//   ....[13]....
        /*0930*/ 	.word	0x00000530
        /*0934*/ 	.word	0x000000ff
        /*0938*/ 	.word	0x0002d888
        /*093c*/ 	.short	0x0100
        /*093e*/ 	.byte	0x06
	.zero		1


	//   ....[14]....
        /*0940*/ 	.word	0x00000660
        /*0944*/ 	.word	0x000000ff
        /*0948*/ 	.word	0x0002d890
        /*094c*/ 	.short	0x0100
        /*094e*/ 	.byte	0x08
	.zero		1


	//   ....[15]....
        /*0950*/ 	.word	0x00000670
        /*0954*/ 	.word	0x000000ff
        /*0958*/ 	.word	0x0002d8a0
        /*095c*/ 	.short	0x0100
        /*095e*/ 	.byte	0x08
	.zero		1


	//   ....[16]....
        /*0960*/ 	.word	0x00000680
        /*0964*/ 	.word	0x000000ff
        /*0968*/ 	.word	0x0002d898
        /*096c*/ 	.short	0x0100
        /*096e*/ 	.byte	0x08
	.zero		1


	//   ....[17]....
        /*0970*/ 	.word	0x00000690
        /*0974*/ 	.word	0x000000ff
        /*0978*/ 	.word	0x0002d8a8
        /*097c*/ 	.short	0x0100
        /*097e*/ 	.byte	0x08
	.zero		1


	//   ....[18]....
        /*0980*/ 	.word	0x000007c0
        /*0984*/ 	.word	0x000000ff
        /*0988*/ 	.word	0x0002d8b0
        /*098c*/ 	.short	0x0100
        /*098e*/ 	.byte	0x08
	.zero		1


	//   ....[19]....
        /*0990*/ 	.word	0x000007d0
        /*0994*/ 	.word	0x000000ff
        /*0998*/ 	.word	0x0002d8c0
        /*099c*/ 	.short	0x0100
        /*099e*/ 	.byte	0x08
	.zero		1


	//   ....[20]....
        /*09a0*/ 	.word	0x000007e0
        /*09a4*/ 	.word	0x000000ff
        /*09a8*/ 	.word	0x0002d8b8
        /*09ac*/ 	.short	0x0100
        /*09ae*/ 	.byte	0x08
	.zero		1


	//   ....[21]....
        /*09b0*/ 	.word	0x000007f0
        /*09b4*/ 	.word	0x000000ff
        /*09b8*/ 	.word	0x0002d8c8
        /*09bc*/ 	.short	0x0100
        /*09be*/ 	.byte	0x08
	.zero		1


	//   ....[22]....
        /*09c0*/ 	.word	0x00001970
        /*09c4*/ 	.word	0x000000ff
        /*09c8*/ 	.word	0x0002d800
        /*09cc*/ 	.short	0x010a
        /*09ce*/ 	.byte	0x28
	.zero		1


	//   ....[23]....
        /*09d0*/ 	.word	0x000019e0
        /*09d4*/ 	.word	0x00000005
        /*09d8*/ 	.word	0x0002d830
        /*09dc*/ 	.short	0x010a
        /*09de*/ 	.byte	0x3f
	.zero		1


	//   ....[24]....
        /*09e0*/ 	.word	0x00001a30
        /*09e4*/ 	.word	0x00000005
        /*09e8*/ 	.word	0x0002d830
        /*09ec*/ 	.short	0x010a
        /*09ee*/ 	.byte	0x3f
	.zero		1


	//   ....[25]....
        /*09f0*/ 	.word	0x00002820
        /*09f4*/ 	.word	0x000000ff
        /*09f8*/ 	.word	0x00000000
        /*09fc*/ 	.short	0x0101
        /*09fe*/ 	.byte	0x06
	.zero		1


	//   ....[26]....
        /*0a00*/ 	.word	0x00003de0
        /*0a04*/ 	.word	0x000000ff
        /*0a08*/ 	.word	0x0002d830
        /*0a0c*/ 	.short	0x010a
        /*0a0e*/ 	.byte	0x07
	.zero		1


	//   ....[27]....
        /*0a10*/ 	.word	0x00003e20
        /*0a14*/ 	.word	0x000000ff
        /*0a18*/ 	.word	0x0002d830
        /*0a1c*/ 	.short	0x010a
        /*0a1e*/ 	.byte	0x07
	.zero		1


	//   ....[28]....
        /*0a20*/ 	.word	0x00004100
        /*0a24*/ 	.word	0x000000ff
        /*0a28*/ 	.word	0x0002d850
        /*0a2c*/ 	.short	0x010a
        /*0a2e*/ 	.byte	0x07
	.zero		1


	//   ....[29]....
        /*0a30*/ 	.word	0x00004140
        /*0a34*/ 	.word	0x000000ff
        /*0a38*/ 	.word	0x0002d850
        /*0a3c*/ 	.short	0x010a
        /*0a3e*/ 	.byte	0x07
	.zero		1


	//   ....[30]....
        /*0a40*/ 	.word	0x00004640
        /*0a44*/ 	.word	0x000000ff
        /*0a48*/ 	.word	0x00000000
        /*0a4c*/ 	.short	0x0101
        /*0a4e*/ 	.byte	0x07
	.zero		1


	//   ....[31]....
        /*0a50*/ 	.word	0x00005850
        /*0a54*/ 	.word	0x000000ff
        /*0a58*/ 	.word	0x00000000
        /*0a5c*/ 	.short	0x0101
        /*0a5e*/ 	.byte	0x06
	.zero		1


	//   ....[32]....
        /*0a60*/ 	.word	0x00005e20
        /*0a64*/ 	.word	0x000000ff
        /*0a68*/ 	.word	0x0002d850
        /*0a6c*/ 	.short	0x010a
        /*0a6e*/ 	.byte	0x04
	.zero		1


	//   ....[33]....
        /*0a70*/ 	.word	0x00005e60
        /*0a74*/ 	.word	0x000000ff
        /*0a78*/ 	.word	0x0002d850
        /*0a7c*/ 	.short	0x010a
        /*0a7e*/ 	.byte	0x04
	.zero		1


	//   ....[34]....
        /*0a80*/ 	.word	0x000064e0
        /*0a84*/ 	.word	0x000000ff
        /*0a88*/ 	.word	0x00000000
        /*0a8c*/ 	.short	0x0101
        /*0a8e*/ 	.byte	0x04
	.zero		1


	//   ....[35]....
        /*0a90*/ 	.word	0x000078c0
        /*0a94*/ 	.word	0x000000ff
        /*0a98*/ 	.word	0x00000000
        /*0a9c*/ 	.short	0x0101
        /*0a9e*/ 	.byte	0x04
	.zero		1


	//   ....[36]....
        /*0aa0*/ 	.word	0x00007de0
        /*0aa4*/ 	.word	0x000000ff
        /*0aa8*/ 	.word	0x00000000
        /*0aac*/ 	.short	0x0101
        /*0aae*/ 	.byte	0x04
	.zero		1


	//   ....[37]....
        /*0ab0*/ 	.word	0x0000aee0
        /*0ab4*/ 	.word	0x00000002
        /*0ab8*/ 	.word	0x0002d840
        /*0abc*/ 	.short	0x010a
        /*0abe*/ 	.byte	0x3f
	.zero		1


	//   ....[38]....
        /*0ac0*/ 	.word	0x0000b460
        /*0ac4*/ 	.word	0x00000002
        /*0ac8*/ 	.word	0x0002d830
        /*0acc*/ 	.short	0x0107
        /*0ace*/ 	.byte	0x3f
	.zero		1


	//   ....[39]....
        /*0ad0*/ 	.word	0x0000b530
        /*0ad4*/ 	.word	0x00000002
        /*0ad8*/ 	.word	0x0002d830
        /*0adc*/ 	.short	0x0101
        /*0ade*/ 	.byte	0x3f
	.zero		1


	//   ....[40]....
        /*0ae0*/ 	.word	0x0000c0c0
        /*0ae4*/ 	.word	0x00000011
        /*0ae8*/ 	.word	0x0002d800
        /*0aec*/ 	.short	0x0107
        /*0aee*/ 	.byte	0x3f
	.zero		1


	//   ....[41]....
        /*0af0*/ 	.word	0x0000c1b0
        /*0af4*/ 	.word	0x00000011
        /*0af8*/ 	.word	0x0002d800
        /*0afc*/ 	.short	0x0101
        /*0afe*/ 	.byte	0x3f
	.zero		1


	//   ....[42]....
        /*0b00*/ 	.word	0x0000c1d0
        /*0b04*/ 	.word	0x00000011
        /*0b08*/ 	.word	0x0002d820
        /*0b0c*/ 	.short	0x010a
        /*0b0e*/ 	.byte	0x3f
	.zero		1


	//   ....[43]....
        /*0b10*/ 	.word	0x0000c5f0
        /*0b14*/ 	.word	0x00000005
        /*0b18*/ 	.word	0x0002d840
        /*0b1c*/ 	.short	0x010a
        /*0b1e*/ 	.byte	0x3f
	.zero		1


	//   ....[44]....
        /*0b20*/ 	.word	0x0000ca50
        /*0b24*/ 	.word	0x00000005
        /*0b28*/ 	.word	0x0002d830
        /*0b2c*/ 	.short	0x0107
        /*0b2e*/ 	.byte	0x3f
	.zero		1


	//   ....[45]....
        /*0b30*/ 	.word	0x0000cb10
        /*0b34*/ 	.word	0x00000005
        /*0b38*/ 	.word	0x0002d830
        /*0b3c*/ 	.short	0x0101
        /*0b3e*/ 	.byte	0x3f
	.zero		1


	//   ....[46]....
        /*0b40*/ 	.word	0x0000cb70
        /*0b44*/ 	.word	0x00000005
        /*0b48*/ 	.word	0x0002d860
        /*0b4c*/ 	.short	0x010a
        /*0b4e*/ 	.byte	0x3f
	.zero		1


	//   ....[47]....
        /*0b50*/ 	.word	0x0000d060
        /*0b54*/ 	.word	0x00000005
        /*0b58*/ 	.word	0x0002d850
        /*0b5c*/ 	.short	0x0107
        /*0b5e*/ 	.byte	0x3f
	.zero		1


	//   ....[48]....
        /*0b60*/ 	.word	0x0000d150
        /*0b64*/ 	.word	0x00000005
        /*0b68*/ 	.word	0x0002d850
        /*0b6c*/ 	.short	0x0101
        /*0b6e*/ 	.byte	0x3f
	.zero		1


	//   ....[49]....
        /*0b70*/ 	.word	0x0000d370
        /*0b74*/ 	.word	0x00000000
        /*0b78*/ 	.word	0x0002d860
        /*0b7c*/ 	.short	0x010a
        /*0b7e*/ 	.byte	0x3f
	.zero		1


	//   ....[50]....
        /*0b80*/ 	.word	0x0000d7f0
        /*0b84*/ 	.word	0x00000000
        /*0b88*/ 	.word	0x0002d850
        /*0b8c*/ 	.short	0x0107
        /*0b8e*/ 	.byte	0x3f
	.zero		1


	//   ....[51]....
        /*0b90*/ 	.word	0x0000d8c0
        /*0b94*/ 	.word	0x00000000
        /*0b98*/ 	.word	0x0002d850
        /*0b9c*/ 	.short	0x0101
        /*0b9e*/ 	.byte	0x3f
	.zero		1


	//   ....[52]....
        /*0ba0*/ 	.word	0x0000e5f0
        /*0ba4*/ 	.word	0x00000005
        /*0ba8*/ 	.word	0x0002d820
        /*0bac*/ 	.short	0x010a
        /*0bae*/ 	.byte	0x3f
	.zero		1


	//   ....[53]....
        /*0bb0*/ 	.word	0x0000e770
        /*0bb4*/ 	.word	0x00000003
        /*0bb8*/ 	.word	0x0002d840
        /*0bbc*/ 	.short	0x010a
        /*0bbe*/ 	.byte	0x3f
	.zero		1


	//   ....[54]....
        /*0bc0*/ 	.word	0x0000e810
        /*0bc4*/ 	.word	0x00000005
        /*0bc8*/ 	.word	0x0002d840
        /*0bcc*/ 	.short	0x010a
        /*0bce*/ 	.byte	0x3f
	.zero		1


	//   ....[55]....
        /*0bd0*/ 	.word	0x0000e850
        /*0bd4*/ 	.word	0x00000003
        /*0bd8*/ 	.word	0x0002d860
        /*0bdc*/ 	.short	0x010a
        /*0bde*/ 	.byte	0x3f
	.zero		1


	//   ....[56]....
        /*0be0*/ 	.word	0x0000e890
        /*0be4*/ 	.word	0x00000005
        /*0be8*/ 	.word	0x0002d860
        /*0bec*/ 	.short	0x010a
        /*0bee*/ 	.byte	0x3f
	.zero		1


	//   ....[57]....
        /*0bf0*/ 	.word	0x0000e900
        /*0bf4*/ 	.word	0x00000003
        /*0bf8*/ 	.word	0x0002d800
        /*0bfc*/ 	.short	0x010a
        /*0bfe*/ 	.byte	0x3f
	.zero		1


	//   ....[58]....
        /*0c00*/ 	.word	0x0000e950
        /*0c04*/ 	.word	0x00000005
        /*0c08*/ 	.word	0x0002d830
        /*0c0c*/ 	.short	0x010a
        /*0c0e*/ 	.byte	0x3f
	.zero		1


	//   ....[59]....
        /*0c10*/ 	.word	0x0000e9b0
        /*0c14*/ 	.word	0x00000003
        /*0c18*/ 	.word	0x0002d830
        /*0c1c*/ 	.short	0x010a
        /*0c1e*/ 	.byte	0x3f
	.zero		1


	//   ....[60]....
        /*0c20*/ 	.word	0x0000ea10
        /*0c24*/ 	.word	0x00000003
        /*0c28*/ 	.word	0x0002d850
        /*0c2c*/ 	.short	0x010a
        /*0c2e*/ 	.byte	0x3f
	.zero		1


	//   ....[61]....
        /*0c30*/ 	.word	0x0000ea70
        /*0c34*/ 	.word	0x00000006
        /*0c38*/ 	.word	0x0002d850
        /*0c3c*/ 	.short	0x010a
        /*0c3e*/ 	.byte	0x3f
	.zero		1


	//   ....[62]....
        /*0c40*/ 	.word	0x0000eb90
        /*0c44*/ 	.word	0x00000002
        /*0c48*/ 	.word	0x0002d840
        /*0c4c*/ 	.short	0x010a
        /*0c4e*/ 	.byte	0x3f
	.zero		1


	//   ....[63]....
        /*0c50*/ 	.word	0x0000f980
        /*0c54*/ 	.word	0x00000011
        /*0c58*/ 	.word	0x0002d820
        /*0c5c*/ 	.short	0x010a
        /*0c5e*/ 	.byte	0x3f
	.zero		1


	//   ....[64]....
        /*0c60*/ 	.word	0x0000f9d0
        /*0c64*/ 	.word	0x00000005
        /*0c68*/ 	.word	0x0002d840
        /*0c6c*/ 	.short	0x010a
        /*0c6e*/ 	.byte	0x3f
	.zero		1


	//   ....[65]....
        /*0c70*/ 	.word	0x0000ff70
        /*0c74*/ 	.word	0x00000005
        /*0c78*/ 	.word	0x0002d860
        /*0c7c*/ 	.short	0x010a
        /*0c7e*/ 	.byte	0x3f
	.zero		1


	//   ....[66]....
        /*0c80*/ 	.word	0x00010550
        /*0c84*/ 	.word	0x00000000
        /*0c88*/ 	.word	0x0002d860
        /*0c8c*/ 	.short	0x010a
        /*0c8e*/ 	.byte	0x3f
	.zero		1


	//   ....[67]....
        /*0c90*/ 	.word	0x00011540
        /*0c94*/ 	.word	0x00000005
        /*0c98*/ 	.word	0x0002d820
        /*0c9c*/ 	.short	0x010a
        /*0c9e*/ 	.byte	0x3f
	.zero		1


	//   ....[68]....
        /*0ca0*/ 	.word	0x000116e0
        /*0ca4*/ 	.word	0x00000003
        /*0ca8*/ 	.word	0x0002d840
        /*0cac*/ 	.short	0x010a
        /*0cae*/ 	.byte	0x3f
	.zero		1


	//   ....[69]....
        /*0cb0*/ 	.word	0x00011730
        /*0cb4*/ 	.word	0x00000005
        /*0cb8*/ 	.word	0x0002d840
        /*0cbc*/ 	.short	0x010a
        /*0cbe*/ 	.byte	0x3f
	.zero		1


	//   ....[70]....
        /*0cc0*/ 	.word	0x00011780
        /*0cc4*/ 	.word	0x00000003
        /*0cc8*/ 	.word	0x0002d860
        /*0ccc*/ 	.short	0x010a
        /*0cce*/ 	.byte	0x3f
	.zero		1


	//----- nvinfo : EIATTR_NUM_MBARRIERS
	.align		4
.L_1143:
        /*0cd0*/ 	.byte	0x03, 0x38
        /*0cd2*/ 	.short	0x0016


	//----- nvinfo : EIATTR_EXIT_INSTR_OFFSETS
	.align		4
        /*0cd4*/ 	.byte	0x04, 0x1c
        /*0cd6*/ 	.short	(.L_1145 - .L_1144)


	//   ....[0]....
.L_1144:
        /*0cd8*/ 	.word	0x000009a0


	//   ....[1]....
        /*0cdc*/ 	.word	0x00008fb0


	//   ....[2]....
        /*0ce0*/ 	.word	0x0000e8e0


	//----- nvinfo : EIATTR_MAX_THREADS
	.align		4
.L_1145:
        /*0ce4*/ 	.byte	0x04, 0x05
        /*0ce6*/ 	.short	(.L_1147 - .L_1146)
.L_1146:
        /*0ce8*/ 	.word	0x00000200
        /*0cec*/ 	.word	0x00000001
        /*0cf0*/ 	.word	0x00000001


	//----- nvinfo : EIATTR_CRS_STACK_SIZE
	.align		4
.L_1147:
        /*0cf4*/ 	.byte	0x04, 0x1e
        /*0cf6*/ 	.short	(.L_1149 - .L_1148)
.L_1148:
        /*0cf8*/ 	.word	0x00000000


	//----- nvinfo : EIATTR_CBANK_PARAM_SIZE
	.align		4
.L_1149:
        /*0cfc*/ 	.byte	0x03, 0x19
        /*0cfe*/ 	.short	0x0af0


	//----- nvinfo : EIATTR_PARAM_CBANK
	.align		4
        /*0d00*/ 	.byte	0x04, 0x0a
        /*0d02*/ 	.short	(.L_1151 - .L_1150)
	.align		4
.L_1150:
        /*0d04*/ 	.word	index@(.nv.constant0._ZN7cutlass13device_kernelIN5flash11enable_sm90INS1_16FlashAttnFwdSm90INS1_25CollectiveMainloopFwdSm90ILi2EN4cute5tupleIJNS5_1CILi1EEES8_S8_EEENS6_IJNS7_ILi192EEENS7_ILi128EEENS7_ILi96EEEEEELi96ENS_6half_tEfNS_4arch4Sm90ELb0ELb0ELb0ELb1ELb1ELb0ELb0ELb0ELb1ELb1ELb1ELb0EEENS1_21CollectiveEpilogueFwdINS6_IJSA_SC_SB_EEES9_SE_SG_Li384ELb1ELb1ELb1ELb0EEENS1_36VarlenDynamicPersistentTileSchedulerILi192ELi128ELi384ELi128ELb1ELb1ELb1ELb0ELb1ELb1EEEEEEEEEvNT_6ParamsE)
        /*0d08*/ 	.short	0x0210
        /*0d0a*/ 	.short	0x0af0


	//----- nvinfo : EIATTR_SW_WAR
	.align		4
.L_1151:
        /*0d0c*/ 	.byte	0x04, 0x36
        /*0d0e*/ 	.short	(.L_1153 - .L_1152)
.L_1152:
        /*0d10*/ 	.word	0x00000008
.L_1153:


//--------------------- .nv.info._ZN7cutlass13device_kernelIN5flash11enable_sm90INS1_16FlashAttnFwdSm90INS1_25CollectiveMainloopFwdSm90ILi2EN4cute5tupleIJNS5_1CILi1EEES8_S8_EEENS6_IJNS7_ILi192EEENS7_ILi128EEENS7_ILi96EEEEEELi96ENS_6half_tEfNS_4arch4Sm90ELb0ELb0ELb0ELb1ELb1ELb1ELb0ELb0ELb1ELb1ELb1ELb0EEENS1_21CollectiveEpilogueFwdINS6_IJSA_SC_SB_EEES9_SE_SG_Li384ELb1ELb1ELb1ELb0EEENS1_36VarlenDynamicPersistentTileSchedulerILi192ELi128ELi384ELi128ELb1ELb1ELb1ELb0ELb1ELb1EEEEEEEEEvNT_6ParamsE --------------------------
	.section	.nv.info._ZN7cutlass13device_kernelIN5flash11enable_sm90INS1_16FlashAttnFwdSm90INS1_25CollectiveMainloopFwdSm90ILi2EN4cute5tupleIJNS5_1CILi1EEES8_S8_EEENS6_IJNS7_ILi192EEENS7_ILi128EEENS7_ILi96EEEEEELi96ENS_6half_tEfNS_4arch4Sm90ELb0ELb0ELb0ELb1ELb1ELb1ELb0ELb0ELb1ELb1ELb1ELb0EEENS1_21CollectiveEpilogueFwdINS6_IJSA_SC_SB_EEES9_SE_SG_Li384ELb1ELb1ELb1ELb0EEENS1_36VarlenDynamicPersistentTileSchedulerILi192ELi128ELi384ELi128ELb1ELb1ELb1ELb0ELb1ELb1EEEEEEEEEvNT_6ParamsE,"",@"SHT_CUDA_INFO"
	.sectionflags	@""
	.align	4


	//----- nvinfo : EIATTR_CUDA_API_VERSION
	.align		4
        /*0000*/ 	.byte	0x04, 0x37
        /*0002*/ 	.short	(.L_1155 - .L_1154)
.L_1154:
        /*0004*/ 	.word	0x00000082


	//----- nvinfo : EIATTR_KPARAM_INFO
	.align		4
.L_1155:
        /*0008*/ 	.byte	0x04, 0x17
        /*000a*/ 	.short	(.L_1157 - .L_1156)
.L_1156:
        /*000c*/ 	.word	0x00000000
        /*0010*/ 	.short	0x0000
        /*0012*/ 	.short	0x0070
        /*0014*/ 	.byte	0x00, 0xf0, 0x01, 0x2a


	//----- nvinfo : EIATTR_SPARSE_MMA_MASK
	.align		4
.L_1157:
        /*0018*/ 	.byte	0x03, 0x50
        /*001a*/ 	.short	0x0000


	//----- nvinfo : EIATTR_MAXREG_COUNT
	.align		4
        /*001c*/ 	.byte	0x03, 0x1b
        /*001e*/ 	.short	0x0080


	//----- nvinfo : EIATTR_NUM_BARRIERS
	.align		4
        /*0020*/ 	.byte	0x02, 0x4c
        /*0022*/ 	.byte	0x10
	.zero		1


	//----- nvinfo : EIATTR_EXTERNS
	.align		4
        /*0024*/ 	.byte	0x04, 0x0f
        /*0026*/ 	.short	(.L_1159 - .L_1158)


	//   ....[0]....
	.align		4
.L_1158:
        /*0028*/ 	.word	index@(__assertfail)


	//----- nvinfo : EIATTR_ANNOTATIONS
	.align		4
.L_1159:
        /*002c*/ 	.byte	0x04, 0x55
        /*002e*/ 	.short	(.L_1161 - .L_1160)


	//   ....[0]....
.L_1160:
        /* <DEDUP_REMOVED lines=115> */


	//----- nvinfo : EIATTR_MERCURY_ISA_VERSION
	.align		4
.L_1161:
        /*0748*/ 	.byte	0x03, 0x5f
        /*074a*/ 	.short	0x0101


	//----- nvinfo : EIATTR_UNUSED_LOAD_BYTE_OFFSET
	.align		4
        /*074c*/ 	.byte	0x04, 0x44
        /*074e*/ 	.short	(.L_1163 - .L_1162)


	//   ....[0]....
.L_1162:
        /*0750*/ 	.word	0x00000a90
        /*0754*/ 	.word	0x0000fff0


	//   ....[1]....
        /*0758*/ 	.word	0x00010b00
        /*075c*/ 	.word	0x0000fff0


	//----- nvinfo : EIATTR_INT_WARP_WIDE_INSTR_OFFSETS
	.align		4
.L_1163:
        /*0760*/ 	.byte	0x04, 0x31
        /*0762*/ 	.short	(.L_1165 - .L_1164)


	//   ....[0]....
.L_1164:
        /*0764*/ 	.word	0x00000130


	//   ....[1]....
        /*0768*/ 	.word	0x00000170


	//   ....[2]....
        /*076c*/ 	.word	0x000001e0


	//   ....[3]....
        /*0770*/ 	.word	0x000164b0


	//   ....[4]....
        /*0774*/ 	.word	0x00016540


	//   ....[5]....
        /*0778*/ 	.word	0x000191b0


	//   ....[6]....
        /*077c*/ 	.word	0x00019240


	//----- nvinfo : EIATTR_COOP_GROUP_MASK_REGIDS
	.align		4
.L_1165:
        /*0780*/ 	.byte	0x04, 0x29
        /*0782*/ 	.short	(.L_1167 - .L_1166)


	//   ....[0]....
.L_1166:
        /*0784*/ 	.word	0xffffffff


	//   ....[1]....
        /*0788*/ 	.word	0xffffffff


	//   ....[2]....
        /*078c*/ 	.word	0xffffffff


	//   ....[3]....
        /*0790*/ 	.word	0xffffffff


	//   ....[4]....
        /*0794*/ 	.word	0xffffffff


	//   ....[5]....
        /*0798*/ 	.word	0xffffffff


	//   ....[6]....
        /*079c*/ 	.word	0xffffffff


	//   ....[7]....
        /*07a0*/ 	.word	0xffffffff


	//   ....[8]....
        /*07a4*/ 	.word	0xffffffff


	//   ....[9]....
        /*07a8*/ 	.word	0xffffffff


	//   ....[10]....
        /*07ac*/ 	.word	0xffffffff


	//   ....[11]....
        /*07b0*/ 	.word	0xffffffff


	//   ....[12]....
        /*07b4*/ 	.word	0xffffffff


	//   ....[13]....
        /*07b8*/ 	.word	0xffffffff


	//   ....[14]....
        /*07bc*/ 	.word	0xffffffff


	//   ....[15]....
        /*07c0*/ 	.word	0xffffffff


	//   ....[16]....
        /*07c4*/ 	.word	0xffffffff


	//   ....[17]....
        /*07c8*/ 	.word	0xffffffff


	//   ....[18]....
        /*07cc*/ 	.word	0xffffffff


	//   ....[19]....
        /*07d0*/ 	.word	0xffffffff


	//   ....[20]....
        /*07d4*/ 	.word	0xffffffff


	//   ....[21]....
        /*07d8*/ 	.word	0xffffffff


	//   ....[22]....
        /*07dc*/ 	.word	0xffffffff


	//   ....[23]....
        /*07e0*/ 	.word	0xffffffff


	//   ....[24]....
        /*07e4*/ 	.word	0xffffffff


	//   ....[25]....
        /*07e8*/ 	.word	0xffffffff


	//   ....[26]....
        /*07ec*/ 	.word	0xffffffff


	//   ....[27]....
        /*07f0*/ 	.word	0xffffffff


	//   ....[28]....
        /*07f4*/ 	.word	0xffffffff


	//   ....[29]....
        /*07f8*/ 	.word	0xffffffff


	//   ....[30]....
        /*07fc*/ 	.word	0xffffffff


	//   ....[31]....
        /*0800*/ 	.word	0xffffffff


	//   ....[32]....
        /*0804*/ 	.word	0xffffffff


	//   ....[33]....
        /*0808*/ 	.word	0xffffffff


	//   ....[34]....
        /*080c*/ 	.word	0xffffffff


	//   ....[35]....
        /*0810*/ 	.word	0xffffffff


	//   ....[36]....
        /*0814*/ 	.word	0xffffffff


	//   ....[37]....
        /*0818*/ 	.word	0xffffffff


	//   ....[38]....
        /*081c*/ 	.word	0xffffffff


	//   ....[39]....
        /*0820*/ 	.word	0xffffffff


	//   ....[40]....
        /*0824*/ 	.word	0xffffffff


	//   ....[41]....
        /*0828*/ 	.word	0xffffffff


	//   ....[42]....
        /*082c*/ 	.word	0xffffffff


	//   ....[43]....
        /*0830*/ 	.word	0xffffffff


	//   ....[44]....
        /*0834*/ 	.word	0xffffffff


	//   ....[45]....
        /*0838*/ 	.word	0xffffffff


	//   ....[46]....
        /*083c*/ 	.word	0xffffffff


	//   ....[47]....
        /*0840*/ 	.word	0xffffffff


	//   ....[48]....
        /*0844*/ 	.word	0xffffffff


	//   ....[49]....
        /*0848*/ 	.word	0xffffffff


	//   ....[50]....
        /*084c*/ 	.word	0xffffffff


	//   ....[51]....
        /*0850*/ 	.word	0xffffffff


	//   ....[52]....
        /*0854*/ 	.word	0xffffffff


	//   ....[53]....
        /*0858*/ 	.word	0xffffffff


	//   ....[54]....
        /*085c*/ 	.word	0xffffffff


	//   ....[55]....
        /*0860*/ 	.word	0xffffffff


	//   ....[56]....
        /*0864*/ 	.word	0xffffffff


	//   ....[57]....
        /*0868*/ 	.word	0xffffffff


	//   ....[58]....
        /*086c*/ 	.word	0xffffffff


	//   ....[59]....
        /*0870*/ 	.word	0xffffffff


	//   ....[60]....
        /*0874*/ 	.word	0xffffffff


	//   ....[61]....
        /*0878*/ 	.word	0xffffffff


	//   ....[62]....
        /*087c*/ 	.word	0xffffffff


	//   ....[63]....
        /*0880*/ 	.word	0xffffffff


	//   ....[64]....
        /*0884*/ 	.word	0xffffffff


	//   ....[65]....
        /*0888*/ 	.word	0xffffffff


	//   ....[66]....
        /*088c*/ 	.word	0xffffffff


	//   ....[67]....
        /*0890*/ 	.word	0xffffffff


	//   ....[68]....
        /*0894*/ 	.word	0xffffffff


	//   ....[69]....
        /*0898*/ 	.word	0xffffffff


	//   ....[70]....
        /*089c*/ 	.word	0xffffffff


	//   ....[71]....
        /*08a0*/ 	.word	0xffffffff


	//   ....[72]....
        /*08a4*/ 	.word	0xffffffff


	//   ....[73]....
        /*08a8*/ 	.word	0xffffffff


	//   ....[74]....
        /*08ac*/ 	.word	0xffffffff


	//   ....[75]....
        /*08b0*/ 	.word	0xffffffff


	//   ....[76]....
        /*08b4*/ 	.word	0xffffffff


	//   ....[77]....
        /*08b8*/ 	.word	0xffffffff


	//   ....[78]....
        /*08bc*/ 	.word	0xffffffff


	//   ....[79]....
        /*08c0*/ 	.word	0xffffffff


	//   ....[80]....
        /*08c4*/ 	.word	0xffffffff


	//   ....[81]....
        /*08c8*/ 	.word	0xffffffff


	//   ....[82]....
        /*08cc*/ 	.word	0xffffffff


	//   ....[83]....
        /*08d0*/ 	.word	0xffffffff


	//   ....[84]....
        /*08d4*/ 	.word	0xffffffff


	//   ....[85]....
        /*08d8*/ 	.word	0xffffffff


	//   ....[86]....
        /*08dc*/ 	.word	0xffffffff


	//   ....[87]....
        /*08e0*/ 	.word	0xffffffff


	//   ....[88]....
        /*08e4*/ 	.word	0xffffffff


	//   ....[89]....
        /*08e8*/ 	.word	0xffffffff


	//   ....[90]....
        /*08ec*/ 	.word	0xffffffff


	//   ....[91]....
        /*08f0*/ 	.word	0xffffffff


	//   ....[92]....
        /*08f4*/ 	.word	0xffffffff


	//   ....[93]....
        /*08f8*/ 	.word	0xffffffff


	//   ....[94]....
        /*08fc*/ 	.word	0xffffffff


	//   ....[95]....
        /*0900*/ 	.word	0xffffffff


	//   ....[96]....
        /*0904*/ 	.word	0xffffffff


	//   ....[97]....
        /*0908*/ 	.word	0xffffffff


	//   ....[98]....
        /*090c*/ 	.word	0xffffffff


	//   ....[99]....
        /*0910*/ 	.word	0xffffffff


	//   ....[100]....
        /*0914*/ 	.word	0xffffffff


	//   ....[101]....
        /*0918*/ 	.word	0xffffffff


	//   ....[102]....
        /*091c*/ 	.word	0xffffffff


	//   ....[103]....
        /*0920*/ 	.word	0xffffffff


	//   ....[104]....
        /*0924*/ 	.word	0xffffffff


	//   ....[105]....
        /*0928*/ 	.word	0xffffffff


	//   ....[106]....
        /*092c*/ 	.word	0xffffffff


	//   ....[107]....
        /*0930*/ 	.word	0xffffffff


	//   ....[108]....
        /*0934*/ 	.word	0xffffffff


	//   ....[109]....
        /*0938*/ 	.word	0xffffffff


	//   ....[110]....
        /*093c*/ 	.word	0xffffffff


	//   ....[111]....
        /*0940*/ 	.word	0xffffffff


	//   ....[112]....
        /*0944*/ 	.word	0xffffffff


	//   ....[113]....
        /*0948*/ 	.word	0xffffffff


	//   ....[114]....
        /*094c*/ 	.word	0xffffffff


	//   ....[115]....
        /*0950*/ 	.word	0xffffffff


	//   ....[116]....
        /*0954*/ 	.word	0xffffffff


	//   ....[117]....
        /*0958*/ 	.word	0xffffffff


	//   ....[118]....
        /*095c*/ 	.word	0xffffffff


	//   ....[119]....
        /*0960*/ 	.word	0xffffffff


	//   ....[120]....
        /*0964*/ 	.word	0xffffffff


	//   ....[121]....
        /*0968*/ 	.word	0xffffffff


	//   ....[122]....
        /*096c*/ 	.word	0xffffffff


	//   ....[123]....
        /*0970*/ 	.word	0xffffffff


	//   ....[124]....
        /*0974*/ 	.word	0xffffffff


	//   ....[125]....
        /*0978*/ 	.word	0xffffffff


	//   ....[126]....
        /*097c*/ 	.word	0xffffffff


	//   ....[127]....
        /*0980*/ 	.word	0xffffffff


	//   ....[128]....
        /*0984*/ 	.word	0xffffffff


	//   ....[129]....
        /*0988*/ 	.word	0xffffffff


	//   ....[130]....
        /*098c*/ 	.word	0xffffffff


	//   ....[131]....
        /*0990*/ 	.word	0xffffffff


	//   ....[132]....
        /*0994*/ 	.word	0xffffffff


	//   ....[133]....
        /*0998*/ 	.word	0xffffffff


	//   ....[134]....
        /*099c*/ 	.word	0xffffffff


	//   ....[135]....
        /*09a0*/ 	.word	0x0500000f


	//   ....[136]....
        /*09a4*/ 	.word	0x0500000f


	//   ....[137]....
        /*09a8*/ 	.word	0x0500000f


	//   ....[138]....
        /*09ac*/ 	.word	0x0500000f


	//   ....[139]....
        /*09b0*/ 	.word	0x0500000f


	//   ....[140]....
        /*09b4*/ 	.word	0x0500000f


	//   ....[141]....
        /*09b8*/ 	.word	0x0500000f


	//   ....[142]....
        /*09bc*/ 	.word	0x0500000f


	//   ....[143]....
        /*09c0*/ 	.word	0x0500000f


	//   ....[144]....
        /*09c4*/ 	.word	0x0500000f


	//   ....[145]....
        /*09c8*/ 	.word	0x0500000f


	//   ....[146]....
        /*09cc*/ 	.word	0x0500000f


	//   ....[147]....
        /*09d0*/ 	.word	0x0500000f


	//   ....[148]....
        /*09d4*/ 	.word	0x0500000f


	//   ....[149]....
        /*09d8*/ 	.word	0x0500000f


	//   ....[150]....
        /*09dc*/ 	.word	0x0500000f


	//   ....[151]....
        /*09e0*/ 	.word	0x0500000f


	//   ....[152]....
        /*09e4*/ 	.word	0x0500000f


	//   ....[153]....
        /*09e8*/ 	.word	0x0500000f


	//   ....[154]....
        /*09ec*/ 	.word	0x0500000f


	//   ....[155]....
        /*09f0*/ 	.word	0x0500000f


	//   ....[156]....
        /*09f4*/ 	.word	0x0500000f


	//   ....[157]....
        /*09f8*/ 	.word	0x0500000f


	//   ....[158]....
        /*09fc*/ 	.word	0x0500000f


	//   ....[159]....
        /*0a00*/ 	.word	0x0500000f


	//   ....[160]....
        /*0a04*/ 	.word	0x0500000f


	//   ....[161]....
        /*0a08*/ 	.word	0x0500000f


	//   ....[162]....
        /*0a0c*/ 	.word	0x0500000f


	//   ....[163]....
        /*0a10*/ 	.word	0x0500000f


	//   ....[164]....
        /*0a14*/ 	.word	0x0500000f


	//   ....[165]....
        /*0a18*/ 	.word	0x0500000f


	//   ....[166]....
        /*0a1c*/ 	.word	0x0500000f


	//   ....[167]....
        /*0a20*/ 	.word	0x0500000f


	//   ....[168]....
        /*0a24*/ 	.word	0x0500000f


	//   ....[169]....
        /*0a28*/ 	.word	0x0500000f


	//   ....[170]....
        /*0a2c*/ 	.word	0x0500000f


	//   ....[171]....
        /*0a30*/ 	.word	0x0500000f


	//   ....[172]....
        /*0a34*/ 	.word	0x0500000f


	//   ....[173]....
        /*0a38*/ 	.word	0x0500000f


	//   ....[174]....
        /*0a3c*/ 	.word	0x0500000f


	//   ....[175]....
        /*0a40*/ 	.word	0x0500000f


	//   ....[176]....
        /*0a44*/ 	.word	0x0500000f


	//   ....[177]....
        /*0a48*/ 	.word	0x0500000f


	//   ....[178]....
        /*0a4c*/ 	.word	0x0500000f


	//   ....[179]....
        /*0a50*/ 	.word	0x0500000f


	//   ....[180]....
        /*0a54*/ 	.word	0x0500000f


	//   ....[181]....
        /*0a58*/ 	.word	0x0500000f


	//   ....[182]....
        /*0a5c*/ 	.word	0x0500000f


	//   ....[183]....
        /*0a60*/ 	.word	0x0500000f


	//   ....[184]....
        /*0a64*/ 	.word	0x0500000f


	//   ....[185]....
        /*0a68*/ 	.word	0x0500000f


	//   ....[186]....
        /*0a6c*/ 	.word	0x0500000f


	//   ....[187]....
        /*0a70*/ 	.word	0x0500000f


	//   ....[188]....
        /*0a74*/ 	.word	0x0500000f


	//   ....[189]....
        /*0a78*/ 	.word	0x0500000f


	//   ....[190]....
        /*0a7c*/ 	.word	0x0500000f


	//   ....[191]....
        /*0a80*/ 	.word	0x0500000f


	//   ....[192]....
        /*0a84*/ 	.word	0x0500000f


	//   ....[193]....
        /*0a88*/ 	.word	0x0500000f


	//   ....[194]....
        /*0a8c*/ 	.word	0x0500000f


	//   ....[195]....
        /*0a90*/ 	.word	0x0500000f


	//   ....[196]....
        /*0a94*/ 	.word	0x0500000f


	//   ....[197]....
        /*0a98*/ 	.word	0x0500000f


	//   ....[198]....
        /*0a9c*/ 	.word	0x0500000f


	//   ....[199]....
        /*0aa0*/ 	.word	0x0500000f


	//   ....[200]....
        /*0aa4*/ 	.word	0x0500000f


	//   ....[201]....
        /*0aa8*/ 	.word	0x0500000f


	//   ....[202]....
        /*0aac*/ 	.word	0x0500000f


	//   ....[203]....
        /*0ab0*/ 	.word	0x0500000f


	//   ....[204]....
        /*0ab4*/ 	.word	0x0500000f


	//   ....[205]....
        /*0ab8*/ 	.word	0x0500000f


	//   ....[206]....
        /*0abc*/ 	.word	0x0500000f


	//   ....[207]....
        /*0ac0*/ 	.word	0x0500000f


	//   ....[208]....
        /*0ac4*/ 	.word	0x0500000f


	//   ....[209]....
        /*0ac8*/ 	.word	0x0500000f


	//   ....[210]....
        /*0acc*/ 	.word	0x0500000f


	//   ....[211]....
        /*0ad0*/ 	.word	0x0500000f


	//   ....[212]....
        /*0ad4*/ 	.word	0x0500000f


	//   ....[213]....
        /*0ad8*/ 	.word	0x0500000f


	//   ....[214]....
        /*0adc*/ 	.word	0x0500000f


	//   ....[215]....
        /*0ae0*/ 	.word	0x0500000f


	//   ....[216]....
        /*0ae4*/ 	.word	0x0500000f


	//   ....[217]....
        /*0ae8*/ 	.word	0x0500000f


	//   ....[218]....
        /*0aec*/ 	.word	0x0500000f


	//   ....[219]....
        /*0af0*/ 	.word	0x0500000f


	//   ....[220]....
        /*0af4*/ 	.word	0x0500000f


	//   ....[221]....
        /*0af8*/ 	.word	0x0500000f


	//   ....[222]....
        /*0afc*/ 	.word	0x0500000f


	//   ....[223]....
        /*0b00*/ 	.word	0x0500000f


	//   ....[224]....
        /*0b04*/ 	.word	0x0500000f


	//   ....[225]....
        /*0b08*/ 	.word	0x0500000f


	//   ....[226]....
        /*0b0c*/ 	.word	0x0500000f


	//----- nvinfo : EIATTR_COOP_GROUP_INSTR_OFFSETS
	.align		4
.L_1167:
        /*0b10*/ 	.byte	0x04, 0x28
        /*0b12*/ 	.short	(.L_1169 - .L_1168)


	//   ....[0]....
.L_1168:
        /*0b14*/ 	.word	0x00000070


	//   ....[1]....
        /*0b18*/ 	.word	0x00000140


	//   ....[2]....
        /*0b1c*/ 	.word	0x00000190


	//   ....[3]....
        /*0b20*/ 	.word	0x000003c0


	//   ....[4]....
        /*0b24*/ 	.word	0x00000520


	//   ....[5]....
        /*0b28*/ 	.word	0x00000640


	//   ....[6]....
        /*0b2c*/ 	.word	0x000007a0


	//   ....[7]....
        /*0b30*/ 	.word	0x00003510


	//   ....[8]....
        /*0b34*/ 	.word	0x00003520


	//   ....[9]....
        /*0b38*/ 	.word	0x000050b0


	//   ....[10]....
        /*0b3c*/ 	.word	0x000050c0


	//   ....[11]....
        /*0b40*/ 	.word	0x00006a00


	//   ....[12]....
        /*0b44*/ 	.word	0x00006a10


	//   ....[13]....
        /*0b48*/ 	.word	0x00006ed0


	//   ....[14]....
        /*0b4c*/ 	.word	0x00006ef0


	//   ....[15]....
        /*0b50*/ 	.word	0x00007760


	//   ....[16]....
        /*0b54*/ 	.word	0x00007d30


	//   ....[17]....
        /*0b58*/ 	.word	0x00007d40


	//   ....[18]....
        /*0b5c*/ 	.word	0x00007d50


	//   ....[19]....
        /*0b60*/ 	.word	0x00007d60


	//   ....[20]....
        /*0b64*/ 	.word	0x00009900


	//   ....[21]....
        /*0b68*/ 	.word	0x00009910


	//   ....[22]....
        /*0b6c*/ 	.word	0x00009920


	//   ....[23]....
        /*0b70*/ 	.word	0x00009930


	//   ....[24]....
        /*0b74*/ 	.word	0x0000c520


	//   ....[25]....
        /*0b78*/ 	.word	0x0000c540


	//   ....[26]....
        /*0b7c*/ 	.word	0x0000c560


	//   ....[27]....
        /*0b80*/ 	.word	0x0000c580


	//   ....[28]....
        /*0b84*/ 	.word	0x0000d7f0


	//   ....[29]....
        /*0b88*/ 	.word	0x0000e850


	//   ....[30]....
        /*0b8c*/ 	.word	0x0000e870


	//   ....[31]....
        /*0b90*/ 	.word	0x0000eaa0


	//   ....[32]....
        /*0b94*/ 	.word	0x0000eac0


	//   ....[33]....
        /*0b98*/ 	.word	0x0000fe60


	//   ....[34]....
        /*0b9c*/ 	.word	0x00010080


	//   ....[35]....
        /*0ba0*/ 	.word	0x00010530


	//   ....[36]....
        /*0ba4*/ 	.word	0x00010540


	//   ....[37]....
        /*0ba8*/ 	.word	0x00010570


	//   ....[38]....
        /*0bac*/ 	.word	0x000114c0


	//   ....[39]....
        /*0bb0*/ 	.word	0x000114e0


	//   ....[40]....
        /*0bb4*/ 	.word	0x000114f0


	//   ....[41]....
        /*0bb8*/ 	.word	0x00011500


	//   ....[42]....
        /*0bbc*/ 	.word	0x00011ba0


	//   ....[43]....
        /*0bc0*/ 	.word	0x00011bb0


	//   ....[44]....
        /*0bc4*/ 	.word	0x00011d00


	//   ....[45]....
        /*0bc8*/ 	.word	0x00011d10


	//   ....[46]....
        /*0bcc*/ 	.word	0x00012100


	//   ....[47]....
        /*0bd0*/ 	.word	0x00012110


	//   ....[48]....
        /*0bd4*/ 	.word	0x00012610


	//   ....[49]....
        /*0bd8*/ 	.word	0x00012620


	//   ....[50]....
        /*0bdc*/ 	.word	0x000133d0


	//   ....[51]....
        /*0be0*/ 	.word	0x000133e0


	//   ....[52]....
        /*0be4*/ 	.word	0x00013540


	//   ....[53]....
        /*0be8*/ 	.word	0x00013550


	//   ....[54]....
        /*0bec*/ 	.word	0x000136f0


	//   ....[55]....
        /*0bf0*/ 	.word	0x00013900


	//   ....[56]....
        /*0bf4*/ 	.word	0x00013930


	//   ....[57]....
        /*0bf8*/ 	.word	0x00013960


	//   ....[58]....
        /*0bfc*/ 	.word	0x00013990


	//   ....[59]....
        /*0c00*/ 	.word	0x000139c0


	//   ....[60]....
        /*0c04*/ 	.word	0x000139f0


	//   ....[61]....
        /*0c08*/ 	.word	0x00013b80


	//   ....[62]....
        /*0c0c*/ 	.word	0x00013bb0


	//   ....[63]....
        /*0c10*/ 	.word	0x00013be0


	//   ....[64]....
        /*0c14*/ 	.word	0x00013c10


	//   ....[65]....
        /*0c18*/ 	.word	0x00013c40


	//   ....[66]....
        /*0c1c*/ 	.word	0x00013c70


	//   ....[67]....
        /*0c20*/ 	.word	0x00013d00


	//   ....[68]....
        /*0c24*/ 	.word	0x00013d30


	//   ....[69]....
        /*0c28*/ 	.word	0x00013d40


	//   ....[70]....
        /*0c2c*/ 	.word	0x00013de0


	//   ....[71]....
        /*0c30*/ 	.word	0x00014dc0


	//   ....[72]....
        /*0c34*/ 	.word	0x000170d0


	//   ....[73]....
        /*0c38*/ 	.word	0x000170e0


	//   ....[74]....
        /*0c3c*/ 	.word	0x000171a0


	//   ....[75]....
        /*0c40*/ 	.word	0x000171b0


	//   ....[76]....
        /*0c44*/ 	.word	0x00017260


	//   ....[77]....
        /*0c48*/ 	.word	0x00017270


	//   ....[78]....
        /*0c4c*/ 	.word	0x00017280


	//   ....[79]....
        /*0c50*/ 	.word	0x00017290


	//   ....[80]....
        /*0c54*/ 	.word	0x00017c50


	//   ....[81]....
        /*0c58*/ 	.word	0x00017c80


	//   ....[82]....
        /*0c5c*/ 	.word	0x00017d40


	//   ....[83]....
        /*0c60*/ 	.word	0x00017d60


	//   ....[84]....
        /*0c64*/ 	.word	0x00017e00


	//   ....[85]....
        /*0c68*/ 	.word	0x00017e20


	//   ....[86]....
        /*0c6c*/ 	.word	0x00017e30


	//   ....[87]....
        /*0c70*/ 	.word	0x00017e40


	//   ....[88]....
        /*0c74*/ 	.word	0x00017f60


	//   ....[89]....
        /*0c78*/ 	.word	0x00017f70


	//   ....[90]....
        /*0c7c*/ 	.word	0x00017f80


	//   ....[91]....
        /*0c80*/ 	.word	0x00018010


	//   ....[92]....
        /*0c84*/ 	.word	0x000187d0


	//   ....[93]....
        /*0c88*/ 	.word	0x000187e0


	//   ....[94]....
        /*0c8c*/ 	.word	0x00018800


	//   ....[95]....
        /*0c90*/ 	.word	0x00018880


	//   ....[96]....
        /*0c94*/ 	.word	0x00018890


	//   ....[97]....
        /*0c98*/ 	.word	0x000188f0


	//   ....[98]....
        /*0c9c*/ 	.word	0x00018920


	//   ....[99]....
        /*0ca0*/ 	.word	0x00018960


	//   ....[100]....
        /*0ca4*/ 	.word	0x00018c10


	//   ....[101]....
        /*0ca8*/ 	.word	0x00018c30


	//   ....[102]....
        /*0cac*/ 	.word	0x00018cd0


	//   ....[103]....
        /*0cb0*/ 	.word	0x00018ce0


	//   ....[104]....
        /*0cb4*/ 	.word	0x00018d70


	//   ....[105]....
        /*0cb8*/ 	.word	0x00018d80


	//   ....[106]....
        /*0cbc*/ 	.word	0x00018d90


	//   ....[107]....
        /*0cc0*/ 	.word	0x00018e20


	//   ....[108]....
        /*0cc4*/ 	.word	0x000193f0


	//   ....[109]....
        /*0cc8*/ 	.word	0x00019400


	//   ....[110]....
        /*0ccc*/ 	.word	0x00019480


	//   ....[111]....
        /*0cd0*/ 	.word	0x00019530


	//   ....[112]....
        /*0cd4*/ 	.word	0x00019550


	//   ....[113]....
        /*0cd8*/ 	.word	0x000195d0


	//   ....[114]....
        /*0cdc*/ 	.word	0x000195f0


	//   ....[115]....
        /*0ce0*/ 	.word	0x00019600


	//   ....[116]....
        /*0ce4*/ 	.word	0x00019a40


	//   ....[117]....
        /*0ce8*/ 	.word	0x00019a70


	//   ....[118]....
        /*0cec*/ 	.word	0x00019ae0


	//   ....[119]....
        /*0cf0*/ 	.word	0x00019b10


	//   ....[120]....
        /*0cf4*/ 	.word	0x00019b40


	//   ....[121]....
        /*0cf8*/ 	.word	0x00019b70


	//   ....[122]....
        /*0cfc*/ 	.word	0x00019ba0


	//   ....[123]....
        /*0d00*/ 	.word	0x00019bd0


	//   ....[124]....
        /*0d04*/ 	.word	0x00019d70


	//   ....[125]....
        /*0d08*/ 	.word	0x00019da0


	//   ....[126]....
        /*0d0c*/ 	.word	0x00019dd0


	//   ....[127]....
        /*0d10*/ 	.word	0x00019e00


	//   ....[128]....
        /*0d14*/ 	.word	0x00019e30


	//   ....[129]....
        /*0d18*/ 	.word	0x00019e60


	//   ....[130]....
        /*0d1c*/ 	.word	0x00019f20


	//   ....[131]....
        /*0d20*/ 	.word	0x00019f40


	//   ....[132]....
        /*0d24*/ 	.word	0x00019f50


	//   ....[133]....
        /*0d28*/ 	.word	0x00019fb0


	//   ....[134]....
        /*0d2c*/ 	.word	0x0001a5d0


	//   ....[135]....
        /*0d30*/ 	.word	0x0001a910


	//   ....[136]....
        /*0d34*/ 	.word	0x0001a9a0


	//   ....[137]....
        /*0d38*/ 	.word	0x0001aa90


	//   ....[138]....
        /*0d3c*/ 	.word	0x0001ab20


	//   ....[139]....
        /*0d40*/ 	.word	0x0001ac00


	//   ....[140]....
        /*0d44*/ 	.word	0x0001ac90


	//   ....[141]....
        /*0d48*/ 	.word	0x0001ad70


	//   ....[142]....
        /*0d4c*/ 	.word	0x0001ae20


	//   ....[143]....
        /*0d50*/ 	.word	0x0001aeb0


	//   ....[144]....
        /*0d54*/ 	.word	0x0001af00


	//   ....[145]....
        /*0d58*/ 	.word	0x0001af50


	//   ....[146]....
        /*0d5c*/ 	.word	0x0001b040


	//   ....[147]....
        /*0d60*/ 	.word	0x0001b0d0


	//   ....[148]....
        /*0d64*/ 	.word	0x0001b120


	//   ....[149]....
        /*0d68*/ 	.word	0x0001b170


	//   ....[150]....
        /*0d6c*/ 	.word	0x0001b390


	//   ....[151]....
        /*0d70*/ 	.word	0x0001b3e0


	//   ....[152]....
        /*0d74*/ 	.word	0x0001b470


	//   ....[153]....
        /*0d78*/ 	.word	0x0001b500


	//   ....[154]....
        /*0d7c*/ 	.word	0x0001b580


	//   ....[155]....
        /*0d80*/ 	.word	0x0001b5d0


	//   ....[156]....
        /*0d84*/ 	.word	0x0001b660


	//   ....[157]....
        /*0d88*/ 	.word	0x0001b6f0


	//   ....[158]....
        /*0d8c*/ 	.word	0x0001b770


	//   ....[159]....
        /*0d90*/ 	.word	0x0001b7c0


	//   ....[160]....
        /*0d94*/ 	.word	0x0001b850


	//   ....[161]....
        /*0d98*/ 	.word	0x0001b8e0


	//   ....[162]....
        /*0d9c*/ 	.word	0x0001b9a0


	//   ....[163]....
        /*0da0*/ 	.word	0x0001bc80


	//   ....[164]....
        /*0da4*/ 	.word	0x0001bd70


	//   ....[165]....
        /*0da8*/ 	.word	0x0001be00


	//   ....[166]....
        /*0dac*/ 	.word	0x0001be60


	//   ....[167]....
        /*0db0*/ 	.word	0x0001bf80


	//   ....[168]....
        /*0db4*/ 	.word	0x0001bfe0


	//   ....[169]....
        /*0db8*/ 	.word	0x0001c100


	//   ....[170]....
        /*0dbc*/ 	.word	0x0001c160


	//   ....[171]....
        /*0dc0*/ 	.word	0x0001c210


	//   ....[172]....
        /*0dc4*/ 	.word	0x0001c320


	//   ....[173]....
        /*0dc8*/ 	.word	0x0001c390


	//   ....[174]....
        /*0dcc*/ 	.word	0x0001c3f0


	//   ....[175]....
        /*0dd0*/ 	.word	0x0001c500


	//   ....[176]....
        /*0dd4*/ 	.word	0x0001c560


	//   ....[177]....
        /*0dd8*/ 	.word	0x0001c680


	//   ....[178]....
        /*0ddc*/ 	.word	0x0001c6e0


	//   ....[179]....
        /*0de0*/ 	.word	0x0001c7c0


	//   ....[180]....
        /*0de4*/ 	.word	0x0001c890


	//   ....[181]....
        /*0de8*/ 	.word	0x0001c980


	//   ....[182]....
        /*0dec*/ 	.word	0x0001c9e0


	//   ....[183]....
        /*0df0*/ 	.word	0x0001cac0


	//   ....[184]....
        /*0df4*/ 	.word	0x0001cc50


	//   ....[185]....
        /*0df8*/ 	.word	0x0001cd10


	//   ....[186]....
        /*0dfc*/ 	.word	0x0001cda0


	//   ....[187]....
        /*0e00*/ 	.word	0x0001ce90


	//   ....[188]....
        /*0e04*/ 	.word	0x0001cef0


	//   ....[189]....
        /*0e08*/ 	.word	0x0001cfc0


	//   ....[190]....
        /*0e0c*/ 	.word	0x0001d020


	//   ....[191]....
        /*0e10*/ 	.word	0x0001d100


	//   ....[192]....
        /*0e14*/ 	.word	0x0001d1f0


	//   ....[193]....
        /*0e18*/ 	.word	0x0001d290


	//   ....[194]....
        /*0e1c*/ 	.word	0x0001d2f0


	//   ....[195]....
        /*0e20*/ 	.word	0x0001d3f0


	//   ....[196]....
        /*0e24*/ 	.word	0x0001d450


	//   ....[197]....
        /*0e28*/ 	.word	0x0001d550


	//   ....[198]....
        /*0e2c*/ 	.word	0x0001d5b0


	//   ....[199]....
        /*0e30*/ 	.word	0x0001d680


	//   ....[200]....
        /*0e34*/ 	.word	0x0001d7d0


	//   ....[201]....
        /*0e38*/ 	.word	0x0001d880


	//   ....[202]....
        /*0e3c*/ 	.word	0x0001d990


	//   ....[203]....
        /*0e40*/ 	.word	0x0001da70


	//   ....[204]....
        /*0e44*/ 	.word	0x0001dad0


	//   ....[205]....
        /*0e48*/ 	.word	0x0001dbc0


	//   ....[206]....
        /*0e4c*/ 	.word	0x0001dc20


	//   ....[207]....
        /*0e50*/ 	.word	0x0001dd00


	//   ....[208]....
        /*0e54*/ 	.word	0x0001dd90


	//   ....[209]....
        /*0e58*/ 	.word	0x0001de30


	//   ....[210]....
        /*0e5c*/ 	.word	0x0001dfb0


	//   ....[211]....
        /*0e60*/ 	.word	0x0001e020


	//   ....[212]....
        /*0e64*/ 	.word	0x0001e090


	//   ....[213]....
        /*0e68*/ 	.word	0x0001e100


	//   ....[214]....
        /*0e6c*/ 	.word	0x0001e170


	//   ....[215]....
        /*0e70*/ 	.word	0x0001e1f0


	//   ....[216]....
        /*0e74*/ 	.word	0x0001e270


	//   ....[217]....
        /*0e78*/ 	.word	0x0001e300


	//   ....[218]....
        /*0e7c*/ 	.word	0x0001e370


	//   ....[219]....
        /*0e80*/ 	.word	0x0001e3e0


	//   ....[220]....
        /*0e84*/ 	.word	0x0001e450


	//   ....[221]....
        /*0e88*/ 	.word	0x0001e4d0


	//   ....[222]....
        /*0e8c*/ 	.word	0x0001e540


	//   ....[223]....
        /*0e90*/ 	.word	0x0001e5e0


	//   ....[224]....
        /*0e94*/ 	.word	0x0001e630


	//   ....[225]....
        /*0e98*/ 	.word	0x0001e6c0


	//   ....[226]....
        /*0e9c*/ 	.word	0x0001e7f0


	//----- nvinfo : EIATTR_REG_RECONFIG
	.align		4
.L_1169:
        /*0ea0*/ 	.byte	0x01, 0x54
	.zero		2


	//----- nvinfo : EIATTR_SYSCALL_OFFSETS
	.align		4
        /*0ea4*/ 	.byte	0x04, 0x46
        /*0ea6*/ 	.short	(.L_1171 - .L_1170)


	//   ....[0]....
.L_1170:
        /*0ea8*/ 	.word	0x00002030


	//   ....[1]....
        /*0eac*/ 	.word	0x00002180


	//   ....[2]....
        /*0eb0*/ 	.word	0x00007930


	//   ....[3]....
        /*0eb4*/ 	.word	0x00007cb0


	//   ....[4]....
        /*0eb8*/ 	.word	0x000166a0


	//   ....[5]....
        /*0ebc*/ 	.word	0x000167f0


	//   ....[6]....
        /*0ec0*/ 	.word	0x000168e0


	//   ....[7]....
        /*0ec4*/ 	.word	0x00017710


	//----- nvinfo : EIATTR_MBARRIER_INSTR_OFFSETS
	.align		4
.L_1171:
        /*0ec8*/ 	.byte	0x04, 0x39
        /*0eca*/ 	.short	(.L_1173 - .L_1172)


	//   ....[0]....
.L_1172:
        /*0ecc*/ 	.word	0x00000270
        /*0ed0*/ 	.word	0x000000ff
        /*0ed4*/ 	.word	0x0002d800
        /*0ed8*/ 	.short	0x0100
        /*0eda*/ 	.byte	0x08
	.zero		1


	//   ....[1]....
        /*0edc*/ 	.word	0x00000280
        /*0ee0*/ 	.word	0x000000ff
        /*0ee4*/ 	.word	0x0002d820
        /*0ee8*/ 	.short	0x0100
        /*0eea*/ 	.byte	0x08
	.zero		1


	//   ....[2]....
        /*0eec*/ 	.word	0x00000370
        /*0ef0*/ 	.word	0x000000ff
        /*0ef4*/ 	.word	0x0002d830
        /*0ef8*/ 	.short	0x0100
        /*0efa*/ 	.byte	0x08
	.zero		1


	//   ....[3]....
        /*0efc*/ 	.word	0x00000380
        /*0f00*/ 	.word	0x000000ff
        /*0f04*/ 	.word	0x0002d840
        /*0f08*/ 	.short	0x0100
        /*0f0a*/ 	.byte	0x08
	.zero		1


	//   ....[4]....
        /*0f0c*/ 	.word	0x00000390
        /*0f10*/ 	.word	0x000000ff
        /*0f14*/ 	.word	0x0002d838
        /*0f18*/ 	.short	0x0100
        /*0f1a*/ 	.byte	0x08
	.zero		1


	//   ....[5]....
        /*0f1c*/ 	.word	0x000003a0
        /*0f20*/ 	.word	0x000000ff
        /*0f24*/ 	.word	0x0002d848
        /*0f28*/ 	.short	0x0100
        /*0f2a*/ 	.byte	0x08
	.zero		1


	//   ....[6]....
        /*0f2c*/ 	.word	0x000004d0
        /*0f30*/ 	.word	0x000000ff
        /*0f34*/ 	.word	0x0002d850
        /*0f38*/ 	.short	0x0100
        /*0f3a*/ 	.byte	0x08
	.zero		1


	//   ....[7]....
        /*0f3c*/ 	.word	0x000004e0
        /*0f40*/ 	.word	0x000000ff
        /*0f44*/ 	.word	0x0002d860
        /*0f48*/ 	.short	0x0100
        /*0f4a*/ 	.byte	0x08
	.zero		1


	//   ....[8]....
        /*0f4c*/ 	.word	0x000004f0
        /*0f50*/ 	.word	0x000000ff
        /*0f54*/ 	.word	0x0002d858
        /*0f58*/ 	.short	0x0100
        /*0f5a*/ 	.byte	0x08
	.zero		1


	//   ....[9]....
        /*0f5c*/ 	.word	0x00000500
        /*0f60*/ 	.word	0x000000ff
        /*0f64*/ 	.word	0x0002d868
        /*0f68*/ 	.short	0x0100
        /*0f6a*/ 	.byte	0x08
	.zero		1


	//   ....[10]....
        /*0f6c*/ 	.word	0x000005f0
        /*0f70*/ 	.word	0x000000ff
        /*0f74*/ 	.word	0x0002d870
        /*0f78*/ 	.short	0x0100
        /*0f7a*/ 	.byte	0x06
	.zero		1


	//   ....[11]....
        /*0f7c*/ 	.word	0x00000600
        /*0f80*/ 	.word	0x000000ff
        /*0f84*/ 	.word	0x0002d880
        /*0f88*/ 	.short	0x0100
        /*0f8a*/ 	.byte	0x06
	.zero		1


	//   ....[12]....
        /*0f8c*/ 	.word	0x00000610
        /*0f90*/ 	.word	0x000000ff
        /*0f94*/ 	.word	0x0002d878
        /*0f98*/ 	.short	0x0100
        /*0f9a*/ 	.byte	0x06
	.zero		1


	//   ....[13]....
        /*0f9c*/ 	.word	0x00000620
        /*0fa0*/ 	.word	0x000000ff
        /*0fa4*/ 	.word	0x0002d888
        /*0fa8*/ 	.short	0x0100
        /*0faa*/ 	.byte	0x06
	.zero		1


	//   ....[14]....
        /*0fac*/ 	.word	0x00000750
        /*0fb0*/ 	.word	0x000000ff
        /*0fb4*/ 	.word	0x0002d890
        /*0fb8*/ 	.short	0x0100
        /*0fba*/ 	.byte	0x08
	.zero		1


	//   ....[15]....
        /*0fbc*/ 	.word	0x00000760
        /*0fc0*/ 	.word	0x000000ff
        /*0fc4*/ 	.word	0x0002d8a0
        /*0fc8*/ 	.short	0x0100
        /*0fca*/ 	.byte	0x08
	.zero		1


	//   ....[16]....
        /*0fcc*/ 	.word	0x00000770
        /*0fd0*/ 	.word	0x000000ff
        /*0fd4*/ 	.word	0x0002d898
        /*0fd8*/ 	.short	0x0100
        /*0fda*/ 	.byte	0x08
	.zero		1


	//   ....[17]....
        /*0fdc*/ 	.word	0x00000780
        /*0fe0*/ 	.word	0x000000ff
        /*0fe4*/ 	.word	0x0002d8a8
        /*0fe8*/ 	.short	0x0100
        /*0fea*/ 	.byte	0x08
	.zero		1


	//   ....[18]....
        /*0fec*/ 	.word	0x000008b0
        /*0ff0*/ 	.word	0x000000ff
        /*0ff4*/ 	.word	0x0002d8b0
        /*0ff8*/ 	.short	0x0100
        /*0ffa*/ 	.byte	0x08
	.zero		1


	//   ....[19]....
        /*0ffc*/ 	.word	0x000008c0
        /*1000*/ 	.word	0x000000ff
        /*1004*/ 	.word	0x0002d8c0
        /*1008*/ 	.short	0x0100
        /*100a*/ 	.byte	0x08
	.zero		1


	//   ....[20]....
        /*100c*/ 	.word	0x000008d0
        /*1010*/ 	.word	0x000000ff
        /*1014*/ 	.word	0x0002d8b8
        /*1018*/ 	.short	0x0100
        /*101a*/ 	.byte	0x08
	.zero		1


	//   ....[21]....
        /*101c*/ 	.word	0x000008e0
        /*1020*/ 	.word	0x000000ff
        /*1024*/ 	.word	0x0002d8c8
        /*1028*/ 	.short	0x0100
        /*102a*/ 	.byte	0x08
	.zero		1


	//   ....[22]....
        /*102c*/ 	.word	0x000034c0
        /*1030*/ 	.word	0x0000001f
        /*1034*/ 	.word	0x0002d890
        /*1038*/ 	.short	0x010a
        /*103a*/ 	.byte	0x3f
	.zero		1


	//   ....[23]....
        /*103c*/ 	.word	0x00005060
        /*1040*/ 	.word	0x0000001f
        /*1044*/ 	.word	0x0002d890
        /*1048*/ 	.short	0x010a
        /*104a*/ 	.byte	0x3f
	.zero		1


	//   ....[24]....
        /*104c*/ 	.word	0x00006870
        /*1050*/ 	.word	0x0000001f
        /*1054*/ 	.word	0x0002d890
        /*1058*/ 	.short	0x010a
        /*105a*/ 	.byte	0x3f
	.zero		1


	//   ....[25]....
        /*105c*/ 	.word	0x00006d40
        /*1060*/ 	.word	0x0000000b
        /*1064*/ 	.word	0x00000000
        /*1068*/ 	.short	0x0101
        /*106a*/ 	.byte	0x3f
	.zero		1


	//   ....[26]....
        /*106c*/ 	.word	0x00006d80
        /*1070*/ 	.word	0x0000001f
        /*1074*/ 	.word	0x0002d8b0
        /*1078*/ 	.short	0x010a
        /*107a*/ 	.byte	0x3f
	.zero		1


	//   ....[27]....
        /*107c*/ 	.word	0x00007210
        /*1080*/ 	.word	0x0000001f
        /*1084*/ 	.word	0x00000000
        /*1088*/ 	.short	0x0101
        /*108a*/ 	.byte	0x3f
	.zero		1


	//   ....[28]....
        /*108c*/ 	.word	0x000079d0
        /*1090*/ 	.word	0x00000002
        /*1094*/ 	.word	0x0002d800
        /*1098*/ 	.short	0x010a
        /*109a*/ 	.byte	0x3f
	.zero		1


	//   ....[29]....
        /*109c*/ 	.word	0x00007a20
        /*10a0*/ 	.word	0x00000002
        /*10a4*/ 	.word	0x0002d800
        /*10a8*/ 	.short	0x010a
        /*10aa*/ 	.byte	0x3f
	.zero		1


	//   ....[30]....
        /*10ac*/ 	.word	0x000084c0
        /*10b0*/ 	.word	0x00000002
        /*10b4*/ 	.word	0x0002d800
        /*10b8*/ 	.short	0x010a
        /*10ba*/ 	.byte	0x3f
	.zero		1


	//   ....[31]....
        /*10bc*/ 	.word	0x00009e60
        /*10c0*/ 	.word	0x00000002
        /*10c4*/ 	.word	0x0002d800
        /*10c8*/ 	.short	0x010a
        /*10ca*/ 	.byte	0x3f
	.zero		1


	//   ....[32]....
        /*10cc*/ 	.word	0x0000b510
        /*10d0*/ 	.word	0x00000008
        /*10d4*/ 	.word	0x0002d830
        /*10d8*/ 	.short	0x010a
        /*10da*/ 	.byte	0x3f
	.zero		1


	//   ....[33]....
        /*10dc*/ 	.word	0x0000b5e0
        /*10e0*/ 	.word	0x00000008
        /*10e4*/ 	.word	0x0002d830
        /*10e8*/ 	.short	0x010a
        /*10ea*/ 	.byte	0x3f
	.zero		1


	//   ....[34]....
        /*10ec*/ 	.word	0x0000c7a0
        /*10f0*/ 	.word	0x00000008
        /*10f4*/ 	.word	0x00000000
        /*10f8*/ 	.short	0x0101
        /*10fa*/ 	.byte	0x3f
	.zero		1


	//   ....[35]....
        /*10fc*/ 	.word	0x0000dab0
        /*1100*/ 	.word	0x00000003
        /*1104*/ 	.word	0x0002d830
        /*1108*/ 	.short	0x010a
        /*110a*/ 	.byte	0x3f
	.zero		1


	//   ....[36]....
        /*110c*/ 	.word	0x0000db00
        /*1110*/ 	.word	0x00000003
        /*1114*/ 	.word	0x0002d830
        /*1118*/ 	.short	0x010a
        /*111a*/ 	.byte	0x3f
	.zero		1


	//   ....[37]....
        /*111c*/ 	.word	0x0000df90
        /*1120*/ 	.word	0x00000003
        /*1124*/ 	.word	0x0002d850
        /*1128*/ 	.short	0x010a
        /*112a*/ 	.byte	0x3f
	.zero		1


	//   ....[38]....
        /*112c*/ 	.word	0x0000dfd0
        /*1130*/ 	.word	0x00000003
        /*1134*/ 	.word	0x0002d850
        /*1138*/ 	.short	0x010a
        /*113a*/ 	.byte	0x3f
	.zero		1


	//   ....[39]....
        /*113c*/ 	.word	0x0000e640
        /*1140*/ 	.word	0x00000000
        /*1144*/ 	.word	0x00000000
        /*1148*/ 	.short	0x0101
        /*114a*/ 	.byte	0x3f
	.zero		1


	//   ....[40]....
        /*114c*/ 	.word	0x0000f800
        /*1150*/ 	.word	0x00000004
        /*1154*/ 	.word	0x00000000
        /*1158*/ 	.short	0x0101
        /*115a*/ 	.byte	0x3f
	.zero		1


	//   ....[41]....
        /*115c*/ 	.word	0x0000fee0
        /*1160*/ 	.word	0x0000000c
        /*1164*/ 	.word	0x0002d850
        /*1168*/ 	.short	0x010a
        /*116a*/ 	.byte	0x3f
	.zero		1


	//   ....[42]....
        /*116c*/ 	.word	0x0000ff90
        /*1170*/ 	.word	0x0000000c
        /*1174*/ 	.word	0x0002d850
        /*1178*/ 	.short	0x010a
        /*117a*/ 	.byte	0x3f
	.zero		1


	//   ....[43]....
        /*117c*/ 	.word	0x00010790
        /*1180*/ 	.word	0x0000000c
        /*1184*/ 	.word	0x00000000
        /*1188*/ 	.short	0x0101
        /*118a*/ 	.byte	0x3f
	.zero		1


	//   ....[44]....
        /*118c*/ 	.word	0x00011b00
        /*1190*/ 	.word	0x00000000
        /*1194*/ 	.word	0x00000000
        /*1198*/ 	.short	0x0101
        /*119a*/ 	.byte	0x3f
	.zero		1


	//   ....[45]....
        /*119c*/ 	.word	0x00012050
        /*11a0*/ 	.word	0x00000008
        /*11a4*/ 	.word	0x00000000
        /*11a8*/ 	.short	0x0101
        /*11aa*/ 	.byte	0x3f
	.zero		1


	//   ....[46]....
        /*11ac*/ 	.word	0x00014ea0
        /*11b0*/ 	.word	0x00000010
        /*11b4*/ 	.word	0x0002d820
        /*11b8*/ 	.short	0x010a
        /*11ba*/ 	.byte	0x3f
	.zero		1


	//   ....[47]....
        /*11bc*/ 	.word	0x00014f60
        /*11c0*/ 	.word	0x00000009
        /*11c4*/ 	.word	0x0002d8a0
        /*11c8*/ 	.short	0x010a
        /*11ca*/ 	.byte	0x3f
	.zero		1


	//   ....[48]....
        /*11cc*/ 	.word	0x00015390
        /*11d0*/ 	.word	0x00000009
        /*11d4*/ 	.word	0x0002d8c0
        /*11d8*/ 	.short	0x010a
        /*11da*/ 	.byte	0x3f
	.zero		1


	//   ....[49]....
        /*11dc*/ 	.word	0x000158f0
        /*11e0*/ 	.word	0x00000009
        /*11e4*/ 	.word	0x0002d8a0
        /*11e8*/ 	.short	0x010a
        /*11ea*/ 	.byte	0x3f
	.zero		1


	//   ....[50]....
        /*11ec*/ 	.word	0x00015d10
        /*11f0*/ 	.word	0x00000009
        /*11f4*/ 	.word	0x0002d8c0
        /*11f8*/ 	.short	0x010a
        /*11fa*/ 	.byte	0x3f
	.zero		1


	//   ....[51]....
        /*11fc*/ 	.word	0x00016e90
        /*1200*/ 	.word	0x00000000
        /*1204*/ 	.word	0x0002d840
        /*1208*/ 	.short	0x010a
        /*120a*/ 	.byte	0x3f
	.zero		1


	//   ....[52]....
        /*120c*/ 	.word	0x000173e0
        /*1210*/ 	.word	0x00000000
        /*1214*/ 	.word	0x0002d830
        /*1218*/ 	.short	0x0107
        /*121a*/ 	.byte	0x3f
	.zero		1


	//   ....[53]....
        /*121c*/ 	.word	0x000174b0
        /*1220*/ 	.word	0x00000000
        /*1224*/ 	.word	0x0002d830
        /*1228*/ 	.short	0x0101
        /*122a*/ 	.byte	0x3f
	.zero		1


	//   ....[54]....
        /*122c*/ 	.word	0x000180d0
        /*1230*/ 	.word	0x00000010
        /*1234*/ 	.word	0x0002d800
        /*1238*/ 	.short	0x0107
        /*123a*/ 	.byte	0x3f
	.zero		1


	//   ....[55]....
        /*123c*/ 	.word	0x000181c0
        /*1240*/ 	.word	0x00000010
        /*1244*/ 	.word	0x0002d800
        /*1248*/ 	.short	0x0101
        /*124a*/ 	.byte	0x3f
	.zero		1


	//   ....[56]....
        /*124c*/ 	.word	0x000181e0
        /*1250*/ 	.word	0x00000010
        /*1254*/ 	.word	0x0002d820
        /*1258*/ 	.short	0x010a
        /*125a*/ 	.byte	0x3f
	.zero		1


	//   ....[57]....
        /*125c*/ 	.word	0x00018600
        /*1260*/ 	.word	0x00000005
        /*1264*/ 	.word	0x0002d840
        /*1268*/ 	.short	0x010a
        /*126a*/ 	.byte	0x3f
	.zero		1


	//   ....[58]....
        /*126c*/ 	.word	0x00018a10
        /*1270*/ 	.word	0x00000005
        /*1274*/ 	.word	0x0002d830
        /*1278*/ 	.short	0x0107
        /*127a*/ 	.byte	0x3f
	.zero		1


	//   ....[59]....
        /*127c*/ 	.word	0x00018ad0
        /*1280*/ 	.word	0x00000005
        /*1284*/ 	.word	0x0002d830
        /*1288*/ 	.short	0x0101
        /*128a*/ 	.byte	0x3f
	.zero		1


	//   ....[60]....
        /*128c*/ 	.word	0x00018b30
        /*1290*/ 	.word	0x00000005
        /*1294*/ 	.word	0x0002d860
        /*1298*/ 	.short	0x010a
        /*129a*/ 	.byte	0x3f
	.zero		1


	//   ....[61]....
        /*129c*/ 	.word	0x00018fe0
        /*12a0*/ 	.word	0x00000005
        /*12a4*/ 	.word	0x0002d850
        /*12a8*/ 	.short	0x0107
        /*12aa*/ 	.byte	0x3f
	.zero		1


	//   ....[62]....
        /*12ac*/ 	.word	0x000190d0
        /*12b0*/ 	.word	0x00000005
        /*12b4*/ 	.word	0x0002d850
        /*12b8*/ 	.short	0x0101
        /*12ba*/ 	.byte	0x3f
	.zero		1


	//   ....[63]....
        /*12bc*/ 	.word	0x00019300
        /*12c0*/ 	.word	0x00000000
        /*12c4*/ 	.word	0x0002d860
        /*12c8*/ 	.short	0x010a
        /*12ca*/ 	.byte	0x3f
	.zero		1


	//   ....[64]....
        /*12cc*/ 	.word	0x00019730
        /*12d0*/ 	.word	0x00000000
        /*12d4*/ 	.word	0x0002d850
        /*12d8*/ 	.short	0x0107
        /*12da*/ 	.byte	0x3f
	.zero		1


	//   ....[65]....
        /*12dc*/ 	.word	0x00019810
        /*12e0*/ 	.word	0x00000000
        /*12e4*/ 	.word	0x0002d850
        /*12e8*/ 	.short	0x0101
        /*12ea*/ 	.byte	0x3f
	.zero		1


	//   ....[66]....
        /*12ec*/ 	.word	0x0001a550
        /*12f0*/ 	.word	0x00000005
        /*12f4*/ 	.word	0x0002d820
        /*12f8*/ 	.short	0x010a
        /*12fa*/ 	.byte	0x3f
	.zero		1


	//   ....[67]....
        /*12fc*/ 	.word	0x0001a6f0
        /*1300*/ 	.word	0x00000003
        /*1304*/ 	.word	0x0002d840
        /*1308*/ 	.short	0x010a
        /*130a*/ 	.byte	0x3f
	.zero		1


	//   ....[68]....
        /*130c*/ 	.word	0x0001a780
        /*1310*/ 	.word	0x00000005
        /*1314*/ 	.word	0x0002d840
        /*1318*/ 	.short	0x010a
        /*131a*/ 	.byte	0x3f
	.zero		1


	//   ....[69]....
        /*131c*/ 	.word	0x0001a7c0
        /*1320*/ 	.word	0x00000003
        /*1324*/ 	.word	0x0002d860
        /*1328*/ 	.short	0x010a
        /*132a*/ 	.byte	0x3f
	.zero		1


	//   ....[70]....
        /*132c*/ 	.word	0x0001a800
        /*1330*/ 	.word	0x00000005
        /*1334*/ 	.word	0x0002d860
        /*1338*/ 	.short	0x010a
        /*133a*/ 	.byte	0x3f
	.zero		1


	//   ....[71]....
        /*133c*/ 	.word	0x0001a860
        /*1340*/ 	.word	0x0000001f
        /*1344*/ 	.word	0x0002d890
        /*1348*/ 	.short	0x010a
        /*134a*/ 	.byte	0x3f
	.zero		1


	//   ....[72]....
        /*134c*/ 	.word	0x0001a9e0
        /*1350*/ 	.word	0x0000001f
        /*1354*/ 	.word	0x0002d890
        /*1358*/ 	.short	0x010a
        /*135a*/ 	.byte	0x3f
	.zero		1


	//   ....[73]....
        /*135c*/ 	.word	0x0001ab60
        /*1360*/ 	.word	0x0000001f
        /*1364*/ 	.word	0x0002d890
        /*1368*/ 	.short	0x010a
        /*136a*/ 	.byte	0x3f
	.zero		1


	//   ....[74]....
        /*136c*/ 	.word	0x0001acd0
        /*1370*/ 	.word	0x0000001f
        /*1374*/ 	.word	0x0002d8b0
        /*1378*/ 	.short	0x010a
        /*137a*/ 	.byte	0x3f
	.zero		1


	//   ....[75]....
        /*137c*/ 	.word	0x0001af90
        /*1380*/ 	.word	0x00000002
        /*1384*/ 	.word	0x0002d800
        /*1388*/ 	.short	0x010a
        /*138a*/ 	.byte	0x3f
	.zero		1


	//   ....[76]....
        /*138c*/ 	.word	0x0001b1b0
        /*1390*/ 	.word	0x00000002
        /*1394*/ 	.word	0x0002d800
        /*1398*/ 	.short	0x010a
        /*139a*/ 	.byte	0x3f
	.zero		1


	//   ....[77]....
        /*139c*/ 	.word	0x0001b200
        /*13a0*/ 	.word	0x00000008
        /*13a4*/ 	.word	0x0002d830
        /*13a8*/ 	.short	0x010a
        /*13aa*/ 	.byte	0x3f
	.zero		1


	//   ....[78]....
        /*13ac*/ 	.word	0x0001b250
        /*13b0*/ 	.word	0x00000003
        /*13b4*/ 	.word	0x0002d830
        /*13b8*/ 	.short	0x010a
        /*13ba*/ 	.byte	0x3f
	.zero		1


	//   ....[79]....
        /*13bc*/ 	.word	0x0001b2a0
        /*13c0*/ 	.word	0x00000003
        /*13c4*/ 	.word	0x0002d850
        /*13c8*/ 	.short	0x010a
        /*13ca*/ 	.byte	0x3f
	.zero		1


	//   ....[80]....
        /*13cc*/ 	.word	0x0001b2f0
        /*13d0*/ 	.word	0x0000000c
        /*13d4*/ 	.word	0x0002d850
        /*13d8*/ 	.short	0x010a
        /*13da*/ 	.byte	0x3f
	.zero		1


	//   ....[81]....
        /*13dc*/ 	.word	0x0001ba60
        /*13e0*/ 	.word	0x00000010
        /*13e4*/ 	.word	0x0002d820
        /*13e8*/ 	.short	0x010a
        /*13ea*/ 	.byte	0x3f
	.zero		1


	//   ....[82]....
        /*13ec*/ 	.word	0x0001bab0
        /*13f0*/ 	.word	0x00000009
        /*13f4*/ 	.word	0x0002d8a0
        /*13f8*/ 	.short	0x010a
        /*13fa*/ 	.byte	0x3f
	.zero		1


	//   ....[83]....
        /*13fc*/ 	.word	0x0001bb00
        /*1400*/ 	.word	0x00000009
        /*1404*/ 	.word	0x0002d8c0
        /*1408*/ 	.short	0x010a
        /*140a*/ 	.byte	0x3f
	.zero		1


	//   ....[84]....
        /*140c*/ 	.word	0x0001bb50
        /*1410*/ 	.word	0x00000009
        /*1414*/ 	.word	0x0002d8a0
        /*1418*/ 	.short	0x010a
        /*141a*/ 	.byte	0x3f
	.zero		1


	//   ....[85]....
        /*141c*/ 	.word	0x0001bba0
        /*1420*/ 	.word	0x00000009
        /*1424*/ 	.word	0x0002d8c0
        /*1428*/ 	.short	0x010a
        /*142a*/ 	.byte	0x3f
	.zero		1


	//   ....[86]....
        /*142c*/ 	.word	0x0001bcc0
        /*1430*/ 	.word	0x00000000
        /*1434*/ 	.word	0x0002d840
        /*1438*/ 	.short	0x010a
        /*143a*/ 	.byte	0x3f
	.zero		1


	//   ....[87]....
        /*143c*/ 	.word	0x0001cb50
        /*1440*/ 	.word	0x00000010
        /*1444*/ 	.word	0x0002d820
        /*1448*/ 	.short	0x010a
        /*144a*/ 	.byte	0x3f
	.zero		1


	//   ....[88]....
        /*144c*/ 	.word	0x0001cba0
        /*1450*/ 	.word	0x00000005
        /*1454*/ 	.word	0x0002d840
        /*1458*/ 	.short	0x010a
        /*145a*/ 	.byte	0x3f
	.zero		1


	//   ....[89]....
        /*145c*/ 	.word	0x0001d140
        /*1460*/ 	.word	0x00000005
        /*1464*/ 	.word	0x0002d860
        /*1468*/ 	.short	0x010a
        /*146a*/ 	.byte	0x3f
	.zero		1


	//   ....[90]....
        /*146c*/ 	.word	0x0001d720
        /*1470*/ 	.word	0x00000000
        /*1474*/ 	.word	0x0002d860
        /*1478*/ 	.short	0x010a
        /*147a*/ 	.byte	0x3f
	.zero		1


	//   ....[91]....
        /*147c*/ 	.word	0x0001e710
        /*1480*/ 	.word	0x00000005
        /*1484*/ 	.word	0x0002d820
        /*1488*/ 	.short	0x010a
        /*148a*/ 	.byte	0x3f
	.zero		1


	//   ....[92]....
        /*148c*/ 	.word	0x0001e8b0
        /*1490*/ 	.word	0x00000003
        /*1494*/ 	.word	0x0002d840
        /*1498*/ 	.short	0x010a
        /*149a*/ 	.byte	0x3f
	.zero		1


	//   ....[93]....
        /*149c*/ 	.word	0x0001e900
        /*14a0*/ 	.word	0x00000005
        /*14a4*/ 	.word	0x0002d840
        /*14a8*/ 	.short	0x010a
        /*14aa*/ 	.byte	0x3f
	.zero		1


	//   ....[94]....
        /*14ac*/ 	.word	0x0001e950
        /*14b0*/ 	.word	0x00000003
        /*14b4*/ 	.word	0x0002d860
        /*14b8*/ 	.short	0x010a
        /*14ba*/ 	.byte	0x3f
	.zero		1


	//----- nvinfo : EIATTR_NUM_MBARRIERS
	.align		4
.L_1173:
        /*14bc*/ 	.byte	0x03, 0x38
        /*14be*/ 	.short	0x0016


	//----- nvinfo : EIATTR_EXIT_INSTR_OFFSETS
	.align		4
        /*14c0*/ 	.byte	0x04, 0x1c
        /*14c2*/ 	.short	(.L_1175 - .L_1174)


	//   ....[0]....
.L_1174:
        /*14c4*/ 	.word	0x0001a850


	//----- nvinfo : EIATTR_MAX_THREADS
	.align		4
.L_1175:
        /*14c8*/ 	.byte	0x04, 0x05
        /*14ca*/ 	.short	(.L_1177 - .L_1176)
.L_1176:
        /*14cc*/ 	.word	0x00000200
        /*14d0*/ 	.word	0x00000001
        /*14d4*/ 	.word	0x00000001


	//----- nvinfo : EIATTR_CRS_STACK_SIZE
	.align		4
.L_1177:
        /*14d8*/ 	.byte	0x04, 0x1e
        /*14da*/ 	.short	(.L_1179 - .L_1178)
.L_1178:
        /*14dc*/ 	.word	0x00000000


	//----- nvinfo : EIATTR_CBANK_PARAM_SIZE
	.align		4
.L_1179:
        /*14e0*/ 	.byte	0x03, 0x19
        /*14e2*/ 	.short	0x0af0


	//----- nvinfo : EIATTR_PARAM_CBANK
	.align		4
        /*14e4*/ 	.byte	0x04, 0x0a
        /*14e6*/ 	.short	(.L_1181 - .L_1180)
	.align		4
.L_1180:
        /*14e8*/ 	.word	index@(.nv.constant0._ZN7cutlass13device_kernelIN5flash11enable_sm90INS1_16FlashAttnFwdSm90INS1_25CollectiveMainloopFwdSm90ILi2EN4cute5tupleIJNS5_1CILi1EEES8_S8_EEENS6_IJNS7_ILi192EEENS7_ILi128EEENS7_ILi96EEEEEELi96ENS_6half_tEfNS_4arch4Sm90ELb0ELb0ELb0ELb1ELb1ELb1ELb0ELb0ELb1ELb1ELb1ELb0EEENS1_21CollectiveEpilogueFwdINS6_IJSA_SC_SB_EEES9_SE_SG_Li384ELb1ELb1ELb1ELb0EEENS1_36VarlenDynamicPersistentTileSchedulerILi192ELi128ELi384ELi128ELb1ELb1ELb1ELb0ELb1ELb1EEEEEEEEEvNT_6ParamsE)
        /*14ec*/ 	.short	0x0210
        /*14ee*/ 	.short	0x0af0


	//----- nvinfo : EIATTR_SW_WAR
	.align		4
.L_1181:
        /*14f0*/ 	.byte	0x04, 0x36
        /*14f2*/ 	.short	(.L_1183 - .L_1182)
.L_1182:
        /*14f4*/ 	.word	0x00000008
.L_1183:


//--------------------- .nv.info._ZN7cutlass13device_kernelIN5flash11enable_sm90INS1_16FlashAttnFwdSm90INS1_25CollectiveMainloopFwdSm90ILi2EN4cute5tupleIJNS5_1CILi1EEES8_S8_EEENS6_IJNS7_ILi192EEENS7_ILi128EEENS7_ILi96EEEEEELi96ENS_6half_tEfNS_4arch4Sm90ELb0ELb1ELb0ELb0ELb1ELb0ELb0ELb0ELb1ELb1ELb1ELb0EEENS1_21CollectiveEpilogueFwdINS6_IJSA_SC_SB_EEES9_SE_SG_Li384ELb0ELb1ELb1ELb0EEENS1_19SingleTileSchedulerILb0ELb1ELb1ELi192EEEEEEEEEvNT_6ParamsE --------------------------
	.section	.nv.info._ZN7cutlass13device_kernelIN5flash11enable_sm90INS1_16FlashAttnFwdSm90INS1_25CollectiveMainloopFwdSm90ILi2EN4cute5tupleIJNS5_1CILi1EEES8_S8_EEENS6_IJNS7_ILi192EEENS7_ILi128EEENS7_ILi96EEEEEELi96ENS_6half_tEfNS_4arch4Sm90ELb0ELb1ELb0ELb0ELb1ELb0ELb0ELb0ELb1ELb1ELb1ELb0EEENS1_21CollectiveEpilogueFwdINS6_IJSA_SC_SB_EEES9_SE_SG_Li384ELb0ELb1ELb1ELb0EEENS1_19SingleTileSchedulerILb0ELb1ELb1ELi192EEEEEEEEEvNT_6ParamsE,"",@"SHT_CUDA_INFO"
	.sectionflags	@""
	.align	4


	//----- nvinfo : EIATTR_CUDA_API_VERSION
	.align		4
        /*0000*/ 	.byte	0x04, 0x37
        /*0002*/ 	.short	(.L_1185 - .L_1184)
.L_1184:
        /*0004*/ 	.word	0x00000082


	//----- nvinfo : EIATTR_KPARAM_INFO
	.align		4
.L_1185:
        /*0008*/ 	.byte	0x04, 0x17
        /*000a*/ 	.short	(.L_1187 - .L_1186)
.L_1186:
        /*000c*/ 	.word	0x00000000
        /*0010*/ 	.short	0x0000
        /*0012*/ 	.short	0x0070
        /*0014*/ 	.byte	0x00, 0xf0, 0x01, 0x28


	//----- nvinfo : EIATTR_SPARSE_MMA_MASK
	.align		4
.L_1187:
        /*0018*/ 	.byte	0x03, 0x50
        /*001a*/ 	.short	0x0000


	//----- nvinfo : EIATTR_MAXREG_COUNT
	.align		4
        /*001c*/ 	.byte	0x03, 0x1b
        /*001e*/ 	.short	0x0080


	//----- nvinfo : EIATTR_NUM_BARRIERS
	.align		4
        /*0020*/ 	.byte	0x02, 0x4c
        /*0022*/ 	.byte	0x10
	.zero		1


	//----- nvinfo : EIATTR_EXTERNS
	.align		4
        /*0024*/ 	.byte	0x04, 0x0f
        /*0026*/ 	.short	(.L_1189 - .L_1188)


	//   ....[0]....
	.align		4
.L_1188:
        /*0028*/ 	.word	index@(__assertfail)


	//----- nvinfo : EIATTR_ANNOTATIONS
	.align		4
.L_1189:
        /*002c*/ 	.byte	0x04, 0x55
        /*002e*/ 	.short	(.L_1191 - .L_1190)


	//   ....[0]....
.L_1190:
        /*0030*/ 	.word	0x00000001
        /*0034*/ 	.byte	0xb0, 0x08, 0x00, 0x00, 0x01, 0x00, 0x00, 0x00, 0x10, 0x0a, 0x00, 0x00, 0x01, 0x00, 0x00, 0x00
        /*0044*/ 	.byte	0x60, 0x17, 0x00, 0x00, 0x01, 0x00, 0x00, 0x00, 0xf0, 0xdf, 0x00, 0x00, 0x01, 0x00, 0x00, 0x00
        /*0054*/ 	.byte	0x00, 0xf3, 0x00, 0x00, 0x01, 0x00, 0x00, 0x00, 0x80, 0x06, 0x01, 0x00, 0x01, 0x00, 0x00, 0x00
        /*0064*/ 	.byte	0xa0, 0x06, 0x01, 0x00, 0x01, 0x00, 0x00, 0x00, 0x00, 0x08, 0x01, 0x00, 0x01, 0x00, 0x00, 0x00
        /*0074*/ 	.byte	0x50, 0x1e, 0x01, 0x00, 0x01, 0x00, 0x00, 0x00, 0x70, 0x1e, 0x01, 0x00, 0x01, 0x00, 0x00, 0x00
        /*0084*/ 	.byte	0x90, 0x32, 0x01, 0x00


	//----- nvinfo : EIATTR_MERCURY_ISA_VERSION
	.align		4
.L_1191:
        /*0088*/ 	.byte	0x03, 0x5f
        /*008a*/ 	.short	0x0101


	//----- nvinfo : EIATTR_INT_WARP_WIDE_INSTR_OFFSETS
	.align		4
        /*008c*/ 	.byte	0x04, 0x31
        /*008e*/ 	.short	(.L_1193 - .L_1192)


	//   ....[0]....
.L_1192:
        /*0090*/ 	.word	0x000000c0


	//   ....[1]....
        /*0094*/ 	.word	0x000000d0


	//   ....[2]....
        /*0098*/ 	.word	0x00000170


	//----- nvinfo : EIATTR_COOP_GROUP_MASK_REGIDS
	.align		4
.L_1193:
        /*009c*/ 	.byte	0x04, 0x29
        /*009e*/ 	.short	(.L_1195 - .L_1194)


	//   ....[0]....
.L_1194:
        /*00a0*/ 	.word	0xffffffff


	//   ....[1]....
        /*00a4*/ 	.word	0xffffffff


	//   ....[2]....
        /*00a8*/ 	.word	0xffffffff


	//   ....[3]....
        /*00ac*/ 	.word	0xffffffff


	//   ....[4]....
        /*00b0*/ 	.word	0xffffffff


	//   ....[5]....
        /*00b4*/ 	.word	0xffffffff


	//   ....[6]....
        /*00b8*/ 	.word	0xffffffff


	//   ....[7]....
        /*00bc*/ 	.word	0xffffffff


	//   ....[8]....
        /*00c0*/ 	.word	0xffffffff


	//   ....[9]....
        /*00c4*/ 	.word	0xffffffff


	//   ....[10]....
        /*00c8*/ 	.word	0xffffffff


	//   ....[11]....
        /*00cc*/ 	.word	0xffffffff


	//   ....[12]....
        /*00d0*/ 	.word	0xffffffff


	//   ....[13]....
        /*00d4*/ 	.word	0xffffffff


	//   ....[14]....
        /*00d8*/ 	.word	0xffffffff


	//   ....[15]....
        /*00dc*/ 	.word	0xffffffff


	//   ....[16]....
        /*00e0*/ 	.word	0xffffffff


	//   ....[17]....
        /*00e4*/ 	.word	0xffffffff


	//   ....[18]....
        /*00e8*/ 	.word	0xffffffff


	//   ....[19]....
        /*00ec*/ 	.word	0xffffffff


	//   ....[20]....
        /*00f0*/ 	.word	0xffffffff


	//   ....[21]....
        /*00f4*/ 	.word	0xffffffff


	//   ....[22]....
        /*00f8*/ 	.word	0xffffffff


	//   ....[23]....
        /*00fc*/ 	.word	0xffffffff


	//   ....[24]....
        /*0100*/ 	.word	0xffffffff


	//   ....[25]....
        /*0104*/ 	.word	0xffffffff


	//   ....[26]....
        /*0108*/ 	.word	0xffffffff


	//   ....[27]....
        /*010c*/ 	.word	0xffffffff


	//   ....[28]....
        /*0110*/ 	.word	0xffffffff


	//   ....[29]....
        /*0114*/ 	.word	0xffffffff


	//   ....[30]....
        /*0118*/ 	.word	0xffffffff


	//   ....[31]....
        /*011c*/ 	.word	0xffffffff


	//   ....[32]....
        /*0120*/ 	.word	0xffffffff


	//   ....[33]....
        /*0124*/ 	.word	0xffffffff


	//   ....[34]....
        /*0128*/ 	.word	0xffffffff


	//   ....[35]....
        /*012c*/ 	.word	0xffffffff


	//   ....[36]....
        /*0130*/ 	.word	0xffffffff


	//   ....[37]....
        /*0134*/ 	.word	0xffffffff


	//   ....[38]....
        /*0138*/ 	.word	0xffffffff


	//   ....[39]....
        /*013c*/ 	.word	0xffffffff


	//   ....[40]....
        /*0140*/ 	.word	0xffffffff


	//   ....[41]....
        /*0144*/ 	.word	0xffffffff


	//   ....[42]....
        /*0148*/ 	.word	0xffffffff


	//   ....[43]....
        /*014c*/ 	.word	0xffffffff


	//   ....[44]....
        /*0150*/ 	.word	0xffffffff


	//   ....[45]....
        /*0154*/ 	.word	0xffffffff


	//   ....[46]....
        /*0158*/ 	.word	0xffffffff


	//   ....[47]....
        /*015c*/ 	.word	0xffffffff


	//   ....[48]....
        /*0160*/ 	.word	0xffffffff


	//   ....[49]....
        /*0164*/ 	.word	0xffffffff


	//   ....[50]....
        /*0168*/ 	.word	0xffffffff


	//   ....[51]....
        /*016c*/ 	.word	0xffffffff


	//   ....[52]....
        /*0170*/ 	.word	0xffffffff


	//   ....[53]....
        /*0174*/ 	.word	0xffffffff


	//   ....[54]....
        /*0178*/ 	.word	0xffffffff


	//   ....[55]....
        /*017c*/ 	.word	0xffffffff


	//   ....[56]....
        /*0180*/ 	.word	0xffffffff


	//   ....[57]....
        /*0184*/ 	.word	0xffffffff


	//   ....[58]....
        /*0188*/ 	.word	0xffffffff


	//   ....[59]....
        /*018c*/ 	.word	0xffffffff


	//   ....[60]....
        /*0190*/ 	.word	0xffffffff


	//   ....[61]....
        /*0194*/ 	.word	0xffffffff


	//   ....[62]....
        /*0198*/ 	.word	0xffffffff


	//   ....[63]....
        /*019c*/ 	.word	0xffffffff


	//   ....[64]....
        /*01a0*/ 	.word	0xffffffff


	//   ....[65]....
        /*01a4*/ 	.word	0xffffffff


	//   ....[66]....
        /*01a8*/ 	.word	0xffffffff


	//   ....[67]....
        /*01ac*/ 	.word	0xffffffff


	//   ....[68]....
        /*01b0*/ 	.word	0xffffffff


	//   ....[69]....
        /*01b4*/ 	.word	0xffffffff


	//   ....[70]....
        /*01b8*/ 	.word	0xffffffff


	//   ....[71]....
        /*01bc*/ 	.word	0xffffffff


	//   ....[72]....
        /*01c0*/ 	.word	0xffffffff


	//   ....[73]....
        /*01c4*/ 	.word	0xffffffff


	//   ....[74]....
        /*01c8*/ 	.word	0xffffffff


	//   ....[75]....
        /*01cc*/ 	.word	0xffffffff


	//   ....[76]....
        /*01d0*/ 	.word	0xffffffff


	//   ....[77]....
        /*01d4*/ 	.word	0xffffffff


	//   ....[78]....
        /*01d8*/ 	.word	0xffffffff


	//   ....[79]....
        /*01dc*/ 	.word	0xffffffff


	//   ....[80]....
        /*01e0*/ 	.word	0xffffffff


	//   ....[81]....
        /*01e4*/ 	.word	0xffffffff


	//   ....[82]....
        /*01e8*/ 	.word	0xffffffff


	//   ....[83]....
        /*01ec*/ 	.word	0xffffffff


	//   ....[84]....
        /*01f0*/ 	.word	0xffffffff


	//   ....[85]....
        /*01f4*/ 	.word	0xffffffff


	//   ....[86]....
        /*01f8*/ 	.word	0xffffffff


	//   ....[87]....
        /*01fc*/ 	.word	0xffffffff


	//   ....[88]....
        /*0200*/ 	.word	0xffffffff


	//   ....[89]....
        /*0204*/ 	.word	0xffffffff


	//   ....[90]....
        /*0208*/ 	.word	0xffffffff


	//   ....[91]....
        /*020c*/ 	.word	0x0500000f


	//   ....[92]....
        /*0210*/ 	.word	0x0500000f


	//   ....[93]....
        /*0214*/ 	.word	0x0500000f


	//   ....[94]....
        /*0218*/ 	.word	0x0500000f


	//   ....[95]....
        /*021c*/ 	.word	0x0500000f


	//   ....[96]....
        /*0220*/ 	.word	0x0500000f


	//   ....[97]....
        /*0224*/ 	.word	0x0500000f


	//   ....[98]....
        /*0228*/ 	.word	0x0500000f


	//   ....[99]....
        /*022c*/ 	.word	0x0500000f


	//   ....[100]....
        /*0230*/ 	.word	0x0500000f


	//   ....[101]....
        /*0234*/ 	.word	0x0500000f


	//   ....[102]....
        /*0238*/ 	.word	0x0500000f


	//   ....[103]....
        /*023c*/ 	.word	0x0500000f


	//   ....[104]....
        /*0240*/ 	.word	0x0500000f


	//   ....[105]....
        /*0244*/ 	.word	0x0500000f


	//   ....[106]....
        /*0248*/ 	.word	0x0500000f


	//   ....[107]....
        /*024c*/ 	.word	0x0500000f


	//   ....[108]....
        /*0250*/ 	.word	0x0500000f


	//   ....[109]....
        /*0254*/ 	.word	0x0500000f


	//   ....[110]....
        /*0258*/ 	.word	0x0500000f


	//   ....[111]....
        /*025c*/ 	.word	0x0500000f


	//   ....[112]....
        /*0260*/ 	.word	0x0500000f


	//   ....[113]....
        /*0264*/ 	.word	0x0500000f


	//   ....[114]....
        /*0268*/ 	.word	0x0500000f


	//   ....[115]....
        /*026c*/ 	.word	0x0500000f


	//   ....[116]....
        /*0270*/ 	.word	0x0500000f


	//   ....[117]....
        /*0274*/ 	.word	0x0500000f


	//   ....[118]....
        /*0278*/ 	.word	0x0500000f


	//   ....[119]....
        /*027c*/ 	.word	0x0500000f


	//   ....[120]....
        /*0280*/ 	.word	0x0500000f


	//   ....[121]....
        /*0284*/ 	.word	0x0500000f


	//   ....[122]....
        /*0288*/ 	.word	0x0500000f


	//   ....[123]....
        /*028c*/ 	.word	0x0500000f


	//   ....[124]....
        /*0290*/ 	.word	0x0500000f


	//   ....[125]....
        /*0294*/ 	.word	0x0500000f


	//   ....[126]....
        /*0298*/ 	.word	0x0500000f


	//   ....[127]....
        /*029c*/ 	.word	0x0500000f


	//   ....[128]....
        /*02a0*/ 	.word	0x0500000f


	//   ....[129]....
        /*02a4*/ 	.word	0x0500000f


	//   ....[130]....
        /*02a8*/ 	.word	0x0500000f


	//   ....[131]....
        /*02ac*/ 	.word	0x0500000f


	//   ....[132]....
        /*02b0*/ 	.word	0x0500000f


	//   ....[133]....
        /*02b4*/ 	.word	0x0500000f


	//   ....[134]....
        /*02b8*/ 	.word	0x0500000f


	//   ....[135]....
        /*02bc*/ 	.word	0x0500000f


	//   ....[136]....
        /*02c0*/ 	.word	0x0500000f


	//----- nvinfo : EIATTR_COOP_GROUP_INSTR_OFFSETS
	.align		4
.L_1195:
        /*02c4*/ 	.byte	0x04, 0x28
        /*02c6*/ 	.short	(.L_1197 - .L_1196)


	//   ....[0]....
.L_1196:
        /*02c8*/ 	.word	0x00000080


	//   ....[1]....
        /*02cc*/ 	.word	0x00000090


	//   ....[2]....
        /*02d0*/ 	.word	0x000002d0


	//   ....[3]....
        /*02d4*/ 	.word	0x00000430


	//   ....[4]....
        /*02d8*/ 	.word	0x00000550


	//   ....[5]....
        /*02dc*/ 	.word	0x000006b0


	//   ....[6]....
        /*02e0*/ 	.word	0x00001510


	//   ....[7]....
        /*02e4*/ 	.word	0x00001e40


	//   ....[8]....
        /*02e8*/ 	.word	0x000020f0


	//   ....[9]....
        /*02ec*/ 	.word	0x000034d0


	//   ....[10]....
        /*02f0*/ 	.word	0x000034f0


	//   ....[11]....
        /*02f4*/ 	.word	0x00003a10


	//   ....[12]....
        /*02f8*/ 	.word	0x00003a80


	//   ....[13]....
        /*02fc*/ 	.word	0x00004840


	//   ....[14]....
        /*0300*/ 	.word	0x00005640


	//   ....[15]....
        /*0304*/ 	.word	0x00005860


	//   ....[16]....
        /*0308*/ 	.word	0x00006450


	//   ....[17]....
        /*030c*/ 	.word	0x00006550


	//   ....[18]....
        /*0310*/ 	.word	0x00006da0


	//   ....[19]....
        /*0314*/ 	.word	0x00006e10


	//   ....[20]....
        /*0318*/ 	.word	0x00007e50


	//   ....[21]....
        /*031c*/ 	.word	0x00008ef0


	//   ....[22]....
        /*0320*/ 	.word	0x00008f00


	//   ....[23]....
        /*0324*/ 	.word	0x00008f30


	//   ....[24]....
        /*0328*/ 	.word	0x00008f40


	//   ....[25]....
        /*032c*/ 	.word	0x0000a2a0


	//   ....[26]....
        /*0330*/ 	.word	0x0000ad50


	//   ....[27]....
        /*0334*/ 	.word	0x0000afb0


	//   ....[28]....
        /*0338*/ 	.word	0x0000bbf0


	//   ....[29]....
        /*033c*/ 	.word	0x0000bcf0


	//   ....[30]....
        /*0340*/ 	.word	0x0000c550


	//   ....[31]....
        /*0344*/ 	.word	0x0000c5c0


	//   ....[32]....
        /*0348*/ 	.word	0x0000d600


	//   ....[33]....
        /*034c*/ 	.word	0x0000d730


	//   ....[34]....
        /*0350*/ 	.word	0x0000d770


	//   ....[35]....
        /*0354*/ 	.word	0x0000d870


	//   ....[36]....
        /*0358*/ 	.word	0x0000d880


	//   ....[37]....
        /*035c*/ 	.word	0x0000e7b0


	//   ....[38]....
        /*0360*/ 	.word	0x0000e7f0


	//   ....[39]....
        /*0364*/ 	.word	0x0000e830


	//   ....[40]....
        /*0368*/ 	.word	0x0000e870


	//   ....[41]....
        /*036c*/ 	.word	0x0000e890


	//   ....[42]....
        /*0370*/ 	.word	0x0000e8c0


	//   ....[43]....
        /*0374*/ 	.word	0x0000ed90


	//   ....[44]....
        /*0378*/ 	.word	0x0000eda0


	//   ....[45]....
        /*037c*/ 	.word	0x0000f670


	//   ....[46]....
        /*0380*/ 	.word	0x00010d30


	//   ....[47]....
        /*0384*/ 	.word	0x00010d40


	//   ....[48]....
        /*0388*/ 	.word	0x00010d50


	//   ....[49]....
        /*038c*/ 	.word	0x00010d60


	//   ....[50]....
        /*0390*/ 	.word	0x00010d80


	//   ....[51]....
        /*0394*/ 	.word	0x00010db0


	//   ....[52]....
        /*0398*/ 	.word	0x00010de0


	//   ....[53]....
        /*039c*/ 	.word	0x00010e10


	//   ....[54]....
        /*03a0*/ 	.word	0x00011720


	//   ....[55]....
        /*03a4*/ 	.word	0x00011740


	//   ....[56]....
        /*03a8*/ 	.word	0x00011750


	//   ....[57]....
        /*03ac*/ 	.word	0x000117d0


	//   ....[58]....
        /*03b0*/ 	.word	0x00011870


	//   ....[59]....
        /*03b4*/ 	.word	0x00011880


	//   ....[60]....
        /*03b8*/ 	.word	0x00011920


	//   ....[61]....
        /*03bc*/ 	.word	0x00011950


	//   ....[62]....
        /*03c0*/ 	.word	0x000119b0


	//   ....[63]....
        /*03c4*/ 	.word	0x000119c0


	//   ....[64]....
        /*03c8*/ 	.word	0x000119f0


	//   ....[65]....
        /*03cc*/ 	.word	0x00011a40


	//   ....[66]....
        /*03d0*/ 	.word	0x00012280


	//   ....[67]....
        /*03d4*/ 	.word	0x00012290


	//   ....[68]....
        /*03d8*/ 	.word	0x000122b0


	//   ....[69]....
        /*03dc*/ 	.word	0x00012330


	//   ....[70]....
        /*03e0*/ 	.word	0x00012340


	//   ....[71]....
        /*03e4*/ 	.word	0x000123a0


	//   ....[72]....
        /*03e8*/ 	.word	0x000123d0


	//   ....[73]....
        /*03ec*/ 	.word	0x00012410


	//   ....[74]....
        /*03f0*/ 	.word	0x00012630


	//   ....[75]....
        /*03f4*/ 	.word	0x00012650


	//   ....[76]....
        /*03f8*/ 	.word	0x00012670


	//   ....[77]....
        /*03fc*/ 	.word	0x000126f0


	//   ....[78]....
        /*0400*/ 	.word	0x00012710


	//   ....[79]....
        /*0404*/ 	.word	0x00012790


	//   ....[80]....
        /*0408*/ 	.word	0x000127b0


	//   ....[81]....
        /*040c*/ 	.word	0x000127c0


	//   ....[82]....
        /*0410*/ 	.word	0x00012cf0


	//   ....[83]....
        /*0414*/ 	.word	0x00012d20


	//   ....[84]....
        /*0418*/ 	.word	0x00012d50


	//   ....[85]....
        /*041c*/ 	.word	0x00012d80


	//   ....[86]....
        /*0420*/ 	.word	0x00012db0


	//   ....[87]....
        /*0424*/ 	.word	0x00012de0


	//   ....[88]....
        /*0428*/ 	.word	0x00012e00


	//   ....[89]....
        /*042c*/ 	.word	0x00012ea0


	//   ....[90]....
        /*0430*/ 	.word	0x00013220


	//   ....[91]....
        /*0434*/ 	.word	0x00013860


	//   ....[92]....
        /*0438*/ 	.word	0x00013950


	//   ....[93]....
        /*043c*/ 	.word	0x000139f0


	//   ....[94]....
        /*0440*/ 	.word	0x00013a80


	//   ....[95]....
        /*0444*/ 	.word	0x00013b60


	//   ....[96]....
        /*0448*/ 	.word	0x00013bd0


	//   ....[97]....
        /*044c*/ 	.word	0x00013cb0


	//   ....[98]....
        /*0450*/ 	.word	0x00013d60


	//   ....[99]....
        /*0454*/ 	.word	0x00013e60


	//   ....[100]....
        /*0458*/ 	.word	0x00013f00


	//   ....[101]....
        /*045c*/ 	.word	0x00013f60


	//   ....[102]....
        /*0460*/ 	.word	0x00014010


	//   ....[103]....
        /*0464*/ 	.word	0x000140e0


	//   ....[104]....
        /*0468*/ 	.word	0x00014170


	//   ....[105]....
        /*046c*/ 	.word	0x00014240


	//   ....[106]....
        /*0470*/ 	.word	0x000142c0


	//   ....[107]....
        /*0474*/ 	.word	0x00014380


	//   ....[108]....
        /*0478*/ 	.word	0x00014420


	//   ....[109]....
        /*047c*/ 	.word	0x000144f0


	//   ....[110]....
        /*0480*/ 	.word	0x00014560


	//   ....[111]....
        /*0484*/ 	.word	0x00014620


	//   ....[112]....
        /*0488*/ 	.word	0x00014760


	//   ....[113]....
        /*048c*/ 	.word	0x00014840


	//   ....[114]....
        /*0490*/ 	.word	0x000148c0


	//   ....[115]....
        /*0494*/ 	.word	0x000149a0


	//   ....[116]....
        /*0498*/ 	.word	0x00014a00


	//   ....[117]....
        /*049c*/ 	.word	0x00014ad0


	//   ....[118]....
        /*04a0*/ 	.word	0x00014b30


	//   ....[119]....
        /*04a4*/ 	.word	0x00014c10


	//   ....[120]....
        /*04a8*/ 	.word	0x00014d00


	//   ....[121]....
        /*04ac*/ 	.word	0x00014da0


	//   ....[122]....
        /*04b0*/ 	.word	0x00014e00


	//   ....[123]....
        /*04b4*/ 	.word	0x00014ef0


	//   ....[124]....
        /*04b8*/ 	.word	0x00014f50


	//   ....[125]....
        /*04bc*/ 	.word	0x00015040


	//   ....[126]....
        /*04c0*/ 	.word	0x000150a0


	//   ....[127]....
        /*04c4*/ 	.word	0x00015160


	//   ....[128]....
        /*04c8*/ 	.word	0x000152a0


	//   ....[129]....
        /*04cc*/ 	.word	0x00015350


	//   ....[130]....
        /*04d0*/ 	.word	0x00015440


	//   ....[131]....
        /*04d4*/ 	.word	0x00015550


	//   ....[132]....
        /*04d8*/ 	.word	0x000155d0


	//   ....[133]....
        /*04dc*/ 	.word	0x000156c0


	//   ....[134]....
        /*04e0*/ 	.word	0x00015730


	//   ....[135]....
        /*04e4*/ 	.word	0x00015800


	//   ....[136]....
        /*04e8*/ 	.word	0x00015910


	//----- nvinfo : EIATTR_REG_RECONFIG
	.align		4
.L_1197:
        /*04ec*/ 	.byte	0x01, 0x54
	.zero		2


	//----- nvinfo : EIATTR_SYSCALL_OFFSETS
	.align		4
        /*04f0*/ 	.byte	0x04, 0x46
        /*04f2*/ 	.short	(.L_1199 - .L_1198)


	//   ....[0]....
.L_1198:
        /*04f4*/ 	.word	0x00001720


	//   ....[1]....
        /*04f8*/ 	.word	0x00010230


	//   ....[2]....
        /*04fc*/ 	.word	0x00010370


	//   ....[3]....
        /*0500*/ 	.word	0x00010460


	//   ....[4]....
        /*0504*/ 	.word	0x00011250


	//----- nvinfo : EIATTR_MBARRIER_INSTR_OFFSETS
	.align		4
.L_1199:
        /*0508*/ 	.byte	0x04, 0x39
        /*050a*/ 	.short	(.L_1201 - .L_1200)


	//   ....[0]....
.L_1200:
        /*050c*/ 	.word	0x00000180
        /*0510*/ 	.word	0x000000ff
        /*0514*/ 	.word	0x0002d800
        /*0518*/ 	.short	0x0100
        /*051a*/ 	.byte	0x08
	.zero		1


	//   ....[1]....
        /*051c*/ 	.word	0x00000190
        /*0520*/ 	.word	0x000000ff
        /*0524*/ 	.word	0x0002d820
        /*0528*/ 	.short	0x0100
        /*052a*/ 	.byte	0x08
	.zero		1


	//   ....[2]....
        /*052c*/ 	.word	0x00000280
        /*0530*/ 	.word	0x000000ff
        /*0534*/ 	.word	0x0002d830
        /*0538*/ 	.short	0x0100
        /*053a*/ 	.byte	0x08
	.zero		1


	//   ....[3]....
        /*053c*/ 	.word	0x00000290
        /*0540*/ 	.word	0x000000ff
        /*0544*/ 	.word	0x0002d840
        /*0548*/ 	.short	0x0100
        /*054a*/ 	.byte	0x08
	.zero		1


	//   ....[4]....
        /*054c*/ 	.word	0x000002a0
        /*0550*/ 	.word	0x000000ff
        /*0554*/ 	.word	0x0002d838
        /*0558*/ 	.short	0x0100
        /*055a*/ 	.byte	0x08
	.zero		1


	//   ....[5]....
        /*055c*/ 	.word	0x000002b0
        /*0560*/ 	.word	0x000000ff
        /*0564*/ 	.word	0x0002d848
        /*0568*/ 	.short	0x0100
        /*056a*/ 	.byte	0x08
	.zero		1


	//   ....[6]....
        /*056c*/ 	.word	0x000003e0
        /*0570*/ 	.word	0x000000ff
        /*0574*/ 	.word	0x0002d850
        /*0578*/ 	.short	0x0100
        /*057a*/ 	.byte	0x08
	.zero		1


	//   ....[7]....
        /*057c*/ 	.word	0x000003f0
        /*0580*/ 	.word	0x000000ff
        /*0584*/ 	.word	0x0002d860
        /*0588*/ 	.short	0x0100
        /*058a*/ 	.byte	0x08
	.zero		1


	//   ....[8]....
        /*058c*/ 	.word	0x00000400
        /*0590*/ 	.word	0x000000ff
        /*0594*/ 	.word	0x0002d858
        /*0598*/ 	.short	0x0100
        /*059a*/ 	.byte	0x08
	.zero		1


	//   ....[9]....
        /*059c*/ 	.word	0x00000410
        /*05a0*/ 	.word	0x000000ff
        /*05a4*/ 	.word	0x0002d868
        /*05a8*/ 	.short	0x0100
        /*05aa*/ 	.byte	0x08
	.zero		1


	//   ....[10]....
        /*05ac*/ 	.word	0x00000500
        /*05b0*/ 	.word	0x000000ff
        /*05b4*/ 	.word	0x0002d870
        /*05b8*/ 	.short	0x0100
        /*05ba*/ 	.byte	0x06
	.zero		1


	//   ....[11]....
        /*05bc*/ 	.word	0x00000510
        /*05c0*/ 	.word	0x000000ff
        /*05c4*/ 	.word	0x0002d880
        /*05c8*/ 	.short	0x0100
        /*05ca*/ 	.byte	0x06
	.zero		1


	//   ....[12]....
        /*05cc*/ 	.word	0x00000520
        /*05d0*/ 	.word	0x000000ff
        /*05d4*/ 	.word	0x0002d878
        /*05d8*/ 	.short	0x0100
        /*05da*/ 	.byte	0x06
	.zero		1


	//   ....[13]....
        /*05dc*/ 	.word	0x00000530
        /*05e0*/ 	.word	0x000000ff
        /*05e4*/ 	.word	0x0002d888
        /*05e8*/ 	.short	0x0100
        /*05ea*/ 	.byte	0x06
	.zero		1


	//   ....[14]....
        /*05ec*/ 	.word	0x00000660
        /*05f0*/ 	.word	0x000000ff
        /*05f4*/ 	.word	0x0002d890
        /*05f8*/ 	.short	0x0100
        /*05fa*/ 	.byte	0x08
	.zero		1


	//   ....[15]....
        /*05fc*/ 	.word	0x00000670
        /*0600*/ 	.word	0x000000ff
        /*0604*/ 	.word	0x0002d8a0
        /*0608*/ 	.short	0x0100
        /*060a*/ 	.byte	0x08
	.zero		1


	//   ....[16]....
        /*060c*/ 	.word	0x00000680
        /*0610*/ 	.word	0x000000ff
        /*0614*/ 	.word	0x0002d898
        /*0618*/ 	.short	0x0100
        /*061a*/ 	.byte	0x08
	.zero		1


	//   ....[17]....
        /*061c*/ 	.word	0x00000690
        /*0620*/ 	.word	0x000000ff
        /*0624*/ 	.word	0x0002d8a8
        /*0628*/ 	.short	0x0100
        /*062a*/ 	.byte	0x08
	.zero		1


	//   ....[18]....
        /*062c*/ 	.word	0x000007d0
        /*0630*/ 	.word	0x000000ff
        /*0634*/ 	.word	0x0002d8b0
        /*0638*/ 	.short	0x0100
        /*063a*/ 	.byte	0x08
	.zero		1


	//   ....[19]....
        /*063c*/ 	.word	0x000007e0
        /*0640*/ 	.word	0x000000ff
        /*0644*/ 	.word	0x0002d8c0
        /*0648*/ 	.short	0x0100
        /*064a*/ 	.byte	0x08
	.zero		1


	//   ....[20]....
        /*064c*/ 	.word	0x000007f0
        /*0650*/ 	.word	0x000000ff
        /*0654*/ 	.word	0x0002d8b8
        /*0658*/ 	.short	0x0100
        /*065a*/ 	.byte	0x08
	.zero		1


	//   ....[21]....
        /*065c*/ 	.word	0x00000800
        /*0660*/ 	.word	0x000000ff
        /*0664*/ 	.word	0x0002d8c8
        /*0668*/ 	.short	0x0100
        /*066a*/ 	.byte	0x08
	.zero		1


	//   ....[22]....
        /*066c*/ 	.word	0x00001740
        /*0670*/ 	.word	0x000000ff
        /*0674*/ 	.word	0x0002d800
        /*0678*/ 	.short	0x010a
        /*067a*/ 	.byte	0x26
	.zero		1


	//   ....[23]....
        /*067c*/ 	.word	0x000017d0
        /*0680*/ 	.word	0x000000ff
        /*0684*/ 	.word	0x0002d830
        /*0688*/ 	.short	0x010a
        /*068a*/ 	.byte	0x26
	.zero		1


	//   ....[24]....
        /*068c*/ 	.word	0x00001830
        /*0690*/ 	.word	0x000000ff
        /*0694*/ 	.word	0x0002d830
        /*0698*/ 	.short	0x010a
        /*069a*/ 	.byte	0x26
	.zero		1


	//   ....[25]....
        /*069c*/ 	.word	0x00001e90
        /*06a0*/ 	.word	0x000000ff
        /*06a4*/ 	.word	0x00000000
        /*06a8*/ 	.short	0x0101
        /*06aa*/ 	.byte	0x04
	.zero		1


	//   ....[26]....
        /*06ac*/ 	.word	0x00004d10
        /*06b0*/ 	.word	0x000000ff
        /*06b4*/ 	.word	0x0002d830
        /*06b8*/ 	.short	0x010a
        /*06ba*/ 	.byte	0x04
	.zero		1


	//   ....[27]....
        /*06bc*/ 	.word	0x00004d50
        /*06c0*/ 	.word	0x000000ff
        /*06c4*/ 	.word	0x0002d830
        /*06c8*/ 	.short	0x010a
        /*06ca*/ 	.byte	0x04
	.zero		1


	//   ....[28]....
        /*06cc*/ 	.word	0x00005040
        /*06d0*/ 	.word	0x000000ff
        /*06d4*/ 	.word	0x0002d850
        /*06d8*/ 	.short	0x010a
        /*06da*/ 	.byte	0x0a
	.zero		1


	//   ....[29]....
        /*06dc*/ 	.word	0x00005080
        /*06e0*/ 	.word	0x000000ff
        /*06e4*/ 	.word	0x0002d850
        /*06e8*/ 	.short	0x010a
        /*06ea*/ 	.byte	0x0a
	.zero		1


	//   ....[30]....
        /*06ec*/ 	.word	0x00005610
        /*06f0*/ 	.word	0x000000ff
        /*06f4*/ 	.word	0x00000000
        /*06f8*/ 	.short	0x0101
        /*06fa*/ 	.byte	0x0a
	.zero		1


	//   ....[31]....
        /*06fc*/ 	.word	0x000079e0
        /*0700*/ 	.word	0x000000ff
        /*0704*/ 	.word	0x00000000
        /*0708*/ 	.short	0x0101
        /*070a*/ 	.byte	0x06
	.zero		1


	//   ....[32]....
        /*070c*/ 	.word	0x00008270
        /*0710*/ 	.word	0x000000ff
        /*0714*/ 	.word	0x0002d830
        /*0718*/ 	.short	0x010a
        /*071a*/ 	.byte	0x04
	.zero		1


	//   ....[33]....
        /*071c*/ 	.word	0x000082b0
        /*0720*/ 	.word	0x000000ff
        /*0724*/ 	.word	0x0002d830
        /*0728*/ 	.short	0x010a
        /*072a*/ 	.byte	0x04
	.zero		1


	//   ....[34]....
        /*072c*/ 	.word	0x000085d0
        /*0730*/ 	.word	0x000000ff
        /*0734*/ 	.word	0x0002d850
        /*0738*/ 	.short	0x010a
        /*073a*/ 	.byte	0x0e
	.zero		1


	//   ....[35]....
        /*073c*/ 	.word	0x00008610
        /*0740*/ 	.word	0x000000ff
        /*0744*/ 	.word	0x0002d850
        /*0748*/ 	.short	0x010a
        /*074a*/ 	.byte	0x0e
	.zero		1


	//   ....[36]....
        /*074c*/ 	.word	0x00008c00
        /*0750*/ 	.word	0x000000ff
        /*0754*/ 	.word	0x00000000
        /*0758*/ 	.short	0x0101
        /*075a*/ 	.byte	0x0e
	.zero		1


	//   ....[37]....
        /*075c*/ 	.word	0x00009e20
        /*0760*/ 	.word	0x000000ff
        /*0764*/ 	.word	0x00000000
        /*0768*/ 	.short	0x0101
        /*076a*/ 	.byte	0x0a
	.zero		1


	//   ....[38]....
        /*076c*/ 	.word	0x0000a570
        /*0770*/ 	.word	0x000000ff
        /*0774*/ 	.word	0x0002d830
        /*0778*/ 	.short	0x010a
        /*077a*/ 	.byte	0x0a
	.zero		1


	//   ....[39]....
        /*077c*/ 	.word	0x0000a5b0
        /*0780*/ 	.word	0x000000ff
        /*0784*/ 	.word	0x0002d830
        /*0788*/ 	.short	0x010a
        /*078a*/ 	.byte	0x0a
	.zero		1


	//   ....[40]....
        /*078c*/ 	.word	0x0000a850
        /*0790*/ 	.word	0x000000ff
        /*0794*/ 	.word	0x0002d850
        /*0798*/ 	.short	0x010a
        /*079a*/ 	.byte	0x0a
	.zero		1


	//   ....[41]....
        /*079c*/ 	.word	0x0000a890
        /*07a0*/ 	.word	0x000000ff
        /*07a4*/ 	.word	0x0002d850
        /*07a8*/ 	.short	0x010a
        /*07aa*/ 	.byte	0x0a
	.zero		1


	//   ....[42]....
        /*07ac*/ 	.word	0x0000ad20
        /*07b0*/ 	.word	0x000000ff
        /*07b4*/ 	.word	0x00000000
        /*07b8*/ 	.short	0x0101
        /*07ba*/ 	.byte	0x0a
	.zero		1


	//   ....[43]....
        /*07bc*/ 	.word	0x0000d170
        /*07c0*/ 	.word	0x000000ff
        /*07c4*/ 	.word	0x00000000
        /*07c8*/ 	.short	0x0101
        /*07ca*/ 	.byte	0x06
	.zero		1


	//   ....[44]....
        /*07cc*/ 	.word	0x0000d680
        /*07d0*/ 	.word	0x000000ff
        /*07d4*/ 	.word	0x0002d850
        /*07d8*/ 	.short	0x010a
        /*07da*/ 	.byte	0x06
	.zero		1


	//   ....[45]....
        /*07dc*/ 	.word	0x0000d6c0
        /*07e0*/ 	.word	0x000000ff
        /*07e4*/ 	.word	0x0002d850
        /*07e8*/ 	.short	0x010a
        /*07ea*/ 	.byte	0x06
	.zero		1


	//   ....[46]....
        /*07ec*/ 	.word	0x0000dea0
        /*07f0*/ 	.word	0x000000ff
        /*07f4*/ 	.word	0x00000000
        /*07f8*/ 	.short	0x0101
        /*07fa*/ 	.byte	0x06
	.zero		1


	//   ....[47]....
        /*07fc*/ 	.word	0x0000e8b0
        /*0800*/ 	.word	0x000000ff
        /*0804*/ 	.word	0x00000000
        /*0808*/ 	.short	0x0101
        /*080a*/ 	.byte	0x04
	.zero		1


	//   ....[48]....
        /*080c*/ 	.word	0x00010950
        /*0810*/ 	.word	0x000000ff
        /*0814*/ 	.word	0x0002d840
        /*0818*/ 	.short	0x010a
        /*081a*/ 	.byte	0x2f
	.zero		1


	//   ....[49]....
        /*081c*/ 	.word	0x00011010
        /*0820*/ 	.word	0x000000ff
        /*0824*/ 	.word	0x0002d830
        /*0828*/ 	.short	0x0107
        /*082a*/ 	.byte	0x2f
	.zero		1


	//   ....[50]....
        /*082c*/ 	.word	0x00011080
        /*0830*/ 	.word	0x000000ff
        /*0834*/ 	.word	0x0002d830
        /*0838*/ 	.short	0x0101
        /*083a*/ 	.byte	0x2f
	.zero		1


	//   ....[51]....
        /*083c*/ 	.word	0x00011b90
        /*0840*/ 	.word	0x000000ff
        /*0844*/ 	.word	0x0002d800
        /*0848*/ 	.short	0x0107
        /*084a*/ 	.byte	0x2f
	.zero		1


	//   ....[52]....
        /*084c*/ 	.word	0x00011bf0
        /*0850*/ 	.word	0x000000ff
        /*0854*/ 	.word	0x0002d800
        /*0858*/ 	.short	0x0101
        /*085a*/ 	.byte	0x2f
	.zero		1


	//   ....[53]....
        /*085c*/ 	.word	0x00011c20
        /*0860*/ 	.word	0x000000ff
        /*0864*/ 	.word	0x0002d820
        /*0868*/ 	.short	0x010a
        /*086a*/ 	.byte	0x2f
	.zero		1


	//   ....[54]....
        /*086c*/ 	.word	0x00012050
        /*0870*/ 	.word	0x00000007
        /*0874*/ 	.word	0x0002d840
        /*0878*/ 	.short	0x010a
        /*087a*/ 	.byte	0x3f
	.zero		1


	//   ....[55]....
        /*087c*/ 	.word	0x000124c0
        /*0880*/ 	.word	0x00000007
        /*0884*/ 	.word	0x0002d830
        /*0888*/ 	.short	0x0107
        /*088a*/ 	.byte	0x3f
	.zero		1


	//   ....[56]....
        /*088c*/ 	.word	0x00012570
        /*0890*/ 	.word	0x00000007
        /*0894*/ 	.word	0x0002d830
        /*0898*/ 	.short	0x0101
        /*089a*/ 	.byte	0x3f
	.zero		1


	//   ....[57]....
        /*089c*/ 	.word	0x000125d0
        /*08a0*/ 	.word	0x00000007
        /*08a4*/ 	.word	0x0002d860
        /*08a8*/ 	.short	0x010a
        /*08aa*/ 	.byte	0x3f
	.zero		1


	//   ....[58]....
        /*08ac*/ 	.word	0x00012930
        /*08b0*/ 	.word	0x00000007
        /*08b4*/ 	.word	0x0002d850
        /*08b8*/ 	.short	0x0107
        /*08ba*/ 	.byte	0x3f
	.zero		1


	//   ....[59]....
        /*08bc*/ 	.word	0x00012a80
        /*08c0*/ 	.word	0x00000007
        /*08c4*/ 	.word	0x0002d850
        /*08c8*/ 	.short	0x0101
        /*08ca*/ 	.byte	0x3f
	.zero		1


	//   ....[60]....
        /*08cc*/ 	.word	0x00012c20
        /*08d0*/ 	.word	0x00000000
        /*08d4*/ 	.word	0x0002d860
        /*08d8*/ 	.short	0x010a
        /*08da*/ 	.byte	0x3f
	.zero		1


	//   ....[61]....
        /*08dc*/ 	.word	0x00013060
        /*08e0*/ 	.word	0x00000000
        /*08e4*/ 	.word	0x0002d850
        /*08e8*/ 	.short	0x0107
        /*08ea*/ 	.byte	0x3f
	.zero		1


	//   ....[62]....
        /*08ec*/ 	.word	0x00013120
        /*08f0*/ 	.word	0x00000000
        /*08f4*/ 	.word	0x0002d850
        /*08f8*/ 	.short	0x0101
        /*08fa*/ 	.byte	0x3f
	.zero		1


	//   ....[63]....
        /*08fc*/ 	.word	0x000131b0
        /*0900*/ 	.word	0x00000007
        /*0904*/ 	.word	0x0002d820
        /*0908*/ 	.short	0x010a
        /*090a*/ 	.byte	0x3f
	.zero		1


	//   ....[64]....
        /*090c*/ 	.word	0x00013330
        /*0910*/ 	.word	0x00000005
        /*0914*/ 	.word	0x0002d840
        /*0918*/ 	.short	0x010a
        /*091a*/ 	.byte	0x3f
	.zero		1


	//   ....[65]....
        /*091c*/ 	.word	0x000133d0
        /*0920*/ 	.word	0x00000003
        /*0924*/ 	.word	0x0002d840
        /*0928*/ 	.short	0x010a
        /*092a*/ 	.byte	0x3f
	.zero		1


	//   ....[66]....
        /*092c*/ 	.word	0x00013410
        /*0930*/ 	.word	0x00000005
        /*0934*/ 	.word	0x0002d860
        /*0938*/ 	.short	0x010a
        /*093a*/ 	.byte	0x3f
	.zero		1


	//   ....[67]....
        /*093c*/ 	.word	0x00013450
        /*0940*/ 	.word	0x00000003
        /*0944*/ 	.word	0x0002d860
        /*0948*/ 	.short	0x010a
        /*094a*/ 	.byte	0x3f
	.zero		1


	//   ....[68]....
        /*094c*/ 	.word	0x000134c0
        /*0950*/ 	.word	0x00000003
        /*0954*/ 	.word	0x0002d800
        /*0958*/ 	.short	0x010a
        /*095a*/ 	.byte	0x3f
	.zero		1


	//   ....[69]....
        /*095c*/ 	.word	0x00013520
        /*0960*/ 	.word	0x00000003
        /*0964*/ 	.word	0x0002d830
        /*0968*/ 	.short	0x010a
        /*096a*/ 	.byte	0x3f
	.zero		1


	//   ....[70]....
        /*096c*/ 	.word	0x00013580
        /*0970*/ 	.word	0x00000007
        /*0974*/ 	.word	0x0002d830
        /*0978*/ 	.short	0x010a
        /*097a*/ 	.byte	0x3f
	.zero		1


	//   ....[71]....
        /*097c*/ 	.word	0x000135e0
        /*0980*/ 	.word	0x00000007
        /*0984*/ 	.word	0x0002d850
        /*0988*/ 	.short	0x010a
        /*098a*/ 	.byte	0x3f
	.zero		1


	//   ....[72]....
        /*098c*/ 	.word	0x00013640
        /*0990*/ 	.word	0x0000000d
        /*0994*/ 	.word	0x0002d830
        /*0998*/ 	.short	0x010a
        /*099a*/ 	.byte	0x3f
	.zero		1


	//   ....[73]....
        /*099c*/ 	.word	0x000136a0
        /*09a0*/ 	.word	0x0000000d
        /*09a4*/ 	.word	0x0002d850
        /*09a8*/ 	.short	0x010a
        /*09aa*/ 	.byte	0x3f
	.zero		1


	//   ....[74]....
        /*09ac*/ 	.word	0x00013700
        /*09b0*/ 	.word	0x0000000d
        /*09b4*/ 	.word	0x0002d830
        /*09b8*/ 	.short	0x010a
        /*09ba*/ 	.byte	0x3f
	.zero		1


	//   ....[75]....
        /*09bc*/ 	.word	0x00013760
        /*09c0*/ 	.word	0x0000000d
        /*09c4*/ 	.word	0x0002d850
        /*09c8*/ 	.short	0x010a
        /*09ca*/ 	.byte	0x3f
	.zero		1


	//   ....[76]....
        /*09cc*/ 	.word	0x000137c0
        /*09d0*/ 	.word	0x00000003
        /*09d4*/ 	.word	0x0002d850
        /*09d8*/ 	.short	0x010a
        /*09da*/ 	.byte	0x3f
	.zero		1


	//   ....[77]....
        /*09dc*/ 	.word	0x000138a0
        /*09e0*/ 	.word	0x00000003
        /*09e4*/ 	.word	0x0002d840
        /*09e8*/ 	.short	0x010a
        /*09ea*/ 	.byte	0x3f
	.zero		1


	//   ....[78]....
        /*09ec*/ 	.word	0x00014660
        /*09f0*/ 	.word	0x00000003
        /*09f4*/ 	.word	0x0002d820
        /*09f8*/ 	.short	0x010a
        /*09fa*/ 	.byte	0x3f
	.zero		1


	//   ....[79]....
        /*09fc*/ 	.word	0x000146b0
        /*0a00*/ 	.word	0x00000007
        /*0a04*/ 	.word	0x0002d840
        /*0a08*/ 	.short	0x010a
        /*0a0a*/ 	.byte	0x3f
	.zero		1


	//   ....[80]....
        /*0a0c*/ 	.word	0x00014c50
        /*0a10*/ 	.word	0x00000007
        /*0a14*/ 	.word	0x0002d860
        /*0a18*/ 	.short	0x010a
        /*0a1a*/ 	.byte	0x3f
	.zero		1


	//   ....[81]....
        /*0a1c*/ 	.word	0x000151f0
        /*0a20*/ 	.word	0x00000000
        /*0a24*/ 	.word	0x0002d860
        /*0a28*/ 	.short	0x010a
        /*0a2a*/ 	.byte	0x3f
	.zero		1


	//   ....[82]....
        /*0a2c*/ 	.word	0x00015830
        /*0a30*/ 	.word	0x00000007
        /*0a34*/ 	.word	0x0002d820
        /*0a38*/ 	.short	0x010a
        /*0a3a*/ 	.byte	0x3f
	.zero		1


	//   ....[83]....
        /*0a3c*/ 	.word	0x000159d0
        /*0a40*/ 	.word	0x00000005
        /*0a44*/ 	.word	0x0002d840
        /*0a48*/ 	.short	0x010a
        /*0a4a*/ 	.byte	0x3f
	.zero		1


	//   ....[84]....
        /*0a4c*/ 	.word	0x00015a20
        /*0a50*/ 	.word	0x00000003
        /*0a54*/ 	.word	0x0002d840
        /*0a58*/ 	.short	0x010a
        /*0a5a*/ 	.byte	0x3f
	.zero		1


	//   ....[85]....
        /*0a5c*/ 	.word	0x00015a70
        /*0a60*/ 	.word	0x00000005
        /*0a64*/ 	.word	0x0002d860
        /*0a68*/ 	.short	0x010a
        /*0a6a*/ 	.byte	0x3f
	.zero		1


	//----- nvinfo : EIATTR_NUM_MBARRIERS
	.align		4
.L_1201:
        /*0a6c*/ 	.byte	0x03, 0x38
        /*0a6e*/ 	.short	0x0016


	//----- nvinfo : EIATTR_EXIT_INSTR_OFFSETS
	.align		4
        /*0a70*/ 	.byte	0x04, 0x1c
        /*0a72*/ 	.short	(.L_1203 - .L_1202)


	//   ....[0]....
.L_1202:
        /*0a74*/ 	.word	0x000134a0


	//----- nvinfo : EIATTR_MAX_THREADS
	.align		4
.L_1203:
        /*0a78*/ 	.byte	0x04, 0x05
        /*0a7a*/ 	.short	(.L_1205 - .L_1204)
.L_1204:
        /*0a7c*/ 	.word	0x00000200
        /*0a80*/ 	.word	0x00000001
        /*0a84*/ 	.word	0x00000001


	//----- nvinfo : EIATTR_CRS_STACK_SIZE
	.align		4
.L_1205:
        /*0a88*/ 	.byte	0x04, 0x1e
        /*0a8a*/ 	.short	(.L_1207 - .L_1206)
.L_1206:
        /*0a8c*/ 	.word	0x00000000


	//----- nvinfo : EIATTR_CBANK_PARAM_SIZE
	.align		4
.L_1207:
        /*0a90*/ 	.byte	0x03, 0x19
        /*0a92*/ 	.short	0x0a70


	//----- nvinfo : EIATTR_PARAM_CBANK
	.align		4
        /*0a94*/ 	.byte	0x04, 0x0a
        /*0a96*/ 	.short	(.L_1209 - .L_1208)
	.align		4
.L_1208:
        /*0a98*/ 	.word	index@(.nv.constant0._ZN7cutlass13device_kernelIN5flash11enable_sm90INS1_16FlashAttnFwdSm90INS1_25CollectiveMainloopFwdSm90ILi2EN4cute5tupleIJNS5_1CILi1EEES8_S8_EEENS6_IJNS7_ILi192EEENS7_ILi128EEENS7_ILi96EEEEEELi96ENS_6half_tEfNS_4arch4Sm90ELb0ELb1ELb0ELb0ELb1ELb0ELb0ELb0ELb1ELb1ELb1ELb0EEENS1_21CollectiveEpilogueFwdINS6_IJSA_SC_SB_EEES9_SE_SG_Li384ELb0ELb1ELb1ELb0EEENS1_19SingleTileSchedulerILb0ELb1ELb1ELi192EEEEEEEEEvNT_6ParamsE)
        /*0a9c*/ 	.short	0x0210
        /*0a9e*/ 	.short	0x0a70


	//----- nvinfo : EIATTR_SW_WAR
	.align		4
.L_1209:
        /*0aa0*/ 	.byte	0x04, 0x36
        /*0aa2*/ 	.short	(.L_1211 - .L_1210)
.L_1210:
        /*0aa4*/ 	.word	0x00000008
.L_1211:


//--------------------- .nv.info._ZN7cutlass13device_kernelIN5flash11enable_sm90INS1_16FlashAttnFwdSm90INS1_25CollectiveMainloopFwdSm90ILi2EN4cute5tupleIJNS5_1CILi1EEES8_S8_EEENS6_IJNS7_ILi192EEENS7_ILi128EEENS7_ILi96EEEEEELi96ENS_6half_tEfNS_4arch4Sm90ELb0ELb1ELb0ELb1ELb1ELb0ELb0ELb0ELb1ELb1ELb1ELb0EEENS1_21CollectiveEpilogueFwdINS6_IJSA_SC_SB_EEES9_SE_SG_Li384ELb1ELb1ELb1ELb0EEENS1_36VarlenDynamicPersistentTileSchedulerILi192ELi128ELi384ELi128ELb1ELb1ELb1ELb1ELb0ELb1EEEEEEEEEvNT_6ParamsE --------------------------
	.section	.nv.info._ZN7cutlass13device_kernelIN5flash11enable_sm90INS1_16FlashAttnFwdSm90INS1_25CollectiveMainloopFwdSm90ILi2EN4cute5tupleIJNS5_1CILi1EEES8_S8_EEENS6_IJNS7_ILi192EEENS7_ILi128EEENS7_ILi96EEEEEELi96ENS_6half_tEfNS_4arch4Sm90ELb0ELb1ELb0ELb1ELb1ELb0ELb0ELb0ELb1ELb1ELb1ELb0EEENS1_21CollectiveEpilogueFwdINS6_IJSA_SC_SB_EEES9_SE_SG_Li384ELb1ELb1ELb1ELb0EEENS1_36VarlenDynamicPersistentTileSchedulerILi192ELi128ELi384ELi128ELb1ELb1ELb1ELb1ELb0ELb1EEEEEEEEEvNT_6ParamsE,"",@"SHT_CUDA_INFO"
	.sectionflags	@""
	.align	4


	//----- nvinfo : EIATTR_CUDA_API_VERSION
	.align		4
        /*0000*/ 	.byte	0x04, 0x37
        /*0002*/ 	.short	(.L_1213 - .L_1212)
.L_1212:
        /*0004*/ 	.word	0x00000082


	//----- nvinfo : EIATTR_KPARAM_INFO
	.align		4
.L_1213:
        /*0008*/ 	.byte	0x04, 0x17
        /*000a*/ 	.short	(.L_1215 - .L_1214)
.L_1214:
        /*000c*/ 	.word	0x00000000
        /*0010*/ 	.short	0x0000
        /*0012*/ 	.short	0x0070
        /*0014*/ 	.byte	0x00, 0xf0, 0x01, 0x2a


	//----- nvinfo : EIATTR_SPARSE_MMA_MASK
	.align		4
.L_1215:
        /*0018*/ 	.byte	0x03, 0x50
        /*001a*/ 	.short	0x0000


	//----- nvinfo : EIATTR_MAXREG_COUNT
	.align		4
        /*001c*/ 	.byte	0x03, 0x1b
        /*001e*/ 	.short	0x0080


	//----- nvinfo : EIATTR_NUM_BARRIERS
	.align		4
        /*0020*/ 	.byte	0x02, 0x4c
        /*0022*/ 	.byte	0x10
	.zero		1


	//----- nvinfo : EIATTR_EXTERNS
	.align		4
        /*0024*/ 	.byte	0x04, 0x0f
        /*0026*/ 	.short	(.L_1217 - .L_1216)


	//   ....[0]....
	.align		4
.L_1216:
        /*0028*/ 	.word	index@(__assertfail)


	//----- nvinfo : EIATTR_ANNOTATIONS
	.align		4
.L_1217:
        /*002c*/ 	.byte	0x04, 0x55
        /*002e*/ 	.short	(.L_1219 - .L_1218)


	//   ....[0]....
.L_1218:
        /* <DEDUP_REMOVED lines=20> */


	//----- nvinfo : EIATTR_MERCURY_ISA_VERSION
	.align		4
.L_1219:
        /*0160*/ 	.byte	0x03, 0x5f
        /*0162*/ 	.short	0x0101


	//----- nvinfo : EIATTR_UNUSED_LOAD_BYTE_OFFSET
	.align		4
        /*0164*/ 	.byte	0x04, 0x44
        /*0166*/ 	.short	(.L_1221 - .L_1220)


	//   ....[0]....
.L_1220:
        /*0168*/ 	.word	0x00000980
        /*016c*/ 	.word	0x0000fff0


	//   ....[1]....
        /*0170*/ 	.word	0x0000ebb0
        /*0174*/ 	.word	0x0000fff0


	//----- nvinfo : EIATTR_INT_WARP_WIDE_INSTR_OFFSETS
	.align		4
.L_1221:
        /*0178*/ 	.byte	0x04, 0x31
        /*017a*/ 	.short	(.L_1223 - .L_1222)


	//   ....[0]....
.L_1222:
        /*017c*/ 	.word	0x000000c0


	//   ....[1]....
        /*0180*/ 	.word	0x000000d0


	//   ....[2]....
        /*0184*/ 	.word	0x00000170


	//   ....[3]....
        /*0188*/ 	.word	0x000130e0


	//   ....[4]....
        /*018c*/ 	.word	0x00013170


	//   ....[5]....
        /*0190*/ 	.word	0x00015e10


	//   ....[6]....
        /*0194*/ 	.word	0x00015ea0


	//----- nvinfo : EIATTR_COOP_GROUP_MASK_REGIDS
	.align		4
.L_1223:
        /*0198*/ 	.byte	0x04, 0x29
        /*019a*/ 	.short	(.L_1225 - .L_1224)


	//   ....[0]....
.L_1224:
        /*019c*/ 	.word	0xffffffff


	//   ....[1]....
        /*01a0*/ 	.word	0xffffffff


	//   ....[2]....
        /*01a4*/ 	.word	0xffffffff


	//   ....[3]....
        /*01a8*/ 	.word	0xffffffff


	//   ....[4]....
        /*01ac*/ 	.word	0xffffffff


	//   ....[5]....
        /*01b0*/ 	.word	0xffffffff


	//   ....[6]....
        /*01b4*/ 	.word	0xffffffff


	//   ....[7]....
        /*01b8*/ 	.word	0xffffffff


	//   ....[8]....
        /*01bc*/ 	.word	0xffffffff


	//   ....[9]....
        /*01c0*/ 	.word	0xffffffff


	//   ....[10]....
        /*01c4*/ 	.word	0xffffffff


	//   ....[11]....
        /*01c8*/ 	.word	0xffffffff


	//   ....[12]....
        /*01cc*/ 	.word	0xffffffff


	//   ....[13]....
        /*01d0*/ 	.word	0xffffffff


	//   ....[14]....
        /*01d4*/ 	.word	0xffffffff


	//   ....[15]....
        /*01d8*/ 	.word	0xffffffff


	//   ....[16]....
        /*01dc*/ 	.word	0xffffffff


	//   ....[17]....
        /*01e0*/ 	.word	0xffffffff


	//   ....[18]....
        /*01e4*/ 	.word	0xffffffff


	//   ....[19]....
        /*01e8*/ 	.word	0xffffffff


	//   ....[20]....
        /*01ec*/ 	.word	0xffffffff


	//   ....[21]....
        /*01f0*/ 	.word	0xffffffff


	//   ....[22]....
        /*01f4*/ 	.word	0xffffffff


	//   ....[23]....
        /*01f8*/ 	.word	0xffffffff


	//   ....[24]....
        /*01fc*/ 	.word	0xffffffff


	//   ....[25]....
        /*0200*/ 	.word	0xffffffff


	//   ....[26]....
        /*0204*/ 	.word	0xffffffff


	//   ....[27]....
        /*0208*/ 	.word	0xffffffff


	//   ....[28]....
        /*020c*/ 	.word	0xffffffff


	//   ....[29]....
        /*0210*/ 	.word	0xffffffff


	//   ....[30]....
        /*0214*/ 	.word	0xffffffff


	//   ....[31]....
        /*0218*/ 	.word	0xffffffff


	//   ....[32]....
        /*021c*/ 	.word	0xffffffff


	//   ....[33]....
        /*0220*/ 	.word	0xffffffff


	//   ....[34]....
        /*0224*/ 	.word	0xffffffff


	//   ....[35]....
        /*0228*/ 	.word	0xffffffff


	//   ....[36]....
        /*022c*/ 	.word	0xffffffff


	//   ....[37]....
        /*0230*/ 	.word	0xffffffff


	//   ....[38]....
        /*0234*/ 	.word	0xffffffff


	//   ....[39]....
        /*0238*/ 	.word	0xffffffff


	//   ....[40]....
        /*023c*/ 	.word	0xffffffff


	//   ....[41]....
        /*0240*/ 	.word	0xffffffff


	//   ....[42]....
        /*0244*/ 	.word	0xffffffff


	//   ....[43]....
        /*0248*/ 	.word	0xffffffff


	//   ....[44]....
        /*024c*/ 	.word	0xffffffff


	//   ....[45]....
        /*0250*/ 	.word	0xffffffff


	//   ....[46]....
        /*0254*/ 	.word	0xffffffff


	//   ....[47]....
        /*0258*/ 	.word	0xffffffff


	//   ....[48]....
        /*025c*/ 	.word	0xffffffff


	//   ....[49]....
        /*0260*/ 	.word	0xffffffff


	//   ....[50]....
        /*0264*/ 	.word	0xffffffff


	//   ....[51]....
        /*0268*/ 	.word	0xffffffff


	//   ....[52]....
        /*026c*/ 	.word	0xffffffff


	//   ....[53]....
        /*0270*/ 	.word	0xffffffff


	//   ....[54]....
        /*0274*/ 	.word	0xffffffff


	//   ....[55]....
        /*0278*/ 	.word	0xffffffff


	//   ....[56]....
        /*027c*/ 	.word	0xffffffff


	//   ....[57]....
        /*0280*/ 	.word	0xffffffff


	//   ....[58]....
        /*0284*/ 	.word	0xffffffff


	//   ....[59]....
        /*0288*/ 	.word	0xffffffff


	//   ....[60]....
        /*028c*/ 	.word	0xffffffff


	//   ....[61]....
        /*0290*/ 	.word	0xffffffff


	//   ....[62]....
        /*0294*/ 	.word	0xffffffff


	//   ....[63]....
        /*0298*/ 	.word	0xffffffff


	//   ....[64]....
        /*029c*/ 	.word	0xffffffff


	//   ....[65]....
        /*02a0*/ 	.word	0xffffffff


	//   ....[66]....
        /*02a4*/ 	.word	0xffffffff


	//   ....[67]....
        /*02a8*/ 	.word	0xffffffff


	//   ....[68]....
        /*02ac*/ 	.word	0xffffffff


	//   ....[69]....
        /*02b0*/ 	.word	0xffffffff


	//   ....[70]....
        /*02b4*/ 	.word	0xffffffff


	//   ....[71]....
        /*02b8*/ 	.word	0xffffffff


	//   ....[72]....
        /*02bc*/ 	.word	0xffffffff


	//   ....[73]....
        /*02c0*/ 	.word	0xffffffff


	//   ....[74]....
        /*02c4*/ 	.word	0xffffffff


	//   ....[75]....
        /*02c8*/ 	.word	0xffffffff


	//   ....[76]....
        /*02cc*/ 	.word	0xffffffff


	//   ....[77]....
        /*02d0*/ 	.word	0xffffffff


	//   ....[78]....
        /*02d4*/ 	.word	0xffffffff


	//   ....[79]....
        /*02d8*/ 	.word	0xffffffff


	//   ....[80]....
        /*02dc*/ 	.word	0xffffffff


	//   ....[81]....
        /*02e0*/ 	.word	0xffffffff


	//   ....[82]....
        /*02e4*/ 	.word	0xffffffff


	//   ....[83]....
        /*02e8*/ 	.word	0xffffffff


	//   ....[84]....
        /*02ec*/ 	.word	0xffffffff


	//   ....[85]....
        /*02f0*/ 	.word	0xffffffff


	//   ....[86]....
        /*02f4*/ 	.word	0xffffffff


	//   ....[87]....
        /*02f8*/ 	.word	0xffffffff


	//   ....[88]....
        /*02fc*/ 	.word	0xffffffff


	//   ....[89]....
        /*0300*/ 	.word	0xffffffff


	//   ....[90]....
        /*0304*/ 	.word	0xffffffff


	//   ....[91]....
        /*0308*/ 	.word	0xffffffff


	//   ....[92]....
        /*030c*/ 	.word	0xffffffff


	//   ....[93]....
        /*0310*/ 	.word	0xffffffff


	//   ....[94]....
        /*0314*/ 	.word	0xffffffff


	//   ....[95]....
        /*0318*/ 	.word	0xffffffff


	//   ....[96]....
        /*031c*/ 	.word	0xffffffff


	//   ....[97]....
        /*0320*/ 	.word	0xffffffff


	//   ....[98]....
        /*0324*/ 	.word	0xffffffff


	//   ....[99]....
        /*0328*/ 	.word	0xffffffff


	//   ....[100]....
        /*032c*/ 	.word	0xffffffff


	//   ....[101]....
        /*0330*/ 	.word	0xffffffff


	//   ....[102]....
        /*0334*/ 	.word	0xffffffff


	//   ....[103]....
        /*0338*/ 	.word	0xffffffff


	//   ....[104]....
        /*033c*/ 	.word	0xffffffff


	//   ....[105]....
        /*0340*/ 	.word	0xffffffff


	//   ....[106]....
        /*0344*/ 	.word	0xffffffff


	//   ....[107]....
        /*0348*/ 	.word	0xffffffff


	//   ....[108]....
        /*034c*/ 	.word	0xffffffff


	//   ....[109]....
        /*0350*/ 	.word	0xffffffff


	//   ....[110]....
        /*0354*/ 	.word	0xffffffff


	//   ....[111]....
        /*0358*/ 	.word	0xffffffff


	//   ....[112]....
        /*035c*/ 	.word	0xffffffff


	//   ....[113]....
        /*0360*/ 	.word	0xffffffff


	//   ....[114]....
        /*0364*/ 	.word	0xffffffff


	//   ....[115]....
        /*0368*/ 	.word	0xffffffff


	//   ....[116]....
        /*036c*/ 	.word	0xffffffff


	//   ....[117]....
        /*0370*/ 	.word	0xffffffff


	//   ....[118]....
        /*0374*/ 	.word	0xffffffff


	//   ....[119]....
        /*0378*/ 	.word	0xffffffff


	//   ....[120]....
        /*037c*/ 	.word	0xffffffff


	//   ....[121]....
        /*0380*/ 	.word	0xffffffff


	//   ....[122]....
        /*0384*/ 	.word	0xffffffff


	//   ....[123]....
        /*0388*/ 	.word	0xffffffff


	//   ....[124]....
        /*038c*/ 	.word	0xffffffff


	//   ....[125]....
        /*0390*/ 	.word	0xffffffff


	//   ....[126]....
        /*0394*/ 	.word	0xffffffff


	//   ....[127]....
        /*0398*/ 	.word	0xffffffff


	//   ....[128]....
        /*039c*/ 	.word	0xffffffff


	//   ....[129]....
        /*03a0*/ 	.word	0xffffffff


	//   ....[130]....
        /*03a4*/ 	.word	0xffffffff


	//   ....[131]....
        /*03a8*/ 	.word	0xffffffff


	//   ....[132]....
        /*03ac*/ 	.word	0xffffffff


	//   ....[133]....
        /*03b0*/ 	.word	0x0500000f


	//   ....[134]....
        /*03b4*/ 	.word	0x0500000f


	//   ....[135]....
        /*03b8*/ 	.word	0x0500000f


	//   ....[136]....
        /*03bc*/ 	.word	0x0500000f


	//   ....[137]....
        /*03c0*/ 	.word	0x0500000f


	//   ....[138]....
        /*03c4*/ 	.word	0x0500000f


	//   ....[139]....
        /*03c8*/ 	.word	0x0500000f


	//   ....[140]....
        /*03cc*/ 	.word	0x0500000f


	//   ....[141]....
        /*03d0*/ 	.word	0x0500000f


	//   ....[142]....
        /*03d4*/ 	.word	0x0500000f


	//   ....[143]....
        /*03d8*/ 	.word	0x0500000f


	//   ....[144]....
        /*03dc*/ 	.word	0x0500000f


	//   ....[145]....
        /*03e0*/ 	.word	0x0500000f


	//   ....[146]....
        /*03e4*/ 	.word	0x0500000f


	//   ....[147]....
        /*03e8*/ 	.word	0x0500000f


	//   ....[148]....
        /*03ec*/ 	.word	0x0500000f


	//   ....[149]....
        /*03f0*/ 	.word	0x0500000f


	//   ....[150]....
        /*03f4*/ 	.word	0x0500000f


	//   ....[151]....
        /*03f8*/ 	.word	0x0500000f


	//   ....[152]....
        /*03fc*/ 	.word	0x0500000f


	//   ....[153]....
        /*0400*/ 	.word	0x0500000f


	//   ....[154]....
        /*0404*/ 	.word	0x0500000f


	//   ....[155]....
        /*0408*/ 	.word	0x0500000f


	//   ....[156]....
        /*040c*/ 	.word	0x0500000f


	//   ....[157]....
        /*0410*/ 	.word	0x0500000f


	//   ....[158]....
        /*0414*/ 	.word	0x0500000f


	//   ....[159]....
        /*0418*/ 	.word	0x0500000f


	//   ....[160]....
        /*041c*/ 	.word	0x0500000f


	//   ....[161]....
        /*0420*/ 	.word	0x0500000f


	//   ....[162]....
        /*0424*/ 	.word	0x0500000f


	//   ....[163]....
        /*0428*/ 	.word	0x0500000f


	//   ....[164]....
        /*042c*/ 	.word	0x0500000f


	//   ....[165]....
        /*0430*/ 	.word	0x0500000f


	//   ....[166]....
        /*0434*/ 	.word	0x0500000f


	//   ....[167]....
        /*0438*/ 	.word	0x0500000f


	//   ....[168]....
        /*043c*/ 	.word	0x0500000f


	//   ....[169]....
        /*0440*/ 	.word	0x0500000f


	//   ....[170]....
        /*0444*/ 	.word	0x0500000f


	//   ....[171]....
        /*0448*/ 	.word	0x0500000f


	//   ....[172]....
        /*044c*/ 	.word	0x0500000f


	//   ....[173]....
        /*0450*/ 	.word	0x0500000f


	//   ....[174]....
        /*0454*/ 	.word	0x0500000f


	//   ....[175]....
        /*0458*/ 	.word	0x0500000f


	//   ....[176]....
        /*045c*/ 	.word	0x0500000f


	//   ....[177]....
        /*0460*/ 	.word	0x0500000f


	//   ....[178]....
        /*0464*/ 	.word	0x0500000f


	//   ....[179]....
        /*0468*/ 	.word	0x0500000f


	//   ....[180]....
        /*046c*/ 	.word	0x0500000f


	//   ....[181]....
        /*0470*/ 	.word	0x0500000f


	//   ....[182]....
        /*0474*/ 	.word	0x0500000f


	//   ....[183]....
        /*0478*/ 	.word	0x0500000f


	//   ....[184]....
        /*047c*/ 	.word	0x0500000f


	//   ....[185]....
        /*0480*/ 	.word	0x0500000f


	//   ....[186]....
        /*0484*/ 	.word	0x0500000f


	//   ....[187]....
        /*0488*/ 	.word	0x0500000f


	//   ....[188]....
        /*048c*/ 	.word	0x0500000f


	//   ....[189]....
        /*0490*/ 	.word	0x0500000f


	//   ....[190]....
        /*0494*/ 	.word	0x0500000f


	//   ....[191]....
        /*0498*/ 	.word	0x0500000f


	//   ....[192]....
        /*049c*/ 	.word	0x0500000f


	//   ....[193]....
        /*04a0*/ 	.word	0x0500000f


	//   ....[194]....
        /*04a4*/ 	.word	0x0500000f


	//   ....[195]....
        /*04a8*/ 	.word	0x0500000f


	//   ....[196]....
        /*04ac*/ 	.word	0x0500000f


	//----- nvinfo : EIATTR_COOP_GROUP_INSTR_OFFSETS
	.align		4
.L_1225:
        /*04b0*/ 	.byte	0x04, 0x28
        /*04b2*/ 	.short	(.L_1227 - .L_1226)


	//   ....[0]....
.L_1226:
        /*04b4*/ 	.word	0x00000080


	//   ....[1]....
        /*04b8*/ 	.word	0x00000090


	//   ....[2]....
        /*04bc*/ 	.word	0x000002d0


	//   ....[3]....
        /*04c0*/ 	.word	0x00000430


	//   ....[4]....
        /*04c4*/ 	.word	0x00000550


	//   ....[5]....
        /*04c8*/ 	.word	0x000006b0


	//   ....[6]....
        /*04cc*/ 	.word	0x00001e90


	//   ....[7]....
        /*04d0*/ 	.word	0x00002630


	//   ....[8]....
        /*04d4*/ 	.word	0x00002870


	//   ....[9]....
        /*04d8*/ 	.word	0x00003be0


	//   ....[10]....
        /*04dc*/ 	.word	0x00003cf0


	//   ....[11]....
        /*04e0*/ 	.word	0x00004530


	//   ....[12]....
        /*04e4*/ 	.word	0x000045a0


	//   ....[13]....
        /*04e8*/ 	.word	0x00005160


	//   ....[14]....
        /*04ec*/ 	.word	0x00005ef0


	//   ....[15]....
        /*04f0*/ 	.word	0x00006120


	//   ....[16]....
        /*04f4*/ 	.word	0x00007070


	//   ....[17]....
        /*04f8*/ 	.word	0x00007160


	//   ....[18]....
        /*04fc*/ 	.word	0x000078d0


	//   ....[19]....
        /*0500*/ 	.word	0x00007930


	//   ....[20]....
        /*0504*/ 	.word	0x00008930


	//   ....[21]....
        /*0508*/ 	.word	0x00009710


	//   ....[22]....
        /*050c*/ 	.word	0x00009730


	//   ....[23]....
        /*0510*/ 	.word	0x00009950


	//   ....[24]....
        /*0514*/ 	.word	0x00009980


	//   ....[25]....
        /*0518*/ 	.word	0x0000acb0


	//   ....[26]....
        /*051c*/ 	.word	0x0000b700


	//   ....[27]....
        /*0520*/ 	.word	0x0000b930


	//   ....[28]....
        /*0524*/ 	.word	0x0000c880


	//   ....[29]....
        /*0528*/ 	.word	0x0000c970


	//   ....[30]....
        /*052c*/ 	.word	0x0000d0e0


	//   ....[31]....
        /*0530*/ 	.word	0x0000d140


	//   ....[32]....
        /*0534*/ 	.word	0x0000e140


	//   ....[33]....
        /*0538*/ 	.word	0x0000e250


	//   ....[34]....
        /*053c*/ 	.word	0x0000e2b0


	//   ....[35]....
        /*0540*/ 	.word	0x0000e370


	//   ....[36]....
        /*0544*/ 	.word	0x0000e3a0


	//   ....[37]....
        /*0548*/ 	.word	0x0000f5e0


	//   ....[38]....
        /*054c*/ 	.word	0x0000f600


	//   ....[39]....
        /*0550*/ 	.word	0x0000f610


	//   ....[40]....
        /*0554*/ 	.word	0x0000f620


	//   ....[41]....
        /*0558*/ 	.word	0x0000fc40


	//   ....[42]....
        /*055c*/ 	.word	0x0000fc60


	//   ....[43]....
        /*0560*/ 	.word	0x0000fd90


	//   ....[44]....
        /*0564*/ 	.word	0x0000fdb0


	//   ....[45]....
        /*0568*/ 	.word	0x00010220


	//   ....[46]....
        /*056c*/ 	.word	0x00010230


	//   ....[47]....
        /*0570*/ 	.word	0x00010570


	//   ....[48]....
        /*0574*/ 	.word	0x00010580


	//   ....[49]....
        /*0578*/ 	.word	0x000111c0


	//   ....[50]....
        /*057c*/ 	.word	0x000111d0


	//   ....[51]....
        /*0580*/ 	.word	0x000112d0


	//   ....[52]....
        /*0584*/ 	.word	0x000112f0


	//   ....[53]....
        /*0588*/ 	.word	0x00011480


	//   ....[54]....
        /*058c*/ 	.word	0x00011680


	//   ....[55]....
        /*0590*/ 	.word	0x000116b0


	//   ....[56]....
        /*0594*/ 	.word	0x000116e0


	//   ....[57]....
        /*0598*/ 	.word	0x00011710


	//   ....[58]....
        /*059c*/ 	.word	0x00011740


	//   ....[59]....
        /*05a0*/ 	.word	0x00011770


	//   ....[60]....
        /*05a4*/ 	.word	0x000118d0


	//   ....[61]....
        /*05a8*/ 	.word	0x00011900


	//   ....[62]....
        /*05ac*/ 	.word	0x00011930


	//   ....[63]....
        /*05b0*/ 	.word	0x00011960


	//   ....[64]....
        /*05b4*/ 	.word	0x00011990


	//   ....[65]....
        /*05b8*/ 	.word	0x000119c0


	//   ....[66]....
        /*05bc*/ 	.word	0x00011a50


	//   ....[67]....
        /*05c0*/ 	.word	0x00011a80


	//   ....[68]....
        /*05c4*/ 	.word	0x00011a90


	//   ....[69]....
        /*05c8*/ 	.word	0x00011ad0


	//   ....[70]....
        /*05cc*/ 	.word	0x00013d40


	//   ....[71]....
        /*05d0*/ 	.word	0x00013d60


	//   ....[72]....
        /*05d4*/ 	.word	0x00013e10


	//   ....[73]....
        /*05d8*/ 	.word	0x00013e30


	//   ....[74]....
        /*05dc*/ 	.word	0x00013ed0


	//   ....[75]....
        /*05e0*/ 	.word	0x00013ef0


	//   ....[76]....
        /*05e4*/ 	.word	0x00013f00


	//   ....[77]....
        /*05e8*/ 	.word	0x00013f10


	//   ....[78]....
        /*05ec*/ 	.word	0x00014890


	//   ....[79]....
        /*05f0*/ 	.word	0x000148a0


	//   ....[80]....
        /*05f4*/ 	.word	0x00014900


	//   ....[81]....
        /*05f8*/ 	.word	0x00014940


	//   ....[82]....
        /*05fc*/ 	.word	0x000149a0


	//   ....[83]....
        /*0600*/ 	.word	0x000149e0


	//   ....[84]....
        /*0604*/ 	.word	0x000149f0


	//   ....[85]....
        /*0608*/ 	.word	0x00014a10


	//   ....[86]....
        /*060c*/ 	.word	0x00014af0


	//   ....[87]....
        /*0610*/ 	.word	0x00014b30


	//   ....[88]....
        /*0614*/ 	.word	0x00014b40


	//   ....[89]....
        /*0618*/ 	.word	0x00014b60


	//   ....[90]....
        /*061c*/ 	.word	0x000153f0


	//   ....[91]....
        /*0620*/ 	.word	0x00015400


	//   ....[92]....
        /*0624*/ 	.word	0x00015420


	//   ....[93]....
        /*0628*/ 	.word	0x000154a0


	//   ....[94]....
        /*062c*/ 	.word	0x000154b0


	//   ....[95]....
        /*0630*/ 	.word	0x00015510


	//   ....[96]....
        /*0634*/ 	.word	0x00015540


	//   ....[97]....
        /*0638*/ 	.word	0x00015580


	//   ....[98]....
        /*063c*/ 	.word	0x00015870


	//   ....[99]....
        /*0640*/ 	.word	0x00015890


	//   ....[100]....
        /*0644*/ 	.word	0x00015930


	//   ....[101]....
        /*0648*/ 	.word	0x00015940


	//   ....[102]....
        /*064c*/ 	.word	0x000159d0


	//   ....[103]....
        /*0650*/ 	.word	0x000159e0


	//   ....[104]....
        /*0654*/ 	.word	0x000159f0


	//   ....[105]....
        /*0658*/ 	.word	0x00015a80


	//   ....[106]....
        /*065c*/ 	.word	0x00016090


	//   ....[107]....
        /*0660*/ 	.word	0x000160a0


	//   ....[108]....
        /*0664*/ 	.word	0x00016130


	//   ....[109]....
        /*0668*/ 	.word	0x000161d0


	//   ....[110]....
        /*066c*/ 	.word	0x000161f0


	//   ....[111]....
        /*0670*/ 	.word	0x00016270


	//   ....[112]....
        /*0674*/ 	.word	0x00016290


	//   ....[113]....
        /*0678*/ 	.word	0x000162a0


	//   ....[114]....
        /*067c*/ 	.word	0x000166d0


	//   ....[115]....
        /*0680*/ 	.word	0x00016700


	//   ....[116]....
        /*0684*/ 	.word	0x00016760


	//   ....[117]....
        /*0688*/ 	.word	0x00016790


	//   ....[118]....
        /*068c*/ 	.word	0x000167c0


	//   ....[119]....
        /*0690*/ 	.word	0x000167f0


	//   ....[120]....
        /*0694*/ 	.word	0x00016820


	//   ....[121]....
        /*0698*/ 	.word	0x00016850


	//   ....[122]....
        /*069c*/ 	.word	0x000169f0


	//   ....[123]....
        /*06a0*/ 	.word	0x00016a20


	//   ....[124]....
        /*06a4*/ 	.word	0x00016a50


	//   ....[125]....
        /*06a8*/ 	.word	0x00016a80


	//   ....[126]....
        /*06ac*/ 	.word	0x00016ab0


	//   ....[127]....
        /*06b0*/ 	.word	0x00016ae0


	//   ....[128]....
        /*06b4*/ 	.word	0x00016ba0


	//   ....[129]....
        /*06b8*/ 	.word	0x00016bc0


	//   ....[130]....
        /*06bc*/ 	.word	0x00016be0


	//   ....[131]....
        /*06c0*/ 	.word	0x00016c40


	//   ....[132]....
        /*06c4*/ 	.word	0x00017670


	//   ....[133]....
        /*06c8*/ 	.word	0x00017cd0


	//   ....[134]....
        /*06cc*/ 	.word	0x00017dc0


	//   ....[135]....
        /*06d0*/ 	.word	0x00017e60


	//   ....[136]....
        /*06d4*/ 	.word	0x00017ec0


	//   ....[137]....
        /*06d8*/ 	.word	0x00017fd0


	//   ....[138]....
        /*06dc*/ 	.word	0x00018040


	//   ....[139]....
        /*06e0*/ 	.word	0x00018150


	//   ....[140]....
        /*06e4*/ 	.word	0x000181c0


	//   ....[141]....
        /*06e8*/ 	.word	0x00018260


	//   ....[142]....
        /*06ec*/ 	.word	0x00018380


	//   ....[143]....
        /*06f0*/ 	.word	0x000183e0


	//   ....[144]....
        /*06f4*/ 	.word	0x00018440


	//   ....[145]....
        /*06f8*/ 	.word	0x00018550


	//   ....[146]....
        /*06fc*/ 	.word	0x000185b0


	//   ....[147]....
        /*0700*/ 	.word	0x000186b0


	//   ....[148]....
        /*0704*/ 	.word	0x00018710


	//   ....[149]....
        /*0708*/ 	.word	0x00018810


	//   ....[150]....
        /*070c*/ 	.word	0x00018870


	//   ....[151]....
        /*0710*/ 	.word	0x00018980


	//   ....[152]....
        /*0714*/ 	.word	0x000189e0


	//   ....[153]....
        /*0718*/ 	.word	0x00018ac0


	//   ....[154]....
        /*071c*/ 	.word	0x00018c00


	//   ....[155]....
        /*0720*/ 	.word	0x00018ce0


	//   ....[156]....
        /*0724*/ 	.word	0x00018d60


	//   ....[157]....
        /*0728*/ 	.word	0x00018e40


	//   ....[158]....
        /*072c*/ 	.word	0x00018ea0


	//   ....[159]....
        /*0730*/ 	.word	0x00018f70


	//   ....[160]....
        /*0734*/ 	.word	0x00018fd0


	//   ....[161]....
        /*0738*/ 	.word	0x000190b0


	//   ....[162]....
        /*073c*/ 	.word	0x000191a0


	//   ....[163]....
        /*0740*/ 	.word	0x00019240


	//   ....[164]....
        /*0744*/ 	.word	0x000192a0


	//   ....[165]....
        /*0748*/ 	.word	0x000193a0


	//   ....[166]....
        /*074c*/ 	.word	0x00019400


	//   ....[167]....
        /*0750*/ 	.word	0x00019500


	//   ....[168]....
        /*0754*/ 	.word	0x00019560


	//   ....[169]....
        /*0758*/ 	.word	0x00019630


	//   ....[170]....
        /*075c*/ 	.word	0x00019780


	//   ....[171]....
        /*0760*/ 	.word	0x00019830


	//   ....[172]....
        /*0764*/ 	.word	0x00019940


	//   ....[173]....
        /*0768*/ 	.word	0x00019a20


	//   ....[174]....
        /*076c*/ 	.word	0x00019a80


	//   ....[175]....
        /*0770*/ 	.word	0x00019b70


	//   ....[176]....
        /*0774*/ 	.word	0x00019bd0


	//   ....[177]....
        /*0778*/ 	.word	0x00019cb0


	//   ....[178]....
        /*077c*/ 	.word	0x00019d40


	//   ....[179]....
        /*0780*/ 	.word	0x00019de0


	//   ....[180]....
        /*0784*/ 	.word	0x00019f50


	//   ....[181]....
        /*0788*/ 	.word	0x00019fc0


	//   ....[182]....
        /*078c*/ 	.word	0x0001a030


	//   ....[183]....
        /*0790*/ 	.word	0x0001a0a0


	//   ....[184]....
        /*0794*/ 	.word	0x0001a110


	//   ....[185]....
        /*0798*/ 	.word	0x0001a190


	//   ....[186]....
        /*079c*/ 	.word	0x0001a210


	//   ....[187]....
        /*07a0*/ 	.word	0x0001a2a0


	//   ....[188]....
        /*07a4*/ 	.word	0x0001a310


	//   ....[189]....
        /*07a8*/ 	.word	0x0001a380


	//   ....[190]....
        /*07ac*/ 	.word	0x0001a3f0


	//   ....[191]....
        /*07b0*/ 	.word	0x0001a470


	//   ....[192]....
        /*07b4*/ 	.word	0x0001a4e0


	//   ....[193]....
        /*07b8*/ 	.word	0x0001a590


	//   ....[194]....
        /*07bc*/ 	.word	0x0001a5e0


	//   ....[195]....
        /*07c0*/ 	.word	0x0001a670


	//   ....[196]....
        /*07c4*/ 	.word	0x0001a7a0


	//----- nvinfo : EIATTR_REG_RECONFIG
	.align		4
.L_1227:
        /*07c8*/ 	.byte	0x01, 0x54
	.zero		2


	//----- nvinfo : EIATTR_SYSCALL_OFFSETS
	.align		4
        /*07cc*/ 	.byte	0x04, 0x46
        /*07ce*/ 	.short	(.L_1229 - .L_1228)


	//   ....[0]....
.L_1228:
        /*07d0*/ 	.word	0x00002080


	//   ....[1]....
        /*07d4*/ 	.word	0x000132d0


	//   ....[2]....
        /*07d8*/ 	.word	0x00013420


	//   ....[3]....
        /*07dc*/ 	.word	0x00013510


	//   ....[4]....
        /*07e0*/ 	.word	0x00014300


	//----- nvinfo : EIATTR_MBARRIER_INSTR_OFFSETS
	.align		4
.L_1229:
        /*07e4*/ 	.byte	0x04, 0x39
        /*07e6*/ 	.short	(.L_1231 - .L_1230)


	//   ....[0]....
.L_1230:
        /*07e8*/ 	.word	0x00000180
        /*07ec*/ 	.word	0x000000ff
        /*07f0*/ 	.word	0x0002d800
        /*07f4*/ 	.short	0x0100
        /*07f6*/ 	.byte	0x08
	.zero		1


	//   ....[1]....
        /*07f8*/ 	.word	0x00000190
        /*07fc*/ 	.word	0x000000ff
        /*0800*/ 	.word	0x0002d820
        /*0804*/ 	.short	0x0100
        /*0806*/ 	.byte	0x08
	.zero		1


	//   ....[2]....
        /*0808*/ 	.word	0x00000280
        /*080c*/ 	.word	0x000000ff
        /*0810*/ 	.word	0x0002d830
        /*0814*/ 	.short	0x0100
        /*0816*/ 	.byte	0x08
	.zero		1


	//   ....[3]....
        /*0818*/ 	.word	0x00000290
        /*081c*/ 	.word	0x000000ff
        /*0820*/ 	.word	0x0002d840
        /*0824*/ 	.short	0x0100
        /*0826*/ 	.byte	0x08
	.zero		1


	//   ....[4]....
        /*0828*/ 	.word	0x000002a0
        /*082c*/ 	.word	0x000000ff
        /*0830*/ 	.word	0x0002d838
        /*0834*/ 	.short	0x0100
        /*0836*/ 	.byte	0x08
	.zero		1


	//   ....[5]....
        /*0838*/ 	.word	0x000002b0
        /*083c*/ 	.word	0x000000ff
        /*0840*/ 	.word	0x0002d848
        /*0844*/ 	.short	0x0100
        /*0846*/ 	.byte	0x08
	.zero		1


	//   ....[6]....
        /*0848*/ 	.word	0x000003e0
        /*084c*/ 	.word	0x000000ff
        /*0850*/ 	.word	0x0002d850
        /*0854*/ 	.short	0x0100
        /*0856*/ 	.byte	0x08
	.zero		1


	//   ....[7]....
        /*0858*/ 	.word	0x000003f0
        /*085c*/ 	.word	0x000000ff
        /*0860*/ 	.word	0x0002d860
        /*0864*/ 	.short	0x0100
        /*0866*/ 	.byte	0x08
	.zero		1


	//   ....[8]....
        /*0868*/ 	.word	0x00000400
        /*086c*/ 	.word	0x000000ff
        /*0870*/ 	.word	0x0002d858
        /*0874*/ 	.short	0x0100
        /*0876*/ 	.byte	0x08
	.zero		1


	//   ....[9]....
        /*0878*/ 	.word	0x00000410
        /*087c*/ 	.word	0x000000ff
        /*0880*/ 	.word	0x0002d868
        /*0884*/ 	.short	0x0100
        /*0886*/ 	.byte	0x08
	.zero		1


	//   ....[10]....
        /*0888*/ 	.word	0x00000500
        /*088c*/ 	.word	0x000000ff
        /*0890*/ 	.word	0x0002d870
        /*0894*/ 	.short	0x0100
        /*0896*/ 	.byte	0x06
	.zero		1


	//   ....[11]....
        /*0898*/ 	.word	0x00000510
        /*089c*/ 	.word	0x000000ff
        /*08a0*/ 	.word	0x0002d880
        /*08a4*/ 	.short	0x0100
        /*08a6*/ 	.byte	0x06
	.zero		1


	//   ....[12]....
        /*08a8*/ 	.word	0x00000520
        /*08ac*/ 	.word	0x000000ff
        /*08b0*/ 	.word	0x0002d878
        /*08b4*/ 	.short	0x0100
        /*08b6*/ 	.byte	0x06
	.zero		1


	//   ....[13]....
        /*08b8*/ 	.word	0x00000530
        /*08bc*/ 	.word	0x000000ff
        /*08c0*/ 	.word	0x0002d888
        /*08c4*/ 	.short	0x0100
        /*08c6*/ 	.byte	0x06
	.zero		1


	//   ....[14]....
        /*08c8*/ 	.word	0x00000660
        /*08cc*/ 	.word	0x000000ff
        /*08d0*/ 	.word	0x0002d890
        /*08d4*/ 	.short	0x0100
        /*08d6*/ 	.byte	0x08
	.zero		1


	//   ....[15]....
        /*08d8*/ 	.word	0x00000670
        /*08dc*/ 	.word	0x000000ff
        /*08e0*/ 	.word	0x0002d8a0
        /*08e4*/ 	.short	0x0100
        /*08e6*/ 	.byte	0x08
	.zero		1


	//   ....[16]....
        /*08e8*/ 	.word	0x00000680
        /*08ec*/ 	.word	0x000000ff
        /*08f0*/ 	.word	0x0002d898
        /*08f4*/ 	.short	0x0100
        /*08f6*/ 	.byte	0x08
	.zero		1


	//   ....[17]....
        /*08f8*/ 	.word	0x00000690
        /*08fc*/ 	.word	0x000000ff
        /*0900*/ 	.word	0x0002d8a8
        /*0904*/ 	.short	0x0100
        /*0906*/ 	.byte	0x08
	.zero		1


	//   ....[18]....
        /*0908*/ 	.word	0x000007d0
        /*090c*/ 	.word	0x000000ff
        /*0910*/ 	.word	0x0002d8b0
        /*0914*/ 	.short	0x0100
        /*0916*/ 	.byte	0x08
	.zero		1


	//   ....[19]....
        /*0918*/ 	.word	0x000007e0
        /*091c*/ 	.word	0x000000ff
        /*0920*/ 	.word	0x0002d8c0
        /*0924*/ 	.short	0x0100
        /*0926*/ 	.byte	0x08
	.zero		1


	//   ....[20]....
        /*0928*/ 	.word	0x000007f0
        /*092c*/ 	.word	0x000000ff
        /*0930*/ 	.word	0x0002d8b8
        /*0934*/ 	.short	0x0100
        /*0936*/ 	.byte	0x08
	.zero		1


	//   ....[21]....
        /*0938*/ 	.word	0x00000800
        /*093c*/ 	.word	0x000000ff
        /*0940*/ 	.word	0x0002d8c8
        /*0944*/ 	.short	0x0100
        /*0946*/ 	.byte	0x08
	.zero		1


	//   ....[22]....
        /*0948*/ 	.word	0x00002100
        /*094c*/ 	.word	0x000000ff
        /*0950*/ 	.word	0x0002d800
        /*0954*/ 	.short	0x010a
        /*0956*/ 	.byte	0x29
	.zero		1


	//   ....[23]....
        /*0958*/ 	.word	0x00002180
        /*095c*/ 	.word	0x00000003
        /*0960*/ 	.word	0x0002d830
        /*0964*/ 	.short	0x010a
        /*0966*/ 	.byte	0x3f
	.zero		1


	//   ....[24]....
        /*0968*/ 	.word	0x000021c0
        /*096c*/ 	.word	0x00000003
        /*0970*/ 	.word	0x0002d830
        /*0974*/ 	.short	0x010a
        /*0976*/ 	.byte	0x3f
	.zero		1


	//   ....[25]....
        /*0978*/ 	.word	0x00002620
        /*097c*/ 	.word	0x000000ff
        /*0980*/ 	.word	0x00000000
        /*0984*/ 	.short	0x0101
        /*0986*/ 	.byte	0x06
	.zero		1


	//   ....[26]....
        /*0988*/ 	.word	0x00005600
        /*098c*/ 	.word	0x000000ff
        /*0990*/ 	.word	0x0002d830
        /*0994*/ 	.short	0x010a
        /*0996*/ 	.byte	0x06
	.zero		1


	//   ....[27]....
        /*0998*/ 	.word	0x00005640
        /*099c*/ 	.word	0x000000ff
        /*09a0*/ 	.word	0x0002d830
        /*09a4*/ 	.short	0x010a
        /*09a6*/ 	.byte	0x06
	.zero		1


	//   ....[28]....
        /*09a8*/ 	.word	0x00005910
        /*09ac*/ 	.word	0x000000ff
        /*09b0*/ 	.word	0x0002d850
        /*09b4*/ 	.short	0x010a
        /*09b6*/ 	.byte	0x06
	.zero		1


	//   ....[29]....
        /*09b8*/ 	.word	0x00005950
        /*09bc*/ 	.word	0x000000ff
        /*09c0*/ 	.word	0x0002d850
        /*09c4*/ 	.short	0x010a
        /*09c6*/ 	.byte	0x06
	.zero		1


	//   ....[30]....
        /*09c8*/ 	.word	0x00005f40
        /*09cc*/ 	.word	0x000000ff
        /*09d0*/ 	.word	0x00000000
        /*09d4*/ 	.short	0x0101
        /*09d6*/ 	.byte	0x06
	.zero		1


	//   ....[31]....
        /*09d8*/ 	.word	0x000083d0
        /*09dc*/ 	.word	0x000000ff
        /*09e0*/ 	.word	0x00000000
        /*09e4*/ 	.short	0x0101
        /*09e6*/ 	.byte	0x06
	.zero		1


	//   ....[32]....
        /*09e8*/ 	.word	0x00008d00
        /*09ec*/ 	.word	0x000000ff
        /*09f0*/ 	.word	0x0002d830
        /*09f4*/ 	.short	0x010a
        /*09f6*/ 	.byte	0x06
	.zero		1


	//   ....[33]....
        /*09f8*/ 	.word	0x00008d40
        /*09fc*/ 	.word	0x000000ff
        /*0a00*/ 	.word	0x0002d830
        /*0a04*/ 	.short	0x010a
        /*0a06*/ 	.byte	0x06
	.zero		1


	//   ....[34]....
        /*0a08*/ 	.word	0x00009010
        /*0a0c*/ 	.word	0x000000ff
        /*0a10*/ 	.word	0x0002d850
        /*0a14*/ 	.short	0x010a
        /*0a16*/ 	.byte	0x06
	.zero		1


	//   ....[35]....
        /*0a18*/ 	.word	0x00009050
        /*0a1c*/ 	.word	0x000000ff
        /*0a20*/ 	.word	0x0002d850
        /*0a24*/ 	.short	0x010a
        /*0a26*/ 	.byte	0x06
	.zero		1


	//   ....[36]....
        /*0a28*/ 	.word	0x00009550
        /*0a2c*/ 	.word	0x000000ff
        /*0a30*/ 	.word	0x00000000
        /*0a34*/ 	.short	0x0101
        /*0a36*/ 	.byte	0x06
	.zero		1


	//   ....[37]....
        /*0a38*/ 	.word	0x0000a750
        /*0a3c*/ 	.word	0x000000ff
        /*0a40*/ 	.word	0x00000000
        /*0a44*/ 	.short	0x0101
        /*0a46*/ 	.byte	0x06
	.zero		1


	//   ....[38]....
        /*0a48*/ 	.word	0x0000ae50
        /*0a4c*/ 	.word	0x000000ff
        /*0a50*/ 	.word	0x0002d830
        /*0a54*/ 	.short	0x010a
        /*0a56*/ 	.byte	0x06
	.zero		1


	//   ....[39]....
        /*0a58*/ 	.word	0x0000ae90
        /*0a5c*/ 	.word	0x000000ff
        /*0a60*/ 	.word	0x0002d830
        /*0a64*/ 	.short	0x010a
        /*0a66*/ 	.byte	0x06
	.zero		1


	//   ....[40]....
        /*0a68*/ 	.word	0x0000b160
        /*0a6c*/ 	.word	0x000000ff
        /*0a70*/ 	.word	0x0002d850
        /*0a74*/ 	.short	0x010a
        /*0a76*/ 	.byte	0x06
	.zero		1


	//   ....[41]....
        /*0a78*/ 	.word	0x0000b1a0
        /*0a7c*/ 	.word	0x000000ff
        /*0a80*/ 	.word	0x0002d850
        /*0a84*/ 	.short	0x010a
        /*0a86*/ 	.byte	0x06
	.zero		1


	//   ....[42]....
        /*0a88*/ 	.word	0x0000b750
        /*0a8c*/ 	.word	0x000000ff
        /*0a90*/ 	.word	0x00000000
        /*0a94*/ 	.short	0x0101
        /*0a96*/ 	.byte	0x06
	.zero		1


	//   ....[43]....
        /*0a98*/ 	.word	0x0000dbe0
        /*0a9c*/ 	.word	0x000000ff
        /*0aa0*/ 	.word	0x00000000
        /*0aa4*/ 	.short	0x0101
        /*0aa6*/ 	.byte	0x06
	.zero		1


	//   ....[44]....
        /*0aa8*/ 	.word	0x0000e1c0
        /*0aac*/ 	.word	0x000000ff
        /*0ab0*/ 	.word	0x0002d850
        /*0ab4*/ 	.short	0x010a
        /*0ab6*/ 	.byte	0x08
	.zero		1


	//   ....[45]....
        /*0ab8*/ 	.word	0x0000e200
        /*0abc*/ 	.word	0x000000ff
        /*0ac0*/ 	.word	0x0002d850
        /*0ac4*/ 	.short	0x010a
        /*0ac6*/ 	.byte	0x08
	.zero		1


	//   ....[46]....
        /*0ac8*/ 	.word	0x0000e890
        /*0acc*/ 	.word	0x000000ff
        /*0ad0*/ 	.word	0x00000000
        /*0ad4*/ 	.short	0x0101
        /*0ad6*/ 	.byte	0x08
	.zero		1


	//   ....[47]....
        /*0ad8*/ 	.word	0x0000fc70
        /*0adc*/ 	.word	0x000000ff
        /*0ae0*/ 	.word	0x00000000
        /*0ae4*/ 	.short	0x0101
        /*0ae6*/ 	.byte	0x04
	.zero		1


	//   ....[48]....
        /*0ae8*/ 	.word	0x00010130
        /*0aec*/ 	.word	0x000000ff
        /*0af0*/ 	.word	0x00000000
        /*0af4*/ 	.short	0x0101
        /*0af6*/ 	.byte	0x04
	.zero		1


	//   ....[49]....
        /*0af8*/ 	.word	0x00013ac0
        /*0afc*/ 	.word	0x00000004
        /*0b00*/ 	.word	0x0002d840
        /*0b04*/ 	.short	0x010a
        /*0b06*/ 	.byte	0x3f
	.zero		1


	//   ....[50]....
        /*0b08*/ 	.word	0x00014050
        /*0b0c*/ 	.word	0x00000004
        /*0b10*/ 	.word	0x0002d830
        /*0b14*/ 	.short	0x0107
        /*0b16*/ 	.byte	0x3f
	.zero		1


	//   ....[51]....
        /*0b18*/ 	.word	0x00014120
        /*0b1c*/ 	.word	0x00000004
        /*0b20*/ 	.word	0x0002d830
        /*0b24*/ 	.short	0x0101
        /*0b26*/ 	.byte	0x3f
	.zero		1


	//   ....[52]....
        /*0b28*/ 	.word	0x00014ca0
        /*0b2c*/ 	.word	0x00000011
        /*0b30*/ 	.word	0x0002d800
        /*0b34*/ 	.short	0x0107
        /*0b36*/ 	.byte	0x3f
	.zero		1


	//   ....[53]....
        /*0b38*/ 	.word	0x00014d90
        /*0b3c*/ 	.word	0x00000011
        /*0b40*/ 	.word	0x0002d800
        /*0b44*/ 	.short	0x0101
        /*0b46*/ 	.byte	0x3f
	.zero		1


	//   ....[54]....
        /*0b48*/ 	.word	0x00014db0
        /*0b4c*/ 	.word	0x00000011
        /*0b50*/ 	.word	0x0002d820
        /*0b54*/ 	.short	0x010a
        /*0b56*/ 	.byte	0x3f
	.zero		1


	//   ....[55]....
        /*0b58*/ 	.word	0x000151d0
        /*0b5c*/ 	.word	0x00000005
        /*0b60*/ 	.word	0x0002d840
        /*0b64*/ 	.short	0x010a
        /*0b66*/ 	.byte	0x3f
	.zero		1


	//   ....[56]....
        /*0b68*/ 	.word	0x00015630
        /*0b6c*/ 	.word	0x00000005
        /*0b70*/ 	.word	0x0002d830
        /*0b74*/ 	.short	0x0107
        /*0b76*/ 	.byte	0x3f
	.zero		1


	//   ....[57]....
        /*0b78*/ 	.word	0x000156f0
        /*0b7c*/ 	.word	0x00000005
        /*0b80*/ 	.word	0x0002d830
        /*0b84*/ 	.short	0x0101
        /*0b86*/ 	.byte	0x3f
	.zero		1


	//   ....[58]....
        /*0b88*/ 	.word	0x00015750
        /*0b8c*/ 	.word	0x00000005
        /*0b90*/ 	.word	0x0002d860
        /*0b94*/ 	.short	0x010a
        /*0b96*/ 	.byte	0x3f
	.zero		1


	//   ....[59]....
        /*0b98*/ 	.word	0x00015c40
        /*0b9c*/ 	.word	0x00000005
        /*0ba0*/ 	.word	0x0002d850
        /*0ba4*/ 	.short	0x0107
        /*0ba6*/ 	.byte	0x3f
	.zero		1


	//   ....[60]....
        /*0ba8*/ 	.word	0x00015d30
        /*0bac*/ 	.word	0x00000005
        /*0bb0*/ 	.word	0x0002d850
        /*0bb4*/ 	.short	0x0101
        /*0bb6*/ 	.byte	0x3f
	.zero		1


	//   ....[61]....
        /*0bb8*/ 	.word	0x00015f50
        /*0bbc*/ 	.word	0x00000000
        /*0bc0*/ 	.word	0x0002d860
        /*0bc4*/ 	.short	0x010a
        /*0bc6*/ 	.byte	0x3f
	.zero		1


	//   ....[62]....
        /*0bc8*/ 	.word	0x000163d0
        /*0bcc*/ 	.word	0x00000000
        /*0bd0*/ 	.word	0x0002d850
        /*0bd4*/ 	.short	0x0107
        /*0bd6*/ 	.byte	0x3f
	.zero		1


	//   ....[63]....
        /*0bd8*/ 	.word	0x000164a0
        /*0bdc*/ 	.word	0x00000000
        /*0be0*/ 	.word	0x0002d850
        /*0be4*/ 	.short	0x0101
        /*0be6*/ 	.byte	0x3f
	.zero		1


	//   ....[64]....
        /*0be8*/ 	.word	0x000175f0
        /*0bec*/ 	.word	0x00000005
        /*0bf0*/ 	.word	0x0002d820
        /*0bf4*/ 	.short	0x010a
        /*0bf6*/ 	.byte	0x3f
	.zero		1


	//   ....[65]....
        /*0bf8*/ 	.word	0x00017770
        /*0bfc*/ 	.word	0x00000003
        /*0c00*/ 	.word	0x0002d840
        /*0c04*/ 	.short	0x010a
        /*0c06*/ 	.byte	0x3f
	.zero		1


	//   ....[66]....
        /*0c08*/ 	.word	0x00017810
        /*0c0c*/ 	.word	0x00000017
        /*0c10*/ 	.word	0x0002d840
        /*0c14*/ 	.short	0x010a
        /*0c16*/ 	.byte	0x3f
	.zero		1


	//   ....[67]....
        /*0c18*/ 	.word	0x00017850
        /*0c1c*/ 	.word	0x00000003
        /*0c20*/ 	.word	0x0002d860
        /*0c24*/ 	.short	0x010a
        /*0c26*/ 	.byte	0x3f
	.zero		1


	//   ....[68]....
        /*0c28*/ 	.word	0x00017890
        /*0c2c*/ 	.word	0x00000017
        /*0c30*/ 	.word	0x0002d860
        /*0c34*/ 	.short	0x010a
        /*0c36*/ 	.byte	0x3f
	.zero		1


	//   ....[69]....
        /*0c38*/ 	.word	0x00017900
        /*0c3c*/ 	.word	0x00000003
        /*0c40*/ 	.word	0x0002d800
        /*0c44*/ 	.short	0x010a
        /*0c46*/ 	.byte	0x3f
	.zero		1


	//   ....[70]....
        /*0c48*/ 	.word	0x00017950
        /*0c4c*/ 	.word	0x00000003
        /*0c50*/ 	.word	0x0002d830
        /*0c54*/ 	.short	0x010a
        /*0c56*/ 	.byte	0x3f
	.zero		1


	//   ....[71]....
        /*0c58*/ 	.word	0x000179b0
        /*0c5c*/ 	.word	0x00000008
        /*0c60*/ 	.word	0x0002d830
        /*0c64*/ 	.short	0x010a
        /*0c66*/ 	.byte	0x3f
	.zero		1


	//   ....[72]....
        /*0c68*/ 	.word	0x00017a10
        /*0c6c*/ 	.word	0x00000007
        /*0c70*/ 	.word	0x0002d850
        /*0c74*/ 	.short	0x010a
        /*0c76*/ 	.byte	0x3f
	.zero		1


	//   ....[73]....
        /*0c78*/ 	.word	0x00017a70
        /*0c7c*/ 	.word	0x00000006
        /*0c80*/ 	.word	0x0002d830
        /*0c84*/ 	.short	0x010a
        /*0c86*/ 	.byte	0x3f
	.zero		1


	//   ....[74]....
        /*0c88*/ 	.word	0x00017ad0
        /*0c8c*/ 	.word	0x00000005
        /*0c90*/ 	.word	0x0002d850
        /*0c94*/ 	.short	0x010a
        /*0c96*/ 	.byte	0x3f
	.zero		1


	//   ....[75]....
        /*0c98*/ 	.word	0x00017b30
        /*0c9c*/ 	.word	0x00000008
        /*0ca0*/ 	.word	0x0002d830
        /*0ca4*/ 	.short	0x010a
        /*0ca6*/ 	.byte	0x3f
	.zero		1


	//   ....[76]....
        /*0ca8*/ 	.word	0x00017b90
        /*0cac*/ 	.word	0x00000007
        /*0cb0*/ 	.word	0x0002d850
        /*0cb4*/ 	.short	0x010a
        /*0cb6*/ 	.byte	0x3f
	.zero		1


	//   ....[77]....
        /*0cb8*/ 	.word	0x00017bf0
        /*0cbc*/ 	.word	0x00000005
        /*0cc0*/ 	.word	0x0002d850
        /*0cc4*/ 	.short	0x010a
        /*0cc6*/ 	.byte	0x3f
	.zero		1


	//   ....[78]....
        /*0cc8*/ 	.word	0x00017d10
        /*0ccc*/ 	.word	0x00000004
        /*0cd0*/ 	.word	0x0002d840
        /*0cd4*/ 	.short	0x010a
        /*0cd6*/ 	.byte	0x3f
	.zero		1


	//   ....[79]....
        /*0cd8*/ 	.word	0x00018b00
        /*0cdc*/ 	.word	0x00000011
        /*0ce0*/ 	.word	0x0002d820
        /*0ce4*/ 	.short	0x010a
        /*0ce6*/ 	.byte	0x3f
	.zero		1


	//   ....[80]....
        /*0ce8*/ 	.word	0x00018b50
        /*0cec*/ 	.word	0x00000005
        /*0cf0*/ 	.word	0x0002d840
        /*0cf4*/ 	.short	0x010a
        /*0cf6*/ 	.byte	0x3f
	.zero		1


	//   ....[81]....
        /*0cf8*/ 	.word	0x000190f0
        /*0cfc*/ 	.word	0x00000005
        /*0d00*/ 	.word	0x0002d860
        /*0d04*/ 	.short	0x010a
        /*0d06*/ 	.byte	0x3f
	.zero		1


	//   ....[82]....
        /*0d08*/ 	.word	0x000196d0
        /*0d0c*/ 	.word	0x00000000
        /*0d10*/ 	.word	0x0002d860
        /*0d14*/ 	.short	0x010a
        /*0d16*/ 	.byte	0x3f
	.zero		1


	//   ....[83]....
        /*0d18*/ 	.word	0x0001a6c0
        /*0d1c*/ 	.word	0x00000005
        /*0d20*/ 	.word	0x0002d820
        /*0d24*/ 	.short	0x010a
        /*0d26*/ 	.byte	0x3f
	.zero		1


	//   ....[84]....
        /*0d28*/ 	.word	0x0001a860
        /*0d2c*/ 	.word	0x00000003
        /*0d30*/ 	.word	0x0002d840
        /*0d34*/ 	.short	0x010a
        /*0d36*/ 	.byte	0x3f
	.zero		1


	//   ....[85]....
        /*0d38*/ 	.word	0x0001a8b0
        /*0d3c*/ 	.word	0x00000017
        /*0d40*/ 	.word	0x0002d840
        /*0d44*/ 	.short	0x010a
        /*0d46*/ 	.byte	0x3f
	.zero		1


	//   ....[86]....
        /*0d48*/ 	.word	0x0001a900
        /*0d4c*/ 	.word	0x00000003
        /*0d50*/ 	.word	0x0002d860
        /*0d54*/ 	.short	0x010a
        /*0d56*/ 	.byte	0x3f
	.zero		1


	//----- nvinfo : EIATTR_NUM_MBARRIERS
	.align		4
.L_1231:
        /*0d58*/ 	.byte	0x03, 0x38
        /*0d5a*/ 	.short	0x0016


	//----- nvinfo : EIATTR_EXIT_INSTR_OFFSETS
	.align		4
        /*0d5c*/ 	.byte	0x04, 0x1c
        /*0d5e*/ 	.short	(.L_1233 - .L_1232)


	//   ....[0]....
.L_1232:
        /*0d60*/ 	.word	0x000009b0


	//   ....[1]....
        /*0d64*/ 	.word	0x00011420


	//   ....[2]....
        /*0d68*/ 	.word	0x000178e0


	//----- nvinfo : EIATTR_MAX_THREADS
	.align		4
.L_1233:
        /*0d6c*/ 	.byte	0x04, 0x05
        /*0d6e*/ 	.short	(.L_1235 - .L_1234)
.L_1234:
        /*0d70*/ 	.word	0x00000200
        /*0d74*/ 	.word	0x00000001
        /*0d78*/ 	.word	0x00000001


	//----- nvinfo : EIATTR_CRS_STACK_SIZE
	.align		4
.L_1235:
        /*0d7c*/ 	.byte	0x04, 0x1e
        /*0d7e*/ 	.short	(.L_1237 - .L_1236)
.L_1236:
        /*0d80*/ 	.word	0x00000000


	//----- nvinfo : EIATTR_CBANK_PARAM_SIZE
	.align		4
.L_1237:
        /*0d84*/ 	.byte	0x03, 0x19
        /*0d86*/ 	.short	0x0af0


	//----- nvinfo : EIATTR_PARAM_CBANK
	.align		4
        /*0d88*/ 	.byte	0x04, 0x0a
        /*0d8a*/ 	.short	(.L_1239 - .L_1238)
	.align		4
.L_1238:
        /*0d8c*/ 	.word	index@(.nv.constant0._ZN7cutlass13device_kernelIN5flash11enable_sm90INS1_16FlashAttnFwdSm90INS1_25CollectiveMainloopFwdSm90ILi2EN4cute5tupleIJNS5_1CILi1EEES8_S8_EEENS6_IJNS7_ILi192EEENS7_ILi128EEENS7_ILi96EEEEEELi96ENS_6half_tEfNS_4arch4Sm90ELb0ELb1ELb0ELb1ELb1ELb0ELb0ELb0ELb1ELb1ELb1ELb0EEENS1_21CollectiveEpilogueFwdINS6_IJSA_SC_SB_EEES9_SE_SG_Li384ELb1ELb1ELb1ELb0EEENS1_36VarlenDynamicPersistentTileSchedulerILi192ELi128ELi384ELi128ELb1ELb1ELb1ELb1ELb0ELb1EEEEEEEEEvNT_6ParamsE)
        /*0d90*/ 	.short	0x0210
        /*0d92*/ 	.short	0x0af0


	//----- nvinfo : EIATTR_SW_WAR
	.align		4
.L_1239:
        /*0d94*/ 	.byte	0x04, 0x36
        /*0d96*/ 	.short	(.L_1241 - .L_1240)
.L_1240:
        /*0d98*/ 	.word	0x00000008
.L_1241:


//--------------------- .nv.info._ZN7cutlass13device_kernelIN5flash11enable_sm90INS1_16FlashAttnFwdSm90INS1_25CollectiveMainloopFwdSm90ILi2EN4cute5tupleIJNS5_1CILi1EEES8_S8_EEENS6_IJNS7_ILi192EEENS7_ILi128EEENS7_ILi96EEEEEELi96ENS_6half_tEfNS_4arch4Sm90ELb0ELb1ELb0ELb1ELb1ELb1ELb0ELb0ELb1ELb1ELb1ELb0EEENS1_21CollectiveEpilogueFwdINS6_IJSA_SC_SB_EEES9_SE_SG_Li384ELb1ELb1ELb1ELb0EEENS1_36VarlenDynamicPersistentTileSchedulerILi192ELi128ELi384ELi128ELb1ELb1ELb1ELb1ELb0ELb1EEEEEEEEEvNT_6ParamsE --------------------------
	.section	.nv.info._ZN7cutlass13device_kernelIN5flash11enable_sm90INS1_16FlashAttnFwdSm90INS1_25CollectiveMainloopFwdSm90ILi2EN4cute5tupleIJNS5_1CILi1EEES8_S8_EEENS6_IJNS7_ILi192EEENS7_ILi128EEENS7_ILi96EEEEEELi96ENS_6half_tEfNS_4arch4Sm90ELb0ELb1ELb0ELb1ELb1ELb1ELb0ELb0ELb1ELb1ELb1ELb0EEENS1_21CollectiveEpilogueFwdINS6_IJSA_SC_SB_EEES9_SE_SG_Li384ELb1ELb1ELb1ELb0EEENS1_36VarlenDynamicPersistentTileSchedulerILi192ELi128ELi384ELi128ELb1ELb1ELb1ELb1ELb0ELb1EEEEEEEEEvNT_6ParamsE,"",@"SHT_CUDA_INFO"
	.sectionflags	@""
	.align	4


	//----- nvinfo : EIATTR_CUDA_API_VERSION
	.align		4
        /*0000*/ 	.byte	0x04, 0x37
        /*0002*/ 	.short	(.L_1243 - .L_1242)
.L_1242:
        /*0004*/ 	.word	0x00000082


	//----- nvinfo : EIATTR_KPARAM_INFO
	.align		4
.L_1243:
        /*0008*/ 	.byte	0x04, 0x17
        /*000a*/ 	.short	(.L_1245 - .L_1244)
.L_1244:
        /*000c*/ 	.word	0x00000000
        /*0010*/ 	.short	0x0000
        /*0012*/ 	.short	0x0070
        /*0014*/ 	.byte	0x00, 0xf0, 0x01, 0x2a


	//----- nvinfo : EIATTR_SPARSE_MMA_MASK
	.align		4
.L_1245:
        /*0018*/ 	.byte	0x03, 0x50
        /*001a*/ 	.short	0x0000


	//----- nvinfo : EIATTR_MAXREG_COUNT
	.align		4
        /*001c*/ 	.byte	0x03, 0x1b
        /*001e*/ 	.short	0x0080


	//----- nvinfo : EIATTR_NUM_BARRIERS
	.align		4
        /*0020*/ 	.byte	0x02, 0x4c
        /*0022*/ 	.byte	0x10
	.zero		1


	//----- nvinfo : EIATTR_EXTERNS
	.align		4
        /*0024*/ 	.byte	0x04, 0x0f
        /*0026*/ 	.short	(.L_1247 - .L_1246)


	//   ....[0]....
	.align		4
.L_1246:
        /*0028*/ 	.word	index@(__assertfail)


	//----- nvinfo : EIATTR_ANNOTATIONS
	.align		4
.L_1247:
        /*002c*/ 	.byte	0x04, 0x55
        /*002e*/ 	.short	(.L_1249 - .L_1248)


	//   ....[0]....
.L_1248:
        /* <DEDUP_REMOVED lines=114> */


	//----- nvinfo : EIATTR_MERCURY_ISA_VERSION
	.align		4
.L_1249:
        /*0738*/ 	.byte	0x03, 0x5f
        /*073a*/ 	.short	0x0101


	//----- nvinfo : EIATTR_UNUSED_LOAD_BYTE_OFFSET
	.align		4
        /*073c*/ 	.byte	0x04, 0x44
        /*073e*/ 	.short	(.L_1251 - .L_1250)


	//   ....[0]....
.L_1250:
        /*0740*/ 	.word	0x00000a90
        /*0744*/ 	.word	0x0000fff0


	//   ....[1]....
        /*0748*/ 	.word	0x00019a00
        /*074c*/ 	.word	0x0000fff0


	//----- nvinfo : EIATTR_INT_WARP_WIDE_INSTR_OFFSETS
	.align		4
.L_1251:
        /*0750*/ 	.byte	0x04, 0x31
        /*0752*/ 	.short	(.L_1253 - .L_1252)


	//   ....[0]....
.L_1252:
        /*0754*/ 	.word	0x00000130


	//   ....[1]....
        /*0758*/ 	.word	0x00000170


	//   ....[2]....
        /*075c*/ 	.word	0x000001e0


	//   ....[3]....
        /*0760*/ 	.word	0x000200c0


	//   ....[4]....
        /*0764*/ 	.word	0x00020150


	//   ....[5]....
        /*0768*/ 	.word	0x00022d90


	//   ....[6]....
        /*076c*/ 	.word	0x00022e20


	//----- nvinfo : EIATTR_COOP_GROUP_MASK_REGIDS
	.align		4
.L_1253:
        /*0770*/ 	.byte	0x04, 0x29
        /*0772*/ 	.short	(.L_1255 - .L_1254)


	//   ....[0]....
.L_1254:
        /*0774*/ 	.word	0xffffffff


	//   ....[1]....
        /*0778*/ 	.word	0xffffffff


	//   ....[2]....
        /*077c*/ 	.word	0xffffffff


	//   ....[3]....
        /*0780*/ 	.word	0xffffffff


	//   ....[4]....
        /*0784*/ 	.word	0xffffffff


	//   ....[5]....
        /*0788*/ 	.word	0xffffffff


	//   ....[6]....
        /*078c*/ 	.word	0xffffffff


	//   ....[7]....
        /*0790*/ 	.word	0xffffffff


	//   ....[8]....
        /*0794*/ 	.word	0xffffffff


	//   ....[9]....
        /*0798*/ 	.word	0xffffffff


	//   ....[10]....
        /*079c*/ 	.word	0xffffffff


	//   ....[11]....
        /*07a0*/ 	.word	0xffffffff


	//   ....[12]....
        /*07a4*/ 	.word	0xffffffff


	//   ....[13]....
        /*07a8*/ 	.word	0xffffffff


	//   ....[14]....
        /*07ac*/ 	.word	0xffffffff


	//   ....[15]....
        /*07b0*/ 	.word	0xffffffff


	//   ....[16]....
        /*07b4*/ 	.word	0xffffffff


	//   ....[17]....
        /*07b8*/ 	.word	0xffffffff


	//   ....[18]....
        /*07bc*/ 	.word	0xffffffff


	//   ....[19]....
        /*07c0*/ 	.word	0xffffffff


	//   ....[20]....
        /*07c4*/ 	.word	0xffffffff


	//   ....[21]....
        /*07c8*/ 	.word	0xffffffff


	//   ....[22]....
        /*07cc*/ 	.word	0xffffffff


	//   ....[23]....
        /*07d0*/ 	.word	0xffffffff


	//   ....[24]....
        /*07d4*/ 	.word	0xffffffff


	//   ....[25]....
        /*07d8*/ 	.word	0xffffffff


	//   ....[26]....
        /*07dc*/ 	.word	0xffffffff


	//   ....[27]....
        /*07e0*/ 	.word	0xffffffff


	//   ....[28]....
        /*07e4*/ 	.word	0xffffffff


	//   ....[29]....
        /*07e8*/ 	.word	0xffffffff


	//   ....[30]....
        /*07ec*/ 	.word	0xffffffff


	//   ....[31]....
        /*07f0*/ 	.word	0xffffffff


	//   ....[32]....
        /*07f4*/ 	.word	0xffffffff


	//   ....[33]....
        /*07f8*/ 	.word	0xffffffff


	//   ....[34]....
        /*07fc*/ 	.word	0xffffffff


	//   ....[35]....
        /*0800*/ 	.word	0xffffffff


	//   ....[36]....
        /*0804*/ 	.word	0xffffffff


	//   ....[37]....
        /*0808*/ 	.word	0xffffffff


	//   ....[38]....
        /*080c*/ 	.word	0xffffffff


	//   ....[39]....
        /*0810*/ 	.word	0xffffffff


	//   ....[40]....
        /*0814*/ 	.word	0xffffffff


	//   ....[41]....
        /*0818*/ 	.word	0xffffffff


	//   ....[42]....
        /*081c*/ 	.word	0xffffffff


	//   ....[43]....
        /*0820*/ 	.word	0xffffffff


	//   ....[44]....
        /*0824*/ 	.word	0xffffffff


	//   ....[45]....
        /*0828*/ 	.word	0xffffffff


	//   ....[46]....
        /*082c*/ 	.word	0xffffffff


	//   ....[47]....
        /*0830*/ 	.word	0xffffffff


	//   ....[48]....
        /*0834*/ 	.word	0xffffffff


	//   ....[49]....
        /*0838*/ 	.word	0xffffffff


	//   ....[50]....
        /*083c*/ 	.word	0xffffffff


	//   ....[51]....
        /*0840*/ 	.word	0xffffffff


	//   ....[52]....
        /*0844*/ 	.word	0xffffffff


	//   ....[53]....
        /*0848*/ 	.word	0xffffffff


	//   ....[54]....
        /*084c*/ 	.word	0xffffffff


	//   ....[55]....
        /*0850*/ 	.word	0xffffffff


	//   ....[56]....
        /*0854*/ 	.word	0xffffffff


	//   ....[57]....
        /*0858*/ 	.word	0xffffffff


	//   ....[58]....
        /*085c*/ 	.word	0xffffffff


	//   ....[59]....
        /*0860*/ 	.word	0xffffffff


	//   ....[60]....
        /*0864*/ 	.word	0xffffffff


	//   ....[61]....
        /*0868*/ 	.word	0xffffffff


	//   ....[62]....
        /*086c*/ 	.word	0xffffffff


	//   ....[63]....
        /*0870*/ 	.word	0xffffffff


	//   ....[64]....
        /*0874*/ 	.word	0xffffffff


	//   ....[65]....
        /*0878*/ 	.word	0xffffffff


	//   ....[66]....
        /*087c*/ 	.word	0xffffffff


	//   ....[67]....
        /*0880*/ 	.word	0xffffffff


	//   ....[68]....
        /*0884*/ 	.word	0xffffffff


	//   ....[69]....
        /*0888*/ 	.word	0xffffffff


	//   ....[70]....
        /*088c*/ 	.word	0xffffffff


	//   ....[71]....
        /*0890*/ 	.word	0xffffffff


	//   ....[72]....
        /*0894*/ 	.word	0xffffffff


	//   ....[73]....
        /*0898*/ 	.word	0xffffffff


	//   ....[74]....
        /*089c*/ 	.word	0xffffffff


	//   ....[75]....
        /*08a0*/ 	.word	0xffffffff


	//   ....[76]....
        /*08a4*/ 	.word	0xffffffff


	//   ....[77]....
        /*08a8*/ 	.word	0xffffffff


	//   ....[78]....
        /*08ac*/ 	.word	0xffffffff


	//   ....[79]....
        /*08b0*/ 	.word	0xffffffff


	//   ....[80]....
        /*08b4*/ 	.word	0xffffffff


	//   ....[81]....
        /*08b8*/ 	.word	0xffffffff


	//   ....[82]....
        /*08bc*/ 	.word	0xffffffff


	//   ....[83]....
        /*08c0*/ 	.word	0xffffffff


	//   ....[84]....
        /*08c4*/ 	.word	0xffffffff


	//   ....[85]....
        /*08c8*/ 	.word	0xffffffff


	//   ....[86]....
        /*08cc*/ 	.word	0xffffffff


	//   ....[87]....
        /*08d0*/ 	.word	0xffffffff


	//   ....[88]....
        /*08d4*/ 	.word	0xffffffff


	//   ....[89]....
        /*08d8*/ 	.word	0xffffffff


	//   ....[90]....
        /*08dc*/ 	.word	0xffffffff


	//   ....[91]....
        /*08e0*/ 	.word	0xffffffff


	//   ....[92]....
        /*08e4*/ 	.word	0xffffffff


	//   ....[93]....
        /*08e8*/ 	.word	0xffffffff


	//   ....[94]....
        /*08ec*/ 	.word	0xffffffff


	//   ....[95]....
        /*08f0*/ 	.word	0xffffffff


	//   ....[96]....
        /*08f4*/ 	.word	0xffffffff


	//   ....[97]....
        /*08f8*/ 	.word	0xffffffff


	//   ....[98]....
        /*08fc*/ 	.word	0xffffffff


	//   ....[99]....
        /*0900*/ 	.word	0xffffffff


	//   ....[100]....
        /*0904*/ 	.word	0xffffffff


	//   ....[101]....
        /*0908*/ 	.word	0xffffffff


	//   ....[102]....
        /*090c*/ 	.word	0xffffffff


	//   ....[103]....
        /*0910*/ 	.word	0xffffffff


	//   ....[104]....
        /*0914*/ 	.word	0xffffffff


	//   ....[105]....
        /*0918*/ 	.word	0xffffffff


	//   ....[106]....
        /*091c*/ 	.word	0xffffffff


	//   ....[107]....
        /*0920*/ 	.word	0xffffffff


	//   ....[108]....
        /*0924*/ 	.word	0xffffffff


	//   ....[109]....
        /*0928*/ 	.word	0xffffffff


	//   ....[110]....
        /*092c*/ 	.word	0xffffffff


	//   ....[111]....
        /*0930*/ 	.word	0xffffffff


	//   ....[112]....
        /*0934*/ 	.word	0xffffffff


	//   ....[113]....
        /*0938*/ 	.word	0xffffffff


	//   ....[114]....
        /*093c*/ 	.word	0xffffffff


	//   ....[115]....
        /*0940*/ 	.word	0xffffffff


	//   ....[116]....
        /*0944*/ 	.word	0xffffffff


	//   ....[117]....
        /*0948*/ 	.word	0xffffffff


	//   ....[118]....
        /*094c*/ 	.word	0xffffffff


	//   ....[119]....
        /*0950*/ 	.word	0xffffffff


	//   ....[120]....
        /*0954*/ 	.word	0xffffffff


	//   ....[121]....
        /*0958*/ 	.word	0xffffffff


	//   ....[122]....
        /*095c*/ 	.word	0xffffffff


	//   ....[123]....
        /*0960*/ 	.word	0xffffffff


	//   ....[124]....
        /*0964*/ 	.word	0xffffffff


	//   ....[125]....
        /*0968*/ 	.word	0xffffffff


	//   ....[126]....
        /*096c*/ 	.word	0xffffffff


	//   ....[127]....
        /*0970*/ 	.word	0xffffffff


	//   ....[128]....
        /*0974*/ 	.word	0xffffffff


	//   ....[129]....
        /*0978*/ 	.word	0xffffffff


	//   ....[130]....
        /*097c*/ 	.word	0xffffffff


	//   ....[131]....
        /*0980*/ 	.word	0xffffffff


	//   ....[132]....
        /*0984*/ 	.word	0xffffffff


	//   ....[133]....
        /*0988*/ 	.word	0xffffffff


	//   ....[134]....
        /*098c*/ 	.word	0xffffffff


	//   ....[135]....
        /*0990*/ 	.word	0xffffffff


	//   ....[136]....
        /*0994*/ 	.word	0xffffffff


	//   ....[137]....
        /*0998*/ 	.word	0xffffffff


	//   ....[138]....
        /*099c*/ 	.word	0xffffffff


	//   ....[139]....
        /*09a0*/ 	.word	0xffffffff


	//   ....[140]....
        /*09a4*/ 	.word	0xffffffff


	//   ....[141]....
        /*09a8*/ 	.word	0xffffffff


	//   ....[142]....
        /*09ac*/ 	.word	0xffffffff


	//   ....[143]....
        /*09b0*/ 	.word	0xffffffff


	//   ....[144]....
        /*09b4*/ 	.word	0xffffffff


	//   ....[145]....
        /*09b8*/ 	.word	0xffffffff


	//   ....[146]....
        /*09bc*/ 	.word	0xffffffff


	//   ....[147]....
        /*09c0*/ 	.word	0xffffffff


	//   ....[148]....
        /*09c4*/ 	.word	0xffffffff


	//   ....[149]....
        /*09c8*/ 	.word	0xffffffff


	//   ....[150]....
        /*09cc*/ 	.word	0xffffffff


	//   ....[151]....
        /*09d0*/ 	.word	0x0500000f


	//   ....[152]....
        /*09d4*/ 	.word	0x0500000f


	//   ....[153]....
        /*09d8*/ 	.word	0x0500000f


	//   ....[154]....
        /*09dc*/ 	.word	0x0500000f


	//   ....[155]....
        /*09e0*/ 	.word	0x0500000f


	//   ....[156]....
        /*09e4*/ 	.word	0x0500000f


	//   ....[157]....
        /*09e8*/ 	.word	0x0500000f


	//   ....[158]....
        /*09ec*/ 	.word	0x0500000f


	//   ....[159]....
        /*09f0*/ 	.word	0x0500000f


	//   ....[160]....
        /*09f4*/ 	.word	0x0500000f


	//   ....[161]....
        /*09f8*/ 	.word	0x0500000f


	//   ....[162]....
        /*09fc*/ 	.word	0x0500000f


	//   ....[163]....
        /*0a00*/ 	.word	0x0500000f


	//   ....[164]....
        /*0a04*/ 	.word	0x0500000f


	//   ....[165]....
        /*0a08*/ 	.word	0x0500000f


	//   ....[166]....
        /*0a0c*/ 	.word	0x0500000f


	//   ....[167]....
        /*0a10*/ 	.word	0x0500000f


	//   ....[168]....
        /*0a14*/ 	.word	0x0500000f


	//   ....[169]....
        /*0a18*/ 	.word	0x0500000f


	//   ....[170]....
        /*0a1c*/ 	.word	0x0500000f


	//   ....[171]....
        /*0a20*/ 	.word	0x0500000f


	//   ....[172]....
        /*0a24*/ 	.word	0x0500000f


	//   ....[173]....
        /*0a28*/ 	.word	0x0500000f


	//   ....[174]....
        /*0a2c*/ 	.word	0x0500000f


	//   ....[175]....
        /*0a30*/ 	.word	0x0500000f


	//   ....[176]....
        /*0a34*/ 	.word	0x0500000f


	//   ....[177]....
        /*0a38*/ 	.word	0x0500000f


	//   ....[178]....
        /*0a3c*/ 	.word	0x0500000f


	//   ....[179]....
        /*0a40*/ 	.word	0x0500000f


	//   ....[180]....
        /*0a44*/ 	.word	0x0500000f


	//   ....[181]....
        /*0a48*/ 	.word	0x0500000f


	//   ....[182]....
        /*0a4c*/ 	.word	0x0500000f


	//   ....[183]....
        /*0a50*/ 	.word	0x0500000f


	//   ....[184]....
        /*0a54*/ 	.word	0x0500000f


	//   ....[185]....
        /*0a58*/ 	.word	0x0500000f


	//   ....[186]....
        /*0a5c*/ 	.word	0x0500000f


	//   ....[187]....
        /*0a60*/ 	.word	0x0500000f


	//   ....[188]....
        /*0a64*/ 	.word	0x0500000f


	//   ....[189]....
        /*0a68*/ 	.word	0x0500000f


	//   ....[190]....
        /*0a6c*/ 	.word	0x0500000f


	//   ....[191]....
        /*0a70*/ 	.word	0x0500000f


	//   ....[192]....
        /*0a74*/ 	.word	0x0500000f


	//   ....[193]....
        /*0a78*/ 	.word	0x0500000f


	//   ....[194]....
        /*0a7c*/ 	.word	0x0500000f


	//   ....[195]....
        /*0a80*/ 	.word	0x0500000f


	//   ....[196]....
        /*0a84*/ 	.word	0x0500000f


	//   ....[197]....
        /*0a88*/ 	.word	0x0500000f


	//   ....[198]....
        /*0a8c*/ 	.word	0x0500000f


	//   ....[199]....
        /*0a90*/ 	.word	0x0500000f


	//   ....[200]....
        /*0a94*/ 	.word	0x0500000f


	//   ....[201]....
        /*0a98*/ 	.word	0x0500000f


	//   ....[202]....
        /*0a9c*/ 	.word	0x0500000f


	//   ....[203]....
        /*0aa0*/ 	.word	0x0500000f


	//   ....[204]....
        /*0aa4*/ 	.word	0x0500000f


	//   ....[205]....
        /*0aa8*/ 	.word	0x0500000f


	//   ....[206]....
        /*0aac*/ 	.word	0x0500000f


	//   ....[207]....
        /*0ab0*/ 	.word	0x0500000f


	//   ....[208]....
        /*0ab4*/ 	.word	0x0500000f


	//   ....[209]....
        /*0ab8*/ 	.word	0x0500000f


	//   ....[210]....
        /*0abc*/ 	.word	0x0500000f


	//   ....[211]....
        /*0ac0*/ 	.word	0x0500000f


	//   ....[212]....
        /*0ac4*/ 	.word	0x0500000f


	//   ....[213]....
        /*0ac8*/ 	.word	0x0500000f


	//   ....[214]....
        /*0acc*/ 	.word	0x0500000f


	//   ....[215]....
        /*0ad0*/ 	.word	0x0500000f


	//   ....[216]....
        /*0ad4*/ 	.word	0x0500000f


	//   ....[217]....
        /*0ad8*/ 	.word	0x0500000f


	//   ....[218]....
        /*0adc*/ 	.word	0x0500000f


	//   ....[219]....
        /*0ae0*/ 	.word	0x0500000f


	//   ....[220]....
        /*0ae4*/ 	.word	0x0500000f


	//   ....[221]....
        /*0ae8*/ 	.word	0x0500000f


	//   ....[222]....
        /*0aec*/ 	.word	0x0500000f


	//   ....[223]....
        /*0af0*/ 	.word	0x0500000f


	//   ....[224]....
        /*0af4*/ 	.word	0x0500000f


	//   ....[225]....
        /*0af8*/ 	.word	0x0500000f


	//   ....[226]....
        /*0afc*/ 	.word	0x0500000f


	//   ....[227]....
        /*0b00*/ 	.word	0x0500000f


	//   ....[228]....
        /*0b04*/ 	.word	0x0500000f


	//   ....[229]....
        /*0b08*/ 	.word	0x0500000f


	//   ....[230]....
        /*0b0c*/ 	.word	0x0500000f


	//   ....[231]....
        /*0b10*/ 	.word	0x0500000f


	//   ....[232]....
        /*0b14*/ 	.word	0x0500000f


	//   ....[233]....
        /*0b18*/ 	.word	0x0500000f


	//   ....[234]....
        /*0b1c*/ 	.word	0x0500000f


	//   ....[235]....
        /*0b20*/ 	.word	0x0500000f


	//   ....[236]....
        /*0b24*/ 	.word	0x0500000f


	//   ....[237]....
        /*0b28*/ 	.word	0x0500000f


	//   ....[238]....
        /*0b2c*/ 	.word	0x0500000f


	//   ....[239]....
        /*0b30*/ 	.word	0x0500000f


	//   ....[240]....
        /*0b34*/ 	.word	0x0500000f


	//   ....[241]....
        /*0b38*/ 	.word	0x0500000f


	//   ....[242]....
        /*0b3c*/ 	.word	0x0500000f


	//----- nvinfo : EIATTR_COOP_GROUP_INSTR_OFFSETS
	.align		4
.L_1255:
        /*0b40*/ 	.byte	0x04, 0x28
        /*0b42*/ 	.short	(.L_1257 - .L_1256)


	//   ....[0]....
.L_1256:
        /*0b44*/ 	.word	0x00000070


	//   ....[1]....
        /*0b48*/ 	.word	0x00000140


	//   ....[2]....
        /*0b4c*/ 	.word	0x00000190


	//   ....[3]....
        /*0b50*/ 	.word	0x000003c0


	//   ....[4]....
        /*0b54*/ 	.word	0x00000520


	//   ....[5]....
        /*0b58*/ 	.word	0x00000640


	//   ....[6]....
        /*0b5c*/ 	.word	0x000007a0


	//   ....[7]....
        /*0b60*/ 	.word	0x00003950


	//   ....[8]....
        /*0b64*/ 	.word	0x00003960


	//   ....[9]....
        /*0b68*/ 	.word	0x000055a0


	//   ....[10]....
        /*0b6c*/ 	.word	0x000055b0


	//   ....[11]....
        /*0b70*/ 	.word	0x00006fb0


	//   ....[12]....
        /*0b74*/ 	.word	0x00006fc0


	//   ....[13]....
        /*0b78*/ 	.word	0x00007500


	//   ....[14]....
        /*0b7c*/ 	.word	0x00007520


	//   ....[15]....
        /*0b80*/ 	.word	0x00008260


	//   ....[16]....
        /*0b84*/ 	.word	0x00008a20


	//   ....[17]....
        /*0b88*/ 	.word	0x00008a30


	//   ....[18]....
        /*0b8c*/ 	.word	0x00008a40


	//   ....[19]....
        /*0b90*/ 	.word	0x00008a50


	//   ....[20]....
        /*0b94*/ 	.word	0x0000a7c0


	//   ....[21]....
        /*0b98*/ 	.word	0x0000a7d0


	//   ....[22]....
        /*0b9c*/ 	.word	0x0000a7e0


	//   ....[23]....
        /*0ba0*/ 	.word	0x0000a7f0


	//   ....[24]....
        /*0ba4*/ 	.word	0x0000cbb0


	//   ....[25]....
        /*0ba8*/ 	.word	0x0000cd80


	//   ....[26]....
        /*0bac*/ 	.word	0x0000dfb0


	//   ....[27]....
        /*0bb0*/ 	.word	0x0000e0c0


	//   ....[28]....
        /*0bb4*/ 	.word	0x0000eae0


	//   ....[29]....
        /*0bb8*/ 	.word	0x0000eb80


	//   ....[30]....
        /*0bbc*/ 	.word	0x0000f670


	//   ....[31]....
        /*0bc0*/ 	.word	0x00010660


	//   ....[32]....
        /*0bc4*/ 	.word	0x00010890


	//   ....[33]....
        /*0bc8*/ 	.word	0x00011880


	//   ....[34]....
        /*0bcc*/ 	.word	0x00011980


	//   ....[35]....
        /*0bd0*/ 	.word	0x00011d60


	//   ....[36]....
        /*0bd4*/ 	.word	0x00011ee0


	//   ....[37]....
        /*0bd8*/ 	.word	0x00012fe0


	//   ....[38]....
        /*0bdc*/ 	.word	0x000141a0


	//   ....[39]....
        /*0be0*/ 	.word	0x000141c0


	//   ....[40]....
        /*0be4*/ 	.word	0x000143f0


	//   ....[41]....
        /*0be8*/ 	.word	0x00014410


	//   ....[42]....
        /*0bec*/ 	.word	0x00015780


	//   ....[43]....
        /*0bf0*/ 	.word	0x000164e0


	//   ....[44]....
        /*0bf4*/ 	.word	0x00016710


	//   ....[45]....
        /*0bf8*/ 	.word	0x00017690


	//   ....[46]....
        /*0bfc*/ 	.word	0x00017720


	//   ....[47]....
        /*0c00*/ 	.word	0x00017cc0


	//   ....[48]....
        /*0c04*/ 	.word	0x00017d20


	//   ....[49]....
        /*0c08*/ 	.word	0x00018d60


	//   ....[50]....
        /*0c0c*/ 	.word	0x00018f60


	//   ....[51]....
        /*0c10*/ 	.word	0x00019410


	//   ....[52]....
        /*0c14*/ 	.word	0x00019450


	//   ....[53]....
        /*0c18*/ 	.word	0x00019490


	//   ....[54]....
        /*0c1c*/ 	.word	0x0001a3b0


	//   ....[55]....
        /*0c20*/ 	.word	0x0001a3d0


	//   ....[56]....
        /*0c24*/ 	.word	0x0001a3e0


	//   ....[57]....
        /*0c28*/ 	.word	0x0001a3f0


	//   ....[58]....
        /*0c2c*/ 	.word	0x0001aa80


	//   ....[59]....
        /*0c30*/ 	.word	0x0001aa90


	//   ....[60]....
        /*0c34*/ 	.word	0x0001abf0


	//   ....[61]....
        /*0c38*/ 	.word	0x0001ac00


	//   ....[62]....
        /*0c3c*/ 	.word	0x0001aff0


	//   ....[63]....
        /*0c40*/ 	.word	0x0001b000


	//   ....[64]....
        /*0c44*/ 	.word	0x0001b590


	//   ....[65]....
        /*0c48*/ 	.word	0x0001b5a0


	//   ....[66]....
        /*0c4c*/ 	.word	0x0001c3c0


	//   ....[67]....
        /*0c50*/ 	.word	0x0001c3d0


	//   ....[68]....
        /*0c54*/ 	.word	0x0001c530


	//   ....[69]....
        /*0c58*/ 	.word	0x0001c540


	//   ....[70]....
        /*0c5c*/ 	.word	0x0001c6f0


	//   ....[71]....
        /*0c60*/ 	.word	0x0001c8f0


	//   ....[72]....
        /*0c64*/ 	.word	0x0001c920


	//   ....[73]....
        /*0c68*/ 	.word	0x0001c950


	//   ....[74]....
        /*0c6c*/ 	.word	0x0001c980


	//   ....[75]....
        /*0c70*/ 	.word	0x0001c9b0


	//   ....[76]....
        /*0c74*/ 	.word	0x0001c9e0


	//   ....[77]....
        /*0c78*/ 	.word	0x0001cb70


	//   ....[78]....
        /*0c7c*/ 	.word	0x0001cba0


	//   ....[79]....
        /*0c80*/ 	.word	0x0001cbd0


	//   ....[80]....
        /*0c84*/ 	.word	0x0001cc00


	//   ....[81]....
        /*0c88*/ 	.word	0x0001cc30


	//   ....[82]....
        /*0c8c*/ 	.word	0x0001cc60


	//   ....[83]....
        /*0c90*/ 	.word	0x0001ccf0


	//   ....[84]....
        /*0c94*/ 	.word	0x0001cd20


	//   ....[85]....
        /*0c98*/ 	.word	0x0001cd30


	//   ....[86]....
        /*0c9c*/ 	.word	0x0001cd70


	//   ....[87]....
        /*0ca0*/ 	.word	0x0001e5a0


	//   ....[88]....
        /*0ca4*/ 	.word	0x00020cc0


	//   ....[89]....
        /*0ca8*/ 	.word	0x00020ce0


	//   ....[90]....
        /*0cac*/ 	.word	0x00020d90


	//   ....[91]....
        /*0cb0*/ 	.word	0x00020db0


	//   ....[92]....
        /*0cb4*/ 	.word	0x00020e50


	//   ....[93]....
        /*0cb8*/ 	.word	0x00020e70


	//   ....[94]....
        /*0cbc*/ 	.word	0x00020e80


	//   ....[95]....
        /*0cc0*/ 	.word	0x00020e90


	//   ....[96]....
        /*0cc4*/ 	.word	0x00021830


	//   ....[97]....
        /*0cc8*/ 	.word	0x00021860


	//   ....[98]....
        /*0ccc*/ 	.word	0x00021920


	//   ....[99]....
        /*0cd0*/ 	.word	0x00021940


	//   ....[100]....
        /*0cd4*/ 	.word	0x000219e0


	//   ....[101]....
        /*0cd8*/ 	.word	0x00021a00


	//   ....[102]....
        /*0cdc*/ 	.word	0x00021a10


	//   ....[103]....
        /*0ce0*/ 	.word	0x00021a20


	//   ....[104]....
        /*0ce4*/ 	.word	0x00021b40


	//   ....[105]....
        /*0ce8*/ 	.word	0x00021b50


	//   ....[106]....
        /*0cec*/ 	.word	0x00021b60


	//   ....[107]....
        /*0cf0*/ 	.word	0x00021bf0


	//   ....[108]....
        /*0cf4*/ 	.word	0x000223b0


	//   ....[109]....
        /*0cf8*/ 	.word	0x000223c0


	//   ....[110]....
        /*0cfc*/ 	.word	0x000223e0


	//   ....[111]....
        /*0d00*/ 	.word	0x00022460


	//   ....[112]....
        /*0d04*/ 	.word	0x00022470


	//   ....[113]....
        /*0d08*/ 	.word	0x000224d0


	//   ....[114]....
        /*0d0c*/ 	.word	0x00022500


	//   ....[115]....
        /*0d10*/ 	.word	0x00022540


	//   ....[116]....
        /*0d14*/ 	.word	0x000227f0


	//   ....[117]....
        /*0d18*/ 	.word	0x00022810


	//   ....[118]....
        /*0d1c*/ 	.word	0x000228b0


	//   ....[119]....
        /*0d20*/ 	.word	0x000228c0


	//   ....[120]....
        /*0d24*/ 	.word	0x00022950


	//   ....[121]....
        /*0d28*/ 	.word	0x00022960


	//   ....[122]....
        /*0d2c*/ 	.word	0x00022970


	//   ....[123]....
        /*0d30*/ 	.word	0x00022a00


	//   ....[124]....
        /*0d34*/ 	.word	0x00022fd0


	//   ....[125]....
        /*0d38*/ 	.word	0x00022fe0


	//   ....[126]....
        /*0d3c*/ 	.word	0x00023070


	//   ....[127]....
        /*0d40*/ 	.word	0x00023110


	//   ....[128]....
        /*0d44*/ 	.word	0x00023130


	//   ....[129]....
        /*0d48*/ 	.word	0x000231b0


	//   ....[130]....
        /*0d4c*/ 	.word	0x000231d0


	//   ....[131]....
        /*0d50*/ 	.word	0x000231e0


	//   ....[132]....
        /*0d54*/ 	.word	0x00023630


	//   ....[133]....
        /*0d58*/ 	.word	0x00023660


	//   ....[134]....
        /*0d5c*/ 	.word	0x000236c0


	//   ....[135]....
        /*0d60*/ 	.word	0x000236f0


	//   ....[136]....
        /*0d64*/ 	.word	0x00023720


	//   ....[137]....
        /*0d68*/ 	.word	0x00023750


	//   ....[138]....
        /*0d6c*/ 	.word	0x00023780


	//   ....[139]....
        /*0d70*/ 	.word	0x000237b0


	//   ....[140]....
        /*0d74*/ 	.word	0x00023950


	//   ....[141]....
        /*0d78*/ 	.word	0x00023980


	//   ....[142]....
        /*0d7c*/ 	.word	0x000239b0


	//   ....[143]....
        /*0d80*/ 	.word	0x000239e0


	//   ....[144]....
        /*0d84*/ 	.word	0x00023a10


	//   ....[145]....
        /*0d88*/ 	.word	0x00023a40


	//   ....[146]....
        /*0d8c*/ 	.word	0x00023b00


	//   ....[147]....
        /*0d90*/ 	.word	0x00023b20


	//   ....[148]....
        /*0d94*/ 	.word	0x00023b40


	//   ....[149]....
        /*0d98*/ 	.word	0x00023ba0


	//   ....[150]....
        /*0d9c*/ 	.word	0x000245d0


	//   ....[151]....
        /*0da0*/ 	.word	0x00024910


	//   ....[152]....
        /*0da4*/ 	.word	0x000249a0


	//   ....[153]....
        /*0da8*/ 	.word	0x00024a90


	//   ....[154]....
        /*0dac*/ 	.word	0x00024b20


	//   ....[155]....
        /*0db0*/ 	.word	0x00024c00


	//   ....[156]....
        /*0db4*/ 	.word	0x00024c90


	//   ....[157]....
        /*0db8*/ 	.word	0x00024d70


	//   ....[158]....
        /*0dbc*/ 	.word	0x00024e10


	//   ....[159]....
        /*0dc0*/ 	.word	0x00024ea0


	//   ....[160]....
        /*0dc4*/ 	.word	0x00024ef0


	//   ....[161]....
        /*0dc8*/ 	.word	0x00024f40


	//   ....[162]....
        /*0dcc*/ 	.word	0x00025020


	//   ....[163]....
        /*0dd0*/ 	.word	0x000250b0


	//   ....[164]....
        /*0dd4*/ 	.word	0x00025100


	//   ....[165]....
        /*0dd8*/ 	.word	0x00025150


	//   ....[166]....
        /*0ddc*/ 	.word	0x000254b0


	//   ....[167]....
        /*0de0*/ 	.word	0x00025500


	//   ....[168]....
        /*0de4*/ 	.word	0x00025590


	//   ....[169]....
        /*0de8*/ 	.word	0x00025620


	//   ....[170]....
        /*0dec*/ 	.word	0x000256a0


	//   ....[171]....
        /*0df0*/ 	.word	0x000256f0


	//   ....[172]....
        /*0df4*/ 	.word	0x00025780


	//   ....[173]....
        /*0df8*/ 	.word	0x00025810


	//   ....[174]....
        /*0dfc*/ 	.word	0x00025890


	//   ....[175]....
        /*0e00*/ 	.word	0x000258e0


	//   ....[176]....
        /*0e04*/ 	.word	0x00025970


	//   ....[177]....
        /*0e08*/ 	.word	0x00025a00


	//   ....[178]....
        /*0e0c*/ 	.word	0x00025ac0


	//   ....[179]....
        /*0e10*/ 	.word	0x00025da0


	//   ....[180]....
        /*0e14*/ 	.word	0x00025e90


	//   ....[181]....
        /*0e18*/ 	.word	0x00025f30


	//   ....[182]....
        /*0e1c*/ 	.word	0x00025f90


	//   ....[183]....
        /*0e20*/ 	.word	0x000260a0


	//   ....[184]....
        /*0e24*/ 	.word	0x00026110


	//   ....[185]....
        /*0e28*/ 	.word	0x00026220


	//   ....[186]....
        /*0e2c*/ 	.word	0x00026290


	//   ....[187]....
        /*0e30*/ 	.word	0x00026330


	//   ....[188]....
        /*0e34*/ 	.word	0x00026440


	//   ....[189]....
        /*0e38*/ 	.word	0x000264b0


	//   ....[190]....
        /*0e3c*/ 	.word	0x00026510


	//   ....[191]....
        /*0e40*/ 	.word	0x00026620


	//   ....[192]....
        /*0e44*/ 	.word	0x00026680


	//   ....[193]....
        /*0e48*/ 	.word	0x000267a0


	//   ....[194]....
        /*0e4c*/ 	.word	0x00026800


	//   ....[195]....
        /*0e50*/ 	.word	0x000268a0


	//   ....[196]....
        /*0e54*/ 	.word	0x00026970


	//   ....[197]....
        /*0e58*/ 	.word	0x00026a70


	//   ....[198]....
        /*0e5c*/ 	.word	0x00026ad0


	//   ....[199]....
        /*0e60*/ 	.word	0x00026b70


	//   ....[200]....
        /*0e64*/ 	.word	0x00026d10


	//   ....[201]....
        /*0e68*/ 	.word	0x00026df0


	//   ....[202]....
        /*0e6c*/ 	.word	0x00026e70


	//   ....[203]....
        /*0e70*/ 	.word	0x00026f50


	//   ....[204]....
        /*0e74*/ 	.word	0x00026fb0


	//   ....[205]....
        /*0e78*/ 	.word	0x00027080


	//   ....[206]....
        /*0e7c*/ 	.word	0x000270e0


	//   ....[207]....
        /*0e80*/ 	.word	0x000271c0


	//   ....[208]....
        /*0e84*/ 	.word	0x000272b0


	//   ....[209]....
        /*0e88*/ 	.word	0x00027350


	//   ....[210]....
        /*0e8c*/ 	.word	0x000273b0


	//   ....[211]....
        /*0e90*/ 	.word	0x000274b0


	//   ....[212]....
        /*0e94*/ 	.word	0x00027510


	//   ....[213]....
        /*0e98*/ 	.word	0x00027610


	//   ....[214]....
        /*0e9c*/ 	.word	0x00027670


	//   ....[215]....
        /*0ea0*/ 	.word	0x00027740


	//   ....[216]....
        /*0ea4*/ 	.word	0x00027890


	//   ....[217]....
        /*0ea8*/ 	.word	0x00027940


	//   ....[218]....
        /*0eac*/ 	.word	0x00027a50


	//   ....[219]....
        /*0eb0*/ 	.word	0x00027b30


	//   ....[220]....
        /*0eb4*/ 	.word	0x00027b90


	//   ....[221]....
        /*0eb8*/ 	.word	0x00027c80


	//   ....[222]....
        /*0ebc*/ 	.word	0x00027ce0


	//   ....[223]....
        /*0ec0*/ 	.word	0x00027dc0


	//   ....[224]....
        /*0ec4*/ 	.word	0x00027e50


	//   ....[225]....
        /*0ec8*/ 	.word	0x00027ef0


	//   ....[226]....
        /*0ecc*/ 	.word	0x00028060


	//   ....[227]....
        /*0ed0*/ 	.word	0x000280d0


	//   ....[228]....
        /*0ed4*/ 	.word	0x00028140


	//   ....[229]....
        /*0ed8*/ 	.word	0x000281b0


	//   ....[230]....
        /*0edc*/ 	.word	0x00028220


	//   ....[231]....
        /*0ee0*/ 	.word	0x000282a0


	//   ....[232]....
        /*0ee4*/ 	.word	0x00028320


	//   ....[233]....
        /*0ee8*/ 	.word	0x000283b0


	//   ....[234]....
        /*0eec*/ 	.word	0x00028420


	//   ....[235]....
        /*0ef0*/ 	.word	0x00028490


	//   ....[236]....
        /*0ef4*/ 	.word	0x00028500


	//   ....[237]....
        /*0ef8*/ 	.word	0x00028580


	//   ....[238]....
        /*0efc*/ 	.word	0x000285f0


	//   ....[239]....
        /*0f00*/ 	.word	0x000286a0


	//   ....[240]....
        /*0f04*/ 	.word	0x000286f0


	//   ....[241]....
        /*0f08*/ 	.word	0x00028780


	//   ....[242]....
        /*0f0c*/ 	.word	0x000288b0


	//----- nvinfo : EIATTR_REG_RECONFIG
	.align		4
.L_1257:
        /*0f10*/ 	.byte	0x01, 0x54
	.zero		2


	//----- nvinfo : EIATTR_SYSCALL_OFFSETS
	.align		4
        /*0f14*/ 	.byte	0x04, 0x46
        /*0f16*/ 	.short	(.L_1259 - .L_1258)


	//   ....[0]....
.L_1258:
        /*0f18*/ 	.word	0x00002350


	//   ....[1]....
        /*0f1c*/ 	.word	0x000024a0


	//   ....[2]....
        /*0f20*/ 	.word	0x00008480


	//   ....[3]....
        /*0f24*/ 	.word	0x000087a0


	//   ....[4]....
        /*0f28*/ 	.word	0x000202b0


	//   ....[5]....
        /*0f2c*/ 	.word	0x00020400


	//   ....[6]....
        /*0f30*/ 	.word	0x000204f0


	//   ....[7]....
        /*0f34*/ 	.word	0x000212f0


	//----- nvinfo : EIATTR_MBARRIER_INSTR_OFFSETS
	.align		4
.L_1259:
        /*0f38*/ 	.byte	0x04, 0x39
        /*0f3a*/ 	.short	(.L_1261 - .L_1260)


	//   ....[0]....
.L_1260:
        /*0f3c*/ 	.word	0x00000270
        /*0f40*/ 	.word	0x000000ff
        /*0f44*/ 	.word	0x0002d800
        /*0f48*/ 	.short	0x0100
        /*0f4a*/ 	.byte	0x08
	.zero		1


	//   ....[1]....
        /*0f4c*/ 	.word	0x00000280
        /*0f50*/ 	.word	0x000000ff
        /*0f54*/ 	.word	0x0002d820
        /*0f58*/ 	.short	0x0100
        /*0f5a*/ 	.byte	0x08
	.zero		1


	//   ....[2]....
        /*0f5c*/ 	.word	0x00000370
        /*0f60*/ 	.word	0x000000ff
        /*0f64*/ 	.word	0x0002d830
        /*0f68*/ 	.short	0x0100
        /*0f6a*/ 	.byte	0x08
	.zero		1


	//   ....[3]....
        /*0f6c*/ 	.word	0x00000380
        /*0f70*/ 	.word	0x000000ff
        /*0f74*/ 	.word	0x0002d840
        /*0f78*/ 	.short	0x0100
        /*0f7a*/ 	.byte	0x08
	.zero		1


	//   ....[4]....
        /*0f7c*/ 	.word	0x00000390
        /*0f80*/ 	.word	0x000000ff
        /*0f84*/ 	.word	0x0002d838
        /*0f88*/ 	.short	0x0100
        /*0f8a*/ 	.byte	0x08
	.zero		1


	//   ....[5]....
        /*0f8c*/ 	.word	0x000003a0
        /*0f90*/ 	.word	0x000000ff
        /*0f94*/ 	.word	0x0002d848
        /*0f98*/ 	.short	0x0100
        /*0f9a*/ 	.byte	0x08
	.zero		1


	//   ....[6]....
        /*0f9c*/ 	.word	0x000004d0
        /*0fa0*/ 	.word	0x000000ff
        /*0fa4*/ 	.word	0x0002d850
        /*0fa8*/ 	.short	0x0100
        /*0faa*/ 	.byte	0x08
	.zero		1


	//   ....[7]....
        /*0fac*/ 	.word	0x000004e0
        /*0fb0*/ 	.word	0x000000ff
        /*0fb4*/ 	.word	0x0002d860
        /*0fb8*/ 	.short	0x0100
        /*0fba*/ 	.byte	0x08
	.zero		1


	//   ....[8]....
        /*0fbc*/ 	.word	0x000004f0
        /*0fc0*/ 	.word	0x000000ff
        /*0fc4*/ 	.word	0x0002d858
        /*0fc8*/ 	.short	0x0100
        /*0fca*/ 	.byte	0x08
	.zero		1


	//   ....[9]....
        /*0fcc*/ 	.word	0x00000500
        /*0fd0*/ 	.word	0x000000ff
        /*0fd4*/ 	.word	0x0002d868
        /*0fd8*/ 	.short	0x0100
        /*0fda*/ 	.byte	0x08
	.zero		1


	//   ....[10]....
        /*0fdc*/ 	.word	0x000005f0
        /*0fe0*/ 	.word	0x000000ff
        /*0fe4*/ 	.word	0x0002d870
        /*0fe8*/ 	.short	0x0100
        /*0fea*/ 	.byte	0x06
	.zero		1


	//   ....[11]....
        /*0fec*/ 	.word	0x00000600
        /*0ff0*/ 	.word	0x000000ff
        /*0ff4*/ 	.word	0x0002d880
        /*0ff8*/ 	.short	0x0100
        /*0ffa*/ 	.byte	0x06
	.zero		1


	//   ....[12]....
        /*0ffc*/ 	.word	0x00000610
        /*1000*/ 	.word	0x000000ff
        /*1004*/ 	.word	0x0002d878
        /*1008*/ 	.short	0x0100
        /*100a*/ 	.byte	0x06
	.zero		1


	//   ....[13]....
        /*100c*/ 	.word	0x00000620
        /*1010*/ 	.word	0x000000ff
        /*1014*/ 	.word	0x0002d888
        /*1018*/ 	.short	0x0100
        /*101a*/ 	.byte	0x06
	.zero		1


	//   ....[14]....
        /*101c*/ 	.word	0x00000750
        /*1020*/ 	.word	0x000000ff
        /*1024*/ 	.word	0x0002d890
        /*1028*/ 	.short	0x0100
        /*102a*/ 	.byte	0x08
	.zero		1


	//   ....[15]....
        /*102c*/ 	.word	0x00000760
        /*1030*/ 	.word	0x000000ff
        /*1034*/ 	.word	0x0002d8a0
        /*1038*/ 	.short	0x0100
        /*103a*/ 	.byte	0x08
	.zero		1


	//   ....[16]....
        /*103c*/ 	.word	0x00000770
        /*1040*/ 	.word	0x000000ff
        /*1044*/ 	.word	0x0002d898
        /*1048*/ 	.short	0x0100
        /*104a*/ 	.byte	0x08
	.zero		1


	//   ....[17]....
        /*104c*/ 	.word	0x00000780
        /*1050*/ 	.word	0x000000ff
        /*1054*/ 	.word	0x0002d8a8
        /*1058*/ 	.short	0x0100
        /*105a*/ 	.byte	0x08
	.zero		1


	//   ....[18]....
        /*105c*/ 	.word	0x000008b0
        /*1060*/ 	.word	0x000000ff
        /*1064*/ 	.word	0x0002d8b0
        /*1068*/ 	.short	0x0100
        /*106a*/ 	.byte	0x08
	.zero		1


	//   ....[19]....
        /*106c*/ 	.word	0x000008c0
        /*1070*/ 	.word	0x000000ff
        /*1074*/ 	.word	0x0002d8c0
        /*1078*/ 	.short	0x0100
        /*107a*/ 	.byte	0x08
	.zero		1


	//   ....[20]....
        /*107c*/ 	.word	0x000008d0
        /*1080*/ 	.word	0x000000ff
        /*1084*/ 	.word	0x0002d8b8
        /*1088*/ 	.short	0x0100
        /*108a*/ 	.byte	0x08
	.zero		1


	//   ....[21]....
        /*108c*/ 	.word	0x000008e0
        /*1090*/ 	.word	0x000000ff
        /*1094*/ 	.word	0x0002d8c8
        /*1098*/ 	.short	0x0100
        /*109a*/ 	.byte	0x08
	.zero		1


	//   ....[22]....
        /*109c*/ 	.word	0x00003900
        /*10a0*/ 	.word	0x00000022
        /*10a4*/ 	.word	0x0002d890
        /*10a8*/ 	.short	0x010a
        /*10aa*/ 	.byte	0x3f
	.zero		1


	//   ....[23]....
        /*10ac*/ 	.word	0x00005550
        /*10b0*/ 	.word	0x00000022
        /*10b4*/ 	.word	0x0002d890
        /*10b8*/ 	.short	0x010a
        /*10ba*/ 	.byte	0x3f
	.zero		1


	//   ....[24]....
        /*10bc*/ 	.word	0x00006dd0
        /*10c0*/ 	.word	0x00000022
        /*10c4*/ 	.word	0x0002d890
        /*10c8*/ 	.short	0x010a
        /*10ca*/ 	.byte	0x3f
	.zero		1


	//   ....[25]....
        /*10cc*/ 	.word	0x00007340
        /*10d0*/ 	.word	0x0000000b
        /*10d4*/ 	.word	0x00000000
        /*10d8*/ 	.short	0x0101
        /*10da*/ 	.byte	0x3f
	.zero		1


	//   ....[26]....
        /*10dc*/ 	.word	0x00007380
        /*10e0*/ 	.word	0x00000022
        /*10e4*/ 	.word	0x0002d8b0
        /*10e8*/ 	.short	0x010a
        /*10ea*/ 	.byte	0x3f
	.zero		1


	//   ....[27]....
        /*10ec*/ 	.word	0x000078b0
        /*10f0*/ 	.word	0x00000022
        /*10f4*/ 	.word	0x00000000
        /*10f8*/ 	.short	0x0101
        /*10fa*/ 	.byte	0x3f
	.zero		1


	//   ....[28]....
        /*10fc*/ 	.word	0x00008520
        /*1100*/ 	.word	0x00000002
        /*1104*/ 	.word	0x0002d800
        /*1108*/ 	.short	0x010a
        /*110a*/ 	.byte	0x3f
	.zero		1


	//   ....[29]....
        /*110c*/ 	.word	0x00008570
        /*1110*/ 	.word	0x00000002
        /*1114*/ 	.word	0x0002d800
        /*1118*/ 	.short	0x010a
        /*111a*/ 	.byte	0x3f
	.zero		1


	//   ....[30]....
        /*111c*/ 	.word	0x000091d0
        /*1120*/ 	.word	0x00000002
        /*1124*/ 	.word	0x0002d800
        /*1128*/ 	.short	0x010a
        /*112a*/ 	.byte	0x3f
	.zero		1


	//   ....[31]....
        /*112c*/ 	.word	0x0000ae60
        /*1130*/ 	.word	0x00000002
        /*1134*/ 	.word	0x0002d800
        /*1138*/ 	.short	0x010a
        /*113a*/ 	.byte	0x3f
	.zero		1


	//   ....[32]....
        /*113c*/ 	.word	0x0000c4f0
        /*1140*/ 	.word	0x00000000
        /*1144*/ 	.word	0x0002d830
        /*1148*/ 	.short	0x010a
        /*114a*/ 	.byte	0x3f
	.zero		1


	//   ....[33]....
        /*114c*/ 	.word	0x0000c5a0
        /*1150*/ 	.word	0x00000000
        /*1154*/ 	.word	0x0002d830
        /*1158*/ 	.short	0x010a
        /*115a*/ 	.byte	0x3f
	.zero		1


	//   ....[34]....
        /*115c*/ 	.word	0x0000cbd0
        /*1160*/ 	.word	0x00000000
        /*1164*/ 	.word	0x00000000
        /*1168*/ 	.short	0x0101
        /*116a*/ 	.byte	0x3f
	.zero		1


	//   ....[35]....
        /*116c*/ 	.word	0x0000fb50
        /*1170*/ 	.word	0x00000009
        /*1174*/ 	.word	0x0002d830
        /*1178*/ 	.short	0x010a
        /*117a*/ 	.byte	0x3f
	.zero		1


	//   ....[36]....
        /*117c*/ 	.word	0x0000fba0
        /*1180*/ 	.word	0x00000009
        /*1184*/ 	.word	0x0002d830
        /*1188*/ 	.short	0x010a
        /*118a*/ 	.byte	0x3f
	.zero		1


	//   ....[37]....
        /*118c*/ 	.word	0x0000ffd0
        /*1190*/ 	.word	0x00000009
        /*1194*/ 	.word	0x0002d850
        /*1198*/ 	.short	0x010a
        /*119a*/ 	.byte	0x3f
	.zero		1


	//   ....[38]....
        /*119c*/ 	.word	0x00010010
        /*11a0*/ 	.word	0x00000009
        /*11a4*/ 	.word	0x0002d850
        /*11a8*/ 	.short	0x010a
        /*11aa*/ 	.byte	0x3f
	.zero		1


	//   ....[39]....
        /*11ac*/ 	.word	0x00010680
        /*11b0*/ 	.word	0x00000008
        /*11b4*/ 	.word	0x00000000
        /*11b8*/ 	.short	0x0101
        /*11ba*/ 	.byte	0x3f
	.zero		1


	//   ....[40]....
        /*11bc*/ 	.word	0x00012a10
        /*11c0*/ 	.word	0x00000011
        /*11c4*/ 	.word	0x00000000
        /*11c8*/ 	.short	0x0101
        /*11ca*/ 	.byte	0x3f
	.zero		1


	//   ....[41]....
        /*11cc*/ 	.word	0x00013430
        /*11d0*/ 	.word	0x00000003
        /*11d4*/ 	.word	0x0002d830
        /*11d8*/ 	.short	0x010a
        /*11da*/ 	.byte	0x3f
	.zero		1


	//   ....[42]....
        /*11dc*/ 	.word	0x00013480
        /*11e0*/ 	.word	0x00000003
        /*11e4*/ 	.word	0x0002d830
        /*11e8*/ 	.short	0x010a
        /*11ea*/ 	.byte	0x3f
	.zero		1


	//   ....[43]....
        /*11ec*/ 	.word	0x000138e0
        /*11f0*/ 	.word	0x00000003
        /*11f4*/ 	.word	0x0002d850
        /*11f8*/ 	.short	0x010a
        /*11fa*/ 	.byte	0x3f
	.zero		1


	//   ....[44]....
        /*11fc*/ 	.word	0x00013920
        /*1200*/ 	.word	0x00000003
        /*1204*/ 	.word	0x0002d850
        /*1208*/ 	.short	0x010a
        /*120a*/ 	.byte	0x3f
	.zero		1


	//   ....[45]....
        /*120c*/ 	.word	0x00013f90
        /*1210*/ 	.word	0x00000000
        /*1214*/ 	.word	0x00000000
        /*1218*/ 	.short	0x0101
        /*121a*/ 	.byte	0x3f
	.zero		1


	//   ....[46]....
        /*121c*/ 	.word	0x00015160
        /*1220*/ 	.word	0x00000006
        /*1224*/ 	.word	0x00000000
        /*1228*/ 	.short	0x0101
        /*122a*/ 	.byte	0x3f
	.zero		1


	//   ....[47]....
        /*122c*/ 	.word	0x000158f0
        /*1230*/ 	.word	0x00000003
        /*1234*/ 	.word	0x0002d830
        /*1238*/ 	.short	0x010a
        /*123a*/ 	.byte	0x3f
	.zero		1


	//   ....[48]....
        /*123c*/ 	.word	0x00015940
        /*1240*/ 	.word	0x00000003
        /*1244*/ 	.word	0x0002d830
        /*1248*/ 	.short	0x010a
        /*124a*/ 	.byte	0x3f
	.zero		1


	//   ....[49]....
        /*124c*/ 	.word	0x00015da0
        /*1250*/ 	.word	0x00000003
        /*1254*/ 	.word	0x0002d850
        /*1258*/ 	.short	0x010a
        /*125a*/ 	.byte	0x3f
	.zero		1


	//   ....[50]....
        /*125c*/ 	.word	0x00015de0
        /*1260*/ 	.word	0x00000003
        /*1264*/ 	.word	0x0002d850
        /*1268*/ 	.short	0x010a
        /*126a*/ 	.byte	0x3f
	.zero		1


	//   ....[51]....
        /*126c*/ 	.word	0x00016500
        /*1270*/ 	.word	0x00000000
        /*1274*/ 	.word	0x00000000
        /*1278*/ 	.short	0x0101
        /*127a*/ 	.byte	0x3f
	.zero		1


	//   ....[52]....
        /*127c*/ 	.word	0x00018740
        /*1280*/ 	.word	0x00000008
        /*1284*/ 	.word	0x00000000
        /*1288*/ 	.short	0x0101
        /*128a*/ 	.byte	0x3f
	.zero		1


	//   ....[53]....
        /*128c*/ 	.word	0x00018de0
        /*1290*/ 	.word	0x0000000e
        /*1294*/ 	.word	0x0002d850
        /*1298*/ 	.short	0x010a
        /*129a*/ 	.byte	0x3f
	.zero		1


	//   ....[54]....
        /*129c*/ 	.word	0x00018e90
        /*12a0*/ 	.word	0x0000000e
        /*12a4*/ 	.word	0x0002d850
        /*12a8*/ 	.short	0x010a
        /*12aa*/ 	.byte	0x3f
	.zero		1


	//   ....[55]....
        /*12ac*/ 	.word	0x00019690
        /*12b0*/ 	.word	0x0000000e
        /*12b4*/ 	.word	0x00000000
        /*12b8*/ 	.short	0x0101
        /*12ba*/ 	.byte	0x3f
	.zero		1


	//   ....[56]....
        /*12bc*/ 	.word	0x0001aa30
        /*12c0*/ 	.word	0x00000000
        /*12c4*/ 	.word	0x00000000
        /*12c8*/ 	.short	0x0101
        /*12ca*/ 	.byte	0x3f
	.zero		1


	//   ....[57]....
        /*12cc*/ 	.word	0x0001adf0
        /*12d0*/ 	.word	0x0000000a
        /*12d4*/ 	.word	0x00000000
        /*12d8*/ 	.short	0x0101
        /*12da*/ 	.byte	0x3f
	.zero		1


	//   ....[58]....
        /*12dc*/ 	.word	0x0001e680
        /*12e0*/ 	.word	0x00000012
        /*12e4*/ 	.word	0x0002d820
        /*12e8*/ 	.short	0x010a
        /*12ea*/ 	.byte	0x3f
	.zero		1


	//   ....[59]....
        /*12ec*/ 	.word	0x0001e740
        /*12f0*/ 	.word	0x0000000a
        /*12f4*/ 	.word	0x0002d8a0
        /*12f8*/ 	.short	0x010a
        /*12fa*/ 	.byte	0x3f
	.zero		1


	//   ....[60]....
        /*12fc*/ 	.word	0x0001eb70
        /*1300*/ 	.word	0x0000000a
        /*1304*/ 	.word	0x0002d8c0
        /*1308*/ 	.short	0x010a
        /*130a*/ 	.byte	0x3f
	.zero		1


	//   ....[61]....
        /*130c*/ 	.word	0x0001f0d0
        /*1310*/ 	.word	0x00000009
        /*1314*/ 	.word	0x0002d8a0
        /*1318*/ 	.short	0x010a
        /*131a*/ 	.byte	0x3f
	.zero		1


	//   ....[62]....
        /*131c*/ 	.word	0x0001f4f0
        /*1320*/ 	.word	0x00000009
        /*1324*/ 	.word	0x0002d8c0
        /*1328*/ 	.short	0x010a
        /*132a*/ 	.byte	0x3f
	.zero		1


	//   ....[63]....
        /*132c*/ 	.word	0x00020a90
        /*1330*/ 	.word	0x00000002
        /*1334*/ 	.word	0x0002d840
        /*1338*/ 	.short	0x010a
        /*133a*/ 	.byte	0x3f
	.zero		1


	//   ....[64]....
        /*133c*/ 	.word	0x00020fd0
        /*1340*/ 	.word	0x00000002
        /*1344*/ 	.word	0x0002d830
        /*1348*/ 	.short	0x0107
        /*134a*/ 	.byte	0x3f
	.zero		1


	//   ....[65]....
        /*134c*/ 	.word	0x000210a0
        /*1350*/ 	.word	0x00000002
        /*1354*/ 	.word	0x0002d830
        /*1358*/ 	.short	0x0101
        /*135a*/ 	.byte	0x3f
	.zero		1


	//   ....[66]....
        /*135c*/ 	.word	0x00021cb0
        /*1360*/ 	.word	0x00000012
        /*1364*/ 	.word	0x0002d800
        /*1368*/ 	.short	0x0107
        /*136a*/ 	.byte	0x3f
	.zero		1


	//   ....[67]....
        /*136c*/ 	.word	0x00021da0
        /*1370*/ 	.word	0x00000012
        /*1374*/ 	.word	0x0002d800
        /*1378*/ 	.short	0x0101
        /*137a*/ 	.byte	0x3f
	.zero		1


	//   ....[68]....
        /*137c*/ 	.word	0x00021dc0
        /*1380*/ 	.word	0x00000012
        /*1384*/ 	.word	0x0002d820
        /*1388*/ 	.short	0x010a
        /*138a*/ 	.byte	0x3f
	.zero		1


	//   ....[69]....
        /*138c*/ 	.word	0x000221e0
        /*1390*/ 	.word	0x00000005
        /*1394*/ 	.word	0x0002d840
        /*1398*/ 	.short	0x010a
        /*139a*/ 	.byte	0x3f
	.zero		1


	//   ....[70]....
        /*139c*/ 	.word	0x000225f0
        /*13a0*/ 	.word	0x00000005
        /*13a4*/ 	.word	0x0002d830
        /*13a8*/ 	.short	0x0107
        /*13aa*/ 	.byte	0x3f
	.zero		1


	//   ....[71]....
        /*13ac*/ 	.word	0x000226b0
        /*13b0*/ 	.word	0x00000005
        /*13b4*/ 	.word	0x0002d830
        /*13b8*/ 	.short	0x0101
        /*13ba*/ 	.byte	0x3f
	.zero		1


	//   ....[72]....
        /*13bc*/ 	.word	0x00022710
        /*13c0*/ 	.word	0x00000005
        /*13c4*/ 	.word	0x0002d860
        /*13c8*/ 	.short	0x010a
        /*13ca*/ 	.byte	0x3f
	.zero		1


	//   ....[73]....
        /*13cc*/ 	.word	0x00022bc0
        /*13d0*/ 	.word	0x00000005
        /*13d4*/ 	.word	0x0002d850
        /*13d8*/ 	.short	0x0107
        /*13da*/ 	.byte	0x3f
	.zero		1


	//   ....[74]....
        /*13dc*/ 	.word	0x00022cb0
        /*13e0*/ 	.word	0x00000005
        /*13e4*/ 	.word	0x0002d850
        /*13e8*/ 	.short	0x0101
        /*13ea*/ 	.byte	0x3f
	.zero		1


	//   ....[75]....
        /*13ec*/ 	.word	0x00022ee0
        /*13f0*/ 	.word	0x00000000
        /*13f4*/ 	.word	0x0002d860
        /*13f8*/ 	.short	0x010a
        /*13fa*/ 	.byte	0x3f
	.zero		1


	//   ....[76]....
        /*13fc*/ 	.word	0x00023310
        /*1400*/ 	.word	0x00000000
        /*1404*/ 	.word	0x0002d850
        /*1408*/ 	.short	0x0107
        /*140a*/ 	.byte	0x3f
	.zero		1


	//   ....[77]....
        /*140c*/ 	.word	0x000233f0
        /*1410*/ 	.word	0x00000000
        /*1414*/ 	.word	0x0002d850
        /*1418*/ 	.short	0x0101
        /*141a*/ 	.byte	0x3f
	.zero		1


	//   ....[78]....
        /*141c*/ 	.word	0x00024550
        /*1420*/ 	.word	0x00000005
        /*1424*/ 	.word	0x0002d820
        /*1428*/ 	.short	0x010a
        /*142a*/ 	.byte	0x3f
	.zero		1


	//   ....[79]....
        /*142c*/ 	.word	0x000246f0
        /*1430*/ 	.word	0x00000003
        /*1434*/ 	.word	0x0002d840
        /*1438*/ 	.short	0x010a
        /*143a*/ 	.byte	0x3f
	.zero		1


	//   ....[80]....
        /*143c*/ 	.word	0x00024780
        /*1440*/ 	.word	0x00000005
        /*1444*/ 	.word	0x0002d840
        /*1448*/ 	.short	0x010a
        /*144a*/ 	.byte	0x3f
	.zero		1


	//   ....[81]....
        /*144c*/ 	.word	0x000247c0
        /*1450*/ 	.word	0x00000003
        /*1454*/ 	.word	0x0002d860
        /*1458*/ 	.short	0x010a
        /*145a*/ 	.byte	0x3f
	.zero		1


	//   ....[82]....
        /*145c*/ 	.word	0x00024800
        /*1460*/ 	.word	0x00000005
        /*1464*/ 	.word	0x0002d860
        /*1468*/ 	.short	0x010a
        /*146a*/ 	.byte	0x3f
	.zero		1


	//   ....[83]....
        /*146c*/ 	.word	0x00024860
        /*1470*/ 	.word	0x00000022
        /*1474*/ 	.word	0x0002d890
        /*1478*/ 	.short	0x010a
        /*147a*/ 	.byte	0x3f
	.zero		1


	//   ....[84]....
        /*147c*/ 	.word	0x000249e0
        /*1480*/ 	.word	0x00000022
        /*1484*/ 	.word	0x0002d890
        /*1488*/ 	.short	0x010a
        /*148a*/ 	.byte	0x3f
	.zero		1


	//   ....[85]....
        /*148c*/ 	.word	0x00024b60
        /*1490*/ 	.word	0x00000022
        /*1494*/ 	.word	0x0002d890
        /*1498*/ 	.short	0x010a
        /*149a*/ 	.byte	0x3f
	.zero		1


	//   ....[86]....
        /*149c*/ 	.word	0x00024cd0
        /*14a0*/ 	.word	0x00000022
        /*14a4*/ 	.word	0x0002d8b0
        /*14a8*/ 	.short	0x010a
        /*14aa*/ 	.byte	0x3f
	.zero		1


	//   ....[87]....
        /*14ac*/ 	.word	0x00024f80
        /*14b0*/ 	.word	0x00000002
        /*14b4*/ 	.word	0x0002d800
        /*14b8*/ 	.short	0x010a
        /*14ba*/ 	.byte	0x3f
	.zero		1


	//   ....[88]....
        /*14bc*/ 	.word	0x00025190
        /*14c0*/ 	.word	0x00000002
        /*14c4*/ 	.word	0x0002d800
        /*14c8*/ 	.short	0x010a
        /*14ca*/ 	.byte	0x3f
	.zero		1


	//   ....[89]....
        /*14cc*/ 	.word	0x000251e0
        /*14d0*/ 	.word	0x00000000
        /*14d4*/ 	.word	0x0002d830
        /*14d8*/ 	.short	0x010a
        /*14da*/ 	.byte	0x3f
	.zero		1


	//   ....[90]....
        /*14dc*/ 	.word	0x00025230
        /*14e0*/ 	.word	0x00000009
        /*14e4*/ 	.word	0x0002d830
        /*14e8*/ 	.short	0x010a
        /*14ea*/ 	.byte	0x3f
	.zero		1


	//   ....[91]....
        /*14ec*/ 	.word	0x00025280
        /*14f0*/ 	.word	0x00000009
        /*14f4*/ 	.word	0x0002d850
        /*14f8*/ 	.short	0x010a
        /*14fa*/ 	.byte	0x3f
	.zero		1


	//   ....[92]....
        /*14fc*/ 	.word	0x000252d0
        /*1500*/ 	.word	0x00000003
        /*1504*/ 	.word	0x0002d830
        /*1508*/ 	.short	0x010a
        /*150a*/ 	.byte	0x3f
	.zero		1


	//   ....[93]....
        /*150c*/ 	.word	0x00025320
        /*1510*/ 	.word	0x00000003
        /*1514*/ 	.word	0x0002d850
        /*1518*/ 	.short	0x010a
        /*151a*/ 	.byte	0x3f
	.zero		1


	//   ....[94]....
        /*151c*/ 	.word	0x00025370
        /*1520*/ 	.word	0x00000003
        /*1524*/ 	.word	0x0002d830
        /*1528*/ 	.short	0x010a
        /*152a*/ 	.byte	0x3f
	.zero		1


	//   ....[95]....
        /*152c*/ 	.word	0x000253c0
        /*1530*/ 	.word	0x00000003
        /*1534*/ 	.word	0x0002d850
        /*1538*/ 	.short	0x010a
        /*153a*/ 	.byte	0x3f
	.zero		1


	//   ....[96]....
        /*153c*/ 	.word	0x00025410
        /*1540*/ 	.word	0x0000000e
        /*1544*/ 	.word	0x0002d850
        /*1548*/ 	.short	0x010a
        /*154a*/ 	.byte	0x3f
	.zero		1


	//   ....[97]....
        /*154c*/ 	.word	0x00025b80
        /*1550*/ 	.word	0x00000012
        /*1554*/ 	.word	0x0002d820
        /*1558*/ 	.short	0x010a
        /*155a*/ 	.byte	0x3f
	.zero		1


	//   ....[98]....
        /*155c*/ 	.word	0x00025bd0
        /*1560*/ 	.word	0x0000000a
        /*1564*/ 	.word	0x0002d8a0
        /*1568*/ 	.short	0x010a
        /*156a*/ 	.byte	0x3f
	.zero		1


	//   ....[99]....
        /*156c*/ 	.word	0x00025c20
        /*1570*/ 	.word	0x0000000a
        /*1574*/ 	.word	0x0002d8c0
        /*1578*/ 	.short	0x010a
        /*157a*/ 	.byte	0x3f
	.zero		1


	//   ....[100]....
        /*157c*/ 	.word	0x00025c70
        /*1580*/ 	.word	0x00000009
        /*1584*/ 	.word	0x0002d8a0
        /*1588*/ 	.short	0x010a
        /*158a*/ 	.byte	0x3f
	.zero		1


	//   ....[101]....
        /*158c*/ 	.word	0x00025cc0
        /*1590*/ 	.word	0x00000009
        /*1594*/ 	.word	0x0002d8c0
        /*1598*/ 	.short	0x010a
        /*159a*/ 	.byte	0x3f
	.zero		1


	//   ....[102]....
        /*159c*/ 	.word	0x00025de0
        /*15a0*/ 	.word	0x00000002
        /*15a4*/ 	.word	0x0002d840
        /*15a8*/ 	.short	0x010a
        /*15aa*/ 	.byte	0x3f
	.zero		1


	//   ....[103]....
        /*15ac*/ 	.word	0x00026c10
        /*15b0*/ 	.word	0x00000012
        /*15b4*/ 	.word	0x0002d820
        /*15b8*/ 	.short	0x010a
        /*15ba*/ 	.byte	0x3f
	.zero		1


	//   ....[104]....
        /*15bc*/ 	.word	0x00026c60
        /*15c0*/ 	.word	0x00000005
        /*15c4*/ 	.word	0x0002d840
        /*15c8*/ 	.short	0x010a
        /*15ca*/ 	.byte	0x3f
	.zero		1


	//   ....[105]....
        /*15cc*/ 	.word	0x00027200
        /*15d0*/ 	.word	0x00000005
        /*15d4*/ 	.word	0x0002d860
        /*15d8*/ 	.short	0x010a
        /*15da*/ 	.byte	0x3f
	.zero		1


	//   ....[106]....
        /*15dc*/ 	.word	0x000277e0
        /*15e0*/ 	.word	0x00000000
        /*15e4*/ 	.word	0x0002d860
        /*15e8*/ 	.short	0x010a
        /*15ea*/ 	.byte	0x3f
	.zero		1


	//   ....[107]....
        /*15ec*/ 	.word	0x000287d0
        /*15f0*/ 	.word	0x00000005
        /*15f4*/ 	.word	0x0002d820
        /*15f8*/ 	.short	0x010a
        /*15fa*/ 	.byte	0x3f
	.zero		1


	//   ....[108]....
        /*15fc*/ 	.word	0x00028970
        /*1600*/ 	.word	0x00000003
        /*1604*/ 	.word	0x0002d840
        /*1608*/ 	.short	0x010a
        /*160a*/ 	.byte	0x3f
	.zero		1


	//   ....[109]....
        /*160c*/ 	.word	0x000289c0
        /*1610*/ 	.word	0x00000005
        /*1614*/ 	.word	0x0002d840
        /*1618*/ 	.short	0x010a
        /*161a*/ 	.byte	0x3f
	.zero		1


	//   ....[110]....
        /*161c*/ 	.word	0x00028a10
        /*1620*/ 	.word	0x00000003
        /*1624*/ 	.word	0x0002d860
        /*1628*/ 	.short	0x010a
        /*162a*/ 	.byte	0x3f
	.zero		1


	//----- nvinfo : EIATTR_NUM_MBARRIERS
	.align		4
.L_1261:
        /*162c*/ 	.byte	0x03, 0x38
        /*162e*/ 	.short	0x0016


	//----- nvinfo : EIATTR_EXIT_INSTR_OFFSETS
	.align		4
        /*1630*/ 	.byte	0x04, 0x1c
        /*1632*/ 	.short	(.L_1263 - .L_1262)


	//   ....[0]....
.L_1262:
        /*1634*/ 	.word	0x00024850


	//----- nvinfo : EIATTR_MAX_THREADS
	.align		4
.L_1263:
        /*1638*/ 	.byte	0x04, 0x05
        /*163a*/ 	.short	(.L_1265 - .L_1264)
.L_1264:
        /*163c*/ 	.word	0x00000200
        /*1640*/ 	.word	0x00000001
        /*1644*/ 	.word	0x00000001


	//----- nvinfo : EIATTR_CRS_STACK_SIZE
	.align		4
.L_1265:
        /*1648*/ 	.byte	0x04, 0x1e
        /*164a*/ 	.short	(.L_1267 - .L_1266)
.L_1266:
        /*164c*/ 	.word	0x00000000


	//----- nvinfo : EIATTR_CBANK_PARAM_SIZE
	.align		4
.L_1267:
        /*1650*/ 	.byte	0x03, 0x19
        /*1652*/ 	.short	0x0af0


	//----- nvinfo : EIATTR_PARAM_CBANK
	.align		4
        /*1654*/ 	.byte	0x04, 0x0a
        /*1656*/ 	.short	(.L_1269 - .L_1268)
	.align		4
.L_1268:
        /*1658*/ 	.word	index@(.nv.constant0._ZN7cutlass13device_kernelIN5flash11enable_sm90INS1_16FlashAttnFwdSm90INS1_25CollectiveMainloopFwdSm90ILi2EN4cute5tupleIJNS5_1CILi1EEES8_S8_EEENS6_IJNS7_ILi192EEENS7_ILi128EEENS7_ILi96EEEEEELi96ENS_6half_tEfNS_4arch4Sm90ELb0ELb1ELb0ELb1ELb1ELb1ELb0ELb0ELb1ELb1ELb1ELb0EEENS1_21CollectiveEpilogueFwdINS6_IJSA_SC_SB_EEES9_SE_SG_Li384ELb1ELb1ELb1ELb0EEENS1_36VarlenDynamicPersistentTileSchedulerILi192ELi128ELi384ELi128ELb1ELb1ELb1ELb1ELb0ELb1EEEEEEEEEvNT_6ParamsE)
        /*165c*/ 	.short	0x0210
        /*165e*/ 	.short	0x0af0


	//----- nvinfo : EIATTR_SW_WAR
	.align		4
.L_1269:
        /*1660*/ 	.byte	0x04, 0x36
        /*1662*/ 	.short	(.L_1271 - .L_1270)
.L_1270:
        /*1664*/ 	.word	0x00000008
.L_1271:


//--------------------- .nv.info._ZN7cutlass13device_kernelIN5flash11enable_sm90INS1_16FlashAttnFwdSm90INS1_25CollectiveMainloopFwdSm90ILi2EN4cute5tupleIJNS5_1CILi1EEES8_S8_EEENS6_IJNS7_ILi192EEENS7_ILi128EEENS7_ILi96EEEEEELi96ENS_6half_tEfNS_4arch4Sm90ELb1ELb0ELb0ELb0ELb1ELb0ELb0ELb0ELb1ELb1ELb1ELb0EEENS1_21CollectiveEpilogueFwdINS6_IJSA_SC_SB_EEES9_SE_SG_Li384ELb0ELb1ELb1ELb0EEENS1_19SingleTileSchedulerILb0ELb1ELb1ELi192EEEEEEEEEvNT_6ParamsE --------------------------
	.section	.nv.info._ZN7cutlass13device_kernelIN5flash11enable_sm90INS1_16FlashAttnFwdSm90INS1_25CollectiveMainloopFwdSm90ILi2EN4cute5tupleIJNS5_1CILi1EEES8_S8_EEENS6_IJNS7_ILi192EEENS7_ILi128EEENS7_ILi96EEEEEELi96ENS_6half_tEfNS_4arch4Sm90ELb1ELb0ELb0ELb0ELb1ELb0ELb0ELb0ELb1ELb1ELb1ELb0EEENS1_21CollectiveEpilogueFwdINS6_IJSA_SC_SB_EEES9_SE_SG_Li384ELb0ELb1ELb1ELb0EEENS1_19SingleTileSchedulerILb0ELb1ELb1ELi192EEEEEEEEEvNT_6ParamsE,"",@"SHT_CUDA_INFO"
	.sectionflags	@""
	.align	4


	//----- nvinfo : EIATTR_CUDA_API_VERSION
	.align		4
        /*0000*/ 	.byte	0x04, 0x37
        /*0002*/ 	.short	(.L_1273 - .L_1272)
.L_1272:
        /*0004*/ 	.word	0x00000082


	//----- nvinfo : EIATTR_KPARAM_INFO
	.align		4
.L_1273:
        /*0008*/ 	.byte	0x04, 0x17
        /*000a*/ 	.short	(.L_1275 - .L_1274)
.L_1274:
        /*000c*/ 	.word	0x00000000
        /*0010*/ 	.short	0x0000
        /*0012*/ 	.short	0x0070
        /*0014*/ 	.byte	0x00, 0xf0, 0x01, 0x28


	//----- nvinfo : EIATTR_SPARSE_MMA_MASK
	.align		4
.L_1275:
        /*0018*/ 	.byte	0x03, 0x50
        /*001a*/ 	.short	0x0000


	//----- nvinfo : EIATTR_MAXREG_COUNT
	.align		4
        /*001c*/ 	.byte	0x03, 0x1b
        /*001e*/ 	.short	0x0080


	//----- nvinfo : EIATTR_NUM_BARRIERS
	.align		4
        /*0020*/ 	.byte	0x02, 0x4c
        /*0022*/ 	.byte	0x10
	.zero		1


	//----- nvinfo : EIATTR_EXTERNS
	.align		4
        /*0024*/ 	.byte	0x04, 0x0f
        /*0026*/ 	.short	(.L_1277 - .L_1276)


	//   ....[0]....
	.align		4
.L_1276:
        /*0028*/ 	.word	index@(__assertfail)


	//----- nvinfo : EIATTR_ANNOTATIONS
	.align		4
.L_1277:
        /*002c*/ 	.byte	0x04, 0x55
        /*002e*/ 	.short	(.L_1279 - .L_1278)


	//   ....[0]....
.L_1278:
        /*0030*/ 	.word	0x00000001
        /*0034*/ 	.byte	0xb0, 0x08, 0x00, 0x00, 0x01, 0x00, 0x00, 0x00, 0x10, 0x0a, 0x00, 0x00, 0x01, 0x00, 0x00, 0x00
        /*0044*/ 	.byte	0xd0, 0x13, 0x00, 0x00, 0x01, 0x00, 0x00, 0x00, 0x70, 0x93, 0x00, 0x00, 0x01, 0x00, 0x00, 0x00
        /*0054*/ 	.byte	0x80, 0xa6, 0x00, 0x00, 0x01, 0x00, 0x00, 0x00, 0x70, 0xb6, 0x00, 0x00, 0x01, 0x00, 0x00, 0x00
        /*0064*/ 	.byte	0x90, 0xb6, 0x00, 0x00, 0x01, 0x00, 0x00, 0x00, 0xf0, 0xb7, 0x00, 0x00, 0x01, 0x00, 0x00, 0x00
        /*0074*/ 	.byte	0x60, 0xce, 0x00, 0x00, 0x01, 0x00, 0x00, 0x00, 0x80, 0xce, 0x00, 0x00, 0x01, 0x00, 0x00, 0x00
        /*0084*/ 	.byte	0xa0, 0xe2, 0x00, 0x00


	//----- nvinfo : EIATTR_MERCURY_ISA_VERSION
	.align		4
.L_1279:
        /*0088*/ 	.byte	0x03, 0x5f
        /*008a*/ 	.short	0x0101


	//----- nvinfo : EIATTR_INT_WARP_WIDE_INSTR_OFFSETS
	.align		4
        /*008c*/ 	.byte	0x04, 0x31
        /*008e*/ 	.short	(.L_1281 - .L_1280)


	//   ....[0]....
.L_1280:
        /*0090*/ 	.word	0x000000c0


	//   ....[1]....
        /*0094*/ 	.word	0x000000d0


	//   ....[2]....
        /*0098*/ 	.word	0x00000170


	//----- nvinfo : EIATTR_COOP_GROUP_MASK_REGIDS
	.align		4
.L_1281:
        /*009c*/ 	.byte	0x04, 0x29
        /*009e*/ 	.short	(.L_1283 - .L_1282)


	//   ....[0]....
.L_1282:
        /*00a0*/ 	.word	0xffffffff


	//   ....[1]....
        /*00a4*/ 	.word	0xffffffff


	//   ....[2]....
        /*00a8*/ 	.word	0xffffffff


	//   ....[3]....
        /*00ac*/ 	.word	0xffffffff


	//   ....[4]....
        /*00b0*/ 	.word	0xffffffff


	//   ....[5]....
        /*00b4*/ 	.word	0xffffffff


	//   ....[6]....
        /*00b8*/ 	.word	0xffffffff


	//   ....[7]....
        /*00bc*/ 	.word	0xffffffff


	//   ....[8]....
        /*00c0*/ 	.word	0xffffffff


	//   ....[9]....
        /*00c4*/ 	.word	0xffffffff


	//   ....[10]....
        /*00c8*/ 	.word	0xffffffff


	//   ....[11]....
        /*00cc*/ 	.word	0xffffffff


	//   ....[12]....
        /*00d0*/ 	.word	0xffffffff


	//   ....[13]....
        /*00d4*/ 	.word	0xffffffff


	//   ....[14]....
        /*00d8*/ 	.word	0xffffffff


	//   ....[15]....
        /*00dc*/ 	.word	0xffffffff


	//   ....[16]....
        /*00e0*/ 	.word	0xffffffff


	//   ....[17]....
        /*00e4*/ 	.word	0xffffffff


	//   ....[18]....
        /*00e8*/ 	.word	0xffffffff


	//   ....[19]....
        /*00ec*/ 	.word	0xffffffff


	//   ....[20]....
        /*00f0*/ 	.word	0xffffffff


	//   ....[21]....
        /*00f4*/ 	.word	0xffffffff


	//   ....[22]....
        /*00f8*/ 	.word	0xffffffff


	//   ....[23]....
        /*00fc*/ 	.word	0xffffffff


	//   ....[24]....
        /*0100*/ 	.word	0xffffffff


	//   ....[25]....
        /*0104*/ 	.word	0xffffffff


	//   ....[26]....
        /*0108*/ 	.word	0xffffffff


	//   ....[27]....
        /*010c*/ 	.word	0xffffffff


	//   ....[28]....
        /*0110*/ 	.word	0xffffffff


	//   ....[29]....
        /*0114*/ 	.word	0xffffffff


	//   ....[30]....
        /*0118*/ 	.word	0xffffffff


	//   ....[31]....
        /*011c*/ 	.word	0xffffffff


	//   ....[32]....
        /*0120*/ 	.word	0xffffffff


	//   ....[33]....
        /*0124*/ 	.word	0xffffffff


	//   ....[34]....
        /*0128*/ 	.word	0xffffffff


	//   ....[35]....
        /*012c*/ 	.word	0xffffffff


	//   ....[36]....
        /*0130*/ 	.word	0xffffffff


	//   ....[37]....
        /*0134*/ 	.word	0xffffffff


	//   ....[38]....
        /*0138*/ 	.word	0xffffffff


	//   ....[39]....
        /*013c*/ 	.word	0xffffffff


	//   ....[40]....
        /*0140*/ 	.word	0xffffffff


	//   ....[41]....
        /*0144*/ 	.word	0xffffffff


	//   ....[42]....
        /*0148*/ 	.word	0xffffffff


	//   ....[43]....
        /*014c*/ 	.word	0xffffffff


	//   ....[44]....
        /*0150*/ 	.word	0xffffffff


	//   ....[45]....
        /*0154*/ 	.word	0xffffffff


	//   ....[46]....
        /*0158*/ 	.word	0xffffffff


	//   ....[47]....
        /*015c*/ 	.word	0xffffffff


	//   ....[48]....
        /*0160*/ 	.word	0xffffffff


	//   ....[49]....
        /*0164*/ 	.word	0xffffffff


	//   ....[50]....
        /*0168*/ 	.word	0xffffffff


	//   ....[51]....
        /*016c*/ 	.word	0xffffffff


	//   ....[52]....
        /*0170*/ 	.word	0xffffffff


	//   ....[53]....
        /*0174*/ 	.word	0xffffffff


	//   ....[54]....
        /*0178*/ 	.word	0xffffffff


	//   ....[55]....
        /*017c*/ 	.word	0xffffffff


	//   ....[56]....
        /*0180*/ 	.word	0xffffffff


	//   ....[57]....
        /*0184*/ 	.word	0xffffffff


	//   ....[58]....
        /*0188*/ 	.word	0xffffffff


	//   ....[59]....
        /*018c*/ 	.word	0xffffffff


	//   ....[60]....
        /*0190*/ 	.word	0xffffffff


	//   ....[61]....
        /*0194*/ 	.word	0xffffffff


	//   ....[62]....
        /*0198*/ 	.word	0xffffffff


	//   ....[63]....
        /*019c*/ 	.word	0xffffffff


	//   ....[64]....
        /*01a0*/ 	.word	0xffffffff


	//   ....[65]....
        /*01a4*/ 	.word	0xffffffff


	//   ....[66]....
        /*01a8*/ 	.word	0xffffffff


	//   ....[67]....
        /*01ac*/ 	.word	0xffffffff


	//   ....[68]....
        /*01b0*/ 	.word	0xffffffff


	//   ....[69]....
        /*01b4*/ 	.word	0xffffffff


	//   ....[70]....
        /*01b8*/ 	.word	0xffffffff


	//   ....[71]....
        /*01bc*/ 	.word	0xffffffff


	//   ....[72]....
        /*01c0*/ 	.word	0xffffffff


	//   ....[73]....
        /*01c4*/ 	.word	0xffffffff


	//   ....[74]....
        /*01c8*/ 	.word	0xffffffff


	//   ....[75]....
        /*01cc*/ 	.word	0xffffffff


	//   ....[76]....
        /*01d0*/ 	.word	0xffffffff


	//   ....[77]....
        /*01d4*/ 	.word	0xffffffff


	//   ....[78]....
        /*01d8*/ 	.word	0xffffffff


	//   ....[79]....
        /*01dc*/ 	.word	0xffffffff


	//   ....[80]....
        /*01e0*/ 	.word	0xffffffff


	//   ....[81]....
        /*01e4*/ 	.word	0xffffffff


	//   ....[82]....
        /*01e8*/ 	.word	0xffffffff


	//   ....[83]....
        /*01ec*/ 	.word	0xffffffff


	//   ....[84]....
        /*01f0*/ 	.word	0x0500000f


	//   ....[85]....
        /*01f4*/ 	.word	0x0500000f


	//   ....[86]....
        /*01f8*/ 	.word	0x0500000f


	//   ....[87]....
        /*01fc*/ 	.word	0x0500000f


	//   ....[88]....
        /*0200*/ 	.word	0x0500000f


	//   ....[89]....
        /*0204*/ 	.word	0x0500000f


	//   ....[90]....
        /*0208*/ 	.word	0x0500000f


	//   ....[91]....
        /*020c*/ 	.word	0x0500000f


	//   ....[92]....
        /*0210*/ 	.word	0x0500000f


	//   ....[93]....
        /*0214*/ 	.word	0x0500000f


	//   ....[94]....
        /*0218*/ 	.word	0x0500000f


	//   ....[95]....
        /*021c*/ 	.word	0x0500000f


	//   ....[96]....
        /*0220*/ 	.word	0x0500000f


	//   ....[97]....
        /*0224*/ 	.word	0x0500000f


	//   ....[98]....
        /*0228*/ 	.word	0x0500000f


	//   ....[99]....
        /*022c*/ 	.word	0x0500000f


	//   ....[100]....
        /*0230*/ 	.word	0x0500000f


	//   ....[101]....
        /*0234*/ 	.word	0x0500000f


	//   ....[102]....
        /*0238*/ 	.word	0x0500000f


	//   ....[103]....
        /*023c*/ 	.word	0x0500000f


	//   ....[104]....
        /*0240*/ 	.word	0x0500000f


	//   ....[105]....
        /*0244*/ 	.word	0x0500000f


	//   ....[106]....
        /*0248*/ 	.word	0x0500000f


	//   ....[107]....
        /*024c*/ 	.word	0x0500000f


	//   ....[108]....
        /*0250*/ 	.word	0x0500000f


	//   ....[109]....
        /*0254*/ 	.word	0x0500000f


	//   ....[110]....
        /*0258*/ 	.word	0x0500000f


	//   ....[111]....
        /*025c*/ 	.word	0x0500000f


	//   ....[112]....
        /*0260*/ 	.word	0x0500000f


	//   ....[113]....
        /*0264*/ 	.word	0x0500000f


	//   ....[114]....
        /*0268*/ 	.word	0x0500000f


	//   ....[115]....
        /*026c*/ 	.word	0x0500000f


	//   ....[116]....
        /*0270*/ 	.word	0x0500000f


	//   ....[117]....
        /*0274*/ 	.word	0x0500000f


	//   ....[118]....
        /*0278*/ 	.word	0x0500000f


	//   ....[119]....
        /*027c*/ 	.word	0x0500000f


	//   ....[120]....
        /*0280*/ 	.word	0x0500000f


	//   ....[121]....
        /*0284*/ 	.word	0x0500000f


	//   ....[122]....
        /*0288*/ 	.word	0x0500000f


	//   ....[123]....
        /*028c*/ 	.word	0x0500000f


	//   ....[124]....
        /*0290*/ 	.word	0x0500000f


	//   ....[125]....
        /*0294*/ 	.word	0x0500000f


	//   ....[126]....
        /*0298*/ 	.word	0x0500000f


	//   ....[127]....
        /*029c*/ 	.word	0x0500000f


	//   ....[128]....
        /*02a0*/ 	.word	0x0500000f


	//   ....[129]....
        /*02a4*/ 	.word	0x0500000f


	//----- nvinfo : EIATTR_COOP_GROUP_INSTR_OFFSETS
	.align		4
.L_1283:
        /*02a8*/ 	.byte	0x04, 0x28
        /*02aa*/ 	.short	(.L_1285 - .L_1284)


	//   ....[0]....
.L_1284:
        /*02ac*/ 	.word	0x00000080


	//   ....[1]....
        /*02b0*/ 	.word	0x00000090


	//   ....[2]....
        /*02b4*/ 	.word	0x000002d0


	//   ....[3]....
        /*02b8*/ 	.word	0x00000430


	//   ....[4]....
        /*02bc*/ 	.word	0x00000550


	//   ....[5]....
        /*02c0*/ 	.word	0x000006b0


	//   ....[6]....
        /*02c4*/ 	.word	0x00001150


	//   ....[7]....
        /*02c8*/ 	.word	0x00001c20


	//   ....[8]....
        /*02cc*/ 	.word	0x00002400


	//   ....[9]....
        /*02d0*/ 	.word	0x00002420


	//   ....[10]....
        /*02d4*/ 	.word	0x00002430


	//   ....[11]....
        /*02d8*/ 	.word	0x00002e00


	//   ....[12]....
        /*02dc*/ 	.word	0x00002e50


	//   ....[13]....
        /*02e0*/ 	.word	0x00003be0


	//   ....[14]....
        /*02e4*/ 	.word	0x00004670


	//   ....[15]....
        /*02e8*/ 	.word	0x00004cb0


	//   ....[16]....
        /*02ec*/ 	.word	0x00004d10


	//   ....[17]....
        /*02f0*/ 	.word	0x00004dc0


	//   ....[18]....
        /*02f4*/ 	.word	0x00005680


	//   ....[19]....
        /*02f8*/ 	.word	0x00005700


	//   ....[20]....
        /*02fc*/ 	.word	0x00006760


	//   ....[21]....
        /*0300*/ 	.word	0x00007530


	//   ....[22]....
        /*0304*/ 	.word	0x00007540


	//   ....[23]....
        /*0308*/ 	.word	0x000075a0


	//   ....[24]....
        /*030c*/ 	.word	0x000075c0


	//   ....[25]....
        /*0310*/ 	.word	0x00008960


	//   ....[26]....
        /*0314*/ 	.word	0x00008aa0


	//   ....[27]....
        /*0318*/ 	.word	0x00008ac0


	//   ....[28]....
        /*031c*/ 	.word	0x00008b70


	//   ....[29]....
        /*0320*/ 	.word	0x00008bb0


	//   ....[30]....
        /*0324*/ 	.word	0x00009b30


	//   ....[31]....
        /*0328*/ 	.word	0x00009b70


	//   ....[32]....
        /*032c*/ 	.word	0x00009bb0


	//   ....[33]....
        /*0330*/ 	.word	0x00009bf0


	//   ....[34]....
        /*0334*/ 	.word	0x00009c10


	//   ....[35]....
        /*0338*/ 	.word	0x00009c40


	//   ....[36]....
        /*033c*/ 	.word	0x0000a110


	//   ....[37]....
        /*0340*/ 	.word	0x0000a120


	//   ....[38]....
        /*0344*/ 	.word	0x0000a9f0


	//   ....[39]....
        /*0348*/ 	.word	0x0000bd20


	//   ....[40]....
        /*034c*/ 	.word	0x0000bd30


	//   ....[41]....
        /*0350*/ 	.word	0x0000bd40


	//   ....[42]....
        /*0354*/ 	.word	0x0000bd50


	//   ....[43]....
        /*0358*/ 	.word	0x0000bd70


	//   ....[44]....
        /*035c*/ 	.word	0x0000bda0


	//   ....[45]....
        /*0360*/ 	.word	0x0000bdd0


	//   ....[46]....
        /*0364*/ 	.word	0x0000be00


	//   ....[47]....
        /*0368*/ 	.word	0x0000c740


	//   ....[48]....
        /*036c*/ 	.word	0x0000c760


	//   ....[49]....
        /*0370*/ 	.word	0x0000c770


	//   ....[50]....
        /*0374*/ 	.word	0x0000c7f0


	//   ....[51]....
        /*0378*/ 	.word	0x0000c890


	//   ....[52]....
        /*037c*/ 	.word	0x0000c8a0


	//   ....[53]....
        /*0380*/ 	.word	0x0000c940


	//   ....[54]....
        /*0384*/ 	.word	0x0000c970


	//   ....[55]....
        /*0388*/ 	.word	0x0000c9d0


	//   ....[56]....
        /*038c*/ 	.word	0x0000c9e0


	//   ....[57]....
        /*0390*/ 	.word	0x0000ca10


	//   ....[58]....
        /*0394*/ 	.word	0x0000ca60


	//   ....[59]....
        /*0398*/ 	.word	0x0000d290


	//   ....[60]....
        /*039c*/ 	.word	0x0000d2a0


	//   ....[61]....
        /*03a0*/ 	.word	0x0000d2c0


	//   ....[62]....
        /*03a4*/ 	.word	0x0000d340


	//   ....[63]....
        /*03a8*/ 	.word	0x0000d350


	//   ....[64]....
        /*03ac*/ 	.word	0x0000d3b0


	//   ....[65]....
        /*03b0*/ 	.word	0x0000d3e0


	//   ....[66]....
        /*03b4*/ 	.word	0x0000d420


	//   ....[67]....
        /*03b8*/ 	.word	0x0000d640


	//   ....[68]....
        /*03bc*/ 	.word	0x0000d660


	//   ....[69]....
        /*03c0*/ 	.word	0x0000d680


	//   ....[70]....
        /*03c4*/ 	.word	0x0000d700


	//   ....[71]....
        /*03c8*/ 	.word	0x0000d720


	//   ....[72]....
        /*03cc*/ 	.word	0x0000d7a0


	//   ....[73]....
        /*03d0*/ 	.word	0x0000d7c0


	//   ....[74]....
        /*03d4*/ 	.word	0x0000d7d0


	//   ....[75]....
        /*03d8*/ 	.word	0x0000dd00


	//   ....[76]....
        /*03dc*/ 	.word	0x0000dd30


	//   ....[77]....
        /*03e0*/ 	.word	0x0000dd60


	//   ....[78]....
        /*03e4*/ 	.word	0x0000dd90


	//   ....[79]....
        /*03e8*/ 	.word	0x0000ddc0


	//   ....[80]....
        /*03ec*/ 	.word	0x0000ddf0


	//   ....[81]....
        /*03f0*/ 	.word	0x0000de10


	//   ....[82]....
        /*03f4*/ 	.word	0x0000deb0


	//   ....[83]....
        /*03f8*/ 	.word	0x0000e230


	//   ....[84]....
        /*03fc*/ 	.word	0x0000e7d0


	//   ....[85]....
        /*0400*/ 	.word	0x0000e8c0


	//   ....[86]....
        /*0404*/ 	.word	0x0000e960


	//   ....[87]....
        /*0408*/ 	.word	0x0000e9f0


	//   ....[88]....
        /*040c*/ 	.word	0x0000ead0


	//   ....[89]....
        /*0410*/ 	.word	0x0000eb40


	//   ....[90]....
        /*0414*/ 	.word	0x0000ec20


	//   ....[91]....
        /*0418*/ 	.word	0x0000ecd0


	//   ....[92]....
        /*041c*/ 	.word	0x0000edd0


	//   ....[93]....
        /*0420*/ 	.word	0x0000ee70


	//   ....[94]....
        /*0424*/ 	.word	0x0000eee0


	//   ....[95]....
        /*0428*/ 	.word	0x0000ef90


	//   ....[96]....
        /*042c*/ 	.word	0x0000f060


	//   ....[97]....
        /*0430*/ 	.word	0x0000f0f0


	//   ....[98]....
        /*0434*/ 	.word	0x0000f1c0


	//   ....[99]....
        /*0438*/ 	.word	0x0000f240


	//   ....[100]....
        /*043c*/ 	.word	0x0000f300


	//   ....[101]....
        /*0440*/ 	.word	0x0000f3a0


	//   ....[102]....
        /*0444*/ 	.word	0x0000f470


	//   ....[103]....
        /*0448*/ 	.word	0x0000f4e0


	//   ....[104]....
        /*044c*/ 	.word	0x0000f5a0


	//   ....[105]....
        /*0450*/ 	.word	0x0000f6e0


	//   ....[106]....
        /*0454*/ 	.word	0x0000f7c0


	//   ....[107]....
        /*0458*/ 	.word	0x0000f840


	//   ....[108]....
        /*045c*/ 	.word	0x0000f920


	//   ....[109]....
        /*0460*/ 	.word	0x0000f980


	//   ....[110]....
        /*0464*/ 	.word	0x0000fa50


	//   ....[111]....
        /*0468*/ 	.word	0x0000fab0


	//   ....[112]....
        /*046c*/ 	.word	0x0000fb90


	//   ....[113]....
        /*0470*/ 	.word	0x0000fc80


	//   ....[114]....
        /*0474*/ 	.word	0x0000fd20


	//   ....[115]....
        /*0478*/ 	.word	0x0000fd80


	//   ....[116]....
        /*047c*/ 	.word	0x0000fe70


	//   ....[117]....
        /*0480*/ 	.word	0x0000fed0


	//   ....[118]....
        /*0484*/ 	.word	0x0000ffc0


	//   ....[119]....
        /*0488*/ 	.word	0x00010020


	//   ....[120]....
        /*048c*/ 	.word	0x000100e0


	//   ....[121]....
        /*0490*/ 	.word	0x00010220


	//   ....[122]....
        /*0494*/ 	.word	0x000102d0


	//   ....[123]....
        /*0498*/ 	.word	0x000103c0


	//   ....[124]....
        /*049c*/ 	.word	0x000104d0


	//   ....[125]....
        /*04a0*/ 	.word	0x00010550


	//   ....[126]....
        /*04a4*/ 	.word	0x00010640


	//   ....[127]....
        /*04a8*/ 	.word	0x000106b0


	//   ....[128]....
        /*04ac*/ 	.word	0x00010780


	//   ....[129]....
        /*04b0*/ 	.word	0x00010890


	//----- nvinfo : EIATTR_REG_RECONFIG
	.align		4
.L_1285:
        /*04b4*/ 	.byte	0x01, 0x54
	.zero		2


	//----- nvinfo : EIATTR_SYSCALL_OFFSETS
	.align		4
        /*04b8*/ 	.byte	0x04, 0x46
        /*04ba*/ 	.short	(.L_1287 - .L_1286)


	//   ....[0]....
.L_1286:
        /*04bc*/ 	.word	0x00001380


	//   ....[1]....
        /*04c0*/ 	.word	0x0000b220


	//   ....[2]....
        /*04c4*/ 	.word	0x0000b360


	//   ....[3]....
        /*04c8*/ 	.word	0x0000b450


	//   ....[4]....
        /*04cc*/ 	.word	0x0000c240


	//----- nvinfo : EIATTR_MBARRIER_INSTR_OFFSETS
	.align		4
.L_1287:
        /*04d0*/ 	.byte	0x04, 0x39
        /*04d2*/ 	.short	(.L_1289 - .L_1288)


	//   ....[0]....
.L_1288:
        /*04d4*/ 	.word	0x00000180
        /*04d8*/ 	.word	0x000000ff
        /*04dc*/ 	.word	0x0002d800
        /*04e0*/ 	.short	0x0100
        /*04e2*/ 	.byte	0x08
	.zero		1


	//   ....[1]....
        /*04e4*/ 	.word	0x00000190
        /*04e8*/ 	.word	0x000000ff
        /*04ec*/ 	.word	0x0002d820
        /*04f0*/ 	.short	0x0100
        /*04f2*/ 	.byte	0x08
	.zero		1


	//   ....[2]....
        /*04f4*/ 	.word	0x00000280
        /*04f8*/ 	.word	0x000000ff
        /*04fc*/ 	.word	0x0002d830
        /*0500*/ 	.short	0x0100
        /*0502*/ 	.byte	0x08
	.zero		1


	//   ....[3]....
        /*0504*/ 	.word	0x00000290
        /*0508*/ 	.word	0x000000ff
        /*050c*/ 	.word	0x0002d840
        /*0510*/ 	.short	0x0100
        /*0512*/ 	.byte	0x08
	.zero		1


	//   ....[4]....
        /*0514*/ 	.word	0x000002a0
        /*0518*/ 	.word	0x000000ff
        /*051c*/ 	.word	0x0002d838
        /*0520*/ 	.short	0x0100
        /*0522*/ 	.byte	0x08
	.zero		1


	//   ....[5]....
        /*0524*/ 	.word	0x000002b0
        /*0528*/ 	.word	0x000000ff
        /*052c*/ 	.word	0x0002d848
        /*0530*/ 	.short	0x0100
        /*0532*/ 	.byte	0x08
	.zero		1


	//   ....[6]....
        /*0534*/ 	.word	0x000003e0
        /*0538*/ 	.word	0x000000ff
        /*053c*/ 	.word	0x0002d850
        /*0540*/ 	.short	0x0100
        /*0542*/ 	.byte	0x08
	.zero		1


	//   ....[7]....
        /*0544*/ 	.word	0x000003f0
        /*0548*/ 	.word	0x000000ff
        /*054c*/ 	.word	0x0002d860
        /*0550*/ 	.short	0x0100
        /*0552*/ 	.byte	0x08
	.zero		1


	//   ....[8]....
        /*0554*/ 	.word	0x00000400
        /*0558*/ 	.word	0x000000ff
        /*055c*/ 	.word	0x0002d858
        /*0560*/ 	.short	0x0100
        /*0562*/ 	.byte	0x08
	.zero		1


	//   ....[9]....
        /*0564*/ 	.word	0x00000410
        /*0568*/ 	.word	0x000000ff
        /*056c*/ 	.word	0x0002d868
        /*0570*/ 	.short	0x0100
        /*0572*/ 	.byte	0x08
	.zero		1


	//   ....[10]....
        /*0574*/ 	.word	0x00000500
        /*0578*/ 	.word	0x000000ff
        /*057c*/ 	.word	0x0002d870
        /*0580*/ 	.short	0x0100
        /*0582*/ 	.byte	0x06
	.zero		1


	//   ....[11]....
        /*0584*/ 	.word	0x00000510
        /*0588*/ 	.word	0x000000ff
        /*058c*/ 	.word	0x0002d880
        /*0590*/ 	.short	0x0100
        /*0592*/ 	.byte	0x06
	.zero		1


	//   ....[12]....
        /*0594*/ 	.word	0x00000520
        /*0598*/ 	.word	0x000000ff
        /*059c*/ 	.word	0x0002d878
        /*05a0*/ 	.short	0x0100
        /*05a2*/ 	.byte	0x06
	.zero		1


	//   ....[13]....
        /*05a4*/ 	.word	0x00000530
        /*05a8*/ 	.word	0x000000ff
        /*05ac*/ 	.word	0x0002d888
        /*05b0*/ 	.short	0x0100
        /*05b2*/ 	.byte	0x06
	.zero		1


	//   ....[14]....
        /*05b4*/ 	.word	0x00000660
        /*05b8*/ 	.word	0x000000ff
        /*05bc*/ 	.word	0x0002d890
        /*05c0*/ 	.short	0x0100
        /*05c2*/ 	.byte	0x08
	.zero		1


	//   ....[15]....
        /*05c4*/ 	.word	0x00000670
        /*05c8*/ 	.word	0x000000ff
        /*05cc*/ 	.word	0x0002d8a0
        /*05d0*/ 	.short	0x0100
        /*05d2*/ 	.byte	0x08
	.zero		1


	//   ....[16]....
        /*05d4*/ 	.word	0x00000680
        /*05d8*/ 	.word	0x000000ff
        /*05dc*/ 	.word	0x0002d898
        /*05e0*/ 	.short	0x0100
        /*05e2*/ 	.byte	0x08
	.zero		1


	//   ....[17]....
        /*05e4*/ 	.word	0x00000690
        /*05e8*/ 	.word	0x000000ff
        /*05ec*/ 	.word	0x0002d8a8
        /*05f0*/ 	.short	0x0100
        /*05f2*/ 	.byte	0x08
	.zero		1


	//   ....[18]....
        /*05f4*/ 	.word	0x000007d0
        /*05f8*/ 	.word	0x000000ff
        /*05fc*/ 	.word	0x0002d8b0
        /*0600*/ 	.short	0x0100
        /*0602*/ 	.byte	0x08
	.zero		1


	//   ....[19]....
        /*0604*/ 	.word	0x000007e0
        /*0608*/ 	.word	0x000000ff
        /*060c*/ 	.word	0x0002d8c0
        /*0610*/ 	.short	0x0100
        /*0612*/ 	.byte	0x08
	.zero		1


	//   ....[20]....
        /*0614*/ 	.word	0x000007f0
        /*0618*/ 	.word	0x000000ff
        /*061c*/ 	.word	0x0002d8b8
        /*0620*/ 	.short	0x0100
        /*0622*/ 	.byte	0x08
	.zero		1


	//   ....[21]....
        /*0624*/ 	.word	0x00000800
        /*0628*/ 	.word	0x000000ff
        /*062c*/ 	.word	0x0002d8c8
        /*0630*/ 	.short	0x0100
        /*0632*/ 	.byte	0x08
	.zero		1


	//   ....[22]....
        /*0634*/ 	.word	0x000013b0
        /*0638*/ 	.word	0x000000ff
        /*063c*/ 	.word	0x0002d800
        /*0640*/ 	.short	0x010a
        /*0642*/ 	.byte	0x04
	.zero		1


	//   ....[23]....
        /*0644*/ 	.word	0x00001450
        /*0648*/ 	.word	0x000000ff
        /*064c*/ 	.word	0x0002d830
        /*0650*/ 	.short	0x010a
        /*0652*/ 	.byte	0x04
	.zero		1


	//   ....[24]....
        /*0654*/ 	.word	0x000014c0
        /*0658*/ 	.word	0x000000ff
        /*065c*/ 	.word	0x0002d830
        /*0660*/ 	.short	0x010a
        /*0662*/ 	.byte	0x04
	.zero		1


	//   ....[25]....
        /*0664*/ 	.word	0x00001d50
        /*0668*/ 	.word	0x000000ff
        /*066c*/ 	.word	0x00000000
        /*0670*/ 	.short	0x0101
        /*0672*/ 	.byte	0x04
	.zero		1


	//   ....[26]....
        /*0674*/ 	.word	0x00003d70
        /*0678*/ 	.word	0x000000ff
        /*067c*/ 	.word	0x0002d830
        /*0680*/ 	.short	0x010a
        /*0682*/ 	.byte	0x04
	.zero		1


	//   ....[27]....
        /*0684*/ 	.word	0x00003db0
        /*0688*/ 	.word	0x000000ff
        /*068c*/ 	.word	0x0002d830
        /*0690*/ 	.short	0x010a
        /*0692*/ 	.byte	0x04
	.zero		1


	//   ....[28]....
        /*0694*/ 	.word	0x000040c0
        /*0698*/ 	.word	0x000000ff
        /*069c*/ 	.word	0x0002d850
        /*06a0*/ 	.short	0x010a
        /*06a2*/ 	.byte	0x0a
	.zero		1


	//   ....[29]....
        /*06a4*/ 	.word	0x00004100
        /*06a8*/ 	.word	0x000000ff
        /*06ac*/ 	.word	0x0002d850
        /*06b0*/ 	.short	0x010a
        /*06b2*/ 	.byte	0x0a
	.zero		1


	//   ....[30]....
        /*06b4*/ 	.word	0x00004760
        /*06b8*/ 	.word	0x000000ff
        /*06bc*/ 	.word	0x00000000
        /*06c0*/ 	.short	0x0101
        /*06c2*/ 	.byte	0x0a
	.zero		1


	//   ....[31]....
        /*06c4*/ 	.word	0x000062c0
        /*06c8*/ 	.word	0x000000ff
        /*06cc*/ 	.word	0x00000000
        /*06d0*/ 	.short	0x0101
        /*06d2*/ 	.byte	0x06
	.zero		1


	//   ....[32]....
        /*06d4*/ 	.word	0x00006a60
        /*06d8*/ 	.word	0x000000ff
        /*06dc*/ 	.word	0x0002d830
        /*06e0*/ 	.short	0x010a
        /*06e2*/ 	.byte	0x0a
	.zero		1


	//   ....[33]....
        /*06e4*/ 	.word	0x00006aa0
        /*06e8*/ 	.word	0x000000ff
        /*06ec*/ 	.word	0x0002d830
        /*06f0*/ 	.short	0x010a
        /*06f2*/ 	.byte	0x0a
	.zero		1


	//   ....[34]....
        /*06f4*/ 	.word	0x00006d60
        /*06f8*/ 	.word	0x000000ff
        /*06fc*/ 	.word	0x0002d850
        /*0700*/ 	.short	0x010a
        /*0702*/ 	.byte	0x0a
	.zero		1


	//   ....[35]....
        /*0704*/ 	.word	0x00006da0
        /*0708*/ 	.word	0x000000ff
        /*070c*/ 	.word	0x0002d850
        /*0710*/ 	.short	0x010a
        /*0712*/ 	.byte	0x0a
	.zero		1


	//   ....[36]....
        /*0714*/ 	.word	0x000075b0
        /*0718*/ 	.word	0x000000ff
        /*071c*/ 	.word	0x00000000
        /*0720*/ 	.short	0x0101
        /*0722*/ 	.byte	0x0a
	.zero		1


	//   ....[37]....
        /*0724*/ 	.word	0x000084b0
        /*0728*/ 	.word	0x000000ff
        /*072c*/ 	.word	0x00000000
        /*0730*/ 	.short	0x0101
        /*0732*/ 	.byte	0x06
	.zero		1


	//   ....[38]....
        /*0734*/ 	.word	0x000089f0
        /*0738*/ 	.word	0x000000ff
        /*073c*/ 	.word	0x0002d850
        /*0740*/ 	.short	0x010a
        /*0742*/ 	.byte	0x06
	.zero		1


	//   ....[39]....
        /*0744*/ 	.word	0x00008a30
        /*0748*/ 	.word	0x000000ff
        /*074c*/ 	.word	0x0002d850
        /*0750*/ 	.short	0x010a
        /*0752*/ 	.byte	0x06
	.zero		1


	//   ....[40]....
        /*0754*/ 	.word	0x00009220
        /*0758*/ 	.word	0x000000ff
        /*075c*/ 	.word	0x00000000
        /*0760*/ 	.short	0x0101
        /*0762*/ 	.byte	0x06
	.zero		1


	//   ....[41]....
        /*0764*/ 	.word	0x00009c30
        /*0768*/ 	.word	0x000000ff
        /*076c*/ 	.word	0x00000000
        /*0770*/ 	.short	0x0101
        /*0772*/ 	.byte	0x04
	.zero		1


	//   ....[42]....
        /*0774*/ 	.word	0x0000b940
        /*0778*/ 	.word	0x000000ff
        /*077c*/ 	.word	0x0002d840
        /*0780*/ 	.short	0x010a
        /*0782*/ 	.byte	0x2c
	.zero		1


	//   ....[43]....
        /*0784*/ 	.word	0x0000c000
        /*0788*/ 	.word	0x000000ff
        /*078c*/ 	.word	0x0002d830
        /*0790*/ 	.short	0x0107
        /*0792*/ 	.byte	0x2c
	.zero		1


	//   ....[44]....
        /*0794*/ 	.word	0x0000c070
        /*0798*/ 	.word	0x000000ff
        /*079c*/ 	.word	0x0002d830
        /*07a0*/ 	.short	0x0101
        /*07a2*/ 	.byte	0x2c
	.zero		1


	//   ....[45]....
        /*07a4*/ 	.word	0x0000cbb0
        /*07a8*/ 	.word	0x000000ff
        /*07ac*/ 	.word	0x0002d800
        /*07b0*/ 	.short	0x0107
        /*07b2*/ 	.byte	0x2c
	.zero		1


	//   ....[46]....
        /*07b4*/ 	.word	0x0000cc10
        /*07b8*/ 	.word	0x000000ff
        /*07bc*/ 	.word	0x0002d800
        /*07c0*/ 	.short	0x0101
        /*07c2*/ 	.byte	0x2c
	.zero		1


	//   ....[47]....
        /*07c4*/ 	.word	0x0000cc40
        /*07c8*/ 	.word	0x000000ff
        /*07cc*/ 	.word	0x0002d820
        /*07d0*/ 	.short	0x010a
        /*07d2*/ 	.byte	0x2c
	.zero		1


	//   ....[48]....
        /*07d4*/ 	.word	0x0000d060
        /*07d8*/ 	.word	0x00000007
        /*07dc*/ 	.word	0x0002d840
        /*07e0*/ 	.short	0x010a
        /*07e2*/ 	.byte	0x3f
	.zero		1


	//   ....[49]....
        /*07e4*/ 	.word	0x0000d4d0
        /*07e8*/ 	.word	0x00000007
        /*07ec*/ 	.word	0x0002d830
        /*07f0*/ 	.short	0x0107
        /*07f2*/ 	.byte	0x3f
	.zero		1


	//   ....[50]....
        /*07f4*/ 	.word	0x0000d580
        /*07f8*/ 	.word	0x00000007
        /*07fc*/ 	.word	0x0002d830
        /*0800*/ 	.short	0x0101
        /*0802*/ 	.byte	0x3f
	.zero		1


	//   ....[51]....
        /*0804*/ 	.word	0x0000d5e0
        /*0808*/ 	.word	0x00000007
        /*080c*/ 	.word	0x0002d860
        /*0810*/ 	.short	0x010a
        /*0812*/ 	.byte	0x3f
	.zero		1


	//   ....[52]....
        /*0814*/ 	.word	0x0000d940
        /*0818*/ 	.word	0x00000007
        /*081c*/ 	.word	0x0002d850
        /*0820*/ 	.short	0x0107
        /*0822*/ 	.byte	0x3f
	.zero		1


	//   ....[53]....
        /*0824*/ 	.word	0x0000da90
        /*0828*/ 	.word	0x00000007
        /*082c*/ 	.word	0x0002d850
        /*0830*/ 	.short	0x0101
        /*0832*/ 	.byte	0x3f
	.zero		1


	//   ....[54]....
        /*0834*/ 	.word	0x0000dc30
        /*0838*/ 	.word	0x00000000
        /*083c*/ 	.word	0x0002d860
        /*0840*/ 	.short	0x010a
        /*0842*/ 	.byte	0x3f
	.zero		1


	//   ....[55]....
        /*0844*/ 	.word	0x0000e070
        /*0848*/ 	.word	0x00000000
        /*084c*/ 	.word	0x0002d850
        /*0850*/ 	.short	0x0107
        /*0852*/ 	.byte	0x3f
	.zero		1


	//   ....[56]....
        /*0854*/ 	.word	0x0000e130
        /*0858*/ 	.word	0x00000000
        /*085c*/ 	.word	0x0002d850
        /*0860*/ 	.short	0x0101
        /*0862*/ 	.byte	0x3f
	.zero		1


	//   ....[57]....
        /*0864*/ 	.word	0x0000e1c0
        /*0868*/ 	.word	0x00000007
        /*086c*/ 	.word	0x0002d820
        /*0870*/ 	.short	0x010a
        /*0872*/ 	.byte	0x3f
	.zero		1


	//   ....[58]....
        /*0874*/ 	.word	0x0000e340
        /*0878*/ 	.word	0x00000005
        /*087c*/ 	.word	0x0002d840
        /*0880*/ 	.short	0x010a
        /*0882*/ 	.byte	0x3f
	.zero		1


	//   ....[59]....
        /*0884*/ 	.word	0x0000e3e0
        /*0888*/ 	.word	0x00000003
        /*088c*/ 	.word	0x0002d840
        /*0890*/ 	.short	0x010a
        /*0892*/ 	.byte	0x3f
	.zero		1


	//   ....[60]....
        /*0894*/ 	.word	0x0000e420
        /*0898*/ 	.word	0x00000005
        /*089c*/ 	.word	0x0002d860
        /*08a0*/ 	.short	0x010a
        /*08a2*/ 	.byte	0x3f
	.zero		1


	//   ....[61]....
        /*08a4*/ 	.word	0x0000e460
        /*08a8*/ 	.word	0x00000003
        /*08ac*/ 	.word	0x0002d860
        /*08b0*/ 	.short	0x010a
        /*08b2*/ 	.byte	0x3f
	.zero		1


	//   ....[62]....
        /*08b4*/ 	.word	0x0000e4e0
        /*08b8*/ 	.word	0x00000003
        /*08bc*/ 	.word	0x0002d800
        /*08c0*/ 	.short	0x010a
        /*08c2*/ 	.byte	0x3f
	.zero		1


	//   ....[63]....
        /*08c4*/ 	.word	0x0000e550
        /*08c8*/ 	.word	0x00000003
        /*08cc*/ 	.word	0x0002d830
        /*08d0*/ 	.short	0x010a
        /*08d2*/ 	.byte	0x3f
	.zero		1


	//   ....[64]....
        /*08d4*/ 	.word	0x0000e5b0
        /*08d8*/ 	.word	0x00000011
        /*08dc*/ 	.word	0x0002d830
        /*08e0*/ 	.short	0x010a
        /*08e2*/ 	.byte	0x3f
	.zero		1


	//   ....[65]....
        /*08e4*/ 	.word	0x0000e610
        /*08e8*/ 	.word	0x00000011
        /*08ec*/ 	.word	0x0002d850
        /*08f0*/ 	.short	0x010a
        /*08f2*/ 	.byte	0x3f
	.zero		1


	//   ....[66]....
        /*08f4*/ 	.word	0x0000e670
        /*08f8*/ 	.word	0x00000013
        /*08fc*/ 	.word	0x0002d830
        /*0900*/ 	.short	0x010a
        /*0902*/ 	.byte	0x3f
	.zero		1


	//   ....[67]....
        /*0904*/ 	.word	0x0000e6d0
        /*0908*/ 	.word	0x00000013
        /*090c*/ 	.word	0x0002d850
        /*0910*/ 	.short	0x010a
        /*0912*/ 	.byte	0x3f
	.zero		1


	//   ....[68]....
        /*0914*/ 	.word	0x0000e730
        /*0918*/ 	.word	0x00000004
        /*091c*/ 	.word	0x0002d850
        /*0920*/ 	.short	0x010a
        /*0922*/ 	.byte	0x3f
	.zero		1


	//   ....[69]....
        /*0924*/ 	.word	0x0000e810
        /*0928*/ 	.word	0x00000003
        /*092c*/ 	.word	0x0002d840
        /*0930*/ 	.short	0x010a
        /*0932*/ 	.byte	0x3f
	.zero		1


	//   ....[70]....
        /*0934*/ 	.word	0x0000f5e0
        /*0938*/ 	.word	0x00000003
        /*093c*/ 	.word	0x0002d820
        /*0940*/ 	.short	0x010a
        /*0942*/ 	.byte	0x3f
	.zero		1


	//   ....[71]....
        /*0944*/ 	.word	0x0000f630
        /*0948*/ 	.word	0x00000007
        /*094c*/ 	.word	0x0002d840
        /*0950*/ 	.short	0x010a
        /*0952*/ 	.byte	0x3f
	.zero		1


	//   ....[72]....
        /*0954*/ 	.word	0x0000fbd0
        /*0958*/ 	.word	0x00000007
        /*095c*/ 	.word	0x0002d860
        /*0960*/ 	.short	0x010a
        /*0962*/ 	.byte	0x3f
	.zero		1


	//   ....[73]....
        /*0964*/ 	.word	0x00010170
        /*0968*/ 	.word	0x00000000
        /*096c*/ 	.word	0x0002d860
        /*0970*/ 	.short	0x010a
        /*0972*/ 	.byte	0x3f
	.zero		1


	//   ....[74]....
        /*0974*/ 	.word	0x000107b0
        /*0978*/ 	.word	0x00000007
        /*097c*/ 	.word	0x0002d820
        /*0980*/ 	.short	0x010a
        /*0982*/ 	.byte	0x3f
	.zero		1


	//   ....[75]....
        /*0984*/ 	.word	0x00010950
        /*0988*/ 	.word	0x00000005
        /*098c*/ 	.word	0x0002d840
        /*0990*/ 	.short	0x010a
        /*0992*/ 	.byte	0x3f
	.zero		1


	//   ....[76]....
        /*0994*/ 	.word	0x000109a0
        /*0998*/ 	.word	0x00000003
        /*099c*/ 	.word	0x0002d840
        /*09a0*/ 	.short	0x010a
        /*09a2*/ 	.byte	0x3f
	.zero		1


	//   ....[77]....
        /*09a4*/ 	.word	0x000109f0
        /*09a8*/ 	.word	0x00000005
        /*09ac*/ 	.word	0x0002d860
        /*09b0*/ 	.short	0x010a
        /*09b2*/ 	.byte	0x3f
	.zero		1


	//----- nvinfo : EIATTR_NUM_MBARRIERS
	.align		4
.L_1289:
        /*09b4*/ 	.byte	0x03, 0x38
        /*09b6*/ 	.short	0x0016


	//----- nvinfo : EIATTR_EXIT_INSTR_OFFSETS
	.align		4
        /*09b8*/ 	.byte	0x04, 0x1c
        /*09ba*/ 	.short	(.L_1291 - .L_1290)


	//   ....[0]....
.L_1290:
        /*09bc*/ 	.word	0x0000e4b0


	//----- nvinfo : EIATTR_MAX_THREADS
	.align		4
.L_1291:
        /*09c0*/ 	.byte	0x04, 0x05
        /*09c2*/ 	.short	(.L_1293 - .L_1292)
.L_1292:
        /*09c4*/ 	.word	0x00000200
        /*09c8*/ 	.word	0x00000001
        /*09cc*/ 	.word	0x00000001


	//----- nvinfo : EIATTR_CRS_STACK_SIZE
	.align		4
.L_1293:
        /*09d0*/ 	.byte	0x04, 0x1e
        /*09d2*/ 	.short	(.L_1295 - .L_1294)
.L_1294:
        /*09d4*/ 	.word	0x00000000


	//----- nvinfo : EIATTR_CBANK_PARAM_SIZE
	.align		4
.L_1295:
        /*09d8*/ 	.byte	0x03, 0x19
        /*09da*/ 	.short	0x0a70


	//----- nvinfo : EIATTR_PARAM_CBANK
	.align		4
        /*09dc*/ 	.byte	0x04, 0x0a
        /*09de*/ 	.short	(.L_1297 - .L_1296)
	.align		4
.L_1296:
        /*09e0*/ 	.word	index@(.nv.constant0._ZN7cutlass13device_kernelIN5flash11enable_sm90INS1_16FlashAttnFwdSm90INS1_25CollectiveMainloopFwdSm90ILi2EN4cute5tupleIJNS5_1CILi1EEES8_S8_EEENS6_IJNS7_ILi192EEENS7_ILi128EEENS7_ILi96EEEEEELi96ENS_6half_tEfNS_4arch4Sm90ELb1ELb0ELb0ELb0ELb1ELb0ELb0ELb0ELb1ELb1ELb1ELb0EEENS1_21CollectiveEpilogueFwdINS6_IJSA_SC_SB_EEES9_SE_SG_Li384ELb0ELb1ELb1ELb0EEENS1_19SingleTileSchedulerILb0ELb1ELb1ELi192EEEEEEEEEvNT_6ParamsE)
        /*09e4*/ 	.short	0x0210
        /*09e6*/ 	.short	0x0a70


	//----- nvinfo : EIATTR_SW_WAR
	.align		4
.L_1297:
        /*09e8*/ 	.byte	0x04, 0x36
        /*09ea*/ 	.short	(.L_1299 - .L_1298)
.L_1298:
        /*09ec*/ 	.word	0x00000008
.L_1299:


//--------------------- .nv.info._ZN7cutlass13device_kernelIN5flash11enable_sm90INS1_16FlashAttnFwdSm90INS1_25CollectiveMainloopFwdSm90ILi2EN4cute5tupleIJNS5_1CILi1EEES8_S8_EEENS6_IJNS7_ILi192EEENS7_ILi128EEENS7_ILi96EEEEEELi96ENS_6half_tEfNS_4arch4Sm90ELb1ELb0ELb0ELb1ELb1ELb0ELb0ELb0ELb1ELb1ELb1ELb0EEENS1_21CollectiveEpilogueFwdINS6_IJSA_SC_SB_EEES9_SE_SG_Li384ELb1ELb1ELb1ELb0EEENS1_36VarlenDynamicPersistentTileSchedulerILi192ELi128ELi384ELi128ELb1ELb1ELb1ELb1ELb1ELb1EEEEEEEEEvNT_6ParamsE --------------------------
	.section	.nv.info._ZN7cutlass13device_kernelIN5flash11enable_sm90INS1_16FlashAttnFwdSm90INS1_25CollectiveMainloopFwdSm90ILi2EN4cute5tupleIJNS5_1CILi1EEES8_S8_EEENS6_IJNS7_ILi192EEENS7_ILi128EEENS7_ILi96EEEEEELi96ENS_6half_tEfNS_4arch4Sm90ELb1ELb0ELb0ELb1ELb1ELb0ELb0ELb0ELb1ELb1ELb1ELb0EEENS1_21CollectiveEpilogueFwdINS6_IJSA_SC_SB_EEES9_SE_SG_Li384ELb1ELb1ELb1ELb0EEENS1_36VarlenDynamicPersistentTileSchedulerILi192ELi128ELi384ELi128ELb1ELb1ELb1ELb1ELb1ELb1EEEEEEEEEvNT_6ParamsE,"",@"SHT_CUDA_INFO"
	.sectionflags	@""
	.align	4


	//----- nvinfo : EIATTR_CUDA_API_VERSION
	.align		4
        /*0000*/ 	.byte	0x04, 0x37
        /*0002*/ 	.short	(.L_1301 - .L_1300)
.L_1300:
        /*0004*/ 	.word	0x00000082


	//----- nvinfo : EIATTR_KPARAM_INFO
	.align		4
.L_1301:
        /*0008*/ 	.byte	0x04, 0x17
        /*000a*/ 	.short	(.L_1303 - .L_1302)
.L_1302:
        /*000c*/ 	.word	0x00000000
        /*0010*/ 	.short	0x0000
        /*0012*/ 	.short	0x0070
        /*0014*/ 	.byte	0x00, 0xf0, 0x01, 0x2a


	//----- nvinfo : EIATTR_SPARSE_MMA_MASK
	.align		4
.L_1303:
        /*0018*/ 	.byte	0x03, 0x50
        /*001a*/ 	.short	0x0000


	//----- nvinfo : EIATTR_MAXREG_COUNT
	.align		4
        /*001c*/ 	.byte	0x03, 0x1b
        /*001e*/ 	.short	0x0080


	//----- nvinfo : EIATTR_NUM_BARRIERS
	.align		4
        /*0020*/ 	.byte	0x02, 0x4c
        /*0022*/ 	.byte	0x10
	.zero		1


	//----- nvinfo : EIATTR_EXTERNS
	.align		4
        /*0024*/ 	.byte	0x04, 0x0f
        /*0026*/ 	.short	(.L_1305 - .L_1304)


	//   ....[0]....
	.align		4
.L_1304:
        /*0028*/ 	.word	index@(__assertfail)


	//----- nvinfo : EIATTR_ANNOTATIONS
	.align		4
.L_1305:
        /*002c*/ 	.byte	0x04, 0x55
        /*002e*/ 	.short	(.L_1307 - .L_1306)


	//   ....[0]....
.L_1306:
        /* <DEDUP_REMOVED lines=37> */


	//----- nvinfo : EIATTR_MERCURY_ISA_VERSION
	.align		4
.L_1307:
        /*0268*/ 	.byte	0x03, 0x5f
        /*026a*/ 	.short	0x0101


	//----- nvinfo : EIATTR_UNUSED_LOAD_BYTE_OFFSET
	.align		4
        /*026c*/ 	.byte	0x04, 0x44
        /*026e*/ 	.short	(.L_1309 - .L_1308)


	//   ....[0]....
.L_1308:
        /*0270*/ 	.word	0x00000970
        /*0274*/ 	.word	0x0000fff0


	//   ....[1]....
        /*0278*/ 	.word	0x000094d0
        /*027c*/ 	.word	0x0000fff0


	//----- nvinfo : EIATTR_INT_WARP_WIDE_INSTR_OFFSETS
	.align		4
.L_1309:
        /*0280*/ 	.byte	0x04, 0x31
        /*0282*/ 	.short	(.L_1311 - .L_1310)


	//   ....[0]....
.L_1310:
        /*0284*/ 	.word	0x000000c0


	//   ....[1]....
        /*0288*/ 	.word	0x000000d0


	//   ....[2]....
        /*028c*/ 	.word	0x00000170


	//   ....[3]....
        /*0290*/ 	.word	0x0000d740


	//   ....[4]....
        /*0294*/ 	.word	0x0000d7d0


	//   ....[5]....
        /*0298*/ 	.word	0x00010480


	//   ....[6]....
        /*029c*/ 	.word	0x00010510


	//----- nvinfo : EIATTR_COOP_GROUP_MASK_REGIDS
	.align		4
.L_1311:
        /*02a0*/ 	.byte	0x04, 0x29
        /*02a2*/ 	.short	(.L_1313 - .L_1312)


	//   ....[0]....
.L_1312:
        /*02a4*/ 	.word	0xffffffff


	//   ....[1]....
        /*02a8*/ 	.word	0xffffffff


	//   ....[2]....
        /*02ac*/ 	.word	0xffffffff


	//   ....[3]....
        /*02b0*/ 	.word	0xffffffff


	//   ....[4]....
        /*02b4*/ 	.word	0xffffffff


	//   ....[5]....
        /*02b8*/ 	.word	0xffffffff


	//   ....[6]....
        /*02bc*/ 	.word	0xffffffff


	//   ....[7]....
        /*02c0*/ 	.word	0xffffffff


	//   ....[8]....
        /*02c4*/ 	.word	0xffffffff


	//   ....[9]....
        /*02c8*/ 	.word	0xffffffff


	//   ....[10]....
        /*02cc*/ 	.word	0xffffffff


	//   ....[11]....
        /*02d0*/ 	.word	0xffffffff


	//   ....[12]....
        /*02d4*/ 	.word	0xffffffff


	//   ....[13]....
        /*02d8*/ 	.word	0xffffffff


	//   ....[14]....
        /*02dc*/ 	.word	0xffffffff


	//   ....[15]....
        /*02e0*/ 	.word	0xffffffff


	//   ....[16]....
        /*02e4*/ 	.word	0xffffffff


	//   ....[17]....
        /*02e8*/ 	.word	0xffffffff


	//   ....[18]....
        /*02ec*/ 	.word	0xffffffff


	//   ....[19]....
        /*02f0*/ 	.word	0xffffffff


	//   ....[20]....
        /*02f4*/ 	.word	0xffffffff


	//   ....[21]....
        /*02f8*/ 	.word	0xffffffff


	//   ....[22]....
        /*02fc*/ 	.word	0xffffffff


	//   ....[23]....
        /*0300*/ 	.word	0xffffffff


	//   ....[24]....
        /*0304*/ 	.word	0xffffffff


	//   ....[25]....
        /*0308*/ 	.word	0xffffffff


	//   ....[26]....
        /*030c*/ 	.word	0xffffffff


	//   ....[27]....
        /*0310*/ 	.word	0xffffffff


	//   ....[28]....
        /*0314*/ 	.word	0xffffffff


	//   ....[29]....
        /*0318*/ 	.word	0xffffffff


	//   ....[30]....
        /*031c*/ 	.word	0xffffffff


	//   ....[31]....
        /*0320*/ 	.word	0xffffffff


	//   ....[32]....
        /*0324*/ 	.word	0xffffffff


	//   ....[33]....
        /*0328*/ 	.word	0xffffffff


	//   ....[34]....
        /*032c*/ 	.word	0xffffffff


	//   ....[35]....
        /*0330*/ 	.word	0xffffffff


	//   ....[36]....
        /*0334*/ 	.word	0xffffffff


	//   ....[37]....
        /*0338*/ 	.word	0xffffffff


	//   ....[38]....
        /*033c*/ 	.word	0xffffffff


	//   ....[39]....
        /*0340*/ 	.word	0xffffffff


	//   ....[40]....
        /*0344*/ 	.word	0xffffffff


	//   ....[41]....
        /*0348*/ 	.word	0xffffffff


	//   ....[42]....
        /*034c*/ 	.word	0xffffffff


	//   ....[43]....
        /*0350*/ 	.word	0xffffffff


	//   ....[44]....
        /*0354*/ 	.word	0xffffffff


	//   ....[45]....
        /*0358*/ 	.word	0xffffffff


	//   ....[46]....
        /*035c*/ 	.word	0xffffffff


	//   ....[47]....
        /*0360*/ 	.word	0xffffffff


	//   ....[48]....
        /*0364*/ 	.word	0xffffffff


	//   ....[49]....
        /*0368*/ 	.word	0xffffffff


	//   ....[50]....
        /*036c*/ 	.word	0xffffffff


	//   ....[51]....
        /*0370*/ 	.word	0xffffffff


	//   ....[52]....
        /*0374*/ 	.word	0xffffffff


	//   ....[53]....
        /*0378*/ 	.word	0xffffffff


	//   ....[54]....
        /*037c*/ 	.word	0xffffffff


	//   ....[55]....
        /*0380*/ 	.word	0xffffffff


	//   ....[56]....
        /*0384*/ 	.word	0xffffffff


	//   ....[57]....
        /*0388*/ 	.word	0xffffffff


	//   ....[58]....
        /*038c*/ 	.word	0xffffffff


	//   ....[59]....
        /*0390*/ 	.word	0xffffffff


	//   ....[60]....
        /*0394*/ 	.word	0xffffffff


	//   ....[61]....
        /*0398*/ 	.word	0xffffffff


	//   ....[62]....
        /*039c*/ 	.word	0xffffffff


	//   ....[63]....
        /*03a0*/ 	.word	0xffffffff


	//   ....[64]....
        /*03a4*/ 	.word	0xffffffff


	//   ....[65]....
        /*03a8*/ 	.word	0xffffffff


	//   ....[66]....
        /*03ac*/ 	.word	0xffffffff


	//   ....[67]....
        /*03b0*/ 	.word	0xffffffff


	//   ....[68]....
        /*03b4*/ 	.word	0xffffffff


	//   ....[69]....
        /*03b8*/ 	.word	0xffffffff


	//   ....[70]....
        /*03bc*/ 	.word	0xffffffff


	//   ....[71]....
        /*03c0*/ 	.word	0xffffffff


	//   ....[72]....
        /*03c4*/ 	.word	0xffffffff


	//   ....[73]....
        /*03c8*/ 	.word	0xffffffff


	//   ....[74]....
        /*03cc*/ 	.word	0xffffffff


	//   ....[75]....
        /*03d0*/ 	.word	0xffffffff


	//   ....[76]....
        /*03d4*/ 	.word	0xffffffff


	//   ....[77]....
        /*03d8*/ 	.word	0xffffffff


	//   ....[78]....
        /*03dc*/ 	.word	0xffffffff


	//   ....[79]....
        /*03e0*/ 	.word	0xffffffff


	//   ....[80]....
        /*03e4*/ 	.word	0xffffffff


	//   ....[81]....
        /*03e8*/ 	.word	0xffffffff


	//   ....[82]....
        /*03ec*/ 	.word	0xffffffff


	//   ....[83]....
        /*03f0*/ 	.word	0xffffffff


	//   ....[84]....
        /*03f4*/ 	.word	0xffffffff


	//   ....[85]....
        /*03f8*/ 	.word	0xffffffff


	//   ....[86]....
        /*03fc*/ 	.word	0xffffffff


	//   ....[87]....
        /*0400*/ 	.word	0xffffffff


	//   ....[88]....
        /*0404*/ 	.word	0xffffffff


	//   ....[89]....
        /*0408*/ 	.word	0xffffffff


	//   ....[90]....
        /*040c*/ 	.word	0xffffffff


	//   ....[91]....
        /*0410*/ 	.word	0xffffffff


	//   ....[92]....
        /*0414*/ 	.word	0xffffffff


	//   ....[93]....
        /*0418*/ 	.word	0xffffffff


	//   ....[94]....
        /*041c*/ 	.word	0xffffffff


	//   ....[95]....
        /*0420*/ 	.word	0xffffffff


	//   ....[96]....
        /*0424*/ 	.word	0xffffffff


	//   ....[97]....
        /*0428*/ 	.word	0xffffffff


	//   ....[98]....
        /*042c*/ 	.word	0xffffffff


	//   ....[99]....
        /*0430*/ 	.word	0xffffffff


	//   ....[100]....
        /*0434*/ 	.word	0xffffffff


	//   ....[101]....
        /*0438*/ 	.word	0xffffffff


	//   ....[102]....
        /*043c*/ 	.word	0xffffffff


	//   ....[103]....
        /*0440*/ 	.word	0xffffffff


	//   ....[104]....
        /*0444*/ 	.word	0xffffffff


	//   ....[105]....
        /*0448*/ 	.word	0xffffffff


	//   ....[106]....
        /*044c*/ 	.word	0xffffffff


	//   ....[107]....
        /*0450*/ 	.word	0xffffffff


	//   ....[108]....
        /*0454*/ 	.word	0xffffffff


	//   ....[109]....
        /*0458*/ 	.word	0xffffffff


	//   ....[110]....
        /*045c*/ 	.word	0xffffffff


	//   ....[111]....
        /*0460*/ 	.word	0xffffffff


	//   ....[112]....
        /*0464*/ 	.word	0xffffffff


	//   ....[113]....
        /*0468*/ 	.word	0xffffffff


	//   ....[114]....
        /*046c*/ 	.word	0xffffffff


	//   ....[115]....
        /*0470*/ 	.word	0xffffffff


	//   ....[116]....
        /*0474*/ 	.word	0xffffffff


	//   ....[117]....
        /*0478*/ 	.word	0xffffffff


	//   ....[118]....
        /*047c*/ 	.word	0xffffffff


	//   ....[119]....
        /*0480*/ 	.word	0xffffffff


	//   ....[120]....
        /*0484*/ 	.word	0xffffffff


	//   ....[121]....
        /*0488*/ 	.word	0xffffffff


	//   ....[122]....
        /*048c*/ 	.word	0xffffffff


	//   ....[123]....
        /*0490*/ 	.word	0xffffffff


	//   ....[124]....
        /*0494*/ 	.word	0xffffffff


	//   ....[125]....
        /*0498*/ 	.word	0xffffffff


	//   ....[126]....
        /*049c*/ 	.word	0x0500000f


	//   ....[127]....
        /*04a0*/ 	.word	0x0500000f


	//   ....[128]....
        /*04a4*/ 	.word	0x0500000f


	//   ....[129]....
        /*04a8*/ 	.word	0x0500000f


	//   ....[130]....
        /*04ac*/ 	.word	0x0500000f


	//   ....[131]....
        /*04b0*/ 	.word	0x0500000f


	//   ....[132]....
        /*04b4*/ 	.word	0x0500000f


	//   ....[133]....
        /*04b8*/ 	.word	0x0500000f


	//   ....[134]....
        /*04bc*/ 	.word	0x0500000f


	//   ....[135]....
        /*04c0*/ 	.word	0x0500000f


	//   ....[136]....
        /*04c4*/ 	.word	0x0500000f


	//   ....[137]....
        /*04c8*/ 	.word	0x0500000f


	//   ....[138]....
        /*04cc*/ 	.word	0x0500000f


	//   ....[139]....
        /*04d0*/ 	.word	0x0500000f


	//   ....[140]....
        /*04d4*/ 	.word	0x0500000f


	//   ....[141]....
        /*04d8*/ 	.word	0x0500000f


	//   ....[142]....
        /*04dc*/ 	.word	0x0500000f


	//   ....[143]....
        /*04e0*/ 	.word	0x0500000f


	//   ....[144]....
        /*04e4*/ 	.word	0x0500000f


	//   ....[145]....
        /*04e8*/ 	.word	0x0500000f


	//   ....[146]....
        /*04ec*/ 	.word	0x0500000f


	//   ....[147]....
        /*04f0*/ 	.word	0x0500000f


	//   ....[148]....
        /*04f4*/ 	.word	0x0500000f


	//   ....[149]....
        /*04f8*/ 	.word	0x0500000f


	//   ....[150]....
        /*04fc*/ 	.word	0x0500000f


	//   ....[151]....
        /*0500*/ 	.word	0x0500000f


	//   ....[152]....
        /*0504*/ 	.word	0x0500000f


	//   ....[153]....
        /*0508*/ 	.word	0x0500000f


	//   ....[154]....
        /*050c*/ 	.word	0x0500000f


	//   ....[155]....
        /*0510*/ 	.word	0x0500000f


	//   ....[156]....
        /*0514*/ 	.word	0x0500000f


	//   ....[157]....
        /*0518*/ 	.word	0x0500000f


	//   ....[158]....
        /*051c*/ 	.word	0x0500000f


	//   ....[159]....
        /*0520*/ 	.word	0x0500000f


	//   ....[160]....
        /*0524*/ 	.word	0x0500000f


	//   ....[161]....
        /*0528*/ 	.word	0x0500000f


	//   ....[162]....
        /*052c*/ 	.word	0x0500000f


	//   ....[163]....
        /*0530*/ 	.word	0x0500000f


	//   ....[164]....
        /*0534*/ 	.word	0x0500000f


	//   ....[165]....
        /*0538*/ 	.word	0x0500000f


	//   ....[166]....
        /*053c*/ 	.word	0x0500000f


	//   ....[167]....
        /*0540*/ 	.word	0x0500000f


	//   ....[168]....
        /*0544*/ 	.word	0x0500000f


	//   ....[169]....
        /*0548*/ 	.word	0x0500000f


	//   ....[170]....
        /*054c*/ 	.word	0x0500000f


	//   ....[171]....
        /*0550*/ 	.word	0x0500000f


	//   ....[172]....
        /*0554*/ 	.word	0x0500000f


	//   ....[173]....
        /*0558*/ 	.word	0x0500000f


	//   ....[174]....
        /*055c*/ 	.word	0x0500000f


	//   ....[175]....
        /*0560*/ 	.word	0x0500000f


	//   ....[176]....
        /*0564*/ 	.word	0x0500000f


	//   ....[177]....
        /*0568*/ 	.word	0x0500000f


	//   ....[178]....
        /*056c*/ 	.word	0x0500000f


	//   ....[179]....
        /*0570*/ 	.word	0x0500000f


	//   ....[180]....
        /*0574*/ 	.word	0x0500000f


	//   ....[181]....
        /*0578*/ 	.word	0x0500000f


	//   ....[182]....
        /*057c*/ 	.word	0x0500000f


	//   ....[183]....
        /*0580*/ 	.word	0x0500000f


	//   ....[184]....
        /*0584*/ 	.word	0x0500000f


	//   ....[185]....
        /*0588*/ 	.word	0x0500000f


	//   ....[186]....
        /*058c*/ 	.word	0x0500000f


	//   ....[187]....
        /*0590*/ 	.word	0x0500000f


	//   ....[188]....
        /*0594*/ 	.word	0x0500000f


	//   ....[189]....
        /*0598*/ 	.word	0x0500000f


	//----- nvinfo : EIATTR_COOP_GROUP_INSTR_OFFSETS
	.align		4
.L_1313:
        /*059c*/ 	.byte	0x04, 0x28
        /*059e*/ 	.short	(.L_1315 - .L_1314)


	//   ....[0]....
.L_1314:
        /*05a0*/ 	.word	0x00000080


	//   ....[1]....
        /*05a4*/ 	.word	0x000000b0


	//   ....[2]....
        /*05a8*/ 	.word	0x000002d0


	//   ....[3]....
        /*05ac*/ 	.word	0x00000430


	//   ....[4]....
        /*05b0*/ 	.word	0x00000550


	//   ....[5]....
        /*05b4*/ 	.word	0x000006b0


	//   ....[6]....
        /*05b8*/ 	.word	0x00001990


	//   ....[7]....
        /*05bc*/ 	.word	0x00002040


	//   ....[8]....
        /*05c0*/ 	.word	0x00002060


	//   ....[9]....
        /*05c4*/ 	.word	0x000026e0


	//   ....[10]....
        /*05c8*/ 	.word	0x000027e0


	//   ....[11]....
        /*05cc*/ 	.word	0x000030a0


	//   ....[12]....
        /*05d0*/ 	.word	0x00003120


	//   ....[13]....
        /*05d4*/ 	.word	0x00003e80


	//   ....[14]....
        /*05d8*/ 	.word	0x00004880


	//   ....[15]....
        /*05dc*/ 	.word	0x000048a0


	//   ....[16]....
        /*05e0*/ 	.word	0x000050b0


	//   ....[17]....
        /*05e4*/ 	.word	0x000051b0


	//   ....[18]....
        /*05e8*/ 	.word	0x00005930


	//   ....[19]....
        /*05ec*/ 	.word	0x00005980


	//   ....[20]....
        /*05f0*/ 	.word	0x00006960


	//   ....[21]....
        /*05f4*/ 	.word	0x000074c0


	//   ....[22]....
        /*05f8*/ 	.word	0x000074f0


	//   ....[23]....
        /*05fc*/ 	.word	0x00007710


	//   ....[24]....
        /*0600*/ 	.word	0x00007730


	//   ....[25]....
        /*0604*/ 	.word	0x00008a70


	//   ....[26]....
        /*0608*/ 	.word	0x00008b70


	//   ....[27]....
        /*060c*/ 	.word	0x00008bd0


	//   ....[28]....
        /*0610*/ 	.word	0x00008c90


	//   ....[29]....
        /*0614*/ 	.word	0x00008cc0


	//   ....[30]....
        /*0618*/ 	.word	0x00009e30


	//   ....[31]....
        /*061c*/ 	.word	0x00009e40


	//   ....[32]....
        /*0620*/ 	.word	0x00009e50


	//   ....[33]....
        /*0624*/ 	.word	0x00009e90


	//   ....[34]....
        /*0628*/ 	.word	0x0000a550


	//   ....[35]....
        /*062c*/ 	.word	0x0000a580


	//   ....[36]....
        /*0630*/ 	.word	0x0000a6a0


	//   ....[37]....
        /*0634*/ 	.word	0x0000a6c0


	//   ....[38]....
        /*0638*/ 	.word	0x0000ab90


	//   ....[39]....
        /*063c*/ 	.word	0x0000abb0


	//   ....[40]....
        /*0640*/ 	.word	0x0000aee0


	//   ....[41]....
        /*0644*/ 	.word	0x0000aef0


	//   ....[42]....
        /*0648*/ 	.word	0x0000ba90


	//   ....[43]....
        /*064c*/ 	.word	0x0000baa0


	//   ....[44]....
        /*0650*/ 	.word	0x0000bba0


	//   ....[45]....
        /*0654*/ 	.word	0x0000bbc0


	//   ....[46]....
        /*0658*/ 	.word	0x0000bd40


	//   ....[47]....
        /*065c*/ 	.word	0x0000bf40


	//   ....[48]....
        /*0660*/ 	.word	0x0000bf70


	//   ....[49]....
        /*0664*/ 	.word	0x0000bfa0


	//   ....[50]....
        /*0668*/ 	.word	0x0000bfd0


	//   ....[51]....
        /*066c*/ 	.word	0x0000c000


	//   ....[52]....
        /*0670*/ 	.word	0x0000c030


	//   ....[53]....
        /*0674*/ 	.word	0x0000c1a0


	//   ....[54]....
        /*0678*/ 	.word	0x0000c1d0


	//   ....[55]....
        /*067c*/ 	.word	0x0000c200


	//   ....[56]....
        /*0680*/ 	.word	0x0000c230


	//   ....[57]....
        /*0684*/ 	.word	0x0000c260


	//   ....[58]....
        /*0688*/ 	.word	0x0000c290


	//   ....[59]....
        /*068c*/ 	.word	0x0000c320


	//   ....[60]....
        /*0690*/ 	.word	0x0000c350


	//   ....[61]....
        /*0694*/ 	.word	0x0000c360


	//   ....[62]....
        /*0698*/ 	.word	0x0000c3a0


	//   ....[63]....
        /*069c*/ 	.word	0x0000e3a0


	//   ....[64]....
        /*06a0*/ 	.word	0x0000e3c0


	//   ....[65]....
        /*06a4*/ 	.word	0x0000e470


	//   ....[66]....
        /*06a8*/ 	.word	0x0000e490


	//   ....[67]....
        /*06ac*/ 	.word	0x0000e530


	//   ....[68]....
        /*06b0*/ 	.word	0x0000e550


	//   ....[69]....
        /*06b4*/ 	.word	0x0000e560


	//   ....[70]....
        /*06b8*/ 	.word	0x0000e570


	//   ....[71]....
        /*06bc*/ 	.word	0x0000ef00


	//   ....[72]....
        /*06c0*/ 	.word	0x0000ef20


	//   ....[73]....
        /*06c4*/ 	.word	0x0000ef80


	//   ....[74]....
        /*06c8*/ 	.word	0x0000efc0


	//   ....[75]....
        /*06cc*/ 	.word	0x0000f020


	//   ....[76]....
        /*06d0*/ 	.word	0x0000f060


	//   ....[77]....
        /*06d4*/ 	.word	0x0000f070


	//   ....[78]....
        /*06d8*/ 	.word	0x0000f090


	//   ....[79]....
        /*06dc*/ 	.word	0x0000f160


	//   ....[80]....
        /*06e0*/ 	.word	0x0000f1a0


	//   ....[81]....
        /*06e4*/ 	.word	0x0000f1b0


	//   ....[82]....
        /*06e8*/ 	.word	0x0000f1d0


	//   ....[83]....
        /*06ec*/ 	.word	0x0000fa60


	//   ....[84]....
        /*06f0*/ 	.word	0x0000fa70


	//   ....[85]....
        /*06f4*/ 	.word	0x0000fa90


	//   ....[86]....
        /*06f8*/ 	.word	0x0000fb10


	//   ....[87]....
        /*06fc*/ 	.word	0x0000fb20


	//   ....[88]....
        /*0700*/ 	.word	0x0000fb80


	//   ....[89]....
        /*0704*/ 	.word	0x0000fbb0


	//   ....[90]....
        /*0708*/ 	.word	0x0000fbf0


	//   ....[91]....
        /*070c*/ 	.word	0x0000fee0


	//   ....[92]....
        /*0710*/ 	.word	0x0000ff00


	//   ....[93]....
        /*0714*/ 	.word	0x0000ffa0


	//   ....[94]....
        /*0718*/ 	.word	0x0000ffb0


	//   ....[95]....
        /*071c*/ 	.word	0x00010040


	//   ....[96]....
        /*0720*/ 	.word	0x00010050


	//   ....[97]....
        /*0724*/ 	.word	0x00010060


	//   ....[98]....
        /*0728*/ 	.word	0x000100f0


	//   ....[99]....
        /*072c*/ 	.word	0x00010700


	//   ....[100]....
        /*0730*/ 	.word	0x00010710


	//   ....[101]....
        /*0734*/ 	.word	0x000107a0


	//   ....[102]....
        /*0738*/ 	.word	0x00010840


	//   ....[103]....
        /*073c*/ 	.word	0x00010860


	//   ....[104]....
        /*0740*/ 	.word	0x000108e0


	//   ....[105]....
        /*0744*/ 	.word	0x00010900


	//   ....[106]....
        /*0748*/ 	.word	0x00010910


	//   ....[107]....
        /*074c*/ 	.word	0x00010d40


	//   ....[108]....
        /*0750*/ 	.word	0x00010d70


	//   ....[109]....
        /*0754*/ 	.word	0x00010dd0


	//   ....[110]....
        /*0758*/ 	.word	0x00010e00


	//   ....[111]....
        /*075c*/ 	.word	0x00010e30


	//   ....[112]....
        /*0760*/ 	.word	0x00010e60


	//   ....[113]....
        /*0764*/ 	.word	0x00010e90


	//   ....[114]....
        /*0768*/ 	.word	0x00010ec0


	//   ....[115]....
        /*076c*/ 	.word	0x00011060


	//   ....[116]....
        /*0770*/ 	.word	0x00011090


	//   ....[117]....
        /*0774*/ 	.word	0x000110c0


	//   ....[118]....
        /*0778*/ 	.word	0x000110f0


	//   ....[119]....
        /*077c*/ 	.word	0x00011120


	//   ....[120]....
        /*0780*/ 	.word	0x00011150


	//   ....[121]....
        /*0784*/ 	.word	0x00011210


	//   ....[122]....
        /*0788*/ 	.word	0x00011230


	//   ....[123]....
        /*078c*/ 	.word	0x00011250


	//   ....[124]....
        /*0790*/ 	.word	0x000112b0


	//   ....[125]....
        /*0794*/ 	.word	0x00011ce0


	//   ....[126]....
        /*0798*/ 	.word	0x00012280


	//   ....[127]....
        /*079c*/ 	.word	0x00012370


	//   ....[128]....
        /*07a0*/ 	.word	0x00012410


	//   ....[129]....
        /*07a4*/ 	.word	0x00012470


	//   ....[130]....
        /*07a8*/ 	.word	0x00012580


	//   ....[131]....
        /*07ac*/ 	.word	0x000125f0


	//   ....[132]....
        /*07b0*/ 	.word	0x00012700


	//   ....[133]....
        /*07b4*/ 	.word	0x00012770


	//   ....[134]....
        /*07b8*/ 	.word	0x00012810


	//   ....[135]....
        /*07bc*/ 	.word	0x00012940


	//   ....[136]....
        /*07c0*/ 	.word	0x00012990


	//   ....[137]....
        /*07c4*/ 	.word	0x00012a00


	//   ....[138]....
        /*07c8*/ 	.word	0x00012af0


	//   ....[139]....
        /*07cc*/ 	.word	0x00012b70


	//   ....[140]....
        /*07d0*/ 	.word	0x00012c50


	//   ....[141]....
        /*07d4*/ 	.word	0x00012cd0


	//   ....[142]....
        /*07d8*/ 	.word	0x00012d30


	//   ....[143]....
        /*07dc*/ 	.word	0x00012e30


	//   ....[144]....
        /*07e0*/ 	.word	0x00012f30


	//   ....[145]....
        /*07e4*/ 	.word	0x00012f90


	//   ....[146]....
        /*07e8*/ 	.word	0x00013070


	//   ....[147]....
        /*07ec*/ 	.word	0x000131b0


	//   ....[148]....
        /*07f0*/ 	.word	0x00013290


	//   ....[149]....
        /*07f4*/ 	.word	0x00013310


	//   ....[150]....
        /*07f8*/ 	.word	0x000133f0


	//   ....[151]....
        /*07fc*/ 	.word	0x00013450


	//   ....[152]....
        /*0800*/ 	.word	0x00013520


	//   ....[153]....
        /*0804*/ 	.word	0x00013580


	//   ....[154]....
        /*0808*/ 	.word	0x00013660


	//   ....[155]....
        /*080c*/ 	.word	0x00013750


	//   ....[156]....
        /*0810*/ 	.word	0x000137f0


	//   ....[157]....
        /*0814*/ 	.word	0x00013850


	//   ....[158]....
        /*0818*/ 	.word	0x00013950


	//   ....[159]....
        /*081c*/ 	.word	0x000139b0


	//   ....[160]....
        /*0820*/ 	.word	0x00013ab0


	//   ....[161]....
        /*0824*/ 	.word	0x00013b10


	//   ....[162]....
        /*0828*/ 	.word	0x00013be0


	//   ....[163]....
        /*082c*/ 	.word	0x00013d30


	//   ....[164]....
        /*0830*/ 	.word	0x00013de0


	//   ....[165]....
        /*0834*/ 	.word	0x00013ef0


	//   ....[166]....
        /*0838*/ 	.word	0x00013fd0


	//   ....[167]....
        /*083c*/ 	.word	0x00014030


	//   ....[168]....
        /*0840*/ 	.word	0x00014120


	//   ....[169]....
        /*0844*/ 	.word	0x00014180


	//   ....[170]....
        /*0848*/ 	.word	0x00014260


	//   ....[171]....
        /*084c*/ 	.word	0x000142f0


	//   ....[172]....
        /*0850*/ 	.word	0x00014390


	//   ....[173]....
        /*0854*/ 	.word	0x00014500


	//   ....[174]....
        /*0858*/ 	.word	0x00014570


	//   ....[175]....
        /*085c*/ 	.word	0x000145e0


	//   ....[176]....
        /*0860*/ 	.word	0x00014650


	//   ....[177]....
        /*0864*/ 	.word	0x000146c0


	//   ....[178]....
        /*0868*/ 	.word	0x00014740


	//   ....[179]....
        /*086c*/ 	.word	0x000147c0


	//   ....[180]....
        /*0870*/ 	.word	0x00014850


	//   ....[181]....
        /*0874*/ 	.word	0x000148c0


	//   ....[182]....
        /*0878*/ 	.word	0x00014930


	//   ....[183]....
        /*087c*/ 	.word	0x000149a0


	//   ....[184]....
        /*0880*/ 	.word	0x00014a20


	//   ....[185]....
        /*0884*/ 	.word	0x00014a90


	//   ....[186]....
        /*0888*/ 	.word	0x00014b40


	//   ....[187]....
        /*088c*/ 	.word	0x00014b90


	//   ....[188]....
        /*0890*/ 	.word	0x00014c20


	//   ....[189]....
        /*0894*/ 	.word	0x00014d50


	//----- nvinfo : EIATTR_REG_RECONFIG
	.align		4
.L_1315:
        /*0898*/ 	.byte	0x01, 0x54
	.zero		2


	//----- nvinfo : EIATTR_SYSCALL_OFFSETS
	.align		4
        /*089c*/ 	.byte	0x04, 0x46
        /*089e*/ 	.short	(.L_1317 - .L_1316)


	//   ....[0]....
.L_1316:
        /*08a0*/ 	.word	0x00001b50


	//   ....[1]....
        /*08a4*/ 	.word	0x0000d930


	//   ....[2]....
        /*08a8*/ 	.word	0x0000da80


	//   ....[3]....
        /*08ac*/ 	.word	0x0000db70


	//   ....[4]....
        /*08b0*/ 	.word	0x0000e9b0


	//----- nvinfo : EIATTR_MBARRIER_INSTR_OFFSETS
	.align		4
.L_1317:
        /*08b4*/ 	.byte	0x04, 0x39
        /*08b6*/ 	.short	(.L_1319 - .L_1318)


	//   ....[0]....
.L_1318:
        /*08b8*/ 	.word	0x00000180
        /*08bc*/ 	.word	0x000000ff
        /*08c0*/ 	.word	0x0002d800
        /*08c4*/ 	.short	0x0100
        /*08c6*/ 	.byte	0x08
	.zero		1


	//   ....[1]....
        /*08c8*/ 	.word	0x00000190
        /*08cc*/ 	.word	0x000000ff
        /*08d0*/ 	.word	0x0002d820
        /*08d4*/ 	.short	0x0100
        /*08d6*/ 	.byte	0x08
	.zero		1


	//   ....[2]....
        /*08d8*/ 	.word	0x00000280
        /*08dc*/ 	.word	0x000000ff
        /*08e0*/ 	.word	0x0002d830
        /*08e4*/ 	.short	0x0100
        /*08e6*/ 	.byte	0x08
	.zero		1


	//   ....[3]....
        /*08e8*/ 	.word	0x00000290
        /*08ec*/ 	.word	0x000000ff
        /*08f0*/ 	.word	0x0002d840
        /*08f4*/ 	.short	0x0100
        /*08f6*/ 	.byte	0x08
	.zero		1


	//   ....[4]....
        /*08f8*/ 	.word	0x000002a0
        /*08fc*/ 	.word	0x000000ff
        /*0900*/ 	.word	0x0002d838
        /*0904*/ 	.short	0x0100
        /*0906*/ 	.byte	0x08
	.zero		1


	//   ....[5]....
        /*0908*/ 	.word	0x000002b0
        /*090c*/ 	.word	0x000000ff
        /*0910*/ 	.word	0x0002d848
        /*0914*/ 	.short	0x0100
        /*0916*/ 	.byte	0x08
	.zero		1


	//   ....[6]....
        /*0918*/ 	.word	0x000003e0
        /*091c*/ 	.word	0x000000ff
        /*0920*/ 	.word	0x0002d850
        /*0924*/ 	.short	0x0100
        /*0926*/ 	.byte	0x08
	.zero		1


	//   ....[7]....
        /*0928*/ 	.word	0x000003f0
        /*092c*/ 	.word	0x000000ff
        /*0930*/ 	.word	0x0002d860
        /*0934*/ 	.short	0x0100
        /*0936*/ 	.byte	0x08
	.zero		1


	//   ....[8]....
        /*0938*/ 	.word	0x00000400
        /*093c*/ 	.word	0x000000ff
        /*0940*/ 	.word	0x0002d858
        /*0944*/ 	.short	0x0100
        /*0946*/ 	.byte	0x08
	.zero		1


	//   ....[9]....
        /*0948*/ 	.word	0x00000410
        /*094c*/ 	.word	0x000000ff
        /*0950*/ 	.word	0x0002d868
        /*0954*/ 	.short	0x0100
        /*0956*/ 	.byte	0x08
	.zero		1


	//   ....[10]....
        /*0958*/ 	.word	0x00000500
        /*095c*/ 	.word	0x000000ff
        /*0960*/ 	.word	0x0002d870
        /*0964*/ 	.short	0x0100
        /*0966*/ 	.byte	0x06
	.zero		1


	//   ....[11]....
        /*0968*/ 	.word	0x00000510
        /*096c*/ 	.word	0x000000ff
        /*0970*/ 	.word	0x0002d880
        /*0974*/ 	.short	0x0100
        /*0976*/ 	.byte	0x06
	.zero		1


	//   ....[12]....
        /*0978*/ 	.word	0x00000520
        /*097c*/ 	.word	0x000000ff
        /*0980*/ 	.word	0x0002d878
        /*0984*/ 	.short	0x0100
        /*0986*/ 	.byte	0x06
	.zero		1


	//   ....[13]....
        /*0988*/ 	.word	0x00000530
        /*098c*/ 	.word	0x000000ff
        /*0990*/ 	.word	0x0002d888
        /*0994*/ 	.short	0x0100
        /*0996*/ 	.byte	0x06
	.zero		1


	//   ....[14]....
        /*0998*/ 	.word	0x00000660
        /*099c*/ 	.word	0x000000ff
        /*09a0*/ 	.word	0x0002d890
        /*09a4*/ 	.short	0x0100
        /*09a6*/ 	.byte	0x08
	.zero		1


	//   ....[15]....
        /*09a8*/ 	.word	0x00000670
        /*09ac*/ 	.word	0x000000ff
        /*09b0*/ 	.word	0x0002d8a0
        /*09b4*/ 	.short	0x0100
        /*09b6*/ 	.byte	0x08
	.zero		1


	//   ....[16]....
        /*09b8*/ 	.word	0x00000680
        /*09bc*/ 	.word	0x000000ff
        /*09c0*/ 	.word	0x0002d898
        /*09c4*/ 	.short	0x0100
        /*09c6*/ 	.byte	0x08
	.zero		1


	//   ....[17]....
        /*09c8*/ 	.word	0x00000690
        /*09cc*/ 	.word	0x000000ff
        /*09d0*/ 	.word	0x0002d8a8
        /*09d4*/ 	.short	0x0100
        /*09d6*/ 	.byte	0x08
	.zero		1


	//   ....[18]....
        /*09d8*/ 	.word	0x000007c0
        /*09dc*/ 	.word	0x000000ff
        /*09e0*/ 	.word	0x0002d8b0
        /*09e4*/ 	.short	0x0100
        /*09e6*/ 	.byte	0x08
	.zero		1


	//   ....[19]....
        /*09e8*/ 	.word	0x000007d0
        /*09ec*/ 	.word	0x000000ff
        /*09f0*/ 	.word	0x0002d8c0
        /*09f4*/ 	.short	0x0100
        /*09f6*/ 	.byte	0x08
	.zero		1


	//   ....[20]....
        /*09f8*/ 	.word	0x000007e0
        /*09fc*/ 	.word	0x000000ff
        /*0a00*/ 	.word	0x0002d8b8
        /*0a04*/ 	.short	0x0100
        /*0a06*/ 	.byte	0x08
	.zero		1


	//   ....[21]....
        /*0a08*/ 	.word	0x000007f0
        /*0a0c*/ 	.word	0x000000ff
        /*0a10*/ 	.word	0x0002d8c8
        /*0a14*/ 	.short	0x0100
        /*0a16*/ 	.byte	0x08
	.zero		1


	//   ....[22]....
        /*0a18*/ 	.word	0x00001bc0
        /*0a1c*/ 	.word	0x000000ff
        /*0a20*/ 	.word	0x0002d800
        /*0a24*/ 	.short	0x010a
        /*0a26*/ 	.byte	0x28
	.zero		1


	//   ....[23]....
        /*0a28*/ 	.word	0x00001c30
        /*0a2c*/ 	.word	0x00000000
        /*0a30*/ 	.word	0x0002d830
        /*0a34*/ 	.short	0x010a
        /*0a36*/ 	.byte	0x3f
	.zero		1


	//   ....[24]....
        /*0a38*/ 	.word	0x00001c70
        /*0a3c*/ 	.word	0x00000000
        /*0a40*/ 	.word	0x0002d830
        /*0a44*/ 	.short	0x010a
        /*0a46*/ 	.byte	0x3f
	.zero		1


	//   ....[25]....
        /*0a48*/ 	.word	0x00002800
        /*0a4c*/ 	.word	0x000000ff
        /*0a50*/ 	.word	0x00000000
        /*0a54*/ 	.short	0x0101
        /*0a56*/ 	.byte	0x06
	.zero		1


	//   ....[26]....
        /*0a58*/ 	.word	0x00003fb0
        /*0a5c*/ 	.word	0x000000ff
        /*0a60*/ 	.word	0x0002d830
        /*0a64*/ 	.short	0x010a
        /*0a66*/ 	.byte	0x07
	.zero		1


	//   ....[27]....
        /*0a68*/ 	.word	0x00003ff0
        /*0a6c*/ 	.word	0x000000ff
        /*0a70*/ 	.word	0x0002d830
        /*0a74*/ 	.short	0x010a
        /*0a76*/ 	.byte	0x07
	.zero		1


	//   ....[28]....
        /*0a78*/ 	.word	0x000042d0
        /*0a7c*/ 	.word	0x000000ff
        /*0a80*/ 	.word	0x0002d850
        /*0a84*/ 	.short	0x010a
        /*0a86*/ 	.byte	0x07
	.zero		1


	//   ....[29]....
        /*0a88*/ 	.word	0x00004310
        /*0a8c*/ 	.word	0x000000ff
        /*0a90*/ 	.word	0x0002d850
        /*0a94*/ 	.short	0x010a
        /*0a96*/ 	.byte	0x07
	.zero		1


	//   ....[30]....
        /*0a98*/ 	.word	0x00004810
        /*0a9c*/ 	.word	0x000000ff
        /*0aa0*/ 	.word	0x00000000
        /*0aa4*/ 	.short	0x0101
        /*0aa6*/ 	.byte	0x07
	.zero		1


	//   ....[31]....
        /*0aa8*/ 	.word	0x00006400
        /*0aac*/ 	.word	0x000000ff
        /*0ab0*/ 	.word	0x00000000
        /*0ab4*/ 	.short	0x0101
        /*0ab6*/ 	.byte	0x06
	.zero		1


	//   ....[32]....
        /*0ab8*/ 	.word	0x00006aa0
        /*0abc*/ 	.word	0x000000ff
        /*0ac0*/ 	.word	0x0002d830
        /*0ac4*/ 	.short	0x010a
        /*0ac6*/ 	.byte	0x07
	.zero		1


	//   ....[33]....
        /*0ac8*/ 	.word	0x00006ae0
        /*0acc*/ 	.word	0x000000ff
        /*0ad0*/ 	.word	0x0002d830
        /*0ad4*/ 	.short	0x010a
        /*0ad6*/ 	.byte	0x07
	.zero		1


	//   ....[34]....
        /*0ad8*/ 	.word	0x00006dc0
        /*0adc*/ 	.word	0x000000ff
        /*0ae0*/ 	.word	0x0002d850
        /*0ae4*/ 	.short	0x010a
        /*0ae6*/ 	.byte	0x07
	.zero		1


	//   ....[35]....
        /*0ae8*/ 	.word	0x00006e00
        /*0aec*/ 	.word	0x000000ff
        /*0af0*/ 	.word	0x0002d850
        /*0af4*/ 	.short	0x010a
        /*0af6*/ 	.byte	0x07
	.zero		1


	//   ....[36]....
        /*0af8*/ 	.word	0x00007300
        /*0afc*/ 	.word	0x000000ff
        /*0b00*/ 	.word	0x00000000
        /*0b04*/ 	.short	0x0101
        /*0b06*/ 	.byte	0x07
	.zero		1


	//   ....[37]....
        /*0b08*/ 	.word	0x00008510
        /*0b0c*/ 	.word	0x000000ff
        /*0b10*/ 	.word	0x00000000
        /*0b14*/ 	.short	0x0101
        /*0b16*/ 	.byte	0x06
	.zero		1


	//   ....[38]....
        /*0b18*/ 	.word	0x00008ae0
        /*0b1c*/ 	.word	0x000000ff
        /*0b20*/ 	.word	0x0002d850
        /*0b24*/ 	.short	0x010a
        /*0b26*/ 	.byte	0x04
	.zero		1


	//   ....[39]....
        /*0b28*/ 	.word	0x00008b20
        /*0b2c*/ 	.word	0x000000ff
        /*0b30*/ 	.word	0x0002d850
        /*0b34*/ 	.short	0x010a
        /*0b36*/ 	.byte	0x04
	.zero		1


	//   ....[40]....
        /*0b38*/ 	.word	0x000091a0
        /*0b3c*/ 	.word	0x000000ff
        /*0b40*/ 	.word	0x00000000
        /*0b44*/ 	.short	0x0101
        /*0b46*/ 	.byte	0x04
	.zero		1


	//   ....[41]....
        /*0b48*/ 	.word	0x0000a570
        /*0b4c*/ 	.word	0x000000ff
        /*0b50*/ 	.word	0x00000000
        /*0b54*/ 	.short	0x0101
        /*0b56*/ 	.byte	0x04
	.zero		1


	//   ....[42]....
        /*0b58*/ 	.word	0x0000aad0
        /*0b5c*/ 	.word	0x000000ff
        /*0b60*/ 	.word	0x00000000
        /*0b64*/ 	.short	0x0101
        /*0b66*/ 	.byte	0x04
	.zero		1


	//   ....[43]....
        /*0b68*/ 	.word	0x0000e130
        /*0b6c*/ 	.word	0x00000002
        /*0b70*/ 	.word	0x0002d840
        /*0b74*/ 	.short	0x010a
        /*0b76*/ 	.byte	0x3f
	.zero		1


	//   ....[44]....
        /*0b78*/ 	.word	0x0000e6b0
        /*0b7c*/ 	.word	0x00000002
        /*0b80*/ 	.word	0x0002d830
        /*0b84*/ 	.short	0x0107
        /*0b86*/ 	.byte	0x3f
	.zero		1


	//   ....[45]....
        /*0b88*/ 	.word	0x0000e790
        /*0b8c*/ 	.word	0x00000002
        /*0b90*/ 	.word	0x0002d830
        /*0b94*/ 	.short	0x0101
        /*0b96*/ 	.byte	0x3f
	.zero		1


	//   ....[46]....
        /*0b98*/ 	.word	0x0000f310
        /*0b9c*/ 	.word	0x00000011
        /*0ba0*/ 	.word	0x0002d800
        /*0ba4*/ 	.short	0x0107
        /*0ba6*/ 	.byte	0x3f
	.zero		1


	//   ....[47]....
        /*0ba8*/ 	.word	0x0000f400
        /*0bac*/ 	.word	0x00000011
        /*0bb0*/ 	.word	0x0002d800
        /*0bb4*/ 	.short	0x0101
        /*0bb6*/ 	.byte	0x3f
	.zero		1


	//   ....[48]....
        /*0bb8*/ 	.word	0x0000f420
        /*0bbc*/ 	.word	0x00000011
        /*0bc0*/ 	.word	0x0002d820
        /*0bc4*/ 	.short	0x010a
        /*0bc6*/ 	.byte	0x3f
	.zero		1


	//   ....[49]....
        /*0bc8*/ 	.word	0x0000f840
        /*0bcc*/ 	.word	0x00000005
        /*0bd0*/ 	.word	0x0002d840
        /*0bd4*/ 	.short	0x010a
        /*0bd6*/ 	.byte	0x3f
	.zero		1


	//   ....[50]....
        /*0bd8*/ 	.word	0x0000fca0
        /*0bdc*/ 	.word	0x00000005
        /*0be0*/ 	.word	0x0002d830
        /*0be4*/ 	.short	0x0107
        /*0be6*/ 	.byte	0x3f
	.zero		1


	//   ....[51]....
        /*0be8*/ 	.word	0x0000fd60
        /*0bec*/ 	.word	0x00000005
        /*0bf0*/ 	.word	0x0002d830
        /*0bf4*/ 	.short	0x0101
        /*0bf6*/ 	.byte	0x3f
	.zero		1


	//   ....[52]....
        /*0bf8*/ 	.word	0x0000fdc0
        /*0bfc*/ 	.word	0x00000005
        /*0c00*/ 	.word	0x0002d860
        /*0c04*/ 	.short	0x010a
        /*0c06*/ 	.byte	0x3f
	.zero		1


	//   ....[53]....
        /*0c08*/ 	.word	0x000102b0
        /*0c0c*/ 	.word	0x00000005
        /*0c10*/ 	.word	0x0002d850
        /*0c14*/ 	.short	0x0107
        /*0c16*/ 	.byte	0x3f
	.zero		1


	//   ....[54]....
        /*0c18*/ 	.word	0x000103a0
        /*0c1c*/ 	.word	0x00000005
        /*0c20*/ 	.word	0x0002d850
        /*0c24*/ 	.short	0x0101
        /*0c26*/ 	.byte	0x3f
	.zero		1


	//   ....[55]....
        /*0c28*/ 	.word	0x000105c0
        /*0c2c*/ 	.word	0x00000000
        /*0c30*/ 	.word	0x0002d860
        /*0c34*/ 	.short	0x010a
        /*0c36*/ 	.byte	0x3f
	.zero		1


	//   ....[56]....
        /*0c38*/ 	.word	0x00010a40
        /*0c3c*/ 	.word	0x00000000
        /*0c40*/ 	.word	0x0002d850
        /*0c44*/ 	.short	0x0107
        /*0c46*/ 	.byte	0x3f
	.zero		1


	//   ....[57]....
        /*0c48*/ 	.word	0x00010b10
        /*0c4c*/ 	.word	0x00000000
        /*0c50*/ 	.word	0x0002d850
        /*0c54*/ 	.short	0x0101
        /*0c56*/ 	.byte	0x3f
	.zero		1


	//   ....[58]....
        /*0c58*/ 	.word	0x00011c60
        /*0c5c*/ 	.word	0x00000005
        /*0c60*/ 	.word	0x0002d820
        /*0c64*/ 	.short	0x010a
        /*0c66*/ 	.byte	0x3f
	.zero		1


	//   ....[59]....
        /*0c68*/ 	.word	0x00011de0
        /*0c6c*/ 	.word	0x00000003
        /*0c70*/ 	.word	0x0002d840
        /*0c74*/ 	.short	0x010a
        /*0c76*/ 	.byte	0x3f
	.zero		1


	//   ....[60]....
        /*0c78*/ 	.word	0x00011e80
        /*0c7c*/ 	.word	0x00000005
        /*0c80*/ 	.word	0x0002d840
        /*0c84*/ 	.short	0x010a
        /*0c86*/ 	.byte	0x3f
	.zero		1


	//   ....[61]....
        /*0c88*/ 	.word	0x00011ec0
        /*0c8c*/ 	.word	0x00000003
        /*0c90*/ 	.word	0x0002d860
        /*0c94*/ 	.short	0x010a
        /*0c96*/ 	.byte	0x3f
	.zero		1


	//   ....[62]....
        /*0c98*/ 	.word	0x00011f00
        /*0c9c*/ 	.word	0x00000005
        /*0ca0*/ 	.word	0x0002d860
        /*0ca4*/ 	.short	0x010a
        /*0ca6*/ 	.byte	0x3f
	.zero		1


	//   ....[63]....
        /*0ca8*/ 	.word	0x00011f70
        /*0cac*/ 	.word	0x00000003
        /*0cb0*/ 	.word	0x0002d800
        /*0cb4*/ 	.short	0x010a
        /*0cb6*/ 	.byte	0x3f
	.zero		1


	//   ....[64]....
        /*0cb8*/ 	.word	0x00011fc0
        /*0cbc*/ 	.word	0x00000000
        /*0cc0*/ 	.word	0x0002d830
        /*0cc4*/ 	.short	0x010a
        /*0cc6*/ 	.byte	0x3f
	.zero		1


	//   ....[65]....
        /*0cc8*/ 	.word	0x00012020
        /*0ccc*/ 	.word	0x00000006
        /*0cd0*/ 	.word	0x0002d830
        /*0cd4*/ 	.short	0x010a
        /*0cd6*/ 	.byte	0x3f
	.zero		1


	//   ....[66]....
        /*0cd8*/ 	.word	0x00012080
        /*0cdc*/ 	.word	0x00000005
        /*0ce0*/ 	.word	0x0002d850
        /*0ce4*/ 	.short	0x010a
        /*0ce6*/ 	.byte	0x3f
	.zero		1


	//   ....[67]....
        /*0ce8*/ 	.word	0x000120e0
        /*0cec*/ 	.word	0x00000006
        /*0cf0*/ 	.word	0x0002d830
        /*0cf4*/ 	.short	0x010a
        /*0cf6*/ 	.byte	0x3f
	.zero		1


	//   ....[68]....
        /*0cf8*/ 	.word	0x00012140
        /*0cfc*/ 	.word	0x00000005
        /*0d00*/ 	.word	0x0002d850
        /*0d04*/ 	.short	0x010a
        /*0d06*/ 	.byte	0x3f
	.zero		1


	//   ....[69]....
        /*0d08*/ 	.word	0x000121a0
        /*0d0c*/ 	.word	0x00000008
        /*0d10*/ 	.word	0x0002d850
        /*0d14*/ 	.short	0x010a
        /*0d16*/ 	.byte	0x3f
	.zero		1


	//   ....[70]....
        /*0d18*/ 	.word	0x000122c0
        /*0d1c*/ 	.word	0x00000002
        /*0d20*/ 	.word	0x0002d840
        /*0d24*/ 	.short	0x010a
        /*0d26*/ 	.byte	0x3f
	.zero		1


	//   ....[71]....
        /*0d28*/ 	.word	0x000130b0
        /*0d2c*/ 	.word	0x00000011
        /*0d30*/ 	.word	0x0002d820
        /*0d34*/ 	.short	0x010a
        /*0d36*/ 	.byte	0x3f
	.zero		1


	//   ....[72]....
        /*0d38*/ 	.word	0x00013100
        /*0d3c*/ 	.word	0x00000005
        /*0d40*/ 	.word	0x0002d840
        /*0d44*/ 	.short	0x010a
        /*0d46*/ 	.byte	0x3f
	.zero		1


	//   ....[73]....
        /*0d48*/ 	.word	0x000136a0
        /*0d4c*/ 	.word	0x00000005
        /*0d50*/ 	.word	0x0002d860
        /*0d54*/ 	.short	0x010a
        /*0d56*/ 	.byte	0x3f
	.zero		1


	//   ....[74]....
        /*0d58*/ 	.word	0x00013c80
        /*0d5c*/ 	.word	0x00000000
        /*0d60*/ 	.word	0x0002d860
        /*0d64*/ 	.short	0x010a
        /*0d66*/ 	.byte	0x3f
	.zero		1


	//   ....[75]....
        /*0d68*/ 	.word	0x00014c70
        /*0d6c*/ 	.word	0x00000005
        /*0d70*/ 	.word	0x0002d820
        /*0d74*/ 	.short	0x010a
        /*0d76*/ 	.byte	0x3f
	.zero		1


	//   ....[76]....
        /*0d78*/ 	.word	0x00014e10
        /*0d7c*/ 	.word	0x00000003
        /*0d80*/ 	.word	0x0002d840
        /*0d84*/ 	.short	0x010a
        /*0d86*/ 	.byte	0x3f
	.zero		1


	//   ....[77]....
        /*0d88*/ 	.word	0x00014e60
        /*0d8c*/ 	.word	0x00000005
        /*0d90*/ 	.word	0x0002d840
        /*0d94*/ 	.short	0x010a
        /*0d96*/ 	.byte	0x3f
	.zero		1


	//   ....[78]....
        /*0d98*/ 	.word	0x00014eb0
        /*0d9c*/ 	.word	0x00000003
        /*0da0*/ 	.word	0x0002d860
        /*0da4*/ 	.short	0x010a
        /*0da6*/ 	.byte	0x3f
	.zero		1


	//----- nvinfo : EIATTR_NUM_MBARRIERS
	.align		4
.L_1319:
        /*0da8*/ 	.byte	0x03, 0x38
        /*0daa*/ 	.short	0x0016


	//----- nvinfo : EIATTR_EXIT_INSTR_OFFSETS
	.align		4
        /*0dac*/ 	.byte	0x04, 0x1c
        /*0dae*/ 	.short	(.L_1321 - .L_1320)


	//   ....[0]....
.L_1320:
        /*0db0*/ 	.word	0x000009a0


	//   ....[1]....
        /*0db4*/ 	.word	0x0000bce0


	//   ....[2]....
        /*0db8*/ 	.word	0x00011f50


	//----- nvinfo : EIATTR_MAX_THREADS
	.align		4
.L_1321:
        /*0dbc*/ 	.byte	0x04, 0x05
        /*0dbe*/ 	.short	(.L_1323 - .L_1322)
.L_1322:
        /*0dc0*/ 	.word	0x00000200
        /*0dc4*/ 	.word	0x00000001
        /*0dc8*/ 	.word	0x00000001


	//----- nvinfo : EIATTR_CRS_STACK_SIZE
	.align		4
.L_1323:
        /*0dcc*/ 	.byte	0x04, 0x1e
        /*0dce*/ 	.short	(.L_1325 - .L_1324)
.L_1324:
        /*0dd0*/ 	.word	0x00000000


	//----- nvinfo : EIATTR_CBANK_PARAM_SIZE
	.align		4
.L_1325:
        /*0dd4*/ 	.byte	0x03, 0x19
        /*0dd6*/ 	.short	0x0af0


	//----- nvinfo : EIATTR_PARAM_CBANK
	.align		4
        /*0dd8*/ 	.byte	0x04, 0x0a
        /*0dda*/ 	.short	(.L_1327 - .L_1326)
	.align		4
.L_1326:
        /*0ddc*/ 	.word	index@(.nv.constant0._ZN7cutlass13device_kernelIN5flash11enable_sm90INS1_16FlashAttnFwdSm90INS1_25CollectiveMainloopFwdSm90ILi2EN4cute5tupleIJNS5_1CILi1EEES8_S8_EEENS6_IJNS7_ILi192EEENS7_ILi128EEENS7_ILi96EEEEEELi96ENS_6half_tEfNS_4arch4Sm90ELb1ELb0ELb0ELb1ELb1ELb0ELb0ELb0ELb1ELb1ELb1ELb0EEENS1_21CollectiveEpilogueFwdINS6_IJSA_SC_SB_EEES9_SE_SG_Li384ELb1ELb1ELb1ELb0EEENS1_36VarlenDynamicPersistentTileSchedulerILi192ELi128ELi384ELi128ELb1ELb1ELb1ELb1ELb1ELb1EEEEEEEEEvNT_6ParamsE)
        /*0de0*/ 	.short	0x0210
        /*0de2*/ 	.short	0x0af0


	//----- nvinfo : EIATTR_SW_WAR
	.align		4
.L_1327:
        /*0de4*/ 	.byte	0x04, 0x36
        /*0de6*/ 	.short	(.L_1329 - .L_1328)
.L_1328:
        /*0de8*/ 	.word	0x00000008
.L_1329:


//--------------------- .nv.info._ZN7cutlass13device_kernelIN5flash11enable_sm90INS1_16FlashAttnFwdSm90INS1_25CollectiveMainloopFwdSm90ILi2EN4cute5tupleIJNS5_1CILi1EEES8_S8_EEENS6_IJNS7_ILi192EEENS7_ILi128EEENS7_ILi96EEEEEELi96ENS_6half_tEfNS_4arch4Sm90ELb1ELb0ELb0ELb1ELb1ELb1ELb0ELb0ELb1ELb1ELb1ELb0EEENS1_21CollectiveEpilogueFwdINS6_IJSA_SC_SB_EEES9_SE_SG_Li384ELb1ELb1ELb1ELb0EEENS1_36VarlenDynamicPersistentTileSchedulerILi192ELi128ELi384ELi128ELb1ELb1ELb1ELb1ELb1ELb1EEEEEEEEEvNT_6ParamsE --------------------------
	.section	.nv.info._ZN7cutlass13device_kernelIN5flash11enable_sm90INS1_16FlashAttnFwdSm90INS1_25CollectiveMainloopFwdSm90ILi2EN4cute5tupleIJNS5_1CILi1EEES8_S8_EEENS6_IJNS7_ILi192EEENS7_ILi128EEENS7_ILi96EEEEEELi96ENS_6half_tEfNS_4arch4Sm90ELb1ELb0ELb0ELb1ELb1ELb1ELb0ELb0ELb1ELb1ELb1ELb0EEENS1_21CollectiveEpilogueFwdINS6_IJSA_SC_SB_EEES9_SE_SG_Li384ELb1ELb1ELb1ELb0EEENS1_36VarlenDynamicPersistentTileSchedulerILi192ELi128ELi384ELi128ELb1ELb1ELb1ELb1ELb1ELb1EEEEEEEEEvNT_6ParamsE,"",@"SHT_CUDA_INFO"
	.sectionflags	@""
	.align	4


	//----- nvinfo : EIATTR_CUDA_API_VERSION
	.align		4
        /*0000*/ 	.byte	0x04, 0x37
        /*0002*/ 	.short	(.L_1331 - .L_1330)
.L_1330:
        /*0004*/ 	.word	0x00000082


	//----- nvinfo : EIATTR_KPARAM_INFO
	.align		4
.L_1331:
        /*0008*/ 	.byte	0x04, 0x17
        /*000a*/ 	.short	(.L_1333 - .L_1332)
.L_1332:
        /*000c*/ 	.word	0x00000000
        /*0010*/ 	.short	0x0000
        /*0012*/ 	.short	0x0070
        /*0014*/ 	.byte	0x00, 0xf0, 0x01, 0x2a


	//----- nvinfo : EIATTR_SPARSE_MMA_MASK
	.align		4
.L_1333:
        /*0018*/ 	.byte	0x03, 0x50
        /*001a*/ 	.short	0x0000


	//----- nvinfo : EIATTR_MAXREG_COUNT
	.align		4
        /*001c*/ 	.byte	0x03, 0x1b
        /*001e*/ 	.short	0x0080


	//----- nvinfo : EIATTR_NUM_BARRIERS
	.align		4
        /*0020*/ 	.byte	0x02, 0x4c
        /*0022*/ 	.byte	0x10
	.zero		1


	//----- nvinfo : EIATTR_EXTERNS
	.align		4
        /*0024*/ 	.byte	0x04, 0x0f
        /*0026*/ 	.short	(.L_1335 - .L_1334)


	//   ....[0]....
	.align		4
.L_1334:
        /*0028*/ 	.word	index@(__assertfail)


	//----- nvinfo : EIATTR_ANNOTATIONS
	.align		4
.L_1335:
        /*002c*/ 	.byte	0x04, 0x55
        /*002e*/ 	.short	(.L_1337 - .L_1336)


	//   ....[0]....
.L_1336:
        /* <DEDUP_REMOVED lines=147> */


	//----- nvinfo : EIATTR_MERCURY_ISA_VERSION
	.align		4
.L_1337:
        /*0950*/ 	.byte	0x03, 0x5f
        /*0952*/ 	.short	0x0101


	//----- nvinfo : EIATTR_UNUSED_LOAD_BYTE_OFFSET
	.align		4
        /*0954*/ 	.byte	0x04, 0x44
        /*0956*/ 	.short	(.L_1339 - .L_1338)


	//   ....[0]....
.L_1338:
        /*0958*/ 	.word	0x00000a90
        /*095c*/ 	.word	0x0000fff0


	//   ....[1]....
        /*0960*/ 	.word	0x00014270
        /*0964*/ 	.word	0x0000fff0


	//----- nvinfo : EIATTR_INT_WARP_WIDE_INSTR_OFFSETS
	.align		4
.L_1339:
        /*0968*/ 	.byte	0x04, 0x31
        /*096a*/ 	.short	(.L_1341 - .L_1340)


	//   ....[0]....
.L_1340:
        /*096c*/ 	.word	0x00000130


	//   ....[1]....
        /*0970*/ 	.word	0x00000170


	//   ....[2]....
        /*0974*/ 	.word	0x000001e0


	//   ....[3]....
        /*0978*/ 	.word	0x0001a210


	//   ....[4]....
        /*097c*/ 	.word	0x0001a2a0


	//   ....[5]....
        /*0980*/ 	.word	0x0001cf10


	//   ....[6]....
        /*0984*/ 	.word	0x0001cfa0


	//----- nvinfo : EIATTR_COOP_GROUP_MASK_REGIDS
	.align		4
.L_1341:
        /*0988*/ 	.byte	0x04, 0x29
        /*098a*/ 	.short	(.L_1343 - .L_1342)


	//   ....[0]....
.L_1342:
        /*098c*/ 	.word	0xffffffff


	//   ....[1]....
        /*0990*/ 	.word	0xffffffff


	//   ....[2]....
        /*0994*/ 	.word	0xffffffff


	//   ....[3]....
        /*0998*/ 	.word	0xffffffff


	//   ....[4]....
        /*099c*/ 	.word	0xffffffff


	//   ....[5]....
        /*09a0*/ 	.word	0xffffffff


	//   ....[6]....
        /*09a4*/ 	.word	0xffffffff


	//   ....[7]....
        /*09a8*/ 	.word	0xffffffff


	//   ....[8]....
        /*09ac*/ 	.word	0xffffffff


	//   ....[9]....
        /*09b0*/ 	.word	0xffffffff


	//   ....[10]....
        /*09b4*/ 	.word	0xffffffff


	//   ....[11]....
        /*09b8*/ 	.word	0xffffffff


	//   ....[12]....
        /*09bc*/ 	.word	0xffffffff


	//   ....[13]....
        /*09c0*/ 	.word	0xffffffff


	//   ....[14]....
        /*09c4*/ 	.word	0xffffffff


	//   ....[15]....
        /*09c8*/ 	.word	0xffffffff


	//   ....[16]....
        /*09cc*/ 	.word	0xffffffff


	//   ....[17]....
        /*09d0*/ 	.word	0xffffffff


	//   ....[18]....
        /*09d4*/ 	.word	0xffffffff


	//   ....[19]....
        /*09d8*/ 	.word	0xffffffff


	//   ....[20]....
        /*09dc*/ 	.word	0xffffffff


	//   ....[21]....
        /*09e0*/ 	.word	0xffffffff


	//   ....[22]....
        /*09e4*/ 	.word	0xffffffff


	//   ....[23]....
        /*09e8*/ 	.word	0xffffffff


	//   ....[24]....
        /*09ec*/ 	.word	0xffffffff


	//   ....[25]....
        /*09f0*/ 	.word	0xffffffff


	//   ....[26]....
        /*09f4*/ 	.word	0xffffffff


	//   ....[27]....
        /*09f8*/ 	.word	0xffffffff


	//   ....[28]....
        /*09fc*/ 	.word	0xffffffff


	//   ....[29]....
        /*0a00*/ 	.word	0xffffffff


	//   ....[30]....
        /*0a04*/ 	.word	0xffffffff


	//   ....[31]....
        /*0a08*/ 	.word	0xffffffff


	//   ....[32]....
        /*0a0c*/ 	.word	0xffffffff


	//   ....[33]....
        /*0a10*/ 	.word	0xffffffff


	//   ....[34]....
        /*0a14*/ 	.word	0xffffffff


	//   ....[35]....
        /*0a18*/ 	.word	0xffffffff


	//   ....[36]....
        /*0a1c*/ 	.word	0xffffffff


	//   ....[37]....
        /*0a20*/ 	.word	0xffffffff


	//   ....[38]....
        /*0a24*/ 	.word	0xffffffff


	//   ....[39]....
        /*0a28*/ 	.word	0xffffffff


	//   ....[40]....
        /*0a2c*/ 	.word	0xffffffff


	//   ....[41]....
        /*0a30*/ 	.word	0xffffffff


	//   ....[42]....
        /*0a34*/ 	.word	0xffffffff


	//   ....[43]....
        /*0a38*/ 	.word	0xffffffff


	//   ....[44]....
        /*0a3c*/ 	.word	0xffffffff


	//   ....[45]....
        /*0a40*/ 	.word	0xffffffff


	//   ....[46]....
        /*0a44*/ 	.word	0xffffffff


	//   ....[47]....
        /*0a48*/ 	.word	0xffffffff


	//   ....[48]....
        /*0a4c*/ 	.word	0xffffffff


	//   ....[49]....
        /*0a50*/ 	.word	0xffffffff


	//   ....[50]....
        /*0a54*/ 	.word	0xffffffff


	//   ....[51]....
        /*0a58*/ 	.word	0xffffffff


	//   ....[52]....
        /*0a5c*/ 	.word	0xffffffff


	//   ....[53]....
        /*0a60*/ 	.word	0xffffffff


	//   ....[54]....
        /*0a64*/ 	.word	0xffffffff


	//   ....[55]....
        /*0a68*/ 	.word	0xffffffff


	//   ....[56]....
        /*0a6c*/ 	.word	0xffffffff


	//   ....[57]....
        /*0a70*/ 	.word	0xffffffff


	//   ....[58]....
        /*0a74*/ 	.word	0xffffffff


	//   ....[59]....
        /*0a78*/ 	.word	0xffffffff


	//   ....[60]....
        /*0a7c*/ 	.word	0xffffffff


	//   ....[61]....
        /*0a80*/ 	.word	0xffffffff


	//   ....[62]....
        /*0a84*/ 	.word	0xffffffff


	//   ....[63]....
        /*0a88*/ 	.word	0xffffffff


	//   ....[64]....
        /*0a8c*/ 	.word	0xffffffff


	//   ....[65]....
        /*0a90*/ 	.word	0xffffffff


	//   ....[66]....
        /*0a94*/ 	.word	0xffffffff


	//   ....[67]....
        /*0a98*/ 	.word	0xffffffff


	//   ....[68]....
        /*0a9c*/ 	.word	0xffffffff


	//   ....[69]....
        /*0aa0*/ 	.word	0xffffffff


	//   ....[70]....
        /*0aa4*/ 	.word	0xffffffff


	//   ....[71]....
        /*0aa8*/ 	.word	0xffffffff


	//   ....[72]....
        /*0aac*/ 	.word	0xffffffff


	//   ....[73]....
        /*0ab0*/ 	.word	0xffffffff


	//   ....[74]....
        /*0ab4*/ 	.word	0xffffffff


	//   ....[75]....
        /*0ab8*/ 	.word	0xffffffff


	//   ....[76]....
        /*0abc*/ 	.word	0xffffffff


	//   ....[77]....
        /*0ac0*/ 	.word	0xffffffff


	//   ....[78]....
        /*0ac4*/ 	.word	0xffffffff


	//   ....[79]....
        /*0ac8*/ 	.word	0xffffffff


	//   ....[80]....
        /*0acc*/ 	.word	0xffffffff


	//   ....[81]....
        /*0ad0*/ 	.word	0xffffffff


	//   ....[82]....
        /*0ad4*/ 	.word	0xffffffff


	//   ....[83]....
        /*0ad8*/ 	.word	0xffffffff


	//   ....[84]....
        /*0adc*/ 	.word	0xffffffff


	//   ....[85]....
        /*0ae0*/ 	.word	0xffffffff


	//   ....[86]....
        /*0ae4*/ 	.word	0xffffffff


	//   ....[87]....
        /*0ae8*/ 	.word	0xffffffff


	//   ....[88]....
        /*0aec*/ 	.word	0xffffffff


	//   ....[89]....
        /*0af0*/ 	.word	0xffffffff


	//   ....[90]....
        /*0af4*/ 	.word	0xffffffff


	//   ....[91]....
        /*0af8*/ 	.word	0xffffffff


	//   ....[92]....
        /*0afc*/ 	.word	0xffffffff


	//   ....[93]....
        /*0b00*/ 	.word	0xffffffff


	//   ....[94]....
        /*0b04*/ 	.word	0xffffffff


	//   ....[95]....
        /*0b08*/ 	.word	0xffffffff


	//   ....[96]....
        /*0b0c*/ 	.word	0xffffffff


	//   ....[97]....
        /*0b10*/ 	.word	0xffffffff


	//   ....[98]....
        /*0b14*/ 	.word	0xffffffff


	//   ....[99]....
        /*0b18*/ 	.word	0xffffffff


	//   ....[100]....
        /*0b1c*/ 	.word	0xffffffff


	//   ....[101]....
        /*0b20*/ 	.word	0xffffffff


	//   ....[102]....
        /*0b24*/ 	.word	0xffffffff


	//   ....[103]....
        /*0b28*/ 	.word	0xffffffff


	//   ....[104]....
        /*0b2c*/ 	.word	0xffffffff


	//   ....[105]....
        /*0b30*/ 	.word	0xffffffff


	//   ....[106]....
        /*0b34*/ 	.word	0xffffffff


	//   ....[107]....
        /*0b38*/ 	.word	0xffffffff


	//   ....[108]....
        /*0b3c*/ 	.word	0xffffffff


	//   ....[109]....
        /*0b40*/ 	.word	0xffffffff


	//   ....[110]....
        /*0b44*/ 	.word	0xffffffff


	//   ....[111]....
        /*0b48*/ 	.word	0xffffffff


	//   ....[112]....
        /*0b4c*/ 	.word	0xffffffff


	//   ....[113]....
        /*0b50*/ 	.word	0xffffffff


	//   ....[114]....
        /*0b54*/ 	.word	0xffffffff


	//   ....[115]....
        /*0b58*/ 	.word	0xffffffff


	//   ....[116]....
        /*0b5c*/ 	.word	0xffffffff


	//   ....[117]....
        /*0b60*/ 	.word	0xffffffff


	//   ....[118]....
        /*0b64*/ 	.word	0xffffffff


	//   ....[119]....
        /*0b68*/ 	.word	0xffffffff


	//   ....[120]....
        /*0b6c*/ 	.word	0xffffffff


	//   ....[121]....
        /*0b70*/ 	.word	0xffffffff


	//   ....[122]....
        /*0b74*/ 	.word	0xffffffff


	//   ....[123]....
        /*0b78*/ 	.word	0xffffffff


	//   ....[124]....
        /*0b7c*/ 	.word	0xffffffff


	//   ....[125]....
        /*0b80*/ 	.word	0xffffffff


	//   ....[126]....
        /*0b84*/ 	.word	0xffffffff


	//   ....[127]....
        /*0b88*/ 	.word	0xffffffff


	//   ....[128]....
        /*0b8c*/ 	.word	0xffffffff


	//   ....[129]....
        /*0b90*/ 	.word	0xffffffff


	//   ....[130]....
        /*0b94*/ 	.word	0xffffffff


	//   ....[131]....
        /*0b98*/ 	.word	0xffffffff


	//   ....[132]....
        /*0b9c*/ 	.word	0xffffffff


	//   ....[133]....
        /*0ba0*/ 	.word	0xffffffff


	//   ....[134]....
        /*0ba4*/ 	.word	0xffffffff


	//   ....[135]....
        /*0ba8*/ 	.word	0xffffffff


	//   ....[136]....
        /*0bac*/ 	.word	0xffffffff


	//   ....[137]....
        /*0bb0*/ 	.word	0xffffffff


	//   ....[138]....
        /*0bb4*/ 	.word	0xffffffff


	//   ....[139]....
        /*0bb8*/ 	.word	0xffffffff


	//   ....[140]....
        /*0bbc*/ 	.word	0xffffffff


	//   ....[141]....
        /*0bc0*/ 	.word	0xffffffff


	//   ....[142]....
        /*0bc4*/ 	.word	0xffffffff


	//   ....[143]....
        /*0bc8*/ 	.word	0xffffffff


	//   ....[144]....
        /*0bcc*/ 	.word	0x0500000f


	//   ....[145]....
        /*0bd0*/ 	.word	0x0500000f


	//   ....[146]....
        /*0bd4*/ 	.word	0x0500000f


	//   ....[147]....
        /*0bd8*/ 	.word	0x0500000f


	//   ....[148]....
        /*0bdc*/ 	.word	0x0500000f


	//   ....[149]....
        /*0be0*/ 	.word	0x0500000f


	//   ....[150]....
        /*0be4*/ 	.word	0x0500000f


	//   ....[151]....
        /*0be8*/ 	.word	0x0500000f


	//   ....[152]....
        /*0bec*/ 	.word	0x0500000f


	//   ....[153]....
        /*0bf0*/ 	.word	0x0500000f


	//   ....[154]....
        /*0bf4*/ 	.word	0x0500000f


	//   ....[155]....
        /*0bf8*/ 	.word	0x0500000f


	//   ....[156]....
        /*0bfc*/ 	.word	0x0500000f


	//   ....[157]....
        /*0c00*/ 	.word	0x0500000f


	//   ....[158]....
        /*0c04*/ 	.word	0x0500000f


	//   ....[159]....
        /*0c08*/ 	.word	0x0500000f


	//   ....[160]....
        /*0c0c*/ 	.word	0x0500000f


	//   ....[161]....
        /*0c10*/ 	.word	0x0500000f


	//   ....[162]....
        /*0c14*/ 	.word	0x0500000f


	//   ....[163]....
        /*0c18*/ 	.word	0x0500000f


	//   ....[164]....
        /*0c1c*/ 	.word	0x0500000f


	//   ....[165]....
        /*0c20*/ 	.word	0x0500000f


	//   ....[166]....
        /*0c24*/ 	.word	0x0500000f


	//   ....[167]....
        /*0c28*/ 	.word	0x0500000f


	//   ....[168]....
        /*0c2c*/ 	.word	0x0500000f


	//   ....[169]....
        /*0c30*/ 	.word	0x0500000f


	//   ....[170]....
        /*0c34*/ 	.word	0x0500000f


	//   ....[171]....
        /*0c38*/ 	.word	0x0500000f


	//   ....[172]....
        /*0c3c*/ 	.word	0x0500000f


	//   ....[173]....
        /*0c40*/ 	.word	0x0500000f


	//   ....[174]....
        /*0c44*/ 	.word	0x0500000f


	//   ....[175]....
        /*0c48*/ 	.word	0x0500000f


	//   ....[176]....
        /*0c4c*/ 	.word	0x0500000f


	//   ....[177]....
        /*0c50*/ 	.word	0x0500000f


	//   ....[178]....
        /*0c54*/ 	.word	0x0500000f


	//   ....[179]....
        /*0c58*/ 	.word	0x0500000f


	//   ....[180]....
        /*0c5c*/ 	.word	0x0500000f


	//   ....[181]....
        /*0c60*/ 	.word	0x0500000f


	//   ....[182]....
        /*0c64*/ 	.word	0x0500000f


	//   ....[183]....
        /*0c68*/ 	.word	0x0500000f


	//   ....[184]....
        /*0c6c*/ 	.word	0x0500000f


	//   ....[185]....
        /*0c70*/ 	.word	0x0500000f


	//   ....[186]....
        /*0c74*/ 	.word	0x0500000f


	//   ....[187]....
        /*0c78*/ 	.word	0x0500000f


	//   ....[188]....
        /*0c7c*/ 	.word	0x0500000f


	//   ....[189]....
        /*0c80*/ 	.word	0x0500000f


	//   ....[190]....
        /*0c84*/ 	.word	0x0500000f


	//   ....[191]....
        /*0c88*/ 	.word	0x0500000f


	//   ....[192]....
        /*0c8c*/ 	.word	0x0500000f


	//   ....[193]....
        /*0c90*/ 	.word	0x0500000f


	//   ....[194]....
        /*0c94*/ 	.word	0x0500000f


	//   ....[195]....
        /*0c98*/ 	.word	0x0500000f


	//   ....[196]....
        /*0c9c*/ 	.word	0x0500000f


	//   ....[197]....
        /*0ca0*/ 	.word	0x0500000f


	//   ....[198]....
        /*0ca4*/ 	.word	0x0500000f


	//   ....[199]....
        /*0ca8*/ 	.word	0x0500000f


	//   ....[200]....
        /*0cac*/ 	.word	0x0500000f


	//   ....[201]....
        /*0cb0*/ 	.word	0x0500000f


	//   ....[202]....
        /*0cb4*/ 	.word	0x0500000f


	//   ....[203]....
        /*0cb8*/ 	.word	0x0500000f


	//   ....[204]....
        /*0cbc*/ 	.word	0x0500000f


	//   ....[205]....
        /*0cc0*/ 	.word	0x0500000f


	//   ....[206]....
        /*0cc4*/ 	.word	0x0500000f


	//   ....[207]....
        /*0cc8*/ 	.word	0x0500000f


	//   ....[208]....
        /*0ccc*/ 	.word	0x0500000f


	//   ....[209]....
        /*0cd0*/ 	.word	0x0500000f


	//   ....[210]....
        /*0cd4*/ 	.word	0x0500000f


	//   ....[211]....
        /*0cd8*/ 	.word	0x0500000f


	//   ....[212]....
        /*0cdc*/ 	.word	0x0500000f


	//   ....[213]....
        /*0ce0*/ 	.word	0x0500000f


	//   ....[214]....
        /*0ce4*/ 	.word	0x0500000f


	//   ....[215]....
        /*0ce8*/ 	.word	0x0500000f


	//   ....[216]....
        /*0cec*/ 	.word	0x0500000f


	//   ....[217]....
        /*0cf0*/ 	.word	0x0500000f


	//   ....[218]....
        /*0cf4*/ 	.word	0x0500000f


	//   ....[219]....
        /*0cf8*/ 	.word	0x0500000f


	//   ....[220]....
        /*0cfc*/ 	.word	0x0500000f


	//   ....[221]....
        /*0d00*/ 	.word	0x0500000f


	//   ....[222]....
        /*0d04*/ 	.word	0x0500000f


	//   ....[223]....
        /*0d08*/ 	.word	0x0500000f


	//   ....[224]....
        /*0d0c*/ 	.word	0x0500000f


	//   ....[225]....
        /*0d10*/ 	.word	0x0500000f


	//   ....[226]....
        /*0d14*/ 	.word	0x0500000f


	//   ....[227]....
        /*0d18*/ 	.word	0x0500000f


	//   ....[228]....
        /*0d1c*/ 	.word	0x0500000f


	//   ....[229]....
        /*0d20*/ 	.word	0x0500000f


	//   ....[230]....
        /*0d24*/ 	.word	0x0500000f


	//   ....[231]....
        /*0d28*/ 	.word	0x0500000f


	//   ....[232]....
        /*0d2c*/ 	.word	0x0500000f


	//   ....[233]....
        /*0d30*/ 	.word	0x0500000f


	//   ....[234]....
        /*0d34*/ 	.word	0x0500000f


	//   ....[235]....
        /*0d38*/ 	.word	0x0500000f


	//----- nvinfo : EIATTR_COOP_GROUP_INSTR_OFFSETS
	.align		4
.L_1343:
        /*0d3c*/ 	.byte	0x04, 0x28
        /*0d3e*/ 	.short	(.L_1345 - .L_1344)


	//   ....[0]....
.L_1344:
        /*0d40*/ 	.word	0x00000070


	//   ....[1]....
        /*0d44*/ 	.word	0x00000140


	//   ....[2]....
        /*0d48*/ 	.word	0x00000190


	//   ....[3]....
        /*0d4c*/ 	.word	0x000003c0


	//   ....[4]....
        /*0d50*/ 	.word	0x00000520


	//   ....[5]....
        /*0d54*/ 	.word	0x00000640


	//   ....[6]....
        /*0d58*/ 	.word	0x000007a0


	//   ....[7]....
        /*0d5c*/ 	.word	0x00003710


	//   ....[8]....
        /*0d60*/ 	.word	0x00003720


	//   ....[9]....
        /*0d64*/ 	.word	0x00005320


	//   ....[10]....
        /*0d68*/ 	.word	0x00005330


	//   ....[11]....
        /*0d6c*/ 	.word	0x00006ce0


	//   ....[12]....
        /*0d70*/ 	.word	0x00006cf0


	//   ....[13]....
        /*0d74*/ 	.word	0x00007200


	//   ....[14]....
        /*0d78*/ 	.word	0x00007220


	//   ....[15]....
        /*0d7c*/ 	.word	0x00007bc0


	//   ....[16]....
        /*0d80*/ 	.word	0x000082e0


	//   ....[17]....
        /*0d84*/ 	.word	0x000082f0


	//   ....[18]....
        /*0d88*/ 	.word	0x00008300


	//   ....[19]....
        /*0d8c*/ 	.word	0x00008310


	//   ....[20]....
        /*0d90*/ 	.word	0x0000a0b0


	//   ....[21]....
        /*0d94*/ 	.word	0x0000a0c0


	//   ....[22]....
        /*0d98*/ 	.word	0x0000a0d0


	//   ....[23]....
        /*0d9c*/ 	.word	0x0000a0e0


	//   ....[24]....
        /*0da0*/ 	.word	0x0000c410


	//   ....[25]....
        /*0da4*/ 	.word	0x0000c500


	//   ....[26]....
        /*0da8*/ 	.word	0x0000cff0


	//   ....[27]....
        /*0dac*/ 	.word	0x0000d0a0


	//   ....[28]....
        /*0db0*/ 	.word	0x0000d0b0


	//   ....[29]....
        /*0db4*/ 	.word	0x0000d0d0


	//   ....[30]....
        /*0db8*/ 	.word	0x0000e290


	//   ....[31]....
        /*0dbc*/ 	.word	0x0000f040


	//   ....[32]....
        /*0dc0*/ 	.word	0x0000f060


	//   ....[33]....
        /*0dc4*/ 	.word	0x0000f880


	//   ....[34]....
        /*0dc8*/ 	.word	0x0000f980


	//   ....[35]....
        /*0dcc*/ 	.word	0x00010150


	//   ....[36]....
        /*0dd0*/ 	.word	0x000101c0


	//   ....[37]....
        /*0dd4*/ 	.word	0x00011120


	//   ....[38]....
        /*0dd8*/ 	.word	0x00011ff0


	//   ....[39]....
        /*0ddc*/ 	.word	0x00012010


	//   ....[40]....
        /*0de0*/ 	.word	0x00012240


	//   ....[41]....
        /*0de4*/ 	.word	0x00012260


	//   ....[42]....
        /*0de8*/ 	.word	0x000135d0


	//   ....[43]....
        /*0dec*/ 	.word	0x00013c50


	//   ....[44]....
        /*0df0*/ 	.word	0x00013c80


	//   ....[45]....
        /*0df4*/ 	.word	0x00013cb0


	//   ....[46]....
        /*0df8*/ 	.word	0x00013cc0


	//   ....[47]....
        /*0dfc*/ 	.word	0x00014c40


	//   ....[48]....
        /*0e00*/ 	.word	0x00014c60


	//   ....[49]....
        /*0e04*/ 	.word	0x00014c70


	//   ....[50]....
        /*0e08*/ 	.word	0x00014c80


	//   ....[51]....
        /*0e0c*/ 	.word	0x00015320


	//   ....[52]....
        /*0e10*/ 	.word	0x00015330


	//   ....[53]....
        /*0e14*/ 	.word	0x00015480


	//   ....[54]....
        /*0e18*/ 	.word	0x00015490


	//   ....[55]....
        /*0e1c*/ 	.word	0x00015880


	//   ....[56]....
        /*0e20*/ 	.word	0x00015890


	//   ....[57]....
        /*0e24*/ 	.word	0x00015d90


	//   ....[58]....
        /*0e28*/ 	.word	0x00015da0


	//   ....[59]....
        /*0e2c*/ 	.word	0x00016b40


	//   ....[60]....
        /*0e30*/ 	.word	0x00016b50


	//   ....[61]....
        /*0e34*/ 	.word	0x00016cb0


	//   ....[62]....
        /*0e38*/ 	.word	0x00016cc0


	//   ....[63]....
        /*0e3c*/ 	.word	0x00016e70


	//   ....[64]....
        /*0e40*/ 	.word	0x00017070


	//   ....[65]....
        /*0e44*/ 	.word	0x000170a0


	//   ....[66]....
        /*0e48*/ 	.word	0x000170d0


	//   ....[67]....
        /*0e4c*/ 	.word	0x00017100


	//   ....[68]....
        /*0e50*/ 	.word	0x00017130


	//   ....[69]....
        /*0e54*/ 	.word	0x00017160


	//   ....[70]....
        /*0e58*/ 	.word	0x000172f0


	//   ....[71]....
        /*0e5c*/ 	.word	0x00017320


	//   ....[72]....
        /*0e60*/ 	.word	0x00017350


	//   ....[73]....
        /*0e64*/ 	.word	0x00017380


	//   ....[74]....
        /*0e68*/ 	.word	0x000173b0


	//   ....[75]....
        /*0e6c*/ 	.word	0x000173e0


	//   ....[76]....
        /*0e70*/ 	.word	0x00017470


	//   ....[77]....
        /*0e74*/ 	.word	0x000174a0


	//   ....[78]....
        /*0e78*/ 	.word	0x000174b0


	//   ....[79]....
        /*0e7c*/ 	.word	0x000174f0


	//   ....[80]....
        /*0e80*/ 	.word	0x00018a40


	//   ....[81]....
        /*0e84*/ 	.word	0x0001ae30


	//   ....[82]....
        /*0e88*/ 	.word	0x0001ae40


	//   ....[83]....
        /*0e8c*/ 	.word	0x0001af00


	//   ....[84]....
        /*0e90*/ 	.word	0x0001af10


	//   ....[85]....
        /*0e94*/ 	.word	0x0001afc0


	//   ....[86]....
        /*0e98*/ 	.word	0x0001afd0


	//   ....[87]....
        /*0e9c*/ 	.word	0x0001afe0


	//   ....[88]....
        /*0ea0*/ 	.word	0x0001aff0


	//   ....[89]....
        /*0ea4*/ 	.word	0x0001b9b0


	//   ....[90]....
        /*0ea8*/ 	.word	0x0001b9e0


	//   ....[91]....
        /*0eac*/ 	.word	0x0001baa0


	//   ....[92]....
        /*0eb0*/ 	.word	0x0001bac0


	//   ....[93]....
        /*0eb4*/ 	.word	0x0001bb60


	//   ....[94]....
        /*0eb8*/ 	.word	0x0001bb80


	//   ....[95]....
        /*0ebc*/ 	.word	0x0001bb90


	//   ....[96]....
        /*0ec0*/ 	.word	0x0001bba0


	//   ....[97]....
        /*0ec4*/ 	.word	0x0001bcc0


	//   ....[98]....
        /*0ec8*/ 	.word	0x0001bcd0


	//   ....[99]....
        /*0ecc*/ 	.word	0x0001bce0


	//   ....[100]....
        /*0ed0*/ 	.word	0x0001bd70


	//   ....[101]....
        /*0ed4*/ 	.word	0x0001c530


	//   ....[102]....
        /*0ed8*/ 	.word	0x0001c540


	//   ....[103]....
        /*0edc*/ 	.word	0x0001c560


	//   ....[104]....
        /*0ee0*/ 	.word	0x0001c5e0


	//   ....[105]....
        /*0ee4*/ 	.word	0x0001c5f0


	//   ....[106]....
        /*0ee8*/ 	.word	0x0001c650


	//   ....[107]....
        /*0eec*/ 	.word	0x0001c680


	//   ....[108]....
        /*0ef0*/ 	.word	0x0001c6c0


	//   ....[109]....
        /*0ef4*/ 	.word	0x0001c970


	//   ....[110]....
        /*0ef8*/ 	.word	0x0001c990


	//   ....[111]....
        /*0efc*/ 	.word	0x0001ca30


	//   ....[112]....
        /*0f00*/ 	.word	0x0001ca40


	//   ....[113]....
        /*0f04*/ 	.word	0x0001cad0


	//   ....[114]....
        /*0f08*/ 	.word	0x0001cae0


	//   ....[115]....
        /*0f0c*/ 	.word	0x0001caf0


	//   ....[116]....
        /*0f10*/ 	.word	0x0001cb80


	//   ....[117]....
        /*0f14*/ 	.word	0x0001d150


	//   ....[118]....
        /*0f18*/ 	.word	0x0001d160


	//   ....[119]....
        /*0f1c*/ 	.word	0x0001d1f0


	//   ....[120]....
        /*0f20*/ 	.word	0x0001d290


	//   ....[121]....
        /*0f24*/ 	.word	0x0001d2b0


	//   ....[122]....
        /*0f28*/ 	.word	0x0001d330


	//   ....[123]....
        /*0f2c*/ 	.word	0x0001d350


	//   ....[124]....
        /*0f30*/ 	.word	0x0001d360


	//   ....[125]....
        /*0f34*/ 	.word	0x0001d7b0


	//   ....[126]....
        /*0f38*/ 	.word	0x0001d7e0


	//   ....[127]....
        /*0f3c*/ 	.word	0x0001d840


	//   ....[128]....
        /*0f40*/ 	.word	0x0001d870


	//   ....[129]....
        /*0f44*/ 	.word	0x0001d8a0


	//   ....[130]....
        /*0f48*/ 	.word	0x0001d8d0


	//   ....[131]....
        /*0f4c*/ 	.word	0x0001d900


	//   ....[132]....
        /*0f50*/ 	.word	0x0001d930


	//   ....[133]....
        /*0f54*/ 	.word	0x0001dad0


	//   ....[134]....
        /*0f58*/ 	.word	0x0001db00


	//   ....[135]....
        /*0f5c*/ 	.word	0x0001db30


	//   ....[136]....
        /*0f60*/ 	.word	0x0001db60


	//   ....[137]....
        /*0f64*/ 	.word	0x0001db90


	//   ....[138]....
        /*0f68*/ 	.word	0x0001dbc0


	//   ....[139]....
        /*0f6c*/ 	.word	0x0001dc80


	//   ....[140]....
        /*0f70*/ 	.word	0x0001dca0


	//   ....[141]....
        /*0f74*/ 	.word	0x0001dcc0


	//   ....[142]....
        /*0f78*/ 	.word	0x0001dd20


	//   ....[143]....
        /*0f7c*/ 	.word	0x0001e750


	//   ....[144]....
        /*0f80*/ 	.word	0x0001ea90


	//   ....[145]....
        /*0f84*/ 	.word	0x0001eb20


	//   ....[146]....
        /*0f88*/ 	.word	0x0001ec10


	//   ....[147]....
        /*0f8c*/ 	.word	0x0001eca0


	//   ....[148]....
        /*0f90*/ 	.word	0x0001ed80


	//   ....[149]....
        /*0f94*/ 	.word	0x0001ee10


	//   ....[150]....
        /*0f98*/ 	.word	0x0001eef0


	//   ....[151]....
        /*0f9c*/ 	.word	0x0001ef90


	//   ....[152]....
        /*0fa0*/ 	.word	0x0001f020


	//   ....[153]....
        /*0fa4*/ 	.word	0x0001f070


	//   ....[154]....
        /*0fa8*/ 	.word	0x0001f0c0


	//   ....[155]....
        /*0fac*/ 	.word	0x0001f1a0


	//   ....[156]....
        /*0fb0*/ 	.word	0x0001f230


	//   ....[157]....
        /*0fb4*/ 	.word	0x0001f280


	//   ....[158]....
        /*0fb8*/ 	.word	0x0001f2d0


	//   ....[159]....
        /*0fbc*/ 	.word	0x0001f590


	//   ....[160]....
        /*0fc0*/ 	.word	0x0001f5e0


	//   ....[161]....
        /*0fc4*/ 	.word	0x0001f670


	//   ....[162]....
        /*0fc8*/ 	.word	0x0001f700


	//   ....[163]....
        /*0fcc*/ 	.word	0x0001f780


	//   ....[164]....
        /*0fd0*/ 	.word	0x0001f7d0


	//   ....[165]....
        /*0fd4*/ 	.word	0x0001f860


	//   ....[166]....
        /*0fd8*/ 	.word	0x0001f8f0


	//   ....[167]....
        /*0fdc*/ 	.word	0x0001f970


	//   ....[168]....
        /*0fe0*/ 	.word	0x0001f9c0


	//   ....[169]....
        /*0fe4*/ 	.word	0x0001fa50


	//   ....[170]....
        /*0fe8*/ 	.word	0x0001fae0


	//   ....[171]....
        /*0fec*/ 	.word	0x0001fba0


	//   ....[172]....
        /*0ff0*/ 	.word	0x0001fe80


	//   ....[173]....
        /*0ff4*/ 	.word	0x0001ff70


	//   ....[174]....
        /*0ff8*/ 	.word	0x00020000


	//   ....[175]....
        /*0ffc*/ 	.word	0x00020060


	//   ....[176]....
        /*1000*/ 	.word	0x00020180


	//   ....[177]....
        /*1004*/ 	.word	0x000201e0


	//   ....[178]....
        /*1008*/ 	.word	0x00020300


	//   ....[179]....
        /*100c*/ 	.word	0x00020360


	//   ....[180]....
        /*1010*/ 	.word	0x00020410


	//   ....[181]....
        /*1014*/ 	.word	0x00020520


	//   ....[182]....
        /*1018*/ 	.word	0x00020590


	//   ....[183]....
        /*101c*/ 	.word	0x000205f0


	//   ....[184]....
        /*1020*/ 	.word	0x00020700


	//   ....[185]....
        /*1024*/ 	.word	0x00020760


	//   ....[186]....
        /*1028*/ 	.word	0x00020880


	//   ....[187]....
        /*102c*/ 	.word	0x000208e0


	//   ....[188]....
        /*1030*/ 	.word	0x00020980


	//   ....[189]....
        /*1034*/ 	.word	0x00020a50


	//   ....[190]....
        /*1038*/ 	.word	0x00020b50


	//   ....[191]....
        /*103c*/ 	.word	0x00020bb0


	//   ....[192]....
        /*1040*/ 	.word	0x00020c50


	//   ....[193]....
        /*1044*/ 	.word	0x00020df0


	//   ....[194]....
        /*1048*/ 	.word	0x00020ec0


	//   ....[195]....
        /*104c*/ 	.word	0x00020f40


	//   ....[196]....
        /*1050*/ 	.word	0x00021030


	//   ....[197]....
        /*1054*/ 	.word	0x00021090


	//   ....[198]....
        /*1058*/ 	.word	0x00021160


	//   ....[199]....
        /*105c*/ 	.word	0x000211c0


	//   ....[200]....
        /*1060*/ 	.word	0x000212a0


	//   ....[201]....
        /*1064*/ 	.word	0x00021390


	//   ....[202]....
        /*1068*/ 	.word	0x00021430


	//   ....[203]....
        /*106c*/ 	.word	0x00021490


	//   ....[204]....
        /*1070*/ 	.word	0x00021590


	//   ....[205]....
        /*1074*/ 	.word	0x000215f0


	//   ....[206]....
        /*1078*/ 	.word	0x000216f0


	//   ....[207]....
        /*107c*/ 	.word	0x00021750


	//   ....[208]....
        /*1080*/ 	.word	0x00021820


	//   ....[209]....
        /*1084*/ 	.word	0x00021970


	//   ....[210]....
        /*1088*/ 	.word	0x00021a20


	//   ....[211]....
        /*108c*/ 	.word	0x00021b30


	//   ....[212]....
        /*1090*/ 	.word	0x00021c10


	//   ....[213]....
        /*1094*/ 	.word	0x00021c70


	//   ....[214]....
        /*1098*/ 	.word	0x00021d60


	//   ....[215]....
        /*109c*/ 	.word	0x00021dc0


	//   ....[216]....
        /*10a0*/ 	.word	0x00021ea0


	//   ....[217]....
        /*10a4*/ 	.word	0x00021f30


	//   ....[218]....
        /*10a8*/ 	.word	0x00021fd0


	//   ....[219]....
        /*10ac*/ 	.word	0x00022140


	//   ....[220]....
        /*10b0*/ 	.word	0x000221b0


	//   ....[221]....
        /*10b4*/ 	.word	0x00022220


	//   ....[222]....
        /*10b8*/ 	.word	0x00022290


	//   ....[223]....
        /*10bc*/ 	.word	0x00022300


	//   ....[224]....
        /*10c0*/ 	.word	0x00022380


	//   ....[225]....
        /*10c4*/ 	.word	0x00022400


	//   ....[226]....
        /*10c8*/ 	.word	0x00022490


	//   ....[227]....
        /*10cc*/ 	.word	0x00022500


	//   ....[228]....
        /*10d0*/ 	.word	0x00022570


	//   ....[229]....
        /*10d4*/ 	.word	0x000225e0


	//   ....[230]....
        /*10d8*/ 	.word	0x00022660


	//   ....[231]....
        /*10dc*/ 	.word	0x000226d0


	//   ....[232]....
        /*10e0*/ 	.word	0x00022780


	//   ....[233]....
        /*10e4*/ 	.word	0x000227d0


	//   ....[234]....
        /*10e8*/ 	.word	0x00022860


	//   ....[235]....
        /*10ec*/ 	.word	0x00022990


	//----- nvinfo : EIATTR_REG_RECONFIG
	.align		4
.L_1345:
        /*10f0*/ 	.byte	0x01, 0x54
	.zero		2


	//----- nvinfo : EIATTR_SYSCALL_OFFSETS
	.align		4
        /*10f4*/ 	.byte	0x04, 0x46
        /*10f6*/ 	.short	(.L_1347 - .L_1346)


	//   ....[0]....
.L_1346:
        /*10f8*/ 	.word	0x000021a0


	//   ....[1]....
        /*10fc*/ 	.word	0x000022f0


	//   ....[2]....
        /*1100*/ 	.word	0x00007d90


	//   ....[3]....
        /*1104*/ 	.word	0x000080b0


	//   ....[4]....
        /*1108*/ 	.word	0x0001a400


	//   ....[5]....
        /*110c*/ 	.word	0x0001a550


	//   ....[6]....
        /*1110*/ 	.word	0x0001a640


	//   ....[7]....
        /*1114*/ 	.word	0x0001b470


	//----- nvinfo : EIATTR_MBARRIER_INSTR_OFFSETS
	.align		4
.L_1347:
        /*1118*/ 	.byte	0x04, 0x39
        /*111a*/ 	.short	(.L_1349 - .L_1348)


	//   ....[0]....
.L_1348:
        /*111c*/ 	.word	0x00000270
        /*1120*/ 	.word	0x000000ff
        /*1124*/ 	.word	0x0002d800
        /*1128*/ 	.short	0x0100
        /*112a*/ 	.byte	0x08
	.zero		1


	//   ....[1]....
        /*112c*/ 	.word	0x00000280
        /*1130*/ 	.word	0x000000ff
        /*1134*/ 	.word	0x0002d820
        /*1138*/ 	.short	0x0100
        /*113a*/ 	.byte	0x08
	.zero		1


	//   ....[2]....
        /*113c*/ 	.word	0x00000370
        /*1140*/ 	.word	0x000000ff
        /*1144*/ 	.word	0x0002d830
        /*1148*/ 	.short	0x0100
        /*114a*/ 	.byte	0x08
	.zero		1


	//   ....[3]....
        /*114c*/ 	.word	0x00000380
        /*1150*/ 	.word	0x000000ff
        /*1154*/ 	.word	0x0002d840
        /*1158*/ 	.short	0x0100
        /*115a*/ 	.byte	0x08
	.zero		1


	//   ....[4]....
        /*115c*/ 	.word	0x00000390
        /*1160*/ 	.word	0x000000ff
        /*1164*/ 	.word	0x0002d838
        /*1168*/ 	.short	0x0100
        /*116a*/ 	.byte	0x08
	.zero		1


	//   ....[5]....
        /*116c*/ 	.word	0x000003a0
        /*1170*/ 	.word	0x000000ff
        /*1174*/ 	.word	0x0002d848
        /*1178*/ 	.short	0x0100
        /*117a*/ 	.byte	0x08
	.zero		1


	//   ....[6]....
        /*117c*/ 	.word	0x000004d0
        /*1180*/ 	.word	0x000000ff
        /*1184*/ 	.word	0x0002d850
        /*1188*/ 	.short	0x0100
        /*118a*/ 	.byte	0x08
	.zero		1


	//   ....[7]....
        /*118c*/ 	.word	0x000004e0
        /*1190*/ 	.word	0x000000ff
        /*1194*/ 	.word	0x0002d860
        /*1198*/ 	.short	0x0100
        /*119a*/ 	.byte	0x08
	.zero		1


	//   ....[8]....
        /*119c*/ 	.word	0x000004f0
        /*11a0*/ 	.word	0x000000ff
        /*11a4*/ 	.word	0x0002d858
        /*11a8*/ 	.short	0x0100
        /*11aa*/ 	.byte	0x08
	.zero		1


	//   ....[9]....
        /*11ac*/ 	.word	0x00000500
        /*11b0*/ 	.word	0x000000ff
        /*11b4*/ 	.word	0x0002d868
        /*11b8*/ 	.short	0x0100
        /*11ba*/ 	.byte	0x08
	.zero		1


	//   ....[10]....
        /*11bc*/ 	.word	0x000005f0
        /*11c0*/ 	.word	0x000000ff
        /*11c4*/ 	.word	0x0002d870
        /*11c8*/ 	.short	0x0100
        /*11ca*/ 	.byte	0x06
	.zero		1


	//   ....[11]....
        /*11cc*/ 	.word	0x00000600
        /*11d0*/ 	.word	0x000000ff
        /*11d4*/ 	.word	0x0002d880
        /*11d8*/ 	.short	0x0100
        /*11da*/ 	.byte	0x06
	.zero		1


	//   ....[12]....
        /*11dc*/ 	.word	0x00000610
        /*11e0*/ 	.word	0x000000ff
        /*11e4*/ 	.word	0x0002d878
        /*11e8*/ 	.short	0x0100
        /*11ea*/ 	.byte	0x06
	.zero		1


	//   ....[13]....
        /*11ec*/ 	.word	0x00000620
        /*11f0*/ 	.word	0x000000ff
        /*11f4*/ 	.word	0x0002d888
        /*11f8*/ 	.short	0x0100
        /*11fa*/ 	.byte	0x06
	.zero		1


	//   ....[14]....
        /*11fc*/ 	.word	0x00000750
        /*1200*/ 	.word	0x000000ff
        /*1204*/ 	.word	0x0002d890
        /*1208*/ 	.short	0x0100
        /*120a*/ 	.byte	0x08
	.zero		1


	//   ....[15]....
        /*120c*/ 	.word	0x00000760
        /*1210*/ 	.word	0x000000ff
        /*1214*/ 	.word	0x0002d8a0
        /*1218*/ 	.short	0x0100
        /*121a*/ 	.byte	0x08
	.zero		1


	//   ....[16]....
        /*121c*/ 	.word	0x00000770
        /*1220*/ 	.word	0x000000ff
        /*1224*/ 	.word	0x0002d898
        /*1228*/ 	.short	0x0100
        /*122a*/ 	.byte	0x08
	.zero		1


	//   ....[17]....
        /*122c*/ 	.word	0x00000780
        /*1230*/ 	.word	0x000000ff
        /*1234*/ 	.word	0x0002d8a8
        /*1238*/ 	.short	0x0100
        /*123a*/ 	.byte	0x08
	.zero		1


	//   ....[18]....
        /*123c*/ 	.word	0x000008b0
        /*1240*/ 	.word	0x000000ff
        /*1244*/ 	.word	0x0002d8b0
        /*1248*/ 	.short	0x0100
        /*124a*/ 	.byte	0x08
	.zero		1


	//   ....[19]....
        /*124c*/ 	.word	0x000008c0
        /*1250*/ 	.word	0x000000ff
        /*1254*/ 	.word	0x0002d8c0
        /*1258*/ 	.short	0x0100
        /*125a*/ 	.byte	0x08
	.zero		1


	//   ....[20]....
        /*125c*/ 	.word	0x000008d0
        /*1260*/ 	.word	0x000000ff
        /*1264*/ 	.word	0x0002d8b8
        /*1268*/ 	.short	0x0100
        /*126a*/ 	.byte	0x08
	.zero		1


	//   ....[21]....
        /*126c*/ 	.word	0x000008e0
        /*1270*/ 	.word	0x000000ff
        /*1274*/ 	.word	0x0002d8c8
        /*1278*/ 	.short	0x0100
        /*127a*/ 	.byte	0x08
	.zero		1


	//   ....[22]....
        /*127c*/ 	.word	0x000036c0
        /*1280*/ 	.word	0x00000039
        /*1284*/ 	.word	0x0002d890
        /*1288*/ 	.short	0x010a
        /*128a*/ 	.byte	0x3f
	.zero		1


	//   ....[23]....
        /*128c*/ 	.word	0x000052d0
        /*1290*/ 	.word	0x00000039
        /*1294*/ 	.word	0x0002d890
        /*1298*/ 	.short	0x010a
        /*129a*/ 	.byte	0x3f
	.zero		1


	//   ....[24]....
        /*129c*/ 	.word	0x00006b50
        /*12a0*/ 	.word	0x00000039
        /*12a4*/ 	.word	0x0002d890
        /*12a8*/ 	.short	0x010a
        /*12aa*/ 	.byte	0x3f
	.zero		1


	//   ....[25]....
        /*12ac*/ 	.word	0x00007070
        /*12b0*/ 	.word	0x0000000b
        /*12b4*/ 	.word	0x00000000
        /*12b8*/ 	.short	0x0101
        /*12ba*/ 	.byte	0x3f
	.zero		1


	//   ....[26]....
        /*12bc*/ 	.word	0x000070b0
        /*12c0*/ 	.word	0x00000039
        /*12c4*/ 	.word	0x0002d8b0
        /*12c8*/ 	.short	0x010a
        /*12ca*/ 	.byte	0x3f
	.zero		1


	//   ....[27]....
        /*12cc*/ 	.word	0x00007590
        /*12d0*/ 	.word	0x00000039
        /*12d4*/ 	.word	0x00000000
        /*12d8*/ 	.short	0x0101
        /*12da*/ 	.byte	0x3f
	.zero		1


	//   ....[28]....
        /*12dc*/ 	.word	0x00007e30
        /*12e0*/ 	.word	0x00000002
        /*12e4*/ 	.word	0x0002d800
        /*12e8*/ 	.short	0x010a
        /*12ea*/ 	.byte	0x3f
	.zero		1


	//   ....[29]....
        /*12ec*/ 	.word	0x00007e80
        /*12f0*/ 	.word	0x00000002
        /*12f4*/ 	.word	0x0002d800
        /*12f8*/ 	.short	0x010a
        /*12fa*/ 	.byte	0x3f
	.zero		1


	//   ....[30]....
        /*12fc*/ 	.word	0x00008a90
        /*1300*/ 	.word	0x00000002
        /*1304*/ 	.word	0x0002d800
        /*1308*/ 	.short	0x010a
        /*130a*/ 	.byte	0x3f
	.zero		1


	//   ....[31]....
        /*130c*/ 	.word	0x0000a630
        /*1310*/ 	.word	0x00000002
        /*1314*/ 	.word	0x0002d800
        /*1318*/ 	.short	0x010a
        /*131a*/ 	.byte	0x3f
	.zero		1


	//   ....[32]....
        /*131c*/ 	.word	0x0000bda0
        /*1320*/ 	.word	0x00000003
        /*1324*/ 	.word	0x0002d830
        /*1328*/ 	.short	0x010a
        /*132a*/ 	.byte	0x3f
	.zero		1


	//   ....[33]....
        /*132c*/ 	.word	0x0000be70
        /*1330*/ 	.word	0x00000003
        /*1334*/ 	.word	0x0002d830
        /*1338*/ 	.short	0x010a
        /*133a*/ 	.byte	0x3f
	.zero		1


	//   ....[34]....
        /*133c*/ 	.word	0x0000d2e0
        /*1340*/ 	.word	0x00000009
        /*1344*/ 	.word	0x00000000
        /*1348*/ 	.short	0x0101
        /*134a*/ 	.byte	0x3f
	.zero		1


	//   ....[35]....
        /*134c*/ 	.word	0x0000e3e0
        /*1350*/ 	.word	0x00000007
        /*1354*/ 	.word	0x0002d830
        /*1358*/ 	.short	0x010a
        /*135a*/ 	.byte	0x3f
	.zero		1


	//   ....[36]....
        /*135c*/ 	.word	0x0000e430
        /*1360*/ 	.word	0x00000007
        /*1364*/ 	.word	0x0002d830
        /*1368*/ 	.short	0x010a
        /*136a*/ 	.byte	0x3f
	.zero		1


	//   ....[37]....
        /*136c*/ 	.word	0x0000e880
        /*1370*/ 	.word	0x00000007
        /*1374*/ 	.word	0x0002d850
        /*1378*/ 	.short	0x010a
        /*137a*/ 	.byte	0x3f
	.zero		1


	//   ....[38]....
        /*137c*/ 	.word	0x0000e8c0
        /*1380*/ 	.word	0x00000007
        /*1384*/ 	.word	0x0002d850
        /*1388*/ 	.short	0x010a
        /*138a*/ 	.byte	0x3f
	.zero		1


	//   ....[39]....
        /*138c*/ 	.word	0x0000efd0
        /*1390*/ 	.word	0x0000000e
        /*1394*/ 	.word	0x00000000
        /*1398*/ 	.short	0x0101
        /*139a*/ 	.byte	0x3f
	.zero		1


	//   ....[40]....
        /*139c*/ 	.word	0x00010b00
        /*13a0*/ 	.word	0x00000005
        /*13a4*/ 	.word	0x00000000
        /*13a8*/ 	.short	0x0101
        /*13aa*/ 	.byte	0x3f
	.zero		1


	//   ....[41]....
        /*13ac*/ 	.word	0x00011290
        /*13b0*/ 	.word	0x00000007
        /*13b4*/ 	.word	0x0002d830
        /*13b8*/ 	.short	0x010a
        /*13ba*/ 	.byte	0x3f
	.zero		1


	//   ....[42]....
        /*13bc*/ 	.word	0x000112e0
        /*13c0*/ 	.word	0x00000007
        /*13c4*/ 	.word	0x0002d830
        /*13c8*/ 	.short	0x010a
        /*13ca*/ 	.byte	0x3f
	.zero		1


	//   ....[43]....
        /*13cc*/ 	.word	0x00011730
        /*13d0*/ 	.word	0x00000005
        /*13d4*/ 	.word	0x0002d850
        /*13d8*/ 	.short	0x010a
        /*13da*/ 	.byte	0x3f
	.zero		1


	//   ....[44]....
        /*13dc*/ 	.word	0x00011770
        /*13e0*/ 	.word	0x00000005
        /*13e4*/ 	.word	0x0002d850
        /*13e8*/ 	.short	0x010a
        /*13ea*/ 	.byte	0x3f
	.zero		1


	//   ....[45]....
        /*13ec*/ 	.word	0x00011de0
        /*13f0*/ 	.word	0x00000000
        /*13f4*/ 	.word	0x00000000
        /*13f8*/ 	.short	0x0101
        /*13fa*/ 	.byte	0x3f
	.zero		1


	//   ....[46]....
        /*13fc*/ 	.word	0x00012f90
        /*1400*/ 	.word	0x00000003
        /*1404*/ 	.word	0x00000000
        /*1408*/ 	.short	0x0101
        /*140a*/ 	.byte	0x3f
	.zero		1


	//   ....[47]....
        /*140c*/ 	.word	0x00013650
        /*1410*/ 	.word	0x00000006
        /*1414*/ 	.word	0x0002d850
        /*1418*/ 	.short	0x010a
        /*141a*/ 	.byte	0x3f
	.zero		1


	//   ....[48]....
        /*141c*/ 	.word	0x00013700
        /*1420*/ 	.word	0x00000006
        /*1424*/ 	.word	0x0002d850
        /*1428*/ 	.short	0x010a
        /*142a*/ 	.byte	0x3f
	.zero		1


	//   ....[49]....
        /*142c*/ 	.word	0x00013f00
        /*1430*/ 	.word	0x00000006
        /*1434*/ 	.word	0x00000000
        /*1438*/ 	.short	0x0101
        /*143a*/ 	.byte	0x3f
	.zero		1


	//   ....[50]....
        /*143c*/ 	.word	0x000152b0
        /*1440*/ 	.word	0x00000000
        /*1444*/ 	.word	0x00000000
        /*1448*/ 	.short	0x0101
        /*144a*/ 	.byte	0x3f
	.zero		1


	//   ....[51]....
        /*144c*/ 	.word	0x00015780
        /*1450*/ 	.word	0x00000008
        /*1454*/ 	.word	0x00000000
        /*1458*/ 	.short	0x0101
        /*145a*/ 	.byte	0x3f
	.zero		1


	//   ....[52]....
        /*145c*/ 	.word	0x00018b20
        /*1460*/ 	.word	0x00000010
        /*1464*/ 	.word	0x0002d820
        /*1468*/ 	.short	0x010a
        /*146a*/ 	.byte	0x3f
	.zero		1


	//   ....[53]....
        /*146c*/ 	.word	0x00018be0
        /*1470*/ 	.word	0x00000009
        /*1474*/ 	.word	0x0002d8a0
        /*1478*/ 	.short	0x010a
        /*147a*/ 	.byte	0x3f
	.zero		1


	//   ....[54]....
        /*147c*/ 	.word	0x00019010
        /*1480*/ 	.word	0x00000009
        /*1484*/ 	.word	0x0002d8c0
        /*1488*/ 	.short	0x010a
        /*148a*/ 	.byte	0x3f
	.zero		1


	//   ....[55]....
        /*148c*/ 	.word	0x00019570
        /*1490*/ 	.word	0x00000009
        /*1494*/ 	.word	0x0002d8a0
        /*1498*/ 	.short	0x010a
        /*149a*/ 	.byte	0x3f
	.zero		1


	//   ....[56]....
        /*149c*/ 	.word	0x00019990
        /*14a0*/ 	.word	0x00000009
        /*14a4*/ 	.word	0x0002d8c0
        /*14a8*/ 	.short	0x010a
        /*14aa*/ 	.byte	0x3f
	.zero		1


	//   ....[57]....
        /*14ac*/ 	.word	0x0001abf0
        /*14b0*/ 	.word	0x00000000
        /*14b4*/ 	.word	0x0002d840
        /*14b8*/ 	.short	0x010a
        /*14ba*/ 	.byte	0x3f
	.zero		1


	//   ....[58]....
        /*14bc*/ 	.word	0x0001b140
        /*14c0*/ 	.word	0x00000000
        /*14c4*/ 	.word	0x0002d830
        /*14c8*/ 	.short	0x0107
        /*14ca*/ 	.byte	0x3f
	.zero		1


	//   ....[59]....
        /*14cc*/ 	.word	0x0001b210
        /*14d0*/ 	.word	0x00000000
        /*14d4*/ 	.word	0x0002d830
        /*14d8*/ 	.short	0x0101
        /*14da*/ 	.byte	0x3f
	.zero		1


	//   ....[60]....
        /*14dc*/ 	.word	0x0001be30
        /*14e0*/ 	.word	0x00000010
        /*14e4*/ 	.word	0x0002d800
        /*14e8*/ 	.short	0x0107
        /*14ea*/ 	.byte	0x3f
	.zero		1


	//   ....[61]....
        /*14ec*/ 	.word	0x0001bf20
        /*14f0*/ 	.word	0x00000010
        /*14f4*/ 	.word	0x0002d800
        /*14f8*/ 	.short	0x0101
        /*14fa*/ 	.byte	0x3f
	.zero		1


	//   ....[62]....
        /*14fc*/ 	.word	0x0001bf40
        /*1500*/ 	.word	0x00000010
        /*1504*/ 	.word	0x0002d820
        /*1508*/ 	.short	0x010a
        /*150a*/ 	.byte	0x3f
	.zero		1


	//   ....[63]....
        /*150c*/ 	.word	0x0001c360
        /*1510*/ 	.word	0x00000005
        /*1514*/ 	.word	0x0002d840
        /*1518*/ 	.short	0x010a
        /*151a*/ 	.byte	0x3f
	.zero		1


	//   ....[64]....
        /*151c*/ 	.word	0x0001c770
        /*1520*/ 	.word	0x00000005
        /*1524*/ 	.word	0x0002d830
        /*1528*/ 	.short	0x0107
        /*152a*/ 	.byte	0x3f
	.zero		1


	//   ....[65]....
        /*152c*/ 	.word	0x0001c830
        /*1530*/ 	.word	0x00000005
        /*1534*/ 	.word	0x0002d830
        /*1538*/ 	.short	0x0101
        /*153a*/ 	.byte	0x3f
	.zero		1


	//   ....[66]....
        /*153c*/ 	.word	0x0001c890
        /*1540*/ 	.word	0x00000005
        /*1544*/ 	.word	0x0002d860
        /*1548*/ 	.short	0x010a
        /*154a*/ 	.byte	0x3f
	.zero		1


	//   ....[67]....
        /*154c*/ 	.word	0x0001cd40
        /*1550*/ 	.word	0x00000005
        /*1554*/ 	.word	0x0002d850
        /*1558*/ 	.short	0x0107
        /*155a*/ 	.byte	0x3f
	.zero		1


	//   ....[68]....
        /*155c*/ 	.word	0x0001ce30
        /*1560*/ 	.word	0x00000005
        /*1564*/ 	.word	0x0002d850
        /*1568*/ 	.short	0x0101
        /*156a*/ 	.byte	0x3f
	.zero		1


	//   ....[69]....
        /*156c*/ 	.word	0x0001d060
        /*1570*/ 	.word	0x00000000
        /*1574*/ 	.word	0x0002d860
        /*1578*/ 	.short	0x010a
        /*157a*/ 	.byte	0x3f
	.zero		1


	//   ....[70]....
        /*157c*/ 	.word	0x0001d490
        /*1580*/ 	.word	0x00000000
        /*1584*/ 	.word	0x0002d850
        /*1588*/ 	.short	0x0107
        /*158a*/ 	.byte	0x3f
	.zero		1


	//   ....[71]....
        /*158c*/ 	.word	0x0001d570
        /*1590*/ 	.word	0x00000000
        /*1594*/ 	.word	0x0002d850
        /*1598*/ 	.short	0x0101
        /*159a*/ 	.byte	0x3f
	.zero		1


	//   ....[72]....
        /*159c*/ 	.word	0x0001e6d0
        /*15a0*/ 	.word	0x00000005
        /*15a4*/ 	.word	0x0002d820
        /*15a8*/ 	.short	0x010a
        /*15aa*/ 	.byte	0x3f
	.zero		1


	//   ....[73]....
        /*15ac*/ 	.word	0x0001e870
        /*15b0*/ 	.word	0x00000003
        /*15b4*/ 	.word	0x0002d840
        /*15b8*/ 	.short	0x010a
        /*15ba*/ 	.byte	0x3f
	.zero		1


	//   ....[74]....
        /*15bc*/ 	.word	0x0001e900
        /*15c0*/ 	.word	0x00000005
        /*15c4*/ 	.word	0x0002d840
        /*15c8*/ 	.short	0x010a
        /*15ca*/ 	.byte	0x3f
	.zero		1


	//   ....[75]....
        /*15cc*/ 	.word	0x0001e940
        /*15d0*/ 	.word	0x00000003
        /*15d4*/ 	.word	0x0002d860
        /*15d8*/ 	.short	0x010a
        /*15da*/ 	.byte	0x3f
	.zero		1


	//   ....[76]....
        /*15dc*/ 	.word	0x0001e980
        /*15e0*/ 	.word	0x00000005
        /*15e4*/ 	.word	0x0002d860
        /*15e8*/ 	.short	0x010a
        /*15ea*/ 	.byte	0x3f
	.zero		1


	//   ....[77]....
        /*15ec*/ 	.word	0x0001e9e0
        /*15f0*/ 	.word	0x00000039
        /*15f4*/ 	.word	0x0002d890
        /*15f8*/ 	.short	0x010a
        /*15fa*/ 	.byte	0x3f
	.zero		1


	//   ....[78]....
        /*15fc*/ 	.word	0x0001eb60
        /*1600*/ 	.word	0x00000039
        /*1604*/ 	.word	0x0002d890
        /*1608*/ 	.short	0x010a
        /*160a*/ 	.byte	0x3f
	.zero		1


	//   ....[79]....
        /*160c*/ 	.word	0x0001ece0
        /*1610*/ 	.word	0x00000039
        /*1614*/ 	.word	0x0002d890
        /*1618*/ 	.short	0x010a
        /*161a*/ 	.byte	0x3f
	.zero		1


	//   ....[80]....
        /*161c*/ 	.word	0x0001ee50
        /*1620*/ 	.word	0x00000039
        /*1624*/ 	.word	0x0002d8b0
        /*1628*/ 	.short	0x010a
        /*162a*/ 	.byte	0x3f
	.zero		1


	//   ....[81]....
        /*162c*/ 	.word	0x0001f100
        /*1630*/ 	.word	0x00000002
        /*1634*/ 	.word	0x0002d800
        /*1638*/ 	.short	0x010a
        /*163a*/ 	.byte	0x3f
	.zero		1


	//   ....[82]....
        /*163c*/ 	.word	0x0001f310
        /*1640*/ 	.word	0x00000002
        /*1644*/ 	.word	0x0002d800
        /*1648*/ 	.short	0x010a
        /*164a*/ 	.byte	0x3f
	.zero		1


	//   ....[83]....
        /*164c*/ 	.word	0x0001f360
        /*1650*/ 	.word	0x00000003
        /*1654*/ 	.word	0x0002d830
        /*1658*/ 	.short	0x010a
        /*165a*/ 	.byte	0x3f
	.zero		1


	//   ....[84]....
        /*165c*/ 	.word	0x0001f3b0
        /*1660*/ 	.word	0x00000007
        /*1664*/ 	.word	0x0002d830
        /*1668*/ 	.short	0x010a
        /*166a*/ 	.byte	0x3f
	.zero		1


	//   ....[85]....
        /*166c*/ 	.word	0x0001f400
        /*1670*/ 	.word	0x00000007
        /*1674*/ 	.word	0x0002d850
        /*1678*/ 	.short	0x010a
        /*167a*/ 	.byte	0x3f
	.zero		1


	//   ....[86]....
        /*167c*/ 	.word	0x0001f450
        /*1680*/ 	.word	0x00000007
        /*1684*/ 	.word	0x0002d830
        /*1688*/ 	.short	0x010a
        /*168a*/ 	.byte	0x3f
	.zero		1


	//   ....[87]....
        /*168c*/ 	.word	0x0001f4a0
        /*1690*/ 	.word	0x00000005
        /*1694*/ 	.word	0x0002d850
        /*1698*/ 	.short	0x010a
        /*169a*/ 	.byte	0x3f
	.zero		1


	//   ....[88]....
        /*169c*/ 	.word	0x0001f4f0
        /*16a0*/ 	.word	0x00000006
        /*16a4*/ 	.word	0x0002d850
        /*16a8*/ 	.short	0x010a
        /*16aa*/ 	.byte	0x3f
	.zero		1


	//   ....[89]....
        /*16ac*/ 	.word	0x0001fc60
        /*16b0*/ 	.word	0x00000010
        /*16b4*/ 	.word	0x0002d820
        /*16b8*/ 	.short	0x010a
        /*16ba*/ 	.byte	0x3f
	.zero		1


	//   ....[90]....
        /*16bc*/ 	.word	0x0001fcb0
        /*16c0*/ 	.word	0x00000009
        /*16c4*/ 	.word	0x0002d8a0
        /*16c8*/ 	.short	0x010a
        /*16ca*/ 	.byte	0x3f
	.zero		1


	//   ....[91]....
        /*16cc*/ 	.word	0x0001fd00
        /*16d0*/ 	.word	0x00000009
        /*16d4*/ 	.word	0x0002d8c0
        /*16d8*/ 	.short	0x010a
        /*16da*/ 	.byte	0x3f
	.zero		1


	//   ....[92]....
        /*16dc*/ 	.word	0x0001fd50
        /*16e0*/ 	.word	0x00000009
        /*16e4*/ 	.word	0x0002d8a0
        /*16e8*/ 	.short	0x010a
        /*16ea*/ 	.byte	0x3f
	.zero		1


	//   ....[93]....
        /*16ec*/ 	.word	0x0001fda0
        /*16f0*/ 	.word	0x00000009
        /*16f4*/ 	.word	0x0002d8c0
        /*16f8*/ 	.short	0x010a
        /*16fa*/ 	.byte	0x3f
	.zero		1


	//   ....[94]....
        /*16fc*/ 	.word	0x0001fec0
        /*1700*/ 	.word	0x00000000
        /*1704*/ 	.word	0x0002d840
        /*1708*/ 	.short	0x010a
        /*170a*/ 	.byte	0x3f
	.zero		1


	//   ....[95]....
        /*170c*/ 	.word	0x00020cf0
        /*1710*/ 	.word	0x00000010
        /*1714*/ 	.word	0x0002d820
        /*1718*/ 	.short	0x010a
        /*171a*/ 	.byte	0x3f
	.zero		1


	//   ....[96]....
        /*171c*/ 	.word	0x00020d40
        /*1720*/ 	.word	0x00000005
        /*1724*/ 	.word	0x0002d840
        /*1728*/ 	.short	0x010a
        /*172a*/ 	.byte	0x3f
	.zero		1


	//   ....[97]....
        /*172c*/ 	.word	0x000212e0
        /*1730*/ 	.word	0x00000005
        /*1734*/ 	.word	0x0002d860
        /*1738*/ 	.short	0x010a
        /*173a*/ 	.byte	0x3f
	.zero		1


	//   ....[98]....
        /*173c*/ 	.word	0x000218c0
        /*1740*/ 	.word	0x00000000
        /*1744*/ 	.word	0x0002d860
        /*1748*/ 	.short	0x010a
        /*174a*/ 	.byte	0x3f
	.zero		1


	//   ....[99]....
        /*174c*/ 	.word	0x000228b0
        /*1750*/ 	.word	0x00000005
        /*1754*/ 	.word	0x0002d820
        /*1758*/ 	.short	0x010a
        /*175a*/ 	.byte	0x3f
	.zero		1


	//   ....[100]....
        /*175c*/ 	.word	0x00022a50
        /*1760*/ 	.word	0x00000003
        /*1764*/ 	.word	0x0002d840
        /*1768*/ 	.short	0x010a
        /*176a*/ 	.byte	0x3f
	.zero		1


	//   ....[101]....
        /*176c*/ 	.word	0x00022aa0
        /*1770*/ 	.word	0x00000005
        /*1774*/ 	.word	0x0002d840
        /*1778*/ 	.short	0x010a
        /*177a*/ 	.byte	0x3f
	.zero		1


	//   ....[102]....
        /*177c*/ 	.word	0x00022af0
        /*1780*/ 	.word	0x00000003
        /*1784*/ 	.word	0x0002d860
        /*1788*/ 	.short	0x010a
        /*178a*/ 	.byte	0x3f
	.zero		1


	//----- nvinfo : EIATTR_NUM_MBARRIERS
	.align		4
.L_1349:
        /*178c*/ 	.byte	0x03, 0x38
        /*178e*/ 	.short	0x0016


	//----- nvinfo : EIATTR_EXIT_INSTR_OFFSETS
	.align		4
        /*1790*/ 	.byte	0x04, 0x1c
        /*1792*/ 	.short	(.L_1351 - .L_1350)


	//   ....[0]....
.L_1350:
        /*1794*/ 	.word	0x0001e9d0


	//----- nvinfo : EIATTR_MAX_THREADS
	.align		4
.L_1351:
        /*1798*/ 	.byte	0x04, 0x05
        /*179a*/ 	.short	(.L_1353 - .L_1352)
.L_1352:
        /*179c*/ 	.word	0x00000200
        /*17a0*/ 	.word	0x00000001
        /*17a4*/ 	.word	0x00000001


	//----- nvinfo : EIATTR_CRS_STACK_SIZE
	.align		4
.L_1353:
        /*17a8*/ 	.byte	0x04, 0x1e
        /*17aa*/ 	.short	(.L_1355 - .L_1354)
.L_1354:
        /*17ac*/ 	.word	0x00000000


	//----- nvinfo : EIATTR_CBANK_PARAM_SIZE
	.align		4
.L_1355:
        /*17b0*/ 	.byte	0x03, 0x19
        /*17b2*/ 	.short	0x0af0


	//----- nvinfo : EIATTR_PARAM_CBANK
	.align		4
        /*17b4*/ 	.byte	0x04, 0x0a
        /*17b6*/ 	.short	(.L_1357 - .L_1356)
	.align		4
.L_1356:
        /*17b8*/ 	.word	index@(.nv.constant0._ZN7cutlass13device_kernelIN5flash11enable_sm90INS1_16FlashAttnFwdSm90INS1_25CollectiveMainloopFwdSm90ILi2EN4cute5tupleIJNS5_1CILi1EEES8_S8_EEENS6_IJNS7_ILi192EEENS7_ILi128EEENS7_ILi96EEEEEELi96ENS_6half_tEfNS_4arch4Sm90ELb1ELb0ELb0ELb1ELb1ELb1ELb0ELb0ELb1ELb1ELb1ELb0EEENS1_21CollectiveEpilogueFwdINS6_IJSA_SC_SB_EEES9_SE_SG_Li384ELb1ELb1ELb1ELb0EEENS1_36VarlenDynamicPersistentTileSchedulerILi192ELi128ELi384ELi128ELb1ELb1ELb1ELb1ELb1ELb1EEEEEEEEEvNT_6ParamsE)
        /*17bc*/ 	.short	0x0210
        /*17be*/ 	.short	0x0af0


	//----- nvinfo : EIATTR_SW_WAR
	.align		4
.L_1357:
        /*17c0*/ 	.byte	0x04, 0x36
        /*17c2*/ 	.short	(.L_1359 - .L_1358)
.L_1358:
        /*17c4*/ 	.word	0x00000008
.L_1359:


//--------------------- .nv.info._ZN7cutlass13device_kernelIN5flash11enable_sm90INS1_16FlashAttnFwdSm90INS1_25CollectiveMainloopFwdSm90ILi2EN4cute5tupleIJNS5_1CILi1EEES8_S8_EEENS6_IJNS7_ILi192EEENS7_ILi128EEENS7_ILi64EEEEEELi64ENS_6half_tEfNS_4arch4Sm90ELb0ELb0ELb0ELb0ELb1ELb0ELb0ELb1ELb1ELb1ELb1ELb0EEENS1_21CollectiveEpilogueFwdINS6_IJSA_SC_SB_EEES9_SE_SG_Li384ELb0ELb1ELb1ELb0EEENS1_19SingleTileSchedulerILb0ELb1ELb1ELi192EEEEEEEEEvNT_6ParamsE --------------------------
	.section	.nv.info._ZN7cutlass13device_kernelIN5flash11enable_sm90INS1_16FlashAttnFwdSm90INS1_25CollectiveMainloopFwdSm90ILi2EN4cute5tupleIJNS5_1CILi1EEES8_S8_EEENS6_IJNS7_ILi192EEENS7_ILi128EEENS7_ILi64EEEEEELi64ENS_6half_tEfNS_4arch4Sm90ELb0ELb0ELb0ELb0ELb1ELb0ELb0ELb1ELb1ELb1ELb1ELb0EEENS1_21CollectiveEpilogueFwdINS6_IJSA_SC_SB_EEES9_SE_SG_Li384ELb0ELb1ELb1ELb0EEENS1_19SingleTileSchedulerILb0ELb1ELb1ELi192EEEEEEEEEvNT_6ParamsE,"",@"SHT_CUDA_INFO"
	.sectionflags	@""
	.align	4


	//----- nvinfo : EIATTR_CUDA_API_VERSION
	.align		4
        /*0000*/ 	.byte	0x04, 0x37
        /*0002*/ 	.short	(.L_1361 - .L_1360)
.L_1360:
        /*0004*/ 	.word	0x00000082


	//----- nvinfo : EIATTR_KPARAM_INFO
	.align		4
.L_1361:
        /*0008*/ 	.byte	0x04, 0x17
        /*000a*/ 	.short	(.L_1363 - .L_1362)
.L_1362:
        /*000c*/ 	.word	0x00000000
        /*0010*/ 	.short	0x0000
        /*0012*/ 	.short	0x0070
        /*0014*/ 	.byte	0x00, 0xf0, 0x01, 0x28


	//----- nvinfo : EIATTR_SPARSE_MMA_MASK
	.align		4
.L_1363:
        /*0018*/ 	.byte	0x03, 0x50
        /*001a*/ 	.short	0x0000


	//----- nvinfo : EIATTR_MAXREG_COUNT
	.align		4
        /*001c*/ 	.byte	0x03, 0x1b
        /*001e*/ 	.short	0x0080


	//----- nvinfo : EIATTR_NUM_BARRIERS
	.align		4
        /*0020*/ 	.byte	0x02, 0x4c
        /*0022*/ 	.byte	0x10
	.zero		1


	//----- nvinfo : EIATTR_EXTERNS
	.align		4
        /*0024*/ 	.byte	0x04, 0x0f
        /*0026*/ 	.short	(.L_1365 - .L_1364)


	//   ....[0]....
	.align		4
.L_1364:
        /*0028*/ 	.word	index@(__assertfail)


	//----- nvinfo : EIATTR_ANNOTATIONS
	.align		4
.L_1365:
        /*002c*/ 	.byte	0x04, 0x55
        /*002e*/ 	.short	(.L_1367 - .L_1366)


	//   ....[0]....
.L_1366:
        /*0030*/ 	.word	0x00000001
        /*0034*/ 	.byte	0x40, 0x76, 0x00, 0x00, 0x01, 0x00, 0x00, 0x00, 0xa0, 0x8e, 0x00, 0x00


	//----- nvinfo : EIATTR_MERCURY_ISA_VERSION
	.align		4
.L_1367:
        /*0040*/ 	.byte	0x03, 0x5f
        /*0042*/ 	.short	0x0101


	//----- nvinfo : EIATTR_INT_WARP_WIDE_INSTR_OFFSETS
	.align		4
        /*0044*/ 	.byte	0x04, 0x31
        /*0046*/ 	.short	(.L_1369 - .L_1368)


	//   ....[0]....
.L_1368:
        /*0048*/ 	.word	0x000000c0


	//   ....[1]....
        /*004c*/ 	.word	0x000000d0


	//   ....[2]....
        /*0050*/ 	.word	0x00000170


	//----- nvinfo : EIATTR_COOP_GROUP_MASK_REGIDS
	.align		4
.L_1369:
        /*0054*/ 	.byte	0x04, 0x29
        /*0056*/ 	.short	(.L_1371 - .L_1370)


	//   ....[0]....
.L_1370:
        /*0058*/ 	.word	0xffffffff


	//   ....[1]....
        /*005c*/ 	.word	0xffffffff


	//   ....[2]....
        /*0060*/ 	.word	0xffffffff


	//   ....[3]....
        /*0064*/ 	.word	0xffffffff


	//   ....[4]....
        /*0068*/ 	.word	0xffffffff


	//   ....[5]....
        /*006c*/ 	.word	0xffffffff


	//   ....[6]....
        /*0070*/ 	.word	0xffffffff


	//   ....[7]....
        /*0074*/ 	.word	0xffffffff


	//   ....[8]....
        /*0078*/ 	.word	0xffffffff


	//   ....[9]....
        /*007c*/ 	.word	0xffffffff


	//   ....[10]....
        /*0080*/ 	.word	0xffffffff


	//   ....[11]....
        /*0084*/ 	.word	0xffffffff


	//   ....[12]....
        /*0088*/ 	.word	0xffffffff


	//   ....[13]....
        /*008c*/ 	.word	0xffffffff


	//   ....[14]....
        /*0090*/ 	.word	0xffffffff


	//   ....[15]....
        /*0094*/ 	.word	0xffffffff


	//   ....[16]....
        /*0098*/ 	.word	0xffffffff


	//   ....[17]....
        /*009c*/ 	.word	0xffffffff


	//   ....[18]....
        /*00a0*/ 	.word	0xffffffff


	//   ....[19]....
        /*00a4*/ 	.word	0xffffffff


	//   ....[20]....
        /*00a8*/ 	.word	0xffffffff


	//   ....[21]....
        /*00ac*/ 	.word	0xffffffff


	//   ....[22]....
        /*00b0*/ 	.word	0xffffffff


	//   ....[23]....
        /*00b4*/ 	.word	0xffffffff


	//   ....[24]....
        /*00b8*/ 	.word	0xffffffff


	//   ....[25]....
        /*00bc*/ 	.word	0xffffffff


	//   ....[26]....
        /*00c0*/ 	.word	0xffffffff


	//   ....[27]....
        /*00c4*/ 	.word	0xffffffff


	//   ....[28]....
        /*00c8*/ 	.word	0xffffffff


	//   ....[29]....
        /*00cc*/ 	.word	0xffffffff


	//   ....[30]....
        /*00d0*/ 	.word	0xffffffff


	//   ....[31]....
        /*00d4*/ 	.word	0xffffffff


	//   ....[32]....
        /*00d8*/ 	.word	0xffffffff


	//   ....[33]....
        /*00dc*/ 	.word	0xffffffff


	//   ....[34]....
        /*00e0*/ 	.word	0xffffffff


	//   ....[35]....
        /*00e4*/ 	.word	0xffffffff


	//   ....[36]....
        /*00e8*/ 	.word	0xffffffff


	//   ....[37]....
        /*00ec*/ 	.word	0xffffffff


	//   ....[38]....
        /*00f0*/ 	.word	0xffffffff


	//   ....[39]....
        /*00f4*/ 	.word	0xffffffff


	//   ....[40]....
        /*00f8*/ 	.word	0xffffffff


	//   ....[41]....
        /*00fc*/ 	.word	0xffffffff


	//   ....[42]....
        /*0100*/ 	.word	0xffffffff


	//   ....[43]....
        /*0104*/ 	.word	0xffffffff


	//   ....[44]....
        /*0108*/ 	.word	0xffffffff


	//   ....[45]....
        /*010c*/ 	.word	0xffffffff


	//   ....[46]....
        /*0110*/ 	.word	0xffffffff


	//   ....[47]....
        /*0114*/ 	.word	0xffffffff


	//   ....[48]....
        /*0118*/ 	.word	0xffffffff


	//   ....[49]....
        /*011c*/ 	.word	0xffffffff


	//   ....[50]....
        /*0120*/ 	.word	0xffffffff


	//   ....[51]....
        /*0124*/ 	.word	0xffffffff


	//   ....[52]....
        /*0128*/ 	.word	0xffffffff


	//   ....[53]....
        /*012c*/ 	.word	0xffffffff


	//   ....[54]....
        /*0130*/ 	.word	0xffffffff


	//   ....[55]....
        /*0134*/ 	.word	0xffffffff


	//   ....[56]....
        /*0138*/ 	.word	0xffffffff


	//   ....[57]....
        /*013c*/ 	.word	0xffffffff


	//   ....[58]....
        /*0140*/ 	.word	0xffffffff


	//   ....[59]....
        /*0144*/ 	.word	0xffffffff


	//   ....[60]....
        /*0148*/ 	.word	0xffffffff


	//   ....[61]....
        /*014c*/ 	.word	0xffffffff


	//   ....[62]....
        /*0150*/ 	.word	0xffffffff


	//   ....[63]....
        /*0154*/ 	.word	0xffffffff


	//   ....[64]....
        /*0158*/ 	.word	0xffffffff


	//   ....[65]....
        /*015c*/ 	.word	0xffffffff


	//   ....[66]....
        /*0160*/ 	.word	0xffffffff


	//   ....[67]....
        /*0164*/ 	.word	0xffffffff


	//   ....[68]....
        /*0168*/ 	.word	0xffffffff


	//   ....[69]....
        /*016c*/ 	.word	0xffffffff


	//   ....[70]....
        /*0170*/ 	.word	0xffffffff


	//   ....[71]....
        /*0174*/ 	.word	0xffffffff


	//   ....[72]....
        /*0178*/ 	.word	0xffffffff


	//   ....[73]....
        /*017c*/ 	.word	0xffffffff


	//   ....[74]....
        /*0180*/ 	.word	0xffffffff


	//   ....[75]....
        /*0184*/ 	.word	0xffffffff


	//   ....[76]....
        /*0188*/ 	.word	0xffffffff


	//   ....[77]....
        /*018c*/ 	.word	0xffffffff


	//   ....[78]....
        /*0190*/ 	.word	0xffffffff


	//   ....[79]....
        /*0194*/ 	.word	0xffffffff


	//   ....[80]....
        /*0198*/ 	.word	0xffffffff


	//   ....[81]....
        /*019c*/ 	.word	0xffffffff


	//   ....[82]....
        /*01a0*/ 	.word	0xffffffff


	//   ....[83]....
        /*01a4*/ 	.word	0xffffffff


	//   ....[84]....
        /*01a8*/ 	.word	0xffffffff


	//   ....[85]....
        /*01ac*/ 	.word	0xffffffff


	//   ....[86]....
        /*01b0*/ 	.word	0xffffffff


	//   ....[87]....
        /*01b4*/ 	.word	0xffffffff


	//   ....[88]....
        /*01b8*/ 	.word	0xffffffff


	//   ....[89]....
        /*01bc*/ 	.word	0xffffffff


	//   ....[90]....
        /*01c0*/ 	.word	0xffffffff


	//   ....[91]....
        /*01c4*/ 	.word	0xffffffff


	//   ....[92]....
        /*01c8*/ 	.word	0xffffffff


	//   ....[93]....
        /*01cc*/ 	.word	0xffffffff


	//   ....[94]....
        /*01d0*/ 	.word	0xffffffff


	//   ....[95]....
        /*01d4*/ 	.word	0xffffffff


	//   ....[96]....
        /*01d8*/ 	.word	0xffffffff


	//   ....[97]....
        /*01dc*/ 	.word	0xffffffff


	//   ....[98]....
        /*01e0*/ 	.word	0xffffffff


	//   ....[99]....
        /*01e4*/ 	.word	0xffffffff


	//   ....[100]....
        /*01e8*/ 	.word	0xffffffff


	//   ....[101]....
        /*01ec*/ 	.word	0xffffffff


	//   ....[102]....
        /*01f0*/ 	.word	0xffffffff


	//   ....[103]....
        /*01f4*/ 	.word	0xffffffff


	//   ....[104]....
        /*01f8*/ 	.word	0xffffffff


	//   ....[105]....
        /*01fc*/ 	.word	0xffffffff


	//   ....[106]....
        /*0200*/ 	.word	0xffffffff


	//   ....[107]....
        /*0204*/ 	.word	0xffffffff


	//   ....[108]....
        /*0208*/ 	.word	0xffffffff


	//   ....[109]....
        /*020c*/ 	.word	0xffffffff


	//   ....[110]....
        /*0210*/ 	.word	0xffffffff


	//   ....[111]....
        /*0214*/ 	.word	0xffffffff


	//   ....[112]....
        /*0218*/ 	.word	0xffffffff


	//   ....[113]....
        /*021c*/ 	.word	0xffffffff


	//   ....[114]....
        /*0220*/ 	.word	0xffffffff


	//   ....[115]....
        /*0224*/ 	.word	0xffffffff


	//   ....[116]....
        /*0228*/ 	.word	0xffffffff


	//   ....[117]....
        /*022c*/ 	.word	0x0500000f


	//   ....[118]....
        /*0230*/ 	.word	0x0500000f


	//   ....[119]....
        /*0234*/ 	.word	0x0500000f


	//   ....[120]....
        /*0238*/ 	.word	0x0500000f


	//   ....[121]....
        /*023c*/ 	.word	0x0500000f


	//   ....[122]....
        /*0240*/ 	.word	0x0500000f


	//   ....[123]....
        /*0244*/ 	.word	0x0500000f


	//   ....[124]....
        /*0248*/ 	.word	0x0500000f


	//   ....[125]....
        /*024c*/ 	.word	0x0500000f


	//   ....[126]....
        /*0250*/ 	.word	0x0500000f


	//   ....[127]....
        /*0254*/ 	.word	0x0500000f


	//   ....[128]....
        /*0258*/ 	.word	0x0500000f


	//   ....[129]....
        /*025c*/ 	.word	0x0500000f


	//   ....[130]....
        /*0260*/ 	.word	0x0500000f


	//   ....[131]....
        /*0264*/ 	.word	0x0500000f


	//   ....[132]....
        /*0268*/ 	.word	0x0500000f


	//   ....[133]....
        /*026c*/ 	.word	0x0500000f


	//   ....[134]....
        /*0270*/ 	.word	0x0500000f


	//   ....[135]....
        /*0274*/ 	.word	0x0500000f


	//   ....[136]....
        /*0278*/ 	.word	0x0500000f


	//   ....[137]....
        /*027c*/ 	.word	0x0500000f


	//   ....[138]....
        /*0280*/ 	.word	0x0500000f


	//   ....[139]....
        /*0284*/ 	.word	0x0500000f


	//   ....[140]....
        /*0288*/ 	.word	0x0500000f


	//   ....[141]....
        /*028c*/ 	.word	0x0500000f


	//   ....[142]....
        /*0290*/ 	.word	0x0500000f


	//   ....[143]....
        /*0294*/ 	.word	0x0500000f


	//   ....[144]....
        /*0298*/ 	.word	0x0500000f


	//   ....[145]....
        /*029c*/ 	.word	0x0500000f


	//   ....[146]....
        /*02a0*/ 	.word	0x0500000f


	//   ....[147]....
        /*02a4*/ 	.word	0x0500000f


	//   ....[148]....
        /*02a8*/ 	.word	0x0500000f


	//   ....[149]....
        /*02ac*/ 	.word	0x0500000f


	//   ....[150]....
        /*02b0*/ 	.word	0x0500000f


	//   ....[151]....
        /*02b4*/ 	.word	0x0500000f


	//   ....[152]....
        /*02b8*/ 	.word	0x0500000f


	//   ....[153]....
        /*02bc*/ 	.word	0x0500000f


	//   ....[154]....
        /*02c0*/ 	.word	0x0500000f


	//   ....[155]....
        /*02c4*/ 	.word	0x0500000f


	//   ....[156]....
        /*02c8*/ 	.word	0x0500000f


	//   ....[157]....
        /*02cc*/ 	.word	0x0500000f


	//   ....[158]....
        /*02d0*/ 	.word	0x0500000f


	//   ....[159]....
        /*02d4*/ 	.word	0x0500000f


	//   ....[160]....
        /*02d8*/ 	.word	0x0500000f


	//   ....[161]....
        /*02dc*/ 	.word	0x0500000f


	//   ....[162]....
        /*02e0*/ 	.word	0x0500000f


	//   ....[163]....
        /*02e4*/ 	.word	0x0500000f


	//   ....[164]....
        /*02e8*/ 	.word	0x0500000f


	//   ....[165]....
        /*02ec*/ 	.word	0x0500000f


	//   ....[166]....
        /*02f0*/ 	.word	0x0500000f


	//   ....[167]....
        /*02f4*/ 	.word	0x0500000f


	//   ....[168]....
        /*02f8*/ 	.word	0x0500000f


	//   ....[169]....
        /*02fc*/ 	.word	0x0500000f


	//   ....[170]....
        /*0300*/ 	.word	0x0500000f


	//   ....[171]....
        /*0304*/ 	.word	0x0500000f


	//   ....[172]....
        /*0308*/ 	.word	0x0500000f


	//   ....[173]....
        /*030c*/ 	.word	0x0500000f


	//   ....[174]....
        /*0310*/ 	.word	0x0500000f


	//   ....[175]....
        /*0314*/ 	.word	0x0500000f


	//   ....[176]....
        /*0318*/ 	.word	0x0500000f


	//   ....[177]....
        /*031c*/ 	.word	0x0500000f


	//   ....[178]....
        /*0320*/ 	.word	0x0500000f


	//   ....[179]....
        /*0324*/ 	.word	0x0500000f


	//   ....[180]....
        /*0328*/ 	.word	0x0500000f


	//   ....[181]....
        /*032c*/ 	.word	0x0500000f


	//   ....[182]....
        /*0330*/ 	.word	0x0500000f


	//   ....[183]....
        /*0334*/ 	.word	0x0500000f


	//   ....[184]....
        /*0338*/ 	.word	0x0500000f


	//   ....[185]....
        /*033c*/ 	.word	0x0500000f


	//   ....[186]....
        /*0340*/ 	.word	0x0500000f


	//   ....[187]....
        /*0344*/ 	.word	0x0500000f


	//   ....[188]....
        /*0348*/ 	.word	0x0500000f


	//   ....[189]....
        /*034c*/ 	.word	0x0500000f


	//   ....[190]....
        /*0350*/ 	.word	0x0500000f


	//   ....[191]....
        /*0354*/ 	.word	0x0500000f


	//   ....[192]....
        /*0358*/ 	.word	0x0500000f


	//   ....[193]....
        /*035c*/ 	.word	0x0500000f


	//   ....[194]....
        /*0360*/ 	.word	0x0500000f


	//   ....[195]....
        /*0364*/ 	.word	0x0500000f


	//   ....[196]....
        /*0368*/ 	.word	0x0500000f


	//   ....[197]....
        /*036c*/ 	.word	0x0500000f


	//   ....[198]....
        /*0370*/ 	.word	0x0500000f


	//   ....[199]....
        /*0374*/ 	.word	0x0500000f


	//   ....[200]....
        /*0378*/ 	.word	0x0500000f


	//   ....[201]....
        /*037c*/ 	.word	0x0500000f


	//   ....[202]....
        /*0380*/ 	.word	0x0500000f


	//   ....[203]....
        /*0384*/ 	.word	0x0500000f


	//   ....[204]....
        /*0388*/ 	.word	0x0500000f


	//   ....[205]....
        /*038c*/ 	.word	0x0500000f


	//   ....[206]....
        /*0390*/ 	.word	0x0500000f


	//----- nvinfo : EIATTR_COOP_GROUP_INSTR_OFFSETS
	.align		4
.L_1371:
        /*0394*/ 	.byte	0x04, 0x28
        /*0396*/ 	.short	(.L_1373 - .L_1372)


	//   ....[0]....
.L_1372:
        /*0398*/ 	.word	0x00000080


	//   ....[1]....
        /*039c*/ 	.word	0x00000090


	//   ....[2]....
        /*03a0*/ 	.word	0x000002d0


	//   ....[3]....
        /*03a4*/ 	.word	0x00000430


	//   ....[4]....
        /*03a8*/ 	.word	0x00000550


	//   ....[5]....
        /*03ac*/ 	.word	0x000006b0


	//   ....[6]....
        /*03b0*/ 	.word	0x00000f50


	//   ....[7]....
        /*03b4*/ 	.word	0x00001e30


	//   ....[8]....
        /*03b8*/ 	.word	0x00001f60


	//   ....[9]....
        /*03bc*/ 	.word	0x00002540


	//   ....[10]....
        /*03c0*/ 	.word	0x00002600


	//   ....[11]....
        /*03c4*/ 	.word	0x00003d90


	//   ....[12]....
        /*03c8*/ 	.word	0x00003da0


	//   ....[13]....
        /*03cc*/ 	.word	0x00003e00


	//   ....[14]....
        /*03d0*/ 	.word	0x00003e20


	//   ....[15]....
        /*03d4*/ 	.word	0x000050d0


	//   ....[16]....
        /*03d8*/ 	.word	0x00005110


	//   ....[17]....
        /*03dc*/ 	.word	0x000051d0


	//   ....[18]....
        /*03e0*/ 	.word	0x000051e0


	//   ....[19]....
        /*03e4*/ 	.word	0x00005f70


	//   ....[20]....
        /*03e8*/ 	.word	0x00005fb0


	//   ....[21]....
        /*03ec*/ 	.word	0x00005ff0


	//   ....[22]....
        /*03f0*/ 	.word	0x00006030


	//   ....[23]....
        /*03f4*/ 	.word	0x00006050


	//   ....[24]....
        /*03f8*/ 	.word	0x00006070


	//   ....[25]....
        /*03fc*/ 	.word	0x000063b0


	//   ....[26]....
        /*0400*/ 	.word	0x000063c0


	//   ....[27]....
        /*0404*/ 	.word	0x00006ae0


	//   ....[28]....
        /*0408*/ 	.word	0x00007bb0


	//   ....[29]....
        /*040c*/ 	.word	0x00007bd0


	//   ....[30]....
        /*0410*/ 	.word	0x00007be0


	//   ....[31]....
        /*0414*/ 	.word	0x00007bf0


	//   ....[32]....
        /*0418*/ 	.word	0x00007c00


	//   ....[33]....
        /*041c*/ 	.word	0x00007c50


	//   ....[34]....
        /*0420*/ 	.word	0x00007c80


	//   ....[35]....
        /*0424*/ 	.word	0x00007cb0


	//   ....[36]....
        /*0428*/ 	.word	0x00007cd0


	//   ....[37]....
        /*042c*/ 	.word	0x00007d30


	//   ....[38]....
        /*0430*/ 	.word	0x00007d80


	//   ....[39]....
        /*0434*/ 	.word	0x00007db0


	//   ....[40]....
        /*0438*/ 	.word	0x00007de0


	//   ....[41]....
        /*043c*/ 	.word	0x00007e10


	//   ....[42]....
        /*0440*/ 	.word	0x00007e40


	//   ....[43]....
        /*0444*/ 	.word	0x00007e60


	//   ....[44]....
        /*0448*/ 	.word	0x00008600


	//   ....[45]....
        /*044c*/ 	.word	0x00008610


	//   ....[46]....
        /*0450*/ 	.word	0x00008620


	//   ....[47]....
        /*0454*/ 	.word	0x00008660


	//   ....[48]....
        /*0458*/ 	.word	0x000086b0


	//   ....[49]....
        /*045c*/ 	.word	0x00008700


	//   ....[50]....
        /*0460*/ 	.word	0x00008760


	//   ....[51]....
        /*0464*/ 	.word	0x00008790


	//   ....[52]....
        /*0468*/ 	.word	0x000087c0


	//   ....[53]....
        /*046c*/ 	.word	0x00008830


	//   ....[54]....
        /*0470*/ 	.word	0x00008860


	//   ....[55]....
        /*0474*/ 	.word	0x00008890


	//   ....[56]....
        /*0478*/ 	.word	0x000088c0


	//   ....[57]....
        /*047c*/ 	.word	0x00008930


	//   ....[58]....
        /*0480*/ 	.word	0x00008940


	//   ....[59]....
        /*0484*/ 	.word	0x00008970


	//   ....[60]....
        /*0488*/ 	.word	0x000089c0


	//   ....[61]....
        /*048c*/ 	.word	0x00008a40


	//   ....[62]....
        /*0490*/ 	.word	0x00008a70


	//   ....[63]....
        /*0494*/ 	.word	0x00008a90


	//   ....[64]....
        /*0498*/ 	.word	0x00008ac0


	//   ....[65]....
        /*049c*/ 	.word	0x00008ad0


	//   ....[66]....
        /*04a0*/ 	.word	0x00008b10


	//   ....[67]....
        /*04a4*/ 	.word	0x00008b90


	//   ....[68]....
        /*04a8*/ 	.word	0x000092a0


	//   ....[69]....
        /*04ac*/ 	.word	0x000092d0


	//   ....[70]....
        /*04b0*/ 	.word	0x000092e0


	//   ....[71]....
        /*04b4*/ 	.word	0x00009320


	//   ....[72]....
        /*04b8*/ 	.word	0x00009330


	//   ....[73]....
        /*04bc*/ 	.word	0x00009370


	//   ....[74]....
        /*04c0*/ 	.word	0x00009380


	//   ....[75]....
        /*04c4*/ 	.word	0x000093c0


	//   ....[76]....
        /*04c8*/ 	.word	0x000093d0


	//   ....[77]....
        /*04cc*/ 	.word	0x00009410


	//   ....[78]....
        /*04d0*/ 	.word	0x00009420


	//   ....[79]....
        /*04d4*/ 	.word	0x00009460


	//   ....[80]....
        /*04d8*/ 	.word	0x00009470


	//   ....[81]....
        /*04dc*/ 	.word	0x000094b0


	//   ....[82]....
        /*04e0*/ 	.word	0x000094c0


	//   ....[83]....
        /*04e4*/ 	.word	0x000094d0


	//   ....[84]....
        /*04e8*/ 	.word	0x00009730


	//   ....[85]....
        /*04ec*/ 	.word	0x00009760


	//   ....[86]....
        /*04f0*/ 	.word	0x00009770


	//   ....[87]....
        /*04f4*/ 	.word	0x00009780


	//   ....[88]....
        /*04f8*/ 	.word	0x00009790


	//   ....[89]....
        /*04fc*/ 	.word	0x000097a0


	//   ....[90]....
        /*0500*/ 	.word	0x000097c0


	//   ....[91]....
        /*0504*/ 	.word	0x00009810


	//   ....[92]....
        /*0508*/ 	.word	0x00009830


	//   ....[93]....
        /*050c*/ 	.word	0x00009870


	//   ....[94]....
        /*0510*/ 	.word	0x00009890


	//   ....[95]....
        /*0514*/ 	.word	0x000098d0


	//   ....[96]....
        /*0518*/ 	.word	0x000098f0


	//   ....[97]....
        /*051c*/ 	.word	0x00009930


	//   ....[98]....
        /*0520*/ 	.word	0x00009950


	//   ....[99]....
        /*0524*/ 	.word	0x00009980


	//   ....[100]....
        /*0528*/ 	.word	0x00009e70


	//   ....[101]....
        /*052c*/ 	.word	0x00009ea0


	//   ....[102]....
        /*0530*/ 	.word	0x00009ed0


	//   ....[103]....
        /*0534*/ 	.word	0x00009f00


	//   ....[104]....
        /*0538*/ 	.word	0x00009f10


	//   ....[105]....
        /*053c*/ 	.word	0x00009f20


	//   ....[106]....
        /*0540*/ 	.word	0x00009f40


	//   ....[107]....
        /*0544*/ 	.word	0x00009f60


	//   ....[108]....
        /*0548*/ 	.word	0x00009f80


	//   ....[109]....
        /*054c*/ 	.word	0x00009fb0


	//   ....[110]....
        /*0550*/ 	.word	0x00009fd0


	//   ....[111]....
        /*0554*/ 	.word	0x00009ff0


	//   ....[112]....
        /*0558*/ 	.word	0x0000a010


	//   ....[113]....
        /*055c*/ 	.word	0x0000a040


	//   ....[114]....
        /*0560*/ 	.word	0x0000a080


	//   ....[115]....
        /*0564*/ 	.word	0x0000a0d0


	//   ....[116]....
        /*0568*/ 	.word	0x0000a3e0


	//   ....[117]....
        /*056c*/ 	.word	0x0000a880


	//   ....[118]....
        /*0570*/ 	.word	0x0000a970


	//   ....[119]....
        /*0574*/ 	.word	0x0000aa10


	//   ....[120]....
        /*0578*/ 	.word	0x0000aaa0


	//   ....[121]....
        /*057c*/ 	.word	0x0000ab50


	//   ....[122]....
        /*0580*/ 	.word	0x0000abb0


	//   ....[123]....
        /*0584*/ 	.word	0x0000ac50


	//   ....[124]....
        /*0588*/ 	.word	0x0000acb0


	//   ....[125]....
        /*058c*/ 	.word	0x0000ada0


	//   ....[126]....
        /*0590*/ 	.word	0x0000ae10


	//   ....[127]....
        /*0594*/ 	.word	0x0000aeb0


	//   ....[128]....
        /*0598*/ 	.word	0x0000af10


	//   ....[129]....
        /*059c*/ 	.word	0x0000afe0


	//   ....[130]....
        /*05a0*/ 	.word	0x0000b040


	//   ....[131]....
        /*05a4*/ 	.word	0x0000b0f0


	//   ....[132]....
        /*05a8*/ 	.word	0x0000b150


	//   ....[133]....
        /*05ac*/ 	.word	0x0000b210


	//   ....[134]....
        /*05b0*/ 	.word	0x0000b2a0


	//   ....[135]....
        /*05b4*/ 	.word	0x0000b2f0


	//   ....[136]....
        /*05b8*/ 	.word	0x0000b3c0


	//   ....[137]....
        /*05bc*/ 	.word	0x0000b480


	//   ....[138]....
        /*05c0*/ 	.word	0x0000b4e0


	//   ....[139]....
        /*05c4*/ 	.word	0x0000b5a0


	//   ....[140]....
        /*05c8*/ 	.word	0x0000b610


	//   ....[141]....
        /*05cc*/ 	.word	0x0000b6f0


	//   ....[142]....
        /*05d0*/ 	.word	0x0000b750


	//   ....[143]....
        /*05d4*/ 	.word	0x0000b810


	//   ....[144]....
        /*05d8*/ 	.word	0x0000b880


	//   ....[145]....
        /*05dc*/ 	.word	0x0000b960


	//   ....[146]....
        /*05e0*/ 	.word	0x0000b9c0


	//   ....[147]....
        /*05e4*/ 	.word	0x0000ba80


	//   ....[148]....
        /*05e8*/ 	.word	0x0000baf0


	//   ....[149]....
        /*05ec*/ 	.word	0x0000bbc0


	//   ....[150]....
        /*05f0*/ 	.word	0x0000bc30


	//   ....[151]....
        /*05f4*/ 	.word	0x0000bcf0


	//   ....[152]....
        /*05f8*/ 	.word	0x0000bd50


	//   ....[153]....
        /*05fc*/ 	.word	0x0000be20


	//   ....[154]....
        /*0600*/ 	.word	0x0000be80


	//   ....[155]....
        /*0604*/ 	.word	0x0000bf40


	//   ....[156]....
        /*0608*/ 	.word	0x0000bfc0


	//   ....[157]....
        /*060c*/ 	.word	0x0000c070


	//   ....[158]....
        /*0610*/ 	.word	0x0000c1b0


	//   ....[159]....
        /*0614*/ 	.word	0x0000c250


	//   ....[160]....
        /*0618*/ 	.word	0x0000c2f0


	//   ....[161]....
        /*061c*/ 	.word	0x0000c380


	//   ....[162]....
        /*0620*/ 	.word	0x0000c420


	//   ....[163]....
        /*0624*/ 	.word	0x0000c4b0


	//   ....[164]....
        /*0628*/ 	.word	0x0000c550


	//   ....[165]....
        /*062c*/ 	.word	0x0000c5e0


	//   ....[166]....
        /*0630*/ 	.word	0x0000c680


	//   ....[167]....
        /*0634*/ 	.word	0x0000c710


	//   ....[168]....
        /*0638*/ 	.word	0x0000c7b0


	//   ....[169]....
        /*063c*/ 	.word	0x0000c840


	//   ....[170]....
        /*0640*/ 	.word	0x0000c8e0


	//   ....[171]....
        /*0644*/ 	.word	0x0000c970


	//   ....[172]....
        /*0648*/ 	.word	0x0000ca10


	//   ....[173]....
        /*064c*/ 	.word	0x0000caa0


	//   ....[174]....
        /*0650*/ 	.word	0x0000cb80


	//   ....[175]....
        /*0654*/ 	.word	0x0000cc30


	//   ....[176]....
        /*0658*/ 	.word	0x0000cc90


	//   ....[177]....
        /*065c*/ 	.word	0x0000cd40


	//   ....[178]....
        /*0660*/ 	.word	0x0000cdd0


	//   ....[179]....
        /*0664*/ 	.word	0x0000ce70


	//   ....[180]....
        /*0668*/ 	.word	0x0000cef0


	//   ....[181]....
        /*066c*/ 	.word	0x0000cf90


	//   ....[182]....
        /*0670*/ 	.word	0x0000d020


	//   ....[183]....
        /*0674*/ 	.word	0x0000d0c0


	//   ....[184]....
        /*0678*/ 	.word	0x0000d140


	//   ....[185]....
        /*067c*/ 	.word	0x0000d1e0


	//   ....[186]....
        /*0680*/ 	.word	0x0000d270


	//   ....[187]....
        /*0684*/ 	.word	0x0000d310


	//   ....[188]....
        /*0688*/ 	.word	0x0000d390


	//   ....[189]....
        /*068c*/ 	.word	0x0000d420


	//   ....[190]....
        /*0690*/ 	.word	0x0000d500


	//   ....[191]....
        /*0694*/ 	.word	0x0000d5a0


	//   ....[192]....
        /*0698*/ 	.word	0x0000d640


	//   ....[193]....
        /*069c*/ 	.word	0x0000d6f0


	//   ....[194]....
        /*06a0*/ 	.word	0x0000d750


	//   ....[195]....
        /*06a4*/ 	.word	0x0000d810


	//   ....[196]....
        /*06a8*/ 	.word	0x0000d870


	//   ....[197]....
        /*06ac*/ 	.word	0x0000d930


	//   ....[198]....
        /*06b0*/ 	.word	0x0000d990


	//   ....[199]....
        /*06b4*/ 	.word	0x0000da50


	//   ....[200]....
        /*06b8*/ 	.word	0x0000dab0


	//   ....[201]....
        /*06bc*/ 	.word	0x0000db70


	//   ....[202]....
        /*06c0*/ 	.word	0x0000dbd0


	//   ....[203]....
        /*06c4*/ 	.word	0x0000dc90


	//   ....[204]....
        /*06c8*/ 	.word	0x0000dcf0


	//   ....[205]....
        /*06cc*/ 	.word	0x0000dda0


	//   ....[206]....
        /*06d0*/ 	.word	0x0000deb0


	//----- nvinfo : EIATTR_REG_RECONFIG
	.align		4
.L_1373:
        /*06d4*/ 	.byte	0x01, 0x54
	.zero		2


	//----- nvinfo : EIATTR_SYSCALL_OFFSETS
	.align		4
        /*06d8*/ 	.byte	0x04, 0x46
        /*06da*/ 	.short	(.L_1375 - .L_1374)


	//   ....[0]....
.L_1374:
        /*06dc*/ 	.word	0x00001110


	//   ....[1]....
        /*06e0*/ 	.word	0x00007210


	//   ....[2]....
        /*06e4*/ 	.word	0x00007350


	//   ....[3]....
        /*06e8*/ 	.word	0x00007440


	//   ....[4]....
        /*06ec*/ 	.word	0x000081c0


	//----- nvinfo : EIATTR_MBARRIER_INSTR_OFFSETS
	.align		4
.L_1375:
        /*06f0*/ 	.byte	0x04, 0x39
        /*06f2*/ 	.short	(.L_1377 - .L_1376)


	//   ....[0]....
.L_1376:
        /*06f4*/ 	.word	0x00000180
        /*06f8*/ 	.word	0x000000ff
        /*06fc*/ 	.word	0x00016800
        /*0700*/ 	.short	0x0100
        /*0702*/ 	.byte	0x08
	.zero		1


	//   ....[1]....
        /*0704*/ 	.word	0x00000190
        /*0708*/ 	.word	0x000000ff
        /*070c*/ 	.word	0x00016820
        /*0710*/ 	.short	0x0100
        /*0712*/ 	.byte	0x08
	.zero		1


	//   ....[2]....
        /*0714*/ 	.word	0x00000280
        /*0718*/ 	.word	0x000000ff
        /*071c*/ 	.word	0x00016830
        /*0720*/ 	.short	0x0100
        /*0722*/ 	.byte	0x08
	.zero		1


	//   ....[3]....
        /*0724*/ 	.word	0x00000290
        /*0728*/ 	.word	0x000000ff
        /*072c*/ 	.word	0x00016840
        /*0730*/ 	.short	0x0100
        /*0732*/ 	.byte	0x08
	.zero		1


	//   ....[4]....
        /*0734*/ 	.word	0x000002a0
        /*0738*/ 	.word	0x000000ff
        /*073c*/ 	.word	0x00016838
        /*0740*/ 	.short	0x0100
        /*0742*/ 	.byte	0x08
	.zero		1


	//   ....[5]....
        /*0744*/ 	.word	0x000002b0
        /*0748*/ 	.word	0x000000ff
        /*074c*/ 	.word	0x00016848
        /*0750*/ 	.short	0x0100
        /*0752*/ 	.byte	0x08
	.zero		1


	//   ....[6]....
        /*0754*/ 	.word	0x000003e0
        /*0758*/ 	.word	0x000000ff
        /*075c*/ 	.word	0x00016850
        /*0760*/ 	.short	0x0100
        /*0762*/ 	.byte	0x08
	.zero		1


	//   ....[7]....
        /*0764*/ 	.word	0x000003f0
        /*0768*/ 	.word	0x000000ff
        /*076c*/ 	.word	0x00016860
        /*0770*/ 	.short	0x0100
        /*0772*/ 	.byte	0x08
	.zero		1


	//   ....[8]....
        /*0774*/ 	.word	0x00000400
        /*0778*/ 	.word	0x000000ff
        /*077c*/ 	.word	0x00016858
        /*0780*/ 	.short	0x0100
        /*0782*/ 	.byte	0x08
	.zero		1


	//   ....[9]....
        /*0784*/ 	.word	0x00000410
        /*0788*/ 	.word	0x000000ff
        /*078c*/ 	.word	0x00016868
        /*0790*/ 	.short	0x0100
        /*0792*/ 	.byte	0x08
	.zero		1


	//   ....[10]....
        /*0794*/ 	.word	0x00000500
        /*0798*/ 	.word	0x000000ff
        /*079c*/ 	.word	0x00016870
        /*07a0*/ 	.short	0x0100
        /*07a2*/ 	.byte	0x06
	.zero		1


	//   ....[11]....
        /*07a4*/ 	.word	0x00000510
        /*07a8*/ 	.word	0x000000ff
        /*07ac*/ 	.word	0x00016880
        /*07b0*/ 	.short	0x0100
        /*07b2*/ 	.byte	0x06
	.zero		1


	//   ....[12]....
        /*07b4*/ 	.word	0x00000520
        /*07b8*/ 	.word	0x000000ff
        /*07bc*/ 	.word	0x00016878
        /*07c0*/ 	.short	0x0100
        /*07c2*/ 	.byte	0x06
	.zero		1


	//   ....[13]....
        /*07c4*/ 	.word	0x00000530
        /*07c8*/ 	.word	0x000000ff
        /*07cc*/ 	.word	0x00016888
        /*07d0*/ 	.short	0x0100
        /*07d2*/ 	.byte	0x06
	.zero		1


	//   ....[14]....
        /*07d4*/ 	.word	0x00000660
        /*07d8*/ 	.word	0x000000ff
        /*07dc*/ 	.word	0x00016890
        /*07e0*/ 	.short	0x0100
        /*07e2*/ 	.byte	0x08
	.zero		1


	//   ....[15]....
        /*07e4*/ 	.word	0x00000670
        /*07e8*/ 	.word	0x000000ff
        /*07ec*/ 	.word	0x000168a0
        /*07f0*/ 	.short	0x0100
        /*07f2*/ 	.byte	0x08
	.zero		1


	//   ....[16]....
        /*07f4*/ 	.word	0x00000680
        /*07f8*/ 	.word	0x000000ff
        /*07fc*/ 	.word	0x00016898
        /*0800*/ 	.short	0x0100
        /*0802*/ 	.byte	0x08
	.zero		1


	//   ....[17]....
        /*0804*/ 	.word	0x00000690
        /*0808*/ 	.word	0x000000ff
        /*080c*/ 	.word	0x000168a8
        /*0810*/ 	.short	0x0100
        /*0812*/ 	.byte	0x08
	.zero		1


	//   ....[18]....
        /*0814*/ 	.word	0x000007d0
        /*0818*/ 	.word	0x000000ff
        /*081c*/ 	.word	0x000168b0
        /*0820*/ 	.short	0x0100
        /*0822*/ 	.byte	0x08
	.zero		1


	//   ....[19]....
        /*0824*/ 	.word	0x000007e0
        /*0828*/ 	.word	0x000000ff
        /*082c*/ 	.word	0x000168c0
        /*0830*/ 	.short	0x0100
        /*0832*/ 	.byte	0x08
	.zero		1


	//   ....[20]....
        /*0834*/ 	.word	0x000007f0
        /*0838*/ 	.word	0x000000ff
        /*083c*/ 	.word	0x000168b8
        /*0840*/ 	.short	0x0100
        /*0842*/ 	.byte	0x08
	.zero		1


	//   ....[21]....
        /*0844*/ 	.word	0x00000800
        /*0848*/ 	.word	0x000000ff
        /*084c*/ 	.word	0x000168c8
        /*0850*/ 	.short	0x0100
        /*0852*/ 	.byte	0x08
	.zero		1


	//   ....[22]....
        /*0854*/ 	.word	0x00001130
        /*0858*/ 	.word	0x000000ff
        /*085c*/ 	.word	0x00016800
        /*0860*/ 	.short	0x010a
        /*0862*/ 	.byte	0x28
	.zero		1


	//   ....[23]....
        /*0864*/ 	.word	0x000011a0
        /*0868*/ 	.word	0x000000ff
        /*086c*/ 	.word	0x00016830
        /*0870*/ 	.short	0x010a
        /*0872*/ 	.byte	0x28
	.zero		1


	//   ....[24]....
        /*0874*/ 	.word	0x00001200
        /*0878*/ 	.word	0x000000ff
        /*087c*/ 	.word	0x00016830
        /*0880*/ 	.short	0x010a
        /*0882*/ 	.byte	0x28
	.zero		1


	//   ....[25]....
        /*0884*/ 	.word	0x00001eb0
        /*0888*/ 	.word	0x000000ff
        /*088c*/ 	.word	0x00000000
        /*0890*/ 	.short	0x0101
        /*0892*/ 	.byte	0x04
	.zero		1


	//   ....[26]....
        /*0894*/ 	.word	0x00003360
        /*0898*/ 	.word	0x000000ff
        /*089c*/ 	.word	0x00016830
        /*08a0*/ 	.short	0x010a
        /*08a2*/ 	.byte	0x0a
	.zero		1


	//   ....[27]....
        /*08a4*/ 	.word	0x000033a0
        /*08a8*/ 	.word	0x000000ff
        /*08ac*/ 	.word	0x00016830
        /*08b0*/ 	.short	0x010a
        /*08b2*/ 	.byte	0x0a
	.zero		1


	//   ....[28]....
        /*08b4*/ 	.word	0x000035e0
        /*08b8*/ 	.word	0x000000ff
        /*08bc*/ 	.word	0x00016850
        /*08c0*/ 	.short	0x010a
        /*08c2*/ 	.byte	0x0a
	.zero		1


	//   ....[29]....
        /*08c4*/ 	.word	0x00003620
        /*08c8*/ 	.word	0x000000ff
        /*08cc*/ 	.word	0x00016850
        /*08d0*/ 	.short	0x010a
        /*08d2*/ 	.byte	0x0a
	.zero		1


	//   ....[30]....
        /*08d4*/ 	.word	0x00003e10
        /*08d8*/ 	.word	0x000000ff
        /*08dc*/ 	.word	0x00000000
        /*08e0*/ 	.short	0x0101
        /*08e2*/ 	.byte	0x06
	.zero		1


	//   ....[31]....
        /*08e4*/ 	.word	0x00004c00
        /*08e8*/ 	.word	0x000000ff
        /*08ec*/ 	.word	0x00000000
        /*08f0*/ 	.short	0x0101
        /*08f2*/ 	.byte	0x05
	.zero		1


	//   ....[32]....
        /*08f4*/ 	.word	0x00005030
        /*08f8*/ 	.word	0x000000ff
        /*08fc*/ 	.word	0x00016850
        /*0900*/ 	.short	0x010a
        /*0902*/ 	.byte	0x05
	.zero		1


	//   ....[33]....
        /*0904*/ 	.word	0x00005070
        /*0908*/ 	.word	0x000000ff
        /*090c*/ 	.word	0x00016850
        /*0910*/ 	.short	0x010a
        /*0912*/ 	.byte	0x05
	.zero		1


	//   ....[34]....
        /*0914*/ 	.word	0x00005640
        /*0918*/ 	.word	0x000000ff
        /*091c*/ 	.word	0x00000000
        /*0920*/ 	.short	0x0101
        /*0922*/ 	.byte	0x04
	.zero		1


	//   ....[35]....
        /*0924*/ 	.word	0x00006060
        /*0928*/ 	.word	0x000000ff
        /*092c*/ 	.word	0x00000000
        /*0930*/ 	.short	0x0101
        /*0932*/ 	.byte	0x04
	.zero		1


	//   ....[36]....
        /*0934*/ 	.word	0x000078b0
        /*0938*/ 	.word	0x000000ff
        /*093c*/ 	.word	0x00016840
        /*0940*/ 	.short	0x010a
        /*0942*/ 	.byte	0x2d
	.zero		1


	//   ....[37]....
        /*0944*/ 	.word	0x00007f60
        /*0948*/ 	.word	0x000000ff
        /*094c*/ 	.word	0x00016830
        /*0950*/ 	.short	0x0107
        /*0952*/ 	.byte	0x2d
	.zero		1


	//   ....[38]....
        /*0954*/ 	.word	0x00007ff0
        /*0958*/ 	.word	0x000000ff
        /*095c*/ 	.word	0x00016830
        /*0960*/ 	.short	0x0101
        /*0962*/ 	.byte	0x2d
	.zero		1


	//   ....[39]....
        /*0964*/ 	.word	0x00008c80
        /*0968*/ 	.word	0x000000ff
        /*096c*/ 	.word	0x00016800
        /*0970*/ 	.short	0x0107
        /*0972*/ 	.byte	0x2d
	.zero		1


	//   ....[40]....
        /*0974*/ 	.word	0x00008cc0
        /*0978*/ 	.word	0x000000ff
        /*097c*/ 	.word	0x00016800
        /*0980*/ 	.short	0x0101
        /*0982*/ 	.byte	0x2d
	.zero		1


	//   ....[41]....
        /*0984*/ 	.word	0x00008cd0
        /*0988*/ 	.word	0x000000ff
        /*098c*/ 	.word	0x00016820
        /*0990*/ 	.short	0x010a
        /*0992*/ 	.byte	0x2d
	.zero		1


	//   ....[42]....
        /*0994*/ 	.word	0x000090b0
        /*0998*/ 	.word	0x00000007
        /*099c*/ 	.word	0x00016840
        /*09a0*/ 	.short	0x010a
        /*09a2*/ 	.byte	0x3f
	.zero		1


	//   ....[43]....
        /*09a4*/ 	.word	0x00009590
        /*09a8*/ 	.word	0x00000007
        /*09ac*/ 	.word	0x00016830
        /*09b0*/ 	.short	0x0107
        /*09b2*/ 	.byte	0x3f
	.zero		1


	//   ....[44]....
        /*09b4*/ 	.word	0x00009660
        /*09b8*/ 	.word	0x00000007
        /*09bc*/ 	.word	0x00016830
        /*09c0*/ 	.short	0x0101
        /*09c2*/ 	.byte	0x3f
	.zero		1


	//   ....[45]....
        /*09c4*/ 	.word	0x000096c0
        /*09c8*/ 	.word	0x00000007
        /*09cc*/ 	.word	0x00016860
        /*09d0*/ 	.short	0x010a
        /*09d2*/ 	.byte	0x3f
	.zero		1


	//   ....[46]....
        /*09d4*/ 	.word	0x00009ab0
        /*09d8*/ 	.word	0x00000007
        /*09dc*/ 	.word	0x00016850
        /*09e0*/ 	.short	0x0107
        /*09e2*/ 	.byte	0x3f
	.zero		1


	//   ....[47]....
        /*09e4*/ 	.word	0x00009c20
        /*09e8*/ 	.word	0x00000007
        /*09ec*/ 	.word	0x00016850
        /*09f0*/ 	.short	0x0101
        /*09f2*/ 	.byte	0x3f
	.zero		1


	//   ....[48]....
        /*09f4*/ 	.word	0x00009de0
        /*09f8*/ 	.word	0x00000000
        /*09fc*/ 	.word	0x00016860
        /*0a00*/ 	.short	0x010a
        /*0a02*/ 	.byte	0x3f
	.zero		1


	//   ....[49]....
        /*0a04*/ 	.word	0x0000a200
        /*0a08*/ 	.word	0x00000000
        /*0a0c*/ 	.word	0x00016850
        /*0a10*/ 	.short	0x0107
        /*0a12*/ 	.byte	0x3f
	.zero		1


	//   ....[50]....
        /*0a14*/ 	.word	0x0000a2e0
        /*0a18*/ 	.word	0x00000000
        /*0a1c*/ 	.word	0x00016850
        /*0a20*/ 	.short	0x0101
        /*0a22*/ 	.byte	0x3f
	.zero		1


	//   ....[51]....
        /*0a24*/ 	.word	0x0000a370
        /*0a28*/ 	.word	0x00000007
        /*0a2c*/ 	.word	0x00016820
        /*0a30*/ 	.short	0x010a
        /*0a32*/ 	.byte	0x3f
	.zero		1


	//   ....[52]....
        /*0a34*/ 	.word	0x0000a4d0
        /*0a38*/ 	.word	0x00000005
        /*0a3c*/ 	.word	0x00016840
        /*0a40*/ 	.short	0x010a
        /*0a42*/ 	.byte	0x3f
	.zero		1


	//   ....[53]....
        /*0a44*/ 	.word	0x0000a570
        /*0a48*/ 	.word	0x00000003
        /*0a4c*/ 	.word	0x00016840
        /*0a50*/ 	.short	0x010a
        /*0a52*/ 	.byte	0x3f
	.zero		1


	//   ....[54]....
        /*0a54*/ 	.word	0x0000a5b0
        /*0a58*/ 	.word	0x00000005
        /*0a5c*/ 	.word	0x00016860
        /*0a60*/ 	.short	0x010a
        /*0a62*/ 	.byte	0x3f
	.zero		1


	//   ....[55]....
        /*0a64*/ 	.word	0x0000a5f0
        /*0a68*/ 	.word	0x00000003
        /*0a6c*/ 	.word	0x00016860
        /*0a70*/ 	.short	0x010a
        /*0a72*/ 	.byte	0x3f
	.zero		1


	//   ....[56]....
        /*0a74*/ 	.word	0x0000a660
        /*0a78*/ 	.word	0x00000003
        /*0a7c*/ 	.word	0x00016800
        /*0a80*/ 	.short	0x010a
        /*0a82*/ 	.byte	0x3f
	.zero		1


	//   ....[57]....
        /*0a84*/ 	.word	0x0000a6c0
        /*0a88*/ 	.word	0x00000003
        /*0a8c*/ 	.word	0x00016830
        /*0a90*/ 	.short	0x010a
        /*0a92*/ 	.byte	0x3f
	.zero		1


	//   ....[58]....
        /*0a94*/ 	.word	0x0000a720
        /*0a98*/ 	.word	0x00000005
        /*0a9c*/ 	.word	0x00016830
        /*0aa0*/ 	.short	0x010a
        /*0aa2*/ 	.byte	0x3f
	.zero		1


	//   ....[59]....
        /*0aa4*/ 	.word	0x0000a780
        /*0aa8*/ 	.word	0x00000005
        /*0aac*/ 	.word	0x00016850
        /*0ab0*/ 	.short	0x010a
        /*0ab2*/ 	.byte	0x3f
	.zero		1


	//   ....[60]....
        /*0ab4*/ 	.word	0x0000a7e0
        /*0ab8*/ 	.word	0x00000003
        /*0abc*/ 	.word	0x00016850
        /*0ac0*/ 	.short	0x010a
        /*0ac2*/ 	.byte	0x3f
	.zero		1


	//   ....[61]....
        /*0ac4*/ 	.word	0x0000a8c0
        /*0ac8*/ 	.word	0x00000002
        /*0acc*/ 	.word	0x00016840
        /*0ad0*/ 	.short	0x010a
        /*0ad2*/ 	.byte	0x3f
	.zero		1


	//   ....[62]....
        /*0ad4*/ 	.word	0x0000c0b0
        /*0ad8*/ 	.word	0x00000003
        /*0adc*/ 	.word	0x00016820
        /*0ae0*/ 	.short	0x010a
        /*0ae2*/ 	.byte	0x3f
	.zero		1


	//   ....[63]....
        /*0ae4*/ 	.word	0x0000c100
        /*0ae8*/ 	.word	0x00000007
        /*0aec*/ 	.word	0x00016840
        /*0af0*/ 	.short	0x010a
        /*0af2*/ 	.byte	0x3f
	.zero		1


	//   ....[64]....
        /*0af4*/ 	.word	0x0000cad0
        /*0af8*/ 	.word	0x00000007
        /*0afc*/ 	.word	0x00016860
        /*0b00*/ 	.short	0x010a
        /*0b02*/ 	.byte	0x3f
	.zero		1


	//   ....[65]....
        /*0b04*/ 	.word	0x0000d450
        /*0b08*/ 	.word	0x00000000
        /*0b0c*/ 	.word	0x00016860
        /*0b10*/ 	.short	0x010a
        /*0b12*/ 	.byte	0x3f
	.zero		1


	//   ....[66]....
        /*0b14*/ 	.word	0x0000ddd0
        /*0b18*/ 	.word	0x00000007
        /*0b1c*/ 	.word	0x00016820
        /*0b20*/ 	.short	0x010a
        /*0b22*/ 	.byte	0x3f
	.zero		1


	//   ....[67]....
        /*0b24*/ 	.word	0x0000df70
        /*0b28*/ 	.word	0x00000005
        /*0b2c*/ 	.word	0x00016840
        /*0b30*/ 	.short	0x010a
        /*0b32*/ 	.byte	0x3f
	.zero		1


	//   ....[68]....
        /*0b34*/ 	.word	0x0000dfc0
        /*0b38*/ 	.word	0x00000003
        /*0b3c*/ 	.word	0x00016840
        /*0b40*/ 	.short	0x010a
        /*0b42*/ 	.byte	0x3f
	.zero		1


	//   ....[69]....
        /*0b44*/ 	.word	0x0000e010
        /*0b48*/ 	.word	0x00000005
        /*0b4c*/ 	.word	0x00016860
        /*0b50*/ 	.short	0x010a
        /*0b52*/ 	.byte	0x3f
	.zero		1


	//----- nvinfo : EIATTR_NUM_MBARRIERS
	.align		4
.L_1377:
        /*0b54*/ 	.byte	0x03, 0x38
        /*0b56*/ 	.short	0x0016


	//----- nvinfo : EIATTR_EXIT_INSTR_OFFSETS
	.align		4
        /*0b58*/ 	.byte	0x04, 0x1c
        /*0b5a*/ 	.short	(.L_1379 - .L_1378)


	//   ....[0]....
.L_1378:
        /*0b5c*/ 	.word	0x0000a640


	//----- nvinfo : EIATTR_MAX_THREADS
	.align		4
.L_1379:
        /*0b60*/ 	.byte	0x04, 0x05
        /*0b62*/ 	.short	(.L_1381 - .L_1380)
.L_1380:
        /*0b64*/ 	.word	0x00000200
        /*0b68*/ 	.word	0x00000001
        /*0b6c*/ 	.word	0x00000001


	//----- nvinfo : EIATTR_CRS_STACK_SIZE
	.align		4
.L_1381:
        /*0b70*/ 	.byte	0x04, 0x1e
        /*0b72*/ 	.short	(.L_1383 - .L_1382)
.L_1382:
        /*0b74*/ 	.word	0x00000000


	//----- nvinfo : EIATTR_CBANK_PARAM_SIZE
	.align		4
.L_1383:
        /*0b78*/ 	.byte	0x03, 0x19
        /*0b7a*/ 	.short	0x0a70


	//----- nvinfo : EIATTR_PARAM_CBANK
	.align		4
        /*0b7c*/ 	.byte	0x04, 0x0a
        /*0b7e*/ 	.short	(.L_1385 - .L_1384)
	.align		4
.L_1384:
        /*0b80*/ 	.word	index@(.nv.constant0._ZN7cutlass13device_kernelIN5flash11enable_sm90INS1_16FlashAttnFwdSm90INS1_25CollectiveMainloopFwdSm90ILi2EN4cute5tupleIJNS5_1CILi1EEES8_S8_EEENS6_IJNS7_ILi192EEENS7_ILi128EEENS7_ILi64EEEEEELi64ENS_6half_tEfNS_4arch4Sm90ELb0ELb0ELb0ELb0ELb1ELb0ELb0ELb1ELb1ELb1ELb1ELb0EEENS1_21CollectiveEpilogueFwdINS6_IJSA_SC_SB_EEES9_SE_SG_Li384ELb0ELb1ELb1ELb0EEENS1_19SingleTileSchedulerILb0ELb1ELb1ELi192EEEEEEEEEvNT_6ParamsE)
        /*0b84*/ 	.short	0x0210
        /*0b86*/ 	.short	0x0a70


	//----- nvinfo : EIATTR_SW_WAR
	.align		4
.L_1385:
        /*0b88*/ 	.byte	0x04, 0x36
        /*0b8a*/ 	.short	(.L_1387 - .L_1386)
.L_1386:
        /*0b8c*/ 	.word	0x00000008
.L_1387:


//--------------------- .nv.info._ZN7cutlass13device_kernelIN5flash11enable_sm90INS1_16FlashAttnFwdSm90INS1_25CollectiveMainloopFwdSm90ILi2EN4cute5tupleIJNS5_1CILi1EEES8_S8_EEENS6_IJNS7_ILi192EEENS7_ILi128EEENS7_ILi64EEEEEELi64ENS_6half_tEfNS_4arch4Sm90ELb0ELb0ELb0ELb1ELb1ELb0ELb0ELb1ELb1ELb1ELb1ELb0EEENS1_21CollectiveEpilogueFwdINS6_IJSA_SC_SB_EEES9_SE_SG_Li384ELb1ELb1ELb1ELb0EEENS1_36VarlenDynamicPersistentTileSchedulerILi192ELi128ELi384ELi128ELb1ELb1ELb1ELb0ELb1ELb1EEEEEEEEEvNT_6ParamsE --------------------------
	.section	.nv.info._ZN7cutlass13device_kernelIN5flash11enable_sm90INS1_16FlashAttnFwdSm90INS1_25CollectiveMainloopFwdSm90ILi2EN4cute5tupleIJNS5_1CILi1EEES8_S8_EEENS6_IJNS7_ILi192EEENS7_ILi128EEENS7_ILi64EEEEEELi64ENS_6half_tEfNS_4arch4Sm90ELb0ELb0ELb0ELb1ELb1ELb0ELb0ELb1ELb1ELb1ELb1ELb0EEENS1_21CollectiveEpilogueFwdINS6_IJSA_SC_SB_EEES9_SE_SG_Li384ELb1ELb1ELb1ELb0EEENS1_36VarlenDynamicPersistentTileSchedulerILi192ELi128ELi384ELi128ELb1ELb1ELb1ELb0ELb1ELb1EEEEEEEEEvNT_6ParamsE,"",@"SHT_CUDA_INFO"
	.sectionflags	@""
	.align	4


	//----- nvinfo : EIATTR_CUDA_API_VERSION
	.align		4
        /*0000*/ 	.byte	0x04, 0x37
        /*0002*/ 	.short	(.L_1389 - .L_1388)
.L_1388:
        /*0004*/ 	.word	0x00000082


	//----- nvinfo : EIATTR_KPARAM_INFO
	.align		4
.L_1389:
        /*0008*/ 	.byte	0x04, 0x17
        /*000a*/ 	.short	(.L_1391 - .L_1390)
.L_1390:
        /*000c*/ 	.word	0x00000000
        /*0010*/ 	.short	0x0000
        /*0012*/ 	.short	0x0070
        /*0014*/ 	.byte	0x00, 0xf0, 0x01, 0x2a


	//----- nvinfo : EIATTR_SPARSE_MMA_MASK
	.align		4
.L_1391:
        /*0018*/ 	.byte	0x03, 0x50
        /*001a*/ 	.short	0x0000


	//----- nvinfo : EIATTR_MAXREG_COUNT
	.align		4
        /*001c*/ 	.byte	0x03, 0x1b
        /*001e*/ 	.short	0x0080


	//----- nvinfo : EIATTR_NUM_BARRIERS
	.align		4
        /*0020*/ 	.byte	0x02, 0x4c
        /*0022*/ 	.byte	0x10
	.zero		1


	//----- nvinfo : EIATTR_EXTERNS
	.align		4
        /*0024*/ 	.byte	0x04, 0x0f
        /*0026*/ 	.short	(.L_1393 - .L_1392)


	//   ....[0]....
	.align		4
.L_1392:
        /*0028*/ 	.word	index@(__assertfail)


	//----- nvinfo : EIATTR_ANNOTATIONS
	.align		4
.L_1393:
        /*002c*/ 	.byte	0x04, 0x55
        /*002e*/ 	.short	(.L_1395 - .L_1394)


	//   ....[0]....
.L_1394:
        /* <DEDUP_REMOVED lines=47> */


	//----- nvinfo : EIATTR_MERCURY_ISA_VERSION
	.align		4
.L_1395:
        /*0310*/ 	.byte	0x03, 0x5f
        /*0312*/ 	.short	0x0101


	//----- nvinfo : EIATTR_UNUSED_LOAD_BYTE_OFFSET
	.align		4
        /*0314*/ 	.byte	0x04, 0x44
        /*0316*/ 	.short	(.L_1397 - .L_1396)


	//   ....[0]....
.L_1396:
        /*0318*/ 	.word	0x00000960
        /*031c*/ 	.word	0x0000fff0


	//   ....[1]....
        /*0320*/ 	.word	0x00005f20
        /*0324*/ 	.word	0x0000fff0


	//----- nvinfo : EIATTR_INT_WARP_WIDE_INSTR_OFFSETS
	.align		4
.L_1397:
        /*0328*/ 	.byte	0x04, 0x31
        /*032a*/ 	.short	(.L_1399 - .L_1398)


	//   ....[0]....
.L_1398:
        /*032c*/ 	.word	0x000000c0


	//   ....[1]....
        /*0330*/ 	.word	0x000000d0


	//   ....[2]....
        /*0334*/ 	.word	0x00000170


	//   ....[3]....
        /*0338*/ 	.word	0x000096b0


	//   ....[4]....
        /*033c*/ 	.word	0x00009740


	//   ....[5]....
        /*0340*/ 	.word	0x0000c860


	//   ....[6]....
        /*0344*/ 	.word	0x0000c8f0


	//----- nvinfo : EIATTR_COOP_GROUP_MASK_REGIDS
	.align		4
.L_1399:
        /*0348*/ 	.byte	0x04, 0x29
        /*034a*/ 	.short	(.L_1401 - .L_1400)


	//   ....[0]....
.L_1400:
        /*034c*/ 	.word	0xffffffff


	//   ....[1]....
        /*0350*/ 	.word	0xffffffff


	//   ....[2]....
        /*0354*/ 	.word	0xffffffff


	//   ....[3]....
        /*0358*/ 	.word	0xffffffff


	//   ....[4]....
        /*035c*/ 	.word	0xffffffff


	//   ....[5]....
        /*0360*/ 	.word	0xffffffff


	//   ....[6]....
        /*0364*/ 	.word	0xffffffff


	//   ....[7]....
        /*0368*/ 	.word	0xffffffff


	//   ....[8]....
        /*036c*/ 	.word	0xffffffff


	//   ....[9]....
        /*0370*/ 	.word	0xffffffff


	//   ....[10]....
        /*0374*/ 	.word	0xffffffff


	//   ....[11]....
        /*0378*/ 	.word	0xffffffff


	//   ....[12]....
        /*037c*/ 	.word	0xffffffff


	//   ....[13]....
        /*0380*/ 	.word	0xffffffff


	//   ....[14]....
        /*0384*/ 	.word	0xffffffff


	//   ....[15]....
        /*0388*/ 	.word	0xffffffff


	//   ....[16]....
        /*038c*/ 	.word	0xffffffff


	//   ....[17]....
        /*0390*/ 	.word	0xffffffff


	//   ....[18]....
        /*0394*/ 	.word	0xffffffff


	//   ....[19]....
        /*0398*/ 	.word	0xffffffff


	//   ....[20]....
        /*039c*/ 	.word	0xffffffff


	//   ....[21]....
        /*03a0*/ 	.word	0xffffffff


	//   ....[22]....
        /*03a4*/ 	.word	0xffffffff


	//   ....[23]....
        /*03a8*/ 	.word	0xffffffff


	//   ....[24]....
        /*03ac*/ 	.word	0xffffffff


	//   ....[25]....
        /*03b0*/ 	.word	0xffffffff


	//   ....[26]....
        /*03b4*/ 	.word	0xffffffff


	//   ....[27]....
        /*03b8*/ 	.word	0xffffffff


	//   ....[28]....
        /*03bc*/ 	.word	0xffffffff


	//   ....[29]....
        /*03c0*/ 	.word	0xffffffff


	//   ....[30]....
        /*03c4*/ 	.word	0xffffffff


	//   ....[31]....
        /*03c8*/ 	.word	0xffffffff


	//   ....[32]....
        /*03cc*/ 	.word	0xffffffff


	//   ....[33]....
        /*03d0*/ 	.word	0xffffffff


	//   ....[34]....
        /*03d4*/ 	.word	0xffffffff


	//   ....[35]....
        /*03d8*/ 	.word	0xffffffff


	//   ....[36]....
        /*03dc*/ 	.word	0xffffffff


	//   ....[37]....
        /*03e0*/ 	.word	0xffffffff


	//   ....[38]....
        /*03e4*/ 	.word	0xffffffff


	//   ....[39]....
        /*03e8*/ 	.word	0xffffffff


	//   ....[40]....
        /*03ec*/ 	.word	0xffffffff


	//   ....[41]....
        /*03f0*/ 	.word	0xffffffff


	//   ....[42]....
        /*03f4*/ 	.word	0xffffffff


	//   ....[43]....
        /*03f8*/ 	.word	0xffffffff


	//   ....[44]....
        /*03fc*/ 	.word	0xffffffff


	//   ....[45]....
        /*0400*/ 	.word	0xffffffff


	//   ....[46]....
        /*0404*/ 	.word	0xffffffff


	//   ....[47]....
        /*0408*/ 	.word	0xffffffff


	//   ....[48]....
        /*040c*/ 	.word	0xffffffff


	//   ....[49]....
        /*0410*/ 	.word	0xffffffff


	//   ....[50]....
        /*0414*/ 	.word	0xffffffff


	//   ....[51]....
        /*0418*/ 	.word	0xffffffff


	//   ....[52]....
        /*041c*/ 	.word	0xffffffff


	//   ....[53]....
        /*0420*/ 	.word	0xffffffff


	//   ....[54]....
        /*0424*/ 	.word	0xffffffff


	//   ....[55]....
        /*0428*/ 	.word	0xffffffff


	//   ....[56]....
        /*042c*/ 	.word	0xffffffff


	//   ....[57]....
        /*0430*/ 	.word	0xffffffff


	//   ....[58]....
        /*0434*/ 	.word	0xffffffff


	//   ....[59]....
        /*0438*/ 	.word	0xffffffff


	//   ....[60]....
        /*043c*/ 	.word	0xffffffff


	//   ....[61]....
        /*0440*/ 	.word	0xffffffff


	//   ....[62]....
        /*0444*/ 	.word	0xffffffff


	//   ....[63]....
        /*0448*/ 	.word	0xffffffff


	//   ....[64]....
        /*044c*/ 	.word	0xffffffff


	//   ....[65]....
        /*0450*/ 	.word	0xffffffff


	//   ....[66]....
        /*0454*/ 	.word	0xffffffff


	//   ....[67]....
        /*0458*/ 	.word	0xffffffff


	//   ....[68]....
        /*045c*/ 	.word	0xffffffff


	//   ....[69]....
        /*0460*/ 	.word	0xffffffff


	//   ....[70]....
        /*0464*/ 	.word	0xffffffff


	//   ....[71]....
        /*0468*/ 	.word	0xffffffff


	//   ....[72]....
        /*046c*/ 	.word	0xffffffff


	//   ....[73]....
        /*0470*/ 	.word	0xffffffff


	//   ....[74]....
        /*0474*/ 	.word	0xffffffff


	//   ....[75]....
        /*0478*/ 	.word	0xffffffff


	//   ....[76]....
        /*047c*/ 	.word	0xffffffff


	//   ....[77]....
        /*0480*/ 	.word	0xffffffff


	//   ....[78]....
        /*0484*/ 	.word	0xffffffff


	//   ....[79]....
        /*0488*/ 	.word	0xffffffff


	//   ....[80]....
        /*048c*/ 	.word	0xffffffff


	//   ....[81]....
        /*0490*/ 	.word	0xffffffff


	//   ....[82]....
        /*0494*/ 	.word	0xffffffff


	//   ....[83]....
        /*0498*/ 	.word	0xffffffff


	//   ....[84]....
        /*049c*/ 	.word	0xffffffff


	//   ....[85]....
        /*04a0*/ 	.word	0xffffffff


	//   ....[86]....
        /*04a4*/ 	.word	0xffffffff


	//   ....[87]....
        /*04a8*/ 	.word	0xffffffff


	//   ....[88]....
        /*04ac*/ 	.word	0xffffffff


	//   ....[89]....
        /*04b0*/ 	.word	0xffffffff


	//   ....[90]....
        /*04b4*/ 	.word	0xffffffff


	//   ....[91]....
        /*04b8*/ 	.word	0xffffffff


	//   ....[92]....
        /*04bc*/ 	.word	0xffffffff


	//   ....[93]....
        /*04c0*/ 	.word	0xffffffff


	//   ....[94]....
        /*04c4*/ 	.word	0xffffffff


	//   ....[95]....
        /*04c8*/ 	.word	0xffffffff


	//   ....[96]....
        /*04cc*/ 	.word	0xffffffff


	//   ....[97]....
        /*04d0*/ 	.word	0xffffffff


	//   ....[98]....
        /*04d4*/ 	.word	0xffffffff


	//   ....[99]....
        /*04d8*/ 	.word	0xffffffff


	//   ....[100]....
        /*04dc*/ 	.word	0xffffffff


	//   ....[101]....
        /*04e0*/ 	.word	0xffffffff


	//   ....[102]....
        /*04e4*/ 	.word	0xffffffff


	//   ....[103]....
        /*04e8*/ 	.word	0xffffffff


	//   ....[104]....
        /*04ec*/ 	.word	0xffffffff


	//   ....[105]....
        /*04f0*/ 	.word	0xffffffff


	//   ....[106]....
        /*04f4*/ 	.word	0xffffffff


	//   ....[107]....
        /*04f8*/ 	.word	0xffffffff


	//   ....[108]....
        /*04fc*/ 	.word	0xffffffff


	//   ....[109]....
        /*0500*/ 	.word	0xffffffff


	//   ....[110]....
        /*0504*/ 	.word	0xffffffff


	//   ....[111]....
        /*0508*/ 	.word	0xffffffff


	//   ....[112]....
        /*050c*/ 	.word	0xffffffff


	//   ....[113]....
        /*0510*/ 	.word	0xffffffff


	//   ....[114]....
        /*0514*/ 	.word	0xffffffff


	//   ....[115]....
        /*0518*/ 	.word	0xffffffff


	//   ....[116]....
        /*051c*/ 	.word	0xffffffff


	//   ....[117]....
        /*0520*/ 	.word	0xffffffff


	//   ....[118]....
        /*0524*/ 	.word	0xffffffff


	//   ....[119]....
        /*0528*/ 	.word	0xffffffff


	//   ....[120]....
        /*052c*/ 	.word	0xffffffff


	//   ....[121]....
        /*0530*/ 	.word	0xffffffff


	//   ....[122]....
        /*0534*/ 	.word	0xffffffff


	//   ....[123]....
        /*0538*/ 	.word	0xffffffff


	//   ....[124]....
        /*053c*/ 	.word	0xffffffff


	//   ....[125]....
        /*0540*/ 	.word	0xffffffff


	//   ....[126]....
        /*0544*/ 	.word	0xffffffff


	//   ....[127]....
        /*0548*/ 	.word	0xffffffff


	//   ....[128]....
        /*054c*/ 	.word	0xffffffff


	//   ....[129]....
        /*0550*/ 	.word	0xffffffff


	//   ....[130]....
        /*0554*/ 	.word	0xffffffff


	//   ....[131]....
        /*0558*/ 	.word	0xffffffff


	//   ....[132]....
        /*055c*/ 	.word	0xffffffff


	//   ....[133]....
        /*0560*/ 	.word	0xffffffff


	//   ....[134]....
        /*0564*/ 	.word	0xffffffff


	//   ....[135]....
        /*0568*/ 	.word	0xffffffff


	//   ....[136]....
        /*056c*/ 	.word	0xffffffff


	//   ....[137]....
        /*0570*/ 	.word	0xffffffff


	//   ....[138]....
        /*0574*/ 	.word	0xffffffff


	//   ....[139]....
        /*0578*/ 	.word	0xffffffff


	//   ....[140]....
        /*057c*/ 	.word	0xffffffff


	//   ....[141]....
        /*0580*/ 	.word	0xffffffff


	//   ....[142]....
        /*0584*/ 	.word	0xffffffff


	//   ....[143]....
        /*0588*/ 	.word	0xffffffff


	//   ....[144]....
        /*058c*/ 	.word	0xffffffff


	//   ....[145]....
        /*0590*/ 	.word	0xffffffff


	//   ....[146]....
        /*0594*/ 	.word	0xffffffff


	//   ....[147]....
        /*0598*/ 	.word	0xffffffff


	//   ....[148]....
        /*059c*/ 	.word	0xffffffff


	//   ....[149]....
        /*05a0*/ 	.word	0xffffffff


	//   ....[150]....
        /*05a4*/ 	.word	0xffffffff


	//   ....[151]....
        /*05a8*/ 	.word	0xffffffff


	//   ....[152]....
        /*05ac*/ 	.word	0xffffffff


	//   ....[153]....
        /*05b0*/ 	.word	0xffffffff


	//   ....[154]....
        /*05b4*/ 	.word	0xffffffff


	//   ....[155]....
        /*05b8*/ 	.word	0xffffffff


	//   ....[156]....
        /*05bc*/ 	.word	0xffffffff


	//   ....[157]....
        /*05c0*/ 	.word	0xffffffff


	//   ....[158]....
        /*05c4*/ 	.word	0xffffffff


	//   ....[159]....
        /*05c8*/ 	.word	0xffffffff


	//   ....[160]....
        /*05cc*/ 	.word	0xffffffff


	//   ....[161]....
        /*05d0*/ 	.word	0xffffffff


	//   ....[162]....
        /*05d4*/ 	.word	0xffffffff


	//   ....[163]....
        /*05d8*/ 	.word	0xffffffff


	//   ....[164]....
        /*05dc*/ 	.word	0xffffffff


	//   ....[165]....
        /*05e0*/ 	.word	0xffffffff


	//   ....[166]....
        /*05e4*/ 	.word	0xffffffff


	//   ....[167]....
        /*05e8*/ 	.word	0x0500000f


	//   ....[168]....
        /*05ec*/ 	.word	0x0500000f


	//   ....[169]....
        /*05f0*/ 	.word	0x0500000f


	//   ....[170]....
        /*05f4*/ 	.word	0x0500000f


	//   ....[171]....
        /*05f8*/ 	.word	0x0500000f


	//   ....[172]....
        /*05fc*/ 	.word	0x0500000f


	//   ....[173]....
        /*0600*/ 	.word	0x0500000f


	//   ....[174]....
        /*0604*/ 	.word	0x0500000f


	//   ....[175]....
        /*0608*/ 	.word	0x0500000f


	//   ....[176]....
        /*060c*/ 	.word	0x0500000f


	//   ....[177]....
        /*0610*/ 	.word	0x0500000f


	//   ....[178]....
        /*0614*/ 	.word	0x0500000f


	//   ....[179]....
        /*0618*/ 	.word	0x0500000f


	//   ....[180]....
        /*061c*/ 	.word	0x0500000f


	//   ....[181]....
        /*0620*/ 	.word	0x0500000f


	//   ....[182]....
        /*0624*/ 	.word	0x0500000f


	//   ....[183]....
        /*0628*/ 	.word	0x0500000f


	//   ....[184]....
        /*062c*/ 	.word	0x0500000f


	//   ....[185]....
        /*0630*/ 	.word	0x0500000f


	//   ....[186]....
        /*0634*/ 	.word	0x0500000f


	//   ....[187]....
        /*0638*/ 	.word	0x0500000f


	//   ....[188]....
        /*063c*/ 	.word	0x0500000f


	//   ....[189]....
        /*0640*/ 	.word	0x0500000f


	//   ....[190]....
        /*0644*/ 	.word	0x0500000f


	//   ....[191]....
        /*0648*/ 	.word	0x0500000f


	//   ....[192]....
        /*064c*/ 	.word	0x0500000f


	//   ....[193]....
        /*0650*/ 	.word	0x0500000f


	//   ....[194]....
        /*0654*/ 	.word	0x0500000f


	//   ....[195]....
        /*0658*/ 	.word	0x0500000f


	//   ....[196]....
        /*065c*/ 	.word	0x0500000f


	//   ....[197]....
        /*0660*/ 	.word	0x0500000f


	//   ....[198]....
        /*0664*/ 	.word	0x0500000f


	//   ....[199]....
        /*0668*/ 	.word	0x0500000f


	//   ....[200]....
        /*066c*/ 	.word	0x0500000f


	//   ....[201]....
        /*0670*/ 	.word	0x0500000f


	//   ....[202]....
        /*0674*/ 	.word	0x0500000f


	//   ....[203]....
        /*0678*/ 	.word	0x0500000f


	//   ....[204]....
        /*067c*/ 	.word	0x0500000f


	//   ....[205]....
        /*0680*/ 	.word	0x0500000f


	//   ....[206]....
        /*0684*/ 	.word	0x0500000f


	//   ....[207]....
        /*0688*/ 	.word	0x0500000f


	//   ....[208]....
        /*068c*/ 	.word	0x0500000f


	//   ....[209]....
        /*0690*/ 	.word	0x0500000f


	//   ....[210]....
        /*0694*/ 	.word	0x0500000f


	//   ....[211]....
        /*0698*/ 	.word	0x0500000f


	//   ....[212]....
        /*069c*/ 	.word	0x0500000f


	//   ....[213]....
        /*06a0*/ 	.word	0x0500000f


	//   ....[214]....
        /*06a4*/ 	.word	0x0500000f


	//   ....[215]....
        /*06a8*/ 	.word	0x0500000f


	//   ....[216]....
        /*06ac*/ 	.word	0x0500000f


	//   ....[217]....
        /*06b0*/ 	.word	0x0500000f


	//   ....[218]....
        /*06b4*/ 	.word	0x0500000f


	//   ....[219]....
        /*06b8*/ 	.word	0x0500000f


	//   ....[220]....
        /*06bc*/ 	.word	0x0500000f


	//   ....[221]....
        /*06c0*/ 	.word	0x0500000f


	//   ....[222]....
        /*06c4*/ 	.word	0x0500000f


	//   ....[223]....
        /*06c8*/ 	.word	0x0500000f


	//   ....[224]....
        /*06cc*/ 	.word	0x0500000f


	//   ....[225]....
        /*06d0*/ 	.word	0x0500000f


	//   ....[226]....
        /*06d4*/ 	.word	0x0500000f


	//   ....[227]....
        /*06d8*/ 	.word	0x0500000f


	//   ....[228]....
        /*06dc*/ 	.word	0x0500000f


	//   ....[229]....
        /*06e0*/ 	.word	0x0500000f


	//   ....[230]....
        /*06e4*/ 	.word	0x0500000f


	//   ....[231]....
        /*06e8*/ 	.word	0x0500000f


	//   ....[232]....
        /*06ec*/ 	.word	0x0500000f


	//   ....[233]....
        /*06f0*/ 	.word	0x0500000f


	//   ....[234]....
        /*06f4*/ 	.word	0x0500000f


	//   ....[235]....
        /*06f8*/ 	.word	0x0500000f


	//   ....[236]....
        /*06fc*/ 	.word	0x0500000f


	//   ....[237]....
        /*0700*/ 	.word	0x0500000f


	//   ....[238]....
        /*0704*/ 	.word	0x0500000f


	//   ....[239]....
        /*0708*/ 	.word	0x0500000f


	//   ....[240]....
        /*070c*/ 	.word	0x0500000f


	//   ....[241]....
        /*0710*/ 	.word	0x0500000f


	//   ....[242]....
        /*0714*/ 	.word	0x0500000f


	//   ....[243]....
        /*0718*/ 	.word	0x0500000f


	//   ....[244]....
        /*071c*/ 	.word	0x0500000f


	//   ....[245]....
        /*0720*/ 	.word	0x0500000f


	//   ....[246]....
        /*0724*/ 	.word	0x0500000f


	//   ....[247]....
        /*0728*/ 	.word	0x0500000f


	//   ....[248]....
        /*072c*/ 	.word	0x0500000f


	//   ....[249]....
        /*0730*/ 	.word	0x0500000f


	//   ....[250]....
        /*0734*/ 	.word	0x0500000f


	//   ....[251]....
        /*0738*/ 	.word	0x0500000f


	//   ....[252]....
        /*073c*/ 	.word	0x0500000f


	//   ....[253]....
        /*0740*/ 	.word	0x0500000f


	//   ....[254]....
        /*0744*/ 	.word	0x0500000f


	//   ....[255]....
        /*0748*/ 	.word	0x0500000f


	//   ....[0]....
        /*074c*/ 	.word	0x0500000f


	//   ....[1]....
        /*0750*/ 	.word	0x0500000f


	//   ....[2]....
        /*0754*/ 	.word	0x0500000f


	//   ....[3]....
        /*0758*/ 	.word	0x0500000f


	//   ....[4]....
        /*075c*/ 	.word	0x0500000f


	//   ....[5]....
        /*0760*/ 	.word	0x0500000f


	//   ....[6]....
        /*0764*/ 	.word	0x0500000f


	//   ....[7]....
        /*0768*/ 	.word	0x0500000f


	//   ....[8]....
        /*076c*/ 	.word	0x0500000f


	//   ....[9]....
        /*0770*/ 	.word	0x0500000f


	//   ....[10]....
        /*0774*/ 	.word	0x0500000f


	//   ....[11]....
        /*0778*/ 	.word	0x0500000f


	//   ....[12]....
        /*077c*/ 	.word	0x0500000f


	//   ....[13]....
        /*0780*/ 	.word	0x0500000f


	//   ....[14]....
        /*0784*/ 	.word	0x0500000f


	//   ....[15]....
        /*0788*/ 	.word	0x0500000f


	//   ....[16]....
        /*078c*/ 	.word	0x0500000f


	//   ....[17]....
        /*0790*/ 	.word	0x0500000f


	//   ....[18]....
        /*0794*/ 	.word	0x0500000f


	//----- nvinfo : EIATTR_COOP_GROUP_INSTR_OFFSETS
	.align		4
.L_1401:
        /*0798*/ 	.byte	0x04, 0x28
        /*079a*/ 	.short	(.L_1403 - .L_1402)


	//   ....[0]....
.L_1402:
        /*079c*/ 	.word	0x00000080


	//   ....[1]....
        /*07a0*/ 	.word	0x000000b0


	//   ....[2]....
        /*07a4*/ 	.word	0x000002d0


	//   ....[3]....
        /*07a8*/ 	.word	0x00000430


	//   ....[4]....
        /*07ac*/ 	.word	0x00000550


	//   ....[5]....
        /*07b0*/ 	.word	0x000006b0


	//   ....[6]....
        /*07b4*/ 	.word	0x00001590


	//   ....[7]....
        /*07b8*/ 	.word	0x00002450


	//   ....[8]....
        /*07bc*/ 	.word	0x00002550


	//   ....[9]....
        /*07c0*/ 	.word	0x00002870


	//   ....[10]....
        /*07c4*/ 	.word	0x00002a30


	//   ....[11]....
        /*07c8*/ 	.word	0x00004470


	//   ....[12]....
        /*07cc*/ 	.word	0x00004480


	//   ....[13]....
        /*07d0*/ 	.word	0x000044b0


	//   ....[14]....
        /*07d4*/ 	.word	0x000044d0


	//   ....[15]....
        /*07d8*/ 	.word	0x00005770


	//   ....[16]....
        /*07dc*/ 	.word	0x000057a0


	//   ....[17]....
        /*07e0*/ 	.word	0x00005880


	//   ....[18]....
        /*07e4*/ 	.word	0x00005890


	//   ....[19]....
        /*07e8*/ 	.word	0x00006730


	//   ....[20]....
        /*07ec*/ 	.word	0x00006740


	//   ....[21]....
        /*07f0*/ 	.word	0x00006750


	//   ....[22]....
        /*07f4*/ 	.word	0x000067a0


	//   ....[23]....
        /*07f8*/ 	.word	0x00006d40


	//   ....[24]....
        /*07fc*/ 	.word	0x00006d80


	//   ....[25]....
        /*0800*/ 	.word	0x00006db0


	//   ....[26]....
        /*0804*/ 	.word	0x00006df0


	//   ....[27]....
        /*0808*/ 	.word	0x00006e20


	//   ....[28]....
        /*080c*/ 	.word	0x00006e40


	//   ....[29]....
        /*0810*/ 	.word	0x00006e60


	//   ....[30]....
        /*0814*/ 	.word	0x00006e80


	//   ....[31]....
        /*0818*/ 	.word	0x00007250


	//   ....[32]....
        /*081c*/ 	.word	0x00007280


	//   ....[33]....
        /*0820*/ 	.word	0x000074f0


	//   ....[34]....
        /*0824*/ 	.word	0x00007500


	//   ....[35]....
        /*0828*/ 	.word	0x00007f50


	//   ....[36]....
        /*082c*/ 	.word	0x00007f80


	//   ....[37]....
        /*0830*/ 	.word	0x00007fc0


	//   ....[38]....
        /*0834*/ 	.word	0x00007ff0


	//   ....[39]....
        /*0838*/ 	.word	0x00008010


	//   ....[40]....
        /*083c*/ 	.word	0x00008020


	//   ....[41]....
        /*0840*/ 	.word	0x00008030


	//   ....[42]....
        /*0844*/ 	.word	0x00008050


	//   ....[43]....
        /*0848*/ 	.word	0x000081a0


	//   ....[44]....
        /*084c*/ 	.word	0x000083d0


	//   ....[45]....
        /*0850*/ 	.word	0x00008400


	//   ....[46]....
        /*0854*/ 	.word	0x00008430


	//   ....[47]....
        /*0858*/ 	.word	0x00008460


	//   ....[48]....
        /*085c*/ 	.word	0x00008490


	//   ....[49]....
        /*0860*/ 	.word	0x000084c0


	//   ....[50]....
        /*0864*/ 	.word	0x00008630


	//   ....[51]....
        /*0868*/ 	.word	0x00008660


	//   ....[52]....
        /*086c*/ 	.word	0x00008690


	//   ....[53]....
        /*0870*/ 	.word	0x000086c0


	//   ....[54]....
        /*0874*/ 	.word	0x000086f0


	//   ....[55]....
        /*0878*/ 	.word	0x00008720


	//   ....[56]....
        /*087c*/ 	.word	0x000087b0


	//   ....[57]....
        /*0880*/ 	.word	0x000087e0


	//   ....[58]....
        /*0884*/ 	.word	0x000087f0


	//   ....[59]....
        /*0888*/ 	.word	0x00008890


	//   ....[60]....
        /*088c*/ 	.word	0x0000a260


	//   ....[61]....
        /*0890*/ 	.word	0x0000a280


	//   ....[62]....
        /*0894*/ 	.word	0x0000a310


	//   ....[63]....
        /*0898*/ 	.word	0x0000a330


	//   ....[64]....
        /*089c*/ 	.word	0x0000a3b0


	//   ....[65]....
        /*08a0*/ 	.word	0x0000a3d0


	//   ....[66]....
        /*08a4*/ 	.word	0x0000a450


	//   ....[67]....
        /*08a8*/ 	.word	0x0000a470


	//   ....[68]....
        /*08ac*/ 	.word	0x0000a4f0


	//   ....[69]....
        /*08b0*/ 	.word	0x0000a510


	//   ....[70]....
        /*08b4*/ 	.word	0x0000a590


	//   ....[71]....
        /*08b8*/ 	.word	0x0000a5b0


	//   ....[72]....
        /*08bc*/ 	.word	0x0000a630


	//   ....[73]....
        /*08c0*/ 	.word	0x0000a650


	//   ....[74]....
        /*08c4*/ 	.word	0x0000a660


	//   ....[75]....
        /*08c8*/ 	.word	0x0000a670


	//   ....[76]....
        /*08cc*/ 	.word	0x0000af40


	//   ....[77]....
        /*08d0*/ 	.word	0x0000af70


	//   ....[78]....
        /*08d4*/ 	.word	0x0000b010


	//   ....[79]....
        /*08d8*/ 	.word	0x0000b030


	//   ....[80]....
        /*08dc*/ 	.word	0x0000b0b0


	//   ....[81]....
        /*08e0*/ 	.word	0x0000b0d0


	//   ....[82]....
        /*08e4*/ 	.word	0x0000b150


	//   ....[83]....
        /*08e8*/ 	.word	0x0000b170


	//   ....[84]....
        /*08ec*/ 	.word	0x0000b1f0


	//   ....[85]....
        /*08f0*/ 	.word	0x0000b210


	//   ....[86]....
        /*08f4*/ 	.word	0x0000b290


	//   ....[87]....
        /*08f8*/ 	.word	0x0000b2b0


	//   ....[88]....
        /*08fc*/ 	.word	0x0000b330


	//   ....[89]....
        /*0900*/ 	.word	0x0000b350


	//   ....[90]....
        /*0904*/ 	.word	0x0000b360


	//   ....[91]....
        /*0908*/ 	.word	0x0000b3d0


	//   ....[92]....
        /*090c*/ 	.word	0x0000b420


	//   ....[93]....
        /*0910*/ 	.word	0x0000b450


	//   ....[94]....
        /*0914*/ 	.word	0x0000b4e0


	//   ....[95]....
        /*0918*/ 	.word	0x0000b4f0


	//   ....[96]....
        /*091c*/ 	.word	0x0000b560


	//   ....[97]....
        /*0920*/ 	.word	0x0000b570


	//   ....[98]....
        /*0924*/ 	.word	0x0000b5b0


	//   ....[99]....
        /*0928*/ 	.word	0x0000b5d0


	//   ....[100]....
        /*092c*/ 	.word	0x0000bd20


	//   ....[101]....
        /*0930*/ 	.word	0x0000bd50


	//   ....[102]....
        /*0934*/ 	.word	0x0000bda0


	//   ....[103]....
        /*0938*/ 	.word	0x0000bdb0


	//   ....[104]....
        /*093c*/ 	.word	0x0000bdf0


	//   ....[105]....
        /*0940*/ 	.word	0x0000be00


	//   ....[106]....
        /*0944*/ 	.word	0x0000be40


	//   ....[107]....
        /*0948*/ 	.word	0x0000be50


	//   ....[108]....
        /*094c*/ 	.word	0x0000be90


	//   ....[109]....
        /*0950*/ 	.word	0x0000bea0


	//   ....[110]....
        /*0954*/ 	.word	0x0000bee0


	//   ....[111]....
        /*0958*/ 	.word	0x0000bef0


	//   ....[112]....
        /*095c*/ 	.word	0x0000bf30


	//   ....[113]....
        /*0960*/ 	.word	0x0000bf40


	//   ....[114]....
        /*0964*/ 	.word	0x0000bf50


	//   ....[115]....
        /*0968*/ 	.word	0x0000bf90


	//   ....[116]....
        /*096c*/ 	.word	0x0000c240


	//   ....[117]....
        /*0970*/ 	.word	0x0000c270


	//   ....[118]....
        /*0974*/ 	.word	0x0000c2d0


	//   ....[119]....
        /*0978*/ 	.word	0x0000c2e0


	//   ....[120]....
        /*097c*/ 	.word	0x0000c330


	//   ....[121]....
        /*0980*/ 	.word	0x0000c340


	//   ....[122]....
        /*0984*/ 	.word	0x0000c390


	//   ....[123]....
        /*0988*/ 	.word	0x0000c3a0


	//   ....[124]....
        /*098c*/ 	.word	0x0000c3f0


	//   ....[125]....
        /*0990*/ 	.word	0x0000c400


	//   ....[126]....
        /*0994*/ 	.word	0x0000c450


	//   ....[127]....
        /*0998*/ 	.word	0x0000c460


	//   ....[128]....
        /*099c*/ 	.word	0x0000c4b0


	//   ....[129]....
        /*09a0*/ 	.word	0x0000c4c0


	//   ....[130]....
        /*09a4*/ 	.word	0x0000c4d0


	//   ....[131]....
        /*09a8*/ 	.word	0x0000c510


	//   ....[132]....
        /*09ac*/ 	.word	0x0000cab0


	//   ....[133]....
        /*09b0*/ 	.word	0x0000caf0


	//   ....[134]....
        /*09b4*/ 	.word	0x0000cb30


	//   ....[135]....
        /*09b8*/ 	.word	0x0000cb70


	//   ....[136]....
        /*09bc*/ 	.word	0x0000cb90


	//   ....[137]....
        /*09c0*/ 	.word	0x0000cbd0


	//   ....[138]....
        /*09c4*/ 	.word	0x0000cbf0


	//   ....[139]....
        /*09c8*/ 	.word	0x0000cc30


	//   ....[140]....
        /*09cc*/ 	.word	0x0000cc50


	//   ....[141]....
        /*09d0*/ 	.word	0x0000cc90


	//   ....[142]....
        /*09d4*/ 	.word	0x0000ccb0


	//   ....[143]....
        /*09d8*/ 	.word	0x0000ccf0


	//   ....[144]....
        /*09dc*/ 	.word	0x0000cd10


	//   ....[145]....
        /*09e0*/ 	.word	0x0000cd50


	//   ....[146]....
        /*09e4*/ 	.word	0x0000cd70


	//   ....[147]....
        /*09e8*/ 	.word	0x0000cd80


	//   ....[148]....
        /*09ec*/ 	.word	0x0000d140


	//   ....[149]....
        /*09f0*/ 	.word	0x0000d170


	//   ....[150]....
        /*09f4*/ 	.word	0x0000d1d0


	//   ....[151]....
        /*09f8*/ 	.word	0x0000d200


	//   ....[152]....
        /*09fc*/ 	.word	0x0000d230


	//   ....[153]....
        /*0a00*/ 	.word	0x0000d260


	//   ....[154]....
        /*0a04*/ 	.word	0x0000d290


	//   ....[155]....
        /*0a08*/ 	.word	0x0000d2c0


	//   ....[156]....
        /*0a0c*/ 	.word	0x0000d460


	//   ....[157]....
        /*0a10*/ 	.word	0x0000d490


	//   ....[158]....
        /*0a14*/ 	.word	0x0000d4c0


	//   ....[159]....
        /*0a18*/ 	.word	0x0000d4f0


	//   ....[160]....
        /*0a1c*/ 	.word	0x0000d520


	//   ....[161]....
        /*0a20*/ 	.word	0x0000d550


	//   ....[162]....
        /*0a24*/ 	.word	0x0000d610


	//   ....[163]....
        /*0a28*/ 	.word	0x0000d630


	//   ....[164]....
        /*0a2c*/ 	.word	0x0000d640


	//   ....[165]....
        /*0a30*/ 	.word	0x0000d6a0


	//   ....[166]....
        /*0a34*/ 	.word	0x0000dcc0


	//   ....[167]....
        /*0a38*/ 	.word	0x0000e1a0


	//   ....[168]....
        /*0a3c*/ 	.word	0x0000e290


	//   ....[169]....
        /*0a40*/ 	.word	0x0000e330


	//   ....[170]....
        /*0a44*/ 	.word	0x0000e390


	//   ....[171]....
        /*0a48*/ 	.word	0x0000e490


	//   ....[172]....
        /*0a4c*/ 	.word	0x0000e4f0


	//   ....[173]....
        /*0a50*/ 	.word	0x0000e5e0


	//   ....[174]....
        /*0a54*/ 	.word	0x0000e650


	//   ....[175]....
        /*0a58*/ 	.word	0x0000e740


	//   ....[176]....
        /*0a5c*/ 	.word	0x0000e7b0


	//   ....[177]....
        /*0a60*/ 	.word	0x0000e8a0


	//   ....[178]....
        /*0a64*/ 	.word	0x0000e910


	//   ....[179]....
        /*0a68*/ 	.word	0x0000ea00


	//   ....[180]....
        /*0a6c*/ 	.word	0x0000ea70


	//   ....[181]....
        /*0a70*/ 	.word	0x0000eb60


	//   ....[182]....
        /*0a74*/ 	.word	0x0000ebd0


	//   ....[183]....
        /*0a78*/ 	.word	0x0000ec70


	//   ....[184]....
        /*0a7c*/ 	.word	0x0000ed60


	//   ....[185]....
        /*0a80*/ 	.word	0x0000edd0


	//   ....[186]....
        /*0a84*/ 	.word	0x0000ee30


	//   ....[187]....
        /*0a88*/ 	.word	0x0000ef20


	//   ....[188]....
        /*0a8c*/ 	.word	0x0000ef80


	//   ....[189]....
        /*0a90*/ 	.word	0x0000f080


	//   ....[190]....
        /*0a94*/ 	.word	0x0000f0e0


	//   ....[191]....
        /*0a98*/ 	.word	0x0000f1e0


	//   ....[192]....
        /*0a9c*/ 	.word	0x0000f240


	//   ....[193]....
        /*0aa0*/ 	.word	0x0000f340


	//   ....[194]....
        /*0aa4*/ 	.word	0x0000f3a0


	//   ....[195]....
        /*0aa8*/ 	.word	0x0000f4a0


	//   ....[196]....
        /*0aac*/ 	.word	0x0000f500


	//   ....[197]....
        /*0ab0*/ 	.word	0x0000f600


	//   ....[198]....
        /*0ab4*/ 	.word	0x0000f660


	//   ....[199]....
        /*0ab8*/ 	.word	0x0000f710


	//   ....[200]....
        /*0abc*/ 	.word	0x0000f7d0


	//   ....[201]....
        /*0ac0*/ 	.word	0x0000f890


	//   ....[202]....
        /*0ac4*/ 	.word	0x0000f8f0


	//   ....[203]....
        /*0ac8*/ 	.word	0x0000f9f0


	//   ....[204]....
        /*0acc*/ 	.word	0x0000fa50


	//   ....[205]....
        /*0ad0*/ 	.word	0x0000fb20


	//   ....[206]....
        /*0ad4*/ 	.word	0x0000fb80


	//   ....[207]....
        /*0ad8*/ 	.word	0x0000fc40


	//   ....[208]....
        /*0adc*/ 	.word	0x0000fd80


	//   ....[209]....
        /*0ae0*/ 	.word	0x0000fe20


	//   ....[210]....
        /*0ae4*/ 	.word	0x0000fe90


	//   ....[211]....
        /*0ae8*/ 	.word	0x0000ff40


	//   ....[212]....
        /*0aec*/ 	.word	0x0000ffa0


	//   ....[213]....
        /*0af0*/ 	.word	0x00010050


	//   ....[214]....
        /*0af4*/ 	.word	0x000100b0


	//   ....[215]....
        /*0af8*/ 	.word	0x00010160


	//   ....[216]....
        /*0afc*/ 	.word	0x000101c0


	//   ....[217]....
        /*0b00*/ 	.word	0x00010270


	//   ....[218]....
        /*0b04*/ 	.word	0x000102d0


	//   ....[219]....
        /*0b08*/ 	.word	0x00010380


	//   ....[220]....
        /*0b0c*/ 	.word	0x000103e0


	//   ....[221]....
        /*0b10*/ 	.word	0x00010490


	//   ....[222]....
        /*0b14*/ 	.word	0x000104f0


	//   ....[223]....
        /*0b18*/ 	.word	0x000105a0


	//   ....[224]....
        /*0b1c*/ 	.word	0x00010690


	//   ....[225]....
        /*0b20*/ 	.word	0x00010740


	//   ....[226]....
        /*0b24*/ 	.word	0x000107a0


	//   ....[227]....
        /*0b28*/ 	.word	0x00010860


	//   ....[228]....
        /*0b2c*/ 	.word	0x000108c0


	//   ....[229]....
        /*0b30*/ 	.word	0x00010980


	//   ....[230]....
        /*0b34*/ 	.word	0x000109e0


	//   ....[231]....
        /*0b38*/ 	.word	0x00010aa0


	//   ....[232]....
        /*0b3c*/ 	.word	0x00010b00


	//   ....[233]....
        /*0b40*/ 	.word	0x00010bc0


	//   ....[234]....
        /*0b44*/ 	.word	0x00010c20


	//   ....[235]....
        /*0b48*/ 	.word	0x00010ce0


	//   ....[236]....
        /*0b4c*/ 	.word	0x00010d40


	//   ....[237]....
        /*0b50*/ 	.word	0x00010e00


	//   ....[238]....
        /*0b54*/ 	.word	0x00010e60


	//   ....[239]....
        /*0b58*/ 	.word	0x00010f10


	//   ....[240]....
        /*0b5c*/ 	.word	0x00011000


	//   ....[241]....
        /*0b60*/ 	.word	0x000110a0


	//   ....[242]....
        /*0b64*/ 	.word	0x00011140


	//   ....[243]....
        /*0b68*/ 	.word	0x000111f0


	//   ....[244]....
        /*0b6c*/ 	.word	0x00011250


	//   ....[245]....
        /*0b70*/ 	.word	0x00011300


	//   ....[246]....
        /*0b74*/ 	.word	0x00011360


	//   ....[247]....
        /*0b78*/ 	.word	0x00011410


	//   ....[248]....
        /*0b7c*/ 	.word	0x00011470


	//   ....[249]....
        /*0b80*/ 	.word	0x00011520


	//   ....[250]....
        /*0b84*/ 	.word	0x00011580


	//   ....[251]....
        /*0b88*/ 	.word	0x00011630


	//   ....[252]....
        /*0b8c*/ 	.word	0x00011690


	//   ....[253]....
        /*0b90*/ 	.word	0x00011740


	//   ....[254]....
        /*0b94*/ 	.word	0x000117a0


	//   ....[255]....
        /*0b98*/ 	.word	0x00011840


	//   ....[0]....
        /*0b9c*/ 	.word	0x000118d0


	//   ....[1]....
        /*0ba0*/ 	.word	0x00011970


	//   ....[2]....
        /*0ba4*/ 	.word	0x00011af0


	//   ....[3]....
        /*0ba8*/ 	.word	0x00011b60


	//   ....[4]....
        /*0bac*/ 	.word	0x00011bd0


	//   ....[5]....
        /*0bb0*/ 	.word	0x00011c40


	//   ....[6]....
        /*0bb4*/ 	.word	0x00011cb0


	//   ....[7]....
        /*0bb8*/ 	.word	0x00011d30


	//   ....[8]....
        /*0bbc*/ 	.word	0x00011db0


	//   ....[9]....
        /*0bc0*/ 	.word	0x00011e40


	//   ....[10]....
        /*0bc4*/ 	.word	0x00011eb0


	//   ....[11]....
        /*0bc8*/ 	.word	0x00011f20


	//   ....[12]....
        /*0bcc*/ 	.word	0x00011f90


	//   ....[13]....
        /*0bd0*/ 	.word	0x00012010


	//   ....[14]....
        /*0bd4*/ 	.word	0x00012080


	//   ....[15]....
        /*0bd8*/ 	.word	0x00012120


	//   ....[16]....
        /*0bdc*/ 	.word	0x00012170


	//   ....[17]....
        /*0be0*/ 	.word	0x00012200


	//   ....[18]....
        /*0be4*/ 	.word	0x00012330


	//----- nvinfo : EIATTR_REG_RECONFIG
	.align		4
.L_1403:
        /*0be8*/ 	.byte	0x01, 0x54
	.zero		2


	//----- nvinfo : EIATTR_SYSCALL_OFFSETS
	.align		4
        /*0bec*/ 	.byte	0x04, 0x46
        /*0bee*/ 	.short	(.L_1405 - .L_1404)


	//   ....[0]....
.L_1404:
        /*0bf0*/ 	.word	0x00001740


	//   ....[1]....
        /*0bf4*/ 	.word	0x000098a0


	//   ....[2]....
        /*0bf8*/ 	.word	0x000099f0


	//   ....[3]....
        /*0bfc*/ 	.word	0x00009ae0


	//   ....[4]....
        /*0c00*/ 	.word	0x0000aa80


	//----- nvinfo : EIATTR_MBARRIER_INSTR_OFFSETS
	.align		4
.L_1405:
        /*0c04*/ 	.byte	0x04, 0x39
        /*0c06*/ 	.short	(.L_1407 - .L_1406)


	//   ....[0]....
.L_1406:
        /*0c08*/ 	.word	0x00000180
        /*0c0c*/ 	.word	0x000000ff
        /*0c10*/ 	.word	0x00016800
        /*0c14*/ 	.short	0x0100
        /*0c16*/ 	.byte	0x08
	.zero		1


	//   ....[1]....
        /*0c18*/ 	.word	0x00000190
        /*0c1c*/ 	.word	0x000000ff
        /*0c20*/ 	.word	0x00016820
        /*0c24*/ 	.short	0x0100
        /*0c26*/ 	.byte	0x08
	.zero		1


	//   ....[2]....
        /*0c28*/ 	.word	0x00000280
        /*0c2c*/ 	.word	0x000000ff
        /*0c30*/ 	.word	0x00016830
        /*0c34*/ 	.short	0x0100
        /*0c36*/ 	.byte	0x08
	.zero		1


	//   ....[3]....
        /*0c38*/ 	.word	0x00000290
        /*0c3c*/ 	.word	0x000000ff
        /*0c40*/ 	.word	0x00016840
        /*0c44*/ 	.short	0x0100
        /*0c46*/ 	.byte	0x08
	.zero		1


	//   ....[4]....
        /*0c48*/ 	.word	0x000002a0
        /*0c4c*/ 	.word	0x000000ff
        /*0c50*/ 	.word	0x00016838
        /*0c54*/ 	.short	0x0100
        /*0c56*/ 	.byte	0x08
	.zero		1


	//   ....[5]....
        /*0c58*/ 	.word	0x000002b0
        /*0c5c*/ 	.word	0x000000ff
        /*0c60*/ 	.word	0x00016848
        /*0c64*/ 	.short	0x0100
        /*0c66*/ 	.byte	0x08
	.zero		1


	//   ....[6]....
        /*0c68*/ 	.word	0x000003e0
        /*0c6c*/ 	.word	0x000000ff
        /*0c70*/ 	.word	0x00016850
        /*0c74*/ 	.short	0x0100
        /*0c76*/ 	.byte	0x08
	.zero		1


	//   ....[7]....
        /*0c78*/ 	.word	0x000003f0
        /*0c7c*/ 	.word	0x000000ff
        /*0c80*/ 	.word	0x00016860
        /*0c84*/ 	.short	0x0100
        /*0c86*/ 	.byte	0x08
	.zero		1


	//   ....[8]....
        /*0c88*/ 	.word	0x00000400
        /*0c8c*/ 	.word	0x000000ff
        /*0c90*/ 	.word	0x00016858
        /*0c94*/ 	.short	0x0100
        /*0c96*/ 	.byte	0x08
	.zero		1


	//   ....[9]....
        /*0c98*/ 	.word	0x00000410
        /*0c9c*/ 	.word	0x000000ff
        /*0ca0*/ 	.word	0x00016868
        /*0ca4*/ 	.short	0x0100
        /*0ca6*/ 	.byte	0x08
	.zero		1


	//   ....[10]....
        /*0ca8*/ 	.word	0x00000500
        /*0cac*/ 	.word	0x000000ff
        /*0cb0*/ 	.word	0x00016870
        /*0cb4*/ 	.short	0x0100
        /*0cb6*/ 	.byte	0x06
	.zero		1


	//   ....[11]....
        /*0cb8*/ 	.word	0x00000510
        /*0cbc*/ 	.word	0x000000ff
        /*0cc0*/ 	.word	0x00016880
        /*0cc4*/ 	.short	0x0100
        /*0cc6*/ 	.byte	0x06
	.zero		1


	//   ....[12]....
        /*0cc8*/ 	.word	0x00000520
        /*0ccc*/ 	.word	0x000000ff
        /*0cd0*/ 	.word	0x00016878
        /*0cd4*/ 	.short	0x0100
        /*0cd6*/ 	.byte	0x06
	.zero		1


	//   ....[13]....
        /*0cd8*/ 	.word	0x00000530
        /*0cdc*/ 	.word	0x000000ff
        /*0ce0*/ 	.word	0x00016888
        /*0ce4*/ 	.short	0x0100
        /*0ce6*/ 	.byte	0x06
	.zero		1


	//   ....[14]....
        /*0ce8*/ 	.word	0x00000660
        /*0cec*/ 	.word	0x000000ff
        /*0cf0*/ 	.word	0x00016890
        /*0cf4*/ 	.short	0x0100
        /*0cf6*/ 	.byte	0x08
	.zero		1


	//   ....[15]....
        /*0cf8*/ 	.word	0x00000670
        /*0cfc*/ 	.word	0x000000ff
        /*0d00*/ 	.word	0x000168a0
        /*0d04*/ 	.short	0x0100
        /*0d06*/ 	.byte	0x08
	.zero		1


	//   ....[16]....
        /*0d08*/ 	.word	0x00000680
        /*0d0c*/ 	.word	0x000000ff
        /*0d10*/ 	.word	0x00016898
        /*0d14*/ 	.short	0x0100
        /*0d16*/ 	.byte	0x08
	.zero		1


	//   ....[17]....
        /*0d18*/ 	.word	0x00000690
        /*0d1c*/ 	.word	0x000000ff
        /*0d20*/ 	.word	0x000168a8
        /*0d24*/ 	.short	0x0100
        /*0d26*/ 	.byte	0x08
	.zero		1


	//   ....[18]....
        /*0d28*/ 	.word	0x000007c0
        /*0d2c*/ 	.word	0x000000ff
        /*0d30*/ 	.word	0x000168b0
        /*0d34*/ 	.short	0x0100
        /*0d36*/ 	.byte	0x08
	.zero		1


	//   ....[19]....
        /*0d38*/ 	.word	0x000007d0
        /*0d3c*/ 	.word	0x000000ff
        /*0d40*/ 	.word	0x000168c0
        /*0d44*/ 	.short	0x0100
        /*0d46*/ 	.byte	0x08
	.zero		1


	//   ....[20]....
        /*0d48*/ 	.word	0x000007e0
        /*0d4c*/ 	.word	0x000000ff
        /*0d50*/ 	.word	0x000168b8
        /*0d54*/ 	.short	0x0100
        /*0d56*/ 	.byte	0x08
	.zero		1


	//   ....[21]....
        /*0d58*/ 	.word	0x000007f0
        /*0d5c*/ 	.word	0x000000ff
        /*0d60*/ 	.word	0x000168c8
        /*0d64*/ 	.short	0x0100
        /*0d66*/ 	.byte	0x08
	.zero		1


	//   ....[22]....
        /*0d68*/ 	.word	0x000017b0
        /*0d6c*/ 	.word	0x000000ff
        /*0d70*/ 	.word	0x00016800
        /*0d74*/ 	.short	0x010a
        /*0d76*/ 	.byte	0x2b
	.zero		1


	//   ....[23]....
        /*0d78*/ 	.word	0x00001830
        /*0d7c*/ 	.word	0x00000004
        /*0d80*/ 	.word	0x00016830
        /*0d84*/ 	.short	0x010a
        /*0d86*/ 	.byte	0x3f
	.zero		1


	//   ....[24]....
        /*0d88*/ 	.word	0x00001880
        /*0d8c*/ 	.word	0x00000004
        /*0d90*/ 	.word	0x00016830
        /*0d94*/ 	.short	0x010a
        /*0d96*/ 	.byte	0x3f
	.zero		1


	//   ....[25]....
        /*0d98*/ 	.word	0x00002990
        /*0d9c*/ 	.word	0x000000ff
        /*0da0*/ 	.word	0x00000000
        /*0da4*/ 	.short	0x0101
        /*0da6*/ 	.byte	0x06
	.zero		1


	//   ....[26]....
        /*0da8*/ 	.word	0x00003930
        /*0dac*/ 	.word	0x000000ff
        /*0db0*/ 	.word	0x00016830
        /*0db4*/ 	.short	0x010a
        /*0db6*/ 	.byte	0x0a
	.zero		1


	//   ....[27]....
        /*0db8*/ 	.word	0x00003970
        /*0dbc*/ 	.word	0x000000ff
        /*0dc0*/ 	.word	0x00016830
        /*0dc4*/ 	.short	0x010a
        /*0dc6*/ 	.byte	0x0a
	.zero		1


	//   ....[28]....
        /*0dc8*/ 	.word	0x00003bf0
        /*0dcc*/ 	.word	0x000000ff
        /*0dd0*/ 	.word	0x00016850
        /*0dd4*/ 	.short	0x010a
        /*0dd6*/ 	.byte	0x0a
	.zero		1


	//   ....[29]....
        /*0dd8*/ 	.word	0x00003c30
        /*0ddc*/ 	.word	0x000000ff
        /*0de0*/ 	.word	0x00016850
        /*0de4*/ 	.short	0x010a
        /*0de6*/ 	.byte	0x0a
	.zero		1


	//   ....[30]....
        /*0de8*/ 	.word	0x00004100
        /*0dec*/ 	.word	0x000000ff
        /*0df0*/ 	.word	0x00000000
        /*0df4*/ 	.short	0x0101
        /*0df6*/ 	.byte	0x07
	.zero		1


	//   ....[31]....
        /*0df8*/ 	.word	0x000052b0
        /*0dfc*/ 	.word	0x000000ff
        /*0e00*/ 	.word	0x00000000
        /*0e04*/ 	.short	0x0101
        /*0e06*/ 	.byte	0x06
	.zero		1


	//   ....[32]....
        /*0e08*/ 	.word	0x000056e0
        /*0e0c*/ 	.word	0x000000ff
        /*0e10*/ 	.word	0x00016850
        /*0e14*/ 	.short	0x010a
        /*0e16*/ 	.byte	0x05
	.zero		1


	//   ....[33]....
        /*0e18*/ 	.word	0x00005720
        /*0e1c*/ 	.word	0x000000ff
        /*0e20*/ 	.word	0x00016850
        /*0e24*/ 	.short	0x010a
        /*0e26*/ 	.byte	0x05
	.zero		1


	//   ....[34]....
        /*0e28*/ 	.word	0x00005cf0
        /*0e2c*/ 	.word	0x000000ff
        /*0e30*/ 	.word	0x00000000
        /*0e34*/ 	.short	0x0101
        /*0e36*/ 	.byte	0x04
	.zero		1


	//   ....[35]....
        /*0e38*/ 	.word	0x00006e30
        /*0e3c*/ 	.word	0x00000000
        /*0e40*/ 	.word	0x00000000
        /*0e44*/ 	.short	0x0101
        /*0e46*/ 	.byte	0x3f
	.zero		1


	//   ....[36]....
        /*0e48*/ 	.word	0x00007260
        /*0e4c*/ 	.word	0x00000004
        /*0e50*/ 	.word	0x00000000
        /*0e54*/ 	.short	0x0101
        /*0e56*/ 	.byte	0x3f
	.zero		1


	//   ....[37]....
        /*0e58*/ 	.word	0x00009fe0
        /*0e5c*/ 	.word	0x00000003
        /*0e60*/ 	.word	0x00016840
        /*0e64*/ 	.short	0x010a
        /*0e66*/ 	.byte	0x3f
	.zero		1


	//   ....[38]....
        /*0e68*/ 	.word	0x0000a770
        /*0e6c*/ 	.word	0x00000003
        /*0e70*/ 	.word	0x00016830
        /*0e74*/ 	.short	0x0107
        /*0e76*/ 	.byte	0x3f
	.zero		1


	//   ....[39]....
        /*0e78*/ 	.word	0x0000a840
        /*0e7c*/ 	.word	0x00000003
        /*0e80*/ 	.word	0x00016830
        /*0e84*/ 	.short	0x0101
        /*0e86*/ 	.byte	0x3f
	.zero		1


	//   ....[40]....
        /*0e88*/ 	.word	0x0000b670
        /*0e8c*/ 	.word	0x00000016
        /*0e90*/ 	.word	0x00016800
        /*0e94*/ 	.short	0x0107
        /*0e96*/ 	.byte	0x3f
	.zero		1


	//   ....[41]....
        /*0e98*/ 	.word	0x0000b760
        /*0e9c*/ 	.word	0x00000016
        /*0ea0*/ 	.word	0x00016800
        /*0ea4*/ 	.short	0x0101
        /*0ea6*/ 	.byte	0x3f
	.zero		1


	//   ....[42]....
        /*0ea8*/ 	.word	0x0000b780
        /*0eac*/ 	.word	0x00000016
        /*0eb0*/ 	.word	0x00016820
        /*0eb4*/ 	.short	0x010a
        /*0eb6*/ 	.byte	0x3f
	.zero		1


	//   ....[43]....
        /*0eb8*/ 	.word	0x0000bb30
        /*0ebc*/ 	.word	0x00000005
        /*0ec0*/ 	.word	0x00016840
        /*0ec4*/ 	.short	0x010a
        /*0ec6*/ 	.byte	0x3f
	.zero		1


	//   ....[44]....
        /*0ec8*/ 	.word	0x0000c010
        /*0ecc*/ 	.word	0x00000005
        /*0ed0*/ 	.word	0x00016830
        /*0ed4*/ 	.short	0x0107
        /*0ed6*/ 	.byte	0x3f
	.zero		1


	//   ....[45]....
        /*0ed8*/ 	.word	0x0000c0d0
        /*0edc*/ 	.word	0x00000005
        /*0ee0*/ 	.word	0x00016830
        /*0ee4*/ 	.short	0x0101
        /*0ee6*/ 	.byte	0x3f
	.zero		1


	//   ....[46]....
        /*0ee8*/ 	.word	0x0000c130
        /*0eec*/ 	.word	0x00000005
        /*0ef0*/ 	.word	0x00016860
        /*0ef4*/ 	.short	0x010a
        /*0ef6*/ 	.byte	0x3f
	.zero		1


	//   ....[47]....
        /*0ef8*/ 	.word	0x0000c600
        /*0efc*/ 	.word	0x00000005
        /*0f00*/ 	.word	0x00016850
        /*0f04*/ 	.short	0x0107
        /*0f06*/ 	.byte	0x3f
	.zero		1


	//   ....[48]....
        /*0f08*/ 	.word	0x0000c780
        /*0f0c*/ 	.word	0x00000005
        /*0f10*/ 	.word	0x00016850
        /*0f14*/ 	.short	0x0101
        /*0f16*/ 	.byte	0x3f
	.zero		1


	//   ....[49]....
        /*0f18*/ 	.word	0x0000c9a0
        /*0f1c*/ 	.word	0x00000000
        /*0f20*/ 	.word	0x00016860
        /*0f24*/ 	.short	0x010a
        /*0f26*/ 	.byte	0x3f
	.zero		1


	//   ....[50]....
        /*0f28*/ 	.word	0x0000ce30
        /*0f2c*/ 	.word	0x00000000
        /*0f30*/ 	.word	0x00016850
        /*0f34*/ 	.short	0x0107
        /*0f36*/ 	.byte	0x3f
	.zero		1


	//   ....[51]....
        /*0f38*/ 	.word	0x0000cf00
        /*0f3c*/ 	.word	0x00000000
        /*0f40*/ 	.word	0x00016850
        /*0f44*/ 	.short	0x0101
        /*0f46*/ 	.byte	0x3f
	.zero		1


	//   ....[52]....
        /*0f48*/ 	.word	0x0000dc40
        /*0f4c*/ 	.word	0x00000005
        /*0f50*/ 	.word	0x00016820
        /*0f54*/ 	.short	0x010a
        /*0f56*/ 	.byte	0x3f
	.zero		1


	//   ....[53]....
        /*0f58*/ 	.word	0x0000ddc0
        /*0f5c*/ 	.word	0x00000003
        /*0f60*/ 	.word	0x00016840
        /*0f64*/ 	.short	0x010a
        /*0f66*/ 	.byte	0x3f
	.zero		1


	//   ....[54]....
        /*0f68*/ 	.word	0x0000de60
        /*0f6c*/ 	.word	0x00000019
        /*0f70*/ 	.word	0x00016840
        /*0f74*/ 	.short	0x010a
        /*0f76*/ 	.byte	0x3f
	.zero		1


	//   ....[55]....
        /*0f78*/ 	.word	0x0000dea0
        /*0f7c*/ 	.word	0x00000003
        /*0f80*/ 	.word	0x00016860
        /*0f84*/ 	.short	0x010a
        /*0f86*/ 	.byte	0x3f
	.zero		1


	//   ....[56]....
        /*0f88*/ 	.word	0x0000dee0
        /*0f8c*/ 	.word	0x00000019
        /*0f90*/ 	.word	0x00016860
        /*0f94*/ 	.short	0x010a
        /*0f96*/ 	.byte	0x3f
	.zero		1


	//   ....[57]....
        /*0f98*/ 	.word	0x0000df50
        /*0f9c*/ 	.word	0x00000003
        /*0fa0*/ 	.word	0x00016800
        /*0fa4*/ 	.short	0x010a
        /*0fa6*/ 	.byte	0x3f
	.zero		1


	//   ....[58]....
        /*0fa8*/ 	.word	0x0000dfa0
        /*0fac*/ 	.word	0x00000004
        /*0fb0*/ 	.word	0x00016830
        /*0fb4*/ 	.short	0x010a
        /*0fb6*/ 	.byte	0x3f
	.zero		1


	//   ....[59]....
        /*0fb8*/ 	.word	0x0000e000
        /*0fbc*/ 	.word	0x00000003
        /*0fc0*/ 	.word	0x00016830
        /*0fc4*/ 	.short	0x010a
        /*0fc6*/ 	.byte	0x3f
	.zero		1


	//   ....[60]....
        /*0fc8*/ 	.word	0x0000e060
        /*0fcc*/ 	.word	0x00000003
        /*0fd0*/ 	.word	0x00016850
        /*0fd4*/ 	.short	0x010a
        /*0fd6*/ 	.byte	0x3f
	.zero		1


	//   ....[61]....
        /*0fd8*/ 	.word	0x0000e0c0
        /*0fdc*/ 	.word	0x00000009
        /*0fe0*/ 	.word	0x00016850
        /*0fe4*/ 	.short	0x010a
        /*0fe6*/ 	.byte	0x3f
	.zero		1


	//   ....[62]....
        /*0fe8*/ 	.word	0x0000e1e0
        /*0fec*/ 	.word	0x00000003
        /*0ff0*/ 	.word	0x00016840
        /*0ff4*/ 	.short	0x010a
        /*0ff6*/ 	.byte	0x3f
	.zero		1


	//   ....[63]....
        /*0ff8*/ 	.word	0x0000fc80
        /*0ffc*/ 	.word	0x00000016
        /*1000*/ 	.word	0x00016820
        /*1004*/ 	.short	0x010a
        /*1006*/ 	.byte	0x3f
	.zero		1


	//   ....[64]....
        /*1008*/ 	.word	0x0000fcd0
        /*100c*/ 	.word	0x00000005
        /*1010*/ 	.word	0x00016840
        /*1014*/ 	.short	0x010a
        /*1016*/ 	.byte	0x3f
	.zero		1


	//   ....[65]....
        /*1018*/ 	.word	0x000105e0
        /*101c*/ 	.word	0x00000005
        /*1020*/ 	.word	0x00016860
        /*1024*/ 	.short	0x010a
        /*1026*/ 	.byte	0x3f
	.zero		1


	//   ....[66]....
        /*1028*/ 	.word	0x00010f50
        /*102c*/ 	.word	0x00000000
        /*1030*/ 	.word	0x00016860
        /*1034*/ 	.short	0x010a
        /*1036*/ 	.byte	0x3f
	.zero		1


	//   ....[67]....
        /*1038*/ 	.word	0x00012250
        /*103c*/ 	.word	0x00000005
        /*1040*/ 	.word	0x00016820
        /*1044*/ 	.short	0x010a
        /*1046*/ 	.byte	0x3f
	.zero		1


	//   ....[68]....
        /*1048*/ 	.word	0x000123f0
        /*104c*/ 	.word	0x00000003
        /*1050*/ 	.word	0x00016840
        /*1054*/ 	.short	0x010a
        /*1056*/ 	.byte	0x3f
	.zero		1


	//   ....[69]....
        /*1058*/ 	.word	0x00012440
        /*105c*/ 	.word	0x00000019
        /*1060*/ 	.word	0x00016840
        /*1064*/ 	.short	0x010a
        /*1066*/ 	.byte	0x3f
	.zero		1


	//   ....[70]....
        /*1068*/ 	.word	0x00012490
        /*106c*/ 	.word	0x00000003
        /*1070*/ 	.word	0x00016860
        /*1074*/ 	.short	0x010a
        /*1076*/ 	.byte	0x3f
	.zero		1


	//----- nvinfo : EIATTR_NUM_MBARRIERS
	.align		4
.L_1407:
        /*1078*/ 	.byte	0x03, 0x38
        /*107a*/ 	.short	0x0016


	//----- nvinfo : EIATTR_EXIT_INSTR_OFFSETS
	.align		4
        /*107c*/ 	.byte	0x04, 0x1c
        /*107e*/ 	.short	(.L_1409 - .L_1408)


	//   ....[0]....
.L_1408:
        /*1080*/ 	.word	0x000009a0


	//   ....[1]....
        /*1084*/ 	.word	0x00008150


	//   ....[2]....
        /*1088*/ 	.word	0x0000df30


	//----- nvinfo : EIATTR_MAX_THREADS
	.align		4
.L_1409:
        /*108c*/ 	.byte	0x04, 0x05
        /*108e*/ 	.short	(.L_1411 - .L_1410)
.L_1410:
        /*1090*/ 	.word	0x00000200
        /*1094*/ 	.word	0x00000001
        /*1098*/ 	.word	0x00000001


	//----- nvinfo : EIATTR_CRS_STACK_SIZE
	.align		4
.L_1411:
        /*109c*/ 	.byte	0x04, 0x1e
        /*109e*/ 	.short	(.L_1413 - .L_1412)
.L_1412:
        /*10a0*/ 	.word	0x00000000


	//----- nvinfo : EIATTR_CBANK_PARAM_SIZE
	.align		4
.L_1413:
        /*10a4*/ 	.byte	0x03, 0x19
        /*10a6*/ 	.short	0x0af0


	//----- nvinfo : EIATTR_PARAM_CBANK
	.align		4
        /*10a8*/ 	.byte	0x04, 0x0a
        /*10aa*/ 	.short	(.L_1415 - .L_1414)
	.align		4
.L_1414:
        /*10ac*/ 	.word	index@(.nv.constant0._ZN7cutlass13device_kernelIN5flash11enable_sm90INS1_16FlashAttnFwdSm90INS1_25CollectiveMainloopFwdSm90ILi2EN4cute5tupleIJNS5_1CILi1EEES8_S8_EEENS6_IJNS7_ILi192EEENS7_ILi128EEENS7_ILi64EEEEEELi64ENS_6half_tEfNS_4arch4Sm90ELb0ELb0ELb0ELb1ELb1ELb0ELb0ELb1ELb1ELb1ELb1ELb0EEENS1_21CollectiveEpilogueFwdINS6_IJSA_SC_SB_EEES9_SE_SG_Li384ELb1ELb1ELb1ELb0EEENS1_36VarlenDynamicPersistentTileSchedulerILi192ELi128ELi384ELi128ELb1ELb1ELb1ELb0ELb1ELb1EEEEEEEEEvNT_6ParamsE)
        /*10b0*/ 	.short	0x0210
        /*10b2*/ 	.short	0x0af0


	//----- nvinfo : EIATTR_SW_WAR
	.align		4
.L_1415:
        /*10b4*/ 	.byte	0x04, 0x36
        /*10b6*/ 	.short	(.L_1417 - .L_1416)
.L_1416:
        /*10b8*/ 	.word	0x00000008
.L_1417:


//--------------------- .nv.info._ZN7cutlass13device_kernelIN5flash11enable_sm90INS1_16FlashAttnFwdSm90INS1_25CollectiveMainloopFwdSm90ILi2EN4cute5tupleIJNS5_1CILi1EEES8_S8_EEENS6_IJNS7_ILi192EEENS7_ILi128EEENS7_ILi64EEEEEELi64ENS_6half_tEfNS_4arch4Sm90ELb0ELb0ELb0ELb1ELb1ELb1ELb0ELb1ELb1ELb1ELb1ELb0EEENS1_21CollectiveEpilogueFwdINS6_IJSA_SC_SB_EEES9_SE_SG_Li384ELb1ELb1ELb1ELb0EEENS1_36VarlenDynamicPersistentTileSchedulerILi192ELi128ELi384ELi128ELb1ELb1ELb1ELb0ELb1ELb1EEEEEEEEEvNT_6ParamsE --------------------------
	.section	.nv.info._ZN7cutlass13device_kernelIN5flash11enable_sm90INS1_16FlashAttnFwdSm90INS1_25CollectiveMainloopFwdSm90ILi2EN4cute5tupleIJNS5_1CILi1EEES8_S8_EEENS6_IJNS7_ILi192EEENS7_ILi128EEENS7_ILi64EEEEEELi64ENS_6half_tEfNS_4arch4Sm90ELb0ELb0ELb0ELb1ELb1ELb1ELb0ELb1ELb1ELb1ELb1ELb0EEENS1_21CollectiveEpilogueFwdINS6_IJSA_SC_SB_EEES9_SE_SG_Li384ELb1ELb1ELb1ELb0EEENS1_36VarlenDynamicPersistentTileSchedulerILi192ELi128ELi384ELi128ELb1ELb1ELb1ELb0ELb1ELb1EEEEEEEEEvNT_6ParamsE,"",@"SHT_CUDA_INFO"
	.sectionflags	@""
	.align	4


	//----- nvinfo : EIATTR_CUDA_API_VERSION
	.align		4
        /*0000*/ 	.byte	0x04, 0x37
        /*0002*/ 	.short	(.L_1419 - .L_1418)
.L_1418:
        /*0004*/ 	.word	0x00000082


	//----- nvinfo : EIATTR_KPARAM_INFO
	.align		4
.L_1419:
        /*0008*/ 	.byte	0x04, 0x17
        /*000a*/ 	.short	(.L_1421 - .L_1420)
.L_1420:
        /*000c*/ 	.word	0x00000000
        /*0010*/ 	.short	0x0000
        /*0012*/ 	.short	0x0070
        /*0014*/ 	.byte	0x00, 0xf0, 0x01, 0x2a


	//----- nvinfo : EIATTR_SPARSE_MMA_MASK
	.align		4
.L_1421:
        /*0018*/ 	.byte	0x03, 0x50
        /*001a*/ 	.short	0x0000


	//----- nvinfo : EIATTR_MAXREG_COUNT
	.align		4
        /*001c*/ 	.byte	0x03, 0x1b
        /*001e*/ 	.short	0x0080


	//----- nvinfo : EIATTR_NUM_BARRIERS
	.align		4
        /*0020*/ 	.byte	0x02, 0x4c
        /*0022*/ 	.byte	0x10
	.zero		1


	//----- nvinfo : EIATTR_EXTERNS
	.align		4
        /*0024*/ 	.byte	0x04, 0x0f
        /*0026*/ 	.short	(.L_1423 - .L_1422)


	//   ....[0]....
	.align		4
.L_1422:
        /*0028*/ 	.word	index@(__assertfail)


	//----- nvinfo : EIATTR_ANNOTATIONS
	.align		4
.L_1423:
        /*002c*/ 	.byte	0x04, 0x55
        /*002e*/ 	.short	(.L_1425 - .L_1424)


	//   ....[0]....
.L_1424:
        /* <DEDUP_REMOVED lines=69> */


	//----- nvinfo : EIATTR_MERCURY_ISA_VERSION
	.align		4
.L_1425:
        /*0470*/ 	.byte	0x03, 0x5f
        /*0472*/ 	.short	0x0101


	//----- nvinfo : EIATTR_UNUSED_LOAD_BYTE_OFFSET
	.align		4
        /*0474*/ 	.byte	0x04, 0x44
        /*0476*/ 	.short	(.L_1427 - .L_1426)


	//   ....[0]....
.L_1426:
        /*0478*/ 	.word	0x00000a80
        /*047c*/ 	.word	0x0000fff0


	//   ....[1]....
        /*0480*/ 	.word	0x0000d050
        /*0484*/ 	.word	0x0000fff0


	//----- nvinfo : EIATTR_INT_WARP_WIDE_INSTR_OFFSETS
	.align		4
.L_1427:
        /*0488*/ 	.byte	0x04, 0x31
        /*048a*/ 	.short	(.L_1429 - .L_1428)


	//   ....[0]....
.L_1428:
        /*048c*/ 	.word	0x00000130


	//   ....[1]....
        /*0490*/ 	.word	0x00000170


	//   ....[2]....
        /*0494*/ 	.word	0x000001e0


	//   ....[3]....
        /*0498*/ 	.word	0x00011a90


	//   ....[4]....
        /*049c*/ 	.word	0x00011b20


	//   ....[5]....
        /*04a0*/ 	.word	0x00014cd0


	//   ....[6]....
        /*04a4*/ 	.word	0x00014d60


	//----- nvinfo : EIATTR_COOP_GROUP_MASK_REGIDS
	.align		4
.L_1429:
        /*04a8*/ 	.byte	0x04, 0x29
        /*04aa*/ 	.short	(.L_1431 - .L_1430)


	//   ....[0]....
.L_1430:
        /*04ac*/ 	.word	0xffffffff


	//   ....[1]....
        /*04b0*/ 	.word	0xffffffff


	//   ....[2]....
        /*04b4*/ 	.word	0xffffffff


	//   ....[3]....
        /*04b8*/ 	.word	0xffffffff


	//   ....[4]....
        /*04bc*/ 	.word	0xffffffff


	//   ....[5]....
        /*04c0*/ 	.word	0xffffffff


	//   ....[6]....
        /*04c4*/ 	.word	0xffffffff


	//   ....[7]....
        /*04c8*/ 	.word	0xffffffff


	//   ....[8]....
        /*04cc*/ 	.word	0xffffffff


	//   ....[9]....
        /*04d0*/ 	.word	0xffffffff


	//   ....[10]....
        /*04d4*/ 	.word	0xffffffff


	//   ....[11]....
        /*04d8*/ 	.word	0xffffffff


	//   ....[12]....
        /*04dc*/ 	.word	0xffffffff


	//   ....[13]....
        /*04e0*/ 	.word	0xffffffff


	//   ....[14]....
        /*04e4*/ 	.word	0xffffffff


	//   ....[15]....
        /*04e8*/ 	.word	0xffffffff


	//   ....[16]....
        /*04ec*/ 	.word	0xffffffff


	//   ....[17]....
        /*04f0*/ 	.word	0xffffffff


	//   ....[18]....
        /*04f4*/ 	.word	0xffffffff


	//   ....[19]....
        /*04f8*/ 	.word	0xffffffff


	//   ....[20]....
        /*04fc*/ 	.word	0xffffffff


	//   ....[21]....
        /*0500*/ 	.word	0xffffffff


	//   ....[22]....
        /*0504*/ 	.word	0xffffffff


	//   ....[23]....
        /*0508*/ 	.word	0xffffffff


	//   ....[24]....
        /*050c*/ 	.word	0xffffffff


	//   ....[25]....
        /*0510*/ 	.word	0xffffffff


	//   ....[26]....
        /*0514*/ 	.word	0xffffffff


	//   ....[27]....
        /*0518*/ 	.word	0xffffffff


	//   ....[28]....
        /*051c*/ 	.word	0xffffffff


	//   ....[29]....
        /*0520*/ 	.word	0xffffffff


	//   ....[30]....
        /*0524*/ 	.word	0xffffffff


	//   ....[31]....
        /*0528*/ 	.word	0xffffffff


	//   ....[32]....
        /*052c*/ 	.word	0xffffffff


	//   ....[33]....
        /*0530*/ 	.word	0xffffffff


	//   ....[34]....
        /*0534*/ 	.word	0xffffffff


	//   ....[35]....
        /*0538*/ 	.word	0xffffffff


	//   ....[36]....
        /*053c*/ 	.word	0xffffffff


	//   ....[37]....
        /*0540*/ 	.word	0xffffffff


	//   ....[38]....
        /*0544*/ 	.word	0xffffffff


	//   ....[39]....
        /*0548*/ 	.word	0xffffffff


	//   ....[40]....
        /*054c*/ 	.word	0xffffffff


	//   ....[41]....
        /*0550*/ 	.word	0xffffffff


	//   ....[42]....
        /*0554*/ 	.word	0xffffffff


	//   ....[43]....
        /*0558*/ 	.word	0xffffffff


	//   ....[44]....
        /*055c*/ 	.word	0xffffffff


	//   ....[45]....
        /*0560*/ 	.word	0xffffffff


	//   ....[46]....
        /*0564*/ 	.word	0xffffffff


	//   ....[47]....
        /*0568*/ 	.word	0xffffffff


	//   ....[48]....
        /*056c*/ 	.word	0xffffffff


	//   ....[49]....
        /*0570*/ 	.word	0xffffffff


	//   ....[50]....
        /*0574*/ 	.word	0xffffffff


	//   ....[51]....
        /*0578*/ 	.word	0xffffffff


	//   ....[52]....
        /*057c*/ 	.word	0xffffffff


	//   ....[53]....
        /*0580*/ 	.word	0xffffffff


	//   ....[54]....
        /*0584*/ 	.word	0xffffffff


	//   ....[55]....
        /*0588*/ 	.word	0xffffffff


	//   ....[56]....
        /*058c*/ 	.word	0xffffffff


	//   ....[57]....
        /*0590*/ 	.word	0xffffffff


	//   ....[58]....
        /*0594*/ 	.word	0xffffffff


	//   ....[59]....
        /*0598*/ 	.word	0xffffffff


	//   ....[60]....
        /*059c*/ 	.word	0xffffffff


	//   ....[61]....
        /*05a0*/ 	.word	0xffffffff


	//   ....[62]....
        /*05a4*/ 	.word	0xffffffff


	//   ....[63]....
        /*05a8*/ 	.word	0xffffffff


	//   ....[64]....
        /*05ac*/ 	.word	0xffffffff


	//   ....[65]....
        /*05b0*/ 	.word	0xffffffff


	//   ....[66]....
        /*05b4*/ 	.word	0xffffffff


	//   ....[67]....
        /*05b8*/ 	.word	0xffffffff


	//   ....[68]....
        /*05bc*/ 	.word	0xffffffff


	//   ....[69]....
        /*05c0*/ 	.word	0xffffffff


	//   ....[70]....
        /*05c4*/ 	.word	0xffffffff


	//   ....[71]....
        /*05c8*/ 	.word	0xffffffff


	//   ....[72]....
        /*05cc*/ 	.word	0xffffffff


	//   ....[73]....
        /*05d0*/ 	.word	0xffffffff


	//   ....[74]....
        /*05d4*/ 	.word	0xffffffff


	//   ....[75]....
        /*05d8*/ 	.word	0xffffffff


	//   ....[76]....
        /*05dc*/ 	.word	0xffffffff


	//   ....[77]....
        /*05e0*/ 	.word	0xffffffff


	//   ....[78]....
        /*05e4*/ 	.word	0xffffffff


	//   ....[79]....
        /*05e8*/ 	.word	0xffffffff


	//   ....[80]....
        /*05ec*/ 	.word	0xffffffff


	//   ....[81]....
        /*05f0*/ 	.word	0xffffffff


	//   ....[82]....
        /*05f4*/ 	.word	0xffffffff


	//   ....[83]....
        /*05f8*/ 	.word	0xffffffff


	//   ....[84]....
        /*05fc*/ 	.word	0xffffffff


	//   ....[85]....
        /*0600*/ 	.word	0xffffffff


	//   ....[86]....
        /*0604*/ 	.word	0xffffffff


	//   ....[87]....
        /*0608*/ 	.word	0xffffffff


	//   ....[88]....
        /*060c*/ 	.word	0xffffffff


	//   ....[89]....
        /*0610*/ 	.word	0xffffffff


	//   ....[90]....
        /*0614*/ 	.word	0xffffffff


	//   ....[91]....
        /*0618*/ 	.word	0xffffffff


	//   ....[92]....
        /*061c*/ 	.word	0xffffffff


	//   ....[93]....
        /*0620*/ 	.word	0xffffffff


	//   ....[94]....
        /*0624*/ 	.word	0xffffffff


	//   ....[95]....
        /*0628*/ 	.word	0xffffffff


	//   ....[96]....
        /*062c*/ 	.word	0xffffffff


	//   ....[97]....
        /*0630*/ 	.word	0xffffffff


	//   ....[98]....
        /*0634*/ 	.word	0xffffffff


	//   ....[99]....
        /*0638*/ 	.word	0xffffffff


	//   ....[100]....
        /*063c*/ 	.word	0xffffffff


	//   ....[101]....
        /*0640*/ 	.word	0xffffffff


	//   ....[102]....
        /*0644*/ 	.word	0xffffffff


	//   ....[103]....
        /*0648*/ 	.word	0xffffffff


	//   ....[104]....
        /*064c*/ 	.word	0xffffffff


	//   ....[105]....
        /*0650*/ 	.word	0xffffffff


	//   ....[106]....
        /*0654*/ 	.word	0xffffffff


	//   ....[107]....
        /*0658*/ 	.word	0xffffffff


	//   ....[108]....
        /*065c*/ 	.word	0xffffffff


	//   ....[109]....
        /*0660*/ 	.word	0xffffffff


	//   ....[110]....
        /*0664*/ 	.word	0xffffffff


	//   ....[111]....
        /*0668*/ 	.word	0xffffffff


	//   ....[112]....
        /*066c*/ 	.word	0xffffffff


	//   ....[113]....
        /*0670*/ 	.word	0xffffffff


	//   ....[114]....
        /*0674*/ 	.word	0xffffffff


	//   ....[115]....
        /*0678*/ 	.word	0xffffffff


	//   ....[116]....
        /*067c*/ 	.word	0xffffffff


	//   ....[117]....
        /*0680*/ 	.word	0xffffffff


	//   ....[118]....
        /*0684*/ 	.word	0xffffffff


	//   ....[119]....
        /*0688*/ 	.word	0xffffffff


	//   ....[120]....
        /*068c*/ 	.word	0xffffffff


	//   ....[121]....
        /*0690*/ 	.word	0xffffffff


	//   ....[122]....
        /*0694*/ 	.word	0xffffffff


	//   ....[123]....
        /*0698*/ 	.word	0xffffffff


	//   ....[124]....
        /*069c*/ 	.word	0xffffffff


	//   ....[125]....
        /*06a0*/ 	.word	0xffffffff


	//   ....[126]....
        /*06a4*/ 	.word	0xffffffff


	//   ....[127]....
        /*06a8*/ 	.word	0xffffffff


	//   ....[128]....
        /*06ac*/ 	.word	0xffffffff


	//   ....[129]....
        /*06b0*/ 	.word	0xffffffff


	//   ....[130]....
        /*06b4*/ 	.word	0xffffffff


	//   ....[131]....
        /*06b8*/ 	.word	0xffffffff


	//   ....[132]....
        /*06bc*/ 	.word	0xffffffff


	//   ....[133]....
        /*06c0*/ 	.word	0xffffffff


	//   ....[134]....
        /*06c4*/ 	.word	0xffffffff


	//   ....[135]....
        /*06c8*/ 	.word	0xffffffff


	//   ....[136]....
        /*06cc*/ 	.word	0xffffffff


	//   ....[137]....
        /*06d0*/ 	.word	0xffffffff


	//   ....[138]....
        /*06d4*/ 	.word	0xffffffff


	//   ....[139]....
        /*06d8*/ 	.word	0xffffffff


	//   ....[140]....
        /*06dc*/ 	.word	0xffffffff


	//   ....[141]....
        /*06e0*/ 	.word	0xffffffff


	//   ....[142]....
        /*06e4*/ 	.word	0xffffffff


	//   ....[143]....
        /*06e8*/ 	.word	0xffffffff


	//   ....[144]....
        /*06ec*/ 	.word	0xffffffff


	//   ....[145]....
        /*06f0*/ 	.word	0xffffffff


	//   ....[146]....
        /*06f4*/ 	.word	0xffffffff


	//   ....[147]....
        /*06f8*/ 	.word	0xffffffff


	//   ....[148]....
        /*06fc*/ 	.word	0xffffffff


	//   ....[149]....
        /*0700*/ 	.word	0xffffffff


	//   ....[150]....
        /*0704*/ 	.word	0xffffffff


	//   ....[151]....
        /*0708*/ 	.word	0xffffffff


	//   ....[152]....
        /*070c*/ 	.word	0xffffffff


	//   ....[153]....
        /*0710*/ 	.word	0xffffffff


	//   ....[154]....
        /*0714*/ 	.word	0xffffffff


	//   ....[155]....
        /*0718*/ 	.word	0xffffffff


	//   ....[156]....
        /*071c*/ 	.word	0xffffffff


	//   ....[157]....
        /*0720*/ 	.word	0xffffffff


	//   ....[158]....
        /*0724*/ 	.word	0xffffffff


	//   ....[159]....
        /*0728*/ 	.word	0xffffffff


	//   ....[160]....
        /*072c*/ 	.word	0xffffffff


	//   ....[161]....
        /*0730*/ 	.word	0xffffffff


	//   ....[162]....
        /*0734*/ 	.word	0xffffffff


	//   ....[163]....
        /*0738*/ 	.word	0xffffffff


	//   ....[164]....
        /*073c*/ 	.word	0xffffffff


	//   ....[165]....
        /*0740*/ 	.word	0xffffffff


	//   ....[166]....
        /*0744*/ 	.word	0xffffffff


	//   ....[167]....
        /*0748*/ 	.word	0xffffffff


	//   ....[168]....
        /*074c*/ 	.word	0xffffffff


	//   ....[169]....
        /*0750*/ 	.word	0xffffffff


	//   ....[170]....
        /*0754*/ 	.word	0xffffffff


	//   ....[171]....
        /*0758*/ 	.word	0xffffffff


	//   ....[172]....
        /*075c*/ 	.word	0xffffffff


	//   ....[173]....
        /*0760*/ 	.word	0xffffffff


	//   ....[174]....
        /*0764*/ 	.word	0xffffffff


	//   ....[175]....
        /*0768*/ 	.word	0xffffffff


	//   ....[176]....
        /*076c*/ 	.word	0xffffffff


	//   ....[177]....
        /*0770*/ 	.word	0xffffffff


	//   ....[178]....
        /*0774*/ 	.word	0xffffffff


	//   ....[179]....
        /*0778*/ 	.word	0xffffffff


	//   ....[180]....
        /*077c*/ 	.word	0xffffffff


	//   ....[181]....
        /*0780*/ 	.word	0xffffffff


	//   ....[182]....
        /*0784*/ 	.word	0xffffffff


	//   ....[183]....
        /*0788*/ 	.word	0xffffffff


	//   ....[184]....
        /*078c*/ 	.word	0xffffffff


	//   ....[185]....
        /*0790*/ 	.word	0xffffffff


	//   ....[186]....
        /*0794*/ 	.word	0xffffffff


	//   ....[187]....
        /*0798*/ 	.word	0xffffffff


	//   ....[188]....
        /*079c*/ 	.word	0xffffffff


	//   ....[189]....
        /*07a0*/ 	.word	0xffffffff


	//   ....[190]....
        /*07a4*/ 	.word	0xffffffff


	//   ....[191]....
        /*07a8*/ 	.word	0xffffffff


	//   ....[192]....
        /*07ac*/ 	.word	0xffffffff


	//   ....[193]....
        /*07b0*/ 	.word	0x0500000f


	//   ....[194]....
        /*07b4*/ 	.word	0x0500000f


	//   ....[195]....
        /*07b8*/ 	.word	0x0500000f


	//   ....[196]....
        /*07bc*/ 	.word	0x0500000f


	//   ....[197]....
        /*07c0*/ 	.word	0x0500000f


	//   ....[198]....
        /*07c4*/ 	.word	0x0500000f


	//   ....[199]....
        /*07c8*/ 	.word	0x0500000f


	//   ....[200]....
        /*07cc*/ 	.word	0x0500000f


	//   ....[201]....
        /*07d0*/ 	.word	0x0500000f


	//   ....[202]....
        /*07d4*/ 	.word	0x0500000f


	//   ....[203]....
        /*07d8*/ 	.word	0x0500000f


	//   ....[204]....
        /*07dc*/ 	.word	0x0500000f


	//   ....[205]....
        /*07e0*/ 	.word	0x0500000f


	//   ....[206]....
        /*07e4*/ 	.word	0x0500000f


	//   ....[207]....
        /*07e8*/ 	.word	0x0500000f


	//   ....[208]....
        /*07ec*/ 	.word	0x0500000f


	//   ....[209]....
        /*07f0*/ 	.word	0x0500000f


	//   ....[210]....
        /*07f4*/ 	.word	0x0500000f


	//   ....[211]....
        /*07f8*/ 	.word	0x0500000f


	//   ....[212]....
        /*07fc*/ 	.word	0x0500000f


	//   ....[213]....
        /*0800*/ 	.word	0x0500000f


	//   ....[214]....
        /*0804*/ 	.word	0x0500000f


	//   ....[215]....
        /*0808*/ 	.word	0x0500000f


	//   ....[216]....
        /*080c*/ 	.word	0x0500000f


	//   ....[217]....
        /*0810*/ 	.word	0x0500000f


	//   ....[218]....
        /*0814*/ 	.word	0x0500000f


	//   ....[219]....
        /*0818*/ 	.word	0x0500000f


	//   ....[220]....
        /*081c*/ 	.word	0x0500000f


	//   ....[221]....
        /*0820*/ 	.word	0x0500000f


	//   ....[222]....
        /*0824*/ 	.word	0x0500000f


	//   ....[223]....
        /*0828*/ 	.word	0x0500000f


	//   ....[224]....
        /*082c*/ 	.word	0x0500000f


	//   ....[225]....
        /*0830*/ 	.word	0x0500000f


	//   ....[226]....
        /*0834*/ 	.word	0x0500000f


	//   ....[227]....
        /*0838*/ 	.word	0x0500000f


	//   ....[228]....
        /*083c*/ 	.word	0x0500000f


	//   ....[229]....
        /*0840*/ 	.word	0x0500000f


	//   ....[230]....
        /*0844*/ 	.word	0x0500000f


	//   ....[231]....
        /*0848*/ 	.word	0x0500000f


	//   ....[232]....
        /*084c*/ 	.word	0x0500000f


	//   ....[233]....
        /*0850*/ 	.word	0x0500000f


	//   ....[234]....
        /*0854*/ 	.word	0x0500000f


	//   ....[235]....
        /*0858*/ 	.word	0x0500000f


	//   ....[236]....
        /*085c*/ 	.word	0x0500000f


	//   ....[237]....
        /*0860*/ 	.word	0x0500000f


	//   ....[238]....
        /*0864*/ 	.word	0x0500000f


	//   ....[239]....
        /*0868*/ 	.word	0x0500000f


	//   ....[240]....
        /*086c*/ 	.word	0x0500000f


	//   ....[241]....
        /*0870*/ 	.word	0x0500000f


	//   ....[242]....
        /*0874*/ 	.word	0x0500000f


	//   ....[243]....
        /*0878*/ 	.word	0x0500000f


	//   ....[244]....
        /*087c*/ 	.word	0x0500000f


	//   ....[245]....
        /*0880*/ 	.word	0x0500000f


	//   ....[246]....
        /*0884*/ 	.word	0x0500000f


	//   ....[247]....
        /*0888*/ 	.word	0x0500000f


	//   ....[248]....
        /*088c*/ 	.word	0x0500000f


	//   ....[249]....
        /*0890*/ 	.word	0x0500000f


	//   ....[250]....
        /*0894*/ 	.word	0x0500000f


	//   ....[251]....
        /*0898*/ 	.word	0x0500000f


	//   ....[252]....
        /*089c*/ 	.word	0x0500000f


	//   ....[253]....
        /*08a0*/ 	.word	0x0500000f


	//   ....[254]....
        /*08a4*/ 	.word	0x0500000f


	//   ....[255]....
        /*08a8*/ 	.word	0x0500000f


	//   ....[0]....
        /*08ac*/ 	.word	0x0500000f


	//   ....[1]....
        /*08b0*/ 	.word	0x0500000f


	//   ....[2]....
        /*08b4*/ 	.word	0x0500000f


	//   ....[3]....
        /*08b8*/ 	.word	0x0500000f


	//   ....[4]....
        /*08bc*/ 	.word	0x0500000f


	//   ....[5]....
        /*08c0*/ 	.word	0x0500000f


	//   ....[6]....
        /*08c4*/ 	.word	0x0500000f


	//   ....[7]....
        /*08c8*/ 	.word	0x0500000f


	//   ....[8]....
        /*08cc*/ 	.word	0x0500000f


	//   ....[9]....
        /*08d0*/ 	.word	0x0500000f


	//   ....[10]....
        /*08d4*/ 	.word	0x0500000f


	//   ....[11]....
        /*08d8*/ 	.word	0x0500000f


	//   ....[12]....
        /*08dc*/ 	.word	0x0500000f


	//   ....[13]....
        /*08e0*/ 	.word	0x0500000f


	//   ....[14]....
        /*08e4*/ 	.word	0x0500000f


	//   ....[15]....
        /*08e8*/ 	.word	0x0500000f


	//   ....[16]....
        /*08ec*/ 	.word	0x0500000f


	//   ....[17]....
        /*08f0*/ 	.word	0x0500000f


	//   ....[18]....
        /*08f4*/ 	.word	0x0500000f


	//   ....[19]....
        /*08f8*/ 	.word	0x0500000f


	//   ....[20]....
        /*08fc*/ 	.word	0x0500000f


	//   ....[21]....
        /*0900*/ 	.word	0x0500000f


	//   ....[22]....
        /*0904*/ 	.word	0x0500000f


	//   ....[23]....
        /*0908*/ 	.word	0x0500000f


	//   ....[24]....
        /*090c*/ 	.word	0x0500000f


	//   ....[25]....
        /*0910*/ 	.word	0x0500000f


	//   ....[26]....
        /*0914*/ 	.word	0x0500000f


	//   ....[27]....
        /*0918*/ 	.word	0x0500000f


	//   ....[28]....
        /*091c*/ 	.word	0x0500000f


	//   ....[29]....
        /*0920*/ 	.word	0x0500000f


	//   ....[30]....
        /*0924*/ 	.word	0x0500000f


	//   ....[31]....
        /*0928*/ 	.word	0x0500000f


	//   ....[32]....
        /*092c*/ 	.word	0x0500000f


	//   ....[33]....
        /*0930*/ 	.word	0x0500000f


	//   ....[34]....
        /*0934*/ 	.word	0x0500000f


	//   ....[35]....
        /*0938*/ 	.word	0x0500000f


	//   ....[36]....
        /*093c*/ 	.word	0x0500000f


	//   ....[37]....
        /*0940*/ 	.word	0x0500000f


	//   ....[38]....
        /*0944*/ 	.word	0x0500000f


	//   ....[39]....
        /*0948*/ 	.word	0x0500000f


	//   ....[40]....
        /*094c*/ 	.word	0x0500000f


	//   ....[41]....
        /*0950*/ 	.word	0x0500000f


	//   ....[42]....
        /*0954*/ 	.word	0x0500000f


	//   ....[43]....
        /*0958*/ 	.word	0x0500000f


	//   ....[44]....
        /*095c*/ 	.word	0x0500000f


	//   ....[45]....
        /*0960*/ 	.word	0x0500000f


	//   ....[46]....
        /*0964*/ 	.word	0x0500000f


	//   ....[47]....
        /*0968*/ 	.word	0x0500000f


	//   ....[48]....
        /*096c*/ 	.word	0x0500000f


	//   ....[49]....
        /*0970*/ 	.word	0x0500000f


	//   ....[50]....
        /*0974*/ 	.word	0x0500000f


	//   ....[51]....
        /*0978*/ 	.word	0x0500000f


	//   ....[52]....
        /*097c*/ 	.word	0x0500000f


	//   ....[53]....
        /*0980*/ 	.word	0x0500000f


	//   ....[54]....
        /*0984*/ 	.word	0x0500000f


	//   ....[55]....
        /*0988*/ 	.word	0x0500000f


	//   ....[56]....
        /*098c*/ 	.word	0x0500000f


	//   ....[57]....
        /*0990*/ 	.word	0x0500000f


	//   ....[58]....
        /*0994*/ 	.word	0x0500000f


	//   ....[59]....
        /*0998*/ 	.word	0x0500000f


	//   ....[60]....
        /*099c*/ 	.word	0x0500000f


	//   ....[61]....
        /*09a0*/ 	.word	0x0500000f


	//   ....[62]....
        /*09a4*/ 	.word	0x0500000f


	//   ....[63]....
        /*09a8*/ 	.word	0x0500000f


	//   ....[64]....
        /*09ac*/ 	.word	0x0500000f


	//   ....[65]....
        /*09b0*/ 	.word	0x0500000f


	//   ....[66]....
        /*09b4*/ 	.word	0x0500000f


	//   ....[67]....
        /*09b8*/ 	.word	0x0500000f


	//   ....[68]....
        /*09bc*/ 	.word	0x0500000f


	//   ....[69]....
        /*09c0*/ 	.word	0x0500000f


	//   ....[70]....
        /*09c4*/ 	.word	0x0500000f


	//   ....[71]....
        /*09c8*/ 	.word	0x0500000f


	//   ....[72]....
        /*09cc*/ 	.word	0x0500000f


	//   ....[73]....
        /*09d0*/ 	.word	0x0500000f


	//   ....[74]....
        /*09d4*/ 	.word	0x0500000f


	//   ....[75]....
        /*09d8*/ 	.word	0x0500000f


	//   ....[76]....
        /*09dc*/ 	.word	0x0500000f


	//   ....[77]....
        /*09e0*/ 	.word	0x0500000f


	//   ....[78]....
        /*09e4*/ 	.word	0x0500000f


	//   ....[79]....
        /*09e8*/ 	.word	0x0500000f


	//   ....[80]....
        /*09ec*/ 	.word	0x0500000f


	//   ....[81]....
        /*09f0*/ 	.word	0x0500000f


	//   ....[82]....
        /*09f4*/ 	.word	0x0500000f


	//   ....[83]....
        /*09f8*/ 	.word	0x0500000f


	//   ....[84]....
        /*09fc*/ 	.word	0x0500000f


	//   ....[85]....
        /*0a00*/ 	.word	0x0500000f


	//   ....[86]....
        /*0a04*/ 	.word	0x0500000f


	//----- nvinfo : EIATTR_COOP_GROUP_INSTR_OFFSETS
	.align		4
.L_1431:
        /*0a08*/ 	.byte	0x04, 0x28
        /*0a0a*/ 	.short	(.L_1433 - .L_1432)


	//   ....[0]....
.L_1432:
        /*0a0c*/ 	.word	0x00000070


	//   ....[1]....
        /*0a10*/ 	.word	0x00000140


	//   ....[2]....
        /*0a14*/ 	.word	0x00000190


	//   ....[3]....
        /*0a18*/ 	.word	0x000003c0


	//   ....[4]....
        /*0a1c*/ 	.word	0x00000520


	//   ....[5]....
        /*0a20*/ 	.word	0x00000640


	//   ....[6]....
        /*0a24*/ 	.word	0x000007a0


	//   ....[7]....
        /*0a28*/ 	.word	0x00002d50


	//   ....[8]....
        /*0a2c*/ 	.word	0x00002d60


	//   ....[9]....
        /*0a30*/ 	.word	0x00003420


	//   ....[10]....
        /*0a34*/ 	.word	0x00003430


	//   ....[11]....
        /*0a38*/ 	.word	0x00004090


	//   ....[12]....
        /*0a3c*/ 	.word	0x000040a0


	//   ....[13]....
        /*0a40*/ 	.word	0x000047e0


	//   ....[14]....
        /*0a44*/ 	.word	0x000047f0


	//   ....[15]....
        /*0a48*/ 	.word	0x000051f0


	//   ....[16]....
        /*0a4c*/ 	.word	0x00005200


	//   ....[17]....
        /*0a50*/ 	.word	0x00005310


	//   ....[18]....
        /*0a54*/ 	.word	0x00005320


	//   ....[19]....
        /*0a58*/ 	.word	0x00005690


	//   ....[20]....
        /*0a5c*/ 	.word	0x000056b0


	//   ....[21]....
        /*0a60*/ 	.word	0x00005790


	//   ....[22]....
        /*0a64*/ 	.word	0x000057b0


	//   ....[23]....
        /*0a68*/ 	.word	0x00005e60


	//   ....[24]....
        /*0a6c*/ 	.word	0x00006440


	//   ....[25]....
        /*0a70*/ 	.word	0x00006450


	//   ....[26]....
        /*0a74*/ 	.word	0x00006460


	//   ....[27]....
        /*0a78*/ 	.word	0x00006470


	//   ....[28]....
        /*0a7c*/ 	.word	0x000074e0


	//   ....[29]....
        /*0a80*/ 	.word	0x000074f0


	//   ....[30]....
        /*0a84*/ 	.word	0x00007500


	//   ....[31]....
        /*0a88*/ 	.word	0x00007510


	//   ....[32]....
        /*0a8c*/ 	.word	0x00009140


	//   ....[33]....
        /*0a90*/ 	.word	0x00009160


	//   ....[34]....
        /*0a94*/ 	.word	0x00009530


	//   ....[35]....
        /*0a98*/ 	.word	0x00009570


	//   ....[36]....
        /*0a9c*/ 	.word	0x0000b250


	//   ....[37]....
        /*0aa0*/ 	.word	0x0000b270


	//   ....[38]....
        /*0aa4*/ 	.word	0x0000b790


	//   ....[39]....
        /*0aa8*/ 	.word	0x0000b7f0


	//   ....[40]....
        /*0aac*/ 	.word	0x0000c7b0


	//   ....[41]....
        /*0ab0*/ 	.word	0x0000ca80


	//   ....[42]....
        /*0ab4*/ 	.word	0x0000cab0


	//   ....[43]....
        /*0ab8*/ 	.word	0x0000cb80


	//   ....[44]....
        /*0abc*/ 	.word	0x0000d910


	//   ....[45]....
        /*0ac0*/ 	.word	0x0000d930


	//   ....[46]....
        /*0ac4*/ 	.word	0x0000d940


	//   ....[47]....
        /*0ac8*/ 	.word	0x0000d950


	//   ....[48]....
        /*0acc*/ 	.word	0x0000dea0


	//   ....[49]....
        /*0ad0*/ 	.word	0x0000dee0


	//   ....[50]....
        /*0ad4*/ 	.word	0x0000df10


	//   ....[51]....
        /*0ad8*/ 	.word	0x0000df40


	//   ....[52]....
        /*0adc*/ 	.word	0x0000df60


	//   ....[53]....
        /*0ae0*/ 	.word	0x0000df70


	//   ....[54]....
        /*0ae4*/ 	.word	0x0000dfb0


	//   ....[55]....
        /*0ae8*/ 	.word	0x0000dfe0


	//   ....[56]....
        /*0aec*/ 	.word	0x0000e490


	//   ....[57]....
        /*0af0*/ 	.word	0x0000e4a0


	//   ....[58]....
        /*0af4*/ 	.word	0x0000e720


	//   ....[59]....
        /*0af8*/ 	.word	0x0000e730


	//   ....[60]....
        /*0afc*/ 	.word	0x0000f220


	//   ....[61]....
        /*0b00*/ 	.word	0x0000f250


	//   ....[62]....
        /*0b04*/ 	.word	0x0000f270


	//   ....[63]....
        /*0b08*/ 	.word	0x0000f2a0


	//   ....[64]....
        /*0b0c*/ 	.word	0x0000f2d0


	//   ....[65]....
        /*0b10*/ 	.word	0x0000f2e0


	//   ....[66]....
        /*0b14*/ 	.word	0x0000f310


	//   ....[67]....
        /*0b18*/ 	.word	0x0000f380


	//   ....[68]....
        /*0b1c*/ 	.word	0x0000f4a0


	//   ....[69]....
        /*0b20*/ 	.word	0x0000f6d0


	//   ....[70]....
        /*0b24*/ 	.word	0x0000f700


	//   ....[71]....
        /*0b28*/ 	.word	0x0000f730


	//   ....[72]....
        /*0b2c*/ 	.word	0x0000f760


	//   ....[73]....
        /*0b30*/ 	.word	0x0000f790


	//   ....[74]....
        /*0b34*/ 	.word	0x0000f7c0


	//   ....[75]....
        /*0b38*/ 	.word	0x0000f950


	//   ....[76]....
        /*0b3c*/ 	.word	0x0000f980


	//   ....[77]....
        /*0b40*/ 	.word	0x0000f9b0


	//   ....[78]....
        /*0b44*/ 	.word	0x0000f9e0


	//   ....[79]....
        /*0b48*/ 	.word	0x0000fa10


	//   ....[80]....
        /*0b4c*/ 	.word	0x0000fa40


	//   ....[81]....
        /*0b50*/ 	.word	0x0000fad0


	//   ....[82]....
        /*0b54*/ 	.word	0x0000fb00


	//   ....[83]....
        /*0b58*/ 	.word	0x0000fb10


	//   ....[84]....
        /*0b5c*/ 	.word	0x0000fbb0


	//   ....[85]....
        /*0b60*/ 	.word	0x00010b40


	//   ....[86]....
        /*0b64*/ 	.word	0x00012620


	//   ....[87]....
        /*0b68*/ 	.word	0x00012640


	//   ....[88]....
        /*0b6c*/ 	.word	0x000126d0


	//   ....[89]....
        /*0b70*/ 	.word	0x000126f0


	//   ....[90]....
        /*0b74*/ 	.word	0x00012770


	//   ....[91]....
        /*0b78*/ 	.word	0x00012790


	//   ....[92]....
        /*0b7c*/ 	.word	0x00012810


	//   ....[93]....
        /*0b80*/ 	.word	0x00012830


	//   ....[94]....
        /*0b84*/ 	.word	0x000128b0


	//   ....[95]....
        /*0b88*/ 	.word	0x000128d0


	//   ....[96]....
        /*0b8c*/ 	.word	0x00012950


	//   ....[97]....
        /*0b90*/ 	.word	0x00012970


	//   ....[98]....
        /*0b94*/ 	.word	0x000129f0


	//   ....[99]....
        /*0b98*/ 	.word	0x00012a10


	//   ....[100]....
        /*0b9c*/ 	.word	0x00012a20


	//   ....[101]....
        /*0ba0*/ 	.word	0x00012a30


	//   ....[102]....
        /*0ba4*/ 	.word	0x00013350


	//   ....[103]....
        /*0ba8*/ 	.word	0x00013380


	//   ....[104]....
        /*0bac*/ 	.word	0x000133a0


	//   ....[105]....
        /*0bb0*/ 	.word	0x00013420


	//   ....[106]....
        /*0bb4*/ 	.word	0x00013440


	//   ....[107]....
        /*0bb8*/ 	.word	0x000134c0


	//   ....[108]....
        /*0bbc*/ 	.word	0x000134e0


	//   ....[109]....
        /*0bc0*/ 	.word	0x00013560


	//   ....[110]....
        /*0bc4*/ 	.word	0x00013580


	//   ....[111]....
        /*0bc8*/ 	.word	0x00013600


	//   ....[112]....
        /*0bcc*/ 	.word	0x00013620


	//   ....[113]....
        /*0bd0*/ 	.word	0x000136a0


	//   ....[114]....
        /*0bd4*/ 	.word	0x000136c0


	//   ....[115]....
        /*0bd8*/ 	.word	0x00013740


	//   ....[116]....
        /*0bdc*/ 	.word	0x00013760


	//   ....[117]....
        /*0be0*/ 	.word	0x00013770


	//   ....[118]....
        /*0be4*/ 	.word	0x000137e0


	//   ....[119]....
        /*0be8*/ 	.word	0x00013830


	//   ....[120]....
        /*0bec*/ 	.word	0x000138c0


	//   ....[121]....
        /*0bf0*/ 	.word	0x000138f0


	//   ....[122]....
        /*0bf4*/ 	.word	0x00013900


	//   ....[123]....
        /*0bf8*/ 	.word	0x00013970


	//   ....[124]....
        /*0bfc*/ 	.word	0x00013980


	//   ....[125]....
        /*0c00*/ 	.word	0x00013990


	//   ....[126]....
        /*0c04*/ 	.word	0x00014180


	//   ....[127]....
        /*0c08*/ 	.word	0x000141a0


	//   ....[128]....
        /*0c0c*/ 	.word	0x00014210


	//   ....[129]....
        /*0c10*/ 	.word	0x00014220


	//   ....[130]....
        /*0c14*/ 	.word	0x00014260


	//   ....[131]....
        /*0c18*/ 	.word	0x00014270


	//   ....[132]....
        /*0c1c*/ 	.word	0x000142b0


	//   ....[133]....
        /*0c20*/ 	.word	0x000142c0


	//   ....[134]....
        /*0c24*/ 	.word	0x00014300


	//   ....[135]....
        /*0c28*/ 	.word	0x00014310


	//   ....[136]....
        /*0c2c*/ 	.word	0x00014350


	//   ....[137]....
        /*0c30*/ 	.word	0x00014360


	//   ....[138]....
        /*0c34*/ 	.word	0x000143a0


	//   ....[139]....
        /*0c38*/ 	.word	0x000143b0


	//   ....[140]....
        /*0c3c*/ 	.word	0x000143c0


	//   ....[141]....
        /*0c40*/ 	.word	0x00014400


	//   ....[142]....
        /*0c44*/ 	.word	0x000146b0


	//   ....[143]....
        /*0c48*/ 	.word	0x000146e0


	//   ....[144]....
        /*0c4c*/ 	.word	0x00014740


	//   ....[145]....
        /*0c50*/ 	.word	0x00014750


	//   ....[146]....
        /*0c54*/ 	.word	0x000147a0


	//   ....[147]....
        /*0c58*/ 	.word	0x000147b0


	//   ....[148]....
        /*0c5c*/ 	.word	0x00014800


	//   ....[149]....
        /*0c60*/ 	.word	0x00014810


	//   ....[150]....
        /*0c64*/ 	.word	0x00014860


	//   ....[151]....
        /*0c68*/ 	.word	0x00014870


	//   ....[152]....
        /*0c6c*/ 	.word	0x000148c0


	//   ....[153]....
        /*0c70*/ 	.word	0x000148d0


	//   ....[154]....
        /*0c74*/ 	.word	0x00014920


	//   ....[155]....
        /*0c78*/ 	.word	0x00014930


	//   ....[156]....
        /*0c7c*/ 	.word	0x00014940


	//   ....[157]....
        /*0c80*/ 	.word	0x00014980


	//   ....[158]....
        /*0c84*/ 	.word	0x00014f50


	//   ....[159]....
        /*0c88*/ 	.word	0x00014f60


	//   ....[160]....
        /*0c8c*/ 	.word	0x00014fd0


	//   ....[161]....
        /*0c90*/ 	.word	0x00015010


	//   ....[162]....
        /*0c94*/ 	.word	0x00015030


	//   ....[163]....
        /*0c98*/ 	.word	0x00015070


	//   ....[164]....
        /*0c9c*/ 	.word	0x00015090


	//   ....[165]....
        /*0ca0*/ 	.word	0x000150d0


	//   ....[166]....
        /*0ca4*/ 	.word	0x000150f0


	//   ....[167]....
        /*0ca8*/ 	.word	0x00015130


	//   ....[168]....
        /*0cac*/ 	.word	0x00015150


	//   ....[169]....
        /*0cb0*/ 	.word	0x00015190


	//   ....[170]....
        /*0cb4*/ 	.word	0x000151b0


	//   ....[171]....
        /*0cb8*/ 	.word	0x000151f0


	//   ....[172]....
        /*0cbc*/ 	.word	0x00015210


	//   ....[173]....
        /*0cc0*/ 	.word	0x00015220


	//   ....[174]....
        /*0cc4*/ 	.word	0x000155d0


	//   ....[175]....
        /*0cc8*/ 	.word	0x00015600


	//   ....[176]....
        /*0ccc*/ 	.word	0x00015670


	//   ....[177]....
        /*0cd0*/ 	.word	0x000156a0


	//   ....[178]....
        /*0cd4*/ 	.word	0x000156d0


	//   ....[179]....
        /*0cd8*/ 	.word	0x00015700


	//   ....[180]....
        /*0cdc*/ 	.word	0x00015730


	//   ....[181]....
        /*0ce0*/ 	.word	0x00015760


	//   ....[182]....
        /*0ce4*/ 	.word	0x00015900


	//   ....[183]....
        /*0ce8*/ 	.word	0x00015930


	//   ....[184]....
        /*0cec*/ 	.word	0x00015960


	//   ....[185]....
        /*0cf0*/ 	.word	0x00015990


	//   ....[186]....
        /*0cf4*/ 	.word	0x000159c0


	//   ....[187]....
        /*0cf8*/ 	.word	0x000159f0


	//   ....[188]....
        /*0cfc*/ 	.word	0x00015ab0


	//   ....[189]....
        /*0d00*/ 	.word	0x00015ad0


	//   ....[190]....
        /*0d04*/ 	.word	0x00015ae0


	//   ....[191]....
        /*0d08*/ 	.word	0x00015b40


	//   ....[192]....
        /*0d0c*/ 	.word	0x00016160


	//   ....[193]....
        /*0d10*/ 	.word	0x00016480


	//   ....[194]....
        /*0d14*/ 	.word	0x00016510


	//   ....[195]....
        /*0d18*/ 	.word	0x000165a0


	//   ....[196]....
        /*0d1c*/ 	.word	0x00016630


	//   ....[197]....
        /*0d20*/ 	.word	0x00016710


	//   ....[198]....
        /*0d24*/ 	.word	0x000167a0


	//   ....[199]....
        /*0d28*/ 	.word	0x00016840


	//   ....[200]....
        /*0d2c*/ 	.word	0x000168d0


	//   ....[201]....
        /*0d30*/ 	.word	0x000169c0


	//   ....[202]....
        /*0d34*/ 	.word	0x00016a50


	//   ....[203]....
        /*0d38*/ 	.word	0x00016af0


	//   ....[204]....
        /*0d3c*/ 	.word	0x00016b80


	//   ....[205]....
        /*0d40*/ 	.word	0x00016cc0


	//   ....[206]....
        /*0d44*/ 	.word	0x00016d70


	//   ....[207]....
        /*0d48*/ 	.word	0x00016e00


	//   ....[208]....
        /*0d4c*/ 	.word	0x00016e50


	//   ....[209]....
        /*0d50*/ 	.word	0x00016ea0


	//   ....[210]....
        /*0d54*/ 	.word	0x00016f80


	//   ....[211]....
        /*0d58*/ 	.word	0x00017010


	//   ....[212]....
        /*0d5c*/ 	.word	0x00017060


	//   ....[213]....
        /*0d60*/ 	.word	0x000170b0


	//   ....[214]....
        /*0d64*/ 	.word	0x000172d0


	//   ....[215]....
        /*0d68*/ 	.word	0x00017330


	//   ....[216]....
        /*0d6c*/ 	.word	0x000173f0


	//   ....[217]....
        /*0d70*/ 	.word	0x00017460


	//   ....[218]....
        /*0d74*/ 	.word	0x000174c0


	//   ....[219]....
        /*0d78*/ 	.word	0x00017570


	//   ....[220]....
        /*0d7c*/ 	.word	0x000175d0


	//   ....[221]....
        /*0d80*/ 	.word	0x00017660


	//   ....[222]....
        /*0d84*/ 	.word	0x000176e0


	//   ....[223]....
        /*0d88*/ 	.word	0x00017730


	//   ....[224]....
        /*0d8c*/ 	.word	0x000177c0


	//   ....[225]....
        /*0d90*/ 	.word	0x00017850


	//   ....[226]....
        /*0d94*/ 	.word	0x000178f0


	//   ....[227]....
        /*0d98*/ 	.word	0x00017990


	//   ....[228]....
        /*0d9c*/ 	.word	0x000179f0


	//   ....[229]....
        /*0da0*/ 	.word	0x00017a60


	//   ....[230]....
        /*0da4*/ 	.word	0x00017ac0


	//   ....[231]....
        /*0da8*/ 	.word	0x00017b30


	//   ....[232]....
        /*0dac*/ 	.word	0x00017bf0


	//   ....[233]....
        /*0db0*/ 	.word	0x00017c50


	//   ....[234]....
        /*0db4*/ 	.word	0x00017d10


	//   ....[235]....
        /*0db8*/ 	.word	0x00017ff0


	//   ....[236]....
        /*0dbc*/ 	.word	0x000180e0


	//   ....[237]....
        /*0dc0*/ 	.word	0x00018180


	//   ....[238]....
        /*0dc4*/ 	.word	0x000181e0


	//   ....[239]....
        /*0dc8*/ 	.word	0x000182d0


	//   ....[240]....
        /*0dcc*/ 	.word	0x00018340


	//   ....[241]....
        /*0dd0*/ 	.word	0x00018430


	//   ....[242]....
        /*0dd4*/ 	.word	0x000184a0


	//   ....[243]....
        /*0dd8*/ 	.word	0x00018590


	//   ....[244]....
        /*0ddc*/ 	.word	0x00018600


	//   ....[245]....
        /*0de0*/ 	.word	0x000186f0


	//   ....[246]....
        /*0de4*/ 	.word	0x00018760


	//   ....[247]....
        /*0de8*/ 	.word	0x00018850


	//   ....[248]....
        /*0dec*/ 	.word	0x000188c0


	//   ....[249]....
        /*0df0*/ 	.word	0x000189b0


	//   ....[250]....
        /*0df4*/ 	.word	0x00018a20


	//   ....[251]....
        /*0df8*/ 	.word	0x00018ac0


	//   ....[252]....
        /*0dfc*/ 	.word	0x00018bb0


	//   ....[253]....
        /*0e00*/ 	.word	0x00018c20


	//   ....[254]....
        /*0e04*/ 	.word	0x00018c80


	//   ....[255]....
        /*0e08*/ 	.word	0x00018d70


	//   ....[0]....
        /*0e0c*/ 	.word	0x00018dd0


	//   ....[1]....
        /*0e10*/ 	.word	0x00018ed0


	//   ....[2]....
        /*0e14*/ 	.word	0x00018f30


	//   ....[3]....
        /*0e18*/ 	.word	0x00019030


	//   ....[4]....
        /*0e1c*/ 	.word	0x00019090


	//   ....[5]....
        /*0e20*/ 	.word	0x00019190


	//   ....[6]....
        /*0e24*/ 	.word	0x000191f0


	//   ....[7]....
        /*0e28*/ 	.word	0x000192f0


	//   ....[8]....
        /*0e2c*/ 	.word	0x00019350


	//   ....[9]....
        /*0e30*/ 	.word	0x00019450


	//   ....[10]....
        /*0e34*/ 	.word	0x000194b0


	//   ....[11]....
        /*0e38*/ 	.word	0x00019560


	//   ....[12]....
        /*0e3c*/ 	.word	0x00019610


	//   ....[13]....
        /*0e40*/ 	.word	0x00019700


	//   ....[14]....
        /*0e44*/ 	.word	0x00019760


	//   ....[15]....
        /*0e48*/ 	.word	0x00019840


	//   ....[16]....
        /*0e4c*/ 	.word	0x000198a0


	//   ....[17]....
        /*0e50*/ 	.word	0x00019970


	//   ....[18]....
        /*0e54*/ 	.word	0x000199d0


	//   ....[19]....
        /*0e58*/ 	.word	0x00019a90


	//   ....[20]....
        /*0e5c*/ 	.word	0x00019bd0


	//   ....[21]....
        /*0e60*/ 	.word	0x00019c80


	//   ....[22]....
        /*0e64*/ 	.word	0x00019cf0


	//   ....[23]....
        /*0e68*/ 	.word	0x00019dc0


	//   ....[24]....
        /*0e6c*/ 	.word	0x00019e20


	//   ....[25]....
        /*0e70*/ 	.word	0x00019ed0


	//   ....[26]....
        /*0e74*/ 	.word	0x00019f30


	//   ....[27]....
        /*0e78*/ 	.word	0x00019fe0


	//   ....[28]....
        /*0e7c*/ 	.word	0x0001a040


	//   ....[29]....
        /*0e80*/ 	.word	0x0001a0f0


	//   ....[30]....
        /*0e84*/ 	.word	0x0001a150


	//   ....[31]....
        /*0e88*/ 	.word	0x0001a200


	//   ....[32]....
        /*0e8c*/ 	.word	0x0001a260


	//   ....[33]....
        /*0e90*/ 	.word	0x0001a310


	//   ....[34]....
        /*0e94*/ 	.word	0x0001a370


	//   ....[35]....
        /*0e98*/ 	.word	0x0001a420


	//   ....[36]....
        /*0e9c*/ 	.word	0x0001a510


	//   ....[37]....
        /*0ea0*/ 	.word	0x0001a5c0


	//   ....[38]....
        /*0ea4*/ 	.word	0x0001a620


	//   ....[39]....
        /*0ea8*/ 	.word	0x0001a6e0


	//   ....[40]....
        /*0eac*/ 	.word	0x0001a740


	//   ....[41]....
        /*0eb0*/ 	.word	0x0001a800


	//   ....[42]....
        /*0eb4*/ 	.word	0x0001a860


	//   ....[43]....
        /*0eb8*/ 	.word	0x0001a920


	//   ....[44]....
        /*0ebc*/ 	.word	0x0001a980


	//   ....[45]....
        /*0ec0*/ 	.word	0x0001aa40


	//   ....[46]....
        /*0ec4*/ 	.word	0x0001aaa0


	//   ....[47]....
        /*0ec8*/ 	.word	0x0001ab60


	//   ....[48]....
        /*0ecc*/ 	.word	0x0001abc0


	//   ....[49]....
        /*0ed0*/ 	.word	0x0001ac80


	//   ....[50]....
        /*0ed4*/ 	.word	0x0001ace0


	//   ....[51]....
        /*0ed8*/ 	.word	0x0001ad90


	//   ....[52]....
        /*0edc*/ 	.word	0x0001ae80


	//   ....[53]....
        /*0ee0*/ 	.word	0x0001af30


	//   ....[54]....
        /*0ee4*/ 	.word	0x0001aff0


	//   ....[55]....
        /*0ee8*/ 	.word	0x0001b0a0


	//   ....[56]....
        /*0eec*/ 	.word	0x0001b100


	//   ....[57]....
        /*0ef0*/ 	.word	0x0001b1b0


	//   ....[58]....
        /*0ef4*/ 	.word	0x0001b210


	//   ....[59]....
        /*0ef8*/ 	.word	0x0001b2c0


	//   ....[60]....
        /*0efc*/ 	.word	0x0001b320


	//   ....[61]....
        /*0f00*/ 	.word	0x0001b3d0


	//   ....[62]....
        /*0f04*/ 	.word	0x0001b430


	//   ....[63]....
        /*0f08*/ 	.word	0x0001b4e0


	//   ....[64]....
        /*0f0c*/ 	.word	0x0001b540


	//   ....[65]....
        /*0f10*/ 	.word	0x0001b5f0


	//   ....[66]....
        /*0f14*/ 	.word	0x0001b650


	//   ....[67]....
        /*0f18*/ 	.word	0x0001b6f0


	//   ....[68]....
        /*0f1c*/ 	.word	0x0001b780


	//   ....[69]....
        /*0f20*/ 	.word	0x0001b820


	//   ....[70]....
        /*0f24*/ 	.word	0x0001b9a0


	//   ....[71]....
        /*0f28*/ 	.word	0x0001ba10


	//   ....[72]....
        /*0f2c*/ 	.word	0x0001ba80


	//   ....[73]....
        /*0f30*/ 	.word	0x0001baf0


	//   ....[74]....
        /*0f34*/ 	.word	0x0001bb60


	//   ....[75]....
        /*0f38*/ 	.word	0x0001bbe0


	//   ....[76]....
        /*0f3c*/ 	.word	0x0001bc60


	//   ....[77]....
        /*0f40*/ 	.word	0x0001bcf0


	//   ....[78]....
        /*0f44*/ 	.word	0x0001bd60


	//   ....[79]....
        /*0f48*/ 	.word	0x0001bdd0


	//   ....[80]....
        /*0f4c*/ 	.word	0x0001be40


	//   ....[81]....
        /*0f50*/ 	.word	0x0001bec0


	//   ....[82]....
        /*0f54*/ 	.word	0x0001bf30


	//   ....[83]....
        /*0f58*/ 	.word	0x0001bfd0


	//   ....[84]....
        /*0f5c*/ 	.word	0x0001c020


	//   ....[85]....
        /*0f60*/ 	.word	0x0001c0b0


	//   ....[86]....
        /*0f64*/ 	.word	0x0001c1e0


	//----- nvinfo : EIATTR_REG_RECONFIG
	.align		4
.L_1433:
        /*0f68*/ 	.byte	0x01, 0x54
	.zero		2


	//----- nvinfo : EIATTR_SYSCALL_OFFSETS
	.align		4
        /*0f6c*/ 	.byte	0x04, 0x46
        /*0f6e*/ 	.short	(.L_1435 - .L_1434)


	//   ....[0]....
.L_1434:
        /*0f70*/ 	.word	0x00001ae0


	//   ....[1]....
        /*0f74*/ 	.word	0x00001c30


	//   ....[2]....
        /*0f78*/ 	.word	0x00006030


	//   ....[3]....
        /*0f7c*/ 	.word	0x000063b0


	//   ....[4]....
        /*0f80*/ 	.word	0x00011c80


	//   ....[5]....
        /*0f84*/ 	.word	0x00011dd0


	//   ....[6]....
        /*0f88*/ 	.word	0x00011ec0


	//   ....[7]....
        /*0f8c*/ 	.word	0x00012e60


	//----- nvinfo : EIATTR_MBARRIER_INSTR_OFFSETS
	.align		4
.L_1435:
        /*0f90*/ 	.byte	0x04, 0x39
        /*0f92*/ 	.short	(.L_1437 - .L_1436)


	//   ....[0]....
.L_1436:
        /*0f94*/ 	.word	0x00000270
        /*0f98*/ 	.word	0x000000ff
        /*0f9c*/ 	.word	0x00016800
        /*0fa0*/ 	.short	0x0100
        /*0fa2*/ 	.byte	0x08
	.zero		1


	//   ....[1]....
        /*0fa4*/ 	.word	0x00000280
        /*0fa8*/ 	.word	0x000000ff
        /*0fac*/ 	.word	0x00016820
        /*0fb0*/ 	.short	0x0100
        /*0fb2*/ 	.byte	0x08
	.zero		1


	//   ....[2]....
        /*0fb4*/ 	.word	0x00000370
        /*0fb8*/ 	.word	0x000000ff
        /*0fbc*/ 	.word	0x00016830
        /*0fc0*/ 	.short	0x0100
        /*0fc2*/ 	.byte	0x08
	.zero		1


	//   ....[3]....
        /*0fc4*/ 	.word	0x00000380
        /*0fc8*/ 	.word	0x000000ff
        /*0fcc*/ 	.word	0x00016840
        /*0fd0*/ 	.short	0x0100
        /*0fd2*/ 	.byte	0x08
	.zero		1


	//   ....[4]....
        /*0fd4*/ 	.word	0x00000390
        /*0fd8*/ 	.word	0x000000ff
        /*0fdc*/ 	.word	0x00016838
        /*0fe0*/ 	.short	0x0100
        /*0fe2*/ 	.byte	0x08
	.zero		1


	//   ....[5]....
        /*0fe4*/ 	.word	0x000003a0
        /*0fe8*/ 	.word	0x000000ff
        /*0fec*/ 	.word	0x00016848
        /*0ff0*/ 	.short	0x0100
        /*0ff2*/ 	.byte	0x08
	.zero		1


	//   ....[6]....
        /*0ff4*/ 	.word	0x000004d0
        /*0ff8*/ 	.word	0x000000ff
        /*0ffc*/ 	.word	0x00016850
        /*1000*/ 	.short	0x0100
        /*1002*/ 	.byte	0x08
	.zero		1


	//   ....[7]....
        /*1004*/ 	.word	0x000004e0
        /*1008*/ 	.word	0x000000ff
        /*100c*/ 	.word	0x00016860
        /*1010*/ 	.short	0x0100
        /*1012*/ 	.byte	0x08
	.zero		1


	//   ....[8]....
        /*1014*/ 	.word	0x000004f0
        /*1018*/ 	.word	0x000000ff
        /*101c*/ 	.word	0x00016858
        /*1020*/ 	.short	0x0100
        /*1022*/ 	.byte	0x08
	.zero		1


	//   ....[9]....
        /*1024*/ 	.word	0x00000500
        /*1028*/ 	.word	0x000000ff
        /*102c*/ 	.word	0x00016868
        /*1030*/ 	.short	0x0100
        /*1032*/ 	.byte	0x08
	.zero		1


	//   ....[10]....
        /*1034*/ 	.word	0x000005f0
        /*1038*/ 	.word	0x000000ff
        /*103c*/ 	.word	0x00016870
        /*1040*/ 	.short	0x0100
        /*1042*/ 	.byte	0x06
	.zero		1


	//   ....[11]....
        /*1044*/ 	.word	0x00000600
        /*1048*/ 	.word	0x000000ff
        /*104c*/ 	.word	0x00016880
        /*1050*/ 	.short	0x0100
        /*1052*/ 	.byte	0x06
	.zero		1


	//   ....[12]....
        /*1054*/ 	.word	0x00000610
        /*1058*/ 	.word	0x000000ff
        /*105c*/ 	.word	0x00016878
        /*1060*/ 	.short	0x0100
        /*1062*/ 	.byte	0x06
	.zero		1


	//   ....[13]....
        /*1064*/ 	.word	0x00000620
        /*1068*/ 	.word	0x000000ff
        /*106c*/ 	.word	0x00016888
        /*1070*/ 	.short	0x0100
        /*1072*/ 	.byte	0x06
	.zero		1


	//   ....[14]....
        /*1074*/ 	.word	0x00000750
        /*1078*/ 	.word	0x000000ff
        /*107c*/ 	.word	0x00016890
        /*1080*/ 	.short	0x0100
        /*1082*/ 	.byte	0x08
	.zero		1


	//   ....[15]....
        /*1084*/ 	.word	0x00000760
        /*1088*/ 	.word	0x000000ff
        /*108c*/ 	.word	0x000168a0
        /*1090*/ 	.short	0x0100
        /*1092*/ 	.byte	0x08
	.zero		1


	//   ....[16]....
        /*1094*/ 	.word	0x00000770
        /*1098*/ 	.word	0x000000ff
        /*109c*/ 	.word	0x00016898
        /*10a0*/ 	.short	0x0100
        /*10a2*/ 	.byte	0x08
	.zero		1


	//   ....[17]....
        /*10a4*/ 	.word	0x00000780
        /*10a8*/ 	.word	0x000000ff
        /*10ac*/ 	.word	0x000168a8
        /*10b0*/ 	.short	0x0100
        /*10b2*/ 	.byte	0x08
	.zero		1


	//   ....[18]....
        /*10b4*/ 	.word	0x000008b0
        /*10b8*/ 	.word	0x000000ff
        /*10bc*/ 	.word	0x000168b0
        /*10c0*/ 	.short	0x0100
        /*10c2*/ 	.byte	0x08
	.zero		1


	//   ....[19]....
        /*10c4*/ 	.word	0x000008c0
        /*10c8*/ 	.word	0x000000ff
        /*10cc*/ 	.word	0x000168c0
        /*10d0*/ 	.short	0x0100
        /*10d2*/ 	.byte	0x08
	.zero		1


	//   ....[20]....
        /*10d4*/ 	.word	0x000008d0
        /*10d8*/ 	.word	0x000000ff
        /*10dc*/ 	.word	0x000168b8
        /*10e0*/ 	.short	0x0100
        /*10e2*/ 	.byte	0x08
	.zero		1


	//   ....[21]....
        /*10e4*/ 	.word	0x000008e0
        /*10e8*/ 	.word	0x000000ff
        /*10ec*/ 	.word	0x000168c8
        /*10f0*/ 	.short	0x0100
        /*10f2*/ 	.byte	0x08
	.zero		1


	//   ....[22]....
        /*10f4*/ 	.word	0x00002d00
        /*10f8*/ 	.word	0x00000046
        /*10fc*/ 	.word	0x00016890
        /*1100*/ 	.short	0x010a
        /*1102*/ 	.byte	0x3f
	.zero		1


	//   ....[23]....
        /*1104*/ 	.word	0x00004030
        /*1108*/ 	.word	0x00000046
        /*110c*/ 	.word	0x00016890
        /*1110*/ 	.short	0x010a
        /*1112*/ 	.byte	0x3f
	.zero		1


	//   ....[24]....
        /*1114*/ 	.word	0x00005050
        /*1118*/ 	.word	0x00000046
        /*111c*/ 	.word	0x00016890
        /*1120*/ 	.short	0x010a
        /*1122*/ 	.byte	0x3f
	.zero		1


	//   ....[25]....
        /*1124*/ 	.word	0x000054e0
        /*1128*/ 	.word	0x00000004
        /*112c*/ 	.word	0x00000000
        /*1130*/ 	.short	0x0101
        /*1132*/ 	.byte	0x3f
	.zero		1


	//   ....[26]....
        /*1134*/ 	.word	0x00005520
        /*1138*/ 	.word	0x00000046
        /*113c*/ 	.word	0x000168b0
        /*1140*/ 	.short	0x010a
        /*1142*/ 	.byte	0x3f
	.zero		1


	//   ....[27]....
        /*1144*/ 	.word	0x00005930
        /*1148*/ 	.word	0x00000046
        /*114c*/ 	.word	0x00000000
        /*1150*/ 	.short	0x0101
        /*1152*/ 	.byte	0x3f
	.zero		1


	//   ....[28]....
        /*1154*/ 	.word	0x000060d0
        /*1158*/ 	.word	0x00000012
        /*115c*/ 	.word	0x00016800
        /*1160*/ 	.short	0x010a
        /*1162*/ 	.byte	0x3f
	.zero		1


	//   ....[29]....
        /*1164*/ 	.word	0x00006120
        /*1168*/ 	.word	0x00000012
        /*116c*/ 	.word	0x00016800
        /*1170*/ 	.short	0x010a
        /*1172*/ 	.byte	0x3f
	.zero		1


	//   ....[30]....
        /*1174*/ 	.word	0x000067d0
        /*1178*/ 	.word	0x00000012
        /*117c*/ 	.word	0x00016800
        /*1180*/ 	.short	0x010a
        /*1182*/ 	.byte	0x3f
	.zero		1


	//   ....[31]....
        /*1184*/ 	.word	0x000077f0
        /*1188*/ 	.word	0x00000012
        /*118c*/ 	.word	0x00016800
        /*1190*/ 	.short	0x010a
        /*1192*/ 	.byte	0x3f
	.zero		1


	//   ....[32]....
        /*1194*/ 	.word	0x000085a0
        /*1198*/ 	.word	0x00000003
        /*119c*/ 	.word	0x00016830
        /*11a0*/ 	.short	0x010a
        /*11a2*/ 	.byte	0x3f
	.zero		1


	//   ....[33]....
        /*11a4*/ 	.word	0x00008640
        /*11a8*/ 	.word	0x00000003
        /*11ac*/ 	.word	0x00016830
        /*11b0*/ 	.short	0x010a
        /*11b2*/ 	.byte	0x3f
	.zero		1


	//   ....[34]....
        /*11b4*/ 	.word	0x00009ba0
        /*11b8*/ 	.word	0x00000003
        /*11bc*/ 	.word	0x00000000
        /*11c0*/ 	.short	0x0101
        /*11c2*/ 	.byte	0x3f
	.zero		1


	//   ....[35]....
        /*11c4*/ 	.word	0x0000a790
        /*11c8*/ 	.word	0x00000009
        /*11cc*/ 	.word	0x00016830
        /*11d0*/ 	.short	0x010a
        /*11d2*/ 	.byte	0x3f
	.zero		1


	//   ....[36]....
        /*11d4*/ 	.word	0x0000a7e0
        /*11d8*/ 	.word	0x00000009
        /*11dc*/ 	.word	0x00016830
        /*11e0*/ 	.short	0x010a
        /*11e2*/ 	.byte	0x3f
	.zero		1


	//   ....[37]....
        /*11e4*/ 	.word	0x0000ab50
        /*11e8*/ 	.word	0x00000004
        /*11ec*/ 	.word	0x00016850
        /*11f0*/ 	.short	0x010a
        /*11f2*/ 	.byte	0x3f
	.zero		1


	//   ....[38]....
        /*11f4*/ 	.word	0x0000ab90
        /*11f8*/ 	.word	0x00000004
        /*11fc*/ 	.word	0x00016850
        /*1200*/ 	.short	0x010a
        /*1202*/ 	.byte	0x3f
	.zero		1


	//   ....[39]....
        /*1204*/ 	.word	0x0000b040
        /*1208*/ 	.word	0x00000000
        /*120c*/ 	.word	0x00000000
        /*1210*/ 	.short	0x0101
        /*1212*/ 	.byte	0x3f
	.zero		1


	//   ....[40]....
        /*1214*/ 	.word	0x0000c350
        /*1218*/ 	.word	0x0000000b
        /*121c*/ 	.word	0x00000000
        /*1220*/ 	.short	0x0101
        /*1222*/ 	.byte	0x3f
	.zero		1


	//   ....[41]....
        /*1224*/ 	.word	0x0000c6b0
        /*1228*/ 	.word	0x0000000c
        /*122c*/ 	.word	0x00016850
        /*1230*/ 	.short	0x010a
        /*1232*/ 	.byte	0x3f
	.zero		1


	//   ....[42]....
        /*1234*/ 	.word	0x0000c720
        /*1238*/ 	.word	0x0000000c
        /*123c*/ 	.word	0x00016850
        /*1240*/ 	.short	0x010a
        /*1242*/ 	.byte	0x3f
	.zero		1


	//   ....[43]....
        /*1244*/ 	.word	0x0000cd30
        /*1248*/ 	.word	0x00000000
        /*124c*/ 	.word	0x00000000
        /*1250*/ 	.short	0x0101
        /*1252*/ 	.byte	0x3f
	.zero		1


	//   ....[44]....
        /*1254*/ 	.word	0x0000de70
        /*1258*/ 	.word	0x00000003
        /*125c*/ 	.word	0x00000000
        /*1260*/ 	.short	0x0101
        /*1262*/ 	.byte	0x3f
	.zero		1


	//   ....[45]....
        /*1264*/ 	.word	0x0000e330
        /*1268*/ 	.word	0x00000008
        /*126c*/ 	.word	0x00000000
        /*1270*/ 	.short	0x0101
        /*1272*/ 	.byte	0x3f
	.zero		1


	//   ....[46]....
        /*1274*/ 	.word	0x00010c20
        /*1278*/ 	.word	0x00000010
        /*127c*/ 	.word	0x00016820
        /*1280*/ 	.short	0x010a
        /*1282*/ 	.byte	0x3f
	.zero		1


	//   ....[47]....
        /*1284*/ 	.word	0x00010ce0
        /*1288*/ 	.word	0x00000006
        /*128c*/ 	.word	0x000168a0
        /*1290*/ 	.short	0x010a
        /*1292*/ 	.byte	0x3f
	.zero		1


	//   ....[48]....
        /*1294*/ 	.word	0x00010f20
        /*1298*/ 	.word	0x00000006
        /*129c*/ 	.word	0x000168c0
        /*12a0*/ 	.short	0x010a
        /*12a2*/ 	.byte	0x3f
	.zero		1


	//   ....[49]....
        /*12a4*/ 	.word	0x000112b0
        /*12a8*/ 	.word	0x00000006
        /*12ac*/ 	.word	0x000168a0
        /*12b0*/ 	.short	0x010a
        /*12b2*/ 	.byte	0x3f
	.zero		1


	//   ....[50]....
        /*12b4*/ 	.word	0x000114d0
        /*12b8*/ 	.word	0x00000006
        /*12bc*/ 	.word	0x000168c0
        /*12c0*/ 	.short	0x010a
        /*12c2*/ 	.byte	0x3f
	.zero		1


	//   ....[51]....
        /*12c4*/ 	.word	0x00012380
        /*12c8*/ 	.word	0x00000003
        /*12cc*/ 	.word	0x00016840
        /*12d0*/ 	.short	0x010a
        /*12d2*/ 	.byte	0x3f
	.zero		1


	//   ....[52]....
        /*12d4*/ 	.word	0x00012b30
        /*12d8*/ 	.word	0x00000003
        /*12dc*/ 	.word	0x00016830
        /*12e0*/ 	.short	0x0107
        /*12e2*/ 	.byte	0x3f
	.zero		1


	//   ....[53]....
        /*12e4*/ 	.word	0x00012c00
        /*12e8*/ 	.word	0x00000003
        /*12ec*/ 	.word	0x00016830
        /*12f0*/ 	.short	0x0101
        /*12f2*/ 	.byte	0x3f
	.zero		1


	//   ....[54]....
        /*12f4*/ 	.word	0x00013a70
        /*12f8*/ 	.word	0x00000010
        /*12fc*/ 	.word	0x00016800
        /*1300*/ 	.short	0x0107
        /*1302*/ 	.byte	0x3f
	.zero		1


	//   ....[55]....
        /*1304*/ 	.word	0x00013b60
        /*1308*/ 	.word	0x00000010
        /*130c*/ 	.word	0x00016800
        /*1310*/ 	.short	0x0101
        /*1312*/ 	.byte	0x3f
	.zero		1


	//   ....[56]....
        /*1314*/ 	.word	0x00013b80
        /*1318*/ 	.word	0x00000010
        /*131c*/ 	.word	0x00016820
        /*1320*/ 	.short	0x010a
        /*1322*/ 	.byte	0x3f
	.zero		1


	//   ....[57]....
        /*1324*/ 	.word	0x00013f50
        /*1328*/ 	.word	0x00000005
        /*132c*/ 	.word	0x00016840
        /*1330*/ 	.short	0x010a
        /*1332*/ 	.byte	0x3f
	.zero		1


	//   ....[58]....
        /*1334*/ 	.word	0x00014480
        /*1338*/ 	.word	0x00000005
        /*133c*/ 	.word	0x00016830
        /*1340*/ 	.short	0x0107
        /*1342*/ 	.byte	0x3f
	.zero		1


	//   ....[59]....
        /*1344*/ 	.word	0x00014540
        /*1348*/ 	.word	0x00000005
        /*134c*/ 	.word	0x00016830
        /*1350*/ 	.short	0x0101
        /*1352*/ 	.byte	0x3f
	.zero		1


	//   ....[60]....
        /*1354*/ 	.word	0x000145a0
        /*1358*/ 	.word	0x00000005
        /*135c*/ 	.word	0x00016860
        /*1360*/ 	.short	0x010a
        /*1362*/ 	.byte	0x3f
	.zero		1


	//   ....[61]....
        /*1364*/ 	.word	0x00014a70
        /*1368*/ 	.word	0x00000005
        /*136c*/ 	.word	0x00016850
        /*1370*/ 	.short	0x0107
        /*1372*/ 	.byte	0x3f
	.zero		1


	//   ....[62]....
        /*1374*/ 	.word	0x00014bf0
        /*1378*/ 	.word	0x00000005
        /*137c*/ 	.word	0x00016850
        /*1380*/ 	.short	0x0101
        /*1382*/ 	.byte	0x3f
	.zero		1


	//   ....[63]....
        /*1384*/ 	.word	0x00014e10
        /*1388*/ 	.word	0x00000000
        /*138c*/ 	.word	0x00016860
        /*1390*/ 	.short	0x010a
        /*1392*/ 	.byte	0x3f
	.zero		1


	//   ....[64]....
        /*1394*/ 	.word	0x000152d0
        /*1398*/ 	.word	0x00000000
        /*139c*/ 	.word	0x00016850
        /*13a0*/ 	.short	0x0107
        /*13a2*/ 	.byte	0x3f
	.zero		1


	//   ....[65]....
        /*13a4*/ 	.word	0x000153a0
        /*13a8*/ 	.word	0x00000000
        /*13ac*/ 	.word	0x00016850
        /*13b0*/ 	.short	0x0101
        /*13b2*/ 	.byte	0x3f
	.zero		1


	//   ....[66]....
        /*13b4*/ 	.word	0x000160e0
        /*13b8*/ 	.word	0x00000005
        /*13bc*/ 	.word	0x00016820
        /*13c0*/ 	.short	0x010a
        /*13c2*/ 	.byte	0x3f
	.zero		1


	//   ....[67]....
        /*13c4*/ 	.word	0x00016250
        /*13c8*/ 	.word	0x00000003
        /*13cc*/ 	.word	0x00016840
        /*13d0*/ 	.short	0x010a
        /*13d2*/ 	.byte	0x3f
	.zero		1


	//   ....[68]....
        /*13d4*/ 	.word	0x000162f0
        /*13d8*/ 	.word	0x00000005
        /*13dc*/ 	.word	0x00016840
        /*13e0*/ 	.short	0x010a
        /*13e2*/ 	.byte	0x3f
	.zero		1


	//   ....[69]....
        /*13e4*/ 	.word	0x00016330
        /*13e8*/ 	.word	0x00000003
        /*13ec*/ 	.word	0x00016860
        /*13f0*/ 	.short	0x010a
        /*13f2*/ 	.byte	0x3f
	.zero		1


	//   ....[70]....
        /*13f4*/ 	.word	0x00016370
        /*13f8*/ 	.word	0x00000005
        /*13fc*/ 	.word	0x00016860
        /*1400*/ 	.short	0x010a
        /*1402*/ 	.byte	0x3f
	.zero		1


	//   ....[71]....
        /*1404*/ 	.word	0x000163d0
        /*1408*/ 	.word	0x00000046
        /*140c*/ 	.word	0x00016890
        /*1410*/ 	.short	0x010a
        /*1412*/ 	.byte	0x3f
	.zero		1


	//   ....[72]....
        /*1414*/ 	.word	0x00016660
        /*1418*/ 	.word	0x00000046
        /*141c*/ 	.word	0x00016890
        /*1420*/ 	.short	0x010a
        /*1422*/ 	.byte	0x3f
	.zero		1


	//   ....[73]....
        /*1424*/ 	.word	0x00016910
        /*1428*/ 	.word	0x00000046
        /*142c*/ 	.word	0x00016890
        /*1430*/ 	.short	0x010a
        /*1432*/ 	.byte	0x3f
	.zero		1


	//   ....[74]....
        /*1434*/ 	.word	0x00016bc0
        /*1438*/ 	.word	0x00000046
        /*143c*/ 	.word	0x000168b0
        /*1440*/ 	.short	0x010a
        /*1442*/ 	.byte	0x3f
	.zero		1


	//   ....[75]....
        /*1444*/ 	.word	0x00016ed0
        /*1448*/ 	.word	0x00000012
        /*144c*/ 	.word	0x00016800
        /*1450*/ 	.short	0x010a
        /*1452*/ 	.byte	0x3f
	.zero		1


	//   ....[76]....
        /*1454*/ 	.word	0x000170e0
        /*1458*/ 	.word	0x00000012
        /*145c*/ 	.word	0x00016800
        /*1460*/ 	.short	0x010a
        /*1462*/ 	.byte	0x3f
	.zero		1


	//   ....[77]....
        /*1464*/ 	.word	0x00017130
        /*1468*/ 	.word	0x00000003
        /*146c*/ 	.word	0x00016830
        /*1470*/ 	.short	0x010a
        /*1472*/ 	.byte	0x3f
	.zero		1


	//   ....[78]....
        /*1474*/ 	.word	0x00017180
        /*1478*/ 	.word	0x00000009
        /*147c*/ 	.word	0x00016830
        /*1480*/ 	.short	0x010a
        /*1482*/ 	.byte	0x3f
	.zero		1


	//   ....[79]....
        /*1484*/ 	.word	0x000171d0
        /*1488*/ 	.word	0x00000004
        /*148c*/ 	.word	0x00016850
        /*1490*/ 	.short	0x010a
        /*1492*/ 	.byte	0x3f
	.zero		1


	//   ....[80]....
        /*1494*/ 	.word	0x00017220
        /*1498*/ 	.word	0x0000000c
        /*149c*/ 	.word	0x00016850
        /*14a0*/ 	.short	0x010a
        /*14a2*/ 	.byte	0x3f
	.zero		1


	//   ....[81]....
        /*14a4*/ 	.word	0x00017dd0
        /*14a8*/ 	.word	0x00000010
        /*14ac*/ 	.word	0x00016820
        /*14b0*/ 	.short	0x010a
        /*14b2*/ 	.byte	0x3f
	.zero		1


	//   ....[82]....
        /*14b4*/ 	.word	0x00017e20
        /*14b8*/ 	.word	0x00000006
        /*14bc*/ 	.word	0x000168a0
        /*14c0*/ 	.short	0x010a
        /*14c2*/ 	.byte	0x3f
	.zero		1


	//   ....[83]....
        /*14c4*/ 	.word	0x00017e70
        /*14c8*/ 	.word	0x00000006
        /*14cc*/ 	.word	0x000168c0
        /*14d0*/ 	.short	0x010a
        /*14d2*/ 	.byte	0x3f
	.zero		1


	//   ....[84]....
        /*14d4*/ 	.word	0x00017ec0
        /*14d8*/ 	.word	0x00000006
        /*14dc*/ 	.word	0x000168a0
        /*14e0*/ 	.short	0x010a
        /*14e2*/ 	.byte	0x3f
	.zero		1


	//   ....[85]....
        /*14e4*/ 	.word	0x00017f10
        /*14e8*/ 	.word	0x00000006
        /*14ec*/ 	.word	0x000168c0
        /*14f0*/ 	.short	0x010a
        /*14f2*/ 	.byte	0x3f
	.zero		1


	//   ....[86]....
        /*14f4*/ 	.word	0x00018030
        /*14f8*/ 	.word	0x00000003
        /*14fc*/ 	.word	0x00016840
        /*1500*/ 	.short	0x010a
        /*1502*/ 	.byte	0x3f
	.zero		1


	//   ....[87]....
        /*1504*/ 	.word	0x00019ad0
        /*1508*/ 	.word	0x00000010
        /*150c*/ 	.word	0x00016820
        /*1510*/ 	.short	0x010a
        /*1512*/ 	.byte	0x3f
	.zero		1


	//   ....[88]....
        /*1514*/ 	.word	0x00019b20
        /*1518*/ 	.word	0x00000005
        /*151c*/ 	.word	0x00016840
        /*1520*/ 	.short	0x010a
        /*1522*/ 	.byte	0x3f
	.zero		1


	//   ....[89]....
        /*1524*/ 	.word	0x0001a460
        /*1528*/ 	.word	0x00000005
        /*152c*/ 	.word	0x00016860
        /*1530*/ 	.short	0x010a
        /*1532*/ 	.byte	0x3f
	.zero		1


	//   ....[90]....
        /*1534*/ 	.word	0x0001add0
        /*1538*/ 	.word	0x00000000
        /*153c*/ 	.word	0x00016860
        /*1540*/ 	.short	0x010a
        /*1542*/ 	.byte	0x3f
	.zero		1


	//   ....[91]....
        /*1544*/ 	.word	0x0001c100
        /*1548*/ 	.word	0x00000005
        /*154c*/ 	.word	0x00016820
        /*1550*/ 	.short	0x010a
        /*1552*/ 	.byte	0x3f
	.zero		1


	//   ....[92]....
        /*1554*/ 	.word	0x0001c2a0
        /*1558*/ 	.word	0x00000003
        /*155c*/ 	.word	0x00016840
        /*1560*/ 	.short	0x010a
        /*1562*/ 	.byte	0x3f
	.zero		1


	//   ....[93]....
        /*1564*/ 	.word	0x0001c2f0
        /*1568*/ 	.word	0x00000005
        /*156c*/ 	.word	0x00016840
        /*1570*/ 	.short	0x010a
        /*1572*/ 	.byte	0x3f
	.zero		1


	//   ....[94]....
        /*1574*/ 	.word	0x0001c340
        /*1578*/ 	.word	0x00000003
        /*157c*/ 	.word	0x00016860
        /*1580*/ 	.short	0x010a
        /*1582*/ 	.byte	0x3f
	.zero		1


	//----- nvinfo : EIATTR_NUM_MBARRIERS
	.align		4
.L_1437:
        /*1584*/ 	.byte	0x03, 0x38
        /*1586*/ 	.short	0x0016


	//----- nvinfo : EIATTR_EXIT_INSTR_OFFSETS
	.align		4
        /*1588*/ 	.byte	0x04, 0x1c
        /*158a*/ 	.short	(.L_1439 - .L_1438)


	//   ....[0]....
.L_1438:
        /*158c*/ 	.word	0x000163c0


	//----- nvinfo : EIATTR_MAX_THREADS
	.align		4
.L_1439:
        /*1590*/ 	.byte	0x04, 0x05
        /*1592*/ 	.short	(.L_1441 - .L_1440)
.L_1440:
        /*1594*/ 	.word	0x00000200
        /*1598*/ 	.word	0x00000001
        /*159c*/ 	.word	0x00000001


	//----- nvinfo : EIATTR_CRS_STACK_SIZE
	.align		4
.L_1441:
        /*15a0*/ 	.byte	0x04, 0x1e
        /*15a2*/ 	.short	(.L_1443 - .L_1442)
.L_1442:
        /*15a4*/ 	.word	0x00000000


	//----- nvinfo : EIATTR_CBANK_PARAM_SIZE
	.align		4
.L_1443:
        /*15a8*/ 	.byte	0x03, 0x19
        /*15aa*/ 	.short	0x0af0


	//----- nvinfo : EIATTR_PARAM_CBANK
	.align		4
        /*15ac*/ 	.byte	0x04, 0x0a
        /*15ae*/ 	.short	(.L_1445 - .L_1444)
	.align		4
.L_1444:
        /*15b0*/ 	.word	index@(.nv.constant0._ZN7cutlass13device_kernelIN5flash11enable_sm90INS1_16FlashAttnFwdSm90INS1_25CollectiveMainloopFwdSm90ILi2EN4cute5tupleIJNS5_1CILi1EEES8_S8_EEENS6_IJNS7_ILi192EEENS7_ILi128EEENS7_ILi64EEEEEELi64ENS_6half_tEfNS_4arch4Sm90ELb0ELb0ELb0ELb1ELb1ELb1ELb0ELb1ELb1ELb1ELb1ELb0EEENS1_21CollectiveEpilogueFwdINS6_IJSA_SC_SB_EEES9_SE_SG_Li384ELb1ELb1ELb1ELb0EEENS1_36VarlenDynamicPersistentTileSchedulerILi192ELi128ELi384ELi128ELb1ELb1ELb1ELb0ELb1ELb1EEEEEEEEEvNT_6ParamsE)
        /*15b4*/ 	.short	0x0210
        /*15b6*/ 	.short	0x0af0


	//----- nvinfo : EIATTR_SW_WAR
	.align		4
.L_1445:
        /*15b8*/ 	.byte	0x04, 0x36
        /*15ba*/ 	.short	(.L_1447 - .L_1446)
.L_1446:
        /*15bc*/ 	.word	0x00000008
.L_1447:


//--------------------- .nv.info._ZN7cutlass13device_kernelIN5flash11enable_sm90INS1_16FlashAttnFwdSm90INS1_25CollectiveMainloopFwdSm90ILi2EN4cute5tupleIJNS5_1CILi1EEES8_S8_EEENS6_IJNS7_ILi192EEENS7_ILi128EEENS7_ILi64EEEEEELi64ENS_6half_tEfNS_4arch4Sm90ELb0ELb1ELb0ELb0ELb1ELb0ELb0ELb1ELb1ELb1ELb1ELb0EEENS1_21CollectiveEpilogueFwdINS6_IJSA_SC_SB_EEES9_SE_SG_Li384ELb0ELb1ELb1ELb0EEENS1_19SingleTileSchedulerILb0ELb1ELb1ELi192EEEEEEEEEvNT_6ParamsE --------------------------
	.section	.nv.info._ZN7cutlass13device_kernelIN5flash11enable_sm90INS1_16FlashAttnFwdSm90INS1_25CollectiveMainloopFwdSm90ILi2EN4cute5tupleIJNS5_1CILi1EEES8_S8_EEENS6_IJNS7_ILi192EEENS7_ILi128EEENS7_ILi64EEEEEELi64ENS_6half_tEfNS_4arch4Sm90ELb0ELb1ELb0ELb0ELb1ELb0ELb0ELb1ELb1ELb1ELb1ELb0EEENS1_21CollectiveEpilogueFwdINS6_IJSA_SC_SB_EEES9_SE_SG_Li384ELb0ELb1ELb1ELb0EEENS1_19SingleTileSchedulerILb0ELb1ELb1ELi192EEEEEEEEEvNT_6ParamsE,"",@"SHT_CUDA_INFO"
	.sectionflags	@""
	.align	4


	//----- nvinfo : EIATTR_CUDA_API_VERSION
	.align		4
        /*0000*/ 	.byte	0x04, 0x37
        /*0002*/ 	.short	(.L_1449 - .L_1448)
.L_1448:
        /*0004*/ 	.word	0x00000082


	//----- nvinfo : EIATTR_KPARAM_INFO
	.align		4
.L_1449:
        /*0008*/ 	.byte	0x04, 0x17
        /*000a*/ 	.short	(.L_1451 - .L_1450)
.L_1450:
        /*000c*/ 	.word	0x00000000
        /*0010*/ 	.short	0x0000
        /*0012*/ 	.short	0x0070
        /*0014*/ 	.byte	0x00, 0xf0, 0x01, 0x28


	//----- nvinfo : EIATTR_SPARSE_MMA_MASK
	.align		4
.L_1451:
        /*0018*/ 	.byte	0x03, 0x50
        /*001a*/ 	.short	0x0000


	//----- nvinfo : EIATTR_MAXREG_COUNT
	.align		4
        /*001c*/ 	.byte	0x03, 0x1b
        /*001e*/ 	.short	0x0080


	//----- nvinfo : EIATTR_NUM_BARRIERS
	.align		4
        /*0020*/ 	.byte	0x02, 0x4c
        /*0022*/ 	.byte	0x10
	.zero		1


	//----- nvinfo : EIATTR_EXTERNS
	.align		4
        /*0024*/ 	.byte	0x04, 0x0f
        /*0026*/ 	.short	(.L_1453 - .L_1452)


	//   ....[0]....
	.align		4
.L_1452:
        /*0028*/ 	.word	index@(__assertfail)


	//----- nvinfo : EIATTR_ANNOTATIONS
	.align		4
.L_1453:
        /*002c*/ 	.byte	0x04, 0x55
        /*002e*/ 	.short	(.L_1455 - .L_1454)


	//   ....[0]....
.L_1454:
        /*0030*/ 	.word	0x00000001
        /*0034*/ 	.byte	0xd0, 0xf0, 0x00, 0x00, 0x01, 0x00, 0x00, 0x00, 0x70, 0x09, 0x01, 0x00


	//----- nvinfo : EIATTR_MERCURY_ISA_VERSION
	.align		4
.L_1455:
        /*0040*/ 	.byte	0x03, 0x5f
        /*0042*/ 	.short	0x0101


	//----- nvinfo : EIATTR_INT_WARP_WIDE_INSTR_OFFSETS
	.align		4
        /*0044*/ 	.byte	0x04, 0x31
        /*0046*/ 	.short	(.L_1457 - .L_1456)


	//   ....[0]....
.L_1456:
        /*0048*/ 	.word	0x000000c0


	//   ....[1]....
        /*004c*/ 	.word	0x000000d0


	//   ....[2]....
        /*0050*/ 	.word	0x00000170


	//----- nvinfo : EIATTR_COOP_GROUP_MASK_REGIDS
	.align		4
.L_1457:
        /*0054*/ 	.byte	0x04, 0x29
        /*0056*/ 	.short	(.L_1459 - .L_1458)


	//   ....[0]....
.L_1458:
        /*0058*/ 	.word	0xffffffff


	//   ....[1]....
        /*005c*/ 	.word	0xffffffff


	//   ....[2]....
        /*0060*/ 	.word	0xffffffff


	//   ....[3]....
        /*0064*/ 	.word	0xffffffff


	//   ....[4]....
        /*0068*/ 	.word	0xffffffff


	//   ....[5]....
        /*006c*/ 	.word	0xffffffff


	//   ....[6]....
        /*0070*/ 	.word	0xffffffff


	//   ....[7]....
        /*0074*/ 	.word	0xffffffff


	//   ....[8]....
        /*0078*/ 	.word	0xffffffff


	//   ....[9]....
        /*007c*/ 	.word	0xffffffff


	//   ....[10]....
        /*0080*/ 	.word	0xffffffff


	//   ....[11]....
        /*0084*/ 	.word	0xffffffff


	//   ....[12]....
        /*0088*/ 	.word	0xffffffff


	//   ....[13]....
        /*008c*/ 	.word	0xffffffff


	//   ....[14]....
        /*0090*/ 	.word	0xffffffff


	//   ....[15]....
        /*0094*/ 	.word	0xffffffff


	//   ....[16]....
        /*0098*/ 	.word	0xffffffff


	//   ....[17]....
        /*009c*/ 	.word	0xffffffff


	//   ....[18]....
        /*00a0*/ 	.word	0xffffffff


	//   ....[19]....
        /*00a4*/ 	.word	0xffffffff


	//   ....[20]....
        /*00a8*/ 	.word	0xffffffff


	//   ....[21]....
        /*00ac*/ 	.word	0xffffffff


	//   ....[22]....
        /*00b0*/ 	.word	0xffffffff


	//   ....[23]....
        /*00b4*/ 	.word	0xffffffff


	//   ....[24]....
        /*00b8*/ 	.word	0xffffffff


	//   ....[25]....
        /*00bc*/ 	.word	0xffffffff


	//   ....[26]....
        /*00c0*/ 	.word	0xffffffff


	//   ....[27]....
        /*00c4*/ 	.word	0xffffffff


	//   ....[28]....
        /*00c8*/ 	.word	0xffffffff


	//   ....[29]....
        /*00cc*/ 	.word	0xffffffff


	//   ....[30]....
        /*00d0*/ 	.word	0xffffffff


	//   ....[31]....
        /*00d4*/ 	.word	0xffffffff


	//   ....[32]....
        /*00d8*/ 	.word	0xffffffff


	//   ....[33]....
        /*00dc*/ 	.word	0xffffffff


	//   ....[34]....
        /*00e0*/ 	.word	0xffffffff


	//   ....[35]....
        /*00e4*/ 	.word	0xffffffff


	//   ....[36]....
        /*00e8*/ 	.word	0xffffffff


	//   ....[37]....
        /*00ec*/ 	.word	0xffffffff


	//   ....[38]....
        /*00f0*/ 	.word	0xffffffff


	//   ....[39]....
        /*00f4*/ 	.word	0xffffffff


	//   ....[40]....
        /*00f8*/ 	.word	0xffffffff


	//   ....[41]....
        /*00fc*/ 	.word	0xffffffff


	//   ....[42]....
        /*0100*/ 	.word	0xffffffff


	//   ....[43]....
        /*0104*/ 	.word	0xffffffff


	//   ....[44]....
        /*0108*/ 	.word	0xffffffff


	//   ....[45]....
        /*010c*/ 	.word	0xffffffff


	//   ....[46]....
        /*0110*/ 	.word	0xffffffff


	//   ....[47]....
        /*0114*/ 	.word	0xffffffff


	//   ....[48]....
        /*0118*/ 	.word	0xffffffff


	//   ....[49]....
        /*011c*/ 	.word	0xffffffff


	//   ....[50]....
        /*0120*/ 	.word	0xffffffff


	//   ....[51]....
        /*0124*/ 	.word	0xffffffff


	//   ....[52]....
        /*0128*/ 	.word	0xffffffff


	//   ....[53]....
        /*012c*/ 	.word	0xffffffff


	//   ....[54]....
        /*0130*/ 	.word	0xffffffff


	//   ....[55]....
        /*0134*/ 	.word	0xffffffff


	//   ....[56]....
        /*0138*/ 	.word	0xffffffff


	//   ....[57]....
        /*013c*/ 	.word	0xffffffff


	//   ....[58]....
        /*0140*/ 	.word	0xffffffff


	//   ....[59]....
        /*0144*/ 	.word	0xffffffff


	//   ....[60]....
        /*0148*/ 	.word	0xffffffff


	//   ....[61]....
        /*014c*/ 	.word	0xffffffff


	//   ....[62]....
        /*0150*/ 	.word	0xffffffff


	//   ....[63]....
        /*0154*/ 	.word	0xffffffff


	//   ....[64]....
        /*0158*/ 	.word	0xffffffff


	//   ....[65]....
        /*015c*/ 	.word	0xffffffff


	//   ....[66]....
        /*0160*/ 	.word	0xffffffff


	//   ....[67]....
        /*0164*/ 	.word	0xffffffff


	//   ....[68]....
        /*0168*/ 	.word	0xffffffff


	//   ....[69]....
        /*016c*/ 	.word	0xffffffff


	//   ....[70]....
        /*0170*/ 	.word	0xffffffff


	//   ....[71]....
        /*0174*/ 	.word	0xffffffff


	//   ....[72]....
        /*0178*/ 	.word	0xffffffff


	//   ....[73]....
        /*017c*/ 	.word	0xffffffff


	//   ....[74]....
        /*0180*/ 	.word	0xffffffff


	//   ....[75]....
        /*0184*/ 	.word	0xffffffff


	//   ....[76]....
        /*0188*/ 	.word	0xffffffff


	//   ....[77]....
        /*018c*/ 	.word	0xffffffff


	//   ....[78]....
        /*0190*/ 	.word	0xffffffff


	//   ....[79]....
        /*0194*/ 	.word	0xffffffff


	//   ....[80]....
        /*0198*/ 	.word	0xffffffff


	//   ....[81]....
        /*019c*/ 	.word	0xffffffff


	//   ....[82]....
        /*01a0*/ 	.word	0xffffffff


	//   ....[83]....
        /*01a4*/ 	.word	0xffffffff


	//   ....[84]....
        /*01a8*/ 	.word	0xffffffff


	//   ....[85]....
        /*01ac*/ 	.word	0xffffffff


	//   ....[86]....
        /*01b0*/ 	.word	0xffffffff


	//   ....[87]....
        /*01b4*/ 	.word	0xffffffff


	//   ....[88]....
        /*01b8*/ 	.word	0xffffffff


	//   ....[89]....
        /*01bc*/ 	.word	0xffffffff


	//   ....[90]....
        /*01c0*/ 	.word	0xffffffff


	//   ....[91]....
        /*01c4*/ 	.word	0xffffffff


	//   ....[92]....
        /*01c8*/ 	.word	0xffffffff


	//   ....[93]....
        /*01cc*/ 	.word	0xffffffff


	//   ....[94]....
        /*01d0*/ 	.word	0xffffffff


	//   ....[95]....
        /*01d4*/ 	.word	0xffffffff


	//   ....[96]....
        /*01d8*/ 	.word	0xffffffff


	//   ....[97]....
        /*01dc*/ 	.word	0xffffffff


	//   ....[98]....
        /*01e0*/ 	.word	0xffffffff


	//   ....[99]....
        /*01e4*/ 	.word	0xffffffff


	//   ....[100]....
        /*01e8*/ 	.word	0xffffffff


	//   ....[101]....
        /*01ec*/ 	.word	0xffffffff


	//   ....[102]....
        /*01f0*/ 	.word	0xffffffff


	//   ....[103]....
        /*01f4*/ 	.word	0xffffffff


	//   ....[104]....
        /*01f8*/ 	.word	0xffffffff


	//   ....[105]....
        /*01fc*/ 	.word	0xffffffff


	//   ....[106]....
        /*0200*/ 	.word	0xffffffff


	//   ....[107]....
        /*0204*/ 	.word	0xffffffff


	//   ....[108]....
        /*0208*/ 	.word	0xffffffff


	//   ....[109]....
        /*020c*/ 	.word	0xffffffff


	//   ....[110]....
        /*0210*/ 	.word	0xffffffff


	//   ....[111]....
        /*0214*/ 	.word	0xffffffff


	//   ....[112]....
        /*0218*/ 	.word	0xffffffff


	//   ....[113]....
        /*021c*/ 	.word	0xffffffff


	//   ....[114]....
        /*0220*/ 	.word	0xffffffff


	//   ....[115]....
        /*0224*/ 	.word	0xffffffff


	//   ....[116]....
        /*0228*/ 	.word	0xffffffff


	//   ....[117]....
        /*022c*/ 	.word	0xffffffff


	//   ....[118]....
        /*0230*/ 	.word	0xffffffff


	//   ....[119]....
        /*0234*/ 	.word	0xffffffff


	//   ....[120]....
        /*0238*/ 	.word	0xffffffff


	//   ....[121]....
        /*023c*/ 	.word	0xffffffff


	//   ....[122]....
        /*0240*/ 	.word	0xffffffff


	//   ....[123]....
        /*0244*/ 	.word	0xffffffff


	//   ....[124]....
        /*0248*/ 	.word	0xffffffff


	//   ....[125]....
        /*024c*/ 	.word	0xffffffff


	//   ....[126]....
        /*0250*/ 	.word	0xffffffff


	//   ....[127]....
        /*0254*/ 	.word	0xffffffff


	//   ....[128]....
        /*0258*/ 	.word	0xffffffff


	//   ....[129]....
        /*025c*/ 	.word	0xffffffff


	//   ....[130]....
        /*0260*/ 	.word	0xffffffff


	//   ....[131]....
        /*0264*/ 	.word	0x0500000f


	//   ....[132]....
        /*0268*/ 	.word	0x0500000f


	//   ....[133]....
        /*026c*/ 	.word	0x0500000f


	//   ....[134]....
        /*0270*/ 	.word	0x0500000f


	//   ....[135]....
        /*0274*/ 	.word	0x0500000f


	//   ....[136]....
        /*0278*/ 	.word	0x0500000f


	//   ....[137]....
        /*027c*/ 	.word	0x0500000f


	//   ....[138]....
        /*0280*/ 	.word	0x0500000f


	//   ....[139]....
        /*0284*/ 	.word	0x0500000f


	//   ....[140]....
        /*0288*/ 	.word	0x0500000f


	//   ....[141]....
        /*028c*/ 	.word	0x0500000f


	//   ....[142]....
        /*0290*/ 	.word	0x0500000f


	//   ....[143]....
        /*0294*/ 	.word	0x0500000f


	//   ....[144]....
        /*0298*/ 	.word	0x0500000f


	//   ....[145]....
        /*029c*/ 	.word	0x0500000f


	//   ....[146]....
        /*02a0*/ 	.word	0x0500000f


	//   ....[147]....
        /*02a4*/ 	.word	0x0500000f


	//   ....[148]....
        /*02a8*/ 	.word	0x0500000f


	//   ....[149]....
        /*02ac*/ 	.word	0x0500000f


	//   ....[150]....
        /*02b0*/ 	.word	0x0500000f


	//   ....[151]....
        /*02b4*/ 	.word	0x0500000f


	//   ....[152]....
        /*02b8*/ 	.word	0x0500000f


	//   ....[153]....
        /*02bc*/ 	.word	0x0500000f


	//   ....[154]....
        /*02c0*/ 	.word	0x0500000f


	//   ....[155]....
        /*02c4*/ 	.word	0x0500000f


	//   ....[156]....
        /*02c8*/ 	.word	0x0500000f


	//   ....[157]....
        /*02cc*/ 	.word	0x0500000f


	//   ....[158]....
        /*02d0*/ 	.word	0x0500000f


	//   ....[159]....
        /*02d4*/ 	.word	0x0500000f


	//   ....[160]....
        /*02d8*/ 	.word	0x0500000f


	//   ....[161]....
        /*02dc*/ 	.word	0x0500000f


	//   ....[162]....
        /*02e0*/ 	.word	0x0500000f


	//   ....[163]....
        /*02e4*/ 	.word	0x0500000f


	//   ....[164]....
        /*02e8*/ 	.word	0x0500000f


	//   ....[165]....
        /*02ec*/ 	.word	0x0500000f


	//   ....[166]....
        /*02f0*/ 	.word	0x0500000f


	//   ....[167]....
        /*02f4*/ 	.word	0x0500000f


	//   ....[168]....
        /*02f8*/ 	.word	0x0500000f


	//   ....[169]....
        /*02fc*/ 	.word	0x0500000f


	//   ....[170]....
        /*0300*/ 	.word	0x0500000f


	//   ....[171]....
        /*0304*/ 	.word	0x0500000f


	//   ....[172]....
        /*0308*/ 	.word	0x0500000f


	//   ....[173]....
        /*030c*/ 	.word	0x0500000f


	//   ....[174]....
        /*0310*/ 	.word	0x0500000f


	//   ....[175]....
        /*0314*/ 	.word	0x0500000f


	//   ....[176]....
        /*0318*/ 	.word	0x0500000f


	//   ....[177]....
        /*031c*/ 	.word	0x0500000f


	//   ....[178]....
        /*0320*/ 	.word	0x0500000f


	//   ....[179]....
        /*0324*/ 	.word	0x0500000f


	//   ....[180]....
        /*0328*/ 	.word	0x0500000f


	//   ....[181]....
        /*032c*/ 	.word	0x0500000f


	//   ....[182]....
        /*0330*/ 	.word	0x0500000f


	//   ....[183]....
        /*0334*/ 	.word	0x0500000f


	//   ....[184]....
        /*0338*/ 	.word	0x0500000f


	//   ....[185]....
        /*033c*/ 	.word	0x0500000f


	//   ....[186]....
        /*0340*/ 	.word	0x0500000f


	//   ....[187]....
        /*0344*/ 	.word	0x0500000f


	//   ....[188]....
        /*0348*/ 	.word	0x0500000f


	//   ....[189]....
        /*034c*/ 	.word	0x0500000f


	//   ....[190]....
        /*0350*/ 	.word	0x0500000f


	//   ....[191]....
        /*0354*/ 	.word	0x0500000f


	//   ....[192]....
        /*0358*/ 	.word	0x0500000f


	//   ....[193]....
        /*035c*/ 	.word	0x0500000f


	//   ....[194]....
        /*0360*/ 	.word	0x0500000f


	//   ....[195]....
        /*0364*/ 	.word	0x0500000f


	//   ....[196]....
        /*0368*/ 	.word	0x0500000f


	//   ....[197]....
        /*036c*/ 	.word	0x0500000f


	//   ....[198]....
        /*0370*/ 	.word	0x0500000f


	//   ....[199]....
        /*0374*/ 	.word	0x0500000f


	//   ....[200]....
        /*0378*/ 	.word	0x0500000f


	//   ....[201]....
        /*037c*/ 	.word	0x0500000f


	//   ....[202]....
        /*0380*/ 	.word	0x0500000f


	//   ....[203]....
        /*0384*/ 	.word	0x0500000f


	//   ....[204]....
        /*0388*/ 	.word	0x0500000f


	//   ....[205]....
        /*038c*/ 	.word	0x0500000f


	//   ....[206]....
        /*0390*/ 	.word	0x0500000f


	//   ....[207]....
        /*0394*/ 	.word	0x0500000f


	//   ....[208]....
        /*0398*/ 	.word	0x0500000f


	//   ....[209]....
        /*039c*/ 	.word	0x0500000f


	//   ....[210]....
        /*03a0*/ 	.word	0x0500000f


	//   ....[211]....
        /*03a4*/ 	.word	0x0500000f


	//   ....[212]....
        /*03a8*/ 	.word	0x0500000f


	//   ....[213]....
        /*03ac*/ 	.word	0x0500000f


	//   ....[214]....
        /*03b0*/ 	.word	0x0500000f


	//   ....[215]....
        /*03b4*/ 	.word	0x0500000f


	//   ....[216]....
        /*03b8*/ 	.word	0x0500000f


	//   ....[217]....
        /*03bc*/ 	.word	0x0500000f


	//   ....[218]....
        /*03c0*/ 	.word	0x0500000f


	//   ....[219]....
        /*03c4*/ 	.word	0x0500000f


	//   ....[220]....
        /*03c8*/ 	.word	0x0500000f


	//----- nvinfo : EIATTR_COOP_GROUP_INSTR_OFFSETS
	.align		4
.L_1459:
        /*03cc*/ 	.byte	0x04, 0x28
        /*03ce*/ 	.short	(.L_1461 - .L_1460)


	//   ....[0]....
.L_1460:
        /*03d0*/ 	.word	0x00000080


	//   ....[1]....
        /*03d4*/ 	.word	0x00000090


	//   ....[2]....
        /*03d8*/ 	.word	0x000002d0


	//   ....[3]....
        /*03dc*/ 	.word	0x00000430


	//   ....[4]....
        /*03e0*/ 	.word	0x00000550


	//   ....[5]....
        /*03e4*/ 	.word	0x000006b0


	//   ....[6]....
        /*03e8*/ 	.word	0x00001420


	//   ....[7]....
        /*03ec*/ 	.word	0x00001c10


	//   ....[8]....
        /*03f0*/ 	.word	0x00001ea0


	//   ....[9]....
        /*03f4*/ 	.word	0x000031f0


	//   ....[10]....
        /*03f8*/ 	.word	0x00003300


	//   ....[11]....
        /*03fc*/ 	.word	0x00003b80


	//   ....[12]....
        /*0400*/ 	.word	0x00003be0


	//   ....[13]....
        /*0404*/ 	.word	0x00005210


	//   ....[14]....
        /*0408*/ 	.word	0x00005430


	//   ....[15]....
        /*040c*/ 	.word	0x00005fe0


	//   ....[16]....
        /*0410*/ 	.word	0x00006000


	//   ....[17]....
        /*0414*/ 	.word	0x000069c0


	//   ....[18]....
        /*0418*/ 	.word	0x00006a30


	//   ....[19]....
        /*041c*/ 	.word	0x00008640


	//   ....[20]....
        /*0420*/ 	.word	0x00008650


	//   ....[21]....
        /*0424*/ 	.word	0x00008690


	//   ....[22]....
        /*0428*/ 	.word	0x000086a0


	//   ....[23]....
        /*042c*/ 	.word	0x0000a030


	//   ....[24]....
        /*0430*/ 	.word	0x0000a250


	//   ....[25]....
        /*0434*/ 	.word	0x0000ae00


	//   ....[26]....
        /*0438*/ 	.word	0x0000ae20


	//   ....[27]....
        /*043c*/ 	.word	0x0000b7e0


	//   ....[28]....
        /*0440*/ 	.word	0x0000b840


	//   ....[29]....
        /*0444*/ 	.word	0x0000c740


	//   ....[30]....
        /*0448*/ 	.word	0x0000c760


	//   ....[31]....
        /*044c*/ 	.word	0x0000c820


	//   ....[32]....
        /*0450*/ 	.word	0x0000c830


	//   ....[33]....
        /*0454*/ 	.word	0x0000d570


	//   ....[34]....
        /*0458*/ 	.word	0x0000d5c0


	//   ....[35]....
        /*045c*/ 	.word	0x0000d600


	//   ....[36]....
        /*0460*/ 	.word	0x0000d630


	//   ....[37]....
        /*0464*/ 	.word	0x0000d660


	//   ....[38]....
        /*0468*/ 	.word	0x0000d680


	//   ....[39]....
        /*046c*/ 	.word	0x0000d9c0


	//   ....[40]....
        /*0470*/ 	.word	0x0000d9d0


	//   ....[41]....
        /*0474*/ 	.word	0x0000e0f0


	//   ....[42]....
        /*0478*/ 	.word	0x0000f640


	//   ....[43]....
        /*047c*/ 	.word	0x0000f660


	//   ....[44]....
        /*0480*/ 	.word	0x0000f670


	//   ....[45]....
        /*0484*/ 	.word	0x0000f680


	//   ....[46]....
        /*0488*/ 	.word	0x0000f690


	//   ....[47]....
        /*048c*/ 	.word	0x0000f6e0


	//   ....[48]....
        /*0490*/ 	.word	0x0000f710


	//   ....[49]....
        /*0494*/ 	.word	0x0000f740


	//   ....[50]....
        /*0498*/ 	.word	0x0000f760


	//   ....[51]....
        /*049c*/ 	.word	0x0000f7c0


	//   ....[52]....
        /*04a0*/ 	.word	0x0000f810


	//   ....[53]....
        /*04a4*/ 	.word	0x0000f840


	//   ....[54]....
        /*04a8*/ 	.word	0x0000f870


	//   ....[55]....
        /*04ac*/ 	.word	0x0000f8a0


	//   ....[56]....
        /*04b0*/ 	.word	0x0000f8d0


	//   ....[57]....
        /*04b4*/ 	.word	0x0000f8f0


	//   ....[58]....
        /*04b8*/ 	.word	0x000100c0


	//   ....[59]....
        /*04bc*/ 	.word	0x000100d0


	//   ....[60]....
        /*04c0*/ 	.word	0x000100e0


	//   ....[61]....
        /*04c4*/ 	.word	0x000100f0


	//   ....[62]....
        /*04c8*/ 	.word	0x00010100


	//   ....[63]....
        /*04cc*/ 	.word	0x000101c0


	//   ....[64]....
        /*04d0*/ 	.word	0x00010210


	//   ....[65]....
        /*04d4*/ 	.word	0x00010250


	//   ....[66]....
        /*04d8*/ 	.word	0x000102a0


	//   ....[67]....
        /*04dc*/ 	.word	0x000102d0


	//   ....[68]....
        /*04e0*/ 	.word	0x00010320


	//   ....[69]....
        /*04e4*/ 	.word	0x00010350


	//   ....[70]....
        /*04e8*/ 	.word	0x000103a0


	//   ....[71]....
        /*04ec*/ 	.word	0x000103c0


	//   ....[72]....
        /*04f0*/ 	.word	0x000103d0


	//   ....[73]....
        /*04f4*/ 	.word	0x00010400


	//   ....[74]....
        /*04f8*/ 	.word	0x000104a0


	//   ....[75]....
        /*04fc*/ 	.word	0x000104d0


	//   ....[76]....
        /*0500*/ 	.word	0x00010530


	//   ....[77]....
        /*0504*/ 	.word	0x00010550


	//   ....[78]....
        /*0508*/ 	.word	0x00010590


	//   ....[79]....
        /*050c*/ 	.word	0x000105b0


	//   ....[80]....
        /*0510*/ 	.word	0x000105d0


	//   ....[81]....
        /*0514*/ 	.word	0x00010650


	//   ....[82]....
        /*0518*/ 	.word	0x00010d70


	//   ....[83]....
        /*051c*/ 	.word	0x00010da0


	//   ....[84]....
        /*0520*/ 	.word	0x00010db0


	//   ....[85]....
        /*0524*/ 	.word	0x00010df0


	//   ....[86]....
        /*0528*/ 	.word	0x00010e00


	//   ....[87]....
        /*052c*/ 	.word	0x00010e40


	//   ....[88]....
        /*0530*/ 	.word	0x00010e50


	//   ....[89]....
        /*0534*/ 	.word	0x00010e90


	//   ....[90]....
        /*0538*/ 	.word	0x00010ea0


	//   ....[91]....
        /*053c*/ 	.word	0x00010ee0


	//   ....[92]....
        /*0540*/ 	.word	0x00010ef0


	//   ....[93]....
        /*0544*/ 	.word	0x00010f30


	//   ....[94]....
        /*0548*/ 	.word	0x00010f40


	//   ....[95]....
        /*054c*/ 	.word	0x00010f80


	//   ....[96]....
        /*0550*/ 	.word	0x00010f90


	//   ....[97]....
        /*0554*/ 	.word	0x00010fa0


	//   ....[98]....
        /*0558*/ 	.word	0x00011200


	//   ....[99]....
        /*055c*/ 	.word	0x00011230


	//   ....[100]....
        /*0560*/ 	.word	0x00011240


	//   ....[101]....
        /*0564*/ 	.word	0x00011250


	//   ....[102]....
        /*0568*/ 	.word	0x00011260


	//   ....[103]....
        /*056c*/ 	.word	0x00011270


	//   ....[104]....
        /*0570*/ 	.word	0x00011290


	//   ....[105]....
        /*0574*/ 	.word	0x000112e0


	//   ....[106]....
        /*0578*/ 	.word	0x00011300


	//   ....[107]....
        /*057c*/ 	.word	0x00011340


	//   ....[108]....
        /*0580*/ 	.word	0x00011360


	//   ....[109]....
        /*0584*/ 	.word	0x000113a0


	//   ....[110]....
        /*0588*/ 	.word	0x000113c0


	//   ....[111]....
        /*058c*/ 	.word	0x00011400


	//   ....[112]....
        /*0590*/ 	.word	0x00011420


	//   ....[113]....
        /*0594*/ 	.word	0x00011450


	//   ....[114]....
        /*0598*/ 	.word	0x00011940


	//   ....[115]....
        /*059c*/ 	.word	0x00011970


	//   ....[116]....
        /*05a0*/ 	.word	0x000119a0


	//   ....[117]....
        /*05a4*/ 	.word	0x000119d0


	//   ....[118]....
        /*05a8*/ 	.word	0x000119e0


	//   ....[119]....
        /*05ac*/ 	.word	0x000119f0


	//   ....[120]....
        /*05b0*/ 	.word	0x00011a10


	//   ....[121]....
        /*05b4*/ 	.word	0x00011a30


	//   ....[122]....
        /*05b8*/ 	.word	0x00011a50


	//   ....[123]....
        /*05bc*/ 	.word	0x00011a80


	//   ....[124]....
        /*05c0*/ 	.word	0x00011aa0


	//   ....[125]....
        /*05c4*/ 	.word	0x00011ac0


	//   ....[126]....
        /*05c8*/ 	.word	0x00011ae0


	//   ....[127]....
        /*05cc*/ 	.word	0x00011b10


	//   ....[128]....
        /*05d0*/ 	.word	0x00011b50


	//   ....[129]....
        /*05d4*/ 	.word	0x00011ba0


	//   ....[130]....
        /*05d8*/ 	.word	0x00011eb0


	//   ....[131]....
        /*05dc*/ 	.word	0x000124d0


	//   ....[132]....
        /*05e0*/ 	.word	0x000125c0


	//   ....[133]....
        /*05e4*/ 	.word	0x00012660


	//   ....[134]....
        /*05e8*/ 	.word	0x000126f0


	//   ....[135]....
        /*05ec*/ 	.word	0x000127a0


	//   ....[136]....
        /*05f0*/ 	.word	0x00012800


	//   ....[137]....
        /*05f4*/ 	.word	0x000128a0


	//   ....[138]....
        /*05f8*/ 	.word	0x00012900


	//   ....[139]....
        /*05fc*/ 	.word	0x000129f0


	//   ....[140]....
        /*0600*/ 	.word	0x00012a60


	//   ....[141]....
        /*0604*/ 	.word	0x00012b00


	//   ....[142]....
        /*0608*/ 	.word	0x00012b60


	//   ....[143]....
        /*060c*/ 	.word	0x00012c30


	//   ....[144]....
        /*0610*/ 	.word	0x00012c90


	//   ....[145]....
        /*0614*/ 	.word	0x00012d40


	//   ....[146]....
        /*0618*/ 	.word	0x00012da0


	//   ....[147]....
        /*061c*/ 	.word	0x00012e60


	//   ....[148]....
        /*0620*/ 	.word	0x00012ef0


	//   ....[149]....
        /*0624*/ 	.word	0x00012f50


	//   ....[150]....
        /*0628*/ 	.word	0x00013010


	//   ....[151]....
        /*062c*/ 	.word	0x000130c0


	//   ....[152]....
        /*0630*/ 	.word	0x00013120


	//   ....[153]....
        /*0634*/ 	.word	0x00013200


	//   ....[154]....
        /*0638*/ 	.word	0x00013270


	//   ....[155]....
        /*063c*/ 	.word	0x00013330


	//   ....[156]....
        /*0640*/ 	.word	0x00013390


	//   ....[157]....
        /*0644*/ 	.word	0x00013470


	//   ....[158]....
        /*0648*/ 	.word	0x000134e0


	//   ....[159]....
        /*064c*/ 	.word	0x00013590


	//   ....[160]....
        /*0650*/ 	.word	0x000135f0


	//   ....[161]....
        /*0654*/ 	.word	0x000136d0


	//   ....[162]....
        /*0658*/ 	.word	0x00013740


	//   ....[163]....
        /*065c*/ 	.word	0x00013800


	//   ....[164]....
        /*0660*/ 	.word	0x00013870


	//   ....[165]....
        /*0664*/ 	.word	0x00013950


	//   ....[166]....
        /*0668*/ 	.word	0x000139c0


	//   ....[167]....
        /*066c*/ 	.word	0x00013a70


	//   ....[168]....
        /*0670*/ 	.word	0x00013ad0


	//   ....[169]....
        /*0674*/ 	.word	0x00013b90


	//   ....[170]....
        /*0678*/ 	.word	0x00013c10


	//   ....[171]....
        /*067c*/ 	.word	0x00013cc0


	//   ....[172]....
        /*0680*/ 	.word	0x00013e00


	//   ....[173]....
        /*0684*/ 	.word	0x00013ea0


	//   ....[174]....
        /*0688*/ 	.word	0x00013f40


	//   ....[175]....
        /*068c*/ 	.word	0x00013fd0


	//   ....[176]....
        /*0690*/ 	.word	0x00014070


	//   ....[177]....
        /*0694*/ 	.word	0x00014100


	//   ....[178]....
        /*0698*/ 	.word	0x000141a0


	//   ....[179]....
        /*069c*/ 	.word	0x00014230


	//   ....[180]....
        /*06a0*/ 	.word	0x000142d0


	//   ....[181]....
        /*06a4*/ 	.word	0x00014360


	//   ....[182]....
        /*06a8*/ 	.word	0x00014400


	//   ....[183]....
        /*06ac*/ 	.word	0x00014490


	//   ....[184]....
        /*06b0*/ 	.word	0x00014530


	//   ....[185]....
        /*06b4*/ 	.word	0x000145c0


	//   ....[186]....
        /*06b8*/ 	.word	0x00014660


	//   ....[187]....
        /*06bc*/ 	.word	0x000146f0


	//   ....[188]....
        /*06c0*/ 	.word	0x000147d0


	//   ....[189]....
        /*06c4*/ 	.word	0x00014880


	//   ....[190]....
        /*06c8*/ 	.word	0x000148e0


	//   ....[191]....
        /*06cc*/ 	.word	0x00014990


	//   ....[192]....
        /*06d0*/ 	.word	0x00014a20


	//   ....[193]....
        /*06d4*/ 	.word	0x00014ac0


	//   ....[194]....
        /*06d8*/ 	.word	0x00014b40


	//   ....[195]....
        /*06dc*/ 	.word	0x00014be0


	//   ....[196]....
        /*06e0*/ 	.word	0x00014c70


	//   ....[197]....
        /*06e4*/ 	.word	0x00014d10


	//   ....[198]....
        /*06e8*/ 	.word	0x00014d90


	//   ....[199]....
        /*06ec*/ 	.word	0x00014e30


	//   ....[200]....
        /*06f0*/ 	.word	0x00014ec0


	//   ....[201]....
        /*06f4*/ 	.word	0x00014f60


	//   ....[202]....
        /*06f8*/ 	.word	0x00014fe0


	//   ....[203]....
        /*06fc*/ 	.word	0x00015070


	//   ....[204]....
        /*0700*/ 	.word	0x00015150


	//   ....[205]....
        /*0704*/ 	.word	0x000151f0


	//   ....[206]....
        /*0708*/ 	.word	0x00015290


	//   ....[207]....
        /*070c*/ 	.word	0x00015340


	//   ....[208]....
        /*0710*/ 	.word	0x000153a0


	//   ....[209]....
        /*0714*/ 	.word	0x00015460


	//   ....[210]....
        /*0718*/ 	.word	0x000154c0


	//   ....[211]....
        /*071c*/ 	.word	0x00015580


	//   ....[212]....
        /*0720*/ 	.word	0x000155e0


	//   ....[213]....
        /*0724*/ 	.word	0x000156a0


	//   ....[214]....
        /*0728*/ 	.word	0x00015700


	//   ....[215]....
        /*072c*/ 	.word	0x000157c0


	//   ....[216]....
        /*0730*/ 	.word	0x00015820


	//   ....[217]....
        /*0734*/ 	.word	0x000158e0


	//   ....[218]....
        /*0738*/ 	.word	0x00015940


	//   ....[219]....
        /*073c*/ 	.word	0x000159f0


	//   ....[220]....
        /*0740*/ 	.word	0x00015b00


	//----- nvinfo : EIATTR_REG_RECONFIG
	.align		4
.L_1461:
        /*0744*/ 	.byte	0x01, 0x54
	.zero		2


	//----- nvinfo : EIATTR_SYSCALL_OFFSETS
	.align		4
        /*0748*/ 	.byte	0x04, 0x46
        /*074a*/ 	.short	(.L_1463 - .L_1462)


	//   ....[0]....
.L_1462:
        /*074c*/ 	.word	0x000015e0


	//   ....[1]....
        /*0750*/ 	.word	0x0000ecb0


	//   ....[2]....
        /*0754*/ 	.word	0x0000edf0


	//   ....[3]....
        /*0758*/ 	.word	0x0000eee0


	//   ....[4]....
        /*075c*/ 	.word	0x0000fc40


	//----- nvinfo : EIATTR_MBARRIER_INSTR_OFFSETS
	.align		4
.L_1463:
        /*0760*/ 	.byte	0x04, 0x39
        /*0762*/ 	.short	(.L_1465 - .L_1464)


	//   ....[0]....
.L_1464:
        /*0764*/ 	.word	0x00000180
        /*0768*/ 	.word	0x000000ff
        /*076c*/ 	.word	0x00016800
        /*0770*/ 	.short	0x0100
        /*0772*/ 	.byte	0x08
	.zero		1


	//   ....[1]....
        /*0774*/ 	.word	0x00000190
        /*0778*/ 	.word	0x000000ff
        /*077c*/ 	.word	0x00016820
        /*0780*/ 	.short	0x0100
        /*0782*/ 	.byte	0x08
	.zero		1


	//   ....[2]....
        /*0784*/ 	.word	0x00000280
        /*0788*/ 	.word	0x000000ff
        /*078c*/ 	.word	0x00016830
        /*0790*/ 	.short	0x0100
        /*0792*/ 	.byte	0x08
	.zero		1


	//   ....[3]....
        /*0794*/ 	.word	0x00000290
        /*0798*/ 	.word	0x000000ff
        /*079c*/ 	.word	0x00016840
        /*07a0*/ 	.short	0x0100
        /*07a2*/ 	.byte	0x08
	.zero		1


	//   ....[4]....
        /*07a4*/ 	.word	0x000002a0
        /*07a8*/ 	.word	0x000000ff
        /*07ac*/ 	.word	0x00016838
        /*07b0*/ 	.short	0x0100
        /*07b2*/ 	.byte	0x08
	.zero		1


	//   ....[5]....
        /*07b4*/ 	.word	0x000002b0
        /*07b8*/ 	.word	0x000000ff
        /*07bc*/ 	.word	0x00016848
        /*07c0*/ 	.short	0x0100
        /*07c2*/ 	.byte	0x08
	.zero		1


	//   ....[6]....
        /*07c4*/ 	.word	0x000003e0
        /*07c8*/ 	.word	0x000000ff
        /*07cc*/ 	.word	0x00016850
        /*07d0*/ 	.short	0x0100
        /*07d2*/ 	.byte	0x08
	.zero		1


	//   ....[7]....
        /*07d4*/ 	.word	0x000003f0
        /*07d8*/ 	.word	0x000000ff
        /*07dc*/ 	.word	0x00016860
        /*07e0*/ 	.short	0x0100
        /*07e2*/ 	.byte	0x08
	.zero		1


	//   ....[8]....
        /*07e4*/ 	.word	0x00000400
        /*07e8*/ 	.word	0x000000ff
        /*07ec*/ 	.word	0x00016858
        /*07f0*/ 	.short	0x0100
        /*07f2*/ 	.byte	0x08
	.zero		1


	//   ....[9]....
        /*07f4*/ 	.word	0x00000410
        /*07f8*/ 	.word	0x000000ff
        /*07fc*/ 	.word	0x00016868
        /*0800*/ 	.short	0x0100
        /*0802*/ 	.byte	0x08
	.zero		1


	//   ....[10]....
        /*0804*/ 	.word	0x00000500
        /*0808*/ 	.word	0x000000ff
        /*080c*/ 	.word	0x00016870
        /*0810*/ 	.short	0x0100
        /*0812*/ 	.byte	0x06
	.zero		1


	//   ....[11]....
        /*0814*/ 	.word	0x00000510
        /*0818*/ 	.word	0x000000ff
        /*081c*/ 	.word	0x00016880
        /*0820*/ 	.short	0x0100
        /*0822*/ 	.byte	0x06
	.zero		1


	//   ....[12]....
        /*0824*/ 	.word	0x00000520
        /*0828*/ 	.word	0x000000ff
        /*082c*/ 	.word	0x00016878
        /*0830*/ 	.short	0x0100
        /*0832*/ 	.byte	0x06
	.zero		1


	//   ....[13]....
        /*0834*/ 	.word	0x00000530
        /*0838*/ 	.word	0x000000ff
        /*083c*/ 	.word	0x00016888
        /*0840*/ 	.short	0x0100
        /*0842*/ 	.byte	0x06
	.zero		1


	//   ....[14]....
        /*0844*/ 	.word	0x00000660
        /*0848*/ 	.word	0x000000ff
        /*084c*/ 	.word	0x00016890
        /*0850*/ 	.short	0x0100
        /*0852*/ 	.byte	0x08
	.zero		1


	//   ....[15]....
        /*0854*/ 	.word	0x00000670
        /*0858*/ 	.word	0x000000ff
        /*085c*/ 	.word	0x000168a0
        /*0860*/ 	.short	0x0100
        /*0862*/ 	.byte	0x08
	.zero		1


	//   ....[16]....
        /*0864*/ 	.word	0x00000680
        /*0868*/ 	.word	0x000000ff
        /*086c*/ 	.word	0x00016898
        /*0870*/ 	.short	0x0100
        /*0872*/ 	.byte	0x08
	.zero		1


	//   ....[17]....
        /*0874*/ 	.word	0x00000690
        /*0878*/ 	.word	0x000000ff
        /*087c*/ 	.word	0x000168a8
        /*0880*/ 	.short	0x0100
        /*0882*/ 	.byte	0x08
	.zero		1


	//   ....[18]....
        /*0884*/ 	.word	0x000007d0
        /*0888*/ 	.word	0x000000ff
        /*088c*/ 	.word	0x000168b0
        /*0890*/ 	.short	0x0100
        /*0892*/ 	.byte	0x08
	.zero		1


	//   ....[19]....
        /*0894*/ 	.word	0x000007e0
        /*0898*/ 	.word	0x000000ff
        /*089c*/ 	.word	0x000168c0
        /*08a0*/ 	.short	0x0100
        /*08a2*/ 	.byte	0x08
	.zero		1


	//   ....[20]....
        /*08a4*/ 	.word	0x000007f0
        /*08a8*/ 	.word	0x000000ff
        /*08ac*/ 	.word	0x000168b8
        /*08b0*/ 	.short	0x0100
        /*08b2*/ 	.byte	0x08
	.zero		1


	//   ....[21]....
        /*08b4*/ 	.word	0x00000800
        /*08b8*/ 	.word	0x000000ff
        /*08bc*/ 	.word	0x000168c8
        /*08c0*/ 	.short	0x0100
        /*08c2*/ 	.byte	0x08
	.zero		1


	//   ....[22]....
        /*08c4*/ 	.word	0x00001600
        /*08c8*/ 	.word	0x000000ff
        /*08cc*/ 	.word	0x00016800
        /*08d0*/ 	.short	0x010a
        /*08d2*/ 	.byte	0x2b
	.zero		1


	//   ....[23]....
        /*08d4*/ 	.word	0x00001670
        /*08d8*/ 	.word	0x000000ff
        /*08dc*/ 	.word	0x00016830
        /*08e0*/ 	.short	0x010a
        /*08e2*/ 	.byte	0x2b
	.zero		1


	//   ....[24]....
        /*08e4*/ 	.word	0x000016d0
        /*08e8*/ 	.word	0x000000ff
        /*08ec*/ 	.word	0x00016830
        /*08f0*/ 	.short	0x010a
        /*08f2*/ 	.byte	0x2b
	.zero		1


	//   ....[25]....
        /*08f4*/ 	.word	0x00001c30
        /*08f8*/ 	.word	0x000000ff
        /*08fc*/ 	.word	0x00000000
        /*0900*/ 	.short	0x0101
        /*0902*/ 	.byte	0x04
	.zero		1


	//   ....[26]....
        /*0904*/ 	.word	0x00004b20
        /*0908*/ 	.word	0x000000ff
        /*090c*/ 	.word	0x00016830
        /*0910*/ 	.short	0x010a
        /*0912*/ 	.byte	0x07
	.zero		1


	//   ....[27]....
        /*0914*/ 	.word	0x00004b60
        /*0918*/ 	.word	0x000000ff
        /*091c*/ 	.word	0x00016830
        /*0920*/ 	.short	0x010a
        /*0922*/ 	.byte	0x07
	.zero		1


	//   ....[28]....
        /*0924*/ 	.word	0x00004d90
        /*0928*/ 	.word	0x000000ff
        /*092c*/ 	.word	0x00016850
        /*0930*/ 	.short	0x010a
        /*0932*/ 	.byte	0x0a
	.zero		1


	//   ....[29]....
        /*0934*/ 	.word	0x00004dd0
        /*0938*/ 	.word	0x000000ff
        /*093c*/ 	.word	0x00016850
        /*0940*/ 	.short	0x010a
        /*0942*/ 	.byte	0x0a
	.zero		1


	//   ....[30]....
        /*0944*/ 	.word	0x000051e0
        /*0948*/ 	.word	0x000000ff
        /*094c*/ 	.word	0x00000000
        /*0950*/ 	.short	0x0101
        /*0952*/ 	.byte	0x0a
	.zero		1


	//   ....[31]....
        /*0954*/ 	.word	0x000074a0
        /*0958*/ 	.word	0x000000ff
        /*095c*/ 	.word	0x00000000
        /*0960*/ 	.short	0x0101
        /*0962*/ 	.byte	0x0a
	.zero		1


	//   ....[32]....
        /*0964*/ 	.word	0x00007c10
        /*0968*/ 	.word	0x000000ff
        /*096c*/ 	.word	0x00016830
        /*0970*/ 	.short	0x010a
        /*0972*/ 	.byte	0x07
	.zero		1


	//   ....[33]....
        /*0974*/ 	.word	0x00007c50
        /*0978*/ 	.word	0x000000ff
        /*097c*/ 	.word	0x00016830
        /*0980*/ 	.short	0x010a
        /*0982*/ 	.byte	0x07
	.zero		1


	//   ....[34]....
        /*0984*/ 	.word	0x00007e80
        /*0988*/ 	.word	0x000000ff
        /*098c*/ 	.word	0x00016850
        /*0990*/ 	.short	0x010a
        /*0992*/ 	.byte	0x0a
	.zero		1


	//   ....[35]....
        /*0994*/ 	.word	0x00007ec0
        /*0998*/ 	.word	0x000000ff
        /*099c*/ 	.word	0x00016850
        /*09a0*/ 	.short	0x010a
        /*09a2*/ 	.byte	0x0a
	.zero		1


	//   ....[36]....
        /*09a4*/ 	.word	0x000082d0
        /*09a8*/ 	.word	0x000000ff
        /*09ac*/ 	.word	0x00000000
        /*09b0*/ 	.short	0x0101
        /*09b2*/ 	.byte	0x0a
	.zero		1


	//   ....[37]....
        /*09b4*/ 	.word	0x00009480
        /*09b8*/ 	.word	0x000000ff
        /*09bc*/ 	.word	0x00000000
        /*09c0*/ 	.short	0x0101
        /*09c2*/ 	.byte	0x0a
	.zero		1


	//   ....[38]....
        /*09c4*/ 	.word	0x000099c0
        /*09c8*/ 	.word	0x000000ff
        /*09cc*/ 	.word	0x00016830
        /*09d0*/ 	.short	0x010a
        /*09d2*/ 	.byte	0x0a
	.zero		1


	//   ....[39]....
        /*09d4*/ 	.word	0x00009a00
        /*09d8*/ 	.word	0x000000ff
        /*09dc*/ 	.word	0x00016830
        /*09e0*/ 	.short	0x010a
        /*09e2*/ 	.byte	0x0a
	.zero		1


	//   ....[40]....
        /*09e4*/ 	.word	0x00009bf0
        /*09e8*/ 	.word	0x000000ff
        /*09ec*/ 	.word	0x00016850
        /*09f0*/ 	.short	0x010a
        /*09f2*/ 	.byte	0x0a
	.zero		1


	//   ....[41]....
        /*09f4*/ 	.word	0x00009c30
        /*09f8*/ 	.word	0x000000ff
        /*09fc*/ 	.word	0x00016850
        /*0a00*/ 	.short	0x010a
        /*0a02*/ 	.byte	0x0a
	.zero		1


	//   ....[42]....
        /*0a04*/ 	.word	0x0000a000
        /*0a08*/ 	.word	0x000000ff
        /*0a0c*/ 	.word	0x00000000
        /*0a10*/ 	.short	0x0101
        /*0a12*/ 	.byte	0x0a
	.zero		1


	//   ....[43]....
        /*0a14*/ 	.word	0x0000c2c0
        /*0a18*/ 	.word	0x000000ff
        /*0a1c*/ 	.word	0x00000000
        /*0a20*/ 	.short	0x0101
        /*0a22*/ 	.byte	0x0a
	.zero		1


	//   ....[44]....
        /*0a24*/ 	.word	0x0000c6c0
        /*0a28*/ 	.word	0x000000ff
        /*0a2c*/ 	.word	0x00016850
        /*0a30*/ 	.short	0x010a
        /*0a32*/ 	.byte	0x08
	.zero		1


	//   ....[45]....
        /*0a34*/ 	.word	0x0000c700
        /*0a38*/ 	.word	0x000000ff
        /*0a3c*/ 	.word	0x00016850
        /*0a40*/ 	.short	0x010a
        /*0a42*/ 	.byte	0x08
	.zero		1


	//   ....[46]....
        /*0a44*/ 	.word	0x0000cc50
        /*0a48*/ 	.word	0x000000ff
        /*0a4c*/ 	.word	0x00000000
        /*0a50*/ 	.short	0x0101
        /*0a52*/ 	.byte	0x04
	.zero		1


	//   ....[47]....
        /*0a54*/ 	.word	0x0000d640
        /*0a58*/ 	.word	0x000000ff
        /*0a5c*/ 	.word	0x00000000
        /*0a60*/ 	.short	0x0101
        /*0a62*/ 	.byte	0x04
	.zero		1


	//   ....[48]....
        /*0a64*/ 	.word	0x0000f340
        /*0a68*/ 	.word	0x000000ff
        /*0a6c*/ 	.word	0x00016840
        /*0a70*/ 	.short	0x010a
        /*0a72*/ 	.byte	0x30
	.zero		1


	//   ....[49]....
        /*0a74*/ 	.word	0x0000f9f0
        /*0a78*/ 	.word	0x000000ff
        /*0a7c*/ 	.word	0x00016830
        /*0a80*/ 	.short	0x0107
        /*0a82*/ 	.byte	0x30
	.zero		1


	//   ....[50]....
        /*0a84*/ 	.word	0x0000fa80
        /*0a88*/ 	.word	0x000000ff
        /*0a8c*/ 	.word	0x00016830
        /*0a90*/ 	.short	0x0101
        /*0a92*/ 	.byte	0x30
	.zero		1


	//   ....[51]....
        /*0a94*/ 	.word	0x00010740
        /*0a98*/ 	.word	0x000000ff
        /*0a9c*/ 	.word	0x00016800
        /*0aa0*/ 	.short	0x0107
        /*0aa2*/ 	.byte	0x30
	.zero		1


	//   ....[52]....
        /*0aa4*/ 	.word	0x00010780
        /*0aa8*/ 	.word	0x000000ff
        /*0aac*/ 	.word	0x00016800
        /*0ab0*/ 	.short	0x0101
        /*0ab2*/ 	.byte	0x30
	.zero		1


	//   ....[53]....
        /*0ab4*/ 	.word	0x000107b0
        /*0ab8*/ 	.word	0x000000ff
        /*0abc*/ 	.word	0x00016820
        /*0ac0*/ 	.short	0x010a
        /*0ac2*/ 	.byte	0x30
	.zero		1


	//   ....[54]....
        /*0ac4*/ 	.word	0x00010b80
        /*0ac8*/ 	.word	0x00000007
        /*0acc*/ 	.word	0x00016840
        /*0ad0*/ 	.short	0x010a
        /*0ad2*/ 	.byte	0x3f
	.zero		1


	//   ....[55]....
        /*0ad4*/ 	.word	0x00011060
        /*0ad8*/ 	.word	0x00000007
        /*0adc*/ 	.word	0x00016830
        /*0ae0*/ 	.short	0x0107
        /*0ae2*/ 	.byte	0x3f
	.zero		1


	//   ....[56]....
        /*0ae4*/ 	.word	0x00011130
        /*0ae8*/ 	.word	0x00000007
        /*0aec*/ 	.word	0x00016830
        /*0af0*/ 	.short	0x0101
        /*0af2*/ 	.byte	0x3f
	.zero		1


	//   ....[57]....
        /*0af4*/ 	.word	0x00011190
        /*0af8*/ 	.word	0x00000007
        /*0afc*/ 	.word	0x00016860
        /*0b00*/ 	.short	0x010a
        /*0b02*/ 	.byte	0x3f
	.zero		1


	//   ....[58]....
        /*0b04*/ 	.word	0x00011580
        /*0b08*/ 	.word	0x00000007
        /*0b0c*/ 	.word	0x00016850
        /*0b10*/ 	.short	0x0107
        /*0b12*/ 	.byte	0x3f
	.zero		1


	//   ....[59]....
        /*0b14*/ 	.word	0x000116f0
        /*0b18*/ 	.word	0x00000007
        /*0b1c*/ 	.word	0x00016850
        /*0b20*/ 	.short	0x0101
        /*0b22*/ 	.byte	0x3f
	.zero		1


	//   ....[60]....
        /*0b24*/ 	.word	0x000118b0
        /*0b28*/ 	.word	0x00000000
        /*0b2c*/ 	.word	0x00016860
        /*0b30*/ 	.short	0x010a
        /*0b32*/ 	.byte	0x3f
	.zero		1


	//   ....[61]....
        /*0b34*/ 	.word	0x00011cd0
        /*0b38*/ 	.word	0x00000000
        /*0b3c*/ 	.word	0x00016850
        /*0b40*/ 	.short	0x0107
        /*0b42*/ 	.byte	0x3f
	.zero		1


	//   ....[62]....
        /*0b44*/ 	.word	0x00011db0
        /*0b48*/ 	.word	0x00000000
        /*0b4c*/ 	.word	0x00016850
        /*0b50*/ 	.short	0x0101
        /*0b52*/ 	.byte	0x3f
	.zero		1


	//   ....[63]....
        /*0b54*/ 	.word	0x00011e40
        /*0b58*/ 	.word	0x00000007
        /*0b5c*/ 	.word	0x00016820
        /*0b60*/ 	.short	0x010a
        /*0b62*/ 	.byte	0x3f
	.zero		1


	//   ....[64]....
        /*0b64*/ 	.word	0x00011fa0
        /*0b68*/ 	.word	0x00000005
        /*0b6c*/ 	.word	0x00016840
        /*0b70*/ 	.short	0x010a
        /*0b72*/ 	.byte	0x3f
	.zero		1


	//   ....[65]....
        /*0b74*/ 	.word	0x00012040
        /*0b78*/ 	.word	0x00000003
        /*0b7c*/ 	.word	0x00016840
        /*0b80*/ 	.short	0x010a
        /*0b82*/ 	.byte	0x3f
	.zero		1


	//   ....[66]....
        /*0b84*/ 	.word	0x00012080
        /*0b88*/ 	.word	0x00000005
        /*0b8c*/ 	.word	0x00016860
        /*0b90*/ 	.short	0x010a
        /*0b92*/ 	.byte	0x3f
	.zero		1


	//   ....[67]....
        /*0b94*/ 	.word	0x000120c0
        /*0b98*/ 	.word	0x00000003
        /*0b9c*/ 	.word	0x00016860
        /*0ba0*/ 	.short	0x010a
        /*0ba2*/ 	.byte	0x3f
	.zero		1


	//   ....[68]....
        /*0ba4*/ 	.word	0x00012130
        /*0ba8*/ 	.word	0x00000003
        /*0bac*/ 	.word	0x00016800
        /*0bb0*/ 	.short	0x010a
        /*0bb2*/ 	.byte	0x3f
	.zero		1


	//   ....[69]....
        /*0bb4*/ 	.word	0x00012190
        /*0bb8*/ 	.word	0x00000003
        /*0bbc*/ 	.word	0x00016830
        /*0bc0*/ 	.short	0x010a
        /*0bc2*/ 	.byte	0x3f
	.zero		1


	//   ....[70]....
        /*0bc4*/ 	.word	0x000121f0
        /*0bc8*/ 	.word	0x00000005
        /*0bcc*/ 	.word	0x00016830
        /*0bd0*/ 	.short	0x010a
        /*0bd2*/ 	.byte	0x3f
	.zero		1


	//   ....[71]....
        /*0bd4*/ 	.word	0x00012250
        /*0bd8*/ 	.word	0x00000005
        /*0bdc*/ 	.word	0x00016850
        /*0be0*/ 	.short	0x010a
        /*0be2*/ 	.byte	0x3f
	.zero		1


	//   ....[72]....
        /*0be4*/ 	.word	0x000122b0
        /*0be8*/ 	.word	0x0000000b
        /*0bec*/ 	.word	0x00016830
        /*0bf0*/ 	.short	0x010a
        /*0bf2*/ 	.byte	0x3f
	.zero		1


	//   ....[73]....
        /*0bf4*/ 	.word	0x00012310
        /*0bf8*/ 	.word	0x0000000b
        /*0bfc*/ 	.word	0x00016850
        /*0c00*/ 	.short	0x010a
        /*0c02*/ 	.byte	0x3f
	.zero		1


	//   ....[74]....
        /*0c04*/ 	.word	0x00012370
        /*0c08*/ 	.word	0x0000000d
        /*0c0c*/ 	.word	0x00016830
        /*0c10*/ 	.short	0x010a
        /*0c12*/ 	.byte	0x3f
	.zero		1


	//   ....[75]....
        /*0c14*/ 	.word	0x000123d0
        /*0c18*/ 	.word	0x0000000d
        /*0c1c*/ 	.word	0x00016850
        /*0c20*/ 	.short	0x010a
        /*0c22*/ 	.byte	0x3f
	.zero		1


	//   ....[76]....
        /*0c24*/ 	.word	0x00012430
        /*0c28*/ 	.word	0x00000006
        /*0c2c*/ 	.word	0x00016850
        /*0c30*/ 	.short	0x010a
        /*0c32*/ 	.byte	0x3f
	.zero		1


	//   ....[77]....
        /*0c34*/ 	.word	0x00012510
        /*0c38*/ 	.word	0x00000002
        /*0c3c*/ 	.word	0x00016840
        /*0c40*/ 	.short	0x010a
        /*0c42*/ 	.byte	0x3f
	.zero		1


	//   ....[78]....
        /*0c44*/ 	.word	0x00013d00
        /*0c48*/ 	.word	0x00000003
        /*0c4c*/ 	.word	0x00016820
        /*0c50*/ 	.short	0x010a
        /*0c52*/ 	.byte	0x3f
	.zero		1


	//   ....[79]....
        /*0c54*/ 	.word	0x00013d50
        /*0c58*/ 	.word	0x00000007
        /*0c5c*/ 	.word	0x00016840
        /*0c60*/ 	.short	0x010a
        /*0c62*/ 	.byte	0x3f
	.zero		1


	//   ....[80]....
        /*0c64*/ 	.word	0x00014720
        /*0c68*/ 	.word	0x00000007
        /*0c6c*/ 	.word	0x00016860
        /*0c70*/ 	.short	0x010a
        /*0c72*/ 	.byte	0x3f
	.zero		1


	//   ....[81]....
        /*0c74*/ 	.word	0x000150a0
        /*0c78*/ 	.word	0x00000000
        /*0c7c*/ 	.word	0x00016860
        /*0c80*/ 	.short	0x010a
        /*0c82*/ 	.byte	0x3f
	.zero		1


	//   ....[82]....
        /*0c84*/ 	.word	0x00015a20
        /*0c88*/ 	.word	0x00000007
        /*0c8c*/ 	.word	0x00016820
        /*0c90*/ 	.short	0x010a
        /*0c92*/ 	.byte	0x3f
	.zero		1


	//   ....[83]....
        /*0c94*/ 	.word	0x00015bc0
        /*0c98*/ 	.word	0x00000005
        /*0c9c*/ 	.word	0x00016840
        /*0ca0*/ 	.short	0x010a
        /*0ca2*/ 	.byte	0x3f
	.zero		1


	//   ....[84]....
        /*0ca4*/ 	.word	0x00015c10
        /*0ca8*/ 	.word	0x00000003
        /*0cac*/ 	.word	0x00016840
        /*0cb0*/ 	.short	0x010a
        /*0cb2*/ 	.byte	0x3f
	.zero		1


	//   ....[85]....
        /*0cb4*/ 	.word	0x00015c60
        /*0cb8*/ 	.word	0x00000005
        /*0cbc*/ 	.word	0x00016860
        /*0cc0*/ 	.short	0x010a
        /*0cc2*/ 	.byte	0x3f
	.zero		1


	//----- nvinfo : EIATTR_NUM_MBARRIERS
	.align		4
.L_1465:
        /*0cc4*/ 	.byte	0x03, 0x38
        /*0cc6*/ 	.short	0x0016


	//----- nvinfo : EIATTR_EXIT_INSTR_OFFSETS
	.align		4
        /*0cc8*/ 	.byte	0x04, 0x1c
        /*0cca*/ 	.short	(.L_1467 - .L_1466)


	//   ....[0]....
.L_1466:
        /*0ccc*/ 	.word	0x00012110


	//----- nvinfo : EIATTR_MAX_THREADS
	.align		4
.L_1467:
        /*0cd0*/ 	.byte	0x04, 0x05
        /*0cd2*/ 	.short	(.L_1469 - .L_1468)
.L_1468:
        /*0cd4*/ 	.word	0x00000200
        /*0cd8*/ 	.word	0x00000001
        /*0cdc*/ 	.word	0x00000001


	//----- nvinfo : EIATTR_CRS_STACK_SIZE
	.align		4
.L_1469:
        /*0ce0*/ 	.byte	0x04, 0x1e
        /*0ce2*/ 	.short	(.L_1471 - .L_1470)
.L_1470:
        /*0ce4*/ 	.word	0x00000000


	//----- nvinfo : EIATTR_CBANK_PARAM_SIZE
	.align		4
.L_1471:
        /*0ce8*/ 	.byte	0x03, 0x19
        /*0cea*/ 	.short	0x0a70


	//----- nvinfo : EIATTR_PARAM_CBANK
	.align		4
        /*0cec*/ 	.byte	0x04, 0x0a
        /*0cee*/ 	.short	(.L_1473 - .L_1472)
	.align		4
.L_1472:
        /*0cf0*/ 	.word	index@(.nv.constant0._ZN7cutlass13device_kernelIN5flash11enable_sm90INS1_16FlashAttnFwdSm90INS1_25CollectiveMainloopFwdSm90ILi2EN4cute5tupleIJNS5_1CILi1EEES8_S8_EEENS6_IJNS7_ILi192EEENS7_ILi128EEENS7_ILi64EEEEEELi64ENS_6half_tEfNS_4arch4Sm90ELb0ELb1ELb0ELb0ELb1ELb0ELb0ELb1ELb1ELb1ELb1ELb0EEENS1_21CollectiveEpilogueFwdINS6_IJSA_SC_SB_EEES9_SE_SG_Li384ELb0ELb1ELb1ELb0EEENS1_19SingleTileSchedulerILb0ELb1ELb1ELi192EEEEEEEEEvNT_6ParamsE)
        /*0cf4*/ 	.short	0x0210
        /*0cf6*/ 	.short	0x0a70


	//----- nvinfo : EIATTR_SW_WAR
	.align		4
.L_1473:
        /*0cf8*/ 	.byte	0x04, 0x36
        /*0cfa*/ 	.short	(.L_1475 - .L_1474)
.L_1474:
        /*0cfc*/ 	.word	0x00000008
.L_1475:


//--------------------- .nv.info._ZN7cutlass13device_kernelIN5flash11enable_sm90INS1_16FlashAttnFwdSm90INS1_25CollectiveMainloopFwdSm90ILi2EN4cute5tupleIJNS5_1CILi1EEES8_S8_EEENS6_IJNS7_ILi192EEENS7_ILi128EEENS7_ILi64EEEEEELi64ENS_6half_tEfNS_4arch4Sm90ELb0ELb1ELb0ELb1ELb1ELb0ELb0ELb1ELb1ELb1ELb1ELb0EEENS1_21CollectiveEpilogueFwdINS6_IJSA_SC_SB_EEES9_SE_SG_Li384ELb1ELb1ELb1ELb0EEENS1_36VarlenDynamicPersistentTileSchedulerILi192ELi128ELi384ELi128ELb1ELb1ELb1ELb1ELb0ELb1EEEEEEEEEvNT_6ParamsE --------------------------
	.section	.nv.info._ZN7cutlass13device_kernelIN5flash11enable_sm90INS1_16FlashAttnFwdSm90INS1_25CollectiveMainloopFwdSm90ILi2EN4cute5tupleIJNS5_1CILi1EEES8_S8_EEENS6_IJNS7_ILi192EEENS7_ILi128EEENS7_ILi64EEEEEELi64ENS_6half_tEfNS_4arch4Sm90ELb0ELb1ELb0ELb1ELb1ELb0ELb0ELb1ELb1ELb1ELb1ELb0EEENS1_21CollectiveEpilogueFwdINS6_IJSA_SC_SB_EEES9_SE_SG_Li384ELb1ELb1ELb1ELb0EEENS1_36VarlenDynamicPersistentTileSchedulerILi192ELi128ELi384ELi128ELb1ELb1ELb1ELb1ELb0ELb1EEEEEEEEEvNT_6ParamsE,"",@"SHT_CUDA_INFO"
	.sectionflags	@""
	.align	4


	//----- nvinfo : EIATTR_CUDA_API_VERSION
	.align		4
        /*0000*/ 	.byte	0x04, 0x37
        /*0002*/ 	.short	(.L_1477 - .L_1476)
.L_1476:
        /*0004*/ 	.word	0x00000082


	//----- nvinfo : EIATTR_KPARAM_INFO
	.align		4
.L_1477:
        /*0008*/ 	.byte	0x04, 0x17
        /*000a*/ 	.short	(.L_1479 - .L_1478)
.L_1478:
        /*000c*/ 	.word	0x00000000
        /*0010*/ 	.short	0x0000
        /*0012*/ 	.short	0x0070
        /*0014*/ 	.byte	0x00, 0xf0, 0x01, 0x2a


	//----- nvinfo : EIATTR_SPARSE_MMA_MASK
	.align		4
.L_1479:
        /*0018*/ 	.byte	0x03, 0x50
        /*001a*/ 	.short	0x0000


	//----- nvinfo : EIATTR_MAXREG_COUNT
	.align		4
        /*001c*/ 	.byte	0x03, 0x1b
        /*001e*/ 	.short	0x0080


	//----- nvinfo : EIATTR_NUM_BARRIERS
	.align		4
        /*0020*/ 	.byte	0x02, 0x4c
        /*0022*/ 	.byte	0x10
	.zero		1


	//----- nvinfo : EIATTR_EXTERNS
	.align		4
        /*0024*/ 	.byte	0x04, 0x0f
        /*0026*/ 	.short	(.L_1481 - .L_1480)


	//   ....[0]....
	.align		4
.L_1480:
        /*0028*/ 	.word	index@(__assertfail)


	//----- nvinfo : EIATTR_ANNOTATIONS
	.align		4
.L_1481:
        /*002c*/ 	.byte	0x04, 0x55
        /*002e*/ 	.short	(.L_1483 - .L_1482)


	//   ....[0]....
.L_1482:
        /* <DEDUP_REMOVED lines=22> */


	//----- nvinfo : EIATTR_MERCURY_ISA_VERSION
	.align		4
.L_1483:
        /*0178*/ 	.byte	0x03, 0x5f
        /*017a*/ 	.short	0x0101


	//----- nvinfo : EIATTR_UNUSED_LOAD_BYTE_OFFSET
	.align		4
        /*017c*/ 	.byte	0x04, 0x44
        /*017e*/ 	.short	(.L_1485 - .L_1484)


	//   ....[0]....
.L_1484:
        /*0180*/ 	.word	0x00000970
        /*0184*/ 	.word	0x0000fff0


	//   ....[1]....
        /*0188*/ 	.word	0x0000d510
        /*018c*/ 	.word	0x0000fff0


	//----- nvinfo : EIATTR_INT_WARP_WIDE_INSTR_OFFSETS
	.align		4
.L_1485:
        /*0190*/ 	.byte	0x04, 0x31
        /*0192*/ 	.short	(.L_1487 - .L_1486)


	//   ....[0]....
.L_1486:
        /*0194*/ 	.word	0x000000c0


	//   ....[1]....
        /*0198*/ 	.word	0x000000d0


	//   ....[2]....
        /*019c*/ 	.word	0x00000170


	//   ....[3]....
        /*01a0*/ 	.word	0x00011600


	//   ....[4]....
        /*01a4*/ 	.word	0x00011690


	//   ....[5]....
        /*01a8*/ 	.word	0x00014720


	//   ....[6]....
        /*01ac*/ 	.word	0x000147b0


	//----- nvinfo : EIATTR_COOP_GROUP_MASK_REGIDS
	.align		4
.L_1487:
        /*01b0*/ 	.byte	0x04, 0x29
        /*01b2*/ 	.short	(.L_1489 - .L_1488)


	//   ....[0]....
.L_1488:
        /*01b4*/ 	.word	0xffffffff


	//   ....[1]....
        /*01b8*/ 	.word	0xffffffff


	//   ....[2]....
        /*01bc*/ 	.word	0xffffffff


	//   ....[3]....
        /*01c0*/ 	.word	0xffffffff


	//   ....[4]....
        /*01c4*/ 	.word	0xffffffff


	//   ....[5]....
        /*01c8*/ 	.word	0xffffffff


	//   ....[6]....
        /*01cc*/ 	.word	0xffffffff


	//   ....[7]....
        /*01d0*/ 	.word	0xffffffff


	//   ....[8]....
        /*01d4*/ 	.word	0xffffffff


	//   ....[9]....
        /*01d8*/ 	.word	0xffffffff


	//   ....[10]....
        /*01dc*/ 	.word	0xffffffff


	//   ....[11]....
        /*01e0*/ 	.word	0xffffffff


	//   ....[12]....
        /*01e4*/ 	.word	0xffffffff


	//   ....[13]....
        /*01e8*/ 	.word	0xffffffff


	//   ....[14]....
        /*01ec*/ 	.word	0xffffffff


	//   ....[15]....
        /*01f0*/ 	.word	0xffffffff


	//   ....[16]....
        /*01f4*/ 	.word	0xffffffff


	//   ....[17]....
        /*01f8*/ 	.word	0xffffffff


	//   ....[18]....
        /*01fc*/ 	.word	0xffffffff


	//   ....[19]....
        /*0200*/ 	.word	0xffffffff


	//   ....[20]....
        /*0204*/ 	.word	0xffffffff


	//   ....[21]....
        /*0208*/ 	.word	0xffffffff


	//   ....[22]....
        /*020c*/ 	.word	0xffffffff


	//   ....[23]....
        /*0210*/ 	.word	0xffffffff


	//   ....[24]....
        /*0214*/ 	.word	0xffffffff


	//   ....[25]....
        /*0218*/ 	.word	0xffffffff


	//   ....[26]....
        /*021c*/ 	.word	0xffffffff


	//   ....[27]....
        /*0220*/ 	.word	0xffffffff


	//   ....[28]....
        /*0224*/ 	.word	0xffffffff


	//   ....[29]....
        /*0228*/ 	.word	0xffffffff


	//   ....[30]....
        /*022c*/ 	.word	0xffffffff


	//   ....[31]....
        /*0230*/ 	.word	0xffffffff


	//   ....[32]....
        /*0234*/ 	.word	0xffffffff


	//   ....[33]....
        /*0238*/ 	.word	0xffffffff


	//   ....[34]....
        /*023c*/ 	.word	0xffffffff


	//   ....[35]....
        /*0240*/ 	.word	0xffffffff


	//   ....[36]....
        /*0244*/ 	.word	0xffffffff


	//   ....[37]....
        /*0248*/ 	.word	0xffffffff


	//   ....[38]....
        /*024c*/ 	.word	0xffffffff


	//   ....[39]....
        /*0250*/ 	.word	0xffffffff


	//   ....[40]....
        /*0254*/ 	.word	0xffffffff


	//   ....[41]....
        /*0258*/ 	.word	0xffffffff


	//   ....[42]....
        /*025c*/ 	.word	0xffffffff


	//   ....[43]....
        /*0260*/ 	.word	0xffffffff


	//   ....[44]....
        /*0264*/ 	.word	0xffffffff


	//   ....[45]....
        /*0268*/ 	.word	0xffffffff


	//   ....[46]....
        /*026c*/ 	.word	0xffffffff


	//   ....[47]....
        /*0270*/ 	.word	0xffffffff


	//   ....[48]....
        /*0274*/ 	.word	0xffffffff


	//   ....[49]....
        /*0278*/ 	.word	0xffffffff


	//   ....[50]....
        /*027c*/ 	.word	0xffffffff


	//   ....[51]....
        /*0280*/ 	.word	0xffffffff


	//   ....[52]....
        /*0284*/ 	.word	0xffffffff


	//   ....[53]....
        /*0288*/ 	.word	0xffffffff


	//   ....[54]....
        /*028c*/ 	.word	0xffffffff


	//   ....[55]....
        /*0290*/ 	.word	0xffffffff


	//   ....[56]....
        /*0294*/ 	.word	0xffffffff


	//   ....[57]....
        /*0298*/ 	.word	0xffffffff


	//   ....[58]....
        /*029c*/ 	.word	0xffffffff


	//   ....[59]....
        /*02a0*/ 	.word	0xffffffff


	//   ....[60]....
        /*02a4*/ 	.word	0xffffffff


	//   ....[61]....
        /*02a8*/ 	.word	0xffffffff


	//   ....[62]....
        /*02ac*/ 	.word	0xffffffff


	//   ....[63]....
        /*02b0*/ 	.word	0xffffffff


	//   ....[64]....
        /*02b4*/ 	.word	0xffffffff


	//   ....[65]....
        /*02b8*/ 	.word	0xffffffff


	//   ....[66]....
        /*02bc*/ 	.word	0xffffffff


	//   ....[67]....
        /*02c0*/ 	.word	0xffffffff


	//   ....[68]....
        /*02c4*/ 	.word	0xffffffff


	//   ....[69]....
        /*02c8*/ 	.word	0xffffffff


	//   ....[70]....
        /*02cc*/ 	.word	0xffffffff


	//   ....[71]....
        /*02d0*/ 	.word	0xffffffff


	//   ....[72]....
        /*02d4*/ 	.word	0xffffffff


	//   ....[73]....
        /*02d8*/ 	.word	0xffffffff


	//   ....[74]....
        /*02dc*/ 	.word	0xffffffff


	//   ....[75]....
        /*02e0*/ 	.word	0xffffffff


	//   ....[76]....
        /*02e4*/ 	.word	0xffffffff


	//   ....[77]....
        /*02e8*/ 	.word	0xffffffff


	//   ....[78]....
        /*02ec*/ 	.word	0xffffffff


	//   ....[79]....
        /*02f0*/ 	.word	0xffffffff


	//   ....[80]....
        /*02f4*/ 	.word	0xffffffff


	//   ....[81]....
        /*02f8*/ 	.word	0xffffffff


	//   ....[82]....
        /*02fc*/ 	.word	0xffffffff


	//   ....[83]....
        /*0300*/ 	.word	0xffffffff


	//   ....[84]....
        /*0304*/ 	.word	0xffffffff


	//   ....[85]....
        /*0308*/ 	.word	0xffffffff


	//   ....[86]....
        /*030c*/ 	.word	0xffffffff


	//   ....[87]....
        /*0310*/ 	.word	0xffffffff


	//   ....[88]....
        /*0314*/ 	.word	0xffffffff


	//   ....[89]....
        /*0318*/ 	.word	0xffffffff


	//   ....[90]....
        /*031c*/ 	.word	0xffffffff


	//   ....[91]....
        /*0320*/ 	.word	0xffffffff


	//   ....[92]....
        /*0324*/ 	.word	0xffffffff


	//   ....[93]....
        /*0328*/ 	.word	0xffffffff


	//   ....[94]....
        /*032c*/ 	.word	0xffffffff


	//   ....[95]....
        /*0330*/ 	.word	0xffffffff


	//   ....[96]....
        /*0334*/ 	.word	0xffffffff


	//   ....[97]....
        /*0338*/ 	.word	0xffffffff


	//   ....[98]....
        /*033c*/ 	.word	0xffffffff


	//   ....[99]....
        /*0340*/ 	.word	0xffffffff


	//   ....[100]....
        /*0344*/ 	.word	0xffffffff


	//   ....[101]....
        /*0348*/ 	.word	0xffffffff


	//   ....[102]....
        /*034c*/ 	.word	0xffffffff


	//   ....[103]....
        /*0350*/ 	.word	0xffffffff


	//   ....[104]....
        /*0354*/ 	.word	0xffffffff


	//   ....[105]....
        /*0358*/ 	.word	0xffffffff


	//   ....[106]....
        /*035c*/ 	.word	0xffffffff


	//   ....[107]....
        /*0360*/ 	.word	0xffffffff


	//   ....[108]....
        /*0364*/ 	.word	0xffffffff


	//   ....[109]....
        /*0368*/ 	.word	0xffffffff


	//   ....[110]....
        /*036c*/ 	.word	0xffffffff


	//   ....[111]....
        /*0370*/ 	.word	0xffffffff


	//   ....[112]....
        /*0374*/ 	.word	0xffffffff


	//   ....[113]....
        /*0378*/ 	.word	0xffffffff


	//   ....[114]....
        /*037c*/ 	.word	0xffffffff


	//   ....[115]....
        /*0380*/ 	.word	0xffffffff


	//   ....[116]....
        /*0384*/ 	.word	0xffffffff


	//   ....[117]....
        /*0388*/ 	.word	0xffffffff


	//   ....[118]....
        /*038c*/ 	.word	0xffffffff


	//   ....[119]....
        /*0390*/ 	.word	0xffffffff


	//   ....[120]....
        /*0394*/ 	.word	0xffffffff


	//   ....[121]....
        /*0398*/ 	.word	0xffffffff


	//   ....[122]....
        /*039c*/ 	.word	0xffffffff


	//   ....[123]....
        /*03a0*/ 	.word	0xffffffff


	//   ....[124]....
        /*03a4*/ 	.word	0xffffffff


	//   ....[125]....
        /*03a8*/ 	.word	0xffffffff


	//   ....[126]....
        /*03ac*/ 	.word	0xffffffff


	//   ....[127]....
        /*03b0*/ 	.word	0xffffffff


	//   ....[128]....
        /*03b4*/ 	.word	0xffffffff


	//   ....[129]....
        /*03b8*/ 	.word	0xffffffff


	//   ....[130]....
        /*03bc*/ 	.word	0xffffffff


	//   ....[131]....
        /*03c0*/ 	.word	0xffffffff


	//   ....[132]....
        /*03c4*/ 	.word	0xffffffff


	//   ....[133]....
        /*03c8*/ 	.word	0xffffffff


	//   ....[134]....
        /*03cc*/ 	.word	0xffffffff


	//   ....[135]....
        /*03d0*/ 	.word	0xffffffff


	//   ....[136]....
        /*03d4*/ 	.word	0xffffffff


	//   ....[137]....
        /*03d8*/ 	.word	0xffffffff


	//   ....[138]....
        /*03dc*/ 	.word	0xffffffff


	//   ....[139]....
        /*03e0*/ 	.word	0xffffffff


	//   ....[140]....
        /*03e4*/ 	.word	0xffffffff


	//   ....[141]....
        /*03e8*/ 	.word	0xffffffff


	//   ....[142]....
        /*03ec*/ 	.word	0xffffffff


	//   ....[143]....
        /*03f0*/ 	.word	0xffffffff


	//   ....[144]....
        /*03f4*/ 	.word	0xffffffff


	//   ....[145]....
        /*03f8*/ 	.word	0xffffffff


	//   ....[146]....
        /*03fc*/ 	.word	0xffffffff


	//   ....[147]....
        /*0400*/ 	.word	0xffffffff


	//   ....[148]....
        /*0404*/ 	.word	0xffffffff


	//   ....[149]....
        /*0408*/ 	.word	0xffffffff


	//   ....[150]....
        /*040c*/ 	.word	0xffffffff


	//   ....[151]....
        /*0410*/ 	.word	0xffffffff


	//   ....[152]....
        /*0414*/ 	.word	0xffffffff


	//   ....[153]....
        /*0418*/ 	.word	0xffffffff


	//   ....[154]....
        /*041c*/ 	.word	0xffffffff


	//   ....[155]....
        /*0420*/ 	.word	0xffffffff


	//   ....[156]....
        /*0424*/ 	.word	0xffffffff


	//   ....[157]....
        /*0428*/ 	.word	0xffffffff


	//   ....[158]....
        /*042c*/ 	.word	0xffffffff


	//   ....[159]....
        /*0430*/ 	.word	0xffffffff


	//   ....[160]....
        /*0434*/ 	.word	0xffffffff


	//   ....[161]....
        /*0438*/ 	.word	0xffffffff


	//   ....[162]....
        /*043c*/ 	.word	0xffffffff


	//   ....[163]....
        /*0440*/ 	.word	0xffffffff


	//   ....[164]....
        /*0444*/ 	.word	0xffffffff


	//   ....[165]....
        /*0448*/ 	.word	0xffffffff


	//   ....[166]....
        /*044c*/ 	.word	0xffffffff


	//   ....[167]....
        /*0450*/ 	.word	0xffffffff


	//   ....[168]....
        /*0454*/ 	.word	0xffffffff


	//   ....[169]....
        /*0458*/ 	.word	0xffffffff


	//   ....[170]....
        /*045c*/ 	.word	0xffffffff


	//   ....[171]....
        /*0460*/ 	.word	0xffffffff


	//   ....[172]....
        /*0464*/ 	.word	0xffffffff


	//   ....[173]....
        /*0468*/ 	.word	0xffffffff


	//   ....[174]....
        /*046c*/ 	.word	0xffffffff


	//   ....[175]....
        /*0470*/ 	.word	0xffffffff


	//   ....[176]....
        /*0474*/ 	.word	0xffffffff


	//   ....[177]....
        /*0478*/ 	.word	0xffffffff


	//   ....[178]....
        /*047c*/ 	.word	0xffffffff


	//   ....[179]....
        /*0480*/ 	.word	0xffffffff


	//   ....[180]....
        /*0484*/ 	.word	0xffffffff


	//   ....[181]....
        /*0488*/ 	.word	0x0500000f


	//   ....[182]....
        /*048c*/ 	.word	0x0500000f


	//   ....[183]....
        /*0490*/ 	.word	0x0500000f


	//   ....[184]....
        /*0494*/ 	.word	0x0500000f


	//   ....[185]....
        /*0498*/ 	.word	0x0500000f


	//   ....[186]....
        /*049c*/ 	.word	0x0500000f


	//   ....[187]....
        /*04a0*/ 	.word	0x0500000f


	//   ....[188]....
        /*04a4*/ 	.word	0x0500000f


	//   ....[189]....
        /*04a8*/ 	.word	0x0500000f


	//   ....[190]....
        /*04ac*/ 	.word	0x0500000f


	//   ....[191]....
        /*04b0*/ 	.word	0x0500000f


	//   ....[192]....
        /*04b4*/ 	.word	0x0500000f


	//   ....[193]....
        /*04b8*/ 	.word	0x0500000f


	//   ....[194]....
        /*04bc*/ 	.word	0x0500000f


	//   ....[195]....
        /*04c0*/ 	.word	0x0500000f


	//   ....[196]....
        /*04c4*/ 	.word	0x0500000f


	//   ....[197]....
        /*04c8*/ 	.word	0x0500000f


	//   ....[198]....
        /*04cc*/ 	.word	0x0500000f


	//   ....[199]....
        /*04d0*/ 	.word	0x0500000f


	//   ....[200]....
        /*04d4*/ 	.word	0x0500000f


	//   ....[201]....
        /*04d8*/ 	.word	0x0500000f


	//   ....[202]....
        /*04dc*/ 	.word	0x0500000f


	//   ....[203]....
        /*04e0*/ 	.word	0x0500000f


	//   ....[204]....
        /*04e4*/ 	.word	0x0500000f


	//   ....[205]....
        /*04e8*/ 	.word	0x0500000f


	//   ....[206]....
        /*04ec*/ 	.word	0x0500000f


	//   ....[207]....
        /*04f0*/ 	.word	0x0500000f


	//   ....[208]....
        /*04f4*/ 	.word	0x0500000f


	//   ....[209]....
        /*04f8*/ 	.word	0x0500000f


	//   ....[210]....
        /*04fc*/ 	.word	0x0500000f


	//   ....[211]....
        /*0500*/ 	.word	0x0500000f


	//   ....[212]....
        /*0504*/ 	.word	0x0500000f


	//   ....[213]....
        /*0508*/ 	.word	0x0500000f


	//   ....[214]....
        /*050c*/ 	.word	0x0500000f


	//   ....[215]....
        /*0510*/ 	.word	0x0500000f


	//   ....[216]....
        /*0514*/ 	.word	0x0500000f


	//   ....[217]....
        /*0518*/ 	.word	0x0500000f


	//   ....[218]....
        /*051c*/ 	.word	0x0500000f


	//   ....[219]....
        /*0520*/ 	.word	0x0500000f


	//   ....[220]....
        /*0524*/ 	.word	0x0500000f


	//   ....[221]....
        /*0528*/ 	.word	0x0500000f


	//   ....[222]....
        /*052c*/ 	.word	0x0500000f


	//   ....[223]....
        /*0530*/ 	.word	0x0500000f


	//   ....[224]....
        /*0534*/ 	.word	0x0500000f


	//   ....[225]....
        /*0538*/ 	.word	0x0500000f


	//   ....[226]....
        /*053c*/ 	.word	0x0500000f


	//   ....[227]....
        /*0540*/ 	.word	0x0500000f


	//   ....[228]....
        /*0544*/ 	.word	0x0500000f


	//   ....[229]....
        /*0548*/ 	.word	0x0500000f


	//   ....[230]....
        /*054c*/ 	.word	0x0500000f


	//   ....[231]....
        /*0550*/ 	.word	0x0500000f


	//   ....[232]....
        /*0554*/ 	.word	0x0500000f


	//   ....[233]....
        /*0558*/ 	.word	0x0500000f


	//   ....[234]....
        /*055c*/ 	.word	0x0500000f


	//   ....[235]....
        /*0560*/ 	.word	0x0500000f


	//   ....[236]....
        /*0564*/ 	.word	0x0500000f


	//   ....[237]....
        /*0568*/ 	.word	0x0500000f


	//   ....[238]....
        /*056c*/ 	.word	0x0500000f


	//   ....[239]....
        /*0570*/ 	.word	0x0500000f


	//   ....[240]....
        /*0574*/ 	.word	0x0500000f


	//   ....[241]....
        /*0578*/ 	.word	0x0500000f


	//   ....[242]....
        /*057c*/ 	.word	0x0500000f


	//   ....[243]....
        /*0580*/ 	.word	0x0500000f


	//   ....[244]....
        /*0584*/ 	.word	0x0500000f


	//   ....[245]....
        /*0588*/ 	.word	0x0500000f


	//   ....[246]....
        /*058c*/ 	.word	0x0500000f


	//   ....[247]....
        /*0590*/ 	.word	0x0500000f


	//   ....[248]....
        /*0594*/ 	.word	0x0500000f


	//   ....[249]....
        /*0598*/ 	.word	0x0500000f


	//   ....[250]....
        /*059c*/ 	.word	0x0500000f


	//   ....[251]....
        /*05a0*/ 	.word	0x0500000f


	//   ....[252]....
        /*05a4*/ 	.word	0x0500000f


	//   ....[253]....
        /*05a8*/ 	.word	0x0500000f


	//   ....[254]....
        /*05ac*/ 	.word	0x0500000f


	//   ....[255]....
        /*05b0*/ 	.word	0x0500000f


	//   ....[0]....
        /*05b4*/ 	.word	0x0500000f


	//   ....[1]....
        /*05b8*/ 	.word	0x0500000f


	//   ....[2]....
        /*05bc*/ 	.word	0x0500000f


	//   ....[3]....
        /*05c0*/ 	.word	0x0500000f


	//   ....[4]....
        /*05c4*/ 	.word	0x0500000f


	//   ....[5]....
        /*05c8*/ 	.word	0x0500000f


	//   ....[6]....
        /*05cc*/ 	.word	0x0500000f


	//   ....[7]....
        /*05d0*/ 	.word	0x0500000f


	//   ....[8]....
        /*05d4*/ 	.word	0x0500000f


	//   ....[9]....
        /*05d8*/ 	.word	0x0500000f


	//   ....[10]....
        /*05dc*/ 	.word	0x0500000f


	//   ....[11]....
        /*05e0*/ 	.word	0x0500000f


	//   ....[12]....
        /*05e4*/ 	.word	0x0500000f


	//   ....[13]....
        /*05e8*/ 	.word	0x0500000f


	//   ....[14]....
        /*05ec*/ 	.word	0x0500000f


	//   ....[15]....
        /*05f0*/ 	.word	0x0500000f


	//   ....[16]....
        /*05f4*/ 	.word	0x0500000f


	//   ....[17]....
        /*05f8*/ 	.word	0x0500000f


	//   ....[18]....
        /*05fc*/ 	.word	0x0500000f


	//   ....[19]....
        /*0600*/ 	.word	0x0500000f


	//   ....[20]....
        /*0604*/ 	.word	0x0500000f


	//   ....[21]....
        /*0608*/ 	.word	0x0500000f


	//   ....[22]....
        /*060c*/ 	.word	0x0500000f


	//   ....[23]....
        /*0610*/ 	.word	0x0500000f


	//   ....[24]....
        /*0614*/ 	.word	0x0500000f


	//   ....[25]....
        /*0618*/ 	.word	0x0500000f


	//   ....[26]....
        /*061c*/ 	.word	0x0500000f


	//   ....[27]....
        /*0620*/ 	.word	0x0500000f


	//   ....[28]....
        /*0624*/ 	.word	0x0500000f


	//   ....[29]....
        /*0628*/ 	.word	0x0500000f


	//   ....[30]....
        /*062c*/ 	.word	0x0500000f


	//   ....[31]....
        /*0630*/ 	.word	0x0500000f


	//   ....[32]....
        /*0634*/ 	.word	0x0500000f


	//----- nvinfo : EIATTR_COOP_GROUP_INSTR_OFFSETS
	.align		4
.L_1489:
        /*0638*/ 	.byte	0x04, 0x28
        /*063a*/ 	.short	(.L_1491 - .L_1490)


	//   ....[0]....
.L_1490:
        /*063c*/ 	.word	0x00000080


	//   ....[1]....
        /*0640*/ 	.word	0x00000090


	//   ....[2]....
        /*0644*/ 	.word	0x000002d0


	//   ....[3]....
        /*0648*/ 	.word	0x00000430


	//   ....[4]....
        /*064c*/ 	.word	0x00000550


	//   ....[5]....
        /*0650*/ 	.word	0x000006b0


	//   ....[6]....
        /*0654*/ 	.word	0x00001c80


	//   ....[7]....
        /*0658*/ 	.word	0x00002300


	//   ....[8]....
        /*065c*/ 	.word	0x00003060


	//   ....[9]....
        /*0660*/ 	.word	0x000038b0


	//   ....[10]....
        /*0664*/ 	.word	0x000039c0


	//   ....[11]....
        /*0668*/ 	.word	0x00004220


	//   ....[12]....
        /*066c*/ 	.word	0x00004280


	//   ....[13]....
        /*0670*/ 	.word	0x000058c0


	//   ....[14]....
        /*0674*/ 	.word	0x00005ac0


	//   ....[15]....
        /*0678*/ 	.word	0x000066a0


	//   ....[16]....
        /*067c*/ 	.word	0x000067a0


	//   ....[17]....
        /*0680*/ 	.word	0x00006f90


	//   ....[18]....
        /*0684*/ 	.word	0x00007000


	//   ....[19]....
        /*0688*/ 	.word	0x00008cb0


	//   ....[20]....
        /*068c*/ 	.word	0x00008cc0


	//   ....[21]....
        /*0690*/ 	.word	0x00008cf0


	//   ....[22]....
        /*0694*/ 	.word	0x00008d00


	//   ....[23]....
        /*0698*/ 	.word	0x0000a6d0


	//   ....[24]....
        /*069c*/ 	.word	0x0000a8d0


	//   ....[25]....
        /*06a0*/ 	.word	0x0000b4b0


	//   ....[26]....
        /*06a4*/ 	.word	0x0000b5b0


	//   ....[27]....
        /*06a8*/ 	.word	0x0000bda0


	//   ....[28]....
        /*06ac*/ 	.word	0x0000be10


	//   ....[29]....
        /*06b0*/ 	.word	0x0000cdc0


	//   ....[30]....
        /*06b4*/ 	.word	0x0000cdf0


	//   ....[31]....
        /*06b8*/ 	.word	0x0000ceb0


	//   ....[32]....
        /*06bc*/ 	.word	0x0000cec0


	//   ....[33]....
        /*06c0*/ 	.word	0x0000ddb0


	//   ....[34]....
        /*06c4*/ 	.word	0x0000ddc0


	//   ....[35]....
        /*06c8*/ 	.word	0x0000ddd0


	//   ....[36]....
        /*06cc*/ 	.word	0x0000de10


	//   ....[37]....
        /*06d0*/ 	.word	0x0000e430


	//   ....[38]....
        /*06d4*/ 	.word	0x0000e470


	//   ....[39]....
        /*06d8*/ 	.word	0x0000e490


	//   ....[40]....
        /*06dc*/ 	.word	0x0000e4d0


	//   ....[41]....
        /*06e0*/ 	.word	0x0000e4f0


	//   ....[42]....
        /*06e4*/ 	.word	0x0000e500


	//   ....[43]....
        /*06e8*/ 	.word	0x0000e520


	//   ....[44]....
        /*06ec*/ 	.word	0x0000e540


	//   ....[45]....
        /*06f0*/ 	.word	0x0000e950


	//   ....[46]....
        /*06f4*/ 	.word	0x0000e980


	//   ....[47]....
        /*06f8*/ 	.word	0x0000ebc0


	//   ....[48]....
        /*06fc*/ 	.word	0x0000ebd0


	//   ....[49]....
        /*0700*/ 	.word	0x0000f720


	//   ....[50]....
        /*0704*/ 	.word	0x0000f750


	//   ....[51]....
        /*0708*/ 	.word	0x0000f790


	//   ....[52]....
        /*070c*/ 	.word	0x0000f7c0


	//   ....[53]....
        /*0710*/ 	.word	0x0000f7d0


	//   ....[54]....
        /*0714*/ 	.word	0x0000f7e0


	//   ....[55]....
        /*0718*/ 	.word	0x0000f7f0


	//   ....[56]....
        /*071c*/ 	.word	0x0000f810


	//   ....[57]....
        /*0720*/ 	.word	0x0000f980


	//   ....[58]....
        /*0724*/ 	.word	0x0000fb80


	//   ....[59]....
        /*0728*/ 	.word	0x0000fbb0


	//   ....[60]....
        /*072c*/ 	.word	0x0000fbe0


	//   ....[61]....
        /*0730*/ 	.word	0x0000fc10


	//   ....[62]....
        /*0734*/ 	.word	0x0000fc40


	//   ....[63]....
        /*0738*/ 	.word	0x0000fc70


	//   ....[64]....
        /*073c*/ 	.word	0x0000fdd0


	//   ....[65]....
        /*0740*/ 	.word	0x0000fe00


	//   ....[66]....
        /*0744*/ 	.word	0x0000fe30


	//   ....[67]....
        /*0748*/ 	.word	0x0000fe60


	//   ....[68]....
        /*074c*/ 	.word	0x0000fe90


	//   ....[69]....
        /*0750*/ 	.word	0x0000fec0


	//   ....[70]....
        /*0754*/ 	.word	0x0000ff50


	//   ....[71]....
        /*0758*/ 	.word	0x0000ff80


	//   ....[72]....
        /*075c*/ 	.word	0x0000ff90


	//   ....[73]....
        /*0760*/ 	.word	0x0000ffd0


	//   ....[74]....
        /*0764*/ 	.word	0x00012150


	//   ....[75]....
        /*0768*/ 	.word	0x00012170


	//   ....[76]....
        /*076c*/ 	.word	0x00012200


	//   ....[77]....
        /*0770*/ 	.word	0x00012220


	//   ....[78]....
        /*0774*/ 	.word	0x000122a0


	//   ....[79]....
        /*0778*/ 	.word	0x000122c0


	//   ....[80]....
        /*077c*/ 	.word	0x00012340


	//   ....[81]....
        /*0780*/ 	.word	0x00012360


	//   ....[82]....
        /*0784*/ 	.word	0x000123e0


	//   ....[83]....
        /*0788*/ 	.word	0x00012400


	//   ....[84]....
        /*078c*/ 	.word	0x00012480


	//   ....[85]....
        /*0790*/ 	.word	0x000124a0


	//   ....[86]....
        /*0794*/ 	.word	0x00012520


	//   ....[87]....
        /*0798*/ 	.word	0x00012540


	//   ....[88]....
        /*079c*/ 	.word	0x00012550


	//   ....[89]....
        /*07a0*/ 	.word	0x00012560


	//   ....[90]....
        /*07a4*/ 	.word	0x00012e10


	//   ....[91]....
        /*07a8*/ 	.word	0x00012e40


	//   ....[92]....
        /*07ac*/ 	.word	0x00012ee0


	//   ....[93]....
        /*07b0*/ 	.word	0x00012f00


	//   ....[94]....
        /*07b4*/ 	.word	0x00012f80


	//   ....[95]....
        /*07b8*/ 	.word	0x00012fa0


	//   ....[96]....
        /*07bc*/ 	.word	0x00013020


	//   ....[97]....
        /*07c0*/ 	.word	0x00013040


	//   ....[98]....
        /*07c4*/ 	.word	0x000130c0


	//   ....[99]....
        /*07c8*/ 	.word	0x000130e0


	//   ....[100]....
        /*07cc*/ 	.word	0x00013160


	//   ....[101]....
        /*07d0*/ 	.word	0x00013180


	//   ....[102]....
        /*07d4*/ 	.word	0x00013200


	//   ....[103]....
        /*07d8*/ 	.word	0x00013220


	//   ....[104]....
        /*07dc*/ 	.word	0x00013230


	//   ....[105]....
        /*07e0*/ 	.word	0x000132a0


	//   ....[106]....
        /*07e4*/ 	.word	0x000132f0


	//   ....[107]....
        /*07e8*/ 	.word	0x00013320


	//   ....[108]....
        /*07ec*/ 	.word	0x000133b0


	//   ....[109]....
        /*07f0*/ 	.word	0x000133c0


	//   ....[110]....
        /*07f4*/ 	.word	0x00013430


	//   ....[111]....
        /*07f8*/ 	.word	0x00013440


	//   ....[112]....
        /*07fc*/ 	.word	0x00013480


	//   ....[113]....
        /*0800*/ 	.word	0x000134a0


	//   ....[114]....
        /*0804*/ 	.word	0x00013be0


	//   ....[115]....
        /*0808*/ 	.word	0x00013c10


	//   ....[116]....
        /*080c*/ 	.word	0x00013c60


	//   ....[117]....
        /*0810*/ 	.word	0x00013c70


	//   ....[118]....
        /*0814*/ 	.word	0x00013cb0


	//   ....[119]....
        /*0818*/ 	.word	0x00013cc0


	//   ....[120]....
        /*081c*/ 	.word	0x00013d00


	//   ....[121]....
        /*0820*/ 	.word	0x00013d10


	//   ....[122]....
        /*0824*/ 	.word	0x00013d50


	//   ....[123]....
        /*0828*/ 	.word	0x00013d60


	//   ....[124]....
        /*082c*/ 	.word	0x00013da0


	//   ....[125]....
        /*0830*/ 	.word	0x00013db0


	//   ....[126]....
        /*0834*/ 	.word	0x00013df0


	//   ....[127]....
        /*0838*/ 	.word	0x00013e00


	//   ....[128]....
        /*083c*/ 	.word	0x00013e10


	//   ....[129]....
        /*0840*/ 	.word	0x00013e50


	//   ....[130]....
        /*0844*/ 	.word	0x00014110


	//   ....[131]....
        /*0848*/ 	.word	0x00014140


	//   ....[132]....
        /*084c*/ 	.word	0x000141a0


	//   ....[133]....
        /*0850*/ 	.word	0x000141b0


	//   ....[134]....
        /*0854*/ 	.word	0x00014200


	//   ....[135]....
        /*0858*/ 	.word	0x00014210


	//   ....[136]....
        /*085c*/ 	.word	0x00014260


	//   ....[137]....
        /*0860*/ 	.word	0x00014270


	//   ....[138]....
        /*0864*/ 	.word	0x000142c0


	//   ....[139]....
        /*0868*/ 	.word	0x000142d0


	//   ....[140]....
        /*086c*/ 	.word	0x00014320


	//   ....[141]....
        /*0870*/ 	.word	0x00014330


	//   ....[142]....
        /*0874*/ 	.word	0x00014380


	//   ....[143]....
        /*0878*/ 	.word	0x00014390


	//   ....[144]....
        /*087c*/ 	.word	0x000143a0


	//   ....[145]....
        /*0880*/ 	.word	0x000143e0


	//   ....[146]....
        /*0884*/ 	.word	0x00014970


	//   ....[147]....
        /*0888*/ 	.word	0x000149b0


	//   ....[148]....
        /*088c*/ 	.word	0x000149e0


	//   ....[149]....
        /*0890*/ 	.word	0x000149f0


	//   ....[150]....
        /*0894*/ 	.word	0x00014a00


	//   ....[151]....
        /*0898*/ 	.word	0x00014a10


	//   ....[152]....
        /*089c*/ 	.word	0x00014a30


	//   ....[153]....
        /*08a0*/ 	.word	0x00014a80


	//   ....[154]....
        /*08a4*/ 	.word	0x00014aa0


	//   ....[155]....
        /*08a8*/ 	.word	0x00014ae0


	//   ....[156]....
        /*08ac*/ 	.word	0x00014b00


	//   ....[157]....
        /*08b0*/ 	.word	0x00014b40


	//   ....[158]....
        /*08b4*/ 	.word	0x00014b60


	//   ....[159]....
        /*08b8*/ 	.word	0x00014bb0


	//   ....[160]....
        /*08bc*/ 	.word	0x00014be0


	//   ....[161]....
        /*08c0*/ 	.word	0x00014c40


	//   ....[162]....
        /*08c4*/ 	.word	0x00014ff0


	//   ....[163]....
        /*08c8*/ 	.word	0x00015020


	//   ....[164]....
        /*08cc*/ 	.word	0x00015080


	//   ....[165]....
        /*08d0*/ 	.word	0x000150b0


	//   ....[166]....
        /*08d4*/ 	.word	0x000150e0


	//   ....[167]....
        /*08d8*/ 	.word	0x00015110


	//   ....[168]....
        /*08dc*/ 	.word	0x00015140


	//   ....[169]....
        /*08e0*/ 	.word	0x00015170


	//   ....[170]....
        /*08e4*/ 	.word	0x00015310


	//   ....[171]....
        /*08e8*/ 	.word	0x00015340


	//   ....[172]....
        /*08ec*/ 	.word	0x00015370


	//   ....[173]....
        /*08f0*/ 	.word	0x000153a0


	//   ....[174]....
        /*08f4*/ 	.word	0x000153d0


	//   ....[175]....
        /*08f8*/ 	.word	0x00015400


	//   ....[176]....
        /*08fc*/ 	.word	0x000154c0


	//   ....[177]....
        /*0900*/ 	.word	0x000154e0


	//   ....[178]....
        /*0904*/ 	.word	0x00015500


	//   ....[179]....
        /*0908*/ 	.word	0x00015560


	//   ....[180]....
        /*090c*/ 	.word	0x00015f80


	//   ....[181]....
        /*0910*/ 	.word	0x000165e0


	//   ....[182]....
        /*0914*/ 	.word	0x000166d0


	//   ....[183]....
        /*0918*/ 	.word	0x00016770


	//   ....[184]....
        /*091c*/ 	.word	0x000167d0


	//   ....[185]....
        /*0920*/ 	.word	0x000168c0


	//   ....[186]....
        /*0924*/ 	.word	0x00016930


	//   ....[187]....
        /*0928*/ 	.word	0x00016a20


	//   ....[188]....
        /*092c*/ 	.word	0x00016a90


	//   ....[189]....
        /*0930*/ 	.word	0x00016b80


	//   ....[190]....
        /*0934*/ 	.word	0x00016bf0


	//   ....[191]....
        /*0938*/ 	.word	0x00016ce0


	//   ....[192]....
        /*093c*/ 	.word	0x00016d50


	//   ....[193]....
        /*0940*/ 	.word	0x00016e40


	//   ....[194]....
        /*0944*/ 	.word	0x00016eb0


	//   ....[195]....
        /*0948*/ 	.word	0x00016fa0


	//   ....[196]....
        /*094c*/ 	.word	0x00017010


	//   ....[197]....
        /*0950*/ 	.word	0x000170b0


	//   ....[198]....
        /*0954*/ 	.word	0x000171a0


	//   ....[199]....
        /*0958*/ 	.word	0x00017210


	//   ....[200]....
        /*095c*/ 	.word	0x00017270


	//   ....[201]....
        /*0960*/ 	.word	0x00017360


	//   ....[202]....
        /*0964*/ 	.word	0x000173c0


	//   ....[203]....
        /*0968*/ 	.word	0x000174c0


	//   ....[204]....
        /*096c*/ 	.word	0x00017520


	//   ....[205]....
        /*0970*/ 	.word	0x00017620


	//   ....[206]....
        /*0974*/ 	.word	0x00017680


	//   ....[207]....
        /*0978*/ 	.word	0x00017780


	//   ....[208]....
        /*097c*/ 	.word	0x000177e0


	//   ....[209]....
        /*0980*/ 	.word	0x000178e0


	//   ....[210]....
        /*0984*/ 	.word	0x00017940


	//   ....[211]....
        /*0988*/ 	.word	0x00017a40


	//   ....[212]....
        /*098c*/ 	.word	0x00017aa0


	//   ....[213]....
        /*0990*/ 	.word	0x00017b50


	//   ....[214]....
        /*0994*/ 	.word	0x00017c10


	//   ....[215]....
        /*0998*/ 	.word	0x00017cd0


	//   ....[216]....
        /*099c*/ 	.word	0x00017d30


	//   ....[217]....
        /*09a0*/ 	.word	0x00017e30


	//   ....[218]....
        /*09a4*/ 	.word	0x00017e90


	//   ....[219]....
        /*09a8*/ 	.word	0x00017f60


	//   ....[220]....
        /*09ac*/ 	.word	0x00017fc0


	//   ....[221]....
        /*09b0*/ 	.word	0x00018080


	//   ....[222]....
        /*09b4*/ 	.word	0x000181c0


	//   ....[223]....
        /*09b8*/ 	.word	0x00018260


	//   ....[224]....
        /*09bc*/ 	.word	0x000182d0


	//   ....[225]....
        /*09c0*/ 	.word	0x00018380


	//   ....[226]....
        /*09c4*/ 	.word	0x000183e0


	//   ....[227]....
        /*09c8*/ 	.word	0x00018490


	//   ....[228]....
        /*09cc*/ 	.word	0x000184f0


	//   ....[229]....
        /*09d0*/ 	.word	0x000185a0


	//   ....[230]....
        /*09d4*/ 	.word	0x00018600


	//   ....[231]....
        /*09d8*/ 	.word	0x000186b0


	//   ....[232]....
        /*09dc*/ 	.word	0x00018710


	//   ....[233]....
        /*09e0*/ 	.word	0x000187c0


	//   ....[234]....
        /*09e4*/ 	.word	0x00018820


	//   ....[235]....
        /*09e8*/ 	.word	0x000188d0


	//   ....[236]....
        /*09ec*/ 	.word	0x00018930


	//   ....[237]....
        /*09f0*/ 	.word	0x000189e0


	//   ....[238]....
        /*09f4*/ 	.word	0x00018ad0


	//   ....[239]....
        /*09f8*/ 	.word	0x00018b80


	//   ....[240]....
        /*09fc*/ 	.word	0x00018be0


	//   ....[241]....
        /*0a00*/ 	.word	0x00018ca0


	//   ....[242]....
        /*0a04*/ 	.word	0x00018d00


	//   ....[243]....
        /*0a08*/ 	.word	0x00018dc0


	//   ....[244]....
        /*0a0c*/ 	.word	0x00018e20


	//   ....[245]....
        /*0a10*/ 	.word	0x00018ee0


	//   ....[246]....
        /*0a14*/ 	.word	0x00018f40


	//   ....[247]....
        /*0a18*/ 	.word	0x00019000


	//   ....[248]....
        /*0a1c*/ 	.word	0x00019060


	//   ....[249]....
        /*0a20*/ 	.word	0x00019120


	//   ....[250]....
        /*0a24*/ 	.word	0x00019180


	//   ....[251]....
        /*0a28*/ 	.word	0x00019240


	//   ....[252]....
        /*0a2c*/ 	.word	0x000192a0


	//   ....[253]....
        /*0a30*/ 	.word	0x00019350


	//   ....[254]....
        /*0a34*/ 	.word	0x00019440


	//   ....[255]....
        /*0a38*/ 	.word	0x000194e0


	//   ....[0]....
        /*0a3c*/ 	.word	0x00019580


	//   ....[1]....
        /*0a40*/ 	.word	0x00019630


	//   ....[2]....
        /*0a44*/ 	.word	0x00019690


	//   ....[3]....
        /*0a48*/ 	.word	0x00019750


	//   ....[4]....
        /*0a4c*/ 	.word	0x000197b0


	//   ....[5]....
        /*0a50*/ 	.word	0x00019870


	//   ....[6]....
        /*0a54*/ 	.word	0x000198d0


	//   ....[7]....
        /*0a58*/ 	.word	0x00019990


	//   ....[8]....
        /*0a5c*/ 	.word	0x000199f0


	//   ....[9]....
        /*0a60*/ 	.word	0x00019ab0


	//   ....[10]....
        /*0a64*/ 	.word	0x00019b10


	//   ....[11]....
        /*0a68*/ 	.word	0x00019bd0


	//   ....[12]....
        /*0a6c*/ 	.word	0x00019c30


	//   ....[13]....
        /*0a70*/ 	.word	0x00019cd0


	//   ....[14]....
        /*0a74*/ 	.word	0x00019d60


	//   ....[15]....
        /*0a78*/ 	.word	0x00019e00


	//   ....[16]....
        /*0a7c*/ 	.word	0x00019f70


	//   ....[17]....
        /*0a80*/ 	.word	0x00019fe0


	//   ....[18]....
        /*0a84*/ 	.word	0x0001a050


	//   ....[19]....
        /*0a88*/ 	.word	0x0001a0c0


	//   ....[20]....
        /*0a8c*/ 	.word	0x0001a130


	//   ....[21]....
        /*0a90*/ 	.word	0x0001a1b0


	//   ....[22]....
        /*0a94*/ 	.word	0x0001a230


	//   ....[23]....
        /*0a98*/ 	.word	0x0001a2c0


	//   ....[24]....
        /*0a9c*/ 	.word	0x0001a330


	//   ....[25]....
        /*0aa0*/ 	.word	0x0001a3a0


	//   ....[26]....
        /*0aa4*/ 	.word	0x0001a410


	//   ....[27]....
        /*0aa8*/ 	.word	0x0001a490


	//   ....[28]....
        /*0aac*/ 	.word	0x0001a500


	//   ....[29]....
        /*0ab0*/ 	.word	0x0001a5b0


	//   ....[30]....
        /*0ab4*/ 	.word	0x0001a600


	//   ....[31]....
        /*0ab8*/ 	.word	0x0001a690


	//   ....[32]....
        /*0abc*/ 	.word	0x0001a7c0


	//----- nvinfo : EIATTR_REG_RECONFIG
	.align		4
.L_1491:
        /*0ac0*/ 	.byte	0x01, 0x54
	.zero		2


	//----- nvinfo : EIATTR_SYSCALL_OFFSETS
	.align		4
        /*0ac4*/ 	.byte	0x04, 0x46
        /*0ac6*/ 	.short	(.L_1493 - .L_1492)


	//   ....[0]....
.L_1492:
        /*0ac8*/ 	.word	0x00001e30


	//   ....[1]....
        /*0acc*/ 	.word	0x000117f0


	//   ....[2]....
        /*0ad0*/ 	.word	0x00011940


	//   ....[3]....
        /*0ad4*/ 	.word	0x00011a30


	//   ....[4]....
        /*0ad8*/ 	.word	0x00012910


	//----- nvinfo : EIATTR_MBARRIER_INSTR_OFFSETS
	.align		4
.L_1493:
        /*0adc*/ 	.byte	0x04, 0x39
        /*0ade*/ 	.short	(.L_1495 - .L_1494)


	//   ....[0]....
.L_1494:
        /*0ae0*/ 	.word	0x00000180
        /*0ae4*/ 	.word	0x000000ff
        /*0ae8*/ 	.word	0x00016800
        /*0aec*/ 	.short	0x0100
        /*0aee*/ 	.byte	0x08
	.zero		1


	//   ....[1]....
        /*0af0*/ 	.word	0x00000190
        /*0af4*/ 	.word	0x000000ff
        /*0af8*/ 	.word	0x00016820
        /*0afc*/ 	.short	0x0100
        /*0afe*/ 	.byte	0x08
	.zero		1


	//   ....[2]....
        /*0b00*/ 	.word	0x00000280
        /*0b04*/ 	.word	0x000000ff
        /*0b08*/ 	.word	0x00016830
        /*0b0c*/ 	.short	0x0100
        /*0b0e*/ 	.byte	0x08
	.zero		1


	//   ....[3]....
        /*0b10*/ 	.word	0x00000290
        /*0b14*/ 	.word	0x000000ff
        /*0b18*/ 	.word	0x00016840
        /*0b1c*/ 	.short	0x0100
        /*0b1e*/ 	.byte	0x08
	.zero		1


	//   ....[4]....
        /*0b20*/ 	.word	0x000002a0
        /*0b24*/ 	.word	0x000000ff
        /*0b28*/ 	.word	0x00016838
        /*0b2c*/ 	.short	0x0100
        /*0b2e*/ 	.byte	0x08
	.zero		1


	//   ....[5]....
        /*0b30*/ 	.word	0x000002b0
        /*0b34*/ 	.word	0x000000ff
        /*0b38*/ 	.word	0x00016848
        /*0b3c*/ 	.short	0x0100
        /*0b3e*/ 	.byte	0x08
	.zero		1


	//   ....[6]....
        /*0b40*/ 	.word	0x000003e0
        /*0b44*/ 	.word	0x000000ff
        /*0b48*/ 	.word	0x00016850
        /*0b4c*/ 	.short	0x0100
        /*0b4e*/ 	.byte	0x08
	.zero		1


	//   ....[7]....
        /*0b50*/ 	.word	0x000003f0
        /*0b54*/ 	.word	0x000000ff
        /*0b58*/ 	.word	0x00016860
        /*0b5c*/ 	.short	0x0100
        /*0b5e*/ 	.byte	0x08
	.zero		1


	//   ....[8]....
        /*0b60*/ 	.word	0x00000400
        /*0b64*/ 	.word	0x000000ff
        /*0b68*/ 	.word	0x00016858
        /*0b6c*/ 	.short	0x0100
        /*0b6e*/ 	.byte	0x08
	.zero		1


	//   ....[9]....
        /*0b70*/ 	.word	0x00000410
        /*0b74*/ 	.word	0x000000ff
        /*0b78*/ 	.word	0x00016868
        /*0b7c*/ 	.short	0x0100
        /*0b7e*/ 	.byte	0x08
	.zero		1


	//   ....[10]....
        /*0b80*/ 	.word	0x00000500
        /*0b84*/ 	.word	0x000000ff
        /*0b88*/ 	.word	0x00016870
        /*0b8c*/ 	.short	0x0100
        /*0b8e*/ 	.byte	0x06
	.zero		1


	//   ....[11]....
        /*0b90*/ 	.word	0x00000510
        /*0b94*/ 	.word	0x000000ff
        /*0b98*/ 	.word	0x00016880
        /*0b9c*/ 	.short	0x0100
        /*0b9e*/ 	.byte	0x06
	.zero		1


	//   ....[12]....
        /*0ba0*/ 	.word	0x00000520
        /*0ba4*/ 	.word	0x000000ff
        /*0ba8*/ 	.word	0x00016878
        /*0bac*/ 	.short	0x0100
        /*0bae*/ 	.byte	0x06
	.zero		1


	//   ....[13]....
        /*0bb0*/ 	.word	0x00000530
        /*0bb4*/ 	.word	0x000000ff
        /*0bb8*/ 	.word	0x00016888
        /*0bbc*/ 	.short	0x0100
        /*0bbe*/ 	.byte	0x06
	.zero		1


	//   ....[14]....
        /*0bc0*/ 	.word	0x00000660
        /*0bc4*/ 	.word	0x000000ff
        /*0bc8*/ 	.word	0x00016890
        /*0bcc*/ 	.short	0x0100
        /*0bce*/ 	.byte	0x08
	.zero		1


	//   ....[15]....
        /*0bd0*/ 	.word	0x00000670
        /*0bd4*/ 	.word	0x000000ff
        /*0bd8*/ 	.word	0x000168a0
        /*0bdc*/ 	.short	0x0100
        /*0bde*/ 	.byte	0x08
	.zero		1


	//   ....[16]....
        /*0be0*/ 	.word	0x00000680
        /*0be4*/ 	.word	0x000000ff
        /*0be8*/ 	.word	0x00016898
        /*0bec*/ 	.short	0x0100
        /*0bee*/ 	.byte	0x08
	.zero		1


	//   ....[17]....
        /*0bf0*/ 	.word	0x00000690
        /*0bf4*/ 	.word	0x000000ff
        /*0bf8*/ 	.word	0x000168a8
        /*0bfc*/ 	.short	0x0100
        /*0bfe*/ 	.byte	0x08
	.zero		1


	//   ....[18]....
        /*0c00*/ 	.word	0x000007d0
        /*0c04*/ 	.word	0x000000ff
        /*0c08*/ 	.word	0x000168b0
        /*0c0c*/ 	.short	0x0100
        /*0c0e*/ 	.byte	0x08
	.zero		1


	//   ....[19]....
        /*0c10*/ 	.word	0x000007e0
        /*0c14*/ 	.word	0x000000ff
        /*0c18*/ 	.word	0x000168c0
        /*0c1c*/ 	.short	0x0100
        /*0c1e*/ 	.byte	0x08
	.zero		1


	//   ....[20]....
        /*0c20*/ 	.word	0x000007f0
        /*0c24*/ 	.word	0x000000ff
        /*0c28*/ 	.word	0x000168b8
        /*0c2c*/ 	.short	0x0100
        /*0c2e*/ 	.byte	0x08
	.zero		1


	//   ....[21]....
        /*0c30*/ 	.word	0x00000800
        /*0c34*/ 	.word	0x000000ff
        /*0c38*/ 	.word	0x000168c8
        /*0c3c*/ 	.short	0x0100
        /*0c3e*/ 	.byte	0x08
	.zero		1


	//   ....[22]....
        /*0c40*/ 	.word	0x00001eb0
        /*0c44*/ 	.word	0x000000ff
        /*0c48*/ 	.word	0x00016800
        /*0c4c*/ 	.short	0x010a
        /*0c4e*/ 	.byte	0x2d
	.zero		1


	//   ....[23]....
        /*0c50*/ 	.word	0x00001f30
        /*0c54*/ 	.word	0x00000003
        /*0c58*/ 	.word	0x00016830
        /*0c5c*/ 	.short	0x010a
        /*0c5e*/ 	.byte	0x3f
	.zero		1


	//   ....[24]....
        /*0c60*/ 	.word	0x00001f70
        /*0c64*/ 	.word	0x00000003
        /*0c68*/ 	.word	0x00016830
        /*0c6c*/ 	.short	0x010a
        /*0c6e*/ 	.byte	0x3f
	.zero		1


	//   ....[25]....
        /*0c70*/ 	.word	0x00002310
        /*0c74*/ 	.word	0x000000ff
        /*0c78*/ 	.word	0x00000000
        /*0c7c*/ 	.short	0x0101
        /*0c7e*/ 	.byte	0x06
	.zero		1


	//   ....[26]....
        /*0c80*/ 	.word	0x000051a0
        /*0c84*/ 	.word	0x000000ff
        /*0c88*/ 	.word	0x00016830
        /*0c8c*/ 	.short	0x010a
        /*0c8e*/ 	.byte	0x06
	.zero		1


	//   ....[27]....
        /*0c90*/ 	.word	0x000051e0
        /*0c94*/ 	.word	0x000000ff
        /*0c98*/ 	.word	0x00016830
        /*0c9c*/ 	.short	0x010a
        /*0c9e*/ 	.byte	0x06
	.zero		1


	//   ....[28]....
        /*0ca0*/ 	.word	0x00005410
        /*0ca4*/ 	.word	0x000000ff
        /*0ca8*/ 	.word	0x00016850
        /*0cac*/ 	.short	0x010a
        /*0cae*/ 	.byte	0x06
	.zero		1


	//   ....[29]....
        /*0cb0*/ 	.word	0x00005450
        /*0cb4*/ 	.word	0x000000ff
        /*0cb8*/ 	.word	0x00016850
        /*0cbc*/ 	.short	0x010a
        /*0cbe*/ 	.byte	0x06
	.zero		1


	//   ....[30]....
        /*0cc0*/ 	.word	0x00005880
        /*0cc4*/ 	.word	0x000000ff
        /*0cc8*/ 	.word	0x00000000
        /*0ccc*/ 	.short	0x0101
        /*0cce*/ 	.byte	0x06
	.zero		1


	//   ....[31]....
        /*0cd0*/ 	.word	0x00007b20
        /*0cd4*/ 	.word	0x000000ff
        /*0cd8*/ 	.word	0x00000000
        /*0cdc*/ 	.short	0x0101
        /*0cde*/ 	.byte	0x06
	.zero		1


	//   ....[32]....
        /*0ce0*/ 	.word	0x00008260
        /*0ce4*/ 	.word	0x000000ff
        /*0ce8*/ 	.word	0x00016830
        /*0cec*/ 	.short	0x010a
        /*0cee*/ 	.byte	0x06
	.zero		1


	//   ....[33]....
        /*0cf0*/ 	.word	0x000082a0
        /*0cf4*/ 	.word	0x000000ff
        /*0cf8*/ 	.word	0x00016830
        /*0cfc*/ 	.short	0x010a
        /*0cfe*/ 	.byte	0x06
	.zero		1


	//   ....[34]....
        /*0d00*/ 	.word	0x000084d0
        /*0d04*/ 	.word	0x000000ff
        /*0d08*/ 	.word	0x00016850
        /*0d0c*/ 	.short	0x010a
        /*0d0e*/ 	.byte	0x06
	.zero		1


	//   ....[35]....
        /*0d10*/ 	.word	0x00008510
        /*0d14*/ 	.word	0x000000ff
        /*0d18*/ 	.word	0x00016850
        /*0d1c*/ 	.short	0x010a
        /*0d1e*/ 	.byte	0x06
	.zero		1


	//   ....[36]....
        /*0d20*/ 	.word	0x00008940
        /*0d24*/ 	.word	0x000000ff
        /*0d28*/ 	.word	0x00000000
        /*0d2c*/ 	.short	0x0101
        /*0d2e*/ 	.byte	0x06
	.zero		1


	//   ....[37]....
        /*0d30*/ 	.word	0x00009ae0
        /*0d34*/ 	.word	0x000000ff
        /*0d38*/ 	.word	0x00000000
        /*0d3c*/ 	.short	0x0101
        /*0d3e*/ 	.byte	0x06
	.zero		1


	//   ....[38]....
        /*0d40*/ 	.word	0x00009fe0
        /*0d44*/ 	.word	0x000000ff
        /*0d48*/ 	.word	0x00016830
        /*0d4c*/ 	.short	0x010a
        /*0d4e*/ 	.byte	0x06
	.zero		1


	//   ....[39]....
        /*0d50*/ 	.word	0x0000a020
        /*0d54*/ 	.word	0x000000ff
        /*0d58*/ 	.word	0x00016830
        /*0d5c*/ 	.short	0x010a
        /*0d5e*/ 	.byte	0x06
	.zero		1


	//   ....[40]....
        /*0d60*/ 	.word	0x0000a220
        /*0d64*/ 	.word	0x000000ff
        /*0d68*/ 	.word	0x00016850
        /*0d6c*/ 	.short	0x010a
        /*0d6e*/ 	.byte	0x06
	.zero		1


	//   ....[41]....
        /*0d70*/ 	.word	0x0000a260
        /*0d74*/ 	.word	0x000000ff
        /*0d78*/ 	.word	0x00016850
        /*0d7c*/ 	.short	0x010a
        /*0d7e*/ 	.byte	0x06
	.zero		1


	//   ....[42]....
        /*0d80*/ 	.word	0x0000a690
        /*0d84*/ 	.word	0x000000ff
        /*0d88*/ 	.word	0x00000000
        /*0d8c*/ 	.short	0x0101
        /*0d8e*/ 	.byte	0x06
	.zero		1


	//   ....[43]....
        /*0d90*/ 	.word	0x0000c930
        /*0d94*/ 	.word	0x000000ff
        /*0d98*/ 	.word	0x00000000
        /*0d9c*/ 	.short	0x0101
        /*0d9e*/ 	.byte	0x06
	.zero		1


	//   ....[44]....
        /*0da0*/ 	.word	0x0000cd30
        /*0da4*/ 	.word	0x000000ff
        /*0da8*/ 	.word	0x00016850
        /*0dac*/ 	.short	0x010a
        /*0dae*/ 	.byte	0x05
	.zero		1


	//   ....[45]....
        /*0db0*/ 	.word	0x0000cd70
        /*0db4*/ 	.word	0x000000ff
        /*0db8*/ 	.word	0x00016850
        /*0dbc*/ 	.short	0x010a
        /*0dbe*/ 	.byte	0x05
	.zero		1


	//   ....[46]....
        /*0dc0*/ 	.word	0x0000d2f0
        /*0dc4*/ 	.word	0x000000ff
        /*0dc8*/ 	.word	0x00000000
        /*0dcc*/ 	.short	0x0101
        /*0dce*/ 	.byte	0x04
	.zero		1


	//   ....[47]....
        /*0dd0*/ 	.word	0x0000e2e0
        /*0dd4*/ 	.word	0x00000000
        /*0dd8*/ 	.word	0x00000000
        /*0ddc*/ 	.short	0x0101
        /*0dde*/ 	.byte	0x3f
	.zero		1


	//   ....[48]....
        /*0de0*/ 	.word	0x0000e970
        /*0de4*/ 	.word	0x00000006
        /*0de8*/ 	.word	0x00000000
        /*0dec*/ 	.short	0x0101
        /*0dee*/ 	.byte	0x3f
	.zero		1


	//   ....[49]....
        /*0df0*/ 	.word	0x00011ef0
        /*0df4*/ 	.word	0x00000005
        /*0df8*/ 	.word	0x00016840
        /*0dfc*/ 	.short	0x010a
        /*0dfe*/ 	.byte	0x3f
	.zero		1


	//   ....[50]....
        /*0e00*/ 	.word	0x00012660
        /*0e04*/ 	.word	0x00000005
        /*0e08*/ 	.word	0x00016830
        /*0e0c*/ 	.short	0x0107
        /*0e0e*/ 	.byte	0x3f
	.zero		1


	//   ....[51]....
        /*0e10*/ 	.word	0x00012730
        /*0e14*/ 	.word	0x00000005
        /*0e18*/ 	.word	0x00016830
        /*0e1c*/ 	.short	0x0101
        /*0e1e*/ 	.byte	0x3f
	.zero		1


	//   ....[52]....
        /*0e20*/ 	.word	0x00013540
        /*0e24*/ 	.word	0x00000016
        /*0e28*/ 	.word	0x00016800
        /*0e2c*/ 	.short	0x0107
        /*0e2e*/ 	.byte	0x3f
	.zero		1


	//   ....[53]....
        /*0e30*/ 	.word	0x00013640
        /*0e34*/ 	.word	0x00000016
        /*0e38*/ 	.word	0x00016800
        /*0e3c*/ 	.short	0x0101
        /*0e3e*/ 	.byte	0x3f
	.zero		1


	//   ....[54]....
        /*0e40*/ 	.word	0x00013670
        /*0e44*/ 	.word	0x00000016
        /*0e48*/ 	.word	0x00016820
        /*0e4c*/ 	.short	0x010a
        /*0e4e*/ 	.byte	0x3f
	.zero		1


	//   ....[55]....
        /*0e50*/ 	.word	0x00013a00
        /*0e54*/ 	.word	0x00000005
        /*0e58*/ 	.word	0x00016840
        /*0e5c*/ 	.short	0x010a
        /*0e5e*/ 	.byte	0x3f
	.zero		1


	//   ....[56]....
        /*0e60*/ 	.word	0x00013ed0
        /*0e64*/ 	.word	0x00000005
        /*0e68*/ 	.word	0x00016830
        /*0e6c*/ 	.short	0x0107
        /*0e6e*/ 	.byte	0x3f
	.zero		1


	//   ....[57]....
        /*0e70*/ 	.word	0x00013f90
        /*0e74*/ 	.word	0x00000005
        /*0e78*/ 	.word	0x00016830
        /*0e7c*/ 	.short	0x0101
        /*0e7e*/ 	.byte	0x3f
	.zero		1


	//   ....[58]....
        /*0e80*/ 	.word	0x00013ff0
        /*0e84*/ 	.word	0x00000005
        /*0e88*/ 	.word	0x00016860
        /*0e8c*/ 	.short	0x010a
        /*0e8e*/ 	.byte	0x3f
	.zero		1


	//   ....[59]....
        /*0e90*/ 	.word	0x000144d0
        /*0e94*/ 	.word	0x00000005
        /*0e98*/ 	.word	0x00016850
        /*0e9c*/ 	.short	0x0107
        /*0e9e*/ 	.byte	0x3f
	.zero		1


	//   ....[60]....
        /*0ea0*/ 	.word	0x00014640
        /*0ea4*/ 	.word	0x00000005
        /*0ea8*/ 	.word	0x00016850
        /*0eac*/ 	.short	0x0101
        /*0eae*/ 	.byte	0x3f
	.zero		1


	//   ....[61]....
        /*0eb0*/ 	.word	0x00014860
        /*0eb4*/ 	.word	0x00000000
        /*0eb8*/ 	.word	0x00016860
        /*0ebc*/ 	.short	0x010a
        /*0ebe*/ 	.byte	0x3f
	.zero		1


	//   ....[62]....
        /*0ec0*/ 	.word	0x00014cf0
        /*0ec4*/ 	.word	0x00000000
        /*0ec8*/ 	.word	0x00016850
        /*0ecc*/ 	.short	0x0107
        /*0ece*/ 	.byte	0x3f
	.zero		1


	//   ....[63]....
        /*0ed0*/ 	.word	0x00014db0
        /*0ed4*/ 	.word	0x00000000
        /*0ed8*/ 	.word	0x00016850
        /*0edc*/ 	.short	0x0101
        /*0ede*/ 	.byte	0x3f
	.zero		1


	//   ....[64]....
        /*0ee0*/ 	.word	0x00015f00
        /*0ee4*/ 	.word	0x00000004
        /*0ee8*/ 	.word	0x00016820
        /*0eec*/ 	.short	0x010a
        /*0eee*/ 	.byte	0x3f
	.zero		1


	//   ....[65]....
        /*0ef0*/ 	.word	0x00016080
        /*0ef4*/ 	.word	0x00000005
        /*0ef8*/ 	.word	0x00016840
        /*0efc*/ 	.short	0x010a
        /*0efe*/ 	.byte	0x3f
	.zero		1


	//   ....[66]....
        /*0f00*/ 	.word	0x00016120
        /*0f04*/ 	.word	0x00000019
        /*0f08*/ 	.word	0x00016840
        /*0f0c*/ 	.short	0x010a
        /*0f0e*/ 	.byte	0x3f
	.zero		1


	//   ....[67]....
        /*0f10*/ 	.word	0x00016160
        /*0f14*/ 	.word	0x00000005
        /*0f18*/ 	.word	0x00016860
        /*0f1c*/ 	.short	0x010a
        /*0f1e*/ 	.byte	0x3f
	.zero		1


	//   ....[68]....
        /*0f20*/ 	.word	0x000161a0
        /*0f24*/ 	.word	0x00000019
        /*0f28*/ 	.word	0x00016860
        /*0f2c*/ 	.short	0x010a
        /*0f2e*/ 	.byte	0x3f
	.zero		1


	//   ....[69]....
        /*0f30*/ 	.word	0x00016210
        /*0f34*/ 	.word	0x00000003
        /*0f38*/ 	.word	0x00016800
        /*0f3c*/ 	.short	0x010a
        /*0f3e*/ 	.byte	0x3f
	.zero		1


	//   ....[70]....
        /*0f40*/ 	.word	0x00016260
        /*0f44*/ 	.word	0x00000003
        /*0f48*/ 	.word	0x00016830
        /*0f4c*/ 	.short	0x010a
        /*0f4e*/ 	.byte	0x3f
	.zero		1


	//   ....[71]....
        /*0f50*/ 	.word	0x000162c0
        /*0f54*/ 	.word	0x00000005
        /*0f58*/ 	.word	0x00016830
        /*0f5c*/ 	.short	0x010a
        /*0f5e*/ 	.byte	0x3f
	.zero		1


	//   ....[72]....
        /*0f60*/ 	.word	0x00016320
        /*0f64*/ 	.word	0x00000005
        /*0f68*/ 	.word	0x00016850
        /*0f6c*/ 	.short	0x010a
        /*0f6e*/ 	.byte	0x3f
	.zero		1


	//   ....[73]....
        /*0f70*/ 	.word	0x00016380
        /*0f74*/ 	.word	0x00000005
        /*0f78*/ 	.word	0x00016830
        /*0f7c*/ 	.short	0x010a
        /*0f7e*/ 	.byte	0x3f
	.zero		1


	//   ....[74]....
        /*0f80*/ 	.word	0x000163e0
        /*0f84*/ 	.word	0x00000005
        /*0f88*/ 	.word	0x00016850
        /*0f8c*/ 	.short	0x010a
        /*0f8e*/ 	.byte	0x3f
	.zero		1


	//   ....[75]....
        /*0f90*/ 	.word	0x00016440
        /*0f94*/ 	.word	0x00000005
        /*0f98*/ 	.word	0x00016830
        /*0f9c*/ 	.short	0x010a
        /*0f9e*/ 	.byte	0x3f
	.zero		1


	//   ....[76]....
        /*0fa0*/ 	.word	0x000164a0
        /*0fa4*/ 	.word	0x00000005
        /*0fa8*/ 	.word	0x00016850
        /*0fac*/ 	.short	0x010a
        /*0fae*/ 	.byte	0x3f
	.zero		1


	//   ....[77]....
        /*0fb0*/ 	.word	0x00016500
        /*0fb4*/ 	.word	0x00000007
        /*0fb8*/ 	.word	0x00016850
        /*0fbc*/ 	.short	0x010a
        /*0fbe*/ 	.byte	0x3f
	.zero		1


	//   ....[78]....
        /*0fc0*/ 	.word	0x00016620
        /*0fc4*/ 	.word	0x00000005
        /*0fc8*/ 	.word	0x00016840
        /*0fcc*/ 	.short	0x010a
        /*0fce*/ 	.byte	0x3f
	.zero		1


	//   ....[79]....
        /*0fd0*/ 	.word	0x000180c0
        /*0fd4*/ 	.word	0x00000016
        /*0fd8*/ 	.word	0x00016820
        /*0fdc*/ 	.short	0x010a
        /*0fde*/ 	.byte	0x3f
	.zero		1


	//   ....[80]....
        /*0fe0*/ 	.word	0x00018110
        /*0fe4*/ 	.word	0x00000005
        /*0fe8*/ 	.word	0x00016840
        /*0fec*/ 	.short	0x010a
        /*0fee*/ 	.byte	0x3f
	.zero		1


	//   ....[81]....
        /*0ff0*/ 	.word	0x00018a20
        /*0ff4*/ 	.word	0x00000005
        /*0ff8*/ 	.word	0x00016860
        /*0ffc*/ 	.short	0x010a
        /*0ffe*/ 	.byte	0x3f
	.zero		1


	//   ....[82]....
        /*1000*/ 	.word	0x00019390
        /*1004*/ 	.word	0x00000000
        /*1008*/ 	.word	0x00016860
        /*100c*/ 	.short	0x010a
        /*100e*/ 	.byte	0x3f
	.zero		1


	//   ....[83]....
        /*1010*/ 	.word	0x0001a6e0
        /*1014*/ 	.word	0x00000004
        /*1018*/ 	.word	0x00016820
        /*101c*/ 	.short	0x010a
        /*101e*/ 	.byte	0x3f
	.zero		1


	//   ....[84]....
        /*1020*/ 	.word	0x0001a880
        /*1024*/ 	.word	0x00000005
        /*1028*/ 	.word	0x00016840
        /*102c*/ 	.short	0x010a
        /*102e*/ 	.byte	0x3f
	.zero		1


	//   ....[85]....
        /*1030*/ 	.word	0x0001a8d0
        /*1034*/ 	.word	0x00000019
        /*1038*/ 	.word	0x00016840
        /*103c*/ 	.short	0x010a
        /*103e*/ 	.byte	0x3f
	.zero		1


	//   ....[86]....
        /*1040*/ 	.word	0x0001a920
        /*1044*/ 	.word	0x00000005
        /*1048*/ 	.word	0x00016860
        /*104c*/ 	.short	0x010a
        /*104e*/ 	.byte	0x3f
	.zero		1


	//----- nvinfo : EIATTR_NUM_MBARRIERS
	.align		4
.L_1495:
        /*1050*/ 	.byte	0x03, 0x38
        /*1052*/ 	.short	0x0016


	//----- nvinfo : EIATTR_EXIT_INSTR_OFFSETS
	.align		4
        /*1054*/ 	.byte	0x04, 0x1c
        /*1056*/ 	.short	(.L_1497 - .L_1496)


	//   ....[0]....
.L_1496:
        /*1058*/ 	.word	0x000009b0


	//   ....[1]....
        /*105c*/ 	.word	0x0000f920


	//   ....[2]....
        /*1060*/ 	.word	0x000161f0


	//----- nvinfo : EIATTR_MAX_THREADS
	.align		4
.L_1497:
        /*1064*/ 	.byte	0x04, 0x05
        /*1066*/ 	.short	(.L_1499 - .L_1498)
.L_1498:
        /*1068*/ 	.word	0x00000200
        /*106c*/ 	.word	0x00000001
        /*1070*/ 	.word	0x00000001


	//----- nvinfo : EIATTR_CRS_STACK_SIZE
	.align		4
.L_1499:
        /*1074*/ 	.byte	0x04, 0x1e
        /*1076*/ 	.short	(.L_1501 - .L_1500)
.L_1500:
        /*1078*/ 	.word	0x00000000


	//----- nvinfo : EIATTR_CBANK_PARAM_SIZE
	.align		4
.L_1501:
        /*107c*/ 	.byte	0x03, 0x19
        /*107e*/ 	.short	0x0af0


	//----- nvinfo : EIATTR_PARAM_CBANK
	.align		4
        /*1080*/ 	.byte	0x04, 0x0a
        /*1082*/ 	.short	(.L_1503 - .L_1502)
	.align		4
.L_1502:
        /*1084*/ 	.word	index@(.nv.constant0._ZN7cutlass13device_kernelIN5flash11enable_sm90INS1_16FlashAttnFwdSm90INS1_25CollectiveMainloopFwdSm90ILi2EN4cute5tupleIJNS5_1CILi1EEES8_S8_EEENS6_IJNS7_ILi192EEENS7_ILi128EEENS7_ILi64EEEEEELi64ENS_6half_tEfNS_4arch4Sm90ELb0ELb1ELb0ELb1ELb1ELb0ELb0ELb1ELb1ELb1ELb1ELb0EEENS1_21CollectiveEpilogueFwdINS6_IJSA_SC_SB_EEES9_SE_SG_Li384ELb1ELb1ELb1ELb0EEENS1_36VarlenDynamicPersistentTileSchedulerILi192ELi128ELi384ELi128ELb1ELb1ELb1ELb1ELb0ELb1EEEEEEEEEvNT_6ParamsE)
        /*1088*/ 	.short	0x0210
        /*108a*/ 	.short	0x0af0


	//----- nvinfo : EIATTR_SW_WAR
	.align		4
.L_1503:
        /*108c*/ 	.byte	0x04, 0x36
        /*108e*/ 	.short	(.L_1505 - .L_1504)
.L_1504:
        /*1090*/ 	.word	0x00000008
.L_1505:


//--------------------- .nv.info._ZN7cutlass13device_kernelIN5flash11enable_sm90INS1_16FlashAttnFwdSm90INS1_25CollectiveMainloopFwdSm90ILi2EN4cute5tupleIJNS5_1CILi1EEES8_S8_EEENS6_IJNS7_ILi192EEENS7_ILi128EEENS7_ILi64EEEEEELi64ENS_6half_tEfNS_4arch4Sm90ELb0ELb1ELb0ELb1ELb1ELb1ELb0ELb1ELb1ELb1ELb1ELb0EEENS1_21CollectiveEpilogueFwdINS6_IJSA_SC_SB_EEES9_SE_SG_Li384ELb1ELb1ELb1ELb0EEENS1_36VarlenDynamicPersistentTileSchedulerILi192ELi128ELi384ELi128ELb1ELb1ELb1ELb1ELb0ELb1EEEEEEEEEvNT_6ParamsE --------------------------
	.section	.nv.info._ZN7cutlass13device_kernelIN5flash11enable_sm90INS1_16FlashAttnFwdSm90INS1_25CollectiveMainloopFwdSm90ILi2EN4cute5tupleIJNS5_1CILi1EEES8_S8_EEENS6_IJNS7_ILi192EEENS7_ILi128EEENS7_ILi64EEEEEELi64ENS_6half_tEfNS_4arch4Sm90ELb0ELb1ELb0ELb1ELb1ELb1ELb0ELb1ELb1ELb1ELb1ELb0EEENS1_21CollectiveEpilogueFwdINS6_IJSA_SC_SB_EEES9_SE_SG_Li384ELb1ELb1ELb1ELb0EEENS1_36VarlenDynamicPersistentTileSchedulerILi192ELi128ELi384ELi128ELb1ELb1ELb1ELb1ELb0ELb1EEEEEEEEEvNT_6ParamsE,"",@"SHT_CUDA_INFO"
	.sectionflags	@""
	.align	4


	//----- nvinfo : EIATTR_CUDA_API_VERSION
	.align		4
        /*0000*/ 	.byte	0x04, 0x37
        /*0002*/ 	.short	(.L_1507 - .L_1506)
.L_1506:
        /*0004*/ 	.word	0x00000082


	//----- nvinfo : EIATTR_KPARAM_INFO
	.align		4
.L_1507:
        /*0008*/ 	.byte	0x04, 0x17
        /*000a*/ 	.short	(.L_1509 - .L_1508)
.L_1508:
        /*000c*/ 	.word	0x00000000
        /*0010*/ 	.short	0x0000
        /*0012*/ 	.short	0x0070
        /*0014*/ 	.byte	0x00, 0xf0, 0x01, 0x2a


	//----- nvinfo : EIATTR_SPARSE_MMA_MASK
	.align		4
.L_1509:
        /*0018*/ 	.byte	0x03, 0x50
        /*001a*/ 	.short	0x0000


	//----- nvinfo : EIATTR_MAXREG_COUNT
	.align		4
        /*001c*/ 	.byte	0x03, 0x1b
        /*001e*/ 	.short	0x0080


	//----- nvinfo : EIATTR_NUM_BARRIERS
	.align		4
        /*0020*/ 	.byte	0x02, 0x4c
        /*0022*/ 	.byte	0x10
	.zero		1


	//----- nvinfo : EIATTR_EXTERNS
	.align		4
        /*0024*/ 	.byte	0x04, 0x0f
        /*0026*/ 	.short	(.L_1511 - .L_1510)


	//   ....[0]....
	.align		4
.L_1510:
        /*0028*/ 	.word	index@(__assertfail)


	//----- nvinfo : EIATTR_ANNOTATIONS
	.align		4
.L_1511:
        /*002c*/ 	.byte	0x04, 0x55
        /*002e*/ 	.short	(.L_1513 - .L_1512)


	//   ....[0]....
.L_1512:
        /* <DEDUP_REMOVED lines=82> */


	//----- nvinfo : EIATTR_MERCURY_ISA_VERSION
	.align		4
.L_1513:
        /*0538*/ 	.byte	0x03, 0x5f
        /*053a*/ 	.short	0x0101


	//----- nvinfo : EIATTR_UNUSED_LOAD_BYTE_OFFSET
	.align		4
        /*053c*/ 	.byte	0x04, 0x44
        /*053e*/ 	.short	(.L_1515 - .L_1514)


	//   ....[0]....
.L_1514:
        /*0540*/ 	.word	0x00000a90
        /*0544*/ 	.word	0x0000fff0


	//   ....[1]....
        /*0548*/ 	.word	0x00015b70
        /*054c*/ 	.word	0x0000fff0


	//----- nvinfo : EIATTR_INT_WARP_WIDE_INSTR_OFFSETS
	.align		4
.L_1515:
        /*0550*/ 	.byte	0x04, 0x31
        /*0552*/ 	.short	(.L_1517 - .L_1516)


	//   ....[0]....
.L_1516:
        /*0554*/ 	.word	0x00000130


	//   ....[1]....
        /*0558*/ 	.word	0x00000170


	//   ....[2]....
        /*055c*/ 	.word	0x000001e0


	//   ....[3]....
        /*0560*/ 	.word	0x0001b150


	//   ....[4]....
        /*0564*/ 	.word	0x0001b1e0


	//   ....[5]....
        /*0568*/ 	.word	0x0001e330


	//   ....[6]....
        /*056c*/ 	.word	0x0001e3c0


	//----- nvinfo : EIATTR_COOP_GROUP_MASK_REGIDS
	.align		4
.L_1517:
        /*0570*/ 	.byte	0x04, 0x29
        /*0572*/ 	.short	(.L_1519 - .L_1518)


	//   ....[0]....
.L_1518:
        /*0574*/ 	.word	0xffffffff


	//   ....[1]....
        /*0578*/ 	.word	0xffffffff


	//   ....[2]....
        /*057c*/ 	.word	0xffffffff


	//   ....[3]....
        /*0580*/ 	.word	0xffffffff


	//   ....[4]....
        /*0584*/ 	.word	0xffffffff


	//   ....[5]....
        /*0588*/ 	.word	0xffffffff


	//   ....[6]....
        /*058c*/ 	.word	0xffffffff


	//   ....[7]....
        /*0590*/ 	.word	0xffffffff


	//   ....[8]....
        /*0594*/ 	.word	0xffffffff


	//   ....[9]....
        /*0598*/ 	.word	0xffffffff


	//   ....[10]....
        /*059c*/ 	.word	0xffffffff


	//   ....[11]....
        /*05a0*/ 	.word	0xffffffff


	//   ....[12]....
        /*05a4*/ 	.word	0xffffffff


	//   ....[13]....
        /*05a8*/ 	.word	0xffffffff


	//   ....[14]....
        /*05ac*/ 	.word	0xffffffff


	//   ....[15]....
        /*05b0*/ 	.word	0xffffffff


	//   ....[16]....
        /*05b4*/ 	.word	0xffffffff


	//   ....[17]....
        /*05b8*/ 	.word	0xffffffff


	//   ....[18]....
        /*05bc*/ 	.word	0xffffffff


	//   ....[19]....
        /*05c0*/ 	.word	0xffffffff


	//   ....[20]....
        /*05c4*/ 	.word	0xffffffff


	//   ....[21]....
        /*05c8*/ 	.word	0xffffffff


	//   ....[22]....
        /*05cc*/ 	.word	0xffffffff


	//   ....[23]....
        /*05d0*/ 	.word	0xffffffff


	//   ....[24]....
        /*05d4*/ 	.word	0xffffffff


	//   ....[25]....
        /*05d8*/ 	.word	0xffffffff


	//   ....[26]....
        /*05dc*/ 	.word	0xffffffff


	//   ....[27]....
        /*05e0*/ 	.word	0xffffffff


	//   ....[28]....
        /*05e4*/ 	.word	0xffffffff


	//   ....[29]....
        /*05e8*/ 	.word	0xffffffff


	//   ....[30]....
        /*05ec*/ 	.word	0xffffffff


	//   ....[31]....
        /*05f0*/ 	.word	0xffffffff


	//   ....[32]....
        /*05f4*/ 	.word	0xffffffff


	//   ....[33]....
        /*05f8*/ 	.word	0xffffffff


	//   ....[34]....
        /*05fc*/ 	.word	0xffffffff


	//   ....[35]....
        /*0600*/ 	.word	0xffffffff


	//   ....[36]....
        /*0604*/ 	.word	0xffffffff


	//   ....[37]....
        /*0608*/ 	.word	0xffffffff


	//   ....[38]....
        /*060c*/ 	.word	0xffffffff


	//   ....[39]....
        /*0610*/ 	.word	0xffffffff


	//   ....[40]....
        /*0614*/ 	.word	0xffffffff


	//   ....[41]....
        /*0618*/ 	.word	0xffffffff


	//   ....[42]....
        /*061c*/ 	.word	0xffffffff


	//   ....[43]....
        /*0620*/ 	.word	0xffffffff


	//   ....[44]....
        /*0624*/ 	.word	0xffffffff


	//   ....[45]....
        /*0628*/ 	.word	0xffffffff


	//   ....[46]....
        /*062c*/ 	.word	0xffffffff


	//   ....[47]....
        /*0630*/ 	.word	0xffffffff


	//   ....[48]....
        /*0634*/ 	.word	0xffffffff


	//   ....[49]....
        /*0638*/ 	.word	0xffffffff


	//   ....[50]....
        /*063c*/ 	.word	0xffffffff


	//   ....[51]....
        /*0640*/ 	.word	0xffffffff


	//   ....[52]....
        /*0644*/ 	.word	0xffffffff


	//   ....[53]....
        /*0648*/ 	.word	0xffffffff


	//   ....[54]....
        /*064c*/ 	.word	0xffffffff


	//   ....[55]....
        /*0650*/ 	.word	0xffffffff


	//   ....[56]....
        /*0654*/ 	.word	0xffffffff


	//   ....[57]....
        /*0658*/ 	.word	0xffffffff


	//   ....[58]....
        /*065c*/ 	.word	0xffffffff


	//   ....[59]....
        /*0660*/ 	.word	0xffffffff


	//   ....[60]....
        /*0664*/ 	.word	0xffffffff


	//   ....[61]....
        /*0668*/ 	.word	0xffffffff


	//   ....[62]....
        /*066c*/ 	.word	0xffffffff


	//   ....[63]....
        /*0670*/ 	.word	0xffffffff


	//   ....[64]....
        /*0674*/ 	.word	0xffffffff


	//   ....[65]....
        /*0678*/ 	.word	0xffffffff


	//   ....[66]....
        /*067c*/ 	.word	0xffffffff


	//   ....[67]....
        /*0680*/ 	.word	0xffffffff


	//   ....[68]....
        /*0684*/ 	.word	0xffffffff


	//   ....[69]....
        /*0688*/ 	.word	0xffffffff


	//   ....[70]....
        /*068c*/ 	.word	0xffffffff


	//   ....[71]....
        /*0690*/ 	.word	0xffffffff


	//   ....[72]....
        /*0694*/ 	.word	0xffffffff


	//   ....[73]....
        /*0698*/ 	.word	0xffffffff


	//   ....[74]....
        /*069c*/ 	.word	0xffffffff


	//   ....[75]....
        /*06a0*/ 	.word	0xffffffff


	//   ....[76]....
        /*06a4*/ 	.word	0xffffffff


	//   ....[77]....
        /*06a8*/ 	.word	0xffffffff


	//   ....[78]....
        /*06ac*/ 	.word	0xffffffff


	//   ....[79]....
        /*06b0*/ 	.word	0xffffffff


	//   ....[80]....
        /*06b4*/ 	.word	0xffffffff


	//   ....[81]....
        /*06b8*/ 	.word	0xffffffff


	//   ....[82]....
        /*06bc*/ 	.word	0xffffffff


	//   ....[83]....
        /*06c0*/ 	.word	0xffffffff


	//   ....[84]....
        /*06c4*/ 	.word	0xffffffff


	//   ....[85]....
        /*06c8*/ 	.word	0xffffffff


	//   ....[86]....
        /*06cc*/ 	.word	0xffffffff


	//   ....[87]....
        /*06d0*/ 	.word	0xffffffff


	//   ....[88]....
        /*06d4*/ 	.word	0xffffffff


	//   ....[89]....
        /*06d8*/ 	.word	0xffffffff


	//   ....[90]....
        /*06dc*/ 	.word	0xffffffff


	//   ....[91]....
        /*06e0*/ 	.word	0xffffffff


	//   ....[92]....
        /*06e4*/ 	.word	0xffffffff


	//   ....[93]....
        /*06e8*/ 	.word	0xffffffff


	//   ....[94]....
        /*06ec*/ 	.word	0xffffffff


	//   ....[95]....
        /*06f0*/ 	.word	0xffffffff


	//   ....[96]....
        /*06f4*/ 	.word	0xffffffff


	//   ....[97]....
        /*06f8*/ 	.word	0xffffffff


	//   ....[98]....
        /*06fc*/ 	.word	0xffffffff


	//   ....[99]....
        /*0700*/ 	.word	0xffffffff


	//   ....[100]....
        /*0704*/ 	.word	0xffffffff


	//   ....[101]....
        /*0708*/ 	.word	0xffffffff


	//   ....[102]....
        /*070c*/ 	.word	0xffffffff


	//   ....[103]....
        /*0710*/ 	.word	0xffffffff


	//   ....[104]....
        /*0714*/ 	.word	0xffffffff


	//   ....[105]....
        /*0718*/ 	.word	0xffffffff


	//   ....[106]....
        /*071c*/ 	.word	0xffffffff


	//   ....[107]....
        /*0720*/ 	.word	0xffffffff


	//   ....[108]....
        /*0724*/ 	.word	0xffffffff


	//   ....[109]....
        /*0728*/ 	.word	0xffffffff


	//   ....[110]....
        /*072c*/ 	.word	0xffffffff


	//   ....[111]....
        /*0730*/ 	.word	0xffffffff


	//   ....[112]....
        /*0734*/ 	.word	0xffffffff


	//   ....[113]....
        /*0738*/ 	.word	0xffffffff


	//   ....[114]....
        /*073c*/ 	.word	0xffffffff


	//   ....[115]....
        /*0740*/ 	.word	0xffffffff


	//   ....[116]....
        /*0744*/ 	.word	0xffffffff


	//   ....[117]....
        /*0748*/ 	.word	0xffffffff


	//   ....[118]....
        /*074c*/ 	.word	0xffffffff


	//   ....[119]....
        /*0750*/ 	.word	0xffffffff


	//   ....[120]....
        /*0754*/ 	.word	0xffffffff


	//   ....[121]....
        /*0758*/ 	.word	0xffffffff


	//   ....[122]....
        /*075c*/ 	.word	0xffffffff


	//   ....[123]....
        /*0760*/ 	.word	0xffffffff


	//   ....[124]....
        /*0764*/ 	.word	0xffffffff


	//   ....[125]....
        /*0768*/ 	.word	0xffffffff


	//   ....[126]....
        /*076c*/ 	.word	0xffffffff


	//   ....[127]....
        /*0770*/ 	.word	0xffffffff


	//   ....[128]....
        /*0774*/ 	.word	0xffffffff


	//   ....[129]....
        /*0778*/ 	.word	0xffffffff


	//   ....[130]....
        /*077c*/ 	.word	0xffffffff


	//   ....[131]....
        /*0780*/ 	.word	0xffffffff


	//   ....[132]....
        /*0784*/ 	.word	0xffffffff


	//   ....[133]....
        /*0788*/ 	.word	0xffffffff


	//   ....[134]....
        /*078c*/ 	.word	0xffffffff


	//   ....[135]....
        /*0790*/ 	.word	0xffffffff


	//   ....[136]....
        /*0794*/ 	.word	0xffffffff


	//   ....[137]....
        /*0798*/ 	.word	0xffffffff


	//   ....[138]....
        /*079c*/ 	.word	0xffffffff


	//   ....[139]....
        /*07a0*/ 	.word	0xffffffff


	//   ....[140]....
        /*07a4*/ 	.word	0xffffffff


	//   ....[141]....
        /*07a8*/ 	.word	0xffffffff


	//   ....[142]....
        /*07ac*/ 	.word	0xffffffff


	//   ....[143]....
        /*07b0*/ 	.word	0xffffffff


	//   ....[144]....
        /*07b4*/ 	.word	0xffffffff


	//   ....[145]....
        /*07b8*/ 	.word	0xffffffff


	//   ....[146]....
        /*07bc*/ 	.word	0xffffffff


	//   ....[147]....
        /*07c0*/ 	.word	0xffffffff


	//   ....[148]....
        /*07c4*/ 	.word	0xffffffff


	//   ....[149]....
        /*07c8*/ 	.word	0xffffffff


	//   ....[150]....
        /*07cc*/ 	.word	0xffffffff


	//   ....[151]....
        /*07d0*/ 	.word	0xffffffff


	//   ....[152]....
        /*07d4*/ 	.word	0xffffffff


	//   ....[153]....
        /*07d8*/ 	.word	0xffffffff


	//   ....[154]....
        /*07dc*/ 	.word	0xffffffff


	//   ....[155]....
        /*07e0*/ 	.word	0xffffffff


	//   ....[156]....
        /*07e4*/ 	.word	0xffffffff


	//   ....[157]....
        /*07e8*/ 	.word	0xffffffff


	//   ....[158]....
        /*07ec*/ 	.word	0xffffffff


	//   ....[159]....
        /*07f0*/ 	.word	0xffffffff


	//   ....[160]....
        /*07f4*/ 	.word	0xffffffff


	//   ....[161]....
        /*07f8*/ 	.word	0xffffffff


	//   ....[162]....
        /*07fc*/ 	.word	0xffffffff


	//   ....[163]....
        /*0800*/ 	.word	0xffffffff


	//   ....[164]....
        /*0804*/ 	.word	0xffffffff


	//   ....[165]....
        /*0808*/ 	.word	0xffffffff


	//   ....[166]....
        /*080c*/ 	.word	0xffffffff


	//   ....[167]....
        /*0810*/ 	.word	0xffffffff


	//   ....[168]....
        /*0814*/ 	.word	0xffffffff


	//   ....[169]....
        /*0818*/ 	.word	0xffffffff


	//   ....[170]....
        /*081c*/ 	.word	0xffffffff


	//   ....[171]....
        /*0820*/ 	.word	0xffffffff


	//   ....[172]....
        /*0824*/ 	.word	0xffffffff


	//   ....[173]....
        /*0828*/ 	.word	0xffffffff


	//   ....[174]....
        /*082c*/ 	.word	0xffffffff


	//   ....[175]....
        /*0830*/ 	.word	0xffffffff


	//   ....[176]....
        /*0834*/ 	.word	0xffffffff


	//   ....[177]....
        /*0838*/ 	.word	0xffffffff


	//   ....[178]....
        /*083c*/ 	.word	0xffffffff


	//   ....[179]....
        /*0840*/ 	.word	0xffffffff


	//   ....[180]....
        /*0844*/ 	.word	0xffffffff


	//   ....[181]....
        /*0848*/ 	.word	0xffffffff


	//   ....[182]....
        /*084c*/ 	.word	0xffffffff


	//   ....[183]....
        /*0850*/ 	.word	0xffffffff


	//   ....[184]....
        /*0854*/ 	.word	0xffffffff


	//   ....[185]....
        /*0858*/ 	.word	0xffffffff


	//   ....[186]....
        /*085c*/ 	.word	0xffffffff


	//   ....[187]....
        /*0860*/ 	.word	0xffffffff


	//   ....[188]....
        /*0864*/ 	.word	0xffffffff


	//   ....[189]....
        /*0868*/ 	.word	0xffffffff


	//   ....[190]....
        /*086c*/ 	.word	0xffffffff


	//   ....[191]....
        /*0870*/ 	.word	0xffffffff


	//   ....[192]....
        /*0874*/ 	.word	0xffffffff


	//   ....[193]....
        /*0878*/ 	.word	0xffffffff


	//   ....[194]....
        /*087c*/ 	.word	0xffffffff


	//   ....[195]....
        /*0880*/ 	.word	0xffffffff


	//   ....[196]....
        /*0884*/ 	.word	0xffffffff


	//   ....[197]....
        /*0888*/ 	.word	0xffffffff


	//   ....[198]....
        /*088c*/ 	.word	0xffffffff


	//   ....[199]....
        /*0890*/ 	.word	0xffffffff


	//   ....[200]....
        /*0894*/ 	.word	0xffffffff


	//   ....[201]....
        /*0898*/ 	.word	0xffffffff


	//   ....[202]....
        /*089c*/ 	.word	0xffffffff


	//   ....[203]....
        /*08a0*/ 	.word	0xffffffff


	//   ....[204]....
        /*08a4*/ 	.word	0xffffffff


	//   ....[205]....
        /*08a8*/ 	.word	0xffffffff


	//   ....[206]....
        /*08ac*/ 	.word	0xffffffff


	//   ....[207]....
        /*08b0*/ 	.word	0xffffffff


	//   ....[208]....
        /*08b4*/ 	.word	0xffffffff


	//   ....[209]....
        /*08b8*/ 	.word	0xffffffff


	//   ....[210]....
        /*08bc*/ 	.word	0xffffffff


	//   ....[211]....
        /*08c0*/ 	.word	0xffffffff


	//   ....[212]....
        /*08c4*/ 	.word	0xffffffff


	//   ....[213]....
        /*08c8*/ 	.word	0xffffffff


	//   ....[214]....
        /*08cc*/ 	.word	0xffffffff


	//   ....[215]....
        /*08d0*/ 	.word	0x0500000f


	//   ....[216]....
        /*08d4*/ 	.word	0x0500000f


	//   ....[217]....
        /*08d8*/ 	.word	0x0500000f


	//   ....[218]....
        /*08dc*/ 	.word	0x0500000f


	//   ....[219]....
        /*08e0*/ 	.word	0x0500000f


	//   ....[220]....
        /*08e4*/ 	.word	0x0500000f


	//   ....[221]....
        /*08e8*/ 	.word	0x0500000f


	//   ....[222]....
        /*08ec*/ 	.word	0x0500000f


	//   ....[223]....
        /*08f0*/ 	.word	0x0500000f


	//   ....[224]....
        /*08f4*/ 	.word	0x0500000f


	//   ....[225]....
        /*08f8*/ 	.word	0x0500000f


	//   ....[226]....
        /*08fc*/ 	.word	0x0500000f


	//   ....[227]....
        /*0900*/ 	.word	0x0500000f


	//   ....[228]....
        /*0904*/ 	.word	0x0500000f


	//   ....[229]....
        /*0908*/ 	.word	0x0500000f


	//   ....[230]....
        /*090c*/ 	.word	0x0500000f


	//   ....[231]....
        /*0910*/ 	.word	0x0500000f


	//   ....[232]....
        /*0914*/ 	.word	0x0500000f


	//   ....[233]....
        /*0918*/ 	.word	0x0500000f


	//   ....[234]....
        /*091c*/ 	.word	0x0500000f


	//   ....[235]....
        /*0920*/ 	.word	0x0500000f


	//   ....[236]....
        /*0924*/ 	.word	0x0500000f


	//   ....[237]....
        /*0928*/ 	.word	0x0500000f


	//   ....[238]....
        /*092c*/ 	.word	0x0500000f


	//   ....[239]....
        /*0930*/ 	.word	0x0500000f


	//   ....[240]....
        /*0934*/ 	.word	0x0500000f


	//   ....[241]....
        /*0938*/ 	.word	0x0500000f


	//   ....[242]....
        /*093c*/ 	.word	0x0500000f


	//   ....[243]....
        /*0940*/ 	.word	0x0500000f


	//   ....[244]....
        /*0944*/ 	.word	0x0500000f


	//   ....[245]....
        /*0948*/ 	.word	0x0500000f


	//   ....[246]....
        /*094c*/ 	.word	0x0500000f


	//   ....[247]....
        /*0950*/ 	.word	0x0500000f


	//   ....[248]....
        /*0954*/ 	.word	0x0500000f


	//   ....[249]....
        /*0958*/ 	.word	0x0500000f


	//   ....[250]....
        /*095c*/ 	.word	0x0500000f


	//   ....[251]....
        /*0960*/ 	.word	0x0500000f


	//   ....[252]....
        /*0964*/ 	.word	0x0500000f


	//   ....[253]....
        /*0968*/ 	.word	0x0500000f


	//   ....[254]....
        /*096c*/ 	.word	0x0500000f


	//   ....[255]....
        /*0970*/ 	.word	0x0500000f


	//   ....[0]....
        /*0974*/ 	.word	0x0500000f


	//   ....[1]....
        /*0978*/ 	.word	0x0500000f


	//   ....[2]....
        /*097c*/ 	.word	0x0500000f


	//   ....[3]....
        /*0980*/ 	.word	0x0500000f


	//   ....[4]....
        /*0984*/ 	.word	0x0500000f


	//   ....[5]....
        /*0988*/ 	.word	0x0500000f


	//   ....[6]....
        /*098c*/ 	.word	0x0500000f


	//   ....[7]....
        /*0990*/ 	.word	0x0500000f


	//   ....[8]....
        /*0994*/ 	.word	0x0500000f


	//   ....[9]....
        /*0998*/ 	.word	0x0500000f


	//   ....[10]....
        /*099c*/ 	.word	0x0500000f


	//   ....[11]....
        /*09a0*/ 	.word	0x0500000f


	//   ....[12]....
        /*09a4*/ 	.word	0x0500000f


	//   ....[13]....
        /*09a8*/ 	.word	0x0500000f


	//   ....[14]....
        /*09ac*/ 	.word	0x0500000f


	//   ....[15]....
        /*09b0*/ 	.word	0x0500000f


	//   ....[16]....
        /*09b4*/ 	.word	0x0500000f


	//   ....[17]....
        /*09b8*/ 	.word	0x0500000f


	//   ....[18]....
        /*09bc*/ 	.word	0x0500000f


	//   ....[19]....
        /*09c0*/ 	.word	0x0500000f


	//   ....[20]....
        /*09c4*/ 	.word	0x0500000f


	//   ....[21]....
        /*09c8*/ 	.word	0x0500000f


	//   ....[22]....
        /*09cc*/ 	.word	0x0500000f


	//   ....[23]....
        /*09d0*/ 	.word	0x0500000f


	//   ....[24]....
        /*09d4*/ 	.word	0x0500000f


	//   ....[25]....
        /*09d8*/ 	.word	0x0500000f


	//   ....[26]....
        /*09dc*/ 	.word	0x0500000f


	//   ....[27]....
        /*09e0*/ 	.word	0x0500000f


	//   ....[28]....
        /*09e4*/ 	.word	0x0500000f


	//   ....[29]....
        /*09e8*/ 	.word	0x0500000f


	//   ....[30]....
        /*09ec*/ 	.word	0x0500000f


	//   ....[31]....
        /*09f0*/ 	.word	0x0500000f


	//   ....[32]....
        /*09f4*/ 	.word	0x0500000f


	//   ....[33]....
        /*09f8*/ 	.word	0x0500000f


	//   ....[34]....
        /*09fc*/ 	.word	0x0500000f


	//   ....[35]....
        /*0a00*/ 	.word	0x0500000f


	//   ....[36]....
        /*0a04*/ 	.word	0x0500000f


	//   ....[37]....
        /*0a08*/ 	.word	0x0500000f


	//   ....[38]....
        /*0a0c*/ 	.word	0x0500000f


	//   ....[39]....
        /*0a10*/ 	.word	0x0500000f


	//   ....[40]....
        /*0a14*/ 	.word	0x0500000f


	//   ....[41]....
        /*0a18*/ 	.word	0x0500000f


	//   ....[42]....
        /*0a1c*/ 	.word	0x0500000f


	//   ....[43]....
        /*0a20*/ 	.word	0x0500000f


	//   ....[44]....
        /*0a24*/ 	.word	0x0500000f


	//   ....[45]....
        /*0a28*/ 	.word	0x0500000f


	//   ....[46]....
        /*0a2c*/ 	.word	0x0500000f


	//   ....[47]....
        /*0a30*/ 	.word	0x0500000f


	//   ....[48]....
        /*0a34*/ 	.word	0x0500000f


	//   ....[49]....
        /*0a38*/ 	.word	0x0500000f


	//   ....[50]....
        /*0a3c*/ 	.word	0x0500000f


	//   ....[51]....
        /*0a40*/ 	.word	0x0500000f


	//   ....[52]....
        /*0a44*/ 	.word	0x0500000f


	//   ....[53]....
        /*0a48*/ 	.word	0x0500000f


	//   ....[54]....
        /*0a4c*/ 	.word	0x0500000f


	//   ....[55]....
        /*0a50*/ 	.word	0x0500000f


	//   ....[56]....
        /*0a54*/ 	.word	0x0500000f


	//   ....[57]....
        /*0a58*/ 	.word	0x0500000f


	//   ....[58]....
        /*0a5c*/ 	.word	0x0500000f


	//   ....[59]....
        /*0a60*/ 	.word	0x0500000f


	//   ....[60]....
        /*0a64*/ 	.word	0x0500000f


	//   ....[61]....
        /*0a68*/ 	.word	0x0500000f


	//   ....[62]....
        /*0a6c*/ 	.word	0x0500000f


	//   ....[63]....
        /*0a70*/ 	.word	0x0500000f


	//   ....[64]....
        /*0a74*/ 	.word	0x0500000f


	//   ....[65]....
        /*0a78*/ 	.word	0x0500000f


	//   ....[66]....
        /*0a7c*/ 	.word	0x0500000f


	//   ....[67]....
        /*0a80*/ 	.word	0x0500000f


	//   ....[68]....
        /*0a84*/ 	.word	0x0500000f


	//   ....[69]....
        /*0a88*/ 	.word	0x0500000f


	//   ....[70]....
        /*0a8c*/ 	.word	0x0500000f


	//   ....[71]....
        /*0a90*/ 	.word	0x0500000f


	//   ....[72]....
        /*0a94*/ 	.word	0x0500000f


	//   ....[73]....
        /*0a98*/ 	.word	0x0500000f


	//   ....[74]....
        /*0a9c*/ 	.word	0x0500000f


	//   ....[75]....
        /*0aa0*/ 	.word	0x0500000f


	//   ....[76]....
        /*0aa4*/ 	.word	0x0500000f


	//   ....[77]....
        /*0aa8*/ 	.word	0x0500000f


	//   ....[78]....
        /*0aac*/ 	.word	0x0500000f


	//   ....[79]....
        /*0ab0*/ 	.word	0x0500000f


	//   ....[80]....
        /*0ab4*/ 	.word	0x0500000f


	//   ....[81]....
        /*0ab8*/ 	.word	0x0500000f


	//   ....[82]....
        /*0abc*/ 	.word	0x0500000f


	//   ....[83]....
        /*0ac0*/ 	.word	0x0500000f


	//   ....[84]....
        /*0ac4*/ 	.word	0x0500000f


	//   ....[85]....
        /*0ac8*/ 	.word	0x0500000f


	//   ....[86]....
        /*0acc*/ 	.word	0x0500000f


	//   ....[87]....
        /*0ad0*/ 	.word	0x0500000f


	//   ....[88]....
        /*0ad4*/ 	.word	0x0500000f


	//   ....[89]....
        /*0ad8*/ 	.word	0x0500000f


	//   ....[90]....
        /*0adc*/ 	.word	0x0500000f


	//   ....[91]....
        /*0ae0*/ 	.word	0x0500000f


	//   ....[92]....
        /*0ae4*/ 	.word	0x0500000f


	//   ....[93]....
        /*0ae8*/ 	.word	0x0500000f


	//   ....[94]....
        /*0aec*/ 	.word	0x0500000f


	//   ....[95]....
        /*0af0*/ 	.word	0x0500000f


	//   ....[96]....
        /*0af4*/ 	.word	0x0500000f


	//   ....[97]....
        /*0af8*/ 	.word	0x0500000f


	//   ....[98]....
        /*0afc*/ 	.word	0x0500000f


	//   ....[99]....
        /*0b00*/ 	.word	0x0500000f


	//   ....[100]....
        /*0b04*/ 	.word	0x0500000f


	//   ....[101]....
        /*0b08*/ 	.word	0x0500000f


	//   ....[102]....
        /*0b0c*/ 	.word	0x0500000f


	//   ....[103]....
        /*0b10*/ 	.word	0x0500000f


	//   ....[104]....
        /*0b14*/ 	.word	0x0500000f


	//   ....[105]....
        /*0b18*/ 	.word	0x0500000f


	//   ....[106]....
        /*0b1c*/ 	.word	0x0500000f


	//   ....[107]....
        /*0b20*/ 	.word	0x0500000f


	//   ....[108]....
        /*0b24*/ 	.word	0x0500000f


	//   ....[109]....
        /*0b28*/ 	.word	0x0500000f


	//   ....[110]....
        /*0b2c*/ 	.word	0x0500000f


	//   ....[111]....
        /*0b30*/ 	.word	0x0500000f


	//   ....[112]....
        /*0b34*/ 	.word	0x0500000f


	//   ....[113]....
        /*0b38*/ 	.word	0x0500000f


	//   ....[114]....
        /*0b3c*/ 	.word	0x0500000f


	//   ....[115]....
        /*0b40*/ 	.word	0x0500000f


	//   ....[116]....
        /*0b44*/ 	.word	0x0500000f


	//----- nvinfo : EIATTR_COOP_GROUP_INSTR_OFFSETS
	.align		4
.L_1519:
        /*0b48*/ 	.byte	0x04, 0x28
        /*0b4a*/ 	.short	(.L_1521 - .L_1520)


	//   ....[0]....
.L_1520:
        /*0b4c*/ 	.word	0x00000070


	//   ....[1]....
        /*0b50*/ 	.word	0x00000140


	//   ....[2]....
        /*0b54*/ 	.word	0x00000190


	//   ....[3]....
        /*0b58*/ 	.word	0x000003c0


	//   ....[4]....
        /*0b5c*/ 	.word	0x00000520


	//   ....[5]....
        /*0b60*/ 	.word	0x00000640


	//   ....[6]....
        /*0b64*/ 	.word	0x000007a0


	//   ....[7]....
        /*0b68*/ 	.word	0x00003140


	//   ....[8]....
        /*0b6c*/ 	.word	0x00003150


	//   ....[9]....
        /*0b70*/ 	.word	0x00003830


	//   ....[10]....
        /*0b74*/ 	.word	0x00003840


	//   ....[11]....
        /*0b78*/ 	.word	0x00004570


	//   ....[12]....
        /*0b7c*/ 	.word	0x00004580


	//   ....[13]....
        /*0b80*/ 	.word	0x00004d50


	//   ....[14]....
        /*0b84*/ 	.word	0x00004d60


	//   ....[15]....
        /*0b88*/ 	.word	0x000057c0


	//   ....[16]....
        /*0b8c*/ 	.word	0x000057d0


	//   ....[17]....
        /*0b90*/ 	.word	0x000058f0


	//   ....[18]....
        /*0b94*/ 	.word	0x00005900


	//   ....[19]....
        /*0b98*/ 	.word	0x00005ca0


	//   ....[20]....
        /*0b9c*/ 	.word	0x00005cc0


	//   ....[21]....
        /*0ba0*/ 	.word	0x00005de0


	//   ....[22]....
        /*0ba4*/ 	.word	0x00005e00


	//   ....[23]....
        /*0ba8*/ 	.word	0x00006910


	//   ....[24]....
        /*0bac*/ 	.word	0x00007120


	//   ....[25]....
        /*0bb0*/ 	.word	0x00007130


	//   ....[26]....
        /*0bb4*/ 	.word	0x00007140


	//   ....[27]....
        /*0bb8*/ 	.word	0x00007150


	//   ....[28]....
        /*0bbc*/ 	.word	0x00007460


	//   ....[29]....
        /*0bc0*/ 	.word	0x00007470


	//   ....[30]....
        /*0bc4*/ 	.word	0x00007480


	//   ....[31]....
        /*0bc8*/ 	.word	0x00007490


	//   ....[32]....
        /*0bcc*/ 	.word	0x000087b0


	//   ....[33]....
        /*0bd0*/ 	.word	0x000087d0


	//   ....[34]....
        /*0bd4*/ 	.word	0x000087e0


	//   ....[35]....
        /*0bd8*/ 	.word	0x000087f0


	//   ....[36]....
        /*0bdc*/ 	.word	0x000088e0


	//   ....[37]....
        /*0be0*/ 	.word	0x00008900


	//   ....[38]....
        /*0be4*/ 	.word	0x000089a0


	//   ....[39]....
        /*0be8*/ 	.word	0x000089d0


	//   ....[40]....
        /*0bec*/ 	.word	0x0000a050


	//   ....[41]....
        /*0bf0*/ 	.word	0x0000add0


	//   ....[42]....
        /*0bf4*/ 	.word	0x0000b540


	//   ....[43]....
        /*0bf8*/ 	.word	0x0000b640


	//   ....[44]....
        /*0bfc*/ 	.word	0x0000be30


	//   ....[45]....
        /*0c00*/ 	.word	0x0000bea0


	//   ....[46]....
        /*0c04*/ 	.word	0x0000d7c0


	//   ....[47]....
        /*0c08*/ 	.word	0x0000d9e0


	//   ....[48]....
        /*0c0c*/ 	.word	0x0000e9d0


	//   ....[49]....
        /*0c10*/ 	.word	0x0000ea00


	//   ....[50]....
        /*0c14*/ 	.word	0x0000ef90


	//   ....[51]....
        /*0c18*/ 	.word	0x0000efe0


	//   ....[52]....
        /*0c1c*/ 	.word	0x00010ed0


	//   ....[53]....
        /*0c20*/ 	.word	0x00010f10


	//   ....[54]....
        /*0c24*/ 	.word	0x00010f50


	//   ....[55]....
        /*0c28*/ 	.word	0x00010fa0


	//   ....[56]....
        /*0c2c*/ 	.word	0x00012b70


	//   ....[57]....
        /*0c30*/ 	.word	0x00012d90


	//   ....[58]....
        /*0c34*/ 	.word	0x00013ce0


	//   ....[59]....
        /*0c38*/ 	.word	0x00013eb0


	//   ....[60]....
        /*0c3c*/ 	.word	0x000141e0


	//   ....[61]....
        /*0c40*/ 	.word	0x00014230


	//   ....[62]....
        /*0c44*/ 	.word	0x000152e0


	//   ....[63]....
        /*0c48*/ 	.word	0x00015310


	//   ....[64]....
        /*0c4c*/ 	.word	0x000153d0


	//   ....[65]....
        /*0c50*/ 	.word	0x000156c0


	//   ....[66]....
        /*0c54*/ 	.word	0x00016410


	//   ....[67]....
        /*0c58*/ 	.word	0x00016430


	//   ....[68]....
        /*0c5c*/ 	.word	0x00016440


	//   ....[69]....
        /*0c60*/ 	.word	0x00016450


	//   ....[70]....
        /*0c64*/ 	.word	0x000169a0


	//   ....[71]....
        /*0c68*/ 	.word	0x000169e0


	//   ....[72]....
        /*0c6c*/ 	.word	0x00016a10


	//   ....[73]....
        /*0c70*/ 	.word	0x00016a40


	//   ....[74]....
        /*0c74*/ 	.word	0x00016a60


	//   ....[75]....
        /*0c78*/ 	.word	0x00016a70


	//   ....[76]....
        /*0c7c*/ 	.word	0x00016ab0


	//   ....[77]....
        /*0c80*/ 	.word	0x00016ae0


	//   ....[78]....
        /*0c84*/ 	.word	0x00016f90


	//   ....[79]....
        /*0c88*/ 	.word	0x00016fa0


	//   ....[80]....
        /*0c8c*/ 	.word	0x00017220


	//   ....[81]....
        /*0c90*/ 	.word	0x00017230


	//   ....[82]....
        /*0c94*/ 	.word	0x00017cf0


	//   ....[83]....
        /*0c98*/ 	.word	0x00017d20


	//   ....[84]....
        /*0c9c*/ 	.word	0x00017d40


	//   ....[85]....
        /*0ca0*/ 	.word	0x00017d70


	//   ....[86]....
        /*0ca4*/ 	.word	0x00017da0


	//   ....[87]....
        /*0ca8*/ 	.word	0x00017db0


	//   ....[88]....
        /*0cac*/ 	.word	0x00017de0


	//   ....[89]....
        /*0cb0*/ 	.word	0x00017e50


	//   ....[90]....
        /*0cb4*/ 	.word	0x00017f80


	//   ....[91]....
        /*0cb8*/ 	.word	0x00018180


	//   ....[92]....
        /*0cbc*/ 	.word	0x000181b0


	//   ....[93]....
        /*0cc0*/ 	.word	0x000181e0


	//   ....[94]....
        /*0cc4*/ 	.word	0x00018210


	//   ....[95]....
        /*0cc8*/ 	.word	0x00018240


	//   ....[96]....
        /*0ccc*/ 	.word	0x00018270


	//   ....[97]....
        /*0cd0*/ 	.word	0x00018400


	//   ....[98]....
        /*0cd4*/ 	.word	0x00018430


	//   ....[99]....
        /*0cd8*/ 	.word	0x00018460


	//   ....[100]....
        /*0cdc*/ 	.word	0x00018490


	//   ....[101]....
        /*0ce0*/ 	.word	0x000184c0


	//   ....[102]....
        /*0ce4*/ 	.word	0x000184f0


	//   ....[103]....
        /*0ce8*/ 	.word	0x00018580


	//   ....[104]....
        /*0cec*/ 	.word	0x000185b0


	//   ....[105]....
        /*0cf0*/ 	.word	0x000185c0


	//   ....[106]....
        /*0cf4*/ 	.word	0x00018600


	//   ....[107]....
        /*0cf8*/ 	.word	0x00019dd0


	//   ....[108]....
        /*0cfc*/ 	.word	0x0001bcb0


	//   ....[109]....
        /*0d00*/ 	.word	0x0001bcd0


	//   ....[110]....
        /*0d04*/ 	.word	0x0001bd60


	//   ....[111]....
        /*0d08*/ 	.word	0x0001bd80


	//   ....[112]....
        /*0d0c*/ 	.word	0x0001be00


	//   ....[113]....
        /*0d10*/ 	.word	0x0001be20


	//   ....[114]....
        /*0d14*/ 	.word	0x0001bea0


	//   ....[115]....
        /*0d18*/ 	.word	0x0001bec0


	//   ....[116]....
        /*0d1c*/ 	.word	0x0001bf40


	//   ....[117]....
        /*0d20*/ 	.word	0x0001bf60


	//   ....[118]....
        /*0d24*/ 	.word	0x0001bfe0


	//   ....[119]....
        /*0d28*/ 	.word	0x0001c000


	//   ....[120]....
        /*0d2c*/ 	.word	0x0001c080


	//   ....[121]....
        /*0d30*/ 	.word	0x0001c0a0


	//   ....[122]....
        /*0d34*/ 	.word	0x0001c0b0


	//   ....[123]....
        /*0d38*/ 	.word	0x0001c0c0


	//   ....[124]....
        /*0d3c*/ 	.word	0x0001c9c0


	//   ....[125]....
        /*0d40*/ 	.word	0x0001c9f0


	//   ....[126]....
        /*0d44*/ 	.word	0x0001ca10


	//   ....[127]....
        /*0d48*/ 	.word	0x0001ca90


	//   ....[128]....
        /*0d4c*/ 	.word	0x0001cab0


	//   ....[129]....
        /*0d50*/ 	.word	0x0001cb30


	//   ....[130]....
        /*0d54*/ 	.word	0x0001cb50


	//   ....[131]....
        /*0d58*/ 	.word	0x0001cbd0


	//   ....[132]....
        /*0d5c*/ 	.word	0x0001cbf0


	//   ....[133]....
        /*0d60*/ 	.word	0x0001cc70


	//   ....[134]....
        /*0d64*/ 	.word	0x0001cc90


	//   ....[135]....
        /*0d68*/ 	.word	0x0001cd10


	//   ....[136]....
        /*0d6c*/ 	.word	0x0001cd30


	//   ....[137]....
        /*0d70*/ 	.word	0x0001cdb0


	//   ....[138]....
        /*0d74*/ 	.word	0x0001cdd0


	//   ....[139]....
        /*0d78*/ 	.word	0x0001cde0


	//   ....[140]....
        /*0d7c*/ 	.word	0x0001ce50


	//   ....[141]....
        /*0d80*/ 	.word	0x0001cea0


	//   ....[142]....
        /*0d84*/ 	.word	0x0001cf50


	//   ....[143]....
        /*0d88*/ 	.word	0x0001cf60


	//   ....[144]....
        /*0d8c*/ 	.word	0x0001cfd0


	//   ....[145]....
        /*0d90*/ 	.word	0x0001cfe0


	//   ....[146]....
        /*0d94*/ 	.word	0x0001cff0


	//   ....[147]....
        /*0d98*/ 	.word	0x0001d000


	//   ....[148]....
        /*0d9c*/ 	.word	0x0001d7e0


	//   ....[149]....
        /*0da0*/ 	.word	0x0001d800


	//   ....[150]....
        /*0da4*/ 	.word	0x0001d870


	//   ....[151]....
        /*0da8*/ 	.word	0x0001d880


	//   ....[152]....
        /*0dac*/ 	.word	0x0001d8c0


	//   ....[153]....
        /*0db0*/ 	.word	0x0001d8d0


	//   ....[154]....
        /*0db4*/ 	.word	0x0001d910


	//   ....[155]....
        /*0db8*/ 	.word	0x0001d920


	//   ....[156]....
        /*0dbc*/ 	.word	0x0001d960


	//   ....[157]....
        /*0dc0*/ 	.word	0x0001d970


	//   ....[158]....
        /*0dc4*/ 	.word	0x0001d9b0


	//   ....[159]....
        /*0dc8*/ 	.word	0x0001d9c0


	//   ....[160]....
        /*0dcc*/ 	.word	0x0001da00


	//   ....[161]....
        /*0dd0*/ 	.word	0x0001da10


	//   ....[162]....
        /*0dd4*/ 	.word	0x0001da20


	//   ....[163]....
        /*0dd8*/ 	.word	0x0001da60


	//   ....[164]....
        /*0ddc*/ 	.word	0x0001dd10


	//   ....[165]....
        /*0de0*/ 	.word	0x0001dd40


	//   ....[166]....
        /*0de4*/ 	.word	0x0001dda0


	//   ....[167]....
        /*0de8*/ 	.word	0x0001ddb0


	//   ....[168]....
        /*0dec*/ 	.word	0x0001de00


	//   ....[169]....
        /*0df0*/ 	.word	0x0001de10


	//   ....[170]....
        /*0df4*/ 	.word	0x0001de60


	//   ....[171]....
        /*0df8*/ 	.word	0x0001de70


	//   ....[172]....
        /*0dfc*/ 	.word	0x0001dec0


	//   ....[173]....
        /*0e00*/ 	.word	0x0001ded0


	//   ....[174]....
        /*0e04*/ 	.word	0x0001df20


	//   ....[175]....
        /*0e08*/ 	.word	0x0001df30


	//   ....[176]....
        /*0e0c*/ 	.word	0x0001df80


	//   ....[177]....
        /*0e10*/ 	.word	0x0001df90


	//   ....[178]....
        /*0e14*/ 	.word	0x0001dfa0


	//   ....[179]....
        /*0e18*/ 	.word	0x0001dfe0


	//   ....[180]....
        /*0e1c*/ 	.word	0x0001e5c0


	//   ....[181]....
        /*0e20*/ 	.word	0x0001e5d0


	//   ....[182]....
        /*0e24*/ 	.word	0x0001e640


	//   ....[183]....
        /*0e28*/ 	.word	0x0001e680


	//   ....[184]....
        /*0e2c*/ 	.word	0x0001e6a0


	//   ....[185]....
        /*0e30*/ 	.word	0x0001e6e0


	//   ....[186]....
        /*0e34*/ 	.word	0x0001e700


	//   ....[187]....
        /*0e38*/ 	.word	0x0001e740


	//   ....[188]....
        /*0e3c*/ 	.word	0x0001e760


	//   ....[189]....
        /*0e40*/ 	.word	0x0001e7a0


	//   ....[190]....
        /*0e44*/ 	.word	0x0001e7c0


	//   ....[191]....
        /*0e48*/ 	.word	0x0001e800


	//   ....[192]....
        /*0e4c*/ 	.word	0x0001e820


	//   ....[193]....
        /*0e50*/ 	.word	0x0001e860


	//   ....[194]....
        /*0e54*/ 	.word	0x0001e880


	//   ....[195]....
        /*0e58*/ 	.word	0x0001e890


	//   ....[196]....
        /*0e5c*/ 	.word	0x0001ec60


	//   ....[197]....
        /*0e60*/ 	.word	0x0001ec90


	//   ....[198]....
        /*0e64*/ 	.word	0x0001ecf0


	//   ....[199]....
        /*0e68*/ 	.word	0x0001ed20


	//   ....[200]....
        /*0e6c*/ 	.word	0x0001ed50


	//   ....[201]....
        /*0e70*/ 	.word	0x0001ed80


	//   ....[202]....
        /*0e74*/ 	.word	0x0001edb0


	//   ....[203]....
        /*0e78*/ 	.word	0x0001ede0


	//   ....[204]....
        /*0e7c*/ 	.word	0x0001ef80


	//   ....[205]....
        /*0e80*/ 	.word	0x0001efb0


	//   ....[206]....
        /*0e84*/ 	.word	0x0001efe0


	//   ....[207]....
        /*0e88*/ 	.word	0x0001f010


	//   ....[208]....
        /*0e8c*/ 	.word	0x0001f040


	//   ....[209]....
        /*0e90*/ 	.word	0x0001f070


	//   ....[210]....
        /*0e94*/ 	.word	0x0001f130


	//   ....[211]....
        /*0e98*/ 	.word	0x0001f150


	//   ....[212]....
        /*0e9c*/ 	.word	0x0001f170


	//   ....[213]....
        /*0ea0*/ 	.word	0x0001f1d0


	//   ....[214]....
        /*0ea4*/ 	.word	0x0001fc00


	//   ....[215]....
        /*0ea8*/ 	.word	0x0001ff40


	//   ....[216]....
        /*0eac*/ 	.word	0x0001ffd0


	//   ....[217]....
        /*0eb0*/ 	.word	0x00020060


	//   ....[218]....
        /*0eb4*/ 	.word	0x000200f0


	//   ....[219]....
        /*0eb8*/ 	.word	0x000201d0


	//   ....[220]....
        /*0ebc*/ 	.word	0x00020260


	//   ....[221]....
        /*0ec0*/ 	.word	0x00020300


	//   ....[222]....
        /*0ec4*/ 	.word	0x00020390


	//   ....[223]....
        /*0ec8*/ 	.word	0x00020480


	//   ....[224]....
        /*0ecc*/ 	.word	0x00020510


	//   ....[225]....
        /*0ed0*/ 	.word	0x000205b0


	//   ....[226]....
        /*0ed4*/ 	.word	0x00020640


	//   ....[227]....
        /*0ed8*/ 	.word	0x00020780


	//   ....[228]....
        /*0edc*/ 	.word	0x00020830


	//   ....[229]....
        /*0ee0*/ 	.word	0x000208c0


	//   ....[230]....
        /*0ee4*/ 	.word	0x00020910


	//   ....[231]....
        /*0ee8*/ 	.word	0x00020960


	//   ....[232]....
        /*0eec*/ 	.word	0x000209f0


	//   ....[233]....
        /*0ef0*/ 	.word	0x00020a80


	//   ....[234]....
        /*0ef4*/ 	.word	0x00020ad0


	//   ....[235]....
        /*0ef8*/ 	.word	0x00020b20


	//   ....[236]....
        /*0efc*/ 	.word	0x00020c10


	//   ....[237]....
        /*0f00*/ 	.word	0x00020cc0


	//   ....[238]....
        /*0f04*/ 	.word	0x00020d40


	//   ....[239]....
        /*0f08*/ 	.word	0x00020db0


	//   ....[240]....
        /*0f0c*/ 	.word	0x00020ee0


	//   ....[241]....
        /*0f10*/ 	.word	0x00020ff0


	//   ....[242]....
        /*0f14*/ 	.word	0x000210c0


	//   ....[243]....
        /*0f18*/ 	.word	0x00021110


	//   ....[244]....
        /*0f1c*/ 	.word	0x00021470


	//   ....[245]....
        /*0f20*/ 	.word	0x000214d0


	//   ....[246]....
        /*0f24*/ 	.word	0x00021590


	//   ....[247]....
        /*0f28*/ 	.word	0x00021600


	//   ....[248]....
        /*0f2c*/ 	.word	0x00021660


	//   ....[249]....
        /*0f30*/ 	.word	0x00021710


	//   ....[250]....
        /*0f34*/ 	.word	0x00021770


	//   ....[251]....
        /*0f38*/ 	.word	0x00021800


	//   ....[252]....
        /*0f3c*/ 	.word	0x00021880


	//   ....[253]....
        /*0f40*/ 	.word	0x000218d0


	//   ....[254]....
        /*0f44*/ 	.word	0x00021960


	//   ....[255]....
        /*0f48*/ 	.word	0x000219f0


	//   ....[0]....
        /*0f4c*/ 	.word	0x00021a90


	//   ....[1]....
        /*0f50*/ 	.word	0x00021b30


	//   ....[2]....
        /*0f54*/ 	.word	0x00021b90


	//   ....[3]....
        /*0f58*/ 	.word	0x00021c00


	//   ....[4]....
        /*0f5c*/ 	.word	0x00021c60


	//   ....[5]....
        /*0f60*/ 	.word	0x00021cd0


	//   ....[6]....
        /*0f64*/ 	.word	0x00021d90


	//   ....[7]....
        /*0f68*/ 	.word	0x00021df0


	//   ....[8]....
        /*0f6c*/ 	.word	0x00021eb0


	//   ....[9]....
        /*0f70*/ 	.word	0x00022190


	//   ....[10]....
        /*0f74*/ 	.word	0x00022280


	//   ....[11]....
        /*0f78*/ 	.word	0x00022320


	//   ....[12]....
        /*0f7c*/ 	.word	0x00022380


	//   ....[13]....
        /*0f80*/ 	.word	0x00022470


	//   ....[14]....
        /*0f84*/ 	.word	0x000224e0


	//   ....[15]....
        /*0f88*/ 	.word	0x000225d0


	//   ....[16]....
        /*0f8c*/ 	.word	0x00022640


	//   ....[17]....
        /*0f90*/ 	.word	0x00022730


	//   ....[18]....
        /*0f94*/ 	.word	0x000227a0


	//   ....[19]....
        /*0f98*/ 	.word	0x00022890


	//   ....[20]....
        /*0f9c*/ 	.word	0x00022900


	//   ....[21]....
        /*0fa0*/ 	.word	0x000229f0


	//   ....[22]....
        /*0fa4*/ 	.word	0x00022a60


	//   ....[23]....
        /*0fa8*/ 	.word	0x00022b50


	//   ....[24]....
        /*0fac*/ 	.word	0x00022bc0


	//   ....[25]....
        /*0fb0*/ 	.word	0x00022c60


	//   ....[26]....
        /*0fb4*/ 	.word	0x00022d50


	//   ....[27]....
        /*0fb8*/ 	.word	0x00022dc0


	//   ....[28]....
        /*0fbc*/ 	.word	0x00022e20


	//   ....[29]....
        /*0fc0*/ 	.word	0x00022f10


	//   ....[30]....
        /*0fc4*/ 	.word	0x00022f70


	//   ....[31]....
        /*0fc8*/ 	.word	0x00023070


	//   ....[32]....
        /*0fcc*/ 	.word	0x000230d0


	//   ....[33]....
        /*0fd0*/ 	.word	0x000231d0


	//   ....[34]....
        /*0fd4*/ 	.word	0x00023230


	//   ....[35]....
        /*0fd8*/ 	.word	0x00023330


	//   ....[36]....
        /*0fdc*/ 	.word	0x00023390


	//   ....[37]....
        /*0fe0*/ 	.word	0x00023490


	//   ....[38]....
        /*0fe4*/ 	.word	0x000234f0


	//   ....[39]....
        /*0fe8*/ 	.word	0x000235f0


	//   ....[40]....
        /*0fec*/ 	.word	0x00023650


	//   ....[41]....
        /*0ff0*/ 	.word	0x00023700


	//   ....[42]....
        /*0ff4*/ 	.word	0x000237c0


	//   ....[43]....
        /*0ff8*/ 	.word	0x000238a0


	//   ....[44]....
        /*0ffc*/ 	.word	0x00023900


	//   ....[45]....
        /*1000*/ 	.word	0x000239e0


	//   ....[46]....
        /*1004*/ 	.word	0x00023a40


	//   ....[47]....
        /*1008*/ 	.word	0x00023b10


	//   ....[48]....
        /*100c*/ 	.word	0x00023b70


	//   ....[49]....
        /*1010*/ 	.word	0x00023c30


	//   ....[50]....
        /*1014*/ 	.word	0x00023d70


	//   ....[51]....
        /*1018*/ 	.word	0x00023e20


	//   ....[52]....
        /*101c*/ 	.word	0x00023ea0


	//   ....[53]....
        /*1020*/ 	.word	0x00023f60


	//   ....[54]....
        /*1024*/ 	.word	0x00023fc0


	//   ....[55]....
        /*1028*/ 	.word	0x00024070


	//   ....[56]....
        /*102c*/ 	.word	0x000240d0


	//   ....[57]....
        /*1030*/ 	.word	0x00024180


	//   ....[58]....
        /*1034*/ 	.word	0x000241e0


	//   ....[59]....
        /*1038*/ 	.word	0x00024290


	//   ....[60]....
        /*103c*/ 	.word	0x000242f0


	//   ....[61]....
        /*1040*/ 	.word	0x000243a0


	//   ....[62]....
        /*1044*/ 	.word	0x00024400


	//   ....[63]....
        /*1048*/ 	.word	0x000244b0


	//   ....[64]....
        /*104c*/ 	.word	0x00024510


	//   ....[65]....
        /*1050*/ 	.word	0x000245c0


	//   ....[66]....
        /*1054*/ 	.word	0x000246b0


	//   ....[67]....
        /*1058*/ 	.word	0x00024760


	//   ....[68]....
        /*105c*/ 	.word	0x000247c0


	//   ....[69]....
        /*1060*/ 	.word	0x00024880


	//   ....[70]....
        /*1064*/ 	.word	0x000248e0


	//   ....[71]....
        /*1068*/ 	.word	0x000249a0


	//   ....[72]....
        /*106c*/ 	.word	0x00024a00


	//   ....[73]....
        /*1070*/ 	.word	0x00024ac0


	//   ....[74]....
        /*1074*/ 	.word	0x00024b20


	//   ....[75]....
        /*1078*/ 	.word	0x00024be0


	//   ....[76]....
        /*107c*/ 	.word	0x00024c40


	//   ....[77]....
        /*1080*/ 	.word	0x00024d00


	//   ....[78]....
        /*1084*/ 	.word	0x00024d60


	//   ....[79]....
        /*1088*/ 	.word	0x00024e20


	//   ....[80]....
        /*108c*/ 	.word	0x00024e80


	//   ....[81]....
        /*1090*/ 	.word	0x00024f30


	//   ....[82]....
        /*1094*/ 	.word	0x00025020


	//   ....[83]....
        /*1098*/ 	.word	0x000250d0


	//   ....[84]....
        /*109c*/ 	.word	0x00025190


	//   ....[85]....
        /*10a0*/ 	.word	0x00025240


	//   ....[86]....
        /*10a4*/ 	.word	0x000252a0


	//   ....[87]....
        /*10a8*/ 	.word	0x00025350


	//   ....[88]....
        /*10ac*/ 	.word	0x000253b0


	//   ....[89]....
        /*10b0*/ 	.word	0x00025460


	//   ....[90]....
        /*10b4*/ 	.word	0x000254c0


	//   ....[91]....
        /*10b8*/ 	.word	0x00025570


	//   ....[92]....
        /*10bc*/ 	.word	0x000255d0


	//   ....[93]....
        /*10c0*/ 	.word	0x00025680


	//   ....[94]....
        /*10c4*/ 	.word	0x000256e0


	//   ....[95]....
        /*10c8*/ 	.word	0x00025790


	//   ....[96]....
        /*10cc*/ 	.word	0x000257f0


	//   ....[97]....
        /*10d0*/ 	.word	0x00025890


	//   ....[98]....
        /*10d4*/ 	.word	0x00025920


	//   ....[99]....
        /*10d8*/ 	.word	0x000259c0


	//   ....[100]....
        /*10dc*/ 	.word	0x00025b30


	//   ....[101]....
        /*10e0*/ 	.word	0x00025ba0


	//   ....[102]....
        /*10e4*/ 	.word	0x00025c10


	//   ....[103]....
        /*10e8*/ 	.word	0x00025c80


	//   ....[104]....
        /*10ec*/ 	.word	0x00025cf0


	//   ....[105]....
        /*10f0*/ 	.word	0x00025d70


	//   ....[106]....
        /*10f4*/ 	.word	0x00025df0


	//   ....[107]....
        /*10f8*/ 	.word	0x00025e80


	//   ....[108]....
        /*10fc*/ 	.word	0x00025ef0


	//   ....[109]....
        /*1100*/ 	.word	0x00025f60


	//   ....[110]....
        /*1104*/ 	.word	0x00025fd0


	//   ....[111]....
        /*1108*/ 	.word	0x00026050


	//   ....[112]....
        /*110c*/ 	.word	0x000260c0


	//   ....[113]....
        /*1110*/ 	.word	0x00026170


	//   ....[114]....
        /*1114*/ 	.word	0x000261c0


	//   ....[115]....
        /*1118*/ 	.word	0x00026250


	//   ....[116]....
        /*111c*/ 	.word	0x00026380


	//----- nvinfo : EIATTR_REG_RECONFIG
	.align		4
.L_1521:
        /*1120*/ 	.byte	0x01, 0x54
	.zero		2


	//----- nvinfo : EIATTR_SYSCALL_OFFSETS
	.align		4
        /*1124*/ 	.byte	0x04, 0x46
        /*1126*/ 	.short	(.L_1523 - .L_1522)


	//   ....[0]....
.L_1522:
        /*1128*/ 	.word	0x00001e50


	//   ....[1]....
        /*112c*/ 	.word	0x00001fa0


	//   ....[2]....
        /*1130*/ 	.word	0x00006ae0


	//   ....[3]....
        /*1134*/ 	.word	0x00006e00


	//   ....[4]....
        /*1138*/ 	.word	0x0001b340


	//   ....[5]....
        /*113c*/ 	.word	0x0001b490


	//   ....[6]....
        /*1140*/ 	.word	0x0001b580


	//   ....[7]....
        /*1144*/ 	.word	0x0001c4e0


	//----- nvinfo : EIATTR_MBARRIER_INSTR_OFFSETS
	.align		4
.L_1523:
        /*1148*/ 	.byte	0x04, 0x39
        /*114a*/ 	.short	(.L_1525 - .L_1524)


	//   ....[0]....
.L_1524:
        /*114c*/ 	.word	0x00000270
        /*1150*/ 	.word	0x000000ff
        /*1154*/ 	.word	0x00016800
        /*1158*/ 	.short	0x0100
        /*115a*/ 	.byte	0x08
	.zero		1


	//   ....[1]....
        /*115c*/ 	.word	0x00000280
        /*1160*/ 	.word	0x000000ff
        /*1164*/ 	.word	0x00016820
        /*1168*/ 	.short	0x0100
        /*116a*/ 	.byte	0x08
	.zero		1


	//   ....[2]....
        /*116c*/ 	.word	0x00000370
        /*1170*/ 	.word	0x000000ff
        /*1174*/ 	.word	0x00016830
        /*1178*/ 	.short	0x0100
        /*117a*/ 	.byte	0x08
	.zero		1


	//   ....[3]....
        /*117c*/ 	.word	0x00000380
        /*1180*/ 	.word	0x000000ff
        /*1184*/ 	.word	0x00016840
        /*1188*/ 	.short	0x0100
        /*118a*/ 	.byte	0x08
	.zero		1


	//   ....[4]....
        /*118c*/ 	.word	0x00000390
        /*1190*/ 	.word	0x000000ff
        /*1194*/ 	.word	0x00016838
        /*1198*/ 	.short	0x0100
        /*119a*/ 	.byte	0x08
	.zero		1


	//   ....[5]....
        /*119c*/ 	.word	0x000003a0
        /*11a0*/ 	.word	0x000000ff
        /*11a4*/ 	.word	0x00016848
        /*11a8*/ 	.short	0x0100
        /*11aa*/ 	.byte	0x08
	.zero		1


	//   ....[6]....
        /*11ac*/ 	.word	0x000004d0
        /*11b0*/ 	.word	0x000000ff
        /*11b4*/ 	.word	0x00016850
        /*11b8*/ 	.short	0x0100
        /*11ba*/ 	.byte	0x08
	.zero		1


	//   ....[7]....
        /*11bc*/ 	.word	0x000004e0
        /*11c0*/ 	.word	0x000000ff
        /*11c4*/ 	.word	0x00016860
        /*11c8*/ 	.short	0x0100
        /*11ca*/ 	.byte	0x08
	.zero		1


	//   ....[8]....
        /*11cc*/ 	.word	0x000004f0
        /*11d0*/ 	.word	0x000000ff
        /*11d4*/ 	.word	0x00016858
        /*11d8*/ 	.short	0x0100
        /*11da*/ 	.byte	0x08
	.zero		1


	//   ....[9]....
        /*11dc*/ 	.word	0x00000500
        /*11e0*/ 	.word	0x000000ff
        /*11e4*/ 	.word	0x00016868
        /*11e8*/ 	.short	0x0100
        /*11ea*/ 	.byte	0x08
	.zero		1


	//   ....[10]....
        /*11ec*/ 	.word	0x000005f0
        /*11f0*/ 	.word	0x000000ff
        /*11f4*/ 	.word	0x00016870
        /*11f8*/ 	.short	0x0100
        /*11fa*/ 	.byte	0x06
	.zero		1


	//   ....[11]....
        /*11fc*/ 	.word	0x00000600
        /*1200*/ 	.word	0x000000ff
        /*1204*/ 	.word	0x00016880
        /*1208*/ 	.short	0x0100
        /*120a*/ 	.byte	0x06
	.zero		1


	//   ....[12]....
        /*120c*/ 	.word	0x00000610
        /*1210*/ 	.word	0x000000ff
        /*1214*/ 	.word	0x00016878
        /*1218*/ 	.short	0x0100
        /*121a*/ 	.byte	0x06
	.zero		1


	//   ....[13]....
        /*121c*/ 	.word	0x00000620
        /*1220*/ 	.word	0x000000ff
        /*1224*/ 	.word	0x00016888
        /*1228*/ 	.short	0x0100
        /*122a*/ 	.byte	0x06
	.zero		1


	//   ....[14]....
        /*122c*/ 	.word	0x00000750
        /*1230*/ 	.word	0x000000ff
        /*1234*/ 	.word	0x00016890
        /*1238*/ 	.short	0x0100
        /*123a*/ 	.byte	0x08
	.zero		1


	//   ....[15]....
        /*123c*/ 	.word	0x00000760
        /*1240*/ 	.word	0x000000ff
        /*1244*/ 	.word	0x000168a0
        /*1248*/ 	.short	0x0100
        /*124a*/ 	.byte	0x08
	.zero		1


	//   ....[16]....
        /*124c*/ 	.word	0x00000770
        /*1250*/ 	.word	0x000000ff
        /*1254*/ 	.word	0x00016898
        /*1258*/ 	.short	0x0100
        /*125a*/ 	.byte	0x08
	.zero		1


	//   ....[17]....
        /*125c*/ 	.word	0x00000780
        /*1260*/ 	.word	0x000000ff
        /*1264*/ 	.word	0x000168a8
        /*1268*/ 	.short	0x0100
        /*126a*/ 	.byte	0x08
	.zero		1


	//   ....[18]....
        /*126c*/ 	.word	0x000008b0
        /*1270*/ 	.word	0x000000ff
        /*1274*/ 	.word	0x000168b0
        /*1278*/ 	.short	0x0100
        /*127a*/ 	.byte	0x08
	.zero		1


	//   ....[19]....
        /*127c*/ 	.word	0x000008c0
        /*1280*/ 	.word	0x000000ff
        /*1284*/ 	.word	0x000168c0
        /*1288*/ 	.short	0x0100
        /*128a*/ 	.byte	0x08
	.zero		1


	//   ....[20]....
        /*128c*/ 	.word	0x000008d0
        /*1290*/ 	.word	0x000000ff
        /*1294*/ 	.word	0x000168b8
        /*1298*/ 	.short	0x0100
        /*129a*/ 	.byte	0x08
	.zero		1


	//   ....[21]....
        /*129c*/ 	.word	0x000008e0
        /*12a0*/ 	.word	0x000000ff
        /*12a4*/ 	.word	0x000168c8
        /*12a8*/ 	.short	0x0100
        /*12aa*/ 	.byte	0x08
	.zero		1


	//   ....[22]....
        /*12ac*/ 	.word	0x000030f0
        /*12b0*/ 	.word	0x00000045
        /*12b4*/ 	.word	0x00016890
        /*12b8*/ 	.short	0x010a
        /*12ba*/ 	.byte	0x3f
	.zero		1


	//   ....[23]....
        /*12bc*/ 	.word	0x00004510
        /*12c0*/ 	.word	0x00000045
        /*12c4*/ 	.word	0x00016890
        /*12c8*/ 	.short	0x010a
        /*12ca*/ 	.byte	0x3f
	.zero		1


	//   ....[24]....
        /*12cc*/ 	.word	0x000055d0
        /*12d0*/ 	.word	0x00000045
        /*12d4*/ 	.word	0x00016890
        /*12d8*/ 	.short	0x010a
        /*12da*/ 	.byte	0x3f
	.zero		1


	//   ....[25]....
        /*12dc*/ 	.word	0x00005ad0
        /*12e0*/ 	.word	0x00000008
        /*12e4*/ 	.word	0x00000000
        /*12e8*/ 	.short	0x0101
        /*12ea*/ 	.byte	0x3f
	.zero		1


	//   ....[26]....
        /*12ec*/ 	.word	0x00005b10
        /*12f0*/ 	.word	0x00000045
        /*12f4*/ 	.word	0x000168b0
        /*12f8*/ 	.short	0x010a
        /*12fa*/ 	.byte	0x3f
	.zero		1


	//   ....[27]....
        /*12fc*/ 	.word	0x00005f90
        /*1300*/ 	.word	0x00000045
        /*1304*/ 	.word	0x00000000
        /*1308*/ 	.short	0x0101
        /*130a*/ 	.byte	0x3f
	.zero		1


	//   ....[28]....
        /*130c*/ 	.word	0x00006b80
        /*1310*/ 	.word	0x00000002
        /*1314*/ 	.word	0x00016800
        /*1318*/ 	.short	0x010a
        /*131a*/ 	.byte	0x3f
	.zero		1


	//   ....[29]....
        /*131c*/ 	.word	0x00006bd0
        /*1320*/ 	.word	0x00000002
        /*1324*/ 	.word	0x00016800
        /*1328*/ 	.short	0x010a
        /*132a*/ 	.byte	0x3f
	.zero		1


	//   ....[30]....
        /*132c*/ 	.word	0x000077e0
        /*1330*/ 	.word	0x00000002
        /*1334*/ 	.word	0x00016800
        /*1338*/ 	.short	0x010a
        /*133a*/ 	.byte	0x3f
	.zero		1


	//   ....[31]....
        /*133c*/ 	.word	0x00008ca0
        /*1340*/ 	.word	0x00000002
        /*1344*/ 	.word	0x00016800
        /*1348*/ 	.short	0x010a
        /*134a*/ 	.byte	0x3f
	.zero		1


	//   ....[32]....
        /*134c*/ 	.word	0x00009b60
        /*1350*/ 	.word	0x0000000c
        /*1354*/ 	.word	0x00016830
        /*1358*/ 	.short	0x010a
        /*135a*/ 	.byte	0x3f
	.zero		1


	//   ....[33]....
        /*135c*/ 	.word	0x00009c10
        /*1360*/ 	.word	0x0000000c
        /*1364*/ 	.word	0x00016830
        /*1368*/ 	.short	0x010a
        /*136a*/ 	.byte	0x3f
	.zero		1


	//   ....[34]....
        /*136c*/ 	.word	0x0000a0e0
        /*1370*/ 	.word	0x00000000
        /*1374*/ 	.word	0x00000000
        /*1378*/ 	.short	0x0101
        /*137a*/ 	.byte	0x3f
	.zero		1


	//   ....[35]....
        /*137c*/ 	.word	0x0000cea0
        /*1380*/ 	.word	0x0000000b
        /*1384*/ 	.word	0x00016830
        /*1388*/ 	.short	0x010a
        /*138a*/ 	.byte	0x3f
	.zero		1


	//   ....[36]....
        /*138c*/ 	.word	0x0000cef0
        /*1390*/ 	.word	0x0000000b
        /*1394*/ 	.word	0x00016830
        /*1398*/ 	.short	0x010a
        /*139a*/ 	.byte	0x3f
	.zero		1


	//   ....[37]....
        /*139c*/ 	.word	0x0000d220
        /*13a0*/ 	.word	0x0000000b
        /*13a4*/ 	.word	0x00016850
        /*13a8*/ 	.short	0x010a
        /*13aa*/ 	.byte	0x3f
	.zero		1


	//   ....[38]....
        /*13ac*/ 	.word	0x0000d260
        /*13b0*/ 	.word	0x0000000b
        /*13b4*/ 	.word	0x00016850
        /*13b8*/ 	.short	0x010a
        /*13ba*/ 	.byte	0x3f
	.zero		1


	//   ....[39]....
        /*13bc*/ 	.word	0x0000d7e0
        /*13c0*/ 	.word	0x0000000a
        /*13c4*/ 	.word	0x00000000
        /*13c8*/ 	.short	0x0101
        /*13ca*/ 	.byte	0x3f
	.zero		1


	//   ....[40]....
        /*13cc*/ 	.word	0x0000fa50
        /*13d0*/ 	.word	0x0000000c
        /*13d4*/ 	.word	0x00000000
        /*13d8*/ 	.short	0x0101
        /*13da*/ 	.byte	0x3f
	.zero		1


	//   ....[41]....
        /*13dc*/ 	.word	0x00010230
        /*13e0*/ 	.word	0x00000003
        /*13e4*/ 	.word	0x00016830
        /*13e8*/ 	.short	0x010a
        /*13ea*/ 	.byte	0x3f
	.zero		1


	//   ....[42]....
        /*13ec*/ 	.word	0x00010280
        /*13f0*/ 	.word	0x00000003
        /*13f4*/ 	.word	0x00016830
        /*13f8*/ 	.short	0x010a
        /*13fa*/ 	.byte	0x3f
	.zero		1


	//   ....[43]....
        /*13fc*/ 	.word	0x00010600
        /*1400*/ 	.word	0x00000003
        /*1404*/ 	.word	0x00016850
        /*1408*/ 	.short	0x010a
        /*140a*/ 	.byte	0x3f
	.zero		1


	//   ....[44]....
        /*140c*/ 	.word	0x00010640
        /*1410*/ 	.word	0x00000003
        /*1414*/ 	.word	0x00016850
        /*1418*/ 	.short	0x010a
        /*141a*/ 	.byte	0x3f
	.zero		1


	//   ....[45]....
        /*141c*/ 	.word	0x00010b10
        /*1420*/ 	.word	0x00000000
        /*1424*/ 	.word	0x00000000
        /*1428*/ 	.short	0x0101
        /*142a*/ 	.byte	0x3f
	.zero		1


	//   ....[46]....
        /*142c*/ 	.word	0x00011d00
        /*1430*/ 	.word	0x0000000c
        /*1434*/ 	.word	0x00000000
        /*1438*/ 	.short	0x0101
        /*143a*/ 	.byte	0x3f
	.zero		1


	//   ....[47]....
        /*143c*/ 	.word	0x00012240
        /*1440*/ 	.word	0x00000003
        /*1444*/ 	.word	0x00016830
        /*1448*/ 	.short	0x010a
        /*144a*/ 	.byte	0x3f
	.zero		1


	//   ....[48]....
        /*144c*/ 	.word	0x00012290
        /*1450*/ 	.word	0x00000003
        /*1454*/ 	.word	0x00016830
        /*1458*/ 	.short	0x010a
        /*145a*/ 	.byte	0x3f
	.zero		1


	//   ....[49]....
        /*145c*/ 	.word	0x00012610
        /*1460*/ 	.word	0x00000003
        /*1464*/ 	.word	0x00016850
        /*1468*/ 	.short	0x010a
        /*146a*/ 	.byte	0x3f
	.zero		1


	//   ....[50]....
        /*146c*/ 	.word	0x00012650
        /*1470*/ 	.word	0x00000003
        /*1474*/ 	.word	0x00016850
        /*1478*/ 	.short	0x010a
        /*147a*/ 	.byte	0x3f
	.zero		1


	//   ....[51]....
        /*147c*/ 	.word	0x00012b90
        /*1480*/ 	.word	0x00000000
        /*1484*/ 	.word	0x00000000
        /*1488*/ 	.short	0x0101
        /*148a*/ 	.byte	0x3f
	.zero		1


	//   ....[52]....
        /*148c*/ 	.word	0x00014da0
        /*1490*/ 	.word	0x00000015
        /*1494*/ 	.word	0x00000000
        /*1498*/ 	.short	0x0101
        /*149a*/ 	.byte	0x3f
	.zero		1


	//   ....[53]....
        /*149c*/ 	.word	0x000151f0
        /*14a0*/ 	.word	0x0000000b
        /*14a4*/ 	.word	0x00016850
        /*14a8*/ 	.short	0x010a
        /*14aa*/ 	.byte	0x3f
	.zero		1


	//   ....[54]....
        /*14ac*/ 	.word	0x00015260
        /*14b0*/ 	.word	0x0000000b
        /*14b4*/ 	.word	0x00016850
        /*14b8*/ 	.short	0x010a
        /*14ba*/ 	.byte	0x3f
	.zero		1


	//   ....[55]....
        /*14bc*/ 	.word	0x00015880
        /*14c0*/ 	.word	0x00000000
        /*14c4*/ 	.word	0x00000000
        /*14c8*/ 	.short	0x0101
        /*14ca*/ 	.byte	0x3f
	.zero		1


	//   ....[56]....
        /*14cc*/ 	.word	0x00016970
        /*14d0*/ 	.word	0x00000003
        /*14d4*/ 	.word	0x00000000
        /*14d8*/ 	.short	0x0101
        /*14da*/ 	.byte	0x3f
	.zero		1


	//   ....[57]....
        /*14dc*/ 	.word	0x00016f10
        /*14e0*/ 	.word	0x00000008
        /*14e4*/ 	.word	0x00000000
        /*14e8*/ 	.short	0x0101
        /*14ea*/ 	.byte	0x3f
	.zero		1


	//   ....[58]....
        /*14ec*/ 	.word	0x00019eb0
        /*14f0*/ 	.word	0x00000010
        /*14f4*/ 	.word	0x00016820
        /*14f8*/ 	.short	0x010a
        /*14fa*/ 	.byte	0x3f
	.zero		1


	//   ....[59]....
        /*14fc*/ 	.word	0x00019f70
        /*1500*/ 	.word	0x00000005
        /*1504*/ 	.word	0x000168a0
        /*1508*/ 	.short	0x010a
        /*150a*/ 	.byte	0x3f
	.zero		1


	//   ....[60]....
        /*150c*/ 	.word	0x0001a1b0
        /*1510*/ 	.word	0x00000005
        /*1514*/ 	.word	0x000168c0
        /*1518*/ 	.short	0x010a
        /*151a*/ 	.byte	0x3f
	.zero		1


	//   ....[61]....
        /*151c*/ 	.word	0x0001a540
        /*1520*/ 	.word	0x00000005
        /*1524*/ 	.word	0x000168a0
        /*1528*/ 	.short	0x010a
        /*152a*/ 	.byte	0x3f
	.zero		1


	//   ....[62]....
        /*152c*/ 	.word	0x0001a760
        /*1530*/ 	.word	0x00000005
        /*1534*/ 	.word	0x000168c0
        /*1538*/ 	.short	0x010a
        /*153a*/ 	.byte	0x3f
	.zero		1


	//   ....[63]....
        /*153c*/ 	.word	0x0001ba30
        /*1540*/ 	.word	0x00000003
        /*1544*/ 	.word	0x00016840
        /*1548*/ 	.short	0x010a
        /*154a*/ 	.byte	0x3f
	.zero		1


	//   ....[64]....
        /*154c*/ 	.word	0x0001c1c0
        /*1550*/ 	.word	0x00000003
        /*1554*/ 	.word	0x00016830
        /*1558*/ 	.short	0x0107
        /*155a*/ 	.byte	0x3f
	.zero		1


	//   ....[65]....
        /*155c*/ 	.word	0x0001c290
        /*1560*/ 	.word	0x00000003
        /*1564*/ 	.word	0x00016830
        /*1568*/ 	.short	0x0101
        /*156a*/ 	.byte	0x3f
	.zero		1


	//   ....[66]....
        /*156c*/ 	.word	0x0001d0e0
        /*1570*/ 	.word	0x00000010
        /*1574*/ 	.word	0x00016800
        /*1578*/ 	.short	0x0107
        /*157a*/ 	.byte	0x3f
	.zero		1


	//   ....[67]....
        /*157c*/ 	.word	0x0001d1d0
        /*1580*/ 	.word	0x00000010
        /*1584*/ 	.word	0x00016800
        /*1588*/ 	.short	0x0101
        /*158a*/ 	.byte	0x3f
	.zero		1


	//   ....[68]....
        /*158c*/ 	.word	0x0001d1f0
        /*1590*/ 	.word	0x00000010
        /*1594*/ 	.word	0x00016820
        /*1598*/ 	.short	0x010a
        /*159a*/ 	.byte	0x3f
	.zero		1


	//   ....[69]....
        /*159c*/ 	.word	0x0001d5d0
        /*15a0*/ 	.word	0x00000005
        /*15a4*/ 	.word	0x00016840
        /*15a8*/ 	.short	0x010a
        /*15aa*/ 	.byte	0x3f
	.zero		1


	//   ....[70]....
        /*15ac*/ 	.word	0x0001dae0
        /*15b0*/ 	.word	0x00000005
        /*15b4*/ 	.word	0x00016830
        /*15b8*/ 	.short	0x0107
        /*15ba*/ 	.byte	0x3f
	.zero		1


	//   ....[71]....
        /*15bc*/ 	.word	0x0001dba0
        /*15c0*/ 	.word	0x00000005
        /*15c4*/ 	.word	0x00016830
        /*15c8*/ 	.short	0x0101
        /*15ca*/ 	.byte	0x3f
	.zero		1


	//   ....[72]....
        /*15cc*/ 	.word	0x0001dc00
        /*15d0*/ 	.word	0x00000005
        /*15d4*/ 	.word	0x00016860
        /*15d8*/ 	.short	0x010a
        /*15da*/ 	.byte	0x3f
	.zero		1


	//   ....[73]....
        /*15dc*/ 	.word	0x0001e0d0
        /*15e0*/ 	.word	0x00000005
        /*15e4*/ 	.word	0x00016850
        /*15e8*/ 	.short	0x0107
        /*15ea*/ 	.byte	0x3f
	.zero		1


	//   ....[74]....
        /*15ec*/ 	.word	0x0001e250
        /*15f0*/ 	.word	0x00000005
        /*15f4*/ 	.word	0x00016850
        /*15f8*/ 	.short	0x0101
        /*15fa*/ 	.byte	0x3f
	.zero		1


	//   ....[75]....
        /*15fc*/ 	.word	0x0001e480
        /*1600*/ 	.word	0x00000000
        /*1604*/ 	.word	0x00016860
        /*1608*/ 	.short	0x010a
        /*160a*/ 	.byte	0x3f
	.zero		1


	//   ....[76]....
        /*160c*/ 	.word	0x0001e940
        /*1610*/ 	.word	0x00000000
        /*1614*/ 	.word	0x00016850
        /*1618*/ 	.short	0x0107
        /*161a*/ 	.byte	0x3f
	.zero		1


	//   ....[77]....
        /*161c*/ 	.word	0x0001ea20
        /*1620*/ 	.word	0x00000000
        /*1624*/ 	.word	0x00016850
        /*1628*/ 	.short	0x0101
        /*162a*/ 	.byte	0x3f
	.zero		1


	//   ....[78]....
        /*162c*/ 	.word	0x0001fb80
        /*1630*/ 	.word	0x00000005
        /*1634*/ 	.word	0x00016820
        /*1638*/ 	.short	0x010a
        /*163a*/ 	.byte	0x3f
	.zero		1


	//   ....[79]....
        /*163c*/ 	.word	0x0001fd20
        /*1640*/ 	.word	0x00000003
        /*1644*/ 	.word	0x00016840
        /*1648*/ 	.short	0x010a
        /*164a*/ 	.byte	0x3f
	.zero		1


	//   ....[80]....
        /*164c*/ 	.word	0x0001fdb0
        /*1650*/ 	.word	0x00000005
        /*1654*/ 	.word	0x00016840
        /*1658*/ 	.short	0x010a
        /*165a*/ 	.byte	0x3f
	.zero		1


	//   ....[81]....
        /*165c*/ 	.word	0x0001fdf0
        /*1660*/ 	.word	0x00000003
        /*1664*/ 	.word	0x00016860
        /*1668*/ 	.short	0x010a
        /*166a*/ 	.byte	0x3f
	.zero		1


	//   ....[82]....
        /*166c*/ 	.word	0x0001fe30
        /*1670*/ 	.word	0x00000005
        /*1674*/ 	.word	0x00016860
        /*1678*/ 	.short	0x010a
        /*167a*/ 	.byte	0x3f
	.zero		1


	//   ....[83]....
        /*167c*/ 	.word	0x0001fe90
        /*1680*/ 	.word	0x00000045
        /*1684*/ 	.word	0x00016890
        /*1688*/ 	.short	0x010a
        /*168a*/ 	.byte	0x3f
	.zero		1


	//   ....[84]....
        /*168c*/ 	.word	0x00020120
        /*1690*/ 	.word	0x00000045
        /*1694*/ 	.word	0x00016890
        /*1698*/ 	.short	0x010a
        /*169a*/ 	.byte	0x3f
	.zero		1


	//   ....[85]....
        /*169c*/ 	.word	0x000203d0
        /*16a0*/ 	.word	0x00000045
        /*16a4*/ 	.word	0x00016890
        /*16a8*/ 	.short	0x010a
        /*16aa*/ 	.byte	0x3f
	.zero		1


	//   ....[86]....
        /*16ac*/ 	.word	0x00020680
        /*16b0*/ 	.word	0x00000045
        /*16b4*/ 	.word	0x000168b0
        /*16b8*/ 	.short	0x010a
        /*16ba*/ 	.byte	0x3f
	.zero		1


	//   ....[87]....
        /*16bc*/ 	.word	0x00020b50
        /*16c0*/ 	.word	0x00000002
        /*16c4*/ 	.word	0x00016800
        /*16c8*/ 	.short	0x010a
        /*16ca*/ 	.byte	0x3f
	.zero		1


	//   ....[88]....
        /*16cc*/ 	.word	0x00021140
        /*16d0*/ 	.word	0x00000002
        /*16d4*/ 	.word	0x00016800
        /*16d8*/ 	.short	0x010a
        /*16da*/ 	.byte	0x3f
	.zero		1


	//   ....[89]....
        /*16dc*/ 	.word	0x00021190
        /*16e0*/ 	.word	0x0000000c
        /*16e4*/ 	.word	0x00016830
        /*16e8*/ 	.short	0x010a
        /*16ea*/ 	.byte	0x3f
	.zero		1


	//   ....[90]....
        /*16ec*/ 	.word	0x000211e0
        /*16f0*/ 	.word	0x0000000b
        /*16f4*/ 	.word	0x00016830
        /*16f8*/ 	.short	0x010a
        /*16fa*/ 	.byte	0x3f
	.zero		1


	//   ....[91]....
        /*16fc*/ 	.word	0x00021230
        /*1700*/ 	.word	0x0000000b
        /*1704*/ 	.word	0x00016850
        /*1708*/ 	.short	0x010a
        /*170a*/ 	.byte	0x3f
	.zero		1


	//   ....[92]....
        /*170c*/ 	.word	0x00021280
        /*1710*/ 	.word	0x00000003
        /*1714*/ 	.word	0x00016830
        /*1718*/ 	.short	0x010a
        /*171a*/ 	.byte	0x3f
	.zero		1


	//   ....[93]....
        /*171c*/ 	.word	0x000212d0
        /*1720*/ 	.word	0x00000003
        /*1724*/ 	.word	0x00016850
        /*1728*/ 	.short	0x010a
        /*172a*/ 	.byte	0x3f
	.zero		1


	//   ....[94]....
        /*172c*/ 	.word	0x00021320
        /*1730*/ 	.word	0x00000003
        /*1734*/ 	.word	0x00016830
        /*1738*/ 	.short	0x010a
        /*173a*/ 	.byte	0x3f
	.zero		1


	//   ....[95]....
        /*173c*/ 	.word	0x00021370
        /*1740*/ 	.word	0x00000003
        /*1744*/ 	.word	0x00016850
        /*1748*/ 	.short	0x010a
        /*174a*/ 	.byte	0x3f
	.zero		1


	//   ....[96]....
        /*174c*/ 	.word	0x000213c0
        /*1750*/ 	.word	0x0000000b
        /*1754*/ 	.word	0x00016850
        /*1758*/ 	.short	0x010a
        /*175a*/ 	.byte	0x3f
	.zero		1


	//   ....[97]....
        /*175c*/ 	.word	0x00021f70
        /*1760*/ 	.word	0x00000010
        /*1764*/ 	.word	0x00016820
        /*1768*/ 	.short	0x010a
        /*176a*/ 	.byte	0x3f
	.zero		1


	//   ....[98]....
        /*176c*/ 	.word	0x00021fc0
        /*1770*/ 	.word	0x00000005
        /*1774*/ 	.word	0x000168a0
        /*1778*/ 	.short	0x010a
        /*177a*/ 	.byte	0x3f
	.zero		1


	//   ....[99]....
        /*177c*/ 	.word	0x00022010
        /*1780*/ 	.word	0x00000005
        /*1784*/ 	.word	0x000168c0
        /*1788*/ 	.short	0x010a
        /*178a*/ 	.byte	0x3f
	.zero		1


	//   ....[100]....
        /*178c*/ 	.word	0x00022060
        /*1790*/ 	.word	0x00000005
        /*1794*/ 	.word	0x000168a0
        /*1798*/ 	.short	0x010a
        /*179a*/ 	.byte	0x3f
	.zero		1


	//   ....[101]....
        /*179c*/ 	.word	0x000220b0
        /*17a0*/ 	.word	0x00000005
        /*17a4*/ 	.word	0x000168c0
        /*17a8*/ 	.short	0x010a
        /*17aa*/ 	.byte	0x3f
	.zero		1


	//   ....[102]....
        /*17ac*/ 	.word	0x000221d0
        /*17b0*/ 	.word	0x00000003
        /*17b4*/ 	.word	0x00016840
        /*17b8*/ 	.short	0x010a
        /*17ba*/ 	.byte	0x3f
	.zero		1


	//   ....[103]....
        /*17bc*/ 	.word	0x00023c70
        /*17c0*/ 	.word	0x00000010
        /*17c4*/ 	.word	0x00016820
        /*17c8*/ 	.short	0x010a
        /*17ca*/ 	.byte	0x3f
	.zero		1


	//   ....[104]....
        /*17cc*/ 	.word	0x00023cc0
        /*17d0*/ 	.word	0x00000005
        /*17d4*/ 	.word	0x00016840
        /*17d8*/ 	.short	0x010a
        /*17da*/ 	.byte	0x3f
	.zero		1


	//   ....[105]....
        /*17dc*/ 	.word	0x00024600
        /*17e0*/ 	.word	0x00000005
        /*17e4*/ 	.word	0x00016860
        /*17e8*/ 	.short	0x010a
        /*17ea*/ 	.byte	0x3f
	.zero		1


	//   ....[106]....
        /*17ec*/ 	.word	0x00024f70
        /*17f0*/ 	.word	0x00000000
        /*17f4*/ 	.word	0x00016860
        /*17f8*/ 	.short	0x010a
        /*17fa*/ 	.byte	0x3f
	.zero		1


	//   ....[107]....
        /*17fc*/ 	.word	0x000262a0
        /*1800*/ 	.word	0x00000005
        /*1804*/ 	.word	0x00016820
        /*1808*/ 	.short	0x010a
        /*180a*/ 	.byte	0x3f
	.zero		1


	//   ....[108]....
        /*180c*/ 	.word	0x00026440
        /*1810*/ 	.word	0x00000003
        /*1814*/ 	.word	0x00016840
        /*1818*/ 	.short	0x010a
        /*181a*/ 	.byte	0x3f
	.zero		1


	//   ....[109]....
        /*181c*/ 	.word	0x00026490
        /*1820*/ 	.word	0x00000005
        /*1824*/ 	.word	0x00016840
        /*1828*/ 	.short	0x010a
        /*182a*/ 	.byte	0x3f
	.zero		1


	//   ....[110]....
        /*182c*/ 	.word	0x000264e0
        /*1830*/ 	.word	0x00000003
        /*1834*/ 	.word	0x00016860
        /*1838*/ 	.short	0x010a
        /*183a*/ 	.byte	0x3f
	.zero		1


	//----- nvinfo : EIATTR_NUM_MBARRIERS
	.align		4
.L_1525:
        /*183c*/ 	.byte	0x03, 0x38
        /*183e*/ 	.short	0x0016


	//----- nvinfo : EIATTR_EXIT_INSTR_OFFSETS
	.align		4
        /*1840*/ 	.byte	0x04, 0x1c
        /*1842*/ 	.short	(.L_1527 - .L_1526)


	//   ....[0]....
.L_1526:
        /*1844*/ 	.word	0x0001fe80


	//----- nvinfo : EIATTR_MAX_THREADS
	.align		4
.L_1527:
        /*1848*/ 	.byte	0x04, 0x05
        /*184a*/ 	.short	(.L_1529 - .L_1528)
.L_1528:
        /*184c*/ 	.word	0x00000200
        /*1850*/ 	.word	0x00000001
        /*1854*/ 	.word	0x00000001


	//----- nvinfo : EIATTR_CRS_STACK_SIZE
	.align		4
.L_1529:
        /*1858*/ 	.byte	0x04, 0x1e
        /*185a*/ 	.short	(.L_1531 - .L_1530)
.L_1530:
        /*185c*/ 	.word	0x00000000


	//----- nvinfo : EIATTR_CBANK_PARAM_SIZE
	.align		4
.L_1531:
        /*1860*/ 	.byte	0x03, 0x19
        /*1862*/ 	.short	0x0af0


	//----- nvinfo : EIATTR_PARAM_CBANK
	.align		4
        /*1864*/ 	.byte	0x04, 0x0a
        /*1866*/ 	.short	(.L_1533 - .L_1532)
	.align		4
.L_1532:
        /*1868*/ 	.word	index@(.nv.constant0._ZN7cutlass13device_kernelIN5flash11enable_sm90INS1_16FlashAttnFwdSm90INS1_25CollectiveMainloopFwdSm90ILi2EN4cute5tupleIJNS5_1CILi1EEES8_S8_EEENS6_IJNS7_ILi192EEENS7_ILi128EEENS7_ILi64EEEEEELi64ENS_6half_tEfNS_4arch4Sm90ELb0ELb1ELb0ELb1ELb1ELb1ELb0ELb1ELb1ELb1ELb1ELb0EEENS1_21CollectiveEpilogueFwdINS6_IJSA_SC_SB_EEES9_SE_SG_Li384ELb1ELb1ELb1ELb0EEENS1_36VarlenDynamicPersistentTileSchedulerILi192ELi128ELi384ELi128ELb1ELb1ELb1ELb1ELb0ELb1EEEEEEEEEvNT_6ParamsE)
        /*186c*/ 	.short	0x0210
        /*186e*/ 	.short	0x0af0


	//----- nvinfo : EIATTR_SW_WAR
	.align		4
.L_1533:
        /*1870*/ 	.byte	0x04, 0x36
        /*1872*/ 	.short	(.L_1535 - .L_1534)
.L_1534:
        /*1874*/ 	.word	0x00000008
.L_1535:


//--------------------- .nv.info._ZN7cutlass13device_kernelIN5flash11enable_sm90INS1_16FlashAttnFwdSm90INS1_25CollectiveMainloopFwdSm90ILi2EN4cute5tupleIJNS5_1CILi1EEES8_S8_EEENS6_IJNS7_ILi192EEENS7_ILi128EEENS7_ILi64EEEEEELi64ENS_6half_tEfNS_4arch4Sm90ELb1ELb0ELb0ELb0ELb1ELb0ELb0ELb1ELb1ELb1ELb1ELb0EEENS1_21CollectiveEpilogueFwdINS6_IJSA_SC_SB_EEES9_SE_SG_Li384ELb0ELb1ELb1ELb0EEENS1_19SingleTileSchedulerILb0ELb1ELb1ELi192EEEEEEEEEvNT_6ParamsE --------------------------
	.section	.nv.info._ZN7cutlass13device_kernelIN5flash11enable_sm90INS1_16FlashAttnFwdSm90INS1_25CollectiveMainloopFwdSm90ILi2EN4cute5tupleIJNS5_1CILi1EEES8_S8_EEENS6_IJNS7_ILi192EEENS7_ILi128EEENS7_ILi64EEEEEELi64ENS_6half_tEfNS_4arch4Sm90ELb1ELb0ELb0ELb0ELb1ELb0ELb0ELb1ELb1ELb1ELb1ELb0EEENS1_21CollectiveEpilogueFwdINS6_IJSA_SC_SB_EEES9_SE_SG_Li384ELb0ELb1ELb1ELb0EEENS1_19SingleTileSchedulerILb0ELb1ELb1ELi192EEEEEEEEEvNT_6ParamsE,"",@"SHT_CUDA_INFO"
	.sectionflags	@""
	.align	4


	//----- nvinfo : EIATTR_CUDA_API_VERSION
	.align		4
        /*0000*/ 	.byte	0x04, 0x37
        /*0002*/ 	.short	(.L_1537 - .L_1536)
.L_1536:
        /*0004*/ 	.word	0x00000082


	//----- nvinfo : EIATTR_KPARAM_INFO
	.align		4
.L_1537:
        /*0008*/ 	.byte	0x04, 0x17
        /*000a*/ 	.short	(.L_1539 - .L_1538)
.L_1538:
        /*000c*/ 	.word	0x00000000
        /*0010*/ 	.short	0x0000
        /*0012*/ 	.short	0x0070
        /*0014*/ 	.byte	0x00, 0xf0, 0x01, 0x28


	//----- nvinfo : EIATTR_SPARSE_MMA_MASK
	.align		4
.L_1539:
        /*0018*/ 	.byte	0x03, 0x50
        /*001a*/ 	.short	0x0000


	//----- nvinfo : EIATTR_MAXREG_COUNT
	.align		4
        /*001c*/ 	.byte	0x03, 0x1b
        /*001e*/ 	.short	0x0080


	//----- nvinfo : EIATTR_NUM_BARRIERS
	.align		4
        /*0020*/ 	.byte	0x02, 0x4c
        /*0022*/ 	.byte	0x10
	.zero		1


	//----- nvinfo : EIATTR_EXTERNS
	.align		4
        /*0024*/ 	.byte	0x04, 0x0f
        /*0026*/ 	.short	(.L_1541 - .L_1540)


	//   ....[0]....
	.align		4
.L_1540:
        /*0028*/ 	.word	index@(__assertfail)


	//----- nvinfo : EIATTR_ANNOTATIONS
	.align		4
.L_1541:
        /*002c*/ 	.byte	0x04, 0x55
        /*002e*/ 	.short	(.L_1543 - .L_1542)


	//   ....[0]....
.L_1542:
        /*0030*/ 	.word	0x00000001
        /*0034*/ 	.byte	0x40, 0xa6, 0x00, 0x00, 0x01, 0x00, 0x00, 0x00, 0xf0, 0xbb, 0x00, 0x00


	//----- nvinfo : EIATTR_MERCURY_ISA_VERSION
	.align		4
.L_1543:
        /*0040*/ 	.byte	0x03, 0x5f
        /*0042*/ 	.short	0x0101


	//----- nvinfo : EIATTR_INT_WARP_WIDE_INSTR_OFFSETS
	.align		4
        /*0044*/ 	.byte	0x04, 0x31
        /*0046*/ 	.short	(.L_1545 - .L_1544)


	//   ....[0]....
.L_1544:
        /*0048*/ 	.word	0x000000c0


	//   ....[1]....
        /*004c*/ 	.word	0x000000d0


	//   ....[2]....
        /*0050*/ 	.word	0x00000170


	//----- nvinfo : EIATTR_COOP_GROUP_MASK_REGIDS
	.align		4
.L_1545:
        /*0054*/ 	.byte	0x04, 0x29
        /*0056*/ 	.short	(.L_1547 - .L_1546)


	//   ....[0]....
.L_1546:
        /*0058*/ 	.word	0xffffffff


	//   ....[1]....
        /*005c*/ 	.word	0xffffffff


	//   ....[2]....
        /*0060*/ 	.word	0xffffffff


	//   ....[3]....
        /*0064*/ 	.word	0xffffffff


	//   ....[4]....
        /*0068*/ 	.word	0xffffffff


	//   ....[5]....
        /*006c*/ 	.word	0xffffffff


	//   ....[6]....
        /*0070*/ 	.word	0xffffffff


	//   ....[7]....
        /*0074*/ 	.word	0xffffffff


	//   ....[8]....
        /*0078*/ 	.word	0xffffffff


	//   ....[9]....
        /*007c*/ 	.word	0xffffffff


	//   ....[10]....
        /*0080*/ 	.word	0xffffffff


	//   ....[11]....
        /*0084*/ 	.word	0xffffffff


	//   ....[12]....
        /*0088*/ 	.word	0xffffffff


	//   ....[13]....
        /*008c*/ 	.word	0xffffffff


	//   ....[14]....
        /*0090*/ 	.word	0xffffffff


	//   ....[15]....
        /*0094*/ 	.word	0xffffffff


	//   ....[16]....
        /*0098*/ 	.word	0xffffffff


	//   ....[17]....
        /*009c*/ 	.word	0xffffffff


	//   ....[18]....
        /*00a0*/ 	.word	0xffffffff


	//   ....[19]....
        /*00a4*/ 	.word	0xffffffff


	//   ....[20]....
        /*00a8*/ 	.word	0xffffffff


	//   ....[21]....
        /*00ac*/ 	.word	0xffffffff


	//   ....[22]....
        /*00b0*/ 	.word	0xffffffff


	//   ....[23]....
        /*00b4*/ 	.word	0xffffffff


	//   ....[24]....
        /*00b8*/ 	.word	0xffffffff


	//   ....[25]....
        /*00bc*/ 	.word	0xffffffff


	//   ....[26]....
        /*00c0*/ 	.word	0xffffffff


	//   ....[27]....
        /*00c4*/ 	.word	0xffffffff


	//   ....[28]....
        /*00c8*/ 	.word	0xffffffff


	//   ....[29]....
        /*00cc*/ 	.word	0xffffffff


	//   ....[30]....
        /*00d0*/ 	.word	0xffffffff


	//   ....[31]....
        /*00d4*/ 	.word	0xffffffff


	//   ....[32]....
        /*00d8*/ 	.word	0xffffffff


	//   ....[33]....
        /*00dc*/ 	.word	0xffffffff


	//   ....[34]....
        /*00e0*/ 	.word	0xffffffff


	//   ....[35]....
        /*00e4*/ 	.word	0xffffffff


	//   ....[36]....
        /*00e8*/ 	.word	0xffffffff


	//   ....[37]....
        /*00ec*/ 	.word	0xffffffff


	//   ....[38]....
        /*00f0*/ 	.word	0xffffffff


	//   ....[39]....
        /*00f4*/ 	.word	0xffffffff


	//   ....[40]....
        /*00f8*/ 	.word	0xffffffff


	//   ....[41]....
        /*00fc*/ 	.word	0xffffffff


	//   ....[42]....
        /*0100*/ 	.word	0xffffffff


	//   ....[43]....
        /*0104*/ 	.word	0xffffffff


	//   ....[44]....
        /*0108*/ 	.word	0xffffffff


	//   ....[45]....
        /*010c*/ 	.word	0xffffffff


	//   ....[46]....
        /*0110*/ 	.word	0xffffffff


	//   ....[47]....
        /*0114*/ 	.word	0xffffffff


	//   ....[48]....
        /*0118*/ 	.word	0xffffffff


	//   ....[49]....
        /*011c*/ 	.word	0xffffffff


	//   ....[50]....
        /*0120*/ 	.word	0xffffffff


	//   ....[51]....
        /*0124*/ 	.word	0xffffffff


	//   ....[52]....
        /*0128*/ 	.word	0xffffffff


	//   ....[53]....
        /*012c*/ 	.word	0xffffffff


	//   ....[54]....
        /*0130*/ 	.word	0xffffffff


	//   ....[55]....
        /*0134*/ 	.word	0xffffffff


	//   ....[56]....
        /*0138*/ 	.word	0xffffffff


	//   ....[57]....
        /*013c*/ 	.word	0xffffffff


	//   ....[58]....
        /*0140*/ 	.word	0xffffffff


	//   ....[59]....
        /*0144*/ 	.word	0xffffffff


	//   ....[60]....
        /*0148*/ 	.word	0xffffffff


	//   ....[61]....
        /*014c*/ 	.word	0xffffffff


	//   ....[62]....
        /*0150*/ 	.word	0xffffffff


	//   ....[63]....
        /*0154*/ 	.word	0xffffffff


	//   ....[64]....
        /*0158*/ 	.word	0xffffffff


	//   ....[65]....
        /*015c*/ 	.word	0xffffffff


	//   ....[66]....
        /*0160*/ 	.word	0xffffffff


	//   ....[67]....
        /*0164*/ 	.word	0xffffffff


	//   ....[68]....
        /*0168*/ 	.word	0xffffffff


	//   ....[69]....
        /*016c*/ 	.word	0xffffffff


	//   ....[70]....
        /*0170*/ 	.word	0xffffffff


	//   ....[71]....
        /*0174*/ 	.word	0xffffffff


	//   ....[72]....
        /*0178*/ 	.word	0xffffffff


	//   ....[73]....
        /*017c*/ 	.word	0xffffffff


	//   ....[74]....
        /*0180*/ 	.word	0xffffffff


	//   ....[75]....
        /*0184*/ 	.word	0xffffffff


	//   ....[76]....
        /*0188*/ 	.word	0xffffffff


	//   ....[77]....
        /*018c*/ 	.word	0xffffffff


	//   ....[78]....
        /*0190*/ 	.word	0xffffffff


	//   ....[79]....
        /*0194*/ 	.word	0xffffffff


	//   ....[80]....
        /*0198*/ 	.word	0xffffffff


	//   ....[81]....
        /*019c*/ 	.word	0xffffffff


	//   ....[82]....
        /*01a0*/ 	.word	0xffffffff


	//   ....[83]....
        /*01a4*/ 	.word	0xffffffff


	//   ....[84]....
        /*01a8*/ 	.word	0xffffffff


	//   ....[85]....
        /*01ac*/ 	.word	0xffffffff


	//   ....[86]....
        /*01b0*/ 	.word	0xffffffff


	//   ....[87]....
        /*01b4*/ 	.word	0xffffffff


	//   ....[88]....
        /*01b8*/ 	.word	0xffffffff


	//   ....[89]....
        /*01bc*/ 	.word	0xffffffff


	//   ....[90]....
        /*01c0*/ 	.word	0xffffffff


	//   ....[91]....
        /*01c4*/ 	.word	0xffffffff


	//   ....[92]....
        /*01c8*/ 	.word	0xffffffff


	//   ....[93]....
        /*01cc*/ 	.word	0xffffffff


	//   ....[94]....
        /*01d0*/ 	.word	0xffffffff


	//   ....[95]....
        /*01d4*/ 	.word	0xffffffff


	//   ....[96]....
        /*01d8*/ 	.word	0xffffffff


	//   ....[97]....
        /*01dc*/ 	.word	0xffffffff


	//   ....[98]....
        /*01e0*/ 	.word	0xffffffff


	//   ....[99]....
        /*01e4*/ 	.word	0xffffffff


	//   ....[100]....
        /*01e8*/ 	.word	0xffffffff


	//   ....[101]....
        /*01ec*/ 	.word	0xffffffff


	//   ....[102]....
        /*01f0*/ 	.word	0xffffffff


	//   ....[103]....
        /*01f4*/ 	.word	0xffffffff


	//   ....[104]....
        /*01f8*/ 	.word	0xffffffff


	//   ....[105]....
        /*01fc*/ 	.word	0xffffffff


	//   ....[106]....
        /*0200*/ 	.word	0xffffffff


	//   ....[107]....
        /*0204*/ 	.word	0xffffffff


	//   ....[108]....
        /*0208*/ 	.word	0xffffffff


	//   ....[109]....
        /*020c*/ 	.word	0xffffffff


	//   ....[110]....
        /*0210*/ 	.word	0xffffffff


	//   ....[111]....
        /*0214*/ 	.word	0xffffffff


	//   ....[112]....
        /*0218*/ 	.word	0xffffffff


	//   ....[113]....
        /*021c*/ 	.word	0xffffffff


	//   ....[114]....
        /*0220*/ 	.word	0xffffffff


	//   ....[115]....
        /*0224*/ 	.word	0xffffffff


	//   ....[116]....
        /*0228*/ 	.word	0xffffffff


	//   ....[117]....
        /*022c*/ 	.word	0xffffffff


	//   ....[118]....
        /*0230*/ 	.word	0xffffffff


	//   ....[119]....
        /*0234*/ 	.word	0xffffffff


	//   ....[120]....
        /*0238*/ 	.word	0xffffffff


	//   ....[121]....
        /*023c*/ 	.word	0xffffffff


	//   ....[122]....
        /*0240*/ 	.word	0xffffffff


	//   ....[123]....
        /*0244*/ 	.word	0xffffffff


	//   ....[124]....
        /*0248*/ 	.word	0xffffffff


	//   ....[125]....
        /*024c*/ 	.word	0x0500000f


	//   ....[126]....
        /*0250*/ 	.word	0x0500000f


	//   ....[127]....
        /*0254*/ 	.word	0x0500000f


	//   ....[128]....
        /*0258*/ 	.word	0x0500000f


	//   ....[129]....
        /*025c*/ 	.word	0x0500000f


	//   ....[130]....
        /*0260*/ 	.word	0x0500000f


	//   ....[131]....
        /*0264*/ 	.word	0x0500000f


	//   ....[132]....
        /*0268*/ 	.word	0x0500000f


	//   ....[133]....
        /*026c*/ 	.word	0x0500000f


	//   ....[134]....
        /*0270*/ 	.word	0x0500000f


	//   ....[135]....
        /*0274*/ 	.word	0x0500000f


	//   ....[136]....
        /*0278*/ 	.word	0x0500000f


	//   ....[137]....
        /*027c*/ 	.word	0x0500000f


	//   ....[138]....
        /*0280*/ 	.word	0x0500000f


	//   ....[139]....
        /*0284*/ 	.word	0x0500000f


	//   ....[140]....
        /*0288*/ 	.word	0x0500000f


	//   ....[141]....
        /*028c*/ 	.word	0x0500000f


	//   ....[142]....
        /*0290*/ 	.word	0x0500000f


	//   ....[143]....
        /*0294*/ 	.word	0x0500000f


	//   ....[144]....
        /*0298*/ 	.word	0x0500000f


	//   ....[145]....
        /*029c*/ 	.word	0x0500000f


	//   ....[146]....
        /*02a0*/ 	.word	0x0500000f


	//   ....[147]....
        /*02a4*/ 	.word	0x0500000f


	//   ....[148]....
        /*02a8*/ 	.word	0x0500000f


	//   ....[149]....
        /*02ac*/ 	.word	0x0500000f


	//   ....[150]....
        /*02b0*/ 	.word	0x0500000f


	//   ....[151]....
        /*02b4*/ 	.word	0x0500000f


	//   ....[152]....
        /*02b8*/ 	.word	0x0500000f


	//   ....[153]....
        /*02bc*/ 	.word	0x0500000f


	//   ....[154]....
        /*02c0*/ 	.word	0x0500000f


	//   ....[155]....
        /*02c4*/ 	.word	0x0500000f


	//   ....[156]....
        /*02c8*/ 	.word	0x0500000f


	//   ....[157]....
        /*02cc*/ 	.word	0x0500000f


	//   ....[158]....
        /*02d0*/ 	.word	0x0500000f


	//   ....[159]....
        /*02d4*/ 	.word	0x0500000f


	//   ....[160]....
        /*02d8*/ 	.word	0x0500000f


	//   ....[161]....
        /*02dc*/ 	.word	0x0500000f


	//   ....[162]....
        /*02e0*/ 	.word	0x0500000f


	//   ....[163]....
        /*02e4*/ 	.word	0x0500000f


	//   ....[164]....
        /*02e8*/ 	.word	0x0500000f


	//   ....[165]....
        /*02ec*/ 	.word	0x0500000f


	//   ....[166]....
        /*02f0*/ 	.word	0x0500000f


	//   ....[167]....
        /*02f4*/ 	.word	0x0500000f


	//   ....[168]....
        /*02f8*/ 	.word	0x0500000f


	//   ....[169]....
        /*02fc*/ 	.word	0x0500000f


	//   ....[170]....
        /*0300*/ 	.word	0x0500000f


	//   ....[171]....
        /*0304*/ 	.word	0x0500000f


	//   ....[172]....
        /*0308*/ 	.word	0x0500000f


	//   ....[173]....
        /*030c*/ 	.word	0x0500000f


	//   ....[174]....
        /*0310*/ 	.word	0x0500000f


	//   ....[175]....
        /*0314*/ 	.word	0x0500000f


	//   ....[176]....
        /*0318*/ 	.word	0x0500000f


	//   ....[177]....
        /*031c*/ 	.word	0x0500000f


	//   ....[178]....
        /*0320*/ 	.word	0x0500000f


	//   ....[179]....
        /*0324*/ 	.word	0x0500000f


	//   ....[180]....
        /*0328*/ 	.word	0x0500000f


	//   ....[181]....
        /*032c*/ 	.word	0x0500000f


	//   ....[182]....
        /*0330*/ 	.word	0x0500000f


	//   ....[183]....
        /*0334*/ 	.word	0x0500000f


	//   ....[184]....
        /*0338*/ 	.word	0x0500000f


	//   ....[185]....
        /*033c*/ 	.word	0x0500000f


	//   ....[186]....
        /*0340*/ 	.word	0x0500000f


	//   ....[187]....
        /*0344*/ 	.word	0x0500000f


	//   ....[188]....
        /*0348*/ 	.word	0x0500000f


	//   ....[189]....
        /*034c*/ 	.word	0x0500000f


	//   ....[190]....
        /*0350*/ 	.word	0x0500000f


	//   ....[191]....
        /*0354*/ 	.word	0x0500000f


	//   ....[192]....
        /*0358*/ 	.word	0x0500000f


	//   ....[193]....
        /*035c*/ 	.word	0x0500000f


	//   ....[194]....
        /*0360*/ 	.word	0x0500000f


	//   ....[195]....
        /*0364*/ 	.word	0x0500000f


	//   ....[196]....
        /*0368*/ 	.word	0x0500000f


	//   ....[197]....
        /*036c*/ 	.word	0x0500000f


	//   ....[198]....
        /*0370*/ 	.word	0x0500000f


	//   ....[199]....
        /*0374*/ 	.word	0x0500000f


	//   ....[200]....
        /*0378*/ 	.word	0x0500000f


	//   ....[201]....
        /*037c*/ 	.word	0x0500000f


	//   ....[202]....
        /*0380*/ 	.word	0x0500000f


	//   ....[203]....
        /*0384*/ 	.word	0x0500000f


	//   ....[204]....
        /*0388*/ 	.word	0x0500000f


	//   ....[205]....
        /*038c*/ 	.word	0x0500000f


	//   ....[206]....
        /*0390*/ 	.word	0x0500000f


	//   ....[207]....
        /*0394*/ 	.word	0x0500000f


	//   ....[208]....
        /*0398*/ 	.word	0x0500000f


	//   ....[209]....
        /*039c*/ 	.word	0x0500000f


	//   ....[210]....
        /*03a0*/ 	.word	0x0500000f


	//   ....[211]....
        /*03a4*/ 	.word	0x0500000f


	//   ....[212]....
        /*03a8*/ 	.word	0x0500000f


	//   ....[213]....
        /*03ac*/ 	.word	0x0500000f


	//   ....[214]....
        /*03b0*/ 	.word	0x0500000f


	//----- nvinfo : EIATTR_COOP_GROUP_INSTR_OFFSETS
	.align		4
.L_1547:
        /*03b4*/ 	.byte	0x04, 0x28
        /*03b6*/ 	.short	(.L_1549 - .L_1548)


	//   ....[0]....
.L_1548:
        /*03b8*/ 	.word	0x00000080


	//   ....[1]....
        /*03bc*/ 	.word	0x00000090


	//   ....[2]....
        /*03c0*/ 	.word	0x000002d0


	//   ....[3]....
        /*03c4*/ 	.word	0x00000430


	//   ....[4]....
        /*03c8*/ 	.word	0x00000550


	//   ....[5]....
        /*03cc*/ 	.word	0x000006b0


	//   ....[6]....
        /*03d0*/ 	.word	0x00001080


	//   ....[7]....
        /*03d4*/ 	.word	0x00001880


	//   ....[8]....
        /*03d8*/ 	.word	0x000018c0


	//   ....[9]....
        /*03dc*/ 	.word	0x00001f80


	//   ....[10]....
        /*03e0*/ 	.word	0x00002060


	//   ....[11]....
        /*03e4*/ 	.word	0x000029c0


	//   ....[12]....
        /*03e8*/ 	.word	0x00002a10


	//   ....[13]....
        /*03ec*/ 	.word	0x00003dc0


	//   ....[14]....
        /*03f0*/ 	.word	0x00004420


	//   ....[15]....
        /*03f4*/ 	.word	0x00004460


	//   ....[16]....
        /*03f8*/ 	.word	0x00004500


	//   ....[17]....
        /*03fc*/ 	.word	0x00004af0


	//   ....[18]....
        /*0400*/ 	.word	0x00004cb0


	//   ....[19]....
        /*0404*/ 	.word	0x00006810


	//   ....[20]....
        /*0408*/ 	.word	0x00006820


	//   ....[21]....
        /*040c*/ 	.word	0x00006850


	//   ....[22]....
        /*0410*/ 	.word	0x00006860


	//   ....[23]....
        /*0414*/ 	.word	0x00007af0


	//   ....[24]....
        /*0418*/ 	.word	0x00007b10


	//   ....[25]....
        /*041c*/ 	.word	0x00007be0


	//   ....[26]....
        /*0420*/ 	.word	0x00007bf0


	//   ....[27]....
        /*0424*/ 	.word	0x00008950


	//   ....[28]....
        /*0428*/ 	.word	0x00008990


	//   ....[29]....
        /*042c*/ 	.word	0x000089d0


	//   ....[30]....
        /*0430*/ 	.word	0x00008a10


	//   ....[31]....
        /*0434*/ 	.word	0x00008a50


	//   ....[32]....
        /*0438*/ 	.word	0x00008a70


	//   ....[33]....
        /*043c*/ 	.word	0x00008dc0


	//   ....[34]....
        /*0440*/ 	.word	0x00008dd0


	//   ....[35]....
        /*0444*/ 	.word	0x000094f0


	//   ....[36]....
        /*0448*/ 	.word	0x0000a690


	//   ....[37]....
        /*044c*/ 	.word	0x0000a6b0


	//   ....[38]....
        /*0450*/ 	.word	0x0000a6c0


	//   ....[39]....
        /*0454*/ 	.word	0x0000a6d0


	//   ....[40]....
        /*0458*/ 	.word	0x0000a6e0


	//   ....[41]....
        /*045c*/ 	.word	0x0000a730


	//   ....[42]....
        /*0460*/ 	.word	0x0000a770


	//   ....[43]....
        /*0464*/ 	.word	0x0000a7a0


	//   ....[44]....
        /*0468*/ 	.word	0x0000a7e0


	//   ....[45]....
        /*046c*/ 	.word	0x0000a810


	//   ....[46]....
        /*0470*/ 	.word	0x0000a860


	//   ....[47]....
        /*0474*/ 	.word	0x0000a890


	//   ....[48]....
        /*0478*/ 	.word	0x0000a8c0


	//   ....[49]....
        /*047c*/ 	.word	0x0000a8f0


	//   ....[50]....
        /*0480*/ 	.word	0x0000a920


	//   ....[51]....
        /*0484*/ 	.word	0x0000a940


	//   ....[52]....
        /*0488*/ 	.word	0x0000b100


	//   ....[53]....
        /*048c*/ 	.word	0x0000b130


	//   ....[54]....
        /*0490*/ 	.word	0x0000b160


	//   ....[55]....
        /*0494*/ 	.word	0x0000b190


	//   ....[56]....
        /*0498*/ 	.word	0x0000b1c0


	//   ....[57]....
        /*049c*/ 	.word	0x0000b210


	//   ....[58]....
        /*04a0*/ 	.word	0x0000b270


	//   ....[59]....
        /*04a4*/ 	.word	0x0000b2a0


	//   ....[60]....
        /*04a8*/ 	.word	0x0000b2d0


	//   ....[61]....
        /*04ac*/ 	.word	0x0000b340


	//   ....[62]....
        /*04b0*/ 	.word	0x0000b380


	//   ....[63]....
        /*04b4*/ 	.word	0x0000b3a0


	//   ....[64]....
        /*04b8*/ 	.word	0x0000b3d0


	//   ....[65]....
        /*04bc*/ 	.word	0x0000b440


	//   ....[66]....
        /*04c0*/ 	.word	0x0000b450


	//   ....[67]....
        /*04c4*/ 	.word	0x0000b480


	//   ....[68]....
        /*04c8*/ 	.word	0x0000b4d0


	//   ....[69]....
        /*04cc*/ 	.word	0x0000b540


	//   ....[70]....
        /*04d0*/ 	.word	0x0000b580


	//   ....[71]....
        /*04d4*/ 	.word	0x0000b5a0


	//   ....[72]....
        /*04d8*/ 	.word	0x0000b5d0


	//   ....[73]....
        /*04dc*/ 	.word	0x0000b5e0


	//   ....[74]....
        /*04e0*/ 	.word	0x0000b620


	//   ....[75]....
        /*04e4*/ 	.word	0x0000b6a0


	//   ....[76]....
        /*04e8*/ 	.word	0x0000bdc0


	//   ....[77]....
        /*04ec*/ 	.word	0x0000bdf0


	//   ....[78]....
        /*04f0*/ 	.word	0x0000be00


	//   ....[79]....
        /*04f4*/ 	.word	0x0000be40


	//   ....[80]....
        /*04f8*/ 	.word	0x0000be50


	//   ....[81]....
        /*04fc*/ 	.word	0x0000be90


	//   ....[82]....
        /*0500*/ 	.word	0x0000bea0


	//   ....[83]....
        /*0504*/ 	.word	0x0000bee0


	//   ....[84]....
        /*0508*/ 	.word	0x0000bef0


	//   ....[85]....
        /*050c*/ 	.word	0x0000bf30


	//   ....[86]....
        /*0510*/ 	.word	0x0000bf40


	//   ....[87]....
        /*0514*/ 	.word	0x0000bf80


	//   ....[88]....
        /*0518*/ 	.word	0x0000bf90


	//   ....[89]....
        /*051c*/ 	.word	0x0000bfd0


	//   ....[90]....
        /*0520*/ 	.word	0x0000bfe0


	//   ....[91]....
        /*0524*/ 	.word	0x0000bff0


	//   ....[92]....
        /*0528*/ 	.word	0x0000c250


	//   ....[93]....
        /*052c*/ 	.word	0x0000c280


	//   ....[94]....
        /*0530*/ 	.word	0x0000c290


	//   ....[95]....
        /*0534*/ 	.word	0x0000c2a0


	//   ....[96]....
        /*0538*/ 	.word	0x0000c2b0


	//   ....[97]....
        /*053c*/ 	.word	0x0000c2c0


	//   ....[98]....
        /*0540*/ 	.word	0x0000c2e0


	//   ....[99]....
        /*0544*/ 	.word	0x0000c330


	//   ....[100]....
        /*0548*/ 	.word	0x0000c350


	//   ....[101]....
        /*054c*/ 	.word	0x0000c390


	//   ....[102]....
        /*0550*/ 	.word	0x0000c3b0


	//   ....[103]....
        /*0554*/ 	.word	0x0000c3f0


	//   ....[104]....
        /*0558*/ 	.word	0x0000c410


	//   ....[105]....
        /*055c*/ 	.word	0x0000c450


	//   ....[106]....
        /*0560*/ 	.word	0x0000c470


	//   ....[107]....
        /*0564*/ 	.word	0x0000c4a0


	//   ....[108]....
        /*0568*/ 	.word	0x0000c990


	//   ....[109]....
        /*056c*/ 	.word	0x0000c9c0


	//   ....[110]....
        /*0570*/ 	.word	0x0000c9f0


	//   ....[111]....
        /*0574*/ 	.word	0x0000ca20


	//   ....[112]....
        /*0578*/ 	.word	0x0000ca30


	//   ....[113]....
        /*057c*/ 	.word	0x0000ca40


	//   ....[114]....
        /*0580*/ 	.word	0x0000ca60


	//   ....[115]....
        /*0584*/ 	.word	0x0000ca80


	//   ....[116]....
        /*0588*/ 	.word	0x0000caa0


	//   ....[117]....
        /*058c*/ 	.word	0x0000cad0


	//   ....[118]....
        /*0590*/ 	.word	0x0000caf0


	//   ....[119]....
        /*0594*/ 	.word	0x0000cb10


	//   ....[120]....
        /*0598*/ 	.word	0x0000cb30


	//   ....[121]....
        /*059c*/ 	.word	0x0000cb60


	//   ....[122]....
        /*05a0*/ 	.word	0x0000cba0


	//   ....[123]....
        /*05a4*/ 	.word	0x0000cbf0


	//   ....[124]....
        /*05a8*/ 	.word	0x0000cf00


	//   ....[125]....
        /*05ac*/ 	.word	0x0000d460


	//   ....[126]....
        /*05b0*/ 	.word	0x0000d550


	//   ....[127]....
        /*05b4*/ 	.word	0x0000d5f0


	//   ....[128]....
        /*05b8*/ 	.word	0x0000d680


	//   ....[129]....
        /*05bc*/ 	.word	0x0000d740


	//   ....[130]....
        /*05c0*/ 	.word	0x0000d7a0


	//   ....[131]....
        /*05c4*/ 	.word	0x0000d840


	//   ....[132]....
        /*05c8*/ 	.word	0x0000d8a0


	//   ....[133]....
        /*05cc*/ 	.word	0x0000d980


	//   ....[134]....
        /*05d0*/ 	.word	0x0000d9f0


	//   ....[135]....
        /*05d4*/ 	.word	0x0000da90


	//   ....[136]....
        /*05d8*/ 	.word	0x0000daf0


	//   ....[137]....
        /*05dc*/ 	.word	0x0000dbc0


	//   ....[138]....
        /*05e0*/ 	.word	0x0000dc20


	//   ....[139]....
        /*05e4*/ 	.word	0x0000dcd0


	//   ....[140]....
        /*05e8*/ 	.word	0x0000dd30


	//   ....[141]....
        /*05ec*/ 	.word	0x0000ddf0


	//   ....[142]....
        /*05f0*/ 	.word	0x0000de80


	//   ....[143]....
        /*05f4*/ 	.word	0x0000dee0


	//   ....[144]....
        /*05f8*/ 	.word	0x0000dfb0


	//   ....[145]....
        /*05fc*/ 	.word	0x0000e070


	//   ....[146]....
        /*0600*/ 	.word	0x0000e0d0


	//   ....[147]....
        /*0604*/ 	.word	0x0000e190


	//   ....[148]....
        /*0608*/ 	.word	0x0000e200


	//   ....[149]....
        /*060c*/ 	.word	0x0000e2e0


	//   ....[150]....
        /*0610*/ 	.word	0x0000e340


	//   ....[151]....
        /*0614*/ 	.word	0x0000e400


	//   ....[152]....
        /*0618*/ 	.word	0x0000e470


	//   ....[153]....
        /*061c*/ 	.word	0x0000e550


	//   ....[154]....
        /*0620*/ 	.word	0x0000e5b0


	//   ....[155]....
        /*0624*/ 	.word	0x0000e670


	//   ....[156]....
        /*0628*/ 	.word	0x0000e6e0


	//   ....[157]....
        /*062c*/ 	.word	0x0000e7b0


	//   ....[158]....
        /*0630*/ 	.word	0x0000e820


	//   ....[159]....
        /*0634*/ 	.word	0x0000e8e0


	//   ....[160]....
        /*0638*/ 	.word	0x0000e940


	//   ....[161]....
        /*063c*/ 	.word	0x0000ea10


	//   ....[162]....
        /*0640*/ 	.word	0x0000ea70


	//   ....[163]....
        /*0644*/ 	.word	0x0000eb30


	//   ....[164]....
        /*0648*/ 	.word	0x0000ebb0


	//   ....[165]....
        /*064c*/ 	.word	0x0000ec60


	//   ....[166]....
        /*0650*/ 	.word	0x0000eda0


	//   ....[167]....
        /*0654*/ 	.word	0x0000ee40


	//   ....[168]....
        /*0658*/ 	.word	0x0000eee0


	//   ....[169]....
        /*065c*/ 	.word	0x0000ef70


	//   ....[170]....
        /*0660*/ 	.word	0x0000f010


	//   ....[171]....
        /*0664*/ 	.word	0x0000f0a0


	//   ....[172]....
        /*0668*/ 	.word	0x0000f140


	//   ....[173]....
        /*066c*/ 	.word	0x0000f1d0


	//   ....[174]....
        /*0670*/ 	.word	0x0000f270


	//   ....[175]....
        /*0674*/ 	.word	0x0000f300


	//   ....[176]....
        /*0678*/ 	.word	0x0000f3a0


	//   ....[177]....
        /*067c*/ 	.word	0x0000f430


	//   ....[178]....
        /*0680*/ 	.word	0x0000f4d0


	//   ....[179]....
        /*0684*/ 	.word	0x0000f560


	//   ....[180]....
        /*0688*/ 	.word	0x0000f600


	//   ....[181]....
        /*068c*/ 	.word	0x0000f690


	//   ....[182]....
        /*0690*/ 	.word	0x0000f770


	//   ....[183]....
        /*0694*/ 	.word	0x0000f820


	//   ....[184]....
        /*0698*/ 	.word	0x0000f880


	//   ....[185]....
        /*069c*/ 	.word	0x0000f930


	//   ....[186]....
        /*06a0*/ 	.word	0x0000f9c0


	//   ....[187]....
        /*06a4*/ 	.word	0x0000fa60


	//   ....[188]....
        /*06a8*/ 	.word	0x0000fae0


	//   ....[189]....
        /*06ac*/ 	.word	0x0000fb80


	//   ....[190]....
        /*06b0*/ 	.word	0x0000fc10


	//   ....[191]....
        /*06b4*/ 	.word	0x0000fcb0


	//   ....[192]....
        /*06b8*/ 	.word	0x0000fd30


	//   ....[193]....
        /*06bc*/ 	.word	0x0000fdd0


	//   ....[194]....
        /*06c0*/ 	.word	0x0000fe60


	//   ....[195]....
        /*06c4*/ 	.word	0x0000ff00


	//   ....[196]....
        /*06c8*/ 	.word	0x0000ff80


	//   ....[197]....
        /*06cc*/ 	.word	0x00010010


	//   ....[198]....
        /*06d0*/ 	.word	0x000100f0


	//   ....[199]....
        /*06d4*/ 	.word	0x00010190


	//   ....[200]....
        /*06d8*/ 	.word	0x00010230


	//   ....[201]....
        /*06dc*/ 	.word	0x000102e0


	//   ....[202]....
        /*06e0*/ 	.word	0x00010340


	//   ....[203]....
        /*06e4*/ 	.word	0x00010400


	//   ....[204]....
        /*06e8*/ 	.word	0x00010460


	//   ....[205]....
        /*06ec*/ 	.word	0x00010520


	//   ....[206]....
        /*06f0*/ 	.word	0x00010580


	//   ....[207]....
        /*06f4*/ 	.word	0x00010640


	//   ....[208]....
        /*06f8*/ 	.word	0x000106a0


	//   ....[209]....
        /*06fc*/ 	.word	0x00010760


	//   ....[210]....
        /*0700*/ 	.word	0x000107c0


	//   ....[211]....
        /*0704*/ 	.word	0x00010880


	//   ....[212]....
        /*0708*/ 	.word	0x000108e0


	//   ....[213]....
        /*070c*/ 	.word	0x00010990


	//   ....[214]....
        /*0710*/ 	.word	0x00010aa0


	//----- nvinfo : EIATTR_REG_RECONFIG
	.align		4
.L_1549:
        /*0714*/ 	.byte	0x01, 0x54
	.zero		2


	//----- nvinfo : EIATTR_SYSCALL_OFFSETS
	.align		4
        /*0718*/ 	.byte	0x04, 0x46
        /*071a*/ 	.short	(.L_1551 - .L_1550)


	//   ....[0]....
.L_1550:
        /*071c*/ 	.word	0x00001240


	//   ....[1]....
        /*0720*/ 	.word	0x00009d40


	//   ....[2]....
        /*0724*/ 	.word	0x00009e80


	//   ....[3]....
        /*0728*/ 	.word	0x00009f70


	//   ....[4]....
        /*072c*/ 	.word	0x0000aca0


	//----- nvinfo : EIATTR_MBARRIER_INSTR_OFFSETS
	.align		4
.L_1551:
        /*0730*/ 	.byte	0x04, 0x39
        /*0732*/ 	.short	(.L_1553 - .L_1552)


	//   ....[0]....
.L_1552:
        /*0734*/ 	.word	0x00000180
        /*0738*/ 	.word	0x000000ff
        /*073c*/ 	.word	0x00016800
        /*0740*/ 	.short	0x0100
        /*0742*/ 	.byte	0x08
	.zero		1


	//   ....[1]....
        /*0744*/ 	.word	0x00000190
        /*0748*/ 	.word	0x000000ff
        /*074c*/ 	.word	0x00016820
        /*0750*/ 	.short	0x0100
        /*0752*/ 	.byte	0x08
	.zero		1


	//   ....[2]....
        /*0754*/ 	.word	0x00000280
        /*0758*/ 	.word	0x000000ff
        /*075c*/ 	.word	0x00016830
        /*0760*/ 	.short	0x0100
        /*0762*/ 	.byte	0x08
	.zero		1


	//   ....[3]....
        /*0764*/ 	.word	0x00000290
        /*0768*/ 	.word	0x000000ff
        /*076c*/ 	.word	0x00016840
        /*0770*/ 	.short	0x0100
        /*0772*/ 	.byte	0x08
	.zero		1


	//   ....[4]....
        /*0774*/ 	.word	0x000002a0
        /*0778*/ 	.word	0x000000ff
        /*077c*/ 	.word	0x00016838
        /*0780*/ 	.short	0x0100
        /*0782*/ 	.byte	0x08
	.zero		1


	//   ....[5]....
        /*0784*/ 	.word	0x000002b0
        /*0788*/ 	.word	0x000000ff
        /*078c*/ 	.word	0x00016848
        /*0790*/ 	.short	0x0100
        /*0792*/ 	.byte	0x08
	.zero		1


	//   ....[6]....
        /*0794*/ 	.word	0x000003e0
        /*0798*/ 	.word	0x000000ff
        /*079c*/ 	.word	0x00016850
        /*07a0*/ 	.short	0x0100
        /*07a2*/ 	.byte	0x08
	.zero		1


	//   ....[7]....
        /*07a4*/ 	.word	0x000003f0
        /*07a8*/ 	.word	0x000000ff
        /*07ac*/ 	.word	0x00016860
        /*07b0*/ 	.short	0x0100
        /*07b2*/ 	.byte	0x08
	.zero		1


	//   ....[8]....
        /*07b4*/ 	.word	0x00000400
        /*07b8*/ 	.word	0x000000ff
        /*07bc*/ 	.word	0x00016858
        /*07c0*/ 	.short	0x0100
        /*07c2*/ 	.byte	0x08
	.zero		1


	//   ....[9]....
        /*07c4*/ 	.word	0x00000410
        /*07c8*/ 	.word	0x000000ff
        /*07cc*/ 	.word	0x00016868
        /*07d0*/ 	.short	0x0100
        /*07d2*/ 	.byte	0x08
	.zero		1


	//   ....[10]....
        /*07d4*/ 	.word	0x00000500
        /*07d8*/ 	.word	0x000000ff
        /*07dc*/ 	.word	0x00016870
        /*07e0*/ 	.short	0x0100
        /*07e2*/ 	.byte	0x06
	.zero		1


	//   ....[11]....
        /*07e4*/ 	.word	0x00000510
        /*07e8*/ 	.word	0x000000ff
        /*07ec*/ 	.word	0x00016880
        /*07f0*/ 	.short	0x0100
        /*07f2*/ 	.byte	0x06
	.zero		1


	//   ....[12]....
        /*07f4*/ 	.word	0x00000520
        /*07f8*/ 	.word	0x000000ff
        /*07fc*/ 	.word	0x00016878
        /*0800*/ 	.short	0x0100
        /*0802*/ 	.byte	0x06
	.zero		1


	//   ....[13]....
        /*0804*/ 	.word	0x00000530
        /*0808*/ 	.word	0x000000ff
        /*080c*/ 	.word	0x00016888
        /*0810*/ 	.short	0x0100
        /*0812*/ 	.byte	0x06
	.zero		1


	//   ....[14]....
        /*0814*/ 	.word	0x00000660
        /*0818*/ 	.word	0x000000ff
        /*081c*/ 	.word	0x00016890
        /*0820*/ 	.short	0x0100
        /*0822*/ 	.byte	0x08
	.zero		1


	//   ....[15]....
        /*0824*/ 	.word	0x00000670
        /*0828*/ 	.word	0x000000ff
        /*082c*/ 	.word	0x000168a0
        /*0830*/ 	.short	0x0100
        /*0832*/ 	.byte	0x08
	.zero		1


	//   ....[16]....
        /*0834*/ 	.word	0x00000680
        /*0838*/ 	.word	0x000000ff
        /*083c*/ 	.word	0x00016898
        /*0840*/ 	.short	0x0100
        /*0842*/ 	.byte	0x08
	.zero		1


	//   ....[17]....
        /*0844*/ 	.word	0x00000690
        /*0848*/ 	.word	0x000000ff
        /*084c*/ 	.word	0x000168a8
        /*0850*/ 	.short	0x0100
        /*0852*/ 	.byte	0x08
	.zero		1


	//   ....[18]....
        /*0854*/ 	.word	0x000007d0
        /*0858*/ 	.word	0x000000ff
        /*085c*/ 	.word	0x000168b0
        /*0860*/ 	.short	0x0100
        /*0862*/ 	.byte	0x08
	.zero		1


	//   ....[19]....
        /*0864*/ 	.word	0x000007e0
        /*0868*/ 	.word	0x000000ff
        /*086c*/ 	.word	0x000168c0
        /*0870*/ 	.short	0x0100
        /*0872*/ 	.byte	0x08
	.zero		1


	//   ....[20]....
        /*0874*/ 	.word	0x000007f0
        /*0878*/ 	.word	0x000000ff
        /*087c*/ 	.word	0x000168b8
        /*0880*/ 	.short	0x0100
        /*0882*/ 	.byte	0x08
	.zero		1


	//   ....[21]....
        /*0884*/ 	.word	0x00000800
        /*0888*/ 	.word	0x000000ff
        /*088c*/ 	.word	0x000168c8
        /*0890*/ 	.short	0x0100
        /*0892*/ 	.byte	0x08
	.zero		1


	//   ....[22]....
        /*0894*/ 	.word	0x00001260
        /*0898*/ 	.word	0x000000ff
        /*089c*/ 	.word	0x00016800
        /*08a0*/ 	.short	0x010a
        /*08a2*/ 	.byte	0x2a
	.zero		1


	//   ....[23]....
        /*08a4*/ 	.word	0x000012d0
        /*08a8*/ 	.word	0x000000ff
        /*08ac*/ 	.word	0x00016830
        /*08b0*/ 	.short	0x010a
        /*08b2*/ 	.byte	0x2a
	.zero		1


	//   ....[24]....
        /*08b4*/ 	.word	0x00001330
        /*08b8*/ 	.word	0x000000ff
        /*08bc*/ 	.word	0x00016830
        /*08c0*/ 	.short	0x010a
        /*08c2*/ 	.byte	0x2a
	.zero		1


	//   ....[25]....
        /*08c4*/ 	.word	0x000017e0
        /*08c8*/ 	.word	0x000000ff
        /*08cc*/ 	.word	0x00000000
        /*08d0*/ 	.short	0x0101
        /*08d2*/ 	.byte	0x06
	.zero		1


	//   ....[26]....
        /*08d4*/ 	.word	0x00003720
        /*08d8*/ 	.word	0x000000ff
        /*08dc*/ 	.word	0x00016830
        /*08e0*/ 	.short	0x010a
        /*08e2*/ 	.byte	0x04
	.zero		1


	//   ....[27]....
        /*08e4*/ 	.word	0x00003760
        /*08e8*/ 	.word	0x000000ff
        /*08ec*/ 	.word	0x00016830
        /*08f0*/ 	.short	0x010a
        /*08f2*/ 	.byte	0x04
	.zero		1


	//   ....[28]....
        /*08f4*/ 	.word	0x00003990
        /*08f8*/ 	.word	0x000000ff
        /*08fc*/ 	.word	0x00016850
        /*0900*/ 	.short	0x010a
        /*0902*/ 	.byte	0x0a
	.zero		1


	//   ....[29]....
        /*0904*/ 	.word	0x000039d0
        /*0908*/ 	.word	0x000000ff
        /*090c*/ 	.word	0x00016850
        /*0910*/ 	.short	0x010a
        /*0912*/ 	.byte	0x0a
	.zero		1


	//   ....[30]....
        /*0914*/ 	.word	0x00003e30
        /*0918*/ 	.word	0x000000ff
        /*091c*/ 	.word	0x00000000
        /*0920*/ 	.short	0x0101
        /*0922*/ 	.byte	0x07
	.zero		1


	//   ....[31]....
        /*0924*/ 	.word	0x00005920
        /*0928*/ 	.word	0x000000ff
        /*092c*/ 	.word	0x00000000
        /*0930*/ 	.short	0x0101
        /*0932*/ 	.byte	0x06
	.zero		1


	//   ....[32]....
        /*0934*/ 	.word	0x00005e50
        /*0938*/ 	.word	0x000000ff
        /*093c*/ 	.word	0x00016830
        /*0940*/ 	.short	0x010a
        /*0942*/ 	.byte	0x0a
	.zero		1


	//   ....[33]....
        /*0944*/ 	.word	0x00005e90
        /*0948*/ 	.word	0x000000ff
        /*094c*/ 	.word	0x00016830
        /*0950*/ 	.short	0x010a
        /*0952*/ 	.byte	0x0a
	.zero		1


	//   ....[34]....
        /*0954*/ 	.word	0x00006080
        /*0958*/ 	.word	0x000000ff
        /*095c*/ 	.word	0x00016850
        /*0960*/ 	.short	0x010a
        /*0962*/ 	.byte	0x0a
	.zero		1


	//   ....[35]....
        /*0964*/ 	.word	0x000060c0
        /*0968*/ 	.word	0x000000ff
        /*096c*/ 	.word	0x00016850
        /*0970*/ 	.short	0x010a
        /*0972*/ 	.byte	0x0a
	.zero		1


	//   ....[36]....
        /*0974*/ 	.word	0x00006490
        /*0978*/ 	.word	0x000000ff
        /*097c*/ 	.word	0x00000000
        /*0980*/ 	.short	0x0101
        /*0982*/ 	.byte	0x07
	.zero		1


	//   ....[37]....
        /*0984*/ 	.word	0x00007640
        /*0988*/ 	.word	0x000000ff
        /*098c*/ 	.word	0x00000000
        /*0990*/ 	.short	0x0101
        /*0992*/ 	.byte	0x06
	.zero		1


	//   ....[38]....
        /*0994*/ 	.word	0x00007a60
        /*0998*/ 	.word	0x000000ff
        /*099c*/ 	.word	0x00016850
        /*09a0*/ 	.short	0x010a
        /*09a2*/ 	.byte	0x07
	.zero		1


	//   ....[39]....
        /*09a4*/ 	.word	0x00007aa0
        /*09a8*/ 	.word	0x000000ff
        /*09ac*/ 	.word	0x00016850
        /*09b0*/ 	.short	0x010a
        /*09b2*/ 	.byte	0x07
	.zero		1


	//   ....[40]....
        /*09b4*/ 	.word	0x00008050
        /*09b8*/ 	.word	0x000000ff
        /*09bc*/ 	.word	0x00000000
        /*09c0*/ 	.short	0x0101
        /*09c2*/ 	.byte	0x04
	.zero		1


	//   ....[41]....
        /*09c4*/ 	.word	0x00008a80
        /*09c8*/ 	.word	0x000000ff
        /*09cc*/ 	.word	0x00000000
        /*09d0*/ 	.short	0x0101
        /*09d2*/ 	.byte	0x04
	.zero		1


	//   ....[42]....
        /*09d4*/ 	.word	0x0000a310
        /*09d8*/ 	.word	0x000000ff
        /*09dc*/ 	.word	0x00016840
        /*09e0*/ 	.short	0x010a
        /*09e2*/ 	.byte	0x2f
	.zero		1


	//   ....[43]....
        /*09e4*/ 	.word	0x0000aa40
        /*09e8*/ 	.word	0x000000ff
        /*09ec*/ 	.word	0x00016830
        /*09f0*/ 	.short	0x0107
        /*09f2*/ 	.byte	0x2f
	.zero		1


	//   ....[44]....
        /*09f4*/ 	.word	0x0000aad0
        /*09f8*/ 	.word	0x000000ff
        /*09fc*/ 	.word	0x00016830
        /*0a00*/ 	.short	0x0101
        /*0a02*/ 	.byte	0x2f
	.zero		1


	//   ....[45]....
        /*0a04*/ 	.word	0x0000b790
        /*0a08*/ 	.word	0x000000ff
        /*0a0c*/ 	.word	0x00016800
        /*0a10*/ 	.short	0x0107
        /*0a12*/ 	.byte	0x2f
	.zero		1


	//   ....[46]....
        /*0a14*/ 	.word	0x0000b7d0
        /*0a18*/ 	.word	0x000000ff
        /*0a1c*/ 	.word	0x00016800
        /*0a20*/ 	.short	0x0101
        /*0a22*/ 	.byte	0x2f
	.zero		1


	//   ....[47]....
        /*0a24*/ 	.word	0x0000b7e0
        /*0a28*/ 	.word	0x000000ff
        /*0a2c*/ 	.word	0x00016820
        /*0a30*/ 	.short	0x010a
        /*0a32*/ 	.byte	0x2f
	.zero		1


	//   ....[48]....
        /*0a34*/ 	.word	0x0000bbc0
        /*0a38*/ 	.word	0x00000007
        /*0a3c*/ 	.word	0x00016840
        /*0a40*/ 	.short	0x010a
        /*0a42*/ 	.byte	0x3f
	.zero		1


	//   ....[49]....
        /*0a44*/ 	.word	0x0000c0b0
        /*0a48*/ 	.word	0x00000007
        /*0a4c*/ 	.word	0x00016830
        /*0a50*/ 	.short	0x0107
        /*0a52*/ 	.byte	0x3f
	.zero		1


	//   ....[50]....
        /*0a54*/ 	.word	0x0000c180
        /*0a58*/ 	.word	0x00000007
        /*0a5c*/ 	.word	0x00016830
        /*0a60*/ 	.short	0x0101
        /*0a62*/ 	.byte	0x3f
	.zero		1


	//   ....[51]....
        /*0a64*/ 	.word	0x0000c1e0
        /*0a68*/ 	.word	0x00000007
        /*0a6c*/ 	.word	0x00016860
        /*0a70*/ 	.short	0x010a
        /*0a72*/ 	.byte	0x3f
	.zero		1


	//   ....[52]....
        /*0a74*/ 	.word	0x0000c5d0
        /*0a78*/ 	.word	0x00000007
        /*0a7c*/ 	.word	0x00016850
        /*0a80*/ 	.short	0x0107
        /*0a82*/ 	.byte	0x3f
	.zero		1


	//   ....[53]....
        /*0a84*/ 	.word	0x0000c760
        /*0a88*/ 	.word	0x00000007
        /*0a8c*/ 	.word	0x00016850
        /*0a90*/ 	.short	0x0101
        /*0a92*/ 	.byte	0x3f
	.zero		1


	//   ....[54]....
        /*0a94*/ 	.word	0x0000c900
        /*0a98*/ 	.word	0x00000000
        /*0a9c*/ 	.word	0x00016860
        /*0aa0*/ 	.short	0x010a
        /*0aa2*/ 	.byte	0x3f
	.zero		1


	//   ....[55]....
        /*0aa4*/ 	.word	0x0000cd20
        /*0aa8*/ 	.word	0x00000000
        /*0aac*/ 	.word	0x00016850
        /*0ab0*/ 	.short	0x0107
        /*0ab2*/ 	.byte	0x3f
	.zero		1


	//   ....[56]....
        /*0ab4*/ 	.word	0x0000ce00
        /*0ab8*/ 	.word	0x00000000
        /*0abc*/ 	.word	0x00016850
        /*0ac0*/ 	.short	0x0101
        /*0ac2*/ 	.byte	0x3f
	.zero		1


	//   ....[57]....
        /*0ac4*/ 	.word	0x0000ce90
        /*0ac8*/ 	.word	0x00000007
        /*0acc*/ 	.word	0x00016820
        /*0ad0*/ 	.short	0x010a
        /*0ad2*/ 	.byte	0x3f
	.zero		1


	//   ....[58]....
        /*0ad4*/ 	.word	0x0000cff0
        /*0ad8*/ 	.word	0x00000005
        /*0adc*/ 	.word	0x00016840
        /*0ae0*/ 	.short	0x010a
        /*0ae2*/ 	.byte	0x3f
	.zero		1


	//   ....[59]....
        /*0ae4*/ 	.word	0x0000d090
        /*0ae8*/ 	.word	0x00000003
        /*0aec*/ 	.word	0x00016840
        /*0af0*/ 	.short	0x010a
        /*0af2*/ 	.byte	0x3f
	.zero		1


	//   ....[60]....
        /*0af4*/ 	.word	0x0000d0d0
        /*0af8*/ 	.word	0x00000005
        /*0afc*/ 	.word	0x00016860
        /*0b00*/ 	.short	0x010a
        /*0b02*/ 	.byte	0x3f
	.zero		1


	//   ....[61]....
        /*0b04*/ 	.word	0x0000d110
        /*0b08*/ 	.word	0x00000003
        /*0b0c*/ 	.word	0x00016860
        /*0b10*/ 	.short	0x010a
        /*0b12*/ 	.byte	0x3f
	.zero		1


	//   ....[62]....
        /*0b14*/ 	.word	0x0000d180
        /*0b18*/ 	.word	0x00000003
        /*0b1c*/ 	.word	0x00016800
        /*0b20*/ 	.short	0x010a
        /*0b22*/ 	.byte	0x3f
	.zero		1


	//   ....[63]....
        /*0b24*/ 	.word	0x0000d1e0
        /*0b28*/ 	.word	0x00000003
        /*0b2c*/ 	.word	0x00016830
        /*0b30*/ 	.short	0x010a
        /*0b32*/ 	.byte	0x3f
	.zero		1


	//   ....[64]....
        /*0b34*/ 	.word	0x0000d240
        /*0b38*/ 	.word	0x0000000b
        /*0b3c*/ 	.word	0x00016830
        /*0b40*/ 	.short	0x010a
        /*0b42*/ 	.byte	0x3f
	.zero		1


	//   ....[65]....
        /*0b44*/ 	.word	0x0000d2a0
        /*0b48*/ 	.word	0x0000000b
        /*0b4c*/ 	.word	0x00016850
        /*0b50*/ 	.short	0x010a
        /*0b52*/ 	.byte	0x3f
	.zero		1


	//   ....[66]....
        /*0b54*/ 	.word	0x0000d300
        /*0b58*/ 	.word	0x0000000b
        /*0b5c*/ 	.word	0x00016830
        /*0b60*/ 	.short	0x010a
        /*0b62*/ 	.byte	0x3f
	.zero		1


	//   ....[67]....
        /*0b64*/ 	.word	0x0000d360
        /*0b68*/ 	.word	0x0000000b
        /*0b6c*/ 	.word	0x00016850
        /*0b70*/ 	.short	0x010a
        /*0b72*/ 	.byte	0x3f
	.zero		1


	//   ....[68]....
        /*0b74*/ 	.word	0x0000d3c0
        /*0b78*/ 	.word	0x00000006
        /*0b7c*/ 	.word	0x00016850
        /*0b80*/ 	.short	0x010a
        /*0b82*/ 	.byte	0x3f
	.zero		1


	//   ....[69]....
        /*0b84*/ 	.word	0x0000d4a0
        /*0b88*/ 	.word	0x00000003
        /*0b8c*/ 	.word	0x00016840
        /*0b90*/ 	.short	0x010a
        /*0b92*/ 	.byte	0x3f
	.zero		1


	//   ....[70]....
        /*0b94*/ 	.word	0x0000eca0
        /*0b98*/ 	.word	0x00000003
        /*0b9c*/ 	.word	0x00016820
        /*0ba0*/ 	.short	0x010a
        /*0ba2*/ 	.byte	0x3f
	.zero		1


	//   ....[71]....
        /*0ba4*/ 	.word	0x0000ecf0
        /*0ba8*/ 	.word	0x00000007
        /*0bac*/ 	.word	0x00016840
        /*0bb0*/ 	.short	0x010a
        /*0bb2*/ 	.byte	0x3f
	.zero		1


	//   ....[72]....
        /*0bb4*/ 	.word	0x0000f6c0
        /*0bb8*/ 	.word	0x00000007
        /*0bbc*/ 	.word	0x00016860
        /*0bc0*/ 	.short	0x010a
        /*0bc2*/ 	.byte	0x3f
	.zero		1


	//   ....[73]....
        /*0bc4*/ 	.word	0x00010040
        /*0bc8*/ 	.word	0x00000000
        /*0bcc*/ 	.word	0x00016860
        /*0bd0*/ 	.short	0x010a
        /*0bd2*/ 	.byte	0x3f
	.zero		1


	//   ....[74]....
        /*0bd4*/ 	.word	0x000109c0
        /*0bd8*/ 	.word	0x00000007
        /*0bdc*/ 	.word	0x00016820
        /*0be0*/ 	.short	0x010a
        /*0be2*/ 	.byte	0x3f
	.zero		1


	//   ....[75]....
        /*0be4*/ 	.word	0x00010b60
        /*0be8*/ 	.word	0x00000005
        /*0bec*/ 	.word	0x00016840
        /*0bf0*/ 	.short	0x010a
        /*0bf2*/ 	.byte	0x3f
	.zero		1


	//   ....[76]....
        /*0bf4*/ 	.word	0x00010bb0
        /*0bf8*/ 	.word	0x00000003
        /*0bfc*/ 	.word	0x00016840
        /*0c00*/ 	.short	0x010a
        /*0c02*/ 	.byte	0x3f
	.zero		1


	//   ....[77]....
        /*0c04*/ 	.word	0x00010c00
        /*0c08*/ 	.word	0x00000005
        /*0c0c*/ 	.word	0x00016860
        /*0c10*/ 	.short	0x010a
        /*0c12*/ 	.byte	0x3f
	.zero		1


	//----- nvinfo : EIATTR_NUM_MBARRIERS
	.align		4
.L_1553:
        /*0c14*/ 	.byte	0x03, 0x38
        /*0c16*/ 	.short	0x0016


	//----- nvinfo : EIATTR_EXIT_INSTR_OFFSETS
	.align		4
        /*0c18*/ 	.byte	0x04, 0x1c
        /*0c1a*/ 	.short	(.L_1555 - .L_1554)


	//   ....[0]....
.L_1554:
        /*0c1c*/ 	.word	0x0000d160


	//----- nvinfo : EIATTR_MAX_THREADS
	.align		4
.L_1555:
        /*0c20*/ 	.byte	0x04, 0x05
        /*0c22*/ 	.short	(.L_1557 - .L_1556)
.L_1556:
        /*0c24*/ 	.word	0x00000200
        /*0c28*/ 	.word	0x00000001
        /*0c2c*/ 	.word	0x00000001


	//----- nvinfo : EIATTR_CRS_STACK_SIZE
	.align		4
.L_1557:
        /*0c30*/ 	.byte	0x04, 0x1e
        /*0c32*/ 	.short	(.L_1559 - .L_1558)
.L_1558:
        /*0c34*/ 	.word	0x00000000


	//----- nvinfo : EIATTR_CBANK_PARAM_SIZE
	.align		4
.L_1559:
        /*0c38*/ 	.byte	0x03, 0x19
        /*0c3a*/ 	.short	0x0a70


	//----- nvinfo : EIATTR_PARAM_CBANK
	.align		4
        /*0c3c*/ 	.byte	0x04, 0x0a
        /*0c3e*/ 	.short	(.L_1561 - .L_1560)
	.align		4
.L_1560:
        /*0c40*/ 	.word	index@(.nv.constant0._ZN7cutlass13device_kernelIN5flash11enable_sm90INS1_16FlashAttnFwdSm90INS1_25CollectiveMainloopFwdSm90ILi2EN4cute5tupleIJNS5_1CILi1EEES8_S8_EEENS6_IJNS7_ILi192EEENS7_ILi128EEENS7_ILi64EEEEEELi64ENS_6half_tEfNS_4arch4Sm90ELb1ELb0ELb0ELb0ELb1ELb0ELb0ELb1ELb1ELb1ELb1ELb0EEENS1_21CollectiveEpilogueFwdINS6_IJSA_SC_SB_EEES9_SE_SG_Li384ELb0ELb1ELb1ELb0EEENS1_19SingleTileSchedulerILb0ELb1ELb1ELi192EEEEEEEEEvNT_6ParamsE)
        /*0c44*/ 	.short	0x0210
        /*0c46*/ 	.short	0x0a70


	//----- nvinfo : EIATTR_SW_WAR
	.align		4
.L_1561:
        /*0c48*/ 	.byte	0x04, 0x36
        /*0c4a*/ 	.short	(.L_1563 - .L_1562)
.L_1562:
        /*0c4c*/ 	.word	0x00000008
.L_1563:


//--------------------- .nv.info._ZN7cutlass13device_kernelIN5flash11enable_sm90INS1_16FlashAttnFwdSm90INS1_25CollectiveMainloopFwdSm90ILi2EN4cute5tupleIJNS5_1CILi1EEES8_S8_EEENS6_IJNS7_ILi192EEENS7_ILi128EEENS7_ILi64EEEEEELi64ENS_6half_tEfNS_4arch4Sm90ELb1ELb0ELb0ELb1ELb1ELb0ELb0ELb1ELb1ELb1ELb1ELb0EEENS1_21CollectiveEpilogueFwdINS6_IJSA_SC_SB_EEES9_SE_SG_Li384ELb1ELb1ELb1ELb0EEENS1_36VarlenDynamicPersistentTileSchedulerILi192ELi128ELi384ELi128ELb1ELb1ELb1ELb1ELb1ELb1EEEEEEEEEvNT_6ParamsE --------------------------
	.section	.nv.info._ZN7cutlass13device_kernelIN5flash11enable_sm90INS1_16FlashAttnFwdSm90INS1_25CollectiveMainloopFwdSm90ILi2EN4cute5tupleIJNS5_1CILi1EEES8_S8_EEENS6_IJNS7_ILi192EEENS7_ILi128EEENS7_ILi64EEEEEELi64ENS_6half_tEfNS_4arch4Sm90ELb1ELb0ELb0ELb1ELb1ELb0ELb0ELb1ELb1ELb1ELb1ELb0EEENS1_21CollectiveEpilogueFwdINS6_IJSA_SC_SB_EEES9_SE_SG_Li384ELb1ELb1ELb1ELb0EEENS1_36VarlenDynamicPersistentTileSchedulerILi192ELi128ELi384ELi128ELb1ELb1ELb1ELb1ELb1ELb1EEEEEEEEEvNT_6ParamsE,"",@"SHT_CUDA_INFO"
	.sectionflags	@""
	.align	4


	//----- nvinfo : EIATTR_CUDA_API_VERSION
	.align		4
        /*0000*/ 	.byte	0x04, 0x37
        /*0002*/ 	.short	(.L_1565 - .L_1564)
.L_1564:
        /*0004*/ 	.word	0x00000082


	//----- nvinfo : EIATTR_KPARAM_INFO
	.align		4
.L_1565:
        /*0008*/ 	.byte	0x04, 0x17
        /*000a*/ 	.short	(.L_1567 - .L_1566)
.L_1566:
        /*000c*/ 	.word	0x00000000
        /*0010*/ 	.short	0x0000
        /*0012*/ 	.short	0x0070
        /*0014*/ 	.byte	0x00, 0xf0, 0x01, 0x2a


	//----- nvinfo : EIATTR_SPARSE_MMA_MASK
	.align		4
.L_1567:
        /*0018*/ 	.byte	0x03, 0x50
        /*001a*/ 	.short	0x0000


	//----- nvinfo : EIATTR_MAXREG_COUNT
	.align		4
        /*001c*/ 	.byte	0x03, 0x1b
        /*001e*/ 	.short	0x0080


	//----- nvinfo : EIATTR_NUM_BARRIERS
	.align		4
        /*0020*/ 	.byte	0x02, 0x4c
        /*0022*/ 	.byte	0x10
	.zero		1


	//----- nvinfo : EIATTR_EXTERNS
	.align		4
        /*0024*/ 	.byte	0x04, 0x0f
        /*0026*/ 	.short	(.L_1569 - .L_1568)


	//   ....[0]....
	.align		4
.L_1568:
        /*0028*/ 	.word	index@(__assertfail)


	//----- nvinfo : EIATTR_ANNOTATIONS
	.align		4
.L_1569:
        /*002c*/ 	.byte	0x04, 0x55
        /*002e*/ 	.short	(.L_1571 - .L_1570)


	//   ....[0]....
.L_1570:
        /* <DEDUP_REMOVED lines=30> */


	//----- nvinfo : EIATTR_MERCURY_ISA_VERSION
	.align		4
.L_1571:
        /*0200*/ 	.byte	0x03, 0x5f
        /*0202*/ 	.short	0x0101


	//----- nvinfo : EIATTR_UNUSED_LOAD_BYTE_OFFSET
	.align		4
        /*0204*/ 	.byte	0x04, 0x44
        /*0206*/ 	.short	(.L_1573 - .L_1572)


	//   ....[0]....
.L_1572:
        /*0208*/ 	.word	0x00000970
        /*020c*/ 	.word	0x0000fff0


	//   ....[1]....
        /*0210*/ 	.word	0x000088d0
        /*0214*/ 	.word	0x0000fff0


	//----- nvinfo : EIATTR_INT_WARP_WIDE_INSTR_OFFSETS
	.align		4
.L_1573:
        /*0218*/ 	.byte	0x04, 0x31
        /*021a*/ 	.short	(.L_1575 - .L_1574)


	//   ....[0]....
.L_1574:
        /*021c*/ 	.word	0x000000c0


	//   ....[1]....
        /*0220*/ 	.word	0x000000d0


	//   ....[2]....
        /*0224*/ 	.word	0x00000170


	//   ....[3]....
        /*0228*/ 	.word	0x0000c670


	//   ....[4]....
        /*022c*/ 	.word	0x0000c700


	//   ....[5]....
        /*0230*/ 	.word	0x0000f810


	//   ....[6]....
        /*0234*/ 	.word	0x0000f8a0


	//----- nvinfo : EIATTR_COOP_GROUP_MASK_REGIDS
	.align		4
.L_1575:
        /*0238*/ 	.byte	0x04, 0x29
        /*023a*/ 	.short	(.L_1577 - .L_1576)


	//   ....[0]....
.L_1576:
        /*023c*/ 	.word	0xffffffff


	//   ....[1]....
        /*0240*/ 	.word	0xffffffff


	//   ....[2]....
        /*0244*/ 	.word	0xffffffff


	//   ....[3]....
        /*0248*/ 	.word	0xffffffff


	//   ....[4]....
        /*024c*/ 	.word	0xffffffff


	//   ....[5]....
        /*0250*/ 	.word	0xffffffff


	//   ....[6]....
        /*0254*/ 	.word	0xffffffff


	//   ....[7]....
        /*0258*/ 	.word	0xffffffff


	//   ....[8]....
        /*025c*/ 	.word	0xffffffff


	//   ....[9]....
        /*0260*/ 	.word	0xffffffff


	//   ....[10]....
        /*0264*/ 	.word	0xffffffff


	//   ....[11]....
        /*0268*/ 	.word	0xffffffff


	//   ....[12]....
        /*026c*/ 	.word	0xffffffff


	//   ....[13]....
        /*0270*/ 	.word	0xffffffff


	//   ....[14]....
        /*0274*/ 	.word	0xffffffff


	//   ....[15]....
        /*0278*/ 	.word	0xffffffff


	//   ....[16]....
        /*027c*/ 	.word	0xffffffff


	//   ....[17]....
        /*0280*/ 	.word	0xffffffff


	//   ....[18]....
        /*0284*/ 	.word	0xffffffff


	//   ....[19]....
        /*0288*/ 	.word	0xffffffff


	//   ....[20]....
        /*028c*/ 	.word	0xffffffff


	//   ....[21]....
        /*0290*/ 	.word	0xffffffff


	//   ....[22]....
        /*0294*/ 	.word	0xffffffff


	//   ....[23]....
        /*0298*/ 	.word	0xffffffff


	//   ....[24]....
        /*029c*/ 	.word	0xffffffff


	//   ....[25]....
        /*02a0*/ 	.word	0xffffffff


	//   ....[26]....
        /*02a4*/ 	.word	0xffffffff


	//   ....[27]....
        /*02a8*/ 	.word	0xffffffff


	//   ....[28]....
        /*02ac*/ 	.word	0xffffffff


	//   ....[29]....
        /*02b0*/ 	.word	0xffffffff


	//   ....[30]....
        /*02b4*/ 	.word	0xffffffff


	//   ....[31]....
        /*02b8*/ 	.word	0xffffffff


	//   ....[32]....
        /*02bc*/ 	.word	0xffffffff


	//   ....[33]....
        /*02c0*/ 	.word	0xffffffff


	//   ....[34]....
        /*02c4*/ 	.word	0xffffffff


	//   ....[35]....
        /*02c8*/ 	.word	0xffffffff


	//   ....[36]....
        /*02cc*/ 	.word	0xffffffff


	//   ....[37]....
        /*02d0*/ 	.word	0xffffffff


	//   ....[38]....
        /*02d4*/ 	.word	0xffffffff


	//   ....[39]....
        /*02d8*/ 	.word	0xffffffff


	//   ....[40]....
        /*02dc*/ 	.word	0xffffffff


	//   ....[41]....
        /*02e0*/ 	.word	0xffffffff


	//   ....[42]....
        /*02e4*/ 	.word	0xffffffff


	//   ....[43]....
        /*02e8*/ 	.word	0xffffffff


	//   ....[44]....
        /*02ec*/ 	.word	0xffffffff


	//   ....[45]....
        /*02f0*/ 	.word	0xffffffff


	//   ....[46]....
        /*02f4*/ 	.word	0xffffffff


	//   ....[47]....
        /*02f8*/ 	.word	0xffffffff


	//   ....[48]....
        /*02fc*/ 	.word	0xffffffff


	//   ....[49]....
        /*0300*/ 	.word	0xffffffff


	//   ....[50]....
        /*0304*/ 	.word	0xffffffff


	//   ....[51]....
        /*0308*/ 	.word	0xffffffff


	//   ....[52]....
        /*030c*/ 	.word	0xffffffff


	//   ....[53]....
        /*0310*/ 	.word	0xffffffff


	//   ....[54]....
        /*0314*/ 	.word	0xffffffff


	//   ....[55]....
        /*0318*/ 	.word	0xffffffff


	//   ....[56]....
        /*031c*/ 	.word	0xffffffff


	//   ....[57]....
        /*0320*/ 	.word	0xffffffff


	//   ....[58]....
        /*0324*/ 	.word	0xffffffff


	//   ....[59]....
        /*0328*/ 	.word	0xffffffff


	//   ....[60]....
        /*032c*/ 	.word	0xffffffff


	//   ....[61]....
        /*0330*/ 	.word	0xffffffff


	//   ....[62]....
        /*0334*/ 	.word	0xffffffff


	//   ....[63]....
        /*0338*/ 	.word	0xffffffff


	//   ....[64]....
        /*033c*/ 	.word	0xffffffff


	//   ....[65]....
        /*0340*/ 	.word	0xffffffff


	//   ....[66]....
        /*0344*/ 	.word	0xffffffff


	//   ....[67]....
        /*0348*/ 	.word	0xffffffff


	//   ....[68]....
        /*034c*/ 	.word	0xffffffff


	//   ....[69]....
        /*0350*/ 	.word	0xffffffff


	//   ....[70]....
        /*0354*/ 	.word	0xffffffff


	//   ....[71]....
        /*0358*/ 	.word	0xffffffff


	//   ....[72]....
        /*035c*/ 	.word	0xffffffff


	//   ....[73]....
        /*0360*/ 	.word	0xffffffff


	//   ....[74]....
        /*0364*/ 	.word	0xffffffff


	//   ....[75]....
        /*0368*/ 	.word	0xffffffff


	//   ....[76]....
        /*036c*/ 	.word	0xffffffff


	//   ....[77]....
        /*0370*/ 	.word	0xffffffff


	//   ....[78]....
        /*0374*/ 	.word	0xffffffff


	//   ....[79]....
        /*0378*/ 	.word	0xffffffff


	//   ....[80]....
        /*037c*/ 	.word	0xffffffff


	//   ....[81]....
        /*0380*/ 	.word	0xffffffff


	//   ....[82]....
        /*0384*/ 	.word	0xffffffff


	//   ....[83]....
        /*0388*/ 	.word	0xffffffff


	//   ....[84]....
        /*038c*/ 	.word	0xffffffff


	//   ....[85]....
        /*0390*/ 	.word	0xffffffff


	//   ....[86]....
        /*0394*/ 	.word	0xffffffff


	//   ....[87]....
        /*0398*/ 	.word	0xffffffff


	//   ....[88]....
        /*039c*/ 	.word	0xffffffff


	//   ....[89]....
        /*03a0*/ 	.word	0xffffffff


	//   ....[90]....
        /*03a4*/ 	.word	0xffffffff


	//   ....[91]....
        /*03a8*/ 	.word	0xffffffff


	//   ....[92]....
        /*03ac*/ 	.word	0xffffffff


	//   ....[93]....
        /*03b0*/ 	.word	0xffffffff


	//   ....[94]....
        /*03b4*/ 	.word	0xffffffff


	//   ....[95]....
        /*03b8*/ 	.word	0xffffffff


	//   ....[96]....
        /*03bc*/ 	.word	0xffffffff


	//   ....[97]....
        /*03c0*/ 	.word	0xffffffff


	//   ....[98]....
        /*03c4*/ 	.word	0xffffffff


	//   ....[99]....
        /*03c8*/ 	.word	0xffffffff


	//   ....[100]....
        /*03cc*/ 	.word	0xffffffff


	//   ....[101]....
        /*03d0*/ 	.word	0xffffffff


	//   ....[102]....
        /*03d4*/ 	.word	0xffffffff


	//   ....[103]....
        /*03d8*/ 	.word	0xffffffff


	//   ....[104]....
        /*03dc*/ 	.word	0xffffffff


	//   ....[105]....
        /*03e0*/ 	.word	0xffffffff


	//   ....[106]....
        /*03e4*/ 	.word	0xffffffff


	//   ....[107]....
        /*03e8*/ 	.word	0xffffffff


	//   ....[108]....
        /*03ec*/ 	.word	0xffffffff


	//   ....[109]....
        /*03f0*/ 	.word	0xffffffff


	//   ....[110]....
        /*03f4*/ 	.word	0xffffffff


	//   ....[111]....
        /*03f8*/ 	.word	0xffffffff


	//   ....[112]....
        /*03fc*/ 	.word	0xffffffff


	//   ....[113]....
        /*0400*/ 	.word	0xffffffff


	//   ....[114]....
        /*0404*/ 	.word	0xffffffff


	//   ....[115]....
        /*0408*/ 	.word	0xffffffff


	//   ....[116]....
        /*040c*/ 	.word	0xffffffff


	//   ....[117]....
        /*0410*/ 	.word	0xffffffff


	//   ....[118]....
        /*0414*/ 	.word	0xffffffff


	//   ....[119]....
        /*0418*/ 	.word	0xffffffff


	//   ....[120]....
        /*041c*/ 	.word	0xffffffff


	//   ....[121]....
        /*0420*/ 	.word	0xffffffff


	//   ....[122]....
        /*0424*/ 	.word	0xffffffff


	//   ....[123]....
        /*0428*/ 	.word	0xffffffff


	//   ....[124]....
        /*042c*/ 	.word	0xffffffff


	//   ....[125]....
        /*0430*/ 	.word	0xffffffff


	//   ....[126]....
        /*0434*/ 	.word	0xffffffff


	//   ....[127]....
        /*0438*/ 	.word	0xffffffff


	//   ....[128]....
        /*043c*/ 	.word	0xffffffff


	//   ....[129]....
        /*0440*/ 	.word	0xffffffff


	//   ....[130]....
        /*0444*/ 	.word	0xffffffff


	//   ....[131]....
        /*0448*/ 	.word	0xffffffff


	//   ....[132]....
        /*044c*/ 	.word	0xffffffff


	//   ....[133]....
        /*0450*/ 	.word	0xffffffff


	//   ....[134]....
        /*0454*/ 	.word	0xffffffff


	//   ....[135]....
        /*0458*/ 	.word	0xffffffff


	//   ....[136]....
        /*045c*/ 	.word	0xffffffff


	//   ....[137]....
        /*0460*/ 	.word	0xffffffff


	//   ....[138]....
        /*0464*/ 	.word	0xffffffff


	//   ....[139]....
        /*0468*/ 	.word	0xffffffff


	//   ....[140]....
        /*046c*/ 	.word	0xffffffff


	//   ....[141]....
        /*0470*/ 	.word	0xffffffff


	//   ....[142]....
        /*0474*/ 	.word	0xffffffff


	//   ....[143]....
        /*0478*/ 	.word	0xffffffff


	//   ....[144]....
        /*047c*/ 	.word	0xffffffff


	//   ....[145]....
        /*0480*/ 	.word	0xffffffff


	//   ....[146]....
        /*0484*/ 	.word	0xffffffff


	//   ....[147]....
        /*0488*/ 	.word	0xffffffff


	//   ....[148]....
        /*048c*/ 	.word	0xffffffff


	//   ....[149]....
        /*0490*/ 	.word	0xffffffff


	//   ....[150]....
        /*0494*/ 	.word	0xffffffff


	//   ....[151]....
        /*0498*/ 	.word	0xffffffff


	//   ....[152]....
        /*049c*/ 	.word	0xffffffff


	//   ....[153]....
        /*04a0*/ 	.word	0xffffffff


	//   ....[154]....
        /*04a4*/ 	.word	0xffffffff


	//   ....[155]....
        /*04a8*/ 	.word	0xffffffff


	//   ....[156]....
        /*04ac*/ 	.word	0xffffffff


	//   ....[157]....
        /*04b0*/ 	.word	0xffffffff


	//   ....[158]....
        /*04b4*/ 	.word	0xffffffff


	//   ....[159]....
        /*04b8*/ 	.word	0xffffffff


	//   ....[160]....
        /*04bc*/ 	.word	0xffffffff


	//   ....[161]....
        /*04c0*/ 	.word	0xffffffff


	//   ....[162]....
        /*04c4*/ 	.word	0xffffffff


	//   ....[163]....
        /*04c8*/ 	.word	0xffffffff


	//   ....[164]....
        /*04cc*/ 	.word	0xffffffff


	//   ....[165]....
        /*04d0*/ 	.word	0xffffffff


	//   ....[166]....
        /*04d4*/ 	.word	0xffffffff


	//   ....[167]....
        /*04d8*/ 	.word	0xffffffff


	//   ....[168]....
        /*04dc*/ 	.word	0xffffffff


	//   ....[169]....
        /*04e0*/ 	.word	0xffffffff


	//   ....[170]....
        /*04e4*/ 	.word	0xffffffff


	//   ....[171]....
        /*04e8*/ 	.word	0xffffffff


	//   ....[172]....
        /*04ec*/ 	.word	0xffffffff


	//   ....[173]....
        /*04f0*/ 	.word	0xffffffff


	//   ....[174]....
        /*04f4*/ 	.word	0xffffffff


	//   ....[175]....
        /*04f8*/ 	.word	0x0500000f


	//   ....[176]....
        /*04fc*/ 	.word	0x0500000f


	//   ....[177]....
        /*0500*/ 	.word	0x0500000f


	//   ....[178]....
        /*0504*/ 	.word	0x0500000f


	//   ....[179]....
        /*0508*/ 	.word	0x0500000f


	//   ....[180]....
        /*050c*/ 	.word	0x0500000f


	//   ....[181]....
        /*0510*/ 	.word	0x0500000f


	//   ....[182]....
        /*0514*/ 	.word	0x0500000f


	//   ....[183]....
        /*0518*/ 	.word	0x0500000f


	//   ....[184]....
        /*051c*/ 	.word	0x0500000f


	//   ....[185]....
        /*0520*/ 	.word	0x0500000f


	//   ....[186]....
        /*0524*/ 	.word	0x0500000f


	//   ....[187]....
        /*0528*/ 	.word	0x0500000f


	//   ....[188]....
        /*052c*/ 	.word	0x0500000f


	//   ....[189]....
        /*0530*/ 	.word	0x0500000f


	//   ....[190]....
        /*0534*/ 	.word	0x0500000f


	//   ....[191]....
        /*0538*/ 	.word	0x0500000f


	//   ....[192]....
        /*053c*/ 	.word	0x0500000f


	//   ....[193]....
        /*0540*/ 	.word	0x0500000f


	//   ....[194]....
        /*0544*/ 	.word	0x0500000f


	//   ....[195]....
        /*0548*/ 	.word	0x0500000f


	//   ....[196]....
        /*054c*/ 	.word	0x0500000f


	//   ....[197]....
        /*0550*/ 	.word	0x0500000f


	//   ....[198]....
        /*0554*/ 	.word	0x0500000f


	//   ....[199]....
        /*0558*/ 	.word	0x0500000f


	//   ....[200]....
        /*055c*/ 	.word	0x0500000f


	//   ....[201]....
        /*0560*/ 	.word	0x0500000f


	//   ....[202]....
        /*0564*/ 	.word	0x0500000f


	//   ....[203]....
        /*0568*/ 	.word	0x0500000f


	//   ....[204]....
        /*056c*/ 	.word	0x0500000f


	//   ....[205]....
        /*0570*/ 	.word	0x0500000f


	//   ....[206]....
        /*0574*/ 	.word	0x0500000f


	//   ....[207]....
        /*0578*/ 	.word	0x0500000f


	//   ....[208]....
        /*057c*/ 	.word	0x0500000f


	//   ....[209]....
        /*0580*/ 	.word	0x0500000f


	//   ....[210]....
        /*0584*/ 	.word	0x0500000f


	//   ....[211]....
        /*0588*/ 	.word	0x0500000f


	//   ....[212]....
        /*058c*/ 	.word	0x0500000f


	//   ....[213]....
        /*0590*/ 	.word	0x0500000f


	//   ....[214]....
        /*0594*/ 	.word	0x0500000f


	//   ....[215]....
        /*0598*/ 	.word	0x0500000f


	//   ....[216]....
        /*059c*/ 	.word	0x0500000f


	//   ....[217]....
        /*05a0*/ 	.word	0x0500000f


	//   ....[218]....
        /*05a4*/ 	.word	0x0500000f


	//   ....[219]....
        /*05a8*/ 	.word	0x0500000f


	//   ....[220]....
        /*05ac*/ 	.word	0x0500000f


	//   ....[221]....
        /*05b0*/ 	.word	0x0500000f


	//   ....[222]....
        /*05b4*/ 	.word	0x0500000f


	//   ....[223]....
        /*05b8*/ 	.word	0x0500000f


	//   ....[224]....
        /*05bc*/ 	.word	0x0500000f


	//   ....[225]....
        /*05c0*/ 	.word	0x0500000f


	//   ....[226]....
        /*05c4*/ 	.word	0x0500000f


	//   ....[227]....
        /*05c8*/ 	.word	0x0500000f


	//   ....[228]....
        /*05cc*/ 	.word	0x0500000f


	//   ....[229]....
        /*05d0*/ 	.word	0x0500000f


	//   ....[230]....
        /*05d4*/ 	.word	0x0500000f


	//   ....[231]....
        /*05d8*/ 	.word	0x0500000f


	//   ....[232]....
        /*05dc*/ 	.word	0x0500000f


	//   ....[233]....
        /*05e0*/ 	.word	0x0500000f


	//   ....[234]....
        /*05e4*/ 	.word	0x0500000f


	//   ....[235]....
        /*05e8*/ 	.word	0x0500000f


	//   ....[236]....
        /*05ec*/ 	.word	0x0500000f


	//   ....[237]....
        /*05f0*/ 	.word	0x0500000f


	//   ....[238]....
        /*05f4*/ 	.word	0x0500000f


	//   ....[239]....
        /*05f8*/ 	.word	0x0500000f


	//   ....[240]....
        /*05fc*/ 	.word	0x0500000f


	//   ....[241]....
        /*0600*/ 	.word	0x0500000f


	//   ....[242]....
        /*0604*/ 	.word	0x0500000f


	//   ....[243]....
        /*0608*/ 	.word	0x0500000f


	//   ....[244]....
        /*060c*/ 	.word	0x0500000f


	//   ....[245]....
        /*0610*/ 	.word	0x0500000f


	//   ....[246]....
        /*0614*/ 	.word	0x0500000f


	//   ....[247]....
        /*0618*/ 	.word	0x0500000f


	//   ....[248]....
        /*061c*/ 	.word	0x0500000f


	//   ....[249]....
        /*0620*/ 	.word	0x0500000f


	//   ....[250]....
        /*0624*/ 	.word	0x0500000f


	//   ....[251]....
        /*0628*/ 	.word	0x0500000f


	//   ....[252]....
        /*062c*/ 	.word	0x0500000f


	//   ....[253]....
        /*0630*/ 	.word	0x0500000f


	//   ....[254]....
        /*0634*/ 	.word	0x0500000f


	//   ....[255]....
        /*0638*/ 	.word	0x0500000f


	//   ....[0]....
        /*063c*/ 	.word	0x0500000f


	//   ....[1]....
        /*0640*/ 	.word	0x0500000f


	//   ....[2]....
        /*0644*/ 	.word	0x0500000f


	//   ....[3]....
        /*0648*/ 	.word	0x0500000f


	//   ....[4]....
        /*064c*/ 	.word	0x0500000f


	//   ....[5]....
        /*0650*/ 	.word	0x0500000f


	//   ....[6]....
        /*0654*/ 	.word	0x0500000f


	//   ....[7]....
        /*0658*/ 	.word	0x0500000f


	//   ....[8]....
        /*065c*/ 	.word	0x0500000f


	//   ....[9]....
        /*0660*/ 	.word	0x0500000f


	//   ....[10]....
        /*0664*/ 	.word	0x0500000f


	//   ....[11]....
        /*0668*/ 	.word	0x0500000f


	//   ....[12]....
        /*066c*/ 	.word	0x0500000f


	//   ....[13]....
        /*0670*/ 	.word	0x0500000f


	//   ....[14]....
        /*0674*/ 	.word	0x0500000f


	//   ....[15]....
        /*0678*/ 	.word	0x0500000f


	//   ....[16]....
        /*067c*/ 	.word	0x0500000f


	//   ....[17]....
        /*0680*/ 	.word	0x0500000f


	//   ....[18]....
        /*0684*/ 	.word	0x0500000f


	//   ....[19]....
        /*0688*/ 	.word	0x0500000f


	//   ....[20]....
        /*068c*/ 	.word	0x0500000f


	//   ....[21]....
        /*0690*/ 	.word	0x0500000f


	//   ....[22]....
        /*0694*/ 	.word	0x0500000f


	//   ....[23]....
        /*0698*/ 	.word	0x0500000f


	//   ....[24]....
        /*069c*/ 	.word	0x0500000f


	//   ....[25]....
        /*06a0*/ 	.word	0x0500000f


	//   ....[26]....
        /*06a4*/ 	.word	0x0500000f


	//----- nvinfo : EIATTR_COOP_GROUP_INSTR_OFFSETS
	.align		4
.L_1577:
        /*06a8*/ 	.byte	0x04, 0x28
        /*06aa*/ 	.short	(.L_1579 - .L_1578)


	//   ....[0]....
.L_1578:
        /*06ac*/ 	.word	0x00000080


	//   ....[1]....
        /*06b0*/ 	.word	0x00000090


	//   ....[2]....
        /*06b4*/ 	.word	0x000002d0


	//   ....[3]....
        /*06b8*/ 	.word	0x00000430


	//   ....[4]....
        /*06bc*/ 	.word	0x00000550


	//   ....[5]....
        /*06c0*/ 	.word	0x000006b0


	//   ....[6]....
        /*06c4*/ 	.word	0x00001910


	//   ....[7]....
        /*06c8*/ 	.word	0x00001fd0


	//   ....[8]....
        /*06cc*/ 	.word	0x00001ff0


	//   ....[9]....
        /*06d0*/ 	.word	0x00002730


	//   ....[10]....
        /*06d4*/ 	.word	0x00002800


	//   ....[11]....
        /*06d8*/ 	.word	0x000030e0


	//   ....[12]....
        /*06dc*/ 	.word	0x00003140


	//   ....[13]....
        /*06e0*/ 	.word	0x00004450


	//   ....[14]....
        /*06e4*/ 	.word	0x00004a80


	//   ....[15]....
        /*06e8*/ 	.word	0x00004ae0


	//   ....[16]....
        /*06ec*/ 	.word	0x00004b90


	//   ....[17]....
        /*06f0*/ 	.word	0x00005160


	//   ....[18]....
        /*06f4*/ 	.word	0x00005320


	//   ....[19]....
        /*06f8*/ 	.word	0x00006eb0


	//   ....[20]....
        /*06fc*/ 	.word	0x00006ec0


	//   ....[21]....
        /*0700*/ 	.word	0x00006ef0


	//   ....[22]....
        /*0704*/ 	.word	0x00006f00


	//   ....[23]....
        /*0708*/ 	.word	0x00008190


	//   ....[24]....
        /*070c*/ 	.word	0x000081c0


	//   ....[25]....
        /*0710*/ 	.word	0x00008280


	//   ....[26]....
        /*0714*/ 	.word	0x00008290


	//   ....[27]....
        /*0718*/ 	.word	0x00009150


	//   ....[28]....
        /*071c*/ 	.word	0x00009160


	//   ....[29]....
        /*0720*/ 	.word	0x00009170


	//   ....[30]....
        /*0724*/ 	.word	0x000091c0


	//   ....[31]....
        /*0728*/ 	.word	0x00009780


	//   ....[32]....
        /*072c*/ 	.word	0x000097c0


	//   ....[33]....
        /*0730*/ 	.word	0x000097e0


	//   ....[34]....
        /*0734*/ 	.word	0x00009820


	//   ....[35]....
        /*0738*/ 	.word	0x00009840


	//   ....[36]....
        /*073c*/ 	.word	0x00009850


	//   ....[37]....
        /*0740*/ 	.word	0x00009870


	//   ....[38]....
        /*0744*/ 	.word	0x00009890


	//   ....[39]....
        /*0748*/ 	.word	0x00009cb0


	//   ....[40]....
        /*074c*/ 	.word	0x00009cc0


	//   ....[41]....
        /*0750*/ 	.word	0x00009ef0


	//   ....[42]....
        /*0754*/ 	.word	0x00009f00


	//   ....[43]....
        /*0758*/ 	.word	0x0000aa10


	//   ....[44]....
        /*075c*/ 	.word	0x0000aa40


	//   ....[45]....
        /*0760*/ 	.word	0x0000aa80


	//   ....[46]....
        /*0764*/ 	.word	0x0000aab0


	//   ....[47]....
        /*0768*/ 	.word	0x0000aac0


	//   ....[48]....
        /*076c*/ 	.word	0x0000aad0


	//   ....[49]....
        /*0770*/ 	.word	0x0000aae0


	//   ....[50]....
        /*0774*/ 	.word	0x0000ab00


	//   ....[51]....
        /*0778*/ 	.word	0x0000ac60


	//   ....[52]....
        /*077c*/ 	.word	0x0000ae80


	//   ....[53]....
        /*0780*/ 	.word	0x0000aeb0


	//   ....[54]....
        /*0784*/ 	.word	0x0000aee0


	//   ....[55]....
        /*0788*/ 	.word	0x0000af10


	//   ....[56]....
        /*078c*/ 	.word	0x0000af40


	//   ....[57]....
        /*0790*/ 	.word	0x0000af70


	//   ....[58]....
        /*0794*/ 	.word	0x0000b0d0


	//   ....[59]....
        /*0798*/ 	.word	0x0000b100


	//   ....[60]....
        /*079c*/ 	.word	0x0000b130


	//   ....[61]....
        /*07a0*/ 	.word	0x0000b160


	//   ....[62]....
        /*07a4*/ 	.word	0x0000b190


	//   ....[63]....
        /*07a8*/ 	.word	0x0000b1c0


	//   ....[64]....
        /*07ac*/ 	.word	0x0000b250


	//   ....[65]....
        /*07b0*/ 	.word	0x0000b280


	//   ....[66]....
        /*07b4*/ 	.word	0x0000b290


	//   ....[67]....
        /*07b8*/ 	.word	0x0000b2d0


	//   ....[68]....
        /*07bc*/ 	.word	0x0000d220


	//   ....[69]....
        /*07c0*/ 	.word	0x0000d240


	//   ....[70]....
        /*07c4*/ 	.word	0x0000d2d0


	//   ....[71]....
        /*07c8*/ 	.word	0x0000d2f0


	//   ....[72]....
        /*07cc*/ 	.word	0x0000d370


	//   ....[73]....
        /*07d0*/ 	.word	0x0000d390


	//   ....[74]....
        /*07d4*/ 	.word	0x0000d410


	//   ....[75]....
        /*07d8*/ 	.word	0x0000d430


	//   ....[76]....
        /*07dc*/ 	.word	0x0000d4b0


	//   ....[77]....
        /*07e0*/ 	.word	0x0000d4d0


	//   ....[78]....
        /*07e4*/ 	.word	0x0000d550


	//   ....[79]....
        /*07e8*/ 	.word	0x0000d570


	//   ....[80]....
        /*07ec*/ 	.word	0x0000d5f0


	//   ....[81]....
        /*07f0*/ 	.word	0x0000d610


	//   ....[82]....
        /*07f4*/ 	.word	0x0000d620


	//   ....[83]....
        /*07f8*/ 	.word	0x0000d630


	//   ....[84]....
        /*07fc*/ 	.word	0x0000df00


	//   ....[85]....
        /*0800*/ 	.word	0x0000df30


	//   ....[86]....
        /*0804*/ 	.word	0x0000dfd0


	//   ....[87]....
        /*0808*/ 	.word	0x0000dff0


	//   ....[88]....
        /*080c*/ 	.word	0x0000e070


	//   ....[89]....
        /*0810*/ 	.word	0x0000e090


	//   ....[90]....
        /*0814*/ 	.word	0x0000e110


	//   ....[91]....
        /*0818*/ 	.word	0x0000e130


	//   ....[92]....
        /*081c*/ 	.word	0x0000e1b0


	//   ....[93]....
        /*0820*/ 	.word	0x0000e1d0


	//   ....[94]....
        /*0824*/ 	.word	0x0000e250


	//   ....[95]....
        /*0828*/ 	.word	0x0000e270


	//   ....[96]....
        /*082c*/ 	.word	0x0000e2f0


	//   ....[97]....
        /*0830*/ 	.word	0x0000e310


	//   ....[98]....
        /*0834*/ 	.word	0x0000e320


	//   ....[99]....
        /*0838*/ 	.word	0x0000e390


	//   ....[100]....
        /*083c*/ 	.word	0x0000e3e0


	//   ....[101]....
        /*0840*/ 	.word	0x0000e410


	//   ....[102]....
        /*0844*/ 	.word	0x0000e4a0


	//   ....[103]....
        /*0848*/ 	.word	0x0000e4b0


	//   ....[104]....
        /*084c*/ 	.word	0x0000e520


	//   ....[105]....
        /*0850*/ 	.word	0x0000e530


	//   ....[106]....
        /*0854*/ 	.word	0x0000e570


	//   ....[107]....
        /*0858*/ 	.word	0x0000e590


	//   ....[108]....
        /*085c*/ 	.word	0x0000ece0


	//   ....[109]....
        /*0860*/ 	.word	0x0000ed10


	//   ....[110]....
        /*0864*/ 	.word	0x0000ed60


	//   ....[111]....
        /*0868*/ 	.word	0x0000ed70


	//   ....[112]....
        /*086c*/ 	.word	0x0000edb0


	//   ....[113]....
        /*0870*/ 	.word	0x0000edc0


	//   ....[114]....
        /*0874*/ 	.word	0x0000ee00


	//   ....[115]....
        /*0878*/ 	.word	0x0000ee10


	//   ....[116]....
        /*087c*/ 	.word	0x0000ee50


	//   ....[117]....
        /*0880*/ 	.word	0x0000ee60


	//   ....[118]....
        /*0884*/ 	.word	0x0000eea0


	//   ....[119]....
        /*0888*/ 	.word	0x0000eeb0


	//   ....[120]....
        /*088c*/ 	.word	0x0000eef0


	//   ....[121]....
        /*0890*/ 	.word	0x0000ef00


	//   ....[122]....
        /*0894*/ 	.word	0x0000ef10


	//   ....[123]....
        /*0898*/ 	.word	0x0000ef50


	//   ....[124]....
        /*089c*/ 	.word	0x0000f200


	//   ....[125]....
        /*08a0*/ 	.word	0x0000f230


	//   ....[126]....
        /*08a4*/ 	.word	0x0000f290


	//   ....[127]....
        /*08a8*/ 	.word	0x0000f2a0


	//   ....[128]....
        /*08ac*/ 	.word	0x0000f2f0


	//   ....[129]....
        /*08b0*/ 	.word	0x0000f300


	//   ....[130]....
        /*08b4*/ 	.word	0x0000f350


	//   ....[131]....
        /*08b8*/ 	.word	0x0000f360


	//   ....[132]....
        /*08bc*/ 	.word	0x0000f3b0


	//   ....[133]....
        /*08c0*/ 	.word	0x0000f3c0


	//   ....[134]....
        /*08c4*/ 	.word	0x0000f410


	//   ....[135]....
        /*08c8*/ 	.word	0x0000f420


	//   ....[136]....
        /*08cc*/ 	.word	0x0000f470


	//   ....[137]....
        /*08d0*/ 	.word	0x0000f480


	//   ....[138]....
        /*08d4*/ 	.word	0x0000f490


	//   ....[139]....
        /*08d8*/ 	.word	0x0000f4d0


	//   ....[140]....
        /*08dc*/ 	.word	0x0000fa60


	//   ....[141]....
        /*08e0*/ 	.word	0x0000faa0


	//   ....[142]....
        /*08e4*/ 	.word	0x0000fad0


	//   ....[143]....
        /*08e8*/ 	.word	0x0000fae0


	//   ....[144]....
        /*08ec*/ 	.word	0x0000faf0


	//   ....[145]....
        /*08f0*/ 	.word	0x0000fb00


	//   ....[146]....
        /*08f4*/ 	.word	0x0000fb20


	//   ....[147]....
        /*08f8*/ 	.word	0x0000fb70


	//   ....[148]....
        /*08fc*/ 	.word	0x0000fb90


	//   ....[149]....
        /*0900*/ 	.word	0x0000fbd0


	//   ....[150]....
        /*0904*/ 	.word	0x0000fbf0


	//   ....[151]....
        /*0908*/ 	.word	0x0000fc30


	//   ....[152]....
        /*090c*/ 	.word	0x0000fc50


	//   ....[153]....
        /*0910*/ 	.word	0x0000fca0


	//   ....[154]....
        /*0914*/ 	.word	0x0000fcd0


	//   ....[155]....
        /*0918*/ 	.word	0x0000fd30


	//   ....[156]....
        /*091c*/ 	.word	0x000100f0


	//   ....[157]....
        /*0920*/ 	.word	0x00010120


	//   ....[158]....
        /*0924*/ 	.word	0x00010180


	//   ....[159]....
        /*0928*/ 	.word	0x000101b0


	//   ....[160]....
        /*092c*/ 	.word	0x000101e0


	//   ....[161]....
        /*0930*/ 	.word	0x00010210


	//   ....[162]....
        /*0934*/ 	.word	0x00010240


	//   ....[163]....
        /*0938*/ 	.word	0x00010270


	//   ....[164]....
        /*093c*/ 	.word	0x00010410


	//   ....[165]....
        /*0940*/ 	.word	0x00010440


	//   ....[166]....
        /*0944*/ 	.word	0x00010470


	//   ....[167]....
        /*0948*/ 	.word	0x000104a0


	//   ....[168]....
        /*094c*/ 	.word	0x000104d0


	//   ....[169]....
        /*0950*/ 	.word	0x00010500


	//   ....[170]....
        /*0954*/ 	.word	0x000105c0


	//   ....[171]....
        /*0958*/ 	.word	0x000105e0


	//   ....[172]....
        /*095c*/ 	.word	0x00010600


	//   ....[173]....
        /*0960*/ 	.word	0x00010660


	//   ....[174]....
        /*0964*/ 	.word	0x00011080


	//   ....[175]....
        /*0968*/ 	.word	0x00011620


	//   ....[176]....
        /*096c*/ 	.word	0x00011710


	//   ....[177]....
        /*0970*/ 	.word	0x000117b0


	//   ....[178]....
        /*0974*/ 	.word	0x00011810


	//   ....[179]....
        /*0978*/ 	.word	0x00011900


	//   ....[180]....
        /*097c*/ 	.word	0x00011970


	//   ....[181]....
        /*0980*/ 	.word	0x00011a60


	//   ....[182]....
        /*0984*/ 	.word	0x00011ad0


	//   ....[183]....
        /*0988*/ 	.word	0x00011bc0


	//   ....[184]....
        /*098c*/ 	.word	0x00011c30


	//   ....[185]....
        /*0990*/ 	.word	0x00011d20


	//   ....[186]....
        /*0994*/ 	.word	0x00011d90


	//   ....[187]....
        /*0998*/ 	.word	0x00011e80


	//   ....[188]....
        /*099c*/ 	.word	0x00011ef0


	//   ....[189]....
        /*09a0*/ 	.word	0x00011fe0


	//   ....[190]....
        /*09a4*/ 	.word	0x00012050


	//   ....[191]....
        /*09a8*/ 	.word	0x00012130


	//   ....[192]....
        /*09ac*/ 	.word	0x000121e0


	//   ....[193]....
        /*09b0*/ 	.word	0x00012250


	//   ....[194]....
        /*09b4*/ 	.word	0x000122b0


	//   ....[195]....
        /*09b8*/ 	.word	0x000123a0


	//   ....[196]....
        /*09bc*/ 	.word	0x00012400


	//   ....[197]....
        /*09c0*/ 	.word	0x00012500


	//   ....[198]....
        /*09c4*/ 	.word	0x00012560


	//   ....[199]....
        /*09c8*/ 	.word	0x00012660


	//   ....[200]....
        /*09cc*/ 	.word	0x000126c0


	//   ....[201]....
        /*09d0*/ 	.word	0x000127c0


	//   ....[202]....
        /*09d4*/ 	.word	0x00012820


	//   ....[203]....
        /*09d8*/ 	.word	0x00012920


	//   ....[204]....
        /*09dc*/ 	.word	0x00012980


	//   ....[205]....
        /*09e0*/ 	.word	0x00012a80


	//   ....[206]....
        /*09e4*/ 	.word	0x00012ae0


	//   ....[207]....
        /*09e8*/ 	.word	0x00012b90


	//   ....[208]....
        /*09ec*/ 	.word	0x00012c50


	//   ....[209]....
        /*09f0*/ 	.word	0x00012d10


	//   ....[210]....
        /*09f4*/ 	.word	0x00012d70


	//   ....[211]....
        /*09f8*/ 	.word	0x00012e70


	//   ....[212]....
        /*09fc*/ 	.word	0x00012ed0


	//   ....[213]....
        /*0a00*/ 	.word	0x00012fa0


	//   ....[214]....
        /*0a04*/ 	.word	0x00013000


	//   ....[215]....
        /*0a08*/ 	.word	0x000130c0


	//   ....[216]....
        /*0a0c*/ 	.word	0x00013200


	//   ....[217]....
        /*0a10*/ 	.word	0x000132a0


	//   ....[218]....
        /*0a14*/ 	.word	0x00013310


	//   ....[219]....
        /*0a18*/ 	.word	0x000133c0


	//   ....[220]....
        /*0a1c*/ 	.word	0x00013420


	//   ....[221]....
        /*0a20*/ 	.word	0x000134d0


	//   ....[222]....
        /*0a24*/ 	.word	0x00013530


	//   ....[223]....
        /*0a28*/ 	.word	0x000135e0


	//   ....[224]....
        /*0a2c*/ 	.word	0x00013640


	//   ....[225]....
        /*0a30*/ 	.word	0x000136f0


	//   ....[226]....
        /*0a34*/ 	.word	0x00013750


	//   ....[227]....
        /*0a38*/ 	.word	0x00013800


	//   ....[228]....
        /*0a3c*/ 	.word	0x00013860


	//   ....[229]....
        /*0a40*/ 	.word	0x00013910


	//   ....[230]....
        /*0a44*/ 	.word	0x00013970


	//   ....[231]....
        /*0a48*/ 	.word	0x00013a20


	//   ....[232]....
        /*0a4c*/ 	.word	0x00013b10


	//   ....[233]....
        /*0a50*/ 	.word	0x00013bc0


	//   ....[234]....
        /*0a54*/ 	.word	0x00013c20


	//   ....[235]....
        /*0a58*/ 	.word	0x00013ce0


	//   ....[236]....
        /*0a5c*/ 	.word	0x00013d40


	//   ....[237]....
        /*0a60*/ 	.word	0x00013e00


	//   ....[238]....
        /*0a64*/ 	.word	0x00013e60


	//   ....[239]....
        /*0a68*/ 	.word	0x00013f20


	//   ....[240]....
        /*0a6c*/ 	.word	0x00013f80


	//   ....[241]....
        /*0a70*/ 	.word	0x00014040


	//   ....[242]....
        /*0a74*/ 	.word	0x000140a0


	//   ....[243]....
        /*0a78*/ 	.word	0x00014160


	//   ....[244]....
        /*0a7c*/ 	.word	0x000141c0


	//   ....[245]....
        /*0a80*/ 	.word	0x00014280


	//   ....[246]....
        /*0a84*/ 	.word	0x000142e0


	//   ....[247]....
        /*0a88*/ 	.word	0x00014390


	//   ....[248]....
        /*0a8c*/ 	.word	0x00014480


	//   ....[249]....
        /*0a90*/ 	.word	0x00014520


	//   ....[250]....
        /*0a94*/ 	.word	0x000145c0


	//   ....[251]....
        /*0a98*/ 	.word	0x00014670


	//   ....[252]....
        /*0a9c*/ 	.word	0x000146d0


	//   ....[253]....
        /*0aa0*/ 	.word	0x00014790


	//   ....[254]....
        /*0aa4*/ 	.word	0x000147f0


	//   ....[255]....
        /*0aa8*/ 	.word	0x000148b0


	//   ....[0]....
        /*0aac*/ 	.word	0x00014910


	//   ....[1]....
        /*0ab0*/ 	.word	0x000149d0


	//   ....[2]....
        /*0ab4*/ 	.word	0x00014a30


	//   ....[3]....
        /*0ab8*/ 	.word	0x00014af0


	//   ....[4]....
        /*0abc*/ 	.word	0x00014b50


	//   ....[5]....
        /*0ac0*/ 	.word	0x00014c10


	//   ....[6]....
        /*0ac4*/ 	.word	0x00014c70


	//   ....[7]....
        /*0ac8*/ 	.word	0x00014d10


	//   ....[8]....
        /*0acc*/ 	.word	0x00014da0


	//   ....[9]....
        /*0ad0*/ 	.word	0x00014e40


	//   ....[10]....
        /*0ad4*/ 	.word	0x00014fb0


	//   ....[11]....
        /*0ad8*/ 	.word	0x00015020


	//   ....[12]....
        /*0adc*/ 	.word	0x00015090


	//   ....[13]....
        /*0ae0*/ 	.word	0x00015100


	//   ....[14]....
        /*0ae4*/ 	.word	0x00015170


	//   ....[15]....
        /*0ae8*/ 	.word	0x000151f0


	//   ....[16]....
        /*0aec*/ 	.word	0x00015270


	//   ....[17]....
        /*0af0*/ 	.word	0x00015300


	//   ....[18]....
        /*0af4*/ 	.word	0x00015370


	//   ....[19]....
        /*0af8*/ 	.word	0x000153e0


	//   ....[20]....
        /*0afc*/ 	.word	0x00015450


	//   ....[21]....
        /*0b00*/ 	.word	0x000154d0


	//   ....[22]....
        /*0b04*/ 	.word	0x00015540


	//   ....[23]....
        /*0b08*/ 	.word	0x000155f0


	//   ....[24]....
        /*0b0c*/ 	.word	0x00015640


	//   ....[25]....
        /*0b10*/ 	.word	0x000156d0


	//   ....[26]....
        /*0b14*/ 	.word	0x00015800


	//----- nvinfo : EIATTR_REG_RECONFIG
	.align		4
.L_1579:
        /*0b18*/ 	.byte	0x01, 0x54
	.zero		2


	//----- nvinfo : EIATTR_SYSCALL_OFFSETS
	.align		4
        /*0b1c*/ 	.byte	0x04, 0x46
        /*0b1e*/ 	.short	(.L_1581 - .L_1580)


	//   ....[0]....
.L_1580:
        /*0b20*/ 	.word	0x00001ac0


	//   ....[1]....
        /*0b24*/ 	.word	0x0000c860


	//   ....[2]....
        /*0b28*/ 	.word	0x0000c9b0


	//   ....[3]....
        /*0b2c*/ 	.word	0x0000caa0


	//   ....[4]....
        /*0b30*/ 	.word	0x0000da40


	//----- nvinfo : EIATTR_MBARRIER_INSTR_OFFSETS
	.align		4
.L_1581:
        /*0b34*/ 	.byte	0x04, 0x39
        /*0b36*/ 	.short	(.L_1583 - .L_1582)


	//   ....[0]....
.L_1582:
        /*0b38*/ 	.word	0x00000180
        /*0b3c*/ 	.word	0x000000ff
        /*0b40*/ 	.word	0x00016800
        /*0b44*/ 	.short	0x0100
        /*0b46*/ 	.byte	0x08
	.zero		1


	//   ....[1]....
        /*0b48*/ 	.word	0x00000190
        /*0b4c*/ 	.word	0x000000ff
        /*0b50*/ 	.word	0x00016820
        /*0b54*/ 	.short	0x0100
        /*0b56*/ 	.byte	0x08
	.zero		1


	//   ....[2]....
        /*0b58*/ 	.word	0x00000280
        /*0b5c*/ 	.word	0x000000ff
        /*0b60*/ 	.word	0x00016830
        /*0b64*/ 	.short	0x0100
        /*0b66*/ 	.byte	0x08
	.zero		1


	//   ....[3]....
        /*0b68*/ 	.word	0x00000290
        /*0b6c*/ 	.word	0x000000ff
        /*0b70*/ 	.word	0x00016840
        /*0b74*/ 	.short	0x0100
        /*0b76*/ 	.byte	0x08
	.zero		1


	//   ....[4]....
        /*0b78*/ 	.word	0x000002a0
        /*0b7c*/ 	.word	0x000000ff
        /*0b80*/ 	.word	0x00016838
        /*0b84*/ 	.short	0x0100
        /*0b86*/ 	.byte	0x08
	.zero		1


	//   ....[5]....
        /*0b88*/ 	.word	0x000002b0
        /*0b8c*/ 	.word	0x000000ff
        /*0b90*/ 	.word	0x00016848
        /*0b94*/ 	.short	0x0100
        /*0b96*/ 	.byte	0x08
	.zero		1


	//   ....[6]....
        /*0b98*/ 	.word	0x000003e0
        /*0b9c*/ 	.word	0x000000ff
        /*0ba0*/ 	.word	0x00016850
        /*0ba4*/ 	.short	0x0100
        /*0ba6*/ 	.byte	0x08
	.zero		1


	//   ....[7]....
        /*0ba8*/ 	.word	0x000003f0
        /*0bac*/ 	.word	0x000000ff
        /*0bb0*/ 	.word	0x00016860
        /*0bb4*/ 	.short	0x0100
        /*0bb6*/ 	.byte	0x08
	.zero		1


	//   ....[8]....
        /*0bb8*/ 	.word	0x00000400
        /*0bbc*/ 	.word	0x000000ff
        /*0bc0*/ 	.word	0x00016858
        /*0bc4*/ 	.short	0x0100
        /*0bc6*/ 	.byte	0x08
	.zero		1


	//   ....[9]....
        /*0bc8*/ 	.word	0x00000410
        /*0bcc*/ 	.word	0x000000ff
        /*0bd0*/ 	.word	0x00016868
        /*0bd4*/ 	.short	0x0100
        /*0bd6*/ 	.byte	0x08
	.zero		1


	//   ....[10]....
        /*0bd8*/ 	.word	0x00000500
        /*0bdc*/ 	.word	0x000000ff
        /*0be0*/ 	.word	0x00016870
        /*0be4*/ 	.short	0x0100
        /*0be6*/ 	.byte	0x06
	.zero		1


	//   ....[11]....
        /*0be8*/ 	.word	0x00000510
        /*0bec*/ 	.word	0x000000ff
        /*0bf0*/ 	.word	0x00016880
        /*0bf4*/ 	.short	0x0100
        /*0bf6*/ 	.byte	0x06
	.zero		1


	//   ....[12]....
        /*0bf8*/ 	.word	0x00000520
        /*0bfc*/ 	.word	0x000000ff
        /*0c00*/ 	.word	0x00016878
        /*0c04*/ 	.short	0x0100
        /*0c06*/ 	.byte	0x06
	.zero		1


	//   ....[13]....
        /*0c08*/ 	.word	0x00000530
        /*0c0c*/ 	.word	0x000000ff
        /*0c10*/ 	.word	0x00016888
        /*0c14*/ 	.short	0x0100
        /*0c16*/ 	.byte	0x06
	.zero		1


	//   ....[14]....
        /*0c18*/ 	.word	0x00000660
        /*0c1c*/ 	.word	0x000000ff
        /*0c20*/ 	.word	0x00016890
        /*0c24*/ 	.short	0x0100
        /*0c26*/ 	.byte	0x08
	.zero		1


	//   ....[15]....
        /*0c28*/ 	.word	0x00000670
        /*0c2c*/ 	.word	0x000000ff
        /*0c30*/ 	.word	0x000168a0
        /*0c34*/ 	.short	0x0100
        /*0c36*/ 	.byte	0x08
	.zero		1


	//   ....[16]....
        /*0c38*/ 	.word	0x00000680
        /*0c3c*/ 	.word	0x000000ff
        /*0c40*/ 	.word	0x00016898
        /*0c44*/ 	.short	0x0100
        /*0c46*/ 	.byte	0x08
	.zero		1


	//   ....[17]....
        /*0c48*/ 	.word	0x00000690
        /*0c4c*/ 	.word	0x000000ff
        /*0c50*/ 	.word	0x000168a8
        /*0c54*/ 	.short	0x0100
        /*0c56*/ 	.byte	0x08
	.zero		1


	//   ....[18]....
        /*0c58*/ 	.word	0x000007d0
        /*0c5c*/ 	.word	0x000000ff
        /*0c60*/ 	.word	0x000168b0
        /*0c64*/ 	.short	0x0100
        /*0c66*/ 	.byte	0x08
	.zero		1


	//   ....[19]....
        /*0c68*/ 	.word	0x000007e0
        /*0c6c*/ 	.word	0x000000ff
        /*0c70*/ 	.word	0x000168c0
        /*0c74*/ 	.short	0x0100
        /*0c76*/ 	.byte	0x08
	.zero		1


	//   ....[20]....
        /*0c78*/ 	.word	0x000007f0
        /*0c7c*/ 	.word	0x000000ff
        /*0c80*/ 	.word	0x000168b8
        /*0c84*/ 	.short	0x0100
        /*0c86*/ 	.byte	0x08
	.zero		1


	//   ....[21]....
        /*0c88*/ 	.word	0x00000800
        /*0c8c*/ 	.word	0x000000ff
        /*0c90*/ 	.word	0x000168c8
        /*0c94*/ 	.short	0x0100
        /*0c96*/ 	.byte	0x08
	.zero		1


	//   ....[22]....
        /*0c98*/ 	.word	0x00001b40
        /*0c9c*/ 	.word	0x000000ff
        /*0ca0*/ 	.word	0x00016800
        /*0ca4*/ 	.short	0x010a
        /*0ca6*/ 	.byte	0x2d
	.zero		1


	//   ....[23]....
        /*0ca8*/ 	.word	0x00001bc0
        /*0cac*/ 	.word	0x00000003
        /*0cb0*/ 	.word	0x00016830
        /*0cb4*/ 	.short	0x010a
        /*0cb6*/ 	.byte	0x3f
	.zero		1


	//   ....[24]....
        /*0cb8*/ 	.word	0x00001c00
        /*0cbc*/ 	.word	0x00000003
        /*0cc0*/ 	.word	0x00016830
        /*0cc4*/ 	.short	0x010a
        /*0cc6*/ 	.byte	0x3f
	.zero		1


	//   ....[25]....
        /*0cc8*/ 	.word	0x000020a0
        /*0ccc*/ 	.word	0x000000ff
        /*0cd0*/ 	.word	0x00000000
        /*0cd4*/ 	.short	0x0101
        /*0cd6*/ 	.byte	0x06
	.zero		1


	//   ....[26]....
        /*0cd8*/ 	.word	0x00003d90
        /*0cdc*/ 	.word	0x000000ff
        /*0ce0*/ 	.word	0x00016830
        /*0ce4*/ 	.short	0x010a
        /*0ce6*/ 	.byte	0x06
	.zero		1


	//   ....[27]....
        /*0ce8*/ 	.word	0x00003dd0
        /*0cec*/ 	.word	0x000000ff
        /*0cf0*/ 	.word	0x00016830
        /*0cf4*/ 	.short	0x010a
        /*0cf6*/ 	.byte	0x06
	.zero		1


	//   ....[28]....
        /*0cf8*/ 	.word	0x00004000
        /*0cfc*/ 	.word	0x000000ff
        /*0d00*/ 	.word	0x00016850
        /*0d04*/ 	.short	0x010a
        /*0d06*/ 	.byte	0x06
	.zero		1


	//   ....[29]....
        /*0d08*/ 	.word	0x00004040
        /*0d0c*/ 	.word	0x000000ff
        /*0d10*/ 	.word	0x00016850
        /*0d14*/ 	.short	0x010a
        /*0d16*/ 	.byte	0x06
	.zero		1


	//   ....[30]....
        /*0d18*/ 	.word	0x000044b0
        /*0d1c*/ 	.word	0x000000ff
        /*0d20*/ 	.word	0x00000000
        /*0d24*/ 	.short	0x0101
        /*0d26*/ 	.byte	0x06
	.zero		1


	//   ....[31]....
        /*0d28*/ 	.word	0x00005fa0
        /*0d2c*/ 	.word	0x000000ff
        /*0d30*/ 	.word	0x00000000
        /*0d34*/ 	.short	0x0101
        /*0d36*/ 	.byte	0x06
	.zero		1


	//   ....[32]....
        /*0d38*/ 	.word	0x00006490
        /*0d3c*/ 	.word	0x000000ff
        /*0d40*/ 	.word	0x00016830
        /*0d44*/ 	.short	0x010a
        /*0d46*/ 	.byte	0x06
	.zero		1


	//   ....[33]....
        /*0d48*/ 	.word	0x000064d0
        /*0d4c*/ 	.word	0x000000ff
        /*0d50*/ 	.word	0x00016830
        /*0d54*/ 	.short	0x010a
        /*0d56*/ 	.byte	0x06
	.zero		1


	//   ....[34]....
        /*0d58*/ 	.word	0x000066d0
        /*0d5c*/ 	.word	0x000000ff
        /*0d60*/ 	.word	0x00016850
        /*0d64*/ 	.short	0x010a
        /*0d66*/ 	.byte	0x06
	.zero		1


	//   ....[35]....
        /*0d68*/ 	.word	0x00006710
        /*0d6c*/ 	.word	0x000000ff
        /*0d70*/ 	.word	0x00016850
        /*0d74*/ 	.short	0x010a
        /*0d76*/ 	.byte	0x06
	.zero		1


	//   ....[36]....
        /*0d78*/ 	.word	0x00006b40
        /*0d7c*/ 	.word	0x000000ff
        /*0d80*/ 	.word	0x00000000
        /*0d84*/ 	.short	0x0101
        /*0d86*/ 	.byte	0x06
	.zero		1


	//   ....[37]....
        /*0d88*/ 	.word	0x00007d00
        /*0d8c*/ 	.word	0x000000ff
        /*0d90*/ 	.word	0x00000000
        /*0d94*/ 	.short	0x0101
        /*0d96*/ 	.byte	0x06
	.zero		1


	//   ....[38]....
        /*0d98*/ 	.word	0x00008100
        /*0d9c*/ 	.word	0x000000ff
        /*0da0*/ 	.word	0x00016850
        /*0da4*/ 	.short	0x010a
        /*0da6*/ 	.byte	0x05
	.zero		1


	//   ....[39]....
        /*0da8*/ 	.word	0x00008140
        /*0dac*/ 	.word	0x000000ff
        /*0db0*/ 	.word	0x00016850
        /*0db4*/ 	.short	0x010a
        /*0db6*/ 	.byte	0x05
	.zero		1


	//   ....[40]....
        /*0db8*/ 	.word	0x000086b0
        /*0dbc*/ 	.word	0x000000ff
        /*0dc0*/ 	.word	0x00000000
        /*0dc4*/ 	.short	0x0101
        /*0dc6*/ 	.byte	0x04
	.zero		1


	//   ....[41]....
        /*0dc8*/ 	.word	0x00009650
        /*0dcc*/ 	.word	0x00000000
        /*0dd0*/ 	.word	0x00000000
        /*0dd4*/ 	.short	0x0101
        /*0dd6*/ 	.byte	0x3f
	.zero		1


	//   ....[42]....
        /*0dd8*/ 	.word	0x00009ca0
        /*0ddc*/ 	.word	0x00000004
        /*0de0*/ 	.word	0x00000000
        /*0de4*/ 	.short	0x0101
        /*0de6*/ 	.byte	0x3f
	.zero		1


	//   ....[43]....
        /*0de8*/ 	.word	0x0000cfa0
        /*0dec*/ 	.word	0x00000003
        /*0df0*/ 	.word	0x00016840
        /*0df4*/ 	.short	0x010a
        /*0df6*/ 	.byte	0x3f
	.zero		1


	//   ....[44]....
        /*0df8*/ 	.word	0x0000d730
        /*0dfc*/ 	.word	0x00000003
        /*0e00*/ 	.word	0x00016830
        /*0e04*/ 	.short	0x0107
        /*0e06*/ 	.byte	0x3f
	.zero		1


	//   ....[45]....
        /*0e08*/ 	.word	0x0000d800
        /*0e0c*/ 	.word	0x00000003
        /*0e10*/ 	.word	0x00016830
        /*0e14*/ 	.short	0x0101
        /*0e16*/ 	.byte	0x3f
	.zero		1


	//   ....[46]....
        /*0e18*/ 	.word	0x0000e630
        /*0e1c*/ 	.word	0x00000016
        /*0e20*/ 	.word	0x00016800
        /*0e24*/ 	.short	0x0107
        /*0e26*/ 	.byte	0x3f
	.zero		1


	//   ....[47]....
        /*0e28*/ 	.word	0x0000e730
        /*0e2c*/ 	.word	0x00000016
        /*0e30*/ 	.word	0x00016800
        /*0e34*/ 	.short	0x0101
        /*0e36*/ 	.byte	0x3f
	.zero		1


	//   ....[48]....
        /*0e38*/ 	.word	0x0000e760
        /*0e3c*/ 	.word	0x00000016
        /*0e40*/ 	.word	0x00016820
        /*0e44*/ 	.short	0x010a
        /*0e46*/ 	.byte	0x3f
	.zero		1


	//   ....[49]....
        /*0e48*/ 	.word	0x0000eaf0
        /*0e4c*/ 	.word	0x00000005
        /*0e50*/ 	.word	0x00016840
        /*0e54*/ 	.short	0x010a
        /*0e56*/ 	.byte	0x3f
	.zero		1


	//   ....[50]....
        /*0e58*/ 	.word	0x0000efd0
        /*0e5c*/ 	.word	0x00000005
        /*0e60*/ 	.word	0x00016830
        /*0e64*/ 	.short	0x0107
        /*0e66*/ 	.byte	0x3f
	.zero		1


	//   ....[51]....
        /*0e68*/ 	.word	0x0000f090
        /*0e6c*/ 	.word	0x00000005
        /*0e70*/ 	.word	0x00016830
        /*0e74*/ 	.short	0x0101
        /*0e76*/ 	.byte	0x3f
	.zero		1


	//   ....[52]....
        /*0e78*/ 	.word	0x0000f0f0
        /*0e7c*/ 	.word	0x00000005
        /*0e80*/ 	.word	0x00016860
        /*0e84*/ 	.short	0x010a
        /*0e86*/ 	.byte	0x3f
	.zero		1


	//   ....[53]....
        /*0e88*/ 	.word	0x0000f5c0
        /*0e8c*/ 	.word	0x00000005
        /*0e90*/ 	.word	0x00016850
        /*0e94*/ 	.short	0x0107
        /*0e96*/ 	.byte	0x3f
	.zero		1


	//   ....[54]....
        /*0e98*/ 	.word	0x0000f730
        /*0e9c*/ 	.word	0x00000005
        /*0ea0*/ 	.word	0x00016850
        /*0ea4*/ 	.short	0x0101
        /*0ea6*/ 	.byte	0x3f
	.zero		1


	//   ....[55]....
        /*0ea8*/ 	.word	0x0000f950
        /*0eac*/ 	.word	0x00000000
        /*0eb0*/ 	.word	0x00016860
        /*0eb4*/ 	.short	0x010a
        /*0eb6*/ 	.byte	0x3f
	.zero		1


	//   ....[56]....
        /*0eb8*/ 	.word	0x0000fde0
        /*0ebc*/ 	.word	0x00000000
        /*0ec0*/ 	.word	0x00016850
        /*0ec4*/ 	.short	0x0107
        /*0ec6*/ 	.byte	0x3f
	.zero		1


	//   ....[57]....
        /*0ec8*/ 	.word	0x0000feb0
        /*0ecc*/ 	.word	0x00000000
        /*0ed0*/ 	.word	0x00016850
        /*0ed4*/ 	.short	0x0101
        /*0ed6*/ 	.byte	0x3f
	.zero		1


	//   ....[58]....
        /*0ed8*/ 	.word	0x00011000
        /*0edc*/ 	.word	0x00000005
        /*0ee0*/ 	.word	0x00016820
        /*0ee4*/ 	.short	0x010a
        /*0ee6*/ 	.byte	0x3f
	.zero		1


	//   ....[59]....
        /*0ee8*/ 	.word	0x00011180
        /*0eec*/ 	.word	0x00000003
        /*0ef0*/ 	.word	0x00016840
        /*0ef4*/ 	.short	0x010a
        /*0ef6*/ 	.byte	0x3f
	.zero		1


	//   ....[60]....
        /*0ef8*/ 	.word	0x00011220
        /*0efc*/ 	.word	0x00000019
        /*0f00*/ 	.word	0x00016840
        /*0f04*/ 	.short	0x010a
        /*0f06*/ 	.byte	0x3f
	.zero		1


	//   ....[61]....
        /*0f08*/ 	.word	0x00011260
        /*0f0c*/ 	.word	0x00000003
        /*0f10*/ 	.word	0x00016860
        /*0f14*/ 	.short	0x010a
        /*0f16*/ 	.byte	0x3f
	.zero		1


	//   ....[62]....
        /*0f18*/ 	.word	0x000112a0
        /*0f1c*/ 	.word	0x00000019
        /*0f20*/ 	.word	0x00016860
        /*0f24*/ 	.short	0x010a
        /*0f26*/ 	.byte	0x3f
	.zero		1


	//   ....[63]....
        /*0f28*/ 	.word	0x00011310
        /*0f2c*/ 	.word	0x00000003
        /*0f30*/ 	.word	0x00016800
        /*0f34*/ 	.short	0x010a
        /*0f36*/ 	.byte	0x3f
	.zero		1


	//   ....[64]....
        /*0f38*/ 	.word	0x00011360
        /*0f3c*/ 	.word	0x00000003
        /*0f40*/ 	.word	0x00016830
        /*0f44*/ 	.short	0x010a
        /*0f46*/ 	.byte	0x3f
	.zero		1


	//   ....[65]....
        /*0f48*/ 	.word	0x000113c0
        /*0f4c*/ 	.word	0x00000007
        /*0f50*/ 	.word	0x00016830
        /*0f54*/ 	.short	0x010a
        /*0f56*/ 	.byte	0x3f
	.zero		1


	//   ....[66]....
        /*0f58*/ 	.word	0x00011420
        /*0f5c*/ 	.word	0x00000002
        /*0f60*/ 	.word	0x00016850
        /*0f64*/ 	.short	0x010a
        /*0f66*/ 	.byte	0x3f
	.zero		1


	//   ....[67]....
        /*0f68*/ 	.word	0x00011480
        /*0f6c*/ 	.word	0x00000007
        /*0f70*/ 	.word	0x00016830
        /*0f74*/ 	.short	0x010a
        /*0f76*/ 	.byte	0x3f
	.zero		1


	//   ....[68]....
        /*0f78*/ 	.word	0x000114e0
        /*0f7c*/ 	.word	0x00000002
        /*0f80*/ 	.word	0x00016850
        /*0f84*/ 	.short	0x010a
        /*0f86*/ 	.byte	0x3f
	.zero		1


	//   ....[69]....
        /*0f88*/ 	.word	0x00011540
        /*0f8c*/ 	.word	0x00000006
        /*0f90*/ 	.word	0x00016850
        /*0f94*/ 	.short	0x010a
        /*0f96*/ 	.byte	0x3f
	.zero		1


	//   ....[70]....
        /*0f98*/ 	.word	0x00011660
        /*0f9c*/ 	.word	0x00000003
        /*0fa0*/ 	.word	0x00016840
        /*0fa4*/ 	.short	0x010a
        /*0fa6*/ 	.byte	0x3f
	.zero		1


	//   ....[71]....
        /*0fa8*/ 	.word	0x00013100
        /*0fac*/ 	.word	0x00000016
        /*0fb0*/ 	.word	0x00016820
        /*0fb4*/ 	.short	0x010a
        /*0fb6*/ 	.byte	0x3f
	.zero		1


	//   ....[72]....
        /*0fb8*/ 	.word	0x00013150
        /*0fbc*/ 	.word	0x00000005
        /*0fc0*/ 	.word	0x00016840
        /*0fc4*/ 	.short	0x010a
        /*0fc6*/ 	.byte	0x3f
	.zero		1


	//   ....[73]....
        /*0fc8*/ 	.word	0x00013a60
        /*0fcc*/ 	.word	0x00000005
        /*0fd0*/ 	.word	0x00016860
        /*0fd4*/ 	.short	0x010a
        /*0fd6*/ 	.byte	0x3f
	.zero		1


	//   ....[74]....
        /*0fd8*/ 	.word	0x000143d0
        /*0fdc*/ 	.word	0x00000000
        /*0fe0*/ 	.word	0x00016860
        /*0fe4*/ 	.short	0x010a
        /*0fe6*/ 	.byte	0x3f
	.zero		1


	//   ....[75]....
        /*0fe8*/ 	.word	0x00015720
        /*0fec*/ 	.word	0x00000005
        /*0ff0*/ 	.word	0x00016820
        /*0ff4*/ 	.short	0x010a
        /*0ff6*/ 	.byte	0x3f
	.zero		1


	//   ....[76]....
        /*0ff8*/ 	.word	0x000158c0
        /*0ffc*/ 	.word	0x00000003
        /*1000*/ 	.word	0x00016840
        /*1004*/ 	.short	0x010a
        /*1006*/ 	.byte	0x3f
	.zero		1


	//   ....[77]....
        /*1008*/ 	.word	0x00015910
        /*100c*/ 	.word	0x00000019
        /*1010*/ 	.word	0x00016840
        /*1014*/ 	.short	0x010a
        /*1016*/ 	.byte	0x3f
	.zero		1


	//   ....[78]....
        /*1018*/ 	.word	0x00015960
        /*101c*/ 	.word	0x00000003
        /*1020*/ 	.word	0x00016860
        /*1024*/ 	.short	0x010a
        /*1026*/ 	.byte	0x3f
	.zero		1


	//----- nvinfo : EIATTR_NUM_MBARRIERS
	.align		4
.L_1583:
        /*1028*/ 	.byte	0x03, 0x38
        /*102a*/ 	.short	0x0016


	//----- nvinfo : EIATTR_EXIT_INSTR_OFFSETS
	.align		4
        /*102c*/ 	.byte	0x04, 0x1c
        /*102e*/ 	.short	(.L_1585 - .L_1584)


	//   ....[0]....
.L_1584:
        /*1030*/ 	.word	0x000009b0


	//   ....[1]....
        /*1034*/ 	.word	0x0000ac00


	//   ....[2]....
        /*1038*/ 	.word	0x000112f0


	//----- nvinfo : EIATTR_MAX_THREADS
	.align		4
.L_1585:
        /*103c*/ 	.byte	0x04, 0x05
        /*103e*/ 	.short	(.L_1587 - .L_1586)
.L_1586:
        /*1040*/ 	.word	0x00000200
        /*1044*/ 	.word	0x00000001
        /*1048*/ 	.word	0x00000001


	//----- nvinfo : EIATTR_CRS_STACK_SIZE
	.align		4
.L_1587:
        /*104c*/ 	.byte	0x04, 0x1e
        /*104e*/ 	.short	(.L_1589 - .L_1588)
.L_1588:
        /*1050*/ 	.word	0x00000000


	//----- nvinfo : EIATTR_CBANK_PARAM_SIZE
	.align		4
.L_1589:
        /*1054*/ 	.byte	0x03, 0x19
        /*1056*/ 	.short	0x0af0


	//----- nvinfo : EIATTR_PARAM_CBANK
	.align		4
        /*1058*/ 	.byte	0x04, 0x0a
        /*105a*/ 	.short	(.L_1591 - .L_1590)
	.align		4
.L_1590:
        /*105c*/ 	.word	index@(.nv.constant0._ZN7cutlass13device_kernelIN5flash11enable_sm90INS1_16FlashAttnFwdSm90INS1_25CollectiveMainloopFwdSm90ILi2EN4cute5tupleIJNS5_1CILi1EEES8_S8_EEENS6_IJNS7_ILi192EEENS7_ILi128EEENS7_ILi64EEEEEELi64ENS_6half_tEfNS_4arch4Sm90ELb1ELb0ELb0ELb1ELb1ELb0ELb0ELb1ELb1ELb1ELb1ELb0EEENS1_21CollectiveEpilogueFwdINS6_IJSA_SC_SB_EEES9_SE_SG_Li384ELb1ELb1ELb1ELb0EEENS1_36VarlenDynamicPersistentTileSchedulerILi192ELi128ELi384ELi128ELb1ELb1ELb1ELb1ELb1ELb1EEEEEEEEEvNT_6ParamsE)
        /*1060*/ 	.short	0x0210
        /*1062*/ 	.short	0x0af0


	//----- nvinfo : EIATTR_SW_WAR
	.align		4
.L_1591:
        /*1064*/ 	.byte	0x04, 0x36
        /*1066*/ 	.short	(.L_1593 - .L_1592)
.L_1592:
        /*1068*/ 	.word	0x00000008
.L_1593:


//--------------------- .nv.info._ZN7cutlass13device_kernelIN5flash11enable_sm90INS1_16FlashAttnFwdSm90INS1_25CollectiveMainloopFwdSm90ILi2EN4cute5tupleIJNS5_1CILi1EEES8_S8_EEENS6_IJNS7_ILi192EEENS7_ILi128EEENS7_ILi64EEEEEELi64ENS_6half_tEfNS_4arch4Sm90ELb1ELb0ELb0ELb1ELb1ELb1ELb0ELb1ELb1ELb1ELb1ELb0EEENS1_21CollectiveEpilogueFwdINS6_IJSA_SC_SB_EEES9_SE_SG_Li384ELb1ELb1ELb1ELb0EEENS1_36VarlenDynamicPersistentTileSchedulerILi192ELi128ELi384ELi128ELb1ELb1ELb1ELb1ELb1ELb1EEEEEEEEEvNT_6ParamsE --------------------------
	.section	.nv.info._ZN7cutlass13device_kernelIN5flash11enable_sm90INS1_16FlashAttnFwdSm90INS1_25CollectiveMainloopFwdSm90ILi2EN4cute5tupleIJNS5_1CILi1EEES8_S8_EEENS6_IJNS7_ILi192EEENS7_ILi128EEENS7_ILi64EEEEEELi64ENS_6half_tEfNS_4arch4Sm90ELb1ELb0ELb0ELb1ELb1ELb1ELb0ELb1ELb1ELb1ELb1ELb0EEENS1_21CollectiveEpilogueFwdINS6_IJSA_SC_SB_EEES9_SE_SG_Li384ELb1ELb1ELb1ELb0EEENS1_36VarlenDynamicPersistentTileSchedulerILi192ELi128ELi384ELi128ELb1ELb1ELb1ELb1ELb1ELb1EEEEEEEEEvNT_6ParamsE,"",@"SHT_CUDA_INFO"
	.sectionflags	@""
	.align	4


	//----- nvinfo : EIATTR_CUDA_API_VERSION
	.align		4
        /*0000*/ 	.byte	0x04, 0x37
        /*0002*/ 	.short	(.L_1595 - .L_1594)
.L_1594:
        /*0004*/ 	.word	0x00000082


	//----- nvinfo : EIATTR_KPARAM_INFO
	.align		4
.L_1595:
        /*0008*/ 	.byte	0x04, 0x17
        /*000a*/ 	.short	(.L_1597 - .L_1596)
.L_1596:
        /*000c*/ 	.word	0x00000000
        /*0010*/ 	.short	0x0000
        /*0012*/ 	.short	0x0070
        /*0014*/ 	.byte	0x00, 0xf0, 0x01, 0x2a


	//----- nvinfo : EIATTR_SPARSE_MMA_MASK
	.align		4
.L_1597:
        /*0018*/ 	.byte	0x03, 0x50
        /*001a*/ 	.short	0x0000


	//----- nvinfo : EIATTR_MAXREG_COUNT
	.align		4
        /*001c*/ 	.byte	0x03, 0x1b
        /*001e*/ 	.short	0x0080


	//----- nvinfo : EIATTR_NUM_BARRIERS
	.align		4
        /*0020*/ 	.byte	0x02, 0x4c
        /*0022*/ 	.byte	0x10
	.zero		1


	//----- nvinfo : EIATTR_EXTERNS
	.align		4
        /*0024*/ 	.byte	0x04, 0x0f
        /*0026*/ 	.short	(.L_1599 - .L_1598)


	//   ....[0]....
	.align		4
.L_1598:
        /*0028*/ 	.word	index@(__assertfail)


	//----- nvinfo : EIATTR_ANNOTATIONS
	.align		4
.L_1599:
        /*002c*/ 	.byte	0x04, 0x55
        /*002e*/ 	.short	(.L_1601 - .L_1600)


	//   ....[0]....
.L_1600:
        /* <DEDUP_REMOVED lines=87> */


	//----- nvinfo : EIATTR_MERCURY_ISA_VERSION
	.align		4
.L_1601:
        /*0590*/ 	.byte	0x03, 0x5f
        /*0592*/ 	.short	0x0101


	//----- nvinfo : EIATTR_UNUSED_LOAD_BYTE_OFFSET
	.align		4
        /*0594*/ 	.byte	0x04, 0x44
        /*0596*/ 	.short	(.L_1603 - .L_1602)


	//   ....[0]....
.L_1602:
        /*0598*/ 	.word	0x00000a70
        /*059c*/ 	.word	0x0000fff0


	//   ....[1]....
        /*05a0*/ 	.word	0x00010770
        /*05a4*/ 	.word	0x0000fff0


	//----- nvinfo : EIATTR_INT_WARP_WIDE_INSTR_OFFSETS
	.align		4
.L_1603:
        /*05a8*/ 	.byte	0x04, 0x31
        /*05aa*/ 	.short	(.L_1605 - .L_1604)


	//   ....[0]....
.L_1604:
        /*05ac*/ 	.word	0x00000120


	//   ....[1]....
        /*05b0*/ 	.word	0x000001c0


	//   ....[2]....
        /*05b4*/ 	.word	0x00000230


	//   ....[3]....
        /*05b8*/ 	.word	0x000156f0


	//   ....[4]....
        /*05bc*/ 	.word	0x00015780


	//   ....[5]....
        /*05c0*/ 	.word	0x000188f0


	//   ....[6]....
        /*05c4*/ 	.word	0x00018980


	//----- nvinfo : EIATTR_COOP_GROUP_MASK_REGIDS
	.align		4
.L_1605:
        /*05c8*/ 	.byte	0x04, 0x29
        /*05ca*/ 	.short	(.L_1607 - .L_1606)


	//   ....[0]....
.L_1606:
        /*05cc*/ 	.word	0xffffffff


	//   ....[1]....
        /*05d0*/ 	.word	0xffffffff


	//   ....[2]....
        /*05d4*/ 	.word	0xffffffff


	//   ....[3]....
        /*05d8*/ 	.word	0xffffffff


	//   ....[4]....
        /*05dc*/ 	.word	0xffffffff


	//   ....[5]....
        /*05e0*/ 	.word	0xffffffff


	//   ....[6]....
        /*05e4*/ 	.word	0xffffffff


	//   ....[7]....
        /*05e8*/ 	.word	0xffffffff


	//   ....[8]....
        /*05ec*/ 	.word	0xffffffff


	//   ....[9]....
        /*05f0*/ 	.word	0xffffffff


	//   ....[10]....
        /*05f4*/ 	.word	0xffffffff


	//   ....[11]....
        /*05f8*/ 	.word	0xffffffff


	//   ....[12]....
        /*05fc*/ 	.word	0xffffffff


	//   ....[13]....
        /*0600*/ 	.word	0xffffffff


	//   ....[14]....
        /*0604*/ 	.word	0xffffffff


	//   ....[15]....
        /*0608*/ 	.word	0xffffffff


	//   ....[16]....
        /*060c*/ 	.word	0xffffffff


	//   ....[17]....
        /*0610*/ 	.word	0xffffffff


	//   ....[18]....
        /*0614*/ 	.word	0xffffffff


	//   ....[19]....
        /*0618*/ 	.word	0xffffffff


	//   ....[20]....
        /*061c*/ 	.word	0xffffffff


	//   ....[21]....
        /*0620*/ 	.word	0xffffffff


	//   ....[22]....
        /*0624*/ 	.word	0xffffffff


	//   ....[23]....
        /*0628*/ 	.word	0xffffffff


	//   ....[24]....
        /*062c*/ 	.word	0xffffffff


	//   ....[25]....
        /*0630*/ 	.word	0xffffffff


	//   ....[26]....
        /*0634*/ 	.word	0xffffffff


	//   ....[27]....
        /*0638*/ 	.word	0xffffffff


	//   ....[28]....
        /*063c*/ 	.word	0xffffffff


	//   ....[29]....
        /*0640*/ 	.word	0xffffffff


	//   ....[30]....
        /*0644*/ 	.word	0xffffffff


	//   ....[31]....
        /*0648*/ 	.word	0xffffffff


	//   ....[32]....
        /*064c*/ 	.word	0xffffffff


	//   ....[33]....
        /*0650*/ 	.word	0xffffffff


	//   ....[34]....
        /*0654*/ 	.word	0xffffffff


	//   ....[35]....
        /*0658*/ 	.word	0xffffffff


	//   ....[36]....
        /*065c*/ 	.word	0xffffffff


	//   ....[37]....
        /*0660*/ 	.word	0xffffffff


	//   ....[38]....
        /*0664*/ 	.word	0xffffffff


	//   ....[39]....
        /*0668*/ 	.word	0xffffffff


	//   ....[40]....
        /*066c*/ 	.word	0xffffffff


	//   ....[41]....
        /*0670*/ 	.word	0xffffffff


	//   ....[42]....
        /*0674*/ 	.word	0xffffffff


	//   ....[43]....
        /*0678*/ 	.word	0xffffffff


	//   ....[44]....
        /*067c*/ 	.word	0xffffffff


	//   ....[45]....
        /*0680*/ 	.word	0xffffffff


	//   ....[46]....
        /*0684*/ 	.word	0xffffffff


	//   ....[47]....
        /*0688*/ 	.word	0xffffffff


	//   ....[48]....
        /*068c*/ 	.word	0xffffffff


	//   ....[49]....
        /*0690*/ 	.word	0xffffffff


	//   ....[50]....
        /*0694*/ 	.word	0xffffffff


	//   ....[51]....
        /*0698*/ 	.word	0xffffffff


	//   ....[52]....
        /*069c*/ 	.word	0xffffffff


	//   ....[53]....
        /*06a0*/ 	.word	0xffffffff


	//   ....[54]....
        /*06a4*/ 	.word	0xffffffff


	//   ....[55]....
        /*06a8*/ 	.word	0xffffffff


	//   ....[56]....
        /*06ac*/ 	.word	0xffffffff


	//   ....[57]....
        /*06b0*/ 	.word	0xffffffff


	//   ....[58]....
        /*06b4*/ 	.word	0xffffffff


	//   ....[59]....
        /*06b8*/ 	.word	0xffffffff


	//   ....[60]....
        /*06bc*/ 	.word	0xffffffff


	//   ....[61]....
        /*06c0*/ 	.word	0xffffffff


	//   ....[62]....
        /*06c4*/ 	.word	0xffffffff


	//   ....[63]....
        /*06c8*/ 	.word	0xffffffff


	//   ....[64]....
        /*06cc*/ 	.word	0xffffffff


	//   ....[65]....
        /*06d0*/ 	.word	0xffffffff


	//   ....[66]....
        /*06d4*/ 	.word	0xffffffff


	//   ....[67]....
        /*06d8*/ 	.word	0xffffffff


	//   ....[68]....
        /*06dc*/ 	.word	0xffffffff


	//   ....[69]....
        /*06e0*/ 	.word	0xffffffff


	//   ....[70]....
        /*06e4*/ 	.word	0xffffffff


	//   ....[71]....
        /*06e8*/ 	.word	0xffffffff


	//   ....[72]....
        /*06ec*/ 	.word	0xffffffff


	//   ....[73]....
        /*06f0*/ 	.word	0xffffffff


	//   ....[74]....
        /*06f4*/ 	.word	0xffffffff


	//   ....[75]....
        /*06f8*/ 	.word	0xffffffff


	//   ....[76]....
        /*06fc*/ 	.word	0xffffffff


	//   ....[77]....
        /*0700*/ 	.word	0xffffffff


	//   ....[78]....
        /*0704*/ 	.word	0xffffffff


	//   ....[79]....
        /*0708*/ 	.word	0xffffffff


	//   ....[80]....
        /*070c*/ 	.word	0xffffffff


	//   ....[81]....
        /*0710*/ 	.word	0xffffffff


	//   ....[82]....
        /*0714*/ 	.word	0xffffffff


	//   ....[83]....
        /*0718*/ 	.word	0xffffffff


	//   ....[84]....
        /*071c*/ 	.word	0xffffffff


	//   ....[85]....
        /*0720*/ 	.word	0xffffffff


	//   ....[86]....
        /*0724*/ 	.word	0xffffffff


	//   ....[87]....
        /*0728*/ 	.word	0xffffffff


	//   ....[88]....
        /*072c*/ 	.word	0xffffffff


	//   ....[89]....
        /*0730*/ 	.word	0xffffffff


	//   ....[90]....
        /*0734*/ 	.word	0xffffffff


	//   ....[91]....
        /*0738*/ 	.word	0xffffffff


	//   ....[92]....
        /*073c*/ 	.word	0xffffffff


	//   ....[93]....
        /*0740*/ 	.word	0xffffffff


	//   ....[94]....
        /*0744*/ 	.word	0xffffffff


	//   ....[95]....
        /*0748*/ 	.word	0xffffffff


	//   ....[96]....
        /*074c*/ 	.word	0xffffffff


	//   ....[97]....
        /*0750*/ 	.word	0xffffffff


	//   ....[98]....
        /*0754*/ 	.word	0xffffffff


	//   ....[99]....
        /*0758*/ 	.word	0xffffffff


	//   ....[100]....
        /*075c*/ 	.word	0xffffffff


	//   ....[101]....
        /*0760*/ 	.word	0xffffffff


	//   ....[102]....
        /*0764*/ 	.word	0xffffffff


	//   ....[103]....
        /*0768*/ 	.word	0xffffffff


	//   ....[104]....
        /*076c*/ 	.word	0xffffffff


	//   ....[105]....
        /*0770*/ 	.word	0xffffffff


	//   ....[106]....
        /*0774*/ 	.word	0xffffffff


	//   ....[107]....
        /*0778*/ 	.word	0xffffffff


	//   ....[108]....
        /*077c*/ 	.word	0xffffffff


	//   ....[109]....
        /*0780*/ 	.word	0xffffffff


	//   ....[110]....
        /*0784*/ 	.word	0xffffffff


	//   ....[111]....
        /*0788*/ 	.word	0xffffffff


	//   ....[112]....
        /*078c*/ 	.word	0xffffffff


	//   ....[113]....
        /*0790*/ 	.word	0xffffffff


	//   ....[114]....
        /*0794*/ 	.word	0xffffffff


	//   ....[115]....
        /*0798*/ 	.word	0xffffffff


	//   ....[116]....
        /*079c*/ 	.word	0xffffffff


	//   ....[117]....
        /*07a0*/ 	.word	0xffffffff


	//   ....[118]....
        /*07a4*/ 	.word	0xffffffff


	//   ....[119]....
        /*07a8*/ 	.word	0xffffffff


	//   ....[120]....
        /*07ac*/ 	.word	0xffffffff


	//   ....[121]....
        /*07b0*/ 	.word	0xffffffff


	//   ....[122]....
        /*07b4*/ 	.word	0xffffffff


	//   ....[123]....
        /*07b8*/ 	.word	0xffffffff


	//   ....[124]....
        /*07bc*/ 	.word	0xffffffff


	//   ....[125]....
        /*07c0*/ 	.word	0xffffffff


	//   ....[126]....
        /*07c4*/ 	.word	0xffffffff


	//   ....[127]....
        /*07c8*/ 	.word	0xffffffff


	//   ....[128]....
        /*07cc*/ 	.word	0xffffffff


	//   ....[129]....
        /*07d0*/ 	.word	0xffffffff


	//   ....[130]....
        /*07d4*/ 	.word	0xffffffff


	//   ....[131]....
        /*07d8*/ 	.word	0xffffffff


	//   ....[132]....
        /*07dc*/ 	.word	0xffffffff


	//   ....[133]....
        /*07e0*/ 	.word	0xffffffff


	//   ....[134]....
        /*07e4*/ 	.word	0xffffffff


	//   ....[135]....
        /*07e8*/ 	.word	0xffffffff


	//   ....[136]....
        /*07ec*/ 	.word	0xffffffff


	//   ....[137]....
        /*07f0*/ 	.word	0xffffffff


	//   ....[138]....
        /*07f4*/ 	.word	0xffffffff


	//   ....[139]....
        /*07f8*/ 	.word	0xffffffff


	//   ....[140]....
        /*07fc*/ 	.word	0xffffffff


	//   ....[141]....
        /*0800*/ 	.word	0xffffffff


	//   ....[142]....
        /*0804*/ 	.word	0xffffffff


	//   ....[143]....
        /*0808*/ 	.word	0xffffffff


	//   ....[144]....
        /*080c*/ 	.word	0xffffffff


	//   ....[145]....
        /*0810*/ 	.word	0xffffffff


	//   ....[146]....
        /*0814*/ 	.word	0xffffffff


	//   ....[147]....
        /*0818*/ 	.word	0xffffffff


	//   ....[148]....
        /*081c*/ 	.word	0xffffffff


	//   ....[149]....
        /*0820*/ 	.word	0xffffffff


	//   ....[150]....
        /*0824*/ 	.word	0xffffffff


	//   ....[151]....
        /*0828*/ 	.word	0xffffffff


	//   ....[152]....
        /*082c*/ 	.word	0xffffffff


	//   ....[153]....
        /*0830*/ 	.word	0xffffffff


	//   ....[154]....
        /*0834*/ 	.word	0xffffffff


	//   ....[155]....
        /*0838*/ 	.word	0xffffffff


	//   ....[156]....
        /*083c*/ 	.word	0xffffffff


	//   ....[157]....
        /*0840*/ 	.word	0xffffffff


	//   ....[158]....
        /*0844*/ 	.word	0xffffffff


	//   ....[159]....
        /*0848*/ 	.word	0xffffffff


	//   ....[160]....
        /*084c*/ 	.word	0xffffffff


	//   ....[161]....
        /*0850*/ 	.word	0xffffffff


	//   ....[162]....
        /*0854*/ 	.word	0xffffffff


	//   ....[163]....
        /*0858*/ 	.word	0xffffffff


	//   ....[164]....
        /*085c*/ 	.word	0xffffffff


	//   ....[165]....
        /*0860*/ 	.word	0xffffffff


	//   ....[166]....
        /*0864*/ 	.word	0xffffffff


	//   ....[167]....
        /*0868*/ 	.word	0xffffffff


	//   ....[168]....
        /*086c*/ 	.word	0xffffffff


	//   ....[169]....
        /*0870*/ 	.word	0xffffffff


	//   ....[170]....
        /*0874*/ 	.word	0xffffffff


	//   ....[171]....
        /*0878*/ 	.word	0xffffffff


	//   ....[172]....
        /*087c*/ 	.word	0xffffffff


	//   ....[173]....
        /*0880*/ 	.word	0xffffffff


	//   ....[174]....
        /*0884*/ 	.word	0xffffffff


	//   ....[175]....
        /*0888*/ 	.word	0xffffffff


	//   ....[176]....
        /*088c*/ 	.word	0xffffffff


	//   ....[177]....
        /*0890*/ 	.word	0xffffffff


	//   ....[178]....
        /*0894*/ 	.word	0xffffffff


	//   ....[179]....
        /*0898*/ 	.word	0xffffffff


	//   ....[180]....
        /*089c*/ 	.word	0xffffffff


	//   ....[181]....
        /*08a0*/ 	.word	0xffffffff


	//   ....[182]....
        /*08a4*/ 	.word	0xffffffff


	//   ....[183]....
        /*08a8*/ 	.word	0xffffffff


	//   ....[184]....
        /*08ac*/ 	.word	0xffffffff


	//   ....[185]....
        /*08b0*/ 	.word	0xffffffff


	//   ....[186]....
        /*08b4*/ 	.word	0xffffffff


	//   ....[187]....
        /*08b8*/ 	.word	0xffffffff


	//   ....[188]....
        /*08bc*/ 	.word	0xffffffff


	//   ....[189]....
        /*08c0*/ 	.word	0xffffffff


	//   ....[190]....
        /*08c4*/ 	.word	0xffffffff


	//   ....[191]....
        /*08c8*/ 	.word	0xffffffff


	//   ....[192]....
        /*08cc*/ 	.word	0xffffffff


	//   ....[193]....
        /*08d0*/ 	.word	0xffffffff


	//   ....[194]....
        /*08d4*/ 	.word	0xffffffff


	//   ....[195]....
        /*08d8*/ 	.word	0xffffffff


	//   ....[196]....
        /*08dc*/ 	.word	0xffffffff


	//   ....[197]....
        /*08e0*/ 	.word	0xffffffff


	//   ....[198]....
        /*08e4*/ 	.word	0xffffffff


	//   ....[199]....
        /*08e8*/ 	.word	0xffffffff


	//   ....[200]....
        /*08ec*/ 	.word	0xffffffff


	//   ....[201]....
        /*08f0*/ 	.word	0xffffffff


	//   ....[202]....
        /*08f4*/ 	.word	0xffffffff


	//   ....[203]....
        /*08f8*/ 	.word	0xffffffff


	//   ....[204]....
        /*08fc*/ 	.word	0xffffffff


	//   ....[205]....
        /*0900*/ 	.word	0xffffffff


	//   ....[206]....
        /*0904*/ 	.word	0xffffffff


	//   ....[207]....
        /*0908*/ 	.word	0xffffffff


	//   ....[208]....
        /*090c*/ 	.word	0xffffffff


	//   ....[209]....
        /*0910*/ 	.word	0x0500000f


	//   ....[210]....
        /*0914*/ 	.word	0x0500000f


	//   ....[211]....
        /*0918*/ 	.word	0x0500000f


	//   ....[212]....
        /*091c*/ 	.word	0x0500000f


	//   ....[213]....
        /*0920*/ 	.word	0x0500000f


	//   ....[214]....
        /*0924*/ 	.word	0x0500000f


	//   ....[215]....
        /*0928*/ 	.word	0x0500000f


	//   ....[216]....
        /*092c*/ 	.word	0x0500000f


	//   ....[217]....
        /*0930*/ 	.word	0x0500000f


	//   ....[218]....
        /*0934*/ 	.word	0x0500000f


	//   ....[219]....
        /*0938*/ 	.word	0x0500000f


	//   ....[220]....
        /*093c*/ 	.word	0x0500000f


	//   ....[221]....
        /*0940*/ 	.word	0x0500000f


	//   ....[222]....
        /*0944*/ 	.word	0x0500000f


	//   ....[223]....
        /*0948*/ 	.word	0x0500000f


	//   ....[224]....
        /*094c*/ 	.word	0x0500000f


	//   ....[225]....
        /*0950*/ 	.word	0x0500000f


	//   ....[226]....
        /*0954*/ 	.word	0x0500000f


	//   ....[227]....
        /*0958*/ 	.word	0x0500000f


	//   ....[228]....
        /*095c*/ 	.word	0x0500000f


	//   ....[229]....
        /*0960*/ 	.word	0x0500000f


	//   ....[230]....
        /*0964*/ 	.word	0x0500000f


	//   ....[231]....
        /*0968*/ 	.word	0x0500000f


	//   ....[232]....
        /*096c*/ 	.word	0x0500000f


	//   ....[233]....
        /*0970*/ 	.word	0x0500000f


	//   ....[234]....
        /*0974*/ 	.word	0x0500000f


	//   ....[235]....
        /*0978*/ 	.word	0x0500000f


	//   ....[236]....
        /*097c*/ 	.word	0x0500000f


	//   ....[237]....
        /*0980*/ 	.word	0x0500000f


	//   ....[238]....
        /*0984*/ 	.word	0x0500000f


	//   ....[239]....
        /*0988*/ 	.word	0x0500000f


	//   ....[240]....
        /*098c*/ 	.word	0x0500000f


	//   ....[241]....
        /*0990*/ 	.word	0x0500000f


	//   ....[242]....
        /*0994*/ 	.word	0x0500000f


	//   ....[243]....
        /*0998*/ 	.word	0x0500000f


	//   ....[244]....
        /*099c*/ 	.word	0x0500000f


	//   ....[245]....
        /*09a0*/ 	.word	0x0500000f


	//   ....[246]....
        /*09a4*/ 	.word	0x0500000f


	//   ....[247]....
        /*09a8*/ 	.word	0x0500000f


	//   ....[248]....
        /*09ac*/ 	.word	0x0500000f


	//   ....[249]....
        /*09b0*/ 	.word	0x0500000f


	//   ....[250]....
        /*09b4*/ 	.word	0x0500000f


	//   ....[251]....
        /*09b8*/ 	.word	0x0500000f


	//   ....[252]....
        /*09bc*/ 	.word	0x0500000f


	//   ....[253]....
        /*09c0*/ 	.word	0x0500000f


	//   ....[254]....
        /*09c4*/ 	.word	0x0500000f


	//   ....[255]....
        /*09c8*/ 	.word	0x0500000f


	//   ....[0]....
        /*09cc*/ 	.word	0x0500000f


	//   ....[1]....
        /*09d0*/ 	.word	0x0500000f


	//   ....[2]....
        /*09d4*/ 	.word	0x0500000f


	//   ....[3]....
        /*09d8*/ 	.word	0x0500000f


	//   ....[4]....
        /*09dc*/ 	.word	0x0500000f


	//   ....[5]....
        /*09e0*/ 	.word	0x0500000f


	//   ....[6]....
        /*09e4*/ 	.word	0x0500000f


	//   ....[7]....
        /*09e8*/ 	.word	0x0500000f


	//   ....[8]....
        /*09ec*/ 	.word	0x0500000f


	//   ....[9]....
        /*09f0*/ 	.word	0x0500000f


	//   ....[10]....
        /*09f4*/ 	.word	0x0500000f


	//   ....[11]....
        /*09f8*/ 	.word	0x0500000f


	//   ....[12]....
        /*09fc*/ 	.word	0x0500000f


	//   ....[13]....
        /*0a00*/ 	.word	0x0500000f


	//   ....[14]....
        /*0a04*/ 	.word	0x0500000f


	//   ....[15]....
        /*0a08*/ 	.word	0x0500000f


	//   ....[16]....
        /*0a0c*/ 	.word	0x0500000f


	//   ....[17]....
        /*0a10*/ 	.word	0x0500000f


	//   ....[18]....
        /*0a14*/ 	.word	0x0500000f


	//   ....[19]....
        /*0a18*/ 	.word	0x0500000f


	//   ....[20]....
        /*0a1c*/ 	.word	0x0500000f


	//   ....[21]....
        /*0a20*/ 	.word	0x0500000f


	//   ....[22]....
        /*0a24*/ 	.word	0x0500000f


	//   ....[23]....
        /*0a28*/ 	.word	0x0500000f


	//   ....[24]....
        /*0a2c*/ 	.word	0x0500000f


	//   ....[25]....
        /*0a30*/ 	.word	0x0500000f


	//   ....[26]....
        /*0a34*/ 	.word	0x0500000f


	//   ....[27]....
        /*0a38*/ 	.word	0x0500000f


	//   ....[28]....
        /*0a3c*/ 	.word	0x0500000f


	//   ....[29]....
        /*0a40*/ 	.word	0x0500000f


	//   ....[30]....
        /*0a44*/ 	.word	0x0500000f


	//   ....[31]....
        /*0a48*/ 	.word	0x0500000f


	//   ....[32]....
        /*0a4c*/ 	.word	0x0500000f


	//   ....[33]....
        /*0a50*/ 	.word	0x0500000f


	//   ....[34]....
        /*0a54*/ 	.word	0x0500000f


	//   ....[35]....
        /*0a58*/ 	.word	0x0500000f


	//   ....[36]....
        /*0a5c*/ 	.word	0x0500000f


	//   ....[37]....
        /*0a60*/ 	.word	0x0500000f


	//   ....[38]....
        /*0a64*/ 	.word	0x0500000f


	//   ....[39]....
        /*0a68*/ 	.word	0x0500000f


	//   ....[40]....
        /*0a6c*/ 	.word	0x0500000f


	//   ....[41]....
        /*0a70*/ 	.word	0x0500000f


	//   ....[42]....
        /*0a74*/ 	.word	0x0500000f


	//   ....[43]....
        /*0a78*/ 	.word	0x0500000f


	//   ....[44]....
        /*0a7c*/ 	.word	0x0500000f


	//   ....[45]....
        /*0a80*/ 	.word	0x0500000f


	//   ....[46]....
        /*0a84*/ 	.word	0x0500000f


	//   ....[47]....
        /*0a88*/ 	.word	0x0500000f


	//   ....[48]....
        /*0a8c*/ 	.word	0x0500000f


	//   ....[49]....
        /*0a90*/ 	.word	0x0500000f


	//   ....[50]....
        /*0a94*/ 	.word	0x0500000f


	//   ....[51]....
        /*0a98*/ 	.word	0x0500000f


	//   ....[52]....
        /*0a9c*/ 	.word	0x0500000f


	//   ....[53]....
        /*0aa0*/ 	.word	0x0500000f


	//   ....[54]....
        /*0aa4*/ 	.word	0x0500000f


	//   ....[55]....
        /*0aa8*/ 	.word	0x0500000f


	//   ....[56]....
        /*0aac*/ 	.word	0x0500000f


	//   ....[57]....
        /*0ab0*/ 	.word	0x0500000f


	//   ....[58]....
        /*0ab4*/ 	.word	0x0500000f


	//   ....[59]....
        /*0ab8*/ 	.word	0x0500000f


	//   ....[60]....
        /*0abc*/ 	.word	0x0500000f


	//   ....[61]....
        /*0ac0*/ 	.word	0x0500000f


	//   ....[62]....
        /*0ac4*/ 	.word	0x0500000f


	//   ....[63]....
        /*0ac8*/ 	.word	0x0500000f


	//   ....[64]....
        /*0acc*/ 	.word	0x0500000f


	//   ....[65]....
        /*0ad0*/ 	.word	0x0500000f


	//   ....[66]....
        /*0ad4*/ 	.word	0x0500000f


	//   ....[67]....
        /*0ad8*/ 	.word	0x0500000f


	//   ....[68]....
        /*0adc*/ 	.word	0x0500000f


	//   ....[69]....
        /*0ae0*/ 	.word	0x0500000f


	//   ....[70]....
        /*0ae4*/ 	.word	0x0500000f


	//   ....[71]....
        /*0ae8*/ 	.word	0x0500000f


	//   ....[72]....
        /*0aec*/ 	.word	0x0500000f


	//   ....[73]....
        /*0af0*/ 	.word	0x0500000f


	//   ....[74]....
        /*0af4*/ 	.word	0x0500000f


	//   ....[75]....
        /*0af8*/ 	.word	0x0500000f


	//   ....[76]....
        /*0afc*/ 	.word	0x0500000f


	//   ....[77]....
        /*0b00*/ 	.word	0x0500000f


	//   ....[78]....
        /*0b04*/ 	.word	0x0500000f


	//   ....[79]....
        /*0b08*/ 	.word	0x0500000f


	//   ....[80]....
        /*0b0c*/ 	.word	0x0500000f


	//   ....[81]....
        /*0b10*/ 	.word	0x0500000f


	//   ....[82]....
        /*0b14*/ 	.word	0x0500000f


	//   ....[83]....
        /*0b18*/ 	.word	0x0500000f


	//   ....[84]....
        /*0b1c*/ 	.word	0x0500000f


	//   ....[85]....
        /*0b20*/ 	.word	0x0500000f


	//   ....[86]....
        /*0b24*/ 	.word	0x0500000f


	//   ....[87]....
        /*0b28*/ 	.word	0x0500000f


	//   ....[88]....
        /*0b2c*/ 	.word	0x0500000f


	//   ....[89]....
        /*0b30*/ 	.word	0x0500000f


	//   ....[90]....
        /*0b34*/ 	.word	0x0500000f


	//   ....[91]....
        /*0b38*/ 	.word	0x0500000f


	//   ....[92]....
        /*0b3c*/ 	.word	0x0500000f


	//   ....[93]....
        /*0b40*/ 	.word	0x0500000f


	//   ....[94]....
        /*0b44*/ 	.word	0x0500000f


	//   ....[95]....
        /*0b48*/ 	.word	0x0500000f


	//   ....[96]....
        /*0b4c*/ 	.word	0x0500000f


	//   ....[97]....
        /*0b50*/ 	.word	0x0500000f


	//   ....[98]....
        /*0b54*/ 	.word	0x0500000f


	//   ....[99]....
        /*0b58*/ 	.word	0x0500000f


	//   ....[100]....
        /*0b5c*/ 	.word	0x0500000f


	//   ....[101]....
        /*0b60*/ 	.word	0x0500000f


	//   ....[102]....
        /*0b64*/ 	.word	0x0500000f


	//   ....[103]....
        /*0b68*/ 	.word	0x0500000f


	//   ....[104]....
        /*0b6c*/ 	.word	0x0500000f


	//   ....[105]....
        /*0b70*/ 	.word	0x0500000f


	//   ....[106]....
        /*0b74*/ 	.word	0x0500000f


	//   ....[107]....
        /*0b78*/ 	.word	0x0500000f


	//   ....[108]....
        /*0b7c*/ 	.word	0x0500000f


	//   ....[109]....
        /*0b80*/ 	.word	0x0500000f


	//   ....[110]....
        /*0b84*/ 	.word	0x0500000f


	//----- nvinfo : EIATTR_COOP_GROUP_INSTR_OFFSETS
	.align		4
.L_1607:
        /*0b88*/ 	.byte	0x04, 0x28
        /*0b8a*/ 	.short	(.L_1609 - .L_1608)


	//   ....[0]....
.L_1608:
        /*0b8c*/ 	.word	0x00000060


	//   ....[1]....
        /*0b90*/ 	.word	0x00000130


	//   ....[2]....
        /*0b94*/ 	.word	0x000001e0


	//   ....[3]....
        /*0b98*/ 	.word	0x000003a0


	//   ....[4]....
        /*0b9c*/ 	.word	0x00000500


	//   ....[5]....
        /*0ba0*/ 	.word	0x00000620


	//   ....[6]....
        /*0ba4*/ 	.word	0x00000780


	//   ....[7]....
        /*0ba8*/ 	.word	0x00002da0


	//   ....[8]....
        /*0bac*/ 	.word	0x00002db0


	//   ....[9]....
        /*0bb0*/ 	.word	0x00003480


	//   ....[10]....
        /*0bb4*/ 	.word	0x00003490


	//   ....[11]....
        /*0bb8*/ 	.word	0x00004110


	//   ....[12]....
        /*0bbc*/ 	.word	0x00004120


	//   ....[13]....
        /*0bc0*/ 	.word	0x00004870


	//   ....[14]....
        /*0bc4*/ 	.word	0x00004880


	//   ....[15]....
        /*0bc8*/ 	.word	0x00005290


	//   ....[16]....
        /*0bcc*/ 	.word	0x000052a0


	//   ....[17]....
        /*0bd0*/ 	.word	0x000053b0


	//   ....[18]....
        /*0bd4*/ 	.word	0x000053c0


	//   ....[19]....
        /*0bd8*/ 	.word	0x00005730


	//   ....[20]....
        /*0bdc*/ 	.word	0x00005750


	//   ....[21]....
        /*0be0*/ 	.word	0x00005830


	//   ....[22]....
        /*0be4*/ 	.word	0x00005850


	//   ....[23]....
        /*0be8*/ 	.word	0x00005fd0


	//   ....[24]....
        /*0bec*/ 	.word	0x000067a0


	//   ....[25]....
        /*0bf0*/ 	.word	0x000067b0


	//   ....[26]....
        /*0bf4*/ 	.word	0x000067c0


	//   ....[27]....
        /*0bf8*/ 	.word	0x000067d0


	//   ....[28]....
        /*0bfc*/ 	.word	0x00006af0


	//   ....[29]....
        /*0c00*/ 	.word	0x00006b00


	//   ....[30]....
        /*0c04*/ 	.word	0x00006b10


	//   ....[31]....
        /*0c08*/ 	.word	0x00006b20


	//   ....[32]....
        /*0c0c*/ 	.word	0x00007e20


	//   ....[33]....
        /*0c10*/ 	.word	0x00007e30


	//   ....[34]....
        /*0c14*/ 	.word	0x00007e40


	//   ....[35]....
        /*0c18*/ 	.word	0x00007e50


	//   ....[36]....
        /*0c1c*/ 	.word	0x00007f50


	//   ....[37]....
        /*0c20*/ 	.word	0x00007f70


	//   ....[38]....
        /*0c24*/ 	.word	0x00008010


	//   ....[39]....
        /*0c28*/ 	.word	0x00008040


	//   ....[40]....
        /*0c2c*/ 	.word	0x00009640


	//   ....[41]....
        /*0c30*/ 	.word	0x00009ca0


	//   ....[42]....
        /*0c34*/ 	.word	0x00009cb0


	//   ....[43]....
        /*0c38*/ 	.word	0x00009cd0


	//   ....[44]....
        /*0c3c*/ 	.word	0x0000a450


	//   ....[45]....
        /*0c40*/ 	.word	0x0000a470


	//   ....[46]....
        /*0c44*/ 	.word	0x0000be80


	//   ....[47]....
        /*0c48*/ 	.word	0x0000bea0


	//   ....[48]....
        /*0c4c*/ 	.word	0x0000c6c0


	//   ....[49]....
        /*0c50*/ 	.word	0x0000c7c0


	//   ....[50]....
        /*0c54*/ 	.word	0x0000cf00


	//   ....[51]....
        /*0c58*/ 	.word	0x0000cf50


	//   ....[52]....
        /*0c5c*/ 	.word	0x0000e980


	//   ....[53]....
        /*0c60*/ 	.word	0x0000e9b0


	//   ....[54]....
        /*0c64*/ 	.word	0x0000ebd0


	//   ....[55]....
        /*0c68*/ 	.word	0x0000ebf0


	//   ....[56]....
        /*0c6c*/ 	.word	0x0000fed0


	//   ....[57]....
        /*0c70*/ 	.word	0x0000ff00


	//   ....[58]....
        /*0c74*/ 	.word	0x00010210


	//   ....[59]....
        /*0c78*/ 	.word	0x00010230


	//   ....[60]....
        /*0c7c*/ 	.word	0x00011000


	//   ....[61]....
        /*0c80*/ 	.word	0x00011020


	//   ....[62]....
        /*0c84*/ 	.word	0x00011030


	//   ....[63]....
        /*0c88*/ 	.word	0x00011040


	//   ....[64]....
        /*0c8c*/ 	.word	0x00011590


	//   ....[65]....
        /*0c90*/ 	.word	0x000115d0


	//   ....[66]....
        /*0c94*/ 	.word	0x00011600


	//   ....[67]....
        /*0c98*/ 	.word	0x00011630


	//   ....[68]....
        /*0c9c*/ 	.word	0x00011650


	//   ....[69]....
        /*0ca0*/ 	.word	0x00011660


	//   ....[70]....
        /*0ca4*/ 	.word	0x000116a0


	//   ....[71]....
        /*0ca8*/ 	.word	0x000116d0


	//   ....[72]....
        /*0cac*/ 	.word	0x00011b80


	//   ....[73]....
        /*0cb0*/ 	.word	0x00011b90


	//   ....[74]....
        /*0cb4*/ 	.word	0x00011e10


	//   ....[75]....
        /*0cb8*/ 	.word	0x00011e20


	//   ....[76]....
        /*0cbc*/ 	.word	0x000128d0


	//   ....[77]....
        /*0cc0*/ 	.word	0x00012900


	//   ....[78]....
        /*0cc4*/ 	.word	0x00012920


	//   ....[79]....
        /*0cc8*/ 	.word	0x00012950


	//   ....[80]....
        /*0ccc*/ 	.word	0x00012980


	//   ....[81]....
        /*0cd0*/ 	.word	0x00012990


	//   ....[82]....
        /*0cd4*/ 	.word	0x000129c0


	//   ....[83]....
        /*0cd8*/ 	.word	0x00012a30


	//   ....[84]....
        /*0cdc*/ 	.word	0x00012b60


	//   ....[85]....
        /*0ce0*/ 	.word	0x00012d60


	//   ....[86]....
        /*0ce4*/ 	.word	0x00012d90


	//   ....[87]....
        /*0ce8*/ 	.word	0x00012dc0


	//   ....[88]....
        /*0cec*/ 	.word	0x00012df0


	//   ....[89]....
        /*0cf0*/ 	.word	0x00012e20


	//   ....[90]....
        /*0cf4*/ 	.word	0x00012e50


	//   ....[91]....
        /*0cf8*/ 	.word	0x00012fe0


	//   ....[92]....
        /*0cfc*/ 	.word	0x00013010


	//   ....[93]....
        /*0d00*/ 	.word	0x00013040


	//   ....[94]....
        /*0d04*/ 	.word	0x00013070


	//   ....[95]....
        /*0d08*/ 	.word	0x000130a0


	//   ....[96]....
        /*0d0c*/ 	.word	0x000130d0


	//   ....[97]....
        /*0d10*/ 	.word	0x00013160


	//   ....[98]....
        /*0d14*/ 	.word	0x00013190


	//   ....[99]....
        /*0d18*/ 	.word	0x000131a0


	//   ....[100]....
        /*0d1c*/ 	.word	0x000131e0


	//   ....[101]....
        /*0d20*/ 	.word	0x000146c0


	//   ....[102]....
        /*0d24*/ 	.word	0x00016250


	//   ....[103]....
        /*0d28*/ 	.word	0x00016270


	//   ....[104]....
        /*0d2c*/ 	.word	0x00016300


	//   ....[105]....
        /*0d30*/ 	.word	0x00016320


	//   ....[106]....
        /*0d34*/ 	.word	0x000163a0


	//   ....[107]....
        /*0d38*/ 	.word	0x000163c0


	//   ....[108]....
        /*0d3c*/ 	.word	0x00016440


	//   ....[109]....
        /*0d40*/ 	.word	0x00016460


	//   ....[110]....
        /*0d44*/ 	.word	0x000164e0


	//   ....[111]....
        /*0d48*/ 	.word	0x00016500


	//   ....[112]....
        /*0d4c*/ 	.word	0x00016580


	//   ....[113]....
        /*0d50*/ 	.word	0x000165a0


	//   ....[114]....
        /*0d54*/ 	.word	0x00016620


	//   ....[115]....
        /*0d58*/ 	.word	0x00016640


	//   ....[116]....
        /*0d5c*/ 	.word	0x00016650


	//   ....[117]....
        /*0d60*/ 	.word	0x00016660


	//   ....[118]....
        /*0d64*/ 	.word	0x00016fb0


	//   ....[119]....
        /*0d68*/ 	.word	0x00016fc0


	//   ....[120]....
        /*0d6c*/ 	.word	0x00016fe0


	//   ....[121]....
        /*0d70*/ 	.word	0x00017040


	//   ....[122]....
        /*0d74*/ 	.word	0x00017060


	//   ....[123]....
        /*0d78*/ 	.word	0x000170e0


	//   ....[124]....
        /*0d7c*/ 	.word	0x00017100


	//   ....[125]....
        /*0d80*/ 	.word	0x00017180


	//   ....[126]....
        /*0d84*/ 	.word	0x000171a0


	//   ....[127]....
        /*0d88*/ 	.word	0x00017220


	//   ....[128]....
        /*0d8c*/ 	.word	0x00017240


	//   ....[129]....
        /*0d90*/ 	.word	0x000172c0


	//   ....[130]....
        /*0d94*/ 	.word	0x000172e0


	//   ....[131]....
        /*0d98*/ 	.word	0x00017360


	//   ....[132]....
        /*0d9c*/ 	.word	0x00017380


	//   ....[133]....
        /*0da0*/ 	.word	0x00017390


	//   ....[134]....
        /*0da4*/ 	.word	0x00017400


	//   ....[135]....
        /*0da8*/ 	.word	0x00017450


	//   ....[136]....
        /*0dac*/ 	.word	0x000174f0


	//   ....[137]....
        /*0db0*/ 	.word	0x00017520


	//   ....[138]....
        /*0db4*/ 	.word	0x00017530


	//   ....[139]....
        /*0db8*/ 	.word	0x000175a0


	//   ....[140]....
        /*0dbc*/ 	.word	0x000175b0


	//   ....[141]....
        /*0dc0*/ 	.word	0x000175c0


	//   ....[142]....
        /*0dc4*/ 	.word	0x00017d90


	//   ....[143]....
        /*0dc8*/ 	.word	0x00017db0


	//   ....[144]....
        /*0dcc*/ 	.word	0x00017e20


	//   ....[145]....
        /*0dd0*/ 	.word	0x00017e30


	//   ....[146]....
        /*0dd4*/ 	.word	0x00017e70


	//   ....[147]....
        /*0dd8*/ 	.word	0x00017e80


	//   ....[148]....
        /*0ddc*/ 	.word	0x00017ec0


	//   ....[149]....
        /*0de0*/ 	.word	0x00017ed0


	//   ....[150]....
        /*0de4*/ 	.word	0x00017f10


	//   ....[151]....
        /*0de8*/ 	.word	0x00017f20


	//   ....[152]....
        /*0dec*/ 	.word	0x00017f60


	//   ....[153]....
        /*0df0*/ 	.word	0x00017f70


	//   ....[154]....
        /*0df4*/ 	.word	0x00017fb0


	//   ....[155]....
        /*0df8*/ 	.word	0x00017fc0


	//   ....[156]....
        /*0dfc*/ 	.word	0x00017fd0


	//   ....[157]....
        /*0e00*/ 	.word	0x00018010


	//   ....[158]....
        /*0e04*/ 	.word	0x000182d0


	//   ....[159]....
        /*0e08*/ 	.word	0x00018300


	//   ....[160]....
        /*0e0c*/ 	.word	0x00018360


	//   ....[161]....
        /*0e10*/ 	.word	0x00018370


	//   ....[162]....
        /*0e14*/ 	.word	0x000183c0


	//   ....[163]....
        /*0e18*/ 	.word	0x000183d0


	//   ....[164]....
        /*0e1c*/ 	.word	0x00018420


	//   ....[165]....
        /*0e20*/ 	.word	0x00018430


	//   ....[166]....
        /*0e24*/ 	.word	0x00018480


	//   ....[167]....
        /*0e28*/ 	.word	0x00018490


	//   ....[168]....
        /*0e2c*/ 	.word	0x000184e0


	//   ....[169]....
        /*0e30*/ 	.word	0x000184f0


	//   ....[170]....
        /*0e34*/ 	.word	0x00018540


	//   ....[171]....
        /*0e38*/ 	.word	0x00018550


	//   ....[172]....
        /*0e3c*/ 	.word	0x00018560


	//   ....[173]....
        /*0e40*/ 	.word	0x000185a0


	//   ....[174]....
        /*0e44*/ 	.word	0x00018b70


	//   ....[175]....
        /*0e48*/ 	.word	0x00018b80


	//   ....[176]....
        /*0e4c*/ 	.word	0x00018bf0


	//   ....[177]....
        /*0e50*/ 	.word	0x00018c30


	//   ....[178]....
        /*0e54*/ 	.word	0x00018c50


	//   ....[179]....
        /*0e58*/ 	.word	0x00018c90


	//   ....[180]....
        /*0e5c*/ 	.word	0x00018cb0


	//   ....[181]....
        /*0e60*/ 	.word	0x00018cf0


	//   ....[182]....
        /*0e64*/ 	.word	0x00018d10


	//   ....[183]....
        /*0e68*/ 	.word	0x00018d50


	//   ....[184]....
        /*0e6c*/ 	.word	0x00018d70


	//   ....[185]....
        /*0e70*/ 	.word	0x00018db0


	//   ....[186]....
        /*0e74*/ 	.word	0x00018dd0


	//   ....[187]....
        /*0e78*/ 	.word	0x00018e10


	//   ....[188]....
        /*0e7c*/ 	.word	0x00018e30


	//   ....[189]....
        /*0e80*/ 	.word	0x00018e40


	//   ....[190]....
        /*0e84*/ 	.word	0x000191f0


	//   ....[191]....
        /*0e88*/ 	.word	0x00019220


	//   ....[192]....
        /*0e8c*/ 	.word	0x00019280


	//   ....[193]....
        /*0e90*/ 	.word	0x000192b0


	//   ....[194]....
        /*0e94*/ 	.word	0x000192e0


	//   ....[195]....
        /*0e98*/ 	.word	0x00019310


	//   ....[196]....
        /*0e9c*/ 	.word	0x00019340


	//   ....[197]....
        /*0ea0*/ 	.word	0x00019370


	//   ....[198]....
        /*0ea4*/ 	.word	0x00019510


	//   ....[199]....
        /*0ea8*/ 	.word	0x00019540


	//   ....[200]....
        /*0eac*/ 	.word	0x00019570


	//   ....[201]....
        /*0eb0*/ 	.word	0x000195a0


	//   ....[202]....
        /*0eb4*/ 	.word	0x000195d0


	//   ....[203]....
        /*0eb8*/ 	.word	0x00019600


	//   ....[204]....
        /*0ebc*/ 	.word	0x000196c0


	//   ....[205]....
        /*0ec0*/ 	.word	0x000196e0


	//   ....[206]....
        /*0ec4*/ 	.word	0x00019700


	//   ....[207]....
        /*0ec8*/ 	.word	0x00019760


	//   ....[208]....
        /*0ecc*/ 	.word	0x0001a190


	//   ....[209]....
        /*0ed0*/ 	.word	0x0001a4b0


	//   ....[210]....
        /*0ed4*/ 	.word	0x0001a540


	//   ....[211]....
        /*0ed8*/ 	.word	0x0001a5d0


	//   ....[212]....
        /*0edc*/ 	.word	0x0001a660


	//   ....[213]....
        /*0ee0*/ 	.word	0x0001a740


	//   ....[214]....
        /*0ee4*/ 	.word	0x0001a7d0


	//   ....[215]....
        /*0ee8*/ 	.word	0x0001a870


	//   ....[216]....
        /*0eec*/ 	.word	0x0001a900


	//   ....[217]....
        /*0ef0*/ 	.word	0x0001a9f0


	//   ....[218]....
        /*0ef4*/ 	.word	0x0001aa80


	//   ....[219]....
        /*0ef8*/ 	.word	0x0001ab20


	//   ....[220]....
        /*0efc*/ 	.word	0x0001abb0


	//   ....[221]....
        /*0f00*/ 	.word	0x0001acf0


	//   ....[222]....
        /*0f04*/ 	.word	0x0001ada0


	//   ....[223]....
        /*0f08*/ 	.word	0x0001ae30


	//   ....[224]....
        /*0f0c*/ 	.word	0x0001ae80


	//   ....[225]....
        /*0f10*/ 	.word	0x0001aed0


	//   ....[226]....
        /*0f14*/ 	.word	0x0001af60


	//   ....[227]....
        /*0f18*/ 	.word	0x0001aff0


	//   ....[228]....
        /*0f1c*/ 	.word	0x0001b040


	//   ....[229]....
        /*0f20*/ 	.word	0x0001b090


	//   ....[230]....
        /*0f24*/ 	.word	0x0001b180


	//   ....[231]....
        /*0f28*/ 	.word	0x0001b230


	//   ....[232]....
        /*0f2c*/ 	.word	0x0001b280


	//   ....[233]....
        /*0f30*/ 	.word	0x0001b2d0


	//   ....[234]....
        /*0f34*/ 	.word	0x0001b460


	//   ....[235]....
        /*0f38*/ 	.word	0x0001b5b0


	//   ....[236]....
        /*0f3c*/ 	.word	0x0001b640


	//   ....[237]....
        /*0f40*/ 	.word	0x0001b690


	//   ....[238]....
        /*0f44*/ 	.word	0x0001b960


	//   ....[239]....
        /*0f48*/ 	.word	0x0001b9b0


	//   ....[240]....
        /*0f4c*/ 	.word	0x0001ba70


	//   ....[241]....
        /*0f50*/ 	.word	0x0001bae0


	//   ....[242]....
        /*0f54*/ 	.word	0x0001bb40


	//   ....[243]....
        /*0f58*/ 	.word	0x0001bbf0


	//   ....[244]....
        /*0f5c*/ 	.word	0x0001bc50


	//   ....[245]....
        /*0f60*/ 	.word	0x0001bce0


	//   ....[246]....
        /*0f64*/ 	.word	0x0001bd60


	//   ....[247]....
        /*0f68*/ 	.word	0x0001bdb0


	//   ....[248]....
        /*0f6c*/ 	.word	0x0001be40


	//   ....[249]....
        /*0f70*/ 	.word	0x0001bed0


	//   ....[250]....
        /*0f74*/ 	.word	0x0001bf70


	//   ....[251]....
        /*0f78*/ 	.word	0x0001c010


	//   ....[252]....
        /*0f7c*/ 	.word	0x0001c070


	//   ....[253]....
        /*0f80*/ 	.word	0x0001c0e0


	//   ....[254]....
        /*0f84*/ 	.word	0x0001c140


	//   ....[255]....
        /*0f88*/ 	.word	0x0001c1b0


	//   ....[0]....
        /*0f8c*/ 	.word	0x0001c270


	//   ....[1]....
        /*0f90*/ 	.word	0x0001c2d0


	//   ....[2]....
        /*0f94*/ 	.word	0x0001c390


	//   ....[3]....
        /*0f98*/ 	.word	0x0001c670


	//   ....[4]....
        /*0f9c*/ 	.word	0x0001c760


	//   ....[5]....
        /*0fa0*/ 	.word	0x0001c800


	//   ....[6]....
        /*0fa4*/ 	.word	0x0001c860


	//   ....[7]....
        /*0fa8*/ 	.word	0x0001c950


	//   ....[8]....
        /*0fac*/ 	.word	0x0001c9c0


	//   ....[9]....
        /*0fb0*/ 	.word	0x0001cab0


	//   ....[10]....
        /*0fb4*/ 	.word	0x0001cb20


	//   ....[11]....
        /*0fb8*/ 	.word	0x0001cc10


	//   ....[12]....
        /*0fbc*/ 	.word	0x0001cc80


	//   ....[13]....
        /*0fc0*/ 	.word	0x0001cd70


	//   ....[14]....
        /*0fc4*/ 	.word	0x0001cde0


	//   ....[15]....
        /*0fc8*/ 	.word	0x0001ced0


	//   ....[16]....
        /*0fcc*/ 	.word	0x0001cf40


	//   ....[17]....
        /*0fd0*/ 	.word	0x0001d030


	//   ....[18]....
        /*0fd4*/ 	.word	0x0001d0a0


	//   ....[19]....
        /*0fd8*/ 	.word	0x0001d140


	//   ....[20]....
        /*0fdc*/ 	.word	0x0001d260


	//   ....[21]....
        /*0fe0*/ 	.word	0x0001d2b0


	//   ....[22]....
        /*0fe4*/ 	.word	0x0001d310


	//   ....[23]....
        /*0fe8*/ 	.word	0x0001d3d0


	//   ....[24]....
        /*0fec*/ 	.word	0x0001d430


	//   ....[25]....
        /*0ff0*/ 	.word	0x0001d530


	//   ....[26]....
        /*0ff4*/ 	.word	0x0001d590


	//   ....[27]....
        /*0ff8*/ 	.word	0x0001d690


	//   ....[28]....
        /*0ffc*/ 	.word	0x0001d6f0


	//   ....[29]....
        /*1000*/ 	.word	0x0001d7f0


	//   ....[30]....
        /*1004*/ 	.word	0x0001d850


	//   ....[31]....
        /*1008*/ 	.word	0x0001d950


	//   ....[32]....
        /*100c*/ 	.word	0x0001d9b0


	//   ....[33]....
        /*1010*/ 	.word	0x0001dab0


	//   ....[34]....
        /*1014*/ 	.word	0x0001db10


	//   ....[35]....
        /*1018*/ 	.word	0x0001dbc0


	//   ....[36]....
        /*101c*/ 	.word	0x0001dc70


	//   ....[37]....
        /*1020*/ 	.word	0x0001dd60


	//   ....[38]....
        /*1024*/ 	.word	0x0001ddc0


	//   ....[39]....
        /*1028*/ 	.word	0x0001deb0


	//   ....[40]....
        /*102c*/ 	.word	0x0001df10


	//   ....[41]....
        /*1030*/ 	.word	0x0001dfe0


	//   ....[42]....
        /*1034*/ 	.word	0x0001e040


	//   ....[43]....
        /*1038*/ 	.word	0x0001e100


	//   ....[44]....
        /*103c*/ 	.word	0x0001e240


	//   ....[45]....
        /*1040*/ 	.word	0x0001e2f0


	//   ....[46]....
        /*1044*/ 	.word	0x0001e360


	//   ....[47]....
        /*1048*/ 	.word	0x0001e430


	//   ....[48]....
        /*104c*/ 	.word	0x0001e490


	//   ....[49]....
        /*1050*/ 	.word	0x0001e540


	//   ....[50]....
        /*1054*/ 	.word	0x0001e5a0


	//   ....[51]....
        /*1058*/ 	.word	0x0001e650


	//   ....[52]....
        /*105c*/ 	.word	0x0001e6b0


	//   ....[53]....
        /*1060*/ 	.word	0x0001e760


	//   ....[54]....
        /*1064*/ 	.word	0x0001e7c0


	//   ....[55]....
        /*1068*/ 	.word	0x0001e870


	//   ....[56]....
        /*106c*/ 	.word	0x0001e8d0


	//   ....[57]....
        /*1070*/ 	.word	0x0001e980


	//   ....[58]....
        /*1074*/ 	.word	0x0001e9e0


	//   ....[59]....
        /*1078*/ 	.word	0x0001ea90


	//   ....[60]....
        /*107c*/ 	.word	0x0001eb80


	//   ....[61]....
        /*1080*/ 	.word	0x0001ec30


	//   ....[62]....
        /*1084*/ 	.word	0x0001ec90


	//   ....[63]....
        /*1088*/ 	.word	0x0001ed50


	//   ....[64]....
        /*108c*/ 	.word	0x0001edb0


	//   ....[65]....
        /*1090*/ 	.word	0x0001ee70


	//   ....[66]....
        /*1094*/ 	.word	0x0001eed0


	//   ....[67]....
        /*1098*/ 	.word	0x0001ef90


	//   ....[68]....
        /*109c*/ 	.word	0x0001eff0


	//   ....[69]....
        /*10a0*/ 	.word	0x0001f0b0


	//   ....[70]....
        /*10a4*/ 	.word	0x0001f110


	//   ....[71]....
        /*10a8*/ 	.word	0x0001f1d0


	//   ....[72]....
        /*10ac*/ 	.word	0x0001f230


	//   ....[73]....
        /*10b0*/ 	.word	0x0001f2f0


	//   ....[74]....
        /*10b4*/ 	.word	0x0001f350


	//   ....[75]....
        /*10b8*/ 	.word	0x0001f400


	//   ....[76]....
        /*10bc*/ 	.word	0x0001f4f0


	//   ....[77]....
        /*10c0*/ 	.word	0x0001f5a0


	//   ....[78]....
        /*10c4*/ 	.word	0x0001f650


	//   ....[79]....
        /*10c8*/ 	.word	0x0001f710


	//   ....[80]....
        /*10cc*/ 	.word	0x0001f770


	//   ....[81]....
        /*10d0*/ 	.word	0x0001f820


	//   ....[82]....
        /*10d4*/ 	.word	0x0001f880


	//   ....[83]....
        /*10d8*/ 	.word	0x0001f930


	//   ....[84]....
        /*10dc*/ 	.word	0x0001f990


	//   ....[85]....
        /*10e0*/ 	.word	0x0001fa40


	//   ....[86]....
        /*10e4*/ 	.word	0x0001faa0


	//   ....[87]....
        /*10e8*/ 	.word	0x0001fb50


	//   ....[88]....
        /*10ec*/ 	.word	0x0001fbb0


	//   ....[89]....
        /*10f0*/ 	.word	0x0001fc60


	//   ....[90]....
        /*10f4*/ 	.word	0x0001fcc0


	//   ....[91]....
        /*10f8*/ 	.word	0x0001fd60


	//   ....[92]....
        /*10fc*/ 	.word	0x0001fdf0


	//   ....[93]....
        /*1100*/ 	.word	0x0001fe90


	//   ....[94]....
        /*1104*/ 	.word	0x00020000


	//   ....[95]....
        /*1108*/ 	.word	0x00020070


	//   ....[96]....
        /*110c*/ 	.word	0x000200e0


	//   ....[97]....
        /*1110*/ 	.word	0x00020150


	//   ....[98]....
        /*1114*/ 	.word	0x000201c0


	//   ....[99]....
        /*1118*/ 	.word	0x00020240


	//   ....[100]....
        /*111c*/ 	.word	0x000202c0


	//   ....[101]....
        /*1120*/ 	.word	0x00020350


	//   ....[102]....
        /*1124*/ 	.word	0x000203c0


	//   ....[103]....
        /*1128*/ 	.word	0x00020430


	//   ....[104]....
        /*112c*/ 	.word	0x000204a0


	//   ....[105]....
        /*1130*/ 	.word	0x00020520


	//   ....[106]....
        /*1134*/ 	.word	0x00020590


	//   ....[107]....
        /*1138*/ 	.word	0x00020640


	//   ....[108]....
        /*113c*/ 	.word	0x00020690


	//   ....[109]....
        /*1140*/ 	.word	0x00020720


	//   ....[110]....
        /*1144*/ 	.word	0x00020850


	//----- nvinfo : EIATTR_REG_RECONFIG
	.align		4
.L_1609:
        /*1148*/ 	.byte	0x01, 0x54
	.zero		2


	//----- nvinfo : EIATTR_SYSCALL_OFFSETS
	.align		4
        /*114c*/ 	.byte	0x04, 0x46
        /*114e*/ 	.short	(.L_1611 - .L_1610)


	//   ....[0]....
.L_1610:
        /*1150*/ 	.word	0x00001b40


	//   ....[1]....
        /*1154*/ 	.word	0x00001c90


	//   ....[2]....
        /*1158*/ 	.word	0x000061a0


	//   ....[3]....
        /*115c*/ 	.word	0x000064c0


	//   ....[4]....
        /*1160*/ 	.word	0x000158e0


	//   ....[5]....
        /*1164*/ 	.word	0x00015a30


	//   ....[6]....
        /*1168*/ 	.word	0x00015b20


	//   ....[7]....
        /*116c*/ 	.word	0x00016aa0


	//----- nvinfo : EIATTR_MBARRIER_INSTR_OFFSETS
	.align		4
.L_1611:
        /*1170*/ 	.byte	0x04, 0x39
        /*1172*/ 	.short	(.L_1613 - .L_1612)


	//   ....[0]....
.L_1612:
        /*1174*/ 	.word	0x00000250
        /*1178*/ 	.word	0x000000ff
        /*117c*/ 	.word	0x00016800
        /*1180*/ 	.short	0x0100
        /*1182*/ 	.byte	0x08
	.zero		1


	//   ....[1]....
        /*1184*/ 	.word	0x00000260
        /*1188*/ 	.word	0x000000ff
        /*118c*/ 	.word	0x00016820
        /*1190*/ 	.short	0x0100
        /*1192*/ 	.byte	0x08
	.zero		1


	//   ....[2]....
        /*1194*/ 	.word	0x00000350
        /*1198*/ 	.word	0x000000ff
        /*119c*/ 	.word	0x00016830
        /*11a0*/ 	.short	0x0100
        /*11a2*/ 	.byte	0x08
	.zero		1


	//   ....[3]....
        /*11a4*/ 	.word	0x00000360
        /*11a8*/ 	.word	0x000000ff
        /*11ac*/ 	.word	0x00016840
        /*11b0*/ 	.short	0x0100
        /*11b2*/ 	.byte	0x08
	.zero		1


	//   ....[4]....
        /*11b4*/ 	.word	0x00000370
        /*11b8*/ 	.word	0x000000ff
        /*11bc*/ 	.word	0x00016838
        /*11c0*/ 	.short	0x0100
        /*11c2*/ 	.byte	0x08
	.zero		1


	//   ....[5]....
        /*11c4*/ 	.word	0x00000380
        /*11c8*/ 	.word	0x000000ff
        /*11cc*/ 	.word	0x00016848
        /*11d0*/ 	.short	0x0100
        /*11d2*/ 	.byte	0x08
	.zero		1


	//   ....[6]....
        /*11d4*/ 	.word	0x000004b0
        /*11d8*/ 	.word	0x000000ff
        /*11dc*/ 	.word	0x00016850
        /*11e0*/ 	.short	0x0100
        /*11e2*/ 	.byte	0x08
	.zero		1


	//   ....[7]....
        /*11e4*/ 	.word	0x000004c0
        /*11e8*/ 	.word	0x000000ff
        /*11ec*/ 	.word	0x00016860
        /*11f0*/ 	.short	0x0100
        /*11f2*/ 	.byte	0x08
	.zero		1


	//   ....[8]....
        /*11f4*/ 	.word	0x000004d0
        /*11f8*/ 	.word	0x000000ff
        /*11fc*/ 	.word	0x00016858
        /*1200*/ 	.short	0x0100
        /*1202*/ 	.byte	0x08
	.zero		1


	//   ....[9]....
        /*1204*/ 	.word	0x000004e0
        /*1208*/ 	.word	0x000000ff
        /*120c*/ 	.word	0x00016868
        /*1210*/ 	.short	0x0100
        /*1212*/ 	.byte	0x08
	.zero		1


	//   ....[10]....
        /*1214*/ 	.word	0x000005d0
        /*1218*/ 	.word	0x000000ff
        /*121c*/ 	.word	0x00016870
        /*1220*/ 	.short	0x0100
        /*1222*/ 	.byte	0x06
	.zero		1


	//   ....[11]....
        /*1224*/ 	.word	0x000005e0
        /*1228*/ 	.word	0x000000ff
        /*122c*/ 	.word	0x00016880
        /*1230*/ 	.short	0x0100
        /*1232*/ 	.byte	0x06
	.zero		1


	//   ....[12]....
        /*1234*/ 	.word	0x000005f0
        /*1238*/ 	.word	0x000000ff
        /*123c*/ 	.word	0x00016878
        /*1240*/ 	.short	0x0100
        /*1242*/ 	.byte	0x06
	.zero		1


	//   ....[13]....
        /*1244*/ 	.word	0x00000600
        /*1248*/ 	.word	0x000000ff
        /*124c*/ 	.word	0x00016888
        /*1250*/ 	.short	0x0100
        /*1252*/ 	.byte	0x06
	.zero		1


	//   ....[14]....
        /*1254*/ 	.word	0x00000730
        /*1258*/ 	.word	0x000000ff
        /*125c*/ 	.word	0x00016890
        /*1260*/ 	.short	0x0100
        /*1262*/ 	.byte	0x08
	.zero		1


	//   ....[15]....
        /*1264*/ 	.word	0x00000740
        /*1268*/ 	.word	0x000000ff
        /*126c*/ 	.word	0x000168a0
        /*1270*/ 	.short	0x0100
        /*1272*/ 	.byte	0x08
	.zero		1


	//   ....[16]....
        /*1274*/ 	.word	0x00000750
        /*1278*/ 	.word	0x000000ff
        /*127c*/ 	.word	0x00016898
        /*1280*/ 	.short	0x0100
        /*1282*/ 	.byte	0x08
	.zero		1


	//   ....[17]....
        /*1284*/ 	.word	0x00000760
        /*1288*/ 	.word	0x000000ff
        /*128c*/ 	.word	0x000168a8
        /*1290*/ 	.short	0x0100
        /*1292*/ 	.byte	0x08
	.zero		1


	//   ....[18]....
        /*1294*/ 	.word	0x00000890
        /*1298*/ 	.word	0x000000ff
        /*129c*/ 	.word	0x000168b0
        /*12a0*/ 	.short	0x0100
        /*12a2*/ 	.byte	0x08
	.zero		1


	//   ....[19]....
        /*12a4*/ 	.word	0x000008a0
        /*12a8*/ 	.word	0x000000ff
        /*12ac*/ 	.word	0x000168c0
        /*12b0*/ 	.short	0x0100
        /*12b2*/ 	.byte	0x08
	.zero		1


	//   ....[20]....
        /*12b4*/ 	.word	0x000008b0
        /*12b8*/ 	.word	0x000000ff
        /*12bc*/ 	.word	0x000168b8
        /*12c0*/ 	.short	0x0100
        /*12c2*/ 	.byte	0x08
	.zero		1


	//   ....[21]....
        /*12c4*/ 	.word	0x000008c0
        /*12c8*/ 	.word	0x000000ff
        /*12cc*/ 	.word	0x000168c8
        /*12d0*/ 	.short	0x0100
        /*12d2*/ 	.byte	0x08
	.zero		1


	//   ....[22]....
        /*12d4*/ 	.word	0x00002d50
        /*12d8*/ 	.word	0x00000044
        /*12dc*/ 	.word	0x00016890
        /*12e0*/ 	.short	0x010a
        /*12e2*/ 	.byte	0x3f
	.zero		1


	//   ....[23]....
        /*12e4*/ 	.word	0x000040b0
        /*12e8*/ 	.word	0x00000044
        /*12ec*/ 	.word	0x00016890
        /*12f0*/ 	.short	0x010a
        /*12f2*/ 	.byte	0x3f
	.zero		1


	//   ....[24]....
        /*12f4*/ 	.word	0x000050f0
        /*12f8*/ 	.word	0x00000044
        /*12fc*/ 	.word	0x00016890
        /*1300*/ 	.short	0x010a
        /*1302*/ 	.byte	0x3f
	.zero		1


	//   ....[25]....
        /*1304*/ 	.word	0x00005580
        /*1308*/ 	.word	0x00000004
        /*130c*/ 	.word	0x00000000
        /*1310*/ 	.short	0x0101
        /*1312*/ 	.byte	0x3f
	.zero		1


	//   ....[26]....
        /*1314*/ 	.word	0x000055c0
        /*1318*/ 	.word	0x00000044
        /*131c*/ 	.word	0x000168b0
        /*1320*/ 	.short	0x010a
        /*1322*/ 	.byte	0x3f
	.zero		1


	//   ....[27]....
        /*1324*/ 	.word	0x000059e0
        /*1328*/ 	.word	0x00000044
        /*132c*/ 	.word	0x00000000
        /*1330*/ 	.short	0x0101
        /*1332*/ 	.byte	0x3f
	.zero		1


	//   ....[28]....
        /*1334*/ 	.word	0x00006240
        /*1338*/ 	.word	0x00000002
        /*133c*/ 	.word	0x00016800
        /*1340*/ 	.short	0x010a
        /*1342*/ 	.byte	0x3f
	.zero		1


	//   ....[29]....
        /*1344*/ 	.word	0x00006290
        /*1348*/ 	.word	0x00000002
        /*134c*/ 	.word	0x00016800
        /*1350*/ 	.short	0x010a
        /*1352*/ 	.byte	0x3f
	.zero		1


	//   ....[30]....
        /*1354*/ 	.word	0x00006d90
        /*1358*/ 	.word	0x00000002
        /*135c*/ 	.word	0x00016800
        /*1360*/ 	.short	0x010a
        /*1362*/ 	.byte	0x3f
	.zero		1


	//   ....[31]....
        /*1364*/ 	.word	0x000082a0
        /*1368*/ 	.word	0x00000002
        /*136c*/ 	.word	0x00016800
        /*1370*/ 	.short	0x010a
        /*1372*/ 	.byte	0x3f
	.zero		1


	//   ....[32]....
        /*1374*/ 	.word	0x000091a0
        /*1378*/ 	.word	0x00000008
        /*137c*/ 	.word	0x00016830
        /*1380*/ 	.short	0x010a
        /*1382*/ 	.byte	0x3f
	.zero		1


	//   ....[33]....
        /*1384*/ 	.word	0x00009250
        /*1388*/ 	.word	0x00000008
        /*138c*/ 	.word	0x00016830
        /*1390*/ 	.short	0x010a
        /*1392*/ 	.byte	0x3f
	.zero		1


	//   ....[34]....
        /*1394*/ 	.word	0x0000a620
        /*1398*/ 	.word	0x00000008
        /*139c*/ 	.word	0x00000000
        /*13a0*/ 	.short	0x0101
        /*13a2*/ 	.byte	0x3f
	.zero		1


	//   ....[35]....
        /*13a4*/ 	.word	0x0000b500
        /*13a8*/ 	.word	0x00000003
        /*13ac*/ 	.word	0x00016830
        /*13b0*/ 	.short	0x010a
        /*13b2*/ 	.byte	0x3f
	.zero		1


	//   ....[36]....
        /*13b4*/ 	.word	0x0000b550
        /*13b8*/ 	.word	0x00000003
        /*13bc*/ 	.word	0x00016830
        /*13c0*/ 	.short	0x010a
        /*13c2*/ 	.byte	0x3f
	.zero		1


	//   ....[37]....
        /*13c4*/ 	.word	0x0000b8d0
        /*13c8*/ 	.word	0x00000003
        /*13cc*/ 	.word	0x00016850
        /*13d0*/ 	.short	0x010a
        /*13d2*/ 	.byte	0x3f
	.zero		1


	//   ....[38]....
        /*13d4*/ 	.word	0x0000b910
        /*13d8*/ 	.word	0x00000003
        /*13dc*/ 	.word	0x00016850
        /*13e0*/ 	.short	0x010a
        /*13e2*/ 	.byte	0x3f
	.zero		1


	//   ....[39]....
        /*13e4*/ 	.word	0x0000d120
        /*13e8*/ 	.word	0x0000000a
        /*13ec*/ 	.word	0x00000000
        /*13f0*/ 	.short	0x0101
        /*13f2*/ 	.byte	0x3f
	.zero		1


	//   ....[40]....
        /*13f4*/ 	.word	0x0000d950
        /*13f8*/ 	.word	0x0000000a
        /*13fc*/ 	.word	0x00000000
        /*1400*/ 	.short	0x0101
        /*1402*/ 	.byte	0x3f
	.zero		1


	//   ....[41]....
        /*1404*/ 	.word	0x0000def0
        /*1408*/ 	.word	0x00000000
        /*140c*/ 	.word	0x00016830
        /*1410*/ 	.short	0x010a
        /*1412*/ 	.byte	0x3f
	.zero		1


	//   ....[42]....
        /*1414*/ 	.word	0x0000df40
        /*1418*/ 	.word	0x00000000
        /*141c*/ 	.word	0x00016830
        /*1420*/ 	.short	0x010a
        /*1422*/ 	.byte	0x3f
	.zero		1


	//   ....[43]....
        /*1424*/ 	.word	0x0000e290
        /*1428*/ 	.word	0x00000003
        /*142c*/ 	.word	0x00016850
        /*1430*/ 	.short	0x010a
        /*1432*/ 	.byte	0x3f
	.zero		1


	//   ....[44]....
        /*1434*/ 	.word	0x0000e2d0
        /*1438*/ 	.word	0x00000003
        /*143c*/ 	.word	0x00016850
        /*1440*/ 	.short	0x010a
        /*1442*/ 	.byte	0x3f
	.zero		1


	//   ....[45]....
        /*1444*/ 	.word	0x0000e770
        /*1448*/ 	.word	0x00000000
        /*144c*/ 	.word	0x00000000
        /*1450*/ 	.short	0x0101
        /*1452*/ 	.byte	0x3f
	.zero		1


	//   ....[46]....
        /*1454*/ 	.word	0x0000f910
        /*1458*/ 	.word	0x0000000b
        /*145c*/ 	.word	0x00000000
        /*1460*/ 	.short	0x0101
        /*1462*/ 	.byte	0x3f
	.zero		1


	//   ....[47]....
        /*1464*/ 	.word	0x0000fdd0
        /*1468*/ 	.word	0x0000000a
        /*146c*/ 	.word	0x00016850
        /*1470*/ 	.short	0x010a
        /*1472*/ 	.byte	0x3f
	.zero		1


	//   ....[48]....
        /*1474*/ 	.word	0x0000fe40
        /*1478*/ 	.word	0x0000000a
        /*147c*/ 	.word	0x00016850
        /*1480*/ 	.short	0x010a
        /*1482*/ 	.byte	0x3f
	.zero		1


	//   ....[49]....
        /*1484*/ 	.word	0x00010420
        /*1488*/ 	.word	0x00000000
        /*148c*/ 	.word	0x00000000
        /*1490*/ 	.short	0x0101
        /*1492*/ 	.byte	0x3f
	.zero		1


	//   ....[50]....
        /*1494*/ 	.word	0x00011560
        /*1498*/ 	.word	0x00000003
        /*149c*/ 	.word	0x00000000
        /*14a0*/ 	.short	0x0101
        /*14a2*/ 	.byte	0x3f
	.zero		1


	//   ....[51]....
        /*14a4*/ 	.word	0x00011a40
        /*14a8*/ 	.word	0x00000008
        /*14ac*/ 	.word	0x00000000
        /*14b0*/ 	.short	0x0101
        /*14b2*/ 	.byte	0x3f
	.zero		1


	//   ....[52]....
        /*14b4*/ 	.word	0x000147a0
        /*14b8*/ 	.word	0x00000010
        /*14bc*/ 	.word	0x00016820
        /*14c0*/ 	.short	0x010a
        /*14c2*/ 	.byte	0x3f
	.zero		1


	//   ....[53]....
        /*14c4*/ 	.word	0x00014860
        /*14c8*/ 	.word	0x00000006
        /*14cc*/ 	.word	0x000168a0
        /*14d0*/ 	.short	0x010a
        /*14d2*/ 	.byte	0x3f
	.zero		1


	//   ....[54]....
        /*14d4*/ 	.word	0x00014aa0
        /*14d8*/ 	.word	0x00000006
        /*14dc*/ 	.word	0x000168c0
        /*14e0*/ 	.short	0x010a
        /*14e2*/ 	.byte	0x3f
	.zero		1


	//   ....[55]....
        /*14e4*/ 	.word	0x00014e30
        /*14e8*/ 	.word	0x00000006
        /*14ec*/ 	.word	0x000168a0
        /*14f0*/ 	.short	0x010a
        /*14f2*/ 	.byte	0x3f
	.zero		1


	//   ....[56]....
        /*14f4*/ 	.word	0x00015050
        /*14f8*/ 	.word	0x00000006
        /*14fc*/ 	.word	0x000168c0
        /*1500*/ 	.short	0x010a
        /*1502*/ 	.byte	0x3f
	.zero		1


	//   ....[57]....
        /*1504*/ 	.word	0x00015fd0
        /*1508*/ 	.word	0x00000003
        /*150c*/ 	.word	0x00016840
        /*1510*/ 	.short	0x010a
        /*1512*/ 	.byte	0x3f
	.zero		1


	//   ....[58]....
        /*1514*/ 	.word	0x00016760
        /*1518*/ 	.word	0x00000003
        /*151c*/ 	.word	0x00016830
        /*1520*/ 	.short	0x0107
        /*1522*/ 	.byte	0x3f
	.zero		1


	//   ....[59]....
        /*1524*/ 	.word	0x00016830
        /*1528*/ 	.word	0x00000003
        /*152c*/ 	.word	0x00016830
        /*1530*/ 	.short	0x0101
        /*1532*/ 	.byte	0x3f
	.zero		1


	//   ....[60]....
        /*1534*/ 	.word	0x000176a0
        /*1538*/ 	.word	0x00000010
        /*153c*/ 	.word	0x00016800
        /*1540*/ 	.short	0x0107
        /*1542*/ 	.byte	0x3f
	.zero		1


	//   ....[61]....
        /*1544*/ 	.word	0x00017790
        /*1548*/ 	.word	0x00000010
        /*154c*/ 	.word	0x00016800
        /*1550*/ 	.short	0x0101
        /*1552*/ 	.byte	0x3f
	.zero		1


	//   ....[62]....
        /*1554*/ 	.word	0x000177b0
        /*1558*/ 	.word	0x00000010
        /*155c*/ 	.word	0x00016820
        /*1560*/ 	.short	0x010a
        /*1562*/ 	.byte	0x3f
	.zero		1


	//   ....[63]....
        /*1564*/ 	.word	0x00017b80
        /*1568*/ 	.word	0x00000005
        /*156c*/ 	.word	0x00016840
        /*1570*/ 	.short	0x010a
        /*1572*/ 	.byte	0x3f
	.zero		1


	//   ....[64]....
        /*1574*/ 	.word	0x00018090
        /*1578*/ 	.word	0x00000005
        /*157c*/ 	.word	0x00016830
        /*1580*/ 	.short	0x0107
        /*1582*/ 	.byte	0x3f
	.zero		1


	//   ....[65]....
        /*1584*/ 	.word	0x00018150
        /*1588*/ 	.word	0x00000005
        /*158c*/ 	.word	0x00016830
        /*1590*/ 	.short	0x0101
        /*1592*/ 	.byte	0x3f
	.zero		1


	//   ....[66]....
        /*1594*/ 	.word	0x000181b0
        /*1598*/ 	.word	0x00000005
        /*159c*/ 	.word	0x00016860
        /*15a0*/ 	.short	0x010a
        /*15a2*/ 	.byte	0x3f
	.zero		1


	//   ....[67]....
        /*15a4*/ 	.word	0x00018690
        /*15a8*/ 	.word	0x00000005
        /*15ac*/ 	.word	0x00016850
        /*15b0*/ 	.short	0x0107
        /*15b2*/ 	.byte	0x3f
	.zero		1


	//   ....[68]....
        /*15b4*/ 	.word	0x00018810
        /*15b8*/ 	.word	0x00000005
        /*15bc*/ 	.word	0x00016850
        /*15c0*/ 	.short	0x0101
        /*15c2*/ 	.byte	0x3f
	.zero		1


	//   ....[69]....
        /*15c4*/ 	.word	0x00018a30
        /*15c8*/ 	.word	0x00000000
        /*15cc*/ 	.word	0x00016860
        /*15d0*/ 	.short	0x010a
        /*15d2*/ 	.byte	0x3f
	.zero		1


	//   ....[70]....
        /*15d4*/ 	.word	0x00018ef0
        /*15d8*/ 	.word	0x00000000
        /*15dc*/ 	.word	0x00016850
        /*15e0*/ 	.short	0x0107
        /*15e2*/ 	.byte	0x3f
	.zero		1


	//   ....[71]....
        /*15e4*/ 	.word	0x00018fc0
        /*15e8*/ 	.word	0x00000000
        /*15ec*/ 	.word	0x00016850
        /*15f0*/ 	.short	0x0101
        /*15f2*/ 	.byte	0x3f
	.zero		1


	//   ....[72]....
        /*15f4*/ 	.word	0x0001a110
        /*15f8*/ 	.word	0x00000005
        /*15fc*/ 	.word	0x00016820
        /*1600*/ 	.short	0x010a
        /*1602*/ 	.byte	0x3f
	.zero		1


	//   ....[73]....
        /*1604*/ 	.word	0x0001a280
        /*1608*/ 	.word	0x00000003
        /*160c*/ 	.word	0x00016840
        /*1610*/ 	.short	0x010a
        /*1612*/ 	.byte	0x3f
	.zero		1


	//   ....[74]....
        /*1614*/ 	.word	0x0001a320
        /*1618*/ 	.word	0x00000017
        /*161c*/ 	.word	0x00016840
        /*1620*/ 	.short	0x010a
        /*1622*/ 	.byte	0x3f
	.zero		1


	//   ....[75]....
        /*1624*/ 	.word	0x0001a360
        /*1628*/ 	.word	0x00000003
        /*162c*/ 	.word	0x00016860
        /*1630*/ 	.short	0x010a
        /*1632*/ 	.byte	0x3f
	.zero		1


	//   ....[76]....
        /*1634*/ 	.word	0x0001a3a0
        /*1638*/ 	.word	0x00000017
        /*163c*/ 	.word	0x00016860
        /*1640*/ 	.short	0x010a
        /*1642*/ 	.byte	0x3f
	.zero		1


	//   ....[77]....
        /*1644*/ 	.word	0x0001a400
        /*1648*/ 	.word	0x00000044
        /*164c*/ 	.word	0x00016890
        /*1650*/ 	.short	0x010a
        /*1652*/ 	.byte	0x3f
	.zero		1


	//   ....[78]....
        /*1654*/ 	.word	0x0001a690
        /*1658*/ 	.word	0x00000044
        /*165c*/ 	.word	0x00016890
        /*1660*/ 	.short	0x010a
        /*1662*/ 	.byte	0x3f
	.zero		1


	//   ....[79]....
        /*1664*/ 	.word	0x0001a940
        /*1668*/ 	.word	0x00000044
        /*166c*/ 	.word	0x00016890
        /*1670*/ 	.short	0x010a
        /*1672*/ 	.byte	0x3f
	.zero		1


	//   ....[80]....
        /*1674*/ 	.word	0x0001abf0
        /*1678*/ 	.word	0x00000044
        /*167c*/ 	.word	0x000168b0
        /*1680*/ 	.short	0x010a
        /*1682*/ 	.byte	0x3f
	.zero		1


	//   ....[81]....
        /*1684*/ 	.word	0x0001b0c0
        /*1688*/ 	.word	0x00000002
        /*168c*/ 	.word	0x00016800
        /*1690*/ 	.short	0x010a
        /*1692*/ 	.byte	0x3f
	.zero		1


	//   ....[82]....
        /*1694*/ 	.word	0x0001b6c0
        /*1698*/ 	.word	0x00000002
        /*169c*/ 	.word	0x00016800
        /*16a0*/ 	.short	0x010a
        /*16a2*/ 	.byte	0x3f
	.zero		1


	//   ....[83]....
        /*16a4*/ 	.word	0x0001b710
        /*16a8*/ 	.word	0x00000008
        /*16ac*/ 	.word	0x00016830
        /*16b0*/ 	.short	0x010a
        /*16b2*/ 	.byte	0x3f
	.zero		1


	//   ....[84]....
        /*16b4*/ 	.word	0x0001b760
        /*16b8*/ 	.word	0x00000003
        /*16bc*/ 	.word	0x00016830
        /*16c0*/ 	.short	0x010a
        /*16c2*/ 	.byte	0x3f
	.zero		1


	//   ....[85]....
        /*16c4*/ 	.word	0x0001b7b0
        /*16c8*/ 	.word	0x00000003
        /*16cc*/ 	.word	0x00016850
        /*16d0*/ 	.short	0x010a
        /*16d2*/ 	.byte	0x3f
	.zero		1


	//   ....[86]....
        /*16d4*/ 	.word	0x0001b800
        /*16d8*/ 	.word	0x00000000
        /*16dc*/ 	.word	0x00016830
        /*16e0*/ 	.short	0x010a
        /*16e2*/ 	.byte	0x3f
	.zero		1


	//   ....[87]....
        /*16e4*/ 	.word	0x0001b850
        /*16e8*/ 	.word	0x00000003
        /*16ec*/ 	.word	0x00016850
        /*16f0*/ 	.short	0x010a
        /*16f2*/ 	.byte	0x3f
	.zero		1


	//   ....[88]....
        /*16f4*/ 	.word	0x0001b8a0
        /*16f8*/ 	.word	0x0000000a
        /*16fc*/ 	.word	0x00016850
        /*1700*/ 	.short	0x010a
        /*1702*/ 	.byte	0x3f
	.zero		1


	//   ....[89]....
        /*1704*/ 	.word	0x0001c450
        /*1708*/ 	.word	0x00000010
        /*170c*/ 	.word	0x00016820
        /*1710*/ 	.short	0x010a
        /*1712*/ 	.byte	0x3f
	.zero		1


	//   ....[90]....
        /*1714*/ 	.word	0x0001c4a0
        /*1718*/ 	.word	0x00000006
        /*171c*/ 	.word	0x000168a0
        /*1720*/ 	.short	0x010a
        /*1722*/ 	.byte	0x3f
	.zero		1


	//   ....[91]....
        /*1724*/ 	.word	0x0001c4f0
        /*1728*/ 	.word	0x00000006
        /*172c*/ 	.word	0x000168c0
        /*1730*/ 	.short	0x010a
        /*1732*/ 	.byte	0x3f
	.zero		1


	//   ....[92]....
        /*1734*/ 	.word	0x0001c540
        /*1738*/ 	.word	0x00000006
        /*173c*/ 	.word	0x000168a0
        /*1740*/ 	.short	0x010a
        /*1742*/ 	.byte	0x3f
	.zero		1


	//   ....[93]....
        /*1744*/ 	.word	0x0001c590
        /*1748*/ 	.word	0x00000006
        /*174c*/ 	.word	0x000168c0
        /*1750*/ 	.short	0x010a
        /*1752*/ 	.byte	0x3f
	.zero		1


	//   ....[94]....
        /*1754*/ 	.word	0x0001c6b0
        /*1758*/ 	.word	0x00000003
        /*175c*/ 	.word	0x00016840
        /*1760*/ 	.short	0x010a
        /*1762*/ 	.byte	0x3f
	.zero		1


	//   ....[95]....
        /*1764*/ 	.word	0x0001e140
        /*1768*/ 	.word	0x00000010
        /*176c*/ 	.word	0x00016820
        /*1770*/ 	.short	0x010a
        /*1772*/ 	.byte	0x3f
	.zero		1


	//   ....[96]....
        /*1774*/ 	.word	0x0001e190
        /*1778*/ 	.word	0x00000005
        /*177c*/ 	.word	0x00016840
        /*1780*/ 	.short	0x010a
        /*1782*/ 	.byte	0x3f
	.zero		1


	//   ....[97]....
        /*1784*/ 	.word	0x0001ead0
        /*1788*/ 	.word	0x00000005
        /*178c*/ 	.word	0x00016860
        /*1790*/ 	.short	0x010a
        /*1792*/ 	.byte	0x3f
	.zero		1


	//   ....[98]....
        /*1794*/ 	.word	0x0001f440
        /*1798*/ 	.word	0x00000000
        /*179c*/ 	.word	0x00016860
        /*17a0*/ 	.short	0x010a
        /*17a2*/ 	.byte	0x3f
	.zero		1


	//   ....[99]....
        /*17a4*/ 	.word	0x00020770
        /*17a8*/ 	.word	0x00000005
        /*17ac*/ 	.word	0x00016820
        /*17b0*/ 	.short	0x010a
        /*17b2*/ 	.byte	0x3f
	.zero		1


	//   ....[100]....
        /*17b4*/ 	.word	0x00020910
        /*17b8*/ 	.word	0x00000003
        /*17bc*/ 	.word	0x00016840
        /*17c0*/ 	.short	0x010a
        /*17c2*/ 	.byte	0x3f
	.zero		1


	//   ....[101]....
        /*17c4*/ 	.word	0x00020960
        /*17c8*/ 	.word	0x00000017
        /*17cc*/ 	.word	0x00016840
        /*17d0*/ 	.short	0x010a
        /*17d2*/ 	.byte	0x3f
	.zero		1


	//   ....[102]....
        /*17d4*/ 	.word	0x000209b0
        /*17d8*/ 	.word	0x00000003
        /*17dc*/ 	.word	0x00016860
        /*17e0*/ 	.short	0x010a
        /*17e2*/ 	.byte	0x3f
	.zero		1


	//----- nvinfo : EIATTR_NUM_MBARRIERS
	.align		4
.L_1613:
        /*17e4*/ 	.byte	0x03, 0x38
        /*17e6*/ 	.short	0x0016


	//----- nvinfo : EIATTR_EXIT_INSTR_OFFSETS
	.align		4
        /*17e8*/ 	.byte	0x04, 0x1c
        /*17ea*/ 	.short	(.L_1615 - .L_1614)


	//   ....[0]....
.L_1614:
        /*17ec*/ 	.word	0x0001a3f0


	//----- nvinfo : EIATTR_MAX_THREADS
	.align		4
.L_1615:
        /*17f0*/ 	.byte	0x04, 0x05
        /*17f2*/ 	.short	(.L_1617 - .L_1616)
.L_1616:
        /*17f4*/ 	.word	0x00000200
        /*17f8*/ 	.word	0x00000001
        /*17fc*/ 	.word	0x00000001


	//----- nvinfo : EIATTR_CRS_STACK_SIZE
	.align		4
.L_1617:
        /*1800*/ 	.byte	0x04, 0x1e
        /*1802*/ 	.short	(.L_1619 - .L_1618)
.L_1618:
        /*1804*/ 	.word	0x00000000


	//----- nvinfo : EIATTR_CBANK_PARAM_SIZE
	.align		4
.L_1619:
        /*1808*/ 	.byte	0x03, 0x19
        /*180a*/ 	.short	0x0af0


	//----- nvinfo : EIATTR_PARAM_CBANK
	.align		4
        /*180c*/ 	.byte	0x04, 0x0a
        /*180e*/ 	.short	(.L_1621 - .L_1620)
	.align		4
.L_1620:
        /*1810*/ 	.word	index@(.nv.constant0._ZN7cutlass13device_kernelIN5flash11enable_sm90INS1_16FlashAttnFwdSm90INS1_25CollectiveMainloopFwdSm90ILi2EN4cute5tupleIJNS5_1CILi1EEES8_S8_EEENS6_IJNS7_ILi192EEENS7_ILi128EEENS7_ILi64EEEEEELi64ENS_6half_tEfNS_4arch4Sm90ELb1ELb0ELb0ELb1ELb1ELb1ELb0ELb1ELb1ELb1ELb1ELb0EEENS1_21CollectiveEpilogueFwdINS6_IJSA_SC_SB_EEES9_SE_SG_Li384ELb1ELb1ELb1ELb0EEENS1_36VarlenDynamicPersistentTileSchedulerILi192ELi128ELi384ELi128ELb1ELb1ELb1ELb1ELb1ELb1EEEEEEEEEvNT_6ParamsE)
        /*1814*/ 	.short	0x0210
        /*1816*/ 	.short	0x0af0


	//----- nvinfo : EIATTR_SW_WAR
	.align		4
.L_1621:
        /*1818*/ 	.byte	0x04, 0x36
        /*181a*/ 	.short	(.L_1623 - .L_1622)
.L_1622:
        /*181c*/ 	.word	0x00000008
.L_1623:


//--------------------- .nv.callgraph             --------------------------
	.section	.nv.callgraph,"",@"SHT_CUDA_CALLGRAPH"
	.align	4
	.sectionentsize	8
	.align		4
        /*0000*/ 	.word	0x00000000
	.align		4
        /*0004*/ 	.word	0xffffffff
	.align		4
        /*0008*/ 	.word	index@(_ZN7cutlass13device_kernelIN5flash11enable_sm90INS1_16FlashAttnFwdSm90INS1_25CollectiveMainloopFwdSm90ILi2EN4cute5tupleIJNS5_1CILi1EEES8_S8_EEENS6_IJNS7_ILi128EEENS7_ILi80EEENS7_ILi256EEEEEELi256ENS_6half_tEfNS_4arch4Sm90ELb0ELb0ELb0ELb0ELb1ELb0ELb0ELb1ELb1ELb1ELb1ELb0EEENS1_21CollectiveEpilogueFwdINS6_IJSA_SC_SB_EEES9_SE_SG_Li256ELb0ELb1ELb1ELb0EEENS1_19SingleTileSchedulerILb0ELb1ELb1ELi128EEEEEEEEEvNT_6ParamsE)
	.align		4
        /*000c*/ 	.word	index@(__assertfail)
	.align		4
        /*0010*/ 	.word	index@(_ZN7cutlass13device_kernelIN5flash11enable_sm90INS1_16FlashAttnFwdSm90INS1_25CollectiveMainloopFwdSm90ILi2EN4cute5tupleIJNS5_1CILi1EEES8_S8_EEENS6_IJNS7_ILi128EEENS7_ILi80EEENS7_ILi256EEEEEELi256ENS_6half_tEfNS_4arch4Sm90ELb0ELb0ELb0ELb1ELb1ELb0ELb0ELb1ELb1ELb1ELb1ELb0EEENS1_21CollectiveEpilogueFwdINS6_IJSA_SC_SB_EEES9_SE_SG_Li256ELb1ELb1ELb1ELb0EEENS1_36VarlenDynamicPersistentTileSchedulerILi128ELi80ELi256ELi128ELb1ELb1ELb1ELb0ELb1ELb1EEEEEEEEEvNT_6ParamsE)
	.align		4
        /*0014*/ 	.word	index@(__assertfail)
	.align		4
        /*0018*/ 	.word	index@(_ZN7cutlass13device_kernelIN5flash11enable_sm90INS1_16FlashAttnFwdSm90INS1_25CollectiveMainloopFwdSm90ILi2EN4cute5tupleIJNS5_1CILi1EEES8_S8_EEENS6_IJNS7_ILi128EEENS7_ILi80EEENS7_ILi256EEEEEELi256ENS_6half_tEfNS_4arch4Sm90ELb0ELb0ELb0ELb1ELb1ELb1ELb0ELb1ELb1ELb1ELb1ELb0EEENS1_21CollectiveEpilogueFwdINS6_IJSA_SC_SB_EEES9_SE_SG_Li256ELb1ELb1ELb1ELb0EEENS1_36VarlenDynamicPersistentTileSchedulerILi128ELi80ELi256ELi128ELb1ELb1ELb1ELb0ELb1ELb1EEEEEEEEEvNT_6ParamsE)
	.align		4
        /*001c*/ 	.word	index@(__assertfail)
	.align		4
        /*0020*/ 	.word	index@(_ZN7cutlass13device_kernelIN5flash11enable_sm90INS1_16FlashAttnFwdSm90INS1_25CollectiveMainloopFwdSm90ILi2EN4cute5tupleIJNS5_1CILi1EEES8_S8_EEENS6_IJNS7_ILi128EEENS7_ILi64EEENS7_ILi256EEEEEELi256ENS_6half_tEfNS_4arch4Sm90ELb0ELb1ELb0ELb0ELb1ELb0ELb0ELb1ELb1ELb1ELb1ELb0EEENS1_21CollectiveEpilogueFwdINS6_IJSA_SC_SB_EEES9_SE_SG_Li256ELb0ELb1ELb1ELb0EEENS1_19SingleTileSchedulerILb0ELb1ELb1ELi128EEEEEEEEEvNT_6ParamsE)
	.align		4
        /*0024*/ 	.word	index@(__assertfail)
	.align		4
        /*0028*/ 	.word	index@(_ZN7cutlass13device_kernelIN5flash11enable_sm90INS1_16FlashAttnFwdSm90INS1_25CollectiveMainloopFwdSm90ILi2EN4cute5tupleIJNS5_1CILi1EEES8_S8_EEENS6_IJNS7_ILi128EEENS7_ILi64EEENS7_ILi256EEEEEELi256ENS_6half_tEfNS_4arch4Sm90ELb0ELb1ELb0ELb1ELb1ELb0ELb0ELb1ELb1ELb1ELb1ELb0EEENS1_21CollectiveEpilogueFwdINS6_IJSA_SC_SB_EEES9_SE_SG_Li256ELb1ELb1ELb1ELb0EEENS1_36VarlenDynamicPersistentTileSchedulerILi128ELi64ELi256ELi128ELb1ELb1ELb1ELb1ELb0ELb1EEEEEEEEEvNT_6ParamsE)
	.align		4
        /*002c*/ 	.word	index@(__assertfail)
	.align		4
        /*0030*/ 	.word	index@(_ZN7cutlass13device_kernelIN5flash11enable_sm90INS1_16FlashAttnFwdSm90INS1_25CollectiveMainloopFwdSm90ILi2EN4cute5tupleIJNS5_1CILi1EEES8_S8_EEENS6_IJNS7_ILi128EEENS7_ILi64EEENS7_ILi256EEEEEELi256ENS_6half_tEfNS_4arch4Sm90ELb0ELb1ELb0ELb1ELb1ELb1ELb0ELb1ELb1ELb1ELb1ELb0EEENS1_21CollectiveEpilogueFwdINS6_IJSA_SC_SB_EEES9_SE_SG_Li256ELb1ELb1ELb1ELb0EEENS1_36VarlenDynamicPersistentTileSchedulerILi128ELi64ELi256ELi128ELb1ELb1ELb1ELb1ELb0ELb1EEEEEEEEEvNT_6ParamsE)
	.align		4
        /*0034*/ 	.word	index@(__assertfail)
	.align		4
        /*0038*/ 	.word	index@(_ZN7cutlass13device_kernelIN5flash11enable_sm90INS1_16FlashAttnFwdSm90INS1_25CollectiveMainloopFwdSm90ILi2EN4cute5tupleIJNS5_1CILi1EEES8_S8_EEENS6_IJNS7_ILi128EEENS7_ILi80EEENS7_ILi256EEEEEELi256ENS_6half_tEfNS_4arch4Sm90ELb1ELb0ELb0ELb0ELb1ELb0ELb0ELb1ELb1ELb1ELb1ELb0EEENS1_21CollectiveEpilogueFwdINS6_IJSA_SC_SB_EEES9_SE_SG_Li256ELb0ELb1ELb1ELb0EEENS1_19SingleTileSchedulerILb0ELb1ELb1ELi128EEEEEEEEEvNT_6ParamsE)
	.align		4
        /*003c*/ 	.word	index@(__assertfail)
	.align		4
        /*0040*/ 	.word	index@(_ZN7cutlass13device_kernelIN5flash11enable_sm90INS1_16FlashAttnFwdSm90INS1_25CollectiveMainloopFwdSm90ILi2EN4cute5tupleIJNS5_1CILi1EEES8_S8_EEENS6_IJNS7_ILi128EEENS7_ILi80EEENS7_ILi256EEEEEELi256ENS_6half_tEfNS_4arch4Sm90ELb1ELb0ELb0ELb1ELb1ELb0ELb0ELb1ELb1ELb1ELb1ELb0EEENS1_21CollectiveEpilogueFwdINS6_IJSA_SC_SB_EEES9_SE_SG_Li256ELb1ELb1ELb1ELb0EEENS1_36VarlenDynamicPersistentTileSchedulerILi128ELi80ELi256ELi128ELb1ELb1ELb1ELb1ELb1ELb1EEEEEEEEEvNT_6ParamsE)
	.align		4
        /*0044*/ 	.word	index@(__assertfail)
	.align		4
        /*0048*/ 	.word	index@(_ZN7cutlass13device_kernelIN5flash11enable_sm90INS1_16FlashAttnFwdSm90INS1_25CollectiveMainloopFwdSm90ILi2EN4cute5tupleIJNS5_1CILi1EEES8_S8_EEENS6_IJNS7_ILi128EEENS7_ILi80EEENS7_ILi256EEEEEELi256ENS_6half_tEfNS_4arch4Sm90ELb1ELb0ELb0ELb1ELb1ELb1ELb0ELb1ELb1ELb1ELb1ELb0EEENS1_21CollectiveEpilogueFwdINS6_IJSA_SC_SB_EEES9_SE_SG_Li256ELb1ELb1ELb1ELb0EEENS1_36VarlenDynamicPersistentTileSchedulerILi128ELi80ELi256ELi128ELb1ELb1ELb1ELb1ELb1ELb1EEEEEEEEEvNT_6ParamsE)
	.align		4
        /*004c*/ 	.word	index@(__assertfail)
	.align		4
        /*0050*/ 	.word	index@(_ZN7cutlass13device_kernelIN5flash11enable_sm90INS1_16FlashAttnFwdSm90INS1_25CollectiveMainloopFwdSm90ILi2EN4cute5tupleIJNS5_1CILi1EEES8_S8_EEENS6_IJNS7_ILi128EEENS7_ILi96EEENS7_ILi192EEEEEELi192ENS_6half_tEfNS_4arch4Sm90ELb0ELb0ELb0ELb0ELb1ELb0ELb0ELb1ELb1ELb1ELb1ELb0EEENS1_21CollectiveEpilogueFwdINS6_IJSA_SC_SB_EEES9_SE_SG_Li256ELb0ELb1ELb1ELb0EEENS1_19SingleTileSchedulerILb0ELb1ELb1ELi128EEEEEEEEEvNT_6ParamsE)
	.align		4
        /*0054*/ 	.word	index@(__assertfail)
	.align		4
        /*0058*/ 	.word	index@(_ZN7cutlass13device_kernelIN5flash11enable_sm90INS1_16FlashAttnFwdSm90INS1_25CollectiveMainloopFwdSm90ILi2EN4cute5tupleIJNS5_1CILi1EEES8_S8_EEENS6_IJNS7_ILi128EEENS7_ILi96EEENS7_ILi192EEEEEELi192ENS_6half_tEfNS_4arch4Sm90ELb0ELb0ELb0ELb1ELb1ELb0ELb0ELb1ELb1ELb1ELb1ELb0EEENS1_21CollectiveEpilogueFwdINS6_IJSA_SC_SB_EEES9_SE_SG_Li256ELb1ELb1ELb1ELb0EEENS1_36VarlenDynamicPersistentTileSchedulerILi128ELi96ELi256ELi128ELb1ELb1ELb1ELb0ELb1ELb1EEEEEEEEEvNT_6ParamsE)
	.align		4
        /*005c*/ 	.word	index@(__assertfail)
	.align		4
        /*0060*/ 	.word	index@(_ZN7cutlass13device_kernelIN5flash11enable_sm90INS1_16FlashAttnFwdSm90INS1_25CollectiveMainloopFwdSm90ILi2EN4cute5tupleIJNS5_1CILi1EEES8_S8_EEENS6_IJNS7_ILi128EEENS7_ILi96EEENS7_ILi192EEEEEELi192ENS_6half_tEfNS_4arch4Sm90ELb0ELb0ELb0ELb1ELb1ELb1ELb0ELb1ELb1ELb1ELb1ELb0EEENS1_21CollectiveEpilogueFwdINS6_IJSA_SC_SB_EEES9_SE_SG_Li256ELb1ELb1ELb1ELb0EEENS1_36VarlenDynamicPersistentTileSchedulerILi128ELi96ELi256ELi128ELb1ELb1ELb1ELb0ELb1ELb1EEEEEEEEEvNT_6ParamsE)
	.align		4
        /*0064*/ 	.word	index@(__assertfail)
	.align		4
        /*0068*/ 	.word	index@(_ZN7cutlass13device_kernelIN5flash11enable_sm90INS1_16FlashAttnFwdSm90INS1_25CollectiveMainloopFwdSm90ILi2EN4cute5tupleIJNS5_1CILi1EEES8_S8_EEENS6_IJNS7_ILi128EEENS7_ILi96EEENS7_ILi192EEEEEELi192ENS_6half_tEfNS_4arch4Sm90ELb0ELb1ELb0ELb0ELb1ELb0ELb0ELb1ELb1ELb1ELb1ELb0EEENS1_21CollectiveEpilogueFwdINS6_IJSA_SC_SB_EEES9_SE_SG_Li256ELb0ELb1ELb1ELb0EEENS1_19SingleTileSchedulerILb0ELb1ELb1ELi128EEEEEEEEEvNT_6ParamsE)
	.align		4
        /*006c*/ 	.word	index@(__assertfail)
	.align		4
        /*0070*/ 	.word	index@(_ZN7cutlass13device_kernelIN5flash11enable_sm90INS1_16FlashAttnFwdSm90INS1_25CollectiveMainloopFwdSm90ILi2EN4cute5tupleIJNS5_1CILi1EEES8_S8_EEENS6_IJNS7_ILi128EEENS7_ILi96EEENS7_ILi192EEEEEELi192ENS_6half_tEfNS_4arch4Sm90ELb0ELb1ELb0ELb1ELb1ELb0ELb0ELb1ELb1ELb1ELb1ELb0EEENS1_21CollectiveEpilogueFwdINS6_IJSA_SC_SB_EEES9_SE_SG_Li256ELb1ELb1ELb1ELb0EEENS1_36VarlenDynamicPersistentTileSchedulerILi128ELi96ELi256ELi128ELb1ELb1ELb1ELb1ELb0ELb1EEEEEEEEEvNT_6ParamsE)
	.align		4
        /*0074*/ 	.word	index@(__assertfail)
	.align		4
        /*0078*/ 	.word	index@(_ZN7cutlass13device_kernelIN5flash11enable_sm90INS1_16FlashAttnFwdSm90INS1_25CollectiveMainloopFwdSm90ILi2EN4cute5tupleIJNS5_1CILi1EEES8_S8_EEENS6_IJNS7_ILi128EEENS7_ILi96EEENS7_ILi192EEEEEELi192ENS_6half_tEfNS_4arch4Sm90ELb0ELb1ELb0ELb1ELb1ELb1ELb0ELb1ELb1ELb1ELb1ELb0EEENS1_21CollectiveEpilogueFwdINS6_IJSA_SC_SB_EEES9_SE_SG_Li256ELb1ELb1ELb1ELb0EEENS1_36VarlenDynamicPersistentTileSchedulerILi128ELi96ELi256ELi128ELb1ELb1ELb1ELb1ELb0ELb1EEEEEEEEEvNT_6ParamsE)
	.align		4
        /*007c*/ 	.word	index@(__assertfail)
	.align		4
        /*0080*/ 	.word	index@(_ZN7cutlass13device_kernelIN5flash11enable_sm90INS1_16FlashAttnFwdSm90INS1_25CollectiveMainloopFwdSm90ILi2EN4cute5tupleIJNS5_1CILi1EEES8_S8_EEENS6_IJNS7_ILi128EEENS7_ILi96EEENS7_ILi192EEEEEELi192ENS_6half_tEfNS_4arch4Sm90ELb1ELb0ELb0ELb0ELb1ELb0ELb0ELb1ELb1ELb1ELb1ELb0EEENS1_21CollectiveEpilogueFwdINS6_IJSA_SC_SB_EEES9_SE_SG_Li256ELb0ELb1ELb1ELb0EEENS1_19SingleTileSchedulerILb0ELb1ELb1ELi128EEEEEEEEEvNT_6ParamsE)
	.align		4
        /*0084*/ 	.word	index@(__assertfail)
	.align		4
        /*0088*/ 	.word	index@(_ZN7cutlass13device_kernelIN5flash11enable_sm90INS1_16FlashAttnFwdSm90INS1_25CollectiveMainloopFwdSm90ILi2EN4cute5tupleIJNS5_1CILi1EEES8_S8_EEENS6_IJNS7_ILi128EEENS7_ILi96EEENS7_ILi192EEEEEELi192ENS_6half_tEfNS_4arch4Sm90ELb1ELb0ELb0ELb1ELb1ELb0ELb0ELb1ELb1ELb1ELb1ELb0EEENS1_21CollectiveEpilogueFwdINS6_IJSA_SC_SB_EEES9_SE_SG_Li256ELb1ELb1ELb1ELb0EEENS1_36VarlenDynamicPersistentTileSchedulerILi128ELi96ELi256ELi128ELb1ELb1ELb1ELb1ELb1ELb1EEEEEEEEEvNT_6ParamsE)
	.align		4
        /*008c*/ 	.word	index@(__assertfail)
	.align		4
        /*0090*/ 	.word	index@(_ZN7cutlass13device_kernelIN5flash11enable_sm90INS1_16FlashAttnFwdSm90INS1_25CollectiveMainloopFwdSm90ILi2EN4cute5tupleIJNS5_1CILi1EEES8_S8_EEENS6_IJNS7_ILi128EEENS7_ILi96EEENS7_ILi192EEEEEELi192ENS_6half_tEfNS_4arch4Sm90ELb1ELb0ELb0ELb1ELb1ELb1ELb0ELb1ELb1ELb1ELb1ELb0EEENS1_21CollectiveEpilogueFwdINS6_IJSA_SC_SB_EEES9_SE_SG_Li256ELb1ELb1ELb1ELb0EEENS1_36VarlenDynamicPersistentTileSchedulerILi128ELi96ELi256ELi128ELb1ELb1ELb1ELb1ELb1ELb1EEEEEEEEEvNT_6ParamsE)
	.align		4
        /*0094*/ 	.word	index@(__assertfail)
	.align		4
        /*0098*/ 	.word	index@(_ZN7cutlass13device_kernelIN5flash11enable_sm90INS1_16FlashAttnFwdSm90INS1_25CollectiveMainloopFwdSm90ILi2EN4cute5tupleIJNS5_1CILi1EEES8_S8_EEENS6_IJNS7_ILi128EEESA_SA_EEELi128ENS_6half_tEfNS_4arch4Sm90ELb0ELb0ELb0ELb0ELb1ELb0ELb0ELb1ELb1ELb1ELb1ELb0EEENS1_21CollectiveEpilogueFwdISB_S9_SC_SE_Li256ELb0ELb1ELb1ELb0EEENS1_19SingleTileSchedulerILb0ELb1ELb1ELi128EEEEEEEEEvNT_6ParamsE)
	.align		4
        /*009c*/ 	.word	index@(__assertfail)
	.align		4
        /*00a0*/ 	.word	index@(_ZN7cutlass13device_kernelIN5flash11enable_sm90INS1_16FlashAttnFwdSm90INS1_25CollectiveMainloopFwdSm90ILi2EN4cute5tupleIJNS5_1CILi1EEES8_S8_EEENS6_IJNS7_ILi128EEESA_SA_EEELi128ENS_6half_tEfNS_4arch4Sm90ELb0ELb0ELb0ELb1ELb1ELb0ELb0ELb1ELb1ELb1ELb1ELb0EEENS1_21CollectiveEpilogueFwdISB_S9_SC_SE_Li256ELb1ELb1ELb1ELb0EEENS1_36VarlenDynamicPersistentTileSchedulerILi128ELi128ELi256ELi128ELb1ELb1ELb1ELb0ELb1ELb1EEEEEEEEEvNT_6ParamsE)
	.align		4
        /*00a4*/ 	.word	index@(__assertfail)
	.align		4
        /*00a8*/ 	.word	index@(_ZN7cutlass13device_kernelIN5flash11enable_sm90INS1_16FlashAttnFwdSm90INS1_25CollectiveMainloopFwdSm90ILi2EN4cute5tupleIJNS5_1CILi1EEES8_S8_EEENS6_IJNS7_ILi128EEESA_SA_EEELi128ENS_6half_tEfNS_4arch4Sm90ELb0ELb0ELb0ELb1ELb1ELb1ELb0ELb1ELb1ELb1ELb1ELb0EEENS1_21CollectiveEpilogueFwdISB_S9_SC_SE_Li256ELb1ELb1ELb1ELb0EEENS1_36VarlenDynamicPersistentTileSchedulerILi128ELi128ELi256ELi128ELb1ELb1ELb1ELb0ELb1ELb1EEEEEEEEEvNT_6ParamsE)
	.align		4
        /*00ac*/ 	.word	index@(__assertfail)
	.align		4
        /*00b0*/ 	.word	index@(_ZN7cutlass13device_kernelIN5flash11enable_sm90INS1_16FlashAttnFwdSm90INS1_25CollectiveMainloopFwdSm90ILi2EN4cute5tupleIJNS5_1CILi1EEES8_S8_EEENS6_IJNS7_ILi128EEESA_SA_EEELi128ENS_6half_tEfNS_4arch4Sm90ELb0ELb1ELb0ELb0ELb1ELb0ELb0ELb1ELb1ELb1ELb1ELb0EEENS1_21CollectiveEpilogueFwdISB_S9_SC_SE_Li256ELb0ELb1ELb1ELb0EEENS1_19SingleTileSchedulerILb0ELb1ELb1ELi128EEEEEEEEEvNT_6ParamsE)
	.align		4
        /*00b4*/ 	.word	index@(__assertfail)
	.align		4
        /*00b8*/ 	.word	index@(_ZN7cutlass13device_kernelIN5flash11enable_sm90INS1_16FlashAttnFwdSm90INS1_25CollectiveMainloopFwdSm90ILi2EN4cute5tupleIJNS5_1CILi1EEES8_S8_EEENS6_IJNS7_ILi128EEESA_SA_EEELi128ENS_6half_tEfNS_4arch4Sm90ELb0ELb1ELb0ELb1ELb1ELb0ELb0ELb1ELb1ELb1ELb1ELb0EEENS1_21CollectiveEpilogueFwdISB_S9_SC_SE_Li256ELb1ELb1ELb1ELb0EEENS1_36VarlenDynamicPersistentTileSchedulerILi128ELi128ELi256ELi128ELb1ELb1ELb1ELb1ELb0ELb1EEEEEEEEEvNT_6ParamsE)
	.align		4
        /*00bc*/ 	.word	index@(__assertfail)
	.align		4
        /*00c0*/ 	.word	index@(_ZN7cutlass13device_kernelIN5flash11enable_sm90INS1_16FlashAttnFwdSm90INS1_25CollectiveMainloopFwdSm90ILi2EN4cute5tupleIJNS5_1CILi1EEES8_S8_EEENS6_IJNS7_ILi128EEESA_SA_EEELi128ENS_6half_tEfNS_4arch4Sm90ELb0ELb1ELb0ELb1ELb1ELb1ELb0ELb1ELb1ELb1ELb1ELb0EEENS1_21CollectiveEpilogueFwdISB_S9_SC_SE_Li256ELb1ELb1ELb1ELb0EEENS1_36VarlenDynamicPersistentTileSchedulerILi128ELi128ELi256ELi128ELb1ELb1ELb1ELb1ELb0ELb1EEEEEEEEEvNT_6ParamsE)
	.align		4
        /*00c4*/ 	.word	index@(__assertfail)
	.align		4
        /*00c8*/ 	.word	index@(_ZN7cutlass13device_kernelIN5flash11enable_sm90INS1_16FlashAttnFwdSm90INS1_25CollectiveMainloopFwdSm90ILi2EN4cute5tupleIJNS5_1CILi1EEES8_S8_EEENS6_IJNS7_ILi128EEESA_SA_EEELi128ENS_6half_tEfNS_4arch4Sm90ELb1ELb0ELb0ELb0ELb1ELb0ELb0ELb1ELb1ELb1ELb1ELb0EEENS1_21CollectiveEpilogueFwdISB_S9_SC_SE_Li256ELb0ELb1ELb1ELb0EEENS1_19SingleTileSchedulerILb0ELb1ELb1ELi128EEEEEEEEEvNT_6ParamsE)
	.align		4
        /*00cc*/ 	.word	index@(__assertfail)
	.align		4
        /*00d0*/ 	.word	index@(_ZN7cutlass13device_kernelIN5flash11enable_sm90INS1_16FlashAttnFwdSm90INS1_25CollectiveMainloopFwdSm90ILi2EN4cute5tupleIJNS5_1CILi1EEES8_S8_EEENS6_IJNS7_ILi128EEESA_SA_EEELi128ENS_6half_tEfNS_4arch4Sm90ELb1ELb0ELb0ELb1ELb1ELb0ELb0ELb1ELb1ELb1ELb1ELb0EEENS1_21CollectiveEpilogueFwdISB_S9_SC_SE_Li256ELb1ELb1ELb1ELb0EEENS1_36VarlenDynamicPersistentTileSchedulerILi128ELi128ELi256ELi128ELb1ELb1ELb1ELb1ELb1ELb1EEEEEEEEEvNT_6ParamsE)
	.align		4
        /*00d4*/ 	.word	index@(__assertfail)
	.align		4
        /*00d8*/ 	.word	index@(_ZN7cutlass13device_kernelIN5flash11enable_sm90INS1_16FlashAttnFwdSm90INS1_25CollectiveMainloopFwdSm90ILi2EN4cute5tupleIJNS5_1CILi1EEES8_S8_EEENS6_IJNS7_ILi128EEESA_SA_EEELi128ENS_6half_tEfNS_4arch4Sm90ELb1ELb0ELb0ELb1ELb1ELb1ELb0ELb1ELb1ELb1ELb1ELb0EEENS1_21CollectiveEpilogueFwdISB_S9_SC_SE_Li256ELb1ELb1ELb1ELb0EEENS1_36VarlenDynamicPersistentTileSchedulerILi128ELi128ELi256ELi128ELb1ELb1ELb1ELb1ELb1ELb1EEEEEEEEEvNT_6ParamsE)
	.align		4
        /*00dc*/ 	.word	index@(__assertfail)
	.align		4
        /*00e0*/ 	.word	index@(_ZN7cutlass13device_kernelIN5flash11enable_sm90INS1_16FlashAttnFwdSm90INS1_25CollectiveMainloopFwdSm90ILi2EN4cute5tupleIJNS5_1CILi1EEES8_S8_EEENS6_IJNS7_ILi192EEENS7_ILi128EEENS7_ILi96EEEEEELi96ENS_6half_tEfNS_4arch4Sm90ELb0ELb0ELb0ELb0ELb1ELb0ELb0ELb0ELb1ELb1ELb1ELb0EEENS1_21CollectiveEpilogueFwdINS6_IJSA_SC_SB_EEES9_SE_SG_Li384ELb0ELb1ELb1ELb0EEENS1_19SingleTileSchedulerILb0ELb1ELb1ELi192EEEEEEEEEvNT_6ParamsE)
	.align		4
        /*00e4*/ 	.word	index@(__assertfail)
	.align		4
        /*00e8*/ 	.word	index@(_ZN7cutlass13device_kernelIN5flash11enable_sm90INS1_16FlashAttnFwdSm90INS1_25CollectiveMainloopFwdSm90ILi2EN4cute5tupleIJNS5_1CILi1EEES8_S8_EEENS6_IJNS7_ILi192EEENS7_ILi128EEENS7_ILi96EEEEEELi96ENS_6half_tEfNS_4arch4Sm90ELb0ELb0ELb0ELb1ELb1ELb0ELb0ELb0ELb1ELb1ELb1ELb0EEENS1_21CollectiveEpilogueFwdINS6_IJSA_SC_SB_EEES9_SE_SG_Li384ELb1ELb1ELb1ELb0EEENS1_36VarlenDynamicPersistentTileSchedulerILi192ELi128ELi384ELi128ELb1ELb1ELb1ELb0ELb1ELb1EEEEEEEEEvNT_6ParamsE)
	.align		4
        /*00ec*/ 	.word	index@(__assertfail)
	.align		4
        /*00f0*/ 	.word	index@(_ZN7cutlass13device_kernelIN5flash11enable_sm90INS1_16FlashAttnFwdSm90INS1_25CollectiveMainloopFwdSm90ILi2EN4cute5tupleIJNS5_1CILi1EEES8_S8_EEENS6_IJNS7_ILi192EEENS7_ILi128EEENS7_ILi96EEEEEELi96ENS_6half_tEfNS_4arch4Sm90ELb0ELb0ELb0ELb1ELb1ELb1ELb0ELb0ELb1ELb1ELb1ELb0EEENS1_21CollectiveEpilogueFwdINS6_IJSA_SC_SB_EEES9_SE_SG_Li384ELb1ELb1ELb1ELb0EEENS1_36VarlenDynamicPersistentTileSchedulerILi192ELi128ELi384ELi128ELb1ELb1ELb1ELb0ELb1ELb1EEEEEEEEEvNT_6ParamsE)
	.align		4
        /*00f4*/ 	.word	index@(__assertfail)
	.align		4
        /*00f8*/ 	.word	index@(_ZN7cutlass13device_kernelIN5flash11enable_sm90INS1_16FlashAttnFwdSm90INS1_25CollectiveMainloopFwdSm90ILi2EN4cute5tupleIJNS5_1CILi1EEES8_S8_EEENS6_IJNS7_ILi192EEENS7_ILi128EEENS7_ILi96EEEEEELi96ENS_6half_tEfNS_4arch4Sm90ELb0ELb1ELb0ELb0ELb1ELb0ELb0ELb0ELb1ELb1ELb1ELb0EEENS1_21CollectiveEpilogueFwdINS6_IJSA_SC_SB_EEES9_SE_SG_Li384ELb0ELb1ELb1ELb0EEENS1_19SingleTileSchedulerILb0ELb1ELb1ELi192EEEEEEEEEvNT_6ParamsE)
	.align		4
        /*00fc*/ 	.word	index@(__assertfail)
	.align		4
        /*0100*/ 	.word	index@(_ZN7cutlass13device_kernelIN5flash11enable_sm90INS1_16FlashAttnFwdSm90INS1_25CollectiveMainloopFwdSm90ILi2EN4cute5tupleIJNS5_1CILi1EEES8_S8_EEENS6_IJNS7_ILi192EEENS7_ILi128EEENS7_ILi96EEEEEELi96ENS_6half_tEfNS_4arch4Sm90ELb0ELb1ELb0ELb1ELb1ELb0ELb0ELb0ELb1ELb1ELb1ELb0EEENS1_21CollectiveEpilogueFwdINS6_IJSA_SC_SB_EEES9_SE_SG_Li384ELb1ELb1ELb1ELb0EEENS1_36VarlenDynamicPersistentTileSchedulerILi192ELi128ELi384ELi128ELb1ELb1ELb1ELb1ELb0ELb1EEEEEEEEEvNT_6ParamsE)
	.align		4
        /*0104*/ 	.word	index@(__assertfail)
	.align		4
        /*0108*/ 	.word	index@(_ZN7cutlass13device_kernelIN5flash11enable_sm90INS1_16FlashAttnFwdSm90INS1_25CollectiveMainloopFwdSm90ILi2EN4cute5tupleIJNS5_1CILi1EEES8_S8_EEENS6_IJNS7_ILi192EEENS7_ILi128EEENS7_ILi96EEEEEELi96ENS_6half_tEfNS_4arch4Sm90ELb0ELb1ELb0ELb1ELb1ELb1ELb0ELb0ELb1ELb1ELb1ELb0EEENS1_21CollectiveEpilogueFwdINS6_IJSA_SC_SB_EEES9_SE_SG_Li384ELb1ELb1ELb1ELb0EEENS1_36VarlenDynamicPersistentTileSchedulerILi192ELi128ELi384ELi128ELb1ELb1ELb1ELb1ELb0ELb1EEEEEEEEEvNT_6ParamsE)
	.align		4
        /*010c*/ 	.word	index@(__assertfail)
	.align		4
        /*0110*/ 	.word	index@(_ZN7cutlass13device_kernelIN5flash11enable_sm90INS1_16FlashAttnFwdSm90INS1_25CollectiveMainloopFwdSm90ILi2EN4cute5tupleIJNS5_1CILi1EEES8_S8_EEENS6_IJNS7_ILi192EEENS7_ILi128EEENS7_ILi96EEEEEELi96ENS_6half_tEfNS_4arch4Sm90ELb1ELb0ELb0ELb0ELb1ELb0ELb0ELb0ELb1ELb1ELb1ELb0EEENS1_21CollectiveEpilogueFwdINS6_IJSA_SC_SB_EEES9_SE_SG_Li384ELb0ELb1ELb1ELb0EEENS1_19SingleTileSchedulerILb0ELb1ELb1ELi192EEEEEEEEEvNT_6ParamsE)
	.align		4
        /*0114*/ 	.word	index@(__assertfail)
	.align		4
        /*0118*/ 	.word	index@(_ZN7cutlass13device_kernelIN5flash11enable_sm90INS1_16FlashAttnFwdSm90INS1_25CollectiveMainloopFwdSm90ILi2EN4cute5tupleIJNS5_1CILi1EEES8_S8_EEENS6_IJNS7_ILi192EEENS7_ILi128EEENS7_ILi96EEEEEELi96ENS_6half_tEfNS_4arch4Sm90ELb1ELb0ELb0ELb1ELb1ELb0ELb0ELb0ELb1ELb1ELb1ELb0EEENS1_21CollectiveEpilogueFwdINS6_IJSA_SC_SB_EEES9_SE_SG_Li384ELb1ELb1ELb1ELb0EEENS1_36VarlenDynamicPersistentTileSchedulerILi192ELi128ELi384ELi128ELb1ELb1ELb1ELb1ELb1ELb1EEEEEEEEEvNT_6ParamsE)
	.align		4
        /*011c*/ 	.word	index@(__assertfail)
	.align		4
        /*0120*/ 	.word	index@(_ZN7cutlass13device_kernelIN5flash11enable_sm90INS1_16FlashAttnFwdSm90INS1_25CollectiveMainloopFwdSm90ILi2EN4cute5tupleIJNS5_1CILi1EEES8_S8_EEENS6_IJNS7_ILi192EEENS7_ILi128EEENS7_ILi96EEEEEELi96ENS_6half_tEfNS_4arch4Sm90ELb1ELb0ELb0ELb1ELb1ELb1ELb0ELb0ELb1ELb1ELb1ELb0EEENS1_21CollectiveEpilogueFwdINS6_IJSA_SC_SB_EEES9_SE_SG_Li384ELb1ELb1ELb1ELb0EEENS1_36VarlenDynamicPersistentTileSchedulerILi192ELi128ELi384ELi128ELb1ELb1ELb1ELb1ELb1ELb1EEEEEEEEEvNT_6ParamsE)
	.align		4
        /*0124*/ 	.word	index@(__assertfail)
	.align		4
        /*0128*/ 	.word	index@(_ZN7cutlass13device_kernelIN5flash11enable_sm90INS1_16FlashAttnFwdSm90INS1_25CollectiveMainloopFwdSm90ILi2EN4cute5tupleIJNS5_1CILi1EEES8_S8_EEENS6_IJNS7_ILi192EEENS7_ILi128EEENS7_ILi64EEEEEELi64ENS_6half_tEfNS_4arch4Sm90ELb0ELb0ELb0ELb0ELb1ELb0ELb0ELb1ELb1ELb1ELb1ELb0EEENS1_21CollectiveEpilogueFwdINS6_IJSA_SC_SB_EEES9_SE_SG_Li384ELb0ELb1ELb1ELb0EEENS1_19SingleTileSchedulerILb0ELb1ELb1ELi192EEEEEEEEEvNT_6ParamsE)
	.align		4
        /*012c*/ 	.word	index@(__assertfail)
	.align		4
        /*0130*/ 	.word	index@(_ZN7cutlass13device_kernelIN5flash11enable_sm90INS1_16FlashAttnFwdSm90INS1_25CollectiveMainloopFwdSm90ILi2EN4cute5tupleIJNS5_1CILi1EEES8_S8_EEENS6_IJNS7_ILi192EEENS7_ILi128EEENS7_ILi64EEEEEELi64ENS_6half_tEfNS_4arch4Sm90ELb0ELb0ELb0ELb1ELb1ELb0ELb0ELb1ELb1ELb1ELb1ELb0EEENS1_21CollectiveEpilogueFwdINS6_IJSA_SC_SB_EEES9_SE_SG_Li384ELb1ELb1ELb1ELb0EEENS1_36VarlenDynamicPersistentTileSchedulerILi192ELi128ELi384ELi128ELb1ELb1ELb1ELb0ELb1ELb1EEEEEEEEEvNT_6ParamsE)
	.align		4
        /*0134*/ 	.word	index@(__assertfail)
	.align		4
        /*0138*/ 	.word	index@(_ZN7cutlass13device_kernelIN5flash11enable_sm90INS1_16FlashAttnFwdSm90INS1_25CollectiveMainloopFwdSm90ILi2EN4cute5tupleIJNS5_1CILi1EEES8_S8_EEENS6_IJNS7_ILi192EEENS7_ILi128EEENS7_ILi64EEEEEELi64ENS_6half_tEfNS_4arch4Sm90ELb0ELb0ELb0ELb1ELb1ELb1ELb0ELb1ELb1ELb1ELb1ELb0EEENS1_21CollectiveEpilogueFwdINS6_IJSA_SC_SB_EEES9_SE_SG_Li384ELb1ELb1ELb1ELb0EEENS1_36VarlenDynamicPersistentTileSchedulerILi192ELi128ELi384ELi128ELb1ELb1ELb1ELb0ELb1ELb1EEEEEEEEEvNT_6ParamsE)
	.align		4
        /*013c*/ 	.word	index@(__assertfail)
	.align		4
        /*0140*/ 	.word	index@(_ZN7cutlass13device_kernelIN5flash11enable_sm90INS1_16FlashAttnFwdSm90INS1_25CollectiveMainloopFwdSm90ILi2EN4cute5tupleIJNS5_1CILi1EEES8_S8_EEENS6_IJNS7_ILi192EEENS7_ILi128EEENS7_ILi64EEEEEELi64ENS_6half_tEfNS_4arch4Sm90ELb0ELb1ELb0ELb0ELb1ELb0ELb0ELb1ELb1ELb1ELb1ELb0EEENS1_21CollectiveEpilogueFwdINS6_IJSA_SC_SB_EEES9_SE_SG_Li384ELb0ELb1ELb1ELb0EEENS1_19SingleTileSchedulerILb0ELb1ELb1ELi192EEEEEEEEEvNT_6ParamsE)
	.align		4
        /*0144*/ 	.word	index@(__assertfail)
	.align		4
        /*0148*/ 	.word	index@(_ZN7cutlass13device_kernelIN5flash11enable_sm90INS1_16FlashAttnFwdSm90INS1_25CollectiveMainloopFwdSm90ILi2EN4cute5tupleIJNS5_1CILi1EEES8_S8_EEENS6_IJNS7_ILi192EEENS7_ILi128EEENS7_ILi64EEEEEELi64ENS_6half_tEfNS_4arch4Sm90ELb0ELb1ELb0ELb1ELb1ELb0ELb0ELb1ELb1ELb1ELb1ELb0EEENS1_21CollectiveEpilogueFwdINS6_IJSA_SC_SB_EEES9_SE_SG_Li384ELb1ELb1ELb1ELb0EEENS1_36VarlenDynamicPersistentTileSchedulerILi192ELi128ELi384ELi128ELb1ELb1ELb1ELb1ELb0ELb1EEEEEEEEEvNT_6ParamsE)
	.align		4
        /*014c*/ 	.word	index@(__assertfail)
	.align		4
        /*0150*/ 	.word	index@(_ZN7cutlass13device_kernelIN5flash11enable_sm90INS1_16FlashAttnFwdSm90INS1_25CollectiveMainloopFwdSm90ILi2EN4cute5tupleIJNS5_1CILi1EEES8_S8_EEENS6_IJNS7_ILi192EEENS7_ILi128EEENS7_ILi64EEEEEELi64ENS_6half_tEfNS_4arch4Sm90ELb0ELb1ELb0ELb1ELb1ELb1ELb0ELb1ELb1ELb1ELb1ELb0EEENS1_21CollectiveEpilogueFwdINS6_IJSA_SC_SB_EEES9_SE_SG_Li384ELb1ELb1ELb1ELb0EEENS1_36VarlenDynamicPersistentTileSchedulerILi192ELi128ELi384ELi128ELb1ELb1ELb1ELb1ELb0ELb1EEEEEEEEEvNT_6ParamsE)
	.align		4
        /*0154*/ 	.word	index@(__assertfail)
	.align		4
        /*0158*/ 	.word	index@(_ZN7cutlass13device_kernelIN5flash11enable_sm90INS1_16FlashAttnFwdSm90INS1_25CollectiveMainloopFwdSm90ILi2EN4cute5tupleIJNS5_1CILi1EEES8_S8_EEENS6_IJNS7_ILi192EEENS7_ILi128EEENS7_ILi64EEEEEELi64ENS_6half_tEfNS_4arch4Sm90ELb1ELb0ELb0ELb0ELb1ELb0ELb0ELb1ELb1ELb1ELb1ELb0EEENS1_21CollectiveEpilogueFwdINS6_IJSA_SC_SB_EEES9_SE_SG_Li384ELb0ELb1ELb1ELb0EEENS1_19SingleTileSchedulerILb0ELb1ELb1ELi192EEEEEEEEEvNT_6ParamsE)
	.align		4
        /*015c*/ 	.word	index@(__assertfail)
	.align		4
        /*0160*/ 	.word	index@(_ZN7cutlass13device_kernelIN5flash11enable_sm90INS1_16FlashAttnFwdSm90INS1_25CollectiveMainloopFwdSm90ILi2EN4cute5tupleIJNS5_1CILi1EEES8_S8_EEENS6_IJNS7_ILi192EEENS7_ILi128EEENS7_ILi64EEEEEELi64ENS_6half_tEfNS_4arch4Sm90ELb1ELb0ELb0ELb1ELb1ELb0ELb0ELb1ELb1ELb1ELb1ELb0EEENS1_21CollectiveEpilogueFwdINS6_IJSA_SC_SB_EEES9_SE_SG_Li384ELb1ELb1ELb1ELb0EEENS1_36VarlenDynamicPersistentTileSchedulerILi192ELi128ELi384ELi128ELb1ELb1ELb1ELb1ELb1ELb1EEEEEEEEEvNT_6ParamsE)
	.align		4
        /*0164*/ 	.word	index@(__assertfail)
	.align		4
        /*0168*/ 	.word	index@(_ZN7cutlass13device_kernelIN5flash11enable_sm90INS1_16FlashAttnFwdSm90INS1_25CollectiveMainloopFwdSm90ILi2EN4cute5tupleIJNS5_1CILi1EEES8_S8_EEENS6_IJNS7_ILi192EEENS7_ILi128EEENS7_ILi64EEEEEELi64ENS_6half_tEfNS_4arch4Sm90ELb1ELb0ELb0ELb1ELb1ELb1ELb0ELb1ELb1ELb1ELb1ELb0EEENS1_21CollectiveEpilogueFwdINS6_IJSA_SC_SB_EEES9_SE_SG_Li384ELb1ELb1ELb1ELb0EEENS1_36VarlenDynamicPersistentTileSchedulerILi192ELi128ELi384ELi128ELb1ELb1ELb1ELb1ELb1ELb1EEEEEEEEEvNT_6ParamsE)
	.align		4
        /*016c*/ 	.word	index@(__assertfail)
	.align		4
        /*0170*/ 	.word	0x00000000
	.align		4
        /*0174*/ 	.word	0xfffffffe
	.align		4
        /*0178*/ 	.word	0x00000000
	.align		4
        /*017c*/ 	.word	0xfffffffd
	.align		4
        /*0180*/ 	.word	0x00000000
	.align		4
        /*0184*/ 	.word	0xfffffffc


//--------------------- .nv.constant4             --------------------------
	.section	.nv.constant4,"a",@progbits
	.align	8
	.align		8
.nv.constant4:
        /*0000*/ 	.dword	__assertfail
	.align		8
        /*0008*/ 	.dword	__unnamed_1
	.align		8
        /*0010*/ 	.dword	__unnamed_2
	.align		8
        /*0018*/ 	.dword	__unnamed_3
	.align		8
        /*0020*/ 	.dword	__unnamed_4
	.align		8
        /*0028*/ 	.dword	__unnamed_5
	.align		8
        /*0030*/ 	.dword	__unnamed_6
	.align		8
        /*0038*/ 	.dword	__unnamed_7
	.align		8
        /*0040*/ 	.dword	__unnamed_8
	.align		8
        /*0048*/ 	.dword	__unnamed_9
	.align		8
        /*0050*/ 	.dword	__unnamed_10
	.align		8
        /*0058*/ 	.dword	__unnamed_11
	.align		8
        /*0060*/ 	.dword	__unnamed_12
	.align		8
        /*0068*/ 	.dword	__unnamed_13
	.align		8
        /*0070*/ 	.dword	__unnamed_14
	.align		8
        /*0078*/ 	.dword	__unnamed_15
	.align		8
        /*0080*/ 	.dword	__unnamed_16
	.align		8
        /*0088*/ 	.dword	__unnamed_17
	.align		8
        /*0090*/ 	.dword	__unnamed_18
	.align		8
        /*0098*/ 	.dword	__unnamed_19
	.align		8
        /*00a0*/ 	.dword	__unnamed_20
	.align		8
        /*00a8*/ 	.dword	__unnamed_21
	.align		8
        /*00b0*/ 	.dword	__unnamed_22
	.align		8
        /*00b8*/ 	.dword	__unnamed_23
	.align		8
        /*00c0*/ 	.dword	__unnamed_24
	.align		8
        /*00c8*/ 	.dword	__unnamed_25
	.align		8
        /*00d0*/ 	.dword	__unnamed_26
	.align		8
        /*00d8*/ 	.dword	__unnamed_27
	.align		8
        /*00e0*/ 	.dword	_ZN78_INTERNAL_4992bdb7_42_flash_fwd_hdimall_fp16_paged_split_sm90_cu_c04999b1_36414cuda3std3__45__cpo5beginE
	.align		8
        /*00e8*/ 	.dword	_ZN78_INTERNAL_4992bdb7_42_flash_fwd_hdimall_fp16_paged_split_sm90_cu_c04999b1_36414cuda3std3__45__cpo3endE
	.align		8
        /*00f0*/ 	.dword	_ZN78_INTERNAL_4992bdb7_42_flash_fwd_hdimall_fp16_paged_split_sm90_cu_c04999b1_36414cuda3std3__45__cpo6cbeginE
	.align		8
        /*00f8*/ 	.dword	_ZN78_INTERNAL_4992bdb7_42_flash_fwd_hdimall_fp16_paged_split_sm90_cu_c04999b1_36414cuda3std3__45__cpo4cendE
	.align		8
        /*0100*/ 	.dword	_ZN78_INTERNAL_4992bdb7_42_flash_fwd_hdimall_fp16_paged_split_sm90_cu_c04999b1_36414cuda3std3__480_GLOBAL__N__4992bdb7_42_flash_fwd_hdimall_fp16_paged_split_sm90_cu_c04999b1_36416ignoreE
	.align		8
        /*0108*/ 	.dword	_ZN78_INTERNAL_4992bdb7_42_flash_fwd_hdimall_fp16_paged_split_sm90_cu_c04999b1_36414cuda3std3__419piecewise_constructE
	.align		8
        /*0110*/ 	.dword	_ZN78_INTERNAL_4992bdb7_42_flash_fwd_hdimall_fp16_paged_split_sm90_cu_c04999b1_36414cuda3std3__48in_placeE
	.align		8
        /*0118*/ 	.dword	_ZN78_INTERNAL_4992bdb7_42_flash_fwd_hdimall_fp16_paged_split_sm90_cu_c04999b1_36414cuda3std6ranges3__45__cpo4swapE
	.align		8
        /*0120*/ 	.dword	_ZN78_INTERNAL_4992bdb7_42_flash_fwd_hdimall_fp16_paged_split_sm90_cu_c04999b1_36414cuda3std6ranges3__45__cpo9iter_moveE
	.align		8
        /*0128*/ 	.dword	_ZN78_INTERNAL_4992bdb7_42_flash_fwd_hdimall_fp16_paged_split_sm90_cu_c04999b1_36414cute7productE
	.align		8
        /*0130*/ 	.dword	_ZN78_INTERNAL_4992bdb7_42_flash_fwd_hdimall_fp16_paged_split_sm90_cu_c04999b1_36414cute1_E
	.align		8
        /*0138*/ 	.dword	$str$23
	.align		8
        /*0140*/ 	.dword	$str$24


//--------------------- .text._ZN7cutlass13device_kernelIN5flash11enable_sm90INS1_16FlashAttnFwdSm90INS1_25CollectiveMainloopFwdSm90ILi2EN4cute5tupleIJNS5_1CILi1EEES8_S8_EEENS6_IJNS7_ILi128EEENS7_ILi80EEENS7_ILi256EEEEEELi256ENS_6half_tEfNS_4arch4Sm90ELb0ELb0ELb0ELb0ELb1ELb0ELb0ELb1ELb1ELb1ELb1ELb0EEENS1_21CollectiveEpilogueFwdINS6_IJSA_SC_SB_EEES9_SE_SG_Li256ELb0ELb1ELb1ELb0EEENS1_19SingleTileSchedulerILb0ELb1ELb1ELi128EEEEEEEEEvNT_6ParamsE --------------------------
	.section	.text._ZN7cutlass13device_kernelIN5flash11enable_sm90INS1_16FlashAttnFwdSm90INS1_25CollectiveMainloopFwdSm90ILi2EN4cute5tupleIJNS5_1CILi1EEES8_S8_EEENS6_IJNS7_ILi128EEENS7_ILi80EEENS7_ILi256EEEEEELi256ENS_6half_tEfNS_4arch4Sm90ELb0ELb0ELb0ELb0ELb1ELb0ELb0ELb1ELb1ELb1ELb1ELb0EEENS1_21CollectiveEpilogueFwdINS6_IJSA_SC_SB_EEES9_SE_SG_Li256ELb0ELb1ELb1ELb0EEENS1_19SingleTileSchedulerILb0ELb1ELb1ELi128EEEEEEEEEvNT_6ParamsE,"ax",@progbits
	.align	128
.text._ZN7cutlass13device_kernelIN5flash11enable_sm90INS1_16FlashAttnFwdSm90INS1_25CollectiveMainloopFwdSm90ILi2EN4cute5tupleIJNS5_1CILi1EEES8_S8_EEENS6_IJNS7_ILi128EEENS7_ILi80EEENS7_ILi256EEEEEELi256ENS_6half_tEfNS_4arch4Sm90ELb0ELb0ELb0ELb0ELb1ELb0ELb0ELb1ELb1ELb1ELb1ELb0EEENS1_21CollectiveEpilogueFwdINS6_IJSA_SC_SB_EEES9_SE_SG_Li256ELb0ELb1ELb1ELb0EEENS1_19SingleTileSchedulerILb0ELb1ELb1ELi128EEEEEEEEEvNT_6ParamsE:
        .type           _ZN7cutlass13device_kernelIN5flash11enable_sm90INS1_16FlashAttnFwdSm90INS1_25CollectiveMainloopFwdSm90ILi2EN4cute5tupleIJNS5_1CILi1EEES8_S8_EEENS6_IJNS7_ILi128EEENS7_ILi80EEENS7_ILi256EEEEEELi256ENS_6half_tEfNS_4arch4Sm90ELb0ELb0ELb0ELb0ELb1ELb0ELb0ELb1ELb1ELb1ELb1ELb0EEENS1_21CollectiveEpilogueFwdINS6_IJSA_SC_SB_EEES9_SE_SG_Li256ELb0ELb1ELb1ELb0EEENS1_19SingleTileSchedulerILb0ELb1ELb1ELi128EEEEEEEEEvNT_6ParamsE,@function
        .size           _ZN7cutlass13device_kernelIN5flash11enable_sm90INS1_16FlashAttnFwdSm90INS1_25CollectiveMainloopFwdSm90ILi2EN4cute5tupleIJNS5_1CILi1EEES8_S8_EEENS6_IJNS7_ILi128EEENS7_ILi80EEENS7_ILi256EEEEEELi256ENS_6half_tEfNS_4arch4Sm90ELb0ELb0ELb0ELb0ELb1ELb0ELb0ELb1ELb1ELb1ELb1ELb0EEENS1_21CollectiveEpilogueFwdINS6_IJSA_SC_SB_EEES9_SE_SG_Li256ELb0ELb1ELb1ELb0EEENS1_19SingleTileSchedulerILb0ELb1ELb1ELi128EEEEEEEEEvNT_6ParamsE,(.L_x_15969 - _ZN7cutlass13device_kernelIN5flash11enable_sm90INS1_16FlashAttnFwdSm90INS1_25CollectiveMainloopFwdSm90ILi2EN4cute5tupleIJNS5_1CILi1EEES8_S8_EEENS6_IJNS7_ILi128EEENS7_ILi80EEENS7_ILi256EEEEEELi256ENS_6half_tEfNS_4arch4Sm90ELb0ELb0ELb0ELb0ELb1ELb0ELb0ELb1ELb1ELb1ELb1ELb0EEENS1_21CollectiveEpilogueFwdINS6_IJSA_SC_SB_EEES9_SE_SG_Li256ELb0ELb1ELb1ELb0EEENS1_19SingleTileSchedulerILb0ELb1ELb1ELi128EEEEEEEEEvNT_6ParamsE)
        .other          _ZN7cutlass13device_kernelIN5flash11enable_sm90INS1_16FlashAttnFwdSm90INS1_25CollectiveMainloopFwdSm90ILi2EN4cute5tupleIJNS5_1CILi1EEES8_S8_EEENS6_IJNS7_ILi128EEENS7_ILi80EEENS7_ILi256EEEEEELi256ENS_6half_tEfNS_4arch4Sm90ELb0ELb0ELb0ELb0ELb1ELb0ELb0ELb1ELb1ELb1ELb1ELb0EEENS1_21CollectiveEpilogueFwdINS6_IJSA_SC_SB_EEES9_SE_SG_Li256ELb0ELb1ELb1ELb0EEENS1_19SingleTileSchedulerILb0ELb1ELb1ELi128EEEEEEEEEvNT_6ParamsE,@"STO_CUDA_ENTRY STV_DEFAULT"
_ZN7cutlass13device_kernelIN5flash11enable_sm90INS1_16FlashAttnFwdSm90INS1_25CollectiveMainloopFwdSm90ILi2EN4cute5tupleIJNS5_1CILi1EEES8_S8_EEENS6_IJNS7_ILi128EEENS7_ILi80EEENS7_ILi256EEEEEELi256ENS_6half_tEfNS_4arch4Sm90ELb0ELb0ELb0ELb0ELb1ELb0ELb0ELb1ELb1ELb1ELb1ELb0EEENS1_21CollectiveEpilogueFwdINS6_IJSA_SC_SB_EEES9_SE_SG_Li256ELb0ELb1ELb1ELb0EEENS1_19SingleTileSchedulerILb0ELb1ELb1ELi128EEEEEEEEEvNT_6ParamsE:
[----:B------:R-:W0:Y:S02]  /*0000*/  LDC R1, c[0x0][0x28] ;  /* 0x00000a00ff017b82 */ /* 0x000e240000000800 */
[----:B0-----:R-:W-:Y:S01]  /*0010*/  VIADD R1, R1, 0xfffffff8 ;  /* 0xfffffff801017836 */ /* 0x001fe20000000000 */
[----:B------:R-:W0:Y:S01]  /*0020*/  S2R R25, SR_TID.X ;  /* 0x0000000000197919 */ /* 0x000e220000002100 */
[----:B------:R-:W-:Y:S01]  /*0030*/  ELECT P0, URZ, PT ;  /* 0x00000000003f782f */ /* 0x000fe20003800000 */
[----:B------:R-:W-:Y:S01]  /*0040*/  UMOV UR4, 0x80 ;  /* 0x0000008000047882 */ /* 0x000fe20000000000 */
[----:B------:R-:W-:Y:S01]  /*0050*/  UMOV UR7, 0x100 ;  /* 0x0000010000077882 */ /* 0x000fe20000000000 */
[----:B0-----:R-:W-:-:S05]  /*0060*/  SHF.R.U32.HI R0, RZ, 0x5, R25 ;  /* 0x00000005ff007819 */ /* 0x001fca0000011619 */
[----:B------:R-:W0:Y:S02]  /*0070*/  SHFL.IDX PT, R2, R0, RZ, 0x1f ;  /* 0x00001fff00027589 */ /* 0x000e2400000e0000 */
[C---:B0-----:R-:W-:Y:S02]  /*0080*/  ISETP.NE.OR P0, PT, R2.reuse, RZ, !P0 ;  /* 0x000000ff0200720c */ /* 0x041fe40004705670 */
[----:B------:R-:W-:Y:S02]  /*0090*/  ISETP.NE.AND P1, PT, R2, RZ, PT ;  /* 0x000000ff0200720c */ /* 0x000fe40003f25270 */
[----:B------:R-:W-:-:S06]  /*00a0*/  SHF.R.U32.HI R2, RZ, 0x7, R25 ;  /* 0x00000007ff027819 */ /* 0x000fcc0000011619 */
[----:B------:R-:W0:Y:S03]  /*00b0*/  SHFL.IDX PT, R2, R2, RZ, 0x1f ;  /* 0x00001fff02027589 */ /* 0x000e2600000e0000 */
[----:B------:R-:W-:Y:S01]  /*00c0*/  VOTEU.ALL UP0, P0 ;  /* 0x00000000003f7886 */ /* 0x000fe20000000000 */
[----:B------:R-:W-:-:S04]  /*00d0*/  VOTEU.ALL UP1, P0 ;  /* 0x00000000003f7886 */ /* 0x000fc80000020000 */
[----:B------:R-:W1:Y:S01]  /*00e0*/  @!UP0 S2UR UR8, SR_CgaCtaId ;  /* 0x00000000000889c3 */ /* 0x000e620000008800 */
[----:B------:R-:W-:Y:S01]  /*00f0*/  @!UP0 UMOV UR6, 0x400 ;  /* 0x0000040000068882 */ /* 0x000fe20000000000 */
[----:B------:R-:W-:-:S04]  /*0100*/  @!UP0 UIADD3 UR4, -UR4, 0x100000, URZ ;  /* 0x0010000004048890 */ /* 0x000fc8000fffe13f */
[----:B------:R-:W-:Y:S02]  /*0110*/  @!UP0 USHF.L.U32 UR5, UR4, 0xb, URZ ;  /* 0x0000000b04058899 */ /* 0x000fe4000800063f */
[----:B------:R-:W-:Y:S02]  /*0120*/  @!UP0 USHF.L.U32 UR4, UR4, 0x1, URZ ;  /* 0x0000000104048899 */ /* 0x000fe4000800063f */
[----:B-1----:R-:W-:Y:S02]  /*0130*/  @!UP0 ULEA UR8, UR8, UR6, 0x18 ;  /* 0x0000000608088291 */ /* 0x002fe4000f8ec03f */
[----:B------:R-:W-:-:S04]  /*0140*/  @!UP0 UIADD3 UR6, -UR7, 0x100000, URZ ;  /* 0x0010000007068890 */ /* 0x000fc8000fffe13f */
[----:B------:R-:W-:Y:S02]  /*0150*/  @!UP0 USHF.L.U32 UR7, UR6, 0xb, URZ ;  /* 0x0000000b06078899 */ /* 0x000fe4000800063f */
[----:B------:R-:W-:Y:S01]  /*0160*/  @!UP0 USHF.L.U32 UR6, UR6, 0x1, URZ ;  /* 0x0000000106068899 */ /* 0x000fe2000800063f */
[----:B------:R-:W-:-:S05]  /*0170*/  VOTEU.ALL UP0, P0 ;  /* 0x00000000003f7886 */ /* 0x000fca0000000000 */
[----:B------:R1:W2:Y:S06]  /*0180*/  @!UP0 SYNCS.EXCH.64 URZ, [UR8+0x38800], UR4 ;  /* 0x03880004083f85b2 */ /* 0x0002ac0008000100 */
[----:B------:R1:W3:Y:S02]  /*0190*/  @!UP1 SYNCS.EXCH.64 URZ, [UR8+0x38820], UR6 ;  /* 0x03882006083f95b2 */ /* 0x0002e40008000100 */
[----:B01----:R-:W-:Y:S05]  /*01a0*/  @P1 BRA `(.L_x_0) ;  /* 0x0000000000481947 */ /* 0x003fea0003800000 */
[----:B------:R-:W0:Y:S01]  /*01b0*/  S2UR UR5, SR_CgaCtaId ;  /* 0x00000000000579c3 */ /* 0x000e220000008800 */
[----:B------:R-:W-:Y:S01]  /*01c0*/  UMOV UR4, 0x400 ;  /* 0x0000040000047882 */ /* 0x000fe20000000000 */
[----:B------:R-:W-:Y:S01]  /*01d0*/  UMOV UR6, 0x80 ;  /* 0x0000008000067882 */ /* 0x000fe20000000000 */
[----:B------:R-:W-:Y:S01]  /*01e0*/  UMOV UR7, 0x100 ;  /* 0x0000010000077882 */ /* 0x000fe20000000000 */
[----:B------:R-:W-:Y:S01]  /*01f0*/  ELECT P0, URZ, PT ;  /* 0x00000000003f782f */ /* 0x000fe20003800000 */
[----:B0-----:R-:W-:Y:S02]  /*0200*/  ULEA UR8, UR5, UR4, 0x18 ;  /* 0x0000000405087291 */ /* 0x001fe4000f8ec03f */
[----:B------:R-:W-:-:S04]  /*0210*/  UIADD3 UR4, -UR6, 0x100000, URZ ;  /* 0x0010000006047890 */ /* 0x000fc8000fffe13f */
[----:B------:R-:W-:Y:S02]  /*0220*/  USHF.L.U32 UR5, UR4, 0xb, URZ ;  /* 0x0000000b04057899 */ /* 0x000fe4000800063f */
[----:B------:R-:W-:Y:S02]  /*0230*/  USHF.L.U32 UR4, UR4, 0x1, URZ ;  /* 0x0000000104047899 */ /* 0x000fe4000800063f */
[----:B------:R-:W-:-:S04]  /*0240*/  UIADD3 UR6, -UR7, 0x100000, URZ ;  /* 0x0010000007067890 */ /* 0x000fc8000fffe13f */
[----:B------:R-:W-:Y:S02]  /*0250*/  USHF.L.U32 UR7, UR6, 0xb, URZ ;  /* 0x0000000b06077899 */ /* 0x000fe4000800063f */
[----:B------:R-:W-:Y:S01]  /*0260*/  USHF.L.U32 UR6, UR6, 0x1, URZ ;  /* 0x0000000106067899 */ /* 0x000fe2000800063f */
[----:B------:R-:W0:Y:S03]  /*0270*/  FENCE.VIEW.ASYNC.S ;  /* 0x00000000000073c6 */ /* 0x000e260000000000 */
[----:B0-----:R0:W1:Y:S08]  /*0280*/  SYNCS.EXCH.64 URZ, [UR8+0x38830], UR4 ;  /* 0x03883004083f75b2 */ /* 0x0010700008000100 */
[----:B------:R0:W4:Y:S01]  /*0290*/  SYNCS.EXCH.64 URZ, [UR8+0x38840], UR6 ;  /* 0x03884006083f75b2 */ /* 0x0001220008000100 */
[----:B------:R0:W0:Y:S01]  /*02a0*/  SYNCS.EXCH.64 URZ, [UR8+0x38838], UR4 ;  /* 0x03883804083f75b2 */ /* 0x0000220008000100 */
[----:B------:R0:W0:Y:S01]  /*02b0*/  SYNCS.EXCH.64 URZ, [UR8+0x38848], UR6 ;  /* 0x03884806083f75b2 */ /* 0x0000220008000100 */
[----:B------:R-:W-:Y:S01]  /*02c0*/  NOP ;  /* 0x0000000000007918 */ /* 0x000fe20000000000 */
.L_x_0:
[----:B------:R-:W5:Y:S01]  /*02d0*/  SHFL.IDX PT, R3, R0, RZ, 0x1f ;  /* 0x00001fff00037589 */ /* 0x000f6200000e0000 */
[----:B------:R-:W-:Y:S01]  /*02e0*/  NOP ;  /* 0x0000000000007918 */ /* 0x000fe20000000000 */
[----:B-----5:R-:W-:-:S13]  /*02f0*/  ISETP.NE.AND P0, PT, R3, RZ, PT ;  /* 0x000000ff0300720c */ /* 0x020fda0003f05270 */
[----:B------:R-:W-:Y:S05]  /*0300*/  @P0 BRA `(.L_x_1) ;  /* 0x0000000000480947 */ /* 0x000fea0003800000 */
[----:B0-----:R-:W0:Y:S01]  /*0310*/  S2UR UR5, SR_CgaCtaId ;  /* 0x00000000000579c3 */ /* 0x001e220000008800 */
        /* <DEDUP_REMOVED lines=12> */
[----:B0-----:R0:W0:Y:S08]  /*03e0*/  SYNCS.EXCH.64 URZ, [UR8+0x38850], UR4 ;  /* 0x03885004083f75b2 */ /* 0x0010300008000100 */
[----:B------:R0:W0:Y:S01]  /*03f0*/  SYNCS.EXCH.64 URZ, [UR8+0x38860], UR6 ;  /* 0x03886006083f75b2 */ /* 0x0000220008000100 */
[----:B------:R0:W0:Y:S01]  /*0400*/  SYNCS.EXCH.64 URZ, [UR8+0x38858], UR4 ;  /* 0x03885804083f75b2 */ /* 0x0000220008000100 */
[----:B------:R0:W0:Y:S01]  /*0410*/  SYNCS.EXCH.64 URZ, [UR8+0x38868], UR6 ;  /* 0x03886806083f75b2 */ /* 0x0000220008000100 */
[----:B------:R-:W-:Y:S01]  /*0420*/  NOP ;  /* 0x0000000000007918 */ /* 0x000fe20000000000 */
.L_x_1:
[----:B------:R-:W5:Y:S01]  /*0430*/  SHFL.IDX PT, R3, R0, RZ, 0x1f ;  /* 0x00001fff00037589 */ /* 0x000f6200000e0000 */
[----:B------:R-:W-:Y:S01]  /*0440*/  NOP ;  /* 0x0000000000007918 */ /* 0x000fe20000000000 */
[----:B-----5:R-:W-:-:S13]  /*0450*/  ISETP.NE.AND P0, PT, R3, RZ, PT ;  /* 0x000000ff0300720c */ /* 0x020fda0003f05270 */
[----:B------:R-:W-:Y:S05]  /*0460*/  @P0 BRA `(.L_x_2) ;  /* 0x0000000000380947 */ /* 0x000fea0003800000 */
[----:B0-----:R-:W0:Y:S01]  /*0470*/  S2UR UR5, SR_CgaCtaId ;  /* 0x00000000000579c3 */ /* 0x001e220000008800 */
[----:B------:R-:W-:Y:S01]  /*0480*/  UMOV UR4, 0x400 ;  /* 0x0000040000047882 */ /* 0x000fe20000000000 */
[----:B------:R-:W-:Y:S01]  /*0490*/  UMOV UR7, 0x80 ;  /* 0x0000008000077882 */ /* 0x000fe20000000000 */
[----:B------:R-:W-:Y:S01]  /*04a0*/  ELECT P0, URZ, PT ;  /* 0x00000000003f782f */ /* 0x000fe20003800000 */
[----:B0-----:R-:W-:Y:S02]  /*04b0*/  ULEA UR6, UR5, UR4, 0x18 ;  /* 0x0000000405067291 */ /* 0x001fe4000f8ec03f */
[----:B------:R-:W-:-:S04]  /*04c0*/  UIADD3 UR4, -UR7, 0x100000, URZ ;  /* 0x0010000007047890 */ /* 0x000fc8000fffe13f */
[----:B------:R-:W-:Y:S02]  /*04d0*/  USHF.L.U32 UR5, UR4, 0xb, URZ ;  /* 0x0000000b04057899 */ /* 0x000fe4000800063f */
[----:B------:R-:W-:Y:S01]  /*04e0*/  USHF.L.U32 UR4, UR4, 0x1, URZ ;  /* 0x0000000104047899 */ /* 0x000fe2000800063f */
[----:B------:R-:W0:Y:S11]  /*04f0*/  FENCE.VIEW.ASYNC.S ;  /* 0x00000000000073c6 */ /* 0x000e360000000000 */
[----:B0-----:R0:W0:Y:S01]  /*0500*/  SYNCS.EXCH.64 URZ, [UR6+0x38870], UR4 ;  /* 0x03887004063f75b2 */ /* 0x0010220008000100 */
[----:B------:R0:W0:Y:S01]  /*0510*/  SYNCS.EXCH.64 URZ, [UR6+0x38880], UR4 ;  /* 0x03888004063f75b2 */ /* 0x0000220008000100 */
[----:B------:R0:W0:Y:S01]  /*0520*/  SYNCS.EXCH.64 URZ, [UR6+0x38878], UR4 ;  /* 0x03887804063f75b2 */ /* 0x0000220008000100 */
[----:B------:R0:W0:Y:S01]  /*0530*/  SYNCS.EXCH.64 URZ, [UR6+0x38888], UR4 ;  /* 0x03888804063f75b2 */ /* 0x0000220008000100 */
[----:B------:R-:W-:Y:S01]  /*0540*/  NOP ;  /* 0x0000000000007918 */ /* 0x000fe20000000000 */
.L_x_2:
        /* <DEDUP_REMOVED lines=22> */
.L_x_3:
[----:B------:R-:W5:Y:S01]  /*06b0*/  SHFL.IDX PT, R3, R0, RZ, 0x1f ;  /* 0x00001fff00037589 */ /* 0x000f6200000e0000 */
[----:B------:R-:W-:Y:S01]  /*06c0*/  R2UR UR9, R2 ;  /* 0x00000000020972ca */ /* 0x000fe200000e0000 */
        /* <DEDUP_REMOVED lines=21> */
.L_x_4:
[----:B------:R-:W-:Y:S01]  /*0820*/  UISETP.NE.AND UP0, UPT, UR9, URZ, UPT ;  /* 0x0000003f0900728c */ /* 0x000fe2000bf05270 */
[----:B------:R-:W-:Y:S01]  /*0830*/  NOP ;  /* 0x0000000000007918 */ /* 0x000fe20000000000 */
[----:B0-----:R-:W-:Y:S01]  /*0840*/  UMOV UR4, 0x1 ;  /* 0x0000000100047882 */ /* 0x001fe20000000000 */
[----:B------:R-:W-:Y:S01]  /*0850*/  BSSY B6, `(.L_x_5) ;  /* 0x0001031000067945 */ /* 0x000fe20003800000 */
[----:B------:R-:W-:Y:S01]  /*0860*/  USEL UR4, UR4, 0x2, !UP0 ;  /* 0x0000000204047887 */ /* 0x000fe2000c000000 */
[----:B-1234-:R-:W-:Y:S01]  /*0870*/  BAR.SYNC.DEFER_BLOCKING 0x0 ;  /* 0x0000000000007b1d */ /* 0x01efe20000010000 */
[----:B------:R-:W-:-:S04]  /*0880*/  PLOP3.LUT P0, PT, PT, PT, UP0, 0x80, 0x0 ;  /* 0x000000000000781c */ /* 0x000fc80003f0f008 */
[----:B------:R-:W-:-:S05]  /*0890*/  IMAD.U32 R2, RZ, RZ, UR4 ;  /* 0x00000004ff027e24 */ /* 0x000fca000f8e00ff */
[----:B------:R0:W-:Y:S04]  /*08a0*/  STL [R1+0x4], R2 ;  /* 0x0000040201007387 */ /* 0x0001e80000100800 */
[----:B------:R-:W-:Y:S05]  /*08b0*/  @!P0 BRA `(.L_x_6) ;  /* 0x000000c400148947 */ /* 0x000fea0003800000 */
.L_x_7:
[----:B------:R-:W-:-:S08]  /*08c0*/  NOP ;  /* 0x0000000000007918 */ /* 0x000fd00000000000 */
[----:B------:R-:W1:Y:S02]  /*08d0*/  USETMAXREG.TRY_ALLOC.CTAPOOL UP0, 0xe8 ;  /* 0x000000e8000079c8 */ /* 0x000e640008000600 */
[----:B-1----:R-:W-:-:S13]  /*08e0*/  PLOP3.LUT P0, PT, PT, PT, UP0, 0x80, 0x0 ;  /* 0x000000000000781c */ /* 0x002fda0003f0f008 */
[----:B------:R-:W-:Y:S05]  /*08f0*/  @!P0 BRA `(.L_x_7) ;  /* 0xfffffffc00f08947 */ /* 0x000fea000383ffff */
[----:B------:R-:W1:Y:S01]  /*0900*/  S2UR UR6, SR_CTAID.Y ;  /* 0x00000000000679c3 */ /* 0x000e620000002600 */
[----:B------:R-:W-:Y:S02]  /*0910*/  ULDC UR7, c[0x0][0xc50] ;  /* 0x0003140000077ab9 */ /* 0x000fe40000000800 */
[----:B------:R-:W-:-:S05]  /*0920*/  UISETP.NE.AND UP0, UPT, UR7, 0x1, UPT ;  /* 0x000000010700788c */ /* 0x000fca000bf05270 */
[----:B------:R-:W2:Y:S06]  /*0930*/  S2UR UR8, SR_CTAID.Z ;  /* 0x00000000000879c3 */ /* 0x000eac0000002700 */
[----:B------:R-:W-:Y:S01]  /*0940*/  @UP0 ULDC UR4, c[0x0][0xc54] ;  /* 0x0003150000040ab9 */ /* 0x000fe20000000800 */
[----:B------:R-:W-:Y:S01]  /*0950*/  @UP0 ULDC UR9, c[0x0][0xc58] ;  /* 0x0003160000090ab9 */ /* 0x000fe20000000800 */
[----:B-1----:R-:W-:Y:S02]  /*0960*/  UIMAD.WIDE.U32 UR4, UR6, UR4, URZ ;  /* 0x00000004060472a5 */ /* 0x002fe4000f8e003f */
[----:B------:R-:W-:-:S02]  /*0970*/  UMOV UR10, UR6 ;  /* 0x00000006000a7c82 */ /* 0x000fc40008000000 */
[----:B------:R-:W-:Y:S01]  /*0980*/  @UP0 USHF.R.U32.HI UR10, URZ, UR9, UR5 ;  /* 0x000000093f0a0299 */ /* 0x000fe20008011605 */
[----:B------:R-:W-:Y:S06]  /*0990*/  BAR.ARV 0x8, 0x180 ;  /* 0x0206000000007b1d */ /* 0x000fec0000002000 */
[----:B--2---:R-:W-:Y:S01]  /*09a0*/  ISETP.LE.AND P0, PT, RZ, UR8, PT ;  /* 0x00000008ff007c0c */ /* 0x004fe2000bf03270 */
[----:B------:R-:W-:Y:S02]  /*09b0*/  UIADD3 UR4, -UR10, URZ, URZ ;  /* 0x0000003f0a047290 */ /* 0x000fe4000fffe13f */
[----:B------:R-:W-:-:S02]  /*09c0*/  IMAD.U32 R18, RZ, RZ, UR10 ;  /* 0x0000000aff127e24 */ /* 0x000fc4000f8e00ff */
[----:B------:R-:W-:-:S08]  /*09d0*/  UIMAD UR7, UR7, UR4, UR6 ;  /* 0x00000004070772a4 */ /* 0x000fd0000f8e0206 */
[----:B------:R-:W-:Y:S05]  /*09e0*/  @!P0 BRA `(.L_x_8) ;  /* 0x00000100005c8947 */ /* 0x000fea0003800000 */
[----:B------:R-:W-:Y:S01]  /*09f0*/  ULDC.64 UR4, c[0x0][0x418] ;  /* 0x0001060000047ab9 */ /* 0x000fe20000000a00 */
[----:B------:R-:W-:Y:S02]  /*0a00*/  ULOP3.LUT UR9, UR7, 0xffff, URZ, 0xc0, !UPT ;  /* 0x0000ffff07097892 */ /* 0x000fe4000f8ec03f */
[----:B------:R-:W-:-:S03]  /*0a10*/  UISETP.NE.U32.AND UP0, UPT, UR4, URZ, UPT ;  /* 0x0000003f0400728c */ /* 0x000fc6000bf05070 */
[----:B------:R-:W-:Y:S01]  /*0a20*/  ULDC UR4, c[0x0][0x424] ;  /* 0x0001090000047ab9 */ /* 0x000fe20000000800 */
[----:B------:R-:W-:-:S03]  /*0a30*/  UISETP.NE.AND.EX UP0, UPT, UR5, URZ, UPT, UP0 ;  /* 0x0000003f0500728c */ /* 0x000fc6000bf05300 */
[----:B------:R-:W-:Y:S01]  /*0a40*/  ULDC UR5, c[0x0][0x2f0] ;  /* 0x0000bc0000057ab9 */ /* 0x000fe20000000800 */
[----:B------:R-:W-:-:S04]  /*0a50*/  USEL UR4, UR4, 0x1, UP0 ;  /* 0x0000000104047887 */ /* 0x000fc80008000000 */
[----:B------:R-:W-:-:S04]  /*0a60*/  UIMAD UR6, UR4, UR5, URZ ;  /* 0x00000005040672a4 */ /* 0x000fc8000f8e023f */
[----:B------:R-:W-:Y:S02]  /*0a70*/  UISETP.GE.AND UP0, UPT, UR6, 0x1, UPT ;  /* 0x000000010600788c */ /* 0x000fe4000bf06270 */
[----:B------:R-:W-:Y:S02]  /*0a80*/  UIADD3 UR4, UR6, 0x4f, URZ ;  /* 0x0000004f06047890 */ /* 0x000fe4000fffe03f */
[----:B------:R-:W-:Y:S02]  /*0a90*/  MOV R23, UR6 ;  /* 0x0000000600177c02 */ /* 0x000fe40008000f00 */
[----:B------:R-:W-:Y:S01]  /*0aa0*/  PLOP3.LUT P0, PT, PT, PT, UP0, 0x80, 0x0 ;  /* 0x000000000000781c */ /* 0x000fe20003f0f008 */
[----:B------:R-:W-:-:S04]  /*0ab0*/  UIMAD.WIDE UR4, UR4, 0x66666667, URZ ;  /* 0x66666667040478a5 */ /* 0x000fc8000f8e023f */
[----:B------:R-:W-:-:S03]  /*0ac0*/  USHF.R.U32.HI UR6, URZ, 0x1f, UR5 ;  /* 0x0000001f3f067899 */ /* 0x000fc60008011605 */
[----:B------:R-:W-:Y:S01]  /*0ad0*/  UMOV UR4, URZ ;  /* 0x0000003f00047c82 */ /* 0x000fe20008000000 */
[----:B------:R-:W-:-:S04]  /*0ae0*/  ULEA.HI.SX32 UR6, UR5, UR6, 0x1b ;  /* 0x0000000605067291 */ /* 0x000fc8000f8fda3f */
[----:B------:R-:W-:Y:S08]  /*0af0*/  @!P0 BRA `(.L_x_9) ;  /* 0x0000000000908947 */ /* 0x000ff00003800000 */
[----:B------:R-:W-:Y:S01]  /*0b00*/  USHF.R.U32.HI UR7, URZ, 0x10, UR7 ;  /* 0x000000103f077899 */ /* 0x000fe20008011607 */
[----:B------:R-:W-:-:S03]  /*0b10*/  UMOV UR4, URZ ;  /* 0x0000003f00047c82 */ /* 0x000fc60008000000 */
[----:B------:R-:W-:-:S11]  /*0b20*/  UISETP.NE.AND UP0, UPT, UR7, URZ, UPT ;  /* 0x0000003f0700728c */ /* 0x000fd6000bf05270 */
[----:B------:R-:W-:Y:S02]  /*0b30*/  @!UP0 ULDC UR7, c[0x0][0x9f0] ;  /* 0x00027c0000078ab9 */ /* 0x000fe40000000800 */
[----:B------:R-:W-:Y:S01]  /*0b40*/  IMAD.U32 R3, RZ, RZ, UR7 ;  /* 0x00000007ff037e24 */ /* 0x000fe2000f8e00ff */
[----:B------:R-:W-:-:S04]  /*0b50*/  UIADD3 UR8, UR6, -0x1, UR7 ;  /* 0xffffffff06087890 */ /* 0x000fc8000fffe007 */
[-C--:B------:R-:W-:Y:S02]  /*0b60*/  IABS R0, R3.reuse ;  /* 0x0000000300007213 */ /* 0x080fe40000000000 */
[----:B------:R-:W-:Y:S01]  /*0b70*/  IMAD.U32 R4, RZ, RZ, UR8 ;  /* 0x00000008ff047e24 */ /* 0x000fe2000f8e00ff */
[----:B------:R-:W-:Y:S01]  /*0b80*/  IABS R5, R3 ;  /* 0x0000000300057213 */ /* 0x000fe20000000000 */
[----:B------:R-:W-:Y:S01]  /*0b90*/  ULOP3.LUT UR8, UR8, UR7, URZ, 0x3c, !UPT ;  /* 0x0000000708087292 */ /* 0x000fe2000f8e3c3f */
[----:B------:R-:W-:Y:S02]  /*0ba0*/  R2UR UR12, R0 ;  /* 0x00000000000c72ca */ /* 0x000fe400000e0000 */
[----:B------:R-:W-:-:S04]  /*0bb0*/  IABS R4, R4 ;  /* 0x0000000400047213 */ /* 0x000fc80000000000 */
[----:B------:R-:W-:-:S04]  /*0bc0*/  MOV R3, R4 ;  /* 0x0000000400037202 */ /* 0x000fc80000000f00 */
[----:B------:R-:W-:-:S03]  /*0bd0*/  R2UR UR11, R3 ;  /* 0x00000000030b72ca */ /* 0x000fc600000e0000 */
[----:B------:R-:W1:Y:S08]  /*0be0*/  I2F.RP R0, UR12 ;  /* 0x0000000c00007d06 */ /* 0x000e700008209400 */
[----:B-1----:R-:W0:Y:S02]  /*0bf0*/  MUFU.RCP R0, R0 ;  /* 0x0000000000007308 */ /* 0x002e240000001000 */
[----:B0-----:R-:W-:-:S02]  /*0c00*/  VIADD R2, R0, 0xffffffe ;  /* 0x0ffffffe00027836 */ /* 0x001fc40000000000 */
[----:B------:R-:W-:-:S04]  /*0c10*/  IMAD.MOV R0, RZ, RZ, -R5 ;  /* 0x000000ffff007224 */ /* 0x000fc800078e0a05 */
[----:B------:R-:W0:Y:S02]  /*0c20*/  F2I.FTZ.U32.TRUNC.NTZ R2, R2 ;  /* 0x0000000200027305 */ /* 0x000e24000021f000 */
[----:B0-----:R-:W-:-:S13]  /*0c30*/  R2UR UR5, R2 ;  /* 0x00000000020572ca */ /* 0x001fda00000e0000 */
[----:B------:R-:W-:-:S04]  /*0c40*/  UIADD3 UR10, URZ, -UR5, URZ ;  /* 0x800000053f0a7290 */ /* 0x000fc8000fffe03f */
[----:B------:R-:W-:-:S04]  /*0c50*/  UIMAD UR10, UR10, UR12, URZ ;  /* 0x0000000c0a0a72a4 */ /* 0x000fc8000f8e023f */
[----:B------:R-:W-:-:S03]  /*0c60*/  UIMAD.WIDE.U32 UR4, UR5, UR10, UR4 ;  /* 0x0000000a050472a5 */ /* 0x000fc6000f8e0004 */
[----:B------:R-:W-:Y:S01]  /*0c70*/  R2UR UR10, R0 ;  /* 0x00000000000a72ca */ /* 0x000fe200000e0000 */
[----:B------:R-:W-:-:S12]  /*0c80*/  UIMAD.WIDE.U32 UR4, UR5, UR11, URZ ;  /* 0x0000000b050472a5 */ /* 0x000fd8000f8e003f */
[----:B------:R-:W-:-:S04]  /*0c90*/  UIMAD UR4, UR5, UR10, UR11 ;  /* 0x0000000a050472a4 */ /* 0x000fc8000f8e020b */
[----:B------:R-:W-:-:S11]  /*0ca0*/  UISETP.GT.U32.AND UP0, UPT, UR12, UR4, UPT ;  /* 0x000000040c00728c */ /* 0x000fd6000bf04070 */
[----:B------:R-:W-:Y:S02]  /*0cb0*/  @!UP0 UIADD3 UR4, UR4, -UR12, URZ ;  /* 0x8000000c04048290 */ /* 0x000fe4000fffe03f */
[----:B------:R-:W-:Y:S02]  /*0cc0*/  @!UP0 UIADD3 UR5, UR5, 0x1, URZ ;  /* 0x0000000105058890 */ /* 0x000fe4000fffe03f */
[----:B------:R-:W-:Y:S02]  /*0cd0*/  UISETP.GE.U32.AND UP1, UPT, UR4, UR12, UPT ;  /* 0x0000000c0400728c */ /* 0x000fe4000bf26070 */
[----:B------:R-:W-:-:S09]  /*0ce0*/  UISETP.GE.AND UP0, UPT, UR8, URZ, UPT ;  /* 0x0000003f0800728c */ /* 0x000fd2000bf06270 */
[----:B------:R-:W-:Y:S02]  /*0cf0*/  @UP1 UIADD3 UR5, UR5, 0x1, URZ ;  /* 0x0000000105051890 */ /* 0x000fe4000fffe03f */
[----:B------:R-:W-:-:S05]  /*0d00*/  UISETP.NE.AND UP1, UPT, UR7, URZ, UPT ;  /* 0x0000003f0700728c */ /* 0x000fca000bf25270 */
[----:B------:R-:W-:Y:S02]  /*0d10*/  UMOV UR4, UR5 ;  /* 0x0000000500047c82 */ /* 0x000fe40008000000 */
[----:B------:R-:W-:-:S04]  /*0d20*/  @!UP0 UIADD3 UR4, -UR4, URZ, URZ ;  /* 0x0000003f04048290 */ /* 0x000fc8000fffe13f */
[----:B------:R-:W-:-:S12]  /*0d30*/  @!UP1 ULOP3.LUT UR4, URZ, UR7, URZ, 0x33, !UPT ;  /* 0x000000073f049292 */ /* 0x000fd8000f8e333f */
.L_x_9:
[----:B------:R-:W-:Y:S01]  /*0d40*/  UIMAD UR5, UR9, UR4, URZ ;  /* 0x00000004090572a4 */ /* 0x000fe2000f8e023f */
[----:B------:R-:W-:Y:S01]  /*0d50*/  IMAD.U32 R0, RZ, RZ, UR6 ;  /* 0x00000006ff007e24 */ /* 0x000fe2000f8e00ff */
[----:B------:R-:W-:Y:S01]  /*0d60*/  PLOP3.LUT P0, PT, PT, PT, PT, 0x80, 0x0 ;  /* 0x000000000000781c */ /* 0x000fe20003f0f070 */
[----:B------:R-:W-:Y:S01]  /*0d70*/  IMAD.U32 R3, RZ, RZ, UR4 ;  /* 0x00000004ff037e24 */ /* 0x000fe2000f8e00ff */
[----:B------:R-:W-:Y:S01]  /*0d80*/  CS2R R150, SRZ ;  /* 0x0000000000967805 */ /* 0x000fe2000001ff00 */
[----:B------:R-:W-:Y:S01]  /*0d90*/  VIADD R19, R25, 0xffffff80 ;  /* 0xffffff8019137836 */ /* 0x000fe20000000000 */
[----:B------:R-:W-:Y:S01]  /*0da0*/  MOV R17, UR5 ;  /* 0x0000000500117c02 */ /* 0x000fe20008000f00 */
[----:B0-----:R-:W-:Y:S01]  /*0db0*/  IMAD.MOV.U32 R2, RZ, RZ, RZ ;  /* 0x000000ffff027224 */ /* 0x001fe200078e00ff */
[----:B------:R-:W-:Y:S02]  /*0dc0*/  VIADDMNMX R0, R3, UR5, R0, PT ;  /* 0x0000000503007c46 */ /* 0x000fe4000b800100 */
[----:B------:R-:W-:-:S02]  /*0dd0*/  CS2R R148, SRZ ;  /* 0x0000000000947805 */ /* 0x000fc4000001ff00 */
[----:B------:R-:W-:Y:S02]  /*0de0*/  CS2R R146, SRZ ;  /* 0x0000000000927805 */ /* 0x000fe4000001ff00 */
[----:B------:R-:W-:Y:S02]  /*0df0*/  CS2R R144, SRZ ;  /* 0x0000000000907805 */ /* 0x000fe4000001ff00 */
[----:B------:R-:W-:Y:S01]  /*0e00*/  R2UR UR60, R0 ;  /* 0x00000000003c72ca */ /* 0x000fe200000e0000 */
[----:B------:R-:W-:Y:S01]  /*0e10*/  IMAD.MOV.U32 R0, RZ, RZ, RZ ;  /* 0x000000ffff007224 */ /* 0x000fe200078e00ff */
[----:B------:R-:W-:Y:S02]  /*0e20*/  CS2R R142, SRZ ;  /* 0x00000000008e7805 */ /* 0x000fe4000001ff00 */
[----:B------:R-:W-:Y:S02]  /*0e30*/  CS2R R140, SRZ ;  /* 0x00000000008c7805 */ /* 0x000fe4000001ff00 */
[----:B------:R-:W-:-:S02]  /*0e40*/  CS2R R138, SRZ ;  /* 0x00000000008a7805 */ /* 0x000fc4000001ff00 */
[----:B------:R-:W-:Y:S02]  /*0e50*/  CS2R R136, SRZ ;  /* 0x0000000000887805 */ /* 0x000fe4000001ff00 */
[----:B------:R-:W-:Y:S02]  /*0e60*/  CS2R R134, SRZ ;  /* 0x0000000000867805 */ /* 0x000fe4000001ff00 */
[----:B------:R-:W-:Y:S02]  /*0e70*/  CS2R R132, SRZ ;  /* 0x0000000000847805 */ /* 0x000fe4000001ff00 */
[----:B------:R-:W-:Y:S02]  /*0e80*/  CS2R R130, SRZ ;  /* 0x0000000000827805 */ /* 0x000fe4000001ff00 */
[----:B------:R-:W-:Y:S02]  /*0e90*/  CS2R R128, SRZ ;  /* 0x0000000000807805 */ /* 0x000fe4000001ff00 */
[----:B------:R-:W-:-:S02]  /*0ea0*/  CS2R R126, SRZ ;  /* 0x00000000007e7805 */ /* 0x000fc4000001ff00 */
[----:B------:R-:W-:Y:S02]  /*0eb0*/  CS2R R124, SRZ ;  /* 0x00000000007c7805 */ /* 0x000fe4000001ff00 */
[----:B------:R-:W-:Y:S01]  /*0ec0*/  CS2R R122, SRZ ;  /* 0x00000000007a7805 */ /* 0x000fe2000001ff00 */
[----:B------:R-:W-:Y:S01]  /*0ed0*/  UISETP.GT.AND UP0, UPT, UR60, UR5, UPT ;  /* 0x000000053c00728c */ /* 0x000fe2000bf04270 */
[----:B------:R-:W-:Y:S02]  /*0ee0*/  CS2R R120, SRZ ;  /* 0x0000000000787805 */ /* 0x000fe4000001ff00 */
[----:B------:R-:W-:Y:S02]  /*0ef0*/  CS2R R118, SRZ ;  /* 0x0000000000767805 */ /* 0x000fe4000001ff00 */
[----:B------:R-:W-:Y:S02]  /*0f00*/  CS2R R116, SRZ ;  /* 0x0000000000747805 */ /* 0x000fe4000001ff00 */
[----:B------:R-:W-:-:S02]  /*0f10*/  CS2R R114, SRZ ;  /* 0x0000000000727805 */ /* 0x000fc4000001ff00 */
[----:B------:R-:W-:Y:S02]  /*0f20*/  CS2R R112, SRZ ;  /* 0x0000000000707805 */ /* 0x000fe4000001ff00 */
[----:B------:R-:W-:Y:S02]  /*0f30*/  PLOP3.LUT P1, PT, PT, PT, UP0, 0x80, 0x0 ;  /* 0x000000000000781c */ /* 0x000fe40003f2f008 */
[----:B------:R-:W-:Y:S02]  /*0f40*/  CS2R R110, SRZ ;  /* 0x00000000006e7805 */ /* 0x000fe4000001ff00 */
        /* <DEDUP_REMOVED lines=42> */
[----:B------:R-:W-:Y:S01]  /*11f0*/  CS2R R24, SRZ ;  /* 0x0000000000187805 */ /* 0x000fe2000001ff00 */
[----:B------:R-:W-:Y:S06]  /*1200*/  @!P1 BRA `(.L_x_10) ;  /* 0x0000009400649947 */ /* 0x000fec0003800000 */
[----:B------:R-:W-:Y:S01]  /*1210*/  SHF.R.S32.HI R0, RZ, 0x1f, R19 ;  /* 0x0000001fff007819 */ /* 0x000fe20000011413 */
[----:B------:R-:W0:Y:S01]  /*1220*/  S2UR UR7, SR_CgaCtaId ;  /* 0x00000000000779c3 */ /* 0x000e220000008800 */
[----:B------:R-:W-:Y:S02]  /*1230*/  UMOV UR6, 0x400 ;  /* 0x0000040000067882 */ /* 0x000fe40000000000 */
[----:B------:R-:W-:-:S04]  /*1240*/  LEA.HI R22, R0, R19, RZ, 0x7 ;  /* 0x0000001300167211 */ /* 0x000fc800078f38ff */
[----:B------:R-:W-:-:S06]  /*1250*/  SHF.R.S32.HI R0, RZ, 0x7, R22 ;  /* 0x00000007ff007819 */ /* 0x000fcc0000011416 */
[----:B------:R-:W1:Y:S01]  /*1260*/  SHFL.IDX PT, R0, R0, RZ, 0x1f ;  /* 0x00001fff00007589 */ /* 0x000e6200000e0000 */
[----:B0-----:R-:W-:-:S04]  /*1270*/  ULEA UR8, UR7, UR6, 0x18 ;  /* 0x0000000607087291 */ /* 0x001fc8000f8ec03f */
[----:B------:R-:W-:Y:S02]  /*1280*/  UIADD3 UR6, UR8, 0x14400, URZ ;  /* 0x0001440008067890 */ /* 0x000fe4000fffe03f */
[----:B------:R-:W-:Y:S02]  /*1290*/  MOV R16, UR8 ;  /* 0x0000000800107c02 */ /* 0x000fe40008000f00 */
[----:B------:R-:W-:Y:S01]  /*12a0*/  ULOP3.LUT UP0, URZ, UR6, 0x9f, URZ, 0xc0, !UPT ;  /* 0x0000009f063f7892 */ /* 0x000fe2000f80c03f */
[----:B-1----:R-:W-:-:S05]  /*12b0*/  R2UR UR4, R0 ;  /* 0x00000000000472ca */ /* 0x002fca00000e0000 */
[----:B------:R-:W-:-:S08]  /*12c0*/  PLOP3.LUT P0, PT, PT, PT, UP0, 0x80, 0x0 ;  /* 0x000000000000781c */ /* 0x000fd00003f0f008 */
[----:B------:R-:W-:-:S04]  /*12d0*/  ULEA.HI UR5, UR4, UR4, URZ, 0x1 ;  /* 0x0000000404057291 */ /* 0x000fc8000f8f083f */
[----:B------:R-:W-:-:S04]  /*12e0*/  ULOP3.LUT UR5, UR5, 0x1e, URZ, 0xc0, !UPT ;  /* 0x0000001e05057892 */ /* 0x000fc8000f8ec03f */
[----:B------:R-:W-:-:S04]  /*12f0*/  UIADD3 UR5, UR4, -UR5, URZ ;  /* 0x8000000504057290 */ /* 0x000fc8000fffe03f */
[----:B------:R-:W-:-:S04]  /*1300*/  ULEA UR5, UR5, UR6, 0xd ;  /* 0x0000000605057291 */ /* 0x000fc8000f8e683f */
[----:B------:R-:W-:-:S04]  /*1310*/  USHF.R.U32.HI UR5, URZ, 0x4, UR5 ;  /* 0x000000043f057899 */ /* 0x000fc80008011605 */
[----:B------:R-:W-:Y:S01]  /*1320*/  ULOP3.LUT UR36, UR5, 0x3fff, URZ, 0xc0, !UPT ;  /* 0x00003fff05247892 */ /* 0x000fe2000f8ec03f */
[----:B------:R-:W-:Y:S11]  /*1330*/  @!P0 BRA `(.L_x_11) ;  /* 0x0000000000408947 */ /* 0x000ff60003800000 */
[----:B------:R-:W-:Y:S01]  /*1340*/  MOV R0, 0x0 ;  /* 0x0000000000007802 */ /* 0x000fe20000000f00 */
[----:B------:R-:W-:Y:S01]  /*1350*/  ULDC.64 UR4, c[0x4][0x138] ;  /* 0x01004e0000047ab9 */ /* 0x000fe20000000a00 */
[----:B------:R-:W-:Y:S01]  /*1360*/  ULDC.64 UR6, c[0x4][0xb8] ;  /* 0x01002e0000067ab9 */ /* 0x000fe20000000a00 */
[----:B------:R-:W-:Y:S01]  /*1370*/  IMAD.U32 R4, RZ, RZ, UR4 ;  /* 0x00000004ff047e24 */ /* 0x000fe2000f8e00ff */
[----:B------:R0:W1:Y:S01]  /*1380*/  LDC.64 R2, c[0x4][R0] ;  /* 0x0100000000027b82 */ /* 0x0000620000000a00 */
[----:B------:R-:W-:Y:S01]  /*1390*/  IMAD.U32 R5, RZ, RZ, UR5 ;  /* 0x00000005ff057e24 */ /* 0x000fe2000f8e00ff */
[----:B------:R-:W-:Y:S01]  /*13a0*/  ULDC.64 UR4, c[0x4][0x140] ;  /* 0x0100500000047ab9 */ /* 0x000fe20000000a00 */
[----:B------:R-:W-:Y:S01]  /*13b0*/  IMAD.U32 R10, RZ, RZ, UR6 ;  /* 0x00000006ff0a7e24 */ /* 0x000fe2000f8e00ff */
[----:B------:R-:W-:Y:S01]  /*13c0*/  MOV R7, UR5 ;  /* 0x0000000500077c02 */ /* 0x000fe20008000f00 */
[----:B------:R-:W-:Y:S01]  /*13d0*/  IMAD.U32 R6, RZ, RZ, UR4 ;  /* 0x00000004ff067e24 */ /* 0x000fe2000f8e00ff */
[----:B------:R-:W-:Y:S01]  /*13e0*/  MOV R12, 0x1 ;  /* 0x00000001000c7802 */ /* 0x000fe20000000f00 */
[----:B------:R-:W-:-:S02]  /*13f0*/  IMAD.U32 R11, RZ, RZ, UR7 ;  /* 0x00000007ff0b7e24 */ /* 0x000fc4000f8e00ff */
[----:B------:R-:W-:Y:S02]  /*1400*/  IMAD.MOV.U32 R8, RZ, RZ, 0x70 ;  /* 0x00000070ff087424 */ /* 0x000fe400078e00ff */
[----:B0-----:R-:W-:-:S07]  /*1410*/  IMAD.MOV.U32 R13, RZ, RZ, RZ ;  /* 0x000000ffff0d7224 */ /* 0x001fce00078e00ff */
[----:B------:R-:W-:-:S07]  /*1420*/  LEPC R20, `(.L_x_11) ;  /* 0x000000001014794e */ /* 0x000fce0000000000 */
[----:B-1----:R-:W-:Y:S05]  /*1430*/  CALL.ABS.NOINC R2 ;  /* 0x0000000002007343 */ /* 0x002fea0003c00000 */
.L_x_11:
[----:B------:R-:W-:Y:S02]  /*1440*/  R2UR UR4, R16 ;  /* 0x00000000100472ca */ /* 0x000fe400000e0000 */
[----:B------:R-:W-:-:S11]  /*1450*/  SHF.L.U32 R0, RZ, 0x1f, RZ ;  /* 0x0000001fff007819 */ /* 0x000fd600000006ff */
[----:B------:R-:W0:Y:S02]  /*1460*/  SYNCS.PHASECHK.TRANS64.TRYWAIT P0, [UR4+0x38800], R0 ;  /* 0x03880000ff0075a7 */ /* 0x000e240008000144 */
[----:B0-----:R-:W-:Y:S05]  /*1470*/  @!P0 BRA `(.L_x_12) ;  /* 0x000000f400c08947 */ /* 0x001fea0003800000 */
.L_x_87:
[----:B------:R-:W2:Y:S02]  /*1480*/  LDL R2, [R1+0x4] ;  /* 0x0000040001027983 */ /* 0x000ea40000100800 */
[----:B--2---:R-:W-:-:S13]  /*1490*/  R2UR UR4, R2 ;  /* 0x00000000020472ca */ /* 0x004fda00000e0000 */
[----:B------:R-:W-:-:S06]  /*14a0*/  ULOP3.LUT UR4, UR4, 0x1, URZ, 0xfc, !UPT ;  /* 0x0000000104047892 */ /* 0x000fcc000f8efc3f */
[----:B------:R-:W-:-:S05]  /*14b0*/  IMAD.U32 R2, RZ, RZ, UR4 ;  /* 0x00000004ff027e24 */ /* 0x000fca000f8e00ff */
[----:B------:R-:W-:-:S13]  /*14c0*/  ISETP.NE.AND P0, PT, R2, 0x3, PT ;  /* 0x000000030200780c */ /* 0x000fda0003f05270 */
[----:B------:R-:W-:Y:S05]  /*14d0*/  @!P0 BRA `(.L_x_13) ;  /* 0x0000000000048947 */ /* 0x000fea0003800000 */
[----:B------:R-:W-:Y:S01]  /*14e0*/  BPT.TRAP 0x1 ;  /* 0x000000040000795c */ /* 0x000fe20000300000 */
.L_x_13:
[----:B------:R-:W-:-:S13]  /*14f0*/  R2UR UR4, R16 ;  /* 0x00000000100472ca */ /* 0x000fda00000e0000 */
[----:B------:R1:W2:Y:S01]  /*1500*/  SYNCS.PHASECHK.TRANS64.TRYWAIT P1, [UR4+0x38830], R0 ;  /* 0x03883000ff0075a7 */ /* 0x0002a20008020144 */
[----:B------:R-:W-:Y:S05]  /*1510*/  @!P0 BRA `(.L_x_14) ;  /* 0x0000000000048947 */ /* 0x000fea0003800000 */
[----:B------:R-:W-:Y:S01]  /*1520*/  BPT.TRAP 0x1 ;  /* 0x000000040000795c */ /* 0x000fe20000300000 */
.L_x_14:
[----:B------:R-:W-:Y:S01]  /*1530*/  IMAD.U32 R4, RZ, RZ, UR36 ;  /* 0x00000024ff047e24 */ /* 0x000fe2000f8e00ff */
[----:B------:R-:W-:Y:S01]  /*1540*/  MOV R8, RZ ;  /* 0x000000ff00087202 */ /* 0x000fe20000000f00 */
[----:B--2---:R-:W-:Y:S06]  /*1550*/  @P1 BRA `(.L_x_15) ;  /* 0x00000000000c1947 */ /* 0x004fec0003800000 */
[----:B------:R-:W-:-:S13]  /*1560*/  R2UR UR4, R16 ;  /* 0x00000000100472ca */ /* 0x000fda00000e0000 */
[----:B------:R-:W2:Y:S02]  /*1570*/  SYNCS.PHASECHK.TRANS64.TRYWAIT P1, [UR4+0x38830], R0 ;  /* 0x03883000ff0075a7 */ /* 0x000ea40008020144 */
[----:B--2---:R-:W-:Y:S05]  /*1580*/  @!P1 BRA `(.L_x_16) ;  /* 0x000000f400989947 */ /* 0x004fea0003800000 */
.L_x_15:
[----:B------:R-:W-:Y:S05]  /*1590*/  WARPSYNC.ALL ;  /* 0x0000000000007948 */ /* 0x000fea0003800000 */
[----:B------:R-:W-:Y:S01]  /*15a0*/  IMAD.MOV.U32 R151, RZ, RZ, RZ ;  /* 0x000000ffff977224 */ /* 0x000fe200078e00ff */
[----:B------:R-:W-:Y:S01]  /*15b0*/  LOP3.LUT R4, R4, 0x10000, RZ, 0xfc, !PT ;  /* 0x0001000004047812 */ /* 0x000fe200078efcff */
[----:B------:R-:W-:Y:S01]  /*15c0*/  IMAD.MOV.U32 R5, RZ, RZ, 0x40000040 ;  /* 0x40000040ff057424 */ /* 0x000fe200078e00ff */
[----:B------:R-:W-:Y:S01]  /*15d0*/  R2UR UR4, R16 ;  /* 0x00000000100472ca */ /* 0x000fe200000e0000 */
[----:B------:R-:W-:Y:S01]  /*15e0*/  WARPGROUP.ARRIVE ;  /* 0x00000000000079c5 */ /* 0x000fe20000000000 */
[C---:B------:R-:W-:Y:S01]  /*15f0*/  R2UR UR8, R4.reuse ;  /* 0x00000000040872ca */ /* 0x040fe200000e0000 */
[----:B------:R-:W-:Y:S01]  /*1600*/  UMOV UR11, 0x40000040 ;  /* 0x40000040000b7882 */ /* 0x000fe20000000000 */
        /* <DEDUP_REMOVED lines=9> */
[----:B------:R-:W-:Y:S01]  /*16a0*/  UIADD3 UR4, UR4, 0x24400, URZ ;  /* 0x0002440004047890 */ /* 0x000fe2000fffe03f */
[C---:B------:R-:W-:Y:S01]  /*16b0*/  R2UR UR20, R4.reuse ;  /* 0x00000000041472ca */ /* 0x040fe200000e0000 */
[----:B------:R-:W-:Y:S01]  /*16c0*/  UMOV UR29, 0x40000040 ;  /* 0x40000040001d7882 */ /* 0x000fe20000000000 */
[C---:B------:R-:W-:Y:S01]  /*16d0*/  R2UR UR21, R5.reuse ;  /* 0x00000000051572ca */ /* 0x040fe200000e0000 */
[----:B------:R-:W-:Y:S01]  /*16e0*/  USHF.R.U32.HI UR4, URZ, 0x4, UR4 ;  /* 0x000000043f047899 */ /* 0x000fe20008011604 */
[C---:B------:R-:W-:Y:S01]  /*16f0*/  R2UR UR16, R4.reuse ;  /* 0x00000000041072ca */ /* 0x040fe200000e0000 */
[----:B------:R-:W-:Y:S01]  /*1700*/  UMOV UR31, 0x40000040 ;  /* 0x40000040001f7882 */ /* 0x000fe20000000000 */
[----:B------:R-:W-:Y:S01]  /*1710*/  R2UR UR17, R5 ;  /* 0x00000000051172ca */ /* 0x000fe200000e0000 */
[----:B------:R-:W-:Y:S01]  /*1720*/  ULOP3.LUT UR4, UR4, 0x3fff, URZ, 0xc0, !UPT ;  /* 0x00003fff04047892 */ /* 0x000fe2000f8ec03f */
[----:B------:R-:W-:Y:S01]  /*1730*/  R2UR UR6, R4 ;  /* 0x00000000040672ca */ /* 0x000fe200000e0000 */
[----:B------:R-:W-:Y:S01]  /*1740*/  UMOV UR35, 0x40000040 ;  /* 0x4000004000237882 */ /* 0x000fe20000000000 */
[----:B------:R-:W-:Y:S01]  /*1750*/  MOV R13, UR29 ;  /* 0x0000001d000d7c02 */ /* 0x000fe20008000f00 */
[----:B------:R-:W-:Y:S01]  /*1760*/  ULOP3.LUT UR61, UR4, 0x10000, URZ, 0xfc, !UPT ;  /* 0x00010000043d7892 */ /* 0x000fe2000f8efc3f */
[----:B------:R-:W-:Y:S01]  /*1770*/  UMOV UR39, 0x40000040 ;  /* 0x4000004000277882 */ /* 0x000fe20000000000 */
[----:B------:R-:W-:-:S02]  /*1780*/  UMOV UR43, 0x40000040 ;  /* 0x40000040002b7882 */ /* 0x000fc40000000000 */
[----:B------:R-:W-:Y:S02]  /*1790*/  UIADD3 UR4, UR61, 0x80, URZ ;  /* 0x000000803d047890 */ /* 0x000fe4000fffe03f */
[----:B------:R-:W-:Y:S02]  /*17a0*/  UIADD3 UR26, UR61, 0x100, URZ ;  /* 0x000001003d1a7890 */ /* 0x000fe4000fffe03f */
[----:B------:R-:W-:Y:S01]  /*17b0*/  UMOV UR10, UR61 ;  /* 0x0000003d000a7c82 */ /* 0x000fe20008000000 */
[----:B------:R-:W-:Y:S01]  /*17c0*/  UIADD3 UR22, UR61, 0x180, URZ ;  /* 0x000001803d167890 */ /* 0x000fe2000fffe03f */
[----:B------:R-:W-:Y:S01]  /*17d0*/  HGMMA.64x16x16.F32 R56, gdesc[UR8], RZ, !UPT, gsb0 ;  /* 0x00200000083879f0 */ /* 0x000fe2000c0008ff */
[----:B------:R-:W-:Y:S01]  /*17e0*/  UMOV UR14, UR4 ;  /* 0x00000004000e7c82 */ /* 0x000fe20008000000 */
[----:B------:R-:W-:Y:S02]  /*17f0*/  UIADD3 UR18, UR61, 0x200, URZ ;  /* 0x000002003d127890 */ /* 0x000fe4000fffe03f */
[----:B------:R-:W-:-:S02]  /*1800*/  UIADD3 UR4, UR6, 0x2, URZ ;  /* 0x0000000206047890 */ /* 0x000fc4000fffe03f */
[----:B------:R-:W-:Y:S01]  /*1810*/  UIADD3 UR10, UR61, 0x102, URZ ;  /* 0x000001023d0a7890 */ /* 0x000fe2000fffe03f */
[----:B------:R-:W-:Y:S01]  /*1820*/  UMOV UR9, UR29 ;  /* 0x0000001d00097c82 */ /* 0x000fe20008000000 */
[----:B------:R-:W-:Y:S01]  /*1830*/  UMOV UR11, 0x40000040 ;  /* 0x40000040000b7882 */ /* 0x000fe20000000000 */
[----:B------:R-:W-:Y:S02]  /*1840*/  UIADD3 UR5, UR61, 0x202, URZ ;  /* 0x000002023d057890 */ /* 0x000fe4000fffe03f */
[----:B------:R-:W-:Y:S01]  /*1850*/  UMOV UR28, UR4 ;  /* 0x00000004001c7c82 */ /* 0x000fe20008000000 */
[----:B------:R-:W-:Y:S01]  /*1860*/  UIADD3 UR4, UR61, 0x182, URZ ;  /* 0x000001823d047890 */ /* 0x000fe2000fffe03f */
[----:B------:R-:W-:Y:S01]  /*1870*/  IMAD.U32 R12, RZ, RZ, UR28 ;  /* 0x0000001cff0c7e24 */ /* 0x000fe2000f8e00ff */
[----:B------:R-:W-:Y:S01]  /*1880*/  UMOV UR8, UR28 ;  /* 0x0000001c00087c82 */ /* 0x000fe20008000000 */
[----:B------:R-:W-:Y:S02]  /*1890*/  UIADD3 UR7, UR61, 0x184, URZ ;  /* 0x000001843d077890 */ /* 0x000fe4000fffe03f */
[----:B------:R-:W-:-:S02]  /*18a0*/  UIADD3 UR30, UR61, 0x384, URZ ;  /* 0x000003843d1e7890 */ /* 0x000fc4000fffe03f */
[----:B------:R-:W-:Y:S02]  /*18b0*/  UIADD3 UR34, UR61, 0x386, URZ ;  /* 0x000003863d227890 */ /* 0x000fe4000fffe03f */
[----:B------:R-:W-:Y:S02]  /*18c0*/  UIADD3 UR38, UR61, 0x600, URZ ;  /* 0x000006003d267890 */ /* 0x000fe4000fffe03f */
[----:B------:R-:W-:Y:S02]  /*18d0*/  UIADD3 UR42, UR61, 0x602, URZ ;  /* 0x000006023d2a7890 */ /* 0x000fe4000fffe03f */
[----:B------:R-:W-:Y:S01]  /*18e0*/  UIADD3 UR46, UR61, 0x604, URZ ;  /* 0x000006043d2e7890 */ /* 0x000fe2000fffe03f */
[----:B------:R-:W-:Y:S01]  /*18f0*/  UMOV UR47, 0x40000040 ;  /* 0x40000040002f7882 */ /* 0x000fe20000000000 */
[----:B------:R-:W-:Y:S01]  /*1900*/  UIADD3 UR50, UR61, 0x506, URZ ;  /* 0x000005063d327890 */ /* 0x000fe2000fffe03f */
[----:B------:R-:W-:Y:S01]  /*1910*/  UMOV UR51, 0x40000040 ;  /* 0x4000004000337882 */ /* 0x000fe20000000000 */
[----:B------:R-:W-:Y:S01]  /*1920*/  UIADD3 UR54, UR61, 0x780, URZ ;  /* 0x000007803d367890 */ /* 0x000fe2000fffe03f */
[----:B------:R-:W-:Y:S01]  /*1930*/  UMOV UR55, 0x40000040 ;  /* 0x4000004000377882 */ /* 0x000fe20000000000 */
[----:B------:R-:W-:Y:S01]  /*1940*/  UIADD3 UR58, UR61, 0x782, URZ ;  /* 0x000007823d3a7890 */ /* 0x000fe2000fffe03f */
[----:B------:R-:W-:Y:S01]  /*1950*/  UMOV UR59, 0x40000040 ;  /* 0x40000040003b7882 */ /* 0x000fe20000000000 */
[----:B------:R-:W-:-:S02]  /*1960*/  WARPGROUP.DEPBAR.LE gsb0, 0x0 ;  /* 0x00008000000079c5 */ /* 0x000fc40000010000 */
[----:B------:R-:W-:-:S06]  /*1970*/  WARPGROUP.ARRIVE ;  /* 0x00000000000079c5 */ /* 0x000fcc0000000000 */
[----:B------:R-:W-:Y:S01]  /*1980*/  HGMMA.64x16x16.F32 R48, gdesc[UR12], RZ, !UPT, gsb0 ;  /* 0x002000000c3079f0 */ /* 0x000fe2000c0008ff */
[----:B------:R-:W-:Y:S01]  /*1990*/  UIADD3 UR14, UR61, 0x2, URZ ;  /* 0x000000023d0e7890 */ /* 0x000fe2000fffe03f */
[----:B------:R-:W-:Y:S01]  /*19a0*/  UMOV UR12, UR28 ;  /* 0x0000001c000c7c82 */ /* 0x000fe20008000000 */
[----:B------:R-:W-:Y:S01]  /*19b0*/  UMOV UR13, UR29 ;  /* 0x0000001d000d7c82 */ /* 0x000fe20008000000 */
[----:B------:R-:W-:Y:S01]  /*19c0*/  UMOV UR15, 0x40000040 ;  /* 0x40000040000f7882 */ /* 0x000fe20000000000 */
[----:B------:R-:W-:Y:S02]  /*19d0*/  WARPGROUP.DEPBAR.LE gsb0, 0x0 ;  /* 0x00008000000079c5 */ /* 0x000fe40000010000 */
[----:B------:R-:W-:-:S06]  /*19e0*/  WARPGROUP.ARRIVE ;  /* 0x00000000000079c5 */ /* 0x000fcc0000000000 */
[----:B------:R-:W-:Y:S01]  /*19f0*/  HGMMA.64x16x16.F32 R40, gdesc[UR24], RZ, !UPT, gsb0 ;  /* 0x00200000182879f0 */ /* 0x000fe2000c0008ff */
[----:B------:R-:W-:Y:S01]  /*1a00*/  UIADD3 UR26, UR61, 0x382, URZ ;  /* 0x000003823d1a7890 */ /* 0x000fe2000fffe03f */
        /* <DEDUP_REMOVED lines=15> */
[----:B------:R-:W-:Y:S01]  /*1b00*/  HGMMA.64x16x16.F32 R56, gdesc[UR12], R56, gsb0 ;  /* 0x002000000c3879f0 */ /* 0x000fe20008000838 */
[----:B------:R-:W-:Y:S01]  /*1b10*/  UIADD3 UR14, UR61, 0x84, URZ ;  /* 0x000000843d0e7890 */ /* 0x000fe2000fffe03f */
        /* <DEDUP_REMOVED lines=9> */
[----:B------:R-:W-:Y:S01]  /*1bb0*/  UMOV UR8, UR28 ;  /* 0x0000001c00087c82 */ /* 0x000fe20008000000 */
[----:B------:R-:W-:Y:S01]  /*1bc0*/  UMOV UR9, UR29 ;  /* 0x0000001d00097c82 */ /* 0x000fe20008000000 */
[----:B------:R-:W-:Y:S01]  /*1bd0*/  UMOV UR10, UR4 ;  /* 0x00000004000a7c82 */ /* 0x000fe20008000000 */
[----:B------:R-:W-:Y:S01]  /*1be0*/  UMOV UR11, 0x40000040 ;  /* 0x40000040000b7882 */ /* 0x000fe20000000000 */
[----:B------:R-:W-:-:S07]  /*1bf0*/  UIADD3 UR4, UR6, 0x4, URZ ;  /* 0x0000000406047890 */ /* 0x000fce000fffe03f */
[----:B------:R-:W-:Y:S01]  /*1c00*/  UMOV UR16, UR4 ;  /* 0x0000000400107c82 */ /* 0x000fe20008000000 */
[----:B------:R-:W-:Y:S01]  /*1c10*/  UMOV UR12, UR4 ;  /* 0x00000004000c7c82 */ /* 0x000fe20008000000 */
[----:B------:R-:W-:Y:S02]  /*1c20*/  WARPGROUP.DEPBAR.LE gsb0, 0x0 ;  /* 0x00008000000079c5 */ /* 0x000fe40000010000 */
[----:B------:R-:W-:-:S06]  /*1c30*/  WARPGROUP.ARRIVE ;  /* 0x00000000000079c5 */ /* 0x000fcc0000000000 */
[----:B------:R-:W-:Y:S01]  /*1c40*/  HGMMA.64x16x16.F32 R32, gdesc[UR8], R32, gsb0 ;  /* 0x00200000082079f0 */ /* 0x000fe20008000820 */
[----:B------:R-:W-:Y:S01]  /*1c50*/  UMOV UR8, UR28 ;  /* 0x0000001c00087c82 */ /* 0x000fe20008000000 */
[----:B------:R-:W-:Y:S01]  /*1c60*/  UMOV UR9, UR29 ;  /* 0x0000001d00097c82 */ /* 0x000fe20008000000 */
[----:B------:R-:W-:Y:S01]  /*1c70*/  UMOV UR10, UR5 ;  /* 0x00000005000a7c82 */ /* 0x000fe20008000000 */
[----:B------:R-:W-:Y:S01]  /*1c80*/  UMOV UR11, 0x40000040 ;  /* 0x40000040000b7882 */ /* 0x000fe20000000000 */
[----:B------:R-:W-:Y:S02]  /*1c90*/  UMOV UR5, 0x40000040 ;  /* 0x4000004000057882 */ /* 0x000fe40000000000 */
[----:B------:R-:W-:Y:S01]  /*1ca0*/  UMOV UR17, UR5 ;  /* 0x0000000500117c82 */ /* 0x000fe20008000000 */
[----:B------:R-:W-:Y:S01]  /*1cb0*/  UMOV UR13, UR5 ;  /* 0x00000005000d7c82 */ /* 0x000fe20008000000 */
[----:B------:R-:W-:Y:S02]  /*1cc0*/  WARPGROUP.DEPBAR.LE gsb0, 0x0 ;  /* 0x00008000000079c5 */ /* 0x000fe40000010000 */
[----:B------:R-:W-:-:S06]  /*1cd0*/  WARPGROUP.ARRIVE ;  /* 0x00000000000079c5 */ /* 0x000fcc0000000000 */
[----:B------:R-:W-:Y:S01]  /*1ce0*/  HGMMA.64x16x16.F32 R24, gdesc[UR8], R24, gsb0 ;  /* 0x00200000081879f0 */ /* 0x000fe20008000818 */
        /* <DEDUP_REMOVED lines=12> */
[----:B------:R-:W-:Y:S02]  /*1db0*/  UIADD3 UR12, UR61, 0x204, URZ ;  /* 0x000002043d0c7890 */ /* 0x000fe4000fffe03f */
        /* <DEDUP_REMOVED lines=9> */
[----:B------:R-:W-:Y:S01]  /*1e50*/  UIADD3 UR7, UR61, 0x206, URZ ;  /* 0x000002063d077890 */ /* 0x000fe2000fffe03f */
[----:B------:R-:W-:Y:S02]  /*1e60*/  WARPGROUP.DEPBAR.LE gsb0, 0x0 ;  /* 0x00008000000079c5 */ /* 0x000fe40000010000 */
[----:B------:R-:W-:-:S06]  /*1e70*/  WARPGROUP.ARRIVE ;  /* 0x00000000000079c5 */ /* 0x000fcc0000000000 */
[----:B------:R-:W-:Y:S01]  /*1e80*/  HGMMA.64x16x16.F32 R32, gdesc[UR8], R32, gsb0 ;  /* 0x00200000082079f0 */ /* 0x000fe20008000820 */
[----:B------:R-:W-:Y:S01]  /*1e90*/  UMOV UR8, UR4 ;  /* 0x0000000400087c82 */ /* 0x000fe20008000000 */
[----:B------:R-:W-:Y:S01]  /*1ea0*/  UMOV UR9, UR5 ;  /* 0x0000000500097c82 */ /* 0x000fe20008000000 */
[----:B------:R-:W-:Y:S01]  /*1eb0*/  UMOV UR10, UR12 ;  /* 0x0000000c000a7c82 */ /* 0x000fe20008000000 */
[----:B------:R-:W-:Y:S01]  /*1ec0*/  UMOV UR11, 0x40000040 ;  /* 0x40000040000b7882 */ /* 0x000fe20000000000 */
[----:B------:R-:W-:Y:S02]  /*1ed0*/  WARPGROUP.DEPBAR.LE gsb0, 0x0 ;  /* 0x00008000000079c5 */ /* 0x000fe40000010000 */
[----:B------:R-:W-:-:S06]  /*1ee0*/  WARPGROUP.ARRIVE ;  /* 0x00000000000079c5 */ /* 0x000fcc0000000000 */
[----:B------:R-:W-:Y:S01]  /*1ef0*/  HGMMA.64x16x16.F32 R24, gdesc[UR8], R24, gsb0 ;  /* 0x00200000081879f0 */ /* 0x000fe20008000818 */
[----:B------:R-:W-:Y:S02]  /*1f00*/  UIADD3 UR8, UR6, 0x6, URZ ;  /* 0x0000000606087890 */ /* 0x000fe4000fffe03f */
[----:B------:R-:W-:Y:S01]  /*1f10*/  UIADD3 UR10, UR61, 0x6, URZ ;  /* 0x000000063d0a7890 */ /* 0x000fe2000fffe03f */
[----:B------:R-:W-:Y:S01]  /*1f20*/  UMOV UR9, 0x40000040 ;  /* 0x4000004000097882 */ /* 0x000fe20000000000 */
[----:B------:R-:W-:Y:S01]  /*1f30*/  UMOV UR11, 0x40000040 ;  /* 0x40000040000b7882 */ /* 0x000fe20000000000 */
[----:B------:R-:W-:Y:S02]  /*1f40*/  UMOV UR13, UR9 ;  /* 0x00000009000d7c82 */ /* 0x000fe40008000000 */
[----:B------:R-:W-:Y:S01]  /*1f50*/  UMOV UR12, UR8 ;  /* 0x00000008000c7c82 */ /* 0x000fe20008000000 */
[----:B------:R-:W-:Y:S01]  /*1f60*/  UMOV UR16, UR8 ;  /* 0x0000000800107c82 */ /* 0x000fe20008000000 */
[----:B------:R-:W-:Y:S01]  /*1f70*/  UMOV UR17, UR9 ;  /* 0x0000000900117c82 */ /* 0x000fe20008000000 */
[----:B------:R-:W-:-:S02]  /*1f80*/  WARPGROUP.DEPBAR.LE gsb0, 0x0 ;  /* 0x00008000000079c5 */ /* 0x000fc40000010000 */
        /* <DEDUP_REMOVED lines=23> */
[----:B------:R-:W-:Y:S01]  /*2100*/  UMOV UR10, UR7 ;  /* 0x00000007000a7c82 */ /* 0x000fe20008000000 */
[----:B------:R-:W-:Y:S01]  /*2110*/  UMOV UR11, 0x40000040 ;  /* 0x40000040000b7882 */ /* 0x000fe20000000000 */
[----:B------:R-:W-:Y:S01]  /*2120*/  UIADD3 UR7, UR61, 0x480, URZ ;  /* 0x000004803d077890 */ /* 0x000fe2000fffe03f */
[----:B------:R-:W-:Y:S02]  /*2130*/  WARPGROUP.DEPBAR.LE gsb0, 0x0 ;  /* 0x00008000000079c5 */ /* 0x000fe40000010000 */
[----:B------:R-:W-:-:S06]  /*2140*/  WARPGROUP.ARRIVE ;  /* 0x00000000000079c5 */ /* 0x000fcc0000000000 */
[----:B------:R-:W-:Y:S01]  /*2150*/  HGMMA.64x16x16.F32 R24, gdesc[UR8], R24, gsb0 ;  /* 0x00200000081879f0 */ /* 0x000fe20008000818 */
[----:B------:R-:W-:Y:S02]  /*2160*/  UIADD3 UR10, UR61, 0x706, URZ ;  /* 0x000007063d0a7890 */ /* 0x000fe4000fffe03f */
        /* <DEDUP_REMOVED lines=14> */
[----:B0-----:R-:W-:Y:S02]  /*2250*/  MOV R3, UR17 ;  /* 0x0000001100037c02 */ /* 0x001fe40008000f00 */
[----:B------:R-:W-:Y:S01]  /*2260*/  MOV R6, UR16 ;  /* 0x0000001000067c02 */ /* 0x000fe20008000f00 */
[----:B------:R-:W-:-:S02]  /*2270*/  WARPGROUP.DEPBAR.LE gsb0, 0x0 ;  /* 0x00008000000079c5 */ /* 0x000fc40000010000 */
        /* <DEDUP_REMOVED lines=15> */
[----:B------:R-:W-:Y:S02]  /*2370*/  UMOV UR15, 0x40000040 ;  /* 0x40000040000f7882 */ /* 0x000fe40000000000 */
[----:B------:R-:W-:Y:S01]  /*2380*/  IMAD.U32 R11, RZ, RZ, UR15 ;  /* 0x0000000fff0b7e24 */ /* 0x000fe2000f8e00ff */
        /* <DEDUP_REMOVED lines=14> */
[----:B-1----:R-:W-:Y:S02]  /*2470*/  MOV R0, UR21 ;  /* 0x0000001500007c02 */ /* 0x002fe40008000f00 */
        /* <DEDUP_REMOVED lines=79> */
[----:B------:R-:W-:Y:S03]  /*2970*/  HGMMA.64x16x16.F32 R24, gdesc[UR24], R24, gsb0 ;  /* 0x00200000181879f0 */ /* 0x000fe60008000818 */
        /* <DEDUP_REMOVED lines=70> */
[----:B------:R-:W-:Y:S01]  /*2de0*/  UIADD3 UR42, UR61, 0x586, URZ ;  /* 0x000005863d2a7890 */ /* 0x000fe2000fffe03f */
[----:B------:R-:W-:Y:S01]  /*2df0*/  UMOV UR49, UR41 ;  /* 0x0000002900317c82 */ /* 0x000fe20008000000 */
[----:B------:R-:W-:-:S03]  /*2e00*/  UMOV UR43, 0x40000040 ;  /* 0x40000040002b7882 */ /* 0x000fc60000000000 */
        /* <DEDUP_REMOVED lines=31> */
[----:B------:R-:W-:Y:S01]  /*3000*/  UIADD3 UR44, UR6, 0xc00, URZ ;  /* 0x00000c00062c7890 */ /* 0x000fe2000fffe03f */
[----:B------:R-:W-:Y:S01]  /*3010*/  UMOV UR45, 0x40000040 ;  /* 0x40000040002d7882 */ /* 0x000fe20000000000 */
[----:B------:R-:W-:Y:S01]  /*3020*/  UIADD3 UR46, UR61, 0x880, URZ ;  /* 0x000008803d2e7890 */ /* 0x000fe2000fffe03f */
[----:B------:R-:W-:Y:S01]  /*3030*/  UMOV UR53, UR45 ;  /* 0x0000002d00357c82 */ /* 0x000fe20008000000 */
[----:B------:R-:W-:-:S03]  /*3040*/  UMOV UR49, UR45 ;  /* 0x0000002d00317c82 */ /* 0x000fc60008000000 */
        /* <DEDUP_REMOVED lines=59> */
[----:B------:R-:W-:-:S07]  /*3400*/  UIADD3 UR6, UR6, 0xc06, URZ ;  /* 0x00000c0606067890 */ /* 0x000fce000fffe03f */
[----:B------:R-:W-:Y:S01]  /*3410*/  UMOV UR14, UR6 ;  /* 0x00000006000e7c82 */ /* 0x000fe20008000000 */
[----:B------:R-:W-:Y:S01]  /*3420*/  UIADD3 UR6, UR61, 0x786, URZ ;  /* 0x000007863d067890 */ /* 0x000fe2000fffe03f */
[----:B------:R-:W-:Y:S01]  /*3430*/  IMAD.U32 R10, RZ, RZ, UR14 ;  /* 0x0000000eff0a7e24 */ /* 0x000fe2000f8e00ff */
[----:B------:R-:W-:-:S05]  /*3440*/  UMOV UR20, UR14 ;  /* 0x0000000e00147c82 */ /* 0x000fca0008000000 */
[----:B------:R-:W-:Y:S01]  /*3450*/  UMOV UR22, UR6 ;  /* 0x0000000600167c82 */ /* 0x000fe20008000000 */
[----:B------:R-:W-:Y:S01]  /*3460*/  UIADD3 UR6, UR61, 0x906, URZ ;  /* 0x000009063d067890 */ /* 0x000fe2000fffe03f */
[----:B------:R-:W-:Y:S02]  /*3470*/  WARPGROUP.DEPBAR.LE gsb0, 0x0 ;  /* 0x00008000000079c5 */ /* 0x000fe40000010000 */
[----:B------:R-:W-:-:S06]  /*3480*/  WARPGROUP.ARRIVE ;  /* 0x00000000000079c5 */ /* 0x000fcc0000000000 */
[----:B------:R-:W-:Y:S01]  /*3490*/  HGMMA.64x16x16.F32 R40, gdesc[UR48], R40, gsb0 ;  /* 0x00200000302879f0 */ /* 0x000fe20008000828 */
[----:B------:R-:W-:Y:S01]  /*34a0*/  UMOV UR50, UR7 ;  /* 0x0000000700327c82 */ /* 0x000fe20008000000 */
[----:B------:R-:W-:Y:S01]  /*34b0*/  UMOV UR51, 0x40000040 ;  /* 0x4000004000337882 */ /* 0x000fe20000000000 */
[----:B------:R-:W-:-:S07]  /*34c0*/  UIADD3 UR7, UR61, 0x784, URZ ;  /* 0x000007843d077890 */ /* 0x000fce000fffe03f */
[----:B------:R-:W-:Y:S01]  /*34d0*/  UMOV UR18, UR7 ;  /* 0x0000000700127c82 */ /* 0x000fe20008000000 */
        /* <DEDUP_REMOVED lines=13> */
[----:B------:R-:W-:Y:S01]  /*35b0*/  UMOV UR16, UR14 ;  /* 0x0000000e00107c82 */ /* 0x000fe20008000000 */
[----:B------:R-:W-:Y:S01]  /*35c0*/  UMOV UR17, UR15 ;  /* 0x0000000f00117c82 */ /* 0x000fe20008000000 */
[----:B------:R-:W-:Y:S01]  /*35d0*/  UMOV UR19, 0x40000040 ;  /* 0x4000004000137882 */ /* 0x000fe20000000000 */
        /* <DEDUP_REMOVED lines=22> */
[----:B------:R-:W-:Y:S03]  /*3740*/  HGMMA.64x16x16.F32 R24, gdesc[UR52], R24, gsb0 ;  /* 0x00200000341879f0 */ /* 0x000fe60008000818 */
[----:B------:R-:W-:Y:S02]  /*3750*/  WARPGROUP.DEPBAR.LE gsb0, 0x0 ;  /* 0x00008000000079c5 */ /* 0x000fe40000010000 */
[----:B------:R-:W-:-:S06]  /*3760*/  WARPGROUP.ARRIVE ;  /* 0x00000000000079c5 */ /* 0x000fcc0000000000 */
[----:B------:R-:W-:Y:S01]  /*3770*/  HGMMA.64x16x16.F32 R56, gdesc[UR20], R56, gsb0 ;  /* 0x00200000143879f0 */ /* 0x000fe20008000838 */
[----:B------:R-:W-:Y:S02]  /*3780*/  R2UR UR21, R0 ;  /* 0x00000000001572ca */ /* 0x000fe400000e0000 */
[----:B------:R-:W-:Y:S01]  /*3790*/  R2UR UR20, R2 ;  /* 0x00000000021472ca */ /* 0x000fe200000e0000 */
        /* <DEDUP_REMOVED lines=21> */
[----:B------:R-:W-:Y:S03]  /*38f0*/  HGMMA.64x16x16.F32 R24, gdesc[UR56], R24, gsb0 ;  /* 0x00200000381879f0 */ /* 0x000fe60008000818 */
[----:B------:R-:W-:Y:S02]  /*3900*/  WARPGROUP.DEPBAR.LE gsb0, 0x0 ;  /* 0x00008000000079c5 */ /* 0x000fe40000010000 */
[----:B------:R-:W-:Y:S05]  /*3910*/  @!P0 BRA `(.L_x_17) ;  /* 0x0000000000048947 */ /* 0x000fea0003800000 */
[----:B------:R-:W-:Y:S01]  /*3920*/  BPT.TRAP 0x1 ;  /* 0x000000040000795c */ /* 0x000fe20000300000 */
.L_x_17:
[----:B------:R-:W-:Y:S01]  /*3930*/  LOP3.LUT R22, R22, 0xffffff80, RZ, 0xc0, !PT ;  /* 0xffffff8016167812 */ /* 0x000fe200078ec0ff */
[----:B------:R-:W0:Y:S01]  /*3940*/  S2UR UR11, SR_CgaCtaId ;  /* 0x00000000000b79c3 */ /* 0x000e220000008800 */
[----:B------:R-:W-:Y:S01]  /*3950*/  R2UR UR6, R23 ;  /* 0x00000000170672ca */ /* 0x000fe200000e0000 */
[--C-:B------:R-:W-:Y:S01]  /*3960*/  IMAD.MOV.U32 R150, RZ, RZ, R151.reuse ;  /* 0x000000ffff967224 */ /* 0x100fe200078e0097 */
[----:B------:R-:W-:Y:S01]  /*3970*/  MOV R0, 0xfffffffe ;  /* 0xfffffffe00007802 */ /* 0x000fe20000000f00 */
[----:B------:R-:W-:Y:S01]  /*3980*/  IMAD.IADD R22, R19, 0x1, -R22 ;  /* 0x0000000113167824 */ /* 0x000fe200078e0a16 */
[----:B------:R-:W-:Y:S01]  /*3990*/  P2R R14, PR, RZ, 0x1 ;  /* 0x00000001ff0e7803 */ /* 0x000fe20000000000 */
[--C-:B------:R-:W-:Y:S01]  /*39a0*/  IMAD.MOV.U32 R149, RZ, RZ, R151.reuse ;  /* 0x000000ffff957224 */ /* 0x100fe200078e0097 */
[----:B------:R-:W-:Y:S01]  /*39b0*/  R2UR UR10, R17 ;  /* 0x00000000110a72ca */ /* 0x000fe200000e0000 */
[--C-:B------:R-:W-:Y:S01]  /*39c0*/  IMAD.MOV.U32 R147, RZ, RZ, R151.reuse ;  /* 0x000000ffff937224 */ /* 0x100fe200078e0097 */
[----:B------:R-:W-:Y:S01]  /*39d0*/  SHF.R.S32.HI R3, RZ, 0x1f, R22 ;  /* 0x0000001fff037819 */ /* 0x000fe20000011416 */
[--C-:B------:R-:W-:Y:S01]  /*39e0*/  IMAD.MOV.U32 R146, RZ, RZ, R151.reuse ;  /* 0x000000ffff927224 */ /* 0x100fe200078e0097 */
[----:B------:R-:W-:Y:S01]  /*39f0*/  R2UR UR7, R16 ;  /* 0x00000000100772ca */ /* 0x000fe200000e0000 */
[--C-:B------:R-:W-:Y:S01]  /*3a00*/  IMAD.MOV.U32 R145, RZ, RZ, R151.reuse ;  /* 0x000000ffff917224 */ /* 0x100fe200078e0097 */
[----:B------:R-:W-:Y:S01]  /*3a10*/  LEA.HI R3, R3, R22, RZ, 0x2 ;  /* 0x0000001603037211 */ /* 0x000fe200078f10ff */
[--C-:B------:R-:W-:Y:S01]  /*3a20*/  IMAD.MOV.U32 R143, RZ, RZ, R151.reuse ;  /* 0x000000ffff8f7224 */ /* 0x100fe200078e0097 */
[-C--:B------:R-:W-:Y:S01]  /*3a30*/  MOV R148, R151.reuse ;  /* 0x0000009700947202 */ /* 0x080fe20000000f00 */
[--C-:B------:R-:W-:Y:S01]  /*3a40*/  IMAD.MOV.U32 R142, RZ, RZ, R151.reuse ;  /* 0x000000ffff8e7224 */ /* 0x100fe200078e0097 */
[----:B------:R-:W-:Y:S01]  /*3a50*/  LOP3.LUT R3, R3, 0x7ffffffc, RZ, 0xc0, !PT ;  /* 0x7ffffffc03037812 */ /* 0x000fe200078ec0ff */
[--C-:B------:R-:W-:Y:S01]  /*3a60*/  IMAD.MOV.U32 R141, RZ, RZ, R151.reuse ;  /* 0x000000ffff8d7224 */ /* 0x100fe200078e0097 */
[-C--:B------:R-:W-:Y:S01]  /*3a70*/  MOV R144, R151.reuse ;  /* 0x0000009700907202 */ /* 0x080fe20000000f00 */
[----:B------:R-:W-:Y:S01]  /*3a80*/  IMAD.MOV.U32 R139, RZ, RZ, R151 ;  /* 0x000000ffff8b7224 */ /* 0x000fe200078e0097 */
[-C--:B------:R-:W-:Y:S01]  /*3a90*/  MOV R140, R151.reuse ;  /* 0x00000097008c7202 */ /* 0x080fe20000000f00 */
[----:B------:R-:W-:Y:S01]  /*3aa0*/  IMAD.IADD R3, R22, 0x1, -R3 ;  /* 0x0000000116037824 */ /* 0x000fe200078e0a03 */
[-C--:B------:R-:W-:Y:S01]  /*3ab0*/  MOV R136, R151.reuse ;  /* 0x0000009700887202 */ /* 0x080fe20000000f00 */
[----:B------:R-:W-:Y:S01]  /*3ac0*/  UIADD3 UR7, UR7, 0x38840, URZ ;  /* 0x0003884007077890 */ /* 0x000fe2000fffe03f */
[--C-:B------:R-:W-:Y:S01]  /*3ad0*/  IMAD.MOV.U32 R138, RZ, RZ, R151.reuse ;  /* 0x000000ffff8a7224 */ /* 0x100fe200078e0097 */
[-C--:B------:R-:W-:Y:S01]  /*3ae0*/  MOV R132, R151.reuse ;  /* 0x0000009700847202 */ /* 0x080fe20000000f00 */
[----:B------:R-:W-:Y:S01]  /*3af0*/  IMAD R3, R3, R0, 0x50 ;  /* 0x0000005003037424 */ /* 0x000fe200078e0200 */
[----:B0-----:R-:W-:Y:S01]  /*3b00*/  UPRMT UR7, UR11, 0x654, UR7 ;  /* 0x000006540b077896 */ /* 0x001fe20008000007 */
[----:B------:R-:W-:Y:S01]  /*3b10*/  IMAD.U32 R0, RZ, RZ, UR60 ;  /* 0x0000003cff007e24 */ /* 0x000fe2000f8e00ff */
[----:B------:R-:W-:Y:S01]  /*3b20*/  UIADD3 UR60, UR60, -0x2, URZ ;  /* 0xfffffffe3c3c7890 */ /* 0x000fe2000fffe03f */
[----:B------:R-:W-:Y:S01]  /*3b30*/  VIADD R3, R3, UR6 ;  /* 0x0000000603037c36 */ /* 0x000fe20008000000 */
[----:B------:R-:W-:Y:S01]  /*3b40*/  ULDC UR6, c[0x0][0x988] ;  /* 0x0002620000067ab9 */ /* 0x000fe20000000800 */
[----:B------:R-:W-:Y:S01]  /*3b50*/  IMAD.MOV.U32 R137, RZ, RZ, R151 ;  /* 0x000000ffff897224 */ /* 0x000fe200078e0097 */
[----:B------:R-:W-:Y:S01]  /*3b60*/  UISETP.GE.AND UP0, UPT, UR60, UR10, UPT ;  /* 0x0000000a3c00728c */ /* 0x000fe2000bf06270 */
[----:B------:R-:W-:Y:S01]  /*3b70*/  IMAD R3, R0, -0x50, R3 ;  /* 0xffffffb000037824 */ /* 0x000fe200078e0203 */
[----:B------:R-:W-:Y:S01]  /*3b80*/  MOV R128, R151 ;  /* 0x0000009700807202 */ /* 0x000fe20000000f00 */
[----:B------:R-:W-:Y:S01]  /*3b90*/  SYNCS.ARRIVE.TRANS64.RED.A1T0 RZ, [UR7], RZ ;  /* 0x000000ffffff79a7 */ /* 0x000fe20008100407 */
[----:B------:R-:W-:Y:S01]  /*3ba0*/  UMOV UR7, URZ ;  /* 0x0000003f00077c82 */ /* 0x000fe20008000000 */
[--C-:B------:R-:W-:Y:S01]  /*3bb0*/  IMAD.MOV.U32 R135, RZ, RZ, R151.reuse ;  /* 0x000000ffff877224 */ /* 0x100fe200078e0097 */
[C---:B------:R-:W-:Y:S01]  /*3bc0*/  ISETP.GT.AND P2, PT, R3.reuse, RZ, PT ;  /* 0x000000ff0300720c */ /* 0x040fe20003f44270 */
[--C-:B------:R-:W-:Y:S01]  /*3bd0*/  IMAD.MOV.U32 R134, RZ, RZ, R151.reuse ;  /* 0x000000ffff867224 */ /* 0x100fe200078e0097 */
[C---:B------:R-:W-:Y:S01]  /*3be0*/  ISETP.GT.AND P1, PT, R3.reuse, 0x1, PT ;  /* 0x000000010300780c */ /* 0x040fe20003f24270 */
[--C-:B------:R-:W-:Y:S01]  /*3bf0*/  IMAD.MOV.U32 R133, RZ, RZ, R151.reuse ;  /* 0x000000ffff857224 */ /* 0x100fe200078e0097 */
[----:B------:R-:W-:Y:S01]  /*3c00*/  ISETP.GT.AND P6, PT, R3, 0x8, PT ;  /* 0x000000080300780c */ /* 0x000fe20003fc4270 */
[--C-:B------:R-:W-:Y:S01]  /*3c10*/  IMAD.MOV.U32 R131, RZ, RZ, R151.reuse ;  /* 0x000000ffff837224 */ /* 0x100fe200078e0097 */
[----:B------:R-:W-:Y:S01]  /*3c20*/  FSEL R58, R58, -INF , P2 ;  /* 0xff8000003a3a7808 */ /* 0x000fe20001000000 */
[--C-:B------:R-:W-:Y:S01]  /*3c30*/  IMAD.MOV.U32 R130, RZ, RZ, R151.reuse ;  /* 0x000000ffff827224 */ /* 0x100fe200078e0097 */
[----:B------:R-:W-:Y:S01]  /*3c40*/  FSEL R59, R59, -INF , P1 ;  /* 0xff8000003b3b7808 */ /* 0x000fe20000800000 */
[--C-:B------:R-:W-:Y:S01]  /*3c50*/  IMAD.MOV.U32 R129, RZ, RZ, R151.reuse ;  /* 0x000000ffff817224 */ /* 0x100fe200078e0097 */
[C---:B------:R-:W-:Y:S01]  /*3c60*/  ISETP.GT.AND P5, PT, R3.reuse, 0x9, PT ;  /* 0x000000090300780c */ /* 0x040fe20003fa4270 */
[--C-:B------:R-:W-:Y:S01]  /*3c70*/  IMAD.MOV.U32 R127, RZ, RZ, R151.reuse ;  /* 0x000000ffff7f7224 */ /* 0x100fe200078e0097 */
[----:B------:R-:W-:Y:S01]  /*3c80*/  FSEL R62, R62, -INF , P6 ;  /* 0xff8000003e3e7808 */ /* 0x000fe20003000000 */
[--C-:B------:R-:W-:Y:S01]  /*3c90*/  IMAD.MOV.U32 R126, RZ, RZ, R151.reuse ;  /* 0x000000ffff7e7224 */ /* 0x100fe200078e0097 */
[----:B------:R-:W-:Y:S01]  /*3ca0*/  FMNMX.FTZ R7, R58, R59, !PT ;  /* 0x0000003b3a077209 */ /* 0x000fe20007810000 */
[--C-:B------:R-:W-:Y:S01]  /*3cb0*/  IMAD.MOV.U32 R125, RZ, RZ, R151.reuse ;  /* 0x000000ffff7d7224 */ /* 0x100fe200078e0097 */
[----:B------:R-:W-:Y:S01]  /*3cc0*/  ISETP.GT.AND P4, PT, R3, 0x10, PT ;  /* 0x000000100300780c */ /* 0x000fe20003f84270 */
        /* <DEDUP_REMOVED lines=11> */
[----:B------:R-:W-:Y:S01]  /*3d80*/  FSEL R56, R56, -INF , P2 ;  /* 0xff80000038387808 */ /* 0x000fe20001000000 */
        /* <DEDUP_REMOVED lines=76> */
[----:B------:R-:W-:Y:S01]  /*4250*/  IMAD.MOV.U32 R65, RZ, RZ, R151 ;  /* 0x000000ffff417224 */ /* 0x000fe200078e0097 */
[----:B------:R-:W-:-:S02]  /*4260*/  FMNMX.FTZ R7, R35, R0, !PT ;  /* 0x0000000023077209 */ /* 0x000fc40007810000 */
[----:B------:R-:W-:Y:S02]  /*4270*/  FSEL R44, R44, -INF , P4 ;  /* 0xff8000002c2c7808 */ /* 0x000fe40002000000 */
[----:B------:R-:W-:Y:S02]  /*4280*/  ISETP.GT.AND P4, PT, R3, 0x40, PT ;  /* 0x000000400300780c */ /* 0x000fe40003f84270 */
[----:B------:R-:W-:Y:S02]  /*4290*/  FSEL R39, R39, -INF , P5 ;  /* 0xff80000027277808 */ /* 0x000fe40002800000 */
[----:B------:R-:W-:Y:S02]  /*42a0*/  FMNMX.FTZ R0, R38, R7, !PT ;  /* 0x0000000726007209 */ /* 0x000fe40007810000 */
[----:B------:R-:W-:Y:S02]  /*42b0*/  FSEL R45, R45, -INF , P3 ;  /* 0xff8000002d2d7808 */ /* 0x000fe40001800000 */
[----:B------:R-:W-:-:S02]  /*42c0*/  ISETP.GT.AND P3, PT, R3, 0x41, PT ;  /* 0x000000410300780c */ /* 0x000fc40003f64270 */
[----:B------:R-:W-:Y:S02]  /*42d0*/  FSEL R26, R26, -INF , P4 ;  /* 0xff8000001a1a7808 */ /* 0x000fe40002000000 */
[----:B------:R-:W-:Y:S02]  /*42e0*/  FMNMX.FTZ R7, R39, R0, !PT ;  /* 0x0000000027077209 */ /* 0x000fe40007810000 */
[----:B------:R-:W-:Y:S02]  /*42f0*/  FSEL R32, R32, -INF , P2 ;  /* 0xff80000020207808 */ /* 0x000fe40001000000 */
[----:B------:R-:W-:Y:S02]  /*4300*/  ISETP.GT.AND P2, PT, R3, 0x48, PT ;  /* 0x000000480300780c */ /* 0x000fe40003f44270 */
[----:B------:R-:W-:Y:S02]  /*4310*/  FSEL R27, R27, -INF , P3 ;  /* 0xff8000001b1b7808 */ /* 0x000fe40001800000 */
[----:B------:R-:W-:-:S02]  /*4320*/  FMNMX.FTZ R0, R26, R7, !PT ;  /* 0x000000071a007209 */ /* 0x000fc40007810000 */
[----:B------:R-:W-:Y:S02]  /*4330*/  FSEL R33, R33, -INF , P1 ;  /* 0xff80000021217808 */ /* 0x000fe40000800000 */
[----:B------:R-:W-:Y:S02]  /*4340*/  ISETP.GT.AND P1, PT, R3, 0x49, PT ;  /* 0x000000490300780c */ /* 0x000fe40003f24270 */
[----:B------:R-:W-:Y:S02]  /*4350*/  FSEL R30, R30, -INF , P2 ;  /* 0xff8000001e1e7808 */ /* 0x000fe40001000000 */
[----:B------:R-:W-:Y:S02]  /*4360*/  FMNMX.FTZ R3, R27, R0, !PT ;  /* 0x000000001b037209 */ /* 0x000fe40007810000 */
[----:B------:R-:W-:Y:S02]  /*4370*/  FSEL R31, R31, -INF , P1 ;  /* 0xff8000001f1f7808 */ /* 0x000fe40000800000 */
[----:B------:R-:W-:-:S02]  /*4380*/  FMNMX.FTZ R0, R30, R3, !PT ;  /* 0x000000031e007209 */ /* 0x000fc40007810000 */
[----:B------:R-:W-:Y:S02]  /*4390*/  FSEL R36, R36, -INF , P6 ;  /* 0xff80000024247808 */ /* 0x000fe40003000000 */
[----:B------:R-:W-:Y:S02]  /*43a0*/  FMNMX.FTZ R2, R31, R0, !PT ;  /* 0x000000001f027209 */ /* 0x000fe40007810000 */
[----:B------:R-:W-:Y:S02]  /*43b0*/  FSEL R37, R37, -INF , P5 ;  /* 0xff80000025257808 */ /* 0x000fe40002800000 */
[----:B------:R-:W-:Y:S01]  /*43c0*/  FSEL R24, R24, -INF , P4 ;  /* 0xff80000018187808 */ /* 0x000fe20002000000 */
[----:B------:R-:W0:Y:S01]  /*43d0*/  SHFL.BFLY PT, R3, R2, 0x2, 0x1f ;  /* 0x0c401f0002037f89 */ /* 0x000e2200000e0000 */
[----:B------:R-:W-:Y:S02]  /*43e0*/  FSEL R25, R25, -INF , P3 ;  /* 0xff80000019197808 */ /* 0x000fe40001800000 */
[----:B------:R-:W-:-:S02]  /*43f0*/  FSEL R28, R28, -INF , P2 ;  /* 0xff8000001c1c7808 */ /* 0x000fc40001000000 */
[----:B------:R-:W-:Y:S02]  /*4400*/  FSEL R29, R29, -INF , P1 ;  /* 0xff8000001d1d7808 */ /* 0x000fe40000800000 */
[-C--:B------:R-:W-:Y:S02]  /*4410*/  MOV R124, R151.reuse ;  /* 0x00000097007c7202 */ /* 0x080fe40000000f00 */
[-C--:B------:R-:W-:Y:S02]  /*4420*/  MOV R120, R151.reuse ;  /* 0x0000009700787202 */ /* 0x080fe40000000f00 */
[-C--:B------:R-:W-:Y:S02]  /*4430*/  MOV R116, R151.reuse ;  /* 0x0000009700747202 */ /* 0x080fe40000000f00 */
[-C--:B------:R-:W-:Y:S02]  /*4440*/  MOV R112, R151.reuse ;  /* 0x0000009700707202 */ /* 0x080fe40000000f00 */
[----:B------:R-:W-:-:S02]  /*4450*/  MOV R108, R151 ;  /* 0x00000097006c7202 */ /* 0x000fc40000000f00 */
[-C--:B------:R-:W-:Y:S02]  /*4460*/  MOV R104, R151.reuse ;  /* 0x0000009700687202 */ /* 0x080fe40000000f00 */
[-C--:B------:R-:W-:Y:S02]  /*4470*/  MOV R100, R151.reuse ;  /* 0x0000009700647202 */ /* 0x080fe40000000f00 */
[-C--:B------:R-:W-:Y:S02]  /*4480*/  MOV R96, R151.reuse ;  /* 0x0000009700607202 */ /* 0x080fe40000000f00 */
[----:B------:R-:W-:Y:S02]  /*4490*/  MOV R92, R151 ;  /* 0x00000097005c7202 */ /* 0x000fe40000000f00 */
[----:B0-----:R-:W-:Y:S02]  /*44a0*/  FMNMX.FTZ R7, R2, R3, !PT ;  /* 0x0000000302077209 */ /* 0x001fe40007810000 */
[----:B------:R-:W-:-:S02]  /*44b0*/  FMNMX.FTZ R3, R56, R57, !PT ;  /* 0x0000003938037209 */ /* 0x000fc40007810000 */
[-C--:B------:R-:W-:Y:S01]  /*44c0*/  MOV R88, R151.reuse ;  /* 0x0000009700587202 */ /* 0x080fe20000000f00 */
[----:B------:R-:W0:Y:S01]  /*44d0*/  SHFL.BFLY PT, R6, R7, 0x1, 0x1f ;  /* 0x0c201f0007067f89 */ /* 0x000e2200000e0000 */
[-C--:B------:R-:W-:Y:S02]  /*44e0*/  MOV R84, R151.reuse ;  /* 0x0000009700547202 */ /* 0x080fe40000000f00 */
[-C--:B------:R-:W-:Y:S02]  /*44f0*/  MOV R80, R151.reuse ;  /* 0x0000009700507202 */ /* 0x080fe40000000f00 */
[-C--:B------:R-:W-:Y:S02]  /*4500*/  MOV R76, R151.reuse ;  /* 0x00000097004c7202 */ /* 0x080fe40000000f00 */
[-C--:B------:R-:W-:Y:S02]  /*4510*/  MOV R72, R151.reuse ;  /* 0x0000009700487202 */ /* 0x080fe40000000f00 */
[----:B------:R-:W-:-:S02]  /*4520*/  MOV R68, R151 ;  /* 0x0000009700447202 */ /* 0x000fc40000000f00 */
[----:B------:R-:W-:Y:S02]  /*4530*/  MOV R64, R151 ;  /* 0x0000009700407202 */ /* 0x000fe40000000f00 */
[----:B0-----:R-:W-:-:S04]  /*4540*/  FMNMX.FTZ R6, R7, R6, !PT ;  /* 0x0000000607067209 */ /* 0x001fc80007810000 */
[C---:B------:R-:W-:Y:S01]  /*4550*/  FSETP.NEU.FTZ.AND P0, PT, R6.reuse, -INF , PT ;  /* 0xff8000000600780b */ /* 0x040fe20003f1d000 */
[----:B------:R-:W-:-:S05]  /*4560*/  FMUL.FTZ R0, R6, UR6 ;  /* 0x0000000606007c20 */ /* 0x000fca0008410000 */
[----:B------:R-:W-:Y:S02]  /*4570*/  FSEL R9, R0, RZ, P0 ;  /* 0x000000ff00097208 */ /* 0x000fe40000000000 */
[----:B------:R-:W-:Y:S02]  /*4580*/  FMNMX.FTZ R0, R60, R3, !PT ;  /* 0x000000033c007209 */ /* 0x000fe40007810000 */
[----:B------:R-:W-:Y:S01]  /*4590*/  ISETP.NE.AND P0, PT, R14, RZ, PT ;  /* 0x000000ff0e00720c */ /* 0x000fe20003f05270 */
[--C-:B------:R-:W-:Y:S01]  /*45a0*/  FFMA.FTZ R58, R58, UR6, -R9.reuse ;  /* 0x000000063a3a7c23 */ /* 0x100fe20008010809 */
[----:B------:R-:W-:Y:S01]  /*45b0*/  FMNMX.FTZ R3, R61, R0, !PT ;  /* 0x000000003d037209 */ /* 0x000fe20007810000 */
[--C-:B------:R-:W-:Y:S01]  /*45c0*/  FFMA.FTZ R59, R59, UR6, -R9.reuse ;  /* 0x000000063b3b7c23 */ /* 0x100fe20008010809 */
[--C-:B------:R-:W-:Y:S01]  /*45d0*/  FFMA.FTZ R62, R62, UR6, -R9.reuse ;  /* 0x000000063e3e7c23 */ /* 0x100fe20008010809 */
[--C-:B------:R-:W-:Y:S01]  /*45e0*/  FFMA.FTZ R63, R63, UR6, -R9.reuse ;  /* 0x000000063f3f7c23 */ /* 0x100fe20008010809 */
[----:B------:R-:W-:Y:S01]  /*45f0*/  FMNMX.FTZ R0, R48, R3, !PT ;  /* 0x0000000330007209 */ /* 0x000fe20007810000 */
[----:B------:R-:W-:Y:S01]  /*4600*/  MUFU.EX2 R58, R58 ;  /* 0x0000003a003a7308 */ /* 0x000fe20000000800 */
[--C-:B------:R-:W-:Y:S01]  /*4610*/  FFMA.FTZ R50, R50, UR6, -R9.reuse ;  /* 0x0000000632327c23 */ /* 0x100fe20008010809 */
[--C-:B------:R-:W-:Y:S01]  /*4620*/  FFMA.FTZ R51, R51, UR6, -R9.reuse ;  /* 0x0000000633337c23 */ /* 0x100fe20008010809 */
[----:B------:R-:W-:Y:S01]  /*4630*/  FMNMX.FTZ R3, R49, R0, !PT ;  /* 0x0000000031037209 */ /* 0x000fe20007810000 */
[--C-:B------:R-:W-:Y:S01]  /*4640*/  FFMA.FTZ R54, R54, UR6, -R9.reuse ;  /* 0x0000000636367c23 */ /* 0x100fe20008010809 */
[--C-:B------:R-:W-:Y:S01]  /*4650*/  FFMA.FTZ R55, R55, UR6, -R9.reuse ;  /* 0x0000000637377c23 */ /* 0x100fe20008010809 */
[--C-:B------:R-:W-:Y:S01]  /*4660*/  FFMA.FTZ R42, R42, UR6, -R9.reuse ;  /* 0x000000062a2a7c23 */ /* 0x100fe20008010809 */
[----:B------:R-:W-:Y:S01]  /*4670*/  FMNMX.FTZ R0, R52, R3, !PT ;  /* 0x0000000334007209 */ /* 0x000fe20007810000 */
[----:B------:R-:W0:Y:S01]  /*4680*/  MUFU.EX2 R59, R59 ;  /* 0x0000003b003b7308 */ /* 0x000e220000000800 */
[--C-:B------:R-:W-:Y:S01]  /*4690*/  FFMA.FTZ R43, R43, UR6, -R9.reuse ;  /* 0x000000062b2b7c23 */ /* 0x100fe20008010809 */
        /* <DEDUP_REMOVED lines=12> */
[----:B------:R-:W-:Y:S01]  /*4760*/  FFMA.FTZ R30, R30, UR6, -R9 ;  /* 0x000000061e1e7c23 */ /* 0x000fe20008010809 */
[----:B------:R-:W-:Y:S01]  /*4770*/  FMNMX.FTZ R0, R44, R3, !PT ;  /* 0x000000032c007209 */ /* 0x000fe20007810000 */
[----:B------:R-:W1:Y:S01]  /*4780*/  MUFU.EX2 R63, R63 ;  /* 0x0000003f003f7308 */ /* 0x000e620000000800 */
[----:B0-----:R-:W-:Y:S01]  /*4790*/  FADD.FTZ R7, R58, R59 ;  /* 0x0000003b3a077221 */ /* 0x001fe20000010000 */
[----:B------:R-:W-:Y:S01]  /*47a0*/  FFMA.FTZ R9, R31, UR6, -R9 ;  /* 0x000000061f097c23 */ /* 0x000fe20008010809 */
[----:B------:R-:W-:Y:S01]  /*47b0*/  FMNMX.FTZ R3, R45, R0, !PT ;  /* 0x000000002d037209 */ /* 0x000fe20007810000 */
[--C-:B------:R-:W-:Y:S01]  /*47c0*/  IMAD.MOV.U32 R31, RZ, RZ, R151.reuse ;  /* 0x000000ffff1f7224 */ /* 0x100fe200078e0097 */
[----:B------:R-:W-:Y:S01]  /*47d0*/  F2FP.F16.F32.PACK_AB R209, R59, R58 ;  /* 0x0000003a3bd1723e */ /* 0x000fe200000000ff */
[--C-:B------:R-:W-:Y:S01]  /*47e0*/  IMAD.MOV.U32 R59, RZ, RZ, R151.reuse ;  /* 0x000000ffff3b7224 */ /* 0x100fe200078e0097 */
[----:B------:R-:W-:Y:S01]  /*47f0*/  FMNMX.FTZ R0, R32, R3, !PT ;  /* 0x0000000320007209 */ /* 0x000fe20007810000 */
[----:B------:R-:W-:Y:S01]  /*4800*/  MUFU.EX2 R50, R50 ;  /* 0x0000003200327308 */ /* 0x000fe20000000800 */
[----:B------:R-:W-:-:S02]  /*4810*/  IMAD.MOV.U32 R58, RZ, RZ, R151 ;  /* 0x000000ffff3a7224 */ /* 0x000fc400078e0097 */
[----:B------:R-:W-:-:S04]  /*4820*/  FMNMX.FTZ R3, R33, R0, !PT ;  /* 0x0000000021037209 */ /* 0x000fc80007810000 */
[----:B------:R-:W-:Y:S01]  /*4830*/  FMNMX.FTZ R0, R36, R3, !PT ;  /* 0x0000000324007209 */ /* 0x000fe20007810000 */
[----:B------:R-:W0:Y:S01]  /*4840*/  MUFU.EX2 R51, R51 ;  /* 0x0000003300337308 */ /* 0x000e220000000800 */
[----:B-1----:R-:W-:Y:S02]  /*4850*/  F2FP.F16.F32.PACK_AB R211, R63, R62 ;  /* 0x0000003e3fd3723e */ /* 0x002fe400000000ff */
[----:B------:R-:W-:-:S04]  /*4860*/  FMNMX.FTZ R3, R37, R0, !PT ;  /* 0x0000000025037209 */ /* 0x000fc80007810000 */
[----:B------:R-:W-:Y:S01]  /*4870*/  FMNMX.FTZ R0, R24, R3, !PT ;  /* 0x0000000318007209 */ /* 0x000fe20007810000 */
[----:B------:R-:W-:Y:S03]  /*4880*/  MUFU.EX2 R54, R54 ;  /* 0x0000003600367308 */ /* 0x000fe60000000800 */
[----:B------:R-:W-:-:S04]  /*4890*/  FMNMX.FTZ R3, R25, R0, !PT ;  /* 0x0000000019037209 */ /* 0x000fc80007810000 */
[----:B------:R-:W-:Y:S01]  /*48a0*/  FMNMX.FTZ R0, R28, R3, !PT ;  /* 0x000000031c007209 */ /* 0x000fe20007810000 */
[----:B------:R-:W1:Y:S01]  /*48b0*/  MUFU.EX2 R55, R55 ;  /* 0x0000003700377308 */ /* 0x000e620000000800 */
[----:B0-----:R-:W-:Y:S02]  /*48c0*/  F2FP.F16.F32.PACK_AB R205, R51, R50 ;  /* 0x0000003233cd723e */ /* 0x001fe400000000ff */
[----:B------:R-:W-:-:S05]  /*48d0*/  FMNMX.FTZ R0, R29, R0, !PT ;  /* 0x000000001d007209 */ /* 0x000fca0007810000 */
[----:B------:R-:W0:Y:S01]  /*48e0*/  SHFL.BFLY PT, R3, R0, 0x2, 0x1f ;  /* 0x0c401f0000037f89 */ /* 0x000e2200000e0000 */
[----:B------:R-:W-:Y:S08]  /*48f0*/  MUFU.EX2 R195, R9 ;  /* 0x0000000900c37308 */ /* 0x000ff00000000800 */
[----:B------:R-:W-:Y:S01]  /*4900*/  MUFU.EX2 R42, R42 ;  /* 0x0000002a002a7308 */ /* 0x000fe20000000800 */
[----:B-1----:R-:W-:-:S07]  /*4910*/  F2FP.F16.F32.PACK_AB R207, R55, R54 ;  /* 0x0000003637cf723e */ /* 0x002fce00000000ff */
[----:B------:R-:W1:Y:S01]  /*4920*/  MUFU.EX2 R43, R43 ;  /* 0x0000002b002b7308 */ /* 0x000e620000000800 */
[----:B0-----:R-:W-:-:S07]  /*4930*/  FMNMX.FTZ R2, R0, R3, !PT ;  /* 0x0000000300027209 */ /* 0x001fce0007810000 */
[----:B------:R-:W-:Y:S01]  /*4940*/  MUFU.EX2 R46, R46 ;  /* 0x0000002e002e7308 */ /* 0x000fe20000000800 */
[----:B------:R-:W0:Y:S07]  /*4950*/  SHFL.BFLY PT, R3, R2, 0x1, 0x1f ;  /* 0x0c201f0002037f89 */ /* 0x000e2e00000e0000 */
[----:B------:R-:W2:Y:S01]  /*4960*/  MUFU.EX2 R47, R47 ;  /* 0x0000002f002f7308 */ /* 0x000ea20000000800 */
[----:B-1----:R-:W-:-:S07]  /*4970*/  F2FP.F16.F32.PACK_AB R201, R43, R42 ;  /* 0x0000002a2bc9723e */ /* 0x002fce00000000ff */
[----:B------:R-:W-:Y:S08]  /*4980*/  MUFU.EX2 R34, R34 ;  /* 0x0000002200227308 */ /* 0x000ff00000000800 */
[----:B------:R-:W1:Y:S01]  /*4990*/  MUFU.EX2 R35, R35 ;  /* 0x0000002300237308 */ /* 0x000e620000000800 */
[----:B--2---:R-:W-:Y:S02]  /*49a0*/  F2FP.F16.F32.PACK_AB R203, R47, R46 ;  /* 0x0000002e2fcb723e */ /* 0x004fe400000000ff */
[----:B0-----:R-:W-:Y:S01]  /*49b0*/  FMNMX.FTZ R3, R2, R3, !PT ;  /* 0x0000000302037209 */ /* 0x001fe20007810000 */
[----:B------:R-:W-:Y:S01]  /*49c0*/  FADD.FTZ R2, R62, R7 ;  /* 0x000000073e027221 */ /* 0x000fe20000010000 */
[----:B------:R-:W-:-:S02]  /*49d0*/  IMAD.MOV.U32 R62, RZ, RZ, R151 ;  /* 0x000000ffff3e7224 */ /* 0x000fc400078e0097 */
[C---:B------:R-:W-:Y:S01]  /*49e0*/  FSETP.NEU.FTZ.AND P1, PT, R3.reuse, -INF , PT ;  /* 0xff8000000300780b */ /* 0x040fe20003f3d000 */
[----:B------:R-:W-:Y:S01]  /*49f0*/  FMUL.FTZ R0, R3, UR6 ;  /* 0x0000000603007c20 */ /* 0x000fe20008410000 */
[----:B------:R-:W-:Y:S01]  /*4a00*/  FADD.FTZ R7, R63, R2 ;  /* 0x000000023f077221 */ /* 0x000fe20000010000 */
[----:B------:R-:W-:Y:S01]  /*4a10*/  MUFU.EX2 R38, R38 ;  /* 0x0000002600267308 */ /* 0x000fe20000000800 */
[----:B------:R-:W-:Y:S02]  /*4a20*/  IMAD.MOV.U32 R63, RZ, RZ, R151 ;  /* 0x000000ffff3f7224 */ /* 0x000fe400078e0097 */
[----:B------:R-:W-:Y:S01]  /*4a30*/  FSEL R0, R0, RZ, P1 ;  /* 0x000000ff00007208 */ /* 0x000fe20000800000 */
[----:B------:R-:W-:Y:S01]  /*4a40*/  FADD.FTZ R2, R50, R7 ;  /* 0x0000000732027221 */ /* 0x000fe20000010000 */
[----:B------:R-:W-:Y:S01]  /*4a50*/  PLOP3.LUT P1, PT, PT, PT, UP0, 0x80, 0x0 ;  /* 0x000000000000781c */ /* 0x000fe20003f2f008 */
[----:B------:R-:W-:Y:S01]  /*4a60*/  IMAD.MOV.U32 R50, RZ, RZ, R151 ;  /* 0x000000ffff327224 */ /* 0x000fe200078e0097 */
[----:B-1----:R-:W-:Y:S01]  /*4a70*/  F2FP.F16.F32.PACK_AB R197, R35, R34 ;  /* 0x0000002223c5723e */ /* 0x002fe200000000ff */
[--C-:B------:R-:W-:Y:S01]  /*4a80*/  FFMA.FTZ R56, R56, UR6, -R0.reuse ;  /* 0x0000000638387c23 */ /* 0x100fe20008010800 */
[--C-:B------:R-:W-:Y:S01]  /*4a90*/  FFMA.FTZ R57, R57, UR6, -R0.reuse ;  /* 0x0000000639397c23 */ /* 0x100fe20008010800 */
[--C-:B------:R-:W-:Y:S01]  /*4aa0*/  FFMA.FTZ R60, R60, UR6, -R0.reuse ;  /* 0x000000063c3c7c23 */ /* 0x100fe20008010800 */
[--C-:B------:R-:W-:Y:S01]  /*4ab0*/  FFMA.FTZ R61, R61, UR6, -R0.reuse ;  /* 0x000000063d3d7c23 */ /* 0x100fe20008010800 */
[--C-:B------:R-:W-:Y:S01]  /*4ac0*/  FFMA.FTZ R48, R48, UR6, -R0.reuse ;  /* 0x0000000630307c23 */ /* 0x100fe20008010800 */
[--C-:B------:R-:W-:Y:S01]  /*4ad0*/  FFMA.FTZ R49, R49, UR6, -R0.reuse ;  /* 0x0000000631317c23 */ /* 0x100fe20008010800 */
[----:B------:R-:W-:Y:S01]  /*4ae0*/  MUFU.EX2 R56, R56 ;  /* 0x0000003800387308 */ /* 0x000fe20000000800 */
[--C-:B------:R-:W-:Y:S01]  /*4af0*/  FFMA.FTZ R52, R52, UR6, -R0.reuse ;  /* 0x0000000634347c23 */ /* 0x100fe20008010800 */
[----:B------:R-:W-:Y:S01]  /*4b00*/  FFMA.FTZ R53, R53, UR6, -R0 ;  /* 0x0000000635357c23 */ /* 0x000fe20008010800 */
[----:B------:R-:W-:Y:S01]  /*4b10*/  FADD.FTZ R9, R51, R2 ;  /* 0x0000000233097221 */ /* 0x000fe20000010000 */
[--C-:B------:R-:W-:Y:S01]  /*4b20*/  FFMA.FTZ R40, R40, UR6, -R0.reuse ;  /* 0x0000000628287c23 */ /* 0x100fe20008010800 */
[--C-:B------:R-:W-:Y:S01]  /*4b30*/  FFMA.FTZ R41, R41, UR6, -R0.reuse ;  /* 0x0000000629297c23 */ /* 0x100fe20008010800 */
[--C-:B------:R-:W-:Y:S01]  /*4b40*/  FFMA.FTZ R44, R44, UR6, -R0.reuse ;  /* 0x000000062c2c7c23 */ /* 0x100fe20008010800 */
[----:B------:R-:W-:Y:S01]  /*4b50*/  FADD.FTZ R14, R54, R9 ;  /* 0x00000009360e7221 */ /* 0x000fe20000010000 */
[----:B------:R-:W0:Y:S01]  /*4b60*/  MUFU.EX2 R57, R57 ;  /* 0x0000003900397308 */ /* 0x000e220000000800 */
[--C-:B------:R-:W-:Y:S01]  /*4b70*/  FFMA.FTZ R45, R45, UR6, -R0.reuse ;  /* 0x000000062d2d7c23 */ /* 0x100fe20008010800 */
[----:B------:R-:W-:Y:S01]  /*4b80*/  FFMA.FTZ R32, R32, UR6, -R0 ;  /* 0x0000000620207c23 */ /* 0x000fe20008010800 */
[----:B------:R-:W-:Y:S01]  /*4b90*/  FADD.FTZ R9, R55, R14 ;  /* 0x0000000e37097221 */ /* 0x000fe20000010000 */
[--C-:B------:R-:W-:Y:S01]  /*4ba0*/  FFMA.FTZ R33, R33, UR6, -R0.reuse ;  /* 0x0000000621217c23 */ /* 0x100fe20008010800 */
[--C-:B------:R-:W-:Y:S01]  /*4bb0*/  FFMA.FTZ R36, R36, UR6, -R0.reuse ;  /* 0x0000000624247c23 */ /* 0x100fe20008010800 */
[--C-:B------:R-:W-:Y:S01]  /*4bc0*/  FFMA.FTZ R37, R37, UR6, -R0.reuse ;  /* 0x0000000625257c23 */ /* 0x100fe20008010800 */
[----:B------:R-:W-:Y:S01]  /*4bd0*/  FADD.FTZ R14, R42, R9 ;  /* 0x000000092a0e7221 */ /* 0x000fe20000010000 */
[----:B------:R-:W1:Y:S01]  /*4be0*/  MUFU.EX2 R60, R60 ;  /* 0x0000003c003c7308 */ /* 0x000e620000000800 */
[--C-:B------:R-:W-:Y:S01]  /*4bf0*/  FFMA.FTZ R24, R24, UR6, -R0.reuse ;  /* 0x0000000618187c23 */ /* 0x100fe20008010800 */
[----:B------:R-:W-:Y:S01]  /*4c00*/  FFMA.FTZ R25, R25, UR6, -R0 ;  /* 0x0000000619197c23 */ /* 0x000fe20008010800 */
[----:B------:R-:W-:Y:S01]  /*4c10*/  FADD.FTZ R9, R43, R14 ;  /* 0x0000000e2b097221 */ /* 0x000fe20000010000 */
[--C-:B------:R-:W-:Y:S01]  /*4c20*/  FFMA.FTZ R28, R28, UR6, -R0.reuse ;  /* 0x000000061c1c7c23 */ /* 0x100fe20008010800 */
[----:B------:R-:W-:Y:S01]  /*4c30*/  FFMA.FTZ R0, R29, UR6, -R0 ;  /* 0x000000061d007c23 */ /* 0x000fe20008010800 */
[----:B------:R-:W-:-:S02]  /*4c40*/  IMAD.MOV.U32 R55, RZ, RZ, R151 ;  /* 0x000000ffff377224 */ /* 0x000fc400078e0097 */
[----:B------:R-:W-:Y:S01]  /*4c50*/  FADD.FTZ R14, R46, R9 ;  /* 0x000000092e0e7221 */ /* 0x000fe20000010000 */
[----:B------:R-:W2:Y:S01]  /*4c60*/  MUFU.EX2 R61, R61 ;  /* 0x0000003d003d7308 */ /* 0x000ea20000000800 */
[----:B0-----:R-:W-:Y:S01]  /*4c70*/  FADD.FTZ R7, R56, R57 ;  /* 0x0000003938077221 */ /* 0x001fe20000010000 */
[----:B------:R-:W-:Y:S01]  /*4c80*/  F2FP.F16.F32.PACK_AB R208, R57, R56 ;  /* 0x0000003839d0723e */ /* 0x000fe200000000ff */
[----:B------:R-:W-:Y:S01]  /*4c90*/  FADD.FTZ R9, R47, R14 ;  /* 0x0000000e2f097221 */ /* 0x000fe20000010000 */
[--C-:B------:R-:W-:Y:S01]  /*4ca0*/  IMAD.MOV.U32 R57, RZ, RZ, R151.reuse ;  /* 0x000000ffff397224 */ /* 0x100fe200078e0097 */
[----:B------:R-:W-:Y:S01]  /*4cb0*/  MOV R56, R151 ;  /* 0x0000009700387202 */ /* 0x000fe20000000f00 */
[----:B------:R-:W-:Y:S02]  /*4cc0*/  IMAD.MOV.U32 R54, RZ, RZ, R151 ;  /* 0x000000ffff367224 */ /* 0x000fe400078e0097 */
[----:B------:R-:W-:Y:S01]  /*4cd0*/  FADD.FTZ R14, R34, R9 ;  /* 0x00000009220e7221 */ /* 0x000fe20000010000 */
[----:B------:R-:W0:Y:S01]  /*4ce0*/  MUFU.EX2 R48, R48 ;  /* 0x0000003000307308 */ /* 0x000e220000000800 */
[----:B-1----:R-:W-:Y:S01]  /*4cf0*/  FADD.FTZ R2, R60, R7 ;  /* 0x000000073c027221 */ /* 0x002fe20000010000 */
[----:B------:R-:W-:-:S02]  /*4d00*/  IMAD.MOV.U32 R51, RZ, RZ, R151 ;  /* 0x000000ffff337224 */ /* 0x000fc400078e0097 */
[----:B------:R-:W-:Y:S01]  /*4d10*/  FADD.FTZ R9, R35, R14 ;  /* 0x0000000e23097221 */ /* 0x000fe20000010000 */
[--C-:B------:R-:W-:Y:S02]  /*4d20*/  IMAD.MOV.U32 R47, RZ, RZ, R151.reuse ;  /* 0x000000ffff2f7224 */ /* 0x100fe400078e0097 */
[----:B------:R-:W-:Y:S02]  /*4d30*/  IMAD.MOV.U32 R46, RZ, RZ, R151 ;  /* 0x000000ffff2e7224 */ /* 0x000fe400078e0097 */
[----:B------:R-:W-:Y:S01]  /*4d40*/  FADD.FTZ R14, R38, R9 ;  /* 0x00000009260e7221 */ /* 0x000fe20000010000 */
[----:B------:R-:W1:Y:S01]  /*4d50*/  MUFU.EX2 R49, R49 ;  /* 0x0000003100317308 */ /* 0x000e620000000800 */
[C---:B--2---:R-:W-:Y:S01]  /*4d60*/  FADD.FTZ R7, R61.reuse, R2 ;  /* 0x000000023d077221 */ /* 0x044fe20000010000 */
[----:B------:R-:W-:Y:S01]  /*4d70*/  F2FP.F16.F32.PACK_AB R210, R61, R60 ;  /* 0x0000003c3dd2723e */ /* 0x000fe200000000ff */
[--C-:B------:R-:W-:Y:S01]  /*4d80*/  IMAD.MOV.U32 R61, RZ, RZ, R151.reuse ;  /* 0x000000ffff3d7224 */ /* 0x100fe200078e0097 */
[----:B------:R-:W-:Y:S01]  /*4d90*/  MOV R60, R151 ;  /* 0x00000097003c7202 */ /* 0x000fe20000000f00 */
[----:B------:R-:W-:-:S02]  /*4da0*/  IMAD.MOV.U32 R43, RZ, RZ, R151 ;  /* 0x000000ffff2b7224 */ /* 0x000fc400078e0097 */
[----:B------:R-:W-:Y:S01]  /*4db0*/  IMAD.MOV.U32 R42, RZ, RZ, R151 ;  /* 0x000000ffff2a7224 */ /* 0x000fe200078e0097 */
[----:B------:R-:W2:Y:S01]  /*4dc0*/  MUFU.EX2 R52, R52 ;  /* 0x0000003400347308 */ /* 0x000ea20000000800 */
[----:B0-----:R-:W-:Y:S01]  /*4dd0*/  FADD.FTZ R2, R48, R7 ;  /* 0x0000000730027221 */ /* 0x001fe20000010000 */
[--C-:B------:R-:W-:Y:S02]  /*4de0*/  IMAD.MOV.U32 R35, RZ, RZ, R151.reuse ;  /* 0x000000ffff237224 */ /* 0x100fe400078e0097 */
[--C-:B------:R-:W-:Y:S02]  /*4df0*/  IMAD.MOV.U32 R34, RZ, RZ, R151.reuse ;  /* 0x000000ffff227224 */ /* 0x100fe400078e0097 */
[--C-:B------:R-:W-:Y:S02]  /*4e00*/  IMAD.MOV.U32 R29, RZ, RZ, R151.reuse ;  /* 0x000000ffff1d7224 */ /* 0x100fe400078e0097 */
[----:B------:R-:W0:Y:S01]  /*4e10*/  MUFU.EX2 R53, R53 ;  /* 0x0000003500357308 */ /* 0x000e220000000800 */
[C---:B-1----:R-:W-:Y:S01]  /*4e20*/  FADD.FTZ R7, R49.reuse, R2 ;  /* 0x0000000231077221 */ /* 0x042fe20000010000 */
[----:B------:R-:W-:Y:S01]  /*4e30*/  F2FP.F16.F32.PACK_AB R204, R49, R48 ;  /* 0x0000003031cc723e */ /* 0x000fe200000000ff */
[----:B------:R-:W-:Y:S01]  /*4e40*/  IMAD.MOV.U32 R49, RZ, RZ, R151 ;  /* 0x000000ffff317224 */ /* 0x000fe200078e0097 */
[----:B------:R-:W-:-:S04]  /*4e50*/  MOV R48, R151 ;  /* 0x0000009700307202 */ /* 0x000fc80000000f00 */
[----:B------:R-:W1:Y:S01]  /*4e60*/  MUFU.EX2 R40, R40 ;  /* 0x0000002800287308 */ /* 0x000e620000000800 */
[----:B--2---:R-:W-:-:S07]  /*4e70*/  FADD.FTZ R2, R52, R7 ;  /* 0x0000000734027221 */ /* 0x004fce0000010000 */
[----:B------:R-:W2:Y:S01]  /*4e80*/  MUFU.EX2 R41, R41 ;  /* 0x0000002900297308 */ /* 0x000ea20000000800 */
[C---:B0-----:R-:W-:Y:S01]  /*4e90*/  FADD.FTZ R7, R53.reuse, R2 ;  /* 0x0000000235077221 */ /* 0x041fe20000010000 */
[----:B------:R-:W-:Y:S01]  /*4ea0*/  F2FP.F16.F32.PACK_AB R206, R53, R52 ;  /* 0x0000003435ce723e */ /* 0x000fe200000000ff */
[----:B------:R-:W-:Y:S01]  /*4eb0*/  IMAD.MOV.U32 R53, RZ, RZ, R151 ;  /* 0x000000ffff357224 */ /* 0x000fe200078e0097 */
[----:B------:R-:W-:-:S04]  /*4ec0*/  MOV R52, R151 ;  /* 0x0000009700347202 */ /* 0x000fc80000000f00 */
[----:B------:R-:W0:Y:S01]  /*4ed0*/  MUFU.EX2 R44, R44 ;  /* 0x0000002c002c7308 */ /* 0x000e220000000800 */
[----:B-1----:R-:W-:-:S07]  /*4ee0*/  FADD.FTZ R2, R40, R7 ;  /* 0x0000000728027221 */ /* 0x002fce0000010000 */
[----:B------:R-:W1:Y:S01]  /*4ef0*/  MUFU.EX2 R45, R45 ;  /* 0x0000002d002d7308 */ /* 0x000e620000000800 */
[C---:B--2---:R-:W-:Y:S01]  /*4f00*/  FADD.FTZ R7, R41.reuse, R2 ;  /* 0x0000000229077221 */ /* 0x044fe20000010000 */
[----:B------:R-:W-:Y:S01]  /*4f10*/  F2FP.F16.F32.PACK_AB R200, R41, R40 ;  /* 0x0000002829c8723e */ /* 0x000fe200000000ff */
[----:B------:R-:W-:Y:S01]  /*4f20*/  IMAD.MOV.U32 R41, RZ, RZ, R151 ;  /* 0x000000ffff297224 */ /* 0x000fe200078e0097 */
[----:B------:R-:W-:-:S04]  /*4f30*/  MOV R40, R151 ;  /* 0x0000009700287202 */ /* 0x000fc80000000f00 */
[----:B------:R-:W2:Y:S01]  /*4f40*/  MUFU.EX2 R32, R32 ;  /* 0x0000002000207308 */ /* 0x000ea20000000800 */
[----:B0-----:R-:W-:-:S07]  /*4f50*/  FADD.FTZ R2, R44, R7 ;  /* 0x000000072c027221 */ /* 0x001fce0000010000 */
        /* <DEDUP_REMOVED lines=13> */
[C---:B-1----:R-:W-:Y:S01]  /*5030*/  FADD.FTZ R9, R39.reuse, R14 ;  /* 0x0000000e27097221 */ /* 0x042fe20000010000 */
[----:B------:R-:W-:Y:S01]  /*5040*/  F2FP.F16.F32.PACK_AB R199, R39, R38 ;  /* 0x0000002627c7723e */ /* 0x000fe200000000ff */
[--C-:B------:R-:W-:Y:S02]  /*5050*/  IMAD.MOV.U32 R39, RZ, RZ, R151.reuse ;  /* 0x000000ffff277224 */ /* 0x100fe400078e0097 */
[----:B------:R-:W-:-:S03]  /*5060*/  IMAD.MOV.U32 R38, RZ, RZ, R151 ;  /* 0x000000ffff267224 */ /* 0x000fc600078e0097 */
[----:B------:R-:W1:Y:S01]  /*5070*/  MUFU.EX2 R37, R37 ;  /* 0x0000002500257308 */ /* 0x000e620000000800 */
[----:B--2---:R-:W-:-:S07]  /*5080*/  FADD.FTZ R2, R36, R7 ;  /* 0x0000000724027221 */ /* 0x004fce0000010000 */
        /* <DEDUP_REMOVED lines=8> */
[C---:B--2---:R-:W-:Y:S01]  /*5110*/  FADD.FTZ R9, R27.reuse, R14 ;  /* 0x0000000e1b097221 */ /* 0x044fe20000010000 */
[----:B------:R-:W-:Y:S01]  /*5120*/  F2FP.F16.F32.PACK_AB R193, R27, R26 ;  /* 0x0000001a1bc1723e */ /* 0x000fe200000000ff */
[--C-:B------:R-:W-:Y:S02]  /*5130*/  IMAD.MOV.U32 R27, RZ, RZ, R151.reuse ;  /* 0x000000ffff1b7224 */ /* 0x100fe400078e0097 */
[----:B------:R-:W-:-:S03]  /*5140*/  IMAD.MOV.U32 R26, RZ, RZ, R151 ;  /* 0x000000ffff1a7224 */ /* 0x000fc600078e0097 */
[----:B------:R-:W2:Y:S01]  /*5150*/  MUFU.EX2 R25, R25 ;  /* 0x0000001900197308 */ /* 0x000ea20000000800 */
[----:B0-----:R-:W-:-:S07]  /*5160*/  FADD.FTZ R2, R24, R15 ;  /* 0x0000000f18027221 */ /* 0x001fce0000010000 */
[----:B------:R-:W0:Y:S01]  /*5170*/  MUFU.EX2 R28, R28 ;  /* 0x0000001c001c7308 */ /* 0x000e220000000800 */
[----:B-1----:R-:W-:-:S04]  /*5180*/  FADD.FTZ R14, R30, R9 ;  /* 0x000000091e0e7221 */ /* 0x002fc80000010000 */
[C---:B------:R-:W-:Y:S01]  /*5190*/  FADD.FTZ R9, R195.reuse, R14 ;  /* 0x0000000ec3097221 */ /* 0x040fe20000010000 */
[----:B------:R-:W-:Y:S01]  /*51a0*/  F2FP.F16.F32.PACK_AB R195, R195, R30 ;  /* 0x0000001ec3c3723e */ /* 0x000fe200000000ff */
[--C-:B------:R-:W-:Y:S01]  /*51b0*/  IMAD.MOV.U32 R30, RZ, RZ, R151.reuse ;  /* 0x000000ffff1e7224 */ /* 0x100fe200078e0097 */
[----:B------:R1:W3:Y:S01]  /*51c0*/  MUFU.EX2 R7, R0 ;  /* 0x0000000000077308 */ /* 0x0002e20000000800 */
[C---:B--2---:R-:W-:Y:S01]  /*51d0*/  FADD.FTZ R15, R25.reuse, R2 ;  /* 0x00000002190f7221 */ /* 0x044fe20000010000 */
[----:B------:R-:W-:Y:S01]  /*51e0*/  F2FP.F16.F32.PACK_AB R192, R25, R24 ;  /* 0x0000001819c0723e */ /* 0x000fe200000000ff */
[----:B------:R-:W-:Y:S01]  /*51f0*/  IMAD.MOV.U32 R25, RZ, RZ, R151 ;  /* 0x000000ffff197224 */ /* 0x000fe200078e0097 */
[----:B------:R-:W-:Y:S02]  /*5200*/  MOV R2, 0x3f800000 ;  /* 0x3f80000000027802 */ /* 0x000fe40000000f00 */
[----:B------:R-:W-:Y:S01]  /*5210*/  MOV R24, R151 ;  /* 0x0000009700187202 */ /* 0x000fe20000000f00 */
[----:B0-----:R-:W-:Y:S01]  /*5220*/  FADD.FTZ R14, R28, R15 ;  /* 0x0000000f1c0e7221 */ /* 0x001fe20000010000 */
[----:B-1----:R-:W-:-:S03]  /*5230*/  IMAD.MOV.U32 R0, RZ, RZ, 0x3f800000 ;  /* 0x3f800000ff007424 */ /* 0x002fc600078e00ff */
[C---:B---3--:R-:W-:Y:S01]  /*5240*/  FADD.FTZ R14, R7.reuse, R14 ;  /* 0x0000000e070e7221 */ /* 0x048fe20000010000 */
[----:B------:R-:W-:Y:S01]  /*5250*/  F2FP.F16.F32.PACK_AB R194, R7, R28 ;  /* 0x0000001c07c2723e */ /* 0x000fe200000000ff */
[----:B------:R-:W-:Y:S01]  /*5260*/  IMAD.U32 R7, RZ, RZ, UR7 ;  /* 0x00000007ff077e24 */ /* 0x000fe2000f8e00ff */
[----:B------:R-:W-:Y:S01]  /*5270*/  MOV R28, R151 ;  /* 0x00000097001c7202 */ /* 0x000fe20000000f00 */
[----:B------:R-:W-:Y:S06]  /*5280*/  @!P1 BRA `(.L_x_18) ;  /* 0x0000003c00e89947 */ /* 0x000fec0003800000 */
[----:B------:R-:W-:Y:S01]  /*5290*/  UMOV UR6, URZ ;  /* 0x0000003f00067c82 */ /* 0x000fe20008000000 */
[----:B------:R-:W-:Y:S01]  /*52a0*/  IMAD.U32 R20, RZ, RZ, UR60 ;  /* 0x0000003cff147e24 */ /* 0x000fe2000f8e00ff */
[----:B------:R-:W-:Y:S01]  /*52b0*/  MOV R15, R3 ;  /* 0x00000003000f7202 */ /* 0x000fe20000000f00 */
[----:B------:R-:W-:Y:S01]  /*52c0*/  IMAD.MOV.U32 R19, RZ, RZ, R6 ;  /* 0x000000ffff137224 */ /* 0x000fe200078e0006 */
[----:B------:R-:W-:Y:S01]  /*52d0*/  CS2R R150, SRZ ;  /* 0x0000000000967805 */ /* 0x000fe2000001ff00 */
[----:B------:R-:W-:Y:S01]  /*52e0*/  IMAD.U32 R214, RZ, RZ, UR6 ;  /* 0x00000006ffd67e24 */ /* 0x000fe2000f8e00ff */
[----:B------:R-:W-:Y:S01]  /*52f0*/  CS2R R146, SRZ ;  /* 0x0000000000927805 */ /* 0x000fe2000001ff00 */
[----:B------:R-:W-:Y:S01]  /*5300*/  IMAD.MOV.U32 R2, RZ, RZ, 0x3f800000 ;  /* 0x3f800000ff027424 */ /* 0x000fe200078e00ff */
        /* <DEDUP_REMOVED lines=61> */
[----:B------:R-:W-:Y:S01]  /*56e0*/  CS2R R24, SRZ ;  /* 0x0000000000187805 */ /* 0x000fe2000001ff00 */
[----:B------:R-:W-:-:S07]  /*56f0*/  IMAD.U32 R21, RZ, RZ, UR6 ;  /* 0x00000006ff157e24 */ /* 0x000fce000f8e00ff */
.L_x_29:
[----:B------:R-:W-:Y:S02]  /*5700*/  R2UR UR6, R21 ;  /* 0x00000000150672ca */ /* 0x000fe400000e0000 */
[----:B------:R-:W-:-:S11]  /*5710*/  R2UR UR7, R214 ;  /* 0x00000000d60772ca */ /* 0x000fd600000e0000 */
[----:B------:R-:W-:-:S04]  /*5720*/  UISETP.NE.AND UP0, UPT, UR6, 0x1, UPT ;  /* 0x000000010600788c */ /* 0x000fc8000bf05270 */
[----:B------:R-:W-:-:S04]  /*5730*/  USEL UR6, URZ, 0x1, UP0 ;  /* 0x000000013f067887 */ /* 0x000fc80008000000 */
[----:B------:R-:W-:-:S06]  /*5740*/  ULOP3.LUT UR6, UR7, UR6, URZ, 0x3c, !UPT ;  /* 0x0000000607067292 */ /* 0x000fcc000f8e3c3f */
[----:B------:R-:W-:Y:S01]  /*5750*/  MOV R7, UR6 ;  /* 0x0000000600077c02 */ /* 0x000fe20008000f00 */
[----:B------:R-:W-:Y:S06]  /*5760*/  @!P0 BRA `(.L_x_19) ;  /* 0x0000000000048947 */ /* 0x000fec0003800000 */
[----:B------:R-:W-:Y:S01]  /*5770*/  BPT.TRAP 0x1 ;  /* 0x000000040000795c */ /* 0x000fe20000300000 */
.L_x_19:
[----:B------:R-:W-:Y:S02]  /*5780*/  R2UR UR6, R21 ;  /* 0x00000000150672ca */ /* 0x000fe400000e0000 */
[----:B------:R-:W-:Y:S02]  /*5790*/  R2UR UR7, R16 ;  /* 0x00000000100772ca */ /* 0x000fe400000e0000 */
[----:B------:R-:W-:-:S09]  /*57a0*/  R2UR UR10, R7 ;  /* 0x00000000070a72ca */ /* 0x000fd200000e0000 */
[----:B------:R-:W-:-:S04]  /*57b0*/  UIADD3 UR6, UR6, 0x1, URZ ;  /* 0x0000000106067890 */ /* 0x000fc8000fffe03f */
[----:B------:R-:W-:Y:S01]  /*57c0*/  UISETP.NE.AND UP0, UPT, UR6, 0x2, UPT ;  /* 0x000000020600788c */ /* 0x000fe2000bf05270 */
[----:B------:R-:W-:-:S03]  /*57d0*/  IMAD.U32 R3, RZ, RZ, UR10 ;  /* 0x0000000aff037e24 */ /* 0x000fc6000f8e00ff */
[----:B------:R-:W-:Y:S02]  /*57e0*/  USEL UR6, UR6, URZ, UP0 ;  /* 0x0000003f06067287 */ /* 0x000fe40008000000 */
[----:B------:R-:W-:Y:S02]  /*57f0*/  SHF.L.U32 R3, R3, 0x1f, RZ ;  /* 0x0000001f03037819 */ /* 0x000fe400000006ff */
[----:B------:R-:W-:Y:S02]  /*5800*/  ULEA UR7, UR6, UR7, 0x3 ;  /* 0x0000000706077291 */ /* 0x000fe4000f8e183f */
[----:B------:R-:W-:-:S04]  /*5810*/  IMAD.U32 R8, RZ, RZ, UR6 ;  /* 0x00000006ff087e24 */ /* 0x000fc8000f8e00ff */
[----:B------:R-:W-:-:S03]  /*5820*/  IMAD.U32 R22, RZ, RZ, UR7 ;  /* 0x00000007ff167e24 */ /* 0x000fc6000f8e00ff */
[----:B------:R0:W1:Y:S01]  /*5830*/  SYNCS.PHASECHK.TRANS64.TRYWAIT P1, [UR7+0x38830], R3 ;  /* 0x03883003ff0075a7 */ /* 0x0000620008020147 */
[----:B------:R-:W-:Y:S05]  /*5840*/  @!P0 BRA `(.L_x_20) ;  /* 0x0000000000048947 */ /* 0x000fea0003800000 */
[----:B------:R-:W-:Y:S01]  /*5850*/  BPT.TRAP 0x1 ;  /* 0x000000040000795c */ /* 0x000fe20000300000 */
.L_x_20:
[----:B-1----:R-:W-:Y:S05]  /*5860*/  @P1 BRA `(.L_x_21) ;  /* 0x00000000000c1947 */ /* 0x002fea0003800000 */
[----:B------:R-:W-:-:S13]  /*5870*/  R2UR UR6, R22 ;  /* 0x00000000160672ca */ /* 0x000fda00000e0000 */
[----:B------:R-:W1:Y:S02]  /*5880*/  SYNCS.PHASECHK.TRANS64.TRYWAIT P1, [UR6+0x38830], R3 ;  /* 0x03883003ff0075a7 */ /* 0x000e640008020146 */
[----:B-1----:R-:W-:Y:S05]  /*5890*/  @!P1 BRA `(.L_x_22) ;  /* 0x000000b000f09947 */ /* 0x002fea0003800000 */
.L_x_21:
[----:B------:R-:W-:Y:S01]  /*58a0*/  R2UR UR60, R8 ;  /* 0x00000000083c72ca */ /* 0x000fe200000e0000 */
[----:B------:R-:W-:Y:S01]  /*58b0*/  WARPGROUP.ARRIVE ;  /* 0x00000000000079c5 */ /* 0x000fe20000000000 */
[C---:B------:R-:W-:Y:S01]  /*58c0*/  R2UR UR56, R4.reuse ;  /* 0x00000000043872ca */ /* 0x040fe200000e0000 */
[----:B------:R-:W-:Y:S01]  /*58d0*/  UMOV UR59, 0x40000040 ;  /* 0x40000040003b7882 */ /* 0x000fe20000000000 */
[C---:B------:R-:W-:Y:S01]  /*58e0*/  R2UR UR57, R5.reuse ;  /* 0x00000000053972ca */ /* 0x040fe200000e0000 */
[----:B------:R-:W-:Y:S01]  /*58f0*/  UMOV UR43, 0x40000040 ;  /* 0x40000040002b7882 */ /* 0x000fe20000000000 */
[----:B01----:R-:W-:Y:S01]  /*5900*/  MOV R3, UR41 ;  /* 0x0000002900037c02 */ /* 0x003fe20008000f00 */
[----:B------:R-:W-:Y:S01]  /*5910*/  UMOV UR47, 0x40000040 ;  /* 0x40000040002f7882 */ /* 0x000fe20000000000 */
[----:B------:R-:W-:Y:S01]  /*5920*/  MOV R6, UR40 ;  /* 0x0000002800067c02 */ /* 0x000fe20008000f00 */
[----:B------:R-:W-:Y:S01]  /*5930*/  UMOV UR51, 0x40000040 ;  /* 0x4000004000337882 */ /* 0x000fe20000000000 */
[C---:B------:R-:W-:Y:S01]  /*5940*/  R2UR UR40, R4.reuse ;  /* 0x00000000042872ca */ /* 0x040fe200000e0000 */
[----:B------:R-:W-:Y:S01]  /*5950*/  UMOV UR55, 0x40000040 ;  /* 0x4000004000377882 */ /* 0x000fe20000000000 */
[C---:B------:R-:W-:Y:S01]  /*5960*/  R2UR UR41, R5.reuse ;  /* 0x00000000052972ca */ /* 0x040fe200000e0000 */
[----:B------:R-:W-:Y:S01]  /*5970*/  UIMAD UR60, UR60, 0xa00, UR61 ;  /* 0x00000a003c3c78a4 */ /* 0x000fe2000f8e023d */
[----:B------:R-:W-:Y:S01]  /*5980*/  MOV R23, UR45 ;  /* 0x0000002d00177c02 */ /* 0x000fe20008000f00 */
[----:B------:R-:W-:Y:S01]  /*5990*/  UMOV UR15, 0x40000040 ;  /* 0x40000040000f7882 */ /* 0x000fe20000000000 */
[----:B------:R-:W-:Y:S01]  /*59a0*/  MOV R152, UR44 ;  /* 0x0000002c00987c02 */ /* 0x000fe20008000f00 */
[----:B------:R-:W-:Y:S01]  /*59b0*/  UIADD3 UR6, UR60, 0x80, URZ ;  /* 0x000000803c067890 */ /* 0x000fe2000fffe03f */
[C---:B------:R-:W-:Y:S01]  /*59c0*/  R2UR UR44, R4.reuse ;  /* 0x00000000042c72ca */ /* 0x040fe200000e0000 */
[----:B------:R-:W-:Y:S01]  /*59d0*/  UIADD3 UR7, UR60, 0x100, URZ ;  /* 0x000001003c077890 */ /* 0x000fe2000fffe03f */
[C---:B------:R-:W-:Y:S01]  /*59e0*/  R2UR UR45, R5.reuse ;  /* 0x00000000052d72ca */ /* 0x040fe200000e0000 */
[----:B------:R-:W-:Y:S01]  /*59f0*/  UMOV UR58, UR60 ;  /* 0x0000003c003a7c82 */ /* 0x000fe20008000000 */
[----:B------:R-:W-:Y:S01]  /*5a00*/  MOV R153, UR49 ;  /* 0x0000003100997c02 */ /* 0x000fe20008000f00 */
[----:B------:R-:W-:Y:S01]  /*5a10*/  HGMMA.64x16x16.F32 R184, gdesc[UR56], RZ, !UPT, gsb0 ;  /* 0x0020000038b879f0 */ /* 0x000fe2000c0008ff */
[----:B------:R-:W-:Y:S01]  /*5a20*/  UMOV UR42, UR6 ;  /* 0x00000006002a7c82 */ /* 0x000fe20008000000 */
[----:B------:R-:W-:Y:S01]  /*5a30*/  MOV R154, UR48 ;  /* 0x00000030009a7c02 */ /* 0x000fe20008000f00 */
[----:B------:R-:W-:Y:S01]  /*5a40*/  UMOV UR46, UR7 ;  /* 0x00000007002e7c82 */ /* 0x000fe20008000000 */
[C---:B------:R-:W-:Y:S01]  /*5a50*/  R2UR UR48, R4.reuse ;  /* 0x00000000043072ca */ /* 0x040fe200000e0000 */
[----:B------:R-:W-:Y:S01]  /*5a60*/  UIADD3 UR6, UR60, 0x180, URZ ;  /* 0x000001803c067890 */ /* 0x000fe2000fffe03f */
[C---:B------:R-:W-:Y:S01]  /*5a70*/  R2UR UR49, R5.reuse ;  /* 0x00000000053172ca */ /* 0x040fe200000e0000 */
[----:B------:R-:W-:Y:S01]  /*5a80*/  UIADD3 UR58, UR60, 0x200, URZ ;  /* 0x000002003c3a7890 */ /* 0x000fe2000fffe03f */
[----:B------:R-:W-:Y:S01]  /*5a90*/  R2UR UR56, R4 ;  /* 0x00000000043872ca */ /* 0x000fe200000e0000 */
[----:B------:R-:W-:Y:S01]  /*5aa0*/  UMOV UR59, 0x40000040 ;  /* 0x40000040003b7882 */ /* 0x000fe20000000000 */
[----:B------:R-:W-:Y:S01]  /*5ab0*/  R2UR UR57, R5 ;  /* 0x00000000053972ca */ /* 0x000fe200000e0000 */
[----:B------:R-:W-:Y:S01]  /*5ac0*/  UIADD3 UR7, UR60, 0x182, URZ ;  /* 0x000001823c077890 */ /* 0x000fe2000fffe03f */
[----:B------:R-:W-:Y:S01]  /*5ad0*/  MOV R212, UR53 ;  /* 0x0000003500d47c02 */ /* 0x000fe20008000f00 */
[----:B------:R-:W-:Y:S01]  /*5ae0*/  UMOV UR50, UR6 ;  /* 0x0000000600327c82 */ /* 0x000fe20008000000 */
[----:B------:R-:W-:Y:S01]  /*5af0*/  MOV R213, UR52 ;  /* 0x0000003400d57c02 */ /* 0x000fe20008000f00 */
[----:B------:R-:W-:Y:S01]  /*5b00*/  UIADD3 UR6, UR60, 0x2, URZ ;  /* 0x000000023c067890 */ /* 0x000fe2000fffe03f */
[----:B------:R-:W-:Y:S01]  /*5b10*/  R2UR UR52, R12 ;  /* 0x000000000c3472ca */ /* 0x000fe200000e0000 */
[----:B------:R-:W-:Y:S01]  /*5b20*/  UIADD3 UR14, UR60, 0x280, URZ ;  /* 0x000002803c0e7890 */ /* 0x000fe2000fffe03f */
[----:B------:R-:W-:Y:S01]  /*5b30*/  R2UR UR53, R13 ;  /* 0x000000000d3572ca */ /* 0x000fe200000e0000 */
[----:B------:R-:W-:Y:S01]  /*5b40*/  UIADD3 UR18, UR60, 0x282, URZ ;  /* 0x000002823c127890 */ /* 0x000fe2000fffe03f */
[-C--:B------:R-:W-:Y:S01]  /*5b50*/  FMUL.FTZ R24, R24, R0.reuse ;  /* 0x0000000018187220 */ /* 0x080fe20000410000 */
[----:B------:R-:W-:Y:S01]  /*5b60*/  UMOV UR19, 0x40000040 ;  /* 0x4000004000137882 */ /* 0x000fe20000000000 */
[----:B------:R-:W-:Y:S01]  /*5b70*/  UMOV UR54, UR6 ;  /* 0x0000000600367c82 */ /* 0x000fe20008000000 */
[----:B------:R-:W-:Y:S01]  /*5b80*/  UIADD3 UR6, UR60, 0x102, URZ ;  /* 0x000001023c067890 */ /* 0x000fe2000fffe03f */
[-C--:B------:R-:W-:Y:S01]  /*5b90*/  FMUL.FTZ R25, R25, R0.reuse ;  /* 0x0000000019197220 */ /* 0x080fe20000410000 */
[----:B------:R-:W-:Y:S01]  /*5ba0*/  UIADD3 UR22, UR60, 0x284, URZ ;  /* 0x000002843c167890 */ /* 0x000fe2000fffe03f */
[-C--:B------:R-:W-:Y:S01]  /*5bb0*/  FMUL.FTZ R28, R28, R0.reuse ;  /* 0x000000001c1c7220 */ /* 0x080fe20000410000 */
[----:B------:R-:W-:Y:S01]  /*5bc0*/  UMOV UR23, 0x40000040 ;  /* 0x4000004000177882 */ /* 0x000fe20000000000 */
[----:B------:R-:W-:Y:S01]  /*5bd0*/  UIADD3 UR26, UR60, 0x286, URZ ;  /* 0x000002863c1a7890 */ /* 0x000fe2000fffe03f */
[-C--:B------:R-:W-:Y:S01]  /*5be0*/  FMUL.FTZ R29, R29, R0.reuse ;  /* 0x000000001d1d7220 */ /* 0x080fe20000410000 */
[----:B------:R-:W-:Y:S01]  /*5bf0*/  UMOV UR10, UR52 ;  /* 0x00000034000a7c82 */ /* 0x000fe20008000000 */
[----:B------:R-:W-:Y:S01]  /*5c00*/  UMOV UR11, UR53 ;  /* 0x00000035000b7c82 */ /* 0x000fe20008000000 */
[----:B------:R-:W-:Y:S01]  /*5c10*/  UMOV UR27, 0x40000040 ;  /* 0x40000040001b7882 */ /* 0x000fe20000000000 */
[----:B------:R-:W-:Y:S01]  /*5c20*/  UIADD3 UR30, UR60, 0x500, URZ ;  /* 0x000005003c1e7890 */ /* 0x000fe2000fffe03f */
[-C--:B------:R-:W-:Y:S01]  /*5c30*/  FMUL.FTZ R32, R32, R0.reuse ;  /* 0x0000000020207220 */ /* 0x080fe20000410000 */
[----:B------:R-:W-:Y:S01]  /*5c40*/  UMOV UR31, 0x40000040 ;  /* 0x40000040001f7882 */ /* 0x000fe20000000000 */
[----:B------:R-:W-:Y:S01]  /*5c50*/  UIADD3 UR34, UR60, 0x502, URZ ;  /* 0x000005023c227890 */ /* 0x000fe2000fffe03f */
[-C--:B------:R-:W-:Y:S01]  /*5c60*/  FMUL.FTZ R33, R33, R0.reuse ;  /* 0x0000000021217220 */ /* 0x080fe20000410000 */
[----:B------:R-:W-:Y:S01]  /*5c70*/  UMOV UR35, 0x40000040 ;  /* 0x4000004000237882 */ /* 0x000fe20000000000 */
[----:B------:R-:W-:Y:S01]  /*5c80*/  UIADD3 UR38, UR60, 0x504, URZ ;  /* 0x000005043c267890 */ /* 0x000fe2000fffe03f */
[-C--:B------:R-:W-:Y:S01]  /*5c90*/  FMUL.FTZ R36, R36, R0.reuse ;  /* 0x0000000024247220 */ /* 0x080fe20000410000 */
[----:B------:R-:W-:Y:S01]  /*5ca0*/  UMOV UR39, 0x40000040 ;  /* 0x4000004000277882 */ /* 0x000fe20000000000 */
[-C--:B------:R-:W-:Y:S01]  /*5cb0*/  FMUL.FTZ R37, R37, R0.reuse ;  /* 0x0000000025257220 */ /* 0x080fe20000410000 */
        /* <DEDUP_REMOVED lines=8> */
[----:B------:R-:W-:Y:S01]  /*5d40*/  FMUL.FTZ R56, R56, R0 ;  /* 0x0000000038387220 */ /* 0x000fe20000410000 */
[----:B------:R-:W-:-:S02]  /*5d50*/  WARPGROUP.DEPBAR.LE gsb0, 0x0 ;  /* 0x00008000000079c5 */ /* 0x000fc40000010000 */
[----:B------:R-:W-:Y:S01]  /*5d60*/  WARPGROUP.ARRIVE ;  /* 0x00000000000079c5 */ /* 0x000fe20000000000 */
[-C--:B------:R-:W-:Y:S01]  /*5d70*/  FMUL.FTZ R57, R57, R0.reuse ;  /* 0x0000000039397220 */ /* 0x080fe20000410000 */
[-C--:B------:R-:W-:Y:S01]  /*5d80*/  FMUL.FTZ R60, R60, R0.reuse ;  /* 0x000000003c3c7220 */ /* 0x080fe20000410000 */
[-C--:B------:R-:W-:Y:S01]  /*5d90*/  FMUL.FTZ R61, R61, R0.reuse ;  /* 0x000000003d3d7220 */ /* 0x080fe20000410000 */
[-C--:B------:R-:W-:Y:S01]  /*5da0*/  FMUL.FTZ R64, R64, R0.reuse ;  /* 0x0000000040407220 */ /* 0x080fe20000410000 */
[-C--:B------:R-:W-:Y:S01]  /*5db0*/  FMUL.FTZ R65, R65, R0.reuse ;  /* 0x0000000041417220 */ /* 0x080fe20000410000 */
[----:B------:R-:W-:Y:S01]  /*5dc0*/  HGMMA.64x16x16.F32 R176, gdesc[UR40], RZ, !UPT, gsb0 ;  /* 0x0020000028b079f0 */ /* 0x000fe2000c0008ff */
[----:B------:R-:W-:Y:S01]  /*5dd0*/  R2UR UR41, R3 ;  /* 0x00000000032972ca */ /* 0x000fe200000e0000 */
[----:B------:R-:W-:Y:S01]  /*5de0*/  UIADD3 UR42, UR60, 0x506, URZ ;  /* 0x000005063c2a7890 */ /* 0x000fe2000fffe03f */
[----:B------:R-:W-:Y:S01]  /*5df0*/  R2UR UR40, R6 ;  /* 0x00000000062872ca */ /* 0x000fe200000e0000 */
[----:B------:R-:W-:Y:S01]  /*5e00*/  UMOV UR43, 0x40000040 ;  /* 0x40000040002b7882 */ /* 0x000fe20000000000 */
[----:B------:R-:W-:Y:S01]  /*5e10*/  MOV R3, UR9 ;  /* 0x0000000900037c02 */ /* 0x000fe20008000f00 */
[-C--:B------:R-:W-:Y:S01]  /*5e20*/  FMUL.FTZ R68, R68, R0.reuse ;  /* 0x0000000044447220 */ /* 0x080fe20000410000 */
[----:B------:R-:W-:Y:S01]  /*5e30*/  MOV R6, UR8 ;  /* 0x0000000800067c02 */ /* 0x000fe20008000f00 */
        /* <DEDUP_REMOVED lines=118> */
[----:B------:R-:W-:Y:S01]  /*65a0*/  FMUL.FTZ R151, R151, R2 ;  /* 0x0000000297977220 */ /* 0x000fe20000410000 */
        /* <DEDUP_REMOVED lines=10> */
[----:B------:R-:W-:Y:S01]  /*6650*/  R2UR UR53, R212 ;  /* 0x00000000d43572ca */ /* 0x000fe200000e0000 */
[----:B------:R-:W-:Y:S01]  /*6660*/  UIADD3 UR54, UR60, 0x784, URZ ;  /* 0x000007843c367890 */ /* 0x000fe2000fffe03f */
[----:B------:R-:W-:Y:S01]  /*6670*/  R2UR UR52, R213 ;  /* 0x00000000d53472ca */ /* 0x000fe200000e0000 */
        /* <DEDUP_REMOVED lines=24> */
[----:B------:R-:W-:Y:S02]  /*6800*/  UIADD3 UR6, UR60, 0x4, URZ ;  /* 0x000000043c067890 */ /* 0x000fe4000fffe03f */
[----:B------:R-:W-:Y:S02]  /*6810*/  UIADD3 UR10, UR60, 0x84, URZ ;  /* 0x000000843c0a7890 */ /* 0x000fe4000fffe03f */
[----:B------:R-:W-:Y:S01]  /*6820*/  UIADD3 UR11, UR60, 0x104, URZ ;  /* 0x000001043c0b7890 */ /* 0x000fe2000fffe03f */
        /* <DEDUP_REMOVED lines=28> */
[----:B------:R-:W-:Y:S01]  /*69f0*/  UMOV UR11, 0x40000040 ;  /* 0x40000040000b7882 */ /* 0x000fe20000000000 */
[----:B------:R-:W-:Y:S02]  /*6a00*/  WARPGROUP.DEPBAR.LE gsb0, 0x0 ;  /* 0x00008000000079c5 */ /* 0x000fe40000010000 */
[----:B------:R-:W-:-:S06]  /*6a10*/  WARPGROUP.ARRIVE ;  /* 0x00000000000079c5 */ /* 0x000fcc0000000000 */
[----:B------:R-:W-:Y:S01]  /*6a20*/  HGMMA.64x16x16.F32 R152, gdesc[UR4], R152, gsb0 ;  /* 0x00200000049879f0 */ /* 0x000fe20008000898 */
[----:B------:R-:W-:Y:S02]  /*6a30*/  UIADD3 UR6, UR60, 0x86, URZ ;  /* 0x000000863c067890 */ /* 0x000fe4000fffe03f */
        /* <DEDUP_REMOVED lines=28> */
[----:B------:R-:W-:Y:S01]  /*6c00*/  R2UR UR8, R10 ;  /* 0x000000000a0872ca */ /* 0x000fe200000e0000 */
[----:B------:R-:W-:Y:S01]  /*6c10*/  UMOV UR11, 0x40000040 ;  /* 0x40000040000b7882 */ /* 0x000fe20000000000 */
[----:B------:R-:W-:Y:S01]  /*6c20*/  R2UR UR9, R11 ;  /* 0x000000000b0972ca */ /* 0x000fe200000e0000 */
        /* <DEDUP_REMOVED lines=295> */
[----:B------:R-:W-:Y:S02]  /*7ea0*/  UIADD3 UR7, UR60, 0x906, URZ ;  /* 0x000009063c077890 */ /* 0x000fe4000fffe03f */
        /* <DEDUP_REMOVED lines=9> */
[----:B------:R-:W-:Y:S01]  /*7f40*/  UMOV UR56, UR10 ;  /* 0x0000000a00387c82 */ /* 0x000fe20008000000 */
[----:B------:R-:W-:Y:S01]  /*7f50*/  UMOV UR57, UR11 ;  /* 0x0000000b00397c82 */ /* 0x000fe20008000000 */
        /* <DEDUP_REMOVED lines=29> */
.L_x_23:
[----:B------:R-:W-:Y:S02]  /*8130*/  R2UR UR10, R16 ;  /* 0x00000000100a72ca */ /* 0x000fe400000e0000 */
[----:B------:R-:W-:Y:S02]  /*8140*/  R2UR UR7, R21 ;  /* 0x00000000150772ca */ /* 0x000fe400000e0000 */
[----:B------:R-:W-:-:S11]  /*8150*/  R2UR UR6, R214 ;  /* 0x00000000d60672ca */ /* 0x000fd600000e0000 */
[----:B------:R-:W-:Y:S02]  /*8160*/  ULEA UR7, UR7, UR10, 0x3 ;  /* 0x0000000a07077291 */ /* 0x000fe4000f8e183f */
[----:B------:R-:W-:-:S04]  /*8170*/  MOV R0, UR6 ;  /* 0x0000000600007c02 */ /* 0x000fc80008000f00 */
[----:B------:R-:W-:-:S04]  /*8180*/  SHF.L.U32 R0, R0, 0x1f, RZ ;  /* 0x0000001f00007819 */ /* 0x000fc800000006ff */
[----:B------:R0:W1:Y:S01]  /*8190*/  SYNCS.PHASECHK.TRANS64.TRYWAIT P1, [UR7+0x38850], R0 ;  /* 0x03885000ff0075a7 */ /* 0x0000620008020147 */
[----:B------:R-:W-:Y:S05]  /*81a0*/  @!P0 BRA `(.L_x_24) ;  /* 0x0000000000048947 */ /* 0x000fea0003800000 */
[----:B------:R-:W-:Y:S01]  /*81b0*/  BPT.TRAP 0x1 ;  /* 0x000000040000795c */ /* 0x000fe20000300000 */
.L_x_24:
[----:B-1----:R-:W-:Y:S05]  /*81c0*/  @P1 BRA `(.L_x_25) ;  /* 0x0000000000081947 */ /* 0x002fea0003800000 */
[----:B------:R-:W1:Y:S02]  /*81d0*/  SYNCS.PHASECHK.TRANS64.TRYWAIT P1, [UR7+0x38850], R0 ;  /* 0x03885000ff0075a7 */ /* 0x000e640008020147 */
[----:B-1----:R-:W-:Y:S05]  /*81e0*/  @!P1 BRA `(.L_x_26) ;  /* 0x0000008800b89947 */ /* 0x002fea0003800000 */
.L_x_25:
[----:B------:R-:W-:Y:S01]  /*81f0*/  R2UR UR6, R16 ;  /* 0x00000000100672ca */ /* 0x000fe200000e0000 */
[----:B------:R-:W-:Y:S01]  /*8200*/  WARPGROUP.ARRIVE ;  /* 0x00000000000079c5 */ /* 0x000fe20000000000 */
[----:B------:R-:W-:Y:S01]  /*8210*/  R2UR UR10, R21 ;  /* 0x00000000150a72ca */ /* 0x000fe200000e0000 */
[----:B------:R-:W-:-:S10]  /*8220*/  UMOV UR11, 0x40000040 ;  /* 0x40000040000b7882 */ /* 0x000fd40000000000 */
[----:B------:R-:W-:-:S04]  /*8230*/  UIADD3 UR6, UR6, 0x400, URZ ;  /* 0x0000040006067890 */ /* 0x000fc8000fffe03f */
[----:B------:R-:W-:-:S04]  /*8240*/  USHF.R.U32.HI UR6, URZ, 0x4, UR6 ;  /* 0x000000043f067899 */ /* 0x000fc80008011606 */
[----:B------:R-:W-:-:S04]  /*8250*/  ULOP3.LUT UR6, UR6, 0x3fff, URZ, 0xc0, !UPT ;  /* 0x00003fff06067892 */ /* 0x000fc8000f8ec03f */
[----:B------:R-:W-:-:S04]  /*8260*/  ULOP3.LUT UR6, UR6, 0x2800000, URZ, 0xfc, !UPT ;  /* 0x0280000006067892 */ /* 0x000fc8000f8efc3f */
[----:B------:R-:W-:-:S07]  /*8270*/  UIMAD UR6, UR10, 0xa00, UR6 ;  /* 0x00000a000a0678a4 */ /* 0x000fce000f8e0206 */
[----:B------:R-:W-:Y:S02]  /*8280*/  UMOV UR10, UR6 ;  /* 0x00000006000a7c82 */ /* 0x000fe40008000000 */
[----:B------:R-:W-:Y:S01]  /*8290*/  HGMMA.64x256x16.F32 R24, R208, gdesc[UR8].tnspB, R24, gsb0 ;  /* 0x43e00008d0187df0 */ /* 0x000fe20008000818 */
[----:B------:R-:W-:Y:S01]  /*82a0*/  UIADD3 UR10, UR6, 0x80, URZ ;  /* 0x00000080060a7890 */ /* 0x000fe2000fffe03f */
[----:B------:R-:W-:Y:S01]  /*82b0*/  UMOV UR11, 0x40000040 ;  /* 0x40000040000b7882 */ /* 0x000fe20000000000 */
[----:B------:R-:W-:Y:S02]  /*82c0*/  WARPGROUP.DEPBAR.LE gsb0, 0x0 ;  /* 0x00008000000079c5 */ /* 0x000fe40000010000 */
[----:B------:R-:W-:-:S15]  /*82d0*/  WARPGROUP.ARRIVE ;  /* 0x00000000000079c5 */ /* 0x000fde0000000000 */
[----:B------:R-:W-:-:S08]  /*82e0*/  NOP ;  /* 0x0000000000007918 */ /* 0x000fd00000000000 */
        /* <DEDUP_REMOVED lines=9> */
[----:B------:R-:W-:Y:S01]  /*8380*/  UIADD3 UR6, UR6, 0x200, URZ ;  /* 0x0000020006067890 */ /* 0x000fe2000fffe03f */
[----:B------:R-:W-:Y:S02]  /*8390*/  WARPGROUP.DEPBAR.LE gsb0, 0x0 ;  /* 0x00008000000079c5 */ /* 0x000fe40000010000 */
[----:B------:R-:W-:-:S15]  /*83a0*/  WARPGROUP.ARRIVE ;  /* 0x00000000000079c5 */ /* 0x000fde0000000000 */
[----:B------:R-:W-:-:S07]  /*83b0*/  NOP ;  /* 0x0000000000007918 */ /* 0x000fce0000000000 */
[----:B------:R-:W-:Y:S01]  /*83c0*/  HGMMA.64x256x16.F32 R24, R196, gdesc[UR8].tnspB, R24, gsb0 ;  /* 0x43e00008c4187df0 */ /* 0x000fe20008000818 */
[----:B------:R-:W-:Y:S01]  /*83d0*/  UMOV UR10, UR6 ;  /* 0x00000006000a7c82 */ /* 0x000fe20008000000 */
[----:B------:R-:W-:Y:S01]  /*83e0*/  UMOV UR11, 0x40000040 ;  /* 0x40000040000b7882 */ /* 0x000fe20000000000 */
[----:B------:R-:W-:Y:S02]  /*83f0*/  WARPGROUP.DEPBAR.LE gsb0, 0x0 ;  /* 0x00008000000079c5 */ /* 0x000fe40000010000 */
[----:B------:R-:W-:-:S15]  /*8400*/  WARPGROUP.ARRIVE ;  /* 0x00000000000079c5 */ /* 0x000fde0000000000 */
[----:B------:R-:W-:-:S08]  /*8410*/  NOP ;  /* 0x0000000000007918 */ /* 0x000fd00000000000 */
[----:B------:R-:W-:Y:S03]  /*8420*/  HGMMA.64x256x16.F32 R24, R192, gdesc[UR8].tnspB, R24, gsb0 ;  /* 0x43e00008c0187df0 */ /* 0x000fe60008000818 */
[----:B------:R-:W-:Y:S02]  /*8430*/  WARPGROUP.DEPBAR.LE gsb0, 0x0 ;  /* 0x00008000000079c5 */ /* 0x000fe40000010000 */
[----:B------:R-:W-:Y:S05]  /*8440*/  @!P0 BRA `(.L_x_27) ;  /* 0x0000000000048947 */ /* 0x000fea0003800000 */
[----:B------:R-:W-:Y:S01]  /*8450*/  BPT.TRAP 0x1 ;  /* 0x000000040000795c */ /* 0x000fe20000300000 */
.L_x_27:
[----:B01----:R-:W-:Y:S01]  /*8460*/  FMNMX.FTZ R0, R184, R15, !PT ;  /* 0x0000000fb8007209 */ /* 0x003fe20007810000 */
[----:B------:R-:W-:Y:S01]  /*8470*/  ULDC UR6, c[0x0][0x988] ;  /* 0x0002620000067ab9 */ /* 0x000fe20000000800 */
[----:B------:R-:W-:Y:S01]  /*8480*/  FMNMX.FTZ R2, R186, R19, !PT ;  /* 0x00000013ba027209 */ /* 0x000fe20007810000 */
[----:B------:R-:W0:Y:S01]  /*8490*/  S2UR UR11, SR_CgaCtaId ;  /* 0x00000000000b79c3 */ /* 0x000e220000008800 */
[----:B------:R-:W-:Y:S02]  /*84a0*/  FMNMX.FTZ R3, R185, R0, !PT ;  /* 0x00000000b9037209 */ /* 0x000fe40007810000 */
[----:B------:R-:W-:Y:S02]  /*84b0*/  FMNMX.FTZ R21, R187, R2, !PT ;  /* 0x00000002bb157209 */ /* 0x000fe40007810000 */
[----:B------:R-:W-:Y:S02]  /*84c0*/  FMNMX.FTZ R0, R188, R3, !PT ;  /* 0x00000003bc007209 */ /* 0x000fe40007810000 */
[----:B------:R-:W-:-:S02]  /*84d0*/  FMNMX.FTZ R2, R190, R21, !PT ;  /* 0x00000015be027209 */ /* 0x000fc40007810000 */
[----:B------:R-:W-:Y:S02]  /*84e0*/  FMNMX.FTZ R3, R189, R0, !PT ;  /* 0x00000000bd037209 */ /* 0x000fe40007810000 */
[----:B------:R-:W-:Y:S02]  /*84f0*/  FMNMX.FTZ R21, R191, R2, !PT ;  /* 0x00000002bf157209 */ /* 0x000fe40007810000 */
        /* <DEDUP_REMOVED lines=32> */
[----:B------:R-:W-:Y:S01]  /*8700*/  R2UR UR10, R22 ;  /* 0x00000000160a72ca */ /* 0x000fe200000e0000 */
[----:B------:R-:W1:Y:S04]  /*8710*/  SHFL.BFLY PT, R3, R0, 0x2, 0x1f ;  /* 0x0c401f0000037f89 */ /* 0x000e6800000e0000 */
[----:B------:R-:W2:Y:S08]  /*8720*/  SHFL.BFLY PT, R23, R2, 0x2, 0x1f ;  /* 0x0c401f0002177f89 */ /* 0x000eb000000e0000 */
[----:B------:R-:W-:-:S04]  /*8730*/  UIADD3 UR10, UR10, 0x38840, URZ ;  /* 0x000388400a0a7890 */ /* 0x000fc8000fffe03f */
[----:B0-----:R-:W-:Y:S01]  /*8740*/  UPRMT UR10, UR11, 0x654, UR10 ;  /* 0x000006540b0a7896 */ /* 0x001fe2000800000a */
[----:B-1----:R-:W-:-:S08]  /*8750*/  FMNMX.FTZ R21, R0, R3, !PT ;  /* 0x0000000300157209 */ /* 0x002fd00007810000 */
[----:B------:R-:W-:Y:S01]  /*8760*/  SYNCS.ARRIVE.TRANS64.RED.A1T0 RZ, [UR10], RZ ;  /* 0x000000ffffff79a7 */ /* 0x000fe2000810040a */
[----:B--2---:R-:W-:Y:S01]  /*8770*/  FMNMX.FTZ R23, R2, R23, !PT ;  /* 0x0000001702177209 */ /* 0x004fe20007810000 */
[----:B------:R-:W0:Y:S04]  /*8780*/  SHFL.BFLY PT, R6, R21, 0x1, 0x1f ;  /* 0x0c201f0015067f89 */ /* 0x000e2800000e0000 */
[----:B------:R-:W1:Y:S01]  /*8790*/  SHFL.BFLY PT, R192, R23, 0x1, 0x1f ;  /* 0x0c201f0017c07f89 */ /* 0x000e6200000e0000 */
[----:B0-----:R-:W-:Y:S02]  /*87a0*/  FMNMX.FTZ R3, R21, R6, !PT ;  /* 0x0000000615037209 */ /* 0x001fe40007810000 */
[----:B-1----:R-:W-:-:S03]  /*87b0*/  FMNMX.FTZ R6, R23, R192, !PT ;  /* 0x000000c017067209 */ /* 0x002fc60007810000 */
[C---:B------:R-:W-:Y:S01]  /*87c0*/  FADD.FTZ R15, -R3.reuse, R15 ;  /* 0x0000000f030f7221 */ /* 0x040fe20000010100 */
[----:B------:R-:W-:-:S03]  /*87d0*/  FMUL.FTZ R193, R3, UR6 ;  /* 0x0000000603c17c20 */ /* 0x000fc60008410000 */
[----:B------:R-:W-:Y:S01]  /*87e0*/  FMUL.FTZ R22, R15, UR6 ;  /* 0x000000060f167c20 */ /* 0x000fe20008410000 */
[----:B------:R-:W-:Y:S01]  /*87f0*/  FADD.FTZ R15, -R6, R19 ;  /* 0x00000013060f7221 */ /* 0x000fe20000010100 */
[--C-:B------:R-:W-:Y:S01]  /*8800*/  FFMA.FTZ R208, R185, UR6, -R193.reuse ;  /* 0x00000006b9d07c23 */ /* 0x100fe200080108c1 */
[--C-:B------:R-:W-:Y:S01]  /*8810*/  FFMA.FTZ R192, R152, UR6, -R193.reuse ;  /* 0x0000000698c07c23 */ /* 0x100fe200080108c1 */
[----:B------:R0:W-:Y:S01]  /*8820*/  MUFU.EX2 R0, R22 ;  /* 0x0000001600007308 */ /* 0x0001e20000000800 */
[----:B------:R-:W-:Y:S01]  /*8830*/  FMUL.FTZ R2, R15, UR6 ;  /* 0x000000060f027c20 */ /* 0x000fe20008410000 */
[--C-:B------:R-:W-:Y:S01]  /*8840*/  FFMA.FTZ R15, R184, UR6, -R193.reuse ;  /* 0x00000006b80f7c23 */ /* 0x100fe200080108c1 */
[--C-:B------:R-:W-:Y:S01]  /*8850*/  FFMA.FTZ R210, R188, UR6, -R193.reuse ;  /* 0x00000006bcd27c23 */ /* 0x100fe200080108c1 */
[--C-:B------:R-:W-:Y:S01]  /*8860*/  FFMA.FTZ R19, R189, UR6, -R193.reuse ;  /* 0x00000006bd137c23 */ /* 0x100fe200080108c1 */
[--C-:B------:R-:W-:Y:S01]  /*8870*/  FFMA.FTZ R194, R156, UR6, -R193.reuse ;  /* 0x000000069cc27c23 */ /* 0x100fe200080108c1 */
[--C-:B------:R-:W-:Y:S01]  /*8880*/  FFMA.FTZ R204, R176, UR6, -R193.reuse ;  /* 0x00000006b0cc7c23 */ /* 0x100fe200080108c1 */
[--C-:B------:R-:W-:Y:S01]  /*8890*/  FFMA.FTZ R21, R177, UR6, -R193.reuse ;  /* 0x00000006b1157c23 */ /* 0x100fe200080108c1 */
[----:B------:R-:W1:Y:S01]  /*88a0*/  MUFU.EX2 R15, R15 ;  /* 0x0000000f000f7308 */ /* 0x000e620000000800 */
[----:B0-----:R-:W-:Y:S01]  /*88b0*/  FMUL.FTZ R22, R6, UR6 ;  /* 0x0000000606167c20 */ /* 0x001fe20008410000 */
        /* <DEDUP_REMOVED lines=8> */
[--C-:B------:R-:W-:Y:S01]  /*8940*/  FFMA.FTZ R205, R178, UR6, -R22.reuse ;  /* 0x00000006b2cd7c23 */ /* 0x100fe20008010816 */
[--C-:B------:R-:W-:Y:S01]  /*8950*/  FFMA.FTZ R160, R179, UR6, -R22.reuse ;  /* 0x00000006b3a07c23 */ /* 0x100fe20008010816 */
[--C-:B------:R-:W-:Y:S01]  /*8960*/  FFMA.FTZ R168, R171, UR6, -R22.reuse ;  /* 0x00000006aba87c23 */ /* 0x100fe20008010816 */
[--C-:B------:R-:W-:Y:S01]  /*8970*/  FFMA.FTZ R207, R182, UR6, -R22.reuse ;  /* 0x00000006b6cf7c23 */ /* 0x100fe20008010816 */
[--C-:B------:R-:W-:Y:S01]  /*8980*/  FFMA.FTZ R23, R181, UR6, -R193.reuse ;  /* 0x00000006b5177c23 */ /* 0x100fe200080108c1 */
[----:B------:R-:W-:Y:S01]  /*8990*/  FFMA.FTZ R198, R164, UR6, -R193 ;  /* 0x00000006a4c67c23 */ /* 0x000fe200080108c1 */
[----:B------:R-:W0:Y:S01]  /*89a0*/  MUFU.EX2 R209, R209 ;  /* 0x000000d100d17308 */ /* 0x000e220000000800 */
[----:B-1----:R-:W-:Y:S01]  /*89b0*/  FFMA.FTZ R171, R0, R14, R15 ;  /* 0x0000000e00ab7223 */ /* 0x002fe2000001000f */
[--C-:B------:R-:W-:Y:S01]  /*89c0*/  FFMA.FTZ R164, R183, UR6, -R22.reuse ;  /* 0x00000006b7a47c23 */ /* 0x100fe20008010816 */
[--C-:B------:R-:W-:Y:S01]  /*89d0*/  FFMA.FTZ R202, R172, UR6, -R193.reuse ;  /* 0x00000006acca7c23 */ /* 0x100fe200080108c1 */
[--C-:B------:R-:W-:Y:S01]  /*89e0*/  FFMA.FTZ R201, R170, UR6, -R22.reuse ;  /* 0x00000006aac97c23 */ /* 0x100fe20008010816 */
[--C-:B------:R-:W-:Y:S01]  /*89f0*/  FFMA.FTZ R197, R162, UR6, -R22.reuse ;  /* 0x00000006a2c57c23 */ /* 0x100fe20008010816 */
[--C-:B------:R-:W-:Y:S01]  /*8a00*/  FFMA.FTZ R162, R163, UR6, -R22.reuse ;  /* 0x00000006a3a27c23 */ /* 0x100fe20008010816 */
[--C-:B------:R-:W-:Y:S01]  /*8a10*/  FFMA.FTZ R169, R169, UR6, -R193.reuse ;  /* 0x00000006a9a97c23 */ /* 0x100fe200080108c1 */
[----:B------:R-:W1:Y:S01]  /*8a20*/  MUFU.EX2 R208, R208 ;  /* 0x000000d000d07308 */ /* 0x000e620000000800 */
[--C-:B------:R-:W-:Y:S01]  /*8a30*/  FFMA.FTZ R199, R166, UR6, -R22.reuse ;  /* 0x00000006a6c77c23 */ /* 0x100fe20008010816 */
[--C-:B------:R-:W-:Y:S01]  /*8a40*/  FFMA.FTZ R203, R174, UR6, -R22.reuse ;  /* 0x00000006aecb7c23 */ /* 0x100fe20008010816 */
[--C-:B------:R-:W-:Y:S01]  /*8a50*/  FFMA.FTZ R173, R173, UR6, -R193.reuse ;  /* 0x00000006adad7c23 */ /* 0x100fe200080108c1 */
[--C-:B------:R-:W-:Y:S01]  /*8a60*/  FFMA.FTZ R170, R175, UR6, -R22.reuse ;  /* 0x00000006afaa7c23 */ /* 0x100fe20008010816 */
[--C-:B------:R-:W-:Y:S01]  /*8a70*/  FFMA.FTZ R161, R161, UR6, -R193.reuse ;  /* 0x00000006a1a17c23 */ /* 0x100fe200080108c1 */
[--C-:B------:R-:W-:Y:S01]  /*8a80*/  FFMA.FTZ R165, R165, UR6, -R193.reuse ;  /* 0x00000006a5a57c23 */ /* 0x100fe200080108c1 */
[----:B------:R-:W-:Y:S01]  /*8a90*/  FFMA.FTZ R153, R153, UR6, -R193 ;  /* 0x0000000699997c23 */ /* 0x000fe200080108c1 */
[----:B------:R-:W2:Y:S01]  /*8aa0*/  MUFU.EX2 R152, R152 ;  /* 0x0000009800987308 */ /* 0x000ea20000000800 */
[----:B0-----:R-:W-:Y:S01]  /*8ab0*/  FFMA.FTZ R9, R2, R9, R209 ;  /* 0x0000000902097223 */ /* 0x001fe200000100d1 */
[----:B------:R-:W-:Y:S01]  /*8ac0*/  FFMA.FTZ R157, R157, UR6, -R193 ;  /* 0x000000069d9d7c23 */ /* 0x000fe200080108c1 */
[--C-:B------:R-:W-:Y:S01]  /*8ad0*/  FFMA.FTZ R193, R154, UR6, -R22.reuse ;  /* 0x000000069ac17c23 */ /* 0x100fe20008010816 */
[--C-:B------:R-:W-:Y:S01]  /*8ae0*/  FFMA.FTZ R155, R155, UR6, -R22.reuse ;  /* 0x000000069b9b7c23 */ /* 0x100fe20008010816 */
[----:B------:R-:W-:-:S03]  /*8af0*/  FFMA.FTZ R158, R158, UR6, -R22 ;  /* 0x000000069e9e7c23 */ /* 0x000fc60008010816 */
[----:B------:R-:W0:Y:S01]  /*8b00*/  MUFU.EX2 R210, R210 ;  /* 0x000000d200d27308 */ /* 0x000e220000000800 */
[----:B-1----:R-:W-:-:S07]  /*8b10*/  FADD.FTZ R171, R208, R171 ;  /* 0x000000abd0ab7221 */ /* 0x002fce0000010000 */
[----:B------:R-:W1:Y:S01]  /*8b20*/  MUFU.EX2 R211, R211 ;  /* 0x000000d300d37308 */ /* 0x000e620000000800 */
[----:B--2---:R-:W-:-:S07]  /*8b30*/  FADD.FTZ R14, R152, R9 ;  /* 0x00000009980e7221 */ /* 0x004fce0000010000 */
[----:B------:R-:W2:Y:S01]  /*8b40*/  MUFU.EX2 R19, R19 ;  /* 0x0000001300137308 */ /* 0x000ea20000000800 */
[----:B0-----:R-:W-:-:S07]  /*8b50*/  FADD.FTZ R172, R210, R171 ;  /* 0x000000abd2ac7221 */ /* 0x001fce0000010000 */
        /* <DEDUP_REMOVED lines=11> */
[----:B0-----:R-:W-:Y:S01]  /*8c10*/  FADD.FTZ R163, R21, R166 ;  /* 0x000000a615a37221 */ /* 0x001fe20000010000 */
[--C-:B------:R-:W-:Y:S01]  /*8c20*/  FFMA.FTZ R166, R167, UR6, -R22.reuse ;  /* 0x00000006a7a67c23 */ /* 0x100fe20008010816 */
[----:B------:R-:W-:-:S05]  /*8c30*/  FFMA.FTZ R22, R159, UR6, -R22 ;  /* 0x000000069f167c23 */ /* 0x000fca0008010816 */
        /* <DEDUP_REMOVED lines=34> */
[----:B------:R-:W-:Y:S01]  /*8e60*/  MUFU.EX2 R165, R165 ;  /* 0x000000a500a57308 */ /* 0x000fe20000000800 */
[----:B0-----:R-:W-:-:S07]  /*8e70*/  FADD.FTZ R154, R198, R163 ;  /* 0x000000a3c69a7221 */ /* 0x001fce0000010000 */
[----:B------:R-:W0:Y:S01]  /*8e80*/  MUFU.EX2 R166, R166 ;  /* 0x000000a600a67308 */ /* 0x000e220000000800 */
[----:B-1----:R-:W-:-:S07]  /*8e90*/  FADD.FTZ R9, R199, R14 ;  /* 0x0000000ec7097221 */ /* 0x002fce0000010000 */
[----:B------:R-:W-:Y:S08]  /*8ea0*/  MUFU.EX2 R192, R192 ;  /* 0x000000c000c07308 */ /* 0x000ff00000000800 */
[----:B------:R-:W1:Y:S01]  /*8eb0*/  MUFU.EX2 R193, R193 ;  /* 0x000000c100c17308 */ /* 0x000e620000000800 */
[----:B0-----:R-:W-:-:S07]  /*8ec0*/  FADD.FTZ R14, R166, R9 ;  /* 0x00000009a60e7221 */ /* 0x001fce0000010000 */
[----:B------:R-:W0:Y:S08]  /*8ed0*/  MUFU.EX2 R153, R153 ;  /* 0x0000009900997308 */ /* 0x000e300000000800 */
[----:B------:R2:W3:Y:S01]  /*8ee0*/  MUFU.EX2 R167, R155 ;  /* 0x0000009b00a77308 */ /* 0x0004e20000000800 */
[----:B-1----:R-:W-:-:S07]  /*8ef0*/  FADD.FTZ R14, R193, R14 ;  /* 0x0000000ec10e7221 */ /* 0x002fce0000010000 */
[----:B------:R-:W1:Y:S01]  /*8f00*/  MUFU.EX2 R194, R194 ;  /* 0x000000c200c27308 */ /* 0x000e620000000800 */
[----:B--2---:R-:W-:-:S04]  /*8f10*/  FADD.FTZ R155, R165, R154 ;  /* 0x0000009aa59b7221 */ /* 0x004fc80000010000 */
[----:B------:R-:W-:-:S03]  /*8f20*/  FADD.FTZ R154, R192, R155 ;  /* 0x0000009bc09a7221 */ /* 0x000fc60000010000 */
[----:B------:R-:W2:Y:S01]  /*8f30*/  MUFU.EX2 R195, R158 ;  /* 0x0000009e00c37308 */ /* 0x000ea20000000800 */
[----:B0-----:R-:W-:Y:S01]  /*8f40*/  FADD.FTZ R9, R153, R154 ;  /* 0x0000009a99097221 */ /* 0x001fe20000010000 */
[----:B---3--:R-:W-:-:S06]  /*8f50*/  FADD.FTZ R14, R167, R14 ;  /* 0x0000000ea70e7221 */ /* 0x008fcc0000010000 */
[----:B------:R-:W0:Y:S01]  /*8f60*/  MUFU.EX2 R157, R157 ;  /* 0x0000009d009d7308 */ /* 0x000e220000000800 */
[----:B-1----:R-:W-:-:S07]  /*8f70*/  FADD.FTZ R154, R194, R9 ;  /* 0x00000009c29a7221 */ /* 0x002fce0000010000 */
[----:B------:R-:W1:Y:S01]  /*8f80*/  MUFU.EX2 R22, R22 ;  /* 0x0000001600167308 */ /* 0x000e620000000800 */
[----:B--2---:R-:W-:Y:S01]  /*8f90*/  FADD.FTZ R9, R195, R14 ;  /* 0x0000000ec3097221 */ /* 0x004fe20000010000 */
[----:B0-----:R-:W-:-:S03]  /*8fa0*/  FADD.FTZ R14, R157, R154 ;  /* 0x0000009a9d0e7221 */ /* 0x001fc60000010000 */
[----:B-1----:R-:W-:Y:S01]  /*8fb0*/  FADD.FTZ R9, R22, R9 ;  /* 0x0000000916097221 */ /* 0x002fe20000010000 */
[----:B------:R-:W-:Y:S06]  /*8fc0*/  @!P0 BRA `(.L_x_28) ;  /* 0x0000000000048947 */ /* 0x000fec0003800000 */
[----:B------:R-:W-:Y:S01]  /*8fd0*/  BPT.TRAP 0x1 ;  /* 0x000000040000795c */ /* 0x000fe20000300000 */
.L_x_28:
[----:B------:R-:W0:Y:S01]  /*8fe0*/  S2UR UR14, SR_CgaCtaId ;  /* 0x00000000000e79c3 */ /* 0x000e220000008800 */
[----:B------:R-:W-:Y:S01]  /*8ff0*/  UIADD3 UR7, UR7, 0x38860, URZ ;  /* 0x0003886007077890 */ /* 0x000fe2000fffe03f */
[----:B------:R-:W-:Y:S02]  /*9000*/  R2UR UR11, R17 ;  /* 0x00000000110b72ca */ /* 0x000fe400000e0000 */
[----:B------:R-:W-:Y:S02]  /*9010*/  R2UR UR10, R20 ;  /* 0x00000000140a72ca */ /* 0x000fe400000e0000 */
[----:B------:R-:W-:Y:S02]  /*9020*/  F2FP.F16.F32.PACK_AB R204, R21, R204 ;  /* 0x000000cc15cc723e */ /* 0x000fe400000000ff */
[----:B------:R-:W-:Y:S01]  /*9030*/  F2FP.F16.F32.PACK_AB R208, R208, R15 ;  /* 0x0000000fd0d0723e */ /* 0x000fe200000000ff */
[----:B------:R-:W-:Y:S01]  /*9040*/  IMAD.MOV.U32 R15, RZ, RZ, R3 ;  /* 0x000000ffff0f7224 */ /* 0x000fe200078e0003 */
[----:B------:R-:W-:Y:S01]  /*9050*/  F2FP.F16.F32.PACK_AB R210, R19, R210 ;  /* 0x000000d213d2723e */ /* 0x000fe200000000ff */
[----:B------:R-:W-:Y:S01]  /*9060*/  IMAD.MOV.U32 R19, RZ, RZ, R6 ;  /* 0x000000ffff137224 */ /* 0x000fe200078e0006 */
[----:B------:R-:W-:-:S02]  /*9070*/  F2FP.F16.F32.PACK_AB R209, R152, R209 ;  /* 0x000000d198d1723e */ /* 0x000fc400000000ff */
[----:B------:R-:W-:Y:S02]  /*9080*/  F2FP.F16.F32.PACK_AB R211, R156, R211 ;  /* 0x000000d39cd3723e */ /* 0x000fe400000000ff */
[----:B------:R-:W-:Y:S01]  /*9090*/  F2FP.F16.F32.PACK_AB R205, R160, R205 ;  /* 0x000000cda0cd723e */ /* 0x000fe200000000ff */
[----:B------:R-:W-:Y:S01]  /*90a0*/  UISETP.GT.AND UP0, UPT, UR10, UR11, UPT ;  /* 0x0000000b0a00728c */ /* 0x000fe2000bf04270 */
[----:B------:R-:W-:Y:S02]  /*90b0*/  F2FP.F16.F32.PACK_AB R206, R23, R206 ;  /* 0x000000ce17ce723e */ /* 0x000fe400000000ff */
[----:B------:R-:W-:Y:S02]  /*90c0*/  F2FP.F16.F32.PACK_AB R207, R164, R207 ;  /* 0x000000cfa4cf723e */ /* 0x000fe400000000ff */
[----:B------:R-:W-:Y:S01]  /*90d0*/  F2FP.F16.F32.PACK_AB R200, R169, R200 ;  /* 0x000000c8a9c8723e */ /* 0x000fe200000000ff */
[----:B0-----:R-:W-:Y:S01]  /*90e0*/  UPRMT UR7, UR14, 0x654, UR7 ;  /* 0x000006540e077896 */ /* 0x001fe20008000007 */
[----:B------:R-:W-:-:S02]  /*90f0*/  PLOP3.LUT P1, PT, PT, PT, UP0, 0x80, 0x0 ;  /* 0x000000000000781c */ /* 0x000fc40003f2f008 */
[----:B------:R-:W-:Y:S02]  /*9100*/  F2FP.F16.F32.PACK_AB R201, R168, R201 ;  /* 0x000000c9a8c9723e */ /* 0x000fe400000000ff */
[----:B------:R-:W-:Y:S02]  /*9110*/  F2FP.F16.F32.PACK_AB R202, R173, R202 ;  /* 0x000000caadca723e */ /* 0x000fe400000000ff */
[----:B------:R-:W-:Y:S02]  /*9120*/  F2FP.F16.F32.PACK_AB R203, R170, R203 ;  /* 0x000000cbaacb723e */ /* 0x000fe400000000ff */
[----:B------:R-:W-:Y:S01]  /*9130*/  SYNCS.ARRIVE.TRANS64.RED.A1T0 RZ, [UR7], RZ ;  /* 0x000000ffffff79a7 */ /* 0x000fe20008100407 */
[----:B------:R-:W-:Y:S02]  /*9140*/  R2UR UR7, R8 ;  /* 0x00000000080772ca */ /* 0x000fe400000e0000 */
[----:B------:R-:W-:Y:S02]  /*9150*/  F2FP.F16.F32.PACK_AB R196, R161, R196 ;  /* 0x000000c4a1c4723e */ /* 0x000fe400000000ff */
[----:B------:R-:W-:-:S02]  /*9160*/  F2FP.F16.F32.PACK_AB R197, R162, R197 ;  /* 0x000000c5a2c5723e */ /* 0x000fc400000000ff */
[----:B------:R-:W-:Y:S02]  /*9170*/  F2FP.F16.F32.PACK_AB R198, R165, R198 ;  /* 0x000000c6a5c6723e */ /* 0x000fe400000000ff */
[----:B------:R-:W-:Y:S02]  /*9180*/  F2FP.F16.F32.PACK_AB R199, R166, R199 ;  /* 0x000000c7a6c7723e */ /* 0x000fe400000000ff */
[----:B------:R-:W-:Y:S02]  /*9190*/  F2FP.F16.F32.PACK_AB R192, R153, R192 ;  /* 0x000000c099c0723e */ /* 0x000fe400000000ff */
[----:B------:R-:W-:Y:S01]  /*91a0*/  F2FP.F16.F32.PACK_AB R193, R167, R193 ;  /* 0x000000c1a7c1723e */ /* 0x000fe200000000ff */
[----:B------:R-:W-:Y:S01]  /*91b0*/  IMAD.U32 R21, RZ, RZ, UR7 ;  /* 0x00000007ff157e24 */ /* 0x000fe2000f8e00ff */
[----:B------:R-:W-:Y:S01]  /*91c0*/  UIADD3 UR7, UR10, -0x1, URZ ;  /* 0xffffffff0a077890 */ /* 0x000fe2000fffe03f */
[----:B------:R-:W-:Y:S02]  /*91d0*/  R2UR UR10, R7 ;  /* 0x00000000070a72ca */ /* 0x000fe400000e0000 */
[----:B------:R-:W-:-:S02]  /*91e0*/  F2FP.F16.F32.PACK_AB R194, R157, R194 ;  /* 0x000000c29dc2723e */ /* 0x000fc400000000ff */
[----:B------:R-:W-:Y:S02]  /*91f0*/  F2FP.F16.F32.PACK_AB R195, R22, R195 ;  /* 0x000000c316c3723e */ /* 0x000fe400000000ff */
[----:B------:R-:W-:-:S07]  /*9200*/  MOV R20, UR7 ;  /* 0x0000000700147c02 */ /* 0x000fce0008000f00 */
[----:B------:R-:W-:Y:S01]  /*9210*/  IMAD.U32 R214, RZ, RZ, UR10 ;  /* 0x0000000affd67e24 */ /* 0x000fe2000f8e00ff */
[----:B------:R-:W-:Y:S06]  /*9220*/  @P1 BRA `(.L_x_29) ;  /* 0xffffffc400341947 */ /* 0x000fec000383ffff */
.L_x_18:
[----:B------:R-:W-:Y:S06]  /*9230*/  BAR.ARV 0x8, 0x180 ;  /* 0x0206000000007b1d */ /* 0x000fec0000002000 */
        /* <DEDUP_REMOVED lines=128> */
[----:B------:R-:W-:Y:S06]  /*9a40*/  @!P0 BRA `(.L_x_30) ;  /* 0x0000000000048947 */ /* 0x000fec0003800000 */
[----:B------:R-:W-:Y:S01]  /*9a50*/  BPT.TRAP 0x1 ;  /* 0x000000040000795c */ /* 0x000fe20000300000 */
.L_x_30:
[----:B------:R-:W-:Y:S02]  /*9a60*/  R2UR UR7, R16 ;  /* 0x00000000100772ca */ /* 0x000fe400000e0000 */
[----:B------:R-:W-:Y:S02]  /*9a70*/  R2UR UR4, R7 ;  /* 0x00000000070472ca */ /* 0x000fe400000e0000 */
[----:B------:R-:W-:-:S11]  /*9a80*/  R2UR UR5, R8 ;  /* 0x00000000080572ca */ /* 0x000fd600000e0000 */
[----:B------:R-:W-:Y:S02]  /*9a90*/  IMAD.U32 R0, RZ, RZ, UR4 ;  /* 0x00000004ff007e24 */ /* 0x000fe4000f8e00ff */
[----:B------:R-:W-:-:S03]  /*9aa0*/  ULEA UR5, UR5, UR7, 0x3 ;  /* 0x0000000705057291 */ /* 0x000fc6000f8e183f */
[----:B------:R-:W-:-:S06]  /*9ab0*/  SHF.L.U32 R0, R0, 0x1f, RZ ;  /* 0x0000001f00007819 */ /* 0x000fcc00000006ff */
[----:B------:R0:W1:Y:S01]  /*9ac0*/  SYNCS.PHASECHK.TRANS64.TRYWAIT P1, [UR5+0x38850], R0 ;  /* 0x03885000ff0075a7 */ /* 0x0000620008020145 */
[----:B------:R-:W-:Y:S05]  /*9ad0*/  @!P0 BRA `(.L_x_31) ;  /* 0x0000000000048947 */ /* 0x000fea0003800000 */
[----:B------:R-:W-:Y:S01]  /*9ae0*/  BPT.TRAP 0x1 ;  /* 0x000000040000795c */ /* 0x000fe20000300000 */
.L_x_31:
[----:B-1----:R-:W-:Y:S05]  /*9af0*/  @P1 BRA `(.L_x_32) ;  /* 0x0000000000081947 */ /* 0x002fea0003800000 */
[----:B------:R-:W1:Y:S02]  /*9b00*/  SYNCS.PHASECHK.TRANS64.TRYWAIT P1, [UR5+0x38850], R0 ;  /* 0x03885000ff0075a7 */ /* 0x000e640008020145 */
[----:B-1----:R-:W-:Y:S05]  /*9b10*/  @!P1 BRA `(.L_x_33) ;  /* 0x0000007000849947 */ /* 0x002fea0003800000 */
.L_x_32:
[----:B------:R-:W-:Y:S01]  /*9b20*/  R2UR UR4, R16 ;  /* 0x00000000100472ca */ /* 0x000fe200000e0000 */
[----:B------:R-:W-:Y:S01]  /*9b30*/  WARPGROUP.ARRIVE ;  /* 0x00000000000079c5 */ /* 0x000fe20000000000 */
[----:B------:R-:W-:Y:S01]  /*9b40*/  R2UR UR7, R8 ;  /* 0x00000000080772ca */ /* 0x000fe200000e0000 */
[----:B------:R-:W-:Y:S01]  /*9b50*/  UMOV UR11, 0x40000040 ;  /* 0x40000040000b7882 */ /* 0x000fe20000000000 */
[----:B-1----:R-:W1:Y:S01]  /*9b60*/  SHFL.BFLY PT, R5, R14, 0x2, 0x1f ;  /* 0x0c401f000e057f89 */ /* 0x002e6200000e0000 */
[----:B------:R-:W-:Y:S01]  /*9b70*/  MOV R4, RZ ;  /* 0x000000ff00047202 */ /* 0x000fe20000000f00 */
[----:B------:R-:W-:Y:S02]  /*9b80*/  IMAD.U32 R8, RZ, RZ, UR6 ;  /* 0x00000006ff087e24 */ /* 0x000fe4000f8e00ff */
[----:B0-----:R-:W0:Y:S05]  /*9b90*/  SHFL.BFLY PT, R0, R9, 0x2, 0x1f ;  /* 0x0c401f0009007f89 */ /* 0x001e2a00000e0000 */
[----:B------:R-:W-:-:S04]  /*9ba0*/  UIADD3 UR4, UR4, 0x400, URZ ;  /* 0x0000040004047890 */ /* 0x000fc8000fffe03f */
[----:B------:R-:W-:-:S04]  /*9bb0*/  USHF.R.U32.HI UR4, URZ, 0x4, UR4 ;  /* 0x000000043f047899 */ /* 0x000fc80008011604 */
[----:B------:R-:W-:-:S04]  /*9bc0*/  ULOP3.LUT UR4, UR4, 0x3fff, URZ, 0xc0, !UPT ;  /* 0x00003fff04047892 */ /* 0x000fc8000f8ec03f */
[----:B------:R-:W-:Y:S01]  /*9bd0*/  ULOP3.LUT UR4, UR4, 0x2800000, URZ, 0xfc, !UPT ;  /* 0x0280000004047892 */ /* 0x000fe2000f8efc3f */
[----:B-1----:R-:W-:-:S03]  /*9be0*/  FADD.FTZ R5, R5, R14 ;  /* 0x0000000e05057221 */ /* 0x002fc60000010000 */
[----:B------:R-:W-:Y:S01]  /*9bf0*/  UIMAD UR4, UR7, 0xa00, UR4 ;  /* 0x00000a00070478a4 */ /* 0x000fe2000f8e0204 */
[----:B------:R-:W-:Y:S02]  /*9c00*/  IMAD.U32 R14, RZ, RZ, UR6 ;  /* 0x00000006ff0e7e24 */ /* 0x000fe4000f8e00ff */
[----:B0-----:R-:W-:Y:S01]  /*9c10*/  FADD.FTZ R2, R0, R9 ;  /* 0x0000000900027221 */ /* 0x001fe20000010000 */
[----:B------:R-:W-:Y:S01]  /*9c20*/  UIADD3 UR8, UR4, 0x80, URZ ;  /* 0x0000008004087890 */ /* 0x000fe2000fffe03f */
[----:B------:R-:W0:Y:S02]  /*9c30*/  SHFL.BFLY PT, R0, R5, 0x1, 0x1f ;  /* 0x0c201f0005007f89 */ /* 0x000e2400000e0000 */
[----:B------:R-:W-:-:S06]  /*9c40*/  UMOV UR10, UR4 ;  /* 0x00000004000a7c82 */ /* 0x000fcc0008000000 */
[----:B------:R-:W-:Y:S01]  /*9c50*/  HGMMA.64x256x16.F32 R24, R208, gdesc[UR8].tnspB, R24, gsb0 ;  /* 0x43e00008d0187df0 */ /* 0x000fe20008000818 */
[----:B------:R-:W-:Y:S01]  /*9c60*/  UMOV UR11, 0x40000040 ;  /* 0x40000040000b7882 */ /* 0x000fe20000000000 */
[----:B------:R-:W-:Y:S01]  /*9c70*/  UMOV UR10, UR8 ;  /* 0x00000008000a7c82 */ /* 0x000fe20008000000 */
[----:B------:R-:W-:Y:S01]  /*9c80*/  UIADD3 UR8, UR4, 0x100, URZ ;  /* 0x0000010004087890 */ /* 0x000fe2000fffe03f */
[----:B------:R-:W1:Y:S01]  /*9c90*/  SHFL.BFLY PT, R7, R2, 0x1, 0x1f ;  /* 0x0c201f0002077f89 */ /* 0x000e6200000e0000 */
[----:B0-----:R-:W-:Y:S01]  /*9ca0*/  FADD.FTZ R12, R5, R0 ;  /* 0x00000000050c7221 */ /* 0x001fe20000010000 */
[----:B------:R-:W-:-:S04]  /*9cb0*/  IMAD.MOV.U32 R0, RZ, RZ, -0x800000 ;  /* 0xff800000ff007424 */ /* 0x000fc800078e00ff */
[----:B------:R-:W-:Y:S01]  /*9cc0*/  FSETP.NE.FTZ.AND P1, PT, R12, RZ, PT ;  /* 0x000000ff0c00720b */ /* 0x000fe20003f35000 */
[----:B-1----:R-:W-:Y:S01]  /*9cd0*/  FADD.FTZ R13, R2, R7 ;  /* 0x00000007020d7221 */ /* 0x002fe20000010000 */
[----:B------:R-:W-:Y:S01]  /*9ce0*/  IMAD.MOV.U32 R7, RZ, RZ, RZ ;  /* 0x000000ffff077224 */ /* 0x000fe200078e00ff */
[----:B------:R-:W-:-:S03]  /*9cf0*/  MOV R2, 0xff800000 ;  /* 0xff80000000027802 */ /* 0x000fc60000000f00 */
[----:B------:R-:W-:-:S07]  /*9d00*/  FSETP.NE.FTZ.AND P2, PT, R13, RZ, PT ;  /* 0x000000ff0d00720b */ /* 0x000fce0003f55000 */
[----:B------:R-:W0:Y:S01]  /*9d10*/  @P1 MUFU.LG2 R10, R12 ;  /* 0x0000000c000a1308 */ /* 0x000e220000000c00 */
[----:B------:R-:W-:-:S07]  /*9d20*/  @P1 FMUL.FTZ R8, R8, 0.69314718246459960938 ;  /* 0x3f31721808081820 */ /* 0x000fce0000410000 */
[----:B------:R-:W1:Y:S01]  /*9d30*/  @P2 MUFU.LG2 R11, R13 ;  /* 0x0000000d000b2308 */ /* 0x000e620000000c00 */
[----:B------:R-:W-:-:S07]  /*9d40*/  @P2 FMUL.FTZ R14, R14, 0.69314718246459960938 ;  /* 0x3f3172180e0e2820 */ /* 0x000fce0000410000 */
[----:B------:R2:W3:Y:S01]  /*9d50*/  @P1 MUFU.RCP R7, R12 ;  /* 0x0000000c00071308 */ /* 0x0004e20000001000 */
[----:B0-----:R-:W-:-:S04]  /*9d60*/  @P1 FMUL.FTZ R5, R10, 0.69314718246459960938 ;  /* 0x3f3172180a051820 */ /* 0x001fc80000410000 */
[----:B------:R-:W-:-:S03]  /*9d70*/  @P1 FFMA.FTZ R0, R8, R3, R5 ;  /* 0x0000000308001223 */ /* 0x000fc60000010005 */
[----:B------:R2:W0:Y:S01]  /*9d80*/  @P2 MUFU.RCP R4, R13 ;  /* 0x0000000d00042308 */ /* 0x0004220000001000 */
[----:B-1----:R-:W-:-:S04]  /*9d90*/  @P2 FMUL.FTZ R11, R11, 0.69314718246459960938 ;  /* 0x3f3172180b0b2820 */ /* 0x002fc80000410000 */
[----:B------:R-:W-:Y:S01]  /*9da0*/  @P2 FFMA.FTZ R2, R14, R6, R11 ;  /* 0x000000060e022223 */ /* 0x000fe2000001000b */
[----:B------:R-:W-:Y:S02]  /*9db0*/  WARPGROUP.DEPBAR.LE gsb0, 0x0 ;  /* 0x00008000000079c5 */ /* 0x000fe40000010000 */
[----:B------:R-:W-:-:S06]  /*9dc0*/  WARPGROUP.ARRIVE ;  /* 0x00000000000079c5 */ /* 0x000fcc0000000000 */
[----:B------:R-:W-:Y:S01]  /*9dd0*/  HGMMA.64x256x16.F32 R24, R204, gdesc[UR8].tnspB, R24, gsb0 ;  /* 0x43e00008cc187df0 */ /* 0x000fe20008000818 */
[----:B------:R-:W-:Y:S01]  /*9de0*/  UMOV UR10, UR8 ;  /* 0x00000008000a7c82 */ /* 0x000fe20008000000 */
[----:B------:R-:W-:Y:S01]  /*9df0*/  UMOV UR11, 0x40000040 ;  /* 0x40000040000b7882 */ /* 0x000fe20000000000 */
[----:B------:R-:W-:Y:S02]  /*9e00*/  UIADD3 UR8, UR4, 0x180, URZ ;  /* 0x0000018004087890 */ /* 0x000fe4000fffe03f */
[----:B------:R-:W-:Y:S01]  /*9e10*/  UIADD3 UR4, UR4, 0x200, URZ ;  /* 0x0000020004047890 */ /* 0x000fe2000fffe03f */
[----:B------:R-:W-:Y:S02]  /*9e20*/  WARPGROUP.DEPBAR.LE gsb0, 0x0 ;  /* 0x00008000000079c5 */ /* 0x000fe40000010000 */
[----:B------:R-:W-:-:S15]  /*9e30*/  WARPGROUP.ARRIVE ;  /* 0x00000000000079c5 */ /* 0x000fde0000000000 */
[----:B------:R-:W-:-:S05]  /*9e40*/  NOP ;  /* 0x0000000000007918 */ /* 0x000fca0000000000 */
[----:B------:R-:W-:Y:S01]  /*9e50*/  HGMMA.64x256x16.F32 R24, R200, gdesc[UR8].tnspB, R24, gsb0 ;  /* 0x43e00008c8187df0 */ /* 0x000fe20008000818 */
[----:B------:R-:W-:Y:S01]  /*9e60*/  UMOV UR10, UR8 ;  /* 0x00000008000a7c82 */ /* 0x000fe20008000000 */
[----:B------:R-:W-:Y:S01]  /*9e70*/  UMOV UR11, 0x40000040 ;  /* 0x40000040000b7882 */ /* 0x000fe20000000000 */
[----:B------:R-:W-:Y:S02]  /*9e80*/  WARPGROUP.DEPBAR.LE gsb0, 0x0 ;  /* 0x00008000000079c5 */ /* 0x000fe40000010000 */
[----:B------:R-:W-:-:S15]  /*9e90*/  WARPGROUP.ARRIVE ;  /* 0x00000000000079c5 */ /* 0x000fde0000000000 */
[----:B------:R-:W-:-:S08]  /*9ea0*/  NOP ;  /* 0x0000000000007918 */ /* 0x000fd00000000000 */
        /* <DEDUP_REMOVED lines=8> */
[----:B0-23--:R-:W-:Y:S05]  /*9f30*/  @!P0 BRA `(.L_x_34) ;  /* 0x0000000000048947 */ /* 0x00dfea0003800000 */
[----:B------:R-:W-:Y:S01]  /*9f40*/  BPT.TRAP 0x1 ;  /* 0x000000040000795c */ /* 0x000fe20000300000 */
.L_x_34:
[----:B------:R-:W0:Y:S01]  /*9f50*/  S2UR UR6, SR_CgaCtaId ;  /* 0x00000000000679c3 */ /* 0x000e220000008800 */
[----:B------:R-:W-:Y:S01]  /*9f60*/  UIADD3 UR4, UR5, 0x38860, URZ ;  /* 0x0003886005047890 */ /* 0x000fe2000fffe03f */
        /* <DEDUP_REMOVED lines=22> */
[----:B0-----:R-:W-:Y:S01]  /*a0d0*/  UPRMT UR4, UR6, 0x654, UR4 ;  /* 0x0000065406047896 */ /* 0x001fe20008000004 */
        /* <DEDUP_REMOVED lines=8> */
[----:B------:R-:W-:Y:S01]  /*a160*/  SYNCS.ARRIVE.TRANS64.RED.A1T0 RZ, [UR4], RZ ;  /* 0x000000ffffff79a7 */ /* 0x000fe20008100404 */
        /* <DEDUP_REMOVED lines=34> */
[----:B------:R-:W-:Y:S01]  /*a390*/  PLOP3.LUT P0, PT, PT, PT, PT, 0x8, 0x0 ;  /* 0x000000000000781c */ /* 0x000fe20003f0e170 */
        /* <DEDUP_REMOVED lines=63> */
[----:B------:R-:W-:-:S07]  /*a790*/  FMUL.FTZ R151, R151, R4 ;  /* 0x0000000497977220 */ /* 0x000fce0000410000 */
.L_x_10:
[----:B------:R-:W-:Y:S05]  /*a7a0*/  @P0 BRA `(.L_x_35) ;  /* 0x0000002000600947 */ /* 0x000fea0003800000 */
[----:B------:R-:W0:Y:S01]  /*a7b0*/  S2R R3, SR_TID.X ;  /* 0x0000000000037919 */ /* 0x000e220000002100 */
[----:B------:R-:W1:Y:S01]  /*a7c0*/  LDC R8, c[0x0][0xbe8] ;  /* 0x0002fa00ff087b82 */ /* 0x000e620000000800 */
[----:B------:R-:W-:Y:S01]  /*a7d0*/  R2UR UR13, R18 ;  /* 0x00000000120d72ca */ /* 0x000fe200000e0000 */
[----:B------:R-:W-:Y:S01]  /*a7e0*/  ULDC.64 UR8, c[0x0][0xbd0] ;  /* 0x0002f40000087ab9 */ /* 0x000fe20000000a00 */
[----:B------:R-:W-:Y:S01]  /*a7f0*/  ULDC.64 UR14, c[0x0][0x208] ;  /* 0x00008200000e7ab9 */ /* 0x000fe20000000a00 */
[----:B------:R-:W-:Y:S04]  /*a800*/  BSSY B0, `(.L_x_36) ;  /* 0x000014c000007945 */ /* 0x000fe80003800000 */
[----:B------:R-:W2:Y:S06]  /*a810*/  S2UR UR12, SR_CTAID.Z ;  /* 0x00000000000c79c3 */ /* 0x000eac0000002700 */
[----:B------:R-:W-:-:S02]  /*a820*/  USHF.R.S32.HI UR7, URZ, 0x1f, UR13 ;  /* 0x0000001f3f077899 */ /* 0x000fc4000801140d */
[----:B------:R-:W-:Y:S01]  /*a830*/  IMAD R19, RZ, RZ, -UR13 ;  /* 0x8000000dff137e24 */ /* 0x000fe2000f8e02ff */
[----:B------:R-:W3:Y:S01]  /*a840*/  LDC.64 R20, c[0x0][0xbd8] ;  /* 0x0002f600ff147b82 */ /* 0x000ee20000000a00 */
[----:B------:R-:W-:Y:S02]  /*a850*/  UIMAD.WIDE.U32 UR4, UR13, UR8, URZ ;  /* 0x000000080d0472a5 */ /* 0x000fe4000f8e003f */
[----:B------:R-:W-:-:S04]  /*a860*/  UIMAD UR6, UR7, UR8, URZ ;  /* 0x00000008070672a4 */ /* 0x000fc8000f8e023f */
[----:B------:R-:W-:Y:S01]  /*a870*/  UIMAD UR6, UR13, UR9, UR6 ;  /* 0x000000090d0672a4 */ /* 0x000fe2000f8e0206 */
[----:B-1----:R-:W-:Y:S01]  /*a880*/  ISETP.NE.AND P0, PT, R8, 0x1, PT ;  /* 0x000000010800780c */ /* 0x002fe20003f05270 */
[----:B------:R-:W1:Y:S01]  /*a890*/  S2UR UR11, SR_CTAID.Y ;  /* 0x00000000000b79c3 */ /* 0x000e620000002600 */
[----:B------:R-:W-:Y:S01]  /*a8a0*/  ULDC.64 UR8, c[0x0][0xb38] ;  /* 0x0002ce0000087ab9 */ /* 0x000fe20000000a00 */
[----:B------:R-:W-:Y:S02]  /*a8b0*/  UIADD3 UR6, UR5, UR6, URZ ;  /* 0x0000000605067290 */ /* 0x000fe4000fffe03f */
[----:B------:R-:W-:Y:S01]  /*a8c0*/  UIMAD UR7, UR7, UR8, URZ ;  /* 0x00000008070772a4 */ /* 0x000fe2000f8e023f */
[----:B0-----:R-:W-:Y:S01]  /*a8d0*/  VIADD R14, R3, 0xffffff80 ;  /* 0xffffff80030e7836 */ /* 0x001fe20000000000 */
[----:B--2---:R-:W-:Y:S02]  /*a8e0*/  USHF.R.S32.HI UR10, URZ, 0x1f, UR12 ;  /* 0x0000001f3f0a7899 */ /* 0x004fe4000801140c */
[----:B------:R-:W1:Y:S02]  /*a8f0*/  LDC R152, c[0x0][0xc50] ;  /* 0x00031400ff987b82 */ /* 0x000e640000000800 */
[----:B------:R-:W-:-:S04]  /*a900*/  SHF.R.S32.HI R7, RZ, 0x1f, R14 ;  /* 0x0000001fff077819 */ /* 0x000fc8000001140e */
[CC--:B------:R-:W-:Y:S02]  /*a910*/  LEA.HI R4, R7.reuse, R14.reuse, RZ, 0x7 ;  /* 0x0000000e07047211 */ /* 0x0c0fe400078f38ff */
[----:B------:R-:W0:Y:S01]  /*a920*/  LDC.64 R22, c[0x0][0xb40] ;  /* 0x0002d000ff167b82 */ /* 0x000e220000000a00 */
[----:B------:R-:W-:Y:S02]  /*a930*/  LEA.HI R7, R7, R14, RZ, 0x2 ;  /* 0x0000000e07077211 */ /* 0x000fe400078f10ff */
[----:B------:R-:W-:Y:S02]  /*a940*/  LOP3.LUT R3, R4, 0xffffff80, RZ, 0xc0, !PT ;  /* 0xffffff8004037812 */ /* 0x000fe400078ec0ff */
[----:B------:R-:W-:Y:S02]  /*a950*/  SHF.R.S32.HI R9, RZ, 0x7, R4 ;  /* 0x00000007ff097819 */ /* 0x000fe40000011404 */
[----:B------:R-:W-:Y:S01]  /*a960*/  LOP3.LUT R7, R7, 0xfffffffc, RZ, 0xc0, !PT ;  /* 0xfffffffc07077812 */ /* 0x000fe200078ec0ff */
[----:B------:R-:W-:Y:S01]  /*a970*/  IMAD.IADD R3, R14, 0x1, -R3 ;  /* 0x000000010e037824 */ /* 0x000fe200078e0a03 */
[----:B------:R-:W-:Y:S01]  /*a980*/  LEA.HI R4, R4, R9, RZ, 0x1 ;  /* 0x0000000904047211 */ /* 0x000fe200078f08ff */
[----:B------:R-:W2:Y:S02]  /*a990*/  @P0 LDC R17, c[0x0][0xbf0] ;  /* 0x0002fc00ff110b82 */ /* 0x000ea40000000800 */
[----:B------:R-:W-:Y:S01]  /*a9a0*/  IMAD.IADD R7, R14, 0x1, -R7 ;  /* 0x000000010e077824 */ /* 0x000fe200078e0a07 */
[----:B------:R-:W-:-:S02]  /*a9b0*/  SHF.R.S32.HI R16, RZ, 0x1f, R3 ;  /* 0x0000001fff107819 */ /* 0x000fc40000011403 */
[----:B------:R-:W-:Y:S02]  /*a9c0*/  LOP3.LUT R4, R4, 0x3fffffe, RZ, 0xc0, !PT ;  /* 0x03fffffe04047812 */ /* 0x000fe400078ec0ff */
[----:B------:R-:W-:Y:S01]  /*a9d0*/  LEA.HI R10, R16, R3, RZ, 0x2 ;  /* 0x00000003100a7211 */ /* 0x000fe200078f10ff */
[----:B------:R-:W4:Y:S01]  /*a9e0*/  @P0 LDC R14, c[0x0][0xbec] ;  /* 0x0002fb00ff0e0b82 */ /* 0x000f220000000800 */
[----:B------:R-:W-:Y:S02]  /*a9f0*/  LEA.HI R11, R7, R7, RZ, 0x1 ;  /* 0x00000007070b7211 */ /* 0x000fe400078f08ff */
[--C-:B------:R-:W-:Y:S02]  /*aa00*/  SHF.R.S32.HI R5, RZ, 0x2, R10.reuse ;  /* 0x00000002ff057819 */ /* 0x100fe4000001140a */
[----:B------:R-:W-:Y:S02]  /*aa10*/  SHF.R.S32.HI R6, RZ, 0x1f, R10 ;  /* 0x0000001fff067819 */ /* 0x000fe4000001140a */
[----:B------:R-:W-:Y:S01]  /*aa20*/  LOP3.LUT R10, R10, 0x7ffffffc, RZ, 0xc0, !PT ;  /* 0x7ffffffc0a0a7812 */ /* 0x000fe200078ec0ff */
[----:B------:R-:W5:Y:S01]  /*aa30*/  @P0 LDC R154, c[0x0][0xbec] ;  /* 0x0002fb00ff9a0b82 */ /* 0x000f620000000800 */
[----:B------:R-:W-:-:S04]  /*aa40*/  LEA.HI R6, R6, R5, RZ, 0x3 ;  /* 0x0000000506067211 */ /* 0x000fc800078f18ff */
[----:B------:R-:W-:Y:S02]  /*aa50*/  LOP3.LUT R12, R6, 0xfffffff8, RZ, 0xc0, !PT ;  /* 0xfffffff8060c7812 */ /* 0x000fe400078ec0ff */
[----:B------:R-:W-:Y:S01]  /*aa60*/  IADD3 R6, R9, -R4, RZ ;  /* 0x8000000409067210 */ /* 0x000fe20007ffe0ff */
[----:B------:R-:W5:Y:S01]  /*aa70*/  @P0 LDC R153, c[0x0][0xbf0] ;  /* 0x0002fc00ff990b82 */ /* 0x000f620000000800 */
[----:B------:R-:W0:Y:S01]  /*aa80*/  S2R R9, SR_CTAID.X ;  /* 0x0000000000097919 */ /* 0x000e220000002500 */
[----:B------:R-:W-:Y:S01]  /*aa90*/  LEA.HI R4, R16, R3, RZ, 0x5 ;  /* 0x0000000310047211 */ /* 0x000fe200078f28ff */
[----:B------:R-:W-:Y:S01]  /*aaa0*/  IMAD.IADD R5, R5, 0x1, -R12 ;  /* 0x0000000105057824 */ /* 0x000fe200078e0a0c */
[----:B------:R-:W-:Y:S02]  /*aab0*/  LOP3.LUT R12, R11, 0x1ffffffe, RZ, 0xc0, !PT ;  /* 0x1ffffffe0b0c7812 */ /* 0x000fe400078ec0ff */
[----:B------:R-:W-:-:S03]  /*aac0*/  SHF.R.S32.HI R4, RZ, 0x5, R4 ;  /* 0x00000005ff047819 */ /* 0x000fc60000011404 */
[----:B------:R-:W-:Y:S02]  /*aad0*/  IMAD.IADD R11, R7, 0x1, -R12 ;  /* 0x00000001070b7824 */ /* 0x000fe400078e0a0c */
[----:B------:R-:W-:Y:S01]  /*aae0*/  IMAD R7, R4, 0x10, R5 ;  /* 0x0000001004077824 */ /* 0x000fe200078e0205 */
[----:B------:R-:W-:Y:S01]  /*aaf0*/  MOV R4, UR4 ;  /* 0x0000000400047c02 */ /* 0x000fe20008000f00 */
[----:B------:R-:W-:Y:S01]  /*ab00*/  IMAD.U32 R5, RZ, RZ, UR5 ;  /* 0x00000005ff057e24 */ /* 0x000fe2000f8e00ff */
[----:B------:R-:W-:Y:S01]  /*ab10*/  UIMAD.WIDE.U32 UR4, UR13, UR8, URZ ;  /* 0x000000080d0472a5 */ /* 0x000fe2000f8e003f */
[----:B------:R-:W-:Y:S02]  /*ab20*/  IMAD R16, R6, 0x40, R7 ;  /* 0x0000004006107824 */ /* 0x000fe400078e0207 */
[----:B------:R-:W-:Y:S01]  /*ab30*/  IMAD.U32 R5, RZ, RZ, UR6 ;  /* 0x00000006ff057e24 */ /* 0x000fe2000f8e00ff */
[----:B------:R-:W-:Y:S01]  /*ab40*/  UIMAD UR6, UR13, UR9, UR7 ;  /* 0x000000090d0672a4 */ /* 0x000fe2000f8e0207 */
[----:B---3--:R-:W-:Y:S01]  /*ab50*/  IMAD R12, R20, UR10, RZ ;  /* 0x0000000a140c7c24 */ /* 0x008fe2000f8e02ff */
[----:B------:R-:W-:Y:S01]  /*ab60*/  LEA R6, R11, R16, 0x3 ;  /* 0x000000100b067211 */ /* 0x000fe200078e18ff */
[----:B------:R-:W-:Y:S01]  /*ab70*/  IMAD.U32 R7, RZ, RZ, UR5 ;  /* 0x00000005ff077e24 */ /* 0x000fe2000f8e00ff */
[----:B------:R-:W-:Y:S01]  /*ab80*/  UIADD3 UR6, UR5, UR6, URZ ;  /* 0x0000000605067290 */ /* 0x000fe2000fffe03f */
[----:B------:R-:W-:Y:S01]  /*ab90*/  IMAD R15, R21, UR12, R12 ;  /* 0x0000000c150f7c24 */ /* 0x000fe2000f8e020c */
[----:B------:R-:W-:Y:S01]  /*aba0*/  ULDC.64 UR8, c[0x0][0xb28] ;  /* 0x0002ca0000087ab9 */ /* 0x000fe20000000a00 */
[----:B-1----:R-:W-:-:S02]  /*abb0*/  IMAD R21, R152, R19, UR11 ;  /* 0x0000000b98157e24 */ /* 0x002fc4000f8e0213 */
[----:B------:R-:W-:Y:S01]  /*abc0*/  IMAD.WIDE.U32 R4, R20, UR12, R4 ;  /* 0x0000000c14047c25 */ /* 0x000fe2000f8e0004 */
[----:B------:R-:W-:Y:S01]  /*abd0*/  MOV R7, UR6 ;  /* 0x0000000600077c02 */ /* 0x000fe20008000f00 */
[----:B------:R-:W-:Y:S02]  /*abe0*/  ULDC.64 UR6, c[0x0][0xb48] ;  /* 0x0002d20000067ab9 */ /* 0x000fe40000000a00 */
[----:B------:R-:W-:Y:S02]  /*abf0*/  IMAD.IADD R5, R5, 0x1, R15 ;  /* 0x0000000105057824 */ /* 0x000fe400078e020f */
[----:B0-----:R-:W-:Y:S02]  /*ac00*/  IMAD R11, R9, 0x80, R6 ;  /* 0x00000080090b7824 */ /* 0x001fe400078e0206 */
[----:B------:R-:W-:Y:S01]  /*ac10*/  IMAD.U32 R6, RZ, RZ, UR4 ;  /* 0x00000004ff067e24 */ /* 0x000fe2000f8e00ff */
[----:B------:R-:W-:Y:S01]  /*ac20*/  ULDC.64 UR4, c[0x0][0xbe0] ;  /* 0x0002f80000047ab9 */ /* 0x000fe20000000a00 */
[----:B----4-:R-:W-:Y:S01]  /*ac30*/  @P0 IMAD.HI.U32 R12, R11, R14, RZ ;  /* 0x0000000e0b0c0227 */ /* 0x010fe200078e00ff */
[----:B------:R-:W-:-:S03]  /*ac40*/  MOV R15, R11 ;  /* 0x0000000b000f7202 */ /* 0x000fc60000000f00 */
[C---:B------:R-:W-:Y:S02]  /*ac50*/  IMAD R14, R22.reuse, UR10, RZ ;  /* 0x0000000a160e7c24 */ /* 0x040fe4000f8e02ff */
[----:B------:R-:W-:Y:S01]  /*ac60*/  IMAD.MOV.U32 R13, RZ, RZ, R11 ;  /* 0x000000ffff0d7224 */ /* 0x000fe200078e000b */
[----:B--2---:R-:W-:Y:S01]  /*ac70*/  @P0 SHF.R.U32.HI R13, RZ, R17, R12 ;  /* 0x00000011ff0d0219 */ /* 0x004fe2000001160c */
[----:B------:R-:W-:Y:S01]  /*ac80*/  IMAD R17, R23, UR12, R14 ;  /* 0x0000000c17117c24 */ /* 0x000fe2000f8e020e */
[----:B------:R-:W-:Y:S01]  /*ac90*/  SHF.R.S32.HI R14, RZ, 0x1f, R21 ;  /* 0x0000001fff0e7819 */ /* 0x000fe20000011415 */
[----:B------:R-:W-:-:S04]  /*aca0*/  IMAD.WIDE.U32 R6, R22, UR12, R6 ;  /* 0x0000000c16067c25 */ /* 0x000fc8000f8e0006 */
[----:B-----5:R-:W-:-:S04]  /*acb0*/  @P0 IMAD.HI.U32 R154, R11, R154, RZ ;  /* 0x0000009a0b9a0227 */ /* 0x020fc800078e00ff */
[----:B------:R-:W-:Y:S01]  /*acc0*/  IMAD.IADD R7, R7, 0x1, R17 ;  /* 0x0000000107077824 */ /* 0x000fe200078e0211 */
[----:B------:R-:W-:Y:S01]  /*acd0*/  @P0 SHF.R.U32.HI R15, RZ, R153, R154 ;  /* 0x00000099ff0f0219 */ /* 0x000fe2000001169a */
[C---:B------:R-:W-:Y:S02]  /*ace0*/  IMAD R12, R14.reuse, UR4, RZ ;  /* 0x000000040e0c7c24 */ /* 0x040fe4000f8e02ff */
[----:B------:R-:W-:Y:S02]  /*acf0*/  IMAD R17, R14, UR6, RZ ;  /* 0x000000060e117c24 */ /* 0x000fe4000f8e02ff */
[----:B------:R-:W-:-:S04]  /*ad00*/  IMAD.WIDE.U32 R4, R21, UR4, R4 ;  /* 0x0000000415047c25 */ /* 0x000fc8000f8e0004 */
[C---:B------:R-:W-:Y:S01]  /*ad10*/  IMAD R14, R21.reuse, UR5, R12 ;  /* 0x00000005150e7c24 */ /* 0x040fe2000f8e020c */
[----:B------:R-:W-:Y:S01]  /*ad20*/  BAR.SYNC.DEFER_BLOCKING 0x1, 0x100 ;  /* 0x0044000000007b1d */ /* 0x000fe20000010000 */
[C---:B------:R-:W-:Y:S01]  /*ad30*/  IMAD R19, R21.reuse, UR7, R17 ;  /* 0x0000000715137c24 */ /* 0x040fe2000f8e0211 */
[----:B------:R-:W-:Y:S01]  /*ad40*/  SHF.R.S32.HI R17, RZ, 0x1f, R13 ;  /* 0x0000001fff117819 */ /* 0x000fe2000001140d */
[----:B------:R-:W-:Y:S01]  /*ad50*/  IMAD.WIDE.U32 R6, R21, UR6, R6 ;  /* 0x0000000615067c25 */ /* 0x000fe2000f8e0006 */
[----:B------:R-:W-:Y:S02]  /*ad60*/  IADD3 R4, P0, R13, R4, RZ ;  /* 0x000000040d047210 */ /* 0x000fe40007f1e0ff */
[----:B------:R-:W-:Y:S01]  /*ad70*/  SHF.R.S32.HI R12, RZ, 0x1f, R15 ;  /* 0x0000001fff0c7819 */ /* 0x000fe2000001140f */
[----:B------:R-:W-:Y:S01]  /*ad80*/  IMAD.MOV R13, RZ, RZ, -R13 ;  /* 0x000000ffff0d7224 */ /* 0x000fe200078e0a0d */
[----:B------:R-:W-:Y:S01]  /*ad90*/  ULDC.64 UR4, c[0x0][0xb30] ;  /* 0x0002cc0000047ab9 */ /* 0x000fe20000000a00 */
[----:B------:R-:W-:Y:S01]  /*ada0*/  IMAD.MOV R20, RZ, RZ, -R15 ;  /* 0x000000ffff147224 */ /* 0x000fe200078e0a0f */
[----:B------:R-:W-:Y:S01]  /*adb0*/  IADD3.X R5, R17, R5, R14, P0, !PT ;  /* 0x0000000511057210 */ /* 0x000fe200007fe40e */
[----:B------:R-:W-:Y:S01]  /*adc0*/  IMAD R12, R12, UR4, RZ ;  /* 0x000000040c0c7c24 */ /* 0x000fe2000f8e02ff */
[----:B------:R-:W-:Y:S01]  /*add0*/  IADD3 R7, R7, R19, RZ ;  /* 0x0000001307077210 */ /* 0x000fe20007ffe0ff */
[C-C-:B------:R-:W-:Y:S01]  /*ade0*/  IMAD R13, R8.reuse, R13, R11.reuse ;  /* 0x0000000d080d7224 */ /* 0x140fe200078e020b */
[----:B------:R-:W-:Y:S01]  /*adf0*/  ULDC.64 UR6, c[0x0][0xbc8] ;  /* 0x0002f20000067ab9 */ /* 0x000fe20000000a00 */
[----:B------:R-:W-:-:S02]  /*ae00*/  IMAD R11, R8, R20, R11 ;  /* 0x00000014080b7224 */ /* 0x000fc400078e020b */
[C---:B------:R-:W-:Y:S01]  /*ae10*/  IMAD R17, R15.reuse, UR5, R12 ;  /* 0x000000050f117c24 */ /* 0x040fe2000f8e020c */
[----:B------:R-:W-:Y:S01]  /*ae20*/  SHF.R.S32.HI R12, RZ, 0x1f, R13 ;  /* 0x0000001fff0c7819 */ /* 0x000fe2000001140d */
[----:B------:R-:W-:Y:S01]  /*ae30*/  IMAD.WIDE.U32 R6, R15, UR4, R6 ;  /* 0x000000040f067c25 */ /* 0x000fe2000f8e0006 */
[----:B------:R-:W-:Y:S01]  /*ae40*/  SHF.R.S32.HI R14, RZ, 0x1f, R11 ;  /* 0x0000001fff0e7819 */ /* 0x000fe2000001140b */
[----:B------:R-:W0:Y:S01]  /*ae50*/  S2UR UR5, SR_CgaCtaId ;  /* 0x00000000000579c3 */ /* 0x000e220000008800 */
[----:B------:R-:W-:Y:S01]  /*ae60*/  UMOV UR4, 0x400 ;  /* 0x0000040000047882 */ /* 0x000fe20000000000 */
[----:B------:R-:W-:Y:S02]  /*ae70*/  IMAD R12, R12, UR6, RZ ;  /* 0x000000060c0c7c24 */ /* 0x000fe4000f8e02ff */
[----:B------:R-:W-:Y:S02]  /*ae80*/  IMAD.IADD R7, R7, 0x1, R17 ;  /* 0x0000000107077824 */ /* 0x000fe400078e0211 */
[----:B------:R-:W-:-:S02]  /*ae90*/  IMAD R14, R14, UR8, RZ ;  /* 0x000000080e0e7c24 */ /* 0x000fc4000f8e02ff */
[C---:B------:R-:W-:Y:S02]  /*aea0*/  IMAD R15, R13.reuse, UR7, R12 ;  /* 0x000000070d0f7c24 */ /* 0x040fe4000f8e020c */
[----:B------:R-:W-:Y:S01]  /*aeb0*/  IMAD.WIDE.U32 R4, R13, UR6, R4 ;  /* 0x000000060d047c25 */ /* 0x000fe2000f8e0004 */
[----:B------:R-:W-:-:S03]  /*aec0*/  ULDC.64 UR6, c[0x0][0xba8] ;  /* 0x0002ea0000067ab9 */ /* 0x000fc60000000a00 */
[C---:B------:R-:W-:Y:S01]  /*aed0*/  IMAD R17, R11.reuse, UR9, R14 ;  /* 0x000000090b117c24 */ /* 0x040fe2000f8e020e */
[----:B------:R-:W-:Y:S01]  /*aee0*/  LEA R19, P0, R4, UR6, 0x2 ;  /* 0x0000000604137c11 */ /* 0x000fe2000f8010ff */
[----:B------:R-:W-:Y:S01]  /*aef0*/  IMAD.WIDE.U32 R12, R11, UR8, R6 ;  /* 0x000000080b0c7c25 */ /* 0x000fe2000f8e0006 */
[----:B------:R-:W-:Y:S01]  /*af00*/  ULDC.64 UR8, c[0x0][0xb00] ;  /* 0x0002c00000087ab9 */ /* 0x000fe20000000a00 */
[----:B------:R-:W-:Y:S01]  /*af10*/  LEA R11, R9, R16, 0x7 ;  /* 0x00000010090b7211 */ /* 0x000fe200078e38ff */
[----:B------:R-:W-:Y:S01]  /*af20*/  ULDC UR6, c[0x0][0xa88] ;  /* 0x0002a20000067ab9 */ /* 0x000fe20000000800 */
[----:B------:R-:W-:Y:S01]  /*af30*/  IMAD.IADD R5, R5, 0x1, R15 ;  /* 0x0000000105057824 */ /* 0x000fe200078e020f */
[----:B------:R-:W-:Y:S01]  /*af40*/  LEA R6, P1, R12, UR8, 0x2 ;  /* 0x000000080c067c11 */ /* 0x000fe2000f8210ff */
[----:B------:R-:W-:Y:S01]  /*af50*/  IMAD.IADD R7, R13, 0x1, R17 ;  /* 0x000000010d077824 */ /* 0x000fe200078e0211 */
[----:B------:R-:W-:Y:S01]  /*af60*/  SHFL.IDX PT, R14, R19, 0x1, 0x1c1f ;  /* 0x003c1f00130e7f89 */ /* 0x000fe200000e0000 */
[----:B0-----:R-:W-:Y:S01]  /*af70*/  ULEA UR4, UR5, UR4, 0x18 ;  /* 0x0000000405047291 */ /* 0x001fe2000f8ec03f */
[----:B------:R-:W-:Y:S01]  /*af80*/  LEA.HI.X R17, R4, UR7, R5, 0x2, P0 ;  /* 0x0000000704117c11 */ /* 0x000fe200080f1405 */
[----:B------:R-:W-:Y:S01]  /*af90*/  IMAD R8, R8, UR6, RZ ;  /* 0x0000000608087c24 */ /* 0x000fe2000f8e02ff */
[----:B------:R-:W-:Y:S01]  /*afa0*/  LEA.HI.X R7, R12, UR9, R7, 0x2, P1 ;  /* 0x000000090c077c11 */ /* 0x000fe200088f1407 */
[----:B------:R-:W-:Y:S01]  /*afb0*/  VIADD R9, R11, 0x8 ;  /* 0x000000080b097836 */ /* 0x000fe20000000000 */
[----:B------:R-:W-:Y:S01]  /*afc0*/  SHFL.IDX PT, R12, R19, RZ, 0x1c1f ;  /* 0x001c1fff130c7589 */ /* 0x000fe200000e0000 */
[----:B------:R-:W-:Y:S01]  /*afd0*/  LOP3.LUT P0, RZ, R3, 0x3, RZ, 0xc0, !PT ;  /* 0x0000000303ff7812 */ /* 0x000fe2000780c0ff */
[----:B------:R-:W-:Y:S01]  /*afe0*/  UIADD3 UR4, UR4, 0x38820, URZ ;  /* 0x0003882004047890 */ /* 0x000fe2000fffe03f */
[CC--:B------:R-:W-:Y:S01]  /*aff0*/  ISETP.GE.AND P2, PT, R11.reuse, R8.reuse, PT ;  /* 0x000000080b00720c */ /* 0x0c0fe20003f46270 */
[----:B------:R-:W0:Y:S01]  /*b000*/  SHFL.IDX PT, R13, R17, RZ, 0x1c1f ;  /* 0x001c1fff110d7589 */ /* 0x000e2200000e0000 */
[-C--:B------:R-:W-:Y:S01]  /*b010*/  ISETP.GE.OR P1, PT, R11, R8.reuse, P0 ;  /* 0x000000080b00720c */ /* 0x080fe20000726670 */
[----:B------:R-:W-:Y:S01]  /*b020*/  UPRMT UR4, URZ, 0x654, UR4 ;  /* 0x000006543f047896 */ /* 0x000fe20008000004 */
[----:B------:R-:W-:Y:S01]  /*b030*/  ISETP.GE.OR P0, PT, R9, R8, P0 ;  /* 0x000000080900720c */ /* 0x000fe20000706670 */
[----:B------:R-:W1:Y:S01]  /*b040*/  SHFL.IDX PT, R15, R17, 0x1, 0x1c1f ;  /* 0x003c1f00110f7f89 */ /* 0x000e6200000e0000 */
[----:B------:R-:W-:-:S03]  /*b050*/  IMAD.IADD R3, R3, 0x1, -R10 ;  /* 0x0000000103037824 */ /* 0x000fc600078e0a0a */
[----:B------:R2:W3:Y:S01]  /*b060*/  SHFL.IDX PT, R4, R6, RZ, 0x1c1f ;  /* 0x001c1fff06047589 */ /* 0x0004e200000e0000 */
[----:B------:R-:W-:Y:S02]  /*b070*/  IMAD.SHL.U32 R3, R3, 0x2, RZ ;  /* 0x0000000203037824 */ /* 0x000fe400078e00ff */
[----:B------:R-:W-:Y:S01]  /*b080*/  SYNCS.ARRIVE.TRANS64.RED.A1T0 RZ, [UR4], RZ ;  /* 0x000000ffffff79a7 */ /* 0x000fe20008100404 */
[----:B------:R2:W4:Y:S04]  /*b090*/  SHFL.IDX PT, R5, R7, RZ, 0x1c1f ;  /* 0x001c1fff07057589 */ /* 0x00052800000e0000 */
[----:B0-----:R2:W-:Y:S04]  /*b0a0*/  @!P1 ST.E desc[UR14][R12.64], R0 ;  /* 0x000000000c009985 */ /* 0x0015e8000c10190e */
[----:B-1----:R2:W-:Y:S01]  /*b0b0*/  @!P0 ST.E desc[UR14][R14.64], R2 ;  /* 0x000000020e008985 */ /* 0x0025e2000c10190e */
[----:B------:R-:W-:Y:S05]  /*b0c0*/  @P2 BRA `(.L_x_37) ;  /* 0x0000000800fc2947 */ /* 0x000fea0003800000 */
[C---:B--2---:R-:W-:Y:S01]  /*b0d0*/  IADD3 R0, R3.reuse, 0x8, RZ ;  /* 0x0000000803007810 */ /* 0x044fe20007ffe0ff */
[C---:B------:R-:W-:Y:S01]  /*b0e0*/  VIADD R2, R3.reuse, 0x10 ;  /* 0x0000001003027836 */ /* 0x040fe20000000000 */
[----:B------:R-:W-:Y:S01]  /*b0f0*/  ULDC UR4, c[0x0][0xac8] ;  /* 0x0002b20000047ab9 */ /* 0x000fe20000000800 */
[C---:B------:R-:W-:Y:S01]  /*b100*/  VIADD R10, R3.reuse, 0x18 ;  /* 0x00000018030a7836 */ /* 0x040fe20000000000 */
[----:B------:R-:W-:Y:S01]  /*b110*/  ISETP.GE.AND P3, PT, R0, UR4, PT ;  /* 0x0000000400007c0c */ /* 0x000fe2000bf66270 */
[C---:B------:R-:W-:Y:S01]  /*b120*/  VIADD R19, R3.reuse, 0x20 ;  /* 0x0000002003137836 */ /* 0x040fe20000000000 */
[----:B------:R-:W-:Y:S01]  /*b130*/  ISETP.GE.AND P4, PT, R2, UR4, PT ;  /* 0x0000000402007c0c */ /* 0x000fe2000bf86270 */
[----:B------:R-:W-:Y:S01]  /*b140*/  ULDC.64 UR6, c[0x0][0x208] ;  /* 0x0000820000067ab9 */ /* 0x000fe20000000a00 */
[----:B------:R-:W-:Y:S01]  /*b150*/  ISETP.GE.AND P5, PT, R10, UR4, PT ;  /* 0x000000040a007c0c */ /* 0x000fe2000bfa6270 */
[C---:B------:R-:W-:Y:S01]  /*b160*/  VIADD R21, R3.reuse, 0x40 ;  /* 0x0000004003157836 */ /* 0x040fe20000000000 */
[C---:B------:R-:W-:Y:S01]  /*b170*/  ISETP.GE.AND P2, PT, R3.reuse, UR4, PT ;  /* 0x0000000403007c0c */ /* 0x040fe2000bf46270 */
[C---:B------:R-:W-:Y:S01]  /*b180*/  VIADD R23, R3.reuse, 0x50 ;  /* 0x0000005003177836 */ /* 0x040fe20000000000 */
[----:B------:R-:W-:-:S02]  /*b190*/  IADD3 R20, R3, 0x28, RZ ;  /* 0x0000002803147810 */ /* 0x000fc40007ffe0ff */
[----:B------:R-:W-:Y:S02]  /*b1a0*/  ISETP.GE.AND P0, PT, R19, UR4, PT ;  /* 0x0000000413007c0c */ /* 0x000fe4000bf06270 */
[----:B------:R-:W-:Y:S02]  /*b1b0*/  ISETP.GE.AND P1, PT, R20, UR4, PT ;  /* 0x0000000414007c0c */ /* 0x000fe4000bf26270 */
[----:B------:R-:W-:Y:S02]  /*b1c0*/  @!P3 LEA.HI R0, R0, R0, RZ, 0x1 ;  /* 0x000000000000b211 */ /* 0x000fe400078f08ff */
[----:B------:R-:W-:Y:S02]  /*b1d0*/  @!P4 LEA.HI R2, R2, R2, RZ, 0x1 ;  /* 0x000000020202c211 */ /* 0x000fe400078f08ff */
[----:B------:R-:W-:Y:S02]  /*b1e0*/  @!P5 LEA.HI R10, R10, R10, RZ, 0x1 ;  /* 0x0000000a0a0ad211 */ /* 0x000fe400078f08ff */
[----:B------:R-:W-:Y:S01]  /*b1f0*/  @!P3 LOP3.LUT R13, R0, 0xfffffffe, RZ, 0xc0, !PT ;  /* 0xfffffffe000db812 */ /* 0x000fe200078ec0ff */
[C---:B------:R-:W-:Y:S01]  /*b200*/  VIADD R0, R3.reuse, 0x30 ;  /* 0x0000003003007836 */ /* 0x040fe20000000000 */
[----:B------:R-:W-:Y:S01]  /*b210*/  @!P4 LOP3.LUT R15, R2, 0xfffffffe, RZ, 0xc0, !PT ;  /* 0xfffffffe020fc812 */ /* 0x000fe200078ec0ff */
[C---:B------:R-:W-:Y:S01]  /*b220*/  VIADD R2, R3.reuse, 0x38 ;  /* 0x0000003803027836 */ /* 0x040fe20000000000 */
[----:B------:R-:W-:Y:S01]  /*b230*/  @!P5 LOP3.LUT R17, R10, 0xfffffffe, RZ, 0xc0, !PT ;  /* 0xfffffffe0a11d812 */ /* 0x000fe200078ec0ff */
[C---:B---34-:R-:W-:Y:S01]  /*b240*/  @!P2 IMAD.WIDE R10, R3.reuse, 0x4, R4 ;  /* 0x00000004030aa825 */ /* 0x058fe200078e0204 */
[----:B------:R-:W-:-:S02]  /*b250*/  IADD3 R22, R3, 0x48, RZ ;  /* 0x0000004803167810 */ /* 0x000fc40007ffe0ff */
[----:B------:R-:W-:Y:S01]  /*b260*/  ISETP.GE.AND P6, PT, R23, UR4, PT ;  /* 0x0000000417007c0c */ /* 0x000fe2000bfc6270 */
[--C-:B------:R-:W-:Y:S01]  /*b270*/  @!P3 IMAD.WIDE R12, R13, 0x4, R4.reuse ;  /* 0x000000040d0cb825 */ /* 0x100fe200078e0204 */
[----:B------:R0:W-:Y:S01]  /*b280*/  @!P2 ST.E.64 desc[UR6][R10.64], R24 ;  /* 0x000000180a00a985 */ /* 0x0001e2000c101b06 */
[----:B------:R-:W-:Y:S02]  /*b290*/  ISETP.GE.AND P2, PT, R0, UR4, PT ;  /* 0x0000000400007c0c */ /* 0x000fe4000bf46270 */
[--C-:B------:R-:W-:Y:S01]  /*b2a0*/  @!P4 IMAD.WIDE R14, R15, 0x4, R4.reuse ;  /* 0x000000040f0ec825 */ /* 0x100fe200078e0204 */
[----:B------:R1:W-:Y:S01]  /*b2b0*/  @!P3 ST.E.64 desc[UR6][R12.64], R28 ;  /* 0x0000001c0c00b985 */ /* 0x0003e2000c101b06 */
[----:B------:R-:W-:Y:S02]  /*b2c0*/  ISETP.GE.AND P3, PT, R2, UR4, PT ;  /* 0x0000000402007c0c */ /* 0x000fe4000bf66270 */
[----:B------:R-:W-:Y:S01]  /*b2d0*/  @!P5 IMAD.WIDE R16, R17, 0x4, R4 ;  /* 0x000000041110d825 */ /* 0x000fe200078e0204 */
[----:B------:R2:W-:Y:S01]  /*b2e0*/  @!P4 ST.E.64 desc[UR6][R14.64], R32 ;  /* 0x000000200e00c985 */ /* 0x0005e2000c101b06 */
[----:B------:R-:W-:-:S02]  /*b2f0*/  ISETP.GE.AND P4, PT, R21, UR4, PT ;  /* 0x0000000415007c0c */ /* 0x000fc4000bf86270 */
[----:B------:R-:W-:Y:S01]  /*b300*/  @!P0 LEA.HI R19, R19, R19, RZ, 0x1 ;  /* 0x0000001313138211 */ /* 0x000fe200078f08ff */
[----:B------:R3:W-:Y:S01]  /*b310*/  @!P5 ST.E.64 desc[UR6][R16.64], R36 ;  /* 0x000000241000d985 */ /* 0x0007e2000c101b06 */
[----:B------:R-:W-:Y:S01]  /*b320*/  ISETP.GE.AND P5, PT, R22, UR4, PT ;  /* 0x0000000416007c0c */ /* 0x000fe2000bfa6270 */
[C---:B0-----:R-:W-:Y:S01]  /*b330*/  VIADD R24, R3.reuse, 0x58 ;  /* 0x0000005803187836 */ /* 0x041fe20000000000 */
[----:B------:R-:W-:Y:S01]  /*b340*/  @!P1 LEA.HI R20, R20, R20, RZ, 0x1 ;  /* 0x0000001414149211 */ /* 0x000fe200078f08ff */
[----:B------:R-:W-:Y:S01]  /*b350*/  VIADD R25, R3, 0x60 ;  /* 0x0000006003197836 */ /* 0x000fe20000000000 */
[----:B------:R-:W-:Y:S02]  /*b360*/  @!P0 LOP3.LUT R11, R19, 0xfffffffe, RZ, 0xc0, !PT ;  /* 0xfffffffe130b8812 */ /* 0x000fe400078ec0ff */
[----:B-1----:R-:W-:Y:S02]  /*b370*/  @!P1 LOP3.LUT R13, R20, 0xfffffffe, RZ, 0xc0, !PT ;  /* 0xfffffffe140d9812 */ /* 0x002fe400078ec0ff */
[----:B------:R-:W-:Y:S01]  /*b380*/  @!P2 LEA.HI R0, R0, R0, RZ, 0x1 ;  /* 0x000000000000a211 */ /* 0x000fe200078f08ff */
[----:B------:R-:W-:Y:S01]  /*b390*/  @!P0 IMAD.WIDE R10, R11, 0x4, R4 ;  /* 0x000000040b0a8825 */ /* 0x000fe200078e0204 */
[----:B------:R-:W-:-:S02]  /*b3a0*/  @!P3 LEA.HI R2, R2, R2, RZ, 0x1 ;  /* 0x000000020202b211 */ /* 0x000fc400078f08ff */
[----:B------:R-:W-:Y:S01]  /*b3b0*/  @!P4 LEA.HI R21, R21, R21, RZ, 0x1 ;  /* 0x000000151515c211 */ /* 0x000fe200078f08ff */
[----:B------:R-:W-:Y:S01]  /*b3c0*/  @!P1 IMAD.WIDE R12, R13, 0x4, R4 ;  /* 0x000000040d0c9825 */ /* 0x000fe200078e0204 */
[----:B------:R-:W-:Y:S01]  /*b3d0*/  @!P5 LEA.HI R22, R22, R22, RZ, 0x1 ;  /* 0x000000161616d211 */ /* 0x000fe200078f08ff */
[----:B------:R0:W-:Y:S01]  /*b3e0*/  @!P0 ST.E.64 desc[UR6][R10.64], R40 ;  /* 0x000000280a008985 */ /* 0x0001e2000c101b06 */
[----:B------:R-:W-:Y:S02]  /*b3f0*/  @!P6 LEA.HI R23, R23, R23, RZ, 0x1 ;  /* 0x000000171717e211 */ /* 0x000fe400078f08ff */
[----:B--2---:R-:W-:Y:S01]  /*b400*/  @!P2 LOP3.LUT R15, R0, 0xfffffffe, RZ, 0xc0, !PT ;  /* 0xfffffffe000fa812 */ /* 0x004fe200078ec0ff */
[----:B------:R1:W-:Y:S01]  /*b410*/  @!P1 ST.E.64 desc[UR6][R12.64], R44 ;  /* 0x0000002c0c009985 */ /* 0x0003e2000c101b06 */
[----:B---3--:R-:W-:Y:S01]  /*b420*/  @!P3 LOP3.LUT R17, R2, 0xfffffffe, RZ, 0xc0, !PT ;  /* 0xfffffffe0211b812 */ /* 0x008fe200078ec0ff */
[----:B------:R-:W-:Y:S01]  /*b430*/  VIADD R2, R3, 0x70 ;  /* 0x0000007003027836 */ /* 0x000fe20000000000 */
[----:B------:R-:W-:-:S02]  /*b440*/  @!P4 LOP3.LUT R21, R21, 0xfffffffe, RZ, 0xc0, !PT ;  /* 0xfffffffe1515c812 */ /* 0x000fc400078ec0ff */
[----:B------:R-:W-:Y:S01]  /*b450*/  @!P5 LOP3.LUT R19, R22, 0xfffffffe, RZ, 0xc0, !PT ;  /* 0xfffffffe1613d812 */ /* 0x000fe200078ec0ff */
[----:B------:R-:W-:Y:S01]  /*b460*/  VIADD R22, R3, 0x80 ;  /* 0x0000008003167836 */ /* 0x000fe20000000000 */
[----:B------:R-:W-:Y:S02]  /*b470*/  @!P6 LOP3.LUT R23, R23, 0xfffffffe, RZ, 0xc0, !PT ;  /* 0xfffffffe1717e812 */ /* 0x000fe400078ec0ff */
[----:B------:R-:W-:Y:S01]  /*b480*/  ISETP.GE.AND P1, PT, R24, UR4, PT ;  /* 0x0000000418007c0c */ /* 0x000fe2000bf26270 */
[--C-:B0-----:R-:W-:Y:S01]  /*b490*/  @!P2 IMAD.WIDE R10, R15, 0x4, R4.reuse ;  /* 0x000000040f0aa825 */ /* 0x101fe200078e0204 */
[----:B------:R-:W-:Y:S02]  /*b4a0*/  ISETP.GE.AND P0, PT, R25, UR4, PT ;  /* 0x0000000419007c0c */ /* 0x000fe4000bf06270 */
[----:B------:R-:W-:Y:S01]  /*b4b0*/  IADD3 R0, R3, 0x68, RZ ;  /* 0x0000006803007810 */ /* 0x000fe20007ffe0ff */
[--C-:B-1----:R-:W-:Y:S01]  /*b4c0*/  @!P3 IMAD.WIDE R12, R17, 0x4, R4.reuse ;  /* 0x00000004110cb825 */ /* 0x102fe200078e0204 */
[----:B------:R0:W-:Y:S02]  /*b4d0*/  @!P2 ST.E.64 desc[UR6][R10.64], R48 ;  /* 0x000000300a00a985 */ /* 0x0001e4000c101b06 */
[----:B------:R-:W-:Y:S01]  /*b4e0*/  ISETP.GE.AND P2, PT, R0, UR4, PT ;  /* 0x0000000400007c0c */ /* 0x000fe2000bf46270 */
[--C-:B------:R-:W-:Y:S01]  /*b4f0*/  @!P4 IMAD.WIDE R14, R21, 0x4, R4.reuse ;  /* 0x00000004150ec825 */ /* 0x100fe200078e0204 */
[----:B------:R1:W-:Y:S03]  /*b500*/  @!P3 ST.E.64 desc[UR6][R12.64], R52 ;  /* 0x000000340c00b985 */ /* 0x0003e6000c101b06 */
[----:B------:R-:W-:Y:S01]  /*b510*/  @!P5 IMAD.WIDE R16, R19, 0x4, R4 ;  /* 0x000000041310d825 */ /* 0x000fe200078e0204 */
[----:B------:R2:W-:Y:S01]  /*b520*/  @!P4 ST.E.64 desc[UR6][R14.64], R56 ;  /* 0x000000380e00c985 */ /* 0x0005e2000c101b06 */
[----:B------:R-:W-:-:S02]  /*b530*/  ISETP.GE.AND P4, PT, R22, UR4, PT ;  /* 0x0000000416007c0c */ /* 0x000fc4000bf86270 */
[----:B------:R-:W-:Y:S01]  /*b540*/  @!P6 IMAD.WIDE R20, R23, 0x4, R4 ;  /* 0x000000041714e825 */ /* 0x000fe200078e0204 */
[----:B------:R3:W-:Y:S01]  /*b550*/  @!P5 ST.E.64 desc[UR6][R16.64], R60 ;  /* 0x0000003c1000d985 */ /* 0x0007e2000c101b06 */
[C---:B------:R-:W-:Y:S02]  /*b560*/  IADD3 R23, R3.reuse, 0x88, RZ ;  /* 0x0000008803177810 */ /* 0x040fe40007ffe0ff */
[----:B------:R-:W-:Y:S01]  /*b570*/  VIADD R19, R3, 0x78 ;  /* 0x0000007803137836 */ /* 0x000fe20000000000 */
[----:B------:R4:W-:Y:S01]  /*b580*/  @!P6 ST.E.64 desc[UR6][R20.64], R64 ;  /* 0x000000401400e985 */ /* 0x0009e2000c101b06 */
[----:B------:R-:W-:Y:S02]  /*b590*/  ISETP.GE.AND P6, PT, R2, UR4, PT ;  /* 0x0000000402007c0c */ /* 0x000fe4000bfc6270 */
[----:B------:R-:W-:Y:S02]  /*b5a0*/  ISETP.GE.AND P3, PT, R23, UR4, PT ;  /* 0x0000000417007c0c */ /* 0x000fe4000bf66270 */
[----:B------:R-:W-:-:S02]  /*b5b0*/  ISETP.GE.AND P5, PT, R19, UR4, PT ;  /* 0x0000000413007c0c */ /* 0x000fc4000bfa6270 */
[----:B------:R-:W-:Y:S02]  /*b5c0*/  @!P1 LEA.HI R24, R24, R24, RZ, 0x1 ;  /* 0x0000001818189211 */ /* 0x000fe400078f08ff */
[----:B------:R-:W-:Y:S02]  /*b5d0*/  @!P0 LEA.HI R25, R25, R25, RZ, 0x1 ;  /* 0x0000001919198211 */ /* 0x000fe400078f08ff */
[----:B0-----:R-:W-:Y:S01]  /*b5e0*/  @!P1 LOP3.LUT R11, R24, 0xfffffffe, RZ, 0xc0, !PT ;  /* 0xfffffffe180b9812 */ /* 0x001fe200078ec0ff */
[----:B------:R-:W-:Y:S01]  /*b5f0*/  VIADD R24, R3, 0x90 ;  /* 0x0000009003187836 */ /* 0x000fe20000000000 */
[----:B-1----:R-:W-:Y:S01]  /*b600*/  @!P0 LOP3.LUT R13, R25, 0xfffffffe, RZ, 0xc0, !PT ;  /* 0xfffffffe190d8812 */ /* 0x002fe200078ec0ff */
[----:B------:R-:W-:Y:S01]  /*b610*/  VIADD R25, R3, 0x98 ;  /* 0x0000009803197836 */ /* 0x000fe20000000000 */
        /* <DEDUP_REMOVED lines=13> */
[----:B----4-:R-:W-:Y:S01]  /*b6f0*/  @!P4 LOP3.LUT R21, R22, 0xfffffffe, RZ, 0xc0, !PT ;  /* 0xfffffffe1615c812 */ /* 0x010fe200078ec0ff */
[----:B------:R-:W-:Y:S01]  /*b700*/  VIADD R22, R3, 0xb8 ;  /* 0x000000b803167836 */ /* 0x000fe20000000000 */
[----:B------:R-:W-:Y:S02]  /*b710*/  @!P3 LOP3.LUT R23, R23, 0xfffffffe, RZ, 0xc0, !PT ;  /* 0xfffffffe1717b812 */ /* 0x000fe400078ec0ff */
[----:B------:R-:W-:Y:S01]  /*b720*/  ISETP.GE.AND P0, PT, R24, UR4, PT ;  /* 0x0000000418007c0c */ /* 0x000fe2000bf06270 */
[--C-:B0-----:R-:W-:Y:S01]  /*b730*/  @!P2 IMAD.WIDE R10, R15, 0x4, R4.reuse ;  /* 0x000000040f0aa825 */ /* 0x101fe200078e0204 */
[----:B------:R-:W-:Y:S02]  /*b740*/  IADD3 R2, R3, 0xa8, RZ ;  /* 0x000000a803027810 */ /* 0x000fe40007ffe0ff */
[----:B------:R-:W-:Y:S01]  /*b750*/  ISETP.GE.AND P1, PT, R25, UR4, PT ;  /* 0x0000000419007c0c */ /* 0x000fe2000bf26270 */
[----:B-1----:R-:W-:Y:S01]  /*b760*/  @!P6 IMAD.WIDE R12, R17, 0x4, R4 ;  /* 0x00000004110ce825 */ /* 0x002fe200078e0204 */
[----:B------:R0:W-:Y:S01]  /*b770*/  @!P2 ST.E.64 desc[UR6][R10.64], R76 ;  /* 0x0000004c0a00a985 */ /* 0x0001e2000c101b06 */
[----:B------:R-:W-:-:S02]  /*b780*/  ISETP.GE.AND P2, PT, R0, UR4, PT ;  /* 0x0000000400007c0c */ /* 0x000fc4000bf46270 */
[--C-:B------:R-:W-:Y:S01]  /*b790*/  @!P5 IMAD.WIDE R14, R19, 0x4, R4.reuse ;  /* 0x00000004130ed825 */ /* 0x100fe200078e0204 */
[----:B------:R1:W-:Y:S03]  /*b7a0*/  @!P6 ST.E.64 desc[UR6][R12.64], R80 ;  /* 0x000000500c00e985 */ /* 0x0003e6000c101b06 */
[--C-:B------:R-:W-:Y:S01]  /*b7b0*/  @!P4 IMAD.WIDE R16, R21, 0x4, R4.reuse ;  /* 0x000000041510c825 */ /* 0x100fe200078e0204 */
[----:B------:R2:W-:Y:S01]  /*b7c0*/  @!P5 ST.E.64 desc[UR6][R14.64], R84 ;  /* 0x000000540e00d985 */ /* 0x0005e2000c101b06 */
[----:B------:R-:W-:Y:S02]  /*b7d0*/  ISETP.GE.AND P5, PT, R22, UR4, PT ;  /* 0x0000000416007c0c */ /* 0x000fe4000bfa6270 */
[----:B------:R-:W-:Y:S01]  /*b7e0*/  @!P3 IMAD.WIDE R20, R23, 0x4, R4 ;  /* 0x000000041714b825 */ /* 0x000fe200078e0204 */
[----:B------:R3:W-:Y:S01]  /*b7f0*/  @!P4 ST.E.64 desc[UR6][R16.64], R88 ;  /* 0x000000581000c985 */ /* 0x0007e2000c101b06 */
[----:B------:R-:W-:-:S02]  /*b800*/  @!P0 LEA.HI R24, R24, R24, RZ, 0x1 ;  /* 0x0000001818188211 */ /* 0x000fc400078f08ff */
[C---:B------:R-:W-:Y:S01]  /*b810*/  VIADD R19, R3.reuse, 0xb0 ;  /* 0x000000b003137836 */ /* 0x040fe20000000000 */
[----:B------:R4:W-:Y:S01]  /*b820*/  @!P3 ST.E.64 desc[UR6][R20.64], R92 ;  /* 0x0000005c1400b985 */ /* 0x0009e2000c101b06 */
[----:B------:R-:W-:Y:S01]  /*b830*/  VIADD R23, R3, 0xc0 ;  /* 0x000000c003177836 */ /* 0x000fe20000000000 */
[----:B------:R-:W-:Y:S02]  /*b840*/  ISETP.GE.AND P3, PT, R2, UR4, PT ;  /* 0x0000000402007c0c */ /* 0x000fe4000bf66270 */
[----:B------:R-:W-:Y:S02]  /*b850*/  ISETP.GE.AND P4, PT, R19, UR4, PT ;  /* 0x0000000413007c0c */ /* 0x000fe4000bf86270 */
[----:B------:R-:W-:Y:S02]  /*b860*/  ISETP.GE.AND P6, PT, R23, UR4, PT ;  /* 0x0000000417007c0c */ /* 0x000fe4000bfc6270 */
[----:B------:R-:W-:Y:S02]  /*b870*/  @!P1 LEA.HI R25, R25, R25, RZ, 0x1 ;  /* 0x0000001919199211 */ /* 0x000fe400078f08ff */
[----:B0-----:R-:W-:-:S02]  /*b880*/  @!P0 LOP3.LUT R11, R24, 0xfffffffe, RZ, 0xc0, !PT ;  /* 0xfffffffe180b8812 */ /* 0x001fc400078ec0ff */
[----:B------:R-:W-:Y:S02]  /*b890*/  @!P2 LEA.HI R0, R0, R0, RZ, 0x1 ;  /* 0x000000000000a211 */ /* 0x000fe400078f08ff */
[----:B-1----:R-:W-:Y:S01]  /*b8a0*/  @!P1 LOP3.LUT R13, R25, 0xfffffffe, RZ, 0xc0, !PT ;  /* 0xfffffffe190d9812 */ /* 0x002fe200078ec0ff */
[--C-:B------:R-:W-:Y:S01]  /*b8b0*/  @!P0 IMAD.WIDE R10, R11, 0x4, R4.reuse ;  /* 0x000000040b0a8825 */ /* 0x100fe200078e0204 */
[----:B------:R-:W-:Y:S02]  /*b8c0*/  @!P3 LEA.HI R2, R2, R2, RZ, 0x1 ;  /* 0x000000020202b211 */ /* 0x000fe400078f08ff */
[----:B------:R-:W-:Y:S01]  /*b8d0*/  @!P4 LEA.HI R19, R19, R19, RZ, 0x1 ;  /* 0x000000131313c211 */ /* 0x000fe200078f08ff */
[----:B------:R-:W-:Y:S01]  /*b8e0*/  @!P1 IMAD.WIDE R12, R13, 0x4, R4 ;  /* 0x000000040d0c9825 */ /* 0x000fe200078e0204 */
[----:B--2---:R-:W-:Y:S01]  /*b8f0*/  @!P2 LOP3.LUT R15, R0, 0xfffffffe, RZ, 0xc0, !PT ;  /* 0xfffffffe000fa812 */ /* 0x004fe200078ec0ff */
[----:B------:R0:W-:Y:S01]  /*b900*/  @!P0 ST.E.64 desc[UR6][R10.64], R96 ;  /* 0x000000600a008985 */ /* 0x0001e2000c101b06 */
[----:B------:R-:W-:-:S02]  /*b910*/  @!P5 LEA.HI R22, R22, R22, RZ, 0x1 ;  /* 0x000000161616d211 */ /* 0x000fc400078f08ff */
[----:B---3--:R-:W-:Y:S01]  /*b920*/  @!P3 LOP3.LUT R17, R2, 0xfffffffe, RZ, 0xc0, !PT ;  /* 0xfffffffe0211b812 */ /* 0x008fe200078ec0ff */
[--C-:B------:R-:W-:Y:S01]  /*b930*/  @!P2 IMAD.WIDE R14, R15, 0x4, R4.reuse ;  /* 0x000000040f0ea825 */ /* 0x100fe200078e0204 */
[----:B------:R-:W-:Y:S01]  /*b940*/  @!P6 LEA.HI R23, R23, R23, RZ, 0x1 ;  /* 0x000000171717e211 */ /* 0x000fe200078f08ff */
[----:B------:R1:W-:Y:S01]  /*b950*/  @!P1 ST.E.64 desc[UR6][R12.64], R100 ;  /* 0x000000640c009985 */ /* 0x0003e2000c101b06 */
[----:B------:R-:W-:Y:S01]  /*b960*/  @!P4 LOP3.LUT R19, R19, 0xfffffffe, RZ, 0xc0, !PT ;  /* 0xfffffffe1313c812 */ /* 0x000fe200078ec0ff */
[----:B------:R-:W-:Y:S01]  /*b970*/  VIADD R2, R3, 0xd0 ;  /* 0x000000d003027836 */ /* 0x000fe20000000000 */
[----:B----4-:R-:W-:Y:S01]  /*b980*/  @!P5 LOP3.LUT R21, R22, 0xfffffffe, RZ, 0xc0, !PT ;  /* 0xfffffffe1615d812 */ /* 0x010fe200078ec0ff */
[----:B------:R2:W-:Y:S01]  /*b990*/  @!P2 ST.E.64 desc[UR6][R14.64], R104 ;  /* 0x000000680e00a985 */ /* 0x0005e2000c101b06 */
[----:B------:R-:W-:Y:S01]  /*b9a0*/  @!P6 LOP3.LUT R23, R23, 0xfffffffe, RZ, 0xc0, !PT ;  /* 0xfffffffe1717e812 */ /* 0x000fe200078ec0ff */
[C---:B------:R-:W-:Y:S01]  /*b9b0*/  VIADD R22, R3.reuse, 0xe0 ;  /* 0x000000e003167836 */ /* 0x040fe20000000000 */
[----:B------:R-:W-:Y:S01]  /*b9c0*/  IADD3 R0, R3, 0xc8, RZ ;  /* 0x000000c803007810 */ /* 0x000fe20007ffe0ff */
[----:B0-----:R-:W-:Y:S01]  /*b9d0*/  @!P3 IMAD.WIDE R10, R17, 0x4, R4 ;  /* 0x00000004110ab825 */ /* 0x001fe200078e0204 */
[----:B------:R-:W-:-:S02]  /*b9e0*/  ISETP.GE.AND P1, PT, R2, UR4, PT ;  /* 0x0000000402007c0c */ /* 0x000fc4000bf26270 */
[----:B------:R-:W-:Y:S01]  /*b9f0*/  ISETP.GE.AND P0, PT, R0, UR4, PT ;  /* 0x0000000400007c0c */ /* 0x000fe2000bf06270 */
[--C-:B------:R-:W-:Y:S01]  /*ba00*/  @!P5 IMAD.WIDE R16, R21, 0x4, R4.reuse ;  /* 0x000000041510d825 */ /* 0x100fe200078e0204 */
[----:B------:R0:W-:Y:S01]  /*ba10*/  @!P3 ST.E.64 desc[UR6][R10.64], R108 ;  /* 0x0000006c0a00b985 */ /* 0x0001e2000c101b06 */
[----:B------:R-:W-:Y:S02]  /*ba20*/  ISETP.GE.AND P3, PT, R22, UR4, PT ;  /* 0x0000000416007c0c */ /* 0x000fe4000bf66270 */
[----:B-1----:R-:W-:Y:S01]  /*ba30*/  @!P4 IMAD.WIDE R12, R19, 0x4, R4 ;  /* 0x00000004130cc825 */ /* 0x002fe200078e0204 */
[----:B--2---:R-:W-:-:S03]  /*ba40*/  IADD3 R14, R3, 0xe8, RZ ;  /* 0x000000e8030e7810 */ /* 0x004fc60007ffe0ff */
[----:B------:R-:W-:Y:S01]  /*ba50*/  @!P6 IMAD.WIDE R20, R23, 0x4, R4 ;  /* 0x000000041714e825 */ /* 0x000fe200078e0204 */
[----:B------:R1:W-:Y:S01]  /*ba60*/  @!P4 ST.E.64 desc[UR6][R12.64], R112 ;  /* 0x000000700c00c985 */ /* 0x0003e2000c101b06 */
[----:B------:R-:W-:Y:S02]  /*ba70*/  ISETP.GE.AND P4, PT, R14, UR4, PT ;  /* 0x000000040e007c0c */ /* 0x000fe4000bf86270 */
[C---:B------:R-:W-:Y:S01]  /*ba80*/  VIADD R19, R3.reuse, 0xd8 ;  /* 0x000000d803137836 */ /* 0x040fe20000000000 */
[----:B------:R2:W-:Y:S01]  /*ba90*/  @!P5 ST.E.64 desc[UR6][R16.64], R116 ;  /* 0x000000741000d985 */ /* 0x0005e2000c101b06 */
[C---:B------:R-:W-:Y:S01]  /*baa0*/  VIADD R15, R3.reuse, 0xf0 ;  /* 0x000000f0030f7836 */ /* 0x040fe20000000000 */
[----:B------:R-:W-:Y:S01]  /*bab0*/  @!P0 LEA.HI R0, R0, R0, RZ, 0x1 ;  /* 0x0000000000008211 */ /* 0x000fe200078f08ff */
[----:B0-----:R-:W-:Y:S01]  /*bac0*/  VIADD R11, R3, 0xf8 ;  /* 0x000000f8030b7836 */ /* 0x001fe20000000000 */
[----:B------:R0:W-:Y:S01]  /*bad0*/  @!P6 ST.E.64 desc[UR6][R20.64], R120 ;  /* 0x000000781400e985 */ /* 0x0001e2000c101b06 */
[----:B------:R-:W-:-:S02]  /*bae0*/  ISETP.GE.AND P2, PT, R19, UR4, PT ;  /* 0x0000000413007c0c */ /* 0x000fc4000bf46270 */
[----:B------:R-:W-:Y:S02]  /*baf0*/  ISETP.GE.AND P5, PT, R15, UR4, PT ;  /* 0x000000040f007c0c */ /* 0x000fe4000bfa6270 */
[----:B------:R-:W-:Y:S02]  /*bb00*/  ISETP.GE.AND P6, PT, R11, UR4, PT ;  /* 0x000000040b007c0c */ /* 0x000fe4000bfc6270 */
[----:B------:R-:W-:Y:S02]  /*bb10*/  @!P1 LEA.HI R2, R2, R2, RZ, 0x1 ;  /* 0x0000000202029211 */ /* 0x000fe400078f08ff */
[----:B------:R-:W-:Y:S02]  /*bb20*/  @!P3 LEA.HI R22, R22, R22, RZ, 0x1 ;  /* 0x000000161616b211 */ /* 0x000fe400078f08ff */
[----:B------:R-:W-:Y:S02]  /*bb30*/  @!P4 LEA.HI R14, R14, R14, RZ, 0x1 ;  /* 0x0000000e0e0ec211 */ /* 0x000fe400078f08ff */
[----:B-1----:R-:W-:-:S02]  /*bb40*/  @!P1 LOP3.LUT R13, R2, 0xfffffffe, RZ, 0xc0, !PT ;  /* 0xfffffffe020d9812 */ /* 0x002fc400078ec0ff */
[----:B------:R-:W-:Y:S02]  /*bb50*/  @!P2 LEA.HI R19, R19, R19, RZ, 0x1 ;  /* 0x000000131313a211 */ /* 0x000fe400078f08ff */
[----:B------:R-:W-:Y:S02]  /*bb60*/  @!P5 LEA.HI R10, R15, R15, RZ, 0x1 ;  /* 0x0000000f0f0ad211 */ /* 0x000fe400078f08ff */
[----:B------:R-:W-:Y:S02]  /*bb70*/  @!P6 LEA.HI R12, R11, R11, RZ, 0x1 ;  /* 0x0000000b0b0ce211 */ /* 0x000fe400078f08ff */
[----:B------:R-:W-:Y:S02]  /*bb80*/  @!P0 LOP3.LUT R11, R0, 0xfffffffe, RZ, 0xc0, !PT ;  /* 0xfffffffe000b8812 */ /* 0x000fe400078ec0ff */
[----:B------:R-:W-:Y:S02]  /*bb90*/  @!P2 LOP3.LUT R15, R19, 0xfffffffe, RZ, 0xc0, !PT ;  /* 0xfffffffe130fa812 */ /* 0x000fe400078ec0ff */
[----:B--2---:R-:W-:-:S02]  /*bba0*/  @!P3 LOP3.LUT R17, R22, 0xfffffffe, RZ, 0xc0, !PT ;  /* 0xfffffffe1611b812 */ /* 0x004fc400078ec0ff */
[----:B0-----:R-:W-:Y:S01]  /*bbb0*/  @!P4 LOP3.LUT R21, R14, 0xfffffffe, RZ, 0xc0, !PT ;  /* 0xfffffffe0e15c812 */ /* 0x001fe200078ec0ff */
[--C-:B------:R-:W-:Y:S01]  /*bbc0*/  @!P2 IMAD.WIDE R14, R15, 0x4, R4.reuse ;  /* 0x000000040f0ea825 */ /* 0x100fe200078e0204 */
[----:B------:R-:W-:Y:S02]  /*bbd0*/  @!P5 LOP3.LUT R23, R10, 0xfffffffe, RZ, 0xc0, !PT ;  /* 0xfffffffe0a17d812 */ /* 0x000fe400078ec0ff */
[----:B------:R-:W-:Y:S01]  /*bbe0*/  @!P6 LOP3.LUT R19, R12, 0xfffffffe, RZ, 0xc0, !PT ;  /* 0xfffffffe0c13e812 */ /* 0x000fe200078ec0ff */
[----:B------:R-:W-:-:S04]  /*bbf0*/  @!P0 IMAD.WIDE R10, R11, 0x4, R4 ;  /* 0x000000040b0a8825 */ /* 0x000fc800078e0204 */
[--C-:B------:R-:W-:Y:S01]  /*bc00*/  @!P1 IMAD.WIDE R12, R13, 0x4, R4.reuse ;  /* 0x000000040d0c9825 */ /* 0x100fe200078e0204 */
[----:B------:R0:W-:Y:S03]  /*bc10*/  @!P0 ST.E.64 desc[UR6][R10.64], R124 ;  /* 0x0000007c0a008985 */ /* 0x0001e6000c101b06 */
[--C-:B------:R-:W-:Y:S01]  /*bc20*/  @!P3 IMAD.WIDE R16, R17, 0x4, R4.reuse ;  /* 0x000000041110b825 */ /* 0x100fe200078e0204 */
[----:B------:R0:W-:Y:S03]  /*bc30*/  @!P1 ST.E.64 desc[UR6][R12.64], R128 ;  /* 0x000000800c009985 */ /* 0x0001e6000c101b06 */
[--C-:B------:R-:W-:Y:S01]  /*bc40*/  @!P4 IMAD.WIDE R20, R21, 0x4, R4.reuse ;  /* 0x000000041514c825 */ /* 0x100fe200078e0204 */
[----:B------:R0:W-:Y:S03]  /*bc50*/  @!P2 ST.E.64 desc[UR6][R14.64], R132 ;  /* 0x000000840e00a985 */ /* 0x0001e6000c101b06 */
[--C-:B------:R-:W-:Y:S01]  /*bc60*/  @!P5 IMAD.WIDE R22, R23, 0x4, R4.reuse ;  /* 0x000000041716d825 */ /* 0x100fe200078e0204 */
[----:B------:R0:W-:Y:S03]  /*bc70*/  @!P3 ST.E.64 desc[UR6][R16.64], R136 ;  /* 0x000000881000b985 */ /* 0x0001e6000c101b06 */
[----:B------:R-:W-:Y:S01]  /*bc80*/  @!P6 IMAD.WIDE R4, R19, 0x4, R4 ;  /* 0x000000041304e825 */ /* 0x000fe200078e0204 */
[----:B------:R0:W-:Y:S04]  /*bc90*/  @!P4 ST.E.64 desc[UR6][R20.64], R140 ;  /* 0x0000008c1400c985 */ /* 0x0001e8000c101b06 */
[----:B------:R0:W-:Y:S04]  /*bca0*/  @!P5 ST.E.64 desc[UR6][R22.64], R144 ;  /* 0x000000901600d985 */ /* 0x0001e8000c101b06 */
[----:B------:R0:W-:Y:S02]  /*bcb0*/  @!P6 ST.E.64 desc[UR6][R4.64], R148 ;  /* 0x000000940400e985 */ /* 0x0001e4000c101b06 */
.L_x_37:
[----:B------:R-:W-:Y:S05]  /*bcc0*/  BSYNC B0 ;  /* 0x0000000000007941 */ /* 0x000fea0003800000 */
.L_x_36:
[----:B------:R-:W-:Y:S01]  /*bcd0*/  ISETP.GE.AND P0, PT, R9, R8, PT ;  /* 0x000000080900720c */ /* 0x000fe20003f06270 */
[----:B0---4-:R0:W1:Y:S04]  /*bce0*/  SHFL.IDX PT, R5, R7, 0x1, 0x1c1f ;  /* 0x003c1f0007057f89 */ /* 0x01106800000e0000 */
[----:B---3--:R0:W3:Y:S08]  /*bcf0*/  SHFL.IDX PT, R4, R6, 0x1, 0x1c1f ;  /* 0x003c1f0006047f89 */ /* 0x0080f000000e0000 */
[----:B0-----:R-:W-:Y:S05]  /*bd00*/  @P0 BRA `(.L_x_8) ;  /* 0x0000004c00940947 */ /* 0x001fea0003800000 */
[C---:B--2---:R-:W-:Y:S01]  /*bd10*/  VIADD R0, R3.reuse, 0x8 ;  /* 0x0000000803007836 */ /* 0x044fe20000000000 */
[C---:B------:R-:W-:Y:S01]  /*bd20*/  IADD3 R2, R3.reuse, 0x10, RZ ;  /* 0x0000001003027810 */ /* 0x040fe20007ffe0ff */
[----:B------:R-:W-:Y:S01]  /*bd30*/  ULDC UR4, c[0x0][0xac8] ;  /* 0x0002b20000047ab9 */ /* 0x000fe20000000800 */
[C---:B------:R-:W-:Y:S01]  /*bd40*/  VIADD R12, R3.reuse, 0x18 ;  /* 0x00000018030c7836 */ /* 0x040fe20000000000 */
[C---:B------:R-:W-:Y:S01]  /*bd50*/  ISETP.GE.AND P0, PT, R3.reuse, UR4, PT ;  /* 0x0000000403007c0c */ /* 0x040fe2000bf06270 */
[C---:B------:R-:W-:Y:S01]  /*bd60*/  VIADD R13, R3.reuse, 0x20 ;  /* 0x00000020030d7836 */ /* 0x040fe20000000000 */
[----:B------:R-:W-:Y:S01]  /*bd70*/  ISETP.GE.AND P1, PT, R0, UR4, PT ;  /* 0x0000000400007c0c */ /* 0x000fe2000bf26270 */
[----:B------:R-:W-:Y:S01]  /*bd80*/  ULDC.64 UR6, c[0x0][0x208] ;  /* 0x0000820000067ab9 */ /* 0x000fe20000000a00 */
[----:B------:R-:W-:Y:S01]  /*bd90*/  ISETP.GE.AND P2, PT, R2, UR4, PT ;  /* 0x0000000402007c0c */ /* 0x000fe2000bf46270 */
[C---:B------:R-:W-:Y:S01]  /*bda0*/  VIADD R14, R3.reuse, 0x38 ;  /* 0x00000038030e7836 */ /* 0x040fe20000000000 */
[----:B------:R-:W-:Y:S01]  /*bdb0*/  ISETP.GE.AND P5, PT, R12, UR4, PT ;  /* 0x000000040c007c0c */ /* 0x000fe2000bfa6270 */
[----:B------:R-:W-:Y:S01]  /*bdc0*/  VIADD R15, R3, 0x40 ;  /* 0x00000040030f7836 */ /* 0x000fe20000000000 */
[----:B------:R-:W-:Y:S01]  /*bdd0*/  ISETP.GE.AND P6, PT, R13, UR4, PT ;  /* 0x000000040d007c0c */ /* 0x000fe2000bfc6270 */
[C---:B------:R-:W-:Y:S01]  /*bde0*/  VIADD R16, R3.reuse, 0x48 ;  /* 0x0000004803107836 */ /* 0x040fe20000000000 */
[C---:B------:R-:W-:Y:S01]  /*bdf0*/  IADD3 R20, R3.reuse, 0x50, RZ ;  /* 0x0000005003147810 */ /* 0x040fe20007ffe0ff */
[----:B------:R-:W-:Y:S01]  /*be00*/  VIADD R21, R3, 0x58 ;  /* 0x0000005803157836 */ /* 0x000fe20000000000 */
[----:B------:R-:W-:Y:S01]  /*be10*/  ISETP.GE.AND P3, PT, R15, UR4, PT ;  /* 0x000000040f007c0c */ /* 0x000fe2000bf66270 */
[----:B-1-3--:R-:W-:Y:S01]  /*be20*/  @!P0 IMAD.WIDE R6, R3, 0x4, R4 ;  /* 0x0000000403068825 */ /* 0x00afe200078e0204 */
[----:B------:R-:W-:-:S02]  /*be30*/  ISETP.GE.AND P4, PT, R16, UR4, PT ;  /* 0x0000000410007c0c */ /* 0x000fc4000bf86270 */
[----:B------:R-:W-:Y:S02]  /*be40*/  @!P1 LEA.HI R0, R0, R0, RZ, 0x1 ;  /* 0x0000000000009211 */ /* 0x000fe400078f08ff */
[----:B------:R-:W-:Y:S01]  /*be50*/  @!P2 LEA.HI R2, R2, R2, RZ, 0x1 ;  /* 0x000000020202a211 */ /* 0x000fe200078f08ff */
[----:B------:R0:W-:Y:S01]  /*be60*/  @!P0 ST.E.64 desc[UR6][R6.64], R26 ;  /* 0x0000001a06008985 */ /* 0x0001e2000c101b06 */
[----:B------:R-:W-:Y:S01]  /*be70*/  @!P1 LOP3.LUT R9, R0, 0xfffffffe, RZ, 0xc0, !PT ;  /* 0xfffffffe00099812 */ /* 0x000fe200078ec0ff */
[C---:B------:R-:W-:Y:S01]  /*be80*/  VIADD R0, R3.reuse, 0x28 ;  /* 0x0000002803007836 */ /* 0x040fe20000000000 */
[----:B------:R-:W-:Y:S02]  /*be90*/  @!P2 LOP3.LUT R11, R2, 0xfffffffe, RZ, 0xc0, !PT ;  /* 0xfffffffe020ba812 */ /* 0x000fe400078ec0ff */
[----:B------:R-:W-:Y:S01]  /*bea0*/  IADD3 R2, R3, 0x30, RZ ;  /* 0x0000003003027810 */ /* 0x000fe20007ffe0ff */
[----:B------:R-:W-:Y:S01]  /*beb0*/  @!P1 IMAD.WIDE R8, R9, 0x4, R4 ;  /* 0x0000000409089825 */ /* 0x000fe200078e0204 */
[----:B------:R-:W-:-:S02]  /*bec0*/  ISETP.GE.AND P0, PT, R0, UR4, PT ;  /* 0x0000000400007c0c */ /* 0x000fc4000bf06270 */
[----:B------:R-:W-:Y:S01]  /*bed0*/  @!P5 LEA.HI R12, R12, R12, RZ, 0x1 ;  /* 0x0000000c0c0cd211 */ /* 0x000fe200078f08ff */
[----:B------:R-:W-:Y:S01]  /*bee0*/  @!P2 IMAD.WIDE R10, R11, 0x4, R4 ;  /* 0x000000040b0aa825 */ /* 0x000fe200078e0204 */
[----:B------:R1:W-:Y:S01]  /*bef0*/  @!P1 ST.E.64 desc[UR6][R8.64], R30 ;  /* 0x0000001e08009985 */ /* 0x0003e2000c101b06 */
[----:B------:R-:W-:Y:S02]  /*bf00*/  ISETP.GE.AND P1, PT, R2, UR4, PT ;  /* 0x0000000402007c0c */ /* 0x000fe4000bf26270 */
[----:B------:R-:W-:Y:S01]  /*bf10*/  @!P6 LEA.HI R13, R13, R13, RZ, 0x1 ;  /* 0x0000000d0d0de211 */ /* 0x000fe200078f08ff */
[----:B------:R2:W-:Y:S01]  /*bf20*/  @!P2 ST.E.64 desc[UR6][R10.64], R34 ;  /* 0x000000220a00a985 */ /* 0x0005e2000c101b06 */
[----:B------:R-:W-:Y:S02]  /*bf30*/  ISETP.GE.AND P2, PT, R14, UR4, PT ;  /* 0x000000040e007c0c */ /* 0x000fe4000bf46270 */
[----:B0-----:R-:W-:Y:S02]  /*bf40*/  @!P5 LOP3.LUT R7, R12, 0xfffffffe, RZ, 0xc0, !PT ;  /* 0xfffffffe0c07d812 */ /* 0x001fe400078ec0ff */
[----:B------:R-:W-:-:S02]  /*bf50*/  @!P0 LEA.HI R0, R0, R0, RZ, 0x1 ;  /* 0x0000000000008211 */ /* 0x000fc400078f08ff */
[----:B------:R-:W-:Y:S01]  /*bf60*/  @!P4 LEA.HI R16, R16, R16, RZ, 0x1 ;  /* 0x000000101010c211 */ /* 0x000fe200078f08ff */
[--C-:B------:R-:W-:Y:S01]  /*bf70*/  @!P5 IMAD.WIDE R6, R7, 0x4, R4.reuse ;  /* 0x000000040706d825 */ /* 0x100fe200078e0204 */
[----:B-1----:R-:W-:Y:S02]  /*bf80*/  @!P6 LOP3.LUT R9, R13, 0xfffffffe, RZ, 0xc0, !PT ;  /* 0xfffffffe0d09e812 */ /* 0x002fe400078ec0ff */
[----:B------:R-:W-:Y:S02]  /*bf90*/  @!P1 LEA.HI R2, R2, R2, RZ, 0x1 ;  /* 0x0000000202029211 */ /* 0x000fe400078f08ff */
[----:B------:R0:W-:Y:S01]  /*bfa0*/  @!P5 ST.E.64 desc[UR6][R6.64], R38 ;  /* 0x000000260600d985 */ /* 0x0001e2000c101b06 */
[----:B------:R-:W-:Y:S01]  /*bfb0*/  @!P2 LEA.HI R14, R14, R14, RZ, 0x1 ;  /* 0x0000000e0e0ea211 */ /* 0x000fe200078f08ff */
[----:B------:R-:W-:Y:S01]  /*bfc0*/  @!P6 IMAD.WIDE R8, R9, 0x4, R4 ;  /* 0x000000040908e825 */ /* 0x000fe200078e0204 */
[----:B--2---:R-:W-:Y:S02]  /*bfd0*/  @!P3 LEA.HI R10, R15, R15, RZ, 0x1 ;  /* 0x0000000f0f0ab211 */ /* 0x004fe400078f08ff */
[----:B------:R-:W-:Y:S01]  /*bfe0*/  @!P0 LOP3.LUT R11, R0, 0xfffffffe, RZ, 0xc0, !PT ;  /* 0xfffffffe000b8812 */ /* 0x000fe200078ec0ff */
[C---:B------:R-:W-:Y:S01]  /*bff0*/  VIADD R0, R3.reuse, 0x60 ;  /* 0x0000006003007836 */ /* 0x040fe20000000000 */
[----:B------:R-:W-:Y:S01]  /*c000*/  @!P1 LOP3.LUT R13, R2, 0xfffffffe, RZ, 0xc0, !PT ;  /* 0xfffffffe020d9812 */ /* 0x000fe200078ec0ff */
[----:B------:R1:W-:Y:S01]  /*c010*/  @!P6 ST.E.64 desc[UR6][R8.64], R42 ;  /* 0x0000002a0800e985 */ /* 0x0003e2000c101b06 */
[----:B------:R-:W-:Y:S01]  /*c020*/  @!P2 LOP3.LUT R15, R14, 0xfffffffe, RZ, 0xc0, !PT ;  /* 0xfffffffe0e0fa812 */ /* 0x000fe200078ec0ff */
[----:B------:R-:W-:Y:S01]  /*c030*/  VIADD R2, R3, 0x68 ;  /* 0x0000006803027836 */ /* 0x000fe20000000000 */
[----:B------:R-:W-:-:S02]  /*c040*/  @!P3 LOP3.LUT R17, R10, 0xfffffffe, RZ, 0xc0, !PT ;  /* 0xfffffffe0a11b812 */ /* 0x000fc400078ec0ff */
[----:B------:R-:W-:Y:S01]  /*c050*/  @!P4 LOP3.LUT R19, R16, 0xfffffffe, RZ, 0xc0, !PT ;  /* 0xfffffffe1013c812 */ /* 0x000fe200078ec0ff */
[--C-:B0-----:R-:W-:Y:S01]  /*c060*/  @!P0 IMAD.WIDE R6, R11, 0x4, R4.reuse ;  /* 0x000000040b068825 */ /* 0x101fe200078e0204 */
[----:B------:R-:W-:Y:S02]  /*c070*/  ISETP.GE.AND P5, PT, R20, UR4, PT ;  /* 0x0000000414007c0c */ /* 0x000fe4000bfa6270 */
[----:B------:R-:W-:Y:S01]  /*c080*/  ISETP.GE.AND P6, PT, R21, UR4, PT ;  /* 0x0000000415007c0c */ /* 0x000fe2000bfc6270 */
[--C-:B------:R-:W-:Y:S01]  /*c090*/  @!P2 IMAD.WIDE R10, R15, 0x4, R4.reuse ;  /* 0x000000040f0aa825 */ /* 0x100fe200078e0204 */
[----:B------:R0:W-:Y:S01]  /*c0a0*/  @!P0 ST.E.64 desc[UR6][R6.64], R46 ;  /* 0x0000002e06008985 */ /* 0x0001e2000c101b06 */
[----:B------:R-:W-:Y:S02]  /*c0b0*/  IADD3 R16, R3, 0x70, RZ ;  /* 0x0000007003107810 */ /* 0x000fe40007ffe0ff */
[----:B-1----:R-:W-:-:S04]  /*c0c0*/  @!P1 IMAD.WIDE R8, R13, 0x4, R4 ;  /* 0x000000040d089825 */ /* 0x002fc800078e0204 */
[--C-:B------:R-:W-:Y:S01]  /*c0d0*/  @!P3 IMAD.WIDE R12, R17, 0x4, R4.reuse ;  /* 0x00000004110cb825 */ /* 0x100fe200078e0204 */
[----:B------:R1:W-:Y:S01]  /*c0e0*/  @!P1 ST.E.64 desc[UR6][R8.64], R50 ;  /* 0x0000003208009985 */ /* 0x0003e2000c101b06 */
[----:B------:R-:W-:Y:S02]  /*c0f0*/  @!P5 LEA.HI R20, R20, R20, RZ, 0x1 ;  /* 0x000000141414d211 */ /* 0x000fe400078f08ff */
[----:B------:R-:W-:Y:S01]  /*c100*/  @!P4 IMAD.WIDE R14, R19, 0x4, R4 ;  /* 0x00000004130ec825 */ /* 0x000fe200078e0204 */
[----:B------:R2:W-:Y:S01]  /*c110*/  @!P2 ST.E.64 desc[UR6][R10.64], R54 ;  /* 0x000000360a00a985 */ /* 0x0005e2000c101b06 */
[----:B------:R-:W-:Y:S02]  /*c120*/  ISETP.GE.AND P2, PT, R16, UR4, PT ;  /* 0x0000000410007c0c */ /* 0x000fe4000bf46270 */
[C---:B------:R-:W-:Y:S01]  /*c130*/  VIADD R17, R3.reuse, 0x78 ;  /* 0x0000007803117836 */ /* 0x040fe20000000000 */
[----:B------:R3:W-:Y:S01]  /*c140*/  @!P3 ST.E.64 desc[UR6][R12.64], R58 ;  /* 0x0000003a0c00b985 */ /* 0x0007e2000c101b06 */
[----:B------:R-:W-:Y:S01]  /*c150*/  VIADD R19, R3, 0x80 ;  /* 0x0000008003137836 */ /* 0x000fe20000000000 */
[----:B------:R-:W-:-:S02]  /*c160*/  ISETP.GE.AND P3, PT, R2, UR4, PT ;  /* 0x0000000402007c0c */ /* 0x000fc4000bf66270 */
[----:B------:R4:W-:Y:S01]  /*c170*/  @!P4 ST.E.64 desc[UR6][R14.64], R62 ;  /* 0x0000003e0e00c985 */ /* 0x0009e2000c101b06 */
[----:B------:R-:W-:Y:S02]  /*c180*/  ISETP.GE.AND P4, PT, R0, UR4, PT ;  /* 0x0000000400007c0c */ /* 0x000fe4000bf86270 */
[----:B------:R-:W-:Y:S02]  /*c190*/  ISETP.GE.AND P1, PT, R17, UR4, PT ;  /* 0x0000000411007c0c */ /* 0x000fe4000bf26270 */
[----:B------:R-:W-:Y:S02]  /*c1a0*/  ISETP.GE.AND P0, PT, R19, UR4, PT ;  /* 0x0000000413007c0c */ /* 0x000fe4000bf06270 */
[----:B------:R-:W-:Y:S02]  /*c1b0*/  @!P6 LEA.HI R21, R21, R21, RZ, 0x1 ;  /* 0x000000151515e211 */ /* 0x000fe400078f08ff */
[----:B0-----:R-:W-:Y:S01]  /*c1c0*/  @!P5 LOP3.LUT R7, R20, 0xfffffffe, RZ, 0xc0, !PT ;  /* 0xfffffffe1407d812 */ /* 0x001fe200078ec0ff */
[----:B------:R-:W-:Y:S01]  /*c1d0*/  VIADD R20, R3, 0x88 ;  /* 0x0000008803147836 */ /* 0x000fe20000000000 */
[----:B-1----:R-:W-:-:S02]  /*c1e0*/  @!P6 LOP3.LUT R9, R21, 0xfffffffe, RZ, 0xc0, !PT ;  /* 0xfffffffe1509e812 */ /* 0x002fc400078ec0ff */
[----:B------:R-:W-:Y:S01]  /*c1f0*/  @!P3 LEA.HI R2, R2, R2, RZ, 0x1 ;  /* 0x000000020202b211 */ /* 0x000fe200078f08ff */
[--C-:B------:R-:W-:Y:S01]  /*c200*/  @!P5 IMAD.WIDE R6, R7, 0x4, R4.reuse ;  /* 0x000000040706d825 */ /* 0x100fe200078e0204 */
[----:B------:R-:W-:Y:S02]  /*c210*/  @!P4 LEA.HI R0, R0, R0, RZ, 0x1 ;  /* 0x000000000000c211 */ /* 0x000fe400078f08ff */
        /* <DEDUP_REMOVED lines=8> */
[C---:B------:R-:W-:Y:S01]  /*c2a0*/  VIADD R0, R3.reuse, 0x98 ;  /* 0x0000009803007836 */ /* 0x040fe20000000000 */
[----:B----4-:R-:W-:Y:S01]  /*c2b0*/  @!P2 LOP3.LUT R15, R16, 0xfffffffe, RZ, 0xc0, !PT ;  /* 0xfffffffe100fa812 */ /* 0x010fe200078ec0ff */
[----:B------:R-:W-:Y:S01]  /*c2c0*/  VIADD R2, R3, 0xa0 ;  /* 0x000000a003027836 */ /* 0x000fe20000000000 */
[----:B------:R-:W-:Y:S01]  /*c2d0*/  @!P1 LOP3.LUT R17, R17, 0xfffffffe, RZ, 0xc0, !PT ;  /* 0xfffffffe11119812 */ /* 0x000fe200078ec0ff */
[----:B------:R-:W-:Y:S01]  /*c2e0*/  VIADD R16, R3, 0xa8 ;  /* 0x000000a803107836 */ /* 0x000fe20000000000 */
[----:B------:R-:W-:-:S02]  /*c2f0*/  @!P0 LOP3.LUT R19, R19, 0xfffffffe, RZ, 0xc0, !PT ;  /* 0xfffffffe13138812 */ /* 0x000fc400078ec0ff */
[----:B------:R-:W-:Y:S01]  /*c300*/  IADD3 R21, R3, 0x90, RZ ;  /* 0x0000009003157810 */ /* 0x000fe20007ffe0ff */
[--C-:B0-----:R-:W-:Y:S01]  /*c310*/  @!P4 IMAD.WIDE R6, R11, 0x4, R4.reuse ;  /* 0x000000040b06c825 */ /* 0x101fe200078e0204 */
[----:B------:R-:W-:Y:S02]  /*c320*/  ISETP.GE.AND P6, PT, R20, UR4, PT ;  /* 0x0000000414007c0c */ /* 0x000fe4000bfc6270 */
[----:B------:R-:W-:Y:S01]  /*c330*/  ISETP.GE.AND P5, PT, R21, UR4, PT ;  /* 0x0000000415007c0c */ /* 0x000fe2000bfa6270 */
[--C-:B-1----:R-:W-:Y:S01]  /*c340*/  @!P3 IMAD.WIDE R8, R13, 0x4, R4.reuse ;  /* 0x000000040d08b825 */ /* 0x102fe200078e0204 */
[----:B------:R0:W-:Y:S01]  /*c350*/  @!P4 ST.E.64 desc[UR6][R6.64], R74 ;  /* 0x0000004a0600c985 */ /* 0x0001e2000c101b06 */
[----:B------:R-:W-:Y:S02]  /*c360*/  ISETP.GE.AND P4, PT, R2, UR4, PT ;  /* 0x0000000402007c0c */ /* 0x000fe4000bf86270 */
[----:B------:R-:W-:Y:S01]  /*c370*/  @!P2 IMAD.WIDE R10, R15, 0x4, R4 ;  /* 0x000000040f0aa825 */ /* 0x000fe200078e0204 */
[----:B------:R1:W-:Y:S01]  /*c380*/  @!P3 ST.E.64 desc[UR6][R8.64], R78 ;  /* 0x0000004e0800b985 */ /* 0x0003e2000c101b06 */
[----:B------:R-:W-:-:S02]  /*c390*/  ISETP.GE.AND P3, PT, R16, UR4, PT ;  /* 0x0000000410007c0c */ /* 0x000fc4000bf66270 */
[--C-:B------:R-:W-:Y:S01]  /*c3a0*/  @!P1 IMAD.WIDE R12, R17, 0x4, R4.reuse ;  /* 0x00000004110c9825 */ /* 0x100fe200078e0204 */
[----:B------:R2:W-:Y:S01]  /*c3b0*/  @!P2 ST.E.64 desc[UR6][R10.64], R82 ;  /* 0x000000520a00a985 */ /* 0x0005e2000c101b06 */
[----:B------:R-:W-:Y:S02]  /*c3c0*/  IADD3 R17, R3, 0xb0, RZ ;  /* 0x000000b003117810 */ /* 0x000fe40007ffe0ff */
[----:B------:R-:W-:Y:S01]  /*c3d0*/  @!P0 IMAD.WIDE R14, R19, 0x4, R4 ;  /* 0x00000004130e8825 */ /* 0x000fe200078e0204 */
[----:B------:R3:W-:Y:S01]  /*c3e0*/  @!P1 ST.E.64 desc[UR6][R12.64], R86 ;  /* 0x000000560c009985 */ /* 0x0007e2000c101b06 */
[----:B------:R-:W-:Y:S02]  /*c3f0*/  @!P6 LEA.HI R20, R20, R20, RZ, 0x1 ;  /* 0x000000141414e211 */ /* 0x000fe400078f08ff */
[----:B------:R-:W-:Y:S01]  /*c400*/  VIADD R19, R3, 0xb8 ;  /* 0x000000b803137836 */ /* 0x000fe20000000000 */
[----:B------:R-:W-:Y:S01]  /*c410*/  @!P0 ST.E.64 desc[UR6][R14.64], R90 ;  /* 0x0000005a0e008985 */ /* 0x000fe2000c101b06 */
[----:B------:R-:W-:-:S02]  /*c420*/  ISETP.GE.AND P0, PT, R0, UR4, PT ;  /* 0x0000000400007c0c */ /* 0x000fc4000bf06270 */
[----:B------:R-:W-:Y:S02]  /*c430*/  @!P5 LEA.HI R21, R21, R21, RZ, 0x1 ;  /* 0x000000151515d211 */ /* 0x000fe400078f08ff */
[----:B------:R-:W-:Y:S02]  /*c440*/  ISETP.GE.AND P2, PT, R17, UR4, PT ;  /* 0x0000000411007c0c */ /* 0x000fe4000bf46270 */
[----:B0-----:R-:W-:Y:S01]  /*c450*/  @!P6 LOP3.LUT R7, R20, 0xfffffffe, RZ, 0xc0, !PT ;  /* 0xfffffffe1407e812 */ /* 0x001fe200078ec0ff */
[----:B------:R-:W-:Y:S01]  /*c460*/  VIADD R20, R3, 0xc0 ;  /* 0x000000c003147836 */ /* 0x000fe20000000000 */
[----:B------:R-:W-:Y:S02]  /*c470*/  ISETP.GE.AND P1, PT, R19, UR4, PT ;  /* 0x0000000413007c0c */ /* 0x000fe4000bf26270 */
[----:B-1----:R-:W-:Y:S01]  /*c480*/  @!P5 LOP3.LUT R9, R21, 0xfffffffe, RZ, 0xc0, !PT ;  /* 0xfffffffe1509d812 */ /* 0x002fe200078ec0ff */
[----:B------:R-:W-:Y:S01]  /*c490*/  @!P6 IMAD.WIDE R6, R7, 0x4, R4 ;  /* 0x000000040706e825 */ /* 0x000fe200078e0204 */
[----:B------:R-:W-:-:S02]  /*c4a0*/  @!P4 LEA.HI R2, R2, R2, RZ, 0x1 ;  /* 0x000000020202c211 */ /* 0x000fc400078f08ff */
[----:B------:R-:W-:Y:S01]  /*c4b0*/  @!P0 LEA.HI R0, R0, R0, RZ, 0x1 ;  /* 0x0000000000008211 */ /* 0x000fe200078f08ff */
[----:B------:R-:W-:Y:S01]  /*c4c0*/  @!P5 IMAD.WIDE R8, R9, 0x4, R4 ;  /* 0x000000040908d825 */ /* 0x000fe200078e0204 */
[----:B------:R0:W-:Y:S01]  /*c4d0*/  @!P6 ST.E.64 desc[UR6][R6.64], R94 ;  /* 0x0000005e0600e985 */ /* 0x0001e2000c101b06 */
[----:B------:R-:W-:Y:S02]  /*c4e0*/  @!P3 LEA.HI R16, R16, R16, RZ, 0x1 ;  /* 0x000000101010b211 */ /* 0x000fe400078f08ff */
[----:B--2---:R-:W-:Y:S01]  /*c4f0*/  @!P0 LOP3.LUT R11, R0, 0xfffffffe, RZ, 0xc0, !PT ;  /* 0xfffffffe000b8812 */ /* 0x004fe200078ec0ff */
[----:B------:R1:W-:Y:S01]  /*c500*/  @!P5 ST.E.64 desc[UR6][R8.64], R98 ;  /* 0x000000620800d985 */ /* 0x0003e2000c101b06 */
[----:B------:R-:W-:Y:S01]  /*c510*/  VIADD R21, R3, 0xc8 ;  /* 0x000000c803157836 */ /* 0x000fe20000000000 */
[----:B------:R-:W-:Y:S02]  /*c520*/  ISETP.GE.AND P5, PT, R20, UR4, PT ;  /* 0x0000000414007c0c */ /* 0x000fe4000bfa6270 */
[----:B------:R-:W-:-:S02]  /*c530*/  @!P2 LEA.HI R17, R17, R17, RZ, 0x1 ;  /* 0x000000111111a211 */ /* 0x000fc400078f08ff */
[----:B------:R-:W-:Y:S02]  /*c540*/  @!P1 LEA.HI R19, R19, R19, RZ, 0x1 ;  /* 0x0000001313139211 */ /* 0x000fe400078f08ff */
[----:B---3--:R-:W-:Y:S01]  /*c550*/  @!P4 LOP3.LUT R13, R2, 0xfffffffe, RZ, 0xc0, !PT ;  /* 0xfffffffe020dc812 */ /* 0x008fe200078ec0ff */
[C---:B------:R-:W-:Y:S01]  /*c560*/  VIADD R2, R3.reuse, 0xd8 ;  /* 0x000000d803027836 */ /* 0x040fe20000000000 */
[----:B------:R-:W-:Y:S01]  /*c570*/  IADD3 R0, R3, 0xd0, RZ ;  /* 0x000000d003007810 */ /* 0x000fe20007ffe0ff */
[--C-:B0-----:R-:W-:Y:S01]  /*c580*/  @!P0 IMAD.WIDE R6, R11, 0x4, R4.reuse ;  /* 0x000000040b068825 */ /* 0x101fe200078e0204 */
[----:B------:R-:W-:Y:S02]  /*c590*/  @!P3 LOP3.LUT R15, R16, 0xfffffffe, RZ, 0xc0, !PT ;  /* 0xfffffffe100fb812 */ /* 0x000fe400078ec0ff */
[----:B------:R-:W-:Y:S01]  /*c5a0*/  @!P2 LOP3.LUT R17, R17, 0xfffffffe, RZ, 0xc0, !PT ;  /* 0xfffffffe1111a812 */ /* 0x000fe200078ec0ff */
[--C-:B-1----:R-:W-:Y:S01]  /*c5b0*/  @!P4 IMAD.WIDE R8, R13, 0x4, R4.reuse ;  /* 0x000000040d08c825 */ /* 0x102fe200078e0204 */
[----:B------:R-:W-:Y:S01]  /*c5c0*/  ISETP.GE.AND P6, PT, R21, UR4, PT ;  /* 0x0000000415007c0c */ /* 0x000fe2000bfc6270 */
[----:B------:R0:W-:Y:S01]  /*c5d0*/  @!P0 ST.E.64 desc[UR6][R6.64], R102 ;  /* 0x0000006606008985 */ /* 0x0001e2000c101b06 */
[----:B------:R-:W-:Y:S01]  /*c5e0*/  @!P1 LOP3.LUT R19, R19, 0xfffffffe, RZ, 0xc0, !PT ;  /* 0xfffffffe13139812 */ /* 0x000fe200078ec0ff */
[--C-:B------:R-:W-:Y:S01]  /*c5f0*/  @!P3 IMAD.WIDE R10, R15, 0x4, R4.reuse ;  /* 0x000000040f0ab825 */ /* 0x100fe200078e0204 */
[----:B------:R-:W-:Y:S01]  /*c600*/  ISETP.GE.AND P0, PT, R0, UR4, PT ;  /* 0x0000000400007c0c */ /* 0x000fe2000bf06270 */
[----:B------:R1:W-:Y:S01]  /*c610*/  @!P4 ST.E.64 desc[UR6][R8.64], R106 ;  /* 0x0000006a0800c985 */ /* 0x0003e2000c101b06 */
[----:B------:R-:W-:Y:S01]  /*c620*/  @!P5 LEA.HI R20, R20, R20, RZ, 0x1 ;  /* 0x000000141414d211 */ /* 0x000fe200078f08ff */
[----:B------:R-:W-:-:S02]  /*c630*/  @!P2 IMAD.WIDE R12, R17, 0x4, R4 ;  /* 0x00000004110ca825 */ /* 0x000fc400078e0204 */
[----:B------:R2:W-:Y:S02]  /*c640*/  @!P3 ST.E.64 desc[UR6][R10.64], R110 ;  /* 0x0000006e0a00b985 */ /* 0x0005e4000c101b06 */
[--C-:B------:R-:W-:Y:S01]  /*c650*/  @!P1 IMAD.WIDE R14, R19, 0x4, R4.reuse ;  /* 0x00000004130e9825 */ /* 0x100fe200078e0204 */
[----:B------:R-:W-:Y:S01]  /*c660*/  IADD3 R19, R3, 0xf0, RZ ;  /* 0x000000f003137810 */ /* 0x000fe20007ffe0ff */
[----:B------:R-:W-:Y:S01]  /*c670*/  @!P2 ST.E.64 desc[UR6][R12.64], R114 ;  /* 0x000000720c00a985 */ /* 0x000fe2000c101b06 */
[----:B------:R-:W-:Y:S01]  /*c680*/  @!P6 LEA.HI R21, R21, R21, RZ, 0x1 ;  /* 0x000000151515e211 */ /* 0x000fe200078f08ff */
[C---:B------:R-:W-:Y:S01]  /*c690*/  VIADD R16, R3.reuse, 0xe0 ;  /* 0x000000e003107836 */ /* 0x040fe20000000000 */
[----:B0-----:R-:W-:Y:S01]  /*c6a0*/  @!P5 LOP3.LUT R7, R20, 0xfffffffe, RZ, 0xc0, !PT ;  /* 0xfffffffe1407d812 */ /* 0x001fe200078ec0ff */
[C---:B------:R-:W-:Y:S01]  /*c6b0*/  VIADD R17, R3.reuse, 0xe8 ;  /* 0x000000e803117836 */ /* 0x040fe20000000000 */
[----:B------:R-:W-:Y:S01]  /*c6c0*/  @!P1 ST.E.64 desc[UR6][R14.64], R118 ;  /* 0x000000760e009985 */ /* 0x000fe2000c101b06 */
[----:B------:R-:W-:Y:S01]  /*c6d0*/  ISETP.GE.AND P1, PT, R2, UR4, PT ;  /* 0x0000000402007c0c */ /* 0x000fe2000bf26270 */
[----:B------:R-:W-:Y:S01]  /*c6e0*/  VIADD R3, R3, 0xf8 ;  /* 0x000000f803037836 */ /* 0x000fe20000000000 */
[----:B------:R-:W-:Y:S01]  /*c6f0*/  ISETP.GE.AND P2, PT, R16, UR4, PT ;  /* 0x0000000410007c0c */ /* 0x000fe2000bf46270 */
[----:B------:R-:W-:Y:S01]  /*c700*/  @!P5 IMAD.WIDE R6, R7, 0x4, R4 ;  /* 0x000000040706d825 */ /* 0x000fe200078e0204 */
[----:B------:R-:W-:-:S02]  /*c710*/  ISETP.GE.AND P3, PT, R17, UR4, PT ;  /* 0x0000000411007c0c */ /* 0x000fc4000bf66270 */
[----:B------:R-:W-:Y:S02]  /*c720*/  ISETP.GE.AND P4, PT, R19, UR4, PT ;  /* 0x0000000413007c0c */ /* 0x000fe4000bf86270 */
[----:B------:R-:W-:Y:S01]  /*c730*/  @!P0 LEA.HI R0, R0, R0, RZ, 0x1 ;  /* 0x0000000000008211 */ /* 0x000fe200078f08ff */
[----:B------:R0:W-:Y:S01]  /*c740*/  @!P5 ST.E.64 desc[UR6][R6.64], R122 ;  /* 0x0000007a0600d985 */ /* 0x0001e2000c101b06 */
[----:B-1----:R-:W-:Y:S02]  /*c750*/  @!P6 LOP3.LUT R9, R21, 0xfffffffe, RZ, 0xc0, !PT ;  /* 0xfffffffe1509e812 */ /* 0x002fe400078ec0ff */
[----:B--2---:R-:W-:Y:S02]  /*c760*/  @!P0 LOP3.LUT R11, R0, 0xfffffffe, RZ, 0xc0, !PT ;  /* 0xfffffffe000b8812 */ /* 0x004fe400078ec0ff */
[----:B------:R-:W-:Y:S01]  /*c770*/  @!P1 LEA.HI R2, R2, R2, RZ, 0x1 ;  /* 0x0000000202029211 */ /* 0x000fe200078f08ff */
[----:B------:R-:W-:Y:S01]  /*c780*/  @!P6 IMAD.WIDE R8, R9, 0x4, R4 ;  /* 0x000000040908e825 */ /* 0x000fe200078e0204 */
[----:B------:R-:W-:-:S02]  /*c790*/  @!P2 LEA.HI R16, R16, R16, RZ, 0x1 ;  /* 0x000000101010a211 */ /* 0x000fc400078f08ff */
[----:B------:R-:W-:Y:S02]  /*c7a0*/  @!P3 LEA.HI R17, R17, R17, RZ, 0x1 ;  /* 0x000000111111b211 */ /* 0x000fe400078f08ff */
[----:B------:R1:W-:Y:S01]  /*c7b0*/  @!P6 ST.E.64 desc[UR6][R8.64], R126 ;  /* 0x0000007e0800e985 */ /* 0x0003e2000c101b06 */
[----:B------:R-:W-:Y:S01]  /*c7c0*/  @!P4 LEA.HI R19, R19, R19, RZ, 0x1 ;  /* 0x000000131313c211 */ /* 0x000fe200078f08ff */
[----:B0-----:R-:W-:Y:S01]  /*c7d0*/  @!P0 IMAD.WIDE R6, R11, 0x4, R4 ;  /* 0x000000040b068825 */ /* 0x001fe200078e0204 */
[----:B------:R-:W-:Y:S02]  /*c7e0*/  @!P1 LOP3.LUT R13, R2, 0xfffffffe, RZ, 0xc0, !PT ;  /* 0xfffffffe020d9812 */ /* 0x000fe400078ec0ff */
[----:B------:R-:W-:Y:S02]  /*c7f0*/  @!P2 LOP3.LUT R15, R16, 0xfffffffe, RZ, 0xc0, !PT ;  /* 0xfffffffe100fa812 */ /* 0x000fe400078ec0ff */
[----:B------:R0:W-:Y:S01]  /*c800*/  @!P0 ST.E.64 desc[UR6][R6.64], R130 ;  /* 0x0000008206008985 */ /* 0x0001e2000c101b06 */
[----:B------:R-:W-:-:S02]  /*c810*/  ISETP.GE.AND P0, PT, R3, UR4, PT ;  /* 0x0000000403007c0c */ /* 0x000fc4000bf06270 */
[----:B------:R-:W-:Y:S01]  /*c820*/  @!P3 LOP3.LUT R17, R17, 0xfffffffe, RZ, 0xc0, !PT ;  /* 0xfffffffe1111b812 */ /* 0x000fe200078ec0ff */
[----:B------:R-:W-:Y:S01]  /*c830*/  @!P2 IMAD.WIDE R10, R15, 0x4, R4 ;  /* 0x000000040f0aa825 */ /* 0x000fe200078e0204 */
[----:B------:R-:W-:-:S03]  /*c840*/  @!P4 LOP3.LUT R19, R19, 0xfffffffe, RZ, 0xc0, !PT ;  /* 0xfffffffe1313c812 */ /* 0x000fc600078ec0ff */
[----:B-1----:R-:W-:-:S04]  /*c850*/  @!P1 IMAD.WIDE R8, R13, 0x4, R4 ;  /* 0x000000040d089825 */ /* 0x002fc800078e0204 */
[--C-:B------:R-:W-:Y:S01]  /*c860*/  @!P3 IMAD.WIDE R12, R17, 0x4, R4.reuse ;  /* 0x00000004110cb825 */ /* 0x100fe200078e0204 */
[----:B------:R0:W-:Y:S03]  /*c870*/  @!P1 ST.E.64 desc[UR6][R8.64], R134 ;  /* 0x0000008608009985 */ /* 0x0001e6000c101b06 */
[----:B------:R-:W-:Y:S01]  /*c880*/  @!P4 IMAD.WIDE R14, R19, 0x4, R4 ;  /* 0x00000004130ec825 */ /* 0x000fe200078e0204 */
[----:B------:R0:W-:Y:S04]  /*c890*/  @!P2 ST.E.64 desc[UR6][R10.64], R138 ;  /* 0x0000008a0a00a985 */ /* 0x0001e8000c101b06 */
[----:B------:R0:W-:Y:S04]  /*c8a0*/  @!P3 ST.E.64 desc[UR6][R12.64], R142 ;  /* 0x0000008e0c00b985 */ /* 0x0001e8000c101b06 */
[----:B------:R0:W-:Y:S01]  /*c8b0*/  @!P4 ST.E.64 desc[UR6][R14.64], R146 ;  /* 0x000000920e00c985 */ /* 0x0001e2000c101b06 */
[----:B------:R-:W-:Y:S05]  /*c8c0*/  @P0 BRA `(.L_x_8) ;  /* 0x0000004000a40947 */ /* 0x000fea0003800000 */
[----:B------:R-:W-:Y:S01]  /*c8d0*/  LEA.HI R3, R3, R3, RZ, 0x1 ;  /* 0x0000000303037211 */ /* 0x000fe200078f08ff */
[----:B------:R-:W-:-:S03]  /*c8e0*/  ULDC.64 UR4, c[0x0][0x208] ;  /* 0x0000820000047ab9 */ /* 0x000fc60000000a00 */
[----:B------:R-:W-:-:S05]  /*c8f0*/  LOP3.LUT R3, R3, 0xfffffffe, RZ, 0xc0, !PT ;  /* 0xfffffffe03037812 */ /* 0x000fca00078ec0ff */
[----:B------:R-:W-:-:S05]  /*c900*/  IMAD.WIDE R4, R3, 0x4, R4 ;  /* 0x0000000403047825 */ /* 0x000fca00078e0204 */
[----:B------:R1:W-:Y:S01]  /*c910*/  ST.E.64 desc[UR4][R4.64], R150 ;  /* 0x0000009604007985 */ /* 0x0003e2000c101b04 */
[----:B------:R-:W-:Y:S05]  /*c920*/  BRA `(.L_x_8) ;  /* 0x00000040008c7947 */ /* 0x000fea0003800000 */
.L_x_35:
[----:B------:R-:W0:Y:S02]  /*c930*/  S2R R0, SR_TID.X ;  /* 0x0000000000007919 */ /* 0x000e240000002100 */
[----:B0-----:R-:W-:-:S05]  /*c940*/  VIADD R2, R0, 0xffffff80 ;  /* 0xffffff8000027836 */ /* 0x001fca0000000000 */
[----:B------:R-:W-:-:S13]  /*c950*/  ISETP.GT.AND P0, PT, R2, 0x7f, PT ;  /* 0x0000007f0200780c */ /* 0x000fda0003f04270 */
[----:B------:R-:W-:Y:S05]  /*c960*/  @P0 BRA `(.L_x_8) ;  /* 0x00000040007c0947 */ /* 0x000fea0003800000 */
[----:B------:R-:W0:Y:S01]  /*c970*/  S2R R3, SR_CTAID.X ;  /* 0x0000000000037919 */ /* 0x000e220000002500 */
[----:B------:R-:W1:Y:S01]  /*c980*/  LDC R6, c[0x0][0xbe8] ;  /* 0x0002fa00ff067b82 */ /* 0x000e620000000800 */
[----:B------:R-:W-:Y:S01]  /*c990*/  ULDC UR4, c[0x0][0xa88] ;  /* 0x0002a20000047ab9 */ /* 0x000fe20000000800 */
[----:B0-----:R-:W-:Y:S02]  /*c9a0*/  IMAD R0, R3, 0x80, R0 ;  /* 0x0000008003007824 */ /* 0x001fe400078e0200 */
[----:B-1----:R-:W-:-:S03]  /*c9b0*/  IMAD R3, R6, UR4, RZ ;  /* 0x0000000406037c24 */ /* 0x002fc6000f8e02ff */
[----:B------:R-:W-:-:S04]  /*c9c0*/  IADD3 R0, R0, -0x80, RZ ;  /* 0xffffff8000007810 */ /* 0x000fc80007ffe0ff */
[----:B------:R-:W-:-:S13]  /*c9d0*/  ISETP.GE.AND P0, PT, R0, R3, PT ;  /* 0x000000030000720c */ /* 0x000fda0003f06270 */
[----:B------:R-:W-:Y:S05]  /*c9e0*/  @P0 BRA `(.L_x_8) ;  /* 0x00000040005c0947 */ /* 0x000fea0003800000 */
[----:B------:R-:W-:Y:S01]  /*c9f0*/  ISETP.NE.AND P0, PT, R6, 0x1, PT ;  /* 0x000000010600780c */ /* 0x000fe20003f05270 */
[----:B------:R-:W0:Y:S01]  /*ca00*/  S2UR UR7, SR_CTAID.Z ;  /* 0x00000000000779c3 */ /* 0x000e220000002700 */
[----:B------:R-:W-:Y:S01]  /*ca10*/  R2UR UR11, R18 ;  /* 0x00000000120b72ca */ /* 0x000fe200000e0000 */
[----:B------:R-:W-:Y:S01]  /*ca20*/  ULDC.64 UR8, c[0x0][0xbd0] ;  /* 0x0002f40000087ab9 */ /* 0x000fe20000000a00 */
[----:B------:R-:W-:Y:S01]  /*ca30*/  IMAD.MOV.U32 R5, RZ, RZ, R0 ;  /* 0x000000ffff057224 */ /* 0x000fe200078e0000 */
[----:B------:R-:W-:-:S04]  /*ca40*/  ULDC.64 UR12, c[0x0][0x208] ;  /* 0x00008200000c7ab9 */ /* 0x000fc80000000a00 */
[----:B------:R-:W1:Y:S06]  /*ca50*/  LDC.64 R10, c[0x0][0xbd8] ;  /* 0x0002f600ff0a7b82 */ /* 0x000e6c0000000a00 */
[----:B------:R-:W-:Y:S02]  /*ca60*/  USHF.R.S32.HI UR6, URZ, 0x1f, UR11 ;  /* 0x0000001f3f067899 */ /* 0x000fe4000801140b */
[----:B------:R-:W2:Y:S01]  /*ca70*/  @P0 LDC R7, c[0x0][0xbec] ;  /* 0x0002fb00ff070b82 */ /* 0x000ea20000000800 */
[----:B------:R-:W-:Y:S02]  /*ca80*/  UIMAD.WIDE.U32 UR4, UR11, UR8, URZ ;  /* 0x000000080b0472a5 */ /* 0x000fe4000f8e003f */
[----:B------:R-:W-:-:S04]  /*ca90*/  UIMAD UR6, UR6, UR8, URZ ;  /* 0x00000008060672a4 */ /* 0x000fc8000f8e023f */
[----:B------:R-:W-:Y:S01]  /*caa0*/  UIMAD UR6, UR11, UR9, UR6 ;  /* 0x000000090b0672a4 */ /* 0x000fe2000f8e0206 */
[----:B------:R-:W3:Y:S01]  /*cab0*/  @P0 LDC R9, c[0x0][0xbf0] ;  /* 0x0002fc00ff090b82 */ /* 0x000ee20000000800 */
[----:B0-----:R-:W-:Y:S01]  /*cac0*/  USHF.R.S32.HI UR8, URZ, 0x1f, UR7 ;  /* 0x0000001f3f087899 */ /* 0x001fe20008011407 */
[----:B------:R-:W-:Y:S01]  /*cad0*/  IMAD.U32 R3, RZ, RZ, UR5 ;  /* 0x00000005ff037e24 */ /* 0x000fe2000f8e00ff */
[----:B------:R-:W-:Y:S01]  /*cae0*/  UIADD3 UR6, UR5, UR6, URZ ;  /* 0x0000000605067290 */ /* 0x000fe2000fffe03f */
[----:B------:R-:W-:Y:S02]  /*caf0*/  IMAD.U32 R2, RZ, RZ, UR4 ;  /* 0x00000004ff027e24 */ /* 0x000fe4000f8e00ff */
[----:B------:R-:W-:Y:S02]  /*cb00*/  ULDC.64 UR4, c[0x0][0xbe0] ;  /* 0x0002f80000047ab9 */ /* 0x000fe40000000a00 */
[----:B------:R-:W0:Y:S01]  /*cb10*/  S2UR UR10, SR_CTAID.Y ;  /* 0x00000000000a79c3 */ /* 0x000e220000002600 */
[----:B------:R-:W-:Y:S01]  /*cb20*/  MOV R3, UR6 ;  /* 0x0000000600037c02 */ /* 0x000fe20008000f00 */
[----:B-1----:R-:W-:-:S04]  /*cb30*/  IMAD R12, R10, UR8, RZ ;  /* 0x000000080a0c7c24 */ /* 0x002fc8000f8e02ff */
[----:B------:R-:W-:Y:S02]  /*cb40*/  IMAD R11, R11, UR7, R12 ;  /* 0x000000070b0b7c24 */ /* 0x000fe4000f8e020c */
[----:B------:R-:W0:Y:S01]  /*cb50*/  LDC R8, c[0x0][0xc50] ;  /* 0x00031400ff087b82 */ /* 0x000e220000000800 */
[----:B--2---:R-:W-:-:S04]  /*cb60*/  @P0 IMAD.HI.U32 R4, R0, R7, RZ ;  /* 0x0000000700040227 */ /* 0x004fc800078e00ff */
[----:B------:R-:W-:Y:S02]  /*cb70*/  IMAD R7, RZ, RZ, -UR11 ;  /* 0x8000000bff077e24 */ /* 0x000fe4000f8e02ff */
[----:B------:R-:W-:Y:S01]  /*cb80*/  IMAD.WIDE.U32 R2, R10, UR7, R2 ;  /* 0x000000070a027c25 */ /* 0x000fe2000f8e0002 */
[----:B---3--:R-:W-:-:S03]  /*cb90*/  @P0 SHF.R.U32.HI R5, RZ, R9, R4 ;  /* 0x00000009ff050219 */ /* 0x008fc60000011604 */
[----:B------:R-:W-:Y:S02]  /*cba0*/  IMAD.IADD R3, R11, 0x1, R3 ;  /* 0x000000010b037824 */ /* 0x000fe400078e0203 */
[----:B0-----:R-:W-:Y:S02]  /*cbb0*/  IMAD R9, R8, R7, UR10 ;  /* 0x0000000a08097e24 */ /* 0x001fe4000f8e0207 */
[----:B------:R-:W-:Y:S02]  /*cbc0*/  IMAD.MOV R7, RZ, RZ, -R5 ;  /* 0x000000ffff077224 */ /* 0x000fe400078e0a05 */
[----:B------:R-:W-:Y:S01]  /*cbd0*/  IMAD.WIDE.U32 R2, R9, UR4, R2 ;  /* 0x0000000409027c25 */ /* 0x000fe2000f8e0002 */
[----:B------:R-:W-:-:S03]  /*cbe0*/  SHF.R.S32.HI R4, RZ, 0x1f, R9 ;  /* 0x0000001fff047819 */ /* 0x000fc60000011409 */
[----:B------:R-:W-:Y:S01]  /*cbf0*/  IMAD R7, R6, R7, R0 ;  /* 0x0000000706077224 */ /* 0x000fe200078e0200 */
[----:B------:R-:W-:Y:S01]  /*cc00*/  IADD3 R2, P0, R5, R2, RZ ;  /* 0x0000000205027210 */ /* 0x000fe20007f1e0ff */
[----:B------:R-:W-:-:S03]  /*cc10*/  IMAD R4, R4, UR4, RZ ;  /* 0x0000000404047c24 */ /* 0x000fc6000f8e02ff */
[----:B------:R-:W-:Y:S01]  /*cc20*/  SHF.R.S32.HI R0, RZ, 0x1f, R7 ;  /* 0x0000001fff007819 */ /* 0x000fe20000011407 */
[----:B------:R-:W-:Y:S01]  /*cc30*/  IMAD R4, R9, UR5, R4 ;  /* 0x0000000509047c24 */ /* 0x000fe2000f8e0204 */
[----:B------:R-:W-:Y:S01]  /*cc40*/  SHF.R.S32.HI R9, RZ, 0x1f, R5 ;  /* 0x0000001fff097819 */ /* 0x000fe20000011405 */
[----:B------:R-:W-:Y:S02]  /*cc50*/  ULDC.64 UR4, c[0x0][0xbc8] ;  /* 0x0002f20000047ab9 */ /* 0x000fe40000000a00 */
[----:B------:R-:W-:Y:S01]  /*cc60*/  IMAD R0, R0, UR4, RZ ;  /* 0x0000000400007c24 */ /* 0x000fe2000f8e02ff */
[----:B------:R-:W-:-:S03]  /*cc70*/  IADD3.X R3, R9, R3, R4, P0, !PT ;  /* 0x0000000309037210 */ /* 0x000fc600007fe404 */
[C---:B------:R-:W-:Y:S02]  /*cc80*/  IMAD R5, R7.reuse, UR5, R0 ;  /* 0x0000000507057c24 */ /* 0x040fe4000f8e0200 */
[----:B------:R-:W-:Y:S01]  /*cc90*/  IMAD.WIDE.U32 R2, R7, UR4, R2 ;  /* 0x0000000407027c25 */ /* 0x000fe2000f8e0002 */
[----:B------:R-:W-:-:S04]  /*cca0*/  ULDC.64 UR4, c[0x0][0xba8] ;  /* 0x0002ea0000047ab9 */ /* 0x000fc80000000a00 */
[----:B------:R-:W-:Y:S02]  /*ccb0*/  IADD3 R3, R3, R5, RZ ;  /* 0x0000000503037210 */ /* 0x000fe40007ffe0ff */
[----:B------:R-:W-:-:S04]  /*ccc0*/  LEA R4, P0, R2, UR4, 0x2 ;  /* 0x0000000402047c11 */ /* 0x000fc8000f8010ff */
[----:B------:R-:W-:Y:S01]  /*ccd0*/  LEA.HI.X R5, R2, UR5, R3, 0x2, P0 ;  /* 0x0000000502057c11 */ /* 0x000fe200080f1403 */
[----:B------:R-:W-:-:S05]  /*cce0*/  IMAD.MOV.U32 R3, RZ, RZ, -0x800000 ;  /* 0xff800000ff037424 */ /* 0x000fca00078e00ff */
[----:B------:R0:W-:Y:S01]  /*ccf0*/  STG.E desc[UR12][R4.64], R3 ;  /* 0x0000000304007986 */ /* 0x0001e2000c10190c */
[----:B------:R-:W-:Y:S05]  /*cd00*/  BRA `(.L_x_8) ;  /* 0x0000003c00947947 */ /* 0x000fea0003800000 */
.L_x_6:
[----:B------:R-:W-:-:S08]  /*cd10*/  NOP ;  /* 0x0000000000007918 */ /* 0x000fd00000000000 */
[----:B0-----:R-:W0:-:S00]  /*cd20*/  USETMAXREG.DEALLOC.CTAPOOL 0x28 ;  /* 0x00000028000079c8 */ /* 0x001e0000080e0500 */
[----:B0-----:R-:W-:Y:S01]  /*cd30*/  LOP3.LUT R18, R0, 0x3, RZ, 0xc0, !PT ;  /* 0x0000000300127812 */ /* 0x001fe200078ec0ff */
[----:B------:R-:W0:Y:S05]  /*cd40*/  S2R R26, SR_CTAID.Z ;  /* 0x00000000001a7919 */ /* 0x000e2a0000002700 */
[----:B------:R-:W1:Y:S01]  /*cd50*/  S2UR UR6, SR_CTAID.Y ;  /* 0x00000000000679c3 */ /* 0x000e620000002600 */
[----:B------:R-:W2:Y:S02]  /*cd60*/  SHFL.IDX PT, R0, R18, RZ, 0x1f ;  /* 0x00001fff12007589 */ /* 0x000ea400000e0000 */
[----:B--2---:R-:W-:-:S13]  /*cd70*/  ISETP.NE.AND P0, PT, R0, RZ, PT ;  /* 0x000000ff0000720c */ /* 0x004fda0003f05270 */
[----:B01----:R-:W-:Y:S05]  /*cd80*/  @!P0 BRA `(.L_x_38) ;  /* 0x0000000000288947 */ /* 0x003fea0003800000 */
[----:B------:R-:W-:Y:S01]  /*cd90*/  ULDC UR7, c[0x0][0xc50] ;  /* 0x0003140000077ab9 */ /* 0x000fe20000000800 */
[----:B------:R-:W-:Y:S01]  /*cda0*/  UMOV UR39, UR6 ;  /* 0x0000000600277c82 */ /* 0x000fe20008000000 */
[----:B------:R-:W-:-:S06]  /*cdb0*/  UISETP.NE.AND UP0, UPT, UR7, 0x1, UPT ;  /* 0x000000010700788c */ /* 0x000fcc000bf05270 */
[----:B------:R-:W-:-:S13]  /*cdc0*/  PLOP3.LUT P0, PT, PT, PT, UP0, 0x80, 0x0 ;  /* 0x000000000000781c */ /* 0x000fda0003f0f008 */
[----:B------:R-:W-:Y:S05]  /*cdd0*/  @!P0 BRA `(.L_x_39) ;  /* 0x0000000000308947 */ /* 0x000fea0003800000 */
[----:B------:R-:W-:Y:S01]  /*cde0*/  ULDC UR4, c[0x0][0xc54] ;  /* 0x0003150000047ab9 */ /* 0x000fe20000000800 */
[----:B------:R-:W-:Y:S01]  /*cdf0*/  ULDC UR39, c[0x0][0xc58] ;  /* 0x0003160000277ab9 */ /* 0x000fe20000000800 */
[----:B------:R-:W-:-:S04]  /*ce00*/  UIMAD.WIDE.U32 UR4, UR6, UR4, URZ ;  /* 0x00000004060472a5 */ /* 0x000fc8000f8e003f */
[----:B------:R-:W-:Y:S01]  /*ce10*/  USHF.R.U32.HI UR39, URZ, UR39, UR5 ;  /* 0x000000273f277299 */ /* 0x000fe20008011605 */
[----:B------:R-:W-:Y:S11]  /*ce20*/  BRA `(.L_x_39) ;  /* 0x00000000001c7947 */ /* 0x000ff60003800000 */
.L_x_38:
[----:B------:R-:W-:Y:S01]  /*ce30*/  ULDC UR7, c[0x0][0xc50] ;  /* 0x0003140000077ab9 */ /* 0x000fe20000000800 */
[----:B------:R-:W-:Y:S01]  /*ce40*/  UMOV UR39, UR6 ;  /* 0x0000000600277c82 */ /* 0x000fe20008000000 */
[----:B------:R-:W-:-:S11]  /*ce50*/  UISETP.NE.AND UP0, UPT, UR7, 0x1, UPT ;  /* 0x000000010700788c */ /* 0x000fd6000bf05270 */
[----:B------:R-:W-:Y:S01]  /*ce60*/  @UP0 ULDC UR4, c[0x0][0xc54] ;  /* 0x0003150000040ab9 */ /* 0x000fe20000000800 */
[----:B------:R-:W-:Y:S01]  /*ce70*/  @UP0 ULDC UR8, c[0x0][0xc58] ;  /* 0x0003160000080ab9 */ /* 0x000fe20000000800 */
[----:B------:R-:W-:-:S04]  /*ce80*/  UIMAD.WIDE.U32 UR4, UR6, UR4, URZ ;  /* 0x00000004060472a5 */ /* 0x000fc8000f8e003f */
[----:B------:R-:W-:-:S12]  /*ce90*/  @UP0 USHF.R.U32.HI UR39, URZ, UR8, UR5 ;  /* 0x000000083f270299 */ /* 0x000fd80008011605 */
.L_x_39:
[----:B------:R-:W-:Y:S01]  /*cea0*/  ISETP.GE.AND P0, PT, R26, RZ, PT ;  /* 0x000000ff1a00720c */ /* 0x000fe20003f06270 */
[----:B------:R-:W-:Y:S01]  /*ceb0*/  UIADD3 UR4, -UR39, URZ, URZ ;  /* 0x0000003f27047290 */ /* 0x000fe2000fffe13f */
[----:B------:R-:W-:Y:S01]  /*cec0*/  IMAD.MOV.U32 R0, RZ, RZ, 0x1 ;  /* 0x00000001ff007424 */ /* 0x000fe200078e00ff */
[----:B------:R-:W-:Y:S01]  /*ced0*/  MOV R6, 0x1 ;  /* 0x0000000100067802 */ /* 0x000fe20000000f00 */
[----:B------:R-:W-:Y:S01]  /*cee0*/  IMAD.MOV.U32 R2, RZ, RZ, RZ ;  /* 0x000000ffff027224 */ /* 0x000fe200078e00ff */
[----:B------:R-:W-:-:S08]  /*cef0*/  UIMAD UR6, UR7, UR4, UR6 ;  /* 0x00000004070672a4 */ /* 0x000fd0000f8e0206 */
[----:B------:R-:W-:Y:S05]  /*cf00*/  @!P0 BRA `(.L_x_40) ;  /* 0x00000038004c8947 */ /* 0x000fea0003800000 */
[----:B------:R-:W0:Y:S01]  /*cf10*/  LDC.64 R2, c[0x0][0xa28] ;  /* 0x00028a00ff027b82 */ /* 0x000e220000000a00 */
[----:B------:R-:W-:Y:S01]  /*cf20*/  IMAD.MOV.U32 R19, RZ, RZ, RZ ;  /* 0x000000ffff137224 */ /* 0x000fe200078e00ff */
[----:B------:R-:W-:Y:S01]  /*cf30*/  ULDC.64 UR4, c[0x0][0x208] ;  /* 0x0000820000047ab9 */ /* 0x000fe20000000a00 */
[----:B------:R-:W-:Y:S01]  /*cf40*/  ULDC UR40, c[0x0][0x2f0] ;  /* 0x0000bc0000287ab9 */ /* 0x000fe20000000800 */
[----:B0-----:R-:W-:-:S04]  /*cf50*/  ISETP.NE.U32.AND P0, PT, R2, RZ, PT ;  /* 0x000000ff0200720c */ /* 0x001fc80003f05070 */
[----:B------:R-:W-:-:S13]  /*cf60*/  ISETP.NE.AND.EX P0, PT, R3, RZ, PT, P0 ;  /* 0x000000ff0300720c */ /* 0x000fda0003f05300 */
[----:B------:R-:W0:Y:S02]  /*cf70*/  @P0 LDC.64 R2, c[0x0][0xa28] ;  /* 0x00028a00ff020b82 */ /* 0x000e240000000a00 */
[----:B0-----:R-:W-:-:S05]  /*cf80*/  @P0 IMAD.WIDE R2, R26, 0x4, R2 ;  /* 0x000000041a020825 */ /* 0x001fca00078e0202 */
[----:B------:R0:W5:Y:S01]  /*cf90*/  @P0 LDG.E R19, desc[UR4][R2.64] ;  /* 0x0000000402130981 */ /* 0x000162000c1e1900 */
[----:B------:R-:W-:Y:S01]  /*cfa0*/  ULDC.64 UR4, c[0x0][0x418] ;  /* 0x0001060000047ab9 */ /* 0x000fe20000000a00 */
[----:B------:R-:W-:Y:S02]  /*cfb0*/  ULOP3.LUT UR44, UR6, 0xffff, URZ, 0xc0, !UPT ;  /* 0x0000ffff062c7892 */ /* 0x000fe4000f8ec03f */
[----:B------:R-:W-:Y:S01]  /*cfc0*/  UISETP.NE.U32.AND UP0, UPT, UR4, URZ, UPT ;  /* 0x0000003f0400728c */ /* 0x000fe2000bf05070 */
[----:B------:R-:W1:Y:S01]  /*cfd0*/  S2R R23, SR_CTAID.X ;  /* 0x0000000000177919 */ /* 0x000e620000002500 */
[----:B------:R-:W-:Y:S01]  /*cfe0*/  UMOV UR38, URZ ;  /* 0x0000003f00267c82 */ /* 0x000fe20008000000 */
[----:B------:R-:W-:Y:S01]  /*cff0*/  ULDC UR4, c[0x0][0x424] ;  /* 0x0001090000047ab9 */ /* 0x000fe20000000800 */
[----:B------:R-:W-:-:S04]  /*d000*/  UISETP.NE.AND.EX UP0, UPT, UR5, URZ, UPT, UP0 ;  /* 0x0000003f0500728c */ /* 0x000fc8000bf05300 */
[----:B------:R-:W-:-:S04]  /*d010*/  USEL UR4, UR4, 0x1, UP0 ;  /* 0x0000000104047887 */ /* 0x000fc80008000000 */
[----:B------:R-:W-:-:S04]  /*d020*/  UIMAD UR40, UR4, UR40, URZ ;  /* 0x00000028042872a4 */ /* 0x000fc8000f8e023f */
[----:B------:R-:W-:Y:S02]  /*d030*/  UISETP.GE.AND UP0, UPT, UR40, 0x1, UPT ;  /* 0x000000012800788c */ /* 0x000fe4000bf06270 */
[----:B------:R-:W-:-:S04]  /*d040*/  UIADD3 UR4, UR40, 0x4f, URZ ;  /* 0x0000004f28047890 */ /* 0x000fc8000fffe03f */
[----:B------:R-:W-:Y:S01]  /*d050*/  PLOP3.LUT P0, PT, PT, PT, UP0, 0x80, 0x0 ;  /* 0x000000000000781c */ /* 0x000fe20003f0f008 */
[----:B------:R-:W-:-:S04]  /*d060*/  UIMAD.WIDE UR4, UR4, 0x66666667, URZ ;  /* 0x66666667040478a5 */ /* 0x000fc8000f8e023f */
[----:B------:R-:W-:-:S04]  /*d070*/  USHF.R.U32.HI UR41, URZ, 0x1f, UR5 ;  /* 0x0000001f3f297899 */ /* 0x000fc80008011605 */
[----:B------:R-:W-:-:S04]  /*d080*/  ULEA.HI.SX32 UR41, UR5, UR41, 0x1b ;  /* 0x0000002905297291 */ /* 0x000fc8000f8fda3f */
[----:B01----:R-:W-:Y:S08]  /*d090*/  @!P0 BRA `(.L_x_41) ;  /* 0x0000000000848947 */ /* 0x003ff00003800000 */
[----:B------:R-:W-:Y:S01]  /*d0a0*/  USHF.R.U32.HI UR6, URZ, 0x10, UR6 ;  /* 0x000000103f067899 */ /* 0x000fe20008011606 */
[----:B------:R-:W-:-:S03]  /*d0b0*/  UMOV UR4, URZ ;  /* 0x0000003f00047c82 */ /* 0x000fc60008000000 */
[----:B------:R-:W-:-:S11]  /*d0c0*/  UISETP.NE.AND UP0, UPT, UR6, URZ, UPT ;  /* 0x0000003f0600728c */ /* 0x000fd6000bf05270 */
[----:B------:R-:W-:Y:S02]  /*d0d0*/  @!UP0 ULDC UR6, c[0x0][0x9f0] ;  /* 0x00027c0000068ab9 */ /* 0x000fe40000000800 */
[----:B------:R-:W-:Y:S01]  /*d0e0*/  IABS R2, UR6 ;  /* 0x0000000600027c13 */ /* 0x000fe20008000000 */
[----:B------:R-:W-:Y:S02]  /*d0f0*/  UIADD3 UR7, UR41, -0x1, UR6 ;  /* 0xffffffff29077890 */ /* 0x000fe4000fffe006 */
[----:B------:R-:W-:Y:S02]  /*d100*/  IABS R5, UR6 ;  /* 0x0000000600057c13 */ /* 0x000fe40008000000 */
[----:B------:R-:W-:Y:S02]  /*d110*/  R2UR UR10, R2 ;  /* 0x00000000020a72ca */ /* 0x000fe400000e0000 */
[----:B------:R-:W-:Y:S01]  /*d120*/  IABS R4, UR7 ;  /* 0x0000000700047c13 */ /* 0x000fe20008000000 */
[----:B------:R-:W-:-:S03]  /*d130*/  ULOP3.LUT UR7, UR7, UR6, URZ, 0x3c, !UPT ;  /* 0x0000000607077292 */ /* 0x000fc6000f8e3c3f */
[----:B------:R-:W-:-:S07]  /*d140*/  R2UR UR9, R4 ;  /* 0x00000000040972ca */ /* 0x000fce00000e0000 */
[----:B------:R-:W0:Y:S08]  /*d150*/  I2F.RP R2, UR10 ;  /* 0x0000000a00027d06 */ /* 0x000e300008209400 */
[----:B0-----:R-:W0:Y:S02]  /*d160*/  MUFU.RCP R2, R2 ;  /* 0x0000000200027308 */ /* 0x001e240000001000 */
        /* <DEDUP_REMOVED lines=16> */
[----:B------:R-:W-:Y:S02]  /*d270*/  UISETP.NE.AND UP1, UPT, UR6, URZ, UPT ;  /* 0x0000003f0600728c */ /* 0x000fe4000bf25270 */
[----:B------:R-:W-:-:S09]  /*d280*/  @!UP0 UIADD3 UR5, -UR5, URZ, URZ ;  /* 0x0000003f05058290 */ /* 0x000fd2000fffe13f */
[----:B------:R-:W-:-:S07]  /*d290*/  @!UP1 ULOP3.LUT UR5, URZ, UR6, URZ, 0x33, !UPT ;  /* 0x000000063f059292 */ /* 0x000fce000f8e333f */
[----:B------:R-:W-:-:S05]  /*d2a0*/  UMOV UR38, UR5 ;  /* 0x0000000500267c82 */ /* 0x000fca0008000000 */
.L_x_41:
[----:B------:R-:W-:Y:S02]  /*d2b0*/  UIMAD UR45, UR44, UR38, URZ ;  /* 0x000000262c2d72a4 */ /* 0x000fe4000f8e023f */
[----:B------:R-:W-:Y:S01]  /*d2c0*/  MOV R3, UR38 ;  /* 0x0000002600037c02 */ /* 0x000fe20008000f00 */
[----:B------:R-:W-:-:S03]  /*d2d0*/  IMAD.MOV.U32 R6, RZ, RZ, 0x1 ;  /* 0x00000001ff067424 */ /* 0x000fc600078e00ff */
[----:B------:R-:W-:-:S05]  /*d2e0*/  IMAD.U32 R2, RZ, RZ, UR45 ;  /* 0x0000002dff027e24 */ /* 0x000fca000f8e00ff */
[----:B------:R-:W-:-:S04]  /*d2f0*/  VIADDMNMX R2, R2, R3, UR41, PT ;  /* 0x0000002902027e46 */ /* 0x000fc8000b800103 */
[----:B------:R-:W-:Y:S01]  /*d300*/  R2UR UR46, R2 ;  /* 0x00000000022e72ca */ /* 0x000fe200000e0000 */
[----:B------:R-:W-:-:S12]  /*d310*/  IMAD.MOV.U32 R2, RZ, RZ, RZ ;  /* 0x000000ffff027224 */ /* 0x000fd800078e00ff */
[----:B------:R-:W-:-:S06]  /*d320*/  UISETP.GT.AND UP0, UPT, UR46, UR45, UPT ;  /* 0x0000002d2e00728c */ /* 0x000fcc000bf04270 */
[----:B------:R-:W-:-:S13]  /*d330*/  PLOP3.LUT P0, PT, PT, PT, UP0, 0x80, 0x0 ;  /* 0x000000000000781c */ /* 0x000fda0003f0f008 */
[----:B------:R-:W-:Y:S05]  /*d340*/  @!P0 BRA `(.L_x_40) ;  /* 0x00000034003c8947 */ /* 0x000fea0003800000 */
[----:B------:R-:W0:Y:S01]  /*d350*/  S2UR UR4, SR_CgaCtaId ;  /* 0x00000000000479c3 */ /* 0x000e220000008800 */
[----:B------:R-:W-:Y:S02]  /*d360*/  UMOV UR42, 0x400 ;  /* 0x00000400002a7882 */ /* 0x000fe40000000000 */
[----:B0-----:R-:W-:-:S04]  /*d370*/  ULEA UR42, UR4, UR42, 0x18 ;  /* 0x0000002a042a7291 */ /* 0x001fc8000f8ec03f */
[----:B------:R-:W-:-:S04]  /*d380*/  UIADD3 UR4, UR42, 0x24400, URZ ;  /* 0x000244002a047890 */ /* 0x000fc8000fffe03f */
[----:B------:R-:W-:-:S06]  /*d390*/  ULOP3.LUT UP0, URZ, UR4, 0x3ff, URZ, 0xc0, !UPT ;  /* 0x000003ff043f7892 */ /* 0x000fcc000f80c03f */
[----:B------:R-:W-:-:S13]  /*d3a0*/  PLOP3.LUT P0, PT, PT, PT, UP0, 0x80, 0x0 ;  /* 0x000000000000781c */ /* 0x000fda0003f0f008 */
[----:B------:R-:W-:Y:S05]  /*d3b0*/  @!P0 BRA `(.L_x_42) ;  /* 0x0000000000408947 */ /* 0x000fea0003800000 */
[----:B------:R-:W-:Y:S01]  /*d3c0*/  MOV R2, 0x0 ;  /* 0x0000000000027802 */ /* 0x000fe20000000f00 */
[----:B------:R-:W-:Y:S01]  /*d3d0*/  ULDC.64 UR4, c[0x4][0x138] ;  /* 0x01004e0000047ab9 */ /* 0x000fe20000000a00 */
[----:B------:R-:W-:Y:S01]  /*d3e0*/  ULDC.64 UR6, c[0x4][0x140] ;  /* 0x0100500000067ab9 */ /* 0x000fe20000000a00 */
[----:B------:R-:W-:Y:S01]  /*d3f0*/  MOV R4, UR4 ;  /* 0x0000000400047c02 */ /* 0x000fe20008000f00 */
[----:B------:R-:W-:Y:S01]  /*d400*/  IMAD.U32 R5, RZ, RZ, UR5 ;  /* 0x00000005ff057e24 */ /* 0x000fe2000f8e00ff */
[----:B------:R-:W-:Y:S01]  /*d410*/  ULDC.64 UR4, c[0x4][0x98] ;  /* 0x0100260000047ab9 */ /* 0x000fe20000000a00 */
[----:B------:R-:W0:Y:S01]  /*d420*/  LDC.64 R2, c[0x4][R2] ;  /* 0x0100000002027b82 */ /* 0x000e220000000a00 */
[----:B------:R-:W-:Y:S01]  /*d430*/  IMAD.U32 R6, RZ, RZ, UR6 ;  /* 0x00000006ff067e24 */ /* 0x000fe2000f8e00ff */
[----:B------:R-:W-:Y:S01]  /*d440*/  MOV R10, UR4 ;  /* 0x00000004000a7c02 */ /* 0x000fe20008000f00 */
[----:B------:R-:W-:Y:S01]  /*d450*/  IMAD.U32 R7, RZ, RZ, UR7 ;  /* 0x00000007ff077e24 */ /* 0x000fe2000f8e00ff */
[----:B------:R-:W-:Y:S01]  /*d460*/  MOV R13, RZ ;  /* 0x000000ff000d7202 */ /* 0x000fe20000000f00 */
[----:B------:R-:W-:-:S02]  /*d470*/  IMAD.U32 R11, RZ, RZ, UR5 ;  /* 0x00000005ff0b7e24 */ /* 0x000fc4000f8e00ff */
[----:B------:R-:W-:Y:S02]  /*d480*/  IMAD.MOV.U32 R8, RZ, RZ, 0x70 ;  /* 0x00000070ff087424 */ /* 0x000fe400078e00ff */
[----:B------:R-:W-:-:S07]  /*d490*/  IMAD.MOV.U32 R12, RZ, RZ, 0x1 ;  /* 0x00000001ff0c7424 */ /* 0x000fce00078e00ff */
[----:B------:R-:W-:-:S07]  /*d4a0*/  LEPC R20, `(.L_x_42) ;  /* 0x000000001014794e */ /* 0x000fce0000000000 */
[----:B0----5:R-:W-:Y:S05]  /*d4b0*/  CALL.ABS.NOINC R2 ;  /* 0x0000000002007343 */ /* 0x021fea0003c00000 */
.L_x_42:
[----:B------:R-:W-:-:S04]  /*d4c0*/  UIADD3 UR4, UR42, 0x400, URZ ;  /* 0x000004002a047890 */ /* 0x000fc8000fffe03f */
[----:B------:R-:W-:-:S06]  /*d4d0*/  ULOP3.LUT UP0, URZ, UR4, 0x3ff, URZ, 0xc0, !UPT ;  /* 0x000003ff043f7892 */ /* 0x000fcc000f80c03f */
[----:B------:R-:W-:-:S13]  /*d4e0*/  PLOP3.LUT P0, PT, PT, PT, UP0, 0x80, 0x0 ;  /* 0x000000000000781c */ /* 0x000fda0003f0f008 */
[----:B------:R-:W-:Y:S05]  /*d4f0*/  @!P0 BRA `(.L_x_43) ;  /* 0x00000000007c8947 */ /* 0x000fea0003800000 */
        /* <DEDUP_REMOVED lines=15> */
[----:B-1---5:R-:W-:Y:S05]  /*d5f0*/  CALL.ABS.NOINC R2 ;  /* 0x0000000002007343 */ /* 0x022fea0003c00000 */
.L_x_44:
[----:B------:R0:W1:Y:S01]  /*d600*/  LDC.64 R2, c[0x4][R16] ;  /* 0x0100000010027b82 */ /* 0x0000620000000a00 */
[----:B------:R-:W-:Y:S01]  /*d610*/  ULDC.64 UR4, c[0x4][0x138] ;  /* 0x01004e0000047ab9 */ /* 0x000fe20000000a00 */
[----:B------:R-:W-:Y:S01]  /*d620*/  ULDC.64 UR6, c[0x4][0x140] ;  /* 0x0100500000067ab9 */ /* 0x000fe20000000a00 */
[----:B------:R-:W-:Y:S01]  /*d630*/  IMAD.U32 R4, RZ, RZ, UR4 ;  /* 0x00000004ff047e24 */ /* 0x000fe2000f8e00ff */
[----:B------:R-:W-:Y:S01]  /*d640*/  MOV R6, UR6 ;  /* 0x0000000600067c02 */ /* 0x000fe20008000f00 */
[----:B------:R-:W-:Y:S01]  /*d650*/  IMAD.U32 R5, RZ, RZ, UR5 ;  /* 0x00000005ff057e24 */ /* 0x000fe2000f8e00ff */
[----:B------:R-:W-:Y:S01]  /*d660*/  ULDC.64 UR4, c[0x4][0xa8] ;  /* 0x01002a0000047ab9 */ /* 0x000fe20000000a00 */
[----:B------:R-:W-:Y:S01]  /*d670*/  IMAD.U32 R7, RZ, RZ, UR7 ;  /* 0x00000007ff077e24 */ /* 0x000fe2000f8e00ff */
[----:B------:R-:W-:Y:S01]  /*d680*/  MOV R8, 0x70 ;  /* 0x0000007000087802 */ /* 0x000fe20000000f00 */
[----:B------:R-:W-:Y:S02]  /*d690*/  IMAD.U32 R10, RZ, RZ, UR4 ;  /* 0x00000004ff0a7e24 */ /* 0x000fe4000f8e00ff */
[----:B------:R-:W-:-:S02]  /*d6a0*/  IMAD.U32 R11, RZ, RZ, UR5 ;  /* 0x00000005ff0b7e24 */ /* 0x000fc4000f8e00ff */
[----:B------:R-:W-:Y:S02]  /*d6b0*/  IMAD.MOV.U32 R12, RZ, RZ, 0x1 ;  /* 0x00000001ff0c7424 */ /* 0x000fe400078e00ff */
[----:B0-----:R-:W-:-:S07]  /*d6c0*/  IMAD.MOV.U32 R13, RZ, RZ, RZ ;  /* 0x000000ffff0d7224 */ /* 0x001fce00078e00ff */
[----:B------:R-:W-:-:S07]  /*d6d0*/  LEPC R20, `(.L_x_43) ;  /* 0x000000001014794e */ /* 0x000fce0000000000 */
[----:B-1----:R-:W-:Y:S05]  /*d6e0*/  CALL.ABS.NOINC R2 ;  /* 0x0000000002007343 */ /* 0x002fea0003c00000 */
.L_x_43:
[----:B------:R-:W0:Y:S01]  /*d6f0*/  LDC.64 R2, c[0x0][0x9f8] ;  /* 0x00027e00ff027b82 */ /* 0x000e220000000a00 */
[----:B------:R-:W-:Y:S01]  /*d700*/  IMAD.MOV.U32 R34, RZ, RZ, R26 ;  /* 0x000000ffff227224 */ /* 0x000fe200078e001a */
[----:B------:R-:W-:-:S06]  /*d710*/  ULDC.64 UR4, c[0x0][0x208] ;  /* 0x0000820000047ab9 */ /* 0x000fcc0000000a00 */
[----:B------:R-:W1:Y:S01]  /*d720*/  LDC R17, c[0x0][0x430] ;  /* 0x00010c00ff117b82 */ /* 0x000e620000000800 */
[----:B0-----:R-:W-:-:S04]  /*d730*/  ISETP.NE.U32.AND P0, PT, R2, RZ, PT ;  /* 0x000000ff0200720c */ /* 0x001fc80003f05070 */
[----:B------:R-:W-:-:S13]  /*d740*/  ISETP.NE.AND.EX P0, PT, R3, RZ, PT, P0 ;  /* 0x000000ff0300720c */ /* 0x000fda0003f05300 */
[----:B------:R-:W0:Y:S01]  /*d750*/  @P0 LDC.64 R2, c[0x0][0x9f8] ;  /* 0x00027e00ff020b82 */ /* 0x000e220000000a00 */
[----:B------:R-:W-:-:S04]  /*d760*/  SHF.L.U32 R8, R25, 0x3, RZ ;  /* 0x0000000319087819 */ /* 0x000fc800000006ff */
[----:B------:R-:W-:-:S04]  /*d770*/  LOP3.LUT R22, R8, 0x38, RZ, 0xc0, !PT ;  /* 0x0000003808167812 */ /* 0x000fc800078ec0ff */
[----:B------:R-:W-:Y:S01]  /*d780*/  LOP3.LUT R37, R22, 0x40, RZ, 0xfc, !PT ;  /* 0x0000004016257812 */ /* 0x000fe200078efcff */
[----:B0-----:R-:W-:-:S05]  /*d790*/  @P0 IMAD.WIDE R2, R26, 0x4, R2 ;  /* 0x000000041a020825 */ /* 0x001fca00078e0202 */
[----:B------:R0:W5:Y:S01]  /*d7a0*/  @P0 LDG.E R34, desc[UR4][R2.64] ;  /* 0x0000000402220981 */ /* 0x000162000c1e1900 */
[----:B------:R-:W-:Y:S01]  /*d7b0*/  ULDC UR4, c[0x0][0x2f4] ;  /* 0x0000bd0000047ab9 */ /* 0x000fe20000000800 */
[----:B------:R-:W-:Y:S01]  /*d7c0*/  LOP3.LUT R16, R16, 0xffffffef, RZ, 0xc0, !PT ;  /* 0xffffffef10107812 */ /* 0x000fe200078ec0ff */
[----:B------:R-:W-:Y:S01]  /*d7d0*/  IMAD.SHL.U32 R24, R25, 0x10, RZ ;  /* 0x0000001019187824 */ /* 0x000fe200078e00ff */
[C---:B------:R-:W-:Y:S01]  /*d7e0*/  ISETP.GE.AND P0, PT, R22.reuse, UR4, PT ;  /* 0x0000000416007c0c */ /* 0x040fe2000bf06270 */
[----:B------:R-:W-:Y:S01]  /*d7f0*/  UMOV UR5, 0xffffffff ;  /* 0xffffffff00057882 */ /* 0x000fe20000000000 */
[----:B------:R-:W-:Y:S02]  /*d800*/  ISETP.GE.AND P2, PT, R37, UR4, PT ;  /* 0x0000000425007c0c */ /* 0x000fe4000bf46270 */
[C---:B------:R-:W-:Y:S02]  /*d810*/  LOP3.LUT R36, R22.reuse, 0x80, RZ, 0xfc, !PT ;  /* 0x0000008016247812 */ /* 0x040fe400078efcff */
[----:B------:R-:W-:-:S02]  /*d820*/  LOP3.LUT R35, R22, 0xc0, RZ, 0xfc, !PT ;  /* 0x000000c016237812 */ /* 0x000fc400078efcff */
[----:B------:R-:W-:Y:S02]  /*d830*/  ISETP.GE.AND P1, PT, R36, UR4, PT ;  /* 0x0000000424007c0c */ /* 0x000fe4000bf26270 */
[----:B------:R-:W-:Y:S02]  /*d840*/  LOP3.LUT R9, R25, 0x7f, RZ, 0xc0, !PT ;  /* 0x0000007f19097812 */ /* 0x000fe400078ec0ff */
[----:B------:R-:W-:Y:S02]  /*d850*/  LOP3.LUT R24, R24, 0x70, RZ, 0xc0, !PT ;  /* 0x0000007018187812 */ /* 0x000fe400078ec0ff */
[----:B------:R-:W-:Y:S02]  /*d860*/  @P0 LOP3.LUT R16, R16, 0x10, RZ, 0xfc, !PT ;  /* 0x0000001010100812 */ /* 0x000fe400078efcff */
[----:B------:R-:W-:Y:S02]  /*d870*/  ISETP.GE.AND P0, PT, R35, UR4, PT ;  /* 0x0000000423007c0c */ /* 0x000fe4000bf06270 */
[----:B------:R-:W-:-:S04]  /*d880*/  LOP3.LUT R16, R16, 0xfffffff7, RZ, 0xc0, !PT ;  /* 0xfffffff710107812 */ /* 0x000fc800078ec0ff */
[----:B------:R-:W-:-:S04]  /*d890*/  @P2 LOP3.LUT R16, R16, 0x8, RZ, 0xfc, !PT ;  /* 0x0000000810102812 */ /* 0x000fc800078efcff */
[----:B------:R-:W-:-:S04]  /*d8a0*/  LOP3.LUT R16, R16, 0xfffffffd, RZ, 0xc0, !PT ;  /* 0xfffffffd10107812 */ /* 0x000fc800078ec0ff */
[----:B------:R-:W-:-:S04]  /*d8b0*/  LOP3.LUT R16, R16, 0xfffffffb, RZ, 0xc0, !PT ;  /* 0xfffffffb10107812 */ /* 0x000fc800078ec0ff */
[----:B------:R-:W-:-:S04]  /*d8c0*/  @P1 LOP3.LUT R16, R16, 0x4, RZ, 0xfc, !PT ;  /* 0x0000000410101812 */ /* 0x000fc800078efcff */
[----:B------:R-:W-:Y:S01]  /*d8d0*/  @P0 LOP3.LUT R16, R16, 0x2, RZ, 0xfc, !PT ;  /* 0x0000000210100812 */ /* 0x000fe200078efcff */
[----:B01----:R-:W-:Y:S06]  /*d8e0*/  BRA.DIV UR5, `(.L_x_45) ;  /* 0x0000003605287947 */ /* 0x003fec000b800000 */
.L_x_89:
[----:B------:R-:W2:Y:S01]  /*d8f0*/  LDL R0, [R1+0x4] ;  /* 0x0000040001007983 */ /* 0x000ea20000100800 */
[----:B------:R-:W-:Y:S01]  /*d900*/  ISETP.NE.AND P1, PT, R17, 0x1, PT ;  /* 0x000000011100780c */ /* 0x000fe20003f25270 */
[----:B------:R-:W-:Y:S01]  /*d910*/  UIADD3 UR4, UR46, -0x1, URZ ;  /* 0xffffffff2e047890 */ /* 0x000fe2000fffe03f */
[----:B-----5:R-:W-:Y:S01]  /*d920*/  SHF.R.S32.HI R13, RZ, 0x1f, R34 ;  /* 0x0000001fff0d7819 */ /* 0x020fe20000011422 */
[----:B------:R-:W-:Y:S01]  /*d930*/  ULDC.64 UR6, c[0x0][0x208] ;  /* 0x0000820000067ab9 */ /* 0x000fe20000000a00 */
[----:B------:R-:W-:-:S03]  /*d940*/  LOP3.LUT R16, R16, 0xffffffbf, RZ, 0xc0, !PT ;  /* 0xffffffbf10107812 */ /* 0x000fc600078ec0ff */
[----:B------:R-:W-:Y:S01]  /*d950*/  IMAD.U32 R10, RZ, RZ, UR4 ;  /* 0x00000004ff0a7e24 */ /* 0x000fe2000f8e00ff */
[----:B------:R0:W-:Y:S05]  /*d960*/  STL [R1], R13 ;  /* 0x0000000d01007387 */ /* 0x0001ea0000100800 */
[----:B------:R-:W1:Y:S01]  /*d970*/  @P1 LDC R3, c[0x0][0x434] ;  /* 0x00010d00ff031b82 */ /* 0x000e620000000800 */
[----:B------:R-:W-:-:S07]  /*d980*/  @P1 LOP3.LUT R16, R16, 0x40, RZ, 0xfc, !PT ;  /* 0x0000004010101812 */ /* 0x000fce00078efcff */
[----:B------:R-:W3:Y:S01]  /*d990*/  @P1 LDC R5, c[0x0][0x438] ;  /* 0x00010e00ff051b82 */ /* 0x000ee20000000800 */
[----:B------:R-:W-:Y:S01]  /*d9a0*/  LOP3.LUT R16, R16, 0xfffffffe, RZ, 0xc0, !PT ;  /* 0xfffffffe10107812 */ /* 0x000fe200078ec0ff */
[----:B------:R-:W-:Y:S02]  /*d9b0*/  IMAD.U32 R33, RZ, RZ, UR39 ;  /* 0x00000027ff217e24 */ /* 0x000fe4000f8e00ff */
[----:B------:R-:W-:-:S03]  /*d9c0*/  IMAD.U32 R30, RZ, RZ, UR4 ;  /* 0x00000004ff1e7e24 */ /* 0x000fc6000f8e00ff */
[----:B------:R-:W-:Y:S02]  /*d9d0*/  SHF.R.S32.HI R33, RZ, 0x1f, R33 ;  /* 0x0000001fff217819 */ /* 0x000fe40000011421 */
[----:B--2---:R-:W-:Y:S02]  /*d9e0*/  R2UR UR5, R0 ;  /* 0x00000000000572ca */ /* 0x004fe400000e0000 */
[----:B------:R-:W-:-:S04]  /*d9f0*/  SHF.R.U32.HI R0, RZ, 0x3, R9 ;  /* 0x00000003ff007819 */ /* 0x000fc80000011609 */
[----:B------:R-:W-:-:S05]  /*da00*/  LOP3.LUT R12, R24, R0, RZ, 0xfc, !PT ;  /* 0x00000000180c7212 */ /* 0x000fca00078efcff */
[----:B------:R-:W-:-:S05]  /*da10*/  IMAD R10, R10, 0x50, R12 ;  /* 0x000000500a0a7824 */ /* 0x000fca00078e020c */
[C---:B------:R-:W-:Y:S01]  /*da20*/  ISETP.GE.AND P0, PT, R10.reuse, UR40, PT ;  /* 0x000000280a007c0c */ /* 0x040fe2000bf06270 */
[----:B------:R-:W-:-:S03]  /*da30*/  IMAD.IADD R10, R10, 0x1, R19 ;  /* 0x000000010a0a7824 */ /* 0x000fc600078e0213 */
[----:B------:R-:W-:Y:S01]  /*da40*/  ISETP.GT.U32.OR P0, PT, R12, 0x4f, P0 ;  /* 0x0000004f0c00780c */ /* 0x000fe20000704470 */
[----:B-1----:R-:W-:Y:S01]  /*da50*/  @P1 IMAD.HI.U32 R0, R10, R3, RZ ;  /* 0x000000030a001227 */ /* 0x002fe200078e00ff */
[----:B------:R-:W-:-:S04]  /*da60*/  MOV R11, R10 ;  /* 0x0000000a000b7202 */ /* 0x000fc80000000f00 */
[----:B---3--:R-:W-:-:S07]  /*da70*/  @P1 SHF.R.U32.HI R11, RZ, R5, R0 ;  /* 0x00000005ff0b1219 */ /* 0x008fce0000011600 */
[----:B------:R-:W1:Y:S01]  /*da80*/  @!P0 LDC.64 R6, c[0x0][0x428] ;  /* 0x00010a00ff068b82 */ /* 0x000e620000000a00 */
[--C-:B------:R-:W-:Y:S01]  /*da90*/  @!P0 SHF.R.S32.HI R3, RZ, 0x1f, R11.reuse ;  /* 0x0000001fff038819 */ /* 0x100fe2000001140b */
[----:B------:R-:W-:-:S06]  /*daa0*/  @!P0 IMAD.MOV.U32 R2, RZ, RZ, R11 ;  /* 0x000000ffff028224 */ /* 0x000fcc00078e000b */
[----:B------:R-:W2:Y:S01]  /*dab0*/  @!P0 LDC.64 R4, c[0x0][0x418] ;  /* 0x00010600ff048b82 */ /* 0x000ea20000000a00 */
[-C--:B-1----:R-:W-:Y:S02]  /*dac0*/  @!P0 IMAD R0, R13, R6.reuse, RZ ;  /* 0x000000060d008224 */ /* 0x082fe400078e02ff */
[----:B------:R-:W-:-:S04]  /*dad0*/  @!P0 IMAD.WIDE.U32 R2, R34, R6, R2 ;  /* 0x0000000622028225 */ /* 0x000fc800078e0002 */
[----:B------:R-:W-:Y:S01]  /*dae0*/  @!P0 IMAD R7, R34, R7, R0 ;  /* 0x0000000722078224 */ /* 0x000fe200078e0200 */
[----:B--2---:R-:W-:-:S03]  /*daf0*/  @!P0 LEA R4, P1, R2, R4, 0x2 ;  /* 0x0000000402048211 */ /* 0x004fc600078210ff */
[----:B------:R-:W-:Y:S01]  /*db00*/  @!P0 IMAD.IADD R0, R3, 0x1, R7 ;  /* 0x0000000103008824 */ /* 0x000fe200078e0207 */
[----:B------:R-:W-:-:S04]  /*db10*/  ULOP3.LUT UR5, UR5, 0x2, URZ, 0xfc, !UPT ;  /* 0x0000000205057892 */ /* 0x000fc8000f8efc3f */
[----:B------:R-:W-:Y:S01]  /*db20*/  @!P0 LEA.HI.X R5, R2, R5, R0, 0x2, P1 ;  /* 0x0000000502058211 */ /* 0x000fe200008f1400 */
[----:B------:R-:W-:Y:S02]  /*db30*/  IMAD.MOV.U32 R0, RZ, RZ, RZ ;  /* 0x000000ffff007224 */ /* 0x000fe400078e00ff */
[----:B------:R-:W-:-:S04]  /*db40*/  IMAD.U32 R2, RZ, RZ, UR5 ;  /* 0x00000005ff027e24 */ /* 0x000fc8000f8e00ff */
[----:B------:R0:W5:Y:S01]  /*db50*/  @!P0 LDG.E R0, desc[UR6][R4.64] ;  /* 0x0000000604008981 */ /* 0x000162000c1e1900 */
[----:B------:R-:W-:Y:S02]  /*db60*/  ISETP.GT.U32.AND P0, PT, R12, 0x4f, PT ;  /* 0x0000004f0c00780c */ /* 0x000fe40003f04070 */
[----:B------:R-:W-:Y:S02]  /*db70*/  ISETP.NE.AND P2, PT, R2, 0x3, PT ;  /* 0x000000030200780c */ /* 0x000fe40003f45270 */
[----:B------:R-:W-:-:S05]  /*db80*/  IADD3 R3, -R11, RZ, RZ ;  /* 0x000000ff0b037210 */ /* 0x000fca0007ffe1ff */
[----:B------:R-:W-:-:S04]  /*db90*/  IMAD R6, R17, R3, R10 ;  /* 0x0000000311067224 */ /* 0x000fc800078e020a */
[----:B------:R-:W-:-:S04]  /*dba0*/  @P0 LOP3.LUT R16, R16, 0x1, RZ, 0xfc, !PT ;  /* 0x0000000110100812 */ /* 0x000fc800078efcff */
[----:B------:R-:W-:-:S04]  /*dbb0*/  LOP3.LUT R16, R16, 0xffffffdf, RZ, 0xc0, !PT ;  /* 0xffffffdf10107812 */ /* 0x000fc800078ec0ff */
[----:B------:R-:W-:Y:S01]  /*dbc0*/  @P2 LOP3.LUT R16, R16, 0x20, RZ, 0xfc, !PT ;  /* 0x0000002010102812 */ /* 0x000fe200078efcff */
[----:B0-----:R-:W-:Y:S06]  /*dbd0*/  @!P2 BRA `(.L_x_46) ;  /* 0x000000000004a947 */ /* 0x001fec0003800000 */
[----:B------:R-:W-:Y:S01]  /*dbe0*/  BPT.TRAP 0x1 ;  /* 0x000000040000795c */ /* 0x000fe20000300000 */
.L_x_46:
[----:B------:R-:W-:Y:S01]  /*dbf0*/  SHF.R.S32.HI R5, RZ, 0x1f, R6 ;  /* 0x0000001fff057819 */ /* 0x000fe20000011406 */
[----:B------:R-:W-:Y:S01]  /*dc00*/  ULDC.64 UR4, c[0x0][0x328] ;  /* 0x0000ca0000047ab9 */ /* 0x000fe20000000a00 */
[----:B-----5:R-:W-:Y:S02]  /*dc10*/  SHF.R.S32.HI R4, RZ, 0x1f, R0 ;  /* 0x0000001fff047819 */ /* 0x020fe40000011400 */
[----:B------:R-:W-:Y:S01]  /*dc20*/  R2UR UR6, R33 ;  /* 0x00000000210672ca */ /* 0x000fe200000e0000 */
[----:B------:R-:W-:-:S04]  /*dc30*/  IMAD R3, R5, UR4, RZ ;  /* 0x0000000405037c24 */ /* 0x000fc8000f8e02ff */
[C---:B------:R-:W-:Y:S02]  /*dc40*/  IMAD R7, R6.reuse, UR5, R3 ;  /* 0x0000000506077c24 */ /* 0x040fe4000f8e0203 */
[----:B------:R-:W-:Y:S01]  /*dc50*/  IMAD.WIDE.U32 R2, R6, UR4, RZ ;  /* 0x0000000406027c25 */ /* 0x000fe2000f8e00ff */
[----:B------:R-:W-:-:S04]  /*dc60*/  ULDC.64 UR4, c[0x0][0x338] ;  /* 0x0000ce0000047ab9 */ /* 0x000fc80000000a00 */
[----:B------:R-:W-:Y:S01]  /*dc70*/  IADD3 R3, R3, R7, RZ ;  /* 0x0000000703037210 */ /* 0x000fe20007ffe0ff */
[----:B------:R-:W-:-:S04]  /*dc80*/  IMAD R7, R4, UR4, RZ ;  /* 0x0000000404077c24 */ /* 0x000fc8000f8e02ff */
[C---:B------:R-:W-:Y:S02]  /*dc90*/  IMAD R7, R0.reuse, UR5, R7 ;  /* 0x0000000500077c24 */ /* 0x040fe4000f8e0207 */
[----:B------:R-:W-:Y:S01]  /*dca0*/  IMAD.WIDE.U32 R2, R0, UR4, R2 ;  /* 0x0000000400027c25 */ /* 0x000fe2000f8e0002 */
[----:B------:R-:W-:-:S03]  /*dcb0*/  ULDC.64 UR4, c[0x0][0x330] ;  /* 0x0000cc0000047ab9 */ /* 0x000fc60000000a00 */
[----:B------:R-:W-:Y:S02]  /*dcc0*/  IMAD.IADD R3, R3, 0x1, R7 ;  /* 0x0000000103037824 */ /* 0x000fe400078e0207 */
[----:B------:R-:W-:Y:S01]  /*dcd0*/  IMAD.U32 R7, RZ, RZ, UR4 ;  /* 0x00000004ff077e24 */ /* 0x000fe2000f8e00ff */
[----:B------:R-:W-:-:S03]  /*dce0*/  UIMAD UR4, UR6, UR4, URZ ;  /* 0x00000004060472a4 */ /* 0x000fc6000f8e023f */
[----:B------:R-:W-:Y:S01]  /*dcf0*/  IMAD.WIDE.U32 R2, R7, UR39, R2 ;  /* 0x0000002707027c25 */ /* 0x000fe2000f8e0002 */
[----:B------:R-:W-:Y:S01]  /*dd00*/  UIMAD UR4, UR39, UR5, UR4 ;  /* 0x00000005270472a4 */ /* 0x000fe2000f8e0204 */
[----:B------:R-:W-:Y:S02]  /*dd10*/  ULDC.64 UR6, c[0x0][0x318] ;  /* 0x0000c60000067ab9 */ /* 0x000fe40000000a00 */
[----:B------:R-:W-:-:S03]  /*dd20*/  LEA R17, P0, R2, UR6, 0x1 ;  /* 0x0000000602117c11 */ /* 0x000fc6000f8008ff */
[----:B------:R-:W-:-:S05]  /*dd30*/  VIADD R3, R3, UR4 ;  /* 0x0000000403037c36 */ /* 0x000fca0008000000 */
[----:B------:R-:W-:Y:S02]  /*dd40*/  LEA.HI.X R18, R2, UR7, R3, 0x1, P0 ;  /* 0x0000000702127c11 */ /* 0x000fe400080f0c03 */
[----:B------:R-:W-:-:S04]  /*dd50*/  MOV R2, 0x1 ;  /* 0x0000000100027802 */ /* 0x000fc80000000f00 */
[----:B------:R-:W-:-:S04]  /*dd60*/  SHF.L.U32 R2, R2, 0x1f, RZ ;  /* 0x0000001f02027819 */ /* 0x000fc800000006ff */
[----:B------:R-:W0:Y:S02]  /*dd70*/  SYNCS.PHASECHK.TRANS64.TRYWAIT P0, [UR42+0x38840], R2 ;  /* 0x03884002ff0075a7 */ /* 0x000e24000800016a */
[----:B0-----:R-:W-:Y:S05]  /*dd80*/  @!P0 BRA `(.L_x_47) ;  /* 0x0000003000208947 */ /* 0x001fea0003800000 */
.L_x_90:
[----:B------:R-:W-:Y:S01]  /*dd90*/  ULDC.64 UR4, c[0x0][0x300] ;  /* 0x0000c00000047ab9 */ /* 0x000fe20000000a00 */
[----:B------:R-:W-:Y:S01]  /*dda0*/  R2UR UR6, R33 ;  /* 0x00000000210672ca */ /* 0x000fe200000e0000 */
[----:B------:R-:W-:Y:S01]  /*ddb0*/  IMAD R5, R5, UR4, RZ ;  /* 0x0000000405057c24 */ /* 0x000fe2000f8e02ff */
[----:B------:R-:W-:Y:S01]  /*ddc0*/  SHF.R.U32.HI R27, RZ, 0x3, R9 ;  /* 0x00000003ff1b7819 */ /* 0x000fe20000011609 */
[----:B0-----:R-:W-:-:S04]  /*ddd0*/  IMAD.WIDE.U32 R2, R6, UR4, RZ ;  /* 0x0000000406027c25 */ /* 0x001fc8000f8e00ff */
[----:B------:R-:W-:Y:S01]  /*dde0*/  IMAD R5, R6, UR5, R5 ;  /* 0x0000000506057c24 */ /* 0x000fe2000f8e0205 */
[----:B------:R-:W-:Y:S01]  /*ddf0*/  ULDC.64 UR4, c[0x0][0x310] ;  /* 0x0000c40000047ab9 */ /* 0x000fe20000000a00 */
[----:B------:R-:W-:Y:S02]  /*de00*/  IMAD.SHL.U32 R31, R9, 0x8, RZ ;  /* 0x00000008091f7824 */ /* 0x000fe400078e00ff */
[----:B------:R-:W-:Y:S02]  /*de10*/  IMAD.IADD R3, R3, 0x1, R5 ;  /* 0x0000000103037824 */ /* 0x000fe400078e0205 */
[----:B------:R-:W-:Y:S02]  /*de20*/  IMAD R5, R4, UR4, RZ ;  /* 0x0000000404057c24 */ /* 0x000fe4000f8e02ff */
[----:B------:R-:W-:-:S04]  /*de30*/  IMAD.WIDE.U32 R2, R0, UR4, R2 ;  /* 0x0000000400027c25 */ /* 0x000fc8000f8e0002 */
[----:B------:R-:W-:Y:S01]  /*de40*/  IMAD R5, R0, UR5, R5 ;  /* 0x0000000500057c24 */ /* 0x000fe2000f8e0205 */
        /* <DEDUP_REMOVED lines=8> */
[----:B------:R-:W-:Y:S01]  /*ded0*/  IADD3 R7, R3, UR4, RZ ;  /* 0x0000000403077c10 */ /* 0x000fe2000fffe0ff */
[----:B------:R-:W-:Y:S01]  /*dee0*/  UMOV UR4, 0xffffffff ;  /* 0xffffffff00047882 */ /* 0x000fe20000000000 */
[----:B------:R-:W-:Y:S02]  /*def0*/  LOP3.LUT R3, R8, 0x1c0, RZ, 0xc0, !PT ;  /* 0x000001c008037812 */ /* 0x000fe400078ec0ff */
[----:B------:R-:W-:Y:S02]  /*df00*/  LEA.HI.X R7, R2, UR7, R7, 0x1, P0 ;  /* 0x0000000702077c11 */ /* 0x000fe400080f0c07 */
[----:B------:R-:W-:Y:S01]  /*df10*/  LOP3.LUT R8, R3, 0x38, R8, 0xf8, !PT ;  /* 0x0000003803087812 */ /* 0x000fe200078ef808 */
[----:B------:R-:W-:-:S03]  /*df20*/  IMAD.MOV.U32 R3, RZ, RZ, -0x50 ;  /* 0xffffffb0ff037424 */ /* 0x000fc600078e00ff */
[----:B------:R-:W-:Y:S01]  /*df30*/  LOP3.LUT R8, R8, 0x38, R25, 0x78, !PT ;  /* 0x0000003808087812 */ /* 0x000fe200078e7819 */
[----:B------:R-:W-:-:S03]  /*df40*/  IMAD R6, R30, R3, UR40 ;  /* 0x000000281e067e24 */ /* 0x000fc6000f8e0203 */
[----:B------:R-:W-:Y:S01]  /*df50*/  LOP3.LUT R31, R8, 0x200, R31, 0xf8, !PT ;  /* 0x00000200081f7812 */ /* 0x000fe200078ef81f */
[----:B------:R-:W-:-:S05]  /*df60*/  IMAD.IADD R6, R6, 0x1, -R27 ;  /* 0x0000000106067824 */ /* 0x000fca00078e0a1b */
[----:B------:R-:W-:Y:S01]  /*df70*/  ISETP.GE.AND P0, PT, R6, 0x1, PT ;  /* 0x000000010600780c */ /* 0x000fe20003f06270 */
[----:B------:R-:W-:-:S12]  /*df80*/  BRA.DIV UR4, `(.L_x_48) ;  /* 0x0000002e04b87947 */ /* 0x000fd8000b800000 */
[----:B------:R-:W-:Y:S01]  /*df90*/  SHFL.IDX PT, R5, R7, RZ, 0x181f ;  /* 0x00181fff07057589 */ /* 0x000fe200000e0000 */
[C---:B------:R-:W-:Y:S01]  /*dfa0*/  LOP3.LUT P4, RZ, R16.reuse, 0x10, RZ, 0xc0, !PT ;  /* 0x0000001010ff7812 */ /* 0x040fe2000788c0ff */
[----:B------:R-:W-:Y:S01]  /*dfb0*/  ULDC.64 UR4, c[0x0][0x208] ;  /* 0x0000820000047ab9 */ /* 0x000fe20000000a00 */
[C---:B------:R-:W-:Y:S01]  /*dfc0*/  LOP3.LUT P3, RZ, R16.reuse, 0x8, RZ, 0xc0, !PT ;  /* 0x0000000810ff7812 */ /* 0x040fe2000786c0ff */
[----:B------:R-:W0:Y:S01]  /*dfd0*/  SHFL.IDX PT, R4, R0, RZ, 0x181f ;  /* 0x00181fff00047589 */ /* 0x000e2200000e0000 */
[C---:B------:R-:W-:Y:S02]  /*dfe0*/  LOP3.LUT P2, RZ, R16.reuse, 0x4, RZ, 0xc0, !PT ;  /* 0x0000000410ff7812 */ /* 0x040fe4000784c0ff */
[----:B------:R-:W-:Y:S01]  /*dff0*/  LOP3.LUT P1, RZ, R16, 0x2, RZ, 0xc0, !PT ;  /* 0x0000000210ff7812 */ /* 0x000fe2000782c0ff */
[----:B------:R-:W-:Y:S01]  /*e000*/  SHFL.IDX PT, R3, R7, 0x1, 0x181f ;  /* 0x00381f0007037f89 */ /* 0x000fe200000e0000 */
[----:B------:R-:W-:-:S03]  /*e010*/  @P0 LEA R9, R31, UR42, 0x1 ;  /* 0x0000002a1f090c11 */ /* 0x000fc6000f8e08ff */
[----:B------:R-:W1:Y:S04]  /*e020*/  SHFL.IDX PT, R2, R0, 0x1, 0x181f ;  /* 0x00381f0000027f89 */ /* 0x000e6800000e0000 */
[----:B------:R-:W-:Y:S01]  /*e030*/  SHFL.IDX PT, R14, R0, 0x4, 0x181f ;  /* 0x00981f00000e7f89 */ /* 0x000fe200000e0000 */
[----:B0-----:R-:W-:-:S05]  /*e040*/  @P0 IMAD.WIDE.U32 R4, R22, 0x2, R4 ;  /* 0x0000000216040825 */ /* 0x001fca00078e0004 */
[----:B------:R-:W-:Y:S04]  /*e050*/  @P0 LDGSTS.E.BYPASS.LTC128B.128 [R9+0x24400], desc[UR4][R4.64], !P4 ;  /* 0x2440000004090fae */ /* 0x000fe8000e101d44 */
[----:B------:R-:W-:Y:S04]  /*e060*/  @P0 LDGSTS.E.BYPASS.LTC128B.128 [R9+0x26c00], desc[UR4][R4.64+0x80], !P3 ;  /* 0x26c0008004090fae */ /* 0x000fe8000d901d44 */
[----:B------:R-:W-:Y:S04]  /*e070*/  @P0 LDGSTS.E.BYPASS.LTC128B.128 [R9+0x29400], desc[UR4][R4.64+0x100], !P2 ;  /* 0x2940010004090fae */ /* 0x000fe8000d101d44 */
[----:B------:R0:W-:Y:S01]  /*e080*/  @P0 LDGSTS.E.BYPASS.LTC128B.128 [R9+0x2bc00], desc[UR4][R4.64+0x180], !P1 ;  /* 0x2bc0018004090fae */ /* 0x0001e2000c901d44 */
[----:B------:R-:W-:-:S03]  /*e090*/  ISETP.GE.AND P0, PT, R6, 0x11, PT ;  /* 0x000000110600780c */ /* 0x000fc60003f06270 */
[----:B0-----:R-:W-:Y:S10]  /*e0a0*/  SHFL.IDX PT, R5, R7, 0x2, 0x181f ;  /* 0x00581f0007057f89 */ /* 0x001ff400000e0000 */
[----:B-1----:R-:W-:Y:S01]  /*e0b0*/  @P0 IMAD.WIDE.U32 R2, R22, 0x2, R2 ;  /* 0x0000000216020825 */ /* 0x002fe200078e0002 */
[----:B------:R-:W-:Y:S01]  /*e0c0*/  @P0 LEA R21, R31, UR42, 0x1 ;  /* 0x0000002a1f150c11 */ /* 0x000fe2000f8e08ff */
[----:B------:R-:W0:Y:S04]  /*e0d0*/  SHFL.IDX PT, R4, R0, 0x2, 0x181f ;  /* 0x00581f0000047f89 */ /* 0x000e2800000e0000 */
[----:B------:R-:W-:Y:S04]  /*e0e0*/  @P0 LDGSTS.E.BYPASS.LTC128B.128 [R21+0x24c00], desc[UR4][R2.64], !P4 ;  /* 0x24c0000002150fae */ /* 0x000fe8000e101d44 */
[----:B------:R-:W-:Y:S04]  /*e0f0*/  @P0 LDGSTS.E.BYPASS.LTC128B.128 [R21+0x27400], desc[UR4][R2.64+0x80], !P3 ;  /* 0x2740008002150fae */ /* 0x000fe8000d901d44 */
[----:B------:R-:W-:Y:S04]  /*e100*/  @P0 LDGSTS.E.BYPASS.LTC128B.128 [R21+0x29c00], desc[UR4][R2.64+0x100], !P2 ;  /* 0x29c0010002150fae */ /* 0x000fe8000d101d44 */
[----:B------:R1:W-:Y:S01]  /*e110*/  @P0 LDGSTS.E.BYPASS.LTC128B.128 [R21+0x2c400], desc[UR4][R2.64+0x180], !P1 ;  /* 0x2c40018002150fae */ /* 0x0003e2000c901d44 */
[----:B------:R-:W-:-:S03]  /*e120*/  ISETP.GE.AND P0, PT, R6, 0x21, PT ;  /* 0x000000210600780c */ /* 0x000fc60003f06270 */
[----:B-1----:R-:W-:Y:S10]  /*e130*/  SHFL.IDX PT, R3, R7, 0x3, 0x181f ;  /* 0x00781f0007037f89 */ /* 0x002ff400000e0000 */
[----:B0-----:R-:W-:Y:S01]  /*e140*/  @P0 IMAD.WIDE.U32 R4, R22, 0x2, R4 ;  /* 0x0000000216040825 */ /* 0x001fe200078e0004 */
[----:B------:R-:W-:Y:S01]  /*e150*/  @P0 LEA R9, R31, UR42, 0x1 ;  /* 0x0000002a1f090c11 */ /* 0x000fe2000f8e08ff */
[----:B------:R-:W0:Y:S04]  /*e160*/  SHFL.IDX PT, R2, R0, 0x3, 0x181f ;  /* 0x00781f0000027f89 */ /* 0x000e2800000e0000 */
[----:B------:R-:W-:Y:S04]  /*e170*/  @P0 LDGSTS.E.BYPASS.LTC128B.128 [R9+0x25400], desc[UR4][R4.64], !P4 ;  /* 0x2540000004090fae */ /* 0x000fe8000e101d44 */
[----:B------:R-:W-:Y:S04]  /*e180*/  @P0 LDGSTS.E.BYPASS.LTC128B.128 [R9+0x27c00], desc[UR4][R4.64+0x80], !P3 ;  /* 0x27c0008004090fae */ /* 0x000fe8000d901d44 */
[----:B------:R-:W-:Y:S04]  /*e190*/  @P0 LDGSTS.E.BYPASS.LTC128B.128 [R9+0x2a400], desc[UR4][R4.64+0x100], !P2 ;  /* 0x2a40010004090fae */ /* 0x000fe8000d101d44 */
[----:B------:R1:W-:Y:S01]  /*e1a0*/  @P0 LDGSTS.E.BYPASS.LTC128B.128 [R9+0x2cc00], desc[UR4][R4.64+0x180], !P1 ;  /* 0x2cc0018004090fae */ /* 0x0003e2000c901d44 */
[----:B------:R-:W-:-:S03]  /*e1b0*/  ISETP.GE.AND P0, PT, R6, 0x31, PT ;  /* 0x000000310600780c */ /* 0x000fc60003f06270 */
[----:B-1----:R1:W2:Y:S10]  /*e1c0*/  SHFL.IDX PT, R4, R7, 0x4, 0x181f ;  /* 0x00981f0007047f89 */ /* 0x0022b400000e0000 */
[----:B0-----:R-:W-:Y:S01]  /*e1d0*/  @P0 IMAD.WIDE.U32 R2, R22, 0x2, R2 ;  /* 0x0000000216020825 */ /* 0x001fe200078e0002 */
[----:B------:R-:W-:-:S05]  /*e1e0*/  @P0 LEA R21, R31, UR42, 0x1 ;  /* 0x0000002a1f150c11 */ /* 0x000fca000f8e08ff */
[----:B------:R1:W-:Y:S04]  /*e1f0*/  @P0 LDGSTS.E.BYPASS.LTC128B.128 [R21+0x25c00], desc[UR4][R2.64], !P4 ;  /* 0x25c0000002150fae */ /* 0x0003e8000e101d44 */
[----:B------:R1:W-:Y:S04]  /*e200*/  @P0 LDGSTS.E.BYPASS.LTC128B.128 [R21+0x28400], desc[UR4][R2.64+0x80], !P3 ;  /* 0x2840008002150fae */ /* 0x0003e8000d901d44 */
[----:B------:R1:W-:Y:S04]  /*e210*/  @P0 LDGSTS.E.BYPASS.LTC128B.128 [R21+0x2ac00], desc[UR4][R2.64+0x100], !P2 ;  /* 0x2ac0010002150fae */ /* 0x0003e8000d101d44 */
[----:B------:R1:W-:Y:S02]  /*e220*/  @P0 LDGSTS.E.BYPASS.LTC128B.128 [R21+0x2d400], desc[UR4][R2.64+0x180], !P1 ;  /* 0x2d40018002150fae */ /* 0x0003e4000c901d44 */
.L_x_102:
[----:B------:R-:W-:Y:S01]  /*e230*/  ISETP.GE.AND P0, PT, R6, 0x41, PT ;  /* 0x000000410600780c */ /* 0x000fe20003f06270 */
[----:B------:R-:W-:Y:S01]  /*e240*/  BSSY B0, `(.L_x_49) ;  /* 0x0000012000007945 */ /* 0x000fe20003800000 */
[----:B-1----:R-:W-:Y:S01]  /*e250*/  MOV R2, R14 ;  /* 0x0000000e00027202 */ /* 0x002fe20000000f00 */
[----:B--2---:R-:W-:-:S10]  /*e260*/  IMAD.MOV.U32 R3, RZ, RZ, R4 ;  /* 0x000000ffff037224 */ /* 0x004fd400078e0004 */
[----:B------:R-:W-:Y:S05]  /*e270*/  @!P0 BRA `(.L_x_50) ;  /* 0x0000000000388947 */ /* 0x000fea0003800000 */
[----:B------:R-:W-:Y:S01]  /*e280*/  LOP3.LUT P4, RZ, R16, 0x10, RZ, 0xc0, !PT ;  /* 0x0000001010ff7812 */ /* 0x000fe2000788c0ff */
[----:B------:R-:W-:Y:S01]  /*e290*/  IMAD.WIDE.U32 R2, R22, 0x2, R2 ;  /* 0x0000000216027825 */ /* 0x000fe200078e0002 */
[C---:B------:R-:W-:Y:S01]  /*e2a0*/  LOP3.LUT P3, RZ, R16.reuse, 0x8, RZ, 0xc0, !PT ;  /* 0x0000000810ff7812 */ /* 0x040fe2000786c0ff */
[----:B------:R-:W-:Y:S01]  /*e2b0*/  ULDC.64 UR4, c[0x0][0x208] ;  /* 0x0000820000047ab9 */ /* 0x000fe20000000a00 */
[C---:B------:R-:W-:Y:S02]  /*e2c0*/  LOP3.LUT P2, RZ, R16.reuse, 0x4, RZ, 0xc0, !PT ;  /* 0x0000000410ff7812 */ /* 0x040fe4000784c0ff */
[----:B------:R-:W-:Y:S02]  /*e2d0*/  LOP3.LUT P1, RZ, R16, 0x2, RZ, 0xc0, !PT ;  /* 0x0000000210ff7812 */ /* 0x000fe4000782c0ff */
[----:B------:R-:W-:-:S05]  /*e2e0*/  LEA R5, R31, UR42, 0x1 ;  /* 0x0000002a1f057c11 */ /* 0x000fca000f8e08ff */
[----:B------:R-:W-:Y:S01]  /*e2f0*/  @!PT LDS RZ, [RZ] ;  /* 0x00000000fffff984 */ /* 0x000fe20000000800 */
[----:B------:R-:W-:Y:S01]  /*e300*/  @!PT LDS RZ, [RZ] ;  /* 0x00000000fffff984 */ /* 0x000fe20000000800 */
[----:B------:R-:W-:Y:S01]  /*e310*/  @!PT LDS RZ, [RZ] ;  /* 0x00000000fffff984 */ /* 0x000fe20000000800 */
[----:B------:R0:W-:Y:S04]  /*e320*/  LDGSTS.E.BYPASS.LTC128B.128 [R5+0x26400], desc[UR4][R2.64], !P4 ;  /* 0x2640000002057fae */ /* 0x0001e8000e101d44 */
[----:B------:R0:W-:Y:S04]  /*e330*/  LDGSTS.E.BYPASS.LTC128B.128 [R5+0x28c00], desc[UR4][R2.64+0x80], !P3 ;  /* 0x28c0008002057fae */ /* 0x0001e8000d901d44 */
[----:B------:R0:W-:Y:S04]  /*e340*/  LDGSTS.E.BYPASS.LTC128B.128 [R5+0x2b400], desc[UR4][R2.64+0x100], !P2 ;  /* 0x2b40010002057fae */ /* 0x0001e8000d101d44 */
[----:B------:R0:W-:Y:S02]  /*e350*/  LDGSTS.E.BYPASS.LTC128B.128 [R5+0x2dc00], desc[UR4][R2.64+0x180], !P1 ;  /* 0x2dc0018002057fae */ /* 0x0001e4000c901d44 */
.L_x_50:
[----:B------:R-:W-:Y:S05]  /*e360*/  BSYNC B0 ;  /* 0x0000000000007941 */ /* 0x000fea0003800000 */
.L_x_49:
[----:B------:R-:W-:Y:S01]  /*e370*/  NOP ;  /* 0x0000000000007918 */ /* 0x000fe20000000000 */
[----:B------:R-:W-:Y:S01]  /*e380*/  SYNCS.ARRIVE.TRANS64.RED.A0T1 RZ, [UR42+0x38830], RZ ;  /* 0x038830ffffff79a7 */ /* 0x000fe2000820042a */
[----:B------:R-:W-:Y:S01]  /*e390*/  ARRIVES.LDGSTSBAR.64.TRANSCNT [UR42+0x38830] ;  /* 0x03883000ff0079b0 */ /* 0x000fe20008000aaa */
[----:B------:R-:W-:Y:S01]  /*e3a0*/  NOP ;  /* 0x0000000000007918 */ /* 0x000fe20000000000 */
[----:B------:R-:W-:-:S13]  /*e3b0*/  LOP3.LUT P0, RZ, R16, 0x20, RZ, 0xc0, !PT ;  /* 0x0000002010ff7812 */ /* 0x000fda000780c0ff */
[----:B------:R-:W-:Y:S05]  /*e3c0*/  @!P0 BRA `(.L_x_51) ;  /* 0x0000000000048947 */ /* 0x000fea0003800000 */
[----:B------:R-:W-:Y:S01]  /*e3d0*/  BPT.TRAP 0x1 ;  /* 0x000000040000795c */ /* 0x000fe20000300000 */
.L_x_51:
[----:B------:R-:W-:Y:S01]  /*e3e0*/  SYNCS.ARRIVE.TRANS64.A1T0 RZ, [UR42+0x38830], RZ ;  /* 0x038830ffffff79a7 */ /* 0x000fe2000810002a */
[----:B------:R-:W-:Y:S05]  /*e3f0*/  WARPSYNC.ALL ;  /* 0x0000000000007948 */ /* 0x000fea0003800000 */
[----:B------:R-:W-:Y:S01]  /*e400*/  UIADD3 UR5, UR42, 0x14400, URZ ;  /* 0x000144002a057890 */ /* 0x000fe2000fffe03f */
[----:B------:R-:W-:Y:S01]  /*e410*/  R2UR UR4, R33 ;  /* 0x00000000210472ca */ /* 0x000fe200000e0000 */
[----:B------:R-:W-:Y:S01]  /*e420*/  ULDC.64 UR6, c[0x0][0x2d8] ;  /* 0x0000b60000067ab9 */ /* 0x000fe20000000a00 */
[----:B------:R-:W-:Y:S01]  /*e430*/  SHF.R.S32.HI R25, RZ, 0x1f, R26 ;  /* 0x0000001fff197819 */ /* 0x000fe2000001141a */
[----:B------:R-:W-:Y:S02]  /*e440*/  ULOP3.LUT UP0, URZ, UR5, 0x3ff, URZ, 0xc0, !UPT ;  /* 0x000003ff053f7892 */ /* 0x000fe4000f80c03f */
[----:B------:R-:W-:Y:S01]  /*e450*/  UIMAD.WIDE.U32 UR36, UR39, UR6, URZ ;  /* 0x00000006272472a5 */ /* 0x000fe2000f8e003f */
[----:B------:R-:W-:Y:S03]  /*e460*/  BAR.SYNC.DEFER_BLOCKING 0x8, 0x180 ;  /* 0x0206000000007b1d */ /* 0x000fe60000010000 */
[----:B------:R-:W-:-:S04]  /*e470*/  PLOP3.LUT P0, PT, PT, PT, UP0, 0x80, 0x0 ;  /* 0x000000000000781c */ /* 0x000fc80003f0f008 */
[----:B------:R-:W-:-:S04]  /*e480*/  UIMAD UR4, UR4, UR6, URZ ;  /* 0x00000006040472a4 */ /* 0x000fc8000f8e023f */
[----:B------:R-:W-:-:S04]  /*e490*/  UIMAD UR4, UR39, UR7, UR4 ;  /* 0x00000007270472a4 */ /* 0x000fc8000f8e0204 */
[----:B------:R-:W-:Y:S01]  /*e4a0*/  UIADD3 UR43, UR37, UR4, URZ ;  /* 0x00000004252b7290 */ /* 0x000fe2000fffe03f */
[----:B------:R-:W-:Y:S11]  /*e4b0*/  @!P0 BRA `(.L_x_52) ;  /* 0x0000000000408947 */ /* 0x000ff60003800000 */
[----:B0-----:R-:W-:Y:S01]  /*e4c0*/  MOV R2, 0x0 ;  /* 0x0000000000027802 */ /* 0x001fe20000000f00 */
[----:B------:R-:W-:Y:S01]  /*e4d0*/  ULDC.64 UR6, c[0x4][0x138] ;  /* 0x01004e0000067ab9 */ /* 0x000fe20000000a00 */
[----:B------:R-:W-:Y:S01]  /*e4e0*/  ULDC.64 UR8, c[0x4][0x140] ;  /* 0x0100500000087ab9 */ /* 0x000fe20000000a00 */
[----:B------:R-:W-:Y:S01]  /*e4f0*/  ULDC.64 UR4, c[0x4][0xb0] ;  /* 0x01002c0000047ab9 */ /* 0x000fe20000000a00 */
[----:B------:R-:W-:Y:S01]  /*e500*/  IMAD.U32 R4, RZ, RZ, UR6 ;  /* 0x00000006ff047e24 */ /* 0x000fe2000f8e00ff */
[----:B------:R-:W-:Y:S01]  /*e510*/  MOV R6, UR8 ;  /* 0x0000000800067c02 */ /* 0x000fe20008000f00 */
[----:B------:R-:W0:Y:S01]  /*e520*/  LDC.64 R2, c[0x4][R2] ;  /* 0x0100000002027b82 */ /* 0x000e220000000a00 */
[----:B------:R-:W-:Y:S01]  /*e530*/  IMAD.U32 R5, RZ, RZ, UR7 ;  /* 0x00000007ff057e24 */ /* 0x000fe2000f8e00ff */
[----:B------:R-:W-:Y:S01]  /*e540*/  MOV R8, 0x70 ;  /* 0x0000007000087802 */ /* 0x000fe20000000f00 */
[----:B------:R-:W-:Y:S02]  /*e550*/  IMAD.U32 R7, RZ, RZ, UR9 ;  /* 0x00000009ff077e24 */ /* 0x000fe4000f8e00ff */
[----:B------:R-:W-:-:S02]  /*e560*/  IMAD.U32 R10, RZ, RZ, UR4 ;  /* 0x00000004ff0a7e24 */ /* 0x000fc4000f8e00ff */
[----:B------:R-:W-:Y:S02]  /*e570*/  IMAD.U32 R11, RZ, RZ, UR5 ;  /* 0x00000005ff0b7e24 */ /* 0x000fe4000f8e00ff */
[----:B------:R-:W-:Y:S02]  /*e580*/  IMAD.MOV.U32 R12, RZ, RZ, 0x1 ;  /* 0x00000001ff0c7424 */ /* 0x000fe400078e00ff */
[----:B------:R-:W-:-:S07]  /*e590*/  IMAD.MOV.U32 R13, RZ, RZ, RZ ;  /* 0x000000ffff0d7224 */ /* 0x000fce00078e00ff */
[----:B------:R-:W-:-:S07]  /*e5a0*/  LEPC R20, `(.L_x_52) ;  /* 0x000000001014794e */ /* 0x000fce0000000000 */
[----:B0-----:R-:W-:Y:S05]  /*e5b0*/  CALL.ABS.NOINC R2 ;  /* 0x0000000002007343 */ /* 0x001fea0003c00000 */
.L_x_52:
[----:B0-----:R-:W0:Y:S01]  /*e5c0*/  S2R R2, SR_TID.X ;  /* 0x0000000000027919 */ /* 0x001e220000002100 */
[----:B------:R-:W1:Y:S01]  /*e5d0*/  LDC R0, c[0x0][0x448] ;  /* 0x00011200ff007b82 */ /* 0x000e620000000800 */
[----:B------:R-:W-:Y:S01]  /*e5e0*/  IMAD.U32 R4, RZ, RZ, UR36 ;  /* 0x00000024ff047e24 */ /* 0x000fe2000f8e00ff */
[----:B------:R-:W-:Y:S01]  /*e5f0*/  ULDC.64 UR4, c[0x0][0x2e0] ;  /* 0x0000b80000047ab9 */ /* 0x000fe20000000a00 */
[----:B------:R-:W-:Y:S02]  /*e600*/  IMAD.U32 R5, RZ, RZ, UR37 ;  /* 0x00000025ff057e24 */ /* 0x000fe4000f8e00ff */
[----:B------:R-:W-:-:S04]  /*e610*/  IMAD R25, R25, UR4, RZ ;  /* 0x0000000419197c24 */ /* 0x000fc8000f8e02ff */
[----:B------:R-:W-:Y:S01]  /*e620*/  IMAD R25, R26, UR5, R25 ;  /* 0x000000051a197c24 */ /* 0x000fe2000f8e0219 */
[----:B-1----:R-:W-:Y:S02]  /*e630*/  ISETP.NE.AND P0, PT, R0, 0x1, PT ;  /* 0x000000010000780c */ /* 0x002fe40003f05270 */
[----:B0-----:R-:W-:-:S04]  /*e640*/  LOP3.LUT R2, R2, 0x7f, RZ, 0xc0, !PT ;  /* 0x0000007f02027812 */ /* 0x001fc800078ec0ff */
[----:B------:R-:W-:-:S07]  /*e650*/  SHF.R.U32.HI R2, RZ, 0x3, R2 ;  /* 0x00000003ff027819 */ /* 0x000fce0000011602 */
[----:B------:R-:W0:Y:S01]  /*e660*/  @P0 LDC R3, c[0x0][0x450] ;  /* 0x00011400ff030b82 */ /* 0x000e220000000800 */
[----:B------:R-:W-:-:S05]  /*e670*/  LOP3.LUT R20, R24, R2, RZ, 0xfc, !PT ;  /* 0x0000000218147212 */ /* 0x000fca00078efcff */
[----:B------:R-:W-:Y:S02]  /*e680*/  IMAD R9, R23, 0x80, R20 ;  /* 0x0000008017097824 */ /* 0x000fe400078e0214 */
[----:B------:R-:W1:Y:S03]  /*e690*/  @P0 LDC R2, c[0x0][0x44c] ;  /* 0x00011300ff020b82 */ /* 0x000e660000000800 */
[----:B------:R-:W-:Y:S01]  /*e6a0*/  MOV R7, R9 ;  /* 0x0000000900077202 */ /* 0x000fe20000000f00 */
[----:B-1----:R-:W-:-:S05]  /*e6b0*/  @P0 IMAD.HI.U32 R2, R9, R2, RZ ;  /* 0x0000000209020227 */ /* 0x002fca00078e00ff */
[----:B0-----:R-:W-:Y:S01]  /*e6c0*/  @P0 SHF.R.U32.HI R7, RZ, R3, R2 ;  /* 0x00000003ff070219 */ /* 0x001fe20000011602 */
[----:B------:R-:W-:Y:S01]  /*e6d0*/  IMAD.U32 R3, RZ, RZ, UR43 ;  /* 0x0000002bff037e24 */ /* 0x000fe2000f8e00ff */
[----:B------:R-:W-:Y:S02]  /*e6e0*/  MOV R2, R4 ;  /* 0x0000000400027202 */ /* 0x000fe40000000f00 */
[--C-:B------:R-:W-:Y:S01]  /*e6f0*/  SHF.R.S32.HI R4, RZ, 0x1f, R7.reuse ;  /* 0x0000001fff047819 */ /* 0x100fe20000011407 */
[----:B------:R-:W-:Y:S02]  /*e700*/  IMAD.MOV R5, RZ, RZ, -R7 ;  /* 0x000000ffff057224 */ /* 0x000fe400078e0a07 */
[----:B------:R-:W-:Y:S01]  /*e710*/  IMAD.WIDE.U32 R2, R26, UR4, R2 ;  /* 0x000000041a027c25 */ /* 0x000fe2000f8e0002 */
[----:B------:R-:W-:-:S03]  /*e720*/  ULDC.64 UR4, c[0x0][0x2d0] ;  /* 0x0000b40000047ab9 */ /* 0x000fc60000000a00 */
[----:B------:R-:W-:Y:S02]  /*e730*/  IMAD.IADD R3, R3, 0x1, R25 ;  /* 0x0000000103037824 */ /* 0x000fe400078e0219 */
[----:B------:R-:W-:Y:S02]  /*e740*/  IMAD R5, R0, R5, R9 ;  /* 0x0000000500057224 */ /* 0x000fe400078e0209 */
[----:B------:R-:W-:Y:S02]  /*e750*/  IMAD R4, R4, UR4, RZ ;  /* 0x0000000404047c24 */ /* 0x000fe4000f8e02ff */
[----:B------:R-:W-:-:S04]  /*e760*/  IMAD.WIDE.U32 R2, R7, UR4, R2 ;  /* 0x0000000407027c25 */ /* 0x000fc8000f8e0002 */
[----:B------:R-:W-:Y:S01]  /*e770*/  IMAD R7, R7, UR5, R4 ;  /* 0x0000000507077c24 */ /* 0x000fe2000f8e0204 */
[----:B------:R-:W-:Y:S01]  /*e780*/  SHF.R.S32.HI R4, RZ, 0x1f, R5 ;  /* 0x0000001fff047819 */ /* 0x000fe20000011405 */
[----:B------:R-:W-:Y:S02]  /*e790*/  ULDC.64 UR4, c[0x0][0x2c8] ;  /* 0x0000b20000047ab9 */ /* 0x000fe40000000a00 */
[----:B------:R-:W-:Y:S02]  /*e7a0*/  IMAD.IADD R3, R3, 0x1, R7 ;  /* 0x0000000103037824 */ /* 0x000fe400078e0207 */
[----:B------:R-:W-:Y:S02]  /*e7b0*/  IMAD R4, R4, UR4, RZ ;  /* 0x0000000404047c24 */ /* 0x000fe4000f8e02ff */
[----:B------:R-:W-:-:S04]  /*e7c0*/  IMAD.WIDE.U32 R2, R5, UR4, R2 ;  /* 0x0000000405027c25 */ /* 0x000fc8000f8e0002 */
[----:B------:R-:W-:Y:S01]  /*e7d0*/  IMAD R7, R5, UR5, R4 ;  /* 0x0000000505077c24 */ /* 0x000fe2000f8e0204 */
[----:B------:R-:W-:Y:S02]  /*e7e0*/  ULDC.64 UR4, c[0x0][0x280] ;  /* 0x0000a00000047ab9 */ /* 0x000fe40000000a00 */
[----:B------:R-:W-:Y:S01]  /*e7f0*/  LEA R6, P0, R2, UR4, 0x1 ;  /* 0x0000000402067c11 */ /* 0x000fe2000f8008ff */
[----:B------:R-:W-:Y:S01]  /*e800*/  ULDC UR4, c[0x0][0x2b8] ;  /* 0x0000ae0000047ab9 */ /* 0x000fe20000000800 */
[----:B------:R-:W-:Y:S02]  /*e810*/  IADD3 R3, R3, R7, RZ ;  /* 0x0000000703037210 */ /* 0x000fe40007ffe0ff */
[----:B------:R-:W-:Y:S02]  /*e820*/  ISETP.GE.AND P4, PT, R22, UR4, PT ;  /* 0x0000000416007c0c */ /* 0x000fe4000bf86270 */
[----:B------:R-:W-:Y:S01]  /*e830*/  LEA.HI.X R8, R2, UR5, R3, 0x1, P0 ;  /* 0x0000000502087c11 */ /* 0x000fe200080f0c03 */
[----:B------:R-:W-:Y:S01]  /*e840*/  UMOV UR5, 0xffffffff ;  /* 0xffffffff00057882 */ /* 0x000fe20000000000 */
[----:B------:R-:W-:-:S02]  /*e850*/  ISETP.GE.AND P3, PT, R37, UR4, PT ;  /* 0x0000000425007c0c */ /* 0x000fc4000bf66270 */
[----:B------:R-:W-:Y:S02]  /*e860*/  ISETP.GE.AND P2, PT, R36, UR4, PT ;  /* 0x0000000424007c0c */ /* 0x000fe4000bf46270 */
[----:B------:R-:W-:Y:S01]  /*e870*/  ISETP.GE.AND P1, PT, R35, UR4, PT ;  /* 0x0000000423007c0c */ /* 0x000fe2000bf26270 */
[----:B------:R-:W-:-:S12]  /*e880*/  BRA.DIV UR5, `(.L_x_53) ;  /* 0x0000002e052c7947 */ /* 0x000fd8000b800000 */
[----:B------:R-:W-:Y:S01]  /*e890*/  SHFL.IDX PT, R3, R8, RZ, 0x181f ;  /* 0x00181fff08037589 */ /* 0x000fe200000e0000 */
[----:B------:R-:W-:Y:S01]  /*e8a0*/  ULDC UR4, c[0x0][0x288] ;  /* 0x0000a20000047ab9 */ /* 0x000fe20000000800 */
[----:B------:R-:W-:Y:S01]  /*e8b0*/  IMAD R7, R23, 0x80, R27 ;  /* 0x0000008017077824 */ /* 0x000fe200078e021b */
[----:B------:R-:W-:Y:S01]  /*e8c0*/  ULDC.64 UR6, c[0x0][0x208] ;  /* 0x0000820000067ab9 */ /* 0x000fe20000000a00 */
[----:B------:R-:W0:Y:S01]  /*e8d0*/  SHFL.IDX PT, R2, R6, RZ, 0x181f ;  /* 0x00181fff06027589 */ /* 0x000e2200000e0000 */
[----:B------:R-:W-:Y:S02]  /*e8e0*/  IMAD R0, R0, UR4, RZ ;  /* 0x0000000400007c24 */ /* 0x000fe4000f8e02ff */
[C---:B------:R-:W-:Y:S01]  /*e8f0*/  VIADD R11, R7.reuse, 0x10 ;  /* 0x00000010070b7836 */ /* 0x040fe20000000000 */
[----:B------:R-:W-:Y:S02]  /*e900*/  SHFL.IDX PT, R5, R8, 0x1, 0x181f ;  /* 0x00381f0008057f89 */ /* 0x000fe400000e0000 */
[----:B------:R-:W-:-:S02]  /*e910*/  ISETP.GE.AND P0, PT, R7, R0, PT ;  /* 0x000000000700720c */ /* 0x000fc40003f06270 */
[----:B------:R-:W1:Y:S04]  /*e920*/  SHFL.IDX PT, R4, R6, 0x1, 0x181f ;  /* 0x00381f0006047f89 */ /* 0x000e6800000e0000 */
[----:B------:R-:W-:Y:S07]  /*e930*/  SHFL.IDX PT, R14, R6, 0x7, 0x181f ;  /* 0x00f81f00060e7f89 */ /* 0x000fee00000e0000 */
[----:B------:R-:W-:Y:S01]  /*e940*/  @!P0 LEA R9, R31, UR42, 0x1 ;  /* 0x0000002a1f098c11 */ /* 0x000fe2000f8e08ff */
[----:B0-----:R-:W-:-:S05]  /*e950*/  @!P0 IMAD.WIDE.U32 R2, R22, 0x2, R2 ;  /* 0x0000000216028825 */ /* 0x001fca00078e0002 */
[----:B------:R-:W-:Y:S04]  /*e960*/  @!P0 LDGSTS.E.BYPASS.LTC128B.128 [R9+0x14400], desc[UR6][R2.64], !P4 ;  /* 0x1440000002098fae */ /* 0x000fe8000e101d46 */
[----:B------:R-:W-:Y:S04]  /*e970*/  @!P0 LDGSTS.E.BYPASS.LTC128B.128 [R9+0x18400], desc[UR6][R2.64+0x80], !P3 ;  /* 0x1840008002098fae */ /* 0x000fe8000d901d46 */
[----:B------:R-:W-:Y:S04]  /*e980*/  @!P0 LDGSTS.E.BYPASS.LTC128B.128 [R9+0x1c400], desc[UR6][R2.64+0x100], !P2 ;  /* 0x1c40010002098fae */ /* 0x000fe8000d101d46 */
[----:B------:R0:W-:Y:S01]  /*e990*/  @!P0 LDGSTS.E.BYPASS.LTC128B.128 [R9+0x20400], desc[UR6][R2.64+0x180], !P1 ;  /* 0x2040018002098fae */ /* 0x0001e2000c901d46 */
[----:B------:R-:W-:-:S02]  /*e9a0*/  ISETP.GE.AND P0, PT, R11, R0, PT ;  /* 0x000000000b00720c */ /* 0x000fc40003f06270 */
[C---:B------:R-:W-:Y:S01]  /*e9b0*/  IADD3 R11, R7.reuse, 0x30, RZ ;  /* 0x00000030070b7810 */ /* 0x040fe20007ffe0ff */
[----:B0-----:R-:W-:Y:S01]  /*e9c0*/  SHFL.IDX PT, R3, R8, 0x2, 0x181f ;  /* 0x00581f0008037f89 */ /* 0x001fe200000e0000 */
[----:B------:R-:W-:-:S09]  /*e9d0*/  VIADD R9, R7, 0x20 ;  /* 0x0000002007097836 */ /* 0x000fd20000000000 */
[----:B------:R-:W-:Y:S01]  /*e9e0*/  @!P0 LEA R21, R31, UR42, 0x1 ;  /* 0x0000002a1f158c11 */ /* 0x000fe2000f8e08ff */
[----:B-1----:R-:W-:Y:S01]  /*e9f0*/  @!P0 IMAD.WIDE.U32 R4, R22, 0x2, R4 ;  /* 0x0000000216048825 */ /* 0x002fe200078e0004 */
[----:B------:R-:W0:Y:S04]  /*ea00*/  SHFL.IDX PT, R2, R6, 0x2, 0x181f ;  /* 0x00581f0006027f89 */ /* 0x000e2800000e0000 */
[----:B------:R-:W-:Y:S04]  /*ea10*/  @!P0 LDGSTS.E.BYPASS.LTC128B.128 [R21+0x14c00], desc[UR6][R4.64], !P4 ;  /* 0x14c0000004158fae */ /* 0x000fe8000e101d46 */
[----:B------:R-:W-:Y:S04]  /*ea20*/  @!P0 LDGSTS.E.BYPASS.LTC128B.128 [R21+0x18c00], desc[UR6][R4.64+0x80], !P3 ;  /* 0x18c0008004158fae */ /* 0x000fe8000d901d46 */
[----:B------:R-:W-:Y:S04]  /*ea30*/  @!P0 LDGSTS.E.BYPASS.LTC128B.128 [R21+0x1cc00], desc[UR6][R4.64+0x100], !P2 ;  /* 0x1cc0010004158fae */ /* 0x000fe8000d101d46 */
[----:B------:R1:W-:Y:S01]  /*ea40*/  @!P0 LDGSTS.E.BYPASS.LTC128B.128 [R21+0x20c00], desc[UR6][R4.64+0x180], !P1 ;  /* 0x20c0018004158fae */ /* 0x0003e2000c901d46 */
[----:B------:R-:W-:-:S03]  /*ea50*/  ISETP.GE.AND P0, PT, R9, R0, PT ;  /* 0x000000000900720c */ /* 0x000fc60003f06270 */
[----:B-1----:R-:W-:Y:S10]  /*ea60*/  SHFL.IDX PT, R5, R8, 0x3, 0x181f ;  /* 0x00781f0008057f89 */ /* 0x002ff400000e0000 */
[----:B0-----:R-:W-:Y:S01]  /*ea70*/  @!P0 IMAD.WIDE.U32 R2, R22, 0x2, R2 ;  /* 0x0000000216028825 */ /* 0x001fe200078e0002 */
[----:B------:R-:W-:Y:S01]  /*ea80*/  @!P0 LEA R9, R31, UR42, 0x1 ;  /* 0x0000002a1f098c11 */ /* 0x000fe2000f8e08ff */
[----:B------:R-:W0:Y:S04]  /*ea90*/  SHFL.IDX PT, R4, R6, 0x3, 0x181f ;  /* 0x00781f0006047f89 */ /* 0x000e2800000e0000 */
[----:B------:R-:W-:Y:S04]  /*eaa0*/  @!P0 LDGSTS.E.BYPASS.LTC128B.128 [R9+0x15400], desc[UR6][R2.64], !P4 ;  /* 0x1540000002098fae */ /* 0x000fe8000e101d46 */
[----:B------:R-:W-:Y:S04]  /*eab0*/  @!P0 LDGSTS.E.BYPASS.LTC128B.128 [R9+0x19400], desc[UR6][R2.64+0x80], !P3 ;  /* 0x1940008002098fae */ /* 0x000fe8000d901d46 */
[----:B------:R-:W-:Y:S04]  /*eac0*/  @!P0 LDGSTS.E.BYPASS.LTC128B.128 [R9+0x1d400], desc[UR6][R2.64+0x100], !P2 ;  /* 0x1d40010002098fae */ /* 0x000fe8000d101d46 */
[----:B------:R1:W-:Y:S01]  /*ead0*/  @!P0 LDGSTS.E.BYPASS.LTC128B.128 [R9+0x21400], desc[UR6][R2.64+0x180], !P1 ;  /* 0x2140018002098fae */ /* 0x0003e2000c901d46 */
[----:B------:R-:W-:Y:S01]  /*eae0*/  ISETP.GE.AND P0, PT, R11, R0, PT ;  /* 0x000000000b00720c */ /* 0x000fe20003f06270 */
[----:B------:R-:W-:-:S02]  /*eaf0*/  VIADD R11, R7, 0x50 ;  /* 0x00000050070b7836 */ /* 0x000fc40000000000 */
[----:B-1----:R-:W-:Y:S01]  /*eb00*/  SHFL.IDX PT, R3, R8, 0x4, 0x181f ;  /* 0x00981f0008037f89 */ /* 0x002fe200000e0000 */
[----:B------:R-:W-:-:S09]  /*eb10*/  VIADD R9, R7, 0x40 ;  /* 0x0000004007097836 */ /* 0x000fd20000000000 */
[----:B------:R-:W-:Y:S01]  /*eb20*/  @!P0 LEA R21, R31, UR42, 0x1 ;  /* 0x0000002a1f158c11 */ /* 0x000fe2000f8e08ff */
[----:B0-----:R-:W-:Y:S01]  /*eb30*/  @!P0 IMAD.WIDE.U32 R4, R22, 0x2, R4 ;  /* 0x0000000216048825 */ /* 0x001fe200078e0004 */
        /* <DEDUP_REMOVED lines=14> */
[----:B------:R-:W-:-:S03]  /*ec20*/  ISETP.GE.AND P0, PT, R11, R0, PT ;  /* 0x000000000b00720c */ /* 0x000fc60003f06270 */
[----:B-1----:R-:W-:Y:S01]  /*ec30*/  SHFL.IDX PT, R3, R8, 0x6, 0x181f ;  /* 0x00d81f0008037f89 */ /* 0x002fe200000e0000 */
[----:B------:R-:W-:-:S09]  /*ec40*/  VIADD R9, R7, 0x60 ;  /* 0x0000006007097836 */ /* 0x000fd20000000000 */
[----:B------:R-:W-:Y:S01]  /*ec50*/  @!P0 LEA R21, R31, UR42, 0x1 ;  /* 0x0000002a1f158c11 */ /* 0x000fe2000f8e08ff */
[----:B0-----:R-:W-:Y:S01]  /*ec60*/  @!P0 IMAD.WIDE.U32 R4, R22, 0x2, R4 ;  /* 0x0000000216048825 */ /* 0x001fe200078e0004 */
[----:B------:R-:W0:Y:S04]  /*ec70*/  SHFL.IDX PT, R2, R6, 0x6, 0x181f ;  /* 0x00d81f0006027f89 */ /* 0x000e2800000e0000 */
[----:B------:R1:W-:Y:S04]  /*ec80*/  @!P0 LDGSTS.E.BYPASS.LTC128B.128 [R21+0x16c00], desc[UR6][R4.64], !P4 ;  /* 0x16c0000004158fae */ /* 0x0003e8000e101d46 */
[----:B------:R1:W-:Y:S04]  /*ec90*/  @!P0 LDGSTS.E.BYPASS.LTC128B.128 [R21+0x1ac00], desc[UR6][R4.64+0x80], !P3 ;  /* 0x1ac0008004158fae */ /* 0x0003e8000d901d46 */
[----:B------:R1:W-:Y:S04]  /*eca0*/  @!P0 LDGSTS.E.BYPASS.LTC128B.128 [R21+0x1ec00], desc[UR6][R4.64+0x100], !P2 ;  /* 0x1ec0010004158fae */ /* 0x0003e8000d101d46 */
[----:B------:R1:W-:Y:S01]  /*ecb0*/  @!P0 LDGSTS.E.BYPASS.LTC128B.128 [R21+0x22c00], desc[UR6][R4.64+0x180], !P1 ;  /* 0x22c0018004158fae */ /* 0x0003e2000c901d46 */
[----:B------:R-:W-:-:S03]  /*ecc0*/  ISETP.GE.AND P0, PT, R9, R0, PT ;  /* 0x000000000900720c */ /* 0x000fc60003f06270 */
[----:B------:R-:W2:Y:S10]  /*ecd0*/  SHFL.IDX PT, R8, R8, 0x7, 0x181f ;  /* 0x00f81f0008087f89 */ /* 0x000eb400000e0000 */
[----:B0-----:R-:W-:Y:S01]  /*ece0*/  @!P0 IMAD.WIDE.U32 R2, R22, 0x2, R2 ;  /* 0x0000000216028825 */ /* 0x001fe200078e0002 */
[----:B------:R-:W-:-:S05]  /*ecf0*/  @!P0 LEA R9, R31, UR42, 0x1 ;  /* 0x0000002a1f098c11 */ /* 0x000fca000f8e08ff */
[----:B------:R1:W-:Y:S04]  /*ed00*/  @!P0 LDGSTS.E.BYPASS.LTC128B.128 [R9+0x17400], desc[UR6][R2.64], !P4 ;  /* 0x1740000002098fae */ /* 0x0003e8000e101d46 */
[----:B------:R1:W-:Y:S04]  /*ed10*/  @!P0 LDGSTS.E.BYPASS.LTC128B.128 [R9+0x1b400], desc[UR6][R2.64+0x80], !P3 ;  /* 0x1b40008002098fae */ /* 0x0003e8000d901d46 */
[----:B------:R1:W-:Y:S04]  /*ed20*/  @!P0 LDGSTS.E.BYPASS.LTC128B.128 [R9+0x1f400], desc[UR6][R2.64+0x100], !P2 ;  /* 0x1f40010002098fae */ /* 0x0003e8000d101d46 */
[----:B--2---:R1:W-:Y:S02]  /*ed30*/  @!P0 LDGSTS.E.BYPASS.LTC128B.128 [R9+0x23400], desc[UR6][R2.64+0x180], !P1 ;  /* 0x2340018002098fae */ /* 0x0043e4000c901d46 */
.L_x_119:
[----:B------:R-:W-:Y:S01]  /*ed40*/  IADD3 R7, R7, 0x70, RZ ;  /* 0x0000007007077810 */ /* 0x000fe20007ffe0ff */
[----:B------:R-:W-:Y:S01]  /*ed50*/  BSSY B0, `(.L_x_54) ;  /* 0x000000f000007945 */ /* 0x000fe20003800000 */
[----:B-1----:R-:W-:Y:S02]  /*ed60*/  IMAD.MOV.U32 R2, RZ, RZ, R14 ;  /* 0x000000ffff027224 */ /* 0x002fe400078e000e */
[----:B------:R-:W-:Y:S01]  /*ed70*/  ISETP.GE.AND P0, PT, R7, R0, PT ;  /* 0x000000000700720c */ /* 0x000fe20003f06270 */
[----:B------:R-:W-:-:S12]  /*ed80*/  IMAD.MOV.U32 R3, RZ, RZ, R8 ;  /* 0x000000ffff037224 */ /* 0x000fd800078e0008 */
[----:B------:R-:W-:Y:S05]  /*ed90*/  @P0 BRA `(.L_x_55) ;  /* 0x0000000000280947 */ /* 0x000fea0003800000 */
[----:B------:R-:W-:Y:S01]  /*eda0*/  IMAD.WIDE.U32 R2, R22, 0x2, R2 ;  /* 0x0000000216027825 */ /* 0x000fe200078e0002 */
[----:B------:R-:W-:Y:S01]  /*edb0*/  LEA R5, R31, UR42, 0x1 ;  /* 0x0000002a1f057c11 */ /* 0x000fe2000f8e08ff */
[----:B------:R-:W-:-:S04]  /*edc0*/  ULDC.64 UR4, c[0x0][0x208] ;  /* 0x0000820000047ab9 */ /* 0x000fc80000000a00 */
[----:B------:R-:W-:Y:S01]  /*edd0*/  @!PT LDS RZ, [RZ] ;  /* 0x00000000fffff984 */ /* 0x000fe20000000800 */
[----:B------:R-:W-:Y:S01]  /*ede0*/  @!PT LDS RZ, [RZ] ;  /* 0x00000000fffff984 */ /* 0x000fe20000000800 */
[----:B------:R-:W-:Y:S01]  /*edf0*/  @!PT LDS RZ, [RZ] ;  /* 0x00000000fffff984 */ /* 0x000fe20000000800 */
[----:B------:R0:W-:Y:S04]  /*ee00*/  LDGSTS.E.BYPASS.LTC128B.128 [R5+0x17c00], desc[UR4][R2.64], !P4 ;  /* 0x17c0000002057fae */ /* 0x0001e8000e101d44 */
[----:B------:R0:W-:Y:S04]  /*ee10*/  LDGSTS.E.BYPASS.LTC128B.128 [R5+0x1bc00], desc[UR4][R2.64+0x80], !P3 ;  /* 0x1bc0008002057fae */ /* 0x0001e8000d901d44 */
[----:B------:R0:W-:Y:S04]  /*ee20*/  LDGSTS.E.BYPASS.LTC128B.128 [R5+0x1fc00], desc[UR4][R2.64+0x100], !P2 ;  /* 0x1fc0010002057fae */ /* 0x0001e8000d101d44 */
[----:B------:R0:W-:Y:S02]  /*ee30*/  LDGSTS.E.BYPASS.LTC128B.128 [R5+0x23c00], desc[UR4][R2.64+0x180], !P1 ;  /* 0x23c0018002057fae */ /* 0x0001e4000c901d44 */
.L_x_55:
[----:B------:R-:W-:Y:S05]  /*ee40*/  BSYNC B0 ;  /* 0x0000000000007941 */ /* 0x000fea0003800000 */
.L_x_54:
[----:B------:R-:W-:Y:S01]  /*ee50*/  NOP ;  /* 0x0000000000007918 */ /* 0x000fe20000000000 */
[----:B------:R-:W-:Y:S01]  /*ee60*/  SYNCS.ARRIVE.TRANS64.RED.A0T1 RZ, [UR42+0x38800], RZ ;  /* 0x038800ffffff79a7 */ /* 0x000fe2000820042a */
[----:B------:R-:W-:Y:S01]  /*ee70*/  IMAD.MOV.U32 R0, RZ, RZ, 0x1 ;  /* 0x00000001ff007424 */ /* 0x000fe200078e00ff */
[----:B------:R-:W-:Y:S04]  /*ee80*/  ARRIVES.LDGSTSBAR.64.TRANSCNT [UR42+0x38800] ;  /* 0x03880000ff0079b0 */ /* 0x000fe80008000aaa */
[----:B------:R-:W-:Y:S01]  /*ee90*/  SHF.L.U32 R0, R0, 0x1f, RZ ;  /* 0x0000001f00007819 */ /* 0x000fe200000006ff */
[----:B------:R-:W-:Y:S01]  /*eea0*/  NOP ;  /* 0x0000000000007918 */ /* 0x000fe20000000000 */
[----:B------:R-:W-:Y:S02]  /*eeb0*/  SYNCS.ARRIVE.TRANS64.A1T0 RZ, [UR42+0x38800], RZ ;  /* 0x038800ffffff79a7 */ /* 0x000fe4000810002a */
[----:B------:R-:W1:Y:S02]  /*eec0*/  SYNCS.PHASECHK.TRANS64.TRYWAIT P0, [UR42+0x38820], R0 ;  /* 0x03882000ff0075a7 */ /* 0x000e64000800016a */
[----:B-1----:R-:W-:Y:S05]  /*eed0*/  @!P0 BRA `(.L_x_56) ;  /* 0x0000003000588947 */ /* 0x002fea0003800000 */
.L_x_120:
[----:B------:R-:W-:Y:S01]  /*eee0*/  UIADD3 UR4, UR46, -0x2, URZ ;  /* 0xfffffffe2e047890 */ /* 0x000fe2000fffe03f */
[----:B------:R-:W-:Y:S01]  /*eef0*/  MOV R26, 0x1 ;  /* 0x00000001001a7802 */ /* 0x000fe20000000f00 */
[----:B------:R-:W-:Y:S02]  /*ef00*/  IMAD.MOV.U32 R21, RZ, RZ, RZ ;  /* 0x000000ffff157224 */ /* 0x000fe400078e00ff */
[----:B------:R-:W-:-:S06]  /*ef10*/  UISETP.GE.AND UP0, UPT, UR4, UR45, UPT ;  /* 0x0000002d0400728c */ /* 0x000fcc000bf06270 */
[----:B------:R-:W-:-:S13]  /*ef20*/  PLOP3.LUT P0, PT, PT, PT, UP0, 0x40, 0x0 ;  /* 0x000000000000781c */ /* 0x000fda0003f0e808 */
[----:B------:R-:W-:Y:S05]  /*ef30*/  @P0 BRA `(.L_x_57) ;  /* 0x0000001000840947 */ /* 0x000fea0003800000 */
[----:B0-----:R-:W0:Y:S01]  /*ef40*/  S2R R2, SR_TID.X ;  /* 0x0000000000027919 */ /* 0x001e220000002100 */
[----:B------:R-:W-:Y:S01]  /*ef50*/  UIADD3 UR4, UR44, 0x1, URZ ;  /* 0x000000012c047890 */ /* 0x000fe2000fffe03f */
[----:B------:R-:W-:Y:S01]  /*ef60*/  LOP3.LUT R3, RZ, UR41, RZ, 0x33, !PT ;  /* 0x00000029ff037c12 */ /* 0x000fe2000f8e33ff */
[----:B------:R-:W-:Y:S01]  /*ef70*/  BSSY B0, `(.L_x_57) ;  /* 0x000011d000007945 */ /* 0x000fe20003800000 */
[----:B------:R-:W-:Y:S01]  /*ef80*/  MOV R23, 0x1 ;  /* 0x0000000100177802 */ /* 0x000fe20000000f00 */
[----:B------:R-:W-:Y:S01]  /*ef90*/  UIMAD UR4, UR4, UR38, URZ ;  /* 0x00000026040472a4 */ /* 0x000fe2000f8e023f */
[----:B------:R-:W-:-:S05]  /*efa0*/  IMAD.MOV.U32 R20, RZ, RZ, RZ ;  /* 0x000000ffff147224 */ /* 0x000fca00078e00ff */
[----:B------:R-:W-:Y:S01]  /*efb0*/  LOP3.LUT R0, RZ, UR4, RZ, 0x33, !PT ;  /* 0x00000004ff007c12 */ /* 0x000fe2000f8e33ff */
[----:B------:R-:W-:Y:S02]  /*efc0*/  ULDC UR4, c[0x0][0x2f4] ;  /* 0x0000bd0000047ab9 */ /* 0x000fe40000000800 */
[----:B------:R-:W-:Y:S02]  /*efd0*/  ISETP.GE.AND P4, PT, R22, UR4, PT ;  /* 0x0000000416007c0c */ /* 0x000fe4000bf86270 */
[----:B------:R-:W-:Y:S02]  /*efe0*/  VIMNMX R0, R0, R3, !PT ;  /* 0x0000000300007248 */ /* 0x000fe40007fe0100 */
[----:B------:R-:W-:Y:S02]  /*eff0*/  ISETP.GE.AND P3, PT, R37, UR4, PT ;  /* 0x0000000425007c0c */ /* 0x000fe4000bf66270 */
[----:B------:R-:W-:Y:S02]  /*f000*/  IADD3 R30, -R0, -0x2, RZ ;  /* 0xfffffffe001e7810 */ /* 0x000fe40007ffe1ff */
[----:B------:R-:W-:-:S02]  /*f010*/  ISETP.GE.AND P2, PT, R36, UR4, PT ;  /* 0x0000000424007c0c */ /* 0x000fc4000bf46270 */
[----:B------:R-:W-:Y:S02]  /*f020*/  ISETP.GE.AND P1, PT, R35, UR4, PT ;  /* 0x0000000423007c0c */ /* 0x000fe4000bf26270 */
[----:B0-----:R-:W-:-:S04]  /*f030*/  LOP3.LUT R2, R2, 0x7f, RZ, 0xc0, !PT ;  /* 0x0000007f02027812 */ /* 0x001fc800078ec0ff */
[----:B------:R-:W-:-:S04]  /*f040*/  SHF.R.U32.HI R2, RZ, 0x3, R2 ;  /* 0x00000003ff027819 */ /* 0x000fc80000011602 */
[----:B------:R-:W-:Y:S02]  /*f050*/  IADD3 R19, R24, R19, R2 ;  /* 0x0000001318137210 */ /* 0x000fe40007ffe002 */
[----:B------:R-:W-:Y:S01]  /*f060*/  IADD3 R5, -R2, UR40, RZ ;  /* 0x0000002802057c10 */ /* 0x000fe2000fffe1ff */
[----:B------:R-:W-:Y:S02]  /*f070*/  IMAD.SHL.U32 R2, R22, 0x2, RZ ;  /* 0x0000000216027824 */ /* 0x000fe400078e00ff */
[----:B------:R-:W-:Y:S02]  /*f080*/  VIADD R19, R19, 0xffffff10 ;  /* 0xffffff1013137836 */ /* 0x000fe40000000000 */
[C---:B------:R-:W-:Y:S02]  /*f090*/  IMAD R5, R0.reuse, 0x50, R5 ;  /* 0x0000005000057824 */ /* 0x040fe400078e0205 */
[----:B------:R-:W-:Y:S02]  /*f0a0*/  IMAD R10, R0, -0x50, R19 ;  /* 0xffffffb0000a7824 */ /* 0x000fe400078e0213 */
[----:B------:R-:W-:-:S07]  /*f0b0*/  VIADD R0, R5, 0xa0 ;  /* 0x000000a005007836 */ /* 0x000fce0000000000 */
.L_x_70:
[----:B------:R-:W2:Y:S01]  /*f0c0*/  LDL R8, [R1] ;  /* 0x0000000001087983 */ /* 0x000ea20000100800 */
[----:B------:R-:W0:Y:S01]  /*f0d0*/  LDC R3, c[0x0][0x430] ;  /* 0x00010c00ff037b82 */ /* 0x000e220000000800 */
[----:B------:R-:W1:Y:S01]  /*f0e0*/  S2R R2, SR_TID.X ;  /* 0x0000000000027919 */ /* 0x000e620000002100 */
[----:B------:R-:W3:Y:S01]  /*f0f0*/  S2R R4, SR_TID.X ;  /* 0x0000000000047919 */ /* 0x000ee20000002100 */
[----:B0-----:R-:W-:Y:S01]  /*f100*/  ISETP.NE.AND P0, PT, R3, 0x1, PT ;  /* 0x000000010300780c */ /* 0x001fe20003f05270 */
[----:B-1----:R-:W-:-:S12]  /*f110*/  IMAD.SHL.U32 R2, R2, 0x10, RZ ;  /* 0x0000001002027824 */ /* 0x002fd800078e00ff */
[----:B------:R-:W0:Y:S01]  /*f120*/  @P0 LDC R3, c[0x0][0x434] ;  /* 0x00010d00ff030b82 */ /* 0x000e220000000800 */
[----:B---3--:R-:W-:Y:S02]  /*f130*/  LOP3.LUT R4, R4, 0x7f, RZ, 0xc0, !PT ;  /* 0x0000007f04047812 */ /* 0x008fe400078ec0ff */
[----:B------:R-:W-:Y:S02]  /*f140*/  LOP3.LUT R2, R2, 0x70, RZ, 0xc0, !PT ;  /* 0x0000007002027812 */ /* 0x000fe400078ec0ff */
[----:B------:R-:W-:-:S03]  /*f150*/  SHF.R.U32.HI R4, RZ, 0x3, R4 ;  /* 0x00000003ff047819 */ /* 0x000fc60000011604 */
[----:B------:R-:W1:Y:S01]  /*f160*/  @P0 LDC R5, c[0x0][0x438] ;  /* 0x00010e00ff050b82 */ /* 0x000e620000000800 */
[----:B------:R-:W-:-:S04]  /*f170*/  LOP3.LUT R2, R2, R4, RZ, 0xfc, !PT ;  /* 0x0000000402027212 */ /* 0x000fc800078efcff */
[----:B------:R-:W-:-:S13]  /*f180*/  ISETP.GT.U32.AND P6, PT, R2, 0x4f, PT ;  /* 0x0000004f0200780c */ /* 0x000fda0003fc4070 */
[----:B------:R-:W2:Y:S01]  /*f190*/  @!P6 LDC.64 R6, c[0x0][0x428] ;  /* 0x00010a00ff06eb82 */ /* 0x000ea20000000a00 */
[----:B0-----:R-:W-:Y:S01]  /*f1a0*/  @P0 IMAD.HI.U32 R2, R10, R3, RZ ;  /* 0x000000030a020227 */ /* 0x001fe200078e00ff */
[----:B------:R-:W-:-:S04]  /*f1b0*/  MOV R9, R10 ;  /* 0x0000000a00097202 */ /* 0x000fc80000000f00 */
[----:B-1----:R-:W-:Y:S02]  /*f1c0*/  @P0 SHF.R.U32.HI R9, RZ, R5, R2 ;  /* 0x00000005ff090219 */ /* 0x002fe40000011602 */
[----:B------:R-:W0:Y:S02]  /*f1d0*/  @!P6 LDC.64 R4, c[0x0][0x418] ;  /* 0x00010600ff04eb82 */ /* 0x000e240000000a00 */
[----:B------:R-:W-:Y:S02]  /*f1e0*/  @!P6 SHF.R.S32.HI R3, RZ, 0x1f, R9 ;  /* 0x0000001fff03e819 */ /* 0x000fe40000011409 */
[----:B------:R-:W-:Y:S01]  /*f1f0*/  LOP3.LUT P5, RZ, R16, 0x20, RZ, 0xc0, !PT ;  /* 0x0000002010ff7812 */ /* 0x000fe200078ac0ff */
[----:B------:R-:W-:Y:S01]  /*f200*/  VIADD R21, R20, 0x1 ;  /* 0x0000000114157836 */ /* 0x000fe20000000000 */
[----:B------:R-:W-:Y:S01]  /*f210*/  ULDC.64 UR4, c[0x0][0x208] ;  /* 0x0000820000047ab9 */ /* 0x000fe20000000a00 */
[----:B--2---:R-:W-:-:S04]  /*f220*/  @!P6 IMAD R2, R8, R6, RZ ;  /* 0x000000060802e224 */ /* 0x004fc800078e02ff */
[----:B------:R-:W-:Y:S02]  /*f230*/  @!P6 IMAD R7, R34, R7, R2 ;  /* 0x000000072207e224 */ /* 0x000fe400078e0202 */
[----:B------:R-:W-:-:S04]  /*f240*/  @!P6 IMAD.MOV.U32 R2, RZ, RZ, R9 ;  /* 0x000000ffff02e224 */ /* 0x000fc800078e0009 */
[----:B------:R-:W-:-:S04]  /*f250*/  @!P6 IMAD.WIDE.U32 R2, R34, R6, R2 ;  /* 0x000000062202e225 */ /* 0x000fc800078e0002 */
[----:B------:R-:W-:Y:S01]  /*f260*/  @!P6 IMAD.IADD R3, R7, 0x1, R3 ;  /* 0x000000010703e824 */ /* 0x000fe200078e0203 */
[C---:B0-----:R-:W-:Y:S02]  /*f270*/  @!P6 LEA R4, P0, R2.reuse, R4, 0x2 ;  /* 0x000000040204e211 */ /* 0x041fe400078010ff */
[----:B------:R-:W-:Y:S02]  /*f280*/  MOV R8, RZ ;  /* 0x000000ff00087202 */ /* 0x000fe40000000f00 */
[----:B------:R-:W-:Y:S02]  /*f290*/  @!P6 LEA.HI.X R5, R2, R5, R3, 0x2, P0 ;  /* 0x000000050205e211 */ /* 0x000fe400000f1403 */
[----:B------:R-:W-:-:S03]  /*f2a0*/  ISETP.NE.AND P0, PT, R21, 0x2, PT ;  /* 0x000000021500780c */ /* 0x000fc60003f05270 */
[----:B------:R0:W5:Y:S01]  /*f2b0*/  @!P6 LDG.E R8, desc[UR4][R4.64] ;  /* 0x000000040408e981 */ /* 0x000162000c1e1900 */
[----:B------:R-:W-:Y:S02]  /*f2c0*/  SEL R26, RZ, 0x1, P0 ;  /* 0x00000001ff1a7807 */ /* 0x000fe40000000000 */
[----:B------:R-:W-:Y:S02]  /*f2d0*/  SEL R21, R21, RZ, P0 ;  /* 0x000000ff15157207 */ /* 0x000fe40000000000 */
[----:B------:R-:W-:Y:S01]  /*f2e0*/  LOP3.LUT R26, R23, R26, RZ, 0x3c, !PT ;  /* 0x0000001a171a7212 */ /* 0x000fe200078e3cff */
[----:B------:R-:W-:Y:S06]  /*f2f0*/  @!P5 BRA `(.L_x_58) ;  /* 0x000000000004d947 */ /* 0x000fec0003800000 */
[----:B------:R-:W-:Y:S01]  /*f300*/  BPT.TRAP 0x1 ;  /* 0x000000040000795c */ /* 0x000fe20000300000 */
.L_x_58:
[----:B------:R-:W-:Y:S01]  /*f310*/  LEA R19, R21, UR42, 0x3 ;  /* 0x0000002a15137c11 */ /* 0x000fe2000f8e18ff */
[----:B------:R-:W-:Y:S01]  /*f320*/  BSSY B1, `(.L_x_59) ;  /* 0x0000004000017945 */ /* 0x000fe20003800000 */
[----:B------:R-:W-:-:S04]  /*f330*/  SHF.L.U32 R2, R26, 0x1f, RZ ;  /* 0x0000001f1a027819 */ /* 0x000fc800000006ff */
[----:B------:R-:W1:Y:S02]  /*f340*/  SYNCS.PHASECHK.TRANS64.TRYWAIT P0, [R19+URZ+0x38840], R2 ;  /* 0x03884002130075a7 */ /* 0x000e64000800017f */
[----:B-1----:R-:W-:Y:S05]  /*f350*/  @!P0 BRA `(.L_x_60) ;  /* 0x0000002c00508947 */ /* 0x002fea0003800000 */
.L_x_121:
[----:B------:R-:W-:Y:S05]  /*f360*/  BSYNC B1 ;  /* 0x0000000000017941 */ /* 0x000fea0003800000 */
.L_x_59:
[----:B------:R-:W-:Y:S01]  /*f370*/  ULDC UR4, c[0x0][0x430] ;  /* 0x00010c0000047ab9 */ /* 0x000fe20000000800 */
[----:B-----5:R-:W-:Y:S01]  /*f380*/  SHF.R.S32.HI R29, RZ, 0x1f, R8 ;  /* 0x0000001fff1d7819 */ /* 0x020fe20000011408 */
[----:B------:R-:W-:Y:S01]  /*f390*/  UIADD3 UR4, -UR4, URZ, URZ ;  /* 0x0000003f04047290 */ /* 0x000fe2000fffe13f */
[----:B------:R-:W-:Y:S01]  /*f3a0*/  R2UR UR6, R33 ;  /* 0x00000000210672ca */ /* 0x000fe200000e0000 */
[----:B------:R-:W-:Y:S01]  /*f3b0*/  IMAD R25, R21, 0x5000, R31 ;  /* 0x0000500015197824 */ /* 0x000fe200078e021f */
[----:B------:R-:W-:-:S03]  /*f3c0*/  LOP3.LUT P5, RZ, R16, 0x2, RZ, 0xc0, !PT ;  /* 0x0000000210ff7812 */ /* 0x000fc600078ac0ff */
[----:B------:R-:W-:Y:S01]  /*f3d0*/  IMAD R9, R9, UR4, R10 ;  /* 0x0000000409097c24 */ /* 0x000fe2000f8e020a */
[----:B------:R-:W-:-:S04]  /*f3e0*/  ULDC.64 UR4, c[0x0][0x300] ;  /* 0x0000c00000047ab9 */ /* 0x000fc80000000a00 */
[----:B------:R-:W-:-:S05]  /*f3f0*/  SHF.R.S32.HI R28, RZ, 0x1f, R9 ;  /* 0x0000001fff1c7819 */ /* 0x000fca0000011409 */
[----:B-1----:R-:W-:-:S04]  /*f400*/  IMAD R2, R28, UR4, RZ ;  /* 0x000000041c027c24 */ /* 0x002fc8000f8e02ff */
[C---:B0-----:R-:W-:Y:S02]  /*f410*/  IMAD R5, R9.reuse, UR5, R2 ;  /* 0x0000000509057c24 */ /* 0x041fe4000f8e0202 */
[----:B------:R-:W-:Y:S01]  /*f420*/  IMAD.WIDE.U32 R2, R9, UR4, RZ ;  /* 0x0000000409027c25 */ /* 0x000fe2000f8e00ff */
[----:B------:R-:W-:-:S03]  /*f430*/  ULDC.64 UR4, c[0x0][0x310] ;  /* 0x0000c40000047ab9 */ /* 0x000fc60000000a00 */
        /* <DEDUP_REMOVED lines=13> */
[----:B------:R-:W-:-:S03]  /*f510*/  UMOV UR4, 0xffffffff ;  /* 0xffffffff00047882 */ /* 0x000fc60000000000 */
[----:B------:R-:W-:Y:S01]  /*f520*/  LEA.HI.X R27, R2, UR7, R27, 0x1, P0 ;  /* 0x00000007021b7c11 */ /* 0x000fe200080f0c1b */
[----:B------:R-:W-:Y:S06]  /*f530*/  BRA.DIV UR4, `(.L_x_61) ;  /* 0x0000002a04ec7947 */ /* 0x000fec000b800000 */
[----:B------:R-:W0:Y:S01]  /*f540*/  SHFL.IDX PT, R14, R24, RZ, 0x181f ;  /* 0x00181fff180e7589 */ /* 0x000e2200000e0000 */
[----:B------:R-:W-:Y:S01]  /*f550*/  IMAD.SHL.U32 R12, R22, 0x2, RZ ;  /* 0x00000002160c7824 */ /* 0x000fe200078e00ff */
[----:B------:R-:W-:Y:S01]  /*f560*/  LOP3.LUT R16, R16, 0xffffff7f, RZ, 0xc0, !PT ;  /* 0xffffff7f10107812 */ /* 0x000fe200078ec0ff */
[----:B------:R-:W-:Y:S01]  /*f570*/  ULDC.64 UR4, c[0x0][0x208] ;  /* 0x0000820000047ab9 */ /* 0x000fe20000000a00 */
[----:B------:R-:W1:Y:S01]  /*f580*/  SHFL.IDX PT, R3, R27, RZ, 0x181f ;  /* 0x00181fff1b037589 */ /* 0x000e6200000e0000 */
[----:B------:R-:W-:Y:S02]  /*f590*/  LEA R25, R25, UR42, 0x1 ;  /* 0x0000002a19197c11 */ /* 0x000fe4000f8e08ff */
[----:B------:R-:W-:Y:S01]  /*f5a0*/  @P1 LOP3.LUT R16, R16, 0x80, RZ, 0xfc, !PT ;  /* 0x0000008010101812 */ /* 0x000fe200078efcff */
[----:B------:R-:W2:Y:S03]  /*f5b0*/  SHFL.IDX PT, R11, R24, 0x1, 0x181f ;  /* 0x00381f00180b7f89 */ /* 0x000ea600000e0000 */
[C---:B------:R-:W-:Y:S01]  /*f5c0*/  LOP3.LUT P1, RZ, R16.reuse, 0x8, RZ, 0xc0, !PT ;  /* 0x0000000810ff7812 */ /* 0x040fe2000782c0ff */
[----:B------:R-:W3:Y:S01]  /*f5d0*/  SHFL.IDX PT, R5, R27, 0x1, 0x181f ;  /* 0x00381f001b057f89 */ /* 0x000ee200000e0000 */
[----:B------:R-:W-:-:S03]  /*f5e0*/  LOP3.LUT P6, RZ, R16, 0x4, RZ, 0xc0, !PT ;  /* 0x0000000410ff7812 */ /* 0x000fc600078cc0ff */
[----:B------:R-:W-:Y:S01]  /*f5f0*/  SHFL.IDX PT, R32, R27, 0x3, 0x181f ;  /* 0x00781f001b207f89 */ /* 0x000fe200000e0000 */
[----:B0-----:R-:W-:-:S03]  /*f600*/  IADD3 R2, P0, R14, R12, RZ ;  /* 0x0000000c0e027210 */ /* 0x001fc60007f1e0ff */
[----:B------:R-:W-:Y:S02]  /*f610*/  SHFL.IDX PT, R14, R24, 0x4, 0x181f ;  /* 0x00981f00180e7f89 */ /* 0x000fe400000e0000 */
[----:B-1----:R-:W-:Y:S01]  /*f620*/  IMAD.X R3, RZ, RZ, R3, P0 ;  /* 0x000000ffff037224 */ /* 0x002fe200000e0603 */
[-C--:B--2---:R-:W-:Y:S02]  /*f630*/  IADD3 R6, P0, R11, R12.reuse, RZ ;  /* 0x0000000c0b067210 */ /* 0x084fe40007f1e0ff */
[----:B------:R-:W0:Y:S03]  /*f640*/  SHFL.IDX PT, R11, R24, 0x2, 0x181f ;  /* 0x00581f00180b7f89 */ /* 0x000e2600000e0000 */
[----:B---3--:R-:W-:Y:S02]  /*f650*/  IMAD.X R7, RZ, RZ, R5, P0 ;  /* 0x000000ffff077224 */ /* 0x008fe400000e0605 */
[----:B------:R-:W1:Y:S04]  /*f660*/  SHFL.IDX PT, R5, R27, 0x2, 0x181f ;  /* 0x00581f001b057f89 */ /* 0x000e6800000e0000 */
[----:B------:R-:W-:Y:S01]  /*f670*/  SHFL.IDX PT, R27, R27, 0x4, 0x181f ;  /* 0x00981f001b1b7f89 */ /* 0x000fe200000e0000 */
[----:B0-----:R-:W-:-:S04]  /*f680*/  IADD3 R4, P0, R11, R12, RZ ;  /* 0x0000000c0b047210 */ /* 0x001fc80007f1e0ff */
[----:B-1----:R-:W-:Y:S02]  /*f690*/  IADD3.X R5, RZ, R5, RZ, P0, !PT ;  /* 0x00000005ff057210 */ /* 0x002fe400007fe4ff */
[----:B------:R-:W-:-:S13]  /*f6a0*/  LOP3.LUT P0, RZ, R16, 0x10, RZ, 0xc0, !PT ;  /* 0x0000001010ff7812 */ /* 0x000fda000780c0ff */
[----:B------:R-:W-:Y:S04]  /*f6b0*/  LDGSTS.E.BYPASS.LTC128B.128 [R25+0x24400], desc[UR4][R2.64], !P0 ;  /* 0x2440000002197fae */ /* 0x000fe8000c101d44 */
[----:B------:R-:W-:Y:S04]  /*f6c0*/  LDGSTS.E.BYPASS.LTC128B.128 [R25+0x26c00], desc[UR4][R2.64+0x80], !P1 ;  /* 0x26c0008002197fae */ /* 0x000fe8000c901d44 */
[----:B------:R-:W-:Y:S04]  /*f6d0*/  LDGSTS.E.BYPASS.LTC128B.128 [R25+0x29400], desc[UR4][R2.64+0x100], !P6 ;  /* 0x2940010002197fae */ /* 0x000fe8000f101d44 */
[----:B------:R0:W-:Y:S04]  /*f6e0*/  LDGSTS.E.BYPASS.LTC128B.128 [R25+0x2bc00], desc[UR4][R2.64+0x180], !P5 ;  /* 0x2bc0018002197fae */ /* 0x0001e8000e901d44 */
[----:B0-----:R-:W0:Y:S02]  /*f6f0*/  SHFL.IDX PT, R2, R24, 0x3, 0x181f ;  /* 0x00781f0018027f89 */ /* 0x001e2400000e0000 */
[----:B0-----:R-:W-:-:S05]  /*f700*/  IADD3 R2, P0, R2, R12, RZ ;  /* 0x0000000c02027210 */ /* 0x001fca0007f1e0ff */
[----:B------:R-:W-:Y:S01]  /*f710*/  IMAD.X R3, RZ, RZ, R32, P0 ;  /* 0x000000ffff037224 */ /* 0x000fe200000e0620 */
[----:B------:R-:W-:-:S13]  /*f720*/  LOP3.LUT P0, RZ, R16, 0x10, RZ, 0xc0, !PT ;  /* 0x0000001010ff7812 */ /* 0x000fda000780c0ff */
[----:B------:R0:W-:Y:S04]  /*f730*/  LDGSTS.E.BYPASS.LTC128B.128 [R25+0x24c00], desc[UR4][R6.64], !P0 ;  /* 0x24c0000006197fae */ /* 0x0001e8000c101d44 */
        /* <DEDUP_REMOVED lines=8> */
[----:B------:R0:W-:Y:S01]  /*f7c0*/  LDGSTS.E.BYPASS.LTC128B.128 [R25+0x28400], desc[UR4][R2.64+0x80], !P1 ;  /* 0x2840008002197fae */ /* 0x0001e2000c901d44 */
[----:B------:R-:W-:-:S03]  /*f7d0*/  LOP3.LUT P1, RZ, R16, 0x80, RZ, 0xc0, !PT ;  /* 0x0000008010ff7812 */ /* 0x000fc6000782c0ff */
[----:B------:R0:W-:Y:S04]  /*f7e0*/  LDGSTS.E.BYPASS.LTC128B.128 [R25+0x2ac00], desc[UR4][R2.64+0x100], !P6 ;  /* 0x2ac0010002197fae */ /* 0x0001e8000f101d44 */
[----:B------:R0:W-:Y:S06]  /*f7f0*/  LDGSTS.E.BYPASS.LTC128B.128 [R25+0x2d400], desc[UR4][R2.64+0x180], !P5 ;  /* 0x2d40018002197fae */ /* 0x0001ec000e901d44 */
.L_x_133:
[----:B0-----:R-:W-:Y:S01]  /*f800*/  IMAD.SHL.U32 R2, R22, 0x2, RZ ;  /* 0x0000000216027824 */ /* 0x001fe200078e00ff */
[----:B------:R-:W-:Y:S01]  /*f810*/  P2R R4, PR, RZ, 0x2 ;  /* 0x00000002ff047803 */ /* 0x000fe20000000000 */
[----:B------:R-:W-:Y:S01]  /*f820*/  ULDC.64 UR4, c[0x0][0x208] ;  /* 0x0000820000047ab9 */ /* 0x000fe20000000a00 */
[----:B------:R-:W-:Y:S02]  /*f830*/  LOP3.LUT P1, RZ, R16, 0x10, RZ, 0xc0, !PT ;  /* 0x0000001010ff7812 */ /* 0x000fe4000782c0ff */
[----:B------:R-:W-:Y:S02]  /*f840*/  IADD3 R2, P0, R14, R2, RZ ;  /* 0x000000020e027210 */ /* 0x000fe40007f1e0ff */
[----:B------:R-:W-:-:S03]  /*f850*/  LOP3.LUT P6, RZ, R16, 0x4, RZ, 0xc0, !PT ;  /* 0x0000000410ff7812 */ /* 0x000fc600078cc0ff */
[----:B------:R-:W-:Y:S01]  /*f860*/  IMAD.X R3, RZ, RZ, R27, P0 ;  /* 0x000000ffff037224 */ /* 0x000fe200000e061b */
[----:B------:R-:W-:-:S05]  /*f870*/  LOP3.LUT P0, RZ, R16, 0x8, RZ, 0xc0, !PT ;  /* 0x0000000810ff7812 */ /* 0x000fca000780c0ff */
[----:B------:R-:W-:Y:S01]  /*f880*/  @!PT LDS RZ, [RZ] ;  /* 0x00000000fffff984 */ /* 0x000fe20000000800 */
[----:B------:R-:W-:Y:S01]  /*f890*/  @!PT LDS RZ, [RZ] ;  /* 0x00000000fffff984 */ /* 0x000fe20000000800 */
[----:B------:R-:W-:Y:S01]  /*f8a0*/  @!PT LDS RZ, [RZ] ;  /* 0x00000000fffff984 */ /* 0x000fe20000000800 */
[----:B------:R0:W-:Y:S01]  /*f8b0*/  LDGSTS.E.BYPASS.LTC128B.128 [R25+0x26400], desc[UR4][R2.64], !P1 ;  /* 0x2640000002197fae */ /* 0x0001e2000c901d44 */
[----:B------:R-:W-:-:S07]  /*f8c0*/  ISETP.NE.AND P1, PT, R4, RZ, PT ;  /* 0x000000ff0400720c */ /* 0x000fce0003f25270 */
[----:B------:R0:W-:Y:S01]  /*f8d0*/  LDGSTS.E.BYPASS.LTC128B.128 [R25+0x28c00], desc[UR4][R2.64+0x80], !P0 ;  /* 0x28c0008002197fae */ /* 0x0001e2000c101d44 */
[----:B------:R-:W-:-:S03]  /*f8e0*/  PLOP3.LUT P0, PT, PT, PT, PT, 0x80, 0x0 ;  /* 0x000000000000781c */ /* 0x000fc60003f0f070 */
[----:B------:R0:W-:Y:S04]  /*f8f0*/  LDGSTS.E.BYPASS.LTC128B.128 [R25+0x2b400], desc[UR4][R2.64+0x100], !P6 ;  /* 0x2b40010002197fae */ /* 0x0001e8000f101d44 */
[----:B------:R0:W-:Y:S01]  /*f900*/  LDGSTS.E.BYPASS.LTC128B.128 [R25+0x2dc00], desc[UR4][R2.64+0x180], !P5 ;  /* 0x2dc0018002197fae */ /* 0x0001e2000e901d44 */
[----:B------:R-:W-:-:S05]  /*f910*/  NOP ;  /* 0x0000000000007918 */ /* 0x000fca0000000000 */
.L_x_62:
[----:B------:R-:W-:Y:S02]  /*f920*/  PLOP3.LUT P5, PT, P5, P0, PT, 0xa2, 0x0 ;  /* 0x000000000000781c */ /* 0x000fe40002fa1472 */
[----:B------:R-:W-:-:S08]  /*f930*/  @P0 R2UR P5, UR4, R19 ;  /* 0x00000000130402ca */ /* 0x000fd000000a0000 */
[----:B------:R-:W-:-:S05]  /*f940*/  @P0 PLOP3.LUT P0, PT, P5, PT, PT, 0x80, 0x0 ;  /* 0x000000000000081c */ /* 0x000fca0002f0f070 */
[----:B------:R-:W-:Y:S01]  /*f950*/  @!P5 SYNCS.ARRIVE.TRANS64.RED.A0T1 RZ, [UR4+0x38830], RZ ;  /* 0x038830ffffffd9a7 */ /* 0x000fe20008200404 */
[----:B------:R-:W-:Y:S07]  /*f960*/  @!P5 ARRIVES.LDGSTSBAR.64.TRANSCNT [UR4+0x38830] ;  /* 0x03883000ff00d9b0 */ /* 0x000fee0008000a84 */
[----:B------:R-:W-:Y:S05]  /*f970*/  @P0 BRA.U.ANY `(.L_x_62) ;  /* 0xfffffffd00e80947 */ /* 0x000fea000393ffff */
[----:B------:R-:W-:Y:S01]  /*f980*/  NOP ;  /* 0x0000000000007918 */ /* 0x000fe20000000000 */
[----:B------:R-:W-:-:S13]  /*f990*/  LOP3.LUT P6, RZ, R16, 0x20, RZ, 0xc0, !PT ;  /* 0x0000002010ff7812 */ /* 0x000fda00078cc0ff */
[----:B------:R-:W-:Y:S05]  /*f9a0*/  @!P6 BRA `(.L_x_63) ;  /* 0x000000000004e947 */ /* 0x000fea0003800000 */
[----:B------:R-:W-:Y:S01]  /*f9b0*/  BPT.TRAP 0x1 ;  /* 0x000000040000795c */ /* 0x000fe20000300000 */
.L_x_63:
[----:B------:R1:W-:Y:S01]  /*f9c0*/  SYNCS.ARRIVE.TRANS64.A1T0 RZ, [R19+URZ+0x38830], RZ ;  /* 0x038830ff13ff79a7 */ /* 0x0003e2000810003f */
[----:B------:R-:W-:Y:S05]  /*f9d0*/  @!P6 BRA `(.L_x_64) ;  /* 0x000000000004e947 */ /* 0x000fea0003800000 */
[----:B------:R-:W-:Y:S01]  /*f9e0*/  BPT.TRAP 0x1 ;  /* 0x000000040000795c */ /* 0x000fe20000300000 */
.L_x_64:
[----:B0-----:R-:W-:Y:S01]  /*f9f0*/  SHF.L.U32 R3, R23, 0x1f, RZ ;  /* 0x0000001f17037819 */ /* 0x001fe200000006ff */
[----:B------:R-:W-:Y:S01]  /*fa00*/  BSSY B1, `(.L_x_65) ;  /* 0x0000004000017945 */ /* 0x000fe20003800000 */
[----:B------:R-:W-:-:S04]  /*fa10*/  LEA R4, R20, UR42, 0x3 ;  /* 0x0000002a14047c11 */ /* 0x000fc8000f8e18ff */
[----:B------:R-:W0:Y:S02]  /*fa20*/  SYNCS.PHASECHK.TRANS64.TRYWAIT P0, [R4+URZ+0x38860], R3 ;  /* 0x03886003040075a7 */ /* 0x000e24000800017f */
[----:B0-----:R-:W-:Y:S05]  /*fa30*/  @!P0 BRA `(.L_x_66) ;  /* 0x0000002c00788947 */ /* 0x001fea0003800000 */
.L_x_134:
[----:B------:R-:W-:Y:S05]  /*fa40*/  BSYNC B1 ;  /* 0x0000000000017941 */ /* 0x000fea0003800000 */
.L_x_65:
[----:B------:R-:W-:Y:S01]  /*fa50*/  UMOV UR4, 0xffffffff ;  /* 0xffffffff00047882 */ /* 0x000fe20000000000 */
[----:B------:R-:W-:Y:S01]  /*fa60*/  IMAD R5, R20, 0x5000, R31 ;  /* 0x0000500014057824 */ /* 0x000fe200078e021f */
[----:B------:R-:W-:Y:S01]  /*fa70*/  SHF.L.U32 R6, R22, 0x1, RZ ;  /* 0x0000000116067819 */ /* 0x000fe200000006ff */
[----:B------:R-:W-:Y:S06]  /*fa80*/  BRA.DIV UR4, `(.L_x_67) ;  /* 0x0000002e04787947 */ /* 0x000fec000b800000 */
[----:B------:R-:W2:Y:S01]  /*fa90*/  SHFL.IDX PT, R14, R17, RZ, 0x181f ;  /* 0x00181fff110e7589 */ /* 0x000ea200000e0000 */
[----:B------:R-:W-:Y:S01]  /*faa0*/  LEA R5, R5, UR42, 0x1 ;  /* 0x0000002a05057c11 */ /* 0x000fe2000f8e08ff */
[----:B------:R-:W-:Y:S02]  /*fab0*/  ULDC.64 UR4, c[0x0][0x208] ;  /* 0x0000820000047ab9 */ /* 0x000fe40000000a00 */
[----:B0-----:R-:W0:Y:S01]  /*fac0*/  SHFL.IDX PT, R3, R18, RZ, 0x181f ;  /* 0x00181fff12037589 */ /* 0x001e2200000e0000 */
[----:B--2---:R-:W-:-:S03]  /*fad0*/  IADD3 R2, P0, R14, R6, RZ ;  /* 0x000000060e027210 */ /* 0x004fc60007f1e0ff */
[----:B------:R-:W2:Y:S02]  /*fae0*/  SHFL.IDX PT, R14, R17, 0x1, 0x181f ;  /* 0x00381f00110e7f89 */ /* 0x000ea400000e0000 */
[----:B0-----:R-:W-:Y:S01]  /*faf0*/  IMAD.X R3, RZ, RZ, R3, P0 ;  /* 0x000000ffff037224 */ /* 0x001fe200000e0603 */
[----:B------:R-:W-:-:S13]  /*fb00*/  ISETP.LT.OR P0, PT, R0, 0x1, P4 ;  /* 0x000000010000780c */ /* 0x000fda0002701670 */
[----:B------:R-:W-:Y:S01]  /*fb10*/  LDGSTS.E.BYPASS.LTC128B.128 [R5+0x400], desc[UR4][R2.64], !P0 ;  /* 0x0040000002057fae */ /* 0x000fe2000c101d44 */
[----:B------:R-:W-:-:S13]  /*fb20*/  ISETP.LT.OR P0, PT, R0, 0x1, P3 ;  /* 0x000000010000780c */ /* 0x000fda0001f01670 */
[----:B------:R-:W-:Y:S01]  /*fb30*/  LDGSTS.E.BYPASS.LTC128B.128 [R5+0x2c00], desc[UR4][R2.64+0x80], !P0 ;  /* 0x02c0008002057fae */ /* 0x000fe2000c101d44 */
[----:B------:R-:W-:-:S13]  /*fb40*/  ISETP.LT.OR P0, PT, R0, 0x1, P2 ;  /* 0x000000010000780c */ /* 0x000fda0001701670 */
[----:B------:R-:W-:Y:S01]  /*fb50*/  LDGSTS.E.BYPASS.LTC128B.128 [R5+0x5400], desc[UR4][R2.64+0x100], !P0 ;  /* 0x0540010002057fae */ /* 0x000fe2000c101d44 */
[----:B------:R-:W-:-:S13]  /*fb60*/  ISETP.LT.OR P0, PT, R0, 0x1, P1 ;  /* 0x000000010000780c */ /* 0x000fda0000f01670 */
[----:B------:R0:W-:Y:S04]  /*fb70*/  LDGSTS.E.BYPASS.LTC128B.128 [R5+0x7c00], desc[UR4][R2.64+0x180], !P0 ;  /* 0x07c0018002057fae */ /* 0x0001e8000c101d44 */
[----:B0-----:R-:W0:Y:S01]  /*fb80*/  SHFL.IDX PT, R3, R18, 0x1, 0x181f ;  /* 0x00381f0012037f89 */ /* 0x001e2200000e0000 */
        /* <DEDUP_REMOVED lines=25> */
[----:B------:R-:W2:Y:S04]  /*fd20*/  SHFL.IDX PT, R18, R18, 0x4, 0x181f ;  /* 0x00981f0012127f89 */ /* 0x000ea800000e0000 */
[----:B------:R3:W4:Y:S01]  /*fd30*/  SHFL.IDX PT, R14, R17, 0x4, 0x181f ;  /* 0x00981f00110e7f89 */ /* 0x00072200000e0000 */
[----:B0-----:R-:W-:Y:S02]  /*fd40*/  IADD3.X R3, RZ, R3, RZ, P0, !PT ;  /* 0x00000003ff037210 */ /* 0x001fe400007fe4ff */
[----:B------:R-:W-:-:S13]  /*fd50*/  ISETP.LT.OR P0, PT, R0, 0x31, P4 ;  /* 0x000000310000780c */ /* 0x000fda0002701670 */
[----:B------:R3:W-:Y:S01]  /*fd60*/  LDGSTS.E.BYPASS.LTC128B.128 [R5+0x1c00], desc[UR4][R2.64], !P0 ;  /* 0x01c0000002057fae */ /* 0x0007e2000c101d44 */
[----:B------:R-:W-:-:S13]  /*fd70*/  ISETP.LT.OR P0, PT, R0, 0x31, P3 ;  /* 0x000000310000780c */ /* 0x000fda0001f01670 */
[----:B------:R3:W-:Y:S01]  /*fd80*/  LDGSTS.E.BYPASS.LTC128B.128 [R5+0x4400], desc[UR4][R2.64+0x80], !P0 ;  /* 0x0440008002057fae */ /* 0x0007e2000c101d44 */
[----:B------:R-:W-:-:S13]  /*fd90*/  ISETP.LT.OR P0, PT, R0, 0x31, P2 ;  /* 0x000000310000780c */ /* 0x000fda0001701670 */
[----:B------:R3:W-:Y:S01]  /*fda0*/  LDGSTS.E.BYPASS.LTC128B.128 [R5+0x6c00], desc[UR4][R2.64+0x100], !P0 ;  /* 0x06c0010002057fae */ /* 0x0007e2000c101d44 */
[----:B------:R-:W-:-:S13]  /*fdb0*/  ISETP.LT.OR P0, PT, R0, 0x31, P1 ;  /* 0x000000310000780c */ /* 0x000fda0000f01670 */
[----:B--2-4-:R3:W-:Y:S02]  /*fdc0*/  LDGSTS.E.BYPASS.LTC128B.128 [R5+0x9400], desc[UR4][R2.64+0x180], !P0 ;  /* 0x0940018002057fae */ /* 0x0147e4000c101d44 */
.L_x_146:
[----:B---3--:R-:W-:Y:S01]  /*fdd0*/  IADD3 R2, P0, R14, R6, RZ ;  /* 0x000000060e027210 */ /* 0x008fe20007f1e0ff */
[----:B------:R-:W-:-:S04]  /*fde0*/  ULDC.64 UR4, c[0x0][0x208] ;  /* 0x0000820000047ab9 */ /* 0x000fc80000000a00 */
[----:B------:R-:W-:Y:S01]  /*fdf0*/  IMAD.X R3, RZ, RZ, R18, P0 ;  /* 0x000000ffff037224 */ /* 0x000fe200000e0612 */
[----:B------:R-:W-:-:S13]  /*fe00*/  ISETP.LT.OR P0, PT, R0, 0x41, P4 ;  /* 0x000000410000780c */ /* 0x000fda0002701670 */
[----:B------:R-:W-:Y:S01]  /*fe10*/  @!PT LDS RZ, [RZ] ;  /* 0x00000000fffff984 */ /* 0x000fe20000000800 */
[----:B------:R-:W-:Y:S01]  /*fe20*/  @!PT LDS RZ, [RZ] ;  /* 0x00000000fffff984 */ /* 0x000fe20000000800 */
[----:B------:R-:W-:Y:S01]  /*fe30*/  @!PT LDS RZ, [RZ] ;  /* 0x00000000fffff984 */ /* 0x000fe20000000800 */
[----:B------:R-:W-:Y:S01]  /*fe40*/  LDGSTS.E.BYPASS.LTC128B.128 [R5+0x2400], desc[UR4][R2.64], !P0 ;  /* 0x0240000002057fae */ /* 0x000fe2000c101d44 */
[----:B------:R-:W-:-:S13]  /*fe50*/  ISETP.LT.OR P0, PT, R0, 0x41, P3 ;  /* 0x000000410000780c */ /* 0x000fda0001f01670 */
[----:B------:R-:W-:Y:S01]  /*fe60*/  LDGSTS.E.BYPASS.LTC128B.128 [R5+0x4c00], desc[UR4][R2.64+0x80], !P0 ;  /* 0x04c0008002057fae */ /* 0x000fe2000c101d44 */
[----:B------:R-:W-:-:S13]  /*fe70*/  ISETP.LT.OR P0, PT, R0, 0x41, P2 ;  /* 0x000000410000780c */ /* 0x000fda0001701670 */
[----:B------:R-:W-:Y:S01]  /*fe80*/  LDGSTS.E.BYPASS.LTC128B.128 [R5+0x7400], desc[UR4][R2.64+0x100], !P0 ;  /* 0x0740010002057fae */ /* 0x000fe2000c101d44 */
[----:B------:R-:W-:-:S13]  /*fe90*/  ISETP.LT.OR P0, PT, R0, 0x41, P1 ;  /* 0x000000410000780c */ /* 0x000fda0000f01670 */
[----:B------:R0:W-:Y:S01]  /*fea0*/  LDGSTS.E.BYPASS.LTC128B.128 [R5+0x9c00], desc[UR4][R2.64+0x180], !P0 ;  /* 0x09c0018002057fae */ /* 0x0001e2000c101d44 */
[----:B------:R-:W-:Y:S01]  /*feb0*/  ULDC.64 UR4, c[0x0][0x328] ;  /* 0x0000ca0000047ab9 */ /* 0x000fe20000000a00 */
[----:B------:R-:W-:Y:S01]  /*fec0*/  PLOP3.LUT P0, PT, PT, PT, PT, 0x80, 0x0 ;  /* 0x000000000000781c */ /* 0x000fe20003f0f070 */
[----:B------:R-:W-:Y:S01]  /*fed0*/  IMAD R28, R28, UR4, RZ ;  /* 0x000000041c1c7c24 */ /* 0x000fe2000f8e02ff */
[----:B------:R-:W-:-:S03]  /*fee0*/  NOP ;  /* 0x0000000000007918 */ /* 0x000fc60000000000 */
[C---:B------:R-:W-:Y:S02]  /*fef0*/  IMAD R7, R9.reuse, UR5, R28 ;  /* 0x0000000509077c24 */ /* 0x040fe4000f8e021c */
[----:B0-----:R-:W-:Y:S01]  /*ff00*/  IMAD.WIDE.U32 R2, R9, UR4, RZ ;  /* 0x0000000409027c25 */ /* 0x001fe2000f8e00ff */
[----:B------:R-:W-:-:S03]  /*ff10*/  ULDC.64 UR4, c[0x0][0x338] ;  /* 0x0000ce0000047ab9 */ /* 0x000fc60000000a00 */
[----:B------:R-:W-:Y:S02]  /*ff20*/  IMAD.IADD R3, R3, 0x1, R7 ;  /* 0x0000000103037824 */ /* 0x000fe400078e0207 */
[----:B------:R-:W-:Y:S02]  /*ff30*/  IMAD R29, R29, UR4, RZ ;  /* 0x000000041d1d7c24 */ /* 0x000fe4000f8e02ff */
[----:B------:R-:W-:-:S04]  /*ff40*/  IMAD.WIDE.U32 R2, R8, UR4, R2 ;  /* 0x0000000408027c25 */ /* 0x000fc8000f8e0002 */
[----:B------:R-:W-:-:S04]  /*ff50*/  IMAD R29, R8, UR5, R29 ;  /* 0x00000005081d7c24 */ /* 0x000fc8000f8e021d */
[----:B-1----:R-:W-:-:S07]  /*ff60*/  IMAD.IADD R19, R3, 0x1, R29 ;  /* 0x0000000103137824 */ /* 0x002fce00078e021d */
.L_x_68:
        /* <DEDUP_REMOVED lines=10> */
.L_x_69:
[----:B------:R-:W-:Y:S01]  /*10010*/  R2UR UR4, R33 ;  /* 0x00000000210472ca */ /* 0x000fe200000e0000 */
[----:B------:R-:W-:Y:S01]  /*10020*/  ULDC.64 UR6, c[0x0][0x330] ;  /* 0x0000cc0000067ab9 */ /* 0x000fe20000000a00 */
[----:B------:R-:W-:Y:S01]  /*10030*/  MOV R18, R2 ;  /* 0x0000000200127202 */ /* 0x000fe20000000f00 */
[----:B------:R-:W-:Y:S01]  /*10040*/  IMAD.U32 R3, RZ, RZ, UR6 ;  /* 0x00000006ff037e24 */ /* 0x000fe2000f8e00ff */
[----:B------:R-:W-:Y:S01]  /*10050*/  IADD3 R30, R30, -0x1, RZ ;  /* 0xffffffff1e1e7810 */ /* 0x000fe20007ffe0ff */
[----:B------:R0:W-:Y:S01]  /*10060*/  SYNCS.ARRIVE.TRANS64.A1T0 RZ, [R4+URZ+0x38850], RZ ;  /* 0x038850ff04ff79a7 */ /* 0x0001e2000810003f */
[----:B------:R-:W-:Y:S02]  /*10070*/  VIADD R0, R0, 0x50 ;  /* 0x0000005000007836 */ /* 0x000fe40000000000 */
[----:B------:R-:W-:-:S04]  /*10080*/  IMAD.WIDE.U32 R18, R3, UR39, R18 ;  /* 0x0000002703127c25 */ /* 0x000fc8000f8e0012 */
[----:B------:R-:W-:Y:S01]  /*10090*/  VIADD R10, R10, 0xffffffb0 ;  /* 0xffffffb00a0a7836 */ /* 0x000fe20000000000 */
[----:B------:R-:W-:Y:S01]  /*100a0*/  UIMAD UR4, UR4, UR6, URZ ;  /* 0x00000006040472a4 */ /* 0x000fe2000f8e023f */
[----:B------:R-:W-:Y:S02]  /*100b0*/  IMAD.MOV.U32 R23, RZ, RZ, R26 ;  /* 0x000000ffff177224 */ /* 0x000fe400078e001a */
[----:B------:R-:W-:Y:S01]  /*100c0*/  IMAD.MOV.U32 R20, RZ, RZ, R21 ;  /* 0x000000ffff147224 */ /* 0x000fe200078e0015 */
[----:B------:R-:W-:-:S03]  /*100d0*/  UIMAD UR4, UR39, UR7, UR4 ;  /* 0x00000007270472a4 */ /* 0x000fc6000f8e0204 */
[----:B------:R-:W-:Y:S02]  /*100e0*/  ULDC.64 UR6, c[0x0][0x318] ;  /* 0x0000c60000067ab9 */ /* 0x000fe40000000a00 */
[----:B------:R-:W-:Y:S01]  /*100f0*/  LEA R17, P0, R18, UR6, 0x1 ;  /* 0x0000000612117c11 */ /* 0x000fe2000f8008ff */
[----:B------:R-:W-:-:S05]  /*10100*/  VIADD R3, R19, UR4 ;  /* 0x0000000413037c36 */ /* 0x000fca0008000000 */
[----:B------:R-:W-:Y:S02]  /*10110*/  LEA.HI.X R18, R18, UR7, R3, 0x1, P0 ;  /* 0x0000000712127c11 */ /* 0x000fe400080f0c03 */
[----:B------:R-:W-:-:S13]  /*10120*/  ISETP.GT.AND P0, PT, R30, UR45, PT ;  /* 0x0000002d1e007c0c */ /* 0x000fda000bf04270 */
[----:B0-----:R-:W-:Y:S05]  /*10130*/  @P0 BRA `(.L_x_70) ;  /* 0xffffffec00e00947 */ /* 0x001fea000383ffff */
[----:B------:R-:W-:Y:S05]  /*10140*/  BSYNC B0 ;  /* 0x0000000000007941 */ /* 0x000fea0003800000 */
.L_x_57:
[----:B------:R-:W-:-:S13]  /*10150*/  LOP3.LUT P0, RZ, R16, 0x20, RZ, 0xc0, !PT ;  /* 0x0000002010ff7812 */ /* 0x000fda000780c0ff */
[----:B------:R-:W-:Y:S05]  /*10160*/  @!P0 BRA `(.L_x_71) ;  /* 0x0000000000048947 */ /* 0x000fea0003800000 */
[----:B------:R-:W-:Y:S01]  /*10170*/  BPT.TRAP 0x1 ;  /* 0x000000040000795c */ /* 0x000fe20000300000 */
.L_x_71:
[C---:B0-----:R-:W-:Y:S01]  /*10180*/  LEA R0, R21.reuse, UR42, 0x3 ;  /* 0x0000002a15007c11 */ /* 0x041fe2000f8e18ff */
[----:B------:R-:W0:Y:S01]  /*10190*/  S2R R2, SR_TID.X ;  /* 0x0000000000027919 */ /* 0x000e220000002100 */
[----:B------:R-:W-:Y:S01]  /*101a0*/  SHF.L.U32 R3, R26, 0x1f, RZ ;  /* 0x0000001f1a037819 */ /* 0x000fe200000006ff */
[----:B------:R-:W-:Y:S01]  /*101b0*/  BSSY B0, `(.L_x_72) ;  /* 0x0000009000007945 */ /* 0x000fe20003800000 */
[----:B------:R-:W-:Y:S01]  /*101c0*/  MOV R5, 0xffffffb0 ;  /* 0xffffffb000057802 */ /* 0x000fe20000000f00 */
[----:B------:R-:W-:Y:S01]  /*101d0*/  IMAD R4, R21, 0x5000, R31 ;  /* 0x0000500015047824 */ /* 0x000fe200078e021f */
[----:B------:R-:W1:Y:S03]  /*101e0*/  SYNCS.PHASECHK.TRANS64.TRYWAIT P0, [R0+URZ+0x38860], R3 ;  /* 0x03886003000075a7 */ /* 0x000e66000800017f */
[----:B------:R-:W-:Y:S01]  /*101f0*/  IMAD R5, R30, R5, UR40 ;  /* 0x000000281e057e24 */ /* 0x000fe2000f8e0205 */
[----:B0-----:R-:W-:-:S04]  /*10200*/  LOP3.LUT R2, R2, 0x7f, RZ, 0xc0, !PT ;  /* 0x0000007f02027812 */ /* 0x001fc800078ec0ff */
[----:B------:R-:W-:-:S05]  /*10210*/  SHF.R.U32.HI R2, RZ, 0x3, R2 ;  /* 0x00000003ff027819 */ /* 0x000fca0000011602 */
[----:B------:R-:W-:Y:S01]  /*10220*/  IMAD.IADD R5, R5, 0x1, -R2 ;  /* 0x0000000105057824 */ /* 0x000fe200078e0a02 */
[----:B-1----:R-:W-:Y:S06]  /*10230*/  @!P0 BRA `(.L_x_73) ;  /* 0x0000002c00588947 */ /* 0x002fec0003800000 */
.L_x_147:
[----:B------:R-:W-:Y:S05]  /*10240*/  BSYNC B0 ;  /* 0x0000000000007941 */ /* 0x000fea0003800000 */
.L_x_72:
[----:B------:R-:W-:-:S03]  /*10250*/  UMOV UR4, 0xffffffff ;  /* 0xffffffff00047882 */ /* 0x000fc60000000000 */
[----:B------:R-:W-:Y:S05]  /*10260*/  BRA.DIV UR4, `(.L_x_74) ;  /* 0x0000002e04607947 */ /* 0x000fea000b800000 */
[----:B0-----:R-:W-:Y:S01]  /*10270*/  SHFL.IDX PT, R3, R18, RZ, 0x181f ;  /* 0x00181fff12037589 */ /* 0x001fe200000e0000 */
[----:B------:R-:W-:Y:S01]  /*10280*/  ULDC UR4, c[0x0][0x2f4] ;  /* 0x0000bd0000047ab9 */ /* 0x000fe20000000800 */
[----:B------:R-:W-:Y:S01]  /*10290*/  LEA R4, R4, UR42, 0x1 ;  /* 0x0000002a04047c11 */ /* 0x000fe2000f8e08ff */
[----:B------:R-:W-:Y:S01]  /*102a0*/  ULDC.64 UR6, c[0x0][0x208] ;  /* 0x0000820000067ab9 */ /* 0x000fe20000000a00 */
[----:B------:R-:W0:Y:S01]  /*102b0*/  SHFL.IDX PT, R2, R17, RZ, 0x181f ;  /* 0x00181fff11027589 */ /* 0x000e2200000e0000 */
[----:B------:R-:W-:Y:S02]  /*102c0*/  ISETP.GE.AND P2, PT, R22, UR4, PT ;  /* 0x0000000416007c0c */ /* 0x000fe4000bf46270 */
[----:B------:R-:W-:Y:S01]  /*102d0*/  ISETP.GE.AND P3, PT, R37, UR4, PT ;  /* 0x0000000425007c0c */ /* 0x000fe2000bf66270 */
[----:B------:R-:W-:Y:S01]  /*102e0*/  SHFL.IDX PT, R6, R18, 0x1, 0x181f ;  /* 0x00381f0012067f89 */ /* 0x000fe200000e0000 */
[C---:B------:R-:W-:Y:S02]  /*102f0*/  ISETP.LT.OR P5, PT, R5.reuse, 0x1, P2 ;  /* 0x000000010500780c */ /* 0x040fe400017a1670 */
[----:B------:R-:W-:Y:S01]  /*10300*/  ISETP.LT.OR P4, PT, R5, 0x1, P3 ;  /* 0x000000010500780c */ /* 0x000fe20001f81670 */
[----:B------:R-:W1:Y:S01]  /*10310*/  SHFL.IDX PT, R14, R17, 0x1, 0x181f ;  /* 0x00381f00110e7f89 */ /* 0x000e6200000e0000 */
[----:B------:R-:W-:-:S02]  /*10320*/  ISETP.GE.AND P1, PT, R36, UR4, PT ;  /* 0x0000000424007c0c */ /* 0x000fc4000bf26270 */
[----:B------:R-:W-:Y:S01]  /*10330*/  ISETP.GE.AND P0, PT, R35, UR4, PT ;  /* 0x0000000423007c0c */ /* 0x000fe2000bf06270 */
[----:B0-----:R-:W-:-:S06]  /*10340*/  IMAD.WIDE.U32 R2, R22, 0x2, R2 ;  /* 0x0000000216027825 */ /* 0x001fcc00078e0002 */
[----:B------:R-:W-:Y:S01]  /*10350*/  LDGSTS.E.BYPASS.LTC128B.128 [R4+0x400], desc[UR6][R2.64], !P5 ;  /* 0x0040000002047fae */ /* 0x000fe2000e901d46 */
[----:B------:R-:W-:-:S03]  /*10360*/  ISETP.LT.OR P5, PT, R5, 0x1, P1 ;  /* 0x000000010500780c */ /* 0x000fc60000fa1670 */
[----:B------:R-:W-:Y:S01]  /*10370*/  LDGSTS.E.BYPASS.LTC128B.128 [R4+0x2c00], desc[UR6][R2.64+0x80], !P4 ;  /* 0x02c0008002047fae */ /* 0x000fe2000e101d46 */
[----:B------:R-:W-:-:S09]  /*10380*/  ISETP.LT.OR P4, PT, R5, 0x1, P0 ;  /* 0x000000010500780c */ /* 0x000fd20000781670 */
[----:B------:R-:W-:Y:S01]  /*10390*/  LDGSTS.E.BYPASS.LTC128B.128 [R4+0x5400], desc[UR6][R2.64+0x100], !P5 ;  /* 0x0540010002047fae */ /* 0x000fe2000e901d46 */
[----:B------:R-:W-:-:S03]  /*103a0*/  ISETP.LT.OR P5, PT, R5, 0x11, P2 ;  /* 0x000000110500780c */ /* 0x000fc600017a1670 */
[----:B------:R1:W-:Y:S01]  /*103b0*/  LDGSTS.E.BYPASS.LTC128B.128 [R4+0x7c00], desc[UR6][R2.64+0x180], !P4 ;  /* 0x07c0018002047fae */ /* 0x0003e2000e101d46 */
[----:B------:R-:W-:Y:S01]  /*103c0*/  ISETP.LT.OR P4, PT, R5, 0x11, P3 ;  /* 0x000000110500780c */ /* 0x000fe20001f81670 */
[----:B-1----:R-:W-:Y:S02]  /*103d0*/  IMAD.MOV.U32 R2, RZ, RZ, R14 ;  /* 0x000000ffff027224 */ /* 0x002fe400078e000e */
[----:B------:R-:W-:Y:S01]  /*103e0*/  IMAD.MOV.U32 R3, RZ, RZ, R6 ;  /* 0x000000ffff037224 */ /* 0x000fe200078e0006 */
[----:B------:R-:W0:Y:S01]  /*103f0*/  SHFL.IDX PT, R14, R17, 0x2, 0x181f ;  /* 0x00581f00110e7f89 */ /* 0x000e2200000e0000 */
[----:B------:R-:W-:-:S03]  /*10400*/  IMAD.WIDE.U32 R2, R22, 0x2, R2 ;  /* 0x0000000216027825 */ /* 0x000fc600078e0002 */
[----:B------:R-:W1:Y:S04]  /*10410*/  SHFL.IDX PT, R6, R18, 0x2, 0x181f ;  /* 0x00581f0012067f89 */ /* 0x000e6800000e0000 */
[----:B------:R-:W-:Y:S01]  /*10420*/  LDGSTS.E.BYPASS.LTC128B.128 [R4+0xc00], desc[UR6][R2.64], !P5 ;  /* 0x00c0000002047fae */ /* 0x000fe2000e901d46 */
[----:B------:R-:W-:-:S03]  /*10430*/  ISETP.LT.OR P5, PT, R5, 0x11, P1 ;  /* 0x000000110500780c */ /* 0x000fc60000fa1670 */
[----:B------:R-:W-:Y:S01]  /*10440*/  LDGSTS.E.BYPASS.LTC128B.128 [R4+0x3400], desc[UR6][R2.64+0x80], !P4 ;  /* 0x0340008002047fae */ /* 0x000fe2000e101d46 */
[----:B------:R-:W-:-:S09]  /*10450*/  ISETP.LT.OR P4, PT, R5, 0x11, P0 ;  /* 0x000000110500780c */ /* 0x000fd20000781670 */
[----:B------:R-:W-:Y:S01]  /*10460*/  LDGSTS.E.BYPASS.LTC128B.128 [R4+0x5c00], desc[UR6][R2.64+0x100], !P5 ;  /* 0x05c0010002047fae */ /* 0x000fe2000e901d46 */
[----:B------:R-:W-:-:S03]  /*10470*/  ISETP.LT.OR P5, PT, R5, 0x21, P2 ;  /* 0x000000210500780c */ /* 0x000fc600017a1670 */
[----:B------:R0:W-:Y:S01]  /*10480*/  LDGSTS.E.BYPASS.LTC128B.128 [R4+0x8400], desc[UR6][R2.64+0x180], !P4 ;  /* 0x0840018002047fae */ /* 0x0001e2000e101d46 */
[C---:B------:R-:W-:Y:S02]  /*10490*/  ISETP.LT.OR P4, PT, R5.reuse, 0x21, P3 ;  /* 0x000000210500780c */ /* 0x040fe40001f81670 */
[----:B0-----:R-:W-:Y:S01]  /*104a0*/  MOV R2, R14 ;  /* 0x0000000e00027202 */ /* 0x001fe20000000f00 */
[----:B-1----:R-:W-:Y:S01]  /*104b0*/  IMAD.MOV.U32 R3, RZ, RZ, R6 ;  /* 0x000000ffff037224 */ /* 0x002fe200078e0006 */
[----:B------:R-:W0:Y:S03]  /*104c0*/  SHFL.IDX PT, R14, R17, 0x3, 0x181f ;  /* 0x00781f00110e7f89 */ /* 0x000e2600000e0000 */
[----:B------:R-:W-:Y:S01]  /*104d0*/  IMAD.WIDE.U32 R2, R22, 0x2, R2 ;  /* 0x0000000216027825 */ /* 0x000fe200078e0002 */
[----:B------:R-:W1:Y:S04]  /*104e0*/  SHFL.IDX PT, R6, R18, 0x3, 0x181f ;  /* 0x00781f0012067f89 */ /* 0x000e6800000e0000 */
[----:B------:R-:W-:Y:S01]  /*104f0*/  LDGSTS.E.BYPASS.LTC128B.128 [R4+0x1400], desc[UR6][R2.64], !P5 ;  /* 0x0140000002047fae */ /* 0x000fe2000e901d46 */
[----:B------:R-:W-:-:S03]  /*10500*/  ISETP.LT.OR P5, PT, R5, 0x21, P1 ;  /* 0x000000210500780c */ /* 0x000fc60000fa1670 */
[----:B------:R-:W-:Y:S01]  /*10510*/  LDGSTS.E.BYPASS.LTC128B.128 [R4+0x3c00], desc[UR6][R2.64+0x80], !P4 ;  /* 0x03c0008002047fae */ /* 0x000fe2000e101d46 */
[----:B------:R-:W-:-:S03]  /*10520*/  ISETP.LT.OR P4, PT, R5, 0x21, P0 ;  /* 0x000000210500780c */ /* 0x000fc60000781670 */
[----:B------:R-:W2:Y:S06]  /*10530*/  SHFL.IDX PT, R18, R18, 0x4, 0x181f ;  /* 0x00981f0012127f89 */ /* 0x000eac00000e0000 */
[----:B------:R-:W-:Y:S01]  /*10540*/  LDGSTS.E.BYPASS.LTC128B.128 [R4+0x6400], desc[UR6][R2.64+0x100], !P5 ;  /* 0x0640010002047fae */ /* 0x000fe2000e901d46 */
[----:B------:R-:W-:-:S03]  /*10550*/  ISETP.LT.OR P5, PT, R5, 0x31, P2 ;  /* 0x000000310500780c */ /* 0x000fc600017a1670 */
[----:B------:R0:W-:Y:S01]  /*10560*/  LDGSTS.E.BYPASS.LTC128B.128 [R4+0x8c00], desc[UR6][R2.64+0x180], !P4 ;  /* 0x08c0018002047fae */ /* 0x0001e2000e101d46 */
[----:B------:R-:W-:Y:S01]  /*10570*/  ISETP.LT.OR P4, PT, R5, 0x31, P3 ;  /* 0x000000310500780c */ /* 0x000fe20001f81670 */
[----:B0-----:R-:W-:Y:S02]  /*10580*/  IMAD.MOV.U32 R2, RZ, RZ, R14 ;  /* 0x000000ffff027224 */ /* 0x001fe400078e000e */
[----:B-1----:R-:W-:Y:S01]  /*10590*/  IMAD.MOV.U32 R3, RZ, RZ, R6 ;  /* 0x000000ffff037224 */ /* 0x002fe200078e0006 */
[----:B------:R0:W1:Y:S01]  /*105a0*/  SHFL.IDX PT, R14, R17, 0x4, 0x181f ;  /* 0x00981f00110e7f89 */ /* 0x00006200000e0000 */
[----:B------:R-:W-:Y:S01]  /*105b0*/  MOV R6, RZ ;  /* 0x000000ff00067202 */ /* 0x000fe20000000f00 */
[----:B------:R-:W-:-:S05]  /*105c0*/  IMAD.WIDE.U32 R2, R22, 0x2, R2 ;  /* 0x0000000216027825 */ /* 0x000fca00078e0002 */
[----:B------:R0:W-:Y:S01]  /*105d0*/  LDGSTS.E.BYPASS.LTC128B.128 [R4+0x1c00], desc[UR6][R2.64], !P5 ;  /* 0x01c0000002047fae */ /* 0x0001e2000e901d46 */
[----:B------:R-:W-:-:S03]  /*105e0*/  ISETP.LT.OR P5, PT, R5, 0x31, P1 ;  /* 0x000000310500780c */ /* 0x000fc60000fa1670 */
[----:B------:R0:W-:Y:S01]  /*105f0*/  LDGSTS.E.BYPASS.LTC128B.128 [R4+0x4400], desc[UR6][R2.64+0x80], !P4 ;  /* 0x0440008002047fae */ /* 0x0001e2000e101d46 */
[----:B------:R-:W-:-:S09]  /*10600*/  ISETP.LT.OR P4, PT, R5, 0x31, P0 ;  /* 0x000000310500780c */ /* 0x000fd20000781670 */
[----:B------:R0:W-:Y:S04]  /*10610*/  LDGSTS.E.BYPASS.LTC128B.128 [R4+0x6c00], desc[UR6][R2.64+0x100], !P5 ;  /* 0x06c0010002047fae */ /* 0x0001e8000e901d46 */
[----:B-12---:R0:W-:Y:S02]  /*10620*/  LDGSTS.E.BYPASS.LTC128B.128 [R4+0x9400], desc[UR6][R2.64+0x180], !P4 ;  /* 0x0940018002047fae */ /* 0x0061e4000e101d46 */
.L_x_159:
[C---:B------:R-:W-:Y:S01]  /*10630*/  ISETP.LT.OR P2, PT, R5.reuse, 0x41, P2 ;  /* 0x000000410500780c */ /* 0x040fe20001741670 */
[----:B0-----:R-:W-:Y:S01]  /*10640*/  IMAD.MOV.U32 R2, RZ, RZ, R14 ;  /* 0x000000ffff027224 */ /* 0x001fe200078e000e */
[C---:B------:R-:W-:Y:S01]  /*10650*/  ISETP.LT.OR P3, PT, R5.reuse, 0x41, P3 ;  /* 0x000000410500780c */ /* 0x040fe20001f61670 */
[----:B------:R-:W-:Y:S01]  /*10660*/  IMAD.MOV.U32 R3, RZ, RZ, R18 ;  /* 0x000000ffff037224 */ /* 0x000fe200078e0012 */
[C---:B------:R-:W-:Y:S01]  /*10670*/  ISETP.LT.OR P1, PT, R5.reuse, 0x41, P1 ;  /* 0x000000410500780c */ /* 0x040fe20000f21670 */
[----:B------:R-:W-:Y:S01]  /*10680*/  ULDC.64 UR4, c[0x0][0x208] ;  /* 0x0000820000047ab9 */ /* 0x000fe20000000a00 */
[----:B------:R-:W-:Y:S01]  /*10690*/  ISETP.LT.OR P0, PT, R5, 0x41, P0 ;  /* 0x000000410500780c */ /* 0x000fe20000701670 */
[----:B------:R-:W-:-:S06]  /*106a0*/  IMAD.WIDE.U32 R22, R22, 0x2, R2 ;  /* 0x0000000216167825 */ /* 0x000fcc00078e0002 */
[----:B------:R-:W-:Y:S01]  /*106b0*/  @!PT LDS RZ, [RZ] ;  /* 0x00000000fffff984 */ /* 0x000fe20000000800 */
[----:B------:R-:W-:Y:S01]  /*106c0*/  @!PT LDS RZ, [RZ] ;  /* 0x00000000fffff984 */ /* 0x000fe20000000800 */
[----:B------:R-:W-:Y:S01]  /*106d0*/  @!PT LDS RZ, [RZ] ;  /* 0x00000000fffff984 */ /* 0x000fe20000000800 */
[----:B------:R0:W-:Y:S04]  /*106e0*/  LDGSTS.E.BYPASS.LTC128B.128 [R4+0x2400], desc[UR4][R22.64], !P2 ;  /* 0x0240000016047fae */ /* 0x0001e8000d101d44 */
[----:B------:R0:W-:Y:S04]  /*106f0*/  LDGSTS.E.BYPASS.LTC128B.128 [R4+0x4c00], desc[UR4][R22.64+0x80], !P3 ;  /* 0x04c0008016047fae */ /* 0x0001e8000d901d44 */
[----:B------:R0:W-:Y:S04]  /*10700*/  LDGSTS.E.BYPASS.LTC128B.128 [R4+0x7400], desc[UR4][R22.64+0x100], !P1 ;  /* 0x0740010016047fae */ /* 0x0001e8000c901d44 */
[----:B------:R0:W-:Y:S01]  /*10710*/  LDGSTS.E.BYPASS.LTC128B.128 [R4+0x9c00], desc[UR4][R22.64+0x180], !P0 ;  /* 0x09c0018016047fae */ /* 0x0001e2000c101d44 */
[----:B------:R-:W-:Y:S01]  /*10720*/  PLOP3.LUT P0, PT, PT, PT, PT, 0x80, 0x0 ;  /* 0x000000000000781c */ /* 0x000fe20003f0f070 */
[----:B------:R-:W-:-:S12]  /*10730*/  NOP ;  /* 0x0000000000007918 */ /* 0x000fd80000000000 */
.L_x_75:
        /* <DEDUP_REMOVED lines=10> */
.L_x_76:
[----:B------:R-:W-:Y:S01]  /*107e0*/  VIADD R2, R21, 0x1 ;  /* 0x0000000115027836 */ /* 0x000fe20000000000 */
[----:B------:R1:W-:Y:S04]  /*107f0*/  SYNCS.ARRIVE.TRANS64.A1T0 RZ, [R0+URZ+0x38850], RZ ;  /* 0x038850ff00ff79a7 */ /* 0x0003e8000810003f */
[----:B------:R-:W-:-:S04]  /*10800*/  ISETP.NE.AND P0, PT, R2, 0x2, PT ;  /* 0x000000020200780c */ /* 0x000fc80003f05270 */
[----:B------:R-:W-:Y:S02]  /*10810*/  SEL R3, RZ, 0x1, P0 ;  /* 0x00000001ff037807 */ /* 0x000fe40000000000 */
[----:B------:R-:W-:Y:S02]  /*10820*/  SEL R2, R2, RZ, P0 ;  /* 0x000000ff02027207 */ /* 0x000fe40000000000 */
[----:B-1----:R-:W-:-:S07]  /*10830*/  LOP3.LUT R0, R26, R3, RZ, 0x3c, !PT ;  /* 0x000000031a007212 */ /* 0x002fce00078e3cff */
.L_x_40:
[----:B0-----:R-:W0:Y:S01]  /*10840*/  S2R R4, SR_CgaCtaId ;  /* 0x0000000000047919 */ /* 0x001e220000008800 */
[----:B------:R-:W-:Y:S02]  /*10850*/  MOV R3, 0x400 ;  /* 0x0000040000037802 */ /* 0x000fe40000000f00 */
[----:B------:R-:W-:Y:S02]  /*10860*/  SHF.L.U32 R6, R6, 0x1f, RZ ;  /* 0x0000001f06067819 */ /* 0x000fe400000006ff */
[----:B0-----:R-:W-:-:S04]  /*10870*/  LEA R7, R4, R3, 0x18 ;  /* 0x0000000304077211 */ /* 0x001fc800078ec0ff */
[----:B------:R-:W0:Y:S02]  /*10880*/  SYNCS.PHASECHK.TRANS64.TRYWAIT P0, [R7+URZ+0x38820], R6 ;  /* 0x03882006070075a7 */ /* 0x000e24000800017f */
[----:B0-----:R-:W-:Y:S05]  /*10890*/  @!P0 BRA `(.L_x_77) ;  /* 0x0000002c00c48947 */ /* 0x001fea0003800000 */
.L_x_160:
[----:B------:R-:W-:-:S03]  /*108a0*/  UMOV UR4, 0xffffffff ;  /* 0xffffffff00047882 */ /* 0x000fc60000000000 */
[----:B------:R-:W-:Y:S05]  /*108b0*/  BRA.DIV UR4, `(.L_x_78) ;  /* 0x0000002e04d07947 */ /* 0x000fea000b800000 */
[----:B------:R-:W1:Y:S02]  /*108c0*/  S2R R3, SR_TID.X ;  /* 0x0000000000037919 */ /* 0x000e640000002100 */
[----:B-1----:R-:W-:-:S04]  /*108d0*/  SHF.R.U32.HI R3, RZ, 0x5, R3 ;  /* 0x00000005ff037819 */ /* 0x002fc80000011603 */
[----:B------:R-:W-:-:S05]  /*108e0*/  LOP3.LUT R3, R3, 0x3, RZ, 0xc0, !PT ;  /* 0x0000000303037812 */ /* 0x000fca00078ec0ff */
[----:B------:R1:W2:Y:S02]  /*108f0*/  SHFL.IDX PT, R14, R3, RZ, 0x1f ;  /* 0x00001fff030e7589 */ /* 0x0002a400000e0000 */
.L_x_163:
[----:B--2---:R-:W-:-:S13]  /*10900*/  ISETP.NE.AND P0, PT, R14, RZ, PT ;  /* 0x000000ff0e00720c */ /* 0x004fda0003f05270 */
[----:B------:R-:W-:Y:S05]  /*10910*/  @P0 BRA `(.L_x_8) ;  /* 0x0000000000900947 */ /* 0x000fea0003800000 */
[----:B------:R-:W-:-:S03]  /*10920*/  UMOV UR4, 0xffffffff ;  /* 0xffffffff00047882 */ /* 0x000fc60000000000 */
[----:B------:R-:W-:Y:S05]  /*10930*/  BRA.DIV UR4, `(.L_x_79) ;  /* 0x0000002e04e47947 */ /* 0x000fea000b800000 */
[----:B------:R-:W-:-:S13]  /*10940*/  ELECT P6, URZ, PT ;  /* 0x00000000003f782f */ /* 0x000fda00038c0000 */
.L_x_166:
[----:B------:R-:W-:Y:S05]  /*10950*/  @!P6 BRA `(.L_x_8) ;  /* 0x000000000080e947 */ /* 0x000fea0003800000 */
[----:B-1----:R-:W2:Y:S02]  /*10960*/  LDL R3, [R1+0x4] ;  /* 0x0000040001037983 */ /* 0x002ea40000100800 */
[----:B--2---:R-:W-:-:S13]  /*10970*/  R2UR UR4, R3 ;  /* 0x00000000030472ca */ /* 0x004fda00000e0000 */
[----:B------:R-:W-:-:S06]  /*10980*/  ULOP3.LUT UR4, UR4, 0x2, URZ, 0xfc, !UPT ;  /* 0x0000000204047892 */ /* 0x000fcc000f8efc3f */
[----:B------:R-:W-:-:S04]  /*10990*/  MOV R3, UR4 ;  /* 0x0000000400037c02 */ /* 0x000fc80008000f00 */
[----:B------:R-:W-:-:S13]  /*109a0*/  ISETP.NE.AND P0, PT, R3, 0x3, PT ;  /* 0x000000030300780c */ /* 0x000fda0003f05270 */
[----:B------:R-:W-:Y:S05]  /*109b0*/  @!P0 BRA `(.L_x_80) ;  /* 0x0000000000048947 */ /* 0x000fea0003800000 */
[----:B------:R-:W-:Y:S01]  /*109c0*/  BPT.TRAP 0x1 ;  /* 0x000000040000795c */ /* 0x000fe20000300000 */
.L_x_80:
[----:B------:R-:W-:Y:S01]  /*109d0*/  IMAD R5, R2, 0x8, R7 ;  /* 0x0000000802057824 */ /* 0x000fe200078e0207 */
[----:B------:R-:W-:Y:S01]  /*109e0*/  SHF.L.U32 R4, R0, 0x1f, RZ ;  /* 0x0000001f00047819 */ /* 0x000fe200000006ff */
[----:B------:R-:W-:-:S03]  /*109f0*/  VIADD R2, R2, 0x1 ;  /* 0x0000000102027836 */ /* 0x000fc60000000000 */
[----:B------:R-:W1:Y:S02]  /*10a00*/  SYNCS.PHASECHK.TRANS64.TRYWAIT P1, [R5+URZ+0x38840], R4 ;  /* 0x03884004050075a7 */ /* 0x000e64000802017f */
[----:B------:R-:W-:-:S04]  /*10a10*/  ISETP.NE.AND P2, PT, R2, 0x2, PT ;  /* 0x000000020200780c */ /* 0x000fc80003f45270 */
[----:B------:R-:W-:Y:S01]  /*10a20*/  SEL R3, RZ, 0x1, P2 ;  /* 0x00000001ff037807 */ /* 0x000fe20001000000 */
[----:B-1----:R-:W-:Y:S08]  /*10a30*/  @!P1 BRA `(.L_x_81) ;  /* 0x0000002c00c49947 */ /* 0x002ff00003800000 */
.L_x_167:
[----:B------:R-:W-:Y:S02]  /*10a40*/  SEL R2, R2, RZ, P2 ;  /* 0x000000ff02027207 */ /* 0x000fe40001000000 */
[----:B------:R-:W-:Y:S01]  /*10a50*/  LOP3.LUT R0, R0, R3, RZ, 0x3c, !PT ;  /* 0x0000000300007212 */ /* 0x000fe200078e3cff */
[----:B------:R-:W-:Y:S06]  /*10a60*/  @!P0 BRA `(.L_x_82) ;  /* 0x0000000000048947 */ /* 0x000fec0003800000 */
[----:B------:R-:W-:Y:S01]  /*10a70*/  BPT.TRAP 0x1 ;  /* 0x000000040000795c */ /* 0x000fe20000300000 */
.L_x_82:
[----:B------:R-:W-:Y:S01]  /*10a80*/  IMAD R3, R2, 0x8, R7 ;  /* 0x0000000802037824 */ /* 0x000fe200078e0207 */
[----:B------:R-:W-:-:S04]  /*10a90*/  SHF.L.U32 R0, R0, 0x1f, RZ ;  /* 0x0000001f00007819 */ /* 0x000fc800000006ff */
[----:B------:R-:W2:Y:S02]  /*10aa0*/  SYNCS.PHASECHK.TRANS64.TRYWAIT P1, [R3+URZ+0x38840], R0 ;  /* 0x03884000030075a7 */ /* 0x000ea4000802017f */
[----:B--2---:R-:W-:Y:S05]  /*10ab0*/  @!P1 BRA `(.L_x_83) ;  /* 0x0000002c00b89947 */ /* 0x004fea0003800000 */
.L_x_168:
[----:B------:R-:W-:Y:S05]  /*10ac0*/  @!P0 BRA `(.L_x_84) ;  /* 0x0000000000048947 */ /* 0x000fea0003800000 */
[----:B------:R-:W-:Y:S01]  /*10ad0*/  BPT.TRAP 0x1 ;  /* 0x000000040000795c */ /* 0x000fe20000300000 */
.L_x_84:
[----:B------:R-:W3:Y:S02]  /*10ae0*/  SYNCS.PHASECHK.TRANS64.TRYWAIT P1, [R5+URZ+0x38860], R4 ;  /* 0x03886004050075a7 */ /* 0x000ee4000802017f */
[----:B---3--:R-:W-:Y:S05]  /*10af0*/  @!P1 BRA `(.L_x_85) ;  /* 0x0000002c00bc9947 */ /* 0x008fea0003800000 */
.L_x_169:
[----:B------:R-:W-:Y:S05]  /*10b00*/  @!P0 BRA `(.L_x_86) ;  /* 0x0000000000048947 */ /* 0x000fea0003800000 */
[----:B------:R-:W-:Y:S01]  /*10b10*/  BPT.TRAP 0x1 ;  /* 0x000000040000795c */ /* 0x000fe20000300000 */
.L_x_86:
[----:B----4-:R4:W0:Y:S02]  /*10b20*/  SYNCS.PHASECHK.TRANS64.TRYWAIT P0, [R3+URZ+0x38860], R0 ;  /* 0x03886000030075a7 */ /* 0x010824000800017f */
[----:B0-----:R-:W-:Y:S05]  /*10b30*/  @!P0 NANOSLEEP.SYNCS 0x989680 ;  /* 0x009896800000895d */ /* 0x001fea0003900000 */
[----:B------:R-:W0:Y:S02]  /*10b40*/  @!P0 SYNCS.PHASECHK.TRANS64 P0, [R3+URZ+0x38860], R0 ;  /* 0x03886000030085a7 */ /* 0x000e24000800007f */
[----:B0-----:R-:W-:Y:S05]  /*10b50*/  @!P0 BRA `(.L_x_86) ;  /* 0xfffffffc00f08947 */ /* 0x001fea000383ffff */
.L_x_8:
[----:B------:R-:W-:Y:S05]  /*10b60*/  BSYNC B6 ;  /* 0x0000000000067941 */ /* 0x000fea0003800000 */
.L_x_5:
[----:B------:R-:W-:Y:S05]  /*10b70*/  EXIT ;  /* 0x000000000000794d */ /* 0x000fea0003800000 */
.L_x_12:
[----:B------:R-:W-:-:S13]  /*10b80*/  R2UR UR4, R16 ;  /* 0x00000000100472ca */ /* 0x000fda00000e0000 */
[----:B0-----:R-:W-:-:S04]  /*10b90*/  MOV R3, UR4 ;  /* 0x0000000400037c02 */ /* 0x001fc80008000f00 */
[----:B------:R0:W1:Y:S03]  /*10ba0*/  SYNCS.PHASECHK.TRANS64.TRYWAIT P0, [R3+URZ+0x38800], R0 ;  /* 0x03880000030075a7 */ /* 0x000066000800017f */
[----:B-1----:R-:W-:Y:S05]  /*10bb0*/  @!P0 NANOSLEEP.SYNCS 0x989680 ;  /* 0x009896800000895d */ /* 0x002fea0003900000 */
[----:B------:R-:W1:Y:S02]  /*10bc0*/  @!P0 SYNCS.PHASECHK.TRANS64 P0, [R3+URZ+0x38800], R0 ;  /* 0x03880000030085a7 */ /* 0x000e64000800007f */
[----:B-1----:R-:W-:Y:S05]  /*10bd0*/  @!P0 BRA `(.L_x_12) ;  /* 0xfffffffc00e88947 */ /* 0x002fea000383ffff */
[----:B------:R-:W-:Y:S05]  /*10be0*/  BRA `(.L_x_87) ;  /* 0xffffff0800247947 */ /* 0x000fea000383ffff */
.L_x_16:
[----:B------:R-:W-:-:S13]  /*10bf0*/  R2UR UR4, R16 ;  /* 0x00000000100472ca */ /* 0x000fda00000e0000 */
[----:B0-----:R-:W-:-:S04]  /*10c00*/  IMAD.U32 R3, RZ, RZ, UR4 ;  /* 0x00000004ff037e24 */ /* 0x001fc8000f8e00ff */
[----:B------:R0:W2:Y:S03]  /*10c10*/  SYNCS.PHASECHK.TRANS64.TRYWAIT P1, [R3+URZ+0x38830], R0 ;  /* 0x03883000030075a7 */ /* 0x0000a6000802017f */
[----:B--2---:R-:W-:Y:S05]  /*10c20*/  @!P1 NANOSLEEP.SYNCS 0x989680 ;  /* 0x009896800000995d */ /* 0x004fea0003900000 */
[----:B------:R-:W2:Y:S02]  /*10c30*/  @!P1 SYNCS.PHASECHK.TRANS64 P1, [R3+URZ+0x38830], R0 ;  /* 0x03883000030095a7 */ /* 0x000ea4000802007f */
[----:B--2---:R-:W-:Y:S05]  /*10c40*/  @!P1 BRA `(.L_x_16) ;  /* 0xfffffffc00e89947 */ /* 0x004fea000383ffff */
[----:B------:R-:W-:Y:S05]  /*10c50*/  BRA `(.L_x_15) ;  /* 0xffffff08004c7947 */ /* 0x000fea000383ffff */
.L_x_22:
[----:B------:R-:W-:-:S13]  /*10c60*/  R2UR UR6, R22 ;  /* 0x00000000160672ca */ /* 0x000fda00000e0000 */
[----:B-1----:R-:W-:-:S04]  /*10c70*/  IMAD.U32 R6, RZ, RZ, UR6 ;  /* 0x00000006ff067e24 */ /* 0x002fc8000f8e00ff */
[----:B------:R1:W2:Y:S03]  /*10c80*/  SYNCS.PHASECHK.TRANS64.TRYWAIT P1, [R6+URZ+0x38830], R3 ;  /* 0x03883003060075a7 */ /* 0x0002a6000802017f */
[----:B--2---:R-:W-:Y:S05]  /*10c90*/  @!P1 NANOSLEEP.SYNCS 0x989680 ;  /* 0x009896800000995d */ /* 0x004fea0003900000 */
[----:B------:R-:W2:Y:S02]  /*10ca0*/  @!P1 SYNCS.PHASECHK.TRANS64 P1, [R6+URZ+0x38830], R3 ;  /* 0x03883003060095a7 */ /* 0x000ea4000802007f */
[----:B--2---:R-:W-:Y:S05]  /*10cb0*/  @!P1 BRA `(.L_x_22) ;  /* 0xfffffffc00e89947 */ /* 0x004fea000383ffff */
[----:B------:R-:W-:Y:S05]  /*10cc0*/  BRA `(.L_x_21) ;  /* 0xffffff4800f47947 */ /* 0x000fea000383ffff */
.L_x_26:
[----:B-1----:R-:W-:-:S04]  /*10cd0*/  IMAD.U32 R3, RZ, RZ, UR7 ;  /* 0x00000007ff037e24 */ /* 0x002fc8000f8e00ff */
[----:B------:R1:W2:Y:S03]  /*10ce0*/  SYNCS.PHASECHK.TRANS64.TRYWAIT P1, [R3+URZ+0x38850], R0 ;  /* 0x03885000030075a7 */ /* 0x0002a6000802017f */
[----:B--2---:R-:W-:Y:S05]  /*10cf0*/  @!P1 NANOSLEEP.SYNCS 0x989680 ;  /* 0x009896800000995d */ /* 0x004fea0003900000 */
[----:B------:R-:W2:Y:S02]  /*10d00*/  @!P1 SYNCS.PHASECHK.TRANS64 P1, [R3+URZ+0x38850], R0 ;  /* 0x03885000030095a7 */ /* 0x000ea4000802007f */
[----:B--2---:R-:W-:Y:S05]  /*10d10*/  @!P1 BRA `(.L_x_26) ;  /* 0xfffffffc00ec9947 */ /* 0x004fea000383ffff */
[----:B------:R-:W-:Y:S05]  /*10d20*/  BRA `(.L_x_25) ;  /* 0xffffff7400307947 */ /* 0x000fea000383ffff */
.L_x_33:
[----:B-1----:R-:W-:-:S04]  /*10d30*/  MOV R5, UR5 ;  /* 0x0000000500057c02 */ /* 0x002fc80008000f00 */
[----:B------:R1:W2:Y:S03]  /*10d40*/  SYNCS.PHASECHK.TRANS64.TRYWAIT P1, [R5+URZ+0x38850], R0 ;  /* 0x03885000050075a7 */ /* 0x0002a6000802017f */
[----:B--2---:R-:W-:Y:S05]  /*10d50*/  @!P1 NANOSLEEP.SYNCS 0x989680 ;  /* 0x009896800000995d */ /* 0x004fea0003900000 */
[----:B------:R-:W2:Y:S02]  /*10d60*/  @!P1 SYNCS.PHASECHK.TRANS64 P1, [R5+URZ+0x38850], R0 ;  /* 0x03885000050095a7 */ /* 0x000ea4000802007f */
[----:B--2---:R-:W-:Y:S05]  /*10d70*/  @!P1 BRA `(.L_x_33) ;  /* 0xfffffffc00ec9947 */ /* 0x004fea000383ffff */
[----:B------:R-:W-:Y:S05]  /*10d80*/  BRA `(.L_x_32) ;  /* 0xffffff8c00647947 */ /* 0x000fea000383ffff */
.L_x_45:
[----:B------:R-:W-:Y:S01]  /*10d90*/  IMAD.MOV.U32 R13, RZ, RZ, R18 ;  /* 0x000000ffff0d7224 */ /* 0x000fe200078e0012 */
[----:B------:R-:W-:Y:S01]  /*10da0*/  MOV R15, 0xffffffff ;  /* 0xffffffff000f7802 */ /* 0x000fe20000000f00 */
[----:B------:R-:W-:Y:S02]  /*10db0*/  IMAD.MOV.U32 R12, RZ, RZ, RZ ;  /* 0x000000ffff0c7224 */ /* 0x000fe400078e00ff */
[----:B------:R-:W-:-:S07]  /*10dc0*/  IMAD.MOV.U32 R11, RZ, RZ, 0x1f ;  /* 0x0000001fff0b7424 */ /* 0x000fce00078e00ff */
[----:B-----5:R-:W-:Y:S05]  /*10dd0*/  WARPSYNC.COLLECTIVE R15, `(.L_x_88) ;  /* 0x000000000f087348 */ /* 0x020fea0003c00000 */
[----:B------:R0:W1:Y:S02]  /*10de0*/  SHFL.IDX P6, R14, R13, R12, R11 ;  /* 0x0000000c0d0e7389 */ /* 0x00006400000c000b */
[----:B01---5:R-:W-:Y:S01]  /*10df0*/  ENDCOLLECTIVE ;  /* 0x000000000000791b */ /* 0x023fe20003800000 */
.L_x_88:
[----:B------:R-:W-:Y:S05]  /*10e00*/  BRA `(.L_x_89) ;  /* 0xffffffc800b87947 */ /* 0x000fea000383ffff */
.L_x_47:
[----:B0-----:R-:W-:-:S04]  /*10e10*/  IMAD.U32 R3, RZ, RZ, UR42 ;  /* 0x0000002aff037e24 */ /* 0x001fc8000f8e00ff */
[----:B------:R0:W1:Y:S03]  /*10e20*/  SYNCS.PHASECHK.TRANS64.TRYWAIT P0, [R3+URZ+0x38840], R2 ;  /* 0x03884002030075a7 */ /* 0x000066000800017f */
[----:B-1----:R-:W-:Y:S05]  /*10e30*/  @!P0 NANOSLEEP.SYNCS 0x989680 ;  /* 0x009896800000895d */ /* 0x002fea0003900000 */
[----:B------:R-:W1:Y:S02]  /*10e40*/  @!P0 SYNCS.PHASECHK.TRANS64 P0, [R3+URZ+0x38840], R2 ;  /* 0x03884002030085a7 */ /* 0x000e64000800007f */
[----:B-1----:R-:W-:Y:S05]  /*10e50*/  @!P0 BRA `(.L_x_47) ;  /* 0xfffffffc00ec8947 */ /* 0x002fea000383ffff */
[----:B------:R-:W-:Y:S05]  /*10e60*/  BRA `(.L_x_90) ;  /* 0xffffffcc00c87947 */ /* 0x000fea000383ffff */
.L_x_48:
[----:B------:R-:W-:Y:S01]  /*10e70*/  BSSY B0, `(.L_x_91) ;  /* 0x0000008000007945 */ /* 0x000fe20003800000 */
[----:B------:R-:W-:Y:S01]  /*10e80*/  IMAD.MOV.U32 R13, RZ, RZ, R7 ;  /* 0x000000ffff0d7224 */ /* 0x000fe200078e0007 */
[----:B------:R-:W-:Y:S01]  /*10e90*/  MOV R11, 0x181f ;  /* 0x0000181f000b7802 */ /* 0x000fe20000000f00 */
[----:B------:R-:W-:Y:S02]  /*10ea0*/  IMAD.MOV.U32 R12, RZ, RZ, RZ ;  /* 0x000000ffff0c7224 */ /* 0x000fe400078e00ff */
[----:B------:R-:W-:-:S07]  /*10eb0*/  IMAD.MOV.U32 R15, RZ, RZ, -0x1 ;  /* 0xffffffffff0f7424 */ /* 0x000fce00078e00ff */
[----:B------:R-:W-:Y:S05]  /*10ec0*/  WARPSYNC.COLLECTIVE R15, `(.L_x_92) ;  /* 0x000000000f087348 */ /* 0x000fea0003c00000 */
[----:B------:R0:W1:Y:S02]  /*10ed0*/  SHFL.IDX P6, R14, R13, R12, R11 ;  /* 0x0000000c0d0e7389 */ /* 0x00006400000c000b */
[----:B01----:R-:W-:Y:S01]  /*10ee0*/  ENDCOLLECTIVE ;  /* 0x000000000000791b */ /* 0x003fe20003800000 */
.L_x_92:
[----:B------:R-:W-:Y:S05]  /*10ef0*/  BSYNC B0 ;  /* 0x0000000000007941 */ /* 0x000fea0003800000 */
.L_x_91:
[----:B------:R-:W-:Y:S01]  /*10f00*/  IMAD.MOV.U32 R13, RZ, RZ, R0 ;  /* 0x000000ffff0d7224 */ /* 0x000fe200078e0000 */
[----:B------:R-:W-:Y:S01]  /*10f10*/  MOV R12, RZ ;  /* 0x000000ff000c7202 */ /* 0x000fe20000000f00 */
[----:B------:R-:W-:Y:S01]  /*10f20*/  IMAD.MOV.U32 R11, RZ, RZ, 0x181f ;  /* 0x0000181fff0b7424 */ /* 0x000fe200078e00ff */
[C---:B------:R-:W-:Y:S01]  /*10f30*/  LOP3.LUT P4, RZ, R16.reuse, 0x10, RZ, 0xc0, !PT ;  /* 0x0000001010ff7812 */ /* 0x040fe2000788c0ff */
[----:B------:R-:W-:Y:S01]  /*10f40*/  IMAD.MOV.U32 R15, RZ, RZ, -0x1 ;  /* 0xffffffffff0f7424 */ /* 0x000fe200078e00ff */
[C---:B------:R-:W-:Y:S01]  /*10f50*/  LOP3.LUT P3, RZ, R16.reuse, 0x8, RZ, 0xc0, !PT ;  /* 0x0000000810ff7812 */ /* 0x040fe2000786c0ff */
[----:B------:R-:W-:Y:S01]  /*10f60*/  IMAD.MOV.U32 R5, RZ, RZ, R14 ;  /* 0x000000ffff057224 */ /* 0x000fe200078e000e */
[----:B------:R-:W-:-:S13]  /*10f70*/  LOP3.LUT P2, RZ, R16, 0x4, RZ, 0xc0, !PT ;  /* 0x0000000410ff7812 */ /* 0x000fda000784c0ff */
[----:B------:R-:W-:Y:S05]  /*10f80*/  WARPSYNC.COLLECTIVE R15, `(.L_x_93) ;  /* 0x000000000f087348 */ /* 0x000fea0003c00000 */
[----:B------:R0:W1:Y:S02]  /*10f90*/  SHFL.IDX P6, R14, R13, R12, R11 ;  /* 0x0000000c0d0e7389 */ /* 0x00006400000c000b */
[----:B01----:R-:W-:Y:S01]  /*10fa0*/  ENDCOLLECTIVE ;  /* 0x000000000000791b */ /* 0x003fe20003800000 */
.L_x_93:
[----:B------:R-:W-:Y:S01]  /*10fb0*/  LOP3.LUT P1, RZ, R16, 0x2, RZ, 0xc0, !PT ;  /* 0x0000000210ff7812 */ /* 0x000fe2000782c0ff */
[----:B------:R-:W-:Y:S01]  /*10fc0*/  ULDC.64 UR4, c[0x0][0x208] ;  /* 0x0000820000047ab9 */ /* 0x000fe20000000a00 */
[----:B------:R-:W-:Y:S02]  /*10fd0*/  @P0 LEA R9, R31, UR42, 0x1 ;  /* 0x0000002a1f090c11 */ /* 0x000fe4000f8e08ff */
[----:B------:R-:W-:Y:S01]  /*10fe0*/  MOV R13, R7 ;  /* 0x00000007000d7202 */ /* 0x000fe20000000f00 */
[----:B------:R-:W-:Y:S02]  /*10ff0*/  IMAD.MOV.U32 R12, RZ, RZ, 0x1 ;  /* 0x00000001ff0c7424 */ /* 0x000fe400078e00ff */
[----:B------:R-:W-:-:S04]  /*11000*/  IMAD.MOV.U32 R4, RZ, RZ, R14 ;  /* 0x000000ffff047224 */ /* 0x000fc800078e000e */
[----:B------:R-:W-:-:S05]  /*11010*/  @P0 IMAD.WIDE.U32 R4, R22, 0x2, R4 ;  /* 0x0000000216040825 */ /* 0x000fca00078e0004 */
[----:B------:R-:W-:Y:S01]  /*11020*/  @!PT LDS RZ, [RZ] ;  /* 0x00000000fffff984 */ /* 0x000fe20000000800 */
[----:B------:R-:W-:Y:S01]  /*11030*/  @!PT LDS RZ, [RZ] ;  /* 0x00000000fffff984 */ /* 0x000fe20000000800 */
[----:B------:R-:W-:Y:S01]  /*11040*/  @!PT LDS RZ, [RZ] ;  /* 0x00000000fffff984 */ /* 0x000fe20000000800 */
[----:B------:R0:W-:Y:S04]  /*11050*/  @P0 LDGSTS.E.BYPASS.LTC128B.128 [R9+0x24400], desc[UR4][R4.64], !P4 ;  /* 0x2440000004090fae */ /* 0x0001e8000e101d44 */
[----:B------:R0:W-:Y:S04]  /*11060*/  @P0 LDGSTS.E.BYPASS.LTC128B.128 [R9+0x26c00], desc[UR4][R4.64+0x80], !P3 ;  /* 0x26c0008004090fae */ /* 0x0001e8000d901d44 */
[----:B------:R0:W-:Y:S04]  /*11070*/  @P0 LDGSTS.E.BYPASS.LTC128B.128 [R9+0x29400], desc[UR4][R4.64+0x100], !P2 ;  /* 0x2940010004090fae */ /* 0x0001e8000d101d44 */
[----:B------:R0:W-:Y:S01]  /*11080*/  @P0 LDGSTS.E.BYPASS.LTC128B.128 [R9+0x2bc00], desc[UR4][R4.64+0x180], !P1 ;  /* 0x2bc0018004090fae */ /* 0x0001e2000c901d44 */
[----:B------:R-:W-:-:S13]  /*11090*/  ISETP.GE.AND P0, PT, R6, 0x11, PT ;  /* 0x000000110600780c */ /* 0x000fda0003f06270 */
[----:B0-----:R-:W-:Y:S05]  /*110a0*/  WARPSYNC.COLLECTIVE R15, `(.L_x_94) ;  /* 0x000000000f087348 */ /* 0x001fea0003c00000 */
[----:B------:R1:W2:Y:S02]  /*110b0*/  SHFL.IDX P6, R14, R13, R12, R11 ;  /* 0x0000000c0d0e7389 */ /* 0x0002a400000c000b */
[----:B012---:R-:W-:Y:S01]  /*110c0*/  ENDCOLLECTIVE ;  /* 0x000000000000791b */ /* 0x007fe20003800000 */
.L_x_94:
[----:B------:R-:W-:Y:S01]  /*110d0*/  @P0 LEA R21, R31, UR42, 0x1 ;  /* 0x0000002a1f150c11 */ /* 0x000fe2000f8e08ff */
[----:B------:R-:W-:Y:S02]  /*110e0*/  IMAD.MOV.U32 R13, RZ, RZ, R0 ;  /* 0x000000ffff0d7224 */ /* 0x000fe400078e0000 */
[----:B------:R-:W-:-:S07]  /*110f0*/  IMAD.MOV.U32 R3, RZ, RZ, R14 ;  /* 0x000000ffff037224 */ /* 0x000fce00078e000e */
[----:B------:R-:W-:Y:S05]  /*11100*/  WARPSYNC.COLLECTIVE R15, `(.L_x_95) ;  /* 0x000000000f087348 */ /* 0x000fea0003c00000 */
[----:B------:R0:W1:Y:S02]  /*11110*/  SHFL.IDX P6, R14, R13, R12, R11 ;  /* 0x0000000c0d0e7389 */ /* 0x00006400000c000b */
[----:B01----:R-:W-:Y:S01]  /*11120*/  ENDCOLLECTIVE ;  /* 0x000000000000791b */ /* 0x003fe20003800000 */
.L_x_95:
[----:B------:R-:W-:Y:S01]  /*11130*/  ULDC.64 UR4, c[0x0][0x208] ;  /* 0x0000820000047ab9 */ /* 0x000fe20000000a00 */
[----:B------:R-:W-:Y:S02]  /*11140*/  IMAD.MOV.U32 R13, RZ, RZ, R7 ;  /* 0x000000ffff0d7224 */ /* 0x000fe400078e0007 */
[----:B------:R-:W-:Y:S01]  /*11150*/  IMAD.MOV.U32 R12, RZ, RZ, 0x2 ;  /* 0x00000002ff0c7424 */ /* 0x000fe200078e00ff */
[----:B------:R-:W-:-:S05]  /*11160*/  MOV R2, R14 ;  /* 0x0000000e00027202 */ /* 0x000fca0000000f00 */
        /* <DEDUP_REMOVED lines=12> */
.L_x_96:
[----:B------:R-:W-:Y:S02]  /*11230*/  @P0 LEA R9, R31, UR42, 0x1 ;  /* 0x0000002a1f090c11 */ /* 0x000fe4000f8e08ff */
[----:B------:R-:W-:Y:S01]  /*11240*/  MOV R13, R0 ;  /* 0x00000000000d7202 */ /* 0x000fe20000000f00 */
[----:B------:R-:W-:-:S07]  /*11250*/  IMAD.MOV.U32 R5, RZ, RZ, R14 ;  /* 0x000000ffff057224 */ /* 0x000fce00078e000e */
[----:B------:R-:W-:Y:S05]  /*11260*/  WARPSYNC.COLLECTIVE R15, `(.L_x_97) ;  /* 0x000000000f087348 */ /* 0x000fea0003c00000 */
[----:B------:R0:W1:Y:S02]  /*11270*/  SHFL.IDX P6, R14, R13, R12, R11 ;  /* 0x0000000c0d0e7389 */ /* 0x00006400000c000b */
[----:B01----:R-:W-:Y:S01]  /*11280*/  ENDCOLLECTIVE ;  /* 0x000000000000791b */ /* 0x003fe20003800000 */
.L_x_97:
[----:B------:R-:W-:Y:S01]  /*11290*/  ULDC.64 UR4, c[0x0][0x208] ;  /* 0x0000820000047ab9 */ /* 0x000fe20000000a00 */
[----:B------:R-:W-:Y:S02]  /*112a0*/  IMAD.MOV.U32 R13, RZ, RZ, R7 ;  /* 0x000000ffff0d7224 */ /* 0x000fe400078e0007 */
        /* <DEDUP_REMOVED lines=14> */
.L_x_98:
[----:B------:R-:W-:Y:S01]  /*11390*/  @P0 LEA R21, R31, UR42, 0x1 ;  /* 0x0000002a1f150c11 */ /* 0x000fe2000f8e08ff */
[----:B------:R-:W-:Y:S01]  /*113a0*/  IMAD.MOV.U32 R13, RZ, RZ, R0 ;  /* 0x000000ffff0d7224 */ /* 0x000fe200078e0000 */
[----:B------:R-:W-:-:S07]  /*113b0*/  MOV R3, R14 ;  /* 0x0000000e00037202 */ /* 0x000fce0000000f00 */
[----:B------:R-:W-:Y:S05]  /*113c0*/  WARPSYNC.COLLECTIVE R15, `(.L_x_99) ;  /* 0x000000000f087348 */ /* 0x000fea0003c00000 */
[----:B------:R0:W1:Y:S02]  /*113d0*/  SHFL.IDX P6, R14, R13, R12, R11 ;  /* 0x0000000c0d0e7389 */ /* 0x00006400000c000b */
[----:B01----:R-:W-:Y:S01]  /*113e0*/  ENDCOLLECTIVE ;  /* 0x000000000000791b */ /* 0x003fe20003800000 */
.L_x_99:
[----:B------:R-:W-:Y:S01]  /*113f0*/  ULDC.64 UR4, c[0x0][0x208] ;  /* 0x0000820000047ab9 */ /* 0x000fe20000000a00 */
[----:B------:R-:W-:Y:S01]  /*11400*/  IMAD.MOV.U32 R13, RZ, RZ, R7 ;  /* 0x000000ffff0d7224 */ /* 0x000fe200078e0007 */
[----:B------:R-:W-:Y:S01]  /*11410*/  MOV R12, 0x4 ;  /* 0x00000004000c7802 */ /* 0x000fe20000000f00 */
        /* <DEDUP_REMOVED lines=8> */
[----:B------:R0:W-:Y:S02]  /*114a0*/  @P0 LDGSTS.E.BYPASS.LTC128B.128 [R21+0x2d400], desc[UR4][R2.64+0x180], !P1 ;  /* 0x2d40018002150fae */ /* 0x0001e4000c901d44 */
[----:B0-----:R-:W-:Y:S05]  /*114b0*/  WARPSYNC.COLLECTIVE R15, `(.L_x_100) ;  /* 0x000000000f087348 */ /* 0x001fea0003c00000 */
[----:B------:R1:W2:Y:S02]  /*114c0*/  SHFL.IDX P6, R14, R13, R12, R11 ;  /* 0x0000000c0d0e7389 */ /* 0x0002a400000c000b */
[----:B012---:R-:W-:Y:S01]  /*114d0*/  ENDCOLLECTIVE ;  /* 0x000000000000791b */ /* 0x007fe20003800000 */
.L_x_100:
[----:B------:R-:W-:Y:S02]  /*114e0*/  IMAD.MOV.U32 R13, RZ, RZ, R0 ;  /* 0x000000ffff0d7224 */ /* 0x000fe400078e0000 */
[----:B------:R-:W-:-:S07]  /*114f0*/  IMAD.MOV.U32 R4, RZ, RZ, R14 ;  /* 0x000000ffff047224 */ /* 0x000fce00078e000e */
[----:B------:R-:W-:Y:S05]  /*11500*/  WARPSYNC.COLLECTIVE R15, `(.L_x_101) ;  /* 0x000000000f087348 */ /* 0x000fea0003c00000 */
[----:B------:R0:W1:Y:S02]  /*11510*/  SHFL.IDX P6, R14, R13, R12, R11 ;  /* 0x0000000c0d0e7389 */ /* 0x00006400000c000b */
[----:B01----:R-:W-:Y:S01]  /*11520*/  ENDCOLLECTIVE ;  /* 0x000000000000791b */ /* 0x003fe20003800000 */
.L_x_101:
[----:B------:R-:W-:Y:S05]  /*11530*/  BRA `(.L_x_102) ;  /* 0xffffffcc003c7947 */ /* 0x000fea000383ffff */
.L_x_53:
[----:B------:R-:W-:Y:S01]  /*11540*/  IMAD.MOV.U32 R13, RZ, RZ, R8 ;  /* 0x000000ffff0d7224 */ /* 0x000fe200078e0008 */
[----:B------:R-:W-:Y:S01]  /*11550*/  MOV R12, RZ ;  /* 0x000000ff000c7202 */ /* 0x000fe20000000f00 */
[----:B------:R-:W-:Y:S02]  /*11560*/  IMAD.MOV.U32 R11, RZ, RZ, 0x181f ;  /* 0x0000181fff0b7424 */ /* 0x000fe400078e00ff */
[----:B------:R-:W-:Y:S02]  /*11570*/  IMAD.MOV.U32 R15, RZ, RZ, -0x1 ;  /* 0xffffffffff0f7424 */ /* 0x000fe400078e00ff */
[----:B------:R-:W-:-:S07]  /*11580*/  IMAD R7, R23, 0x80, R27 ;  /* 0x0000008017077824 */ /* 0x000fce00078e021b */
[----:B------:R-:W-:Y:S05]  /*11590*/  WARPSYNC.COLLECTIVE R15, `(.L_x_103) ;  /* 0x000000000f087348 */ /* 0x000fea0003c00000 */
[----:B------:R0:W1:Y:S02]  /*115a0*/  SHFL.IDX P6, R14, R13, R12, R11 ;  /* 0x0000000c0d0e7389 */ /* 0x00006400000c000b */
[----:B01----:R-:W-:Y:S01]  /*115b0*/  ENDCOLLECTIVE ;  /* 0x000000000000791b */ /* 0x003fe20003800000 */
.L_x_103:
[----:B------:R-:W-:Y:S01]  /*115c0*/  VIADD R5, R7, 0x10 ;  /* 0x0000001007057836 */ /* 0x000fe20000000000 */
[----:B------:R-:W-:Y:S01]  /*115d0*/  MOV R13, R6 ;  /* 0x00000006000d7202 */ /* 0x000fe20000000f00 */
[----:B------:R-:W-:-:S07]  /*115e0*/  IMAD.MOV.U32 R3, RZ, RZ, R14 ;  /* 0x000000ffff037224 */ /* 0x000fce00078e000e */
[----:B------:R-:W-:Y:S05]  /*115f0*/  WARPSYNC.COLLECTIVE R15, `(.L_x_104) ;  /* 0x000000000f087348 */ /* 0x000fea0003c00000 */
[----:B------:R0:W1:Y:S02]  /*11600*/  SHFL.IDX P6, R14, R13, R12, R11 ;  /* 0x0000000c0d0e7389 */ /* 0x00006400000c000b */
[----:B01----:R-:W-:Y:S01]  /*11610*/  ENDCOLLECTIVE ;  /* 0x000000000000791b */ /* 0x003fe20003800000 */
.L_x_104:
[----:B------:R-:W-:Y:S01]  /*11620*/  ULDC UR4, c[0x0][0x288] ;  /* 0x0000a20000047ab9 */ /* 0x000fe20000000800 */
[----:B------:R-:W-:Y:S01]  /*11630*/  ULDC.64 UR6, c[0x0][0x208] ;  /* 0x0000820000067ab9 */ /* 0x000fe20000000a00 */
[----:B------:R-:W-:-:S05]  /*11640*/  IMAD R0, R0, UR4, RZ ;  /* 0x0000000400007c24 */ /* 0x000fca000f8e02ff */
[----:B------:R-:W-:Y:S02]  /*11650*/  ISETP.GE.AND P0, PT, R7, R0, PT ;  /* 0x000000000700720c */ /* 0x000fe40003f06270 */
[----:B------:R-:W-:Y:S01]  /*11660*/  MOV R13, R8 ;  /* 0x00000008000d7202 */ /* 0x000fe20000000f00 */
[----:B------:R-:W-:-:S10]  /*11670*/  IMAD.MOV.U32 R12, RZ, RZ, 0x1 ;  /* 0x00000001ff0c7424 */ /* 0x000fd400078e00ff */
[----:B------:R-:W-:Y:S01]  /*11680*/  @!P0 LEA R9, R31, UR42, 0x1 ;  /* 0x0000002a1f098c11 */ /* 0x000fe2000f8e08ff */
[----:B------:R-:W-:-:S04]  /*11690*/  IMAD.MOV.U32 R2, RZ, RZ, R14 ;  /* 0x000000ffff027224 */ /* 0x000fc800078e000e */
[----:B------:R-:W-:-:S05]  /*116a0*/  @!P0 IMAD.WIDE.U32 R2, R22, 0x2, R2 ;  /* 0x0000000216028825 */ /* 0x000fca00078e0002 */
[----:B------:R-:W-:Y:S01]  /*116b0*/  @!PT LDS RZ, [RZ] ;  /* 0x00000000fffff984 */ /* 0x000fe20000000800 */
[----:B------:R-:W-:Y:S01]  /*116c0*/  @!PT LDS RZ, [RZ] ;  /* 0x00000000fffff984 */ /* 0x000fe20000000800 */
[----:B------:R-:W-:Y:S01]  /*116d0*/  @!PT LDS RZ, [RZ] ;  /* 0x00000000fffff984 */ /* 0x000fe20000000800 */
[----:B------:R0:W-:Y:S04]  /*116e0*/  @!P0 LDGSTS.E.BYPASS.LTC128B.128 [R9+0x14400], desc[UR6][R2.64], !P4 ;  /* 0x1440000002098fae */ /* 0x0001e8000e101d46 */
[----:B------:R0:W-:Y:S04]  /*116f0*/  @!P0 LDGSTS.E.BYPASS.LTC128B.128 [R9+0x18400], desc[UR6][R2.64+0x80], !P3 ;  /* 0x1840008002098fae */ /* 0x0001e8000d901d46 */
[----:B------:R0:W-:Y:S04]  /*11700*/  @!P0 LDGSTS.E.BYPASS.LTC128B.128 [R9+0x1c400], desc[UR6][R2.64+0x100], !P2 ;  /* 0x1c40010002098fae */ /* 0x0001e8000d101d46 */
[----:B------:R0:W-:Y:S01]  /*11710*/  @!P0 LDGSTS.E.BYPASS.LTC128B.128 [R9+0x20400], desc[UR6][R2.64+0x180], !P1 ;  /* 0x2040018002098fae */ /* 0x0001e2000c901d46 */
[----:B------:R-:W-:-:S13]  /*11720*/  ISETP.GE.AND P0, PT, R5, R0, PT ;  /* 0x000000000500720c */ /* 0x000fda0003f06270 */
[----:B0-----:R-:W-:Y:S05]  /*11730*/  WARPSYNC.COLLECTIVE R15, `(.L_x_105) ;  /* 0x000000000f087348 */ /* 0x001fea0003c00000 */
[----:B------:R1:W2:Y:S02]  /*11740*/  SHFL.IDX P6, R14, R13, R12, R11 ;  /* 0x0000000c0d0e7389 */ /* 0x0002a400000c000b */
[----:B012---:R-:W-:Y:S01]  /*11750*/  ENDCOLLECTIVE ;  /* 0x000000000000791b */ /* 0x007fe20003800000 */
.L_x_105:
[----:B------:R-:W-:Y:S01]  /*11760*/  VIADD R3, R7, 0x20 ;  /* 0x0000002007037836 */ /* 0x000fe20000000000 */
[----:B------:R-:W-:Y:S01]  /*11770*/  @!P0 LEA R21, R31, UR42, 0x1 ;  /* 0x0000002a1f158c11 */ /* 0x000fe2000f8e08ff */
[----:B------:R-:W-:Y:S02]  /*11780*/  IMAD.MOV.U32 R13, RZ, RZ, R6 ;  /* 0x000000ffff0d7224 */ /* 0x000fe400078e0006 */
[----:B------:R-:W-:-:S07]  /*11790*/  IMAD.MOV.U32 R5, RZ, RZ, R14 ;  /* 0x000000ffff057224 */ /* 0x000fce00078e000e */
[----:B------:R-:W-:Y:S05]  /*117a0*/  WARPSYNC.COLLECTIVE R15, `(.L_x_106) ;  /* 0x000000000f087348 */ /* 0x000fea0003c00000 */
[----:B------:R0:W1:Y:S02]  /*117b0*/  SHFL.IDX P6, R14, R13, R12, R11 ;  /* 0x0000000c0d0e7389 */ /* 0x00006400000c000b */
[----:B01----:R-:W-:Y:S01]  /*117c0*/  ENDCOLLECTIVE ;  /* 0x000000000000791b */ /* 0x003fe20003800000 */
.L_x_106:
[----:B------:R-:W-:Y:S01]  /*117d0*/  ULDC.64 UR4, c[0x0][0x208] ;  /* 0x0000820000047ab9 */ /* 0x000fe20000000a00 */
[----:B------:R-:W-:Y:S02]  /*117e0*/  IMAD.MOV.U32 R13, RZ, RZ, R8 ;  /* 0x000000ffff0d7224 */ /* 0x000fe400078e0008 */
[----:B------:R-:W-:Y:S01]  /*117f0*/  IMAD.MOV.U32 R12, RZ, RZ, 0x2 ;  /* 0x00000002ff0c7424 */ /* 0x000fe200078e00ff */
[----:B------:R-:W-:-:S05]  /*11800*/  MOV R4, R14 ;  /* 0x0000000e00047202 */ /* 0x000fca0000000f00 */
        /* <DEDUP_REMOVED lines=12> */
.L_x_107:
[----:B------:R-:W-:Y:S01]  /*118d0*/  VIADD R5, R7, 0x30 ;  /* 0x0000003007057836 */ /* 0x000fe20000000000 */
[----:B------:R-:W-:Y:S01]  /*118e0*/  @!P0 LEA R9, R31, UR42, 0x1 ;  /* 0x0000002a1f098c11 */ /* 0x000fe2000f8e08ff */
[----:B------:R-:W-:Y:S01]  /*118f0*/  IMAD.MOV.U32 R13, RZ, RZ, R6 ;  /* 0x000000ffff0d7224 */ /* 0x000fe200078e0006 */
[----:B------:R-:W-:-:S07]  /*11900*/  MOV R3, R14 ;  /* 0x0000000e00037202 */ /* 0x000fce0000000f00 */
[----:B------:R-:W-:Y:S05]  /*11910*/  WARPSYNC.COLLECTIVE R15, `(.L_x_108) ;  /* 0x000000000f087348 */ /* 0x000fea0003c00000 */
[----:B------:R0:W1:Y:S02]  /*11920*/  SHFL.IDX P6, R14, R13, R12, R11 ;  /* 0x0000000c0d0e7389 */ /* 0x00006400000c000b */
[----:B01----:R-:W-:Y:S01]  /*11930*/  ENDCOLLECTIVE ;  /* 0x000000000000791b */ /* 0x003fe20003800000 */
.L_x_108:
[----:B------:R-:W-:Y:S01]  /*11940*/  ULDC.64 UR4, c[0x0][0x208] ;  /* 0x0000820000047ab9 */ /* 0x000fe20000000a00 */
[----:B------:R-:W-:Y:S01]  /*11950*/  MOV R13, R8 ;  /* 0x00000008000d7202 */ /* 0x000fe20000000f00 */
[----:B------:R-:W-:Y:S02]  /*11960*/  IMAD.MOV.U32 R12, RZ, RZ, 0x3 ;  /* 0x00000003ff0c7424 */ /* 0x000fe400078e00ff */
        /* <DEDUP_REMOVED lines=13> */
.L_x_109:
[----:B------:R-:W-:Y:S01]  /*11a40*/  VIADD R3, R7, 0x40 ;  /* 0x0000004007037836 */ /* 0x000fe20000000000 */
[----:B------:R-:W-:Y:S02]  /*11a50*/  @!P0 LEA R21, R31, UR42, 0x1 ;  /* 0x0000002a1f158c11 */ /* 0x000fe4000f8e08ff */
[----:B------:R-:W-:Y:S01]  /*11a60*/  MOV R13, R6 ;  /* 0x00000006000d7202 */ /* 0x000fe20000000f00 */
[----:B------:R-:W-:-:S07]  /*11a70*/  IMAD.MOV.U32 R5, RZ, RZ, R14 ;  /* 0x000000ffff057224 */ /* 0x000fce00078e000e */
[----:B------:R-:W-:Y:S05]  /*11a80*/  WARPSYNC.COLLECTIVE R15, `(.L_x_110) ;  /* 0x000000000f087348 */ /* 0x000fea0003c00000 */
[----:B------:R0:W1:Y:S02]  /*11a90*/  SHFL.IDX P6, R14, R13, R12, R11 ;  /* 0x0000000c0d0e7389 */ /* 0x00006400000c000b */
[----:B01----:R-:W-:Y:S01]  /*11aa0*/  ENDCOLLECTIVE ;  /* 0x000000000000791b */ /* 0x003fe20003800000 */
.L_x_110:
        /* <DEDUP_REMOVED lines=16> */
.L_x_111:
[----:B------:R-:W-:Y:S01]  /*11bb0*/  VIADD R5, R7, 0x50 ;  /* 0x0000005007057836 */ /* 0x000fe20000000000 */
[----:B------:R-:W-:Y:S02]  /*11bc0*/  @!P0 LEA R9, R31, UR42, 0x1 ;  /* 0x0000002a1f098c11 */ /* 0x000fe4000f8e08ff */
[----:B------:R-:W-:Y:S01]  /*11bd0*/  MOV R13, R6 ;  /* 0x00000006000d7202 */ /* 0x000fe20000000f00 */
[----:B------:R-:W-:-:S07]  /*11be0*/  IMAD.MOV.U32 R3, RZ, RZ, R14 ;  /* 0x000000ffff037224 */ /* 0x000fce00078e000e */
[----:B------:R-:W-:Y:S05]  /*11bf0*/  WARPSYNC.COLLECTIVE R15, `(.L_x_112) ;  /* 0x000000000f087348 */ /* 0x000fea0003c00000 */
[----:B------:R0:W1:Y:S02]  /*11c00*/  SHFL.IDX P6, R14, R13, R12, R11 ;  /* 0x0000000c0d0e7389 */ /* 0x00006400000c000b */
[----:B01----:R-:W-:Y:S01]  /*11c10*/  ENDCOLLECTIVE ;  /* 0x000000000000791b */ /* 0x003fe20003800000 */
.L_x_112:
        /* <DEDUP_REMOVED lines=16> */
.L_x_113:
[----:B------:R-:W-:Y:S01]  /*11d20*/  VIADD R3, R7, 0x60 ;  /* 0x0000006007037836 */ /* 0x000fe20000000000 */
[----:B------:R-:W-:Y:S02]  /*11d30*/  @!P0 LEA R21, R31, UR42, 0x1 ;  /* 0x0000002a1f158c11 */ /* 0x000fe4000f8e08ff */
[----:B------:R-:W-:Y:S01]  /*11d40*/  MOV R13, R6 ;  /* 0x00000006000d7202 */ /* 0x000fe20000000f00 */
[----:B------:R-:W-:-:S07]  /*11d50*/  IMAD.MOV.U32 R5, RZ, RZ, R14 ;  /* 0x000000ffff057224 */ /* 0x000fce00078e000e */
[----:B------:R-:W-:Y:S05]  /*11d60*/  WARPSYNC.COLLECTIVE R15, `(.L_x_114) ;  /* 0x000000000f087348 */ /* 0x000fea0003c00000 */
[----:B------:R0:W1:Y:S02]  /*11d70*/  SHFL.IDX P6, R14, R13, R12, R11 ;  /* 0x0000000c0d0e7389 */ /* 0x00006400000c000b */
[----:B01----:R-:W-:Y:S01]  /*11d80*/  ENDCOLLECTIVE ;  /* 0x000000000000791b */ /* 0x003fe20003800000 */
.L_x_114:
        /* <DEDUP_REMOVED lines=16> */
.L_x_115:
[----:B------:R-:W-:Y:S02]  /*11e90*/  @!P0 LEA R9, R31, UR42, 0x1 ;  /* 0x0000002a1f098c11 */ /* 0x000fe4000f8e08ff */
[----:B------:R-:W-:Y:S01]  /*11ea0*/  MOV R13, R6 ;  /* 0x00000006000d7202 */ /* 0x000fe20000000f00 */
[----:B------:R-:W-:-:S07]  /*11eb0*/  IMAD.MOV.U32 R3, RZ, RZ, R14 ;  /* 0x000000ffff037224 */ /* 0x000fce00078e000e */
[----:B------:R-:W-:Y:S05]  /*11ec0*/  WARPSYNC.COLLECTIVE R15, `(.L_x_116) ;  /* 0x000000000f087348 */ /* 0x000fea0003c00000 */
[----:B------:R0:W1:Y:S02]  /*11ed0*/  SHFL.IDX P6, R14, R13, R12, R11 ;  /* 0x0000000c0d0e7389 */ /* 0x00006400000c000b */
[----:B01----:R-:W-:Y:S01]  /*11ee0*/  ENDCOLLECTIVE ;  /* 0x000000000000791b */ /* 0x003fe20003800000 */
.L_x_116:
[----:B------:R-:W-:Y:S01]  /*11ef0*/  ULDC.64 UR4, c[0x0][0x208] ;  /* 0x0000820000047ab9 */ /* 0x000fe20000000a00 */
[----:B------:R-:W-:Y:S01]  /*11f00*/  IMAD.MOV.U32 R13, RZ, RZ, R8 ;  /* 0x000000ffff0d7224 */ /* 0x000fe200078e0008 */
[----:B------:R-:W-:Y:S01]  /*11f10*/  MOV R12, 0x7 ;  /* 0x00000007000c7802 */ /* 0x000fe20000000f00 */
        /* <DEDUP_REMOVED lines=8> */
[----:B------:R0:W-:Y:S02]  /*11fa0*/  @!P0 LDGSTS.E.BYPASS.LTC128B.128 [R9+0x23400], desc[UR4][R2.64+0x180], !P1 ;  /* 0x2340018002098fae */ /* 0x0001e4000c901d44 */
[----:B0-----:R-:W-:Y:S05]  /*11fb0*/  WARPSYNC.COLLECTIVE R15, `(.L_x_117) ;  /* 0x000000000f087348 */ /* 0x001fea0003c00000 */
[----:B------:R1:W2:Y:S02]  /*11fc0*/  SHFL.IDX P6, R14, R13, R12, R11 ;  /* 0x0000000c0d0e7389 */ /* 0x0002a400000c000b */
[----:B012---:R-:W-:Y:S01]  /*11fd0*/  ENDCOLLECTIVE ;  /* 0x000000000000791b */ /* 0x007fe20003800000 */
.L_x_117:
[----:B------:R-:W-:Y:S02]  /*11fe0*/  IMAD.MOV.U32 R13, RZ, RZ, R6 ;  /* 0x000000ffff0d7224 */ /* 0x000fe400078e0006 */
[----:B------:R-:W-:-:S07]  /*11ff0*/  IMAD.MOV.U32 R8, RZ, RZ, R14 ;  /* 0x000000ffff087224 */ /* 0x000fce00078e000e */
[----:B------:R-:W-:Y:S05]  /*12000*/  WARPSYNC.COLLECTIVE R15, `(.L_x_118) ;  /* 0x000000000f087348 */ /* 0x000fea0003c00000 */
[----:B------:R0:W1:Y:S02]  /*12010*/  SHFL.IDX P6, R14, R13, R12, R11 ;  /* 0x0000000c0d0e7389 */ /* 0x00006400000c000b */
[----:B01----:R-:W-:Y:S01]  /*12020*/  ENDCOLLECTIVE ;  /* 0x000000000000791b */ /* 0x003fe20003800000 */
.L_x_118:
[----:B------:R-:W-:Y:S05]  /*12030*/  BRA `(.L_x_119) ;  /* 0xffffffcc00407947 */ /* 0x000fea000383ffff */
.L_x_56:
[----:B0-----:R-:W-:-:S04]  /*12040*/  MOV R3, UR42 ;  /* 0x0000002a00037c02 */ /* 0x001fc80008000f00 */
[----:B------:R0:W1:Y:S03]  /*12050*/  SYNCS.PHASECHK.TRANS64.TRYWAIT P0, [R3+URZ+0x38820], R0 ;  /* 0x03882000030075a7 */ /* 0x000066000800017f */
[----:B-1----:R-:W-:Y:S05]  /*12060*/  @!P0 NANOSLEEP.SYNCS 0x989680 ;  /* 0x009896800000895d */ /* 0x002fea0003900000 */
[----:B------:R-:W1:Y:S02]  /*12070*/  @!P0 SYNCS.PHASECHK.TRANS64 P0, [R3+URZ+0x38820], R0 ;  /* 0x03882000030085a7 */ /* 0x000e64000800007f */
[----:B-1----:R-:W-:Y:S05]  /*12080*/  @!P0 BRA `(.L_x_56) ;  /* 0xfffffffc00ec8947 */ /* 0x002fea000383ffff */
[----:B------:R-:W-:Y:S05]  /*12090*/  BRA `(.L_x_120) ;  /* 0xffffffcc00907947 */ /* 0x000fea000383ffff */
.L_x_60:
[----:B-1----:R1:W2:Y:S02]  /*120a0*/  SYNCS.PHASECHK.TRANS64.TRYWAIT P0, [R19+URZ+0x38840], R2 ;  /* 0x03884002130075a7 */ /* 0x0022a4000800017f */
[----:B--2---:R-:W-:Y:S05]  /*120b0*/  @!P0 NANOSLEEP.SYNCS 0x989680 ;  /* 0x009896800000895d */ /* 0x004fea0003900000 */
[----:B------:R-:W2:Y:S02]  /*120c0*/  @!P0 SYNCS.PHASECHK.TRANS64 P0, [R19+URZ+0x38840], R2 ;  /* 0x03884002130085a7 */ /* 0x000ea4000800007f */
[----:B--2---:R-:W-:Y:S05]  /*120d0*/  @!P0 BRA `(.L_x_60) ;  /* 0xfffffffc00f08947 */ /* 0x004fea000383ffff */
[----:B------:R-:W-:Y:S05]  /*120e0*/  BRA `(.L_x_121) ;  /* 0xffffffd0009c7947 */ /* 0x000fea000383ffff */
.L_x_61:
        /* <DEDUP_REMOVED lines=8> */
.L_x_123:
[----:B------:R-:W-:Y:S05]  /*12170*/  BSYNC B1 ;  /* 0x0000000000017941 */ /* 0x000fea0003800000 */
.L_x_122:
[----:B------:R-:W-:Y:S01]  /*12180*/  MOV R13, R24 ;  /* 0x00000018000d7202 */ /* 0x000fe20000000f00 */
[----:B------:R-:W-:Y:S01]  /*12190*/  IMAD.MOV.U32 R12, RZ, RZ, RZ ;  /* 0x000000ffff0c7224 */ /* 0x000fe200078e00ff */
[----:B------:R-:W-:Y:S01]  /*121a0*/  MOV R15, 0xffffffff ;  /* 0xffffffff000f7802 */ /* 0x000fe20000000f00 */
[----:B------:R-:W-:Y:S01]  /*121b0*/  IMAD.MOV.U32 R11, RZ, RZ, 0x181f ;  /* 0x0000181fff0b7424 */ /* 0x000fe200078e00ff */
[----:B------:R-:W-:Y:S01]  /*121c0*/  P2R R4, PR, RZ, 0x8 ;  /* 0x00000008ff047803 */ /* 0x000fe20000000000 */
[----:B------:R-:W-:Y:S01]  /*121d0*/  IMAD.MOV.U32 R3, RZ, RZ, R14 ;  /* 0x000000ffff037224 */ /* 0x000fe200078e000e */
[----:B------:R-:W-:Y:S01]  /*121e0*/  LOP3.LUT P3, RZ, R16, 0x10, RZ, 0xc0, !PT ;  /* 0x0000001010ff7812 */ /* 0x000fe2000786c0ff */
[----:B------:R-:W-:-:S12]  /*121f0*/  IMAD.SHL.U32 R32, R22, 0x2, RZ ;  /* 0x0000000216207824 */ /* 0x000fd800078e00ff */
[----:B------:R-:W-:Y:S05]  /*12200*/  WARPSYNC.COLLECTIVE R15, `(.L_x_124) ;  /* 0x000000000f087348 */ /* 0x000fea0003c00000 */
[----:B------:R0:W1:Y:S02]  /*12210*/  SHFL.IDX P6, R14, R13, R12, R11 ;  /* 0x0000000c0d0e7389 */ /* 0x00006400000c000b */
[----:B01----:R-:W-:Y:S01]  /*12220*/  ENDCOLLECTIVE ;  /* 0x000000000000791b */ /* 0x003fe20003800000 */
.L_x_124:
[----:B------:R-:W-:Y:S01]  /*12230*/  P2R R6, PR, RZ, 0x4 ;  /* 0x00000004ff067803 */ /* 0x000fe20000000000 */
[----:B------:R-:W-:Y:S01]  /*12240*/  ULDC.64 UR4, c[0x0][0x208] ;  /* 0x0000820000047ab9 */ /* 0x000fe20000000a00 */
[C---:B------:R-:W-:Y:S02]  /*12250*/  LOP3.LUT P2, RZ, R16.reuse, 0x8, RZ, 0xc0, !PT ;  /* 0x0000000810ff7812 */ /* 0x040fe4000784c0ff */
[----:B------:R-:W-:Y:S02]  /*12260*/  P2R R7, PR, RZ, 0x2 ;  /* 0x00000002ff077803 */ /* 0x000fe40000000000 */
[----:B------:R-:W-:Y:S02]  /*12270*/  LOP3.LUT P1, RZ, R16, 0x4, RZ, 0xc0, !PT ;  /* 0x0000000410ff7812 */ /* 0x000fe4000782c0ff */
[----:B------:R-:W-:Y:S02]  /*12280*/  LEA R25, R25, UR42, 0x1 ;  /* 0x0000002a19197c11 */ /* 0x000fe4000f8e08ff */
[----:B------:R-:W-:Y:S01]  /*12290*/  MOV R13, R27 ;  /* 0x0000001b000d7202 */ /* 0x000fe20000000f00 */
[----:B------:R-:W-:Y:S01]  /*122a0*/  IMAD.MOV.U32 R12, RZ, RZ, 0x1 ;  /* 0x00000001ff0c7424 */ /* 0x000fe200078e00ff */
[----:B------:R-:W-:-:S05]  /*122b0*/  IADD3 R2, P0, R14, R32, RZ ;  /* 0x000000200e027210 */ /* 0x000fca0007f1e0ff */
[----:B------:R-:W-:-:S05]  /*122c0*/  IMAD.X R3, RZ, RZ, R3, P0 ;  /* 0x000000ffff037224 */ /* 0x000fca00000e0603 */
[----:B------:R-:W-:Y:S01]  /*122d0*/  @!PT LDS RZ, [RZ] ;  /* 0x00000000fffff984 */ /* 0x000fe20000000800 */
[----:B------:R-:W-:Y:S01]  /*122e0*/  @!PT LDS RZ, [RZ] ;  /* 0x00000000fffff984 */ /* 0x000fe20000000800 */
[----:B------:R-:W-:Y:S01]  /*122f0*/  @!PT LDS RZ, [RZ] ;  /* 0x00000000fffff984 */ /* 0x000fe20000000800 */
[----:B------:R0:W-:Y:S04]  /*12300*/  LDGSTS.E.BYPASS.LTC128B.128 [R25+0x24400], desc[UR4][R2.64], !P3 ;  /* 0x2440000002197fae */ /* 0x0001e8000d901d44 */
[----:B------:R0:W-:Y:S04]  /*12310*/  LDGSTS.E.BYPASS.LTC128B.128 [R25+0x26c00], desc[UR4][R2.64+0x80], !P2 ;  /* 0x26c0008002197fae */ /* 0x0001e8000d101d44 */
[----:B------:R0:W-:Y:S04]  /*12320*/  LDGSTS.E.BYPASS.LTC128B.128 [R25+0x29400], desc[UR4][R2.64+0x100], !P1 ;  /* 0x2940010002197fae */ /* 0x0001e8000c901d44 */
[----:B------:R0:W-:Y:S02]  /*12330*/  LDGSTS.E.BYPASS.LTC128B.128 [R25+0x2bc00], desc[UR4][R2.64+0x180], !P5 ;  /* 0x2bc0018002197fae */ /* 0x0001e4000e901d44 */
[----:B0-----:R-:W-:Y:S05]  /*12340*/  WARPSYNC.COLLECTIVE R15, `(.L_x_125) ;  /* 0x000000000f087348 */ /* 0x001fea0003c00000 */
[----:B------:R1:W2:Y:S02]  /*12350*/  SHFL.IDX P6, R14, R13, R12, R11 ;  /* 0x0000000c0d0e7389 */ /* 0x0002a400000c000b */
[----:B012---:R-:W-:Y:S01]  /*12360*/  ENDCOLLECTIVE ;  /* 0x000000000000791b */ /* 0x007fe20003800000 */
.L_x_125:
[----:B------:R-:W-:Y:S01]  /*12370*/  MOV R13, R24 ;  /* 0x00000018000d7202 */ /* 0x000fe20000000f00 */
[----:B------:R-:W-:-:S07]  /*12380*/  IMAD.MOV.U32 R5, RZ, RZ, R14 ;  /* 0x000000ffff057224 */ /* 0x000fce00078e000e */
[----:B------:R-:W-:Y:S05]  /*12390*/  WARPSYNC.COLLECTIVE R15, `(.L_x_126) ;  /* 0x000000000f087348 */ /* 0x000fea0003c00000 */
[----:B------:R0:W1:Y:S02]  /*123a0*/  SHFL.IDX P6, R14, R13, R12, R11 ;  /* 0x0000000c0d0e7389 */ /* 0x00006400000c000b */
[----:B01----:R-:W-:Y:S01]  /*123b0*/  ENDCOLLECTIVE ;  /* 0x000000000000791b */ /* 0x003fe20003800000 */
.L_x_126:
[----:B------:R-:W-:Y:S01]  /*123c0*/  ULDC.64 UR4, c[0x0][0x208] ;  /* 0x0000820000047ab9 */ /* 0x000fe20000000a00 */
[----:B------:R-:W-:Y:S01]  /*123d0*/  MOV R13, R27 ;  /* 0x0000001b000d7202 */ /* 0x000fe20000000f00 */
[----:B------:R-:W-:Y:S02]  /*123e0*/  IMAD.MOV.U32 R12, RZ, RZ, 0x2 ;  /* 0x00000002ff0c7424 */ /* 0x000fe400078e00ff */
[----:B------:R-:W-:-:S05]  /*123f0*/  IMAD.MOV.U32 R11, RZ, RZ, R14 ;  /* 0x000000ffff0b7224 */ /* 0x000fca00078e000e */
[----:B------:R-:W-:Y:S01]  /*12400*/  IADD3 R2, P0, R11, R32, RZ ;  /* 0x000000200b027210 */ /* 0x000fe20007f1e0ff */
[----:B------:R-:W-:-:S04]  /*12410*/  IMAD.MOV.U32 R11, RZ, RZ, 0x181f ;  /* 0x0000181fff0b7424 */ /* 0x000fc800078e00ff */
        /* <DEDUP_REMOVED lines=11> */
.L_x_127:
[----:B------:R-:W-:Y:S01]  /*124d0*/  IMAD.MOV.U32 R13, RZ, RZ, R24 ;  /* 0x000000ffff0d7224 */ /* 0x000fe200078e0018 */
[----:B------:R-:W-:-:S07]  /*124e0*/  MOV R5, R14 ;  /* 0x0000000e00057202 */ /* 0x000fce0000000f00 */
[----:B------:R-:W-:Y:S05]  /*124f0*/  WARPSYNC.COLLECTIVE R15, `(.L_x_128) ;  /* 0x000000000f087348 */ /* 0x000fea0003c00000 */
[----:B------:R0:W1:Y:S02]  /*12500*/  SHFL.IDX P6, R14, R13, R12, R11 ;  /* 0x0000000c0d0e7389 */ /* 0x00006400000c000b */
[----:B01----:R-:W-:Y:S01]  /*12510*/  ENDCOLLECTIVE ;  /* 0x000000000000791b */ /* 0x003fe20003800000 */
.L_x_128:
[----:B------:R-:W-:Y:S01]  /*12520*/  ULDC.64 UR4, c[0x0][0x208] ;  /* 0x0000820000047ab9 */ /* 0x000fe20000000a00 */
[----:B------:R-:W-:Y:S02]  /*12530*/  IMAD.MOV.U32 R13, RZ, RZ, R27 ;  /* 0x000000ffff0d7224 */ /* 0x000fe400078e001b */
[----:B------:R-:W-:Y:S02]  /*12540*/  IMAD.MOV.U32 R12, RZ, RZ, 0x3 ;  /* 0x00000003ff0c7424 */ /* 0x000fe400078e00ff */
[----:B------:R-:W-:-:S05]  /*12550*/  IMAD.MOV.U32 R11, RZ, RZ, R14 ;  /* 0x000000ffff0b7224 */ /* 0x000fca00078e000e */
[----:B------:R-:W-:Y:S02]  /*12560*/  IADD3 R2, P0, R11, R32, RZ ;  /* 0x000000200b027210 */ /* 0x000fe40007f1e0ff */
[----:B------:R-:W-:Y:S02]  /*12570*/  MOV R11, 0x181f ;  /* 0x0000181f000b7802 */ /* 0x000fe40000000f00 */
[----:B------:R-:W-:Y:S02]  /*12580*/  IADD3.X R3, RZ, R5, RZ, P0, !PT ;  /* 0x00000005ff037210 */ /* 0x000fe400007fe4ff */
[----:B------:R-:W-:-:S03]  /*12590*/  SHF.L.U32 R5, R22, 0x1, RZ ;  /* 0x0000000116057819 */ /* 0x000fc600000006ff */
        /* <DEDUP_REMOVED lines=10> */
.L_x_129:
[----:B------:R-:W-:Y:S02]  /*12640*/  IMAD.MOV.U32 R13, RZ, RZ, R24 ;  /* 0x000000ffff0d7224 */ /* 0x000fe400078e0018 */
[----:B------:R-:W-:-:S07]  /*12650*/  IMAD.MOV.U32 R32, RZ, RZ, R14 ;  /* 0x000000ffff207224 */ /* 0x000fce00078e000e */
[----:B------:R-:W-:Y:S05]  /*12660*/  WARPSYNC.COLLECTIVE R15, `(.L_x_130) ;  /* 0x000000000f087348 */ /* 0x000fea0003c00000 */
[----:B------:R0:W1:Y:S02]  /*12670*/  SHFL.IDX P6, R14, R13, R12, R11 ;  /* 0x0000000c0d0e7389 */ /* 0x00006400000c000b */
[----:B01----:R-:W-:Y:S01]  /*12680*/  ENDCOLLECTIVE ;  /* 0x000000000000791b */ /* 0x003fe20003800000 */
.L_x_130:
[----:B------:R-:W-:Y:S01]  /*12690*/  ULDC.64 UR4, c[0x0][0x208] ;  /* 0x0000820000047ab9 */ /* 0x000fe20000000a00 */
[----:B------:R-:W-:Y:S01]  /*126a0*/  MOV R13, R27 ;  /* 0x0000001b000d7202 */ /* 0x000fe20000000f00 */
[----:B------:R-:W-:Y:S02]  /*126b0*/  IMAD.MOV.U32 R12, RZ, RZ, 0x4 ;  /* 0x00000004ff0c7424 */ /* 0x000fe400078e00ff */
[----:B------:R-:W-:-:S05]  /*126c0*/  IMAD.MOV.U32 R2, RZ, RZ, R14 ;  /* 0x000000ffff027224 */ /* 0x000fca00078e000e */
[----:B------:R-:W-:-:S05]  /*126d0*/  IADD3 R2, P0, R2, R5, RZ ;  /* 0x0000000502027210 */ /* 0x000fca0007f1e0ff */
[----:B------:R-:W-:-:S05]  /*126e0*/  IMAD.X R3, RZ, RZ, R32, P0 ;  /* 0x000000ffff037224 */ /* 0x000fca00000e0620 */
[----:B------:R-:W-:Y:S01]  /*126f0*/  @!PT LDS RZ, [RZ] ;  /* 0x00000000fffff984 */ /* 0x000fe20000000800 */
[----:B------:R-:W-:Y:S01]  /*12700*/  @!PT LDS RZ, [RZ] ;  /* 0x00000000fffff984 */ /* 0x000fe20000000800 */
[----:B------:R-:W-:Y:S01]  /*12710*/  @!PT LDS RZ, [RZ] ;  /* 0x00000000fffff984 */ /* 0x000fe20000000800 */
[----:B------:R0:W-:Y:S01]  /*12720*/  LDGSTS.E.BYPASS.LTC128B.128 [R25+0x25c00], desc[UR4][R2.64], !P3 ;  /* 0x25c0000002197fae */ /* 0x0001e2000d901d44 */
[----:B------:R-:W-:-:S03]  /*12730*/  ISETP.NE.AND P3, PT, R4, RZ, PT ;  /* 0x000000ff0400720c */ /* 0x000fc60003f65270 */
[----:B------:R0:W-:Y:S01]  /*12740*/  LDGSTS.E.BYPASS.LTC128B.128 [R25+0x28400], desc[UR4][R2.64+0x80], !P2 ;  /* 0x2840008002197fae */ /* 0x0001e2000d101d44 */
[----:B------:R-:W-:-:S03]  /*12750*/  ISETP.NE.AND P2, PT, R6, RZ, PT ;  /* 0x000000ff0600720c */ /* 0x000fc60003f45270 */
[----:B------:R0:W-:Y:S01]  /*12760*/  LDGSTS.E.BYPASS.LTC128B.128 [R25+0x2ac00], desc[UR4][R2.64+0x100], !P1 ;  /* 0x2ac0010002197fae */ /* 0x0001e2000c901d44 */
[----:B------:R-:W-:-:S03]  /*12770*/  ISETP.NE.AND P1, PT, R7, RZ, PT ;  /* 0x000000ff0700720c */ /* 0x000fc60003f25270 */
[----:B------:R0:W-:Y:S10]  /*12780*/  LDGSTS.E.BYPASS.LTC128B.128 [R25+0x2d400], desc[UR4][R2.64+0x180], !P5 ;  /* 0x2d40018002197fae */ /* 0x0001f4000e901d44 */
[----:B0-----:R-:W-:Y:S05]  /*12790*/  WARPSYNC.COLLECTIVE R15, `(.L_x_131) ;  /* 0x000000000f087348 */ /* 0x001fea0003c00000 */
[----:B------:R1:W2:Y:S02]  /*127a0*/  SHFL.IDX P6, R14, R13, R12, R11 ;  /* 0x0000000c0d0e7389 */ /* 0x0002a400000c000b */
[----:B012---:R-:W-:Y:S01]  /*127b0*/  ENDCOLLECTIVE ;  /* 0x000000000000791b */ /* 0x007fe20003800000 */
.L_x_131:
[----:B------:R-:W-:Y:S01]  /*127c0*/  MOV R13, R24 ;  /* 0x00000018000d7202 */ /* 0x000fe20000000f00 */
[----:B------:R-:W-:-:S07]  /*127d0*/  IMAD.MOV.U32 R27, RZ, RZ, R14 ;  /* 0x000000ffff1b7224 */ /* 0x000fce00078e000e */
[----:B------:R-:W-:Y:S05]  /*127e0*/  WARPSYNC.COLLECTIVE R15, `(.L_x_132) ;  /* 0x000000000f087348 */ /* 0x000fea0003c00000 */
[----:B------:R0:W1:Y:S02]  /*127f0*/  SHFL.IDX P6, R14, R13, R12, R11 ;  /* 0x0000000c0d0e7389 */ /* 0x00006400000c000b */
[----:B01----:R-:W-:Y:S01]  /*12800*/  ENDCOLLECTIVE ;  /* 0x000000000000791b */ /* 0x003fe20003800000 */
.L_x_132:
[----:B------:R-:W-:Y:S05]  /*12810*/  BRA `(.L_x_133) ;  /* 0xffffffcc00f87947 */ /* 0x000fea000383ffff */
.L_x_66:
[----:B0-----:R0:W2:Y:S02]  /*12820*/  SYNCS.PHASECHK.TRANS64.TRYWAIT P0, [R4+URZ+0x38860], R3 ;  /* 0x03886003040075a7 */ /* 0x0010a4000800017f */
[----:B--2---:R-:W-:Y:S05]  /*12830*/  @!P0 NANOSLEEP.SYNCS 0x989680 ;  /* 0x009896800000895d */ /* 0x004fea0003900000 */
[----:B------:R-:W2:Y:S02]  /*12840*/  @!P0 SYNCS.PHASECHK.TRANS64 P0, [R4+URZ+0x38860], R3 ;  /* 0x03886003040085a7 */ /* 0x000ea4000800007f */
[----:B--2---:R-:W-:Y:S05]  /*12850*/  @!P0 BRA `(.L_x_66) ;  /* 0xfffffffc00f08947 */ /* 0x004fea000383ffff */
[----:B------:R-:W-:Y:S05]  /*12860*/  BRA `(.L_x_134) ;  /* 0xffffffd000747947 */ /* 0x000fea000383ffff */
.L_x_67:
[----:B------:R-:W-:Y:S01]  /*12870*/  BSSY B1, `(.L_x_135) ;  /* 0x0000008000017945 */ /* 0x000fe20003800000 */
[----:B------:R-:W-:Y:S01]  /*12880*/  IMAD.MOV.U32 R13, RZ, RZ, R18 ;  /* 0x000000ffff0d7224 */ /* 0x000fe200078e0012 */
[----:B------:R-:W-:Y:S01]  /*12890*/  MOV R11, 0x181f ;  /* 0x0000181f000b7802 */ /* 0x000fe20000000f00 */
[----:B------:R-:W-:Y:S02]  /*128a0*/  IMAD.MOV.U32 R12, RZ, RZ, RZ ;  /* 0x000000ffff0c7224 */ /* 0x000fe400078e00ff */
[----:B------:R-:W-:-:S07]  /*128b0*/  IMAD.MOV.U32 R15, RZ, RZ, -0x1 ;  /* 0xffffffffff0f7424 */ /* 0x000fce00078e00ff */
[----:B01----:R-:W-:Y:S05]  /*128c0*/  WARPSYNC.COLLECTIVE R15, `(.L_x_136) ;  /* 0x000000000f087348 */ /* 0x003fea0003c00000 */
[----:B------:R2:W3:Y:S02]  /*128d0*/  SHFL.IDX P6, R14, R13, R12, R11 ;  /* 0x0000000c0d0e7389 */ /* 0x0004e400000c000b */
[----:B0123--:R-:W-:Y:S01]  /*128e0*/  ENDCOLLECTIVE ;  /* 0x000000000000791b */ /* 0x00ffe20003800000 */
.L_x_136:
[----:B------:R-:W-:Y:S05]  /*128f0*/  BSYNC B1 ;  /* 0x0000000000017941 */ /* 0x000fea0003800000 */
.L_x_135:
[----:B------:R-:W-:Y:S01]  /*12900*/  MOV R13, R17 ;  /* 0x00000011000d7202 */ /* 0x000fe20000000f00 */
[----:B------:R-:W-:Y:S01]  /*12910*/  IMAD.MOV.U32 R12, RZ, RZ, RZ ;  /* 0x000000ffff0c7224 */ /* 0x000fe200078e00ff */
[----:B------:R-:W-:Y:S01]  /*12920*/  MOV R15, 0xffffffff ;  /* 0xffffffff000f7802 */ /* 0x000fe20000000f00 */
[----:B------:R-:W-:Y:S01]  /*12930*/  IMAD.MOV.U32 R11, RZ, RZ, 0x181f ;  /* 0x0000181fff0b7424 */ /* 0x000fe200078e00ff */
[----:B------:R-:W-:Y:S01]  /*12940*/  LEA R5, R5, UR42, 0x1 ;  /* 0x0000002a05057c11 */ /* 0x000fe2000f8e08ff */
[----:B------:R-:W-:-:S07]  /*12950*/  IMAD.MOV.U32 R3, RZ, RZ, R14 ;  /* 0x000000ffff037224 */ /* 0x000fce00078e000e */
[----:B------:R-:W-:Y:S05]  /*12960*/  WARPSYNC.COLLECTIVE R15, `(.L_x_137) ;  /* 0x000000000f087348 */ /* 0x000fea0003c00000 */
[----:B------:R0:W1:Y:S02]  /*12970*/  SHFL.IDX P6, R14, R13, R12, R11 ;  /* 0x0000000c0d0e7389 */ /* 0x00006400000c000b */
[----:B01----:R-:W-:Y:S01]  /*12980*/  ENDCOLLECTIVE ;  /* 0x000000000000791b */ /* 0x003fe20003800000 */
.L_x_137:
[----:B------:R-:W-:Y:S01]  /*12990*/  ULDC.64 UR4, c[0x0][0x208] ;  /* 0x0000820000047ab9 */ /* 0x000fe20000000a00 */
[----:B------:R-:W-:Y:S01]  /*129a0*/  IMAD.MOV.U32 R13, RZ, RZ, R18 ;  /* 0x000000ffff0d7224 */ /* 0x000fe200078e0012 */
[----:B------:R-:W-:Y:S02]  /*129b0*/  MOV R12, 0x1 ;  /* 0x00000001000c7802 */ /* 0x000fe40000000f00 */
[----:B------:R-:W-:-:S05]  /*129c0*/  IADD3 R2, P0, R14, R6, RZ ;  /* 0x000000060e027210 */ /* 0x000fca0007f1e0ff */
[----:B------:R-:W-:Y:S01]  /*129d0*/  IMAD.X R3, RZ, RZ, R3, P0 ;  /* 0x000000ffff037224 */ /* 0x000fe200000e0603 */
[----:B------:R-:W-:-:S13]  /*129e0*/  ISETP.LT.OR P0, PT, R0, 0x1, P4 ;  /* 0x000000010000780c */ /* 0x000fda0002701670 */
[----:B------:R-:W-:Y:S01]  /*129f0*/  @!PT LDS RZ, [RZ] ;  /* 0x00000000fffff984 */ /* 0x000fe20000000800 */
[----:B------:R-:W-:Y:S01]  /*12a00*/  @!PT LDS RZ, [RZ] ;  /* 0x00000000fffff984 */ /* 0x000fe20000000800 */
[----:B------:R-:W-:Y:S01]  /*12a10*/  @!PT LDS RZ, [RZ] ;  /* 0x00000000fffff984 */ /* 0x000fe20000000800 */
[----:B------:R0:W-:Y:S01]  /*12a20*/  LDGSTS.E.BYPASS.LTC128B.128 [R5+0x400], desc[UR4][R2.64], !P0 ;  /* 0x0040000002057fae */ /* 0x0001e2000c101d44 */
[----:B------:R-:W-:-:S13]  /*12a30*/  ISETP.LT.OR P0, PT, R0, 0x1, P3 ;  /* 0x000000010000780c */ /* 0x000fda0001f01670 */
[----:B------:R0:W-:Y:S01]  /*12a40*/  LDGSTS.E.BYPASS.LTC128B.128 [R5+0x2c00], desc[UR4][R2.64+0x80], !P0 ;  /* 0x02c0008002057fae */ /* 0x0001e2000c101d44 */
[----:B------:R-:W-:-:S13]  /*12a50*/  ISETP.LT.OR P0, PT, R0, 0x1, P2 ;  /* 0x000000010000780c */ /* 0x000fda0001701670 */
[----:B------:R0:W-:Y:S01]  /*12a60*/  LDGSTS.E.BYPASS.LTC128B.128 [R5+0x5400], desc[UR4][R2.64+0x100], !P0 ;  /* 0x0540010002057fae */ /* 0x0001e2000c101d44 */
[----:B------:R-:W-:-:S13]  /*12a70*/  ISETP.LT.OR P0, PT, R0, 0x1, P1 ;  /* 0x000000010000780c */ /* 0x000fda0000f01670 */
[----:B------:R0:W-:Y:S02]  /*12a80*/  LDGSTS.E.BYPASS.LTC128B.128 [R5+0x7c00], desc[UR4][R2.64+0x180], !P0 ;  /* 0x07c0018002057fae */ /* 0x0001e4000c101d44 */
[----:B0-----:R-:W-:Y:S05]  /*12a90*/  WARPSYNC.COLLECTIVE R15, `(.L_x_138) ;  /* 0x000000000f087348 */ /* 0x001fea0003c00000 */
[----:B------:R1:W2:Y:S02]  /*12aa0*/  SHFL.IDX P6, R14, R13, R12, R11 ;  /* 0x0000000c0d0e7389 */ /* 0x0002a400000c000b */
[----:B012---:R-:W-:Y:S01]  /*12ab0*/  ENDCOLLECTIVE ;  /* 0x000000000000791b */ /* 0x007fe20003800000 */
.L_x_138:
[----:B------:R-:W-:Y:S02]  /*12ac0*/  IMAD.MOV.U32 R13, RZ, RZ, R17 ;  /* 0x000000ffff0d7224 */ /* 0x000fe400078e0011 */
[----:B------:R-:W-:-:S07]  /*12ad0*/  IMAD.MOV.U32 R3, RZ, RZ, R14 ;  /* 0x000000ffff037224 */ /* 0x000fce00078e000e */
[----:B------:R-:W-:Y:S05]  /*12ae0*/  WARPSYNC.COLLECTIVE R15, `(.L_x_139) ;  /* 0x000000000f087348 */ /* 0x000fea0003c00000 */
[----:B------:R0:W1:Y:S02]  /*12af0*/  SHFL.IDX P6, R14, R13, R12, R11 ;  /* 0x0000000c0d0e7389 */ /* 0x00006400000c000b */
[----:B01----:R-:W-:Y:S01]  /*12b00*/  ENDCOLLECTIVE ;  /* 0x000000000000791b */ /* 0x003fe20003800000 */
.L_x_139:
[----:B------:R-:W-:Y:S01]  /*12b10*/  ULDC.64 UR4, c[0x0][0x208] ;  /* 0x0000820000047ab9 */ /* 0x000fe20000000a00 */
[----:B------:R-:W-:Y:S02]  /*12b20*/  IMAD.MOV.U32 R13, RZ, RZ, R18 ;  /* 0x000000ffff0d7224 */ /* 0x000fe400078e0012 */
[----:B------:R-:W-:Y:S01]  /*12b30*/  IMAD.MOV.U32 R12, RZ, RZ, 0x2 ;  /* 0x00000002ff0c7424 */ /* 0x000fe200078e00ff */
[----:B------:R-:W-:-:S04]  /*12b40*/  IADD3 R2, P0, R14, R6, RZ ;  /* 0x000000060e027210 */ /* 0x000fc80007f1e0ff */
[----:B------:R-:W-:Y:S02]  /*12b50*/  IADD3.X R3, RZ, R3, RZ, P0, !PT ;  /* 0x00000003ff037210 */ /* 0x000fe400007fe4ff */
        /* <DEDUP_REMOVED lines=14> */
.L_x_140:
[----:B------:R-:W-:Y:S01]  /*12c40*/  IMAD.MOV.U32 R13, RZ, RZ, R17 ;  /* 0x000000ffff0d7224 */ /* 0x000fe200078e0011 */
[----:B------:R-:W-:-:S07]  /*12c50*/  MOV R3, R14 ;  /* 0x0000000e00037202 */ /* 0x000fce0000000f00 */
[----:B------:R-:W-:Y:S05]  /*12c60*/  WARPSYNC.COLLECTIVE R15, `(.L_x_141) ;  /* 0x000000000f087348 */ /* 0x000fea0003c00000 */
[----:B------:R0:W1:Y:S02]  /*12c70*/  SHFL.IDX P6, R14, R13, R12, R11 ;  /* 0x0000000c0d0e7389 */ /* 0x00006400000c000b */
[----:B01----:R-:W-:Y:S01]  /*12c80*/  ENDCOLLECTIVE ;  /* 0x000000000000791b */ /* 0x003fe20003800000 */
.L_x_141:
[----:B------:R-:W-:Y:S01]  /*12c90*/  ULDC.64 UR4, c[0x0][0x208] ;  /* 0x0000820000047ab9 */ /* 0x000fe20000000a00 */
[----:B------:R-:W-:Y:S01]  /*12ca0*/  MOV R13, R18 ;  /* 0x00000012000d7202 */ /* 0x000fe20000000f00 */
[----:B------:R-:W-:Y:S01]  /*12cb0*/  IMAD.MOV.U32 R12, RZ, RZ, 0x3 ;  /* 0x00000003ff0c7424 */ /* 0x000fe200078e00ff */
        /* <DEDUP_REMOVED lines=16> */
.L_x_142:
[----:B------:R-:W-:Y:S01]  /*12dc0*/  MOV R13, R17 ;  /* 0x00000011000d7202 */ /* 0x000fe20000000f00 */
[----:B------:R-:W-:-:S07]  /*12dd0*/  IMAD.MOV.U32 R3, RZ, RZ, R14 ;  /* 0x000000ffff037224 */ /* 0x000fce00078e000e */
[----:B------:R-:W-:Y:S05]  /*12de0*/  WARPSYNC.COLLECTIVE R15, `(.L_x_143) ;  /* 0x000000000f087348 */ /* 0x000fea0003c00000 */
[----:B------:R0:W1:Y:S02]  /*12df0*/  SHFL.IDX P6, R14, R13, R12, R11 ;  /* 0x0000000c0d0e7389 */ /* 0x00006400000c000b */
[----:B01----:R-:W-:Y:S01]  /*12e00*/  ENDCOLLECTIVE ;  /* 0x000000000000791b */ /* 0x003fe20003800000 */
.L_x_143:
        /* <DEDUP_REMOVED lines=19> */
.L_x_144:
[----:B------:R-:W-:Y:S02]  /*12f40*/  IMAD.MOV.U32 R13, RZ, RZ, R17 ;  /* 0x000000ffff0d7224 */ /* 0x000fe400078e0011 */
[----:B------:R-:W-:-:S07]  /*12f50*/  IMAD.MOV.U32 R18, RZ, RZ, R14 ;  /* 0x000000ffff127224 */ /* 0x000fce00078e000e */
[----:B------:R-:W-:Y:S05]  /*12f60*/  WARPSYNC.COLLECTIVE R15, `(.L_x_145) ;  /* 0x000000000f087348 */ /* 0x000fea0003c00000 */
[----:B------:R0:W1:Y:S02]  /*12f70*/  SHFL.IDX P6, R14, R13, R12, R11 ;  /* 0x0000000c0d0e7389 */ /* 0x00006400000c000b */
[----:B01----:R-:W-:Y:S01]  /*12f80*/  ENDCOLLECTIVE ;  /* 0x000000000000791b */ /* 0x003fe20003800000 */
.L_x_145:
[----:B------:R-:W-:Y:S05]  /*12f90*/  BRA `(.L_x_146) ;  /* 0xffffffcc008c7947 */ /* 0x000fea000383ffff */
.L_x_73:
[----:B0-----:R0:W1:Y:S02]  /*12fa0*/  SYNCS.PHASECHK.TRANS64.TRYWAIT P0, [R0+URZ+0x38860], R3 ;  /* 0x03886003000075a7 */ /* 0x001064000800017f */
[----:B-1----:R-:W-:Y:S05]  /*12fb0*/  @!P0 NANOSLEEP.SYNCS 0x989680 ;  /* 0x009896800000895d */ /* 0x002fea0003900000 */
[----:B------:R-:W1:Y:S02]  /*12fc0*/  @!P0 SYNCS.PHASECHK.TRANS64 P0, [R0+URZ+0x38860], R3 ;  /* 0x03886003000085a7 */ /* 0x000e64000800007f */
[----:B-1----:R-:W-:Y:S05]  /*12fd0*/  @!P0 BRA `(.L_x_73) ;  /* 0xfffffffc00f08947 */ /* 0x002fea000383ffff */
[----:B------:R-:W-:Y:S05]  /*12fe0*/  BRA `(.L_x_147) ;  /* 0xffffffd000947947 */ /* 0x000fea000383ffff */
.L_x_74:
[----:B------:R-:W-:Y:S01]  /*12ff0*/  BSSY B0, `(.L_x_148) ;  /* 0x0000008000007945 */ /* 0x000fe20003800000 */
[----:B------:R-:W-:Y:S01]  /*13000*/  MOV R13, R18 ;  /* 0x00000012000d7202 */ /* 0x000fe20000000f00 */
[----:B------:R-:W-:Y:S01]  /*13010*/  IMAD.MOV.U32 R12, RZ, RZ, RZ ;  /* 0x000000ffff0c7224 */ /* 0x000fe200078e00ff */
[----:B------:R-:W-:Y:S01]  /*13020*/  MOV R15, 0xffffffff ;  /* 0xffffffff000f7802 */ /* 0x000fe20000000f00 */
[----:B------:R-:W-:-:S07]  /*13030*/  IMAD.MOV.U32 R11, RZ, RZ, 0x181f ;  /* 0x0000181fff0b7424 */ /* 0x000fce00078e00ff */
[----:B0-----:R-:W-:Y:S05]  /*13040*/  WARPSYNC.COLLECTIVE R15, `(.L_x_149) ;  /* 0x000000000f087348 */ /* 0x001fea0003c00000 */
[----:B------:R1:W2:Y:S02]  /*13050*/  SHFL.IDX P6, R14, R13, R12, R11 ;  /* 0x0000000c0d0e7389 */ /* 0x0002a400000c000b */
[----:B012---:R-:W-:Y:S01]  /*13060*/  ENDCOLLECTIVE ;  /* 0x000000000000791b */ /* 0x007fe20003800000 */
.L_x_149:
[----:B------:R-:W-:Y:S05]  /*13070*/  BSYNC B0 ;  /* 0x0000000000007941 */ /* 0x000fea0003800000 */
.L_x_148:
[----:B------:R-:W-:Y:S01]  /*13080*/  IMAD.MOV.U32 R13, RZ, RZ, R17 ;  /* 0x000000ffff0d7224 */ /* 0x000fe200078e0011 */
[----:B------:R-:W-:Y:S01]  /*13090*/  MOV R12, RZ ;  /* 0x000000ff000c7202 */ /* 0x000fe20000000f00 */
[----:B------:R-:W-:Y:S01]  /*130a0*/  IMAD.MOV.U32 R11, RZ, RZ, 0x181f ;  /* 0x0000181fff0b7424 */ /* 0x000fe200078e00ff */
[----:B------:R-:W-:Y:S01]  /*130b0*/  LEA R4, R4, UR42, 0x1 ;  /* 0x0000002a04047c11 */ /* 0x000fe2000f8e08ff */
[----:B------:R-:W-:Y:S02]  /*130c0*/  IMAD.MOV.U32 R15, RZ, RZ, -0x1 ;  /* 0xffffffffff0f7424 */ /* 0x000fe400078e00ff */
[----:B------:R-:W-:-:S07]  /*130d0*/  IMAD.MOV.U32 R3, RZ, RZ, R14 ;  /* 0x000000ffff037224 */ /* 0x000fce00078e000e */
[----:B------:R-:W-:Y:S05]  /*130e0*/  WARPSYNC.COLLECTIVE R15, `(.L_x_150) ;  /* 0x000000000f087348 */ /* 0x000fea0003c00000 */
[----:B------:R0:W1:Y:S02]  /*130f0*/  SHFL.IDX P6, R14, R13, R12, R11 ;  /* 0x0000000c0d0e7389 */ /* 0x00006400000c000b */
[----:B01----:R-:W-:Y:S01]  /*13100*/  ENDCOLLECTIVE ;  /* 0x000000000000791b */ /* 0x003fe20003800000 */
.L_x_150:
[----:B------:R-:W-:Y:S01]  /*13110*/  ULDC UR4, c[0x0][0x2f4] ;  /* 0x0000bd0000047ab9 */ /* 0x000fe20000000800 */
[----:B------:R-:W-:Y:S01]  /*13120*/  ULDC.64 UR6, c[0x0][0x208] ;  /* 0x0000820000067ab9 */ /* 0x000fe20000000a00 */
[----:B------:R-:W-:Y:S02]  /*13130*/  ISETP.GE.AND P2, PT, R22, UR4, PT ;  /* 0x0000000416007c0c */ /* 0x000fe4000bf46270 */
[----:B------:R-:W-:Y:S02]  /*13140*/  ISETP.GE.AND P3, PT, R37, UR4, PT ;  /* 0x0000000425007c0c */ /* 0x000fe4000bf66270 */
[C---:B------:R-:W-:Y:S02]  /*13150*/  ISETP.LT.OR P5, PT, R5.reuse, 0x1, P2 ;  /* 0x000000010500780c */ /* 0x040fe400017a1670 */
[----:B------:R-:W-:Y:S02]  /*13160*/  ISETP.LT.OR P4, PT, R5, 0x1, P3 ;  /* 0x000000010500780c */ /* 0x000fe40001f81670 */
[----:B------:R-:W-:-:S02]  /*13170*/  ISETP.GE.AND P1, PT, R36, UR4, PT ;  /* 0x0000000424007c0c */ /* 0x000fc4000bf26270 */
[----:B------:R-:W-:Y:S01]  /*13180*/  ISETP.GE.AND P0, PT, R35, UR4, PT ;  /* 0x0000000423007c0c */ /* 0x000fe2000bf06270 */
[----:B------:R-:W-:Y:S02]  /*13190*/  IMAD.MOV.U32 R13, RZ, RZ, R18 ;  /* 0x000000ffff0d7224 */ /* 0x000fe400078e0012 */
[----:B------:R-:W-:Y:S01]  /*131a0*/  IMAD.MOV.U32 R12, RZ, RZ, 0x1 ;  /* 0x00000001ff0c7424 */ /* 0x000fe200078e00ff */
[----:B------:R-:W-:-:S05]  /*131b0*/  MOV R2, R14 ;  /* 0x0000000e00027202 */ /* 0x000fca0000000f00 */
[----:B------:R-:W-:-:S05]  /*131c0*/  IMAD.WIDE.U32 R2, R22, 0x2, R2 ;  /* 0x0000000216027825 */ /* 0x000fca00078e0002 */
[----:B------:R-:W-:Y:S01]  /*131d0*/  @!PT LDS RZ, [RZ] ;  /* 0x00000000fffff984 */ /* 0x000fe20000000800 */
[----:B------:R-:W-:Y:S01]  /*131e0*/  @!PT LDS RZ, [RZ] ;  /* 0x00000000fffff984 */ /* 0x000fe20000000800 */
[----:B------:R-:W-:Y:S01]  /*131f0*/  @!PT LDS RZ, [RZ] ;  /* 0x00000000fffff984 */ /* 0x000fe20000000800 */
[----:B------:R0:W-:Y:S01]  /*13200*/  LDGSTS.E.BYPASS.LTC128B.128 [R4+0x400], desc[UR6][R2.64], !P5 ;  /* 0x0040000002047fae */ /* 0x0001e2000e901d46 */
[----:B------:R-:W-:-:S03]  /*13210*/  ISETP.LT.OR P5, PT, R5, 0x1, P1 ;  /* 0x000000010500780c */ /* 0x000fc60000fa1670 */
[----:B------:R0:W-:Y:S01]  /*13220*/  LDGSTS.E.BYPASS.LTC128B.128 [R4+0x2c00], desc[UR6][R2.64+0x80], !P4 ;  /* 0x02c0008002047fae */ /* 0x0001e2000e101d46 */
[----:B------:R-:W-:-:S09]  /*13230*/  ISETP.LT.OR P4, PT, R5, 0x1, P0 ;  /* 0x000000010500780c */ /* 0x000fd20000781670 */
[----:B------:R0:W-:Y:S01]  /*13240*/  LDGSTS.E.BYPASS.LTC128B.128 [R4+0x5400], desc[UR6][R2.64+0x100], !P5 ;  /* 0x0540010002047fae */ /* 0x0001e2000e901d46 */
[----:B------:R-:W-:-:S03]  /*13250*/  ISETP.LT.OR P5, PT, R5, 0x11, P2 ;  /* 0x000000110500780c */ /* 0x000fc600017a1670 */
[----:B------:R0:W-:Y:S01]  /*13260*/  LDGSTS.E.BYPASS.LTC128B.128 [R4+0x7c00], desc[UR6][R2.64+0x180], !P4 ;  /* 0x07c0018002047fae */ /* 0x0001e2000e101d46 */
[----:B------:R-:W-:-:S13]  /*13270*/  ISETP.LT.OR P4, PT, R5, 0x11, P3 ;  /* 0x000000110500780c */ /* 0x000fda0001f81670 */
[----:B0-----:R-:W-:Y:S05]  /*13280*/  WARPSYNC.COLLECTIVE R15, `(.L_x_151) ;  /* 0x000000000f087348 */ /* 0x001fea0003c00000 */
[----:B------:R1:W2:Y:S02]  /*13290*/  SHFL.IDX P6, R14, R13, R12, R11 ;  /* 0x0000000c0d0e7389 */ /* 0x0002a400000c000b */
[----:B012---:R-:W-:Y:S01]  /*132a0*/  ENDCOLLECTIVE ;  /* 0x000000000000791b */ /* 0x007fe20003800000 */
.L_x_151:
[----:B------:R-:W-:Y:S01]  /*132b0*/  IMAD.MOV.U32 R13, RZ, RZ, R17 ;  /* 0x000000ffff0d7224 */ /* 0x000fe200078e0011 */
[----:B------:R-:W-:-:S07]  /*132c0*/  MOV R6, R14 ;  /* 0x0000000e00067202 */ /* 0x000fce0000000f00 */
[----:B------:R-:W-:Y:S05]  /*132d0*/  WARPSYNC.COLLECTIVE R15, `(.L_x_152) ;  /* 0x000000000f087348 */ /* 0x000fea0003c00000 */
[----:B------:R0:W1:Y:S02]  /*132e0*/  SHFL.IDX P6, R14, R13, R12, R11 ;  /* 0x0000000c0d0e7389 */ /* 0x00006400000c000b */
[----:B01----:R-:W-:Y:S01]  /*132f0*/  ENDCOLLECTIVE ;  /* 0x000000000000791b */ /* 0x003fe20003800000 */
.L_x_152:
[----:B------:R-:W-:Y:S01]  /*13300*/  ULDC.64 UR4, c[0x0][0x208] ;  /* 0x0000820000047ab9 */ /* 0x000fe20000000a00 */
[----:B------:R-:W-:Y:S01]  /*13310*/  MOV R3, R6 ;  /* 0x0000000600037202 */ /* 0x000fe20000000f00 */
[----:B------:R-:W-:Y:S02]  /*13320*/  IMAD.MOV.U32 R13, RZ, RZ, R18 ;  /* 0x000000ffff0d7224 */ /* 0x000fe400078e0012 */
[----:B------:R-:W-:Y:S02]  /*13330*/  IMAD.MOV.U32 R12, RZ, RZ, 0x2 ;  /* 0x00000002ff0c7424 */ /* 0x000fe400078e00ff */
[----:B------:R-:W-:-:S04]  /*13340*/  IMAD.MOV.U32 R2, RZ, RZ, R14 ;  /* 0x000000ffff027224 */ /* 0x000fc800078e000e */
        /* <DEDUP_REMOVED lines=15> */
.L_x_153:
[----:B------:R-:W-:Y:S01]  /*13440*/  IMAD.MOV.U32 R13, RZ, RZ, R17 ;  /* 0x000000ffff0d7224 */ /* 0x000fe200078e0011 */
[----:B------:R-:W-:-:S07]  /*13450*/  MOV R6, R14 ;  /* 0x0000000e00067202 */ /* 0x000fce0000000f00 */
[----:B------:R-:W-:Y:S05]  /*13460*/  WARPSYNC.COLLECTIVE R15, `(.L_x_154) ;  /* 0x000000000f087348 */ /* 0x000fea0003c00000 */
[----:B------:R0:W1:Y:S02]  /*13470*/  SHFL.IDX P6, R14, R13, R12, R11 ;  /* 0x0000000c0d0e7389 */ /* 0x00006400000c000b */
[----:B01----:R-:W-:Y:S01]  /*13480*/  ENDCOLLECTIVE ;  /* 0x000000000000791b */ /* 0x003fe20003800000 */
.L_x_154:
        /* <DEDUP_REMOVED lines=20> */
.L_x_155:
[----:B------:R-:W-:Y:S01]  /*135d0*/  IMAD.MOV.U32 R13, RZ, RZ, R17 ;  /* 0x000000ffff0d7224 */ /* 0x000fe200078e0011 */
[----:B------:R-:W-:-:S07]  /*135e0*/  MOV R6, R14 ;  /* 0x0000000e00067202 */ /* 0x000fce0000000f00 */
[----:B------:R-:W-:Y:S05]  /*135f0*/  WARPSYNC.COLLECTIVE R15, `(.L_x_156) ;  /* 0x000000000f087348 */ /* 0x000fea0003c00000 */
[----:B------:R0:W1:Y:S02]  /*13600*/  SHFL.IDX P6, R14, R13, R12, R11 ;  /* 0x0000000c0d0e7389 */ /* 0x00006400000c000b */
[----:B01----:R-:W-:Y:S01]  /*13610*/  ENDCOLLECTIVE ;  /* 0x000000000000791b */ /* 0x003fe20003800000 */
.L_x_156:
[----:B------:R-:W-:Y:S01]  /*13620*/  ULDC.64 UR4, c[0x0][0x208] ;  /* 0x0000820000047ab9 */ /* 0x000fe20000000a00 */
[----:B------:R-:W-:Y:S01]  /*13630*/  MOV R3, R6 ;  /* 0x0000000600037202 */ /* 0x000fe20000000f00 */
[----:B------:R-:W-:Y:S02]  /*13640*/  IMAD.MOV.U32 R6, RZ, RZ, RZ ;  /* 0x000000ffff067224 */ /* 0x000fe400078e00ff */
        /* <DEDUP_REMOVED lines=11> */
[----:B------:R0:W-:Y:S04]  /*13700*/  LDGSTS.E.BYPASS.LTC128B.128 [R4+0x6c00], desc[UR4][R2.64+0x100], !P5 ;  /* 0x06c0010002047fae */ /* 0x0001e8000e901d44 */
[----:B------:R0:W-:Y:S02]  /*13710*/  LDGSTS.E.BYPASS.LTC128B.128 [R4+0x9400], desc[UR4][R2.64+0x180], !P4 ;  /* 0x0940018002047fae */ /* 0x0001e4000e101d44 */
[----:B0-----:R-:W-:Y:S05]  /*13720*/  WARPSYNC.COLLECTIVE R15, `(.L_x_157) ;  /* 0x000000000f087348 */ /* 0x001fea0003c00000 */
[----:B------:R1:W2:Y:S02]  /*13730*/  SHFL.IDX P6, R14, R13, R12, R11 ;  /* 0x0000000c0d0e7389 */ /* 0x0002a400000c000b */
[----:B012---:R-:W-:Y:S01]  /*13740*/  ENDCOLLECTIVE ;  /* 0x000000000000791b */ /* 0x007fe20003800000 */
.L_x_157:
[----:B------:R-:W-:Y:S01]  /*13750*/  IMAD.MOV.U32 R13, RZ, RZ, R17 ;  /* 0x000000ffff0d7224 */ /* 0x000fe200078e0011 */
[----:B------:R-:W-:-:S07]  /*13760*/  MOV R18, R14 ;  /* 0x0000000e00127202 */ /* 0x000fce0000000f00 */
[----:B------:R-:W-:Y:S05]  /*13770*/  WARPSYNC.COLLECTIVE R15, `(.L_x_158) ;  /* 0x000000000f087348 */ /* 0x000fea0003c00000 */
[----:B------:R0:W1:Y:S02]  /*13780*/  SHFL.IDX P6, R14, R13, R12, R11 ;  /* 0x0000000c0d0e7389 */ /* 0x00006400000c000b */
[----:B01----:R-:W-:Y:S01]  /*13790*/  ENDCOLLECTIVE ;  /* 0x000000000000791b */ /* 0x003fe20003800000 */
.L_x_158:
[----:B------:R-:W-:Y:S05]  /*137a0*/  BRA `(.L_x_159) ;  /* 0xffffffcc00a07947 */ /* 0x000fea000383ffff */
.L_x_77:
[----:B0-----:R0:W1:Y:S02]  /*137b0*/  SYNCS.PHASECHK.TRANS64.TRYWAIT P0, [R7+URZ+0x38820], R6 ;  /* 0x03882006070075a7 */ /* 0x001064000800017f */
[----:B-1----:R-:W-:Y:S05]  /*137c0*/  @!P0 NANOSLEEP.SYNCS 0x989680 ;  /* 0x009896800000895d */ /* 0x002fea0003900000 */
[----:B------:R-:W1:Y:S02]  /*137d0*/  @!P0 SYNCS.PHASECHK.TRANS64 P0, [R7+URZ+0x38820], R6 ;  /* 0x03882006070085a7 */ /* 0x000e64000800007f */
[----:B-1----:R-:W-:Y:S05]  /*137e0*/  @!P0 BRA `(.L_x_77) ;  /* 0xfffffffc00f08947 */ /* 0x002fea000383ffff */
[----:B------:R-:W-:Y:S05]  /*137f0*/  BRA `(.L_x_160) ;  /* 0xffffffd000287947 */ /* 0x000fea000383ffff */
.L_x_78:
[----:B------:R-:W1:Y:S01]  /*13800*/  S2R R3, SR_TID.X ;  /* 0x0000000000037919 */ /* 0x000e620000002100 */
[----:B------:R-:W-:Y:S01]  /*13810*/  BSSY B0, `(.L_x_161) ;  /* 0x000000a000007945 */ /* 0x000fe20003800000 */
[----:B------:R-:W-:Y:S01]  /*13820*/  IMAD.MOV.U32 R12, RZ, RZ, RZ ;  /* 0x000000ffff0c7224 */ /* 0x000fe200078e00ff */
[----:B------:R-:W-:Y:S01]  /*13830*/  MOV R15, 0xffffffff ;  /* 0xffffffff000f7802 */ /* 0x000fe20000000f00 */
[----:B------:R-:W-:Y:S01]  /*13840*/  IMAD.MOV.U32 R11, RZ, RZ, 0x1f ;  /* 0x0000001fff0b7424 */ /* 0x000fe200078e00ff */
[----:B-1----:R-:W-:-:S04]  /*13850*/  SHF.R.U32.HI R3, RZ, 0x5, R3 ;  /* 0x00000005ff037819 */ /* 0x002fc80000011603 */
[----:B------:R-:W-:-:S04]  /*13860*/  LOP3.LUT R3, R3, 0x3, RZ, 0xc0, !PT ;  /* 0x0000000303037812 */ /* 0x000fc800078ec0ff */
[----:B------:R-:W-:-:S07]  /*13870*/  MOV R13, R3 ;  /* 0x00000003000d7202 */ /* 0x000fce0000000f00 */
[----:B0----5:R-:W-:Y:S05]  /*13880*/  WARPSYNC.COLLECTIVE R15, `(.L_x_162) ;  /* 0x000000000f087348 */ /* 0x021fea0003c00000 */
[----:B------:R1:W2:Y:S02]  /*13890*/  SHFL.IDX P6, R14, R13, R12, R11 ;  /* 0x0000000c0d0e7389 */ /* 0x0002a400000c000b */
[----:B012--5:R-:W-:Y:S01]  /*138a0*/  ENDCOLLECTIVE ;  /* 0x000000000000791b */ /* 0x027fe20003800000 */
.L_x_162:
[----:B------:R-:W-:Y:S05]  /*138b0*/  BSYNC B0 ;  /* 0x0000000000007941 */ /* 0x000fea0003800000 */
.L_x_161:
[----:B------:R-:W-:Y:S05]  /*138c0*/  BRA `(.L_x_163) ;  /* 0xffffffd0000c7947 */ /* 0x000fea000383ffff */
.L_x_79:
[----:B------:R-:W-:Y:S01]  /*138d0*/  BSSY B0, `(.L_x_164) ;  /* 0x0000006000007945 */ /* 0x000fe20003800000 */
[----:B------:R-:W-:-:S07]  /*138e0*/  IMAD.MOV.U32 R15, RZ, RZ, -0x1 ;  /* 0xffffffffff0f7424 */ /* 0x000fce00078e00ff */
[----:B01---5:R-:W-:Y:S05]  /*138f0*/  WARPSYNC.COLLECTIVE R15, `(.L_x_165) ;  /* 0x000000000f0c7348 */ /* 0x023fea0003c00000 */
[----:B------:R-:W-:Y:S02]  /*13900*/  ELECT P6, UR62, PT ;  /* 0x00000000003e782f */ /* 0x000fe400038c0000 */
[----:B------:R-:W-:Y:S01]  /*13910*/  MOV R14, UR62 ;  /* 0x0000003e000e7c02 */ /* 0x000fe20008000f00 */
[----:B01---5:R-:W-:Y:S10]  /*13920*/  ENDCOLLECTIVE ;  /* 0x000000000000791b */ /* 0x023ff40003800000 */
.L_x_165:
[----:B------:R-:W-:Y:S05]  /*13930*/  BSYNC B0 ;  /* 0x0000000000007941 */ /* 0x000fea0003800000 */
.L_x_164:
[----:B------:R-:W-:Y:S05]  /*13940*/  BRA `(.L_x_166) ;  /* 0xffffffd000007947 */ /* 0x000fea000383ffff */
.L_x_81:
[----:B-1----:R1:W2:Y:S02]  /*13950*/  SYNCS.PHASECHK.TRANS64.TRYWAIT P1, [R5+URZ+0x38840], R4 ;  /* 0x03884004050075a7 */ /* 0x0022a4000802017f */
[----:B--2---:R-:W-:Y:S05]  /*13960*/  @!P1 NANOSLEEP.SYNCS 0x989680 ;  /* 0x009896800000995d */ /* 0x004fea0003900000 */
[----:B------:R-:W2:Y:S02]  /*13970*/  @!P1 SYNCS.PHASECHK.TRANS64 P1, [R5+URZ+0x38840], R4 ;  /* 0x03884004050095a7 */ /* 0x000ea4000802007f */
[----:B--2---:R-:W-:Y:S05]  /*13980*/  @!P1 BRA `(.L_x_81) ;  /* 0xfffffffc00f09947 */ /* 0x004fea000383ffff */
[----:B------:R-:W-:Y:S05]  /*13990*/  BRA `(.L_x_167) ;  /* 0xffffffd000287947 */ /* 0x000fea000383ffff */
.L_x_83:
[----:B--2---:R2:W3:Y:S02]  /*139a0*/  SYNCS.PHASECHK.TRANS64.TRYWAIT P1, [R3+URZ+0x38840], R0 ;  /* 0x03884000030075a7 */ /* 0x0044e4000802017f */
[----:B---3--:R-:W-:Y:S05]  /*139b0*/  @!P1 NANOSLEEP.SYNCS 0x989680 ;  /* 0x009896800000995d */ /* 0x008fea0003900000 */
[----:B------:R-:W3:Y:S02]  /*139c0*/  @!P1 SYNCS.PHASECHK.TRANS64 P1, [R3+URZ+0x38840], R0 ;  /* 0x03884000030095a7 */ /* 0x000ee4000802007f */
[----:B---3--:R-:W-:Y:S05]  /*139d0*/  @!P1 BRA `(.L_x_83) ;  /* 0xfffffffc00f09947 */ /* 0x008fea000383ffff */
[----:B------:R-:W-:Y:S05]  /*139e0*/  BRA `(.L_x_168) ;  /* 0xffffffd000347947 */ /* 0x000fea000383ffff */
.L_x_85:
[----:B---3--:R3:W4:Y:S02]  /*139f0*/  SYNCS.PHASECHK.TRANS64.TRYWAIT P1, [R5+URZ+0x38860], R4 ;  /* 0x03886004050075a7 */ /* 0x008724000802017f */
[----:B----4-:R-:W-:Y:S05]  /*13a00*/  @!P1 NANOSLEEP.SYNCS 0x989680 ;  /* 0x009896800000995d */ /* 0x010fea0003900000 */
[----:B------:R-:W4:Y:S02]  /*13a10*/  @!P1 SYNCS.PHASECHK.TRANS64 P1, [R5+URZ+0x38860], R4 ;  /* 0x03886004050095a7 */ /* 0x000f24000802007f */
[----:B----4-:R-:W-:Y:S05]  /*13a20*/  @!P1 BRA `(.L_x_85) ;  /* 0xfffffffc00f09947 */ /* 0x010fea000383ffff */
[----:B------:R-:W-:Y:S05]  /*13a30*/  BRA `(.L_x_169) ;  /* 0xffffffd000307947 */ /* 0x000fea000383ffff */
.L_x_170:
[----:B------:R-:W-:-:S00]  /*13a40*/  BRA `(.L_x_170) ;  /* 0xfffffffc00fc7947 */ /* 0x000fc0000383ffff */
[----:B------:R-:W-:-:S00]  /*13a50*/  NOP ;  /* 0x0000000000007918 */ /* 0x000fc00000000000 */
        /* <DEDUP_REMOVED lines=10> */
.L_x_15969:


//--------------------- .text._ZN7cutlass13device_kernelIN5flash11enable_sm90INS1_16FlashAttnFwdSm90INS1_25CollectiveMainloopFwdSm90ILi2EN4cute5tupleIJNS5_1CILi1EEES8_S8_EEENS6_IJNS7_ILi128EEENS7_ILi80EEENS7_ILi256EEEEEELi256ENS_6half_tEfNS_4arch4Sm90ELb0ELb0ELb0ELb1ELb1ELb0ELb0ELb1ELb1ELb1ELb1ELb0EEENS1_21CollectiveEpilogueFwdINS6_IJSA_SC_SB_EEES9_SE_SG_Li256ELb1ELb1ELb1ELb0EEENS1_36VarlenDynamicPersistentTileSchedulerILi128ELi80ELi256ELi128ELb1ELb1ELb1ELb0ELb1ELb1EEEEEEEEEvNT_6ParamsE --------------------------
	.section	.text._ZN7cutlass13device_kernelIN5flash11enable_sm90INS1_16FlashAttnFwdSm90INS1_25CollectiveMainloopFwdSm90ILi2EN4cute5tupleIJNS5_1CILi1EEES8_S8_EEENS6_IJNS7_ILi128EEENS7_ILi80EEENS7_ILi256EEEEEELi256ENS_6half_tEfNS_4arch4Sm90ELb0ELb0ELb0ELb1ELb1ELb0ELb0ELb1ELb1ELb1ELb1ELb0EEENS1_21CollectiveEpilogueFwdINS6_IJSA_SC_SB_EEES9_SE_SG_Li256ELb1ELb1ELb1ELb0EEENS1_36VarlenDynamicPersistentTileSchedulerILi128ELi80ELi256ELi128ELb1ELb1ELb1ELb0ELb1ELb1EEEEEEEEEvNT_6ParamsE,"ax",@progbits
	.align	128
.text._ZN7cutlass13device_kernelIN5flash11enable_sm90INS1_16FlashAttnFwdSm90INS1_25CollectiveMainloopFwdSm90ILi2EN4cute5tupleIJNS5_1CILi1EEES8_S8_EEENS6_IJNS7_ILi128EEENS7_ILi80EEENS7_ILi256EEEEEELi256ENS_6half_tEfNS_4arch4Sm90ELb0ELb0ELb0ELb1ELb1ELb0ELb0ELb1ELb1ELb1ELb1ELb0EEENS1_21CollectiveEpilogueFwdINS6_IJSA_SC_SB_EEES9_SE_SG_Li256ELb1ELb1ELb1ELb0EEENS1_36VarlenDynamicPersistentTileSchedulerILi128ELi80ELi256ELi128ELb1ELb1ELb1ELb0ELb1ELb1EEEEEEEEEvNT_6ParamsE:
        .type           _ZN7cutlass13device_kernelIN5flash11enable_sm90INS1_16FlashAttnFwdSm90INS1_25CollectiveMainloopFwdSm90ILi2EN4cute5tupleIJNS5_1CILi1EEES8_S8_EEENS6_IJNS7_ILi128EEENS7_ILi80EEENS7_ILi256EEEEEELi256ENS_6half_tEfNS_4arch4Sm90ELb0ELb0ELb0ELb1ELb1ELb0ELb0ELb1ELb1ELb1ELb1ELb0EEENS1_21CollectiveEpilogueFwdINS6_IJSA_SC_SB_EEES9_SE_SG_Li256ELb1ELb1ELb1ELb0EEENS1_36VarlenDynamicPersistentTileSchedulerILi128ELi80ELi256ELi128ELb1ELb1ELb1ELb0ELb1ELb1EEEEEEEEEvNT_6ParamsE,@function
        .size           _ZN7cutlass13device_kernelIN5flash11enable_sm90INS1_16FlashAttnFwdSm90INS1_25CollectiveMainloopFwdSm90ILi2EN4cute5tupleIJNS5_1CILi1EEES8_S8_EEENS6_IJNS7_ILi128EEENS7_ILi80EEENS7_ILi256EEEEEELi256ENS_6half_tEfNS_4arch4Sm90ELb0ELb0ELb0ELb1ELb1ELb0ELb0ELb1ELb1ELb1ELb1ELb0EEENS1_21CollectiveEpilogueFwdINS6_IJSA_SC_SB_EEES9_SE_SG_Li256ELb1ELb1ELb1ELb0EEENS1_36VarlenDynamicPersistentTileSchedulerILi128ELi80ELi256ELi128ELb1ELb1ELb1ELb0ELb1ELb1EEEEEEEEEvNT_6ParamsE,(.L_x_15970 - _ZN7cutlass13device_kernelIN5flash11enable_sm90INS1_16FlashAttnFwdSm90INS1_25CollectiveMainloopFwdSm90ILi2EN4cute5tupleIJNS5_1CILi1EEES8_S8_EEENS6_IJNS7_ILi128EEENS7_ILi80EEENS7_ILi256EEEEEELi256ENS_6half_tEfNS_4arch4Sm90ELb0ELb0ELb0ELb1ELb1ELb0ELb0ELb1ELb1ELb1ELb1ELb0EEENS1_21CollectiveEpilogueFwdINS6_IJSA_SC_SB_EEES9_SE_SG_Li256ELb1ELb1ELb1ELb0EEENS1_36VarlenDynamicPersistentTileSchedulerILi128ELi80ELi256ELi128ELb1ELb1ELb1ELb0ELb1ELb1EEEEEEEEEvNT_6ParamsE)
        .other          _ZN7cutlass13device_kernelIN5flash11enable_sm90INS1_16FlashAttnFwdSm90INS1_25CollectiveMainloopFwdSm90ILi2EN4cute5tupleIJNS5_1CILi1EEES8_S8_EEENS6_IJNS7_ILi128EEENS7_ILi80EEENS7_ILi256EEEEEELi256ENS_6half_tEfNS_4arch4Sm90ELb0ELb0ELb0ELb1ELb1ELb0ELb0ELb1ELb1ELb1ELb1ELb0EEENS1_21CollectiveEpilogueFwdINS6_IJSA_SC_SB_EEES9_SE_SG_Li256ELb1ELb1ELb1ELb0EEENS1_36VarlenDynamicPersistentTileSchedulerILi128ELi80ELi256ELi128ELb1ELb1ELb1ELb0ELb1ELb1EEEEEEEEEvNT_6ParamsE,@"STO_CUDA_ENTRY STV_DEFAULT"
_ZN7cutlass13device_kernelIN5flash11enable_sm90INS1_16FlashAttnFwdSm90INS1_25CollectiveMainloopFwdSm90ILi2EN4cute5tupleIJNS5_1CILi1EEES8_S8_EEENS6_IJNS7_ILi128EEENS7_ILi80EEENS7_ILi256EEEEEELi256ENS_6half_tEfNS_4arch4Sm90ELb0ELb0ELb0ELb1ELb1ELb0ELb0ELb1ELb1ELb1ELb1ELb0EEENS1_21CollectiveEpilogueFwdINS6_IJSA_SC_SB_EEES9_SE_SG_Li256ELb1ELb1ELb1ELb0EEENS1_36VarlenDynamicPersistentTileSchedulerILi128ELi80ELi256ELi128ELb1ELb1ELb1ELb0ELb1ELb1EEEEEEEEEvNT_6ParamsE:
        /* <DEDUP_REMOVED lines=45> */
.L_x_171:
        /* <DEDUP_REMOVED lines=22> */
.L_x_172:
        /* <DEDUP_REMOVED lines=18> */
.L_x_173:
        /* <DEDUP_REMOVED lines=22> */
.L_x_174:
        /* <DEDUP_REMOVED lines=23> */
.L_x_175:
[----:B------:R-:W-:Y:S01]  /*0820*/  UISETP.NE.AND UP0, UPT, UR9, URZ, UPT ;  /* 0x0000003f0900728c */ /* 0x000fe2000bf05270 */
[----:B------:R-:W-:Y:S01]  /*0830*/  NOP ;  /* 0x0000000000007918 */ /* 0x000fe20000000000 */
[----:B0-----:R-:W-:Y:S01]  /*0840*/  UMOV UR4, 0x1 ;  /* 0x0000000100047882 */ /* 0x001fe20000000000 */
[----:B------:R-:W-:Y:S01]  /*0850*/  ULDC.64 UR36, c[0x0][0x208] ;  /* 0x0000820000247ab9 */ /* 0x000fe20000000a00 */
[----:B------:R-:W-:Y:S01]  /*0860*/  USEL UR4, UR4, 0x2, !UP0 ;  /* 0x0000000204047887 */ /* 0x000fe2000c000000 */
[----:B-1234-:R-:W-:Y:S01]  /*0870*/  BAR.SYNC.DEFER_BLOCKING 0x0 ;  /* 0x0000000000007b1d */ /* 0x01efe20000010000 */
[----:B------:R-:W-:-:S04]  /*0880*/  PLOP3.LUT P0, PT, PT, PT, UP0, 0x80, 0x0 ;  /* 0x000000000000781c */ /* 0x000fc80003f0f008 */
[----:B------:R-:W-:-:S05]  /*0890*/  IMAD.U32 R3, RZ, RZ, UR4 ;  /* 0x00000004ff037e24 */ /* 0x000fca000f8e00ff */
[----:B------:R0:W-:Y:S04]  /*08a0*/  STL [R1+0x50], R3 ;  /* 0x0000500301007387 */ /* 0x0001e80000100800 */
[----:B------:R-:W-:Y:S05]  /*08b0*/  @!P0 BRA `(.L_x_176) ;  /* 0x000000f400c48947 */ /* 0x000fea0003800000 */
.L_x_177:
[----:B------:R-:W-:-:S08]  /*08c0*/  NOP ;  /* 0x0000000000007918 */ /* 0x000fd00000000000 */
[----:B------:R-:W1:Y:S02]  /*08d0*/  USETMAXREG.TRY_ALLOC.CTAPOOL UP0, 0xe8 ;  /* 0x000000e8000079c8 */ /* 0x000e640008000600 */
[----:B-1----:R-:W-:-:S13]  /*08e0*/  PLOP3.LUT P0, PT, PT, PT, UP0, 0x80, 0x0 ;  /* 0x000000000000781c */ /* 0x002fda0003f0f008 */
[----:B------:R-:W-:Y:S05]  /*08f0*/  @!P0 BRA `(.L_x_177) ;  /* 0xfffffffc00f08947 */ /* 0x000fea000383ffff */
[----:B------:R-:W1:Y:S08]  /*0900*/  S2UR UR5, SR_CgaCtaId ;  /* 0x00000000000579c3 */ /* 0x000e700000008800 */
[----:B------:R-:W-:Y:S06]  /*0910*/  BAR.ARV 0x8, 0x180 ;  /* 0x0206000000007b1d */ /* 0x000fec0000002000 */
[----:B------:R-:W-:-:S02]  /*0920*/  UMOV UR4, 0x400 ;  /* 0x0000040000047882 */ /* 0x000fc40000000000 */
[----:B------:R-:W-:Y:S01]  /*0930*/  BAR.SYNC.DEFER_BLOCKING 0x5, 0x180 ;  /* 0x0146000000007b1d */ /* 0x000fe20000010000 */
[----:B-1----:R-:W-:-:S09]  /*0940*/  ULEA UR4, UR5, UR4, 0x18 ;  /* 0x0000000405047291 */ /* 0x002fd2000f8ec03f */
[----:B------:R-:W1:Y:S01]  /*0950*/  LDS.128 R8, [UR4+0x388d0] ;  /* 0x0388d004ff087984 */ /* 0x000e620008000c00 */
[----:B------:R-:W-:Y:S01]  /*0960*/  ULDC UR4, c[0x0][0xc3c] ;  /* 0x00030f0000047ab9 */ /* 0x000fe20000000800 */
[----:B------:R-:W-:Y:S06]  /*0970*/  BAR.ARV 0x4, 0x180 ;  /* 0x0106000000007b1d */ /* 0x000fec0000002000 */
[----:B-1----:R-:W-:-:S13]  /*0980*/  ISETP.GE.AND P0, PT, R11, UR4, PT ;  /* 0x000000040b007c0c */ /* 0x002fda000bf06270 */
[----:B------:R-:W-:Y:S05]  /*0990*/  @P0 EXIT ;  /* 0x000000000000094d */ /* 0x000fea0003800000 */
[----:B------:R-:W2:Y:S01]  /*09a0*/  LDL R2, [R1+0x50] ;  /* 0x0000500001027983 */ /* 0x000ea20000100800 */
[----:B------:R-:W-:Y:S01]  /*09b0*/  VIADD R0, R0, 0xffffff80 ;  /* 0xffffff8000007836 */ /* 0x000fe20000000000 */
[----:B------:R-:W-:Y:S01]  /*09c0*/  R2UR UR7, R11 ;  /* 0x000000000b0772ca */ /* 0x000fe200000e0000 */
[----:B------:R-:W-:Y:S01]  /*09d0*/  UMOV UR38, URZ ;  /* 0x0000003f00267c82 */ /* 0x000fe20008000000 */
[----:B------:R-:W-:Y:S02]  /*09e0*/  R2UR UR6, R9 ;  /* 0x00000000090672ca */ /* 0x000fe400000e0000 */
[----:B0-----:R-:W-:Y:S02]  /*09f0*/  SHF.R.S32.HI R3, RZ, 0x1f, R0 ;  /* 0x0000001fff037819 */ /* 0x001fe40000011400 */
[----:B------:R-:W-:Y:S02]  /*0a00*/  R2UR UR5, R10 ;  /* 0x000000000a0572ca */ /* 0x000fe400000e0000 */
[----:B------:R-:W-:-:S05]  /*0a10*/  LEA.HI R4, R3, R0, RZ, 0x5 ;  /* 0x0000000003047211 */ /* 0x000fca00078f28ff */
[----:B------:R-:W-:-:S05]  /*0a20*/  IMAD.SHL.U32 R6, R4, 0x20, RZ ;  /* 0x0000002004067824 */ /* 0x000fca00078e00ff */
[----:B------:R-:W-:Y:S02]  /*0a30*/  LOP3.LUT R6, R6, 0xfffffc00, RZ, 0xc0, !PT ;  /* 0xfffffc0006067812 */ /* 0x000fe400078ec0ff */
[----:B--2---:R-:W-:Y:S02]  /*0a40*/  R2UR UR4, R2 ;  /* 0x00000000020472ca */ /* 0x004fe400000e0000 */
[----:B------:R-:W-:-:S04]  /*0a50*/  LEA.HI R2, R3, R0, RZ, 0x7 ;  /* 0x0000000003027211 */ /* 0x000fc800078f38ff */
[----:B------:R-:W-:-:S05]  /*0a60*/  LOP3.LUT R5, R2, 0xffffff80, RZ, 0xc0, !PT ;  /* 0xffffff8002057812 */ /* 0x000fca00078ec0ff */
[C---:B------:R-:W-:Y:S01]  /*0a70*/  IMAD.IADD R13, R0.reuse, 0x1, -R5 ;  /* 0x00000001000d7824 */ /* 0x040fe200078e0a05 */
[CC--:B------:R-:W-:Y:S01]  /*0a80*/  LEA.HI R5, R3.reuse, R0.reuse, RZ, 0x2 ;  /* 0x0000000003057211 */ /* 0x0c0fe200078f10ff */
[----:B------:R-:W-:Y:S01]  /*0a90*/  ULOP3.LUT UR8, UR4, 0x1, URZ, 0xfc, !UPT ;  /* 0x0000000104087892 */ /* 0x000fe2000f8efc3f */
[----:B------:R-:W-:Y:S02]  /*0aa0*/  LEA.HI R3, R3, R0, RZ, 0x4 ;  /* 0x0000000003037211 */ /* 0x000fe400078f20ff */
[----:B------:R-:W-:Y:S01]  /*0ab0*/  SHF.R.S32.HI R8, RZ, 0x1f, R13 ;  /* 0x0000001fff087819 */ /* 0x000fe2000001140d */
[----:B------:R-:W-:Y:S01]  /*0ac0*/  STL [R1+0x3c], R13 ;  /* 0x00003c0d01007387 */ /* 0x000fe20000100800 */
[----:B------:R-:W-:Y:S01]  /*0ad0*/  LOP3.LUT R11, R5, 0xfffffffc, RZ, 0xc0, !PT ;  /* 0xfffffffc050b7812 */ /* 0x000fe200078ec0ff */
[----:B------:R-:W-:Y:S01]  /*0ae0*/  UMOV UR4, URZ ;  /* 0x0000003f00047c82 */ /* 0x000fe20008000000 */
[C---:B------:R-:W-:Y:S02]  /*0af0*/  LOP3.LUT R5, R3.reuse, 0x3fffff0, RZ, 0xc0, !PT ;  /* 0x03fffff003057812 */ /* 0x040fe400078ec0ff */
[----:B------:R-:W-:Y:S01]  /*0b00*/  SHF.R.S32.HI R4, RZ, 0x4, R3 ;  /* 0x00000004ff047819 */ /* 0x000fe20000011403 */
[----:B------:R-:W-:Y:S01]  /*0b10*/  IMAD.IADD R12, R0, 0x1, -R11 ;  /* 0x00000001000c7824 */ /* 0x000fe200078e0a0b */
[----:B------:R-:W-:Y:S01]  /*0b20*/  LEA.HI R9, R8, R13, RZ, 0x2 ;  /* 0x0000000d08097211 */ /* 0x000fe200078f10ff */
[----:B------:R-:W-:Y:S01]  /*0b30*/  IMAD.IADD R5, R0, 0x1, -R5 ;  /* 0x0000000100057824 */ /* 0x000fe200078e0a05 */
[----:B------:R-:W-:-:S02]  /*0b40*/  LEA.HI R0, R3, R4, RZ, 0x1 ;  /* 0x0000000403007211 */ /* 0x000fc400078f08ff */
[--C-:B------:R-:W-:Y:S01]  /*0b50*/  SHF.R.S32.HI R10, RZ, 0x2, R9.reuse ;  /* 0x00000002ff0a7819 */ /* 0x100fe20000011409 */
[----:B------:R-:W-:Y:S01]  /*0b60*/  IMAD R6, R5, 0x40, R6 ;  /* 0x0000004005067824 */ /* 0x000fe200078e0206 */
[----:B------:R-:W-:Y:S02]  /*0b70*/  SHF.R.S32.HI R7, RZ, 0x1f, R9 ;  /* 0x0000001fff077819 */ /* 0x000fe40000011409 */
[----:B------:R-:W-:Y:S02]  /*0b80*/  SHF.R.S32.HI R3, RZ, 0x7, R2 ;  /* 0x00000007ff037819 */ /* 0x000fe40000011402 */
[----:B------:R-:W-:Y:S02]  /*0b90*/  LEA.HI R11, R7, R10, RZ, 0x3 ;  /* 0x0000000a070b7211 */ /* 0x000fe400078f18ff */
[----:B------:R-:W-:Y:S02]  /*0ba0*/  LEA.HI R2, R2, R3, RZ, 0x1 ;  /* 0x0000000302027211 */ /* 0x000fe400078f08ff */
[----:B------:R-:W-:-:S02]  /*0bb0*/  LOP3.LUT R7, R0, 0x1ffffffe, RZ, 0xc0, !PT ;  /* 0x1ffffffe00077812 */ /* 0x000fc400078ec0ff */
[----:B------:R-:W-:Y:S02]  /*0bc0*/  LOP3.LUT R11, R11, 0xfffffff8, RZ, 0xc0, !PT ;  /* 0xfffffff80b0b7812 */ /* 0x000fe400078ec0ff */
[----:B------:R-:W-:Y:S01]  /*0bd0*/  LEA.HI R8, R8, R13, RZ, 0x5 ;  /* 0x0000000d08087211 */ /* 0x000fe200078f28ff */
[----:B------:R-:W-:Y:S01]  /*0be0*/  IMAD.IADD R7, R4, 0x1, -R7 ;  /* 0x0000000104077824 */ /* 0x000fe200078e0a07 */
[----:B------:R-:W-:Y:S01]  /*0bf0*/  LOP3.LUT R2, R2, 0x3fffffe, RZ, 0xc0, !PT ;  /* 0x03fffffe02027812 */ /* 0x000fe200078ec0ff */
[----:B------:R-:W-:Y:S01]  /*0c00*/  IMAD.IADD R11, R10, 0x1, -R11 ;  /* 0x000000010a0b7824 */ /* 0x000fe200078e0a0b */
[----:B------:R-:W-:Y:S02]  /*0c10*/  LEA.HI R0, R12, R12, RZ, 0x1 ;  /* 0x0000000c0c007211 */ /* 0x000fe400078f08ff */
[----:B------:R-:W-:Y:S01]  /*0c20*/  SHF.R.S32.HI R8, RZ, 0x5, R8 ;  /* 0x00000005ff087819 */ /* 0x000fe20000011408 */
[----:B------:R-:W-:Y:S01]  /*0c30*/  IMAD.IADD R2, R3, 0x1, -R2 ;  /* 0x0000000103027824 */ /* 0x000fe200078e0a02 */
[----:B------:R-:W-:Y:S01]  /*0c40*/  LOP3.LUT R3, R0, 0x1ffffffe, RZ, 0xc0, !PT ;  /* 0x1ffffffe00037812 */ /* 0x000fe200078ec0ff */
[----:B------:R-:W-:Y:S01]  /*0c50*/  IMAD R0, R7, 0x8, R6 ;  /* 0x0000000807007824 */ /* 0x000fe200078e0206 */
[----:B------:R-:W-:Y:S01]  /*0c60*/  LOP3.LUT R9, R9, 0x7ffffffc, RZ, 0xc0, !PT ;  /* 0x7ffffffc09097812 */ /* 0x000fe200078ec0ff */
[----:B------:R-:W-:-:S02]  /*0c70*/  IMAD R11, R8, 0x10, R11 ;  /* 0x00000010080b7824 */ /* 0x000fc400078e020b */
[----:B------:R-:W-:Y:S01]  /*0c80*/  IMAD.IADD R3, R12, 0x1, -R3 ;  /* 0x000000010c037824 */ /* 0x000fe200078e0a03 */
[----:B------:R0:W-:Y:S01]  /*0c90*/  STL [R1+0x48], R0 ;  /* 0x0000480001007387 */ /* 0x0001e20000100800 */
[----:B------:R-:W-:-:S04]  /*0ca0*/  IMAD.IADD R9, R13, 0x1, -R9 ;  /* 0x000000010d097824 */ /* 0x000fc800078e0a09 */
[----:B------:R-:W-:-:S04]  /*0cb0*/  IMAD.SHL.U32 R23, R9, 0x2, RZ ;  /* 0x0000000209177824 */ /* 0x000fc800078e00ff */
[C---:B------:R-:W-:Y:S02]  /*0cc0*/  VIADD R16, R23.reuse, 0x8 ;  /* 0x0000000817107836 */ /* 0x040fe40000000000 */
[----:B0-----:R-:W-:Y:S02]  /*0cd0*/  IMAD R0, R2, 0x40, R11 ;  /* 0x0000004002007824 */ /* 0x001fe400078e020b */
[----:B------:R-:W-:Y:S01]  /*0ce0*/  IMAD.U32 R2, RZ, RZ, UR8 ;  /* 0x00000008ff027e24 */ /* 0x000fe2000f8e00ff */
[----:B------:R-:W-:Y:S01]  /*0cf0*/  SHF.R.S32.HI R18, RZ, 0x1f, R16 ;  /* 0x0000001fff127819 */ /* 0x000fe20000011410 */
[C---:B------:R-:W-:Y:S01]  /*0d00*/  VIADD R15, R23.reuse, 0x10 ;  /* 0x00000010170f7836 */ /* 0x040fe20000000000 */
[----:B------:R0:W-:Y:S01]  /*0d10*/  STL [R1+0x40], R0 ;  /* 0x0000400001007387 */ /* 0x0001e20000100800 */
[C---:B------:R-:W-:Y:S02]  /*0d20*/  VIADD R14, R23.reuse, 0x18 ;  /* 0x00000018170e7836 */ /* 0x040fe40000000000 */
[C---:B------:R-:W-:Y:S01]  /*0d30*/  VIADD R13, R23.reuse, 0x20 ;  /* 0x00000020170d7836 */ /* 0x040fe20000000000 */
[----:B------:R1:W-:Y:S01]  /*0d40*/  STL [R1+0x4c], R2 ;  /* 0x00004c0201007387 */ /* 0x0003e20000100800 */
[C---:B------:R-:W-:Y:S01]  /*0d50*/  VIADD R12, R23.reuse, 0x28 ;  /* 0x00000028170c7836 */ /* 0x040fe20000000000 */
[----:B------:R-:W-:Y:S01]  /*0d60*/  SHF.R.S32.HI R17, RZ, 0x1f, R15 ;  /* 0x0000001fff117819 */ /* 0x000fe2000001140f */
[C---:B------:R-:W-:Y:S01]  /*0d70*/  VIADD R11, R23.reuse, 0x30 ;  /* 0x00000030170b7836 */ /* 0x040fe20000000000 */
[----:B------:R-:W-:Y:S01]  /*0d80*/  SHF.R.S32.HI R16, RZ, 0x1f, R14 ;  /* 0x0000001fff107819 */ /* 0x000fe2000001140e */
[----:B------:R-:W-:Y:S01]  /*0d90*/  VIADD R10, R23, 0x38 ;  /* 0x00000038170a7836 */ /* 0x000fe20000000000 */
[----:B0-----:R-:W-:Y:S01]  /*0da0*/  LEA R0, R3, R0, 0x3 ;  /* 0x0000000003007211 */ /* 0x001fe200078e18ff */
[C---:B------:R-:W-:Y:S01]  /*0db0*/  VIADD R9, R23.reuse, 0x40 ;  /* 0x0000004017097836 */ /* 0x040fe20000000000 */
[----:B------:R-:W-:Y:S01]  /*0dc0*/  SHF.R.S32.HI R15, RZ, 0x1f, R13 ;  /* 0x0000001fff0f7819 */ /* 0x000fe2000001140d */
[C---:B------:R-:W-:Y:S01]  /*0dd0*/  VIADD R8, R23.reuse, 0x48 ;  /* 0x0000004817087836 */ /* 0x040fe20000000000 */
[----:B------:R-:W-:Y:S01]  /*0de0*/  SHF.R.S32.HI R14, RZ, 0x1f, R12 ;  /* 0x0000001fff0e7819 */ /* 0x000fe2000001140c */
[----:B-1----:R-:W-:Y:S01]  /*0df0*/  IMAD.U32 R2, RZ, RZ, UR4 ;  /* 0x00000004ff027e24 */ /* 0x002fe2000f8e00ff */
[----:B------:R-:W-:Y:S01]  /*0e00*/  SHF.R.S32.HI R13, RZ, 0x1f, R11 ;  /* 0x0000001fff0d7819 */ /* 0x000fe2000001140b */
[C---:B------:R-:W-:Y:S01]  /*0e10*/  VIADD R7, R23.reuse, 0x50 ;  /* 0x0000005017077836 */ /* 0x040fe20000000000 */
[----:B------:R-:W-:Y:S01]  /*0e20*/  SHF.R.S32.HI R12, RZ, 0x1f, R10 ;  /* 0x0000001fff0c7819 */ /* 0x000fe2000001140a */
[C---:B------:R-:W-:Y:S01]  /*0e30*/  VIADD R6, R23.reuse, 0x58 ;  /* 0x0000005817067836 */ /* 0x040fe20000000000 */
[----:B------:R0:W-:Y:S01]  /*0e40*/  STL [R1+0x38], R2 ;  /* 0x0000380201007387 */ /* 0x0001e20000100800 */
[C---:B------:R-:W-:Y:S01]  /*0e50*/  VIADD R5, R23.reuse, 0x60 ;  /* 0x0000006017057836 */ /* 0x040fe20000000000 */
[----:B------:R-:W-:Y:S01]  /*0e60*/  SHF.R.S32.HI R11, RZ, 0x1f, R9 ;  /* 0x0000001fff0b7819 */ /* 0x000fe20000011409 */
[C---:B------:R-:W-:Y:S01]  /*0e70*/  VIADD R4, R23.reuse, 0x68 ;  /* 0x0000006817047836 */ /* 0x040fe20000000000 */
[----:B------:R1:W-:Y:S01]  /*0e80*/  STL [R1+0x44], R0 ;  /* 0x0000440001007387 */ /* 0x0003e20000100800 */
[C---:B------:R-:W-:Y:S01]  /*0e90*/  VIADD R227, R23.reuse, 0x78 ;  /* 0x0000007817e37836 */ /* 0x040fe20000000000 */
[----:B------:R-:W-:Y:S01]  /*0ea0*/  SHF.R.S32.HI R10, RZ, 0x1f, R8 ;  /* 0x0000001fff0a7819 */ /* 0x000fe20000011408 */
[C---:B------:R-:W-:Y:S01]  /*0eb0*/  VIADD R226, R23.reuse, 0x80 ;  /* 0x0000008017e27836 */ /* 0x040fe20000000000 */
[----:B------:R-:W-:Y:S01]  /*0ec0*/  SHF.R.S32.HI R9, RZ, 0x1f, R7 ;  /* 0x0000001fff097819 */ /* 0x000fe20000011407 */
[C---:B------:R-:W-:Y:S01]  /*0ed0*/  VIADD R225, R23.reuse, 0x88 ;  /* 0x0000008817e17836 */ /* 0x040fe20000000000 */
[----:B------:R-:W-:Y:S01]  /*0ee0*/  SHF.R.S32.HI R8, RZ, 0x1f, R6 ;  /* 0x0000001fff087819 */ /* 0x000fe20000011406 */
[C---:B0-----:R-:W-:Y:S01]  /*0ef0*/  VIADD R2, R23.reuse, 0x70 ;  /* 0x0000007017027836 */ /* 0x041fe20000000000 */
[----:B------:R-:W-:Y:S01]  /*0f00*/  SHF.R.S32.HI R7, RZ, 0x1f, R5 ;  /* 0x0000001fff077819 */ /* 0x000fe20000011405 */
[C---:B------:R-:W-:Y:S01]  /*0f10*/  VIADD R224, R23.reuse, 0x90 ;  /* 0x0000009017e07836 */ /* 0x040fe20000000000 */
        /* <DEDUP_REMOVED lines=17> */
[----:B------:R-:W-:Y:S01]  /*1030*/  VIADD R213, R23, 0xd8 ;  /* 0x000000d817d57836 */ /* 0x000fe20000000000 */
[----:B------:R-:W-:Y:S01]  /*1040*/  SHF.R.S32.HI R2, RZ, 0x1f, R220 ;  /* 0x0000001fff027819 */ /* 0x000fe200000114dc */
[----:B------:R-:W-:Y:S01]  /*1050*/  IMAD.U32 R16, RZ, RZ, UR4 ;  /* 0x00000004ff107e24 */ /* 0x000fe2000f8e00ff */
[----:B------:R-:W-:-:S02]  /*1060*/  SHF.R.S32.HI R5, RZ, 0x1f, R219 ;  /* 0x0000001fff057819 */ /* 0x000fc400000114db */
[----:B------:R-:W-:Y:S02]  /*1070*/  SHF.R.S32.HI R4, RZ, 0x1f, R218 ;  /* 0x0000001fff047819 */ /* 0x000fe400000114da */
[----:B-1----:R-:W-:-:S07]  /*1080*/  SHF.R.S32.HI R2, RZ, 0x1f, R217 ;  /* 0x0000001fff027819 */ /* 0x002fce00000114d9 */
.L_x_227:
[----:B------:R-:W-:Y:S01]  /*1090*/  ULDC.64 UR8, c[0x0][0xc88] ;  /* 0x0003220000087ab9 */ /* 0x000fe20000000a00 */
[----:B------:R-:W-:Y:S01]  /*10a0*/  ULDC.64 UR10, c[0x0][0xa20] ;  /* 0x00028800000a7ab9 */ /* 0x000fe20000000a00 */
[----:B------:R-:W-:Y:S02]  /*10b0*/  UIMAD.WIDE UR8, UR7, 0x4, UR8 ;  /* 0x00000004070878a5 */ /* 0x000fe4000f8e0208 */
[----:B------:R-:W-:Y:S01]  /*10c0*/  UISETP.NE.U32.AND UP1, UPT, UR10, URZ, UPT ;  /* 0x0000003f0a00728c */ /* 0x000fe2000bf25070 */
[----:B------:R-:W-:Y:S01]  /*10d0*/  UMOV UR61, URZ ;  /* 0x0000003f003d7c82 */ /* 0x000fe20008000000 */
[----:B------:R-:W-:Y:S02]  /*10e0*/  ULDC UR7, c[0x0][0x2f0] ;  /* 0x0000bc0000077ab9 */ /* 0x000fe40000000800 */
[----:B0-2---:R-:W-:Y:S02]  /*10f0*/  IMAD.U32 R2, RZ, RZ, UR8 ;  /* 0x00000008ff027e24 */ /* 0x005fe4000f8e00ff */
[----:B-1----:R-:W-:Y:S01]  /*1100*/  IMAD.U32 R3, RZ, RZ, UR9 ;  /* 0x00000009ff037e24 */ /* 0x002fe2000f8e00ff */
[----:B------:R-:W-:-:S04]  /*1110*/  ULDC.64 UR8, c[0x0][0xa28] ;  /* 0x00028a0000087ab9 */ /* 0x000fc80000000a00 */
[----:B------:R-:W2:Y:S01]  /*1120*/  LDG.E R2, desc[UR36][R2.64] ;  /* 0x0000002402027981 */ /* 0x000ea2000c1e1900 */
[----:B------:R-:W-:Y:S02]  /*1130*/  UISETP.NE.U32.AND UP0, UPT, UR8, URZ, UPT ;  /* 0x0000003f0800728c */ /* 0x000fe4000bf05070 */
[----:B------:R-:W-:Y:S02]  /*1140*/  UISETP.NE.AND.EX UP1, UPT, UR11, URZ, UPT, UP1 ;  /* 0x0000003f0b00728c */ /* 0x000fe4000bf25310 */
[----:B------:R-:W-:-:S04]  /*1150*/  UISETP.NE.AND.EX UP0, UPT, UR9, URZ, UPT, UP0 ;  /* 0x0000003f0900728c */ /* 0x000fc8000bf05300 */
[----:B------:R-:W-:Y:S02]  /*1160*/  PLOP3.LUT P1, PT, PT, PT, UP1, 0x80, 0x0 ;  /* 0x000000000000781c */ /* 0x000fe40003f2f018 */
[----:B------:R-:W-:Y:S02]  /*1170*/  PLOP3.LUT P0, PT, PT, PT, UP0, 0x80, 0x0 ;  /* 0x000000000000781c */ /* 0x000fe40003f0f008 */
[----:B--2---:R-:W-:-:S13]  /*1180*/  R2UR UR4, R2 ;  /* 0x00000000020472ca */ /* 0x004fda00000e0000 */
[----:B------:R-:W-:Y:S02]  /*1190*/  USHF.R.S32.HI UR12, URZ, 0x1f, UR4 ;  /* 0x0000001f3f0c7899 */ /* 0x000fe40008011404 */
[----:B-----5:R-:W-:Y:S01]  /*11a0*/  IMAD.U32 R0, RZ, RZ, UR4 ;  /* 0x00000004ff007e24 */ /* 0x020fe2000f8e00ff */
[----:B------:R-:W-:-:S03]  /*11b0*/  @UP0 ULEA UR8, UP2, UR4, UR8, 0x2 ;  /* 0x0000000804080291 */ /* 0x000fc6000f84103f */
[----:B------:R-:W-:Y:S01]  /*11c0*/  IMAD.U32 R2, RZ, RZ, UR12 ;  /* 0x0000000cff027e24 */ /* 0x000fe2000f8e00ff */
[----:B------:R-:W-:Y:S01]  /*11d0*/  @UP0 ULEA.HI.X UR9, UR4, UR9, UR12, 0x2, UP2 ;  /* 0x0000000904090291 */ /* 0x000fe200090f140c */
[----:B------:R-:W-:Y:S01]  /*11e0*/  STL [R1+0x30], R0 ;  /* 0x0000300001007387 */ /* 0x000fe20000100800 */
[----:B------:R-:W-:-:S03]  /*11f0*/  @UP1 ULEA UR10, UP0, UR4, UR10, 0x2 ;  /* 0x0000000a040a1291 */ /* 0x000fc6000f80103f */
[----:B------:R0:W-:Y:S01]  /*1200*/  STL [R1+0x34], R2 ;  /* 0x0000340201007387 */ /* 0x0001e20000100800 */
[----:B------:R-:W-:Y:S01]  /*1210*/  IMAD.U32 R3, RZ, RZ, UR9 ;  /* 0x00000009ff037e24 */ /* 0x000fe2000f8e00ff */
[----:B------:R-:W-:Y:S01]  /*1220*/  @UP1 ULEA.HI.X UR11, UR4, UR11, UR12, 0x2, UP0 ;  /* 0x0000000b040b1291 */ /* 0x000fe200080f140c */
[----:B------:R-:W-:Y:S02]  /*1230*/  IMAD.U32 R4, RZ, RZ, UR10 ;  /* 0x0000000aff047e24 */ /* 0x000fe4000f8e00ff */
[----:B------:R-:W-:Y:S01]  /*1240*/  ULDC UR4, c[0x0][0x424] ;  /* 0x0001090000047ab9 */ /* 0x000fe20000000800 */
[----:B0-----:R-:W-:Y:S01]  /*1250*/  IMAD.U32 R2, RZ, RZ, UR8 ;  /* 0x00000008ff027e24 */ /* 0x001fe2000f8e00ff */
[----:B------:R-:W-:-:S05]  /*1260*/  ULDC.64 UR8, c[0x0][0x418] ;  /* 0x0001060000087ab9 */ /* 0x000fca0000000a00 */
[----:B------:R-:W2:Y:S01]  /*1270*/  @P0 LDG.E R2, desc[UR36][R2.64] ;  /* 0x0000002402020981 */ /* 0x000ea2000c1e1900 */
[----:B------:R-:W-:-:S05]  /*1280*/  IMAD.U32 R5, RZ, RZ, UR11 ;  /* 0x0000000bff057e24 */ /* 0x000fca000f8e00ff */
[----:B---3--:R-:W3:Y:S01]  /*1290*/  @P1 LDG.E R4, desc[UR36][R4.64] ;  /* 0x0000002404041981 */ /* 0x008ee2000c1e1900 */
[----:B------:R-:W-:Y:S02]  /*12a0*/  UISETP.NE.U32.AND UP0, UPT, UR8, URZ, UPT ;  /* 0x0000003f0800728c */ /* 0x000fe4000bf05070 */
[----:B------:R-:W-:Y:S02]  /*12b0*/  ULOP3.LUT UR8, UR5, 0xff000000, URZ, 0xc0, !UPT ;  /* 0xff00000005087892 */ /* 0x000fe4000f8ec03f */
[----:B------:R-:W-:-:S04]  /*12c0*/  UISETP.NE.AND.EX UP0, UPT, UR9, URZ, UPT, UP0 ;  /* 0x0000003f0900728c */ /* 0x000fc8000bf05300 */
[----:B------:R-:W-:-:S04]  /*12d0*/  USEL UR4, UR4, 0x1, UP0 ;  /* 0x0000000104047887 */ /* 0x000fc80008000000 */
[----:B------:R-:W-:Y:S01]  /*12e0*/  UIMAD UR4, UR4, UR7, URZ ;  /* 0x00000007040472a4 */ /* 0x000fe2000f8e023f */
[----:B--2---:R-:W-:Y:S01]  /*12f0*/  @P0 R2UR UR61, R2 ;  /* 0x00000000023d02ca */ /* 0x004fe200000e0000 */
[----:B------:R-:W-:-:S05]  /*1300*/  IMAD.U32 R2, RZ, RZ, UR6 ;  /* 0x00000006ff027e24 */ /* 0x000fca000f8e00ff */
[----:B------:R0:W-:Y:S01]  /*1310*/  STL [R1+0x2c], R2 ;  /* 0x00002c0201007387 */ /* 0x0001e20000100800 */
[----:B---3--:R-:W-:Y:S01]  /*1320*/  @P1 R2UR UR4, R4 ;  /* 0x00000000040412ca */ /* 0x008fe200000e0000 */
[----:B----4-:R-:W-:-:S14]  /*1330*/  @P1 BRA `(.L_x_178) ;  /* 0x0000000000381947 */ /* 0x010fdc0003800000 */
[----:B------:R-:W-:Y:S02]  /*1340*/  ULDC.64 UR6, c[0x0][0xa08] ;  /* 0x0002820000067ab9 */ /* 0x000fe40000000a00 */
[----:B------:R-:W-:-:S04]  /*1350*/  ISETP.NE.U32.AND P0, PT, RZ, UR6, PT ;  /* 0x00000006ff007c0c */ /* 0x000fc8000bf05070 */
[----:B------:R-:W-:-:S13]  /*1360*/  ISETP.NE.AND.EX P0, PT, RZ, UR7, PT, P0 ;  /* 0x00000007ff007c0c */ /* 0x000fda000bf05300 */
[----:B------:R-:W-:Y:S05]  /*1370*/  @!P0 BRA `(.L_x_178) ;  /* 0x0000000000288947 */ /* 0x000fea0003800000 */
[----:B------:R-:W-:Y:S01]  /*1380*/  R2UR UR4, R0 ;  /* 0x00000000000472ca */ /* 0x000fe200000e0000 */
[----:B------:R-:W-:-:S12]  /*1390*/  ULDC.64 UR6, c[0x0][0xa08] ;  /* 0x0002820000067ab9 */ /* 0x000fd80000000a00 */
[----:B------:R-:W-:-:S06]  /*13a0*/  UIMAD.WIDE UR6, UR4, 0x4, UR6 ;  /* 0x00000004040678a5 */ /* 0x000fcc000f8e0206 */
[----:B0-----:R-:W-:Y:S02]  /*13b0*/  IMAD.U32 R2, RZ, RZ, UR6 ;  /* 0x00000006ff027e24 */ /* 0x001fe4000f8e00ff */
[----:B------:R-:W-:-:S05]  /*13c0*/  IMAD.U32 R3, RZ, RZ, UR7 ;  /* 0x00000007ff037e24 */ /* 0x000fca000f8e00ff */
[----:B------:R-:W2:Y:S04]  /*13d0*/  LDG.E R4, desc[UR36][R2.64] ;  /* 0x0000002402047981 */ /* 0x000ea8000c1e1900 */
[----:B------:R-:W3:Y:S01]  /*13e0*/  LDG.E R0, desc[UR36][R2.64+0x4] ;  /* 0x0000042402007981 */ /* 0x000ee2000c1e1900 */
[----:B--2---:R-:W-:Y:S02]  /*13f0*/  R2UR UR4, R4 ;  /* 0x00000000040472ca */ /* 0x004fe400000e0000 */
[----:B---3--:R-:W-:-:S13]  /*1400*/  R2UR UR6, R0 ;  /* 0x00000000000672ca */ /* 0x008fda00000e0000 */
[----:B------:R-:W-:-:S12]  /*1410*/  UIADD3 UR4, -UR4, UR6, URZ ;  /* 0x0000000604047290 */ /* 0x000fd8000fffe13f */
.L_x_178:
[----:B------:R-:W-:Y:S02]  /*1420*/  UIADD3 UR61, -UR61, UR4, URZ ;  /* 0x000000043d3d7290 */ /* 0x000fe4000fffe13f */
[----:B------:R-:W-:Y:S02]  /*1430*/  ULOP3.LUT UR4, UR5, 0xff0000, URZ, 0xc0, !UPT ;  /* 0x00ff000005047892 */ /* 0x000fe4000f8ec03f */
[----:B------:R-:W-:Y:S02]  /*1440*/  UISETP.GE.AND UP0, UPT, UR61, 0x1, UPT ;  /* 0x000000013d00788c */ /* 0x000fe4000bf06270 */
[----:B------:R-:W-:Y:S02]  /*1450*/  USHF.R.U32.HI UR8, URZ, 0x8, UR8 ;  /* 0x000000083f087899 */ /* 0x000fe40008011608 */
[----:B------:R-:W-:Y:S02]  /*1460*/  UIADD3 UR6, UR61, 0x4f, URZ ;  /* 0x0000004f3d067890 */ /* 0x000fe4000fffe03f */
[----:B------:R-:W-:Y:S01]  /*1470*/  PLOP3.LUT P0, PT, PT, PT, UP0, 0x80, 0x0 ;  /* 0x000000000000781c */ /* 0x000fe20003f0f008 */
[----:B------:R-:W-:-:S02]  /*1480*/  ULEA.HI UR8, UR4, UR8, URZ, 0x10 ;  /* 0x0000000804087291 */ /* 0x000fc4000f8f803f */
[----:B------:R-:W-:Y:S02]  /*1490*/  UIMAD.WIDE UR6, UR6, 0x66666667, URZ ;  /* 0x66666667060678a5 */ /* 0x000fe4000f8e023f */
[----:B------:R-:W-:Y:S02]  /*14a0*/  ULOP3.LUT UR4, UR8, 0xff, URZ, 0xc0, !UPT ;  /* 0x000000ff08047892 */ /* 0x000fe4000f8ec03f */
[----:B------:R-:W-:Y:S02]  /*14b0*/  ULOP3.LUT UR9, UR5, 0xffff, URZ, 0xc0, !UPT ;  /* 0x0000ffff05097892 */ /* 0x000fe4000f8ec03f */
[----:B------:R-:W-:Y:S02]  /*14c0*/  USHF.R.U32.HI UR5, URZ, 0x10, UR8 ;  /* 0x000000103f057899 */ /* 0x000fe40008011608 */
[----:B------:R-:W-:Y:S01]  /*14d0*/  USHF.R.U32.HI UR6, URZ, 0x1f, UR7 ;  /* 0x0000001f3f067899 */ /* 0x000fe20008011607 */
[----:B------:R-:W-:Y:S01]  /*14e0*/  IMAD.U32 R215, RZ, RZ, UR4 ;  /* 0x00000004ffd77e24 */ /* 0x000fe2000f8e00ff */
[----:B------:R-:W-:Y:S01]  /*14f0*/  UMOV UR4, URZ ;  /* 0x0000003f00047c82 */ /* 0x000fe20008000000 */
[----:B------:R-:W-:Y:S01]  /*1500*/  IMAD.U32 R216, RZ, RZ, UR9 ;  /* 0x00000009ffd87e24 */ /* 0x000fe2000f8e00ff */
[----:B------:R-:W-:Y:S01]  /*1510*/  ULEA.HI.SX32 UR9, UR7, UR6, 0x1b ;  /* 0x0000000607097291 */ /* 0x000fe2000f8fda3f */
[----:B------:R-:W-:Y:S01]  /*1520*/  IMAD.U32 R212, RZ, RZ, UR5 ;  /* 0x00000005ffd47e24 */ /* 0x000fe2000f8e00ff */
[----:B------:R-:W-:Y:S10]  /*1530*/  @!P0 BRA `(.L_x_179) ;  /* 0x0000000000948947 */ /* 0x000ff40003800000 */
[----:B------:R-:W-:Y:S01]  /*1540*/  R2UR UR5, R212 ;  /* 0x00000000d40572ca */ /* 0x000fe200000e0000 */
[----:B------:R-:W-:-:S12]  /*1550*/  ULDC UR4, c[0x0][0x9f0] ;  /* 0x00027c0000047ab9 */ /* 0x000fd80000000800 */
[----:B------:R-:W-:-:S04]  /*1560*/  UISETP.NE.AND UP0, UPT, UR5, URZ, UPT ;  /* 0x0000003f0500728c */ /* 0x000fc8000bf05270 */
[----:B------:R-:W-:-:S03]  /*1570*/  USEL UR10, UR5, UR4, UP0 ;  /* 0x00000004050a7287 */ /* 0x000fc60008000000 */
[----:B------:R-:W-:Y:S01]  /*1580*/  UMOV UR4, URZ ;  /* 0x0000003f00047c82 */ /* 0x000fe20008000000 */
[----:B------:R-:W-:Y:S02]  /*1590*/  UIADD3 UR6, UR9, -0x1, UR10 ;  /* 0xffffffff09067890 */ /* 0x000fe4000fffe00a */
[----:B------:R-:W-:-:S04]  /*15a0*/  IMAD.U32 R3, RZ, RZ, UR10 ;  /* 0x0000000aff037e24 */ /* 0x000fc8000f8e00ff */
[----:B------:R-:W-:Y:S01]  /*15b0*/  IMAD.U32 R4, RZ, RZ, UR6 ;  /* 0x00000006ff047e24 */ /* 0x000fe2000f8e00ff */
[-C--:B------:R-:W-:Y:S01]  /*15c0*/  IABS R0, R3.reuse ;  /* 0x0000000300007213 */ /* 0x080fe20000000000 */
[----:B------:R-:W-:Y:S01]  /*15d0*/  ULOP3.LUT UR6, UR6, UR10, URZ, 0x3c, !UPT ;  /* 0x0000000a06067292 */ /* 0x000fe2000f8e3c3f */
[----:B------:R-:W-:Y:S02]  /*15e0*/  IABS R5, R3 ;  /* 0x0000000300057213 */ /* 0x000fe40000000000 */
[----:B------:R-:W-:Y:S02]  /*15f0*/  R2UR UR11, R0 ;  /* 0x00000000000b72ca */ /* 0x000fe400000e0000 */
[----:B------:R-:W-:-:S05]  /*1600*/  IABS R4, R4 ;  /* 0x0000000400047213 */ /* 0x000fca0000000000 */
[----:B------:R-:W-:-:S05]  /*1610*/  IMAD.MOV.U32 R3, RZ, RZ, R4 ;  /* 0x000000ffff037224 */ /* 0x000fca00078e0004 */
[----:B------:R-:W-:Y:S01]  /*1620*/  R2UR UR8, R3 ;  /* 0x00000000030872ca */ /* 0x000fe200000e0000 */
        /* <DEDUP_REMOVED lines=22> */
.L_x_179:
[----:B------:R-:W-:Y:S01]  /*1790*/  R2UR UR5, R215 ;  /* 0x00000000d70572ca */ /* 0x000fe200000e0000 */
[----:B------:R-:W-:Y:S01]  /*17a0*/  IMAD.U32 R0, RZ, RZ, UR9 ;  /* 0x00000009ff007e24 */ /* 0x000fe2000f8e00ff */
[----:B------:R-:W-:Y:S01]  /*17b0*/  PLOP3.LUT P0, PT, PT, PT, PT, 0x80, 0x0 ;  /* 0x000000000000781c */ /* 0x000fe20003f0f070 */
[----:B------:R-:W-:Y:S01]  /*17c0*/  IMAD.U32 R3, RZ, RZ, UR4 ;  /* 0x00000004ff037e24 */ /* 0x000fe2000f8e00ff */
[----:B------:R-:W-:Y:S01]  /*17d0*/  CS2R R150, SRZ ;  /* 0x0000000000967805 */ /* 0x000fe2000001ff00 */
[----:B0-----:R-:W-:Y:S01]  /*17e0*/  IMAD.MOV.U32 R2, RZ, RZ, RZ ;  /* 0x000000ffff027224 */ /* 0x001fe200078e00ff */
[----:B------:R-:W-:Y:S02]  /*17f0*/  CS2R R148, SRZ ;  /* 0x0000000000947805 */ /* 0x000fe4000001ff00 */
[----:B------:R-:W-:Y:S02]  /*1800*/  CS2R R146, SRZ ;  /* 0x0000000000927805 */ /* 0x000fe4000001ff00 */
[----:B------:R-:W-:-:S02]  /*1810*/  CS2R R144, SRZ ;  /* 0x0000000000907805 */ /* 0x000fc4000001ff00 */
[----:B------:R-:W-:Y:S02]  /*1820*/  CS2R R142, SRZ ;  /* 0x00000000008e7805 */ /* 0x000fe4000001ff00 */
[----:B------:R-:W-:Y:S02]  /*1830*/  CS2R R140, SRZ ;  /* 0x00000000008c7805 */ /* 0x000fe4000001ff00 */
[----:B------:R-:W-:Y:S02]  /*1840*/  CS2R R138, SRZ ;  /* 0x00000000008a7805 */ /* 0x000fe4000001ff00 */
[----:B------:R-:W-:Y:S01]  /*1850*/  CS2R R136, SRZ ;  /* 0x0000000000887805 */ /* 0x000fe2000001ff00 */
[----:B------:R-:W-:Y:S01]  /*1860*/  UIMAD UR5, UR5, UR4, URZ ;  /* 0x00000004050572a4 */ /* 0x000fe2000f8e023f */
[----:B------:R-:W-:Y:S02]  /*1870*/  CS2R R134, SRZ ;  /* 0x0000000000867805 */ /* 0x000fe4000001ff00 */
[----:B------:R-:W-:-:S02]  /*1880*/  CS2R R132, SRZ ;  /* 0x0000000000847805 */ /* 0x000fc4000001ff00 */
[----:B------:R-:W-:Y:S02]  /*1890*/  CS2R R130, SRZ ;  /* 0x0000000000827805 */ /* 0x000fe4000001ff00 */
[----:B------:R-:W-:Y:S02]  /*18a0*/  CS2R R128, SRZ ;  /* 0x0000000000807805 */ /* 0x000fe4000001ff00 */
[----:B------:R-:W-:Y:S02]  /*18b0*/  CS2R R126, SRZ ;  /* 0x00000000007e7805 */ /* 0x000fe4000001ff00 */
[----:B------:R-:W-:Y:S01]  /*18c0*/  VIADDMNMX R3, R3, UR5, R0, PT ;  /* 0x0000000503037c46 */ /* 0x000fe2000b800100 */
[----:B------:R-:W-:Y:S01]  /*18d0*/  IMAD.U32 R22, RZ, RZ, UR5 ;  /* 0x00000005ff167e24 */ /* 0x000fe2000f8e00ff */
[----:B------:R-:W-:Y:S01]  /*18e0*/  CS2R R124, SRZ ;  /* 0x00000000007c7805 */ /* 0x000fe2000001ff00 */
[----:B------:R-:W-:Y:S01]  /*18f0*/  IMAD.MOV.U32 R0, RZ, RZ, RZ ;  /* 0x000000ffff007224 */ /* 0x000fe200078e00ff */
[----:B------:R-:W-:-:S02]  /*1900*/  R2UR UR60, R3 ;  /* 0x00000000033c72ca */ /* 0x000fc400000e0000 */
        /* <DEDUP_REMOVED lines=12> */
[----:B------:R-:W-:Y:S01]  /*19d0*/  UISETP.GT.AND UP0, UPT, UR60, UR5, UPT ;  /* 0x000000053c00728c */ /* 0x000fe2000bf04270 */
[----:B------:R-:W-:-:S02]  /*19e0*/  CS2R R98, SRZ ;  /* 0x0000000000627805 */ /* 0x000fc4000001ff00 */
[----:B------:R-:W-:Y:S02]  /*19f0*/  CS2R R96, SRZ ;  /* 0x0000000000607805 */ /* 0x000fe4000001ff00 */
[----:B------:R-:W-:Y:S02]  /*1a00*/  CS2R R94, SRZ ;  /* 0x00000000005e7805 */ /* 0x000fe4000001ff00 */
[----:B------:R-:W-:Y:S02]  /*1a10*/  CS2R R92, SRZ ;  /* 0x00000000005c7805 */ /* 0x000fe4000001ff00 */
[----:B------:R-:W-:Y:S02]  /*1a20*/  CS2R R90, SRZ ;  /* 0x00000000005a7805 */ /* 0x000fe4000001ff00 */
[----:B------:R-:W-:Y:S02]  /*1a30*/  PLOP3.LUT P1, PT, PT, PT, UP0, 0x80, 0x0 ;  /* 0x000000000000781c */ /* 0x000fe40003f2f008 */
        /* <DEDUP_REMOVED lines=33> */
[----:B------:R-:W-:Y:S06]  /*1c50*/  @!P1 BRA `(.L_x_180) ;  /* 0x0000009400b09947 */ /* 0x000fec0003800000 */
[----:B------:R-:W0:Y:S01]  /*1c60*/  S2R R0, SR_TID.X ;  /* 0x0000000000007919 */ /* 0x000e220000002100 */
[----:B------:R-:W1:Y:S01]  /*1c70*/  S2UR UR7, SR_CgaCtaId ;  /* 0x00000000000779c3 */ /* 0x000e620000008800 */
[----:B------:R-:W-:Y:S02]  /*1c80*/  UMOV UR6, 0x400 ;  /* 0x0000040000067882 */ /* 0x000fe40000000000 */
[----:B-1----:R-:W-:-:S04]  /*1c90*/  ULEA UR6, UR7, UR6, 0x18 ;  /* 0x0000000607067291 */ /* 0x002fc8000f8ec03f */
[----:B------:R-:W-:Y:S01]  /*1ca0*/  UIADD3 UR6, UR6, 0x14400, URZ ;  /* 0x0001440006067890 */ /* 0x000fe2000fffe03f */
[----:B0-----:R-:W-:-:S03]  /*1cb0*/  VIADD R0, R0, 0xffffff80 ;  /* 0xffffff8000007836 */ /* 0x001fc60000000000 */
[----:B------:R-:W-:Y:S02]  /*1cc0*/  ULOP3.LUT UP0, URZ, UR6, 0x9f, URZ, 0xc0, !UPT ;  /* 0x0000009f063f7892 */ /* 0x000fe4000f80c03f */
[----:B------:R-:W-:-:S04]  /*1cd0*/  SHF.R.S32.HI R3, RZ, 0x1f, R0 ;  /* 0x0000001fff037819 */ /* 0x000fc80000011400 */
[----:B------:R-:W-:Y:S02]  /*1ce0*/  PLOP3.LUT P0, PT, PT, PT, UP0, 0x80, 0x0 ;  /* 0x000000000000781c */ /* 0x000fe40003f0f008 */
[----:B------:R-:W-:-:S04]  /*1cf0*/  LEA.HI R3, R3, R0, RZ, 0x7 ;  /* 0x0000000003037211 */ /* 0x000fc800078f38ff */
[----:B------:R-:W-:-:S06]  /*1d00*/  SHF.R.S32.HI R3, RZ, 0x7, R3 ;  /* 0x00000007ff037819 */ /* 0x000fcc0000011403 */
[----:B------:R-:W0:Y:S02]  /*1d10*/  SHFL.IDX PT, R3, R3, RZ, 0x1f ;  /* 0x00001fff03037589 */ /* 0x000e2400000e0000 */
[----:B0-----:R-:W-:-:S13]  /*1d20*/  R2UR UR4, R3 ;  /* 0x00000000030472ca */ /* 0x001fda00000e0000 */
        /* <DEDUP_REMOVED lines=14> */
[----:B------:R-:W-:Y:S02]  /*1e10*/  IMAD.U32 R10, RZ, RZ, UR6 ;  /* 0x00000006ff0a7e24 */ /* 0x000fe4000f8e00ff */
[----:B------:R-:W-:Y:S02]  /*1e20*/  IMAD.U32 R6, RZ, RZ, UR4 ;  /* 0x00000004ff067e24 */ /* 0x000fe4000f8e00ff */
[----:B------:R-:W-:-:S02]  /*1e30*/  IMAD.U32 R7, RZ, RZ, UR5 ;  /* 0x00000005ff077e24 */ /* 0x000fc4000f8e00ff */
[----:B------:R-:W-:Y:S02]  /*1e40*/  IMAD.U32 R11, RZ, RZ, UR7 ;  /* 0x00000007ff0b7e24 */ /* 0x000fe4000f8e00ff */
[----:B------:R-:W-:Y:S02]  /*1e50*/  IMAD.MOV.U32 R8, RZ, RZ, 0x70 ;  /* 0x00000070ff087424 */ /* 0x000fe400078e00ff */
[----:B------:R-:W-:Y:S02]  /*1e60*/  IMAD.MOV.U32 R12, RZ, RZ, 0x1 ;  /* 0x00000001ff0c7424 */ /* 0x000fe400078e00ff */
[----:B0-----:R-:W-:-:S07]  /*1e70*/  IMAD.MOV.U32 R13, RZ, RZ, RZ ;  /* 0x000000ffff0d7224 */ /* 0x001fce00078e00ff */
[----:B------:R-:W-:-:S07]  /*1e80*/  LEPC R20, `(.L_x_181) ;  /* 0x000000001014794e */ /* 0x000fce0000000000 */
[----:B-1----:R-:W-:Y:S05]  /*1e90*/  CALL.ABS.NOINC R2 ;  /* 0x0000000002007343 */ /* 0x002fea0003c00000 */
.L_x_181:
[----:B------:R-:W2:Y:S04]  /*1ea0*/  LDL R17, [R1+0x38] ;  /* 0x0000380001117983 */ /* 0x000ea80000100800 */
[----:B------:R-:W3:Y:S01]  /*1eb0*/  LDL R2, [R1+0x4c] ;  /* 0x00004c0001027983 */ /* 0x000ee20000100800 */
[----:B------:R-:W0:Y:S01]  /*1ec0*/  S2UR UR5, SR_CgaCtaId ;  /* 0x00000000000579c3 */ /* 0x000e220000008800 */
[----:B------:R-:W-:Y:S01]  /*1ed0*/  MOV R5, 0x400 ;  /* 0x0000040000057802 */ /* 0x000fe20000000f00 */
[----:B0-----:R-:W-:-:S05]  /*1ee0*/  IMAD.U32 R6, RZ, RZ, UR5 ;  /* 0x00000005ff067e24 */ /* 0x001fca000f8e00ff */
[----:B------:R-:W-:Y:S02]  /*1ef0*/  LEA R5, R6, R5, 0x18 ;  /* 0x0000000506057211 */ /* 0x000fe400078ec0ff */
[----:B--2---:R-:W-:Y:S02]  /*1f00*/  R2UR UR7, R17 ;  /* 0x00000000110772ca */ /* 0x004fe400000e0000 */
[----:B---3--:R-:W-:-:S11]  /*1f10*/  R2UR UR6, R2 ;  /* 0x00000000020672ca */ /* 0x008fd600000e0000 */
[----:B------:R-:W-:-:S04]  /*1f20*/  ULEA.HI UR4, UR7, UR7, URZ, 0x1 ;  /* 0x0000000707047291 */ /* 0x000fc8000f8f083f */
[----:B------:R-:W-:Y:S01]  /*1f30*/  ULOP3.LUT UR4, UR4, 0xfffffffe, URZ, 0xc0, !UPT ;  /* 0xfffffffe04047892 */ /* 0x000fe2000f8ec03f */
[----:B------:R-:W-:-:S03]  /*1f40*/  IMAD.U32 R2, RZ, RZ, UR6 ;  /* 0x00000006ff027e24 */ /* 0x000fc6000f8e00ff */
[----:B------:R-:W-:Y:S02]  /*1f50*/  UIADD3 UR4, UR7, -UR4, URZ ;  /* 0x8000000407047290 */ /* 0x000fe4000fffe03f */
[----:B------:R-:W-:-:S04]  /*1f60*/  ISETP.NE.AND P0, PT, R2, 0x3, PT ;  /* 0x000000030200780c */ /* 0x000fc80003f05270 */
[----:B------:R-:W-:-:S05]  /*1f70*/  IMAD.U32 R0, RZ, RZ, UR4 ;  /* 0x00000004ff007e24 */ /* 0x000fca000f8e00ff */
[----:B------:R-:W-:-:S04]  /*1f80*/  SHF.L.U32 R0, R0, 0x1f, RZ ;  /* 0x0000001f00007819 */ /* 0x000fc800000006ff */
[----:B------:R-:W0:Y:S02]  /*1f90*/  SYNCS.PHASECHK.TRANS64.TRYWAIT P1, [R5+URZ+0x38800], R0 ;  /* 0x03880000050075a7 */ /* 0x000e24000802017f */
[----:B0-----:R-:W-:Y:S05]  /*1fa0*/  @!P1 BRA `(.L_x_182) ;  /* 0x0000013800f89947 */ /* 0x001fea0003800000 */
.L_x_314:
[----:B------:R-:W-:Y:S05]  /*1fb0*/  @!P0 BRA `(.L_x_183) ;  /* 0x0000000000048947 */ /* 0x000fea0003800000 */
[----:B------:R-:W-:Y:S01]  /*1fc0*/  BPT.TRAP 0x1 ;  /* 0x000000040000795c */ /* 0x000fe20000300000 */
.L_x_183:
[----:B------:R-:W-:Y:S01]  /*1fd0*/  R2UR UR4, R16 ;  /* 0x00000000100472ca */ /* 0x000fe200000e0000 */
[----:B0-----:R-:W-:-:S04]  /*1fe0*/  IMAD.U32 R0, RZ, RZ, UR38 ;  /* 0x00000026ff007e24 */ /* 0x001fc8000f8e00ff */
[----:B------:R-:W-:-:S08]  /*1ff0*/  IMAD R0, R0, 0x8, R5 ;  /* 0x0000000800007824 */ /* 0x000fd000078e0205 */
[----:B------:R-:W-:-:S05]  /*2000*/  IMAD.U32 R3, RZ, RZ, UR4 ;  /* 0x00000004ff037e24 */ /* 0x000fca000f8e00ff */
[----:B------:R-:W-:-:S04]  /*2010*/  SHF.L.U32 R3, R3, 0x1f, RZ ;  /* 0x0000001f03037819 */ /* 0x000fc800000006ff */
[----:B------:R0:W1:Y:S01]  /*2020*/  SYNCS.PHASECHK.TRANS64.TRYWAIT P1, [R0+URZ+0x38830], R3 ;  /* 0x03883003000075a7 */ /* 0x000062000802017f */
[----:B------:R-:W-:Y:S05]  /*2030*/  @!P0 BRA `(.L_x_184) ;  /* 0x0000000000048947 */ /* 0x000fea0003800000 */
[----:B------:R-:W-:Y:S01]  /*2040*/  BPT.TRAP 0x1 ;  /* 0x000000040000795c */ /* 0x000fe20000300000 */
.L_x_184:
[----:B------:R-:W-:Y:S01]  /*2050*/  IMAD.MOV.U32 R151, RZ, RZ, RZ ;  /* 0x000000ffff977224 */ /* 0x000fe200078e00ff */
[----:B-1----:R-:W-:Y:S06]  /*2060*/  @P1 BRA `(.L_x_185) ;  /* 0x0000000000081947 */ /* 0x002fec0003800000 */
[----:B------:R-:W1:Y:S02]  /*2070*/  SYNCS.PHASECHK.TRANS64.TRYWAIT P1, [R0+URZ+0x38830], R3 ;  /* 0x03883003000075a7 */ /* 0x000e64000802017f */
[----:B-1----:R-:W-:Y:S05]  /*2080*/  @!P1 BRA `(.L_x_186) ;  /* 0x0000013800d49947 */ /* 0x002fea0003800000 */
.L_x_185:
[----:B------:R-:W-:Y:S05]  /*2090*/  WARPSYNC.ALL ;  /* 0x0000000000007948 */ /* 0x000fea0003800000 */
[----:B------:R-:W-:Y:S01]  /*20a0*/  R2UR UR4, R5 ;  /* 0x00000000050472ca */ /* 0x000fe200000e0000 */
[----:B------:R-:W-:Y:S01]  /*20b0*/  ULOP3.LUT UR5, UR39, 0x10000, URZ, 0xfc, !UPT ;  /* 0x0001000027057892 */ /* 0x000fe2000f8efc3f */
[----:B------:R-:W-:Y:S01]  /*20c0*/  WARPGROUP.ARRIVE ;  /* 0x00000000000079c5 */ /* 0x000fe20000000000 */
[----:B------:R-:W-:Y:S01]  /*20d0*/  UMOV UR17, 0x40000040 ;  /* 0x4000004000117882 */ /* 0x000fe20000000000 */
[----:B------:R-:W-:Y:S01]  /*20e0*/  UMOV UR19, 0x40000040 ;  /* 0x4000004000137882 */ /* 0x000fe20000000000 */
[----:B------:R-:W-:Y:S01]  /*20f0*/  UMOV UR9, UR17 ;  /* 0x0000001100097c82 */ /* 0x000fe20008000000 */
[----:B------:R-:W-:Y:S01]  /*2100*/  UMOV UR11, 0x40000040 ;  /* 0x40000040000b7882 */ /* 0x000fe20000000000 */
[----:B------:R-:W-:Y:S01]  /*2110*/  UMOV UR13, UR17 ;  /* 0x00000011000d7c82 */ /* 0x000fe20008000000 */
[----:B------:R-:W-:Y:S01]  /*2120*/  UMOV UR16, UR5 ;  /* 0x0000000500107c82 */ /* 0x000fe20008000000 */
[----:B------:R-:W-:Y:S01]  /*2130*/  UMOV UR15, 0x40000040 ;  /* 0x40000040000f7882 */ /* 0x000fe20000000000 */
[----:B------:R-:W-:Y:S01]  /*2140*/  UMOV UR8, UR16 ;  /* 0x0000001000087c82 */ /* 0x000fe20008000000 */
[----:B------:R-:W-:Y:S01]  /*2150*/  UMOV UR12, UR16 ;  /* 0x00000010000c7c82 */ /* 0x000fe20008000000 */
[----:B------:R-:W-:Y:S01]  /*2160*/  IMAD.U32 R18, RZ, RZ, UR16 ;  /* 0x00000010ff127e24 */ /* 0x000fe2000f8e00ff */
[----:B------:R-:W-:Y:S01]  /*2170*/  UIADD3 UR4, UR4, 0x24400, URZ ;  /* 0x0002440004047890 */ /* 0x000fe2000fffe03f */
[----:B------:R-:W-:Y:S01]  /*2180*/  IMAD.U32 R19, RZ, RZ, UR17 ;  /* 0x00000011ff137e24 */ /* 0x000fe2000f8e00ff */
[----:B------:R-:W-:Y:S01]  /*2190*/  UMOV UR23, 0x40000040 ;  /* 0x4000004000177882 */ /* 0x000fe20000000000 */
[----:B------:R-:W-:Y:S01]  /*21a0*/  UMOV UR27, 0x40000040 ;  /* 0x40000040001b7882 */ /* 0x000fe20000000000 */
[----:B------:R-:W-:Y:S01]  /*21b0*/  USHF.R.U32.HI UR4, URZ, 0x4, UR4 ;  /* 0x000000043f047899 */ /* 0x000fe20008011604 */
[----:B------:R-:W-:Y:S01]  /*21c0*/  MOV R7, UR38 ;  /* 0x0000002600077c02 */ /* 0x000fe20008000f00 */
[----:B------:R-:W-:Y:S01]  /*21d0*/  UMOV UR31, 0x40000040 ;  /* 0x40000040001f7882 */ /* 0x000fe20000000000 */
[----:B------:R-:W-:Y:S01]  /*21e0*/  UMOV UR35, 0x40000040 ;  /* 0x4000004000237882 */ /* 0x000fe20000000000 */
[----:B------:R-:W-:Y:S01]  /*21f0*/  ULOP3.LUT UR4, UR4, 0x3fff, URZ, 0xc0, !UPT ;  /* 0x00003fff04047892 */ /* 0x000fe2000f8ec03f */
[----:B------:R-:W-:Y:S01]  /*2200*/  MOV R17, UR37 ;  /* 0x0000002500117c02 */ /* 0x000fe20008000f00 */
[----:B------:R-:W-:Y:S01]  /*2210*/  UMOV UR43, 0x40000040 ;  /* 0x40000040002b7882 */ /* 0x000fe20000000000 */
[----:B------:R-:W-:Y:S01]  /*2220*/  UMOV UR47, 0x40000040 ;  /* 0x40000040002f7882 */ /* 0x000fe20000000000 */
[----:B------:R-:W-:Y:S01]  /*2230*/  ULOP3.LUT UR39, UR4, 0x10000, URZ, 0xfc, !UPT ;  /* 0x0001000004277892 */ /* 0x000fe2000f8efc3f */
[----:B------:R-:W-:Y:S01]  /*2240*/  MOV R20, UR36 ;  /* 0x0000002400147c02 */ /* 0x000fe20008000f00 */
[----:B------:R-:W-:Y:S01]  /*2250*/  UMOV UR51, 0x40000040 ;  /* 0x4000004000337882 */ /* 0x000fe20000000000 */
[----:B------:R-:W-:Y:S01]  /*2260*/  UMOV UR55, 0x40000040 ;  /* 0x4000004000377882 */ /* 0x000fe20000000000 */
[----:B------:R-:W-:Y:S01]  /*2270*/  UIMAD UR4, UR38, 0xa00, UR39 ;  /* 0x00000a00260478a4 */ /* 0x000fe2000f8e0227 */
[----:B------:R-:W-:Y:S01]  /*2280*/  UMOV UR59, 0x40000040 ;  /* 0x40000040003b7882 */ /* 0x000fe20000000000 */
[----:B------:R-:W-:-:S02]  /*2290*/  MOV R4, UR39 ;  /* 0x0000002700047c02 */ /* 0x000fc40008000f00 */
[----:B------:R-:W-:Y:S02]  /*22a0*/  UIADD3 UR10, UR4, 0x80, URZ ;  /* 0x00000080040a7890 */ /* 0x000fe4000fffe03f */
[----:B------:R-:W-:Y:S02]  /*22b0*/  UIADD3 UR14, UR4, 0x100, URZ ;  /* 0x00000100040e7890 */ /* 0x000fe4000fffe03f */
[----:B------:R-:W-:Y:S01]  /*22c0*/  UMOV UR18, UR4 ;  /* 0x0000000400127c82 */ /* 0x000fe20008000000 */
[----:B------:R-:W-:Y:S01]  /*22d0*/  UIADD3 UR6, UR4, 0x180, URZ ;  /* 0x0000018004067890 */ /* 0x000fe2000fffe03f */
[----:B------:R-:W-:Y:S01]  /*22e0*/  HGMMA.64x16x16.F32 R56, gdesc[UR16], RZ, !UPT, gsb0 ;  /* 0x00200000103879f0 */ /* 0x000fe2000c0008ff */
[----:B------:R-:W-:Y:S01]  /*22f0*/  UIADD3 UR7, UR4, 0x200, URZ ;  /* 0x0000020004077890 */ /* 0x000fe2000fffe03f */
[----:B------:R-:W-:Y:S01]  /*2300*/  UMOV UR19, 0x40000040 ;  /* 0x4000004000137882 */ /* 0x000fe20000000000 */
[----:B------:R-:W-:Y:S02]  /*2310*/  UIADD3 UR22, UR4, 0x384, URZ ;  /* 0x0000038404167890 */ /* 0x000fe4000fffe03f */
[----:B------:R-:W-:-:S02]  /*2320*/  UIADD3 UR26, UR4, 0x386, URZ ;  /* 0x00000386041a7890 */ /* 0x000fc4000fffe03f */
[----:B------:R-:W-:Y:S02]  /*2330*/  UIADD3 UR30, UR4, 0x600, URZ ;  /* 0x00000600041e7890 */ /* 0x000fe4000fffe03f */
[----:B------:R-:W-:Y:S02]  /*2340*/  UIADD3 UR34, UR4, 0x582, URZ ;  /* 0x0000058204227890 */ /* 0x000fe4000fffe03f */
[----:B------:R-:W-:Y:S02]  /*2350*/  UIADD3 UR42, UR4, 0x584, URZ ;  /* 0x00000584042a7890 */ /* 0x000fe4000fffe03f */
[----:B------:R-:W-:Y:S02]  /*2360*/  UIADD3 UR46, UR4, 0x586, URZ ;  /* 0x00000586042e7890 */ /* 0x000fe4000fffe03f */
[----:B------:R-:W-:Y:S02]  /*2370*/  UIADD3 UR50, UR4, 0x800, URZ ;  /* 0x0000080004327890 */ /* 0x000fe4000fffe03f */
[----:B------:R-:W-:-:S02]  /*2380*/  UIADD3 UR54, UR4, 0x802, URZ ;  /* 0x0000080204367890 */ /* 0x000fc4000fffe03f */
[----:B------:R-:W-:Y:S01]  /*2390*/  UIADD3 UR58, UR4, 0x804, URZ ;  /* 0x00000804043a7890 */ /* 0x000fe2000fffe03f */
[----:B------:R-:W-:Y:S01]  /*23a0*/  UMOV UR39, 0x40000040 ;  /* 0x4000004000277882 */ /* 0x000fe20000000000 */
[----:B------:R-:W-:Y:S02]  /*23b0*/  WARPGROUP.DEPBAR.LE gsb0, 0x0 ;  /* 0x00008000000079c5 */ /* 0x000fe40000010000 */
[----:B------:R-:W-:-:S06]  /*23c0*/  WARPGROUP.ARRIVE ;  /* 0x00000000000079c5 */ /* 0x000fcc0000000000 */
[----:B------:R-:W-:Y:S01]  /*23d0*/  HGMMA.64x16x16.F32 R48, gdesc[UR8], RZ, !UPT, gsb0 ;  /* 0x00200000083079f0 */ /* 0x000fe2000c0008ff */
[----:B------:R-:W-:Y:S01]  /*23e0*/  UMOV UR8, UR16 ;  /* 0x0000001000087c82 */ /* 0x000fe20008000000 */
[----:B------:R-:W-:Y:S01]  /*23f0*/  UMOV UR9, UR17 ;  /* 0x0000001100097c82 */ /* 0x000fe20008000000 */
[----:B------:R-:W-:Y:S01]  /*2400*/  UMOV UR10, UR6 ;  /* 0x00000006000a7c82 */ /* 0x000fe20008000000 */
[----:B------:R-:W-:Y:S01]  /*2410*/  UMOV UR11, 0x40000040 ;  /* 0x40000040000b7882 */ /* 0x000fe20000000000 */
[----:B------:R-:W-:Y:S01]  /*2420*/  UIADD3 UR6, UR5, 0x2, URZ ;  /* 0x0000000205067890 */ /* 0x000fe2000fffe03f */
        /* <DEDUP_REMOVED lines=12> */
[----:B------:R-:W-:Y:S01]  /*24f0*/  UMOV UR16, UR6 ;  /* 0x0000000600107c82 */ /* 0x000fe20008000000 */
[----:B------:R-:W-:Y:S01]  /*2500*/  UIADD3 UR6, UR4, 0x2, URZ ;  /* 0x0000000204067890 */ /* 0x000fe2000fffe03f */
[----:B------:R-:W-:Y:S01]  /*2510*/  MOV R14, UR16 ;  /* 0x00000010000e7c02 */ /* 0x000fe20008000f00 */
[----:B------:R-:W-:Y:S01]  /*2520*/  UMOV UR17, 0x40000040 ;  /* 0x4000004000117882 */ /* 0x000fe20000000000 */
[----:B------:R-:W-:Y:S01]  /*2530*/  UMOV UR12, UR16 ;  /* 0x00000010000c7c82 */ /* 0x000fe20008000000 */
[----:B------:R-:W-:Y:S01]  /*2540*/  UMOV UR13, UR17 ;  /* 0x00000011000d7c82 */ /* 0x000fe20008000000 */
[----:B------:R-:W-:Y:S01]  /*2550*/  UIADD3 UR7, UR4, 0x202, URZ ;  /* 0x0000020204077890 */ /* 0x000fe2000fffe03f */
[----:B------:R-:W-:Y:S01]  /*2560*/  IMAD.U32 R15, RZ, RZ, UR17 ;  /* 0x00000011ff0f7e24 */ /* 0x000fe2000f8e00ff */
[----:B------:R-:W-:Y:S01]  /*2570*/  UMOV UR18, UR6 ;  /* 0x0000000600127c82 */ /* 0x000fe20008000000 */
[----:B------:R-:W-:Y:S01]  /*2580*/  UIADD3 UR6, UR4, 0x182, URZ ;  /* 0x0000018204067890 */ /* 0x000fe2000fffe03f */
        /* <DEDUP_REMOVED lines=10> */
[----:B------:R-:W-:Y:S02]  /*2630*/  UMOV UR19, 0x40000040 ;  /* 0x4000004000137882 */ /* 0x000fe40000000000 */
        /* <DEDUP_REMOVED lines=20> */
[----:B------:R-:W-:Y:S01]  /*2780*/  UMOV UR16, UR6 ;  /* 0x0000000600107c82 */ /* 0x000fe20008000000 */
[----:B------:R-:W-:Y:S01]  /*2790*/  UIADD3 UR6, UR4, 0x4, URZ ;  /* 0x0000000404067890 */ /* 0x000fe2000fffe03f */
[----:B------:R-:W-:Y:S01]  /*27a0*/  IMAD.U32 R12, RZ, RZ, UR16 ;  /* 0x00000010ff0c7e24 */ /* 0x000fe2000f8e00ff */
        /* <DEDUP_REMOVED lines=111> */
[----:B------:R-:W-:Y:S02]  /*2ea0*/  MOV R2, UR13 ;  /* 0x0000000d00027c02 */ /* 0x000fe40008000f00 */
[----:B01----:R-:W-:Y:S01]  /*2eb0*/  MOV R3, UR12 ;  /* 0x0000000c00037c02 */ /* 0x003fe20008000f00 */
[----:B------:R-:W-:-:S02]  /*2ec0*/  WARPGROUP.DEPBAR.LE gsb0, 0x0 ;  /* 0x00008000000079c5 */ /* 0x000fc40000010000 */
        /* <DEDUP_REMOVED lines=39> */
[----:B------:R-:W-:Y:S01]  /*3140*/  UMOV UR13, 0x40000040 ;  /* 0x40000040000d7882 */ /* 0x000fe20000000000 */
[----:B------:R-:W-:Y:S01]  /*3150*/  UMOV UR15, 0x40000040 ;  /* 0x40000040000f7882 */ /* 0x000fe20000000000 */
[----:B------:R-:W-:Y:S01]  /*3160*/  UMOV UR37, UR13 ;  /* 0x0000000d00257c82 */ /* 0x000fe20008000000 */
[----:B------:R-:W-:Y:S01]  /*3170*/  IMAD.U32 R9, RZ, RZ, UR13 ;  /* 0x0000000dff097e24 */ /* 0x000fe2000f8e00ff */
        /* <DEDUP_REMOVED lines=225> */
[----:B------:R-:W-:-:S07]  /*3f90*/  UIADD3 UR5, UR5, 0xc06, URZ ;  /* 0x00000c0605057890 */ /* 0x000fce000fffe03f */
[----:B------:R-:W-:Y:S01]  /*3fa0*/  UMOV UR12, UR5 ;  /* 0x00000005000c7c82 */ /* 0x000fe20008000000 */
[----:B------:R-:W-:Y:S01]  /*3fb0*/  UIADD3 UR5, UR4, 0x806, URZ ;  /* 0x0000080604057890 */ /* 0x000fe2000fffe03f */
[----:B------:R-:W-:Y:S01]  /*3fc0*/  IMAD.U32 R8, RZ, RZ, UR12 ;  /* 0x0000000cff087e24 */ /* 0x000fe2000f8e00ff */
[----:B------:R-:W-:-:S05]  /*3fd0*/  UMOV UR36, UR12 ;  /* 0x0000000c00247c82 */ /* 0x000fca0008000000 */
        /* <DEDUP_REMOVED lines=58> */
[----:B------:R-:W-:Y:S02]  /*4380*/  R2UR UR39, R4 ;  /* 0x00000000042772ca */ /* 0x000fe400000e0000 */
[----:B------:R-:W-:Y:S02]  /*4390*/  R2UR UR38, R7 ;  /* 0x00000000072672ca */ /* 0x000fe400000e0000 */
[----:B------:R-:W-:Y:S02]  /*43a0*/  R2UR UR37, R17 ;  /* 0x00000000112572ca */ /* 0x000fe400000e0000 */
[----:B------:R-:W-:Y:S01]  /*43b0*/  R2UR UR36, R20 ;  /* 0x00000000142472ca */ /* 0x000fe200000e0000 */
        /* <DEDUP_REMOVED lines=16> */
.L_x_187:
[----:B------:R-:W-:Y:S01]  /*44c0*/  IMAD.U32 R2, RZ, RZ, UR61 ;  /* 0x0000003dff027e24 */ /* 0x000fe2000f8e00ff */
[----:B------:R-:W-:Y:S01]  /*44d0*/  ULDC UR4, c[0x0][0x988] ;  /* 0x0002620000047ab9 */ /* 0x000fe20000000800 */
[----:B------:R-:W-:Y:S01]  /*44e0*/  IMAD.U32 R3, RZ, RZ, UR60 ;  /* 0x0000003cff037e24 */ /* 0x000fe2000f8e00ff */
[----:B------:R-:W-:Y:S01]  /*44f0*/  P2R R20, PR, RZ, 0x1 ;  /* 0x00000001ff147803 */ /* 0x000fe20000000000 */
[----:B------:R-:W-:Y:S01]  /*4500*/  UIADD3 UR60, UR60, -0x2, URZ ;  /* 0xfffffffe3c3c7890 */ /* 0x000fe2000fffe03f */
[----:B------:R-:W-:Y:S01]  /*4510*/  IADD3 R2, R2, 0x50, -R23 ;  /* 0x0000005002027810 */ /* 0x000fe20007ffe817 */
[--C-:B------:R-:W-:Y:S01]  /*4520*/  IMAD.MOV.U32 R150, RZ, RZ, R151.reuse ;  /* 0x000000ffff967224 */ /* 0x100fe200078e0097 */
[----:B------:R-:W-:Y:S01]  /*4530*/  R2UR UR5, R22 ;  /* 0x00000000160572ca */ /* 0x000fe200000e0000 */
[--C-:B------:R-:W-:Y:S01]  /*4540*/  IMAD.MOV.U32 R149, RZ, RZ, R151.reuse ;  /* 0x000000ffff957224 */ /* 0x100fe200078e0097 */
[-C--:B------:R-:W-:Y:S01]  /*4550*/  MOV R118, R151.reuse ;  /* 0x0000009700767202 */ /* 0x080fe20000000f00 */
[----:B------:R-:W-:Y:S01]  /*4560*/  IMAD R2, R3, -0x50, R2 ;  /* 0xffffffb003027824 */ /* 0x000fe200078e0202 */
[----:B------:R-:W-:Y:S01]  /*4570*/  MOV R73, R151 ;  /* 0x0000009700497202 */ /* 0x000fe20000000f00 */
[----:B------:R-:W-:-:S02]  /*4580*/  IMAD.MOV.U32 R148, RZ, RZ, R151 ;  /* 0x000000ffff947224 */ /* 0x000fc400078e0097 */
[--C-:B------:R-:W-:Y:S01]  /*4590*/  IMAD.MOV.U32 R147, RZ, RZ, R151.reuse ;  /* 0x000000ffff937224 */ /* 0x100fe200078e0097 */
[C---:B------:R-:W-:Y:S01]  /*45a0*/  ISETP.GT.AND P2, PT, R2.reuse, RZ, PT ;  /* 0x000000ff0200720c */ /* 0x040fe20003f44270 */
[--C-:B------:R-:W-:Y:S01]  /*45b0*/  IMAD.MOV.U32 R146, RZ, RZ, R151.reuse ;  /* 0x000000ffff927224 */ /* 0x100fe200078e0097 */
[C---:B------:R-:W-:Y:S01]  /*45c0*/  ISETP.GT.AND P1, PT, R2.reuse, 0x1, PT ;  /* 0x000000010200780c */ /* 0x040fe20003f24270 */
[--C-:B------:R-:W-:Y:S01]  /*45d0*/  IMAD.MOV.U32 R145, RZ, RZ, R151.reuse ;  /* 0x000000ffff917224 */ /* 0x100fe200078e0097 */
[----:B------:R-:W-:Y:S01]  /*45e0*/  ISETP.GT.AND P6, PT, R2, 0x8, PT ;  /* 0x000000080200780c */ /* 0x000fe20003fc4270 */
[----:B------:R-:W-:Y:S01]  /*45f0*/  UISETP.GE.AND UP0, UPT, UR60, UR5, UPT ;  /* 0x000000053c00728c */ /* 0x000fe2000bf06270 */
[----:B------:R-:W-:Y:S01]  /*4600*/  FSEL R56, R56, -INF , P2 ;  /* 0xff80000038387808 */ /* 0x000fe20001000000 */
        /* <DEDUP_REMOVED lines=135> */
[----:B------:R-:W-:Y:S01]  /*4e80*/  FMNMX.FTZ R2, R28, R3, !PT ;  /* 0x000000031c027209 */ /* 0x000fe20007810000 */
[--C-:B------:R-:W-:Y:S01]  /*4e90*/  IMAD.MOV.U32 R75, RZ, RZ, R151.reuse ;  /* 0x000000ffff4b7224 */ /* 0x100fe200078e0097 */
[----:B------:R-:W-:Y:S01]  /*4ea0*/  FMNMX.FTZ R3, R58, R59, !PT ;  /* 0x0000003b3a037209 */ /* 0x000fe20007810000 */
[--C-:B------:R-:W-:Y:S01]  /*4eb0*/  IMAD.MOV.U32 R74, RZ, RZ, R151.reuse ;  /* 0x000000ffff4a7224 */ /* 0x100fe200078e0097 */
[----:B------:R-:W-:Y:S01]  /*4ec0*/  FMNMX.FTZ R7, R29, R2, !PT ;  /* 0x000000021d077209 */ /* 0x000fe20007810000 */
[--C-:B------:R-:W-:Y:S01]  /*4ed0*/  IMAD.MOV.U32 R72, RZ, RZ, R151.reuse ;  /* 0x000000ffff487224 */ /* 0x100fe200078e0097 */
[----:B------:R-:W-:Y:S01]  /*4ee0*/  FSEL R38, R38, -INF , P6 ;  /* 0xff80000026267808 */ /* 0x000fe20003000000 */
[--C-:B------:R-:W-:Y:S01]  /*4ef0*/  IMAD.MOV.U32 R71, RZ, RZ, R151.reuse ;  /* 0x000000ffff477224 */ /* 0x100fe200078e0097 */
[----:B------:R-:W-:Y:S01]  /*4f00*/  FSEL R39, R39, -INF , P5 ;  /* 0xff80000027277808 */ /* 0x000fe20002800000 */
[----:B------:R-:W0:Y:S01]  /*4f10*/  SHFL.BFLY PT, R2, R7, 0x2, 0x1f ;  /* 0x0c401f0007027f89 */ /* 0x000e2200000e0000 */
[----:B------:R-:W-:Y:S01]  /*4f20*/  FSEL R26, R26, -INF , P4 ;  /* 0xff8000001a1a7808 */ /* 0x000fe20002000000 */
[--C-:B------:R-:W-:Y:S01]  /*4f30*/  IMAD.MOV.U32 R70, RZ, RZ, R151.reuse ;  /* 0x000000ffff467224 */ /* 0x100fe200078e0097 */
[----:B------:R-:W-:Y:S01]  /*4f40*/  FSEL R27, R27, -INF , P3 ;  /* 0xff8000001b1b7808 */ /* 0x000fe20001800000 */
[--C-:B------:R-:W-:Y:S01]  /*4f50*/  IMAD.MOV.U32 R69, RZ, RZ, R151.reuse ;  /* 0x000000ffff457224 */ /* 0x100fe200078e0097 */
[----:B------:R-:W-:Y:S01]  /*4f60*/  FSEL R30, R30, -INF , P2 ;  /* 0xff8000001e1e7808 */ /* 0x000fe20001000000 */
[--C-:B------:R-:W-:Y:S01]  /*4f70*/  IMAD.MOV.U32 R68, RZ, RZ, R151.reuse ;  /* 0x000000ffff447224 */ /* 0x100fe200078e0097 */
[----:B------:R-:W-:Y:S01]  /*4f80*/  FSEL R31, R31, -INF , P1 ;  /* 0xff8000001f1f7808 */ /* 0x000fe20000800000 */
[----:B------:R-:W-:-:S02]  /*4f90*/  IMAD.MOV.U32 R67, RZ, RZ, R151 ;  /* 0x000000ffff437224 */ /* 0x000fc400078e0097 */
[--C-:B------:R-:W-:Y:S02]  /*4fa0*/  IMAD.MOV.U32 R66, RZ, RZ, R151.reuse ;  /* 0x000000ffff427224 */ /* 0x100fe400078e0097 */
[--C-:B------:R-:W-:Y:S02]  /*4fb0*/  IMAD.MOV.U32 R65, RZ, RZ, R151.reuse ;  /* 0x000000ffff417224 */ /* 0x100fe400078e0097 */
[----:B------:R-:W-:Y:S01]  /*4fc0*/  IMAD.MOV.U32 R64, RZ, RZ, R151 ;  /* 0x000000ffff407224 */ /* 0x000fe200078e0097 */
[----:B0-----:R-:W-:-:S05]  /*4fd0*/  FMNMX.FTZ R17, R7, R2, !PT ;  /* 0x0000000207117209 */ /* 0x001fca0007810000 */
[----:B------:R-:W0:Y:S02]  /*4fe0*/  SHFL.BFLY PT, R4, R17, 0x1, 0x1f ;  /* 0x0c201f0011047f89 */ /* 0x000e2400000e0000 */
        /* <DEDUP_REMOVED lines=37> */
[----:B------:R-:W-:Y:S01]  /*5240*/  FFMA.FTZ R21, R29, UR4, -R21 ;  /* 0x000000041d157c23 */ /* 0x000fe20008010815 */
[--C-:B------:R-:W-:Y:S01]  /*5250*/  IMAD.MOV.U32 R60, RZ, RZ, R151.reuse ;  /* 0x000000ffff3c7224 */ /* 0x100fe200078e0097 */
[----:B------:R-:W-:Y:S01]  /*5260*/  FMNMX.FTZ R3, R47, R2, !PT ;  /* 0x000000022f037209 */ /* 0x000fe20007810000 */
[----:B------:R-:W-:-:S03]  /*5270*/  IMAD.MOV.U32 R56, RZ, RZ, R151 ;  /* 0x000000ffff387224 */ /* 0x000fc600078e0097 */
[----:B------:R-:W-:Y:S01]  /*5280*/  FMNMX.FTZ R2, R34, R3, !PT ;  /* 0x0000000322027209 */ /* 0x000fe20007810000 */
[----:B------:R-:W-:Y:S03]  /*5290*/  MUFU.EX2 R204, R204 ;  /* 0x000000cc00cc7308 */ /* 0x000fe60000000800 */
[----:B------:R-:W-:-:S04]  /*52a0*/  FMNMX.FTZ R3, R35, R2, !PT ;  /* 0x0000000223037209 */ /* 0x000fc80007810000 */
[----:B------:R-:W-:Y:S01]  /*52b0*/  FMNMX.FTZ R2, R38, R3, !PT ;  /* 0x0000000326027209 */ /* 0x000fe20007810000 */
[----:B------:R-:W-:Y:S03]  /*52c0*/  MUFU.EX2 R49, R49 ;  /* 0x0000003100317308 */ /* 0x000fe60000000800 */
[----:B------:R-:W-:-:S04]  /*52d0*/  FMNMX.FTZ R3, R39, R2, !PT ;  /* 0x0000000227037209 */ /* 0x000fc80007810000 */
[----:B------:R-:W-:Y:S01]  /*52e0*/  FMNMX.FTZ R2, R26, R3, !PT ;  /* 0x000000031a027209 */ /* 0x000fe20007810000 */
[----:B------:R0:W-:Y:S03]  /*52f0*/  MUFU.EX2 R29, R21 ;  /* 0x00000015001d7308 */ /* 0x0001e60000000800 */
[----:B------:R-:W-:-:S04]  /*5300*/  FMNMX.FTZ R3, R27, R2, !PT ;  /* 0x000000021b037209 */ /* 0x000fc80007810000 */
[----:B------:R-:W-:Y:S01]  /*5310*/  FMNMX.FTZ R2, R30, R3, !PT ;  /* 0x000000031e027209 */ /* 0x000fe20007810000 */
[----:B------:R-:W-:Y:S01]  /*5320*/  MUFU.EX2 R52, R52 ;  /* 0x0000003400347308 */ /* 0x000fe20000000800 */
[----:B0-----:R-:W-:Y:S01]  /*5330*/  FADD.FTZ R21, R208, R7 ;  /* 0x00000007d0157221 */ /* 0x001fe20000010000 */
[----:B------:R-:W-:Y:S02]  /*5340*/  F2FP.F16.F32.PACK_AB R208, R7, R208 ;  /* 0x000000d007d0723e */ /* 0x000fe400000000ff */
[----:B------:R-:W-:-:S04]  /*5350*/  FMNMX.FTZ R2, R31, R2, !PT ;  /* 0x000000021f027209 */ /* 0x000fc80007810000 */
[----:B------:R-:W0:Y:S01]  /*5360*/  MUFU.EX2 R53, R53 ;  /* 0x0000003500357308 */ /* 0x000e220000000800 */
[----:B------:R-:W1:Y:S07]  /*5370*/  SHFL.BFLY PT, R3, R2, 0x2, 0x1f ;  /* 0x0c401f0002037f89 */ /* 0x000e6e00000e0000 */
[----:B------:R-:W-:Y:S08]  /*5380*/  MUFU.EX2 R40, R40 ;  /* 0x0000002800287308 */ /* 0x000ff00000000800 */
[----:B------:R-:W2:Y:S01]  /*5390*/  MUFU.EX2 R41, R41 ;  /* 0x0000002900297308 */ /* 0x000ea20000000800 */
[----:B0-----:R-:W-:-:S07]  /*53a0*/  F2FP.F16.F32.PACK_AB R206, R53, R52 ;  /* 0x0000003435ce723e */ /* 0x001fce00000000ff */
[----:B------:R-:W-:Y:S01]  /*53b0*/  MUFU.EX2 R44, R44 ;  /* 0x0000002c002c7308 */ /* 0x000fe20000000800 */
[----:B-1----:R-:W-:-:S05]  /*53c0*/  FMNMX.FTZ R20, R2, R3, !PT ;  /* 0x0000000302147209 */ /* 0x002fca0007810000 */
[----:B------:R-:W0:Y:S02]  /*53d0*/  SHFL.BFLY PT, R3, R20, 0x1, 0x1f ;  /* 0x0c201f0014037f89 */ /* 0x000e2400000e0000 */
[----:B------:R-:W1:Y:S01]  /*53e0*/  MUFU.EX2 R45, R45 ;  /* 0x0000002d002d7308 */ /* 0x000e620000000800 */
[----:B--2---:R-:W-:-:S07]  /*53f0*/  F2FP.F16.F32.PACK_AB R200, R41, R40 ;  /* 0x0000002829c8723e */ /* 0x004fce00000000ff */
[----:B------:R-:W-:Y:S08]  /*5400*/  MUFU.EX2 R32, R32 ;  /* 0x0000002000207308 */ /* 0x000ff00000000800 */
[----:B------:R-:W2:Y:S01]  /*5410*/  MUFU.EX2 R33, R33 ;  /* 0x0000002100217308 */ /* 0x000ea20000000800 */
[----:B-1----:R-:W-:Y:S02]  /*5420*/  F2FP.F16.F32.PACK_AB R202, R45, R44 ;  /* 0x0000002c2dca723e */ /* 0x002fe400000000ff */
[----:B0-----:R-:W-:Y:S01]  /*5430*/  FMNMX.FTZ R3, R20, R3, !PT ;  /* 0x0000000314037209 */ /* 0x001fe20007810000 */
[----:B------:R-:W-:-:S04]  /*5440*/  FADD.FTZ R20, R210, R21 ;  /* 0x00000015d2147221 */ /* 0x000fc80000010000 */
[----:B------:R-:W-:Y:S01]  /*5450*/  MUFU.EX2 R36, R36 ;  /* 0x0000002400247308 */ /* 0x000fe20000000800 */
[----:B------:R-:W-:Y:S01]  /*5460*/  F2FP.F16.F32.PACK_AB R210, R17, R210 ;  /* 0x000000d211d2723e */ /* 0x000fe200000000ff */
[C---:B------:R-:W-:Y:S01]  /*5470*/  FMUL.FTZ R2, R3.reuse, UR4 ;  /* 0x0000000403027c20 */ /* 0x040fe20008410000 */
[----:B------:R-:W-:Y:S01]  /*5480*/  FSETP.NEU.FTZ.AND P1, PT, R3, -INF , PT ;  /* 0xff8000000300780b */ /* 0x000fe20003f3d000 */
[----:B------:R-:W-:-:S03]  /*5490*/  FADD.FTZ R21, R17, R20 ;  /* 0x0000001411157221 */ /* 0x000fc60000010000 */
[----:B------:R-:W-:Y:S01]  /*54a0*/  FSEL R2, R2, RZ, P1 ;  /* 0x000000ff02027208 */ /* 0x000fe20000800000 */
[----:B------:R-:W-:Y:S01]  /*54b0*/  FADD.FTZ R20, R204, R21 ;  /* 0x00000015cc147221 */ /* 0x000fe20000010000 */
[----:B------:R-:W-:Y:S01]  /*54c0*/  MUFU.EX2 R37, R37 ;  /* 0x0000002500257308 */ /* 0x000fe20000000800 */
[----:B------:R-:W-:Y:S02]  /*54d0*/  PLOP3.LUT P1, PT, PT, PT, UP0, 0x80, 0x0 ;  /* 0x000000000000781c */ /* 0x000fe40003f2f008 */
        /* <DEDUP_REMOVED lines=21> */
[--C-:B------:R-:W-:Y:S01]  /*5630*/  FFMA.FTZ R26, R26, UR4, -R2.reuse ;  /* 0x000000041a1a7c23 */ /* 0x100fe20008010802 */
[----:B------:R-:W1:Y:S01]  /*5640*/  MUFU.EX2 R62, R62 ;  /* 0x0000003e003e7308 */ /* 0x000e620000000800 */
[--C-:B------:R-:W-:Y:S01]  /*5650*/  FFMA.FTZ R27, R27, UR4, -R2.reuse ;  /* 0x000000041b1b7c23 */ /* 0x100fe20008010802 */
[--C-:B------:R-:W-:Y:S01]  /*5660*/  FFMA.FTZ R30, R30, UR4, -R2.reuse ;  /* 0x000000041e1e7c23 */ /* 0x100fe20008010802 */
[----:B------:R-:W-:Y:S01]  /*5670*/  FFMA.FTZ R2, R31, UR4, -R2 ;  /* 0x000000041f027c23 */ /* 0x000fe20008010802 */
[----:B------:R-:W-:Y:S01]  /*5680*/  F2FP.F16.F32.PACK_AB R204, R49, R204 ;  /* 0x000000cc31cc723e */ /* 0x000fe200000000ff */
[--C-:B------:R-:W-:Y:S01]  /*5690*/  IMAD.MOV.U32 R53, RZ, RZ, R151.reuse ;  /* 0x000000ffff357224 */ /* 0x100fe200078e0097 */
[----:B--2---:R-:W-:Y:S01]  /*56a0*/  F2FP.F16.F32.PACK_AB R196, R33, R32 ;  /* 0x0000002021c4723e */ /* 0x004fe200000000ff */
[----:B------:R-:W-:Y:S01]  /*56b0*/  IMAD.MOV.U32 R52, RZ, RZ, R151 ;  /* 0x000000ffff347224 */ /* 0x000fe200078e0097 */
[----:B------:R-:W2:Y:S01]  /*56c0*/  MUFU.EX2 R63, R63 ;  /* 0x0000003f003f7308 */ /* 0x000ea20000000800 */
[----:B0-----:R-:W-:Y:S01]  /*56d0*/  FADD.FTZ R21, R58, R59 ;  /* 0x0000003b3a157221 */ /* 0x001fe20000010000 */
[----:B------:R-:W-:Y:S01]  /*56e0*/  F2FP.F16.F32.PACK_AB R198, R37, R36 ;  /* 0x0000002425c6723e */ /* 0x000fe200000000ff */
[--C-:B------:R-:W-:Y:S01]  /*56f0*/  IMAD.MOV.U32 R49, RZ, RZ, R151.reuse ;  /* 0x000000ffff317224 */ /* 0x100fe200078e0097 */
[----:B------:R-:W-:Y:S01]  /*5700*/  F2FP.F16.F32.PACK_AB R209, R59, R58 ;  /* 0x0000003a3bd1723e */ /* 0x000fe200000000ff */
[----:B------:R-:W-:-:S02]  /*5710*/  IMAD.MOV.U32 R59, RZ, RZ, R151 ;  /* 0x000000ffff3b7224 */ /* 0x000fc400078e0097 */
[----:B------:R-:W-:Y:S01]  /*5720*/  IMAD.MOV.U32 R58, RZ, RZ, R151 ;  /* 0x000000ffff3a7224 */ /* 0x000fe200078e0097 */
[----:B------:R-:W0:Y:S01]  /*5730*/  MUFU.EX2 R50, R50 ;  /* 0x0000003200327308 */ /* 0x000e220000000800 */
[----:B-1----:R-:W-:Y:S01]  /*5740*/  FADD.FTZ R20, R62, R21 ;  /* 0x000000153e147221 */ /* 0x002fe20000010000 */
[----:B------:R-:W-:-:S06]  /*5750*/  IMAD.MOV.U32 R48, RZ, RZ, R151 ;  /* 0x000000ffff307224 */ /* 0x000fcc00078e0097 */
[----:B------:R-:W1:Y:S01]  /*5760*/  MUFU.EX2 R51, R51 ;  /* 0x0000003300337308 */ /* 0x000e620000000800 */
[C---:B--2---:R-:W-:Y:S01]  /*5770*/  FADD.FTZ R21, R63.reuse, R20 ;  /* 0x000000143f157221 */ /* 0x044fe20000010000 */
[----:B------:R-:W-:Y:S01]  /*5780*/  F2FP.F16.F32.PACK_AB R211, R63, R62 ;  /* 0x0000003e3fd3723e */ /* 0x000fe200000000ff */
[--C-:B------:R-:W-:Y:S02]  /*5790*/  IMAD.MOV.U32 R63, RZ, RZ, R151.reuse ;  /* 0x000000ffff3f7224 */ /* 0x100fe400078e0097 */
[----:B------:R-:W-:-:S03]  /*57a0*/  IMAD.MOV.U32 R62, RZ, RZ, R151 ;  /* 0x000000ffff3e7224 */ /* 0x000fc600078e0097 */
[----:B------:R-:W2:Y:S01]  /*57b0*/  MUFU.EX2 R54, R54 ;  /* 0x0000003600367308 */ /* 0x000ea20000000800 */
[----:B0-----:R-:W-:Y:S01]  /*57c0*/  FADD.FTZ R20, R50, R21 ;  /* 0x0000001532147221 */ /* 0x001fe20000010000 */
[----:B------:R-:W-:Y:S02]  /*57d0*/  VIADD R21, R0, 0x38840 ;  /* 0x0003884000157836 */ /* 0x000fe40000000000 */
[----:B------:R-:W-:Y:S01]  /*57e0*/  FADD.FTZ R0, R40, R57 ;  /* 0x0000003928007221 */ /* 0x000fe20000010000 */
[----:B------:R-:W-:Y:S02]  /*57f0*/  IMAD.MOV.U32 R40, RZ, RZ, R151 ;  /* 0x000000ffff287224 */ /* 0x000fe400078e0097 */
[----:B------:R-:W-:Y:S01]  /*5800*/  PRMT R21, R6, 0x654, R21 ;  /* 0x0000065406157816 */ /* 0x000fe20000000015 */
[----:B------:R-:W0:Y:S01]  /*5810*/  MUFU.EX2 R55, R55 ;  /* 0x0000003700377308 */ /* 0x000e220000000800 */
[----:B-1----:R-:W-:Y:S01]  /*5820*/  FADD.FTZ R57, R51, R20 ;  /* 0x0000001433397221 */ /* 0x002fe20000010000 */
[----:B------:R-:W-:Y:S01]  /*5830*/  FADD.FTZ R61, R41, R0 ;  /* 0x00000000293d7221 */ /* 0x000fe20000010000 */
[----:B------:R0:W-:Y:S01]  /*5840*/  SYNCS.ARRIVE.TRANS64.RED.A1T0 RZ, [R21+URZ], RZ ;  /* 0x000000ff15ff79a7 */ /* 0x0001e2000810043f */
[----:B------:R-:W-:Y:S01]  /*5850*/  F2FP.F16.F32.PACK_AB R205, R51, R50 ;  /* 0x0000003233cd723e */ /* 0x000fe200000000ff */
[----:B------:R-:W-:-:S02]  /*5860*/  IMAD.MOV.U32 R51, RZ, RZ, R151 ;  /* 0x000000ffff337224 */ /* 0x000fc400078e0097 */
[----:B------:R-:W-:Y:S01]  /*5870*/  FADD.FTZ R20, R44, R61 ;  /* 0x0000003d2c147221 */ /* 0x000fe20000010000 */
[----:B------:R-:W-:Y:S01]  /*5880*/  IMAD.MOV.U32 R61, RZ, RZ, R151 ;  /* 0x000000ffff3d7224 */ /* 0x000fe200078e0097 */
[----:B------:R-:W1:Y:S01]  /*5890*/  MUFU.EX2 R42, R42 ;  /* 0x0000002a002a7308 */ /* 0x000e620000000800 */
[----:B--2---:R-:W-:Y:S01]  /*58a0*/  FADD.FTZ R0, R54, R57 ;  /* 0x0000003936007221 */ /* 0x004fe20000010000 */
[----:B------:R-:W-:Y:S01]  /*58b0*/  FADD.FTZ R57, R45, R20 ;  /* 0x000000142d397221 */ /* 0x000fe20000010000 */
[--C-:B------:R-:W-:Y:S02]  /*58c0*/  IMAD.MOV.U32 R50, RZ, RZ, R151.reuse ;  /* 0x000000ffff327224 */ /* 0x100fe400078e0097 */
[----:B------:R-:W-:Y:S02]  /*58d0*/  IMAD.MOV.U32 R45, RZ, RZ, R151 ;  /* 0x000000ffff2d7224 */ /* 0x000fe400078e0097 */
[----:B------:R-:W-:Y:S01]  /*58e0*/  FADD.FTZ R20, R32, R57 ;  /* 0x0000003920147221 */ /* 0x000fe20000010000 */
[--C-:B------:R-:W-:Y:S01]  /*58f0*/  IMAD.MOV.U32 R57, RZ, RZ, R151.reuse ;  /* 0x000000ffff397224 */ /* 0x100fe200078e0097 */
[----:B------:R-:W2:Y:S01]  /*5900*/  MUFU.EX2 R43, R43 ;  /* 0x0000002b002b7308 */ /* 0x000ea20000000800 */
[----:B0-----:R-:W-:Y:S01]  /*5910*/  FADD.FTZ R21, R55, R0 ;  /* 0x0000000037157221 */ /* 0x001fe20000010000 */
[----:B------:R-:W-:Y:S01]  /*5920*/  FADD.FTZ R31, R33, R20 ;  /* 0x00000014211f7221 */ /* 0x000fe20000010000 */
[----:B------:R-:W-:Y:S01]  /*5930*/  F2FP.F16.F32.PACK_AB R207, R55, R54 ;  /* 0x0000003637cf723e */ /* 0x000fe200000000ff */
[----:B------:R-:W-:-:S02]  /*5940*/  IMAD.MOV.U32 R55, RZ, RZ, R151 ;  /* 0x000000ffff377224 */ /* 0x000fc400078e0097 */
[----:B------:R-:W-:Y:S01]  /*5950*/  FADD.FTZ R20, R36, R31 ;  /* 0x0000001f24147221 */ /* 0x000fe20000010000 */
[----:B------:R-:W-:Y:S01]  /*5960*/  IMAD.MOV.U32 R54, RZ, RZ, R151 ;  /* 0x000000ffff367224 */ /* 0x000fe200078e0097 */
[----:B------:R-:W0:Y:S01]  /*5970*/  MUFU.EX2 R46, R46 ;  /* 0x0000002e002e7308 */ /* 0x000e220000000800 */
[----:B-1----:R-:W-:Y:S01]  /*5980*/  FADD.FTZ R0, R42, R21 ;  /* 0x000000152a007221 */ /* 0x002fe20000010000 */
[----:B------:R-:W-:Y:S01]  /*5990*/  FADD.FTZ R17, R37, R20 ;  /* 0x0000001425117221 */ /* 0x000fe20000010000 */
[--C-:B------:R-:W-:Y:S02]  /*59a0*/  IMAD.MOV.U32 R44, RZ, RZ, R151.reuse ;  /* 0x000000ffff2c7224 */ /* 0x100fe400078e0097 */
[--C-:B------:R-:W-:Y:S02]  /*59b0*/  IMAD.MOV.U32 R41, RZ, RZ, R151.reuse ;  /* 0x000000ffff297224 */ /* 0x100fe400078e0097 */
[--C-:B------:R-:W-:Y:S01]  /*59c0*/  IMAD.MOV.U32 R37, RZ, RZ, R151.reuse ;  /* 0x000000ffff257224 */ /* 0x100fe200078e0097 */
[----:B------:R-:W1:Y:S01]  /*59d0*/  MUFU.EX2 R47, R47 ;  /* 0x0000002f002f7308 */ /* 0x000e620000000800 */
[C---:B--2---:R-:W-:Y:S01]  /*59e0*/  FADD.FTZ R21, R43.reuse, R0 ;  /* 0x000000002b157221 */ /* 0x044fe20000010000 */
[----:B------:R-:W-:Y:S01]  /*59f0*/  F2FP.F16.F32.PACK_AB R201, R43, R42 ;  /* 0x0000002a2bc9723e */ /* 0x000fe200000000ff */
[----:B------:R-:W-:-:S02]  /*5a00*/  IMAD.MOV.U32 R43, RZ, RZ, R151 ;  /* 0x000000ffff2b7224 */ /* 0x000fc400078e0097 */
[--C-:B------:R-:W-:Y:S02]  /*5a10*/  IMAD.MOV.U32 R42, RZ, RZ, R151.reuse ;  /* 0x000000ffff2a7224 */ /* 0x100fe400078e0097 */
        /* <DEDUP_REMOVED lines=9> */
[----:B------:R-:W-:-:S02]  /*5ab0*/  IMAD.MOV.U32 R47, RZ, RZ, R151 ;  /* 0x000000ffff2f7224 */ /* 0x000fc400078e0097 */
[----:B------:R-:W-:-:S03]  /*5ac0*/  IMAD.MOV.U32 R46, RZ, RZ, R151 ;  /* 0x000000ffff2e7224 */ /* 0x000fc600078e0097 */
[----:B------:R-:W1:Y:S01]  /*5ad0*/  MUFU.EX2 R38, R38 ;  /* 0x0000002600267308 */ /* 0x000e620000000800 */
[----:B--2---:R-:W-:-:S07]  /*5ae0*/  FADD.FTZ R0, R34, R7 ;  /* 0x0000000722007221 */ /* 0x004fce0000010000 */
[----:B------:R-:W2:Y:S01]  /*5af0*/  MUFU.EX2 R39, R39 ;  /* 0x0000002700277308 */ /* 0x000ea20000000800 */
[C---:B0-----:R-:W-:Y:S01]  /*5b00*/  FADD.FTZ R7, R35.reuse, R0 ;  /* 0x0000000023077221 */ /* 0x041fe20000010000 */
[----:B------:R-:W-:Y:S01]  /*5b10*/  F2FP.F16.F32.PACK_AB R197, R35, R34 ;  /* 0x0000002223c5723e */ /* 0x000fe200000000ff */
[--C-:B------:R-:W-:Y:S02]  /*5b20*/  IMAD.MOV.U32 R35, RZ, RZ, R151.reuse ;  /* 0x000000ffff237224 */ /* 0x100fe400078e0097 */
[----:B------:R-:W-:-:S03]  /*5b30*/  IMAD.MOV.U32 R34, RZ, RZ, R151 ;  /* 0x000000ffff227224 */ /* 0x000fc600078e0097 */
[----:B------:R-:W0:Y:S01]  /*5b40*/  MUFU.EX2 R26, R26 ;  /* 0x0000001a001a7308 */ /* 0x000e220000000800 */
[----:B-1----:R-:W-:-:S07]  /*5b50*/  FADD.FTZ R0, R38, R7 ;  /* 0x0000000726007221 */ /* 0x002fce0000010000 */
        /* <DEDUP_REMOVED lines=15> */
[C---:B0-----:R-:W-:Y:S01]  /*5c50*/  FADD.FTZ R17, R25.reuse, R20 ;  /* 0x0000001419117221 */ /* 0x041fe20000010000 */
[----:B------:R-:W-:Y:S01]  /*5c60*/  F2FP.F16.F32.PACK_AB R192, R25, R24 ;  /* 0x0000001819c0723e */ /* 0x000fe200000000ff */
[--C-:B------:R-:W-:Y:S02]  /*5c70*/  IMAD.MOV.U32 R25, RZ, RZ, R151.reuse ;  /* 0x000000ffff197224 */ /* 0x100fe400078e0097 */
[----:B------:R-:W-:-:S03]  /*5c80*/  IMAD.MOV.U32 R24, RZ, RZ, R151 ;  /* 0x000000ffff187224 */ /* 0x000fc600078e0097 */
[----:B------:R0:W3:Y:S01]  /*5c90*/  MUFU.EX2 R195, R2 ;  /* 0x0000000200c37308 */ /* 0x0000e20000000800 */
[----:B-1----:R-:W-:Y:S01]  /*5ca0*/  FADD.FTZ R0, R30, R7 ;  /* 0x000000071e007221 */ /* 0x002fe20000010000 */
[----:B--2---:R-:W-:Y:S01]  /*5cb0*/  FADD.FTZ R20, R28, R17 ;  /* 0x000000111c147221 */ /* 0x004fe20000010000 */
[C---:B------:R-:W-:Y:S01]  /*5cc0*/  F2FP.F16.F32.PACK_AB R194, R29.reuse, R28 ;  /* 0x0000001c1dc2723e */ /* 0x040fe200000000ff */
[----:B0-----:R-:W-:Y:S01]  /*5cd0*/  IMAD.MOV.U32 R2, RZ, RZ, 0x3f800000 ;  /* 0x3f800000ff027424 */ /* 0x001fe200078e00ff */
[----:B------:R-:W-:Y:S01]  /*5ce0*/  MOV R28, R151 ;  /* 0x00000097001c7202 */ /* 0x000fe20000000f00 */
[----:B------:R-:W-:Y:S01]  /*5cf0*/  FADD.FTZ R17, R29, R20 ;  /* 0x000000141d117221 */ /* 0x000fe20000010000 */
[----:B------:R-:W-:Y:S02]  /*5d00*/  IMAD.MOV.U32 R29, RZ, RZ, R151 ;  /* 0x000000ffff1d7224 */ /* 0x000fe400078e0097 */
[C---:B---3--:R-:W-:Y:S01]  /*5d10*/  FADD.FTZ R7, R195.reuse, R0 ;  /* 0x00000000c3077221 */ /* 0x048fe20000010000 */
[----:B------:R-:W-:Y:S01]  /*5d20*/  F2FP.F16.F32.PACK_AB R195, R195, R30 ;  /* 0x0000001ec3c3723e */ /* 0x000fe200000000ff */
[----:B------:R-:W-:-:S02]  /*5d30*/  IMAD.MOV.U32 R0, RZ, RZ, 0x3f800000 ;  /* 0x3f800000ff007424 */ /* 0x000fc400078e00ff */
[----:B------:R-:W-:Y:S01]  /*5d40*/  IMAD.MOV.U32 R30, RZ, RZ, R151 ;  /* 0x000000ffff1e7224 */ /* 0x000fe200078e0097 */
[----:B------:R-:W-:Y:S06]  /*5d50*/  @!P1 BRA `(.L_x_188) ;  /* 0x0000003c00e09947 */ /* 0x000fec0003800000 */
[----:B------:R-:W-:Y:S01]  /*5d60*/  R2UR UR4, R16 ;  /* 0x00000000100472ca */ /* 0x000fe200000e0000 */
[----:B------:R-:W-:Y:S01]  /*5d70*/  IMAD.MOV.U32 R21, RZ, RZ, R3 ;  /* 0x000000ffff157224 */ /* 0x000fe200078e0003 */
[----:B------:R-:W-:Y:S01]  /*5d80*/  CS2R R150, SRZ ;  /* 0x0000000000967805 */ /* 0x000fe2000001ff00 */
[----:B------:R-:W-:Y:S01]  /*5d90*/  IMAD.MOV.U32 R20, RZ, RZ, R4 ;  /* 0x000000ffff147224 */ /* 0x000fe200078e0004 */
[----:B------:R-:W-:Y:S01]  /*5da0*/  CS2R R146, SRZ ;  /* 0x0000000000927805 */ /* 0x000fe2000001ff00 */
[----:B------:R-:W-:Y:S01]  /*5db0*/  IMAD.MOV.U32 R2, RZ, RZ, 0x3f800000 ;  /* 0x3f800000ff027424 */ /* 0x000fe200078e00ff */
[----:B------:R-:W-:Y:S02]  /*5dc0*/  CS2R R142, SRZ ;  /* 0x00000000008e7805 */ /* 0x000fe4000001ff00 */
[----:B------:R-:W-:Y:S02]  /*5dd0*/  CS2R R138, SRZ ;  /* 0x00000000008a7805 */ /* 0x000fe4000001ff00 */
[----:B------:R-:W-:-:S02]  /*5de0*/  CS2R R134, SRZ ;  /* 0x0000000000867805 */ /* 0x000fc4000001ff00 */
[----:B------:R-:W-:Y:S02]  /*5df0*/  CS2R R130, SRZ ;  /* 0x0000000000827805 */ /* 0x000fe4000001ff00 */
[----:B------:R-:W-:Y:S02]  /*5e00*/  CS2R R126, SRZ ;  /* 0x00000000007e7805 */ /* 0x000fe4000001ff00 */
[----:B------:R-:W-:Y:S02]  /*5e10*/  CS2R R122, SRZ ;  /* 0x00000000007a7805 */ /* 0x000fe4000001ff00 */
[----:B------:R-:W-:Y:S01]  /*5e20*/  CS2R R118, SRZ ;  /* 0x0000000000767805 */ /* 0x000fe2000001ff00 */
[----:B------:R-:W-:Y:S01]  /*5e30*/  IMAD.U32 R229, RZ, RZ, UR4 ;  /* 0x00000004ffe57e24 */ /* 0x000fe2000f8e00ff */
        /* <DEDUP_REMOVED lines=54> */
[----:B------:R-:W-:Y:S01]  /*61a0*/  CS2R R24, SRZ ;  /* 0x0000000000187805 */ /* 0x000fe2000001ff00 */
[----:B------:R-:W-:Y:S01]  /*61b0*/  IMAD.U32 R228, RZ, RZ, UR60 ;  /* 0x0000003cffe47e24 */ /* 0x000fe2000f8e00ff */
[----:B------:R-:W-:-:S06]  /*61c0*/  UMOV UR60, UR38 ;  /* 0x00000026003c7c82 */ /* 0x000fcc0008000000 */
.L_x_199:
[----:B------:R-:W-:Y:S01]  /*61d0*/  R2UR UR5, R229 ;  /* 0x00000000e50572ca */ /* 0x000fe200000e0000 */
[----:B------:R-:W-:-:S04]  /*61e0*/  UISETP.NE.AND UP0, UPT, UR60, 0x1, UPT ;  /* 0x000000013c00788c */ /* 0x000fc8000bf05270 */
[----:B------:R-:W-:-:S08]  /*61f0*/  USEL UR4, URZ, 0x1, UP0 ;  /* 0x000000013f047887 */ /* 0x000fd00008000000 */
[----:B------:R-:W-:-:S06]  /*6200*/  ULOP3.LUT UR4, UR5, UR4, URZ, 0x3c, !UPT ;  /* 0x0000000405047292 */ /* 0x000fcc000f8e3c3f */
[----:B------:R-:W-:Y:S01]  /*6210*/  IMAD.U32 R16, RZ, RZ, UR4 ;  /* 0x00000004ff107e24 */ /* 0x000fe2000f8e00ff */
[----:B------:R-:W-:Y:S06]  /*6220*/  @!P0 BRA `(.L_x_189) ;  /* 0x0000000000048947 */ /* 0x000fec0003800000 */
[----:B------:R-:W-:Y:S01]  /*6230*/  BPT.TRAP 0x1 ;  /* 0x000000040000795c */ /* 0x000fe20000300000 */
.L_x_189:
[----:B------:R-:W0:Y:S01]  /*6240*/  S2UR UR4, SR_CgaCtaId ;  /* 0x00000000000479c3 */ /* 0x000e220000008800 */
[----:B------:R-:W-:Y:S01]  /*6250*/  MOV R5, 0x400 ;  /* 0x0000040000057802 */ /* 0x000fe20000000f00 */
[----:B------:R-:W-:Y:S01]  /*6260*/  UIADD3 UR38, UR60, 0x1, URZ ;  /* 0x000000013c267890 */ /* 0x000fe2000fffe03f */
[----:B------:R-:W-:-:S03]  /*6270*/  R2UR UR5, R16 ;  /* 0x00000000100572ca */ /* 0x000fc600000e0000 */
[----:B------:R-:W-:-:S04]  /*6280*/  UISETP.NE.AND UP0, UPT, UR38, 0x2, UPT ;  /* 0x000000022600788c */ /* 0x000fc8000bf05270 */
[----:B------:R-:W-:-:S06]  /*6290*/  USEL UR38, UR38, URZ, UP0 ;  /* 0x0000003f26267287 */ /* 0x000fcc0008000000 */
[----:B------:R-:W-:-:S05]  /*62a0*/  IMAD.U32 R3, RZ, RZ, UR5 ;  /* 0x00000005ff037e24 */ /* 0x000fca000f8e00ff */
[----:B------:R-:W-:Y:S01]  /*62b0*/  SHF.L.U32 R3, R3, 0x1f, RZ ;  /* 0x0000001f03037819 */ /* 0x000fe200000006ff */
[----:B0-----:R-:W-:-:S05]  /*62c0*/  IMAD.U32 R6, RZ, RZ, UR4 ;  /* 0x00000004ff067e24 */ /* 0x001fca000f8e00ff */
[----:B------:R-:W-:-:S04]  /*62d0*/  LEA R5, R6, R5, 0x18 ;  /* 0x0000000506057211 */ /* 0x000fc800078ec0ff */
[----:B------:R-:W-:-:S13]  /*62e0*/  R2UR UR61, R5 ;  /* 0x00000000053d72ca */ /* 0x000fda00000e0000 */
[----:B------:R-:W-:-:S09]  /*62f0*/  ULEA UR61, UR38, UR61, 0x3 ;  /* 0x0000003d263d7291 */ /* 0x000fd2000f8e183f */
[----:B------:R0:W1:Y:S01]  /*6300*/  SYNCS.PHASECHK.TRANS64.TRYWAIT P1, [UR61+0x38830], R3 ;  /* 0x03883003ff0075a7 */ /* 0x000062000802017d */
[----:B------:R-:W-:Y:S05]  /*6310*/  @!P0 BRA `(.L_x_190) ;  /* 0x0000000000048947 */ /* 0x000fea0003800000 */
[----:B------:R-:W-:Y:S01]  /*6320*/  BPT.TRAP 0x1 ;  /* 0x000000040000795c */ /* 0x000fe20000300000 */
.L_x_190:
[----:B-1----:R-:W-:Y:S05]  /*6330*/  @P1 BRA `(.L_x_191) ;  /* 0x0000000000081947 */ /* 0x002fea0003800000 */
[----:B------:R-:W1:Y:S02]  /*6340*/  SYNCS.PHASECHK.TRANS64.TRYWAIT P1, [UR61+0x38830], R3 ;  /* 0x03883003ff0075a7 */ /* 0x000e64000802017d */
[----:B-1----:R-:W-:Y:S05]  /*6350*/  @!P1 BRA `(.L_x_192) ;  /* 0x000000f800349947 */ /* 0x002fea0003800000 */
.L_x_191:
[----:B------:R-:W-:Y:S01]  /*6360*/  R2UR UR10, R18 ;  /* 0x00000000120a72ca */ /* 0x000fe200000e0000 */
[----:B------:R-:W-:Y:S01]  /*6370*/  UIMAD UR4, UR38, 0xa00, UR39 ;  /* 0x00000a00260478a4 */ /* 0x000fe2000f8e0227 */
[----:B------:R-:W-:Y:S01]  /*6380*/  R2UR UR11, R19 ;  /* 0x00000000130b72ca */ /* 0x000fe200000e0000 */
[----:B------:R-:W-:Y:S01]  /*6390*/  WARPGROUP.ARRIVE ;  /* 0x00000000000079c5 */ /* 0x000fe20000000000 */
[----:B------:R-:W-:Y:S01]  /*63a0*/  UMOV UR59, 0x40000040 ;  /* 0x40000040003b7882 */ /* 0x000fe20000000000 */
[----:B------:R-:W-:Y:S01]  /*63b0*/  UIADD3 UR6, UR4, 0x80, URZ ;  /* 0x0000008004067890 */ /* 0x000fe2000fffe03f */
[----:B------:R-:W-:Y:S01]  /*63c0*/  R2UR UR18, R14 ;  /* 0x000000000e1272ca */ /* 0x000fe200000e0000 */
[----:B------:R-:W-:Y:S01]  /*63d0*/  UIADD3 UR5, UR4, 0x100, URZ ;  /* 0x0000010004057890 */ /* 0x000fe2000fffe03f */
[----:B------:R-:W-:Y:S01]  /*63e0*/  R2UR UR19, R15 ;  /* 0x000000000f1372ca */ /* 0x000fe200000e0000 */
[----:B------:R-:W-:Y:S01]  /*63f0*/  UMOV UR58, UR4 ;  /* 0x00000004003a7c82 */ /* 0x000fe20008000000 */
[----:B------:R-:W-:Y:S01]  /*6400*/  R2UR UR14, R12 ;  /* 0x000000000c0e72ca */ /* 0x000fe200000e0000 */
[----:B------:R-:W-:Y:S01]  /*6410*/  UIADD3 UR22, UR4, 0x286, URZ ;  /* 0x0000028604167890 */ /* 0x000fe2000fffe03f */
[----:B------:R-:W-:Y:S01]  /*6420*/  R2UR UR15, R13 ;  /* 0x000000000d0f72ca */ /* 0x000fe200000e0000 */
[----:B------:R-:W-:Y:S01]  /*6430*/  UMOV UR56, UR10 ;  /* 0x0000000a00387c82 */ /* 0x000fe20008000000 */
[----:B------:R-:W-:Y:S01]  /*6440*/  UMOV UR23, 0x40000040 ;  /* 0x4000004000177882 */ /* 0x000fe20000000000 */
[----:B------:R-:W-:Y:S01]  /*6450*/  UMOV UR57, UR11 ;  /* 0x0000000b00397c82 */ /* 0x000fe20008000000 */
[----:B------:R-:W-:Y:S01]  /*6460*/  UIADD3 UR26, UR4, 0x500, URZ ;  /* 0x00000500041a7890 */ /* 0x000fe2000fffe03f */
[----:B------:R-:W-:Y:S01]  /*6470*/  HGMMA.64x16x16.F32 R184, gdesc[UR56], RZ, !UPT, gsb0 ;  /* 0x0020000038b879f0 */ /* 0x000fe2000c0008ff */
[----:B------:R-:W-:Y:S01]  /*6480*/  UMOV UR56, UR10 ;  /* 0x0000000a00387c82 */ /* 0x000fe20008000000 */
        /* <DEDUP_REMOVED lines=58> */
[----:B------:R-:W-:Y:S01]  /*6830*/  UMOV UR56, UR10 ;  /* 0x0000000a00387c82 */ /* 0x000fe20008000000 */
[----:B------:R-:W-:Y:S01]  /*6840*/  UMOV UR57, UR11 ;  /* 0x0000000b00397c82 */ /* 0x000fe20008000000 */
[----:B------:R-:W-:Y:S01]  /*6850*/  UMOV UR58, UR5 ;  /* 0x00000005003a7c82 */ /* 0x000fe20008000000 */
[----:B------:R-:W-:Y:S01]  /*6860*/  UMOV UR59, 0x40000040 ;  /* 0x40000040003b7882 */ /* 0x000fe20000000000 */
        /* <DEDUP_REMOVED lines=101> */
[----:B------:R-:W-:-:S06]  /*6ec0*/  WARPGROUP.ARRIVE ;  /* 0x00000000000079c5 */ /* 0x000fcc0000000000 */
[----:B------:R-:W-:Y:S01]  /*6ed0*/  HGMMA.64x16x16.F32 R160, gdesc[UR56], RZ, !UPT, gsb0 ;  /* 0x0020000038a079f0 */ /* 0x000fe2000c0008ff */
[----:B------:R-:W-:Y:S01]  /*6ee0*/  UMOV UR56, UR10 ;  /* 0x0000000a00387c82 */ /* 0x000fe20008000000 */
[----:B------:R-:W-:Y:S01]  /*6ef0*/  UMOV UR57, UR11 ;  /* 0x0000000b00397c82 */ /* 0x000fe20008000000 */
[----:B------:R-:W-:Y:S01]  /*6f00*/  UMOV UR58, UR5 ;  /* 0x00000005003a7c82 */ /* 0x000fe20008000000 */
[----:B------:R-:W-:Y:S01]  /*6f10*/  UMOV UR59, 0x40000040 ;  /* 0x40000040003b7882 */ /* 0x000fe20000000000 */
[----:B------:R-:W-:Y:S01]  /*6f20*/  UIADD3 UR5, UR4, 0x102, URZ ;  /* 0x0000010204057890 */ /* 0x000fe2000fffe03f */
[----:B------:R-:W-:Y:S02]  /*6f30*/  R2UR UR10, R10 ;  /* 0x000000000a0a72ca */ /* 0x000fe400000e0000 */
[----:B------:R-:W-:Y:S01]  /*6f40*/  R2UR UR11, R11 ;  /* 0x000000000b0b72ca */ /* 0x000fe200000e0000 */
        /* <DEDUP_REMOVED lines=39> */
[----:B------:R-:W-:Y:S01]  /*71c0*/  UIADD3 UR18, UR4, 0x284, URZ ;  /* 0x0000028404127890 */ /* 0x000fe2000fffe03f */
        /* <DEDUP_REMOVED lines=143> */
[----:B------:R-:W-:Y:S02]  /*7ac0*/  R2UR UR14, R8 ;  /* 0x00000000080e72ca */ /* 0x000fe400000e0000 */
[----:B------:R-:W-:-:S11]  /*7ad0*/  R2UR UR15, R9 ;  /* 0x00000000090f72ca */ /* 0x000fd600000e0000 */
        /* <DEDUP_REMOVED lines=252> */
[----:B------:R-:W-:-:S03]  /*8aa0*/  UIADD3 UR6, UR4, 0x906, URZ ;  /* 0x0000090604067890 */ /* 0x000fc6000fffe03f */
        /* <DEDUP_REMOVED lines=25> */
.L_x_193:
[----:B------:R-:W-:Y:S01]  /*8c40*/  R2UR UR4, R229 ;  /* 0x00000000e50472ca */ /* 0x000fe200000e0000 */
[----:B------:R-:W-:-:S04]  /*8c50*/  IMAD.U32 R229, RZ, RZ, UR60 ;  /* 0x0000003cffe57e24 */ /* 0x000fc8000f8e00ff */
[----:B------:R-:W-:-:S08]  /*8c60*/  IMAD R229, R229, 0x8, R5 ;  /* 0x00000008e5e57824 */ /* 0x000fd000078e0205 */
[----:B------:R-:W-:-:S05]  /*8c70*/  IMAD.U32 R0, RZ, RZ, UR4 ;  /* 0x00000004ff007e24 */ /* 0x000fca000f8e00ff */
[----:B------:R-:W-:-:S04]  /*8c80*/  SHF.L.U32 R0, R0, 0x1f, RZ ;  /* 0x0000001f00007819 */ /* 0x000fc800000006ff */
[----:B------:R2:W3:Y:S01]  /*8c90*/  SYNCS.PHASECHK.TRANS64.TRYWAIT P1, [R229+URZ+0x38850], R0 ;  /* 0x03885000e50075a7 */ /* 0x0004e2000802017f */
[----:B------:R-:W-:Y:S05]  /*8ca0*/  @!P0 BRA `(.L_x_194) ;  /* 0x0000000000048947 */ /* 0x000fea0003800000 */
[----:B------:R-:W-:Y:S01]  /*8cb0*/  BPT.TRAP 0x1 ;  /* 0x000000040000795c */ /* 0x000fe20000300000 */
.L_x_194:
[----:B---3--:R-:W-:Y:S05]  /*8cc0*/  @P1 BRA `(.L_x_195) ;  /* 0x0000000000081947 */ /* 0x008fea0003800000 */
[----:B------:R-:W3:Y:S02]  /*8cd0*/  SYNCS.PHASECHK.TRANS64.TRYWAIT P1, [R229+URZ+0x38850], R0 ;  /* 0x03885000e50075a7 */ /* 0x000ee4000802017f */
[----:B---3--:R-:W-:Y:S05]  /*8ce0*/  @!P1 BRA `(.L_x_196) ;  /* 0x000000cc00e89947 */ /* 0x008fea0003800000 */
.L_x_195:
[----:B------:R-:W-:Y:S01]  /*8cf0*/  R2UR UR4, R5 ;  /* 0x00000000050472ca */ /* 0x000fe200000e0000 */
[----:B------:R-:W-:Y:S01]  /*8d00*/  WARPGROUP.ARRIVE ;  /* 0x00000000000079c5 */ /* 0x000fe20000000000 */
[----:B------:R-:W-:-:S11]  /*8d10*/  UMOV UR7, 0x40000040 ;  /* 0x4000004000077882 */ /* 0x000fd60000000000 */
        /* <DEDUP_REMOVED lines=34> */
.L_x_197:
[----:B--23--:R-:W-:Y:S01]  /*8f40*/  FMNMX.FTZ R0, R184, R20, !PT ;  /* 0x00000014b8007209 */ /* 0x00cfe20007810000 */
[----:B------:R-:W-:Y:S01]  /*8f50*/  ULDC UR4, c[0x0][0x988] ;  /* 0x0002620000047ab9 */ /* 0x000fe20000000800 */
[----:B------:R-:W-:Y:S01]  /*8f60*/  R2UR UR5, R6 ;  /* 0x00000000060572ca */ /* 0x000fe200000e0000 */
[----:B------:R-:W-:Y:S01]  /*8f70*/  UIADD3 UR61, UR61, 0x38840, URZ ;  /* 0x000388403d3d7890 */ /* 0x000fe2000fffe03f */
[----:B------:R-:W-:-:S04]  /*8f80*/  FMNMX.FTZ R0, R185, R0, !PT ;  /* 0x00000000b9007209 */ /* 0x000fc80007810000 */
[----:B------:R-:W-:-:S04]  /*8f90*/  FMNMX.FTZ R0, R188, R0, !PT ;  /* 0x00000000bc007209 */ /* 0x000fc80007810000 */
[----:B------:R-:W-:-:S03]  /*8fa0*/  FMNMX.FTZ R0, R189, R0, !PT ;  /* 0x00000000bd007209 */ /* 0x000fc60007810000 */
[----:B------:R-:W-:Y:S01]  /*8fb0*/  UPRMT UR61, UR5, 0x654, UR61 ;  /* 0x00000654053d7896 */ /* 0x000fe2000800003d */
[----:B------:R-:W-:-:S04]  /*8fc0*/  FMNMX.FTZ R0, R176, R0, !PT ;  /* 0x00000000b0007209 */ /* 0x000fc80007810000 */
[----:B------:R-:W-:-:S04]  /*8fd0*/  FMNMX.FTZ R0, R177, R0, !PT ;  /* 0x00000000b1007209 */ /* 0x000fc80007810000 */
[----:B------:R-:W-:Y:S01]  /*8fe0*/  FMNMX.FTZ R0, R180, R0, !PT ;  /* 0x00000000b4007209 */ /* 0x000fe20007810000 */
[----:B------:R-:W-:Y:S03]  /*8ff0*/  SYNCS.ARRIVE.TRANS64.RED.A1T0 RZ, [UR61], RZ ;  /* 0x000000ffffff79a7 */ /* 0x000fe6000810043d */
[----:B------:R-:W-:-:S04]  /*9000*/  FMNMX.FTZ R0, R181, R0, !PT ;  /* 0x00000000b5007209 */ /* 0x000fc80007810000 */
        /* <DEDUP_REMOVED lines=11> */
[----:B------:R-:W-:-:S05]  /*90c0*/  FMNMX.FTZ R0, R157, R0, !PT ;  /* 0x000000009d007209 */ /* 0x000fca0007810000 */
[----:B------:R-:W2:Y:S02]  /*90d0*/  SHFL.BFLY PT, R2, R0, 0x2, 0x1f ;  /* 0x0c401f0000027f89 */ /* 0x000ea400000e0000 */
[----:B--2---:R-:W-:Y:S02]  /*90e0*/  FMNMX.FTZ R2, R0, R2, !PT ;  /* 0x0000000200027209 */ /* 0x004fe40007810000 */
[----:B------:R-:W-:-:S03]  /*90f0*/  FMNMX.FTZ R0, R186, R21, !PT ;  /* 0x00000015ba007209 */ /* 0x000fc60007810000 */
[----:B-1----:R-:W1:Y:S01]  /*9100*/  SHFL.BFLY PT, R4, R2, 0x1, 0x1f ;  /* 0x0c201f0002047f89 */ /* 0x002e6200000e0000 */
[----:B------:R-:W-:-:S04]  /*9110*/  FMNMX.FTZ R0, R187, R0, !PT ;  /* 0x00000000bb007209 */ /* 0x000fc80007810000 */
[----:B------:R-:W-:-:S04]  /*9120*/  FMNMX.FTZ R0, R190, R0, !PT ;  /* 0x00000000be007209 */ /* 0x000fc80007810000 */
[----:B------:R-:W-:-:S04]  /*9130*/  FMNMX.FTZ R0, R191, R0, !PT ;  /* 0x00000000bf007209 */ /* 0x000fc80007810000 */
[----:B------:R-:W-:-:S04]  /*9140*/  FMNMX.FTZ R0, R178, R0, !PT ;  /* 0x00000000b2007209 */ /* 0x000fc80007810000 */
[----:B------:R-:W-:-:S04]  /*9150*/  FMNMX.FTZ R0, R179, R0, !PT ;  /* 0x00000000b3007209 */ /* 0x000fc80007810000 */
[----:B------:R-:W-:Y:S02]  /*9160*/  FMNMX.FTZ R0, R182, R0, !PT ;  /* 0x00000000b6007209 */ /* 0x000fe40007810000 */
[----:B-1----:R-:W-:Y:S02]  /*9170*/  FMNMX.FTZ R4, R2, R4, !PT ;  /* 0x0000000402047209 */ /* 0x002fe40007810000 */
[----:B------:R-:W-:-:S03]  /*9180*/  FMNMX.FTZ R0, R183, R0, !PT ;  /* 0x00000000b7007209 */ /* 0x000fc60007810000 */
[----:B------:R-:W-:Y:S01]  /*9190*/  FMUL.FTZ R192, R4, UR4 ;  /* 0x0000000404c07c20 */ /* 0x000fe20008410000 */
[----:B------:R-:W-:-:S03]  /*91a0*/  FMNMX.FTZ R0, R170, R0, !PT ;  /* 0x00000000aa007209 */ /* 0x000fc60007810000 */
        /* <DEDUP_REMOVED lines=31> */
[----:B------:R-:W-:-:S02]  /*93a0*/  FFMA.FTZ R157, R157, UR4, -R192 ;  /* 0x000000049d9d7c23 */ /* 0x000fc400080108c0 */
[----:B------:R-:W-:-:S04]  /*93b0*/  FMNMX.FTZ R0, R155, R0, !PT ;  /* 0x000000009b007209 */ /* 0x000fc80007810000 */
[----:B------:R-:W-:Y:S01]  /*93c0*/  FMNMX.FTZ R0, R158, R0, !PT ;  /* 0x000000009e007209 */ /* 0x000fe20007810000 */
[----:B------:R-:W-:Y:S03]  /*93d0*/  MUFU.EX2 R176, R176 ;  /* 0x000000b000b07308 */ /* 0x000fe60000000800 */
[----:B------:R-:W-:-:S05]  /*93e0*/  FMNMX.FTZ R0, R159, R0, !PT ;  /* 0x000000009f007209 */ /* 0x000fca0007810000 */
[----:B------:R-:W1:Y:S01]  /*93f0*/  SHFL.BFLY PT, R2, R0, 0x2, 0x1f ;  /* 0x0c401f0000027f89 */ /* 0x000e6200000e0000 */
[----:B------:R-:W-:Y:S08]  /*9400*/  MUFU.EX2 R177, R177 ;  /* 0x000000b100b17308 */ /* 0x000ff00000000800 */
[----:B------:R-:W-:Y:S08]  /*9410*/  MUFU.EX2 R180, R180 ;  /* 0x000000b400b47308 */ /* 0x000ff00000000800 */
[----:B------:R-:W-:Y:S01]  /*9420*/  MUFU.EX2 R181, R181 ;  /* 0x000000b500b57308 */ /* 0x000fe20000000800 */
[----:B-1----:R-:W-:Y:S01]  /*9430*/  FMNMX.FTZ R2, R0, R2, !PT ;  /* 0x0000000200027209 */ /* 0x002fe20007810000 */
[----:B------:R-:W-:-:S06]  /*9440*/  FADD.FTZ R0, -R4, R20 ;  /* 0x0000001404007221 */ /* 0x000fcc0000010100 */
[----:B------:R-:W-:Y:S01]  /*9450*/  MUFU.EX2 R168, R168 ;  /* 0x000000a800a87308 */ /* 0x000fe20000000800 */
[----:B0-----:R-:W0:Y:S01]  /*9460*/  SHFL.BFLY PT, R3, R2, 0x1, 0x1f ;  /* 0x0c201f0002037f89 */ /* 0x001e2200000e0000 */
[----:B------:R-:W-:-:S06]  /*9470*/  FMUL.FTZ R0, R0, UR4 ;  /* 0x0000000400007c20 */ /* 0x000fcc0008410000 */
[----:B------:R-:W-:Y:S08]  /*9480*/  MUFU.EX2 R169, R169 ;  /* 0x000000a900a97308 */ /* 0x000ff00000000800 */
[----:B------:R-:W1:Y:S08]  /*9490*/  MUFU.EX2 R0, R0 ;  /* 0x0000000000007308 */ /* 0x000e700000000800 */
[----:B------:R-:W-:Y:S01]  /*94a0*/  MUFU.EX2 R172, R172 ;  /* 0x000000ac00ac7308 */ /* 0x000fe20000000800 */
[----:B0-----:R-:W-:-:S05]  /*94b0*/  FMNMX.FTZ R3, R2, R3, !PT ;  /* 0x0000000302037209 */ /* 0x001fca0007810000 */
[C---:B------:R-:W-:Y:S01]  /*94c0*/  FADD.FTZ R2, -R3.reuse, R21 ;  /* 0x0000001503027221 */ /* 0x040fe20000010100 */
[----:B------:R-:W-:Y:S01]  /*94d0*/  FMUL.FTZ R20, R3, UR4 ;  /* 0x0000000403147c20 */ /* 0x000fe20008410000 */
[----:B-1----:R-:W-:Y:S01]  /*94e0*/  FFMA.FTZ R17, R0, R17, R184 ;  /* 0x0000001100117223 */ /* 0x002fe200000100b8 */
[----:B------:R-:W-:Y:S01]  /*94f0*/  MUFU.EX2 R173, R173 ;  /* 0x000000ad00ad7308 */ /* 0x000fe20000000800 */
[----:B------:R-:W-:Y:S01]  /*9500*/  FMUL.FTZ R2, R2, UR4 ;  /* 0x0000000402027c20 */ /* 0x000fe20008410000 */
        /* <DEDUP_REMOVED lines=13> */
[--C-:B------:R-:W-:Y:S01]  /*95e0*/  FFMA.FTZ R162, R162, UR4, -R20.reuse ;  /* 0x00000004a2a27c23 */ /* 0x100fe20008010814 */
[----:B------:R-:W0:Y:S01]  /*95f0*/  MUFU.EX2 R186, R186 ;  /* 0x000000ba00ba7308 */ /* 0x000e220000000800 */
[--C-:B------:R-:W-:Y:S01]  /*9600*/  FFMA.FTZ R163, R163, UR4, -R20.reuse ;  /* 0x00000004a3a37c23 */ /* 0x100fe20008010814 */
[--C-:B------:R-:W-:Y:S01]  /*9610*/  FFMA.FTZ R166, R166, UR4, -R20.reuse ;  /* 0x00000004a6a67c23 */ /* 0x100fe20008010814 */
[--C-:B------:R-:W-:Y:S01]  /*9620*/  FFMA.FTZ R167, R167, UR4, -R20.reuse ;  /* 0x00000004a7a77c23 */ /* 0x100fe20008010814 */
[--C-:B------:R-:W-:Y:S01]  /*9630*/  FFMA.FTZ R154, R154, UR4, -R20.reuse ;  /* 0x000000049a9a7c23 */ /* 0x100fe20008010814 */
[--C-:B------:R-:W-:Y:S01]  /*9640*/  FFMA.FTZ R155, R155, UR4, -R20.reuse ;  /* 0x000000049b9b7c23 */ /* 0x100fe20008010814 */
[--C-:B------:R-:W-:Y:S01]  /*9650*/  FFMA.FTZ R158, R158, UR4, -R20.reuse ;  /* 0x000000049e9e7c23 */ /* 0x100fe20008010814 */
[----:B------:R-:W-:Y:S01]  /*9660*/  FFMA.FTZ R195, R159, UR4, -R20 ;  /* 0x000000049fc37c23 */ /* 0x000fe20008010814 */
[----:B------:R-:W1:Y:S01]  /*9670*/  MUFU.EX2 R187, R187 ;  /* 0x000000bb00bb7308 */ /* 0x000e620000000800 */
[----:B------:R-:W-:-:S07]  /*9680*/  FADD.FTZ R17, R185, R17 ;  /* 0x00000011b9117221 */ /* 0x000fce0000010000 */
[----:B------:R-:W2:Y:S01]  /*9690*/  MUFU.EX2 R190, R190 ;  /* 0x000000be00be7308 */ /* 0x000ea20000000800 */
[----:B0-----:R-:W-:-:S07]  /*96a0*/  FFMA.FTZ R7, R2, R7, R186 ;  /* 0x0000000702077223 */ /* 0x001fce00000100ba */
[----:B------:R-:W0:Y:S01]  /*96b0*/  MUFU.EX2 R191, R191 ;  /* 0x000000bf00bf7308 */ /* 0x000e220000000800 */
[----:B-1----:R-:W-:Y:S01]  /*96c0*/  FADD.FTZ R20, R187, R7 ;  /* 0x00000007bb147221 */ /* 0x002fe20000010000 */
[----:B------:R-:W-:-:S04]  /*96d0*/  FADD.FTZ R7, R188, R17 ;  /* 0x00000011bc077221 */ /* 0x000fc80000010000 */
[----:B------:R-:W-:Y:S02]  /*96e0*/  FADD.FTZ R7, R189, R7 ;  /* 0x00000007bd077221 */ /* 0x000fe40000010000 */
[----:B------:R-:W1:Y:S01]  /*96f0*/  MUFU.EX2 R178, R178 ;  /* 0x000000b200b27308 */ /* 0x000e620000000800 */
[----:B--2---:R-:W-:Y:S01]  /*9700*/  FADD.FTZ R17, R190, R20 ;  /* 0x00000014be117221 */ /* 0x004fe20000010000 */
[----:B------:R-:W-:-:S04]  /*9710*/  FADD.FTZ R7, R176, R7 ;  /* 0x00000007b0077221 */ /* 0x000fc80000010000 */
[----:B------:R-:W-:Y:S02]  /*9720*/  FADD.FTZ R7, R177, R7 ;  /* 0x00000007b1077221 */ /* 0x000fe40000010000 */
[----:B------:R-:W2:Y:S01]  /*9730*/  MUFU.EX2 R179, R179 ;  /* 0x000000b300b37308 */ /* 0x000ea20000000800 */
[----:B0-----:R-:W-:Y:S01]  /*9740*/  FADD.FTZ R17, R191, R17 ;  /* 0x00000011bf117221 */ /* 0x001fe20000010000 */
[----:B------:R-:W-:-:S04]  /*9750*/  FADD.FTZ R7, R180, R7 ;  /* 0x00000007b4077221 */ /* 0x000fc80000010000 */
[----:B------:R-:W-:Y:S02]  /*9760*/  FADD.FTZ R7, R181, R7 ;  /* 0x00000007b5077221 */ /* 0x000fe40000010000 */
        /* <DEDUP_REMOVED lines=47> */
[----:B-1----:R-:W-:Y:S01]  /*9a60*/  FADD.FTZ R20, R158, R17 ;  /* 0x000000119e147221 */ /* 0x002fe20000010000 */
[----:B--2---:R-:W-:-:S03]  /*9a70*/  FADD.FTZ R17, R157, R7 ;  /* 0x000000079d117221 */ /* 0x004fc60000010000 */
[----:B0-----:R-:W-:Y:S01]  /*9a80*/  FADD.FTZ R7, R195, R20 ;  /* 0x00000014c3077221 */ /* 0x001fe20000010000 */
[----:B------:R-:W-:Y:S06]  /*9a90*/  @!P0 BRA `(.L_x_198) ;  /* 0x0000000000048947 */ /* 0x000fec0003800000 */
[----:B------:R-:W-:Y:S01]  /*9aa0*/  BPT.TRAP 0x1 ;  /* 0x000000040000795c */ /* 0x000fe20000300000 */
.L_x_198:
[----:B------:R-:W-:Y:S01]  /*9ab0*/  R2UR UR6, R22 ;  /* 0x00000000160672ca */ /* 0x000fe200000e0000 */
[----:B------:R-:W-:Y:S01]  /*9ac0*/  VIADD R229, R229, 0x38860 ;  /* 0x00038860e5e57836 */ /* 0x000fe20000000000 */
[----:B------:R-:W-:Y:S01]  /*9ad0*/  R2UR UR5, R228 ;  /* 0x00000000e40572ca */ /* 0x000fe200000e0000 */
[----:B------:R-:W-:Y:S01]  /*9ae0*/  UMOV UR60, UR38 ;  /* 0x00000026003c7c82 */ /* 0x000fe20008000000 */
[----:B------:R-:W-:Y:S01]  /*9af0*/  F2FP.F16.F32.PACK_AB R208, R185, R184 ;  /* 0x000000b8b9d0723e */ /* 0x000fe200000000ff */
[----:B------:R-:W-:Y:S01]  /*9b00*/  IMAD.MOV.U32 R21, RZ, RZ, R3 ;  /* 0x000000ffff157224 */ /* 0x000fe200078e0003 */
[----:B------:R-:W-:Y:S01]  /*9b10*/  PRMT R229, R6, 0x654, R229 ;  /* 0x0000065406e57816 */ /* 0x000fe200000000e5 */
[----:B------:R-:W-:Y:S01]  /*9b20*/  IMAD.MOV.U32 R20, RZ, RZ, R4 ;  /* 0x000000ffff147224 */ /* 0x000fe200078e0004 */
[----:B------:R-:W-:Y:S02]  /*9b30*/  F2FP.F16.F32.PACK_AB R209, R187, R186 ;  /* 0x000000babbd1723e */ /* 0x000fe400000000ff */
[----:B------:R0:W-:Y:S01]  /*9b40*/  SYNCS.ARRIVE.TRANS64.RED.A1T0 RZ, [R229+URZ], RZ ;  /* 0x000000ffe5ff79a7 */ /* 0x0001e2000810043f */
[----:B------:R-:W-:-:S02]  /*9b50*/  F2FP.F16.F32.PACK_AB R210, R189, R188 ;  /* 0x000000bcbdd2723e */ /* 0x000fc400000000ff */
[----:B------:R-:W-:Y:S02]  /*9b60*/  F2FP.F16.F32.PACK_AB R211, R191, R190 ;  /* 0x000000bebfd3723e */ /* 0x000fe400000000ff */
[----:B------:R-:W-:Y:S01]  /*9b70*/  UISETP.GT.AND UP0, UPT, UR5, UR6, UPT ;  /* 0x000000060500728c */ /* 0x000fe2000bf04270 */
[----:B------:R-:W-:Y:S01]  /*9b80*/  R2UR UR6, R16 ;  /* 0x00000000100672ca */ /* 0x000fe200000e0000 */
[----:B------:R-:W-:Y:S01]  /*9b90*/  UIADD3 UR5, UR5, -0x1, URZ ;  /* 0xffffffff05057890 */ /* 0x000fe2000fffe03f */
[----:B------:R-:W-:Y:S02]  /*9ba0*/  F2FP.F16.F32.PACK_AB R204, R177, R176 ;  /* 0x000000b0b1cc723e */ /* 0x000fe400000000ff */
[----:B------:R-:W-:Y:S02]  /*9bb0*/  F2FP.F16.F32.PACK_AB R205, R179, R178 ;  /* 0x000000b2b3cd723e */ /* 0x000fe400000000ff */
[----:B------:R-:W-:Y:S01]  /*9bc0*/  PLOP3.LUT P1, PT, PT, PT, UP0, 0x80, 0x0 ;  /* 0x000000000000781c */ /* 0x000fe20003f2f008 */
[----:B------:R-:W-:Y:S01]  /*9bd0*/  IMAD.U32 R228, RZ, RZ, UR5 ;  /* 0x00000005ffe47e24 */ /* 0x000fe2000f8e00ff */
[----:B------:R-:W-:-:S02]  /*9be0*/  F2FP.F16.F32.PACK_AB R206, R181, R180 ;  /* 0x000000b4b5ce723e */ /* 0x000fc400000000ff */
[----:B------:R-:W-:Y:S02]  /*9bf0*/  F2FP.F16.F32.PACK_AB R207, R183, R182 ;  /* 0x000000b6b7cf723e */ /* 0x000fe400000000ff */
[----:B------:R-:W-:Y:S01]  /*9c00*/  F2FP.F16.F32.PACK_AB R200, R169, R168 ;  /* 0x000000a8a9c8723e */ /* 0x000fe200000000ff */
[----:B0-----:R-:W-:Y:S01]  /*9c10*/  IMAD.U32 R229, RZ, RZ, UR6 ;  /* 0x00000006ffe57e24 */ /* 0x001fe2000f8e00ff */
[----:B------:R-:W-:Y:S02]  /*9c20*/  F2FP.F16.F32.PACK_AB R201, R171, R170 ;  /* 0x000000aaabc9723e */ /* 0x000fe400000000ff */
[----:B------:R-:W-:Y:S02]  /*9c30*/  F2FP.F16.F32.PACK_AB R202, R173, R172 ;  /* 0x000000acadca723e */ /* 0x000fe400000000ff */
[----:B------:R-:W-:Y:S02]  /*9c40*/  F2FP.F16.F32.PACK_AB R203, R175, R174 ;  /* 0x000000aeafcb723e */ /* 0x000fe400000000ff */
[----:B------:R-:W-:-:S02]  /*9c50*/  F2FP.F16.F32.PACK_AB R196, R161, R160 ;  /* 0x000000a0a1c4723e */ /* 0x000fc400000000ff */
[----:B------:R-:W-:Y:S02]  /*9c60*/  F2FP.F16.F32.PACK_AB R197, R163, R162 ;  /* 0x000000a2a3c5723e */ /* 0x000fe400000000ff */
[----:B------:R-:W-:Y:S02]  /*9c70*/  F2FP.F16.F32.PACK_AB R198, R165, R164 ;  /* 0x000000a4a5c6723e */ /* 0x000fe400000000ff */
[----:B------:R-:W-:Y:S02]  /*9c80*/  F2FP.F16.F32.PACK_AB R199, R167, R166 ;  /* 0x000000a6a7c7723e */ /* 0x000fe400000000ff */
[----:B------:R-:W-:Y:S02]  /*9c90*/  F2FP.F16.F32.PACK_AB R192, R153, R152 ;  /* 0x0000009899c0723e */ /* 0x000fe400000000ff */
[----:B------:R-:W-:Y:S02]  /*9ca0*/  F2FP.F16.F32.PACK_AB R193, R155, R154 ;  /* 0x0000009a9bc1723e */ /* 0x000fe400000000ff */
[----:B------:R-:W-:-:S02]  /*9cb0*/  F2FP.F16.F32.PACK_AB R194, R157, R156 ;  /* 0x0000009c9dc2723e */ /* 0x000fc400000000ff */
[----:B------:R-:W-:Y:S01]  /*9cc0*/  F2FP.F16.F32.PACK_AB R195, R195, R158 ;  /* 0x0000009ec3c3723e */ /* 0x000fe200000000ff */
[----:B------:R-:W-:Y:S06]  /*9cd0*/  @P1 BRA `(.L_x_199) ;  /* 0xffffffc4003c1947 */ /* 0x000fec000383ffff */
.L_x_188:
        /* <DEDUP_REMOVED lines=131> */
.L_x_200:
[----:B------:R-:W-:Y:S01]  /*a510*/  R2UR UR5, R16 ;  /* 0x00000000100572ca */ /* 0x000fe200000e0000 */
[----:B------:R-:W-:-:S04]  /*a520*/  IMAD.U32 R12, RZ, RZ, UR38 ;  /* 0x00000026ff0c7e24 */ /* 0x000fc8000f8e00ff */
[----:B------:R-:W-:-:S08]  /*a530*/  IMAD R12, R12, 0x8, R5 ;  /* 0x000000080c0c7824 */ /* 0x000fd000078e0205 */
[----:B------:R-:W-:-:S05]  /*a540*/  IMAD.U32 R9, RZ, RZ, UR5 ;  /* 0x00000005ff097e24 */ /* 0x000fca000f8e00ff */
[----:B------:R-:W-:-:S04]  /*a550*/  SHF.L.U32 R9, R9, 0x1f, RZ ;  /* 0x0000001f09097819 */ /* 0x000fc800000006ff */
[----:B------:R0:W1:Y:S01]  /*a560*/  SYNCS.PHASECHK.TRANS64.TRYWAIT P1, [R12+URZ+0x38850], R9 ;  /* 0x038850090c0075a7 */ /* 0x000062000802017f */
[----:B------:R-:W-:Y:S05]  /*a570*/  @!P0 BRA `(.L_x_201) ;  /* 0x0000000000048947 */ /* 0x000fea0003800000 */
[----:B------:R-:W-:Y:S01]  /*a580*/  BPT.TRAP 0x1 ;  /* 0x000000040000795c */ /* 0x000fe20000300000 */
.L_x_201:
[----:B------:R-:W-:-:S05]  /*a590*/  VIADD R5, R5, 0x400 ;  /* 0x0000040005057836 */ /* 0x000fca0000000000 */
[----:B------:R-:W-:-:S04]  /*a5a0*/  SHF.R.U32.HI R5, RZ, 0x4, R5 ;  /* 0x00000004ff057819 */ /* 0x000fc80000011605 */
[----:B------:R-:W-:Y:S01]  /*a5b0*/  LOP3.LUT R5, R5, 0x3fff, RZ, 0xc0, !PT ;  /* 0x00003fff05057812 */ /* 0x000fe200078ec0ff */
[----:B-1----:R-:W-:Y:S06]  /*a5c0*/  @P1 BRA `(.L_x_202) ;  /* 0x0000000000081947 */ /* 0x002fec0003800000 */
[----:B------:R-:W1:Y:S02]  /*a5d0*/  SYNCS.PHASECHK.TRANS64.TRYWAIT P1, [R12+URZ+0x38850], R9 ;  /* 0x038850090c0075a7 */ /* 0x000e64000802017f */
[----:B-1----:R-:W-:Y:S05]  /*a5e0*/  @!P1 BRA `(.L_x_203) ;  /* 0x000000b400bc9947 */ /* 0x002fea0003800000 */
.L_x_202:
[----:B------:R-:W-:Y:S01]  /*a5f0*/  LOP3.LUT R5, R5, 0x2800000, RZ, 0xfc, !PT ;  /* 0x0280000005057812 */ /* 0x000fe200078efcff */
[----:B------:R-:W-:Y:S01]  /*a600*/  IMAD.U32 R8, RZ, RZ, UR38 ;  /* 0x00000026ff087e24 */ /* 0x000fe2000f8e00ff */
[----:B------:R-:W-:Y:S05]  /*a610*/  WARPSYNC.ALL ;  /* 0x0000000000007948 */ /* 0x000fea0003800000 */
[----:B------:R-:W-:Y:S01]  /*a620*/  IMAD R8, R8, 0xa00, R5 ;  /* 0x00000a0008087824 */ /* 0x000fe200078e0205 */
[----:B------:R-:W-:Y:S01]  /*a630*/  WARPGROUP.ARRIVE ;  /* 0x00000000000079c5 */ /* 0x000fe20000000000 */
[----:B01----:R-:W-:Y:S01]  /*a640*/  IMAD.MOV.U32 R9, RZ, RZ, 0x40000040 ;  /* 0x40000040ff097424 */ /* 0x003fe200078e00ff */
[----:B------:R-:W0:Y:S01]  /*a650*/  SHFL.BFLY PT, R0, R17, 0x2, 0x1f ;  /* 0x0c401f0011007f89 */ /* 0x000e2200000e0000 */
[C---:B------:R-:W-:Y:S01]  /*a660*/  VIADD R10, R8.reuse, 0x80 ;  /* 0x00000080080a7836 */ /* 0x040fe20000000000 */
[----:B------:R-:W-:Y:S01]  /*a670*/  R2UR UR6, R8 ;  /* 0x00000000080672ca */ /* 0x000fe200000e0000 */
[----:B------:R-:W-:Y:S01]  /*a680*/  IMAD.MOV.U32 R11, RZ, RZ, 0x40000040 ;  /* 0x40000040ff0b7424 */ /* 0x000fe200078e00ff */
[----:B------:R-:W-:Y:S01]  /*a690*/  R2UR UR7, R9 ;  /* 0x00000000090772ca */ /* 0x000fe200000e0000 */
[----:B------:R-:W-:Y:S01]  /*a6a0*/  IMAD.MOV.U32 R9, RZ, RZ, 0x40000040 ;  /* 0x40000040ff097424 */ /* 0x000fe200078e00ff */
[----:B------:R-:W1:Y:S01]  /*a6b0*/  SHFL.BFLY PT, R2, R7, 0x2, 0x1f ;  /* 0x0c401f0007027f89 */ /* 0x000e6200000e0000 */
[----:B------:R-:W-:-:S10]  /*a6c0*/  IMAD.U32 R15, RZ, RZ, UR4 ;  /* 0x00000004ff0f7e24 */ /* 0x000fd4000f8e00ff */
[----:B------:R-:W-:Y:S01]  /*a6d0*/  HGMMA.64x256x16.F32 R24, R208, gdesc[UR4].tnspB, R24, gsb0 ;  /* 0x43e00004d0187df0 */ /* 0x000fe20008000818 */
[----:B------:R-:W-:Y:S01]  /*a6e0*/  R2UR UR6, R10 ;  /* 0x000000000a0672ca */ /* 0x000fe200000e0000 */
[----:B------:R-:W-:Y:S01]  /*a6f0*/  VIADD R10, R8, 0x100 ;  /* 0x00000100080a7836 */ /* 0x000fe20000000000 */
[----:B------:R-:W-:Y:S01]  /*a700*/  R2UR UR7, R11 ;  /* 0x000000000b0772ca */ /* 0x000fe200000e0000 */
[----:B------:R-:W-:Y:S02]  /*a710*/  IMAD.MOV.U32 R11, RZ, RZ, 0x40000040 ;  /* 0x40000040ff0b7424 */ /* 0x000fe400078e00ff */
[----:B0-----:R-:W-:-:S05]  /*a720*/  FADD.FTZ R0, R0, R17 ;  /* 0x0000001100007221 */ /* 0x001fca0000010000 */
[----:B------:R-:W0:Y:S01]  /*a730*/  SHFL.BFLY PT, R5, R0, 0x1, 0x1f ;  /* 0x0c201f0000057f89 */ /* 0x000e2200000e0000 */
[----:B-1----:R-:W-:Y:S01]  /*a740*/  FADD.FTZ R2, R2, R7 ;  /* 0x0000000702027221 */ /* 0x002fe20000010000 */
[----:B------:R-:W-:Y:S01]  /*a750*/  IMAD.MOV.U32 R7, RZ, RZ, RZ ;  /* 0x000000ffff077224 */ /* 0x000fe200078e00ff */
[----:B------:R-:W-:Y:S02]  /*a760*/  WARPGROUP.DEPBAR.LE gsb0, 0x0 ;  /* 0x00008000000079c5 */ /* 0x000fe40000010000 */
[----:B------:R-:W-:-:S12]  /*a770*/  WARPGROUP.ARRIVE ;  /* 0x00000000000079c5 */ /* 0x000fd80000000000 */
[----:B------:R-:W-:Y:S01]  /*a780*/  HGMMA.64x256x16.F32 R24, R204, gdesc[UR4].tnspB, R24, gsb0 ;  /* 0x43e00004cc187df0 */ /* 0x000fe20008000818 */
[----:B------:R-:W-:Y:S01]  /*a790*/  R2UR UR6, R10 ;  /* 0x000000000a0672ca */ /* 0x000fe200000e0000 */
[C---:B------:R-:W-:Y:S01]  /*a7a0*/  VIADD R10, R8.reuse, 0x180 ;  /* 0x00000180080a7836 */ /* 0x040fe20000000000 */
[----:B------:R-:W-:Y:S01]  /*a7b0*/  R2UR UR7, R11 ;  /* 0x000000000b0772ca */ /* 0x000fe200000e0000 */
[----:B------:R-:W-:Y:S02]  /*a7c0*/  IMAD.MOV.U32 R11, RZ, RZ, 0x40000040 ;  /* 0x40000040ff0b7424 */ /* 0x000fe400078e00ff */
[----:B------:R-:W-:Y:S01]  /*a7d0*/  VIADD R8, R8, 0x200 ;  /* 0x0000020008087836 */ /* 0x000fe20000000000 */
[----:B------:R-:W-:Y:S02]  /*a7e0*/  WARPGROUP.DEPBAR.LE gsb0, 0x0 ;  /* 0x00008000000079c5 */ /* 0x000fe40000010000 */
[----:B------:R-:W-:-:S15]  /*a7f0*/  WARPGROUP.ARRIVE ;  /* 0x00000000000079c5 */ /* 0x000fde0000000000 */
[----:B------:R-:W-:-:S04]  /*a800*/  NOP ;  /* 0x0000000000007918 */ /* 0x000fc80000000000 */
[----:B------:R-:W-:Y:S01]  /*a810*/  HGMMA.64x256x16.F32 R24, R200, gdesc[UR4].tnspB, R24, gsb0 ;  /* 0x43e00004c8187df0 */ /* 0x000fe20008000818 */
[----:B------:R-:W-:Y:S02]  /*a820*/  R2UR UR6, R10 ;  /* 0x000000000a0672ca */ /* 0x000fe400000e0000 */
[----:B------:R-:W-:Y:S01]  /*a830*/  R2UR UR7, R11 ;  /* 0x000000000b0772ca */ /* 0x000fe200000e0000 */
[----:B0-----:R-:W-:Y:S01]  /*a840*/  FADD.FTZ R11, R0, R5 ;  /* 0x00000005000b7221 */ /* 0x001fe20000010000 */
[----:B------:R-:W-:Y:S02]  /*a850*/  IMAD.MOV.U32 R5, RZ, RZ, RZ ;  /* 0x000000ffff057224 */ /* 0x000fe400078e00ff */
[----:B------:R-:W-:Y:S02]  /*a860*/  IMAD.MOV.U32 R0, RZ, RZ, -0x800000 ;  /* 0xff800000ff007424 */ /* 0x000fe400078e00ff */
[----:B------:R-:W-:-:S13]  /*a870*/  FSETP.NE.FTZ.AND P1, PT, R11, RZ, PT ;  /* 0x000000ff0b00720b */ /* 0x000fda0003f35000 */
[----:B------:R-:W-:Y:S01]  /*a880*/  @P1 MUFU.RCP R7, R11 ;  /* 0x0000000b00071308 */ /* 0x000fe20000001000 */
[----:B------:R-:W-:Y:S02]  /*a890*/  WARPGROUP.DEPBAR.LE gsb0, 0x0 ;  /* 0x00008000000079c5 */ /* 0x000fe40000010000 */
[----:B------:R-:W-:-:S06]  /*a8a0*/  WARPGROUP.ARRIVE ;  /* 0x00000000000079c5 */ /* 0x000fcc0000000000 */
[----:B------:R-:W-:Y:S01]  /*a8b0*/  HGMMA.64x256x16.F32 R24, R196, gdesc[UR4].tnspB, R24, gsb0 ;  /* 0x43e00004c4187df0 */ /* 0x000fe20008000818 */
[----:B------:R-:W-:Y:S02]  /*a8c0*/  R2UR UR6, R8 ;  /* 0x00000000080672ca */ /* 0x000fe400000e0000 */
[----:B------:R-:W-:Y:S01]  /*a8d0*/  R2UR UR7, R9 ;  /* 0x00000000090772ca */ /* 0x000fe200000e0000 */
[----:B------:R-:W0:Y:S01]  /*a8e0*/  @P1 MUFU.LG2 R8, R11 ;  /* 0x0000000b00081308 */ /* 0x000e220000000c00 */
[----:B------:R-:W1:Y:S01]  /*a8f0*/  SHFL.BFLY PT, R9, R2, 0x1, 0x1f ;  /* 0x0c201f0002097f89 */ /* 0x000e6200000e0000 */
[----:B0-----:R-:W-:Y:S01]  /*a900*/  @P1 FMUL.FTZ R8, R8, 0.69314718246459960938 ;  /* 0x3f31721808081820 */ /* 0x001fe20000410000 */
[----:B-1----:R-:W-:Y:S01]  /*a910*/  FADD.FTZ R13, R2, R9 ;  /* 0x00000009020d7221 */ /* 0x002fe20000010000 */
[----:B------:R-:W-:Y:S02]  /*a920*/  IMAD.U32 R9, RZ, RZ, UR4 ;  /* 0x00000004ff097e24 */ /* 0x000fe4000f8e00ff */
[----:B------:R-:W-:-:S02]  /*a930*/  IMAD.MOV.U32 R2, RZ, RZ, -0x800000 ;  /* 0xff800000ff027424 */ /* 0x000fc400078e00ff */
[----:B------:R-:W-:Y:S01]  /*a940*/  FSETP.NE.FTZ.AND P2, PT, R13, RZ, PT ;  /* 0x000000ff0d00720b */ /* 0x000fe20003f55000 */
[----:B------:R-:W-:-:S04]  /*a950*/  @P1 FMUL.FTZ R9, R9, 0.69314718246459960938 ;  /* 0x3f31721809091820 */ /* 0x000fc80000410000 */
[----:B------:R-:W-:-:S08]  /*a960*/  @P1 FFMA.FTZ R2, R9, R4, R8 ;  /* 0x0000000409021223 */ /* 0x000fd00000010008 */
[----:B------:R-:W0:Y:S01]  /*a970*/  @P2 MUFU.LG2 R10, R13 ;  /* 0x0000000d000a2308 */ /* 0x000e220000000c00 */
[----:B------:R-:W-:-:S07]  /*a980*/  @P2 FMUL.FTZ R15, R15, 0.69314718246459960938 ;  /* 0x3f3172180f0f2820 */ /* 0x000fce0000410000 */
[----:B------:R1:W2:Y:S01]  /*a990*/  @P2 MUFU.RCP R5, R13 ;  /* 0x0000000d00052308 */ /* 0x0002a20000001000 */
[----:B0-----:R-:W-:-:S04]  /*a9a0*/  @P2 FMUL.FTZ R10, R10, 0.69314718246459960938 ;  /* 0x3f3172180a0a2820 */ /* 0x001fc80000410000 */
[----:B------:R-:W-:Y:S01]  /*a9b0*/  @P2 FFMA.FTZ R0, R15, R3, R10 ;  /* 0x000000030f002223 */ /* 0x000fe2000001000a */
[----:B------:R-:W-:Y:S02]  /*a9c0*/  WARPGROUP.DEPBAR.LE gsb0, 0x0 ;  /* 0x00008000000079c5 */ /* 0x000fe40000010000 */
[----:B------:R-:W-:-:S06]  /*a9d0*/  WARPGROUP.ARRIVE ;  /* 0x00000000000079c5 */ /* 0x000fcc0000000000 */
[----:B------:R-:W-:Y:S03]  /*a9e0*/  HGMMA.64x256x16.F32 R24, R192, gdesc[UR4].tnspB, R24, gsb0 ;  /* 0x43e00004c0187df0 */ /* 0x000fe60008000818 */
[----:B------:R-:W-:Y:S02]  /*a9f0*/  WARPGROUP.DEPBAR.LE gsb0, 0x0 ;  /* 0x00008000000079c5 */ /* 0x000fe40000010000 */
[----:B-12---:R-:W-:Y:S05]  /*aa00*/  @!P0 BRA `(.L_x_204) ;  /* 0x0000000000048947 */ /* 0x006fea0003800000 */
[----:B------:R-:W-:Y:S01]  /*aa10*/  BPT.TRAP 0x1 ;  /* 0x000000040000795c */ /* 0x000fe20000300000 */
.L_x_204:
[----:B------:R-:W2:Y:S01]  /*aa20*/  LDL.LU R3, [R1+0x38] ;  /* 0x0000380001037983 */ /* 0x000ea20000300800 */
[----:B------:R-:W-:Y:S01]  /*aa30*/  R2UR UR5, R16 ;  /* 0x00000000100572ca */ /* 0x000fe200000e0000 */
[----:B------:R-:W-:Y:S01]  /*aa40*/  UIADD3 UR38, UR38, 0x1, URZ ;  /* 0x0000000126267890 */ /* 0x000fe2000fffe03f */
[-C--:B------:R-:W-:Y:S01]  /*aa50*/  FMUL.FTZ R24, R24, R7.reuse ;  /* 0x0000000718187220 */ /* 0x080fe20000410000 */
[-C--:B------:R-:W-:Y:S01]  /*aa60*/  FMUL.FTZ R25, R25, R7.reuse ;  /* 0x0000000719197220 */ /* 0x080fe20000410000 */
[-C--:B------:R-:W-:Y:S01]  /*aa70*/  FMUL.FTZ R28, R28, R7.reuse ;  /* 0x000000071c1c7220 */ /* 0x080fe20000410000 */
[----:B------:R-:W-:Y:S01]  /*aa80*/  UISETP.NE.AND UP0, UPT, UR38, 0x2, UPT ;  /* 0x000000022600788c */ /* 0x000fe2000bf05270 */
        /* <DEDUP_REMOVED lines=126> */
[----:B------:R-:W-:Y:S01]  /*b270*/  USEL UR38, UR38, URZ, UP0 ;  /* 0x0000003f26267287 */ /* 0x000fe20008000000 */
[----:B--2---:R-:W-:Y:S01]  /*b280*/  R2UR UR4, R3 ;  /* 0x00000000030472ca */ /* 0x004fe200000e0000 */
[----:B------:R-:W-:-:S05]  /*b290*/  VIADD R3, R12, 0x38860 ;  /* 0x000388600c037836 */ /* 0x000fca0000000000 */
[----:B------:R-:W-:-:S04]  /*b2a0*/  PRMT R3, R6, 0x654, R3 ;  /* 0x0000065406037816 */ /* 0x000fc80000000003 */
[----:B------:R0:W-:Y:S03]  /*b2b0*/  SYNCS.ARRIVE.TRANS64.RED.A1T0 RZ, [R3+URZ], RZ ;  /* 0x000000ff03ff79a7 */ /* 0x0001e6000810043f */
[----:B------:R-:W-:-:S06]  /*b2c0*/  UIADD3 UR4, UR4, 0x1, URZ ;  /* 0x0000000104047890 */ /* 0x000fcc000fffe03f */
[----:B0-----:R-:W-:Y:S01]  /*b2d0*/  IMAD.U32 R3, RZ, RZ, UR4 ;  /* 0x00000004ff037e24 */ /* 0x001fe2000f8e00ff */
[----:B------:R-:W-:-:S04]  /*b2e0*/  USEL UR4, URZ, 0x1, UP0 ;  /* 0x000000013f047887 */ /* 0x000fc80008000000 */
[----:B------:R0:W-:Y:S01]  /*b2f0*/  STL [R1+0x38], R3 ;  /* 0x0000380301007387 */ /* 0x0001e20000100800 */
[----:B------:R-:W-:-:S06]  /*b300*/  ULOP3.LUT UR5, UR5, UR4, URZ, 0x3c, !UPT ;  /* 0x0000000405057292 */ /* 0x000fcc000f8e3c3f */
[----:B------:R-:W-:-:S07]  /*b310*/  IMAD.U32 R16, RZ, RZ, UR5 ;  /* 0x00000005ff107e24 */ /* 0x000fce000f8e00ff */
.L_x_180:
[----:B------:R-:W1:Y:S08]  /*b320*/  S2UR UR4, SR_CgaCtaId ;  /* 0x00000000000479c3 */ /* 0x000e700000008800 */
[----:B------:R-:W-:Y:S06]  /*b330*/  BAR.SYNC.DEFER_BLOCKING 0x5, 0x180 ;  /* 0x0146000000007b1d */ /* 0x000fec0000010000 */
[----:B------:R-:W-:Y:S01]  /*b340*/  UMOV UR8, 0x400 ;  /* 0x0000040000087882 */ /* 0x000fe20000000000 */
[----:B------:R-:W-:Y:S01]  /*b350*/  BSSY B0, `(.L_x_205) ;  /* 0x00004c2000007945 */ /* 0x000fe20003800000 */
[----:B-1----:R-:W-:-:S09]  /*b360*/  ULEA UR8, UR4, UR8, 0x18 ;  /* 0x0000000804087291 */ /* 0x002fd2000f8ec03f */
[----:B------:R-:W1:Y:S02]  /*b370*/  LDS.128 R4, [UR8+0x388d0] ;  /* 0x0388d008ff047984 */ /* 0x000e640008000c00 */
[----:B-1----:R-:W-:Y:S02]  /*b380*/  R2UR UR6, R5 ;  /* 0x00000000050672ca */ /* 0x002fe400000e0000 */
[----:B------:R-:W-:Y:S02]  /*b390*/  R2UR UR5, R6 ;  /* 0x00000000060572ca */ /* 0x000fe400000e0000 */
[----:B------:R-:W-:Y:S01]  /*b3a0*/  R2UR UR7, R7 ;  /* 0x00000000070772ca */ /* 0x000fe200000e0000 */
[----:B------:R-:W-:Y:S06]  /*b3b0*/  BAR.ARV 0x4, 0x180 ;  /* 0x0106000000007b1d */ /* 0x000fec0000002000 */
[----:B------:R-:W-:Y:S08]  /*b3c0*/  @P0 BRA `(.L_x_206) ;  /* 0x0000003800c80947 */ /* 0x000ff00003800000 */
[----:B------:R-:W2:Y:S01]  /*b3d0*/  LDL.LU R9, [R1+0x30] ;  /* 0x0000300001097983 */ /* 0x000ea20000300800 */
[----:B------:R-:W1:Y:S01]  /*b3e0*/  S2UR UR4, SR_SWINHI ;  /* 0x00000000000479c3 */ /* 0x000e620000002f00 */
[----:B------:R-:W-:Y:S01]  /*b3f0*/  IMAD.MOV.U32 R12, RZ, RZ, 0x2 ;  /* 0x00000002ff0c7424 */ /* 0x000fe200078e00ff */
[----:B------:R-:W-:Y:S01]  /*b400*/  F2FP.F16.F32.PACK_AB R6, R29, R28 ;  /* 0x0000001c1d06723e */ /* 0x000fe200000000ff */
[----:B------:R-:W3:Y:S01]  /*b410*/  LDL.LU R8, [R1+0x34] ;  /* 0x0000340001087983 */ /* 0x000ee20000300800 */
[----:B------:R-:W-:Y:S01]  /*b420*/  F2FP.F16.F32.PACK_AB R7, R31, R30 ;  /* 0x0000001e1f07723e */ /* 0x000fe200000000ff */
[----:B------:R-:W-:Y:S01]  /*b430*/  ULDC.64 UR14, c[0x0][0xc00] ;  /* 0x00030000000e7ab9 */ /* 0x000fe20000000a00 */
[----:B------:R-:W-:Y:S01]  /*b440*/  R2UR UR22, R212 ;  /* 0x00000000d41672ca */ /* 0x000fe200000e0000 */
[----:B0-----:R-:W4:Y:S01]  /*b450*/  LDL R3, [R1+0x48] ;  /* 0x0000480001037983 */ /* 0x001f220000100800 */
[----:B------:R-:W-:-:S03]  /*b460*/  ULDC UR20, c[0x0][0xbe8] ;  /* 0x0002fa0000147ab9 */ /* 0x000fc60000000800 */
[----:B------:R-:W5:Y:S01]  /*b470*/  LDL R170, [R1+0x2c] ;  /* 0x00002c0001aa7983 */ /* 0x000f620000100800 */
[----:B------:R-:W-:Y:S02]  /*b480*/  R2UR UR21, R215 ;  /* 0x00000000d71572ca */ /* 0x000fe400000e0000 */
[----:B------:R-:W-:Y:S01]  /*b490*/  R2UR UR24, R216 ;  /* 0x00000000d81872ca */ /* 0x000fe200000e0000 */
[----:B------:R-:W5:Y:S01]  /*b4a0*/  LDL R171, [R1+0x44] ;  /* 0x0000440001ab7983 */ /* 0x000f620000100800 */
[----:B------:R-:W-:Y:S01]  /*b4b0*/  UMOV UR10, UR8 ;  /* 0x00000008000a7c82 */ /* 0x000fe20008000000 */
[----:B-1----:R-:W-:Y:S01]  /*b4c0*/  UMOV UR11, UR4 ;  /* 0x00000004000b7c82 */ /* 0x002fe20008000000 */
[----:B------:R-:W-:Y:S01]  /*b4d0*/  BAR.SYNC.DEFER_BLOCKING 0x1, 0x100 ;  /* 0x0044000000007b1d */ /* 0x000fe20000010000 */
[----:B--2---:R-:W-:Y:S02]  /*b4e0*/  R2UR UR19, R9 ;  /* 0x00000000091372ca */ /* 0x004fe400000e0000 */
[----:B---3--:R-:W-:Y:S01]  /*b4f0*/  R2UR UR17, R8 ;  /* 0x00000000081172ca */ /* 0x008fe200000e0000 */
[----:B----4-:R-:W-:Y:S01]  /*b500*/  IMAD.WIDE R12, R3, R12, UR10 ;  /* 0x0000000a030c7e25 */ /* 0x010fe2000f8e020c */
[----:B-----5:R-:W-:-:S02]  /*b510*/  R2UR UR18, R170 ;  /* 0x00000000aa1272ca */ /* 0x020fc400000e0000 */
[C---:B------:R-:W-:Y:S02]  /*b520*/  IADD3 R15, P1, R12.reuse, 0x20, RZ ;  /* 0x000000200c0f7810 */ /* 0x040fe40007f3e0ff */
[----:B------:R-:W-:Y:S02]  /*b530*/  IADD3 R157, P4, R12, 0x60, RZ ;  /* 0x000000600c9d7810 */ /* 0x000fe40007f9e0ff */
[----:B------:R-:W-:Y:S02]  /*b540*/  LOP3.LUT R14, R15, 0x380, RZ, 0xc0, !PT ;  /* 0x000003800f0e7812 */ /* 0x000fe400078ec0ff */
[----:B------:R-:W-:Y:S02]  /*b550*/  LOP3.LUT R156, R157, 0x380, RZ, 0xc0, !PT ;  /* 0x000003809d9c7812 */ /* 0x000fe400078ec0ff */
[----:B------:R-:W-:Y:S02]  /*b560*/  SHF.R.U64 R14, R14, 0x3, RZ ;  /* 0x000000030e0e7819 */ /* 0x000fe400000012ff */
[----:B------:R-:W-:-:S02]  /*b570*/  IADD3 R161, P6, R12, 0x4020, RZ ;  /* 0x000040200ca17810 */ /* 0x000fc40007fde0ff */
[----:B------:R-:W-:Y:S02]  /*b580*/  LOP3.LUT R5, R12, 0x380, RZ, 0xc0, !PT ;  /* 0x000003800c057812 */ /* 0x000fe400078ec0ff */
[----:B------:R-:W-:Y:S02]  /*b590*/  SHF.R.U64 R156, R156, 0x3, RZ ;  /* 0x000000039c9c7819 */ /* 0x000fe400000012ff */
[----:B------:R-:W-:Y:S02]  /*b5a0*/  LOP3.LUT R14, R14, R15, RZ, 0x3c, !PT ;  /* 0x0000000f0e0e7212 */ /* 0x000fe400078e3cff */
[----:B------:R-:W-:Y:S02]  /*b5b0*/  IADD3 R159, P3, R12, 0x4000, RZ ;  /* 0x000040000c9f7810 */ /* 0x000fe40007f7e0ff */
[----:B------:R-:W-:Y:S02]  /*b5c0*/  LOP3.LUT R160, R161, 0x380, RZ, 0xc0, !PT ;  /* 0x00000380a1a07812 */ /* 0x000fe400078ec0ff */
[----:B------:R-:W-:-:S02]  /*b5d0*/  SHF.R.U64 R5, R5, 0x3, RZ ;  /* 0x0000000305057819 */ /* 0x000fc400000012ff */
[----:B------:R-:W-:Y:S02]  /*b5e0*/  IADD3.X R15, RZ, R13, RZ, P1, !PT ;  /* 0x0000000dff0f7210 */ /* 0x000fe40000ffe4ff */
[C---:B------:R-:W-:Y:S02]  /*b5f0*/  IADD3 R155, P0, R12.reuse, 0x40, RZ ;  /* 0x000000400c9b7810 */ /* 0x040fe40007f1e0ff */
[C---:B------:R-:W-:Y:S02]  /*b600*/  IADD3 R163, P5, R12.reuse, 0x4040, RZ ;  /* 0x000040400ca37810 */ /* 0x040fe40007fbe0ff */
[C---:B------:R-:W-:Y:S02]  /*b610*/  IADD3 R165, P2, R12.reuse, 0x4060, RZ ;  /* 0x000040600ca57810 */ /* 0x040fe40007f5e0ff */
[----:B------:R-:W-:Y:S02]  /*b620*/  IADD3 R167, P1, R12, 0x8000, RZ ;  /* 0x000080000ca77810 */ /* 0x000fe40007f3e0ff */
[----:B------:R-:W-:Y:S01]  /*b630*/  LOP3.LUT R156, R156, R157, RZ, 0x3c, !PT ;  /* 0x0000009d9c9c7212 */ /* 0x000fe200078e3cff */
[----:B------:R-:W-:Y:S01]  /*b640*/  IMAD.X R157, RZ, RZ, R13, P4 ;  /* 0x000000ffff9d7224 */ /* 0x000fe200020e060d */
[----:B------:R-:W-:-:S02]  /*b650*/  LOP3.LUT R158, R159, 0x380, RZ, 0xc0, !PT ;  /* 0x000003809f9e7812 */ /* 0x000fc400078ec0ff */
[----:B------:R-:W-:Y:S02]  /*b660*/  SHF.R.U64 R160, R160, 0x3, RZ ;  /* 0x00000003a0a07819 */ /* 0x000fe400000012ff */
[----:B------:R-:W-:Y:S01]  /*b670*/  LOP3.LUT R4, R5, R12, RZ, 0x3c, !PT ;  /* 0x0000000c05047212 */ /* 0x000fe200078e3cff */
[----:B------:R-:W-:Y:S01]  /*b680*/  IMAD.MOV.U32 R5, RZ, RZ, R13 ;  /* 0x000000ffff057224 */ /* 0x000fe200078e000d */
[----:B------:R-:W-:Y:S02]  /*b690*/  IADD3 R9, P4, R12, 0x8040, RZ ;  /* 0x000080400c097810 */ /* 0x000fe40007f9e0ff */
[----:B------:R-:W-:Y:S02]  /*b6a0*/  LOP3.LUT R154, R155, 0x380, RZ, 0xc0, !PT ;  /* 0x000003809b9a7812 */ /* 0x000fe400078ec0ff */
[----:B------:R-:W-:Y:S02]  /*b6b0*/  LOP3.LUT R162, R163, 0x380, RZ, 0xc0, !PT ;  /* 0x00000380a3a27812 */ /* 0x000fe400078ec0ff */
[----:B------:R-:W-:-:S02]  /*b6c0*/  LOP3.LUT R164, R165, 0x380, RZ, 0xc0, !PT ;  /* 0x00000380a5a47812 */ /* 0x000fc400078ec0ff */
[----:B------:R-:W-:Y:S02]  /*b6d0*/  LOP3.LUT R166, R167, 0x380, RZ, 0xc0, !PT ;  /* 0x00000380a7a67812 */ /* 0x000fe400078ec0ff */
[----:B------:R-:W-:Y:S02]  /*b6e0*/  SHF.R.U64 R158, R158, 0x3, RZ ;  /* 0x000000039e9e7819 */ /* 0x000fe400000012ff */
[----:B------:R-:W-:Y:S01]  /*b6f0*/  LOP3.LUT R160, R160, R161, RZ, 0x3c, !PT ;  /* 0x000000a1a0a07212 */ /* 0x000fe200078e3cff */
[----:B------:R-:W-:Y:S01]  /*b700*/  IMAD.X R161, RZ, RZ, R13, P6 ;  /* 0x000000ffffa17224 */ /* 0x000fe200030e060d */
[----:B------:R-:W-:Y:S02]  /*b710*/  LOP3.LUT R8, R9, 0x380, RZ, 0xc0, !PT ;  /* 0x0000038009087812 */ /* 0x000fe400078ec0ff */
[----:B------:R-:W-:Y:S02]  /*b720*/  SHF.R.U64 R154, R154, 0x3, RZ ;  /* 0x000000039a9a7819 */ /* 0x000fe400000012ff */
[----:B------:R-:W-:-:S02]  /*b730*/  SHF.R.U64 R162, R162, 0x3, RZ ;  /* 0x00000003a2a27819 */ /* 0x000fc400000012ff */
[----:B------:R-:W-:Y:S02]  /*b740*/  SHF.R.U64 R164, R164, 0x3, RZ ;  /* 0x00000003a4a47819 */ /* 0x000fe400000012ff */
[----:B------:R-:W-:Y:S02]  /*b750*/  SHF.R.U64 R166, R166, 0x3, RZ ;  /* 0x00000003a6a67819 */ /* 0x000fe400000012ff */
[----:B------:R-:W-:Y:S02]  /*b760*/  MOV R3, R4 ;  /* 0x0000000400037202 */ /* 0x000fe40000000f00 */
[----:B------:R-:W-:Y:S02]  /*b770*/  IADD3 R17, P6, R12, 0xc000, RZ ;  /* 0x0000c0000c117810 */ /* 0x000fe40007fde0ff */
[----:B------:R-:W-:Y:S02]  /*b780*/  F2FP.F16.F32.PACK_AB R4, R25, R24 ;  /* 0x000000181904723e */ /* 0x000fe400000000ff */
[----:B------:R-:W-:-:S02]  /*b790*/  F2FP.F16.F32.PACK_AB R5, R27, R26 ;  /* 0x0000001a1b05723e */ /* 0x000fc400000000ff */
[----:B------:R-:W-:Y:S01]  /*b7a0*/  LOP3.LUT R158, R158, R159, RZ, 0x3c, !PT ;  /* 0x0000009f9e9e7212 */ /* 0x000fe200078e3cff */
[--C-:B------:R-:W-:Y:S01]  /*b7b0*/  IMAD.X R159, RZ, RZ, R13.reuse, P3 ;  /* 0x000000ffff9f7224 */ /* 0x100fe200018e060d */
[----:B------:R-:W-:Y:S02]  /*b7c0*/  SHF.R.U64 R8, R8, 0x3, RZ ;  /* 0x0000000308087819 */ /* 0x000fe400000012ff */
[----:B------:R-:W-:Y:S01]  /*b7d0*/  LOP3.LUT R154, R154, R155, RZ, 0x3c, !PT ;  /* 0x0000009b9a9a7212 */ /* 0x000fe200078e3cff */
[--C-:B------:R-:W-:Y:S01]  /*b7e0*/  IMAD.X R155, RZ, RZ, R13.reuse, P0 ;  /* 0x000000ffff9b7224 */ /* 0x100fe200000e060d */
[----:B------:R-:W-:Y:S01]  /*b7f0*/  LOP3.LUT R162, R162, R163, RZ, 0x3c, !PT ;  /* 0x000000a3a2a27212 */ /* 0x000fe200078e3cff */
[--C-:B------:R-:W-:Y:S01]  /*b800*/  IMAD.X R163, RZ, RZ, R13.reuse, P5 ;  /* 0x000000ffffa37224 */ /* 0x100fe200028e060d */
[----:B------:R-:W-:Y:S01]  /*b810*/  LOP3.LUT R164, R164, R165, RZ, 0x3c, !PT ;  /* 0x000000a5a4a47212 */ /* 0x000fe200078e3cff */
[--C-:B------:R-:W-:Y:S01]  /*b820*/  IMAD.X R165, RZ, RZ, R13.reuse, P2 ;  /* 0x000000ffffa57224 */ /* 0x100fe200010e060d */
[----:B------:R-:W-:Y:S01]  /*b830*/  LOP3.LUT R166, R166, R167, RZ, 0x3c, !PT ;  /* 0x000000a7a6a67212 */ /* 0x000fe200078e3cff */
[----:B------:R-:W-:Y:S01]  /*b840*/  IMAD.X R167, RZ, RZ, R13, P1 ;  /* 0x000000ffffa77224 */ /* 0x000fe200008e060d */
[----:B------:R-:W-:-:S02]  /*b850*/  IADD3 R11, P3, R12, 0x8060, RZ ;  /* 0x000080600c0b7810 */ /* 0x000fc40007f7e0ff */
[----:B------:R-:W-:Y:S01]  /*b860*/  LOP3.LUT R10, R17, 0x380, RZ, 0xc0, !PT ;  /* 0x00000380110a7812 */ /* 0x000fe200078ec0ff */
[----:B------:R0:W-:Y:S01]  /*b870*/  STSM.16.M88.4 [R3], R4 ;  /* 0x0000000403007844 */ /* 0x0001e20000000200 */
[C---:B------:R-:W-:Y:S02]  /*b880*/  IADD3 R169, P0, R12.reuse, 0x8020, RZ ;  /* 0x000080200ca97810 */ /* 0x040fe40007f1e0ff */
[C---:B------:R-:W-:Y:S02]  /*b890*/  IADD3 R20, P5, R12.reuse, 0xc020, RZ ;  /* 0x0000c0200c147810 */ /* 0x040fe40007fbe0ff */
[C---:B------:R-:W-:Y:S02]  /*b8a0*/  IADD3 R153, P2, R12.reuse, 0xc040, RZ ;  /* 0x0000c0400c997810 */ /* 0x040fe40007f5e0ff */
[----:B------:R-:W-:Y:S02]  /*b8b0*/  IADD3 R18, P1, R12, 0xc060, RZ ;  /* 0x0000c0600c127810 */ /* 0x000fe40007f3e0ff */
[----:B------:R-:W-:-:S02]  /*b8c0*/  SHF.R.U64 R10, R10, 0x3, RZ ;  /* 0x000000030a0a7819 */ /* 0x000fc400000012ff */
[----:B------:R-:W-:Y:S02]  /*b8d0*/  LOP3.LUT R168, R169, 0x380, RZ, 0xc0, !PT ;  /* 0x00000380a9a87812 */ /* 0x000fe400078ec0ff */
[----:B------:R-:W-:Y:S02]  /*b8e0*/  LOP3.LUT R21, R20, 0x380, RZ, 0xc0, !PT ;  /* 0x0000038014157812 */ /* 0x000fe400078ec0ff */
[----:B0-----:R-:W-:Y:S01]  /*b8f0*/  LOP3.LUT R4, R8, R9, RZ, 0x3c, !PT ;  /* 0x0000000908047212 */ /* 0x001fe200078e3cff */
[----:B------:R-:W-:Y:S01]  /*b900*/  IMAD.X R5, RZ, RZ, R13, P4 ;  /* 0x000000ffff057224 */ /* 0x000fe200020e060d */
[----:B------:R-:W-:Y:S02]  /*b910*/  LOP3.LUT R8, R11, 0x380, RZ, 0xc0, !PT ;  /* 0x000003800b087812 */ /* 0x000fe400078ec0ff */
[----:B------:R-:W-:Y:S02]  /*b920*/  LOP3.LUT R152, R153, 0x380, RZ, 0xc0, !PT ;  /* 0x0000038099987812 */ /* 0x000fe400078ec0ff */
[----:B------:R-:W-:-:S02]  /*b930*/  LOP3.LUT R19, R18, 0x380, RZ, 0xc0, !PT ;  /* 0x0000038012137812 */ /* 0x000fc400078ec0ff */
[----:B------:R-:W-:Y:S02]  /*b940*/  SHF.R.U64 R8, R8, 0x3, RZ ;  /* 0x0000000308087819 */ /* 0x000fe400000012ff */
[----:B------:R-:W-:Y:S02]  /*b950*/  LOP3.LUT R10, R10, R17, RZ, 0x3c, !PT ;  /* 0x000000110a0a7212 */ /* 0x000fe400078e3cff */
[----:B------:R-:W-:Y:S02]  /*b960*/  MOV R17, R4 ;  /* 0x0000000400117202 */ /* 0x000fe40000000f00 */
[----:B------:R-:W-:Y:S02]  /*b970*/  SHF.R.U64 R168, R168, 0x3, RZ ;  /* 0x00000003a8a87819 */ /* 0x000fe400000012ff */
[----:B------:R-:W-:Y:S02]  /*b980*/  SHF.R.U64 R21, R21, 0x3, RZ ;  /* 0x0000000315157819 */ /* 0x000fe400000012ff */
[----:B------:R-:W-:-:S02]  /*b990*/  SHF.R.U64 R152, R152, 0x3, RZ ;  /* 0x0000000398987819 */ /* 0x000fc400000012ff */
[----:B------:R-:W-:Y:S02]  /*b9a0*/  SHF.R.U64 R19, R19, 0x3, RZ ;  /* 0x0000000313137819 */ /* 0x000fe400000012ff */
[----:B------:R-:W-:Y:S02]  /*b9b0*/  MOV R14, R14 ;  /* 0x0000000e000e7202 */ /* 0x000fe40000000f00 */
[----:B------:R-:W-:Y:S02]  /*b9c0*/  F2FP.F16.F32.PACK_AB R4, R33, R32 ;  /* 0x000000202104723e */ /* 0x000fe400000000ff */
[----:B------:R-:W-:Y:S02]  /*b9d0*/  F2FP.F16.F32.PACK_AB R5, R35, R34 ;  /* 0x000000222305723e */ /* 0x000fe400000000ff */
[----:B------:R-:W-:Y:S02]  /*b9e0*/  F2FP.F16.F32.PACK_AB R6, R37, R36 ;  /* 0x000000242506723e */ /* 0x000fe400000000ff */
[----:B------:R-:W-:Y:S01]  /*b9f0*/  F2FP.F16.F32.PACK_AB R7, R39, R38 ;  /* 0x000000262707723e */ /* 0x000fe200000000ff */
[--C-:B------:R-:W-:Y:S01]  /*ba00*/  IMAD.X R9, RZ, RZ, R13.reuse, P3 ;  /* 0x000000ffff097224 */ /* 0x100fe200018e060d */
[----:B------:R-:W-:Y:S01]  /*ba10*/  LOP3.LUT R8, R8, R11, RZ, 0x3c, !PT ;  /* 0x0000000b08087212 */ /* 0x000fe200078e3cff */
        /* <DEDUP_REMOVED lines=9> */
[----:B------:R0:W-:Y:S01]  /*bab0*/  STSM.16.M88.4 [R14], R4 ;  /* 0x000000040e007844 */ /* 0x0001e20000000200 */
[----:B------:R-:W-:-:S02]  /*bac0*/  MOV R154, R154 ;  /* 0x0000009a009a7202 */ /* 0x000fc40000000f00 */
[----:B------:R-:W-:Y:S02]  /*bad0*/  F2FP.F16.F32.PACK_AB R12, R41, R40 ;  /* 0x00000028290c723e */ /* 0x000fe400000000ff */
[----:B------:R-:W-:Y:S02]  /*bae0*/  F2FP.F16.F32.PACK_AB R13, R43, R42 ;  /* 0x0000002a2b0d723e */ /* 0x000fe400000000ff */
[----:B------:R-:W-:Y:S02]  /*baf0*/  F2FP.F16.F32.PACK_AB R15, R47, R46 ;  /* 0x0000002e2f0f723e */ /* 0x000fe400000000ff */
[----:B------:R-:W-:Y:S02]  /*bb00*/  MOV R156, R156 ;  /* 0x0000009c009c7202 */ /* 0x000fe40000000f00 */
[----:B------:R-:W-:Y:S02]  /*bb10*/  MOV R22, R8 ;  /* 0x0000000800167202 */ /* 0x000fe40000000f00 */
[----:B------:R-:W-:-:S02]  /*bb20*/  MOV R3, R10 ;  /* 0x0000000a00037202 */ /* 0x000fc40000000f00 */
[----:B0-----:R-:W-:Y:S02]  /*bb30*/  F2FP.F16.F32.PACK_AB R14, R45, R44 ;  /* 0x0000002c2d0e723e */ /* 0x001fe400000000ff */
[----:B------:R-:W-:Y:S02]  /*bb40*/  F2FP.F16.F32.PACK_AB R4, R49, R48 ;  /* 0x000000303104723e */ /* 0x000fe400000000ff */
[----:B------:R-:W-:Y:S02]  /*bb50*/  F2FP.F16.F32.PACK_AB R5, R51, R50 ;  /* 0x000000323305723e */ /* 0x000fe400000000ff */
[----:B------:R-:W-:Y:S02]  /*bb60*/  F2FP.F16.F32.PACK_AB R6, R53, R52 ;  /* 0x000000343506723e */ /* 0x000fe400000000ff */
[----:B------:R-:W-:Y:S02]  /*bb70*/  F2FP.F16.F32.PACK_AB R7, R55, R54 ;  /* 0x000000363707723e */ /* 0x000fe400000000ff */
[----:B------:R-:W-:-:S02]  /*bb80*/  MOV R158, R158 ;  /* 0x0000009e009e7202 */ /* 0x000fc40000000f00 */
[----:B------:R-:W-:Y:S02]  /*bb90*/  F2FP.F16.F32.PACK_AB R8, R57, R56 ;  /* 0x000000383908723e */ /* 0x000fe400000000ff */
[----:B------:R-:W-:Y:S02]  /*bba0*/  F2FP.F16.F32.PACK_AB R9, R59, R58 ;  /* 0x0000003a3b09723e */ /* 0x000fe400000000ff */
[----:B------:R-:W-:Y:S02]  /*bbb0*/  F2FP.F16.F32.PACK_AB R10, R61, R60 ;  /* 0x0000003c3d0a723e */ /* 0x000fe400000000ff */
[----:B------:R-:W-:Y:S01]  /*bbc0*/  F2FP.F16.F32.PACK_AB R11, R63, R62 ;  /* 0x0000003e3f0b723e */ /* 0x000fe200000000ff */
[----:B------:R0:W-:Y:S01]  /*bbd0*/  STSM.16.M88.4 [R154], R12 ;  /* 0x0000000c9a007844 */ /* 0x0001e20000000200 */
[----:B------:R-:W-:Y:S02]  /*bbe0*/  MOV R160, R160 ;  /* 0x000000a000a07202 */ /* 0x000fe40000000f00 */
[----:B------:R-:W-:Y:S01]  /*bbf0*/  MOV R20, R20 ;  /* 0x0000001400147202 */ /* 0x000fe20000000f00 */
[----:B------:R1:W-:Y:S01]  /*bc00*/  STSM.16.M88.4 [R156], R4 ;  /* 0x000000049c007844 */ /* 0x0003e20000000200 */
[----:B------:R-:W-:-:S02]  /*bc10*/  MOV R21, R152 ;  /* 0x0000009800157202 */ /* 0x000fc40000000f00 */
[----:B------:R-:W-:Y:S01]  /*bc20*/  MOV R162, R162 ;  /* 0x000000a200a27202 */ /* 0x000fe20000000f00 */
[----:B------:R2:W-:Y:S01]  /*bc30*/  STSM.16.M88.4 [R158], R8 ;  /* 0x000000089e007844 */ /* 0x0005e20000000200 */
[----:B------:R-:W-:Y:S02]  /*bc40*/  F2FP.F16.F32.PACK_AB R152, R73, R72 ;  /* 0x000000484998723e */ /* 0x000fe400000000ff */
[----:B------:R-:W-:Y:S02]  /*bc50*/  F2FP.F16.F32.PACK_AB R153, R75, R74 ;  /* 0x0000004a4b99723e */ /* 0x000fe400000000ff */
[----:B------:R-:W-:Y:S02]  /*bc60*/  F2FP.F16.F32.PACK_AB R155, R79, R78 ;  /* 0x0000004e4f9b723e */ /* 0x000fe400000000ff */
[----:B0-----:R-:W-:Y:S02]  /*bc70*/  F2FP.F16.F32.PACK_AB R12, R65, R64 ;  /* 0x00000040410c723e */ /* 0x001fe400000000ff */
[----:B------:R-:W-:-:S02]  /*bc80*/  F2FP.F16.F32.PACK_AB R13, R67, R66 ;  /* 0x00000042430d723e */ /* 0x000fc400000000ff */
[----:B------:R-:W-:Y:S02]  /*bc90*/  F2FP.F16.F32.PACK_AB R14, R69, R68 ;  /* 0x00000044450e723e */ /* 0x000fe400000000ff */
[----:B------:R-:W-:Y:S02]  /*bca0*/  F2FP.F16.F32.PACK_AB R15, R71, R70 ;  /* 0x00000046470f723e */ /* 0x000fe400000000ff */
[----:B------:R-:W-:Y:S02]  /*bcb0*/  F2FP.F16.F32.PACK_AB R154, R77, R76 ;  /* 0x0000004c4d9a723e */ /* 0x000fe400000000ff */
[----:B------:R-:W-:Y:S02]  /*bcc0*/  MOV R164, R164 ;  /* 0x000000a400a47202 */ /* 0x000fe40000000f00 */
[----:B-1----:R-:W-:Y:S02]  /*bcd0*/  F2FP.F16.F32.PACK_AB R156, R81, R80 ;  /* 0x00000050519c723e */ /* 0x002fe400000000ff */
[----:B------:R-:W-:-:S02]  /*bce0*/  F2FP.F16.F32.PACK_AB R157, R83, R82 ;  /* 0x00000052539d723e */ /* 0x000fc400000000ff */
[----:B--2---:R-:W-:Y:S02]  /*bcf0*/  F2FP.F16.F32.PACK_AB R158, R85, R84 ;  /* 0x00000054559e723e */ /* 0x004fe400000000ff */
[----:B------:R-:W-:Y:S01]  /*bd00*/  F2FP.F16.F32.PACK_AB R159, R87, R86 ;  /* 0x00000056579f723e */ /* 0x000fe200000000ff */
[----:B------:R0:W-:Y:S01]  /*bd10*/  STSM.16.M88.4 [R160], R12 ;  /* 0x0000000ca0007844 */ /* 0x0001e20000000200 */
[----:B------:R-:W-:Y:S02]  /*bd20*/  MOV R166, R166 ;  /* 0x000000a600a67202 */ /* 0x000fe40000000f00 */
[----:B------:R-:W-:Y:S02]  /*bd30*/  F2FP.F16.F32.PACK_AB R4, R89, R88 ;  /* 0x000000585904723e */ /* 0x000fe400000000ff */
[----:B------:R-:W-:Y:S02]  /*bd40*/  F2FP.F16.F32.PACK_AB R5, R91, R90 ;  /* 0x0000005a5b05723e */ /* 0x000fe400000000ff */
[----:B------:R-:W-:-:S02]  /*bd50*/  F2FP.F16.F32.PACK_AB R6, R93, R92 ;  /* 0x0000005c5d06723e */ /* 0x000fc400000000ff */
[----:B------:R-:W-:Y:S02]  /*bd60*/  F2FP.F16.F32.PACK_AB R7, R95, R94 ;  /* 0x0000005e5f07723e */ /* 0x000fe400000000ff */
[----:B------:R-:W-:Y:S02]  /*bd70*/  MOV R168, R168 ;  /* 0x000000a800a87202 */ /* 0x000fe40000000f00 */
[----:B------:R-:W-:Y:S02]  /*bd80*/  F2FP.F16.F32.PACK_AB R8, R97, R96 ;  /* 0x000000606108723e */ /* 0x000fe400000000ff */
[----:B------:R-:W-:Y:S02]  /*bd90*/  F2FP.F16.F32.PACK_AB R9, R99, R98 ;  /* 0x000000626309723e */ /* 0x000fe400000000ff */
[----:B------:R-:W-:Y:S02]  /*bda0*/  F2FP.F16.F32.PACK_AB R10, R101, R100 ;  /* 0x00000064650a723e */ /* 0x000fe400000000ff */
[----:B------:R-:W-:Y:S01]  /*bdb0*/  F2FP.F16.F32.PACK_AB R11, R103, R102 ;  /* 0x00000066670b723e */ /* 0x000fe200000000ff */
[----:B------:R1:W-:Y:S01]  /*bdc0*/  STSM.16.M88.4 [R162], R152 ;  /* 0x00000098a2007844 */ /* 0x0003e20000000200 */
[----:B0-----:R-:W-:-:S02]  /*bdd0*/  F2FP.F16.F32.PACK_AB R12, R105, R104 ;  /* 0x00000068690c723e */ /* 0x001fc400000000ff */
[----:B------:R-:W-:Y:S02]  /*bde0*/  F2FP.F16.F32.PACK_AB R13, R107, R106 ;  /* 0x0000006a6b0d723e */ /* 0x000fe400000000ff */
[----:B------:R-:W-:Y:S02]  /*bdf0*/  F2FP.F16.F32.PACK_AB R14, R109, R108 ;  /* 0x0000006c6d0e723e */ /* 0x000fe400000000ff */
[----:B------:R-:W-:Y:S01]  /*be00*/  F2FP.F16.F32.PACK_AB R15, R111, R110 ;  /* 0x0000006e6f0f723e */ /* 0x000fe200000000ff */
[----:B------:R0:W-:Y:S01]  /*be10*/  STSM.16.M88.4 [R164], R156 ;  /* 0x0000009ca4007844 */ /* 0x0001e20000000200 */
[----:B------:R-:W-:-:S03]  /*be20*/  MOV R161, R18 ;  /* 0x0000001200a17202 */ /* 0x000fc60000000f00 */
[----:B------:R2:W-:Y:S01]  /*be30*/  STSM.16.M88.4 [R166], R4 ;  /* 0x00000004a6007844 */ /* 0x0005e20000000200 */
[----:B-1----:R-:W-:Y:S02]  /*be40*/  F2FP.F16.F32.PACK_AB R152, R113, R112 ;  /* 0x000000707198723e */ /* 0x002fe400000000ff */
[----:B------:R-:W-:Y:S02]  /*be50*/  F2FP.F16.F32.PACK_AB R153, R115, R114 ;  /* 0x000000727399723e */ /* 0x000fe400000000ff */
[----:B------:R-:W-:Y:S02]  /*be60*/  F2FP.F16.F32.PACK_AB R154, R117, R116 ;  /* 0x00000074759a723e */ /* 0x000fe400000000ff */
[----:B------:R-:W-:Y:S01]  /*be70*/  F2FP.F16.F32.PACK_AB R155, R119, R118 ;  /* 0x00000076779b723e */ /* 0x000fe200000000ff */
[----:B------:R1:W-:Y:S01]  /*be80*/  STSM.16.M88.4 [R168], R8 ;  /* 0x00000008a8007844 */ /* 0x0003e20000000200 */
[----:B0-----:R-:W-:Y:S02]  /*be90*/  F2FP.F16.F32.PACK_AB R156, R121, R120 ;  /* 0x00000078799c723e */ /* 0x001fe400000000ff */
[----:B------:R-:W-:-:S02]  /*bea0*/  F2FP.F16.F32.PACK_AB R157, R123, R122 ;  /* 0x0000007a7b9d723e */ /* 0x000fc400000000ff */
[----:B------:R-:W-:Y:S02]  /*beb0*/  F2FP.F16.F32.PACK_AB R158, R125, R124 ;  /* 0x0000007c7d9e723e */ /* 0x000fe400000000ff */
[----:B------:R-:W-:Y:S01]  /*bec0*/  F2FP.F16.F32.PACK_AB R159, R127, R126 ;  /* 0x0000007e7f9f723e */ /* 0x000fe200000000ff */
[----:B------:R0:W-:Y:S01]  /*bed0*/  STSM.16.M88.4 [R17], R12 ;  /* 0x0000000c11007844 */ /* 0x0001e20000000200 */
[----:B--2---:R-:W-:Y:S02]  /*bee0*/  F2FP.F16.F32.PACK_AB R4, R129, R128 ;  /* 0x000000808104723e */ /* 0x004fe400000000ff */
[----:B------:R-:W-:Y:S02]  /*bef0*/  F2FP.F16.F32.PACK_AB R5, R131, R130 ;  /* 0x000000828305723e */ /* 0x000fe400000000ff */
[----:B------:R-:W-:Y:S02]  /*bf00*/  F2FP.F16.F32.PACK_AB R6, R133, R132 ;  /* 0x000000848506723e */ /* 0x000fe400000000ff */
[----:B------:R-:W-:-:S02]  /*bf10*/  F2FP.F16.F32.PACK_AB R7, R135, R134 ;  /* 0x000000868707723e */ /* 0x000fc400000000ff */
[----:B-1----:R-:W-:Y:S02]  /*bf20*/  F2FP.F16.F32.PACK_AB R8, R137, R136 ;  /* 0x000000888908723e */ /* 0x002fe400000000ff */
[----:B------:R-:W-:Y:S02]  /*bf30*/  F2FP.F16.F32.PACK_AB R9, R139, R138 ;  /* 0x0000008a8b09723e */ /* 0x000fe400000000ff */
[----:B------:R-:W-:Y:S02]  /*bf40*/  F2FP.F16.F32.PACK_AB R10, R141, R140 ;  /* 0x0000008c8d0a723e */ /* 0x000fe400000000ff */
[----:B------:R-:W-:Y:S01]  /*bf50*/  F2FP.F16.F32.PACK_AB R11, R143, R142 ;  /* 0x0000008e8f0b723e */ /* 0x000fe200000000ff */
[----:B------:R-:W-:Y:S01]  /*bf60*/  STSM.16.M88.4 [R22], R152 ;  /* 0x0000009816007844 */ /* 0x000fe20000000200 */
[----:B0-----:R-:W-:Y:S02]  /*bf70*/  F2FP.F16.F32.PACK_AB R12, R145, R144 ;  /* 0x00000090910c723e */ /* 0x001fe400000000ff */
[----:B------:R-:W-:-:S02]  /*bf80*/  F2FP.F16.F32.PACK_AB R13, R147, R146 ;  /* 0x00000092930d723e */ /* 0x000fc400000000ff */
[----:B------:R-:W-:Y:S02]  /*bf90*/  F2FP.F16.F32.PACK_AB R14, R149, R148 ;  /* 0x00000094950e723e */ /* 0x000fe400000000ff */
[----:B------:R-:W-:Y:S01]  /*bfa0*/  F2FP.F16.F32.PACK_AB R15, R151, R150 ;  /* 0x00000096970f723e */ /* 0x000fe200000000ff */
[----:B------:R-:W-:Y:S04]  /*bfb0*/  STSM.16.M88.4 [R3], R156 ;  /* 0x0000009c03007844 */ /* 0x000fe80000000200 */
[----:B------:R0:W-:Y:S04]  /*bfc0*/  STSM.16.M88.4 [R20], R4 ;  /* 0x0000000414007844 */ /* 0x0001e80000000200 */
[----:B------:R1:W-:Y:S04]  /*bfd0*/  STSM.16.M88.4 [R21], R8 ;  /* 0x0000000815007844 */ /* 0x0003e80000000200 */
[----:B------:R2:W-:Y:S01]  /*bfe0*/  STSM.16.M88.4 [R161], R12 ;  /* 0x0000000ca1007844 */ /* 0x0005e20000000200 */
[----:B------:R-:W-:Y:S01]  /*bff0*/  USHF.L.U32 UR4, UR19, 0x2, URZ ;  /* 0x0000000213047899 */ /* 0x000fe2000800063f */
[----:B------:R-:W-:Y:S01]  /*c000*/  BAR.SYNC.DEFER_BLOCKING 0x1, 0x100 ;  /* 0x0044000000007b1d */ /* 0x000fe20000010000 */
[----:B------:R-:W-:Y:S01]  /*c010*/  ISETP.NE.U32.AND P0, PT, RZ, UR14, PT ;  /* 0x0000000eff007c0c */ /* 0x000fe2000bf05070 */
[----:B------:R-:W-:-:S02]  /*c020*/  USHF.L.U64.HI UR16, UR19, 0x2, UR17 ;  /* 0x0000000213107899 */ /* 0x000fc40008010211 */
[----:B------:R-:W-:Y:S01]  /*c030*/  UIADD3 UR9, UP0, UR4, UR14, URZ ;  /* 0x0000000e04097290 */ /* 0x000fe2000ff1e03f */
[----:B------:R-:W-:-:S03]  /*c040*/  ISETP.NE.AND.EX P0, PT, RZ, UR15, PT, P0 ;  /* 0x0000000fff007c0c */ /* 0x000fc6000bf05300 */
[----:B------:R-:W-:Y:S02]  /*c050*/  UIADD3.X UR12, UR16, UR15, URZ, UP0, !UPT ;  /* 0x0000000f100c7290 */ /* 0x000fe400087fe43f */
[----:B------:R-:W-:-:S04]  /*c060*/  IMAD.U32 R18, RZ, RZ, UR9 ;  /* 0x00000009ff127e24 */ /* 0x000fc8000f8e00ff */
[----:B------:R-:W-:Y:S01]  /*c070*/  IMAD.U32 R19, RZ, RZ, UR12 ;  /* 0x0000000cff137e24 */ /* 0x000fe2000f8e00ff */
[----:B------:R-:W-:-:S04]  /*c080*/  ULDC.64 UR12, c[0x0][0xc08] ;  /* 0x00030200000c7ab9 */ /* 0x000fc80000000a00 */
[----:B------:R-:W3:Y:S01]  /*c090*/  @P0 LDG.E R17, desc[UR36][R18.64] ;  /* 0x0000002412110981 */ /* 0x000ee2000c1e1900 */
[----:B------:R-:W-:-:S04]  /*c0a0*/  UISETP.NE.U32.AND UP0, UPT, UR12, URZ, UPT ;  /* 0x0000003f0c00728c */ /* 0x000fc8000bf05070 */
[----:B------:R-:W-:-:S06]  /*c0b0*/  UISETP.NE.AND.EX UP0, UPT, UR13, URZ, UPT, UP0 ;  /* 0x0000003f0d00728c */ /* 0x000fcc000bf05300 */
[----:B------:R-:W-:-:S05]  /*c0c0*/  PLOP3.LUT P4, PT, PT, PT, UP0, 0x80, 0x0 ;  /* 0x000000000000781c */ /* 0x000fca0003f8f008 */
[----:B------:R-:W-:-:S03]  /*c0d0*/  @UP0 UIADD3 UR12, UP1, UR4, UR12, URZ ;  /* 0x0000000c040c0290 */ /* 0x000fc6000ff3e03f */
[----:B------:R-:W-:Y:S01]  /*c0e0*/  ULDC UR4, c[0x0][0xad4] ;  /* 0x0002b50000047ab9 */ /* 0x000fe20000000800 */
[----:B------:R-:W-:Y:S02]  /*c0f0*/  @UP0 UIADD3.X UR13, UR16, UR13, URZ, UP1, !UPT ;  /* 0x0000000d100d0290 */ /* 0x000fe40008ffe43f */
[----:B0-----:R-:W-:-:S04]  /*c100*/  IMAD.U32 R4, RZ, RZ, UR12 ;  /* 0x0000000cff047e24 */ /* 0x001fc8000f8e00ff */
[----:B------:R-:W-:-:S05]  /*c110*/  IMAD.U32 R5, RZ, RZ, UR13 ;  /* 0x0000000dff057e24 */ /* 0x000fca000f8e00ff */
[----:B------:R0:W4:Y:S01]  /*c120*/  @P4 LDG.E R3, desc[UR36][R4.64] ;  /* 0x0000002404034981 */ /* 0x000122000c1e1900 */
[----:B------:R-:W-:Y:S02]  /*c130*/  UISETP.NE.AND UP0, UPT, UR22, URZ, UPT ;  /* 0x0000003f1600728c */ /* 0x000fe4000bf05270 */
[----:B------:R-:W-:Y:S02]  /*c140*/  UISETP.NE.AND UP1, UPT, UR20, 0x1, UPT ;  /* 0x000000011400788c */ /* 0x000fe4000bf25270 */
[----:B------:R-:W-:Y:S01]  /*c150*/  USEL UR4, UR22, UR4, UP0 ;  /* 0x0000000416047287 */ /* 0x000fe20008000000 */
[----:B------:R-:W-:-:S03]  /*c160*/  UMOV UR23, 0x9b8 ;  /* 0x000009b800177882 */ /* 0x000fc60000000000 */
[----:B------:R-:W-:Y:S01]  /*c170*/  UISETP.GT.AND UP2, UPT, UR4, 0x1, UPT ;  /* 0x000000010400788c */ /* 0x000fe2000bf44270 */
[----:B------:R-:W-:Y:S01]  /*c180*/  PLOP3.LUT P1, PT, PT, PT, UP1, 0x80, 0x0 ;  /* 0x000000000000781c */ /* 0x000fe20003f2f018 */
[----:B------:R-:W-:Y:S02]  /*c190*/  UISETP.NE.U32.AND UP0, UPT, UR14, URZ, UPT ;  /* 0x0000003f0e00728c */ /* 0x000fe4000bf05070 */
[----:B------:R-:W-:Y:S01]  /*c1a0*/  USEL UR23, UR23, 0x978, UP2 ;  /* 0x0000097817177887 */ /* 0x000fe20009000000 */
[----:B-1----:R-:W-:Y:S01]  /*c1b0*/  IMAD.U32 R8, RZ, RZ, UR18 ;  /* 0x00000012ff087e24 */ /* 0x002fe2000f8e00ff */
[----:B------:R-:W-:Y:S01]  /*c1c0*/  UISETP.NE.AND.EX UP0, UPT, UR15, URZ, UPT, UP0 ;  /* 0x0000003f0f00728c */ /* 0x000fe2000bf05300 */
[----:B------:R-:W-:Y:S02]  /*c1d0*/  UMOV UR4, URZ ;  /* 0x0000003f00047c82 */ /* 0x000fe40008000000 */
[----:B------:R-:W-:Y:S01]  /*c1e0*/  IMAD R8, R8, 0x80, R171 ;  /* 0x0000008008087824 */ /* 0x000fe200078e02ab */
[----:B------:R-:W-:Y:S01]  /*c1f0*/  USEL UR9, UR19, URZ, !UP0 ;  /* 0x0000003f13097287 */ /* 0x000fe2000c000000 */
[----:B------:R-:W-:Y:S01]  /*c200*/  @UP1 ULDC UR25, c[0x0][0xbec] ;  /* 0x0002fb0000191ab9 */ /* 0x000fe20000000800 */
[----:B------:R-:W-:-:S02]  /*c210*/  USEL UR22, UR17, URZ, !UP0 ;  /* 0x0000003f11167287 */ /* 0x000fc4000c000000 */
[----:B0-----:R-:W-:Y:S01]  /*c220*/  @P1 IMAD.HI.U32 R4, R8, UR25, RZ ;  /* 0x0000001908041c27 */ /* 0x001fe2000f8e00ff */
[----:B------:R-:W-:Y:S01]  /*c230*/  USEL UR21, UR21, URZ, UP2 ;  /* 0x0000003f15157287 */ /* 0x000fe20009000000 */
[----:B------:R-:W-:Y:S01]  /*c240*/  ULDC.64 UR16, c[0x0][UR23+0x220] ;  /* 0x0000880017107abb */ /* 0x000fe20008000a00 */
[----:B------:R-:W-:Y:S01]  /*c250*/  ULDC.64 UR14, c[0x0][UR23+0x218] ;  /* 0x00008600170e7abb */ /* 0x000fe20008000a00 */
[----:B------:R-:W-:Y:S01]  /*c260*/  ULDC.64 UR18, c[0x0][UR23+0x228] ;  /* 0x00008a0017127abb */ /* 0x000fe20008000a00 */
[----:B------:R-:W-:Y:S02]  /*c270*/  UIMAD UR17, UR17, UR9, URZ ;  /* 0x00000009111172a4 */ /* 0x000fe4000f8e023f */
[----:B------:R-:W-:Y:S01]  /*c280*/  UIMAD.WIDE.U32 UR12, UR14, UR24, URZ ;  /* 0x000000180e0c72a5 */ /* 0x000fe2000f8e003f */
[----:B------:R-:W-:Y:S01]  /*c290*/  IMAD.MOV.U32 R5, RZ, RZ, R8 ;  /* 0x000000ffff057224 */ /* 0x000fe200078e0008 */
[----:B------:R-:W-:Y:S01]  /*c2a0*/  @UP1 ULDC UR28, c[0x0][0xbf0] ;  /* 0x0002fc00001c1ab9 */ /* 0x000fe20000000800 */
[----:B------:R-:W-:-:S02]  /*c2b0*/  UIMAD UR24, UR15, UR24, URZ ;  /* 0x000000180f1872a4 */ /* 0x000fc4000f8e023f */
[----:B------:R-:W-:Y:S01]  /*c2c0*/  UIMAD.WIDE.U32 UR26, UR18, UR21, URZ ;  /* 0x00000015121a72a5 */ /* 0x000fe2000f8e003f */
[----:B------:R-:W-:Y:S01]  /*c2d0*/  @P1 SHF.R.U32.HI R5, RZ, UR28, R4 ;  /* 0x0000001cff051c19 */ /* 0x000fe20008011604 */
[----:B------:R-:W-:Y:S02]  /*c2e0*/  UIMAD.WIDE.U32 UR14, UR16, UR9, URZ ;  /* 0x00000009100e72a5 */ /* 0x000fe4000f8e003f */
[----:B------:R-:W-:Y:S02]  /*c2f0*/  UIMAD UR18, UR19, UR21, URZ ;  /* 0x00000015131272a4 */ /* 0x000fe4000f8e023f */
[----:B------:R-:W-:Y:S01]  /*c300*/  UIMAD UR17, UR16, UR22, UR17 ;  /* 0x00000016101172a4 */ /* 0x000fe2000f8e0211 */
[----:B------:R-:W-:Y:S01]  /*c310*/  IMAD.U32 R4, RZ, RZ, UR26 ;  /* 0x0000001aff047e24 */ /* 0x000fe2000f8e00ff */
[----:B------:R-:W-:Y:S01]  /*c320*/  UIADD3 UR18, UR27, UR18, URZ ;  /* 0x000000121b127290 */ /* 0x000fe2000fffe03f */
[----:B------:R-:W-:Y:S01]  /*c330*/  IMAD.MOV R7, RZ, RZ, -R5 ;  /* 0x000000ffff077224 */ /* 0x000fe200078e0a05 */
[----:B------:R-:W-:-:S02]  /*c340*/  UIADD3 UR24, UR13, UR24, URZ ;  /* 0x000000180d187290 */ /* 0x000fc4000fffe03f */
[----:B------:R-:W-:Y:S01]  /*c350*/  UIADD3 UR17, UR15, UR17, URZ ;  /* 0x000000110f117290 */ /* 0x000fe2000fffe03f */
[----:B------:R-:W-:Y:S02]  /*c360*/  IMAD R7, R7, UR20, R8 ;  /* 0x0000001407077c24 */ /* 0x000fe4000f8e0208 */
[----:B------:R-:W-:-:S03]  /*c370*/  IMAD.U32 R10, RZ, RZ, UR18 ;  /* 0x00000012ff0a7e24 */ /* 0x000fc6000f8e00ff */
[----:B------:R-:W-:Y:S02]  /*c380*/  SHF.R.S32.HI R6, RZ, 0x1f, R7 ;  /* 0x0000001fff067819 */ /* 0x000fe40000011407 */
[----:B---3--:R-:W-:-:S13]  /*c390*/  @P0 R2UR UR4, R17 ;  /* 0x00000000110402ca */ /* 0x008fda00000e0000 */
[----:B------:R-:W-:Y:S02]  /*c3a0*/  UIADD3 UR12, UP0, UP3, UR14, UR12, UR4 ;  /* 0x0000000c0e0c7290 */ /* 0x000fe4000fb1e004 */
[----:B------:R-:W-:-:S04]  /*c3b0*/  USHF.R.S32.HI UR16, URZ, 0x1f, UR4 ;  /* 0x0000001f3f107899 */ /* 0x000fc80008011404 */
[----:B------:R-:W-:Y:S01]  /*c3c0*/  UIADD3.X UR14, UR17, UR24, UR16, UP0, UP3 ;  /* 0x00000018110e7290 */ /* 0x000fe200087e6410 */
[----:B------:R-:W-:Y:S02]  /*c3d0*/  IADD3 R4, P2, P3, R5, UR12, R4 ;  /* 0x0000000c05047c10 */ /* 0x000fe4000fb5e004 */
[----:B------:R-:W-:Y:S01]  /*c3e0*/  SHF.R.S32.HI R5, RZ, 0x1f, R5 ;  /* 0x0000001fff057819 */ /* 0x000fe20000011405 */
[----:B------:R-:W-:Y:S02]  /*c3f0*/  ULDC.64 UR12, c[0x0][UR23+0x210] ;  /* 0x00008400170c7abb */ /* 0x000fe40008000a00 */
[----:B------:R-:W-:Y:S01]  /*c400*/  IMAD R9, R7, UR13, RZ ;  /* 0x0000000d07097c24 */ /* 0x000fe2000f8e02ff */
[----:B------:R-:W-:Y:S01]  /*c410*/  IADD3.X R5, R5, UR14, R10, P2, P3 ;  /* 0x0000000e05057c10 */ /* 0x000fe200097e640a */
[----:B------:R-:W-:Y:S01]  /*c420*/  ULDC.64 UR14, c[0x0][0xba8] ;  /* 0x0002ea00000e7ab9 */ /* 0x000fe20000000a00 */
[----:B------:R-:W-:Y:S01]  /*c430*/  @!UP2 ULDC UR14, c[0x0][0xb50] ;  /* 0x0002d400000eaab9 */ /* 0x000fe20000000800 */
[----:B------:R-:W-:Y:S01]  /*c440*/  IMAD R9, R6, UR12, R9 ;  /* 0x0000000c06097c24 */ /* 0x000fe2000f8e0209 */
[----:B------:R-:W-:Y:S01]  /*c450*/  @!UP2 ULDC UR15, c[0x0][0xb54] ;  /* 0x0002d500000faab9 */ /* 0x000fe20000000800 */
[----:B------:R-:W-:-:S04]  /*c460*/  IMAD.WIDE.U32 R4, R7, UR12, R4 ;  /* 0x0000000c07047c25 */ /* 0x000fc8000f8e0004 */
[----:B------:R-:W-:Y:S01]  /*c470*/  IMAD.IADD R5, R5, 0x1, R9 ;  /* 0x0000000105057824 */ /* 0x000fe200078e0209 */
[C---:B------:R-:W-:Y:S01]  /*c480*/  LEA R9, P2, R4.reuse, UR14, 0x2 ;  /* 0x0000000e04097c11 */ /* 0x040fe2000f8410ff */
[----:B------:R-:W-:Y:S01]  /*c490*/  ULDC UR12, c[0x0][0xa88] ;  /* 0x0002a200000c7ab9 */ /* 0x000fe20000000800 */
[----:B----4-:R-:W-:Y:S02]  /*c4a0*/  @P4 R2UR UR12, R3 ;  /* 0x00000000030c42ca */ /* 0x010fe400000e0000 */
[----:B------:R-:W-:Y:S01]  /*c4b0*/  LEA.HI.X R10, R4, UR15, R5, 0x2, P2 ;  /* 0x0000000f040a7c11 */ /* 0x000fe200090f1405 */
[----:B--2---:R-:W-:-:S12]  /*c4c0*/  @P4 BRA `(.L_x_207) ;  /* 0x0000000000184947 */ /* 0x004fd80003800000 */
[----:B------:R-:W-:Y:S05]  /*c4d0*/  @!P0 BRA `(.L_x_207) ;  /* 0x0000000000148947 */ /* 0x000fea0003800000 */
[----:B------:R-:W2:Y:S04]  /*c4e0*/  LDG.E R4, desc[UR36][R18.64] ;  /* 0x0000002412047981 */ /* 0x000ea8000c1e1900 */
[----:B------:R-:W3:Y:S01]  /*c4f0*/  LDG.E R3, desc[UR36][R18.64+0x4] ;  /* 0x0000042412037981 */ /* 0x000ee2000c1e1900 */
[----:B--2---:R-:W-:Y:S02]  /*c500*/  R2UR UR13, R4 ;  /* 0x00000000040d72ca */ /* 0x004fe400000e0000 */
[----:B---3--:R-:W-:-:S13]  /*c510*/  R2UR UR12, R3 ;  /* 0x00000000030c72ca */ /* 0x008fda00000e0000 */
[----:B------:R-:W-:-:S12]  /*c520*/  UIADD3 UR12, -UR13, UR12, URZ ;  /* 0x0000000c0d0c7290 */ /* 0x000fd8000fffe13f */
.L_x_207:
[----:B------:R-:W2:Y:S04]  /*c530*/  LDL R12, [R1+0x40] ;  /* 0x00004000010c7983 */ /* 0x000ea80000100800 */
[----:B------:R-:W3:Y:S01]  /*c540*/  LDL R3, [R1+0x3c] ;  /* 0x00003c0001037983 */ /* 0x000ee20000100800 */
[----:B------:R-:W-:Y:S01]  /*c550*/  R2UR UR13, R170 ;  /* 0x00000000aa0d72ca */ /* 0x000fe200000e0000 */
[----:B------:R-:W-:Y:S01]  /*c560*/  UIMAD UR17, UR12, UR20, URZ ;  /* 0x000000140c1172a4 */ /* 0x000fe2000f8e023f */
[----:B------:R-:W-:Y:S01]  /*c570*/  PLOP3.LUT P3, PT, PT, PT, UP2, 0x80, 0x0 ;  /* 0x000000000000781c */ /* 0x000fe20003f6f028 */
[----:B------:R-:W-:Y:S04]  /*c580*/  SHFL.IDX PT, R4, R9, RZ, 0x1c1f ;  /* 0x001c1fff09047589 */ /* 0x000fe800000e0000 */
[----:B------:R-:W0:Y:S04]  /*c590*/  SHFL.IDX PT, R5, R10, RZ, 0x1c1f ;  /* 0x001c1fff0a057589 */ /* 0x000e2800000e0000 */
[----:B------:R-:W-:Y:S02]  /*c5a0*/  SHFL.IDX PT, R6, R9, 0x1, 0x1c1f ;  /* 0x003c1f0009067f89 */ /* 0x000fe400000e0000 */
[----:B------:R-:W-:-:S02]  /*c5b0*/  IMAD.U32 R11, RZ, RZ, UR13 ;  /* 0x0000000dff0b7e24 */ /* 0x000fc4000f8e00ff */
[----:B------:R-:W1:Y:S02]  /*c5c0*/  SHFL.IDX PT, R7, R10, 0x1, 0x1c1f ;  /* 0x003c1f000a077f89 */ /* 0x000e6400000e0000 */
[----:B--2---:R-:W-:Y:S01]  /*c5d0*/  IMAD R11, R11, 0x80, R12 ;  /* 0x000000800b0b7824 */ /* 0x004fe200078e020c */
[----:B---3--:R-:W-:-:S03]  /*c5e0*/  LOP3.LUT P0, RZ, R3, 0x3, RZ, 0xc0, !PT ;  /* 0x0000000303ff7812 */ /* 0x008fc6000780c0ff */
[C---:B------:R-:W-:Y:S01]  /*c5f0*/  VIADD R3, R11.reuse, 0x8 ;  /* 0x000000080b037836 */ /* 0x040fe20000000000 */
[----:B------:R-:W-:-:S04]  /*c600*/  ISETP.GE.OR P2, PT, R11, UR17, P0 ;  /* 0x000000110b007c0c */ /* 0x000fc80008746670 */
[----:B------:R-:W-:-:S09]  /*c610*/  ISETP.GE.OR P0, PT, R3, UR17, P0 ;  /* 0x0000001103007c0c */ /* 0x000fd20008706670 */
[----:B0-----:R0:W-:Y:S01]  /*c620*/  @!P2 ST.E desc[UR36][R4.64], R2 ;  /* 0x000000020400a985 */ /* 0x0011e2000c101924 */
[----:B------:R-:W-:-:S03]  /*c630*/  ISETP.GE.AND P2, PT, R11, UR17, PT ;  /* 0x000000110b007c0c */ /* 0x000fc6000bf46270 */
[----:B-1----:R0:W-:Y:S01]  /*c640*/  @!P0 ST.E desc[UR36][R6.64], R0 ;  /* 0x0000000006008985 */ /* 0x0021e2000c101924 */
[----:B------:R-:W-:Y:S01]  /*c650*/  ISETP.GE.AND P0, PT, R3, UR17, PT ;  /* 0x0000001103007c0c */ /* 0x000fe2000bf06270 */
[----:B------:R-:W-:-:S12]  /*c660*/  @P3 BRA `(.L_x_208) ;  /* 0x0000001000183947 */ /* 0x000fd80003800000 */
[----:B0-----:R-:W0:Y:S01]  /*c670*/  S2R R0, SR_TID.X ;  /* 0x0000000000007919 */ /* 0x001e220000002100 */
[----:B------:R-:W-:Y:S01]  /*c680*/  ULDC.64 UR14, c[0x0][0xaa0] ;  /* 0x0002a800000e7ab9 */ /* 0x000fe20000000a00 */
[----:B------:R-:W-:Y:S02]  /*c690*/  R2UR UR19, R216 ;  /* 0x00000000d81372ca */ /* 0x000fe400000e0000 */
[----:B------:R-:W-:Y:S01]  /*c6a0*/  R2UR UR18, R170 ;  /* 0x00000000aa1272ca */ /* 0x000fe200000e0000 */
[----:B0-----:R-:W-:-:S05]  /*c6b0*/  VIADD R0, R0, 0xffffff80 ;  /* 0xffffff8000007836 */ /* 0x001fca0000000000 */
[----:B------:R-:W-:-:S04]  /*c6c0*/  SHF.R.S32.HI R3, RZ, 0x1f, R0 ;  /* 0x0000001fff037819 */ /* 0x000fc80000011400 */
[----:B------:R-:W-:-:S04]  /*c6d0*/  LEA.HI R3, R3, R0, RZ, 0x3 ;  /* 0x0000000003037211 */ /* 0x000fc800078f18ff */
[----:B------:R-:W-:Y:S02]  /*c6e0*/  LOP3.LUT R5, R3, 0xfffffff8, RZ, 0xc0, !PT ;  /* 0xfffffff803057812 */ /* 0x000fe400078ec0ff */
[----:B------:R-:W-:Y:S01]  /*c6f0*/  SHF.R.S32.HI R17, RZ, 0x3, R3 ;  /* 0x00000003ff117819 */ /* 0x000fe20000011403 */
[----:B------:R-:W-:Y:S02]  /*c700*/  IMAD.MOV.U32 R3, RZ, RZ, 0x2 ;  /* 0x00000002ff037424 */ /* 0x000fe400078e00ff */
[----:B------:R-:W-:-:S04]  /*c710*/  IMAD.IADD R18, R0, 0x1, -R5 ;  /* 0x0000000100127824 */ /* 0x000fc800078e0a05 */
[----:B------:R-:W-:-:S04]  /*c720*/  IMAD.SHL.U32 R0, R18, 0x8, RZ ;  /* 0x0000000812007824 */ /* 0x000fc800078e00ff */
[----:B------:R-:W-:-:S04]  /*c730*/  IMAD R2, R17, 0x40, R0 ;  /* 0x0000004011027824 */ /* 0x000fc800078e0200 */
[----:B------:R-:W-:-:S03]  /*c740*/  IMAD.WIDE R2, R2, R3, UR10 ;  /* 0x0000000a02027e25 */ /* 0x000fc6000f8e0203 */
[C---:B------:R-:W-:Y:S02]  /*c750*/  IADD3 R25, P2, R2.reuse, 0x3000, RZ ;  /* 0x0000300002197810 */ /* 0x040fe40007f5e0ff */
[C---:B------:R-:W-:Y:S02]  /*c760*/  IADD3 R9, P4, R2.reuse, 0x1000, RZ ;  /* 0x0000100002097810 */ /* 0x040fe40007f9e0ff */
[----:B------:R-:W-:Y:S02]  /*c770*/  IADD3 R13, P3, R2, 0x2000, RZ ;  /* 0x00002000020d7810 */ /* 0x000fe40007f7e0ff */
[----:B------:R-:W-:Y:S02]  /*c780*/  LOP3.LUT R24, R25, 0x380, RZ, 0xc0, !PT ;  /* 0x0000038019187812 */ /* 0x000fe400078ec0ff */
[----:B------:R-:W-:Y:S02]  /*c790*/  LOP3.LUT R8, R9, 0x380, RZ, 0xc0, !PT ;  /* 0x0000038009087812 */ /* 0x000fe400078ec0ff */
[----:B------:R-:W-:-:S02]  /*c7a0*/  LOP3.LUT R12, R13, 0x380, RZ, 0xc0, !PT ;  /* 0x000003800d0c7812 */ /* 0x000fc400078ec0ff */
[----:B------:R-:W-:Y:S02]  /*c7b0*/  SHF.R.U64 R24, R24, 0x3, RZ ;  /* 0x0000000318187819 */ /* 0x000fe400000012ff */
[----:B------:R-:W-:Y:S02]  /*c7c0*/  SHF.R.U64 R8, R8, 0x3, RZ ;  /* 0x0000000308087819 */ /* 0x000fe400000012ff */
[----:B------:R-:W-:Y:S02]  /*c7d0*/  SHF.R.U64 R12, R12, 0x3, RZ ;  /* 0x000000030c0c7819 */ /* 0x000fe400000012ff */
[----:B------:R-:W-:Y:S01]  /*c7e0*/  LOP3.LUT R24, R24, R25, RZ, 0x3c, !PT ;  /* 0x0000001918187212 */ /* 0x000fe200078e3cff */
[--C-:B------:R-:W-:Y:S01]  /*c7f0*/  IMAD.X R25, RZ, RZ, R3.reuse, P2 ;  /* 0x000000ffff197224 */ /* 0x100fe200010e0603 */
[----:B------:R-:W-:Y:S01]  /*c800*/  LOP3.LUT R8, R8, R9, RZ, 0x3c, !PT ;  /* 0x0000000908087212 */ /* 0x000fe200078e3cff */
[--C-:B------:R-:W-:Y:S01]  /*c810*/  IMAD.X R9, RZ, RZ, R3.reuse, P4 ;  /* 0x000000ffff097224 */ /* 0x100fe200020e0603 */
[----:B------:R-:W-:Y:S01]  /*c820*/  LOP3.LUT R12, R12, R13, RZ, 0x3c, !PT ;  /* 0x0000000d0c0c7212 */ /* 0x000fe200078e3cff */
[----:B------:R-:W-:Y:S01]  /*c830*/  IMAD.X R13, RZ, RZ, R3, P3 ;  /* 0x000000ffff0d7224 */ /* 0x000fe200018e0603 */
[C---:B------:R-:W-:Y:S01]  /*c840*/  IADD3 R49, P2, R2.reuse, 0x9000, RZ ;  /* 0x0000900002317810 */ /* 0x040fe20007f5e0ff */
[----:B------:R-:W-:Y:S01]  /*c850*/  UIMAD UR12, UR16, UR14, URZ ;  /* 0x0000000e100c72a4 */ /* 0x000fe2000f8e023f */
[C---:B------:R-:W-:Y:S01]  /*c860*/  IADD3 R29, P0, R2.reuse, 0x4000, RZ ;  /* 0x00004000021d7810 */ /* 0x040fe20007f1e0ff */
[----:B------:R-:W-:Y:S01]  /*c870*/  UIMAD.WIDE.U32 UR10, UR4, UR14, URZ ;  /* 0x0000000e040a72a5 */ /* 0x000fe2000f8e003f */
[C---:B------:R-:W-:Y:S01]  /*c880*/  IADD3 R33, P6, R2.reuse, 0x5000, RZ ;  /* 0x0000500002217810 */ /* 0x040fe20007fde0ff */
[----:B------:R-:W-:Y:S01]  /*c890*/  IMAD.U32 R78, RZ, RZ, UR18 ;  /* 0x00000012ff4e7e24 */ /* 0x000fe2000f8e00ff */
[C---:B------:R-:W-:Y:S01]  /*c8a0*/  IADD3 R37, P5, R2.reuse, 0x6000, RZ ;  /* 0x0000600002257810 */ /* 0x040fe20007fbe0ff */
[----:B------:R-:W5:Y:S01]  /*c8b0*/  LD.E.128 R8, desc[UR36][R8.64] ;  /* 0x0000002408087980 */ /* 0x000f62000c101d00 */
[----:B------:R-:W-:-:S02]  /*c8c0*/  IADD3 R41, P4, R2, 0x7000, RZ ;  /* 0x0000700002297810 */ /* 0x000fc40007f9e0ff */
[C---:B------:R-:W-:Y:S01]  /*c8d0*/  IADD3 R45, P3, R2.reuse, 0x8000, RZ ;  /* 0x00008000022d7810 */ /* 0x040fe20007f7e0ff */
[----:B------:R-:W5:Y:S01]  /*c8e0*/  LD.E.128 R12, desc[UR36][R12.64] ;  /* 0x000000240c0c7980 */ /* 0x000f62000c101d00 */
[----:B------:R-:W-:Y:S02]  /*c8f0*/  LOP3.LUT R48, R49, 0x380, RZ, 0xc0, !PT ;  /* 0x0000038031307812 */ /* 0x000fe400078ec0ff */
[----:B------:R-:W-:Y:S01]  /*c900*/  LOP3.LUT R7, R2, 0x380, RZ, 0xc0, !PT ;  /* 0x0000038002077812 */ /* 0x000fe200078ec0ff */
[----:B------:R-:W-:Y:S01]  /*c910*/  UIMAD UR12, UR4, UR15, UR12 ;  /* 0x0000000f040c72a4 */ /* 0x000fe2000f8e020c */
[----:B------:R-:W-:Y:S01]  /*c920*/  LOP3.LUT R28, R29, 0x380, RZ, 0xc0, !PT ;  /* 0x000003801d1c7812 */ /* 0x000fe200078ec0ff */
[----:B------:R-:W-:Y:S01]  /*c930*/  @UP1 ULDC UR14, c[0x0][0xbec] ;  /* 0x0002fb00000e1ab9 */ /* 0x000fe20000000800 */
[----:B------:R-:W-:Y:S01]  /*c940*/  LOP3.LUT R32, R33, 0x380, RZ, 0xc0, !PT ;  /* 0x0000038021207812 */ /* 0x000fe200078ec0ff */
[----:B------:R-:W5:Y:S01]  /*c950*/  LD.E.128 R24, desc[UR36][R24.64] ;  /* 0x0000002418187980 */ /* 0x000f62000c101d00 */
[----:B------:R-:W-:-:S02]  /*c960*/  LOP3.LUT R36, R37, 0x380, RZ, 0xc0, !PT ;  /* 0x0000038025247812 */ /* 0x000fc400078ec0ff */
[----:B------:R-:W-:Y:S02]  /*c970*/  LOP3.LUT R40, R41, 0x380, RZ, 0xc0, !PT ;  /* 0x0000038029287812 */ /* 0x000fe400078ec0ff */
[----:B------:R-:W-:Y:S02]  /*c980*/  LOP3.LUT R44, R45, 0x380, RZ, 0xc0, !PT ;  /* 0x000003802d2c7812 */ /* 0x000fe400078ec0ff */
[----:B------:R-:W-:Y:S02]  /*c990*/  SHF.R.U64 R48, R48, 0x3, RZ ;  /* 0x0000000330307819 */ /* 0x000fe400000012ff */
[----:B------:R-:W-:Y:S02]  /*c9a0*/  SHF.R.U64 R28, R28, 0x3, RZ ;  /* 0x000000031c1c7819 */ /* 0x000fe400000012ff */
[----:B------:R-:W-:Y:S02]  /*c9b0*/  SHF.R.U64 R32, R32, 0x3, RZ ;  /* 0x0000000320207819 */ /* 0x000fe400000012ff */
[----:B------:R-:W-:-:S02]  /*c9c0*/  SHF.R.U64 R36, R36, 0x3, RZ ;  /* 0x0000000324247819 */ /* 0x000fc400000012ff */
[----:B------:R-:W-:Y:S02]  /*c9d0*/  SHF.R.U64 R40, R40, 0x3, RZ ;  /* 0x0000000328287819 */ /* 0x000fe400000012ff */
        /* <DEDUP_REMOVED lines=14> */
[----:B------:R-:W-:Y:S01]  /*cac0*/  SHF.R.U64 R7, R7, 0x3, RZ ;  /* 0x0000000307077819 */ /* 0x000fe200000012ff */
[----:B------:R-:W-:Y:S01]  /*cad0*/  UIADD3 UR11, UR11, UR12, URZ ;  /* 0x0000000c0b0b7290 */ /* 0x000fe2000fffe03f */
[C---:B------:R-:W-:Y:S01]  /*cae0*/  IADD3 R53, P0, R2.reuse, 0xa000, RZ ;  /* 0x0000a00002357810 */ /* 0x040fe20007f1e0ff */
[----:B------:R-:W-:Y:S01]  /*caf0*/  IMAD.X R73, RZ, RZ, R3, P2 ;  /* 0x000000ffff497224 */ /* 0x000fe200010e0603 */
[C---:B------:R-:W-:Y:S01]  /*cb00*/  IADD3 R57, P6, R2.reuse, 0xb000, RZ ;  /* 0x0000b00002397810 */ /* 0x040fe20007fde0ff */
[----:B------:R-:W-:Y:S01]  /*cb10*/  ULDC.64 UR12, c[0x0][0xae8] ;  /* 0x0002ba00000c7ab9 */ /* 0x000fe20000000a00 */
[C---:B------:R-:W-:Y:S01]  /*cb20*/  IADD3 R61, P5, R2.reuse, 0xc000, RZ ;  /* 0x0000c000023d7810 */ /* 0x040fe20007fbe0ff */
[----:B------:R-:W-:Y:S01]  /*cb30*/  USHF.R.S32.HI UR4, URZ, 0x1f, UR9 ;  /* 0x0000001f3f047899 */ /* 0x000fe20008011409 */
[C---:B------:R-:W-:Y:S01]  /*cb40*/  IADD3 R65, P4, R2.reuse, 0xd000, RZ ;  /* 0x0000d00002417810 */ /* 0x040fe20007f9e0ff */
[----:B------:R-:W5:Y:S01]  /*cb50*/  LD.E.128 R28, desc[UR36][R28.64] ;  /* 0x000000241c1c7980 */ /* 0x000f62000c101d00 */
[----:B------:R-:W-:-:S02]  /*cb60*/  IADD3 R69, P3, R2, 0xe000, RZ ;  /* 0x0000e00002457810 */ /* 0x000fc40007f7e0ff */
[----:B------:R-:W-:Y:S01]  /*cb70*/  LOP3.LUT R4, R5, 0x380, RZ, 0xc0, !PT ;  /* 0x0000038005047812 */ /* 0x000fe200078ec0ff */
[----:B------:R-:W5:Y:S01]  /*cb80*/  LD.E.128 R32, desc[UR36][R32.64] ;  /* 0x0000002420207980 */ /* 0x000f62000c101d00 */
[----:B------:R-:W-:Y:S02]  /*cb90*/  LOP3.LUT R52, R53, 0x380, RZ, 0xc0, !PT ;  /* 0x0000038035347812 */ /* 0x000fe400078ec0ff */
[----:B------:R-:W-:Y:S01]  /*cba0*/  LOP3.LUT R56, R57, 0x380, RZ, 0xc0, !PT ;  /* 0x0000038039387812 */ /* 0x000fe200078ec0ff */
[----:B------:R-:W5:Y:S01]  /*cbb0*/  LD.E.128 R36, desc[UR36][R36.64] ;  /* 0x0000002424247980 */ /* 0x000f62000c101d00 */
[----:B------:R-:W-:Y:S02]  /*cbc0*/  LOP3.LUT R60, R61, 0x380, RZ, 0xc0, !PT ;  /* 0x000003803d3c7812 */ /* 0x000fe400078ec0ff */
[----:B------:R-:W-:Y:S01]  /*cbd0*/  LOP3.LUT R64, R65, 0x380, RZ, 0xc0, !PT ;  /* 0x0000038041407812 */ /* 0x000fe200078ec0ff */
[----:B------:R-:W5:Y:S01]  /*cbe0*/  LD.E.128 R40, desc[UR36][R40.64] ;  /* 0x0000002428287980 */ /* 0x000f62000c101d00 */
[----:B------:R-:W-:-:S02]  /*cbf0*/  LOP3.LUT R68, R69, 0x380, RZ, 0xc0, !PT ;  /* 0x0000038045447812 */ /* 0x000fc400078ec0ff */
[----:B------:R-:W-:Y:S01]  /*cc00*/  SHF.R.U64 R4, R4, 0x3, RZ ;  /* 0x0000000304047819 */ /* 0x000fe200000012ff */
[----:B------:R-:W5:Y:S01]  /*cc10*/  LD.E.128 R44, desc[UR36][R44.64] ;  /* 0x000000242c2c7980 */ /* 0x000f62000c101d00 */
[----:B------:R-:W-:Y:S02]  /*cc20*/  SHF.R.U64 R52, R52, 0x3, RZ ;  /* 0x0000000334347819 */ /* 0x000fe400000012ff */
[----:B------:R-:W-:Y:S01]  /*cc30*/  SHF.R.U64 R56, R56, 0x3, RZ ;  /* 0x0000000338387819 */ /* 0x000fe200000012ff */
[----:B------:R-:W5:Y:S01]  /*cc40*/  LD.E.128 R48, desc[UR36][R48.64] ;  /* 0x0000002430307980 */ /* 0x000f62000c101d00 */
[----:B------:R-:W-:Y:S02]  /*cc50*/  SHF.R.U64 R60, R60, 0x3, RZ ;  /* 0x000000033c3c7819 */ /* 0x000fe400000012ff */
[----:B------:R-:W-:Y:S02]  /*cc60*/  SHF.R.U64 R64, R64, 0x3, RZ ;  /* 0x0000000340407819 */ /* 0x000fe400000012ff */
[----:B------:R-:W-:-:S02]  /*cc70*/  SHF.R.U64 R68, R68, 0x3, RZ ;  /* 0x0000000344447819 */ /* 0x000fc400000012ff */
[----:B------:R-:W-:Y:S01]  /*cc80*/  LOP3.LUT R2, R7, R2, RZ, 0x3c, !PT ;  /* 0x0000000207027212 */ /* 0x000fe200078e3cff */
[----:B------:R-:W-:Y:S01]  /*cc90*/  UIMAD.WIDE.U32 UR10, UR19, UR12, UR10 ;  /* 0x0000000c130a72a5 */ /* 0x000fe2000f8e000a */
[----:B------:R-:W-:Y:S01]  /*cca0*/  LOP3.LUT R52, R52, R53, RZ, 0x3c, !PT ;  /* 0x0000003534347212 */ /* 0x000fe200078e3cff */
[--C-:B------:R-:W-:Y:S01]  /*ccb0*/  IMAD.X R53, RZ, RZ, R3.reuse, P0 ;  /* 0x000000ffff357224 */ /* 0x100fe200000e0603 */
[----:B------:R-:W-:Y:S02]  /*ccc0*/  LOP3.LUT R56, R56, R57, RZ, 0x3c, !PT ;  /* 0x0000003938387212 */ /* 0x000fe400078e3cff */
[----:B------:R-:W-:Y:S01]  /*ccd0*/  LOP3.LUT R60, R60, R61, RZ, 0x3c, !PT ;  /* 0x0000003d3c3c7212 */ /* 0x000fe200078e3cff */
[--C-:B------:R-:W-:Y:S01]  /*cce0*/  IMAD.X R61, RZ, RZ, R3.reuse, P5 ;  /* 0x000000ffff3d7224 */ /* 0x100fe200028e0603 */
[----:B------:R-:W-:Y:S01]  /*ccf0*/  LOP3.LUT R64, R64, R65, RZ, 0x3c, !PT ;  /* 0x0000004140407212 */ /* 0x000fe200078e3cff */
[--C-:B------:R-:W-:Y:S01]  /*cd00*/  IMAD.X R65, RZ, RZ, R3.reuse, P4 ;  /* 0x000000ffff417224 */ /* 0x100fe200020e0603 */
[----:B------:R-:W-:Y:S01]  /*cd10*/  LOP3.LUT R68, R68, R69, RZ, 0x3c, !PT ;  /* 0x0000004544447212 */ /* 0x000fe200078e3cff */
[----:B------:R-:W-:Y:S01]  /*cd20*/  IMAD.X R69, RZ, RZ, R3, P3 ;  /* 0x000000ffff457224 */ /* 0x000fe200018e0603 */
[----:B------:R-:W-:Y:S01]  /*cd30*/  LOP3.LUT R72, R4, R5, RZ, 0x3c, !PT ;  /* 0x0000000504487212 */ /* 0x000fe200078e3cff */
[----:B------:R-:W-:Y:S01]  /*cd40*/  UIMAD UR11, UR19, UR13, UR11 ;  /* 0x0000000d130b72a4 */ /* 0x000fe2000f8e020b */
[----:B------:R-:W-:Y:S01]  /*cd50*/  IADD3.X R57, RZ, R3, RZ, P6, !PT ;  /* 0x00000003ff397210 */ /* 0x000fe200037fe4ff */
[----:B------:R0:W5:Y:S01]  /*cd60*/  LD.E.128 R4, desc[UR36][R2.64] ;  /* 0x0000002402047980 */ /* 0x000162000c101d00 */
[----:B------:R-:W-:-:S02]  /*cd70*/  ULDC.64 UR12, c[0x0][0xaf0] ;  /* 0x0002bc00000c7ab9 */ /* 0x000fc40000000a00 */
[----:B------:R-:W-:Y:S01]  /*cd80*/  UIMAD UR4, UR4, UR12, URZ ;  /* 0x0000000c040472a4 */ /* 0x000fe2000f8e023f */
[----:B------:R-:W5:Y:S01]  /*cd90*/  LD.E.128 R52, desc[UR36][R52.64] ;  /* 0x0000002434347980 */ /* 0x000f62000c101d00 */
[----:B------:R-:W-:-:S03]  /*cda0*/  IMAD R78, R78, 0x80, R17 ;  /* 0x000000804e4e7824 */ /* 0x000fc600078e0211 */
[----:B------:R-:W5:Y:S01]  /*cdb0*/  LD.E.128 R56, desc[UR36][R56.64] ;  /* 0x0000002438387980 */ /* 0x000f62000c101d00 */
[----:B0-----:R-:W-:Y:S02]  /*cdc0*/  IMAD.U32 R3, RZ, RZ, UR18 ;  /* 0x00000012ff037e24 */ /* 0x001fe4000f8e00ff */
[----:B------:R-:W-:Y:S01]  /*cdd0*/  IMAD R2, R18, 0x20, R17 ;  /* 0x0000002012027824 */ /* 0x000fe200078e0211 */
[----:B------:R-:W5:Y:S03]  /*cde0*/  LD.E.128 R60, desc[UR36][R60.64] ;  /* 0x000000243c3c7980 */ /* 0x000f66000c101d00 */
[----:B------:R-:W-:Y:S01]  /*cdf0*/  IMAD R20, R3, 0x80, R2 ;  /* 0x0000008003147824 */ /* 0x000fe200078e0202 */
[----:B------:R-:W-:Y:S01]  /*ce00*/  UIMAD UR4, UR9, UR13, UR4 ;  /* 0x0000000d090472a4 */ /* 0x000fe2000f8e0204 */
[----:B------:R-:W5:Y:S02]  /*ce10*/  LD.E.128 R64, desc[UR36][R64.64] ;  /* 0x0000002440407980 */ /* 0x000f64000c101d00 */
[----:B------:R-:W-:Y:S01]  /*ce20*/  @P1 IMAD.HI.U32 R2, R20, UR14, RZ ;  /* 0x0000000e14021c27 */ /* 0x000fe2000f8e00ff */
[----:B------:R-:W-:Y:S01]  /*ce30*/  UIMAD.WIDE.U32 UR10, UR9, UR12, UR10 ;  /* 0x0000000c090a72a5 */ /* 0x000fe2000f8e000a */
[----:B------:R-:W5:Y:S02]  /*ce40*/  LD.E.128 R68, desc[UR36][R68.64] ;  /* 0x0000002444447980 */ /* 0x000f64000c101d00 */
[----:B------:R-:W-:Y:S01]  /*ce50*/  @UP1 ULDC UR9, c[0x0][0xbf0] ;  /* 0x0002fc0000091ab9 */ /* 0x000fe20000000800 */
[----:B------:R-:W-:Y:S01]  /*ce60*/  IMAD.MOV.U32 R19, RZ, RZ, R20 ;  /* 0x000000ffff137224 */ /* 0x000fe200078e0014 */
[----:B------:R-:W-:Y:S01]  /*ce70*/  @P1 SHF.R.U32.HI R19, RZ, UR9, R2 ;  /* 0x00000009ff131c19 */ /* 0x000fe20008011602 */
[----:B------:R-:W-:Y:S01]  /*ce80*/  UIADD3 UR4, UR11, UR4, URZ ;  /* 0x000000040b047290 */ /* 0x000fe2000fffe03f */
[----:B------:R-:W-:Y:S01]  /*ce90*/  IMAD.U32 R2, RZ, RZ, UR10 ;  /* 0x0000000aff027e24 */ /* 0x000fe2000f8e00ff */
[----:B------:R-:W5:Y:S01]  /*cea0*/  LD.E.128 R72, desc[UR36][R72.64] ;  /* 0x0000002448487980 */ /* 0x000f62000c101d00 */
[--C-:B------:R-:W-:Y:S01]  /*ceb0*/  SHF.R.S32.HI R18, RZ, 0x1f, R19.reuse ;  /* 0x0000001fff127819 */ /* 0x100fe20000011413 */
[----:B------:R-:W-:-:S02]  /*cec0*/  IMAD.MOV R21, RZ, RZ, -R19 ;  /* 0x000000ffff157224 */ /* 0x000fc400078e0a13 */
[----:B------:R-:W-:Y:S01]  /*ced0*/  IMAD.U32 R3, RZ, RZ, UR11 ;  /* 0x0000000bff037e24 */ /* 0x000fe2000f8e00ff */
[----:B------:R-:W-:Y:S01]  /*cee0*/  ULDC.64 UR10, c[0x0][0xae0] ;  /* 0x0002b800000a7ab9 */ /* 0x000fe20000000a00 */
[----:B------:R-:W-:Y:S01]  /*cef0*/  IMAD.U32 R3, RZ, RZ, UR4 ;  /* 0x00000004ff037e24 */ /* 0x000fe2000f8e00ff */
[----:B------:R-:W-:Y:S01]  /*cf00*/  @!PT LDS RZ, [RZ] ;  /* 0x00000000fffff984 */ /* 0x000fe20000000800 */
[----:B------:R-:W-:Y:S01]  /*cf10*/  @!PT LDS RZ, [RZ] ;  /* 0x00000000fffff984 */ /* 0x000fe20000000800 */
[----:B------:R-:W-:Y:S01]  /*cf20*/  @!PT LDS RZ, [RZ] ;  /* 0x00000000fffff984 */ /* 0x000fe20000000800 */
[----:B------:R-:W-:Y:S01]  /*cf30*/  @!PT LDS RZ, [RZ] ;  /* 0x00000000fffff984 */ /* 0x000fe20000000800 */
[----:B------:R0:W-:Y:S06]  /*cf40*/  MEMBAR.ALL.CTA ;  /* 0x0000000000007992 */ /* 0x0001ec0000008000 */
[----:B0-----:R-:W0:Y:S01]  /*cf50*/  FENCE.VIEW.ASYNC.S ;  /* 0x00000000000073c6 */ /* 0x001e220000000000 */
[----:B------:R-:W-:-:S02]  /*cf60*/  IMAD R18, R18, UR10, RZ ;  /* 0x0000000a12127c24 */ /* 0x000fc4000f8e02ff */
[----:B------:R-:W-:Y:S02]  /*cf70*/  IMAD R21, R21, UR20, R20 ;  /* 0x0000001415157c24 */ /* 0x000fe4000f8e0214 */
        /* <DEDUP_REMOVED lines=8> */
[----:B------:R-:W-:-:S03]  /*d000*/  ULDC.64 UR10, c[0x0][0xa80] ;  /* 0x0002a000000a7ab9 */ /* 0x000fc60000000a00 */
[----:B------:R-:W-:Y:S01]  /*d010*/  IMAD.IADD R3, R3, 0x1, R17 ;  /* 0x0000000103037824 */ /* 0x000fe200078e0211 */
[----:B------:R-:W-:Y:S01]  /*d020*/  LEA R17, P2, R2, UR10, 0x1 ;  /* 0x0000000a02117c11 */ /* 0x000fe2000f8408ff */
[----:B------:R-:W-:-:S03]  /*d030*/  UIADD3 UR8, UR8, 0x38820, URZ ;  /* 0x0003882008087890 */ /* 0x000fc6000fffe03f */
[----:B------:R-:W-:Y:S02]  /*d040*/  LEA.HI.X R22, R2, UR11, R3, 0x1, P2 ;  /* 0x0000000b02167c11 */ /* 0x000fe400090f0c03 */
[C---:B------:R-:W-:Y:S01]  /*d050*/  ISETP.GE.AND P2, PT, R78.reuse, UR17, PT ;  /* 0x000000114e007c0c */ /* 0x040fe2000bf46270 */
[----:B------:R-:W-:Y:S01]  /*d060*/  UPRMT UR8, URZ, 0x654, UR8 ;  /* 0x000006543f087896 */ /* 0x000fe20008000008 */
[C---:B------:R-:W-:Y:S02]  /*d070*/  VIADD R18, R78.reuse, 0x20 ;  /* 0x000000204e127836 */ /* 0x040fe40000000000 */
[----:B------:R-:W-:Y:S02]  /*d080*/  VIADD R19, R78, 0x40 ;  /* 0x000000404e137836 */ /* 0x000fe40000000000 */
[C---:B------:R-:W-:Y:S02]  /*d090*/  VIADD R82, R0.reuse, 0x80 ;  /* 0x0000008000527836 */ /* 0x040fe40000000000 */
[----:B------:R-:W-:-:S02]  /*d0a0*/  VIADD R84, R0, 0xc0 ;  /* 0x000000c000547836 */ /* 0x000fc40000000000 */
[----:B------:R-:W-:Y:S01]  /*d0b0*/  VIADD R80, R0, 0x40 ;  /* 0x0000004000507836 */ /* 0x000fe20000000000 */
[----:B0-----:R-:W-:Y:S01]  /*d0c0*/  SYNCS.ARRIVE.TRANS64.RED.A1T0 RZ, [UR8], RZ ;  /* 0x000000ffffff79a7 */ /* 0x001fe20008100408 */
[----:B------:R0:W1:Y:S01]  /*d0d0*/  SHFL.IDX PT, R79, R17, RZ, 0x181f ;  /* 0x00181fff114f7589 */ /* 0x00006200000e0000 */
[----:B------:R-:W-:Y:S03]  /*d0e0*/  BSSY B1, `(.L_x_209) ;  /* 0x000001a000017945 */ /* 0x000fe60003800000 */
[----:B------:R0:W2:Y:S01]  /*d0f0*/  SHFL.IDX PT, R77, R22, RZ, 0x181f ;  /* 0x00181fff164d7589 */ /* 0x0000a200000e0000 */
[----:B------:R-:W-:Y:S02]  /*d100*/  ISETP.GE.AND P1, PT, R18, UR17, PT ;  /* 0x0000001112007c0c */ /* 0x000fe4000bf26270 */
[----:B------:R-:W-:Y:S02]  /*d110*/  ISETP.GE.AND P0, PT, R19, UR17, PT ;  /* 0x0000001113007c0c */ /* 0x000fe4000bf06270 */
[----:B------:R-:W-:-:S02]  /*d120*/  SHF.R.S32.HI R86, RZ, 0x1f, R0 ;  /* 0x0000001fff567819 */ /* 0x000fc40000011400 */
[----:B------:R-:W-:Y:S02]  /*d130*/  SHF.R.S32.HI R81, RZ, 0x1f, R82 ;  /* 0x0000001fff517819 */ /* 0x000fe40000011452 */
[----:B------:R-:W-:Y:S02]  /*d140*/  SHF.R.S32.HI R83, RZ, 0x1f, R84 ;  /* 0x0000001fff537819 */ /* 0x000fe40000011454 */
[----:B------:R-:W-:Y:S01]  /*d150*/  SHF.R.S32.HI R85, RZ, 0x1f, R80 ;  /* 0x0000001fff557819 */ /* 0x000fe20000011450 */
[----:B0-----:R-:W-:Y:S06]  /*d160*/  @P2 BRA `(.L_x_210) ;  /* 0x0000000000442947 */ /* 0x001fec0003800000 */
[----:B------:R-:W-:Y:S02]  /*d170*/  ULDC UR4, c[0x0][0xac8] ;  /* 0x0002b20000047ab9 */ /* 0x000fe40000000800 */
[----:B------:R-:W-:Y:S02]  /*d180*/  ISETP.GE.AND P5, PT, R0, UR4, PT ;  /* 0x0000000400007c0c */ /* 0x000fe4000bfa6270 */
[----:B------:R-:W-:Y:S02]  /*d190*/  ISETP.GE.AND P4, PT, R80, UR4, PT ;  /* 0x0000000450007c0c */ /* 0x000fe4000bf86270 */
[----:B------:R-:W-:Y:S02]  /*d1a0*/  ISETP.GE.AND P3, PT, R82, UR4, PT ;  /* 0x0000000452007c0c */ /* 0x000fe4000bf66270 */
[----:B------:R-:W-:-:S07]  /*d1b0*/  ISETP.GE.AND P2, PT, R84, UR4, PT ;  /* 0x0000000454007c0c */ /* 0x000fce000bf46270 */
[----:B-1----:R-:W-:-:S04]  /*d1c0*/  @!P5 LEA R2, P6, R0, R79, 0x1 ;  /* 0x0000004f0002d211 */ /* 0x002fc800078c08ff */
[----:B--2---:R-:W-:Y:S02]  /*d1d0*/  @!P5 LEA.HI.X R3, R0, R77, R86, 0x1, P6 ;  /* 0x0000004d0003d211 */ /* 0x004fe400030f0c56 */
[----:B------:R-:W-:-:S03]  /*d1e0*/  @!P4 LEA R18, P6, R80, R79, 0x1 ;  /* 0x0000004f5012c211 */ /* 0x000fc600078c08ff */
[----:B-----5:R0:W-:Y:S01]  /*d1f0*/  @!P5 ST.E.128 desc[UR36][R2.64], R4 ;  /* 0x000000040200d985 */ /* 0x0201e2000c101d24 */
[----:B------:R-:W-:Y:S02]  /*d200*/  @!P4 LEA.HI.X R19, R80, R77, R85, 0x1, P6 ;  /* 0x0000004d5013c211 */ /* 0x000fe400030f0c55 */
[----:B------:R-:W-:-:S03]  /*d210*/  @!P3 LEA R20, P6, R82, R79, 0x1 ;  /* 0x0000004f5214b211 */ /* 0x000fc600078c08ff */
[----:B------:R0:W-:Y:S01]  /*d220*/  @!P4 ST.E.128 desc[UR36][R18.64], R28 ;  /* 0x0000001c1200c985 */ /* 0x0001e2000c101d24 */
[----:B------:R-:W-:Y:S02]  /*d230*/  @!P3 LEA.HI.X R21, R82, R77, R81, 0x1, P6 ;  /* 0x0000004d5215b211 */ /* 0x000fe400030f0c51 */
[----:B------:R-:W-:-:S03]  /*d240*/  @!P2 LEA R76, P6, R84, R79, 0x1 ;  /* 0x0000004f544ca211 */ /* 0x000fc600078c08ff */
[----:B------:R0:W-:Y:S01]  /*d250*/  @!P3 ST.E.128 desc[UR36][R20.64], R44 ;  /* 0x0000002c1400b985 */ /* 0x0001e2000c101d24 */
[----:B------:R-:W-:-:S05]  /*d260*/  @!P2 LEA.HI.X R77, R84, R77, R83, 0x1, P6 ;  /* 0x0000004d544da211 */ /* 0x000fca00030f0c53 */
[----:B------:R0:W-:Y:S04]  /*d270*/  @!P2 ST.E.128 desc[UR36][R76.64], R60 ;  /* 0x0000003c4c00a985 */ /* 0x0001e8000c101d24 */
.L_x_210:
[----:B------:R-:W-:Y:S05]  /*d280*/  BSYNC B1 ;  /* 0x0000000000017941 */ /* 0x000fea0003800000 */
.L_x_209:
[----:B0-----:R0:W3:Y:S01]  /*d290*/  SHFL.IDX PT, R19, R22, 0x1, 0x181f ;  /* 0x00381f0016137f89 */ /* 0x0010e200000e0000 */
[----:B------:R-:W-:Y:S03]  /*d2a0*/  BSSY B1, `(.L_x_211) ;  /* 0x0000014000017945 */ /* 0x000fe60003800000 */
[----:B-----5:R0:W4:Y:S01]  /*d2b0*/  SHFL.IDX PT, R7, R17, 0x1, 0x181f ;  /* 0x00381f0011077f89 */ /* 0x02012200000e0000 */
[----:B------:R-:W-:Y:S05]  /*d2c0*/  @P1 BRA `(.L_x_212) ;  /* 0x0000000000441947 */ /* 0x000fea0003800000 */
[----:B------:R-:W-:Y:S02]  /*d2d0*/  ULDC UR4, c[0x0][0xac8] ;  /* 0x0002b20000047ab9 */ /* 0x000fe40000000800 */
[----:B------:R-:W-:Y:S02]  /*d2e0*/  ISETP.GE.AND P4, PT, R0, UR4, PT ;  /* 0x0000000400007c0c */ /* 0x000fe4000bf86270 */
[----:B------:R-:W-:Y:S02]  /*d2f0*/  ISETP.GE.AND P3, PT, R80, UR4, PT ;  /* 0x0000000450007c0c */ /* 0x000fe4000bf66270 */
[----:B------:R-:W-:Y:S02]  /*d300*/  ISETP.GE.AND P2, PT, R82, UR4, PT ;  /* 0x0000000452007c0c */ /* 0x000fe4000bf46270 */
[----:B------:R-:W-:-:S07]  /*d310*/  ISETP.GE.AND P1, PT, R84, UR4, PT ;  /* 0x0000000454007c0c */ /* 0x000fce000bf26270 */
[-C--:B----4-:R-:W-:Y:S02]  /*d320*/  @!P4 LEA R2, P6, R0, R7.reuse, 0x1 ;  /* 0x000000070002c211 */ /* 0x090fe400078c08ff */
[----:B------:R-:W-:Y:S02]  /*d330*/  @!P3 LEA R4, P5, R80, R7, 0x1 ;  /* 0x000000075004b211 */ /* 0x000fe400078a08ff */
[----:B---3--:R-:W-:Y:S02]  /*d340*/  @!P4 LEA.HI.X R3, R0, R19, R86, 0x1, P6 ;  /* 0x000000130003c211 */ /* 0x008fe400030f0c56 */
[----:B------:R-:W-:Y:S02]  /*d350*/  @!P2 LEA R6, P6, R82, R7, 0x1 ;  /* 0x000000075206a211 */ /* 0x000fe400078c08ff */
[----:B------:R-:W-:Y:S01]  /*d360*/  @!P3 LEA.HI.X R5, R80, R19, R85, 0x1, P5 ;  /* 0x000000135005b211 */ /* 0x000fe200028f0c55 */
[----:B------:R3:W-:Y:S01]  /*d370*/  @!P4 ST.E.128 desc[UR36][R2.64], R8 ;  /* 0x000000080200c985 */ /* 0x0007e2000c101d24 */
[----:B------:R-:W-:-:S02]  /*d380*/  @!P1 LEA R18, P5, R84, R7, 0x1 ;  /* 0x0000000754129211 */ /* 0x000fc400078a08ff */
[-C--:B------:R-:W-:Y:S01]  /*d390*/  @!P2 LEA.HI.X R7, R82, R19.reuse, R81, 0x1, P6 ;  /* 0x000000135207a211 */ /* 0x080fe200030f0c51 */
[----:B------:R3:W-:Y:S01]  /*d3a0*/  @!P3 ST.E.128 desc[UR36][R4.64], R32 ;  /* 0x000000200400b985 */ /* 0x0007e2000c101d24 */
[----:B------:R-:W-:-:S03]  /*d3b0*/  @!P1 LEA.HI.X R19, R84, R19, R83, 0x1, P5 ;  /* 0x0000001354139211 */ /* 0x000fc600028f0c53 */
[----:B------:R3:W-:Y:S04]  /*d3c0*/  @!P2 ST.E.128 desc[UR36][R6.64], R48 ;  /* 0x000000300600a985 */ /* 0x0007e8000c101d24 */
[----:B------:R3:W-:Y:S02]  /*d3d0*/  @!P1 ST.E.128 desc[UR36][R18.64], R64 ;  /* 0x0000004012009985 */ /* 0x0007e4000c101d24 */
.L_x_212:
[----:B------:R-:W-:Y:S05]  /*d3e0*/  BSYNC B1 ;  /* 0x0000000000017941 */ /* 0x000fea0003800000 */
.L_x_211:
[----:B---3--:R3:W0:Y:S01]  /*d3f0*/  SHFL.IDX PT, R9, R22, 0x2, 0x181f ;  /* 0x00581f0016097f89 */ /* 0x00862200000e0000 */
[----:B------:R-:W-:Y:S03]  /*d400*/  BSSY B1, `(.L_x_213) ;  /* 0x0000014000017945 */ /* 0x000fe60003800000 */
[----:B------:R3:W0:Y:S01]  /*d410*/  SHFL.IDX PT, R5, R17, 0x2, 0x181f ;  /* 0x00581f0011057f89 */ /* 0x00062200000e0000 */
[----:B------:R-:W-:Y:S05]  /*d420*/  @P0 BRA `(.L_x_214) ;  /* 0x0000000000440947 */ /* 0x000fea0003800000 */
[----:B------:R-:W-:Y:S02]  /*d430*/  ULDC UR4, c[0x0][0xac8] ;  /* 0x0002b20000047ab9 */ /* 0x000fe40000000800 */
[----:B------:R-:W-:Y:S02]  /*d440*/  ISETP.GE.AND P3, PT, R0, UR4, PT ;  /* 0x0000000400007c0c */ /* 0x000fe4000bf66270 */
[----:B------:R-:W-:Y:S02]  /*d450*/  ISETP.GE.AND P2, PT, R80, UR4, PT ;  /* 0x0000000450007c0c */ /* 0x000fe4000bf46270 */
[----:B------:R-:W-:Y:S02]  /*d460*/  ISETP.GE.AND P1, PT, R82, UR4, PT ;  /* 0x0000000452007c0c */ /* 0x000fe4000bf26270 */
[----:B------:R-:W-:-:S07]  /*d470*/  ISETP.GE.AND P0, PT, R84, UR4, PT ;  /* 0x0000000454007c0c */ /* 0x000fce000bf06270 */
[-C--:B0-----:R-:W-:Y:S02]  /*d480*/  @!P3 LEA R2, P6, R0, R5.reuse, 0x1 ;  /* 0x000000050002b211 */ /* 0x081fe400078c08ff */
[-C--:B------:R-:W-:Y:S02]  /*d490*/  @!P2 LEA R4, P5, R80, R5.reuse, 0x1 ;  /* 0x000000055004a211 */ /* 0x080fe400078a08ff */
[----:B------:R-:W-:Y:S02]  /*d4a0*/  @!P1 LEA R6, P4, R82, R5, 0x1 ;  /* 0x0000000552069211 */ /* 0x000fe400078808ff */
[----:B------:R-:W-:Y:S02]  /*d4b0*/  @!P3 LEA.HI.X R3, R0, R9, R86, 0x1, P6 ;  /* 0x000000090003b211 */ /* 0x000fe400030f0c56 */
[----:B------:R-:W-:Y:S02]  /*d4c0*/  @!P0 LEA R8, P6, R84, R5, 0x1 ;  /* 0x0000000554088211 */ /* 0x000fe400078c08ff */
[-C--:B------:R-:W-:Y:S01]  /*d4d0*/  @!P2 LEA.HI.X R5, R80, R9.reuse, R85, 0x1, P5 ;  /* 0x000000095005a211 */ /* 0x080fe200028f0c55 */
[----:B------:R0:W-:Y:S01]  /*d4e0*/  @!P3 ST.E.128 desc[UR36][R2.64], R12 ;  /* 0x0000000c0200b985 */ /* 0x0001e2000c101d24 */
[----:B----4-:R-:W-:-:S02]  /*d4f0*/  @!P1 LEA.HI.X R7, R82, R9, R81, 0x1, P4 ;  /* 0x0000000952079211 */ /* 0x010fc400020f0c51 */
[----:B------:R-:W-:Y:S01]  /*d500*/  @!P0 LEA.HI.X R9, R84, R9, R83, 0x1, P6 ;  /* 0x0000000954098211 */ /* 0x000fe200030f0c53 */
[----:B------:R0:W-:Y:S04]  /*d510*/  @!P2 ST.E.128 desc[UR36][R4.64], R36 ;  /* 0x000000240400a985 */ /* 0x0001e8000c101d24 */
[----:B------:R0:W-:Y:S04]  /*d520*/  @!P1 ST.E.128 desc[UR36][R6.64], R52 ;  /* 0x0000003406009985 */ /* 0x0001e8000c101d24 */
[----:B------:R0:W-:Y:S02]  /*d530*/  @!P0 ST.E.128 desc[UR36][R8.64], R68 ;  /* 0x0000004408008985 */ /* 0x0001e4000c101d24 */
.L_x_214:
[----:B------:R-:W-:Y:S05]  /*d540*/  BSYNC B1 ;  /* 0x0000000000017941 */ /* 0x000fea0003800000 */
.L_x_213:
[----:B0-----:R-:W-:Y:S01]  /*d550*/  VIADD R2, R78, 0x60 ;  /* 0x000000604e027836 */ /* 0x001fe20000000000 */
[----:B------:R0:W0:Y:S04]  /*d560*/  SHFL.IDX PT, R9, R22, 0x3, 0x181f ;  /* 0x00781f0016097f89 */ /* 0x00002800000e0000 */
[----:B------:R-:W-:Y:S01]  /*d570*/  ISETP.GE.AND P0, PT, R2, UR17, PT ;  /* 0x0000001102007c0c */ /* 0x000fe2000bf06270 */
[----:B---3--:R-:W3:-:S12]  /*d580*/  SHFL.IDX PT, R17, R17, 0x3, 0x181f ;  /* 0x00781f0011117f89 */ /* 0x008ed800000e0000 */
[----:B------:R-:W-:Y:S05]  /*d590*/  @P0 BRA `(.L_x_215) ;  /* 0x0000002800740947 */ /* 0x000fea0003800000 */
[----:B------:R-:W-:Y:S02]  /*d5a0*/  ULDC UR4, c[0x0][0xac8] ;  /* 0x0002b20000047ab9 */ /* 0x000fe40000000800 */
[----:B------:R-:W-:Y:S02]  /*d5b0*/  ISETP.GE.AND P3, PT, R0, UR4, PT ;  /* 0x0000000400007c0c */ /* 0x000fe4000bf66270 */
[----:B------:R-:W-:Y:S02]  /*d5c0*/  ISETP.GE.AND P4, PT, R80, UR4, PT ;  /* 0x0000000450007c0c */ /* 0x000fe4000bf86270 */
[----:B------:R-:W-:-:S09]  /*d5d0*/  ISETP.GE.AND P5, PT, R82, UR4, PT ;  /* 0x0000000452007c0c */ /* 0x000fd2000bfa6270 */
[-C--:B---3--:R-:W-:Y:S02]  /*d5e0*/  @!P3 LEA R2, P0, R0, R17.reuse, 0x1 ;  /* 0x000000110002b211 */ /* 0x088fe400078008ff */
[-C--:B------:R-:W-:Y:S02]  /*d5f0*/  @!P4 LEA R4, P1, R80, R17.reuse, 0x1 ;  /* 0x000000115004c211 */ /* 0x080fe400078208ff */
[----:B------:R-:W-:Y:S02]  /*d600*/  @!P5 LEA R6, P2, R82, R17, 0x1 ;  /* 0x000000115206d211 */ /* 0x000fe400078408ff */
[-C--:B0-----:R-:W-:Y:S02]  /*d610*/  @!P3 LEA.HI.X R3, R0, R9.reuse, R86, 0x1, P0 ;  /* 0x000000090003b211 */ /* 0x081fe400000f0c56 */
[-C--:B------:R-:W-:Y:S02]  /*d620*/  @!P4 LEA.HI.X R5, R80, R9.reuse, R85, 0x1, P1 ;  /* 0x000000095005c211 */ /* 0x080fe400008f0c55 */
[----:B----4-:R-:W-:Y:S01]  /*d630*/  @!P5 LEA.HI.X R7, R82, R9, R81, 0x1, P2 ;  /* 0x000000095207d211 */ /* 0x010fe200010f0c51 */
[----:B------:R0:W-:Y:S01]  /*d640*/  @!P3 ST.E.128 desc[UR36][R2.64], R24 ;  /* 0x000000180200b985 */ /* 0x0001e2000c101d24 */
[----:B------:R-:W-:-:S03]  /*d650*/  ISETP.GE.AND P0, PT, R84, UR4, PT ;  /* 0x0000000454007c0c */ /* 0x000fc6000bf06270 */
[----:B------:R0:W-:Y:S04]  /*d660*/  @!P4 ST.E.128 desc[UR36][R4.64], R40 ;  /* 0x000000280400c985 */ /* 0x0001e8000c101d24 */
[----:B------:R0:W-:Y:S06]  /*d670*/  @!P5 ST.E.128 desc[UR36][R6.64], R56 ;  /* 0x000000380600d985 */ /* 0x0001ec000c101d24 */
[----:B------:R-:W-:Y:S05]  /*d680*/  @P0 BRA `(.L_x_215) ;  /* 0x0000002800380947 */ /* 0x000fea0003800000 */
[----:B0-----:R-:W-:-:S04]  /*d690*/  LEA R2, P0, R84, R17, 0x1 ;  /* 0x0000001154027211 */ /* 0x001fc800078008ff */
[----:B------:R-:W-:-:S05]  /*d6a0*/  LEA.HI.X R3, R84, R9, R83, 0x1, P0 ;  /* 0x0000000954037211 */ /* 0x000fca00000f0c53 */
[----:B------:R0:W-:Y:S01]  /*d6b0*/  ST.E.128 desc[UR36][R2.64], R72 ;  /* 0x0000004802007985 */ /* 0x0001e2000c101d24 */
[----:B------:R-:W-:Y:S05]  /*d6c0*/  BRA `(.L_x_215) ;  /* 0x0000002800287947 */ /* 0x000fea0003800000 */
.L_x_208:
[----:B------:R-:W-:Y:S01]  /*d6d0*/  ULDC.64 UR14, c[0x0][0xb08] ;  /* 0x0002c200000e7ab9 */ /* 0x000fe20000000a00 */
[----:B------:R-:W-:Y:S01]  /*d6e0*/  R2UR UR18, R216 ;  /* 0x00000000d81272ca */ /* 0x000fe200000e0000 */
[----:B------:R-:W-:Y:S01]  /*d6f0*/  UIMAD UR12, UR16, UR14, URZ ;  /* 0x0000000e100c72a4 */ /* 0x000fe2000f8e023f */
[----:B------:R-:W-:Y:S01]  /*d700*/  R2UR UR17, R215 ;  /* 0x00000000d71172ca */ /* 0x000fe200000e0000 */
[----:B------:R-:W-:Y:S01]  /*d710*/  UIMAD.WIDE.U32 UR10, UR4, UR14, URZ ;  /* 0x0000000e040a72a5 */ /* 0x000fe2000f8e003f */
[----:B0-----:R-:W-:Y:S01]  /*d720*/  IMAD.MOV.U32 R5, RZ, RZ, R8 ;  /* 0x000000ffff057224 */ /* 0x001fe200078e0008 */
[----:B------:R-:W-:Y:S01]  /*d730*/  UIMAD UR12, UR4, UR15, UR12 ;  /* 0x0000000f040c72a4 */ /* 0x000fe2000f8e020c */
[C---:B------:R-:W-:Y:S01]  /*d740*/  VIADD R160, R23.reuse, 0x70 ;  /* 0x0000007017a07836 */ /* 0x040fe20000000000 */
[----:B------:R-:W-:Y:S01]  /*d750*/  USHF.R.S32.HI UR4, URZ, 0x1f, UR9 ;  /* 0x0000001f3f047899 */ /* 0x000fe20008011409 */
[C---:B------:R-:W-:Y:S01]  /*d760*/  VIADD R162, R23.reuse, 0x68 ;  /* 0x0000006817a27836 */ /* 0x040fe20000000000 */
[----:B------:R-:W-:Y:S01]  /*d770*/  UIADD3 UR11, UR11, UR12, URZ ;  /* 0x0000000c0b0b7290 */ /* 0x000fe2000fffe03f */
[C---:B------:R-:W-:Y:S01]  /*d780*/  VIADD R164, R23.reuse, 0x60 ;  /* 0x0000006017a47836 */ /* 0x040fe20000000000 */
[----:B------:R-:W-:Y:S01]  /*d790*/  ULDC.64 UR14, c[0x0][0xb40] ;  /* 0x0002d000000e7ab9 */ /* 0x000fe20000000a00 */
[----:B------:R-:W-:Y:S01]  /*d7a0*/  ULDC.64 UR12, c[0x0][0xb38] ;  /* 0x0002ce00000c7ab9 */ /* 0x000fe20000000a00 */
[----:B------:R-:W-:Y:S01]  /*d7b0*/  UIMAD UR4, UR4, UR14, URZ ;  /* 0x0000000e040472a4 */ /* 0x000fe2000f8e023f */
[C---:B------:R-:W-:Y:S01]  /*d7c0*/  VIADD R166, R23.reuse, 0x58 ;  /* 0x0000005817a67836 */ /* 0x040fe20000000000 */
[----:B------:R-:W-:Y:S01]  /*d7d0*/  UIMAD.WIDE.U32 UR10, UR18, UR12, UR10 ;  /* 0x0000000c120a72a5 */ /* 0x000fe2000f8e000a */
[C---:B------:R-:W-:Y:S01]  /*d7e0*/  VIADD R168, R23.reuse, 0x50 ;  /* 0x0000005017a87836 */ /* 0x040fe20000000000 */
[----:B------:R-:W-:Y:S01]  /*d7f0*/  UIMAD UR4, UR9, UR15, UR4 ;  /* 0x0000000f090472a4 */ /* 0x000fe2000f8e0204 */
[C---:B------:R-:W-:Y:S01]  /*d800*/  VIADD R170, R23.reuse, 0x48 ;  /* 0x0000004817aa7836 */ /* 0x040fe20000000000 */
[----:B------:R-:W-:Y:S01]  /*d810*/  UIMAD UR11, UR18, UR13, UR11 ;  /* 0x0000000d120b72a4 */ /* 0x000fe2000f8e020b */
[C---:B------:R-:W-:Y:S01]  /*d820*/  VIADD R172, R23.reuse, 0x40 ;  /* 0x0000004017ac7836 */ /* 0x040fe20000000000 */
[----:B------:R-:W-:Y:S01]  /*d830*/  UIADD3 UR8, UR8, 0x38820, URZ ;  /* 0x0003882008087890 */ /* 0x000fe2000fffe03f */
[C---:B------:R-:W-:Y:S01]  /*d840*/  VIADD R176, R23.reuse, 0x30 ;  /* 0x0000003017b07836 */ /* 0x040fe20000000000 */
[----:B------:R-:W-:Y:S01]  /*d850*/  UIMAD.WIDE.U32 UR10, UR9, UR14, UR10 ;  /* 0x0000000e090a72a5 */ /* 0x000fe2000f8e000a */
[C---:B------:R-:W-:Y:S01]  /*d860*/  VIADD R178, R23.reuse, 0x28 ;  /* 0x0000002817b27836 */ /* 0x040fe20000000000 */
[----:B------:R-:W-:Y:S01]  /*d870*/  ULDC.64 UR12, c[0x0][0xb48] ;  /* 0x0002d200000c7ab9 */ /* 0x000fe20000000a00 */
[----:B------:R-:W-:Y:S01]  /*d880*/  @UP1 ULDC UR9, c[0x0][0xbec] ;  /* 0x0002fb0000091ab9 */ /* 0x000fe20000000800 */
[----:B------:R-:W-:Y:S01]  /*d890*/  UIADD3 UR11, UR11, UR4, URZ ;  /* 0x000000040b0b7290 */ /* 0x000fe2000fffe03f */
[----:B------:R-:W-:Y:S01]  /*d8a0*/  @P1 IMAD.HI.U32 R0, R8, UR9, RZ ;  /* 0x0000000908001c27 */ /* 0x000fe2000f8e00ff */
[----:B------:R-:W-:Y:S01]  /*d8b0*/  UPRMT UR8, URZ, 0x654, UR8 ;  /* 0x000006543f087896 */ /* 0x000fe20008000008 */
[C---:B------:R-:W-:Y:S01]  /*d8c0*/  IADD3 R174, R23.reuse, 0x38, RZ ;  /* 0x0000003817ae7810 */ /* 0x040fe20007ffe0ff */
[----:B------:R-:W-:Y:S01]  /*d8d0*/  @UP1 ULDC UR4, c[0x0][0xbf0] ;  /* 0x0002fc0000041ab9 */ /* 0x000fe20000000800 */
[----:B------:R-:W-:Y:S01]  /*d8e0*/  UIMAD.WIDE.U32 UR10, UR17, UR12, UR10 ;  /* 0x0000000c110a72a5 */ /* 0x000fe2000f8e000a */
[----:B------:R-:W-:Y:S01]  /*d8f0*/  @P1 SHF.R.U32.HI R5, RZ, UR4, R0 ;  /* 0x00000004ff051c19 */ /* 0x000fe20008011600 */
[----:B------:R-:W-:Y:S01]  /*d900*/  VIADD R180, R23, 0x20 ;  /* 0x0000002017b47836 */ /* 0x000fe20000000000 */
[----:B------:R-:W-:Y:S01]  /*d910*/  BSSY B1, `(.L_x_216) ;  /* 0x00000ce000017945 */ /* 0x000fe20003800000 */
[----:B------:R-:W-:Y:S01]  /*d920*/  UIMAD UR4, UR17, UR13, UR11 ;  /* 0x0000000d110472a4 */ /* 0x000fe2000f8e020b */
[--C-:B------:R-:W-:Y:S01]  /*d930*/  SHF.R.S32.HI R0, RZ, 0x1f, R5.reuse ;  /* 0x0000001fff007819 */ /* 0x100fe20000011405 */
[----:B------:R-:W-:Y:S01]  /*d940*/  IMAD.MOV R7, RZ, RZ, -R5 ;  /* 0x000000ffff077224 */ /* 0x000fe200078e0a05 */
[----:B------:R-:W-:Y:S01]  /*d950*/  ULDC.64 UR12, c[0x0][0xb30] ;  /* 0x0002cc00000c7ab9 */ /* 0x000fe20000000a00 */
[----:B------:R-:W-:Y:S01]  /*d960*/  IMAD.U32 R3, RZ, RZ, UR11 ;  /* 0x0000000bff037e24 */ /* 0x000fe2000f8e00ff */
[----:B------:R-:W-:Y:S01]  /*d970*/  SYNCS.ARRIVE.TRANS64.RED.A1T0 RZ, [UR8], RZ ;  /* 0x000000ffffff79a7 */ /* 0x000fe20008100408 */
[----:B------:R-:W-:Y:S01]  /*d980*/  IMAD R7, R7, UR20, R8 ;  /* 0x0000001407077c24 */ /* 0x000fe2000f8e0208 */
[----:B------:R-:W-:Y:S01]  /*d990*/  SHF.R.S32.HI R18, RZ, 0x1f, R217 ;  /* 0x0000001fff127819 */ /* 0x000fe200000114d9 */
[----:B------:R-:W-:Y:S01]  /*d9a0*/  IMAD R0, R0, UR12, RZ ;  /* 0x0000000c00007c24 */ /* 0x000fe2000f8e02ff */
[----:B------:R-:W-:Y:S01]  /*d9b0*/  SHF.R.S32.HI R20, RZ, 0x1f, R218 ;  /* 0x0000001fff147819 */ /* 0x000fe200000114da */
[----:B------:R-:W-:Y:S01]  /*d9c0*/  IMAD.U32 R2, RZ, RZ, UR10 ;  /* 0x0000000aff027e24 */ /* 0x000fe2000f8e00ff */
[----:B------:R-:W-:Y:S01]  /*d9d0*/  ULDC.64 UR10, c[0x0][0xb28] ;  /* 0x0002ca00000a7ab9 */ /* 0x000fe20000000a00 */
[----:B------:R-:W-:Y:S01]  /*d9e0*/  IMAD.U32 R3, RZ, RZ, UR4 ;  /* 0x00000004ff037e24 */ /* 0x000fe2000f8e00ff */
[----:B------:R-:W-:Y:S01]  /*d9f0*/  SHF.R.S32.HI R21, RZ, 0x1f, R219 ;  /* 0x0000001fff157819 */ /* 0x000fe200000114db */
[C---:B------:R-:W-:Y:S01]  /*da00*/  IMAD R9, R5.reuse, UR13, R0 ;  /* 0x0000000d05097c24 */ /* 0x040fe2000f8e0200 */
[----:B------:R-:W-:Y:S01]  /*da10*/  SHF.R.S32.HI R0, RZ, 0x1f, R7 ;  /* 0x0000001fff007819 */ /* 0x000fe20000011407 */
[----:B------:R-:W-:Y:S01]  /*da20*/  IMAD.WIDE.U32 R2, R5, UR12, R2 ;  /* 0x0000000c05027c25 */ /* 0x000fe2000f8e0002 */
[----:B------:R-:W-:-:S02]  /*da30*/  SHF.R.S32.HI R22, RZ, 0x1f, R220 ;  /* 0x0000001fff167819 */ /* 0x000fc400000114dc */
[----:B------:R-:W-:Y:S01]  /*da40*/  SHF.R.S32.HI R152, RZ, 0x1f, R221 ;  /* 0x0000001fff987819 */ /* 0x000fe200000114dd */
[----:B------:R-:W-:Y:S01]  /*da50*/  IMAD R0, R0, UR10, RZ ;  /* 0x0000000a00007c24 */ /* 0x000fe2000f8e02ff */
[----:B------:R-:W-:Y:S01]  /*da60*/  SHF.R.S32.HI R153, RZ, 0x1f, R222 ;  /* 0x0000001fff997819 */ /* 0x000fe200000114de */
[----:B------:R-:W-:Y:S01]  /*da70*/  IMAD.IADD R3, R3, 0x1, R9 ;  /* 0x0000000103037824 */ /* 0x000fe200078e0209 */
[----:B------:R-:W-:Y:S01]  /*da80*/  SHF.R.S32.HI R154, RZ, 0x1f, R223 ;  /* 0x0000001fff9a7819 */ /* 0x000fe200000114df */
[C---:B------:R-:W-:Y:S01]  /*da90*/  IMAD R5, R7.reuse, UR11, R0 ;  /* 0x0000000b07057c24 */ /* 0x040fe2000f8e0200 */
[----:B------:R-:W-:Y:S01]  /*daa0*/  SHF.R.S32.HI R155, RZ, 0x1f, R224 ;  /* 0x0000001fff9b7819 */ /* 0x000fe200000114e0 */
[----:B------:R-:W-:Y:S01]  /*dab0*/  IMAD.WIDE.U32 R2, R7, UR10, R2 ;  /* 0x0000000a07027c25 */ /* 0x000fe2000f8e0002 */
[----:B------:R-:W-:Y:S01]  /*dac0*/  ULDC.64 UR10, c[0x0][0xb00] ;  /* 0x0002c000000a7ab9 */ /* 0x000fe20000000a00 */
[----:B------:R-:W-:Y:S02]  /*dad0*/  SHF.R.S32.HI R156, RZ, 0x1f, R225 ;  /* 0x0000001fff9c7819 */ /* 0x000fe400000114e1 */
[----:B------:R-:W-:Y:S01]  /*dae0*/  IMAD.IADD R3, R3, 0x1, R5 ;  /* 0x0000000103037824 */ /* 0x000fe200078e0205 */
[C---:B------:R-:W-:Y:S01]  /*daf0*/  LEA R0, P1, R2.reuse, UR10, 0x2 ;  /* 0x0000000a02007c11 */ /* 0x040fe2000f8210ff */
[C---:B------:R-:W-:Y:S01]  /*db00*/  VIADD R182, R23.reuse, 0x18 ;  /* 0x0000001817b67836 */ /* 0x040fe20000000000 */
[----:B------:R-:W-:Y:S01]  /*db10*/  SHF.R.S32.HI R157, RZ, 0x1f, R226 ;  /* 0x0000001fff9d7819 */ /* 0x000fe200000114e2 */
[C---:B------:R-:W-:Y:S01]  /*db20*/  VIADD R184, R23.reuse, 0x10 ;  /* 0x0000001017b87836 */ /* 0x040fe20000000000 */
[----:B------:R-:W-:Y:S01]  /*db30*/  LEA.HI.X R12, R2, UR11, R3, 0x2, P1 ;  /* 0x0000000b020c7c11 */ /* 0x000fe200088f1403 */
[C---:B------:R-:W-:Y:S01]  /*db40*/  VIADD R186, R23.reuse, 0x8 ;  /* 0x0000000817ba7836 */ /* 0x040fe20000000000 */
[----:B------:R0:W1:Y:S01]  /*db50*/  SHFL.IDX PT, R2, R0, RZ, 0x1c1f ;  /* 0x001c1fff00027589 */ /* 0x00006200000e0000 */
[----:B------:R-:W-:Y:S01]  /*db60*/  SHF.R.S32.HI R158, RZ, 0x1f, R227 ;  /* 0x0000001fff9e7819 */ /* 0x000fe200000114e3 */
[C---:B------:R-:W-:Y:S01]  /*db70*/  VIADD R159, R23.reuse, 0x70 ;  /* 0x00000070179f7836 */ /* 0x040fe20000000000 */
[----:B------:R-:W-:Y:S01]  /*db80*/  SHF.R.S32.HI R160, RZ, 0x1f, R160 ;  /* 0x0000001fffa07819 */ /* 0x000fe200000114a0 */
[----:B------:R0:W2:Y:S01]  /*db90*/  SHFL.IDX PT, R3, R12, RZ, 0x1c1f ;  /* 0x001c1fff0c037589 */ /* 0x0000a200000e0000 */
        /* <DEDUP_REMOVED lines=26> */
[----:B012---:R-:W-:Y:S06]  /*dd40*/  @P2 BRA `(.L_x_217) ;  /* 0x0000000800282947 */ /* 0x007fec0003800000 */
[----:B------:R-:W-:Y:S01]  /*dd50*/  ULDC UR4, c[0x0][0xac8] ;  /* 0x0002b20000047ab9 */ /* 0x000fe20000000800 */
[C---:B------:R-:W-:Y:S01]  /*dd60*/  VIADD R13, R23.reuse, 0xe0 ;  /* 0x000000e0170d7836 */ /* 0x040fe20000000000 */
[C---:B------:R-:W-:Y:S01]  /*dd70*/  ISETP.GE.AND P2, PT, R23.reuse, UR4, PT ;  /* 0x0000000417007c0c */ /* 0x040fe2000bf46270 */
[----:B------:R-:W-:Y:S01]  /*dd80*/  VIADD R17, R23, 0xe8 ;  /* 0x000000e817117836 */ /* 0x000fe20000000000 */
[----:B------:R-:W-:Y:S01]  /*dd90*/  ISETP.GE.AND P1, PT, R185, UR4, PT ;  /* 0x00000004b9007c0c */ /* 0x000fe2000bf26270 */
[----:B------:R-:W-:Y:S01]  /*dda0*/  VIADD R19, R23, 0xf0 ;  /* 0x000000f017137836 */ /* 0x000fe20000000000 */
[----:B------:R-:W-:Y:S02]  /*ddb0*/  ISETP.GE.AND P3, PT, R183, UR4, PT ;  /* 0x00000004b7007c0c */ /* 0x000fe4000bf66270 */
[----:B------:R-:W-:-:S07]  /*ddc0*/  ISETP.GE.AND P4, PT, R181, UR4, PT ;  /* 0x00000004b5007c0c */ /* 0x000fce000bf86270 */
[----:B------:R-:W-:Y:S02]  /*ddd0*/  @!P2 IMAD.WIDE R4, R23, 0x4, R2 ;  /* 0x000000041704a825 */ /* 0x000fe400078e0202 */
[----:B------:R-:W-:-:S03]  /*dde0*/  @!P1 LEA R6, P5, R185, R2, 0x2 ;  /* 0x00000002b9069211 */ /* 0x000fc600078a10ff */
[----:B------:R0:W-:Y:S01]  /*ddf0*/  @!P2 ST.E.64 desc[UR36][R4.64], R24 ;  /* 0x000000180400a985 */ /* 0x0001e2000c101b24 */
[----:B------:R-:W-:Y:S02]  /*de00*/  ISETP.GE.AND P2, PT, R179, UR4, PT ;  /* 0x00000004b3007c0c */ /* 0x000fe4000bf46270 */
[----:B------:R-:W-:-:S05]  /*de10*/  @!P1 LEA.HI.X R7, R185, R3, R186, 0x2, P5 ;  /* 0x00000003b9079211 */ /* 0x000fca00028f14ba */
[----:B------:R1:W-:Y:S01]  /*de20*/  @!P1 ST.E.64 desc[UR36][R6.64], R28 ;  /* 0x0000001c06009985 */ /* 0x0003e2000c101b24 */
[----:B------:R-:W-:Y:S02]  /*de30*/  ISETP.GE.AND P1, PT, R177, UR4, PT ;  /* 0x00000004b1007c0c */ /* 0x000fe4000bf26270 */
[----:B0-----:R-:W-:-:S04]  /*de40*/  @!P3 LEA R4, P6, R183, R2, 0x2 ;  /* 0x00000002b704b211 */ /* 0x001fc800078c10ff */
[----:B------:R-:W-:Y:S02]  /*de50*/  @!P3 LEA.HI.X R5, R183, R3, R184, 0x2, P6 ;  /* 0x00000003b705b211 */ /* 0x000fe400030f14b8 */
[----:B-1----:R-:W-:-:S03]  /*de60*/  @!P4 LEA R6, P5, R181, R2, 0x2 ;  /* 0x00000002b506c211 */ /* 0x002fc600078a10ff */
        /* <DEDUP_REMOVED lines=34> */
[----:B------:R-:W-:Y:S02]  /*e090*/  @!P4 LEA.HI.X R7, R165, R3, R166, 0x2, P5 ;  /* 0x00000003a507c211 */ /* 0x000fe400028f14a6 */
[----:B------:R-:W-:-:S03]  /*e0a0*/  ISETP.GE.AND P5, PT, R227, UR4, PT ;  /* 0x00000004e3007c0c */ /* 0x000fc6000bfa6270 */
[----:B------:R1:W-:Y:S01]  /*e0b0*/  @!P4 ST.E.64 desc[UR36][R6.64], R68 ;  /* 0x000000440600c985 */ /* 0x0003e2000c101b24 */
[----:B------:R-:W-:Y:S02]  /*e0c0*/  ISETP.GE.AND P4, PT, R226, UR4, PT ;  /* 0x00000004e2007c0c */ /* 0x000fe4000bf86270 */
[----:B0-----:R-:W-:-:S04]  /*e0d0*/  @!P2 LEA R4, P6, R163, R2, 0x2 ;  /* 0x00000002a304a211 */ /* 0x001fc800078c10ff */
[----:B------:R-:W-:Y:S02]  /*e0e0*/  @!P2 LEA.HI.X R5, R163, R3, R164, 0x2, P6 ;  /* 0x00000003a305a211 */ /* 0x000fe400030f14a4 */
[----:B-1----:R-:W-:-:S03]  /*e0f0*/  @!P1 LEA R6, P6, R161, R2, 0x2 ;  /* 0x00000002a1069211 */ /* 0x002fc600078c10ff */
[----:B------:R0:W-:Y:S01]  /*e100*/  @!P2 ST.E.64 desc[UR36][R4.64], R72 ;  /* 0x000000480400a985 */ /* 0x0001e2000c101b24 */
[----:B------:R-:W-:Y:S02]  /*e110*/  @!P1 LEA.HI.X R7, R161, R3, R162, 0x2, P6 ;  /* 0x00000003a1079211 */ /* 0x000fe400030f14a2 */
[----:B------:R-:W-:-:S03]  /*e120*/  @!P4 LEA R10, P6, R226, R2, 0x2 ;  /* 0x00000002e20ac211 */ /* 0x000fc600078c10ff */
[----:B------:R1:W-:Y:S01]  /*e130*/  @!P1 ST.E.64 desc[UR36][R6.64], R76 ;  /* 0x0000004c06009985 */ /* 0x0003e2000c101b24 */
[----:B------:R-:W-:Y:S02]  /*e140*/  ISETP.GE.AND P1, PT, R225, UR4, PT ;  /* 0x00000004e1007c0c */ /* 0x000fe4000bf26270 */
[----:B------:R-:W-:Y:S02]  /*e150*/  @!P4 LEA.HI.X R11, R226, R3, R157, 0x2, P6 ;  /* 0x00000003e20bc211 */ /* 0x000fe400030f149d */
[----:B0-----:R-:W-:-:S04]  /*e160*/  @!P3 LEA R4, P2, R159, R2, 0x2 ;  /* 0x000000029f04b211 */ /* 0x001fc800078410ff */
[----:B------:R-:W-:Y:S02]  /*e170*/  @!P3 LEA.HI.X R5, R159, R3, R160, 0x2, P2 ;  /* 0x000000039f05b211 */ /* 0x000fe400010f14a0 */
[----:B------:R-:W-:-:S03]  /*e180*/  @!P5 LEA R8, P2, R227, R2, 0x2 ;  /* 0x00000002e308d211 */ /* 0x000fc600078410ff */
[----:B------:R0:W-:Y:S01]  /*e190*/  @!P3 ST.E.64 desc[UR36][R4.64], R80 ;  /* 0x000000500400b985 */ /* 0x0001e2000c101b24 */
[----:B------:R-:W-:Y:S02]  /*e1a0*/  ISETP.GE.AND P3, PT, R224, UR4, PT ;  /* 0x00000004e0007c0c */ /* 0x000fe4000bf66270 */
[----:B------:R-:W-:Y:S02]  /*e1b0*/  @!P5 LEA.HI.X R9, R227, R3, R158, 0x2, P2 ;  /* 0x00000003e309d211 */ /* 0x000fe400010f149e */
[----:B------:R-:W-:-:S03]  /*e1c0*/  ISETP.GE.AND P2, PT, R223, UR4, PT ;  /* 0x00000004df007c0c */ /* 0x000fc6000bf46270 */
[----:B------:R2:W-:Y:S01]  /*e1d0*/  @!P5 ST.E.64 desc[UR36][R8.64], R84 ;  /* 0x000000540800d985 */ /* 0x0005e2000c101b24 */
[----:B------:R-:W-:-:S03]  /*e1e0*/  @!P1 LEA R14, P5, R225, R2, 0x2 ;  /* 0x00000002e10e9211 */ /* 0x000fc600078a10ff */
[----:B------:R3:W-:Y:S01]  /*e1f0*/  @!P4 ST.E.64 desc[UR36][R10.64], R88 ;  /* 0x000000580a00c985 */ /* 0x0007e2000c101b24 */
[----:B------:R-:W-:Y:S02]  /*e200*/  ISETP.GE.AND P4, PT, R222, UR4, PT ;  /* 0x00000004de007c0c */ /* 0x000fe4000bf86270 */
[CC--:B-1----:R-:W-:Y:S02]  /*e210*/  @!P3 LEA R6, P6, R224.reuse, R2.reuse, 0x2 ;  /* 0x00000002e006b211 */ /* 0x0c2fe400078c10ff */
[-C--:B------:R-:W-:Y:S02]  /*e220*/  @!P1 LEA.HI.X R15, R225, R3.reuse, R156, 0x2, P5 ;  /* 0x00000003e10f9211 */ /* 0x080fe400028f149c */
[----:B------:R-:W-:Y:S02]  /*e230*/  @!P3 LEA.HI.X R7, R224, R3, R155, 0x2, P6 ;  /* 0x00000003e007b211 */ /* 0x000fe400030f149b */
[----:B------:R-:W-:Y:S01]  /*e240*/  ISETP.GE.AND P6, PT, R221, UR4, PT ;  /* 0x00000004dd007c0c */ /* 0x000fe2000bfc6270 */
[----:B------:R-:W-:Y:S01]  /*e250*/  @!P1 ST.E.64 desc[UR36][R14.64], R92 ;  /* 0x0000005c0e009985 */ /* 0x000fe2000c101b24 */
[----:B0-----:R-:W-:-:S03]  /*e260*/  @!P2 LEA R4, P5, R223, R2, 0x2 ;  /* 0x00000002df04a211 */ /* 0x001fc600078a10ff */
[----:B------:R0:W-:Y:S01]  /*e270*/  @!P3 ST.E.64 desc[UR36][R6.64], R96 ;  /* 0x000000600600b985 */ /* 0x0001e2000c101b24 */
[-C--:B------:R-:W-:Y:S02]  /*e280*/  @!P2 LEA.HI.X R5, R223, R3.reuse, R154, 0x2, P5 ;  /* 0x00000003df05a211 */ /* 0x080fe400028f149a */
[----:B------:R-:W-:Y:S02]  /*e290*/  ISETP.GE.AND P3, PT, R220, UR4, PT ;  /* 0x00000004dc007c0c */ /* 0x000fe4000bf66270 */
[CC--:B--2---:R-:W-:Y:S01]  /*e2a0*/  @!P4 LEA R8, P1, R222.reuse, R2.reuse, 0x2 ;  /* 0x00000002de08c211 */ /* 0x0c4fe200078210ff */
[----:B------:R1:W-:Y:S01]  /*e2b0*/  @!P2 ST.E.64 desc[UR36][R4.64], R100 ;  /* 0x000000640400a985 */ /* 0x0003e2000c101b24 */
[----:B------:R-:W-:Y:S02]  /*e2c0*/  ISETP.GE.AND P2, PT, R219, UR4, PT ;  /* 0x00000004db007c0c */ /* 0x000fe4000bf46270 */
[----:B---3--:R-:W-:Y:S02]  /*e2d0*/  @!P6 LEA R10, P5, R221, R2, 0x2 ;  /* 0x00000002dd0ae211 */ /* 0x008fe400078a10ff */
[----:B------:R-:W-:-:S02]  /*e2e0*/  @!P4 LEA.HI.X R9, R222, R3, R153, 0x2, P1 ;  /* 0x00000003de09c211 */ /* 0x000fc400008f1499 */
[----:B------:R-:W-:Y:S02]  /*e2f0*/  @!P6 LEA.HI.X R11, R221, R3, R152, 0x2, P5 ;  /* 0x00000003dd0be211 */ /* 0x000fe400028f1498 */
[----:B------:R-:W-:Y:S01]  /*e300*/  ISETP.GE.AND P1, PT, R218, UR4, PT ;  /* 0x00000004da007c0c */ /* 0x000fe2000bf26270 */
[----:B------:R2:W-:Y:S01]  /*e310*/  @!P4 ST.E.64 desc[UR36][R8.64], R104 ;  /* 0x000000680800c985 */ /* 0x0005e2000c101b24 */
[----:B------:R-:W-:-:S03]  /*e320*/  ISETP.GE.AND P5, PT, R217, UR4, PT ;  /* 0x00000004d9007c0c */ /* 0x000fc6000bfa6270 */
[----:B------:R3:W-:Y:S01]  /*e330*/  @!P6 ST.E.64 desc[UR36][R10.64], R108 ;  /* 0x0000006c0a00e985 */ /* 0x0007e2000c101b24 */
[CC--:B0-----:R-:W-:Y:S02]  /*e340*/  @!P3 LEA R6, P6, R220.reuse, R2.reuse, 0x2 ;  /* 0x00000002dc06b211 */ /* 0x0c1fe400078c10ff */
[CC--:B-1----:R-:W-:Y:S02]  /*e350*/  @!P2 LEA R4, P4, R219.reuse, R2.reuse, 0x2 ;  /* 0x00000002db04a211 */ /* 0x0c2fe400078810ff */
[-C--:B------:R-:W-:Y:S02]  /*e360*/  @!P3 LEA.HI.X R7, R220, R3.reuse, R22, 0x2, P6 ;  /* 0x00000003dc07b211 */ /* 0x080fe400030f1416 */
[----:B------:R-:W-:Y:S02]  /*e370*/  @!P2 LEA.HI.X R5, R219, R3, R21, 0x2, P4 ;  /* 0x00000003db05a211 */ /* 0x000fe400020f1415 */
[----:B------:R-:W-:Y:S01]  /*e380*/  ISETP.GE.AND P4, PT, R214, UR4, PT ;  /* 0x00000004d6007c0c */ /* 0x000fe2000bf86270 */
[----:B------:R0:W-:Y:S01]  /*e390*/  @!P3 ST.E.64 desc[UR36][R6.64], R112 ;  /* 0x000000700600b985 */ /* 0x0001e2000c101b24 */
[----:B------:R-:W-:-:S03]  /*e3a0*/  @!P1 LEA R14, P6, R218, R2, 0x2 ;  /* 0x00000002da0e9211 */ /* 0x000fc600078c10ff */
[----:B------:R-:W-:Y:S01]  /*e3b0*/  @!P2 ST.E.64 desc[UR36][R4.64], R116 ;  /* 0x000000740400a985 */ /* 0x000fe2000c101b24 */
[CC--:B--2---:R-:W-:Y:S02]  /*e3c0*/  @!P5 LEA R8, P2, R217.reuse, R2.reuse, 0x2 ;  /* 0x00000002d908d211 */ /* 0x0c4fe400078410ff */
[-C--:B------:R-:W-:Y:S02]  /*e3d0*/  @!P1 LEA.HI.X R15, R218, R3.reuse, R20, 0x2, P6 ;  /* 0x00000003da0f9211 */ /* 0x080fe400030f1414 */
[----:B------:R-:W-:Y:S02]  /*e3e0*/  @!P5 LEA.HI.X R9, R217, R3, R18, 0x2, P2 ;  /* 0x00000003d909d211 */ /* 0x000fe400010f1412 */
[----:B------:R-:W-:Y:S01]  /*e3f0*/  ISETP.GE.AND P2, PT, R213, UR4, PT ;  /* 0x00000004d5007c0c */ /* 0x000fe2000bf46270 */
[----:B------:R1:W-:Y:S01]  /*e400*/  @!P1 ST.E.64 desc[UR36][R14.64], R120 ;  /* 0x000000780e009985 */ /* 0x0003e2000c101b24 */
[----:B---3--:R-:W-:Y:S02]  /*e410*/  SHF.R.S32.HI R11, RZ, 0x1f, R214 ;  /* 0x0000001fff0b7819 */ /* 0x008fe400000114d6 */
[----:B------:R-:W-:Y:S01]  /*e420*/  @!P4 LEA R10, P3, R214, R2, 0x2 ;  /* 0x00000002d60ac211 */ /* 0x000fe200078610ff */
[----:B------:R2:W-:Y:S01]  /*e430*/  @!P5 ST.E.64 desc[UR36][R8.64], R124 ;  /* 0x0000007c0800d985 */ /* 0x0005e2000c101b24 */
[----:B------:R-:W-:-:S02]  /*e440*/  ISETP.GE.AND P1, PT, R13, UR4, PT ;  /* 0x000000040d007c0c */ /* 0x000fc4000bf26270 */
[----:B------:R-:W-:Y:S02]  /*e450*/  @!P4 LEA.HI.X R11, R214, R3, R11, 0x2, P3 ;  /* 0x00000003d60bc211 */ /* 0x000fe400018f140b */
[----:B------:R-:W-:Y:S02]  /*e460*/  ISETP.GE.AND P3, PT, R17, UR4, PT ;  /* 0x0000000411007c0c */ /* 0x000fe4000bf66270 */
[----:B0-----:R-:W-:Y:S01]  /*e470*/  SHF.R.S32.HI R7, RZ, 0x1f, R213 ;  /* 0x0000001fff077819 */ /* 0x001fe200000114d5 */
[----:B------:R0:W-:Y:S01]  /*e480*/  @!P4 ST.E.64 desc[UR36][R10.64], R128 ;  /* 0x000000800a00c985 */ /* 0x0001e2000c101b24 */
[----:B------:R-:W-:Y:S01]  /*e490*/  ISETP.GE.AND P4, PT, R19, UR4, PT ;  /* 0x0000000413007c0c */ /* 0x000fe2000bf86270 */
[----:B-1----:R-:W-:Y:S01]  /*e4a0*/  VIADD R15, R23, 0xf8 ;  /* 0x000000f8170f7836 */ /* 0x002fe20000000000 */
[----:B------:R-:W-:Y:S02]  /*e4b0*/  @!P2 LEA R6, P5, R213, R2, 0x2 ;  /* 0x00000002d506a211 */ /* 0x000fe400078a10ff */
[----:B------:R-:W-:-:S02]  /*e4c0*/  SHF.R.S32.HI R5, RZ, 0x1f, R13 ;  /* 0x0000001fff057819 */ /* 0x000fc4000001140d */
[-C--:B------:R-:W-:Y:S02]  /*e4d0*/  @!P1 LEA R4, P6, R13, R2.reuse, 0x2 ;  /* 0x000000020d049211 */ /* 0x080fe400078c10ff */
[-C--:B------:R-:W-:Y:S02]  /*e4e0*/  @!P2 LEA.HI.X R7, R213, R3.reuse, R7, 0x2, P5 ;  /* 0x00000003d507a211 */ /* 0x080fe400028f1407 */
[----:B------:R-:W-:Y:S02]  /*e4f0*/  ISETP.GE.AND P5, PT, R15, UR4, PT ;  /* 0x000000040f007c0c */ /* 0x000fe4000bfa6270 */
[----:B------:R-:W-:Y:S01]  /*e500*/  @!P1 LEA.HI.X R5, R13, R3, R5, 0x2, P6 ;  /* 0x000000030d059211 */ /* 0x000fe200030f1405 */
[----:B------:R1:W-:Y:S01]  /*e510*/  @!P2 ST.E.64 desc[UR36][R6.64], R132 ;  /* 0x000000840600a985 */ /* 0x0003e2000c101b24 */
[----:B--2---:R-:W-:Y:S02]  /*e520*/  SHF.R.S32.HI R9, RZ, 0x1f, R17 ;  /* 0x0000001fff097819 */ /* 0x004fe40000011411 */
[----:B------:R-:W-:Y:S01]  /*e530*/  @!P3 LEA R8, P6, R17, R2, 0x2 ;  /* 0x000000021108b211 */ /* 0x000fe200078c10ff */
[----:B------:R1:W-:Y:S01]  /*e540*/  @!P1 ST.E.64 desc[UR36][R4.64], R136 ;  /* 0x0000008804009985 */ /* 0x0003e2000c101b24 */
[----:B0-----:R-:W-:-:S02]  /*e550*/  SHF.R.S32.HI R11, RZ, 0x1f, R19 ;  /* 0x0000001fff0b7819 */ /* 0x001fc40000011413 */
[-C--:B------:R-:W-:Y:S02]  /*e560*/  @!P3 LEA.HI.X R9, R17, R3.reuse, R9, 0x2, P6 ;  /* 0x000000031109b211 */ /* 0x080fe400030f1409 */
[CC--:B------:R-:W-:Y:S02]  /*e570*/  @!P4 LEA R10, P6, R19.reuse, R2.reuse, 0x2 ;  /* 0x00000002130ac211 */ /* 0x0c0fe400078c10ff */
[----:B------:R-:W-:Y:S01]  /*e580*/  SHF.R.S32.HI R13, RZ, 0x1f, R15 ;  /* 0x0000001fff0d7819 */ /* 0x000fe2000001140f */
[----:B------:R1:W-:Y:S01]  /*e590*/  @!P3 ST.E.64 desc[UR36][R8.64], R140 ;  /* 0x0000008c0800b985 */ /* 0x0003e2000c101b24 */
[----:B------:R-:W-:Y:S02]  /*e5a0*/  @!P4 LEA.HI.X R11, R19, R3, R11, 0x2, P6 ;  /* 0x00000003130bc211 */ /* 0x000fe400030f140b */
[----:B------:R-:W-:-:S03]  /*e5b0*/  @!P5 LEA R2, P6, R15, R2, 0x2 ;  /* 0x000000020f02d211 */ /* 0x000fc600078c10ff */
[----:B------:R1:W-:Y:S01]  /*e5c0*/  @!P4 ST.E.64 desc[UR36][R10.64], R144 ;  /* 0x000000900a00c985 */ /* 0x0003e2000c101b24 */
[----:B------:R-:W-:-:S05]  /*e5d0*/  @!P5 LEA.HI.X R3, R15, R3, R13, 0x2, P6 ;  /* 0x000000030f03d211 */ /* 0x000fca00030f140d */
[----:B------:R1:W-:Y:S04]  /*e5e0*/  @!P5 ST.E.64 desc[UR36][R2.64], R148 ;  /* 0x000000940200d985 */ /* 0x0003e8000c101b24 */
.L_x_217:
[----:B------:R-:W-:Y:S05]  /*e5f0*/  BSYNC B1 ;  /* 0x0000000000017941 */ /* 0x000fea0003800000 */
.L_x_216:
[----:B-1----:R0:W1:Y:S04]  /*e600*/  SHFL.IDX PT, R3, R12, 0x1, 0x1c1f ;  /* 0x003c1f000c037f89 */ /* 0x00206800000e0000 */
[----:B------:R0:W2:Y:S01]  /*e610*/  SHFL.IDX PT, R2, R0, 0x1, 0x1c1f ;  /* 0x003c1f0000027f89 */ /* 0x0000a200000e0000 */
[----:B------:R-:W-:Y:S05]  /*e620*/  @P0 BRA `(.L_x_215) ;  /* 0x0000001800500947 */ /* 0x000fea0003800000 */
[----:B------:R-:W-:Y:S01]  /*e630*/  ULDC UR4, c[0x0][0xac8] ;  /* 0x0002b20000047ab9 */ /* 0x000fe20000000800 */
[----:B------:R-:W-:Y:S01]  /*e640*/  VIADD R19, R23, 0xe0 ;  /* 0x000000e017137836 */ /* 0x000fe20000000000 */
[----:B------:R-:W-:Y:S01]  /*e650*/  ISETP.GE.AND P0, PT, R185, UR4, PT ;  /* 0x00000004b9007c0c */ /* 0x000fe2000bf06270 */
[C---:B------:R-:W-:Y:S01]  /*e660*/  VIADD R17, R23.reuse, 0xf0 ;  /* 0x000000f017117836 */ /* 0x040fe20000000000 */
[----:B------:R-:W-:Y:S02]  /*e670*/  ISETP.GE.AND P6, PT, R23, UR4, PT ;  /* 0x0000000417007c0c */ /* 0x000fe4000bfc6270 */
[----:B------:R-:W-:Y:S02]  /*e680*/  ISETP.GE.AND P1, PT, R183, UR4, PT ;  /* 0x00000004b7007c0c */ /* 0x000fe4000bf26270 */
[----:B------:R-:W-:Y:S02]  /*e690*/  ISETP.GE.AND P2, PT, R181, UR4, PT ;  /* 0x00000004b5007c0c */ /* 0x000fe4000bf46270 */
[----:B------:R-:W-:-:S02]  /*e6a0*/  ISETP.GE.AND P3, PT, R179, UR4, PT ;  /* 0x00000004b3007c0c */ /* 0x000fc4000bf66270 */
[----:B0-----:R-:W-:-:S03]  /*e6b0*/  SHF.R.S32.HI R0, RZ, 0x1f, R19 ;  /* 0x0000001fff007819 */ /* 0x001fc60000011413 */
[-C--:B--2---:R-:W-:Y:S02]  /*e6c0*/  @!P0 LEA R6, P5, R185, R2.reuse, 0x2 ;  /* 0x00000002b9068211 */ /* 0x084fe400078a10ff */
[----:B-1----:R-:W-:Y:S02]  /*e6d0*/  @!P6 IMAD.WIDE R4, R23, 0x4, R2 ;  /* 0x000000041704e825 */ /* 0x002fe400078e0202 */
[-C--:B------:R-:W-:Y:S02]  /*e6e0*/  @!P1 LEA R8, P4, R183, R2.reuse, 0x2 ;  /* 0x00000002b7089211 */ /* 0x080fe400078810ff */
[-C--:B------:R-:W-:Y:S01]  /*e6f0*/  @!P0 LEA.HI.X R7, R185, R3.reuse, R186, 0x2, P5 ;  /* 0x00000003b9078211 */ /* 0x080fe200028f14ba */
[----:B------:R0:W-:Y:S01]  /*e700*/  @!P6 ST.E.64 desc[UR36][R4.64], R26 ;  /* 0x0000001a0400e985 */ /* 0x0001e2000c101b24 */
[----:B------:R-:W-:Y:S02]  /*e710*/  @!P1 LEA.HI.X R9, R183, R3, R184, 0x2, P4 ;  /* 0x00000003b7099211 */ /* 0x000fe400020f14b8 */
[----:B------:R-:W-:Y:S01]  /*e720*/  ISETP.GE.AND P5, PT, R177, UR4, PT ;  /* 0x00000004b1007c0c */ /* 0x000fe2000bfa6270 */
[----:B------:R1:W-:Y:S01]  /*e730*/  @!P0 ST.E.64 desc[UR36][R6.64], R30 ;  /* 0x0000001e06008985 */ /* 0x0003e2000c101b24 */
[----:B------:R-:W-:-:S02]  /*e740*/  @!P2 LEA R10, P6, R181, R2, 0x2 ;  /* 0x00000002b50aa211 */ /* 0x000fc400078c10ff */
[----:B------:R-:W-:Y:S01]  /*e750*/  ISETP.GE.AND P0, PT, R175, UR4, PT ;  /* 0x00000004af007c0c */ /* 0x000fe2000bf06270 */
[----:B------:R2:W-:Y:S01]  /*e760*/  @!P1 ST.E.64 desc[UR36][R8.64], R34 ;  /* 0x0000002208009985 */ /* 0x0005e2000c101b24 */
[-C--:B------:R-:W-:Y:S02]  /*e770*/  @!P2 LEA.HI.X R11, R181, R3.reuse, R182, 0x2, P6 ;  /* 0x00000003b50ba211 */ /* 0x080fe400030f14b6 */
[----:B------:R-:W-:Y:S02]  /*e780*/  ISETP.GE.AND P1, PT, R173, UR4, PT ;  /* 0x00000004ad007c0c */ /* 0x000fe4000bf26270 */
[----:B------:R-:W-:Y:S01]  /*e790*/  @!P3 LEA R12, P4, R179, R2, 0x2 ;  /* 0x00000002b30cb211 */ /* 0x000fe200078810ff */
[----:B------:R3:W-:Y:S01]  /*e7a0*/  @!P2 ST.E.64 desc[UR36][R10.64], R38 ;  /* 0x000000260a00a985 */ /* 0x0007e2000c101b24 */
[----:B------:R-:W-:Y:S02]  /*e7b0*/  ISETP.GE.AND P2, PT, R171, UR4, PT ;  /* 0x00000004ab007c0c */ /* 0x000fe4000bf46270 */
[----:B------:R-:W-:-:S02]  /*e7c0*/  @!P3 LEA.HI.X R13, R179, R3, R180, 0x2, P4 ;  /* 0x00000003b30db211 */ /* 0x000fc400020f14b4 */
[-C--:B0-----:R-:W-:Y:S02]  /*e7d0*/  @!P5 LEA R4, P4, R177, R2.reuse, 0x2 ;  /* 0x00000002b104d211 */ /* 0x081fe400078810ff */
[-C--:B-1----:R-:W-:Y:S01]  /*e7e0*/  @!P0 LEA R6, P6, R175, R2.reuse, 0x2 ;  /* 0x00000002af068211 */ /* 0x082fe200078c10ff */
[----:B------:R-:W-:Y:S01]  /*e7f0*/  @!P3 ST.E.64 desc[UR36][R12.64], R42 ;  /* 0x0000002a0c00b985 */ /* 0x000fe2000c101b24 */
[-C--:B------:R-:W-:Y:S02]  /*e800*/  @!P5 LEA.HI.X R5, R177, R3.reuse, R178, 0x2, P4 ;  /* 0x00000003b105d211 */ /* 0x080fe400020f14b2 */
[----:B------:R-:W-:Y:S02]  /*e810*/  ISETP.GE.AND P3, PT, R169, UR4, PT ;  /* 0x00000004a9007c0c */ /* 0x000fe4000bf66270 */
[----:B------:R-:W-:Y:S01]  /*e820*/  @!P1 LEA R14, P4, R173, R2, 0x2 ;  /* 0x00000002ad0e9211 */ /* 0x000fe200078810ff */
[----:B------:R0:W-:Y:S01]  /*e830*/  @!P5 ST.E.64 desc[UR36][R4.64], R46 ;  /* 0x0000002e0400d985 */ /* 0x0001e2000c101b24 */
[----:B------:R-:W-:-:S02]  /*e840*/  @!P0 LEA.HI.X R7, R175, R3, R176, 0x2, P6 ;  /* 0x00000003af078211 */ /* 0x000fc400030f14b0 */
[-C--:B------:R-:W-:Y:S02]  /*e850*/  @!P1 LEA.HI.X R15, R173, R3.reuse, R174, 0x2, P4 ;  /* 0x00000003ad0f9211 */ /* 0x080fe400020f14ae */
[----:B------:R-:W-:Y:S01]  /*e860*/  ISETP.GE.AND P5, PT, R167, UR4, PT ;  /* 0x00000004a7007c0c */ /* 0x000fe2000bfa6270 */
[----:B------:R1:W-:Y:S01]  /*e870*/  @!P0 ST.E.64 desc[UR36][R6.64], R50 ;  /* 0x0000003206008985 */ /* 0x0003e2000c101b24 */
[----:B--2---:R-:W-:Y:S02]  /*e880*/  @!P2 LEA R8, P6, R171, R2, 0x2 ;  /* 0x00000002ab08a211 */ /* 0x004fe400078c10ff */
[----:B------:R-:W-:Y:S01]  /*e890*/  ISETP.GE.AND P0, PT, R165, UR4, PT ;  /* 0x00000004a5007c0c */ /* 0x000fe2000bf06270 */
[----:B------:R-:W-:Y:S01]  /*e8a0*/  @!P1 ST.E.64 desc[UR36][R14.64], R54 ;  /* 0x000000360e009985 */ /* 0x000fe2000c101b24 */
[----:B------:R-:W-:Y:S02]  /*e8b0*/  @!P2 LEA.HI.X R9, R171, R3, R172, 0x2, P6 ;  /* 0x00000003ab09a211 */ /* 0x000fe400030f14ac */
[----:B------:R-:W-:-:S02]  /*e8c0*/  ISETP.GE.AND P1, PT, R163, UR4, PT ;  /* 0x00000004a3007c0c */ /* 0x000fc4000bf26270 */
[-C--:B---3--:R-:W-:Y:S01]  /*e8d0*/  @!P3 LEA R10, P4, R169, R2.reuse, 0x2 ;  /* 0x00000002a90ab211 */ /* 0x088fe200078810ff */
[----:B------:R2:W-:Y:S01]  /*e8e0*/  @!P2 ST.E.64 desc[UR36][R8.64], R58 ;  /* 0x0000003a0800a985 */ /* 0x0005e2000c101b24 */
[----:B------:R-:W-:Y:S02]  /*e8f0*/  ISETP.GE.AND P2, PT, R161, UR4, PT ;  /* 0x00000004a1007c0c */ /* 0x000fe4000bf46270 */
[-C--:B------:R-:W-:Y:S02]  /*e900*/  @!P3 LEA.HI.X R11, R169, R3.reuse, R170, 0x2, P4 ;  /* 0x00000003a90bb211 */ /* 0x080fe400020f14aa */
[-C--:B0-----:R-:W-:Y:S02]  /*e910*/  @!P5 LEA R4, P4, R167, R2.reuse, 0x2 ;  /* 0x00000002a704d211 */ /* 0x081fe400078810ff */
[----:B-1----:R-:W-:Y:S01]  /*e920*/  @!P0 LEA R6, P6, R165, R2, 0x2 ;  /* 0x00000002a5068211 */ /* 0x002fe200078c10ff */
[----:B------:R0:W-:Y:S01]  /*e930*/  @!P3 ST.E.64 desc[UR36][R10.64], R62 ;  /* 0x0000003e0a00b985 */ /* 0x0001e2000c101b24 */
[----:B------:R-:W-:-:S02]  /*e940*/  @!P5 LEA.HI.X R5, R167, R3, R168, 0x2, P4 ;  /* 0x00000003a705d211 */ /* 0x000fc400020f14a8 */
[----:B------:R-:W-:Y:S02]  /*e950*/  ISETP.GE.AND P3, PT, R159, UR4, PT ;  /* 0x000000049f007c0c */ /* 0x000fe4000bf66270 */
[-C--:B------:R-:W-:Y:S01]  /*e960*/  @!P1 LEA R12, P4, R163, R2.reuse, 0x2 ;  /* 0x00000002a30c9211 */ /* 0x080fe200078810ff */
[----:B------:R1:W-:Y:S01]  /*e970*/  @!P5 ST.E.64 desc[UR36][R4.64], R66 ;  /* 0x000000420400d985 */ /* 0x0003e2000c101b24 */
[-C--:B------:R-:W-:Y:S02]  /*e980*/  @!P0 LEA.HI.X R7, R165, R3.reuse, R166, 0x2, P6 ;  /* 0x00000003a5078211 */ /* 0x080fe400030f14a6 */
[----:B------:R-:W-:Y:S02]  /*e990*/  @!P1 LEA.HI.X R13, R163, R3, R164, 0x2, P4 ;  /* 0x00000003a30d9211 */ /* 0x000fe400020f14a4 */
[----:B------:R-:W-:Y:S01]  /*e9a0*/  ISETP.GE.AND P6, PT, R227, UR4, PT ;  /* 0x00000004e3007c0c */ /* 0x000fe2000bfc6270 */
[----:B------:R3:W-:Y:S01]  /*e9b0*/  @!P0 ST.E.64 desc[UR36][R6.64], R70 ;  /* 0x0000004606008985 */ /* 0x0007e2000c101b24 */
[----:B--2---:R-:W-:-:S02]  /*e9c0*/  @!P2 LEA R8, P5, R161, R2, 0x2 ;  /* 0x00000002a108a211 */ /* 0x004fc400078a10ff */
[----:B------:R-:W-:Y:S01]  /*e9d0*/  ISETP.GE.AND P0, PT, R226, UR4, PT ;  /* 0x00000004e2007c0c */ /* 0x000fe2000bf06270 */
[----:B------:R-:W-:Y:S01]  /*e9e0*/  @!P1 ST.E.64 desc[UR36][R12.64], R74 ;  /* 0x0000004a0c009985 */ /* 0x000fe2000c101b24 */
[-C--:B------:R-:W-:Y:S02]  /*e9f0*/  @!P2 LEA.HI.X R9, R161, R3.reuse, R162, 0x2, P5 ;  /* 0x00000003a109a211 */ /* 0x080fe400028f14a2 */
[----:B------:R-:W-:Y:S02]  /*ea00*/  ISETP.GE.AND P1, PT, R225, UR4, PT ;  /* 0x00000004e1007c0c */ /* 0x000fe4000bf26270 */
[C---:B0-----:R-:W-:Y:S01]  /*ea10*/  @!P3 LEA R10, P4, R159.reuse, R2, 0x2 ;  /* 0x000000029f0ab211 */ /* 0x041fe200078810ff */
[----:B------:R0:W-:Y:S01]  /*ea20*/  @!P2 ST.E.64 desc[UR36][R8.64], R78 ;  /* 0x0000004e0800a985 */ /* 0x0001e2000c101b24 */
[----:B------:R-:W-:Y:S02]  /*ea30*/  ISETP.GE.AND P2, PT, R224, UR4, PT ;  /* 0x00000004e0007c0c */ /* 0x000fe4000bf46270 */
[----:B------:R-:W-:-:S02]  /*ea40*/  @!P3 LEA.HI.X R11, R159, R3, R160, 0x2, P4 ;  /* 0x000000039f0bb211 */ /* 0x000fc400020f14a0 */
[CC--:B-1----:R-:W-:Y:S02]  /*ea50*/  @!P6 LEA R4, P4, R227.reuse, R2.reuse, 0x2 ;  /* 0x00000002e304e211 */ /* 0x0c2fe400078810ff */
[CC--:B---3--:R-:W-:Y:S01]  /*ea60*/  @!P0 LEA R6, P5, R226.reuse, R2.reuse, 0x2 ;  /* 0x00000002e2068211 */ /* 0x0c8fe200078a10ff */
[----:B------:R1:W-:Y:S01]  /*ea70*/  @!P3 ST.E.64 desc[UR36][R10.64], R82 ;  /* 0x000000520a00b985 */ /* 0x0003e2000c101b24 */
        /* <DEDUP_REMOVED lines=8> */
[C---:B0-----:R-:W-:Y:S02]  /*eb00*/  @!P2 LEA R8, P6, R224.reuse, R2, 0x2 ;  /* 0x00000002e008a211 */ /* 0x041fe400078c10ff */
[----:B------:R-:W-:Y:S01]  /*eb10*/  ISETP.GE.AND P0, PT, R221, UR4, PT ;  /* 0x00000004dd007c0c */ /* 0x000fe2000bf06270 */
[----:B------:R0:W-:Y:S01]  /*eb20*/  @!P1 ST.E.64 desc[UR36][R14.64], R94 ;  /* 0x0000005e0e009985 */ /* 0x0001e2000c101b24 */
[----:B------:R-:W-:Y:S02]  /*eb30*/  @!P2 LEA.HI.X R9, R224, R3, R155, 0x2, P6 ;  /* 0x00000003e009a211 */ /* 0x000fe400030f149b */
[----:B------:R-:W-:-:S02]  /*eb40*/  ISETP.GE.AND P1, PT, R220, UR4, PT ;  /* 0x00000004dc007c0c */ /* 0x000fc4000bf26270 */
[-C--:B-1----:R-:W-:Y:S01]  /*eb50*/  @!P3 LEA R10, P4, R223, R2.reuse, 0x2 ;  /* 0x00000002df0ab211 */ /* 0x082fe200078810ff */
[----:B------:R1:W-:Y:S01]  /*eb60*/  @!P2 ST.E.64 desc[UR36][R8.64], R98 ;  /* 0x000000620800a985 */ /* 0x0003e2000c101b24 */
[----:B------:R-:W-:Y:S02]  /*eb70*/  ISETP.GE.AND P2, PT, R219, UR4, PT ;  /* 0x00000004db007c0c */ /* 0x000fe4000bf46270 */
[-C--:B------:R-:W-:Y:S02]  /*eb80*/  @!P3 LEA.HI.X R11, R223, R3.reuse, R154, 0x2, P4 ;  /* 0x00000003df0bb211 */ /* 0x080fe400020f149a */
[CC--:B--2---:R-:W-:Y:S02]  /*eb90*/  @!P5 LEA R4, P4, R222.reuse, R2.reuse, 0x2 ;  /* 0x00000002de04d211 */ /* 0x0c4fe400078810ff */
[----:B---3--:R-:W-:Y:S01]  /*eba0*/  @!P0 LEA R6, P6, R221, R2, 0x2 ;  /* 0x00000002dd068211 */ /* 0x008fe200078c10ff */
[----:B------:R-:W-:Y:S01]  /*ebb0*/  @!P3 ST.E.64 desc[UR36][R10.64], R102 ;  /* 0x000000660a00b985 */ /* 0x000fe2000c101b24 */
[----:B------:R-:W-:-:S02]  /*ebc0*/  @!P5 LEA.HI.X R5, R222, R3, R153, 0x2, P4 ;  /* 0x00000003de05d211 */ /* 0x000fc400020f1499 */
[-C--:B------:R-:W-:Y:S02]  /*ebd0*/  @!P1 LEA R12, P4, R220, R2.reuse, 0x2 ;  /* 0x00000002dc0c9211 */ /* 0x080fe400078810ff */
[----:B------:R-:W-:Y:S01]  /*ebe0*/  ISETP.GE.AND P3, PT, R218, UR4, PT ;  /* 0x00000004da007c0c */ /* 0x000fe2000bf66270 */
[----:B------:R-:W-:Y:S01]  /*ebf0*/  @!P5 ST.E.64 desc[UR36][R4.64], R106 ;  /* 0x0000006a0400d985 */ /* 0x000fe2000c101b24 */
[-C--:B------:R-:W-:Y:S02]  /*ec00*/  @!P0 LEA.HI.X R7, R221, R3.reuse, R152, 0x2, P6 ;  /* 0x00000003dd078211 */ /* 0x080fe400030f1498 */
[----:B------:R-:W-:Y:S02]  /*ec10*/  @!P1 LEA.HI.X R13, R220, R3, R22, 0x2, P4 ;  /* 0x00000003dc0d9211 */ /* 0x000fe400020f1416 */
[----:B0-----:R-:W-:Y:S01]  /*ec20*/  @!P2 LEA R14, P5, R219, R2, 0x2 ;  /* 0x00000002db0ea211 */ /* 0x001fe200078a10ff */
[----:B------:R0:W-:Y:S01]  /*ec30*/  @!P0 ST.E.64 desc[UR36][R6.64], R110 ;  /* 0x0000006e06008985 */ /* 0x0001e2000c101b24 */
[----:B------:R-:W-:-:S02]  /*ec40*/  ISETP.GE.AND P0, PT, R214, UR4, PT ;  /* 0x00000004d6007c0c */ /* 0x000fc4000bf06270 */
[-C--:B------:R-:W-:Y:S01]  /*ec50*/  @!P2 LEA.HI.X R15, R219, R3.reuse, R21, 0x2, P5 ;  /* 0x00000003db0fa211 */ /* 0x080fe200028f1415 */
[----:B------:R2:W-:Y:S01]  /*ec60*/  @!P1 ST.E.64 desc[UR36][R12.64], R114 ;  /* 0x000000720c009985 */ /* 0x0005e2000c101b24 */
[----:B------:R-:W-:Y:S02]  /*ec70*/  ISETP.GE.AND P1, PT, R217, UR4, PT ;  /* 0x00000004d9007c0c */ /* 0x000fe4000bf26270 */
[C---:B-1----:R-:W-:Y:S01]  /*ec80*/  @!P3 LEA R8, P4, R218.reuse, R2, 0x2 ;  /* 0x00000002da08b211 */ /* 0x042fe200078810ff */
[----:B------:R-:W-:Y:S01]  /*ec90*/  @!P2 ST.E.64 desc[UR36][R14.64], R118 ;  /* 0x000000760e00a985 */ /* 0x000fe2000c101b24 */
[----:B------:R-:W-:Y:S02]  /*eca0*/  ISETP.GE.AND P2, PT, R213, UR4, PT ;  /* 0x00000004d5007c0c */ /* 0x000fe4000bf46270 */
[----:B------:R-:W-:Y:S02]  /*ecb0*/  @!P3 LEA.HI.X R9, R218, R3, R20, 0x2, P4 ;  /* 0x00000003da09b211 */ /* 0x000fe400020f1414 */
[----:B------:R-:W-:-:S02]  /*ecc0*/  ISETP.GE.AND P4, PT, R19, UR4, PT ;  /* 0x0000000413007c0c */ /* 0x000fc4000bf86270 */
[----:B0-----:R-:W-:Y:S01]  /*ecd0*/  SHF.R.S32.HI R7, RZ, 0x1f, R214 ;  /* 0x0000001fff077819 */ /* 0x001fe200000114d6 */
[----:B------:R0:W-:Y:S01]  /*ece0*/  @!P3 ST.E.64 desc[UR36][R8.64], R122 ;  /* 0x0000007a0800b985 */ /* 0x0001e2000c101b24 */
[-C--:B------:R-:W-:Y:S01]  /*ecf0*/  @!P0 LEA R6, P6, R214, R2.reuse, 0x2 ;  /* 0x00000002d6068211 */ /* 0x080fe200078c10ff */
[----:B--2---:R-:W-:Y:S01]  /*ed00*/  VIADD R13, R23, 0xe8 ;  /* 0x000000e8170d7836 */ /* 0x004fe20000000000 */
[----:B------:R-:W-:Y:S02]  /*ed10*/  @!P1 LEA R4, P5, R217, R2, 0x2 ;  /* 0x00000002d9049211 */ /* 0x000fe400078a10ff */
[----:B------:R-:W-:Y:S02]  /*ed20*/  SHF.R.S32.HI R11, RZ, 0x1f, R213 ;  /* 0x0000001fff0b7819 */ /* 0x000fe400000114d5 */
[----:B------:R-:W-:Y:S02]  /*ed30*/  ISETP.GE.AND P3, PT, R13, UR4, PT ;  /* 0x000000040d007c0c */ /* 0x000fe4000bf66270 */
[----:B------:R-:W-:-:S02]  /*ed40*/  @!P1 LEA.HI.X R5, R217, R3, R18, 0x2, P5 ;  /* 0x00000003d9059211 */ /* 0x000fc400028f1412 */
[-C--:B------:R-:W-:Y:S02]  /*ed50*/  @!P2 LEA R10, P5, R213, R2.reuse, 0x2 ;  /* 0x00000002d50aa211 */ /* 0x080fe400078a10ff */
[-C--:B------:R-:W-:Y:S01]  /*ed60*/  @!P0 LEA.HI.X R7, R214, R3.reuse, R7, 0x2, P6 ;  /* 0x00000003d6078211 */ /* 0x080fe200030f1407 */
[----:B------:R1:W-:Y:S01]  /*ed70*/  @!P1 ST.E.64 desc[UR36][R4.64], R126 ;  /* 0x0000007e04009985 */ /* 0x0003e2000c101b24 */
[----:B------:R-:W-:Y:S02]  /*ed80*/  ISETP.GE.AND P6, PT, R17, UR4, PT ;  /* 0x0000000411007c0c */ /* 0x000fe4000bfc6270 */
[----:B------:R-:W-:Y:S01]  /*ed90*/  @!P2 LEA.HI.X R11, R213, R3, R11, 0x2, P5 ;  /* 0x00000003d50ba211 */ /* 0x000fe200028f140b */
[----:B------:R1:W-:Y:S01]  /*eda0*/  @!P0 ST.E.64 desc[UR36][R6.64], R130 ;  /* 0x0000008206008985 */ /* 0x0003e2000c101b24 */
[----:B0-----:R-:W-:-:S03]  /*edb0*/  @!P4 LEA R8, P5, R19, R2, 0x2 ;  /* 0x000000021308c211 */ /* 0x001fc600078a10ff */
[----:B------:R1:W-:Y:S01]  /*edc0*/  @!P2 ST.E.64 desc[UR36][R10.64], R134 ;  /* 0x000000860a00a985 */ /* 0x0003e2000c101b24 */
[-C--:B------:R-:W-:Y:S02]  /*edd0*/  @!P4 LEA.HI.X R9, R19, R3.reuse, R0, 0x2, P5 ;  /* 0x000000031309c211 */ /* 0x080fe400028f1400 */
[----:B------:R-:W-:Y:S02]  /*ede0*/  SHF.R.S32.HI R0, RZ, 0x1f, R13 ;  /* 0x0000001fff007819 */ /* 0x000fe4000001140d */
[C---:B------:R-:W-:Y:S01]  /*edf0*/  @!P3 LEA R12, P5, R13.reuse, R2, 0x2 ;  /* 0x000000020d0cb211 */ /* 0x040fe200078a10ff */
[----:B------:R1:W-:Y:S03]  /*ee00*/  @!P4 ST.E.64 desc[UR36][R8.64], R138 ;  /* 0x0000008a0800c985 */ /* 0x0003e6000c101b24 */
[----:B------:R-:W-:Y:S02]  /*ee10*/  @!P3 LEA.HI.X R13, R13, R3, R0, 0x2, P5 ;  /* 0x000000030d0db211 */ /* 0x000fe400028f1400 */
[----:B------:R-:W-:-:S02]  /*ee20*/  SHF.R.S32.HI R0, RZ, 0x1f, R17 ;  /* 0x0000001fff007819 */ /* 0x000fc40000011411 */
[C---:B------:R-:W-:Y:S01]  /*ee30*/  @!P6 LEA R14, P5, R17.reuse, R2, 0x2 ;  /* 0x00000002110ee211 */ /* 0x040fe200078a10ff */
[----:B------:R1:W-:Y:S03]  /*ee40*/  @!P3 ST.E.64 desc[UR36][R12.64], R142 ;  /* 0x0000008e0c00b985 */ /* 0x0003e6000c101b24 */
[----:B------:R-:W-:Y:S01]  /*ee50*/  @!P6 LEA.HI.X R15, R17, R3, R0, 0x2, P5 ;  /* 0x00000003110fe211 */ /* 0x000fe200028f1400 */
[----:B------:R-:W-:-:S04]  /*ee60*/  VIADD R17, R23, 0xf8 ;  /* 0x000000f817117836 */ /* 0x000fc80000000000 */
[----:B------:R1:W-:Y:S01]  /*ee70*/  @!P6 ST.E.64 desc[UR36][R14.64], R146 ;  /* 0x000000920e00e985 */ /* 0x0003e2000c101b24 */
[----:B------:R-:W-:-:S13]  /*ee80*/  ISETP.GE.AND P0, PT, R17, UR4, PT ;  /* 0x0000000411007c0c */ /* 0x000fda000bf06270 */
[----:B-1----:R-:W-:Y:S05]  /*ee90*/  @P0 BRA `(.L_x_215) ;  /* 0x0000001000340947 */ /* 0x002fea0003800000 */
[----:B------:R-:W-:Y:S02]  /*eea0*/  LEA R2, P0, R17, R2, 0x2 ;  /* 0x0000000211027211 */ /* 0x000fe400078010ff */
[----:B------:R-:W-:-:S04]  /*eeb0*/  SHF.R.S32.HI R0, RZ, 0x1f, R17 ;  /* 0x0000001fff007819 */ /* 0x000fc80000011411 */
[----:B------:R-:W-:-:S05]  /*eec0*/  LEA.HI.X R3, R17, R3, R0, 0x2, P0 ;  /* 0x0000000311037211 */ /* 0x000fca00000f1400 */
[----:B------:R0:W-:Y:S01]  /*eed0*/  ST.E.64 desc[UR36][R2.64], R150 ;  /* 0x0000009602007985 */ /* 0x0001e2000c101b24 */
[----:B------:R-:W-:Y:S05]  /*eee0*/  BRA `(.L_x_215) ;  /* 0x0000001000207947 */ /* 0x000fea0003800000 */
.L_x_206:
[----:B------:R-:W2:Y:S01]  /*eef0*/  LDL R9, [R1+0x30] ;  /* 0x0000300001097983 */ /* 0x000ea20000100800 */
[----:B------:R-:W-:-:S03]  /*ef00*/  ULDC.64 UR8, c[0x0][0xc00] ;  /* 0x0003000000087ab9 */ /* 0x000fc60000000a00 */
[----:B------:R-:W3:Y:S01]  /*ef10*/  LDL R8, [R1+0x34] ;  /* 0x0000340001087983 */ /* 0x000ee20000100800 */
[----:B------:R-:W-:Y:S01]  /*ef20*/  UISETP.NE.U32.AND UP0, UPT, UR8, URZ, UPT ;  /* 0x0000003f0800728c */ /* 0x000fe2000bf05070 */
[----:B------:R-:W-:-:S03]  /*ef30*/  R2UR UR10, R212 ;  /* 0x00000000d40a72ca */ /* 0x000fc600000e0000 */
[----:B------:R-:W-:-:S03]  /*ef40*/  UISETP.NE.AND.EX UP0, UPT, UR9, URZ, UPT, UP0 ;  /* 0x0000003f0900728c */ /* 0x000fc6000bf05300 */
[----:B------:R-:W-:-:S03]  /*ef50*/  ULDC.64 UR8, c[0x0][0xc00] ;  /* 0x0003000000087ab9 */ /* 0x000fc60000000a00 */
[----:B------:R-:W-:Y:S02]  /*ef60*/  PLOP3.LUT P1, PT, PT, PT, UP0, 0x80, 0x0 ;  /* 0x000000000000781c */ /* 0x000fe40003f2f008 */
[----:B--2---:R-:W-:Y:S02]  /*ef70*/  R2UR UR4, R9 ;  /* 0x00000000090472ca */ /* 0x004fe400000e0000 */
[----:B---3--:R-:W-:-:S11]  /*ef80*/  R2UR UR11, R8 ;  /* 0x00000000080b72ca */ /* 0x008fd600000e0000 */
[----:B------:R-:W-:-:S06]  /*ef90*/  UIMAD.WIDE UR8, UR4, 0x4, UR8 ;  /* 0x00000004040878a5 */ /* 0x000fcc000f8e0208 */
[----:B------:R-:W-:Y:S02]  /*efa0*/  IMAD.U32 R2, RZ, RZ, UR8 ;  /* 0x00000008ff027e24 */ /* 0x000fe4000f8e00ff */
[----:B0-----:R-:W-:Y:S01]  /*efb0*/  IMAD.U32 R3, RZ, RZ, UR9 ;  /* 0x00000009ff037e24 */ /* 0x001fe2000f8e00ff */
[----:B------:R-:W-:Y:S02]  /*efc0*/  ULDC.64 UR8, c[0x0][0xc08] ;  /* 0x0003020000087ab9 */ /* 0x000fe40000000a00 */
[----:B------:R-:W-:Y:S02]  /*efd0*/  UISETP.NE.U32.AND UP1, UPT, UR8, URZ, UPT ;  /* 0x0000003f0800728c */ /* 0x000fe4000bf25070 */
[----:B------:R-:W2:Y:S02]  /*efe0*/  @P1 LDG.E R7, desc[UR36][R2.64] ;  /* 0x0000002402071981 */ /* 0x000ea4000c1e1900 */
[----:B------:R-:W-:-:S06]  /*eff0*/  UISETP.NE.AND.EX UP1, UPT, UR9, URZ, UPT, UP1 ;  /* 0x0000003f0900728c */ /* 0x000fcc000bf25310 */
[----:B------:R-:W-:-:S05]  /*f000*/  PLOP3.LUT P2, PT, PT, PT, UP1, 0x80, 0x0 ;  /* 0x000000000000781c */ /* 0x000fca0003f4f018 */
[----:B------:R-:W-:-:S04]  /*f010*/  @UP1 ULEA UR8, UP2, UR4, UR8, 0x2 ;  /* 0x0000000804081291 */ /* 0x000fc8000f84103f */
[----:B------:R-:W-:Y:S02]  /*f020*/  @UP1 ULEA.HI.X UR9, UR4, UR9, UR11, 0x2, UP2 ;  /* 0x0000000904091291 */ /* 0x000fe400090f140b */
[----:B------:R-:W-:Y:S01]  /*f030*/  IMAD.U32 R4, RZ, RZ, UR8 ;  /* 0x00000008ff047e24 */ /* 0x000fe2000f8e00ff */
[----:B------:R-:W-:Y:S02]  /*f040*/  ULDC UR4, c[0x0][0xa88] ;  /* 0x0002a20000047ab9 */ /* 0x000fe40000000800 */
[----:B------:R-:W-:Y:S02]  /*f050*/  IMAD.U32 R0, RZ, RZ, UR4 ;  /* 0x00000004ff007e24 */ /* 0x000fe4000f8e00ff */
[----:B------:R-:W-:-:S05]  /*f060*/  IMAD.U32 R5, RZ, RZ, UR9 ;  /* 0x00000009ff057e24 */ /* 0x000fca000f8e00ff */
[----:B------:R0:W5:Y:S01]  /*f070*/  @P2 LDG.E R0, desc[UR36][R4.64] ;  /* 0x0000002404002981 */ /* 0x000162000c1e1900 */
[----:B------:R-:W-:Y:S01]  /*f080*/  UMOV UR4, URZ ;  /* 0x0000003f00047c82 */ /* 0x000fe20008000000 */
[----:B------:R-:W-:Y:S01]  /*f090*/  UISETP.NE.AND UP1, UPT, UR10, URZ, UPT ;  /* 0x0000003f0a00728c */ /* 0x000fe2000bf25270 */
[----:B------:R-:W1:Y:S10]  /*f0a0*/  S2R R6, SR_TID.X ;  /* 0x0000000000067919 */ /* 0x000e740000002100 */
[----:B------:R-:W-:-:S02]  /*f0b0*/  @!UP1 ULDC UR10, c[0x0][0xad4] ;  /* 0x0002b500000a9ab9 */ /* 0x000fc40000000800 */
[----:B------:R-:W-:Y:S02]  /*f0c0*/  IMAD.U32 R212, RZ, RZ, UR10 ;  /* 0x0000000affd47e24 */ /* 0x000fe4000f8e00ff */
[----:B-1----:R-:W-:-:S05]  /*f0d0*/  VIADD R6, R6, 0xffffff80 ;  /* 0xffffff8006067836 */ /* 0x002fca0000000000 */
[----:B------:R-:W-:Y:S02]  /*f0e0*/  ISETP.GT.AND P0, PT, R6, 0x7f, PT ;  /* 0x0000007f0600780c */ /* 0x000fe40003f04270 */
[----:B--2---:R-:W-:-:S13]  /*f0f0*/  @P1 R2UR UR4, R7 ;  /* 0x00000000070412ca */ /* 0x004fda00000e0000 */
[----:B------:R-:W-:Y:S01]  /*f100*/  USHF.R.S32.HI UR21, URZ, 0x1f, UR4 ;  /* 0x0000001f3f157899 */ /* 0x000fe20008011404 */
[----:B0-----:R-:W-:Y:S11]  /*f110*/  @P2 BRA `(.L_x_218) ;  /* 0x0000000000102947 */ /* 0x001ff60003800000 */
[----:B------:R-:W-:Y:S05]  /*f120*/  @!P1 BRA `(.L_x_218) ;  /* 0x00000000000c9947 */ /* 0x000fea0003800000 */
[----:B------:R-:W2:Y:S04]  /*f130*/  LDG.E R5, desc[UR36][R2.64] ;  /* 0x0000002402057981 */ /* 0x000ea8000c1e1900 */
[----:B-----5:R-:W2:Y:S02]  /*f140*/  LDG.E R0, desc[UR36][R2.64+0x4] ;  /* 0x0000042402007981 */ /* 0x020ea4000c1e1900 */
[----:B--2---:R-:W-:-:S07]  /*f150*/  IMAD.IADD R0, R0, 0x1, -R5 ;  /* 0x0000000100007824 */ /* 0x004fce00078e0a05 */
.L_x_218:
[----:B------:R-:W-:Y:S01]  /*f160*/  R2UR UR9, R9 ;  /* 0x00000000090972ca */ /* 0x000fe200000e0000 */
[----:B------:R-:W-:Y:S01]  /*f170*/  BSSY B1, `(.L_x_219) ;  /* 0x0000040000017945 */ /* 0x000fe20003800000 */
[----:B------:R-:W-:-:S11]  /*f180*/  R2UR UR8, R8 ;  /* 0x00000000080872ca */ /* 0x000fd600000e0000 */
[----:B------:R-:W-:Y:S02]  /*f190*/  USEL UR12, UR9, URZ, !UP0 ;  /* 0x0000003f090c7287 */ /* 0x000fe4000c000000 */
[----:B------:R-:W-:Y:S01]  /*f1a0*/  USEL UR13, UR8, URZ, !UP0 ;  /* 0x0000003f080d7287 */ /* 0x000fe2000c000000 */
[----:B------:R-:W-:Y:S11]  /*f1b0*/  @P0 BRA `(.L_x_220) ;  /* 0x0000000000ec0947 */ /* 0x000ff60003800000 */
[----:B------:R-:W2:Y:S01]  /*f1c0*/  LDL R2, [R1+0x2c] ;  /* 0x00002c0001027983 */ /* 0x000ea20000100800 */
[----:B------:R-:W0:Y:S01]  /*f1d0*/  LDC R9, c[0x0][0xbe8] ;  /* 0x0002fa00ff097b82 */ /* 0x000e220000000800 */
[----:B--2---:R-:W-:Y:S02]  /*f1e0*/  R2UR UR8, R2 ;  /* 0x00000000020872ca */ /* 0x004fe400000e0000 */
[----:B------:R-:W1:Y:S11]  /*f1f0*/  S2R R2, SR_TID.X ;  /* 0x0000000000027919 */ /* 0x000e760000002100 */
[----:B------:R-:W-:-:S04]  /*f200*/  IMAD.U32 R3, RZ, RZ, UR8 ;  /* 0x00000008ff037e24 */ /* 0x000fc8000f8e00ff */
[----:B-1----:R-:W-:Y:S02]  /*f210*/  IMAD R2, R3, 0x80, R2 ;  /* 0x0000008003027824 */ /* 0x002fe400078e0202 */
[----:B0----5:R-:W-:Y:S02]  /*f220*/  IMAD R3, R0, R9, RZ ;  /* 0x0000000900037224 */ /* 0x021fe400078e02ff */
[----:B------:R-:W-:-:S05]  /*f230*/  VIADD R4, R2, 0xffffff80 ;  /* 0xffffff8002047836 */ /* 0x000fca0000000000 */
[----:B------:R-:W-:-:S13]  /*f240*/  ISETP.GE.AND P0, PT, R4, R3, PT ;  /* 0x000000030400720c */ /* 0x000fda0003f06270 */
[----:B------:R-:W-:Y:S05]  /*f250*/  @P0 BRA `(.L_x_220) ;  /* 0x0000000000c40947 */ /* 0x000fea0003800000 */
[----:B------:R-:W-:Y:S01]  /*f260*/  ISETP.NE.AND P0, PT, R9, 0x1, PT ;  /* 0x000000010900780c */ /* 0x000fe20003f05270 */
[----:B------:R-:W-:Y:S01]  /*f270*/  UMOV UR19, 0x9b8 ;  /* 0x000009b800137882 */ /* 0x000fe20000000000 */
[----:B------:R-:W-:Y:S01]  /*f280*/  R2UR UR9, R212 ;  /* 0x00000000d40972ca */ /* 0x000fe200000e0000 */
[----:B------:R-:W-:Y:S01]  /*f290*/  IMAD.MOV.U32 R5, RZ, RZ, R4 ;  /* 0x000000ffff057224 */ /* 0x000fe200078e0004 */
[----:B------:R-:W-:Y:S02]  /*f2a0*/  R2UR UR8, R215 ;  /* 0x00000000d70872ca */ /* 0x000fe400000e0000 */
[----:B------:R-:W-:-:S07]  /*f2b0*/  R2UR UR20, R216 ;  /* 0x00000000d81472ca */ /* 0x000fce00000e0000 */
[----:B------:R-:W0:Y:S02]  /*f2c0*/  @P0 LDC R3, c[0x0][0xbec] ;  /* 0x0002fb00ff030b82 */ /* 0x000e240000000800 */
[----:B------:R-:W-:-:S04]  /*f2d0*/  UISETP.GT.AND UP0, UPT, UR9, 0x1, UPT ;  /* 0x000000010900788c */ /* 0x000fc8000bf04270 */
[----:B------:R-:W-:Y:S02]  /*f2e0*/  USEL UR19, UR19, 0x978, UP0 ;  /* 0x0000097813137887 */ /* 0x000fe40008000000 */
[----:B------:R-:W1:Y:S01]  /*f2f0*/  @P0 LDC R7, c[0x0][0xbf0] ;  /* 0x0002fc00ff070b82 */ /* 0x000e620000000800 */
[----:B------:R-:W-:-:S09]  /*f300*/  USEL UR18, UR8, URZ, UP0 ;  /* 0x0000003f08127287 */ /* 0x000fd20008000000 */
[----:B------:R-:W-:Y:S01]  /*f310*/  ULDC.64 UR8, c[0x0][UR19+0x218] ;  /* 0x0000860013087abb */ /* 0x000fe20008000a00 */
[----:B------:R-:W-:Y:S01]  /*f320*/  ULDC.64 UR14, c[0x0][UR19+0x220] ;  /* 0x00008800130e7abb */ /* 0x000fe20008000a00 */
[----:B------:R-:W-:Y:S01]  /*f330*/  ULDC.64 UR16, c[0x0][UR19+0x228] ;  /* 0x00008a0013107abb */ /* 0x000fe20008000a00 */
[----:B------:R-:W-:Y:S02]  /*f340*/  UIMAD.WIDE.U32 UR10, UR8, UR20, URZ ;  /* 0x00000014080a72a5 */ /* 0x000fe4000f8e003f */
[----:B------:R-:W-:Y:S01]  /*f350*/  UIMAD UR20, UR9, UR20, URZ ;  /* 0x00000014091472a4 */ /* 0x000fe2000f8e023f */
[----:B0-----:R-:W-:Y:S01]  /*f360*/  @P0 IMAD.HI.U32 R2, R4, R3, RZ ;  /* 0x0000000304020227 */ /* 0x001fe200078e00ff */
[----:B------:R-:W-:Y:S02]  /*f370*/  UIMAD UR15, UR15, UR12, URZ ;  /* 0x0000000c0f0f72a4 */ /* 0x000fe4000f8e023f */
[----:B------:R-:W-:Y:S02]  /*f380*/  UIMAD.WIDE.U32 UR22, UR16, UR18, URZ ;  /* 0x00000012101672a5 */ /* 0x000fe4000f8e003f */
[----:B------:R-:W-:-:S02]  /*f390*/  UIMAD.WIDE.U32 UR8, UR14, UR12, URZ ;  /* 0x0000000c0e0872a5 */ /* 0x000fc4000f8e003f */
[----:B------:R-:W-:Y:S01]  /*f3a0*/  UIMAD UR16, UR17, UR18, URZ ;  /* 0x00000012111072a4 */ /* 0x000fe2000f8e023f */
[----:B-1----:R-:W-:Y:S01]  /*f3b0*/  @P0 SHF.R.U32.HI R5, RZ, R7, R2 ;  /* 0x00000007ff050219 */ /* 0x002fe20000011602 */
[----:B------:R-:W-:Y:S01]  /*f3c0*/  UIMAD UR15, UR14, UR13, UR15 ;  /* 0x0000000d0e0f72a4 */ /* 0x000fe2000f8e020f */
[----:B------:R-:W-:Y:S01]  /*f3d0*/  IMAD.U32 R2, RZ, RZ, UR22 ;  /* 0x00000016ff027e24 */ /* 0x000fe2000f8e00ff */
[----:B------:R-:W-:Y:S01]  /*f3e0*/  UIADD3 UR10, UP1, UP2, UR8, UR10, UR4 ;  /* 0x0000000a080a7290 */ /* 0x000fe2000fa3e004 */
[----:B------:R-:W-:Y:S01]  /*f3f0*/  IMAD.U32 R3, RZ, RZ, UR23 ;  /* 0x00000017ff037e24 */ /* 0x000fe2000f8e00ff */
[----:B------:R-:W-:Y:S01]  /*f400*/  UIADD3 UR16, UR23, UR16, URZ ;  /* 0x0000001017107290 */ /* 0x000fe2000fffe03f */
[--C-:B------:R-:W-:Y:S01]  /*f410*/  IMAD.MOV R7, RZ, RZ, -R5.reuse ;  /* 0x000000ffff077224 */ /* 0x100fe200078e0a05 */
[----:B------:R-:W-:Y:S02]  /*f420*/  UIADD3 UR20, UR11, UR20, URZ ;  /* 0x000000140b147290 */ /* 0x000fe4000fffe03f */
[----:B------:R-:W-:Y:S01]  /*f430*/  UIADD3 UR15, UR9, UR15, URZ ;  /* 0x0000000f090f7290 */ /* 0x000fe2000fffe03f */
[----:B------:R-:W-:Y:S01]  /*f440*/  IADD3 R2, P0, P1, R5, UR10, R2 ;  /* 0x0000000a05027c10 */ /* 0x000fe2000f91e002 */
[----:B------:R-:W-:Y:S01]  /*f450*/  IMAD R7, R9, R7, R4 ;  /* 0x0000000709077224 */ /* 0x000fe200078e0204 */
[----:B------:R-:W-:Y:S01]  /*f460*/  SHF.R.S32.HI R5, RZ, 0x1f, R5 ;  /* 0x0000001fff057819 */ /* 0x000fe20000011405 */
[----:B------:R-:W-:Y:S01]  /*f470*/  UIADD3.X UR10, UR15, UR20, UR21, UP1, UP2 ;  /* 0x000000140f0a7290 */ /* 0x000fe20008fe4415 */
[----:B------:R-:W-:Y:S01]  /*f480*/  IMAD.U32 R8, RZ, RZ, UR16 ;  /* 0x00000010ff087e24 */ /* 0x000fe2000f8e00ff */
[----:B------:R-:W-:Y:S01]  /*f490*/  ULDC.64 UR8, c[0x0][UR19+0x210] ;  /* 0x0000840013087abb */ /* 0x000fe20008000a00 */
[----:B------:R-:W-:Y:S01]  /*f4a0*/  SHF.R.S32.HI R4, RZ, 0x1f, R7 ;  /* 0x0000001fff047819 */ /* 0x000fe20000011407 */
[----:B------:R-:W-:-:S02]  /*f4b0*/  IMAD R9, R7, UR9, RZ ;  /* 0x0000000907097c24 */ /* 0x000fc4000f8e02ff */
[----:B------:R-:W-:Y:S01]  /*f4c0*/  IADD3.X R3, R5, UR10, R8, P0, P1 ;  /* 0x0000000a05037c10 */ /* 0x000fe200087e2408 */
[----:B------:R-:W-:Y:S01]  /*f4d0*/  ULDC.64 UR10, c[0x0][0xba8] ;  /* 0x0002ea00000a7ab9 */ /* 0x000fe20000000a00 */
[----:B------:R-:W-:Y:S01]  /*f4e0*/  IMAD R9, R4, UR8, R9 ;  /* 0x0000000804097c24 */ /* 0x000fe2000f8e0209 */
[----:B------:R-:W-:Y:S01]  /*f4f0*/  @!UP0 ULDC UR10, c[0x0][0xb50] ;  /* 0x0002d400000a8ab9 */ /* 0x000fe20000000800 */
[----:B------:R-:W-:Y:S01]  /*f500*/  @!UP0 ULDC UR11, c[0x0][0xb54] ;  /* 0x0002d500000b8ab9 */ /* 0x000fe20000000800 */
[----:B------:R-:W-:-:S04]  /*f510*/  IMAD.WIDE.U32 R2, R7, UR8, R2 ;  /* 0x0000000807027c25 */ /* 0x000fc8000f8e0002 */
[----:B------:R-:W-:Y:S01]  /*f520*/  IMAD.IADD R3, R3, 0x1, R9 ;  /* 0x0000000103037824 */ /* 0x000fe200078e0209 */
[----:B------:R-:W-:-:S04]  /*f530*/  LEA R4, P0, R2, UR10, 0x2 ;  /* 0x0000000a02047c11 */ /* 0x000fc8000f8010ff */
[----:B------:R-:W-:Y:S01]  /*f540*/  LEA.HI.X R5, R2, UR11, R3, 0x2, P0 ;  /* 0x0000000b02057c11 */ /* 0x000fe200080f1403 */
[----:B------:R-:W-:-:S05]  /*f550*/  IMAD.MOV.U32 R3, RZ, RZ, -0x800000 ;  /* 0xff800000ff037424 */ /* 0x000fca00078e00ff */
[----:B------:R0:W-:Y:S03]  /*f560*/  STG.E desc[UR36][R4.64], R3 ;  /* 0x0000000304007986 */ /* 0x0001e6000c101924 */
.L_x_220:
[----:B------:R-:W-:Y:S05]  /*f570*/  BSYNC B1 ;  /* 0x0000000000017941 */ /* 0x000fea0003800000 */
.L_x_219:
[----:B------:R-:W-:-:S13]  /*f580*/  R2UR UR8, R212 ;  /* 0x00000000d40872ca */ /* 0x000fda00000e0000 */
[----:B------:R-:W-:-:S06]  /*f590*/  UISETP.GT.AND UP0, UPT, UR8, 0x1, UPT ;  /* 0x000000010800788c */ /* 0x000fcc000bf04270 */
[----:B------:R-:W-:-:S13]  /*f5a0*/  PLOP3.LUT P0, PT, PT, PT, UP0, 0x80, 0x0 ;  /* 0x000000000000781c */ /* 0x000fda0003f0f008 */
[----:B------:R-:W-:Y:S05]  /*f5b0*/  @P0 BRA `(.L_x_215) ;  /* 0x00000008006c0947 */ /* 0x000fea0003800000 */
[----:B------:R-:W2:Y:S01]  /*f5c0*/  LDL.LU R2, [R1+0x2c] ;  /* 0x00002c0001027983 */ /* 0x000ea20000300800 */
[----:B------:R-:W1:Y:S01]  /*f5d0*/  LDC R11, c[0x0][0xbe8] ;  /* 0x0002fa00ff0b7b82 */ /* 0x000e620000000800 */
[----:B0-----:R-:W-:Y:S01]  /*f5e0*/  SHF.R.S32.HI R3, RZ, 0x1f, R6 ;  /* 0x0000001fff037819 */ /* 0x001fe20000011406 */
[----:B------:R-:W-:Y:S01]  /*f5f0*/  ULDC.64 UR10, c[0x0][0xaa0] ;  /* 0x0002a800000a7ab9 */ /* 0x000fe20000000a00 */
[----:B------:R-:W-:Y:S01]  /*f600*/  R2UR UR15, R216 ;  /* 0x00000000d80f72ca */ /* 0x000fe200000e0000 */
[----:B------:R-:W-:Y:S01]  /*f610*/  UIMAD.WIDE.U32 UR8, UR4, UR10, URZ ;  /* 0x0000000a040872a5 */ /* 0x000fe2000f8e003f */
[----:B------:R-:W-:Y:S01]  /*f620*/  BSSY B1, `(.L_x_221) ;  /* 0x0000052000017945 */ /* 0x000fe20003800000 */
[----:B------:R-:W-:-:S04]  /*f630*/  UIMAD UR10, UR21, UR10, URZ ;  /* 0x0000000a150a72a4 */ /* 0x000fc8000f8e023f */
[----:B------:R-:W-:-:S04]  /*f640*/  UIMAD UR10, UR4, UR11, UR10 ;  /* 0x0000000b040a72a4 */ /* 0x000fc8000f8e020a */
[----:B------:R-:W-:-:S03]  /*f650*/  UIADD3 UR9, UR9, UR10, URZ ;  /* 0x0000000a09097290 */ /* 0x000fc6000fffe03f */
[----:B------:R-:W-:Y:S02]  /*f660*/  ULDC.64 UR10, c[0x0][0xae8] ;  /* 0x0002ba00000a7ab9 */ /* 0x000fe40000000a00 */
[----:B------:R-:W-:-:S04]  /*f670*/  UIMAD.WIDE.U32 UR8, UR15, UR10, UR8 ;  /* 0x0000000a0f0872a5 */ /* 0x000fc8000f8e0008 */
[----:B------:R-:W-:Y:S01]  /*f680*/  UIMAD UR9, UR15, UR11, UR9 ;  /* 0x0000000b0f0972a4 */ /* 0x000fe2000f8e0209 */
[----:B-1----:R-:W-:Y:S02]  /*f690*/  ISETP.NE.AND P0, PT, R11, 0x1, PT ;  /* 0x000000010b00780c */ /* 0x002fe40003f05270 */
[----:B------:R-:W-:Y:S02]  /*f6a0*/  ULDC.64 UR10, c[0x0][0xaf0] ;  /* 0x0002bc00000a7ab9 */ /* 0x000fe40000000a00 */
[----:B------:R-:W-:-:S04]  /*f6b0*/  UIMAD UR13, UR13, UR10, URZ ;  /* 0x0000000a0d0d72a4 */ /* 0x000fc8000f8e023f */
[----:B------:R-:W-:Y:S02]  /*f6c0*/  UIMAD UR4, UR12, UR11, UR13 ;  /* 0x0000000b0c0472a4 */ /* 0x000fe4000f8e020d */
[----:B------:R-:W-:-:S03]  /*f6d0*/  UIMAD.WIDE.U32 UR12, UR12, UR10, UR8 ;  /* 0x0000000a0c0c72a5 */ /* 0x000fc6000f8e0008 */
[----:B------:R-:W0:Y:S01]  /*f6e0*/  @P0 LDC R7, c[0x0][0xbf0] ;  /* 0x0002fc00ff070b82 */ /* 0x000e220000000800 */
[----:B------:R-:W-:Y:S01]  /*f6f0*/  UIADD3 UR4, UR13, UR4, URZ ;  /* 0x000000040d047290 */ /* 0x000fe2000fffe03f */
[----:B------:R-:W-:Y:S01]  /*f700*/  ULDC.64 UR8, c[0x0][0xae0] ;  /* 0x0002b80000087ab9 */ /* 0x000fe20000000a00 */
[----:B--2---:R-:W-:Y:S02]  /*f710*/  R2UR UR14, R2 ;  /* 0x00000000020e72ca */ /* 0x004fe400000e0000 */
[----:B------:R-:W-:-:S03]  /*f720*/  LEA.HI R2, R3, R6, RZ, 0x3 ;  /* 0x0000000603027211 */ /* 0x000fc600078f18ff */
[----:B------:R-:W1:Y:S01]  /*f730*/  @P0 LDC R3, c[0x0][0xbec] ;  /* 0x0002fb00ff030b82 */ /* 0x000e620000000800 */
[----:B------:R-:W-:Y:S02]  /*f740*/  LOP3.LUT R5, R2, 0xfffffff8, RZ, 0xc0, !PT ;  /* 0xfffffff802057812 */ /* 0x000fe400078ec0ff */
[----:B------:R-:W-:-:S03]  /*f750*/  SHF.R.S32.HI R13, RZ, 0x3, R2 ;  /* 0x00000003ff0d7819 */ /* 0x000fc60000011402 */
[----:B------:R-:W-:Y:S02]  /*f760*/  IMAD.IADD R8, R6, 0x1, -R5 ;  /* 0x0000000106087824 */ /* 0x000fe400078e0a05 */
[----:B------:R-:W-:Y:S02]  /*f770*/  IMAD.U32 R5, RZ, RZ, UR14 ;  /* 0x0000000eff057e24 */ /* 0x000fe4000f8e00ff */
[----:B------:R-:W-:-:S04]  /*f780*/  IMAD R2, R8, 0x20, R13 ;  /* 0x0000002008027824 */ /* 0x000fc800078e020d */
[----:B------:R-:W-:-:S04]  /*f790*/  IMAD R6, R5, 0x80, R2 ;  /* 0x0000008005067824 */ /* 0x000fc800078e0202 */
[----:B------:R-:W-:Y:S02]  /*f7a0*/  IMAD.MOV.U32 R5, RZ, RZ, R6 ;  /* 0x000000ffff057224 */ /* 0x000fe400078e0006 */
[----:B-1----:R-:W-:-:S04]  /*f7b0*/  @P0 IMAD.HI.U32 R2, R6, R3, RZ ;  /* 0x0000000306020227 */ /* 0x002fc800078e00ff */
[----:B------:R-:W-:Y:S01]  /*f7c0*/  IMAD.U32 R3, RZ, RZ, UR13 ;  /* 0x0000000dff037e24 */ /* 0x000fe2000f8e00ff */
[----:B0-----:R-:W-:Y:S01]  /*f7d0*/  @P0 SHF.R.U32.HI R5, RZ, R7, R2 ;  /* 0x00000007ff050219 */ /* 0x001fe20000011602 */
[----:B------:R-:W-:Y:S01]  /*f7e0*/  IMAD.U32 R3, RZ, RZ, UR4 ;  /* 0x00000004ff037e24 */ /* 0x000fe2000f8e00ff */
[----:B------:R-:W-:Y:S02]  /*f7f0*/  MOV R2, UR12 ;  /* 0x0000000c00027c02 */ /* 0x000fe40008000f00 */
[--C-:B------:R-:W-:Y:S01]  /*f800*/  SHF.R.S32.HI R4, RZ, 0x1f, R5.reuse ;  /* 0x0000001fff047819 */ /* 0x100fe20000011405 */
[----:B------:R-:W-:Y:S02]  /*f810*/  IMAD.MOV R7, RZ, RZ, -R5 ;  /* 0x000000ffff077224 */ /* 0x000fe400078e0a05 */
[----:B------:R-:W-:-:S04]  /*f820*/  IMAD.WIDE.U32 R2, R5, UR8, R2 ;  /* 0x0000000805027c25 */ /* 0x000fc8000f8e0002 */
[----:B------:R-:W-:Y:S02]  /*f830*/  IMAD R7, R11, R7, R6 ;  /* 0x000000070b077224 */ /* 0x000fe400078e0206 */
[----:B------:R-:W-:Y:S02]  /*f840*/  IMAD R4, R4, UR8, RZ ;  /* 0x0000000804047c24 */ /* 0x000fe4000f8e02ff */
[----:B------:R-:W-:Y:S02]  /*f850*/  IMAD.U32 R6, RZ, RZ, UR14 ;  /* 0x0000000eff067e24 */ /* 0x000fe4000f8e00ff */
[----:B------:R-:W-:Y:S01]  /*f860*/  IMAD R9, R5, UR9, R4 ;  /* 0x0000000905097c24 */ /* 0x000fe2000f8e0204 */
[----:B------:R-:W-:Y:S01]  /*f870*/  SHF.R.S32.HI R4, RZ, 0x1f, R7 ;  /* 0x0000001fff047819 */ /* 0x000fe20000011407 */
[----:B------:R-:W-:Y:S01]  /*f880*/  ULDC.64 UR8, c[0x0][0xad8] ;  /* 0x0002b60000087ab9 */ /* 0x000fe20000000a00 */
[----:B------:R-:W-:Y:S02]  /*f890*/  IMAD R6, R6, 0x80, R13 ;  /* 0x0000008006067824 */ /* 0x000fe400078e020d */
[----:B------:R-:W-:-:S02]  /*f8a0*/  IMAD.IADD R3, R3, 0x1, R9 ;  /* 0x0000000103037824 */ /* 0x000fc400078e0209 */
[----:B------:R-:W-:Y:S02]  /*f8b0*/  IMAD R4, R4, UR8, RZ ;  /* 0x0000000804047c24 */ /* 0x000fe4000f8e02ff */
[----:B------:R-:W-:-:S04]  /*f8c0*/  IMAD.WIDE.U32 R2, R7, UR8, R2 ;  /* 0x0000000807027c25 */ /* 0x000fc8000f8e0002 */
[----:B------:R-:W-:Y:S01]  /*f8d0*/  IMAD R5, R7, UR9, R4 ;  /* 0x0000000907057c24 */ /* 0x000fe2000f8e0204 */
[----:B------:R-:W-:Y:S01]  /*f8e0*/  ULDC.64 UR8, c[0x0][0xa80] ;  /* 0x0002a00000087ab9 */ /* 0x000fe20000000a00 */
[----:B-----5:R-:W-:Y:S02]  /*f8f0*/  IMAD R11, R0, R11, RZ ;  /* 0x0000000b000b7224 */ /* 0x020fe400078e02ff */
[----:B------:R-:W-:Y:S02]  /*f900*/  VIADD R4, R6, 0x40 ;  /* 0x0000004006047836 */ /* 0x000fe40000000000 */
[----:B------:R-:W-:Y:S01]  /*f910*/  IMAD.IADD R3, R3, 0x1, R5 ;  /* 0x0000000103037824 */ /* 0x000fe200078e0205 */
[----:B------:R-:W-:Y:S01]  /*f920*/  LEA R5, P2, R2, UR8, 0x1 ;  /* 0x0000000802057c11 */ /* 0x000fe2000f8408ff */
[----:B------:R-:W-:Y:S01]  /*f930*/  VIADD R0, R6, 0x20 ;  /* 0x0000002006007836 */ /* 0x000fe20000000000 */
[----:B------:R-:W-:Y:S01]  /*f940*/  ISETP.GE.AND P0, PT, R4, R11, PT ;  /* 0x0000000b0400720c */ /* 0x000fe20003f06270 */
[----:B------:R-:W-:Y:S01]  /*f950*/  IMAD.SHL.U32 R7, R8, 0x8, RZ ;  /* 0x0000000808077824 */ /* 0x000fe200078e00ff */
[----:B------:R-:W-:-:S02]  /*f960*/  LEA.HI.X R4, R2, UR9, R3, 0x1, P2 ;  /* 0x0000000902047c11 */ /* 0x000fc400090f0c03 */
[-C--:B------:R-:W-:Y:S01]  /*f970*/  ISETP.GE.AND P2, PT, R6, R11.reuse, PT ;  /* 0x0000000b0600720c */ /* 0x080fe20003f46270 */
[C---:B------:R-:W-:Y:S01]  /*f980*/  VIADD R9, R7.reuse, 0x80 ;  /* 0x0000008007097836 */ /* 0x040fe20000000000 */
[----:B------:R-:W-:Y:S01]  /*f990*/  ISETP.GE.AND P1, PT, R0, R11, PT ;  /* 0x0000000b0000720c */ /* 0x000fe20003f26270 */
[C---:B------:R-:W-:Y:S01]  /*f9a0*/  VIADD R15, R7.reuse, 0xc0 ;  /* 0x000000c0070f7836 */ /* 0x040fe20000000000 */
[----:B------:R0:W1:Y:S01]  /*f9b0*/  SHFL.IDX PT, R2, R5, RZ, 0x181f ;  /* 0x00181fff05027589 */ /* 0x00006200000e0000 */
[----:B------:R-:W-:Y:S01]  /*f9c0*/  VIADD R13, R7, 0x40 ;  /* 0x00000040070d7836 */ /* 0x000fe20000000000 */
[----:B------:R-:W-:Y:S02]  /*f9d0*/  SHF.R.S32.HI R8, RZ, 0x1f, R7 ;  /* 0x0000001fff087819 */ /* 0x000fe40000011407 */
[----:B------:R0:W2:Y:S01]  /*f9e0*/  SHFL.IDX PT, R0, R4, RZ, 0x181f ;  /* 0x00181fff04007589 */ /* 0x0000a200000e0000 */
[----:B------:R-:W-:Y:S02]  /*f9f0*/  SHF.R.S32.HI R10, RZ, 0x1f, R9 ;  /* 0x0000001fff0a7819 */ /* 0x000fe40000011409 */
[----:B------:R-:W-:-:S02]  /*fa00*/  SHF.R.S32.HI R12, RZ, 0x1f, R15 ;  /* 0x0000001fff0c7819 */ /* 0x000fc4000001140f */
[----:B------:R-:W-:Y:S01]  /*fa10*/  SHF.R.S32.HI R14, RZ, 0x1f, R13 ;  /* 0x0000001fff0e7819 */ /* 0x000fe2000001140d */
[----:B------:R-:W-:Y:S06]  /*fa20*/  @P2 BRA `(.L_x_222) ;  /* 0x0000000000442947 */ /* 0x000fec0003800000 */
        /* <DEDUP_REMOVED lines=8> */
[----:B------:R3:W-:Y:S01]  /*fab0*/  @!P5 ST.E.128 desc[UR36][R18.64], RZ ;  /* 0x000000ff1200d985 */ /* 0x0007e2000c101d24 */
[----:B------:R-:W-:Y:S02]  /*fac0*/  @!P4 LEA.HI.X R21, R13, R0, R14, 0x1, P6 ;  /* 0x000000000d15c211 */ /* 0x000fe400030f0c0e */
[----:B------:R-:W-:-:S03]  /*fad0*/  @!P3 LEA R24, P6, R9, R2, 0x1 ;  /* 0x000000020918b211 */ /* 0x000fc600078c08ff */
[----:B------:R3:W-:Y:S01]  /*fae0*/  @!P4 ST.E.128 desc[UR36][R20.64], RZ ;  /* 0x000000ff1400c985 */ /* 0x0007e2000c101d24 */
[----:B------:R-:W-:Y:S02]  /*faf0*/  @!P3 LEA.HI.X R25, R9, R0, R10, 0x1, P6 ;  /* 0x000000000919b211 */ /* 0x000fe400030f0c0a */
[----:B------:R-:W-:-:S03]  /*fb00*/  @!P2 LEA R2, P6, R15, R2, 0x1 ;  /* 0x000000020f02a211 */ /* 0x000fc600078c08ff */
[----:B------:R3:W-:Y:S01]  /*fb10*/  @!P3 ST.E.128 desc[UR36][R24.64], RZ ;  /* 0x000000ff1800b985 */ /* 0x0007e2000c101d24 */
[----:B------:R-:W-:-:S05]  /*fb20*/  @!P2 LEA.HI.X R3, R15, R0, R12, 0x1, P6 ;  /* 0x000000000f03a211 */ /* 0x000fca00030f0c0c */
[----:B------:R3:W-:Y:S04]  /*fb30*/  @!P2 ST.E.128 desc[UR36][R2.64], RZ ;  /* 0x000000ff0200a985 */ /* 0x0007e8000c101d24 */
.L_x_222:
[----:B------:R-:W-:Y:S05]  /*fb40*/  BSYNC B1 ;  /* 0x0000000000017941 */ /* 0x000fea0003800000 */
.L_x_221:
[----:B--2---:R2:W4:Y:S01]  /*fb50*/  SHFL.IDX PT, R0, R4, 0x1, 0x181f ;  /* 0x00381f0004007f89 */ /* 0x00452200000e0000 */
[----:B------:R-:W-:Y:S03]  /*fb60*/  BSSY B1, `(.L_x_223) ;  /* 0x0000014000017945 */ /* 0x000fe60003800000 */
[----:B-1-3--:R2:W1:Y:S01]  /*fb70*/  SHFL.IDX PT, R2, R5, 0x1, 0x181f ;  /* 0x00381f0005027f89 */ /* 0x00a46200000e0000 */
[----:B------:R-:W-:Y:S05]  /*fb80*/  @P1 BRA `(.L_x_224) ;  /* 0x0000000000441947 */ /* 0x000fea0003800000 */
[----:B------:R-:W-:Y:S02]  /*fb90*/  ULDC UR4, c[0x0][0xac8] ;  /* 0x0002b20000047ab9 */ /* 0x000fe40000000800 */
[----:B------:R-:W-:Y:S02]  /*fba0*/  ISETP.GE.AND P4, PT, R7, UR4, PT ;  /* 0x0000000407007c0c */ /* 0x000fe4000bf86270 */
[----:B------:R-:W-:Y:S02]  /*fbb0*/  ISETP.GE.AND P3, PT, R13, UR4, PT ;  /* 0x000000040d007c0c */ /* 0x000fe4000bf66270 */
[----:B------:R-:W-:Y:S02]  /*fbc0*/  ISETP.GE.AND P2, PT, R9, UR4, PT ;  /* 0x0000000409007c0c */ /* 0x000fe4000bf46270 */
[----:B------:R-:W-:-:S07]  /*fbd0*/  ISETP.GE.AND P1, PT, R15, UR4, PT ;  /* 0x000000040f007c0c */ /* 0x000fce000bf26270 */
[-C--:B-1----:R-:W-:Y:S02]  /*fbe0*/  @!P4 LEA R18, P6, R7, R2.reuse, 0x1 ;  /* 0x000000020712c211 */ /* 0x082fe400078c08ff */
[----:B------:R-:W-:Y:S02]  /*fbf0*/  @!P3 LEA R20, P5, R13, R2, 0x1 ;  /* 0x000000020d14b211 */ /* 0x000fe400078a08ff */
[----:B----4-:R-:W-:Y:S02]  /*fc00*/  @!P4 LEA.HI.X R19, R7, R0, R8, 0x1, P6 ;  /* 0x000000000713c211 */ /* 0x010fe400030f0c08 */
[----:B------:R-:W-:Y:S02]  /*fc10*/  @!P2 LEA R24, P6, R9, R2, 0x1 ;  /* 0x000000020918a211 */ /* 0x000fe400078c08ff */
[----:B------:R-:W-:Y:S01]  /*fc20*/  @!P3 LEA.HI.X R21, R13, R0, R14, 0x1, P5 ;  /* 0x000000000d15b211 */ /* 0x000fe200028f0c0e */
[----:B------:R3:W-:Y:S01]  /*fc30*/  @!P4 ST.E.128 desc[UR36][R18.64], RZ ;  /* 0x000000ff1200c985 */ /* 0x0007e2000c101d24 */
[----:B------:R-:W-:-:S02]  /*fc40*/  @!P1 LEA R2, P5, R15, R2, 0x1 ;  /* 0x000000020f029211 */ /* 0x000fc400078a08ff */
[-C--:B------:R-:W-:Y:S01]  /*fc50*/  @!P2 LEA.HI.X R25, R9, R0.reuse, R10, 0x1, P6 ;  /* 0x000000000919a211 */ /* 0x080fe200030f0c0a */
[----:B------:R3:W-:Y:S01]  /*fc60*/  @!P3 ST.E.128 desc[UR36][R20.64], RZ ;  /* 0x000000ff1400b985 */ /* 0x0007e2000c101d24 */
[----:B------:R-:W-:-:S03]  /*fc70*/  @!P1 LEA.HI.X R3, R15, R0, R12, 0x1, P5 ;  /* 0x000000000f039211 */ /* 0x000fc600028f0c0c */
[----:B------:R3:W-:Y:S04]  /*fc80*/  @!P2 ST.E.128 desc[UR36][R24.64], RZ ;  /* 0x000000ff1800a985 */ /* 0x0007e8000c101d24 */
[----:B------:R3:W-:Y:S02]  /*fc90*/  @!P1 ST.E.128 desc[UR36][R2.64], RZ ;  /* 0x000000ff02009985 */ /* 0x0007e4000c101d24 */
.L_x_224:
[----:B------:R-:W-:Y:S05]  /*fca0*/  BSYNC B1 ;  /* 0x0000000000017941 */ /* 0x000fea0003800000 */
.L_x_223:
[----:B----4-:R4:W0:Y:S01]  /*fcb0*/  SHFL.IDX PT, R0, R4, 0x2, 0x181f ;  /* 0x00581f0004007f89 */ /* 0x01082200000e0000 */
        /* <DEDUP_REMOVED lines=9> */
[-C--:B------:R-:W-:Y:S02]  /*fd50*/  @!P2 LEA R20, P5, R13, R2.reuse, 0x1 ;  /* 0x000000020d14a211 */ /* 0x080fe400078a08ff */
[----:B------:R-:W-:Y:S02]  /*fd60*/  @!P1 LEA R24, P4, R9, R2, 0x1 ;  /* 0x0000000209189211 */ /* 0x000fe400078808ff */
[----:B0-----:R-:W-:Y:S02]  /*fd70*/  @!P3 LEA.HI.X R19, R7, R0, R8, 0x1, P6 ;  /* 0x000000000713b211 */ /* 0x001fe400030f0c08 */
[----:B------:R-:W-:Y:S02]  /*fd80*/  @!P0 LEA R2, P6, R15, R2, 0x1 ;  /* 0x000000020f028211 */ /* 0x000fe400078c08ff */
[-C--:B------:R-:W-:Y:S01]  /*fd90*/  @!P2 LEA.HI.X R21, R13, R0.reuse, R14, 0x1, P5 ;  /* 0x000000000d15a211 */ /* 0x080fe200028f0c0e */
[----:B------:R3:W-:Y:S01]  /*fda0*/  @!P3 ST.E.128 desc[UR36][R18.64], RZ ;  /* 0x000000ff1200b985 */ /* 0x0007e2000c101d24 */
[----:B------:R-:W-:-:S02]  /*fdb0*/  @!P1 LEA.HI.X R25, R9, R0, R10, 0x1, P4 ;  /* 0x0000000009199211 */ /* 0x000fc400020f0c0a */
[----:B------:R-:W-:Y:S01]  /*fdc0*/  @!P0 LEA.HI.X R3, R15, R0, R12, 0x1, P6 ;  /* 0x000000000f038211 */ /* 0x000fe200030f0c0c */
[----:B------:R3:W-:Y:S04]  /*fdd0*/  @!P2 ST.E.128 desc[UR36][R20.64], RZ ;  /* 0x000000ff1400a985 */ /* 0x0007e8000c101d24 */
[----:B------:R3:W-:Y:S04]  /*fde0*/  @!P1 ST.E.128 desc[UR36][R24.64], RZ ;  /* 0x000000ff18009985 */ /* 0x0007e8000c101d24 */
[----:B------:R3:W-:Y:S02]  /*fdf0*/  @!P0 ST.E.128 desc[UR36][R2.64], RZ ;  /* 0x000000ff02008985 */ /* 0x0007e4000c101d24 */
.L_x_226:
[----:B------:R-:W-:Y:S05]  /*fe00*/  BSYNC B1 ;  /* 0x0000000000017941 */ /* 0x000fea0003800000 */
.L_x_225:
[----:B0-----:R-:W-:Y:S01]  /*fe10*/  VIADD R0, R6, 0x60 ;  /* 0x0000006006007836 */ /* 0x001fe20000000000 */
[----:B--2-4-:R-:W0:Y:S04]  /*fe20*/  SHFL.IDX PT, R4, R4, 0x3, 0x181f ;  /* 0x00781f0004047f89 */ /* 0x014e2800000e0000 */
[----:B------:R-:W-:Y:S01]  /*fe30*/  ISETP.GE.AND P0, PT, R0, R11, PT ;  /* 0x0000000b0000720c */ /* 0x000fe20003f06270 */
[----:B-1-3--:R1:W2:-:S12]  /*fe40*/  SHFL.IDX PT, R2, R5, 0x3, 0x181f ;  /* 0x00781f0005027f89 */ /* 0x00a29800000e0000 */
[----:B-1----:R-:W-:Y:S05]  /*fe50*/  @P0 BRA `(.L_x_215) ;  /* 0x0000000000440947 */ /* 0x002fea0003800000 */
[----:B------:R-:W-:Y:S02]  /*fe60*/  ULDC UR4, c[0x0][0xac8] ;  /* 0x0002b20000047ab9 */ /* 0x000fe40000000800 */
[----:B------:R-:W-:Y:S02]  /*fe70*/  ISETP.GE.AND P3, PT, R7, UR4, PT ;  /* 0x0000000407007c0c */ /* 0x000fe4000bf66270 */
[----:B------:R-:W-:Y:S02]  /*fe80*/  ISETP.GE.AND P2, PT, R13, UR4, PT ;  /* 0x000000040d007c0c */ /* 0x000fe4000bf46270 */
[----:B------:R-:W-:Y:S02]  /*fe90*/  ISETP.GE.AND P1, PT, R9, UR4, PT ;  /* 0x0000000409007c0c */ /* 0x000fe4000bf26270 */
[----:B------:R-:W-:-:S07]  /*fea0*/  ISETP.GE.AND P0, PT, R15, UR4, PT ;  /* 0x000000040f007c0c */ /* 0x000fce000bf06270 */
[----:B--2---:R-:W-:-:S04]  /*feb0*/  @!P3 LEA R6, P4, R7, R2, 0x1 ;  /* 0x000000020706b211 */ /* 0x004fc800078808ff */
[----:B0-----:R-:W-:Y:S02]  /*fec0*/  @!P3 LEA.HI.X R7, R7, R4, R8, 0x1, P4 ;  /* 0x000000040707b211 */ /* 0x001fe400020f0c08 */
[-C--:B------:R-:W-:Y:S02]  /*fed0*/  @!P2 LEA R18, P4, R13, R2.reuse, 0x1 ;  /* 0x000000020d12a211 */ /* 0x080fe400078808ff */
[-C--:B------:R-:W-:Y:S01]  /*fee0*/  @!P1 LEA R8, P5, R9, R2.reuse, 0x1 ;  /* 0x0000000209089211 */ /* 0x080fe200078a08ff */
[----:B------:R0:W-:Y:S01]  /*fef0*/  @!P3 ST.E.128 desc[UR36][R6.64], RZ ;  /* 0x000000ff0600b985 */ /* 0x0001e2000c101d24 */
[----:B------:R-:W-:Y:S02]  /*ff00*/  @!P0 LEA R2, P6, R15, R2, 0x1 ;  /* 0x000000020f028211 */ /* 0x000fe400078c08ff */
[-C--:B------:R-:W-:Y:S02]  /*ff10*/  @!P2 LEA.HI.X R19, R13, R4.reuse, R14, 0x1, P4 ;  /* 0x000000040d13a211 */ /* 0x080fe400020f0c0e */
[----:B------:R-:W-:-:S02]  /*ff20*/  @!P1 LEA.HI.X R9, R9, R4, R10, 0x1, P5 ;  /* 0x0000000409099211 */ /* 0x000fc400028f0c0a */
[----:B------:R-:W-:Y:S01]  /*ff30*/  @!P0 LEA.HI.X R3, R15, R4, R12, 0x1, P6 ;  /* 0x000000040f038211 */ /* 0x000fe200030f0c0c */
[----:B------:R0:W-:Y:S04]  /*ff40*/  @!P2 ST.E.128 desc[UR36][R18.64], RZ ;  /* 0x000000ff1200a985 */ /* 0x0001e8000c101d24 */
[----:B------:R0:W-:Y:S04]  /*ff50*/  @!P1 ST.E.128 desc[UR36][R8.64], RZ ;  /* 0x000000ff08009985 */ /* 0x0001e8000c101d24 */
[----:B------:R0:W-:Y:S02]  /*ff60*/  @!P0 ST.E.128 desc[UR36][R2.64], RZ ;  /* 0x000000ff02008985 */ /* 0x0001e4000c101d24 */
.L_x_215:
[----:B------:R-:W-:Y:S05]  /*ff70*/  BSYNC B0 ;  /* 0x0000000000007941 */ /* 0x000fea0003800000 */
.L_x_205:
[----:B------:R-:W-:Y:S02]  /*ff80*/  ULDC UR4, c[0x0][0xc3c] ;  /* 0x00030f0000047ab9 */ /* 0x000fe40000000800 */
[----:B------:R-:W-:-:S06]  /*ff90*/  UISETP.GE.AND UP0, UPT, UR7, UR4, UPT ;  /* 0x000000040700728c */ /* 0x000fcc000bf06270 */
[----:B------:R-:W-:-:S13]  /*ffa0*/  PLOP3.LUT P0, PT, PT, PT, UP0, 0x80, 0x0 ;  /* 0x000000000000781c */ /* 0x000fda0003f0f008 */
[----:B------:R-:W-:Y:S05]  /*ffb0*/  @!P0 BRA `(.L_x_227) ;  /* 0xffffff1000348947 */ /* 0x000fea000383ffff */
[----:B------:R-:W-:Y:S05]  /*ffc0*/  EXIT ;  /* 0x000000000000794d */ /* 0x000fea0003800000 */
.L_x_176:
[----:B------:R-:W-:-:S08]  /*ffd0*/  NOP ;  /* 0x0000000000007918 */ /* 0x000fd00000000000 */
[----:B0-----:R-:W0:-:S00]  /*ffe0*/  USETMAXREG.DEALLOC.CTAPOOL 0x28 ;  /* 0x00000028000079c8 */ /* 0x001e0000080e0500 */
[----:B0-----:R-:W-:Y:S01]  /*fff0*/  LOP3.LUT R2, R2, 0x3, RZ, 0xc0, !PT ;  /* 0x0000000302027812 */ /* 0x001fe200078ec0ff */
[----:B------:R-:W-:Y:S01]  /*10000*/  IMAD.MOV.U32 R6, RZ, RZ, RZ ;  /* 0x000000ffff067224 */ /* 0x000fe200078e00ff */
[----:B------:R-:W-:-:S04]  /*10010*/  LOP3.LUT R23, R23, 0xfffffeff, RZ, 0xc0, !PT ;  /* 0xfffffeff17177812 */ /* 0x000fc800078ec0ff */
[----:B------:R-:W0:Y:S02]  /*10020*/  SHFL.IDX PT, R2, R2, RZ, 0x1f ;  /* 0x00001fff02027589 */ /* 0x000e2400000e0000 */
[----:B0-----:R-:W-:-:S13]  /*10030*/  ISETP.NE.AND P0, PT, R2, RZ, PT ;  /* 0x000000ff0200720c */ /* 0x001fda0003f05270 */
[----:B------:R-:W-:Y:S01]  /*10040*/  @P0 LOP3.LUT R23, R23, 0x100, RZ, 0xfc, !PT ;  /* 0x0000010017170812 */ /* 0x000fe200078efcff */
[----:B------:R-:W-:Y:S06]  /*10050*/  @!P0 BRA `(.L_x_228) ;  /* 0x00000000001c8947 */ /* 0x000fec0003800000 */
[----:B------:R-:W0:Y:S08]  /*10060*/  S2UR UR5, SR_CgaCtaId ;  /* 0x00000000000579c3 */ /* 0x000e300000008800 */
[----:B------:R-:W-:Y:S06]  /*10070*/  BAR.SYNC.DEFER_BLOCKING 0x5, 0x180 ;  /* 0x0146000000007b1d */ /* 0x000fec0000010000 */
[----:B------:R-:W-:-:S02]  /*10080*/  UMOV UR4, 0x400 ;  /* 0x0000040000047882 */ /* 0x000fc40000000000 */
[----:B0-----:R-:W-:-:S09]  /*10090*/  ULEA UR4, UR5, UR4, 0x18 ;  /* 0x0000000405047291 */ /* 0x001fd2000f8ec03f */
[----:B------:R-:W0:Y:S01]  /*100a0*/  LDS.128 R16, [UR4+0x388d0] ;  /* 0x0388d004ff107984 */ /* 0x000e220008000c00 */
[----:B------:R-:W-:Y:S06]  /*100b0*/  BAR.ARV 0x4, 0x180 ;  /* 0x0106000000007b1d */ /* 0x000fec0000002000 */
[----:B------:R-:W-:Y:S05]  /*100c0*/  BRA `(.L_x_229) ;  /* 0x0000000800947947 */ /* 0x000fea0003800000 */
.L_x_228:
[----:B------:R-:W-:Y:S01]  /*100d0*/  LOP3.LUT R7, R0, 0x1f, RZ, 0xc0, !PT ;  /* 0x0000001f00077812 */ /* 0x000fe200078ec0ff */
[----:B------:R-:W-:Y:S01]  /*100e0*/  ULDC UR4, c[0x0][0xc3c] ;  /* 0x00030f0000047ab9 */ /* 0x000fe20000000800 */
[----:B------:R-:W-:Y:S01]  /*100f0*/  IMAD.MOV.U32 R9, RZ, RZ, RZ ;  /* 0x000000ffff097224 */ /* 0x000fe200078e00ff */
[----:B------:R-:W0:Y:S01]  /*10100*/  S2UR UR6, SR_CTAID.X ;  /* 0x00000000000679c3 */ /* 0x000e220000002500 */
[----:B------:R-:W-:Y:S01]  /*10110*/  ISETP.NE.AND P0, PT, R7, 0x1f, PT ;  /* 0x0000001f0700780c */ /* 0x000fe20003f05270 */
[----:B------:R-:W-:-:S03]  /*10120*/  ULDC UR5, c[0x0][0xc38] ;  /* 0x00030e0000057ab9 */ /* 0x000fc60000000800 */
[----:B------:R-:W-:-:S13]  /*10130*/  ISETP.GE.OR P1, PT, R7, UR4, !P0 ;  /* 0x0000000407007c0c */ /* 0x000fda000c726670 */
[----:B------:R-:W1:Y:S08]  /*10140*/  @!P1 LDC.64 R4, c[0x0][0xc80] ;  /* 0x00032000ff049b82 */ /* 0x000e700000000a00 */
[----:B------:R-:W2:Y:S01]  /*10150*/  @!P1 LDC.64 R2, c[0x0][0xc78] ;  /* 0x00031e00ff029b82 */ /* 0x000ea20000000a00 */
[----:B-1----:R-:W-:-:S05]  /*10160*/  @!P1 IMAD.WIDE.U32 R4, R7, 0x4, R4 ;  /* 0x0000000407049825 */ /* 0x002fca00078e0004 */
[----:B------:R-:W3:Y:S01]  /*10170*/  @!P1 LDG.E R6, desc[UR36][R4.64] ;  /* 0x0000002404069981 */ /* 0x000ee2000c1e1900 */
[----:B--2---:R-:W-:-:S05]  /*10180*/  @!P1 IMAD.WIDE.U32 R2, R7, 0x4, R2 ;  /* 0x0000000407029825 */ /* 0x004fca00078e0002 */
[----:B------:R-:W3:Y:S01]  /*10190*/  @!P1 LDG.E R9, desc[UR36][R2.64] ;  /* 0x0000002402099981 */ /* 0x000ee2000c1e1900 */
[C---:B------:R-:W-:Y:S02]  /*101a0*/  ISETP.NE.AND P1, PT, R7.reuse, RZ, PT ;  /* 0x000000ff0700720c */ /* 0x040fe40003f25270 */
[C---:B------:R-:W-:Y:S02]  /*101b0*/  ISETP.GE.U32.AND P2, PT, R7.reuse, 0x2, PT ;  /* 0x000000020700780c */ /* 0x040fe40003f46070 */
[C---:B------:R-:W-:Y:S02]  /*101c0*/  ISETP.GE.U32.AND P3, PT, R7.reuse, 0x4, PT ;  /* 0x000000040700780c */ /* 0x040fe40003f66070 */
[C---:B------:R-:W-:Y:S02]  /*101d0*/  ISETP.GE.U32.AND P4, PT, R7.reuse, 0x8, PT ;  /* 0x000000080700780c */ /* 0x040fe40003f86070 */
[----:B------:R-:W-:Y:S01]  /*101e0*/  ISETP.GE.U32.AND P5, PT, R7, 0x10, PT ;  /* 0x000000100700780c */ /* 0x000fe20003fa6070 */
[----:B------:R-:W-:Y:S01]  /*101f0*/  UMOV UR4, URZ ;  /* 0x0000003f00047c82 */ /* 0x000fe20008000000 */
[----:B---3--:R-:W-:-:S05]  /*10200*/  IMAD R8, R6, R9, RZ ;  /* 0x0000000906087224 */ /* 0x008fca00078e02ff */
[----:B------:R-:W1:Y:S02]  /*10210*/  SHFL.UP PT, R10, R8, 0x1, RZ ;  /* 0x04200000080a7989 */ /* 0x000e6400000e00ff */
[----:B-1----:R-:W-:-:S05]  /*10220*/  SEL R11, R10, RZ, P1 ;  /* 0x000000ff0a0b7207 */ /* 0x002fca0000800000 */
[----:B------:R-:W-:-:S05]  /*10230*/  IMAD.IADD R11, R8, 0x1, R11 ;  /* 0x00000001080b7824 */ /* 0x000fca00078e020b */
        /* <DEDUP_REMOVED lines=12> */
[----:B------:R-:W1:Y:S02]  /*10300*/  SHFL.IDX PT, R8, R5, 0x1f, 0x1f ;  /* 0x03e01f0005087f89 */ /* 0x000e6400000e0000 */
[----:B-1----:R-:W-:-:S05]  /*10310*/  IMAD R8, R8, UR5, RZ ;  /* 0x0000000508087c24 */ /* 0x002fca000f8e02ff */
[----:B0-----:R-:W-:Y:S01]  /*10320*/  ISETP.GT.AND P6, PT, R8, UR6, PT ;  /* 0x0000000608007c0c */ /* 0x001fe2000bfc4270 */
[----:B------:R-:W-:-:S12]  /*10330*/  IMAD.MOV.U32 R3, RZ, RZ, R8 ;  /* 0x000000ffff037224 */ /* 0x000fd800078e0008 */
[----:B------:R-:W-:Y:S05]  /*10340*/  @P6 BRA `(.L_x_230) ;  /* 0x0000000000986947 */ /* 0x000fea0003800000 */
[----:B------:R-:W-:Y:S01]  /*10350*/  IMAD.MOV.U32 R8, RZ, RZ, R3 ;  /* 0x000000ffff087224 */ /* 0x000fe200078e0003 */
[----:B------:R-:W-:Y:S01]  /*10360*/  UMOV UR4, URZ ;  /* 0x0000003f00047c82 */ /* 0x000fe20008000000 */
[----:B------:R-:W-:-:S05]  /*10370*/  ULDC UR5, c[0x0][0xc38] ;  /* 0x00030e0000057ab9 */ /* 0x000fca0000000800 */
.L_x_232:
[----:B------:R-:W0:Y:S01]  /*10380*/  LDC R2, c[0x0][0xc3c] ;  /* 0x00030f00ff027b82 */ /* 0x000e220000000800 */
[----:B------:R-:W-:-:S06]  /*10390*/  UIADD3 UR4, UR4, 0x1f, URZ ;  /* 0x0000001f04047890 */ /* 0x000fcc000fffe03f */
[----:B0-----:R-:W-:-:S13]  /*103a0*/  ISETP.LE.AND P6, PT, R2, UR4, PT ;  /* 0x0000000402007c0c */ /* 0x001fda000bfc3270 */
[----:B------:R-:W-:Y:S05]  /*103b0*/  @P6 BRA `(.L_x_231) ;  /* 0x0000000400ac6947 */ /* 0x000fea0003800000 */
[----:B------:R-:W-:Y:S02]  /*103c0*/  VIADD R9, R7, UR4 ;  /* 0x0000000407097c36 */ /* 0x000fe40008000000 */
[----:B------:R-:W-:-:S03]  /*103d0*/  IMAD.MOV.U32 R6, RZ, RZ, RZ ;  /* 0x000000ffff067224 */ /* 0x000fc600078e00ff */
[----:B------:R-:W-:-:S13]  /*103e0*/  ISETP.GE.OR P6, PT, R9, R2, !P0 ;  /* 0x000000020900720c */ /* 0x000fda00047c6670 */
[----:B------:R-:W0:Y:S08]  /*103f0*/  @!P6 LDC.64 R4, c[0x0][0xc80] ;  /* 0x00032000ff04eb82 */ /* 0x000e300000000a00 */
[----:B------:R-:W1:Y:S01]  /*10400*/  @!P6 LDC.64 R2, c[0x0][0xc78] ;  /* 0x00031e00ff02eb82 */ /* 0x000e620000000a00 */
[----:B0-----:R-:W-:-:S05]  /*10410*/  @!P6 IMAD.WIDE R4, R9, 0x4, R4 ;  /* 0x000000040904e825 */ /* 0x001fca00078e0204 */
[----:B------:R-:W2:Y:S01]  /*10420*/  @!P6 LDG.E R6, desc[UR36][R4.64] ;  /* 0x000000240406e981 */ /* 0x000ea2000c1e1900 */
[----:B-1----:R-:W-:-:S04]  /*10430*/  @!P6 IMAD.WIDE R2, R9, 0x4, R2 ;  /* 0x000000040902e825 */ /* 0x002fc800078e0202 */
[----:B------:R-:W-:-:S06]  /*10440*/  IMAD.MOV.U32 R9, RZ, RZ, RZ ;  /* 0x000000ffff097224 */ /* 0x000fcc00078e00ff */
[----:B------:R-:W2:Y:S02]  /*10450*/  @!P6 LDG.E R9, desc[UR36][R2.64] ;  /* 0x000000240209e981 */ /* 0x000ea4000c1e1900 */
[----:B--2---:R-:W-:-:S05]  /*10460*/  IMAD R13, R6, R9, RZ ;  /* 0x00000009060d7224 */ /* 0x004fca00078e02ff */
[----:B------:R-:W0:Y:S02]  /*10470*/  SHFL.UP PT, R10, R13, 0x1, RZ ;  /* 0x042000000d0a7989 */ /* 0x000e2400000e00ff */
[----:B0-----:R-:W-:-:S05]  /*10480*/  SEL R10, R10, RZ, P1 ;  /* 0x000000ff0a0a7207 */ /* 0x001fca0000800000 */
[----:B------:R-:W-:-:S05]  /*10490*/  IMAD.IADD R10, R13, 0x1, R10 ;  /* 0x000000010d0a7824 */ /* 0x000fca00078e020a */
        /* <DEDUP_REMOVED lines=12> */
[----:B------:R-:W0:Y:S02]  /*10560*/  SHFL.IDX PT, R2, R5, 0x1f, 0x1f ;  /* 0x03e01f0005027f89 */ /* 0x000e2400000e0000 */
[----:B0-----:R-:W-:-:S04]  /*10570*/  IMAD R3, R2, UR5, RZ ;  /* 0x0000000502037c24 */ /* 0x001fc8000f8e02ff */
[----:B------:R-:W-:-:S05]  /*10580*/  IMAD.IADD R8, R3, 0x1, R8 ;  /* 0x0000000103087824 */ /* 0x000fca00078e0208 */
[----:B------:R-:W-:-:S13]  /*10590*/  ISETP.GT.AND P6, PT, R8, UR6, PT ;  /* 0x0000000608007c0c */ /* 0x000fda000bfc4270 */
[----:B------:R-:W-:Y:S05]  /*105a0*/  @!P6 BRA `(.L_x_232) ;  /* 0xfffffffc0074e947 */ /* 0x000fea000383ffff */
.L_x_230:
[----:B------:R-:W-:Y:S02]  /*105b0*/  IMAD.IADD R11, R8, 0x1, -R3 ;  /* 0x00000001080b7824 */ /* 0x000fe400078e0a03 */
[----:B------:R-:W-:Y:S02]  /*105c0*/  IMAD.MOV.U32 R16, RZ, RZ, RZ ;  /* 0x000000ffff107224 */ /* 0x000fe400078e00ff */
[----:B------:R-:W-:-:S05]  /*105d0*/  IMAD R2, R5, UR5, R11 ;  /* 0x0000000505027c24 */ /* 0x000fca000f8e020b */
[----:B------:R-:W-:-:S13]  /*105e0*/  ISETP.GT.AND P0, PT, R2, UR6, PT ;  /* 0x0000000602007c0c */ /* 0x000fda000bf04270 */
[----:B------:R-:W-:-:S04]  /*105f0*/  VOTE.ANY R8, PT, !P0 ;  /* 0x0000000000087806 */ /* 0x000fc800040e0100 */
[----:B------:R-:W0:Y:S01]  /*10600*/  POPC R19, R8 ;  /* 0x0000000800137309 */ /* 0x000e220000000000 */
[----:B------:R-:W-:Y:S01]  /*10610*/  ISETP.NE.AND P0, PT, R8, RZ, PT ;  /* 0x000000ff0800720c */ /* 0x000fe20003f05270 */
[----:B0-----:R-:W0:Y:S04]  /*10620*/  SHFL.IDX PT, R6, R6, R19, 0x1f ;  /* 0x00001f1306067589 */ /* 0x001e2800000e0000 */
[----:B------:R1:W2:Y:S01]  /*10630*/  SHFL.IDX PT, R9, R9, R19, 0x1f ;  /* 0x00001f1309097589 */ /* 0x0002a200000e0000 */
[----:B0-----:R-:W-:-:S04]  /*10640*/  IABS R4, R6 ;  /* 0x0000000600047213 */ /* 0x001fc80000000000 */
[----:B------:R-:W0:Y:S08]  /*10650*/  I2F.RP R10, R4 ;  /* 0x00000004000a7306 */ /* 0x000e300000209400 */
[----:B0-----:R-:W0:Y:S02]  /*10660*/  MUFU.RCP R10, R10 ;  /* 0x0000000a000a7308 */ /* 0x001e240000001000 */
[----:B0-----:R-:W-:-:S06]  /*10670*/  VIADD R2, R10, 0xffffffe ;  /* 0x0ffffffe0a027836 */ /* 0x001fcc0000000000 */
[----:B------:R-:W0:Y:S02]  /*10680*/  F2I.FTZ.U32.TRUNC.NTZ R3, R2 ;  /* 0x0000000200037305 */ /* 0x000e24000021f000 */
[----:B0-----:R-:W-:Y:S01]  /*10690*/  IMAD.MOV R12, RZ, RZ, -R3 ;  /* 0x000000ffff0c7224 */ /* 0x001fe200078e0a03 */
[----:B-12---:R-:W-:Y:S06]  /*106a0*/  @!P0 BRA `(.L_x_233) ;  /* 0x0000000000088947 */ /* 0x006fec0003800000 */
[----:B------:R-:W-:-:S06]  /*106b0*/  VIADD R16, R19, 0xffffffff ;  /* 0xffffffff13107836 */ /* 0x000fcc0000000000 */
[----:B------:R0:W1:Y:S02]  /*106c0*/  SHFL.IDX PT, R16, R5, R16, 0x1f ;  /* 0x00001f1005107589 */ /* 0x00006400000e0000 */
.L_x_233:
[----:B-1----:R-:W-:Y:S01]  /*106d0*/  IMAD R16, R16, UR5, R11 ;  /* 0x0000000510107c24 */ /* 0x002fe2000f8e020b */
[----:B0-----:R-:W-:Y:S01]  /*106e0*/  IABS R5, R9 ;  /* 0x0000000900057213 */ /* 0x001fe20000000000 */
[----:B------:R-:W-:Y:S01]  /*106f0*/  IMAD.MOV.U32 R11, RZ, RZ, R12 ;  /* 0x000000ffff0b7224 */ /* 0x000fe200078e000c */
[----:B------:R-:W-:Y:S01]  /*10700*/  IABS R12, R6 ;  /* 0x00000006000c7213 */ /* 0x000fe20000000000 */
[----:B------:R-:W-:Y:S01]  /*10710*/  IMAD.MOV.U32 R2, RZ, RZ, RZ ;  /* 0x000000ffff027224 */ /* 0x000fe200078e00ff */
[----:B------:R-:W-:Y:S01]  /*10720*/  IADD3 R17, -R16, UR6, RZ ;  /* 0x0000000610117c10 */ /* 0x000fe2000fffe1ff */
[----:B------:R-:W-:Y:S01]  /*10730*/  IMAD R11, R11, R4, RZ ;  /* 0x000000040b0b7224 */ /* 0x000fe200078e02ff */
[----:B------:R-:W0:Y:S01]  /*10740*/  I2F.RP R8, R5 ;  /* 0x0000000500087306 */ /* 0x000e220000209400 */
[----:B------:R-:W-:Y:S01]  /*10750*/  IMAD.MOV R12, RZ, RZ, -R12 ;  /* 0x000000ffff0c7224 */ /* 0x000fe200078e0a0c */
[----:B------:R-:W-:Y:S01]  /*10760*/  IABS R10, R17 ;  /* 0x00000011000a7213 */ /* 0x000fe20000000000 */
[----:B------:R-:W-:-:S04]  /*10770*/  IMAD.HI.U32 R2, R3, R11, R2 ;  /* 0x0000000b03027227 */ /* 0x000fc800078e0002 */
[----:B------:R-:W-:Y:S02]  /*10780*/  IMAD.MOV.U32 R3, RZ, RZ, R10 ;  /* 0x000000ffff037224 */ /* 0x000fe400078e000a */
[----:B------:R-:W-:Y:S02]  /*10790*/  IMAD.MOV.U32 R10, RZ, RZ, R12 ;  /* 0x000000ffff0a7224 */ /* 0x000fe400078e000c */
[----:B------:R-:W-:-:S04]  /*107a0*/  IMAD.HI.U32 R2, R2, R3, RZ ;  /* 0x0000000302027227 */ /* 0x000fc800078e00ff */
[----:B------:R-:W-:Y:S01]  /*107b0*/  IMAD R3, R2, R10, R3 ;  /* 0x0000000a02037224 */ /* 0x000fe200078e0203 */
[----:B0-----:R-:W0:Y:S01]  /*107c0*/  MUFU.RCP R8, R8 ;  /* 0x0000000800087308 */ /* 0x001e220000001000 */
[----:B------:R-:W-:-:S03]  /*107d0*/  VIADD R19, R19, UR4 ;  /* 0x0000000413137c36 */ /* 0x000fc60008000000 */
[----:B------:R-:W-:-:S13]  /*107e0*/  ISETP.GT.U32.AND P1, PT, R4, R3, PT ;  /* 0x000000030400720c */ /* 0x000fda0003f24070 */
[----:B------:R-:W-:Y:S02]  /*107f0*/  @!P1 IMAD.IADD R3, R3, 0x1, -R4 ;  /* 0x0000000103039824 */ /* 0x000fe400078e0a04 */
[----:B0-----:R-:W-:Y:S02]  /*10800*/  VIADD R10, R8, 0xffffffe ;  /* 0x0ffffffe080a7836 */ /* 0x001fe40000000000 */
[----:B------:R-:W-:Y:S01]  /*10810*/  @!P1 VIADD R2, R2, 0x1 ;  /* 0x0000000102029836 */ /* 0x000fe20000000000 */
[----:B------:R-:W-:Y:S02]  /*10820*/  ISETP.GE.U32.AND P0, PT, R3, R4, PT ;  /* 0x000000040300720c */ /* 0x000fe40003f06070 */
[----:B------:R-:W-:Y:S01]  /*10830*/  LOP3.LUT R4, R17, R6, RZ, 0x3c, !PT ;  /* 0x0000000611047212 */ /* 0x000fe200078e3cff */
[----:B------:R0:W1:Y:S01]  /*10840*/  F2I.FTZ.U32.TRUNC.NTZ R3, R10 ;  /* 0x0000000a00037305 */ /* 0x000062000021f000 */
[----:B------:R-:W-:Y:S02]  /*10850*/  ISETP.NE.AND P1, PT, R6, RZ, PT ;  /* 0x000000ff0600720c */ /* 0x000fe40003f25270 */
[----:B------:R-:W-:-:S02]  /*10860*/  ISETP.GE.AND P2, PT, R4, RZ, PT ;  /* 0x000000ff0400720c */ /* 0x000fc40003f46270 */
[----:B0-----:R-:W-:-:S05]  /*10870*/  IABS R10, R9 ;  /* 0x00000009000a7213 */ /* 0x001fca0000000000 */
[----:B------:R-:W-:Y:S01]  /*10880*/  @P0 IADD3 R2, R2, 0x1, RZ ;  /* 0x0000000102020810 */ /* 0x000fe20007ffe0ff */
[----:B------:R-:W-:-:S04]  /*10890*/  IMAD.MOV R10, RZ, RZ, -R10 ;  /* 0x000000ffff0a7224 */ /* 0x000fc800078e0a0a */
[----:B------:R-:W-:Y:S02]  /*108a0*/  IMAD.MOV.U32 R8, RZ, RZ, R2 ;  /* 0x000000ffff087224 */ /* 0x000fe400078e0002 */
[----:B-1----:R-:W-:Y:S02]  /*108b0*/  IMAD.MOV R2, RZ, RZ, -R3 ;  /* 0x000000ffff027224 */ /* 0x002fe400078e0a03 */
[----:B------:R-:W-:Y:S01]  /*108c0*/  @!P2 IMAD.MOV R8, RZ, RZ, -R8 ;  /* 0x000000ffff08a224 */ /* 0x000fe200078e0a08 */
[----:B------:R-:W-:Y:S01]  /*108d0*/  @!P1 LOP3.LUT R8, RZ, R6, RZ, 0x33, !PT ;  /* 0x00000006ff089212 */ /* 0x000fe200078e33ff */
[----:B------:R-:W-:Y:S02]  /*108e0*/  IMAD R11, R2, R5, RZ ;  /* 0x00000005020b7224 */ /* 0x000fe400078e02ff */
[----:B------:R-:W-:Y:S01]  /*108f0*/  IMAD.MOV.U32 R2, RZ, RZ, RZ ;  /* 0x000000ffff027224 */ /* 0x000fe200078e00ff */
[-C--:B------:R-:W-:Y:S01]  /*10900*/  IABS R4, R8.reuse ;  /* 0x0000000800047213 */ /* 0x080fe20000000000 */
[----:B------:R-:W-:-:S02]  /*10910*/  IMAD R6, R6, R8, RZ ;  /* 0x0000000806067224 */ /* 0x000fc400078e02ff */
[----:B------:R-:W-:-:S04]  /*10920*/  IMAD.HI.U32 R2, R3, R11, R2 ;  /* 0x0000000b03027227 */ /* 0x000fc800078e0002 */
[----:B------:R-:W-:Y:S02]  /*10930*/  IMAD.MOV.U32 R3, RZ, RZ, R4 ;  /* 0x000000ffff037224 */ /* 0x000fe400078e0004 */
[----:B------:R-:W-:Y:S02]  /*10940*/  IMAD.MOV.U32 R4, RZ, RZ, R10 ;  /* 0x000000ffff047224 */ /* 0x000fe400078e000a */
[----:B------:R-:W-:-:S04]  /*10950*/  IMAD.HI.U32 R2, R2, R3, RZ ;  /* 0x0000000302027227 */ /* 0x000fc800078e00ff */
[----:B------:R-:W-:Y:S01]  /*10960*/  IMAD R4, R2, R4, R3 ;  /* 0x0000000402047224 */ /* 0x000fe200078e0203 */
[----:B------:R-:W-:Y:S01]  /*10970*/  LOP3.LUT R3, R8, R9, RZ, 0x3c, !PT ;  /* 0x0000000908037212 */ /* 0x000fe200078e3cff */
[----:B------:R-:W-:-:S03]  /*10980*/  IMAD.IADD R17, R17, 0x1, -R6 ;  /* 0x0000000111117824 */ /* 0x000fc600078e0a06 */
[----:B------:R-:W-:Y:S02]  /*10990*/  ISETP.GT.U32.AND P1, PT, R5, R4, PT ;  /* 0x000000040500720c */ /* 0x000fe40003f24070 */
[----:B------:R-:W-:-:S11]  /*109a0*/  ISETP.GE.AND P2, PT, R3, RZ, PT ;  /* 0x000000ff0300720c */ /* 0x000fd60003f46270 */
[----:B------:R-:W-:Y:S02]  /*109b0*/  @!P1 IMAD.IADD R4, R4, 0x1, -R5 ;  /* 0x0000000104049824 */ /* 0x000fe400078e0a05 */
[----:B------:R-:W-:Y:S01]  /*109c0*/  @!P1 VIADD R2, R2, 0x1 ;  /* 0x0000000102029836 */ /* 0x000fe20000000000 */
[----:B------:R-:W-:Y:S02]  /*109d0*/  ISETP.NE.AND P1, PT, R9, RZ, PT ;  /* 0x000000ff0900720c */ /* 0x000fe40003f25270 */
[----:B------:R-:W-:-:S13]  /*109e0*/  ISETP.GE.U32.AND P0, PT, R4, R5, PT ;  /* 0x000000050400720c */ /* 0x000fda0003f06070 */
[----:B------:R-:W-:-:S04]  /*109f0*/  @P0 VIADD R2, R2, 0x1 ;  /* 0x0000000102020836 */ /* 0x000fc80000000000 */
[----:B------:R-:W-:Y:S01]  /*10a00*/  @!P2 IMAD.MOV R2, RZ, RZ, -R2 ;  /* 0x000000ffff02a224 */ /* 0x000fe200078e0a02 */
[----:B------:R-:W-:-:S05]  /*10a10*/  @!P1 LOP3.LUT R2, RZ, R9, RZ, 0x33, !PT ;  /* 0x00000009ff029212 */ /* 0x000fca00078e33ff */
[----:B------:R-:W-:-:S04]  /*10a20*/  IMAD.MOV R18, RZ, RZ, -R2 ;  /* 0x000000ffff127224 */ /* 0x000fc800078e0a02 */
[C---:B------:R-:W-:Y:S02]  /*10a30*/  IMAD R18, R9.reuse, R18, R8 ;  /* 0x0000001209127224 */ /* 0x040fe400078e0208 */
[----:B------:R-:W-:-:S04]  /*10a40*/  IMAD R9, R9, 0x1000000, R2 ;  /* 0x0100000009097824 */ /* 0x000fc800078e0202 */
[----:B------:R-:W-:Y:S01]  /*10a50*/  IMAD R18, R18, 0x10000, R9 ;  /* 0x0001000012127824 */ /* 0x000fe200078e0209 */
[----:B------:R-:W-:Y:S06]  /*10a60*/  BRA `(.L_x_234) ;  /* 0x0000000000147947 */ /* 0x000fec0003800000 */
.L_x_231:
[----:B------:R-:W-:Y:S01]  /*10a70*/  ULDC UR4, c[0x0][0xc3c] ;  /* 0x00030f0000047ab9 */ /* 0x000fe20000000800 */
[----:B------:R-:W-:Y:S02]  /*10a80*/  IMAD.MOV.U32 R17, RZ, RZ, RZ ;  /* 0x000000ffff117224 */ /* 0x000fe400078e00ff */
[----:B------:R-:W-:Y:S02]  /*10a90*/  IMAD.U32 R16, RZ, RZ, UR6 ;  /* 0x00000006ff107e24 */ /* 0x000fe4000f8e00ff */
[----:B------:R-:W-:Y:S02]  /*10aa0*/  IMAD.MOV.U32 R18, RZ, RZ, RZ ;  /* 0x000000ffff127224 */ /* 0x000fe400078e00ff */
[----:B------:R-:W-:-:S07]  /*10ab0*/  IMAD.U32 R19, RZ, RZ, UR4 ;  /* 0x00000004ff137e24 */ /* 0x000fce000f8e00ff */
.L_x_234:
[----:B------:R-:W-:-:S13]  /*10ac0*/  ISETP.NE.AND P0, PT, R7, RZ, PT ;  /* 0x000000ff0700720c */ /* 0x000fda0003f05270 */
[----:B------:R-:W0:Y:S01]  /*10ad0*/  @!P0 S2R R3, SR_CgaCtaId ;  /* 0x0000000000038919 */ /* 0x000e220000008800 */
[----:B------:R-:W-:-:S04]  /*10ae0*/  @!P0 MOV R2, 0x400 ;  /* 0x0000040000028802 */ /* 0x000fc80000000f00 */
[----:B0-----:R-:W-:-:S05]  /*10af0*/  @!P0 LEA R2, R3, R2, 0x18 ;  /* 0x0000000203028211 */ /* 0x001fca00078ec0ff */
[----:B------:R1:W-:Y:S01]  /*10b00*/  @!P0 STS.128 [R2+0x388d0], R16 ;  /* 0x0388d01002008388 */ /* 0x0003e20000000c00 */
[----:B------:R-:W-:Y:S06]  /*10b10*/  BAR.ARV 0x5, 0x180 ;  /* 0x0146000000007b1d */ /* 0x000fec0000002000 */
.L_x_229:
[----:B------:R2:W-:Y:S01]  /*10b20*/  STL [R1+0x28], RZ ;  /* 0x000028ff01007387 */ /* 0x0005e20000100800 */
[----:B------:R-:W-:Y:S01]  /*10b30*/  ULDC UR4, c[0x0][0xc3c] ;  /* 0x00030f0000047ab9 */ /* 0x000fe20000000800 */
[----:B------:R-:W-:Y:S01]  /*10b40*/  IMAD.MOV.U32 R28, RZ, RZ, 0x1 ;  /* 0x00000001ff1c7424 */ /* 0x000fe200078e00ff */
[----:B0-----:R-:W-:Y:S01]  /*10b50*/  ISETP.GE.AND P0, PT, R19, UR4, PT ;  /* 0x0000000413007c0c */ /* 0x001fe2000bf06270 */
[----:B------:R-:W-:-:S12]  /*10b60*/  IMAD.MOV.U32 R27, RZ, RZ, RZ ;  /* 0x000000ffff1b7224 */ /* 0x000fd800078e00ff */
[----:B--2---:R-:W-:Y:S05]  /*10b70*/  @P0 BRA `(.L_x_235) ;  /* 0x0000004c00140947 */ /* 0x004fea0003800000 */
[----:B-1----:R-:W2:Y:S01]  /*10b80*/  LDL R2, [R1+0x50] ;  /* 0x0000500001027983 */ /* 0x002ea20000100800 */
[----:B------:R-:W0:Y:S01]  /*10b90*/  S2UR UR5, SR_CgaCtaId ;  /* 0x00000000000579c3 */ /* 0x000e220000008800 */
[----:B------:R-:W-:Y:S01]  /*10ba0*/  IMAD.SHL.U32 R32, R0, 0x8, RZ ;  /* 0x0000000800207824 */ /* 0x000fe200078e00ff */
[----:B------:R-:W-:Y:S01]  /*10bb0*/  BSSY B8, `(.L_x_235) ;  /* 0x00004c1000087945 */ /* 0x000fe20003800000 */
[----:B------:R1:W-:Y:S01]  /*10bc0*/  STL [R1+0x28], RZ ;  /* 0x000028ff01007387 */ /* 0x0003e20000100800 */
[----:B------:R-:W-:Y:S01]  /*10bd0*/  IMAD.MOV.U32 R28, RZ, RZ, 0x1 ;  /* 0x00000001ff1c7424 */ /* 0x000fe200078e00ff */
[----:B------:R-:W-:Y:S01]  /*10be0*/  ULDC UR39, c[0x0][0xc] ;  /* 0x0000030000277ab9 */ /* 0x000fe20000000800 */
[----:B------:R-:W-:Y:S01]  /*10bf0*/  LOP3.LUT R3, R32, 0x1f8, RZ, 0xc0, !PT ;  /* 0x000001f820037812 */ /* 0x000fe200078ec0ff */
[----:B------:R-:W-:-:S03]  /*10c00*/  IMAD.MOV.U32 R27, RZ, RZ, RZ ;  /* 0x000000ffff1b7224 */ /* 0x000fc600078e00ff */
[----:B------:R-:W-:-:S04]  /*10c10*/  LOP3.LUT R3, R3, 0x38, R0, 0x78, !PT ;  /* 0x0000003803037812 */ /* 0x000fc800078e7800 */
[----:B------:R-:W-:Y:S02]  /*10c20*/  LOP3.LUT R31, R3, 0x200, R32, 0xf8, !PT ;  /* 0x00000200031f7812 */ /* 0x000fe400078ef820 */
[----:B------:R-:W-:-:S04]  /*10c30*/  LOP3.LUT R32, R32, 0x38, RZ, 0xc0, !PT ;  /* 0x0000003820207812 */ /* 0x000fc800078ec0ff */
[C---:B------:R-:W-:Y:S02]  /*10c40*/  LOP3.LUT R37, R32.reuse, 0x40, RZ, 0xfc, !PT ;  /* 0x0000004020257812 */ /* 0x040fe400078efcff */
[C---:B------:R-:W-:Y:S02]  /*10c50*/  LOP3.LUT R36, R32.reuse, 0x80, RZ, 0xfc, !PT ;  /* 0x0000008020247812 */ /* 0x040fe400078efcff */
[----:B------:R-:W-:Y:S02]  /*10c60*/  LOP3.LUT R34, R32, 0xc0, RZ, 0xfc, !PT ;  /* 0x000000c020227812 */ /* 0x000fe400078efcff */
[----:B--2---:R-:W-:Y:S02]  /*10c70*/  R2UR UR4, R2 ;  /* 0x00000000020472ca */ /* 0x004fe400000e0000 */
[C---:B------:R-:W-:Y:S01]  /*10c80*/  LOP3.LUT R2, R0.reuse, 0x7f, RZ, 0xc0, !PT ;  /* 0x0000007f00027812 */ /* 0x040fe200078ec0ff */
[----:B------:R-:W-:-:S03]  /*10c90*/  IMAD.SHL.U32 R0, R0, 0x10, RZ ;  /* 0x0000001000007824 */ /* 0x000fc600078e00ff */
[----:B------:R-:W-:-:S04]  /*10ca0*/  SHF.R.U32.HI R2, RZ, 0x3, R2 ;  /* 0x00000003ff027819 */ /* 0x000fc80000011602 */
[----:B------:R-:W-:-:S03]  /*10cb0*/  LOP3.LUT R0, R2, 0x70, R0, 0xf8, !PT ;  /* 0x0000007002007812 */ /* 0x000fc600078ef800 */
[----:B------:R-:W-:-:S03]  /*10cc0*/  ULOP3.LUT UR38, UR4, 0x2, URZ, 0xfc, !UPT ;  /* 0x0000000204267892 */ /* 0x000fc6000f8efc3f */
[----:B------:R-:W-:Y:S02]  /*10cd0*/  UMOV UR4, 0x400 ;  /* 0x0000040000047882 */ /* 0x000fe40000000000 */
[----:B0-----:R-:W-:-:S06]  /*10ce0*/  ULEA UR4, UR5, UR4, 0x18 ;  /* 0x0000000405047291 */ /* 0x001fcc000f8ec03f */
[----:B------:R-:W-:-:S04]  /*10cf0*/  IMAD.U32 R22, RZ, RZ, UR4 ;  /* 0x00000004ff167e24 */ /* 0x000fc8000f8e00ff */
[----:B-1----:R-:W-:-:S07]  /*10d00*/  IMAD R33, R31, 0x2, R22 ;  /* 0x000000021f217824 */ /* 0x002fce00078e0216 */
.L_x_300:
[----:B0-----:R-:W0:Y:S02]  /*10d10*/  LDC.64 R2, c[0x0][0xc88] ;  /* 0x00032200ff027b82 */ /* 0x001e240000000a00 */
[----:B0-----:R-:W-:-:S05]  /*10d20*/  IMAD.WIDE R2, R19, 0x4, R2 ;  /* 0x0000000413027825 */ /* 0x001fca00078e0202 */
[----:B--2---:R-:W2:Y:S01]  /*10d30*/  LDG.E R29, desc[UR36][R2.64] ;  /* 0x00000024021d7981 */ /* 0x004ea2000c1e1900 */
[----:B------:R-:W-:Y:S05]  /*10d40*/  YIELD ;  /* 0x0000000000007946 */ /* 0x000fea0003800000 */
[----:B------:R-:W-:Y:S01]  /*10d50*/  ULDC.64 UR4, c[0x0][0xa28] ;  /* 0x00028a0000047ab9 */ /* 0x000fe20000000a00 */
[----:B------:R-:W-:Y:S01]  /*10d60*/  IMAD.MOV.U32 R6, RZ, RZ, RZ ;  /* 0x000000ffff067224 */ /* 0x000fe200078e00ff */
[----:B------:R-:W-:Y:S01]  /*10d70*/  ISETP.NE.U32.AND P0, PT, RZ, UR4, PT ;  /* 0x00000004ff007c0c */ /* 0x000fe2000bf05070 */
[----:B------:R-:W-:-:S03]  /*10d80*/  ULDC.64 UR6, c[0x0][0xa18] ;  /* 0x0002860000067ab9 */ /* 0x000fc60000000a00 */
[----:B------:R-:W-:Y:S01]  /*10d90*/  ISETP.NE.AND.EX P0, PT, RZ, UR5, PT, P0 ;  /* 0x00000005ff007c0c */ /* 0x000fe2000bf05300 */
[----:B------:R-:W-:Y:S01]  /*10da0*/  IMAD.MOV.U32 R35, RZ, RZ, RZ ;  /* 0x000000ffff237224 */ /* 0x000fe200078e00ff */
[----:B--2---:R-:W-:-:S11]  /*10db0*/  SHF.R.S32.HI R0, RZ, 0x1f, R29 ;  /* 0x0000001fff007819 */ /* 0x004fd6000001141d */
[C---:B------:R-:W-:Y:S01]  /*10dc0*/  @P0 LEA R2, P1, R29.reuse, UR4, 0x2 ;  /* 0x000000041d020c11 */ /* 0x040fe2000f8210ff */
[C---:B------:R-:W-:Y:S01]  /*10dd0*/  IMAD.SHL.U32 R24, R29.reuse, 0x4, RZ ;  /* 0x000000041d187824 */ /* 0x040fe200078e00ff */
[C-C-:B------:R-:W-:Y:S01]  /*10de0*/  SHF.L.U64.HI R25, R29.reuse, 0x2, R0.reuse ;  /* 0x000000021d197819 */ /* 0x140fe20000010200 */
[----:B------:R0:W-:Y:S01]  /*10df0*/  STL [R1+0x10], R0 ;  /* 0x0000100001007387 */ /* 0x0001e20000100800 */
[----:B------:R-:W-:Y:S01]  /*10e00*/  @P0 LEA.HI.X R3, R29, UR5, R0, 0x2, P1 ;  /* 0x000000051d030c11 */ /* 0x000fe200088f1400 */
[----:B------:R-:W-:-:S04]  /*10e10*/  ULDC.64 UR4, c[0x0][0xa00] ;  /* 0x0002800000047ab9 */ /* 0x000fc80000000a00 */
[----:B------:R1:W2:Y:S01]  /*10e20*/  @P0 LDG.E R6, desc[UR36][R2.64] ;  /* 0x0000002402060981 */ /* 0x0002a2000c1e1900 */
[----:B------:R-:W-:Y:S02]  /*10e30*/  ISETP.NE.U32.AND P0, PT, RZ, UR4, PT ;  /* 0x00000004ff007c0c */ /* 0x000fe4000bf05070 */
[----:B------:R-:W-:Y:S02]  /*10e40*/  LOP3.LUT R23, R23, 0xffffff7f, RZ, 0xc0, !PT ;  /* 0xffffff7f17177812 */ /* 0x000fe400078ec0ff */
[----:B------:R-:W-:Y:S02]  /*10e50*/  ISETP.NE.AND.EX P2, PT, RZ, UR5, PT, P0 ;  /* 0x00000005ff007c0c */ /* 0x000fe4000bf45300 */
[----:B------:R-:W-:Y:S02]  /*10e60*/  ISETP.NE.U32.AND P0, PT, RZ, UR6, PT ;  /* 0x00000006ff007c0c */ /* 0x000fe4000bf05070 */
[----:B-1----:R-:W-:Y:S02]  /*10e70*/  IADD3 R2, P1, R24, UR4, RZ ;  /* 0x0000000418027c10 */ /* 0x002fe4000ff3e0ff */
[----:B------:R-:W-:-:S02]  /*10e80*/  ISETP.NE.AND.EX P0, PT, RZ, UR7, PT, P0 ;  /* 0x00000007ff007c0c */ /* 0x000fc4000bf05300 */
[----:B------:R-:W-:Y:S01]  /*10e90*/  IADD3.X R3, R25, UR5, RZ, P1, !PT ;  /* 0x0000000519037c10 */ /* 0x000fe20008ffe4ff */
[----:B------:R-:W-:-:S04]  /*10ea0*/  ULDC.64 UR4, c[0x0][0x418] ;  /* 0x0001060000047ab9 */ /* 0x000fc80000000a00 */
[----:B------:R-:W-:Y:S01]  /*10eb0*/  @P2 LOP3.LUT R23, R23, 0x80, RZ, 0xfc, !PT ;  /* 0x0000008017172812 */ /* 0x000fe200078efcff */
[----:B------:R1:W5:Y:S05]  /*10ec0*/  @P2 LDG.E R35, desc[UR36][R2.64] ;  /* 0x0000002402232981 */ /* 0x00036a000c1e1900 */
[----:B------:R-:W-:-:S04]  /*10ed0*/  @P0 IADD3 R4, P1, R24, UR6, RZ ;  /* 0x0000000618040c10 */ /* 0x000fc8000ff3e0ff */
[----:B------:R-:W-:-:S05]  /*10ee0*/  @P0 IADD3.X R5, R25, UR7, RZ, P1, !PT ;  /* 0x0000000719050c10 */ /* 0x000fca0008ffe4ff */
[----:B------:R-:W3:Y:S01]  /*10ef0*/  @P0 LDG.E R4, desc[UR36][R4.64] ;  /* 0x0000002404040981 */ /* 0x000ee2000c1e1900 */
[----:B------:R-:W-:-:S03]  /*10f00*/  UISETP.NE.U32.AND UP0, UPT, UR4, URZ, UPT ;  /* 0x0000003f0400728c */ /* 0x000fc6000bf05070 */
[----:B------:R-:W-:Y:S01]  /*10f10*/  ULDC UR4, c[0x0][0x424] ;  /* 0x0001090000047ab9 */ /* 0x000fe20000000800 */
[----:B------:R-:W-:-:S03]  /*10f20*/  UISETP.NE.AND.EX UP0, UPT, UR5, URZ, UPT, UP0 ;  /* 0x0000003f0500728c */ /* 0x000fc6000bf05300 */
[----:B------:R-:W-:Y:S01]  /*10f30*/  ULDC UR5, c[0x0][0x2f0] ;  /* 0x0000bc0000057ab9 */ /* 0x000fe20000000800 */
[----:B------:R-:W-:-:S04]  /*10f40*/  USEL UR4, UR4, 0x1, UP0 ;  /* 0x0000000104047887 */ /* 0x000fc80008000000 */
[----:B------:R-:W-:-:S06]  /*10f50*/  UIMAD UR4, UR4, UR5, URZ ;  /* 0x00000005040472a4 */ /* 0x000fcc000f8e023f */
[----:B0-----:R-:W-:Y:S01]  /*10f60*/  IMAD.U32 R0, RZ, RZ, UR4 ;  /* 0x00000004ff007e24 */ /* 0x001fe2000f8e00ff */
[----:B--2---:R1:W-:Y:S04]  /*10f70*/  STL [R1+0x8], R6 ;  /* 0x0000080601007387 */ /* 0x0043e80000100800 */
[----:B---3--:R1:W-:Y:S01]  /*10f80*/  @P0 STL [R1+0x20], R4 ;  /* 0x0000200401000387 */ /* 0x0083e20000100800 */
[----:B------:R-:W-:Y:S05]  /*10f90*/  @P0 BRA `(.L_x_236) ;  /* 0x0000000000200947 */ /* 0x000fea0003800000 */
[----:B------:R-:W-:Y:S02]  /*10fa0*/  ULDC UR4, c[0x0][0x288] ;  /* 0x0000a20000047ab9 */ /* 0x000fe40000000800 */
[----:B-1----:R-:W-:-:S05]  /*10fb0*/  IMAD.U32 R4, RZ, RZ, UR4 ;  /* 0x00000004ff047e24 */ /* 0x002fca000f8e00ff */
[----:B------:R0:W-:Y:S01]  /*10fc0*/  STL [R1+0x20], R4 ;  /* 0x0000200401007387 */ /* 0x0001e20000100800 */
[----:B------:R-:W-:Y:S05]  /*10fd0*/  @!P2 BRA `(.L_x_236) ;  /* 0x000000000010a947 */ /* 0x000fea0003800000 */
[----:B------:R-:W2:Y:S04]  /*10fe0*/  LDG.E R5, desc[UR36][R2.64] ;  /* 0x0000002402057981 */ /* 0x000ea8000c1e1900 */
[----:B0-----:R-:W2:Y:S02]  /*10ff0*/  LDG.E R4, desc[UR36][R2.64+0x4] ;  /* 0x0000042402047981 */ /* 0x001ea4000c1e1900 */
[----:B--2---:R-:W-:-:S05]  /*11000*/  IMAD.IADD R2, R4, 0x1, -R5 ;  /* 0x0000000104027824 */ /* 0x004fca00078e0a05 */
[----:B------:R2:W-:Y:S02]  /*11010*/  STL [R1+0x20], R2 ;  /* 0x0000200201007387 */ /* 0x0005e40000100800 */
.L_x_236:
[----:B------:R-:W-:Y:S01]  /*11020*/  ULDC.64 UR4, c[0x0][0xa20] ;  /* 0x0002880000047ab9 */ /* 0x000fe20000000a00 */
[----:B------:R-:W-:Y:S01]  /*11030*/  IMAD.MOV.U32 R30, RZ, RZ, R29 ;  /* 0x000000ffff1e7224 */ /* 0x000fe200078e001d */
[----:B------:R-:W-:-:S04]  /*11040*/  ISETP.NE.U32.AND P0, PT, RZ, UR4, PT ;  /* 0x00000004ff007c0c */ /* 0x000fc8000bf05070 */
[----:B------:R-:W-:-:S13]  /*11050*/  ISETP.NE.AND.EX P0, PT, RZ, UR5, PT, P0 ;  /* 0x00000005ff007c0c */ /* 0x000fda000bf05300 */
[----:B------:R-:W-:Y:S05]  /*11060*/  @!P0 BRA `(.L_x_237) ;  /* 0x0000000000108947 */ /* 0x000fea0003800000 */
[----:B-12---:R-:W-:-:S04]  /*11070*/  IADD3 R2, P0, R24, UR4, RZ ;  /* 0x0000000418027c10 */ /* 0x006fc8000ff1e0ff */
[----:B------:R-:W-:-:S05]  /*11080*/  IADD3.X R3, R25, UR5, RZ, P0, !PT ;  /* 0x0000000519037c10 */ /* 0x000fca00087fe4ff */
[----:B------:R1:W5:Y:S01]  /*11090*/  LDG.E R0, desc[UR36][R2.64] ;  /* 0x0000002402007981 */ /* 0x000362000c1e1900 */
[----:B------:R-:W-:Y:S05]  /*110a0*/  BRA `(.L_x_238) ;  /* 0x0000000000247947 */ /* 0x000fea0003800000 */
.L_x_237:
[----:B------:R-:W-:Y:S02]  /*110b0*/  ULDC.64 UR4, c[0x0][0xa08] ;  /* 0x0002820000047ab9 */ /* 0x000fe40000000a00 */
[----:B------:R-:W-:-:S04]  /*110c0*/  ISETP.NE.U32.AND P0, PT, RZ, UR4, PT ;  /* 0x00000004ff007c0c */ /* 0x000fc8000bf05070 */
[----:B------:R-:W-:-:S13]  /*110d0*/  ISETP.NE.AND.EX P0, PT, RZ, UR5, PT, P0 ;  /* 0x00000005ff007c0c */ /* 0x000fda000bf05300 */
[----:B------:R-:W-:Y:S05]  /*110e0*/  @!P0 BRA `(.L_x_238) ;  /* 0x0000000000148947 */ /* 0x000fea0003800000 */
[----:B-12---:R-:W1:Y:S02]  /*110f0*/  LDC.64 R2, c[0x0][0xa08] ;  /* 0x00028200ff027b82 */ /* 0x006e640000000a00 */
[----:B-1----:R-:W-:-:S05]  /*11100*/  IMAD.WIDE R2, R30, 0x4, R2 ;  /* 0x000000041e027825 */ /* 0x002fca00078e0202 */
[----:B------:R-:W2:Y:S04]  /*11110*/  LDG.E R0, desc[UR36][R2.64] ;  /* 0x0000002402007981 */ /* 0x000ea8000c1e1900 */
[----:B------:R-:W2:Y:S02]  /*11120*/  LDG.E R5, desc[UR36][R2.64+0x4] ;  /* 0x0000042402057981 */ /* 0x000ea4000c1e1900 */
[----:B--2---:R-:W-:-:S07]  /*11130*/  IMAD.IADD R0, R5, 0x1, -R0 ;  /* 0x0000000105007824 */ /* 0x004fce00078e0a00 */
.L_x_238:
[----:B01---5:R-:W-:Y:S01]  /*11140*/  IMAD.IADD R4, R0, 0x1, -R6 ;  /* 0x0000000100047824 */ /* 0x023fe200078e0a06 */
[----:B------:R-:W-:Y:S01]  /*11150*/  LOP3.LUT R0, R18, 0xff000000, RZ, 0xc0, !PT ;  /* 0xff00000012007812 */ /* 0x000fe200078ec0ff */
[----:B------:R-:W-:Y:S02]  /*11160*/  BSSY B0, `(.L_x_239) ;  /* 0x0000029000007945 */ /* 0x000fe40003800000 */
[C---:B--2---:R-:W-:Y:S01]  /*11170*/  VIADD R2, R4.reuse, 0x4f ;  /* 0x0000004f04027836 */ /* 0x044fe20000000000 */
[----:B------:R-:W-:Y:S01]  /*11180*/  ISETP.GE.AND P0, PT, R4, 0x1, PT ;  /* 0x000000010400780c */ /* 0x000fe20003f06270 */
[----:B------:R0:W-:Y:S01]  /*11190*/  STL [R1], R4 ;  /* 0x0000000401007387 */ /* 0x0001e20000100800 */
[----:B------:R-:W-:Y:S01]  /*111a0*/  SHF.R.U32.HI R3, RZ, 0x8, R0 ;  /* 0x00000008ff037819 */ /* 0x000fe20000011600 */
[----:B------:R-:W-:Y:S01]  /*111b0*/  IMAD.HI R2, R2, 0x66666667, RZ ;  /* 0x6666666702027827 */ /* 0x000fe200078e02ff */
[----:B------:R-:W-:-:S04]  /*111c0*/  LOP3.LUT R0, R18, 0xff0000, RZ, 0xc0, !PT ;  /* 0x00ff000012007812 */ /* 0x000fc800078ec0ff */
[----:B------:R-:W-:Y:S01]  /*111d0*/  LEA.HI R6, R0, R3, RZ, 0x10 ;  /* 0x0000000300067211 */ /* 0x000fe200078f80ff */
[----:B------:R-:W-:Y:S01]  /*111e0*/  IMAD.MOV.U32 R0, RZ, RZ, RZ ;  /* 0x000000ffff007224 */ /* 0x000fe200078e00ff */
[----:B------:R-:W-:Y:S02]  /*111f0*/  SHF.R.U32.HI R3, RZ, 0x1f, R2 ;  /* 0x0000001fff037819 */ /* 0x000fe40000011602 */
[----:B------:R-:W-:Y:S02]  /*11200*/  LOP3.LUT R5, R6, 0xff, RZ, 0xc0, !PT ;  /* 0x000000ff06057812 */ /* 0x000fe400078ec0ff */
[----:B0-----:R-:W-:Y:S01]  /*11210*/  LEA.HI.SX32 R4, R2, R3, 0x1b ;  /* 0x0000000302047211 */ /* 0x001fe200078fdaff */
[----:B------:R-:W-:Y:S06]  /*11220*/  @!P0 BRA `(.L_x_240) ;  /* 0x0000000000708947 */ /* 0x000fec0003800000 */
[----:B------:R-:W-:-:S04]  /*11230*/  SHF.R.U32.HI R6, RZ, 0x10, R6 ;  /* 0x00000010ff067819 */ /* 0x000fc80000011606 */
[----:B------:R-:W-:-:S13]  /*11240*/  ISETP.NE.AND P0, PT, R6, RZ, PT ;  /* 0x000000ff0600720c */ /* 0x000fda0003f05270 */
[----:B------:R-:W0:Y:S02]  /*11250*/  @!P0 LDC R6, c[0x0][0x9f0] ;  /* 0x00027c00ff068b82 */ /* 0x000e240000000800 */
[-C--:B0-----:R-:W-:Y:S02]  /*11260*/  IABS R8, R6.reuse ;  /* 0x0000000600087213 */ /* 0x081fe40000000000 */
[----:B------:R-:W-:Y:S02]  /*11270*/  IADD3 R7, R6, -0x1, R4 ;  /* 0xffffffff06077810 */ /* 0x000fe40007ffe004 */
[----:B------:R-:W0:Y:S02]  /*11280*/  I2F.RP R9, R8 ;  /* 0x0000000800097306 */ /* 0x000e240000209400 */
[----:B------:R-:W-:-:S04]  /*11290*/  LOP3.LUT R0, R7, R6, RZ, 0x3c, !PT ;  /* 0x0000000607007212 */ /* 0x000fc800078e3cff */
[----:B------:R-:W-:Y:S02]  /*112a0*/  ISETP.GE.AND P2, PT, R0, RZ, PT ;  /* 0x000000ff0000720c */ /* 0x000fe40003f46270 */
[----:B0-----:R-:W0:Y:S02]  /*112b0*/  MUFU.RCP R9, R9 ;  /* 0x0000000900097308 */ /* 0x001e240000001000 */
[----:B0-----:R-:W-:-:S06]  /*112c0*/  VIADD R2, R9, 0xffffffe ;  /* 0x0ffffffe09027836 */ /* 0x001fcc0000000000 */
[----:B------:R0:W1:Y:S02]  /*112d0*/  F2I.FTZ.U32.TRUNC.NTZ R3, R2 ;  /* 0x0000000200037305 */ /* 0x000064000021f000 */
[----:B0-----:R-:W-:Y:S02]  /*112e0*/  IMAD.MOV.U32 R2, RZ, RZ, RZ ;  /* 0x000000ffff027224 */ /* 0x001fe400078e00ff */
[----:B-1----:R-:W-:-:S04]  /*112f0*/  IMAD.MOV R0, RZ, RZ, -R3 ;  /* 0x000000ffff007224 */ /* 0x002fc800078e0a03 */
[----:B------:R-:W-:-:S04]  /*11300*/  IMAD R0, R0, R8, RZ ;  /* 0x0000000800007224 */ /* 0x000fc800078e02ff */
[----:B------:R-:W-:Y:S01]  /*11310*/  IMAD.HI.U32 R0, R3, R0, R2 ;  /* 0x0000000003007227 */ /* 0x000fe200078e0002 */
[----:B------:R-:W-:Y:S02]  /*11320*/  IABS R3, R7 ;  /* 0x0000000700037213 */ /* 0x000fe40000000000 */
[----:B------:R-:W-:-:S03]  /*11330*/  IABS R7, R6 ;  /* 0x0000000600077213 */ /* 0x000fc60000000000 */
[----:B------:R-:W-:-:S04]  /*11340*/  IMAD.HI.U32 R0, R0, R3, RZ ;  /* 0x0000000300007227 */ /* 0x000fc800078e00ff */
[----:B------:R-:W-:-:S04]  /*11350*/  IMAD.MOV R2, RZ, RZ, -R7 ;  /* 0x000000ffff027224 */ /* 0x000fc800078e0a07 */
[----:B------:R-:W-:-:S05]  /*11360*/  IMAD R3, R0, R2, R3 ;  /* 0x0000000200037224 */ /* 0x000fca00078e0203 */
[----:B------:R-:W-:-:S13]  /*11370*/  ISETP.GT.U32.AND P1, PT, R8, R3, PT ;  /* 0x000000030800720c */ /* 0x000fda0003f24070 */
[----:B------:R-:W-:Y:S01]  /*11380*/  @!P1 IMAD.IADD R3, R3, 0x1, -R8 ;  /* 0x0000000103039824 */ /* 0x000fe200078e0a08 */
[----:B------:R-:W-:Y:S02]  /*11390*/  @!P1 IADD3 R0, R0, 0x1, RZ ;  /* 0x0000000100009810 */ /* 0x000fe40007ffe0ff */
[----:B------:R-:W-:Y:S02]  /*113a0*/  ISETP.NE.AND P1, PT, R6, RZ, PT ;  /* 0x000000ff0600720c */ /* 0x000fe40003f25270 */
[----:B------:R-:W-:-:S13]  /*113b0*/  ISETP.GE.U32.AND P0, PT, R3, R8, PT ;  /* 0x000000080300720c */ /* 0x000fda0003f06070 */
[----:B------:R-:W-:-:S04]  /*113c0*/  @P0 VIADD R0, R0, 0x1 ;  /* 0x0000000100000836 */ /* 0x000fc80000000000 */
[----:B------:R-:W-:Y:S01]  /*113d0*/  @!P2 IMAD.MOV R0, RZ, RZ, -R0 ;  /* 0x000000ffff00a224 */ /* 0x000fe200078e0a00 */
[----:B------:R-:W-:-:S07]  /*113e0*/  @!P1 LOP3.LUT R0, RZ, R6, RZ, 0x33, !PT ;  /* 0x00000006ff009212 */ /* 0x000fce00078e33ff */
.L_x_240:
[----:B------:R-:W-:Y:S05]  /*113f0*/  BSYNC B0 ;  /* 0x0000000000007941 */ /* 0x000fea0003800000 */
.L_x_239:
[-C--:B------:R-:W-:Y:S01]  /*11400*/  IMAD R3, R5, R0.reuse, RZ ;  /* 0x0000000005037224 */ /* 0x080fe200078e02ff */
[----:B------:R-:W-:Y:S04]  /*11410*/  BSSY B7, `(.L_x_241) ;  /* 0x0000378000077945 */ /* 0x000fe80003800000 */
[----:B------:R-:W-:Y:S01]  /*11420*/  VIADDMNMX R2, R3, R0, R4, PT ;  /* 0x0000000003027246 */ /* 0x000fe20003800104 */
[----:B------:R0:W-:Y:S03]  /*11430*/  STL [R1+0x4], R3 ;  /* 0x0000040301007387 */ /* 0x0001e60000100800 */
[----:B------:R-:W-:Y:S01]  /*11440*/  ISETP.GT.AND P0, PT, R2, R3, PT ;  /* 0x000000030200720c */ /* 0x000fe20003f04270 */
[----:B------:R0:W-:-:S12]  /*11450*/  STL [R1+0x24], R2 ;  /* 0x0000240201007387 */ /* 0x0001d80000100800 */
[----:B0-----:R-:W-:Y:S05]  /*11460*/  @P0 BRA `(.L_x_242) ;  /* 0x0000000000440947 */ /* 0x001fea0003800000 */
[----:B------:R-:W0:Y:S02]  /*11470*/  S2R R2, SR_TID.X ;  /* 0x0000000000027919 */ /* 0x000e240000002100 */
[----:B0-----:R-:W-:-:S04]  /*11480*/  LOP3.LUT R2, R2, 0x7f, RZ, 0xc0, !PT ;  /* 0x0000007f02027812 */ /* 0x001fc800078ec0ff */
[----:B------:R-:W-:-:S13]  /*11490*/  ISETP.NE.AND P0, PT, R2, RZ, PT ;  /* 0x000000ff0200720c */ /* 0x000fda0003f05270 */
[----:B------:R-:W-:Y:S05]  /*114a0*/  @P0 BRA `(.L_x_243) ;  /* 0x0000003400b80947 */ /* 0x000fea0003800000 */
[----:B------:R-:W0:Y:S01]  /*114b0*/  S2R R5, SR_LANEID ;  /* 0x0000000000057919 */ /* 0x000e220000000000 */
[----:B------:R-:W-:Y:S01]  /*114c0*/  VOTEU.ANY UR4, UPT, PT ;  /* 0x0000000000047886 */ /* 0x000fe200038e0100 */
[----:B------:R-:W1:Y:S01]  /*114d0*/  LDC.64 R2, c[0x0][0xc60] ;  /* 0x00031800ff027b82 */ /* 0x000e620000000a00 */
[----:B------:R-:W0:Y:S02]  /*114e0*/  FLO.U32 R0, UR4 ;  /* 0x0000000400007d00 */ /* 0x000e2400080e0000 */
[----:B0-----:R-:W-:-:S06]  /*114f0*/  ISETP.EQ.U32.AND P0, PT, R0, R5, PT ;  /* 0x000000050000720c */ /* 0x001fcc0003f02070 */
[----:B------:R-:W1:Y:S07]  /*11500*/  POPC R5, UR4 ;  /* 0x0000000400057d09 */ /* 0x000e6e0008000000 */
[----:B-1----:R-:W2:Y:S01]  /*11510*/  @P0 ATOMG.E.ADD.STRONG.GPU PT, R3, desc[UR36][R2.64], R5 ;  /* 0x00000005020309a8 */ /* 0x002ea200081ee1e4 */
[----:B------:R-:W0:Y:S02]  /*11520*/  S2R R4, SR_LTMASK ;  /* 0x0000000000047919 */ /* 0x000e240000003900 */
[----:B0-----:R-:W-:-:S04]  /*11530*/  LOP3.LUT R4, R4, UR4, RZ, 0xc0, !PT ;  /* 0x0000000404047c12 */ /* 0x001fc8000f8ec0ff */
[----:B------:R-:W0:Y:S01]  /*11540*/  POPC R7, R4 ;  /* 0x0000000400077309 */ /* 0x000e220000000000 */
[----:B--2---:R-:W0:Y:S02]  /*11550*/  SHFL.IDX PT, R0, R3, R0, 0x1f ;  /* 0x00001f0003007589 */ /* 0x004e2400000e0000 */
[----:B0-----:R-:W-:Y:S01]  /*11560*/  IADD3 R16, R0, UR39, R7 ;  /* 0x0000002700107c10 */ /* 0x001fe2000fffe007 */
[----:B------:R-:W-:Y:S06]  /*11570*/  BRA `(.L_x_243) ;  /* 0x0000003400847947 */ /* 0x000fec0003800000 */
.L_x_242:
[----:B------:R-:W-:Y:S01]  /*11580*/  VIADD R0, R22, 0x24400 ;  /* 0x0002440016007836 */ /* 0x000fe20000000000 */
[----:B------:R-:W-:Y:S04]  /*11590*/  BSSY B6, `(.L_x_244) ;  /* 0x0000013000067945 */ /* 0x000fe80003800000 */
[----:B------:R-:W-:-:S13]  /*115a0*/  LOP3.LUT P0, RZ, R0, 0x3ff, RZ, 0xc0, !PT ;  /* 0x000003ff00ff7812 */ /* 0x000fda000780c0ff */
[----:B------:R-:W-:Y:S05]  /*115b0*/  @!P0 BRA `(.L_x_245) ;  /* 0x0000000000408947 */ /* 0x000fea0003800000 */
[----:B------:R-:W-:Y:S01]  /*115c0*/  MOV R2, 0x0 ;  /* 0x0000000000027802 */ /* 0x000fe20000000f00 */
[----:B------:R-:W-:Y:S01]  /*115d0*/  ULDC.64 UR6, c[0x4][0x138] ;  /* 0x01004e0000067ab9 */ /* 0x000fe20000000a00 */
[----:B------:R-:W-:Y:S01]  /*115e0*/  ULDC.64 UR8, c[0x4][0x140] ;  /* 0x0100500000087ab9 */ /* 0x000fe20000000a00 */
[----:B------:R-:W-:Y:S01]  /*115f0*/  ULDC.64 UR4, c[0x4][0x98] ;  /* 0x0100260000047ab9 */ /* 0x000fe20000000a00 */
[----:B------:R-:W-:Y:S02]  /*11600*/  IMAD.U32 R4, RZ, RZ, UR6 ;  /* 0x00000006ff047e24 */ /* 0x000fe4000f8e00ff */
[----:B------:R-:W0:Y:S01]  /*11610*/  LDC.64 R2, c[0x4][R2] ;  /* 0x0100000002027b82 */ /* 0x000e220000000a00 */
[----:B------:R-:W-:Y:S02]  /*11620*/  IMAD.U32 R5, RZ, RZ, UR7 ;  /* 0x00000007ff057e24 */ /* 0x000fe4000f8e00ff */
[----:B------:R-:W-:Y:S02]  /*11630*/  IMAD.U32 R6, RZ, RZ, UR8 ;  /* 0x00000008ff067e24 */ /* 0x000fe4000f8e00ff */
[----:B------:R-:W-:-:S02]  /*11640*/  IMAD.U32 R7, RZ, RZ, UR9 ;  /* 0x00000009ff077e24 */ /* 0x000fc4000f8e00ff */
[----:B------:R-:W-:Y:S02]  /*11650*/  IMAD.U32 R10, RZ, RZ, UR4 ;  /* 0x00000004ff0a7e24 */ /* 0x000fe4000f8e00ff */
[----:B------:R-:W-:Y:S02]  /*11660*/  IMAD.U32 R11, RZ, RZ, UR5 ;  /* 0x00000005ff0b7e24 */ /* 0x000fe4000f8e00ff */
[----:B------:R-:W-:Y:S02]  /*11670*/  IMAD.MOV.U32 R8, RZ, RZ, 0x70 ;  /* 0x00000070ff087424 */ /* 0x000fe400078e00ff */
[----:B------:R-:W-:Y:S02]  /*11680*/  IMAD.MOV.U32 R12, RZ, RZ, 0x1 ;  /* 0x00000001ff0c7424 */ /* 0x000fe400078e00ff */
[----:B------:R-:W-:-:S07]  /*11690*/  IMAD.MOV.U32 R13, RZ, RZ, RZ ;  /* 0x000000ffff0d7224 */ /* 0x000fce00078e00ff */
[----:B------:R-:W-:-:S07]  /*116a0*/  LEPC R20, `(.L_x_245) ;  /* 0x000000001014794e */ /* 0x000fce0000000000 */
[----:B0-----:R-:W-:Y:S05]  /*116b0*/  CALL.ABS.NOINC R2 ;  /* 0x0000000002007343 */ /* 0x001fea0003c00000 */
.L_x_245:
[----:B------:R-:W-:Y:S05]  /*116c0*/  BSYNC B6 ;  /* 0x0000000000067941 */ /* 0x000fea0003800000 */
.L_x_244:
        /* <DEDUP_REMOVED lines=8> */
[----:B------:R0:W1:Y:S01]  /*11750*/  LDC.64 R2, c[0x4][R26] ;  /* 0x010000001a027b82 */ /* 0x0000620000000a00 */
[----:B------:R-:W-:Y:S02]  /*11760*/  IMAD.U32 R4, RZ, RZ, UR6 ;  /* 0x00000006ff047e24 */ /* 0x000fe4000f8e00ff */
[----:B------:R-:W-:Y:S02]  /*11770*/  IMAD.U32 R5, RZ, RZ, UR7 ;  /* 0x00000007ff057e24 */ /* 0x000fe4000f8e00ff */
[----:B------:R-:W-:Y:S02]  /*11780*/  IMAD.U32 R6, RZ, RZ, UR8 ;  /* 0x00000008ff067e24 */ /* 0x000fe4000f8e00ff */
[----:B------:R-:W-:-:S02]  /*11790*/  IMAD.U32 R7, RZ, RZ, UR9 ;  /* 0x00000009ff077e24 */ /* 0x000fc4000f8e00ff */
[----:B------:R-:W-:Y:S02]  /*117a0*/  IMAD.U32 R10, RZ, RZ, UR4 ;  /* 0x00000004ff0a7e24 */ /* 0x000fe4000f8e00ff */
[----:B------:R-:W-:Y:S02]  /*117b0*/  IMAD.U32 R11, RZ, RZ, UR5 ;  /* 0x00000005ff0b7e24 */ /* 0x000fe4000f8e00ff */
[----:B------:R-:W-:Y:S02]  /*117c0*/  IMAD.MOV.U32 R8, RZ, RZ, 0x70 ;  /* 0x00000070ff087424 */ /* 0x000fe400078e00ff */
[----:B------:R-:W-:Y:S02]  /*117d0*/  IMAD.MOV.U32 R12, RZ, RZ, 0x1 ;  /* 0x00000001ff0c7424 */ /* 0x000fe400078e00ff */
[----:B0-----:R-:W-:-:S07]  /*117e0*/  IMAD.MOV.U32 R13, RZ, RZ, RZ ;  /* 0x000000ffff0d7224 */ /* 0x001fce00078e00ff */
[----:B------:R-:W-:-:S07]  /*117f0*/  LEPC R20, `(.L_x_248) ;  /* 0x000000001014794e */ /* 0x000fce0000000000 */
[----:B-1----:R-:W-:Y:S05]  /*11800*/  CALL.ABS.NOINC R2 ;  /* 0x0000000002007343 */ /* 0x002fea0003c00000 */
.L_x_248:
[----:B------:R0:W1:Y:S01]  /*11810*/  LDC.64 R2, c[0x4][R26] ;  /* 0x010000001a027b82 */ /* 0x0000620000000a00 */
[----:B------:R-:W-:Y:S01]  /*11820*/  ULDC.64 UR6, c[0x4][0x138] ;  /* 0x01004e0000067ab9 */ /* 0x000fe20000000a00 */
[----:B------:R-:W-:Y:S01]  /*11830*/  ULDC.64 UR8, c[0x4][0x140] ;  /* 0x0100500000087ab9 */ /* 0x000fe20000000a00 */
[----:B------:R-:W-:Y:S01]  /*11840*/  ULDC.64 UR4, c[0x4][0xa8] ;  /* 0x01002a0000047ab9 */ /* 0x000fe20000000a00 */
        /* <DEDUP_REMOVED lines=11> */
.L_x_247:
[----:B------:R-:W-:Y:S05]  /*11900*/  BSYNC B6 ;  /* 0x0000000000067941 */ /* 0x000fea0003800000 */
.L_x_246:
[----:B------:R-:W2:Y:S01]  /*11910*/  LDL R2, [R1+0x24] ;  /* 0x0000240001027983 */ /* 0x000ea20000100800 */
[----:B------:R-:W-:Y:S01]  /*11920*/  ULDC.64 UR4, c[0x0][0x9f8] ;  /* 0x00027e0000047ab9 */ /* 0x000fe20000000a00 */
[----:B------:R-:W0:Y:S02]  /*11930*/  LDC R6, c[0x0][0x430] ;  /* 0x00010c00ff067b82 */ /* 0x000e240000000800 */
[----:B------:R-:W3:Y:S01]  /*11940*/  LDL R4, [R1] ;  /* 0x0000000001047983 */ /* 0x000ee20000100800 */
[----:B------:R-:W-:-:S03]  /*11950*/  ISETP.NE.U32.AND P0, PT, RZ, UR4, PT ;  /* 0x00000004ff007c0c */ /* 0x000fc6000bf05070 */
[----:B------:R-:W4:Y:S01]  /*11960*/  LDL R21, [R1+0x8] ;  /* 0x0000080001157983 */ /* 0x000f220000100800 */
[----:B------:R-:W-:-:S13]  /*11970*/  ISETP.NE.AND.EX P0, PT, RZ, UR5, PT, P0 ;  /* 0x00000005ff007c0c */ /* 0x000fda000bf05300 */
[----:B------:R-:W-:Y:S01]  /*11980*/  @P0 IADD3 R24, P1, R24, UR4, RZ ;  /* 0x0000000418180c10 */ /* 0x000fe2000ff3e0ff */
[----:B------:R-:W1:Y:S01]  /*11990*/  S2R R20, SR_TID.X ;  /* 0x0000000000147919 */ /* 0x000e620000002100 */
[----:B------:R-:W-:Y:S02]  /*119a0*/  ULDC UR4, c[0x0][0x2f4] ;  /* 0x0000bd0000047ab9 */ /* 0x000fe40000000800 */
[----:B------:R-:W-:-:S05]  /*119b0*/  @P0 IADD3.X R25, R25, UR5, RZ, P1, !PT ;  /* 0x0000000519190c10 */ /* 0x000fca0008ffe4ff */
[----:B------:R1:W4:Y:S01]  /*119c0*/  @P0 LDG.E R30, desc[UR36][R24.64] ;  /* 0x00000024181e0981 */ /* 0x000322000c1e1900 */
[----:B0-----:R-:W-:Y:S02]  /*119d0*/  ISETP.NE.AND P2, PT, R6, 0x1, PT ;  /* 0x000000010600780c */ /* 0x001fe40003f45270 */
[----:B------:R-:W-:-:S11]  /*119e0*/  LOP3.LUT R23, R23, 0xffffffbf, RZ, 0xc0, !PT ;  /* 0xffffffbf17177812 */ /* 0x000fd600078ec0ff */
[----:B------:R-:W0:Y:S01]  /*119f0*/  @P2 LDC R3, c[0x0][0x434] ;  /* 0x00010d00ff032b82 */ /* 0x000e220000000800 */
[----:B------:R-:W-:Y:S02]  /*11a00*/  @P2 LOP3.LUT R23, R23, 0x40, RZ, 0xfc, !PT ;  /* 0x0000004017172812 */ /* 0x000fe400078efcff */
[----:B-1----:R-:W-:-:S04]  /*11a10*/  LOP3.LUT R20, R20, 0x7f, RZ, 0xc0, !PT ;  /* 0x0000007f14147812 */ /* 0x002fc800078ec0ff */
[----:B------:R-:W-:Y:S02]  /*11a20*/  SHF.R.U32.HI R26, RZ, 0x3, R20 ;  /* 0x00000003ff1a7819 */ /* 0x000fe40000011614 */
[----:B------:R-:W1:Y:S02]  /*11a30*/  S2R R20, SR_TID.X ;  /* 0x0000000000147919 */ /* 0x000e640000002100 */
[----:B-1----:R-:W-:-:S05]  /*11a40*/  IMAD.SHL.U32 R20, R20, 0x10, RZ ;  /* 0x0000001014147824 */ /* 0x002fca00078e00ff */
[----:B------:R-:W-:Y:S02]  /*11a50*/  LOP3.LUT R20, R26, 0x70, R20, 0xf8, !PT ;  /* 0x000000701a147812 */ /* 0x000fe400078ef814 */
[----:B------:R-:W-:Y:S01]  /*11a60*/  LOP3.LUT R23, R23, 0xffffffef, RZ, 0xc0, !PT ;  /* 0xffffffef17177812 */ /* 0x000fe200078ec0ff */
[----:B------:R-:W-:Y:S01]  /*11a70*/  UMOV UR5, 0xffffffff ;  /* 0xffffffff00057882 */ /* 0x000fe20000000000 */
[----:B------:R-:W-:Y:S01]  /*11a80*/  LOP3.LUT R25, R18, 0xffff, RZ, 0xc0, !PT ;  /* 0x0000ffff12197812 */ /* 0x000fe200078ec0ff */
[----:B--2---:R-:W-:Y:S02]  /*11a90*/  VIADD R26, R2, 0xffffffff ;  /* 0xffffffff021a7836 */ /* 0x004fe40000000000 */
[----:B------:R-:W1:Y:S02]  /*11aa0*/  @P2 LDC R2, c[0x0][0x438] ;  /* 0x00010e00ff022b82 */ /* 0x000e640000000800 */
[----:B------:R-:W-:-:S05]  /*11ab0*/  IMAD R0, R26, 0x50, R20 ;  /* 0x000000501a007824 */ /* 0x000fca00078e0214 */
[C---:B---3--:R-:W-:Y:S01]  /*11ac0*/  ISETP.GE.AND P0, PT, R0.reuse, R4, PT ;  /* 0x000000040000720c */ /* 0x048fe20003f06270 */
[----:B----4-:R-:W-:-:S03]  /*11ad0*/  IMAD.IADD R0, R0, 0x1, R21 ;  /* 0x0000000100007824 */ /* 0x010fc600078e0215 */
[----:B------:R-:W-:Y:S01]  /*11ae0*/  ISETP.GT.U32.OR P0, PT, R20, 0x4f, P0 ;  /* 0x0000004f1400780c */ /* 0x000fe20000704470 */
[----:B0-----:R-:W-:-:S04]  /*11af0*/  @P2 IMAD.HI.U32 R3, R0, R3, RZ ;  /* 0x0000000300032227 */ /* 0x001fc800078e00ff */
[----:B------:R-:W-:Y:S01]  /*11b00*/  IMAD.MOV.U32 R4, RZ, RZ, R0 ;  /* 0x000000ffff047224 */ /* 0x000fe200078e0000 */
[----:B-1----:R-:W-:-:S07]  /*11b10*/  @P2 SHF.R.U32.HI R4, RZ, R2, R3 ;  /* 0x00000002ff042219 */ /* 0x002fce0000011603 */
[----:B------:R-:W0:Y:S01]  /*11b20*/  @!P0 LDC.64 R2, c[0x0][0x428] ;  /* 0x00010a00ff028b82 */ /* 0x000e220000000a00 */
[----:B------:R-:W-:-:S04]  /*11b30*/  IMAD.MOV R5, RZ, RZ, -R4 ;  /* 0x000000ffff057224 */ /* 0x000fc800078e0a04 */
[----:B------:R-:W-:Y:S01]  /*11b40*/  IMAD R0, R6, R5, R0 ;  /* 0x0000000506007224 */ /* 0x000fe200078e0200 */
[----:B------:R-:W-:Y:S02]  /*11b50*/  SHF.R.S32.HI R6, RZ, 0x1f, R30 ;  /* 0x0000001fff067819 */ /* 0x000fe4000001141e */
[----:B------:R-:W-:-:S03]  /*11b60*/  @!P0 SHF.R.S32.HI R5, RZ, 0x1f, R4 ;  /* 0x0000001fff058819 */ /* 0x000fc60000011404 */
[----:B------:R0:W-:Y:S02]  /*11b70*/  STL [R1+0xc], R6 ;  /* 0x00000c0601007387 */ /* 0x0001e40000100800 */
[-C--:B0-----:R-:W-:Y:S02]  /*11b80*/  @!P0 IMAD R6, R6, R2.reuse, RZ ;  /* 0x0000000206068224 */ /* 0x081fe400078e02ff */
[----:B------:R-:W-:-:S04]  /*11b90*/  @!P0 IMAD.WIDE.U32 R4, R30, R2, R4 ;  /* 0x000000021e048225 */ /* 0x000fc800078e0004 */
[----:B------:R-:W-:Y:S02]  /*11ba0*/  @!P0 IMAD R6, R30, R3, R6 ;  /* 0x000000031e068224 */ /* 0x000fe400078e0206 */
[----:B------:R-:W0:Y:S02]  /*11bb0*/  @!P0 LDC.64 R2, c[0x0][0x418] ;  /* 0x00010600ff028b82 */ /* 0x000e240000000a00 */
[----:B------:R-:W-:Y:S01]  /*11bc0*/  @!P0 IMAD.IADD R6, R5, 0x1, R6 ;  /* 0x0000000105068824 */ /* 0x000fe200078e0206 */
[----:B------:R-:W-:Y:S02]  /*11bd0*/  ISETP.GE.AND P2, PT, R37, UR4, PT ;  /* 0x0000000425007c0c */ /* 0x000fe4000bf46270 */
[----:B0-----:R-:W-:-:S04]  /*11be0*/  @!P0 LEA R2, P1, R4, R2, 0x2 ;  /* 0x0000000204028211 */ /* 0x001fc800078210ff */
[----:B------:R-:W-:Y:S01]  /*11bf0*/  @!P0 LEA.HI.X R3, R4, R3, R6, 0x2, P1 ;  /* 0x0000000304038211 */ /* 0x000fe200008f1406 */
[----:B------:R-:W-:-:S06]  /*11c00*/  IMAD.MOV.U32 R4, RZ, RZ, RZ ;  /* 0x000000ffff047224 */ /* 0x000fcc00078e00ff */
[----:B------:R0:W5:Y:S01]  /*11c10*/  @!P0 LDG.E R4, desc[UR36][R2.64] ;  /* 0x0000002402048981 */ /* 0x000162000c1e1900 */
[----:B------:R-:W-:Y:S02]  /*11c20*/  ISETP.GE.AND P0, PT, R32, UR4, PT ;  /* 0x0000000420007c0c */ /* 0x000fe4000bf06270 */
[----:B------:R-:W-:Y:S01]  /*11c30*/  ISETP.GE.AND P1, PT, R36, UR4, PT ;  /* 0x0000000424007c0c */ /* 0x000fe2000bf26270 */
[----:B0-----:R-:W-:-:S10]  /*11c40*/  IMAD.U32 R2, RZ, RZ, UR38 ;  /* 0x00000026ff027e24 */ /* 0x001fd4000f8e00ff */
[----:B------:R-:W-:Y:S02]  /*11c50*/  @P0 LOP3.LUT R23, R23, 0x10, RZ, 0xfc, !PT ;  /* 0x0000001017170812 */ /* 0x000fe400078efcff */
[----:B------:R-:W-:Y:S02]  /*11c60*/  ISETP.GE.AND P0, PT, R34, UR4, PT ;  /* 0x0000000422007c0c */ /* 0x000fe4000bf06270 */
[----:B------:R-:W-:-:S04]  /*11c70*/  LOP3.LUT R23, R23, 0xfffffff7, RZ, 0xc0, !PT ;  /* 0xfffffff717177812 */ /* 0x000fc800078ec0ff */
[----:B------:R-:W-:-:S04]  /*11c80*/  @P2 LOP3.LUT R23, R23, 0x8, RZ, 0xfc, !PT ;  /* 0x0000000817172812 */ /* 0x000fc800078efcff */
[----:B------:R-:W-:-:S04]  /*11c90*/  LOP3.LUT R23, R23, 0xfffffffb, RZ, 0xc0, !PT ;  /* 0xfffffffb17177812 */ /* 0x000fc800078ec0ff */
[----:B------:R-:W-:-:S04]  /*11ca0*/  @P1 LOP3.LUT R23, R23, 0x4, RZ, 0xfc, !PT ;  /* 0x0000000417171812 */ /* 0x000fc800078efcff */
[----:B------:R-:W-:-:S04]  /*11cb0*/  LOP3.LUT R23, R23, 0xfffffffd, RZ, 0xc0, !PT ;  /* 0xfffffffd17177812 */ /* 0x000fc800078ec0ff */
[----:B------:R-:W-:Y:S01]  /*11cc0*/  @P0 LOP3.LUT R23, R23, 0x2, RZ, 0xfc, !PT ;  /* 0x0000000217170812 */ /* 0x000fe200078efcff */
[----:B------:R-:W-:Y:S06]  /*11cd0*/  BRA.DIV UR5, `(.L_x_249) ;  /* 0x0000004205147947 */ /* 0x000fec000b800000 */
.L_x_317:
[----:B------:R-:W-:Y:S02]  /*11ce0*/  ISETP.NE.AND P0, PT, R2, 0x3, PT ;  /* 0x000000030200780c */ /* 0x000fe40003f05270 */
[----:B------:R-:W-:Y:S02]  /*11cf0*/  ISETP.GT.U32.AND P1, PT, R20, 0x4f, PT ;  /* 0x0000004f1400780c */ /* 0x000fe40003f24070 */
[----:B------:R-:W-:-:S09]  /*11d00*/  LOP3.LUT R23, R23, 0xffffffdf, RZ, 0xc0, !PT ;  /* 0xffffffdf17177812 */ /* 0x000fd200078ec0ff */
[----:B------:R-:W-:-:S04]  /*11d10*/  @P0 LOP3.LUT R23, R23, 0x20, RZ, 0xfc, !PT ;  /* 0x0000002017170812 */ /* 0x000fc800078efcff */
[----:B------:R-:W-:-:S04]  /*11d20*/  LOP3.LUT R23, R23, 0xfffffffe, RZ, 0xc0, !PT ;  /* 0xfffffffe17177812 */ /* 0x000fc800078ec0ff */
[----:B------:R-:W-:Y:S01]  /*11d30*/  @P1 LOP3.LUT R23, R23, 0x1, RZ, 0xfc, !PT ;  /* 0x0000000117171812 */ /* 0x000fe200078efcff */
[----:B------:R-:W-:Y:S06]  /*11d40*/  @!P0 BRA `(.L_x_250) ;  /* 0x0000000000048947 */ /* 0x000fec0003800000 */
[----:B------:R-:W-:Y:S01]  /*11d50*/  BPT.TRAP 0x1 ;  /* 0x000000040000795c */ /* 0x000fe20000300000 */
.L_x_250:
[----:B------:R-:W-:Y:S01]  /*11d60*/  SHF.R.S32.HI R6, RZ, 0x1f, R0 ;  /* 0x0000001fff067819 */ /* 0x000fe20000011400 */
[----:B------:R-:W-:Y:S01]  /*11d70*/  ULDC.64 UR4, c[0x0][0x328] ;  /* 0x0000ca0000047ab9 */ /* 0x000fe20000000a00 */
[----:B-----5:R-:W-:Y:S01]  /*11d80*/  SHF.R.S32.HI R7, RZ, 0x1f, R4 ;  /* 0x0000001fff077819 */ /* 0x020fe20000011404 */
[----:B------:R-:W-:Y:S01]  /*11d90*/  IMAD.WIDE.U32 R2, R0, UR4, RZ ;  /* 0x0000000400027c25 */ /* 0x000fe2000f8e00ff */
[----:B------:R-:W-:Y:S01]  /*11da0*/  ULDC.64 UR6, c[0x0][0x318] ;  /* 0x0000c60000067ab9 */ /* 0x000fe20000000a00 */
[----:B------:R-:W-:Y:S02]  /*11db0*/  BSSY B0, `(.L_x_251) ;  /* 0x0000012000007945 */ /* 0x000fe40003800000 */
[----:B------:R-:W-:-:S04]  /*11dc0*/  IMAD R5, R6, UR4, RZ ;  /* 0x0000000406057c24 */ /* 0x000fc8000f8e02ff */
[----:B------:R-:W-:Y:S01]  /*11dd0*/  IMAD R5, R0, UR5, R5 ;  /* 0x0000000500057c24 */ /* 0x000fe2000f8e0205 */
[----:B------:R-:W-:-:S03]  /*11de0*/  ULDC.64 UR4, c[0x0][0x338] ;  /* 0x0000ce0000047ab9 */ /* 0x000fc60000000a00 */
[----:B------:R-:W-:Y:S02]  /*11df0*/  IMAD.IADD R3, R3, 0x1, R5 ;  /* 0x0000000103037824 */ /* 0x000fe400078e0205 */
[----:B------:R-:W-:Y:S02]  /*11e00*/  IMAD R5, R7, UR4, RZ ;  /* 0x0000000407057c24 */ /* 0x000fe4000f8e02ff */
[----:B------:R-:W-:-:S04]  /*11e10*/  IMAD.WIDE.U32 R2, R4, UR4, R2 ;  /* 0x0000000404027c25 */ /* 0x000fc8000f8e0002 */
[----:B------:R-:W-:Y:S01]  /*11e20*/  IMAD R5, R4, UR5, R5 ;  /* 0x0000000504057c24 */ /* 0x000fe2000f8e0205 */
[----:B------:R-:W-:-:S03]  /*11e30*/  ULDC.64 UR4, c[0x0][0x330] ;  /* 0x0000cc0000047ab9 */ /* 0x000fc60000000a00 */
[----:B------:R-:W-:Y:S02]  /*11e40*/  IMAD.IADD R3, R3, 0x1, R5 ;  /* 0x0000000103037824 */ /* 0x000fe400078e0205 */
[----:B------:R-:W-:Y:S02]  /*11e50*/  IMAD R5, R27, 0x8, R22 ;  /* 0x000000081b057824 */ /* 0x000fe400078e0216 */
[----:B------:R-:W-:-:S04]  /*11e60*/  IMAD.WIDE.U32 R2, R25, UR4, R2 ;  /* 0x0000000419027c25 */ /* 0x000fc8000f8e0002 */
[----:B------:R-:W-:Y:S01]  /*11e70*/  IMAD R24, R25, UR5, R3 ;  /* 0x0000000519187c24 */ /* 0x000fe2000f8e0203 */
[----:B------:R-:W-:-:S04]  /*11e80*/  LEA R18, P0, R2, UR6, 0x1 ;  /* 0x0000000602127c11 */ /* 0x000fc8000f8008ff */
[----:B------:R-:W-:Y:S02]  /*11e90*/  LEA.HI.X R24, R2, UR7, R24, 0x1, P0 ;  /* 0x0000000702187c11 */ /* 0x000fe400080f0c18 */
[----:B------:R-:W-:-:S06]  /*11ea0*/  SHF.L.U32 R2, R28, 0x1f, RZ ;  /* 0x0000001f1c027819 */ /* 0x000fcc00000006ff */
[----:B------:R-:W0:Y:S02]  /*11eb0*/  SYNCS.PHASECHK.TRANS64.TRYWAIT P0, [R5+URZ+0x38840], R2 ;  /* 0x03884002050075a7 */ /* 0x000e24000800017f */
[----:B0-----:R-:W-:Y:S05]  /*11ec0*/  @!P0 BRA `(.L_x_252) ;  /* 0x0000003c00cc8947 */ /* 0x001fea0003800000 */
.L_x_318:
[----:B------:R-:W-:Y:S05]  /*11ed0*/  BSYNC B0 ;  /* 0x0000000000007941 */ /* 0x000fea0003800000 */
.L_x_251:
[----:B------:R-:W2:Y:S01]  /*11ee0*/  LDL R9, [R1] ;  /* 0x0000000001097983 */ /* 0x000ea20000100800 */
[----:B------:R-:W-:Y:S01]  /*11ef0*/  ULDC.64 UR4, c[0x0][0x300] ;  /* 0x0000c00000047ab9 */ /* 0x000fe20000000a00 */
[----:B------:R-:W-:Y:S01]  /*11f00*/  ULDC.64 UR6, c[0x0][0x2e8] ;  /* 0x0000ba0000067ab9 */ /* 0x000fe20000000a00 */
[----:B------:R-:W-:Y:S01]  /*11f10*/  IMAD R6, R6, UR4, RZ ;  /* 0x0000000406067c24 */ /* 0x000fe2000f8e02ff */
[----:B------:R-:W1:Y:S01]  /*11f20*/  S2R R8, SR_TID.X ;  /* 0x0000000000087919 */ /* 0x000e620000002100 */
[----:B0-----:R-:W-:-:S04]  /*11f30*/  IMAD.WIDE.U32 R2, R0, UR4, RZ ;  /* 0x0000000400027c25 */ /* 0x001fc8000f8e00ff */
[----:B------:R-:W-:Y:S01]  /*11f40*/  IMAD R6, R0, UR5, R6 ;  /* 0x0000000500067c24 */ /* 0x000fe2000f8e0206 */
[----:B------:R-:W-:Y:S02]  /*11f50*/  ULDC.64 UR4, c[0x0][0x310] ;  /* 0x0000c40000047ab9 */ /* 0x000fe40000000a00 */
[----:B------:R-:W-:Y:S02]  /*11f60*/  IMAD R7, R7, UR4, RZ ;  /* 0x0000000407077c24 */ /* 0x000fe4000f8e02ff */
[----:B------:R-:W-:Y:S02]  /*11f70*/  IMAD.IADD R3, R3, 0x1, R6 ;  /* 0x0000000103037824 */ /* 0x000fe400078e0206 */
[C---:B------:R-:W-:Y:S02]  /*11f80*/  IMAD R7, R4.reuse, UR5, R7 ;  /* 0x0000000504077c24 */ /* 0x040fe4000f8e0207 */
[----:B------:R-:W-:Y:S01]  /*11f90*/  IMAD.WIDE.U32 R2, R4, UR4, R2 ;  /* 0x0000000404027c25 */ /* 0x000fe2000f8e0002 */
[----:B------:R-:W-:-:S03]  /*11fa0*/  ULDC.64 UR4, c[0x0][0x308] ;  /* 0x0000c20000047ab9 */ /* 0x000fc60000000a00 */
[----:B------:R-:W-:Y:S02]  /*11fb0*/  IMAD.IADD R3, R3, 0x1, R7 ;  /* 0x0000000103037824 */ /* 0x000fe400078e0207 */
[----:B------:R-:W-:Y:S02]  /*11fc0*/  IMAD R7, R27, 0x5000, R31 ;  /* 0x000050001b077824 */ /* 0x000fe400078e021f */
[----:B------:R-:W-:Y:S01]  /*11fd0*/  IMAD.WIDE.U32 R2, R25, UR4, R2 ;  /* 0x0000000419027c25 */ /* 0x000fe2000f8e0002 */
[----:B------:R-:W-:-:S03]  /*11fe0*/  UMOV UR4, 0xffffffff ;  /* 0xffffffff00047882 */ /* 0x000fc60000000000 */
[----:B------:R-:W-:Y:S01]  /*11ff0*/  IMAD R6, R25, UR5, R3 ;  /* 0x0000000519067c24 */ /* 0x000fe2000f8e0203 */
[----:B------:R-:W-:-:S04]  /*12000*/  LEA R0, P0, R2, UR6, 0x1 ;  /* 0x0000000602007c11 */ /* 0x000fc8000f8008ff */
[----:B------:R-:W-:Y:S02]  /*12010*/  LEA.HI.X R6, R2, UR7, R6, 0x1, P0 ;  /* 0x0000000702067c11 */ /* 0x000fe400080f0c06 */
[----:B-1----:R-:W-:-:S04]  /*12020*/  LOP3.LUT R8, R8, 0x7f, RZ, 0xc0, !PT ;  /* 0x0000007f08087812 */ /* 0x002fc800078ec0ff */
[----:B------:R-:W-:Y:S01]  /*12030*/  SHF.R.U32.HI R8, RZ, 0x3, R8 ;  /* 0x00000003ff087819 */ /* 0x000fe20000011608 */
[----:B--2---:R-:W-:-:S05]  /*12040*/  IMAD R4, R26, -0x50, R9 ;  /* 0xffffffb01a047824 */ /* 0x004fca00078e0209 */
[----:B------:R-:W-:-:S04]  /*12050*/  IADD3 R4, -R8, R4, RZ ;  /* 0x0000000408047210 */ /* 0x000fc80007ffe1ff */
[----:B------:R-:W-:Y:S01]  /*12060*/  ISETP.GE.AND P0, PT, R4, 0x1, PT ;  /* 0x000000010400780c */ /* 0x000fe20003f06270 */
[----:B------:R-:W-:-:S12]  /*12070*/  BRA.DIV UR4, `(.L_x_253) ;  /* 0x0000003e04747947 */ /* 0x000fd8000b800000 */
[----:B------:R-:W0:Y:S01]  /*12080*/  SHFL.IDX PT, R3, R0, RZ, 0x181f ;  /* 0x00181fff00037589 */ /* 0x000e2200000e0000 */
[----:B------:R-:W-:Y:S01]  /*12090*/  LOP3.LUT P5, RZ, R23, 0x10, RZ, 0xc0, !PT ;  /* 0x0000001017ff7812 */ /* 0x000fe200078ac0ff */
[----:B------:R-:W-:Y:S01]  /*120a0*/  @P0 IMAD R9, R7, 0x2, R22 ;  /* 0x0000000207090824 */ /* 0x000fe200078e0216 */
[C---:B------:R-:W-:Y:S01]  /*120b0*/  LOP3.LUT P4, RZ, R23.reuse, 0x8, RZ, 0xc0, !PT ;  /* 0x0000000817ff7812 */ /* 0x040fe2000788c0ff */
[----:B------:R-:W1:Y:S01]  /*120c0*/  SHFL.IDX PT, R2, R6, RZ, 0x181f ;  /* 0x00181fff06027589 */ /* 0x000e6200000e0000 */
[C---:B------:R-:W-:Y:S02]  /*120d0*/  LOP3.LUT P3, RZ, R23.reuse, 0x4, RZ, 0xc0, !PT ;  /* 0x0000000417ff7812 */ /* 0x040fe4000786c0ff */
[----:B------:R-:W-:Y:S01]  /*120e0*/  LOP3.LUT P2, RZ, R23, 0x2, RZ, 0xc0, !PT ;  /* 0x0000000217ff7812 */ /* 0x000fe2000784c0ff */
[----:B------:R-:W-:Y:S01]  /*120f0*/  SHFL.IDX PT, R8, R6, 0x1, 0x181f ;  /* 0x00381f0006087f89 */ /* 0x000fe200000e0000 */
[----:B0-----:R-:W-:-:S05]  /*12100*/  @P0 LEA R3, P1, R32, R3, 0x1 ;  /* 0x0000000320030211 */ /* 0x001fca00078208ff */
[----:B-1----:R-:W-:-:S05]  /*12110*/  @P0 IMAD.X R2, RZ, RZ, R2, P1 ;  /* 0x000000ffff020224 */ /* 0x002fca00008e0602 */
[----:B------:R-:W-:-:S04]  /*12120*/  @P0 LOP3.LUT R3, R3, R2, RZ, 0x3c, !PT ;  /* 0x0000000203030212 */ /* 0x000fc800078e3cff */
[----:B------:R-:W-:-:S04]  /*12130*/  @P0 LOP3.LUT R2, R3, R2, RZ, 0x3c, !PT ;  /* 0x0000000203020212 */ /* 0x000fc800078e3cff */
[----:B------:R-:W-:-:S05]  /*12140*/  @P0 LOP3.LUT R3, R3, R2, RZ, 0x3c, !PT ;  /* 0x0000000203030212 */ /* 0x000fca00078e3cff */
[----:B------:R-:W-:Y:S04]  /*12150*/  @P0 LDGSTS.E.BYPASS.LTC128B.128 [R9+0x24400], desc[UR36][R2.64], !P5 ;  /* 0x2440000002090fae */ /* 0x000fe8000e901d64 */
[----:B------:R-:W-:Y:S04]  /*12160*/  @P0 LDGSTS.E.BYPASS.LTC128B.128 [R9+0x26c00], desc[UR36][R2.64+0x80], !P4 ;  /* 0x26c0008002090fae */ /* 0x000fe8000e101d64 */
[----:B------:R-:W-:Y:S04]  /*12170*/  @P0 LDGSTS.E.BYPASS.LTC128B.128 [R9+0x29400], desc[UR36][R2.64+0x100], !P3 ;  /* 0x2940010002090fae */ /* 0x000fe8000d901d64 */
[----:B------:R0:W-:Y:S01]  /*12180*/  @P0 LDGSTS.E.BYPASS.LTC128B.128 [R9+0x2bc00], desc[UR36][R2.64+0x180], !P2 ;  /* 0x2bc0018002090fae */ /* 0x0001e2000d101d64 */
[----:B------:R-:W-:-:S03]  /*12190*/  ISETP.GE.AND P0, PT, R4, 0x11, PT ;  /* 0x000000110400780c */ /* 0x000fc60003f06270 */
[----:B0-----:R-:W0:Y:S10]  /*121a0*/  SHFL.IDX PT, R2, R0, 0x1, 0x181f ;  /* 0x00381f0000027f89 */ /* 0x001e3400000e0000 */
[----:B------:R-:W-:Y:S01]  /*121b0*/  @P0 IMAD R21, R7, 0x2, R22 ;  /* 0x0000000207150824 */ /* 0x000fe200078e0216 */
[----:B0-----:R-:W-:-:S05]  /*121c0*/  @P0 LEA R2, P1, R32, R2, 0x1 ;  /* 0x0000000220020211 */ /* 0x001fca00078208ff */
[----:B------:R-:W-:Y:S02]  /*121d0*/  @P0 IMAD.X R3, RZ, RZ, R8, P1 ;  /* 0x000000ffff030224 */ /* 0x000fe400008e0608 */
[----:B------:R-:W-:Y:S04]  /*121e0*/  SHFL.IDX PT, R8, R6, 0x2, 0x181f ;  /* 0x00581f0006087f89 */ /* 0x000fe800000e0000 */
        /* <DEDUP_REMOVED lines=17> */
[----:B------:R-:W1:Y:S01]  /*12300*/  SHFL.IDX PT, R0, R0, 0x4, 0x181f ;  /* 0x00981f0000007f89 */ /* 0x000e6200000e0000 */
[----:B0-----:R-:W-:-:S05]  /*12310*/  @P0 LEA R2, P1, R32, R2, 0x1 ;  /* 0x0000000220020211 */ /* 0x001fca00078208ff */
[----:B------:R-:W-:Y:S02]  /*12320*/  @P0 IMAD.X R3, RZ, RZ, R8, P1 ;  /* 0x000000ffff030224 */ /* 0x000fe400008e0608 */
[----:B------:R0:W2:Y:S04]  /*12330*/  SHFL.IDX PT, R8, R6, 0x4, 0x181f ;  /* 0x00981f0006087f89 */ /* 0x0000a800000e0000 */
[----:B------:R0:W-:Y:S04]  /*12340*/  @P0 LDGSTS.E.BYPASS.LTC128B.128 [R21+0x25c00], desc[UR36][R2.64], !P5 ;  /* 0x25c0000002150fae */ /* 0x0001e8000e901d64 */
[----:B------:R0:W-:Y:S04]  /*12350*/  @P0 LDGSTS.E.BYPASS.LTC128B.128 [R21+0x28400], desc[UR36][R2.64+0x80], !P4 ;  /* 0x2840008002150fae */ /* 0x0001e8000e101d64 */
[----:B------:R0:W-:Y:S04]  /*12360*/  @P0 LDGSTS.E.BYPASS.LTC128B.128 [R21+0x2ac00], desc[UR36][R2.64+0x100], !P3 ;  /* 0x2ac0010002150fae */ /* 0x0001e8000d901d64 */
[----:B-1----:R0:W-:Y:S02]  /*12370*/  @P0 LDGSTS.E.BYPASS.LTC128B.128 [R21+0x2d400], desc[UR36][R2.64+0x180], !P2 ;  /* 0x2d40018002150fae */ /* 0x0021e4000d101d64 */
.L_x_330:
[----:B------:R-:W-:Y:S01]  /*12380*/  ISETP.GE.AND P0, PT, R4, 0x41, PT ;  /* 0x000000410400780c */ /* 0x000fe20003f06270 */
[----:B------:R-:W-:-:S12]  /*12390*/  BSSY B0, `(.L_x_254) ;  /* 0x0000010000007945 */ /* 0x000fd80003800000 */
[----:B------:R-:W-:Y:S05]  /*123a0*/  @!P0 BRA `(.L_x_255) ;  /* 0x0000000000388947 */ /* 0x000fea0003800000 */
[----:B------:R-:W-:Y:S01]  /*123b0*/  LOP3.LUT P4, RZ, R23, 0x10, RZ, 0xc0, !PT ;  /* 0x0000001017ff7812 */ /* 0x000fe2000788c0ff */
[----:B------:R-:W-:Y:S01]  /*123c0*/  IMAD R7, R7, 0x2, R22 ;  /* 0x0000000207077824 */ /* 0x000fe200078e0216 */
[C---:B------:R-:W-:Y:S02]  /*123d0*/  LOP3.LUT P3, RZ, R23.reuse, 0x8, RZ, 0xc0, !PT ;  /* 0x0000000817ff7812 */ /* 0x040fe4000786c0ff */
[C---:B------:R-:W-:Y:S02]  /*123e0*/  LOP3.LUT P2, RZ, R23.reuse, 0x4, RZ, 0xc0, !PT ;  /* 0x0000000417ff7812 */ /* 0x040fe4000784c0ff */
[----:B------:R-:W-:Y:S02]  /*123f0*/  LOP3.LUT P1, RZ, R23, 0x2, RZ, 0xc0, !PT ;  /* 0x0000000217ff7812 */ /* 0x000fe4000782c0ff */
[----:B0-----:R-:W-:-:S05]  /*12400*/  LEA R2, P0, R32, R0, 0x1 ;  /* 0x0000000020027211 */ /* 0x001fca00078008ff */
[----:B--2---:R-:W-:-:S05]  /*12410*/  IMAD.X R3, RZ, RZ, R8, P0 ;  /* 0x000000ffff037224 */ /* 0x004fca00000e0608 */
[----:B------:R-:W-:Y:S01]  /*12420*/  @!PT LDS RZ, [RZ] ;  /* 0x00000000fffff984 */ /* 0x000fe20000000800 */
[----:B------:R-:W-:Y:S01]  /*12430*/  @!PT LDS RZ, [RZ] ;  /* 0x00000000fffff984 */ /* 0x000fe20000000800 */
[----:B------:R-:W-:Y:S01]  /*12440*/  @!PT LDS RZ, [RZ] ;  /* 0x00000000fffff984 */ /* 0x000fe20000000800 */
[----:B------:R1:W-:Y:S04]  /*12450*/  LDGSTS.E.BYPASS.LTC128B.128 [R7+0x26400], desc[UR36][R2.64], !P4 ;  /* 0x2640000002077fae */ /* 0x0003e8000e101d64 */
[----:B------:R1:W-:Y:S04]  /*12460*/  LDGSTS.E.BYPASS.LTC128B.128 [R7+0x28c00], desc[UR36][R2.64+0x80], !P3 ;  /* 0x28c0008002077fae */ /* 0x0003e8000d901d64 */
[----:B------:R1:W-:Y:S04]  /*12470*/  LDGSTS.E.BYPASS.LTC128B.128 [R7+0x2b400], desc[UR36][R2.64+0x100], !P2 ;  /* 0x2b40010002077fae */ /* 0x0003e8000d101d64 */
[----:B------:R1:W-:Y:S02]  /*12480*/  LDGSTS.E.BYPASS.LTC128B.128 [R7+0x2dc00], desc[UR36][R2.64+0x180], !P1 ;  /* 0x2dc0018002077fae */ /* 0x0003e4000c901d64 */
.L_x_255:
[----:B------:R-:W-:Y:S05]  /*12490*/  BSYNC B0 ;  /* 0x0000000000007941 */ /* 0x000fea0003800000 */
.L_x_254:
[----:B------:R-:W-:Y:S01]  /*124a0*/  NOP ;  /* 0x0000000000007918 */ /* 0x000fe20000000000 */
[----:B------:R-:W-:-:S13]  /*124b0*/  PLOP3.LUT P0, PT, PT, PT, PT, 0x80, 0x0 ;  /* 0x000000000000781c */ /* 0x000fda0003f0f070 */
.L_x_256:
        /* <DEDUP_REMOVED lines=10> */
.L_x_257:
[----:B------:R3:W5:Y:S01]  /*12560*/  LDL.LU R0, [R1+0x10] ;  /* 0x0000100001007983 */ /* 0x0007620000300800 */
[----:B------:R-:W-:Y:S01]  /*12570*/  LOP3.LUT P0, RZ, R23, 0x80, RZ, 0xc0, !PT ;  /* 0x0000008017ff7812 */ /* 0x000fe2000780c0ff */
[----:B------:R3:W-:-:S12]  /*12580*/  SYNCS.ARRIVE.TRANS64.A1T0 RZ, [R5+URZ+0x38830], RZ ;  /* 0x038830ff05ff79a7 */ /* 0x0007d8000810003f */
[----:B------:R-:W-:Y:S05]  /*12590*/  WARPSYNC.ALL ;  /* 0x0000000000007948 */ /* 0x000fea0003800000 */
[----:B------:R-:W-:Y:S01]  /*125a0*/  ULDC.64 UR4, c[0x0][0x298] ;  /* 0x0000a60000047ab9 */ /* 0x000fe20000000a00 */
[----:B01----:R-:W-:Y:S01]  /*125b0*/  VIADD R2, R22, 0x14400 ;  /* 0x0001440016027836 */ /* 0x003fe20000000000 */
[----:B------:R-:W-:Y:S01]  /*125c0*/  SEL R29, R29, RZ, !P0 ;  /* 0x000000ff1d1d7207 */ /* 0x000fe20004000000 */
[----:B------:R-:W-:Y:S01]  /*125d0*/  IMAD.WIDE.U32 R6, R35, UR4, RZ ;  /* 0x0000000423067c25 */ /* 0x000fe2000f8e00ff */
[----:B------:R-:W-:Y:S01]  /*125e0*/  BSSY B6, `(.L_x_258) ;  /* 0x000001b000067945 */ /* 0x000fe20003800000 */
[----:B------:R-:W-:Y:S01]  /*125f0*/  BAR.SYNC.DEFER_BLOCKING 0x8, 0x180 ;  /* 0x0206000000007b1d */ /* 0x000fe20000010000 */
[----:B-----5:R-:W-:-:S02]  /*12600*/  SEL R0, R0, RZ, !P0 ;  /* 0x000000ff00007207 */ /* 0x020fc40004000000 */
[----:B------:R-:W-:-:S03]  /*12610*/  LOP3.LUT P0, RZ, R2, 0x3ff, RZ, 0xc0, !PT ;  /* 0x000003ff02ff7812 */ /* 0x000fc6000780c0ff */
[----:B------:R0:W-:Y:S04]  /*12620*/  STL [R1+0x10], R0 ;  /* 0x0000100001007387 */ /* 0x0001e80000100800 */
[----:B------:R1:W-:Y:S01]  /*12630*/  STL.64 [R1+0x18], R6 ;  /* 0x0000180601007387 */ /* 0x0003e20000100a00 */
[----:B0-----:R-:W-:-:S05]  /*12640*/  SHF.R.S32.HI R0, RZ, 0x1f, R35 ;  /* 0x0000001fff007819 */ /* 0x001fca0000011423 */
[----:B------:R-:W-:-:S04]  /*12650*/  IMAD R0, R0, UR4, RZ ;  /* 0x0000000400007c24 */ /* 0x000fc8000f8e02ff */
[----:B------:R-:W-:-:S04]  /*12660*/  IMAD R0, R35, UR5, R0 ;  /* 0x0000000523007c24 */ /* 0x000fc8000f8e0200 */
[----:B------:R-:W-:Y:S01]  /*12670*/  IMAD.IADD R35, R7, 0x1, R0 ;  /* 0x0000000107237824 */ /* 0x000fe200078e0200 */
[----:B-1----:R-:W-:Y:S06]  /*12680*/  @!P0 BRA `(.L_x_259) ;  /* 0x0000000000408947 */ /* 0x002fec0003800000 */
[----:B------:R-:W-:Y:S01]  /*12690*/  MOV R2, 0x0 ;  /* 0x0000000000027802 */ /* 0x000fe20000000f00 */
[----:B------:R-:W-:Y:S01]  /*126a0*/  ULDC.64 UR6, c[0x4][0x138] ;  /* 0x01004e0000067ab9 */ /* 0x000fe20000000a00 */
[----:B------:R-:W-:Y:S01]  /*126b0*/  ULDC.64 UR8, c[0x4][0x140] ;  /* 0x0100500000087ab9 */ /* 0x000fe20000000a00 */
[----:B------:R-:W-:Y:S01]  /*126c0*/  ULDC.64 UR4, c[0x4][0xb0] ;  /* 0x01002c0000047ab9 */ /* 0x000fe20000000a00 */
[----:B------:R-:W-:Y:S02]  /*126d0*/  IMAD.U32 R4, RZ, RZ, UR6 ;  /* 0x00000006ff047e24 */ /* 0x000fe4000f8e00ff */
[----:B------:R-:W0:Y:S01]  /*126e0*/  LDC.64 R2, c[0x4][R2] ;  /* 0x0100000002027b82 */ /* 0x000e220000000a00 */
[----:B---3--:R-:W-:Y:S02]  /*126f0*/  IMAD.U32 R5, RZ, RZ, UR7 ;  /* 0x00000007ff057e24 */ /* 0x008fe4000f8e00ff */
[----:B------:R-:W-:Y:S02]  /*12700*/  IMAD.U32 R6, RZ, RZ, UR8 ;  /* 0x00000008ff067e24 */ /* 0x000fe4000f8e00ff */
[----:B------:R-:W-:-:S02]  /*12710*/  IMAD.U32 R7, RZ, RZ, UR9 ;  /* 0x00000009ff077e24 */ /* 0x000fc4000f8e00ff */
[----:B------:R-:W-:Y:S02]  /*12720*/  IMAD.U32 R10, RZ, RZ, UR4 ;  /* 0x00000004ff0a7e24 */ /* 0x000fe4000f8e00ff */
[----:B------:R-:W-:Y:S02]  /*12730*/  IMAD.U32 R11, RZ, RZ, UR5 ;  /* 0x00000005ff0b7e24 */ /* 0x000fe4000f8e00ff */
[----:B--2---:R-:W-:Y:S02]  /*12740*/  IMAD.MOV.U32 R8, RZ, RZ, 0x70 ;  /* 0x00000070ff087424 */ /* 0x004fe400078e00ff */
[----:B------:R-:W-:Y:S02]  /*12750*/  IMAD.MOV.U32 R12, RZ, RZ, 0x1 ;  /* 0x00000001ff0c7424 */ /* 0x000fe400078e00ff */
[----:B------:R-:W-:-:S07]  /*12760*/  IMAD.MOV.U32 R13, RZ, RZ, RZ ;  /* 0x000000ffff0d7224 */ /* 0x000fce00078e00ff */
[----:B------:R-:W-:-:S07]  /*12770*/  LEPC R20, `(.L_x_259) ;  /* 0x000000001014794e */ /* 0x000fce0000000000 */
[----:B0-----:R-:W-:Y:S05]  /*12780*/  CALL.ABS.NOINC R2 ;  /* 0x0000000002007343 */ /* 0x001fea0003c00000 */
.L_x_259:
[----:B------:R-:W-:Y:S05]  /*12790*/  BSYNC B6 ;  /* 0x0000000000067941 */ /* 0x000fea0003800000 */
.L_x_258:
[----:B------:R-:W4:Y:S01]  /*127a0*/  LDL.LU R20, [R1+0x10] ;  /* 0x0000100001147983 */ /* 0x000f220000300800 */
[----:B------:R-:W-:Y:S01]  /*127b0*/  ULDC.64 UR4, c[0x0][0x2d8] ;  /* 0x0000b60000047ab9 */ /* 0x000fe20000000a00 */
[----:B------:R-:W0:Y:S02]  /*127c0*/  LDC R6, c[0x0][0x448] ;  /* 0x00011200ff067b82 */ /* 0x000e240000000800 */
[----:B------:R-:W2:Y:S04]  /*127d0*/  LDL.LU.64 R2, [R1+0x18] ;  /* 0x0000180001027983 */ /* 0x000ea80000300a00 */
[----:B------:R1:W5:Y:S01]  /*127e0*/  LDL R10, [R1+0x20] ;  /* 0x00002000010a7983 */ /* 0x0003620000100800 */
[----:B0-----:R-:W-:-:S13]  /*127f0*/  ISETP.NE.AND P0, PT, R6, 0x1, PT ;  /* 0x000000010600780c */ /* 0x001fda0003f05270 */
[----:B---3--:R-:W0:Y:S08]  /*12800*/  @P0 LDC R5, c[0x0][0x44c] ;  /* 0x00011300ff050b82 */ /* 0x008e300000000800 */
[----:B------:R-:W3:Y:S01]  /*12810*/  @P0 LDC R4, c[0x0][0x450] ;  /* 0x00011400ff040b82 */ /* 0x000ee20000000800 */
[----:B--2---:R-:W-:Y:S02]  /*12820*/  IMAD.MOV.U32 R3, RZ, RZ, R35 ;  /* 0x000000ffff037224 */ /* 0x004fe400078e0023 */
[----:B------:R-:W-:-:S04]  /*12830*/  IMAD.WIDE.U32 R2, R25, UR4, R2 ;  /* 0x0000000419027c25 */ /* 0x000fc8000f8e0002 */
[----:B------:R-:W-:Y:S01]  /*12840*/  IMAD R3, R25, UR5, R3 ;  /* 0x0000000519037c24 */ /* 0x000fe2000f8e0203 */
[----:B------:R-:W-:Y:S02]  /*12850*/  ULDC.64 UR4, c[0x0][0x2e0] ;  /* 0x0000b80000047ab9 */ /* 0x000fe40000000a00 */
[----:B----4-:R-:W-:Y:S02]  /*12860*/  IMAD R0, R20, UR4, RZ ;  /* 0x0000000414007c24 */ /* 0x010fe4000f8e02ff */
[----:B------:R-:W2:Y:S01]  /*12870*/  S2R R20, SR_TID.X ;  /* 0x0000000000147919 */ /* 0x000ea20000002100 */
[----:B------:R-:W-:-:S04]  /*12880*/  IMAD.WIDE.U32 R2, R29, UR4, R2 ;  /* 0x000000041d027c25 */ /* 0x000fc8000f8e0002 */
[----:B------:R-:W-:Y:S01]  /*12890*/  IMAD R0, R29, UR5, R0 ;  /* 0x000000051d007c24 */ /* 0x000fe2000f8e0200 */
[----:B------:R-:W-:-:S03]  /*128a0*/  ULDC.64 UR4, c[0x0][0x2d0] ;  /* 0x0000b40000047ab9 */ /* 0x000fc60000000a00 */
[----:B------:R-:W-:Y:S02]  /*128b0*/  IMAD.IADD R3, R3, 0x1, R0 ;  /* 0x0000000103037824 */ /* 0x000fe400078e0200 */
[----:B------:R-:W-:Y:S01]  /*128c0*/  IMAD.SHL.U32 R0, R17, 0x80, RZ ;  /* 0x0000008011007824 */ /* 0x000fe200078e00ff */
[----:B--2---:R-:W-:-:S04]  /*128d0*/  LOP3.LUT R20, R20, 0x7f, RZ, 0xc0, !PT ;  /* 0x0000007f14147812 */ /* 0x004fc800078ec0ff */
[----:B------:R-:W-:Y:S02]  /*128e0*/  SHF.R.U32.HI R21, RZ, 0x3, R20 ;  /* 0x00000003ff157819 */ /* 0x000fe40000011614 */
[----:B------:R-:W2:Y:S02]  /*128f0*/  S2R R20, SR_TID.X ;  /* 0x0000000000147919 */ /* 0x000ea40000002100 */
[----:B--2---:R-:W-:-:S05]  /*12900*/  IMAD.SHL.U32 R20, R20, 0x10, RZ ;  /* 0x0000001014147824 */ /* 0x004fca00078e00ff */
[----:B------:R-:W-:-:S04]  /*12910*/  LOP3.LUT R20, R21, 0x70, R20, 0xf8, !PT ;  /* 0x0000007015147812 */ /* 0x000fc800078ef814 */
[----:B------:R-:W-:-:S05]  /*12920*/  LOP3.LUT R7, R20, R0, RZ, 0xfc, !PT ;  /* 0x0000000014077212 */ /* 0x000fca00078efcff */
[----:B0-----:R-:W-:-:S04]  /*12930*/  @P0 IMAD.HI.U32 R8, R7, R5, RZ ;  /* 0x0000000507080227 */ /* 0x001fc800078e00ff */
[----:B------:R-:W-:Y:S01]  /*12940*/  IMAD.MOV.U32 R5, RZ, RZ, R7 ;  /* 0x000000ffff057224 */ /* 0x000fe200078e0007 */
[----:B---3--:R-:W-:Y:S01]  /*12950*/  @P0 SHF.R.U32.HI R5, RZ, R4, R8 ;  /* 0x00000004ff050219 */ /* 0x008fe20000011608 */
[----:B------:R-:W0:Y:S04]  /*12960*/  S2R R20, SR_TID.X ;  /* 0x0000000000147919 */ /* 0x000e280000002100 */
[----:B------:R-:W-:-:S04]  /*12970*/  IMAD.MOV R4, RZ, RZ, -R5 ;  /* 0x000000ffff047224 */ /* 0x000fc800078e0a05 */
[----:B------:R-:W-:Y:S01]  /*12980*/  IMAD R4, R6, R4, R7 ;  /* 0x0000000406047224 */ /* 0x000fe200078e0207 */
[----:B------:R-:W-:Y:S01]  /*12990*/  SHF.R.S32.HI R7, RZ, 0x1f, R5 ;  /* 0x0000001fff077819 */ /* 0x000fe20000011405 */
[----:B------:R-:W-:-:S04]  /*129a0*/  IMAD.WIDE.U32 R2, R5, UR4, R2 ;  /* 0x0000000405027c25 */ /* 0x000fc8000f8e0002 */
[----:B------:R-:W-:-:S04]  /*129b0*/  IMAD R7, R7, UR4, RZ ;  /* 0x0000000407077c24 */ /* 0x000fc8000f8e02ff */
        /* <DEDUP_REMOVED lines=10> */
[----:B------:R-:W-:Y:S01]  /*12a60*/  ULDC UR4, c[0x0][0x2b8] ;  /* 0x0000ae0000047ab9 */ /* 0x000fe20000000800 */
[----:B0-----:R-:W-:Y:S02]  /*12a70*/  LOP3.LUT R20, R20, 0x7f, RZ, 0xc0, !PT ;  /* 0x0000007f14147812 */ /* 0x001fe400078ec0ff */
[----:B------:R-:W-:Y:S01]  /*12a80*/  LEA.HI.X R4, R2, UR5, R3, 0x1, P0 ;  /* 0x0000000502047c11 */ /* 0x000fe200080f0c03 */
[----:B------:R-:W-:Y:S01]  /*12a90*/  UMOV UR5, 0xffffffff ;  /* 0xffffffff00057882 */ /* 0x000fe20000000000 */
[----:B------:R-:W-:Y:S02]  /*12aa0*/  ISETP.GE.AND P4, PT, R32, UR4, PT ;  /* 0x0000000420007c0c */ /* 0x000fe4000bf86270 */
[----:B------:R-:W-:Y:S02]  /*12ab0*/  ISETP.GE.AND P3, PT, R37, UR4, PT ;  /* 0x0000000425007c0c */ /* 0x000fe4000bf66270 */
[----:B------:R-:W-:-:S02]  /*12ac0*/  ISETP.GE.AND P2, PT, R36, UR4, PT ;  /* 0x0000000424007c0c */ /* 0x000fc4000bf46270 */
[----:B------:R-:W-:Y:S02]  /*12ad0*/  ISETP.GE.AND P1, PT, R34, UR4, PT ;  /* 0x0000000422007c0c */ /* 0x000fe4000bf26270 */
[----:B------:R-:W-:Y:S01]  /*12ae0*/  SHF.R.U32.HI R9, RZ, 0x3, R20 ;  /* 0x00000003ff097819 */ /* 0x000fe20000011614 */
[----:B-1----:R-:W-:Y:S10]  /*12af0*/  BRA.DIV UR5, `(.L_x_260) ;  /* 0x0000003a05987947 */ /* 0x002ff4000b800000 */
[----:B------:R-:W0:Y:S01]  /*12b00*/  SHFL.IDX PT, R14, R5, RZ, 0x181f ;  /* 0x00181fff050e7589 */ /* 0x000e2200000e0000 */
[----:B-----5:R-:W-:Y:S02]  /*12b10*/  IMAD R6, R10, R6, RZ ;  /* 0x000000060a067224 */ /* 0x020fe400078e02ff */
[----:B------:R-:W-:Y:S01]  /*12b20*/  IMAD.IADD R0, R9, 0x1, R0 ;  /* 0x0000000109007824 */ /* 0x000fe200078e0200 */
[----:B------:R-:W1:Y:S03]  /*12b30*/  SHFL.IDX PT, R2, R4, RZ, 0x181f ;  /* 0x00181fff04027589 */ /* 0x000e6600000e0000 */
[C---:B------:R-:W-:Y:S01]  /*12b40*/  VIADD R7, R0.reuse, 0x10 ;  /* 0x0000001000077836 */ /* 0x040fe20000000000 */
[----:B------:R-:W-:-:S13]  /*12b50*/  ISETP.GE.AND P0, PT, R0, R6, PT ;  /* 0x000000060000720c */ /* 0x000fda0003f06270 */
[----:B0-----:R-:W-:-:S05]  /*12b60*/  @!P0 LEA R14, P5, R32, R14, 0x1 ;  /* 0x0000000e200e8211 */ /* 0x001fca00078a08ff */
[----:B-1----:R-:W-:Y:S02]  /*12b70*/  @!P0 IMAD.X R3, RZ, RZ, R2, P5 ;  /* 0x000000ffff038224 */ /* 0x002fe400028e0602 */
[----:B------:R-:W-:Y:S02]  /*12b80*/  @!P0 IMAD.MOV.U32 R2, RZ, RZ, R14 ;  /* 0x000000ffff028224 */ /* 0x000fe400078e000e */
[----:B------:R-:W0:Y:S04]  /*12b90*/  SHFL.IDX PT, R14, R5, 0x1, 0x181f ;  /* 0x00381f00050e7f89 */ /* 0x000e2800000e0000 */
[----:B------:R-:W-:Y:S04]  /*12ba0*/  @!P0 LDGSTS.E.BYPASS.LTC128B.128 [R33+0x14400], desc[UR36][R2.64], !P4 ;  /* 0x1440000002218fae */ /* 0x000fe8000e101d64 */
[----:B------:R-:W-:Y:S04]  /*12bb0*/  @!P0 LDGSTS.E.BYPASS.LTC128B.128 [R33+0x18400], desc[UR36][R2.64+0x80], !P3 ;  /* 0x1840008002218fae */ /* 0x000fe8000d901d64 */
[----:B------:R-:W-:Y:S04]  /*12bc0*/  @!P0 LDGSTS.E.BYPASS.LTC128B.128 [R33+0x1c400], desc[UR36][R2.64+0x100], !P2 ;  /* 0x1c40010002218fae */ /* 0x000fe8000d101d64 */
[----:B------:R1:W-:Y:S01]  /*12bd0*/  @!P0 LDGSTS.E.BYPASS.LTC128B.128 [R33+0x20400], desc[UR36][R2.64+0x180], !P1 ;  /* 0x2040018002218fae */ /* 0x0003e2000c901d64 */
[----:B------:R-:W-:-:S03]  /*12be0*/  ISETP.GE.AND P0, PT, R7, R6, PT ;  /* 0x000000060700720c */ /* 0x000fc60003f06270 */
[----:B-1----:R-:W1:Y:S10]  /*12bf0*/  SHFL.IDX PT, R2, R4, 0x1, 0x181f ;  /* 0x00381f0004027f89 */ /* 0x002e7400000e0000 */
[----:B0-----:R-:W-:-:S05]  /*12c00*/  @!P0 LEA R14, P5, R32, R14, 0x1 ;  /* 0x0000000e200e8211 */ /* 0x001fca00078a08ff */
[----:B-1----:R-:W-:Y:S02]  /*12c10*/  @!P0 IMAD.X R7, RZ, RZ, R2, P5 ;  /* 0x000000ffff078224 */ /* 0x002fe400028e0602 */
[----:B------:R-:W-:Y:S02]  /*12c20*/  @!P0 IMAD.MOV.U32 R2, RZ, RZ, R14 ;  /* 0x000000ffff028224 */ /* 0x000fe400078e000e */
[----:B------:R-:W-:Y:S01]  /*12c30*/  @!P0 IMAD.MOV.U32 R3, RZ, RZ, R7 ;  /* 0x000000ffff038224 */ /* 0x000fe200078e0007 */
[----:B------:R-:W0:Y:S01]  /*12c40*/  SHFL.IDX PT, R14, R5, 0x2, 0x181f ;  /* 0x00581f00050e7f89 */ /* 0x000e2200000e0000 */
[----:B------:R-:W-:-:S03]  /*12c50*/  VIADD R7, R0, 0x20 ;  /* 0x0000002000077836 */ /* 0x000fc60000000000 */
        /* <DEDUP_REMOVED lines=23> */
[----:B------:R-:W-:-:S03]  /*12dd0*/  IADD3 R7, R0, 0x40, RZ ;  /* 0x0000004000077810 */ /* 0x000fc60007ffe0ff */
        /* <DEDUP_REMOVED lines=34> */
[----:B------:R0:W1:Y:S04]  /*13000*/  SHFL.IDX PT, R14, R5, 0x7, 0x181f ;  /* 0x00f81f00050e7f89 */ /* 0x00006800000e0000 */
[----:B------:R0:W-:Y:S04]  /*13010*/  @!P0 LDGSTS.E.BYPASS.LTC128B.128 [R33+0x17400], desc[UR36][R2.64], !P4 ;  /* 0x1740000002218fae */ /* 0x0001e8000e101d64 */
[----:B------:R0:W-:Y:S04]  /*13020*/  @!P0 LDGSTS.E.BYPASS.LTC128B.128 [R33+0x1b400], desc[UR36][R2.64+0x80], !P3 ;  /* 0x1b40008002218fae */ /* 0x0001e8000d901d64 */
[----:B------:R0:W-:Y:S04]  /*13030*/  @!P0 LDGSTS.E.BYPASS.LTC128B.128 [R33+0x1f400], desc[UR36][R2.64+0x100], !P2 ;  /* 0x1f40010002218fae */ /* 0x0001e8000d101d64 */
[----:B------:R0:W-:Y:S04]  /*13040*/  @!P0 LDGSTS.E.BYPASS.LTC128B.128 [R33+0x23400], desc[UR36][R2.64+0x180], !P1 ;  /* 0x2340018002218fae */ /* 0x0001e8000c901d64 */
[----:B------:R0:W2:Y:S02]  /*13050*/  SHFL.IDX PT, R7, R4, 0x7, 0x181f ;  /* 0x00f81f0004077f89 */ /* 0x0000a400000e0000 */
.L_x_347:
[----:B0-----:R-:W-:Y:S01]  /*13060*/  VIADD R3, R0, 0x70 ;  /* 0x0000007000037836 */ /* 0x001fe20000000000 */
[----:B------:R-:W-:Y:S04]  /*13070*/  BSSY B0, `(.L_x_261) ;  /* 0x000000c000007945 */ /* 0x000fe80003800000 */
[----:B------:R-:W-:-:S13]  /*13080*/  ISETP.GE.AND P0, PT, R3, R6, PT ;  /* 0x000000060300720c */ /* 0x000fda0003f06270 */
[----:B------:R-:W-:Y:S05]  /*13090*/  @P0 BRA `(.L_x_262) ;  /* 0x0000000000240947 */ /* 0x000fea0003800000 */
[----:B-1----:R-:W-:-:S05]  /*130a0*/  LEA R2, P0, R32, R14, 0x1 ;  /* 0x0000000e20027211 */ /* 0x002fca00078008ff */
        /* <DEDUP_REMOVED lines=8> */
.L_x_262:
[----:B------:R-:W-:Y:S05]  /*13130*/  BSYNC B0 ;  /* 0x0000000000007941 */ /* 0x000fea0003800000 */
.L_x_261:
[----:B------:R-:W-:Y:S01]  /*13140*/  NOP ;  /* 0x0000000000007918 */ /* 0x000fe20000000000 */
[----:B------:R-:W-:-:S13]  /*13150*/  PLOP3.LUT P0, PT, PT, PT, PT, 0x80, 0x0 ;  /* 0x000000000000781c */ /* 0x000fda0003f0f070 */
.L_x_263:
[----:B------:R-:W-:Y:S02]  /*13160*/  PLOP3.LUT P1, PT, P1, P0, PT, 0xa2, 0x0 ;  /* 0x000000000000781c */ /* 0x000fe40000f21472 */
[----:B------:R-:W-:-:S08]  /*13170*/  @P0 R2UR P1, UR4, R22 ;  /* 0x00000000160402ca */ /* 0x000fd00000020000 */
[----:B------:R-:W-:-:S05]  /*13180*/  @P0 PLOP3.LUT P0, PT, P1, PT, PT, 0x80, 0x0 ;  /* 0x000000000000081c */ /* 0x000fca0000f0f070 */
[----:B------:R-:W-:Y:S01]  /*13190*/  @!P1 SYNCS.ARRIVE.TRANS64.RED.A0T1 RZ, [UR4+0x38800], RZ ;  /* 0x038800ffffff99a7 */ /* 0x000fe20008200404 */
[----:B------:R-:W-:Y:S07]  /*131a0*/  @!P1 ARRIVES.LDGSTSBAR.64.TRANSCNT [UR4+0x38800] ;  /* 0x03880000ff0099b0 */ /* 0x000fee0008000a84 */
[----:B------:R-:W-:Y:S05]  /*131b0*/  @P0 BRA.U.ANY `(.L_x_263) ;  /* 0xfffffffd00e80947 */ /* 0x000fea000393ffff */
[----:B0-----:R-:W3:Y:S04]  /*131c0*/  LDL.LU R3, [R1+0x28] ;  /* 0x0000280001037983 */ /* 0x001ee80000300800 */
[----:B------:R-:W4:Y:S01]  /*131d0*/  LDL.LU R2, [R1+0x24] ;  /* 0x0000240001027983 */ /* 0x000f220000300800 */
[----:B---3--:R-:W-:-:S05]  /*131e0*/  VIADD R3, R3, 0x1 ;  /* 0x0000000103037836 */ /* 0x008fca0000000000 */
[----:B------:R-:W-:Y:S01]  /*131f0*/  LEA.HI R0, R3, R3, RZ, 0x1 ;  /* 0x0000000303007211 */ /* 0x000fe200078f08ff */
[----:B------:R0:W-:Y:S03]  /*13200*/  STL [R1+0x28], R3 ;  /* 0x0000280301007387 */ /* 0x0001e60000100800 */
[----:B------:R-:W-:-:S05]  /*13210*/  LOP3.LUT R0, R0, 0xfffffffe, RZ, 0xc0, !PT ;  /* 0xfffffffe00007812 */ /* 0x000fca00078ec0ff */
[----:B0-----:R-:W-:Y:S02]  /*13220*/  IMAD.IADD R3, R3, 0x1, -R0 ;  /* 0x0000000103037824 */ /* 0x001fe400078e0a00 */
[----:B----4-:R-:W-:-:S03]  /*13230*/  VIADD R0, R2, 0xfffffffe ;  /* 0xfffffffe02007836 */ /* 0x010fc60000000000 */
[----:B------:R-:W-:Y:S01]  /*13240*/  SHF.L.U32 R3, R3, 0x1f, RZ ;  /* 0x0000001f03037819 */ /* 0x000fe200000006ff */
[----:B------:R-:W-:Y:S01]  /*13250*/  NOP ;  /* 0x0000000000007918 */ /* 0x000fe20000000000 */
[----:B------:R0:W-:Y:S01]  /*13260*/  SYNCS.ARRIVE.TRANS64.A1T0 RZ, [R22+URZ+0x38800], RZ ;  /* 0x038800ff16ff79a7 */ /* 0x0001e2000810003f */
[----:B------:R-:W-:Y:S01]  /*13270*/  BSSY B0, `(.L_x_264) ;  /* 0x0000003000007945 */ /* 0x000fe20003800000 */
[----:B------:R-:W3:Y:S03]  /*13280*/  SYNCS.PHASECHK.TRANS64.TRYWAIT P0, [R22+URZ+0x38820], R3 ;  /* 0x03882003160075a7 */ /* 0x000ee6000800017f */
[----:B0--3--:R-:W-:Y:S05]  /*13290*/  @!P0 BRA `(.L_x_265) ;  /* 0x0000003c00688947 */ /* 0x009fea0003800000 */
.L_x_348:
[----:B------:R-:W-:Y:S05]  /*132a0*/  BSYNC B0 ;  /* 0x0000000000007941 */ /* 0x000fea0003800000 */
.L_x_264:
[----:B------:R-:W3:Y:S01]  /*132b0*/  LDL R2, [R1+0x4] ;  /* 0x0000040001027983 */ /* 0x000ee20000100800 */
[----:B------:R-:W-:Y:S01]  /*132c0*/  BSSY B0, `(.L_x_266) ;  /* 0x0000110000007945 */ /* 0x000fe20003800000 */
[----:B---3--:R-:W-:-:S13]  /*132d0*/  ISETP.GE.AND P0, PT, R0, R2, PT ;  /* 0x000000020000720c */ /* 0x008fda0003f06270 */
[----:B------:R-:W-:Y:S05]  /*132e0*/  @!P0 BRA `(.L_x_267) ;  /* 0x0000001000348947 */ /* 0x000fea0003800000 */
[----:B------:R-:W-:Y:S01]  /*132f0*/  ULDC UR4, c[0x0][0x2f4] ;  /* 0x0000bd0000047ab9 */ /* 0x000fe20000000800 */
[----:B--2---:R-:W-:Y:S01]  /*13300*/  IMAD.MOV.U32 R7, RZ, RZ, R27 ;  /* 0x000000ffff077224 */ /* 0x004fe200078e001b */
[----:B------:R-:W-:Y:S01]  /*13310*/  ISETP.GE.AND P4, PT, R32, UR4, PT ;  /* 0x0000000420007c0c */ /* 0x000fe2000bf86270 */
[----:B------:R-:W-:Y:S01]  /*13320*/  IMAD.MOV.U32 R17, RZ, RZ, R28 ;  /* 0x000000ffff117224 */ /* 0x000fe200078e001c */
[----:B------:R-:W-:Y:S01]  /*13330*/  ISETP.GE.AND P3, PT, R37, UR4, PT ;  /* 0x0000000425007c0c */ /* 0x000fe2000bf66270 */
[----:B------:R-:W-:Y:S01]  /*13340*/  IMAD.MOV.U32 R29, RZ, RZ, R26 ;  /* 0x000000ffff1d7224 */ /* 0x000fe200078e001a */
[----:B------:R-:W-:Y:S02]  /*13350*/  ISETP.GE.AND P2, PT, R36, UR4, PT ;  /* 0x0000000424007c0c */ /* 0x000fe4000bf46270 */
[----:B------:R-:W-:-:S13]  /*13360*/  ISETP.GE.AND P1, PT, R34, UR4, PT ;  /* 0x0000000422007c0c */ /* 0x000fda000bf26270 */
.L_x_280:
[----:B------:R-:W2:Y:S04]  /*13370*/  LDL R6, [R1+0x8] ;  /* 0x0000080001067983 */ /* 0x000ea80000100800 */
[----:B------:R-:W3:Y:S01]  /*13380*/  LDL R8, [R1+0xc] ;  /* 0x00000c0001087983 */ /* 0x000ee20000100800 */
[----:B------:R-:W4:Y:S01]  /*13390*/  S2R R2, SR_TID.X ;  /* 0x0000000000027919 */ /* 0x000f220000002100 */
[----:B------:R-:W1:Y:S01]  /*133a0*/  S2R R9, SR_TID.X ;  /* 0x0000000000097919 */ /* 0x000e620000002100 */
[----:B----4-:R-:W-:-:S04]  /*133b0*/  LOP3.LUT R2, R2, 0x7f, RZ, 0xc0, !PT ;  /* 0x0000007f02027812 */ /* 0x010fc800078ec0ff */
[----:B0-----:R-:W-:Y:S02]  /*133c0*/  SHF.R.U32.HI R3, RZ, 0x3, R2 ;  /* 0x00000003ff037819 */ /* 0x001fe40000011602 */
[----:B------:R-:W0:Y:S01]  /*133d0*/  LDC R2, c[0x0][0x430] ;  /* 0x00010c00ff027b82 */ /* 0x000e220000000800 */
[----:B-1----:R-:W-:-:S05]  /*133e0*/  IMAD.SHL.U32 R9, R9, 0x10, RZ ;  /* 0x0000001009097824 */ /* 0x002fca00078e00ff */
[----:B------:R-:W-:-:S04]  /*133f0*/  LOP3.LUT R9, R3, 0x70, R9, 0xf8, !PT ;  /* 0x0000007003097812 */ /* 0x000fc800078ef809 */
[----:B------:R-:W-:-:S13]  /*13400*/  ISETP.GT.U32.AND P6, PT, R9, 0x4f, PT ;  /* 0x0000004f0900780c */ /* 0x000fda0003fc4070 */
[----:B------:R-:W3:Y:S01]  /*13410*/  @!P6 LDC.64 R4, c[0x0][0x428] ;  /* 0x00010a00ff04eb82 */ /* 0x000ee20000000a00 */
[----:B0-----:R-:W-:-:S13]  /*13420*/  ISETP.NE.AND P0, PT, R2, 0x1, PT ;  /* 0x000000010200780c */ /* 0x001fda0003f05270 */
[----:B------:R-:W0:Y:S08]  /*13430*/  @P0 LDC R3, c[0x0][0x434] ;  /* 0x00010d00ff030b82 */ /* 0x000e300000000800 */
[----:B------:R-:W1:Y:S01]  /*13440*/  @P0 LDC R2, c[0x0][0x438] ;  /* 0x00010e00ff020b82 */ /* 0x000e620000000800 */
[----:B--2---:R-:W-:-:S04]  /*13450*/  IMAD R6, R0, 0x50, R6 ;  /* 0x0000005000067824 */ /* 0x004fc800078e0206 */
[----:B------:R-:W-:-:S04]  /*13460*/  IMAD.IADD R6, R9, 0x1, R6 ;  /* 0x0000000109067824 */ /* 0x000fc800078e0206 */
[----:B0-----:R-:W-:-:S04]  /*13470*/  @P0 IMAD.HI.U32 R3, R6, R3, RZ ;  /* 0x0000000306030227 */ /* 0x001fc800078e00ff */
[----:B------:R-:W-:Y:S01]  /*13480*/  IMAD.MOV.U32 R10, RZ, RZ, R6 ;  /* 0x000000ffff0a7224 */ /* 0x000fe200078e0006 */
[----:B-1----:R-:W-:Y:S01]  /*13490*/  @P0 SHF.R.U32.HI R10, RZ, R2, R3 ;  /* 0x00000002ff0a0219 */ /* 0x002fe20000011603 */
[----:B---3--:R-:W-:Y:S02]  /*134a0*/  @!P6 IMAD R2, R8, R4, RZ ;  /* 0x000000040802e224 */ /* 0x008fe400078e02ff */
[----:B------:R-:W0:Y:S01]  /*134b0*/  @!P6 LDC.64 R8, c[0x0][0x418] ;  /* 0x00010600ff08eb82 */ /* 0x000e220000000a00 */
[----:B------:R-:W-:Y:S01]  /*134c0*/  @!P6 SHF.R.S32.HI R3, RZ, 0x1f, R10 ;  /* 0x0000001fff03e819 */ /* 0x000fe2000001140a */
[----:B------:R-:W-:Y:S02]  /*134d0*/  @!P6 IMAD R5, R30, R5, R2 ;  /* 0x000000051e05e224 */ /* 0x000fe400078e0202 */
[----:B------:R-:W-:-:S04]  /*134e0*/  @!P6 IMAD.MOV.U32 R2, RZ, RZ, R10 ;  /* 0x000000ffff02e224 */ /* 0x000fc800078e000a */
[----:B------:R-:W-:-:S04]  /*134f0*/  @!P6 IMAD.WIDE.U32 R2, R30, R4, R2 ;  /* 0x000000041e02e225 */ /* 0x000fc800078e0002 */
[----:B------:R-:W-:Y:S02]  /*13500*/  @!P6 IMAD.IADD R5, R5, 0x1, R3 ;  /* 0x000000010505e824 */ /* 0x000fe400078e0203 */
[----:B------:R-:W-:Y:S01]  /*13510*/  IMAD.MOV.U32 R4, RZ, RZ, RZ ;  /* 0x000000ffff047224 */ /* 0x000fe200078e00ff */
[----:B0-----:R-:W-:-:S04]  /*13520*/  @!P6 LEA R8, P0, R2, R8, 0x2 ;  /* 0x000000080208e211 */ /* 0x001fc800078010ff */
[----:B------:R-:W-:-:S05]  /*13530*/  @!P6 LEA.HI.X R9, R2, R9, R5, 0x2, P0 ;  /* 0x000000090209e211 */ /* 0x000fca00000f1405 */
[----:B------:R0:W5:Y:S01]  /*13540*/  @!P6 LDG.E R4, desc[UR36][R8.64] ;  /* 0x000000240804e981 */ /* 0x000162000c1e1900 */
[----:B------:R-:W-:Y:S01]  /*13550*/  LOP3.LUT P5, RZ, R23, 0x20, RZ, 0xc0, !PT ;  /* 0x0000002017ff7812 */ /* 0x000fe200078ac0ff */
[----:B------:R-:W-:Y:S01]  /*13560*/  VIADD R27, R7, 0x1 ;  /* 0x00000001071b7836 */ /* 0x000fe20000000000 */
[----:B------:R-:W-:Y:S05]  /*13570*/  YIELD ;  /* 0x0000000000007946 */ /* 0x000fea0003800000 */
[----:B------:R-:W-:Y:S01]  /*13580*/  ISETP.NE.AND P0, PT, R27, 0x2, PT ;  /* 0x000000021b00780c */ /* 0x000fe20003f05270 */
[----:B------:R-:W-:Y:S01]  /*13590*/  IMAD.MOV R5, RZ, RZ, -R10 ;  /* 0x000000ffff057224 */ /* 0x000fe200078e0a0a */
[----:B------:R-:W-:-:S02]  /*135a0*/  ULDC UR4, c[0x0][0x430] ;  /* 0x00010c0000047ab9 */ /* 0x000fc40000000800 */
[----:B------:R-:W-:Y:S01]  /*135b0*/  SEL R28, RZ, 0x1, P0 ;  /* 0x00000001ff1c7807 */ /* 0x000fe20000000000 */
[----:B------:R-:W-:Y:S01]  /*135c0*/  IMAD R5, R5, UR4, R6 ;  /* 0x0000000405057c24 */ /* 0x000fe2000f8e0206 */
[----:B------:R-:W-:Y:S01]  /*135d0*/  SEL R27, R27, RZ, P0 ;  /* 0x000000ff1b1b7207 */ /* 0x000fe20000000000 */
[----:B------:R-:W-:Y:S01]  /*135e0*/  IMAD.MOV.U32 R26, RZ, RZ, R0 ;  /* 0x000000ffff1a7224 */ /* 0x000fe200078e0000 */
[----:B------:R-:W-:Y:S01]  /*135f0*/  LOP3.LUT R28, R17, R28, RZ, 0x3c, !PT ;  /* 0x0000001c111c7212 */ /* 0x000fe200078e3cff */
[----:B0-----:R-:W-:Y:S06]  /*13600*/  @!P5 BRA `(.L_x_268) ;  /* 0x000000000004d947 */ /* 0x001fec0003800000 */
[----:B------:R-:W-:Y:S01]  /*13610*/  BPT.TRAP 0x1 ;  /* 0x000000040000795c */ /* 0x000fe20000300000 */
.L_x_268:
[----:B------:R-:W-:Y:S01]  /*13620*/  IMAD R6, R27, 0x8, R22 ;  /* 0x000000081b067824 */ /* 0x000fe200078e0216 */
[----:B------:R-:W-:Y:S01]  /*13630*/  SHF.L.U32 R3, R28, 0x1f, RZ ;  /* 0x0000001f1c037819 */ /* 0x000fe200000006ff */
[----:B------:R-:W-:Y:S03]  /*13640*/  BSSY B1, `(.L_x_269) ;  /* 0x0000003000017945 */ /* 0x000fe60003800000 */
[----:B------:R-:W0:Y:S02]  /*13650*/  SYNCS.PHASECHK.TRANS64.TRYWAIT P0, [R6+URZ+0x38840], R3 ;  /* 0x03884003060075a7 */ /* 0x000e24000800017f */
[----:B0-----:R-:W-:Y:S05]  /*13660*/  @!P0 BRA `(.L_x_270) ;  /* 0x0000003800888947 */ /* 0x001fea0003800000 */
.L_x_349:
[----:B------:R-:W-:Y:S05]  /*13670*/  BSYNC B1 ;  /* 0x0000000000017941 */ /* 0x000fea0003800000 */
.L_x_269:
[----:B------:R-:W-:Y:S01]  /*13680*/  SHF.R.S32.HI R20, RZ, 0x1f, R5 ;  /* 0x0000001fff147819 */ /* 0x000fe20000011405 */
[----:B------:R-:W-:Y:S01]  /*13690*/  ULDC.64 UR4, c[0x0][0x300] ;  /* 0x0000c00000047ab9 */ /* 0x000fe20000000a00 */
[----:B-----5:R-:W-:Y:S01]  /*136a0*/  SHF.R.S32.HI R21, RZ, 0x1f, R4 ;  /* 0x0000001fff157819 */ /* 0x020fe20000011404 */
[----:B0-----:R-:W-:Y:S01]  /*136b0*/  IMAD.WIDE.U32 R2, R5, UR4, RZ ;  /* 0x0000000405027c25 */ /* 0x001fe2000f8e00ff */
[----:B------:R-:W-:Y:S01]  /*136c0*/  ULDC.64 UR6, c[0x0][0x2e8] ;  /* 0x0000ba0000067ab9 */ /* 0x000fe20000000a00 */
[----:B------:R-:W-:Y:S02]  /*136d0*/  LOP3.LUT P5, RZ, R23, 0x2, RZ, 0xc0, !PT ;  /* 0x0000000217ff7812 */ /* 0x000fe400078ac0ff */
[----:B------:R-:W-:Y:S02]  /*136e0*/  IMAD R0, R20, UR4, RZ ;  /* 0x0000000414007c24 */ /* 0x000fe4000f8e02ff */
[----:B------:R-:W-:Y:S02]  /*136f0*/  IMAD R9, R27, 0x5000, R31 ;  /* 0x000050001b097824 */ /* 0x000fe400078e021f */
        /* <DEDUP_REMOVED lines=8> */
[----:B------:R-:W-:Y:S01]  /*13780*/  IMAD.WIDE.U32 R2, R25, UR4, R2 ;  /* 0x0000000419027c25 */ /* 0x000fe2000f8e0002 */
[----:B------:R-:W-:-:S03]  /*13790*/  UMOV UR4, 0xffffffff ;  /* 0xffffffff00047882 */ /* 0x000fc60000000000 */
[----:B------:R-:W-:Y:S01]  /*137a0*/  IMAD R10, R25, UR5, R3 ;  /* 0x00000005190a7c24 */ /* 0x000fe2000f8e0203 */
[----:B------:R-:W-:-:S04]  /*137b0*/  LEA R8, P0, R2, UR6, 0x1 ;  /* 0x0000000602087c11 */ /* 0x000fc8000f8008ff */
[----:B------:R-:W-:Y:S01]  /*137c0*/  LEA.HI.X R10, R2, UR7, R10, 0x1, P0 ;  /* 0x00000007020a7c11 */ /* 0x000fe200080f0c0a */
[----:B------:R-:W-:Y:S08]  /*137d0*/  BRA.DIV UR4, `(.L_x_271) ;  /* 0x0000003a04407947 */ /* 0x000ff0000b800000 */
[----:B------:R-:W0:Y:S01]  /*137e0*/  SHFL.IDX PT, R2, R8, RZ, 0x181f ;  /* 0x00181fff08027589 */ /* 0x000e2200000e0000 */
[----:B------:R-:W-:Y:S01]  /*137f0*/  LOP3.LUT R23, R23, 0xfffffbff, RZ, 0xc0, !PT ;  /* 0xfffffbff17177812 */ /* 0x000fe200078ec0ff */
[----:B------:R-:W-:Y:S02]  /*13800*/  IMAD.SHL.U32 R0, R32, 0x2, RZ ;  /* 0x0000000220007824 */ /* 0x000fe400078e00ff */
[----:B------:R-:W1:Y:S01]  /*13810*/  SHFL.IDX PT, R3, R10, RZ, 0x181f ;  /* 0x00181fff0a037589 */ /* 0x000e6200000e0000 */
[----:B------:R-:W-:Y:S01]  /*13820*/  @P2 LOP3.LUT R23, R23, 0x400, RZ, 0xfc, !PT ;  /* 0x0000040017172812 */ /* 0x000fe200078efcff */
[----:B------:R-:W-:Y:S02]  /*13830*/  IMAD R9, R9, 0x2, R22 ;  /* 0x0000000209097824 */ /* 0x000fe400078e0216 */
[----:B------:R-:W-:Y:S01]  /*13840*/  SHFL.IDX PT, R35, R10, 0x1, 0x181f ;  /* 0x00381f000a237f89 */ /* 0x000fe200000e0000 */
[C---:B------:R-:W-:Y:S02]  /*13850*/  LOP3.LUT P2, RZ, R23.reuse, 0x10, RZ, 0xc0, !PT ;  /* 0x0000001017ff7812 */ /* 0x040fe4000784c0ff */
[----:B------:R-:W-:-:S04]  /*13860*/  LOP3.LUT R23, R23, 0xfffffdff, RZ, 0xc0, !PT ;  /* 0xfffffdff17177812 */ /* 0x000fc800078ec0ff */
[----:B------:R-:W-:-:S04]  /*13870*/  @P1 LOP3.LUT R23, R23, 0x200, RZ, 0xfc, !PT ;  /* 0x0000020017171812 */ /* 0x000fc800078efcff */
[C---:B------:R-:W-:Y:S02]  /*13880*/  LOP3.LUT P1, RZ, R23.reuse, 0x8, RZ, 0xc0, !PT ;  /* 0x0000000817ff7812 */ /* 0x040fe4000782c0ff */
[----:B------:R-:W-:Y:S02]  /*13890*/  LOP3.LUT P6, RZ, R23, 0x4, RZ, 0xc0, !PT ;  /* 0x0000000417ff7812 */ /* 0x000fe400078cc0ff */
[----:B0-----:R-:W-:-:S05]  /*138a0*/  IADD3 R2, P0, R2, R0, RZ ;  /* 0x0000000002027210 */ /* 0x001fca0007f1e0ff */
[----:B-1----:R-:W-:-:S05]  /*138b0*/  IMAD.X R3, RZ, RZ, R3, P0 ;  /* 0x000000ffff037224 */ /* 0x002fca00000e0603 */
[----:B------:R-:W-:Y:S04]  /*138c0*/  LDGSTS.E.BYPASS.LTC128B.128 [R9+0x24400], desc[UR36][R2.64], !P2 ;  /* 0x2440000002097fae */ /* 0x000fe8000d101d64 */
[----:B------:R-:W-:Y:S04]  /*138d0*/  LDGSTS.E.BYPASS.LTC128B.128 [R9+0x26c00], desc[UR36][R2.64+0x80], !P1 ;  /* 0x26c0008002097fae */ /* 0x000fe8000c901d64 */
[----:B------:R-:W-:Y:S04]  /*138e0*/  LDGSTS.E.BYPASS.LTC128B.128 [R9+0x29400], desc[UR36][R2.64+0x100], !P6 ;  /* 0x2940010002097fae */ /* 0x000fe8000f101d64 */
[----:B------:R0:W-:Y:S04]  /*138f0*/  LDGSTS.E.BYPASS.LTC128B.128 [R9+0x2bc00], desc[UR36][R2.64+0x180], !P5 ;  /* 0x2bc0018002097fae */ /* 0x0001e8000e901d64 */
[----:B0-----:R-:W0:Y:S02]  /*13900*/  SHFL.IDX PT, R2, R8, 0x1, 0x181f ;  /* 0x00381f0008027f89 */ /* 0x001e2400000e0000 */
[----:B0-----:R-:W-:-:S05]  /*13910*/  IADD3 R2, P0, R2, R0, RZ ;  /* 0x0000000002027210 */ /* 0x001fca0007f1e0ff */
[----:B------:R-:W-:Y:S02]  /*13920*/  IMAD.X R3, RZ, RZ, R35, P0 ;  /* 0x000000ffff037224 */ /* 0x000fe400000e0623 */
[----:B------:R-:W-:Y:S04]  /*13930*/  SHFL.IDX PT, R35, R10, 0x2, 0x181f ;  /* 0x00581f000a237f89 */ /* 0x000fe800000e0000 */
        /* <DEDUP_REMOVED lines=15> */
[----:B------:R0:W1:Y:S04]  /*13a30*/  SHFL.IDX PT, R35, R10, 0x4, 0x181f ;  /* 0x00981f000a237f89 */ /* 0x00006800000e0000 */
[----:B------:R-:W-:Y:S01]  /*13a40*/  LDGSTS.E.BYPASS.LTC128B.128 [R9+0x25c00], desc[UR36][R2.64], !P2 ;  /* 0x25c0000002097fae */ /* 0x000fe2000d101d64 */
[----:B------:R-:W-:-:S03]  /*13a50*/  LOP3.LUT P2, RZ, R23, 0x400, RZ, 0xc0, !PT ;  /* 0x0000040017ff7812 */ /* 0x000fc6000784c0ff */
[----:B------:R-:W-:Y:S01]  /*13a60*/  LDGSTS.E.BYPASS.LTC128B.128 [R9+0x28400], desc[UR36][R2.64+0x80], !P1 ;  /* 0x2840008002097fae */ /* 0x000fe2000c901d64 */
[----:B------:R-:W-:-:S03]  /*13a70*/  LOP3.LUT P1, RZ, R23, 0x200, RZ, 0xc0, !PT ;  /* 0x0000020017ff7812 */ /* 0x000fc6000782c0ff */
[----:B------:R-:W-:Y:S04]  /*13a80*/  LDGSTS.E.BYPASS.LTC128B.128 [R9+0x2ac00], desc[UR36][R2.64+0x100], !P6 ;  /* 0x2ac0010002097fae */ /* 0x000fe8000f101d64 */
[----:B------:R2:W-:Y:S04]  /*13a90*/  LDGSTS.E.BYPASS.LTC128B.128 [R9+0x2d400], desc[UR36][R2.64+0x180], !P5 ;  /* 0x2d40018002097fae */ /* 0x0005e8000e901d64 */
[----:B-12---:R0:W2:Y:S02]  /*13aa0*/  SHFL.IDX PT, R2, R8, 0x4, 0x181f ;  /* 0x00981f0008027f89 */ /* 0x0060a400000e0000 */
.L_x_361:
[----:B------:R-:W-:Y:S02]  /*13ab0*/  LOP3.LUT R23, R23, 0xfffffdff, RZ, 0xc0, !PT ;  /* 0xfffffdff17177812 */ /* 0x000fe400078ec0ff */
[----:B--2---:R-:W-:Y:S02]  /*13ac0*/  IADD3 R2, P0, R2, R0, RZ ;  /* 0x0000000002027210 */ /* 0x004fe40007f1e0ff */
[----:B------:R-:W-:-:S03]  /*13ad0*/  @P1 LOP3.LUT R23, R23, 0x200, RZ, 0xfc, !PT ;  /* 0x0000020017171812 */ /* 0x000fc600078efcff */
[----:B------:R-:W-:Y:S01]  /*13ae0*/  IMAD.X R3, RZ, RZ, R35, P0 ;  /* 0x000000ffff037224 */ /* 0x000fe200000e0623 */
[C---:B------:R-:W-:Y:S02]  /*13af0*/  LOP3.LUT P1, RZ, R23.reuse, 0x10, RZ, 0xc0, !PT ;  /* 0x0000001017ff7812 */ /* 0x040fe4000782c0ff */
[C---:B------:R-:W-:Y:S02]  /*13b00*/  LOP3.LUT P0, RZ, R23.reuse, 0x8, RZ, 0xc0, !PT ;  /* 0x0000000817ff7812 */ /* 0x040fe4000780c0ff */
[----:B------:R-:W-:-:S09]  /*13b10*/  LOP3.LUT P6, RZ, R23, 0x4, RZ, 0xc0, !PT ;  /* 0x0000000417ff7812 */ /* 0x000fd200078cc0ff */
[----:B------:R-:W-:Y:S01]  /*13b20*/  @!PT LDS RZ, [RZ] ;  /* 0x00000000fffff984 */ /* 0x000fe20000000800 */
[----:B------:R-:W-:Y:S01]  /*13b30*/  @!PT LDS RZ, [RZ] ;  /* 0x00000000fffff984 */ /* 0x000fe20000000800 */
[----:B------:R-:W-:Y:S01]  /*13b40*/  @!PT LDS RZ, [RZ] ;  /* 0x00000000fffff984 */ /* 0x000fe20000000800 */
[----:B------:R1:W-:Y:S01]  /*13b50*/  LDGSTS.E.BYPASS.LTC128B.128 [R9+0x26400], desc[UR36][R2.64], !P1 ;  /* 0x2640000002097fae */ /* 0x0003e2000c901d64 */
[----:B------:R-:W-:-:S03]  /*13b60*/  LOP3.LUT P1, RZ, R23, 0x200, RZ, 0xc0, !PT ;  /* 0x0000020017ff7812 */ /* 0x000fc6000782c0ff */
[----:B------:R1:W-:Y:S01]  /*13b70*/  LDGSTS.E.BYPASS.LTC128B.128 [R9+0x28c00], desc[UR36][R2.64+0x80], !P0 ;  /* 0x28c0008002097fae */ /* 0x0003e2000c101d64 */
[----:B------:R-:W-:-:S03]  /*13b80*/  PLOP3.LUT P0, PT, PT, PT, PT, 0x80, 0x0 ;  /* 0x000000000000781c */ /* 0x000fc60003f0f070 */
[----:B------:R1:W-:Y:S04]  /*13b90*/  LDGSTS.E.BYPASS.LTC128B.128 [R9+0x2b400], desc[UR36][R2.64+0x100], !P6 ;  /* 0x2b40010002097fae */ /* 0x0003e8000f101d64 */
[----:B------:R1:W-:Y:S01]  /*13ba0*/  LDGSTS.E.BYPASS.LTC128B.128 [R9+0x2dc00], desc[UR36][R2.64+0x180], !P5 ;  /* 0x2dc0018002097fae */ /* 0x0003e2000e901d64 */
[----:B------:R-:W-:-:S05]  /*13bb0*/  NOP ;  /* 0x0000000000007918 */ /* 0x000fca0000000000 */
.L_x_272:
        /* <DEDUP_REMOVED lines=10> */
.L_x_273:
[----:B------:R2:W-:Y:S01]  /*13c60*/  SYNCS.ARRIVE.TRANS64.A1T0 RZ, [R6+URZ+0x38830], RZ ;  /* 0x038830ff06ff79a7 */ /* 0x0005e2000810003f */
[----:B------:R-:W-:Y:S05]  /*13c70*/  @!P6 BRA `(.L_x_274) ;  /* 0x000000000004e947 */ /* 0x000fea0003800000 */
[----:B------:R-:W-:Y:S01]  /*13c80*/  BPT.TRAP 0x1 ;  /* 0x000000040000795c */ /* 0x000fe20000300000 */
.L_x_274:
[----:B-1----:R-:W-:Y:S01]  /*13c90*/  SHF.L.U32 R2, R17, 0x1f, RZ ;  /* 0x0000001f11027819 */ /* 0x002fe200000006ff */
[----:B--2---:R-:W-:Y:S01]  /*13ca0*/  IMAD R6, R7, 0x8, R22 ;  /* 0x0000000807067824 */ /* 0x004fe200078e0216 */
[----:B------:R-:W-:Y:S03]  /*13cb0*/  BSSY B1, `(.L_x_275) ;  /* 0x0000003000017945 */ /* 0x000fe60003800000 */
[----:B------:R-:W1:Y:S02]  /*13cc0*/  SYNCS.PHASECHK.TRANS64.TRYWAIT P0, [R6+URZ+0x38860], R2 ;  /* 0x03886002060075a7 */ /* 0x000e64000800017f */
[----:B-1----:R-:W-:Y:S05]  /*13cd0*/  @!P0 BRA `(.L_x_276) ;  /* 0x0000003800c48947 */ /* 0x002fea0003800000 */
.L_x_362:
[----:B------:R-:W-:Y:S05]  /*13ce0*/  BSYNC B1 ;  /* 0x0000000000017941 */ /* 0x000fea0003800000 */
.L_x_275:
[----:B0-----:R-:W2:Y:S01]  /*13cf0*/  LDL R8, [R1] ;  /* 0x0000000001087983 */ /* 0x001ea20000100800 */
[----:B------:R-:W0:Y:S01]  /*13d00*/  S2R R3, SR_TID.X ;  /* 0x0000000000037919 */ /* 0x000e220000002100 */
[----:B------:R-:W-:Y:S01]  /*13d10*/  UMOV UR4, 0xffffffff ;  /* 0xffffffff00047882 */ /* 0x000fe20000000000 */
[----:B------:R-:W-:Y:S01]  /*13d20*/  IMAD R7, R7, 0x5000, R31 ;  /* 0x0000500007077824 */ /* 0x000fe200078e021f */
[----:B0-----:R-:W-:-:S04]  /*13d30*/  LOP3.LUT R3, R3, 0x7f, RZ, 0xc0, !PT ;  /* 0x0000007f03037812 */ /* 0x001fc800078ec0ff */
[----:B------:R-:W-:Y:S01]  /*13d40*/  SHF.R.U32.HI R3, RZ, 0x3, R3 ;  /* 0x00000003ff037819 */ /* 0x000fe20000011603 */
[----:B--2---:R-:W-:-:S04]  /*13d50*/  IMAD R8, R29, -0x50, R8 ;  /* 0xffffffb01d087824 */ /* 0x004fc800078e0208 */
[----:B------:R-:W-:Y:S01]  /*13d60*/  IMAD.IADD R8, R8, 0x1, -R3 ;  /* 0x0000000108087824 */ /* 0x000fe200078e0a03 */
[----:B------:R-:W-:Y:S06]  /*13d70*/  BRA.DIV UR4, `(.L_x_277) ;  /* 0x0000003a04b07947 */ /* 0x000fec000b800000 */
[----:B-1----:R-:W0:Y:S01]  /*13d80*/  SHFL.IDX PT, R2, R18, RZ, 0x181f ;  /* 0x00181fff12027589 */ /* 0x002e2200000e0000 */
[----:B------:R-:W-:-:S03]  /*13d90*/  IMAD R7, R7, 0x2, R22 ;  /* 0x0000000207077824 */ /* 0x000fc600078e0216 */
[----:B------:R-:W1:Y:S04]  /*13da0*/  SHFL.IDX PT, R3, R24, RZ, 0x181f ;  /* 0x00181fff18037589 */ /* 0x000e6800000e0000 */
[----:B------:R-:W-:Y:S01]  /*13db0*/  SHFL.IDX PT, R14, R18, 0x4, 0x181f ;  /* 0x00981f00120e7f89 */ /* 0x000fe200000e0000 */
[----:B0-----:R-:W-:-:S05]  /*13dc0*/  IADD3 R2, P0, R2, R0, RZ ;  /* 0x0000000002027210 */ /* 0x001fca0007f1e0ff */
[----:B-1----:R-:W-:Y:S01]  /*13dd0*/  IMAD.X R3, RZ, RZ, R3, P0 ;  /* 0x000000ffff037224 */ /* 0x002fe200000e0603 */
        /* <DEDUP_REMOVED lines=8> */
[----:B0-----:R-:W0:Y:S04]  /*13e60*/  SHFL.IDX PT, R2, R18, 0x1, 0x181f ;  /* 0x00381f0012027f89 */ /* 0x001e2800000e0000 */
[----:B------:R-:W1:Y:S01]  /*13e70*/  SHFL.IDX PT, R3, R24, 0x1, 0x181f ;  /* 0x00381f0018037f89 */ /* 0x000e6200000e0000 */
        /* <DEDUP_REMOVED lines=23> */
[----:B------:R-:W1:Y:S04]  /*13ff0*/  SHFL.IDX PT, R3, R24, 0x3, 0x181f ;  /* 0x00781f0018037f89 */ /* 0x000e6800000e0000 */
[----:B------:R-:W2:Y:S01]  /*14000*/  SHFL.IDX PT, R24, R24, 0x4, 0x181f ;  /* 0x00981f0018187f89 */ /* 0x000ea200000e0000 */
[----:B0-----:R-:W-:-:S04]  /*14010*/  IADD3 R2, P0, R2, R0, RZ ;  /* 0x0000000002027210 */ /* 0x001fc80007f1e0ff */
[----:B-1----:R-:W-:Y:S02]  /*14020*/  IADD3.X R3, RZ, R3, RZ, P0, !PT ;  /* 0x00000003ff037210 */ /* 0x002fe400007fe4ff */
[----:B------:R-:W-:-:S13]  /*14030*/  ISETP.LT.OR P0, PT, R8, 0x31, P4 ;  /* 0x000000310800780c */ /* 0x000fda0002701670 */
[----:B------:R0:W-:Y:S01]  /*14040*/  LDGSTS.E.BYPASS.LTC128B.128 [R7+0x1c00], desc[UR36][R2.64], !P0 ;  /* 0x01c0000002077fae */ /* 0x0001e2000c101d64 */
[----:B------:R-:W-:-:S13]  /*14050*/  ISETP.LT.OR P0, PT, R8, 0x31, P3 ;  /* 0x000000310800780c */ /* 0x000fda0001f01670 */
[----:B------:R0:W-:Y:S01]  /*14060*/  LDGSTS.E.BYPASS.LTC128B.128 [R7+0x4400], desc[UR36][R2.64+0x80], !P0 ;  /* 0x0440008002077fae */ /* 0x0001e2000c101d64 */
[----:B------:R-:W-:-:S13]  /*14070*/  ISETP.LT.OR P0, PT, R8, 0x31, P2 ;  /* 0x000000310800780c */ /* 0x000fda0001701670 */
[----:B------:R0:W-:Y:S01]  /*14080*/  LDGSTS.E.BYPASS.LTC128B.128 [R7+0x6c00], desc[UR36][R2.64+0x100], !P0 ;  /* 0x06c0010002077fae */ /* 0x0001e2000c101d64 */
[----:B------:R-:W-:-:S13]  /*14090*/  ISETP.LT.OR P0, PT, R8, 0x31, P1 ;  /* 0x000000310800780c */ /* 0x000fda0000f01670 */
[----:B--2---:R0:W-:Y:S02]  /*140a0*/  LDGSTS.E.BYPASS.LTC128B.128 [R7+0x9400], desc[UR36][R2.64+0x180], !P0 ;  /* 0x0940018002077fae */ /* 0x0041e4000c101d64 */
.L_x_374:
[----:B01----:R-:W-:Y:S01]  /*140b0*/  IADD3 R2, P0, R14, R0, RZ ;  /* 0x000000000e027210 */ /* 0x003fe20007f1e0ff */
[----:B------:R-:W-:Y:S01]  /*140c0*/  ULDC.64 UR4, c[0x0][0x328] ;  /* 0x0000ca0000047ab9 */ /* 0x000fe20000000a00 */
[----:B------:R-:W-:Y:S01]  /*140d0*/  ULDC.64 UR6, c[0x0][0x318] ;  /* 0x0000c60000067ab9 */ /* 0x000fe20000000a00 */
[----:B------:R-:W-:Y:S02]  /*140e0*/  IMAD R20, R20, UR4, RZ ;  /* 0x0000000414147c24 */ /* 0x000fe4000f8e02ff */
[----:B------:R-:W-:Y:S01]  /*140f0*/  IMAD.X R3, RZ, RZ, R24, P0 ;  /* 0x000000ffff037224 */ /* 0x000fe200000e0618 */
[----:B------:R-:W-:Y:S01]  /*14100*/  ISETP.LT.OR P0, PT, R8, 0x41, P4 ;  /* 0x000000410800780c */ /* 0x000fe20002701670 */
[----:B------:R-:W-:-:S12]  /*14110*/  IMAD R9, R5, UR5, R20 ;  /* 0x0000000505097c24 */ /* 0x000fd8000f8e0214 */
        /* <DEDUP_REMOVED lines=10> */
[----:B------:R-:W-:Y:S01]  /*141c0*/  NOP ;  /* 0x0000000000007918 */ /* 0x000fe20000000000 */
[----:B0-----:R-:W-:Y:S01]  /*141d0*/  IMAD.WIDE.U32 R2, R5, UR4, RZ ;  /* 0x0000000405027c25 */ /* 0x001fe2000f8e00ff */
[----:B------:R-:W-:-:S03]  /*141e0*/  ULDC.64 UR4, c[0x0][0x338] ;  /* 0x0000ce0000047ab9 */ /* 0x000fc60000000a00 */
[----:B------:R-:W-:Y:S02]  /*141f0*/  IMAD.IADD R3, R3, 0x1, R9 ;  /* 0x0000000103037824 */ /* 0x000fe400078e0209 */
[----:B------:R-:W-:Y:S02]  /*14200*/  IMAD R21, R21, UR4, RZ ;  /* 0x0000000415157c24 */ /* 0x000fe4000f8e02ff */
[----:B------:R-:W-:-:S04]  /*14210*/  IMAD.WIDE.U32 R2, R4, UR4, R2 ;  /* 0x0000000404027c25 */ /* 0x000fc8000f8e0002 */
[----:B------:R-:W-:Y:S01]  /*14220*/  IMAD R21, R4, UR5, R21 ;  /* 0x0000000504157c24 */ /* 0x000fe2000f8e0215 */
[----:B------:R-:W-:-:S03]  /*14230*/  ULDC.64 UR4, c[0x0][0x330] ;  /* 0x0000cc0000047ab9 */ /* 0x000fc60000000a00 */
[----:B------:R-:W-:Y:S02]  /*14240*/  IMAD.IADD R3, R3, 0x1, R21 ;  /* 0x0000000103037824 */ /* 0x000fe400078e0215 */
[----:B------:R-:W-:-:S04]  /*14250*/  IMAD.WIDE.U32 R2, R25, UR4, R2 ;  /* 0x0000000419027c25 */ /* 0x000fc8000f8e0002 */
[----:B------:R-:W-:Y:S01]  /*14260*/  IMAD R3, R25, UR5, R3 ;  /* 0x0000000519037c24 */ /* 0x000fe2000f8e0203 */
[----:B------:R-:W-:-:S04]  /*14270*/  LEA R18, P0, R2, UR6, 0x1 ;  /* 0x0000000602127c11 */ /* 0x000fc8000f8008ff */
[----:B------:R-:W-:Y:S02]  /*14280*/  LEA.HI.X R24, R2, UR7, R3, 0x1, P0 ;  /* 0x0000000702187c11 */ /* 0x000fe400080f0c03 */
[----:B------:R-:W-:-:S13]  /*14290*/  PLOP3.LUT P0, PT, PT, PT, PT, 0x80, 0x0 ;  /* 0x000000000000781c */ /* 0x000fda0003f0f070 */
.L_x_278:
        /* <DEDUP_REMOVED lines=10> */
.L_x_279:
[----:B------:R-:W2:Y:S01]  /*14340*/  LDL R2, [R1+0x4] ;  /* 0x0000040001027983 */ /* 0x000ea20000100800 */
[----:B------:R3:W-:Y:S01]  /*14350*/  SYNCS.ARRIVE.TRANS64.A1T0 RZ, [R6+URZ+0x38850], RZ ;  /* 0x038850ff06ff79a7 */ /* 0x0007e2000810003f */
[C---:B------:R-:W-:Y:S02]  /*14360*/  VIADD R0, R26.reuse, 0xffffffff ;  /* 0xffffffff1a007836 */ /* 0x040fe40000000000 */
[----:B------:R-:W-:Y:S02]  /*14370*/  IMAD.MOV.U32 R7, RZ, RZ, R27 ;  /* 0x000000ffff077224 */ /* 0x000fe400078e001b */
[----:B------:R-:W-:Y:S02]  /*14380*/  IMAD.MOV.U32 R17, RZ, RZ, R28 ;  /* 0x000000ffff117224 */ /* 0x000fe400078e001c */
[----:B------:R-:W-:Y:S01]  /*14390*/  IMAD.MOV.U32 R29, RZ, RZ, R26 ;  /* 0x000000ffff1d7224 */ /* 0x000fe200078e001a */
[----:B--2---:R-:W-:-:S13]  /*143a0*/  ISETP.GT.AND P0, PT, R26, R2, PT ;  /* 0x000000021a00720c */ /* 0x004fda0003f04270 */
[----:B---3--:R-:W-:Y:S05]  /*143b0*/  @P0 BRA `(.L_x_280) ;  /* 0xffffffec00ec0947 */ /* 0x008fea000383ffff */
.L_x_267:
[----:B------:R-:W-:Y:S05]  /*143c0*/  BSYNC B0 ;  /* 0x0000000000007941 */ /* 0x000fea0003800000 */
.L_x_266:
[----:B------:R-:W3:Y:S01]  /*143d0*/  S2R R2, SR_TID.X ;  /* 0x0000000000027919 */ /* 0x000ee20000002100 */
[----:B------:R-:W-:Y:S01]  /*143e0*/  BSSY B0, `(.L_x_281) ;  /* 0x0000010000007945 */ /* 0x000fe20003800000 */
[----:B---3--:R-:W-:-:S04]  /*143f0*/  LOP3.LUT R2, R2, 0x7f, RZ, 0xc0, !PT ;  /* 0x0000007f02027812 */ /* 0x008fc800078ec0ff */
[----:B------:R-:W-:-:S13]  /*14400*/  ISETP.NE.AND P0, PT, R2, RZ, PT ;  /* 0x000000ff0200720c */ /* 0x000fda0003f05270 */
[----:B------:R-:W-:Y:S05]  /*14410*/  @P0 BRA `(.L_x_282) ;  /* 0x0000000000300947 */ /* 0x000fea0003800000 */
[----:B------:R-:W3:Y:S01]  /*14420*/  S2R R5, SR_LANEID ;  /* 0x0000000000057919 */ /* 0x000ee20000000000 */
[----:B------:R-:W-:Y:S01]  /*14430*/  VOTEU.ANY UR4, UPT, PT ;  /* 0x0000000000047886 */ /* 0x000fe200038e0100 */
[----:B0-----:R-:W0:Y:S01]  /*14440*/  LDC.64 R2, c[0x0][0xc60] ;  /* 0x00031800ff027b82 */ /* 0x001e220000000a00 */
[----:B------:R-:W3:Y:S02]  /*14450*/  FLO.U32 R0, UR4 ;  /* 0x0000000400007d00 */ /* 0x000ee400080e0000 */
[----:B---3--:R-:W-:-:S06]  /*14460*/  ISETP.EQ.U32.AND P0, PT, R0, R5, PT ;  /* 0x000000050000720c */ /* 0x008fcc0003f02070 */
[----:B------:R-:W0:Y:S07]  /*14470*/  POPC R5, UR4 ;  /* 0x0000000400057d09 */ /* 0x000e2e0008000000 */
[----:B0-----:R-:W3:Y:S01]  /*14480*/  @P0 ATOMG.E.ADD.STRONG.GPU PT, R3, desc[UR36][R2.64], R5 ;  /* 0x00000005020309a8 */ /* 0x001ee200081ee1e4 */
[----:B------:R-:W0:Y:S02]  /*14490*/  S2R R4, SR_LTMASK ;  /* 0x0000000000047919 */ /* 0x000e240000003900 */
[----:B0-----:R-:W-:-:S04]  /*144a0*/  LOP3.LUT R4, R4, UR4, RZ, 0xc0, !PT ;  /* 0x0000000404047c12 */ /* 0x001fc8000f8ec0ff */
[----:B--2---:R-:W0:Y:S01]  /*144b0*/  POPC R7, R4 ;  /* 0x0000000400077309 */ /* 0x004e220000000000 */
[----:B---3--:R-:W0:Y:S02]  /*144c0*/  SHFL.IDX PT, R0, R3, R0, 0x1f ;  /* 0x00001f0003007589 */ /* 0x008e2400000e0000 */
[----:B0-----:R-:W-:-:S07]  /*144d0*/  IADD3 R16, R0, UR39, R7 ;  /* 0x0000002700107c10 */ /* 0x001fce000fffe007 */
.L_x_282:
[----:B------:R-:W-:Y:S05]  /*144e0*/  BSYNC B0 ;  /* 0x0000000000007941 */ /* 0x000fea0003800000 */
.L_x_281:
[----:B------:R-:W-:-:S13]  /*144f0*/  LOP3.LUT P0, RZ, R23, 0x20, RZ, 0xc0, !PT ;  /* 0x0000002017ff7812 */ /* 0x000fda000780c0ff */
[----:B------:R-:W-:Y:S05]  /*14500*/  @!P0 BRA `(.L_x_283) ;  /* 0x0000000000048947 */ /* 0x000fea0003800000 */
[----:B------:R-:W-:Y:S01]  /*14510*/  BPT.TRAP 0x1 ;  /* 0x000000040000795c */ /* 0x000fe20000300000 */
.L_x_283:
[----:B------:R-:W3:Y:S01]  /*14520*/  LDL.LU R0, [R1] ;  /* 0x0000000001007983 */ /* 0x000ee20000300800 */
[----:B------:R-:W-:Y:S01]  /*14530*/  IMAD R4, R27, 0x8, R22 ;  /* 0x000000081b047824 */ /* 0x000fe200078e0216 */
[----:B0-----:R-:W-:Y:S01]  /*14540*/  SHF.L.U32 R3, R28, 0x1f, RZ ;  /* 0x0000001f1c037819 */ /* 0x001fe200000006ff */
[----:B------:R-:W-:Y:S03]  /*14550*/  BSSY B0, `(.L_x_284) ;  /* 0x0000004000007945 */ /* 0x000fe60003800000 */
[----:B------:R-:W0:Y:S01]  /*14560*/  SYNCS.PHASECHK.TRANS64.TRYWAIT P0, [R4+URZ+0x38860], R3 ;  /* 0x03886003040075a7 */ /* 0x000e22000800017f */
[----:B---3--:R-:W-:Y:S01]  /*14570*/  IMAD R5, R26, -0x50, R0 ;  /* 0xffffffb01a057824 */ /* 0x008fe200078e0200 */
[----:B0-----:R-:W-:Y:S06]  /*14580*/  @!P0 BRA `(.L_x_285) ;  /* 0x0000003800848947 */ /* 0x001fec0003800000 */
.L_x_375:
[----:B------:R-:W-:Y:S05]  /*14590*/  BSYNC B0 ;  /* 0x0000000000007941 */ /* 0x000fea0003800000 */
.L_x_284:
[----:B------:R-:W3:Y:S01]  /*145a0*/  S2R R0, SR_TID.X ;  /* 0x0000000000007919 */ /* 0x000ee20000002100 */
[----:B------:R-:W-:Y:S01]  /*145b0*/  UMOV UR4, 0xffffffff ;  /* 0xffffffff00047882 */ /* 0x000fe20000000000 */
[----:B--2---:R-:W-:Y:S01]  /*145c0*/  IMAD R7, R27, 0x5000, R31 ;  /* 0x000050001b077824 */ /* 0x004fe200078e021f */
[----:B---3--:R-:W-:-:S04]  /*145d0*/  LOP3.LUT R0, R0, 0x7f, RZ, 0xc0, !PT ;  /* 0x0000007f00007812 */ /* 0x008fc800078ec0ff */
[----:B------:R-:W-:-:S05]  /*145e0*/  SHF.R.U32.HI R0, RZ, 0x3, R0 ;  /* 0x00000003ff007819 */ /* 0x000fca0000011600 */
[----:B------:R-:W-:Y:S01]  /*145f0*/  IMAD.IADD R5, R5, 0x1, -R0 ;  /* 0x0000000105057824 */ /* 0x000fe200078e0a00 */
[----:B------:R-:W-:Y:S06]  /*14600*/  BRA.DIV UR4, `(.L_x_286) ;  /* 0x0000003a04787947 */ /* 0x000fec000b800000 */
[----:B-1----:R-:W1:Y:S01]  /*14610*/  SHFL.IDX PT, R14, R18, RZ, 0x181f ;  /* 0x00181fff120e7589 */ /* 0x002e6200000e0000 */
[----:B------:R-:W-:Y:S01]  /*14620*/  ULDC UR4, c[0x0][0x2f4] ;  /* 0x0000bd0000047ab9 */ /* 0x000fe20000000800 */
[C---:B------:R-:W-:Y:S01]  /*14630*/  IMAD.SHL.U32 R8, R32.reuse, 0x2, RZ ;  /* 0x0000000220087824 */ /* 0x040fe200078e00ff */
[----:B------:R-:W-:Y:S01]  /*14640*/  ISETP.GE.AND P3, PT, R32, UR4, PT ;  /* 0x0000000420007c0c */ /* 0x000fe2000bf66270 */
[----:B0-----:R-:W0:Y:S01]  /*14650*/  SHFL.IDX PT, R3, R24, RZ, 0x181f ;  /* 0x00181fff18037589 */ /* 0x001e2200000e0000 */
[----:B------:R-:W-:Y:S01]  /*14660*/  ISETP.GE.AND P2, PT, R37, UR4, PT ;  /* 0x0000000425007c0c */ /* 0x000fe2000bf46270 */
[----:B------:R-:W-:Y:S01]  /*14670*/  IMAD R0, R7, 0x2, R22 ;  /* 0x0000000207007824 */ /* 0x000fe200078e0216 */
[----:B------:R-:W-:Y:S01]  /*14680*/  ISETP.LT.OR P4, PT, R5, 0x1, P3 ;  /* 0x000000010500780c */ /* 0x000fe20001f81670 */
[----:B------:R-:W-:Y:S01]  /*14690*/  SHFL.IDX PT, R7, R24, 0x1, 0x181f ;  /* 0x00381f0018077f89 */ /* 0x000fe200000e0000 */
[----:B------:R-:W-:-:S03]  /*146a0*/  ISETP.GE.AND P1, PT, R36, UR4, PT ;  /* 0x0000000424007c0c */ /* 0x000fc6000bf26270 */
[----:B------:R-:W-:Y:S01]  /*146b0*/  SHFL.IDX PT, R9, R24, 0x2, 0x181f ;  /* 0x00581f0018097f89 */ /* 0x000fe200000e0000 */
[----:B-1----:R-:W-:-:S03]  /*146c0*/  IADD3 R2, P0, R14, R8, RZ ;  /* 0x000000080e027210 */ /* 0x002fc60007f1e0ff */
[----:B------:R-:W1:Y:S02]  /*146d0*/  SHFL.IDX PT, R14, R18, 0x1, 0x181f ;  /* 0x00381f00120e7f89 */ /* 0x000e6400000e0000 */
[----:B0-----:R-:W-:Y:S01]  /*146e0*/  IMAD.X R3, RZ, RZ, R3, P0 ;  /* 0x000000ffff037224 */ /* 0x001fe200000e0603 */
[----:B------:R-:W-:-:S04]  /*146f0*/  ISETP.LT.OR P0, PT, R5, 0x1, P2 ;  /* 0x000000010500780c */ /* 0x000fc80001701670 */
[----:B------:R-:W-:Y:S01]  /*14700*/  LDGSTS.E.BYPASS.LTC128B.128 [R0+0x400], desc[UR36][R2.64], !P4 ;  /* 0x0040000002007fae */ /* 0x000fe2000e101d64 */
[----:B------:R-:W-:-:S08]  /*14710*/  ISETP.LT.OR P4, PT, R5, 0x1, P1 ;  /* 0x000000010500780c */ /* 0x000fd00000f81670 */
[----:B------:R-:W-:Y:S01]  /*14720*/  LDGSTS.E.BYPASS.LTC128B.128 [R0+0x2c00], desc[UR36][R2.64+0x80], !P0 ;  /* 0x02c0008002007fae */ /* 0x000fe2000c101d64 */
[----:B------:R-:W-:-:S04]  /*14730*/  ISETP.GE.AND P0, PT, R34, UR4, PT ;  /* 0x0000000422007c0c */ /* 0x000fc8000bf06270 */
[----:B------:R-:W-:Y:S01]  /*14740*/  LDGSTS.E.BYPASS.LTC128B.128 [R0+0x5400], desc[UR36][R2.64+0x100], !P4 ;  /* 0x0540010002007fae */ /* 0x000fe2000e101d64 */
[----:B------:R-:W-:-:S13]  /*14750*/  ISETP.LT.OR P4, PT, R5, 0x1, P0 ;  /* 0x000000010500780c */ /* 0x000fda0000781670 */
[----:B------:R0:W-:Y:S01]  /*14760*/  LDGSTS.E.BYPASS.LTC128B.128 [R0+0x7c00], desc[UR36][R2.64+0x180], !P4 ;  /* 0x07c0018002007fae */ /* 0x0001e2000e101d64 */
[----:B-1----:R-:W-:-:S03]  /*14770*/  IADD3 R6, P4, R14, R8, RZ ;  /* 0x000000080e067210 */ /* 0x002fc60007f9e0ff */
[----:B------:R-:W0:Y:S02]  /*14780*/  SHFL.IDX PT, R14, R18, 0x2, 0x181f ;  /* 0x00581f00120e7f89 */ /* 0x000e2400000e0000 */
[----:B------:R-:W-:Y:S01]  /*14790*/  IMAD.X R7, RZ, RZ, R7, P4 ;  /* 0x000000ffff077224 */ /* 0x000fe200020e0607 */
[----:B------:R-:W-:-:S13]  /*147a0*/  ISETP.LT.OR P4, PT, R5, 0x11, P3 ;  /* 0x000000110500780c */ /* 0x000fda0001f81670 */
[----:B------:R-:W-:Y:S01]  /*147b0*/  LDGSTS.E.BYPASS.LTC128B.128 [R0+0xc00], desc[UR36][R6.64], !P4 ;  /* 0x00c0000006007fae */ /* 0x000fe2000e101d64 */
[----:B------:R-:W-:-:S13]  /*147c0*/  ISETP.LT.OR P4, PT, R5, 0x11, P2 ;  /* 0x000000110500780c */ /* 0x000fda0001781670 */
[----:B------:R-:W-:Y:S01]  /*147d0*/  LDGSTS.E.BYPASS.LTC128B.128 [R0+0x3400], desc[UR36][R6.64+0x80], !P4 ;  /* 0x0340008006007fae */ /* 0x000fe2000e101d64 */
[----:B------:R-:W-:-:S13]  /*147e0*/  ISETP.LT.OR P4, PT, R5, 0x11, P1 ;  /* 0x000000110500780c */ /* 0x000fda0000f81670 */
[----:B------:R-:W-:Y:S01]  /*147f0*/  LDGSTS.E.BYPASS.LTC128B.128 [R0+0x5c00], desc[UR36][R6.64+0x100], !P4 ;  /* 0x05c0010006007fae */ /* 0x000fe2000e101d64 */
[----:B------:R-:W-:-:S13]  /*14800*/  ISETP.LT.OR P4, PT, R5, 0x11, P0 ;  /* 0x000000110500780c */ /* 0x000fda0000781670 */
[----:B------:R-:W-:Y:S01]  /*14810*/  LDGSTS.E.BYPASS.LTC128B.128 [R0+0x8400], desc[UR36][R6.64+0x180], !P4 ;  /* 0x0840018006007fae */ /* 0x000fe2000e101d64 */
[----:B0-----:R-:W-:-:S03]  /*14820*/  IADD3 R2, P4, R14, R8, RZ ;  /* 0x000000080e027210 */ /* 0x001fc60007f9e0ff */
[----:B------:R-:W0:Y:S02]  /*14830*/  SHFL.IDX PT, R14, R18, 0x3, 0x181f ;  /* 0x00781f00120e7f89 */ /* 0x000e2400000e0000 */
[----:B------:R-:W-:Y:S01]  /*14840*/  IMAD.X R3, RZ, RZ, R9, P4 ;  /* 0x000000ffff037224 */ /* 0x000fe200020e0609 */
[C---:B------:R-:W-:Y:S01]  /*14850*/  ISETP.LT.OR P4, PT, R5.reuse, 0x21, P3 ;  /* 0x000000210500780c */ /* 0x040fe20001f81670 */
[----:B------:R-:W1:Y:S04]  /*14860*/  SHFL.IDX PT, R9, R24, 0x3, 0x181f ;  /* 0x00781f0018097f89 */ /* 0x000e6800000e0000 */
[----:B------:R-:W2:Y:S08]  /*14870*/  SHFL.IDX PT, R24, R24, 0x4, 0x181f ;  /* 0x00981f0018187f89 */ /* 0x000eb000000e0000 */
[----:B------:R-:W-:Y:S01]  /*14880*/  LDGSTS.E.BYPASS.LTC128B.128 [R0+0x1400], desc[UR36][R2.64], !P4 ;  /* 0x0140000002007fae */ /* 0x000fe2000e101d64 */
[----:B------:R-:W-:-:S13]  /*14890*/  ISETP.LT.OR P4, PT, R5, 0x21, P2 ;  /* 0x000000210500780c */ /* 0x000fda0001781670 */
[----:B------:R-:W-:Y:S01]  /*148a0*/  LDGSTS.E.BYPASS.LTC128B.128 [R0+0x3c00], desc[UR36][R2.64+0x80], !P4 ;  /* 0x03c0008002007fae */ /* 0x000fe2000e101d64 */
[----:B------:R-:W-:-:S13]  /*148b0*/  ISETP.LT.OR P4, PT, R5, 0x21, P1 ;  /* 0x000000210500780c */ /* 0x000fda0000f81670 */
[----:B------:R-:W-:Y:S01]  /*148c0*/  LDGSTS.E.BYPASS.LTC128B.128 [R0+0x6400], desc[UR36][R2.64+0x100], !P4 ;  /* 0x0640010002007fae */ /* 0x000fe2000e101d64 */
[----:B------:R-:W-:-:S13]  /*148d0*/  ISETP.LT.OR P4, PT, R5, 0x21, P0 ;  /* 0x000000210500780c */ /* 0x000fda0000781670 */
[----:B------:R0:W-:Y:S02]  /*148e0*/  LDGSTS.E.BYPASS.LTC128B.128 [R0+0x8c00], desc[UR36][R2.64+0x180], !P4 ;  /* 0x08c0018002007fae */ /* 0x0001e4000e101d64 */
[----:B0-----:R-:W-:Y:S02]  /*148f0*/  IADD3 R2, P4, R14, R8, RZ ;  /* 0x000000080e027210 */ /* 0x001fe40007f9e0ff */
[----:B------:R3:W4:Y:S03]  /*14900*/  SHFL.IDX PT, R14, R18, 0x4, 0x181f ;  /* 0x00981f00120e7f89 */ /* 0x00072600000e0000 */
[----:B-1----:R-:W-:Y:S01]  /*14910*/  IMAD.X R3, RZ, RZ, R9, P4 ;  /* 0x000000ffff037224 */ /* 0x002fe200020e0609 */
        /* <DEDUP_REMOVED lines=8> */
.L_x_387:
[C---:B------:R-:W-:Y:S02]  /*149a0*/  ISETP.LT.OR P3, PT, R5.reuse, 0x41, P3 ;  /* 0x000000410500780c */ /* 0x040fe40001f61670 */
[C---:B------:R-:W-:Y:S02]  /*149b0*/  ISETP.LT.OR P2, PT, R5.reuse, 0x41, P2 ;  /* 0x000000410500780c */ /* 0x040fe40001741670 */
[C---:B------:R-:W-:Y:S02]  /*149c0*/  ISETP.LT.OR P1, PT, R5.reuse, 0x41, P1 ;  /* 0x000000410500780c */ /* 0x040fe40000f21670 */
[----:B0--3--:R-:W-:Y:S02]  /*149d0*/  IADD3 R2, P4, R14, R8, RZ ;  /* 0x000000080e027210 */ /* 0x009fe40007f9e0ff */
[----:B------:R-:W-:-:S03]  /*149e0*/  ISETP.LT.OR P0, PT, R5, 0x41, P0 ;  /* 0x000000410500780c */ /* 0x000fc60000701670 */
[----:B------:R-:W-:-:S05]  /*149f0*/  IMAD.X R3, RZ, RZ, R24, P4 ;  /* 0x000000ffff037224 */ /* 0x000fca00020e0618 */
        /* <DEDUP_REMOVED lines=9> */
.L_x_287:
        /* <DEDUP_REMOVED lines=10> */
.L_x_288:
[----:B------:R1:W-:Y:S01]  /*14b30*/  SYNCS.ARRIVE.TRANS64.A1T0 RZ, [R4+URZ+0x38850], RZ ;  /* 0x038850ff04ff79a7 */ /* 0x0003e2000810003f */
[----:B------:R-:W-:-:S05]  /*14b40*/  VIADD R27, R27, 0x1 ;  /* 0x000000011b1b7836 */ /* 0x000fca0000000000 */
[----:B------:R-:W-:-:S04]  /*14b50*/  ISETP.NE.AND P0, PT, R27, 0x2, PT ;  /* 0x000000021b00780c */ /* 0x000fc80003f05270 */
[----:B0-----:R-:W-:Y:S02]  /*14b60*/  SEL R3, RZ, 0x1, P0 ;  /* 0x00000001ff037807 */ /* 0x001fe40000000000 */
[----:B------:R-:W-:Y:S02]  /*14b70*/  SEL R27, R27, RZ, P0 ;  /* 0x000000ff1b1b7207 */ /* 0x000fe40000000000 */
[----:B-1----:R-:W-:-:S07]  /*14b80*/  LOP3.LUT R28, R28, R3, RZ, 0x3c, !PT ;  /* 0x000000031c1c7212 */ /* 0x002fce00078e3cff */
.L_x_243:
[----:B------:R-:W-:Y:S05]  /*14b90*/  BSYNC B7 ;  /* 0x0000000000077941 */ /* 0x000fea0003800000 */
.L_x_241:
[----:B------:R-:W-:-:S13]  /*14ba0*/  LOP3.LUT P0, RZ, R23, 0x100, RZ, 0xc0, !PT ;  /* 0x0000010017ff7812 */ /* 0x000fda000780c0ff */
[----:B------:R-:W-:Y:S05]  /*14bb0*/  @!P0 BRA `(.L_x_289) ;  /* 0x0000000000248947 */ /* 0x000fea0003800000 */
[----:B------:R-:W-:Y:S05]  /*14bc0*/  WARPSYNC.ALL ;  /* 0x0000000000007948 */ /* 0x000fea0003800000 */
[----:B------:R-:W0:Y:S08]  /*14bd0*/  S2UR UR5, SR_CgaCtaId ;  /* 0x00000000000579c3 */ /* 0x000e300000008800 */
[----:B------:R-:W-:Y:S06]  /*14be0*/  BAR.SYNC.DEFER_BLOCKING 0x5, 0x180 ;  /* 0x0146000000007b1d */ /* 0x000fec0000010000 */
[----:B------:R-:W-:-:S02]  /*14bf0*/  UMOV UR4, 0x400 ;  /* 0x0000040000047882 */ /* 0x000fc40000000000 */
[----:B0-----:R-:W-:-:S06]  /*14c00*/  ULEA UR4, UR5, UR4, 0x18 ;  /* 0x0000000405047291 */ /* 0x001fcc000f8ec03f */
[----:B------:R-:W-:-:S05]  /*14c10*/  IMAD.U32 R22, RZ, RZ, UR4 ;  /* 0x00000004ff167e24 */ /* 0x000fca000f8e00ff */
[----:B------:R0:W1:Y:S01]  /*14c20*/  LDS.128 R16, [R22+0x388d0] ;  /* 0x0388d00016107984 */ /* 0x0000620000000c00 */
[----:B------:R-:W-:Y:S06]  /*14c30*/  BAR.ARV 0x4, 0x180 ;  /* 0x0106000000007b1d */ /* 0x000fec0000002000 */
[----:B------:R-:W-:Y:S05]  /*14c40*/  BRA `(.L_x_290) ;  /* 0x0000000800d07947 */ /* 0x000fea0003800000 */
.L_x_289:
[----:B------:R-:W0:Y:S01]  /*14c50*/  S2R R9, SR_TID.X ;  /* 0x0000000000097919 */ /* 0x000e220000002100 */
[----:B------:R-:W-:Y:S01]  /*14c60*/  UMOV UR4, 0xffffffff ;  /* 0xffffffff00047882 */ /* 0x000fe20000000000 */
[----:B0-----:R-:W-:-:S04]  /*14c70*/  LOP3.LUT R9, R9, 0x1f, RZ, 0xc0, !PT ;  /* 0x0000001f09097812 */ /* 0x001fc800078ec0ff */
[----:B------:R-:W-:Y:S01]  /*14c80*/  ISETP.NE.AND P0, PT, R9, 0x1f, PT ;  /* 0x0000001f0900780c */ /* 0x000fe20003f05270 */
[----:B------:R-:W-:-:S12]  /*14c90*/  BRA.DIV UR4, `(.L_x_291) ;  /* 0x0000003a04d87947 */ /* 0x000fd8000b800000 */
[----:B------:R-:W-:Y:S01]  /*14ca0*/  IMAD.IADD R7, R19, 0x1, R9 ;  /* 0x0000000113077824 */ /* 0x000fe200078e0209 */
[----:B------:R-:W-:-:S04]  /*14cb0*/  ULDC UR4, c[0x0][0xc3c] ;  /* 0x00030f0000047ab9 */ /* 0x000fc80000000800 */
[----:B------:R-:W-:-:S13]  /*14cc0*/  ISETP.GE.OR P1, PT, R7, UR4, !P0 ;  /* 0x0000000407007c0c */ /* 0x000fda000c726670 */
[----:B------:R-:W0:Y:S08]  /*14cd0*/  @!P1 LDC.64 R2, c[0x0][0xc80] ;  /* 0x00032000ff029b82 */ /* 0x000e300000000a00 */
[----:B------:R-:W1:Y:S01]  /*14ce0*/  @!P1 LDC.64 R4, c[0x0][0xc78] ;  /* 0x00031e00ff049b82 */ /* 0x000e620000000a00 */
[----:B0-----:R-:W-:-:S05]  /*14cf0*/  @!P1 IMAD.WIDE R2, R7, 0x4, R2 ;  /* 0x0000000407029825 */ /* 0x001fca00078e0202 */
[----:B------:R1:W2:Y:S02]  /*14d00*/  @!P1 LDG.E R6, desc[UR36][R2.64] ;  /* 0x0000002402069981 */ /* 0x0002a4000c1e1900 */
[----:B-1----:R-:W-:-:S05]  /*14d10*/  @!P1 IMAD.WIDE R2, R7, 0x4, R4 ;  /* 0x0000000407029825 */ /* 0x002fca00078e0204 */
[----:B------:R-:W3:Y:S01]  /*14d20*/  @!P1 LDG.E R5, desc[UR36][R2.64] ;  /* 0x0000002402059981 */ /* 0x000ee2000c1e1900 */
[----:B------:R-:W-:Y:S01]  /*14d30*/  IMAD.MOV.U32 R7, RZ, RZ, RZ ;  /* 0x000000ffff077224 */ /* 0x000fe200078e00ff */
[C---:B------:R-:W-:Y:S01]  /*14d40*/  ISETP.GE.U32.AND P2, PT, R9.reuse, 0x2, PT ;  /* 0x000000020900780c */ /* 0x040fe20003f46070 */
[----:B------:R-:W-:Y:S01]  /*14d50*/  IMAD.MOV.U32 R4, RZ, RZ, RZ ;  /* 0x000000ffff047224 */ /* 0x000fe200078e00ff */
[C---:B------:R-:W-:Y:S01]  /*14d60*/  ISETP.GE.U32.AND P3, PT, R9.reuse, 0x4, PT ;  /* 0x000000040900780c */ /* 0x040fe20003f66070 */
[----:B------:R-:W-:Y:S01]  /*14d70*/  SHFL.IDX PT, R0, R16, RZ, 0x1f ;  /* 0x00001fff10007589 */ /* 0x000fe200000e0000 */
[C---:B------:R-:W-:Y:S02]  /*14d80*/  ISETP.GE.U32.AND P4, PT, R9.reuse, 0x8, PT ;  /* 0x000000080900780c */ /* 0x040fe40003f86070 */
[----:B------:R-:W-:Y:S01]  /*14d90*/  ISETP.GE.U32.AND P5, PT, R9, 0x10, PT ;  /* 0x000000100900780c */ /* 0x000fe20003fa6070 */
[----:B------:R-:W-:Y:S01]  /*14da0*/  SHFL.IDX PT, R8, R16, 0x1, 0x1f ;  /* 0x00201f0010087f89 */ /* 0x000fe200000e0000 */
[----:B--2---:R-:W-:-:S02]  /*14db0*/  @!P1 IMAD.MOV.U32 R7, RZ, RZ, R6 ;  /* 0x000000ffff079224 */ /* 0x004fc400078e0006 */
[----:B------:R-:W-:Y:S02]  /*14dc0*/  IMAD.MOV.U32 R6, RZ, RZ, RZ ;  /* 0x000000ffff067224 */ /* 0x000fe400078e00ff */
[----:B---3--:R-:W-:Y:S01]  /*14dd0*/  @!P1 IMAD.MOV.U32 R4, RZ, RZ, R5 ;  /* 0x000000ffff049224 */ /* 0x008fe200078e0005 */
[----:B------:R-:W-:-:S03]  /*14de0*/  ISETP.NE.AND P1, PT, R9, RZ, PT ;  /* 0x000000ff0900720c */ /* 0x000fc60003f25270 */
[----:B------:R-:W-:-:S05]  /*14df0*/  IMAD R13, R4, R7, RZ ;  /* 0x00000007040d7224 */ /* 0x000fca00078e02ff */
        /* <DEDUP_REMOVED lines=15> */
[----:B------:R0:W1:Y:S02]  /*14ef0*/  SHFL.IDX PT, R14, R2, 0x1f, 0x1f ;  /* 0x03e01f00020e7f89 */ /* 0x00006400000e0000 */
.L_x_397:
[----:B------:R-:W-:Y:S02]  /*14f00*/  ULDC UR4, c[0x0][0xc38] ;  /* 0x00030e0000047ab9 */ /* 0x000fe40000000800 */
[----:B------:R-:W-:-:S04]  /*14f10*/  IMAD.U32 R5, RZ, RZ, UR4 ;  /* 0x00000004ff057e24 */ /* 0x000fc8000f8e00ff */
[----:B-1----:R-:W-:-:S04]  /*14f20*/  IMAD R14, R14, R5, RZ ;  /* 0x000000050e0e7224 */ /* 0x002fc800078e02ff */
[----:B------:R-:W-:-:S05]  /*14f30*/  IMAD.IADD R9, R8, 0x1, R14 ;  /* 0x0000000108097824 */ /* 0x000fca00078e020e */
[----:B------:R-:W-:-:S13]  /*14f40*/  ISETP.GT.AND P6, PT, R9, R0, PT ;  /* 0x000000000900720c */ /* 0x000fda0003fc4270 */
[----:B------:R-:W-:Y:S05]  /*14f50*/  @P6 BRA `(.L_x_292) ;  /* 0x0000000000a46947 */ /* 0x000fea0003800000 */
.L_x_295:
[----:B0-----:R-:W0:Y:S01]  /*14f60*/  LDC R2, c[0x0][0xc3c] ;  /* 0x00030f00ff027b82 */ /* 0x001e220000000800 */
[----:B------:R-:W-:-:S05]  /*14f70*/  VIADD R19, R19, 0x1f ;  /* 0x0000001f13137836 */ /* 0x000fca0000000000 */
[----:B0-----:R-:W-:-:S13]  /*14f80*/  ISETP.GE.AND P6, PT, R19, R2, PT ;  /* 0x000000021300720c */ /* 0x001fda0003fc6270 */
[----:B------:R-:W-:Y:S05]  /*14f90*/  @P6 BRA `(.L_x_293) ;  /* 0x0000000400b86947 */ /* 0x000fea0003800000 */
[----:B------:R-:W0:Y:S01]  /*14fa0*/  S2R R3, SR_TID.X ;  /* 0x0000000000037919 */ /* 0x000e220000002100 */
[----:B------:R-:W-:Y:S01]  /*14fb0*/  IMAD.MOV.U32 R7, RZ, RZ, RZ ;  /* 0x000000ffff077224 */ /* 0x000fe200078e00ff */
[----:B0-----:R-:W-:-:S05]  /*14fc0*/  LOP3.LUT R3, R3, 0x1f, RZ, 0xc0, !PT ;  /* 0x0000001f03037812 */ /* 0x001fca00078ec0ff */
[----:B------:R-:W-:-:S05]  /*14fd0*/  IMAD.IADD R11, R19, 0x1, R3 ;  /* 0x00000001130b7824 */ /* 0x000fca00078e0203 */
[----:B------:R-:W-:-:S13]  /*14fe0*/  ISETP.GE.OR P6, PT, R11, R2, !P0 ;  /* 0x000000020b00720c */ /* 0x000fda00047c6670 */
[----:B------:R-:W0:Y:S08]  /*14ff0*/  @!P6 LDC.64 R2, c[0x0][0xc80] ;  /* 0x00032000ff02eb82 */ /* 0x000e300000000a00 */
[----:B------:R-:W1:Y:S01]  /*15000*/  @!P6 LDC.64 R4, c[0x0][0xc78] ;  /* 0x00031e00ff04eb82 */ /* 0x000e620000000a00 */
[----:B0-----:R-:W-:-:S05]  /*15010*/  @!P6 IMAD.WIDE R2, R11, 0x4, R2 ;  /* 0x000000040b02e825 */ /* 0x001fca00078e0202 */
[----:B------:R1:W2:Y:S02]  /*15020*/  @!P6 LDG.E R7, desc[UR36][R2.64] ;  /* 0x000000240207e981 */ /* 0x0002a4000c1e1900 */
[----:B-1----:R-:W-:-:S04]  /*15030*/  @!P6 IMAD.WIDE R2, R11, 0x4, R4 ;  /* 0x000000040b02e825 */ /* 0x002fc800078e0204 */
[----:B------:R-:W-:-:S06]  /*15040*/  IMAD.MOV.U32 R4, RZ, RZ, RZ ;  /* 0x000000ffff047224 */ /* 0x000fcc00078e00ff */
[----:B------:R-:W2:Y:S01]  /*15050*/  @!P6 LDG.E R4, desc[UR36][R2.64] ;  /* 0x000000240204e981 */ /* 0x000ea2000c1e1900 */
[----:B------:R-:W-:Y:S01]  /*15060*/  UMOV UR4, 0xffffffff ;  /* 0xffffffff00047882 */ /* 0x000fe20000000000 */
[----:B--2---:R-:W-:Y:S02]  /*15070*/  IMAD R13, R4, R7, RZ ;  /* 0x00000007040d7224 */ /* 0x004fe400078e02ff */
[----:B------:R-:W-:Y:S05]  /*15080*/  BRA.DIV UR4, `(.L_x_294) ;  /* 0x0000003e04187947 */ /* 0x000fea000b800000 */
        /* <DEDUP_REMOVED lines=16> */
.L_x_405:
[----:B------:R-:W-:Y:S02]  /*15190*/  ULDC UR4, c[0x0][0xc38] ;  /* 0x00030e0000047ab9 */ /* 0x000fe40000000800 */
[----:B------:R-:W-:-:S04]  /*151a0*/  IMAD.U32 R5, RZ, RZ, UR4 ;  /* 0x00000004ff057e24 */ /* 0x000fc8000f8e00ff */
[----:B-1----:R-:W-:-:S04]  /*151b0*/  IMAD R14, R14, R5, RZ ;  /* 0x000000050e0e7224 */ /* 0x002fc800078e02ff */
[----:B------:R-:W-:-:S05]  /*151c0*/  IMAD.IADD R9, R14, 0x1, R9 ;  /* 0x000000010e097824 */ /* 0x000fca00078e0209 */
[----:B------:R-:W-:-:S13]  /*151d0*/  ISETP.GT.AND P6, PT, R9, R0, PT ;  /* 0x000000000900720c */ /* 0x000fda0003fc4270 */
[----:B------:R-:W-:Y:S05]  /*151e0*/  @!P6 BRA `(.L_x_295) ;  /* 0xfffffffc005ce947 */ /* 0x000fea000383ffff */
.L_x_292:
[----:B------:R-:W-:Y:S01]  /*151f0*/  IMAD.IADD R9, R9, 0x1, -R14 ;  /* 0x0000000109097824 */ /* 0x000fe200078e0a0e */
[----:B------:R-:W-:-:S03]  /*15200*/  UMOV UR4, 0xffffffff ;  /* 0xffffffff00047882 */ /* 0x000fc60000000000 */
[----:B------:R-:W-:-:S05]  /*15210*/  IMAD R3, R2, R5, R9 ;  /* 0x0000000502037224 */ /* 0x000fca00078e0209 */
[----:B------:R-:W-:Y:S01]  /*15220*/  ISETP.GT.AND P6, PT, R3, R0, PT ;  /* 0x000000000300720c */ /* 0x000fe20003fc4270 */
[----:B------:R-:W-:-:S12]  /*15230*/  BRA.DIV UR4, `(.L_x_296) ;  /* 0x0000003e04647947 */ /* 0x000fd8000b800000 */
[----:B------:R-:W-:-:S04]  /*15240*/  VOTE.ANY R3, PT, !P6 ;  /* 0x0000000000037806 */ /* 0x000fc800070e0100 */
[----:B------:R-:W1:Y:S02]  /*15250*/  POPC R8, R3 ;  /* 0x0000000300087309 */ /* 0x000e640000000000 */
[----:B-1----:R1:W2:Y:S04]  /*15260*/  SHFL.IDX PT, R7, R7, R8, 0x1f ;  /* 0x00001f0807077589 */ /* 0x0022a800000e0000 */
[----:B------:R1:W3:Y:S02]  /*15270*/  SHFL.IDX PT, R4, R4, R8, 0x1f ;  /* 0x00001f0804047589 */ /* 0x0002e400000e0000 */
.L_x_410:
[----:B------:R-:W-:-:S13]  /*15280*/  ISETP.NE.AND P0, PT, R3, RZ, PT ;  /* 0x000000ff0300720c */ /* 0x000fda0003f05270 */
[----:B------:R-:W-:Y:S05]  /*15290*/  @!P0 BRA `(.L_x_297) ;  /* 0x0000000000108947 */ /* 0x000fea0003800000 */
[----:B------:R-:W-:Y:S01]  /*152a0*/  UMOV UR4, 0xffffffff ;  /* 0xffffffff00047882 */ /* 0x000fe20000000000 */
[----:B------:R-:W-:Y:S02]  /*152b0*/  VIADD R12, R8, 0xffffffff ;  /* 0xffffffff080c7836 */ /* 0x000fe40000000000 */
[----:B------:R-:W-:Y:S05]  /*152c0*/  BRA.DIV UR4, `(.L_x_298) ;  /* 0x0000003e049c7947 */ /* 0x000fea000b800000 */
[----:B------:R4:W0:Y:S02]  /*152d0*/  SHFL.IDX PT, R6, R2, R12, 0x1f ;  /* 0x00001f0c02067589 */ /* 0x00082400000e0000 */
.L_x_297:
[----:B--2---:R-:W-:Y:S01]  /*152e0*/  IABS R10, R7 ;  /* 0x00000007000a7213 */ /* 0x004fe20000000000 */
[----:B0-----:R-:W-:Y:S01]  /*152f0*/  IMAD R16, R6, R5, R9 ;  /* 0x0000000506107224 */ /* 0x001fe200078e0209 */
[----:B---3--:R-:W-:Y:S01]  /*15300*/  IABS R5, R4 ;  /* 0x0000000400057213 */ /* 0x008fe20000000000 */
[----:B------:R-:W-:Y:S01]  /*15310*/  IMAD.IADD R19, R8, 0x1, R19 ;  /* 0x0000000108137824 */ /* 0x000fe200078e0213 */
[----:B------:R-:W0:Y:S01]  /*15320*/  I2F.RP R11, R10 ;  /* 0x0000000a000b7306 */ /* 0x000e220000209400 */
[----:B------:R-:W-:-:S07]  /*15330*/  IMAD.IADD R0, R0, 0x1, -R16 ;  /* 0x0000000100007824 */ /* 0x000fce00078e0a10 */
[----:B----4-:R-:W2:Y:S08]  /*15340*/  I2F.RP R12, R5 ;  /* 0x00000005000c7306 */ /* 0x010eb00000209400 */
[----:B0-----:R-:W0:Y:S08]  /*15350*/  MUFU.RCP R11, R11 ;  /* 0x0000000b000b7308 */ /* 0x001e300000001000 */
[----:B--2---:R-:W-:Y:S01]  /*15360*/  MUFU.RCP R12, R12 ;  /* 0x0000000c000c7308 */ /* 0x004fe20000001000 */
[----:B0-----:R-:W-:-:S07]  /*15370*/  IADD3 R2, R11, 0xffffffe, RZ ;  /* 0x0ffffffe0b027810 */ /* 0x001fce0007ffe0ff */
[----:B------:R0:W2:Y:S02]  /*15380*/  F2I.FTZ.U32.TRUNC.NTZ R3, R2 ;  /* 0x0000000200037305 */ /* 0x0000a4000021f000 */
[----:B0-----:R-:W-:Y:S02]  /*15390*/  IMAD.MOV.U32 R2, RZ, RZ, RZ ;  /* 0x000000ffff027224 */ /* 0x001fe400078e00ff */
[----:B--2---:R-:W-:-:S04]  /*153a0*/  IMAD.MOV R9, RZ, RZ, -R3 ;  /* 0x000000ffff097224 */ /* 0x004fc800078e0a03 */
[----:B------:R-:W-:-:S04]  /*153b0*/  IMAD R9, R9, R10, RZ ;  /* 0x0000000a09097224 */ /* 0x000fc800078e02ff */
[----:B------:R-:W-:Y:S01]  /*153c0*/  IMAD.HI.U32 R3, R3, R9, R2 ;  /* 0x0000000903037227 */ /* 0x000fe200078e0002 */
[----:B------:R-:W-:Y:S02]  /*153d0*/  IABS R2, R7 ;  /* 0x0000000700027213 */ /* 0x000fe40000000000 */
[----:B------:R-:W-:-:S03]  /*153e0*/  IABS R9, R0 ;  /* 0x0000000000097213 */ /* 0x000fc60000000000 */
[----:B------:R-:W-:Y:S02]  /*153f0*/  IMAD.MOV R2, RZ, RZ, -R2 ;  /* 0x000000ffff027224 */ /* 0x000fe400078e0a02 */
[----:B------:R-:W-:-:S04]  /*15400*/  IMAD.HI.U32 R6, R3, R9, RZ ;  /* 0x0000000903067227 */ /* 0x000fc800078e00ff */
[----:B------:R-:W-:Y:S02]  /*15410*/  VIADD R3, R12, 0xffffffe ;  /* 0x0ffffffe0c037836 */ /* 0x000fe40000000000 */
[----:B------:R-:W-:-:S04]  /*15420*/  IMAD R9, R6, R2, R9 ;  /* 0x0000000206097224 */ /* 0x000fc800078e0209 */
[----:B------:R-:W0:Y:S01]  /*15430*/  F2I.FTZ.U32.TRUNC.NTZ R3, R3 ;  /* 0x0000000300037305 */ /* 0x000e22000021f000 */
[----:B------:R-:W-:-:S13]  /*15440*/  ISETP.GT.U32.AND P1, PT, R10, R9, PT ;  /* 0x000000090a00720c */ /* 0x000fda0003f24070 */
[----:B------:R-:W-:Y:S02]  /*15450*/  @!P1 IMAD.IADD R9, R9, 0x1, -R10 ;  /* 0x0000000109099824 */ /* 0x000fe400078e0a0a */
[----:B0-----:R-:W-:Y:S02]  /*15460*/  IMAD.MOV R2, RZ, RZ, -R3 ;  /* 0x000000ffff027224 */ /* 0x001fe400078e0a03 */
[----:B------:R-:W-:Y:S01]  /*15470*/  @!P1 VIADD R6, R6, 0x1 ;  /* 0x0000000106069836 */ /* 0x000fe20000000000 */
[----:B------:R-:W-:Y:S01]  /*15480*/  ISETP.GE.U32.AND P0, PT, R9, R10, PT ;  /* 0x0000000a0900720c */ /* 0x000fe20003f06070 */
[----:B------:R-:W-:Y:S01]  /*15490*/  IMAD R9, R2, R5, RZ ;  /* 0x0000000502097224 */ /* 0x000fe200078e02ff */
[----:B------:R-:W-:Y:S01]  /*154a0*/  ISETP.NE.AND P1, PT, R7, RZ, PT ;  /* 0x000000ff0700720c */ /* 0x000fe20003f25270 */
[----:B------:R-:W-:-:S04]  /*154b0*/  IMAD.MOV.U32 R2, RZ, RZ, RZ ;  /* 0x000000ffff027224 */ /* 0x000fc800078e00ff */
[----:B------:R-:W-:Y:S01]  /*154c0*/  IMAD.HI.U32 R9, R3, R9, R2 ;  /* 0x0000000903097227 */ /* 0x000fe200078e0002 */
[----:B------:R-:W-:Y:S02]  /*154d0*/  LOP3.LUT R2, R0, R7, RZ, 0x3c, !PT ;  /* 0x0000000700027212 */ /* 0x000fe400078e3cff */
[----:B------:R-:W-:Y:S02]  /*154e0*/  IABS R3, R4 ;  /* 0x0000000400037213 */ /* 0x000fe40000000000 */
[----:B------:R-:W-:Y:S01]  /*154f0*/  ISETP.GE.AND P2, PT, R2, RZ, PT ;  /* 0x000000ff0200720c */ /* 0x000fe20003f46270 */
[----:B------:R-:W-:Y:S02]  /*15500*/  @P0 VIADD R6, R6, 0x1 ;  /* 0x0000000106060836 */ /* 0x000fe40000000000 */
[----:B------:R-:W-:-:S10]  /*15510*/  IMAD.MOV R3, RZ, RZ, -R3 ;  /* 0x000000ffff037224 */ /* 0x000fd400078e0a03 */
[----:B------:R-:W-:Y:S01]  /*15520*/  @!P2 IMAD.MOV R6, RZ, RZ, -R6 ;  /* 0x000000ffff06a224 */ /* 0x000fe200078e0a06 */
[----:B------:R-:W-:-:S04]  /*15530*/  @!P1 LOP3.LUT R6, RZ, R7, RZ, 0x33, !PT ;  /* 0x00000007ff069212 */ /* 0x000fc800078e33ff */
[-C--:B------:R-:W-:Y:S01]  /*15540*/  IABS R2, R6.reuse ;  /* 0x0000000600027213 */ /* 0x080fe20000000000 */
[----:B------:R-:W-:-:S04]  /*15550*/  IMAD R7, R7, R6, RZ ;  /* 0x0000000607077224 */ /* 0x000fc800078e02ff */
[----:B------:R-:W-:-:S04]  /*15560*/  IMAD.HI.U32 R9, R9, R2, RZ ;  /* 0x0000000209097227 */ /* 0x000fc800078e00ff */
[----:B------:R-:W-:Y:S02]  /*15570*/  IMAD R2, R9, R3, R2 ;  /* 0x0000000309027224 */ /* 0x000fe400078e0202 */
[----:B------:R-:W-:-:S03]  /*15580*/  IMAD.IADD R17, R0, 0x1, -R7 ;  /* 0x0000000100117824 */ /* 0x000fc600078e0a07 */
[----:B------:R-:W-:-:S13]  /*15590*/  ISETP.GT.U32.AND P1, PT, R5, R2, PT ;  /* 0x000000020500720c */ /* 0x000fda0003f24070 */
[----:B------:R-:W-:Y:S02]  /*155a0*/  @!P1 IMAD.IADD R2, R2, 0x1, -R5 ;  /* 0x0000000102029824 */ /* 0x000fe400078e0a05 */
[----:B------:R-:W-:Y:S01]  /*155b0*/  @!P1 VIADD R9, R9, 0x1 ;  /* 0x0000000109099836 */ /* 0x000fe20000000000 */
[----:B------:R-:W-:Y:S02]  /*155c0*/  ISETP.NE.AND P1, PT, R4, RZ, PT ;  /* 0x000000ff0400720c */ /* 0x000fe40003f25270 */
[----:B------:R-:W-:Y:S02]  /*155d0*/  ISETP.GE.U32.AND P0, PT, R2, R5, PT ;  /* 0x000000050200720c */ /* 0x000fe40003f06070 */
[----:B------:R-:W-:-:S04]  /*155e0*/  LOP3.LUT R2, R6, R4, RZ, 0x3c, !PT ;  /* 0x0000000406027212 */ /* 0x000fc800078e3cff */
[----:B------:R-:W-:-:S07]  /*155f0*/  ISETP.GE.AND P2, PT, R2, RZ, PT ;  /* 0x000000ff0200720c */ /* 0x000fce0003f46270 */
[----:B------:R-:W-:-:S06]  /*15600*/  @P0 VIADD R9, R9, 0x1 ;  /* 0x0000000109090836 */ /* 0x000fcc0000000000 */
[----:B------:R-:W-:Y:S01]  /*15610*/  @!P2 IMAD.MOV R9, RZ, RZ, -R9 ;  /* 0x000000ffff09a224 */ /* 0x000fe200078e0a09 */
[----:B------:R-:W-:-:S05]  /*15620*/  @!P1 LOP3.LUT R9, RZ, R4, RZ, 0x33, !PT ;  /* 0x00000004ff099212 */ /* 0x000fca00078e33ff */
[--C-:B------:R-:W-:Y:S02]  /*15630*/  IMAD.MOV R3, RZ, RZ, -R9.reuse ;  /* 0x000000ffff037224 */ /* 0x100fe400078e0a09 */
[C---:B------:R-:W-:Y:S02]  /*15640*/  IMAD R9, R4.reuse, 0x1000000, R9 ;  /* 0x0100000004097824 */ /* 0x040fe400078e0209 */
[----:B------:R-:W-:-:S04]  /*15650*/  IMAD R18, R4, R3, R6 ;  /* 0x0000000304127224 */ /* 0x000fc800078e0206 */
[----:B------:R-:W-:Y:S01]  /*15660*/  IMAD R18, R18, 0x10000, R9 ;  /* 0x0001000012127824 */ /* 0x000fe200078e0209 */
[----:B------:R-:W-:Y:S06]  /*15670*/  BRA `(.L_x_299) ;  /* 0x00000000001c7947 */ /* 0x000fec0003800000 */
.L_x_293:
[----:B------:R-:W-:Y:S01]  /*15680*/  UMOV UR4, URZ ;  /* 0x0000003f00047c82 */ /* 0x000fe20008000000 */
[----:B------:R-:W-:Y:S01]  /*15690*/  UMOV UR5, URZ ;  /* 0x0000003f00057c82 */ /* 0x000fe20008000000 */
[----:B------:R-:W-:Y:S01]  /*156a0*/  ULDC UR6, c[0x0][0xc3c] ;  /* 0x00030f0000067ab9 */ /* 0x000fe20000000800 */
[----:B------:R-:W-:Y:S02]  /*156b0*/  IMAD.MOV.U32 R16, RZ, RZ, R0 ;  /* 0x000000ffff107224 */ /* 0x000fe400078e0000 */
[----:B------:R-:W-:Y:S02]  /*156c0*/  IMAD.U32 R17, RZ, RZ, UR4 ;  /* 0x00000004ff117e24 */ /* 0x000fe4000f8e00ff */
[----:B------:R-:W-:Y:S02]  /*156d0*/  IMAD.U32 R18, RZ, RZ, UR5 ;  /* 0x00000005ff127e24 */ /* 0x000fe4000f8e00ff */
[----:B------:R-:W-:-:S07]  /*156e0*/  IMAD.U32 R19, RZ, RZ, UR6 ;  /* 0x00000006ff137e24 */ /* 0x000fce000f8e00ff */
.L_x_299:
[----:B------:R-:W0:Y:S01]  /*156f0*/  S2R R0, SR_TID.X ;  /* 0x0000000000007919 */ /* 0x000e220000002100 */
[----:B------:R-:W-:Y:S05]  /*15700*/  WARPSYNC.ALL ;  /* 0x0000000000007948 */ /* 0x000fea0003800000 */
[----:B------:R-:W-:Y:S01]  /*15710*/  BAR.SYNC.DEFER_BLOCKING 0x4, 0x180 ;  /* 0x0106000000007b1d */ /* 0x000fe20000010000 */
[----:B0-----:R-:W-:-:S04]  /*15720*/  LOP3.LUT R0, R0, 0x1f, RZ, 0xc0, !PT ;  /* 0x0000001f00007812 */ /* 0x001fc800078ec0ff */
[----:B------:R-:W-:-:S13]  /*15730*/  ISETP.NE.AND P0, PT, R0, RZ, PT ;  /* 0x000000ff0000720c */ /* 0x000fda0003f05270 */
[----:B------:R-:W0:Y:S01]  /*15740*/  @!P0 S2R R3, SR_CgaCtaId ;  /* 0x0000000000038919 */ /* 0x000e220000008800 */
[----:B------:R-:W-:-:S04]  /*15750*/  @!P0 MOV R0, 0x400 ;  /* 0x0000040000008802 */ /* 0x000fc80000000f00 */
[----:B0-----:R-:W-:-:S05]  /*15760*/  @!P0 LEA R22, R3, R0, 0x18 ;  /* 0x0000000003168211 */ /* 0x001fca00078ec0ff */
[----:B------:R2:W-:Y:S01]  /*15770*/  @!P0 STS.128 [R22+0x388d0], R16 ;  /* 0x0388d01016008388 */ /* 0x0005e20000000c00 */
[----:B------:R-:W-:Y:S06]  /*15780*/  BAR.ARV 0x5, 0x180 ;  /* 0x0146000000007b1d */ /* 0x000fec0000002000 */
.L_x_290:
[----:B------:R-:W-:Y:S02]  /*15790*/  ULDC UR4, c[0x0][0xc3c] ;  /* 0x00030f0000047ab9 */ /* 0x000fe40000000800 */
[----:B-1----:R-:W-:-:S13]  /*157a0*/  ISETP.GE.AND P0, PT, R19, UR4, PT ;  /* 0x0000000413007c0c */ /* 0x002fda000bf06270 */
[----:B------:R-:W-:Y:S05]  /*157b0*/  @!P0 BRA `(.L_x_300) ;  /* 0xffffffb400548947 */ /* 0x000fea000383ffff */
[----:B------:R-:W-:Y:S05]  /*157c0*/  BSYNC B8 ;  /* 0x0000000000087941 */ /* 0x000fea0003800000 */
.L_x_235:
[----:B------:R-:W3:Y:S01]  /*157d0*/  LDL.LU R0, [R1+0x28] ;  /* 0x0000280001007983 */ /* 0x000ee20000300800 */
[----:B------:R-:W-:Y:S01]  /*157e0*/  BSSY B0, `(.L_x_301) ;  /* 0x000000b000007945 */ /* 0x000fe20003800000 */
[----:B------:R-:W4:Y:S01]  /*157f0*/  S2R R5, SR_CgaCtaId ;  /* 0x0000000000057919 */ /* 0x000f220000008800 */
[----:B---3--:R-:W-:-:S05]  /*15800*/  VIADD R0, R0, 0x1 ;  /* 0x0000000100007836 */ /* 0x008fca0000000000 */
[----:B-1----:R-:W-:-:S04]  /*15810*/  LEA.HI R2, R0, R0, RZ, 0x1 ;  /* 0x0000000000027211 */ /* 0x002fc800078f08ff */
[----:B------:R-:W-:Y:S02]  /*15820*/  LOP3.LUT R3, R2, 0xfffffffe, RZ, 0xc0, !PT ;  /* 0xfffffffe02037812 */ /* 0x000fe400078ec0ff */
[----:B------:R-:W-:-:S03]  /*15830*/  MOV R2, 0x400 ;  /* 0x0000040000027802 */ /* 0x000fc60000000f00 */
[----:B------:R-:W-:Y:S01]  /*15840*/  IMAD.IADD R0, R0, 0x1, -R3 ;  /* 0x0000000100007824 */ /* 0x000fe200078e0a03 */
[----:B----4-:R-:W-:-:S04]  /*15850*/  LEA R4, R5, R2, 0x18 ;  /* 0x0000000205047211 */ /* 0x010fc800078ec0ff */
[----:B------:R-:W-:-:S04]  /*15860*/  SHF.L.U32 R0, R0, 0x1f, RZ ;  /* 0x0000001f00007819 */ /* 0x000fc800000006ff */
[----:B------:R-:W1:Y:S02]  /*15870*/  SYNCS.PHASECHK.TRANS64.TRYWAIT P0, [R4+URZ+0x38820], R0 ;  /* 0x03882000040075a7 */ /* 0x000e64000800017f */
[----:B-1----:R-:W-:Y:S05]  /*15880*/  @!P0 BRA `(.L_x_302) ;  /* 0x0000003800548947 */ /* 0x002fea0003800000 */
.L_x_413:
[----:B------:R-:W-:Y:S05]  /*15890*/  BSYNC B0 ;  /* 0x0000000000007941 */ /* 0x000fea0003800000 */
.L_x_301:
[----:B------:R-:W-:-:S03]  /*158a0*/  UMOV UR4, 0xffffffff ;  /* 0xffffffff00047882 */ /* 0x000fc60000000000 */
[----:B------:R-:W-:Y:S05]  /*158b0*/  BRA.DIV UR4, `(.L_x_303) ;  /* 0x0000003a045c7947 */ /* 0x000fea000b800000 */
[----:B-1----:R-:W1:Y:S02]  /*158c0*/  S2R R0, SR_TID.X ;  /* 0x0000000000007919 */ /* 0x002e640000002100 */
[----:B-1----:R-:W-:-:S04]  /*158d0*/  SHF.R.U32.HI R0, RZ, 0x5, R0 ;  /* 0x00000005ff007819 */ /* 0x002fc80000011600 */
[----:B------:R-:W-:-:S05]  /*158e0*/  LOP3.LUT R0, R0, 0x3, RZ, 0xc0, !PT ;  /* 0x0000000300007812 */ /* 0x000fca00078ec0ff */
[----:B------:R1:W3:Y:S02]  /*158f0*/  SHFL.IDX PT, R14, R0, RZ, 0x1f ;  /* 0x00001fff000e7589 */ /* 0x0002e400000e0000 */
.L_x_416:
[----:B---3--:R-:W-:Y:S01]  /*15900*/  ISETP.NE.AND P0, PT, R14, RZ, PT ;  /* 0x000000ff0e00720c */ /* 0x008fe20003f05270 */
[----:B------:R-:W-:-:S12]  /*15910*/  BSSY B0, `(.L_x_304) ;  /* 0x0000026000007945 */ /* 0x000fd80003800000 */
[----:B------:R-:W-:Y:S05]  /*15920*/  @P0 BRA `(.L_x_305) ;  /* 0x0000000000900947 */ /* 0x000fea0003800000 */
[----:B------:R-:W-:-:S03]  /*15930*/  UMOV UR4, 0xffffffff ;  /* 0xffffffff00047882 */ /* 0x000fc60000000000 */
[----:B------:R-:W-:Y:S05]  /*15940*/  BRA.DIV UR4, `(.L_x_306) ;  /* 0x0000003a046c7947 */ /* 0x000fea000b800000 */
[----:B------:R-:W-:-:S13]  /*15950*/  ELECT P6, URZ, PT ;  /* 0x00000000003f782f */ /* 0x000fda00038c0000 */
.L_x_419:
[----:B------:R-:W-:Y:S05]  /*15960*/  @!P6 BRA `(.L_x_305) ;  /* 0x000000000080e947 */ /* 0x000fea0003800000 */
[----:B-1----:R-:W3:Y:S02]  /*15970*/  LDL R0, [R1+0x50] ;  /* 0x0000500001007983 */ /* 0x002ee40000100800 */
[----:B---3--:R-:W-:-:S13]  /*15980*/  R2UR UR4, R0 ;  /* 0x00000000000472ca */ /* 0x008fda00000e0000 */
[----:B------:R-:W-:-:S06]  /*15990*/  ULOP3.LUT UR4, UR4, 0x2, URZ, 0xfc, !UPT ;  /* 0x0000000204047892 */ /* 0x000fcc000f8efc3f */
[----:B------:R-:W-:-:S05]  /*159a0*/  IMAD.U32 R0, RZ, RZ, UR4 ;  /* 0x00000004ff007e24 */ /* 0x000fca000f8e00ff */
[----:B------:R-:W-:-:S13]  /*159b0*/  ISETP.NE.AND P0, PT, R0, 0x3, PT ;  /* 0x000000030000780c */ /* 0x000fda0003f05270 */
[----:B------:R-:W-:Y:S05]  /*159c0*/  @!P0 BRA `(.L_x_307) ;  /* 0x0000000000048947 */ /* 0x000fea0003800000 */
[----:B------:R-:W-:Y:S01]  /*159d0*/  BPT.TRAP 0x1 ;  /* 0x000000040000795c */ /* 0x000fe20000300000 */
.L_x_307:
[C---:B------:R-:W-:Y:S01]  /*159e0*/  IMAD R5, R27.reuse, 0x8, R4 ;  /* 0x000000081b057824 */ /* 0x040fe200078e0204 */
[----:B------:R-:W-:Y:S01]  /*159f0*/  SHF.L.U32 R0, R28, 0x1f, RZ ;  /* 0x0000001f1c007819 */ /* 0x000fe200000006ff */
[----:B------:R-:W-:-:S03]  /*15a00*/  VIADD R27, R27, 0x1 ;  /* 0x000000011b1b7836 */ /* 0x000fc60000000000 */
[----:B------:R-:W1:Y:S02]  /*15a10*/  SYNCS.PHASECHK.TRANS64.TRYWAIT P1, [R5+URZ+0x38840], R0 ;  /* 0x03884000050075a7 */ /* 0x000e64000802017f */
[----:B------:R-:W-:-:S04]  /*15a20*/  ISETP.NE.AND P2, PT, R27, 0x2, PT ;  /* 0x000000021b00780c */ /* 0x000fc80003f45270 */
[----:B------:R-:W-:Y:S01]  /*15a30*/  SEL R3, RZ, 0x1, P2 ;  /* 0x00000001ff037807 */ /* 0x000fe20001000000 */
[----:B-1----:R-:W-:Y:S08]  /*15a40*/  @!P1 BRA `(.L_x_308) ;  /* 0x00000038004c9947 */ /* 0x002ff00003800000 */
.L_x_420:
[----:B------:R-:W-:Y:S02]  /*15a50*/  SEL R27, R27, RZ, P2 ;  /* 0x000000ff1b1b7207 */ /* 0x000fe40001000000 */
[----:B------:R-:W-:Y:S01]  /*15a60*/  LOP3.LUT R2, R28, R3, RZ, 0x3c, !PT ;  /* 0x000000031c027212 */ /* 0x000fe200078e3cff */
[----:B------:R-:W-:Y:S06]  /*15a70*/  @!P0 BRA `(.L_x_309) ;  /* 0x0000000000048947 */ /* 0x000fec0003800000 */
[----:B------:R-:W-:Y:S01]  /*15a80*/  BPT.TRAP 0x1 ;  /* 0x000000040000795c */ /* 0x000fe20000300000 */
.L_x_309:
[----:B------:R-:W-:Y:S01]  /*15a90*/  IMAD R27, R27, 0x8, R4 ;  /* 0x000000081b1b7824 */ /* 0x000fe200078e0204 */
[----:B------:R-:W-:-:S04]  /*15aa0*/  SHF.L.U32 R2, R2, 0x1f, RZ ;  /* 0x0000001f02027819 */ /* 0x000fc800000006ff */
[----:B------:R-:W3:Y:S02]  /*15ab0*/  SYNCS.PHASECHK.TRANS64.TRYWAIT P1, [R27+URZ+0x38840], R2 ;  /* 0x038840021b0075a7 */ /* 0x000ee4000802017f */
[----:B---3--:R-:W-:Y:S05]  /*15ac0*/  @!P1 BRA `(.L_x_310) ;  /* 0x0000003800409947 */ /* 0x008fea0003800000 */
.L_x_421:
[----:B------:R-:W-:Y:S05]  /*15ad0*/  @!P0 BRA `(.L_x_311) ;  /* 0x0000000000048947 */ /* 0x000fea0003800000 */
[----:B------:R-:W-:Y:S01]  /*15ae0*/  BPT.TRAP 0x1 ;  /* 0x000000040000795c */ /* 0x000fe20000300000 */
.L_x_311:
[----:B------:R-:W4:Y:S02]  /*15af0*/  SYNCS.PHASECHK.TRANS64.TRYWAIT P1, [R5+URZ+0x38860], R0 ;  /* 0x03886000050075a7 */ /* 0x000f24000802017f */
[----:B----4-:R-:W-:Y:S05]  /*15b00*/  @!P1 BRA `(.L_x_312) ;  /* 0x0000003800449947 */ /* 0x010fea0003800000 */
.L_x_422:
[----:B------:R-:W-:Y:S05]  /*15b10*/  @!P0 BRA `(.L_x_313) ;  /* 0x0000000000048947 */ /* 0x000fea0003800000 */
[----:B------:R-:W-:Y:S01]  /*15b20*/  BPT.TRAP 0x1 ;  /* 0x000000040000795c */ /* 0x000fe20000300000 */
.L_x_313:
[----:B------:R0:W0:Y:S02]  /*15b30*/  SYNCS.PHASECHK.TRANS64.TRYWAIT P0, [R27+URZ+0x38860], R2 ;  /* 0x038860021b0075a7 */ /* 0x000024000800017f */
[----:B0-----:R-:W-:Y:S05]  /*15b40*/  @!P0 NANOSLEEP.SYNCS 0x989680 ;  /* 0x009896800000895d */ /* 0x001fea0003900000 */
[----:B------:R-:W0:Y:S02]  /*15b50*/  @!P0 SYNCS.PHASECHK.TRANS64 P0, [R27+URZ+0x38860], R2 ;  /* 0x038860021b0085a7 */ /* 0x000e24000800007f */
[----:B0-----:R-:W-:Y:S05]  /*15b60*/  @!P0 BRA `(.L_x_313) ;  /* 0xfffffffc00f08947 */ /* 0x001fea000383ffff */
.L_x_305:
[----:B------:R-:W-:Y:S05]  /*15b70*/  BSYNC B0 ;  /* 0x0000000000007941 */ /* 0x000fea0003800000 */
.L_x_304:
[----:B------:R-:W-:Y:S05]  /*15b80*/  EXIT ;  /* 0x000000000000794d */ /* 0x000fea0003800000 */
.L_x_182:
[----:B0-----:R0:W1:Y:S02]  /*15b90*/  SYNCS.PHASECHK.TRANS64.TRYWAIT P1, [R5+URZ+0x38800], R0 ;  /* 0x03880000050075a7 */ /* 0x001064000802017f */
[----:B-1----:R-:W-:Y:S05]  /*15ba0*/  @!P1 NANOSLEEP.SYNCS 0x989680 ;  /* 0x009896800000995d */ /* 0x002fea0003900000 */
[----:B------:R-:W1:Y:S02]  /*15bb0*/  @!P1 SYNCS.PHASECHK.TRANS64 P1, [R5+URZ+0x38800], R0 ;  /* 0x03880000050095a7 */ /* 0x000e64000802007f */
[----:B-1----:R-:W-:Y:S05]  /*15bc0*/  @!P1 BRA `(.L_x_182) ;  /* 0xfffffffc00f09947 */ /* 0x002fea000383ffff */
[----:B------:R-:W-:Y:S05]  /*15bd0*/  BRA `(.L_x_314) ;  /* 0xfffffec000f47947 */ /* 0x000fea000383ffff */
.L_x_186:
[----:B-1----:R1:W2:Y:S02]  /*15be0*/  SYNCS.PHASECHK.TRANS64.TRYWAIT P1, [R0+URZ+0x38830], R3 ;  /* 0x03883003000075a7 */ /* 0x0022a4000802017f */
[----:B--2---:R-:W-:Y:S05]  /*15bf0*/  @!P1 NANOSLEEP.SYNCS 0x989680 ;  /* 0x009896800000995d */ /* 0x004fea0003900000 */
[----:B------:R-:W2:Y:S02]  /*15c00*/  @!P1 SYNCS.PHASECHK.TRANS64 P1, [R0+URZ+0x38830], R3 ;  /* 0x03883003000095a7 */ /* 0x000ea4000802007f */
[----:B--2---:R-:W-:Y:S05]  /*15c10*/  @!P1 BRA `(.L_x_186) ;  /* 0xfffffffc00f09947 */ /* 0x004fea000383ffff */
[----:B------:R-:W-:Y:S05]  /*15c20*/  BRA `(.L_x_185) ;  /* 0xfffffec400187947 */ /* 0x000fea000383ffff */
.L_x_192:
[----:B-1----:R-:W-:-:S04]  /*15c30*/  IMAD.U32 R4, RZ, RZ, UR61 ;  /* 0x0000003dff047e24 */ /* 0x002fc8000f8e00ff */
[----:B------:R1:W2:Y:S03]  /*15c40*/  SYNCS.PHASECHK.TRANS64.TRYWAIT P1, [R4+URZ+0x38830], R3 ;  /* 0x03883003040075a7 */ /* 0x0002a6000802017f */
[----:B--2---:R-:W-:Y:S05]  /*15c50*/  @!P1 NANOSLEEP.SYNCS 0x989680 ;  /* 0x009896800000995d */ /* 0x004fea0003900000 */
[----:B------:R-:W2:Y:S02]  /*15c60*/  @!P1 SYNCS.PHASECHK.TRANS64 P1, [R4+URZ+0x38830], R3 ;  /* 0x03883003040095a7 */ /* 0x000ea4000802007f */
[----:B--2---:R-:W-:Y:S05]  /*15c70*/  @!P1 BRA `(.L_x_192) ;  /* 0xfffffffc00ec9947 */ /* 0x004fea000383ffff */
[----:B------:R-:W-:Y:S05]  /*15c80*/  BRA `(.L_x_191) ;  /* 0xffffff0400b47947 */ /* 0x000fea000383ffff */
.L_x_196:
[----:B---3--:R3:W4:Y:S02]  /*15c90*/  SYNCS.PHASECHK.TRANS64.TRYWAIT P1, [R229+URZ+0x38850], R0 ;  /* 0x03885000e50075a7 */ /* 0x008724000802017f */
[----:B----4-:R-:W-:Y:S05]  /*15ca0*/  @!P1 NANOSLEEP.SYNCS 0x989680 ;  /* 0x009896800000995d */ /* 0x010fea0003900000 */
[----:B------:R-:W4:Y:S02]  /*15cb0*/  @!P1 SYNCS.PHASECHK.TRANS64 P1, [R229+URZ+0x38850], R0 ;  /* 0x03885000e50095a7 */ /* 0x000f24000802007f */
[----:B----4-:R-:W-:Y:S05]  /*15cc0*/  @!P1 BRA `(.L_x_196) ;  /* 0xfffffffc00f09947 */ /* 0x010fea000383ffff */
[----:B------:R-:W-:Y:S05]  /*15cd0*/  BRA `(.L_x_195) ;  /* 0xffffff3000047947 */ /* 0x000fea000383ffff */
.L_x_203:
[----:B-1----:R1:W2:Y:S02]  /*15ce0*/  SYNCS.PHASECHK.TRANS64.TRYWAIT P1, [R12+URZ+0x38850], R9 ;  /* 0x038850090c0075a7 */ /* 0x0022a4000802017f */
[----:B--2---:R-:W-:Y:S05]  /*15cf0*/  @!P1 NANOSLEEP.SYNCS 0x989680 ;  /* 0x009896800000995d */ /* 0x004fea0003900000 */
[----:B------:R-:W2:Y:S02]  /*15d00*/  @!P1 SYNCS.PHASECHK.TRANS64 P1, [R12+URZ+0x38850], R9 ;  /* 0x038850090c0095a7 */ /* 0x000ea4000802007f */
[----:B--2---:R-:W-:Y:S05]  /*15d10*/  @!P1 BRA `(.L_x_203) ;  /* 0xfffffffc00f09947 */ /* 0x004fea000383ffff */
[----:B------:R-:W-:Y:S05]  /*15d20*/  BRA `(.L_x_202) ;  /* 0xffffff4800307947 */ /* 0x000fea000383ffff */
.L_x_249:
[----:B------:R-:W0:Y:S01]  /*15d30*/  S2R R7, SR_TID.X ;  /* 0x0000000000077919 */ /* 0x000e220000002100 */
[----:B------:R-:W-:Y:S01]  /*15d40*/  BSSY B0, `(.L_x_315) ;  /* 0x000000a000007945 */ /* 0x000fe20003800000 */
[----:B------:R-:W-:Y:S02]  /*15d50*/  IMAD.MOV.U32 R12, RZ, RZ, RZ ;  /* 0x000000ffff0c7224 */ /* 0x000fe400078e00ff */
[----:B------:R-:W-:Y:S02]  /*15d60*/  IMAD.MOV.U32 R11, RZ, RZ, 0x1f ;  /* 0x0000001fff0b7424 */ /* 0x000fe400078e00ff */
[----:B------:R-:W-:Y:S01]  /*15d70*/  IMAD.MOV.U32 R15, RZ, RZ, -0x1 ;  /* 0xffffffffff0f7424 */ /* 0x000fe200078e00ff */
[----:B0-----:R-:W-:-:S04]  /*15d80*/  SHF.R.U32.HI R7, RZ, 0x5, R7 ;  /* 0x00000005ff077819 */ /* 0x001fc80000011607 */
[----:B------:R-:W-:-:S05]  /*15d90*/  LOP3.LUT R7, R7, 0x3, RZ, 0xc0, !PT ;  /* 0x0000000307077812 */ /* 0x000fca00078ec0ff */
[----:B------:R-:W-:-:S07]  /*15da0*/  IMAD.MOV.U32 R13, RZ, RZ, R7 ;  /* 0x000000ffff0d7224 */ /* 0x000fce00078e0007 */
[----:B-----5:R-:W-:Y:S05]  /*15db0*/  WARPSYNC.COLLECTIVE R15, `(.L_x_316) ;  /* 0x000000000f087348 */ /* 0x020fea0003c00000 */
[----:B------:R0:W1:Y:S02]  /*15dc0*/  SHFL.IDX P6, R14, R13, R12, R11 ;  /* 0x0000000c0d0e7389 */ /* 0x00006400000c000b */
[----:B01---5:R-:W-:Y:S01]  /*15dd0*/  ENDCOLLECTIVE ;  /* 0x000000000000791b */ /* 0x023fe20003800000 */
.L_x_316:
[----:B------:R-:W-:Y:S05]  /*15de0*/  BSYNC B0 ;  /* 0x0000000000007941 */ /* 0x000fea0003800000 */
.L_x_315:
[----:B------:R-:W-:Y:S05]  /*15df0*/  BRA `(.L_x_317) ;  /* 0xffffffbc00b87947 */ /* 0x000fea000383ffff */
.L_x_252:
[----:B0-----:R0:W1:Y:S02]  /*15e00*/  SYNCS.PHASECHK.TRANS64.TRYWAIT P0, [R5+URZ+0x38840], R2 ;  /* 0x03884002050075a7 */ /* 0x001064000800017f */
[----:B-1----:R-:W-:Y:S05]  /*15e10*/  @!P0 NANOSLEEP.SYNCS 0x989680 ;  /* 0x009896800000895d */ /* 0x002fea0003900000 */
[----:B------:R-:W1:Y:S02]  /*15e20*/  @!P0 SYNCS.PHASECHK.TRANS64 P0, [R5+URZ+0x38840], R2 ;  /* 0x03884002050085a7 */ /* 0x000e64000800007f */
[----:B-1----:R-:W-:Y:S05]  /*15e30*/  @!P0 BRA `(.L_x_252) ;  /* 0xfffffffc00f08947 */ /* 0x002fea000383ffff */
[----:B------:R-:W-:Y:S05]  /*15e40*/  BRA `(.L_x_318) ;  /* 0xffffffc000207947 */ /* 0x000fea000383ffff */
.L_x_253:
[----:B------:R-:W-:Y:S01]  /*15e50*/  BSSY B0, `(.L_x_319) ;  /* 0x0000008000007945 */ /* 0x000fe20003800000 */
[----:B------:R-:W-:Y:S02]  /*15e60*/  IMAD.MOV.U32 R13, RZ, RZ, R6 ;  /* 0x000000ffff0d7224 */ /* 0x000fe400078e0006 */
[----:B------:R-:W-:Y:S02]  /*15e70*/  IMAD.MOV.U32 R12, RZ, RZ, RZ ;  /* 0x000000ffff0c7224 */ /* 0x000fe400078e00ff */
[----:B------:R-:W-:Y:S02]  /*15e80*/  IMAD.MOV.U32 R11, RZ, RZ, 0x181f ;  /* 0x0000181fff0b7424 */ /* 0x000fe400078e00ff */
[----:B------:R-:W-:-:S07]  /*15e90*/  IMAD.MOV.U32 R15, RZ, RZ, -0x1 ;  /* 0xffffffffff0f7424 */ /* 0x000fce00078e00ff */
[----:B------:R-:W-:Y:S05]  /*15ea0*/  WARPSYNC.COLLECTIVE R15, `(.L_x_320) ;  /* 0x000000000f087348 */ /* 0x000fea0003c00000 */
[----:B------:R0:W1:Y:S02]  /*15eb0*/  SHFL.IDX P6, R14, R13, R12, R11 ;  /* 0x0000000c0d0e7389 */ /* 0x00006400000c000b */
[----:B01----:R-:W-:Y:S01]  /*15ec0*/  ENDCOLLECTIVE ;  /* 0x000000000000791b */ /* 0x003fe20003800000 */
.L_x_320:
[----:B------:R-:W-:Y:S05]  /*15ed0*/  BSYNC B0 ;  /* 0x0000000000007941 */ /* 0x000fea0003800000 */
.L_x_319:
[----:B------:R-:W-:Y:S01]  /*15ee0*/  IMAD.MOV.U32 R13, RZ, RZ, R0 ;  /* 0x000000ffff0d7224 */ /* 0x000fe200078e0000 */
[----:B------:R-:W-:Y:S01]  /*15ef0*/  MOV R15, 0xffffffff ;  /* 0xffffffff000f7802 */ /* 0x000fe20000000f00 */
[----:B------:R-:W-:Y:S01]  /*15f00*/  IMAD.MOV.U32 R12, RZ, RZ, RZ ;  /* 0x000000ffff0c7224 */ /* 0x000fe200078e00ff */
[C---:B------:R-:W-:Y:S01]  /*15f10*/  LOP3.LUT P5, RZ, R23.reuse, 0x10, RZ, 0xc0, !PT ;  /* 0x0000001017ff7812 */ /* 0x040fe200078ac0ff */
[----:B------:R-:W-:Y:S01]  /*15f20*/  IMAD.MOV.U32 R11, RZ, RZ, 0x181f ;  /* 0x0000181fff0b7424 */ /* 0x000fe200078e00ff */
[C---:B------:R-:W-:Y:S01]  /*15f30*/  LOP3.LUT P4, RZ, R23.reuse, 0x8, RZ, 0xc0, !PT ;  /* 0x0000000817ff7812 */ /* 0x040fe2000788c0ff */
[----:B------:R-:W-:Y:S01]  /*15f40*/  IMAD.MOV.U32 R2, RZ, RZ, R14 ;  /* 0x000000ffff027224 */ /* 0x000fe200078e000e */
[----:B------:R-:W-:Y:S01]  /*15f50*/  LOP3.LUT P3, RZ, R23, 0x4, RZ, 0xc0, !PT ;  /* 0x0000000417ff7812 */ /* 0x000fe2000786c0ff */
[----:B------:R-:W-:-:S12]  /*15f60*/  @P0 IMAD R9, R7, 0x2, R22 ;  /* 0x0000000207090824 */ /* 0x000fd800078e0216 */
[----:B------:R-:W-:Y:S05]  /*15f70*/  WARPSYNC.COLLECTIVE R15, `(.L_x_321) ;  /* 0x000000000f087348 */ /* 0x000fea0003c00000 */
[----:B------:R0:W1:Y:S02]  /*15f80*/  SHFL.IDX P6, R14, R13, R12, R11 ;  /* 0x0000000c0d0e7389 */ /* 0x00006400000c000b */
[----:B01----:R-:W-:Y:S01]  /*15f90*/  ENDCOLLECTIVE ;  /* 0x000000000000791b */ /* 0x003fe20003800000 */
.L_x_321:
[----:B------:R-:W-:Y:S01]  /*15fa0*/  LOP3.LUT P2, RZ, R23, 0x2, RZ, 0xc0, !PT ;  /* 0x0000000217ff7812 */ /* 0x000fe2000784c0ff */
[----:B------:R-:W-:Y:S02]  /*15fb0*/  IMAD.MOV.U32 R13, RZ, RZ, R6 ;  /* 0x000000ffff0d7224 */ /* 0x000fe400078e0006 */
[----:B------:R-:W-:Y:S02]  /*15fc0*/  IMAD.MOV.U32 R12, RZ, RZ, 0x1 ;  /* 0x00000001ff0c7424 */ /* 0x000fe400078e00ff */
[----:B------:R-:W-:-:S08]  /*15fd0*/  IMAD.MOV.U32 R3, RZ, RZ, R14 ;  /* 0x000000ffff037224 */ /* 0x000fd000078e000e */
[----:B------:R-:W-:Y:S05]  /*15fe0*/  WARPSYNC.COLLECTIVE R15, `(.L_x_322) ;  /* 0x000000000f087348 */ /* 0x000fea0003c00000 */
[----:B------:R0:W1:Y:S02]  /*15ff0*/  SHFL.IDX P6, R14, R13, R12, R11 ;  /* 0x0000000c0d0e7389 */ /* 0x00006400000c000b */
[----:B01----:R-:W-:Y:S01]  /*16000*/  ENDCOLLECTIVE ;  /* 0x000000000000791b */ /* 0x003fe20003800000 */
.L_x_322:
[----:B------:R-:W-:-:S05]  /*16010*/  @P0 LEA R3, P1, R32, R3, 0x1 ;  /* 0x0000000320030211 */ /* 0x000fca00078208ff */
[----:B------:R-:W-:-:S05]  /*16020*/  @P0 IMAD.X R2, RZ, RZ, R2, P1 ;  /* 0x000000ffff020224 */ /* 0x000fca00008e0602 */
[----:B------:R-:W-:Y:S01]  /*16030*/  @P0 LOP3.LUT R3, R3, R2, RZ, 0x3c, !PT ;  /* 0x0000000203030212 */ /* 0x000fe200078e3cff */
[----:B------:R-:W-:-:S03]  /*16040*/  IMAD.MOV.U32 R13, RZ, RZ, R0 ;  /* 0x000000ffff0d7224 */ /* 0x000fc600078e0000 */
[----:B------:R-:W-:-:S04]  /*16050*/  @P0 LOP3.LUT R2, R3, R2, RZ, 0x3c, !PT ;  /* 0x0000000203020212 */ /* 0x000fc800078e3cff */
[----:B------:R-:W-:Y:S01]  /*16060*/  @P0 LOP3.LUT R3, R3, R2, RZ, 0x3c, !PT ;  /* 0x0000000203030212 */ /* 0x000fe200078e3cff */
[----:B------:R-:W-:-:S07]  /*16070*/  IMAD.MOV.U32 R8, RZ, RZ, R14 ;  /* 0x000000ffff087224 */ /* 0x000fce00078e000e */
[----:B------:R-:W-:Y:S05]  /*16080*/  WARPSYNC.COLLECTIVE R15, `(.L_x_323) ;  /* 0x000000000f087348 */ /* 0x000fea0003c00000 */
[----:B------:R0:W1:Y:S02]  /*16090*/  SHFL.IDX P6, R14, R13, R12, R11 ;  /* 0x0000000c0d0e7389 */ /* 0x00006400000c000b */
[----:B01----:R-:W-:Y:S01]  /*160a0*/  ENDCOLLECTIVE ;  /* 0x000000000000791b */ /* 0x003fe20003800000 */
.L_x_323:
[----:B------:R-:W-:Y:S01]  /*160b0*/  @!PT LDS RZ, [RZ] ;  /* 0x00000000fffff984 */ /* 0x000fe20000000800 */
[----:B------:R-:W-:Y:S01]  /*160c0*/  @!PT LDS RZ, [RZ] ;  /* 0x00000000fffff984 */ /* 0x000fe20000000800 */
[----:B------:R-:W-:Y:S01]  /*160d0*/  @!PT LDS RZ, [RZ] ;  /* 0x00000000fffff984 */ /* 0x000fe20000000800 */
[----:B------:R-:W-:Y:S04]  /*160e0*/  @P0 LDGSTS.E.BYPASS.LTC128B.128 [R9+0x24400], desc[UR36][R2.64], !P5 ;  /* 0x2440000002090fae */ /* 0x000fe8000e901d64 */
[----:B------:R-:W-:Y:S04]  /*160f0*/  @P0 LDGSTS.E.BYPASS.LTC128B.128 [R9+0x26c00], desc[UR36][R2.64+0x80], !P4 ;  /* 0x26c0008002090fae */ /* 0x000fe8000e101d64 */
[----:B------:R-:W-:Y:S01]  /*16100*/  @P0 LDGSTS.E.BYPASS.LTC128B.128 [R9+0x29400], desc[UR36][R2.64+0x100], !P3 ;  /* 0x2940010002090fae */ /* 0x000fe2000d901d64 */
[----:B------:R-:W-:Y:S02]  /*16110*/  IMAD.MOV.U32 R13, RZ, RZ, R6 ;  /* 0x000000ffff0d7224 */ /* 0x000fe400078e0006 */
[----:B------:R-:W-:Y:S01]  /*16120*/  IMAD.MOV.U32 R12, RZ, RZ, 0x2 ;  /* 0x00000002ff0c7424 */ /* 0x000fe200078e00ff */
[----:B------:R0:W-:Y:S01]  /*16130*/  @P0 LDGSTS.E.BYPASS.LTC128B.128 [R9+0x2bc00], desc[UR36][R2.64+0x180], !P2 ;  /* 0x2bc0018002090fae */ /* 0x0001e2000d101d64 */
[----:B------:R-:W-:Y:S01]  /*16140*/  ISETP.GE.AND P0, PT, R4, 0x11, PT ;  /* 0x000000110400780c */ /* 0x000fe20003f06270 */
[----:B0-----:R-:W-:-:S12]  /*16150*/  IMAD.MOV.U32 R2, RZ, RZ, R14 ;  /* 0x000000ffff027224 */ /* 0x001fd800078e000e */
[----:B------:R-:W-:Y:S05]  /*16160*/  WARPSYNC.COLLECTIVE R15, `(.L_x_324) ;  /* 0x000000000f087348 */ /* 0x000fea0003c00000 */
[----:B------:R0:W1:Y:S02]  /*16170*/  SHFL.IDX P6, R14, R13, R12, R11 ;  /* 0x0000000c0d0e7389 */ /* 0x00006400000c000b */
[----:B01----:R-:W-:Y:S01]  /*16180*/  ENDCOLLECTIVE ;  /* 0x000000000000791b */ /* 0x003fe20003800000 */
.L_x_324:
[----:B------:R-:W-:Y:S01]  /*16190*/  @P0 IMAD R21, R7, 0x2, R22 ;  /* 0x0000000207150824 */ /* 0x000fe200078e0216 */
[----:B------:R-:W-:-:S05]  /*161a0*/  @P0 LEA R2, P1, R32, R2, 0x1 ;  /* 0x0000000220020211 */ /* 0x000fca00078208ff */
[----:B------:R-:W-:-:S05]  /*161b0*/  @P0 IMAD.X R3, RZ, RZ, R8, P1 ;  /* 0x000000ffff030224 */ /* 0x000fca00008e0608 */
[----:B------:R-:W-:Y:S01]  /*161c0*/  @!PT LDS RZ, [RZ] ;  /* 0x00000000fffff984 */ /* 0x000fe20000000800 */
[----:B------:R-:W-:Y:S01]  /*161d0*/  @!PT LDS RZ, [RZ] ;  /* 0x00000000fffff984 */ /* 0x000fe20000000800 */
[----:B------:R-:W-:Y:S01]  /*161e0*/  @!PT LDS RZ, [RZ] ;  /* 0x00000000fffff984 */ /* 0x000fe20000000800 */
[----:B------:R0:W-:Y:S01]  /*161f0*/  @P0 LDGSTS.E.BYPASS.LTC128B.128 [R21+0x24c00], desc[UR36][R2.64], !P5 ;  /* 0x24c0000002150fae */ /* 0x0001e2000e901d64 */
[----:B------:R-:W-:-:S03]  /*16200*/  IMAD.MOV.U32 R13, RZ, RZ, R0 ;  /* 0x000000ffff0d7224 */ /* 0x000fc600078e0000 */
[----:B------:R0:W-:Y:S04]  /*16210*/  @P0 LDGSTS.E.BYPASS.LTC128B.128 [R21+0x27400], desc[UR36][R2.64+0x80], !P4 ;  /* 0x2740008002150fae */ /* 0x0001e8000e101d64 */
[----:B------:R0:W-:Y:S01]  /*16220*/  @P0 LDGSTS.E.BYPASS.LTC128B.128 [R21+0x29c00], desc[UR36][R2.64+0x100], !P3 ;  /* 0x29c0010002150fae */ /* 0x0001e2000d901d64 */
[----:B------:R-:W-:-:S03]  /*16230*/  IMAD.MOV.U32 R8, RZ, RZ, R14 ;  /* 0x000000ffff087224 */ /* 0x000fc600078e000e */
[----:B------:R0:W-:Y:S01]  /*16240*/  @P0 LDGSTS.E.BYPASS.LTC128B.128 [R21+0x2c400], desc[UR36][R2.64+0x180], !P2 ;  /* 0x2c40018002150fae */ /* 0x0001e2000d101d64 */
[----:B------:R-:W-:-:S13]  /*16250*/  ISETP.GE.AND P0, PT, R4, 0x21, PT ;  /* 0x000000210400780c */ /* 0x000fda0003f06270 */
[----:B0-----:R-:W-:Y:S05]  /*16260*/  WARPSYNC.COLLECTIVE R15, `(.L_x_325) ;  /* 0x000000000f087348 */ /* 0x001fea0003c00000 */
[----:B------:R1:W2:Y:S02]  /*16270*/  SHFL.IDX P6, R14, R13, R12, R11 ;  /* 0x0000000c0d0e7389 */ /* 0x0002a400000c000b */
[----:B012---:R-:W-:Y:S01]  /*16280*/  ENDCOLLECTIVE ;  /* 0x000000000000791b */ /* 0x007fe20003800000 */
.L_x_325:
[----:B------:R-:W-:Y:S02]  /*16290*/  @P0 IMAD R9, R7, 0x2, R22 ;  /* 0x0000000207090824 */ /* 0x000fe400078e0216 */
[----:B------:R-:W-:Y:S02]  /*162a0*/  IMAD.MOV.U32 R13, RZ, RZ, R6 ;  /* 0x000000ffff0d7224 */ /* 0x000fe400078e0006 */
[----:B------:R-:W-:Y:S02]  /*162b0*/  IMAD.MOV.U32 R12, RZ, RZ, 0x3 ;  /* 0x00000003ff0c7424 */ /* 0x000fe400078e00ff */
[----:B------:R-:W-:-:S07]  /*162c0*/  IMAD.MOV.U32 R2, RZ, RZ, R14 ;  /* 0x000000ffff027224 */ /* 0x000fce00078e000e */
[----:B------:R-:W-:Y:S05]  /*162d0*/  WARPSYNC.COLLECTIVE R15, `(.L_x_326) ;  /* 0x000000000f087348 */ /* 0x000fea0003c00000 */
[----:B------:R0:W1:Y:S02]  /*162e0*/  SHFL.IDX P6, R14, R13, R12, R11 ;  /* 0x0000000c0d0e7389 */ /* 0x00006400000c000b */
[----:B01----:R-:W-:Y:S01]  /*162f0*/  ENDCOLLECTIVE ;  /* 0x000000000000791b */ /* 0x003fe20003800000 */
.L_x_326:
        /* <DEDUP_REMOVED lines=15> */
.L_x_327:
[----:B------:R-:W-:Y:S02]  /*163f0*/  @P0 IMAD R21, R7, 0x2, R22 ;  /* 0x0000000207150824 */ /* 0x000fe400078e0216 */
[----:B------:R-:W-:Y:S02]  /*16400*/  IMAD.MOV.U32 R13, RZ, RZ, R6 ;  /* 0x000000ffff0d7224 */ /* 0x000fe400078e0006 */
[----:B------:R-:W-:Y:S02]  /*16410*/  IMAD.MOV.U32 R12, RZ, RZ, 0x4 ;  /* 0x00000004ff0c7424 */ /* 0x000fe400078e00ff */
[----:B------:R-:W-:-:S07]  /*16420*/  IMAD.MOV.U32 R2, RZ, RZ, R14 ;  /* 0x000000ffff027224 */ /* 0x000fce00078e000e */
[----:B------:R-:W-:Y:S05]  /*16430*/  WARPSYNC.COLLECTIVE R15, `(.L_x_328) ;  /* 0x000000000f087348 */ /* 0x000fea0003c00000 */
[----:B------:R0:W1:Y:S02]  /*16440*/  SHFL.IDX P6, R14, R13, R12, R11 ;  /* 0x0000000c0d0e7389 */ /* 0x00006400000c000b */
[----:B01----:R-:W-:Y:S01]  /*16450*/  ENDCOLLECTIVE ;  /* 0x000000000000791b */ /* 0x003fe20003800000 */
.L_x_328:
        /* <DEDUP_REMOVED lines=10> */
[----:B------:R0:W-:Y:S04]  /*16500*/  @P0 LDGSTS.E.BYPASS.LTC128B.128 [R21+0x2d400], desc[UR36][R2.64+0x180], !P2 ;  /* 0x2d40018002150fae */ /* 0x0001e8000d101d64 */
[----:B0-----:R-:W-:Y:S05]  /*16510*/  WARPSYNC.COLLECTIVE R15, `(.L_x_329) ;  /* 0x000000000f087348 */ /* 0x001fea0003c00000 */
[----:B------:R1:W2:Y:S02]  /*16520*/  SHFL.IDX P6, R14, R13, R12, R11 ;  /* 0x0000000c0d0e7389 */ /* 0x0002a400000c000b */
[----:B012---:R-:W-:Y:S01]  /*16530*/  ENDCOLLECTIVE ;  /* 0x000000000000791b */ /* 0x007fe20003800000 */
.L_x_329:
[----:B------:R-:W-:Y:S01]  /*16540*/  IMAD.MOV.U32 R0, RZ, RZ, R14 ;  /* 0x000000ffff007224 */ /* 0x000fe200078e000e */
[----:B------:R-:W-:Y:S06]  /*16550*/  BRA `(.L_x_330) ;  /* 0xffffffbc00887947 */ /* 0x000fec000383ffff */
.L_x_260:
[----:B------:R-:W-:Y:S02]  /*16560*/  IMAD.MOV.U32 R13, RZ, RZ, R4 ;  /* 0x000000ffff0d7224 */ /* 0x000fe400078e0004 */
[----:B------:R-:W-:Y:S02]  /*16570*/  IMAD.MOV.U32 R12, RZ, RZ, RZ ;  /* 0x000000ffff0c7224 */ /* 0x000fe400078e00ff */
[----:B------:R-:W-:Y:S02]  /*16580*/  IMAD.MOV.U32 R11, RZ, RZ, 0x181f ;  /* 0x0000181fff0b7424 */ /* 0x000fe400078e00ff */
[----:B------:R-:W-:Y:S02]  /*16590*/  IMAD.MOV.U32 R15, RZ, RZ, -0x1 ;  /* 0xffffffffff0f7424 */ /* 0x000fe400078e00ff */
[----:B-----5:R-:W-:Y:S02]  /*165a0*/  IMAD R6, R10, R6, RZ ;  /* 0x000000060a067224 */ /* 0x020fe400078e02ff */
[----:B------:R-:W-:-:S07]  /*165b0*/  IMAD.IADD R0, R9, 0x1, R0 ;  /* 0x0000000109007824 */ /* 0x000fce00078e0200 */
[----:B------:R-:W-:Y:S05]  /*165c0*/  WARPSYNC.COLLECTIVE R15, `(.L_x_331) ;  /* 0x000000000f087348 */ /* 0x000fea0003c00000 */
[----:B------:R0:W1:Y:S02]  /*165d0*/  SHFL.IDX P6, R14, R13, R12, R11 ;  /* 0x0000000c0d0e7389 */ /* 0x00006400000c000b */
[----:B01----:R-:W-:Y:S01]  /*165e0*/  ENDCOLLECTIVE ;  /* 0x000000000000791b */ /* 0x003fe20003800000 */
.L_x_331:
[C---:B------:R-:W-:Y:S01]  /*165f0*/  VIADD R7, R0.reuse, 0x10 ;  /* 0x0000001000077836 */ /* 0x040fe20000000000 */
[----:B------:R-:W-:Y:S01]  /*16600*/  ISETP.GE.AND P0, PT, R0, R6, PT ;  /* 0x000000060000720c */ /* 0x000fe20003f06270 */
[----:B------:R-:W-:Y:S02]  /*16610*/  IMAD.MOV.U32 R13, RZ, RZ, R5 ;  /* 0x000000ffff0d7224 */ /* 0x000fe400078e0005 */
[----:B------:R-:W-:-:S10]  /*16620*/  IMAD.MOV.U32 R2, RZ, RZ, R14 ;  /* 0x000000ffff027224 */ /* 0x000fd400078e000e */
[----:B------:R-:W-:Y:S05]  /*16630*/  WARPSYNC.COLLECTIVE R15, `(.L_x_332) ;  /* 0x000000000f087348 */ /* 0x000fea0003c00000 */
[----:B------:R0:W1:Y:S02]  /*16640*/  SHFL.IDX P6, R14, R13, R12, R11 ;  /* 0x0000000c0d0e7389 */ /* 0x00006400000c000b */
[----:B01----:R-:W-:Y:S01]  /*16650*/  ENDCOLLECTIVE ;  /* 0x000000000000791b */ /* 0x003fe20003800000 */
.L_x_332:
[----:B------:R-:W-:Y:S02]  /*16660*/  IMAD.MOV.U32 R13, RZ, RZ, R4 ;  /* 0x000000ffff0d7224 */ /* 0x000fe400078e0004 */
[----:B------:R-:W-:Y:S01]  /*16670*/  IMAD.MOV.U32 R12, RZ, RZ, 0x1 ;  /* 0x00000001ff0c7424 */ /* 0x000fe200078e00ff */
[----:B------:R-:W-:-:S05]  /*16680*/  @!P0 LEA R14, P5, R32, R14, 0x1 ;  /* 0x0000000e200e8211 */ /* 0x000fca00078a08ff */
[----:B------:R-:W-:Y:S02]  /*16690*/  @!P0 IMAD.X R3, RZ, RZ, R2, P5 ;  /* 0x000000ffff038224 */ /* 0x000fe400028e0602 */
[----:B------:R-:W-:-:S07]  /*166a0*/  @!P0 IMAD.MOV.U32 R2, RZ, RZ, R14 ;  /* 0x000000ffff028224 */ /* 0x000fce00078e000e */
[----:B------:R-:W-:Y:S05]  /*166b0*/  WARPSYNC.COLLECTIVE R15, `(.L_x_333) ;  /* 0x000000000f087348 */ /* 0x000fea0003c00000 */
[----:B------:R0:W1:Y:S02]  /*166c0*/  SHFL.IDX P6, R14, R13, R12, R11 ;  /* 0x0000000c0d0e7389 */ /* 0x00006400000c000b */
[----:B01----:R-:W-:Y:S01]  /*166d0*/  ENDCOLLECTIVE ;  /* 0x000000000000791b */ /* 0x003fe20003800000 */
.L_x_333:
[----:B------:R-:W-:Y:S01]  /*166e0*/  @!PT LDS RZ, [RZ] ;  /* 0x00000000fffff984 */ /* 0x000fe20000000800 */
[----:B------:R-:W-:Y:S01]  /*166f0*/  @!PT LDS RZ, [RZ] ;  /* 0x00000000fffff984 */ /* 0x000fe20000000800 */
[----:B------:R-:W-:Y:S01]  /*16700*/  @!PT LDS RZ, [RZ] ;  /* 0x00000000fffff984 */ /* 0x000fe20000000800 */
[----:B------:R-:W-:Y:S04]  /*16710*/  @!P0 LDGSTS.E.BYPASS.LTC128B.128 [R33+0x14400], desc[UR36][R2.64], !P4 ;  /* 0x1440000002218fae */ /* 0x000fe8000e101d64 */
[----:B------:R-:W-:Y:S04]  /*16720*/  @!P0 LDGSTS.E.BYPASS.LTC128B.128 [R33+0x18400], desc[UR36][R2.64+0x80], !P3 ;  /* 0x1840008002218fae */ /* 0x000fe8000d901d64 */
[----:B------:R-:W-:Y:S01]  /*16730*/  @!P0 LDGSTS.E.BYPASS.LTC128B.128 [R33+0x1c400], desc[UR36][R2.64+0x100], !P2 ;  /* 0x1c40010002218fae */ /* 0x000fe2000d101d64 */
[----:B------:R-:W-:-:S03]  /*16740*/  IMAD.MOV.U32 R13, RZ, RZ, R5 ;  /* 0x000000ffff0d7224 */ /* 0x000fc600078e0005 */
[----:B------:R0:W-:Y:S01]  /*16750*/  @!P0 LDGSTS.E.BYPASS.LTC128B.128 [R33+0x20400], desc[UR36][R2.64+0x180], !P1 ;  /* 0x2040018002218fae */ /* 0x0001e2000c901d64 */
[----:B------:R-:W-:Y:S01]  /*16760*/  ISETP.GE.AND P0, PT, R7, R6, PT ;  /* 0x000000060700720c */ /* 0x000fe20003f06270 */
[----:B0-----:R-:W-:-:S12]  /*16770*/  IMAD.MOV.U32 R2, RZ, RZ, R14 ;  /* 0x000000ffff027224 */ /* 0x001fd800078e000e */
[----:B------:R-:W-:Y:S05]  /*16780*/  WARPSYNC.COLLECTIVE R15, `(.L_x_334) ;  /* 0x000000000f087348 */ /* 0x000fea0003c00000 */
[----:B------:R0:W1:Y:S02]  /*16790*/  SHFL.IDX P6, R14, R13, R12, R11 ;  /* 0x0000000c0d0e7389 */ /* 0x00006400000c000b */
[----:B01----:R-:W-:Y:S01]  /*167a0*/  ENDCOLLECTIVE ;  /* 0x000000000000791b */ /* 0x003fe20003800000 */
.L_x_334:
[----:B------:R-:W-:Y:S02]  /*167b0*/  IMAD.MOV.U32 R13, RZ, RZ, R4 ;  /* 0x000000ffff0d7224 */ /* 0x000fe400078e0004 */
[----:B------:R-:W-:Y:S01]  /*167c0*/  IMAD.MOV.U32 R12, RZ, RZ, 0x2 ;  /* 0x00000002ff0c7424 */ /* 0x000fe200078e00ff */
[----:B------:R-:W-:-:S04]  /*167d0*/  @!P0 LEA R14, P5, R32, R14, 0x1 ;  /* 0x0000000e200e8211 */ /* 0x000fc800078a08ff */
[----:B------:R-:W-:Y:S01]  /*167e0*/  @!P0 IADD3.X R7, RZ, R2, RZ, P5, !PT ;  /* 0x00000002ff078210 */ /* 0x000fe20002ffe4ff */
[----:B------:R-:W-:-:S08]  /*167f0*/  @!P0 IMAD.MOV.U32 R2, RZ, RZ, R14 ;  /* 0x000000ffff028224 */ /* 0x000fd000078e000e */
[----:B------:R-:W-:Y:S05]  /*16800*/  WARPSYNC.COLLECTIVE R15, `(.L_x_335) ;  /* 0x000000000f087348 */ /* 0x000fea0003c00000 */
[----:B------:R0:W1:Y:S02]  /*16810*/  SHFL.IDX P6, R14, R13, R12, R11 ;  /* 0x0000000c0d0e7389 */ /* 0x00006400000c000b */
[----:B01----:R-:W-:Y:S01]  /*16820*/  ENDCOLLECTIVE ;  /* 0x000000000000791b */ /* 0x003fe20003800000 */
.L_x_335:
[----:B------:R-:W-:Y:S02]  /*16830*/  @!P0 IMAD.MOV.U32 R3, RZ, RZ, R7 ;  /* 0x000000ffff038224 */ /* 0x000fe400078e0007 */
[----:B------:R-:W-:-:S03]  /*16840*/  VIADD R7, R0, 0x20 ;  /* 0x0000002000077836 */ /* 0x000fc60000000000 */
[----:B------:R-:W-:Y:S01]  /*16850*/  @!PT LDS RZ, [RZ] ;  /* 0x00000000fffff984 */ /* 0x000fe20000000800 */
[----:B------:R-:W-:Y:S01]  /*16860*/  @!PT LDS RZ, [RZ] ;  /* 0x00000000fffff984 */ /* 0x000fe20000000800 */
[----:B------:R-:W-:Y:S01]  /*16870*/  @!PT LDS RZ, [RZ] ;  /* 0x00000000fffff984 */ /* 0x000fe20000000800 */
[----:B------:R-:W-:Y:S04]  /*16880*/  @!P0 LDGSTS.E.BYPASS.LTC128B.128 [R33+0x14c00], desc[UR36][R2.64], !P4 ;  /* 0x14c0000002218fae */ /* 0x000fe8000e101d64 */
[----:B------:R-:W-:Y:S01]  /*16890*/  @!P0 LDGSTS.E.BYPASS.LTC128B.128 [R33+0x18c00], desc[UR36][R2.64+0x80], !P3 ;  /* 0x18c0008002218fae */ /* 0x000fe2000d901d64 */
[----:B------:R-:W-:-:S03]  /*168a0*/  IMAD.MOV.U32 R13, RZ, RZ, R5 ;  /* 0x000000ffff0d7224 */ /* 0x000fc600078e0005 */
[----:B------:R-:W-:Y:S04]  /*168b0*/  @!P0 LDGSTS.E.BYPASS.LTC128B.128 [R33+0x1cc00], desc[UR36][R2.64+0x100], !P2 ;  /* 0x1cc0010002218fae */ /* 0x000fe8000d101d64 */
[----:B------:R0:W-:Y:S01]  /*168c0*/  @!P0 LDGSTS.E.BYPASS.LTC128B.128 [R33+0x20c00], desc[UR36][R2.64+0x180], !P1 ;  /* 0x20c0018002218fae */ /* 0x0001e2000c901d64 */
[----:B------:R-:W-:Y:S01]  /*168d0*/  ISETP.GE.AND P0, PT, R7, R6, PT ;  /* 0x000000060700720c */ /* 0x000fe20003f06270 */
[----:B0-----:R-:W-:-:S12]  /*168e0*/  IMAD.MOV.U32 R2, RZ, RZ, R14 ;  /* 0x000000ffff027224 */ /* 0x001fd800078e000e */
[----:B------:R-:W-:Y:S05]  /*168f0*/  WARPSYNC.COLLECTIVE R15, `(.L_x_336) ;  /* 0x000000000f087348 */ /* 0x000fea0003c00000 */
[----:B------:R0:W1:Y:S02]  /*16900*/  SHFL.IDX P6, R14, R13, R12, R11 ;  /* 0x0000000c0d0e7389 */ /* 0x00006400000c000b */
[----:B01----:R-:W-:Y:S01]  /*16910*/  ENDCOLLECTIVE ;  /* 0x000000000000791b */ /* 0x003fe20003800000 */
.L_x_336:
        /* <DEDUP_REMOVED lines=8> */
.L_x_337:
        /* <DEDUP_REMOVED lines=15> */
.L_x_338:
        /* <DEDUP_REMOVED lines=8> */
.L_x_339:
        /* <DEDUP_REMOVED lines=15> */
.L_x_340:
        /* <DEDUP_REMOVED lines=8> */
.L_x_341:
        /* <DEDUP_REMOVED lines=15> */
.L_x_342:
        /* <DEDUP_REMOVED lines=8> */
.L_x_343:
        /* <DEDUP_REMOVED lines=15> */
.L_x_344:
[----:B------:R-:W-:Y:S01]  /*16ee0*/  IMAD.MOV.U32 R13, RZ, RZ, R4 ;  /* 0x000000ffff0d7224 */ /* 0x000fe200078e0004 */
[----:B------:R-:W-:Y:S02]  /*16ef0*/  MOV R12, 0x7 ;  /* 0x00000007000c7802 */ /* 0x000fe40000000f00 */
[----:B------:R-:W-:-:S05]  /*16f00*/  @!P0 LEA R14, P5, R32, R14, 0x1 ;  /* 0x0000000e200e8211 */ /* 0x000fca00078a08ff */
[----:B------:R-:W-:Y:S02]  /*16f10*/  @!P0 IMAD.X R7, RZ, RZ, R2, P5 ;  /* 0x000000ffff078224 */ /* 0x000fe400028e0602 */
[----:B------:R-:W-:-:S07]  /*16f20*/  @!P0 IMAD.MOV.U32 R2, RZ, RZ, R14 ;  /* 0x000000ffff028224 */ /* 0x000fce00078e000e */
[----:B------:R-:W-:Y:S05]  /*16f30*/  WARPSYNC.COLLECTIVE R15, `(.L_x_345) ;  /* 0x000000000f087348 */ /* 0x000fea0003c00000 */
[----:B------:R0:W1:Y:S02]  /*16f40*/  SHFL.IDX P6, R14, R13, R12, R11 ;  /* 0x0000000c0d0e7389 */ /* 0x00006400000c000b */
[----:B01----:R-:W-:Y:S01]  /*16f50*/  ENDCOLLECTIVE ;  /* 0x000000000000791b */ /* 0x003fe20003800000 */
.L_x_345:
[----:B------:R-:W-:-:S05]  /*16f60*/  @!P0 IMAD.MOV.U32 R3, RZ, RZ, R7 ;  /* 0x000000ffff038224 */ /* 0x000fca00078e0007 */
[----:B------:R-:W-:Y:S01]  /*16f70*/  @!PT LDS RZ, [RZ] ;  /* 0x00000000fffff984 */ /* 0x000fe20000000800 */
[----:B------:R-:W-:Y:S01]  /*16f80*/  @!PT LDS RZ, [RZ] ;  /* 0x00000000fffff984 */ /* 0x000fe20000000800 */
[----:B------:R-:W-:Y:S01]  /*16f90*/  @!PT LDS RZ, [RZ] ;  /* 0x00000000fffff984 */ /* 0x000fe20000000800 */
[----:B------:R0:W-:Y:S04]  /*16fa0*/  @!P0 LDGSTS.E.BYPASS.LTC128B.128 [R33+0x17400], desc[UR36][R2.64], !P4 ;  /* 0x1740000002218fae */ /* 0x0001e8000e101d64 */
[----:B------:R0:W-:Y:S01]  /*16fb0*/  @!P0 LDGSTS.E.BYPASS.LTC128B.128 [R33+0x1b400], desc[UR36][R2.64+0x80], !P3 ;  /* 0x1b40008002218fae */ /* 0x0001e2000d901d64 */
[----:B------:R-:W-:-:S03]  /*16fc0*/  IMAD.MOV.U32 R13, RZ, RZ, R5 ;  /* 0x000000ffff0d7224 */ /* 0x000fc600078e0005 */
[----:B------:R0:W-:Y:S04]  /*16fd0*/  @!P0 LDGSTS.E.BYPASS.LTC128B.128 [R33+0x1f400], desc[UR36][R2.64+0x100], !P2 ;  /* 0x1f40010002218fae */ /* 0x0001e8000d101d64 */
[----:B------:R0:W-:Y:S01]  /*16fe0*/  @!P0 LDGSTS.E.BYPASS.LTC128B.128 [R33+0x23400], desc[UR36][R2.64+0x180], !P1 ;  /* 0x2340018002218fae */ /* 0x0001e2000c901d64 */
[----:B------:R-:W-:-:S07]  /*16ff0*/  IMAD.MOV.U32 R7, RZ, RZ, R14 ;  /* 0x000000ffff077224 */ /* 0x000fce00078e000e */
[----:B0-----:R-:W-:Y:S05]  /*17000*/  WARPSYNC.COLLECTIVE R15, `(.L_x_346) ;  /* 0x000000000f087348 */ /* 0x001fea0003c00000 */
[----:B------:R1:W2:Y:S02]  /*17010*/  SHFL.IDX P6, R14, R13, R12, R11 ;  /* 0x0000000c0d0e7389 */ /* 0x0002a400000c000b */
[----:B012---:R-:W-:Y:S01]  /*17020*/  ENDCOLLECTIVE ;  /* 0x000000000000791b */ /* 0x007fe20003800000 */
.L_x_346:
[----:B------:R-:W-:Y:S05]  /*17030*/  BRA `(.L_x_347) ;  /* 0xffffffc000087947 */ /* 0x000fea000383ffff */
.L_x_265:
[----:B0-----:R0:W3:Y:S02]  /*17040*/  SYNCS.PHASECHK.TRANS64.TRYWAIT P0, [R22+URZ+0x38820], R3 ;  /* 0x03882003160075a7 */ /* 0x0010e4000800017f */
[----:B---3--:R-:W-:Y:S05]  /*17050*/  @!P0 NANOSLEEP.SYNCS 0x989680 ;  /* 0x009896800000895d */ /* 0x008fea0003900000 */
[----:B------:R-:W3:Y:S02]  /*17060*/  @!P0 SYNCS.PHASECHK.TRANS64 P0, [R22+URZ+0x38820], R3 ;  /* 0x03882003160085a7 */ /* 0x000ee4000800007f */
[----:B---3--:R-:W-:Y:S05]  /*17070*/  @!P0 BRA `(.L_x_265) ;  /* 0xfffffffc00f08947 */ /* 0x008fea000383ffff */
[----:B------:R-:W-:Y:S05]  /*17080*/  BRA `(.L_x_348) ;  /* 0xffffffc000847947 */ /* 0x000fea000383ffff */
.L_x_270:
[----:B0-----:R0:W1:Y:S02]  /*17090*/  SYNCS.PHASECHK.TRANS64.TRYWAIT P0, [R6+URZ+0x38840], R3 ;  /* 0x03884003060075a7 */ /* 0x001064000800017f */
[----:B-1----:R-:W-:Y:S05]  /*170a0*/  @!P0 NANOSLEEP.SYNCS 0x989680 ;  /* 0x009896800000895d */ /* 0x002fea0003900000 */
[----:B------:R-:W1:Y:S02]  /*170b0*/  @!P0 SYNCS.PHASECHK.TRANS64 P0, [R6+URZ+0x38840], R3 ;  /* 0x03884003060085a7 */ /* 0x000e64000800007f */
[----:B-1----:R-:W-:Y:S05]  /*170c0*/  @!P0 BRA `(.L_x_270) ;  /* 0xfffffffc00f08947 */ /* 0x002fea000383ffff */
[----:B------:R-:W-:Y:S05]  /*170d0*/  BRA `(.L_x_349) ;  /* 0xffffffc400647947 */ /* 0x000fea000383ffff */
.L_x_271:
        /* <DEDUP_REMOVED lines=8> */
.L_x_351:
[----:B------:R-:W-:Y:S05]  /*17160*/  BSYNC B1 ;  /* 0x0000000000017941 */ /* 0x000fea0003800000 */
.L_x_350:
[----:B------:R-:W-:Y:S01]  /*17170*/  IMAD.MOV.U32 R13, RZ, RZ, R8 ;  /* 0x000000ffff0d7224 */ /* 0x000fe200078e0008 */
[----:B------:R-:W-:Y:S01]  /*17180*/  LOP3.LUT R23, R23, 0xfffff7ff, RZ, 0xc0, !PT ;  /* 0xfffff7ff17177812 */ /* 0x000fe200078ec0ff */
[----:B------:R-:W-:Y:S02]  /*17190*/  IMAD.MOV.U32 R12, RZ, RZ, RZ ;  /* 0x000000ffff0c7224 */ /* 0x000fe400078e00ff */
[----:B------:R-:W-:Y:S01]  /*171a0*/  IMAD.MOV.U32 R11, RZ, RZ, 0x181f ;  /* 0x0000181fff0b7424 */ /* 0x000fe200078e00ff */
[----:B------:R-:W-:Y:S01]  /*171b0*/  @P3 LOP3.LUT R23, R23, 0x800, RZ, 0xfc, !PT ;  /* 0x0000080017173812 */ /* 0x000fe200078efcff */
[----:B------:R-:W-:Y:S02]  /*171c0*/  IMAD.MOV.U32 R15, RZ, RZ, -0x1 ;  /* 0xffffffffff0f7424 */ /* 0x000fe400078e00ff */
[----:B------:R-:W-:Y:S01]  /*171d0*/  IMAD.MOV.U32 R3, RZ, RZ, R14 ;  /* 0x000000ffff037224 */ /* 0x000fe200078e000e */
[----:B------:R-:W-:Y:S01]  /*171e0*/  LOP3.LUT P3, RZ, R23, 0x10, RZ, 0xc0, !PT ;  /* 0x0000001017ff7812 */ /* 0x000fe2000786c0ff */
[----:B------:R-:W-:-:S12]  /*171f0*/  IMAD.SHL.U32 R0, R32, 0x2, RZ ;  /* 0x0000000220007824 */ /* 0x000fd800078e00ff */
[----:B------:R-:W-:Y:S05]  /*17200*/  WARPSYNC.COLLECTIVE R15, `(.L_x_352) ;  /* 0x000000000f087348 */ /* 0x000fea0003c00000 */
[----:B------:R0:W1:Y:S02]  /*17210*/  SHFL.IDX P6, R14, R13, R12, R11 ;  /* 0x0000000c0d0e7389 */ /* 0x00006400000c000b */
[----:B01----:R-:W-:Y:S01]  /*17220*/  ENDCOLLECTIVE ;  /* 0x000000000000791b */ /* 0x003fe20003800000 */
.L_x_352:
[----:B------:R-:W-:Y:S01]  /*17230*/  LOP3.LUT R23, R23, 0xfffffbff, RZ, 0xc0, !PT ;  /* 0xfffffbff17177812 */ /* 0x000fe200078ec0ff */
[----:B------:R-:W-:-:S03]  /*17240*/  IMAD R9, R9, 0x2, R22 ;  /* 0x0000000209097824 */ /* 0x000fc600078e0216 */
[----:B------:R-:W-:-:S04]  /*17250*/  @P2 LOP3.LUT R23, R23, 0x400, RZ, 0xfc, !PT ;  /* 0x0000040017172812 */ /* 0x000fc800078efcff */
[C---:B------:R-:W-:Y:S02]  /*17260*/  LOP3.LUT P2, RZ, R23.reuse, 0x8, RZ, 0xc0, !PT ;  /* 0x0000000817ff7812 */ /* 0x040fe4000784c0ff */
[----:B------:R-:W-:Y:S01]  /*17270*/  LOP3.LUT R23, R23, 0xfffffdff, RZ, 0xc0, !PT ;  /* 0xfffffdff17177812 */ /* 0x000fe200078ec0ff */
[----:B------:R-:W-:-:S03]  /*17280*/  IMAD.MOV.U32 R13, RZ, RZ, R10 ;  /* 0x000000ffff0d7224 */ /* 0x000fc600078e000a */
[----:B------:R-:W-:Y:S01]  /*17290*/  @P1 LOP3.LUT R23, R23, 0x200, RZ, 0xfc, !PT ;  /* 0x0000020017171812 */ /* 0x000fe200078efcff */
[----:B------:R-:W-:-:S03]  /*172a0*/  IMAD.MOV.U32 R12, RZ, RZ, 0x1 ;  /* 0x00000001ff0c7424 */ /* 0x000fc600078e00ff */
[----:B------:R-:W-:Y:S01]  /*172b0*/  LOP3.LUT P1, RZ, R23, 0x4, RZ, 0xc0, !PT ;  /* 0x0000000417ff7812 */ /* 0x000fe2000782c0ff */
[----:B------:R-:W-:-:S12]  /*172c0*/  IMAD.MOV.U32 R2, RZ, RZ, R14 ;  /* 0x000000ffff027224 */ /* 0x000fd800078e000e */
[----:B------:R-:W-:Y:S05]  /*172d0*/  WARPSYNC.COLLECTIVE R15, `(.L_x_353) ;  /* 0x000000000f087348 */ /* 0x000fea0003c00000 */
[----:B------:R0:W1:Y:S02]  /*172e0*/  SHFL.IDX P6, R14, R13, R12, R11 ;  /* 0x0000000c0d0e7389 */ /* 0x00006400000c000b */
[----:B01----:R-:W-:Y:S01]  /*172f0*/  ENDCOLLECTIVE ;  /* 0x000000000000791b */ /* 0x003fe20003800000 */
.L_x_353:
[----:B------:R-:W-:-:S05]  /*17300*/  IADD3 R2, P0, R2, R0, RZ ;  /* 0x0000000002027210 */ /* 0x000fca0007f1e0ff */
[----:B------:R-:W-:-:S05]  /*17310*/  IMAD.X R3, RZ, RZ, R3, P0 ;  /* 0x000000ffff037224 */ /* 0x000fca00000e0603 */
[----:B------:R-:W-:Y:S01]  /*17320*/  @!PT LDS RZ, [RZ] ;  /* 0x00000000fffff984 */ /* 0x000fe20000000800 */
[----:B------:R-:W-:Y:S01]  /*17330*/  @!PT LDS RZ, [RZ] ;  /* 0x00000000fffff984 */ /* 0x000fe20000000800 */
[----:B------:R-:W-:Y:S01]  /*17340*/  @!PT LDS RZ, [RZ] ;  /* 0x00000000fffff984 */ /* 0x000fe20000000800 */
[----:B------:R0:W-:Y:S01]  /*17350*/  LDGSTS.E.BYPASS.LTC128B.128 [R9+0x24400], desc[UR36][R2.64], !P3 ;  /* 0x2440000002097fae */ /* 0x0001e2000d901d64 */
[----:B------:R-:W-:-:S03]  /*17360*/  IMAD.MOV.U32 R13, RZ, RZ, R8 ;  /* 0x000000ffff0d7224 */ /* 0x000fc600078e0008 */
[----:B------:R0:W-:Y:S04]  /*17370*/  LDGSTS.E.BYPASS.LTC128B.128 [R9+0x26c00], desc[UR36][R2.64+0x80], !P2 ;  /* 0x26c0008002097fae */ /* 0x0001e8000d101d64 */
[----:B------:R0:W-:Y:S01]  /*17380*/  LDGSTS.E.BYPASS.LTC128B.128 [R9+0x29400], desc[UR36][R2.64+0x100], !P1 ;  /* 0x2940010002097fae */ /* 0x0001e2000c901d64 */
[----:B------:R-:W-:-:S03]  /*17390*/  IMAD.MOV.U32 R35, RZ, RZ, R14 ;  /* 0x000000ffff237224 */ /* 0x000fc600078e000e */
[----:B------:R0:W-:Y:S04]  /*173a0*/  LDGSTS.E.BYPASS.LTC128B.128 [R9+0x2bc00], desc[UR36][R2.64+0x180], !P5 ;  /* 0x2bc0018002097fae */ /* 0x0001e8000e901d64 */
[----:B0-----:R-:W-:Y:S05]  /*173b0*/  WARPSYNC.COLLECTIVE R15, `(.L_x_354) ;  /* 0x000000000f087348 */ /* 0x001fea0003c00000 */
[----:B------:R1:W2:Y:S02]  /*173c0*/  SHFL.IDX P6, R14, R13, R12, R11 ;  /* 0x0000000c0d0e7389 */ /* 0x0002a400000c000b */
[----:B012---:R-:W-:Y:S01]  /*173d0*/  ENDCOLLECTIVE ;  /* 0x000000000000791b */ /* 0x007fe20003800000 */
.L_x_354:
[----:B------:R-:W-:Y:S02]  /*173e0*/  IMAD.MOV.U32 R13, RZ, RZ, R10 ;  /* 0x000000ffff0d7224 */ /* 0x000fe400078e000a */
[----:B------:R-:W-:Y:S02]  /*173f0*/  IMAD.MOV.U32 R12, RZ, RZ, 0x2 ;  /* 0x00000002ff0c7424 */ /* 0x000fe400078e00ff */
[----:B------:R-:W-:-:S07]  /*17400*/  IMAD.MOV.U32 R2, RZ, RZ, R14 ;  /* 0x000000ffff027224 */ /* 0x000fce00078e000e */
[----:B------:R-:W-:Y:S05]  /*17410*/  WARPSYNC.COLLECTIVE R15, `(.L_x_355) ;  /* 0x000000000f087348 */ /* 0x000fea0003c00000 */
[----:B------:R0:W1:Y:S02]  /*17420*/  SHFL.IDX P6, R14, R13, R12, R11 ;  /* 0x0000000c0d0e7389 */ /* 0x00006400000c000b */
[----:B01----:R-:W-:Y:S01]  /*17430*/  ENDCOLLECTIVE ;  /* 0x000000000000791b */ /* 0x003fe20003800000 */
.L_x_355:
        /* <DEDUP_REMOVED lines=14> */
.L_x_356:
[----:B------:R-:W-:Y:S02]  /*17520*/  IMAD.MOV.U32 R13, RZ, RZ, R10 ;  /* 0x000000ffff0d7224 */ /* 0x000fe400078e000a */
[----:B------:R-:W-:Y:S02]  /*17530*/  IMAD.MOV.U32 R12, RZ, RZ, 0x3 ;  /* 0x00000003ff0c7424 */ /* 0x000fe400078e00ff */
[----:B------:R-:W-:-:S07]  /*17540*/  IMAD.MOV.U32 R2, RZ, RZ, R14 ;  /* 0x000000ffff027224 */ /* 0x000fce00078e000e */
[----:B------:R-:W-:Y:S05]  /*17550*/  WARPSYNC.COLLECTIVE R15, `(.L_x_357) ;  /* 0x000000000f087348 */ /* 0x000fea0003c00000 */
[----:B------:R0:W1:Y:S02]  /*17560*/  SHFL.IDX P6, R14, R13, R12, R11 ;  /* 0x0000000c0d0e7389 */ /* 0x00006400000c000b */
[----:B01----:R-:W-:Y:S01]  /*17570*/  ENDCOLLECTIVE ;  /* 0x000000000000791b */ /* 0x003fe20003800000 */
.L_x_357:
        /* <DEDUP_REMOVED lines=14> */
.L_x_358:
[----:B------:R-:W-:Y:S02]  /*17660*/  IMAD.MOV.U32 R13, RZ, RZ, R10 ;  /* 0x000000ffff0d7224 */ /* 0x000fe400078e000a */
[----:B------:R-:W-:Y:S02]  /*17670*/  IMAD.MOV.U32 R12, RZ, RZ, 0x4 ;  /* 0x00000004ff0c7424 */ /* 0x000fe400078e00ff */
[----:B------:R-:W-:-:S07]  /*17680*/  IMAD.MOV.U32 R2, RZ, RZ, R14 ;  /* 0x000000ffff027224 */ /* 0x000fce00078e000e */
[----:B------:R-:W-:Y:S05]  /*17690*/  WARPSYNC.COLLECTIVE R15, `(.L_x_359) ;  /* 0x000000000f087348 */ /* 0x000fea0003c00000 */
[----:B------:R0:W1:Y:S02]  /*176a0*/  SHFL.IDX P6, R14, R13, R12, R11 ;  /* 0x0000000c0d0e7389 */ /* 0x00006400000c000b */
[----:B01----:R-:W-:Y:S01]  /*176b0*/  ENDCOLLECTIVE ;  /* 0x000000000000791b */ /* 0x003fe20003800000 */
.L_x_359:
[----:B------:R-:W-:-:S05]  /*176c0*/  IADD3 R2, P0, R2, R0, RZ ;  /* 0x0000000002027210 */ /* 0x000fca0007f1e0ff */
[----:B------:R-:W-:-:S05]  /*176d0*/  IMAD.X R3, RZ, RZ, R35, P0 ;  /* 0x000000ffff037224 */ /* 0x000fca00000e0623 */
[----:B------:R-:W-:Y:S01]  /*176e0*/  @!PT LDS RZ, [RZ] ;  /* 0x00000000fffff984 */ /* 0x000fe20000000800 */
[----:B------:R-:W-:Y:S01]  /*176f0*/  @!PT LDS RZ, [RZ] ;  /* 0x00000000fffff984 */ /* 0x000fe20000000800 */
[----:B------:R-:W-:Y:S01]  /*17700*/  @!PT LDS RZ, [RZ] ;  /* 0x00000000fffff984 */ /* 0x000fe20000000800 */
[----:B------:R0:W-:Y:S01]  /*17710*/  LDGSTS.E.BYPASS.LTC128B.128 [R9+0x25c00], desc[UR36][R2.64], !P3 ;  /* 0x25c0000002097fae */ /* 0x0001e2000d901d64 */
[----:B------:R-:W-:Y:S01]  /*17720*/  IMAD.MOV.U32 R13, RZ, RZ, R8 ;  /* 0x000000ffff0d7224 */ /* 0x000fe200078e0008 */
[C---:B------:R-:W-:Y:S02]  /*17730*/  LOP3.LUT P3, RZ, R23.reuse, 0x800, RZ, 0xc0, !PT ;  /* 0x0000080017ff7812 */ /* 0x040fe4000786c0ff */
[----:B------:R0:W-:Y:S01]  /*17740*/  LDGSTS.E.BYPASS.LTC128B.128 [R9+0x28400], desc[UR36][R2.64+0x80], !P2 ;  /* 0x2840008002097fae */ /* 0x0001e2000d101d64 */
[----:B------:R-:W-:-:S03]  /*17750*/  LOP3.LUT P2, RZ, R23, 0x400, RZ, 0xc0, !PT ;  /* 0x0000040017ff7812 */ /* 0x000fc6000784c0ff */
[----:B------:R0:W-:Y:S01]  /*17760*/  LDGSTS.E.BYPASS.LTC128B.128 [R9+0x2ac00], desc[UR36][R2.64+0x100], !P1 ;  /* 0x2ac0010002097fae */ /* 0x0001e2000c901d64 */
[----:B------:R-:W-:Y:S01]  /*17770*/  LOP3.LUT P1, RZ, R23, 0x200, RZ, 0xc0, !PT ;  /* 0x0000020017ff7812 */ /* 0x000fe2000782c0ff */
[----:B------:R-:W-:Y:S02]  /*17780*/  IMAD.MOV.U32 R35, RZ, RZ, R14 ;  /* 0x000000ffff237224 */ /* 0x000fe400078e000e */
[----:B------:R0:W-:Y:S10]  /*17790*/  LDGSTS.E.BYPASS.LTC128B.128 [R9+0x2d400], desc[UR36][R2.64+0x180], !P5 ;  /* 0x2d40018002097fae */ /* 0x0001f4000e901d64 */
[----:B0-----:R-:W-:Y:S05]  /*177a0*/  WARPSYNC.COLLECTIVE R15, `(.L_x_360) ;  /* 0x000000000f087348 */ /* 0x001fea0003c00000 */
[----:B------:R1:W2:Y:S02]  /*177b0*/  SHFL.IDX P6, R14, R13, R12, R11 ;  /* 0x0000000c0d0e7389 */ /* 0x0002a400000c000b */
[----:B012---:R-:W-:Y:S01]  /*177c0*/  ENDCOLLECTIVE ;  /* 0x000000000000791b */ /* 0x007fe20003800000 */
.L_x_360:
[----:B------:R-:W-:Y:S01]  /*177d0*/  IMAD.MOV.U32 R2, RZ, RZ, R14 ;  /* 0x000000ffff027224 */ /* 0x000fe200078e000e */
[----:B------:R-:W-:Y:S06]  /*177e0*/  BRA `(.L_x_361) ;  /* 0xffffffc000b07947 */ /* 0x000fec000383ffff */
.L_x_276:
[----:B-1----:R1:W2:Y:S02]  /*177f0*/  SYNCS.PHASECHK.TRANS64.TRYWAIT P0, [R6+URZ+0x38860], R2 ;  /* 0x03886002060075a7 */ /* 0x0022a4000800017f */
[----:B--2---:R-:W-:Y:S05]  /*17800*/  @!P0 NANOSLEEP.SYNCS 0x989680 ;  /* 0x009896800000895d */ /* 0x004fea0003900000 */
[----:B------:R-:W2:Y:S02]  /*17810*/  @!P0 SYNCS.PHASECHK.TRANS64 P0, [R6+URZ+0x38860], R2 ;  /* 0x03886002060085a7 */ /* 0x000ea4000800007f */
[----:B--2---:R-:W-:Y:S05]  /*17820*/  @!P0 BRA `(.L_x_276) ;  /* 0xfffffffc00f08947 */ /* 0x004fea000383ffff */
[----:B------:R-:W-:Y:S05]  /*17830*/  BRA `(.L_x_362) ;  /* 0xffffffc400287947 */ /* 0x000fea000383ffff */
.L_x_277:
[----:B------:R-:W-:Y:S01]  /*17840*/  BSSY B1, `(.L_x_363) ;  /* 0x0000008000017945 */ /* 0x000fe20003800000 */
[----:B------:R-:W-:Y:S02]  /*17850*/  IMAD.MOV.U32 R13, RZ, RZ, R24 ;  /* 0x000000ffff0d7224 */ /* 0x000fe400078e0018 */
[----:B------:R-:W-:Y:S02]  /*17860*/  IMAD.MOV.U32 R12, RZ, RZ, RZ ;  /* 0x000000ffff0c7224 */ /* 0x000fe400078e00ff */
[----:B------:R-:W-:Y:S02]  /*17870*/  IMAD.MOV.U32 R11, RZ, RZ, 0x181f ;  /* 0x0000181fff0b7424 */ /* 0x000fe400078e00ff */
[----:B------:R-:W-:-:S07]  /*17880*/  IMAD.MOV.U32 R15, RZ, RZ, -0x1 ;  /* 0xffffffffff0f7424 */ /* 0x000fce00078e00ff */
[----:B-1----:R-:W-:Y:S05]  /*17890*/  WARPSYNC.COLLECTIVE R15, `(.L_x_364) ;  /* 0x000000000f087348 */ /* 0x002fea0003c00000 */
[----:B------:R0:W2:Y:S02]  /*178a0*/  SHFL.IDX P6, R14, R13, R12, R11 ;  /* 0x0000000c0d0e7389 */ /* 0x0000a400000c000b */
[----:B012---:R-:W-:Y:S01]  /*178b0*/  ENDCOLLECTIVE ;  /* 0x000000000000791b */ /* 0x007fe20003800000 */
.L_x_364:
[----:B------:R-:W-:Y:S05]  /*178c0*/  BSYNC B1 ;  /* 0x0000000000017941 */ /* 0x000fea0003800000 */
.L_x_363:
[----:B------:R-:W-:Y:S01]  /*178d0*/  MOV R13, R18 ;  /* 0x00000012000d7202 */ /* 0x000fe20000000f00 */
[----:B------:R-:W-:Y:S02]  /*178e0*/  IMAD.MOV.U32 R12, RZ, RZ, RZ ;  /* 0x000000ffff0c7224 */ /* 0x000fe400078e00ff */
[----:B------:R-:W-:Y:S02]  /*178f0*/  IMAD.MOV.U32 R11, RZ, RZ, 0x181f ;  /* 0x0000181fff0b7424 */ /* 0x000fe400078e00ff */
[----:B------:R-:W-:Y:S02]  /*17900*/  IMAD.MOV.U32 R15, RZ, RZ, -0x1 ;  /* 0xffffffffff0f7424 */ /* 0x000fe400078e00ff */
[----:B------:R-:W-:Y:S02]  /*17910*/  IMAD.MOV.U32 R3, RZ, RZ, R14 ;  /* 0x000000ffff037224 */ /* 0x000fe400078e000e */
[----:B------:R-:W-:-:S07]  /*17920*/  IMAD R7, R7, 0x2, R22 ;  /* 0x0000000207077824 */ /* 0x000fce00078e0216 */
[----:B------:R-:W-:Y:S05]  /*17930*/  WARPSYNC.COLLECTIVE R15, `(.L_x_365) ;  /* 0x000000000f087348 */ /* 0x000fea0003c00000 */
[----:B------:R0:W1:Y:S02]  /*17940*/  SHFL.IDX P6, R14, R13, R12, R11 ;  /* 0x0000000c0d0e7389 */ /* 0x00006400000c000b */
[----:B01----:R-:W-:Y:S01]  /*17950*/  ENDCOLLECTIVE ;  /* 0x000000000000791b */ /* 0x003fe20003800000 */
.L_x_365:
[----:B------:R-:W-:Y:S02]  /*17960*/  IMAD.MOV.U32 R13, RZ, RZ, R24 ;  /* 0x000000ffff0d7224 */ /* 0x000fe400078e0018 */
[----:B------:R-:W-:Y:S02]  /*17970*/  IMAD.MOV.U32 R12, RZ, RZ, 0x1 ;  /* 0x00000001ff0c7424 */ /* 0x000fe400078e00ff */
[----:B------:R-:W-:-:S07]  /*17980*/  IMAD.MOV.U32 R2, RZ, RZ, R14 ;  /* 0x000000ffff027224 */ /* 0x000fce00078e000e */
[----:B------:R-:W-:Y:S05]  /*17990*/  WARPSYNC.COLLECTIVE R15, `(.L_x_366) ;  /* 0x000000000f087348 */ /* 0x000fea0003c00000 */
[----:B------:R0:W1:Y:S02]  /*179a0*/  SHFL.IDX P6, R14, R13, R12, R11 ;  /* 0x0000000c0d0e7389 */ /* 0x00006400000c000b */
[----:B01----:R-:W-:Y:S01]  /*179b0*/  ENDCOLLECTIVE ;  /* 0x000000000000791b */ /* 0x003fe20003800000 */
.L_x_366:
[----:B------:R-:W-:-:S05]  /*179c0*/  IADD3 R2, P0, R2, R0, RZ ;  /* 0x0000000002027210 */ /* 0x000fca0007f1e0ff */
[----:B------:R-:W-:Y:S01]  /*179d0*/  IMAD.X R3, RZ, RZ, R3, P0 ;  /* 0x000000ffff037224 */ /* 0x000fe200000e0603 */
[----:B------:R-:W-:Y:S01]  /*179e0*/  ISETP.LT.OR P0, PT, R8, 0x1, P4 ;  /* 0x000000010800780c */ /* 0x000fe20002701670 */
[----:B------:R-:W-:-:S12]  /*179f0*/  IMAD.MOV.U32 R13, RZ, RZ, R18 ;  /* 0x000000ffff0d7224 */ /* 0x000fd800078e0012 */
        /* <DEDUP_REMOVED lines=9> */
[----:B------:R0:W-:Y:S02]  /*17a90*/  LDGSTS.E.BYPASS.LTC128B.128 [R7+0x7c00], desc[UR36][R2.64+0x180], !P0 ;  /* 0x07c0018002077fae */ /* 0x0001e4000c101d64 */
[----:B0-----:R-:W-:-:S07]  /*17aa0*/  IMAD.MOV.U32 R3, RZ, RZ, R14 ;  /* 0x000000ffff037224 */ /* 0x001fce00078e000e */
[----:B------:R-:W-:Y:S05]  /*17ab0*/  WARPSYNC.COLLECTIVE R15, `(.L_x_367) ;  /* 0x000000000f087348 */ /* 0x000fea0003c00000 */
[----:B------:R0:W1:Y:S02]  /*17ac0*/  SHFL.IDX P6, R14, R13, R12, R11 ;  /* 0x0000000c0d0e7389 */ /* 0x00006400000c000b */
[----:B01----:R-:W-:Y:S01]  /*17ad0*/  ENDCOLLECTIVE ;  /* 0x000000000000791b */ /* 0x003fe20003800000 */
.L_x_367:
[----:B------:R-:W-:Y:S02]  /*17ae0*/  IMAD.MOV.U32 R13, RZ, RZ, R24 ;  /* 0x000000ffff0d7224 */ /* 0x000fe400078e0018 */
[----:B------:R-:W-:Y:S02]  /*17af0*/  IMAD.MOV.U32 R12, RZ, RZ, 0x2 ;  /* 0x00000002ff0c7424 */ /* 0x000fe400078e00ff */
[----:B------:R-:W-:-:S07]  /*17b00*/  IMAD.MOV.U32 R2, RZ, RZ, R14 ;  /* 0x000000ffff027224 */ /* 0x000fce00078e000e */
[----:B------:R-:W-:Y:S05]  /*17b10*/  WARPSYNC.COLLECTIVE R15, `(.L_x_368) ;  /* 0x000000000f087348 */ /* 0x000fea0003c00000 */
[----:B------:R0:W1:Y:S02]  /*17b20*/  SHFL.IDX P6, R14, R13, R12, R11 ;  /* 0x0000000c0d0e7389 */ /* 0x00006400000c000b */
[----:B01----:R-:W-:Y:S01]  /*17b30*/  ENDCOLLECTIVE ;  /* 0x000000000000791b */ /* 0x003fe20003800000 */
.L_x_368:
        /* <DEDUP_REMOVED lines=18> */
.L_x_369:
[----:B------:R-:W-:Y:S02]  /*17c60*/  IMAD.MOV.U32 R13, RZ, RZ, R24 ;  /* 0x000000ffff0d7224 */ /* 0x000fe400078e0018 */
[----:B------:R-:W-:Y:S02]  /*17c70*/  IMAD.MOV.U32 R12, RZ, RZ, 0x3 ;  /* 0x00000003ff0c7424 */ /* 0x000fe400078e00ff */
[----:B------:R-:W-:-:S07]  /*17c80*/  IMAD.MOV.U32 R2, RZ, RZ, R14 ;  /* 0x000000ffff027224 */ /* 0x000fce00078e000e */
[----:B------:R-:W-:Y:S05]  /*17c90*/  WARPSYNC.COLLECTIVE R15, `(.L_x_370) ;  /* 0x000000000f087348 */ /* 0x000fea0003c00000 */
[----:B------:R0:W1:Y:S02]  /*17ca0*/  SHFL.IDX P6, R14, R13, R12, R11 ;  /* 0x0000000c0d0e7389 */ /* 0x00006400000c000b */
[----:B01----:R-:W-:Y:S01]  /*17cb0*/  ENDCOLLECTIVE ;  /* 0x000000000000791b */ /* 0x003fe20003800000 */
.L_x_370:
        /* <DEDUP_REMOVED lines=18> */
.L_x_371:
[----:B------:R-:W-:Y:S02]  /*17de0*/  IMAD.MOV.U32 R13, RZ, RZ, R24 ;  /* 0x000000ffff0d7224 */ /* 0x000fe400078e0018 */
[----:B------:R-:W-:Y:S02]  /*17df0*/  IMAD.MOV.U32 R12, RZ, RZ, 0x4 ;  /* 0x00000004ff0c7424 */ /* 0x000fe400078e00ff */
[----:B------:R-:W-:-:S07]  /*17e00*/  IMAD.MOV.U32 R2, RZ, RZ, R14 ;  /* 0x000000ffff027224 */ /* 0x000fce00078e000e */
[----:B------:R-:W-:Y:S05]  /*17e10*/  WARPSYNC.COLLECTIVE R15, `(.L_x_372) ;  /* 0x000000000f087348 */ /* 0x000fea0003c00000 */
[----:B------:R0:W1:Y:S02]  /*17e20*/  SHFL.IDX P6, R14, R13, R12, R11 ;  /* 0x0000000c0d0e7389 */ /* 0x00006400000c000b */
[----:B01----:R-:W-:Y:S01]  /*17e30*/  ENDCOLLECTIVE ;  /* 0x000000000000791b */ /* 0x003fe20003800000 */
.L_x_372:
[----:B------:R-:W-:-:S05]  /*17e40*/  IADD3 R2, P0, R2, R0, RZ ;  /* 0x0000000002027210 */ /* 0x000fca0007f1e0ff */
[----:B------:R-:W-:Y:S01]  /*17e50*/  IMAD.X R3, RZ, RZ, R3, P0 ;  /* 0x000000ffff037224 */ /* 0x000fe200000e0603 */
[----:B------:R-:W-:Y:S01]  /*17e60*/  ISETP.LT.OR P0, PT, R8, 0x31, P4 ;  /* 0x000000310800780c */ /* 0x000fe20002701670 */
[----:B------:R-:W-:-:S12]  /*17e70*/  IMAD.MOV.U32 R13, RZ, RZ, R18 ;  /* 0x000000ffff0d7224 */ /* 0x000fd800078e0012 */
[----:B------:R-:W-:Y:S01]  /*17e80*/  @!PT LDS RZ, [RZ] ;  /* 0x00000000fffff984 */ /* 0x000fe20000000800 */
[----:B------:R-:W-:Y:S01]  /*17e90*/  @!PT LDS RZ, [RZ] ;  /* 0x00000000fffff984 */ /* 0x000fe20000000800 */
[----:B------:R-:W-:Y:S01]  /*17ea0*/  @!PT LDS RZ, [RZ] ;  /* 0x00000000fffff984 */ /* 0x000fe20000000800 */
[----:B------:R0:W-:Y:S01]  /*17eb0*/  LDGSTS.E.BYPASS.LTC128B.128 [R7+0x1c00], desc[UR36][R2.64], !P0 ;  /* 0x01c0000002077fae */ /* 0x0001e2000c101d64 */
[----:B------:R-:W-:Y:S01]  /*17ec0*/  ISETP.LT.OR P0, PT, R8, 0x31, P3 ;  /* 0x000000310800780c */ /* 0x000fe20001f01670 */
[----:B------:R-:W-:-:S12]  /*17ed0*/  IMAD.MOV.U32 R24, RZ, RZ, R14 ;  /* 0x000000ffff187224 */ /* 0x000fd800078e000e */
[----:B0-----:R-:W-:Y:S05]  /*17ee0*/  WARPSYNC.COLLECTIVE R15, `(.L_x_373) ;  /* 0x000000000f087348 */ /* 0x001fea0003c00000 */
[----:B------:R1:W2:Y:S02]  /*17ef0*/  SHFL.IDX P6, R14, R13, R12, R11 ;  /* 0x0000000c0d0e7389 */ /* 0x0002a400000c000b */
[----:B012---:R-:W-:Y:S01]  /*17f00*/  ENDCOLLECTIVE ;  /* 0x000000000000791b */ /* 0x007fe20003800000 */
.L_x_373:
        /* <DEDUP_REMOVED lines=8> */
[----:B------:R-:W-:Y:S05]  /*17f90*/  BRA `(.L_x_374) ;  /* 0xffffffc000447947 */ /* 0x000fea000383ffff */
.L_x_285:
[----:B0-----:R0:W3:Y:S02]  /*17fa0*/  SYNCS.PHASECHK.TRANS64.TRYWAIT P0, [R4+URZ+0x38860], R3 ;  /* 0x03886003040075a7 */ /* 0x0010e4000800017f */
[----:B---3--:R-:W-:Y:S05]  /*17fb0*/  @!P0 NANOSLEEP.SYNCS 0x989680 ;  /* 0x009896800000895d */ /* 0x008fea0003900000 */
[----:B------:R-:W3:Y:S02]  /*17fc0*/  @!P0 SYNCS.PHASECHK.TRANS64 P0, [R4+URZ+0x38860], R3 ;  /* 0x03886003040085a7 */ /* 0x000ee4000800007f */
[----:B---3--:R-:W-:Y:S05]  /*17fd0*/  @!P0 BRA `(.L_x_285) ;  /* 0xfffffffc00f08947 */ /* 0x008fea000383ffff */
[----:B------:R-:W-:Y:S05]  /*17fe0*/  BRA `(.L_x_375) ;  /* 0xffffffc400687947 */ /* 0x000fea000383ffff */
.L_x_286:
[----:B------:R-:W-:Y:S01]  /*17ff0*/  BSSY B0, `(.L_x_376) ;  /* 0x0000008000007945 */ /* 0x000fe20003800000 */
[----:B------:R-:W-:Y:S02]  /*18000*/  IMAD.MOV.U32 R13, RZ, RZ, R24 ;  /* 0x000000ffff0d7224 */ /* 0x000fe400078e0018 */
[----:B------:R-:W-:Y:S02]  /*18010*/  IMAD.MOV.U32 R12, RZ, RZ, RZ ;  /* 0x000000ffff0c7224 */ /* 0x000fe400078e00ff */
[----:B------:R-:W-:Y:S02]  /*18020*/  IMAD.MOV.U32 R11, RZ, RZ, 0x181f ;  /* 0x0000181fff0b7424 */ /* 0x000fe400078e00ff */
[----:B------:R-:W-:-:S07]  /*18030*/  IMAD.MOV.U32 R15, RZ, RZ, -0x1 ;  /* 0xffffffffff0f7424 */ /* 0x000fce00078e00ff */
[----:B01----:R-:W-:Y:S05]  /*18040*/  WARPSYNC.COLLECTIVE R15, `(.L_x_377) ;  /* 0x000000000f087348 */ /* 0x003fea0003c00000 */
[----:B-1----:R1:W2:Y:S02]  /*18050*/  SHFL.IDX P6, R14, R13, R12, R11 ;  /* 0x0000000c0d0e7389 */ /* 0x0022a400000c000b */
[----:B012---:R-:W-:Y:S01]  /*18060*/  ENDCOLLECTIVE ;  /* 0x000000000000791b */ /* 0x007fe20003800000 */
.L_x_377:
[----:B------:R-:W-:Y:S05]  /*18070*/  BSYNC B0 ;  /* 0x0000000000007941 */ /* 0x000fea0003800000 */
.L_x_376:
[----:B------:R-:W-:Y:S02]  /*18080*/  IMAD.MOV.U32 R13, RZ, RZ, R18 ;  /* 0x000000ffff0d7224 */ /* 0x000fe400078e0012 */
[----:B------:R-:W-:Y:S02]  /*18090*/  IMAD.MOV.U32 R12, RZ, RZ, RZ ;  /* 0x000000ffff0c7224 */ /* 0x000fe400078e00ff */
[----:B------:R-:W-:Y:S02]  /*180a0*/  IMAD.MOV.U32 R11, RZ, RZ, 0x181f ;  /* 0x0000181fff0b7424 */ /* 0x000fe400078e00ff */
[----:B------:R-:W-:Y:S02]  /*180b0*/  IMAD.MOV.U32 R15, RZ, RZ, -0x1 ;  /* 0xffffffffff0f7424 */ /* 0x000fe400078e00ff */
[----:B------:R-:W-:Y:S02]  /*180c0*/  IMAD.MOV.U32 R3, RZ, RZ, R14 ;  /* 0x000000ffff037224 */ /* 0x000fe400078e000e */
[----:B------:R-:W-:-:S07]  /*180d0*/  IMAD.SHL.U32 R8, R32, 0x2, RZ ;  /* 0x0000000220087824 */ /* 0x000fce00078e00ff */
[----:B------:R-:W-:Y:S05]  /*180e0*/  WARPSYNC.COLLECTIVE R15, `(.L_x_378) ;  /* 0x000000000f087348 */ /* 0x000fea0003c00000 */
[----:B------:R0:W1:Y:S02]  /*180f0*/  SHFL.IDX P6, R14, R13, R12, R11 ;  /* 0x0000000c0d0e7389 */ /* 0x00006400000c000b */
[----:B01----:R-:W-:Y:S01]  /*18100*/  ENDCOLLECTIVE ;  /* 0x000000000000791b */ /* 0x003fe20003800000 */
.L_x_378:
[----:B------:R-:W-:Y:S01]  /*18110*/  ULDC UR4, c[0x0][0x2f4] ;  /* 0x0000bd0000047ab9 */ /* 0x000fe20000000800 */
[----:B------:R-:W-:Y:S01]  /*18120*/  IMAD R0, R7, 0x2, R22 ;  /* 0x0000000207007824 */ /* 0x000fe200078e0216 */
[----:B------:R-:W-:Y:S02]  /*18130*/  ISETP.GE.AND P3, PT, R32, UR4, PT ;  /* 0x0000000420007c0c */ /* 0x000fe4000bf66270 */
[----:B------:R-:W-:Y:S02]  /*18140*/  ISETP.GE.AND P2, PT, R37, UR4, PT ;  /* 0x0000000425007c0c */ /* 0x000fe4000bf46270 */
[----:B------:R-:W-:Y:S02]  /*18150*/  ISETP.LT.OR P4, PT, R5, 0x1, P3 ;  /* 0x000000010500780c */ /* 0x000fe40001f81670 */
[----:B------:R-:W-:Y:S01]  /*18160*/  ISETP.GE.AND P1, PT, R36, UR4, PT ;  /* 0x0000000424007c0c */ /* 0x000fe2000bf26270 */
[----:B------:R-:W-:Y:S02]  /*18170*/  IMAD.MOV.U32 R13, RZ, RZ, R24 ;  /* 0x000000ffff0d7224 */ /* 0x000fe400078e0018 */
[----:B------:R-:W-:Y:S01]  /*18180*/  IMAD.MOV.U32 R12, RZ, RZ, 0x1 ;  /* 0x00000001ff0c7424 */ /* 0x000fe200078e00ff */
[----:B------:R-:W-:-:S05]  /*18190*/  IADD3 R2, P0, R14, R8, RZ ;  /* 0x000000080e027210 */ /* 0x000fca0007f1e0ff */
[----:B------:R-:W-:Y:S01]  /*181a0*/  IMAD.X R3, RZ, RZ, R3, P0 ;  /* 0x000000ffff037224 */ /* 0x000fe200000e0603 */
[----:B------:R-:W-:-:S04]  /*181b0*/  ISETP.LT.OR P0, PT, R5, 0x1, P2 ;  /* 0x000000010500780c */ /* 0x000fc80001701670 */
[----:B------:R-:W-:Y:S01]  /*181c0*/  @!PT LDS RZ, [RZ] ;  /* 0x00000000fffff984 */ /* 0x000fe20000000800 */
[----:B------:R-:W-:Y:S01]  /*181d0*/  @!PT LDS RZ, [RZ] ;  /* 0x00000000fffff984 */ /* 0x000fe20000000800 */
[----:B------:R-:W-:Y:S01]  /*181e0*/  @!PT LDS RZ, [RZ] ;  /* 0x00000000fffff984 */ /* 0x000fe20000000800 */
[----:B------:R0:W-:Y:S01]  /*181f0*/  LDGSTS.E.BYPASS.LTC128B.128 [R0+0x400], desc[UR36][R2.64], !P4 ;  /* 0x0040000002007fae */ /* 0x0001e2000e101d64 */
[----:B------:R-:W-:-:S08]  /*18200*/  ISETP.LT.OR P4, PT, R5, 0x1, P1 ;  /* 0x000000010500780c */ /* 0x000fd00000f81670 */
[----:B------:R0:W-:Y:S01]  /*18210*/  LDGSTS.E.BYPASS.LTC128B.128 [R0+0x2c00], desc[UR36][R2.64+0x80], !P0 ;  /* 0x02c0008002007fae */ /* 0x0001e2000c101d64 */
[----:B------:R-:W-:-:S13]  /*18220*/  ISETP.GE.AND P0, PT, R34, UR4, PT ;  /* 0x0000000422007c0c */ /* 0x000fda000bf06270 */
[----:B0-----:R-:W-:Y:S05]  /*18230*/  WARPSYNC.COLLECTIVE R15, `(.L_x_379) ;  /* 0x000000000f087348 */ /* 0x001fea0003c00000 */
[----:B------:R1:W2:Y:S02]  /*18240*/  SHFL.IDX P6, R14, R13, R12, R11 ;  /* 0x0000000c0d0e7389 */ /* 0x0002a400000c000b */
[----:B012---:R-:W-:Y:S01]  /*18250*/  ENDCOLLECTIVE ;  /* 0x000000000000791b */ /* 0x007fe20003800000 */
.L_x_379:
[----:B------:R-:W-:Y:S01]  /*18260*/  @!PT LDS RZ, [RZ] ;  /* 0x00000000fffff984 */ /* 0x000fe20000000800 */
[----:B------:R-:W-:Y:S01]  /*18270*/  @!PT LDS RZ, [RZ] ;  /* 0x00000000fffff984 */ /* 0x000fe20000000800 */
[----:B------:R-:W-:Y:S01]  /*18280*/  @!PT LDS RZ, [RZ] ;  /* 0x00000000fffff984 */ /* 0x000fe20000000800 */
[----:B------:R0:W-:Y:S01]  /*18290*/  LDGSTS.E.BYPASS.LTC128B.128 [R0+0x5400], desc[UR36][R2.64+0x100], !P4 ;  /* 0x0540010002007fae */ /* 0x0001e2000e101d64 */
[----:B------:R-:W-:Y:S02]  /*182a0*/  ISETP.LT.OR P4, PT, R5, 0x1, P0 ;  /* 0x000000010500780c */ /* 0x000fe40000781670 */
[----:B------:R-:W-:-:S11]  /*182b0*/  MOV R13, R18 ;  /* 0x00000012000d7202 */ /* 0x000fd60000000f00 */
[----:B------:R0:W-:Y:S01]  /*182c0*/  LDGSTS.E.BYPASS.LTC128B.128 [R0+0x7c00], desc[UR36][R2.64+0x180], !P4 ;  /* 0x07c0018002007fae */ /* 0x0001e2000e101d64 */
[----:B------:R-:W-:-:S07]  /*182d0*/  IMAD.MOV.U32 R7, RZ, RZ, R14 ;  /* 0x000000ffff077224 */ /* 0x000fce00078e000e */
[----:B0-----:R-:W-:Y:S05]  /*182e0*/  WARPSYNC.COLLECTIVE R15, `(.L_x_380) ;  /* 0x000000000f087348 */ /* 0x001fea0003c00000 */
[----:B------:R1:W2:Y:S02]  /*182f0*/  SHFL.IDX P6, R14, R13, R12, R11 ;  /* 0x0000000c0d0e7389 */ /* 0x0002a400000c000b */
[----:B012---:R-:W-:Y:S01]  /*18300*/  ENDCOLLECTIVE ;  /* 0x000000000000791b */ /* 0x007fe20003800000 */
.L_x_380:
[----:B------:R-:W-:Y:S02]  /*18310*/  IMAD.MOV.U32 R13, RZ, RZ, R24 ;  /* 0x000000ffff0d7224 */ /* 0x000fe400078e0018 */
[----:B------:R-:W-:Y:S01]  /*18320*/  IMAD.MOV.U32 R12, RZ, RZ, 0x2 ;  /* 0x00000002ff0c7424 */ /* 0x000fe200078e00ff */
[----:B------:R-:W-:-:S13]  /*18330*/  IADD3 R2, P4, R14, R8, RZ ;  /* 0x000000080e027210 */ /* 0x000fda0007f9e0ff */
[----:B------:R-:W-:Y:S05]  /*18340*/  WARPSYNC.COLLECTIVE R15, `(.L_x_381) ;  /* 0x000000000f087348 */ /* 0x000fea0003c00000 */
[----:B------:R0:W1:Y:S02]  /*18350*/  SHFL.IDX P6, R14, R13, R12, R11 ;  /* 0x0000000c0d0e7389 */ /* 0x00006400000c000b */
[----:B01----:R-:W-:Y:S01]  /*18360*/  ENDCOLLECTIVE ;  /* 0x000000000000791b */ /* 0x003fe20003800000 */
.L_x_381:
        /* <DEDUP_REMOVED lines=12> */
.L_x_382:
[----:B------:R-:W-:Y:S01]  /*18430*/  @!PT LDS RZ, [RZ] ;  /* 0x00000000fffff984 */ /* 0x000fe20000000800 */
[----:B------:R-:W-:Y:S01]  /*18440*/  @!PT LDS RZ, [RZ] ;  /* 0x00000000fffff984 */ /* 0x000fe20000000800 */
[----:B------:R-:W-:Y:S01]  /*18450*/  @!PT LDS RZ, [RZ] ;  /* 0x00000000fffff984 */ /* 0x000fe20000000800 */
[----:B------:R-:W-:Y:S01]  /*18460*/  LDGSTS.E.BYPASS.LTC128B.128 [R0+0x3400], desc[UR36][R2.64+0x80], !P4 ;  /* 0x0340008002007fae */ /* 0x000fe2000e101d64 */
[----:B------:R-:W-:Y:S01]  /*18470*/  ISETP.LT.OR P4, PT, R5, 0x11, P1 ;  /* 0x000000110500780c */ /* 0x000fe20000f81670 */
[----:B------:R-:W-:Y:S02]  /*18480*/  IMAD.MOV.U32 R13, RZ, RZ, R24 ;  /* 0x000000ffff0d7224 */ /* 0x000fe400078e0018 */
[----:B------:R-:W-:-:S10]  /*18490*/  IMAD.MOV.U32 R12, RZ, RZ, 0x3 ;  /* 0x00000003ff0c7424 */ /* 0x000fd400078e00ff */
[----:B------:R-:W-:Y:S01]  /*184a0*/  LDGSTS.E.BYPASS.LTC128B.128 [R0+0x5c00], desc[UR36][R2.64+0x100], !P4 ;  /* 0x05c0010002007fae */ /* 0x000fe2000e101d64 */
[----:B------:R-:W-:-:S13]  /*184b0*/  ISETP.LT.OR P4, PT, R5, 0x11, P0 ;  /* 0x000000110500780c */ /* 0x000fda0000781670 */
[----:B------:R0:W-:Y:S02]  /*184c0*/  LDGSTS.E.BYPASS.LTC128B.128 [R0+0x8400], desc[UR36][R2.64+0x180], !P4 ;  /* 0x0840018002007fae */ /* 0x0001e4000e101d64 */
[----:B0-----:R-:W-:-:S13]  /*184d0*/  IADD3 R2, P4, R14, R8, RZ ;  /* 0x000000080e027210 */ /* 0x001fda0007f9e0ff */
[----:B------:R-:W-:Y:S05]  /*184e0*/  WARPSYNC.COLLECTIVE R15, `(.L_x_383) ;  /* 0x000000000f087348 */ /* 0x000fea0003c00000 */
[----:B------:R0:W1:Y:S02]  /*184f0*/  SHFL.IDX P6, R14, R13, R12, R11 ;  /* 0x0000000c0d0e7389 */ /* 0x00006400000c000b */
[----:B01----:R-:W-:Y:S01]  /*18500*/  ENDCOLLECTIVE ;  /* 0x000000000000791b */ /* 0x003fe20003800000 */
.L_x_383:
        /* <DEDUP_REMOVED lines=12> */
.L_x_384:
        /* <DEDUP_REMOVED lines=14> */
.L_x_385:
        /* <DEDUP_REMOVED lines=12> */
.L_x_386:
        /* <DEDUP_REMOVED lines=9> */
.L_x_291:
        /* <DEDUP_REMOVED lines=8> */
.L_x_389:
[----:B------:R-:W-:Y:S05]  /*18880*/  BSYNC B0 ;  /* 0x0000000000007941 */ /* 0x000fea0003800000 */
.L_x_388:
[----:B------:R-:W-:Y:S02]  /*18890*/  IMAD.MOV.U32 R13, RZ, RZ, R16 ;  /* 0x000000ffff0d7224 */ /* 0x000fe400078e0010 */
[----:B------:R-:W-:Y:S02]  /*188a0*/  IMAD.MOV.U32 R12, RZ, RZ, 0x1 ;  /* 0x00000001ff0c7424 */ /* 0x000fe400078e00ff */
[----:B------:R-:W-:Y:S02]  /*188b0*/  IMAD.MOV.U32 R11, RZ, RZ, 0x1f ;  /* 0x0000001fff0b7424 */ /* 0x000fe400078e00ff */
[----:B------:R-:W-:Y:S02]  /*188c0*/  IMAD.MOV.U32 R15, RZ, RZ, -0x1 ;  /* 0xffffffffff0f7424 */ /* 0x000fe400078e00ff */
[----:B------:R-:W-:Y:S02]  /*188d0*/  IMAD.IADD R7, R19, 0x1, R9 ;  /* 0x0000000113077824 */ /* 0x000fe400078e0209 */
[----:B------:R-:W-:-:S07]  /*188e0*/  IMAD.MOV.U32 R0, RZ, RZ, R14 ;  /* 0x000000ffff007224 */ /* 0x000fce00078e000e */
[----:B------:R-:W-:Y:S05]  /*188f0*/  WARPSYNC.COLLECTIVE R15, `(.L_x_390) ;  /* 0x000000000f087348 */ /* 0x000fea0003c00000 */
[----:B------:R0:W1:Y:S02]  /*18900*/  SHFL.IDX P6, R14, R13, R12, R11 ;  /* 0x0000000c0d0e7389 */ /* 0x00006400000c000b */
[----:B01----:R-:W-:Y:S01]  /*18910*/  ENDCOLLECTIVE ;  /* 0x000000000000791b */ /* 0x003fe20003800000 */
.L_x_390:
[----:B------:R-:W-:Y:S02]  /*18920*/  ULDC UR4, c[0x0][0xc3c] ;  /* 0x00030f0000047ab9 */ /* 0x000fe40000000800 */
[----:B------:R-:W-:-:S13]  /*18930*/  ISETP.GE.OR P1, PT, R7, UR4, !P0 ;  /* 0x0000000407007c0c */ /* 0x000fda000c726670 */
[----:B------:R-:W0:Y:S08]  /*18940*/  @!P1 LDC.64 R2, c[0x0][0xc80] ;  /* 0x00032000ff029b82 */ /* 0x000e300000000a00 */
[----:B------:R-:W1:Y:S01]  /*18950*/  @!P1 LDC.64 R4, c[0x0][0xc78] ;  /* 0x00031e00ff049b82 */ /* 0x000e620000000a00 */
[----:B------:R-:W-:Y:S02]  /*18960*/  IMAD.MOV.U32 R11, RZ, RZ, RZ ;  /* 0x000000ffff0b7224 */ /* 0x000fe400078e00ff */
[----:B------:R-:W-:-:S02]  /*18970*/  IMAD.MOV.U32 R8, RZ, RZ, R14 ;  /* 0x000000ffff087224 */ /* 0x000fc400078e000e */
[----:B0-----:R-:W-:-:S05]  /*18980*/  @!P1 IMAD.WIDE R2, R7, 0x4, R2 ;  /* 0x0000000407029825 */ /* 0x001fca00078e0202 */
[----:B------:R1:W2:Y:S02]  /*18990*/  @!P1 LDG.E R6, desc[UR36][R2.64] ;  /* 0x0000002402069981 */ /* 0x0002a4000c1e1900 */
[----:B-1----:R-:W-:-:S05]  /*189a0*/  @!P1 IMAD.WIDE R2, R7, 0x4, R4 ;  /* 0x0000000407029825 */ /* 0x002fca00078e0204 */
[----:B------:R-:W3:Y:S01]  /*189b0*/  @!P1 LDG.E R5, desc[UR36][R2.64] ;  /* 0x0000002402059981 */ /* 0x000ee2000c1e1900 */
[----:B------:R-:W-:Y:S01]  /*189c0*/  IMAD.MOV.U32 R7, RZ, RZ, RZ ;  /* 0x000000ffff077224 */ /* 0x000fe200078e00ff */
[C---:B------:R-:W-:Y:S01]  /*189d0*/  ISETP.GE.U32.AND P2, PT, R9.reuse, 0x2, PT ;  /* 0x000000020900780c */ /* 0x040fe20003f46070 */
[----:B------:R-:W-:Y:S01]  /*189e0*/  IMAD.MOV.U32 R4, RZ, RZ, RZ ;  /* 0x000000ffff047224 */ /* 0x000fe200078e00ff */
[C---:B------:R-:W-:Y:S02]  /*189f0*/  ISETP.GE.U32.AND P3, PT, R9.reuse, 0x4, PT ;  /* 0x000000040900780c */ /* 0x040fe40003f66070 */
[C---:B------:R-:W-:Y:S02]  /*18a00*/  ISETP.GE.U32.AND P4, PT, R9.reuse, 0x8, PT ;  /* 0x000000080900780c */ /* 0x040fe40003f86070 */
[----:B------:R-:W-:Y:S01]  /*18a10*/  ISETP.GE.U32.AND P5, PT, R9, 0x10, PT ;  /* 0x000000100900780c */ /* 0x000fe20003fa6070 */
[----:B--2---:R-:W-:Y:S02]  /*18a20*/  @!P1 IMAD.MOV.U32 R7, RZ, RZ, R6 ;  /* 0x000000ffff079224 */ /* 0x004fe400078e0006 */
[----:B------:R-:W-:-:S02]  /*18a30*/  IMAD.MOV.U32 R6, RZ, RZ, RZ ;  /* 0x000000ffff067224 */ /* 0x000fc400078e00ff */
[----:B---3--:R-:W-:Y:S01]  /*18a40*/  @!P1 IMAD.MOV.U32 R4, RZ, RZ, R5 ;  /* 0x000000ffff049224 */ /* 0x008fe200078e0005 */
[----:B------:R-:W-:-:S03]  /*18a50*/  ISETP.NE.AND P1, PT, R9, RZ, PT ;  /* 0x000000ff0900720c */ /* 0x000fc60003f25270 */
[----:B------:R-:W-:-:S10]  /*18a60*/  IMAD R13, R4, R7, RZ ;  /* 0x00000007040d7224 */ /* 0x000fd400078e02ff */
[----:B------:R-:W-:Y:S05]  /*18a70*/  WARPSYNC.COLLECTIVE R15, `(.L_x_391) ;  /* 0x000000000f087348 */ /* 0x000fea0003c00000 */
[----:B------:R0:W1:Y:S02]  /*18a80*/  SHFL.UP P6, R14, R13, R12, R11 ;  /* 0x0400000c0d0e7389 */ /* 0x00006400000c000b */
[----:B01----:R-:W-:Y:S01]  /*18a90*/  ENDCOLLECTIVE ;  /* 0x000000000000791b */ /* 0x003fe20003800000 */
.L_x_391:
[----:B------:R-:W-:Y:S01]  /*18aa0*/  IMAD.MOV.U32 R12, RZ, RZ, 0x2 ;  /* 0x00000002ff0c7424 */ /* 0x000fe200078e00ff */
[----:B------:R-:W-:-:S05]  /*18ab0*/  SEL R14, R14, RZ, P1 ;  /* 0x000000ff0e0e7207 */ /* 0x000fca0000800000 */
[----:B------:R-:W-:-:S04]  /*18ac0*/  IMAD.IADD R5, R13, 0x1, R14 ;  /* 0x000000010d057824 */ /* 0x000fc800078e020e */
[----:B------:R-:W-:-:S07]  /*18ad0*/  IMAD.MOV.U32 R13, RZ, RZ, R5 ;  /* 0x000000ffff0d7224 */ /* 0x000fce00078e0005 */
[----:B------:R-:W-:Y:S05]  /*18ae0*/  WARPSYNC.COLLECTIVE R15, `(.L_x_392) ;  /* 0x000000000f087348 */ /* 0x000fea0003c00000 */
[----:B------:R0:W1:Y:S02]  /*18af0*/  SHFL.UP P6, R14, R13, R12, R11 ;  /* 0x0400000c0d0e7389 */ /* 0x00006400000c000b */
[----:B01----:R-:W-:Y:S01]  /*18b00*/  ENDCOLLECTIVE ;  /* 0x000000000000791b */ /* 0x003fe20003800000 */
.L_x_392:
[----:B------:R-:W-:Y:S01]  /*18b10*/  IMAD.MOV.U32 R12, RZ, RZ, 0x4 ;  /* 0x00000004ff0c7424 */ /* 0x000fe200078e00ff */
[----:B------:R-:W-:-:S05]  /*18b20*/  SEL R2, R14, RZ, P2 ;  /* 0x000000ff0e027207 */ /* 0x000fca0001000000 */
[----:B------:R-:W-:-:S04]  /*18b30*/  IMAD.IADD R2, R5, 0x1, R2 ;  /* 0x0000000105027824 */ /* 0x000fc800078e0202 */
[----:B------:R-:W-:-:S07]  /*18b40*/  IMAD.MOV.U32 R13, RZ, RZ, R2 ;  /* 0x000000ffff0d7224 */ /* 0x000fce00078e0002 */
[----:B------:R-:W-:Y:S05]  /*18b50*/  WARPSYNC.COLLECTIVE R15, `(.L_x_393) ;  /* 0x000000000f087348 */ /* 0x000fea0003c00000 */
[----:B------:R0:W1:Y:S02]  /*18b60*/  SHFL.UP P6, R14, R13, R12, R11 ;  /* 0x0400000c0d0e7389 */ /* 0x00006400000c000b */
[----:B01----:R-:W-:Y:S01]  /*18b70*/  ENDCOLLECTIVE ;  /* 0x000000000000791b */ /* 0x003fe20003800000 */
.L_x_393:
[----:B------:R-:W-:Y:S01]  /*18b80*/  IMAD.MOV.U32 R12, RZ, RZ, 0x8 ;  /* 0x00000008ff0c7424 */ /* 0x000fe200078e00ff */
[----:B------:R-:W-:-:S05]  /*18b90*/  SEL R3, R14, RZ, P3 ;  /* 0x000000ff0e037207 */ /* 0x000fca0001800000 */
[----:B------:R-:W-:-:S04]  /*18ba0*/  IMAD.IADD R3, R2, 0x1, R3 ;  /* 0x0000000102037824 */ /* 0x000fc800078e0203 */
[----:B------:R-:W-:-:S07]  /*18bb0*/  IMAD.MOV.U32 R13, RZ, RZ, R3 ;  /* 0x000000ffff0d7224 */ /* 0x000fce00078e0003 */
[----:B------:R-:W-:Y:S05]  /*18bc0*/  WARPSYNC.COLLECTIVE R15, `(.L_x_394) ;  /* 0x000000000f087348 */ /* 0x000fea0003c00000 */
[----:B------:R0:W1:Y:S02]  /*18bd0*/  SHFL.UP P6, R14, R13, R12, R11 ;  /* 0x0400000c0d0e7389 */ /* 0x00006400000c000b */
[----:B01----:R-:W-:Y:S01]  /*18be0*/  ENDCOLLECTIVE ;  /* 0x000000000000791b */ /* 0x003fe20003800000 */
.L_x_394:
[----:B------:R-:W-:Y:S01]  /*18bf0*/  IMAD.MOV.U32 R12, RZ, RZ, 0x10 ;  /* 0x00000010ff0c7424 */ /* 0x000fe200078e00ff */
[----:B------:R-:W-:-:S05]  /*18c00*/  SEL R14, R14, RZ, P4 ;  /* 0x000000ff0e0e7207 */ /* 0x000fca0002000000 */
[----:B------:R-:W-:-:S04]  /*18c10*/  IMAD.IADD R5, R3, 0x1, R14 ;  /* 0x0000000103057824 */ /* 0x000fc800078e020e */
[----:B------:R-:W-:-:S07]  /*18c20*/  IMAD.MOV.U32 R13, RZ, RZ, R5 ;  /* 0x000000ffff0d7224 */ /* 0x000fce00078e0005 */
[----:B------:R-:W-:Y:S05]  /*18c30*/  WARPSYNC.COLLECTIVE R15, `(.L_x_395) ;  /* 0x000000000f087348 */ /* 0x000fea0003c00000 */
[----:B------:R0:W1:Y:S02]  /*18c40*/  SHFL.UP P6, R14, R13, R12, R11 ;  /* 0x0400000c0d0e7389 */ /* 0x00006400000c000b */
[----:B01----:R-:W-:Y:S01]  /*18c50*/  ENDCOLLECTIVE ;  /* 0x000000000000791b */ /* 0x003fe20003800000 */
.L_x_395:
[----:B------:R-:W-:Y:S02]  /*18c60*/  IMAD.MOV.U32 R12, RZ, RZ, 0x1f ;  /* 0x0000001fff0c7424 */ /* 0x000fe400078e00ff */
[----:B------:R-:W-:Y:S01]  /*18c70*/  IMAD.MOV.U32 R11, RZ, RZ, 0x1f ;  /* 0x0000001fff0b7424 */ /* 0x000fe200078e00ff */
[----:B------:R-:W-:-:S04]  /*18c80*/  SEL R2, R14, RZ, P5 ;  /* 0x000000ff0e027207 */ /* 0x000fc80002800000 */
[----:B------:R-:W-:-:S05]  /*18c90*/  IADD3 R2, R5, R2, RZ ;  /* 0x0000000205027210 */ /* 0x000fca0007ffe0ff */
[----:B------:R-:W-:-:S07]  /*18ca0*/  IMAD.MOV.U32 R13, RZ, RZ, R2 ;  /* 0x000000ffff0d7224 */ /* 0x000fce00078e0002 */
[----:B------:R-:W-:Y:S05]  /*18cb0*/  WARPSYNC.COLLECTIVE R15, `(.L_x_396) ;  /* 0x000000000f087348 */ /* 0x000fea0003c00000 */
[----:B------:R0:W1:Y:S02]  /*18cc0*/  SHFL.IDX P6, R14, R13, R12, R11 ;  /* 0x0000000c0d0e7389 */ /* 0x00006400000c000b */
[----:B01----:R-:W-:Y:S01]  /*18cd0*/  ENDCOLLECTIVE ;  /* 0x000000000000791b */ /* 0x003fe20003800000 */
.L_x_396:
[----:B------:R-:W-:Y:S05]  /*18ce0*/  BRA `(.L_x_397) ;  /* 0xffffffc000847947 */ /* 0x000fea000383ffff */
.L_x_294:
[----:B------:R-:W-:Y:S01]  /*18cf0*/  BSSY B0, `(.L_x_398) ;  /* 0x0000007000007945 */ /* 0x000fe20003800000 */
[----:B------:R-:W-:Y:S02]  /*18d00*/  IMAD.MOV.U32 R12, RZ, RZ, 0x1 ;  /* 0x00000001ff0c7424 */ /* 0x000fe400078e00ff */
[----:B------:R-:W-:Y:S02]  /*18d10*/  IMAD.MOV.U32 R11, RZ, RZ, RZ ;  /* 0x000000ffff0b7224 */ /* 0x000fe400078e00ff */
[----:B------:R-:W-:-:S07]  /*18d20*/  IMAD.MOV.U32 R15, RZ, RZ, -0x1 ;  /* 0xffffffffff0f7424 */ /* 0x000fce00078e00ff */
[----:B------:R-:W-:Y:S05]  /*18d30*/  WARPSYNC.COLLECTIVE R15, `(.L_x_399) ;  /* 0x000000000f087348 */ /* 0x000fea0003c00000 */
[----:B------:R0:W1:Y:S02]  /*18d40*/  SHFL.UP P6, R14, R13, R12, R11 ;  /* 0x0400000c0d0e7389 */ /* 0x00006400000c000b */
[----:B01----:R-:W-:Y:S01]  /*18d50*/  ENDCOLLECTIVE ;  /* 0x000000000000791b */ /* 0x003fe20003800000 */
.L_x_399:
[----:B------:R-:W-:Y:S05]  /*18d60*/  BSYNC B0 ;  /* 0x0000000000007941 */ /* 0x000fea0003800000 */
.L_x_398:
[----:B------:R-:W-:Y:S01]  /*18d70*/  SEL R14, R14, RZ, P1 ;  /* 0x000000ff0e0e7207 */ /* 0x000fe20000800000 */
[----:B------:R-:W-:Y:S02]  /*18d80*/  IMAD.MOV.U32 R12, RZ, RZ, 0x2 ;  /* 0x00000002ff0c7424 */ /* 0x000fe400078e00ff */
[----:B------:R-:W-:Y:S02]  /*18d90*/  IMAD.MOV.U32 R11, RZ, RZ, RZ ;  /* 0x000000ffff0b7224 */ /* 0x000fe400078e00ff */
[----:B------:R-:W-:Y:S02]  /*18da0*/  IMAD.IADD R13, R13, 0x1, R14 ;  /* 0x000000010d0d7824 */ /* 0x000fe400078e020e */
[----:B------:R-:W-:-:S07]  /*18db0*/  IMAD.MOV.U32 R15, RZ, RZ, -0x1 ;  /* 0xffffffffff0f7424 */ /* 0x000fce00078e00ff */
[----:B------:R-:W-:Y:S05]  /*18dc0*/  WARPSYNC.COLLECTIVE R15, `(.L_x_400) ;  /* 0x000000000f087348 */ /* 0x000fea0003c00000 */
[----:B------:R0:W1:Y:S02]  /*18dd0*/  SHFL.UP P6, R14, R13, R12, R11 ;  /* 0x0400000c0d0e7389 */ /* 0x00006400000c000b */
[----:B01----:R-:W-:Y:S01]  /*18de0*/  ENDCOLLECTIVE ;  /* 0x000000000000791b */ /* 0x003fe20003800000 */
.L_x_400:
[----:B------:R-:W-:Y:S01]  /*18df0*/  IMAD.MOV.U32 R12, RZ, RZ, 0x4 ;  /* 0x00000004ff0c7424 */ /* 0x000fe200078e00ff */
[----:B------:R-:W-:-:S05]  /*18e00*/  SEL R2, R14, RZ, P2 ;  /* 0x000000ff0e027207 */ /* 0x000fca0001000000 */
[----:B------:R-:W-:-:S04]  /*18e10*/  IMAD.IADD R2, R13, 0x1, R2 ;  /* 0x000000010d027824 */ /* 0x000fc800078e0202 */
[----:B------:R-:W-:-:S07]  /*18e20*/  IMAD.MOV.U32 R13, RZ, RZ, R2 ;  /* 0x000000ffff0d7224 */ /* 0x000fce00078e0002 */
[----:B------:R-:W-:Y:S05]  /*18e30*/  WARPSYNC.COLLECTIVE R15, `(.L_x_401) ;  /* 0x000000000f087348 */ /* 0x000fea0003c00000 */
[----:B------:R0:W1:Y:S02]  /*18e40*/  SHFL.UP P6, R14, R13, R12, R11 ;  /* 0x0400000c0d0e7389 */ /* 0x00006400000c000b */
[----:B01----:R-:W-:Y:S01]  /*18e50*/  ENDCOLLECTIVE ;  /* 0x000000000000791b */ /* 0x003fe20003800000 */
.L_x_401:
[----:B------:R-:W-:Y:S01]  /*18e60*/  IMAD.MOV.U32 R12, RZ, RZ, 0x8 ;  /* 0x00000008ff0c7424 */ /* 0x000fe200078e00ff */
[----:B------:R-:W-:-:S05]  /*18e70*/  SEL R3, R14, RZ, P3 ;  /* 0x000000ff0e037207 */ /* 0x000fca0001800000 */
[----:B------:R-:W-:-:S04]  /*18e80*/  IMAD.IADD R3, R2, 0x1, R3 ;  /* 0x0000000102037824 */ /* 0x000fc800078e0203 */
[----:B------:R-:W-:-:S07]  /*18e90*/  IMAD.MOV.U32 R13, RZ, RZ, R3 ;  /* 0x000000ffff0d7224 */ /* 0x000fce00078e0003 */
[----:B------:R-:W-:Y:S05]  /*18ea0*/  WARPSYNC.COLLECTIVE R15, `(.L_x_402) ;  /* 0x000000000f087348 */ /* 0x000fea0003c00000 */
[----:B------:R0:W1:Y:S02]  /*18eb0*/  SHFL.UP P6, R14, R13, R12, R11 ;  /* 0x0400000c0d0e7389 */ /* 0x00006400000c000b */
[----:B01----:R-:W-:Y:S01]  /*18ec0*/  ENDCOLLECTIVE ;  /* 0x000000000000791b */ /* 0x003fe20003800000 */
.L_x_402:
[----:B------:R-:W-:Y:S01]  /*18ed0*/  IMAD.MOV.U32 R12, RZ, RZ, 0x10 ;  /* 0x00000010ff0c7424 */ /* 0x000fe200078e00ff */
[----:B------:R-:W-:-:S05]  /*18ee0*/  SEL R14, R14, RZ, P4 ;  /* 0x000000ff0e0e7207 */ /* 0x000fca0002000000 */
[----:B------:R-:W-:-:S04]  /*18ef0*/  IMAD.IADD R5, R3, 0x1, R14 ;  /* 0x0000000103057824 */ /* 0x000fc800078e020e */
[----:B------:R-:W-:-:S07]  /*18f00*/  IMAD.MOV.U32 R13, RZ, RZ, R5 ;  /* 0x000000ffff0d7224 */ /* 0x000fce00078e0005 */
[----:B------:R-:W-:Y:S05]  /*18f10*/  WARPSYNC.COLLECTIVE R15, `(.L_x_403) ;  /* 0x000000000f087348 */ /* 0x000fea0003c00000 */
[----:B------:R0:W1:Y:S02]  /*18f20*/  SHFL.UP P6, R14, R13, R12, R11 ;  /* 0x0400000c0d0e7389 */ /* 0x00006400000c000b */
[----:B01----:R-:W-:Y:S01]  /*18f30*/  ENDCOLLECTIVE ;  /* 0x000000000000791b */ /* 0x003fe20003800000 */
.L_x_403:
[----:B------:R-:W-:Y:S02]  /*18f40*/  IMAD.MOV.U32 R12, RZ, RZ, 0x1f ;  /* 0x0000001fff0c7424 */ /* 0x000fe400078e00ff */
[----:B------:R-:W-:Y:S01]  /*18f50*/  IMAD.MOV.U32 R11, RZ, RZ, 0x1f ;  /* 0x0000001fff0b7424 */ /* 0x000fe200078e00ff */
[----:B------:R-:W-:-:S05]  /*18f60*/  SEL R2, R14, RZ, P5 ;  /* 0x000000ff0e027207 */ /* 0x000fca0002800000 */
[----:B------:R-:W-:-:S04]  /*18f70*/  IMAD.IADD R2, R5, 0x1, R2 ;  /* 0x0000000105027824 */ /* 0x000fc800078e0202 */
[----:B------:R-:W-:-:S07]  /*18f80*/  IMAD.MOV.U32 R13, RZ, RZ, R2 ;  /* 0x000000ffff0d7224 */ /* 0x000fce00078e0002 */
[----:B------:R-:W-:Y:S05]  /*18f90*/  WARPSYNC.COLLECTIVE R15, `(.L_x_404) ;  /* 0x000000000f087348 */ /* 0x000fea0003c00000 */
[----:B------:R0:W1:Y:S02]  /*18fa0*/  SHFL.IDX P6, R14, R13, R12, R11 ;  /* 0x0000000c0d0e7389 */ /* 0x00006400000c000b */
[----:B01----:R-:W-:Y:S01]  /*18fb0*/  ENDCOLLECTIVE ;  /* 0x000000000000791b */ /* 0x003fe20003800000 */
.L_x_404:
[----:B------:R-:W-:Y:S05]  /*18fc0*/  BRA `(.L_x_405) ;  /* 0xffffffc000707947 */ /* 0x000fea000383ffff */
.L_x_296:
[----:B------:R-:W-:Y:S01]  /*18fd0*/  BSSY B0, `(.L_x_406) ;  /* 0x0000006000007945 */ /* 0x000fe20003800000 */
[----:B------:R-:W-:Y:S01]  /*18fe0*/  PLOP3.LUT P6, PT, P6, PT, PT, 0x8, 0x0 ;  /* 0x000000000000781c */ /* 0x000fe200037ce170 */
[----:B------:R-:W-:-:S12]  /*18ff0*/  IMAD.MOV.U32 R15, RZ, RZ, -0x1 ;  /* 0xffffffffff0f7424 */ /* 0x000fd800078e00ff */
[----:B0-----:R-:W-:Y:S05]  /*19000*/  WARPSYNC.COLLECTIVE R15, `(.L_x_407) ;  /* 0x000000000f087348 */ /* 0x001fea0003c00000 */
[----:B------:R-:W-:Y:S01]  /*19010*/  VOTE.ANY R14, PT, P6 ;  /* 0x00000000000e7806 */ /* 0x000fe200030e0100 */
[----:B0-----:R-:W-:Y:S06]  /*19020*/  ENDCOLLECTIVE ;  /* 0x000000000000791b */ /* 0x001fec0003800000 */
.L_x_407:
[----:B------:R-:W-:Y:S05]  /*19030*/  BSYNC B0 ;  /* 0x0000000000007941 */ /* 0x000fea0003800000 */
.L_x_406:
[----:B------:R-:W-:Y:S02]  /*19040*/  IMAD.MOV.U32 R3, RZ, RZ, R14 ;  /* 0x000000ffff037224 */ /* 0x000fe400078e000e */
[----:B------:R-:W-:Y:S02]  /*19050*/  IMAD.MOV.U32 R13, RZ, RZ, R7 ;  /* 0x000000ffff0d7224 */ /* 0x000fe400078e0007 */
[----:B------:R-:W0:Y:S01]  /*19060*/  POPC R8, R3 ;  /* 0x0000000300087309 */ /* 0x000e220000000000 */
[----:B------:R-:W-:Y:S02]  /*19070*/  IMAD.MOV.U32 R11, RZ, RZ, 0x1f ;  /* 0x0000001fff0b7424 */ /* 0x000fe400078e00ff */
[----:B------:R-:W-:Y:S02]  /*19080*/  IMAD.MOV.U32 R15, RZ, RZ, -0x1 ;  /* 0xffffffffff0f7424 */ /* 0x000fe400078e00ff */
[----:B0-----:R-:W-:-:S07]  /*19090*/  IMAD.MOV.U32 R12, RZ, RZ, R8 ;  /* 0x000000ffff0c7224 */ /* 0x001fce00078e0008 */
[----:B------:R-:W-:Y:S05]  /*190a0*/  WARPSYNC.COLLECTIVE R15, `(.L_x_408) ;  /* 0x000000000f087348 */ /* 0x000fea0003c00000 */
[----:B------:R0:W1:Y:S02]  /*190b0*/  SHFL.IDX P6, R14, R13, R12, R11 ;  /* 0x0000000c0d0e7389 */ /* 0x00006400000c000b */
[----:B01----:R-:W-:Y:S01]  /*190c0*/  ENDCOLLECTIVE ;  /* 0x000000000000791b */ /* 0x003fe20003800000 */
.L_x_408:
[----:B------:R-:W-:Y:S02]  /*190d0*/  IMAD.MOV.U32 R13, RZ, RZ, R4 ;  /* 0x000000ffff0d7224 */ /* 0x000fe400078e0004 */
[----:B------:R-:W-:-:S07]  /*190e0*/  IMAD.MOV.U32 R7, RZ, RZ, R14 ;  /* 0x000000ffff077224 */ /* 0x000fce00078e000e */
[----:B------:R-:W-:Y:S05]  /*190f0*/  WARPSYNC.COLLECTIVE R15, `(.L_x_409) ;  /* 0x000000000f087348 */ /* 0x000fea0003c00000 */
[----:B------:R0:W1:Y:S02]  /*19100*/  SHFL.IDX P6, R14, R13, R12, R11 ;  /* 0x0000000c0d0e7389 */ /* 0x00006400000c000b */
[----:B01----:R-:W-:Y:S01]  /*19110*/  ENDCOLLECTIVE ;  /* 0x000000000000791b */ /* 0x003fe20003800000 */
.L_x_409:
[----:B------:R-:W-:Y:S01]  /*19120*/  IMAD.MOV.U32 R4, RZ, RZ, R14 ;  /* 0x000000ffff047224 */ /* 0x000fe200078e000e */
[----:B------:R-:W-:Y:S06]  /*19130*/  BRA `(.L_x_410) ;  /* 0xffffffc000507947 */ /* 0x000fec000383ffff */
.L_x_298:
[----:B------:R-:W-:Y:S01]  /*19140*/  BSSY B0, `(.L_x_411) ;  /* 0x0000007000007945 */ /* 0x000fe20003800000 */
[----:B------:R-:W-:Y:S02]  /*19150*/  IMAD.MOV.U32 R13, RZ, RZ, R2 ;  /* 0x000000ffff0d7224 */ /* 0x000fe400078e0002 */
[----:B------:R-:W-:Y:S02]  /*19160*/  IMAD.MOV.U32 R11, RZ, RZ, 0x1f ;  /* 0x0000001fff0b7424 */ /* 0x000fe400078e00ff */
[----:B------:R-:W-:-:S07]  /*19170*/  IMAD.MOV.U32 R15, RZ, RZ, -0x1 ;  /* 0xffffffffff0f7424 */ /* 0x000fce00078e00ff */
[----:B0123--:R-:W-:Y:S05]  /*19180*/  WARPSYNC.COLLECTIVE R15, `(.L_x_412) ;  /* 0x000000000f087348 */ /* 0x00ffea0003c00000 */
[----:B------:R4:W0:Y:S02]  /*19190*/  SHFL.IDX P6, R14, R13, R12, R11 ;  /* 0x0000000c0d0e7389 */ /* 0x00082400000c000b */
[----:B01234-:R-:W-:Y:S01]  /*191a0*/  ENDCOLLECTIVE ;  /* 0x000000000000791b */ /* 0x01ffe20003800000 */
.L_x_412:
[----:B------:R-:W-:Y:S05]  /*191b0*/  BSYNC B0 ;  /* 0x0000000000007941 */ /* 0x000fea0003800000 */
.L_x_411:
[----:B------:R-:W-:Y:S01]  /*191c0*/  IMAD.MOV.U32 R6, RZ, RZ, R14 ;  /* 0x000000ffff067224 */ /* 0x000fe200078e000e */
[----:B------:R-:W-:Y:S06]  /*191d0*/  BRA `(.L_x_297) ;  /* 0xffffffc000407947 */ /* 0x000fec000383ffff */
.L_x_302:
[----:B-1----:R1:W3:Y:S02]  /*191e0*/  SYNCS.PHASECHK.TRANS64.TRYWAIT P0, [R4+URZ+0x38820], R0 ;  /* 0x03882000040075a7 */ /* 0x0022e4000800017f */
[----:B---3--:R-:W-:Y:S05]  /*191f0*/  @!P0 NANOSLEEP.SYNCS 0x989680 ;  /* 0x009896800000895d */ /* 0x008fea0003900000 */
[----:B------:R-:W3:Y:S02]  /*19200*/  @!P0 SYNCS.PHASECHK.TRANS64 P0, [R4+URZ+0x38820], R0 ;  /* 0x03882000040085a7 */ /* 0x000ee4000800007f */
[----:B---3--:R-:W-:Y:S05]  /*19210*/  @!P0 BRA `(.L_x_302) ;  /* 0xfffffffc00f08947 */ /* 0x008fea000383ffff */
[----:B------:R-:W-:Y:S05]  /*19220*/  BRA `(.L_x_413) ;  /* 0xffffffc400987947 */ /* 0x000fea000383ffff */
.L_x_303:
[----:B------:R-:W3:Y:S01]  /*19230*/  S2R R2, SR_TID.X ;  /* 0x0000000000027919 */ /* 0x000ee20000002100 */
[----:B------:R-:W-:Y:S01]  /*19240*/  BSSY B0, `(.L_x_414) ;  /* 0x000000a000007945 */ /* 0x000fe20003800000 */
[----:B------:R-:W-:Y:S02]  /*19250*/  IMAD.MOV.U32 R12, RZ, RZ, RZ ;  /* 0x000000ffff0c7224 */ /* 0x000fe400078e00ff */
[----:B------:R-:W-:Y:S02]  /*19260*/  IMAD.MOV.U32 R11, RZ, RZ, 0x1f ;  /* 0x0000001fff0b7424 */ /* 0x000fe400078e00ff */
[----:B------:R-:W-:Y:S01]  /*19270*/  IMAD.MOV.U32 R15, RZ, RZ, -0x1 ;  /* 0xffffffffff0f7424 */ /* 0x000fe200078e00ff */
[----:B---3--:R-:W-:-:S04]  /*19280*/  SHF.R.U32.HI R2, RZ, 0x5, R2 ;  /* 0x00000005ff027819 */ /* 0x008fc80000011602 */
[----:B------:R-:W-:-:S05]  /*19290*/  LOP3.LUT R2, R2, 0x3, RZ, 0xc0, !PT ;  /* 0x0000000302027812 */ /* 0x000fca00078ec0ff */
[----:B------:R-:W-:-:S07]  /*192a0*/  IMAD.MOV.U32 R13, RZ, RZ, R2 ;  /* 0x000000ffff0d7224 */ /* 0x000fce00078e0002 */
[----:B012---:R-:W-:Y:S05]  /*192b0*/  WARPSYNC.COLLECTIVE R15, `(.L_x_415) ;  /* 0x000000000f087348 */ /* 0x007fea0003c00000 */
[----:B------:R3:W4:Y:S02]  /*192c0*/  SHFL.IDX P6, R14, R13, R12, R11 ;  /* 0x0000000c0d0e7389 */ /* 0x00072400000c000b */
[----:B01234-:R-:W-:Y:S01]  /*192d0*/  ENDCOLLECTIVE ;  /* 0x000000000000791b */ /* 0x01ffe20003800000 */
.L_x_415:
[----:B------:R-:W-:Y:S05]  /*192e0*/  BSYNC B0 ;  /* 0x0000000000007941 */ /* 0x000fea0003800000 */
.L_x_414:
[----:B------:R-:W-:Y:S05]  /*192f0*/  BRA `(.L_x_416) ;  /* 0xffffffc400807947 */ /* 0x000fea000383ffff */
.L_x_306:
[----:B------:R-:W-:Y:S01]  /*19300*/  BSSY B1, `(.L_x_417) ;  /* 0x0000006000017945 */ /* 0x000fe20003800000 */
[----:B------:R-:W-:-:S07]  /*19310*/  IMAD.MOV.U32 R15, RZ, RZ, -0x1 ;  /* 0xffffffffff0f7424 */ /* 0x000fce00078e00ff */
[----:B012---:R-:W-:Y:S05]  /*19320*/  WARPSYNC.COLLECTIVE R15, `(.L_x_418) ;  /* 0x000000000f0c7348 */ /* 0x007fea0003c00000 */
[----:B------:R-:W-:Y:S02]  /*19330*/  ELECT P6, UR62, PT ;  /* 0x00000000003e782f */ /* 0x000fe400038c0000 */
[----:B------:R-:W-:Y:S01]  /*19340*/  MOV R14, UR62 ;  /* 0x0000003e000e7c02 */ /* 0x000fe20008000f00 */
[----:B012---:R-:W-:Y:S10]  /*19350*/  ENDCOLLECTIVE ;  /* 0x000000000000791b */ /* 0x007ff40003800000 */
.L_x_418:
[----:B------:R-:W-:Y:S05]  /*19360*/  BSYNC B1 ;  /* 0x0000000000017941 */ /* 0x000fea0003800000 */
.L_x_417:
[----:B------:R-:W-:Y:S05]  /*19370*/  BRA `(.L_x_419) ;  /* 0xffffffc400787947 */ /* 0x000fea000383ffff */
.L_x_308:
[----:B-1----:R1:W3:Y:S02]  /*19380*/  SYNCS.PHASECHK.TRANS64.TRYWAIT P1, [R5+URZ+0x38840], R0 ;  /* 0x03884000050075a7 */ /* 0x0022e4000802017f */
[----:B---3--:R-:W-:Y:S05]  /*19390*/  @!P1 NANOSLEEP.SYNCS 0x989680 ;  /* 0x009896800000995d */ /* 0x008fea0003900000 */
[----:B------:R-:W3:Y:S02]  /*193a0*/  @!P1 SYNCS.PHASECHK.TRANS64 P1, [R5+URZ+0x38840], R0 ;  /* 0x03884000050095a7 */ /* 0x000ee4000802007f */
[----:B---3--:R-:W-:Y:S05]  /*193b0*/  @!P1 BRA `(.L_x_308) ;  /* 0xfffffffc00f09947 */ /* 0x008fea000383ffff */
[----:B------:R-:W-:Y:S05]  /*193c0*/  BRA `(.L_x_420) ;  /* 0xffffffc400a07947 */ /* 0x000fea000383ffff */
.L_x_310:
[----:B---3--:R3:W4:Y:S02]  /*193d0*/  SYNCS.PHASECHK.TRANS64.TRYWAIT P1, [R27+URZ+0x38840], R2 ;  /* 0x038840021b0075a7 */ /* 0x008724000802017f */
[----:B----4-:R-:W-:Y:S05]  /*193e0*/  @!P1 NANOSLEEP.SYNCS 0x989680 ;  /* 0x009896800000995d */ /* 0x010fea0003900000 */
[----:B------:R-:W4:Y:S02]  /*193f0*/  @!P1 SYNCS.PHASECHK.TRANS64 P1, [R27+URZ+0x38840], R2 ;  /* 0x038840021b0095a7 */ /* 0x000f24000802007f */
[----:B----4-:R-:W-:Y:S05]  /*19400*/  @!P1 BRA `(.L_x_310) ;  /* 0xfffffffc00f09947 */ /* 0x010fea000383ffff */
[----:B------:R-:W-:Y:S05]  /*19410*/  BRA `(.L_x_421) ;  /* 0xffffffc400ac7947 */ /* 0x000fea000383ffff */
.L_x_312:
[----:B----4-:R4:W0:Y:S02]  /*19420*/  SYNCS.PHASECHK.TRANS64.TRYWAIT P1, [R5+URZ+0x38860], R0 ;  /* 0x03886000050075a7 */ /* 0x010824000802017f */
[----:B0-----:R-:W-:Y:S05]  /*19430*/  @!P1 NANOSLEEP.SYNCS 0x989680 ;  /* 0x009896800000995d */ /* 0x001fea0003900000 */
[----:B------:R-:W0:Y:S02]  /*19440*/  @!P1 SYNCS.PHASECHK.TRANS64 P1, [R5+URZ+0x38860], R0 ;  /* 0x03886000050095a7 */ /* 0x000e24000802007f */
[----:B0-----:R-:W-:Y:S05]  /*19450*/  @!P1 BRA `(.L_x_312) ;  /* 0xfffffffc00f09947 */ /* 0x001fea000383ffff */
[----:B------:R-:W-:Y:S05]  /*19460*/  BRA `(.L_x_422) ;  /* 0xffffffc400a87947 */ /* 0x000fea000383ffff */
.L_x_423:
        /* <DEDUP_REMOVED lines=9> */
.L_x_15970:


//--------------------- .text._ZN7cutlass13device_kernelIN5flash11enable_sm90INS1_16FlashAttnFwdSm90INS1_25CollectiveMainloopFwdSm90ILi2EN4cute5tupleIJNS5_1CILi1EEES8_S8_EEENS6_IJNS7_ILi128EEENS7_ILi80EEENS7_ILi256EEEEEELi256ENS_6half_tEfNS_4arch4Sm90ELb0ELb0ELb0ELb1ELb1ELb1ELb0ELb1ELb1ELb1ELb1ELb0EEENS1_21CollectiveEpilogueFwdINS6_IJSA_SC_SB_EEES9_SE_SG_Li256ELb1ELb1ELb1ELb0EEENS1_36VarlenDynamicPersistentTileSchedulerILi128ELi80ELi256ELi128ELb1ELb1ELb1ELb0ELb1ELb1EEEEEEEEEvNT_6ParamsE --------------------------
	.section	.text._ZN7cutlass13device_kernelIN5flash11enable_sm90INS1_16FlashAttnFwdSm90INS1_25CollectiveMainloopFwdSm90ILi2EN4cute5tupleIJNS5_1CILi1EEES8_S8_EEENS6_IJNS7_ILi128EEENS7_ILi80EEENS7_ILi256EEEEEELi256ENS_6half_tEfNS_4arch4Sm90ELb0ELb0ELb0ELb1ELb1ELb1ELb0ELb1ELb1ELb1ELb1ELb0EEENS1_21CollectiveEpilogueFwdINS6_IJSA_SC_SB_EEES9_SE_SG_Li256ELb1ELb1ELb1ELb0EEENS1_36VarlenDynamicPersistentTileSchedulerILi128ELi80ELi256ELi128ELb1ELb1ELb1ELb0ELb1ELb1EEEEEEEEEvNT_6ParamsE,"ax",@progbits
	.align	128
.text._ZN7cutlass13device_kernelIN5flash11enable_sm90INS1_16FlashAttnFwdSm90INS1_25CollectiveMainloopFwdSm90ILi2EN4cute5tupleIJNS5_1CILi1EEES8_S8_EEENS6_IJNS7_ILi128EEENS7_ILi80EEENS7_ILi256EEEEEELi256ENS_6half_tEfNS_4arch4Sm90ELb0ELb0ELb0ELb1ELb1ELb1ELb0ELb1ELb1ELb1ELb1ELb0EEENS1_21CollectiveEpilogueFwdINS6_IJSA_SC_SB_EEES9_SE_SG_Li256ELb1ELb1ELb1ELb0EEENS1_36VarlenDynamicPersistentTileSchedulerILi128ELi80ELi256ELi128ELb1ELb1ELb1ELb0ELb1ELb1EEEEEEEEEvNT_6ParamsE:
        .type           _ZN7cutlass13device_kernelIN5flash11enable_sm90INS1_16FlashAttnFwdSm90INS1_25CollectiveMainloopFwdSm90ILi2EN4cute5tupleIJNS5_1CILi1EEES8_S8_EEENS6_IJNS7_ILi128EEENS7_ILi80EEENS7_ILi256EEEEEELi256ENS_6half_tEfNS_4arch4Sm90ELb0ELb0ELb0ELb1ELb1ELb1ELb0ELb1ELb1ELb1ELb1ELb0EEENS1_21CollectiveEpilogueFwdINS6_IJSA_SC_SB_EEES9_SE_SG_Li256ELb1ELb1ELb1ELb0EEENS1_36VarlenDynamicPersistentTileSchedulerILi128ELi80ELi256ELi128ELb1ELb1ELb1ELb0ELb1ELb1EEEEEEEEEvNT_6ParamsE,@function
        .size           _ZN7cutlass13device_kernelIN5flash11enable_sm90INS1_16FlashAttnFwdSm90INS1_25CollectiveMainloopFwdSm90ILi2EN4cute5tupleIJNS5_1CILi1EEES8_S8_EEENS6_IJNS7_ILi128EEENS7_ILi80EEENS7_ILi256EEEEEELi256ENS_6half_tEfNS_4arch4Sm90ELb0ELb0ELb0ELb1ELb1ELb1ELb0ELb1ELb1ELb1ELb1ELb0EEENS1_21CollectiveEpilogueFwdINS6_IJSA_SC_SB_EEES9_SE_SG_Li256ELb1ELb1ELb1ELb0EEENS1_36VarlenDynamicPersistentTileSchedulerILi128ELi80ELi256ELi128ELb1ELb1ELb1ELb0ELb1ELb1EEEEEEEEEvNT_6ParamsE,(.L_x_15971 - _ZN7cutlass13device_kernelIN5flash11enable_sm90INS1_16FlashAttnFwdSm90INS1_25CollectiveMainloopFwdSm90ILi2EN4cute5tupleIJNS5_1CILi1EEES8_S8_EEENS6_IJNS7_ILi128EEENS7_ILi80EEENS7_ILi256EEEEEELi256ENS_6half_tEfNS_4arch4Sm90ELb0ELb0ELb0ELb1ELb1ELb1ELb0ELb1ELb1ELb1ELb1ELb0EEENS1_21CollectiveEpilogueFwdINS6_IJSA_SC_SB_EEES9_SE_SG_Li256ELb1ELb1ELb1ELb0EEENS1_36VarlenDynamicPersistentTileSchedulerILi128ELi80ELi256ELi128ELb1ELb1ELb1ELb0ELb1ELb1EEEEEEEEEvNT_6ParamsE)
        .other          _ZN7cutlass13device_kernelIN5flash11enable_sm90INS1_16FlashAttnFwdSm90INS1_25CollectiveMainloopFwdSm90ILi2EN4cute5tupleIJNS5_1CILi1EEES8_S8_EEENS6_IJNS7_ILi128EEENS7_ILi80EEENS7_ILi256EEEEEELi256ENS_6half_tEfNS_4arch4Sm90ELb0ELb0ELb0ELb1ELb1ELb1ELb0ELb1ELb1ELb1ELb1ELb0EEENS1_21CollectiveEpilogueFwdINS6_IJSA_SC_SB_EEES9_SE_SG_Li256ELb1ELb1ELb1ELb0EEENS1_36VarlenDynamicPersistentTileSchedulerILi128ELi80ELi256ELi128ELb1ELb1ELb1ELb0ELb1ELb1EEEEEEEEEvNT_6ParamsE,@"STO_CUDA_ENTRY STV_DEFAULT"
_ZN7cutlass13device_kernelIN5flash11enable_sm90INS1_16FlashAttnFwdSm90INS1_25CollectiveMainloopFwdSm90ILi2EN4cute5tupleIJNS5_1CILi1EEES8_S8_EEENS6_IJNS7_ILi128EEENS7_ILi80EEENS7_ILi256EEEEEELi256ENS_6half_tEfNS_4arch4Sm90ELb0ELb0ELb0ELb1ELb1ELb1ELb0ELb1ELb1ELb1ELb1ELb0EEENS1_21CollectiveEpilogueFwdINS6_IJSA_SC_SB_EEES9_SE_SG_Li256ELb1ELb1ELb1ELb0EEENS1_36VarlenDynamicPersistentTileSchedulerILi128ELi80ELi256ELi128ELb1ELb1ELb1ELb0ELb1ELb1EEEEEEEEEvNT_6ParamsE:
[----:B------:R-:W0:Y:S02]  /*0000*/  LDC R1, c[0x0][0x28] ;  /* 0x00000a00ff017b82 */ /* 0x000e240000000800 */
[----:B0-----:R-:W-:Y:S01]  /*0010*/  VIADD R1, R1, 0xfffffe38 ;  /* 0xfffffe3801017836 */ /* 0x001fe20000000000 */
[----:B------:R-:W0:Y:S01]  /*0020*/  S2R R0, SR_TID.X ;  /* 0x0000000000007919 */ /* 0x000e220000002100 */
[----:B------:R-:W-:Y:S01]  /*0030*/  ELECT P0, URZ, PT ;  /* 0x00000000003f782f */ /* 0x000fe20003800000 */
[----:B------:R-:W-:Y:S01]  /*0040*/  BSSY B0, `(.L_x_424) ;  /* 0x000000e000007945 */ /* 0x000fe20003800000 */
[----:B0-----:R-:W-:-:S05]  /*0050*/  SHF.R.U32.HI R2, RZ, 0x5, R0 ;  /* 0x00000005ff027819 */ /* 0x001fca0000011600 */
[----:B------:R-:W0:Y:S02]  /*0060*/  SHFL.IDX PT, R3, R2, RZ, 0x1f ;  /* 0x00001fff02037589 */ /* 0x000e2400000e0000 */
[----:B0-----:R-:W-:Y:S02]  /*0070*/  ISETP.EQ.AND P0, PT, R3, RZ, P0 ;  /* 0x000000ff0300720c */ /* 0x001fe40000702270 */
[----:B------:R-:W-:-:S11]  /*0080*/  SHF.R.U32.HI R3, RZ, 0x7, R0 ;  /* 0x00000007ff037819 */ /* 0x000fd60000011600 */
[----:B------:R-:W-:Y:S05]  /*0090*/  @!P0 BRA `(.L_x_425) ;  /* 0x0000000000208947 */ /* 0x000fea0003800000 */
[----:B------:R-:W-:Y:S02]  /*00a0*/  ULDC.64 UR4, c[0x0][0x198] ;  /* 0x0000660000047ab9 */ /* 0x000fe40000000a00 */
[----:B------:R-:W-:Y:S02]  /*00b0*/  UIADD3 UR6, UP0, UR4, 0x570, URZ ;  /* 0x0000057004067890 */ /* 0x000fe4000ff1e03f */
[----:B------:R-:W-:Y:S02]  /*00c0*/  UIADD3 UR4, UP1, UR4, 0x670, URZ ;  /* 0x0000067004047890 */ /* 0x000fe4000ff3e03f */
[----:B------:R-:W-:Y:S02]  /*00d0*/  UIADD3.X UR7, URZ, UR5, URZ, UP0, !UPT ;  /* 0x000000053f077290 */ /* 0x000fe400087fe43f */
[----:B------:R-:W-:-:S07]  /*00e0*/  UIADD3.X UR5, URZ, UR5, URZ, UP1, !UPT ;  /* 0x000000053f057290 */ /* 0x000fce0008ffe43f */
[----:B------:R0:W-:Y:S02]  /*00f0*/  UTMACCTL.PF [UR6] ;  /* 0x00000000060079b9 */ /* 0x0001e40008040000 */
[----:B------:R0:W-:Y:S02]  /*0100*/  UTMACCTL.PF [UR4] ;  /* 0x00000000040079b9 */ /* 0x0001e40008040000 */
[----:B0-----:R-:W-:Y:S01]  /*0110*/  NOP ;  /* 0x0000000000007918 */ /* 0x001fe20000000000 */
.L_x_425:
[----:B------:R-:W-:Y:S05]  /*0120*/  BSYNC B0 ;  /* 0x0000000000007941 */ /* 0x000fea0003800000 */
.L_x_424:
[----:B------:R-:W-:Y:S01]  /*0130*/  VOTEU.ANY UP0, P0 ;  /* 0x00000000003f7886 */ /* 0x000fe20000000100 */
[----:B------:R-:W0:Y:S01]  /*0140*/  SHFL.IDX PT, R3, R3, RZ, 0x1f ;  /* 0x00001fff03037589 */ /* 0x000e2200000e0000 */
[----:B------:R-:W-:Y:S01]  /*0150*/  UMOV UR4, 0x80 ;  /* 0x0000008000047882 */ /* 0x000fe20000000000 */
[----:B------:R-:W-:Y:S01]  /*0160*/  UMOV UR7, 0x100 ;  /* 0x0000010000077882 */ /* 0x000fe20000000000 */
[----:B------:R-:W-:Y:S01]  /*0170*/  VOTEU.ANY UP1, P0 ;  /* 0x00000000003f7886 */ /* 0x000fe20000020100 */
[----:B------:R-:W1:Y:S01]  /*0180*/  @UP0 S2UR UR8, SR_CgaCtaId ;  /* 0x00000000000809c3 */ /* 0x000e620000008800 */
[----:B------:R-:W2:Y:S01]  /*0190*/  SHFL.IDX PT, R4, R2, RZ, 0x1f ;  /* 0x00001fff02047589 */ /* 0x000ea200000e0000 */
[----:B------:R-:W-:Y:S01]  /*01a0*/  @UP0 UMOV UR6, 0x400 ;  /* 0x0000040000060882 */ /* 0x000fe20000000000 */
[----:B------:R-:W-:-:S04]  /*01b0*/  @UP0 UIADD3 UR4, -UR4, 0x100000, URZ ;  /* 0x0010000004040890 */ /* 0x000fc8000fffe13f */
[----:B------:R-:W-:Y:S02]  /*01c0*/  @UP0 USHF.L.U32 UR5, UR4, 0xb, URZ ;  /* 0x0000000b04050899 */ /* 0x000fe4000800063f */
[----:B------:R-:W-:Y:S01]  /*01d0*/  @UP0 USHF.L.U32 UR4, UR4, 0x1, URZ ;  /* 0x0000000104040899 */ /* 0x000fe2000800063f */
[----:B------:R-:W-:Y:S01]  /*01e0*/  VOTEU.ANY UP2, P0 ;  /* 0x00000000003f7886 */ /* 0x000fe20000040100 */
[----:B0-----:R-:W-:Y:S01]  /*01f0*/  R2UR UR9, R3 ;  /* 0x00000000030972ca */ /* 0x001fe200000e0000 */
[----:B-1----:R-:W-:Y:S01]  /*0200*/  @UP0 ULEA UR8, UR8, UR6, 0x18 ;  /* 0x0000000608080291 */ /* 0x002fe2000f8ec03f */
[----:B--2---:R-:W-:Y:S01]  /*0210*/  ISETP.NE.AND P1, PT, R4, RZ, PT ;  /* 0x000000ff0400720c */ /* 0x004fe20003f25270 */
[----:B------:R-:W-:-:S04]  /*0220*/  @UP0 UIADD3 UR6, -UR7, 0x100000, URZ ;  /* 0x0010000007060890 */ /* 0x000fc8000fffe13f */
[----:B------:R-:W-:Y:S02]  /*0230*/  @UP0 USHF.L.U32 UR7, UR6, 0xb, URZ ;  /* 0x0000000b06070899 */ /* 0x000fe4000800063f */
[----:B------:R-:W-:-:S04]  /*0240*/  @UP0 USHF.L.U32 UR6, UR6, 0x1, URZ ;  /* 0x0000000106060899 */ /* 0x000fc8000800063f */
[----:B------:R-:W-:Y:S01]  /*0250*/  UISETP.NE.AND UP0, UPT, UR9, URZ, UPT ;  /* 0x0000003f0900728c */ /* 0x000fe2000bf05270 */
[----:B------:R-:W0:Y:S02]  /*0260*/  FENCE.VIEW.ASYNC.S ;  /* 0x00000000000073c6 */ /* 0x000e240000000000 */
[----:B0-----:R0:W1:Y:S05]  /*0270*/  @UP1 SYNCS.EXCH.64 URZ, [UR8+0x38800], UR4 ;  /* 0x03880004083f15b2 */ /* 0x00106a0008000100 */
[----:B------:R0:W2:Y:S01]  /*0280*/  @UP2 SYNCS.EXCH.64 URZ, [UR8+0x38820], UR6 ;  /* 0x03882006083f25b2 */ /* 0x0000a20008000100 */
        /* <DEDUP_REMOVED lines=14> */
[----:B0-----:R3:W4:Y:S08]  /*0370*/  SYNCS.EXCH.64 URZ, [UR8+0x38830], UR4 ;  /* 0x03883004083f75b2 */ /* 0x0017300008000100 */
[----:B------:R3:W0:Y:S01]  /*0380*/  SYNCS.EXCH.64 URZ, [UR8+0x38840], UR6 ;  /* 0x03884006083f75b2 */ /* 0x0006220008000100 */
[----:B------:R3:W0:Y:S01]  /*0390*/  SYNCS.EXCH.64 URZ, [UR8+0x38838], UR4 ;  /* 0x03883804083f75b2 */ /* 0x0006220008000100 */
[----:B------:R3:W0:Y:S02]  /*03a0*/  SYNCS.EXCH.64 URZ, [UR8+0x38848], UR6 ;  /* 0x03884806083f75b2 */ /* 0x0006240008000100 */
[----:B---3--:R-:W-:Y:S01]  /*03b0*/  NOP ;  /* 0x0000000000007918 */ /* 0x008fe20000000000 */
.L_x_426:
[----:B------:R-:W3:Y:S01]  /*03c0*/  SHFL.IDX PT, R3, R2, RZ, 0x1f ;  /* 0x00001fff02037589 */ /* 0x000ee200000e0000 */
[----:B------:R-:W-:Y:S01]  /*03d0*/  NOP ;  /* 0x0000000000007918 */ /* 0x000fe20000000000 */
[----:B---3--:R-:W-:-:S13]  /*03e0*/  ISETP.NE.AND P0, PT, R3, RZ, PT ;  /* 0x000000ff0300720c */ /* 0x008fda0003f05270 */
        /* <DEDUP_REMOVED lines=17> */
[----:B------:R3:W0:Y:S02]  /*0500*/  SYNCS.EXCH.64 URZ, [UR8+0x38868], UR6 ;  /* 0x03886806083f75b2 */ /* 0x0006240008000100 */
[----:B---3--:R-:W-:Y:S01]  /*0510*/  NOP ;  /* 0x0000000000007918 */ /* 0x008fe20000000000 */
.L_x_427:
[----:B------:R-:W3:Y:S01]  /*0520*/  SHFL.IDX PT, R3, R2, RZ, 0x1f ;  /* 0x00001fff02037589 */ /* 0x000ee200000e0000 */
[----:B------:R-:W-:Y:S01]  /*0530*/  NOP ;  /* 0x0000000000007918 */ /* 0x000fe20000000000 */
[----:B---3--:R-:W-:-:S13]  /*0540*/  ISETP.NE.AND P0, PT, R3, RZ, PT ;  /* 0x000000ff0300720c */ /* 0x008fda0003f05270 */
        /* <DEDUP_REMOVED lines=13> */
[----:B------:R3:W0:Y:S02]  /*0620*/  SYNCS.EXCH.64 URZ, [UR6+0x38888], UR4 ;  /* 0x03888804063f75b2 */ /* 0x0006240008000100 */
[----:B---3--:R-:W-:Y:S01]  /*0630*/  NOP ;  /* 0x0000000000007918 */ /* 0x008fe20000000000 */
.L_x_428:
        /* <DEDUP_REMOVED lines=22> */
.L_x_429:
        /* <DEDUP_REMOVED lines=22> */
.L_x_430:
[----:B------:R-:W-:Y:S01]  /*0900*/  PLOP3.LUT P0, PT, PT, PT, UP0, 0x80, 0x0 ;  /* 0x000000000000781c */ /* 0x000fe20003f0f008 */
[----:B------:R-:W-:Y:S01]  /*0910*/  UMOV UR60, 0x1 ;  /* 0x00000001003c7882 */ /* 0x000fe20000000000 */
[----:B------:R-:W-:Y:S01]  /*0920*/  NOP ;  /* 0x0000000000007918 */ /* 0x000fe20000000000 */
[----:B------:R-:W-:Y:S01]  /*0930*/  USEL UR60, UR60, 0x2, !UP0 ;  /* 0x000000023c3c7887 */ /* 0x000fe2000c000000 */
[----:B------:R-:W-:Y:S01]  /*0940*/  BSSY B9, `(.L_x_431) ;  /* 0x0002970000097945 */ /* 0x000fe20003800000 */
[----:B012-4-:R-:W-:Y:S08]  /*0950*/  BAR.SYNC.DEFER_BLOCKING 0x0 ;  /* 0x0000000000007b1d */ /* 0x017ff00000010000 */
[----:B------:R-:W-:Y:S05]  /*0960*/  @!P0 BRA `(.L_x_432) ;  /* 0x0000021c00348947 */ /* 0x000fea0003800000 */
.L_x_433:
[----:B------:R-:W-:-:S08]  /*0970*/  NOP ;  /* 0x0000000000007918 */ /* 0x000fd00000000000 */
[----:B------:R-:W0:Y:S02]  /*0980*/  USETMAXREG.TRY_ALLOC.CTAPOOL UP0, 0xe8 ;  /* 0x000000e8000079c8 */ /* 0x000e240008000600 */
[----:B0-----:R-:W-:-:S13]  /*0990*/  PLOP3.LUT P0, PT, PT, PT, UP0, 0x80, 0x0 ;  /* 0x000000000000781c */ /* 0x001fda0003f0f008 */
[----:B------:R-:W-:Y:S05]  /*09a0*/  @!P0 BRA `(.L_x_433) ;  /* 0xfffffffc00f08947 */ /* 0x000fea000383ffff */
[----:B------:R-:W0:Y:S08]  /*09b0*/  S2UR UR4, SR_CgaCtaId ;  /* 0x00000000000479c3 */ /* 0x000e300000008800 */
[----:B------:R-:W-:Y:S06]  /*09c0*/  BAR.ARV 0x8, 0x180 ;  /* 0x0206000000007b1d */ /* 0x000fec0000002000 */
[----:B------:R-:W-:-:S02]  /*09d0*/  MOV R23, 0x400 ;  /* 0x0000040000177802 */ /* 0x000fc40000000f00 */
[----:B------:R-:W-:Y:S01]  /*09e0*/  BAR.SYNC.DEFER_BLOCKING 0x5, 0x180 ;  /* 0x0146000000007b1d */ /* 0x000fe20000010000 */
[----:B0-----:R-:W-:-:S05]  /*09f0*/  IMAD.U32 R2, RZ, RZ, UR4 ;  /* 0x00000004ff027e24 */ /* 0x001fca000f8e00ff */
[----:B------:R-:W-:Y:S01]  /*0a00*/  ULDC UR4, c[0x0][0xc3c] ;  /* 0x00030f0000047ab9 */ /* 0x000fe20000000800 */
[----:B------:R-:W-:Y:S01]  /*0a10*/  LEA R23, R2, R23, 0x18 ;  /* 0x0000001702177211 */ /* 0x000fe200078ec0ff */
[----:B------:R-:W-:Y:S04]  /*0a20*/  STL [R1+0x64], R2 ;  /* 0x0000640201007387 */ /* 0x000fe80000100800 */
[----:B------:R-:W0:Y:S01]  /*0a30*/  LDS.128 R128, [R23+0x388d0] ;  /* 0x0388d00017807984 */ /* 0x000e220000000c00 */
[----:B------:R-:W-:Y:S06]  /*0a40*/  BAR.ARV 0x4, 0x180 ;  /* 0x0106000000007b1d */ /* 0x000fec0000002000 */
[----:B0-----:R-:W-:-:S13]  /*0a50*/  ISETP.GE.AND P0, PT, R131, UR4, PT ;  /* 0x0000000483007c0c */ /* 0x001fda000bf06270 */
[----:B------:R-:W-:Y:S05]  /*0a60*/  @P0 BRA `(.L_x_434) ;  /* 0x0000029400740947 */ /* 0x000fea0003800000 */
[----:B------:R-:W-:Y:S01]  /*0a70*/  VIADD R0, R0, 0xffffff80 ;  /* 0xffffff8000007836 */ /* 0x000fe20000000000 */
[----:B------:R-:W-:Y:S01]  /*0a80*/  R2UR UR4, R23 ;  /* 0x00000000170472ca */ /* 0x000fe200000e0000 */
[----:B------:R-:W-:Y:S01]  /*0a90*/  ULOP3.LUT UR5, UR60, 0x1, URZ, 0xfc, !UPT ;  /* 0x000000013c057892 */ /* 0x000fe2000f8efc3f */
[----:B------:R-:W-:Y:S01]  /*0aa0*/  IMAD.MOV.U32 R213, RZ, RZ, RZ ;  /* 0x000000ffffd57224 */ /* 0x000fe200078e00ff */
[----:B------:R-:W-:Y:S02]  /*0ab0*/  CS2R R226, SRZ ;  /* 0x0000000000e27805 */ /* 0x000fe4000001ff00 */
[----:B------:R-:W-:Y:S01]  /*0ac0*/  SHF.R.S32.HI R3, RZ, 0x1f, R0 ;  /* 0x0000001fff037819 */ /* 0x000fe20000011400 */
[----:B------:R-:W-:-:S03]  /*0ad0*/  IMAD.MOV.U32 R225, RZ, RZ, RZ ;  /* 0x000000ffffe17224 */ /* 0x000fc600078e00ff */
[CC--:B------:R-:W-:Y:S02]  /*0ae0*/  LEA.HI R2, R3.reuse, R0.reuse, RZ, 0x7 ;  /* 0x0000000003027211 */ /* 0x0c0fe400078f38ff */
[CC--:B------:R-:W-:Y:S02]  /*0af0*/  LEA.HI R5, R3.reuse, R0.reuse, RZ, 0x5 ;  /* 0x0000000003057211 */ /* 0x0c0fe400078f28ff */
[CC--:B------:R-:W-:Y:S01]  /*0b00*/  LEA.HI R4, R3.reuse, R0.reuse, RZ, 0x4 ;  /* 0x0000000003047211 */ /* 0x0c0fe200078f20ff */
[----:B------:R-:W-:Y:S01]  /*0b10*/  UIADD3 UR4, UR4, 0x14400, URZ ;  /* 0x0001440004047890 */ /* 0x000fe2000fffe03f */
[----:B------:R-:W-:Y:S02]  /*0b20*/  LOP3.LUT R7, R2, 0xffffff80, RZ, 0xc0, !PT ;  /* 0xffffff8002077812 */ /* 0x000fe400078ec0ff */
[CC--:B------:R-:W-:Y:S02]  /*0b30*/  LEA.HI R224, R3.reuse, R0.reuse, RZ, 0x3 ;  /* 0x0000000003e07211 */ /* 0x0c0fe400078f18ff */
[CC--:B------:R-:W-:Y:S01]  /*0b40*/  LEA.HI R6, R3.reuse, R0.reuse, RZ, 0x2 ;  /* 0x0000000003067211 */ /* 0x0c0fe200078f10ff */
[----:B------:R-:W-:Y:S01]  /*0b50*/  IMAD.IADD R20, R0, 0x1, -R7 ;  /* 0x0000000100147824 */ /* 0x000fe200078e0a07 */
[----:B------:R-:W-:-:S02]  /*0b60*/  LEA.HI R8, R3, R0, RZ, 0x6 ;  /* 0x0000000003087211 */ /* 0x000fc400078f30ff */
[----:B------:R-:W-:Y:S02]  /*0b70*/  SHF.L.U32 R5, R5, 0x5, RZ ;  /* 0x0000000505057819 */ /* 0x000fe400000006ff */
[----:B------:R-:W-:Y:S01]  /*0b80*/  LOP3.LUT R3, R4, 0x3fffff0, RZ, 0xc0, !PT ;  /* 0x03fffff004037812 */ /* 0x000fe200078ec0ff */
[----:B------:R-:W-:Y:S01]  /*0b90*/  STL [R1+0x120], R20 ;  /* 0x0001201401007387 */ /* 0x000fe20000100800 */
[----:B------:R-:W-:Y:S02]  /*0ba0*/  LOP3.LUT R11, R6, 0xfffffffc, RZ, 0xc0, !PT ;  /* 0xfffffffc060b7812 */ /* 0x000fe400078ec0ff */
[----:B------:R-:W-:Y:S01]  /*0bb0*/  LOP3.LUT R7, R224, 0xfffffff8, RZ, 0xc0, !PT ;  /* 0xfffffff8e0077812 */ /* 0x000fe200078ec0ff */
[C---:B------:R-:W-:Y:S01]  /*0bc0*/  IMAD.IADD R3, R0.reuse, 0x1, -R3 ;  /* 0x0000000100037824 */ /* 0x040fe200078e0a03 */
[----:B------:R-:W-:Y:S02]  /*0bd0*/  LOP3.LUT R6, R5, 0xfffffc00, RZ, 0xc0, !PT ;  /* 0xfffffc0005067812 */ /* 0x000fe400078ec0ff */
[----:B------:R-:W-:Y:S01]  /*0be0*/  SHF.R.S32.HI R5, RZ, 0x4, R4 ;  /* 0x00000004ff057819 */ /* 0x000fe20000011404 */
[----:B------:R-:W-:Y:S01]  /*0bf0*/  IMAD.IADD R14, R0, 0x1, -R7 ;  /* 0x00000001000e7824 */ /* 0x000fe200078e0a07 */
[----:B------:R-:W-:Y:S01]  /*0c00*/  SHF.R.S32.HI R224, RZ, 0x3, R224 ;  /* 0x00000003ffe07819 */ /* 0x000fe200000114e0 */
[----:B------:R-:W-:Y:S01]  /*0c10*/  IMAD R7, R3, 0x40, R6 ;  /* 0x0000004003077824 */ /* 0x000fe200078e0206 */
[----:B------:R-:W-:Y:S01]  /*0c20*/  SHF.R.S32.HI R3, RZ, 0x7, R2 ;  /* 0x00000007ff037819 */ /* 0x000fe20000011402 */
[----:B------:R-:W-:Y:S01]  /*0c30*/  IMAD.SHL.U32 R216, R14, 0x4, RZ ;  /* 0x000000040ed87824 */ /* 0x000fe200078e00ff */
[----:B------:R-:W-:Y:S01]  /*0c40*/  LEA.HI R4, R4, R5, RZ, 0x1 ;  /* 0x0000000504047211 */ /* 0x000fe200078f08ff */
[----:B------:R-:W-:Y:S01]  /*0c50*/  VIADD R6, R224, 0x60 ;  /* 0x00000060e0067836 */ /* 0x000fe20000000000 */
[----:B------:R-:W-:Y:S01]  /*0c60*/  SHF.R.S32.HI R9, RZ, 0x1f, R20 ;  /* 0x0000001fff097819 */ /* 0x000fe20000011414 */
[----:B------:R-:W-:Y:S01]  /*0c70*/  STL [R1+0x70], R14 ;  /* 0x0000700e01007387 */ /* 0x000fe20000100800 */
[----:B------:R-:W-:Y:S01]  /*0c80*/  LEA.HI R2, R2, R3, RZ, 0x1 ;  /* 0x0000000302027211 */ /* 0x000fe200078f08ff */
[----:B------:R-:W-:Y:S01]  /*0c90*/  VIADD R222, R216, 0x60 ;  /* 0x00000060d8de7836 */ /* 0x000fe20000000000 */
[----:B------:R-:W-:-:S02]  /*0ca0*/  LOP3.LUT R4, R4, 0x1ffffffe, RZ, 0xc0, !PT ;  /* 0x1ffffffe04047812 */ /* 0x000fc400078ec0ff */
[----:B------:R-:W-:Y:S02]  /*0cb0*/  LEA.HI R10, R9, R20, RZ, 0x2 ;  /* 0x00000014090a7211 */ /* 0x000fe400078f10ff */
[----:B------:R-:W-:Y:S01]  /*0cc0*/  IADD3 R12, R0, -R11, RZ ;  /* 0x8000000b000c7210 */ /* 0x000fe20007ffe0ff */
[----:B------:R-:W-:Y:S01]  /*0cd0*/  IMAD.IADD R4, R5, 0x1, -R4 ;  /* 0x0000000105047824 */ /* 0x000fe200078e0a04 */
[----:B------:R-:W-:Y:S02]  /*0ce0*/  LOP3.LUT R2, R2, 0x3fffffe, RZ, 0xc0, !PT ;  /* 0x03fffffe02027812 */ /* 0x000fe400078ec0ff */
[--C-:B------:R-:W-:Y:S02]  /*0cf0*/  SHF.R.S32.HI R0, RZ, 0x2, R10.reuse ;  /* 0x00000002ff007819 */ /* 0x100fe4000001140a */
[----:B------:R-:W-:Y:S02]  /*0d00*/  SHF.R.S32.HI R11, RZ, 0x1f, R10 ;  /* 0x0000001fff0b7819 */ /* 0x000fe4000001140a */
[----:B------:R-:W-:-:S02]  /*0d10*/  SHF.R.S32.HI R5, RZ, 0x1f, R6 ;  /* 0x0000001fff057819 */ /* 0x000fc40000011406 */
[----:B------:R-:W-:Y:S01]  /*0d20*/  IADD3 R2, R3, -R2, RZ ;  /* 0x8000000203027210 */ /* 0x000fe20007ffe0ff */
[----:B------:R-:W-:Y:S01]  /*0d30*/  IMAD R3, R4, 0x8, R7 ;  /* 0x0000000804037824 */ /* 0x000fe200078e0207 */
[----:B------:R-:W-:Y:S02]  /*0d40*/  LEA.HI R11, R11, R0, RZ, 0x3 ;  /* 0x000000000b0b7211 */ /* 0x000fe400078f18ff */
[----:B------:R-:W-:Y:S01]  /*0d50*/  LEA.HI R5, R5, R6, RZ, 0x3 ;  /* 0x0000000605057211 */ /* 0x000fe200078f18ff */
[----:B------:R-:W-:Y:S01]  /*0d60*/  IMAD.SHL.U32 R6, R6, 0x40, RZ ;  /* 0x0000004006067824 */ /* 0x000fe200078e00ff */
[----:B------:R-:W-:Y:S01]  /*0d70*/  LOP3.LUT R11, R11, 0xfffffff8, RZ, 0xc0, !PT ;  /* 0xfffffff80b0b7812 */ /* 0x000fe200078ec0ff */
[----:B------:R0:W-:Y:S01]  /*0d80*/  STL [R1+0x1c0], R3 ;  /* 0x0001c00301007387 */ /* 0x0001e20000100800 */
[----:B------:R-:W-:Y:S01]  /*0d90*/  LEA.HI R9, R9, R20, RZ, 0x5 ;  /* 0x0000001409097211 */ /* 0x000fe200078f28ff */
[----:B------:R-:W-:Y:S01]  /*0da0*/  IMAD.SHL.U32 R5, R5, 0x40, RZ ;  /* 0x0000004005057824 */ /* 0x000fe200078e00ff */
[----:B------:R-:W-:Y:S01]  /*0db0*/  SHF.L.U32 R16, R14, 0x3, RZ ;  /* 0x000000030e107819 */ /* 0x000fe200000006ff */
[----:B------:R-:W-:Y:S01]  /*0dc0*/  IMAD.IADD R0, R0, 0x1, -R11 ;  /* 0x0000000100007824 */ /* 0x000fe200078e0a0b */
[----:B------:R-:W-:Y:S01]  /*0dd0*/  LOP3.LUT R13, R6, 0x1c0, RZ, 0xc0, !PT ;  /* 0x000001c0060d7812 */ /* 0x000fe200078ec0ff */
[----:B------:R-:W-:Y:S01]  /*0de0*/  VIADD R6, R224, 0x20 ;  /* 0x00000020e0067836 */ /* 0x000fe20000000000 */
[----:B------:R-:W-:-:S02]  /*0df0*/  SHF.R.S32.HI R9, RZ, 0x5, R9 ;  /* 0x00000005ff097819 */ /* 0x000fc40000011409 */
[----:B------:R-:W-:Y:S01]  /*0e00*/  LOP3.LUT R5, R5, 0xfffffe00, RZ, 0xc0, !PT ;  /* 0xfffffe0005057812 */ /* 0x000fe200078ec0ff */
[----:B------:R-:W-:Y:S01]  /*0e10*/  IMAD.SHL.U32 R229, R6, 0x40, RZ ;  /* 0x0000004006e57824 */ /* 0x000fe200078e00ff */
[----:B0-----:R-:W-:Y:S01]  /*0e20*/  LEA.HI R3, R12, R12, RZ, 0x1 ;  /* 0x0000000c0c037211 */ /* 0x001fe200078f08ff */
[----:B------:R-:W-:Y:S01]  /*0e30*/  IMAD R9, R9, 0x10, R0 ;  /* 0x0000001009097824 */ /* 0x000fe200078e0200 */
[----:B------:R-:W-:Y:S01]  /*0e40*/  SHF.R.U32.HI R4, RZ, 0x3, R13 ;  /* 0x00000003ff047819 */ /* 0x000fe2000001160d */
[----:B------:R-:W-:Y:S01]  /*0e50*/  IMAD.SHL.U32 R0, R224, 0x40, RZ ;  /* 0x00000040e0007824 */ /* 0x000fe200078e00ff */
[----:B------:R-:W-:Y:S01]  /*0e60*/  LOP3.LUT R3, R3, 0x1ffffffe, RZ, 0xc0, !PT ;  /* 0x1ffffffe03037812 */ /* 0x000fe200078ec0ff */
[----:B------:R0:W-:Y:S01]  /*0e70*/  STL [R1+0x118], R5 ;  /* 0x0001180501007387 */ /* 0x0001e20000100800 */
[----:B------:R-:W-:Y:S01]  /*0e80*/  LOP3.LUT R7, R13, 0x38, R16, 0xf8, !PT ;  /* 0x000000380d077812 */ /* 0x000fe200078ef810 */
[----:B------:R-:W-:Y:S01]  /*0e90*/  IMAD R13, R2, 0x40, R9 ;  /* 0x00000040020d7824 */ /* 0x000fe200078e0209 */
[----:B------:R-:W-:Y:S01]  /*0ea0*/  IADD3 R220, R216, 0x40, RZ ;  /* 0x00000040d8dc7810 */ /* 0x000fe20007ffe0ff */
[----:B------:R-:W-:Y:S01]  /*0eb0*/  IMAD.IADD R3, R12, 0x1, -R3 ;  /* 0x000000010c037824 */ /* 0x000fe200078e0a03 */
[----:B------:R-:W-:-:S02]  /*0ec0*/  LOP3.LUT R12, R5, R7, R4, 0xf6, !PT ;  /* 0x00000007050c7212 */ /* 0x000fc400078ef604 */
[----:B------:R-:W-:Y:S01]  /*0ed0*/  LOP3.LUT R19, R0, 0x1c0, RZ, 0xc0, !PT ;  /* 0x000001c000137812 */ /* 0x000fe200078ec0ff */
[----:B------:R-:W-:Y:S01]  /*0ee0*/  IMAD.IADD R214, R216, 0x1, R220 ;  /* 0x00000001d8d67824 */ /* 0x000fe200078e02dc */
[----:B------:R-:W-:Y:S01]  /*0ef0*/  SHF.R.S32.HI R0, RZ, 0x1f, R6 ;  /* 0x0000001fff007819 */ /* 0x000fe20000011406 */
[----:B------:R-:W-:Y:S01]  /*0f00*/  STL [R1+0x1b8], R13 ;  /* 0x0001b80d01007387 */ /* 0x000fe20000100800 */
[----:B0-----:R-:W-:Y:S02]  /*0f10*/  IADD3 R5, R224, 0x40, RZ ;  /* 0x00000040e0057810 */ /* 0x001fe40007ffe0ff */
[----:B------:R-:W-:Y:S02]  /*0f20*/  LEA.HI R0, R0, R6, RZ, 0x3 ;  /* 0x0000000600007211 */ /* 0x000fe400078f18ff */
[----:B------:R-:W-:Y:S01]  /*0f30*/  SHF.R.S32.HI R2, RZ, 0x1f, R5 ;  /* 0x0000001fff027819 */ /* 0x000fe20000011405 */
[----:B------:R-:W-:Y:S01]  /*0f40*/  IMAD.SHL.U32 R228, R5, 0x40, RZ ;  /* 0x0000004005e47824 */ /* 0x000fe200078e00ff */
[----:B------:R-:W-:Y:S01]  /*0f50*/  SHF.L.U32 R8, R8, 0x3, RZ ;  /* 0x0000000308087819 */ /* 0x000fe200000006ff */
[----:B------:R-:W-:Y:S01]  /*0f60*/  IMAD.SHL.U32 R0, R0, 0x40, RZ ;  /* 0x0000004000007824 */ /* 0x000fe200078e00ff */
[----:B------:R-:W-:-:S02]  /*0f70*/  LEA.HI R2, R2, R5, RZ, 0x3 ;  /* 0x0000000502027211 */ /* 0x000fc400078f18ff */
[----:B------:R-:W-:Y:S02]  /*0f80*/  SHF.R.S32.HI R5, RZ, 0x1f, R214 ;  /* 0x0000001fff057819 */ /* 0x000fe400000114d6 */
[----:B------:R-:W-:Y:S01]  /*0f90*/  LOP3.LUT R229, R229, 0x1c0, RZ, 0xc0, !PT ;  /* 0x000001c0e5e57812 */ /* 0x000fe200078ec0ff */
[----:B------:R-:W-:Y:S01]  /*0fa0*/  IMAD.SHL.U32 R2, R2, 0x40, RZ ;  /* 0x0000004002027824 */ /* 0x000fe200078e00ff */
[CC--:B------:R-:W-:Y:S02]  /*0fb0*/  LEA.HI R4, R5.reuse, R214.reuse, RZ, 0x6 ;  /* 0x000000d605047211 */ /* 0x0c0fe400078f30ff */
[----:B------:R-:W-:Y:S02]  /*0fc0*/  LEA.HI R5, R5, R214, RZ, 0x3 ;  /* 0x000000d605057211 */ /* 0x000fe400078f18ff */
[----:B------:R-:W-:Y:S02]  /*0fd0*/  LOP3.LUT R228, R228, 0x1c0, RZ, 0xc0, !PT ;  /* 0x000001c0e4e47812 */ /* 0x000fe400078ec0ff */
[----:B------:R-:W-:-:S02]  /*0fe0*/  LOP3.LUT R21, R8, 0xfffffe00, RZ, 0xc0, !PT ;  /* 0xfffffe0008157812 */ /* 0x000fc400078ec0ff */
[----:B------:R-:W-:Y:S02]  /*0ff0*/  LOP3.LUT R15, R0, 0xfffffe00, RZ, 0xc0, !PT ;  /* 0xfffffe00000f7812 */ /* 0x000fe400078ec0ff */
[----:B------:R-:W-:Y:S01]  /*1000*/  SHF.R.U32.HI R24, RZ, 0x3, R19 ;  /* 0x00000003ff187819 */ /* 0x000fe20000011613 */
[----:B------:R-:W-:Y:S01]  /*1010*/  STL [R1+0x60], R21 ;  /* 0x0000601501007387 */ /* 0x000fe20000100800 */
[----:B------:R-:W-:Y:S02]  /*1020*/  LOP3.LUT R8, R2, 0xfffffe00, RZ, 0xc0, !PT ;  /* 0xfffffe0002087812 */ /* 0x000fe400078ec0ff */
[----:B------:R-:W-:Y:S01]  /*1030*/  LOP3.LUT R0, R19, 0x38, R5, 0xf8, !PT ;  /* 0x0000003813007812 */ /* 0x000fe200078ef805 */
[----:B------:R-:W-:Y:S01]  /*1040*/  STL [R1+0x5c], R15 ;  /* 0x00005c0f01007387 */ /* 0x000fe20000100800 */
[----:B------:R-:W-:Y:S02]  /*1050*/  SHF.R.U32.HI R18, RZ, 0x3, R229 ;  /* 0x00000003ff127819 */ /* 0x000fe400000116e5 */
[----:B------:R-:W-:Y:S01]  /*1060*/  SHF.R.U32.HI R14, RZ, 0x3, R228 ;  /* 0x00000003ff0e7819 */ /* 0x000fe200000116e4 */
[----:B------:R-:W-:Y:S01]  /*1070*/  STL [R1+0x58], R8 ;  /* 0x0000580801007387 */ /* 0x000fe20000100800 */
[----:B------:R-:W-:-:S02]  /*1080*/  SHF.L.U32 R4, R4, 0x7, RZ ;  /* 0x0000000704047819 */ /* 0x000fc400000006ff */
[--C-:B------:R-:W-:Y:S01]  /*1090*/  LOP3.LUT R2, R229, 0x38, R5.reuse, 0xf8, !PT ;  /* 0x00000038e5027812 */ /* 0x100fe200078ef805 */
[----:B------:R-:W-:Y:S01]  /*10a0*/  STL [R1+0x84], RZ ;  /* 0x000084ff01007387 */ /* 0x000fe20000100800 */
[----:B------:R-:W-:Y:S02]  /*10b0*/  LOP3.LUT R6, R228, 0x38, R5, 0xf8, !PT ;  /* 0x00000038e4067812 */ /* 0x000fe400078ef805 */
[----:B------:R-:W-:Y:S01]  /*10c0*/  LOP3.LUT R7, R0, R24, RZ, 0x3c, !PT ;  /* 0x0000001800077212 */ /* 0x000fe200078e3cff */
[----:B------:R-:W-:Y:S01]  /*10d0*/  IMAD.U32 R0, RZ, RZ, UR5 ;  /* 0x00000005ff007e24 */ /* 0x000fe2000f8e00ff */
[----:B------:R-:W-:Y:S02]  /*10e0*/  LOP3.LUT R4, R4, 0xffffe000, RZ, 0xc0, !PT ;  /* 0xffffe00004047812 */ /* 0x000fe400078ec0ff */
[----:B------:R-:W-:Y:S01]  /*10f0*/  LOP3.LUT R9, R2, R18, RZ, 0x3c, !PT ;  /* 0x0000001202097212 */ /* 0x000fe200078e3cff */
[----:B------:R-:W-:Y:S01]  /*1100*/  IMAD.U32 R2, RZ, RZ, UR4 ;  /* 0x00000004ff027e24 */ /* 0x000fe2000f8e00ff */
[----:B------:R-:W-:-:S02]  /*1110*/  LOP3.LUT R11, R6, R14, RZ, 0x3c, !PT ;  /* 0x0000000e060b7212 */ /* 0x000fc400078e3cff */
[----:B------:R-:W-:Y:S01]  /*1120*/  LOP3.LUT R0, R19, 0x38, R16, 0xf8, !PT ;  /* 0x0000003813007812 */ /* 0x000fe200078ef810 */
[----:B------:R-:W-:Y:S01]  /*1130*/  VIADD R19, R16, 0x80 ;  /* 0x0000008010137836 */ /* 0x000fe20000000000 */
[-C--:B------:R-:W-:Y:S01]  /*1140*/  IADD3 R7, R7, R4.reuse, R21 ;  /* 0x0000000407077210 */ /* 0x080fe20007ffe015 */
[----:B------:R0:W-:Y:S01]  /*1150*/  STL [R1+0x11c], R2 ;  /* 0x00011c0201007387 */ /* 0x0001e20000100800 */
[-C--:B------:R-:W-:Y:S02]  /*1160*/  IADD3 R9, R9, R4.reuse, R15 ;  /* 0x0000000409097210 */ /* 0x080fe40007ffe00f */
[----:B------:R-:W-:Y:S02]  /*1170*/  IADD3 R11, R11, R4, R8 ;  /* 0x000000040b0b7210 */ /* 0x000fe40007ffe008 */
[----:B------:R-:W-:Y:S02]  /*1180*/  LOP3.LUT R4, R21, R0, R24, 0xf6, !PT ;  /* 0x0000000015047212 */ /* 0x000fe400078ef618 */
[----:B------:R-:W-:-:S02]  /*1190*/  LOP3.LUT R10, R10, 0x7ffffffc, RZ, 0xc0, !PT ;  /* 0x7ffffffc0a0a7812 */ /* 0x000fc400078ec0ff */
[--C-:B------:R-:W-:Y:S01]  /*11a0*/  LOP3.LUT R0, R229, 0x38, R16.reuse, 0xf8, !PT ;  /* 0x00000038e5007812 */ /* 0x100fe200078ef810 */
[----:B------:R1:W-:Y:S01]  /*11b0*/  STL [R1+0x6c], R4 ;  /* 0x00006c0401007387 */ /* 0x0003e20000100800 */
[----:B0-----:R-:W-:Y:S01]  /*11c0*/  LOP3.LUT R2, R228, 0x38, R16, 0xf8, !PT ;  /* 0x00000038e4027812 */ /* 0x001fe200078ef810 */
[----:B------:R-:W-:Y:S01]  /*11d0*/  IMAD.IADD R10, R20, 0x1, -R10 ;  /* 0x00000001140a7824 */ /* 0x000fe200078e0a0a */
[----:B------:R-:W-:Y:S02]  /*11e0*/  LOP3.LUT R0, R15, R0, R18, 0xf6, !PT ;  /* 0x000000000f007212 */ /* 0x000fe400078ef612 */
[----:B------:R-:W-:Y:S01]  /*11f0*/  LOP3.LUT R2, R8, R2, R14, 0xf6, !PT ;  /* 0x0000000208027212 */ /* 0x000fe200078ef60e */
[----:B------:R-:W-:Y:S01]  /*1200*/  IMAD.SHL.U32 R43, R10, 0x2, RZ ;  /* 0x000000020a2b7824 */ /* 0x000fe200078e00ff */
[----:B------:R-:W-:Y:S02]  /*1210*/  LOP3.LUT R212, R5, 0xfffffff8, RZ, 0xc0, !PT ;  /* 0xfffffff805d47812 */ /* 0x000fe400078ec0ff */
[----:B------:R-:W-:Y:S01]  /*1220*/  IADD3 R22, R16, 0xc0, RZ ;  /* 0x000000c010167810 */ /* 0x000fe20007ffe0ff */
[C---:B------:R-:W-:Y:S01]  /*1230*/  VIADD R42, R43.reuse, 0x8 ;  /* 0x000000082b2a7836 */ /* 0x040fe20000000000 */
[----:B-1----:R-:W-:Y:S01]  /*1240*/  LEA R4, R4, UR4, 0x1 ;  /* 0x0000000404047c11 */ /* 0x002fe2000f8e08ff */
[C---:B------:R-:W-:Y:S01]  /*1250*/  VIADD R40, R43.reuse, 0x18 ;  /* 0x000000182b287836 */ /* 0x040fe20000000000 */
[C---:B------:R-:W-:Y:S01]  /*1260*/  IADD3 R41, R43.reuse, 0x10, RZ ;  /* 0x000000102b297810 */ /* 0x040fe20007ffe0ff */
[C---:B------:R-:W-:Y:S01]  /*1270*/  VIADD R39, R43.reuse, 0x20 ;  /* 0x000000202b277836 */ /* 0x040fe20000000000 */
[C---:B------:R-:W-:Y:S01]  /*1280*/  IADD3 R37, R43.reuse, 0x30, RZ ;  /* 0x000000302b257810 */ /* 0x040fe20007ffe0ff */
[----:B------:R0:W-:Y:S01]  /*1290*/  STL [R1+0x68], R4 ;  /* 0x0000680401007387 */ /* 0x0001e20000100800 */
[C---:B------:R-:W-:Y:S01]  /*12a0*/  VIADD R38, R43.reuse, 0x28 ;  /* 0x000000282b267836 */ /* 0x040fe20000000000 */
[C---:B------:R-:W-:Y:S01]  /*12b0*/  IADD3 R33, R43.reuse, 0x50, RZ ;  /* 0x000000502b217810 */ /* 0x040fe20007ffe0ff */
[C---:B------:R-:W-:Y:S01]  /*12c0*/  VIADD R36, R43.reuse, 0x38 ;  /* 0x000000382b247836 */ /* 0x040fe20000000000 */
[----:B------:R-:W-:Y:S01]  /*12d0*/  STL [R1+0x90], R43 ;  /* 0x0000902b01007387 */ /* 0x000fe20000100800 */
[C---:B------:R-:W-:Y:S01]  /*12e0*/  VIADD R35, R43.reuse, 0x40 ;  /* 0x000000402b237836 */ /* 0x040fe20000000000 */
[C---:B------:R-:W-:Y:S01]  /*12f0*/  IADD3 R29, R43.reuse, 0x70, RZ ;  /* 0x000000702b1d7810 */ /* 0x040fe20007ffe0ff */
[C---:B------:R-:W-:Y:S01]  /*1300*/  VIADD R34, R43.reuse, 0x48 ;  /* 0x000000482b227836 */ /* 0x040fe20000000000 */
[C---:B------:R-:W-:Y:S01]  /*1310*/  IADD3 R25, R43.reuse, 0x90, RZ ;  /* 0x000000902b197810 */ /* 0x040fe20007ffe0ff */
[C---:B------:R-:W-:Y:S01]  /*1320*/  VIADD R32, R43.reuse, 0x58 ;  /* 0x000000582b207836 */ /* 0x040fe20000000000 */
[----:B0-----:R-:W-:Y:S01]  /*1330*/  SHF.R.S32.HI R4, RZ, 0x3, R5 ;  /* 0x00000003ff047819 */ /* 0x001fe20000011405 */
[C---:B------:R-:W-:Y:S01]  /*1340*/  VIADD R31, R43.reuse, 0x60 ;  /* 0x000000602b1f7836 */ /* 0x040fe20000000000 */
[----:B------:R-:W-:Y:S01]  /*1350*/  LEA R5, R12, UR4, 0x1 ;  /* 0x000000040c057c11 */ /* 0x000fe2000f8e08ff */
[C---:B------:R-:W-:Y:S01]  /*1360*/  VIADD R30, R43.reuse, 0x68 ;  /* 0x000000682b1e7836 */ /* 0x040fe20000000000 */
[C---:B------:R-:W-:Y:S01]  /*1370*/  IADD3 R18, R43.reuse, 0xb0, RZ ;  /* 0x000000b02b127810 */ /* 0x040fe20007ffe0ff */
[----:B------:R0:W-:Y:S01]  /*1380*/  STL [R1+0x114], R4 ;  /* 0x0001140401007387 */ /* 0x0001e20000100800 */
[C---:B------:R-:W-:Y:S01]  /*1390*/  VIADD R28, R43.reuse, 0x78 ;  /* 0x000000782b1c7836 */ /* 0x040fe20000000000 */
[C---:B------:R-:W-:Y:S01]  /*13a0*/  IADD3 R10, R43.reuse, 0xd0, RZ ;  /* 0x000000d02b0a7810 */ /* 0x040fe20007ffe0ff */
[C---:B------:R-:W-:Y:S01]  /*13b0*/  VIADD R27, R43.reuse, 0x80 ;  /* 0x000000802b1b7836 */ /* 0x040fe20000000000 */
[----:B------:R1:W-:Y:S01]  /*13c0*/  STL [R1+0x1a0], R5 ;  /* 0x0001a00501007387 */ /* 0x0003e20000100800 */
[C---:B------:R-:W-:Y:S01]  /*13d0*/  VIADD R26, R43.reuse, 0x88 ;  /* 0x000000882b1a7836 */ /* 0x040fe20000000000 */
[----:B------:R-:W-:Y:S01]  /*13e0*/  SHF.R.S32.HI R17, RZ, 0x1f, R16 ;  /* 0x0000001fff117819 */ /* 0x000fe20000011410 */
[C---:B------:R-:W-:Y:S01]  /*13f0*/  VIADD R24, R43.reuse, 0x98 ;  /* 0x000000982b187836 */ /* 0x040fe20000000000 */
[----:B------:R-:W-:Y:S01]  /*1400*/  IADD3 R221, R216, 0x20, RZ ;  /* 0x00000020d8dd7810 */ /* 0x000fe20007ffe0ff */
[C---:B------:R-:W-:Y:S01]  /*1410*/  VIADD R21, R43.reuse, 0xa0 ;  /* 0x000000a02b157836 */ /* 0x040fe20000000000 */
[----:B0-----:R-:W-:Y:S01]  /*1420*/  LEA R4, R0, UR4, 0x1 ;  /* 0x0000000400047c11 */ /* 0x001fe2000f8e08ff */
[C---:B------:R-:W-:Y:S01]  /*1430*/  VIADD R20, R43.reuse, 0xa8 ;  /* 0x000000a82b147836 */ /* 0x040fe20000000000 */
[----:B------:R-:W-:Y:S01]  /*1440*/  LEA R0, R2, UR4, 0x1 ;  /* 0x0000000402007c11 */ /* 0x000fe2000f8e08ff */
[C---:B------:R-:W-:Y:S01]  /*1450*/  VIADD R15, R43.reuse, 0xb8 ;  /* 0x000000b82b0f7836 */ /* 0x040fe20000000000 */
[----:B------:R-:W-:Y:S01]  /*1460*/  SHF.R.S32.HI R2, RZ, 0x1f, R41 ;  /* 0x0000001fff027819 */ /* 0x000fe20000011429 */
        /* <DEDUP_REMOVED lines=9> */
[C---:B-1----:R-:W-:Y:S01]  /*1500*/  VIADD R5, R43.reuse, 0xe8 ;  /* 0x000000e82b057836 */ /* 0x042fe20000000000 */
[----:B0-----:R-:W-:-:S02]  /*1510*/  IADD3 R4, R43, 0xf0, RZ ;  /* 0x000000f02b047810 */ /* 0x001fc40007ffe0ff */
[----:B------:R-:W-:Y:S01]  /*1520*/  STL [R1+0x108], R41 ;  /* 0x0001082901007387 */ /* 0x000fe20000100800 */
[----:B------:R-:W-:Y:S01]  /*1530*/  SHF.R.S32.HI R215, RZ, 0x1f, R212 ;  /* 0x0000001fffd77819 */ /* 0x000fe200000114d4 */
[----:B--2---:R-:W-:Y:S02]  /*1540*/  VIADD R0, R43, 0xf8 ;  /* 0x000000f82b007836 */ /* 0x004fe40000000000 */
[----:B------:R0:W-:Y:S01]  /*1550*/  STL [R1+0x104], R40 ;  /* 0x0001042801007387 */ /* 0x0001e20000100800 */
[----:B---3--:R-:W-:-:S03]  /*1560*/  SHF.R.S32.HI R42, RZ, 0x1f, R42 ;  /* 0x0000001fff2a7819 */ /* 0x008fc6000001142a */
[----:B------:R-:W-:Y:S04]  /*1570*/  STL [R1+0x100], R39 ;  /* 0x0001002701007387 */ /* 0x000fe80000100800 */
[----:B------:R1:W-:Y:S01]  /*1580*/  STL [R1+0xfc], R38 ;  /* 0x0000fc2601007387 */ /* 0x0003e20000100800 */
[----:B0-----:R-:W-:-:S03]  /*1590*/  SHF.R.S32.HI R40, RZ, 0x1f, R40 ;  /* 0x0000001fff287819 */ /* 0x001fc60000011428 */
[----:B------:R0:W-:Y:S04]  /*15a0*/  STL [R1+0xf8], R37 ;  /* 0x0000f82501007387 */ /* 0x0001e80000100800 */
[----:B------:R-:W-:Y:S01]  /*15b0*/  STL [R1+0xf4], R36 ;  /* 0x0000f42401007387 */ /* 0x000fe20000100800 */
[----:B-1----:R-:W-:-:S03]  /*15c0*/  SHF.R.S32.HI R38, RZ, 0x1f, R38 ;  /* 0x0000001fff267819 */ /* 0x002fc60000011426 */
        /* <DEDUP_REMOVED lines=40> */
[----:B------:R-:W-:Y:S01]  /*1850*/  STL [R1+0x94], R0 ;  /* 0x0000940001007387 */ /* 0x000fe20000100800 */
[----:B0-----:R-:W-:-:S03]  /*1860*/  SHF.R.S32.HI R4, RZ, 0x1f, R4 ;  /* 0x0000001fff047819 */ /* 0x001fc60000011404 */
[----:B------:R0:W-:Y:S04]  /*1870*/  STL [R1+0x198], R2 ;  /* 0x0001980201007387 */ /* 0x0001e80000100800 */
[----:B------:R-:W-:Y:S01]  /*1880*/  STL [R1+0x194], R40 ;  /* 0x0001942801007387 */ /* 0x000fe20000100800 */
[----:B0-----:R-:W-:-:S05]  /*1890*/  SHF.R.S32.HI R2, RZ, 0x1f, R39 ;  /* 0x0000001fff027819 */ /* 0x001fca0000011427 */
[----:B------:R0:W-:Y:S04]  /*18a0*/  STL [R1+0x190], R2 ;  /* 0x0001900201007387 */ /* 0x0001e80000100800 */
[----:B------:R-:W-:Y:S04]  /*18b0*/  STL [R1+0x18c], R38 ;  /* 0x00018c2601007387 */ /* 0x000fe80000100800 */
        /* <DEDUP_REMOVED lines=33> */
[----:B0-----:R-:W-:Y:S01]  /*1ad0*/  SHF.R.S32.HI R2, RZ, 0x1f, R0 ;  /* 0x0000001fff027819 */ /* 0x001fe20000011400 */
[----:B------:R-:W-:Y:S01]  /*1ae0*/  IMAD R0, R3, 0x8, R13 ;  /* 0x0000000803007824 */ /* 0x000fe200078e020d */
[----:B------:R-:W-:-:S03]  /*1af0*/  LEA R3, R7, UR4, 0x1 ;  /* 0x0000000407037c11 */ /* 0x000fc6000f8e08ff */
[----:B------:R0:W-:Y:S04]  /*1b00*/  STL [R1+0x124], R2 ;  /* 0x0001240201007387 */ /* 0x0001e80000100800 */
[----:B------:R1:W-:Y:S04]  /*1b10*/  STL [R1+0x1bc], R0 ;  /* 0x0001bc0001007387 */ /* 0x0003e80000100800 */
[----:B------:R2:W-:Y:S01]  /*1b20*/  STL [R1+0x1b4], R3 ;  /* 0x0001b40301007387 */ /* 0x0005e20000100800 */
[----:B0-----:R-:W-:Y:S02]  /*1b30*/  LEA R2, R9, UR4, 0x1 ;  /* 0x0000000409027c11 */ /* 0x001fe4000f8e08ff */
[----:B-1----:R-:W-:-:S05]  /*1b40*/  LEA R0, R11, UR4, 0x1 ;  /* 0x000000040b007c11 */ /* 0x002fca000f8e08ff */
[----:B------:R2:W-:Y:S04]  /*1b50*/  STL [R1+0x1a4], R0 ;  /* 0x0001a40001007387 */ /* 0x0005e80000100800 */
[----:B------:R2:W-:Y:S02]  /*1b60*/  STL [R1+0x1ac], R2 ;  /* 0x0001ac0201007387 */ /* 0x0005e40000100800 */
.L_x_679:
[----:B0-234-:R-:W0:Y:S01]  /*1b70*/  LDC.64 R2, c[0x0][0xc88] ;  /* 0x00032200ff027b82 */ /* 0x01de220000000a00 */
[----:B------:R-:W-:Y:S01]  /*1b80*/  ULDC.64 UR10, c[0x0][0x208] ;  /* 0x00008200000a7ab9 */ /* 0x000fe20000000a00 */
[----:B------:R-:W-:Y:S01]  /*1b90*/  ULDC.64 UR4, c[0x0][0xa28] ;  /* 0x00028a0000047ab9 */ /* 0x000fe20000000a00 */
[----:B------:R-:W-:Y:S01]  /*1ba0*/  ULDC.64 UR8, c[0x0][0xa18] ;  /* 0x0002860000087ab9 */ /* 0x000fe20000000a00 */
[----:B------:R-:W-:Y:S01]  /*1bb0*/  ULDC.64 UR6, c[0x0][0xa08] ;  /* 0x0002820000067ab9 */ /* 0x000fe20000000a00 */
[----:B0-----:R-:W-:-:S05]  /*1bc0*/  IMAD.WIDE R2, R131, 0x4, R2 ;  /* 0x0000000483027825 */ /* 0x001fca00078e0202 */
[----:B------:R-:W2:Y:S01]  /*1bd0*/  LDG.E R26, desc[UR10][R2.64] ;  /* 0x0000000a021a7981 */ /* 0x000ea2000c1e1900 */
[----:B------:R-:W-:Y:S01]  /*1be0*/  ISETP.NE.U32.AND P2, PT, RZ, UR4, PT ;  /* 0x00000004ff007c0c */ /* 0x000fe2000bf45070 */
[----:B------:R-:W-:Y:S01]  /*1bf0*/  IMAD.MOV.U32 R114, RZ, RZ, RZ ;  /* 0x000000ffff727224 */ /* 0x000fe200078e00ff */
[----:B------:R-:W-:Y:S02]  /*1c00*/  ISETP.NE.U32.AND P1, PT, RZ, UR8, PT ;  /* 0x00000008ff007c0c */ /* 0x000fe4000bf25070 */
[----:B------:R-:W-:Y:S02]  /*1c10*/  ISETP.NE.AND.EX P2, PT, RZ, UR5, PT, P2 ;  /* 0x00000005ff007c0c */ /* 0x000fe4000bf45320 */
[----:B------:R-:W-:Y:S02]  /*1c20*/  ISETP.NE.AND.EX P1, PT, RZ, UR9, PT, P1 ;  /* 0x00000009ff007c0c */ /* 0x000fe4000bf25310 */
[----:B------:R-:W-:Y:S02]  /*1c30*/  MOV R8, RZ ;  /* 0x000000ff00087202 */ /* 0x000fe40000000f00 */
[----:B------:R-:W-:-:S04]  /*1c40*/  ISETP.NE.U32.AND P0, PT, RZ, UR6, PT ;  /* 0x00000006ff007c0c */ /* 0x000fc8000bf05070 */
[----:B------:R-:W-:Y:S02]  /*1c50*/  ISETP.NE.AND.EX P0, PT, RZ, UR7, PT, P0 ;  /* 0x00000007ff007c0c */ /* 0x000fe4000bf05300 */
[C---:B------:R-:W-:Y:S02]  /*1c60*/  LOP3.LUT R6, R130.reuse, 0xff000000, RZ, 0xc0, !PT ;  /* 0xff00000082067812 */ /* 0x040fe400078ec0ff */
[----:B-----5:R-:W-:Y:S02]  /*1c70*/  LOP3.LUT R223, R130, 0xffff, RZ, 0xc0, !PT ;  /* 0x0000ffff82df7812 */ /* 0x020fe400078ec0ff */
[----:B--2---:R-:W-:Y:S01]  /*1c80*/  SHF.R.S32.HI R0, RZ, 0x1f, R26 ;  /* 0x0000001fff007819 */ /* 0x004fe2000001141a */
[C---:B------:R-:W-:Y:S01]  /*1c90*/  IMAD.SHL.U32 R28, R26.reuse, 0x4, RZ ;  /* 0x000000041a1c7824 */ /* 0x040fe200078e00ff */
[----:B------:R-:W-:Y:S01]  /*1ca0*/  STL [R1+0x78], R26 ;  /* 0x0000781a01007387 */ /* 0x000fe20000100800 */
[C---:B------:R-:W-:Y:S02]  /*1cb0*/  @P2 LEA R4, P3, R26.reuse, UR4, 0x2 ;  /* 0x000000041a042c11 */ /* 0x040fe4000f8610ff */
[C-C-:B------:R-:W-:Y:S01]  /*1cc0*/  SHF.L.U64.HI R27, R26.reuse, 0x2, R0.reuse ;  /* 0x000000021a1b7819 */ /* 0x140fe20000010200 */
[----:B------:R0:W-:Y:S01]  /*1cd0*/  STL [R1+0x110], R0 ;  /* 0x0001100001007387 */ /* 0x0001e20000100800 */
[----:B------:R-:W-:Y:S01]  /*1ce0*/  ULDC UR4, c[0x0][0x288] ;  /* 0x0000a20000047ab9 */ /* 0x000fe20000000800 */
[----:B------:R-:W-:-:S02]  /*1cf0*/  @P2 LEA.HI.X R5, R26, UR5, R0, 0x2, P3 ;  /* 0x000000051a052c11 */ /* 0x000fc400098f1400 */
[----:B------:R1:W-:Y:S01]  /*1d00*/  STL [R1+0x7c], R28 ;  /* 0x00007c1c01007387 */ /* 0x0003e20000100800 */
[----:B------:R-:W-:Y:S01]  /*1d10*/  IMAD.U32 R132, RZ, RZ, UR4 ;  /* 0x00000004ff847e24 */ /* 0x000fe2000f8e00ff */
[----:B------:R-:W-:Y:S01]  /*1d20*/  ULDC.64 UR4, c[0x0][0x418] ;  /* 0x0001060000047ab9 */ /* 0x000fe20000000a00 */
[----:B------:R-:W-:Y:S01]  /*1d30*/  IADD3 R2, P4, R28, UR6, RZ ;  /* 0x000000061c027c10 */ /* 0x000fe2000ff9e0ff */
[----:B------:R1:W-:Y:S01]  /*1d40*/  STL [R1+0x80], R27 ;  /* 0x0000801b01007387 */ /* 0x0003e20000100800 */
[----:B------:R-:W-:Y:S02]  /*1d50*/  UISETP.NE.U32.AND UP0, UPT, UR4, URZ, UPT ;  /* 0x0000003f0400728c */ /* 0x000fe4000bf05070 */
[----:B------:R-:W-:Y:S01]  /*1d60*/  IADD3.X R3, R27, UR7, RZ, P4, !PT ;  /* 0x000000071b037c10 */ /* 0x000fe2000a7fe4ff */
[----:B------:R1:W-:Y:S01]  /*1d70*/  STL [R1+0x88], R129 ;  /* 0x0000888101007387 */ /* 0x0003e20000100800 */
[----:B------:R-:W-:Y:S01]  /*1d80*/  UISETP.NE.AND.EX UP0, UPT, UR5, URZ, UPT, UP0 ;  /* 0x0000003f0500728c */ /* 0x000fe2000bf05300 */
[----:B------:R-:W-:-:S02]  /*1d90*/  ULDC UR4, c[0x0][0x424] ;  /* 0x0001090000047ab9 */ /* 0x000fc40000000800 */
[----:B------:R2:W5:Y:S01]  /*1da0*/  @P2 LDG.E R8, desc[UR10][R4.64] ;  /* 0x0000000a04082981 */ /* 0x000562000c1e1900 */
[----:B------:R-:W-:Y:S01]  /*1db0*/  USEL UR4, UR4, 0x1, UP0 ;  /* 0x0000000104047887 */ /* 0x000fe20008000000 */
[----:B------:R-:W-:Y:S01]  /*1dc0*/  ULDC UR5, c[0x0][0x2f0] ;  /* 0x0000bc0000057ab9 */ /* 0x000fe20000000800 */
[----:B0-----:R-:W-:Y:S01]  /*1dd0*/  LOP3.LUT R0, R130, 0xff0000, RZ, 0xc0, !PT ;  /* 0x00ff000082007812 */ /* 0x001fe200078ec0ff */
[----:B------:R-:W5:Y:S01]  /*1de0*/  @P0 LDG.E R114, desc[UR10][R2.64] ;  /* 0x0000000a02720981 */ /* 0x000f62000c1e1900 */
[----:B--2---:R-:W-:-:S04]  /*1df0*/  @P1 IADD3 R4, P2, R28, UR8, RZ ;  /* 0x000000081c041c10 */ /* 0x004fc8000ff5e0ff */
[----:B------:R-:W-:Y:S01]  /*1e00*/  @P1 IADD3.X R5, R27, UR9, RZ, P2, !PT ;  /* 0x000000091b051c10 */ /* 0x000fe200097fe4ff */
[----:B------:R-:W-:Y:S02]  /*1e10*/  ULDC.64 UR8, c[0x0][0xa20] ;  /* 0x0002880000087ab9 */ /* 0x000fe40000000a00 */
[----:B------:R-:W-:Y:S01]  /*1e20*/  ISETP.NE.U32.AND P2, PT, RZ, UR8, PT ;  /* 0x00000008ff007c0c */ /* 0x000fe2000bf45070 */
[----:B------:R-:W-:Y:S01]  /*1e30*/  UIMAD UR4, UR4, UR5, URZ ;  /* 0x00000005040472a4 */ /* 0x000fe2000f8e023f */
[----:B------:R0:W5:Y:S02]  /*1e40*/  @P1 LDG.E R132, desc[UR10][R4.64] ;  /* 0x0000000a04841981 */ /* 0x000164000c1e1900 */
[----:B------:R-:W-:Y:S01]  /*1e50*/  ISETP.NE.AND.EX P2, PT, RZ, UR9, PT, P2 ;  /* 0x00000009ff007c0c */ /* 0x000fe2000bf45320 */
[----:B------:R-:W-:Y:S01]  /*1e60*/  ULDC UR5, c[0x0][0x348] ;  /* 0x0000d20000057ab9 */ /* 0x000fe20000000800 */
[----:B0-----:R-:W-:-:S04]  /*1e70*/  SHF.R.U32.HI R5, RZ, 0x8, R6 ;  /* 0x00000008ff057819 */ /* 0x001fc80000011606 */
[----:B------:R-:W-:Y:S01]  /*1e80*/  LEA.HI R6, R0, R5, RZ, 0x10 ;  /* 0x0000000500067211 */ /* 0x000fe200078f80ff */
[----:B-1----:R-:W-:Y:S06]  /*1e90*/  @P1 BRA `(.L_x_435) ;  /* 0x0000000000281947 */ /* 0x002fec0003800000 */
[----:B------:R-:W-:Y:S02]  /*1ea0*/  ULDC.64 UR6, c[0x0][0xa00] ;  /* 0x0002800000067ab9 */ /* 0x000fe40000000a00 */
[----:B------:R-:W-:-:S04]  /*1eb0*/  ISETP.NE.U32.AND P1, PT, RZ, UR6, PT ;  /* 0x00000006ff007c0c */ /* 0x000fc8000bf25070 */
[----:B------:R-:W-:-:S13]  /*1ec0*/  ISETP.NE.AND.EX P1, PT, RZ, UR7, PT, P1 ;  /* 0x00000007ff007c0c */ /* 0x000fda000bf25310 */
[----:B------:R-:W-:Y:S05]  /*1ed0*/  @!P1 BRA `(.L_x_435) ;  /* 0x0000000000189947 */ /* 0x000fea0003800000 */
[----:B------:R-:W0:Y:S01]  /*1ee0*/  LDC.64 R4, c[0x0][0xa00] ;  /* 0x00028000ff047b82 */ /* 0x000e220000000a00 */
[----:B------:R-:W-:Y:S01]  /*1ef0*/  ULDC.64 UR6, c[0x0][0x208] ;  /* 0x0000820000067ab9 */ /* 0x000fe20000000a00 */
[----:B0-----:R-:W-:-:S05]  /*1f00*/  IMAD.WIDE R4, R26, 0x4, R4 ;  /* 0x000000041a047825 */ /* 0x001fca00078e0204 */
[----:B-----5:R-:W2:Y:S04]  /*1f10*/  LDG.E R132, desc[UR6][R4.64] ;  /* 0x0000000604847981 */ /* 0x020ea8000c1e1900 */
[----:B------:R-:W2:Y:S02]  /*1f20*/  LDG.E R7, desc[UR6][R4.64+0x4] ;  /* 0x0000040604077981 */ /* 0x000ea4000c1e1900 */
[----:B--2---:R-:W-:-:S07]  /*1f30*/  IMAD.IADD R132, R7, 0x1, -R132 ;  /* 0x0000000107847824 */ /* 0x004fce00078e0a84 */
.L_x_435:
[----:B------:R-:W-:Y:S01]  /*1f40*/  MOV R24, UR5 ;  /* 0x0000000500187c02 */ /* 0x000fe20008000f00 */
[----:B------:R-:W-:Y:S01]  /*1f50*/  IMAD.U32 R25, RZ, RZ, UR4 ;  /* 0x00000004ff197e24 */ /* 0x000fe2000f8e00ff */
[----:B------:R-:W-:Y:S06]  /*1f60*/  @!P2 BRA `(.L_x_436) ;  /* 0x000000000014a947 */ /* 0x000fec0003800000 */
[----:B------:R-:W-:Y:S01]  /*1f70*/  IADD3 R2, P0, R28, UR8, RZ ;  /* 0x000000081c027c10 */ /* 0x000fe2000ff1e0ff */
[----:B------:R-:W-:-:S03]  /*1f80*/  ULDC.64 UR4, c[0x0][0x208] ;  /* 0x0000820000047ab9 */ /* 0x000fc60000000a00 */
[----:B------:R-:W-:-:S05]  /*1f90*/  IADD3.X R3, R27, UR9, RZ, P0, !PT ;  /* 0x000000091b037c10 */ /* 0x000fca00087fe4ff */
[----:B------:R0:W5:Y:S01]  /*1fa0*/  LDG.E R25, desc[UR4][R2.64] ;  /* 0x0000000402197981 */ /* 0x000162000c1e1900 */
[----:B------:R-:W-:Y:S05]  /*1fb0*/  BRA `(.L_x_437) ;  /* 0x0000000000147947 */ /* 0x000fea0003800000 */
.L_x_436:
[----:B------:R-:W-:Y:S05]  /*1fc0*/  @!P0 BRA `(.L_x_437) ;  /* 0x0000000000108947 */ /* 0x000fea0003800000 */
[----:B------:R-:W-:Y:S02]  /*1fd0*/  ULDC.64 UR4, c[0x0][0x208] ;  /* 0x0000820000047ab9 */ /* 0x000fe40000000a00 */
[----:B------:R-:W2:Y:S04]  /*1fe0*/  LDG.E R0, desc[UR4][R2.64] ;  /* 0x0000000402007981 */ /* 0x000ea8000c1e1900 */
[----:B------:R-:W2:Y:S02]  /*1ff0*/  LDG.E R25, desc[UR4][R2.64+0x4] ;  /* 0x0000040402197981 */ /* 0x000ea4000c1e1900 */
[----:B--2---:R-:W-:-:S07]  /*2000*/  IMAD.IADD R25, R25, 0x1, -R0 ;  /* 0x0000000119197824 */ /* 0x004fce00078e0a00 */
.L_x_437:
[----:B------:R-:W-:Y:S01]  /*2010*/  ULDC.64 UR4, c[0x0][0xa10] ;  /* 0x0002840000047ab9 */ /* 0x000fe20000000a00 */
[----:B------:R-:W-:Y:S01]  /*2020*/  ULDC.64 UR6, c[0x0][0x208] ;  /* 0x0000820000067ab9 */ /* 0x000fe20000000a00 */
[----:B------:R-:W-:-:S04]  /*2030*/  ISETP.NE.U32.AND P0, PT, RZ, UR4, PT ;  /* 0x00000004ff007c0c */ /* 0x000fc8000bf05070 */
[----:B------:R-:W-:Y:S01]  /*2040*/  ISETP.NE.AND.EX P0, PT, RZ, UR5, PT, P0 ;  /* 0x00000005ff007c0c */ /* 0x000fe2000bf05300 */
[----:B------:R-:W-:-:S12]  /*2050*/  ULDC.64 UR4, c[0x0][0xa30] ;  /* 0x00028c0000047ab9 */ /* 0x000fd80000000a00 */
[----:B0-----:R-:W0:Y:S02]  /*2060*/  @P0 LDC.64 R2, c[0x0][0xa10] ;  /* 0x00028400ff020b82 */ /* 0x001e240000000a00 */
[----:B0-----:R-:W-:-:S05]  /*2070*/  @P0 IMAD.WIDE R2, R26, 0x4, R2 ;  /* 0x000000041a020825 */ /* 0x001fca00078e0202 */
[----:B------:R-:W2:Y:S04]  /*2080*/  @P0 LDG.E R0, desc[UR6][R2.64] ;  /* 0x0000000602000981 */ /* 0x000ea8000c1e1900 */
[----:B------:R0:W2:Y:S01]  /*2090*/  @P0 LDG.E R5, desc[UR6][R2.64+0x4] ;  /* 0x0000040602050981 */ /* 0x0000a2000c1e1900 */
[----:B------:R-:W-:Y:S01]  /*20a0*/  ISETP.NE.U32.AND P1, PT, RZ, UR4, PT ;  /* 0x00000004ff007c0c */ /* 0x000fe2000bf25070 */
[----:B-----5:R-:W-:Y:S01]  /*20b0*/  IMAD.MOV.U32 R127, RZ, RZ, R25 ;  /* 0x000000ffff7f7224 */ /* 0x020fe200078e0019 */
[----:B------:R-:W-:Y:S02]  /*20c0*/  LOP3.LUT R10, R6, 0xff, RZ, 0xc0, !PT ;  /* 0x000000ff060a7812 */ /* 0x000fe400078ec0ff */
[----:B------:R-:W-:Y:S02]  /*20d0*/  ISETP.NE.AND.EX P1, PT, RZ, UR5, PT, P1 ;  /* 0x00000005ff007c0c */ /* 0x000fe4000bf25310 */
[----:B------:R-:W-:-:S02]  /*20e0*/  IADD3 R9, R25, -R8, RZ ;  /* 0x8000000819097210 */ /* 0x000fc40007ffe0ff */
[----:B------:R-:W-:Y:S01]  /*20f0*/  SHF.R.U32.HI R4, RZ, 0x10, R6 ;  /* 0x00000010ff047819 */ /* 0x000fe20000011606 */
[----:B------:R1:W-:Y:S04]  /*2100*/  STL [R1+0x8c], R10 ;  /* 0x00008c0a01007387 */ /* 0x0003e80000100800 */
[----:B------:R1:W-:Y:S04]  /*2110*/  STL [R1+0x74], R4 ;  /* 0x0000740401007387 */ /* 0x0003e80000100800 */
[----:B0-----:R-:W-:-:S04]  /*2120*/  @P1 IADD3 R2, P2, R28, UR4, RZ ;  /* 0x000000041c021c10 */ /* 0x001fc8000ff5e0ff */
[----:B------:R-:W-:Y:S01]  /*2130*/  @P1 IADD3.X R3, R27, UR5, RZ, P2, !PT ;  /* 0x000000051b031c10 */ /* 0x000fe200097fe4ff */
[----:B------:R-:W-:Y:S01]  /*2140*/  BSSY B0, `(.L_x_438) ;  /* 0x000002a000007945 */ /* 0x000fe20003800000 */
[----:B------:R-:W-:-:S03]  /*2150*/  LOP3.LUT R18, R18, 0xfffffffd, RZ, 0xc0, !PT ;  /* 0xfffffffd12127812 */ /* 0x000fc600078ec0ff */
[----:B------:R0:W5:Y:S02]  /*2160*/  @P1 LDG.E R127, desc[UR6][R2.64] ;  /* 0x00000006027f1981 */ /* 0x000164000c1e1900 */
[----:B0-----:R-:W-:Y:S01]  /*2170*/  MOV R3, RZ ;  /* 0x000000ff00037202 */ /* 0x001fe20000000f00 */
[----:B--2---:R-:W-:-:S04]  /*2180*/  @P0 IMAD.IADD R24, R5, 0x1, -R0 ;  /* 0x0000000105180824 */ /* 0x004fc800078e0a00 */
[----:B------:R-:W-:-:S04]  /*2190*/  IMAD.IADD R133, R9, 0x1, R24 ;  /* 0x0000000109857824 */ /* 0x000fc800078e0218 */
[C---:B------:R-:W-:Y:S01]  /*21a0*/  VIADD R0, R133.reuse, 0x4f ;  /* 0x0000004f85007836 */ /* 0x040fe20000000000 */
[----:B------:R-:W-:-:S03]  /*21b0*/  ISETP.GE.AND P3, PT, R133, 0x1, PT ;  /* 0x000000018500780c */ /* 0x000fc60003f66270 */
[----:B------:R-:W-:-:S05]  /*21c0*/  IMAD.HI R0, R0, 0x66666667, RZ ;  /* 0x6666666700007827 */ /* 0x000fca00078e02ff */
[----:B------:R-:W-:-:S04]  /*21d0*/  SHF.R.U32.HI R5, RZ, 0x1f, R0 ;  /* 0x0000001fff057819 */ /* 0x000fc80000011600 */
[----:B------:R-:W-:Y:S02]  /*21e0*/  LEA.HI.SX32 R130, R0, R5, 0x1b ;  /* 0x0000000500827211 */ /* 0x000fe400078fdaff */
[----:B------:R-:W-:Y:S01]  /*21f0*/  @P3 LOP3.LUT R18, R18, 0x2, RZ, 0xfc, !PT ;  /* 0x0000000212123812 */ /* 0x000fe200078efcff */
[----:B-1----:R-:W-:Y:S06]  /*2200*/  @!P3 BRA `(.L_x_439) ;  /* 0x000000000074b947 */ /* 0x002fec0003800000 */
[----:B------:R-:W-:Y:S01]  /*2210*/  ISETP.NE.AND P0, PT, R4, RZ, PT ;  /* 0x000000ff0400720c */ /* 0x000fe20003f05270 */
[----:B------:R-:W-:-:S03]  /*2220*/  ULDC UR4, c[0x0][0x9f0] ;  /* 0x00027c0000047ab9 */ /* 0x000fc60000000800 */
[----:B------:R-:W-:-:S04]  /*2230*/  SEL R11, R4, UR4, P0 ;  /* 0x00000004040b7c07 */ /* 0x000fc80008000000 */
[-C--:B------:R-:W-:Y:S02]  /*2240*/  IABS R5, R11.reuse ;  /* 0x0000000b00057213 */ /* 0x080fe40000000000 */
[----:B------:R-:W-:Y:S02]  /*2250*/  IADD3 R0, R130, -0x1, R11 ;  /* 0xffffffff82007810 */ /* 0x000fe40007ffe00b */
[----:B------:R-:W0:Y:S01]  /*2260*/  I2F.RP R4, R5 ;  /* 0x0000000500047306 */ /* 0x000e220000209400 */
[----:B------:R-:W-:-:S05]  /*2270*/  IABS R8, R11 ;  /* 0x0000000b00087213 */ /* 0x000fca0000000000 */
[----:B------:R-:W-:Y:S02]  /*2280*/  IMAD.MOV R8, RZ, RZ, -R8 ;  /* 0x000000ffff087224 */ /* 0x000fe400078e0a08 */
[----:B0-----:R-:W0:Y:S02]  /*2290*/  MUFU.RCP R4, R4 ;  /* 0x0000000400047308 */ /* 0x001e240000001000 */
[----:B0-----:R-:W-:Y:S01]  /*22a0*/  VIADD R2, R4, 0xffffffe ;  /* 0x0ffffffe04027836 */ /* 0x001fe20000000000 */
[----:B------:R-:W-:Y:S02]  /*22b0*/  IABS R4, R0 ;  /* 0x0000000000047213 */ /* 0x000fe40000000000 */
[----:B------:R-:W-:-:S03]  /*22c0*/  LOP3.LUT R0, R0, R11, RZ, 0x3c, !PT ;  /* 0x0000000b00007212 */ /* 0x000fc600078e3cff */
[----:B------:R0:W1:Y:S01]  /*22d0*/  F2I.FTZ.U32.TRUNC.NTZ R3, R2 ;  /* 0x0000000200037305 */ /* 0x000062000021f000 */
[----:B------:R-:W-:Y:S02]  /*22e0*/  ISETP.GE.AND P2, PT, R0, RZ, PT ;  /* 0x000000ff0000720c */ /* 0x000fe40003f46270 */
[----:B0-----:R-:W-:Y:S01]  /*22f0*/  MOV R2, RZ ;  /* 0x000000ff00027202 */ /* 0x001fe20000000f00 */
[----:B-1----:R-:W-:-:S04]  /*2300*/  IMAD.MOV R6, RZ, RZ, -R3 ;  /* 0x000000ffff067224 */ /* 0x002fc800078e0a03 */
[----:B------:R-:W-:-:S04]  /*2310*/  IMAD R7, R6, R5, RZ ;  /* 0x0000000506077224 */ /* 0x000fc800078e02ff */
[----:B------:R-:W-:-:S04]  /*2320*/  IMAD.HI.U32 R3, R3, R7, R2 ;  /* 0x0000000703037227 */ /* 0x000fc800078e0002 */
[----:B------:R-:W-:Y:S02]  /*2330*/  IMAD.MOV.U32 R2, RZ, RZ, R8 ;  /* 0x000000ffff027224 */ /* 0x000fe400078e0008 */
[----:B------:R-:W-:-:S04]  /*2340*/  IMAD.HI.U32 R3, R3, R4, RZ ;  /* 0x0000000403037227 */ /* 0x000fc800078e00ff */
[----:B------:R-:W-:-:S05]  /*2350*/  IMAD R2, R3, R2, R4 ;  /* 0x0000000203027224 */ /* 0x000fca00078e0204 */
[----:B------:R-:W-:-:S13]  /*2360*/  ISETP.GT.U32.AND P1, PT, R5, R2, PT ;  /* 0x000000020500720c */ /* 0x000fda0003f24070 */
[----:B------:R-:W-:Y:S02]  /*2370*/  @!P1 IMAD.IADD R2, R2, 0x1, -R5 ;  /* 0x0000000102029824 */ /* 0x000fe400078e0a05 */
[----:B------:R-:W-:Y:S01]  /*2380*/  @!P1 VIADD R3, R3, 0x1 ;  /* 0x0000000103039836 */ /* 0x000fe20000000000 */
[----:B------:R-:W-:Y:S02]  /*2390*/  ISETP.NE.AND P1, PT, R11, RZ, PT ;  /* 0x000000ff0b00720c */ /* 0x000fe40003f25270 */
[----:B------:R-:W-:-:S13]  /*23a0*/  ISETP.GE.U32.AND P0, PT, R2, R5, PT ;  /* 0x000000050200720c */ /* 0x000fda0003f06070 */
[----:B------:R-:W-:-:S05]  /*23b0*/  @P0 IADD3 R3, R3, 0x1, RZ ;  /* 0x0000000103030810 */ /* 0x000fca0007ffe0ff */
[----:B------:R-:W-:Y:S01]  /*23c0*/  @!P2 IMAD.MOV R3, RZ, RZ, -R3 ;  /* 0x000000ffff03a224 */ /* 0x000fe200078e0a03 */
[----:B------:R-:W-:-:S07]  /*23d0*/  @!P1 LOP3.LUT R3, RZ, R11, RZ, 0x33, !PT ;  /* 0x0000000bff039212 */ /* 0x000fce00078e33ff */
.L_x_439:
[----:B------:R-:W-:Y:S05]  /*23e0*/  BSYNC B0 ;  /* 0x0000000000007941 */ /* 0x000fea0003800000 */
.L_x_438:
[----:B------:R-:W-:-:S05]  /*23f0*/  IMAD R0, R10, R3, RZ ;  /* 0x000000030a007224 */ /* 0x000fca00078e02ff */
[C---:B------:R-:W-:Y:S01]  /*2400*/  VIADDMNMX R3, R0.reuse, R3, R130, PT ;  /* 0x0000000300037246 */ /* 0x040fe20003800182 */
[----:B------:R-:W-:-:S04]  /*2410*/  IMAD R0, R0, 0x50, -R9 ;  /* 0x0000005000007824 */ /* 0x000fc800078e0a09 */
[----:B------:R-:W-:Y:S01]  /*2420*/  IMAD R3, R3, 0x50, -R9 ;  /* 0x0000005003037824 */ /* 0x000fe200078e0a09 */
[----:B------:R-:W-:-:S04]  /*2430*/  VIMNMX R0, RZ, R0, !PT ;  /* 0x00000000ff007248 */ /* 0x000fc80007fe0100 */
[----:B------:R-:W-:Y:S01]  /*2440*/  VIMNMX R3, R3, R24, PT ;  /* 0x0000001803037248 */ /* 0x000fe20003fe0100 */
[----:B------:R-:W-:-:S03]  /*2450*/  IMAD.WIDE.U32 R112, R0, -0x33333333, RZ ;  /* 0xcccccccd00707825 */ /* 0x000fc600078e00ff */
[----:B------:R-:W-:Y:S02]  /*2460*/  ISETP.GT.AND P0, PT, R3, R0, PT ;  /* 0x000000000300720c */ /* 0x000fe40003f04270 */
[----:B------:R-:W-:-:S05]  /*2470*/  SHF.R.U32.HI R112, RZ, 0x6, R113 ;  /* 0x00000006ff707819 */ /* 0x000fca0000011671 */
[----:B------:R-:W-:-:S06]  /*2480*/  IMAD.MOV.U32 R2, RZ, RZ, R112 ;  /* 0x000000ffff027224 */ /* 0x000fcc00078e0070 */
[----:B------:R-:W-:-:S04]  /*2490*/  @P0 VIADD R0, R3, 0x4f ;  /* 0x0000004f03000836 */ /* 0x000fc80000000000 */
[----:B------:R-:W-:-:S05]  /*24a0*/  @P0 IMAD.HI R0, R0, 0x66666667, RZ ;  /* 0x6666666700000827 */ /* 0x000fca00078e02ff */
[----:B------:R-:W-:-:S04]  /*24b0*/  @P0 SHF.R.U32.HI R3, RZ, 0x1f, R0 ;  /* 0x0000001fff030819 */ /* 0x000fc80000011600 */
[----:B------:R-:W-:Y:S02]  /*24c0*/  @P0 LEA.HI.SX32 R2, R0, R3, 0x1b ;  /* 0x0000000300020211 */ /* 0x000fe400078fdaff */
[----:B------:R-:W-:Y:S02]  /*24d0*/  PLOP3.LUT P0, PT, PT, PT, PT, 0x80, 0x0 ;  /* 0x000000000000781c */ /* 0x000fe40003f0f070 */
[----:B------:R-:W-:-:S13]  /*24e0*/  ISETP.GT.AND P1, PT, R2, R112, PT ;  /* 0x000000700200720c */ /* 0x000fda0003f24270 */
[----:B------:R-:W-:Y:S05]  /*24f0*/  @!P1 BRA `(.L_x_440) ;  /* 0x0000009400489947 */ /* 0x000fea0003800000 */
[----:B------:R-:W-:Y:S01]  /*2500*/  IADD3 R0, R23, 0x24400, RZ ;  /* 0x0002440017007810 */ /* 0x000fe20007ffe0ff */
[----:B------:R-:W-:Y:S03]  /*2510*/  BSSY B6, `(.L_x_441) ;  /* 0x0000013000067945 */ /* 0x000fe60003800000 */
[----:B------:R-:W-:-:S13]  /*2520*/  LOP3.LUT P0, RZ, R0, 0x3ff, RZ, 0xc0, !PT ;  /* 0x000003ff00ff7812 */ /* 0x000fda000780c0ff */
[----:B------:R-:W-:Y:S05]  /*2530*/  @!P0 BRA `(.L_x_442) ;  /* 0x0000000000408947 */ /* 0x000fea0003800000 */
[----:B------:R-:W-:Y:S01]  /*2540*/  MOV R14, 0x0 ;  /* 0x00000000000e7802 */ /* 0x000fe20000000f00 */
[----:B------:R-:W-:Y:S01]  /*2550*/  ULDC.64 UR4, c[0x4][0x138] ;  /* 0x01004e0000047ab9 */ /* 0x000fe20000000a00 */
[----:B------:R-:W-:Y:S01]  /*2560*/  ULDC.64 UR6, c[0x4][0xa8] ;  /* 0x01002a0000067ab9 */ /* 0x000fe20000000a00 */
[----:B------:R-:W-:Y:S01]  /*2570*/  IMAD.U32 R4, RZ, RZ, UR4 ;  /* 0x00000004ff047e24 */ /* 0x000fe2000f8e00ff */
[----:B------:R-:W-:Y:S01]  /*2580*/  MOV R12, 0x1 ;  /* 0x00000001000c7802 */ /* 0x000fe20000000f00 */
[----:B------:R-:W-:Y:S01]  /*2590*/  IMAD.U32 R5, RZ, RZ, UR5 ;  /* 0x00000005ff057e24 */ /* 0x000fe2000f8e00ff */
[----:B------:R-:W0:Y:S01]  /*25a0*/  LDC.64 R14, c[0x4][R14] ;  /* 0x010000000e0e7b82 */ /* 0x000e220000000a00 */
[----:B------:R-:W-:Y:S01]  /*25b0*/  ULDC.64 UR4, c[0x4][0x140] ;  /* 0x0100500000047ab9 */ /* 0x000fe20000000a00 */
[----:B------:R-:W-:Y:S01]  /*25c0*/  IMAD.U32 R10, RZ, RZ, UR6 ;  /* 0x00000006ff0a7e24 */ /* 0x000fe2000f8e00ff */
[----:B------:R-:W-:Y:S01]  /*25d0*/  MOV R7, UR5 ;  /* 0x0000000500077c02 */ /* 0x000fe20008000f00 */
[----:B------:R-:W-:-:S02]  /*25e0*/  IMAD.U32 R6, RZ, RZ, UR4 ;  /* 0x00000004ff067e24 */ /* 0x000fc4000f8e00ff */
[----:B------:R-:W-:Y:S02]  /*25f0*/  IMAD.U32 R11, RZ, RZ, UR7 ;  /* 0x00000007ff0b7e24 */ /* 0x000fe4000f8e00ff */
[----:B------:R-:W-:Y:S02]  /*2600*/  IMAD.MOV.U32 R8, RZ, RZ, 0x70 ;  /* 0x00000070ff087424 */ /* 0x000fe400078e00ff */
[----:B------:R-:W-:-:S07]  /*2610*/  IMAD.MOV.U32 R13, RZ, RZ, RZ ;  /* 0x000000ffff0d7224 */ /* 0x000fce00078e00ff */
[----:B------:R-:W-:-:S07]  /*2620*/  LEPC R20, `(.L_x_442) ;  /* 0x000000001014794e */ /* 0x000fce0000000000 */
[----:B0----5:R-:W-:Y:S05]  /*2630*/  CALL.ABS.NOINC R14 ;  /* 0x000000000e007343 */ /* 0x021fea0003c00000 */
.L_x_442:
[----:B------:R-:W-:Y:S05]  /*2640*/  BSYNC B6 ;  /* 0x0000000000067941 */ /* 0x000fea0003800000 */
.L_x_441:
[----:B------:R-:W-:Y:S01]  /*2650*/  VIADD R0, R23, 0x400 ;  /* 0x0000040017007836 */ /* 0x000fe20000000000 */
[----:B------:R-:W-:Y:S04]  /*2660*/  BSSY B6, `(.L_x_443) ;  /* 0x0000013000067945 */ /* 0x000fe80003800000 */
[----:B------:R-:W-:-:S13]  /*2670*/  LOP3.LUT P0, RZ, R0, 0x3ff, RZ, 0xc0, !PT ;  /* 0x000003ff00ff7812 */ /* 0x000fda000780c0ff */
[----:B------:R-:W-:Y:S05]  /*2680*/  @!P0 BRA `(.L_x_444) ;  /* 0x0000000000408947 */ /* 0x000fea0003800000 */
[----:B------:R-:W-:Y:S01]  /*2690*/  MOV R14, 0x0 ;  /* 0x00000000000e7802 */ /* 0x000fe20000000f00 */
[----:B------:R-:W-:Y:S01]  /*26a0*/  ULDC.64 UR4, c[0x4][0x138] ;  /* 0x01004e0000047ab9 */ /* 0x000fe20000000a00 */
[----:B------:R-:W-:Y:S01]  /*26b0*/  ULDC.64 UR6, c[0x4][0xa8] ;  /* 0x01002a0000067ab9 */ /* 0x000fe20000000a00 */
[----:B------:R-:W-:Y:S01]  /*26c0*/  IMAD.U32 R4, RZ, RZ, UR4 ;  /* 0x00000004ff047e24 */ /* 0x000fe2000f8e00ff */
[----:B------:R-:W-:Y:S01]  /*26d0*/  MOV R5, UR5 ;  /* 0x0000000500057c02 */ /* 0x000fe20008000f00 */
[----:B------:R-:W-:Y:S01]  /*26e0*/  ULDC.64 UR4, c[0x4][0x140] ;  /* 0x0100500000047ab9 */ /* 0x000fe20000000a00 */
[----:B------:R-:W0:Y:S01]  /*26f0*/  LDC.64 R14, c[0x4][R14] ;  /* 0x010000000e0e7b82 */ /* 0x000e220000000a00 */
[----:B------:R-:W-:Y:S01]  /*2700*/  IMAD.U32 R6, RZ, RZ, UR4 ;  /* 0x00000004ff067e24 */ /* 0x000fe2000f8e00ff */
[----:B------:R-:W-:Y:S01]  /*2710*/  MOV R11, UR7 ;  /* 0x00000007000b7c02 */ /* 0x000fe20008000f00 */
[----:B------:R-:W-:Y:S02]  /*2720*/  IMAD.U32 R7, RZ, RZ, UR5 ;  /* 0x00000005ff077e24 */ /* 0x000fe4000f8e00ff */
[----:B------:R-:W-:-:S02]  /*2730*/  IMAD.U32 R10, RZ, RZ, UR6 ;  /* 0x00000006ff0a7e24 */ /* 0x000fc4000f8e00ff */
[----:B------:R-:W-:Y:S02]  /*2740*/  IMAD.MOV.U32 R8, RZ, RZ, 0x70 ;  /* 0x00000070ff087424 */ /* 0x000fe400078e00ff */
[----:B------:R-:W-:Y:S02]  /*2750*/  IMAD.MOV.U32 R12, RZ, RZ, 0x1 ;  /* 0x00000001ff0c7424 */ /* 0x000fe400078e00ff */
[----:B------:R-:W-:-:S07]  /*2760*/  IMAD.MOV.U32 R13, RZ, RZ, RZ ;  /* 0x000000ffff0d7224 */ /* 0x000fce00078e00ff */
[----:B------:R-:W-:-:S07]  /*2770*/  LEPC R20, `(.L_x_444) ;  /* 0x000000001014794e */ /* 0x000fce0000000000 */
[----:B0----5:R-:W-:Y:S05]  /*2780*/  CALL.ABS.NOINC R14 ;  /* 0x000000000e007343 */ /* 0x021fea0003c00000 */
.L_x_444:
[----:B------:R-:W-:Y:S05]  /*2790*/  BSYNC B6 ;  /* 0x0000000000067941 */ /* 0x000fea0003800000 */
.L_x_443:
[----:B------:R-:W-:Y:S01]  /*27a0*/  ULDC.64 UR4, c[0x0][0x9f8] ;  /* 0x00027e0000047ab9 */ /* 0x000fe20000000a00 */
[----:B------:R-:W0:Y:S01]  /*27b0*/  LDC R111, c[0x0][0x3f4] ;  /* 0x0000fd00ff6f7b82 */ /* 0x000e220000000800 */
[----:B------:R-:W-:Y:S01]  /*27c0*/  ISETP.NE.U32.AND P0, PT, RZ, UR4, PT ;  /* 0x00000004ff007c0c */ /* 0x000fe2000bf05070 */
[----:B------:R-:W-:Y:S01]  /*27d0*/  ULDC.64 UR6, c[0x0][0x208] ;  /* 0x0000820000067ab9 */ /* 0x000fe20000000a00 */
[----:B------:R-:W-:Y:S01]  /*27e0*/  MOV R0, R26 ;  /* 0x0000001a00007202 */ /* 0x000fe20000000f00 */
[----:B------:R-:W2:Y:S01]  /*27f0*/  LDL R15, [R1+0x58] ;  /* 0x00005800010f7983 */ /* 0x000ea20000100800 */
[----:B------:R-:W-:-:S03]  /*2800*/  ISETP.NE.AND.EX P0, PT, RZ, UR5, PT, P0 ;  /* 0x00000005ff007c0c */ /* 0x000fc6000bf05300 */
[----:B------:R-:W1:Y:S01]  /*2810*/  LDC.64 R90, c[0x0][0x408] ;  /* 0x00010200ff5a7b82 */ /* 0x000e620000000a00 */
[----:B------:R-:W3:Y:S07]  /*2820*/  LDL R26, [R1+0x5c] ;  /* 0x00005c00011a7983 */ /* 0x000eee0000100800 */
[----:B------:R-:W4:Y:S02]  /*2830*/  LDC.64 R96, c[0x0][0x3f8] ;  /* 0x0000fe00ff607b82 */ /* 0x000f240000000a00 */
[----:B------:R-:W-:Y:S01]  /*2840*/  @P0 IADD3 R4, P1, R28, UR4, RZ ;  /* 0x000000041c040c10 */ /* 0x000fe2000ff3e0ff */
[----:B------:R-:W-:-:S03]  /*2850*/  ULDC UR4, c[0x0][0x2f4] ;  /* 0x0000bd0000047ab9 */ /* 0x000fc60000000800 */
[----:B------:R-:W-:Y:S02]  /*2860*/  @P0 IADD3.X R5, R27, UR5, RZ, P1, !PT ;  /* 0x000000051b050c10 */ /* 0x000fe40008ffe4ff */
[----:B------:R-:W-:Y:S01]  /*2870*/  ISETP.GE.AND P1, PT, R214, UR4, PT ;  /* 0x00000004d6007c0c */ /* 0x000fe2000bf26270 */
[----:B------:R-:W2:Y:S04]  /*2880*/  LDL R27, [R1+0x60] ;  /* 0x00006000011b7983 */ /* 0x000ea80000100800 */
[----:B------:R0:W2:Y:S01]  /*2890*/  @P0 LDG.E R0, desc[UR6][R4.64] ;  /* 0x0000000604000981 */ /* 0x0000a2000c1e1900 */
[----:B------:R-:W-:Y:S02]  /*28a0*/  ISETP.GE.AND P0, PT, R16, UR4, PT ;  /* 0x0000000410007c0c */ /* 0x000fe4000bf06270 */
[----:B------:R-:W-:-:S02]  /*28b0*/  ISETP.GE.AND P2, PT, R19, UR4, PT ;  /* 0x0000000413007c0c */ /* 0x000fc4000bf46270 */
[----:B0-----:R-:W-:Y:S02]  /*28c0*/  SEL R4, RZ, 0xffffffff, P1 ;  /* 0xffffffffff047807 */ /* 0x001fe40000800000 */
[----:B------:R-:W-:-:S03]  /*28d0*/  SEL R3, RZ, 0x1, P0 ;  /* 0x00000001ff037807 */ /* 0x000fc60000000000 */
[----:B------:R-:W-:-:S05]  /*28e0*/  IMAD.SHL.U32 R4, R4, 0x2, RZ ;  /* 0x0000000204047824 */ /* 0x000fca00078e00ff */
[----:B------:R-:W-:Y:S02]  /*28f0*/  LOP3.LUT R3, R4, 0x2, R3, 0xe2, !PT ;  /* 0x0000000204037812 */ /* 0x000fe400078ee203 */
[----:B------:R-:W-:Y:S02]  /*2900*/  SEL R4, RZ, 0x4, P2 ;  /* 0x00000004ff047807 */ /* 0x000fe40001000000 */
[----:B------:R-:W-:Y:S02]  /*2910*/  ISETP.GE.AND P2, PT, R16, R111, PT ;  /* 0x0000006f1000720c */ /* 0x000fe40003f46270 */
[----:B------:R-:W-:Y:S02]  /*2920*/  SHF.R.S32.HI R9, RZ, 0x1f, R224 ;  /* 0x0000001fff097819 */ /* 0x000fe400000114e0 */
[----:B------:R-:W-:Y:S02]  /*2930*/  SEL R5, R111, RZ, P2 ;  /* 0x000000ff6f057207 */ /* 0x000fe40001000000 */
[----:B------:R-:W-:-:S02]  /*2940*/  SHF.R.S32.HI R217, RZ, 0x1f, R216 ;  /* 0x0000001fffd97819 */ /* 0x000fc400000114d8 */
[----:B------:R-:W-:Y:S01]  /*2950*/  LOP3.LUT R3, R3, R4, RZ, 0xfc, !PT ;  /* 0x0000000403037212 */ /* 0x000fe200078efcff */
[C---:B-1----:R-:W-:Y:S02]  /*2960*/  IMAD R4, R9.reuse, R90, RZ ;  /* 0x0000005a09047224 */ /* 0x042fe400078e02ff */
[----:B------:R-:W-:Y:S02]  /*2970*/  IMAD.IADD R5, R16, 0x1, R5 ;  /* 0x0000000110057824 */ /* 0x000fe400078e0205 */
[----:B----4-:R-:W-:Y:S02]  /*2980*/  IMAD R6, R9, R96, RZ ;  /* 0x0000006009067224 */ /* 0x010fe400078e02ff */
[----:B------:R-:W-:-:S04]  /*2990*/  IMAD.WIDE.U32 R94, R224, R90, R216 ;  /* 0x0000005ae05e7225 */ /* 0x000fc800078e00d8 */
[C---:B------:R-:W-:Y:S01]  /*29a0*/  IMAD R9, R224.reuse, R91, R4 ;  /* 0x0000005be0097224 */ /* 0x040fe200078e0204 */
[----:B------:R-:W-:Y:S01]  /*29b0*/  SHF.R.S32.HI R4, RZ, 0x1f, R5 ;  /* 0x0000001fff047819 */ /* 0x000fe20000011405 */
[----:B------:R-:W-:-:S04]  /*29c0*/  IMAD.WIDE.U32 R92, R224, R90, R16 ;  /* 0x0000005ae05c7225 */ /* 0x000fc800078e0010 */
[----:B------:R-:W-:Y:S02]  /*29d0*/  IMAD.IADD R95, R95, 0x1, R9 ;  /* 0x000000015f5f7824 */ /* 0x000fe400078e0209 */
[----:B------:R-:W-:Y:S01]  /*29e0*/  IMAD.IADD R93, R9, 0x1, R93 ;  /* 0x00000001095d7824 */ /* 0x000fe200078e025d */
[----:B------:R-:W-:Y:S02]  /*29f0*/  LEA.HI R9, R4, R5, RZ, 0x3 ;  /* 0x0000000504097211 */ /* 0x000fe400078f18ff */
[----:B------:R-:W-:Y:S02]  /*2a00*/  SHF.R.U32.HI R21, RZ, 0x3, R229 ;  /* 0x00000003ff157819 */ /* 0x000fe400000116e5 */
[----:B------:R-:W-:-:S04]  /*2a10*/  LOP3.LUT R10, R229, 0x38, R9, 0xf8, !PT ;  /* 0x00000038e50a7812 */ /* 0x000fc800078ef809 */
[----:B------:R-:W-:Y:S02]  /*2a20*/  LOP3.LUT R11, R10, R21, RZ, 0x3c, !PT ;  /* 0x000000150a0b7212 */ /* 0x000fe400078e3cff */
[----:B------:R-:W4:Y:S01]  /*2a30*/  LDL R10, [R1+0x70] ;  /* 0x00007000010a7983 */ /* 0x000f220000100800 */
[C---:B------:R-:W-:Y:S02]  /*2a40*/  IMAD R7, R224.reuse, R97, R6 ;  /* 0x00000061e0077224 */ /* 0x040fe400078e0206 */
[----:B------:R-:W-:Y:S01]  /*2a50*/  IMAD.WIDE.U32 R98, R224, R96, R16 ;  /* 0x00000060e0627225 */ /* 0x000fe200078e0010 */
[----:B------:R-:W-:-:S03]  /*2a60*/  ISETP.GE.AND P1, PT, R214, R111, PT ;  /* 0x0000006fd600720c */ /* 0x000fc60003f26270 */
[----:B------:R-:W-:Y:S01]  /*2a70*/  IMAD.WIDE.U32 R100, R224, R96, R216 ;  /* 0x00000060e0647225 */ /* 0x000fe200078e00d8 */
[----:B------:R-:W-:-:S03]  /*2a80*/  IADD3 R99, R7, R99, RZ ;  /* 0x0000006307637210 */ /* 0x000fc60007ffe0ff */
[----:B------:R-:W-:Y:S01]  /*2a90*/  IMAD.IADD R101, R101, 0x1, R7 ;  /* 0x0000000165657824 */ /* 0x000fe200078e0207 */
[----:B------:R-:W-:Y:S01]  /*2aa0*/  SEL R7, R111, RZ, P1 ;  /* 0x000000ff6f077207 */ /* 0x000fe20000800000 */
[C---:B------:R-:W-:Y:S02]  /*2ab0*/  IMAD.SHL.U32 R29, R224.reuse, 0x40, RZ ;  /* 0x00000040e01d7824 */ /* 0x040fe400078e00ff */
[----:B------:R-:W-:Y:S01]  /*2ac0*/  IMAD.SHL.U32 R28, R224, 0x40, RZ ;  /* 0x00000040e01c7824 */ /* 0x000fe200078e00ff */
[----:B------:R-:W-:Y:S02]  /*2ad0*/  IADD3 R7, R214, R7, RZ ;  /* 0x00000007d6077210 */ /* 0x000fe40007ffe0ff */
[----:B------:R-:W-:Y:S02]  /*2ae0*/  LEA.HI R6, R4, R5, RZ, 0x6 ;  /* 0x0000000504067211 */ /* 0x000fe400078f30ff */
[----:B------:R-:W-:Y:S02]  /*2af0*/  LOP3.LUT R29, R29, 0x1c0, RZ, 0xc0, !PT ;  /* 0x000001c01d1d7812 */ /* 0x000fe400078ec0ff */
[----:B------:R-:W-:-:S02]  /*2b00*/  SHF.R.S32.HI R8, RZ, 0x1f, R7 ;  /* 0x0000001fff087819 */ /* 0x000fc40000011407 */
[----:B------:R-:W-:Y:S02]  /*2b10*/  LOP3.LUT R28, R28, 0x1c0, RZ, 0xc0, !PT ;  /* 0x000001c01c1c7812 */ /* 0x000fe400078ec0ff */
[----:B------:R-:W-:Y:S02]  /*2b20*/  SHF.R.S32.HI R6, RZ, 0x6, R6 ;  /* 0x00000006ff067819 */ /* 0x000fe40000011406 */
[----:B------:R-:W-:Y:S02]  /*2b30*/  LOP3.LUT R4, R29, 0x38, R9, 0xf8, !PT ;  /* 0x000000381d047812 */ /* 0x000fe400078ef809 */
[----:B------:R-:W-:Y:S02]  /*2b40*/  SHF.R.U32.HI R28, RZ, 0x3, R28 ;  /* 0x00000003ff1c7819 */ /* 0x000fe4000001161c */
[CC--:B------:R-:W-:Y:S01]  /*2b50*/  LEA.HI R20, R8.reuse, R7.reuse, RZ, 0x3 ;  /* 0x0000000708147211 */ /* 0x0c0fe200078f18ff */
[----:B------:R-:W0:Y:S01]  /*2b60*/  S2R R158, SR_TID.X ;  /* 0x00000000009e7919 */ /* 0x000e220000002100 */
[----:B------:R-:W-:-:S02]  /*2b70*/  LEA.HI R7, R8, R7, RZ, 0x6 ;  /* 0x0000000708077211 */ /* 0x000fc400078f30ff */
[----:B------:R-:W-:Y:S02]  /*2b80*/  LOP3.LUT R5, R4, R28, RZ, 0x3c, !PT ;  /* 0x0000001c04057212 */ /* 0x000fe400078e3cff */
[----:B------:R-:W-:Y:S02]  /*2b90*/  SHF.R.S32.HI R7, RZ, 0x6, R7 ;  /* 0x00000006ff077819 */ /* 0x000fe40000011407 */
[----:B------:R-:W-:-:S04]  /*2ba0*/  LOP3.LUT R4, R29, 0x38, R20, 0xf8, !PT ;  /* 0x000000381d047812 */ /* 0x000fc800078ef814 */
[----:B------:R-:W-:Y:S02]  /*2bb0*/  LOP3.LUT R4, R4, R28, RZ, 0x3c, !PT ;  /* 0x0000001c04047212 */ /* 0x000fe400078e3cff */
[----:B------:R-:W-:Y:S02]  /*2bc0*/  SHF.R.U32.HI R14, RZ, 0x3, R228 ;  /* 0x00000003ff0e7819 */ /* 0x000fe400000116e4 */
[----:B------:R-:W-:Y:S02]  /*2bd0*/  LOP3.LUT R8, R228, 0x38, R20, 0xf8, !PT ;  /* 0x00000038e4087812 */ /* 0x000fe400078ef814 */
[----:B------:R-:W-:Y:S02]  /*2be0*/  ISETP.GE.AND P0, PT, R22, UR4, PT ;  /* 0x0000000416007c0c */ /* 0x000fe4000bf06270 */
[----:B------:R-:W-:Y:S01]  /*2bf0*/  LOP3.LUT R8, R8, R14, RZ, 0x3c, !PT ;  /* 0x0000000e08087212 */ /* 0x000fe200078e3cff */
[----:B------:R-:W-:Y:S01]  /*2c00*/  IMAD.SHL.U32 R104, R90, 0x20, RZ ;  /* 0x000000205a687824 */ /* 0x000fe200078e00ff */
[----:B------:R-:W-:Y:S01]  /*2c10*/  LOP3.LUT R12, R228, 0x38, R9, 0xf8, !PT ;  /* 0x00000038e40c7812 */ /* 0x000fe200078ef809 */
[----:B-----5:R-:W-:Y:S01]  /*2c20*/  IMAD.WIDE.U32 R94, R127, R90, R94 ;  /* 0x0000005a7f5e7225 */ /* 0x020fe200078e005e */
[----:B------:R-:W-:-:S02]  /*2c30*/  SHF.L.U64.HI R103, R90, 0x5, R91 ;  /* 0x000000055a677819 */ /* 0x000fc4000001025b */
[C---:B------:R-:W-:Y:S01]  /*2c40*/  SHF.L.U64.HI R107, R90.reuse, 0x6, R91 ;  /* 0x000000065a6b7819 */ /* 0x040fe2000001025b */
[----:B------:R-:W-:Y:S01]  /*2c50*/  IMAD.WIDE.U32 R92, R127, R90, R92 ;  /* 0x0000005a7f5c7225 */ /* 0x000fe200078e005c */
[----:B------:R-:W-:Y:S02]  /*2c60*/  SHF.L.U32 R108, R90, 0x6, RZ ;  /* 0x000000065a6c7819 */ /* 0x000fe400000006ff */
[----:B------:R-:W-:Y:S01]  /*2c70*/  LOP3.LUT R13, R12, R14, RZ, 0x3c, !PT ;  /* 0x0000000e0c0d7212 */ /* 0x000fe200078e3cff */
[----:B------:R-:W-:Y:S01]  /*2c80*/  IMAD R115, R97, 0x50, RZ ;  /* 0x0000005061737824 */ /* 0x000fe200078e02ff */
[C-C-:B------:R-:W-:Y:S01]  /*2c90*/  SHF.L.U64.HI R89, R96.reuse, 0x5, R97.reuse ;  /* 0x0000000560597819 */ /* 0x140fe20000010261 */
[C---:B------:R-:W-:Y:S01]  /*2ca0*/  IMAD.SHL.U32 R102, R96.reuse, 0x20, RZ ;  /* 0x0000002060667824 */ /* 0x040fe200078e00ff */
[C---:B------:R-:W-:Y:S01]  /*2cb0*/  SHF.L.U64.HI R105, R96.reuse, 0x6, R97 ;  /* 0x0000000660697819 */ /* 0x040fe20000010261 */
[----:B------:R-:W-:Y:S02]  /*2cc0*/  IMAD.SHL.U32 R106, R96, 0x40, RZ ;  /* 0x00000040606a7824 */ /* 0x000fe400078e00ff */
[----:B------:R-:W-:-:S04]  /*2cd0*/  IMAD.WIDE.U32 R100, R127, R96, R100 ;  /* 0x000000607f647225 */ /* 0x000fc800078e0064 */
[----:B------:R-:W-:Y:S01]  /*2ce0*/  IMAD.WIDE.U32 R98, R127, R96, R98 ;  /* 0x000000607f627225 */ /* 0x000fe200078e0062 */
[----:B0-----:R-:W-:-:S03]  /*2cf0*/  LEA.HI R158, R158, 0x8, RZ, 0x19 ;  /* 0x000000089e9e7811 */ /* 0x001fc600078fc8ff */
[----:B------:R-:W-:Y:S02]  /*2d00*/  IMAD.IADD R114, R114, 0x1, R25 ;  /* 0x0000000172727824 */ /* 0x000fe400078e0219 */
[----:B------:R-:W-:Y:S02]  /*2d10*/  IMAD.SHL.U32 R111, R111, 0x2, RZ ;  /* 0x000000026f6f7824 */ /* 0x000fe400078e00ff */
[----:B---3--:R-:W-:-:S05]  /*2d20*/  IMAD R124, R6, 0x1400, R26 ;  /* 0x00001400067c7824 */ /* 0x008fca00078e021a */
[----:B------:R-:W-:Y:S02]  /*2d30*/  IADD3 R124, R124, R11, RZ ;  /* 0x0000000b7c7c7210 */ /* 0x000fe40007ffe0ff */
[----:B------:R-:W-:Y:S01]  /*2d40*/  SHF.R.S32.HI R11, RZ, 0x1f, R127 ;  /* 0x0000001fff0b7819 */ /* 0x000fe2000001147f */
[C---:B------:R-:W-:Y:S02]  /*2d50*/  IMAD R123, R7.reuse, 0x1400, R26 ;  /* 0x00001400077b7824 */ /* 0x040fe400078e021a */
[--C-:B--2---:R-:W-:Y:S02]  /*2d60*/  IMAD R125, R7, 0x1400, R27.reuse ;  /* 0x00001400077d7824 */ /* 0x104fe400078e021b */
[----:B------:R-:W-:Y:S02]  /*2d70*/  IMAD R126, R6, 0x1400, R27 ;  /* 0x00001400067e7824 */ /* 0x000fe400078e021b */
[----:B------:R-:W-:Y:S02]  /*2d80*/  IMAD.IADD R125, R125, 0x1, R4 ;  /* 0x000000017d7d7824 */ /* 0x000fe400078e0204 */
[----:B------:R-:W-:-:S02]  /*2d90*/  IMAD R4, R11, R96, RZ ;  /* 0x000000600b047224 */ /* 0x000fc400078e02ff */
[----:B------:R-:W-:Y:S02]  /*2da0*/  IMAD R121, R7, 0x1400, R15 ;  /* 0x0000140007797824 */ /* 0x000fe400078e020f */
[----:B------:R-:W-:Y:S02]  /*2db0*/  IMAD R7, R127, R97, R4 ;  /* 0x000000617f077224 */ /* 0x000fe400078e0204 */
[----:B------:R-:W-:Y:S01]  /*2dc0*/  IMAD.IADD R126, R126, 0x1, R5 ;  /* 0x000000017e7e7824 */ /* 0x000fe200078e0205 */
[----:B------:R-:W-:Y:S01]  /*2dd0*/  LOP3.LUT R5, R229, 0x38, R20, 0xf8, !PT ;  /* 0x00000038e5057812 */ /* 0x000fe200078ef814 */
[----:B------:R-:W-:Y:S02]  /*2de0*/  IMAD R4, R11, R90, RZ ;  /* 0x0000005a0b047224 */ /* 0x000fe400078e02ff */
[----:B------:R-:W-:Y:S01]  /*2df0*/  IMAD R122, R6, 0x1400, R15 ;  /* 0x00001400067a7824 */ /* 0x000fe200078e020f */
[----:B------:R-:W-:Y:S01]  /*2e00*/  LOP3.LUT R6, R5, R21, RZ, 0x3c, !PT ;  /* 0x0000001505067212 */ /* 0x000fe200078e3cff */
[----:B------:R-:W-:Y:S01]  /*2e10*/  IMAD R11, R127, R91, R4 ;  /* 0x0000005b7f0b7224 */ /* 0x000fe200078e0204 */
[----:B------:R-:W-:Y:S01]  /*2e20*/  SEL R4, RZ, 0x8, P0 ;  /* 0x00000008ff047807 */ /* 0x000fe20000000000 */
[----:B------:R-:W-:Y:S01]  /*2e30*/  IMAD R5, R91, 0x50, RZ ;  /* 0x000000505b057824 */ /* 0x000fe200078e02ff */
[----:B------:R-:W-:Y:S01]  /*2e40*/  IADD3 R121, R121, R8, RZ ;  /* 0x0000000879797210 */ /* 0x000fe20007ffe0ff */
[----:B------:R-:W-:Y:S01]  /*2e50*/  IMAD.WIDE.U32 R90, R90, 0x50, RZ ;  /* 0x000000505a5a7825 */ /* 0x000fe200078e00ff */
[----:B------:R-:W-:-:S02]  /*2e60*/  LOP3.LUT R26, R3, R4, RZ, 0xfc, !PT ;  /* 0x00000004031a7212 */ /* 0x000fc400078efcff */
[----:B------:R-:W-:Y:S01]  /*2e70*/  SHF.R.S32.HI R8, RZ, 0x3, R9 ;  /* 0x00000003ff087819 */ /* 0x000fe20000011409 */
[----:B------:R-:W-:Y:S01]  /*2e80*/  IMAD.WIDE.U32 R96, R96, 0x50, RZ ;  /* 0x0000005060607825 */ /* 0x000fe200078e00ff */
[----:B------:R-:W-:Y:S02]  /*2e90*/  LOP3.LUT R9, R9, 0xfffffff8, RZ, 0xc0, !PT ;  /* 0xfffffff809097812 */ /* 0x000fe400078ec0ff */
[----:B------:R-:W-:Y:S01]  /*2ea0*/  IADD3 R120, R91, R5, RZ ;  /* 0x000000055b787210 */ /* 0x000fe20007ffe0ff */
[----:B------:R-:W-:Y:S01]  /*2eb0*/  IMAD.IADD R123, R123, 0x1, R6 ;  /* 0x000000017b7b7824 */ /* 0x000fe200078e0206 */
[C---:B------:R-:W-:Y:S01]  /*2ec0*/  LOP3.LUT R21, R26.reuse, 0x2, RZ, 0xc0, !PT ;  /* 0x000000021a157812 */ /* 0x040fe200078ec0ff */
[----:B------:R-:W-:Y:S01]  /*2ed0*/  IMAD.IADD R4, R101, 0x1, R7 ;  /* 0x0000000165047824 */ /* 0x000fe200078e0207 */
[----:B------:R-:W-:Y:S01]  /*2ee0*/  LOP3.LUT R25, R26, 0x4, RZ, 0xc0, !PT ;  /* 0x000000041a197812 */ /* 0x000fe200078ec0ff */
[----:B------:R-:W-:Y:S01]  /*2ef0*/  IMAD.IADD R5, R7, 0x1, R99 ;  /* 0x0000000107057824 */ /* 0x000fe200078e0263 */
[----:B------:R-:W-:Y:S01]  /*2f00*/  LOP3.LUT R3, R3, 0x1, RZ, 0xc0, !PT ;  /* 0x0000000103037812 */ /* 0x000fe200078ec0ff */
[----:B------:R-:W-:Y:S01]  /*2f10*/  IMAD.IADD R122, R122, 0x1, R13 ;  /* 0x000000017a7a7824 */ /* 0x000fe200078e020d */
[----:B------:R-:W-:Y:S01]  /*2f20*/  IADD3 R7, R11, R93, RZ ;  /* 0x0000005d0b077210 */ /* 0x000fe20007ffe0ff */
[----:B------:R-:W-:Y:S01]  /*2f30*/  IMAD.IADD R115, R97, 0x1, R115 ;  /* 0x0000000161737824 */ /* 0x000fe200078e0273 */
[----:B------:R-:W-:Y:S01]  /*2f40*/  LOP3.LUT R26, R26, 0x8, RZ, 0xc0, !PT ;  /* 0x000000081a1a7812 */ /* 0x000fe200078ec0ff */
[----:B------:R-:W-:Y:S01]  /*2f50*/  IMAD.IADD R6, R95, 0x1, R11 ;  /* 0x000000015f067824 */ /* 0x000fe200078e020b */
[----:B------:R-:W-:-:S02]  /*2f60*/  SHF.R.S32.HI R113, RZ, 0x1f, R0 ;  /* 0x0000001fff717819 */ /* 0x000fc40000011400 */
[----:B------:R-:W-:Y:S01]  /*2f70*/  SHF.R.S32.HI R27, RZ, 0x1f, R9 ;  /* 0x0000001fff1b7819 */ /* 0x000fe20000011409 */
[----:B----4-:R-:W-:Y:S01]  /*2f80*/  IMAD R109, R10, 0x20, R224 ;  /* 0x000000200a6d7824 */ /* 0x010fe200078e02e0 */
[----:B------:R-:W-:Y:S02]  /*2f90*/  SHF.R.S32.HI R10, RZ, 0x3, R20 ;  /* 0x00000003ff0a7819 */ /* 0x000fe40000011414 */
[----:B------:R-:W-:-:S04]  /*2fa0*/  LOP3.LUT R20, R20, 0xfffffff8, RZ, 0xc0, !PT ;  /* 0xfffffff814147812 */ /* 0x000fc800078ec0ff */
[----:B------:R-:W-:-:S07]  /*2fb0*/  SHF.R.S32.HI R28, RZ, 0x1f, R20 ;  /* 0x0000001fff1c7819 */ /* 0x000fce0000011414 */
.L_x_561:
[----:B--2---:R-:W2:Y:S01]  /*2fc0*/  LDL R33, [R1+0x6c] ;  /* 0x00006c0001217983 */ /* 0x004ea20000100800 */
[----:B------:R-:W0:Y:S01]  /*2fd0*/  LDC R32, c[0x0][0x430] ;  /* 0x00010c00ff207b82 */ /* 0x000e220000000800 */
[----:B------:R-:W-:Y:S01]  /*2fe0*/  VIADD R2, R2, 0xffffffff ;  /* 0xffffffff02027836 */ /* 0x000fe20000000000 */
[----:B------:R-:W-:Y:S01]  /*2ff0*/  ULDC.64 UR4, c[0x0][0x208] ;  /* 0x0000820000047ab9 */ /* 0x000fe20000000a00 */
[----:B------:R-:W-:Y:S02]  /*3000*/  IMAD.MOV.U32 R29, RZ, RZ, RZ ;  /* 0x000000ffff1d7224 */ /* 0x000fe400078e00ff */
[----:B------:R-:W-:-:S03]  /*3010*/  IMAD R13, R2, 0x50, R109 ;  /* 0x00000050020d7824 */ /* 0x000fc600078e026d */
[----:B------:R-:W1:Y:S01]  /*3020*/  LDC R110, c[0x0][0x3f4] ;  /* 0x0000fd00ff6e7b82 */ /* 0x000e620000000800 */
[----:B------:R-:W-:Y:S01]  /*3030*/  IMAD.IADD R36, R114, 0x1, R13 ;  /* 0x0000000172247824 */ /* 0x000fe200078e020d */
[----:B------:R-:W-:-:S03]  /*3040*/  ISETP.GE.AND P0, PT, R13, R24, PT ;  /* 0x000000180d00720c */ /* 0x000fc60003f06270 */
[----:B------:R-:W-:Y:S01]  /*3050*/  IMAD.MOV.U32 R30, RZ, RZ, R36 ;  /* 0x000000ffff1e7224 */ /* 0x000fe200078e0024 */
[----:B------:R-:W-:Y:S02]  /*3060*/  ISETP.GT.OR P0, PT, R109, 0x4f, P0 ;  /* 0x0000004f6d00780c */ /* 0x000fe40000704670 */
[----:B0-----:R-:W-:-:S11]  /*3070*/  ISETP.NE.AND P3, PT, R32, 0x1, PT ;  /* 0x000000012000780c */ /* 0x001fd60003f65270 */
[----:B------:R-:W0:Y:S08]  /*3080*/  @!P0 LDC.64 R14, c[0x0][0x428] ;  /* 0x00010a00ff0e8b82 */ /* 0x000e300000000a00 */
[----:B------:R-:W3:Y:S08]  /*3090*/  @!P0 LDC.64 R12, c[0x0][0x418] ;  /* 0x00010600ff0c8b82 */ /* 0x000ef00000000a00 */
[----:B------:R-:W4:Y:S08]  /*30a0*/  @P3 LDC R11, c[0x0][0x434] ;  /* 0x00010d00ff0b3b82 */ /* 0x000f300000000800 */
[----:B------:R-:W1:Y:S01]  /*30b0*/  @P3 LDC R34, c[0x0][0x438] ;  /* 0x00010e00ff223b82 */ /* 0x000e620000000800 */
[----:B----4-:R-:W-:-:S05]  /*30c0*/  @P3 IMAD.HI.U32 R11, R36, R11, RZ ;  /* 0x0000000b240b3227 */ /* 0x010fca00078e00ff */
[----:B-1----:R-:W-:Y:S01]  /*30d0*/  @P3 SHF.R.U32.HI R30, RZ, R34, R11 ;  /* 0x00000022ff1e3219 */ /* 0x002fe2000001160b */
[----:B0-----:R-:W-:-:S03]  /*30e0*/  @!P0 IMAD R11, R113, R14, RZ ;  /* 0x0000000e710b8224 */ /* 0x001fc600078e02ff */
[--C-:B------:R-:W-:Y:S01]  /*30f0*/  @!P0 SHF.R.S32.HI R31, RZ, 0x1f, R30.reuse ;  /* 0x0000001fff1f8819 */ /* 0x100fe2000001141e */
[C---:B------:R-:W-:Y:S02]  /*3100*/  @!P0 IMAD R11, R0.reuse, R15, R11 ;  /* 0x0000000f000b8224 */ /* 0x040fe400078e020b */
[----:B------:R-:W-:-:S05]  /*3110*/  @!P0 IMAD.WIDE.U32 R14, R0, R14, R30 ;  /* 0x0000000e000e8225 */ /* 0x000fca00078e001e */
[----:B------:R-:W-:Y:S02]  /*3120*/  @!P0 IADD3 R11, R15, R11, RZ ;  /* 0x0000000b0f0b8210 */ /* 0x000fe40007ffe0ff */
[----:B---3--:R-:W-:-:S04]  /*3130*/  @!P0 LEA R12, P3, R14, R12, 0x2 ;  /* 0x0000000c0e0c8211 */ /* 0x008fc800078610ff */
[----:B------:R-:W-:Y:S02]  /*3140*/  @!P0 LEA.HI.X R13, R14, R13, R11, 0x2, P3 ;  /* 0x0000000d0e0d8211 */ /* 0x000fe400018f140b */
[----:B------:R-:W-:-:S03]  /*3150*/  ISETP.GT.AND P3, PT, R2, R112, PT ;  /* 0x000000700200720c */ /* 0x000fc60003f64270 */
[----:B------:R0:W5:Y:S01]  /*3160*/  @!P0 LDG.E R29, desc[UR4][R12.64] ;  /* 0x000000040c1d8981 */ /* 0x000162000c1e1900 */
[----:B------:R-:W-:Y:S01]  /*3170*/  ISETP.GE.AND P0, PT, R110, 0x1, PT ;  /* 0x000000016e00780c */ /* 0x000fe20003f06270 */
[----:B------:R-:W-:Y:S01]  /*3180*/  IMAD.MOV R11, RZ, RZ, -R30 ;  /* 0x000000ffff0b7224 */ /* 0x000fe200078e0a1e */
[----:B------:R-:W-:Y:S01]  /*3190*/  LOP3.LUT R18, R18, 0xfffffffe, RZ, 0xc0, !PT ;  /* 0xfffffffe12127812 */ /* 0x000fe200078ec0ff */
[----:B------:R-:W-:Y:S05]  /*31a0*/  YIELD ;  /* 0x0000000000007946 */ /* 0x000fea0003800000 */
[----:B------:R-:W-:Y:S01]  /*31b0*/  BSSY B0, `(.L_x_445) ;  /* 0x00007fb000007945 */ /* 0x000fe20003800000 */
[----:B------:R-:W-:Y:S01]  /*31c0*/  IMAD R30, R32, R11, R36 ;  /* 0x0000000b201e7224 */ /* 0x000fe200078e0224 */
[----:B------:R-:W-:Y:S01]  /*31d0*/  @P3 LOP3.LUT R18, R18, 0x1, RZ, 0xfc, !PT ;  /* 0x0000000112123812 */ /* 0x000fe200078efcff */
[----:B--2---:R-:W-:-:S04]  /*31e0*/  IMAD R14, R213, 0x5000, R33 ;  /* 0x00005000d50e7824 */ /* 0x004fc800078e0221 */
[----:B------:R-:W-:Y:S01]  /*31f0*/  IMAD R31, R14, 0x2, R23 ;  /* 0x000000020e1f7824 */ /* 0x000fe200078e0217 */
[----:B0-----:R-:W-:Y:S06]  /*3200*/  @!P0 BRA `(.L_x_446) ;  /* 0x0000007400f48947 */ /* 0x001fec0003800000 */
[----:B------:R-:W-:Y:S01]  /*3210*/  SHF.R.S32.HI R84, RZ, 0x1f, R30 ;  /* 0x0000001fff547819 */ /* 0x000fe2000001141e */
[----:B------:R-:W-:Y:S01]  /*3220*/  ULDC.64 UR4, c[0x0][0x300] ;  /* 0x0000c00000047ab9 */ /* 0x000fe20000000a00 */
[----:B-----5:R-:W-:Y:S01]  /*3230*/  SHF.R.S32.HI R85, RZ, 0x1f, R29 ;  /* 0x0000001fff557819 */ /* 0x020fe2000001141d */
[----:B------:R-:W-:Y:S01]  /*3240*/  IMAD.WIDE.U32 R12, R30, UR4, RZ ;  /* 0x000000041e0c7c25 */ /* 0x000fe2000f8e00ff */
[----:B------:R-:W-:Y:S02]  /*3250*/  ULDC.U8 UR6, c[0x0][0x410] ;  /* 0x0001040000067ab9 */ /* 0x000fe40000000000 */
[----:B------:R-:W-:Y:S01]  /*3260*/  ISETP.NE.AND P0, PT, RZ, UR6, PT ;  /* 0x00000006ff007c0c */ /* 0x000fe2000bf05270 */
[----:B------:R-:W-:Y:S02]  /*3270*/  IMAD R11, R84, UR4, RZ ;  /* 0x00000004540b7c24 */ /* 0x000fe4000f8e02ff */
[----:B------:R-:W-:Y:S02]  /*3280*/  IMAD R15, R120, R2, RZ ;  /* 0x00000002780f7224 */ /* 0x000fe400078e02ff */
[----:B------:R-:W-:Y:S01]  /*3290*/  IMAD R11, R30, UR5, R11 ;  /* 0x000000051e0b7c24 */ /* 0x000fe2000f8e020b */
[----:B------:R-:W-:Y:S01]  /*32a0*/  ULDC.64 UR4, c[0x0][0x310] ;  /* 0x0000c40000047ab9 */ /* 0x000fe20000000a00 */
[----:B------:R-:W-:-:S02]  /*32b0*/  IMAD R86, R2, -0x50, R24 ;  /* 0xffffffb002567824 */ /* 0x000fc400078e0218 */
[----:B------:R-:W-:Y:S01]  /*32c0*/  IMAD R14, R85, UR4, RZ ;  /* 0x00000004550e7c24 */ /* 0x000fe2000f8e02ff */
[----:B------:R-:W-:Y:S02]  /*32d0*/  IADD3 R13, R13, R11, RZ ;  /* 0x0000000b0d0d7210 */ /* 0x000fe40007ffe0ff */
[----:B------:R-:W-:Y:S01]  /*32e0*/  VIMNMX R86, R86, 0x50, PT ;  /* 0x0000005056567848 */ /* 0x000fe20003fe0100 */
[C---:B------:R-:W-:Y:S02]  /*32f0*/  IMAD R11, R29.reuse, UR5, R14 ;  /* 0x000000051d0b7c24 */ /* 0x040fe4000f8e020e */
[----:B------:R-:W-:Y:S01]  /*3300*/  IMAD.WIDE.U32 R12, R29, UR4, R12 ;  /* 0x000000041d0c7c25 */ /* 0x000fe2000f8e000c */
[----:B------:R-:W-:-:S03]  /*3310*/  ULDC.64 UR4, c[0x0][0x308] ;  /* 0x0000c20000047ab9 */ /* 0x000fc60000000a00 */
[----:B------:R-:W-:Y:S01]  /*3320*/  IMAD.IADD R13, R13, 0x1, R11 ;  /* 0x000000010d0d7824 */ /* 0x000fe200078e020b */
[----:B------:R-:W-:Y:S01]  /*3330*/  SHF.R.S32.HI R11, RZ, 0x1f, R2 ;  /* 0x0000001fff0b7819 */ /* 0x000fe20000011402 */
[----:B------:R-:W-:Y:S02]  /*3340*/  IMAD R14, R115, R2, RZ ;  /* 0x00000002730e7224 */ /* 0x000fe400078e02ff */
[----:B------:R-:W-:-:S04]  /*3350*/  IMAD.WIDE.U32 R116, R223, UR4, R12 ;  /* 0x00000004df747c25 */ /* 0x000fc8000f8e000c */
[C---:B------:R-:W-:Y:S02]  /*3360*/  IMAD R33, R11.reuse, R96, R14 ;  /* 0x000000600b217224 */ /* 0x040fe400078e020e */
[----:B------:R-:W-:Y:S02]  /*3370*/  IMAD R35, R11, R90, R15 ;  /* 0x0000005a0b237224 */ /* 0x000fe400078e020f */
[----:B------:R-:W-:Y:S01]  /*3380*/  IMAD R11, R223, UR5, R117 ;  /* 0x00000005df0b7c24 */ /* 0x000fe2000f8e0275 */
[----:B------:R-:W-:Y:S01]  /*3390*/  ULDC.64 UR4, c[0x0][0x2e8] ;  /* 0x0000ba0000047ab9 */ /* 0x000fe20000000a00 */
[----:B------:R-:W-:Y:S01]  /*33a0*/  IMAD.WIDE.U32 R14, R96, R2, RZ ;  /* 0x00000002600e7225 */ /* 0x000fe200078e00ff */
[----:B------:R-:W-:-:S03]  /*33b0*/  LEA R117, P3, R116, UR4, 0x1 ;  /* 0x0000000474757c11 */ /* 0x000fc6000f8608ff */
[----:B------:R-:W-:Y:S01]  /*33c0*/  IMAD.WIDE.U32 R12, R90, R2, RZ ;  /* 0x000000025a0c7225 */ /* 0x000fe200078e00ff */
[----:B------:R-:W-:-:S03]  /*33d0*/  LEA.HI.X R116, R116, UR5, R11, 0x1, P3 ;  /* 0x0000000574747c11 */ /* 0x000fc600098f0c0b */
[----:B------:R-:W-:Y:S02]  /*33e0*/  IMAD.IADD R11, R15, 0x1, R33 ;  /* 0x000000010f0b7824 */ /* 0x000fe400078e0221 */
[----:B------:R-:W-:Y:S01]  /*33f0*/  IMAD.IADD R80, R13, 0x1, R35 ;  /* 0x000000010d507824 */ /* 0x000fe200078e0223 */
[----:B------:R-:W-:Y:S06]  /*3400*/  @!P0 BRA `(.L_x_447) ;  /* 0x0000003800548947 */ /* 0x000fec0003800000 */
[----:B------:R-:W-:Y:S01]  /*3410*/  ISETP.GE.AND P3, PT, R224, R86, PT ;  /* 0x00000056e000720c */ /* 0x000fe20003f66270 */
[----:B------:R-:W-:Y:S01]  /*3420*/  BSSY B1, `(.L_x_448) ;  /* 0x000002a000017945 */ /* 0x000fe20003800000 */
        /* <DEDUP_REMOVED lines=9> */
[----:B------:R-:W-:Y:S06]  /*34c0*/  @P3 BRA `(.L_x_449) ;  /* 0x00000000007c3947 */ /* 0x000fec0003800000 */
[----:B------:R-:W-:Y:S01]  /*34d0*/  IADD3 R32, P4, R100, R14, RZ ;  /* 0x0000000e64207210 */ /* 0x000fe20007f9e0ff */
[----:B------:R-:W-:Y:S01]  /*34e0*/  ULDC.64 UR4, c[0x0][0x3e8] ;  /* 0x0000fa0000047ab9 */ /* 0x000fe20000000a00 */
[----:B------:R-:W-:Y:S01]  /*34f0*/  IADD3 R33, P0, R94, R12, RZ ;  /* 0x0000000c5e217210 */ /* 0x000fe20007f1e0ff */
[----:B------:R-:W-:Y:S01]  /*3500*/  ULDC.64 UR6, c[0x0][0x400] ;  /* 0x0001000000067ab9 */ /* 0x000fe20000000a00 */
[----:B------:R-:W-:Y:S02]  /*3510*/  IADD3.X R35, R11, R4, RZ, P4, !PT ;  /* 0x000000040b237210 */ /* 0x000fe400027fe4ff */
[----:B------:R-:W-:Y:S02]  /*3520*/  CS2R R76, SRZ ;  /* 0x00000000004c7805 */ /* 0x000fe4000001ff00 */
[----:B------:R-:W-:Y:S01]  /*3530*/  LEA R34, P4, R32, UR4, 0x1 ;  /* 0x0000000420227c11 */ /* 0x000fe2000f8808ff */
[----:B------:R-:W-:Y:S01]  /*3540*/  IMAD.X R36, R80, 0x1, R6, P0 ;  /* 0x0000000150247824 */ /* 0x000fe200000e0606 */
[----:B------:R-:W-:-:S02]  /*3550*/  CS2R R72, SRZ ;  /* 0x0000000000487805 */ /* 0x000fc4000001ff00 */
[----:B------:R-:W-:Y:S02]  /*3560*/  CS2R R78, SRZ ;  /* 0x00000000004e7805 */ /* 0x000fe4000001ff00 */
[----:B------:R-:W-:Y:S02]  /*3570*/  LEA.HI.X R35, R32, UR5, R35, 0x1, P4 ;  /* 0x0000000520237c11 */ /* 0x000fe4000a0f0c23 */
[----:B------:R-:W-:Y:S02]  /*3580*/  CS2R R74, SRZ ;  /* 0x00000000004a7805 */ /* 0x000fe4000001ff00 */
[C---:B------:R-:W-:Y:S01]  /*3590*/  LEA R32, P0, R33.reuse, UR6, 0x1 ;  /* 0x0000000621207c11 */ /* 0x040fe2000f8008ff */
[----:B------:R-:W-:Y:S01]  /*35a0*/  ULDC.64 UR8, c[0x0][0x208] ;  /* 0x0000820000087ab9 */ /* 0x000fe20000000a00 */
[----:B------:R-:W-:Y:S02]  /*35b0*/  ISETP.GE.AND P4, PT, R216, R110, PT ;  /* 0x0000006ed800720c */ /* 0x000fe40003f86270 */
[----:B------:R-:W-:-:S02]  /*35c0*/  LEA.HI.X R33, R33, UR7, R36, 0x1, P0 ;  /* 0x0000000721217c11 */ /* 0x000fc400080f0c24 */
[----:B------:R-:W-:Y:S02]  /*35d0*/  ISETP.GE.AND P0, PT, R221, R110, PT ;  /* 0x0000006edd00720c */ /* 0x000fe40003f06270 */
[----:B------:R-:W-:-:S07]  /*35e0*/  CS2R R68, SRZ ;  /* 0x0000000000447805 */ /* 0x000fce000001ff00 */
[----:B------:R0:W5:Y:S04]  /*35f0*/  @!P4 LDG.E.64 R76, desc[UR8][R34.64] ;  /* 0x00000008224cc981 */ /* 0x000168000c1e1b00 */
[----:B------:R0:W5:Y:S01]  /*3600*/  @!P4 LDG.E.64 R78, desc[UR8][R32.64] ;  /* 0x00000008204ec981 */ /* 0x000162000c1e1b00 */
[----:B------:R-:W-:-:S03]  /*3610*/  ISETP.GE.AND P4, PT, R220, R110, PT ;  /* 0x0000006edc00720c */ /* 0x000fc60003f86270 */
[----:B------:R0:W5:Y:S04]  /*3620*/  @!P0 LDG.E.64 R72, desc[UR8][R34.64+0x40] ;  /* 0x0000400822488981 */ /* 0x000168000c1e1b00 */
[----:B------:R0:W5:Y:S01]  /*3630*/  @!P0 LDG.E.64 R74, desc[UR8][R32.64+0x40] ;  /* 0x00004008204a8981 */ /* 0x000162000c1e1b00 */
[----:B------:R-:W-:Y:S02]  /*3640*/  ISETP.GE.AND P0, PT, R222, R110, PT ;  /* 0x0000006ede00720c */ /* 0x000fe40003f06270 */
[----:B------:R-:W-:Y:S02]  /*3650*/  CS2R R64, SRZ ;  /* 0x0000000000407805 */ /* 0x000fe4000001ff00 */
[----:B------:R-:W-:Y:S02]  /*3660*/  CS2R R70, SRZ ;  /* 0x0000000000467805 */ /* 0x000fe4000001ff00 */
[----:B------:R-:W-:Y:S01]  /*3670*/  CS2R R66, SRZ ;  /* 0x0000000000427805 */ /* 0x000fe2000001ff00 */
[----:B------:R0:W5:Y:S04]  /*3680*/  @!P4 LDG.E.64 R68, desc[UR8][R34.64+0x80] ;  /* 0x000080082244c981 */ /* 0x000168000c1e1b00 */
[----:B------:R0:W5:Y:S04]  /*3690*/  @!P4 LDG.E.64 R70, desc[UR8][R32.64+0x80] ;  /* 0x000080082046c981 */ /* 0x000168000c1e1b00 */
[----:B------:R0:W5:Y:S04]  /*36a0*/  @!P0 LDG.E.64 R64, desc[UR8][R34.64+0xc0] ;  /* 0x0000c00822408981 */ /* 0x000168000c1e1b00 */
[----:B------:R0:W5:Y:S02]  /*36b0*/  @!P0 LDG.E.64 R66, desc[UR8][R32.64+0xc0] ;  /* 0x0000c00820428981 */ /* 0x000164000c1e1b00 */
.L_x_449:
[----:B------:R-:W-:Y:S05]  /*36c0*/  BSYNC B1 ;  /* 0x0000000000017941 */ /* 0x000fea0003800000 */
.L_x_448:
[----:B0----5:R-:W-:Y:S01]  /*36d0*/  IMAD.MOV.U32 R32, RZ, RZ, R64 ;  /* 0x000000ffff207224 */ /* 0x021fe200078e0040 */
[----:B------:R-:W-:Y:S01]  /*36e0*/  MOV R33, R68 ;  /* 0x0000004400217202 */ /* 0x000fe20000000f00 */
[----:B------:R-:W-:Y:S01]  /*36f0*/  IMAD.MOV.U32 R34, RZ, RZ, R65 ;  /* 0x000000ffff227224 */ /* 0x000fe200078e0041 */
[----:B------:R-:W-:Y:S01]  /*3700*/  BSSY B1, `(.L_x_450) ;  /* 0x0000045000017945 */ /* 0x000fe20003800000 */
[----:B------:R-:W-:Y:S01]  /*3710*/  VIADD R35, R224, 0x20 ;  /* 0x00000020e0237836 */ /* 0x000fe20000000000 */
[----:B------:R-:W-:Y:S01]  /*3720*/  PRMT R147, R32, 0x7610, R147 ;  /* 0x0000761020937816 */ /* 0x000fe20000000093 */
[----:B------:R-:W-:Y:S01]  /*3730*/  IMAD.MOV.U32 R32, RZ, RZ, R69 ;  /* 0x000000ffff207224 */ /* 0x000fe200078e0045 */
[----:B------:R-:W-:Y:S02]  /*3740*/  PRMT R146, R34, 0x7610, R146 ;  /* 0x0000761022927816 */ /* 0x000fe40000000092 */
[----:B------:R-:W-:Y:S02]  /*3750*/  CS2R R52, SRZ ;  /* 0x0000000000347805 */ /* 0x000fe4000001ff00 */
[----:B------:R-:W-:Y:S01]  /*3760*/  PRMT R149, R33, 0x7610, R149 ;  /* 0x0000761021957816 */ /* 0x000fe20000000095 */
[----:B------:R-:W-:Y:S01]  /*3770*/  IMAD.MOV.U32 R33, RZ, RZ, R72 ;  /* 0x000000ffff217224 */ /* 0x000fe200078e0048 */
[----:B------:R-:W-:Y:S01]  /*3780*/  PRMT R148, R32, 0x7610, R148 ;  /* 0x0000761020947816 */ /* 0x000fe20000000094 */
[----:B------:R-:W-:Y:S01]  /*3790*/  IMAD.MOV.U32 R32, RZ, RZ, R73 ;  /* 0x000000ffff207224 */ /* 0x000fe200078e0049 */
[----:B------:R-:W-:-:S02]  /*37a0*/  MOV R34, R76 ;  /* 0x0000004c00227202 */ /* 0x000fc40000000f00 */
[----:B------:R-:W-:Y:S02]  /*37b0*/  CS2R R56, SRZ ;  /* 0x0000000000387805 */ /* 0x000fe4000001ff00 */
[----:B------:R-:W-:Y:S02]  /*37c0*/  ISETP.GE.AND P4, PT, R35, R86, PT ;  /* 0x000000562300720c */ /* 0x000fe40003f86270 */
[----:B------:R-:W-:Y:S02]  /*37d0*/  CS2R R60, SRZ ;  /* 0x00000000003c7805 */ /* 0x000fe4000001ff00 */
[----:B------:R-:W-:Y:S01]  /*37e0*/  PRMT R119, R34, 0x7610, R119 ;  /* 0x0000761022777816 */ /* 0x000fe20000000077 */
[----:B------:R-:W-:Y:S01]  /*37f0*/  IMAD.MOV.U32 R34, RZ, RZ, R67 ;  /* 0x000000ffff227224 */ /* 0x000fe200078e0043 */
[----:B------:R-:W-:Y:S01]  /*3800*/  PRMT R150, R32, 0x5410, R33 ;  /* 0x0000541020967816 */ /* 0x000fe20000000021 */
[----:B------:R-:W-:Y:S01]  /*3810*/  IMAD.MOV.U32 R33, RZ, RZ, R77 ;  /* 0x000000ffff217224 */ /* 0x000fe200078e004d */
[----:B------:R-:W-:Y:S01]  /*3820*/  CS2R R50, SRZ ;  /* 0x0000000000327805 */ /* 0x000fe2000001ff00 */
[----:B------:R-:W-:Y:S01]  /*3830*/  IMAD.MOV.U32 R32, RZ, RZ, R66 ;  /* 0x000000ffff207224 */ /* 0x000fe200078e0042 */
[----:B------:R-:W-:Y:S01]  /*3840*/  PRMT R146, R146, 0x5410, R34 ;  /* 0x0000541092927816 */ /* 0x000fe20000000022 */
[----:B------:R-:W-:Y:S01]  /*3850*/  IMAD.MOV.U32 R34, RZ, RZ, R74 ;  /* 0x000000ffff227224 */ /* 0x000fe200078e004a */
[----:B------:R-:W-:-:S02]  /*3860*/  PRMT R151, R33, 0x7610, R151 ;  /* 0x0000761021977816 */ /* 0x000fc40000000097 */
[----:B------:R-:W-:Y:S02]  /*3870*/  CS2R R54, SRZ ;  /* 0x0000000000367805 */ /* 0x000fe4000001ff00 */
[----:B------:R-:W-:Y:S01]  /*3880*/  PRMT R147, R147, 0x5410, R32 ;  /* 0x0000541093937816 */ /* 0x000fe20000000020 */
[----:B------:R-:W-:Y:S01]  /*3890*/  IMAD.MOV.U32 R32, RZ, RZ, R71 ;  /* 0x000000ffff207224 */ /* 0x000fe200078e0047 */
[----:B------:R-:W-:Y:S02]  /*38a0*/  MOV R33, R70 ;  /* 0x0000004600217202 */ /* 0x000fe40000000f00 */
[----:B------:R-:W-:Y:S02]  /*38b0*/  CS2R R58, SRZ ;  /* 0x00000000003a7805 */ /* 0x000fe4000001ff00 */
[----:B------:R-:W-:Y:S01]  /*38c0*/  PRMT R151, R151, 0x5410, R34 ;  /* 0x0000541097977816 */ /* 0x000fe20000000022 */
[----:B------:R-:W-:Y:S01]  /*38d0*/  IMAD.MOV.U32 R34, RZ, RZ, R79 ;  /* 0x000000ffff227224 */ /* 0x000fe200078e004f */
[----:B------:R-:W-:Y:S01]  /*38e0*/  PRMT R149, R149, 0x5410, R33 ;  /* 0x0000541095957816 */ /* 0x000fe20000000021 */
[----:B------:R-:W-:Y:S01]  /*38f0*/  IMAD.MOV.U32 R33, RZ, RZ, R75 ;  /* 0x000000ffff217224 */ /* 0x000fe200078e004b */
[----:B------:R-:W-:-:S02]  /*3900*/  PRMT R148, R148, 0x5410, R32 ;  /* 0x0000541094947816 */ /* 0x000fc40000000020 */
[----:B------:R-:W-:Y:S02]  /*3910*/  CS2R R62, SRZ ;  /* 0x00000000003e7805 */ /* 0x000fe4000001ff00 */
[----:B------:R-:W-:Y:S02]  /*3920*/  MOV R32, R78 ;  /* 0x0000004e00207202 */ /* 0x000fe40000000f00 */
[----:B------:R-:W-:Y:S02]  /*3930*/  PRMT R152, R33, 0x5410, R34 ;  /* 0x0000541021987816 */ /* 0x000fe40000000022 */
[----:B------:R-:W-:Y:S01]  /*3940*/  PRMT R119, R119, 0x5410, R32 ;  /* 0x0000541077777816 */ /* 0x000fe20000000020 */
[----:B------:R-:W-:Y:S06]  /*3950*/  @P4 BRA `(.L_x_451) ;  /* 0x00000000007c4947 */ /* 0x000fec0003800000 */
[----:B------:R-:W-:Y:S01]  /*3960*/  IADD3 R32, P0, P5, R100, R14, R102 ;  /* 0x0000000e64207210 */ /* 0x000fe20007d1e066 */
[----:B------:R-:W-:Y:S01]  /*3970*/  ULDC.64 UR4, c[0x0][0x3e8] ;  /* 0x0000fa0000047ab9 */ /* 0x000fe20000000a00 */
[----:B------:R-:W-:Y:S01]  /*3980*/  ULDC.64 UR6, c[0x0][0x400] ;  /* 0x0001000000067ab9 */ /* 0x000fe20000000a00 */
[----:B------:R-:W-:Y:S02]  /*3990*/  CS2R R60, SRZ ;  /* 0x00000000003c7805 */ /* 0x000fe4000001ff00 */
[----:B------:R-:W-:Y:S02]  /*39a0*/  IADD3.X R35, R4, R11, R89, P0, P5 ;  /* 0x0000000b04237210 */ /* 0x000fe400007ea459 */
[----:B------:R-:W-:Y:S02]  /*39b0*/  CS2R R62, SRZ ;  /* 0x00000000003e7805 */ /* 0x000fe4000001ff00 */
[----:B------:R-:W-:Y:S01]  /*39c0*/  IADD3 R33, P0, P5, R94, R12, R104 ;  /* 0x0000000c5e217210 */ /* 0x000fe20007d1e068 */
[----:B------:R-:W-:-:S03]  /*39d0*/  ULDC.64 UR8, c[0x0][0x208] ;  /* 0x0000820000087ab9 */ /* 0x000fc60000000a00 */
[----:B------:R-:W-:Y:S02]  /*39e0*/  IADD3.X R36, R6, R80, R103, P0, P5 ;  /* 0x0000005006247210 */ /* 0x000fe400007ea467 */
[----:B------:R-:W-:-:S04]  /*39f0*/  LEA R34, P0, R32, UR4, 0x1 ;  /* 0x0000000420227c11 */ /* 0x000fc8000f8008ff */
[----:B------:R-:W-:Y:S02]  /*3a00*/  LEA.HI.X R35, R32, UR5, R35, 0x1, P0 ;  /* 0x0000000520237c11 */ /* 0x000fe400080f0c23 */
[----:B------:R-:W-:-:S04]  /*3a10*/  LEA R32, P0, R33, UR6, 0x1 ;  /* 0x0000000621207c11 */ /* 0x000fc8000f8008ff */
[----:B------:R-:W-:Y:S02]  /*3a20*/  LEA.HI.X R33, R33, UR7, R36, 0x1, P0 ;  /* 0x0000000721217c11 */ /* 0x000fe400080f0c24 */
[----:B------:R-:W-:Y:S02]  /*3a30*/  ISETP.GE.AND P0, PT, R216, R110, PT ;  /* 0x0000006ed800720c */ /* 0x000fe40003f06270 */
[----:B------:R-:W-:Y:S02]  /*3a40*/  CS2R R56, SRZ ;  /* 0x0000000000387805 */ /* 0x000fe4000001ff00 */
[----:B------:R-:W-:-:S09]  /*3a50*/  CS2R R58, SRZ ;  /* 0x00000000003a7805 */ /* 0x000fd2000001ff00 */
[----:B------:R0:W5:Y:S04]  /*3a60*/  @!P0 LDG.E.64 R60, desc[UR8][R34.64] ;  /* 0x00000008223c8981 */ /* 0x000168000c1e1b00 */
[----:B------:R0:W5:Y:S01]  /*3a70*/  @!P0 LDG.E.64 R62, desc[UR8][R32.64] ;  /* 0x00000008203e8981 */ /* 0x000162000c1e1b00 */
        /* <DEDUP_REMOVED lines=10> */
[----:B------:R-:W-:-:S13]  /*3b20*/  ISETP.GE.AND P0, PT, R222, R110, PT ;  /* 0x0000006ede00720c */ /* 0x000fda0003f06270 */
[----:B------:R0:W5:Y:S04]  /*3b30*/  @!P0 LDG.E.64 R48, desc[UR8][R34.64+0xc0] ;  /* 0x0000c00822308981 */ /* 0x000168000c1e1b00 */
[----:B------:R0:W5:Y:S02]  /*3b40*/  @!P0 LDG.E.64 R50, desc[UR8][R32.64+0xc0] ;  /* 0x0000c00820328981 */ /* 0x000164000c1e1b00 */
.L_x_451:
[----:B------:R-:W-:Y:S05]  /*3b50*/  BSYNC B1 ;  /* 0x0000000000017941 */ /* 0x000fea0003800000 */
.L_x_450:
[----:B0----5:R-:W-:Y:S01]  /*3b60*/  IMAD.MOV.U32 R33, RZ, RZ, R52 ;  /* 0x000000ffff217224 */ /* 0x021fe200078e0034 */
[----:B------:R-:W-:Y:S01]  /*3b70*/  MOV R34, R49 ;  /* 0x0000003100227202 */ /* 0x000fe20000000f00 */
[----:B------:R-:W-:Y:S01]  /*3b80*/  IMAD.MOV.U32 R32, RZ, RZ, R53 ;  /* 0x000000ffff207224 */ /* 0x000fe200078e0035 */
[----:B------:R-:W-:Y:S01]  /*3b90*/  BSSY B1, `(.L_x_452) ;  /* 0x0000042000017945 */ /* 0x000fe20003800000 */
[----:B------:R-:W-:Y:S01]  /*3ba0*/  VIADD R36, R224, 0x40 ;  /* 0x00000040e0247836 */ /* 0x000fe20000000000 */
[----:B------:R-:W-:Y:S01]  /*3bb0*/  PRMT R139, R139, 0x5410, R33 ;  /* 0x000054108b8b7816 */ /* 0x000fe20000000021 */
[----:B------:R-:W-:Y:S01]  /*3bc0*/  IMAD.MOV.U32 R33, RZ, RZ, R60 ;  /* 0x000000ffff217224 */ /* 0x000fe200078e003c */
[----:B------:R-:W-:Y:S01]  /*3bd0*/  PRMT R140, R32, 0x7610, R140 ;  /* 0x00007610208c7816 */ /* 0x000fe2000000008c */
[----:B------:R-:W-:Y:S01]  /*3be0*/  IMAD.MOV.U32 R32, RZ, RZ, R61 ;  /* 0x000000ffff207224 */ /* 0x000fe200078e003d */
[----:B------:R-:W-:Y:S01]  /*3bf0*/  ISETP.GE.AND P5, PT, R36, R86, PT ;  /* 0x000000562400720c */ /* 0x000fe20003fa6270 */
[----:B------:R-:W-:Y:S01]  /*3c00*/  IMAD.MOV.U32 R35, RZ, RZ, R48 ;  /* 0x000000ffff237224 */ /* 0x000fe200078e0030 */
[----:B------:R-:W-:-:S02]  /*3c10*/  CS2R R36, SRZ ;  /* 0x0000000000247805 */ /* 0x000fc4000001ff00 */
[----:B------:R-:W-:Y:S02]  /*3c20*/  CS2R R40, SRZ ;  /* 0x0000000000287805 */ /* 0x000fe4000001ff00 */
[----:B------:R-:W-:Y:S01]  /*3c30*/  PRMT R144, R33, 0x5410, R32 ;  /* 0x0000541021907816 */ /* 0x000fe20000000020 */
[----:B------:R-:W-:Y:S01]  /*3c40*/  IMAD.MOV.U32 R33, RZ, RZ, R54 ;  /* 0x000000ffff217224 */ /* 0x000fe200078e0036 */
[----:B------:R-:W-:Y:S01]  /*3c50*/  PRMT R136, R35, 0x5410, R34 ;  /* 0x0000541023887816 */ /* 0x000fe20000000022 */
[----:B------:R-:W-:Y:S01]  /*3c60*/  IMAD.MOV.U32 R32, RZ, RZ, R55 ;  /* 0x000000ffff207224 */ /* 0x000fe200078e0037 */
[----:B------:R-:W-:Y:S01]  /*3c70*/  MOV R34, R57 ;  /* 0x0000003900227202 */ /* 0x000fe20000000f00 */
[----:B------:R-:W-:Y:S01]  /*3c80*/  IMAD.MOV.U32 R35, RZ, RZ, R56 ;  /* 0x000000ffff237224 */ /* 0x000fe200078e0038 */
[----:B------:R-:W-:Y:S01]  /*3c90*/  PRMT R140, R140, 0x5410, R33 ;  /* 0x000054108c8c7816 */ /* 0x000fe20000000021 */
[----:B------:R-:W-:Y:S01]  /*3ca0*/  IMAD.MOV.U32 R33, RZ, RZ, R58 ;  /* 0x000000ffff217224 */ /* 0x000fe200078e003a */
[----:B------:R-:W-:-:S02]  /*3cb0*/  PRMT R141, R32, 0x7610, R141 ;  /* 0x00007610208d7816 */ /* 0x000fc4000000008d */
[----:B------:R-:W-:Y:S02]  /*3cc0*/  CS2R R44, SRZ ;  /* 0x00000000002c7805 */ /* 0x000fe4000001ff00 */
[----:B------:R-:W-:Y:S02]  /*3cd0*/  MOV R32, R59 ;  /* 0x0000003b00207202 */ /* 0x000fe40000000f00 */
[----:B------:R-:W-:Y:S02]  /*3ce0*/  CS2R R38, SRZ ;  /* 0x0000000000267805 */ /* 0x000fe4000001ff00 */
[----:B------:R-:W-:Y:S01]  /*3cf0*/  PRMT R142, R35, 0x5410, R34 ;  /* 0x00005410238e7816 */ /* 0x000fe20000000022 */
[----:B------:R-:W-:Y:S01]  /*3d00*/  IMAD.MOV.U32 R35, RZ, RZ, R50 ;  /* 0x000000ffff237224 */ /* 0x000fe200078e0032 */
[----:B------:R-:W-:Y:S01]  /*3d10*/  PRMT R143, R33, 0x5410, R32 ;  /* 0x00005410218f7816 */ /* 0x000fe20000000020 */
[----:B------:R-:W-:Y:S01]  /*3d20*/  IMAD.MOV.U32 R33, RZ, RZ, R62 ;  /* 0x000000ffff217224 */ /* 0x000fe200078e003e */
[----:B------:R-:W-:Y:S01]  /*3d30*/  MOV R34, R51 ;  /* 0x0000003300227202 */ /* 0x000fe20000000f00 */
[----:B------:R-:W-:Y:S01]  /*3d40*/  IMAD.MOV.U32 R32, RZ, RZ, R63 ;  /* 0x000000ffff207224 */ /* 0x000fe200078e003f */
[----:B------:R-:W-:-:S02]  /*3d50*/  CS2R R42, SRZ ;  /* 0x00000000002a7805 */ /* 0x000fc4000001ff00 */
[----:B------:R-:W-:Y:S02]  /*3d60*/  CS2R R46, SRZ ;  /* 0x00000000002e7805 */ /* 0x000fe4000001ff00 */
[----:B------:R-:W-:Y:S02]  /*3d70*/  PRMT R137, R35, 0x5410, R34 ;  /* 0x0000541023897816 */ /* 0x000fe40000000022 */
[----:B------:R-:W-:Y:S02]  /*3d80*/  CS2R R34, SRZ ;  /* 0x0000000000227805 */ /* 0x000fe4000001ff00 */
[----:B------:R-:W-:Y:S02]  /*3d90*/  PRMT R145, R33, 0x5410, R32 ;  /* 0x0000541021917816 */ /* 0x000fe40000000020 */
[----:B------:R-:W-:Y:S01]  /*3da0*/  CS2R R32, SRZ ;  /* 0x0000000000207805 */ /* 0x000fe2000001ff00 */
[----:B------:R-:W-:Y:S06]  /*3db0*/  @P5 BRA `(.L_x_453) ;  /* 0x00000000007c5947 */ /* 0x000fec0003800000 */
[----:B------:R-:W-:Y:S01]  /*3dc0*/  IADD3 R15, P0, P6, R100, R106, R14 ;  /* 0x0000006a640f7210 */ /* 0x000fe20007e1e00e */
[----:B------:R-:W-:Y:S01]  /*3dd0*/  ULDC.64 UR4, c[0x0][0x3e8] ;  /* 0x0000fa0000047ab9 */ /* 0x000fe20000000a00 */
[----:B------:R-:W-:Y:S02]  /*3de0*/  CS2R R44, SRZ ;  /* 0x00000000002c7805 */ /* 0x000fe4000001ff00 */
[----:B------:R-:W-:Y:S02]  /*3df0*/  CS2R R46, SRZ ;  /* 0x00000000002e7805 */ /* 0x000fe4000001ff00 */
[----:B------:R-:W-:Y:S01]  /*3e00*/  IADD3.X R11, R4, R105, R11, P0, P6 ;  /* 0x00000069040b7210 */ /* 0x000fe200007ec40b */
[----:B------:R-:W-:Y:S01]  /*3e10*/  ULDC.64 UR6, c[0x0][0x208] ;  /* 0x0000820000067ab9 */ /* 0x000fe20000000a00 */
[----:B------:R-:W-:-:S04]  /*3e20*/  IADD3 R13, P0, P6, R94, R108, R12 ;  /* 0x0000006c5e0d7210 */ /* 0x000fc80007e1e00c */
[----:B------:R-:W-:Y:S02]  /*3e30*/  IADD3.X R80, R6, R107, R80, P0, P6 ;  /* 0x0000006b06507210 */ /* 0x000fe400007ec450 */
[----:B------:R-:W-:-:S04]  /*3e40*/  LEA R14, P0, R15, UR4, 0x1 ;  /* 0x000000040f0e7c11 */ /* 0x000fc8000f8008ff */
[----:B------:R-:W-:Y:S01]  /*3e50*/  LEA.HI.X R15, R15, UR5, R11, 0x1, P0 ;  /* 0x000000050f0f7c11 */ /* 0x000fe200080f0c0b */
[----:B------:R-:W-:Y:S02]  /*3e60*/  ULDC.64 UR4, c[0x0][0x400] ;  /* 0x0001000000047ab9 */ /* 0x000fe40000000a00 */
        /* <DEDUP_REMOVED lines=20> */
.L_x_453:
[----:B------:R-:W-:Y:S05]  /*3fb0*/  BSYNC B1 ;  /* 0x0000000000017941 */ /* 0x000fea0003800000 */
.L_x_452:
[----:B-----5:R-:W-:Y:S01]  /*3fc0*/  IMAD.MOV.U32 R11, RZ, RZ, R33 ;  /* 0x000000ffff0b7224 */ /* 0x020fe200078e0021 */
[----:B0-----:R-:W-:Y:S01]  /*3fd0*/  MOV R12, R32 ;  /* 0x00000020000c7202 */ /* 0x001fe20000000f00 */
[----:B------:R-:W-:-:S03]  /*3fe0*/  ULOP3.LUT UR4, UR60, 0x1, URZ, 0xfc, !UPT ;  /* 0x000000013c047892 */ /* 0x000fc6000f8efc3f */
[----:B------:R-:W-:Y:S01]  /*3ff0*/  PRMT R81, R12, 0x5410, R11 ;  /* 0x000054100c517816 */ /* 0x000fe2000000000b */
[----:B------:R-:W-:Y:S01]  /*4000*/  IMAD.MOV.U32 R12, RZ, RZ, R36 ;  /* 0x000000ffff0c7224 */ /* 0x000fe200078e0024 */
[----:B------:R-:W-:Y:S01]  /*4010*/  UISETP.NE.AND UP0, UPT, UR4, 0x3, UPT ;  /* 0x000000030400788c */ /* 0x000fe2000bf05270 */
[----:B------:R-:W-:-:S05]  /*4020*/  IMAD.MOV.U32 R11, RZ, RZ, R37 ;  /* 0x000000ffff0b7224 */ /* 0x000fca00078e0025 */
[----:B------:R-:W-:Y:S01]  /*4030*/  PRMT R128, R12, 0x5410, R11 ;  /* 0x000054100c807816 */ /* 0x000fe2000000000b */
[----:B------:R-:W-:Y:S01]  /*4040*/  IMAD.MOV.U32 R11, RZ, RZ, R41 ;  /* 0x000000ffff0b7224 */ /* 0x000fe200078e0029 */
[----:B------:R-:W-:Y:S02]  /*4050*/  MOV R12, R40 ;  /* 0x00000028000c7202 */ /* 0x000fe40000000f00 */
[----:B------:R-:W-:Y:S02]  /*4060*/  PLOP3.LUT P0, PT, PT, PT, UP0, 0x80, 0x0 ;  /* 0x000000000000781c */ /* 0x000fe40003f0f008 */
[----:B------:R-:W-:Y:S01]  /*4070*/  PRMT R134, R12, 0x5410, R11 ;  /* 0x000054100c867816 */ /* 0x000fe2000000000b */
[----:B------:R-:W-:Y:S02]  /*4080*/  IMAD.MOV.U32 R12, RZ, RZ, R44 ;  /* 0x000000ffff0c7224 */ /* 0x000fe400078e002c */
[----:B------:R-:W-:-:S05]  /*4090*/  IMAD.MOV.U32 R11, RZ, RZ, R45 ;  /* 0x000000ffff0b7224 */ /* 0x000fca00078e002d */
[----:B------:R-:W-:Y:S01]  /*40a0*/  PRMT R138, R12, 0x5410, R11 ;  /* 0x000054100c8a7816 */ /* 0x000fe2000000000b */
[----:B------:R-:W-:Y:S01]  /*40b0*/  IMAD.MOV.U32 R11, RZ, RZ, R35 ;  /* 0x000000ffff0b7224 */ /* 0x000fe200078e0023 */
[----:B------:R-:W-:-:S04]  /*40c0*/  MOV R12, R34 ;  /* 0x00000022000c7202 */ /* 0x000fc80000000f00 */
[----:B------:R-:W-:Y:S01]  /*40d0*/  PRMT R82, R12, 0x5410, R11 ;  /* 0x000054100c527816 */ /* 0x000fe2000000000b */
[----:B------:R-:W-:-:S05]  /*40e0*/  IMAD.MOV.U32 R11, RZ, RZ, R38 ;  /* 0x000000ffff0b7224 */ /* 0x000fca00078e0026 */
[----:B------:R-:W-:Y:S01]  /*40f0*/  PRMT R131, R11, 0x7610, R131 ;  /* 0x000076100b837816 */ /* 0x000fe20000000083 */
[----:B------:R-:W-:-:S05]  /*4100*/  IMAD.MOV.U32 R11, RZ, RZ, R39 ;  /* 0x000000ffff0b7224 */ /* 0x000fca00078e0027 */
[----:B------:R-:W-:Y:S02]  /*4110*/  PRMT R131, R131, 0x5410, R11 ;  /* 0x0000541083837816 */ /* 0x000fe4000000000b */
[----:B------:R-:W-:-:S04]  /*4120*/  MOV R11, R42 ;  /* 0x0000002a000b7202 */ /* 0x000fc80000000f00 */
[----:B------:R-:W-:Y:S01]  /*4130*/  PRMT R135, R11, 0x7610, R135 ;  /* 0x000076100b877816 */ /* 0x000fe20000000087 */
[----:B------:R-:W-:-:S05]  /*4140*/  IMAD.MOV.U32 R11, RZ, RZ, R43 ;  /* 0x000000ffff0b7224 */ /* 0x000fca00078e002b */
[----:B------:R-:W-:Y:S01]  /*4150*/  PRMT R135, R135, 0x5410, R11 ;  /* 0x0000541087877816 */ /* 0x000fe2000000000b */
[----:B------:R-:W-:-:S05]  /*4160*/  IMAD.MOV.U32 R11, RZ, RZ, R46 ;  /* 0x000000ffff0b7224 */ /* 0x000fca00078e002e */
[----:B------:R-:W-:Y:S01]  /*4170*/  PRMT R139, R11, 0x7610, R139 ;  /* 0x000076100b8b7816 */ /* 0x000fe2000000008b */
[----:B------:R-:W-:-:S05]  /*4180*/  IMAD.MOV.U32 R11, RZ, RZ, R47 ;  /* 0x000000ffff0b7224 */ /* 0x000fca00078e002f */
[----:B------:R-:W-:Y:S01]  /*4190*/  PRMT R141, R141, 0x5410, R11 ;  /* 0x000054108d8d7816 */ /* 0x000fe2000000000b */
[----:B------:R-:W-:Y:S06]  /*41a0*/  @!P0 BRA `(.L_x_454) ;  /* 0x0000000000048947 */ /* 0x000fec0003800000 */
[----:B------:R-:W-:Y:S01]  /*41b0*/  BPT.TRAP 0x1 ;  /* 0x000000040000795c */ /* 0x000fe20000300000 */
.L_x_454:
[----:B------:R-:W-:Y:S01]  /*41c0*/  LEA R87, R213, R23, 0x3 ;  /* 0x00000017d5577211 */ /* 0x000fe200078e18ff */
[----:B------:R-:W-:Y:S01]  /*41d0*/  BSSY B1, `(.L_x_455) ;  /* 0x0000004000017945 */ /* 0x000fe20003800000 */
[----:B------:R-:W-:-:S04]  /*41e0*/  SHF.L.U32 R88, R225, 0x1f, RZ ;  /* 0x0000001fe1587819 */ /* 0x000fc800000006ff */
[----:B------:R-:W0:Y:S02]  /*41f0*/  SYNCS.PHASECHK.TRANS64.TRYWAIT P6, [R87+URZ+0x38890], R88 ;  /* 0x03889058570075a7 */ /* 0x000e2400080c017f */
[----:B0-----:R-:W-:Y:S05]  /*4200*/  @!P6 BRA `(.L_x_456) ;  /* 0x0000025c0094e947 */ /* 0x001fea0003800000 */
.L_x_810:
[----:B------:R-:W-:Y:S05]  /*4210*/  BSYNC B1 ;  /* 0x0000000000017941 */ /* 0x000fea0003800000 */
.L_x_455:
[----:B------:R-:W-:-:S03]  /*4220*/  UMOV UR4, 0xffffffff ;  /* 0xffffffff00047882 */ /* 0x000fc60000000000 */
[----:B------:R-:W-:Y:S05]  /*4230*/  BRA.DIV UR4, `(.L_x_457) ;  /* 0x0000025e049c7947 */ /* 0x000fea000b800000 */
[----:B------:R1:W2:Y:S04]  /*4240*/  SHFL.IDX PT, R80, R116, RZ, 0x181f ;  /* 0x00181fff74507589 */ /* 0x0002a800000e0000 */
[----:B------:R1:W3:Y:S02]  /*4250*/  SHFL.IDX PT, R11, R117, RZ, 0x181f ;  /* 0x00181fff750b7589 */ /* 0x0002e400000e0000 */
.L_x_814:
[----:B------:R-:W-:Y:S04]  /*4260*/  BSSY B1, `(.L_x_458) ;  /* 0x00000dd000017945 */ /* 0x000fe80003800000 */
[----:B------:R-:W-:Y:S05]  /*4270*/  @P3 BRA `(.L_x_459) ;  /* 0x0000000c006c3947 */ /* 0x000fea0003800000 */
[----:B------:R-:W-:Y:S01]  /*4280*/  ISETP.NE.AND P3, PT, R3, RZ, PT ;  /* 0x000000ff0300720c */ /* 0x000fe20003f65270 */
[----:B------:R-:W-:-:S12]  /*4290*/  BSSY B2, `(.L_x_460) ;  /* 0x0000035000027945 */ /* 0x000fd80003800000 */
[----:B------:R-:W-:Y:S05]  /*42a0*/  @!P3 BRA `(.L_x_461) ;  /* 0x0000000000ccb947 */ /* 0x000fea0003800000 */
[----:B------:R4:W0:Y:S01]  /*42b0*/  LDS.128 R12, [R31+0x24400] ;  /* 0x024400001f0c7984 */ /* 0x0008220000000c00 */
[----:B------:R-:W-:Y:S01]  /*42c0*/  ISETP.GE.AND P3, PT, R216, R110, PT ;  /* 0x0000006ed800720c */ /* 0x000fe20003f66270 */
[----:B------:R-:W-:-:S12]  /*42d0*/  BSSY B3, `(.L_x_462) ;  /* 0x000002c000037945 */ /* 0x000fd80003800000 */
[----:B----4-:R-:W-:Y:S05]  /*42e0*/  @P3 BRA `(.L_x_463) ;  /* 0x0000000000a83947 */ /* 0x010fea0003800000 */
[----:B------:R-:W-:Y:S01]  /*42f0*/  SHF.R.U64 R83, R78, 0x10, R79 ;  /* 0x000000104e537819 */ /* 0x000fe2000000124f */
[----:B0-----:R-:W-:Y:S01]  /*4300*/  HADD2.F32 R118, -RZ, R13.H0_H0 ;  /* 0x2000000dff767230 */ /* 0x001fe20000004100 */
[----:B------:R-:W-:Y:S02]  /*4310*/  SHF.R.U64 R76, R76, 0x10, R77 ;  /* 0x000000104c4c7819 */ /* 0x000fe4000000124d */
[----:B------:R-:W-:Y:S01]  /*4320*/  SHF.R.U32.HI R78, RZ, 0x10, R79 ;  /* 0x00000010ff4e7819 */ /* 0x000fe2000001164f */
[----:B------:R-:W-:Y:S01]  /*4330*/  HADD2.F32 R83, -RZ, R83.H0_H0 ;  /* 0x20000053ff537230 */ /* 0x000fe20000004100 */
[----:B------:R-:W-:Y:S01]  /*4340*/  SHF.R.U32.HI R77, RZ, 0x10, R77 ;  /* 0x00000010ff4d7819 */ /* 0x000fe2000001164d */
[----:B------:R-:W-:Y:S02]  /*4350*/  HADD2.F32 R79, -RZ, R13.H1_H1 ;  /* 0x3000000dff4f7230 */ /* 0x000fe40000004100 */
[----:B------:R-:W-:Y:S02]  /*4360*/  HADD2.F32 R76, -RZ, R76.H0_H0 ;  /* 0x2000004cff4c7230 */ /* 0x000fe40000004100 */
[----:B------:R-:W-:-:S02]  /*4370*/  HADD2.F32 R77, -RZ, R77.H0_H0 ;  /* 0x2000004dff4d7230 */ /* 0x000fc40000004100 */
[-C--:B------:R-:W-:Y:S01]  /*4380*/  FMUL.FTZ R13, R79, R83.reuse ;  /* 0x000000534f0d7220 */ /* 0x080fe20000410000 */
[----:B------:R-:W-:-:S03]  /*4390*/  FMUL.FTZ R83, R118, R83 ;  /* 0x0000005376537220 */ /* 0x000fc60000410000 */
[-C--:B------:R-:W-:Y:S01]  /*43a0*/  FFMA.FTZ R13, R118, R76.reuse, -R13 ;  /* 0x0000004c760d7223 */ /* 0x080fe2000001080d */
[----:B------:R-:W-:Y:S01]  /*43b0*/  FFMA.FTZ R76, R79, R76, R83 ;  /* 0x0000004c4f4c7223 */ /* 0x000fe20000010053 */
[----:B------:R-:W-:Y:S02]  /*43c0*/  HADD2.F32 R79, -RZ, R78.H0_H0 ;  /* 0x2000004eff4f7230 */ /* 0x000fe40000004100 */
[--C-:B------:R-:W-:Y:S02]  /*43d0*/  HADD2.F32 R78, -RZ, R15.reuse.H1_H1 ;  /* 0x3000000fff4e7230 */ /* 0x100fe40000004100 */
[----:B------:R-:W-:Y:S01]  /*43e0*/  HADD2.F32 R83, -RZ, R15.H0_H0 ;  /* 0x2000000fff537230 */ /* 0x000fe20000004100 */
[----:B------:R-:W-:Y:S01]  /*43f0*/  F2FP.F16.F32.PACK_AB R13, R76, R13 ;  /* 0x0000000d4c0d723e */ /* 0x000fe200000000ff */
[----:B------:R-:W-:Y:S02]  /*4400*/  HADD2.F32 R118, -RZ, R12.H0_H0 ;  /* 0x2000000cff767230 */ /* 0x000fe40000004100 */
[-C--:B------:R-:W-:Y:S01]  /*4410*/  FMUL.FTZ R15, R78, R79.reuse ;  /* 0x0000004f4e0f7220 */ /* 0x080fe20000410000 */
[----:B------:R-:W-:-:S03]  /*4420*/  FMUL.FTZ R79, R83, R79 ;  /* 0x0000004f534f7220 */ /* 0x000fc60000410000 */
[-C--:B------:R-:W-:Y:S01]  /*4430*/  FFMA.FTZ R15, R83, R77.reuse, -R15 ;  /* 0x0000004d530f7223 */ /* 0x080fe2000001080f */
[--C-:B------:R-:W-:Y:S02]  /*4440*/  HADD2.F32 R83, -RZ, R119.reuse.H1_H1 ;  /* 0x30000077ff537230 */ /* 0x100fe40000004100 */
[----:B------:R-:W-:Y:S01]  /*4450*/  FFMA.FTZ R77, R78, R77, R79 ;  /* 0x0000004d4e4d7223 */ /* 0x000fe2000001004f */
[----:B------:R-:W-:Y:S02]  /*4460*/  HADD2.F32 R78, -RZ, R12.H1_H1 ;  /* 0x3000000cff4e7230 */ /* 0x000fe40000004100 */
[----:B------:R-:W-:Y:S02]  /*4470*/  HADD2.F32 R79, -RZ, R119.H0_H0 ;  /* 0x20000077ff4f7230 */ /* 0x000fe40000004100 */
[----:B------:R-:W-:Y:S02]  /*4480*/  HADD2.F32 R119, -RZ, R152.H1_H1 ;  /* 0x30000098ff777230 */ /* 0x000fe40000004100 */
[-C--:B------:R-:W-:Y:S01]  /*4490*/  FMUL.FTZ R12, R78, R83.reuse ;  /* 0x000000534e0c7220 */ /* 0x080fe20000410000 */
[----:B------:R-:W-:Y:S01]  /*44a0*/  FMUL.FTZ R83, R118, R83 ;  /* 0x0000005376537220 */ /* 0x000fe20000410000 */
[----:B------:R-:W-:-:S02]  /*44b0*/  F2FP.F16.F32.PACK_AB R15, R77, R15 ;  /* 0x0000000f4d0f723e */ /* 0x000fc400000000ff */
[-C--:B------:R-:W-:Y:S01]  /*44c0*/  FFMA.FTZ R12, R118, R79.reuse, -R12 ;  /* 0x0000004f760c7223 */ /* 0x080fe2000001080c */
[----:B------:R-:W-:Y:S02]  /*44d0*/  IMAD.MOV.U32 R118, RZ, RZ, R14 ;  /* 0x000000ffff767224 */ /* 0x000fe400078e000e */
[----:B------:R-:W-:Y:S01]  /*44e0*/  FFMA.FTZ R14, R78, R79, R83 ;  /* 0x0000004f4e0e7223 */ /* 0x000fe20000010053 */
[----:B------:R-:W-:Y:S02]  /*44f0*/  HADD2.F32 R83, -RZ, R151.H0_H0 ;  /* 0x20000097ff537230 */ /* 0x000fe40000004100 */
[--C-:B------:R-:W-:Y:S02]  /*4500*/  HADD2.F32 R79, -RZ, R118.reuse.H1_H1 ;  /* 0x30000076ff4f7230 */ /* 0x100fe40000004100 */
[----:B------:R-:W-:Y:S01]  /*4510*/  F2FP.F16.F32.PACK_AB R12, R14, R12 ;  /* 0x0000000c0e0c723e */ /* 0x000fe200000000ff */
[----:B------:R-:W-:Y:S02]  /*4520*/  HADD2.F32 R118, -RZ, R118.H0_H0 ;  /* 0x20000076ff767230 */ /* 0x000fe40000004100 */
[----:B------:R-:W-:-:S04]  /*4530*/  FMUL.FTZ R78, R79, R119 ;  /* 0x000000774f4e7220 */ /* 0x000fc80000410000 */
[C---:B------:R-:W-:Y:S01]  /*4540*/  FFMA.FTZ R78, R118.reuse, R83, -R78 ;  /* 0x00000053764e7223 */ /* 0x040fe2000001084e */
[----:B------:R-:W-:-:S04]  /*4550*/  FMUL.FTZ R118, R118, R119 ;  /* 0x0000007776767220 */ /* 0x000fc80000410000 */
[----:B------:R-:W-:-:S05]  /*4560*/  FFMA.FTZ R118, R79, R83, R118 ;  /* 0x000000534f767223 */ /* 0x000fca0000010076 */
[----:B------:R-:W-:-:S05]  /*4570*/  F2FP.F16.F32.PACK_AB R78, R118, R78 ;  /* 0x0000004e764e723e */ /* 0x000fca00000000ff */
[----:B------:R-:W-:-:S07]  /*4580*/  IMAD.MOV.U32 R14, RZ, RZ, R78 ;  /* 0x000000ffff0e7224 */ /* 0x000fce00078e004e */
.L_x_463:
[----:B------:R-:W-:Y:S05]  /*4590*/  BSYNC B3 ;  /* 0x0000000000037941 */ /* 0x000fea0003800000 */
.L_x_462:
[----:B---3--:R-:W-:Y:S01]  /*45a0*/  LEA R76, P3, R16, R11, 0x1 ;  /* 0x0000000b104c7211 */ /* 0x008fe200078608ff */
[----:B------:R-:W-:-:S03]  /*45b0*/  ULDC.64 UR4, c[0x0][0x208] ;  /* 0x0000820000047ab9 */ /* 0x000fc60000000a00 */
[----:B--2---:R-:W-:-:S05]  /*45c0*/  LEA.HI.X R77, R16, R80, R17, 0x1, P3 ;  /* 0x00000050104d7211 */ /* 0x004fca00018f0c11 */
[----:B0-----:R4:W-:Y:S04]  /*45d0*/  ST.E.128 desc[UR4][R76.64], R12 ;  /* 0x0000000c4c007985 */ /* 0x0019e8000c101d04 */
.L_x_461:
[----:B------:R-:W-:Y:S05]  /*45e0*/  BSYNC B2 ;  /* 0x0000000000027941 */ /* 0x000fea0003800000 */
.L_x_460:
[----:B------:R-:W-:Y:S01]  /*45f0*/  ISETP.NE.AND P3, PT, R21, RZ, PT ;  /* 0x000000ff1500720c */ /* 0x000fe20003f65270 */
[----:B------:R-:W-:-:S12]  /*4600*/  BSSY B2, `(.L_x_464) ;  /* 0x0000034000027945 */ /* 0x000fd80003800000 */
[----:B------:R-:W-:Y:S05]  /*4610*/  @!P3 BRA `(.L_x_465) ;  /* 0x0000000000c8b947 */ /* 0x000fea0003800000 */
[----:B----4-:R4:W0:Y:S01]  /*4620*/  LDS.128 R12, [R31+0x26c00] ;  /* 0x026c00001f0c7984 */ /* 0x0108220000000c00 */
[----:B------:R-:W-:Y:S01]  /*4630*/  ISETP.GE.AND P3, PT, R221, R110, PT ;  /* 0x0000006edd00720c */ /* 0x000fe20003f66270 */
[----:B------:R-:W-:-:S12]  /*4640*/  BSSY B3, `(.L_x_466) ;  /* 0x000002b000037945 */ /* 0x000fd80003800000 */
[----:B----4-:R-:W-:Y:S05]  /*4650*/  @P3 BRA `(.L_x_467) ;  /* 0x0000000000a43947 */ /* 0x010fea0003800000 */
[--C-:B------:R-:W-:Y:S01]  /*4660*/  SHF.R.U64 R76, R72, 0x10, R73.reuse ;  /* 0x00000010484c7819 */ /* 0x100fe20000001249 */
[--C-:B0-----:R-:W-:Y:S01]  /*4670*/  HADD2.F32 R77, -RZ, R13.reuse.H0_H0 ;  /* 0x2000000dff4d7230 */ /* 0x101fe20000004100 */
[----:B------:R-:W-:Y:S02]  /*4680*/  SHF.R.U32.HI R72, RZ, 0x10, R73 ;  /* 0x00000010ff487819 */ /* 0x000fe40000011649 */
[--C-:B------:R-:W-:Y:S01]  /*4690*/  SHF.R.U64 R73, R74, 0x10, R75.reuse ;  /* 0x000000104a497819 */ /* 0x100fe2000000124b */
[----:B------:R-:W-:Y:S01]  /*46a0*/  HADD2.F32 R76, -RZ, R76.H0_H0 ;  /* 0x2000004cff4c7230 */ /* 0x000fe20000004100 */
[----:B------:R-:W-:Y:S01]  /*46b0*/  SHF.R.U32.HI R74, RZ, 0x10, R75 ;  /* 0x00000010ff4a7819 */ /* 0x000fe2000001164b */
[----:B------:R-:W-:Y:S02]  /*46c0*/  HADD2.F32 R75, -RZ, R13.H1_H1 ;  /* 0x3000000dff4b7230 */ /* 0x000fe40000004100 */
[----:B------:R-:W-:Y:S02]  /*46d0*/  HADD2.F32 R73, -RZ, R73.H0_H0 ;  /* 0x20000049ff497230 */ /* 0x000fe40000004100 */
[----:B------:R-:W-:-:S02]  /*46e0*/  HADD2.F32 R74, -RZ, R74.H0_H0 ;  /* 0x2000004aff4a7230 */ /* 0x000fc40000004100 */
[----:B------:R-:W-:Y:S02]  /*46f0*/  HADD2.F32 R72, -RZ, R72.H0_H0 ;  /* 0x20000048ff487230 */ /* 0x000fe40000004100 */
[-C--:B------:R-:W-:Y:S01]  /*4700*/  FMUL.FTZ R13, R75, R73.reuse ;  /* 0x000000494b0d7220 */ /* 0x080fe20000410000 */
[----:B------:R-:W-:-:S03]  /*4710*/  FMUL.FTZ R73, R77, R73 ;  /* 0x000000494d497220 */ /* 0x000fc60000410000 */
[-C--:B------:R-:W-:Y:S01]  /*4720*/  FFMA.FTZ R13, R77, R76.reuse, -R13 ;  /* 0x0000004c4d0d7223 */ /* 0x080fe2000001080d */
[----:B------:R-:W-:Y:S01]  /*4730*/  FFMA.FTZ R73, R75, R76, R73 ;  /* 0x0000004c4b497223 */ /* 0x000fe20000010049 */
[--C-:B------:R-:W-:Y:S02]  /*4740*/  HADD2.F32 R75, -RZ, R15.reuse.H1_H1 ;  /* 0x3000000fff4b7230 */ /* 0x100fe40000004100 */
[----:B------:R-:W-:Y:S02]  /*4750*/  HADD2.F32 R76, -RZ, R15.H0_H0 ;  /* 0x2000000fff4c7230 */ /* 0x000fe40000004100 */
[----:B------:R-:W-:Y:S02]  /*4760*/  IMAD.MOV.U32 R77, RZ, RZ, R12 ;  /* 0x000000ffff4d7224 */ /* 0x000fe400078e000c */
[-C--:B------:R-:W-:Y:S01]  /*4770*/  FMUL.FTZ R15, R75, R74.reuse ;  /* 0x0000004a4b0f7220 */ /* 0x080fe20000410000 */
[----:B------:R-:W-:Y:S01]  /*4780*/  F2FP.F16.F32.PACK_AB R13, R73, R13 ;  /* 0x0000000d490d723e */ /* 0x000fe200000000ff */
[----:B------:R-:W-:-:S02]  /*4790*/  FMUL.FTZ R74, R76, R74 ;  /* 0x0000004a4c4a7220 */ /* 0x000fc40000410000 */
[-C--:B------:R-:W-:Y:S01]  /*47a0*/  FFMA.FTZ R15, R76, R72.reuse, -R15 ;  /* 0x000000484c0f7223 */ /* 0x080fe2000001080f */
[----:B------:R-:W-:Y:S02]  /*47b0*/  HADD2.F32 R76, -RZ, R151.H1_H1 ;  /* 0x30000097ff4c7230 */ /* 0x000fe40000004100 */
[----:B------:R-:W-:Y:S01]  /*47c0*/  FFMA.FTZ R75, R75, R72, R74 ;  /* 0x000000484b4b7223 */ /* 0x000fe2000001004a */
[--C-:B------:R-:W-:Y:S02]  /*47d0*/  HADD2.F32 R12, -RZ, R77.reuse.H1_H1 ;  /* 0x3000004dff0c7230 */ /* 0x100fe40000004100 */
[----:B------:R-:W-:Y:S02]  /*47e0*/  HADD2.F32 R77, -RZ, R77.H0_H0 ;  /* 0x2000004dff4d7230 */ /* 0x000fe40000004100 */
[----:B------:R-:W-:Y:S02]  /*47f0*/  HADD2.F32 R72, -RZ, R150.H1_H1 ;  /* 0x30000096ff487230 */ /* 0x000fe40000004100 */
[-C--:B------:R-:W-:Y:S01]  /*4800*/  FMUL.FTZ R74, R12, R76.reuse ;  /* 0x0000004c0c4a7220 */ /* 0x080fe20000410000 */
[----:B------:R-:W-:Y:S01]  /*4810*/  F2FP.F16.F32.PACK_AB R15, R75, R15 ;  /* 0x0000000f4b0f723e */ /* 0x000fe200000000ff */
[----:B------:R-:W-:-:S02]  /*4820*/  FMUL.FTZ R76, R77, R76 ;  /* 0x0000004c4d4c7220 */ /* 0x000fc40000410000 */
[-C--:B------:R-:W-:Y:S01]  /*4830*/  FFMA.FTZ R74, R77, R72.reuse, -R74 ;  /* 0x000000484d4a7223 */ /* 0x080fe2000001084a */
[----:B------:R-:W-:Y:S02]  /*4840*/  HADD2.F32 R77, -RZ, R150.H0_H0 ;  /* 0x20000096ff4d7230 */ /* 0x000fe40000004100 */
[----:B------:R-:W-:Y:S01]  /*4850*/  FFMA.FTZ R12, R12, R72, R76 ;  /* 0x000000480c0c7223 */ /* 0x000fe2000001004c */
[----:B------:R-:W-:Y:S02]  /*4860*/  HADD2.F32 R72, -RZ, R152.H0_H0 ;  /* 0x20000098ff487230 */ /* 0x000fe40000004100 */
[--C-:B------:R-:W-:Y:S02]  /*4870*/  HADD2.F32 R76, -RZ, R14.reuse.H1_H1 ;  /* 0x3000000eff4c7230 */ /* 0x100fe40000004100 */
[----:B------:R-:W-:Y:S01]  /*4880*/  HADD2.F32 R14, -RZ, R14.H0_H0 ;  /* 0x2000000eff0e7230 */ /* 0x000fe20000004100 */
[----:B------:R-:W-:Y:S02]  /*4890*/  F2FP.F16.F32.PACK_AB R12, R12, R74 ;  /* 0x0000004a0c0c723e */ /* 0x000fe400000000ff */
[----:B------:R-:W-:-:S04]  /*48a0*/  FMUL.FTZ R78, R76, R72 ;  /* 0x000000484c4e7220 */ /* 0x000fc80000410000 */
[C---:B------:R-:W-:Y:S01]  /*48b0*/  FFMA.FTZ R78, R14.reuse, R77, -R78 ;  /* 0x0000004d0e4e7223 */ /* 0x040fe2000001084e */
[----:B------:R-:W-:-:S04]  /*48c0*/  FMUL.FTZ R14, R14, R72 ;  /* 0x000000480e0e7220 */ /* 0x000fc80000410000 */
[----:B------:R-:W-:-:S05]  /*48d0*/  FFMA.FTZ R14, R76, R77, R14 ;  /* 0x0000004d4c0e7223 */ /* 0x000fca000001000e */
[----:B------:R-:W-:-:S07]  /*48e0*/  F2FP.F16.F32.PACK_AB R14, R14, R78 ;  /* 0x0000004e0e0e723e */ /* 0x000fce00000000ff */
.L_x_467:
[----:B------:R-:W-:Y:S05]  /*48f0*/  BSYNC B3 ;  /* 0x0000000000037941 */ /* 0x000fea0003800000 */
.L_x_466:
[----:B---3--:R-:W-:Y:S01]  /*4900*/  LEA R72, P3, R212, R11, 0x1 ;  /* 0x0000000bd4487211 */ /* 0x008fe200078608ff */
[----:B------:R-:W-:-:S03]  /*4910*/  ULDC.64 UR4, c[0x0][0x208] ;  /* 0x0000820000047ab9 */ /* 0x000fc60000000a00 */
[----:B--2---:R-:W-:-:S05]  /*4920*/  LEA.HI.X R73, R212, R80, R215, 0x1, P3 ;  /* 0x00000050d4497211 */ /* 0x004fca00018f0cd7 */
[----:B0-----:R0:W-:Y:S04]  /*4930*/  ST.E.128 desc[UR4][R72.64], R12 ;  /* 0x0000000c48007985 */ /* 0x0011e8000c101d04 */
.L_x_465:
[----:B------:R-:W-:Y:S05]  /*4940*/  BSYNC B2 ;  /* 0x0000000000027941 */ /* 0x000fea0003800000 */
.L_x_464:
[----:B------:R-:W-:Y:S01]  /*4950*/  ISETP.NE.AND P3, PT, R25, RZ, PT ;  /* 0x000000ff1900720c */ /* 0x000fe20003f65270 */
[----:B------:R-:W-:-:S12]  /*4960*/  BSSY B2, `(.L_x_468) ;  /* 0x0000036000027945 */ /* 0x000fd80003800000 */
[----:B------:R-:W-:Y:S05]  /*4970*/  @!P3 BRA `(.L_x_469) ;  /* 0x0000000000d0b947 */ /* 0x000fea0003800000 */
[----:B0---4-:R0:W4:Y:S01]  /*4980*/  LDS.128 R12, [R31+0x29400] ;  /* 0x029400001f0c7984 */ /* 0x0111220000000c00 */
[----:B------:R-:W-:Y:S01]  /*4990*/  ISETP.GE.AND P3, PT, R220, R110, PT ;  /* 0x0000006edc00720c */ /* 0x000fe20003f66270 */
[----:B------:R-:W-:-:S12]  /*49a0*/  BSSY B3, `(.L_x_470) ;  /* 0x000002d000037945 */ /* 0x000fd80003800000 */
[----:B0-----:R-:W-:Y:S05]  /*49b0*/  @P3 BRA `(.L_x_471) ;  /* 0x0000000000ac3947 */ /* 0x001fea0003800000 */
[--C-:B------:R-:W-:Y:S02]  /*49c0*/  SHF.R.U64 R72, R68, 0x10, R69.reuse ;  /* 0x0000001044487819 */ /* 0x100fe40000001245 */
[----:B------:R-:W-:Y:S02]  /*49d0*/  SHF.R.U32.HI R68, RZ, 0x10, R69 ;  /* 0x00000010ff447819 */ /* 0x000fe40000011645 */
[--C-:B------:R-:W-:Y:S01]  /*49e0*/  SHF.R.U64 R73, R70, 0x10, R71.reuse ;  /* 0x0000001046497819 */ /* 0x100fe20000001247 */
[----:B------:R-:W-:Y:S01]  /*49f0*/  HADD2.F32 R72, -RZ, R72.H0_H0 ;  /* 0x20000048ff487230 */ /* 0x000fe20000004100 */
[----:B----4-:R-:W-:Y:S02]  /*4a00*/  MOV R69, R13 ;  /* 0x0000000d00457202 */ /* 0x010fe40000000f00 */
[----:B------:R-:W-:Y:S01]  /*4a10*/  SHF.R.U32.HI R70, RZ, 0x10, R71 ;  /* 0x00000010ff467819 */ /* 0x000fe20000011647 */
[----:B------:R-:W-:Y:S02]  /*4a20*/  HADD2.F32 R13, -RZ, R73.H0_H0 ;  /* 0x20000049ff0d7230 */ /* 0x000fe40000004100 */
[----:B------:R-:W-:-:S02]  /*4a30*/  HADD2.F32 R71, -RZ, R69.H1_H1 ;  /* 0x30000045ff477230 */ /* 0x000fc40000004100 */
[----:B------:R-:W-:Y:S02]  /*4a40*/  HADD2.F32 R73, -RZ, R69.H0_H0 ;  /* 0x20000045ff497230 */ /* 0x000fe40000004100 */
[----:B------:R-:W-:Y:S02]  /*4a50*/  HADD2.F32 R70, -RZ, R70.H0_H0 ;  /* 0x20000046ff467230 */ /* 0x000fe40000004100 */
[-C--:B------:R-:W-:Y:S01]  /*4a60*/  FMUL.FTZ R69, R71, R13.reuse ;  /* 0x0000000d47457220 */ /* 0x080fe20000410000 */
[----:B------:R-:W-:-:S03]  /*4a70*/  FMUL.FTZ R13, R73, R13 ;  /* 0x0000000d490d7220 */ /* 0x000fc60000410000 */
[-C--:B------:R-:W-:Y:S01]  /*4a80*/  FFMA.FTZ R69, R73, R72.reuse, -R69 ;  /* 0x0000004849457223 */ /* 0x080fe20000010845 */
[----:B------:R-:W-:Y:S02]  /*4a90*/  IMAD.MOV.U32 R73, RZ, RZ, R12 ;  /* 0x000000ffff497224 */ /* 0x000fe400078e000c */
[----:B------:R-:W-:Y:S01]  /*4aa0*/  FFMA.FTZ R13, R71, R72, R13 ;  /* 0x00000048470d7223 */ /* 0x000fe2000001000d */
[----:B------:R-:W-:Y:S02]  /*4ab0*/  IMAD.MOV.U32 R71, RZ, RZ, R15 ;  /* 0x000000ffff477224 */ /* 0x000fe400078e000f */
[----:B------:R-:W-:Y:S02]  /*4ac0*/  HADD2.F32 R72, -RZ, R68.H0_H0 ;  /* 0x20000044ff487230 */ /* 0x000fe40000004100 */
[----:B------:R-:W-:Y:S01]  /*4ad0*/  HADD2.F32 R12, -RZ, R73.H1_H1 ;  /* 0x30000049ff0c7230 */ /* 0x000fe20000004100 */
[----:B------:R-:W-:Y:S01]  /*4ae0*/  F2FP.F16.F32.PACK_AB R13, R13, R69 ;  /* 0x000000450d0d723e */ /* 0x000fe200000000ff */
[----:B------:R-:W-:-:S02]  /*4af0*/  HADD2.F32 R15, -RZ, R71.H1_H1 ;  /* 0x30000047ff0f7230 */ /* 0x000fc40000004100 */
[----:B------:R-:W-:Y:S02]  /*4b00*/  HADD2.F32 R71, -RZ, R71.H0_H0 ;  /* 0x20000047ff477230 */ /* 0x000fe40000004100 */
[----:B------:R-:W-:Y:S02]  /*4b10*/  HADD2.F32 R73, -RZ, R73.H0_H0 ;  /* 0x20000049ff497230 */ /* 0x000fe40000004100 */
[-C--:B------:R-:W-:Y:S01]  /*4b20*/  FMUL.FTZ R68, R15, R70.reuse ;  /* 0x000000460f447220 */ /* 0x080fe20000410000 */
[----:B------:R-:W-:-:S03]  /*4b30*/  FMUL.FTZ R70, R71, R70 ;  /* 0x0000004647467220 */ /* 0x000fc60000410000 */
[-C--:B------:R-:W-:Y:S01]  /*4b40*/  FFMA.FTZ R68, R71, R72.reuse, -R68 ;  /* 0x0000004847447223 */ /* 0x080fe20000010844 */
[----:B------:R-:W-:Y:S01]  /*4b50*/  FFMA.FTZ R15, R15, R72, R70 ;  /* 0x000000480f0f7223 */ /* 0x000fe20000010046 */
[--C-:B------:R-:W-:Y:S02]  /*4b60*/  HADD2.F32 R72, -RZ, R149.reuse.H1_H1 ;  /* 0x30000095ff487230 */ /* 0x100fe40000004100 */
[----:B------:R-:W-:Y:S02]  /*4b70*/  HADD2.F32 R70, -RZ, R149.H0_H0 ;  /* 0x20000095ff467230 */ /* 0x000fe40000004100 */
[----:B------:R-:W-:Y:S01]  /*4b80*/  F2FP.F16.F32.PACK_AB R15, R15, R68 ;  /* 0x000000440f0f723e */ /* 0x000fe200000000ff */
[-C--:B------:R-:W-:Y:S01]  /*4b90*/  FMUL.FTZ R71, R12, R72.reuse ;  /* 0x000000480c477220 */ /* 0x080fe20000410000 */
[----:B------:R-:W-:-:S03]  /*4ba0*/  FMUL.FTZ R72, R73, R72 ;  /* 0x0000004849487220 */ /* 0x000fc60000410000 */
[-C--:B------:R-:W-:Y:S01]  /*4bb0*/  FFMA.FTZ R71, R73, R70.reuse, -R71 ;  /* 0x0000004649477223 */ /* 0x080fe20000010847 */
[----:B------:R-:W-:Y:S01]  /*4bc0*/  FFMA.FTZ R12, R12, R70, R72 ;  /* 0x000000460c0c7223 */ /* 0x000fe20000010048 */
[----:B------:R-:W-:Y:S02]  /*4bd0*/  HADD2.F32 R70, -RZ, R148.H1_H1 ;  /* 0x30000094ff467230 */ /* 0x000fe40000004100 */
[----:B------:R-:W-:Y:S02]  /*4be0*/  HADD2.F32 R72, -RZ, R14.H1_H1 ;  /* 0x3000000eff487230 */ /* 0x000fe40000004100 */
[----:B------:R-:W-:Y:S01]  /*4bf0*/  HADD2.F32 R73, -RZ, R148.H0_H0 ;  /* 0x20000094ff497230 */ /* 0x000fe20000004100 */
[----:B------:R-:W-:Y:S01]  /*4c00*/  F2FP.F16.F32.PACK_AB R12, R12, R71 ;  /* 0x000000470c0c723e */ /* 0x000fe200000000ff */
[----:B------:R-:W-:Y:S02]  /*4c10*/  HADD2.F32 R14, -RZ, R14.H0_H0 ;  /* 0x2000000eff0e7230 */ /* 0x000fe40000004100 */
[----:B------:R-:W-:-:S04]  /*4c20*/  FMUL.FTZ R74, R72, R70 ;  /* 0x00000046484a7220 */ /* 0x000fc80000410000 */
[C---:B------:R-:W-:Y:S01]  /*4c30*/  FFMA.FTZ R74, R14.reuse, R73, -R74 ;  /* 0x000000490e4a7223 */ /* 0x040fe2000001084a */
[----:B------:R-:W-:-:S04]  /*4c40*/  FMUL.FTZ R14, R14, R70 ;  /* 0x000000460e0e7220 */ /* 0x000fc80000410000 */
[----:B------:R-:W-:-:S05]  /*4c50*/  FFMA.FTZ R14, R72, R73, R14 ;  /* 0x00000049480e7223 */ /* 0x000fca000001000e */
[----:B------:R-:W-:-:S07]  /*4c60*/  F2FP.F16.F32.PACK_AB R14, R14, R74 ;  /* 0x0000004a0e0e723e */ /* 0x000fce00000000ff */
.L_x_471:
[----:B------:R-:W-:Y:S05]  /*4c70*/  BSYNC B3 ;  /* 0x0000000000037941 */ /* 0x000fea0003800000 */
.L_x_470:
[----:B---3--:R-:W-:Y:S01]  /*4c80*/  LEA R68, P3, R19, R11, 0x1 ;  /* 0x0000000b13447211 */ /* 0x008fe200078608ff */
[----:B------:R-:W-:-:S03]  /*4c90*/  ULDC.64 UR4, c[0x0][0x208] ;  /* 0x0000820000047ab9 */ /* 0x000fc60000000a00 */
[----:B--2---:R-:W-:-:S05]  /*4ca0*/  LEA.HI.X R69, R19, R80, R219, 0x1, P3 ;  /* 0x0000005013457211 */ /* 0x004fca00018f0cdb */
[----:B----4-:R0:W-:Y:S04]  /*4cb0*/  ST.E.128 desc[UR4][R68.64], R12 ;  /* 0x0000000c44007985 */ /* 0x0101e8000c101d04 */
.L_x_469:
[----:B------:R-:W-:Y:S05]  /*4cc0*/  BSYNC B2 ;  /* 0x0000000000027941 */ /* 0x000fea0003800000 */
.L_x_468:
[----:B------:R-:W-:-:S13]  /*4cd0*/  ISETP.NE.AND P3, PT, R26, RZ, PT ;  /* 0x000000ff1a00720c */ /* 0x000fda0003f65270 */
[----:B------:R-:W-:Y:S05]  /*4ce0*/  @!P3 BRA `(.L_x_459) ;  /* 0x0000000000d0b947 */ /* 0x000fea0003800000 */
[----:B0---4-:R0:W4:Y:S01]  /*4cf0*/  LDS.128 R12, [R31+0x2bc00] ;  /* 0x02bc00001f0c7984 */ /* 0x0111220000000c00 */
[----:B------:R-:W-:Y:S01]  /*4d00*/  ISETP.GE.AND P3, PT, R222, R110, PT ;  /* 0x0000006ede00720c */ /* 0x000fe20003f66270 */
[----:B------:R-:W-:-:S12]  /*4d10*/  BSSY B2, `(.L_x_472) ;  /* 0x000002d000027945 */ /* 0x000fd80003800000 */
[----:B0-----:R-:W-:Y:S05]  /*4d20*/  @P3 BRA `(.L_x_473) ;  /* 0x0000000000ac3947 */ /* 0x001fea0003800000 */
[--C-:B------:R-:W-:Y:S02]  /*4d30*/  SHF.R.U64 R68, R64, 0x10, R65.reuse ;  /* 0x0000001040447819 */ /* 0x100fe40000001241 */
[----:B------:R-:W-:Y:S01]  /*4d40*/  SHF.R.U32.HI R64, RZ, 0x10, R65 ;  /* 0x00000010ff407819 */ /* 0x000fe20000011641 */
[----:B----4-:R-:W-:Y:S01]  /*4d50*/  IMAD.MOV.U32 R65, RZ, RZ, R13 ;  /* 0x000000ffff417224 */ /* 0x010fe200078e000d */
[--C-:B------:R-:W-:Y:S01]  /*4d60*/  SHF.R.U64 R69, R66, 0x10, R67.reuse ;  /* 0x0000001042457819 */ /* 0x100fe20000001243 */
[----:B------:R-:W-:Y:S01]  /*4d70*/  HADD2.F32 R68, -RZ, R68.H0_H0 ;  /* 0x20000044ff447230 */ /* 0x000fe20000004100 */
[----:B------:R-:W-:Y:S02]  /*4d80*/  SHF.R.U32.HI R66, RZ, 0x10, R67 ;  /* 0x00000010ff427819 */ /* 0x000fe40000011643 */
[----:B------:R-:W-:Y:S02]  /*4d90*/  HADD2.F32 R67, -RZ, R65.H1_H1 ;  /* 0x30000041ff437230 */ /* 0x000fe40000004100 */
[----:B------:R-:W-:-:S02]  /*4da0*/  HADD2.F32 R13, -RZ, R69.H0_H0 ;  /* 0x20000045ff0d7230 */ /* 0x000fc40000004100 */
[----:B------:R-:W-:Y:S02]  /*4db0*/  HADD2.F32 R69, -RZ, R65.H0_H0 ;  /* 0x20000041ff457230 */ /* 0x000fe40000004100 */
[----:B------:R-:W-:Y:S02]  /*4dc0*/  HADD2.F32 R66, -RZ, R66.H0_H0 ;  /* 0x20000042ff427230 */ /* 0x000fe40000004100 */
[-C--:B------:R-:W-:Y:S01]  /*4dd0*/  FMUL.FTZ R65, R67, R13.reuse ;  /* 0x0000000d43417220 */ /* 0x080fe20000410000 */
[----:B------:R-:W-:-:S03]  /*4de0*/  FMUL.FTZ R13, R69, R13 ;  /* 0x0000000d450d7220 */ /* 0x000fc60000410000 */
[-C--:B------:R-:W-:Y:S01]  /*4df0*/  FFMA.FTZ R65, R69, R68.reuse, -R65 ;  /* 0x0000004445417223 */ /* 0x080fe20000010841 */
[----:B------:R-:W-:Y:S02]  /*4e00*/  IMAD.MOV.U32 R69, RZ, RZ, R12 ;  /* 0x000000ffff457224 */ /* 0x000fe400078e000c */
[----:B------:R-:W-:Y:S01]  /*4e10*/  FFMA.FTZ R13, R67, R68, R13 ;  /* 0x00000044430d7223 */ /* 0x000fe2000001000d */
[----:B------:R-:W-:Y:S01]  /*4e20*/  MOV R67, R15 ;  /* 0x0000000f00437202 */ /* 0x000fe20000000f00 */
[----:B------:R-:W-:Y:S02]  /*4e30*/  HADD2.F32 R68, -RZ, R64.H0_H0 ;  /* 0x20000040ff447230 */ /* 0x000fe40000004100 */
[----:B------:R-:W-:Y:S01]  /*4e40*/  HADD2.F32 R12, -RZ, R69.H1_H1 ;  /* 0x30000045ff0c7230 */ /* 0x000fe20000004100 */
[----:B------:R-:W-:Y:S01]  /*4e50*/  F2FP.F16.F32.PACK_AB R13, R13, R65 ;  /* 0x000000410d0d723e */ /* 0x000fe200000000ff */
[--C-:B------:R-:W-:Y:S02]  /*4e60*/  HADD2.F32 R15, -RZ, R67.reuse.H1_H1 ;  /* 0x30000043ff0f7230 */ /* 0x100fe40000004100 */
        /* <DEDUP_REMOVED lines=23> */
.L_x_473:
[----:B------:R-:W-:Y:S05]  /*4fe0*/  BSYNC B2 ;  /* 0x0000000000027941 */ /* 0x000fea0003800000 */
.L_x_472:
[----:B---3--:R-:W-:Y:S01]  /*4ff0*/  LEA R64, P3, R22, R11, 0x1 ;  /* 0x0000000b16407211 */ /* 0x008fe200078608ff */
[----:B------:R-:W-:-:S03]  /*5000*/  ULDC.64 UR4, c[0x0][0x208] ;  /* 0x0000820000047ab9 */ /* 0x000fc60000000a00 */
[----:B--2---:R-:W-:-:S05]  /*5010*/  LEA.HI.X R65, R22, R80, R218, 0x1, P3 ;  /* 0x0000005016417211 */ /* 0x004fca00018f0cda */
[----:B----4-:R0:W-:Y:S04]  /*5020*/  ST.E.128 desc[UR4][R64.64], R12 ;  /* 0x0000000c40007985 */ /* 0x0101e8000c101d04 */
.L_x_459:
[----:B------:R-:W-:Y:S05]  /*5030*/  BSYNC B1 ;  /* 0x0000000000017941 */ /* 0x000fea0003800000 */
.L_x_458:
[----:B------:R-:W-:-:S03]  /*5040*/  UMOV UR4, 0xffffffff ;  /* 0xffffffff00047882 */ /* 0x000fc60000000000 */
[----:B------:R-:W-:Y:S05]  /*5050*/  BRA.DIV UR4, `(.L_x_474) ;  /* 0x0000025204607947 */ /* 0x000fea000b800000 */
[----:B0-----:R0:W0:Y:S04]  /*5060*/  SHFL.IDX PT, R64, R116, 0x1, 0x181f ;  /* 0x00381f0074407f89 */ /* 0x00102800000e0000 */
[----:B---3--:R3:W0:Y:S02]  /*5070*/  SHFL.IDX PT, R11, R117, 0x1, 0x181f ;  /* 0x00381f00750b7f89 */ /* 0x00862400000e0000 */
.L_x_818:
[----:B------:R-:W-:Y:S04]  /*5080*/  BSSY B1, `(.L_x_475) ;  /* 0x00000e5000017945 */ /* 0x000fe80003800000 */
[----:B------:R-:W-:Y:S05]  /*5090*/  @P4 BRA `(.L_x_476) ;  /* 0x0000000c008c4947 */ /* 0x000fea0003800000 */
[----:B------:R-:W-:Y:S01]  /*50a0*/  ISETP.NE.AND P3, PT, R3, RZ, PT ;  /* 0x000000ff0300720c */ /* 0x000fe20003f65270 */
[----:B------:R-:W-:-:S12]  /*50b0*/  BSSY B2, `(.L_x_477) ;  /* 0x0000037000027945 */ /* 0x000fd80003800000 */
[----:B------:R-:W-:Y:S05]  /*50c0*/  @!P3 BRA `(.L_x_478) ;  /* 0x0000000000d4b947 */ /* 0x000fea0003800000 */
[----:B----4-:R4:W0:Y:S01]  /*50d0*/  LDS.128 R12, [R31+0x25400] ;  /* 0x025400001f0c7984 */ /* 0x0108220000000c00 */
[----:B------:R-:W-:Y:S01]  /*50e0*/  ISETP.GE.AND P3, PT, R216, R110, PT ;  /* 0x0000006ed800720c */ /* 0x000fe20003f66270 */
[----:B------:R-:W-:-:S12]  /*50f0*/  BSSY B3, `(.L_x_479) ;  /* 0x000002e000037945 */ /* 0x000fd80003800000 */
[----:B----4-:R-:W-:Y:S05]  /*5100*/  @P3 BRA `(.L_x_480) ;  /* 0x0000000000b03947 */ /* 0x010fea0003800000 */
[----:B------:R-:W-:Y:S01]  /*5110*/  SHF.R.U64 R66, R62, 0x10, R63 ;  /* 0x000000103e427819 */ /* 0x000fe2000000123f */
[----:B0-----:R-:W-:Y:S01]  /*5120*/  IMAD.MOV.U32 R65, RZ, RZ, R13 ;  /* 0x000000ffff417224 */ /* 0x001fe200078e000d */
[----:B------:R-:W-:Y:S02]  /*5130*/  SHF.R.U64 R60, R60, 0x10, R61 ;  /* 0x000000103c3c7819 */ /* 0x000fe4000000123d */
[----:B------:R-:W-:Y:S01]  /*5140*/  SHF.R.U32.HI R62, RZ, 0x10, R63 ;  /* 0x00000010ff3e7819 */ /* 0x000fe2000001163f */
[----:B------:R-:W-:Y:S01]  /*5150*/  HADD2.F32 R13, -RZ, R66.H0_H0 ;  /* 0x20000042ff0d7230 */ /* 0x000fe20000004100 */
[----:B------:R-:W-:Y:S01]  /*5160*/  SHF.R.U32.HI R61, RZ, 0x10, R61 ;  /* 0x00000010ff3d7819 */ /* 0x000fe2000001163d */
[--C-:B------:R-:W-:Y:S02]  /*5170*/  HADD2.F32 R63, -RZ, R65.reuse.H1_H1 ;  /* 0x30000041ff3f7230 */ /* 0x100fe40000004100 */
[----:B------:R-:W-:Y:S02]  /*5180*/  HADD2.F32 R65, -RZ, R65.H0_H0 ;  /* 0x20000041ff417230 */ /* 0x000fe40000004100 */
[----:B------:R-:W-:-:S02]  /*5190*/  HADD2.F32 R60, -RZ, R60.H0_H0 ;  /* 0x2000003cff3c7230 */ /* 0x000fc40000004100 */
[-C--:B------:R-:W-:Y:S01]  /*51a0*/  FMUL.FTZ R66, R63, R13.reuse ;  /* 0x0000000d3f427220 */ /* 0x080fe20000410000 */
[----:B------:R-:W-:Y:S02]  /*51b0*/  HADD2.F32 R62, -RZ, R62.H0_H0 ;  /* 0x2000003eff3e7230 */ /* 0x000fe40000004100 */
[C---:B------:R-:W-:Y:S01]  /*51c0*/  FMUL.FTZ R13, R65.reuse, R13 ;  /* 0x0000000d410d7220 */ /* 0x040fe20000410000 */
[----:B------:R-:W-:Y:S02]  /*51d0*/  HADD2.F32 R61, -RZ, R61.H0_H0 ;  /* 0x2000003dff3d7230 */ /* 0x000fe40000004100 */
[-C--:B------:R-:W-:Y:S01]  /*51e0*/  FFMA.FTZ R66, R65, R60.reuse, -R66 ;  /* 0x0000003c41427223 */ /* 0x080fe20000010842 */
[----:B------:R-:W-:Y:S01]  /*51f0*/  FFMA.FTZ R60, R63, R60, R13 ;  /* 0x0000003c3f3c7223 */ /* 0x000fe2000001000d */
[----:B------:R-:W-:-:S04]  /*5200*/  IMAD.MOV.U32 R13, RZ, RZ, R15 ;  /* 0x000000ffff0d7224 */ /* 0x000fc800078e000f */
[----:B------:R-:W-:Y:S01]  /*5210*/  F2FP.F16.F32.PACK_AB R60, R60, R66 ;  /* 0x000000423c3c723e */ /* 0x000fe200000000ff */
[--C-:B------:R-:W-:Y:S02]  /*5220*/  HADD2.F32 R15, -RZ, R13.reuse.H1_H1 ;  /* 0x3000000dff0f7230 */ /* 0x100fe40000004100 */
[----:B------:R-:W-:-:S03]  /*5230*/  HADD2.F32 R13, -RZ, R13.H0_H0 ;  /* 0x2000000dff0d7230 */ /* 0x000fc60000004100 */
[----:B------:R-:W-:-:S04]  /*5240*/  FMUL.FTZ R63, R15, R62 ;  /* 0x0000003e0f3f7220 */ /* 0x000fc80000410000 */
[CC--:B------:R-:W-:Y:S01]  /*5250*/  FFMA.FTZ R63, R13.reuse, R61.reuse, -R63 ;  /* 0x0000003d0d3f7223 */ /* 0x0c0fe2000001083f */
[----:B------:R-:W-:Y:S01]  /*5260*/  FMUL.FTZ R13, R13, R62 ;  /* 0x0000003e0d0d7220 */ /* 0x000fe20000410000 */
[--C-:B------:R-:W-:Y:S02]  /*5270*/  HADD2.F32 R62, -RZ, R144.reuse.H0_H0 ;  /* 0x20000090ff3e7230 */ /* 0x100fe40000004100 */
[----:B------:R-:W-:Y:S02]  /*5280*/  HADD2.F32 R144, -RZ, R144.H1_H1 ;  /* 0x30000090ff907230 */ /* 0x000fe40000004100 */
[----:B------:R-:W-:Y:S01]  /*5290*/  FFMA.FTZ R13, R15, R61, R13 ;  /* 0x0000003d0f0d7223 */ /* 0x000fe2000001000d */
[--C-:B------:R-:W-:Y:S02]  /*52a0*/  HADD2.F32 R15, -RZ, R145.reuse.H0_H0 ;  /* 0x20000091ff0f7230 */ /* 0x100fe40000004100 */
[--C-:B------:R-:W-:Y:S02]  /*52b0*/  HADD2.F32 R61, -RZ, R12.reuse.H1_H1 ;  /* 0x3000000cff3d7230 */ /* 0x100fe40000004100 */
[----:B------:R-:W-:Y:S01]  /*52c0*/  HADD2.F32 R12, -RZ, R12.H0_H0 ;  /* 0x2000000cff0c7230 */ /* 0x000fe20000004100 */
[----:B------:R-:W-:Y:S01]  /*52d0*/  F2FP.F16.F32.PACK_AB R63, R13, R63 ;  /* 0x0000003f0d3f723e */ /* 0x000fe200000000ff */
[----:B------:R-:W-:-:S02]  /*52e0*/  HADD2.F32 R145, -RZ, R145.H1_H1 ;  /* 0x30000091ff917230 */ /* 0x000fc40000004100 */
[----:B------:R-:W-:Y:S01]  /*52f0*/  FMUL.FTZ R65, R61, R15 ;  /* 0x0000000f3d417220 */ /* 0x000fe20000410000 */
[----:B------:R-:W-:-:S03]  /*5300*/  MOV R13, R60 ;  /* 0x0000003c000d7202 */ /* 0x000fc60000000f00 */
[CC--:B------:R-:W-:Y:S01]  /*5310*/  FFMA.FTZ R65, R12.reuse, R62.reuse, -R65 ;  /* 0x0000003e0c417223 */ /* 0x0c0fe20000010841 */
[----:B------:R-:W-:Y:S01]  /*5320*/  FMUL.FTZ R12, R12, R15 ;  /* 0x0000000f0c0c7220 */ /* 0x000fe20000410000 */
[--C-:B------:R-:W-:Y:S02]  /*5330*/  HADD2.F32 R15, -RZ, R14.reuse.H1_H1 ;  /* 0x3000000eff0f7230 */ /* 0x100fe40000004100 */
[----:B------:R-:W-:Y:S02]  /*5340*/  HADD2.F32 R14, -RZ, R14.H0_H0 ;  /* 0x2000000eff0e7230 */ /* 0x000fe40000004100 */
[----:B------:R-:W-:Y:S01]  /*5350*/  FFMA.FTZ R12, R61, R62, R12 ;  /* 0x0000003e3d0c7223 */ /* 0x000fe2000001000c */
[----:B------:R-:W-:-:S04]  /*5360*/  FMUL.FTZ R61, R15, R145 ;  /* 0x000000910f3d7220 */ /* 0x000fc80000410000 */
[----:B------:R-:W-:Y:S01]  /*5370*/  F2FP.F16.F32.PACK_AB R12, R12, R65 ;  /* 0x000000410c0c723e */ /* 0x000fe200000000ff */
[C---:B------:R-:W-:Y:S01]  /*5380*/  FFMA.FTZ R61, R14.reuse, R144, -R61 ;  /* 0x000000900e3d7223 */ /* 0x040fe2000001083d */
[----:B------:R-:W-:-:S04]  /*5390*/  FMUL.FTZ R14, R14, R145 ;  /* 0x000000910e0e7220 */ /* 0x000fc80000410000 */
[----:B------:R-:W-:Y:S01]  /*53a0*/  FFMA.FTZ R14, R15, R144, R14 ;  /* 0x000000900f0e7223 */ /* 0x000fe2000001000e */
[----:B------:R-:W-:-:S04]  /*53b0*/  IMAD.MOV.U32 R15, RZ, RZ, R63 ;  /* 0x000000ffff0f7224 */ /* 0x000fc800078e003f */
[----:B------:R-:W-:-:S07]  /*53c0*/  F2FP.F16.F32.PACK_AB R14, R14, R61 ;  /* 0x0000003d0e0e723e */ /* 0x000fce00000000ff */
.L_x_480:
[----:B------:R-:W-:Y:S05]  /*53d0*/  BSYNC B3 ;  /* 0x0000000000037941 */ /* 0x000fea0003800000 */
.L_x_479:
[----:B0-----:R-:W-:Y:S01]  /*53e0*/  LEA R60, P3, R16, R11, 0x1 ;  /* 0x0000000b103c7211 */ /* 0x001fe200078608ff */
[----:B------:R-:W-:-:S03]  /*53f0*/  ULDC.64 UR4, c[0x0][0x208] ;  /* 0x0000820000047ab9 */ /* 0x000fc60000000a00 */
[----:B------:R-:W-:-:S05]  /*5400*/  LEA.HI.X R61, R16, R64, R17, 0x1, P3 ;  /* 0x00000040103d7211 */ /* 0x000fca00018f0c11 */
[----:B------:R0:W-:Y:S04]  /*5410*/  ST.E.128 desc[UR4][R60.64], R12 ;  /* 0x0000000c3c007985 */ /* 0x0001e8000c101d04 */
.L_x_478:
[----:B------:R-:W-:Y:S05]  /*5420*/  BSYNC B2 ;  /* 0x0000000000027941 */ /* 0x000fea0003800000 */
.L_x_477:
[----:B------:R-:W-:Y:S01]  /*5430*/  ISETP.NE.AND P3, PT, R21, RZ, PT ;  /* 0x000000ff1500720c */ /* 0x000fe20003f65270 */
[----:B------:R-:W-:-:S12]  /*5440*/  BSSY B2, `(.L_x_481) ;  /* 0x0000037000027945 */ /* 0x000fd80003800000 */
[----:B------:R-:W-:Y:S05]  /*5450*/  @!P3 BRA `(.L_x_482) ;  /* 0x0000000000d4b947 */ /* 0x000fea0003800000 */
[----:B0---4-:R0:W4:Y:S01]  /*5460*/  LDS.128 R12, [R31+0x27c00] ;  /* 0x027c00001f0c7984 */ /* 0x0111220000000c00 */
[----:B------:R-:W-:Y:S01]  /*5470*/  ISETP.GE.AND P3, PT, R221, R110, PT ;  /* 0x0000006edd00720c */ /* 0x000fe20003f66270 */
[----:B------:R-:W-:-:S12]  /*5480*/  BSSY B3, `(.L_x_483) ;  /* 0x000002e000037945 */ /* 0x000fd80003800000 */
[----:B0-----:R-:W-:Y:S05]  /*5490*/  @P3 BRA `(.L_x_484) ;  /* 0x0000000000b03947 */ /* 0x001fea0003800000 */
[----:B------:R-:W-:Y:S01]  /*54a0*/  SHF.R.U64 R61, R58, 0x10, R59 ;  /* 0x000000103a3d7819 */ /* 0x000fe2000000123b */
[----:B----4-:R-:W-:Y:S01]  /*54b0*/  IMAD.MOV.U32 R60, RZ, RZ, R13 ;  /* 0x000000ffff3c7224 */ /* 0x010fe200078e000d */
[----:B------:R-:W-:Y:S02]  /*54c0*/  SHF.R.U64 R56, R56, 0x10, R57 ;  /* 0x0000001038387819 */ /* 0x000fe40000001239 */
[----:B------:R-:W-:Y:S01]  /*54d0*/  SHF.R.U32.HI R58, RZ, 0x10, R59 ;  /* 0x00000010ff3a7819 */ /* 0x000fe2000001163b */
[----:B------:R-:W-:Y:S01]  /*54e0*/  HADD2.F32 R13, -RZ, R61.H0_H0 ;  /* 0x2000003dff0d7230 */ /* 0x000fe20000004100 */
[----:B------:R-:W-:Y:S01]  /*54f0*/  SHF.R.U32.HI R57, RZ, 0x10, R57 ;  /* 0x00000010ff397819 */ /* 0x000fe20000011639 */
[--C-:B------:R-:W-:Y:S02]  /*5500*/  HADD2.F32 R59, -RZ, R60.reuse.H1_H1 ;  /* 0x3000003cff3b7230 */ /* 0x100fe40000004100 */
[----:B------:R-:W-:Y:S02]  /*5510*/  HADD2.F32 R60, -RZ, R60.H0_H0 ;  /* 0x2000003cff3c7230 */ /* 0x000fe40000004100 */
[----:B------:R-:W-:-:S02]  /*5520*/  HADD2.F32 R56, -RZ, R56.H0_H0 ;  /* 0x20000038ff387230 */ /* 0x000fc40000004100 */
[CC--:B------:R-:W-:Y:S01]  /*5530*/  FMUL.FTZ R61, R59.reuse, R13.reuse ;  /* 0x0000000d3b3d7220 */ /* 0x0c0fe20000410000 */
        /* <DEDUP_REMOVED lines=34> */
.L_x_484:
[----:B------:R-:W-:Y:S05]  /*5760*/  BSYNC B3 ;  /* 0x0000000000037941 */ /* 0x000fea0003800000 */
.L_x_483:
[----:B------:R-:W-:Y:S01]  /*5770*/  LEA R56, P3, R212, R11, 0x1 ;  /* 0x0000000bd4387211 */ /* 0x000fe200078608ff */
[----:B------:R-:W-:-:S03]  /*5780*/  ULDC.64 UR4, c[0x0][0x208] ;  /* 0x0000820000047ab9 */ /* 0x000fc60000000a00 */
[----:B------:R-:W-:-:S05]  /*5790*/  LEA.HI.X R57, R212, R64, R215, 0x1, P3 ;  /* 0x00000040d4397211 */ /* 0x000fca00018f0cd7 */
[----:B----4-:R0:W-:Y:S04]  /*57a0*/  ST.E.128 desc[UR4][R56.64], R12 ;  /* 0x0000000c38007985 */ /* 0x0101e8000c101d04 */
.L_x_482:
[----:B------:R-:W-:Y:S05]  /*57b0*/  BSYNC B2 ;  /* 0x0000000000027941 */ /* 0x000fea0003800000 */
.L_x_481:
        /* <DEDUP_REMOVED lines=27> */
[C---:B------:R-:W-:Y:S01]  /*5970*/  FFMA.FTZ R55, R13.reuse, R53, -R55 ;  /* 0x000000350d377223 */ /* 0x040fe20000010837 */
[----:B------:R-:W-:Y:S01]  /*5980*/  FMUL.FTZ R13, R13, R54 ;  /* 0x000000360d0d7220 */ /* 0x000fe20000410000 */
[----:B------:R-:W-:-:S03]  /*5990*/  HADD2.F32 R54, -RZ, R139.H1_H1 ;  /* 0x3000008bff367230 */ /* 0x000fc60000004100 */
[----:B------:R-:W-:Y:S01]  /*59a0*/  FFMA.FTZ R13, R15, R53, R13 ;  /* 0x000000350f0d7223 */ /* 0x000fe2000001000d */
[----:B------:R-:W-:Y:S02]  /*59b0*/  HADD2.F32 R15, -RZ, R140.H1_H1 ;  /* 0x3000008cff0f7230 */ /* 0x000fe40000004100 */
[--C-:B------:R-:W-:Y:S02]  /*59c0*/  HADD2.F32 R53, -RZ, R12.reuse.H1_H1 ;  /* 0x3000000cff357230 */ /* 0x100fe40000004100 */
[----:B------:R-:W-:Y:S01]  /*59d0*/  HADD2.F32 R12, -RZ, R12.H0_H0 ;  /* 0x2000000cff0c7230 */ /* 0x000fe20000004100 */
[----:B------:R-:W-:Y:S01]  /*59e0*/  F2FP.F16.F32.PACK_AB R55, R13, R55 ;  /* 0x000000370d37723e */ /* 0x000fe200000000ff */
[----:B------:R-:W-:Y:S02]  /*59f0*/  HADD2.F32 R140, -RZ, R140.H0_H0 ;  /* 0x2000008cff8c7230 */ /* 0x000fe40000004100 */
[----:B------:R-:W-:Y:S01]  /*5a00*/  FMUL.FTZ R56, R53, R15 ;  /* 0x0000000f35387220 */ /* 0x000fe20000410000 */
[----:B------:R-:W-:-:S03]  /*5a10*/  MOV R13, R52 ;  /* 0x00000034000d7202 */ /* 0x000fc60000000f00 */
[C---:B------:R-:W-:Y:S01]  /*5a20*/  FFMA.FTZ R56, R12.reuse, R54, -R56 ;  /* 0x000000360c387223 */ /* 0x040fe20000010838 */
[----:B------:R-:W-:Y:S01]  /*5a30*/  FMUL.FTZ R12, R12, R15 ;  /* 0x0000000f0c0c7220 */ /* 0x000fe20000410000 */
[----:B------:R-:W-:-:S03]  /*5a40*/  HADD2.F32 R15, -RZ, R141.H0_H0 ;  /* 0x2000008dff0f7230 */ /* 0x000fc60000004100 */
[----:B------:R-:W-:Y:S01]  /*5a50*/  FFMA.FTZ R12, R53, R54, R12 ;  /* 0x00000036350c7223 */ /* 0x000fe2000001000c */
[--C-:B------:R-:W-:Y:S02]  /*5a60*/  HADD2.F32 R53, -RZ, R14.reuse.H1_H1 ;  /* 0x3000000eff357230 */ /* 0x100fe40000004100 */
[----:B------:R-:W-:Y:S02]  /*5a70*/  HADD2.F32 R14, -RZ, R14.H0_H0 ;  /* 0x2000000eff0e7230 */ /* 0x000fe40000004100 */
[----:B------:R-:W-:Y:S01]  /*5a80*/  F2FP.F16.F32.PACK_AB R12, R12, R56 ;  /* 0x000000380c0c723e */ /* 0x000fe200000000ff */
[----:B------:R-:W-:-:S04]  /*5a90*/  FMUL.FTZ R54, R53, R15 ;  /* 0x0000000f35367220 */ /* 0x000fc80000410000 */
[C---:B------:R-:W-:Y:S01]  /*5aa0*/  FFMA.FTZ R54, R14.reuse, R140, -R54 ;  /* 0x0000008c0e367223 */ /* 0x040fe20000010836 */
[----:B------:R-:W-:Y:S01]  /*5ab0*/  FMUL.FTZ R14, R14, R15 ;  /* 0x0000000f0e0e7220 */ /* 0x000fe20000410000 */
[----:B------:R-:W-:-:S03]  /*5ac0*/  IMAD.MOV.U32 R15, RZ, RZ, R55 ;  /* 0x000000ffff0f7224 */ /* 0x000fc600078e0037 */
[----:B------:R-:W-:-:S05]  /*5ad0*/  FFMA.FTZ R14, R53, R140, R14 ;  /* 0x0000008c350e7223 */ /* 0x000fca000001000e */
[----:B------:R-:W-:-:S07]  /*5ae0*/  F2FP.F16.F32.PACK_AB R14, R14, R54 ;  /* 0x000000360e0e723e */ /* 0x000fce00000000ff */
.L_x_488:
[----:B------:R-:W-:Y:S05]  /*5af0*/  BSYNC B3 ;  /* 0x0000000000037941 */ /* 0x000fea0003800000 */
.L_x_487:
[----:B------:R-:W-:Y:S01]  /*5b00*/  LEA R52, P3, R19, R11, 0x1 ;  /* 0x0000000b13347211 */ /* 0x000fe200078608ff */
[----:B------:R-:W-:-:S03]  /*5b10*/  ULDC.64 UR4, c[0x0][0x208] ;  /* 0x0000820000047ab9 */ /* 0x000fc60000000a00 */
[----:B------:R-:W-:-:S05]  /*5b20*/  LEA.HI.X R53, R19, R64, R219, 0x1, P3 ;  /* 0x0000004013357211 */ /* 0x000fca00018f0cdb */
[----:B----4-:R0:W-:Y:S04]  /*5b30*/  ST.E.128 desc[UR4][R52.64], R12 ;  /* 0x0000000c34007985 */ /* 0x0101e8000c101d04 */
.L_x_486:
[----:B------:R-:W-:Y:S05]  /*5b40*/  BSYNC B2 ;  /* 0x0000000000027941 */ /* 0x000fea0003800000 */
.L_x_485:
        /* <DEDUP_REMOVED lines=11> */
[----:B------:R-:W-:Y:S01]  /*5c00*/  SHF.R.U32.HI R49, RZ, 0x10, R49 ;  /* 0x00000010ff317819 */ /* 0x000fe20000011631 */
[----:B------:R-:W-:Y:S02]  /*5c10*/  HADD2.F32 R50, -RZ, R50.H0_H0 ;  /* 0x20000032ff327230 */ /* 0x000fe40000004100 */
[--C-:B------:R-:W-:Y:S02]  /*5c20*/  HADD2.F32 R13, -RZ, R51.reuse.H1_H1 ;  /* 0x30000033ff0d7230 */ /* 0x100fe40000004100 */
[----:B------:R-:W-:-:S02]  /*5c30*/  HADD2.F32 R51, -RZ, R51.H0_H0 ;  /* 0x20000033ff337230 */ /* 0x000fc40000004100 */
[----:B------:R-:W-:Y:S02]  /*5c40*/  HADD2.F32 R48, -RZ, R48.H0_H0 ;  /* 0x20000030ff307230 */ /* 0x000fe40000004100 */
[-C--:B------:R-:W-:Y:S01]  /*5c50*/  FMUL.FTZ R53, R13, R52.reuse ;  /* 0x000000340d357220 */ /* 0x080fe20000410000 */
[----:B------:R-:W-:Y:S02]  /*5c60*/  HADD2.F32 R49, -RZ, R49.H0_H0 ;  /* 0x20000031ff317230 */ /* 0x000fe40000004100 */
[C---:B------:R-:W-:Y:S01]  /*5c70*/  FMUL.FTZ R52, R51.reuse, R52 ;  /* 0x0000003433347220 */ /* 0x040fe20000410000 */
[----:B------:R-:W-:-:S03]  /*5c80*/  FFMA.FTZ R53, R51, R48, -R53 ;  /* 0x0000003033357223 */ /* 0x000fc60000010835 */
[----:B------:R-:W-:Y:S01]  /*5c90*/  FFMA.FTZ R52, R13, R48, R52 ;  /* 0x000000300d347223 */ /* 0x000fe20000010034 */
[--C-:B------:R-:W-:Y:S02]  /*5ca0*/  HADD2.F32 R13, -RZ, R15.reuse.H1_H1 ;  /* 0x3000000fff0d7230 */ /* 0x100fe40000004100 */
[----:B------:R-:W-:Y:S02]  /*5cb0*/  HADD2.F32 R15, -RZ, R15.H0_H0 ;  /* 0x2000000fff0f7230 */ /* 0x000fe40000004100 */
[----:B------:R-:W-:Y:S01]  /*5cc0*/  F2FP.F16.F32.PACK_AB R52, R52, R53 ;  /* 0x000000353434723e */ /* 0x000fe200000000ff */
[-C--:B------:R-:W-:Y:S02]  /*5cd0*/  FMUL.FTZ R48, R13, R50.reuse ;  /* 0x000000320d307220 */ /* 0x080fe40000410000 */
[C---:B------:R-:W-:Y:S02]  /*5ce0*/  FMUL.FTZ R50, R15.reuse, R50 ;  /* 0x000000320f327220 */ /* 0x040fe40000410000 */
[----:B------:R-:W-:Y:S01]  /*5cf0*/  FFMA.FTZ R48, R15, R49, -R48 ;  /* 0x000000310f307223 */ /* 0x000fe20000010830 */
[----:B------:R-:W-:-:S02]  /*5d00*/  HADD2.F32 R15, -RZ, R137.H0_H0 ;  /* 0x20000089ff0f7230 */ /* 0x000fc40000004100 */
[----:B------:R-:W-:Y:S01]  /*5d10*/  FFMA.FTZ R50, R13, R49, R50 ;  /* 0x000000310d327223 */ /* 0x000fe20000010032 */
[--C-:B------:R-:W-:Y:S02]  /*5d20*/  HADD2.F32 R13, -RZ, R12.reuse.H0_H0 ;  /* 0x2000000cff0d7230 */ /* 0x100fe40000004100 */
[----:B------:R-:W-:Y:S02]  /*5d30*/  HADD2.F32 R12, -RZ, R12.H1_H1 ;  /* 0x3000000cff0c7230 */ /* 0x000fe40000004100 */
[--C-:B------:R-:W-:Y:S01]  /*5d40*/  HADD2.F32 R49, -RZ, R136.reuse.H0_H0 ;  /* 0x20000088ff317230 */ /* 0x100fe20000004100 */
[----:B------:R-:W-:Y:S01]  /*5d50*/  F2FP.F16.F32.PACK_AB R48, R50, R48 ;  /* 0x000000303230723e */ /* 0x000fe200000000ff */
[----:B------:R-:W-:Y:S02]  /*5d60*/  HADD2.F32 R137, -RZ, R137.H1_H1 ;  /* 0x30000089ff897230 */ /* 0x000fe40000004100 */
[-C--:B------:R-:W-:Y:S01]  /*5d70*/  FMUL.FTZ R51, R12, R15.reuse ;  /* 0x0000000f0c337220 */ /* 0x080fe20000410000 */
[----:B------:R-:W-:Y:S01]  /*5d80*/  FMUL.FTZ R15, R13, R15 ;  /* 0x0000000f0d0f7220 */ /* 0x000fe20000410000 */
[----:B------:R-:W-:-:S02]  /*5d90*/  HADD2.F32 R136, -RZ, R136.H1_H1 ;  /* 0x30000088ff887230 */ /* 0x000fc40000004100 */
[-C--:B------:R-:W-:Y:S01]  /*5da0*/  FFMA.FTZ R51, R13, R49.reuse, -R51 ;  /* 0x000000310d337223 */ /* 0x080fe20000010833 */
[----:B------:R-:W-:Y:S01]  /*5db0*/  FFMA.FTZ R15, R12, R49, R15 ;  /* 0x000000310c0f7223 */ /* 0x000fe2000001000f */
[--C-:B------:R-:W-:Y:S02]  /*5dc0*/  HADD2.F32 R12, -RZ, R14.reuse.H0_H0 ;  /* 0x2000000eff0c7230 */ /* 0x100fe40000004100 */
[----:B------:R-:W-:Y:S02]  /*5dd0*/  HADD2.F32 R14, -RZ, R14.H1_H1 ;  /* 0x3000000eff0e7230 */ /* 0x000fe40000004100 */
[----:B------:R-:W-:-:S03]  /*5de0*/  F2FP.F16.F32.PACK_AB R15, R15, R51 ;  /* 0x000000330f0f723e */ /* 0x000fc600000000ff */
[-C--:B------:R-:W-:Y:S01]  /*5df0*/  FMUL.FTZ R13, R14, R137.reuse ;  /* 0x000000890e0d7220 */ /* 0x080fe20000410000 */
[----:B------:R-:W-:-:S03]  /*5e00*/  FMUL.FTZ R137, R12, R137 ;  /* 0x000000890c897220 */ /* 0x000fc60000410000 */
[-C--:B------:R-:W-:Y:S01]  /*5e10*/  FFMA.FTZ R13, R12, R136.reuse, -R13 ;  /* 0x000000880c0d7223 */ /* 0x080fe2000001080d */
[----:B------:R-:W-:Y:S01]  /*5e20*/  FFMA.FTZ R137, R14, R136, R137 ;  /* 0x000000880e897223 */ /* 0x000fe20000010089 */
[----:B------:R-:W-:Y:S02]  /*5e30*/  IMAD.MOV.U32 R12, RZ, RZ, R15 ;  /* 0x000000ffff0c7224 */ /* 0x000fe400078e000f */
[----:B------:R-:W-:Y:S02]  /*5e40*/  IMAD.MOV.U32 R15, RZ, RZ, R48 ;  /* 0x000000ffff0f7224 */ /* 0x000fe400078e0030 */
[----:B------:R-:W-:Y:S02]  /*5e50*/  F2FP.F16.F32.PACK_AB R137, R137, R13 ;  /* 0x0000000d8989723e */ /* 0x000fe400000000ff */
[----:B------:R-:W-:-:S03]  /*5e60*/  MOV R13, R52 ;  /* 0x00000034000d7202 */ /* 0x000fc60000000f00 */
[----:B------:R-:W-:-:S07]  /*5e70*/  IMAD.MOV.U32 R14, RZ, RZ, R137 ;  /* 0x000000ffff0e7224 */ /* 0x000fce00078e0089 */
.L_x_490:
[----:B------:R-:W-:Y:S05]  /*5e80*/  BSYNC B2 ;  /* 0x0000000000027941 */ /* 0x000fea0003800000 */
.L_x_489:
[----:B------:R-:W-:Y:S01]  /*5e90*/  LEA R48, P3, R22, R11, 0x1 ;  /* 0x0000000b16307211 */ /* 0x000fe200078608ff */
[----:B------:R-:W-:-:S03]  /*5ea0*/  ULDC.64 UR4, c[0x0][0x208] ;  /* 0x0000820000047ab9 */ /* 0x000fc60000000a00 */
[----:B------:R-:W-:-:S05]  /*5eb0*/  LEA.HI.X R49, R22, R64, R218, 0x1, P3 ;  /* 0x0000004016317211 */ /* 0x000fca00018f0cda */
[----:B----4-:R0:W-:Y:S04]  /*5ec0*/  ST.E.128 desc[UR4][R48.64], R12 ;  /* 0x0000000c30007985 */ /* 0x0101e8000c101d04 */
.L_x_476:
[----:B------:R-:W-:Y:S05]  /*5ed0*/  BSYNC B1 ;  /* 0x0000000000017941 */ /* 0x000fea0003800000 */
.L_x_475:
[----:B------:R-:W-:-:S03]  /*5ee0*/  UMOV UR4, 0xffffffff ;  /* 0xffffffff00047882 */ /* 0x000fc60000000000 */
[----:B------:R-:W-:Y:S05]  /*5ef0*/  BRA.DIV UR4, `(.L_x_491) ;  /* 0x0000024604047947 */ /* 0x000fea000b800000 */
[----:B01----:R-:W0:Y:S04]  /*5f00*/  SHFL.IDX PT, R116, R116, 0x2, 0x181f ;  /* 0x00581f0074747f89 */ /* 0x003e2800000e0000 */
[----:B---3--:R-:W1:Y:S02]  /*5f10*/  SHFL.IDX PT, R117, R117, 0x2, 0x181f ;  /* 0x00581f0075757f89 */ /* 0x008e6400000e0000 */
.L_x_822:
[----:B------:R-:W-:Y:S05]  /*5f20*/  @P5 BRA `(.L_x_492) ;  /* 0x00000050008c5947 */ /* 0x000fea0003800000 */
[----:B------:R-:W-:Y:S01]  /*5f30*/  ISETP.NE.AND P3, PT, R3, RZ, PT ;  /* 0x000000ff0300720c */ /* 0x000fe20003f65270 */
[----:B------:R-:W-:-:S12]  /*5f40*/  BSSY B1, `(.L_x_493) ;  /* 0x0000038000017945 */ /* 0x000fd80003800000 */
[----:B------:R-:W-:Y:S05]  /*5f50*/  @!P3 BRA `(.L_x_494) ;  /* 0x0000000000d8b947 */ /* 0x000fea0003800000 */
[----:B----4-:R3:W4:Y:S01]  /*5f60*/  LDS.128 R12, [R31+0x26400] ;  /* 0x026400001f0c7984 */ /* 0x0107220000000c00 */
[----:B------:R-:W-:Y:S01]  /*5f70*/  ISETP.GE.AND P3, PT, R216, R110, PT ;  /* 0x0000006ed800720c */ /* 0x000fe20003f66270 */
[----:B------:R-:W-:-:S12]  /*5f80*/  BSSY B2, `(.L_x_495) ;  /* 0x000002f000027945 */ /* 0x000fd80003800000 */
[----:B---3--:R-:W-:Y:S05]  /*5f90*/  @P3 BRA `(.L_x_496) ;  /* 0x0000000000b43947 */ /* 0x008fea0003800000 */
[----:B------:R-:W-:Y:S01]  /*5fa0*/  SHF.R.U64 R48, R46, 0x10, R47 ;  /* 0x000000102e307819 */ /* 0x000fe2000000122f */
[----:B----4-:R-:W-:Y:S01]  /*5fb0*/  IMAD.MOV.U32 R46, RZ, RZ, R13 ;  /* 0x000000ffff2e7224 */ /* 0x010fe200078e000d */
[----:B------:R-:W-:Y:S01]  /*5fc0*/  SHF.R.U64 R13, R44, 0x10, R45 ;  /* 0x000000102c0d7819 */ /* 0x000fe2000000122d */
[----:B------:R-:W-:Y:S01]  /*5fd0*/  HADD2.F32 R139, -RZ, R139.H0_H0 ;  /* 0x2000008bff8b7230 */ /* 0x000fe20000004100 */
[----:B------:R-:W-:Y:S01]  /*5fe0*/  SHF.R.U32.HI R47, RZ, 0x10, R47 ;  /* 0x00000010ff2f7819 */ /* 0x000fe2000001162f */
[----:B------:R-:W-:Y:S02]  /*5ff0*/  HADD2.F32 R48, -RZ, R48.H0_H0 ;  /* 0x20000030ff307230 */ /* 0x000fe40000004100 */
[--C-:B------:R-:W-:Y:S02]  /*6000*/  HADD2.F32 R11, -RZ, R46.reuse.H1_H1 ;  /* 0x3000002eff0b7230 */ /* 0x100fe40000004100 */
[----:B------:R-:W-:Y:S02]  /*6010*/  HADD2.F32 R44, -RZ, R46.H0_H0 ;  /* 0x2000002eff2c7230 */ /* 0x000fe40000004100 */
[----:B------:R-:W-:-:S02]  /*6020*/  HADD2.F32 R13, -RZ, R13.H0_H0 ;  /* 0x2000000dff0d7230 */ /* 0x000fc40000004100 */
[CC--:B------:R-:W-:Y:S01]  /*6030*/  FMUL.FTZ R46, R11.reuse, R48.reuse ;  /* 0x000000300b2e7220 */ /* 0x0c0fe20000410000 */
[----:B------:R-:W-:Y:S02]  /*6040*/  HADD2.F32 R141, -RZ, R141.H1_H1 ;  /* 0x3000008dff8d7230 */ /* 0x000fe40000004100 */
[C---:B------:R-:W-:Y:S01]  /*6050*/  FMUL.FTZ R48, R44.reuse, R48 ;  /* 0x000000302c307220 */ /* 0x040fe20000410000 */
[-C--:B------:R-:W-:Y:S01]  /*6060*/  FFMA.FTZ R46, R44, R13.reuse, -R46 ;  /* 0x0000000d2c2e7223 */ /* 0x080fe2000001082e */
[----:B------:R-:W-:Y:S02]  /*6070*/  SHF.R.U32.HI R44, RZ, 0x10, R45 ;  /* 0x00000010ff2c7819 */ /* 0x000fe4000001162d */
[----:B------:R-:W-:Y:S01]  /*6080*/  FFMA.FTZ R48, R11, R13, R48 ;  /* 0x0000000d0b307223 */ /* 0x000fe20000010030 */
[----:B------:R-:W-:Y:S01]  /*6090*/  MOV R13, R15 ;  /* 0x0000000f000d7202 */ /* 0x000fe20000000f00 */
[----:B------:R-:W-:Y:S02]  /*60a0*/  HADD2.F32 R15, -RZ, R47.H0_H0 ;  /* 0x2000002fff0f7230 */ /* 0x000fe40000004100 */
[----:B------:R-:W-:Y:S01]  /*60b0*/  HADD2.F32 R44, -RZ, R44.H0_H0 ;  /* 0x2000002cff2c7230 */ /* 0x000fe20000004100 */
[----:B------:R-:W-:Y:S01]  /*60c0*/  F2FP.F16.F32.PACK_AB R46, R48, R46 ;  /* 0x0000002e302e723e */ /* 0x000fe200000000ff */
[----:B------:R-:W-:-:S02]  /*60d0*/  HADD2.F32 R11, -RZ, R13.H1_H1 ;  /* 0x3000000dff0b7230 */ /* 0x000fc40000004100 */
[----:B------:R-:W-:-:S03]  /*60e0*/  HADD2.F32 R13, -RZ, R13.H0_H0 ;  /* 0x2000000dff0d7230 */ /* 0x000fc60000004100 */
[-C--:B------:R-:W-:Y:S02]  /*60f0*/  FMUL.FTZ R45, R11, R15.reuse ;  /* 0x0000000f0b2d7220 */ /* 0x080fe40000410000 */
[C---:B------:R-:W-:Y:S02]  /*6100*/  FMUL.FTZ R15, R13.reuse, R15 ;  /* 0x0000000f0d0f7220 */ /* 0x040fe40000410000 */
[-C--:B------:R-:W-:Y:S01]  /*6110*/  FFMA.FTZ R45, R13, R44.reuse, -R45 ;  /* 0x0000002c0d2d7223 */ /* 0x080fe2000001082d */
[----:B------:R-:W-:Y:S02]  /*6120*/  HADD2.F32 R13, -RZ, R138.H0_H0 ;  /* 0x2000008aff0d7230 */ /* 0x000fe40000004100 */
[----:B------:R-:W-:Y:S01]  /*6130*/  FFMA.FTZ R15, R11, R44, R15 ;  /* 0x0000002c0b0f7223 */ /* 0x000fe2000001000f */
[--C-:B------:R-:W-:Y:S02]  /*6140*/  HADD2.F32 R11, -RZ, R12.reuse.H0_H0 ;  /* 0x2000000cff0b7230 */ /* 0x100fe40000004100 */
[----:B------:R-:W-:-:S02]  /*6150*/  HADD2.F32 R12, -RZ, R12.H1_H1 ;  /* 0x3000000cff0c7230 */ /* 0x000fc40000004100 */
[----:B------:R-:W-:Y:S01]  /*6160*/  HADD2.F32 R138, -RZ, R138.H1_H1 ;  /* 0x3000008aff8a7230 */ /* 0x000fe20000004100 */
[----:B------:R-:W-:Y:S02]  /*6170*/  F2FP.F16.F32.PACK_AB R15, R15, R45 ;  /* 0x0000002d0f0f723e */ /* 0x000fe400000000ff */
[-C--:B------:R-:W-:Y:S01]  /*6180*/  FMUL.FTZ R44, R12, R139.reuse ;  /* 0x0000008b0c2c7220 */ /* 0x080fe20000410000 */
[----:B------:R-:W-:-:S03]  /*6190*/  FMUL.FTZ R139, R11, R139 ;  /* 0x0000008b0b8b7220 */ /* 0x000fc60000410000 */
[-C--:B------:R-:W-:Y:S01]  /*61a0*/  FFMA.FTZ R44, R11, R13.reuse, -R44 ;  /* 0x0000000d0b2c7223 */ /* 0x080fe2000001082c */
[--C-:B------:R-:W-:Y:S02]  /*61b0*/  HADD2.F32 R11, -RZ, R14.reuse.H0_H0 ;  /* 0x2000000eff0b7230 */ /* 0x100fe40000004100 */
[----:B------:R-:W-:Y:S01]  /*61c0*/  FFMA.FTZ R139, R12, R13, R139 ;  /* 0x0000000d0c8b7223 */ /* 0x000fe2000001008b */
[----:B------:R-:W-:Y:S02]  /*61d0*/  HADD2.F32 R14, -RZ, R14.H1_H1 ;  /* 0x3000000eff0e7230 */ /* 0x000fe40000004100 */
[----:B------:R-:W-:Y:S02]  /*61e0*/  IMAD.MOV.U32 R13, RZ, RZ, R46 ;  /* 0x000000ffff0d7224 */ /* 0x000fe400078e002e */
[----:B------:R-:W-:Y:S01]  /*61f0*/  F2FP.F16.F32.PACK_AB R44, R139, R44 ;  /* 0x0000002c8b2c723e */ /* 0x000fe200000000ff */
[-C--:B------:R-:W-:Y:S01]  /*6200*/  FMUL.FTZ R12, R14, R141.reuse ;  /* 0x0000008d0e0c7220 */ /* 0x080fe20000410000 */
[----:B------:R-:W-:-:S03]  /*6210*/  FMUL.FTZ R141, R11, R141 ;  /* 0x0000008d0b8d7220 */ /* 0x000fc60000410000 */
[-C--:B------:R-:W-:Y:S01]  /*6220*/  FFMA.FTZ R12, R11, R138.reuse, -R12 ;  /* 0x0000008a0b0c7223 */ /* 0x080fe2000001080c */
[----:B------:R-:W-:-:S05]  /*6230*/  FFMA.FTZ R141, R14, R138, R141 ;  /* 0x0000008a0e8d7223 */ /* 0x000fca000001008d */
[----:B------:R-:W-:Y:S01]  /*6240*/  F2FP.F16.F32.PACK_AB R141, R141, R12 ;  /* 0x0000000c8d8d723e */ /* 0x000fe200000000ff */
[----:B------:R-:W-:-:S04]  /*6250*/  IMAD.MOV.U32 R12, RZ, RZ, R44 ;  /* 0x000000ffff0c7224 */ /* 0x000fc800078e002c */
[----:B------:R-:W-:-:S07]  /*6260*/  IMAD.MOV.U32 R14, RZ, RZ, R141 ;  /* 0x000000ffff0e7224 */ /* 0x000fce00078e008d */
.L_x_496:
[----:B------:R-:W-:Y:S05]  /*6270*/  BSYNC B2 ;  /* 0x0000000000027941 */ /* 0x000fea0003800000 */
.L_x_495:
[----:B-1----:R-:W-:Y:S01]  /*6280*/  LEA R44, P3, R16, R117, 0x1 ;  /* 0x00000075102c7211 */ /* 0x002fe200078608ff */
[----:B------:R-:W-:-:S03]  /*6290*/  ULDC.64 UR4, c[0x0][0x208] ;  /* 0x0000820000047ab9 */ /* 0x000fc60000000a00 */
[----:B0-----:R-:W-:-:S05]  /*62a0*/  LEA.HI.X R45, R16, R116, R17, 0x1, P3 ;  /* 0x00000074102d7211 */ /* 0x001fca00018f0c11 */
[----:B----4-:R3:W-:Y:S04]  /*62b0*/  ST.E.128 desc[UR4][R44.64], R12 ;  /* 0x0000000c2c007985 */ /* 0x0107e8000c101d04 */
.L_x_494:
[----:B------:R-:W-:Y:S05]  /*62c0*/  BSYNC B1 ;  /* 0x0000000000017941 */ /* 0x000fea0003800000 */
.L_x_493:
[----:B------:R-:W-:Y:S01]  /*62d0*/  ISETP.NE.AND P3, PT, R21, RZ, PT ;  /* 0x000000ff1500720c */ /* 0x000fe20003f65270 */
[----:B------:R-:W-:-:S12]  /*62e0*/  BSSY B1, `(.L_x_497) ;  /* 0x000003a000017945 */ /* 0x000fd80003800000 */
[----:B------:R-:W-:Y:S05]  /*62f0*/  @!P3 BRA `(.L_x_498) ;  /* 0x0000000000e0b947 */ /* 0x000fea0003800000 */
[----:B---34-:R3:W4:Y:S01]  /*6300*/  LDS.128 R12, [R31+0x28c00] ;  /* 0x028c00001f0c7984 */ /* 0x0187220000000c00 */
[----:B------:R-:W-:Y:S01]  /*6310*/  ISETP.GE.AND P4, PT, R221, R110, PT ;  /* 0x0000006edd00720c */ /* 0x000fe20003f86270 */
[----:B------:R-:W-:Y:S01]  /*6320*/  BSSY B2, `(.L_x_499) ;  /* 0x0000033000027945 */ /* 0x000fe20003800000 */
[----:B-1----:R-:W-:-:S04]  /*6330*/  LEA R44, P3, R212, R117, 0x1 ;  /* 0x00000075d42c7211 */ /* 0x002fc800078608ff */
[----:B0-----:R-:W-:-:S07]  /*6340*/  LEA.HI.X R45, R212, R116, R215, 0x1, P3 ;  /* 0x00000074d42d7211 */ /* 0x001fce00018f0cd7 */
[----:B---3--:R-:W-:Y:S05]  /*6350*/  @P4 BRA `(.L_x_500) ;  /* 0x0000000000bc4947 */ /* 0x008fea0003800000 */
[----:B------:R-:W-:Y:S02]  /*6360*/  SHF.R.U64 R46, R42, 0x10, R43 ;  /* 0x000000102a2e7819 */ /* 0x000fe4000000122b */
[----:B----4-:R-:W-:Y:S02]  /*6370*/  MOV R42, R13 ;  /* 0x0000000d002a7202 */ /* 0x010fe40000000f00 */
[----:B------:R-:W-:Y:S01]  /*6380*/  SHF.R.U64 R13, R40, 0x10, R41 ;  /* 0x00000010280d7819 */ /* 0x000fe20000001229 */
[----:B------:R-:W-:Y:S01]  /*6390*/  HADD2.F32 R46, -RZ, R46.H0_H0 ;  /* 0x2000002eff2e7230 */ /* 0x000fe20000004100 */
[----:B------:R-:W-:Y:S01]  /*63a0*/  SHF.R.U32.HI R43, RZ, 0x10, R43 ;  /* 0x00000010ff2b7819 */ /* 0x000fe2000001162b */
[--C-:B------:R-:W-:Y:S02]  /*63b0*/  HADD2.F32 R11, -RZ, R42.reuse.H1_H1 ;  /* 0x3000002aff0b7230 */ /* 0x100fe40000004100 */
[----:B------:R-:W-:Y:S02]  /*63c0*/  HADD2.F32 R40, -RZ, R42.H0_H0 ;  /* 0x2000002aff287230 */ /* 0x000fe40000004100 */
[----:B------:R-:W-:-:S02]  /*63d0*/  HADD2.F32 R13, -RZ, R13.H0_H0 ;  /* 0x2000000dff0d7230 */ /* 0x000fc40000004100 */
[-C--:B------:R-:W-:Y:S01]  /*63e0*/  FMUL.FTZ R42, R11, R46.reuse ;  /* 0x0000002e0b2a7220 */ /* 0x080fe20000410000 */
[----:B------:R-:W-:-:S03]  /*63f0*/  FMUL.FTZ R46, R40, R46 ;  /* 0x0000002e282e7220 */ /* 0x000fc60000410000 */
[-C--:B------:R-:W-:Y:S01]  /*6400*/  FFMA.FTZ R42, R40, R13.reuse, -R42 ;  /* 0x0000000d282a7223 */ /* 0x080fe2000001082a */
[----:B------:R-:W-:Y:S01]  /*6410*/  SHF.R.U32.HI R40, RZ, 0x10, R41 ;  /* 0x00000010ff287819 */ /* 0x000fe20000011629 */
[----:B------:R-:W-:Y:S01]  /*6420*/  FFMA.FTZ R46, R11, R13, R46 ;  /* 0x0000000d0b2e7223 */ /* 0x000fe2000001002e */
[----:B------:R-:W-:Y:S02]  /*6430*/  IMAD.MOV.U32 R11, RZ, RZ, R15 ;  /* 0x000000ffff0b7224 */ /* 0x000fe400078e000f */
[----:B------:R-:W-:Y:S02]  /*6440*/  IMAD.MOV.U32 R13, RZ, RZ, R12 ;  /* 0x000000ffff0d7224 */ /* 0x000fe400078e000c */
[----:B------:R-:W-:Y:S01]  /*6450*/  HADD2.F32 R12, -RZ, R43.H0_H0 ;  /* 0x2000002bff0c7230 */ /* 0x000fe20000004100 */
[----:B------:R-:W-:Y:S01]  /*6460*/  F2FP.F16.F32.PACK_AB R42, R46, R42 ;  /* 0x0000002a2e2a723e */ /* 0x000fe200000000ff */
[--C-:B------:R-:W-:Y:S02]  /*6470*/  HADD2.F32 R15, -RZ, R11.reuse.H1_H1 ;  /* 0x3000000bff0f7230 */ /* 0x100fe40000004100 */
[----:B------:R-:W-:-:S02]  /*6480*/  HADD2.F32 R11, -RZ, R11.H0_H0 ;  /* 0x2000000bff0b7230 */ /* 0x000fc40000004100 */
[----:B------:R-:W-:Y:S02]  /*6490*/  HADD2.F32 R40, -RZ, R40.H0_H0 ;  /* 0x20000028ff287230 */ /* 0x000fe40000004100 */
[-C--:B------:R-:W-:Y:S01]  /*64a0*/  FMUL.FTZ R41, R15, R12.reuse ;  /* 0x0000000c0f297220 */ /* 0x080fe20000410000 */
[----:B------:R-:W-:-:S03]  /*64b0*/  FMUL.FTZ R12, R11, R12 ;  /* 0x0000000c0b0c7220 */ /* 0x000fc60000410000 */
[-C--:B------:R-:W-:Y:S01]  /*64c0*/  FFMA.FTZ R41, R11, R40.reuse, -R41 ;  /* 0x000000280b297223 */ /* 0x080fe20000010829 */
[----:B------:R-:W-:Y:S02]  /*64d0*/  HADD2.F32 R11, -RZ, R135.H0_H0 ;  /* 0x20000087ff0b7230 */ /* 0x000fe40000004100 */
[----:B------:R-:W-:Y:S01]  /*64e0*/  FFMA.FTZ R12, R15, R40, R12 ;  /* 0x000000280f0c7223 */ /* 0x000fe2000001000c */
[--C-:B------:R-:W-:Y:S02]  /*64f0*/  HADD2.F32 R15, -RZ, R13.reuse.H1_H1 ;  /* 0x3000000dff0f7230 */ /* 0x100fe40000004100 */
[----:B------:R-:W-:Y:S02]  /*6500*/  HADD2.F32 R13, -RZ, R13.H0_H0 ;  /* 0x2000000dff0d7230 */ /* 0x000fe40000004100 */
[----:B------:R-:W-:Y:S02]  /*6510*/  HADD2.F32 R40, -RZ, R134.H0_H0 ;  /* 0x20000086ff287230 */ /* 0x000fe40000004100 */
[----:B------:R-:W-:Y:S01]  /*6520*/  FMUL.FTZ R43, R15, R11 ;  /* 0x0000000b0f2b7220 */ /* 0x000fe20000410000 */
[----:B------:R-:W-:-:S02]  /*6530*/  HADD2.F32 R135, -RZ, R135.H1_H1 ;  /* 0x30000087ff877230 */ /* 0x000fc40000004100 */
[C---:B------:R-:W-:Y:S01]  /*6540*/  FMUL.FTZ R11, R13.reuse, R11 ;  /* 0x0000000b0d0b7220 */ /* 0x040fe20000410000 */
[----:B------:R-:W-:Y:S02]  /*6550*/  HADD2.F32 R134, -RZ, R134.H1_H1 ;  /* 0x30000086ff867230 */ /* 0x000fe40000004100 */
[-C--:B------:R-:W-:Y:S01]  /*6560*/  FFMA.FTZ R43, R13, R40.reuse, -R43 ;  /* 0x000000280d2b7223 */ /* 0x080fe2000001082b */
[--C-:B------:R-:W-:Y:S02]  /*6570*/  HADD2.F32 R13, -RZ, R14.reuse.H1_H1 ;  /* 0x3000000eff0d7230 */ /* 0x100fe40000004100 */
[----:B------:R-:W-:Y:S01]  /*6580*/  FFMA.FTZ R11, R15, R40, R11 ;  /* 0x000000280f0b7223 */ /* 0x000fe2000001000b */
[----:B------:R-:W-:Y:S01]  /*6590*/  HADD2.F32 R14, -RZ, R14.H0_H0 ;  /* 0x2000000eff0e7230 */ /* 0x000fe20000004100 */
[----:B------:R-:W-:Y:S01]  /*65a0*/  F2FP.F16.F32.PACK_AB R41, R12, R41 ;  /* 0x000000290c29723e */ /* 0x000fe200000000ff */
[----:B------:R-:W-:Y:S02]  /*65b0*/  FMUL.FTZ R15, R13, R135 ;  /* 0x000000870d0f7220 */ /* 0x000fe40000410000 */
[----:B------:R-:W-:Y:S01]  /*65c0*/  F2FP.F16.F32.PACK_AB R11, R11, R43 ;  /* 0x0000002b0b0b723e */ /* 0x000fe200000000ff */
[C---:B------:R-:W-:Y:S01]  /*65d0*/  FMUL.FTZ R135, R14.reuse, R135 ;  /* 0x000000870e877220 */ /* 0x040fe20000410000 */
[----:B------:R-:W-:-:S03]  /*65e0*/  FFMA.FTZ R15, R14, R134, -R15 ;  /* 0x000000860e0f7223 */ /* 0x000fc6000001080f */
[----:B------:R-:W-:Y:S01]  /*65f0*/  FFMA.FTZ R135, R13, R134, R135 ;  /* 0x000000860d877223 */ /* 0x000fe20000010087 */
[----:B------:R-:W-:Y:S01]  /*6600*/  IMAD.MOV.U32 R12, RZ, RZ, R11 ;  /* 0x000000ffff0c7224 */ /* 0x000fe200078e000b */
[----:B------:R-:W-:-:S03]  /*6610*/  MOV R13, R42 ;  /* 0x0000002a000d7202 */ /* 0x000fc60000000f00 */
[----:B------:R-:W-:-:S05]  /*6620*/  F2FP.F16.F32.PACK_AB R15, R135, R15 ;  /* 0x0000000f870f723e */ /* 0x000fca00000000ff */
[----:B------:R-:W-:Y:S02]  /*6630*/  IMAD.MOV.U32 R14, RZ, RZ, R15 ;  /* 0x000000ffff0e7224 */ /* 0x000fe400078e000f */
[----:B------:R-:W-:-:S07]  /*6640*/  IMAD.MOV.U32 R15, RZ, RZ, R41 ;  /* 0x000000ffff0f7224 */ /* 0x000fce00078e0029 */
.L_x_500:
[----:B------:R-:W-:Y:S05]  /*6650*/  BSYNC B2 ;  /* 0x0000000000027941 */ /* 0x000fea0003800000 */
.L_x_499:
[----:B------:R-:W-:Y:S02]  /*6660*/  ULDC.64 UR4, c[0x0][0x208] ;  /* 0x0000820000047ab9 */ /* 0x000fe40000000a00 */
[----:B----4-:R0:W-:Y:S03]  /*6670*/  ST.E.128 desc[UR4][R44.64], R12 ;  /* 0x0000000c2c007985 */ /* 0x0101e6000c101d04 */
.L_x_498:
[----:B------:R-:W-:Y:S05]  /*6680*/  BSYNC B1 ;  /* 0x0000000000017941 */ /* 0x000fea0003800000 */
.L_x_497:
[----:B------:R-:W-:Y:S01]  /*6690*/  ISETP.NE.AND P3, PT, R25, RZ, PT ;  /* 0x000000ff1900720c */ /* 0x000fe20003f65270 */
[----:B------:R-:W-:-:S12]  /*66a0*/  BSSY B1, `(.L_x_501) ;  /* 0x0000034000017945 */ /* 0x000fd80003800000 */
[----:B------:R-:W-:Y:S05]  /*66b0*/  @!P3 BRA `(.L_x_502) ;  /* 0x0000000000c8b947 */ /* 0x000fea0003800000 */
[----:B0--34-:R0:W3:Y:S01]  /*66c0*/  LDS.128 R12, [R31+0x2b400] ;  /* 0x02b400001f0c7984 */ /* 0x0190e20000000c00 */
[----:B------:R-:W-:Y:S01]  /*66d0*/  ISETP.GE.AND P4, PT, R220, R110, PT ;  /* 0x0000006edc00720c */ /* 0x000fe20003f86270 */
[----:B------:R-:W-:Y:S01]  /*66e0*/  BSSY B2, `(.L_x_503) ;  /* 0x000002d000027945 */ /* 0x000fe20003800000 */
[----:B-1----:R-:W-:-:S04]  /*66f0*/  LEA R40, P3, R19, R117, 0x1 ;  /* 0x0000007513287211 */ /* 0x002fc800078608ff */
[----:B------:R-:W-:-:S07]  /*6700*/  LEA.HI.X R41, R19, R116, R219, 0x1, P3 ;  /* 0x0000007413297211 */ /* 0x000fce00018f0cdb */
[----:B0-----:R-:W-:Y:S05]  /*6710*/  @P4 BRA `(.L_x_504) ;  /* 0x0000000000a44947 */ /* 0x001fea0003800000 */
[--C-:B------:R-:W-:Y:S01]  /*6720*/  SHF.R.U64 R11, R36, 0x10, R37.reuse ;  /* 0x00000010240b7819 */ /* 0x100fe20000001225 */
[--C-:B---3--:R-:W-:Y:S01]  /*6730*/  HADD2.F32 R42, -RZ, R15.reuse.H1_H1 ;  /* 0x3000000fff2a7230 */ /* 0x108fe20000004100 */
[----:B------:R-:W-:Y:S01]  /*6740*/  SHF.R.U32.HI R36, RZ, 0x10, R37 ;  /* 0x00000010ff247819 */ /* 0x000fe20000011625 */
[----:B------:R-:W-:Y:S01]  /*6750*/  HADD2.F32 R15, -RZ, R15.H0_H0 ;  /* 0x2000000fff0f7230 */ /* 0x000fe20000004100 */
[--C-:B------:R-:W-:Y:S01]  /*6760*/  SHF.R.U64 R37, R38, 0x10, R39.reuse ;  /* 0x0000001026257819 */ /* 0x100fe20000001227 */
[----:B------:R-:W-:Y:S01]  /*6770*/  HADD2.F32 R11, -RZ, R11.H0_H0 ;  /* 0x2000000bff0b7230 */ /* 0x000fe20000004100 */
[----:B------:R-:W-:Y:S01]  /*6780*/  SHF.R.U32.HI R38, RZ, 0x10, R39 ;  /* 0x00000010ff267819 */ /* 0x000fe20000011627 */
[----:B------:R-:W-:Y:S02]  /*6790*/  HADD2.F32 R39, -RZ, R13.H1_H1 ;  /* 0x3000000dff277230 */ /* 0x000fe40000004100 */
[----:B------:R-:W-:Y:S02]  /*67a0*/  HADD2.F32 R37, -RZ, R37.H0_H0 ;  /* 0x20000025ff257230 */ /* 0x000fe40000004100 */
[----:B------:R-:W-:-:S02]  /*67b0*/  HADD2.F32 R13, -RZ, R13.H0_H0 ;  /* 0x2000000dff0d7230 */ /* 0x000fc40000004100 */
[----:B------:R-:W-:Y:S02]  /*67c0*/  HADD2.F32 R38, -RZ, R38.H0_H0 ;  /* 0x20000026ff267230 */ /* 0x000fe40000004100 */
[----:B------:R-:W-:Y:S02]  /*67d0*/  HADD2.F32 R43, -RZ, R36.H0_H0 ;  /* 0x20000024ff2b7230 */ /* 0x000fe40000004100 */
[-C--:B------:R-:W-:Y:S01]  /*67e0*/  FMUL.FTZ R36, R39, R37.reuse ;  /* 0x0000002527247220 */ /* 0x080fe20000410000 */
[----:B------:R-:W-:Y:S01]  /*67f0*/  FMUL.FTZ R44, R13, R37 ;  /* 0x000000250d2c7220 */ /* 0x000fe20000410000 */
[-C--:B------:R-:W-:Y:S01]  /*6800*/  FMUL.FTZ R37, R42, R38.reuse ;  /* 0x000000262a257220 */ /* 0x080fe20000410000 */
[----:B------:R-:W-:Y:S01]  /*6810*/  FMUL.FTZ R38, R15, R38 ;  /* 0x000000260f267220 */ /* 0x000fe20000410000 */
[-C--:B------:R-:W-:Y:S01]  /*6820*/  FFMA.FTZ R36, R13, R11.reuse, -R36 ;  /* 0x0000000b0d247223 */ /* 0x080fe20000010824 */
[----:B------:R-:W-:Y:S01]  /*6830*/  FFMA.FTZ R44, R39, R11, R44 ;  /* 0x0000000b272c7223 */ /* 0x000fe2000001002c */
[----:B------:R-:W-:Y:S01]  /*6840*/  FFMA.FTZ R37, R15, R43, -R37 ;  /* 0x0000002b0f257223 */ /* 0x000fe20000010825 */
[----:B------:R-:W-:-:S02]  /*6850*/  HADD2.F32 R15, -RZ, R12.H1_H1 ;  /* 0x3000000cff0f7230 */ /* 0x000fc40000004100 */
[----:B------:R-:W-:Y:S01]  /*6860*/  FFMA.FTZ R38, R42, R43, R38 ;  /* 0x0000002b2a267223 */ /* 0x000fe20000010026 */
[--C-:B------:R-:W-:Y:S01]  /*6870*/  HADD2.F32 R13, -RZ, R131.reuse.H0_H0 ;  /* 0x20000083ff0d7230 */ /* 0x100fe20000004100 */
[----:B------:R-:W-:Y:S01]  /*6880*/  F2FP.F16.F32.PACK_AB R36, R44, R36 ;  /* 0x000000242c24723e */ /* 0x000fe200000000ff */
[----:B------:R-:W-:Y:S02]  /*6890*/  HADD2.F32 R12, -RZ, R12.H0_H0 ;  /* 0x2000000cff0c7230 */ /* 0x000fe40000004100 */
[----:B------:R-:W-:Y:S02]  /*68a0*/  HADD2.F32 R131, -RZ, R131.H1_H1 ;  /* 0x30000083ff837230 */ /* 0x000fe40000004100 */
[-C--:B------:R-:W-:Y:S01]  /*68b0*/  FMUL.FTZ R42, R15, R13.reuse ;  /* 0x0000000d0f2a7220 */ /* 0x080fe20000410000 */
[--C-:B------:R-:W-:Y:S02]  /*68c0*/  HADD2.F32 R39, -RZ, R14.reuse.H1_H1 ;  /* 0x3000000eff277230 */ /* 0x100fe40000004100 */
[----:B------:R-:W-:Y:S01]  /*68d0*/  FMUL.FTZ R43, R12, R13 ;  /* 0x0000000d0c2b7220 */ /* 0x000fe20000410000 */
[----:B------:R-:W-:-:S02]  /*68e0*/  HADD2.F32 R14, -RZ, R14.H0_H0 ;  /* 0x2000000eff0e7230 */ /* 0x000fc40000004100 */
[--C-:B------:R-:W-:Y:S02]  /*68f0*/  HADD2.F32 R11, -RZ, R128.reuse.H0_H0 ;  /* 0x20000080ff0b7230 */ /* 0x100fe40000004100 */
[-C--:B------:R-:W-:Y:S01]  /*6900*/  FMUL.FTZ R13, R39, R131.reuse ;  /* 0x00000083270d7220 */ /* 0x080fe20000410000 */
[----:B------:R-:W-:Y:S02]  /*6910*/  HADD2.F32 R128, -RZ, R128.H1_H1 ;  /* 0x30000080ff807230 */ /* 0x000fe40000004100 */
[----:B------:R-:W-:Y:S01]  /*6920*/  FMUL.FTZ R131, R14, R131 ;  /* 0x000000830e837220 */ /* 0x000fe20000410000 */
[-C--:B------:R-:W-:Y:S01]  /*6930*/  FFMA.FTZ R42, R12, R11.reuse, -R42 ;  /* 0x0000000b0c2a7223 */ /* 0x080fe2000001082a */
[----:B------:R-:W-:Y:S01]  /*6940*/  FFMA.FTZ R43, R15, R11, R43 ;  /* 0x0000000b0f2b7223 */ /* 0x000fe2000001002b */
[-C--:B------:R-:W-:Y:S01]  /*6950*/  FFMA.FTZ R13, R14, R128.reuse, -R13 ;  /* 0x000000800e0d7223 */ /* 0x080fe2000001080d */
[----:B------:R-:W-:Y:S01]  /*6960*/  FFMA.FTZ R128, R39, R128, R131 ;  /* 0x0000008027807223 */ /* 0x000fe20000010083 */
[----:B------:R-:W-:-:S02]  /*6970*/  F2FP.F16.F32.PACK_AB R15, R38, R37 ;  /* 0x00000025260f723e */ /* 0x000fc400000000ff */
[----:B------:R-:W-:Y:S02]  /*6980*/  F2FP.F16.F32.PACK_AB R12, R43, R42 ;  /* 0x0000002a2b0c723e */ /* 0x000fe400000000ff */
[----:B------:R-:W-:Y:S01]  /*6990*/  F2FP.F16.F32.PACK_AB R14, R128, R13 ;  /* 0x0000000d800e723e */ /* 0x000fe200000000ff */
[----:B------:R-:W-:-:S07]  /*69a0*/  IMAD.MOV.U32 R13, RZ, RZ, R36 ;  /* 0x000000ffff0d7224 */ /* 0x000fce00078e0024 */
.L_x_504:
[----:B------:R-:W-:Y:S05]  /*69b0*/  BSYNC B2 ;  /* 0x0000000000027941 */ /* 0x000fea0003800000 */
.L_x_503:
[----:B------:R-:W-:Y:S02]  /*69c0*/  ULDC.64 UR4, c[0x0][0x208] ;  /* 0x0000820000047ab9 */ /* 0x000fe40000000a00 */
[----:B---3--:R0:W-:Y:S03]  /*69d0*/  ST.E.128 desc[UR4][R40.64], R12 ;  /* 0x0000000c28007985 */ /* 0x0081e6000c101d04 */
.L_x_502:
[----:B------:R-:W-:Y:S05]  /*69e0*/  BSYNC B1 ;  /* 0x0000000000017941 */ /* 0x000fea0003800000 */
.L_x_501:
[----:B------:R-:W-:-:S13]  /*69f0*/  ISETP.NE.AND P3, PT, R26, RZ, PT ;  /* 0x000000ff1a00720c */ /* 0x000fda0003f65270 */
        /* <DEDUP_REMOVED lines=8> */
[--C-:B---3--:R-:W-:Y:S01]  /*6a80*/  HADD2.F32 R40, -RZ, R15.reuse.H0_H0 ;  /* 0x2000000fff287230 */ /* 0x108fe20000004100 */
[----:B------:R-:W-:Y:S02]  /*6a90*/  SHF.R.U32.HI R32, RZ, 0x10, R33 ;  /* 0x00000010ff207819 */ /* 0x000fe40000011621 */
[--C-:B------:R-:W-:Y:S01]  /*6aa0*/  SHF.R.U64 R42, R34, 0x10, R35.reuse ;  /* 0x00000010222a7819 */ /* 0x100fe20000001223 */
[----:B------:R-:W-:Y:S01]  /*6ab0*/  HADD2.F32 R34, -RZ, R15.H1_H1 ;  /* 0x3000000fff227230 */ /* 0x000fe20000004100 */
[----:B------:R-:W-:Y:S01]  /*6ac0*/  MOV R33, R13 ;  /* 0x0000000d00217202 */ /* 0x000fe20000000f00 */
[----:B------:R-:W-:Y:S01]  /*6ad0*/  HADD2.F32 R38, -RZ, R38.H0_H0 ;  /* 0x20000026ff267230 */ /* 0x000fe20000004100 */
[----:B------:R-:W-:Y:S01]  /*6ae0*/  SHF.R.U32.HI R11, RZ, 0x10, R35 ;  /* 0x00000010ff0b7819 */ /* 0x000fe20000011623 */
[----:B------:R-:W-:Y:S02]  /*6af0*/  HADD2.F32 R42, -RZ, R42.H0_H0 ;  /* 0x2000002aff2a7230 */ /* 0x000fe40000004100 */
[----:B------:R-:W-:-:S02]  /*6b00*/  HADD2.F32 R13, -RZ, R33.H1_H1 ;  /* 0x30000021ff0d7230 */ /* 0x000fc40000004100 */
[----:B------:R-:W-:Y:S02]  /*6b10*/  HADD2.F32 R33, -RZ, R33.H0_H0 ;  /* 0x20000021ff217230 */ /* 0x000fe40000004100 */
[----:B------:R-:W-:Y:S02]  /*6b20*/  HADD2.F32 R11, -RZ, R11.H0_H0 ;  /* 0x2000000bff0b7230 */ /* 0x000fe40000004100 */
[----:B------:R-:W-:Y:S02]  /*6b30*/  HADD2.F32 R15, -RZ, R32.H0_H0 ;  /* 0x20000020ff0f7230 */ /* 0x000fe40000004100 */
[-C--:B------:R-:W-:Y:S01]  /*6b40*/  FMUL.FTZ R32, R13, R42.reuse ;  /* 0x0000002a0d207220 */ /* 0x080fe20000410000 */
[C---:B------:R-:W-:Y:S01]  /*6b50*/  FMUL.FTZ R42, R33.reuse, R42 ;  /* 0x0000002a212a7220 */ /* 0x040fe20000410000 */
[-C--:B------:R-:W-:Y:S01]  /*6b60*/  FMUL.FTZ R35, R34, R11.reuse ;  /* 0x0000000b22237220 */ /* 0x080fe20000410000 */
[C---:B------:R-:W-:Y:S01]  /*6b70*/  FMUL.FTZ R39, R40.reuse, R11 ;  /* 0x0000000b28277220 */ /* 0x040fe20000410000 */
[-C--:B------:R-:W-:Y:S01]  /*6b80*/  FFMA.FTZ R11, R33, R38.reuse, -R32 ;  /* 0x00000026210b7223 */ /* 0x080fe20000010820 */
[----:B------:R-:W-:Y:S01]  /*6b90*/  FFMA.FTZ R32, R13, R38, R42 ;  /* 0x000000260d207223 */ /* 0x000fe2000001002a */
[----:B------:R-:W-:Y:S01]  /*6ba0*/  FFMA.FTZ R13, R40, R15, -R35 ;  /* 0x0000000f280d7223 */ /* 0x000fe20000010823 */
[----:B------:R-:W-:-:S02]  /*6bb0*/  HADD2.F32 R33, -RZ, R82.H0_H0 ;  /* 0x20000052ff217230 */ /* 0x000fc40000004100 */
[----:B------:R-:W-:Y:S01]  /*6bc0*/  FFMA.FTZ R34, R34, R15, R39 ;  /* 0x0000000f22227223 */ /* 0x000fe20000010027 */
[--C-:B------:R-:W-:Y:S01]  /*6bd0*/  HADD2.F32 R38, -RZ, R12.reuse.H1_H1 ;  /* 0x3000000cff267230 */ /* 0x100fe20000004100 */
[----:B------:R-:W-:Y:S01]  /*6be0*/  F2FP.F16.F32.PACK_AB R11, R32, R11 ;  /* 0x0000000b200b723e */ /* 0x000fe200000000ff */
[----:B------:R-:W-:Y:S02]  /*6bf0*/  HADD2.F32 R40, -RZ, R12.H0_H0 ;  /* 0x2000000cff287230 */ /* 0x000fe40000004100 */
[----:B------:R-:W-:Y:S02]  /*6c00*/  HADD2.F32 R35, -RZ, R82.H1_H1 ;  /* 0x30000052ff237230 */ /* 0x000fe40000004100 */
[-C--:B------:R-:W-:Y:S01]  /*6c10*/  FMUL.FTZ R39, R38, R33.reuse ;  /* 0x0000002126277220 */ /* 0x080fe20000410000 */
[----:B------:R-:W-:Y:S02]  /*6c20*/  HADD2.F32 R12, -RZ, R14.H1_H1 ;  /* 0x3000000eff0c7230 */ /* 0x000fe40000004100 */
[----:B------:R-:W-:Y:S01]  /*6c30*/  FMUL.FTZ R33, R40, R33 ;  /* 0x0000002128217220 */ /* 0x000fe20000410000 */
[----:B------:R-:W-:-:S02]  /*6c40*/  HADD2.F32 R15, -RZ, R81.H0_H0 ;  /* 0x20000051ff0f7230 */ /* 0x000fc40000004100 */
[----:B------:R-:W-:Y:S02]  /*6c50*/  HADD2.F32 R14, -RZ, R14.H0_H0 ;  /* 0x2000000eff0e7230 */ /* 0x000fe40000004100 */
[----:B------:R-:W-:Y:S01]  /*6c60*/  FMUL.FTZ R41, R12, R35 ;  /* 0x000000230c297220 */ /* 0x000fe20000410000 */
[----:B------:R-:W-:Y:S02]  /*6c70*/  HADD2.F32 R81, -RZ, R81.H1_H1 ;  /* 0x30000051ff517230 */ /* 0x000fe40000004100 */
[-C--:B------:R-:W-:Y:S01]  /*6c80*/  FFMA.FTZ R39, R40, R15.reuse, -R39 ;  /* 0x0000000f28277223 */ /* 0x080fe20000010827 */
[----:B------:R-:W-:Y:S01]  /*6c90*/  FFMA.FTZ R38, R38, R15, R33 ;  /* 0x0000000f26267223 */ /* 0x000fe20000010021 */
[----:B------:R-:W-:Y:S01]  /*6ca0*/  FMUL.FTZ R35, R14, R35 ;  /* 0x000000230e237220 */ /* 0x000fe20000410000 */
[----:B------:R-:W-:Y:S01]  /*6cb0*/  F2FP.F16.F32.PACK_AB R15, R34, R13 ;  /* 0x0000000d220f723e */ /* 0x000fe200000000ff */
[----:B------:R-:W-:Y:S01]  /*6cc0*/  FFMA.FTZ R41, R14, R81, -R41 ;  /* 0x000000510e297223 */ /* 0x000fe20000010829 */
[----:B------:R-:W-:-:S02]  /*6cd0*/  IMAD.MOV.U32 R13, RZ, RZ, R11 ;  /* 0x000000ffff0d7224 */ /* 0x000fc400078e000b */
[----:B------:R-:W-:Y:S01]  /*6ce0*/  FFMA.FTZ R12, R12, R81, R35 ;  /* 0x000000510c0c7223 */ /* 0x000fe20000010023 */
[----:B------:R-:W-:-:S04]  /*6cf0*/  F2FP.F16.F32.PACK_AB R38, R38, R39 ;  /* 0x000000272626723e */ /* 0x000fc800000000ff */
[----:B------:R-:W-:Y:S01]  /*6d00*/  F2FP.F16.F32.PACK_AB R14, R12, R41 ;  /* 0x000000290c0e723e */ /* 0x000fe200000000ff */
[----:B------:R-:W-:-:S07]  /*6d10*/  IMAD.MOV.U32 R12, RZ, RZ, R38 ;  /* 0x000000ffff0c7224 */ /* 0x000fce00078e0026 */
.L_x_506:
[----:B------:R-:W-:Y:S05]  /*6d20*/  BSYNC B1 ;  /* 0x0000000000017941 */ /* 0x000fea0003800000 */
.L_x_505:
[----:B------:R-:W-:Y:S02]  /*6d30*/  ULDC.64 UR4, c[0x0][0x208] ;  /* 0x0000820000047ab9 */ /* 0x000fe40000000a00 */
[----:B---3--:R0:W-:Y:S01]  /*6d40*/  ST.E.128 desc[UR4][R36.64], R12 ;  /* 0x0000000c24007985 */ /* 0x0081e2000c101d04 */
[----:B------:R-:W-:Y:S05]  /*6d50*/  BRA `(.L_x_492) ;  /* 0x0000004400007947 */ /* 0x000fea0003800000 */
.L_x_447:
        /* <DEDUP_REMOVED lines=16> */
[----:B------:R-:W-:Y:S01]  /*6e60*/  CS2R R38, SRZ ;  /* 0x0000000000267805 */ /* 0x000fe2000001ff00 */
[----:B------:R-:W-:Y:S01]  /*6e70*/  IMAD.X R35, R11, 0x1, R5, P4 ;  /* 0x000000010b237824 */ /* 0x000fe200020e0605 */
[----:B------:R-:W-:Y:S02]  /*6e80*/  LEA R40, P4, R34, UR4, 0x1 ;  /* 0x0000000422287c11 */ /* 0x000fe4000f8808ff */
[----:B------:R-:W-:Y:S02]  /*6e90*/  CS2R R36, SRZ ;  /* 0x0000000000247805 */ /* 0x000fe4000001ff00 */
[----:B------:R-:W-:Y:S01]  /*6ea0*/  IADD3.X R33, R80, R7, RZ, P0, !PT ;  /* 0x0000000750217210 */ /* 0x000fe200007fe4ff */
[----:B------:R-:W-:Y:S01]  /*6eb0*/  ULDC.64 UR8, c[0x0][0x208] ;  /* 0x0000820000087ab9 */ /* 0x000fe20000000a00 */
[----:B------:R-:W-:-:S02]  /*6ec0*/  LEA.HI.X R41, R34, UR5, R35, 0x1, P4 ;  /* 0x0000000522297c11 */ /* 0x000fc4000a0f0c23 */
[----:B------:R-:W-:Y:S02]  /*6ed0*/  CS2R R34, SRZ ;  /* 0x0000000000227805 */ /* 0x000fe4000001ff00 */
[----:B------:R-:W-:Y:S02]  /*6ee0*/  LEA R48, P4, R32, UR6, 0x1 ;  /* 0x0000000620307c11 */ /* 0x000fe4000f8808ff */
[-C--:B------:R-:W-:Y:S02]  /*6ef0*/  ISETP.GE.AND P0, PT, R16, R110.reuse, PT ;  /* 0x0000006e1000720c */ /* 0x080fe40003f06270 */
[----:B------:R-:W-:Y:S02]  /*6f00*/  LEA.HI.X R49, R32, UR7, R33, 0x1, P4 ;  /* 0x0000000720317c11 */ /* 0x000fe4000a0f0c21 */
[----:B------:R-:W-:Y:S02]  /*6f10*/  CS2R R32, SRZ ;  /* 0x0000000000207805 */ /* 0x000fe4000001ff00 */
[----:B------:R-:W-:-:S02]  /*6f20*/  ISETP.GE.AND P4, PT, R214, R110, PT ;  /* 0x0000006ed600720c */ /* 0x000fc40003f86270 */
[----:B------:R-:W-:Y:S02]  /*6f30*/  CS2R R46, SRZ ;  /* 0x00000000002e7805 */ /* 0x000fe4000001ff00 */
[----:B------:R-:W-:Y:S02]  /*6f40*/  CS2R R44, SRZ ;  /* 0x00000000002c7805 */ /* 0x000fe4000001ff00 */
[----:B------:R-:W-:Y:S01]  /*6f50*/  CS2R R42, SRZ ;  /* 0x00000000002a7805 */ /* 0x000fe2000001ff00 */
[----:B------:R-:W5:Y:S06]  /*6f60*/  @!P0 LDG.E.128 R36, desc[UR8][R40.64] ;  /* 0x0000000828248981 */ /* 0x000f6c000c1e1d00 */
[----:B------:R0:W5:Y:S04]  /*6f70*/  @!P4 LDG.E.128 R32, desc[UR8][R40.64+0x80] ;  /* 0x000080082820c981 */ /* 0x000168000c1e1d00 */
[----:B------:R1:W5:Y:S01]  /*6f80*/  @!P0 LDG.E.128 R44, desc[UR8][R48.64] ;  /* 0x00000008302c8981 */ /* 0x000362000c1e1d00 */
[----:B0-----:R-:W-:-:S06]  /*6f90*/  CS2R R40, SRZ ;  /* 0x0000000000287805 */ /* 0x001fcc000001ff00 */
[----:B------:R1:W5:Y:S02]  /*6fa0*/  @!P4 LDG.E.128 R40, desc[UR8][R48.64+0x80] ;  /* 0x000080083028c981 */ /* 0x000364000c1e1d00 */
.L_x_508:
[----:B------:R-:W-:Y:S05]  /*6fb0*/  BSYNC B1 ;  /* 0x0000000000017941 */ /* 0x000fea0003800000 */
.L_x_507:
[----:B-1---5:R-:W-:Y:S01]  /*6fc0*/  IMAD.MOV.U32 R48, RZ, RZ, R34 ;  /* 0x000000ffff307224 */ /* 0x022fe200078e0022 */
[----:B------:R-:W-:Y:S01]  /*6fd0*/  IADD3 R53, R224, 0x20, RZ ;  /* 0x00000020e0357810 */ /* 0x000fe20007ffe0ff */
[----:B------:R-:W-:Y:S01]  /*6fe0*/  IMAD.MOV.U32 R52, RZ, RZ, R35 ;  /* 0x000000ffff347224 */ /* 0x000fe200078e0023 */
[----:B------:R-:W-:Y:S01]  /*6ff0*/  BSSY B1, `(.L_x_509) ;  /* 0x000003f000017945 */ /* 0x000fe20003800000 */
[----:B------:R-:W-:Y:S01]  /*7000*/  IMAD.MOV.U32 R49, RZ, RZ, R32 ;  /* 0x000000ffff317224 */ /* 0x000fe200078e0020 */
[----:B------:R-:W-:Y:S02]  /*7010*/  PRMT R156, R48, 0x7610, R156 ;  /* 0x00007610309c7816 */ /* 0x000fe4000000009c */
[----:B------:R-:W-:Y:S02]  /*7020*/  CS2R R54, SRZ ;  /* 0x0000000000367805 */ /* 0x000fe4000001ff00 */
[----:B------:R-:W-:Y:S02]  /*7030*/  MOV R48, R33 ;  /* 0x0000002100307202 */ /* 0x000fe40000000f00 */
[----:B------:R-:W-:-:S02]  /*7040*/  CS2R R58, SRZ ;  /* 0x00000000003a7805 */ /* 0x000fc4000001ff00 */
[----:B------:R-:W-:Y:S01]  /*7050*/  PRMT R159, R52, 0x7610, R159 ;  /* 0x00007610349f7816 */ /* 0x000fe2000000009f */
[----:B------:R-:W-:Y:S01]  /*7060*/  IMAD.MOV.U32 R52, RZ, RZ, R36 ;  /* 0x000000ffff347224 */ /* 0x000fe200078e0024 */
[----:B------:R-:W-:Y:S01]  /*7070*/  PRMT R160, R48, 0x7610, R160 ;  /* 0x0000761030a07816 */ /* 0x000fe200000000a0 */
[----:B------:R-:W-:Y:S01]  /*7080*/  IMAD.MOV.U32 R48, RZ, RZ, R39 ;  /* 0x000000ffff307224 */ /* 0x000fe200078e0027 */
[----:B------:R-:W-:Y:S01]  /*7090*/  PRMT R157, R49, 0x7610, R157 ;  /* 0x00007610319d7816 */ /* 0x000fe2000000009d */
[----:B------:R-:W-:Y:S01]  /*70a0*/  IMAD.MOV.U32 R49, RZ, RZ, R38 ;  /* 0x000000ffff317224 */ /* 0x000fe200078e0026 */
[----:B------:R-:W-:Y:S02]  /*70b0*/  ISETP.GE.AND P4, PT, R53, R86, PT ;  /* 0x000000563500720c */ /* 0x000fe40003f86270 */
[----:B------:R-:W-:Y:S02]  /*70c0*/  CS2R R56, SRZ ;  /* 0x0000000000387805 */ /* 0x000fe4000001ff00 */
[----:B------:R-:W-:Y:S01]  /*70d0*/  PRMT R162, R48, 0x5410, R52 ;  /* 0x0000541030a27816 */ /* 0x000fe20000000034 */
[----:B------:R-:W-:Y:S01]  /*70e0*/  IMAD.MOV.U32 R52, RZ, RZ, R43 ;  /* 0x000000ffff347224 */ /* 0x000fe200078e002b */
[----:B------:R-:W-:Y:S01]  /*70f0*/  PRMT R161, R49, 0x7610, R161 ;  /* 0x0000761031a17816 */ /* 0x000fe200000000a1 */
[----:B------:R-:W-:Y:S01]  /*7100*/  IMAD.MOV.U32 R48, RZ, RZ, R42 ;  /* 0x000000ffff307224 */ /* 0x000fe200078e002a */
[----:B------:R-:W-:-:S02]  /*7110*/  MOV R49, R37 ;  /* 0x0000002500317202 */ /* 0x000fc40000000f00 */
[----:B------:R-:W-:Y:S02]  /*7120*/  CS2R R62, SRZ ;  /* 0x00000000003e7805 */ /* 0x000fe4000001ff00 */
[----:B------:R-:W-:Y:S01]  /*7130*/  PRMT R159, R159, 0x5410, R52 ;  /* 0x000054109f9f7816 */ /* 0x000fe20000000034 */
[----:B------:R-:W-:Y:S01]  /*7140*/  IMAD.MOV.U32 R52, RZ, RZ, R46 ;  /* 0x000000ffff347224 */ /* 0x000fe200078e002e */
[----:B------:R-:W-:Y:S01]  /*7150*/  PRMT R137, R49, 0x7610, R137 ;  /* 0x0000761031897816 */ /* 0x000fe20000000089 */
[----:B------:R-:W-:Y:S01]  /*7160*/  IMAD.MOV.U32 R49, RZ, RZ, R40 ;  /* 0x000000ffff317224 */ /* 0x000fe200078e0028 */
[----:B------:R-:W-:Y:S02]  /*7170*/  PRMT R156, R156, 0x5410, R48 ;  /* 0x000054109c9c7816 */ /* 0x000fe40000000030 */
[----:B------:R-:W-:Y:S02]  /*7180*/  CS2R R60, SRZ ;  /* 0x00000000003c7805 */ /* 0x000fe4000001ff00 */
[----:B------:R-:W-:-:S02]  /*7190*/  MOV R48, R41 ;  /* 0x0000002900307202 */ /* 0x000fc40000000f00 */
[----:B------:R-:W-:Y:S01]  /*71a0*/  PRMT R157, R157, 0x5410, R49 ;  /* 0x000054109d9d7816 */ /* 0x000fe20000000031 */
[----:B------:R-:W-:Y:S01]  /*71b0*/  IMAD.MOV.U32 R49, RZ, RZ, R47 ;  /* 0x000000ffff317224 */ /* 0x000fe200078e002f */
[----:B------:R-:W-:Y:S01]  /*71c0*/  PRMT R160, R160, 0x5410, R48 ;  /* 0x00005410a0a07816 */ /* 0x000fe20000000030 */
[----:B------:R-:W-:Y:S01]  /*71d0*/  IMAD.MOV.U32 R48, RZ, RZ, R44 ;  /* 0x000000ffff307224 */ /* 0x000fe200078e002c */
[----:B------:R-:W-:Y:S01]  /*71e0*/  PRMT R161, R161, 0x5410, R52 ;  /* 0x00005410a1a17816 */ /* 0x000fe20000000034 */
[----:B------:R-:W-:-:S03]  /*71f0*/  IMAD.MOV.U32 R52, RZ, RZ, R45 ;  /* 0x000000ffff347224 */ /* 0x000fc600078e002d */
[----:B------:R-:W-:Y:S02]  /*7200*/  PRMT R163, R49, 0x5410, R48 ;  /* 0x0000541031a37816 */ /* 0x000fe40000000030 */
[----:B------:R-:W-:Y:S02]  /*7210*/  CS2R R48, SRZ ;  /* 0x0000000000307805 */ /* 0x000fe4000001ff00 */
[----:B------:R-:W-:Y:S02]  /*7220*/  PRMT R138, R52, 0x7610, R138 ;  /* 0x00007610348a7816 */ /* 0x000fe4000000008a */
[----:B------:R-:W-:Y:S01]  /*7230*/  CS2R R52, SRZ ;  /* 0x0000000000347805 */ /* 0x000fe2000001ff00 */
[----:B------:R-:W-:Y:S06]  /*7240*/  @P4 BRA `(.L_x_510) ;  /* 0x0000000000644947 */ /* 0x000fec0003800000 */
[----:B------:R-:W-:Y:S01]  /*7250*/  IADD3 R50, P0, P5, R98, R14, R102 ;  /* 0x0000000e62327210 */ /* 0x000fe20007d1e066 */
[----:B------:R-:W-:Y:S01]  /*7260*/  ULDC.64 UR4, c[0x0][0x3e8] ;  /* 0x0000fa0000047ab9 */ /* 0x000fe20000000a00 */
[----:B------:R-:W-:Y:S01]  /*7270*/  ULDC.64 UR6, c[0x0][0x400] ;  /* 0x0001000000067ab9 */ /* 0x000fe20000000a00 */
[----:B------:R-:W-:Y:S02]  /*7280*/  CS2R R54, SRZ ;  /* 0x0000000000367805 */ /* 0x000fe4000001ff00 */
[----:B------:R-:W-:Y:S02]  /*7290*/  IADD3.X R51, R5, R11, R89, P0, P5 ;  /* 0x0000000b05337210 */ /* 0x000fe400007ea459 */
[----:B------:R-:W-:Y:S02]  /*72a0*/  CS2R R52, SRZ ;  /* 0x0000000000347805 */ /* 0x000fe4000001ff00 */
[----:B------:R-:W-:Y:S02]  /*72b0*/  IADD3 R48, P0, P5, R92, R12, R104 ;  /* 0x0000000c5c307210 */ /* 0x000fe40007d1e068 */
[----:B------:R-:W-:-:S02]  /*72c0*/  CS2R R62, SRZ ;  /* 0x00000000003e7805 */ /* 0x000fc4000001ff00 */
[----:B------:R-:W-:Y:S01]  /*72d0*/  CS2R R60, SRZ ;  /* 0x00000000003c7805 */ /* 0x000fe2000001ff00 */
[----:B------:R-:W-:Y:S01]  /*72e0*/  ULDC.64 UR8, c[0x0][0x208] ;  /* 0x0000820000087ab9 */ /* 0x000fe20000000a00 */
        /* <DEDUP_REMOVED lines=8> */
[----:B------:R-:W5:Y:S04]  /*7370*/  @!P0 LDG.E.128 R52, desc[UR8][R56.64] ;  /* 0x0000000838348981 */ /* 0x000f68000c1e1d00 */
[----:B------:R-:W5:Y:S01]  /*7380*/  @!P0 LDG.E.128 R60, desc[UR8][R64.64] ;  /* 0x00000008403c8981 */ /* 0x000f62000c1e1d00 */
[----:B------:R-:W-:Y:S02]  /*7390*/  ISETP.GE.AND P0, PT, R214, R110, PT ;  /* 0x0000006ed600720c */ /* 0x000fe40003f06270 */
[----:B------:R-:W-:-:S11]  /*73a0*/  CS2R R58, SRZ ;  /* 0x00000000003a7805 */ /* 0x000fd6000001ff00 */
[----:B------:R0:W5:Y:S02]  /*73b0*/  @!P0 LDG.E.128 R48, desc[UR8][R56.64+0x80] ;  /* 0x0000800838308981 */ /* 0x000164000c1e1d00 */
[----:B0-----:R-:W-:-:S06]  /*73c0*/  CS2R R56, SRZ ;  /* 0x0000000000387805 */ /* 0x001fcc000001ff00 */
[----:B------:R0:W5:Y:S02]  /*73d0*/  @!P0 LDG.E.128 R56, desc[UR8][R64.64+0x80] ;  /* 0x0000800840388981 */ /* 0x000164000c1e1d00 */
.L_x_510:
[----:B------:R-:W-:Y:S05]  /*73e0*/  BSYNC B1 ;  /* 0x0000000000017941 */ /* 0x000fea0003800000 */
.L_x_509:
[----:B0----5:R-:W-:Y:S01]  /*73f0*/  IMAD.MOV.U32 R64, RZ, RZ, R49 ;  /* 0x000000ffff407224 */ /* 0x021fe200078e0031 */
[----:B------:R-:W-:Y:S01]  /*7400*/  MOV R65, R48 ;  /* 0x0000003000417202 */ /* 0x000fe20000000f00 */
[----:B------:R-:W-:Y:S01]  /*7410*/  VIADD R68, R224, 0x40 ;  /* 0x00000040e0447836 */ /* 0x000fe20000000000 */
[----:B------:R-:W-:Y:S01]  /*7420*/  BSSY B1, `(.L_x_511) ;  /* 0x0000036000017945 */ /* 0x000fe20003800000 */
[----:B------:R-:W-:Y:S01]  /*7430*/  IMAD.MOV.U32 R67, RZ, RZ, R50 ;  /* 0x000000ffff437224 */ /* 0x000fe200078e0032 */
[----:B------:R-:W-:Y:S01]  /*7440*/  PRMT R149, R65, 0x5410, R64 ;  /* 0x0000541041957816 */ /* 0x000fe20000000040 */
[----:B------:R-:W-:Y:S01]  /*7450*/  IMAD.MOV.U32 R64, RZ, RZ, R53 ;  /* 0x000000ffff407224 */ /* 0x000fe200078e0035 */
[----:B------:R-:W-:Y:S01]  /*7460*/  MOV R65, R52 ;  /* 0x0000003400417202 */ /* 0x000fe20000000f00 */
[----:B------:R-:W-:Y:S01]  /*7470*/  IMAD.MOV.U32 R66, RZ, RZ, R51 ;  /* 0x000000ffff427224 */ /* 0x000fe200078e0033 */
[----:B------:R-:W-:Y:S02]  /*7480*/  ISETP.GE.AND P5, PT, R68, R86, PT ;  /* 0x000000564400720c */ /* 0x000fe40003fa6270 */
[----:B------:R-:W-:-:S02]  /*7490*/  CS2R R70, SRZ ;  /* 0x0000000000467805 */ /* 0x000fc4000001ff00 */
        /* <DEDUP_REMOVED lines=8> */
[----:B------:R-:W-:Y:S01]  /*7520*/  CS2R R74, SRZ ;  /* 0x00000000004a7805 */ /* 0x000fe2000001ff00 */
[----:B------:R-:W-:Y:S01]  /*7530*/  IMAD.MOV.U32 R65, RZ, RZ, R62 ;  /* 0x000000ffff417224 */ /* 0x000fe200078e003e */
[----:B------:R-:W-:Y:S01]  /*7540*/  CS2R R72, SRZ ;  /* 0x0000000000487805 */ /* 0x000fe2000001ff00 */
[----:B------:R-:W-:Y:S01]  /*7550*/  IMAD.MOV.U32 R64, RZ, RZ, R63 ;  /* 0x000000ffff407224 */ /* 0x000fe200078e003f */
[----:B------:R-:W-:Y:S01]  /*7560*/  PRMT R152, R67, 0x5410, R66 ;  /* 0x0000541043987816 */ /* 0x000fe20000000042 */
[----:B------:R-:W-:Y:S01]  /*7570*/  IMAD.MOV.U32 R67, RZ, RZ, R58 ;  /* 0x000000ffff437224 */ /* 0x000fe200078e003a */
[----:B------:R-:W-:Y:S01]  /*7580*/  CS2R R78, SRZ ;  /* 0x00000000004e7805 */ /* 0x000fe2000001ff00 */
[----:B------:R-:W-:Y:S01]  /*7590*/  IMAD.MOV.U32 R66, RZ, RZ, R59 ;  /* 0x000000ffff427224 */ /* 0x000fe200078e003b */
[----:B------:R-:W-:Y:S01]  /*75a0*/  PRMT R154, R65, 0x5410, R64 ;  /* 0x00005410419a7816 */ /* 0x000fe20000000040 */
[----:B------:R-:W-:Y:S01]  /*75b0*/  IMAD.MOV.U32 R64, RZ, RZ, R61 ;  /* 0x000000ffff407224 */ /* 0x000fe200078e003d */
[----:B------:R-:W-:-:S02]  /*75c0*/  MOV R65, R60 ;  /* 0x0000003c00417202 */ /* 0x000fc40000000f00 */
        /* <DEDUP_REMOVED lines=8> */
[----:B------:R-:W-:Y:S02]  /*7650*/  ULDC.64 UR6, c[0x0][0x208] ;  /* 0x0000820000067ab9 */ /* 0x000fe40000000a00 */
[----:B------:R-:W-:Y:S02]  /*7660*/  IADD3.X R11, R5, R105, R11, P0, P6 ;  /* 0x00000069050b7210 */ /* 0x000fe400007ec40b */
        /* <DEDUP_REMOVED lines=9> */
[----:B------:R-:W-:Y:S02]  /*7700*/  CS2R R64, SRZ ;  /* 0x0000000000407805 */ /* 0x000fe4000001ff00 */
[----:B------:R-:W-:Y:S02]  /*7710*/  CS2R R74, SRZ ;  /* 0x00000000004a7805 */ /* 0x000fe4000001ff00 */
[----:B------:R-:W-:-:S05]  /*7720*/  CS2R R72, SRZ ;  /* 0x0000000000487805 */ /* 0x000fca000001ff00 */
[----:B------:R0:W5:Y:S04]  /*7730*/  @!P0 LDG.E.128 R68, desc[UR6][R14.64] ;  /* 0x000000060e448981 */ /* 0x000168000c1e1d00 */
[----:B------:R0:W5:Y:S01]  /*7740*/  @!P0 LDG.E.128 R76, desc[UR6][R12.64] ;  /* 0x000000060c4c8981 */ /* 0x000162000c1e1d00 */
[----:B------:R-:W-:-:S13]  /*7750*/  ISETP.GE.AND P0, PT, R214, R110, PT ;  /* 0x0000006ed600720c */ /* 0x000fda0003f06270 */
[----:B------:R0:W5:Y:S04]  /*7760*/  @!P0 LDG.E.128 R64, desc[UR6][R14.64+0x80] ;  /* 0x000080060e408981 */ /* 0x000168000c1e1d00 */
[----:B------:R0:W5:Y:S02]  /*7770*/  @!P0 LDG.E.128 R72, desc[UR6][R12.64+0x80] ;  /* 0x000080060c488981 */ /* 0x000164000c1e1d00 */
.L_x_512:
[----:B------:R-:W-:Y:S05]  /*7780*/  BSYNC B1 ;  /* 0x0000000000017941 */ /* 0x000fea0003800000 */
.L_x_511:
[----:B0----5:R-:W-:Y:S01]  /*7790*/  IMAD.MOV.U32 R12, RZ, RZ, R66 ;  /* 0x000000ffff0c7224 */ /* 0x021fe200078e0042 */
[----:B------:R-:W-:Y:S01]  /*77a0*/  MOV R11, R67 ;  /* 0x00000043000b7202 */ /* 0x000fe20000000f00 */
        /* <DEDUP_REMOVED lines=28> */
[----:B------:R-:W-:Y:S06]  /*7970*/  @!P0 BRA `(.L_x_513) ;  /* 0x0000000000048947 */ /* 0x000fec0003800000 */
[----:B------:R-:W-:Y:S01]  /*7980*/  BPT.TRAP 0x1 ;  /* 0x000000040000795c */ /* 0x000fe20000300000 */
.L_x_513:
[----:B------:R-:W-:Y:S01]  /*7990*/  IMAD R87, R213, 0x8, R23 ;  /* 0x00000008d5577824 */ /* 0x000fe200078e0217 */
[----:B------:R-:W-:Y:S01]  /*79a0*/  SHF.L.U32 R88, R225, 0x1f, RZ ;  /* 0x0000001fe1587819 */ /* 0x000fe200000006ff */
[----:B------:R-:W-:Y:S03]  /*79b0*/  BSSY B1, `(.L_x_514) ;  /* 0x0000003000017945 */ /* 0x000fe60003800000 */
[----:B------:R-:W0:Y:S02]  /*79c0*/  SYNCS.PHASECHK.TRANS64.TRYWAIT P6, [R87+URZ+0x38890], R88 ;  /* 0x03889058570075a7 */ /* 0x000e2400080c017f */
[----:B0-----:R-:W-:Y:S05]  /*79d0*/  @!P6 BRA `(.L_x_515) ;  /* 0x000002280098e947 */ /* 0x001fea0003800000 */
.L_x_823:
[----:B------:R-:W-:Y:S05]  /*79e0*/  BSYNC B1 ;  /* 0x0000000000017941 */ /* 0x000fea0003800000 */
.L_x_514:
[----:B------:R-:W1:Y:S01]  /*79f0*/  LDC R128, c[0x0][0x2f4] ;  /* 0x0000bd00ff807b82 */ /* 0x000e620000000800 */
[----:B------:R-:W-:Y:S01]  /*7a00*/  UMOV UR4, 0xffffffff ;  /* 0xffffffff00047882 */ /* 0x000fe20000000000 */
[----:B-1----:R-:W-:Y:S02]  /*7a10*/  IADD3 R131, -R111, R128, RZ ;  /* 0x000000806f837210 */ /* 0x002fe40007ffe1ff */
[----:B------:R-:W-:Y:S05]  /*7a20*/  BRA.DIV UR4, `(.L_x_516) ;  /* 0x0000022a04987947 */ /* 0x000fea000b800000 */
[----:B------:R1:W2:Y:S04]  /*7a30*/  SHFL.IDX PT, R119, R116, RZ, 0x181f ;  /* 0x00181fff74777589 */ /* 0x0002a800000e0000 */
[----:B------:R1:W3:Y:S02]  /*7a40*/  SHFL.IDX PT, R11, R117, RZ, 0x181f ;  /* 0x00181fff750b7589 */ /* 0x0002e400000e0000 */
.L_x_827:
[----:B------:R-:W-:Y:S04]  /*7a50*/  BSSY B1, `(.L_x_517) ;  /* 0x0000101000017945 */ /* 0x000fe80003800000 */
[----:B------:R-:W-:Y:S05]  /*7a60*/  @P3 BRA `(.L_x_518) ;  /* 0x0000000c00fc3947 */ /* 0x000fea0003800000 */
[----:B------:R-:W-:Y:S01]  /*7a70*/  ISETP.NE.AND P3, PT, R3, RZ, PT ;  /* 0x000000ff0300720c */ /* 0x000fe20003f65270 */
[----:B------:R-:W-:Y:S01]  /*7a80*/  BSSY B2, `(.L_x_519) ;  /* 0x000007f000027945 */ /* 0x000fe20003800000 */
[----:B---3--:R-:W-:-:S11]  /*7a90*/  IMAD.MOV.U32 R118, RZ, RZ, R11 ;  /* 0x000000ffff767224 */ /* 0x008fd600078e000b */
[----:B------:R-:W-:Y:S05]  /*7aa0*/  @!P3 BRA `(.L_x_520) ;  /* 0x0000000400f0b947 */ /* 0x000fea0003800000 */
[----:B------:R-:W3:Y:S01]  /*7ab0*/  LDL R15, [R1+0x60] ;  /* 0x00006000010f7983 */ /* 0x000ee20000100800 */
[----:B------:R-:W-:Y:S01]  /*7ac0*/  SEL R12, R111, R131, !P2 ;  /* 0x000000836f0c7207 */ /* 0x000fe20005000000 */
[C---:B------:R-:W-:Y:S01]  /*7ad0*/  IMAD.SHL.U32 R14, R224.reuse, 0x40, RZ ;  /* 0x00000040e00e7824 */ /* 0x040fe200078e00ff */
[----:B------:R-:W-:Y:S01]  /*7ae0*/  SHF.L.U32 R80, R224, 0x6, RZ ;  /* 0x00000006e0507819 */ /* 0x000fe200000006ff */
[----:B------:R-:W-:Y:S01]  /*7af0*/  BSSY B3, `(.L_x_521) ;  /* 0x0000070000037945 */ /* 0x000fe20003800000 */
[----:B------:R-:W-:Y:S02]  /*7b00*/  SHF.R.S32.HI R13, RZ, 0x1f, R12 ;  /* 0x0000001fff0d7819 */ /* 0x000fe4000001140c */
[----:B------:R-:W-:Y:S02]  /*7b10*/  LOP3.LUT R80, R80, 0x1c0, RZ, 0xc0, !PT ;  /* 0x000001c050507812 */ /* 0x000fe400078ec0ff */
[----:B------:R-:W-:Y:S02]  /*7b20*/  LEA.HI R13, R13, R12, RZ, 0x4 ;  /* 0x0000000c0d0d7211 */ /* 0x000fe400078f20ff */
[----:B------:R-:W-:-:S02]  /*7b30*/  LOP3.LUT R14, R14, 0x1c0, RZ, 0xc0, !PT ;  /* 0x000001c00e0e7812 */ /* 0x000fc400078ec0ff */
[----:B------:R-:W-:Y:S02]  /*7b40*/  LEA.HI.SX32 R134, R13, R8, 0x1c ;  /* 0x000000080d867211 */ /* 0x000fe400078fe2ff */
[----:B------:R-:W-:Y:S02]  /*7b50*/  SHF.R.U32.HI R14, RZ, 0x3, R14 ;  /* 0x00000003ff0e7819 */ /* 0x000fe4000001160e */
[----:B------:R-:W-:Y:S02]  /*7b60*/  SHF.R.S32.HI R13, RZ, 0x1f, R134 ;  /* 0x0000001fff0d7819 */ /* 0x000fe40000011486 */
[----:B------:R-:W-:Y:S02]  /*7b70*/  ISETP.GE.AND P3, PT, R16, R110, PT ;  /* 0x0000006e1000720c */ /* 0x000fe40003f66270 */
[----:B------:R-:W-:Y:S01]  /*7b80*/  LEA.HI R13, R13, R134, RZ, 0x3 ;  /* 0x000000860d0d7211 */ /* 0x000fe200078f18ff */
[----:B------:R-:W-:-:S03]  /*7b90*/  IMAD.SHL.U32 R134, R134, 0x8, RZ ;  /* 0x0000000886867824 */ /* 0x000fc600078e00ff */
[----:B------:R-:W-:Y:S02]  /*7ba0*/  SHF.R.S32.HI R13, RZ, 0x3, R13 ;  /* 0x00000003ff0d7819 */ /* 0x000fe4000001140d */
[----:B------:R-:W-:-:S04]  /*7bb0*/  LOP3.LUT R12, R80, 0x38, R134, 0xf8, !PT ;  /* 0x00000038500c7812 */ /* 0x000fc800078ef886 */
[----:B------:R-:W-:Y:S01]  /*7bc0*/  LOP3.LUT R12, R12, R14, RZ, 0x3c, !PT ;  /* 0x0000000e0c0c7212 */ /* 0x000fe200078e3cff */
[----:B---3--:R-:W-:-:S04]  /*7bd0*/  IMAD R13, R13, 0x1400, R15 ;  /* 0x000014000d0d7824 */ /* 0x008fc800078e020f */
[----:B------:R-:W-:-:S04]  /*7be0*/  IMAD.IADD R12, R13, 0x1, R12 ;  /* 0x000000010d0c7824 */ /* 0x000fc800078e020c */
[C---:B------:R-:W-:Y:S02]  /*7bf0*/  IMAD R80, R213.reuse, 0x5000, R12 ;  /* 0x00005000d5507824 */ /* 0x040fe400078e020c */
[----:B------:R-:W-:Y:S02]  /*7c00*/  IMAD R12, R213, 0x5000, R126 ;  /* 0x00005000d50c7824 */ /* 0x000fe400078e027e */
[--C-:B------:R-:W-:Y:S02]  /*7c10*/  IMAD R80, R80, 0x2, R23.reuse ;  /* 0x0000000250507824 */ /* 0x100fe400078e0217 */
[----:B------:R-:W-:-:S04]  /*7c20*/  IMAD R12, R12, 0x2, R23 ;  /* 0x000000020c0c7824 */ /* 0x000fc800078e0217 */
[----:B------:R-:W3:Y:S04]  /*7c30*/  LDS.128 R80, [R80+0x24400] ;  /* 0x0244000050507984 */ /* 0x000ee80000000c00 */
[----:B------:R-:W4:Y:S01]  /*7c40*/  LDS.128 R12, [R12+0x24400] ;  /* 0x024400000c0c7984 */ /* 0x000f220000000c00 */
[----:B------:R-:W-:Y:S05]  /*7c50*/  @P3 BRA `(.L_x_522) ;  /* 0x0000000400643947 */ /* 0x000fea0003800000 */
[----:B---3--:R-:W-:Y:S01]  /*7c60*/  MOV R136, R81 ;  /* 0x0000005100887202 */ /* 0x008fe20000000f00 */
[----:B----4-:R-:W-:Y:S01]  /*7c70*/  IMAD.MOV.U32 R135, RZ, RZ, R13 ;  /* 0x000000ffff877224 */ /* 0x010fe200078e000d */
[--C-:B------:R-:W-:Y:S01]  /*7c80*/  SHF.R.U64 R36, R36, 0x10, R37.reuse ;  /* 0x0000001024247819 */ /* 0x100fe20000001225 */
[----:B------:R-:W-:Y:S01]  /*7c90*/  HADD2.F32 R138, -RZ, R138.H0_H0 ;  /* 0x2000008aff8a7230 */ /* 0x000fe20000004100 */
[----:B------:R-:W-:Y:S01]  /*7ca0*/  SHF.R.U32.HI R37, RZ, 0x10, R37 ;  /* 0x00000010ff257819 */ /* 0x000fe20000011625 */
[----:B------:R-:W-:Y:S01]  /*7cb0*/  HADD2.F32 R13, -RZ, R136.H0_H0 ;  /* 0x20000088ff0d7230 */ /* 0x000fe20000004100 */
[----:B------:R-:W-:Y:S01]  /*7cc0*/  SHF.R.U64 R44, R44, 0x10, R45 ;  /* 0x000000102c2c7819 */ /* 0x000fe2000000122d */
[----:B------:R-:W-:Y:S01]  /*7cd0*/  HADD2.F32 R139, -RZ, R135.H0_H0 ;  /* 0x20000087ff8b7230 */ /* 0x000fe20000004100 */
[----:B------:R-:W-:Y:S01]  /*7ce0*/  SHF.R.U64 R38, R38, 0x10, R39 ;  /* 0x0000001026267819 */ /* 0x000fe20000001227 */
[----:B------:R-:W-:Y:S02]  /*7cf0*/  HADD2.F32 R137, -RZ, R137.H0_H0 ;  /* 0x20000089ff897230 */ /* 0x000fe40000004100 */
[----:B------:R-:W-:Y:S01]  /*7d00*/  FMUL.FTZ R81, R13, R138 ;  /* 0x0000008a0d517220 */ /* 0x000fe20000410000 */
[----:B------:R-:W-:-:S02]  /*7d10*/  HADD2.F32 R135, -RZ, R135.H1_H1 ;  /* 0x30000087ff877230 */ /* 0x000fc40000004100 */
[C---:B------:R-:W-:Y:S01]  /*7d20*/  FMUL.FTZ R138, R139.reuse, R138 ;  /* 0x0000008a8b8a7220 */ /* 0x040fe20000410000 */
[----:B------:R-:W-:Y:S02]  /*7d30*/  HADD2.F32 R44, -RZ, R44.H0_H0 ;  /* 0x2000002cff2c7230 */ /* 0x000fe40000004100 */
[-C--:B------:R-:W-:Y:S01]  /*7d40*/  FFMA.FTZ R81, R139, R137.reuse, -R81 ;  /* 0x000000898b517223 */ /* 0x080fe20000010851 */
[----:B------:R-:W-:Y:S02]  /*7d50*/  HADD2.F32 R36, -RZ, R36.H0_H0 ;  /* 0x20000024ff247230 */ /* 0x000fe40000004100 */
[----:B------:R-:W-:Y:S01]  /*7d60*/  FFMA.FTZ R13, R13, R137, R138 ;  /* 0x000000890d0d7223 */ /* 0x000fe2000001008a */
[----:B------:R-:W-:Y:S01]  /*7d70*/  SHF.R.U32.HI R137, RZ, 0x10, R45 ;  /* 0x00000010ff897819 */ /* 0x000fe2000001162d */
[----:B------:R-:W-:Y:S02]  /*7d80*/  HADD2.F32 R45, -RZ, R136.H1_H1 ;  /* 0x30000088ff2d7230 */ /* 0x000fe40000004100 */
[----:B------:R-:W-:-:S02]  /*7d90*/  HADD2.F32 R136, -RZ, R37.H0_H0 ;  /* 0x20000025ff887230 */ /* 0x000fc40000004100 */
[----:B------:R-:W-:Y:S02]  /*7da0*/  HADD2.F32 R137, -RZ, R137.H0_H0 ;  /* 0x20000089ff897230 */ /* 0x000fe40000004100 */
[----:B------:R-:W-:Y:S02]  /*7db0*/  HADD2.F32 R138, -RZ, R163.H0_H0 ;  /* 0x200000a3ff8a7230 */ /* 0x000fe40000004100 */
[----:B------:R-:W-:Y:S02]  /*7dc0*/  HADD2.F32 R38, -RZ, R38.H0_H0 ;  /* 0x20000026ff267230 */ /* 0x000fe40000004100 */
[-C--:B------:R-:W-:Y:S01]  /*7dd0*/  FMUL.FTZ R37, R45, R137.reuse ;  /* 0x000000892d257220 */ /* 0x080fe20000410000 */
[----:B------:R-:W-:-:S03]  /*7de0*/  FMUL.FTZ R137, R135, R137 ;  /* 0x0000008987897220 */ /* 0x000fc60000410000 */
[-C--:B------:R-:W-:Y:S01]  /*7df0*/  FFMA.FTZ R37, R135, R136.reuse, -R37 ;  /* 0x0000008887257223 */ /* 0x080fe20000010825 */
[----:B------:R-:W-:Y:S01]  /*7e00*/  FFMA.FTZ R45, R45, R136, R137 ;  /* 0x000000882d2d7223 */ /* 0x000fe20000010089 */
[----:B------:R-:W-:Y:S02]  /*7e10*/  IMAD.MOV.U32 R136, RZ, RZ, R83 ;  /* 0x000000ffff887224 */ /* 0x000fe400078e0053 */
[----:B------:R-:W-:Y:S01]  /*7e20*/  IMAD.MOV.U32 R135, RZ, RZ, R15 ;  /* 0x000000ffff877224 */ /* 0x000fe200078e000f */
[----:B------:R-:W-:Y:S01]  /*7e30*/  F2FP.F16.F32.PACK_AB R37, R37, R81 ;  /* 0x000000512525723e */ /* 0x000fe200000000ff */
[----:B------:R-:W-:Y:S01]  /*7e40*/  HADD2.F32 R137, -RZ, R162.H0_H0 ;  /* 0x200000a2ff897230 */ /* 0x000fe20000004100 */
[----:B------:R-:W-:Y:S01]  /*7e50*/  F2FP.F16.F32.PACK_AB R45, R45, R13 ;  /* 0x0000000d2d2d723e */ /* 0x000fe200000000ff */
[----:B------:R-:W-:Y:S01]  /*7e60*/  HADD2.F32 R83, -RZ, R136.H0_H0 ;  /* 0x20000088ff537230 */ /* 0x000fe20000004100 */
[----:B------:R-:W-:Y:S01]  /*7e70*/  MOV R13, R37 ;  /* 0x00000025000d7202 */ /* 0x000fe20000000f00 */
[----:B------:R-:W-:-:S02]  /*7e80*/  HADD2.F32 R139, -RZ, R135.H0_H0 ;  /* 0x20000087ff8b7230 */ /* 0x000fc40000004100 */
[----:B------:R-:W-:Y:S02]  /*7e90*/  HADD2.F32 R135, -RZ, R135.H1_H1 ;  /* 0x30000087ff877230 */ /* 0x000fe40000004100 */
[-C--:B------:R-:W-:Y:S01]  /*7ea0*/  FMUL.FTZ R15, R83, R138.reuse ;  /* 0x0000008a530f7220 */ /* 0x080fe20000410000 */
[----:B------:R-:W-:Y:S02]  /*7eb0*/  IMAD.MOV.U32 R81, RZ, RZ, R45 ;  /* 0x000000ffff517224 */ /* 0x000fe400078e002d */
[C---:B------:R-:W-:Y:S01]  /*7ec0*/  FMUL.FTZ R138, R139.reuse, R138 ;  /* 0x0000008a8b8a7220 */ /* 0x040fe20000410000 */
[-C--:B------:R-:W-:Y:S01]  /*7ed0*/  FFMA.FTZ R15, R139, R137.reuse, -R15 ;  /* 0x000000898b0f7223 */ /* 0x080fe2000001080f */
[----:B------:R-:W-:Y:S02]  /*7ee0*/  HADD2.F32 R139, -RZ, R163.H1_H1 ;  /* 0x300000a3ff8b7230 */ /* 0x000fe40000004100 */
[----:B------:R-:W-:Y:S01]  /*7ef0*/  FFMA.FTZ R83, R83, R137, R138 ;  /* 0x0000008953537223 */ /* 0x000fe2000001008a */
[----:B------:R-:W-:-:S02]  /*7f00*/  SHF.R.U32.HI R137, RZ, 0x10, R39 ;  /* 0x00000010ff897819 */ /* 0x000fc40000011627 */
[--C-:B------:R-:W-:Y:S02]  /*7f10*/  SHF.R.U64 R39, R46, 0x10, R47.reuse ;  /* 0x000000102e277819 */ /* 0x100fe4000000122f */
[----:B------:R-:W-:Y:S01]  /*7f20*/  SHF.R.U32.HI R46, RZ, 0x10, R47 ;  /* 0x00000010ff2e7819 */ /* 0x000fe2000001162f */
[----:B------:R-:W-:Y:S02]  /*7f30*/  HADD2.F32 R47, -RZ, R136.H1_H1 ;  /* 0x30000088ff2f7230 */ /* 0x000fe40000004100 */
[----:B------:R-:W-:Y:S02]  /*7f40*/  HADD2.F32 R137, -RZ, R137.H0_H0 ;  /* 0x20000089ff897230 */ /* 0x000fe40000004100 */
[----:B------:R-:W-:Y:S02]  /*7f50*/  HADD2.F32 R136, -RZ, R46.H0_H0 ;  /* 0x2000002eff887230 */ /* 0x000fe40000004100 */
[----:B------:R-:W-:-:S03]  /*7f60*/  HADD2.F32 R39, -RZ, R39.H0_H0 ;  /* 0x20000027ff277230 */ /* 0x000fc60000004100 */
[----:B------:R-:W-:-:S04]  /*7f70*/  FMUL.FTZ R46, R47, R136 ;  /* 0x000000882f2e7220 */ /* 0x000fc80000410000 */
[CC--:B------:R-:W-:Y:S01]  /*7f80*/  FFMA.FTZ R46, R135.reuse, R137.reuse, -R46 ;  /* 0x00000089872e7223 */ /* 0x0c0fe2000001082e */
[----:B------:R-:W-:Y:S01]  /*7f90*/  FMUL.FTZ R135, R135, R136 ;  /* 0x0000008887877220 */ /* 0x000fe20000410000 */
[--C-:B------:R-:W-:Y:S02]  /*7fa0*/  HADD2.F32 R136, -RZ, R80.reuse.H0_H0 ;  /* 0x20000050ff887230 */ /* 0x100fe40000004100 */
[----:B------:R-:W-:Y:S02]  /*7fb0*/  HADD2.F32 R80, -RZ, R80.H1_H1 ;  /* 0x30000050ff507230 */ /* 0x000fe40000004100 */
[----:B------:R-:W-:Y:S01]  /*7fc0*/  FFMA.FTZ R47, R47, R137, R135 ;  /* 0x000000892f2f7223 */ /* 0x000fe20000010087 */
[----:B------:R-:W-:Y:S02]  /*7fd0*/  HADD2.F32 R135, -RZ, R12.H0_H0 ;  /* 0x2000000cff877230 */ /* 0x000fe40000004100 */
[----:B------:R-:W-:Y:S01]  /*7fe0*/  FMUL.FTZ R138, R136, R139 ;  /* 0x0000008b888a7220 */ /* 0x000fe20000410000 */
[----:B------:R-:W-:Y:S01]  /*7ff0*/  HADD2.F32 R137, -RZ, R162.H1_H1 ;  /* 0x300000a2ff897230 */ /* 0x000fe20000004100 */
[----:B------:R-:W-:Y:S01]  /*8000*/  F2FP.F16.F32.PACK_AB R15, R46, R15 ;  /* 0x0000000f2e0f723e */ /* 0x000fe200000000ff */
[----:B------:R-:W-:-:S02]  /*8010*/  HADD2.F32 R12, -RZ, R12.H1_H1 ;  /* 0x3000000cff0c7230 */ /* 0x000fc40000004100 */
[----:B------:R-:W-:Y:S01]  /*8020*/  FMUL.FTZ R139, R135, R139 ;  /* 0x0000008b878b7220 */ /* 0x000fe20000410000 */
[----:B------:R-:W-:Y:S01]  /*8030*/  F2FP.F16.F32.PACK_AB R83, R47, R83 ;  /* 0x000000532f53723e */ /* 0x000fe200000000ff */
[-C--:B------:R-:W-:Y:S02]  /*8040*/  FFMA.FTZ R135, R135, R137.reuse, -R138 ;  /* 0x0000008987877223 */ /* 0x080fe4000001088a */
[----:B------:R-:W-:Y:S01]  /*8050*/  FFMA.FTZ R136, R136, R137, R139 ;  /* 0x0000008988887223 */ /* 0x000fe2000001008b */
[-C--:B------:R-:W-:Y:S01]  /*8060*/  FMUL.FTZ R137, R80, R44.reuse ;  /* 0x0000002c50897220 */ /* 0x080fe20000410000 */
[C---:B------:R-:W-:Y:S01]  /*8070*/  FMUL.FTZ R44, R12.reuse, R44 ;  /* 0x0000002c0c2c7220 */ /* 0x040fe20000410000 */
[----:B------:R-:W-:Y:S02]  /*8080*/  HADD2.F32 R139, -RZ, R161.H1_H1 ;  /* 0x300000a1ff8b7230 */ /* 0x000fe40000004100 */
[-C--:B------:R-:W-:Y:S01]  /*8090*/  FFMA.FTZ R12, R12, R36.reuse, -R137 ;  /* 0x000000240c0c7223 */ /* 0x080fe20000010889 */
[----:B------:R-:W-:Y:S01]  /*80a0*/  FFMA.FTZ R36, R80, R36, R44 ;  /* 0x0000002450247223 */ /* 0x000fe2000001002c */
[----:B------:R-:W-:-:S02]  /*80b0*/  HADD2.F32 R44, -RZ, R82.H0_H0 ;  /* 0x20000052ff2c7230 */ /* 0x000fc40000004100 */
[----:B------:R-:W-:Y:S01]  /*80c0*/  HADD2.F32 R80, -RZ, R14.H0_H0 ;  /* 0x2000000eff507230 */ /* 0x000fe20000004100 */
[----:B------:R-:W-:Y:S01]  /*80d0*/  F2FP.F16.F32.PACK_AB R12, R12, R135 ;  /* 0x000000870c0c723e */ /* 0x000fe200000000ff */
[----:B------:R-:W-:Y:S02]  /*80e0*/  HADD2.F32 R137, -RZ, R161.H0_H0 ;  /* 0x200000a1ff897230 */ /* 0x000fe40000004100 */
[-C--:B------:R-:W-:Y:S01]  /*80f0*/  FMUL.FTZ R138, R44, R139.reuse ;  /* 0x0000008b2c8a7220 */ /* 0x080fe20000410000 */
[----:B------:R-:W-:Y:S02]  /*8100*/  HADD2.F32 R82, -RZ, R82.H1_H1 ;  /* 0x30000052ff527230 */ /* 0x000fe40000004100 */
[C---:B------:R-:W-:Y:S01]  /*8110*/  FMUL.FTZ R139, R80.reuse, R139 ;  /* 0x0000008b508b7220 */ /* 0x040fe20000410000 */
[----:B------:R-:W-:Y:S02]  /*8120*/  HADD2.F32 R14, -RZ, R14.H1_H1 ;  /* 0x3000000eff0e7230 */ /* 0x000fe40000004100 */
[-C--:B------:R-:W-:Y:S01]  /*8130*/  FFMA.FTZ R138, R80, R137.reuse, -R138 ;  /* 0x00000089508a7223 */ /* 0x080fe2000001088a */
[----:B------:R-:W-:Y:S01]  /*8140*/  F2FP.F16.F32.PACK_AB R36, R36, R136 ;  /* 0x000000882424723e */ /* 0x000fe200000000ff */
[----:B------:R-:W-:Y:S01]  /*8150*/  FFMA.FTZ R139, R44, R137, R139 ;  /* 0x000000892c8b7223 */ /* 0x000fe2000001008b */
[-C--:B------:R-:W-:Y:S01]  /*8160*/  FMUL.FTZ R44, R82, R39.reuse ;  /* 0x00000027522c7220 */ /* 0x080fe20000410000 */
[----:B------:R-:W-:-:S02]  /*8170*/  FMUL.FTZ R39, R14, R39 ;  /* 0x000000270e277220 */ /* 0x000fc40000410000 */
[----:B------:R-:W-:Y:S02]  /*8180*/  IMAD.MOV.U32 R80, RZ, RZ, R36 ;  /* 0x000000ffff507224 */ /* 0x000fe400078e0024 */
[-C--:B------:R-:W-:Y:S01]  /*8190*/  FFMA.FTZ R44, R14, R38.reuse, -R44 ;  /* 0x000000260e2c7223 */ /* 0x080fe2000001082c */
[----:B------:R-:W-:-:S04]  /*81a0*/  FFMA.FTZ R39, R82, R38, R39 ;  /* 0x0000002652277223 */ /* 0x000fc80000010027 */
[----:B------:R-:W-:Y:S02]  /*81b0*/  F2FP.F16.F32.PACK_AB R44, R44, R138 ;  /* 0x0000008a2c2c723e */ /* 0x000fe400000000ff */
[----:B------:R-:W-:-:S03]  /*81c0*/  F2FP.F16.F32.PACK_AB R39, R39, R139 ;  /* 0x0000008b2727723e */ /* 0x000fc600000000ff */
[----:B------:R-:W-:Y:S01]  /*81d0*/  IMAD.MOV.U32 R14, RZ, RZ, R44 ;  /* 0x000000ffff0e7224 */ /* 0x000fe200078e002c */
[----:B------:R-:W-:-:S07]  /*81e0*/  MOV R82, R39 ;  /* 0x0000002700527202 */ /* 0x000fce0000000f00 */
.L_x_522:
[----:B------:R-:W-:Y:S05]  /*81f0*/  BSYNC B3 ;  /* 0x0000000000037941 */ /* 0x000fea0003800000 */
.L_x_521:
[----:B------:R-:W-:Y:S01]  /*8200*/  LEA R36, P3, R9, R11, 0x1 ;  /* 0x0000000b09247211 */ /* 0x000fe200078608ff */
[----:B------:R-:W-:-:S03]  /*8210*/  ULDC.64 UR4, c[0x0][0x208] ;  /* 0x0000820000047ab9 */ /* 0x000fc60000000a00 */
[----:B--2---:R-:W-:Y:S02]  /*8220*/  LEA.HI.X R37, R9, R119, R27, 0x1, P3 ;  /* 0x0000007709257211 */ /* 0x004fe400018f0c1b */
[----:B------:R-:W-:-:S03]  /*8230*/  ISETP.GE.AND P3, PT, R134, R128, PT ;  /* 0x000000808600720c */ /* 0x000fc60003f66270 */
[----:B----4-:R2:W-:Y:S10]  /*8240*/  ST.E.128 desc[UR4][R36.64], R12 ;  /* 0x0000000c24007985 */ /* 0x0105f4000c101d04 */
[----:B--2---:R-:W-:-:S05]  /*8250*/  @!P3 IMAD.WIDE R12, R134, 0x2, R118 ;  /* 0x00000002860cb825 */ /* 0x004fca00078e0276 */
[----:B---3--:R3:W-:Y:S02]  /*8260*/  @!P3 ST.E.128 desc[UR4][R12.64], R80 ;  /* 0x000000500c00b985 */ /* 0x0087e4000c101d04 */
.L_x_520:
[----:B------:R-:W-:Y:S05]  /*8270*/  BSYNC B2 ;  /* 0x0000000000027941 */ /* 0x000fea0003800000 */
.L_x_519:
[----:B------:R-:W-:-:S13]  /*8280*/  ISETP.NE.AND P3, PT, R21, RZ, PT ;  /* 0x000000ff1500720c */ /* 0x000fda0003f65270 */
[----:B------:R-:W-:Y:S05]  /*8290*/  @!P3 BRA `(.L_x_518) ;  /* 0x0000000400f0b947 */ /* 0x000fea0003800000 */
[----:B------:R-:W4:Y:S01]  /*82a0*/  LDL R15, [R1+0x60] ;  /* 0x00006000010f7983 */ /* 0x000f220000100800 */
[----:B---3--:R-:W-:Y:S01]  /*82b0*/  SEL R12, R111, R131, !P1 ;  /* 0x000000836f0c7207 */ /* 0x008fe20004800000 */
[----:B------:R-:W-:Y:S01]  /*82c0*/  IMAD.SHL.U32 R14, R224, 0x40, RZ ;  /* 0x00000040e00e7824 */ /* 0x000fe200078e00ff */
[----:B------:R-:W-:Y:S01]  /*82d0*/  ISETP.GE.AND P3, PT, R214, R110, PT ;  /* 0x0000006ed600720c */ /* 0x000fe20003f66270 */
[----:B------:R-:W-:Y:S01]  /*82e0*/  IMAD.SHL.U32 R36, R224, 0x40, RZ ;  /* 0x00000040e0247824 */ /* 0x000fe200078e00ff */
[----:B------:R-:W-:Y:S01]  /*82f0*/  SHF.R.S32.HI R13, RZ, 0x1f, R12 ;  /* 0x0000001fff0d7819 */ /* 0x000fe2000001140c */
[----:B------:R-:W-:Y:S01]  /*8300*/  BSSY B2, `(.L_x_523) ;  /* 0x000006e000027945 */ /* 0x000fe20003800000 */
[----:B------:R-:W-:Y:S02]  /*8310*/  LOP3.LUT R14, R14, 0x1c0, RZ, 0xc0, !PT ;  /* 0x000001c00e0e7812 */ /* 0x000fe400078ec0ff */
[----:B------:R-:W-:Y:S02]  /*8320*/  LEA.HI R13, R13, R12, RZ, 0x4 ;  /* 0x0000000c0d0d7211 */ /* 0x000fe400078f20ff */
[----:B------:R-:W-:-:S02]  /*8330*/  LOP3.LUT R36, R36, 0x1c0, RZ, 0xc0, !PT ;  /* 0x000001c024247812 */ /* 0x000fc400078ec0ff */
[----:B------:R-:W-:Y:S02]  /*8340*/  LEA.HI.SX32 R44, R13, R10, 0x1c ;  /* 0x0000000a0d2c7211 */ /* 0x000fe400078fe2ff */
[----:B------:R-:W-:Y:S02]  /*8350*/  SHF.R.U32.HI R14, RZ, 0x3, R14 ;  /* 0x00000003ff0e7819 */ /* 0x000fe4000001160e */
[----:B------:R-:W-:-:S04]  /*8360*/  SHF.R.S32.HI R13, RZ, 0x1f, R44 ;  /* 0x0000001fff0d7819 */ /* 0x000fc8000001142c */
[----:B------:R-:W-:Y:S01]  /*8370*/  LEA.HI R13, R13, R44, RZ, 0x3 ;  /* 0x0000002c0d0d7211 */ /* 0x000fe200078f18ff */
[----:B------:R-:W-:-:S03]  /*8380*/  IMAD.SHL.U32 R44, R44, 0x8, RZ ;  /* 0x000000082c2c7824 */ /* 0x000fc600078e00ff */
[----:B------:R-:W-:Y:S02]  /*8390*/  SHF.R.S32.HI R13, RZ, 0x3, R13 ;  /* 0x00000003ff0d7819 */ /* 0x000fe4000001140d */
[----:B------:R-:W-:-:S04]  /*83a0*/  LOP3.LUT R12, R36, 0x38, R44, 0xf8, !PT ;  /* 0x00000038240c7812 */ /* 0x000fc800078ef82c */
[----:B------:R-:W-:Y:S01]  /*83b0*/  LOP3.LUT R12, R12, R14, RZ, 0x3c, !PT ;  /* 0x0000000e0c0c7212 */ /* 0x000fe200078e3cff */
[----:B----4-:R-:W-:-:S05]  /*83c0*/  IMAD R13, R13, 0x1400, R15 ;  /* 0x000014000d0d7824 */ /* 0x010fca00078e020f */
[----:B------:R-:W-:-:S05]  /*83d0*/  IADD3 R12, R13, R12, RZ ;  /* 0x0000000c0d0c7210 */ /* 0x000fca0007ffe0ff */
[C---:B------:R-:W-:Y:S02]  /*83e0*/  IMAD R36, R213.reuse, 0x5000, R12 ;  /* 0x00005000d5247824 */ /* 0x040fe400078e020c */
[----:B------:R-:W-:Y:S02]  /*83f0*/  IMAD R12, R213, 0x5000, R125 ;  /* 0x00005000d50c7824 */ /* 0x000fe400078e027d */
[--C-:B------:R-:W-:Y:S02]  /*8400*/  IMAD R36, R36, 0x2, R23.reuse ;  /* 0x0000000224247824 */ /* 0x100fe400078e0217 */
[----:B------:R-:W-:-:S04]  /*8410*/  IMAD R12, R12, 0x2, R23 ;  /* 0x000000020c0c7824 */ /* 0x000fc800078e0217 */
[----:B------:R-:W3:Y:S04]  /*8420*/  LDS.128 R36, [R36+0x24400] ;  /* 0x0244000024247984 */ /* 0x000ee80000000c00 */
[----:B------:R-:W4:Y:S01]  /*8430*/  LDS.128 R12, [R12+0x24400] ;  /* 0x024400000c0c7984 */ /* 0x000f220000000c00 */
[----:B------:R-:W-:Y:S05]  /*8440*/  @P3 BRA `(.L_x_524) ;  /* 0x0000000400643947 */ /* 0x000fea0003800000 */
[----:B---3--:R-:W-:Y:S01]  /*8450*/  IMAD.MOV.U32 R46, RZ, RZ, R37 ;  /* 0x000000ffff2e7224 */ /* 0x008fe200078e0025 */
[----:B----4-:R-:W-:Y:S01]  /*8460*/  MOV R45, R13 ;  /* 0x0000000d002d7202 */ /* 0x010fe20000000f00 */
[--C-:B------:R-:W-:Y:S01]  /*8470*/  HADD2.F32 R47, -RZ, R160.reuse.H1_H1 ;  /* 0x300000a0ff2f7230 */ /* 0x100fe20000004100 */
[--C-:B------:R-:W-:Y:S01]  /*8480*/  SHF.R.U64 R32, R32, 0x10, R33.reuse ;  /* 0x0000001020207819 */ /* 0x100fe20000001221 */
[----:B------:R-:W-:Y:S01]  /*8490*/  HADD2.F32 R80, -RZ, R160.H0_H0 ;  /* 0x200000a0ff507230 */ /* 0x000fe20000004100 */
[----:B------:R-:W-:Y:S01]  /*84a0*/  SHF.R.U32.HI R33, RZ, 0x10, R33 ;  /* 0x00000010ff217819 */ /* 0x000fe20000011621 */
[--C-:B------:R-:W-:Y:S01]  /*84b0*/  HADD2.F32 R13, -RZ, R46.reuse.H0_H0 ;  /* 0x2000002eff0d7230 */ /* 0x100fe20000004100 */
[----:B------:R-:W-:Y:S01]  /*84c0*/  SHF.R.U64 R34, R34, 0x10, R35 ;  /* 0x0000001022227819 */ /* 0x000fe20000001223 */
[----:B------:R-:W-:Y:S02]  /*84d0*/  HADD2.F32 R81, -RZ, R45.H0_H0 ;  /* 0x2000002dff517230 */ /* 0x000fe40000004100 */
[----:B------:R-:W-:-:S02]  /*84e0*/  HADD2.F32 R46, -RZ, R46.H1_H1 ;  /* 0x3000002eff2e7230 */ /* 0x000fc40000004100 */
[-C--:B------:R-:W-:Y:S01]  /*84f0*/  FMUL.FTZ R37, R13, R47.reuse ;  /* 0x0000002f0d257220 */ /* 0x080fe20000410000 */
[----:B------:R-:W-:Y:S02]  /*8500*/  HADD2.F32 R33, -RZ, R33.H0_H0 ;  /* 0x20000021ff217230 */ /* 0x000fe40000004100 */
[C---:B------:R-:W-:Y:S01]  /*8510*/  FMUL.FTZ R47, R81.reuse, R47 ;  /* 0x0000002f512f7220 */ /* 0x040fe20000410000 */
[----:B------:R-:W-:Y:S02]  /*8520*/  HADD2.F32 R32, -RZ, R32.H0_H0 ;  /* 0x20000020ff207230 */ /* 0x000fe40000004100 */
[-C--:B------:R-:W-:Y:S01]  /*8530*/  FFMA.FTZ R37, R81, R80.reuse, -R37 ;  /* 0x0000005051257223 */ /* 0x080fe20000010825 */
[----:B------:R-:W-:Y:S02]  /*8540*/  HADD2.F32 R34, -RZ, R34.H0_H0 ;  /* 0x20000022ff227230 */ /* 0x000fe40000004100 */
[----:B------:R-:W-:Y:S01]  /*8550*/  FFMA.FTZ R13, R13, R80, R47 ;  /* 0x000000500d0d7223 */ /* 0x000fe2000001002f */
[--C-:B------:R-:W-:Y:S01]  /*8560*/  SHF.R.U32.HI R47, RZ, 0x10, R41.reuse ;  /* 0x00000010ff2f7819 */ /* 0x100fe20000011629 */
[----:B------:R-:W-:Y:S01]  /*8570*/  HADD2.F32 R80, -RZ, R159.H1_H1 ;  /* 0x3000009fff507230 */ /* 0x000fe20000004100 */
[----:B------:R-:W-:Y:S01]  /*8580*/  SHF.R.U64 R41, R40, 0x10, R41 ;  /* 0x0000001028297819 */ /* 0x000fe20000001229 */
[----:B------:R-:W-:-:S02]  /*8590*/  HADD2.F32 R40, -RZ, R45.H1_H1 ;  /* 0x3000002dff287230 */ /* 0x000fc40000004100 */
[----:B------:R-:W-:Y:S02]  /*85a0*/  HADD2.F32 R47, -RZ, R47.H0_H0 ;  /* 0x2000002fff2f7230 */ /* 0x000fe40000004100 */
[----:B------:R-:W-:-:S03]  /*85b0*/  HADD2.F32 R41, -RZ, R41.H0_H0 ;  /* 0x20000029ff297230 */ /* 0x000fc60000004100 */
[-C--:B------:R-:W-:Y:S01]  /*85c0*/  FMUL.FTZ R45, R46, R47.reuse ;  /* 0x0000002f2e2d7220 */ /* 0x080fe20000410000 */
[----:B------:R-:W-:-:S03]  /*85d0*/  FMUL.FTZ R47, R40, R47 ;  /* 0x0000002f282f7220 */ /* 0x000fc60000410000 */
[-C--:B------:R-:W-:Y:S01]  /*85e0*/  FFMA.FTZ R40, R40, R33.reuse, -R45 ;  /* 0x0000002128287223 */ /* 0x080fe2000001082d */
[----:B------:R-:W-:Y:S02]  /*85f0*/  HADD2.F32 R45, -RZ, R39.H0_H0 ;  /* 0x20000027ff2d7230 */ /* 0x000fe40000004100 */
[----:B------:R-:W-:Y:S01]  /*8600*/  FFMA.FTZ R33, R46, R33, R47 ;  /* 0x000000212e217223 */ /* 0x000fe2000001002f */
[----:B------:R-:W-:Y:S02]  /*8610*/  HADD2.F32 R46, -RZ, R159.H0_H0 ;  /* 0x2000009fff2e7230 */ /* 0x000fe40000004100 */
[----:B------:R-:W-:Y:S02]  /*8620*/  HADD2.F32 R47, -RZ, R15.H0_H0 ;  /* 0x2000000fff2f7230 */ /* 0x000fe40000004100 */
[----:B------:R-:W-:Y:S01]  /*8630*/  FMUL.FTZ R81, R45, R80 ;  /* 0x000000502d517220 */ /* 0x000fe20000410000 */
[----:B------:R-:W-:Y:S01]  /*8640*/  HADD2.F32 R39, -RZ, R39.H1_H1 ;  /* 0x30000027ff277230 */ /* 0x000fe20000004100 */
[----:B------:R-:W-:Y:S01]  /*8650*/  F2FP.F16.F32.PACK_AB R37, R40, R37 ;  /* 0x000000252825723e */ /* 0x000fe200000000ff */
[----:B------:R-:W-:-:S02]  /*8660*/  HADD2.F32 R15, -RZ, R15.H1_H1 ;  /* 0x3000000fff0f7230 */ /* 0x000fc40000004100 */
[C---:B------:R-:W-:Y:S01]  /*8670*/  FFMA.FTZ R81, R47.reuse, R46, -R81 ;  /* 0x0000002e2f517223 */ /* 0x040fe20000010851 */
[----:B------:R-:W-:Y:S01]  /*8680*/  FMUL.FTZ R47, R47, R80 ;  /* 0x000000502f2f7220 */ /* 0x000fe20000410000 */
[----:B------:R-:W-:Y:S01]  /*8690*/  HADD2.F32 R80, -RZ, R157.H1_H1 ;  /* 0x3000009dff507230 */ /* 0x000fe20000004100 */
[----:B------:R-:W-:Y:S01]  /*86a0*/  F2FP.F16.F32.PACK_AB R33, R33, R13 ;  /* 0x0000000d2121723e */ /* 0x000fe200000000ff */
[----:B------:R-:W-:Y:S02]  /*86b0*/  IMAD.MOV.U32 R13, RZ, RZ, R37 ;  /* 0x000000ffff0d7224 */ /* 0x000fe400078e0025 */
[----:B------:R-:W-:Y:S01]  /*86c0*/  FFMA.FTZ R47, R45, R46, R47 ;  /* 0x0000002e2d2f7223 */ /* 0x000fe2000001002f */
[----:B------:R-:W-:Y:S02]  /*86d0*/  SHF.R.U32.HI R45, RZ, 0x10, R35 ;  /* 0x00000010ff2d7819 */ /* 0x000fe40000011623 */
[----:B------:R-:W-:Y:S01]  /*86e0*/  SHF.R.U64 R35, R42, 0x10, R43 ;  /* 0x000000102a237819 */ /* 0x000fe2000000122b */
[----:B------:R-:W-:Y:S01]  /*86f0*/  IMAD.MOV.U32 R37, RZ, RZ, R33 ;  /* 0x000000ffff257224 */ /* 0x000fe200078e0021 */
[----:B------:R-:W-:Y:S01]  /*8700*/  SHF.R.U32.HI R42, RZ, 0x10, R43 ;  /* 0x00000010ff2a7819 */ /* 0x000fe2000001162b */
[----:B------:R-:W-:-:S02]  /*8710*/  HADD2.F32 R45, -RZ, R45.H0_H0 ;  /* 0x2000002dff2d7230 */ /* 0x000fc40000004100 */
[----:B------:R-:W-:Y:S02]  /*8720*/  HADD2.F32 R35, -RZ, R35.H0_H0 ;  /* 0x20000023ff237230 */ /* 0x000fe40000004100 */
[----:B------:R-:W-:-:S05]  /*8730*/  HADD2.F32 R42, -RZ, R42.H0_H0 ;  /* 0x2000002aff2a7230 */ /* 0x000fca0000004100 */
[----:B------:R-:W-:-:S04]  /*8740*/  FMUL.FTZ R43, R39, R42 ;  /* 0x0000002a272b7220 */ /* 0x000fc80000410000 */
[C---:B------:R-:W-:Y:S01]  /*8750*/  FFMA.FTZ R43, R15.reuse, R45, -R43 ;  /* 0x0000002d0f2b7223 */ /* 0x040fe2000001082b */
[----:B------:R-:W-:Y:S01]  /*8760*/  FMUL.FTZ R15, R15, R42 ;  /* 0x0000002a0f0f7220 */ /* 0x000fe20000410000 */
[----:B------:R-:W-:-:S03]  /*8770*/  HADD2.F32 R42, -RZ, R157.H0_H0 ;  /* 0x2000009dff2a7230 */ /* 0x000fc60000004100 */
[----:B------:R-:W-:Y:S01]  /*8780*/  FFMA.FTZ R15, R39, R45, R15 ;  /* 0x0000002d270f7223 */ /* 0x000fe2000001000f */
[----:B------:R-:W-:Y:S01]  /*8790*/  HADD2.F32 R39, -RZ, R36.H0_H0 ;  /* 0x20000024ff277230 */ /* 0x000fe20000004100 */
[----:B------:R-:W-:Y:S01]  /*87a0*/  F2FP.F16.F32.PACK_AB R43, R43, R81 ;  /* 0x000000512b2b723e */ /* 0x000fe200000000ff */
[----:B------:R-:W-:Y:S02]  /*87b0*/  HADD2.F32 R45, -RZ, R12.H0_H0 ;  /* 0x2000000cff2d7230 */ /* 0x000fe40000004100 */
[----:B------:R-:W-:Y:S02]  /*87c0*/  HADD2.F32 R36, -RZ, R36.H1_H1 ;  /* 0x30000024ff247230 */ /* 0x000fe40000004100 */
[-C--:B------:R-:W-:Y:S01]  /*87d0*/  FMUL.FTZ R46, R39, R80.reuse ;  /* 0x00000050272e7220 */ /* 0x080fe20000410000 */
[----:B------:R-:W-:Y:S02]  /*87e0*/  HADD2.F32 R12, -RZ, R12.H1_H1 ;  /* 0x3000000cff0c7230 */ /* 0x000fe40000004100 */
[----:B------:R-:W-:Y:S01]  /*87f0*/  FMUL.FTZ R80, R45, R80 ;  /* 0x000000502d507220 */ /* 0x000fe20000410000 */
[----:B------:R-:W-:Y:S01]  /*8800*/  F2FP.F16.F32.PACK_AB R47, R15, R47 ;  /* 0x0000002f0f2f723e */ /* 0x000fe200000000ff */
[----:B------:R-:W-:Y:S01]  /*8810*/  FFMA.FTZ R46, R45, R42, -R46 ;  /* 0x0000002a2d2e7223 */ /* 0x000fe2000001082e */
[----:B------:R-:W-:-:S02]  /*8820*/  HADD2.F32 R45, -RZ, R156.H1_H1 ;  /* 0x3000009cff2d7230 */ /* 0x000fc40000004100 */
[----:B------:R-:W-:Y:S01]  /*8830*/  FFMA.FTZ R80, R39, R42, R80 ;  /* 0x0000002a27507223 */ /* 0x000fe20000010050 */
[-C--:B------:R-:W-:Y:S01]  /*8840*/  FMUL.FTZ R39, R36, R41.reuse ;  /* 0x0000002924277220 */ /* 0x080fe20000410000 */
[C---:B------:R-:W-:Y:S01]  /*8850*/  FMUL.FTZ R41, R12.reuse, R41 ;  /* 0x000000290c297220 */ /* 0x040fe20000410000 */
[----:B------:R-:W-:Y:S02]  /*8860*/  IMAD.MOV.U32 R15, RZ, RZ, R43 ;  /* 0x000000ffff0f7224 */ /* 0x000fe400078e002b */
[-C--:B------:R-:W-:Y:S01]  /*8870*/  FFMA.FTZ R12, R12, R32.reuse, -R39 ;  /* 0x000000200c0c7223 */ /* 0x080fe20000010827 */
[----:B------:R-:W-:Y:S01]  /*8880*/  FFMA.FTZ R32, R36, R32, R41 ;  /* 0x0000002024207223 */ /* 0x000fe20000010029 */
[----:B------:R-:W-:Y:S02]  /*8890*/  HADD2.F32 R36, -RZ, R38.H0_H0 ;  /* 0x20000026ff247230 */ /* 0x000fe40000004100 */
[----:B------:R-:W-:Y:S01]  /*88a0*/  HADD2.F32 R41, -RZ, R14.H0_H0 ;  /* 0x2000000eff297230 */ /* 0x000fe20000004100 */
[----:B------:R-:W-:Y:S01]  /*88b0*/  F2FP.F16.F32.PACK_AB R12, R12, R46 ;  /* 0x0000002e0c0c723e */ /* 0x000fe200000000ff */
[----:B------:R-:W-:-:S02]  /*88c0*/  HADD2.F32 R39, -RZ, R156.H0_H0 ;  /* 0x2000009cff277230 */ /* 0x000fc40000004100 */
        /* <DEDUP_REMOVED lines=8> */
[----:B------:R-:W-:Y:S01]  /*8950*/  FMUL.FTZ R35, R14, R35 ;  /* 0x000000230e237220 */ /* 0x000fe20000410000 */
[----:B------:R-:W-:-:S02]  /*8960*/  IMAD.MOV.U32 R39, RZ, RZ, R47 ;  /* 0x000000ffff277224 */ /* 0x000fc400078e002f */
[-C--:B------:R-:W-:Y:S01]  /*8970*/  FFMA.FTZ R36, R14, R34.reuse, -R36 ;  /* 0x000000220e247223 */ /* 0x080fe20000010824 */
[----:B------:R-:W-:-:S04]  /*8980*/  FFMA.FTZ R35, R38, R34, R35 ;  /* 0x0000002226237223 */ /* 0x000fc80000010023 */
[----:B------:R-:W-:Y:S01]  /*8990*/  F2FP.F16.F32.PACK_AB R42, R36, R42 ;  /* 0x0000002a242a723e */ /* 0x000fe200000000ff */
[----:B------:R-:W-:Y:S01]  /*89a0*/  IMAD.MOV.U32 R36, RZ, RZ, R32 ;  /* 0x000000ffff247224 */ /* 0x000fe200078e0020 */
[----:B------:R-:W-:Y:S02]  /*89b0*/  F2FP.F16.F32.PACK_AB R35, R35, R45 ;  /* 0x0000002d2323723e */ /* 0x000fe400000000ff */
[----:B------:R-:W-:-:S03]  /*89c0*/  MOV R14, R42 ;  /* 0x0000002a000e7202 */ /* 0x000fc60000000f00 */
[----:B------:R-:W-:-:S07]  /*89d0*/  IMAD.MOV.U32 R38, RZ, RZ, R35 ;  /* 0x000000ffff267224 */ /* 0x000fce00078e0023 */
.L_x_524:
[----:B------:R-:W-:Y:S05]  /*89e0*/  BSYNC B2 ;  /* 0x0000000000027941 */ /* 0x000fea0003800000 */
.L_x_523:
[----:B------:R-:W-:Y:S01]  /*89f0*/  LEA R32, P3, R20, R11, 0x1 ;  /* 0x0000000b14207211 */ /* 0x000fe200078608ff */
[----:B------:R-:W-:-:S03]  /*8a00*/  ULDC.64 UR4, c[0x0][0x208] ;  /* 0x0000820000047ab9 */ /* 0x000fc60000000a00 */
[----:B--2---:R-:W-:Y:S02]  /*8a10*/  LEA.HI.X R33, R20, R119, R28, 0x1, P3 ;  /* 0x0000007714217211 */ /* 0x004fe400018f0c1c */
[----:B------:R-:W-:-:S03]  /*8a20*/  ISETP.GE.AND P3, PT, R44, R128, PT ;  /* 0x000000802c00720c */ /* 0x000fc60003f66270 */
[----:B----4-:R4:W-:Y:S10]  /*8a30*/  ST.E.128 desc[UR4][R32.64], R12 ;  /* 0x0000000c20007985 */ /* 0x0109f4000c101d04 */
[----:B------:R-:W-:-:S05]  /*8a40*/  @!P3 IMAD.WIDE R118, R44, 0x2, R118 ;  /* 0x000000022c76b825 */ /* 0x000fca00078e0276 */
[----:B---3--:R4:W-:Y:S02]  /*8a50*/  @!P3 ST.E.128 desc[UR4][R118.64], R36 ;  /* 0x000000247600b985 */ /* 0x0089e4000c101d04 */
.L_x_518:
[----:B------:R-:W-:Y:S05]  /*8a60*/  BSYNC B1 ;  /* 0x0000000000017941 */ /* 0x000fea0003800000 */
.L_x_517:
[----:B------:R-:W-:-:S03]  /*8a70*/  UMOV UR4, 0xffffffff ;  /* 0xffffffff00047882 */ /* 0x000fc60000000000 */
[----:B------:R-:W-:Y:S05]  /*8a80*/  BRA.DIV UR4, `(.L_x_525) ;  /* 0x0000021a04cc7947 */ /* 0x000fea000b800000 */
[----:B----4-:R4:W0:Y:S04]  /*8a90*/  SHFL.IDX PT, R37, R116, 0x1, 0x181f ;  /* 0x00381f0074257f89 */ /* 0x01082800000e0000 */
[----:B---3--:R4:W3:Y:S02]  /*8aa0*/  SHFL.IDX PT, R11, R117, 0x1, 0x181f ;  /* 0x00381f00750b7f89 */ /* 0x0088e400000e0000 */
.L_x_831:
[----:B------:R-:W-:Y:S04]  /*8ab0*/  BSSY B1, `(.L_x_526) ;  /* 0x00000f7000017945 */ /* 0x000fe80003800000 */
[----:B------:R-:W-:Y:S05]  /*8ac0*/  @P4 BRA `(.L_x_527) ;  /* 0x0000000c00d44947 */ /* 0x000fea0003800000 */
[----:B------:R-:W-:Y:S01]  /*8ad0*/  ISETP.NE.AND P3, PT, R3, RZ, PT ;  /* 0x000000ff0300720c */ /* 0x000fe20003f65270 */
[----:B------:R-:W-:Y:S01]  /*8ae0*/  BSSY B2, `(.L_x_528) ;  /* 0x000007a000027945 */ /* 0x000fe20003800000 */
[----:B---3--:R-:W-:-:S11]  /*8af0*/  MOV R36, R11 ;  /* 0x0000000b00247202 */ /* 0x008fd60000000f00 */
[----:B------:R-:W-:Y:S05]  /*8b00*/  @!P3 BRA `(.L_x_529) ;  /* 0x0000000400dcb947 */ /* 0x000fea0003800000 */
[----:B------:R-:W3:Y:S01]  /*8b10*/  LDL R15, [R1+0x5c] ;  /* 0x00005c00010f7983 */ /* 0x000ee20000100800 */
[----:B------:R-:W-:Y:S01]  /*8b20*/  SEL R12, R111, R131, !P2 ;  /* 0x000000836f0c7207 */ /* 0x000fe20005000000 */
[----:B------:R-:W-:Y:S01]  /*8b30*/  BSSY B3, `(.L_x_530) ;  /* 0x000006d000037945 */ /* 0x000fe20003800000 */
[----:B------:R-:W-:Y:S02]  /*8b40*/  SHF.R.U32.HI R14, RZ, 0x3, R229 ;  /* 0x00000003ff0e7819 */ /* 0x000fe400000116e5 */
[----:B------:R-:W-:Y:S02]  /*8b50*/  SHF.R.S32.HI R13, RZ, 0x1f, R12 ;  /* 0x0000001fff0d7819 */ /* 0x000fe4000001140c */
[----:B------:R-:W-:Y:S02]  /*8b60*/  ISETP.GE.AND P3, PT, R16, R110, PT ;  /* 0x0000006e1000720c */ /* 0x000fe40003f66270 */
[----:B------:R-:W-:-:S04]  /*8b70*/  LEA.HI R13, R13, R12, RZ, 0x4 ;  /* 0x0000000c0d0d7211 */ /* 0x000fc800078f20ff */
[----:B------:R-:W-:-:S04]  /*8b80*/  LEA.HI.SX32 R40, R13, R8, 0x1c ;  /* 0x000000080d287211 */ /* 0x000fc800078fe2ff */
[----:B------:R-:W-:-:S04]  /*8b90*/  SHF.R.S32.HI R13, RZ, 0x1f, R40 ;  /* 0x0000001fff0d7819 */ /* 0x000fc80000011428 */
        /* <DEDUP_REMOVED lines=8> */
[----:B------:R-:W-:-:S03]  /*8c20*/  IMAD R12, R213, 0x5000, R124 ;  /* 0x00005000d50c7824 */ /* 0x000fc600078e027c */
[----:B------:R-:W-:Y:S01]  /*8c30*/  LEA R32, R32, R23, 0x1 ;  /* 0x0000001720207211 */ /* 0x000fe200078e08ff */
[----:B------:R-:W-:-:S05]  /*8c40*/  IMAD R12, R12, 0x2, R23 ;  /* 0x000000020c0c7824 */ /* 0x000fca00078e0217 */
[----:B------:R-:W3:Y:S04]  /*8c50*/  LDS.128 R32, [R32+0x24400] ;  /* 0x0244000020207984 */ /* 0x000ee80000000c00 */
[----:B------:R-:W0:Y:S01]  /*8c60*/  LDS.128 R12, [R12+0x24400] ;  /* 0x024400000c0c7984 */ /* 0x000e220000000c00 */
[----:B------:R-:W-:Y:S05]  /*8c70*/  @P3 BRA `(.L_x_531) ;  /* 0x0000000400603947 */ /* 0x000fea0003800000 */
[----:B------:R-:W-:Y:S01]  /*8c80*/  HADD2.F32 R39, -RZ, R155.H1_H1 ;  /* 0x3000009bff277230 */ /* 0x000fe20000004100 */
[----:B------:R-:W-:Y:S01]  /*8c90*/  SHF.R.U64 R60, R60, 0x10, R61 ;  /* 0x000000103c3c7819 */ /* 0x000fe2000000123d */
[----:B---3--:R-:W-:Y:S02]  /*8ca0*/  HADD2.F32 R38, -RZ, R33.H0_H0 ;  /* 0x20000021ff267230 */ /* 0x008fe40000004100 */
[----:B0-----:R-:W-:Y:S02]  /*8cb0*/  HADD2.F32 R42, -RZ, R13.H0_H0 ;  /* 0x2000000dff2a7230 */ /* 0x001fe40000004100 */
[----:B------:R-:W-:Y:S02]  /*8cc0*/  HADD2.F32 R41, -RZ, R153.H1_H1 ;  /* 0x30000099ff297230 */ /* 0x000fe40000004100 */
[-C--:B------:R-:W-:Y:S01]  /*8cd0*/  FMUL.FTZ R43, R38, R39.reuse ;  /* 0x00000027262b7220 */ /* 0x080fe20000410000 */
[----:B------:R-:W-:Y:S02]  /*8ce0*/  HADD2.F32 R45, -RZ, R15.H0_H0 ;  /* 0x2000000fff2d7230 */ /* 0x000fe40000004100 */
[----:B------:R-:W-:Y:S01]  /*8cf0*/  FMUL.FTZ R39, R42, R39 ;  /* 0x000000272a277220 */ /* 0x000fe20000410000 */
[----:B------:R-:W-:-:S02]  /*8d00*/  HADD2.F32 R44, -RZ, R152.H1_H1 ;  /* 0x30000098ff2c7230 */ /* 0x000fc40000004100 */
[-C--:B------:R-:W-:Y:S01]  /*8d10*/  FFMA.FTZ R43, R42, R41.reuse, -R43 ;  /* 0x000000292a2b7223 */ /* 0x080fe2000001082b */
[----:B------:R-:W-:Y:S02]  /*8d20*/  HADD2.F32 R42, -RZ, R33.H1_H1 ;  /* 0x30000021ff2a7230 */ /* 0x000fe40000004100 */
[----:B------:R-:W-:Y:S01]  /*8d30*/  FFMA.FTZ R38, R38, R41, R39 ;  /* 0x0000002926267223 */ /* 0x000fe20000010027 */
[----:B------:R-:W-:Y:S01]  /*8d40*/  SHF.R.U32.HI R41, RZ, 0x10, R61 ;  /* 0x00000010ff297819 */ /* 0x000fe2000001163d */
[----:B------:R-:W-:Y:S01]  /*8d50*/  HADD2.F32 R33, -RZ, R13.H1_H1 ;  /* 0x3000000dff217230 */ /* 0x000fe20000004100 */
[--C-:B------:R-:W-:Y:S01]  /*8d60*/  SHF.R.U64 R39, R52, 0x10, R53.reuse ;  /* 0x0000001034277819 */ /* 0x100fe20000001235 */
[----:B------:R-:W-:Y:S01]  /*8d70*/  HADD2.F32 R15, -RZ, R15.H1_H1 ;  /* 0x3000000fff0f7230 */ /* 0x000fe20000004100 */
[----:B------:R-:W-:Y:S01]  /*8d80*/  SHF.R.U32.HI R52, RZ, 0x10, R53 ;  /* 0x00000010ff347819 */ /* 0x000fe20000011635 */
[----:B------:R-:W-:Y:S02]  /*8d90*/  HADD2.F32 R41, -RZ, R41.H0_H0 ;  /* 0x20000029ff297230 */ /* 0x000fe40000004100 */
[----:B------:R-:W-:-:S02]  /*8da0*/  HADD2.F32 R155, -RZ, R155.H0_H0 ;  /* 0x2000009bff9b7230 */ /* 0x000fc40000004100 */
[----:B------:R-:W-:Y:S02]  /*8db0*/  HADD2.F32 R52, -RZ, R52.H0_H0 ;  /* 0x20000034ff347230 */ /* 0x000fe40000004100 */
[CC--:B------:R-:W-:Y:S01]  /*8dc0*/  FMUL.FTZ R13, R42.reuse, R41.reuse ;  /* 0x000000292a0d7220 */ /* 0x0c0fe20000410000 */
[C---:B------:R-:W-:Y:S01]  /*8dd0*/  FMUL.FTZ R41, R33.reuse, R41 ;  /* 0x0000002921297220 */ /* 0x040fe20000410000 */
[----:B------:R-:W-:Y:S02]  /*8de0*/  HADD2.F32 R47, -RZ, R12.H0_H0 ;  /* 0x2000000cff2f7230 */ /* 0x000fe40000004100 */
[-C--:B------:R-:W-:Y:S01]  /*8df0*/  FFMA.FTZ R33, R33, R52.reuse, -R13 ;  /* 0x0000003421217223 */ /* 0x080fe2000001080d */
[----:B------:R-:W-:Y:S01]  /*8e00*/  FFMA.FTZ R13, R42, R52, R41 ;  /* 0x000000342a0d7223 */ /* 0x000fe20000010029 */
[----:B------:R-:W-:Y:S02]  /*8e10*/  HADD2.F32 R41, -RZ, R154.H1_H1 ;  /* 0x3000009aff297230 */ /* 0x000fe40000004100 */
[--C-:B------:R-:W-:Y:S01]  /*8e20*/  HADD2.F32 R42, -RZ, R35.reuse.H0_H0 ;  /* 0x20000023ff2a7230 */ /* 0x100fe20000004100 */
[----:B------:R-:W-:Y:S01]  /*8e30*/  F2FP.F16.F32.PACK_AB R33, R33, R43 ;  /* 0x0000002b2121723e */ /* 0x000fe200000000ff */
[----:B------:R-:W-:Y:S01]  /*8e40*/  HADD2.F32 R35, -RZ, R35.H1_H1 ;  /* 0x30000023ff237230 */ /* 0x000fe20000004100 */
[----:B------:R-:W-:Y:S01]  /*8e50*/  F2FP.F16.F32.PACK_AB R38, R13, R38 ;  /* 0x000000260d26723e */ /* 0x000fe200000000ff */
[----:B------:R-:W-:-:S02]  /*8e60*/  HADD2.F32 R153, -RZ, R153.H0_H0 ;  /* 0x20000099ff997230 */ /* 0x000fc40000004100 */
[CC--:B------:R-:W-:Y:S01]  /*8e70*/  FMUL.FTZ R46, R42.reuse, R41.reuse ;  /* 0x000000292a2e7220 */ /* 0x0c0fe20000410000 */
[C---:B------:R-:W-:Y:S01]  /*8e80*/  FMUL.FTZ R41, R45.reuse, R41 ;  /* 0x000000292d297220 */ /* 0x040fe20000410000 */
[----:B------:R-:W-:Y:S02]  /*8e90*/  HADD2.F32 R60, -RZ, R60.H0_H0 ;  /* 0x2000003cff3c7230 */ /* 0x000fe40000004100 */
[-C--:B------:R-:W-:Y:S01]  /*8ea0*/  FFMA.FTZ R46, R45, R44.reuse, -R46 ;  /* 0x0000002c2d2e7223 */ /* 0x080fe2000001082e */
[----:B------:R-:W-:Y:S01]  /*8eb0*/  FFMA.FTZ R41, R42, R44, R41 ;  /* 0x0000002c2a297223 */ /* 0x000fe20000010029 */
[--C-:B------:R-:W-:Y:S01]  /*8ec0*/  SHF.R.U64 R44, R62, 0x10, R63.reuse ;  /* 0x000000103e2c7819 */ /* 0x100fe2000000123f */
[----:B------:R-:W-:Y:S01]  /*8ed0*/  HADD2.F32 R12, -RZ, R12.H1_H1 ;  /* 0x3000000cff0c7230 */ /* 0x000fe20000004100 */
[----:B------:R-:W-:Y:S01]  /*8ee0*/  SHF.R.U32.HI R62, RZ, 0x10, R63 ;  /* 0x00000010ff3e7819 */ /* 0x000fe2000001163f */
[----:B------:R-:W-:Y:S01]  /*8ef0*/  HADD2.F32 R39, -RZ, R39.H0_H0 ;  /* 0x20000027ff277230 */ /* 0x000fe20000004100 */
[--C-:B------:R-:W-:Y:S01]  /*8f00*/  SHF.R.U64 R42, R54, 0x10, R55.reuse ;  /* 0x00000010362a7819 */ /* 0x100fe20000001237 */
[----:B------:R-:W-:Y:S01]  /*8f10*/  HADD2.F32 R154, -RZ, R154.H0_H0 ;  /* 0x2000009aff9a7230 */ /* 0x000fe20000004100 */
[----:B------:R-:W-:Y:S01]  /*8f20*/  SHF.R.U32.HI R54, RZ, 0x10, R55 ;  /* 0x00000010ff367819 */ /* 0x000fe20000011637 */
[----:B------:R-:W-:-:S02]  /*8f30*/  HADD2.F32 R62, -RZ, R62.H0_H0 ;  /* 0x2000003eff3e7230 */ /* 0x000fc40000004100 */
[----:B------:R-:W-:Y:S02]  /*8f40*/  HADD2.F32 R152, -RZ, R152.H0_H0 ;  /* 0x20000098ff987230 */ /* 0x000fe40000004100 */
[----:B------:R-:W-:Y:S02]  /*8f50*/  HADD2.F32 R54, -RZ, R54.H0_H0 ;  /* 0x20000036ff367230 */ /* 0x000fe40000004100 */
[----:B------:R-:W-:Y:S01]  /*8f60*/  FMUL.FTZ R45, R35, R62 ;  /* 0x0000003e232d7220 */ /* 0x000fe20000410000 */
[----:B------:R-:W-:Y:S02]  /*8f70*/  HADD2.F32 R44, -RZ, R44.H0_H0 ;  /* 0x2000002cff2c7230 */ /* 0x000fe40000004100 */
[----:B------:R-:W-:Y:S02]  /*8f80*/  HADD2.F32 R42, -RZ, R42.H0_H0 ;  /* 0x2000002aff2a7230 */ /* 0x000fe40000004100 */
[C---:B------:R-:W-:Y:S01]  /*8f90*/  FFMA.FTZ R45, R15.reuse, R54, -R45 ;  /* 0x000000360f2d7223 */ /* 0x040fe2000001082d */
[----:B------:R-:W-:Y:S01]  /*8fa0*/  FMUL.FTZ R15, R15, R62 ;  /* 0x0000003e0f0f7220 */ /* 0x000fe20000410000 */
[----:B------:R-:W-:Y:S01]  /*8fb0*/  IMAD.MOV.U32 R13, RZ, RZ, R33 ;  /* 0x000000ffff0d7224 */ /* 0x000fe200078e0021 */
[----:B------:R-:W-:-:S02]  /*8fc0*/  MOV R33, R38 ;  /* 0x0000002600217202 */ /* 0x000fc40000000f00 */
[----:B------:R-:W-:Y:S01]  /*8fd0*/  FFMA.FTZ R15, R35, R54, R15 ;  /* 0x00000036230f7223 */ /* 0x000fe2000001000f */
[--C-:B------:R-:W-:Y:S01]  /*8fe0*/  HADD2.F32 R35, -RZ, R32.reuse.H0_H0 ;  /* 0x20000020ff237230 */ /* 0x100fe20000004100 */
[----:B------:R-:W-:Y:S01]  /*8ff0*/  F2FP.F16.F32.PACK_AB R45, R45, R46 ;  /* 0x0000002e2d2d723e */ /* 0x000fe200000000ff */
[----:B------:R-:W-:Y:S02]  /*9000*/  HADD2.F32 R32, -RZ, R32.H1_H1 ;  /* 0x30000020ff207230 */ /* 0x000fe40000004100 */
[----:B------:R-:W-:Y:S01]  /*9010*/  F2FP.F16.F32.PACK_AB R41, R15, R41 ;  /* 0x000000290f29723e */ /* 0x000fe200000000ff */
[-C--:B------:R-:W-:Y:S01]  /*9020*/  FMUL.FTZ R52, R35, R155.reuse ;  /* 0x0000009b23347220 */ /* 0x080fe20000410000 */
[C---:B------:R-:W-:Y:S01]  /*9030*/  FMUL.FTZ R155, R47.reuse, R155 ;  /* 0x0000009b2f9b7220 */ /* 0x040fe20000410000 */
[----:B------:R-:W-:Y:S02]  /*9040*/  IMAD.MOV.U32 R15, RZ, RZ, R45 ;  /* 0x000000ffff0f7224 */ /* 0x000fe400078e002d */
[-C--:B------:R-:W-:Y:S01]  /*9050*/  FFMA.FTZ R52, R47, R153.reuse, -R52 ;  /* 0x000000992f347223 */ /* 0x080fe20000010834 */
[----:B------:R-:W-:Y:S01]  /*9060*/  FFMA.FTZ R155, R35, R153, R155 ;  /* 0x00000099239b7223 */ /* 0x000fe2000001009b */
[-C--:B------:R-:W-:Y:S01]  /*9070*/  FMUL.FTZ R35, R32, R60.reuse ;  /* 0x0000003c20237220 */ /* 0x080fe20000410000 */
[----:B------:R-:W-:-:S03]  /*9080*/  FMUL.FTZ R60, R12, R60 ;  /* 0x0000003c0c3c7220 */ /* 0x000fc60000410000 */
[-C--:B------:R-:W-:Y:S01]  /*9090*/  FFMA.FTZ R35, R12, R39.reuse, -R35 ;  /* 0x000000270c237223 */ /* 0x080fe20000010823 */
[----:B------:R-:W-:Y:S01]  /*90a0*/  FFMA.FTZ R60, R32, R39, R60 ;  /* 0x00000027203c7223 */ /* 0x000fe2000001003c */
[----:B------:R-:W-:Y:S02]  /*90b0*/  HADD2.F32 R12, -RZ, R34.H0_H0 ;  /* 0x20000022ff0c7230 */ /* 0x000fe40000004100 */
[----:B------:R-:W-:Y:S01]  /*90c0*/  HADD2.F32 R32, -RZ, R14.H0_H0 ;  /* 0x2000000eff207230 */ /* 0x000fe20000004100 */
[----:B------:R-:W-:Y:S01]  /*90d0*/  F2FP.F16.F32.PACK_AB R35, R35, R52 ;  /* 0x000000342323723e */ /* 0x000fe200000000ff */
[----:B------:R-:W-:Y:S02]  /*90e0*/  HADD2.F32 R34, -RZ, R34.H1_H1 ;  /* 0x30000022ff227230 */ /* 0x000fe40000004100 */
[-C--:B------:R-:W-:Y:S01]  /*90f0*/  FMUL.FTZ R39, R12, R154.reuse ;  /* 0x0000009a0c277220 */ /* 0x080fe20000410000 */
[----:B------:R-:W-:Y:S02]  /*9100*/  HADD2.F32 R14, -RZ, R14.H1_H1 ;  /* 0x3000000eff0e7230 */ /* 0x000fe40000004100 */
[----:B------:R-:W-:Y:S01]  /*9110*/  FMUL.FTZ R154, R32, R154 ;  /* 0x0000009a209a7220 */ /* 0x000fe20000410000 */
[----:B------:R-:W-:Y:S01]  /*9120*/  F2FP.F16.F32.PACK_AB R60, R60, R155 ;  /* 0x0000009b3c3c723e */ /* 0x000fe200000000ff */
[----:B------:R-:W-:-:S02]  /*9130*/  FFMA.FTZ R39, R32, R152, -R39 ;  /* 0x0000009820277223 */ /* 0x000fc40000010827 */
[----:B------:R-:W-:Y:S01]  /*9140*/  FFMA.FTZ R154, R12, R152, R154 ;  /* 0x000000980c9a7223 */ /* 0x000fe2000001009a */
[-C--:B------:R-:W-:Y:S01]  /*9150*/  FMUL.FTZ R12, R34, R44.reuse ;  /* 0x0000002c220c7220 */ /* 0x080fe20000410000 */
[C---:B------:R-:W-:Y:S01]  /*9160*/  FMUL.FTZ R44, R14.reuse, R44 ;  /* 0x0000002c0e2c7220 */ /* 0x040fe20000410000 */
[----:B------:R-:W-:Y:S02]  /*9170*/  IMAD.MOV.U32 R32, RZ, RZ, R60 ;  /* 0x000000ffff207224 */ /* 0x000fe400078e003c */
[-C--:B------:R-:W-:Y:S01]  /*9180*/  FFMA.FTZ R12, R14, R42.reuse, -R12 ;  /* 0x0000002a0e0c7223 */ /* 0x080fe2000001080c */
[----:B------:R-:W-:-:S04]  /*9190*/  FFMA.FTZ R44, R34, R42, R44 ;  /* 0x0000002a222c7223 */ /* 0x000fc8000001002c */
[----:B------:R-:W-:Y:S01]  /*91a0*/  F2FP.F16.F32.PACK_AB R39, R12, R39 ;  /* 0x000000270c27723e */ /* 0x000fe200000000ff */
[----:B------:R-:W-:Y:S01]  /*91b0*/  IMAD.MOV.U32 R12, RZ, RZ, R35 ;  /* 0x000000ffff0c7224 */ /* 0x000fe200078e0023 */
[----:B------:R-:W-:Y:S02]  /*91c0*/  F2FP.F16.F32.PACK_AB R44, R44, R154 ;  /* 0x0000009a2c2c723e */ /* 0x000fe400000000ff */
[----:B------:R-:W-:Y:S01]  /*91d0*/  MOV R35, R41 ;  /* 0x0000002900237202 */ /* 0x000fe20000000f00 */
[----:B------:R-:W-:Y:S02]  /*91e0*/  IMAD.MOV.U32 R14, RZ, RZ, R39 ;  /* 0x000000ffff0e7224 */ /* 0x000fe400078e0027 */
[----:B------:R-:W-:-:S07]  /*91f0*/  IMAD.MOV.U32 R34, RZ, RZ, R44 ;  /* 0x000000ffff227224 */ /* 0x000fce00078e002c */
.L_x_531:
[----:B------:R-:W-:Y:S05]  /*9200*/  BSYNC B3 ;  /* 0x0000000000037941 */ /* 0x000fea0003800000 */
.L_x_530:
[----:B------:R-:W-:Y:S01]  /*9210*/  LEA R38, P3, R9, R11, 0x1 ;  /* 0x0000000b09267211 */ /* 0x000fe200078608ff */
[----:B------:R-:W-:-:S03]  /*9220*/  ULDC.64 UR4, c[0x0][0x208] ;  /* 0x0000820000047ab9 */ /* 0x000fc60000000a00 */
[----:B0-----:R-:W-:Y:S02]  /*9230*/  LEA.HI.X R39, R9, R37, R27, 0x1, P3 ;  /* 0x0000002509277211 */ /* 0x001fe400018f0c1b */
[----:B------:R-:W-:-:S03]  /*9240*/  ISETP.GE.AND P3, PT, R40, R128, PT ;  /* 0x000000802800720c */ /* 0x000fc60003f66270 */
[----:B------:R0:W-:Y:S10]  /*9250*/  ST.E.128 desc[UR4][R38.64], R12 ;  /* 0x0000000c26007985 */ /* 0x0001f4000c101d04 */
[----:B0-----:R-:W-:-:S05]  /*9260*/  @!P3 IMAD.WIDE R12, R40, 0x2, R36 ;  /* 0x00000002280cb825 */ /* 0x001fca00078e0224 */
[----:B---3--:R3:W-:Y:S02]  /*9270*/  @!P3 ST.E.128 desc[UR4][R12.64], R32 ;  /* 0x000000200c00b985 */ /* 0x0087e4000c101d04 */
.L_x_529:
[----:B------:R-:W-:Y:S05]  /*9280*/  BSYNC B2 ;  /* 0x0000000000027941 */ /* 0x000fea0003800000 */
.L_x_528:
[----:B------:R-:W-:-:S13]  /*9290*/  ISETP.NE.AND P3, PT, R21, RZ, PT ;  /* 0x000000ff1500720c */ /* 0x000fda0003f65270 */
[----:B------:R-:W-:Y:S05]  /*92a0*/  @!P3 BRA `(.L_x_527) ;  /* 0x0000000400dcb947 */ /* 0x000fea0003800000 */
[----:B------:R-:W5:Y:S01]  /*92b0*/  LDL R15, [R1+0x5c] ;  /* 0x00005c00010f7983 */ /* 0x000f620000100800 */
[----:B---3--:R-:W-:Y:S01]  /*92c0*/  SEL R12, R111, R131, !P1 ;  /* 0x000000836f0c7207 */ /* 0x008fe20004800000 */
        /* <DEDUP_REMOVED lines=12> */
[----:B-----5:R-:W-:-:S04]  /*9390*/  IMAD R13, R13, 0x1400, R15 ;  /* 0x000014000d0d7824 */ /* 0x020fc800078e020f */
        /* <DEDUP_REMOVED lines=96> */
.L_x_533:
[----:B------:R-:W-:Y:S05]  /*99a0*/  BSYNC B2 ;  /* 0x0000000000027941 */ /* 0x000fea0003800000 */
.L_x_532:
[----:B------:R-:W-:Y:S01]  /*99b0*/  LEA R38, P3, R20, R11, 0x1 ;  /* 0x0000000b14267211 */ /* 0x000fe200078608ff */
[----:B------:R-:W-:-:S03]  /*99c0*/  ULDC.64 UR4, c[0x0][0x208] ;  /* 0x0000820000047ab9 */ /* 0x000fc60000000a00 */
[----:B0-----:R-:W-:Y:S02]  /*99d0*/  LEA.HI.X R39, R20, R37, R28, 0x1, P3 ;  /* 0x0000002514277211 */ /* 0x001fe400018f0c1c */
[----:B------:R-:W-:-:S03]  /*99e0*/  ISETP.GE.AND P3, PT, R40, R128, PT ;  /* 0x000000802800720c */ /* 0x000fc60003f66270 */
[----:B------:R0:W-:Y:S10]  /*99f0*/  ST.E.128 desc[UR4][R38.64], R12 ;  /* 0x0000000c26007985 */ /* 0x0001f4000c101d04 */
[----:B------:R-:W-:-:S05]  /*9a00*/  @!P3 IMAD.WIDE R36, R40, 0x2, R36 ;  /* 0x000000022824b825 */ /* 0x000fca00078e0224 */
[----:B---3--:R0:W-:Y:S02]  /*9a10*/  @!P3 ST.E.128 desc[UR4][R36.64], R32 ;  /* 0x000000202400b985 */ /* 0x0081e4000c101d04 */
.L_x_527:
[----:B------:R-:W-:Y:S05]  /*9a20*/  BSYNC B1 ;  /* 0x0000000000017941 */ /* 0x000fea0003800000 */
.L_x_526:
[----:B------:R-:W-:-:S03]  /*9a30*/  UMOV UR4, 0xffffffff ;  /* 0xffffffff00047882 */ /* 0x000fc60000000000 */
[----:B------:R-:W-:Y:S05]  /*9a40*/  BRA.DIV UR4, `(.L_x_534) ;  /* 0x0000020e04287947 */ /* 0x000fea000b800000 */
[----:B-1--4-:R-:W1:Y:S04]  /*9a50*/  SHFL.IDX PT, R116, R116, 0x2, 0x181f ;  /* 0x00581f0074747f89 */ /* 0x012e6800000e0000 */
[----:B------:R-:W4:Y:S02]  /*9a60*/  SHFL.IDX PT, R117, R117, 0x2, 0x181f ;  /* 0x00581f0075757f89 */ /* 0x000f2400000e0000 */
.L_x_835:
[----:B------:R-:W-:Y:S05]  /*9a70*/  @P5 BRA `(.L_x_492) ;  /* 0x0000001400b85947 */ /* 0x000fea0003800000 */
[----:B------:R-:W-:Y:S01]  /*9a80*/  ISETP.NE.AND P3, PT, R3, RZ, PT ;  /* 0x000000ff0300720c */ /* 0x000fe20003f65270 */
[----:B------:R-:W-:Y:S01]  /*9a90*/  BSSY B1, `(.L_x_535) ;  /* 0x000007b000017945 */ /* 0x000fe20003800000 */
[----:B0---4-:R-:W-:Y:S02]  /*9aa0*/  IMAD.MOV.U32 R36, RZ, RZ, R117 ;  /* 0x000000ffff247224 */ /* 0x011fe400078e0075 */
[----:B-1----:R-:W-:-:S09]  /*9ab0*/  IMAD.MOV.U32 R37, RZ, RZ, R116 ;  /* 0x000000ffff257224 */ /* 0x002fd200078e0074 */
[----:B------:R-:W-:Y:S05]  /*9ac0*/  @!P3 BRA `(.L_x_536) ;  /* 0x0000000400dcb947 */ /* 0x000fea0003800000 */
[----:B------:R-:W4:Y:S01]  /*9ad0*/  LDL R15, [R1+0x58] ;  /* 0x00005800010f7983 */ /* 0x000f220000100800 */
        /* <DEDUP_REMOVED lines=19> */
[----:B------:R-:W0:Y:S04]  /*9c10*/  LDS.128 R32, [R32+0x24400] ;  /* 0x0244000020207984 */ /* 0x000e280000000c00 */
[----:B------:R-:W1:Y:S01]  /*9c20*/  LDS.128 R12, [R12+0x24400] ;  /* 0x024400000c0c7984 */ /* 0x000e620000000c00 */
[----:B------:R-:W-:Y:S05]  /*9c30*/  @P3 BRA `(.L_x_538) ;  /* 0x0000000400603947 */ /* 0x000fea0003800000 */
[----:B------:R-:W-:Y:S01]  /*9c40*/  HADD2.F32 R39, -RZ, R147.H1_H1 ;  /* 0x30000093ff277230 */ /* 0x000fe20000004100 */
[----:B------:R-:W-:Y:S01]  /*9c50*/  SHF.R.U64 R76, R76, 0x10, R77 ;  /* 0x000000104c4c7819 */ /* 0x000fe2000000124d */
[----:B0-----:R-:W-:Y:S02]  /*9c60*/  HADD2.F32 R38, -RZ, R33.H0_H0 ;  /* 0x20000021ff267230 */ /* 0x001fe40000004100 */
[----:B-1----:R-:W-:Y:S02]  /*9c70*/  HADD2.F32 R41, -RZ, R13.H0_H0 ;  /* 0x2000000dff297230 */ /* 0x002fe40000004100 */
        /* <DEDUP_REMOVED lines=16> */
[-C--:B------:R-:W-:Y:S01]  /*9d80*/  FMUL.FTZ R13, R41, R40.reuse ;  /* 0x00000028290d7220 */ /* 0x080fe20000410000 */
        /* <DEDUP_REMOVED lines=12> */
[----:B------:R-:W-:Y:S01]  /*9e50*/  HADD2.F32 R76, -RZ, R76.H0_H0 ;  /* 0x2000004cff4c7230 */ /* 0x000fe20000004100 */
[----:B------:R-:W-:Y:S01]  /*9e60*/  MOV R13, R33 ;  /* 0x00000021000d7202 */ /* 0x000fe20000000f00 */
        /* <DEDUP_REMOVED lines=17> */
[----:B------:R-:W-:-:S03]  /*9f80*/  IMAD.MOV.U32 R33, RZ, RZ, R38 ;  /* 0x000000ffff217224 */ /* 0x000fc600078e0026 */
[----:B------:R-:W-:Y:S01]  /*9f90*/  FFMA.FTZ R15, R35, R70, R15 ;  /* 0x00000046230f7223 */ /* 0x000fe2000001000f */
[--C-:B------:R-:W-:Y:S01]  /*9fa0*/  HADD2.F32 R35, -RZ, R32.reuse.H0_H0 ;  /* 0x20000020ff237230 */ /* 0x100fe20000004100 */
[----:B------:R-:W-:Y:S01]  /*9fb0*/  F2FP.F16.F32.PACK_AB R44, R44, R45 ;  /* 0x0000002d2c2c723e */ /* 0x000fe200000000ff */
[----:B------:R-:W-:Y:S02]  /*9fc0*/  HADD2.F32 R32, -RZ, R32.H1_H1 ;  /* 0x30000020ff207230 */ /* 0x000fe40000004100 */
[----:B------:R-:W-:Y:S01]  /*9fd0*/  F2FP.F16.F32.PACK_AB R40, R15, R40 ;  /* 0x000000280f28723e */ /* 0x000fe200000000ff */
[CC--:B------:R-:W-:Y:S01]  /*9fe0*/  FMUL.FTZ R47, R35.reuse, R147.reuse ;  /* 0x00000093232f7220 */ /* 0x0c0fe20000410000 */
[C---:B------:R-:W-:Y:S01]  /*9ff0*/  FMUL.FTZ R147, R46.reuse, R147 ;  /* 0x000000932e937220 */ /* 0x040fe20000410000 */
[----:B------:R-:W-:Y:S02]  /*a000*/  MOV R15, R44 ;  /* 0x0000002c000f7202 */ /* 0x000fe40000000f00 */
        /* <DEDUP_REMOVED lines=23> */
[----:B------:R-:W-:Y:S01]  /*a180*/  F2FP.F16.F32.PACK_AB R43, R43, R146 ;  /* 0x000000922b2b723e */ /* 0x000fe200000000ff */
[----:B------:R-:W-:Y:S02]  /*a190*/  IMAD.MOV.U32 R35, RZ, RZ, R40 ;  /* 0x000000ffff237224 */ /* 0x000fe400078e0028 */
[----:B------:R-:W-:Y:S02]  /*a1a0*/  IMAD.MOV.U32 R14, RZ, RZ, R39 ;  /* 0x000000ffff0e7224 */ /* 0x000fe400078e0027 */
[----:B------:R-:W-:-:S07]  /*a1b0*/  IMAD.MOV.U32 R34, RZ, RZ, R43 ;  /* 0x000000ffff227224 */ /* 0x000fce00078e002b */
.L_x_538:
[----:B------:R-:W-:Y:S05]  /*a1c0*/  BSYNC B2 ;  /* 0x0000000000027941 */ /* 0x000fea0003800000 */
.L_x_537:
[----:B------:R-:W-:Y:S01]  /*a1d0*/  ISETP.GE.AND P4, PT, R11, R128, PT ;  /* 0x000000800b00720c */ /* 0x000fe20003f86270 */
[----:B------:R-:W-:Y:S01]  /*a1e0*/  ULDC.64 UR4, c[0x0][0x208] ;  /* 0x0000820000047ab9 */ /* 0x000fe20000000a00 */
[----:B------:R-:W-:-:S04]  /*a1f0*/  LEA R38, P3, R9, R117, 0x1 ;  /* 0x0000007509267211 */ /* 0x000fc800078608ff */
[----:B------:R-:W-:-:S05]  /*a200*/  LEA.HI.X R39, R9, R116, R27, 0x1, P3 ;  /* 0x0000007409277211 */ /* 0x000fca00018f0c1b */
[----:B-1----:R1:W-:Y:S02]  /*a210*/  ST.E.128 desc[UR4][R38.64], R12 ;  /* 0x0000000c26007985 */ /* 0x0023e4000c101d04 */
[----:B-1----:R-:W-:-:S05]  /*a220*/  @!P4 IMAD.WIDE R12, R11, 0x2, R36 ;  /* 0x000000020b0cc825 */ /* 0x002fca00078e0224 */
[----:B0-----:R0:W-:Y:S02]  /*a230*/  @!P4 ST.E.128 desc[UR4][R12.64], R32 ;  /* 0x000000200c00c985 */ /* 0x0011e4000c101d04 */
.L_x_536:
[----:B------:R-:W-:Y:S05]  /*a240*/  BSYNC B1 ;  /* 0x0000000000017941 */ /* 0x000fea0003800000 */
.L_x_535:
[----:B------:R-:W-:-:S13]  /*a250*/  ISETP.NE.AND P3, PT, R21, RZ, PT ;  /* 0x000000ff1500720c */ /* 0x000fda0003f65270 */
[----:B------:R-:W-:Y:S05]  /*a260*/  @!P3 BRA `(.L_x_492) ;  /* 0x0000000c00bcb947 */ /* 0x000fea0003800000 */
[----:B------:R-:W4:Y:S01]  /*a270*/  LDL R15, [R1+0x58] ;  /* 0x00005800010f7983 */ /* 0x000f220000100800 */
[----:B------:R-:W-:Y:S01]  /*a280*/  SEL R131, R111, R131, !P1 ;  /* 0x000000836f837207 */ /* 0x000fe20004800000 */
[----:B------:R-:W-:Y:S01]  /*a290*/  BSSY B1, `(.L_x_539) ;  /* 0x000006c000017945 */ /* 0x000fe20003800000 */
[----:B------:R-:W-:Y:S02]  /*a2a0*/  SHF.R.U32.HI R14, RZ, 0x3, R228 ;  /* 0x00000003ff0e7819 */ /* 0x000fe400000116e4 */
[----:B---3--:R-:W-:Y:S02]  /*a2b0*/  SHF.R.S32.HI R11, RZ, 0x1f, R131 ;  /* 0x0000001fff0b7819 */ /* 0x008fe40000011483 */
[----:B------:R-:W-:Y:S02]  /*a2c0*/  ISETP.GE.AND P4, PT, R214, R110, PT ;  /* 0x0000006ed600720c */ /* 0x000fe40003f86270 */
[----:B------:R-:W-:Y:S02]  /*a2d0*/  LEA.HI R11, R11, R131, RZ, 0x4 ;  /* 0x000000830b0b7211 */ /* 0x000fe400078f20ff */
[----:B------:R-:W-:-:S02]  /*a2e0*/  LEA R38, P3, R20, R117, 0x1 ;  /* 0x0000007514267211 */ /* 0x000fc400078608ff */
[----:B------:R-:W-:Y:S02]  /*a2f0*/  LEA.HI.SX32 R11, R11, R10, 0x1c ;  /* 0x0000000a0b0b7211 */ /* 0x000fe400078fe2ff */
[----:B------:R-:W-:Y:S02]  /*a300*/  LEA.HI.X R39, R20, R116, R28, 0x1, P3 ;  /* 0x0000007414277211 */ /* 0x000fe400018f0c1c */
[----:B0-----:R-:W-:-:S04]  /*a310*/  SHF.R.S32.HI R13, RZ, 0x1f, R11 ;  /* 0x0000001fff0d7819 */ /* 0x001fc8000001140b */
[----:B------:R-:W-:Y:S01]  /*a320*/  LEA.HI R13, R13, R11, RZ, 0x3 ;  /* 0x0000000b0d0d7211 */ /* 0x000fe200078f18ff */
[----:B------:R-:W-:-:S03]  /*a330*/  IMAD.SHL.U32 R11, R11, 0x8, RZ ;  /* 0x000000080b0b7824 */ /* 0x000fc600078e00ff */
[----:B------:R-:W-:Y:S02]  /*a340*/  SHF.R.S32.HI R13, RZ, 0x3, R13 ;  /* 0x00000003ff0d7819 */ /* 0x000fe4000001140d */
[----:B------:R-:W-:-:S04]  /*a350*/  LOP3.LUT R12, R228, 0x38, R11, 0xf8, !PT ;  /* 0x00000038e40c7812 */ /* 0x000fc800078ef80b */
[----:B------:R-:W-:Y:S01]  /*a360*/  LOP3.LUT R12, R12, R14, RZ, 0x3c, !PT ;  /* 0x0000000e0c0c7212 */ /* 0x000fe200078e3cff */
[----:B----4-:R-:W-:-:S05]  /*a370*/  IMAD R13, R13, 0x1400, R15 ;  /* 0x000014000d0d7824 */ /* 0x010fca00078e020f */
[----:B------:R-:W-:Y:S01]  /*a380*/  IADD3 R13, R13, R12, RZ ;  /* 0x0000000c0d0d7210 */ /* 0x000fe20007ffe0ff */
[----:B------:R-:W-:-:S04]  /*a390*/  IMAD R12, R213, 0x5000, R121 ;  /* 0x00005000d50c7824 */ /* 0x000fc800078e0279 */
        /* <DEDUP_REMOVED lines=8> */
[----:B-1----:R-:W-:Y:S01]  /*a420*/  HADD2.F32 R40, -RZ, R33.H0_H0 ;  /* 0x20000021ff287230 */ /* 0x002fe20000004100 */
[----:B------:R-:W-:Y:S01]  /*a430*/  SHF.R.U64 R64, R64, 0x10, R65 ;  /* 0x0000001040407819 */ /* 0x000fe20000001241 */
[----:B0-----:R-:W-:Y:S01]  /*a440*/  HADD2.F32 R41, -RZ, R13.H0_H0 ;  /* 0x2000000dff297230 */ /* 0x001fe20000004100 */
[----:B------:R-:W-:Y:S01]  /*a450*/  SHF.R.U64 R74, R74, 0x10, R75 ;  /* 0x000000104a4a7819 */ /* 0x000fe2000000124b */
[----:B------:R-:W-:Y:S02]  /*a460*/  HADD2.F32 R42, -RZ, R141.H1_H1 ;  /* 0x3000008dff2a7230 */ /* 0x000fe40000004100 */
[-C--:B------:R-:W-:Y:S01]  /*a470*/  FMUL.FTZ R44, R40, R43.reuse ;  /* 0x0000002b282c7220 */ /* 0x080fe20000410000 */
[----:B------:R-:W-:Y:S02]  /*a480*/  HADD2.F32 R143, -RZ, R143.H0_H0 ;  /* 0x2000008fff8f7230 */ /* 0x000fe40000004100 */
[----:B------:R-:W-:Y:S01]  /*a490*/  FMUL.FTZ R43, R41, R43 ;  /* 0x0000002b292b7220 */ /* 0x000fe20000410000 */
[----:B------:R-:W-:-:S02]  /*a4a0*/  HADD2.F32 R141, -RZ, R141.H0_H0 ;  /* 0x2000008dff8d7230 */ /* 0x000fc40000004100 */
[-C--:B------:R-:W-:Y:S01]  /*a4b0*/  FFMA.FTZ R41, R41, R42.reuse, -R44 ;  /* 0x0000002a29297223 */ /* 0x080fe2000001082c */
[----:B------:R-:W-:Y:S01]  /*a4c0*/  SHF.R.U32.HI R44, RZ, 0x10, R65 ;  /* 0x00000010ff2c7819 */ /* 0x000fe20000011641 */
[----:B------:R-:W-:Y:S01]  /*a4d0*/  FFMA.FTZ R40, R40, R42, R43 ;  /* 0x0000002a28287223 */ /* 0x000fe2000001002b */
[----:B------:R-:W-:Y:S01]  /*a4e0*/  SHF.R.U32.HI R43, RZ, 0x10, R73 ;  /* 0x00000010ff2b7819 */ /* 0x000fe20000011649 */
[----:B------:R-:W-:Y:S01]  /*a4f0*/  HADD2.F32 R42, -RZ, R33.H1_H1 ;  /* 0x30000021ff2a7230 */ /* 0x000fe20000004100 */
[----:B------:R-:W-:Y:S01]  /*a500*/  SHF.R.U64 R66, R66, 0x10, R67 ;  /* 0x0000001042427819 */ /* 0x000fe20000001243 */
[----:B------:R-:W-:Y:S02]  /*a510*/  HADD2.F32 R72, -RZ, R72.H0_H0 ;  /* 0x20000048ff487230 */ /* 0x000fe40000004100 */
[----:B------:R-:W-:Y:S02]  /*a520*/  HADD2.F32 R33, -RZ, R43.H0_H0 ;  /* 0x2000002bff217230 */ /* 0x000fe40000004100 */
[----:B------:R-:W-:-:S02]  /*a530*/  HADD2.F32 R43, -RZ, R13.H1_H1 ;  /* 0x3000000dff2b7230 */ /* 0x000fc40000004100 */
[----:B------:R-:W-:Y:S02]  /*a540*/  HADD2.F32 R13, -RZ, R44.H0_H0 ;  /* 0x2000002cff0d7230 */ /* 0x000fe40000004100 */
[CC--:B------:R-:W-:Y:S01]  /*a550*/  FMUL.FTZ R44, R42.reuse, R33.reuse ;  /* 0x000000212a2c7220 */ /* 0x0c0fe20000410000 */
[----:B------:R-:W-:Y:S02]  /*a560*/  HADD2.F32 R64, -RZ, R64.H0_H0 ;  /* 0x20000040ff407230 */ /* 0x000fe40000004100 */
[C---:B------:R-:W-:Y:S01]  /*a570*/  FMUL.FTZ R45, R43.reuse, R33 ;  /* 0x000000212b2d7220 */ /* 0x040fe20000410000 */
[----:B------:R-:W-:Y:S02]  /*a580*/  HADD2.F32 R74, -RZ, R74.H0_H0 ;  /* 0x2000004aff4a7230 */ /* 0x000fe40000004100 */
[-C--:B------:R-:W-:Y:S01]  /*a590*/  FFMA.FTZ R33, R43, R13.reuse, -R44 ;  /* 0x0000000d2b217223 */ /* 0x080fe2000001082c */
[----:B------:R-:W-:Y:S02]  /*a5a0*/  HADD2.F32 R44, -RZ, R142.H1_H1 ;  /* 0x3000008eff2c7230 */ /* 0x000fe40000004100 */
[----:B------:R-:W-:Y:S01]  /*a5b0*/  FFMA.FTZ R13, R42, R13, R45 ;  /* 0x0000000d2a0d7223 */ /* 0x000fe2000001002d */
[----:B------:R-:W-:-:S02]  /*a5c0*/  HADD2.F32 R42, -RZ, R35.H0_H0 ;  /* 0x20000023ff2a7230 */ /* 0x000fc40000004100 */
[----:B------:R-:W-:Y:S01]  /*a5d0*/  HADD2.F32 R43, -RZ, R15.H0_H0 ;  /* 0x2000000fff2b7230 */ /* 0x000fe20000004100 */
[----:B------:R-:W-:Y:S01]  /*a5e0*/  F2FP.F16.F32.PACK_AB R33, R33, R41 ;  /* 0x000000292121723e */ /* 0x000fe200000000ff */
[----:B------:R-:W-:Y:S02]  /*a5f0*/  HADD2.F32 R45, -RZ, R140.H1_H1 ;  /* 0x3000008cff2d7230 */ /* 0x000fe40000004100 */
[-C--:B------:R-:W-:Y:S01]  /*a600*/  FMUL.FTZ R46, R42, R44.reuse ;  /* 0x0000002c2a2e7220 */ /* 0x080fe20000410000 */
[----:B------:R-:W-:Y:S02]  /*a610*/  HADD2.F32 R35, -RZ, R35.H1_H1 ;  /* 0x30000023ff237230 */ /* 0x000fe40000004100 */
[C---:B------:R-:W-:Y:S01]  /*a620*/  FMUL.FTZ R44, R43.reuse, R44 ;  /* 0x0000002c2b2c7220 */ /* 0x040fe20000410000 */
[----:B------:R-:W-:Y:S02]  /*a630*/  HADD2.F32 R142, -RZ, R142.H0_H0 ;  /* 0x2000008eff8e7230 */ /* 0x000fe40000004100 */
[----:B------:R-:W-:Y:S01]  /*a640*/  FFMA.FTZ R46, R43, R45, -R46 ;  /* 0x0000002d2b2e7223 */ /* 0x000fe2000001082e */
[----:B------:R-:W-:-:S02]  /*a650*/  HADD2.F32 R43, -RZ, R15.H1_H1 ;  /* 0x3000000fff2b7230 */ /* 0x000fc40000004100 */
[----:B------:R-:W-:Y:S01]  /*a660*/  FFMA.FTZ R44, R42, R45, R44 ;  /* 0x0000002d2a2c7223 */ /* 0x000fe2000001002c */
[----:B------:R-:W-:Y:S01]  /*a670*/  SHF.R.U32.HI R42, RZ, 0x10, R75 ;  /* 0x00000010ff2a7819 */ /* 0x000fe2000001164b */
[----:B------:R-:W-:Y:S01]  /*a680*/  HADD2.F32 R140, -RZ, R140.H0_H0 ;  /* 0x2000008cff8c7230 */ /* 0x000fe20000004100 */
[----:B------:R-:W-:Y:S01]  /*a690*/  SHF.R.U32.HI R45, RZ, 0x10, R67 ;  /* 0x00000010ff2d7819 */ /* 0x000fe20000011643 */
[----:B------:R-:W-:Y:S01]  /*a6a0*/  HADD2.F32 R66, -RZ, R66.H0_H0 ;  /* 0x20000042ff427230 */ /* 0x000fe20000004100 */
[----:B------:R-:W-:Y:S01]  /*a6b0*/  F2FP.F16.F32.PACK_AB R40, R13, R40 ;  /* 0x000000280d28723e */ /* 0x000fe200000000ff */
[----:B------:R-:W-:Y:S02]  /*a6c0*/  HADD2.F32 R42, -RZ, R42.H0_H0 ;  /* 0x2000002aff2a7230 */ /* 0x000fe40000004100 */
[----:B------:R-:W-:Y:S02]  /*a6d0*/  HADD2.F32 R15, -RZ, R45.H0_H0 ;  /* 0x2000002dff0f7230 */ /* 0x000fe40000004100 */
[----:B------:R-:W-:-:S02]  /*a6e0*/  IMAD.MOV.U32 R13, RZ, RZ, R33 ;  /* 0x000000ffff0d7224 */ /* 0x000fc400078e0021 */
        /* <DEDUP_REMOVED lines=8> */
[----:B------:R-:W-:-:S02]  /*a770*/  HADD2.F32 R32, -RZ, R32.H1_H1 ;  /* 0x30000020ff207230 */ /* 0x000fc40000004100 */
[-C--:B------:R-:W-:Y:S01]  /*a780*/  FMUL.FTZ R43, R15, R143.reuse ;  /* 0x0000008f0f2b7220 */ /* 0x080fe20000410000 */
[----:B------:R-:W-:Y:S02]  /*a790*/  HADD2.F32 R12, -RZ, R12.H1_H1 ;  /* 0x3000000cff0c7230 */ /* 0x000fe40000004100 */
[C---:B------:R-:W-:Y:S01]  /*a7a0*/  FMUL.FTZ R143, R35.reuse, R143 ;  /* 0x0000008f238f7220 */ /* 0x040fe20000410000 */
[----:B------:R-:W-:Y:S01]  /*a7b0*/  F2FP.F16.F32.PACK_AB R42, R42, R44 ;  /* 0x0000002c2a2a723e */ /* 0x000fe200000000ff */
[-C--:B------:R-:W-:Y:S02]  /*a7c0*/  FFMA.FTZ R43, R35, R141.reuse, -R43 ;  /* 0x0000008d232b7223 */ /* 0x080fe4000001082b */
[----:B------:R-:W-:Y:S01]  /*a7d0*/  FFMA.FTZ R143, R15, R141, R143 ;  /* 0x0000008d0f8f7223 */ /* 0x000fe2000001008f */
[-C--:B------:R-:W-:Y:S01]  /*a7e0*/  FMUL.FTZ R15, R32, R72.reuse ;  /* 0x00000048200f7220 */ /* 0x080fe20000410000 */
[----:B------:R-:W-:-:S03]  /*a7f0*/  FMUL.FTZ R72, R12, R72 ;  /* 0x000000480c487220 */ /* 0x000fc60000410000 */
[-C--:B------:R-:W-:Y:S01]  /*a800*/  FFMA.FTZ R15, R12, R64.reuse, -R15 ;  /* 0x000000400c0f7223 */ /* 0x080fe2000001080f */
[----:B------:R-:W-:Y:S02]  /*a810*/  HADD2.F32 R12, -RZ, R34.H0_H0 ;  /* 0x20000022ff0c7230 */ /* 0x000fe40000004100 */
[----:B------:R-:W-:Y:S01]  /*a820*/  FFMA.FTZ R72, R32, R64, R72 ;  /* 0x0000004020487223 */ /* 0x000fe20000010048 */
[----:B------:R-:W-:Y:S02]  /*a830*/  HADD2.F32 R32, -RZ, R14.H0_H0 ;  /* 0x2000000eff207230 */ /* 0x000fe40000004100 */
[----:B------:R-:W-:Y:S02]  /*a840*/  HADD2.F32 R34, -RZ, R34.H1_H1 ;  /* 0x30000022ff227230 */ /* 0x000fe40000004100 */
[-C--:B------:R-:W-:Y:S01]  /*a850*/  FMUL.FTZ R35, R12, R142.reuse ;  /* 0x0000008e0c237220 */ /* 0x080fe20000410000 */
[----:B------:R-:W-:Y:S02]  /*a860*/  HADD2.F32 R14, -RZ, R14.H1_H1 ;  /* 0x3000000eff0e7230 */ /* 0x000fe40000004100 */
[----:B------:R-:W-:Y:S01]  /*a870*/  FMUL.FTZ R142, R32, R142 ;  /* 0x0000008e208e7220 */ /* 0x000fe20000410000 */
[----:B------:R-:W-:Y:S01]  /*a880*/  F2FP.F16.F32.PACK_AB R143, R72, R143 ;  /* 0x0000008f488f723e */ /* 0x000fe200000000ff */
[----:B------:R-:W-:Y:S01]  /*a890*/  FFMA.FTZ R35, R32, R140, -R35 ;  /* 0x0000008c20237223 */ /* 0x000fe20000010823 */
[-C--:B------:R-:W-:Y:S01]  /*a8a0*/  FMUL.FTZ R32, R34, R74.reuse ;  /* 0x0000004a22207220 */ /* 0x080fe20000410000 */
[----:B------:R-:W-:Y:S01]  /*a8b0*/  FMUL.FTZ R74, R14, R74 ;  /* 0x0000004a0e4a7220 */ /* 0x000fe20000410000 */
[----:B------:R-:W-:Y:S01]  /*a8c0*/  FFMA.FTZ R142, R12, R140, R142 ;  /* 0x0000008c0c8e7223 */ /* 0x000fe2000001008e */
[----:B------:R-:W-:Y:S01]  /*a8d0*/  F2FP.F16.F32.PACK_AB R12, R15, R43 ;  /* 0x0000002b0f0c723e */ /* 0x000fe200000000ff */
[-C--:B------:R-:W-:Y:S01]  /*a8e0*/  FFMA.FTZ R32, R14, R66.reuse, -R32 ;  /* 0x000000420e207223 */ /* 0x080fe20000010820 */
[----:B------:R-:W-:Y:S01]  /*a8f0*/  FFMA.FTZ R74, R34, R66, R74 ;  /* 0x00000042224a7223 */ /* 0x000fe2000001004a */
[----:B------:R-:W-:-:S03]  /*a900*/  IMAD.MOV.U32 R15, RZ, RZ, R45 ;  /* 0x000000ffff0f7224 */ /* 0x000fc600078e002d */
[----:B------:R-:W-:Y:S01]  /*a910*/  F2FP.F16.F32.PACK_AB R14, R32, R35 ;  /* 0x00000023200e723e */ /* 0x000fe200000000ff */
[----:B------:R-:W-:Y:S01]  /*a920*/  IMAD.MOV.U32 R35, RZ, RZ, R42 ;  /* 0x000000ffff237224 */ /* 0x000fe200078e002a */
[----:B------:R-:W-:Y:S02]  /*a930*/  F2FP.F16.F32.PACK_AB R34, R74, R142 ;  /* 0x0000008e4a22723e */ /* 0x000fe400000000ff */
[----:B------:R-:W-:-:S07]  /*a940*/  MOV R32, R143 ;  /* 0x0000008f00207202 */ /* 0x000fce0000000f00 */
.L_x_540:
[----:B------:R-:W-:Y:S05]  /*a950*/  BSYNC B1 ;  /* 0x0000000000017941 */ /* 0x000fea0003800000 */
.L_x_539:
[----:B------:R-:W-:Y:S01]  /*a960*/  ISETP.GE.AND P3, PT, R11, R128, PT ;  /* 0x000000800b00720c */ /* 0x000fe20003f66270 */
[----:B------:R-:W-:Y:S02]  /*a970*/  ULDC.64 UR4, c[0x0][0x208] ;  /* 0x0000820000047ab9 */ /* 0x000fe40000000a00 */
[----:B0-----:R0:W-:Y:S10]  /*a980*/  ST.E.128 desc[UR4][R38.64], R12 ;  /* 0x0000000c26007985 */ /* 0x0011f4000c101d04 */
[----:B------:R-:W-:Y:S05]  /*a990*/  @P3 BRA `(.L_x_492) ;  /* 0x0000000400f03947 */ /* 0x000fea0003800000 */
[----:B------:R-:W-:Y:S01]  /*a9a0*/  IMAD.WIDE R36, R11, 0x2, R36 ;  /* 0x000000020b247825 */ /* 0x000fe200078e0224 */
[----:B------:R-:W-:-:S04]  /*a9b0*/  ULDC.64 UR4, c[0x0][0x208] ;  /* 0x0000820000047ab9 */ /* 0x000fc80000000a00 */
[----:B-1----:R1:W-:Y:S01]  /*a9c0*/  ST.E.128 desc[UR4][R36.64], R32 ;  /* 0x0000002024007985 */ /* 0x0023e2000c101d04 */
[----:B------:R-:W-:Y:S05]  /*a9d0*/  BRA `(.L_x_492) ;  /* 0x0000000400e07947 */ /* 0x000fea0003800000 */
.L_x_446:
[----:B------:R-:W-:-:S04]  /*a9e0*/  ULOP3.LUT UR4, UR60, 0x1, URZ, 0xfc, !UPT ;  /* 0x000000013c047892 */ /* 0x000fc8000f8efc3f */
[----:B------:R-:W-:-:S06]  /*a9f0*/  UISETP.NE.AND UP0, UPT, UR4, 0x3, UPT ;  /* 0x000000030400788c */ /* 0x000fcc000bf05270 */
[----:B------:R-:W-:-:S13]  /*aa00*/  PLOP3.LUT P0, PT, PT, PT, UP0, 0x80, 0x0 ;  /* 0x000000000000781c */ /* 0x000fda0003f0f008 */
[----:B------:R-:W-:Y:S05]  /*aa10*/  @!P0 BRA `(.L_x_541) ;  /* 0x0000000000048947 */ /* 0x000fea0003800000 */
[----:B------:R-:W-:Y:S01]  /*aa20*/  BPT.TRAP 0x1 ;  /* 0x000000040000795c */ /* 0x000fe20000300000 */
.L_x_541:
[----:B------:R-:W-:Y:S01]  /*aa30*/  LEA R87, R213, R23, 0x3 ;  /* 0x00000017d5577211 */ /* 0x000fe200078e18ff */
[----:B------:R-:W-:Y:S01]  /*aa40*/  BSSY B1, `(.L_x_542) ;  /* 0x0000005000017945 */ /* 0x000fe20003800000 */
[----:B------:R-:W-:Y:S02]  /*aa50*/  SHF.L.U32 R88, R225, 0x1f, RZ ;  /* 0x0000001fe1587819 */ /* 0x000fe400000006ff */
[----:B------:R-:W-:Y:S02]  /*aa60*/  SHF.R.S32.HI R84, RZ, 0x1f, R30 ;  /* 0x0000001fff547819 */ /* 0x000fe4000001141e */
[----:B------:R-:W0:Y:S02]  /*aa70*/  SYNCS.PHASECHK.TRANS64.TRYWAIT P3, [R87+URZ+0x38890], R88 ;  /* 0x03889058570075a7 */ /* 0x000e24000806017f */
[----:B0-----:R-:W-:Y:S05]  /*aa80*/  @!P3 BRA `(.L_x_543) ;  /* 0x000001fc0064b947 */ /* 0x001fea0003800000 */
.L_x_836:
[----:B------:R-:W-:Y:S05]  /*aa90*/  BSYNC B1 ;  /* 0x0000000000017941 */ /* 0x000fea0003800000 */
.L_x_542:
[----:B------:R-:W-:Y:S01]  /*aaa0*/  ULDC.64 UR4, c[0x0][0x300] ;  /* 0x0000c00000047ab9 */ /* 0x000fe20000000a00 */
[----:B-----5:R-:W-:Y:S01]  /*aab0*/  SHF.R.S32.HI R85, RZ, 0x1f, R29 ;  /* 0x0000001fff557819 */ /* 0x020fe2000001141d */
[----:B------:R-:W-:Y:S01]  /*aac0*/  IMAD R11, R84, UR4, RZ ;  /* 0x00000004540b7c24 */ /* 0x000fe2000f8e02ff */
[----:B------:R-:W-:Y:S01]  /*aad0*/  ULDC.64 UR6, c[0x0][0x2e8] ;  /* 0x0000ba0000067ab9 */ /* 0x000fe20000000a00 */
[----:B------:R-:W-:-:S04]  /*aae0*/  IMAD.WIDE.U32 R12, R30, UR4, RZ ;  /* 0x000000041e0c7c25 */ /* 0x000fc8000f8e00ff */
[----:B------:R-:W-:Y:S01]  /*aaf0*/  IMAD R11, R30, UR5, R11 ;  /* 0x000000051e0b7c24 */ /* 0x000fe2000f8e020b */
[----:B------:R-:W-:Y:S01]  /*ab00*/  ULDC.64 UR4, c[0x0][0x310] ;  /* 0x0000c40000047ab9 */ /* 0x000fe20000000a00 */
[----:B------:R-:W-:Y:S02]  /*ab10*/  IMAD R86, R2, -0x50, R24 ;  /* 0xffffffb002567824 */ /* 0x000fe400078e0218 */
[----:B------:R-:W-:Y:S02]  /*ab20*/  IMAD R14, R85, UR4, RZ ;  /* 0x00000004550e7c24 */ /* 0x000fe4000f8e02ff */
[----:B------:R-:W-:Y:S01]  /*ab30*/  IMAD.IADD R13, R13, 0x1, R11 ;  /* 0x000000010d0d7824 */ /* 0x000fe200078e020b */
[----:B------:R-:W-:Y:S01]  /*ab40*/  VIMNMX R86, R86, 0x50, PT ;  /* 0x0000005056567848 */ /* 0x000fe20003fe0100 */
[C---:B------:R-:W-:Y:S02]  /*ab50*/  IMAD R11, R29.reuse, UR5, R14 ;  /* 0x000000051d0b7c24 */ /* 0x040fe4000f8e020e */
[----:B------:R-:W-:Y:S01]  /*ab60*/  IMAD.WIDE.U32 R12, R29, UR4, R12 ;  /* 0x000000041d0c7c25 */ /* 0x000fe2000f8e000c */
[----:B------:R-:W-:-:S03]  /*ab70*/  ULDC.64 UR4, c[0x0][0x308] ;  /* 0x0000c20000047ab9 */ /* 0x000fc60000000a00 */
[----:B------:R-:W-:Y:S02]  /*ab80*/  IMAD.IADD R13, R13, 0x1, R11 ;  /* 0x000000010d0d7824 */ /* 0x000fe400078e020b */
[----:B------:R-:W-:Y:S02]  /*ab90*/  IMAD.IADD R36, R86, 0x1, -R224 ;  /* 0x0000000156247824 */ /* 0x000fe400078e0ae0 */
[----:B------:R-:W-:Y:S01]  /*aba0*/  IMAD.WIDE.U32 R12, R223, UR4, R12 ;  /* 0x00000004df0c7c25 */ /* 0x000fe2000f8e000c */
[----:B------:R-:W-:-:S03]  /*abb0*/  UMOV UR4, 0xffffffff ;  /* 0xffffffff00047882 */ /* 0x000fc60000000000 */
[----:B------:R-:W-:Y:S01]  /*abc0*/  IMAD R35, R223, UR5, R13 ;  /* 0x00000005df237c24 */ /* 0x000fe2000f8e020d */
[----:B------:R-:W-:-:S04]  /*abd0*/  LEA R34, P3, R12, UR6, 0x1 ;  /* 0x000000060c227c11 */ /* 0x000fc8000f8608ff */
[----:B------:R-:W-:Y:S02]  /*abe0*/  LEA.HI.X R35, R12, UR7, R35, 0x1, P3 ;  /* 0x000000070c237c11 */ /* 0x000fe400098f0c23 */
[----:B------:R-:W-:Y:S01]  /*abf0*/  ISETP.GE.AND P3, PT, R36, 0x1, PT ;  /* 0x000000012400780c */ /* 0x000fe20003f66270 */
[----:B------:R-:W-:-:S12]  /*ac00*/  BRA.DIV UR4, `(.L_x_544) ;  /* 0x000001fe04187947 */ /* 0x000fd8000b800000 */
[----:B------:R1:W2:Y:S04]  /*ac10*/  SHFL.IDX PT, R37, R35, RZ, 0x181f ;  /* 0x00181fff23257589 */ /* 0x0002a800000e0000 */
[----:B------:R1:W3:Y:S02]  /*ac20*/  SHFL.IDX PT, R11, R34, RZ, 0x181f ;  /* 0x00181fff220b7589 */ /* 0x0002e400000e0000 */
.L_x_840:
[----:B------:R-:W-:Y:S04]  /*ac30*/  BSSY B1, `(.L_x_545) ;  /* 0x0000018000017945 */ /* 0x000fe80003800000 */
[----:B------:R-:W-:Y:S05]  /*ac40*/  @!P3 BRA `(.L_x_546) ;  /* 0x000000000058b947 */ /* 0x000fea0003800000 */
[----:B------:R-:W-:Y:S01]  /*ac50*/  ULDC UR4, c[0x0][0x2f4] ;  /* 0x0000bd0000047ab9 */ /* 0x000fe20000000800 */
[----:B------:R-:W-:Y:S01]  /*ac60*/  ULDC.64 UR6, c[0x0][0x208] ;  /* 0x0000820000067ab9 */ /* 0x000fe20000000a00 */
[----:B------:R-:W-:-:S13]  /*ac70*/  ISETP.GE.AND P4, PT, R16, UR4, PT ;  /* 0x0000000410007c0c */ /* 0x000fda000bf86270 */
[----:B------:R-:W4:Y:S01]  /*ac80*/  @!P4 LDS.128 R12, [R31+0x24400] ;  /* 0x024400001f0cc984 */ /* 0x000f220000000c00 */
[----:B---3--:R-:W-:-:S04]  /*ac90*/  @!P4 LEA R32, P3, R16, R11, 0x1 ;  /* 0x0000000b1020c211 */ /* 0x008fc800078608ff */
[----:B--2---:R-:W-:Y:S02]  /*aca0*/  @!P4 LEA.HI.X R33, R16, R37, R17, 0x1, P3 ;  /* 0x000000251021c211 */ /* 0x004fe400018f0c11 */
[----:B------:R-:W-:-:S03]  /*acb0*/  ISETP.GE.AND P3, PT, R214, UR4, PT ;  /* 0x00000004d6007c0c */ /* 0x000fc6000bf66270 */
[----:B----4-:R2:W-:Y:S10]  /*acc0*/  @!P4 ST.E.128 desc[UR6][R32.64], R12 ;  /* 0x0000000c2000c985 */ /* 0x0105f4000c101d06 */
[----:B------:R-:W3:Y:S01]  /*acd0*/  @!P3 LDS.128 R12, [R31+0x26c00] ;  /* 0x026c00001f0cb984 */ /* 0x000ee20000000c00 */
[----:B--2---:R-:W-:-:S04]  /*ace0*/  @!P3 LEA R32, P4, R212, R11, 0x1 ;  /* 0x0000000bd420b211 */ /* 0x004fc800078808ff */
[----:B------:R-:W-:Y:S02]  /*acf0*/  @!P3 LEA.HI.X R33, R212, R37, R215, 0x1, P4 ;  /* 0x00000025d421b211 */ /* 0x000fe400020f0cd7 */
[----:B------:R-:W-:-:S03]  /*ad00*/  ISETP.GE.AND P4, PT, R19, UR4, PT ;  /* 0x0000000413007c0c */ /* 0x000fc6000bf86270 */
[----:B---3--:R2:W-:Y:S10]  /*ad10*/  @!P3 ST.E.128 desc[UR6][R32.64], R12 ;  /* 0x0000000c2000b985 */ /* 0x0085f4000c101d06 */
[----:B------:R-:W3:Y:S01]  /*ad20*/  @!P4 LDS.128 R12, [R31+0x29400] ;  /* 0x029400001f0cc984 */ /* 0x000ee20000000c00 */
[----:B--2---:R-:W-:-:S04]  /*ad30*/  @!P4 LEA R32, P3, R19, R11, 0x1 ;  /* 0x0000000b1320c211 */ /* 0x004fc800078608ff */
[----:B------:R-:W-:Y:S02]  /*ad40*/  @!P4 LEA.HI.X R33, R19, R37, R219, 0x1, P3 ;  /* 0x000000251321c211 */ /* 0x000fe400018f0cdb */
[----:B------:R-:W-:-:S03]  /*ad50*/  ISETP.GE.AND P3, PT, R22, UR4, PT ;  /* 0x0000000416007c0c */ /* 0x000fc6000bf66270 */
[----:B---3--:R2:W-:Y:S10]  /*ad60*/  @!P4 ST.E.128 desc[UR6][R32.64], R12 ;  /* 0x0000000c2000c985 */ /* 0x0085f4000c101d06 */
[----:B------:R-:W3:Y:S01]  /*ad70*/  @!P3 LDS.128 R12, [R31+0x2bc00] ;  /* 0x02bc00001f0cb984 */ /* 0x000ee20000000c00 */
[----:B--2---:R-:W-:-:S04]  /*ad80*/  @!P3 LEA R32, P4, R22, R11, 0x1 ;  /* 0x0000000b1620b211 */ /* 0x004fc800078808ff */
[----:B------:R-:W-:-:S05]  /*ad90*/  @!P3 LEA.HI.X R33, R22, R37, R218, 0x1, P4 ;  /* 0x000000251621b211 */ /* 0x000fca00020f0cda */
[----:B---3--:R4:W-:Y:S04]  /*ada0*/  @!P3 ST.E.128 desc[UR6][R32.64], R12 ;  /* 0x0000000c2000b985 */ /* 0x0089e8000c101d06 */
.L_x_546:
[----:B------:R-:W-:Y:S05]  /*adb0*/  BSYNC B1 ;  /* 0x0000000000017941 */ /* 0x000fea0003800000 */
.L_x_545:
[----:B------:R-:W-:-:S03]  /*adc0*/  UMOV UR4, 0xffffffff ;  /* 0xffffffff00047882 */ /* 0x000fc60000000000 */
[----:B------:R-:W-:Y:S05]  /*add0*/  BRA.DIV UR4, `(.L_x_547) ;  /* 0x000001fa04f07947 */ /* 0x000fea000b800000 */
[----:B--2---:R2:W0:Y:S04]  /*ade0*/  SHFL.IDX PT, R37, R35, 0x1, 0x181f ;  /* 0x00381f0023257f89 */ /* 0x00442800000e0000 */
[----:B---3--:R2:W3:Y:S02]  /*adf0*/  SHFL.IDX PT, R11, R34, 0x1, 0x181f ;  /* 0x00381f00220b7f89 */ /* 0x0084e400000e0000 */
.L_x_844:
[----:B------:R-:W-:Y:S01]  /*ae00*/  ISETP.GE.AND P3, PT, R36, 0x21, PT ;  /* 0x000000212400780c */ /* 0x000fe20003f66270 */
[----:B------:R-:W-:-:S12]  /*ae10*/  BSSY B1, `(.L_x_548) ;  /* 0x0000018000017945 */ /* 0x000fd80003800000 */
[----:B------:R-:W-:Y:S05]  /*ae20*/  @!P3 BRA `(.L_x_549) ;  /* 0x000000000058b947 */ /* 0x000fea0003800000 */
[----:B------:R-:W-:Y:S01]  /*ae30*/  ULDC UR4, c[0x0][0x2f4] ;  /* 0x0000bd0000047ab9 */ /* 0x000fe20000000800 */
[----:B------:R-:W-:Y:S01]  /*ae40*/  ULDC.64 UR6, c[0x0][0x208] ;  /* 0x0000820000067ab9 */ /* 0x000fe20000000a00 */
[----:B------:R-:W-:-:S13]  /*ae50*/  ISETP.GE.AND P4, PT, R16, UR4, PT ;  /* 0x0000000410007c0c */ /* 0x000fda000bf86270 */
[----:B----4-:R-:W4:Y:S01]  /*ae60*/  @!P4 LDS.128 R12, [R31+0x25400] ;  /* 0x025400001f0cc984 */ /* 0x010f220000000c00 */
[----:B---3--:R-:W-:-:S04]  /*ae70*/  @!P4 LEA R32, P3, R16, R11, 0x1 ;  /* 0x0000000b1020c211 */ /* 0x008fc800078608ff */
[----:B0-----:R-:W-:Y:S02]  /*ae80*/  @!P4 LEA.HI.X R33, R16, R37, R17, 0x1, P3 ;  /* 0x000000251021c211 */ /* 0x001fe400018f0c11 */
[----:B------:R-:W-:-:S03]  /*ae90*/  ISETP.GE.AND P3, PT, R214, UR4, PT ;  /* 0x00000004d6007c0c */ /* 0x000fc6000bf66270 */
[----:B----4-:R0:W-:Y:S10]  /*aea0*/  @!P4 ST.E.128 desc[UR6][R32.64], R12 ;  /* 0x0000000c2000c985 */ /* 0x0101f4000c101d06 */
[----:B------:R-:W3:Y:S01]  /*aeb0*/  @!P3 LDS.128 R12, [R31+0x27c00] ;  /* 0x027c00001f0cb984 */ /* 0x000ee20000000c00 */
[----:B0-----:R-:W-:-:S04]  /*aec0*/  @!P3 LEA R32, P4, R212, R11, 0x1 ;  /* 0x0000000bd420b211 */ /* 0x001fc800078808ff */
[----:B------:R-:W-:Y:S02]  /*aed0*/  @!P3 LEA.HI.X R33, R212, R37, R215, 0x1, P4 ;  /* 0x00000025d421b211 */ /* 0x000fe400020f0cd7 */
[----:B------:R-:W-:-:S03]  /*aee0*/  ISETP.GE.AND P4, PT, R19, UR4, PT ;  /* 0x0000000413007c0c */ /* 0x000fc6000bf86270 */
[----:B---3--:R0:W-:Y:S10]  /*aef0*/  @!P3 ST.E.128 desc[UR6][R32.64], R12 ;  /* 0x0000000c2000b985 */ /* 0x0081f4000c101d06 */
[----:B------:R-:W3:Y:S01]  /*af00*/  @!P4 LDS.128 R12, [R31+0x2a400] ;  /* 0x02a400001f0cc984 */ /* 0x000ee20000000c00 */
[----:B0-----:R-:W-:-:S04]  /*af10*/  @!P4 LEA R32, P3, R19, R11, 0x1 ;  /* 0x0000000b1320c211 */ /* 0x001fc800078608ff */
[----:B------:R-:W-:Y:S02]  /*af20*/  @!P4 LEA.HI.X R33, R19, R37, R219, 0x1, P3 ;  /* 0x000000251321c211 */ /* 0x000fe400018f0cdb */
[----:B------:R-:W-:-:S03]  /*af30*/  ISETP.GE.AND P3, PT, R22, UR4, PT ;  /* 0x0000000416007c0c */ /* 0x000fc6000bf66270 */
[----:B---3--:R0:W-:Y:S10]  /*af40*/  @!P4 ST.E.128 desc[UR6][R32.64], R12 ;  /* 0x0000000c2000c985 */ /* 0x0081f4000c101d06 */
[----:B------:R-:W3:Y:S01]  /*af50*/  @!P3 LDS.128 R12, [R31+0x2cc00] ;  /* 0x02cc00001f0cb984 */ /* 0x000ee20000000c00 */
[----:B0-----:R-:W-:-:S04]  /*af60*/  @!P3 LEA R32, P4, R22, R11, 0x1 ;  /* 0x0000000b1620b211 */ /* 0x001fc800078808ff */
[----:B------:R-:W-:-:S05]  /*af70*/  @!P3 LEA.HI.X R33, R22, R37, R218, 0x1, P4 ;  /* 0x000000251621b211 */ /* 0x000fca00020f0cda */
[----:B---3--:R0:W-:Y:S04]  /*af80*/  @!P3 ST.E.128 desc[UR6][R32.64], R12 ;  /* 0x0000000c2000b985 */ /* 0x0081e8000c101d06 */
.L_x_549:
[----:B------:R-:W-:Y:S05]  /*af90*/  BSYNC B1 ;  /* 0x0000000000017941 */ /* 0x000fea0003800000 */
.L_x_548:
[----:B------:R-:W-:-:S03]  /*afa0*/  UMOV UR4, 0xffffffff ;  /* 0xffffffff00047882 */ /* 0x000fc60000000000 */
[----:B------:R-:W-:Y:S05]  /*afb0*/  BRA.DIV UR4, `(.L_x_550) ;  /* 0x000001fa04c47947 */ /* 0x000fea000b800000 */
[----:B-12---:R-:W1:Y:S04]  /*afc0*/  SHFL.IDX PT, R35, R35, 0x2, 0x181f ;  /* 0x00581f0023237f89 */ /* 0x006e6800000e0000 */
[----:B------:R-:W2:Y:S02]  /*afd0*/  SHFL.IDX PT, R34, R34, 0x2, 0x181f ;  /* 0x00581f0022227f89 */ /* 0x000ea400000e0000 */
.L_x_848:
[----:B------:R-:W-:-:S13]  /*afe0*/  ISETP.GE.AND P3, PT, R36, 0x41, PT ;  /* 0x000000412400780c */ /* 0x000fda0003f66270 */
[----:B------:R-:W-:Y:S05]  /*aff0*/  @!P3 BRA `(.L_x_492) ;  /* 0x000000000058b947 */ /* 0x000fea0003800000 */
[----:B------:R-:W-:Y:S01]  /*b000*/  ULDC UR4, c[0x0][0x2f4] ;  /* 0x0000bd0000047ab9 */ /* 0x000fe20000000800 */
[----:B------:R-:W-:Y:S01]  /*b010*/  ULDC.64 UR6, c[0x0][0x208] ;  /* 0x0000820000067ab9 */ /* 0x000fe20000000a00 */
[----:B------:R-:W-:-:S13]  /*b020*/  ISETP.GE.AND P4, PT, R16, UR4, PT ;  /* 0x0000000410007c0c */ /* 0x000fda000bf86270 */
[----:B0---4-:R-:W0:Y:S01]  /*b030*/  @!P4 LDS.128 R12, [R31+0x26400] ;  /* 0x026400001f0cc984 */ /* 0x011e220000000c00 */
[----:B--2---:R-:W-:-:S04]  /*b040*/  @!P4 LEA R32, P3, R16, R34, 0x1 ;  /* 0x000000221020c211 */ /* 0x004fc800078608ff */
[----:B-1----:R-:W-:Y:S02]  /*b050*/  @!P4 LEA.HI.X R33, R16, R35, R17, 0x1, P3 ;  /* 0x000000231021c211 */ /* 0x002fe400018f0c11 */
[----:B------:R-:W-:-:S03]  /*b060*/  ISETP.GE.AND P3, PT, R214, UR4, PT ;  /* 0x00000004d6007c0c */ /* 0x000fc6000bf66270 */
[----:B0-----:R0:W-:Y:S10]  /*b070*/  @!P4 ST.E.128 desc[UR6][R32.64], R12 ;  /* 0x0000000c2000c985 */ /* 0x0011f4000c101d06 */
[----:B------:R-:W1:Y:S01]  /*b080*/  @!P3 LDS.128 R12, [R31+0x28c00] ;  /* 0x028c00001f0cb984 */ /* 0x000e620000000c00 */
[----:B0-----:R-:W-:-:S04]  /*b090*/  @!P3 LEA R32, P4, R212, R34, 0x1 ;  /* 0x00000022d420b211 */ /* 0x001fc800078808ff */
[----:B------:R-:W-:Y:S02]  /*b0a0*/  @!P3 LEA.HI.X R33, R212, R35, R215, 0x1, P4 ;  /* 0x00000023d421b211 */ /* 0x000fe400020f0cd7 */
[----:B------:R-:W-:-:S03]  /*b0b0*/  ISETP.GE.AND P4, PT, R19, UR4, PT ;  /* 0x0000000413007c0c */ /* 0x000fc6000bf86270 */
[----:B-1----:R0:W-:Y:S10]  /*b0c0*/  @!P3 ST.E.128 desc[UR6][R32.64], R12 ;  /* 0x0000000c2000b985 */ /* 0x0021f4000c101d06 */
[----:B------:R-:W1:Y:S01]  /*b0d0*/  @!P4 LDS.128 R12, [R31+0x2b400] ;  /* 0x02b400001f0cc984 */ /* 0x000e620000000c00 */
[----:B0-----:R-:W-:-:S04]  /*b0e0*/  @!P4 LEA R32, P3, R19, R34, 0x1 ;  /* 0x000000221320c211 */ /* 0x001fc800078608ff */
[----:B------:R-:W-:Y:S02]  /*b0f0*/  @!P4 LEA.HI.X R33, R19, R35, R219, 0x1, P3 ;  /* 0x000000231321c211 */ /* 0x000fe400018f0cdb */
[----:B------:R-:W-:-:S03]  /*b100*/  ISETP.GE.AND P3, PT, R22, UR4, PT ;  /* 0x0000000416007c0c */ /* 0x000fc6000bf66270 */
[----:B-1----:R0:W-:Y:S10]  /*b110*/  @!P4 ST.E.128 desc[UR6][R32.64], R12 ;  /* 0x0000000c2000c985 */ /* 0x0021f4000c101d06 */
[----:B------:R-:W1:Y:S01]  /*b120*/  @!P3 LDS.128 R12, [R31+0x2dc00] ;  /* 0x02dc00001f0cb984 */ /* 0x000e620000000c00 */
[----:B0-----:R-:W-:-:S04]  /*b130*/  @!P3 LEA R32, P4, R22, R34, 0x1 ;  /* 0x000000221620b211 */ /* 0x001fc800078808ff */
[----:B------:R-:W-:-:S05]  /*b140*/  @!P3 LEA.HI.X R33, R22, R35, R218, 0x1, P4 ;  /* 0x000000231621b211 */ /* 0x000fca00020f0cda */
[----:B-1----:R0:W-:Y:S04]  /*b150*/  @!P3 ST.E.128 desc[UR6][R32.64], R12 ;  /* 0x0000000c2000b985 */ /* 0x0021e8000c101d06 */
.L_x_492:
[----:B------:R-:W-:Y:S05]  /*b160*/  BSYNC B0 ;  /* 0x0000000000007941 */ /* 0x000fea0003800000 */
.L_x_445:
[----:B---3--:R-:W3:Y:S01]  /*b170*/  S2R R11, SR_TID.X ;  /* 0x00000000000b7919 */ /* 0x008ee20000002100 */
[----:B------:R-:W-:Y:S01]  /*b180*/  @!PT LDS RZ, [RZ] ;  /* 0x00000000fffff984 */ /* 0x000fe20000000800 */
[----:B------:R-:W-:Y:S01]  /*b190*/  @!PT LDS RZ, [RZ] ;  /* 0x00000000fffff984 */ /* 0x000fe20000000800 */
[----:B------:R-:W-:Y:S01]  /*b1a0*/  @!PT LDS RZ, [RZ] ;  /* 0x00000000fffff984 */ /* 0x000fe20000000800 */
[----:B------:R-:W-:Y:S01]  /*b1b0*/  @!PT LDS RZ, [RZ] ;  /* 0x00000000fffff984 */ /* 0x000fe20000000800 */
[----:B------:R5:W-:Y:S06]  /*b1c0*/  MEMBAR.ALL.CTA ;  /* 0x0000000000007992 */ /* 0x000bec0000008000 */
[----:B-----5:R-:W5:Y:S01]  /*b1d0*/  FENCE.VIEW.ASYNC.S ;  /* 0x00000000000073c6 */ /* 0x020f620000000000 */
[----:B------:R-:W-:Y:S05]  /*b1e0*/  WARPSYNC.ALL ;  /* 0x0000000000007948 */ /* 0x000fea0003800000 */
[----:B------:R-:W-:Y:S01]  /*b1f0*/  BSSY B0, `(.L_x_551) ;  /* 0x0000009000007945 */ /* 0x000fe20003800000 */
[----:B---3--:R-:W-:Y:S01]  /*b200*/  LOP3.LUT R11, R11, 0x7f, RZ, 0xc0, !PT ;  /* 0x0000007f0b0b7812 */ /* 0x008fe200078ec0ff */
[----:B-----5:R3:W-:Y:S03]  /*b210*/  BAR.SYNC.DEFER_BLOCKING R158, 0x80 ;  /* 0x0002009e0000751d */ /* 0x0207e60000010000 */
[----:B------:R-:W-:-:S13]  /*b220*/  ISETP.NE.AND P3, PT, R11, RZ, PT ;  /* 0x000000ff0b00720c */ /* 0x000fda0003f65270 */
[----:B------:R-:W-:-:S04]  /*b230*/  @!P3 IADD3 R11, R87, 0x388a0, RZ ;  /* 0x000388a0570bb810 */ /* 0x000fc80007ffe0ff */
[----:B------:R-:W-:-:S04]  /*b240*/  @!P3 PRMT R11, RZ, 0x654, R11 ;  /* 0x00000654ff0bb816 */ /* 0x000fc8000000000b */
[----:B------:R3:W-:Y:S01]  /*b250*/  @!P3 SYNCS.ARRIVE.TRANS64.RED.A1T0 RZ, [R11+URZ], RZ ;  /* 0x000000ff0bffb9a7 */ /* 0x0007e2000810043f */
[----:B------:R-:W-:Y:S05]  /*b260*/  @!P0 BRA `(.L_x_552) ;  /* 0x0000000000048947 */ /* 0x000fea0003800000 */
[----:B------:R-:W-:Y:S01]  /*b270*/  BPT.TRAP 0x1 ;  /* 0x000000040000795c */ /* 0x000fe20000300000 */
.L_x_552:
[----:B------:R-:W-:Y:S05]  /*b280*/  BSYNC B0 ;  /* 0x0000000000007941 */ /* 0x000fea0003800000 */
.L_x_551:
[----:B------:R-:W5:Y:S01]  /*b290*/  SYNCS.PHASECHK.TRANS64.TRYWAIT P0, [R87+URZ+0x388b0], R88 ;  /* 0x0388b058570075a7 */ /* 0x000f62000800017f */
[----:B------:R-:W-:Y:S01]  /*b2a0*/  ULDC UR61, c[0x0][0x2f4] ;  /* 0x0000bd00003d7ab9 */ /* 0x000fe20000000800 */
[----:B------:R-:W-:Y:S04]  /*b2b0*/  BSSY B0, `(.L_x_553) ;  /* 0x0000002000007945 */ /* 0x000fe80003800000 */
[----:B-----5:R-:W-:Y:S05]  /*b2c0*/  @!P0 BRA `(.L_x_554) ;  /* 0x000001f8004c8947 */ /* 0x020fea0003800000 */
.L_x_849:
[----:B------:R-:W-:Y:S05]  /*b2d0*/  BSYNC B0 ;  /* 0x0000000000007941 */ /* 0x000fea0003800000 */
.L_x_553:
[----:B------:R-:W-:Y:S01]  /*b2e0*/  ULDC.64 UR4, c[0x0][0x328] ;  /* 0x0000ca0000047ab9 */ /* 0x000fe20000000a00 */
[----:B------:R-:W-:Y:S01]  /*b2f0*/  IMAD.IADD R86, R86, 0x1, -R224 ;  /* 0x0000000156567824 */ /* 0x000fe200078e0ae0 */
[----:B------:R-:W-:Y:S01]  /*b300*/  ULDC.64 UR6, c[0x0][0x318] ;  /* 0x0000c60000067ab9 */ /* 0x000fe20000000a00 */
[----:B---3--:R-:W-:Y:S01]  /*b310*/  IMAD R11, R84, UR4, RZ ;  /* 0x00000004540b7c24 */ /* 0x008fe2000f8e02ff */
[----:B------:R-:W-:Y:S01]  /*b320*/  BSSY B0, `(.L_x_555) ;  /* 0x0000027000007945 */ /* 0x000fe20003800000 */
[----:B0---4-:R-:W-:Y:S01]  /*b330*/  IMAD.WIDE.U32 R12, R30, UR4, RZ ;  /* 0x000000041e0c7c25 */ /* 0x011fe2000f8e00ff */
[----:B------:R-:W-:-:S03]  /*b340*/  ISETP.GE.AND P0, PT, R86, 0x1, PT ;  /* 0x000000015600780c */ /* 0x000fc60003f06270 */
        /* <DEDUP_REMOVED lines=8> */
[----:B------:R-:W-:-:S04]  /*b3d0*/  IMAD.WIDE.U32 R12, R223, UR4, R12 ;  /* 0x00000004df0c7c25 */ /* 0x000fc8000f8e000c */
[----:B------:R-:W-:Y:S01]  /*b3e0*/  IMAD R29, R223, UR5, R13 ;  /* 0x00000005df1d7c24 */ /* 0x000fe2000f8e020d */
[----:B------:R-:W-:-:S04]  /*b3f0*/  LEA R11, P4, R12, UR6, 0x1 ;  /* 0x000000060c0b7c11 */ /* 0x000fc8000f8808ff */
[----:B------:R-:W-:Y:S01]  /*b400*/  LEA.HI.X R29, R12, UR7, R29, 0x1, P4 ;  /* 0x000000070c1d7c11 */ /* 0x000fe2000a0f0c1d */
[----:B-1----:R0:W1:Y:S04]  /*b410*/  SHFL.IDX PT, R35, R11, RZ, 0x181f ;  /* 0x00181fff0b237589 */ /* 0x00206800000e0000 */
[----:B------:R0:W3:Y:S01]  /*b420*/  SHFL.IDX PT, R30, R29, RZ, 0x181f ;  /* 0x00181fff1d1e7589 */ /* 0x0000e200000e0000 */
[----:B------:R-:W-:Y:S05]  /*b430*/  @!P0 BRA `(.L_x_556) ;  /* 0x0000000000548947 */ /* 0x000fea0003800000 */
[----:B------:R-:W-:Y:S01]  /*b440*/  ISETP.GE.AND P4, PT, R16, UR61, PT ;  /* 0x0000003d10007c0c */ /* 0x000fe2000bf86270 */
[----:B------:R-:W-:-:S12]  /*b450*/  ULDC.64 UR4, c[0x0][0x208] ;  /* 0x0000820000047ab9 */ /* 0x000fd80000000a00 */
[----:B------:R-:W4:Y:S01]  /*b460*/  @!P4 LDS.128 R12, [R31+0x400] ;  /* 0x000400001f0cc984 */ /* 0x000f220000000c00 */
[----:B-1----:R-:W-:-:S04]  /*b470*/  @!P4 LEA R32, P0, R16, R35, 0x1 ;  /* 0x000000231020c211 */ /* 0x002fc800078008ff */
[----:B---3--:R-:W-:Y:S02]  /*b480*/  @!P4 LEA.HI.X R33, R16, R30, R17, 0x1, P0 ;  /* 0x0000001e1021c211 */ /* 0x008fe400000f0c11 */
[----:B------:R-:W-:-:S03]  /*b490*/  ISETP.GE.AND P0, PT, R214, UR61, PT ;  /* 0x0000003dd6007c0c */ /* 0x000fc6000bf06270 */
[----:B----4-:R1:W-:Y:S10]  /*b4a0*/  @!P4 ST.E.128 desc[UR4][R32.64], R12 ;  /* 0x0000000c2000c985 */ /* 0x0103f4000c101d04 */
[----:B------:R-:W3:Y:S01]  /*b4b0*/  @!P0 LDS.128 R12, [R31+0x2c00] ;  /* 0x002c00001f0c8984 */ /* 0x000ee20000000c00 */
[----:B-1----:R-:W-:-:S04]  /*b4c0*/  @!P0 LEA R32, P4, R212, R35, 0x1 ;  /* 0x00000023d4208211 */ /* 0x002fc800078808ff */
[----:B------:R-:W-:Y:S02]  /*b4d0*/  @!P0 LEA.HI.X R33, R212, R30, R215, 0x1, P4 ;  /* 0x0000001ed4218211 */ /* 0x000fe400020f0cd7 */
[----:B------:R-:W-:-:S03]  /*b4e0*/  ISETP.GE.AND P4, PT, R19, UR61, PT ;  /* 0x0000003d13007c0c */ /* 0x000fc6000bf86270 */
[----:B---3--:R1:W-:Y:S10]  /*b4f0*/  @!P0 ST.E.128 desc[UR4][R32.64], R12 ;  /* 0x0000000c20008985 */ /* 0x0083f4000c101d04 */
[----:B------:R-:W3:Y:S01]  /*b500*/  @!P4 LDS.128 R12, [R31+0x5400] ;  /* 0x005400001f0cc984 */ /* 0x000ee20000000c00 */
[----:B-1----:R-:W-:-:S04]  /*b510*/  @!P4 LEA R32, P0, R19, R35, 0x1 ;  /* 0x000000231320c211 */ /* 0x002fc800078008ff */
[----:B------:R-:W-:Y:S02]  /*b520*/  @!P4 LEA.HI.X R33, R19, R30, R219, 0x1, P0 ;  /* 0x0000001e1321c211 */ /* 0x000fe400000f0cdb */
[----:B------:R-:W-:-:S03]  /*b530*/  ISETP.GE.AND P0, PT, R22, UR61, PT ;  /* 0x0000003d16007c0c */ /* 0x000fc6000bf06270 */
[----:B---3--:R1:W-:Y:S10]  /*b540*/  @!P4 ST.E.128 desc[UR4][R32.64], R12 ;  /* 0x0000000c2000c985 */ /* 0x0083f4000c101d04 */
[----:B------:R-:W3:Y:S01]  /*b550*/  @!P0 LDS.128 R12, [R31+0x7c00] ;  /* 0x007c00001f0c8984 */ /* 0x000ee20000000c00 */
[----:B-1----:R-:W-:-:S04]  /*b560*/  @!P0 LEA R32, P4, R22, R35, 0x1 ;  /* 0x0000002316208211 */ /* 0x002fc800078808ff */
[----:B------:R-:W-:-:S05]  /*b570*/  @!P0 LEA.HI.X R33, R22, R30, R218, 0x1, P4 ;  /* 0x0000001e16218211 */ /* 0x000fca00020f0cda */
[----:B---3--:R4:W-:Y:S04]  /*b580*/  @!P0 ST.E.128 desc[UR4][R32.64], R12 ;  /* 0x0000000c20008985 */ /* 0x0089e8000c101d04 */
.L_x_556:
[----:B------:R-:W-:Y:S05]  /*b590*/  BSYNC B0 ;  /* 0x0000000000007941 */ /* 0x000fea0003800000 */
.L_x_555:
[----:B------:R-:W-:Y:S01]  /*b5a0*/  ISETP.GE.AND P0, PT, R86, 0x21, PT ;  /* 0x000000215600780c */ /* 0x000fe20003f06270 */
[----:B---3--:R3:W0:Y:S01]  /*b5b0*/  SHFL.IDX PT, R30, R29, 0x1, 0x181f ;  /* 0x00381f001d1e7f89 */ /* 0x00862200000e0000 */
[----:B------:R-:W-:Y:S03]  /*b5c0*/  BSSY B0, `(.L_x_557) ;  /* 0x0000018000007945 */ /* 0x000fe60003800000 */
[----:B-1----:R3:W1:Y:S08]  /*b5d0*/  SHFL.IDX PT, R35, R11, 0x1, 0x181f ;  /* 0x00381f000b237f89 */ /* 0x00267000000e0000 */
[----:B---3--:R-:W-:Y:S05]  /*b5e0*/  @!P0 BRA `(.L_x_558) ;  /* 0x0000000000548947 */ /* 0x008fea0003800000 */
[----:B------:R-:W-:Y:S01]  /*b5f0*/  ISETP.GE.AND P4, PT, R16, UR61, PT ;  /* 0x0000003d10007c0c */ /* 0x000fe2000bf86270 */
[----:B------:R-:W-:-:S12]  /*b600*/  ULDC.64 UR4, c[0x0][0x208] ;  /* 0x0000820000047ab9 */ /* 0x000fd80000000a00 */
[----:B----4-:R-:W3:Y:S01]  /*b610*/  @!P4 LDS.128 R12, [R31+0x1400] ;  /* 0x001400001f0cc984 */ /* 0x010ee20000000c00 */
[----:B-1----:R-:W-:-:S04]  /*b620*/  @!P4 LEA R32, P0, R16, R35, 0x1 ;  /* 0x000000231020c211 */ /* 0x002fc800078008ff */
[----:B0-----:R-:W-:Y:S02]  /*b630*/  @!P4 LEA.HI.X R33, R16, R30, R17, 0x1, P0 ;  /* 0x0000001e1021c211 */ /* 0x001fe400000f0c11 */
[----:B------:R-:W-:-:S03]  /*b640*/  ISETP.GE.AND P0, PT, R214, UR61, PT ;  /* 0x0000003dd6007c0c */ /* 0x000fc6000bf06270 */
[----:B---3--:R0:W-:Y:S10]  /*b650*/  @!P4 ST.E.128 desc[UR4][R32.64], R12 ;  /* 0x0000000c2000c985 */ /* 0x0081f4000c101d04 */
        /* <DEDUP_REMOVED lines=14> */
.L_x_558:
[----:B------:R-:W-:Y:S05]  /*b740*/  BSYNC B0 ;  /* 0x0000000000007941 */ /* 0x000fea0003800000 */
.L_x_557:
[----:B------:R-:W-:Y:S01]  /*b750*/  ISETP.GE.AND P0, PT, R86, 0x41, PT ;  /* 0x000000415600780c */ /* 0x000fe20003f06270 */
[----:B0-----:R-:W0:Y:S01]  /*b760*/  SHFL.IDX PT, R29, R29, 0x2, 0x181f ;  /* 0x00581f001d1d7f89 */ /* 0x001e2200000e0000 */
[----:B------:R-:W-:Y:S03]  /*b770*/  BSSY B0, `(.L_x_559) ;  /* 0x0000018000007945 */ /* 0x000fe60003800000 */
[----:B------:R-:W0:Y:S08]  /*b780*/  SHFL.IDX PT, R11, R11, 0x2, 0x181f ;  /* 0x00581f000b0b7f89 */ /* 0x000e3000000e0000 */
[----:B------:R-:W-:Y:S05]  /*b790*/  @!P0 BRA `(.L_x_560) ;  /* 0x0000000000548947 */ /* 0x000fea0003800000 */
[----:B------:R-:W-:Y:S01]  /*b7a0*/  ISETP.GE.AND P4, PT, R16, UR61, PT ;  /* 0x0000003d10007c0c */ /* 0x000fe2000bf86270 */
[----:B------:R-:W-:-:S12]  /*b7b0*/  ULDC.64 UR4, c[0x0][0x208] ;  /* 0x0000820000047ab9 */ /* 0x000fd80000000a00 */
[----:B---34-:R-:W3:Y:S01]  /*b7c0*/  @!P4 LDS.128 R12, [R31+0x2400] ;  /* 0x002400001f0cc984 */ /* 0x018ee20000000c00 */
        /* <DEDUP_REMOVED lines=13> */
[----:B---3--:R-:W-:Y:S10]  /*b8a0*/  @!P4 ST.E.128 desc[UR4][R32.64], R12 ;  /* 0x0000000c2000c985 */ /* 0x008ff4000c101d04 */
[C---:B------:R-:W-:Y:S01]  /*b8b0*/  @!P0 LEA R30, P4, R22.reuse, R11, 0x1 ;  /* 0x0000000b161e8211 */ /* 0x040fe200078808ff */
[----:B------:R0:W3:Y:S03]  /*b8c0*/  @!P0 LDS.128 R12, [R31+0x9c00] ;  /* 0x009c00001f0c8984 */ /* 0x0000e60000000c00 */
[----:B0-----:R-:W-:-:S05]  /*b8d0*/  @!P0 LEA.HI.X R31, R22, R29, R218, 0x1, P4 ;  /* 0x0000001d161f8211 */ /* 0x001fca00020f0cda */
[----:B---3--:R0:W-:Y:S04]  /*b8e0*/  @!P0 ST.E.128 desc[UR4][R30.64], R12 ;  /* 0x0000000c1e008985 */ /* 0x0081e8000c101d04 */
.L_x_560:
[----:B------:R-:W-:Y:S05]  /*b8f0*/  BSYNC B0 ;  /* 0x0000000000007941 */ /* 0x000fea0003800000 */
.L_x_559:
[----:B------:R-:W-:Y:S01]  /*b900*/  @!PT LDS RZ, [RZ] ;  /* 0x00000000fffff984 */ /* 0x000fe20000000800 */
[----:B------:R-:W-:Y:S01]  /*b910*/  @!PT LDS RZ, [RZ] ;  /* 0x00000000fffff984 */ /* 0x000fe20000000800 */
[----:B------:R-:W-:Y:S01]  /*b920*/  @!PT LDS RZ, [RZ] ;  /* 0x00000000fffff984 */ /* 0x000fe20000000800 */
[----:B------:R-:W-:Y:S01]  /*b930*/  @!PT LDS RZ, [RZ] ;  /* 0x00000000fffff984 */ /* 0x000fe20000000800 */
[----:B------:R5:W-:Y:S06]  /*b940*/  MEMBAR.ALL.CTA ;  /* 0x0000000000007992 */ /* 0x000bec0000008000 */
[----:B-----5:R-:W5:Y:S01]  /*b950*/  FENCE.VIEW.ASYNC.S ;  /* 0x00000000000073c6 */ /* 0x020f620000000000 */
[----:B------:R-:W-:Y:S01]  /*b960*/  @!P3 IADD3 R87, R87, 0x388c0, RZ ;  /* 0x000388c05757b810 */ /* 0x000fe20007ffe0ff */
[----:B------:R-:W-:Y:S01]  /*b970*/  VIADD R213, R213, 0x1 ;  /* 0x00000001d5d57836 */ /* 0x000fe20000000000 */
[----:B-----5:R0:W-:Y:S01]  /*b980*/  BAR.SYNC.DEFER_BLOCKING R158, 0x80 ;  /* 0x0002009e0000751d */ /* 0x0201e20000010000 */
[----:B------:R-:W-:-:S02]  /*b990*/  LOP3.LUT P4, RZ, R18, 0x1, RZ, 0xc0, !PT ;  /* 0x0000000112ff7812 */ /* 0x000fc4000788c0ff */
[----:B------:R-:W-:Y:S02]  /*b9a0*/  @!P3 PRMT R87, RZ, 0x654, R87 ;  /* 0x00000654ff57b816 */ /* 0x000fe40000000057 */
[----:B------:R-:W-:Y:S02]  /*b9b0*/  PLOP3.LUT P0, PT, PT, PT, PT, 0x8, 0x0 ;  /* 0x000000000000781c */ /* 0x000fe40003f0e170 */
[----:B------:R1:W-:Y:S01]  /*b9c0*/  @!P3 SYNCS.ARRIVE.TRANS64.RED.A1T0 RZ, [R87+URZ], RZ ;  /* 0x000000ff57ffb9a7 */ /* 0x0003e2000810043f */
[----:B------:R-:W-:-:S04]  /*b9d0*/  ISETP.NE.AND P3, PT, R213, 0x2, PT ;  /* 0x00000002d500780c */ /* 0x000fc80003f65270 */
[----:B0--34-:R-:W-:Y:S02]  /*b9e0*/  SEL R12, RZ, 0x1, P3 ;  /* 0x00000001ff0c7807 */ /* 0x019fe40001800000 */
[----:B------:R-:W-:Y:S02]  /*b9f0*/  SEL R213, R213, RZ, P3 ;  /* 0x000000ffd5d57207 */ /* 0x000fe40001800000 */
[----:B------:R-:W-:Y:S01]  /*ba00*/  LOP3.LUT R225, R225, R12, RZ, 0x3c, !PT ;  /* 0x0000000ce1e17212 */ /* 0x000fe200078e3cff */
[----:B-1----:R-:W-:Y:S06]  /*ba10*/  @P4 BRA `(.L_x_561) ;  /* 0xffffff7400684947 */ /* 0x002fec000383ffff */
.L_x_440:
[----:B------:R-:W-:Y:S01]  /*ba20*/  BSSY B0, `(.L_x_562) ;  /* 0x0000005000007945 */ /* 0x000fe20003800000 */
[----:B------:R-:W-:-:S03]  /*ba30*/  IMAD.MOV.U32 R3, RZ, RZ, RZ ;  /* 0x000000ffff037224 */ /* 0x000fc600078e00ff */
[----:B------:R-:W-:Y:S05]  /*ba40*/  @P0 BRA `(.L_x_563) ;  /* 0x0000000000080947 */ /* 0x000fea0003800000 */
[----:B------:R-:W0:Y:S02]  /*ba50*/  FENCE.VIEW.ASYNC.G ;  /* 0x00000000000073c6 */ /* 0x000e240000000100 */
[----:B0-----:R-:W-:Y:S06]  /*ba60*/  BAR.ARV 0xc, 0x180 ;  /* 0x0306000000007b1d */ /* 0x001fec0000002000 */
.L_x_563:
[----:B------:R-:W-:Y:S05]  /*ba70*/  BSYNC B0 ;  /* 0x0000000000007941 */ /* 0x000fea0003800000 */
.L_x_562:
[----:B------:R-:W-:Y:S01]  /*ba80*/  LOP3.LUT P0, RZ, R18, 0x2, RZ, 0xc0, !PT ;  /* 0x0000000212ff7812 */ /* 0x000fe2000780c0ff */
[----:B------:R-:W-:-:S12]  /*ba90*/  BSSY B0, `(.L_x_564) ;  /* 0x0000020000007945 */ /* 0x000fd80003800000 */
[----:B------:R-:W-:Y:S05]  /*baa0*/  @!P0 BRA `(.L_x_565) ;  /* 0x0000000000788947 */ /* 0x000fea0003800000 */
[----:B------:R-:W3:Y:S01]  /*bab0*/  LDL R0, [R1+0x74] ;  /* 0x0000740001007983 */ /* 0x000ee20000100800 */
[----:B------:R-:W-:Y:S01]  /*bac0*/  ULDC UR4, c[0x0][0x9f0] ;  /* 0x00027c0000047ab9 */ /* 0x000fe20000000800 */
[----:B---3--:R-:W-:-:S04]  /*bad0*/  ISETP.NE.AND P0, PT, R0, RZ, PT ;  /* 0x000000ff0000720c */ /* 0x008fc80003f05270 */
        /* <DEDUP_REMOVED lines=11> */
[----:B------:R-:W-:Y:S01]  /*bb90*/  ISETP.GE.AND P2, PT, R0, RZ, PT ;  /* 0x000000ff0000720c */ /* 0x000fe20003f46270 */
[----:B0-----:R-:W-:Y:S01]  /*bba0*/  IMAD.MOV.U32 R2, RZ, RZ, RZ ;  /* 0x000000ffff027224 */ /* 0x001fe200078e00ff */
[----:B-1----:R-:W-:-:S05]  /*bbb0*/  IADD3 R6, RZ, -R3, RZ ;  /* 0x80000003ff067210 */ /* 0x002fca0007ffe0ff */
[----:B------:R-:W-:-:S04]  /*bbc0*/  IMAD R7, R6, R5, RZ ;  /* 0x0000000506077224 */ /* 0x000fc800078e02ff */
[----:B------:R-:W-:-:S04]  /*bbd0*/  IMAD.HI.U32 R3, R3, R7, R2 ;  /* 0x0000000703037227 */ /* 0x000fc800078e0002 */
[----:B------:R-:W-:Y:S02]  /*bbe0*/  IMAD.MOV.U32 R2, RZ, RZ, R8 ;  /* 0x000000ffff027224 */ /* 0x000fe400078e0008 */
[----:B------:R-:W-:-:S04]  /*bbf0*/  IMAD.HI.U32 R3, R3, R4, RZ ;  /* 0x0000000403037227 */ /* 0x000fc800078e00ff */
[----:B------:R-:W-:-:S05]  /*bc00*/  IMAD R2, R3, R2, R4 ;  /* 0x0000000203027224 */ /* 0x000fca00078e0204 */
[----:B------:R-:W-:-:S13]  /*bc10*/  ISETP.GT.U32.AND P1, PT, R5, R2, PT ;  /* 0x000000020500720c */ /* 0x000fda0003f24070 */
[-C--:B------:R-:W-:Y:S01]  /*bc20*/  @!P1 IADD3 R2, R2, -R5.reuse, RZ ;  /* 0x8000000502029210 */ /* 0x080fe20007ffe0ff */
[----:B------:R-:W-:Y:S01]  /*bc30*/  @!P1 VIADD R3, R3, 0x1 ;  /* 0x0000000103039836 */ /* 0x000fe20000000000 */
[----:B------:R-:W-:Y:S02]  /*bc40*/  ISETP.NE.AND P1, PT, R9, RZ, PT ;  /* 0x000000ff0900720c */ /* 0x000fe40003f25270 */
[----:B------:R-:W-:-:S13]  /*bc50*/  ISETP.GE.U32.AND P0, PT, R2, R5, PT ;  /* 0x000000050200720c */ /* 0x000fda0003f06070 */
[----:B------:R-:W-:-:S04]  /*bc60*/  @P0 VIADD R3, R3, 0x1 ;  /* 0x0000000103030836 */ /* 0x000fc80000000000 */
[----:B------:R-:W-:Y:S01]  /*bc70*/  @!P2 IMAD.MOV R3, RZ, RZ, -R3 ;  /* 0x000000ffff03a224 */ /* 0x000fe200078e0a03 */
[----:B------:R-:W-:-:S07]  /*bc80*/  @!P1 LOP3.LUT R3, RZ, R9, RZ, 0x33, !PT ;  /* 0x00000009ff039212 */ /* 0x000fce00078e33ff */
.L_x_565:
[----:B------:R-:W-:Y:S05]  /*bc90*/  BSYNC B0 ;  /* 0x0000000000007941 */ /* 0x000fea0003800000 */
.L_x_564:
[----:B------:R-:W3:Y:S01]  /*bca0*/  LDL R0, [R1+0x8c] ;  /* 0x00008c0001007983 */ /* 0x000ee20000100800 */
[----:B------:R-:W-:Y:S02]  /*bcb0*/  PLOP3.LUT P0, PT, PT, PT, PT, 0x80, 0x0 ;  /* 0x000000000000781c */ /* 0x000fe40003f0f070 */
        /* <DEDUP_REMOVED lines=31> */
[----:B--2---:R-:W-:Y:S02]  /*beb0*/  CS2R R80, SRZ ;  /* 0x0000000000507805 */ /* 0x004fe4000001ff00 */
        /* <DEDUP_REMOVED lines=32> */
[----:B---3--:R-:W-:-:S05]  /*c0c0*/  IMAD R0, R0, R3, RZ ;  /* 0x0000000300007224 */ /* 0x008fca00078e02ff */
[----:B------:R0:W-:Y:S01]  /*c0d0*/  STL [R1+0x54], R0 ;  /* 0x0000540001007387 */ /* 0x0001e20000100800 */
[----:B------:R-:W-:Y:S02]  /*c0e0*/  VIADDMNMX R112, R0, R3, R130, PT ;  /* 0x0000000300707246 */ /* 0x000fe40003800182 */
[----:B------:R-:W-:Y:S02]  /*c0f0*/  CS2R R2, SRZ ;  /* 0x0000000000027805 */ /* 0x000fe4000001ff00 */
[----:B------:R-:W-:-:S13]  /*c100*/  ISETP.GT.AND P1, PT, R112, R0, PT ;  /* 0x000000007000720c */ /* 0x000fda0003f24270 */
[----:B0-----:R-:W-:Y:S05]  /*c110*/  @!P1 BRA `(.L_x_566) ;  /* 0x0000011c00489947 */ /* 0x001fea0003800000 */
[----:B------:R-:W2:Y:S02]  /*c120*/  LDL R0, [R1+0x11c] ;  /* 0x00011c0001007983 */ /* 0x000ea40000100800 */
[----:B--2---:R-:W-:Y:S02]  /*c130*/  R2UR UR4, R0 ;  /* 0x00000000000472ca */ /* 0x004fe400000e0000 */
[----:B------:R-:W0:Y:S11]  /*c140*/  S2R R0, SR_TID.X ;  /* 0x0000000000007919 */ /* 0x000e360000002100 */
[----:B------:R-:W-:-:S06]  /*c150*/  ULOP3.LUT UP0, URZ, UR4, 0x9f, URZ, 0xc0, !UPT ;  /* 0x0000009f043f7892 */ /* 0x000fcc000f80c03f */
[----:B------:R-:W-:Y:S02]  /*c160*/  PLOP3.LUT P0, PT, PT, PT, UP0, 0x80, 0x0 ;  /* 0x000000000000781c */ /* 0x000fe40003f0f008 */
[----:B0-----:R-:W-:-:S04]  /*c170*/  IADD3 R0, R0, -0x80, RZ ;  /* 0xffffff8000007810 */ /* 0x001fc80007ffe0ff */
[----:B------:R-:W-:-:S04]  /*c180*/  SHF.R.S32.HI R3, RZ, 0x1f, R0 ;  /* 0x0000001fff037819 */ /* 0x000fc80000011400 */
[----:B------:R-:W-:-:S04]  /*c190*/  LEA.HI R3, R3, R0, RZ, 0x7 ;  /* 0x0000000003037211 */ /* 0x000fc800078f38ff */
[----:B------:R-:W-:-:S06]  /*c1a0*/  SHF.R.S32.HI R0, RZ, 0x7, R3 ;  /* 0x00000007ff007819 */ /* 0x000fcc0000011403 */
[----:B------:R-:W0:Y:S02]  /*c1b0*/  SHFL.IDX PT, R0, R0, RZ, 0x1f ;  /* 0x00001fff00007589 */ /* 0x000e2400000e0000 */
[----:B0-----:R-:W-:-:S04]  /*c1c0*/  LEA.HI R2, R0, R0, RZ, 0x1 ;  /* 0x0000000000027211 */ /* 0x001fc800078f08ff */
[----:B------:R-:W-:-:S05]  /*c1d0*/  LOP3.LUT R3, R2, 0x1e, RZ, 0xc0, !PT ;  /* 0x0000001e02037812 */ /* 0x000fca00078ec0ff */
[----:B------:R-:W-:-:S05]  /*c1e0*/  IMAD.IADD R3, R0, 0x1, -R3 ;  /* 0x0000000100037824 */ /* 0x000fca00078e0a03 */
[----:B------:R-:W-:-:S04]  /*c1f0*/  LEA R3, R3, UR4, 0xd ;  /* 0x0000000403037c11 */ /* 0x000fc8000f8e68ff */
[----:B------:R-:W-:-:S04]  /*c200*/  SHF.R.U32.HI R2, RZ, 0x4, R3 ;  /* 0x00000004ff027819 */ /* 0x000fc80000011603 */
[----:B------:R-:W-:Y:S01]  /*c210*/  LOP3.LUT R2, R2, 0x3fff, RZ, 0xc0, !PT ;  /* 0x00003fff02027812 */ /* 0x000fe200078ec0ff */
[----:B------:R-:W-:Y:S06]  /*c220*/  @!P0 BRA `(.L_x_567) ;  /* 0x0000000000408947 */ /* 0x000fec0003800000 */
[----:B------:R-:W-:Y:S01]  /*c230*/  MOV R14, 0x0 ;  /* 0x00000000000e7802 */ /* 0x000fe20000000f00 */
[----:B------:R-:W-:Y:S01]  /*c240*/  ULDC.64 UR4, c[0x4][0x138] ;  /* 0x01004e0000047ab9 */ /* 0x000fe20000000a00 */
[----:B------:R-:W-:Y:S01]  /*c250*/  ULDC.64 UR6, c[0x4][0x140] ;  /* 0x0100500000067ab9 */ /* 0x000fe20000000a00 */
[----:B------:R-:W-:Y:S01]  /*c260*/  IMAD.U32 R4, RZ, RZ, UR4 ;  /* 0x00000004ff047e24 */ /* 0x000fe2000f8e00ff */
[----:B------:R-:W-:Y:S01]  /*c270*/  MOV R6, UR6 ;  /* 0x0000000600067c02 */ /* 0x000fe20008000f00 */
[----:B------:R-:W-:Y:S01]  /*c280*/  IMAD.U32 R5, RZ, RZ, UR5 ;  /* 0x00000005ff057e24 */ /* 0x000fe2000f8e00ff */
[----:B------:R-:W0:Y:S01]  /*c290*/  LDC.64 R14, c[0x4][R14] ;  /* 0x010000000e0e7b82 */ /* 0x000e220000000a00 */
[----:B------:R-:W-:Y:S01]  /*c2a0*/  ULDC.64 UR4, c[0x4][0xb8] ;  /* 0x01002e0000047ab9 */ /* 0x000fe20000000a00 */
[----:B------:R-:W-:Y:S01]  /*c2b0*/  IMAD.U32 R7, RZ, RZ, UR7 ;  /* 0x00000007ff077e24 */ /* 0x000fe2000f8e00ff */
[----:B------:R-:W-:Y:S01]  /*c2c0*/  MOV R8, 0x70 ;  /* 0x0000007000087802 */ /* 0x000fe20000000f00 */
[----:B------:R-:W-:-:S02]  /*c2d0*/  IMAD.U32 R10, RZ, RZ, UR4 ;  /* 0x00000004ff0a7e24 */ /* 0x000fc4000f8e00ff */
[----:B------:R-:W-:Y:S02]  /*c2e0*/  IMAD.U32 R11, RZ, RZ, UR5 ;  /* 0x00000005ff0b7e24 */ /* 0x000fe4000f8e00ff */
[----:B------:R-:W-:Y:S02]  /*c2f0*/  IMAD.MOV.U32 R12, RZ, RZ, 0x1 ;  /* 0x00000001ff0c7424 */ /* 0x000fe400078e00ff */
[----:B------:R-:W-:-:S07]  /*c300*/  IMAD.MOV.U32 R13, RZ, RZ, RZ ;  /* 0x000000ffff0d7224 */ /* 0x000fce00078e00ff */
[----:B------:R-:W-:-:S07]  /*c310*/  LEPC R20, `(.L_x_567) ;  /* 0x000000001014794e */ /* 0x000fce0000000000 */
[----:B0----5:R-:W-:Y:S05]  /*c320*/  CALL.ABS.NOINC R14 ;  /* 0x000000000e007343 */ /* 0x021fea0003c00000 */
.L_x_567:
[----:B------:R-:W-:Y:S02]  /*c330*/  ULDC UR4, c[0x0][0x3f4] ;  /* 0x0000fd0000047ab9 */ /* 0x000fe40000000800 */
[----:B------:R-:W-:-:S13]  /*c340*/  ISETP.LT.AND P0, PT, RZ, UR4, PT ;  /* 0x00000004ff007c0c */ /* 0x000fda000bf01270 */
[----:B------:R-:W-:Y:S05]  /*c350*/  @P0 BRA `(.L_x_568) ;  /* 0x0000000000400947 */ /* 0x000fea0003800000 */
[----:B------:R-:W2:Y:S02]  /*c360*/  LDL R20, [R1+0x84] ;  /* 0x0000840001147983 */ /* 0x000ea40000100800 */
[----:B--2---:R-:W-:-:S04]  /*c370*/  LEA.HI R0, R20, R20, RZ, 0x1 ;  /* 0x0000001414007211 */ /* 0x004fc800078f08ff */
[----:B------:R-:W-:-:S05]  /*c380*/  LOP3.LUT R0, R0, 0xfffffffe, RZ, 0xc0, !PT ;  /* 0xfffffffe00007812 */ /* 0x000fca00078ec0ff */
[----:B------:R-:W-:-:S05]  /*c390*/  IMAD.IADD R0, R20, 0x1, -R0 ;  /* 0x0000000114007824 */ /* 0x000fca00078e0a00 */
[----:B------:R-:W-:-:S04]  /*c3a0*/  SHF.L.U32 R0, R0, 0x1f, RZ ;  /* 0x0000001f00007819 */ /* 0x000fc800000006ff */
[----:B------:R0:W1:Y:S03]  /*c3b0*/  SYNCS.PHASECHK.TRANS64.TRYWAIT P0, [R23+URZ+0x38800], R0 ;  /* 0x03880000170075a7 */ /* 0x000066000800017f */
[----:B-1----:R-:W-:Y:S05]  /*c3c0*/  @!P0 NANOSLEEP.SYNCS 0x989680 ;  /* 0x009896800000895d */ /* 0x002fea0003900000 */
[----:B------:R-:W1:Y:S01]  /*c3d0*/  @!P0 SYNCS.PHASECHK.TRANS64 P0, [R23+URZ+0x38800], R0 ;  /* 0x03880000170085a7 */ /* 0x000e62000800007f */
[----:B------:R-:W-:Y:S04]  /*c3e0*/  BSSY B0, `(.L_x_569) ;  /* 0x0000006000007945 */ /* 0x000fe80003800000 */
[----:B-1----:R-:W-:Y:S05]  /*c3f0*/  @P0 BRA `(.L_x_570) ;  /* 0x0000000000100947 */ /* 0x002fea0003800000 */
.L_x_571:
[----:B-1----:R1:W2:Y:S02]  /*c400*/  SYNCS.PHASECHK.TRANS64.TRYWAIT P0, [R23+URZ+0x38800], R0 ;  /* 0x03880000170075a7 */ /* 0x0022a4000800017f */
[----:B--2---:R-:W-:Y:S05]  /*c410*/  @!P0 NANOSLEEP.SYNCS 0x989680 ;  /* 0x009896800000895d */ /* 0x004fea0003900000 */
[----:B------:R-:W2:Y:S02]  /*c420*/  @!P0 SYNCS.PHASECHK.TRANS64 P0, [R23+URZ+0x38800], R0 ;  /* 0x03880000170085a7 */ /* 0x000ea4000800007f */
[----:B--2---:R-:W-:Y:S05]  /*c430*/  @!P0 BRA `(.L_x_571) ;  /* 0xfffffffc00f08947 */ /* 0x004fea000383ffff */
.L_x_570:
[----:B------:R-:W-:Y:S05]  /*c440*/  BSYNC B0 ;  /* 0x0000000000007941 */ /* 0x000fea0003800000 */
.L_x_569:
[----:B------:R-:W-:Y:S05]  /*c450*/  BRA `(.L_x_572) ;  /* 0x0000006c00507947 */ /* 0x000fea0003800000 */
.L_x_568:
[----:B------:R-:W2:Y:S01]  /*c460*/  LDL R0, [R1+0x11c] ;  /* 0x00011c0001007983 */ /* 0x000ea20000100800 */
[----:B------:R-:W-:Y:S01]  /*c470*/  ULDC.64 UR4, c[0x0][0x3f8] ;  /* 0x0000fe0000047ab9 */ /* 0x000fe20000000a00 */
[----:B------:R-:W-:Y:S01]  /*c480*/  ULDC.64 UR6, c[0x0][0x408] ;  /* 0x0001020000067ab9 */ /* 0x000fe20000000a00 */
[----:B-----5:R-:W-:Y:S01]  /*c490*/  IMAD.WIDE.U32 R4, R127, UR4, RZ ;  /* 0x000000047f047c25 */ /* 0x020fe2000f8e00ff */
[----:B--2---:R-:W-:Y:S02]  /*c4a0*/  R2UR UR8, R0 ;  /* 0x00000000000872ca */ /* 0x004fe400000e0000 */
[----:B------:R-:W-:-:S05]  /*c4b0*/  SHF.R.S32.HI R0, RZ, 0x1f, R127 ;  /* 0x0000001fff007819 */ /* 0x000fca000001147f */
[C---:B------:R-:W-:Y:S02]  /*c4c0*/  IMAD R6, R0.reuse, UR4, RZ ;  /* 0x0000000400067c24 */ /* 0x040fe4000f8e02ff */
[----:B------:R-:W-:Y:S02]  /*c4d0*/  IMAD R0, R0, UR6, RZ ;  /* 0x0000000600007c24 */ /* 0x000fe4000f8e02ff */
[C---:B------:R-:W-:Y:S01]  /*c4e0*/  IMAD R3, R127.reuse, UR5, R6 ;  /* 0x000000057f037c24 */ /* 0x040fe2000f8e0206 */
[----:B------:R-:W-:Y:S01]  /*c4f0*/  ULDC.64 UR4, c[0x0][0x3e8] ;  /* 0x0000fa0000047ab9 */ /* 0x000fe20000000a00 */
[----:B------:R-:W-:Y:S01]  /*c500*/  ULOP3.LUT UP0, URZ, UR8, 0x3ff, URZ, 0xc0, !UPT ;  /* 0x000003ff083f7892 */ /* 0x000fe2000f80c03f */
[C---:B------:R-:W-:Y:S01]  /*c510*/  IMAD R29, R127.reuse, UR7, R0 ;  /* 0x000000077f1d7c24 */ /* 0x040fe2000f8e0200 */
[----:B------:R-:W-:Y:S01]  /*c520*/  LEA R28, P0, R4, UR4, 0x1 ;  /* 0x00000004041c7c11 */ /* 0x000fe2000f8008ff */
[----:B------:R-:W-:Y:S01]  /*c530*/  IMAD.WIDE.U32 R6, R127, UR6, RZ ;  /* 0x000000067f067c25 */ /* 0x000fe2000f8e00ff */
[----:B------:R-:W-:Y:S01]  /*c540*/  ULDC.64 UR6, c[0x0][0x400] ;  /* 0x0001000000067ab9 */ /* 0x000fe20000000a00 */
[----:B------:R-:W-:-:S02]  /*c550*/  IADD3 R3, R3, R5, RZ ;  /* 0x0000000503037210 */ /* 0x000fc40007ffe0ff */
[----:B------:R-:W-:Y:S01]  /*c560*/  PLOP3.LUT P2, PT, PT, PT, UP0, 0x80, 0x0 ;  /* 0x000000000000781c */ /* 0x000fe20003f4f008 */
[----:B------:R-:W-:Y:S01]  /*c570*/  IMAD.IADD R29, R29, 0x1, R7 ;  /* 0x000000011d1d7824 */ /* 0x000fe200078e0207 */
[----:B------:R-:W-:Y:S02]  /*c580*/  LEA R30, P1, R6, UR6, 0x1 ;  /* 0x00000006061e7c11 */ /* 0x000fe4000f8208ff */
[----:B------:R-:W-:Y:S02]  /*c590*/  LEA.HI.X R24, R4, UR5, R3, 0x1, P0 ;  /* 0x0000000504187c11 */ /* 0x000fe400080f0c03 */
[----:B------:R-:W-:-:S07]  /*c5a0*/  LEA.HI.X R29, R6, UR7, R29, 0x1, P1 ;  /* 0x00000007061d7c11 */ /* 0x000fce00088f0c1d */
[----:B------:R-:W-:Y:S05]  /*c5b0*/  @!P2 BRA `(.L_x_573) ;  /* 0x000000000040a947 */ /* 0x000fea0003800000 */
        /* <DEDUP_REMOVED lines=15> */
[----:B0-----:R-:W-:Y:S05]  /*c6b0*/  CALL.ABS.NOINC R14 ;  /* 0x000000000e007343 */ /* 0x001fea0003c00000 */
.L_x_573:
[----:B------:R-:W-:Y:S01]  /*c6c0*/  ULDC.U8 UR4, c[0x0][0x410] ;  /* 0x0001040000047ab9 */ /* 0x000fe20000000000 */
[----:B------:R-:W-:Y:S01]  /*c6d0*/  BSSY B0, `(.L_x_574) ;  /* 0x00006a4000007945 */ /* 0x000fe20003800000 */
[----:B------:R-:W-:Y:S01]  /*c6e0*/  ISETP.NE.AND P0, PT, RZ, UR4, PT ;  /* 0x00000004ff007c0c */ /* 0x000fe2000bf05270 */
[----:B------:R-:W-:-:S12]  /*c6f0*/  IMAD R8, R129, 0x80, R224 ;  /* 0x0000008081087824 */ /* 0x000fd800078e02e0 */
[----:B------:R-:W-:Y:S05]  /*c700*/  @!P0 BRA `(.L_x_575) ;  /* 0x0000003000c88947 */ /* 0x000fea0003800000 */
[----:B------:R-:W-:-:S03]  /*c710*/  UMOV UR4, 0xffffffff ;  /* 0xffffffff00047882 */ /* 0x000fc60000000000 */
[----:B------:R-:W-:Y:S05]  /*c720*/  BRA.DIV UR4, `(.L_x_576) ;  /* 0x000001e604487947 */ /* 0x000fea000b800000 */
[----:B------:R0:W1:Y:S04]  /*c730*/  SHFL.IDX PT, R0, R24, RZ, 0x181f ;  /* 0x00181fff18007589 */ /* 0x00006800000e0000 */
[----:B------:R0:W2:Y:S04]  /*c740*/  SHFL.IDX PT, R3, R28, RZ, 0x181f ;  /* 0x00181fff1c037589 */ /* 0x0000a800000e0000 */
[----:B------:R-:W3:Y:S04]  /*c750*/  SHFL.IDX PT, R29, R29, RZ, 0x181f ;  /* 0x00181fff1d1d7589 */ /* 0x000ee800000e0000 */
[----:B------:R0:W4:Y:S02]  /*c760*/  SHFL.IDX PT, R32, R30, RZ, 0x181f ;  /* 0x00181fff1e207589 */ /* 0x00012400000e0000 */
.L_x_855:
[----:B------:R-:W-:Y:S01]  /*c770*/  ULDC UR4, c[0x0][0x448] ;  /* 0x0001120000047ab9 */ /* 0x000fe20000000800 */
[----:B------:R-:W-:Y:S01]  /*c780*/  BSSY B1, `(.L_x_577) ;  /* 0x000003e000017945 */ /* 0x000fe20003800000 */
[----:B------:R-:W-:Y:S01]  /*c790*/  IMAD R33, R132, UR4, RZ ;  /* 0x0000000484217c24 */ /* 0x000fe2000f8e02ff */
[----:B------:R-:W-:Y:S02]  /*c7a0*/  CS2R R4, SRZ ;  /* 0x0000000000047805 */ /* 0x000fe4000001ff00 */
[----:B------:R-:W-:Y:S02]  /*c7b0*/  CS2R R10, SRZ ;  /* 0x00000000000a7805 */ /* 0x000fe4000001ff00 */
[----:B------:R-:W-:Y:S02]  /*c7c0*/  CS2R R12, SRZ ;  /* 0x00000000000c7805 */ /* 0x000fe4000001ff00 */
[----:B------:R-:W-:Y:S02]  /*c7d0*/  CS2R R20, SRZ ;  /* 0x0000000000147805 */ /* 0x000fe4000001ff00 */
[----:B------:R-:W-:Y:S01]  /*c7e0*/  ISETP.GE.AND P0, PT, R8, R33, PT ;  /* 0x000000210800720c */ /* 0x000fe20003f06270 */
[----:B------:R-:W-:Y:S01]  /*c7f0*/  IMAD R33, R129, -0x80, R33 ;  /* 0xffffff8081217824 */ /* 0x000fe200078e0221 */
[----:B0-----:R-:W-:-:S02]  /*c800*/  CS2R R30, SRZ ;  /* 0x00000000001e7805 */ /* 0x001fc4000001ff00 */
[----:B------:R-:W-:Y:S02]  /*c810*/  CS2R R6, SRZ ;  /* 0x0000000000067805 */ /* 0x000fe4000001ff00 */
[----:B------:R-:W-:Y:S02]  /*c820*/  CS2R R8, SRZ ;  /* 0x0000000000087805 */ /* 0x000fe4000001ff00 */
[----:B------:R-:W-:-:S05]  /*c830*/  CS2R R14, SRZ ;  /* 0x00000000000e7805 */ /* 0x000fca000001ff00 */
[----:B------:R-:W-:Y:S05]  /*c840*/  @P0 BRA `(.L_x_578) ;  /* 0x0000000000c40947 */ /* 0x000fea0003800000 */
[----:B------:R-:W-:Y:S01]  /*c850*/  ULDC UR4, c[0x0][0x3f4] ;  /* 0x0000fd0000047ab9 */ /* 0x000fe20000000800 */
[----:B------:R-:W-:Y:S01]  /*c860*/  SHF.R.S32.HI R4, RZ, 0x1f, R221 ;  /* 0x0000001fff047819 */ /* 0x000fe200000114dd */
[----:B------:R-:W-:Y:S01]  /*c870*/  IMAD.SHL.U32 R24, R220, 0x2, RZ ;  /* 0x00000002dc187824 */ /* 0x000fe200078e00ff */
[----:B------:R-:W-:Y:S02]  /*c880*/  ISETP.GE.AND P3, PT, R216, UR4, PT ;  /* 0x00000004d8007c0c */ /* 0x000fe4000bf66270 */
[----:B------:R-:W-:Y:S02]  /*c890*/  CS2R R20, SRZ ;  /* 0x0000000000147805 */ /* 0x000fe4000001ff00 */
[C---:B------:R-:W-:Y:S01]  /*c8a0*/  ISETP.GE.AND P2, PT, R221.reuse, UR4, PT ;  /* 0x00000004dd007c0c */ /* 0x040fe2000bf46270 */
[----:B------:R-:W-:Y:S01]  /*c8b0*/  ULDC.64 UR6, c[0x0][0x208] ;  /* 0x0000820000067ab9 */ /* 0x000fe20000000a00 */
[----:B------:R-:W-:Y:S01]  /*c8c0*/  ISETP.GE.AND P1, PT, R220, UR4, PT ;  /* 0x00000004dc007c0c */ /* 0x000fe2000bf26270 */
[----:B------:R-:W-:Y:S01]  /*c8d0*/  IMAD.SHL.U32 R28, R222, 0x2, RZ ;  /* 0x00000002de1c7824 */ /* 0x000fe200078e00ff */
[----:B------:R-:W-:-:S02]  /*c8e0*/  SHF.L.U32 R6, R221, 0x1, RZ ;  /* 0x00000001dd067819 */ /* 0x000fc400000006ff */
[----:B------:R-:W-:Y:S02]  /*c8f0*/  CS2R R14, SRZ ;  /* 0x00000000000e7805 */ /* 0x000fe4000001ff00 */
[----:B------:R-:W-:Y:S02]  /*c900*/  SHF.R.S32.HI R9, RZ, 0x1f, R220 ;  /* 0x0000001fff097819 */ /* 0x000fe400000114dc */
[----:B------:R-:W-:Y:S02]  /*c910*/  SHF.L.U64.HI R5, R221, 0x1, R4 ;  /* 0x00000001dd057819 */ /* 0x000fe40000010204 */
[----:B------:R-:W-:Y:S01]  /*c920*/  SHF.L.U64.HI R25, R220, 0x1, R9 ;  /* 0x00000001dc197819 */ /* 0x000fe20000010209 */
[----:B---3--:R-:W-:Y:S01]  /*c930*/  @!P3 IMAD.MOV.U32 R13, RZ, RZ, R29 ;  /* 0x000000ffff0db224 */ /* 0x008fe200078e001d */
[----:B----4-:R-:W-:Y:S01]  /*c940*/  @!P3 MOV R12, R32 ;  /* 0x00000020000cb202 */ /* 0x010fe20000000f00 */
[----:B--2---:R-:W-:Y:S01]  /*c950*/  @!P3 IMAD.MOV.U32 R8, RZ, RZ, R3 ;  /* 0x000000ffff08b224 */ /* 0x004fe200078e0003 */
[----:B------:R-:W-:Y:S01]  /*c960*/  @!P2 IADD3 R10, P4, R3, R6, RZ ;  /* 0x00000006030aa210 */ /* 0x000fe20007f9e0ff */
[----:B-1----:R-:W-:Y:S01]  /*c970*/  @!P3 IMAD.MOV.U32 R9, RZ, RZ, R0 ;  /* 0x000000ffff09b224 */ /* 0x002fe200078e0000 */
[----:B------:R-:W-:Y:S01]  /*c980*/  ISETP.GE.AND P0, PT, R222, UR4, PT ;  /* 0x00000004de007c0c */ /* 0x000fe2000bf06270 */
[----:B------:R-:W-:Y:S01]  /*c990*/  @!P3 IMAD.WIDE R30, R216, 0x2, R12 ;  /* 0x00000002d81eb825 */ /* 0x000fe200078e020c */
[----:B------:R-:W-:-:S02]  /*c9a0*/  CS2R R12, SRZ ;  /* 0x00000000000c7805 */ /* 0x000fc4000001ff00 */
[----:B------:R-:W-:Y:S01]  /*c9b0*/  SHF.R.S32.HI R7, RZ, 0x1f, R222 ;  /* 0x0000001fff077819 */ /* 0x000fe200000114de */
[----:B------:R-:W-:Y:S01]  /*c9c0*/  @!P2 IMAD.X R11, R0, 0x1, R5, P4 ;  /* 0x00000001000ba824 */ /* 0x000fe200020e0605 */
[----:B------:R-:W-:Y:S01]  /*c9d0*/  @!P2 IADD3 R6, P6, R32, R6, RZ ;  /* 0x000000062006a210 */ /* 0x000fe20007fde0ff */
[----:B------:R-:W-:Y:S01]  /*c9e0*/  @!P3 IMAD.WIDE R8, R216, 0x2, R8 ;  /* 0x00000002d808b825 */ /* 0x000fe200078e0208 */
[-C--:B------:R-:W-:Y:S01]  /*c9f0*/  @!P1 IADD3 R4, P5, R3, R24.reuse, RZ ;  /* 0x0000001803049210 */ /* 0x080fe20007fbe0ff */
[----:B------:R-:W5:Y:S01]  /*ca00*/  @!P3 LD.E.64 R14, desc[UR6][R30.64] ;  /* 0x000000061e0eb980 */ /* 0x000f62000c101b00 */
[----:B------:R-:W-:Y:S02]  /*ca10*/  SHF.L.U64.HI R34, R222, 0x1, R7 ;  /* 0x00000001de227819 */ /* 0x000fe40000010207 */
[----:B------:R-:W-:Y:S01]  /*ca20*/  @!P2 IADD3.X R7, R29, R5, RZ, P6, !PT ;  /* 0x000000051d07a210 */ /* 0x000fe200037fe4ff */
[----:B------:R0:W5:Y:S01]  /*ca30*/  @!P3 LD.E.64 R20, desc[UR6][R8.64] ;  /* 0x000000060814b980 */ /* 0x000162000c101b00 */
[----:B------:R-:W-:Y:S01]  /*ca40*/  @!P1 IMAD.X R5, R0, 0x1, R25, P5 ;  /* 0x0000000100059824 */ /* 0x000fe200028e0619 */
[----:B------:R-:W-:-:S02]  /*ca50*/  @!P1 IADD3 R24, P4, R32, R24, RZ ;  /* 0x0000001820189210 */ /* 0x000fc40007f9e0ff */
[----:B------:R1:W5:Y:S01]  /*ca60*/  @!P2 LD.E.64 R12, desc[UR6][R10.64] ;  /* 0x000000060a0ca980 */ /* 0x000362000c101b00 */
[-C--:B------:R-:W-:Y:S02]  /*ca70*/  @!P0 IADD3 R26, P6, R3, R28.reuse, RZ ;  /* 0x0000001c031a8210 */ /* 0x080fe40007fde0ff */
[----:B------:R-:W-:Y:S01]  /*ca80*/  @!P0 IADD3 R28, P5, R32, R28, RZ ;  /* 0x0000001c201c8210 */ /* 0x000fe20007fbe0ff */
[C---:B------:R-:W-:Y:S01]  /*ca90*/  @!P1 IMAD.X R25, R29.reuse, 0x1, R25, P4 ;  /* 0x000000011d199824 */ /* 0x040fe200020e0619 */
[----:B0-----:R-:W-:Y:S02]  /*caa0*/  CS2R R8, SRZ ;  /* 0x0000000000087805 */ /* 0x001fe4000001ff00 */
[----:B------:R-:W-:Y:S01]  /*cab0*/  CS2R R30, SRZ ;  /* 0x00000000001e7805 */ /* 0x000fe2000001ff00 */
[----:B------:R-:W-:Y:S01]  /*cac0*/  @!P0 IMAD.X R27, R0, 0x1, R34, P6 ;  /* 0x00000001001b8824 */ /* 0x000fe200030e0622 */
[----:B------:R-:W-:Y:S02]  /*cad0*/  @!P0 IADD3.X R29, R29, R34, RZ, P5, !PT ;  /* 0x000000221d1d8210 */ /* 0x000fe40002ffe4ff */
[----:B-1----:R-:W-:Y:S01]  /*cae0*/  CS2R R10, SRZ ;  /* 0x00000000000a7805 */ /* 0x002fe2000001ff00 */
[----:B------:R0:W5:Y:S05]  /*caf0*/  @!P2 LD.E.64 R8, desc[UR6][R6.64] ;  /* 0x000000060608a980 */ /* 0x00016a000c101b00 */
[----:B------:R1:W5:Y:S04]  /*cb00*/  @!P1 LD.E.64 R10, desc[UR6][R4.64] ;  /* 0x00000006040a9980 */ /* 0x000368000c101b00 */
[----:B------:R2:W5:Y:S01]  /*cb10*/  @!P0 LD.E.64 R30, desc[UR6][R28.64] ;  /* 0x000000061c1e8980 */ /* 0x000562000c101b00 */
[----:B0-----:R-:W-:-:S02]  /*cb20*/  CS2R R6, SRZ ;  /* 0x0000000000067805 */ /* 0x001fc4000001ff00 */
[----:B-1----:R-:W-:-:S04]  /*cb30*/  CS2R R4, SRZ ;  /* 0x0000000000047805 */ /* 0x002fc8000001ff00 */
[----:B------:R2:W5:Y:S04]  /*cb40*/  @!P1 LD.E.64 R6, desc[UR6][R24.64] ;  /* 0x0000000618069980 */ /* 0x000568000c101b00 */
[----:B------:R2:W5:Y:S02]  /*cb50*/  @!P0 LD.E.64 R4, desc[UR6][R26.64] ;  /* 0x000000061a048980 */ /* 0x000564000c101b00 */
.L_x_578:
[----:B------:R-:W-:Y:S05]  /*cb60*/  BSYNC B1 ;  /* 0x0000000000017941 */ /* 0x000fea0003800000 */
.L_x_577:
[----:B--23--:R-:W1:Y:S01]  /*cb70*/  LDL R29, [R1+0x84] ;  /* 0x00008400011d7983 */ /* 0x00ce620000100800 */
[----:B-----5:R-:W-:Y:S01]  /*cb80*/  IMAD.MOV.U32 R3, RZ, RZ, R4 ;  /* 0x000000ffff037224 */ /* 0x020fe200078e0004 */
[----:B------:R-:W-:Y:S01]  /*cb90*/  SHF.R.U64 R40, R4, 0x10, R5 ;  /* 0x0000001004287819 */ /* 0x000fe20000001205 */
[----:B------:R-:W-:Y:S01]  /*cba0*/  IMAD.MOV.U32 R25, RZ, RZ, R20 ;  /* 0x000000ffff197224 */ /* 0x000fe200078e0014 */
[--C-:B------:R-:W-:Y:S01]  /*cbb0*/  SHF.R.U64 R26, R20, 0x10, R21.reuse ;  /* 0x00000010141a7819 */ /* 0x100fe20000001215 */
[--C-:B------:R-:W-:Y:S01]  /*cbc0*/  IMAD.MOV.U32 R24, RZ, RZ, R21.reuse ;  /* 0x000000ffff187224 */ /* 0x100fe200078e0015 */
[----:B------:R-:W-:Y:S01]  /*cbd0*/  SHF.R.U32.HI R35, RZ, 0x10, R21 ;  /* 0x00000010ff237819 */ /* 0x000fe20000011615 */
[----:B------:R-:W-:Y:S01]  /*cbe0*/  IMAD.MOV.U32 R20, RZ, RZ, R12 ;  /* 0x000000ffff147224 */ /* 0x000fe200078e000c */
[----:B------:R-:W-:Y:S01]  /*cbf0*/  MOV R21, R13 ;  /* 0x0000000d00157202 */ /* 0x000fe20000000f00 */
[----:B------:R-:W-:Y:S01]  /*cc00*/  IMAD.MOV.U32 R27, RZ, RZ, R14 ;  /* 0x000000ffff1b7224 */ /* 0x000fe200078e000e */
[--C-:B------:R-:W-:Y:S01]  /*cc10*/  SHF.R.U64 R36, R12, 0x10, R13.reuse ;  /* 0x000000100c247819 */ /* 0x100fe2000000120d */
[----:B------:R-:W-:Y:S01]  /*cc20*/  IMAD.MOV.U32 R12, RZ, RZ, R10 ;  /* 0x000000ffff0c7224 */ /* 0x000fe200078e000a */
[----:B------:R-:W-:Y:S01]  /*cc30*/  SHF.R.U32.HI R37, RZ, 0x10, R13 ;  /* 0x00000010ff257819 */ /* 0x000fe2000001160d */
[--C-:B------:R-:W-:Y:S01]  /*cc40*/  IMAD.MOV.U32 R13, RZ, RZ, R11.reuse ;  /* 0x000000ffff0d7224 */ /* 0x100fe200078e000b */
[----:B------:R-:W-:Y:S01]  /*cc50*/  SHF.R.U64 R38, R10, 0x10, R11 ;  /* 0x000000100a267819 */ /* 0x000fe2000000120b */
[--C-:B------:R-:W-:Y:S01]  /*cc60*/  IMAD.MOV.U32 R28, RZ, RZ, R15.reuse ;  /* 0x000000ffff1c7224 */ /* 0x100fe200078e000f */
[----:B------:R-:W-:Y:S01]  /*cc70*/  SHF.R.U64 R42, R14, 0x10, R15 ;  /* 0x000000100e2a7819 */ /* 0x000fe2000000120f */
[----:B------:R-:W-:Y:S01]  /*cc80*/  IMAD.MOV.U32 R14, RZ, RZ, R6 ;  /* 0x000000ffff0e7224 */ /* 0x000fe200078e0006 */
[----:B------:R-:W-:Y:S01]  /*cc90*/  MOV R10, R5 ;  /* 0x00000005000a7202 */ /* 0x000fe20000000f00 */
[----:B------:R-:W-:Y:S01]  /*cca0*/  IMAD.MOV.U32 R34, RZ, RZ, R9 ;  /* 0x000000ffff227224 */ /* 0x000fe200078e0009 */
[----:B------:R-:W-:Y:S01]  /*ccb0*/  SHF.R.U32.HI R41, RZ, 0x10, R5 ;  /* 0x00000010ff297819 */ /* 0x000fe20000011605 */
[----:B------:R-:W-:Y:S01]  /*ccc0*/  IMAD.MOV.U32 R5, RZ, RZ, R31 ;  /* 0x000000ffff057224 */ /* 0x000fe200078e001f */
[--C-:B------:R-:W-:Y:S01]  /*ccd0*/  SHF.R.U64 R44, R8, 0x10, R9.reuse ;  /* 0x00000010082c7819 */ /* 0x100fe20000001209 */
[----:B------:R-:W-:Y:S01]  /*cce0*/  BSSY B1, `(.L_x_579) ;  /* 0x0000022000017945 */ /* 0x000fe20003800000 */
[----:B------:R-:W-:-:S02]  /*ccf0*/  SHF.R.U32.HI R45, RZ, 0x10, R9 ;  /* 0x00000010ff2d7819 */ /* 0x000fc40000011609 */
[----:B------:R-:W-:Y:S02]  /*cd00*/  SHF.R.U64 R6, R6, 0x10, R7 ;  /* 0x0000001006067819 */ /* 0x000fe40000001207 */
[----:B------:R-:W-:Y:S02]  /*cd10*/  SHF.R.U32.HI R39, RZ, 0x10, R11 ;  /* 0x00000010ff277819 */ /* 0x000fe4000001160b */
[----:B------:R-:W-:Y:S02]  /*cd20*/  SHF.R.U32.HI R43, RZ, 0x10, R15 ;  /* 0x00000010ff2b7819 */ /* 0x000fe4000001160f */
[----:B----4-:R-:W-:Y:S02]  /*cd30*/  MOV R32, R8 ;  /* 0x0000000800207202 */ /* 0x010fe40000000f00 */
[----:B------:R-:W-:Y:S02]  /*cd40*/  MOV R9, R30 ;  /* 0x0000001e00097202 */ /* 0x000fe40000000f00 */
[----:B------:R-:W-:-:S02]  /*cd50*/  PRMT R11, R12, 0x5410, R13 ;  /* 0x000054100c0b7816 */ /* 0x000fc4000000000d */
[----:B------:R-:W-:Y:S02]  /*cd60*/  SHF.R.U64 R30, R30, 0x10, R31 ;  /* 0x000000101e1e7819 */ /* 0x000fe4000000121f */
[----:B------:R-:W-:Y:S02]  /*cd70*/  PRMT R25, R25, 0x5410, R24 ;  /* 0x0000541019197816 */ /* 0x000fe40000000018 */
[----:B------:R-:W-:Y:S02]  /*cd80*/  PRMT R15, R20, 0x5410, R21 ;  /* 0x00005410140f7816 */ /* 0x000fe40000000015 */
[----:B------:R-:W-:Y:S02]  /*cd90*/  PRMT R27, R27, 0x5410, R28 ;  /* 0x000054101b1b7816 */ /* 0x000fe4000000001c */
[----:B------:R-:W-:Y:S02]  /*cda0*/  SHF.R.U32.HI R31, RZ, 0x10, R31 ;  /* 0x00000010ff1f7819 */ /* 0x000fe4000001161f */
[----:B------:R-:W-:-:S02]  /*cdb0*/  PRMT R26, R26, 0x5410, R35 ;  /* 0x000054101a1a7816 */ /* 0x000fc40000000023 */
[----:B------:R-:W-:Y:S02]  /*cdc0*/  PRMT R20, R36, 0x5410, R37 ;  /* 0x0000541024147816 */ /* 0x000fe40000000025 */
[----:B------:R-:W-:Y:S02]  /*cdd0*/  PRMT R12, R38, 0x5410, R39 ;  /* 0x00005410260c7816 */ /* 0x000fe40000000027 */
[----:B------:R-:W-:Y:S02]  /*cde0*/  PRMT R3, R3, 0x5410, R10 ;  /* 0x0000541003037816 */ /* 0x000fe4000000000a */
[----:B------:R-:W-:Y:S02]  /*cdf0*/  PRMT R8, R40, 0x5410, R41 ;  /* 0x0000541028087816 */ /* 0x000fe40000000029 */
[----:B------:R-:W-:Y:S02]  /*ce00*/  PRMT R28, R42, 0x5410, R43 ;  /* 0x000054102a1c7816 */ /* 0x000fe4000000002b */
[----:B------:R-:W-:-:S02]  /*ce10*/  PRMT R21, R32, 0x5410, R34 ;  /* 0x0000541020157816 */ /* 0x000fc40000000022 */
[----:B------:R-:W-:Y:S02]  /*ce20*/  PRMT R24, R44, 0x5410, R45 ;  /* 0x000054102c187816 */ /* 0x000fe4000000002d */
[----:B------:R-:W-:Y:S02]  /*ce30*/  PRMT R9, R9, 0x5410, R5 ;  /* 0x0000541009097816 */ /* 0x000fe40000000005 */
[----:B-1----:R-:W-:-:S04]  /*ce40*/  LEA.HI R0, R29, R29, RZ, 0x1 ;  /* 0x0000001d1d007211 */ /* 0x002fc800078f08ff */
[----:B------:R-:W-:-:S05]  /*ce50*/  LOP3.LUT R0, R0, 0xfffffffe, RZ, 0xc0, !PT ;  /* 0xfffffffe00007812 */ /* 0x000fca00078ec0ff */
[----:B------:R-:W-:Y:S02]  /*ce60*/  IMAD.IADD R0, R29, 0x1, -R0 ;  /* 0x000000011d007824 */ /* 0x000fe400078e0a00 */
[--C-:B------:R-:W-:Y:S01]  /*ce70*/  IMAD.MOV.U32 R29, RZ, RZ, R7.reuse ;  /* 0x000000ffff1d7224 */ /* 0x100fe200078e0007 */
[----:B------:R-:W-:Y:S02]  /*ce80*/  SHF.R.U32.HI R7, RZ, 0x10, R7 ;  /* 0x00000010ff077819 */ /* 0x000fe40000011607 */
[----:B------:R-:W-:Y:S02]  /*ce90*/  SHF.L.U32 R4, R0, 0x1f, RZ ;  /* 0x0000001f00047819 */ /* 0x000fe400000006ff */
[----:B------:R-:W-:Y:S02]  /*cea0*/  VIMNMX R0, R33, 0x80, PT ;  /* 0x0000008021007848 */ /* 0x000fe40003fe0100 */
[----:B------:R-:W0:Y:S01]  /*ceb0*/  SYNCS.PHASECHK.TRANS64.TRYWAIT P0, [R23+URZ+0x38800], R4 ;  /* 0x03880004170075a7 */ /* 0x000e22000800017f */
[----:B------:R-:W-:-:S02]  /*cec0*/  PRMT R13, R14, 0x5410, R29 ;  /* 0x000054100e0d7816 */ /* 0x000fc4000000001d */
[----:B------:R-:W-:Y:S02]  /*ced0*/  ISETP.GE.AND P1, PT, R224, R0, PT ;  /* 0x00000000e000720c */ /* 0x000fe40003f26270 */
[----:B------:R-:W-:Y:S01]  /*cee0*/  PRMT R14, R6, 0x5410, R7 ;  /* 0x00005410060e7816 */ /* 0x000fe20000000007 */
[----:B0-----:R-:W-:Y:S10]  /*cef0*/  @!P0 BRA `(.L_x_580) ;  /* 0x000001dc00c88947 */ /* 0x001ff40003800000 */
.L_x_856:
[----:B------:R-:W-:Y:S05]  /*cf00*/  BSYNC B1 ;  /* 0x0000000000017941 */ /* 0x000fea0003800000 */
.L_x_579:
[----:B------:R-:W-:Y:S01]  /*cf10*/  BSSY B1, `(.L_x_581) ;  /* 0x00000ab000017945 */ /* 0x000fe20003800000 */
[----:B------:R-:W-:-:S03]  /*cf20*/  PRMT R10, R30, 0x5410, R31 ;  /* 0x000054101e0a7816 */ /* 0x000fc6000000001f */
[----:B------:R-:W-:Y:S05]  /*cf30*/  @P1 BRA `(.L_x_582) ;  /* 0x0000000800a01947 */ /* 0x000fea0003800000 */
[----:B------:R1:W5:Y:S01]  /*cf40*/  LDL R41, [R1+0x68] ;  /* 0x0000680001297983 */ /* 0x0003620000100800 */
[----:B------:R-:W2:Y:S01]  /*cf50*/  LDC R5, c[0x0][0x3f4] ;  /* 0x0000fd00ff057b82 */ /* 0x000ea20000000800 */
[----:B------:R-:W-:Y:S01]  /*cf60*/  BSSY B2, `(.L_x_583) ;  /* 0x000002c000027945 */ /* 0x000fe20003800000 */
[-C--:B--2---:R-:W-:Y:S02]  /*cf70*/  ISETP.GE.AND P0, PT, R216, R5.reuse, PT ;  /* 0x00000005d800720c */ /* 0x084fe40003f06270 */
[-C--:B------:R-:W-:Y:S02]  /*cf80*/  ISETP.GE.AND P1, PT, R221, R5.reuse, PT ;  /* 0x00000005dd00720c */ /* 0x080fe40003f26270 */
[-C--:B------:R-:W-:Y:S02]  /*cf90*/  ISETP.GE.AND P2, PT, R220, R5.reuse, PT ;  /* 0x00000005dc00720c */ /* 0x080fe40003f46270 */
[----:B------:R-:W-:-:S07]  /*cfa0*/  ISETP.GE.AND P3, PT, R222, R5, PT ;  /* 0x00000005de00720c */ /* 0x000fce0003f66270 */
[----:B-1----:R-:W-:Y:S06]  /*cfb0*/  @P0 BRA `(.L_x_584) ;  /* 0x0000000000980947 */ /* 0x002fec0003800000 */
[----:B0----5:R-:W0:Y:S01]  /*cfc0*/  LDS.128 R4, [R41] ;  /* 0x0000000029047984 */ /* 0x021e220000000c00 */
[----:B------:R-:W-:Y:S02]  /*cfd0*/  HADD2.F32 R35, -RZ, R27.H0_H0 ;  /* 0x2000001bff237230 */ /* 0x000fe40000004100 */
[----:B------:R-:W-:Y:S02]  /*cfe0*/  HADD2.F32 R33, -RZ, R25.H0_H0 ;  /* 0x20000019ff217230 */ /* 0x000fe40000004100 */
[----:B------:R-:W-:Y:S02]  /*cff0*/  HADD2.F32 R34, -RZ, R26.H0_H0 ;  /* 0x2000001aff227230 */ /* 0x000fe40000004100 */
[----:B------:R-:W-:Y:S02]  /*d000*/  HADD2.F32 R36, -RZ, R28.H0_H0 ;  /* 0x2000001cff247230 */ /* 0x000fe40000004100 */
[--C-:B0-----:R-:W-:Y:S02]  /*d010*/  HADD2.F32 R29, -RZ, R4.reuse.H0_H0 ;  /* 0x20000004ff1d7230 */ /* 0x101fe40000004100 */
[----:B------:R-:W-:-:S02]  /*d020*/  HADD2.F32 R4, -RZ, R4.H1_H1 ;  /* 0x30000004ff047230 */ /* 0x000fc40000004100 */
[--C-:B------:R-:W-:Y:S02]  /*d030*/  HADD2.F32 R30, -RZ, R5.reuse.H0_H0 ;  /* 0x20000005ff1e7230 */ /* 0x100fe40000004100 */
[----:B------:R-:W-:Y:S02]  /*d040*/  HADD2.F32 R5, -RZ, R5.H1_H1 ;  /* 0x30000005ff057230 */ /* 0x000fe40000004100 */
[C---:B------:R-:W-:Y:S01]  /*d050*/  FMUL.FTZ R38, R4.reuse, R35 ;  /* 0x0000002304267220 */ /* 0x040fe20000410000 */
[-C--:B------:R-:W-:Y:S01]  /*d060*/  FMUL.FTZ R4, R4, R33.reuse ;  /* 0x0000002104047220 */ /* 0x080fe20000410000 */
[--C-:B------:R-:W-:Y:S02]  /*d070*/  HADD2.F32 R31, -RZ, R6.reuse.H0_H0 ;  /* 0x20000006ff1f7230 */ /* 0x100fe40000004100 */
[----:B------:R-:W-:Y:S02]  /*d080*/  HADD2.F32 R32, -RZ, R7.H0_H0 ;  /* 0x20000007ff207230 */ /* 0x000fe40000004100 */
[----:B------:R-:W-:Y:S01]  /*d090*/  FMUL.FTZ R37, R5, R36 ;  /* 0x0000002405257220 */ /* 0x000fe20000410000 */
[C---:B------:R-:W-:Y:S01]  /*d0a0*/  FFMA.FTZ R38, R29.reuse, R33, -R38 ;  /* 0x000000211d267223 */ /* 0x040fe20000010826 */
[----:B------:R-:W-:Y:S01]  /*d0b0*/  FFMA.FTZ R35, R29, R35, R4 ;  /* 0x000000231d237223 */ /* 0x000fe20000010004 */
[----:B------:R-:W-:Y:S01]  /*d0c0*/  FMUL.FTZ R39, R5, R34 ;  /* 0x0000002205277220 */ /* 0x000fe20000410000 */
[----:B------:R-:W-:-:S02]  /*d0d0*/  HADD2.F32 R6, -RZ, R6.H1_H1 ;  /* 0x30000006ff067230 */ /* 0x000fc40000004100 */
[C---:B------:R-:W-:Y:S01]  /*d0e0*/  FFMA.FTZ R37, R30.reuse, R34, -R37 ;  /* 0x000000221e257223 */ /* 0x040fe20000010825 */
[----:B------:R-:W-:Y:S02]  /*d0f0*/  HADD2.F32 R7, -RZ, R7.H1_H1 ;  /* 0x30000007ff077230 */ /* 0x000fe40000004100 */
[----:B------:R-:W-:Y:S01]  /*d100*/  FFMA.FTZ R30, R30, R36, R39 ;  /* 0x000000241e1e7223 */ /* 0x000fe20000010027 */
[----:B------:R-:W-:Y:S02]  /*d110*/  HADD2.F32 R29, -RZ, R27.H1_H1 ;  /* 0x3000001bff1d7230 */ /* 0x000fe40000004100 */
[----:B------:R-:W-:Y:S02]  /*d120*/  HADD2.F32 R4, -RZ, R25.H1_H1 ;  /* 0x30000019ff047230 */ /* 0x000fe40000004100 */
[----:B------:R-:W-:Y:S02]  /*d130*/  HADD2.F32 R33, -RZ, R28.H1_H1 ;  /* 0x3000001cff217230 */ /* 0x000fe40000004100 */
[----:B------:R-:W-:Y:S01]  /*d140*/  FMUL.FTZ R34, R6, R29 ;  /* 0x0000001d06227220 */ /* 0x000fe20000410000 */
[----:B------:R-:W-:-:S02]  /*d150*/  HADD2.F32 R5, -RZ, R26.H1_H1 ;  /* 0x3000001aff057230 */ /* 0x000fc40000004100 */
[-C--:B------:R-:W-:Y:S01]  /*d160*/  FMUL.FTZ R36, R6, R4.reuse ;  /* 0x0000000406247220 */ /* 0x080fe20000410000 */
[----:B------:R-:W-:Y:S01]  /*d170*/  FMUL.FTZ R39, R7, R33 ;  /* 0x0000002107277220 */ /* 0x000fe20000410000 */
[----:B------:R-:W-:Y:S01]  /*d180*/  FFMA.FTZ R6, R31, R4, -R34 ;  /* 0x000000041f067223 */ /* 0x000fe20000010822 */
[----:B------:R-:W-:Y:S01]  /*d190*/  FMUL.FTZ R40, R7, R5 ;  /* 0x0000000507287220 */ /* 0x000fe20000410000 */
[----:B------:R-:W-:Y:S01]  /*d1a0*/  FFMA.FTZ R29, R31, R29, R36 ;  /* 0x0000001d1f1d7223 */ /* 0x000fe20000010024 */
[C---:B------:R-:W-:Y:S01]  /*d1b0*/  FFMA.FTZ R7, R32.reuse, R5, -R39 ;  /* 0x0000000520077223 */ /* 0x040fe20000010827 */
[----:B------:R-:W-:Y:S01]  /*d1c0*/  F2FP.F16.F32.PACK_AB R4, R35, R38 ;  /* 0x000000262304723e */ /* 0x000fe200000000ff */
[----:B------:R-:W-:Y:S01]  /*d1d0*/  FFMA.FTZ R40, R32, R33, R40 ;  /* 0x0000002120287223 */ /* 0x000fe20000010028 */
[----:B------:R-:W-:Y:S02]  /*d1e0*/  F2FP.F16.F32.PACK_AB R5, R30, R37 ;  /* 0x000000251e05723e */ /* 0x000fe400000000ff */
[----:B------:R-:W-:-:S02]  /*d1f0*/  F2FP.F16.F32.PACK_AB R6, R29, R6 ;  /* 0x000000061d06723e */ /* 0x000fc400000000ff */
[----:B------:R-:W-:-:S05]  /*d200*/  F2FP.F16.F32.PACK_AB R7, R40, R7 ;  /* 0x000000072807723e */ /* 0x000fca00000000ff */
[----:B------:R1:W-:Y:S02]  /*d210*/  STS.128 [R41], R4 ;  /* 0x0000000429007388 */ /* 0x0003e40000000c00 */
.L_x_584:
[----:B------:R-:W-:Y:S05]  /*d220*/  BSYNC B2 ;  /* 0x0000000000027941 */ /* 0x000fea0003800000 */
.L_x_583:
[----:B------:R-:W-:Y:S04]  /*d230*/  BSSY B2, `(.L_x_585) ;  /* 0x0000028000027945 */ /* 0x000fe80003800000 */
[----:B------:R-:W-:Y:S05]  /*d240*/  @P1 BRA `(.L_x_586) ;  /* 0x0000000000981947 */ /* 0x000fea0003800000 */
[----:B01---5:R-:W0:Y:S01]  /*d250*/  LDS.128 R4, [R41+0x4000] ;  /* 0x0040000029047984 */ /* 0x023e220000000c00 */
        /* <DEDUP_REMOVED lines=36> */
[----:B------:R2:W-:Y:S02]  /*d4a0*/  STS.128 [R41+0x4000], R4 ;  /* 0x0040000429007388 */ /* 0x0005e40000000c00 */
.L_x_586:
[----:B------:R-:W-:Y:S05]  /*d4b0*/  BSYNC B2 ;  /* 0x0000000000027941 */ /* 0x000fea0003800000 */
.L_x_585:
[----:B------:R-:W-:Y:S04]  /*d4c0*/  BSSY B2, `(.L_x_587) ;  /* 0x0000028000027945 */ /* 0x000fe80003800000 */
[----:B------:R-:W-:Y:S05]  /*d4d0*/  @P2 BRA `(.L_x_588) ;  /* 0x0000000000982947 */ /* 0x000fea0003800000 */
[----:B012--5:R-:W0:Y:S01]  /*d4e0*/  LDS.128 R4, [R41+0x8000] ;  /* 0x0080000029047984 */ /* 0x027e220000000c00 */
        /* <DEDUP_REMOVED lines=37> */
.L_x_588:
[----:B------:R-:W-:Y:S05]  /*d740*/  BSYNC B2 ;  /* 0x0000000000027941 */ /* 0x000fea0003800000 */
.L_x_587:
[----:B------:R-:W-:Y:S05]  /*d750*/  @P3 BRA `(.L_x_582) ;  /* 0x0000000000983947 */ /* 0x000fea0003800000 */
[----:B0123-5:R-:W0:Y:S01]  /*d760*/  LDS.128 R4, [R41+0xc000] ;  /* 0x00c0000029047984 */ /* 0x02fe220000000c00 */
        /* <DEDUP_REMOVED lines=37> */
.L_x_582:
[----:B------:R-:W-:Y:S05]  /*d9c0*/  BSYNC B1 ;  /* 0x0000000000017941 */ /* 0x000fea0003800000 */
.L_x_581:
[----:B01234-:R-:W-:Y:S01]  /*d9d0*/  VIADD R4, R224, 0x20 ;  /* 0x00000020e0047836 */ /* 0x01ffe20000000000 */
[----:B------:R-:W-:Y:S04]  /*d9e0*/  BSSY B1, `(.L_x_589) ;  /* 0x00000ab000017945 */ /* 0x000fe80003800000 */
[----:B------:R-:W-:-:S13]  /*d9f0*/  ISETP.GE.AND P0, PT, R4, R0, PT ;  /* 0x000000000400720c */ /* 0x000fda0003f06270 */
[----:B------:R-:W-:Y:S05]  /*da00*/  @P0 BRA `(.L_x_590) ;  /* 0x0000000800a00947 */ /* 0x000fea0003800000 */
[----:B-----5:R0:W5:Y:S01]  /*da10*/  LDL R41, [R1+0x68] ;  /* 0x0000680001297983 */ /* 0x0201620000100800 */
[----:B------:R-:W1:Y:S01]  /*da20*/  LDC R5, c[0x0][0x3f4] ;  /* 0x0000fd00ff057b82 */ /* 0x000e620000000800 */
[----:B------:R-:W-:Y:S01]  /*da30*/  BSSY B2, `(.L_x_591) ;  /* 0x000002c000027945 */ /* 0x000fe20003800000 */
[-C--:B-1----:R-:W-:Y:S02]  /*da40*/  ISETP.GE.AND P0, PT, R216, R5.reuse, PT ;  /* 0x00000005d800720c */ /* 0x082fe40003f06270 */
[-C--:B------:R-:W-:Y:S02]  /*da50*/  ISETP.GE.AND P1, PT, R221, R5.reuse, PT ;  /* 0x00000005dd00720c */ /* 0x080fe40003f26270 */
[-C--:B------:R-:W-:Y:S02]  /*da60*/  ISETP.GE.AND P2, PT, R220, R5.reuse, PT ;  /* 0x00000005dc00720c */ /* 0x080fe40003f46270 */
[----:B------:R-:W-:-:S07]  /*da70*/  ISETP.GE.AND P3, PT, R222, R5, PT ;  /* 0x00000005de00720c */ /* 0x000fce0003f66270 */
[----:B0-----:R-:W-:Y:S06]  /*da80*/  @P0 BRA `(.L_x_592) ;  /* 0x0000000000980947 */ /* 0x001fec0003800000 */
[----:B-----5:R-:W0:Y:S01]  /*da90*/  LDS.128 R4, [R41+0x1000] ;  /* 0x0010000029047984 */ /* 0x020e220000000c00 */
[----:B------:R-:W-:Y:S02]  /*daa0*/  HADD2.F32 R37, -RZ, R27.H0_H0 ;  /* 0x2000001bff257230 */ /* 0x000fe40000004100 */
[----:B------:R-:W-:Y:S02]  /*dab0*/  HADD2.F32 R35, -RZ, R25.H0_H0 ;  /* 0x20000019ff237230 */ /* 0x000fe40000004100 */
[----:B------:R-:W-:Y:S02]  /*dac0*/  HADD2.F32 R40, -RZ, R28.H0_H0 ;  /* 0x2000001cff287230 */ /* 0x000fe40000004100 */
[----:B------:R-:W-:Y:S02]  /*dad0*/  HADD2.F32 R38, -RZ, R26.H0_H0 ;  /* 0x2000001aff267230 */ /* 0x000fe40000004100 */
[----:B------:R-:W-:Y:S02]  /*dae0*/  HADD2.F32 R39, -RZ, R27.H1_H1 ;  /* 0x3000001bff277230 */ /* 0x000fe40000004100 */
[----:B------:R-:W-:-:S02]  /*daf0*/  HADD2.F32 R42, -RZ, R28.H1_H1 ;  /* 0x3000001cff2a7230 */ /* 0x000fc40000004100 */
[--C-:B0-----:R-:W-:Y:S02]  /*db00*/  HADD2.F32 R29, -RZ, R4.reuse.H0_H0 ;  /* 0x20000004ff1d7230 */ /* 0x101fe40000004100 */
[----:B------:R-:W-:Y:S02]  /*db10*/  HADD2.F32 R4, -RZ, R4.H1_H1 ;  /* 0x30000004ff047230 */ /* 0x000fe40000004100 */
[--C-:B------:R-:W-:Y:S02]  /*db20*/  HADD2.F32 R30, -RZ, R5.reuse.H0_H0 ;  /* 0x20000005ff1e7230 */ /* 0x100fe40000004100 */
[----:B------:R-:W-:Y:S02]  /*db30*/  HADD2.F32 R5, -RZ, R5.H1_H1 ;  /* 0x30000005ff057230 */ /* 0x000fe40000004100 */
[-C--:B------:R-:W-:Y:S01]  /*db40*/  FMUL.FTZ R34, R37, R4.reuse ;  /* 0x0000000425227220 */ /* 0x080fe20000410000 */
[----:B------:R-:W-:Y:S01]  /*db50*/  FMUL.FTZ R36, R35, R4 ;  /* 0x0000000423247220 */ /* 0x000fe20000410000 */
[----:B------:R-:W-:-:S02]  /*db60*/  HADD2.F32 R31, -RZ, R6.H0_H0 ;  /* 0x20000006ff1f7230 */ /* 0x000fc40000004100 */
[----:B------:R-:W-:Y:S01]  /*db70*/  FMUL.FTZ R33, R40, R5 ;  /* 0x0000000528217220 */ /* 0x000fe20000410000 */
[----:B------:R-:W-:Y:S01]  /*db80*/  FFMA.FTZ R4, R35, R29, -R34 ;  /* 0x0000001d23047223 */ /* 0x000fe20000010822 */
[--C-:B------:R-:W-:Y:S02]  /*db90*/  HADD2.F32 R32, -RZ, R7.reuse.H0_H0 ;  /* 0x20000007ff207230 */ /* 0x100fe40000004100 */
[C---:B------:R-:W-:Y:S01]  /*dba0*/  FMUL.FTZ R35, R38.reuse, R5 ;  /* 0x0000000526237220 */ /* 0x040fe20000410000 */
[----:B------:R-:W-:Y:S02]  /*dbb0*/  HADD2.F32 R6, -RZ, R6.H1_H1 ;  /* 0x30000006ff067230 */ /* 0x000fe40000004100 */
[----:B------:R-:W-:Y:S01]  /*dbc0*/  FFMA.FTZ R29, R37, R29, R36 ;  /* 0x0000001d251d7223 */ /* 0x000fe20000010024 */
[----:B------:R-:W-:Y:S02]  /*dbd0*/  HADD2.F32 R7, -RZ, R7.H1_H1 ;  /* 0x30000007ff077230 */ /* 0x000fe40000004100 */
[----:B------:R-:W-:Y:S01]  /*dbe0*/  FFMA.FTZ R5, R38, R30, -R33 ;  /* 0x0000001e26057223 */ /* 0x000fe20000010821 */
[----:B------:R-:W-:-:S02]  /*dbf0*/  HADD2.F32 R37, -RZ, R25.H1_H1 ;  /* 0x30000019ff257230 */ /* 0x000fc40000004100 */
[----:B------:R-:W-:Y:S01]  /*dc00*/  FFMA.FTZ R30, R40, R30, R35 ;  /* 0x0000001e281e7223 */ /* 0x000fe20000010023 */
[----:B------:R-:W-:Y:S02]  /*dc10*/  HADD2.F32 R38, -RZ, R26.H1_H1 ;  /* 0x3000001aff267230 */ /* 0x000fe40000004100 */
[-C--:B------:R-:W-:Y:S01]  /*dc20*/  FMUL.FTZ R34, R39, R6.reuse ;  /* 0x0000000627227220 */ /* 0x080fe20000410000 */
[-C--:B------:R-:W-:Y:S01]  /*dc30*/  FMUL.FTZ R33, R42, R7.reuse ;  /* 0x000000072a217220 */ /* 0x080fe20000410000 */
[----:B------:R-:W-:Y:S01]  /*dc40*/  FMUL.FTZ R36, R37, R6 ;  /* 0x0000000625247220 */ /* 0x000fe20000410000 */
[----:B------:R-:W-:Y:S01]  /*dc50*/  F2FP.F16.F32.PACK_AB R4, R29, R4 ;  /* 0x000000041d04723e */ /* 0x000fe200000000ff */
[C---:B------:R-:W-:Y:S01]  /*dc60*/  FMUL.FTZ R35, R38.reuse, R7 ;  /* 0x0000000726237220 */ /* 0x040fe20000410000 */
[-C--:B------:R-:W-:Y:S01]  /*dc70*/  FFMA.FTZ R6, R37, R31.reuse, -R34 ;  /* 0x0000001f25067223 */ /* 0x080fe20000010822 */
[-C--:B------:R-:W-:Y:S01]  /*dc80*/  FFMA.FTZ R7, R38, R32.reuse, -R33 ;  /* 0x0000002026077223 */ /* 0x080fe20000010821 */
[----:B------:R-:W-:Y:S01]  /*dc90*/  FFMA.FTZ R31, R39, R31, R36 ;  /* 0x0000001f271f7223 */ /* 0x000fe20000010024 */
[----:B------:R-:W-:Y:S01]  /*dca0*/  FFMA.FTZ R32, R42, R32, R35 ;  /* 0x000000202a207223 */ /* 0x000fe20000010023 */
[----:B------:R-:W-:-:S03]  /*dcb0*/  F2FP.F16.F32.PACK_AB R5, R30, R5 ;  /* 0x000000051e05723e */ /* 0x000fc600000000ff */
[----:B------:R-:W-:Y:S02]  /*dcc0*/  F2FP.F16.F32.PACK_AB R6, R31, R6 ;  /* 0x000000061f06723e */ /* 0x000fe400000000ff */
[----:B------:R-:W-:-:S05]  /*dcd0*/  F2FP.F16.F32.PACK_AB R7, R32, R7 ;  /* 0x000000072007723e */ /* 0x000fca00000000ff */
[----:B------:R0:W-:Y:S02]  /*dce0*/  STS.128 [R41+0x1000], R4 ;  /* 0x0010000429007388 */ /* 0x0001e40000000c00 */
.L_x_592:
[----:B------:R-:W-:Y:S05]  /*dcf0*/  BSYNC B2 ;  /* 0x0000000000027941 */ /* 0x000fea0003800000 */
.L_x_591:
[----:B------:R-:W-:Y:S04]  /*dd00*/  BSSY B2, `(.L_x_593) ;  /* 0x0000028000027945 */ /* 0x000fe80003800000 */
[----:B------:R-:W-:Y:S05]  /*dd10*/  @P1 BRA `(.L_x_594) ;  /* 0x0000000000981947 */ /* 0x000fea0003800000 */
[----:B0----5:R-:W0:Y:S01]  /*dd20*/  LDS.128 R4, [R41+0x5000] ;  /* 0x0050000029047984 */ /* 0x021e220000000c00 */
        /* <DEDUP_REMOVED lines=37> */
.L_x_594:
[----:B------:R-:W-:Y:S05]  /*df80*/  BSYNC B2 ;  /* 0x0000000000027941 */ /* 0x000fea0003800000 */
.L_x_593:
[----:B------:R-:W-:Y:S04]  /*df90*/  BSSY B2, `(.L_x_595) ;  /* 0x0000028000027945 */ /* 0x000fe80003800000 */
[----:B------:R-:W-:Y:S05]  /*dfa0*/  @P2 BRA `(.L_x_596) ;  /* 0x0000000000982947 */ /* 0x000fea0003800000 */
[----:B01---5:R-:W0:Y:S01]  /*dfb0*/  LDS.128 R4, [R41+0x9000] ;  /* 0x0090000029047984 */ /* 0x023e220000000c00 */
        /* <DEDUP_REMOVED lines=37> */
.L_x_596:
[----:B------:R-:W-:Y:S05]  /*e210*/  BSYNC B2 ;  /* 0x0000000000027941 */ /* 0x000fea0003800000 */
.L_x_595:
[----:B------:R-:W-:Y:S05]  /*e220*/  @P3 BRA `(.L_x_590) ;  /* 0x0000000000983947 */ /* 0x000fea0003800000 */
[----:B012--5:R-:W0:Y:S01]  /*e230*/  LDS.128 R4, [R41+0xd000] ;  /* 0x00d0000029047984 */ /* 0x027e220000000c00 */
        /* <DEDUP_REMOVED lines=37> */
.L_x_590:
[----:B------:R-:W-:Y:S05]  /*e490*/  BSYNC B1 ;  /* 0x0000000000017941 */ /* 0x000fea0003800000 */
.L_x_589:
[----:B0123--:R-:W-:Y:S01]  /*e4a0*/  VIADD R4, R224, 0x40 ;  /* 0x00000040e0047836 */ /* 0x00ffe20000000000 */
        /* <DEDUP_REMOVED lines=49> */
.L_x_600:
[----:B------:R-:W-:Y:S05]  /*e7c0*/  BSYNC B2 ;  /* 0x0000000000027941 */ /* 0x000fea0003800000 */
.L_x_599:
        /* <DEDUP_REMOVED lines=40> */
.L_x_602:
[----:B------:R-:W-:Y:S05]  /*ea50*/  BSYNC B2 ;  /* 0x0000000000027941 */ /* 0x000fea0003800000 */
.L_x_601:
        /* <DEDUP_REMOVED lines=40> */
.L_x_604:
[----:B------:R-:W-:Y:S05]  /*ece0*/  BSYNC B2 ;  /* 0x0000000000027941 */ /* 0x000fea0003800000 */
.L_x_603:
        /* <DEDUP_REMOVED lines=39> */
.L_x_598:
[----:B------:R-:W-:Y:S05]  /*ef60*/  BSYNC B1 ;  /* 0x0000000000017941 */ /* 0x000fea0003800000 */
.L_x_597:
[----:B0123--:R-:W-:-:S04]  /*ef70*/  IADD3 R5, R224, 0x60, RZ ;  /* 0x00000060e0057810 */ /* 0x00ffc80007ffe0ff */
[----:B------:R-:W-:-:S13]  /*ef80*/  ISETP.GE.AND P0, PT, R5, R0, PT ;  /* 0x000000000500720c */ /* 0x000fda0003f06270 */
[----:B------:R-:W-:Y:S05]  /*ef90*/  @P0 BRA `(.L_x_605) ;  /* 0x00000040005c0947 */ /* 0x000fea0003800000 */
[----:B------:R0:W5:Y:S01]  /*efa0*/  LDL R38, [R1+0x68] ;  /* 0x0000680001267983 */ /* 0x0001620000100800 */
        /* <DEDUP_REMOVED lines=16> */
[-C--:B------:R-:W-:Y:S01]  /*f0b0*/  FMUL.FTZ R33, R36, R4.reuse ;  /* 0x0000000424217220 */ /* 0x080fe20000410000 */
[C---:B------:R-:W-:Y:S01]  /*f0c0*/  FMUL.FTZ R35, R34.reuse, R4 ;  /* 0x0000000422237220 */ /* 0x040fe20000410000 */
[----:B------:R-:W-:Y:S02]  /*f0d0*/  HADD2.F32 R30, -RZ, R6.H0_H0 ;  /* 0x20000006ff1e7230 */ /* 0x000fe40000004100 */
[-C--:B------:R-:W-:Y:S01]  /*f0e0*/  FMUL.FTZ R32, R39, R5.reuse ;  /* 0x0000000527207220 */ /* 0x080fe20000410000 */
[-C--:B------:R-:W-:Y:S01]  /*f0f0*/  FFMA.FTZ R4, R34, R0.reuse, -R33 ;  /* 0x0000000022047223 */ /* 0x080fe20000010821 */
[----:B------:R-:W-:Y:S01]  /*f100*/  FFMA.FTZ R35, R36, R0, R35 ;  /* 0x0000000024237223 */ /* 0x000fe20000010023 */
[----:B------:R-:W-:Y:S01]  /*f110*/  FMUL.FTZ R0, R37, R5 ;  /* 0x0000000525007220 */ /* 0x000fe20000410000 */
[----:B------:R-:W-:-:S02]  /*f120*/  HADD2.F32 R31, -RZ, R7.H0_H0 ;  /* 0x20000007ff1f7230 */ /* 0x000fc40000004100 */
[-C--:B------:R-:W-:Y:S01]  /*f130*/  FFMA.FTZ R5, R37, R29.reuse, -R32 ;  /* 0x0000001d25057223 */ /* 0x080fe20000010820 */
[----:B------:R-:W-:Y:S02]  /*f140*/  HADD2.F32 R6, -RZ, R6.H1_H1 ;  /* 0x30000006ff067230 */ /* 0x000fe40000004100 */
[----:B------:R-:W-:Y:S01]  /*f150*/  FFMA.FTZ R0, R39, R29, R0 ;  /* 0x0000001d27007223 */ /* 0x000fe20000010000 */
[----:B------:R-:W-:Y:S01]  /*f160*/  HADD2.F32 R7, -RZ, R7.H1_H1 ;  /* 0x30000007ff077230 */ /* 0x000fe20000004100 */
[----:B------:R-:W-:Y:S01]  /*f170*/  F2FP.F16.F32.PACK_AB R4, R35, R4 ;  /* 0x000000042304723e */ /* 0x000fe200000000ff */
[----:B------:R-:W-:Y:S02]  /*f180*/  HADD2.F32 R34, -RZ, R27.H1_H1 ;  /* 0x3000001bff227230 */ /* 0x000fe40000004100 */
[----:B------:R-:W-:Y:S01]  /*f190*/  HADD2.F32 R32, -RZ, R25.H1_H1 ;  /* 0x30000019ff207230 */ /* 0x000fe20000004100 */
[----:B------:R-:W-:Y:S01]  /*f1a0*/  F2FP.F16.F32.PACK_AB R5, R0, R5 ;  /* 0x000000050005723e */ /* 0x000fe200000000ff */
[----:B------:R-:W-:-:S02]  /*f1b0*/  HADD2.F32 R37, -RZ, R28.H1_H1 ;  /* 0x3000001cff257230 */ /* 0x000fc40000004100 */
[-C--:B------:R-:W-:Y:S01]  /*f1c0*/  FMUL.FTZ R25, R34, R6.reuse ;  /* 0x0000000622197220 */ /* 0x080fe20000410000 */
[----:B------:R-:W-:Y:S02]  /*f1d0*/  HADD2.F32 R33, -RZ, R26.H1_H1 ;  /* 0x3000001aff217230 */ /* 0x000fe40000004100 */
[C---:B------:R-:W-:Y:S01]  /*f1e0*/  FMUL.FTZ R27, R32.reuse, R6 ;  /* 0x00000006201b7220 */ /* 0x040fe20000410000 */
[-C--:B------:R-:W-:Y:S01]  /*f1f0*/  FMUL.FTZ R26, R37, R7.reuse ;  /* 0x00000007251a7220 */ /* 0x080fe20000410000 */
[-C--:B------:R-:W-:Y:S01]  /*f200*/  FFMA.FTZ R6, R32, R30.reuse, -R25 ;  /* 0x0000001e20067223 */ /* 0x080fe20000010819 */
[C---:B------:R-:W-:Y:S01]  /*f210*/  FMUL.FTZ R28, R33.reuse, R7 ;  /* 0x00000007211c7220 */ /* 0x040fe20000410000 */
[----:B------:R-:W-:Y:S01]  /*f220*/  FFMA.FTZ R27, R34, R30, R27 ;  /* 0x0000001e221b7223 */ /* 0x000fe2000001001b */
[-C--:B------:R-:W-:Y:S02]  /*f230*/  FFMA.FTZ R7, R33, R31.reuse, -R26 ;  /* 0x0000001f21077223 */ /* 0x080fe4000001081a */
[----:B------:R-:W-:-:S02]  /*f240*/  FFMA.FTZ R28, R37, R31, R28 ;  /* 0x0000001f251c7223 */ /* 0x000fc4000001001c */
[----:B------:R-:W-:-:S03]  /*f250*/  F2FP.F16.F32.PACK_AB R6, R27, R6 ;  /* 0x000000061b06723e */ /* 0x000fc600000000ff */
[----:B------:R-:W-:-:S05]  /*f260*/  F2FP.F16.F32.PACK_AB R7, R28, R7 ;  /* 0x000000071c07723e */ /* 0x000fca00000000ff */
[----:B------:R0:W-:Y:S02]  /*f270*/  STS.128 [R38+0x3000], R4 ;  /* 0x0030000426007388 */ /* 0x0001e40000000c00 */
.L_x_607:
[----:B------:R-:W-:Y:S05]  /*f280*/  BSYNC B1 ;  /* 0x0000000000017941 */ /* 0x000fea0003800000 */
.L_x_606:
[----:B------:R-:W-:Y:S04]  /*f290*/  BSSY B1, `(.L_x_608) ;  /* 0x0000028000017945 */ /* 0x000fe80003800000 */
[----:B------:R-:W-:Y:S05]  /*f2a0*/  @P1 BRA `(.L_x_609) ;  /* 0x0000000000981947 */ /* 0x000fea0003800000 */
[----:B0----5:R-:W0:Y:S01]  /*f2b0*/  LDS.128 R4, [R38+0x7000] ;  /* 0x0070000026047984 */ /* 0x021e220000000c00 */
        /* <DEDUP_REMOVED lines=37> */
.L_x_609:
[----:B------:R-:W-:Y:S05]  /*f510*/  BSYNC B1 ;  /* 0x0000000000017941 */ /* 0x000fea0003800000 */
.L_x_608:
        /* <DEDUP_REMOVED lines=40> */
.L_x_611:
[----:B------:R-:W-:Y:S05]  /*f7a0*/  BSYNC B1 ;  /* 0x0000000000017941 */ /* 0x000fea0003800000 */
.L_x_610:
        /* <DEDUP_REMOVED lines=38> */
[----:B------:R3:W-:Y:S01]  /*fa10*/  STS.128 [R38+0xf000], R4 ;  /* 0x00f0000426007388 */ /* 0x0007e20000000c00 */
[----:B------:R-:W-:Y:S05]  /*fa20*/  BRA `(.L_x_605) ;  /* 0x0000003400b87947 */ /* 0x000fea0003800000 */
.L_x_575:
[----:B------:R-:W-:-:S03]  /*fa30*/  UMOV UR4, 0xffffffff ;  /* 0xffffffff00047882 */ /* 0x000fc60000000000 */
[----:B------:R-:W-:Y:S05]  /*fa40*/  BRA.DIV UR4, `(.L_x_612) ;  /* 0x000001b604087947 */ /* 0x000fea000b800000 */
[----:B------:R0:W1:Y:S04]  /*fa50*/  SHFL.IDX PT, R0, R24, RZ, 0x181f ;  /* 0x00181fff18007589 */ /* 0x00006800000e0000 */
[----:B------:R-:W2:Y:S04]  /*fa60*/  SHFL.IDX PT, R28, R28, RZ, 0x181f ;  /* 0x00181fff1c1c7589 */ /* 0x000ea800000e0000 */
[----:B------:R0:W3:Y:S04]  /*fa70*/  SHFL.IDX PT, R3, R29, RZ, 0x181f ;  /* 0x00181fff1d037589 */ /* 0x0000e800000e0000 */
[----:B------:R-:W4:Y:S02]  /*fa80*/  SHFL.IDX PT, R30, R30, RZ, 0x181f ;  /* 0x00181fff1e1e7589 */ /* 0x000f2400000e0000 */
.L_x_862:
        /* <DEDUP_REMOVED lines=9> */
[----:B------:R-:W-:-:S02]  /*fb20*/  CS2R R8, SRZ ;  /* 0x0000000000087805 */ /* 0x000fc4000001ff00 */
[----:B------:R-:W-:Y:S02]  /*fb30*/  CS2R R12, SRZ ;  /* 0x00000000000c7805 */ /* 0x000fe4000001ff00 */
[----:B------:R-:W-:Y:S02]  /*fb40*/  CS2R R26, SRZ ;  /* 0x00000000001a7805 */ /* 0x000fe4000001ff00 */
[----:B0-----:R-:W-:-:S05]  /*fb50*/  CS2R R24, SRZ ;  /* 0x0000000000187805 */ /* 0x001fca000001ff00 */
[----:B------:R-:W-:Y:S05]  /*fb60*/  @P0 BRA `(.L_x_614) ;  /* 0x0000000000600947 */ /* 0x000fea0003800000 */
[----:B------:R-:W-:Y:S01]  /*fb70*/  ULDC UR4, c[0x0][0x3f4] ;  /* 0x0000fd0000047ab9 */ /* 0x000fe20000000800 */
[----:B------:R-:W-:Y:S01]  /*fb80*/  ULDC.64 UR6, c[0x0][0x208] ;  /* 0x0000820000067ab9 */ /* 0x000fe20000000a00 */
[----:B------:R-:W-:Y:S02]  /*fb90*/  ISETP.GE.AND P4, PT, R16, UR4, PT ;  /* 0x0000000410007c0c */ /* 0x000fe4000bf86270 */
[----:B------:R-:W-:-:S11]  /*fba0*/  ISETP.GE.AND P5, PT, R214, UR4, PT ;  /* 0x00000004d6007c0c */ /* 0x000fd6000bfa6270 */
[C---:B------:R-:W-:Y:S01]  /*fbb0*/  @!P4 IMAD.SHL.U32 R21, R16.reuse, 0x2, RZ ;  /* 0x000000021015c824 */ /* 0x040fe200078e00ff */
[----:B------:R-:W-:Y:S01]  /*fbc0*/  @!P4 SHF.L.U64.HI R7, R16, 0x1, R17 ;  /* 0x000000011007c819 */ /* 0x000fe20000010211 */
[C---:B------:R-:W-:Y:S01]  /*fbd0*/  @!P5 IMAD.SHL.U32 R31, R212.reuse, 0x2, RZ ;  /* 0x00000002d41fd824 */ /* 0x040fe200078e00ff */
[----:B------:R-:W-:Y:S02]  /*fbe0*/  @!P5 SHF.L.U64.HI R6, R212, 0x1, R215 ;  /* 0x00000001d406d819 */ /* 0x000fe400000102d7 */
[-C--:B--2---:R-:W-:Y:S02]  /*fbf0*/  @!P4 IADD3 R4, P0, R28, R21.reuse, RZ ;  /* 0x000000151c04c210 */ /* 0x084fe40007f1e0ff */
[----:B----4-:R-:W-:Y:S02]  /*fc00*/  @!P4 IADD3 R20, P1, R30, R21, RZ ;  /* 0x000000151e14c210 */ /* 0x010fe40007f3e0ff */
[-C--:B------:R-:W-:Y:S01]  /*fc10*/  @!P5 IADD3 R28, P2, R28, R31.reuse, RZ ;  /* 0x0000001f1c1cd210 */ /* 0x080fe20007f5e0ff */
[----:B-1----:R-:W-:Y:S01]  /*fc20*/  @!P4 IMAD.X R5, R0, 0x1, R7, P0 ;  /* 0x000000010005c824 */ /* 0x002fe200000e0607 */
[----:B------:R-:W-:-:S02]  /*fc30*/  @!P5 IADD3 R30, P3, R30, R31, RZ ;  /* 0x0000001f1e1ed210 */ /* 0x000fc40007f7e0ff */
[----:B------:R-:W-:Y:S02]  /*fc40*/  CS2R R14, SRZ ;  /* 0x00000000000e7805 */ /* 0x000fe4000001ff00 */
[C---:B---3--:R-:W-:Y:S01]  /*fc50*/  @!P4 IADD3.X R21, R3.reuse, R7, RZ, P1, !PT ;  /* 0x000000070315c210 */ /* 0x048fe20000ffe4ff */
[--C-:B------:R-:W-:Y:S01]  /*fc60*/  @!P5 IMAD.X R29, R0, 0x1, R6.reuse, P2 ;  /* 0x00000001001dd824 */ /* 0x100fe200010e0606 */
[----:B------:R0:W5:Y:S01]  /*fc70*/  @!P4 LD.E.128 R8, desc[UR6][R4.64] ;  /* 0x000000060408c980 */ /* 0x000162000c101d00 */
[----:B------:R-:W-:Y:S01]  /*fc80*/  @!P5 IMAD.X R31, R3, 0x1, R6, P3 ;  /* 0x00000001031fd824 */ /* 0x000fe200018e0606 */
[----:B------:R-:W-:Y:S02]  /*fc90*/  CS2R R6, SRZ ;  /* 0x0000000000067805 */ /* 0x000fe4000001ff00 */
[----:B------:R-:W-:Y:S01]  /*fca0*/  CS2R R12, SRZ ;  /* 0x00000000000c7805 */ /* 0x000fe2000001ff00 */
[----:B------:R1:W5:Y:S05]  /*fcb0*/  @!P4 LD.E.128 R24, desc[UR6][R20.64] ;  /* 0x000000061418c980 */ /* 0x00036a000c101d00 */
[----:B------:R1:W5:Y:S01]  /*fcc0*/  @!P5 LD.E.128 R12, desc[UR6][R30.64] ;  /* 0x000000061e0cd980 */ /* 0x000362000c101d00 */
[----:B0-----:R-:W-:-:S06]  /*fcd0*/  CS2R R4, SRZ ;  /* 0x0000000000047805 */ /* 0x001fcc000001ff00 */
[----:B------:R1:W5:Y:S02]  /*fce0*/  @!P5 LD.E.128 R4, desc[UR6][R28.64] ;  /* 0x000000061c04d980 */ /* 0x000364000c101d00 */
.L_x_614:
[----:B------:R-:W-:Y:S05]  /*fcf0*/  BSYNC B1 ;  /* 0x0000000000017941 */ /* 0x000fea0003800000 */
.L_x_613:
[----:B-1----:R-:W4:Y:S01]  /*fd00*/  LDL R31, [R1+0x84] ;  /* 0x00008400011f7983 */ /* 0x002f220000100800 */
[----:B---3-5:R-:W-:Y:S01]  /*fd10*/  IMAD.MOV.U32 R3, RZ, RZ, R4 ;  /* 0x000000ffff037224 */ /* 0x028fe200078e0004 */
[----:B------:R-:W-:Y:S01]  /*fd20*/  SHF.R.U64 R38, R4, 0x10, R5 ;  /* 0x0000001004267819 */ /* 0x000fe20000001205 */
[----:B--2---:R-:W-:Y:S01]  /*fd30*/  IMAD.MOV.U32 R28, RZ, RZ, R8 ;  /* 0x000000ffff1c7224 */ /* 0x004fe200078e0008 */
[----:B------:R-:W-:Y:S01]  /*fd40*/  MOV R29, R9 ;  /* 0x00000009001d7202 */ /* 0x000fe20000000f00 */
[----:B------:R-:W-:Y:S01]  /*fd50*/  IMAD.MOV.U32 R20, RZ, RZ, R10 ;  /* 0x000000ffff147224 */ /* 0x000fe200078e000a */
[----:B------:R-:W-:Y:S01]  /*fd60*/  SHF.R.U64 R34, R8, 0x10, R9 ;  /* 0x0000001008227819 */ /* 0x000fe20000001209 */
[----:B------:R-:W-:Y:S01]  /*fd70*/  IMAD.MOV.U32 R21, RZ, RZ, R11 ;  /* 0x000000ffff157224 */ /* 0x000fe200078e000b */
[----:B------:R-:W-:Y:S01]  /*fd80*/  SHF.R.U32.HI R35, RZ, 0x10, R9 ;  /* 0x00000010ff237819 */ /* 0x000fe20000011609 */
[----:B------:R-:W-:Y:S01]  /*fd90*/  IMAD.MOV.U32 R8, RZ, RZ, R7 ;  /* 0x000000ffff087224 */ /* 0x000fe200078e0007 */
[----:B------:R-:W-:Y:S01]  /*fda0*/  MOV R9, R5 ;  /* 0x0000000500097202 */ /* 0x000fe20000000f00 */
[----:B----4-:R-:W-:Y:S01]  /*fdb0*/  IMAD.MOV.U32 R30, RZ, RZ, R24 ;  /* 0x000000ffff1e7224 */ /* 0x010fe200078e0018 */
[----:B------:R-:W-:Y:S01]  /*fdc0*/  SHF.R.U32.HI R39, RZ, 0x10, R5 ;  /* 0x00000010ff277819 */ /* 0x000fe20000011605 */
[----:B------:R-:W-:Y:S01]  /*fdd0*/  IMAD.MOV.U32 R5, RZ, RZ, R6 ;  /* 0x000000ffff057224 */ /* 0x000fe200078e0006 */
[--C-:B------:R-:W-:Y:S01]  /*fde0*/  SHF.R.U64 R36, R10, 0x10, R11.reuse ;  /* 0x000000100a247819 */ /* 0x100fe2000000120b */
[----:B------:R-:W-:Y:S01]  /*fdf0*/  BSSY B1, `(.L_x_615) ;  /* 0x000002a000017945 */ /* 0x000fe20003800000 */
[----:B------:R-:W-:Y:S01]  /*fe00*/  SHF.R.U32.HI R37, RZ, 0x10, R11 ;  /* 0x00000010ff257819 */ /* 0x000fe2000001160b */
[----:B------:R-:W-:Y:S01]  /*fe10*/  IMAD.MOV.U32 R11, RZ, RZ, R13 ;  /* 0x000000ffff0b7224 */ /* 0x000fe200078e000d */
[--C-:B------:R-:W-:Y:S01]  /*fe20*/  SHF.R.U64 R40, R6, 0x10, R7.reuse ;  /* 0x0000001006287819 */ /* 0x100fe20000001207 */
[----:B------:R-:W-:Y:S01]  /*fe30*/  IMAD.MOV.U32 R6, RZ, RZ, R14 ;  /* 0x000000ffff067224 */ /* 0x000fe200078e000e */
[----:B------:R-:W-:Y:S01]  /*fe40*/  SHF.R.U32.HI R41, RZ, 0x10, R7 ;  /* 0x00000010ff297819 */ /* 0x000fe20000011607 */
[----:B------:R-:W-:Y:S01]  /*fe50*/  IMAD.MOV.U32 R7, RZ, RZ, R15 ;  /* 0x000000ffff077224 */ /* 0x000fe200078e000f */
[----:B------:R-:W-:Y:S01]  /*fe60*/  SHF.R.U64 R42, R24, 0x10, R25 ;  /* 0x00000010182a7819 */ /* 0x000fe20000001219 */
[----:B------:R-:W-:Y:S01]  /*fe70*/  IMAD.MOV.U32 R24, RZ, RZ, R27 ;  /* 0x000000ffff187224 */ /* 0x000fe200078e001b */
[----:B------:R-:W-:-:S02]  /*fe80*/  MOV R33, R25 ;  /* 0x0000001900217202 */ /* 0x000fc40000000f00 */
[----:B------:R-:W-:Y:S02]  /*fe90*/  SHF.R.U32.HI R43, RZ, 0x10, R25 ;  /* 0x00000010ff2b7819 */ /* 0x000fe40000011619 */
[--C-:B------:R-:W-:Y:S02]  /*fea0*/  SHF.R.U64 R44, R26, 0x10, R27.reuse ;  /* 0x000000101a2c7819 */ /* 0x100fe4000000121b */
[----:B------:R-:W-:Y:S02]  /*feb0*/  SHF.R.U32.HI R45, RZ, 0x10, R27 ;  /* 0x00000010ff2d7819 */ /* 0x000fe4000001161b */
[----:B------:R-:W-:Y:S02]  /*fec0*/  MOV R10, R12 ;  /* 0x0000000c000a7202 */ /* 0x000fe40000000f00 */
[--C-:B------:R-:W-:Y:S02]  /*fed0*/  SHF.R.U64 R46, R12, 0x10, R13.reuse ;  /* 0x000000100c2e7819 */ /* 0x100fe4000000120d */
[----:B------:R-:W-:-:S02]  /*fee0*/  SHF.R.U32.HI R47, RZ, 0x10, R13 ;  /* 0x00000010ff2f7819 */ /* 0x000fc4000001160d */
[----:B------:R-:W-:Y:S02]  /*fef0*/  PRMT R25, R28, 0x5410, R29 ;  /* 0x000054101c197816 */ /* 0x000fe4000000001d */
[--C-:B------:R-:W-:Y:S02]  /*ff00*/  SHF.R.U64 R48, R14, 0x10, R15.reuse ;  /* 0x000000100e307819 */ /* 0x100fe4000000120f */
[----:B------:R-:W-:Y:S02]  /*ff10*/  SHF.R.U32.HI R49, RZ, 0x10, R15 ;  /* 0x00000010ff317819 */ /* 0x000fe4000001160f */
[----:B------:R-:W-:Y:S02]  /*ff20*/  PRMT R27, R20, 0x5410, R21 ;  /* 0x00005410141b7816 */ /* 0x000fe40000000015 */
[----:B------:R-:W-:Y:S02]  /*ff30*/  PRMT R29, R30, 0x5410, R33 ;  /* 0x000054101e1d7816 */ /* 0x000fe40000000021 */
        /* <DEDUP_REMOVED lines=9> */
[----:B------:R-:W-:-:S04]  /*ffd0*/  LEA.HI R0, R31, R31, RZ, 0x1 ;  /* 0x0000001f1f007211 */ /* 0x000fc800078f08ff */
[----:B------:R-:W-:-:S05]  /*ffe0*/  LOP3.LUT R0, R0, 0xfffffffe, RZ, 0xc0, !PT ;  /* 0xfffffffe00007812 */ /* 0x000fca00078ec0ff */
[----:B------:R-:W-:Y:S02]  /*fff0*/  IMAD.IADD R0, R31, 0x1, -R0 ;  /* 0x000000011f007824 */ /* 0x000fe400078e0a00 */
[----:B------:R-:W-:Y:S01]  /*10000*/  IMAD.MOV.U32 R31, RZ, RZ, R26 ;  /* 0x000000ffff1f7224 */ /* 0x000fe200078e001a */
[----:B------:R-:W-:Y:S02]  /*10010*/  PRMT R26, R34, 0x5410, R35 ;  /* 0x00005410221a7816 */ /* 0x000fe40000000023 */
[----:B------:R-:W-:Y:S02]  /*10020*/  SHF.L.U32 R4, R0, 0x1f, RZ ;  /* 0x0000001f00047819 */ /* 0x000fe400000006ff */
[----:B------:R-:W-:Y:S02]  /*10030*/  VIMNMX R0, R32, 0x80, PT ;  /* 0x0000008020007848 */ /* 0x000fe40003fe0100 */
[----:B------:R-:W0:Y:S01]  /*10040*/  SYNCS.PHASECHK.TRANS64.TRYWAIT P0, [R23+URZ+0x38800], R4 ;  /* 0x03880004170075a7 */ /* 0x000e22000800017f */
[----:B------:R-:W-:-:S02]  /*10050*/  PRMT R31, R31, 0x5410, R24 ;  /* 0x000054101f1f7816 */ /* 0x000fc40000000018 */
[----:B------:R-:W-:Y:S02]  /*10060*/  PRMT R32, R44, 0x5410, R45 ;  /* 0x000054102c207816 */ /* 0x000fe4000000002d */
[----:B------:R-:W-:Y:S01]  /*10070*/  ISETP.GE.AND P1, PT, R224, R0, PT ;  /* 0x00000000e000720c */ /* 0x000fe20003f26270 */
[----:B0-----:R-:W-:-:S12]  /*10080*/  @!P0 BRA `(.L_x_616) ;  /* 0x000001ac00ec8947 */ /* 0x001fd80003800000 */
.L_x_863:
[----:B------:R-:W-:Y:S05]  /*10090*/  BSYNC B1 ;  /* 0x0000000000017941 */ /* 0x000fea0003800000 */
.L_x_615:
[----:B------:R-:W-:Y:S01]  /*100a0*/  BSSY B1, `(.L_x_617) ;  /* 0x00000c0000017945 */ /* 0x000fe20003800000 */
[----:B------:R-:W-:-:S03]  /*100b0*/  PRMT R24, R48, 0x5410, R49 ;  /* 0x0000541030187816 */ /* 0x000fc60000000031 */
[----:B------:R-:W-:Y:S05]  /*100c0*/  @P1 BRA `(.L_x_618) ;  /* 0x0000000800f41947 */ /* 0x000fea0003800000 */
[----:B------:R1:W5:Y:S01]  /*100d0*/  LDL R51, [R1+0x60] ;  /* 0x0000600001337983 */ /* 0x0003620000100800 */
[----:B------:R-:W2:Y:S01]  /*100e0*/  LDC R33, c[0x0][0x3f4] ;  /* 0x0000fd00ff217b82 */ /* 0x000ea20000000800 */
[C---:B------:R-:W-:Y:S01]  /*100f0*/  SHF.L.U32 R52, R224.reuse, 0x6, RZ ;  /* 0x00000006e0347819 */ /* 0x040fe200000006ff */
[----:B------:R-:W-:Y:S01]  /*10100*/  IMAD.SHL.U32 R53, R224, 0x40, RZ ;  /* 0x00000040e0357824 */ /* 0x000fe200078e00ff */
[----:B------:R-:W-:Y:S02]  /*10110*/  BSSY B2, `(.L_x_619) ;  /* 0x000005f000027945 */ /* 0x000fe40003800000 */
[----:B------:R-:W-:Y:S02]  /*10120*/  LOP3.LUT R52, R52, 0x1c0, RZ, 0xc0, !PT ;  /* 0x000001c034347812 */ /* 0x000fe400078ec0ff */
[----:B------:R-:W-:Y:S02]  /*10130*/  LOP3.LUT R53, R53, 0x1c0, RZ, 0xc0, !PT ;  /* 0x000001c035357812 */ /* 0x000fe400078ec0ff */
[----:B------:R-:W-:-:S02]  /*10140*/  SHF.R.U32.HI R52, RZ, 0x3, R52 ;  /* 0x00000003ff347819 */ /* 0x000fc40000011634 */
[-C--:B--2---:R-:W-:Y:S02]  /*10150*/  ISETP.GE.AND P0, PT, R16, R33.reuse, PT ;  /* 0x000000211000720c */ /* 0x084fe40003f06270 */
[----:B------:R-:W-:-:S11]  /*10160*/  ISETP.GE.AND P1, PT, R214, R33, PT ;  /* 0x00000021d600720c */ /* 0x000fd60003f26270 */
[----:B-1----:R-:W-:Y:S05]  /*10170*/  @P0 BRA `(.L_x_620) ;  /* 0x0000000400600947 */ /* 0x002fea0003800000 */
[----:B------:R-:W0:Y:S04]  /*10180*/  LDL R5, [R1+0x70] ;  /* 0x0000700001057983 */ /* 0x000e280000100800 */
[----:B------:R-:W2:Y:S01]  /*10190*/  LDL R54, [R1+0x68] ;  /* 0x0000680001367983 */ /* 0x000ea20000100800 */
[----:B------:R-:W-:Y:S02]  /*101a0*/  HADD2.F32 R47, -RZ, R29.H0_H0 ;  /* 0x2000001dff2f7230 */ /* 0x000fe40000004100 */
[--C-:B------:R-:W-:Y:S02]  /*101b0*/  HADD2.F32 R45, -RZ, R25.reuse.H0_H0 ;  /* 0x20000019ff2d7230 */ /* 0x100fe40000004100 */
[----:B------:R-:W-:Y:S02]  /*101c0*/  HADD2.F32 R46, -RZ, R30.H0_H0 ;  /* 0x2000001eff2e7230 */ /* 0x000fe40000004100 */
[----:B------:R-:W-:Y:S01]  /*101d0*/  HADD2.F32 R44, -RZ, R25.H1_H1 ;  /* 0x30000019ff2c7230 */ /* 0x000fe20000004100 */
[----:B0-----:R-:W-:-:S04]  /*101e0*/  LEA.HI R4, R33, R5, RZ, 0x1d ;  /* 0x0000000521047211 */ /* 0x001fc800078fe8ff */
[----:B------:R-:W-:Y:S01]  /*101f0*/  SHF.R.S32.HI R7, RZ, 0x1f, R4 ;  /* 0x0000001fff077819 */ /* 0x000fe20000011404 */
[----:B------:R-:W-:-:S03]  /*10200*/  IMAD.SHL.U32 R5, R4, 0x8, RZ ;  /* 0x0000000804057824 */ /* 0x000fc600078e00ff */
[----:B------:R-:W-:Y:S02]  /*10210*/  LEA.HI R7, R7, R4, RZ, 0x3 ;  /* 0x0000000407077211 */ /* 0x000fe400078f18ff */
[----:B------:R-:W-:-:S03]  /*10220*/  LOP3.LUT R5, R53, 0x38, R5, 0xf8, !PT ;  /* 0x0000003835057812 */ /* 0x000fc600078ef805 */
[----:B------:R-:W-:Y:S01]  /*10230*/  IMAD.SHL.U32 R7, R7, 0x400, RZ ;  /* 0x0000040007077824 */ /* 0x000fe200078e00ff */
[----:B------:R-:W-:-:S04]  /*10240*/  LOP3.LUT R9, R5, R52, RZ, 0x3c, !PT ;  /* 0x0000003405097212 */ /* 0x000fc800078e3cff */
[----:B------:R-:W-:Y:S02]  /*10250*/  LOP3.LUT R8, R7, 0x7fffe000, RZ, 0xc0, !PT ;  /* 0x7fffe00007087812 */ /* 0x000fe400078ec0ff */
[----:B--2---:R-:W0:Y:S02]  /*10260*/  LDS.128 R4, [R54] ;  /* 0x0000000036047984 */ /* 0x004e240000000c00 */
[----:B-----5:R-:W-:-:S04]  /*10270*/  IADD3 R8, R9, R8, R51 ;  /* 0x0000000809087210 */ /* 0x020fc80007ffe033 */
[----:B------:R-:W-:-:S05]  /*10280*/  LEA R34, R8, R23, 0x1 ;  /* 0x0000001708227211 */ /* 0x000fca00078e08ff */
[----:B------:R-:W1:Y:S01]  /*10290*/  LDS.128 R8, [R34+0x14400] ;  /* 0x0144000022087984 */ /* 0x000e620000000c00 */
[--C-:B0-----:R-:W-:Y:S02]  /*102a0*/  HADD2.F32 R36, -RZ, R4.reuse.H0_H0 ;  /* 0x20000004ff247230 */ /* 0x101fe40000004100 */
[----:B------:R-:W-:Y:S02]  /*102b0*/  HADD2.F32 R37, -RZ, R4.H1_H1 ;  /* 0x30000004ff257230 */ /* 0x000fe40000004100 */
[--C-:B------:R-:W-:Y:S02]  /*102c0*/  HADD2.F32 R40, -RZ, R5.reuse.H0_H0 ;  /* 0x20000005ff287230 */ /* 0x100fe40000004100 */
[----:B------:R-:W-:Y:S02]  /*102d0*/  HADD2.F32 R5, -RZ, R5.H1_H1 ;  /* 0x30000005ff057230 */ /* 0x000fe40000004100 */
[--C-:B------:R-:W-:Y:S02]  /*102e0*/  HADD2.F32 R35, -RZ, R6.reuse.H0_H0 ;  /* 0x20000006ff237230 */ /* 0x100fe40000004100 */
[----:B------:R-:W-:-:S02]  /*102f0*/  HADD2.F32 R6, -RZ, R6.H1_H1 ;  /* 0x30000006ff067230 */ /* 0x000fc40000004100 */
[--C-:B-1----:R-:W-:Y:S02]  /*10300*/  HADD2.F32 R38, -RZ, R8.reuse.H0_H0 ;  /* 0x20000008ff267230 */ /* 0x102fe40000004100 */
[--C-:B------:R-:W-:Y:S02]  /*10310*/  HADD2.F32 R41, -RZ, R9.reuse.H0_H0 ;  /* 0x20000009ff297230 */ /* 0x100fe40000004100 */
[----:B------:R-:W-:Y:S02]  /*10320*/  HADD2.F32 R42, -RZ, R9.H1_H1 ;  /* 0x30000009ff2a7230 */ /* 0x000fe40000004100 */
[C---:B------:R-:W-:Y:S01]  /*10330*/  FMUL.FTZ R9, R38.reuse, R47 ;  /* 0x0000002f26097220 */ /* 0x040fe20000410000 */
[----:B------:R-:W-:Y:S02]  /*10340*/  HADD2.F32 R39, -RZ, R8.H1_H1 ;  /* 0x30000008ff277230 */ /* 0x000fe40000004100 */
[----:B------:R-:W-:Y:S01]  /*10350*/  FMUL.FTZ R49, R38, R45 ;  /* 0x0000002d26317220 */ /* 0x000fe20000410000 */
[----:B------:R-:W-:-:S02]  /*10360*/  HADD2.F32 R38, -RZ, R26.H0_H0 ;  /* 0x2000001aff267230 */ /* 0x000fc40000004100 */
[C---:B------:R-:W-:Y:S01]  /*10370*/  FFMA.FTZ R9, R36.reuse, R45, -R9 ;  /* 0x0000002d24097223 */ /* 0x040fe20000010809 */
[----:B------:R-:W-:Y:S02]  /*10380*/  HADD2.F32 R45, -RZ, R29.H1_H1 ;  /* 0x3000001dff2d7230 */ /* 0x000fe40000004100 */
[C---:B------:R-:W-:Y:S01]  /*10390*/  FMUL.FTZ R48, R39.reuse, R46 ;  /* 0x0000002e27307220 */ /* 0x040fe20000410000 */
[----:B------:R-:W-:Y:S01]  /*103a0*/  FFMA.FTZ R36, R36, R47, R49 ;  /* 0x0000002f24247223 */ /* 0x000fe20000010031 */
[-C--:B------:R-:W-:Y:S01]  /*103b0*/  FMUL.FTZ R50, R39, R38.reuse ;  /* 0x0000002627327220 */ /* 0x080fe20000410000 */
[----:B------:R-:W-:Y:S02]  /*103c0*/  HADD2.F32 R47, -RZ, R30.H1_H1 ;  /* 0x3000001eff2f7230 */ /* 0x000fe40000004100 */
[----:B------:R-:W-:Y:S01]  /*103d0*/  FFMA.FTZ R38, R37, R38, -R48 ;  /* 0x0000002625267223 */ /* 0x000fe20000010830 */
[C---:B------:R-:W-:Y:S01]  /*103e0*/  FMUL.FTZ R39, R41.reuse, R45 ;  /* 0x0000002d29277220 */ /* 0x040fe20000410000 */
[----:B------:R-:W-:Y:S01]  /*103f0*/  FMUL.FTZ R48, R41, R44 ;  /* 0x0000002c29307220 */ /* 0x000fe20000410000 */
[----:B------:R-:W-:-:S02]  /*10400*/  HADD2.F32 R41, -RZ, R26.H1_H1 ;  /* 0x3000001aff297230 */ /* 0x000fc40000004100 */
[----:B------:R-:W-:Y:S01]  /*10410*/  FFMA.FTZ R37, R37, R46, R50 ;  /* 0x0000002e25257223 */ /* 0x000fe20000010032 */
[C---:B------:R-:W-:Y:S01]  /*10420*/  FFMA.FTZ R39, R40.reuse, R44, -R39 ;  /* 0x0000002c28277223 */ /* 0x040fe20000010827 */
[----:B------:R-:W-:Y:S01]  /*10430*/  FFMA.FTZ R40, R40, R45, R48 ;  /* 0x0000002d28287223 */ /* 0x000fe20000010030 */
[--C-:B------:R-:W-:Y:S02]  /*10440*/  HADD2.F32 R43, -RZ, R10.reuse.H0_H0 ;  /* 0x2000000aff2b7230 */ /* 0x100fe40000004100 */
[C---:B------:R-:W-:Y:S01]  /*10450*/  FMUL.FTZ R48, R42.reuse, R47 ;  /* 0x0000002f2a307220 */ /* 0x040fe20000410000 */
[----:B------:R-:W-:Y:S02]  /*10460*/  HADD2.F32 R46, -RZ, R31.H0_H0 ;  /* 0x2000001fff2e7230 */ /* 0x000fe40000004100 */
[-C--:B------:R-:W-:Y:S01]  /*10470*/  FMUL.FTZ R42, R42, R41.reuse ;  /* 0x000000292a2a7220 */ /* 0x080fe20000410000 */
[----:B------:R-:W-:Y:S02]  /*10480*/  HADD2.F32 R44, -RZ, R27.H0_H0 ;  /* 0x2000001bff2c7230 */ /* 0x000fe40000004100 */
[----:B------:R-:W-:Y:S01]  /*10490*/  FFMA.FTZ R48, R5, R41, -R48 ;  /* 0x0000002905307223 */ /* 0x000fe20000010830 */
[----:B------:R-:W-:-:S02]  /*104a0*/  HADD2.F32 R10, -RZ, R10.H1_H1 ;  /* 0x3000000aff0a7230 */ /* 0x000fc40000004100 */
[C---:B------:R-:W-:Y:S01]  /*104b0*/  FMUL.FTZ R50, R43.reuse, R46 ;  /* 0x0000002e2b327220 */ /* 0x040fe20000410000 */
[----:B------:R-:W-:Y:S02]  /*104c0*/  HADD2.F32 R45, -RZ, R32.H0_H0 ;  /* 0x20000020ff2d7230 */ /* 0x000fe40000004100 */
[-C--:B------:R-:W-:Y:S01]  /*104d0*/  FMUL.FTZ R43, R43, R44.reuse ;  /* 0x0000002c2b2b7220 */ /* 0x080fe20000410000 */
[----:B------:R-:W-:Y:S02]  /*104e0*/  HADD2.F32 R41, -RZ, R28.H0_H0 ;  /* 0x2000001cff297230 */ /* 0x000fe40000004100 */
[----:B------:R-:W-:Y:S01]  /*104f0*/  FFMA.FTZ R47, R5, R47, R42 ;  /* 0x0000002f052f7223 */ /* 0x000fe2000001002a */
[--C-:B------:R-:W-:Y:S02]  /*10500*/  HADD2.F32 R8, -RZ, R11.reuse.H0_H0 ;  /* 0x2000000bff087230 */ /* 0x100fe40000004100 */
[C---:B------:R-:W-:Y:S01]  /*10510*/  FMUL.FTZ R5, R10.reuse, R45 ;  /* 0x0000002d0a057220 */ /* 0x040fe20000410000 */
        /* <DEDUP_REMOVED lines=9> */
[----:B------:R-:W-:Y:S01]  /*105b0*/  FMUL.FTZ R45, R8, R35 ;  /* 0x00000023082d7220 */ /* 0x000fe20000410000 */
[----:B------:R-:W-:Y:S02]  /*105c0*/  HADD2.F32 R10, -RZ, R28.H1_H1 ;  /* 0x3000001cff0a7230 */ /* 0x000fe40000004100 */
[----:B------:R-:W-:Y:S01]  /*105d0*/  FMUL.FTZ R6, R11, R42 ;  /* 0x0000002a0b067220 */ /* 0x000fe20000410000 */
[----:B------:R-:W-:-:S02]  /*105e0*/  HADD2.F32 R4, -RZ, R7.H0_H0 ;  /* 0x20000007ff047230 */ /* 0x000fc40000004100 */
[-C--:B------:R-:W-:Y:S01]  /*105f0*/  FMUL.FTZ R8, R8, R5.reuse ;  /* 0x0000000508087220 */ /* 0x080fe20000410000 */
[----:B------:R-:W-:Y:S02]  /*10600*/  HADD2.F32 R7, -RZ, R7.H1_H1 ;  /* 0x30000007ff077230 */ /* 0x000fe40000004100 */
[-C--:B------:R-:W-:Y:S01]  /*10610*/  FMUL.FTZ R49, R11, R10.reuse ;  /* 0x0000000a0b317220 */ /* 0x080fe20000410000 */
[C---:B------:R-:W-:Y:S01]  /*10620*/  FFMA.FTZ R45, R4.reuse, R5, -R45 ;  /* 0x00000005042d7223 */ /* 0x040fe2000001082d */
[----:B------:R-:W-:Y:S01]  /*10630*/  FFMA.FTZ R11, R4, R35, R8 ;  /* 0x00000023040b7223 */ /* 0x000fe20000010008 */
[C---:B------:R-:W-:Y:S01]  /*10640*/  FFMA.FTZ R46, R7.reuse, R10, -R6 ;  /* 0x0000000a072e7223 */ /* 0x040fe20000010806 */
[----:B------:R-:W-:Y:S01]  /*10650*/  FFMA.FTZ R42, R7, R42, R49 ;  /* 0x0000002a072a7223 */ /* 0x000fe20000010031 */
[----:B------:R-:W-:Y:S02]  /*10660*/  F2FP.F16.F32.PACK_AB R4, R38, R9 ;  /* 0x000000092604723e */ /* 0x000fe400000000ff */
[----:B------:R-:W-:-:S02]  /*10670*/  F2FP.F16.F32.PACK_AB R5, R48, R39 ;  /* 0x000000273005723e */ /* 0x000fc400000000ff */
[----:B------:R-:W-:Y:S02]  /*10680*/  F2FP.F16.F32.PACK_AB R6, R41, R50 ;  /* 0x000000322906723e */ /* 0x000fe400000000ff */
[----:B------:R-:W-:Y:S02]  /*10690*/  F2FP.F16.F32.PACK_AB R7, R46, R45 ;  /* 0x0000002d2e07723e */ /* 0x000fe400000000ff */
[----:B------:R-:W-:Y:S02]  /*106a0*/  F2FP.F16.F32.PACK_AB R8, R37, R36 ;  /* 0x000000242508723e */ /* 0x000fe400000000ff */
[----:B------:R-:W-:Y:S01]  /*106b0*/  F2FP.F16.F32.PACK_AB R9, R47, R40 ;  /* 0x000000282f09723e */ /* 0x000fe200000000ff */
[----:B------:R1:W-:Y:S01]  /*106c0*/  STS.128 [R54], R4 ;  /* 0x0000000436007388 */ /* 0x0003e20000000c00 */
[----:B------:R-:W-:Y:S02]  /*106d0*/  F2FP.F16.F32.PACK_AB R10, R44, R43 ;  /* 0x0000002b2c0a723e */ /* 0x000fe400000000ff */
[----:B------:R-:W-:-:S05]  /*106e0*/  F2FP.F16.F32.PACK_AB R11, R42, R11 ;  /* 0x0000000b2a0b723e */ /* 0x000fca00000000ff */
[----:B------:R1:W-:Y:S02]  /*106f0*/  STS.128 [R34+0x14400], R8 ;  /* 0x0144000822007388 */ /* 0x0003e40000000c00 */
.L_x_620:
[----:B------:R-:W-:Y:S05]  /*10700*/  BSYNC B2 ;  /* 0x0000000000027941 */ /* 0x000fea0003800000 */
.L_x_619:
[----:B------:R-:W-:Y:S05]  /*10710*/  @P1 BRA `(.L_x_618) ;  /* 0x0000000400601947 */ /* 0x000fea0003800000 */
[----:B01----:R-:W2:Y:S04]  /*10720*/  LDL R4, [R1+0x114] ;  /* 0x0001140001047983 */ /* 0x003ea80000100800 */
[----:B------:R-:W3:Y:S01]  /*10730*/  LDL R50, [R1+0x1b4] ;  /* 0x0001b40001327983 */ /* 0x000ee20000100800 */
[----:B------:R-:W-:Y:S02]  /*10740*/  HADD2.F32 R44, -RZ, R15.H0_H0 ;  /* 0x2000000fff2c7230 */ /* 0x000fe40000004100 */
[----:B------:R-:W-:Y:S02]  /*10750*/  HADD2.F32 R43, -RZ, R3.H0_H0 ;  /* 0x20000003ff2b7230 */ /* 0x000fe40000004100 */
[----:B------:R-:W-:Y:S01]  /*10760*/  HADD2.F32 R45, -RZ, R20.H0_H0 ;  /* 0x20000014ff2d7230 */ /* 0x000fe20000004100 */
[----:B--2---:R-:W-:-:S04]  /*10770*/  LEA.HI R33, R33, R4, RZ, 0x1d ;  /* 0x0000000421217211 */ /* 0x004fc800078fe8ff */
[----:B------:R-:W-:Y:S01]  /*10780*/  SHF.R.S32.HI R6, RZ, 0x1f, R33 ;  /* 0x0000001fff067819 */ /* 0x000fe20000011421 */
[----:B------:R-:W-:-:S03]  /*10790*/  IMAD.SHL.U32 R4, R33, 0x8, RZ ;  /* 0x0000000821047824 */ /* 0x000fc600078e00ff */
[----:B------:R-:W-:Y:S02]  /*107a0*/  LEA.HI R6, R6, R33, RZ, 0x3 ;  /* 0x0000002106067211 */ /* 0x000fe400078f18ff */
[----:B------:R-:W-:-:S03]  /*107b0*/  LOP3.LUT R4, R53, 0x38, R4, 0xf8, !PT ;  /* 0x0000003835047812 */ /* 0x000fc600078ef804 */
[----:B------:R-:W-:Y:S01]  /*107c0*/  IMAD.SHL.U32 R6, R6, 0x400, RZ ;  /* 0x0000040006067824 */ /* 0x000fe200078e00ff */
[----:B------:R-:W-:-:S04]  /*107d0*/  LOP3.LUT R9, R4, R52, RZ, 0x3c, !PT ;  /* 0x0000003404097212 */ /* 0x000fc800078e3cff */
[----:B------:R-:W-:Y:S02]  /*107e0*/  LOP3.LUT R8, R6, 0x7fffe000, RZ, 0xc0, !PT ;  /* 0x7fffe00006087812 */ /* 0x000fe400078ec0ff */
[----:B---3--:R-:W0:Y:S02]  /*107f0*/  LDS.128 R4, [R50] ;  /* 0x0000000032047984 */ /* 0x008e240000000c00 */
[----:B-----5:R-:W-:-:S05]  /*10800*/  IADD3 R8, R9, R8, R51 ;  /* 0x0000000809087210 */ /* 0x020fca0007ffe033 */
[----:B------:R-:W-:-:S05]  /*10810*/  IMAD R33, R8, 0x2, R23 ;  /* 0x0000000208217824 */ /* 0x000fca00078e0217 */
        /* <DEDUP_REMOVED lines=8> */
[----:B------:R-:W-:Y:S02]  /*108a0*/  HADD2.F32 R37, -RZ, R8.H1_H1 ;  /* 0x30000008ff257230 */ /* 0x000fe40000004100 */
[--C-:B------:R-:W-:Y:S02]  /*108b0*/  HADD2.F32 R40, -RZ, R9.reuse.H0_H0 ;  /* 0x20000009ff287230 */ /* 0x100fe40000004100 */
[C---:B------:R-:W-:Y:S01]  /*108c0*/  FMUL.FTZ R46, R36.reuse, R44 ;  /* 0x0000002c242e7220 */ /* 0x040fe20000410000 */
[----:B------:R-:W-:Y:S01]  /*108d0*/  FMUL.FTZ R48, R36, R43 ;  /* 0x0000002b24307220 */ /* 0x000fe20000410000 */
[----:B------:R-:W-:Y:S02]  /*108e0*/  HADD2.F32 R41, -RZ, R9.H1_H1 ;  /* 0x30000009ff297230 */ /* 0x000fe40000004100 */
[----:B------:R-:W-:Y:S01]  /*108f0*/  FMUL.FTZ R47, R37, R45 ;  /* 0x0000002d252f7220 */ /* 0x000fe20000410000 */
[----:B------:R-:W-:-:S02]  /*10900*/  HADD2.F32 R36, -RZ, R12.H0_H0 ;  /* 0x2000000cff247230 */ /* 0x000fc40000004100 */
[C---:B------:R-:W-:Y:S01]  /*10910*/  FFMA.FTZ R9, R35.reuse, R43, -R46 ;  /* 0x0000002b23097223 */ /* 0x040fe2000001082e */
[----:B------:R-:W-:Y:S02]  /*10920*/  HADD2.F32 R46, -RZ, R15.H1_H1 ;  /* 0x3000000fff2e7230 */ /* 0x000fe40000004100 */
[----:B------:R-:W-:Y:S01]  /*10930*/  FFMA.FTZ R35, R35, R44, R48 ;  /* 0x0000002c23237223 */ /* 0x000fe20000010030 */
[----:B------:R-:W-:Y:S02]  /*10940*/  HADD2.F32 R43, -RZ, R3.H1_H1 ;  /* 0x30000003ff2b7230 */ /* 0x000fe40000004100 */
[-C--:B------:R-:W-:Y:S01]  /*10950*/  FMUL.FTZ R37, R37, R36.reuse ;  /* 0x0000002425257220 */ /* 0x080fe20000410000 */
[----:B------:R-:W-:Y:S01]  /*10960*/  FFMA.FTZ R36, R38, R36, -R47 ;  /* 0x0000002426247223 */ /* 0x000fe2000001082f */
[C---:B------:R-:W-:Y:S01]  /*10970*/  FMUL.FTZ R48, R40.reuse, R46 ;  /* 0x0000002e28307220 */ /* 0x040fe20000410000 */
[----:B------:R-:W-:Y:S02]  /*10980*/  HADD2.F32 R44, -RZ, R20.H1_H1 ;  /* 0x30000014ff2c7230 */ /* 0x000fe40000004100 */
[----:B------:R-:W-:Y:S01]  /*10990*/  FMUL.FTZ R47, R40, R43 ;  /* 0x0000002b282f7220 */ /* 0x000fe20000410000 */
[----:B------:R-:W-:-:S02]  /*109a0*/  HADD2.F32 R40, -RZ, R12.H1_H1 ;  /* 0x3000000cff287230 */ /* 0x000fc40000004100 */
[----:B------:R-:W-:Y:S01]  /*109b0*/  FFMA.FTZ R38, R38, R45, R37 ;  /* 0x0000002d26267223 */ /* 0x000fe20000010025 */
[C---:B------:R-:W-:Y:S01]  /*109c0*/  FFMA.FTZ R37, R39.reuse, R43, -R48 ;  /* 0x0000002b27257223 */ /* 0x040fe20000010830 */
[--C-:B------:R-:W-:Y:S02]  /*109d0*/  HADD2.F32 R42, -RZ, R10.reuse.H0_H0 ;  /* 0x2000000aff2a7230 */ /* 0x100fe40000004100 */
[----:B------:R-:W-:Y:S01]  /*109e0*/  FFMA.FTZ R39, R39, R46, R47 ;  /* 0x0000002e27277223 */ /* 0x000fe2000001002f */
[----:B------:R-:W-:Y:S02]  /*109f0*/  HADD2.F32 R45, -RZ, R21.H0_H0 ;  /* 0x20000015ff2d7230 */ /* 0x000fe40000004100 */
[C---:B------:R-:W-:Y:S01]  /*10a00*/  FMUL.FTZ R46, R41.reuse, R44 ;  /* 0x0000002c292e7220 */ /* 0x040fe20000410000 */
[----:B------:R-:W-:Y:S02]  /*10a10*/  HADD2.F32 R10, -RZ, R10.H1_H1 ;  /* 0x3000000aff0a7230 */ /* 0x000fe40000004100 */
[----:B------:R-:W-:Y:S01]  /*10a20*/  FMUL.FTZ R48, R41, R40 ;  /* 0x0000002829307220 */ /* 0x000fe20000410000 */
[----:B------:R-:W-:-:S02]  /*10a30*/  HADD2.F32 R43, -RZ, R13.H0_H0 ;  /* 0x2000000dff2b7230 */ /* 0x000fc40000004100 */
[C---:B------:R-:W-:Y:S01]  /*10a40*/  FFMA.FTZ R46, R5.reuse, R40, -R46 ;  /* 0x00000028052e7223 */ /* 0x040fe2000001082e */
[----:B------:R-:W-:Y:S02]  /*10a50*/  HADD2.F32 R47, -RZ, R24.H0_H0 ;  /* 0x20000018ff2f7230 */ /* 0x000fe40000004100 */
[C---:B------:R-:W-:Y:S01]  /*10a60*/  FMUL.FTZ R49, R42.reuse, R45 ;  /* 0x0000002d2a317220 */ /* 0x040fe20000410000 */
[----:B------:R-:W-:Y:S02]  /*10a70*/  HADD2.F32 R41, -RZ, R14.H0_H0 ;  /* 0x2000000eff297230 */ /* 0x000fe40000004100 */
[----:B------:R-:W-:Y:S01]  /*10a80*/  FFMA.FTZ R48, R5, R44, R48 ;  /* 0x0000002c05307223 */ /* 0x000fe20000010030 */
[----:B------:R-:W-:Y:S01]  /*10a90*/  FMUL.FTZ R42, R42, R43 ;  /* 0x0000002b2a2a7220 */ /* 0x000fe20000410000 */
[----:B------:R-:W-:Y:S01]  /*10aa0*/  FMUL.FTZ R5, R10, R47 ;  /* 0x0000002f0a057220 */ /* 0x000fe20000410000 */
[----:B------:R-:W-:Y:S01]  /*10ab0*/  FFMA.FTZ R49, R34, R43, -R49 ;  /* 0x0000002b22317223 */ /* 0x000fe20000010831 */
[----:B------:R-:W-:-:S02]  /*10ac0*/  HADD2.F32 R8, -RZ, R11.H0_H0 ;  /* 0x2000000bff087230 */ /* 0x000fc40000004100 */
[----:B------:R-:W-:Y:S01]  /*10ad0*/  FFMA.FTZ R42, R34, R45, R42 ;  /* 0x0000002d222a7223 */ /* 0x000fe2000001002a */
[-C--:B------:R-:W-:Y:S01]  /*10ae0*/  FMUL.FTZ R43, R10, R41.reuse ;  /* 0x000000290a2b7220 */ /* 0x080fe20000410000 */
[C---:B------:R-:W-:Y:S01]  /*10af0*/  FFMA.FTZ R40, R6.reuse, R41, -R5 ;  /* 0x0000002906287223 */ /* 0x040fe20000010805 */
[----:B------:R-:W-:Y:S02]  /*10b00*/  HADD2.F32 R11, -RZ, R11.H1_H1 ;  /* 0x3000000bff0b7230 */ /* 0x000fe40000004100 */
[----:B------:R-:W-:Y:S02]  /*10b10*/  HADD2.F32 R41, -RZ, R21.H1_H1 ;  /* 0x30000015ff297230 */ /* 0x000fe40000004100 */
[----:B------:R-:W-:Y:S01]  /*10b20*/  FFMA.FTZ R43, R6, R47, R43 ;  /* 0x0000002f062b7223 */ /* 0x000fe2000001002b */
[----:B------:R-:W-:Y:S02]  /*10b30*/  HADD2.F32 R34, -RZ, R24.H1_H1 ;  /* 0x30000018ff227230 */ /* 0x000fe40000004100 */
[----:B------:R-:W-:-:S02]  /*10b40*/  HADD2.F32 R5, -RZ, R13.H1_H1 ;  /* 0x3000000dff057230 */ /* 0x000fc40000004100 */
[C---:B------:R-:W-:Y:S01]  /*10b50*/  FMUL.FTZ R45, R8.reuse, R41 ;  /* 0x00000029082d7220 */ /* 0x040fe20000410000 */
[----:B------:R-:W-:Y:S02]  /*10b60*/  HADD2.F32 R10, -RZ, R14.H1_H1 ;  /* 0x3000000eff0a7230 */ /* 0x000fe40000004100 */
[C---:B------:R-:W-:Y:S01]  /*10b70*/  FMUL.FTZ R6, R11.reuse, R34 ;  /* 0x000000220b067220 */ /* 0x040fe20000410000 */
[--C-:B------:R-:W-:Y:S02]  /*10b80*/  HADD2.F32 R4, -RZ, R7.reuse.H0_H0 ;  /* 0x20000007ff047230 */ /* 0x100fe40000004100 */
[-C--:B------:R-:W-:Y:S01]  /*10b90*/  FMUL.FTZ R8, R8, R5.reuse ;  /* 0x0000000508087220 */ /* 0x080fe20000410000 */
[----:B------:R-:W-:Y:S02]  /*10ba0*/  HADD2.F32 R7, -RZ, R7.H1_H1 ;  /* 0x30000007ff077230 */ /* 0x000fe40000004100 */
[-C--:B------:R-:W-:Y:S01]  /*10bb0*/  FMUL.FTZ R47, R11, R10.reuse ;  /* 0x0000000a0b2f7220 */ /* 0x080fe20000410000 */
[C---:B------:R-:W-:Y:S01]  /*10bc0*/  FFMA.FTZ R45, R4.reuse, R5, -R45 ;  /* 0x00000005042d7223 */ /* 0x040fe2000001082d */
[----:B------:R-:W-:Y:S01]  /*10bd0*/  FFMA.FTZ R11, R4, R41, R8 ;  /* 0x00000029040b7223 */ /* 0x000fe20000010008 */
[C---:B------:R-:W-:Y:S01]  /*10be0*/  FFMA.FTZ R44, R7.reuse, R10, -R6 ;  /* 0x0000000a072c7223 */ /* 0x040fe20000010806 */
[----:B------:R-:W-:Y:S01]  /*10bf0*/  FFMA.FTZ R34, R7, R34, R47 ;  /* 0x0000002207227223 */ /* 0x000fe2000001002f */
[----:B------:R-:W-:-:S02]  /*10c00*/  F2FP.F16.F32.PACK_AB R4, R36, R9 ;  /* 0x000000092404723e */ /* 0x000fc400000000ff */
[----:B------:R-:W-:Y:S02]  /*10c10*/  F2FP.F16.F32.PACK_AB R5, R46, R37 ;  /* 0x000000252e05723e */ /* 0x000fe400000000ff */
[----:B------:R-:W-:Y:S02]  /*10c20*/  F2FP.F16.F32.PACK_AB R6, R40, R49 ;  /* 0x000000312806723e */ /* 0x000fe400000000ff */
[----:B------:R-:W-:Y:S02]  /*10c30*/  F2FP.F16.F32.PACK_AB R7, R44, R45 ;  /* 0x0000002d2c07723e */ /* 0x000fe400000000ff */
[----:B------:R-:W-:Y:S02]  /*10c40*/  F2FP.F16.F32.PACK_AB R8, R38, R35 ;  /* 0x000000232608723e */ /* 0x000fe400000000ff */
[----:B------:R-:W-:Y:S01]  /*10c50*/  F2FP.F16.F32.PACK_AB R9, R48, R39 ;  /* 0x000000273009723e */ /* 0x000fe200000000ff */
[----:B------:R2:W-:Y:S01]  /*10c60*/  STS.128 [R50], R4 ;  /* 0x0000000432007388 */ /* 0x0005e20000000c00 */
[----:B------:R-:W-:-:S02]  /*10c70*/  F2FP.F16.F32.PACK_AB R10, R43, R42 ;  /* 0x0000002a2b0a723e */ /* 0x000fc400000000ff */
[----:B------:R-:W-:-:S05]  /*10c80*/  F2FP.F16.F32.PACK_AB R11, R34, R11 ;  /* 0x0000000b220b723e */ /* 0x000fca00000000ff */
[----:B------:R2:W-:Y:S02]  /*10c90*/  STS.128 [R33+0x14400], R8 ;  /* 0x0144000821007388 */ /* 0x0005e40000000c00 */
.L_x_618:
[----:B------:R-:W-:Y:S05]  /*10ca0*/  BSYNC B1 ;  /* 0x0000000000017941 */ /* 0x000fea0003800000 */
.L_x_617:
[----:B012---:R-:W-:Y:S01]  /*10cb0*/  IADD3 R4, R224, 0x20, RZ ;  /* 0x00000020e0047810 */ /* 0x007fe20007ffe0ff */
[----:B------:R-:W-:Y:S03]  /*10cc0*/  BSSY B1, `(.L_x_621) ;  /* 0x00000bc000017945 */ /* 0x000fe60003800000 */
[----:B------:R-:W-:-:S13]  /*10cd0*/  ISETP.GE.AND P0, PT, R4, R0, PT ;  /* 0x000000000400720c */ /* 0x000fda0003f06270 */
[----:B------:R-:W-:Y:S05]  /*10ce0*/  @P0 BRA `(.L_x_622) ;  /* 0x0000000800e40947 */ /* 0x000fea0003800000 */
[----:B-----5:R0:W5:Y:S01]  /*10cf0*/  LDL R51, [R1+0x5c] ;  /* 0x00005c0001337983 */ /* 0x0201620000100800 */
[----:B------:R-:W1:Y:S01]  /*10d00*/  LDC R33, c[0x0][0x3f4] ;  /* 0x0000fd00ff217b82 */ /* 0x000e620000000800 */
[----:B------:R-:W-:Y:S01]  /*10d10*/  BSSY B2, `(.L_x_623) ;  /* 0x000005d000027945 */ /* 0x000fe20003800000 */
[----:B------:R-:W-:Y:S02]  /*10d20*/  SHF.R.U32.HI R52, RZ, 0x3, R229 ;  /* 0x00000003ff347819 */ /* 0x000fe400000116e5 */
[-C--:B-1----:R-:W-:Y:S02]  /*10d30*/  ISETP.GE.AND P0, PT, R16, R33.reuse, PT ;  /* 0x000000211000720c */ /* 0x082fe40003f06270 */
[----:B------:R-:W-:-:S11]  /*10d40*/  ISETP.GE.AND P1, PT, R214, R33, PT ;  /* 0x00000021d600720c */ /* 0x000fd60003f26270 */
[----:B0-----:R-:W-:Y:S05]  /*10d50*/  @P0 BRA `(.L_x_624) ;  /* 0x0000000400600947 */ /* 0x001fea0003800000 */
[----:B------:R-:W2:Y:S04]  /*10d60*/  LDL R4, [R1+0x70] ;  /* 0x0000700001047983 */ /* 0x000ea80000100800 */
[----:B------:R-:W3:Y:S01]  /*10d70*/  LDL R53, [R1+0x1b0] ;  /* 0x0001b00001357983 */ /* 0x000ee20000100800 */
[----:B------:R-:W-:Y:S02]  /*10d80*/  HADD2.F32 R48, -RZ, R29.H0_H0 ;  /* 0x2000001dff307230 */ /* 0x000fe40000004100 */
[----:B------:R-:W-:Y:S02]  /*10d90*/  HADD2.F32 R46, -RZ, R25.H0_H0 ;  /* 0x20000019ff2e7230 */ /* 0x000fe40000004100 */
[----:B------:R-:W-:Y:S02]  /*10da0*/  HADD2.F32 R49, -RZ, R30.H0_H0 ;  /* 0x2000001eff317230 */ /* 0x000fe40000004100 */
[----:B------:R-:W-:Y:S01]  /*10db0*/  HADD2.F32 R50, -RZ, R29.H1_H1 ;  /* 0x3000001dff327230 */ /* 0x000fe20000004100 */
        /* <DEDUP_REMOVED lines=20> */
[----:B------:R-:W-:Y:S02]  /*10f00*/  HADD2.F32 R42, -RZ, R9.H0_H0 ;  /* 0x20000009ff2a7230 */ /* 0x000fe40000004100 */
[-C--:B------:R-:W-:Y:S01]  /*10f10*/  FMUL.FTZ R45, R48, R5.reuse ;  /* 0x00000005302d7220 */ /* 0x080fe20000410000 */
[C---:B------:R-:W-:Y:S01]  /*10f20*/  FMUL.FTZ R47, R46.reuse, R5 ;  /* 0x000000052e2f7220 */ /* 0x040fe20000410000 */
[----:B------:R-:W-:Y:S02]  /*10f30*/  HADD2.F32 R44, -RZ, R10.H0_H0 ;  /* 0x2000000aff2c7230 */ /* 0x000fe40000004100 */
[----:B------:R-:W-:Y:S01]  /*10f40*/  FFMA.FTZ R5, R46, R38, -R45 ;  /* 0x000000262e057223 */ /* 0x000fe2000001082d */
[----:B------:R-:W-:-:S02]  /*10f50*/  HADD2.F32 R45, -RZ, R26.H0_H0 ;  /* 0x2000001aff2d7230 */ /* 0x000fc40000004100 */
[----:B------:R-:W-:Y:S01]  /*10f60*/  FFMA.FTZ R8, R48, R38, R47 ;  /* 0x0000002630087223 */ /* 0x000fe2000001002f */
[----:B------:R-:W-:Y:S02]  /*10f70*/  HADD2.F32 R37, -RZ, R10.H1_H1 ;  /* 0x3000000aff257230 */ /* 0x000fe40000004100 */
[-C--:B------:R-:W-:Y:S01]  /*10f80*/  FMUL.FTZ R10, R49, R41.reuse ;  /* 0x00000029310a7220 */ /* 0x080fe20000410000 */
[----:B------:R-:W-:Y:S02]  /*10f90*/  HADD2.F32 R46, -RZ, R25.H1_H1 ;  /* 0x30000019ff2e7230 */ /* 0x000fe40000004100 */
[----:B------:R-:W-:Y:S01]  /*10fa0*/  FMUL.FTZ R38, R45, R41 ;  /* 0x000000292d267220 */ /* 0x000fe20000410000 */
[----:B------:R-:W-:Y:S02]  /*10fb0*/  HADD2.F32 R43, -RZ, R9.H1_H1 ;  /* 0x30000009ff2b7230 */ /* 0x000fe40000004100 */
[----:B------:R-:W-:Y:S01]  /*10fc0*/  FMUL.FTZ R41, R50, R42 ;  /* 0x0000002a32297220 */ /* 0x000fe20000410000 */
[----:B------:R-:W-:-:S02]  /*10fd0*/  HADD2.F32 R48, -RZ, R30.H1_H1 ;  /* 0x3000001eff307230 */ /* 0x000fc40000004100 */
[-C--:B------:R-:W-:Y:S01]  /*10fe0*/  FFMA.FTZ R10, R45, R39.reuse, -R10 ;  /* 0x000000272d0a7223 */ /* 0x080fe2000001080a */
[C---:B------:R-:W-:Y:S01]  /*10ff0*/  FMUL.FTZ R45, R46.reuse, R42 ;  /* 0x0000002a2e2d7220 */ /* 0x040fe20000410000 */
[----:B------:R-:W-:Y:S01]  /*11000*/  FFMA.FTZ R39, R49, R39, R38 ;  /* 0x0000002731277223 */ /* 0x000fe20000010026 */
[-C--:B------:R-:W-:Y:S01]  /*11010*/  FFMA.FTZ R38, R46, R40.reuse, -R41 ;  /* 0x000000282e267223 */ /* 0x080fe20000010829 */
[----:B------:R-:W-:Y:S02]  /*11020*/  HADD2.F32 R42, -RZ, R26.H1_H1 ;  /* 0x3000001aff2a7230 */ /* 0x000fe40000004100 */
[----:B------:R-:W-:Y:S01]  /*11030*/  FMUL.FTZ R41, R48, R43 ;  /* 0x0000002b30297220 */ /* 0x000fe20000410000 */
[----:B------:R-:W-:Y:S02]  /*11040*/  HADD2.F32 R49, -RZ, R31.H0_H0 ;  /* 0x2000001fff317230 */ /* 0x000fe40000004100 */
[----:B------:R-:W-:Y:S01]  /*11050*/  FFMA.FTZ R40, R50, R40, R45 ;  /* 0x0000002832287223 */ /* 0x000fe2000001002d */
[----:B------:R-:W-:-:S02]  /*11060*/  HADD2.F32 R47, -RZ, R27.H0_H0 ;  /* 0x2000001bff2f7230 */ /* 0x000fc40000004100 */
[C---:B------:R-:W-:Y:S01]  /*11070*/  FMUL.FTZ R43, R42.reuse, R43 ;  /* 0x0000002b2a2b7220 */ /* 0x040fe20000410000 */
[----:B------:R-:W-:Y:S01]  /*11080*/  FFMA.FTZ R41, R42, R36, -R41 ;  /* 0x000000242a297223 */ /* 0x000fe20000010829 */
[----:B------:R-:W-:Y:S02]  /*11090*/  HADD2.F32 R50, -RZ, R32.H0_H0 ;  /* 0x20000020ff327230 */ /* 0x000fe40000004100 */
[-C--:B------:R-:W-:Y:S01]  /*110a0*/  FMUL.FTZ R42, R49, R44.reuse ;  /* 0x0000002c312a7220 */ /* 0x080fe20000410000 */
[----:B------:R-:W-:Y:S02]  /*110b0*/  HADD2.F32 R46, -RZ, R28.H0_H0 ;  /* 0x2000001cff2e7230 */ /* 0x000fe40000004100 */
[----:B------:R-:W-:Y:S01]  /*110c0*/  FMUL.FTZ R44, R47, R44 ;  /* 0x0000002c2f2c7220 */ /* 0x000fe20000410000 */
[----:B------:R-:W-:Y:S01]  /*110d0*/  FFMA.FTZ R43, R48, R36, R43 ;  /* 0x00000024302b7223 */ /* 0x000fe2000001002b */
[----:B------:R-:W-:Y:S02]  /*110e0*/  HADD2.F32 R9, -RZ, R11.H0_H0 ;  /* 0x2000000bff097230 */ /* 0x000fe40000004100 */
[----:B------:R-:W-:Y:S01]  /*110f0*/  FMUL.FTZ R45, R50, R37 ;  /* 0x00000025322d7220 */ /* 0x000fe20000410000 */
[----:B------:R-:W-:Y:S01]  /*11100*/  FFMA.FTZ R44, R49, R35, R44 ;  /* 0x00000023312c7223 */ /* 0x000fe2000001002c */
[----:B------:R-:W-:-:S02]  /*11110*/  HADD2.F32 R48, -RZ, R31.H1_H1 ;  /* 0x3000001fff307230 */ /* 0x000fc40000004100 */
[----:B------:R-:W-:Y:S01]  /*11120*/  FFMA.FTZ R42, R47, R35, -R42 ;  /* 0x000000232f2a7223 */ /* 0x000fe2000001082a */
[----:B------:R-:W-:Y:S02]  /*11130*/  HADD2.F32 R11, -RZ, R11.H1_H1 ;  /* 0x3000000bff0b7230 */ /* 0x000fe40000004100 */
[C---:B------:R-:W-:Y:S01]  /*11140*/  FMUL.FTZ R37, R46.reuse, R37 ;  /* 0x000000252e257220 */ /* 0x040fe20000410000 */
[----:B------:R-:W-:Y:S02]  /*11150*/  HADD2.F32 R49, -RZ, R32.H1_H1 ;  /* 0x30000020ff317230 */ /* 0x000fe40000004100 */
[-C--:B------:R-:W-:Y:S01]  /*11160*/  FFMA.FTZ R45, R46, R6.reuse, -R45 ;  /* 0x000000062e2d7223 */ /* 0x080fe2000001082d */
[----:B------:R-:W-:Y:S02]  /*11170*/  HADD2.F32 R36, -RZ, R27.H1_H1 ;  /* 0x3000001bff247230 */ /* 0x000fe40000004100 */
[----:B------:R-:W-:Y:S01]  /*11180*/  FFMA.FTZ R37, R50, R6, R37 ;  /* 0x0000000632257223 */ /* 0x000fe20000010025 */
[----:B------:R-:W-:-:S02]  /*11190*/  HADD2.F32 R47, -RZ, R28.H1_H1 ;  /* 0x3000001cff2f7230 */ /* 0x000fc40000004100 */
[----:B------:R-:W-:Y:S01]  /*111a0*/  FMUL.FTZ R35, R48, R9 ;  /* 0x0000000930237220 */ /* 0x000fe20000410000 */
[--C-:B------:R-:W-:Y:S02]  /*111b0*/  HADD2.F32 R4, -RZ, R7.reuse.H0_H0 ;  /* 0x20000007ff047230 */ /* 0x100fe40000004100 */
[----:B------:R-:W-:Y:S01]  /*111c0*/  FMUL.FTZ R6, R49, R11 ;  /* 0x0000000b31067220 */ /* 0x000fe20000410000 */
[----:B------:R-:W-:Y:S02]  /*111d0*/  HADD2.F32 R7, -RZ, R7.H1_H1 ;  /* 0x30000007ff077230 */ /* 0x000fe40000004100 */
[C---:B------:R-:W-:Y:S01]  /*111e0*/  FMUL.FTZ R9, R36.reuse, R9 ;  /* 0x0000000924097220 */ /* 0x040fe20000410000 */
[----:B------:R-:W-:Y:S01]  /*111f0*/  FMUL.FTZ R46, R47, R11 ;  /* 0x0000000b2f2e7220 */ /* 0x000fe20000410000 */
[----:B------:R-:W-:Y:S01]  /*11200*/  FFMA.FTZ R35, R36, R4, -R35 ;  /* 0x0000000424237223 */ /* 0x000fe20000010823 */
[----:B------:R-:W-:Y:S01]  /*11210*/  F2FP.F16.F32.PACK_AB R8, R39, R8 ;  /* 0x000000082708723e */ /* 0x000fe200000000ff */
[-C--:B------:R-:W-:Y:S01]  /*11220*/  FFMA.FTZ R36, R47, R7.reuse, -R6 ;  /* 0x000000072f247223 */ /* 0x080fe20000010806 */
[----:B------:R-:W-:Y:S01]  /*11230*/  FFMA.FTZ R11, R48, R4, R9 ;  /* 0x00000004300b7223 */ /* 0x000fe20000010009 */
        /* <DEDUP_REMOVED lines=8> */
[----:B------:R-:W-:-:S05]  /*112c0*/  F2FP.F16.F32.PACK_AB R11, R46, R11 ;  /* 0x0000000b2e0b723e */ /* 0x000fca00000000ff */
[----:B------:R0:W-:Y:S02]  /*112d0*/  STS.128 [R34+0x14400], R8 ;  /* 0x0144000822007388 */ /* 0x0001e40000000c00 */
.L_x_624:
[----:B------:R-:W-:Y:S05]  /*112e0*/  BSYNC B2 ;  /* 0x0000000000027941 */ /* 0x000fea0003800000 */
.L_x_623:
[----:B------:R-:W-:Y:S05]  /*112f0*/  @P1 BRA `(.L_x_622) ;  /* 0x0000000400601947 */ /* 0x000fea0003800000 */
[----:B0-----:R-:W2:Y:S04]  /*11300*/  LDL R4, [R1+0x114] ;  /* 0x0001140001047983 */ /* 0x001ea80000100800 */
[----:B------:R-:W3:Y:S01]  /*11310*/  LDL R50, [R1+0x1ac] ;  /* 0x0001ac0001327983 */ /* 0x000ee20000100800 */
[----:B------:R-:W-:Y:S02]  /*11320*/  HADD2.F32 R47, -RZ, R15.H0_H0 ;  /* 0x2000000fff2f7230 */ /* 0x000fe40000004100 */
[----:B------:R-:W-:Y:S02]  /*11330*/  HADD2.F32 R45, -RZ, R3.H0_H0 ;  /* 0x20000003ff2d7230 */ /* 0x000fe40000004100 */
[----:B------:R-:W-:Y:S02]  /*11340*/  HADD2.F32 R46, -RZ, R20.H0_H0 ;  /* 0x20000014ff2e7230 */ /* 0x000fe40000004100 */
[----:B------:R-:W-:-:S02]  /*11350*/  HADD2.F32 R44, -RZ, R12.H0_H0 ;  /* 0x2000000cff2c7230 */ /* 0x000fc40000004100 */
[----:B------:R-:W-:Y:S02]  /*11360*/  HADD2.F32 R49, -RZ, R15.H1_H1 ;  /* 0x3000000fff317230 */ /* 0x000fe40000004100 */
[----:B------:R-:W-:Y:S01]  /*11370*/  HADD2.F32 R48, -RZ, R24.H0_H0 ;  /* 0x20000018ff307230 */ /* 0x000fe20000004100 */
[----:B--2---:R-:W-:-:S04]  /*11380*/  LEA.HI R33, R33, R4, RZ, 0x1d ;  /* 0x0000000421217211 */ /* 0x004fc800078fe8ff */
[----:B------:R-:W-:Y:S02]  /*11390*/  SHF.R.S32.HI R6, RZ, 0x1f, R33 ;  /* 0x0000001fff067819 */ /* 0x000fe40000011421 */
[----:B------:R-:W-:Y:S02]  /*113a0*/  SHF.L.U32 R4, R33, 0x3, RZ ;  /* 0x0000000321047819 */ /* 0x000fe400000006ff */
[----:B------:R-:W-:Y:S02]  /*113b0*/  LEA.HI R6, R6, R33, RZ, 0x3 ;  /* 0x0000002106067211 */ /* 0x000fe400078f18ff */
[----:B------:R-:W-:-:S03]  /*113c0*/  LOP3.LUT R4, R229, 0x38, R4, 0xf8, !PT ;  /* 0x00000038e5047812 */ /* 0x000fc600078ef804 */
[----:B------:R-:W-:Y:S01]  /*113d0*/  IMAD.SHL.U32 R6, R6, 0x400, RZ ;  /* 0x0000040006067824 */ /* 0x000fe200078e00ff */
[----:B------:R-:W-:-:S04]  /*113e0*/  LOP3.LUT R8, R4, R52, RZ, 0x3c, !PT ;  /* 0x0000003404087212 */ /* 0x000fc800078e3cff */
[----:B------:R-:W-:Y:S02]  /*113f0*/  LOP3.LUT R9, R6, 0x7fffe000, RZ, 0xc0, !PT ;  /* 0x7fffe00006097812 */ /* 0x000fe400078ec0ff */
[----:B---3--:R-:W0:Y:S02]  /*11400*/  LDS.128 R4, [R50] ;  /* 0x0000000032047984 */ /* 0x008e240000000c00 */
[----:B-----5:R-:W-:Y:S01]  /*11410*/  IADD3 R8, R8, R9, R51 ;  /* 0x0000000908087210 */ /* 0x020fe20007ffe033 */
[----:B------:R-:W-:-:S04]  /*11420*/  HADD2.F32 R51, -RZ, R20.H1_H1 ;  /* 0x30000014ff337230 */ /* 0x000fc80000004100 */
        /* <DEDUP_REMOVED lines=11> */
[-C--:B------:R-:W-:Y:S01]  /*114e0*/  FMUL.FTZ R8, R47, R5.reuse ;  /* 0x000000052f087220 */ /* 0x080fe20000410000 */
[----:B------:R-:W-:Y:S02]  /*114f0*/  HADD2.F32 R36, -RZ, R10.H1_H1 ;  /* 0x3000000aff247230 */ /* 0x000fe40000004100 */
[----:B------:R-:W-:Y:S01]  /*11500*/  FMUL.FTZ R10, R45, R5 ;  /* 0x000000052d0a7220 */ /* 0x000fe20000410000 */
[----:B------:R-:W-:-:S02]  /*11510*/  HADD2.F32 R41, -RZ, R9.H0_H0 ;  /* 0x20000009ff297230 */ /* 0x000fc40000004100 */
[-C--:B------:R-:W-:Y:S01]  /*11520*/  FFMA.FTZ R5, R45, R37.reuse, -R8 ;  /* 0x000000252d057223 */ /* 0x080fe20000010808 */
[-C--:B------:R-:W-:Y:S01]  /*11530*/  FMUL.FTZ R45, R46, R40.reuse ;  /* 0x000000282e2d7220 */ /* 0x080fe20000410000 */
[----:B------:R-:W-:Y:S01]  /*11540*/  FFMA.FTZ R8, R47, R37, R10 ;  /* 0x000000252f087223 */ /* 0x000fe2000001000a */
[----:B------:R-:W-:Y:S02]  /*11550*/  HADD2.F32 R47, -RZ, R3.H1_H1 ;  /* 0x30000003ff2f7230 */ /* 0x000fe40000004100 */
[C---:B------:R-:W-:Y:S01]  /*11560*/  FMUL.FTZ R37, R44.reuse, R40 ;  /* 0x000000282c257220 */ /* 0x040fe20000410000 */
[-C--:B------:R-:W-:Y:S01]  /*11570*/  FFMA.FTZ R10, R44, R38.reuse, -R45 ;  /* 0x000000262c0a7223 */ /* 0x080fe2000001082d */
[-C--:B------:R-:W-:Y:S01]  /*11580*/  FMUL.FTZ R40, R49, R41.reuse ;  /* 0x0000002931287220 */ /* 0x080fe20000410000 */
[----:B------:R-:W-:Y:S02]  /*11590*/  HADD2.F32 R42, -RZ, R9.H1_H1 ;  /* 0x30000009ff2a7230 */ /* 0x000fe40000004100 */
[----:B------:R-:W-:Y:S01]  /*115a0*/  FMUL.FTZ R44, R47, R41 ;  /* 0x000000292f2c7220 */ /* 0x000fe20000410000 */
[----:B------:R-:W-:Y:S01]  /*115b0*/  FFMA.FTZ R37, R46, R38, R37 ;  /* 0x000000262e257223 */ /* 0x000fe20000010025 */
[----:B------:R-:W-:-:S02]  /*115c0*/  HADD2.F32 R41, -RZ, R12.H1_H1 ;  /* 0x3000000cff297230 */ /* 0x000fc40000004100 */
[-C--:B------:R-:W-:Y:S01]  /*115d0*/  FFMA.FTZ R38, R47, R39.reuse, -R40 ;  /* 0x000000272f267223 */ /* 0x080fe20000010828 */
[----:B------:R-:W-:Y:S01]  /*115e0*/  FFMA.FTZ R39, R49, R39, R44 ;  /* 0x0000002731277223 */ /* 0x000fe2000001002c */
[----:B------:R-:W-:Y:S02]  /*115f0*/  HADD2.F32 R46, -RZ, R21.H0_H0 ;  /* 0x20000015ff2e7230 */ /* 0x000fe40000004100 */
[-C--:B------:R-:W-:Y:S01]  /*11600*/  FMUL.FTZ R40, R51, R42.reuse ;  /* 0x0000002a33287220 */ /* 0x080fe20000410000 */
[----:B------:R-:W-:Y:S02]  /*11610*/  HADD2.F32 R44, -RZ, R13.H0_H0 ;  /* 0x2000000dff2c7230 */ /* 0x000fe40000004100 */
[C---:B------:R-:W-:Y:S01]  /*11620*/  FMUL.FTZ R42, R41.reuse, R42 ;  /* 0x0000002a292a7220 */ /* 0x040fe20000410000 */
[----:B------:R-:W-:Y:S02]  /*11630*/  HADD2.F32 R9, -RZ, R11.H0_H0 ;  /* 0x2000000bff097230 */ /* 0x000fe40000004100 */
[----:B------:R-:W-:Y:S01]  /*11640*/  FMUL.FTZ R45, R46, R43 ;  /* 0x0000002b2e2d7220 */ /* 0x000fe20000410000 */
[----:B------:R-:W-:Y:S01]  /*11650*/  FFMA.FTZ R41, R41, R35, -R40 ;  /* 0x0000002329297223 */ /* 0x000fe20000010828 */
[----:B------:R-:W-:Y:S01]  /*11660*/  FMUL.FTZ R43, R44, R43 ;  /* 0x0000002b2c2b7220 */ /* 0x000fe20000410000 */
[----:B------:R-:W-:-:S02]  /*11670*/  HADD2.F32 R40, -RZ, R14.H0_H0 ;  /* 0x2000000eff287230 */ /* 0x000fc40000004100 */
[----:B------:R-:W-:Y:S01]  /*11680*/  FFMA.FTZ R42, R51, R35, R42 ;  /* 0x00000023332a7223 */ /* 0x000fe2000001002a */
[----:B------:R-:W-:Y:S01]  /*11690*/  FMUL.FTZ R35, R48, R36 ;  /* 0x0000002430237220 */ /* 0x000fe20000410000 */
[-C--:B------:R-:W-:Y:S01]  /*116a0*/  FFMA.FTZ R43, R46, R34.reuse, R43 ;  /* 0x000000222e2b7223 */ /* 0x080fe2000001002b */
[----:B------:R-:W-:Y:S01]  /*116b0*/  FFMA.FTZ R45, R44, R34, -R45 ;  /* 0x000000222c2d7223 */ /* 0x000fe2000001082d */
[----:B------:R-:W-:Y:S02]  /*116c0*/  HADD2.F32 R46, -RZ, R21.H1_H1 ;  /* 0x30000015ff2e7230 */ /* 0x000fe40000004100 */
[C---:B------:R-:W-:Y:S01]  /*116d0*/  FMUL.FTZ R47, R40.reuse, R36 ;  /* 0x00000024282f7220 */ /* 0x040fe20000410000 */
[----:B------:R-:W-:Y:S02]  /*116e0*/  HADD2.F32 R11, -RZ, R11.H1_H1 ;  /* 0x3000000bff0b7230 */ /* 0x000fe40000004100 */
[----:B------:R-:W-:Y:S01]  /*116f0*/  FFMA.FTZ R34, R40, R6, -R35 ;  /* 0x0000000628227223 */ /* 0x000fe20000010823 */
[----:B------:R-:W-:-:S02]  /*11700*/  HADD2.F32 R51, -RZ, R24.H1_H1 ;  /* 0x30000018ff337230 */ /* 0x000fc40000004100 */
[----:B------:R-:W-:Y:S01]  /*11710*/  FFMA.FTZ R36, R48, R6, R47 ;  /* 0x0000000630247223 */ /* 0x000fe2000001002f */
[----:B------:R-:W-:Y:S02]  /*11720*/  HADD2.F32 R40, -RZ, R13.H1_H1 ;  /* 0x3000000dff287230 */ /* 0x000fe40000004100 */
[----:B------:R-:W-:Y:S01]  /*11730*/  FMUL.FTZ R35, R46, R9 ;  /* 0x000000092e237220 */ /* 0x000fe20000410000 */
[----:B------:R-:W-:Y:S02]  /*11740*/  HADD2.F32 R49, -RZ, R14.H1_H1 ;  /* 0x3000000eff317230 */ /* 0x000fe40000004100 */
[----:B------:R-:W-:Y:S01]  /*11750*/  FMUL.FTZ R6, R51, R11 ;  /* 0x0000000b33067220 */ /* 0x000fe20000410000 */
[--C-:B------:R-:W-:Y:S02]  /*11760*/  HADD2.F32 R4, -RZ, R7.reuse.H0_H0 ;  /* 0x20000007ff047230 */ /* 0x100fe40000004100 */
[----:B------:R-:W-:Y:S01]  /*11770*/  FMUL.FTZ R9, R40, R9 ;  /* 0x0000000928097220 */ /* 0x000fe20000410000 */
[----:B------:R-:W-:-:S02]  /*11780*/  HADD2.F32 R7, -RZ, R7.H1_H1 ;  /* 0x30000007ff077230 */ /* 0x000fc40000004100 */
[----:B------:R-:W-:Y:S01]  /*11790*/  FMUL.FTZ R44, R49, R11 ;  /* 0x0000000b312c7220 */ /* 0x000fe20000410000 */
[----:B------:R-:W-:Y:S01]  /*117a0*/  F2FP.F16.F32.PACK_AB R8, R37, R8 ;  /* 0x000000082508723e */ /* 0x000fe200000000ff */
[-C--:B------:R-:W-:Y:S01]  /*117b0*/  FFMA.FTZ R35, R40, R4.reuse, -R35 ;  /* 0x0000000428237223 */ /* 0x080fe20000010823 */
[----:B------:R-:W-:Y:S01]  /*117c0*/  FFMA.FTZ R11, R46, R4, R9 ;  /* 0x000000042e0b7223 */ /* 0x000fe20000010009 */
[-C--:B------:R-:W-:Y:S01]  /*117d0*/  FFMA.FTZ R40, R49, R7.reuse, -R6 ;  /* 0x0000000731287223 */ /* 0x080fe20000010806 */
[----:B------:R-:W-:Y:S01]  /*117e0*/  FFMA.FTZ R44, R51, R7, R44 ;  /* 0x00000007332c7223 */ /* 0x000fe2000001002c */
[----:B------:R-:W-:Y:S02]  /*117f0*/  F2FP.F16.F32.PACK_AB R4, R10, R5 ;  /* 0x000000050a04723e */ /* 0x000fe400000000ff */
[----:B------:R-:W-:Y:S02]  /*11800*/  F2FP.F16.F32.PACK_AB R5, R41, R38 ;  /* 0x000000262905723e */ /* 0x000fe400000000ff */
[----:B------:R-:W-:-:S02]  /*11810*/  F2FP.F16.F32.PACK_AB R6, R34, R45 ;  /* 0x0000002d2206723e */ /* 0x000fc400000000ff */
[----:B------:R-:W-:Y:S02]  /*11820*/  F2FP.F16.F32.PACK_AB R7, R40, R35 ;  /* 0x000000232807723e */ /* 0x000fe400000000ff */
[----:B------:R-:W-:Y:S02]  /*11830*/  F2FP.F16.F32.PACK_AB R9, R42, R39 ;  /* 0x000000272a09723e */ /* 0x000fe400000000ff */
[----:B------:R-:W-:Y:S01]  /*11840*/  F2FP.F16.F32.PACK_AB R10, R36, R43 ;  /* 0x0000002b240a723e */ /* 0x000fe200000000ff */
[----:B------:R1:W-:Y:S01]  /*11850*/  STS.128 [R50], R4 ;  /* 0x0000000432007388 */ /* 0x0003e20000000c00 */
[----:B------:R-:W-:-:S05]  /*11860*/  F2FP.F16.F32.PACK_AB R11, R44, R11 ;  /* 0x0000000b2c0b723e */ /* 0x000fca00000000ff */
[----:B------:R1:W-:Y:S02]  /*11870*/  STS.128 [R33+0x14400], R8 ;  /* 0x0144000821007388 */ /* 0x0003e40000000c00 */
.L_x_622:
[----:B------:R-:W-:Y:S05]  /*11880*/  BSYNC B1 ;  /* 0x0000000000017941 */ /* 0x000fea0003800000 */
.L_x_621:
[----:B01----:R-:W-:Y:S01]  /*11890*/  VIADD R4, R224, 0x40 ;  /* 0x00000040e0047836 */ /* 0x003fe20000000000 */
[----:B------:R-:W-:Y:S04]  /*118a0*/  BSSY B1, `(.L_x_625) ;  /* 0x00000bc000017945 */ /* 0x000fe80003800000 */
        /* <DEDUP_REMOVED lines=97> */
.L_x_628:
[----:B------:R-:W-:Y:S05]  /*11ec0*/  BSYNC B2 ;  /* 0x0000000000027941 */ /* 0x000fea0003800000 */
.L_x_627:
        /* <DEDUP_REMOVED lines=10> */
[----:B------:R-:W-:Y:S01]  /*11f70*/  SHF.R.S32.HI R4, RZ, 0x1f, R33 ;  /* 0x0000001fff047819 */ /* 0x000fe20000011421 */
[----:B------:R-:W-:-:S03]  /*11f80*/  IMAD.SHL.U32 R5, R33, 0x8, RZ ;  /* 0x0000000821057824 */ /* 0x000fc600078e00ff */
[----:B------:R-:W-:Y:S02]  /*11f90*/  LEA.HI R33, R4, R33, RZ, 0x3 ;  /* 0x0000002104217211 */ /* 0x000fe400078f18ff */
[----:B------:R-:W-:Y:S02]  /*11fa0*/  LOP3.LUT R4, R228, 0x38, R5, 0xf8, !PT ;  /* 0x00000038e4047812 */ /* 0x000fe400078ef805 */
[----:B------:R-:W-:Y:S02]  /*11fb0*/  SHF.L.U32 R33, R33, 0xa, RZ ;  /* 0x0000000a21217819 */ /* 0x000fe400000006ff */
[----:B------:R-:W-:Y:S02]  /*11fc0*/  LOP3.LUT R8, R4, R52, RZ, 0x3c, !PT ;  /* 0x0000003404087212 */ /* 0x000fe400078e3cff */
[----:B------:R-:W-:Y:S01]  /*11fd0*/  LOP3.LUT R33, R33, 0x7fffe000, RZ, 0xc0, !PT ;  /* 0x7fffe00021217812 */ /* 0x000fe200078ec0ff */
[----:B---3--:R-:W0:Y:S03]  /*11fe0*/  LDS.128 R4, [R50] ;  /* 0x0000000032047984 */ /* 0x008e260000000c00 */
        /* <DEDUP_REMOVED lines=10> */
[----:B------:R-:W-:Y:S02]  /*12090*/  HADD2.F32 R4, -RZ, R7.H0_H0 ;  /* 0x20000007ff047230 */ /* 0x000fe40000004100 */
        /* <DEDUP_REMOVED lines=43> */
[----:B------:R-:W-:Y:S02]  /*12350*/  HADD2.F32 R7, -RZ, R7.H1_H1 ;  /* 0x30000007ff077230 */ /* 0x000fe40000004100 */
[C---:B------:R-:W-:Y:S01]  /*12360*/  FMUL.FTZ R9, R40.reuse, R9 ;  /* 0x0000000928097220 */ /* 0x040fe20000410000 */
[----:B------:R-:W-:Y:S01]  /*12370*/  FFMA.FTZ R35, R40, R4, -R35 ;  /* 0x0000000428237223 */ /* 0x000fe20000010823 */
[----:B------:R-:W-:Y:S01]  /*12380*/  FMUL.FTZ R44, R49, R11 ;  /* 0x0000000b312c7220 */ /* 0x000fe20000410000 */
        /* <DEDUP_REMOVED lines=13> */
.L_x_626:
[----:B------:R-:W-:Y:S05]  /*12460*/  BSYNC B1 ;  /* 0x0000000000017941 */ /* 0x000fea0003800000 */
.L_x_625:
[----:B01----:R-:W-:-:S05]  /*12470*/  VIADD R5, R224, 0x60 ;  /* 0x00000060e0057836 */ /* 0x003fca0000000000 */
[----:B------:R-:W-:-:S13]  /*12480*/  ISETP.GE.AND P0, PT, R5, R0, PT ;  /* 0x000000000500720c */ /* 0x000fda0003f06270 */
[----:B------:R-:W-:Y:S05]  /*12490*/  @P0 BRA `(.L_x_605) ;  /* 0x0000000c001c0947 */ /* 0x000fea0003800000 */
[----:B------:R0:W5:Y:S01]  /*124a0*/  LDL R49, [R1+0x118] ;  /* 0x0001180001317983 */ /* 0x0001620000100800 */
[----:B------:R-:W1:Y:S01]  /*124b0*/  LDC R33, c[0x0][0x3f4] ;  /* 0x0000fd00ff217b82 */ /* 0x000e620000000800 */
[----:B-----5:R-:W-:Y:S01]  /*124c0*/  VIADD R51, R224, 0x60 ;  /* 0x00000060e0337836 */ /* 0x020fe20000000000 */
[----:B------:R-:W-:Y:S04]  /*124d0*/  BSSY B1, `(.L_x_629) ;  /* 0x000005f000017945 */ /* 0x000fe80003800000 */
[----:B------:R-:W-:-:S04]  /*124e0*/  SHF.L.U32 R51, R51, 0x6, RZ ;  /* 0x0000000633337819 */ /* 0x000fc800000006ff */
[----:B------:R-:W-:Y:S02]  /*124f0*/  LOP3.LUT R51, R51, 0x1c0, RZ, 0xc0, !PT ;  /* 0x000001c033337812 */ /* 0x000fe400078ec0ff */
[-C--:B-1----:R-:W-:Y:S02]  /*12500*/  ISETP.GE.AND P0, PT, R16, R33.reuse, PT ;  /* 0x000000211000720c */ /* 0x082fe40003f06270 */
[----:B------:R-:W-:-:S11]  /*12510*/  ISETP.GE.AND P1, PT, R214, R33, PT ;  /* 0x00000021d600720c */ /* 0x000fd60003f26270 */
[----:B0-----:R-:W-:Y:S05]  /*12520*/  @P0 BRA `(.L_x_630) ;  /* 0x0000000400640947 */ /* 0x001fea0003800000 */
[----:B------:R-:W2:Y:S04]  /*12530*/  LDL R4, [R1+0x70] ;  /* 0x0000700001047983 */ /* 0x000ea80000100800 */
[----:B------:R-:W3:Y:S01]  /*12540*/  LDL R52, [R1+0x1a0] ;  /* 0x0001a00001347983 */ /* 0x000ee20000100800 */
[----:B------:R-:W-:Y:S01]  /*12550*/  SHF.R.U32.HI R7, RZ, 0x3, R51 ;  /* 0x00000003ff077819 */ /* 0x000fe20000011633 */
[----:B------:R-:W-:Y:S02]  /*12560*/  HADD2.F32 R46, -RZ, R29.H0_H0 ;  /* 0x2000001dff2e7230 */ /* 0x000fe40000004100 */
[----:B------:R-:W-:Y:S02]  /*12570*/  HADD2.F32 R44, -RZ, R25.H0_H0 ;  /* 0x20000019ff2c7230 */ /* 0x000fe40000004100 */
[----:B------:R-:W-:-:S02]  /*12580*/  HADD2.F32 R47, -RZ, R30.H0_H0 ;  /* 0x2000001eff2f7230 */ /* 0x000fc40000004100 */
[----:B------:R-:W-:Y:S02]  /*12590*/  HADD2.F32 R45, -RZ, R26.H0_H0 ;  /* 0x2000001aff2d7230 */ /* 0x000fe40000004100 */
[----:B------:R-:W-:Y:S02]  /*125a0*/  HADD2.F32 R50, -RZ, R29.H1_H1 ;  /* 0x3000001dff327230 */ /* 0x000fe40000004100 */
        /* <DEDUP_REMOVED lines=10> */
[----:B------:R-:W-:-:S05]  /*12650*/  IADD3 R0, R0, R9, R49 ;  /* 0x0000000900007210 */ /* 0x000fca0007ffe031 */
        /* <DEDUP_REMOVED lines=11> */
[-C--:B------:R-:W-:Y:S01]  /*12710*/  FMUL.FTZ R9, R46, R5.reuse ;  /* 0x000000052e097220 */ /* 0x080fe20000410000 */
[----:B------:R-:W-:Y:S02]  /*12720*/  HADD2.F32 R39, -RZ, R8.H1_H1 ;  /* 0x30000008ff277230 */ /* 0x000fe40000004100 */
[----:B------:R-:W-:Y:S01]  /*12730*/  FMUL.FTZ R43, R44, R5 ;  /* 0x000000052c2b7220 */ /* 0x000fe20000410000 */
[----:B------:R-:W-:Y:S01]  /*12740*/  FMUL.FTZ R25, R50, R40 ;  /* 0x0000002832197220 */ /* 0x000fe20000410000 */
[----:B------:R-:W-:Y:S01]  /*12750*/  FFMA.FTZ R5, R44, R36, -R9 ;  /* 0x000000242c057223 */ /* 0x000fe20000010809 */
[----:B------:R-:W-:Y:S01]  /*12760*/  FMUL.FTZ R29, R48, R40 ;  /* 0x00000028301d7220 */ /* 0x000fe20000410000 */
[----:B------:R-:W-:Y:S01]  /*12770*/  FFMA.FTZ R9, R46, R36, R43 ;  /* 0x000000242e097223 */ /* 0x000fe2000001002b */
[-C--:B------:R-:W-:Y:S01]  /*12780*/  FMUL.FTZ R44, R47, R39.reuse ;  /* 0x000000272f2c7220 */ /* 0x080fe20000410000 */
[----:B------:R-:W-:Y:S01]  /*12790*/  FMUL.FTZ R46, R45, R39 ;  /* 0x000000272d2e7220 */ /* 0x000fe20000410000 */
[----:B------:R-:W-:-:S02]  /*127a0*/  HADD2.F32 R43, -RZ, R30.H1_H1 ;  /* 0x3000001eff2b7230 */ /* 0x000fc40000004100 */
[-C--:B------:R-:W-:Y:S01]  /*127b0*/  FFMA.FTZ R25, R48, R38.reuse, -R25 ;  /* 0x0000002630197223 */ /* 0x080fe20000010819 */
[-C--:B------:R-:W-:Y:S01]  /*127c0*/  FFMA.FTZ R36, R45, R37.reuse, -R44 ;  /* 0x000000252d247223 */ /* 0x080fe2000001082c */
[----:B------:R-:W-:Y:S01]  /*127d0*/  FFMA.FTZ R46, R47, R37, R46 ;  /* 0x000000252f2e7223 */ /* 0x000fe2000001002e */
[----:B------:R-:W-:Y:S02]  /*127e0*/  HADD2.F32 R37, -RZ, R26.H1_H1 ;  /* 0x3000001aff257230 */ /* 0x000fe40000004100 */
[----:B------:R-:W-:Y:S01]  /*127f0*/  FFMA.FTZ R29, R50, R38, R29 ;  /* 0x00000026321d7223 */ /* 0x000fe2000001001d */
[----:B------:R-:W-:Y:S02]  /*12800*/  HADD2.F32 R42, -RZ, R10.H0_H0 ;  /* 0x2000000aff2a7230 */ /* 0x000fe40000004100 */
[-C--:B------:R-:W-:Y:S01]  /*12810*/  FMUL.FTZ R26, R43, R41.reuse ;  /* 0x000000292b1a7220 */ /* 0x080fe20000410000 */
[----:B------:R-:W-:Y:S02]  /*12820*/  HADD2.F32 R38, -RZ, R27.H0_H0 ;  /* 0x2000001bff267230 */ /* 0x000fe40000004100 */
[----:B------:R-:W-:Y:S01]  /*12830*/  FMUL.FTZ R30, R37, R41 ;  /* 0x00000029251e7220 */ /* 0x000fe20000410000 */
[----:B------:R-:W-:-:S02]  /*12840*/  HADD2.F32 R44, -RZ, R31.H0_H0 ;  /* 0x2000001fff2c7230 */ /* 0x000fc40000004100 */
[-C--:B------:R-:W-:Y:S01]  /*12850*/  FFMA.FTZ R26, R37, R35.reuse, -R26 ;  /* 0x00000023251a7223 */ /* 0x080fe2000001081a */
[----:B------:R-:W-:Y:S02]  /*12860*/  HADD2.F32 R10, -RZ, R10.H1_H1 ;  /* 0x3000000aff0a7230 */ /* 0x000fe40000004100 */
[-C--:B------:R-:W-:Y:S01]  /*12870*/  FMUL.FTZ R39, R38, R42.reuse ;  /* 0x0000002a26277220 */ /* 0x080fe20000410000 */
[----:B------:R-:W-:Y:S02]  /*12880*/  HADD2.F32 R48, -RZ, R32.H0_H0 ;  /* 0x20000020ff307230 */ /* 0x000fe40000004100 */
[----:B------:R-:W-:Y:S01]  /*12890*/  FMUL.FTZ R37, R44, R42 ;  /* 0x0000002a2c257220 */ /* 0x000fe20000410000 */
[----:B------:R-:W-:Y:S02]  /*128a0*/  HADD2.F32 R40, -RZ, R28.H0_H0 ;  /* 0x2000001cff287230 */ /* 0x000fe40000004100 */
[----:B------:R-:W-:Y:S01]  /*128b0*/  FFMA.FTZ R30, R43, R35, R30 ;  /* 0x000000232b1e7223 */ /* 0x000fe2000001001e */
[----:B------:R-:W-:-:S02]  /*128c0*/  HADD2.F32 R8, -RZ, R11.H0_H0 ;  /* 0x2000000bff087230 */ /* 0x000fc40000004100 */
[----:B------:R-:W-:Y:S01]  /*128d0*/  FMUL.FTZ R35, R48, R10 ;  /* 0x0000000a30237220 */ /* 0x000fe20000410000 */
[-C--:B------:R-:W-:Y:S01]  /*128e0*/  FFMA.FTZ R37, R38, R34.reuse, -R37 ;  /* 0x0000002226257223 */ /* 0x080fe20000010825 */
[----:B------:R-:W-:Y:S01]  /*128f0*/  FFMA.FTZ R39, R44, R34, R39 ;  /* 0x000000222c277223 */ /* 0x000fe20000010027 */
[C---:B------:R-:W-:Y:S01]  /*12900*/  FMUL.FTZ R41, R40.reuse, R10 ;  /* 0x0000000a28297220 */ /* 0x040fe20000410000 */
[----:B------:R-:W-:Y:S02]  /*12910*/  HADD2.F32 R11, -RZ, R11.H1_H1 ;  /* 0x3000000bff0b7230 */ /* 0x000fe40000004100 */
[----:B------:R-:W-:Y:S01]  /*12920*/  FFMA.FTZ R10, R40, R6, -R35 ;  /* 0x00000006280a7223 */ /* 0x000fe20000010823 */
[----:B------:R-:W-:Y:S02]  /*12930*/  HADD2.F32 R38, -RZ, R31.H1_H1 ;  /* 0x3000001fff267230 */ /* 0x000fe40000004100 */
[----:B------:R-:W-:Y:S02]  /*12940*/  HADD2.F32 R34, -RZ, R27.H1_H1 ;  /* 0x3000001bff227230 */ /* 0x000fe40000004100 */
[----:B------:R-:W-:-:S02]  /*12950*/  HADD2.F32 R43, -RZ, R32.H1_H1 ;  /* 0x30000020ff2b7230 */ /* 0x000fc40000004100 */
[----:B------:R-:W-:Y:S01]  /*12960*/  FMUL.FTZ R27, R38, R8 ;  /* 0x00000008261b7220 */ /* 0x000fe20000410000 */
[----:B------:R-:W-:Y:S02]  /*12970*/  HADD2.F32 R35, -RZ, R28.H1_H1 ;  /* 0x3000001cff237230 */ /* 0x000fe40000004100 */
[----:B------:R-:W-:Y:S01]  /*12980*/  FFMA.FTZ R28, R48, R6, R41 ;  /* 0x00000006301c7223 */ /* 0x000fe20000010029 */
[--C-:B------:R-:W-:Y:S02]  /*12990*/  HADD2.F32 R4, -RZ, R7.reuse.H0_H0 ;  /* 0x20000007ff047230 */ /* 0x100fe40000004100 */
[C---:B------:R-:W-:Y:S01]  /*129a0*/  FMUL.FTZ R31, R34.reuse, R8 ;  /* 0x00000008221f7220 */ /* 0x040fe20000410000 */
[----:B------:R-:W-:Y:S02]  /*129b0*/  HADD2.F32 R7, -RZ, R7.H1_H1 ;  /* 0x30000007ff077230 */ /* 0x000fe40000004100 */
[-C--:B------:R-:W-:Y:S01]  /*129c0*/  FMUL.FTZ R6, R43, R11.reuse ;  /* 0x0000000b2b067220 */ /* 0x080fe20000410000 */
[C---:B------:R-:W-:Y:S01]  /*129d0*/  FMUL.FTZ R8, R35.reuse, R11 ;  /* 0x0000000b23087220 */ /* 0x040fe20000410000 */
[-C--:B------:R-:W-:Y:S01]  /*129e0*/  FFMA.FTZ R27, R34, R4.reuse, -R27 ;  /* 0x00000004221b7223 */ /* 0x080fe2000001081b */
[----:B------:R-:W-:Y:S01]  /*129f0*/  FFMA.FTZ R11, R38, R4, R31 ;  /* 0x00000004260b7223 */ /* 0x000fe2000001001f */
[-C--:B------:R-:W-:Y:S01]  /*12a00*/  FFMA.FTZ R32, R35, R7.reuse, -R6 ;  /* 0x0000000723207223 */ /* 0x080fe20000010806 */
[----:B------:R-:W-:Y:S01]  /*12a10*/  FFMA.FTZ R34, R43, R7, R8 ;  /* 0x000000072b227223 */ /* 0x000fe20000010008 */
[----:B------:R-:W-:-:S02]  /*12a20*/  F2FP.F16.F32.PACK_AB R4, R36, R5 ;  /* 0x000000052404723e */ /* 0x000fc400000000ff */
[----:B------:R-:W-:Y:S02]  /*12a30*/  F2FP.F16.F32.PACK_AB R8, R46, R9 ;  /* 0x000000092e08723e */ /* 0x000fe400000000ff */
        /* <DEDUP_REMOVED lines=8> */
.L_x_630:
[----:B------:R-:W-:Y:S05]  /*12ac0*/  BSYNC B1 ;  /* 0x0000000000017941 */ /* 0x000fea0003800000 */
.L_x_629:
[----:B------:R-:W-:Y:S05]  /*12ad0*/  @P1 BRA `(.L_x_605) ;  /* 0x00000004008c1947 */ /* 0x000fea0003800000 */
[----:B0-----:R-:W2:Y:S04]  /*12ae0*/  LDL R0, [R1+0x11c] ;  /* 0x00011c0001007983 */ /* 0x001ea80000100800 */
[----:B------:R-:W3:Y:S01]  /*12af0*/  LDL R4, [R1+0x114] ;  /* 0x0001140001047983 */ /* 0x000ee20000100800 */
[----:B------:R-:W-:Y:S02]  /*12b00*/  SHF.R.S32.HI R5, RZ, 0x1f, R214 ;  /* 0x0000001fff057819 */ /* 0x000fe400000114d6 */
[----:B------:R-:W-:Y:S01]  /*12b10*/  SHF.R.U32.HI R7, RZ, 0x3, R51 ;  /* 0x00000003ff077819 */ /* 0x000fe20000011633 */
[----:B------:R-:W-:Y:S02]  /*12b20*/  HADD2.F32 R36, -RZ, R15.H0_H0 ;  /* 0x2000000fff247230 */ /* 0x000fe40000004100 */
[----:B------:R-:W-:-:S02]  /*12b30*/  HADD2.F32 R34, -RZ, R3.H0_H0 ;  /* 0x20000003ff227230 */ /* 0x000fc40000004100 */
[----:B------:R-:W-:Y:S02]  /*12b40*/  HADD2.F32 R41, -RZ, R20.H0_H0 ;  /* 0x20000014ff297230 */ /* 0x000fe40000004100 */
[----:B------:R-:W-:Y:S01]  /*12b50*/  HADD2.F32 R39, -RZ, R12.H0_H0 ;  /* 0x2000000cff277230 */ /* 0x000fe20000004100 */
[----:B--2---:R-:W-:Y:S02]  /*12b60*/  R2UR UR4, R0 ;  /* 0x00000000000472ca */ /* 0x004fe400000e0000 */
[CC--:B------:R-:W-:Y:S02]  /*12b70*/  LEA.HI R0, R5.reuse, R214.reuse, RZ, 0x6 ;  /* 0x000000d605007211 */ /* 0x0c0fe400078f30ff */
[----:B------:R-:W-:Y:S02]  /*12b80*/  LEA.HI R5, R5, R214, RZ, 0x3 ;  /* 0x000000d605057211 */ /* 0x000fe400078f18ff */
[----:B---3--:R-:W-:Y:S02]  /*12b90*/  LEA.HI R33, R33, R4, RZ, 0x1d ;  /* 0x0000000421217211 */ /* 0x008fe400078fe8ff */
[----:B------:R-:W-:-:S02]  /*12ba0*/  SHF.L.U32 R4, R0, 0x7, RZ ;  /* 0x0000000700047819 */ /* 0x000fc400000006ff */
[----:B------:R-:W-:Y:S02]  /*12bb0*/  LOP3.LUT R6, R51, 0x38, R5, 0xf8, !PT ;  /* 0x0000003833067812 */ /* 0x000fe400078ef805 */
[----:B------:R-:W-:Y:S02]  /*12bc0*/  SHF.R.S32.HI R0, RZ, 0x1f, R33 ;  /* 0x0000001fff007819 */ /* 0x000fe40000011421 */
[----:B------:R-:W-:Y:S01]  /*12bd0*/  LOP3.LUT R5, R4, 0xffffe000, RZ, 0xc0, !PT ;  /* 0xffffe00004057812 */ /* 0x000fe200078ec0ff */
[----:B------:R-:W-:Y:S01]  /*12be0*/  IMAD.SHL.U32 R4, R33, 0x8, RZ ;  /* 0x0000000821047824 */ /* 0x000fe200078e00ff */
[----:B------:R-:W-:Y:S02]  /*12bf0*/  LOP3.LUT R6, R6, R7, RZ, 0x3c, !PT ;  /* 0x0000000706067212 */ /* 0x000fe400078e3cff */
[----:B------:R-:W-:Y:S02]  /*12c00*/  LEA.HI R0, R0, R33, RZ, 0x3 ;  /* 0x0000002100007211 */ /* 0x000fe400078f18ff */
[----:B------:R-:W-:-:S02]  /*12c10*/  IADD3 R6, R6, R5, R49 ;  /* 0x0000000506067210 */ /* 0x000fc40007ffe031 */
[----:B------:R-:W-:Y:S01]  /*12c20*/  LOP3.LUT R4, R51, 0x38, R4, 0xf8, !PT ;  /* 0x0000003833047812 */ /* 0x000fe200078ef804 */
[----:B------:R-:W-:-:S03]  /*12c30*/  IMAD.SHL.U32 R5, R0, 0x400, RZ ;  /* 0x0000040000057824 */ /* 0x000fc600078e00ff */
[----:B------:R-:W-:Y:S02]  /*12c40*/  LOP3.LUT R8, R4, R7, RZ, 0x3c, !PT ;  /* 0x0000000704087212 */ /* 0x000fe400078e3cff */
[----:B------:R-:W-:-:S04]  /*12c50*/  LOP3.LUT R9, R5, 0x7fffe000, RZ, 0xc0, !PT ;  /* 0x7fffe00005097812 */ /* 0x000fc800078ec0ff */
[----:B------:R-:W-:-:S05]  /*12c60*/  IADD3 R8, R8, R9, R49 ;  /* 0x0000000908087210 */ /* 0x000fca0007ffe031 */
[----:B------:R-:W-:Y:S01]  /*12c70*/  IMAD R25, R8, 0x2, R23 ;  /* 0x0000000208197824 */ /* 0x000fe200078e0217 */
[----:B------:R-:W-:-:S04]  /*12c80*/  LEA R0, R6, UR4, 0x1 ;  /* 0x0000000406007c11 */ /* 0x000fc8000f8e08ff */
[----:B------:R-:W0:Y:S04]  /*12c90*/  LDS.128 R8, [R25+0x14400] ;  /* 0x0144000019087984 */ /* 0x000e280000000c00 */
[----:B------:R-:W1:Y:S01]  /*12ca0*/  LDS.128 R4, [R0] ;  /* 0x0000000000047984 */ /* 0x000e620000000c00 */
[--C-:B0-----:R-:W-:Y:S02]  /*12cb0*/  HADD2.F32 R30, -RZ, R8.reuse.H0_H0 ;  /* 0x20000008ff1e7230 */ /* 0x101fe40000004100 */
[----:B------:R-:W-:Y:S02]  /*12cc0*/  HADD2.F32 R8, -RZ, R8.H1_H1 ;  /* 0x30000008ff087230 */ /* 0x000fe40000004100 */
[--C-:B-1----:R-:W-:Y:S02]  /*12cd0*/  HADD2.F32 R26, -RZ, R4.reuse.H0_H0 ;  /* 0x20000004ff1a7230 */ /* 0x102fe40000004100 */
[-C--:B------:R-:W-:Y:S01]  /*12ce0*/  FMUL.FTZ R35, R36, R30.reuse ;  /* 0x0000001e24237220 */ /* 0x080fe20000410000 */
[----:B------:R-:W-:Y:S01]  /*12cf0*/  FMUL.FTZ R37, R34, R30 ;  /* 0x0000001e22257220 */ /* 0x000fe20000410000 */
[----:B------:R-:W-:-:S02]  /*12d00*/  HADD2.F32 R27, -RZ, R4.H1_H1 ;  /* 0x30000004ff1b7230 */ /* 0x000fc40000004100 */
[-C--:B------:R-:W-:Y:S01]  /*12d10*/  FFMA.FTZ R35, R34, R26.reuse, -R35 ;  /* 0x0000001a22237223 */ /* 0x080fe20000010823 */
[----:B------:R-:W-:Y:S02]  /*12d20*/  HADD2.F32 R31, -RZ, R9.H0_H0 ;  /* 0x20000009ff1f7230 */ /* 0x000fe40000004100 */
[----:B------:R-:W-:Y:S01]  /*12d30*/  FFMA.FTZ R37, R36, R26, R37 ;  /* 0x0000001a24257223 */ /* 0x000fe20000010025 */
[----:B------:R-:W-:Y:S02]  /*12d40*/  HADD2.F32 R34, -RZ, R15.H1_H1 ;  /* 0x3000000fff227230 */ /* 0x000fe40000004100 */
[-C--:B------:R-:W-:Y:S01]  /*12d50*/  FMUL.FTZ R30, R41, R8.reuse ;  /* 0x00000008291e7220 */ /* 0x080fe20000410000 */
[----:B------:R-:W-:Y:S02]  /*12d60*/  HADD2.F32 R26, -RZ, R3.H1_H1 ;  /* 0x30000003ff1a7230 */ /* 0x000fe40000004100 */
[----:B------:R-:W-:Y:S01]  /*12d70*/  FMUL.FTZ R8, R39, R8 ;  /* 0x0000000827087220 */ /* 0x000fe20000410000 */
[----:B------:R-:W-:-:S02]  /*12d80*/  HADD2.F32 R28, -RZ, R5.H0_H0 ;  /* 0x20000005ff1c7230 */ /* 0x000fc40000004100 */
[----:B------:R-:W-:Y:S01]  /*12d90*/  FFMA.FTZ R30, R39, R27, -R30 ;  /* 0x0000001b271e7223 */ /* 0x000fe2000001081e */
[-C--:B------:R-:W-:Y:S01]  /*12da0*/  FMUL.FTZ R3, R34, R31.reuse ;  /* 0x0000001f22037220 */ /* 0x080fe20000410000 */
[----:B------:R-:W-:Y:S02]  /*12db0*/  HADD2.F32 R9, -RZ, R9.H1_H1 ;  /* 0x30000009ff097230 */ /* 0x000fe40000004100 */
[----:B------:R-:W-:Y:S01]  /*12dc0*/  FMUL.FTZ R31, R26, R31 ;  /* 0x0000001f1a1f7220 */ /* 0x000fe20000410000 */
[----:B------:R-:W-:Y:S02]  /*12dd0*/  HADD2.F32 R39, -RZ, R20.H1_H1 ;  /* 0x30000014ff277230 */ /* 0x000fe40000004100 */
[----:B------:R-:W-:Y:S02]  /*12de0*/  HADD2.F32 R15, -RZ, R12.H1_H1 ;  /* 0x3000000cff0f7230 */ /* 0x000fe40000004100 */
[----:B------:R-:W-:Y:S01]  /*12df0*/  FFMA.FTZ R8, R41, R27, R8 ;  /* 0x0000001b29087223 */ /* 0x000fe20000010008 */
[----:B------:R-:W-:-:S02]  /*12e00*/  HADD2.F32 R5, -RZ, R5.H1_H1 ;  /* 0x30000005ff057230 */ /* 0x000fc40000004100 */
[-C--:B------:R-:W-:Y:S01]  /*12e10*/  FFMA.FTZ R31, R34, R28.reuse, R31 ;  /* 0x0000001c221f7223 */ /* 0x080fe2000001001f */
[--C-:B------:R-:W-:Y:S02]  /*12e20*/  HADD2.F32 R32, -RZ, R10.reuse.H0_H0 ;  /* 0x2000000aff207230 */ /* 0x100fe40000004100 */
[-C--:B------:R-:W-:Y:S01]  /*12e30*/  FMUL.FTZ R12, R39, R9.reuse ;  /* 0x00000009270c7220 */ /* 0x080fe20000410000 */
[----:B------:R-:W-:Y:S02]  /*12e40*/  HADD2.F32 R41, -RZ, R21.H0_H0 ;  /* 0x20000015ff297230 */ /* 0x000fe40000004100 */
[----:B------:R-:W-:Y:S01]  /*12e50*/  FMUL.FTZ R20, R15, R9 ;  /* 0x000000090f147220 */ /* 0x000fe20000410000 */
[----:B------:R-:W-:Y:S02]  /*12e60*/  HADD2.F32 R10, -RZ, R10.H1_H1 ;  /* 0x3000000aff0a7230 */ /* 0x000fe40000004100 */
[----:B------:R-:W-:Y:S02]  /*12e70*/  HADD2.F32 R34, -RZ, R24.H0_H0 ;  /* 0x20000018ff227230 */ /* 0x000fe40000004100 */
[----:B------:R-:W-:Y:S01]  /*12e80*/  FFMA.FTZ R3, R26, R28, -R3 ;  /* 0x0000001c1a037223 */ /* 0x000fe20000010803 */
[----:B------:R-:W-:-:S02]  /*12e90*/  HADD2.F32 R29, -RZ, R6.H0_H0 ;  /* 0x20000006ff1d7230 */ /* 0x000fc40000004100 */
[-C--:B------:R-:W-:Y:S01]  /*12ea0*/  FFMA.FTZ R12, R15, R5.reuse, -R12 ;  /* 0x000000050f0c7223 */ /* 0x080fe2000001080c */
[----:B------:R-:W-:Y:S02]  /*12eb0*/  HADD2.F32 R27, -RZ, R13.H0_H0 ;  /* 0x2000000dff1b7230 */ /* 0x000fe40000004100 */
[----:B------:R-:W-:Y:S01]  /*12ec0*/  FMUL.FTZ R26, R41, R32 ;  /* 0x00000020291a7220 */ /* 0x000fe20000410000 */
[----:B------:R-:W-:Y:S02]  /*12ed0*/  HADD2.F32 R6, -RZ, R6.H1_H1 ;  /* 0x30000006ff067230 */ /* 0x000fe40000004100 */
[----:B------:R-:W-:Y:S01]  /*12ee0*/  FFMA.FTZ R20, R39, R5, R20 ;  /* 0x0000000527147223 */ /* 0x000fe20000010014 */
[----:B------:R-:W-:Y:S02]  /*12ef0*/  HADD2.F32 R28, -RZ, R14.H0_H0 ;  /* 0x2000000eff1c7230 */ /* 0x000fe40000004100 */
[----:B------:R-:W-:Y:S01]  /*12f00*/  FMUL.FTZ R5, R34, R10 ;  /* 0x0000000a22057220 */ /* 0x000fe20000410000 */
[----:B------:R-:W-:-:S02]  /*12f10*/  HADD2.F32 R33, -RZ, R11.H0_H0 ;  /* 0x2000000bff217230 */ /* 0x000fc40000004100 */
[C---:B------:R-:W-:Y:S01]  /*12f20*/  FMUL.FTZ R32, R27.reuse, R32 ;  /* 0x000000201b207220 */ /* 0x040fe20000410000 */
[----:B------:R-:W-:Y:S01]  /*12f30*/  FFMA.FTZ R26, R27, R29, -R26 ;  /* 0x0000001d1b1a7223 */ /* 0x000fe2000001081a */
[----:B------:R-:W-:Y:S02]  /*12f40*/  HADD2.F32 R11, -RZ, R11.H1_H1 ;  /* 0x3000000bff0b7230 */ /* 0x000fe40000004100 */
[C---:B------:R-:W-:Y:S01]  /*12f50*/  FMUL.FTZ R9, R28.reuse, R10 ;  /* 0x0000000a1c097220 */ /* 0x040fe20000410000 */
[----:B------:R-:W-:Y:S01]  /*12f60*/  FFMA.FTZ R15, R28, R6, -R5 ;  /* 0x000000061c0f7223 */ /* 0x000fe20000010805 */
[----:B------:R-:W-:Y:S02]  /*12f70*/  HADD2.F32 R36, -RZ, R21.H1_H1 ;  /* 0x30000015ff247230 */ /* 0x000fe40000004100 */
[----:B------:R-:W-:Y:S02]  /*12f80*/  HADD2.F32 R27, -RZ, R24.H1_H1 ;  /* 0x30000018ff1b7230 */ /* 0x000fe40000004100 */
[----:B------:R-:W-:-:S02]  /*12f90*/  HADD2.F32 R28, -RZ, R13.H1_H1 ;  /* 0x3000000dff1c7230 */ /* 0x000fc40000004100 */
[----:B------:R-:W-:Y:S02]  /*12fa0*/  HADD2.F32 R21, -RZ, R14.H1_H1 ;  /* 0x3000000eff157230 */ /* 0x000fe40000004100 */
[----:B------:R-:W-:Y:S01]  /*12fb0*/  FFMA.FTZ R13, R34, R6, R9 ;  /* 0x00000006220d7223 */ /* 0x000fe20000010009 */
[--C-:B------:R-:W-:Y:S02]  /*12fc0*/  HADD2.F32 R4, -RZ, R7.reuse.H0_H0 ;  /* 0x20000007ff047230 */ /* 0x100fe40000004100 */
[----:B------:R-:W-:Y:S01]  /*12fd0*/  FMUL.FTZ R5, R36, R33 ;  /* 0x0000002124057220 */ /* 0x000fe20000410000 */
[----:B------:R-:W-:Y:S02]  /*12fe0*/  HADD2.F32 R7, -RZ, R7.H1_H1 ;  /* 0x30000007ff077230 */ /* 0x000fe40000004100 */
[----:B------:R-:W-:Y:S01]  /*12ff0*/  FMUL.FTZ R6, R27, R11 ;  /* 0x0000000b1b067220 */ /* 0x000fe20000410000 */
[C---:B------:R-:W-:Y:S01]  /*13000*/  FMUL.FTZ R33, R28.reuse, R33 ;  /* 0x000000211c217220 */ /* 0x040fe20000410000 */
[C---:B------:R-:W-:Y:S01]  /*13010*/  FMUL.FTZ R10, R21.reuse, R11 ;  /* 0x0000000b150a7220 */ /* 0x040fe20000410000 */
[-C--:B------:R-:W-:Y:S01]  /*13020*/  FFMA.FTZ R11, R28, R4.reuse, -R5 ;  /* 0x000000041c0b7223 */ /* 0x080fe20000010805 */
[----:B------:R-:W-:Y:S01]  /*13030*/  FFMA.FTZ R14, R21, R7, -R6 ;  /* 0x00000007150e7223 */ /* 0x000fe20000010806 */
[----:B------:R-:W-:Y:S01]  /*13040*/  FFMA.FTZ R32, R41, R29, R32 ;  /* 0x0000001d29207223 */ /* 0x000fe20000010020 */
[----:B------:R-:W-:Y:S01]  /*13050*/  FFMA.FTZ R33, R36, R4, R33 ;  /* 0x0000000424217223 */ /* 0x000fe20000010021 */
[----:B------:R-:W-:Y:S01]  /*13060*/  FFMA.FTZ R24, R27, R7, R10 ;  /* 0x000000071b187223 */ /* 0x000fe2000001000a */
        /* <DEDUP_REMOVED lines=8> */
[----:B------:R4:W-:Y:S04]  /*130f0*/  STS.128 [R0], R4 ;  /* 0x0000000400007388 */ /* 0x0009e80000000c00 */
[----:B------:R4:W-:Y:S02]  /*13100*/  STS.128 [R25+0x14400], R8 ;  /* 0x0144000819007388 */ /* 0x0009e40000000c00 */
.L_x_605:
[----:B------:R-:W-:Y:S05]  /*13110*/  BSYNC B0 ;  /* 0x0000000000007941 */ /* 0x000fea0003800000 */
.L_x_574:
[----:B------:R-:W-:Y:S01]  /*13120*/  @!PT LDS RZ, [RZ] ;  /* 0x00000000fffff984 */ /* 0x000fe20000000800 */
[----:B------:R-:W-:Y:S01]  /*13130*/  @!PT LDS RZ, [RZ] ;  /* 0x00000000fffff984 */ /* 0x000fe20000000800 */
[----:B------:R-:W-:Y:S01]  /*13140*/  @!PT LDS RZ, [RZ] ;  /* 0x00000000fffff984 */ /* 0x000fe20000000800 */
[----:B------:R-:W-:Y:S01]  /*13150*/  @!PT LDS RZ, [RZ] ;  /* 0x00000000fffff984 */ /* 0x000fe20000000800 */
[----:B------:R0:W-:Y:S06]  /*13160*/  MEMBAR.ALL.CTA ;  /* 0x0000000000007992 */ /* 0x0001ec0000008000 */
[----:B0-----:R-:W0:Y:S01]  /*13170*/  FENCE.VIEW.ASYNC.S ;  /* 0x00000000000073c6 */ /* 0x001e220000000000 */
[----:B------:R-:W-:Y:S05]  /*13180*/  WARPSYNC.ALL ;  /* 0x0000000000007948 */ /* 0x000fea0003800000 */
[----:B0-----:R-:W-:Y:S06]  /*13190*/  BAR.SYNC.DEFER_BLOCKING 0xd, 0x100 ;  /* 0x0344000000007b1d */ /* 0x001fec0000010000 */
.L_x_572:
[----:B------:R-:W-:-:S06]  /*131a0*/  ULOP3.LUT UR4, UR60, 0x1, URZ, 0xfc, !UPT ;  /* 0x000000013c047892 */ /* 0x000fcc000f8efc3f */
[----:B01--4-:R-:W-:-:S04]  /*131b0*/  MOV R0, UR4 ;  /* 0x0000000400007c02 */ /* 0x013fc80008000f00 */
[----:B------:R-:W-:-:S13]  /*131c0*/  ISETP.NE.AND P0, PT, R0, 0x3, PT ;  /* 0x000000030000780c */ /* 0x000fda0003f05270 */
[----:B------:R-:W-:Y:S05]  /*131d0*/  @!P0 BRA `(.L_x_631) ;  /* 0x0000000000048947 */ /* 0x000fea0003800000 */
[----:B------:R-:W-:Y:S01]  /*131e0*/  BPT.TRAP 0x1 ;  /* 0x000000040000795c */ /* 0x000fe20000300000 */
.L_x_631:
[----:B------:R-:W-:Y:S01]  /*131f0*/  IMAD R0, R226, 0x8, R23 ;  /* 0x00000008e2007824 */ /* 0x000fe200078e0217 */
[----:B------:R-:W-:-:S04]  /*13200*/  SHF.L.U32 R3, R227, 0x1f, RZ ;  /* 0x0000001fe3037819 */ /* 0x000fc800000006ff */
[----:B------:R0:W1:Y:S01]  /*13210*/  SYNCS.PHASECHK.TRANS64.TRYWAIT P1, [R0+URZ+0x38830], R3 ;  /* 0x03883003000075a7 */ /* 0x000062000802017f */
[----:B------:R-:W-:Y:S05]  /*13220*/  @!P0 BRA `(.L_x_632) ;  /* 0x0000000000048947 */ /* 0x000fea0003800000 */
[----:B------:R-:W-:Y:S01]  /*13230*/  BPT.TRAP 0x1 ;  /* 0x000000040000795c */ /* 0x000fe20000300000 */
.L_x_632:
[----:B------:R-:W-:Y:S01]  /*13240*/  IMAD.MOV.U32 R151, RZ, RZ, RZ ;  /* 0x000000ffff977224 */ /* 0x000fe200078e00ff */
[----:B-1----:R-:W-:Y:S06]  /*13250*/  @P1 BRA `(.L_x_633) ;  /* 0x0000000000081947 */ /* 0x002fec0003800000 */
[----:B------:R-:W1:Y:S02]  /*13260*/  SYNCS.PHASECHK.TRANS64.TRYWAIT P1, [R0+URZ+0x38830], R3 ;  /* 0x03883003000075a7 */ /* 0x000e64000802017f */
[----:B-1----:R-:W-:Y:S05]  /*13270*/  @!P1 BRA `(.L_x_634) ;  /* 0x0000017c00849947 */ /* 0x002fea0003800000 */
.L_x_633:
[----:B------:R-:W-:Y:S05]  /*13280*/  WARPSYNC.ALL ;  /* 0x0000000000007948 */ /* 0x000fea0003800000 */
[----:B01----:R-:W-:Y:S01]  /*13290*/  VIADD R3, R23, 0x24400 ;  /* 0x0002440017037836 */ /* 0x003fe20000000000 */
[----:B------:R-:W-:Y:S01]  /*132a0*/  R2UR UR20, R2 ;  /* 0x00000000021472ca */ /* 0x000fe200000e0000 */
[----:B--23--:R-:W-:Y:S01]  /*132b0*/  IMAD.MOV.U32 R5, RZ, RZ, 0x40000040 ;  /* 0x40000040ff057424 */ /* 0x00cfe200078e00ff */
[----:B------:R-:W-:Y:S01]  /*132c0*/  WARPGROUP.ARRIVE ;  /* 0x00000000000079c5 */ /* 0x000fe20000000000 */
[----:B------:R-:W-:Y:S01]  /*132d0*/  UMOV UR25, 0x40000040 ;  /* 0x4000004000197882 */ /* 0x000fe20000000000 */
[----:B------:R-:W-:Y:S01]  /*132e0*/  SHF.R.U32.HI R3, RZ, 0x4, R3 ;  /* 0x00000004ff037819 */ /* 0x000fe20000011603 */
[----:B------:R-:W-:Y:S01]  /*132f0*/  IMAD.MOV.U32 R7, RZ, RZ, 0x40000040 ;  /* 0x40000040ff077424 */ /* 0x000fe200078e00ff */
[----:B------:R-:W-:Y:S01]  /*13300*/  R2UR UR27, R5 ;  /* 0x00000000051b72ca */ /* 0x000fe200000e0000 */
[----:B------:R-:W-:Y:S01]  /*13310*/  UMOV UR17, UR25 ;  /* 0x0000001900117c82 */ /* 0x000fe20008000000 */
[----:B------:R-:W-:Y:S01]  /*13320*/  LOP3.LUT R3, R3, 0x3fff, RZ, 0xc0, !PT ;  /* 0x00003fff03037812 */ /* 0x000fe200078ec0ff */
[----:B------:R-:W-:Y:S01]  /*13330*/  UMOV UR5, UR17 ;  /* 0x0000001100057c82 */ /* 0x000fe20008000000 */
[----:B------:R-:W-:Y:S01]  /*13340*/  R2UR UR7, R7 ;  /* 0x00000000070772ca */ /* 0x000fe200000e0000 */
[----:B------:R-:W-:Y:S01]  /*13350*/  UMOV UR9, UR17 ;  /* 0x0000001100097c82 */ /* 0x000fe20008000000 */
[----:B------:R-:W-:Y:S01]  /*13360*/  LOP3.LUT R4, R3, 0x10000, RZ, 0xfc, !PT ;  /* 0x0001000003047812 */ /* 0x000fe200078efcff */
[----:B------:R-:W-:Y:S01]  /*13370*/  ULOP3.LUT UR20, UR20, 0x10000, URZ, 0xfc, !UPT ;  /* 0x0001000014147892 */ /* 0x000fe2000f8efc3f */
[----:B------:R-:W-:Y:S01]  /*13380*/  IMAD.MOV.U32 R3, RZ, RZ, 0x40000040 ;  /* 0x40000040ff037424 */ /* 0x000fe200078e00ff */
[----:B------:R-:W-:Y:S01]  /*13390*/  R2UR UR15, R7 ;  /* 0x00000000070f72ca */ /* 0x000fe200000e0000 */
[----:B------:R-:W-:Y:S01]  /*133a0*/  UMOV UR13, UR17 ;  /* 0x00000011000d7c82 */ /* 0x000fe20008000000 */
[----:B------:R0:W-:Y:S01]  /*133b0*/  STL [R1+0x50], R4 ;  /* 0x0000500401007387 */ /* 0x0001e20000100800 */
[----:B------:R-:W-:Y:S01]  /*133c0*/  MOV R11, UR25 ;  /* 0x00000019000b7c02 */ /* 0x000fe20008000f00 */
[----:B------:R-:W-:Y:S01]  /*133d0*/  IMAD.MOV.U32 R7, RZ, RZ, 0x40000040 ;  /* 0x40000040ff077424 */ /* 0x000fe200078e00ff */
[----:B------:R-:W-:Y:S01]  /*133e0*/  UMOV UR24, UR20 ;  /* 0x0000001400187c82 */ /* 0x000fe20008000000 */
[C---:B------:R-:W-:Y:S01]  /*133f0*/  R2UR UR11, R3.reuse ;  /* 0x00000000030b72ca */ /* 0x040fe200000e0000 */
[----:B------:R-:W-:Y:S01]  /*13400*/  UMOV UR16, UR24 ;  /* 0x0000001800107c82 */ /* 0x000fe20008000000 */
[----:B------:R-:W-:Y:S01]  /*13410*/  R2UR UR19, R3 ;  /* 0x00000000031372ca */ /* 0x000fe200000e0000 */
[----:B------:R-:W-:Y:S01]  /*13420*/  UMOV UR4, UR16 ;  /* 0x0000001000047c82 */ /* 0x000fe20008000000 */
[----:B------:R-:W-:Y:S01]  /*13430*/  UMOV UR8, UR16 ;  /* 0x0000001000087c82 */ /* 0x000fe20008000000 */
[----:B------:R-:W-:Y:S01]  /*13440*/  UMOV UR12, UR16 ;  /* 0x00000010000c7c82 */ /* 0x000fe20008000000 */
[----:B0-----:R-:W-:Y:S01]  /*13450*/  IMAD R4, R226, 0xa00, R4 ;  /* 0x00000a00e2047824 */ /* 0x001fe200078e0204 */
[----:B------:R-:W-:Y:S01]  /*13460*/  MOV R3, 0x40000040 ;  /* 0x4000004000037802 */ /* 0x000fe20000000f00 */
[----:B------:R-:W-:Y:S01]  /*13470*/  IMAD.U32 R10, RZ, RZ, UR24 ;  /* 0x00000018ff0a7e24 */ /* 0x000fe2000f8e00ff */
[----:B------:R-:W-:Y:S01]  /*13480*/  UIADD3 UR56, UR20, 0x804, URZ ;  /* 0x0000080414387890 */ /* 0x000fe2000fffe03f */
[C---:B------:R-:W-:Y:S01]  /*13490*/  VIADD R2, R4.reuse, 0x100 ;  /* 0x0000010004027836 */ /* 0x040fe20000000000 */
[C---:B------:R-:W-:Y:S01]  /*134a0*/  R2UR UR26, R4.reuse ;  /* 0x00000000041a72ca */ /* 0x040fe200000e0000 */
[C---:B------:R-:W-:Y:S01]  /*134b0*/  VIADD R8, R4.reuse, 0x102 ;  /* 0x0000010204087836 */ /* 0x040fe20000000000 */
[----:B------:R-:W-:Y:S01]  /*134c0*/  IADD3 R6, R4, 0x80, RZ ;  /* 0x0000008004067810 */ /* 0x000fe20007ffe0ff */
[----:B------:R-:W-:Y:S01]  /*134d0*/  IMAD.MOV.U32 R9, RZ, RZ, 0x40000040 ;  /* 0x40000040ff097424 */ /* 0x000fe200078e00ff */
[----:B------:R-:W-:Y:S01]  /*134e0*/  R2UR UR10, R2 ;  /* 0x00000000020a72ca */ /* 0x000fe200000e0000 */
[----:B------:R-:W-:Y:S01]  /*134f0*/  VIADD R2, R4, 0x200 ;  /* 0x0000020004027836 */ /* 0x000fe20000000000 */
[----:B------:R-:W-:Y:S01]  /*13500*/  R2UR UR6, R6 ;  /* 0x00000000060672ca */ /* 0x000fe200000e0000 */
[----:B------:R0:W-:Y:S01]  /*13510*/  STL.64 [R1+0x8], R10 ;  /* 0x0000080a01007387 */ /* 0x0001e20000100a00 */
[----:B------:R-:W-:Y:S01]  /*13520*/  IADD3 R6, R4, 0x180, RZ ;  /* 0x0000018004067810 */ /* 0x000fe20007ffe0ff */
[----:B------:R-:W-:Y:S01]  /*13530*/  UMOV UR57, 0x40000040 ;  /* 0x4000004000397882 */ /* 0x000fe20000000000 */
[----:B------:R-:W-:Y:S01]  /*13540*/  R2UR UR18, R2 ;  /* 0x00000000021272ca */ /* 0x000fe200000e0000 */
[----:B------:R-:W-:Y:S01]  /*13550*/  VIADD R2, R4, 0x2 ;  /* 0x0000000204027836 */ /* 0x000fe20000000000 */
[----:B------:R-:W-:Y:S01]  /*13560*/  R2UR UR14, R6 ;  /* 0x00000000060e72ca */ /* 0x000fe200000e0000 */
[----:B------:R-:W-:Y:S01]  /*13570*/  HGMMA.64x16x16.F32 R56, gdesc[UR24], RZ, !UPT, gsb0 ;  /* 0x00200000183879f0 */ /* 0x000fe2000c0008ff */
[----:B------:R-:W-:Y:S01]  /*13580*/  R2UR UR27, R3 ;  /* 0x00000000031b72ca */ /* 0x000fe200000e0000 */
[----:B------:R-:W-:Y:S01]  /*13590*/  UMOV UR25, 0x40000040 ;  /* 0x4000004000197882 */ /* 0x000fe20000000000 */
[----:B------:R-:W-:Y:S01]  /*135a0*/  R2UR UR26, R2 ;  /* 0x00000000021a72ca */ /* 0x000fe200000e0000 */
[C---:B------:R-:W-:Y:S01]  /*135b0*/  VIADD R6, R4.reuse, 0x82 ;  /* 0x0000008204067836 */ /* 0x040fe20000000000 */
[----:B------:R-:W-:Y:S01]  /*135c0*/  UIADD3 UR52, UR20, 0x806, URZ ;  /* 0x0000080614347890 */ /* 0x000fe2000fffe03f */
[----:B------:R-:W-:Y:S01]  /*135d0*/  VIADD R2, R4, 0x182 ;  /* 0x0000018204027836 */ /* 0x000fe20000000000 */
[----:B0-----:R-:W-:Y:S01]  /*135e0*/  MOV R11, UR25 ;  /* 0x00000019000b7c02 */ /* 0x001fe20008000f00 */
[----:B------:R-:W-:Y:S01]  /*135f0*/  IMAD.MOV.U32 R3, RZ, RZ, 0x40000040 ;  /* 0x40000040ff037424 */ /* 0x000fe200078e00ff */
[----:B------:R-:W-:Y:S01]  /*13600*/  UMOV UR53, 0x40000040 ;  /* 0x4000004000357882 */ /* 0x000fe20000000000 */
[----:B------:R-:W-:Y:S01]  /*13610*/  UIADD3 UR48, UR20, 0xc00, URZ ;  /* 0x00000c0014307890 */ /* 0x000fe2000fffe03f */
[----:B------:R-:W-:Y:S01]  /*13620*/  IMAD.MOV.U32 R5, RZ, RZ, 0x40000040 ;  /* 0x40000040ff057424 */ /* 0x000fe200078e00ff */
        /* <DEDUP_REMOVED lines=8> */
[----:B-----5:R-:W-:-:S06]  /*136b0*/  WARPGROUP.ARRIVE ;  /* 0x00000000000079c5 */ /* 0x020fcc0000000000 */
[----:B------:R-:W-:Y:S01]  /*136c0*/  HGMMA.64x16x16.F32 R48, gdesc[UR4], RZ, !UPT, gsb0 ;  /* 0x00200000043079f0 */ /* 0x000fe2000c0008ff */
[----:B------:R-:W-:Y:S01]  /*136d0*/  UIADD3 UR4, UR20, 0x2, URZ ;  /* 0x0000000214047890 */ /* 0x000fe2000fffe03f */
[----:B------:R-:W-:Y:S02]  /*136e0*/  R2UR UR6, R6 ;  /* 0x00000000060672ca */ /* 0x000fe400000e0000 */
[----:B------:R-:W-:Y:S01]  /*136f0*/  R2UR UR7, R7 ;  /* 0x00000000070772ca */ /* 0x000fe200000e0000 */
[----:B------:R-:W-:Y:S01]  /*13700*/  IMAD.MOV.U32 R7, RZ, RZ, 0x40000040 ;  /* 0x40000040ff077424 */ /* 0x000fe200078e00ff */
[----:B------:R-:W-:Y:S02]  /*13710*/  IADD3 R6, R4, 0x202, RZ ;  /* 0x0000020204067810 */ /* 0x000fe40007ffe0ff */
[----:B------:R-:W-:Y:S02]  /*13720*/  UMOV UR24, UR4 ;  /* 0x0000000400187c82 */ /* 0x000fe40008000000 */
[----:B------:R-:W-:-:S05]  /*13730*/  IMAD.U32 R10, RZ, RZ, UR24 ;  /* 0x00000018ff0a7e24 */ /* 0x000fca000f8e00ff */
[----:B------:R0:W-:Y:S01]  /*13740*/  STL.64 [R1], R10 ;  /* 0x0000000a01007387 */ /* 0x0001e20000100a00 */
[----:B------:R-:W-:Y:S02]  /*13750*/  WARPGROUP.DEPBAR.LE gsb0, 0x0 ;  /* 0x00008000000079c5 */ /* 0x000fe40000010000 */
[----:B------:R-:W-:-:S06]  /*13760*/  WARPGROUP.ARRIVE ;  /* 0x00000000000079c5 */ /* 0x000fcc0000000000 */
[----:B------:R-:W-:Y:S01]  /*13770*/  HGMMA.64x16x16.F32 R40, gdesc[UR8], RZ, !UPT, gsb0 ;  /* 0x00200000082879f0 */ /* 0x000fe2000c0008ff */
[----:B------:R-:W-:Y:S01]  /*13780*/  R2UR UR10, R8 ;  /* 0x00000000080a72ca */ /* 0x000fe200000e0000 */
[----:B------:R-:W-:Y:S01]  /*13790*/  VIADD R8, R4, 0x104 ;  /* 0x0000010404087836 */ /* 0x000fe20000000000 */
[----:B------:R-:W-:Y:S01]  /*137a0*/  R2UR UR11, R9 ;  /* 0x00000000090b72ca */ /* 0x000fe200000e0000 */
[----:B------:R-:W-:Y:S01]  /*137b0*/  IMAD.MOV.U32 R9, RZ, RZ, 0x40000040 ;  /* 0x40000040ff097424 */ /* 0x000fe200078e00ff */
[----:B------:R-:W-:Y:S02]  /*137c0*/  WARPGROUP.DEPBAR.LE gsb0, 0x0 ;  /* 0x00008000000079c5 */ /* 0x000fe40000010000 */
[----:B------:R-:W-:-:S06]  /*137d0*/  WARPGROUP.ARRIVE ;  /* 0x00000000000079c5 */ /* 0x000fcc0000000000 */
[----:B------:R-:W-:Y:S01]  /*137e0*/  HGMMA.64x16x16.F32 R32, gdesc[UR12], RZ, !UPT, gsb0 ;  /* 0x002000000c2079f0 */ /* 0x000fe2000c0008ff */
[----:B------:R-:W-:Y:S01]  /*137f0*/  R2UR UR14, R2 ;  /* 0x00000000020e72ca */ /* 0x000fe200000e0000 */
[----:B------:R-:W-:Y:S01]  /*13800*/  VIADD R2, R4, 0x4 ;  /* 0x0000000404027836 */ /* 0x000fe20000000000 */
[----:B------:R-:W-:Y:S02]  /*13810*/  R2UR UR15, R3 ;  /* 0x00000000030f72ca */ /* 0x000fe400000e0000 */
[----:B------:R-:W-:Y:S01]  /*13820*/  MOV R3, 0x40000040 ;  /* 0x4000004000037802 */ /* 0x000fe20000000f00 */
[----:B------:R-:W-:Y:S02]  /*13830*/  WARPGROUP.DEPBAR.LE gsb0, 0x0 ;  /* 0x00008000000079c5 */ /* 0x000fe40000010000 */
[----:B------:R-:W-:-:S06]  /*13840*/  WARPGROUP.ARRIVE ;  /* 0x00000000000079c5 */ /* 0x000fcc0000000000 */
[----:B------:R-:W-:Y:S01]  /*13850*/  HGMMA.64x16x16.F32 R24, gdesc[UR16], RZ, !UPT, gsb0 ;  /* 0x00200000101879f0 */ /* 0x000fe2000c0008ff */
[----:B------:R-:W-:Y:S01]  /*13860*/  UMOV UR16, UR24 ;  /* 0x0000001800107c82 */ /* 0x000fe20008000000 */
[----:B------:R-:W-:Y:S01]  /*13870*/  UMOV UR17, UR25 ;  /* 0x0000001900117c82 */ /* 0x000fe20008000000 */
[----:B------:R-:W-:Y:S01]  /*13880*/  UMOV UR4, UR16 ;  /* 0x0000001000047c82 */ /* 0x000fe20008000000 */
[----:B------:R-:W-:Y:S01]  /*13890*/  UMOV UR5, UR17 ;  /* 0x0000001100057c82 */ /* 0x000fe20008000000 */
[----:B------:R-:W-:Y:S01]  /*138a0*/  UMOV UR8, UR16 ;  /* 0x0000001000087c82 */ /* 0x000fe20008000000 */
[----:B------:R-:W-:Y:S01]  /*138b0*/  UMOV UR9, UR17 ;  /* 0x0000001100097c82 */ /* 0x000fe20008000000 */
[----:B------:R-:W-:Y:S01]  /*138c0*/  UMOV UR12, UR16 ;  /* 0x00000010000c7c82 */ /* 0x000fe20008000000 */
[----:B------:R-:W-:Y:S01]  /*138d0*/  UMOV UR13, UR17 ;  /* 0x00000011000d7c82 */ /* 0x000fe20008000000 */
[----:B------:R-:W-:Y:S01]  /*138e0*/  R2UR UR18, R6 ;  /* 0x00000000061272ca */ /* 0x000fe200000e0000 */
[----:B------:R-:W-:Y:S01]  /*138f0*/  VIADD R6, R4, 0x84 ;  /* 0x0000008404067836 */ /* 0x000fe20000000000 */
[----:B------:R-:W-:Y:S01]  /*13900*/  R2UR UR19, R7 ;  /* 0x00000000071372ca */ /* 0x000fe200000e0000 */
[----:B------:R-:W-:Y:S01]  /*13910*/  IMAD.MOV.U32 R7, RZ, RZ, 0x40000040 ;  /* 0x40000040ff077424 */ /* 0x000fe200078e00ff */
[----:B------:R-:W-:-:S02]  /*13920*/  WARPGROUP.DEPBAR.LE gsb0, 0x0 ;  /* 0x00008000000079c5 */ /* 0x000fc40000010000 */
[----:B------:R-:W-:-:S06]  /*13930*/  WARPGROUP.ARRIVE ;  /* 0x00000000000079c5 */ /* 0x000fcc0000000000 */
[----:B------:R-:W-:Y:S01]  /*13940*/  HGMMA.64x16x16.F32 R56, gdesc[UR24], R56, gsb0 ;  /* 0x00200000183879f0 */ /* 0x000fe20008000838 */
[----:B------:R-:W-:Y:S01]  /*13950*/  R2UR UR26, R2 ;  /* 0x00000000021a72ca */ /* 0x000fe200000e0000 */
[----:B------:R-:W-:Y:S01]  /*13960*/  UMOV UR25, 0x40000040 ;  /* 0x4000004000197882 */ /* 0x000fe20000000000 */
[----:B------:R-:W-:Y:S01]  /*13970*/  R2UR UR27, R3 ;  /* 0x00000000031b72ca */ /* 0x000fe200000e0000 */
[----:B------:R-:W-:Y:S01]  /*13980*/  VIADD R2, R4, 0x184 ;  /* 0x0000018404027836 */ /* 0x000fe20000000000 */
[----:B0-----:R-:W-:Y:S01]  /*13990*/  MOV R11, UR25 ;  /* 0x00000019000b7c02 */ /* 0x001fe20008000f00 */
[----:B------:R-:W-:Y:S01]  /*139a0*/  IMAD.MOV.U32 R3, RZ, RZ, 0x40000040 ;  /* 0x40000040ff037424 */ /* 0x000fe200078e00ff */
[----:B------:R-:W-:Y:S02]  /*139b0*/  WARPGROUP.DEPBAR.LE gsb0, 0x0 ;  /* 0x00008000000079c5 */ /* 0x000fe40000010000 */
[----:B------:R-:W-:-:S06]  /*139c0*/  WARPGROUP.ARRIVE ;  /* 0x00000000000079c5 */ /* 0x000fcc0000000000 */
[----:B------:R-:W-:Y:S01]  /*139d0*/  HGMMA.64x16x16.F32 R48, gdesc[UR4], R48, gsb0 ;  /* 0x00200000043079f0 */ /* 0x000fe20008000830 */
[----:B------:R-:W-:Y:S01]  /*139e0*/  UIADD3 UR4, UR20, 0x4, URZ ;  /* 0x0000000414047890 */ /* 0x000fe2000fffe03f */
[----:B------:R-:W-:Y:S02]  /*139f0*/  R2UR UR6, R6 ;  /* 0x00000000060672ca */ /* 0x000fe400000e0000 */
[----:B------:R-:W-:Y:S01]  /*13a00*/  R2UR UR7, R7 ;  /* 0x00000000070772ca */ /* 0x000fe200000e0000 */
[----:B------:R-:W-:Y:S01]  /*13a10*/  IMAD.MOV.U32 R7, RZ, RZ, 0x40000040 ;  /* 0x40000040ff077424 */ /* 0x000fe200078e00ff */
[----:B------:R-:W-:Y:S02]  /*13a20*/  IADD3 R6, R4, 0x204, RZ ;  /* 0x0000020404067810 */ /* 0x000fe40007ffe0ff */
[----:B------:R-:W-:Y:S02]  /*13a30*/  UMOV UR24, UR4 ;  /* 0x0000000400187c82 */ /* 0x000fe40008000000 */
[----:B------:R-:W-:-:S05]  /*13a40*/  IMAD.U32 R10, RZ, RZ, UR24 ;  /* 0x00000018ff0a7e24 */ /* 0x000fca000f8e00ff */
[----:B------:R0:W-:Y:S01]  /*13a50*/  STL.64 [R1+0x48], R10 ;  /* 0x0000480a01007387 */ /* 0x0001e20000100a00 */
[----:B------:R-:W-:Y:S02]  /*13a60*/  WARPGROUP.DEPBAR.LE gsb0, 0x0 ;  /* 0x00008000000079c5 */ /* 0x000fe40000010000 */
[----:B------:R-:W-:-:S06]  /*13a70*/  WARPGROUP.ARRIVE ;  /* 0x00000000000079c5 */ /* 0x000fcc0000000000 */
[----:B------:R-:W-:Y:S01]  /*13a80*/  HGMMA.64x16x16.F32 R40, gdesc[UR8], R40, gsb0 ;  /* 0x00200000082879f0 */ /* 0x000fe20008000828 */
[----:B------:R-:W-:Y:S01]  /*13a90*/  R2UR UR10, R8 ;  /* 0x00000000080a72ca */ /* 0x000fe200000e0000 */
[----:B------:R-:W-:Y:S01]  /*13aa0*/  VIADD R8, R4, 0x106 ;  /* 0x0000010604087836 */ /* 0x000fe20000000000 */
[----:B------:R-:W-:Y:S01]  /*13ab0*/  R2UR UR11, R9 ;  /* 0x00000000090b72ca */ /* 0x000fe200000e0000 */
[----:B------:R-:W-:Y:S01]  /*13ac0*/  IMAD.MOV.U32 R9, RZ, RZ, 0x40000040 ;  /* 0x40000040ff097424 */ /* 0x000fe200078e00ff */
[----:B------:R-:W-:Y:S02]  /*13ad0*/  WARPGROUP.DEPBAR.LE gsb0, 0x0 ;  /* 0x00008000000079c5 */ /* 0x000fe40000010000 */
[----:B------:R-:W-:-:S06]  /*13ae0*/  WARPGROUP.ARRIVE ;  /* 0x00000000000079c5 */ /* 0x000fcc0000000000 */
[----:B------:R-:W-:Y:S01]  /*13af0*/  HGMMA.64x16x16.F32 R32, gdesc[UR12], R32, gsb0 ;  /* 0x002000000c2079f0 */ /* 0x000fe20008000820 */
[----:B------:R-:W-:Y:S01]  /*13b00*/  R2UR UR14, R2 ;  /* 0x00000000020e72ca */ /* 0x000fe200000e0000 */
[----:B------:R-:W-:Y:S01]  /*13b10*/  VIADD R2, R4, 0x6 ;  /* 0x0000000604027836 */ /* 0x000fe20000000000 */
[----:B------:R-:W-:Y:S02]  /*13b20*/  R2UR UR15, R3 ;  /* 0x00000000030f72ca */ /* 0x000fe400000e0000 */
[----:B------:R-:W-:Y:S01]  /*13b30*/  MOV R3, 0x40000040 ;  /* 0x4000004000037802 */ /* 0x000fe20000000f00 */
[----:B------:R-:W-:Y:S02]  /*13b40*/  WARPGROUP.DEPBAR.LE gsb0, 0x0 ;  /* 0x00008000000079c5 */ /* 0x000fe40000010000 */
[----:B------:R-:W-:-:S06]  /*13b50*/  WARPGROUP.ARRIVE ;  /* 0x00000000000079c5 */ /* 0x000fcc0000000000 */
[----:B------:R-:W-:Y:S01]  /*13b60*/  HGMMA.64x16x16.F32 R24, gdesc[UR16], R24, gsb0 ;  /* 0x00200000101879f0 */ /* 0x000fe20008000818 */
        /* <DEDUP_REMOVED lines=263> */
[----:B------:R-:W-:Y:S02]  /*14be0*/  VIADD R2, R4, 0x680 ;  /* 0x0000068004027836 */ /* 0x000fe40000000000 */
[----:B------:R-:W-:Y:S02]  /*14bf0*/  IMAD.MOV.U32 R3, RZ, RZ, 0x40000040 ;  /* 0x40000040ff037424 */ /* 0x000fe400078e00ff */
[----:B0-----:R-:W-:Y:S01]  /*14c00*/  IMAD.U32 R11, RZ, RZ, UR25 ;  /* 0x00000019ff0b7e24 */ /* 0x001fe2000f8e00ff */
[----:B------:R-:W-:Y:S02]  /*14c10*/  WARPGROUP.DEPBAR.LE gsb0, 0x0 ;  /* 0x00008000000079c5 */ /* 0x000fe40000010000 */
[----:B------:R-:W-:-:S06]  /*14c20*/  WARPGROUP.ARRIVE ;  /* 0x00000000000079c5 */ /* 0x000fcc0000000000 */
[----:B------:R-:W-:Y:S01]  /*14c30*/  HGMMA.64x16x16.F32 R48, gdesc[UR4], R48, gsb0 ;  /* 0x00200000043079f0 */ /* 0x000fe20008000830 */
[----:B------:R-:W-:Y:S01]  /*14c40*/  UIADD3 UR4, UR20, 0x800, URZ ;  /* 0x0000080014047890 */ /* 0x000fe2000fffe03f */
[----:B------:R-:W-:Y:S01]  /*14c50*/  R2UR UR6, R6 ;  /* 0x00000000060672ca */ /* 0x000fe200000e0000 */
[----:B------:R-:W-:Y:S01]  /*14c60*/  VIADD R6, R4, 0x700 ;  /* 0x0000070004067836 */ /* 0x000fe20000000000 */
[----:B------:R-:W-:Y:S02]  /*14c70*/  R2UR UR7, R7 ;  /* 0x00000000070772ca */ /* 0x000fe400000e0000 */
[----:B------:R-:W-:Y:S02]  /*14c80*/  MOV R7, 0x40000040 ;  /* 0x4000004000077802 */ /* 0x000fe40000000f00 */
        /* <DEDUP_REMOVED lines=13> */
[----:B------:R-:W-:Y:S02]  /*14d60*/  R2UR UR14, R2 ;  /* 0x00000000020e72ca */ /* 0x000fe400000e0000 */
[----:B------:R-:W-:Y:S02]  /*14d70*/  R2UR UR15, R3 ;  /* 0x00000000030f72ca */ /* 0x000fe400000e0000 */
[----:B------:R-:W-:Y:S02]  /*14d80*/  IADD3 R2, R4, 0x502, RZ ;  /* 0x0000050204027810 */ /* 0x000fe40007ffe0ff */
        /* <DEDUP_REMOVED lines=49> */
[----:B------:R-:W-:Y:S02]  /*150a0*/  MOV R3, 0x40000040 ;  /* 0x4000004000037802 */ /* 0x000fe40000000f00 */
[----:B------:R-:W-:Y:S01]  /*150b0*/  R2UR UR58, R2 ;  /* 0x00000000023a72ca */ /* 0x000fe200000e0000 */
[----:B------:R-:W-:Y:S01]  /*150c0*/  VIADD R2, R4, 0x684 ;  /* 0x0000068404027836 */ /* 0x000fe20000000000 */
[----:B------:R-:W-:Y:S01]  /*150d0*/  R2UR UR59, R3 ;  /* 0x00000000033b72ca */ /* 0x000fe200000e0000 */
[----:B------:R-:W-:Y:S01]  /*150e0*/  IMAD.MOV.U32 R3, RZ, RZ, 0x40000040 ;  /* 0x40000040ff037424 */ /* 0x000fe200078e00ff */
[----:B------:R-:W-:-:S02]  /*150f0*/  WARPGROUP.DEPBAR.LE gsb0, 0x0 ;  /* 0x00008000000079c5 */ /* 0x000fc40000010000 */
        /* <DEDUP_REMOVED lines=16> */
[----:B------:R-:W-:Y:S03]  /*15200*/  HGMMA.64x16x16.F32 R56, gdesc[UR24], R56, gsb0 ;  /* 0x00200000183879f0 */ /* 0x000fe60008000838 */
[----:B------:R-:W-:Y:S02]  /*15210*/  WARPGROUP.DEPBAR.LE gsb0, 0x0 ;  /* 0x00008000000079c5 */ /* 0x000fe40000010000 */
[----:B------:R-:W-:-:S06]  /*15220*/  WARPGROUP.ARRIVE ;  /* 0x00000000000079c5 */ /* 0x000fcc0000000000 */
[----:B------:R-:W-:Y:S01]  /*15230*/  HGMMA.64x16x16.F32 R48, gdesc[UR4], R48, gsb0 ;  /* 0x00200000043079f0 */ /* 0x000fe20008000830 */
[----:B------:R-:W-:Y:S01]  /*15240*/  R2UR UR6, R8 ;  /* 0x00000000080672ca */ /* 0x000fe200000e0000 */
[----:B------:R-:W-:Y:S01]  /*15250*/  UMOV UR4, UR56 ;  /* 0x0000003800047c82 */ /* 0x000fe20008000000 */
[----:B------:R-:W-:Y:S01]  /*15260*/  R2UR UR7, R9 ;  /* 0x00000000090772ca */ /* 0x000fe200000e0000 */
[----:B------:R-:W-:Y:S01]  /*15270*/  UMOV UR5, UR57 ;  /* 0x0000003900057c82 */ /* 0x000fe20008000000 */
[----:B------:R-:W-:Y:S01]  /*15280*/  IMAD.MOV.U32 R9, RZ, RZ, 0x40000040 ;  /* 0x40000040ff097424 */ /* 0x000fe200078e00ff */
[----:B------:R-:W-:Y:S01]  /*15290*/  IADD3 R8, R4, 0x606, RZ ;  /* 0x0000060604087810 */ /* 0x000fe20007ffe0ff */
[----:B------:R-:W-:Y:S02]  /*152a0*/  WARPGROUP.DEPBAR.LE gsb0, 0x0 ;  /* 0x00008000000079c5 */ /* 0x000fe40000010000 */
[----:B------:R-:W-:-:S06]  /*152b0*/  WARPGROUP.ARRIVE ;  /* 0x00000000000079c5 */ /* 0x000fcc0000000000 */
[----:B------:R-:W-:Y:S01]  /*152c0*/  HGMMA.64x16x16.F32 R40, gdesc[UR8], R40, gsb0 ;  /* 0x00200000082879f0 */ /* 0x000fe20008000828 */
[----:B------:R-:W-:Y:S01]  /*152d0*/  R2UR UR10, R2 ;  /* 0x00000000020a72ca */ /* 0x000fe200000e0000 */
[----:B------:R-:W-:Y:S01]  /*152e0*/  UMOV UR8, UR56 ;  /* 0x0000003800087c82 */ /* 0x000fe20008000000 */
[----:B------:R-:W-:Y:S01]  /*152f0*/  R2UR UR11, R3 ;  /* 0x00000000030b72ca */ /* 0x000fe200000e0000 */
[----:B------:R-:W-:Y:S01]  /*15300*/  UMOV UR9, UR57 ;  /* 0x0000003900097c82 */ /* 0x000fe20008000000 */
[----:B------:R-:W-:Y:S02]  /*15310*/  VIADD R2, R4, 0x506 ;  /* 0x0000050604027836 */ /* 0x000fe40000000000 */
[----:B------:R-:W-:-:S03]  /*15320*/  IMAD.MOV.U32 R3, RZ, RZ, 0x40000040 ;  /* 0x40000040ff037424 */ /* 0x000fc600078e00ff */
        /* <DEDUP_REMOVED lines=9> */
[----:B------:R-:W-:Y:S02]  /*153c0*/  WARPGROUP.DEPBAR.LE gsb0, 0x0 ;  /* 0x00008000000079c5 */ /* 0x000fe40000010000 */
[----:B------:R-:W-:-:S06]  /*153d0*/  WARPGROUP.ARRIVE ;  /* 0x00000000000079c5 */ /* 0x000fcc0000000000 */
[----:B------:R-:W-:Y:S01]  /*153e0*/  HGMMA.64x16x16.F32 R24, gdesc[UR16], R24, gsb0 ;  /* 0x00200000101879f0 */ /* 0x000fe20008000818 */
[----:B------:R-:W-:Y:S01]  /*153f0*/  R2UR UR18, R6 ;  /* 0x00000000061272ca */ /* 0x000fe200000e0000 */
[----:B------:R-:W-:Y:S01]  /*15400*/  UMOV UR16, UR56 ;  /* 0x0000003800107c82 */ /* 0x000fe20008000000 */
[----:B------:R-:W-:Y:S01]  /*15410*/  R2UR UR19, R7 ;  /* 0x00000000071372ca */ /* 0x000fe200000e0000 */
[----:B------:R-:W-:Y:S01]  /*15420*/  UMOV UR17, UR57 ;  /* 0x0000003900117c82 */ /* 0x000fe20008000000 */
[----:B------:R-:W-:Y:S01]  /*15430*/  VIADD R6, R4, 0x704 ;  /* 0x0000070404067836 */ /* 0x000fe20000000000 */
[----:B------:R-:W-:-:S04]  /*15440*/  MOV R7, 0x40000040 ;  /* 0x4000004000077802 */ /* 0x000fc80000000f00 */
[----:B------:R-:W-:Y:S01]  /*15450*/  R2UR UR14, R6 ;  /* 0x00000000060e72ca */ /* 0x000fe200000e0000 */
[----:B------:R-:W-:Y:S01]  /*15460*/  VIADD R6, R4, 0x586 ;  /* 0x0000058604067836 */ /* 0x000fe20000000000 */
[----:B------:R-:W-:Y:S01]  /*15470*/  R2UR UR15, R7 ;  /* 0x00000000070f72ca */ /* 0x000fe200000e0000 */
[----:B------:R-:W-:Y:S01]  /*15480*/  IMAD.MOV.U32 R7, RZ, RZ, 0x40000040 ;  /* 0x40000040ff077424 */ /* 0x000fe200078e00ff */
[----:B------:R-:W-:Y:S02]  /*15490*/  WARPGROUP.DEPBAR.LE gsb0, 0x0 ;  /* 0x00008000000079c5 */ /* 0x000fe40000010000 */
        /* <DEDUP_REMOVED lines=10> */
[----:B------:R-:W-:Y:S01]  /*15540*/  IMAD.MOV.U32 R7, RZ, RZ, 0x40000040 ;  /* 0x40000040ff077424 */ /* 0x000fe200078e00ff */
        /* <DEDUP_REMOVED lines=20> */
[----:B------:R-:W-:Y:S02]  /*15690*/  IADD3 R6, R4, 0x800, RZ ;  /* 0x0000080004067810 */ /* 0x000fe40007ffe0ff */
[----:B------:R-:W-:Y:S01]  /*156a0*/  MOV R7, 0x40000040 ;  /* 0x4000004000077802 */ /* 0x000fe20000000f00 */
        /* <DEDUP_REMOVED lines=136> */
[C---:B------:R-:W-:Y:S02]  /*15f30*/  IADD3 R6, R4.reuse, 0x806, RZ ;  /* 0x0000080604067810 */ /* 0x040fe40007ffe0ff */
[----:B------:R-:W-:Y:S02]  /*15f40*/  MOV R7, 0x40000040 ;  /* 0x4000004000077802 */ /* 0x000fe40000000f00 */
[----:B------:R-:W-:Y:S01]  /*15f50*/  IADD3 R4, R4, 0x986, RZ ;  /* 0x0000098604047810 */ /* 0x000fe20007ffe0ff */
        /* <DEDUP_REMOVED lines=33> */
[----:B------:R-:W-:Y:S03]  /*16170*/  HGMMA.64x16x16.F32 R56, gdesc[UR36], R56, gsb0 ;  /* 0x00200000243879f0 */ /* 0x000fe60008000838 */
        /* <DEDUP_REMOVED lines=13> */
[----:B0-----:R-:W-:Y:S05]  /*16250*/  @!P0 BRA `(.L_x_635) ;  /* 0x0000000000048947 */ /* 0x001fea0003800000 */
[----:B------:R-:W-:Y:S01]  /*16260*/  BPT.TRAP 0x1 ;  /* 0x000000040000795c */ /* 0x000fe20000300000 */
.L_x_635:
[----:B------:R-:W2:Y:S01]  /*16270*/  LDL R2, [R1+0x90] ;  /* 0x0000900001027983 */ /* 0x000ea20000100800 */
[----:B------:R-:W-:Y:S01]  /*16280*/  ULDC UR4, c[0x0][0x988] ;  /* 0x0002620000047ab9 */ /* 0x000fe20000000800 */
[----:B------:R-:W-:Y:S02]  /*16290*/  P2R R7, PR, RZ, 0x1 ;  /* 0x00000001ff077803 */ /* 0x000fe40000000000 */
[----:B------:R-:W3:Y:S01]  /*162a0*/  LDL R65, [R1+0x64] ;  /* 0x0000640001417983 */ /* 0x000ee20000100800 */
[----:B------:R-:W-:Y:S01]  /*162b0*/  VIADD R0, R0, 0x38840 ;  /* 0x0003884000007836 */ /* 0x000fe20000000000 */
[----:B------:R-:W-:Y:S01]  /*162c0*/  ULDC UR38, c[0x0][0x988] ;  /* 0x0002620000267ab9 */ /* 0x000fe20000000800 */
[----:B--2---:R-:W-:-:S05]  /*162d0*/  IADD3 R3, R133, 0x50, -R2 ;  /* 0x0000005085037810 */ /* 0x004fca0007ffe802 */
[----:B------:R-:W-:-:S05]  /*162e0*/  IMAD R3, R112, -0x50, R3 ;  /* 0xffffffb070037824 */ /* 0x000fca00078e0203 */
[C---:B------:R-:W-:Y:S02]  /*162f0*/  ISETP.GT.AND P2, PT, R3.reuse, RZ, PT ;  /* 0x000000ff0300720c */ /* 0x040fe40003f44270 */
[C---:B------:R-:W-:Y:S02]  /*16300*/  ISETP.GT.AND P1, PT, R3.reuse, 0x1, PT ;  /* 0x000000010300780c */ /* 0x040fe40003f24270 */
[----:B------:R-:W-:Y:S02]  /*16310*/  ISETP.GT.AND P6, PT, R3, 0x8, PT ;  /* 0x000000080300780c */ /* 0x000fe40003fc4270 */
[----:B------:R-:W-:Y:S02]  /*16320*/  FSEL R64, R56, -INF , P2 ;  /* 0xff80000038407808 */ /* 0x000fe40001000000 */
[----:B------:R-:W-:Y:S02]  /*16330*/  FSEL R57, R57, -INF , P1 ;  /* 0xff80000039397808 */ /* 0x000fe40000800000 */
[----:B------:R-:W-:-:S02]  /*16340*/  ISETP.GT.AND P5, PT, R3, 0x9, PT ;  /* 0x000000090300780c */ /* 0x000fc40003fa4270 */
[----:B------:R-:W-:Y:S02]  /*16350*/  FSEL R60, R60, -INF , P6 ;  /* 0xff8000003c3c7808 */ /* 0x000fe40003000000 */
[----:B------:R-:W-:Y:S02]  /*16360*/  FMNMX.FTZ R5, R64, R57, !PT ;  /* 0x0000003940057209 */ /* 0x000fe40007810000 */
[----:B------:R-:W-:Y:S02]  /*16370*/  ISETP.GT.AND P4, PT, R3, 0x10, PT ;  /* 0x000000100300780c */ /* 0x000fe40003f84270 */
[----:B------:R-:W-:Y:S02]  /*16380*/  FSEL R56, R61, -INF , P5 ;  /* 0xff8000003d387808 */ /* 0x000fe40002800000 */
[----:B------:R-:W-:Y:S02]  /*16390*/  FMNMX.FTZ R5, R60, R5, !PT ;  /* 0x000000053c057209 */ /* 0x000fe40007810000 */
        /* <DEDUP_REMOVED lines=8> */
[C---:B------:R-:W-:Y:S02]  /*16420*/  ISETP.GT.AND P1, PT, R3.reuse, 0x19, PT ;  /* 0x000000190300780c */ /* 0x040fe40003f24270 */
        /* <DEDUP_REMOVED lines=51> */
[----:B------:R-:W-:-:S04]  /*16760*/  FMNMX.FTZ R5, R78, R5, !PT ;  /* 0x000000054e057209 */ /* 0x000fc80007810000 */
[----:B------:R-:W-:-:S05]  /*16770*/  FMNMX.FTZ R9, R28, R5, !PT ;  /* 0x000000051c097209 */ /* 0x000fca0007810000 */
[----:B------:R-:W0:Y:S02]  /*16780*/  SHFL.BFLY PT, R24, R9, 0x2, 0x1f ;  /* 0x0c401f0009187f89 */ /* 0x000e2400000e0000 */
[----:B0-----:R-:W-:-:S05]  /*16790*/  FMNMX.FTZ R24, R9, R24, !PT ;  /* 0x0000001809187209 */ /* 0x001fca0007810000 */
[----:B------:R-:W0:Y:S01]  /*167a0*/  SHFL.BFLY PT, R5, R24, 0x1, 0x1f ;  /* 0x0c201f0018057f89 */ /* 0x000e2200000e0000 */
[----:B------:R-:W-:Y:S02]  /*167b0*/  MOV R3, UR4 ;  /* 0x0000000400037c02 */ /* 0x000fe40008000f00 */
[----:B0-----:R-:W-:-:S04]  /*167c0*/  FMNMX.FTZ R5, R24, R5, !PT ;  /* 0x0000000518057209 */ /* 0x001fc80007810000 */
[C---:B------:R-:W-:Y:S01]  /*167d0*/  FSETP.NEU.FTZ.AND P0, PT, R5.reuse, -INF , PT ;  /* 0xff8000000500780b */ /* 0x040fe20003f1d000 */
[----:B------:R-:W-:-:S05]  /*167e0*/  FMUL.FTZ R11, R5, R3 ;  /* 0x00000003050b7220 */ /* 0x000fca0000410000 */
[----:B------:R-:W-:-:S05]  /*167f0*/  FSEL R11, R11, RZ, P0 ;  /* 0x000000ff0b0b7208 */ /* 0x000fca0000000000 */
[----:B------:R-:W-:Y:S02]  /*16800*/  FFMA.FTZ R198, R36, R3, -R11 ;  /* 0x0000000324c67223 */ /* 0x000fe4000001080b */
[----:B------:R-:W2:Y:S01]  /*16810*/  LDL R36, [R1+0x54] ;  /* 0x0000540001247983 */ /* 0x000ea20000100800 */
[----:B------:R-:W-:Y:S02]  /*16820*/  ISETP.NE.AND P0, PT, R7, RZ, PT ;  /* 0x000000ff0700720c */ /* 0x000fe40003f05270 */
        /* <DEDUP_REMOVED lines=11> */
[----:B------:R-:W-:Y:S02]  /*168e0*/  FMNMX.FTZ R9, R34, R9, !PT ;  /* 0x0000000922097209 */ /* 0x000fe40007810000 */
[----:B------:R-:W-:Y:S02]  /*168f0*/  FSEL R38, R38, -INF , P6 ;  /* 0xff80000026267808 */ /* 0x000fe40003000000 */
[----:B------:R-:W-:Y:S02]  /*16900*/  FMNMX.FTZ R13, R20, R9, !PT ;  /* 0x00000009140d7209 */ /* 0x000fe40007810000 */
[----:B------:R-:W-:Y:S02]  /*16910*/  FSEL R24, R39, -INF , P5 ;  /* 0xff80000027187808 */ /* 0x000fe40002800000 */
[----:B------:R-:W-:Y:S02]  /*16920*/  FMNMX.FTZ R13, R38, R13, !PT ;  /* 0x0000000d260d7209 */ /* 0x000fe40007810000 */
[----:B------:R-:W-:-:S02]  /*16930*/  FSEL R26, R26, -INF , P4 ;  /* 0xff8000001a1a7808 */ /* 0x000fc40002000000 */
[----:B------:R-:W-:Y:S01]  /*16940*/  FMNMX.FTZ R13, R24, R13, !PT ;  /* 0x0000000d180d7209 */ /* 0x000fe20007810000 */
[--C-:B------:R-:W-:Y:S01]  /*16950*/  FFMA.FTZ R204, R48, R3, -R11.reuse ;  /* 0x0000000330cc7223 */ /* 0x100fe2000001080b */
[----:B------:R-:W-:Y:S02]  /*16960*/  FSEL R48, R27, -INF , P3 ;  /* 0xff8000001b307808 */ /* 0x000fe40001800000 */
[----:B------:R-:W-:Y:S02]  /*16970*/  FMNMX.FTZ R13, R26, R13, !PT ;  /* 0x0000000d1a0d7209 */ /* 0x000fe40007810000 */
[----:B------:R-:W-:Y:S02]  /*16980*/  FSEL R30, R30, -INF , P2 ;  /* 0xff8000001e1e7808 */ /* 0x000fe40001000000 */
[----:B------:R-:W-:Y:S01]  /*16990*/  FMNMX.FTZ R15, R48, R13, !PT ;  /* 0x0000000d300f7209 */ /* 0x000fe20007810000 */
[----:B------:R-:W-:Y:S01]  /*169a0*/  FFMA.FTZ R21, R2, R3, -R11 ;  /* 0x0000000302157223 */ /* 0x000fe2000001080b */
[----:B------:R-:W-:-:S02]  /*169b0*/  FSEL R2, R31, -INF , P1 ;  /* 0xff8000001f027808 */ /* 0x000fc40000800000 */
[----:B------:R-:W-:-:S04]  /*169c0*/  FMNMX.FTZ R15, R30, R15, !PT ;  /* 0x0000000f1e0f7209 */ /* 0x000fc80007810000 */
[----:B------:R-:W-:Y:S01]  /*169d0*/  FMNMX.FTZ R27, R2, R15, !PT ;  /* 0x0000000f021b7209 */ /* 0x000fe20007810000 */
[----:B------:R-:W-:-:S04]  /*169e0*/  FFMA.FTZ R15, R4, R3, -R11 ;  /* 0x00000003040f7223 */ /* 0x000fc8000001080b */
[----:B------:R-:W0:Y:S02]  /*169f0*/  SHFL.BFLY PT, R4, R27, 0x2, 0x1f ;  /* 0x0c401f001b047f89 */ /* 0x000e2400000e0000 */
[----:B0-----:R-:W-:-:S05]  /*16a00*/  FMNMX.FTZ R31, R27, R4, !PT ;  /* 0x000000041b1f7209 */ /* 0x001fca0007810000 */
[----:B------:R-:W0:Y:S01]  /*16a10*/  SHFL.BFLY PT, R4, R31, 0x1, 0x1f ;  /* 0x0c201f001f047f89 */ /* 0x000e2200000e0000 */
[-CC-:B------:R-:W-:Y:S01]  /*16a20*/  FFMA.FTZ R208, R64, R3.reuse, -R11.reuse ;  /* 0x0000000340d07223 */ /* 0x180fe2000001080b */
[-CC-:B------:R-:W-:Y:S01]  /*16a30*/  FFMA.FTZ R57, R57, R3.reuse, -R11.reuse ;  /* 0x0000000339397223 */ /* 0x180fe2000001080b */
[-CC-:B------:R-:W-:Y:S01]  /*16a40*/  FFMA.FTZ R210, R60, R3.reuse, -R11.reuse ;  /* 0x000000033cd27223 */ /* 0x180fe2000001080b */
[-CC-:B------:R-:W-:Y:S01]  /*16a50*/  FFMA.FTZ R56, R56, R3.reuse, -R11.reuse ;  /* 0x0000000338387223 */ /* 0x180fe2000001080b */
[-CC-:B------:R-:W-:Y:S01]  /*16a60*/  FFMA.FTZ R206, R52, R3.reuse, -R11.reuse ;  /* 0x0000000334ce7223 */ /* 0x180fe2000001080b */
[----:B------:R-:W-:Y:S01]  /*16a70*/  MUFU.EX2 R7, R57 ;  /* 0x0000003900077308 */ /* 0x000fe20000000800 */
[-CC-:B------:R-:W-:Y:S01]  /*16a80*/  FFMA.FTZ R200, R40, R3.reuse, -R11.reuse ;  /* 0x0000000328c87223 */ /* 0x180fe2000001080b */
[-CC-:B------:R-:W-:Y:S01]  /*16a90*/  FFMA.FTZ R66, R66, R3.reuse, -R11.reuse ;  /* 0x0000000342427223 */ /* 0x180fe2000001080b */
[-CC-:B------:R-:W-:Y:S01]  /*16aa0*/  FFMA.FTZ R202, R44, R3.reuse, -R11.reuse ;  /* 0x000000032cca7223 */ /* 0x180fe2000001080b */
[-CC-:B------:R-:W-:Y:S01]  /*16ab0*/  FFMA.FTZ R25, R68, R3.reuse, -R11.reuse ;  /* 0x0000000344197223 */ /* 0x180fe2000001080b */
[----:B------:R-:W-:Y:S01]  /*16ac0*/  FFMA.FTZ R196, R32, R3, -R11 ;  /* 0x0000000320c47223 */ /* 0x000fe2000001080b */
[----:B0-----:R-:W-:-:S04]  /*16ad0*/  FMNMX.FTZ R4, R31, R4, !PT ;  /* 0x000000041f047209 */ /* 0x001fc80007810000 */
[C---:B------:R-:W-:Y:S01]  /*16ae0*/  FSETP.NEU.FTZ.AND P1, PT, R4.reuse, -INF , PT ;  /* 0xff8000000400780b */ /* 0x040fe20003f3d000 */
[-C--:B------:R-:W-:Y:S01]  /*16af0*/  FMUL.FTZ R33, R4, R3.reuse ;  /* 0x0000000304217220 */ /* 0x080fe20000410000 */
[----:B------:R-:W0:Y:S01]  /*16b00*/  MUFU.EX2 R208, R208 ;  /* 0x000000d000d07308 */ /* 0x000e220000000800 */
[----:B------:R-:W-:-:S03]  /*16b10*/  FFMA.FTZ R27, R70, R3, -R11 ;  /* 0x00000003461b7223 */ /* 0x000fc6000001080b */
[----:B------:R-:W-:Y:S01]  /*16b20*/  FSEL R33, R33, RZ, P1 ;  /* 0x000000ff21217208 */ /* 0x000fe20000800000 */
[-CC-:B------:R-:W-:Y:S01]  /*16b30*/  FFMA.FTZ R29, R72, R3.reuse, -R11.reuse ;  /* 0x00000003481d7223 */ /* 0x180fe2000001080b */
[-CC-:B------:R-:W-:Y:S01]  /*16b40*/  FFMA.FTZ R192, R74, R3.reuse, -R11.reuse ;  /* 0x000000034ac07223 */ /* 0x180fe2000001080b */
[-CC-:B------:R-:W-:Y:S01]  /*16b50*/  FFMA.FTZ R76, R76, R3.reuse, -R11.reuse ;  /* 0x000000034c4c7223 */ /* 0x180fe2000001080b */
[-CC-:B------:R-:W-:Y:S01]  /*16b60*/  FFMA.FTZ R194, R78, R3.reuse, -R11.reuse ;  /* 0x000000034ec27223 */ /* 0x180fe2000001080b */
[-C--:B------:R-:W-:Y:S01]  /*16b70*/  FFMA.FTZ R11, R28, R3.reuse, -R11 ;  /* 0x000000031c0b7223 */ /* 0x080fe2000001080b */
[-CC-:B------:R-:W-:Y:S01]  /*16b80*/  FFMA.FTZ R209, R58, R3.reuse, -R33.reuse ;  /* 0x000000033ad17223 */ /* 0x180fe20000010821 */
[-CC-:B------:R-:W-:Y:S01]  /*16b90*/  FFMA.FTZ R28, R59, R3.reuse, -R33.reuse ;  /* 0x000000033b1c7223 */ /* 0x180fe20000010821 */
[----:B------:R-:W1:Y:S01]  /*16ba0*/  MUFU.EX2 R210, R210 ;  /* 0x000000d200d27308 */ /* 0x000e620000000800 */
[-CC-:B------:R-:W-:Y:S01]  /*16bb0*/  FFMA.FTZ R211, R62, R3.reuse, -R33.reuse ;  /* 0x000000033ed37223 */ /* 0x180fe20000010821 */
[----:B------:R-:W-:-:S06]  /*16bc0*/  FFMA.FTZ R6, R6, R3, -R33 ;  /* 0x0000000306067223 */ /* 0x000fcc0000010821 */
[----:B------:R-:W4:Y:S01]  /*16bd0*/  MUFU.EX2 R9, R56 ;  /* 0x0000003800097308 */ /* 0x000f220000000800 */
[----:B------:R-:W-:-:S07]  /*16be0*/  FFMA.FTZ R205, R50, R3, -R33 ;  /* 0x0000000332cd7223 */ /* 0x000fce0000010821 */
[----:B------:R-:W-:Y:S08]  /*16bf0*/  MUFU.EX2 R209, R209 ;  /* 0x000000d100d17308 */ /* 0x000ff00000000800 */
[----:B------:R-:W5:Y:S01]  /*16c00*/  MUFU.EX2 R28, R28 ;  /* 0x0000001c001c7308 */ /* 0x000f620000000800 */
[----:B0-----:R-:W-:-:S07]  /*16c10*/  FADD.FTZ R35, R208, R7 ;  /* 0x00000007d0237221 */ /* 0x001fce0000010000 */
[----:B------:R-:W0:Y:S01]  /*16c20*/  MUFU.EX2 R204, R204 ;  /* 0x000000cc00cc7308 */ /* 0x000e220000000800 */
[----:B------:R-:W-:-:S07]  /*16c30*/  FFMA.FTZ R8, R8, R3, -R33 ;  /* 0x0000000308087223 */ /* 0x000fce0000010821 */
[----:B------:R-:W3:Y:S01]  /*16c40*/  MUFU.EX2 R211, R211 ;  /* 0x000000d300d37308 */ /* 0x000ee20000000800 */
[----:B-1----:R-:W-:Y:S01]  /*16c50*/  FADD.FTZ R32, R210, R35 ;  /* 0x00000023d2207221 */ /* 0x002fe20000010000 */
[----:B------:R-:W-:-:S06]  /*16c60*/  FFMA.FTZ R207, R54, R3, -R33 ;  /* 0x0000000336cf7223 */ /* 0x000fcc0000010821 */
[----:B------:R-:W1:Y:S01]  /*16c70*/  MUFU.EX2 R6, R6 ;  /* 0x0000000600067308 */ /* 0x000e620000000800 */
[----:B----4-:R-:W-:Y:S01]  /*16c80*/  FADD.FTZ R35, R9, R32 ;  /* 0x0000002009237221 */ /* 0x010fe20000010000 */
[----:B-----5:R-:W-:-:S06]  /*16c90*/  FADD.FTZ R32, R209, R28 ;  /* 0x0000001cd1207221 */ /* 0x020fcc0000010000 */
[----:B------:R-:W4:Y:S01]  /*16ca0*/  MUFU.EX2 R205, R205 ;  /* 0x000000cd00cd7308 */ /* 0x000f220000000800 */
[-CC-:B------:R-:W-:Y:S01]  /*16cb0*/  FFMA.FTZ R10, R10, R3.reuse, -R33.reuse ;  /* 0x000000030a0a7223 */ /* 0x180fe20000010821 */
[----:B------:R-:W-:Y:S01]  /*16cc0*/  FFMA.FTZ R197, R34, R3, -R33 ;  /* 0x0000000322c57223 */ /* 0x000fe20000010821 */
[----:B0-----:R-:W-:-:S05]  /*16cd0*/  FADD.FTZ R34, R204, R35 ;  /* 0x00000023cc227221 */ /* 0x001fca0000010000 */
[----:B------:R-:W0:Y:S01]  /*16ce0*/  MUFU.EX2 R8, R8 ;  /* 0x0000000800087308 */ /* 0x000e220000000800 */
[----:B---3--:R-:W-:Y:S01]  /*16cf0*/  FADD.FTZ R35, R211, R32 ;  /* 0x00000020d3237221 */ /* 0x008fe20000010000 */
[----:B------:R-:W-:-:S06]  /*16d00*/  FFMA.FTZ R201, R42, R3, -R33 ;  /* 0x000000032ac97223 */ /* 0x000fcc0000010821 */
[----:B------:R-:W3:Y:S01]  /*16d10*/  MUFU.EX2 R13, R21 ;  /* 0x00000015000d7308 */ /* 0x000ee20000000800 */
[----:B-1----:R-:W-:Y:S01]  /*16d20*/  FADD.FTZ R32, R6, R35 ;  /* 0x0000002306207221 */ /* 0x002fe20000010000 */
[----:B------:R-:W-:-:S06]  /*16d30*/  FFMA.FTZ R12, R12, R3, -R33 ;  /* 0x000000030c0c7223 */ /* 0x000fcc0000010821 */
[----:B------:R-:W1:Y:S08]  /*16d40*/  MUFU.EX2 R207, R207 ;  /* 0x000000cf00cf7308 */ /* 0x000e700000000800 */
[----:B------:R-:W5:Y:S01]  /*16d50*/  MUFU.EX2 R206, R206 ;  /* 0x000000ce00ce7308 */ /* 0x000f620000000800 */
[----:B----4-:R-:W-:Y:S01]  /*16d60*/  FADD.FTZ R35, R205, R32 ;  /* 0x00000020cd237221 */ /* 0x010fe20000010000 */
[----:B------:R-:W-:-:S06]  /*16d70*/  FFMA.FTZ R203, R46, R3, -R33 ;  /* 0x000000032ecb7223 */ /* 0x000fcc0000010821 */
[----:B------:R-:W4:Y:S08]  /*16d80*/  MUFU.EX2 R10, R10 ;  /* 0x0000000a000a7308 */ /* 0x000f300000000800 */
[----:B------:R-:W4:Y:S01]  /*16d90*/  MUFU.EX2 R15, R15 ;  /* 0x0000000f000f7308 */ /* 0x000f220000000800 */
[----:B0-----:R-:W-:Y:S01]  /*16da0*/  FADD.FTZ R32, R8, R35 ;  /* 0x0000002308207221 */ /* 0x001fe20000010000 */
[----:B------:R-:W-:-:S06]  /*16db0*/  FFMA.FTZ R14, R14, R3, -R33 ;  /* 0x000000030e0e7223 */ /* 0x000fcc0000010821 */
[----:B------:R-:W0:Y:S01]  /*16dc0*/  MUFU.EX2 R201, R201 ;  /* 0x000000c900c97308 */ /* 0x000e220000000800 */
[----:B---3--:R-:W-:-:S07]  /*16dd0*/  FADD.FTZ R37, R13, R34 ;  /* 0x000000220d257221 */ /* 0x008fce0000010000 */
[----:B------:R-:W3:Y:S01]  /*16de0*/  MUFU.EX2 R200, R200 ;  /* 0x000000c800c87308 */ /* 0x000ee20000000800 */
[----:B-1----:R-:W-:Y:S01]  /*16df0*/  FADD.FTZ R35, R207, R32 ;  /* 0x00000020cf237221 */ /* 0x002fe20000010000 */
[----:B-----5:R-:W-:-:S06]  /*16e00*/  FADD.FTZ R34, R206, R37 ;  /* 0x00000025ce227221 */ /* 0x020fcc0000010000 */
[----:B------:R-:W1:Y:S08]  /*16e10*/  MUFU.EX2 R12, R12 ;  /* 0x0000000c000c7308 */ /* 0x000e700000000800 */
[----:B------:R-:W5:Y:S01]  /*16e20*/  MUFU.EX2 R21, R66 ;  /* 0x0000004200157308 */ /* 0x000f620000000800 */
[----:B----4-:R-:W-:Y:S01]  /*16e30*/  FADD.FTZ R32, R10, R35 ;  /* 0x000000230a207221 */ /* 0x010fe20000010000 */
[----:B------:R-:W-:-:S06]  /*16e40*/  FFMA.FTZ R20, R20, R3, -R33 ;  /* 0x0000000314147223 */ /* 0x000fcc0000010821 */
[----:B------:R-:W4:Y:S01]  /*16e50*/  MUFU.EX2 R203, R203 ;  /* 0x000000cb00cb7308 */ /* 0x000f220000000800 */
[----:B------:R-:W-:-:S07]  /*16e60*/  FADD.FTZ R37, R15, R34 ;  /* 0x000000220f257221 */ /* 0x000fce0000010000 */
[----:B------:R-:W2:Y:S01]  /*16e70*/  MUFU.EX2 R202, R202 ;  /* 0x000000ca00ca7308 */ /* 0x000ea20000000800 */
[----:B0-----:R-:W-:Y:S01]  /*16e80*/  FADD.FTZ R35, R201, R32 ;  /* 0x00000020c9237221 */ /* 0x001fe20000010000 */
[----:B------:R-:W-:-:S06]  /*16e90*/  FFMA.FTZ R199, R38, R3, -R33 ;  /* 0x0000000326c77223 */ /* 0x000fcc0000010821 */
[----:B------:R-:W-:Y:S01]  /*16ea0*/  MUFU.EX2 R14, R14 ;  /* 0x0000000e000e7308 */ /* 0x000fe20000000800 */
[----:B---3--:R-:W-:-:S07]  /*16eb0*/  FADD.FTZ R34, R200, R37 ;  /* 0x00000025c8227221 */ /* 0x008fce0000010000 */
[----:B------:R-:W0:Y:S01]  /*16ec0*/  MUFU.EX2 R25, R25 ;  /* 0x0000001900197308 */ /* 0x000e220000000800 */
[----:B------:R-:W-:Y:S01]  /*16ed0*/  FFMA.FTZ R193, R26, R3, -R33 ;  /* 0x000000031ac17223 */ /* 0x000fe20000010821 */
[----:B-1----:R-:W-:-:S06]  /*16ee0*/  FADD.FTZ R26, R12, R35 ;  /* 0x000000230c1a7221 */ /* 0x002fcc0000010000 */
[----:B------:R-:W-:Y:S01]  /*16ef0*/  MUFU.EX2 R197, R197 ;  /* 0x000000c500c57308 */ /* 0x000fe20000000800 */
[----:B------:R-:W-:Y:S01]  /*16f00*/  PRMT R0, R65, 0x654, R0 ;  /* 0x0000065441007816 */ /* 0x000fe20000000000 */
[----:B-----5:R-:W-:-:S06]  /*16f10*/  FADD.FTZ R37, R21, R34 ;  /* 0x0000002215257221 */ /* 0x020fcc0000010000 */
[----:B------:R-:W1:Y:S01]  /*16f20*/  MUFU.EX2 R196, R196 ;  /* 0x000000c400c47308 */ /* 0x000e620000000800 */
[----:B------:R-:W-:Y:S01]  /*16f30*/  FFMA.FTZ R24, R24, R3, -R33 ;  /* 0x0000000318187223 */ /* 0x000fe20000010821 */
[----:B------:R-:W-:Y:S01]  /*16f40*/  F2FP.F16.F32.PACK_AB R208, R7, R208 ;  /* 0x000000d007d0723e */ /* 0x000fe200000000ff */
[----:B----4-:R-:W-:-:S05]  /*16f50*/  FADD.FTZ R7, R203, R26 ;  /* 0x0000001acb077221 */ /* 0x010fca0000010000 */
[----:B------:R-:W3:Y:S01]  /*16f60*/  MUFU.EX2 R20, R20 ;  /* 0x0000001400147308 */ /* 0x000ee20000000800 */
[----:B--2---:R-:W-:Y:S01]  /*16f70*/  FADD.FTZ R34, R202, R37 ;  /* 0x00000025ca227221 */ /* 0x004fe20000010000 */
[----:B------:R2:W-:Y:S06]  /*16f80*/  SYNCS.ARRIVE.TRANS64.RED.A1T0 RZ, [R0+URZ], RZ ;  /* 0x000000ff00ff79a7 */ /* 0x0005ec000810043f */
[----:B------:R-:W4:Y:S01]  /*16f90*/  MUFU.EX2 R27, R27 ;  /* 0x0000001b001b7308 */ /* 0x000f220000000800 */
[----:B0-----:R-:W-:Y:S01]  /*16fa0*/  FADD.FTZ R37, R25, R34 ;  /* 0x0000002219257221 */ /* 0x001fe20000010000 */
[----:B------:R-:W-:-:S06]  /*16fb0*/  FFMA.FTZ R48, R48, R3, -R33 ;  /* 0x0000000330307223 */ /* 0x000fcc0000010821 */
[----:B------:R-:W0:Y:S08]  /*16fc0*/  MUFU.EX2 R199, R199 ;  /* 0x000000c700c77308 */ /* 0x000e300000000800 */
[----:B------:R-:W5:Y:S01]  /*16fd0*/  MUFU.EX2 R198, R198 ;  /* 0x000000c600c67308 */ /* 0x000f620000000800 */
[----:B------:R-:W-:Y:S01]  /*16fe0*/  FFMA.FTZ R30, R30, R3, -R33 ;  /* 0x000000031e1e7223 */ /* 0x000fe20000010821 */
[----:B-1----:R-:W-:-:S06]  /*16ff0*/  FADD.FTZ R32, R196, R37 ;  /* 0x00000025c4207221 */ /* 0x002fcc0000010000 */
[----:B--2---:R1:W2:Y:S08]  /*17000*/  MUFU.EX2 R0, R24 ;  /* 0x0000001800007308 */ /* 0x0042b00000000800 */
[----:B------:R-:W2:Y:S01]  /*17010*/  MUFU.EX2 R29, R29 ;  /* 0x0000001d001d7308 */ /* 0x000ea20000000800 */
[----:B-1----:R-:W-:-:S04]  /*17020*/  FADD.FTZ R24, R14, R7 ;  /* 0x000000070e187221 */ /* 0x002fc80000010000 */
[----:B------:R-:W-:-:S03]  /*17030*/  FADD.FTZ R7, R197, R24 ;  /* 0x00000018c5077221 */ /* 0x000fc60000010000 */
[----:B------:R-:W1:Y:S01]  /*17040*/  MUFU.EX2 R193, R193 ;  /* 0x000000c100c17308 */ /* 0x000e620000000800 */
[----:B------:R-:W-:Y:S01]  /*17050*/  FFMA.FTZ R2, R2, R3, -R33 ;  /* 0x0000000302027223 */ /* 0x000fe20000010821 */
[----:B---3--:R-:W-:Y:S01]  /*17060*/  FADD.FTZ R24, R20, R7 ;  /* 0x0000000714187221 */ /* 0x008fe20000010000 */
[----:B----4-:R-:W-:-:S05]  /*17070*/  FADD.FTZ R33, R27, R32 ;  /* 0x000000201b217221 */ /* 0x010fca0000010000 */
[----:B------:R-:W3:Y:S01]  /*17080*/  MUFU.EX2 R192, R192 ;  /* 0x000000c000c07308 */ /* 0x000ee20000000800 */
[----:B0-----:R-:W-:Y:S01]  /*17090*/  FADD.FTZ R7, R199, R24 ;  /* 0x00000018c7077221 */ /* 0x001fe20000010000 */
[----:B-----5:R-:W-:-:S06]  /*170a0*/  FADD.FTZ R26, R198, R33 ;  /* 0x00000021c61a7221 */ /* 0x020fcc0000010000 */
[----:B------:R-:W0:Y:S01]  /*170b0*/  MUFU.EX2 R48, R48 ;  /* 0x0000003000307308 */ /* 0x000e220000000800 */
[----:B------:R-:W-:Y:S01]  /*170c0*/  F2FP.F16.F32.PACK_AB R206, R15, R206 ;  /* 0x000000ce0fce723e */ /* 0x000fe200000000ff */
[----:B------:R-:W-:-:S06]  /*170d0*/  VIADD R15, R112, 0xfffffffe ;  /* 0xfffffffe700f7836 */ /* 0x000fcc0000000000 */
[----:B------:R-:W4:Y:S01]  /*170e0*/  MUFU.EX2 R31, R76 ;  /* 0x0000004c001f7308 */ /* 0x000f220000000800 */
[----:B------:R-:W-:Y:S01]  /*170f0*/  F2FP.F16.F32.PACK_AB R210, R9, R210 ;  /* 0x000000d209d2723e */ /* 0x000fe200000000ff */
[----:B--2---:R-:W-:-:S06]  /*17100*/  FADD.FTZ R24, R0, R7 ;  /* 0x0000000700187221 */ /* 0x004fcc0000010000 */
[----:B------:R-:W2:Y:S01]  /*17110*/  MUFU.EX2 R30, R30 ;  /* 0x0000001e001e7308 */ /* 0x000ea20000000800 */
[----:B------:R-:W-:-:S07]  /*17120*/  FADD.FTZ R9, R29, R26 ;  /* 0x0000001a1d097221 */ /* 0x000fce0000010000 */
[----:B------:R-:W5:Y:S01]  /*17130*/  MUFU.EX2 R194, R194 ;  /* 0x000000c200c27308 */ /* 0x000f620000000800 */
[----:B------:R-:W-:Y:S01]  /*17140*/  ISETP.GE.AND P1, PT, R15, R36, PT ;  /* 0x000000240f00720c */ /* 0x000fe20003f26270 */
[----:B-1----:R-:W-:-:S06]  /*17150*/  FADD.FTZ R7, R193, R24 ;  /* 0x00000018c1077221 */ /* 0x002fcc0000010000 */
[----:B------:R2:W1:Y:S01]  /*17160*/  MUFU.EX2 R195, R2 ;  /* 0x0000000200c37308 */ /* 0x0004620000000800 */
[----:B---3--:R-:W-:-:S07]  /*17170*/  FADD.FTZ R26, R192, R9 ;  /* 0x00000009c01a7221 */ /* 0x008fce0000010000 */
[----:B------:R-:W3:Y:S01]  /*17180*/  MUFU.EX2 R11, R11 ;  /* 0x0000000b000b7308 */ /* 0x000ee20000000800 */
[----:B0-----:R-:W-:Y:S01]  /*17190*/  FADD.FTZ R7, R48, R7 ;  /* 0x0000000730077221 */ /* 0x001fe20000010000 */
[----:B----4-:R-:W-:-:S03]  /*171a0*/  FADD.FTZ R9, R31, R26 ;  /* 0x0000001a1f097221 */ /* 0x010fc60000010000 */
[----:B--2---:R-:W-:Y:S01]  /*171b0*/  FADD.FTZ R2, R30, R7 ;  /* 0x000000071e027221 */ /* 0x004fe20000010000 */
[----:B-----5:R-:W-:Y:S01]  /*171c0*/  FADD.FTZ R26, R194, R9 ;  /* 0x00000009c21a7221 */ /* 0x020fe20000010000 */
[----:B------:R-:W-:Y:S01]  /*171d0*/  F2FP.F16.F32.PACK_AB R197, R20, R197 ;  /* 0x000000c514c5723e */ /* 0x000fe200000000ff */
[----:B------:R-:W-:Y:S01]  /*171e0*/  BSSY B0, `(.L_x_636) ;  /* 0x0000567000007945 */ /* 0x000fe20003800000 */
[----:B------:R-:W-:Y:S01]  /*171f0*/  F2FP.F16.F32.PACK_AB R200, R21, R200 ;  /* 0x000000c815c8723e */ /* 0x000fe200000000ff */
[----:B-1----:R-:W-:Y:S01]  /*17200*/  FADD.FTZ R20, R195, R2 ;  /* 0x00000002c3147221 */ /* 0x002fe20000010000 */
[----:B------:R-:W-:Y:S01]  /*17210*/  F2FP.F16.F32.PACK_AB R202, R25, R202 ;  /* 0x000000ca19ca723e */ /* 0x000fe200000000ff */
[--C-:B------:R-:W-:Y:S01]  /*17220*/  IMAD.MOV.U32 R150, RZ, RZ, R151.reuse ;  /* 0x000000ffff967224 */ /* 0x100fe200078e0097 */
[----:B------:R-:W-:Y:S01]  /*17230*/  F2FP.F16.F32.PACK_AB R196, R27, R196 ;  /* 0x000000c41bc4723e */ /* 0x000fe200000000ff */
[--C-:B------:R-:W-:Y:S01]  /*17240*/  IMAD.MOV.U32 R148, RZ, RZ, R151.reuse ;  /* 0x000000ffff947224 */ /* 0x100fe200078e0097 */
[----:B------:R-:W-:Y:S01]  /*17250*/  F2FP.F16.F32.PACK_AB R198, R29, R198 ;  /* 0x000000c61dc6723e */ /* 0x000fe200000000ff */
[--C-:B------:R-:W-:Y:S01]  /*17260*/  IMAD.MOV.U32 R147, RZ, RZ, R151.reuse ;  /* 0x000000ffff937224 */ /* 0x100fe200078e0097 */
[----:B------:R-:W-:Y:S01]  /*17270*/  F2FP.F16.F32.PACK_AB R192, R31, R192 ;  /* 0x000000c01fc0723e */ /* 0x000fe200000000ff */
[----:B---3--:R-:W-:Y:S01]  /*17280*/  FADD.FTZ R21, R11, R26 ;  /* 0x0000001a0b157221 */ /* 0x008fe20000010000 */
[----:B------:R-:W-:Y:S01]  /*17290*/  F2FP.F16.F32.PACK_AB R209, R28, R209 ;  /* 0x000000d11cd1723e */ /* 0x000fe200000000ff */
[--C-:B------:R-:W-:Y:S01]  /*172a0*/  IMAD.MOV.U32 R145, RZ, RZ, R151.reuse ;  /* 0x000000ffff917224 */ /* 0x100fe200078e0097 */
[----:B------:R-:W-:Y:S01]  /*172b0*/  F2FP.F16.F32.PACK_AB R199, R0, R199 ;  /* 0x000000c700c7723e */ /* 0x000fe200000000ff */
[----:B------:R-:W-:Y:S01]  /*172c0*/  IMAD.MOV.U32 R0, RZ, RZ, 0x3f800000 ;  /* 0x3f800000ff007424 */ /* 0x000fe200078e00ff */
[----:B------:R-:W-:Y:S01]  /*172d0*/  F2FP.F16.F32.PACK_AB R193, R48, R193 ;  /* 0x000000c130c1723e */ /* 0x000fe200000000ff */
[--C-:B------:R-:W-:Y:S01]  /*172e0*/  IMAD.MOV.U32 R144, RZ, RZ, R151.reuse ;  /* 0x000000ffff907224 */ /* 0x100fe200078e0097 */
        /* <DEDUP_REMOVED lines=16> */
[----:B------:R-:W-:Y:S01]  /*173f0*/  MOV R2, 0x3f800000 ;  /* 0x3f80000000027802 */ /* 0x000fe20000000f00 */
[--C-:B------:R-:W-:Y:S01]  /*17400*/  IMAD.MOV.U32 R130, RZ, RZ, R151.reuse ;  /* 0x000000ffff827224 */ /* 0x100fe200078e0097 */
[-C--:B------:R-:W-:Y:S01]  /*17410*/  MOV R149, R151.reuse ;  /* 0x0000009700957202 */ /* 0x080fe20000000f00 */
        /* <DEDUP_REMOVED lines=81> */
[----:B------:R-:W-:Y:S01]  /*17930*/  MOV R26, R151 ;  /* 0x00000097001a7202 */ /* 0x000fe20000000f00 */
[----:B------:R-:W-:-:S02]  /*17940*/  IMAD.MOV.U32 R67, RZ, RZ, R151 ;  /* 0x000000ffff437224 */ /* 0x000fc400078e0097 */
[--C-:B------:R-:W-:Y:S02]  /*17950*/  IMAD.MOV.U32 R66, RZ, RZ, R151.reuse ;  /* 0x000000ffff427224 */ /* 0x100fe400078e0097 */
[--C-:B------:R-:W-:Y:S02]  /*17960*/  IMAD.MOV.U32 R64, RZ, RZ, R151.reuse ;  /* 0x000000ffff407224 */ /* 0x100fe400078e0097 */
[--C-:B------:R-:W-:Y:S02]  /*17970*/  IMAD.MOV.U32 R63, RZ, RZ, R151.reuse ;  /* 0x000000ffff3f7224 */ /* 0x100fe400078e0097 */
[--C-:B------:R-:W-:Y:S02]  /*17980*/  IMAD.MOV.U32 R61, RZ, RZ, R151.reuse ;  /* 0x000000ffff3d7224 */ /* 0x100fe400078e0097 */
[--C-:B------:R-:W-:Y:S02]  /*17990*/  IMAD.MOV.U32 R60, RZ, RZ, R151.reuse ;  /* 0x000000ffff3c7224 */ /* 0x100fe400078e0097 */
        /* <DEDUP_REMOVED lines=23> */
[----:B------:R-:W-:Y:S01]  /*17b10*/  IMAD.MOV.U32 R24, RZ, RZ, R151 ;  /* 0x000000ffff187224 */ /* 0x000fe200078e0097 */
[----:B------:R-:W-:Y:S06]  /*17b20*/  @!P1 BRA `(.L_x_637) ;  /* 0x0000004c00489947 */ /* 0x000fec0003800000 */
[----:B------:R-:W-:Y:S01]  /*17b30*/  MOV R14, R4 ;  /* 0x00000004000e7202 */ /* 0x000fe20000000f00 */
[----:B------:R-:W-:Y:S01]  /*17b40*/  IMAD.MOV.U32 R11, RZ, RZ, R5 ;  /* 0x000000ffff0b7224 */ /* 0x000fe200078e0005 */
[----:B------:R-:W-:Y:S01]  /*17b50*/  MOV R8, R226 ;  /* 0x000000e200087202 */ /* 0x000fe20000000f00 */
        /* <DEDUP_REMOVED lines=65> */
[----:B------:R-:W-:-:S07]  /*17f70*/  CS2R R24, SRZ ;  /* 0x0000000000187805 */ /* 0x000fce000001ff00 */
.L_x_650:
[----:B------:R-:W-:-:S04]  /*17f80*/  ISETP.NE.AND P1, PT, R8, 0x1, PT ;  /* 0x000000010800780c */ /* 0x000fc80003f25270 */
[----:B------:R-:W-:-:S04]  /*17f90*/  SEL R227, RZ, 0x1, P1 ;  /* 0x00000001ffe37807 */ /* 0x000fc80000800000 */
[----:B------:R-:W-:Y:S01]  /*17fa0*/  LOP3.LUT R227, R10, R227, RZ, 0x3c, !PT ;  /* 0x000000e30ae37212 */ /* 0x000fe200078e3cff */
[----:B------:R-:W-:Y:S06]  /*17fb0*/  @!P0 BRA `(.L_x_638) ;  /* 0x0000000000048947 */ /* 0x000fec0003800000 */
[----:B------:R-:W-:Y:S01]  /*17fc0*/  BPT.TRAP 0x1 ;  /* 0x000000040000795c */ /* 0x000fe20000300000 */
.L_x_638:
[----:B------:R-:W-:Y:S01]  /*17fd0*/  VIADD R226, R8, 0x1 ;  /* 0x0000000108e27836 */ /* 0x000fe20000000000 */
[----:B------:R-:W-:-:S04]  /*17fe0*/  SHF.L.U32 R3, R227, 0x1f, RZ ;  /* 0x0000001fe3037819 */ /* 0x000fc800000006ff */
[----:B------:R-:W-:-:S04]  /*17ff0*/  ISETP.NE.AND P1, PT, R226, 0x2, PT ;  /* 0x00000002e200780c */ /* 0x000fc80003f25270 */
[----:B------:R-:W-:-:S04]  /*18000*/  SEL R226, R226, RZ, P1 ;  /* 0x000000ffe2e27207 */ /* 0x000fc80000800000 */
[----:B------:R-:W-:-:S04]  /*18010*/  LEA R9, R226, R23, 0x3 ;  /* 0x00000017e2097211 */ /* 0x000fc800078e18ff */
[----:B------:R0:W1:Y:S01]  /*18020*/  SYNCS.PHASECHK.TRANS64.TRYWAIT P1, [R9+URZ+0x38830], R3 ;  /* 0x03883003090075a7 */ /* 0x000062000802017f */
[----:B------:R-:W-:Y:S05]  /*18030*/  @!P0 BRA `(.L_x_639) ;  /* 0x0000000000048947 */ /* 0x000fea0003800000 */
[----:B------:R-:W-:Y:S01]  /*18040*/  BPT.TRAP 0x1 ;  /* 0x000000040000795c */ /* 0x000fe20000300000 */
.L_x_639:
[----:B------:R-:W2:Y:S01]  /*18050*/  LDL R4, [R1+0x50] ;  /* 0x0000500001047983 */ /* 0x000ea20000100800 */
[----:B------:R-:W-:Y:S01]  /*18060*/  BSSY B1, `(.L_x_640) ;  /* 0x0000007000017945 */ /* 0x000fe20003800000 */
[----:B------:R-:W-:Y:S02]  /*18070*/  IMAD.MOV.U32 R5, RZ, RZ, 0x40000040 ;  /* 0x40000040ff057424 */ /* 0x000fe400078e00ff */
[----:B--2---:R-:W-:-:S04]  /*18080*/  IMAD R4, R226, 0xa00, R4 ;  /* 0x00000a00e2047824 */ /* 0x004fc800078e0204 */
[----:B------:R-:W-:Y:S01]  /*18090*/  VIADD R6, R4, 0x80 ;  /* 0x0000008004067836 */ /* 0x000fe20000000000 */
[----:B-1----:R-:W-:Y:S06]  /*180a0*/  @P1 BRA `(.L_x_641) ;  /* 0x0000000000081947 */ /* 0x002fec0003800000 */
[----:B------:R-:W1:Y:S02]  /*180b0*/  SYNCS.PHASECHK.TRANS64.TRYWAIT P1, [R9+URZ+0x38830], R3 ;  /* 0x03883003090075a7 */ /* 0x000e64000802017f */
[----:B-1----:R-:W-:Y:S05]  /*180c0*/  @!P1 BRA `(.L_x_642) ;  /* 0x0000013000049947 */ /* 0x002fea0003800000 */
.L_x_641:
[----:B------:R-:W-:Y:S05]  /*180d0*/  BSYNC B1 ;  /* 0x0000000000017941 */ /* 0x000fea0003800000 */
.L_x_640:
[----:B------:R-:W2:Y:S04]  /*180e0*/  LDL.64 R152, [R1+0x48] ;  /* 0x0000480001987983 */ /* 0x000ea80000100a00 */
[----:B------:R-:W3:Y:S04]  /*180f0*/  LDL.64 R156, [R1+0x8] ;  /* 0x00000800019c7983 */ /* 0x000ee80000100a00 */
[----:B------:R-:W4:Y:S01]  /*18100*/  LDL.64 R154, [R1] ;  /* 0x00000000019a7983 */ /* 0x000f220000100a00 */
[----:B------:R-:W-:Y:S02]  /*18110*/  R2UR UR10, R4 ;  /* 0x00000000040a72ca */ /* 0x000fe400000e0000 */
[----:B------:R-:W-:Y:S01]  /*18120*/  R2UR UR11, R5 ;  /* 0x00000000050b72ca */ /* 0x000fe200000e0000 */
[----:B------:R-:W-:Y:S01]  /*18130*/  WARPGROUP.ARRIVE ;  /* 0x00000000000079c5 */ /* 0x000fe20000000000 */
[----:B------:R-:W-:-:S02]  /*18140*/  MOV R7, 0x40000040 ;  /* 0x4000004000077802 */ /* 0x000fc40000000f00 */
[----:B------:R-:W-:Y:S02]  /*18150*/  R2UR UR6, R6 ;  /* 0x00000000060672ca */ /* 0x000fe400000e0000 */
[----:B------:R-:W-:Y:S01]  /*18160*/  R2UR UR7, R7 ;  /* 0x00000000070772ca */ /* 0x000fe200000e0000 */
[C---:B------:R-:W-:Y:S02]  /*18170*/  VIADD R6, R4.reuse, 0x100 ;  /* 0x0000010004067836 */ /* 0x040fe40000000000 */
[----:B------:R-:W-:Y:S02]  /*18180*/  VIADD R12, R4, 0x180 ;  /* 0x00000180040c7836 */ /* 0x000fe40000000000 */
[----:B------:R-:W-:Y:S01]  /*18190*/  IMAD.MOV.U32 R13, RZ, RZ, 0x40000040 ;  /* 0x40000040ff0d7424 */ /* 0x000fe200078e00ff */
[----:B--2---:R-:W-:Y:S02]  /*181a0*/  R2UR UR46, R152 ;  /* 0x00000000982e72ca */ /* 0x004fe400000e0000 */
[----:B------:R-:W-:-:S02]  /*181b0*/  R2UR UR47, R153 ;  /* 0x00000000992f72ca */ /* 0x000fc400000e0000 */
[----:B------:R-:W2:Y:S01]  /*181c0*/  LDL.64 R152, [R1+0x40] ;  /* 0x0000400001987983 */ /* 0x000ea20000100a00 */
[----:B---3--:R-:W-:Y:S02]  /*181d0*/  R2UR UR12, R156 ;  /* 0x000000009c0c72ca */ /* 0x008fe400000e0000 */
[----:B------:R-:W-:-:S11]  /*181e0*/  R2UR UR13, R157 ;  /* 0x000000009d0d72ca */ /* 0x000fd600000e0000 */
[----:B------:R-:W-:Y:S02]  /*181f0*/  UMOV UR8, UR12 ;  /* 0x0000000c00087c82 */ /* 0x000fe40008000000 */
[----:B------:R-:W-:Y:S02]  /*18200*/  UMOV UR9, UR13 ;  /* 0x0000000d00097c82 */ /* 0x000fe40008000000 */
[----:B------:R-:W-:Y:S01]  /*18210*/  HGMMA.64x16x16.F32 R184, gdesc[UR8], RZ, !UPT, gsb0 ;  /* 0x0020000008b879f0 */ /* 0x000fe2000c0008ff */
[----:B------:R-:W-:Y:S01]  /*18220*/  UMOV UR4, UR12 ;  /* 0x0000000c00047c82 */ /* 0x000fe20008000000 */
[----:B------:R-:W-:Y:S01]  /*18230*/  UMOV UR5, UR13 ;  /* 0x0000000d00057c82 */ /* 0x000fe20008000000 */
[----:B------:R-:W-:Y:S02]  /*18240*/  WARPGROUP.DEPBAR.LE gsb0, 0x0 ;  /* 0x00008000000079c5 */ /* 0x000fe40000010000 */
[----:B------:R-:W-:-:S06]  /*18250*/  WARPGROUP.ARRIVE ;  /* 0x00000000000079c5 */ /* 0x000fcc0000000000 */
[----:B------:R-:W-:Y:S01]  /*18260*/  HGMMA.64x16x16.F32 R176, gdesc[UR4], RZ, !UPT, gsb0 ;  /* 0x0020000004b079f0 */ /* 0x000fe2000c0008ff */
[----:B------:R-:W-:Y:S02]  /*18270*/  R2UR UR10, R6 ;  /* 0x00000000060a72ca */ /* 0x000fe400000e0000 */
[----:B------:R-:W-:Y:S01]  /*18280*/  R2UR UR11, R7 ;  /* 0x00000000070b72ca */ /* 0x000fe200000e0000 */
[----:B------:R-:W-:Y:S01]  /*18290*/  UMOV UR8, UR12 ;  /* 0x0000000c00087c82 */ /* 0x000fe20008000000 */
[----:B------:R-:W-:Y:S01]  /*182a0*/  UMOV UR9, UR13 ;  /* 0x0000000d00097c82 */ /* 0x000fe20008000000 */
[----:B------:R-:W-:Y:S02]  /*182b0*/  WARPGROUP.DEPBAR.LE gsb0, 0x0 ;  /* 0x00008000000079c5 */ /* 0x000fe40000010000 */
[----:B------:R-:W-:-:S08]  /*182c0*/  WARPGROUP.ARRIVE ;  /* 0x00000000000079c5 */ /* 0x000fd00000000000 */
        /* <DEDUP_REMOVED lines=8> */
[----:B------:R-:W-:Y:S02]  /*18350*/  IADD3 R6, R4, 0x200, RZ ;  /* 0x0000020004067810 */ /* 0x000fe40007ffe0ff */
[----:B------:R-:W-:Y:S02]  /*18360*/  MOV R7, 0x40000040 ;  /* 0x4000004000077802 */ /* 0x000fe40000000f00 */
[----:B------:R-:W-:Y:S02]  /*18370*/  R2UR UR34, R6 ;  /* 0x00000000062272ca */ /* 0x000fe400000e0000 */
[----:B------:R-:W-:Y:S02]  /*18380*/  R2UR UR35, R7 ;  /* 0x00000000072372ca */ /* 0x000fe400000e0000 */
[----:B----4-:R-:W-:Y:S02]  /*18390*/  R2UR UR28, R154 ;  /* 0x000000009a1c72ca */ /* 0x010fe400000e0000 */
[----:B------:R-:W-:Y:S01]  /*183a0*/  R2UR UR29, R155 ;  /* 0x000000009b1d72ca */ /* 0x000fe200000e0000 */
[----:B------:R-:W-:Y:S01]  /*183b0*/  UMOV UR32, UR12 ;  /* 0x0000000c00207c82 */ /* 0x000fe20008000000 */
[----:B------:R-:W-:Y:S01]  /*183c0*/  UMOV UR33, UR13 ;  /* 0x0000000d00217c82 */ /* 0x000fe20008000000 */
[----:B------:R-:W-:-:S02]  /*183d0*/  WARPGROUP.DEPBAR.LE gsb0, 0x0 ;  /* 0x00008000000079c5 */ /* 0x000fc40000010000 */
[----:B------:R-:W-:Y:S01]  /*183e0*/  VIADD R12, R4, 0x2 ;  /* 0x00000002040c7836 */ /* 0x000fe20000000000 */
[----:B--2---:R-:W-:Y:S02]  /*183f0*/  R2UR UR42, R152 ;  /* 0x00000000982a72ca */ /* 0x004fe400000e0000 */
[----:B------:R-:W-:Y:S02]  /*18400*/  R2UR UR43, R153 ;  /* 0x00000000992b72ca */ /* 0x000fe400000e0000 */
[----:B------:R-:W-:-:S06]  /*18410*/  WARPGROUP.ARRIVE ;  /* 0x00000000000079c5 */ /* 0x000fcc0000000000 */
[----:B------:R-:W-:Y:S01]  /*18420*/  HGMMA.64x16x16.F32 R152, gdesc[UR32], RZ, !UPT, gsb0 ;  /* 0x00200000209879f0 */ /* 0x000fe2000c0008ff */
[----:B------:R-:W-:Y:S01]  /*18430*/  IMAD.MOV.U32 R13, RZ, RZ, 0x40000040 ;  /* 0x40000040ff0d7424 */ /* 0x000fe200078e00ff */
[----:B------:R-:W-:-:S04]  /*18440*/  R2UR UR26, R12 ;  /* 0x000000000c1a72ca */ /* 0x000fc800000e0000 */
[----:B------:R-:W-:Y:S01]  /*18450*/  R2UR UR27, R13 ;  /* 0x000000000d1b72ca */ /* 0x000fe200000e0000 */
[----:B------:R-:W-:Y:S01]  /*18460*/  UMOV UR24, UR28 ;  /* 0x0000001c00187c82 */ /* 0x000fe20008000000 */
[----:B------:R-:W-:Y:S01]  /*18470*/  UMOV UR25, UR29 ;  /* 0x0000001d00197c82 */ /* 0x000fe20008000000 */
[----:B------:R-:W-:Y:S02]  /*18480*/  WARPGROUP.DEPBAR.LE gsb0, 0x0 ;  /* 0x00008000000079c5 */ /* 0x000fe40000010000 */
[----:B------:R-:W-:-:S08]  /*18490*/  WARPGROUP.ARRIVE ;  /* 0x00000000000079c5 */ /* 0x000fd00000000000 */
[----:B------:R-:W-:Y:S01]  /*184a0*/  HGMMA.64x16x16.F32 R184, gdesc[UR24], R184, gsb0 ;  /* 0x0020000018b879f0 */ /* 0x000fe200080008b8 */
[----:B------:R-:W-:Y:S02]  /*184b0*/  VIADD R6, R4, 0x82 ;  /* 0x0000008204067836 */ /* 0x000fe40000000000 */
[----:B------:R-:W-:-:S03]  /*184c0*/  IMAD.MOV.U32 R7, RZ, RZ, 0x40000040 ;  /* 0x40000040ff077424 */ /* 0x000fc600078e00ff */
[----:B------:R-:W-:Y:S02]  /*184d0*/  R2UR UR22, R6 ;  /* 0x00000000061672ca */ /* 0x000fe400000e0000 */
[----:B------:R-:W-:Y:S01]  /*184e0*/  R2UR UR23, R7 ;  /* 0x00000000071772ca */ /* 0x000fe200000e0000 */
[----:B------:R-:W-:Y:S01]  /*184f0*/  UMOV UR20, UR28 ;  /* 0x0000001c00147c82 */ /* 0x000fe20008000000 */
[----:B------:R-:W-:Y:S01]  /*18500*/  UMOV UR21, UR29 ;  /* 0x0000001d00157c82 */ /* 0x000fe20008000000 */
[----:B------:R-:W-:Y:S02]  /*18510*/  WARPGROUP.DEPBAR.LE gsb0, 0x0 ;  /* 0x00008000000079c5 */ /* 0x000fe40000010000 */
[----:B------:R-:W-:-:S08]  /*18520*/  WARPGROUP.ARRIVE ;  /* 0x00000000000079c5 */ /* 0x000fd00000000000 */
[----:B------:R-:W-:Y:S01]  /*18530*/  HGMMA.64x16x16.F32 R176, gdesc[UR20], R176, gsb0 ;  /* 0x0020000014b079f0 */ /* 0x000fe200080008b0 */
[----:B------:R-:W-:Y:S02]  /*18540*/  IADD3 R12, R4, 0x102, RZ ;  /* 0x00000102040c7810 */ /* 0x000fe40007ffe0ff */
[----:B------:R-:W-:Y:S02]  /*18550*/  MOV R13, 0x40000040 ;  /* 0x40000040000d7802 */ /* 0x000fe40000000f00 */
[----:B------:R-:W-:Y:S02]  /*18560*/  R2UR UR18, R12 ;  /* 0x000000000c1272ca */ /* 0x000fe400000e0000 */
[----:B------:R-:W-:Y:S01]  /*18570*/  R2UR UR19, R13 ;  /* 0x000000000d1372ca */ /* 0x000fe200000e0000 */
[----:B------:R-:W-:Y:S01]  /*18580*/  UMOV UR16, UR28 ;  /* 0x0000001c00107c82 */ /* 0x000fe20008000000 */
[----:B------:R-:W-:Y:S01]  /*18590*/  UMOV UR17, UR29 ;  /* 0x0000001d00117c82 */ /* 0x000fe20008000000 */
[----:B------:R-:W-:-:S02]  /*185a0*/  WARPGROUP.DEPBAR.LE gsb0, 0x0 ;  /* 0x00008000000079c5 */ /* 0x000fc40000010000 */
        /* <DEDUP_REMOVED lines=15> */
[----:B------:R-:W-:Y:S01]  /*186a0*/  IMAD.MOV.U32 R7, RZ, RZ, 0x40000040 ;  /* 0x40000040ff077424 */ /* 0x000fe200078e00ff */
[----:B------:R-:W-:Y:S01]  /*186b0*/  IADD3 R6, R4, 0x4, RZ ;  /* 0x0000000404067810 */ /* 0x000fe20007ffe0ff */
[----:B------:R-:W-:Y:S01]  /*186c0*/  UMOV UR8, UR46 ;  /* 0x0000002e00087c82 */ /* 0x000fe20008000000 */
[----:B------:R-:W-:Y:S01]  /*186d0*/  UMOV UR9, UR47 ;  /* 0x0000002f00097c82 */ /* 0x000fe20008000000 */
[----:B------:R-:W-:Y:S01]  /*186e0*/  UMOV UR4, UR46 ;  /* 0x0000002e00047c82 */ /* 0x000fe20008000000 */
[----:B------:R-:W-:Y:S02]  /*186f0*/  WARPGROUP.DEPBAR.LE gsb0, 0x0 ;  /* 0x00008000000079c5 */ /* 0x000fe40000010000 */
[----:B------:R-:W-:Y:S01]  /*18700*/  WARPGROUP.ARRIVE ;  /* 0x00000000000079c5 */ /* 0x000fe20000000000 */
[----:B------:R-:W-:Y:S01]  /*18710*/  UMOV UR5, UR47 ;  /* 0x0000002f00057c82 */ /* 0x000fe20008000000 */
[----:B------:R-:W-:Y:S01]  /*18720*/  UMOV UR24, UR46 ;  /* 0x0000002e00187c82 */ /* 0x000fe20008000000 */
[----:B------:R-:W-:Y:S01]  /*18730*/  UMOV UR25, UR47 ;  /* 0x0000002f00197c82 */ /* 0x000fe20008000000 */
[----:B------:R-:W-:Y:S01]  /*18740*/  UMOV UR20, UR46 ;  /* 0x0000002e00147c82 */ /* 0x000fe20008000000 */
[----:B------:R-:W-:Y:S01]  /*18750*/  UMOV UR21, UR47 ;  /* 0x0000002f00157c82 */ /* 0x000fe20008000000 */
[----:B------:R-:W-:Y:S01]  /*18760*/  HGMMA.64x16x16.F32 R152, gdesc[UR28], R152, gsb0 ;  /* 0x002000001c9879f0 */ /* 0x000fe20008000898 */
[----:B------:R-:W-:Y:S01]  /*18770*/  R2UR UR10, R6 ;  /* 0x00000000060a72ca */ /* 0x000fe200000e0000 */
[----:B------:R-:W-:Y:S01]  /*18780*/  UMOV UR32, UR46 ;  /* 0x0000002e00207c82 */ /* 0x000fe20008000000 */
[----:B------:R-:W-:Y:S01]  /*18790*/  R2UR UR11, R7 ;  /* 0x00000000070b72ca */ /* 0x000fe200000e0000 */
[----:B------:R-:W-:Y:S01]  /*187a0*/  IMAD.MOV.U32 R7, RZ, RZ, 0x40000040 ;  /* 0x40000040ff077424 */ /* 0x000fe200078e00ff */
[----:B------:R-:W-:Y:S01]  /*187b0*/  UMOV UR33, UR47 ;  /* 0x0000002f00217c82 */ /* 0x000fe20008000000 */
[----:B------:R-:W2:Y:S01]  /*187c0*/  LDL.64 R12, [R1+0x38] ;  /* 0x00003800010c7983 */ /* 0x000ea20000100a00 */
[----:B------:R-:W-:-:S02]  /*187d0*/  WARPGROUP.DEPBAR.LE gsb0, 0x0 ;  /* 0x00008000000079c5 */ /* 0x000fc40000010000 */
[----:B------:R-:W-:-:S07]  /*187e0*/  WARPGROUP.ARRIVE ;  /* 0x00000000000079c5 */ /* 0x000fce0000000000 */
[----:B------:R-:W-:Y:S01]  /*187f0*/  HGMMA.64x16x16.F32 R184, gdesc[UR8], R184, gsb0 ;  /* 0x0020000008b879f0 */ /* 0x000fe200080008b8 */
[----:B------:R-:W-:Y:S02]  /*18800*/  IADD3 R6, R4, 0x84, RZ ;  /* 0x0000008404067810 */ /* 0x000fe40007ffe0ff */
[----:B------:R-:W-:Y:S02]  /*18810*/  R2UR UR7, R7 ;  /* 0x00000000070772ca */ /* 0x000fe400000e0000 */
[----:B------:R-:W-:Y:S01]  /*18820*/  R2UR UR6, R6 ;  /* 0x00000000060672ca */ /* 0x000fe200000e0000 */
[----:B------:R-:W-:Y:S02]  /*18830*/  WARPGROUP.DEPBAR.LE gsb0, 0x0 ;  /* 0x00008000000079c5 */ /* 0x000fe40000010000 */
[----:B------:R-:W-:-:S10]  /*18840*/  WARPGROUP.ARRIVE ;  /* 0x00000000000079c5 */ /* 0x000fd40000000000 */
[----:B------:R-:W-:Y:S01]  /*18850*/  HGMMA.64x16x16.F32 R176, gdesc[UR4], R176, gsb0 ;  /* 0x0020000004b079f0 */ /* 0x000fe200080008b0 */
[----:B------:R-:W-:Y:S01]  /*18860*/  VIADD R6, R4, 0x104 ;  /* 0x0000010404067836 */ /* 0x000fe20000000000 */
[----:B------:R-:W-:-:S04]  /*18870*/  MOV R7, 0x40000040 ;  /* 0x4000004000077802 */ /* 0x000fc80000000f00 */
[----:B------:R-:W-:Y:S02]  /*18880*/  R2UR UR26, R6 ;  /* 0x00000000061a72ca */ /* 0x000fe400000e0000 */
[----:B------:R-:W-:Y:S01]  /*18890*/  R2UR UR27, R7 ;  /* 0x00000000071b72ca */ /* 0x000fe200000e0000 */
[----:B------:R-:W-:Y:S02]  /*188a0*/  WARPGROUP.DEPBAR.LE gsb0, 0x0 ;  /* 0x00008000000079c5 */ /* 0x000fe40000010000 */
[----:B------:R-:W-:-:S10]  /*188b0*/  WARPGROUP.ARRIVE ;  /* 0x00000000000079c5 */ /* 0x000fd40000000000 */
[----:B------:R-:W-:Y:S01]  /*188c0*/  HGMMA.64x16x16.F32 R168, gdesc[UR24], R168, gsb0 ;  /* 0x0020000018a879f0 */ /* 0x000fe200080008a8 */
[----:B------:R-:W-:Y:S02]  /*188d0*/  VIADD R6, R4, 0x184 ;  /* 0x0000018404067836 */ /* 0x000fe40000000000 */
[----:B------:R-:W-:-:S03]  /*188e0*/  IMAD.MOV.U32 R7, RZ, RZ, 0x40000040 ;  /* 0x40000040ff077424 */ /* 0x000fc600078e00ff */
[----:B------:R-:W-:Y:S02]  /*188f0*/  R2UR UR22, R6 ;  /* 0x00000000061672ca */ /* 0x000fe400000e0000 */
[----:B------:R-:W-:Y:S01]  /*18900*/  R2UR UR23, R7 ;  /* 0x00000000071772ca */ /* 0x000fe200000e0000 */
[----:B------:R-:W-:Y:S02]  /*18910*/  WARPGROUP.DEPBAR.LE gsb0, 0x0 ;  /* 0x00008000000079c5 */ /* 0x000fe40000010000 */
[----:B------:R-:W-:-:S10]  /*18920*/  WARPGROUP.ARRIVE ;  /* 0x00000000000079c5 */ /* 0x000fd40000000000 */
[----:B------:R-:W-:Y:S01]  /*18930*/  HGMMA.64x16x16.F32 R160, gdesc[UR20], R160, gsb0 ;  /* 0x0020000014a079f0 */ /* 0x000fe200080008a0 */
[----:B------:R-:W-:Y:S01]  /*18940*/  IMAD.MOV.U32 R7, RZ, RZ, 0x40000040 ;  /* 0x40000040ff077424 */ /* 0x000fe200078e00ff */
[----:B------:R-:W-:-:S04]  /*18950*/  IADD3 R6, R4, 0x204, RZ ;  /* 0x0000020404067810 */ /* 0x000fc80007ffe0ff */
        /* <DEDUP_REMOVED lines=23> */
[----:B------:R-:W-:Y:S01]  /*18ad0*/  IMAD.MOV.U32 R7, RZ, RZ, 0x40000040 ;  /* 0x40000040ff077424 */ /* 0x000fe200078e00ff */
[----:B------:R-:W-:-:S04]  /*18ae0*/  IADD3 R6, R4, 0x106, RZ ;  /* 0x0000010604067810 */ /* 0x000fc80007ffe0ff */
[----:B------:R-:W-:Y:S02]  /*18af0*/  R2UR UR10, R6 ;  /* 0x00000000060a72ca */ /* 0x000fe400000e0000 */
[----:B------:R-:W-:Y:S01]  /*18b00*/  R2UR UR11, R7 ;  /* 0x00000000070b72ca */ /* 0x000fe200000e0000 */
[----:B------:R-:W-:Y:S01]  /*18b10*/  UMOV UR8, UR42 ;  /* 0x0000002a00087c82 */ /* 0x000fe20008000000 */
[----:B------:R-:W-:Y:S01]  /*18b20*/  UMOV UR9, UR43 ;  /* 0x0000002b00097c82 */ /* 0x000fe20008000000 */
[----:B------:R-:W-:Y:S02]  /*18b30*/  WARPGROUP.DEPBAR.LE gsb0, 0x0 ;  /* 0x00008000000079c5 */ /* 0x000fe40000010000 */
[----:B------:R-:W-:-:S08]  /*18b40*/  WARPGROUP.ARRIVE ;  /* 0x00000000000079c5 */ /* 0x000fd00000000000 */
        /* <DEDUP_REMOVED lines=16> */
[----:B--2---:R-:W-:Y:S02]  /*18c50*/  R2UR UR50, R12 ;  /* 0x000000000c3272ca */ /* 0x004fe400000e0000 */
[----:B------:R-:W-:Y:S02]  /*18c60*/  R2UR UR51, R13 ;  /* 0x000000000d3372ca */ /* 0x000fe400000e0000 */
[----:B------:R-:W2:Y:S01]  /*18c70*/  LDL.64 R12, [R1+0x30] ;  /* 0x00003000010c7983 */ /* 0x000ea20000100a00 */
[----:B------:R-:W-:-:S02]  /*18c80*/  WARPGROUP.DEPBAR.LE gsb0, 0x0 ;  /* 0x00008000000079c5 */ /* 0x000fc40000010000 */
[----:B------:R-:W-:-:S06]  /*18c90*/  WARPGROUP.ARRIVE ;  /* 0x00000000000079c5 */ /* 0x000fcc0000000000 */
        /* <DEDUP_REMOVED lines=91> */
[----:B--2---:R-:W-:Y:S01]  /*19250*/  R2UR UR42, R12 ;  /* 0x000000000c2a72ca */ /* 0x004fe200000e0000 */
[----:B------:R-:W-:Y:S02]  /*19260*/  WARPGROUP.DEPBAR.LE gsb0, 0x0 ;  /* 0x00008000000079c5 */ /* 0x000fe40000010000 */
[----:B------:R-:W-:-:S07]  /*19270*/  WARPGROUP.ARRIVE ;  /* 0x00000000000079c5 */ /* 0x000fce0000000000 */
[----:B------:R-:W-:Y:S01]  /*19280*/  HGMMA.64x16x16.F32 R152, gdesc[UR28], R152, gsb0 ;  /* 0x002000001c9879f0 */ /* 0x000fe20008000898 */
[----:B------:R-:W-:Y:S02]  /*19290*/  R2UR UR43, R13 ;  /* 0x000000000d2b72ca */ /* 0x000fe400000e0000 */
[----:B------:R-:W2:Y:S01]  /*192a0*/  LDL.64 R12, [R1+0x20] ;  /* 0x00002000010c7983 */ /* 0x000ea20000100a00 */
[----:B------:R-:W-:Y:S01]  /*192b0*/  VIADD R6, R4, 0x284 ;  /* 0x0000028404067836 */ /* 0x000fe20000000000 */
[----:B------:R-:W-:-:S04]  /*192c0*/  MOV R7, 0x40000040 ;  /* 0x4000004000077802 */ /* 0x000fc80000000f00 */
[----:B------:R-:W-:Y:S02]  /*192d0*/  R2UR UR18, R6 ;  /* 0x00000000061272ca */ /* 0x000fe400000e0000 */
[----:B------:R-:W-:Y:S01]  /*192e0*/  R2UR UR19, R7 ;  /* 0x00000000071372ca */ /* 0x000fe200000e0000 */
[----:B------:R-:W-:Y:S02]  /*192f0*/  UMOV UR16, UR42 ;  /* 0x0000002a00107c82 */ /* 0x000fe40008000000 */
[----:B------:R-:W-:Y:S01]  /*19300*/  UMOV UR17, UR43 ;  /* 0x0000002b00117c82 */ /* 0x000fe20008000000 */
[----:B------:R-:W-:Y:S02]  /*19310*/  WARPGROUP.DEPBAR.LE gsb0, 0x0 ;  /* 0x00008000000079c5 */ /* 0x000fe40000010000 */
[----:B------:R-:W-:-:S07]  /*19320*/  WARPGROUP.ARRIVE ;  /* 0x00000000000079c5 */ /* 0x000fce0000000000 */
        /* <DEDUP_REMOVED lines=37> */
[----:B--2---:R-:W-:Y:S02]  /*19580*/  R2UR UR50, R12 ;  /* 0x000000000c3272ca */ /* 0x004fe400000e0000 */
[----:B------:R-:W-:Y:S02]  /*19590*/  R2UR UR51, R13 ;  /* 0x000000000d3372ca */ /* 0x000fe400000e0000 */
[----:B------:R-:W2:Y:S01]  /*195a0*/  LDL.64 R12, [R1+0x18] ;  /* 0x00001800010c7983 */ /* 0x000ea20000100a00 */
[----:B------:R-:W-:Y:S01]  /*195b0*/  IMAD.MOV.U32 R7, RZ, RZ, 0x40000040 ;  /* 0x40000040ff077424 */ /* 0x000fe200078e00ff */
[----:B------:R-:W-:-:S04]  /*195c0*/  IADD3 R6, R4, 0x286, RZ ;  /* 0x0000028604067810 */ /* 0x000fc80007ffe0ff */
[----:B------:R-:W-:Y:S02]  /*195d0*/  R2UR UR26, R6 ;  /* 0x00000000061a72ca */ /* 0x000fe400000e0000 */
[----:B------:R-:W-:Y:S01]  /*195e0*/  R2UR UR27, R7 ;  /* 0x00000000071b72ca */ /* 0x000fe200000e0000 */
[----:B------:R-:W-:Y:S02]  /*195f0*/  UMOV UR24, UR50 ;  /* 0x0000003200187c82 */ /* 0x000fe40008000000 */
[----:B------:R-:W-:Y:S01]  /*19600*/  UMOV UR25, UR51 ;  /* 0x0000003300197c82 */ /* 0x000fe20008000000 */
[----:B------:R-:W-:Y:S02]  /*19610*/  WARPGROUP.DEPBAR.LE gsb0, 0x0 ;  /* 0x00008000000079c5 */ /* 0x000fe40000010000 */
[----:B------:R-:W-:-:S07]  /*19620*/  WARPGROUP.ARRIVE ;  /* 0x00000000000079c5 */ /* 0x000fce0000000000 */
        /* <DEDUP_REMOVED lines=38> */
[----:B------:R-:W-:Y:S01]  /*19890*/  IMAD.MOV.U32 R7, RZ, RZ, 0x40000040 ;  /* 0x40000040ff077424 */ /* 0x000fe200078e00ff */
[----:B--2---:R-:W-:Y:S02]  /*198a0*/  R2UR UR46, R12 ;  /* 0x000000000c2e72ca */ /* 0x004fe400000e0000 */
[----:B------:R-:W-:Y:S02]  /*198b0*/  R2UR UR47, R13 ;  /* 0x000000000d2f72ca */ /* 0x000fe400000e0000 */
[----:B------:R-:W2:Y:S01]  /*198c0*/  LDL.64 R12, [R1+0x10] ;  /* 0x00001000010c7983 */ /* 0x000ea20000100a00 */
[----:B------:R-:W-:Y:S02]  /*198d0*/  R2UR UR10, R6 ;  /* 0x00000000060a72ca */ /* 0x000fe400000e0000 */
[----:B------:R-:W-:-:S06]  /*198e0*/  R2UR UR11, R7 ;  /* 0x00000000070b72ca */ /* 0x000fcc00000e0000 */
[----:B------:R-:W-:Y:S02]  /*198f0*/  UMOV UR8, UR46 ;  /* 0x0000002e00087c82 */ /* 0x000fe40008000000 */
[----:B------:R-:W-:Y:S01]  /*19900*/  UMOV UR9, UR47 ;  /* 0x0000002f00097c82 */ /* 0x000fe20008000000 */
[----:B------:R-:W-:Y:S02]  /*19910*/  WARPGROUP.DEPBAR.LE gsb0, 0x0 ;  /* 0x00008000000079c5 */ /* 0x000fe40000010000 */
        /* <DEDUP_REMOVED lines=41> */
[----:B------:R-:W-:Y:S02]  /*19bb0*/  R2UR UR19, R7 ;  /* 0x00000000071372ca */ /* 0x000fe400000e0000 */
[----:B--2---:R-:W-:Y:S02]  /*19bc0*/  R2UR UR42, R12 ;  /* 0x000000000c2a72ca */ /* 0x004fe400000e0000 */
[----:B------:R-:W-:-:S11]  /*19bd0*/  R2UR UR43, R13 ;  /* 0x000000000d2b72ca */ /* 0x000fd600000e0000 */
[----:B------:R-:W-:Y:S02]  /*19be0*/  UMOV UR16, UR42 ;  /* 0x0000002a00107c82 */ /* 0x000fe40008000000 */
[----:B------:R-:W-:Y:S01]  /*19bf0*/  UMOV UR17, UR43 ;  /* 0x0000002b00117c82 */ /* 0x000fe20008000000 */
[----:B------:R-:W-:Y:S02]  /*19c00*/  WARPGROUP.DEPBAR.LE gsb0, 0x0 ;  /* 0x00008000000079c5 */ /* 0x000fe40000010000 */
        /* <DEDUP_REMOVED lines=439> */
.L_x_643:
[----:B------:R-:W-:Y:S02]  /*1b780*/  SHF.L.U32 R0, R10, 0x1f, RZ ;  /* 0x0000001f0a007819 */ /* 0x000fe400000006ff */
[----:B------:R-:W-:-:S04]  /*1b790*/  LEA R6, R8, R23, 0x3 ;  /* 0x0000001708067211 */ /* 0x000fc800078e18ff */
[----:B------:R2:W3:Y:S01]  /*1b7a0*/  SYNCS.PHASECHK.TRANS64.TRYWAIT P1, [R6+URZ+0x38850], R0 ;  /* 0x03885000060075a7 */ /* 0x0004e2000802017f */
[----:B------:R-:W-:Y:S05]  /*1b7b0*/  @!P0 BRA `(.L_x_644) ;  /* 0x0000000000048947 */ /* 0x000fea0003800000 */
[----:B------:R-:W-:Y:S01]  /*1b7c0*/  BPT.TRAP 0x1 ;  /* 0x000000040000795c */ /* 0x000fe20000300000 */
.L_x_644:
[----:B------:R-:W-:Y:S04]  /*1b7d0*/  BSSY B1, `(.L_x_645) ;  /* 0x0000004000017945 */ /* 0x000fe80003800000 */
[----:B---3--:R-:W-:Y:S05]  /*1b7e0*/  @P1 BRA `(.L_x_646) ;  /* 0x0000000000081947 */ /* 0x008fea0003800000 */
[----:B------:R-:W3:Y:S02]  /*1b7f0*/  SYNCS.PHASECHK.TRANS64.TRYWAIT P1, [R6+URZ+0x38850], R0 ;  /* 0x03885000060075a7 */ /* 0x000ee4000802017f */
[----:B---3--:R-:W-:Y:S05]  /*1b800*/  @!P1 BRA `(.L_x_647) ;  /* 0x000000f800489947 */ /* 0x008fea0003800000 */
.L_x_646:
[----:B------:R-:W-:Y:S05]  /*1b810*/  BSYNC B1 ;  /* 0x0000000000017941 */ /* 0x000fea0003800000 */
.L_x_645:
[----:B--23--:R-:W-:Y:S01]  /*1b820*/  VIADD R0, R23, 0x400 ;  /* 0x0000040017007836 */ /* 0x00cfe20000000000 */
[----:B------:R-:W-:Y:S01]  /*1b830*/  WARPGROUP.ARRIVE ;  /* 0x00000000000079c5 */ /* 0x000fe20000000000 */
[----:B01----:R-:W-:Y:S02]  /*1b840*/  IMAD.MOV.U32 R3, RZ, RZ, 0x40000040 ;  /* 0x40000040ff037424 */ /* 0x003fe400078e00ff */
[----:B------:R-:W-:Y:S01]  /*1b850*/  IMAD.MOV.U32 R5, RZ, RZ, 0x40000040 ;  /* 0x40000040ff057424 */ /* 0x000fe200078e00ff */
[----:B------:R-:W-:Y:S02]  /*1b860*/  SHF.R.U32.HI R0, RZ, 0x4, R0 ;  /* 0x00000004ff007819 */ /* 0x000fe40000011600 */
[----:B------:R-:W-:Y:S01]  /*1b870*/  R2UR UR7, R3 ;  /* 0x00000000030772ca */ /* 0x000fe200000e0000 */
[----:B------:R-:W-:Y:S01]  /*1b880*/  IMAD.MOV.U32 R3, RZ, RZ, 0x40000040 ;  /* 0x40000040ff037424 */ /* 0x000fe200078e00ff */
[----:B------:R-:W-:-:S04]  /*1b890*/  LOP3.LUT R0, R0, 0x3fff, RZ, 0xc0, !PT ;  /* 0x00003fff00007812 */ /* 0x000fc800078ec0ff */
[----:B------:R-:W-:-:S05]  /*1b8a0*/  LOP3.LUT R0, R0, 0x2800000, RZ, 0xfc, !PT ;  /* 0x0280000000007812 */ /* 0x000fca00078efcff */
[----:B------:R-:W-:-:S05]  /*1b8b0*/  IMAD R2, R8, 0xa00, R0 ;  /* 0x00000a0008027824 */ /* 0x000fca00078e0200 */
[C---:B------:R-:W-:Y:S02]  /*1b8c0*/  R2UR UR6, R2.reuse ;  /* 0x00000000020672ca */ /* 0x040fe400000e0000 */
[----:B------:R-:W-:-:S11]  /*1b8d0*/  IADD3 R4, R2, 0x80, RZ ;  /* 0x0000008002047810 */ /* 0x000fd60007ffe0ff */
[----:B------:R-:W-:Y:S01]  /*1b8e0*/  HGMMA.64x256x16.F32 R24, R208, gdesc[UR4].tnspB, R24, gsb0 ;  /* 0x43e00004d0187df0 */ /* 0x000fe20008000818 */
[----:B------:R-:W-:Y:S01]  /*1b8f0*/  R2UR UR6, R4 ;  /* 0x00000000040672ca */ /* 0x000fe200000e0000 */
[----:B------:R-:W-:Y:S01]  /*1b900*/  VIADD R4, R2, 0x100 ;  /* 0x0000010002047836 */ /* 0x000fe20000000000 */
[----:B------:R-:W-:Y:S02]  /*1b910*/  R2UR UR7, R5 ;  /* 0x00000000050772ca */ /* 0x000fe400000e0000 */
[----:B------:R-:W-:Y:S01]  /*1b920*/  MOV R5, 0x40000040 ;  /* 0x4000004000057802 */ /* 0x000fe20000000f00 */
[----:B------:R-:W-:Y:S02]  /*1b930*/  WARPGROUP.DEPBAR.LE gsb0, 0x0 ;  /* 0x00008000000079c5 */ /* 0x000fe40000010000 */
[----:B------:R-:W-:-:S15]  /*1b940*/  WARPGROUP.ARRIVE ;  /* 0x00000000000079c5 */ /* 0x000fde0000000000 */
[----:B------:R-:W-:-:S05]  /*1b950*/  NOP ;  /* 0x0000000000007918 */ /* 0x000fca0000000000 */
[----:B------:R-:W-:Y:S01]  /*1b960*/  HGMMA.64x256x16.F32 R24, R204, gdesc[UR4].tnspB, R24, gsb0 ;  /* 0x43e00004cc187df0 */ /* 0x000fe20008000818 */
[----:B------:R-:W-:Y:S01]  /*1b970*/  R2UR UR6, R4 ;  /* 0x00000000040672ca */ /* 0x000fe200000e0000 */
[C---:B------:R-:W-:Y:S01]  /*1b980*/  VIADD R4, R2.reuse, 0x180 ;  /* 0x0000018002047836 */ /* 0x040fe20000000000 */
[----:B------:R-:W-:Y:S01]  /*1b990*/  R2UR UR7, R5 ;  /* 0x00000000050772ca */ /* 0x000fe200000e0000 */
[----:B------:R-:W-:Y:S01]  /*1b9a0*/  IMAD.MOV.U32 R5, RZ, RZ, 0x40000040 ;  /* 0x40000040ff057424 */ /* 0x000fe200078e00ff */
[----:B------:R-:W-:Y:S01]  /*1b9b0*/  IADD3 R2, R2, 0x200, RZ ;  /* 0x0000020002027810 */ /* 0x000fe20007ffe0ff */
[----:B------:R-:W-:Y:S02]  /*1b9c0*/  WARPGROUP.DEPBAR.LE gsb0, 0x0 ;  /* 0x00008000000079c5 */ /* 0x000fe40000010000 */
[----:B------:R-:W-:-:S15]  /*1b9d0*/  WARPGROUP.ARRIVE ;  /* 0x00000000000079c5 */ /* 0x000fde0000000000 */
[----:B------:R-:W-:-:S05]  /*1b9e0*/  NOP ;  /* 0x0000000000007918 */ /* 0x000fca0000000000 */
[----:B------:R-:W-:Y:S01]  /*1b9f0*/  HGMMA.64x256x16.F32 R24, R200, gdesc[UR4].tnspB, R24, gsb0 ;  /* 0x43e00004c8187df0 */ /* 0x000fe20008000818 */
[----:B------:R-:W-:Y:S02]  /*1ba00*/  R2UR UR6, R4 ;  /* 0x00000000040672ca */ /* 0x000fe400000e0000 */
[----:B------:R-:W-:Y:S01]  /*1ba10*/  R2UR UR7, R5 ;  /* 0x00000000050772ca */ /* 0x000fe200000e0000 */
[----:B------:R-:W-:Y:S02]  /*1ba20*/  WARPGROUP.DEPBAR.LE gsb0, 0x0 ;  /* 0x00008000000079c5 */ /* 0x000fe40000010000 */
[----:B------:R-:W-:-:S15]  /*1ba30*/  WARPGROUP.ARRIVE ;  /* 0x00000000000079c5 */ /* 0x000fde0000000000 */
[----:B------:R-:W-:-:S07]  /*1ba40*/  NOP ;  /* 0x0000000000007918 */ /* 0x000fce0000000000 */
[----:B------:R-:W-:Y:S01]  /*1ba50*/  HGMMA.64x256x16.F32 R24, R196, gdesc[UR4].tnspB, R24, gsb0 ;  /* 0x43e00004c4187df0 */ /* 0x000fe20008000818 */
[----:B------:R-:W-:Y:S02]  /*1ba60*/  R2UR UR6, R2 ;  /* 0x00000000020672ca */ /* 0x000fe400000e0000 */
[----:B------:R-:W-:Y:S01]  /*1ba70*/  R2UR UR7, R3 ;  /* 0x00000000030772ca */ /* 0x000fe200000e0000 */
[----:B------:R-:W-:Y:S02]  /*1ba80*/  WARPGROUP.DEPBAR.LE gsb0, 0x0 ;  /* 0x00008000000079c5 */ /* 0x000fe40000010000 */
[----:B------:R-:W-:-:S15]  /*1ba90*/  WARPGROUP.ARRIVE ;  /* 0x00000000000079c5 */ /* 0x000fde0000000000 */
[----:B------:R-:W-:-:S07]  /*1baa0*/  NOP ;  /* 0x0000000000007918 */ /* 0x000fce0000000000 */
[----:B------:R-:W-:Y:S03]  /*1bab0*/  HGMMA.64x256x16.F32 R24, R192, gdesc[UR4].tnspB, R24, gsb0 ;  /* 0x43e00004c0187df0 */ /* 0x000fe60008000818 */
[----:B------:R-:W-:Y:S02]  /*1bac0*/  WARPGROUP.DEPBAR.LE gsb0, 0x0 ;  /* 0x00008000000079c5 */ /* 0x000fe40000010000 */
[----:B------:R-:W-:Y:S05]  /*1bad0*/  @!P0 BRA `(.L_x_648) ;  /* 0x0000000000048947 */ /* 0x000fea0003800000 */
[----:B------:R-:W-:Y:S01]  /*1bae0*/  BPT.TRAP 0x1 ;  /* 0x000000040000795c */ /* 0x000fe20000300000 */
.L_x_648:
[----:B------:R-:W2:Y:S01]  /*1baf0*/  LDL R12, [R1+0x64] ;  /* 0x00006400010c7983 */ /* 0x000ea20000100800 */
[----:B------:R-:W-:Y:S01]  /*1bb00*/  FMNMX.FTZ R0, R184, R11, !PT ;  /* 0x0000000bb8007209 */ /* 0x000fe20007810000 */
[----:B------:R-:W-:Y:S01]  /*1bb10*/  VIADD R9, R9, 0x38840 ;  /* 0x0003884009097836 */ /* 0x000fe20000000000 */
[----:B------:R-:W-:Y:S02]  /*1bb20*/  MOV R3, UR38 ;  /* 0x0000002600037c02 */ /* 0x000fe40008000f00 */
        /* <DEDUP_REMOVED lines=19> */
[----:B------:R-:W0:Y:S02]  /*1bc60*/  SHFL.BFLY PT, R2, R0, 0x2, 0x1f ;  /* 0x0c401f0000027f89 */ /* 0x000e2400000e0000 */
[----:B0-----:R-:W-:Y:S02]  /*1bc70*/  FMNMX.FTZ R2, R0, R2, !PT ;  /* 0x0000000200027209 */ /* 0x001fe40007810000 */
[----:B------:R-:W-:-:S03]  /*1bc80*/  FMNMX.FTZ R0, R186, R14, !PT ;  /* 0x0000000eba007209 */ /* 0x000fc60007810000 */
[----:B------:R-:W0:Y:S01]  /*1bc90*/  SHFL.BFLY PT, R5, R2, 0x1, 0x1f ;  /* 0x0c201f0002057f89 */ /* 0x000e2200000e0000 */
[----:B------:R-:W-:-:S04]  /*1bca0*/  FMNMX.FTZ R0, R187, R0, !PT ;  /* 0x00000000bb007209 */ /* 0x000fc80007810000 */
[----:B------:R-:W-:-:S04]  /*1bcb0*/  FMNMX.FTZ R0, R190, R0, !PT ;  /* 0x00000000be007209 */ /* 0x000fc80007810000 */
[----:B------:R-:W-:-:S04]  /*1bcc0*/  FMNMX.FTZ R0, R191, R0, !PT ;  /* 0x00000000bf007209 */ /* 0x000fc80007810000 */
[----:B------:R-:W-:-:S04]  /*1bcd0*/  FMNMX.FTZ R0, R178, R0, !PT ;  /* 0x00000000b2007209 */ /* 0x000fc80007810000 */
[----:B------:R-:W-:-:S04]  /*1bce0*/  FMNMX.FTZ R0, R179, R0, !PT ;  /* 0x00000000b3007209 */ /* 0x000fc80007810000 */
[----:B------:R-:W-:Y:S02]  /*1bcf0*/  FMNMX.FTZ R0, R182, R0, !PT ;  /* 0x00000000b6007209 */ /* 0x000fe40007810000 */
[----:B0-----:R-:W-:Y:S02]  /*1bd00*/  FMNMX.FTZ R5, R2, R5, !PT ;  /* 0x0000000502057209 */ /* 0x001fe40007810000 */
[----:B------:R-:W-:-:S03]  /*1bd10*/  FMNMX.FTZ R0, R183, R0, !PT ;  /* 0x00000000b7007209 */ /* 0x000fc60007810000 */
[----:B------:R-:W-:Y:S01]  /*1bd20*/  FMUL.FTZ R8, R5, R3 ;  /* 0x0000000305087220 */ /* 0x000fe20000410000 */
[----:B------:R-:W-:-:S03]  /*1bd30*/  FMNMX.FTZ R0, R170, R0, !PT ;  /* 0x00000000aa007209 */ /* 0x000fc60007810000 */
[-CC-:B------:R-:W-:Y:S01]  /*1bd40*/  FFMA.FTZ R184, R184, R3.reuse, -R8.reuse ;  /* 0x00000003b8b87223 */ /* 0x180fe20000010808 */
[----:B------:R-:W-:Y:S01]  /*1bd50*/  FMNMX.FTZ R0, R171, R0, !PT ;  /* 0x00000000ab007209 */ /* 0x000fe20007810000 */
[-CC-:B------:R-:W-:Y:S01]  /*1bd60*/  FFMA.FTZ R185, R185, R3.reuse, -R8.reuse ;  /* 0x00000003b9b97223 */ /* 0x180fe20000010808 */
[-CC-:B------:R-:W-:Y:S01]  /*1bd70*/  FFMA.FTZ R188, R188, R3.reuse, -R8.reuse ;  /* 0x00000003bcbc7223 */ /* 0x180fe20000010808 */
[-CC-:B------:R-:W-:Y:S01]  /*1bd80*/  FFMA.FTZ R189, R189, R3.reuse, -R8.reuse ;  /* 0x00000003bdbd7223 */ /* 0x180fe20000010808 */
[----:B------:R-:W-:Y:S01]  /*1bd90*/  FMNMX.FTZ R0, R174, R0, !PT ;  /* 0x00000000ae007209 */ /* 0x000fe20007810000 */
[----:B------:R-:W-:Y:S01]  /*1bda0*/  MUFU.EX2 R184, R184 ;  /* 0x000000b800b87308 */ /* 0x000fe20000000800 */
[-CC-:B------:R-:W-:Y:S01]  /*1bdb0*/  FFMA.FTZ R176, R176, R3.reuse, -R8.reuse ;  /* 0x00000003b0b07223 */ /* 0x180fe20000010808 */
        /* <DEDUP_REMOVED lines=23> */
[----:B------:R-:W-:-:S02]  /*1bf30*/  FFMA.FTZ R8, R157, R3, -R8 ;  /* 0x000000039d087223 */ /* 0x000fc40000010808 */
[----:B------:R-:W-:-:S04]  /*1bf40*/  FMNMX.FTZ R0, R155, R0, !PT ;  /* 0x000000009b007209 */ /* 0x000fc80007810000 */
[----:B------:R-:W-:Y:S01]  /*1bf50*/  FMNMX.FTZ R0, R158, R0, !PT ;  /* 0x000000009e007209 */ /* 0x000fe20007810000 */
[----:B------:R-:W-:Y:S03]  /*1bf60*/  MUFU.EX2 R176, R176 ;  /* 0x000000b000b07308 */ /* 0x000fe60000000800 */
[----:B------:R-:W-:-:S05]  /*1bf70*/  FMNMX.FTZ R0, R159, R0, !PT ;  /* 0x000000009f007209 */ /* 0x000fca0007810000 */
[----:B------:R-:W0:Y:S01]  /*1bf80*/  SHFL.BFLY PT, R2, R0, 0x2, 0x1f ;  /* 0x0c401f0000027f89 */ /* 0x000e2200000e0000 */
[----:B------:R-:W-:Y:S08]  /*1bf90*/  MUFU.EX2 R177, R177 ;  /* 0x000000b100b17308 */ /* 0x000ff00000000800 */
[----:B------:R-:W-:Y:S08]  /*1bfa0*/  MUFU.EX2 R180, R180 ;  /* 0x000000b400b47308 */ /* 0x000ff00000000800 */
[----:B------:R-:W-:Y:S01]  /*1bfb0*/  MUFU.EX2 R181, R181 ;  /* 0x000000b500b57308 */ /* 0x000fe20000000800 */
[----:B0-----:R-:W-:Y:S01]  /*1bfc0*/  FMNMX.FTZ R2, R0, R2, !PT ;  /* 0x0000000200027209 */ /* 0x001fe20007810000 */
[----:B------:R-:W-:-:S06]  /*1bfd0*/  FADD.FTZ R0, -R5, R11 ;  /* 0x0000000b05007221 */ /* 0x000fcc0000010100 */
[----:B------:R-:W-:Y:S01]  /*1bfe0*/  MUFU.EX2 R168, R168 ;  /* 0x000000a800a87308 */ /* 0x000fe20000000800 */
[----:B------:R-:W0:Y:S01]  /*1bff0*/  SHFL.BFLY PT, R4, R2, 0x1, 0x1f ;  /* 0x0c201f0002047f89 */ /* 0x000e2200000e0000 */
[----:B------:R-:W-:-:S06]  /*1c000*/  FMUL.FTZ R0, R0, R3 ;  /* 0x0000000300007220 */ /* 0x000fcc0000410000 */
[----:B------:R-:W-:Y:S08]  /*1c010*/  MUFU.EX2 R169, R169 ;  /* 0x000000a900a97308 */ /* 0x000ff00000000800 */
[----:B------:R-:W1:Y:S08]  /*1c020*/  MUFU.EX2 R0, R0 ;  /* 0x0000000000007308 */ /* 0x000e700000000800 */
[----:B------:R-:W-:Y:S01]  /*1c030*/  MUFU.EX2 R172, R172 ;  /* 0x000000ac00ac7308 */ /* 0x000fe20000000800 */
[----:B0-----:R-:W-:-:S05]  /*1c040*/  FMNMX.FTZ R4, R2, R4, !PT ;  /* 0x0000000402047209 */ /* 0x001fca0007810000 */
[C---:B------:R-:W-:Y:S01]  /*1c050*/  FADD.FTZ R2, -R4.reuse, R14 ;  /* 0x0000000e04027221 */ /* 0x040fe20000010100 */
[----:B------:R-:W-:Y:S01]  /*1c060*/  FMUL.FTZ R10, R4, R3 ;  /* 0x00000003040a7220 */ /* 0x000fe20000410000 */
[----:B-1----:R-:W-:Y:S01]  /*1c070*/  FFMA.FTZ R21, R0, R21, R184 ;  /* 0x0000001500157223 */ /* 0x002fe200000100b8 */
[----:B------:R-:W-:Y:S01]  /*1c080*/  MUFU.EX2 R173, R173 ;  /* 0x000000ad00ad7308 */ /* 0x000fe20000000800 */
[-C--:B------:R-:W-:Y:S01]  /*1c090*/  FMUL.FTZ R2, R2, R3.reuse ;  /* 0x0000000302027220 */ /* 0x080fe20000410000 */
[-CC-:B------:R-:W-:Y:S01]  /*1c0a0*/  FFMA.FTZ R186, R186, R3.reuse, -R10.reuse ;  /* 0x00000003baba7223 */ /* 0x180fe2000001080a */
[-CC-:B------:R-:W-:Y:S01]  /*1c0b0*/  FFMA.FTZ R187, R187, R3.reuse, -R10.reuse ;  /* 0x00000003bbbb7223 */ /* 0x180fe2000001080a */
[-CC-:B------:R-:W-:Y:S01]  /*1c0c0*/  FFMA.FTZ R190, R190, R3.reuse, -R10.reuse ;  /* 0x00000003bebe7223 */ /* 0x180fe2000001080a */
[-CC-:B------:R-:W-:Y:S01]  /*1c0d0*/  FFMA.FTZ R191, R191, R3.reuse, -R10.reuse ;  /* 0x00000003bfbf7223 */ /* 0x180fe2000001080a */
[-CC-:B------:R-:W-:Y:S01]  /*1c0e0*/  FFMA.FTZ R178, R178, R3.reuse, -R10.reuse ;  /* 0x00000003b2b27223 */ /* 0x180fe2000001080a */
[-CC-:B------:R-:W-:Y:S01]  /*1c0f0*/  FFMA.FTZ R179, R179, R3.reuse, -R10.reuse ;  /* 0x00000003b3b37223 */ /* 0x180fe2000001080a */
[----:B------:R-:W-:Y:S01]  /*1c100*/  MUFU.EX2 R2, R2 ;  /* 0x0000000200027308 */ /* 0x000fe20000000800 */
[-CC-:B------:R-:W-:Y:S01]  /*1c110*/  FFMA.FTZ R182, R182, R3.reuse, -R10.reuse ;  /* 0x00000003b6b67223 */ /* 0x180fe2000001080a */
[----:B------:R-:W-:Y:S01]  /*1c120*/  FADD.FTZ R7, R185, R21 ;  /* 0x00000015b9077221 */ /* 0x000fe20000010000 */
[-CC-:B------:R-:W-:Y:S01]  /*1c130*/  FFMA.FTZ R183, R183, R3.reuse, -R10.reuse ;  /* 0x00000003b7b77223 */ /* 0x180fe2000001080a */
[-CC-:B------:R-:W-:Y:S01]  /*1c140*/  FFMA.FTZ R170, R170, R3.reuse, -R10.reuse ;  /* 0x00000003aaaa7223 */ /* 0x180fe2000001080a */
[-CC-:B------:R-:W-:Y:S01]  /*1c150*/  FFMA.FTZ R171, R171, R3.reuse, -R10.reuse ;  /* 0x00000003abab7223 */ /* 0x180fe2000001080a */
[----:B------:R-:W-:Y:S01]  /*1c160*/  FADD.FTZ R7, R188, R7 ;  /* 0x00000007bc077221 */ /* 0x000fe20000010000 */
[-CC-:B------:R-:W-:Y:S01]  /*1c170*/  FFMA.FTZ R174, R174, R3.reuse, -R10.reuse ;  /* 0x00000003aeae7223 */ /* 0x180fe2000001080a */
[----:B------:R-:W0:Y:S01]  /*1c180*/  MUFU.EX2 R186, R186 ;  /* 0x000000ba00ba7308 */ /* 0x000e220000000800 */
[-CC-:B------:R-:W-:Y:S01]  /*1c190*/  FFMA.FTZ R175, R175, R3.reuse, -R10.reuse ;  /* 0x00000003afaf7223 */ /* 0x180fe2000001080a */
[----:B------:R-:W-:Y:S01]  /*1c1a0*/  FADD.FTZ R7, R189, R7 ;  /* 0x00000007bd077221 */ /* 0x000fe20000010000 */
[-CC-:B------:R-:W-:Y:S01]  /*1c1b0*/  FFMA.FTZ R162, R162, R3.reuse, -R10.reuse ;  /* 0x00000003a2a27223 */ /* 0x180fe2000001080a */
[-CC-:B------:R-:W-:Y:S01]  /*1c1c0*/  FFMA.FTZ R163, R163, R3.reuse, -R10.reuse ;  /* 0x00000003a3a37223 */ /* 0x180fe2000001080a */
[-CC-:B------:R-:W-:Y:S01]  /*1c1d0*/  FFMA.FTZ R166, R166, R3.reuse, -R10.reuse ;  /* 0x00000003a6a67223 */ /* 0x180fe2000001080a */
[----:B------:R-:W-:Y:S01]  /*1c1e0*/  FADD.FTZ R7, R176, R7 ;  /* 0x00000007b0077221 */ /* 0x000fe20000010000 */
[-CC-:B------:R-:W-:Y:S01]  /*1c1f0*/  FFMA.FTZ R167, R167, R3.reuse, -R10.reuse ;  /* 0x00000003a7a77223 */ /* 0x180fe2000001080a */
[----:B------:R-:W1:Y:S01]  /*1c200*/  MUFU.EX2 R187, R187 ;  /* 0x000000bb00bb7308 */ /* 0x000e620000000800 */
[-CC-:B------:R-:W-:Y:S01]  /*1c210*/  FFMA.FTZ R154, R154, R3.reuse, -R10.reuse ;  /* 0x000000039a9a7223 */ /* 0x180fe2000001080a */
[----:B------:R-:W-:Y:S01]  /*1c220*/  FADD.FTZ R7, R177, R7 ;  /* 0x00000007b1077221 */ /* 0x000fe20000010000 */
[-CC-:B------:R-:W-:Y:S01]  /*1c230*/  FFMA.FTZ R155, R155, R3.reuse, -R10.reuse ;  /* 0x000000039b9b7223 */ /* 0x180fe2000001080a */
[-CC-:B------:R-:W-:Y:S01]  /*1c240*/  FFMA.FTZ R158, R158, R3.reuse, -R10.reuse ;  /* 0x000000039e9e7223 */ /* 0x180fe2000001080a */
[----:B------:R-:W-:Y:S01]  /*1c250*/  FFMA.FTZ R195, R159, R3, -R10 ;  /* 0x000000039fc37223 */ /* 0x000fe2000001080a */
[----:B------:R-:W-:-:S02]  /*1c260*/  FADD.FTZ R7, R180, R7 ;  /* 0x00000007b4077221 */ /* 0x000fc40000010000 */
[----:B------:R-:W3:Y:S01]  /*1c270*/  MUFU.EX2 R190, R190 ;  /* 0x000000be00be7308 */ /* 0x000ee20000000800 */
[----:B0-----:R-:W-:Y:S01]  /*1c280*/  FFMA.FTZ R20, R2, R20, R186 ;  /* 0x0000001402147223 */ /* 0x001fe200000100ba */
[----:B------:R-:W-:-:S04]  /*1c290*/  FADD.FTZ R7, R181, R7 ;  /* 0x00000007b5077221 */ /* 0x000fc80000010000 */
[----:B------:R-:W-:Y:S02]  /*1c2a0*/  FADD.FTZ R7, R168, R7 ;  /* 0x00000007a8077221 */ /* 0x000fe40000010000 */
[----:B------:R-:W0:Y:S02]  /*1c2b0*/  MUFU.EX2 R191, R191 ;  /* 0x000000bf00bf7308 */ /* 0x000e240000000800 */
[----:B------:R-:W-:-:S04]  /*1c2c0*/  FADD.FTZ R7, R169, R7 ;  /* 0x00000007a9077221 */ /* 0x000fc80000010000 */
[----:B------:R-:W-:Y:S02]  /*1c2d0*/  FADD.FTZ R7, R172, R7 ;  /* 0x00000007ac077221 */ /* 0x000fe40000010000 */
[----:B------:R-:W4:Y:S01]  /*1c2e0*/  MUFU.EX2 R178, R178 ;  /* 0x000000b200b27308 */ /* 0x000f220000000800 */
[----:B--2---:R-:W-:Y:S01]  /*1c2f0*/  PRMT R9, R12, 0x654, R9 ;  /* 0x000006540c097816 */ /* 0x004fe20000000009 */
[----:B------:R-:W-:-:S03]  /*1c300*/  FADD.FTZ R7, R173, R7 ;  /* 0x00000007ad077221 */ /* 0x000fc60000010000 */
[----:B------:R1:W-:Y:S03]  /*1c310*/  SYNCS.ARRIVE.TRANS64.RED.A1T0 RZ, [R9+URZ], RZ ;  /* 0x000000ff09ff79a7 */ /* 0x0003e6000810043f */
[----:B------:R-:W2:Y:S01]  /*1c320*/  MUFU.EX2 R179, R179 ;  /* 0x000000b300b37308 */ /* 0x000ea20000000800 */
[----:B-1----:R-:W-:-:S07]  /*1c330*/  FADD.FTZ R9, R187, R20 ;  /* 0x00000014bb097221 */ /* 0x002fce0000010000 */
[----:B------:R-:W1:Y:S01]  /*1c340*/  MUFU.EX2 R182, R182 ;  /* 0x000000b600b67308 */ /* 0x000e620000000800 */
[----:B---3--:R-:W-:-:S04]  /*1c350*/  FADD.FTZ R9, R190, R9 ;  /* 0x00000009be097221 */ /* 0x008fc80000010000 */
[----:B0-----:R-:W-:-:S03]  /*1c360*/  FADD.FTZ R9, R191, R9 ;  /* 0x00000009bf097221 */ /* 0x001fc60000010000 */
[----:B------:R-:W0:Y:S01]  /*1c370*/  MUFU.EX2 R183, R183 ;  /* 0x000000b700b77308 */ /* 0x000e220000000800 */
[----:B----4-:R-:W-:-:S04]  /*1c380*/  FADD.FTZ R9, R178, R9 ;  /* 0x00000009b2097221 */ /* 0x010fc80000010000 */
[----:B--2---:R-:W-:-:S03]  /*1c390*/  FADD.FTZ R9, R179, R9 ;  /* 0x00000009b3097221 */ /* 0x004fc60000010000 */
[----:B------:R-:W2:Y:S01]  /*1c3a0*/  MUFU.EX2 R170, R170 ;  /* 0x000000aa00aa7308 */ /* 0x000ea20000000800 */
[----:B-1----:R-:W-:-:S07]  /*1c3b0*/  FADD.FTZ R9, R182, R9 ;  /* 0x00000009b6097221 */ /* 0x002fce0000010000 */
[----:B------:R-:W1:Y:S01]  /*1c3c0*/  MUFU.EX2 R171, R171 ;  /* 0x000000ab00ab7308 */ /* 0x000e620000000800 */
[----:B0-----:R-:W-:-:S07]  /*1c3d0*/  FADD.FTZ R9, R183, R9 ;  /* 0x00000009b7097221 */ /* 0x001fce0000010000 */
[----:B------:R-:W0:Y:S01]  /*1c3e0*/  MUFU.EX2 R174, R174 ;  /* 0x000000ae00ae7308 */ /* 0x000e220000000800 */
[----:B--2---:R-:W-:-:S07]  /*1c3f0*/  FADD.FTZ R9, R170, R9 ;  /* 0x00000009aa097221 */ /* 0x004fce0000010000 */
        /* <DEDUP_REMOVED lines=33> */
[----:B0-----:R-:W-:Y:S01]  /*1c610*/  FADD.FTZ R9, R158, R9 ;  /* 0x000000099e097221 */ /* 0x001fe20000010000 */
[----:B--2---:R-:W-:-:S03]  /*1c620*/  FADD.FTZ R21, R8, R7 ;  /* 0x0000000708157221 */ /* 0x004fc60000010000 */
[----:B-1----:R-:W-:Y:S01]  /*1c630*/  FADD.FTZ R20, R195, R9 ;  /* 0x00000009c3147221 */ /* 0x002fe20000010000 */
[----:B------:R-:W-:Y:S06]  /*1c640*/  @!P0 BRA `(.L_x_649) ;  /* 0x0000000000048947 */ /* 0x000fec0003800000 */
[----:B------:R-:W-:Y:S01]  /*1c650*/  BPT.TRAP 0x1 ;  /* 0x000000040000795c */ /* 0x000fe20000300000 */
.L_x_649:
[----:B------:R-:W2:Y:S01]  /*1c660*/  LDL R7, [R1+0x54] ;  /* 0x0000540001077983 */ /* 0x000ea20000100800 */
[----:B------:R-:W-:Y:S01]  /*1c670*/  VIADD R6, R6, 0x38860 ;  /* 0x0003886006067836 */ /* 0x000fe20000000000 */
[----:B------:R-:W-:Y:S01]  /*1c680*/  F2FP.F16.F32.PACK_AB R194, R8, R156 ;  /* 0x0000009c08c2723e */ /* 0x000fe200000000ff */
[----:B------:R-:W-:Y:S01]  /*1c690*/  IMAD.MOV.U32 R11, RZ, RZ, R5 ;  /* 0x000000ffff0b7224 */ /* 0x000fe200078e0005 */
[----:B------:R-:W-:Y:S01]  /*1c6a0*/  F2FP.F16.F32.PACK_AB R208, R185, R184 ;  /* 0x000000b8b9d0723e */ /* 0x000fe200000000ff */
[----:B------:R-:W-:Y:S01]  /*1c6b0*/  IMAD.MOV.U32 R10, RZ, RZ, R227 ;  /* 0x000000ffff0a7224 */ /* 0x000fe200078e00e3 */
[----:B------:R-:W-:Y:S02]  /*1c6c0*/  PRMT R6, R12, 0x654, R6 ;  /* 0x000006540c067816 */ /* 0x000fe40000000006 */
[----:B------:R-:W-:Y:S02]  /*1c6d0*/  F2FP.F16.F32.PACK_AB R209, R187, R186 ;  /* 0x000000babbd1723e */ /* 0x000fe400000000ff */
[----:B------:R0:W-:Y:S01]  /*1c6e0*/  SYNCS.ARRIVE.TRANS64.RED.A1T0 RZ, [R6+URZ], RZ ;  /* 0x000000ff06ff79a7 */ /* 0x0001e2000810043f */
[----:B------:R-:W-:-:S02]  /*1c6f0*/  F2FP.F16.F32.PACK_AB R210, R189, R188 ;  /* 0x000000bcbdd2723e */ /* 0x000fc400000000ff */
[----:B------:R-:W-:Y:S02]  /*1c700*/  F2FP.F16.F32.PACK_AB R211, R191, R190 ;  /* 0x000000bebfd3723e */ /* 0x000fe400000000ff */
[----:B------:R-:W-:Y:S02]  /*1c710*/  F2FP.F16.F32.PACK_AB R204, R177, R176 ;  /* 0x000000b0b1cc723e */ /* 0x000fe400000000ff */
        /* <DEDUP_REMOVED lines=14> */
[----:B------:R-:W-:Y:S02]  /*1c800*/  MOV R14, R4 ;  /* 0x00000004000e7202 */ /* 0x000fe40000000f00 */
[----:B------:R-:W-:-:S02]  /*1c810*/  MOV R8, R226 ;  /* 0x000000e200087202 */ /* 0x000fc40000000f00 */
[C---:B--2---:R-:W-:Y:S01]  /*1c820*/  ISETP.GT.AND P1, PT, R15.reuse, R7, PT ;  /* 0x000000070f00720c */ /* 0x044fe20003f24270 */
[----:B------:R-:W-:-:S12]  /*1c830*/  VIADD R15, R15, 0xffffffff ;  /* 0xffffffff0f0f7836 */ /* 0x000fd80000000000 */
[----:B0-----:R-:W-:Y:S05]  /*1c840*/  @P1 BRA `(.L_x_650) ;  /* 0xffffffb400cc1947 */ /* 0x001fea000383ffff */
.L_x_637:
[----:B------:R-:W-:Y:S05]  /*1c850*/  BSYNC B0 ;  /* 0x0000000000007941 */ /* 0x000fea0003800000 */
.L_x_636:
        /* <DEDUP_REMOVED lines=131> */
.L_x_651:
[----:B------:R-:W-:Y:S01]  /*1d090*/  IMAD R2, R226, 0x8, R23 ;  /* 0x00000008e2027824 */ /* 0x000fe200078e0217 */
[----:B------:R-:W-:-:S04]  /*1d0a0*/  SHF.L.U32 R0, R227, 0x1f, RZ ;  /* 0x0000001fe3007819 */ /* 0x000fc800000006ff */
[----:B------:R0:W1:Y:S01]  /*1d0b0*/  SYNCS.PHASECHK.TRANS64.TRYWAIT P1, [R2+URZ+0x38850], R0 ;  /* 0x03885000020075a7 */ /* 0x000062000802017f */
[----:B------:R-:W-:Y:S05]  /*1d0c0*/  @!P0 BRA `(.L_x_652) ;  /* 0x0000000000048947 */ /* 0x000fea0003800000 */
[----:B------:R-:W-:Y:S01]  /*1d0d0*/  BPT.TRAP 0x1 ;  /* 0x000000040000795c */ /* 0x000fe20000300000 */
.L_x_652:
[----:B------:R-:W-:Y:S04]  /*1d0e0*/  BSSY B0, `(.L_x_653) ;  /* 0x0000004000007945 */ /* 0x000fe80003800000 */
[----:B-1----:R-:W-:Y:S05]  /*1d0f0*/  @P1 BRA `(.L_x_654) ;  /* 0x0000000000081947 */ /* 0x002fea0003800000 */
[----:B------:R-:W1:Y:S02]  /*1d100*/  SYNCS.PHASECHK.TRANS64.TRYWAIT P1, [R2+URZ+0x38850], R0 ;  /* 0x03885000020075a7 */ /* 0x000e64000802017f */
[----:B-1----:R-:W-:Y:S05]  /*1d110*/  @!P1 BRA `(.L_x_655) ;  /* 0x000000e000189947 */ /* 0x002fea0003800000 */
.L_x_654:
[----:B------:R-:W-:Y:S05]  /*1d120*/  BSYNC B0 ;  /* 0x0000000000007941 */ /* 0x000fea0003800000 */
.L_x_653:
[----:B------:R-:W-:Y:S01]  /*1d130*/  VIADD R23, R23, 0x400 ;  /* 0x0000040017177836 */ /* 0x000fe20000000000 */
[----:B------:R-:W-:Y:S01]  /*1d140*/  MOV R7, 0x40000040 ;  /* 0x4000004000077802 */ /* 0x000fe20000000f00 */
[----:B------:R-:W-:Y:S01]  /*1d150*/  WARPGROUP.ARRIVE ;  /* 0x00000000000079c5 */ /* 0x000fe20000000000 */
[----:B------:R-:W-:Y:S01]  /*1d160*/  IMAD.MOV.U32 R9, RZ, RZ, 0x40000040 ;  /* 0x40000040ff097424 */ /* 0x000fe200078e00ff */
[----:B01----:R-:W0:Y:S01]  /*1d170*/  SHFL.BFLY PT, R0, R21, 0x2, 0x1f ;  /* 0x0c401f0015007f89 */ /* 0x003e2200000e0000 */
[----:B------:R-:W-:Y:S02]  /*1d180*/  SHF.R.U32.HI R23, RZ, 0x4, R23 ;  /* 0x00000004ff177819 */ /* 0x000fe40000011617 */
[----:B------:R-:W-:Y:S01]  /*1d190*/  R2UR UR7, R7 ;  /* 0x00000000070772ca */ /* 0x000fe200000e0000 */
[----:B------:R-:W-:Y:S01]  /*1d1a0*/  IMAD.MOV.U32 R7, RZ, RZ, 0x40000040 ;  /* 0x40000040ff077424 */ /* 0x000fe200078e00ff */
[----:B------:R-:W-:Y:S02]  /*1d1b0*/  LOP3.LUT R23, R23, 0x3fff, RZ, 0xc0, !PT ;  /* 0x00003fff17177812 */ /* 0x000fe400078ec0ff */
[----:B------:R-:W-:-:S02]  /*1d1c0*/  MOV R184, 0xff800000 ;  /* 0xff80000000b87802 */ /* 0x000fc40000000f00 */
[----:B------:R-:W-:Y:S02]  /*1d1d0*/  LOP3.LUT R23, R23, 0x2800000, RZ, 0xfc, !PT ;  /* 0x0280000017177812 */ /* 0x000fe400078efcff */
[----:B------:R-:W-:-:S03]  /*1d1e0*/  MOV R185, 0xff800000 ;  /* 0xff80000000b97802 */ /* 0x000fc60000000f00 */
[----:B------:R-:W-:Y:S02]  /*1d1f0*/  IMAD R6, R226, 0xa00, R23 ;  /* 0x00000a00e2067824 */ /* 0x000fe400078e0217 */
[----:B------:R-:W-:Y:S02]  /*1d200*/  IMAD.MOV.U32 R23, RZ, RZ, RZ ;  /* 0x000000ffff177224 */ /* 0x000fe400078e00ff */
[C---:B------:R-:W-:Y:S01]  /*1d210*/  VIADD R8, R6.reuse, 0x80 ;  /* 0x0000008006087836 */ /* 0x040fe20000000000 */
[----:B------:R-:W-:Y:S01]  /*1d220*/  R2UR UR6, R6 ;  /* 0x00000000060672ca */ /* 0x000fe200000e0000 */
[----:B0-----:R-:W-:-:S12]  /*1d230*/  FADD.FTZ R0, R0, R21 ;  /* 0x0000001500007221 */ /* 0x001fd80000010000 */
[----:B------:R-:W-:Y:S01]  /*1d240*/  HGMMA.64x256x16.F32 R24, R208, gdesc[UR4].tnspB, R24, gsb0 ;  /* 0x43e00004d0187df0 */ /* 0x000fe20008000818 */
[----:B------:R-:W-:Y:S02]  /*1d250*/  R2UR UR6, R8 ;  /* 0x00000000080672ca */ /* 0x000fe400000e0000 */
[----:B------:R-:W-:Y:S01]  /*1d260*/  R2UR UR7, R9 ;  /* 0x00000000090772ca */ /* 0x000fe200000e0000 */
[----:B------:R-:W-:Y:S01]  /*1d270*/  IMAD.MOV.U32 R9, RZ, RZ, 0x40000040 ;  /* 0x40000040ff097424 */ /* 0x000fe200078e00ff */
[----:B------:R-:W-:Y:S01]  /*1d280*/  IADD3 R8, R6, 0x100, RZ ;  /* 0x0000010006087810 */ /* 0x000fe20007ffe0ff */
[----:B------:R-:W-:Y:S02]  /*1d290*/  WARPGROUP.DEPBAR.LE gsb0, 0x0 ;  /* 0x00008000000079c5 */ /* 0x000fe40000010000 */
[----:B------:R-:W-:-:S15]  /*1d2a0*/  WARPGROUP.ARRIVE ;  /* 0x00000000000079c5 */ /* 0x000fde0000000000 */
[----:B------:R-:W-:-:S05]  /*1d2b0*/  NOP ;  /* 0x0000000000007918 */ /* 0x000fca0000000000 */
[----:B------:R-:W-:Y:S01]  /*1d2c0*/  HGMMA.64x256x16.F32 R24, R204, gdesc[UR4].tnspB, R24, gsb0 ;  /* 0x43e00004cc187df0 */ /* 0x000fe20008000818 */
[----:B------:R-:W-:Y:S01]  /*1d2d0*/  R2UR UR6, R8 ;  /* 0x00000000080672ca */ /* 0x000fe200000e0000 */
[C---:B------:R-:W-:Y:S01]  /*1d2e0*/  VIADD R8, R6.reuse, 0x180 ;  /* 0x0000018006087836 */ /* 0x040fe20000000000 */
[----:B------:R-:W-:Y:S01]  /*1d2f0*/  R2UR UR7, R9 ;  /* 0x00000000090772ca */ /* 0x000fe200000e0000 */
[----:B------:R-:W-:Y:S01]  /*1d300*/  VIADD R6, R6, 0x200 ;  /* 0x0000020006067836 */ /* 0x000fe20000000000 */
[----:B------:R-:W-:Y:S01]  /*1d310*/  MOV R9, 0x40000040 ;  /* 0x4000004000097802 */ /* 0x000fe20000000f00 */
        /* <DEDUP_REMOVED lines=12> */
[----:B------:R-:W0:Y:S04]  /*1d3e0*/  SHFL.BFLY PT, R6, R20, 0x2, 0x1f ;  /* 0x0c401f0014067f89 */ /* 0x000e2800000e0000 */
[----:B------:R-:W1:Y:S01]  /*1d3f0*/  SHFL.BFLY PT, R7, R0, 0x1, 0x1f ;  /* 0x0c201f0000077f89 */ /* 0x000e6200000e0000 */
[----:B0-----:R-:W-:Y:S01]  /*1d400*/  FADD.FTZ R6, R6, R20 ;  /* 0x0000001406067221 */ /* 0x001fe20000010000 */
[----:B-1----:R-:W-:-:S04]  /*1d410*/  FADD.FTZ R0, R0, R7 ;  /* 0x0000000700007221 */ /* 0x002fc80000010000 */
[----:B------:R-:W0:Y:S01]  /*1d420*/  SHFL.BFLY PT, R8, R6, 0x1, 0x1f ;  /* 0x0c201f0006087f89 */ /* 0x000e2200000e0000 */
[----:B------:R-:W-:-:S13]  /*1d430*/  FSETP.NE.FTZ.AND P1, PT, R0, RZ, PT ;  /* 0x000000ff0000720b */ /* 0x000fda0003f35000 */
[----:B------:R-:W1:Y:S01]  /*1d440*/  @P1 MUFU.LG2 R7, R0 ;  /* 0x0000000000071308 */ /* 0x000e620000000c00 */
[----:B0-----:R-:W-:Y:S01]  /*1d450*/  FADD.FTZ R6, R6, R8 ;  /* 0x0000000806067221 */ /* 0x001fe20000010000 */
[----:B------:R-:W-:-:S06]  /*1d460*/  @P1 FMUL.FTZ R8, R3, 0.69314718246459960938 ;  /* 0x3f31721803081820 */ /* 0x000fcc0000410000 */
[----:B------:R0:W-:Y:S01]  /*1d470*/  @P1 MUFU.RCP R23, R0 ;  /* 0x0000000000171308 */ /* 0x0001e20000001000 */
[----:B------:R-:W-:Y:S01]  /*1d480*/  FSETP.NE.FTZ.AND P2, PT, R6, RZ, PT ;  /* 0x000000ff0600720b */ /* 0x000fe20003f55000 */
[----:B-1----:R-:W-:Y:S01]  /*1d490*/  @P1 FMUL.FTZ R7, R7, 0.69314718246459960938 ;  /* 0x3f31721807071820 */ /* 0x002fe20000410000 */
[----:B0-----:R-:W-:-:S03]  /*1d4a0*/  IMAD.MOV.U32 R0, RZ, RZ, RZ ;  /* 0x000000ffff007224 */ /* 0x001fc600078e00ff */
        /* <DEDUP_REMOVED lines=12> */
.L_x_656:
[----:B------:R-:W2:Y:S01]  /*1d570*/  LDL.LU R3, [R1+0x64] ;  /* 0x0000640001037983 */ /* 0x000ea20000300800 */
[----:B------:R-:W-:-:S03]  /*1d580*/  VIADD R2, R2, 0x38860 ;  /* 0x0003886002027836 */ /* 0x000fc60000000000 */
[----:B------:R-:W3:Y:S01]  /*1d590*/  LDL.LU R186, [R1+0x84] ;  /* 0x0000840001ba7983 */ /* 0x000ee20000300800 */
[----:B------:R-:W-:Y:S02]  /*1d5a0*/  VIADD R226, R226, 0x1 ;  /* 0x00000001e2e27836 */ /* 0x000fe40000000000 */
        /* <DEDUP_REMOVED lines=8> */
[----:B------:R-:W-:Y:S01]  /*1d630*/  ISETP.NE.AND P1, PT, R226, 0x2, PT ;  /* 0x00000002e200780c */ /* 0x000fe20003f25270 */
        /* <DEDUP_REMOVED lines=114> */
[----:B------:R-:W-:-:S02]  /*1dd60*/  PLOP3.LUT P0, PT, PT, PT, PT, 0x8, 0x0 ;  /* 0x000000000000781c */ /* 0x000fc40003f0e170 */
[----:B------:R-:W-:Y:S02]  /*1dd70*/  SEL R226, R226, RZ, P1 ;  /* 0x000000ffe2e27207 */ /* 0x000fe40000800000 */
[----:B--2---:R-:W-:Y:S02]  /*1dd80*/  PRMT R2, R3, 0x654, R2 ;  /* 0x0000065403027816 */ /* 0x004fe40000000002 */
[----:B---3--:R-:W-:Y:S02]  /*1dd90*/  IADD3 R186, R186, 0x1, RZ ;  /* 0x00000001baba7810 */ /* 0x008fe40007ffe0ff */
[----:B------:R0:W-:Y:S03]  /*1dda0*/  SYNCS.ARRIVE.TRANS64.RED.A1T0 RZ, [R2+URZ], RZ ;  /* 0x000000ff02ff79a7 */ /* 0x0001e6000810043f */
[----:B------:R1:W-:Y:S01]  /*1ddb0*/  STL [R1+0x84], R186 ;  /* 0x000084ba01007387 */ /* 0x0003e20000100800 */
[-C--:B------:R-:W-:Y:S01]  /*1ddc0*/  FMUL.FTZ R3, R89, R23.reuse ;  /* 0x0000001759037220 */ /* 0x080fe20000410000 */
[-C--:B------:R-:W-:Y:S01]  /*1ddd0*/  FMUL.FTZ R89, R107, R0.reuse ;  /* 0x000000006b597220 */ /* 0x080fe20000410000 */
[----:B0-----:R-:W-:Y:S01]  /*1dde0*/  FMUL.FTZ R2, R88, R23 ;  /* 0x0000001758027220 */ /* 0x001fe20000410000 */
[-C--:B------:R-:W-:Y:S01]  /*1ddf0*/  FMUL.FTZ R88, R106, R0.reuse ;  /* 0x000000006a587220 */ /* 0x080fe20000410000 */
[-C--:B------:R-:W-:Y:S01]  /*1de00*/  FMUL.FTZ R106, R142, R0.reuse ;  /* 0x000000008e6a7220 */ /* 0x080fe20000410000 */
[----:B------:R-:W-:Y:S01]  /*1de10*/  FMUL.FTZ R107, R143, R0 ;  /* 0x000000008f6b7220 */ /* 0x000fe20000410000 */
[----:B------:R-:W-:-:S04]  /*1de20*/  SEL R0, RZ, 0x1, P1 ;  /* 0x00000001ff007807 */ /* 0x000fc80000800000 */
[----:B-1----:R-:W-:-:S07]  /*1de30*/  LOP3.LUT R227, R227, R0, RZ, 0x3c, !PT ;  /* 0x00000000e3e37212 */ /* 0x002fce00078e3cff */
.L_x_566:
[----:B------:R-:W0:Y:S08]  /*1de40*/  S2UR UR4, SR_CgaCtaId ;  /* 0x00000000000479c3 */ /* 0x000e300000008800 */
[----:B------:R-:W-:Y:S01]  /*1de50*/  BAR.SYNC.DEFER_BLOCKING 0x5, 0x180 ;  /* 0x0146000000007b1d */ /* 0x000fe20000010000 */
[----:B------:R-:W-:-:S05]  /*1de60*/  MOV R23, 0x400 ;  /* 0x0000040000177802 */ /* 0x000fca0000000f00 */
[----:B------:R-:W-:Y:S01]  /*1de70*/  BSSY B0, `(.L_x_657) ;  /* 0x0000478000007945 */ /* 0x000fe20003800000 */
[----:B0-----:R-:W-:-:S05]  /*1de80*/  IMAD.U32 R0, RZ, RZ, UR4 ;  /* 0x00000004ff007e24 */ /* 0x001fca000f8e00ff */
[----:B------:R0:W-:Y:S01]  /*1de90*/  STL [R1+0x64], R0 ;  /* 0x0000640001007387 */ /* 0x0001e20000100800 */
[----:B------:R-:W-:-:S05]  /*1dea0*/  LEA R23, R0, R23, 0x18 ;  /* 0x0000001700177211 */ /* 0x000fca00078ec0ff */
[----:B------:R0:W1:Y:S01]  /*1deb0*/  LDS.128 R128, [R23+0x388d0] ;  /* 0x0388d00017807984 */ /* 0x0000620000000c00 */
[----:B------:R-:W-:Y:S06]  /*1dec0*/  BAR.ARV 0x4, 0x180 ;  /* 0x0106000000007b1d */ /* 0x000fec0000002000 */
[----:B------:R-:W-:Y:S05]  /*1ded0*/  @P0 BRA `(.L_x_658) ;  /* 0x00000038001c0947 */ /* 0x000fea0003800000 */
[----:B------:R-:W2:Y:S01]  /*1dee0*/  LDL R56, [R1+0x1c0] ;  /* 0x0001c00001387983 */ /* 0x000ea20000100800 */
[----:B0-----:R-:W0:Y:S01]  /*1def0*/  S2R R0, SR_SWINHI ;  /* 0x0000000000007919 */ /* 0x001e220000002f00 */
[----:B------:R-:W-:Y:S01]  /*1df00*/  F2FP.F16.F32.PACK_AB R58, R181, R180 ;  /* 0x000000b4b53a723e */ /* 0x000fe200000000ff */
[----:B------:R-:W-:Y:S01]  /*1df10*/  ULDC.64 UR6, c[0x0][0xc00] ;  /* 0x0003000000067ab9 */ /* 0x000fe20000000a00 */
[----:B------:R-:W-:Y:S01]  /*1df20*/  F2FP.F16.F32.PACK_AB R59, R31, R30 ;  /* 0x0000001e1f3b723e */ /* 0x000fe200000000ff */
[----:B------:R-:W3:Y:S01]  /*1df30*/  LDL.LU R118, [R1+0x7c] ;  /* 0x00007c0001767983 */ /* 0x000ee20000300800 */
[----:B------:R-:W-:Y:S01]  /*1df40*/  F2FP.F16.F32.PACK_AB R60, R179, R178 ;  /* 0x000000b2b33c723e */ /* 0x000fe200000000ff */
[----:B------:R-:W-:Y:S01]  /*1df50*/  ULDC.64 UR4, c[0x0][0xc08] ;  /* 0x0003020000047ab9 */ /* 0x000fe20000000a00 */
[----:B------:R-:W-:Y:S01]  /*1df60*/  F2FP.F16.F32.PACK_AB R61, R35, R34 ;  /* 0x00000022233d723e */ /* 0x000fe200000000ff */
[----:B------:R-:W4:Y:S01]  /*1df70*/  LDL.LU R117, [R1+0x80] ;  /* 0x0000800001757983 */ /* 0x000f220000300800 */
[----:B------:R-:W-:-:S02]  /*1df80*/  F2FP.F16.F32.PACK_AB R62, R177, R176 ;  /* 0x000000b0b13e723e */ /* 0x000fc400000000ff */
[----:B------:R-:W-:Y:S01]  /*1df90*/  F2FP.F16.F32.PACK_AB R63, R39, R38 ;  /* 0x00000026273f723e */ /* 0x000fe200000000ff */
[----:B------:R-:W4:Y:S01]  /*1dfa0*/  LDL.LU R116, [R1+0x74] ;  /* 0x0000740001747983 */ /* 0x000f220000300800 */
[----:B------:R-:W-:Y:S02]  /*1dfb0*/  MOV R114, R23 ;  /* 0x0000001700727202 */ /* 0x000fe40000000f00 */
[----:B0-----:R-:W-:Y:S01]  /*1dfc0*/  MOV R115, R0 ;  /* 0x0000000000737202 */ /* 0x001fe20000000f00 */
[----:B------:R-:W-:Y:S02]  /*1dfd0*/  BAR.SYNC.DEFER_BLOCKING 0x1, 0x100 ;  /* 0x0044000000007b1d */ /* 0x000fe40000010000 */
[----:B--2---:R-:W-:-:S03]  /*1dfe0*/  IMAD.WIDE R112, R56, 0x2, R114 ;  /* 0x0000000238707825 */ /* 0x004fc600078e0272 */
[----:B------:R-:W-:Y:S01]  /*1dff0*/  LOP3.LUT R0, R112, 0x380, RZ, 0xc0, !PT ;  /* 0x0000038070007812 */ /* 0x000fe200078ec0ff */
[----:B------:R-:W-:-:S03]  /*1e000*/  IMAD.MOV.U32 R57, RZ, RZ, R113 ;  /* 0x000000ffff397224 */ /* 0x000fc600078e0071 */
[----:B------:R-:W-:-:S04]  /*1e010*/  SHF.R.U64 R0, R0, 0x3, RZ ;  /* 0x0000000300007819 */ /* 0x000fc800000012ff */
[----:B------:R-:W-:-:S04]  /*1e020*/  LOP3.LUT R56, R0, R112, RZ, 0x3c, !PT ;  /* 0x0000007000387212 */ /* 0x000fc800078e3cff */
[----:B------:R-:W-:Y:S02]  /*1e030*/  MOV R0, R56 ;  /* 0x0000003800007202 */ /* 0x000fe40000000f00 */
[----:B------:R-:W-:Y:S02]  /*1e040*/  F2FP.F16.F32.PACK_AB R56, R183, R182 ;  /* 0x000000b6b738723e */ /* 0x000fe400000000ff */
[----:B------:R-:W-:-:S05]  /*1e050*/  F2FP.F16.F32.PACK_AB R57, R27, R26 ;  /* 0x0000001a1b39723e */ /* 0x000fca00000000ff */
[----:B------:R0:W-:Y:S02]  /*1e060*/  STSM.16.M88.4 [R0], R56 ;  /* 0x0000003800007844 */ /* 0x0001e40000000200 */
[----:B0-----:R-:W-:-:S04]  /*1e070*/  IADD3 R56, P0, R112, 0x20, RZ ;  /* 0x0000002070387810 */ /* 0x001fc80007f1e0ff */
[----:B------:R-:W-:-:S04]  /*1e080*/  LOP3.LUT R0, R56, 0x380, RZ, 0xc0, !PT ;  /* 0x0000038038007812 */ /* 0x000fc800078ec0ff */
[----:B------:R-:W-:Y:S02]  /*1e090*/  SHF.R.U64 R0, R0, 0x3, RZ ;  /* 0x0000000300007819 */ /* 0x000fe400000012ff */
[----:B------:R-:W-:Y:S02]  /*1e0a0*/  IADD3.X R57, RZ, R113, RZ, P0, !PT ;  /* 0x00000071ff397210 */ /* 0x000fe400007fe4ff */
[----:B------:R-:W-:-:S04]  /*1e0b0*/  LOP3.LUT R56, R0, R56, RZ, 0x3c, !PT ;  /* 0x0000003800387212 */ /* 0x000fc800078e3cff */
[----:B------:R-:W-:-:S05]  /*1e0c0*/  MOV R56, R56 ;  /* 0x0000003800387202 */ /* 0x000fca0000000f00 */
[----:B------:R0:W-:Y:S02]  /*1e0d0*/  STSM.16.M88.4 [R56], R60 ;  /* 0x0000003c38007844 */ /* 0x0001e40000000200 */
[----:B0-----:R-:W-:-:S04]  /*1e0e0*/  IADD3 R56, P0, R112, 0x40, RZ ;  /* 0x0000004070387810 */ /* 0x001fc80007f1e0ff */
[----:B------:R-:W-:Y:S01]  /*1e0f0*/  LOP3.LUT R0, R56, 0x380, RZ, 0xc0, !PT ;  /* 0x0000038038007812 */ /* 0x000fe200078ec0ff */
[----:B------:R-:W-:-:S03]  /*1e100*/  IMAD.X R57, RZ, RZ, R113, P0 ;  /* 0x000000ffff397224 */ /* 0x000fc600000e0671 */
[----:B------:R-:W-:-:S04]  /*1e110*/  SHF.R.U64 R0, R0, 0x3, RZ ;  /* 0x0000000300007819 */ /* 0x000fc800000012ff */
[----:B------:R-:W-:Y:S02]  /*1e120*/  LOP3.LUT R56, R0, R56, RZ, 0x3c, !PT ;  /* 0x0000003800387212 */ /* 0x000fe400078e3cff */
[----:B------:R-:W-:Y:S02]  /*1e130*/  F2FP.F16.F32.PACK_AB R58, R173, R172 ;  /* 0x000000acad3a723e */ /* 0x000fe400000000ff */
[----:B------:R-:W-:Y:S02]  /*1e140*/  MOV R0, R56 ;  /* 0x0000003800007202 */ /* 0x000fe40000000f00 */
[----:B------:R-:W-:Y:S02]  /*1e150*/  F2FP.F16.F32.PACK_AB R56, R175, R174 ;  /* 0x000000aeaf38723e */ /* 0x000fe400000000ff */
[----:B------:R-:W-:Y:S02]  /*1e160*/  F2FP.F16.F32.PACK_AB R57, R43, R42 ;  /* 0x0000002a2b39723e */ /* 0x000fe400000000ff */
[----:B------:R-:W-:-:S05]  /*1e170*/  F2FP.F16.F32.PACK_AB R59, R47, R46 ;  /* 0x0000002e2f3b723e */ /* 0x000fca00000000ff */
        /* <DEDUP_REMOVED lines=13> */
[----:B------:R-:W-:-:S04]  /*1e250*/  LOP3.LUT R0, R56, 0x380, RZ, 0xc0, !PT ;  /* 0x0000038038007812 */ /* 0x000fc800078ec0ff */
[----:B------:R-:W-:Y:S02]  /*1e260*/  SHF.R.U64 R0, R0, 0x3, RZ ;  /* 0x0000000300007819 */ /* 0x000fe400000012ff */
[----:B------:R-:W-:Y:S02]  /*1e270*/  IADD3.X R57, RZ, R113, RZ, P0, !PT ;  /* 0x00000071ff397210 */ /* 0x000fe400007fe4ff */
[----:B------:R-:W-:Y:S02]  /*1e280*/  LOP3.LUT R56, R0, R56, RZ, 0x3c, !PT ;  /* 0x0000003800387212 */ /* 0x000fe400078e3cff */
[----:B------:R-:W-:Y:S02]  /*1e290*/  F2FP.F16.F32.PACK_AB R58, R165, R164 ;  /* 0x000000a4a53a723e */ /* 0x000fe400000000ff */
[----:B------:R-:W-:Y:S02]  /*1e2a0*/  MOV R0, R56 ;  /* 0x0000003800007202 */ /* 0x000fe40000000f00 */
[----:B------:R-:W-:-:S02]  /*1e2b0*/  F2FP.F16.F32.PACK_AB R56, R167, R166 ;  /* 0x000000a6a738723e */ /* 0x000fc400000000ff */
        /* <DEDUP_REMOVED lines=123> */
[----:B------:R3:W-:Y:S01]  /*1ea70*/  STSM.16.M88.4 [R112], R60 ;  /* 0x0000003c70007844 */ /* 0x0007e20000000200 */
[----:B------:R-:W-:Y:S01]  /*1ea80*/  BAR.SYNC.DEFER_BLOCKING 0x1, 0x100 ;  /* 0x0044000000007b1d */ /* 0x000fe20000010000 */
[----:B---3--:R-:W-:-:S04]  /*1ea90*/  IADD3 R62, P0, R118, UR6, RZ ;  /* 0x00000006763e7c10 */ /* 0x008fc8000ff1e0ff */
[----:B----4-:R-:W-:Y:S02]  /*1eaa0*/  IADD3.X R63, R117, UR7, RZ, P0, !PT ;  /* 0x00000007753f7c10 */ /* 0x010fe400087fe4ff */
[----:B------:R-:W-:-:S04]  /*1eab0*/  ISETP.NE.U32.AND P0, PT, RZ, UR4, PT ;  /* 0x00000004ff007c0c */ /* 0x000fc8000bf05070 */
[----:B------:R-:W-:Y:S01]  /*1eac0*/  ISETP.NE.AND.EX P0, PT, RZ, UR5, PT, P0 ;  /* 0x00000005ff007c0c */ /* 0x000fe2000bf05300 */
[----:B------:R-:W-:-:S12]  /*1ead0*/  IMAD.MOV.U32 R112, RZ, RZ, 0x9b8 ;  /* 0x000009b8ff707424 */ /* 0x000fd800078e00ff */
[----:B------:R-:W-:Y:S01]  /*1eae0*/  @P0 IADD3 R58, P2, R118, UR4, RZ ;  /* 0x00000004763a0c10 */ /* 0x000fe2000ff5e0ff */
[----:B------:R-:W-:-:S03]  /*1eaf0*/  ULDC UR4, c[0x0][0xa88] ;  /* 0x0002a20000047ab9 */ /* 0x000fc60000000800 */
[----:B------:R-:W-:Y:S01]  /*1eb00*/  @P0 IADD3.X R59, R117, UR5, RZ, P2, !PT ;  /* 0x00000005753b0c10 */ /* 0x000fe200097fe4ff */
[----:B------:R-:W-:Y:S01]  /*1eb10*/  IMAD.U32 R0, RZ, RZ, UR4 ;  /* 0x00000004ff007e24 */ /* 0x000fe2000f8e00ff */
[----:B------:R-:W-:Y:S01]  /*1eb20*/  ISETP.NE.AND P2, PT, R116, RZ, PT ;  /* 0x000000ff7400720c */ /* 0x000fe20003f45270 */
[----:B------:R-:W-:-:S03]  /*1eb30*/  ULDC UR4, c[0x0][0xad4] ;  /* 0x0002b50000047ab9 */ /* 0x000fc60000000800 */
[----:B------:R-:W-:-:S04]  /*1eb40*/  SEL R56, R116, UR4, P2 ;  /* 0x0000000474387c07 */ /* 0x000fc80009000000 */
[----:B------:R-:W-:Y:S01]  /*1eb50*/  ISETP.GT.AND P2, PT, R56, 0x1, PT ;  /* 0x000000013800780c */ /* 0x000fe20003f44270 */
[----:B------:R-:W-:Y:S02]  /*1eb60*/  ULDC.64 UR8, c[0x0][0x208] ;  /* 0x0000820000087ab9 */ /* 0x000fe40000000a00 */
[----:B------:R0:W5:Y:S01]  /*1eb70*/  @P0 LDG.E R0, desc[UR8][R58.64] ;  /* 0x000000083a000981 */ /* 0x000162000c1e1900 */
[----:B------:R-:W-:-:S04]  /*1eb80*/  SEL R112, R112, 0x978, P2 ;  /* 0x0000097870707807 */ /* 0x000fc80001000000 */
[----:B------:R2:W3:Y:S08]  /*1eb90*/  LDC.64 R60, c[0x0][R112+0x220] ;  /* 0x00008800703c7b82 */ /* 0x0004f00000000a00 */
[----:B0-----:R2:W0:Y:S01]  /*1eba0*/  LDC.64 R58, c[0x0][R112+0x218] ;  /* 0x00008600703a7b82 */ /* 0x0014220000000a00 */
[----:B------:R-:W-:-:S04]  /*1ebb0*/  ISETP.NE.U32.AND P1, PT, RZ, UR6, PT ;  /* 0x00000006ff007c0c */ /* 0x000fc8000bf25070 */
[----:B------:R-:W-:Y:S02]  /*1ebc0*/  ISETP.NE.AND.EX P1, PT, RZ, UR7, PT, P1 ;  /* 0x00000007ff007c0c */ /* 0x000fe4000bf25310 */
[----:B------:R-:W-:-:S11]  /*1ebd0*/  MOV R57, RZ ;  /* 0x000000ff00397202 */ /* 0x000fd60000000f00 */
[----:B------:R2:W5:Y:S01]  /*1ebe0*/  @P1 LDG.E R57, desc[UR8][R62.64] ;  /* 0x000000083e391981 */ /* 0x000562000c1e1900 */
[----:B------:R-:W-:Y:S05]  /*1ebf0*/  @P0 BRA `(.L_x_659) ;  /* 0x0000000000140947 */ /* 0x000fea0003800000 */
[----:B------:R-:W-:Y:S05]  /*1ec00*/  @!P1 BRA `(.L_x_659) ;  /* 0x0000000000109947 */ /* 0x000fea0003800000 */
[----:B------:R-:W-:Y:S02]  /*1ec10*/  ULDC.64 UR4, c[0x0][0x208] ;  /* 0x0000820000047ab9 */ /* 0x000fe40000000a00 */
[----:B-----5:R-:W4:Y:S04]  /*1ec20*/  LDG.E R0, desc[UR4][R62.64] ;  /* 0x000000043e007981 */ /* 0x020f28000c1e1900 */
[----:B--2---:R-:W4:Y:S02]  /*1ec30*/  LDG.E R62, desc[UR4][R62.64+0x4] ;  /* 0x000004043e3e7981 */ /* 0x004f24000c1e1900 */
[----:B----4-:R-:W-:-:S07]  /*1ec40*/  IADD3 R0, -R0, R62, RZ ;  /* 0x0000003e00007210 */ /* 0x010fce0007ffe1ff */
.L_x_659:
[----:B------:R-:W4:Y:S01]  /*1ec50*/  LDL.LU R56, [R1+0x78] ;  /* 0x0000780001387983 */ /* 0x000f220000300800 */
[----:B------:R-:W1:Y:S03]  /*1ec60*/  LDC R119, c[0x0][0xbe8] ;  /* 0x0002fa00ff777b82 */ /* 0x000e660000000800 */
[----:B------:R-:W3:Y:S04]  /*1ec70*/  LDL.LU R113, [R1+0x110] ;  /* 0x0001100001717983 */ /* 0x000ee80000300800 */
[----:B------:R-:W3:Y:S04]  /*1ec80*/  LDL R120, [R1+0x8c] ;  /* 0x00008c0001787983 */ /* 0x000ee80000100800 */
[----:B------:R-:W3:Y:S04]  /*1ec90*/  LDL R124, [R1+0x1bc] ;  /* 0x0001bc00017c7983 */ /* 0x000ee80000100800 */
[----:B------:R-:W3:Y:S04]  /*1eca0*/  LDL R121, [R1+0x88] ;  /* 0x0000880001797983 */ /* 0x000ee80000100800 */
[----:B------:R-:W3:Y:S04]  /*1ecb0*/  LDL R123, [R1+0x1b8] ;  /* 0x0001b800017b7983 */ /* 0x000ee80000100800 */
[----:B------:R-:W3:Y:S01]  /*1ecc0*/  LDL R122, [R1+0x120] ;  /* 0x00012000017a7983 */ /* 0x000ee20000100800 */
[----:B--2---:R-:W2:Y:S01]  /*1ecd0*/  LDC.64 R62, c[0x0][R112+0x228] ;  /* 0x00008a00703e7b82 */ /* 0x004ea20000000a00 */
[----:B------:R-:W-:-:S02]  /*1ece0*/  ISETP.NE.U32.AND P0, PT, RZ, UR6, PT ;  /* 0x00000006ff007c0c */ /* 0x000fc4000bf05070 */
[----:B-1----:R-:W-:Y:S02]  /*1ecf0*/  ISETP.NE.AND P1, PT, R119, 0x1, PT ;  /* 0x000000017700780c */ /* 0x002fe40003f25270 */
[----:B------:R-:W-:Y:S01]  /*1ed00*/  ISETP.NE.AND.EX P0, PT, RZ, UR7, PT, P0 ;  /* 0x00000007ff007c0c */ /* 0x000fe2000bf05300 */
[-C--:B0-----:R-:W-:Y:S02]  /*1ed10*/  IMAD R116, R59, R223.reuse, RZ ;  /* 0x000000df3b747224 */ /* 0x081fe400078e02ff */
[----:B------:R-:W-:-:S08]  /*1ed20*/  IMAD.WIDE.U32 R58, R58, R223, RZ ;  /* 0x000000df3a3a7225 */ /* 0x000fd000078e00ff */
[----:B------:R-:W0:Y:S01]  /*1ed30*/  @P1 LDC R118, c[0x0][0xbec] ;  /* 0x0002fb00ff761b82 */ /* 0x000e220000000800 */
[----:B------:R-:W-:Y:S02]  /*1ed40*/  IMAD.IADD R116, R59, 0x1, R116 ;  /* 0x000000013b747824 */ /* 0x000fe400078e0274 */
[----:B-----5:R-:W-:Y:S01]  /*1ed50*/  IMAD R0, R0, R119, RZ ;  /* 0x0000007700007224 */ /* 0x020fe200078e02ff */
[----:B------:R-:W-:Y:S01]  /*1ed60*/  ULDC.64 UR4, c[0x0][0x208] ;  /* 0x0000820000047ab9 */ /* 0x000fe20000000a00 */
[----:B----4-:R-:W-:Y:S02]  /*1ed70*/  SEL R56, R56, RZ, !P0 ;  /* 0x000000ff38387207 */ /* 0x010fe40004000000 */
[----:B---3--:R-:W-:-:S03]  /*1ed80*/  SEL R113, R113, RZ, !P0 ;  /* 0x000000ff71717207 */ /* 0x008fc60004000000 */
[----:B------:R-:W-:-:S04]  /*1ed90*/  IMAD R61, R61, R56, RZ ;  /* 0x000000383d3d7224 */ /* 0x000fc800078e02ff */
[C---:B------:R-:W-:Y:S02]  /*1eda0*/  IMAD R113, R60.reuse, R113, R61 ;  /* 0x000000713c717224 */ /* 0x040fe400078e023d */
[----:B------:R-:W-:-:S04]  /*1edb0*/  IMAD.WIDE.U32 R60, R60, R56, RZ ;  /* 0x000000383c3c7225 */ /* 0x000fc800078e00ff */
[----:B------:R-:W-:Y:S01]  /*1edc0*/  IMAD.IADD R61, R61, 0x1, R113 ;  /* 0x000000013d3d7824 */ /* 0x000fe200078e0271 */
[----:B------:R-:W-:Y:S02]  /*1edd0*/  IADD3 R113, P0, P3, R60, R58, R57 ;  /* 0x0000003a3c717210 */ /* 0x000fe40007b1e039 */
[----:B------:R-:W1:Y:S01]  /*1ede0*/  @P1 LDC R60, c[0x0][0xbf0] ;  /* 0x0002fc00ff3c1b82 */ /* 0x000e620000000800 */
[----:B------:R-:W-:-:S05]  /*1edf0*/  SEL R58, R120, RZ, P2 ;  /* 0x000000ff783a7207 */ /* 0x000fca0001000000 */
[-C--:B--2---:R-:W-:Y:S02]  /*1ee00*/  IMAD R59, R63, R58.reuse, RZ ;  /* 0x0000003a3f3b7224 */ /* 0x084fe400078e02ff */
[----:B------:R-:W-:Y:S01]  /*1ee10*/  IMAD.WIDE.U32 R62, R62, R58, RZ ;  /* 0x0000003a3e3e7225 */ /* 0x000fe200078e00ff */
[----:B------:R-:W-:-:S04]  /*1ee20*/  SHF.R.S32.HI R58, RZ, 0x1f, R57 ;  /* 0x0000001fff3a7819 */ /* 0x000fc80000011439 */
[----:B------:R-:W-:Y:S02]  /*1ee30*/  IADD3.X R117, R61, R116, R58, P0, P3 ;  /* 0x000000743d757210 */ /* 0x000fe400007e643a */
[----:B------:R-:W-:-:S05]  /*1ee40*/  LEA R116, R121, R124, 0x7 ;  /* 0x0000007c79747211 */ /* 0x000fca00078e38ff */
[----:B0-----:R-:W-:-:S04]  /*1ee50*/  @P1 IMAD.HI.U32 R61, R116, R118, RZ ;  /* 0x00000076743d1227 */ /* 0x001fc800078e00ff */
[----:B------:R-:W-:Y:S01]  /*1ee60*/  IMAD.MOV.U32 R118, RZ, RZ, R116 ;  /* 0x000000ffff767224 */ /* 0x000fe200078e0074 */
[----:B-1----:R-:W-:Y:S02]  /*1ee70*/  @P1 SHF.R.U32.HI R118, RZ, R60, R61 ;  /* 0x0000003cff761219 */ /* 0x002fe4000001163d */
[----:B------:R0:W1:Y:S02]  /*1ee80*/  LDC.64 R60, c[0x0][R112+0x210] ;  /* 0x00008400703c7b82 */ /* 0x0000640000000a00 */
[----:B------:R-:W-:-:S06]  /*1ee90*/  IADD3 R62, P0, P3, R118, R113, R62 ;  /* 0x00000071763e7210 */ /* 0x000fcc0007b1e03e */
[----:B0-----:R-:W0:Y:S01]  /*1eea0*/  LDC.64 R112, c[0x0][0xba8] ;  /* 0x0002ea00ff707b82 */ /* 0x001e220000000a00 */
[----:B------:R-:W-:Y:S01]  /*1eeb0*/  IMAD.IADD R59, R63, 0x1, R59 ;  /* 0x000000013f3b7824 */ /* 0x000fe200078e023b */
[----:B------:R-:W-:-:S04]  /*1eec0*/  SHF.R.S32.HI R63, RZ, 0x1f, R118 ;  /* 0x0000001fff3f7819 */ /* 0x000fc80000011476 */
[----:B------:R-:W-:Y:S02]  /*1eed0*/  IADD3.X R63, R63, R117, R59, P0, P3 ;  /* 0x000000753f3f7210 */ /* 0x000fe400007e643b */
[----:B------:R-:W-:-:S05]  /*1eee0*/  IADD3 R117, -R118, RZ, RZ ;  /* 0x000000ff76757210 */ /* 0x000fca0007ffe1ff */
[----:B------:R-:W-:Y:S01]  /*1eef0*/  IMAD R117, R119, R117, R116 ;  /* 0x0000007577757224 */ /* 0x000fe200078e0274 */
[----:B0-----:R-:W0:Y:S08]  /*1ef00*/  @!P2 LDC R112, c[0x0][0xb50] ;  /* 0x0002d400ff70ab82 */ /* 0x001e300000000800 */
[----:B------:R-:W2:Y:S01]  /*1ef10*/  @!P2 LDC R113, c[0x0][0xb54] ;  /* 0x0002d500ff71ab82 */ /* 0x000ea20000000800 */
[----:B------:R-:W-:Y:S01]  /*1ef20*/  SHF.R.S32.HI R59, RZ, 0x1f, R117 ;  /* 0x0000001fff3b7819 */ /* 0x000fe20000011475 */
[----:B-1----:R-:W-:-:S02]  /*1ef30*/  IMAD R61, R61, R117, RZ ;  /* 0x000000753d3d7224 */ /* 0x002fc400078e02ff */
[----:B------:R-:W-:-:S04]  /*1ef40*/  IMAD.WIDE.U32 R62, R60, R117, R62 ;  /* 0x000000753c3e7225 */ /* 0x000fc800078e003e */
[----:B------:R-:W-:Y:S01]  /*1ef50*/  IMAD R59, R60, R59, R61 ;  /* 0x0000003b3c3b7224 */ /* 0x000fe200078e023d */
[----:B0-----:R-:W-:-:S03]  /*1ef60*/  LEA R112, P0, R62, R112, 0x2 ;  /* 0x000000703e707211 */ /* 0x001fc600078010ff */
[----:B------:R-:W-:-:S05]  /*1ef70*/  IMAD.IADD R59, R63, 0x1, R59 ;  /* 0x000000013f3b7824 */ /* 0x000fca00078e023b */
[----:B--2---:R-:W-:Y:S01]  /*1ef80*/  LEA.HI.X R59, R62, R113, R59, 0x2, P0 ;  /* 0x000000713e3b7211 */ /* 0x004fe200000f143b */
[----:B------:R-:W-:Y:S01]  /*1ef90*/  SHFL.IDX PT, R60, R112, RZ, 0x1c1f ;  /* 0x001c1fff703c7589 */ /* 0x000fe200000e0000 */
[----:B------:R-:W-:-:S03]  /*1efa0*/  IMAD R113, R121, 0x80, R123 ;  /* 0x0000008079717824 */ /* 0x000fc600078e027b */
[----:B------:R-:W0:Y:S04]  /*1efb0*/  SHFL.IDX PT, R61, R59, RZ, 0x1c1f ;  /* 0x001c1fff3b3d7589 */ /* 0x000e2800000e0000 */
[----:B------:R1:W-:Y:S04]  /*1efc0*/  SHFL.IDX PT, R62, R112, 0x1, 0x1c1f ;  /* 0x003c1f00703e7f89 */ /* 0x0003e800000e0000 */
[----:B------:R-:W2:Y:S01]  /*1efd0*/  SHFL.IDX PT, R63, R59, 0x1, 0x1c1f ;  /* 0x003c1f003b3f7f89 */ /* 0x000ea200000e0000 */
[----:B------:R-:W-:Y:S02]  /*1efe0*/  LOP3.LUT P0, RZ, R122, 0x3, RZ, 0xc0, !PT ;  /* 0x000000037aff7812 */ /* 0x000fe4000780c0ff */
[----:B-1----:R-:W-:-:S02]  /*1eff0*/  IADD3 R112, R113, 0x8, RZ ;  /* 0x0000000871707810 */ /* 0x002fc40007ffe0ff */
[-C--:B------:R-:W-:Y:S02]  /*1f000*/  ISETP.GE.OR P3, PT, R113, R0.reuse, P0 ;  /* 0x000000007100720c */ /* 0x080fe40000766670 */
[----:B------:R-:W-:-:S11]  /*1f010*/  ISETP.GE.OR P0, PT, R112, R0, P0 ;  /* 0x000000007000720c */ /* 0x000fd60000706670 */
[----:B0-----:R0:W-:Y:S04]  /*1f020*/  @!P3 ST.E desc[UR4][R60.64], R184 ;  /* 0x000000b83c00b985 */ /* 0x0011e8000c101904 */
[----:B--2---:R0:W-:Y:S01]  /*1f030*/  @!P0 ST.E desc[UR4][R62.64], R185 ;  /* 0x000000b93e008985 */ /* 0x0041e2000c101904 */
[----:B------:R-:W-:Y:S05]  /*1f040*/  @P2 BRA `(.L_x_660) ;  /* 0x0000000c00e02947 */ /* 0x000fea0003800000 */
[----:B------:R-:W2:Y:S01]  /*1f050*/  LDL R122, [R1+0x70] ;  /* 0x00007000017a7983 */ /* 0x000ea20000100800 */
[----:B------:R-:W1:Y:S01]  /*1f060*/  @P1 LDC R59, c[0x0][0xbec] ;  /* 0x0002fb00ff3b1b82 */ /* 0x000e620000000800 */
[----:B------:R-:W-:-:S07]  /*1f070*/  ULDC.64 UR4, c[0x0][0x208] ;  /* 0x0000820000047ab9 */ /* 0x000fce0000000a00 */
[----:B------:R-:W3:Y:S01]  /*1f080*/  @P1 LDC R81, c[0x0][0xbf0] ;  /* 0x0002fc00ff511b82 */ /* 0x000ee20000000800 */
[----:B------:R-:W-:Y:S01]  /*1f090*/  IMAD R80, R121, 0x80, R224 ;  /* 0x0000008079507824 */ /* 0x000fe200078e02e0 */
[----:B------:R-:W-:Y:S01]  /*1f0a0*/  BSSY B1, `(.L_x_661) ;  /* 0x00000aa000017945 */ /* 0x000fe20003800000 */
[----:B--2---:R-:W-:-:S04]  /*1f0b0*/  IMAD R3, R224, 0x8, R122 ;  /* 0x00000008e0037824 */ /* 0x004fc800078e027a */
[----:B------:R-:W-:-:S04]  /*1f0c0*/  IMAD.SHL.U32 R3, R3, 0x8, RZ ;  /* 0x0000000803037824 */ /* 0x000fc800078e00ff */
[----:B------:R-:W-:-:S03]  /*1f0d0*/  IMAD.WIDE R114, R3, 0x2, R114 ;  /* 0x0000000203727825 */ /* 0x000fc600078e0272 */
        /* <DEDUP_REMOVED lines=9> */
[----:B------:R-:W-:Y:S02]  /*1f170*/  LOP3.LUT R8, R8, R9, RZ, 0x3c, !PT ;  /* 0x0000000908087212 */ /* 0x000fe400078e3cff */
[----:B------:R-:W-:Y:S01]  /*1f180*/  LOP3.LUT R12, R12, R13, RZ, 0x3c, !PT ;  /* 0x0000000d0c0c7212 */ /* 0x000fe200078e3cff */
[--C-:B------:R-:W-:Y:S01]  /*1f190*/  IMAD.X R13, RZ, RZ, R115.reuse, P3 ;  /* 0x000000ffff0d7224 */ /* 0x100fe200018e0673 */
[----:B------:R-:W-:Y:S01]  /*1f1a0*/  LOP3.LUT R24, R24, R25, RZ, 0x3c, !PT ;  /* 0x0000001918187212 */ /* 0x000fe200078e3cff */
[----:B------:R-:W-:Y:S01]  /*1f1b0*/  IMAD.X R25, RZ, RZ, R115, P2 ;  /* 0x000000ffff197224 */ /* 0x000fe200010e0673 */
[----:B------:R-:W-:-:S02]  /*1f1c0*/  IADD3.X R9, RZ, R115, RZ, P4, !PT ;  /* 0x00000073ff097210 */ /* 0x000fc400027fe4ff */
[C---:B------:R-:W-:Y:S01]  /*1f1d0*/  IADD3 R29, P0, R114.reuse, 0x4000, RZ ;  /* 0x00004000721d7810 */ /* 0x040fe20007f1e0ff */
[----:B------:R-:W5:Y:S01]  /*1f1e0*/  LD.E.128 R12, desc[UR4][R12.64] ;  /* 0x000000040c0c7980 */ /* 0x000f62000c101d00 */
[C---:B------:R-:W-:Y:S02]  /*1f1f0*/  IADD3 R33, P6, R114.reuse, 0x5000, RZ ;  /* 0x0000500072217810 */ /* 0x040fe40007fde0ff */
[C---:B------:R-:W-:Y:S01]  /*1f200*/  IADD3 R37, P5, R114.reuse, 0x6000, RZ ;  /* 0x0000600072257810 */ /* 0x040fe20007fbe0ff */
[----:B------:R-:W5:Y:S01]  /*1f210*/  LD.E.128 R8, desc[UR4][R8.64] ;  /* 0x0000000408087980 */ /* 0x000f62000c101d00 */
[C---:B------:R-:W-:Y:S02]  /*1f220*/  IADD3 R41, P4, R114.reuse, 0x7000, RZ ;  /* 0x0000700072297810 */ /* 0x040fe40007f9e0ff */
[C---:B------:R-:W-:Y:S01]  /*1f230*/  IADD3 R45, P3, R114.reuse, 0x8000, RZ ;  /* 0x00008000722d7810 */ /* 0x040fe20007f7e0ff */
[----:B------:R-:W5:Y:S01]  /*1f240*/  LD.E.128 R24, desc[UR4][R24.64] ;  /* 0x0000000418187980 */ /* 0x000f62000c101d00 */
[----:B------:R-:W-:-:S02]  /*1f250*/  IADD3 R49, P2, R114, 0x9000, RZ ;  /* 0x0000900072317810 */ /* 0x000fc40007f5e0ff */
[----:B------:R-:W-:Y:S02]  /*1f260*/  LOP3.LUT R28, R29, 0x380, RZ, 0xc0, !PT ;  /* 0x000003801d1c7812 */ /* 0x000fe400078ec0ff */
[----:B------:R-:W-:Y:S02]  /*1f270*/  LOP3.LUT R32, R33, 0x380, RZ, 0xc0, !PT ;  /* 0x0000038021207812 */ /* 0x000fe400078ec0ff */
[----:B------:R-:W-:Y:S02]  /*1f280*/  LOP3.LUT R36, R37, 0x380, RZ, 0xc0, !PT ;  /* 0x0000038025247812 */ /* 0x000fe400078ec0ff */
[----:B------:R-:W-:Y:S02]  /*1f290*/  LOP3.LUT R40, R41, 0x380, RZ, 0xc0, !PT ;  /* 0x0000038029287812 */ /* 0x000fe400078ec0ff */
[----:B------:R-:W-:Y:S02]  /*1f2a0*/  LOP3.LUT R44, R45, 0x380, RZ, 0xc0, !PT ;  /* 0x000003802d2c7812 */ /* 0x000fe400078ec0ff */
[----:B------:R-:W-:-:S02]  /*1f2b0*/  LOP3.LUT R48, R49, 0x380, RZ, 0xc0, !PT ;  /* 0x0000038031307812 */ /* 0x000fc400078ec0ff */
[----:B------:R-:W-:Y:S02]  /*1f2c0*/  SHF.R.U64 R28, R28, 0x3, RZ ;  /* 0x000000031c1c7819 */ /* 0x000fe400000012ff */
[----:B------:R-:W-:Y:S02]  /*1f2d0*/  SHF.R.U64 R32, R32, 0x3, RZ ;  /* 0x0000000320207819 */ /* 0x000fe400000012ff */
[----:B------:R-:W-:Y:S02]  /*1f2e0*/  SHF.R.U64 R36, R36, 0x3, RZ ;  /* 0x0000000324247819 */ /* 0x000fe400000012ff */
[----:B------:R-:W-:Y:S02]  /*1f2f0*/  SHF.R.U64 R40, R40, 0x3, RZ ;  /* 0x0000000328287819 */ /* 0x000fe400000012ff */
[----:B------:R-:W-:Y:S02]  /*1f300*/  SHF.R.U64 R44, R44, 0x3, RZ ;  /* 0x000000032c2c7819 */ /* 0x000fe400000012ff */
[----:B------:R-:W-:-:S02]  /*1f310*/  SHF.R.U64 R48, R48, 0x3, RZ ;  /* 0x0000000330307819 */ /* 0x000fc400000012ff */
[----:B------:R-:W-:Y:S02]  /*1f320*/  LOP3.LUT R28, R28, R29, RZ, 0x3c, !PT ;  /* 0x0000001d1c1c7212 */ /* 0x000fe400078e3cff */
[----:B------:R-:W-:Y:S01]  /*1f330*/  LOP3.LUT R32, R32, R33, RZ, 0x3c, !PT ;  /* 0x0000002120207212 */ /* 0x000fe200078e3cff */
[--C-:B------:R-:W-:Y:S01]  /*1f340*/  IMAD.X R33, RZ, RZ, R115.reuse, P6 ;  /* 0x000000ffff217224 */ /* 0x100fe200030e0673 */
[----:B------:R-:W-:Y:S01]  /*1f350*/  LOP3.LUT R36, R36, R37, RZ, 0x3c, !PT ;  /* 0x0000002524247212 */ /* 0x000fe200078e3cff */
[--C-:B------:R-:W-:Y:S01]  /*1f360*/  IMAD.X R37, RZ, RZ, R115.reuse, P5 ;  /* 0x000000ffff257224 */ /* 0x100fe200028e0673 */
[----:B------:R-:W-:Y:S02]  /*1f370*/  LOP3.LUT R40, R40, R41, RZ, 0x3c, !PT ;  /* 0x0000002928287212 */ /* 0x000fe400078e3cff */
[----:B------:R-:W-:Y:S01]  /*1f380*/  LOP3.LUT R44, R44, R45, RZ, 0x3c, !PT ;  /* 0x0000002d2c2c7212 */ /* 0x000fe200078e3cff */
[--C-:B------:R-:W-:Y:S01]  /*1f390*/  IMAD.X R45, RZ, RZ, R115.reuse, P3 ;  /* 0x000000ffff2d7224 */ /* 0x100fe200018e0673 */
[----:B------:R-:W-:Y:S01]  /*1f3a0*/  IADD3.X R29, RZ, R115, RZ, P0, !PT ;  /* 0x00000073ff1d7210 */ /* 0x000fe200007fe4ff */
[----:B------:R-:W5:Y:S01]  /*1f3b0*/  LD.E.128 R32, desc[UR4][R32.64] ;  /* 0x0000000420207980 */ /* 0x000f62000c101d00 */
[----:B------:R-:W-:Y:S01]  /*1f3c0*/  LOP3.LUT R48, R48, R49, RZ, 0x3c, !PT ;  /* 0x0000003130307212 */ /* 0x000fe200078e3cff */
[----:B------:R-:W-:Y:S01]  /*1f3d0*/  IMAD.X R49, RZ, RZ, R115, P2 ;  /* 0x000000ffff317224 */ /* 0x000fe200010e0673 */
[----:B------:R-:W-:Y:S01]  /*1f3e0*/  IADD3.X R41, RZ, R115, RZ, P4, !PT ;  /* 0x00000073ff297210 */ /* 0x000fe200027fe4ff */
[----:B------:R-:W5:Y:S01]  /*1f3f0*/  LD.E.128 R36, desc[UR4][R36.64] ;  /* 0x0000000424247980 */ /* 0x000f62000c101d00 */
[----:B------:R-:W-:-:S02]  /*1f400*/  IADD3 R53, P0, R114, 0xa000, RZ ;  /* 0x0000a00072357810 */ /* 0x000fc40007f1e0ff */
[C---:B0-----:R-:W-:Y:S01]  /*1f410*/  IADD3 R61, P6, R114.reuse, 0xb000, RZ ;  /* 0x0000b000723d7810 */ /* 0x041fe20007fde0ff */
[----:B------:R-:W5:Y:S01]  /*1f420*/  LD.E.128 R28, desc[UR4][R28.64] ;  /* 0x000000041c1c7980 */ /* 0x000f62000c101d00 */
[C---:B------:R-:W-:Y:S02]  /*1f430*/  IADD3 R65, P5, R114.reuse, 0xc000, RZ ;  /* 0x0000c00072417810 */ /* 0x040fe40007fbe0ff */
[C---:B------:R-:W-:Y:S01]  /*1f440*/  IADD3 R69, P4, R114.reuse, 0xd000, RZ ;  /* 0x0000d00072457810 */ /* 0x040fe20007f9e0ff */
[----:B------:R-:W5:Y:S01]  /*1f450*/  LD.E.128 R40, desc[UR4][R40.64] ;  /* 0x0000000428287980 */ /* 0x000f62000c101d00 */
[C---:B------:R-:W-:Y:S02]  /*1f460*/  IADD3 R73, P3, R114.reuse, 0xe000, RZ ;  /* 0x0000e00072497810 */ /* 0x040fe40007f7e0ff */
[----:B------:R-:W-:Y:S01]  /*1f470*/  IADD3 R3, P2, R114, 0xf000, RZ ;  /* 0x0000f00072037810 */ /* 0x000fe20007f5e0ff */
[----:B------:R-:W5:Y:S01]  /*1f480*/  LD.E.128 R44, desc[UR4][R44.64] ;  /* 0x000000042c2c7980 */ /* 0x000f62000c101d00 */
[----:B------:R-:W-:-:S02]  /*1f490*/  LOP3.LUT R52, R53, 0x380, RZ, 0xc0, !PT ;  /* 0x0000038035347812 */ /* 0x000fc400078ec0ff */
[----:B------:R-:W-:Y:S01]  /*1f4a0*/  LOP3.LUT R60, R61, 0x380, RZ, 0xc0, !PT ;  /* 0x000003803d3c7812 */ /* 0x000fe200078ec0ff */
[----:B------:R-:W-:Y:S01]  /*1f4b0*/  IMAD.X R77, RZ, RZ, R115, P2 ;  /* 0x000000ffff4d7224 */ /* 0x000fe200010e0673 */
[----:B------:R-:W-:Y:S01]  /*1f4c0*/  LOP3.LUT R64, R65, 0x380, RZ, 0xc0, !PT ;  /* 0x0000038041407812 */ /* 0x000fe200078ec0ff */
[----:B------:R-:W5:Y:S01]  /*1f4d0*/  LD.E.128 R48, desc[UR4][R48.64] ;  /* 0x0000000430307980 */ /* 0x000f62000c101d00 */
        /* <DEDUP_REMOVED lines=10> */
[----:B------:R-:W-:Y:S02]  /*1f580*/  SHF.R.U64 R2, R2, 0x3, RZ ;  /* 0x0000000302027819 */ /* 0x000fe400000012ff */
[----:B------:R-:W-:Y:S02]  /*1f590*/  LOP3.LUT R52, R52, R53, RZ, 0x3c, !PT ;  /* 0x0000003534347212 */ /* 0x000fe400078e3cff */
[----:B------:R-:W-:Y:S01]  /*1f5a0*/  LOP3.LUT R60, R60, R61, RZ, 0x3c, !PT ;  /* 0x0000003d3c3c7212 */ /* 0x000fe200078e3cff */
[--C-:B------:R-:W-:Y:S01]  /*1f5b0*/  IMAD.X R61, RZ, RZ, R115.reuse, P6 ;  /* 0x000000ffff3d7224 */ /* 0x100fe200030e0673 */
[----:B------:R-:W-:Y:S01]  /*1f5c0*/  LOP3.LUT R64, R64, R65, RZ, 0x3c, !PT ;  /* 0x0000004140407212 */ /* 0x000fe200078e3cff */
[--C-:B------:R-:W-:Y:S01]  /*1f5d0*/  IMAD.X R65, RZ, RZ, R115.reuse, P5 ;  /* 0x000000ffff417224 */ /* 0x100fe200028e0673 */
[----:B------:R-:W-:Y:S02]  /*1f5e0*/  LOP3.LUT R68, R68, R69, RZ, 0x3c, !PT ;  /* 0x0000004544447212 */ /* 0x000fe400078e3cff */
[----:B------:R-:W-:Y:S01]  /*1f5f0*/  LOP3.LUT R72, R72, R73, RZ, 0x3c, !PT ;  /* 0x0000004948487212 */ /* 0x000fe200078e3cff */
[----:B------:R-:W-:Y:S01]  /*1f600*/  IMAD.X R73, RZ, RZ, R115, P3 ;  /* 0x000000ffff497224 */ /* 0x000fe200018e0673 */
[----:B------:R-:W-:Y:S01]  /*1f610*/  LOP3.LUT R4, R5, R114, RZ, 0x3c, !PT ;  /* 0x0000007205047212 */ /* 0x000fe200078e3cff */
[----:B------:R-:W5:Y:S01]  /*1f620*/  LD.E.128 R60, desc[UR4][R60.64] ;  /* 0x000000043c3c7980 */ /* 0x000f62000c101d00 */
[----:B------:R-:W-:-:S02]  /*1f630*/  IADD3.X R53, RZ, R115, RZ, P0, !PT ;  /* 0x00000073ff357210 */ /* 0x000fc400007fe4ff */
[-C--:B------:R-:W-:Y:S01]  /*1f640*/  IADD3.X R69, RZ, R115.reuse, RZ, P4, !PT ;  /* 0x00000073ff457210 */ /* 0x080fe200027fe4ff */
[----:B------:R-:W5:Y:S01]  /*1f650*/  LD.E.128 R64, desc[UR4][R64.64] ;  /* 0x0000000440407980 */ /* 0x000f62000c101d00 */
[----:B------:R-:W-:Y:S02]  /*1f660*/  MOV R5, R115 ;  /* 0x0000007300057202 */ /* 0x000fe40000000f00 */
[----:B------:R-:W-:Y:S01]  /*1f670*/  LOP3.LUT R76, R2, R3, RZ, 0x3c, !PT ;  /* 0x00000003024c7212 */ /* 0x000fe200078e3cff */
[----:B------:R-:W5:Y:S04]  /*1f680*/  LD.E.128 R52, desc[UR4][R52.64] ;  /* 0x0000000434347980 */ /* 0x000f68000c101d00 */
[----:B------:R-:W5:Y:S04]  /*1f690*/  LD.E.128 R4, desc[UR4][R4.64] ;  /* 0x0000000404047980 */ /* 0x000f68000c101d00 */
[----:B------:R-:W5:Y:S04]  /*1f6a0*/  LD.E.128 R68, desc[UR4][R68.64] ;  /* 0x0000000444447980 */ /* 0x000f68000c101d00 */
[----:B------:R-:W5:Y:S04]  /*1f6b0*/  LD.E.128 R72, desc[UR4][R72.64] ;  /* 0x0000000448487980 */ /* 0x000f68000c101d00 */
[----:B------:R-:W5:Y:S01]  /*1f6c0*/  LD.E.128 R76, desc[UR4][R76.64] ;  /* 0x000000044c4c7980 */ /* 0x000f62000c101d00 */
[----:B------:R-:W-:-:S02]  /*1f6d0*/  ULDC.64 UR4, c[0x0][0xaa0] ;  /* 0x0002a80000047ab9 */ /* 0x000fc40000000a00 */
[----:B------:R-:W-:Y:S01]  /*1f6e0*/  IMAD R58, R58, UR4, RZ ;  /* 0x000000043a3a7c24 */ /* 0x000fe2000f8e02ff */
[----:B------:R-:W-:Y:S01]  /*1f6f0*/  @!PT LDS RZ, [RZ] ;  /* 0x00000000fffff984 */ /* 0x000fe20000000800 */
[----:B------:R-:W-:Y:S01]  /*1f700*/  @!PT LDS RZ, [RZ] ;  /* 0x00000000fffff984 */ /* 0x000fe20000000800 */
[----:B------:R-:W-:Y:S01]  /*1f710*/  @!PT LDS RZ, [RZ] ;  /* 0x00000000fffff984 */ /* 0x000fe20000000800 */
[----:B------:R-:W-:Y:S01]  /*1f720*/  @!PT LDS RZ, [RZ] ;  /* 0x00000000fffff984 */ /* 0x000fe20000000800 */
[----:B------:R0:W-:Y:S06]  /*1f730*/  MEMBAR.ALL.CTA ;  /* 0x0000000000007992 */ /* 0x0001ec0000008000 */
[----:B0-----:R-:W0:Y:S01]  /*1f740*/  FENCE.VIEW.ASYNC.S ;  /* 0x00000000000073c6 */ /* 0x001e220000000000 */
[----:B------:R-:W-:-:S04]  /*1f750*/  IMAD.WIDE.U32 R2, R57, UR4, RZ ;  /* 0x0000000439027c25 */ /* 0x000fc8000f8e00ff */
[----:B------:R-:W-:Y:S01]  /*1f760*/  IMAD R21, R57, UR5, R58 ;  /* 0x0000000539157c24 */ /* 0x000fe2000f8e023a */
[----:B------:R-:W-:Y:S01]  /*1f770*/  ULDC.64 UR4, c[0x0][0xae8] ;  /* 0x0002ba0000047ab9 */ /* 0x000fe20000000a00 */
[----:B------:R-:W-:Y:S02]  /*1f780*/  IMAD R58, R122, 0x20, R224 ;  /* 0x000000207a3a7824 */ /* 0x000fe400078e02e0 */
[----:B------:R-:W-:-:S03]  /*1f790*/  IMAD.IADD R3, R3, 0x1, R21 ;  /* 0x0000000103037824 */ /* 0x000fc600078e0215 */
[----:B------:R-:W-:Y:S01]  /*1f7a0*/  LEA R58, R121, R58, 0x7 ;  /* 0x0000003a793a7211 */ /* 0x000fe200078e38ff */
[----:B------:R-:W-:Y:S01]  /*1f7b0*/  IMAD.WIDE.U32 R2, R223, UR4, R2 ;  /* 0x00000004df027c25 */ /* 0x000fe2000f8e0002 */
[----:B------:R-:W-:-:S03]  /*1f7c0*/  SHF.R.S32.HI R57, RZ, 0x1f, R56 ;  /* 0x0000001fff397819 */ /* 0x000fc60000011438 */
[----:B-1----:R-:W-:-:S04]  /*1f7d0*/  @P1 IMAD.HI.U32 R20, R58, R59, RZ ;  /* 0x0000003b3a141227 */ /* 0x002fc800078e00ff */
[----:B------:R-:W-:Y:S01]  /*1f7e0*/  IMAD R3, R223, UR5, R3 ;  /* 0x00000005df037c24 */ /* 0x000fe2000f8e0203 */
[----:B------:R-:W-:Y:S01]  /*1f7f0*/  ULDC.64 UR4, c[0x0][0xaf0] ;  /* 0x0002bc0000047ab9 */ /* 0x000fe20000000a00 */
[----:B------:R-:W-:Y:S01]  /*1f800*/  IMAD.MOV.U32 R21, RZ, RZ, R58 ;  /* 0x000000ffff157224 */ /* 0x000fe200078e003a */
[----:B---3--:R-:W-:Y:S01]  /*1f810*/  @P1 SHF.R.U32.HI R21, RZ, R81, R20 ;  /* 0x00000051ff151219 */ /* 0x008fe20000011614 */
[----:B------:R-:W-:Y:S02]  /*1f820*/  IMAD R57, R57, UR4, RZ ;  /* 0x0000000439397c24 */ /* 0x000fe4000f8e02ff */
[----:B------:R-:W-:Y:S01]  /*1f830*/  IMAD.WIDE.U32 R2, R56, UR4, R2 ;  /* 0x0000000438027c25 */ /* 0x000fe2000f8e0002 */
[----:B------:R-:W-:-:S03]  /*1f840*/  SHF.R.S32.HI R20, RZ, 0x1f, R21 ;  /* 0x0000001fff147819 */ /* 0x000fc60000011415 */
[----:B------:R-:W-:Y:S01]  /*1f850*/  IMAD R57, R56, UR5, R57 ;  /* 0x0000000538397c24 */ /* 0x000fe2000f8e0239 */
[----:B------:R-:W-:Y:S01]  /*1f860*/  ULDC.64 UR4, c[0x0][0xae0] ;  /* 0x0002b80000047ab9 */ /* 0x000fe20000000a00 */
[----:B------:R-:W-:Y:S02]  /*1f870*/  IMAD.MOV R56, RZ, RZ, -R21 ;  /* 0x000000ffff387224 */ /* 0x000fe400078e0a15 */
[----:B------:R-:W-:Y:S01]  /*1f880*/  IMAD R20, R20, UR4, RZ ;  /* 0x0000000414147c24 */ /* 0x000fe2000f8e02ff */
[----:B------:R-:W-:Y:S01]  /*1f890*/  IADD3 R3, R3, R57, RZ ;  /* 0x0000003903037210 */ /* 0x000fe20007ffe0ff */
[----:B------:R-:W-:Y:S02]  /*1f8a0*/  IMAD R119, R119, R56, R58 ;  /* 0x0000003877777224 */ /* 0x000fe400078e023a */
[C---:B------:R-:W-:Y:S02]  /*1f8b0*/  IMAD R57, R21.reuse, UR5, R20 ;  /* 0x0000000515397c24 */ /* 0x040fe4000f8e0214 */
[----:B------:R-:W-:Y:S01]  /*1f8c0*/  IMAD.WIDE.U32 R2, R21, UR4, R2 ;  /* 0x0000000415027c25 */ /* 0x000fe2000f8e0002 */
[----:B------:R-:W-:Y:S01]  /*1f8d0*/  SHF.R.S32.HI R20, RZ, 0x1f, R119 ;  /* 0x0000001fff147819 */ /* 0x000fe20000011477 */
[----:B------:R-:W-:-:S02]  /*1f8e0*/  ULDC.64 UR4, c[0x0][0xad8] ;  /* 0x0002b60000047ab9 */ /* 0x000fc40000000a00 */
[----:B------:R-:W-:Y:S02]  /*1f8f0*/  IMAD.IADD R3, R3, 0x1, R57 ;  /* 0x0000000103037824 */ /* 0x000fe400078e0239 */
[----:B------:R-:W-:Y:S02]  /*1f900*/  IMAD R20, R20, UR4, RZ ;  /* 0x0000000414147c24 */ /* 0x000fe4000f8e02ff */
[----:B------:R-:W-:Y:S01]  /*1f910*/  IMAD.WIDE.U32 R2, R119, UR4, R2 ;  /* 0x0000000477027c25 */ /* 0x000fe2000f8e0002 */
[----:B------:R-:W-:-:S03]  /*1f920*/  ISETP.GE.AND P2, PT, R80, R0, PT ;  /* 0x000000005000720c */ /* 0x000fc60003f46270 */
[----:B------:R-:W-:Y:S01]  /*1f930*/  IMAD R57, R119, UR5, R20 ;  /* 0x0000000577397c24 */ /* 0x000fe2000f8e0214 */
[----:B------:R-:W-:Y:S01]  /*1f940*/  ULDC.64 UR4, c[0x0][0xa80] ;  /* 0x0002a00000047ab9 */ /* 0x000fe20000000a00 */
[----:B------:R-:W-:Y:S01]  /*1f950*/  VIADD R20, R23, 0x38820 ;  /* 0x0003882017147836 */ /* 0x000fe20000000000 */
[----:B------:R-:W-:Y:S02]  /*1f960*/  LEA R81, P3, R2, UR4, 0x1 ;  /* 0x0000000402517c11 */ /* 0x000fe4000f8608ff */
[----:B------:R-:W-:Y:S02]  /*1f970*/  IADD3 R3, R3, R57, RZ ;  /* 0x0000003903037210 */ /* 0x000fe40007ffe0ff */
[----:B------:R-:W-:Y:S02]  /*1f980*/  IADD3 R21, R80, 0x20, RZ ;  /* 0x0000002050157810 */ /* 0x000fe40007ffe0ff */
[----:B------:R-:W-:Y:S02]  /*1f990*/  LEA.HI.X R82, R2, UR5, R3, 0x1, P3 ;  /* 0x0000000502527c11 */ /* 0x000fe400098f0c03 */
[----:B------:R-:W-:-:S02]  /*1f9a0*/  PRMT R20, RZ, 0x654, R20 ;  /* 0x00000654ff147816 */ /* 0x000fc40000000014 */
[-C--:B------:R-:W-:Y:S01]  /*1f9b0*/  ISETP.GE.AND P1, PT, R21, R0.reuse, PT ;  /* 0x000000001500720c */ /* 0x080fe20003f26270 */
[----:B------:R-:W-:Y:S01]  /*1f9c0*/  VIADD R21, R80, 0x40 ;  /* 0x0000004050157836 */ /* 0x000fe20000000000 */
[----:B0-----:R0:W-:Y:S01]  /*1f9d0*/  SYNCS.ARRIVE.TRANS64.RED.A1T0 RZ, [R20+URZ], RZ ;  /* 0x000000ff14ff79a7 */ /* 0x0011e2000810043f */
[----:B------:R0:W1:Y:S04]  /*1f9e0*/  SHFL.IDX PT, R83, R81, RZ, 0x181f ;  /* 0x00181fff51537589 */ /* 0x00006800000e0000 */
[----:B------:R0:W2:Y:S01]  /*1f9f0*/  SHFL.IDX PT, R59, R82, RZ, 0x181f ;  /* 0x00181fff523b7589 */ /* 0x0000a200000e0000 */
[----:B------:R-:W-:Y:S01]  /*1fa00*/  ISETP.GE.AND P0, PT, R21, R0, PT ;  /* 0x000000001500720c */ /* 0x000fe20003f06270 */
[----:B------:R-:W-:-:S12]  /*1fa10*/  @P2 BRA `(.L_x_662) ;  /* 0x0000000000482947 */ /* 0x000fd80003800000 */
[----:B------:R-:W-:Y:S01]  /*1fa20*/  ULDC UR4, c[0x0][0xac8] ;  /* 0x0002b20000047ab9 */ /* 0x000fe20000000800 */
[----:B------:R-:W-:Y:S01]  /*1fa30*/  ULDC.64 UR6, c[0x0][0x208] ;  /* 0x0000820000067ab9 */ /* 0x000fe20000000a00 */
[----:B------:R-:W-:Y:S02]  /*1fa40*/  ISETP.GE.AND P5, PT, R16, UR4, PT ;  /* 0x0000000410007c0c */ /* 0x000fe4000bfa6270 */
[----:B------:R-:W-:Y:S02]  /*1fa50*/  ISETP.GE.AND P4, PT, R214, UR4, PT ;  /* 0x00000004d6007c0c */ /* 0x000fe4000bf86270 */
[----:B------:R-:W-:Y:S02]  /*1fa60*/  ISETP.GE.AND P3, PT, R19, UR4, PT ;  /* 0x0000000413007c0c */ /* 0x000fe4000bf66270 */
[----:B------:R-:W-:-:S07]  /*1fa70*/  ISETP.GE.AND P2, PT, R22, UR4, PT ;  /* 0x0000000416007c0c */ /* 0x000fce000bf46270 */
[----:B-1----:R-:W-:-:S04]  /*1fa80*/  @!P5 LEA R2, P6, R16, R83, 0x1 ;  /* 0x000000531002d211 */ /* 0x002fc800078c08ff */
[----:B--2---:R-:W-:Y:S02]  /*1fa90*/  @!P5 LEA.HI.X R3, R16, R59, R17, 0x1, P6 ;  /* 0x0000003b1003d211 */ /* 0x004fe400030f0c11 */
[----:B0-----:R-:W-:-:S03]  /*1faa0*/  @!P4 LEA R20, P6, R212, R83, 0x1 ;  /* 0x00000053d414c211 */ /* 0x001fc600078c08ff */
        /* <DEDUP_REMOVED lines=9> */
.L_x_662:
[----:B------:R-:W-:Y:S05]  /*1fb40*/  BSYNC B1 ;  /* 0x0000000000017941 */ /* 0x000fea0003800000 */
.L_x_661:
[----:B---3--:R3:W4:Y:S01]  /*1fb50*/  SHFL.IDX PT, R21, R82, 0x1, 0x181f ;  /* 0x00381f0052157f89 */ /* 0x00872200000e0000 */
[----:B------:R-:W-:Y:S03]  /*1fb60*/  BSSY B1, `(.L_x_663) ;  /* 0x0000015000017945 */ /* 0x000fe60003800000 */
[----:B-----5:R3:W0:Y:S01]  /*1fb70*/  SHFL.IDX PT, R7, R81, 0x1, 0x181f ;  /* 0x00381f0051077f89 */ /* 0x02062200000e0000 */
[----:B------:R-:W-:Y:S05]  /*1fb80*/  @P1 BRA `(.L_x_664) ;  /* 0x0000000000481947 */ /* 0x000fea0003800000 */
[----:B------:R-:W-:Y:S01]  /*1fb90*/  ULDC UR4, c[0x0][0xac8] ;  /* 0x0002b20000047ab9 */ /* 0x000fe20000000800 */
[----:B------:R-:W-:Y:S01]  /*1fba0*/  ULDC.64 UR6, c[0x0][0x208] ;  /* 0x0000820000067ab9 */ /* 0x000fe20000000a00 */
[----:B------:R-:W-:Y:S02]  /*1fbb0*/  ISETP.GE.AND P4, PT, R16, UR4, PT ;  /* 0x0000000410007c0c */ /* 0x000fe4000bf86270 */
[----:B------:R-:W-:Y:S02]  /*1fbc0*/  ISETP.GE.AND P3, PT, R214, UR4, PT ;  /* 0x00000004d6007c0c */ /* 0x000fe4000bf66270 */
[----:B------:R-:W-:Y:S02]  /*1fbd0*/  ISETP.GE.AND P2, PT, R19, UR4, PT ;  /* 0x0000000413007c0c */ /* 0x000fe4000bf46270 */
[----:B------:R-:W-:-:S07]  /*1fbe0*/  ISETP.GE.AND P1, PT, R22, UR4, PT ;  /* 0x0000000416007c0c */ /* 0x000fce000bf26270 */
[-C--:B0-----:R-:W-:Y:S02]  /*1fbf0*/  @!P4 LEA R2, P6, R16, R7.reuse, 0x1 ;  /* 0x000000071002c211 */ /* 0x081fe400078c08ff */
[----:B------:R-:W-:Y:S02]  /*1fc00*/  @!P3 LEA R4, P5, R212, R7, 0x1 ;  /* 0x00000007d404b211 */ /* 0x000fe400078a08ff */
[----:B----4-:R-:W-:Y:S02]  /*1fc10*/  @!P4 LEA.HI.X R3, R16, R21, R17, 0x1, P6 ;  /* 0x000000151003c211 */ /* 0x010fe400030f0c11 */
        /* <DEDUP_REMOVED lines=9> */
.L_x_664:
[----:B------:R-:W-:Y:S05]  /*1fcb0*/  BSYNC B1 ;  /* 0x0000000000017941 */ /* 0x000fea0003800000 */
.L_x_663:
[----:B0-----:R0:W0:Y:S01]  /*1fcc0*/  SHFL.IDX PT, R9, R82, 0x2, 0x181f ;  /* 0x00581f0052097f89 */ /* 0x00102200000e0000 */
[----:B------:R-:W-:Y:S03]  /*1fcd0*/  BSSY B1, `(.L_x_665) ;  /* 0x0000015000017945 */ /* 0x000fe60003800000 */
[----:B------:R0:W0:Y:S01]  /*1fce0*/  SHFL.IDX PT, R5, R81, 0x2, 0x181f ;  /* 0x00581f0051057f89 */ /* 0x00002200000e0000 */
        /* <DEDUP_REMOVED lines=8> */
[-C--:B------:R-:W-:Y:S02]  /*1fd70*/  @!P2 LEA R4, P5, R212, R5.reuse, 0x1 ;  /* 0x00000005d404a211 */ /* 0x080fe400078a08ff */
[C---:B------:R-:W-:Y:S02]  /*1fd80*/  @!P1 LEA R6, P4, R19.reuse, R5, 0x1 ;  /* 0x0000000513069211 */ /* 0x040fe400078808ff */
[----:B------:R-:W-:Y:S02]  /*1fd90*/  @!P3 LEA.HI.X R3, R16, R9, R17, 0x1, P6 ;  /* 0x000000091003b211 */ /* 0x000fe400030f0c11 */
[----:B------:R-:W-:Y:S02]  /*1fda0*/  @!P0 LEA R8, P6, R22, R5, 0x1 ;  /* 0x0000000516088211 */ /* 0x000fe400078c08ff */
[-C--:B------:R-:W-:Y:S01]  /*1fdb0*/  @!P2 LEA.HI.X R5, R212, R9.reuse, R215, 0x1, P5 ;  /* 0x00000009d405a211 */ /* 0x080fe200028f0cd7 */
[----:B------:R0:W-:Y:S01]  /*1fdc0*/  @!P3 ST.E.128 desc[UR6][R2.64], R12 ;  /* 0x0000000c0200b985 */ /* 0x0001e2000c101d06 */
[----:B------:R-:W-:-:S02]  /*1fdd0*/  @!P1 LEA.HI.X R7, R19, R9, R219, 0x1, P4 ;  /* 0x0000000913079211 */ /* 0x000fc400020f0cdb */
[----:B------:R-:W-:Y:S01]  /*1fde0*/  @!P0 LEA.HI.X R9, R22, R9, R218, 0x1, P6 ;  /* 0x0000000916098211 */ /* 0x000fe200030f0cda */
[----:B------:R0:W-:Y:S04]  /*1fdf0*/  @!P2 ST.E.128 desc[UR6][R4.64], R36 ;  /* 0x000000240400a985 */ /* 0x0001e8000c101d06 */
[----:B------:R0:W-:Y:S04]  /*1fe00*/  @!P1 ST.E.128 desc[UR6][R6.64], R52 ;  /* 0x0000003406009985 */ /* 0x0001e8000c101d06 */
[----:B------:R0:W-:Y:S02]  /*1fe10*/  @!P0 ST.E.128 desc[UR6][R8.64], R72 ;  /* 0x0000004808008985 */ /* 0x0001e4000c101d06 */
.L_x_666:
[----:B------:R-:W-:Y:S05]  /*1fe20*/  BSYNC B1 ;  /* 0x0000000000017941 */ /* 0x000fea0003800000 */
.L_x_665:
[----:B0-----:R-:W-:Y:S01]  /*1fe30*/  VIADD R3, R80, 0x60 ;  /* 0x0000006050037836 */ /* 0x001fe20000000000 */
[----:B------:R0:W0:Y:S04]  /*1fe40*/  SHFL.IDX PT, R9, R82, 0x3, 0x181f ;  /* 0x00781f0052097f89 */ /* 0x00002800000e0000 */
[----:B------:R-:W-:Y:S01]  /*1fe50*/  ISETP.GE.AND P0, PT, R3, R0, PT ;  /* 0x000000000300720c */ /* 0x000fe20003f06270 */
[----:B---3--:R-:W3:-:S12]  /*1fe60*/  SHFL.IDX PT, R81, R81, 0x3, 0x181f ;  /* 0x00781f0051517f89 */ /* 0x008ed800000e0000 */
[----:B------:R-:W-:Y:S05]  /*1fe70*/  @P0 BRA `(.L_x_667) ;  /* 0x0000002400dc0947 */ /* 0x000fea0003800000 */
[----:B------:R-:W-:Y:S01]  /*1fe80*/  ULDC UR4, c[0x0][0xac8] ;  /* 0x0002b20000047ab9 */ /* 0x000fe20000000800 */
[----:B------:R-:W-:Y:S01]  /*1fe90*/  ULDC.64 UR6, c[0x0][0x208] ;  /* 0x0000820000067ab9 */ /* 0x000fe20000000a00 */
[----:B------:R-:W-:Y:S02]  /*1fea0*/  ISETP.GE.AND P3, PT, R16, UR4, PT ;  /* 0x0000000410007c0c */ /* 0x000fe4000bf66270 */
[----:B------:R-:W-:Y:S02]  /*1feb0*/  ISETP.GE.AND P4, PT, R214, UR4, PT ;  /* 0x00000004d6007c0c */ /* 0x000fe4000bf86270 */
[----:B------:R-:W-:-:S09]  /*1fec0*/  ISETP.GE.AND P5, PT, R19, UR4, PT ;  /* 0x0000000413007c0c */ /* 0x000fd2000bfa6270 */
[-C--:B---3--:R-:W-:Y:S02]  /*1fed0*/  @!P3 LEA R2, P0, R16, R81.reuse, 0x1 ;  /* 0x000000511002b211 */ /* 0x088fe400078008ff */
[----:B------:R-:W-:Y:S02]  /*1fee0*/  @!P4 LEA R4, P1, R212, R81, 0x1 ;  /* 0x00000051d404c211 */ /* 0x000fe400078208ff */
[----:B0-----:R-:W-:Y:S02]  /*1fef0*/  @!P3 LEA.HI.X R3, R16, R9, R17, 0x1, P0 ;  /* 0x000000091003b211 */ /* 0x001fe400000f0c11 */
[----:B------:R-:W-:Y:S02]  /*1ff00*/  ISETP.GE.AND P0, PT, R22, UR4, PT ;  /* 0x0000000416007c0c */ /* 0x000fe4000bf06270 */
[----:B------:R-:W-:Y:S01]  /*1ff10*/  @!P5 LEA R6, P2, R19, R81, 0x1 ;  /* 0x000000511306d211 */ /* 0x000fe200078408ff */
[----:B------:R0:W-:Y:S01]  /*1ff20*/  @!P3 ST.E.128 desc[UR6][R2.64], R24 ;  /* 0x000000180200b985 */ /* 0x0001e2000c101d06 */
[----:B------:R-:W-:-:S02]  /*1ff30*/  @!P4 LEA.HI.X R5, R212, R9, R215, 0x1, P1 ;  /* 0x00000009d405c211 */ /* 0x000fc400008f0cd7 */
[----:B------:R-:W-:-:S03]  /*1ff40*/  @!P5 LEA.HI.X R7, R19, R9, R219, 0x1, P2 ;  /* 0x000000091307d211 */ /* 0x000fc600010f0cdb */
[----:B------:R0:W-:Y:S04]  /*1ff50*/  @!P4 ST.E.128 desc[UR6][R4.64], R40 ;  /* 0x000000280400c985 */ /* 0x0001e8000c101d06 */
[----:B------:R0:W-:Y:S01]  /*1ff60*/  @!P5 ST.E.128 desc[UR6][R6.64], R60 ;  /* 0x0000003c0600d985 */ /* 0x0001e2000c101d06 */
[----:B------:R-:W-:Y:S05]  /*1ff70*/  @P0 BRA `(.L_x_667) ;  /* 0x00000024009c0947 */ /* 0x000fea0003800000 */
[----:B0-----:R-:W-:Y:S01]  /*1ff80*/  LEA R2, P0, R22, R81, 0x1 ;  /* 0x0000005116027211 */ /* 0x001fe200078008ff */
[----:B------:R-:W-:-:S03]  /*1ff90*/  ULDC.64 UR4, c[0x0][0x208] ;  /* 0x0000820000047ab9 */ /* 0x000fc60000000a00 */
[----:B------:R-:W-:-:S05]  /*1ffa0*/  LEA.HI.X R3, R22, R9, R218, 0x1, P0 ;  /* 0x0000000916037211 */ /* 0x000fca00000f0cda */
[----:B------:R0:W-:Y:S01]  /*1ffb0*/  ST.E.128 desc[UR4][R2.64], R76 ;  /* 0x0000004c02007985 */ /* 0x0001e2000c101d04 */
[----:B------:R-:W-:Y:S05]  /*1ffc0*/  BRA `(.L_x_667) ;  /* 0x0000002400887947 */ /* 0x000fea0003800000 */
.L_x_660:
[----:B0-----:R-:W0:Y:S01]  /*1ffd0*/  @P1 LDC R61, c[0x0][0xbec] ;  /* 0x0002fb00ff3d1b82 */ /* 0x001e220000000800 */
[----:B------:R-:W-:Y:S01]  /*1ffe0*/  IMAD.MOV.U32 R60, RZ, RZ, R116 ;  /* 0x000000ffff3c7224 */ /* 0x000fe200078e0074 */
[----:B------:R-:W-:Y:S01]  /*1fff0*/  ULDC.64 UR4, c[0x0][0xb08] ;  /* 0x0002c20000047ab9 */ /* 0x000fe20000000a00 */
[----:B------:R1:W5:Y:S04]  /*20000*/  LDL R211, [R1+0x10c] ;  /* 0x00010c0001d37983 */ /* 0x0003680000100800 */
[----:B------:R1:W5:Y:S01]  /*20010*/  LDL R210, [R1+0x198] ;  /* 0x0001980001d27983 */ /* 0x0003620000100800 */
[----:B------:R-:W2:Y:S03]  /*20020*/  @P1 LDC R59, c[0x0][0xbf0] ;  /* 0x0002fc00ff3b1b82 */ /* 0x000ea60000000800 */
[----:B------:R1:W5:Y:S04]  /*20030*/  LDL R209, [R1+0x108] ;  /* 0x0001080001d17983 */ /* 0x0003680000100800 */
[----:B------:R1:W5:Y:S04]  /*20040*/  LDL R208, [R1+0x194] ;  /* 0x0001940001d07983 */ /* 0x0003680000100800 */
[----:B------:R1:W5:Y:S04]  /*20050*/  LDL R207, [R1+0x104] ;  /* 0x0001040001cf7983 */ /* 0x0003680000100800 */
[----:B------:R1:W5:Y:S01]  /*20060*/  LDL R206, [R1+0x190] ;  /* 0x0001900001ce7983 */ /* 0x0003620000100800 */
[----:B0-----:R-:W-:-:S03]  /*20070*/  @P1 IMAD.HI.U32 R61, R116, R61, RZ ;  /* 0x0000003d743d1227 */ /* 0x001fc600078e00ff */
[----:B------:R1:W5:Y:S04]  /*20080*/  LDL R205, [R1+0x100] ;  /* 0x0001000001cd7983 */ /* 0x0003680000100800 */
[----:B------:R1:W5:Y:S01]  /*20090*/  LDL R204, [R1+0x18c] ;  /* 0x00018c0001cc7983 */ /* 0x0003620000100800 */
[----:B--2---:R-:W-:Y:S01]  /*200a0*/  @P1 SHF.R.U32.HI R60, RZ, R59, R61 ;  /* 0x0000003bff3c1219 */ /* 0x004fe2000001163d */
[----:B------:R-:W-:Y:S02]  /*200b0*/  IMAD R61, R58, UR4, RZ ;  /* 0x000000043a3d7c24 */ /* 0x000fe4000f8e02ff */
[C---:B------:R-:W-:Y:S01]  /*200c0*/  IMAD.WIDE.U32 R58, R57.reuse, UR4, RZ ;  /* 0x00000004393a7c25 */ /* 0x040fe2000f8e00ff */
[----:B------:R1:W5:Y:S03]  /*200d0*/  LDL R203, [R1+0xfc] ;  /* 0x0000fc0001cb7983 */ /* 0x0003660000100800 */
[----:B------:R-:W-:Y:S01]  /*200e0*/  IMAD R61, R57, UR5, R61 ;  /* 0x00000005393d7c24 */ /* 0x000fe2000f8e023d */
[----:B------:R-:W-:Y:S01]  /*200f0*/  ULDC.64 UR4, c[0x0][0xb38] ;  /* 0x0002ce0000047ab9 */ /* 0x000fe20000000a00 */
[----:B------:R-:W-:Y:S01]  /*20100*/  SHF.R.S32.HI R57, RZ, 0x1f, R56 ;  /* 0x0000001fff397819 */ /* 0x000fe20000011438 */
[----:B------:R1:W5:Y:S02]  /*20110*/  LDL R202, [R1+0x188] ;  /* 0x0001880001ca7983 */ /* 0x0003640000100800 */
[----:B------:R-:W-:-:S02]  /*20120*/  IADD3 R59, R59, R61, RZ ;  /* 0x0000003d3b3b7210 */ /* 0x000fc40007ffe0ff */
[----:B------:R1:W5:Y:S01]  /*20130*/  LDL R201, [R1+0xf8] ;  /* 0x0000f80001c97983 */ /* 0x0003620000100800 */
[----:B------:R-:W-:-:S03]  /*20140*/  IMAD.WIDE.U32 R58, R223, UR4, R58 ;  /* 0x00000004df3a7c25 */ /* 0x000fc6000f8e003a */
[----:B------:R1:W5:Y:S01]  /*20150*/  LDL R200, [R1+0x184] ;  /* 0x0001840001c87983 */ /* 0x0003620000100800 */
[----:B------:R-:W-:Y:S01]  /*20160*/  IMAD R59, R223, UR5, R59 ;  /* 0x00000005df3b7c24 */ /* 0x000fe2000f8e023b */
[----:B------:R-:W-:Y:S02]  /*20170*/  ULDC.64 UR4, c[0x0][0xb40] ;  /* 0x0002d00000047ab9 */ /* 0x000fe40000000a00 */
[----:B------:R1:W5:Y:S01]  /*20180*/  LDL R223, [R1+0x19c] ;  /* 0x00019c0001df7983 */ /* 0x0003620000100800 */
[----:B------:R-:W-:Y:S02]  /*20190*/  IMAD R57, R57, UR4, RZ ;  /* 0x0000000439397c24 */ /* 0x000fe4000f8e02ff */
[C---:B------:R-:W-:Y:S01]  /*201a0*/  IMAD.WIDE.U32 R58, R56.reuse, UR4, R58 ;  /* 0x00000004383a7c25 */ /* 0x040fe2000f8e003a */
[----:B------:R1:W5:Y:S03]  /*201b0*/  LDL R199, [R1+0xf4] ;  /* 0x0000f40001c77983 */ /* 0x0003660000100800 */
[----:B------:R-:W-:Y:S01]  /*201c0*/  IMAD R57, R56, UR5, R57 ;  /* 0x0000000538397c24 */ /* 0x000fe2000f8e0239 */
[----:B------:R-:W-:Y:S01]  /*201d0*/  ULDC.64 UR4, c[0x0][0xb48] ;  /* 0x0002d20000047ab9 */ /* 0x000fe20000000a00 */
[--C-:B------:R-:W-:Y:S01]  /*201e0*/  IMAD.MOV R56, RZ, RZ, -R60.reuse ;  /* 0x000000ffff387224 */ /* 0x100fe200078e0a3c */
[----:B------:R1:W5:Y:S01]  /*201f0*/  LDL R198, [R1+0x180] ;  /* 0x0001800001c67983 */ /* 0x0003620000100800 */
[----:B------:R-:W-:Y:S01]  /*20200*/  IMAD.IADD R59, R59, 0x1, R57 ;  /* 0x000000013b3b7824 */ /* 0x000fe200078e0239 */
[----:B------:R-:W-:Y:S01]  /*20210*/  SHF.R.S32.HI R57, RZ, 0x1f, R60 ;  /* 0x0000001fff397819 */ /* 0x000fe2000001143c */
[----:B------:R-:W-:Y:S01]  /*20220*/  IMAD R56, R119, R56, R116 ;  /* 0x0000003877387224 */ /* 0x000fe200078e0274 */
[----:B------:R1:W5:Y:S01]  /*20230*/  LDL R197, [R1+0xf0] ;  /* 0x0000f00001c57983 */ /* 0x0003620000100800 */
[----:B------:R-:W-:-:S03]  /*20240*/  IMAD.WIDE.U32 R58, R120, UR4, R58 ;  /* 0x00000004783a7c25 */ /* 0x000fc6000f8e003a */
[----:B------:R1:W5:Y:S01]  /*20250*/  LDL R196, [R1+0x17c] ;  /* 0x00017c0001c47983 */ /* 0x0003620000100800 */
[----:B------:R-:W-:Y:S01]  /*20260*/  IMAD R59, R120, UR5, R59 ;  /* 0x00000005783b7c24 */ /* 0x000fe2000f8e023b */
[----:B------:R-:W-:Y:S02]  /*20270*/  ULDC.64 UR4, c[0x0][0xb30] ;  /* 0x0002cc0000047ab9 */ /* 0x000fe40000000a00 */
[----:B------:R-:W-:Y:S01]  /*20280*/  IMAD R57, R57, UR4, RZ ;  /* 0x0000000439397c24 */ /* 0x000fe2000f8e02ff */
[----:B------:R1:W5:Y:S01]  /*20290*/  LDL R195, [R1+0xec] ;  /* 0x0000ec0001c37983 */ /* 0x0003620000100800 */
[----:B------:R-:W-:-:S03]  /*202a0*/  IMAD.WIDE.U32 R58, R60, UR4, R58 ;  /* 0x000000043c3a7c25 */ /* 0x000fc6000f8e003a */
[----:B------:R1:W5:Y:S01]  /*202b0*/  LDL R194, [R1+0x178] ;  /* 0x0001780001c27983 */ /* 0x0003620000100800 */
[----:B------:R-:W-:Y:S01]  /*202c0*/  IMAD R57, R60, UR5, R57 ;  /* 0x000000053c397c24 */ /* 0x000fe2000f8e0239 */
[----:B------:R-:W-:Y:S01]  /*202d0*/  SHF.R.S32.HI R60, RZ, 0x1f, R56 ;  /* 0x0000001fff3c7819 */ /* 0x000fe20000011438 */
[----:B------:R-:W-:Y:S01]  /*202e0*/  ULDC.64 UR4, c[0x0][0xb28] ;  /* 0x0002ca0000047ab9 */ /* 0x000fe20000000a00 */
[----:B------:R1:W5:Y:S02]  /*202f0*/  LDL R193, [R1+0xe8] ;  /* 0x0000e80001c17983 */ /* 0x0003640000100800 */
[----:B------:R-:W-:Y:S01]  /*20300*/  IADD3 R59, R59, R57, RZ ;  /* 0x000000393b3b7210 */ /* 0x000fe20007ffe0ff */
[----:B------:R-:W-:Y:S01]  /*20310*/  IMAD R60, R60, UR4, RZ ;  /* 0x000000043c3c7c24 */ /* 0x000fe2000f8e02ff */
[----:B------:R1:W5:Y:S03]  /*20320*/  LDL R192, [R1+0x174] ;  /* 0x0001740001c07983 */ /* 0x0003660000100800 */
[C---:B------:R-:W-:Y:S01]  /*20330*/  IMAD R60, R56.reuse, UR5, R60 ;  /* 0x00000005383c7c24 */ /* 0x040fe2000f8e023c */
[----:B------:R1:W5:Y:S01]  /*20340*/  LDL R191, [R1+0xe4] ;  /* 0x0000e40001bf7983 */ /* 0x0003620000100800 */
[----:B------:R-:W-:Y:S01]  /*20350*/  IMAD.WIDE.U32 R58, R56, UR4, R58 ;  /* 0x00000004383a7c25 */ /* 0x000fe2000f8e003a */
[----:B------:R-:W-:-:S02]  /*20360*/  ULDC.64 UR4, c[0x0][0xb00] ;  /* 0x0002c00000047ab9 */ /* 0x000fc40000000a00 */
[----:B------:R1:W5:Y:S01]  /*20370*/  LDL R190, [R1+0x170] ;  /* 0x0001700001be7983 */ /* 0x0003620000100800 */
[----:B------:R-:W-:Y:S01]  /*20380*/  IMAD.IADD R61, R59, 0x1, R60 ;  /* 0x000000013b3d7824 */ /* 0x000fe200078e023c */
[C---:B------:R-:W-:Y:S02]  /*20390*/  LEA R60, P0, R58.reuse, UR4, 0x2 ;  /* 0x000000043a3c7c11 */ /* 0x040fe4000f8010ff */
[----:B------:R1:W5:Y:S02]  /*203a0*/  LDL R189, [R1+0xe0] ;  /* 0x0000e00001bd7983 */ /* 0x0003640000100800 */
[----:B------:R-:W-:Y:S02]  /*203b0*/  LEA.HI.X R61, R58, UR5, R61, 0x2, P0 ;  /* 0x000000053a3d7c11 */ /* 0x000fe400080f143d */
[----:B------:R-:W-:Y:S01]  /*203c0*/  ISETP.GE.AND P0, PT, R113, R0, PT ;  /* 0x000000007100720c */ /* 0x000fe20003f06270 */
[----:B------:R1:W5:Y:S04]  /*203d0*/  LDL R188, [R1+0x16c] ;  /* 0x00016c0001bc7983 */ /* 0x0003680000100800 */
        /* <DEDUP_REMOVED lines=37> */
[----:B------:R1:W5:Y:S01]  /*20630*/  LDL R113, [R1+0x90] ;  /* 0x0000900001717983 */ /* 0x0003620000100800 */
[----:B------:R-:W-:-:S05]  /*20640*/  VIADD R56, R23, 0x38820 ;  /* 0x0003882017387836 */ /* 0x000fca0000000000 */
[----:B------:R-:W-:Y:S01]  /*20650*/  PRMT R56, RZ, 0x654, R56 ;  /* 0x00000654ff387816 */ /* 0x000fe20000000038 */
[----:B------:R1:W0:Y:S01]  /*20660*/  SHFL.IDX PT, R57, R61, RZ, 0x1c1f ;  /* 0x001c1fff3d397589 */ /* 0x00022200000e0000 */
[----:B------:R-:W-:Y:S02]  /*20670*/  BSSY B1, `(.L_x_668) ;  /* 0x0000085000017945 */ /* 0x000fe40003800000 */
[----:B------:R2:W-:Y:S02]  /*20680*/  SYNCS.ARRIVE.TRANS64.RED.A1T0 RZ, [R56+URZ], RZ ;  /* 0x000000ff38ff79a7 */ /* 0x0005e4000810043f */
[----:B--2---:R1:W2:Y:S01]  /*20690*/  SHFL.IDX PT, R56, R60, RZ, 0x1c1f ;  /* 0x001c1fff3c387589 */ /* 0x0042a200000e0000 */
[----:B------:R-:W-:Y:S05]  /*206a0*/  @P0 BRA `(.L_x_669) ;  /* 0x0000000800040947 */ /* 0x000fea0003800000 */
[----:B------:R-:W-:Y:S01]  /*206b0*/  ULDC UR4, c[0x0][0xac8] ;  /* 0x0002b20000047ab9 */ /* 0x000fe20000000800 */
[----:B------:R-:W-:Y:S01]  /*206c0*/  ULDC.64 UR6, c[0x0][0x208] ;  /* 0x0000820000067ab9 */ /* 0x000fe20000000a00 */
[----:B-----5:R-:W-:Y:S02]  /*206d0*/  ISETP.GE.AND P0, PT, R113, UR4, PT ;  /* 0x0000000471007c0c */ /* 0x020fe4000bf06270 */
[----:B------:R-:W-:Y:S02]  /*206e0*/  ISETP.GE.AND P5, PT, R191, UR4, PT ;  /* 0x00000004bf007c0c */ /* 0x000fe4000bfa6270 */
[----:B------:R-:W-:Y:S02]  /*206f0*/  ISETP.GE.AND P4, PT, R189, UR4, PT ;  /* 0x00000004bd007c0c */ /* 0x000fe4000bf86270 */
[----:B------:R-:W-:-:S07]  /*20700*/  ISETP.GE.AND P3, PT, R187, UR4, PT ;  /* 0x00000004bb007c0c */ /* 0x000fce000bf66270 */
[----:B0-2---:R-:W-:-:S05]  /*20710*/  @!P0 IMAD.WIDE R58, R113, 0x4, R56 ;  /* 0x00000004713a8825 */ /* 0x005fca00078e0238 */
[----:B------:R0:W-:Y:S01]  /*20720*/  @!P0 ST.E.64 desc[UR6][R58.64], R182 ;  /* 0x000000b63a008985 */ /* 0x0001e2000c101b06 */
[----:B------:R-:W-:-:S13]  /*20730*/  ISETP.GE.AND P0, PT, R211, UR4, PT ;  /* 0x00000004d3007c0c */ /* 0x000fda000bf06270 */
[----:B0-----:R-:W-:-:S04]  /*20740*/  @!P0 LEA R58, P1, R211, R56, 0x2 ;  /* 0x00000038d33a8211 */ /* 0x001fc800078210ff */
[----:B------:R-:W-:Y:S02]  /*20750*/  @!P0 LEA.HI.X R59, R211, R57, R223, 0x2, P1 ;  /* 0x00000039d33b8211 */ /* 0x000fe400008f14df */
[----:B------:R-:W-:-:S03]  /*20760*/  ISETP.GE.AND P1, PT, R207, UR4, PT ;  /* 0x00000004cf007c0c */ /* 0x000fc6000bf26270 */
[----:B------:R0:W-:Y:S01]  /*20770*/  @!P0 ST.E.64 desc[UR6][R58.64], R180 ;  /* 0x000000b43a008985 */ /* 0x0001e2000c101b06 */
[----:B------:R-:W-:-:S13]  /*20780*/  ISETP.GE.AND P0, PT, R209, UR4, PT ;  /* 0x00000004d1007c0c */ /* 0x000fda000bf06270 */
[----:B0-----:R-:W-:-:S04]  /*20790*/  @!P0 LEA R58, P2, R209, R56, 0x2 ;  /* 0x00000038d13a8211 */ /* 0x001fc800078410ff */
[----:B------:R-:W-:-:S05]  /*207a0*/  @!P0 LEA.HI.X R59, R209, R57, R210, 0x2, P2 ;  /* 0x00000039d13b8211 */ /* 0x000fca00010f14d2 */
[----:B------:R0:W-:Y:S01]  /*207b0*/  @!P0 ST.E.64 desc[UR6][R58.64], R178 ;  /* 0x000000b23a008985 */ /* 0x0001e2000c101b06 */
[----:B------:R-:W-:Y:S02]  /*207c0*/  ISETP.GE.AND P0, PT, R205, UR4, PT ;  /* 0x00000004cd007c0c */ /* 0x000fe4000bf06270 */
        /* <DEDUP_REMOVED lines=25> */
[----:B------:R-:W-:Y:S02]  /*20960*/  @!P1 LEA.HI.X R59, R195, R57, R196, 0x2, P2 ;  /* 0x00000039c33b9211 */ /* 0x000fe400010f14c4 */
[----:B------:R-:W-:-:S03]  /*20970*/  @!P4 LEA R62, P2, R189, R56, 0x2 ;  /* 0x00000038bd3ec211 */ /* 0x000fc600078410ff */
[----:B------:R0:W-:Y:S01]  /*20980*/  @!P1 ST.E.64 desc[UR6][R58.64], R164 ;  /* 0x000000a43a009985 */ /* 0x0001e2000c101b06 */
[----:B------:R-:W-:Y:S02]  /*20990*/  @!P4 LEA.HI.X R63, R189, R57, R190, 0x2, P2 ;  /* 0x00000039bd3fc211 */ /* 0x000fe400010f14be */
[----:B------:R-:W-:Y:S02]  /*209a0*/  ISETP.GE.AND P2, PT, R149, UR4, PT ;  /* 0x0000000495007c0c */ /* 0x000fe4000bf46270 */
[----:B0-----:R-:W-:-:S04]  /*209b0*/  @!P0 LEA R58, P1, R193, R56, 0x2 ;  /* 0x00000038c13a8211 */ /* 0x001fc800078210ff */
[----:B------:R-:W-:Y:S02]  /*209c0*/  @!P0 LEA.HI.X R59, R193, R57, R194, 0x2, P1 ;  /* 0x00000039c13b8211 */ /* 0x000fe400008f14c2 */
[----:B------:R-:W-:-:S03]  /*209d0*/  ISETP.GE.AND P1, PT, R151, UR4, PT ;  /* 0x0000000497007c0c */ /* 0x000fc6000bf26270 */
[----:B------:R0:W-:Y:S01]  /*209e0*/  @!P0 ST.E.64 desc[UR6][R58.64], R162 ;  /* 0x000000a23a008985 */ /* 0x0001e2000c101b06 */
[----:B------:R-:W-:Y:S02]  /*209f0*/  ISETP.GE.AND P0, PT, R185, UR4, PT ;  /* 0x00000004b9007c0c */ /* 0x000fe4000bf06270 */
[----:B0-----:R-:W-:-:S04]  /*20a00*/  @!P5 LEA R58, P6, R191, R56, 0x2 ;  /* 0x00000038bf3ad211 */ /* 0x001fc800078c10ff */
[----:B------:R-:W-:Y:S02]  /*20a10*/  @!P5 LEA.HI.X R59, R191, R57, R192, 0x2, P6 ;  /* 0x00000039bf3bd211 */ /* 0x000fe400030f14c0 */
[----:B------:R-:W-:-:S03]  /*20a20*/  @!P3 LEA R114, P6, R187, R56, 0x2 ;  /* 0x00000038bb72b211 */ /* 0x000fc600078c10ff */
[----:B------:R0:W-:Y:S01]  /*20a30*/  @!P5 ST.E.64 desc[UR6][R58.64], R160 ;  /* 0x000000a03a00d985 */ /* 0x0001e2000c101b06 */
[----:B------:R-:W-:-:S03]  /*20a40*/  @!P3 LEA.HI.X R115, R187, R57, R188, 0x2, P6 ;  /* 0x00000039bb73b211 */ /* 0x000fc600030f14bc */
[----:B------:R2:W-:Y:S04]  /*20a50*/  @!P4 ST.E.64 desc[UR6][R62.64], R158 ;  /* 0x0000009e3e00c985 */ /* 0x0005e8000c101b06 */
[----:B------:R3:W-:Y:S01]  /*20a60*/  @!P3 ST.E.64 desc[UR6][R114.64], R156 ;  /* 0x0000009c7200b985 */ /* 0x0007e2000c101b06 */
[----:B------:R-:W-:Y:S02]  /*20a70*/  ISETP.GE.AND P3, PT, R147, UR4, PT ;  /* 0x0000000493007c0c */ /* 0x000fe4000bf66270 */
[----:B0-----:R-:W-:-:S04]  /*20a80*/  @!P0 LEA R58, P4, R185, R56, 0x2 ;  /* 0x00000038b93a8211 */ /* 0x001fc800078810ff */
[-C--:B------:R-:W-:Y:S02]  /*20a90*/  @!P0 LEA.HI.X R59, R185, R57.reuse, R186, 0x2, P4 ;  /* 0x00000039b93b8211 */ /* 0x080fe400020f14ba */
[----:B------:R-:W-:Y:S02]  /*20aa0*/  ISETP.GE.AND P4, PT, R145, UR4, PT ;  /* 0x0000000491007c0c */ /* 0x000fe4000bf86270 */
[-C--:B--2---:R-:W-:Y:S01]  /*20ab0*/  @!P1 LEA R62, P5, R151, R56.reuse, 0x2 ;  /* 0x00000038973e9211 */ /* 0x084fe200078a10ff */
[----:B------:R0:W-:Y:S01]  /*20ac0*/  @!P0 ST.E.64 desc[UR6][R58.64], R154 ;  /* 0x0000009a3a008985 */ /* 0x0001e2000c101b06 */
[----:B---3--:R-:W-:Y:S02]  /*20ad0*/  @!P2 LEA R114, P6, R149, R56, 0x2 ;  /* 0x000000389572a211 */ /* 0x008fe400078c10ff */
[----:B------:R-:W-:Y:S02]  /*20ae0*/  @!P1 LEA.HI.X R63, R151, R57, R184, 0x2, P5 ;  /* 0x00000039973f9211 */ /* 0x000fe400028f14b8 */
[----:B------:R-:W-:-:S02]  /*20af0*/  ISETP.GE.AND P5, PT, R143, UR4, PT ;  /* 0x000000048f007c0c */ /* 0x000fc4000bfa6270 */
[----:B------:R-:W-:Y:S01]  /*20b00*/  @!P2 LEA.HI.X R115, R149, R57, R150, 0x2, P6 ;  /* 0x000000399573a211 */ /* 0x000fe200030f1496 */
[----:B------:R-:W-:Y:S01]  /*20b10*/  @!P1 ST.E.64 desc[UR6][R62.64], R152 ;  /* 0x000000983e009985 */ /* 0x000fe2000c101b06 */
[----:B------:R-:W-:-:S03]  /*20b20*/  ISETP.GE.AND P1, PT, R139, UR4, PT ;  /* 0x000000048b007c0c */ /* 0x000fc6000bf26270 */
[----:B------:R2:W-:Y:S01]  /*20b30*/  @!P2 ST.E.64 desc[UR6][R114.64], R2 ;  /* 0x000000027200a985 */ /* 0x0005e2000c101b06 */
[----:B------:R-:W-:Y:S02]  /*20b40*/  ISETP.GE.AND P2, PT, R141, UR4, PT ;  /* 0x000000048d007c0c */ /* 0x000fe4000bf46270 */
[----:B0-----:R-:W-:-:S04]  /*20b50*/  @!P4 LEA R58, P0, R145, R56, 0x2 ;  /* 0x00000038913ac211 */ /* 0x001fc800078010ff */
[----:B------:R-:W-:Y:S02]  /*20b60*/  @!P4 LEA.HI.X R59, R145, R57, R146, 0x2, P0 ;  /* 0x00000039913bc211 */ /* 0x000fe400000f1492 */
[----:B------:R-:W-:Y:S02]  /*20b70*/  ISETP.GE.AND P0, PT, R137, UR4, PT ;  /* 0x0000000489007c0c */ /* 0x000fe4000bf06270 */
[----:B--2---:R-:W-:-:S04]  /*20b80*/  @!P3 LEA R2, P6, R147, R56, 0x2 ;  /* 0x000000389302b211 */ /* 0x004fc800078c10ff */
[----:B------:R-:W-:Y:S02]  /*20b90*/  @!P3 LEA.HI.X R3, R147, R57, R148, 0x2, P6 ;  /* 0x000000399303b211 */ /* 0x000fe400030f1494 */
[----:B------:R-:W-:-:S03]  /*20ba0*/  @!P5 LEA R62, P6, R143, R56, 0x2 ;  /* 0x000000388f3ed211 */ /* 0x000fc600078c10ff */
[----:B------:R0:W-:Y:S01]  /*20bb0*/  @!P3 ST.E.64 desc[UR6][R2.64], R4 ;  /* 0x000000040200b985 */ /* 0x0001e2000c101b06 */
[----:B------:R-:W-:-:S03]  /*20bc0*/  @!P5 LEA.HI.X R63, R143, R57, R144, 0x2, P6 ;  /* 0x000000398f3fd211 */ /* 0x000fc600030f1490 */
[----:B------:R2:W-:Y:S01]  /*20bd0*/  @!P4 ST.E.64 desc[UR6][R58.64], R6 ;  /* 0x000000063a00c985 */ /* 0x0005e2000c101b06 */
[----:B------:R-:W-:-:S03]  /*20be0*/  ISETP.GE.AND P4, PT, R133, UR4, PT ;  /* 0x0000000485007c0c */ /* 0x000fc6000bf86270 */
[----:B------:R-:W-:Y:S01]  /*20bf0*/  @!P5 ST.E.64 desc[UR6][R62.64], R8 ;  /* 0x000000083e00d985 */ /* 0x000fe2000c101b06 */
[----:B------:R-:W-:Y:S02]  /*20c00*/  ISETP.GE.AND P5, PT, R135, UR4, PT ;  /* 0x0000000487007c0c */ /* 0x000fe4000bfa6270 */
[-C--:B0-----:R-:W-:Y:S02]  /*20c10*/  @!P2 LEA R2, P6, R141, R56.reuse, 0x2 ;  /* 0x000000388d02a211 */ /* 0x081fe400078c10ff */
[-C--:B------:R-:W-:Y:S02]  /*20c20*/  @!P1 LEA R4, P3, R139, R56.reuse, 0x2 ;  /* 0x000000388b049211 */ /* 0x080fe400078610ff */
[-C--:B------:R-:W-:Y:S02]  /*20c30*/  @!P2 LEA.HI.X R3, R141, R57.reuse, R142, 0x2, P6 ;  /* 0x000000398d03a211 */ /* 0x080fe400030f148e */
[----:B--2---:R-:W-:Y:S02]  /*20c40*/  @!P0 LEA R6, P6, R137, R56, 0x2 ;  /* 0x0000003889068211 */ /* 0x004fe400078c10ff */
[----:B------:R-:W-:Y:S01]  /*20c50*/  @!P1 LEA.HI.X R5, R139, R57, R140, 0x2, P3 ;  /* 0x000000398b059211 */ /* 0x000fe200018f148c */
[----:B------:R0:W-:Y:S01]  /*20c60*/  @!P2 ST.E.64 desc[UR6][R2.64], R10 ;  /* 0x0000000a0200a985 */ /* 0x0001e2000c101b06 */
[----:B------:R-:W-:-:S02]  /*20c70*/  ISETP.GE.AND P3, PT, R128, UR4, PT ;  /* 0x0000000480007c0c */ /* 0x000fc4000bf66270 */
[----:B------:R-:W-:Y:S01]  /*20c80*/  @!P0 LEA.HI.X R7, R137, R57, R138, 0x2, P6 ;  /* 0x0000003989078211 */ /* 0x000fe200030f148a */
[----:B------:R2:W-:Y:S04]  /*20c90*/  @!P1 ST.E.64 desc[UR6][R4.64], R12 ;  /* 0x0000000c04009985 */ /* 0x0005e8000c101b06 */
[----:B------:R3:W-:Y:S01]  /*20ca0*/  @!P0 ST.E.64 desc[UR6][R6.64], R14 ;  /* 0x0000000e06008985 */ /* 0x0007e2000c101b06 */
[----:B------:R-:W-:Y:S02]  /*20cb0*/  ISETP.GE.AND P0, PT, R126, UR4, PT ;  /* 0x000000047e007c0c */ /* 0x000fe4000bf06270 */
[-C--:B0-----:R-:W-:Y:S02]  /*20cc0*/  @!P5 LEA R2, P1, R135, R56.reuse, 0x2 ;  /* 0x000000388702d211 */ /* 0x081fe400078210ff */
[----:B--2---:R-:W-:-:S02]  /*20cd0*/  @!P4 LEA R4, P2, R133, R56, 0x2 ;  /* 0x000000388504c211 */ /* 0x004fc400078410ff */
[-C--:B------:R-:W-:Y:S02]  /*20ce0*/  @!P5 LEA.HI.X R3, R135, R57.reuse, R136, 0x2, P1 ;  /* 0x000000398703d211 */ /* 0x080fe400008f1488 */
[----:B---3--:R-:W-:Y:S02]  /*20cf0*/  @!P3 LEA R6, P6, R128, R56, 0x2 ;  /* 0x000000388006b211 */ /* 0x008fe400078c10ff */
[----:B------:R-:W-:Y:S01]  /*20d00*/  ISETP.GE.AND P1, PT, R124, UR4, PT ;  /* 0x000000047c007c0c */ /* 0x000fe2000bf26270 */
[----:B------:R0:W-:Y:S01]  /*20d10*/  @!P5 ST.E.64 desc[UR6][R2.64], R20 ;  /* 0x000000140200d985 */ /* 0x0001e2000c101b06 */
[-C--:B------:R-:W-:Y:S02]  /*20d20*/  @!P4 LEA.HI.X R5, R133, R57.reuse, R134, 0x2, P2 ;  /* 0x000000398505c211 */ /* 0x080fe400010f1486 */
[----:B------:R-:W-:Y:S02]  /*20d30*/  @!P3 LEA.HI.X R7, R128, R57, R132, 0x2, P6 ;  /* 0x000000398007b211 */ /* 0x000fe400030f1484 */
[----:B------:R-:W-:Y:S01]  /*20d40*/  ISETP.GE.AND P2, PT, R118, UR4, PT ;  /* 0x0000000476007c0c */ /* 0x000fe2000bf46270 */
[----:B------:R2:W-:Y:S01]  /*20d50*/  @!P4 ST.E.64 desc[UR6][R4.64], R24 ;  /* 0x000000180400c985 */ /* 0x0005e2000c101b06 */
[----:B------:R-:W-:-:S03]  /*20d60*/  ISETP.GE.AND P4, PT, R122, UR4, PT ;  /* 0x000000047a007c0c */ /* 0x000fc6000bf86270 */
[----:B------:R3:W-:Y:S01]  /*20d70*/  @!P3 ST.E.64 desc[UR6][R6.64], R28 ;  /* 0x0000001c0600b985 */ /* 0x0007e2000c101b06 */
[----:B------:R-:W-:Y:S02]  /*20d80*/  ISETP.GE.AND P3, PT, R120, UR4, PT ;  /* 0x0000000478007c0c */ /* 0x000fe4000bf66270 */
[----:B0-----:R-:W-:-:S04]  /*20d90*/  @!P0 LEA R2, P5, R126, R56, 0x2 ;  /* 0x000000387e028211 */ /* 0x001fc800078a10ff */
[-C--:B------:R-:W-:Y:S02]  /*20da0*/  @!P0 LEA.HI.X R3, R126, R57.reuse, R127, 0x2, P5 ;  /* 0x000000397e038211 */ /* 0x080fe400028f147f */
[----:B------:R-:W-:Y:S02]  /*20db0*/  ISETP.GE.AND P5, PT, R116, UR4, PT ;  /* 0x0000000474007c0c */ /* 0x000fe4000bfa6270 */
[CC--:B--2---:R-:W-:Y:S01]  /*20dc0*/  @!P1 LEA R4, P6, R124.reuse, R56.reuse, 0x2 ;  /* 0x000000387c049211 */ /* 0x0c4fe200078c10ff */
[----:B------:R0:W-:Y:S03]  /*20dd0*/  @!P0 ST.E.64 desc[UR6][R2.64], R32 ;  /* 0x0000002002008985 */ /* 0x0001e6000c101b06 */
[----:B------:R-:W-:Y:S02]  /*20de0*/  @!P1 LEA.HI.X R5, R124, R57, R125, 0x2, P6 ;  /* 0x000000397c059211 */ /* 0x000fe400030f147d */
[----:B---3--:R-:W-:-:S03]  /*20df0*/  @!P3 LEA R6, P6, R120, R56, 0x2 ;  /* 0x000000387806b211 */ /* 0x008fc600078c10ff */
[----:B------:R2:W-:Y:S01]  /*20e00*/  @!P1 ST.E.64 desc[UR6][R4.64], R36 ;  /* 0x0000002404009985 */ /* 0x0005e2000c101b06 */
[----:B------:R-:W-:Y:S02]  /*20e10*/  @!P3 LEA.HI.X R7, R120, R57, R121, 0x2, P6 ;  /* 0x000000397807b211 */ /* 0x000fe400030f1479 */
[----:B0-----:R-:W-:-:S04]  /*20e20*/  @!P4 LEA R2, P0, R122, R56, 0x2 ;  /* 0x000000387a02c211 */ /* 0x001fc800078010ff */
[-C--:B------:R-:W-:Y:S02]  /*20e30*/  @!P4 LEA.HI.X R3, R122, R57.reuse, R123, 0x2, P0 ;  /* 0x000000397a03c211 */ /* 0x080fe400000f147b */
[-C--:B------:R-:W-:Y:S02]  /*20e40*/  @!P5 LEA R8, P0, R116, R56.reuse, 0x2 ;  /* 0x000000387408d211 */ /* 0x080fe400078010ff */
[----:B--2---:R-:W-:Y:S01]  /*20e50*/  @!P2 LEA R4, P1, R118, R56, 0x2 ;  /* 0x000000387604a211 */ /* 0x004fe200078210ff */
[----:B------:R3:W-:Y:S01]  /*20e60*/  @!P4 ST.E.64 desc[UR6][R2.64], R40 ;  /* 0x000000280200c985 */ /* 0x0007e2000c101b06 */
[-C--:B------:R-:W-:Y:S02]  /*20e70*/  @!P5 LEA.HI.X R9, R116, R57.reuse, R117, 0x2, P0 ;  /* 0x000000397409d211 */ /* 0x080fe400000f1475 */
[----:B------:R-:W-:Y:S01]  /*20e80*/  @!P2 LEA.HI.X R5, R118, R57, R119, 0x2, P1 ;  /* 0x000000397605a211 */ /* 0x000fe200008f1477 */
[----:B------:R3:W-:Y:S04]  /*20e90*/  @!P3 ST.E.64 desc[UR6][R6.64], R44 ;  /* 0x0000002c0600b985 */ /* 0x0007e8000c101b06 */
[----:B------:R3:W-:Y:S04]  /*20ea0*/  @!P2 ST.E.64 desc[UR6][R4.64], R48 ;  /* 0x000000300400a985 */ /* 0x0007e8000c101b06 */
[----:B------:R3:W-:Y:S02]  /*20eb0*/  @!P5 ST.E.64 desc[UR6][R8.64], R52 ;  /* 0x000000340800d985 */ /* 0x0007e4000c101b06 */
.L_x_669:
[----:B------:R-:W-:Y:S05]  /*20ec0*/  BSYNC B1 ;  /* 0x0000000000017941 */ /* 0x000fea0003800000 */
.L_x_668:
[----:B------:R-:W-:Y:S01]  /*20ed0*/  ISETP.GE.AND P0, PT, R112, R0, PT ;  /* 0x000000007000720c */ /* 0x000fe20003f06270 */
[----:B---3--:R3:W4:Y:S04]  /*20ee0*/  SHFL.IDX PT, R3, R61, 0x1, 0x1c1f ;  /* 0x003c1f003d037f89 */ /* 0x00872800000e0000 */
[----:B------:R3:W0:Y:S08]  /*20ef0*/  SHFL.IDX PT, R2, R60, 0x1, 0x1c1f ;  /* 0x003c1f003c027f89 */ /* 0x00063000000e0000 */
[----:B---3--:R-:W-:Y:S05]  /*20f00*/  @P0 BRA `(.L_x_667) ;  /* 0x0000001400b80947 */ /* 0x008fea0003800000 */
[----:B------:R-:W-:Y:S01]  /*20f10*/  ULDC UR4, c[0x0][0xac8] ;  /* 0x0002b20000047ab9 */ /* 0x000fe20000000800 */
[----:B------:R-:W-:Y:S01]  /*20f20*/  ULDC.64 UR6, c[0x0][0x208] ;  /* 0x0000820000067ab9 */ /* 0x000fe20000000a00 */
[----:B-----5:R-:W-:Y:S02]  /*20f30*/  ISETP.GE.AND P3, PT, R113, UR4, PT ;  /* 0x0000000471007c0c */ /* 0x020fe4000bf66270 */
[----:B------:R-:W-:Y:S02]  /*20f40*/  ISETP.GE.AND P2, PT, R211, UR4, PT ;  /* 0x00000004d3007c0c */ /* 0x000fe4000bf46270 */
[----:B------:R-:W-:Y:S02]  /*20f50*/  ISETP.GE.AND P1, PT, R209, UR4, PT ;  /* 0x00000004d1007c0c */ /* 0x000fe4000bf26270 */
[----:B------:R-:W-:Y:S02]  /*20f60*/  ISETP.GE.AND P0, PT, R207, UR4, PT ;  /* 0x00000004cf007c0c */ /* 0x000fe4000bf06270 */
[----:B------:R-:W-:-:S05]  /*20f70*/  ISETP.GE.AND P4, PT, R203, UR4, PT ;  /* 0x00000004cb007c0c */ /* 0x000fca000bf86270 */
[----:B0---4-:R-:W-:-:S04]  /*20f80*/  @!P3 IMAD.WIDE R4, R113, 0x4, R2 ;  /* 0x000000047104b825 */ /* 0x011fc800078e0202 */
[-C--:B------:R-:W-:Y:S01]  /*20f90*/  @!P1 LEA R6, P5, R209, R2.reuse, 0x2 ;  /* 0x00000002d1069211 */ /* 0x080fe200078a10ff */
[----:B------:R0:W-:Y:S01]  /*20fa0*/  @!P3 ST.E.64 desc[UR6][R4.64], R26 ;  /* 0x0000001a0400b985 */ /* 0x0001e2000c101b06 */
[----:B------:R-:W-:Y:S02]  /*20fb0*/  ISETP.GE.AND P3, PT, R205, UR4, PT ;  /* 0x00000004cd007c0c */ /* 0x000fe4000bf66270 */
[----:B------:R-:W-:Y:S02]  /*20fc0*/  @!P1 LEA.HI.X R7, R209, R3, R210, 0x2, P5 ;  /* 0x00000003d1079211 */ /* 0x000fe400028f14d2 */
        /* <DEDUP_REMOVED lines=9> */
[-C--:B0-----:R-:W-:Y:S02]  /*21060*/  @!P3 LEA R4, P1, R205, R2.reuse, 0x2 ;  /* 0x00000002cd04b211 */ /* 0x081fe400078210ff */
[----:B---3--:R-:W-:Y:S02]  /*21070*/  @!P4 LEA R6, P2, R203, R2, 0x2 ;  /* 0x00000002cb06c211 */ /* 0x008fe400078410ff */
[----:B------:R-:W-:-:S02]  /*21080*/  @!P3 LEA.HI.X R5, R205, R3, R206, 0x2, P1 ;  /* 0x00000003cd05b211 */ /* 0x000fc400008f14ce */
[----:B------:R-:W-:Y:S02]  /*21090*/  ISETP.GE.AND P1, PT, R197, UR4, PT ;  /* 0x00000004c5007c0c */ /* 0x000fe4000bf26270 */
[-C--:B------:R-:W-:Y:S01]  /*210a0*/  @!P4 LEA.HI.X R7, R203, R3.reuse, R204, 0x2, P2 ;  /* 0x00000003cb07c211 */ /* 0x080fe200010f14cc */
[----:B------:R0:W-:Y:S01]  /*210b0*/  @!P3 ST.E.64 desc[UR6][R4.64], R42 ;  /* 0x0000002a0400b985 */ /* 0x0001e2000c101b06 */
[----:B------:R-:W-:Y:S02]  /*210c0*/  ISETP.GE.AND P2, PT, R195, UR4, PT ;  /* 0x00000004c3007c0c */ /* 0x000fe4000bf46270 */
[----:B----4-:R-:W-:Y:S01]  /*210d0*/  @!P5 LEA R8, P6, R201, R2, 0x2 ;  /* 0x00000002c908d211 */ /* 0x010fe200078c10ff */
[----:B------:R3:W-:Y:S01]  /*210e0*/  @!P4 ST.E.64 desc[UR6][R6.64], R46 ;  /* 0x0000002e0600c985 */ /* 0x0007e2000c101b06 */
[----:B------:R-:W-:Y:S02]  /*210f0*/  ISETP.GE.AND P3, PT, R193, UR4, PT ;  /* 0x00000004c1007c0c */ /* 0x000fe4000bf66270 */
[----:B------:R-:W-:-:S02]  /*21100*/  @!P5 LEA.HI.X R9, R201, R3, R202, 0x2, P6 ;  /* 0x00000003c909d211 */ /* 0x000fc400030f14ca */
[----:B------:R-:W-:-:S03]  /*21110*/  ISETP.GE.AND P4, PT, R191, UR4, PT ;  /* 0x00000004bf007c0c */ /* 0x000fc6000bf86270 */
[----:B------:R4:W-:Y:S01]  /*21120*/  @!P5 ST.E.64 desc[UR6][R8.64], R50 ;  /* 0x000000320800d985 */ /* 0x0009e2000c101b06 */
[-C--:B0-----:R-:W-:Y:S02]  /*21130*/  @!P0 LEA R4, P6, R199, R2.reuse, 0x2 ;  /* 0x00000002c7048211 */ /* 0x081fe400078c10ff */
[-C--:B---3--:R-:W-:Y:S02]  /*21140*/  @!P1 LEA R6, P5, R197, R2.reuse, 0x2 ;  /* 0x00000002c5069211 */ /* 0x088fe400078a10ff */
[-C--:B------:R-:W-:Y:S02]  /*21150*/  @!P0 LEA.HI.X R5, R199, R3.reuse, R200, 0x2, P6 ;  /* 0x00000003c7058211 */ /* 0x080fe400030f14c8 */
[----:B------:R-:W-:Y:S02]  /*21160*/  @!P1 LEA.HI.X R7, R197, R3, R198, 0x2, P5 ;  /* 0x00000003c5079211 */ /* 0x000fe400028f14c6 */
[----:B------:R-:W-:Y:S01]  /*21170*/  ISETP.GE.AND P5, PT, R189, UR4, PT ;  /* 0x00000004bd007c0c */ /* 0x000fe2000bfa6270 */
[----:B------:R0:W-:Y:S01]  /*21180*/  @!P0 ST.E.64 desc[UR6][R4.64], R54 ;  /* 0x0000003604008985 */ /* 0x0001e2000c101b06 */
[----:B----4-:R-:W-:-:S02]  /*21190*/  @!P2 LEA R8, P6, R195, R2, 0x2 ;  /* 0x00000002c308a211 */ /* 0x010fc400078c10ff */
[----:B------:R-:W-:Y:S01]  /*211a0*/  ISETP.GE.AND P0, PT, R187, UR4, PT ;  /* 0x00000004bb007c0c */ /* 0x000fe2000bf06270 */
[----:B------:R3:W-:Y:S01]  /*211b0*/  @!P1 ST.E.64 desc[UR6][R6.64], R64 ;  /* 0x0000004006009985 */ /* 0x0007e2000c101b06 */
[----:B------:R-:W-:Y:S02]  /*211c0*/  @!P2 LEA.HI.X R9, R195, R3, R196, 0x2, P6 ;  /* 0x00000003c309a211 */ /* 0x000fe400030f14c4 */
        /* <DEDUP_REMOVED lines=8> */
[----:B----4-:R-:W-:-:S03]  /*21250*/  @!P5 LEA R8, P6, R189, R2, 0x2 ;  /* 0x00000002bd08d211 */ /* 0x010fc600078c10ff */
[----:B------:R3:W-:Y:S01]  /*21260*/  @!P4 ST.E.64 desc[UR6][R6.64], R70 ;  /* 0x000000460600c985 */ /* 0x0007e2000c101b06 */
[----:B------:R-:W-:-:S05]  /*21270*/  @!P5 LEA.HI.X R9, R189, R3, R190, 0x2, P6 ;  /* 0x00000003bd09d211 */ /* 0x000fca00030f14be */
[----:B------:R4:W-:Y:S01]  /*21280*/  @!P5 ST.E.64 desc[UR6][R8.64], R74 ;  /* 0x0000004a0800d985 */ /* 0x0009e2000c101b06 */
[----:B------:R-:W-:Y:S02]  /*21290*/  ISETP.GE.AND P5, PT, R149, UR4, PT ;  /* 0x0000000495007c0c */ /* 0x000fe4000bfa6270 */
[----:B0-----:R-:W-:-:S04]  /*212a0*/  @!P0 LEA R4, P4, R187, R2, 0x2 ;  /* 0x00000002bb048211 */ /* 0x001fc800078810ff */
[-C--:B------:R-:W-:Y:S02]  /*212b0*/  @!P0 LEA.HI.X R5, R187, R3.reuse, R188, 0x2, P4 ;  /* 0x00000003bb058211 */ /* 0x080fe400020f14bc */
[----:B------:R-:W-:Y:S02]  /*212c0*/  ISETP.GE.AND P4, PT, R147, UR4, PT ;  /* 0x0000000493007c0c */ /* 0x000fe4000bf86270 */
[-C--:B---3--:R-:W-:Y:S01]  /*212d0*/  @!P1 LEA R6, P3, R185, R2.reuse, 0x2 ;  /* 0x00000002b9069211 */ /* 0x088fe200078610ff */
[----:B------:R0:W-:Y:S01]  /*212e0*/  @!P0 ST.E.64 desc[UR6][R4.64], R72 ;  /* 0x0000004804008985 */ /* 0x0001e2000c101b06 */
[----:B----4-:R-:W-:Y:S02]  /*212f0*/  @!P2 LEA R8, P6, R151, R2, 0x2 ;  /* 0x000000029708a211 */ /* 0x010fe400078c10ff */
[----:B------:R-:W-:Y:S02]  /*21300*/  @!P1 LEA.HI.X R7, R185, R3, R186, 0x2, P3 ;  /* 0x00000003b9079211 */ /* 0x000fe400018f14ba */
[----:B------:R-:W-:-:S02]  /*21310*/  ISETP.GE.AND P3, PT, R145, UR4, PT ;  /* 0x0000000491007c0c */ /* 0x000fc4000bf66270 */
[----:B------:R-:W-:Y:S01]  /*21320*/  @!P2 LEA.HI.X R9, R151, R3, R184, 0x2, P6 ;  /* 0x000000039709a211 */ /* 0x000fe200030f14b8 */
[----:B------:R3:W-:Y:S01]  /*21330*/  @!P1 ST.E.64 desc[UR6][R6.64], R76 ;  /* 0x0000004c06009985 */ /* 0x0007e2000c101b06 */
[----:B------:R-:W-:-:S03]  /*21340*/  ISETP.GE.AND P1, PT, R141, UR4, PT ;  /* 0x000000048d007c0c */ /* 0x000fc6000bf26270 */
[----:B------:R4:W-:Y:S01]  /*21350*/  @!P2 ST.E.64 desc[UR6][R8.64], R78 ;  /* 0x0000004e0800a985 */ /* 0x0009e2000c101b06 */
[----:B------:R-:W-:Y:S02]  /*21360*/  ISETP.GE.AND P2, PT, R143, UR4, PT ;  /* 0x000000048f007c0c */ /* 0x000fe4000bf46270 */
[----:B0-----:R-:W-:-:S04]  /*21370*/  @!P5 LEA R4, P6, R149, R2, 0x2 ;  /* 0x000000029504d211 */ /* 0x001fc800078c10ff */
[----:B------:R-:W-:Y:S02]  /*21380*/  @!P5 LEA.HI.X R5, R149, R3, R150, 0x2, P6 ;  /* 0x000000039505d211 */ /* 0x000fe400030f1496 */
[----:B---3--:R-:W-:-:S03]  /*21390*/  @!P4 LEA R6, P0, R147, R2, 0x2 ;  /* 0x000000029306c211 */ /* 0x008fc600078010ff */
[----:B------:R0:W-:Y:S01]  /*213a0*/  @!P5 ST.E.64 desc[UR6][R4.64], R80 ;  /* 0x000000500400d985 */ /* 0x0001e2000c101b06 */
[----:B------:R-:W-:Y:S02]  /*213b0*/  ISETP.GE.AND P5, PT, R137, UR4, PT ;  /* 0x0000000489007c0c */ /* 0x000fe4000bfa6270 */
[-C--:B------:R-:W-:Y:S02]  /*213c0*/  @!P4 LEA.HI.X R7, R147, R3.reuse, R148, 0x2, P0 ;  /* 0x000000039307c211 */ /* 0x080fe400000f1494 */
[----:B------:R-:W-:Y:S02]  /*213d0*/  ISETP.GE.AND P0, PT, R139, UR4, PT ;  /* 0x000000048b007c0c */ /* 0x000fe4000bf06270 */
[----:B----4-:R-:W-:Y:S01]  /*213e0*/  @!P3 LEA R8, P6, R145, R2, 0x2 ;  /* 0x000000029108b211 */ /* 0x010fe200078c10ff */
[----:B------:R3:W-:Y:S01]  /*213f0*/  @!P4 ST.E.64 desc[UR6][R6.64], R82 ;  /* 0x000000520600c985 */ /* 0x0007e2000c101b06 */
[----:B------:R-:W-:Y:S02]  /*21400*/  ISETP.GE.AND P4, PT, R135, UR4, PT ;  /* 0x0000000487007c0c */ /* 0x000fe4000bf86270 */
[----:B------:R-:W-:-:S02]  /*21410*/  @!P3 LEA.HI.X R9, R145, R3, R146, 0x2, P6 ;  /* 0x000000039109b211 */ /* 0x000fc400030f1492 */
[----:B0-----:R-:W-:-:S03]  /*21420*/  @!P2 LEA R4, P6, R143, R2, 0x2 ;  /* 0x000000028f04a211 */ /* 0x001fc600078c10ff */
[----:B------:R0:W-:Y:S01]  /*21430*/  @!P3 ST.E.64 desc[UR6][R8.64], R84 ;  /* 0x000000540800b985 */ /* 0x0001e2000c101b06 */
[----:B------:R-:W-:Y:S02]  /*21440*/  @!P2 LEA.HI.X R5, R143, R3, R144, 0x2, P6 ;  /* 0x000000038f05a211 */ /* 0x000fe400030f1490 */
[----:B---3--:R-:W-:-:S03]  /*21450*/  @!P1 LEA R6, P3, R141, R2, 0x2 ;  /* 0x000000028d069211 */ /* 0x008fc600078610ff */
[----:B------:R3:W-:Y:S01]  /*21460*/  @!P2 ST.E.64 desc[UR6][R4.64], R86 ;  /* 0x000000560400a985 */ /* 0x0007e2000c101b06 */
[-C--:B------:R-:W-:Y:S02]  /*21470*/  @!P1 LEA.HI.X R7, R141, R3.reuse, R142, 0x2, P3 ;  /* 0x000000038d079211 */ /* 0x080fe400018f148e */
[----:B------:R-:W-:Y:S02]  /*21480*/  ISETP.GE.AND P3, PT, R133, UR4, PT ;  /* 0x0000000485007c0c */ /* 0x000fe4000bf66270 */
[CC--:B0-----:R-:W-:Y:S01]  /*21490*/  @!P0 LEA R8, P6, R139.reuse, R2.reuse, 0x2 ;  /* 0x000000028b088211 */ /* 0x0c1fe200078c10ff */
[----:B------:R0:W-:Y:S03]  /*214a0*/  @!P1 ST.E.64 desc[UR6][R6.64], R88 ;  /* 0x0000005806009985 */ /* 0x0001e6000c101b06 */
[----:B------:R-:W-:Y:S02]  /*214b0*/  @!P0 LEA.HI.X R9, R139, R3, R140, 0x2, P6 ;  /* 0x000000038b098211 */ /* 0x000fe400030f148c */
[----:B---3--:R-:W-:-:S03]  /*214c0*/  @!P5 LEA R4, P1, R137, R2, 0x2 ;  /* 0x000000028904d211 */ /* 0x008fc600078210ff */
[----:B------:R3:W-:Y:S01]  /*214d0*/  @!P0 ST.E.64 desc[UR6][R8.64], R90 ;  /* 0x0000005a08008985 */ /* 0x0007e2000c101b06 */
[----:B------:R-:W-:Y:S02]  /*214e0*/  ISETP.GE.AND P0, PT, R128, UR4, PT ;  /* 0x0000000480007c0c */ /* 0x000fe4000bf06270 */
[-C--:B------:R-:W-:Y:S02]  /*214f0*/  @!P5 LEA.HI.X R5, R137, R3.reuse, R138, 0x2, P1 ;  /* 0x000000038905d211 */ /* 0x080fe400008f148a */
[----:B------:R-:W-:Y:S02]  /*21500*/  ISETP.GE.AND P1, PT, R126, UR4, PT ;  /* 0x000000047e007c0c */ /* 0x000fe4000bf26270 */
[C---:B0-----:R-:W-:Y:S01]  /*21510*/  @!P4 LEA R6, P2, R135.reuse, R2, 0x2 ;  /* 0x000000028706c211 */ /* 0x041fe200078410ff */
[----:B------:R0:W-:Y:S03]  /*21520*/  @!P5 ST.E.64 desc[UR6][R4.64], R92 ;  /* 0x0000005c0400d985 */ /* 0x0001e6000c101b06 */
[----:B------:R-:W-:-:S02]  /*21530*/  @!P4 LEA.HI.X R7, R135, R3, R136, 0x2, P2 ;  /* 0x000000038707c211 */ /* 0x000fc400010f1488 */
[----:B------:R-:W-:Y:S02]  /*21540*/  ISETP.GE.AND P2, PT, R120, UR4, PT ;  /* 0x0000000478007c0c */ /* 0x000fe4000bf46270 */
[CC--:B---3--:R-:W-:Y:S01]  /*21550*/  @!P3 LEA R8, P6, R133.reuse, R2.reuse, 0x2 ;  /* 0x000000028508b211 */ /* 0x0c8fe200078c10ff */
[----:B------:R3:W-:Y:S01]  /*21560*/  @!P4 ST.E.64 desc[UR6][R6.64], R94 ;  /* 0x0000005e0600c985 */ /* 0x0007e2000c101b06 */
[----:B------:R-:W-:Y:S02]  /*21570*/  ISETP.GE.AND P4, PT, R124, UR4, PT ;  /* 0x000000047c007c0c */ /* 0x000fe4000bf86270 */
[----:B------:R-:W-:Y:S02]  /*21580*/  @!P3 LEA.HI.X R9, R133, R3, R134, 0x2, P6 ;  /* 0x000000038509b211 */ /* 0x000fe400030f1486 */
[----:B0-----:R-:W-:-:S03]  /*21590*/  @!P1 LEA R4, P6, R126, R2, 0x2 ;  /* 0x000000027e049211 */ /* 0x001fc600078c10ff */
[----:B------:R0:W-:Y:S01]  /*215a0*/  @!P3 ST.E.64 desc[UR6][R8.64], R96 ;  /* 0x000000600800b985 */ /* 0x0001e2000c101b06 */
[----:B------:R-:W-:Y:S02]  /*215b0*/  ISETP.GE.AND P3, PT, R122, UR4, PT ;  /* 0x000000047a007c0c */ /* 0x000fe4000bf66270 */
[----:B------:R-:W-:Y:S02]  /*215c0*/  @!P1 LEA.HI.X R5, R126, R3, R127, 0x2, P6 ;  /* 0x000000037e059211 */ /* 0x000fe400030f147f */
[----:B---3--:R-:W-:-:S04]  /*215d0*/  @!P0 LEA R6, P5, R128, R2, 0x2 ;  /* 0x0000000280068211 */ /* 0x008fc800078a10ff */
[----:B------:R-:W-:Y:S02]  /*215e0*/  @!P0 LEA.HI.X R7, R128, R3, R132, 0x2, P5 ;  /* 0x0000000380078211 */ /* 0x000fe400028f1484 */
[----:B------:R-:W-:-:S03]  /*215f0*/  ISETP.GE.AND P5, PT, R118, UR4, PT ;  /* 0x0000000476007c0c */ /* 0x000fc6000bfa6270 */
[----:B------:R3:W-:Y:S04]  /*21600*/  @!P0 ST.E.64 desc[UR6][R6.64], R98 ;  /* 0x0000006206008985 */ /* 0x0007e8000c101b06 */
[----:B------:R4:W-:Y:S01]  /*21610*/  @!P1 ST.E.64 desc[UR6][R4.64], R100 ;  /* 0x0000006404009985 */ /* 0x0009e2000c101b06 */
[----:B0-----:R-:W-:-:S04]  /*21620*/  @!P2 LEA R8, P1, R120, R2, 0x2 ;  /* 0x000000027808a211 */ /* 0x001fc800078210ff */
[----:B------:R-:W-:Y:S02]  /*21630*/  @!P2 LEA.HI.X R9, R120, R3, R121, 0x2, P1 ;  /* 0x000000037809a211 */ /* 0x000fe400008f1479 */
[----:B---3--:R-:W-:-:S04]  /*21640*/  @!P4 LEA R6, P0, R124, R2, 0x2 ;  /* 0x000000027c06c211 */ /* 0x008fc800078010ff */
[-C--:B------:R-:W-:Y:S02]  /*21650*/  @!P4 LEA.HI.X R7, R124, R3.reuse, R125, 0x2, P0 ;  /* 0x000000037c07c211 */ /* 0x080fe400000f147d */
[-C--:B------:R-:W-:Y:S02]  /*21660*/  @!P5 LEA R10, P0, R118, R2.reuse, 0x2 ;  /* 0x00000002760ad211 */ /* 0x080fe400078010ff */
[----:B----4-:R-:W-:Y:S01]  /*21670*/  @!P3 LEA R4, P6, R122, R2, 0x2 ;  /* 0x000000027a04b211 */ /* 0x010fe200078c10ff */
[----:B------:R0:W-:Y:S01]  /*21680*/  @!P4 ST.E.64 desc[UR6][R6.64], R102 ;  /* 0x000000660600c985 */ /* 0x0001e2000c101b06 */
[-C--:B------:R-:W-:Y:S02]  /*21690*/  @!P5 LEA.HI.X R11, R118, R3.reuse, R119, 0x2, P0 ;  /* 0x00000003760bd211 */ /* 0x080fe400000f1477 */
[----:B------:R-:W-:Y:S02]  /*216a0*/  ISETP.GE.AND P0, PT, R116, UR4, PT ;  /* 0x0000000474007c0c */ /* 0x000fe4000bf06270 */
[----:B------:R-:W-:-:S05]  /*216b0*/  @!P3 LEA.HI.X R5, R122, R3, R123, 0x2, P6 ;  /* 0x000000037a05b211 */ /* 0x000fca00030f147b */
[----:B------:R0:W-:Y:S04]  /*216c0*/  @!P3 ST.E.64 desc[UR6][R4.64], R104 ;  /* 0x000000680400b985 */ /* 0x0001e8000c101b06 */
[----:B------:R0:W-:Y:S04]  /*216d0*/  @!P2 ST.E.64 desc[UR6][R8.64], R106 ;  /* 0x0000006a0800a985 */ /* 0x0001e8000c101b06 */
[----:B------:R0:W-:Y:S01]  /*216e0*/  @!P5 ST.E.64 desc[UR6][R10.64], R108 ;  /* 0x0000006c0a00d985 */ /* 0x0001e2000c101b06 */
[----:B------:R-:W-:Y:S05]  /*216f0*/  @P0 BRA `(.L_x_667) ;  /* 0x0000000c00bc0947 */ /* 0x000fea0003800000 */
[----:B------:R-:W-:Y:S01]  /*21700*/  LEA R2, P0, R116, R2, 0x2 ;  /* 0x0000000274027211 */ /* 0x000fe200078010ff */
[----:B------:R-:W-:-:S03]  /*21710*/  ULDC.64 UR4, c[0x0][0x208] ;  /* 0x0000820000047ab9 */ /* 0x000fc60000000a00 */
[----:B------:R-:W-:-:S05]  /*21720*/  LEA.HI.X R3, R116, R3, R117, 0x2, P0 ;  /* 0x0000000374037211 */ /* 0x000fca00000f1475 */
[----:B------:R3:W-:Y:S01]  /*21730*/  ST.E.64 desc[UR4][R2.64], R110 ;  /* 0x0000006e02007985 */ /* 0x0007e2000c101b04 */
[----:B------:R-:W-:Y:S05]  /*21740*/  BRA `(.L_x_667) ;  /* 0x0000000c00a87947 */ /* 0x000fea0003800000 */
.L_x_658:
[----:B------:R-:W2:Y:S01]  /*21750*/  LDL.LU R4, [R1+0x7c] ;  /* 0x00007c0001047983 */ /* 0x000ea20000300800 */
[----:B------:R-:W-:Y:S01]  /*21760*/  ULDC.64 UR6, c[0x0][0xc08] ;  /* 0x0003020000067ab9 */ /* 0x000fe20000000a00 */
[----:B------:R-:W-:Y:S02]  /*21770*/  ULDC.64 UR4, c[0x0][0xc00] ;  /* 0x0003000000047ab9 */ /* 0x000fe40000000a00 */
[----:B0-----:R-:W3:Y:S04]  /*21780*/  LDL.LU R0, [R1+0x80] ;  /* 0x0000800001007983 */ /* 0x001ee80000300800 */
[----:B------:R-:W4:Y:S01]  /*21790*/  LDL R8, [R1+0x74] ;  /* 0x0000740001087983 */ /* 0x000f220000100800 */
[----:B------:R-:W-:Y:S01]  /*217a0*/  ISETP.NE.U32.AND P1, PT, RZ, UR6, PT ;  /* 0x00000006ff007c0c */ /* 0x000fe2000bf25070 */
[----:B------:R-:W-:Y:S01]  /*217b0*/  ULDC.64 UR8, c[0x0][0x208] ;  /* 0x0000820000087ab9 */ /* 0x000fe20000000a00 */
[----:B------:R-:W-:-:S02]  /*217c0*/  ISETP.NE.U32.AND P0, PT, RZ, UR4, PT ;  /* 0x00000004ff007c0c */ /* 0x000fc4000bf05070 */
[----:B------:R-:W-:Y:S01]  /*217d0*/  ISETP.NE.AND.EX P1, PT, RZ, UR7, PT, P1 ;  /* 0x00000007ff007c0c */ /* 0x000fe2000bf25310 */
[----:B------:R-:W0:Y:S01]  /*217e0*/  S2R R6, SR_TID.X ;  /* 0x0000000000067919 */ /* 0x000e220000002100 */
[----:B------:R-:W-:Y:S02]  /*217f0*/  ISETP.NE.AND.EX P0, PT, RZ, UR5, PT, P0 ;  /* 0x00000005ff007c0c */ /* 0x000fe4000bf05300 */
[----:B------:R-:W-:Y:S01]  /*21800*/  MOV R15, RZ ;  /* 0x000000ff000f7202 */ /* 0x000fe20000000f00 */
[----:B0-----:R-:W-:-:S05]  /*21810*/  VIADD R7, R6, 0xffffff80 ;  /* 0xffffff8006077836 */ /* 0x001fca0000000000 */
[----:B------:R-:W-:Y:S02]  /*21820*/  ISETP.GT.AND P3, PT, R7, 0x7f, PT ;  /* 0x0000007f0700780c */ /* 0x000fe40003f64270 */
[----:B--2---:R-:W-:-:S04]  /*21830*/  IADD3 R2, P2, R4, UR4, RZ ;  /* 0x0000000404027c10 */ /* 0x004fc8000ff5e0ff */
[----:B---3--:R-:W-:Y:S02]  /*21840*/  IADD3.X R3, R0, UR5, RZ, P2, !PT ;  /* 0x0000000500037c10 */ /* 0x008fe400097fe4ff */
[----:B------:R-:W-:Y:S01]  /*21850*/  @P1 IADD3 R4, P2, R4, UR6, RZ ;  /* 0x0000000604041c10 */ /* 0x000fe2000ff5e0ff */
[----:B------:R-:W-:Y:S02]  /*21860*/  ULDC UR4, c[0x0][0xa88] ;  /* 0x0002a20000047ab9 */ /* 0x000fe40000000800 */
[----:B------:R0:W5:Y:S01]  /*21870*/  @P0 LDG.E R15, desc[UR8][R2.64] ;  /* 0x00000008020f0981 */ /* 0x000162000c1e1900 */
[----:B------:R-:W-:Y:S01]  /*21880*/  @P1 IADD3.X R5, R0, UR7, RZ, P2, !PT ;  /* 0x0000000700051c10 */ /* 0x000fe200097fe4ff */
[----:B------:R-:W-:Y:S01]  /*21890*/  IMAD.U32 R0, RZ, RZ, UR4 ;  /* 0x00000004ff007e24 */ /* 0x000fe2000f8e00ff */
[----:B----4-:R-:W-:-:S05]  /*218a0*/  ISETP.NE.AND P2, PT, R8, RZ, PT ;  /* 0x000000ff0800720c */ /* 0x010fca0003f45270 */
[----:B------:R0:W5:Y:S08]  /*218b0*/  @P1 LDG.E R0, desc[UR8][R4.64] ;  /* 0x0000000804001981 */ /* 0x000170000c1e1900 */
[----:B------:R-:W2:Y:S02]  /*218c0*/  @!P2 LDC R8, c[0x0][0xad4] ;  /* 0x0002b500ff08ab82 */ /* 0x000ea40000000800 */
[----:B--2---:R0:W-:Y:S01]  /*218d0*/  @!P2 STL [R1+0x74], R8 ;  /* 0x000074080100a387 */ /* 0x0041e20000100800 */
[----:B------:R-:W-:Y:S01]  /*218e0*/  ISETP.GT.AND P2, PT, R8, 0x1, PT ;  /* 0x000000010800780c */ /* 0x000fe20003f44270 */
[----:B------:R-:W-:-:S12]  /*218f0*/  @P1 BRA `(.L_x_670) ;  /* 0x0000000000141947 */ /* 0x000fd80003800000 */
[----:B------:R-:W-:Y:S05]  /*21900*/  @!P0 BRA `(.L_x_670) ;  /* 0x0000000000108947 */ /* 0x000fea0003800000 */
[----:B------:R-:W-:Y:S02]  /*21910*/  ULDC.64 UR4, c[0x0][0x208] ;  /* 0x0000820000047ab9 */ /* 0x000fe40000000a00 */
[----:B0-----:R-:W2:Y:S04]  /*21920*/  LDG.E R5, desc[UR4][R2.64] ;  /* 0x0000000402057981 */ /* 0x001ea8000c1e1900 */
[----:B-----5:R-:W2:Y:S02]  /*21930*/  LDG.E R0, desc[UR4][R2.64+0x4] ;  /* 0x0000040402007981 */ /* 0x020ea4000c1e1900 */
[----:B--2---:R-:W-:-:S07]  /*21940*/  IADD3 R0, -R5, R0, RZ ;  /* 0x0000000005007210 */ /* 0x004fce0007ffe1ff */
.L_x_670:
[----:B0-----:R-:W2:Y:S04]  /*21950*/  LDL.LU R3, [R1+0x78] ;  /* 0x0000780001037983 */ /* 0x001ea80000300800 */
[----:B------:R-:W3:Y:S01]  /*21960*/  LDL.LU R2, [R1+0x110] ;  /* 0x0001100001027983 */ /* 0x000ee20000300800 */
[----:B------:R-:W-:Y:S01]  /*21970*/  BSSY B1, `(.L_x_671) ;  /* 0x0000039000017945 */ /* 0x000fe20003800000 */
[----:B-----5:R-:W-:Y:S02]  /*21980*/  SHF.R.S32.HI R24, RZ, 0x1f, R15 ;  /* 0x0000001fff187819 */ /* 0x020fe4000001140f */
[----:B--2---:R-:W-:Y:S02]  /*21990*/  SEL R29, R3, RZ, !P0 ;  /* 0x000000ff031d7207 */ /* 0x004fe40004000000 */
[----:B---3--:R-:W-:Y:S01]  /*219a0*/  SEL R26, R2, RZ, !P0 ;  /* 0x000000ff021a7207 */ /* 0x008fe20004000000 */
[----:B------:R-:W-:Y:S06]  /*219b0*/  @P3 BRA `(.L_x_672) ;  /* 0x0000000000d03947 */ /* 0x000fec0003800000 */
[----:B------:R-:W2:Y:S01]  /*219c0*/  LDL R2, [R1+0x88] ;  /* 0x0000880001027983 */ /* 0x000ea20000100800 */
[----:B------:R-:W0:Y:S02]  /*219d0*/  LDC R31, c[0x0][0xbe8] ;  /* 0x0002fa00ff1f7b82 */ /* 0x000e240000000800 */
[----:B0-----:R-:W-:Y:S02]  /*219e0*/  IMAD R3, R0, R31, RZ ;  /* 0x0000001f00037224 */ /* 0x001fe400078e02ff */
[----:B--2---:R-:W-:-:S04]  /*219f0*/  IMAD R2, R2, 0x80, R6 ;  /* 0x0000008002027824 */ /* 0x004fc800078e0206 */
[----:B------:R-:W-:-:S05]  /*21a00*/  VIADD R28, R2, 0xffffff80 ;  /* 0xffffff80021c7836 */ /* 0x000fca0000000000 */
[----:B------:R-:W-:-:S13]  /*21a10*/  ISETP.GE.AND P0, PT, R28, R3, PT ;  /* 0x000000031c00720c */ /* 0x000fda0003f06270 */
[----:B------:R-:W-:Y:S05]  /*21a20*/  @P0 BRA `(.L_x_672) ;  /* 0x0000000000b40947 */ /* 0x000fea0003800000 */
[----:B------:R-:W2:Y:S01]  /*21a30*/  LDL.LU R30, [R1+0x8c] ;  /* 0x00008c00011e7983 */ /* 0x000ea20000300800 */
[----:B------:R-:W-:Y:S01]  /*21a40*/  ISETP.GT.AND P0, PT, R8, 0x1, PT ;  /* 0x000000010800780c */ /* 0x000fe20003f04270 */
[----:B------:R-:W-:Y:S01]  /*21a50*/  IMAD.MOV.U32 R21, RZ, RZ, R28 ;  /* 0x000000ffff157224 */ /* 0x000fe200078e001c */
[----:B------:R-:W-:Y:S01]  /*21a60*/  MOV R20, 0x9b8 ;  /* 0x000009b800147802 */ /* 0x000fe20000000f00 */
[----:B------:R-:W0:Y:S01]  /*21a70*/  LDC.64 R8, c[0x0][0xba8] ;  /* 0x0002ea00ff087b82 */ /* 0x000e220000000a00 */
[----:B------:R-:W-:Y:S01]  /*21a80*/  ISETP.NE.AND P1, PT, R31, 0x1, PT ;  /* 0x000000011f00780c */ /* 0x000fe20003f25270 */
[----:B------:R-:W-:Y:S01]  /*21a90*/  ULDC.64 UR4, c[0x0][0x208] ;  /* 0x0000820000047ab9 */ /* 0x000fe20000000a00 */
[----:B------:R-:W-:-:S05]  /*21aa0*/  SEL R20, R20, 0x978, P0 ;  /* 0x0000097814147807 */ /* 0x000fca0000000000 */
[----:B------:R-:W3:Y:S08]  /*21ab0*/  LDC.64 R2, c[0x0][R20+0x220] ;  /* 0x0000880014027b82 */ /* 0x000ef00000000a00 */
[----:B------:R-:W4:Y:S08]  /*21ac0*/  LDC.64 R10, c[0x0][R20+0x218] ;  /* 0x00008600140a7b82 */ /* 0x000f300000000a00 */
[----:B------:R-:W5:Y:S08]  /*21ad0*/  LDC.64 R4, c[0x0][R20+0x228] ;  /* 0x00008a0014047b82 */ /* 0x000f700000000a00 */
[----:B------:R-:W1:Y:S08]  /*21ae0*/  @P1 LDC R13, c[0x0][0xbec] ;  /* 0x0002fb00ff0d1b82 */ /* 0x000e700000000800 */
[----:B------:R-:W5:Y:S08]  /*21af0*/  LDC.64 R6, c[0x0][R20+0x210] ;  /* 0x0000840014067b82 */ /* 0x000f700000000a00 */
[----:B------:R-:W5:Y:S01]  /*21b00*/  @P1 LDC R27, c[0x0][0xbf0] ;  /* 0x0002fc00ff1b1b82 */ /* 0x000f620000000800 */
[----:B-1----:R-:W-:-:S07]  /*21b10*/  @P1 IMAD.HI.U32 R14, R28, R13, RZ ;  /* 0x0000000d1c0e1227 */ /* 0x002fce00078e00ff */
[----:B0-----:R-:W0:Y:S01]  /*21b20*/  @!P0 LDC R8, c[0x0][0xb50] ;  /* 0x0002d400ff088b82 */ /* 0x001e220000000800 */
[-C--:B---3--:R-:W-:Y:S02]  /*21b30*/  IMAD R3, R3, R29.reuse, RZ ;  /* 0x0000001d03037224 */ /* 0x088fe400078e02ff */
[----:B------:R-:W-:-:S05]  /*21b40*/  IMAD.WIDE.U32 R12, R2, R29, RZ ;  /* 0x0000001d020c7225 */ /* 0x000fca00078e00ff */
[----:B------:R-:W1:Y:S01]  /*21b50*/  @!P0 LDC R9, c[0x0][0xb54] ;  /* 0x0002d500ff098b82 */ /* 0x000e620000000800 */
[-C--:B----4-:R-:W-:Y:S02]  /*21b60*/  IMAD R25, R11, R223.reuse, RZ ;  /* 0x000000df0b197224 */ /* 0x090fe400078e02ff */
[----:B------:R-:W-:Y:S01]  /*21b70*/  IMAD.WIDE.U32 R10, R10, R223, RZ ;  /* 0x000000df0a0a7225 */ /* 0x000fe200078e00ff */
[----:B-----5:R-:W-:-:S03]  /*21b80*/  @P1 SHF.R.U32.HI R21, RZ, R27, R14 ;  /* 0x0000001bff151219 */ /* 0x020fc6000001160e */
[----:B------:R-:W-:Y:S01]  /*21b90*/  IMAD R27, R2, R26, R3 ;  /* 0x0000001a021b7224 */ /* 0x000fe200078e0203 */
[----:B------:R-:W-:Y:S01]  /*21ba0*/  IADD3 R10, P1, P3, R12, R10, R15 ;  /* 0x0000000a0c0a7210 */ /* 0x000fe20007b3e00f */
[----:B------:R-:W-:Y:S01]  /*21bb0*/  IMAD.IADD R25, R11, 0x1, R25 ;  /* 0x000000010b197824 */ /* 0x000fe200078e0219 */
[----:B------:R-:W-:Y:S01]  /*21bc0*/  IADD3 R2, -R21, RZ, RZ ;  /* 0x000000ff15027210 */ /* 0x000fe20007ffe1ff */
[----:B------:R-:W-:Y:S01]  /*21bd0*/  IMAD.IADD R27, R13, 0x1, R27 ;  /* 0x000000010d1b7824 */ /* 0x000fe200078e021b */
[----:B--2---:R-:W-:-:S05]  /*21be0*/  SEL R3, R30, RZ, P0 ;  /* 0x000000ff1e037207 */ /* 0x004fca0000000000 */
[-C--:B------:R-:W-:Y:S02]  /*21bf0*/  IMAD R11, R5, R3.reuse, RZ ;  /* 0x00000003050b7224 */ /* 0x080fe400078e02ff */
[----:B------:R-:W-:-:S04]  /*21c00*/  IMAD.WIDE.U32 R4, R4, R3, RZ ;  /* 0x0000000304047225 */ /* 0x000fc800078e00ff */
[----:B------:R-:W-:Y:S01]  /*21c10*/  IMAD R3, R31, R2, R28 ;  /* 0x000000021f037224 */ /* 0x000fe200078e021c */
[----:B------:R-:W-:Y:S01]  /*21c20*/  IADD3.X R2, R27, R25, R24, P1, P3 ;  /* 0x000000191b027210 */ /* 0x000fe20000fe6418 */
[----:B------:R-:W-:Y:S01]  /*21c30*/  IMAD.IADD R11, R5, 0x1, R11 ;  /* 0x00000001050b7824 */ /* 0x000fe200078e020b */
[----:B------:R-:W-:Y:S02]  /*21c40*/  IADD3 R4, P0, P1, R21, R10, R4 ;  /* 0x0000000a15047210 */ /* 0x000fe4000791e004 */
[----:B------:R-:W-:-:S04]  /*21c50*/  SHF.R.S32.HI R21, RZ, 0x1f, R21 ;  /* 0x0000001fff157819 */ /* 0x000fc80000011415 */
[----:B------:R-:W-:Y:S01]  /*21c60*/  IADD3.X R5, R21, R2, R11, P0, P1 ;  /* 0x0000000215057210 */ /* 0x000fe200007e240b */
[-C--:B------:R-:W-:Y:S01]  /*21c70*/  IMAD R2, R7, R3.reuse, RZ ;  /* 0x0000000307027224 */ /* 0x080fe200078e02ff */
[----:B------:R-:W-:Y:S01]  /*21c80*/  SHF.R.S32.HI R11, RZ, 0x1f, R3 ;  /* 0x0000001fff0b7819 */ /* 0x000fe20000011403 */
[----:B------:R-:W-:-:S04]  /*21c90*/  IMAD.WIDE.U32 R4, R6, R3, R4 ;  /* 0x0000000306047225 */ /* 0x000fc800078e0004 */
[----:B------:R-:W-:Y:S01]  /*21ca0*/  IMAD R11, R6, R11, R2 ;  /* 0x0000000b060b7224 */ /* 0x000fe200078e0202 */
[----:B0-----:R-:W-:Y:S01]  /*21cb0*/  LEA R8, P0, R4, R8, 0x2 ;  /* 0x0000000804087211 */ /* 0x001fe200078010ff */
[----:B------:R-:W-:-:S03]  /*21cc0*/  IMAD.MOV.U32 R3, RZ, RZ, -0x800000 ;  /* 0xff800000ff037424 */ /* 0x000fc600078e00ff */
[----:B------:R-:W-:-:S04]  /*21cd0*/  IADD3 R2, R5, R11, RZ ;  /* 0x0000000b05027210 */ /* 0x000fc80007ffe0ff */
[----:B-1----:R-:W-:-:S05]  /*21ce0*/  LEA.HI.X R9, R4, R9, R2, 0x2, P0 ;  /* 0x0000000904097211 */ /* 0x002fca00000f1402 */
[----:B------:R0:W-:Y:S02]  /*21cf0*/  STG.E desc[UR4][R8.64], R3 ;  /* 0x0000000308007986 */ /* 0x0001e4000c101904 */
.L_x_672:
[----:B------:R-:W-:Y:S05]  /*21d00*/  BSYNC B1 ;  /* 0x0000000000017941 */ /* 0x000fea0003800000 */
.L_x_671:
[----:B------:R-:W-:Y:S05]  /*21d10*/  @P2 BRA `(.L_x_667) ;  /* 0x0000000800342947 */ /* 0x000fea0003800000 */
[----:B------:R-:W0:Y:S01]  /*21d20*/  LDL.LU R2, [R1+0x88] ;  /* 0x0000880001027983 */ /* 0x000e220000300800 */
[----:B------:R-:W2:Y:S01]  /*21d30*/  LDC R11, c[0x0][0xbe8] ;  /* 0x0002fa00ff0b7b82 */ /* 0x000ea20000000800 */
[----:B------:R-:W-:Y:S01]  /*21d40*/  ULDC.64 UR4, c[0x0][0xaa0] ;  /* 0x0002a80000047ab9 */ /* 0x000fe20000000a00 */
[----:B------:R-:W-:Y:S01]  /*21d50*/  ULDC.64 UR6, c[0x0][0xaf0] ;  /* 0x0002bc0000067ab9 */ /* 0x000fe20000000a00 */
[----:B------:R-:W3:Y:S01]  /*21d60*/  LDL R4, [R1+0x70] ;  /* 0x0000700001047983 */ /* 0x000ee20000100800 */
[----:B------:R-:W-:Y:S01]  /*21d70*/  BSSY B1, `(.L_x_673) ;  /* 0x0000042000017945 */ /* 0x000fe20003800000 */
[----:B--2---:R-:W-:-:S13]  /*21d80*/  ISETP.NE.AND P0, PT, R11, 0x1, PT ;  /* 0x000000010b00780c */ /* 0x004fda0003f05270 */
[----:B------:R-:W2:Y:S08]  /*21d90*/  @P0 LDC R6, c[0x0][0xbec] ;  /* 0x0002fb00ff060b82 */ /* 0x000eb00000000800 */
[----:B------:R-:W4:Y:S01]  /*21da0*/  @P0 LDC R7, c[0x0][0xbf0] ;  /* 0x0002fc00ff070b82 */ /* 0x000f220000000800 */
[----:B0-----:R-:W-:Y:S02]  /*21db0*/  IMAD.MOV.U32 R8, RZ, RZ, R2 ;  /* 0x000000ffff087224 */ /* 0x001fe400078e0002 */
[----:B------:R-:W-:Y:S01]  /*21dc0*/  IMAD R2, R24, UR4, RZ ;  /* 0x0000000418027c24 */ /* 0x000fe2000f8e02ff */
[----:B---3--:R-:W-:Y:S01]  /*21dd0*/  LEA R4, R4, R224, 0x5 ;  /* 0x000000e004047211 */ /* 0x008fe200078e28ff */
[----:B------:R-:W-:-:S02]  /*21de0*/  IMAD R12, R8, 0x80, R224 ;  /* 0x00000080080c7824 */ /* 0x000fc400078e02e0 */
[C---:B------:R-:W-:Y:S02]  /*21df0*/  IMAD R5, R15.reuse, UR5, R2 ;  /* 0x000000050f057c24 */ /* 0x040fe4000f8e0202 */
[----:B------:R-:W-:Y:S01]  /*21e00*/  IMAD.WIDE.U32 R2, R15, UR4, RZ ;  /* 0x000000040f027c25 */ /* 0x000fe2000f8e00ff */
[----:B------:R-:W-:-:S03]  /*21e10*/  ULDC.64 UR4, c[0x0][0xae8] ;  /* 0x0002ba0000047ab9 */ /* 0x000fc60000000a00 */
[----:B------:R-:W-:Y:S02]  /*21e20*/  IMAD R9, R8, 0x80, R4 ;  /* 0x0000008008097824 */ /* 0x000fe400078e0204 */
[----:B------:R-:W-:Y:S02]  /*21e30*/  IMAD.IADD R3, R3, 0x1, R5 ;  /* 0x0000000103037824 */ /* 0x000fe400078e0205 */
[----:B--2---:R-:W-:Y:S01]  /*21e40*/  @P0 IMAD.HI.U32 R4, R9, R6, RZ ;  /* 0x0000000609040227 */ /* 0x004fe200078e00ff */
[----:B------:R-:W-:-:S03]  /*21e50*/  MOV R5, R9 ;  /* 0x0000000900057202 */ /* 0x000fc60000000f00 */
[----:B------:R-:W-:Y:S01]  /*21e60*/  IMAD.WIDE.U32 R2, R223, UR4, R2 ;  /* 0x00000004df027c25 */ /* 0x000fe2000f8e0002 */
[----:B----4-:R-:W-:-:S03]  /*21e70*/  @P0 SHF.R.U32.HI R5, RZ, R7, R4 ;  /* 0x00000007ff050219 */ /* 0x010fc60000011604 */
[----:B------:R-:W-:Y:S01]  /*21e80*/  IMAD R6, R26, UR6, RZ ;  /* 0x000000061a067c24 */ /* 0x000fe2000f8e02ff */
[----:B------:R-:W-:Y:S01]  /*21e90*/  SHF.R.S32.HI R4, RZ, 0x1f, R5 ;  /* 0x0000001fff047819 */ /* 0x000fe20000011405 */
[----:B------:R-:W-:Y:S01]  /*21ea0*/  IMAD R3, R223, UR5, R3 ;  /* 0x00000005df037c24 */ /* 0x000fe2000f8e0203 */
[----:B------:R-:W-:Y:S01]  /*21eb0*/  ULDC.64 UR4, c[0x0][0xae0] ;  /* 0x0002b80000047ab9 */ /* 0x000fe20000000a00 */
[C---:B------:R-:W-:Y:S02]  /*21ec0*/  IMAD R7, R29.reuse, UR7, R6 ;  /* 0x000000071d077c24 */ /* 0x040fe4000f8e0206 */
[----:B------:R-:W-:-:S04]  /*21ed0*/  IMAD.WIDE.U32 R2, R29, UR6, R2 ;  /* 0x000000061d027c25 */ /* 0x000fc8000f8e0002 */
[----:B------:R-:W-:Y:S02]  /*21ee0*/  IMAD.MOV R6, RZ, RZ, -R5 ;  /* 0x000000ffff067224 */ /* 0x000fe400078e0a05 */
[----:B------:R-:W-:Y:S02]  /*21ef0*/  IMAD.IADD R3, R3, 0x1, R7 ;  /* 0x0000000103037824 */ /* 0x000fe400078e0207 */
[----:B------:R-:W-:Y:S02]  /*21f00*/  IMAD R4, R4, UR4, RZ ;  /* 0x0000000404047c24 */ /* 0x000fe4000f8e02ff */
[----:B------:R-:W-:Y:S02]  /*21f10*/  IMAD R7, R11, R6, R9 ;  /* 0x000000060b077224 */ /* 0x000fe400078e0209 */
[C---:B------:R-:W-:Y:S02]  /*21f20*/  IMAD R9, R5.reuse, UR5, R4 ;  /* 0x0000000505097c24 */ /* 0x040fe4000f8e0204 */
[----:B------:R-:W-:Y:S01]  /*21f30*/  IMAD.WIDE.U32 R2, R5, UR4, R2 ;  /* 0x0000000405027c25 */ /* 0x000fe2000f8e0002 */
[----:B------:R-:W-:Y:S01]  /*21f40*/  SHF.R.S32.HI R4, RZ, 0x1f, R7 ;  /* 0x0000001fff047819 */ /* 0x000fe20000011407 */
[----:B------:R-:W-:-:S02]  /*21f50*/  ULDC.64 UR4, c[0x0][0xad8] ;  /* 0x0002b60000047ab9 */ /* 0x000fc40000000a00 */
[----:B------:R-:W-:Y:S01]  /*21f60*/  IMAD R15, R0, R11, RZ ;  /* 0x0000000b000f7224 */ /* 0x000fe200078e02ff */
[----:B------:R-:W-:Y:S01]  /*21f70*/  IADD3 R3, R3, R9, RZ ;  /* 0x0000000903037210 */ /* 0x000fe20007ffe0ff */
[----:B------:R-:W-:Y:S02]  /*21f80*/  IMAD R4, R4, UR4, RZ ;  /* 0x0000000404047c24 */ /* 0x000fe4000f8e02ff */
[C---:B------:R-:W-:Y:S01]  /*21f90*/  VIADD R0, R12.reuse, 0x20 ;  /* 0x000000200c007836 */ /* 0x040fe20000000000 */
[-C--:B------:R-:W-:Y:S01]  /*21fa0*/  ISETP.GE.AND P2, PT, R12, R15.reuse, PT ;  /* 0x0000000f0c00720c */ /* 0x080fe20003f46270 */
[C---:B------:R-:W-:Y:S02]  /*21fb0*/  IMAD R5, R7.reuse, UR5, R4 ;  /* 0x0000000507057c24 */ /* 0x040fe4000f8e0204 */
[----:B------:R-:W-:Y:S01]  /*21fc0*/  IMAD.WIDE.U32 R2, R7, UR4, R2 ;  /* 0x0000000407027c25 */ /* 0x000fe2000f8e0002 */
[----:B------:R-:W-:Y:S01]  /*21fd0*/  ULDC.64 UR4, c[0x0][0xa80] ;  /* 0x0002a00000047ab9 */ /* 0x000fe20000000a00 */
[----:B------:R-:W-:-:S02]  /*21fe0*/  ISETP.GE.AND P1, PT, R0, R15, PT ;  /* 0x0000000f0000720c */ /* 0x000fc40003f26270 */
[----:B------:R-:W-:Y:S01]  /*21ff0*/  IMAD.IADD R3, R3, 0x1, R5 ;  /* 0x0000000103037824 */ /* 0x000fe200078e0205 */
[----:B------:R-:W-:Y:S02]  /*22000*/  LEA R10, P3, R2, UR4, 0x1 ;  /* 0x00000004020a7c11 */ /* 0x000fe4000f8608ff */
[----:B------:R-:W-:Y:S02]  /*22010*/  IADD3 R0, R12, 0x40, RZ ;  /* 0x000000400c007810 */ /* 0x000fe40007ffe0ff */
[----:B------:R-:W-:Y:S01]  /*22020*/  LEA.HI.X R11, R2, UR5, R3, 0x1, P3 ;  /* 0x00000005020b7c11 */ /* 0x000fe200098f0c03 */
[----:B------:R0:W2:Y:S01]  /*22030*/  SHFL.IDX PT, R13, R10, RZ, 0x181f ;  /* 0x00181fff0a0d7589 */ /* 0x0000a200000e0000 */
[----:B------:R-:W-:-:S03]  /*22040*/  ISETP.GE.AND P0, PT, R0, R15, PT ;  /* 0x0000000f0000720c */ /* 0x000fc60003f06270 */
[----:B------:R0:W3:Y:S01]  /*22050*/  SHFL.IDX PT, R9, R11, RZ, 0x181f ;  /* 0x00181fff0b097589 */ /* 0x0000e200000e0000 */
[----:B------:R-:W-:Y:S09]  /*22060*/  @P2 BRA `(.L_x_674) ;  /* 0x0000000000482947 */ /* 0x000ff20003800000 */
[----:B------:R-:W-:Y:S01]  /*22070*/  ULDC UR4, c[0x0][0xac8] ;  /* 0x0002b20000047ab9 */ /* 0x000fe20000000800 */
[----:B------:R-:W-:Y:S01]  /*22080*/  ULDC.64 UR6, c[0x0][0x208] ;  /* 0x0000820000067ab9 */ /* 0x000fe20000000a00 */
[----:B------:R-:W-:Y:S02]  /*22090*/  ISETP.GE.AND P5, PT, R16, UR4, PT ;  /* 0x0000000410007c0c */ /* 0x000fe4000bfa6270 */
[----:B------:R-:W-:Y:S02]  /*220a0*/  ISETP.GE.AND P4, PT, R214, UR4, PT ;  /* 0x00000004d6007c0c */ /* 0x000fe4000bf86270 */
[----:B------:R-:W-:Y:S02]  /*220b0*/  ISETP.GE.AND P3, PT, R19, UR4, PT ;  /* 0x0000000413007c0c */ /* 0x000fe4000bf66270 */
[----:B------:R-:W-:-:S07]  /*220c0*/  ISETP.GE.AND P2, PT, R22, UR4, PT ;  /* 0x0000000416007c0c */ /* 0x000fce000bf46270 */
[----:B--2---:R-:W-:-:S04]  /*220d0*/  @!P5 LEA R2, P6, R16, R13, 0x1 ;  /* 0x0000000d1002d211 */ /* 0x004fc800078c08ff */
[----:B---3--:R-:W-:Y:S02]  /*220e0*/  @!P5 LEA.HI.X R3, R16, R9, R17, 0x1, P6 ;  /* 0x000000091003d211 */ /* 0x008fe400030f0c11 */
        /* <DEDUP_REMOVED lines=10> */
.L_x_674:
[----:B------:R-:W-:Y:S05]  /*22190*/  BSYNC B1 ;  /* 0x0000000000017941 */ /* 0x000fea0003800000 */
.L_x_673:
[----:B---34-:R3:W4:Y:S01]  /*221a0*/  SHFL.IDX PT, R9, R11, 0x1, 0x181f ;  /* 0x00381f000b097f89 */ /* 0x01872200000e0000 */
        /* <DEDUP_REMOVED lines=21> */
.L_x_676:
[----:B------:R-:W-:Y:S05]  /*22300*/  BSYNC B1 ;  /* 0x0000000000017941 */ /* 0x000fea0003800000 */
.L_x_675:
[----:B0---4-:R0:W4:Y:S01]  /*22310*/  SHFL.IDX PT, R9, R11, 0x2, 0x181f ;  /* 0x00581f000b097f89 */ /* 0x01112200000e0000 */
        /* <DEDUP_REMOVED lines=12> */
[----:B----4-:R-:W-:Y:S02]  /*223e0*/  @!P3 LEA.HI.X R3, R16, R9, R17, 0x1, P6 ;  /* 0x000000091003b211 */ /* 0x010fe400030f0c11 */
        /* <DEDUP_REMOVED lines=8> */
.L_x_678:
[----:B------:R-:W-:Y:S05]  /*22470*/  BSYNC B1 ;  /* 0x0000000000017941 */ /* 0x000fea0003800000 */
.L_x_677:
[----:B------:R-:W-:Y:S01]  /*22480*/  VIADD R0, R12, 0x60 ;  /* 0x000000600c007836 */ /* 0x000fe20000000000 */
[----:B0--3--:R-:W0:Y:S04]  /*22490*/  SHFL.IDX PT, R11, R11, 0x3, 0x181f ;  /* 0x00781f000b0b7f89 */ /* 0x009e2800000e0000 */
[----:B------:R-:W-:Y:S01]  /*224a0*/  ISETP.GE.AND P0, PT, R0, R15, PT ;  /* 0x0000000f0000720c */ /* 0x000fe20003f06270 */
[----:B----4-:R3:W4:-:S12]  /*224b0*/  SHFL.IDX PT, R9, R10, 0x3, 0x181f ;  /* 0x00781f000a097f89 */ /* 0x01071800000e0000 */
[----:B---3--:R-:W-:Y:S05]  /*224c0*/  @P0 BRA `(.L_x_667) ;  /* 0x0000000000480947 */ /* 0x008fea0003800000 */
[----:B------:R-:W-:Y:S01]  /*224d0*/  ULDC UR4, c[0x0][0xac8] ;  /* 0x0002b20000047ab9 */ /* 0x000fe20000000800 */
[----:B------:R-:W-:Y:S01]  /*224e0*/  ULDC.64 UR6, c[0x0][0x208] ;  /* 0x0000820000067ab9 */ /* 0x000fe20000000a00 */
[----:B------:R-:W-:Y:S02]  /*224f0*/  ISETP.GE.AND P3, PT, R16, UR4, PT ;  /* 0x0000000410007c0c */ /* 0x000fe4000bf66270 */
[----:B------:R-:W-:Y:S02]  /*22500*/  ISETP.GE.AND P2, PT, R214, UR4, PT ;  /* 0x00000004d6007c0c */ /* 0x000fe4000bf46270 */
[----:B------:R-:W-:Y:S02]  /*22510*/  ISETP.GE.AND P1, PT, R19, UR4, PT ;  /* 0x0000000413007c0c */ /* 0x000fe4000bf26270 */
[----:B------:R-:W-:-:S07]  /*22520*/  ISETP.GE.AND P0, PT, R22, UR4, PT ;  /* 0x0000000416007c0c */ /* 0x000fce000bf06270 */
[-C--:B----4-:R-:W-:Y:S02]  /*22530*/  @!P3 LEA R2, P6, R16, R9.reuse, 0x1 ;  /* 0x000000091002b211 */ /* 0x090fe400078c08ff */
[-C--:B------:R-:W-:Y:S02]  /*22540*/  @!P2 LEA R4, P5, R212, R9.reuse, 0x1 ;  /* 0x00000009d404a211 */ /* 0x080fe400078a08ff */
[C---:B------:R-:W-:Y:S02]  /*22550*/  @!P1 LEA R6, P4, R19.reuse, R9, 0x1 ;  /* 0x0000000913069211 */ /* 0x040fe400078808ff */
        /* <DEDUP_REMOVED lines=9> */
.L_x_667:
[----:B------:R-:W-:Y:S05]  /*225f0*/  BSYNC B0 ;  /* 0x0000000000007941 */ /* 0x000fea0003800000 */
.L_x_657:
[----:B------:R-:W-:Y:S02]  /*22600*/  ULDC UR4, c[0x0][0xc3c] ;  /* 0x00030f0000047ab9 */ /* 0x000fe40000000800 */
[----:B-1----:R-:W-:-:S13]  /*22610*/  ISETP.GE.AND P0, PT, R131, UR4, PT ;  /* 0x0000000483007c0c */ /* 0x002fda000bf06270 */
[----:B------:R-:W-:Y:S05]  /*22620*/  @!P0 BRA `(.L_x_679) ;  /* 0xfffffdf400508947 */ /* 0x000fea000383ffff */
[----:B------:R-:W-:Y:S05]  /*22630*/  BRA `(.L_x_434) ;  /* 0x0000007800807947 */ /* 0x000fea0003800000 */
.L_x_432:
[----:B------:R-:W-:-:S08]  /*22640*/  NOP ;  /* 0x0000000000007918 */ /* 0x000fd00000000000 */
[----:B------:R-:W0:-:S00]  /*22650*/  USETMAXREG.DEALLOC.CTAPOOL 0x28 ;  /* 0x00000028000079c8 */ /* 0x000e0000080e0500 */
[----:B0-----:R-:W-:Y:S02]  /*22660*/  LOP3.LUT R2, R2, 0x3, RZ, 0xc0, !PT ;  /* 0x0000000302027812 */ /* 0x001fe400078ec0ff */
[----:B------:R-:W-:Y:S02]  /*22670*/  LOP3.LUT R18, R18, 0xffffffbf, RZ, 0xc0, !PT ;  /* 0xffffffbf12127812 */ /* 0x000fe400078ec0ff */
[----:B------:R-:W-:Y:S02]  /*22680*/  MOV R6, RZ ;  /* 0x000000ff00067202 */ /* 0x000fe40000000f00 */
        /* <DEDUP_REMOVED lines=11> */
.L_x_680:
[----:B------:R-:W-:Y:S01]  /*22740*/  LOP3.LUT R7, R0, 0x1f, RZ, 0xc0, !PT ;  /* 0x0000001f00077812 */ /* 0x000fe200078ec0ff */
[----:B------:R-:W-:Y:S01]  /*22750*/  ULDC UR4, c[0x0][0xc3c] ;  /* 0x00030f0000047ab9 */ /* 0x000fe20000000800 */
[----:B------:R-:W-:Y:S01]  /*22760*/  IMAD.MOV.U32 R9, RZ, RZ, RZ ;  /* 0x000000ffff097224 */ /* 0x000fe200078e00ff */
[----:B------:R-:W-:Y:S01]  /*22770*/  ULDC.64 UR6, c[0x0][0x208] ;  /* 0x0000820000067ab9 */ /* 0x000fe20000000a00 */
[----:B------:R-:W-:Y:S01]  /*22780*/  ISETP.NE.AND P0, PT, R7, 0x1f, PT ;  /* 0x0000001f0700780c */ /* 0x000fe20003f05270 */
[----:B------:R-:W-:-:S03]  /*22790*/  ULDC UR5, c[0x0][0xc38] ;  /* 0x00030e0000057ab9 */ /* 0x000fc60000000800 */
[----:B------:R-:W-:-:S13]  /*227a0*/  ISETP.GE.OR P1, PT, R7, UR4, !P0 ;  /* 0x0000000407007c0c */ /* 0x000fda000c726670 */
[----:B------:R-:W0:Y:S08]  /*227b0*/  @!P1 LDC.64 R4, c[0x0][0xc80] ;  /* 0x00032000ff049b82 */ /* 0x000e300000000a00 */
[----:B------:R-:W1:Y:S01]  /*227c0*/  @!P1 LDC.64 R2, c[0x0][0xc78] ;  /* 0x00031e00ff029b82 */ /* 0x000e620000000a00 */
[----:B0-----:R-:W-:-:S05]  /*227d0*/  @!P1 IMAD.WIDE.U32 R4, R7, 0x4, R4 ;  /* 0x0000000407049825 */ /* 0x001fca00078e0004 */
[----:B------:R-:W2:Y:S01]  /*227e0*/  @!P1 LDG.E R6, desc[UR6][R4.64] ;  /* 0x0000000604069981 */ /* 0x000ea2000c1e1900 */
[----:B-1----:R-:W-:-:S05]  /*227f0*/  @!P1 IMAD.WIDE.U32 R2, R7, 0x4, R2 ;  /* 0x0000000407029825 */ /* 0x002fca00078e0002 */
[----:B------:R-:W2:Y:S01]  /*22800*/  @!P1 LDG.E R9, desc[UR6][R2.64] ;  /* 0x0000000602099981 */ /* 0x000ea2000c1e1900 */
[C---:B------:R-:W-:Y:S02]  /*22810*/  ISETP.NE.AND P1, PT, R7.reuse, RZ, PT ;  /* 0x000000ff0700720c */ /* 0x040fe40003f25270 */
[C---:B------:R-:W-:Y:S02]  /*22820*/  ISETP.GE.U32.AND P2, PT, R7.reuse, 0x2, PT ;  /* 0x000000020700780c */ /* 0x040fe40003f46070 */
[C---:B------:R-:W-:Y:S02]  /*22830*/  ISETP.GE.U32.AND P3, PT, R7.reuse, 0x4, PT ;  /* 0x000000040700780c */ /* 0x040fe40003f66070 */
[C---:B------:R-:W-:Y:S02]  /*22840*/  ISETP.GE.U32.AND P4, PT, R7.reuse, 0x8, PT ;  /* 0x000000080700780c */ /* 0x040fe40003f86070 */
[----:B------:R-:W-:Y:S01]  /*22850*/  ISETP.GE.U32.AND P5, PT, R7, 0x10, PT ;  /* 0x000000100700780c */ /* 0x000fe20003fa6070 */
[----:B------:R-:W0:Y:S01]  /*22860*/  S2UR UR6, SR_CTAID.X ;  /* 0x00000000000679c3 */ /* 0x000e220000002500 */
[----:B------:R-:W-:Y:S01]  /*22870*/  UMOV UR4, URZ ;  /* 0x0000003f00047c82 */ /* 0x000fe20008000000 */
[----:B--2---:R-:W-:-:S05]  /*22880*/  IMAD R8, R6, R9, RZ ;  /* 0x0000000906087224 */ /* 0x004fca00078e02ff */
[----:B------:R-:W1:Y:S02]  /*22890*/  SHFL.UP PT, R10, R8, 0x1, RZ ;  /* 0x04200000080a7989 */ /* 0x000e6400000e00ff */
[----:B-1----:R-:W-:-:S05]  /*228a0*/  SEL R11, R10, RZ, P1 ;  /* 0x000000ff0a0b7207 */ /* 0x002fca0000800000 */
[----:B------:R-:W-:-:S05]  /*228b0*/  IMAD.IADD R11, R8, 0x1, R11 ;  /* 0x00000001080b7824 */ /* 0x000fca00078e020b */
[----:B------:R-:W1:Y:S02]  /*228c0*/  SHFL.UP PT, R10, R11, 0x2, RZ ;  /* 0x044000000b0a7989 */ /* 0x000e6400000e00ff */
[----:B-1----:R-:W-:-:S04]  /*228d0*/  SEL R10, R10, RZ, P2 ;  /* 0x000000ff0a0a7207 */ /* 0x002fc80001000000 */
[----:B------:R-:W-:-:S05]  /*228e0*/  IADD3 R10, R11, R10, RZ ;  /* 0x0000000a0b0a7210 */ /* 0x000fca0007ffe0ff */
[----:B------:R-:W1:Y:S02]  /*228f0*/  SHFL.UP PT, R4, R10, 0x4, RZ ;  /* 0x048000000a047989 */ /* 0x000e6400000e00ff */
[----:B-1----:R-:W-:-:S05]  /*22900*/  SEL R3, R4, RZ, P3 ;  /* 0x000000ff04037207 */ /* 0x002fca0001800000 */
[----:B------:R-:W-:-:S05]  /*22910*/  IMAD.IADD R3, R10, 0x1, R3 ;  /* 0x000000010a037824 */ /* 0x000fca00078e0203 */
[----:B------:R-:W1:Y:S02]  /*22920*/  SHFL.UP PT, R2, R3, 0x8, RZ ;  /* 0x0500000003027989 */ /* 0x000e6400000e00ff */
[----:B-1----:R-:W-:-:S05]  /*22930*/  SEL R2, R2, RZ, P4 ;  /* 0x000000ff02027207 */ /* 0x002fca0002000000 */
[----:B------:R-:W-:-:S05]  /*22940*/  IMAD.IADD R2, R3, 0x1, R2 ;  /* 0x0000000103027824 */ /* 0x000fca00078e0202 */
[----:B------:R-:W1:Y:S02]  /*22950*/  SHFL.UP PT, R4, R2, 0x10, RZ ;  /* 0x0600000002047989 */ /* 0x000e6400000e00ff */
[----:B-1----:R-:W-:-:S04]  /*22960*/  SEL R5, R4, RZ, P5 ;  /* 0x000000ff04057207 */ /* 0x002fc80002800000 */
[----:B------:R-:W-:-:S05]  /*22970*/  IADD3 R5, R2, R5, RZ ;  /* 0x0000000502057210 */ /* 0x000fca0007ffe0ff */
        /* <DEDUP_REMOVED lines=8> */
.L_x_684:
[----:B------:R-:W0:Y:S01]  /*22a00*/  LDC R2, c[0x0][0xc3c] ;  /* 0x00030f00ff027b82 */ /* 0x000e220000000800 */
[----:B------:R-:W-:Y:S01]  /*22a10*/  UIADD3 UR4, UR4, 0x1f, URZ ;  /* 0x0000001f04047890 */ /* 0x000fe2000fffe03f */
[----:B------:R-:W-:Y:S02]  /*22a20*/  ULDC UR7, c[0x0][0xc3c] ;  /* 0x00030f0000077ab9 */ /* 0x000fe40000000800 */
[----:B------:R-:W-:-:S03]  /*22a30*/  MOV R27, UR7 ;  /* 0x00000007001b7c02 */ /* 0x000fc60008000f00 */
[----:B0-----:R-:W-:-:S13]  /*22a40*/  ISETP.LE.AND P6, PT, R2, UR4, PT ;  /* 0x0000000402007c0c */ /* 0x001fda000bfc3270 */
[----:B------:R-:W-:Y:S05]  /*22a50*/  @P6 BRA `(.L_x_683) ;  /* 0x0000000400b06947 */ /* 0x000fea0003800000 */
[----:B------:R-:W-:Y:S01]  /*22a60*/  VIADD R9, R7, UR4 ;  /* 0x0000000407097c36 */ /* 0x000fe20008000000 */
[----:B------:R-:W-:Y:S01]  /*22a70*/  ULDC.64 UR8, c[0x0][0x208] ;  /* 0x0000820000087ab9 */ /* 0x000fe20000000a00 */
[----:B------:R-:W-:-:S03]  /*22a80*/  IMAD.MOV.U32 R6, RZ, RZ, RZ ;  /* 0x000000ffff067224 */ /* 0x000fc600078e00ff */
[----:B------:R-:W-:-:S13]  /*22a90*/  ISETP.GE.OR P6, PT, R9, R2, !P0 ;  /* 0x000000020900720c */ /* 0x000fda00047c6670 */
[----:B------:R-:W0:Y:S08]  /*22aa0*/  @!P6 LDC.64 R4, c[0x0][0xc80] ;  /* 0x00032000ff04eb82 */ /* 0x000e300000000a00 */
[----:B------:R-:W1:Y:S01]  /*22ab0*/  @!P6 LDC.64 R2, c[0x0][0xc78] ;  /* 0x00031e00ff02eb82 */ /* 0x000e620000000a00 */
[----:B0-----:R-:W-:-:S05]  /*22ac0*/  @!P6 IMAD.WIDE R4, R9, 0x4, R4 ;  /* 0x000000040904e825 */ /* 0x001fca00078e0204 */
[----:B------:R-:W2:Y:S01]  /*22ad0*/  @!P6 LDG.E R6, desc[UR8][R4.64] ;  /* 0x000000080406e981 */ /* 0x000ea2000c1e1900 */
[----:B-1----:R-:W-:Y:S01]  /*22ae0*/  @!P6 IMAD.WIDE R2, R9, 0x4, R2 ;  /* 0x000000040902e825 */ /* 0x002fe200078e0202 */
[----:B------:R-:W-:-:S06]  /*22af0*/  MOV R9, RZ ;  /* 0x000000ff00097202 */ /* 0x000fcc0000000f00 */
        /* <DEDUP_REMOVED lines=9> */
[----:B0-----:R-:W-:-:S04]  /*22b90*/  SEL R12, R12, RZ, P3 ;  /* 0x000000ff0c0c7207 */ /* 0x001fc80001800000 */
[----:B------:R-:W-:-:S05]  /*22ba0*/  IADD3 R12, R11, R12, RZ ;  /* 0x0000000c0b0c7210 */ /* 0x000fca0007ffe0ff */
[----:B------:R-:W0:Y:S02]  /*22bb0*/  SHFL.UP PT, R2, R12, 0x8, RZ ;  /* 0x050000000c027989 */ /* 0x000e2400000e00ff */
[----:B0-----:R-:W-:-:S05]  /*22bc0*/  SEL R3, R2, RZ, P4 ;  /* 0x000000ff02037207 */ /* 0x001fca0002000000 */
[----:B------:R-:W-:-:S05]  /*22bd0*/  IMAD.IADD R3, R12, 0x1, R3 ;  /* 0x000000010c037824 */ /* 0x000fca00078e0203 */
[----:B------:R-:W0:Y:S02]  /*22be0*/  SHFL.UP PT, R2, R3, 0x10, RZ ;  /* 0x0600000003027989 */ /* 0x000e2400000e00ff */
[----:B0-----:R-:W-:-:S05]  /*22bf0*/  SEL R2, R2, RZ, P5 ;  /* 0x000000ff02027207 */ /* 0x001fca0002800000 */
[----:B------:R-:W-:-:S05]  /*22c00*/  IMAD.IADD R5, R3, 0x1, R2 ;  /* 0x0000000103057824 */ /* 0x000fca00078e0202 */
[----:B------:R-:W0:Y:S02]  /*22c10*/  SHFL.IDX PT, R2, R5, 0x1f, 0x1f ;  /* 0x03e01f0005027f89 */ /* 0x000e2400000e0000 */
[----:B0-----:R-:W-:-:S05]  /*22c20*/  IMAD R3, R2, UR5, RZ ;  /* 0x0000000502037c24 */ /* 0x001fca000f8e02ff */
[----:B------:R-:W-:-:S04]  /*22c30*/  IADD3 R8, R3, R8, RZ ;  /* 0x0000000803087210 */ /* 0x000fc80007ffe0ff */
[----:B------:R-:W-:-:S13]  /*22c40*/  ISETP.GT.AND P6, PT, R8, UR6, PT ;  /* 0x0000000608007c0c */ /* 0x000fda000bfc4270 */
[----:B------:R-:W-:Y:S05]  /*22c50*/  @!P6 BRA `(.L_x_684) ;  /* 0xfffffffc0068e947 */ /* 0x000fea000383ffff */
.L_x_682:
        /* <DEDUP_REMOVED lines=14> */
[----:B0-----:R-:W-:Y:S01]  /*22d40*/  IADD3 R12, RZ, -R3, RZ ;  /* 0x80000003ff0c7210 */ /* 0x001fe20007ffe0ff */
[----:B-12---:R-:W-:Y:S06]  /*22d50*/  @!P0 BRA `(.L_x_685) ;  /* 0x0000000000088947 */ /* 0x006fec0003800000 */
[----:B------:R-:W-:-:S06]  /*22d60*/  VIADD R24, R27, 0xffffffff ;  /* 0xffffffff1b187836 */ /* 0x000fcc0000000000 */
[----:B------:R0:W1:Y:S02]  /*22d70*/  SHFL.IDX PT, R24, R5, R24, 0x1f ;  /* 0x00001f1805187589 */ /* 0x00006400000e0000 */
.L_x_685:
[----:B-1----:R-:W-:Y:S01]  /*22d80*/  IMAD R24, R24, UR5, R11 ;  /* 0x0000000518187c24 */ /* 0x002fe2000f8e020b */
[----:B------:R-:W-:Y:S01]  /*22d90*/  MOV R11, R12 ;  /* 0x0000000c000b7202 */ /* 0x000fe20000000f00 */
[----:B------:R-:W-:Y:S01]  /*22da0*/  IMAD.MOV.U32 R2, RZ, RZ, RZ ;  /* 0x000000ffff027224 */ /* 0x000fe200078e00ff */
[----:B------:R-:W-:Y:S01]  /*22db0*/  IABS R12, R6 ;  /* 0x00000006000c7213 */ /* 0x000fe20000000000 */
[----:B------:R-:W-:Y:S01]  /*22dc0*/  VIADD R27, R27, UR4 ;  /* 0x000000041b1b7c36 */ /* 0x000fe20008000000 */
[----:B------:R-:W-:Y:S01]  /*22dd0*/  IADD3 R25, -R24, UR6, RZ ;  /* 0x0000000618197c10 */ /* 0x000fe2000fffe1ff */
[----:B------:R-:W-:Y:S01]  /*22de0*/  IMAD R11, R11, R4, RZ ;  /* 0x000000040b0b7224 */ /* 0x000fe200078e02ff */
[----:B0-----:R-:W-:Y:S01]  /*22df0*/  IABS R5, R9 ;  /* 0x0000000900057213 */ /* 0x001fe20000000000 */
[----:B------:R-:W-:Y:S01]  /*22e00*/  IMAD.MOV R12, RZ, RZ, -R12 ;  /* 0x000000ffff0c7224 */ /* 0x000fe200078e0a0c */
[----:B------:R-:W-:Y:S01]  /*22e10*/  IABS R10, R25 ;  /* 0x00000019000a7213 */ /* 0x000fe20000000000 */
[----:B------:R-:W-:Y:S01]  /*22e20*/  IMAD.HI.U32 R2, R3, R11, R2 ;  /* 0x0000000b03027227 */ /* 0x000fe200078e0002 */
[----:B------:R-:W0:Y:S02]  /*22e30*/  I2F.RP R8, R5 ;  /* 0x0000000500087306 */ /* 0x000e240000209400 */
[----:B------:R-:W-:Y:S01]  /*22e40*/  MOV R3, R10 ;  /* 0x0000000a00037202 */ /* 0x000fe20000000f00 */
[----:B------:R-:W-:-:S04]  /*22e50*/  IMAD.MOV.U32 R10, RZ, RZ, R12 ;  /* 0x000000ffff0a7224 */ /* 0x000fc800078e000c */
[----:B------:R-:W-:-:S04]  /*22e60*/  IMAD.HI.U32 R2, R2, R3, RZ ;  /* 0x0000000302027227 */ /* 0x000fc800078e00ff */
[----:B------:R-:W-:Y:S01]  /*22e70*/  IMAD R3, R2, R10, R3 ;  /* 0x0000000a02037224 */ /* 0x000fe200078e0203 */
[----:B0-----:R-:W0:Y:S04]  /*22e80*/  MUFU.RCP R8, R8 ;  /* 0x0000000800087308 */ /* 0x001e280000001000 */
[----:B------:R-:W-:-:S13]  /*22e90*/  ISETP.GT.U32.AND P1, PT, R4, R3, PT ;  /* 0x000000030400720c */ /* 0x000fda0003f24070 */
[----:B------:R-:W-:Y:S02]  /*22ea0*/  @!P1 IMAD.IADD R3, R3, 0x1, -R4 ;  /* 0x0000000103039824 */ /* 0x000fe400078e0a04 */
[----:B------:R-:W-:Y:S01]  /*22eb0*/  @!P1 VIADD R2, R2, 0x1 ;  /* 0x0000000102029836 */ /* 0x000fe20000000000 */
[----:B0-----:R-:W-:Y:S02]  /*22ec0*/  IADD3 R10, R8, 0xffffffe, RZ ;  /* 0x0ffffffe080a7810 */ /* 0x001fe40007ffe0ff */
[----:B------:R-:W-:Y:S02]  /*22ed0*/  ISETP.GE.U32.AND P0, PT, R3, R4, PT ;  /* 0x000000040300720c */ /* 0x000fe40003f06070 */
[----:B------:R-:W-:Y:S01]  /*22ee0*/  LOP3.LUT R4, R25, R6, RZ, 0x3c, !PT ;  /* 0x0000000619047212 */ /* 0x000fe200078e3cff */
[----:B------:R0:W1:Y:S01]  /*22ef0*/  F2I.FTZ.U32.TRUNC.NTZ R3, R10 ;  /* 0x0000000a00037305 */ /* 0x000062000021f000 */
[----:B------:R-:W-:Y:S02]  /*22f00*/  ISETP.NE.AND P1, PT, R6, RZ, PT ;  /* 0x000000ff0600720c */ /* 0x000fe40003f25270 */
[----:B------:R-:W-:-:S02]  /*22f10*/  ISETP.GE.AND P2, PT, R4, RZ, PT ;  /* 0x000000ff0400720c */ /* 0x000fc40003f46270 */
[----:B0-----:R-:W-:-:S05]  /*22f20*/  IABS R10, R9 ;  /* 0x00000009000a7213 */ /* 0x001fca0000000000 */
[----:B------:R-:W-:Y:S01]  /*22f30*/  @P0 VIADD R2, R2, 0x1 ;  /* 0x0000000102020836 */ /* 0x000fe20000000000 */
[----:B------:R-:W-:-:S04]  /*22f40*/  IADD3 R10, RZ, -R10, RZ ;  /* 0x8000000aff0a7210 */ /* 0x000fc80007ffe0ff */
[----:B------:R-:W-:Y:S01]  /*22f50*/  MOV R8, R2 ;  /* 0x0000000200087202 */ /* 0x000fe20000000f00 */
[----:B-1----:R-:W-:-:S04]  /*22f60*/  IMAD.MOV R2, RZ, RZ, -R3 ;  /* 0x000000ffff027224 */ /* 0x002fc800078e0a03 */
[----:B------:R-:W-:Y:S01]  /*22f70*/  @!P2 IMAD.MOV R8, RZ, RZ, -R8 ;  /* 0x000000ffff08a224 */ /* 0x000fe200078e0a08 */
[----:B------:R-:W-:Y:S01]  /*22f80*/  @!P1 LOP3.LUT R8, RZ, R6, RZ, 0x33, !PT ;  /* 0x00000006ff089212 */ /* 0x000fe200078e33ff */
[----:B------:R-:W-:Y:S02]  /*22f90*/  IMAD R11, R2, R5, RZ ;  /* 0x00000005020b7224 */ /* 0x000fe400078e02ff */
[----:B------:R-:W-:Y:S01]  /*22fa0*/  IMAD.MOV.U32 R2, RZ, RZ, RZ ;  /* 0x000000ffff027224 */ /* 0x000fe200078e00ff */
[-C--:B------:R-:W-:Y:S01]  /*22fb0*/  IABS R4, R8.reuse ;  /* 0x0000000800047213 */ /* 0x080fe20000000000 */
[----:B------:R-:W-:Y:S02]  /*22fc0*/  IMAD R6, R6, R8, RZ ;  /* 0x0000000806067224 */ /* 0x000fe400078e02ff */
[----:B------:R-:W-:-:S04]  /*22fd0*/  IMAD.HI.U32 R2, R3, R11, R2 ;  /* 0x0000000b03027227 */ /* 0x000fc800078e0002 */
[----:B------:R-:W-:Y:S01]  /*22fe0*/  IMAD.MOV.U32 R3, RZ, RZ, R4 ;  /* 0x000000ffff037224 */ /* 0x000fe200078e0004 */
[----:B------:R-:W-:Y:S01]  /*22ff0*/  MOV R4, R10 ;  /* 0x0000000a00047202 */ /* 0x000fe20000000f00 */
[----:B------:R-:W-:Y:S02]  /*23000*/  IMAD.IADD R25, R25, 0x1, -R6 ;  /* 0x0000000119197824 */ /* 0x000fe400078e0a06 */
[----:B------:R-:W-:-:S04]  /*23010*/  IMAD.HI.U32 R2, R2, R3, RZ ;  /* 0x0000000302027227 */ /* 0x000fc800078e00ff */
[----:B------:R-:W-:Y:S01]  /*23020*/  IMAD R4, R2, R4, R3 ;  /* 0x0000000402047224 */ /* 0x000fe200078e0203 */
[----:B------:R-:W-:-:S04]  /*23030*/  LOP3.LUT R3, R8, R9, RZ, 0x3c, !PT ;  /* 0x0000000908037212 */ /* 0x000fc800078e3cff */
[----:B------:R-:W-:Y:S02]  /*23040*/  ISETP.GT.U32.AND P1, PT, R5, R4, PT ;  /* 0x000000040500720c */ /* 0x000fe40003f24070 */
[----:B------:R-:W-:-:S11]  /*23050*/  ISETP.GE.AND P2, PT, R3, RZ, PT ;  /* 0x000000ff0300720c */ /* 0x000fd60003f46270 */
[----:B------:R-:W-:Y:S02]  /*23060*/  @!P1 IMAD.IADD R4, R4, 0x1, -R5 ;  /* 0x0000000104049824 */ /* 0x000fe400078e0a05 */
[----:B------:R-:W-:Y:S01]  /*23070*/  @!P1 VIADD R2, R2, 0x1 ;  /* 0x0000000102029836 */ /* 0x000fe20000000000 */
[----:B------:R-:W-:Y:S02]  /*23080*/  ISETP.NE.AND P1, PT, R9, RZ, PT ;  /* 0x000000ff0900720c */ /* 0x000fe40003f25270 */
[----:B------:R-:W-:-:S13]  /*23090*/  ISETP.GE.U32.AND P0, PT, R4, R5, PT ;  /* 0x000000050400720c */ /* 0x000fda0003f06070 */
[----:B------:R-:W-:-:S05]  /*230a0*/  @P0 IADD3 R2, R2, 0x1, RZ ;  /* 0x0000000102020810 */ /* 0x000fca0007ffe0ff */
[----:B------:R-:W-:Y:S01]  /*230b0*/  @!P2 IMAD.MOV R2, RZ, RZ, -R2 ;  /* 0x000000ffff02a224 */ /* 0x000fe200078e0a02 */
[----:B------:R-:W-:-:S05]  /*230c0*/  @!P1 LOP3.LUT R2, RZ, R9, RZ, 0x33, !PT ;  /* 0x00000009ff029212 */ /* 0x000fca00078e33ff */
[----:B------:R-:W-:-:S04]  /*230d0*/  IMAD.MOV R26, RZ, RZ, -R2 ;  /* 0x000000ffff1a7224 */ /* 0x000fc800078e0a02 */
[C---:B------:R-:W-:Y:S01]  /*230e0*/  IMAD R26, R9.reuse, R26, R8 ;  /* 0x0000001a091a7224 */ /* 0x040fe200078e0208 */
[----:B------:R-:W-:-:S04]  /*230f0*/  LEA R9, R9, R2, 0x18 ;  /* 0x0000000209097211 */ /* 0x000fc800078ec0ff */
[----:B------:R-:W-:Y:S01]  /*23100*/  LEA R26, R26, R9, 0x10 ;  /* 0x000000091a1a7211 */ /* 0x000fe200078e80ff */
[----:B------:R-:W-:Y:S06]  /*23110*/  BRA `(.L_x_686) ;  /* 0x00000000000c7947 */ /* 0x000fec0003800000 */
.L_x_683:
[----:B------:R-:W-:Y:S01]  /*23120*/  IMAD.MOV.U32 R25, RZ, RZ, RZ ;  /* 0x000000ffff197224 */ /* 0x000fe200078e00ff */
[----:B------:R-:W-:Y:S01]  /*23130*/  MOV R26, RZ ;  /* 0x000000ff001a7202 */ /* 0x000fe20000000f00 */
[----:B------:R-:W-:-:S07]  /*23140*/  IMAD.U32 R24, RZ, RZ, UR6 ;  /* 0x00000006ff187e24 */ /* 0x000fce000f8e00ff */
.L_x_686:
[----:B------:R-:W-:-:S13]  /*23150*/  ISETP.NE.AND P0, PT, R7, RZ, PT ;  /* 0x000000ff0700720c */ /* 0x000fda0003f05270 */
[----:B------:R-:W0:Y:S01]  /*23160*/  @!P0 S2R R3, SR_CgaCtaId ;  /* 0x0000000000038919 */ /* 0x000e220000008800 */
[----:B------:R-:W-:-:S04]  /*23170*/  @!P0 MOV R2, 0x400 ;  /* 0x0000040000028802 */ /* 0x000fc80000000f00 */
[----:B0-----:R-:W-:-:S05]  /*23180*/  @!P0 LEA R2, R3, R2, 0x18 ;  /* 0x0000000203028211 */ /* 0x001fca00078ec0ff */
[----:B------:R1:W-:Y:S01]  /*23190*/  @!P0 STS.128 [R2+0x388d0], R24 ;  /* 0x0388d01802008388 */ /* 0x0003e20000000c00 */
[----:B------:R-:W-:Y:S06]  /*231a0*/  BAR.ARV 0x5, 0x180 ;  /* 0x0146000000007b1d */ /* 0x000fec0000002000 */
.L_x_681:
[----:B------:R2:W-:Y:S01]  /*231b0*/  STL [R1+0x2c], RZ ;  /* 0x00002cff01007387 */ /* 0x0005e20000100800 */
[----:B------:R-:W-:Y:S01]  /*231c0*/  ULDC UR4, c[0x0][0xc3c] ;  /* 0x00030f0000047ab9 */ /* 0x000fe20000000800 */
[----:B------:R-:W-:Y:S01]  /*231d0*/  IMAD.MOV.U32 R29, RZ, RZ, 0x1 ;  /* 0x00000001ff1d7424 */ /* 0x000fe200078e00ff */
[----:B0-----:R-:W-:Y:S01]  /*231e0*/  ISETP.GE.AND P0, PT, R27, UR4, PT ;  /* 0x000000041b007c0c */ /* 0x001fe2000bf06270 */
[----:B------:R-:W-:-:S12]  /*231f0*/  IMAD.MOV.U32 R23, RZ, RZ, RZ ;  /* 0x000000ffff177224 */ /* 0x000fd800078e00ff */
[----:B--2---:R-:W-:Y:S05]  /*23200*/  @P0 BRA `(.L_x_687) ;  /* 0x0000006800b00947 */ /* 0x004fea0003800000 */
[----:B------:R-:W0:Y:S01]  /*23210*/  S2UR UR5, SR_CgaCtaId ;  /* 0x00000000000579c3 */ /* 0x000e220000008800 */
[----:B------:R2:W-:Y:S01]  /*23220*/  STL [R1+0x2c], RZ ;  /* 0x00002cff01007387 */ /* 0x0005e20000100800 */
[C---:B------:R-:W-:Y:S01]  /*23230*/  SHF.L.U32 R34, R0.reuse, 0x3, RZ ;  /* 0x0000000300227819 */ /* 0x040fe200000006ff */
[----:B------:R-:W-:Y:S01]  /*23240*/  UMOV UR4, 0x400 ;  /* 0x0000040000047882 */ /* 0x000fe20000000000 */
[----:B------:R-:W-:Y:S01]  /*23250*/  LOP3.LUT R4, R0, 0x7f, RZ, 0xc0, !PT ;  /* 0x0000007f00047812 */ /* 0x000fe200078ec0ff */
[----:B------:R-:W-:Y:S01]  /*23260*/  BSSY B8, `(.L_x_687) ;  /* 0x00006a6000087945 */ /* 0x000fe20003800000 */
[C---:B------:R-:W-:Y:S01]  /*23270*/  LOP3.LUT R3, R34.reuse, 0x1f8, RZ, 0xc0, !PT ;  /* 0x000001f822037812 */ /* 0x040fe200078ec0ff */
[----:B------:R-:W-:Y:S01]  /*23280*/  IMAD.MOV.U32 R28, RZ, RZ, RZ ;  /* 0x000000ffff1c7224 */ /* 0x000fe200078e00ff */
[----:B------:R-:W-:Y:S01]  /*23290*/  LOP3.LUT R34, R34, 0x38, RZ, 0xc0, !PT ;  /* 0x0000003822227812 */ /* 0x000fe200078ec0ff */
[----:B------:R-:W-:Y:S01]  /*232a0*/  IMAD.SHL.U32 R33, R4, 0x8, RZ ;  /* 0x0000000804217824 */ /* 0x000fe200078e00ff */
[----:B-1----:R-:W-:Y:S01]  /*232b0*/  LOP3.LUT R2, R3, 0x38, R0, 0x78, !PT ;  /* 0x0000003803027812 */ /* 0x002fe200078e7800 */
[----:B------:R-:W-:Y:S01]  /*232c0*/  IMAD.SHL.U32 R0, R0, 0x10, RZ ;  /* 0x0000001000007824 */ /* 0x000fe200078e00ff */
[----:B------:R-:W-:Y:S01]  /*232d0*/  MOV R30, 0x1 ;  /* 0x00000001001e7802 */ /* 0x000fe20000000f00 */
[----:B------:R-:W-:Y:S01]  /*232e0*/  IMAD.MOV.U32 R23, RZ, RZ, RZ ;  /* 0x000000ffff177224 */ /* 0x000fe200078e00ff */
[----:B------:R-:W-:Y:S01]  /*232f0*/  LOP3.LUT R33, R2, 0x200, R33, 0xf8, !PT ;  /* 0x0000020002217812 */ /* 0x000fe200078ef821 */
[----:B------:R-:W-:Y:S01]  /*23300*/  ULDC.64 UR38, c[0x0][0x198] ;  /* 0x0000660000267ab9 */ /* 0x000fe20000000a00 */
[----:B------:R-:W-:Y:S01]  /*23310*/  SHF.R.U32.HI R2, RZ, 0x3, R4 ;  /* 0x00000003ff027819 */ /* 0x000fe20000011604 */
[----:B------:R-:W-:Y:S01]  /*23320*/  ULOP3.LUT UR37, UR60, 0x2, URZ, 0xfc, !UPT ;  /* 0x000000023c257892 */ /* 0x000fe2000f8efc3f */
[----:B------:R-:W-:Y:S01]  /*23330*/  MOV R29, 0x1 ;  /* 0x00000001001d7802 */ /* 0x000fe20000000f00 */
[----:B------:R-:W-:Y:S01]  /*23340*/  ULDC UR36, c[0x0][0xc] ;  /* 0x0000030000247ab9 */ /* 0x000fe20000000800 */
[----:B------:R-:W-:-:S02]  /*23350*/  LOP3.LUT R0, R2, 0x70, R0, 0xf8, !PT ;  /* 0x0000007002007812 */ /* 0x000fc400078ef800 */
[C---:B------:R-:W-:Y:S01]  /*23360*/  LOP3.LUT R2, R34.reuse, 0x40, RZ, 0xfc, !PT ;  /* 0x0000004022027812 */ /* 0x040fe200078efcff */
[----:B0-----:R-:W-:Y:S01]  /*23370*/  ULEA UR4, UR5, UR4, 0x18 ;  /* 0x0000000405047291 */ /* 0x001fe2000f8ec03f */
[C---:B------:R-:W-:Y:S02]  /*23380*/  LOP3.LUT R0, R34.reuse, 0x80, RZ, 0xfc, !PT ;  /* 0x0000008022007812 */ /* 0x040fe400078efcff */
[----:B------:R-:W-:-:S03]  /*23390*/  LOP3.LUT R37, R34, 0xc0, RZ, 0xfc, !PT ;  /* 0x000000c022257812 */ /* 0x000fc600078efcff */
[----:B------:R-:W-:-:S04]  /*233a0*/  IMAD.U32 R16, RZ, RZ, UR4 ;  /* 0x00000004ff107e24 */ /* 0x000fc8000f8e00ff */
[----:B--2---:R-:W-:-:S07]  /*233b0*/  IMAD R36, R33, 0x2, R16 ;  /* 0x0000000221247824 */ /* 0x004fce00078e0210 */
.L_x_798:
[----:B0-----:R-:W0:Y:S01]  /*233c0*/  LDC.64 R2, c[0x0][0xc88] ;  /* 0x00032200ff027b82 */ /* 0x001e220000000a00 */
[----:B------:R-:W-:Y:S01]  /*233d0*/  ULDC.64 UR4, c[0x0][0x208] ;  /* 0x0000820000047ab9 */ /* 0x000fe20000000a00 */
[----:B0-----:R-:W-:-:S05]  /*233e0*/  IMAD.WIDE R2, R27, 0x4, R2 ;  /* 0x000000041b027825 */ /* 0x001fca00078e0202 */
[----:B--2---:R-:W2:Y:S01]  /*233f0*/  LDG.E R31, desc[UR4][R2.64] ;  /* 0x00000004021f7981 */ /* 0x004ea2000c1e1900 */
[----:B------:R-:W-:Y:S05]  /*23400*/  YIELD ;  /* 0x0000000000007946 */ /* 0x000fea0003800000 */
[----:B------:R-:W-:Y:S01]  /*23410*/  ULDC.64 UR4, c[0x0][0xa28] ;  /* 0x00028a0000047ab9 */ /* 0x000fe20000000a00 */
[----:B------:R-:W-:Y:S01]  /*23420*/  ULDC.64 UR8, c[0x0][0xa18] ;  /* 0x0002860000087ab9 */ /* 0x000fe20000000a00 */
[----:B------:R-:W-:Y:S01]  /*23430*/  ISETP.NE.U32.AND P0, PT, RZ, UR4, PT ;  /* 0x00000004ff007c0c */ /* 0x000fe2000bf05070 */
[----:B------:R-:W-:Y:S01]  /*23440*/  ULDC.64 UR10, c[0x0][0x208] ;  /* 0x00008200000a7ab9 */ /* 0x000fe20000000a00 */
[----:B------:R-:W-:Y:S01]  /*23450*/  MOV R11, RZ ;  /* 0x000000ff000b7202 */ /* 0x000fe20000000f00 */
[----:B------:R-:W-:Y:S01]  /*23460*/  ULDC.64 UR6, c[0x0][0xa10] ;  /* 0x0002840000067ab9 */ /* 0x000fe20000000a00 */
[----:B------:R-:W-:-:S02]  /*23470*/  ISETP.NE.AND.EX P0, PT, RZ, UR5, PT, P0 ;  /* 0x00000005ff007c0c */ /* 0x000fc4000bf05300 */
[----:B--2---:R-:W-:-:S11]  /*23480*/  SHF.R.S32.HI R0, RZ, 0x1f, R31 ;  /* 0x0000001fff007819 */ /* 0x004fd6000001141f */
[C---:B------:R-:W-:Y:S01]  /*23490*/  @P0 LEA R2, P1, R31.reuse, UR4, 0x2 ;  /* 0x000000041f020c11 */ /* 0x040fe2000f8210ff */
[C---:B------:R-:W-:Y:S01]  /*234a0*/  IMAD.SHL.U32 R17, R31.reuse, 0x4, RZ ;  /* 0x000000041f117824 */ /* 0x040fe200078e00ff */
[C-C-:B------:R-:W-:Y:S01]  /*234b0*/  SHF.L.U64.HI R19, R31.reuse, 0x2, R0.reuse ;  /* 0x000000021f137819 */ /* 0x140fe20000010200 */
[----:B------:R0:W-:Y:S01]  /*234c0*/  STL [R1+0x20], R0 ;  /* 0x0000200001007387 */ /* 0x0001e20000100800 */
[----:B------:R-:W-:Y:S01]  /*234d0*/  @P0 LEA.HI.X R3, R31, UR5, R0, 0x2, P1 ;  /* 0x000000051f030c11 */ /* 0x000fe200088f1400 */
[----:B------:R-:W-:Y:S01]  /*234e0*/  ULDC.64 UR4, c[0x0][0xa00] ;  /* 0x0002800000047ab9 */ /* 0x000fe20000000a00 */
[----:B------:R-:W-:-:S03]  /*234f0*/  ISETP.NE.U32.AND P1, PT, RZ, UR8, PT ;  /* 0x00000008ff007c0c */ /* 0x000fc6000bf25070 */
[----:B------:R1:W2:Y:S01]  /*23500*/  @P0 LDG.E R11, desc[UR10][R2.64] ;  /* 0x0000000a020b0981 */ /* 0x0002a2000c1e1900 */
[----:B------:R-:W-:Y:S01]  /*23510*/  ISETP.NE.AND.EX P1, PT, RZ, UR9, PT, P1 ;  /* 0x00000009ff007c0c */ /* 0x000fe2000bf25310 */
[----:B------:R-:W-:Y:S01]  /*23520*/  IMAD.MOV.U32 R35, RZ, RZ, RZ ;  /* 0x000000ffff237224 */ /* 0x000fe200078e00ff */
[----:B------:R-:W-:Y:S02]  /*23530*/  ISETP.NE.U32.AND P0, PT, RZ, UR4, PT ;  /* 0x00000004ff007c0c */ /* 0x000fe4000bf05070 */
[----:B------:R-:W-:Y:S02]  /*23540*/  ISETP.NE.U32.AND P2, PT, RZ, UR6, PT ;  /* 0x00000006ff007c0c */ /* 0x000fe4000bf45070 */
[----:B------:R-:W-:Y:S02]  /*23550*/  ISETP.NE.AND.EX P0, PT, RZ, UR5, PT, P0 ;  /* 0x00000005ff007c0c */ /* 0x000fe4000bf05300 */
[----:B------:R-:W-:Y:S02]  /*23560*/  ISETP.NE.AND.EX P2, PT, RZ, UR7, PT, P2 ;  /* 0x00000007ff007c0c */ /* 0x000fe4000bf45320 */
[C---:B-1----:R-:W-:Y:S01]  /*23570*/  IADD3 R2, P3, R17.reuse, UR4, RZ ;  /* 0x0000000411027c10 */ /* 0x042fe2000ff7e0ff */
[----:B------:R-:W-:Y:S01]  /*23580*/  ULDC UR4, c[0x0][0x288] ;  /* 0x0000a20000047ab9 */ /* 0x000fe20000000800 */
[----:B------:R-:W-:-:S02]  /*23590*/  IADD3 R4, P4, R17, UR6, RZ ;  /* 0x0000000611047c10 */ /* 0x000fc4000ff9e0ff */
[----:B------:R-:W-:Y:S02]  /*235a0*/  IADD3.X R3, R19, UR5, RZ, P3, !PT ;  /* 0x0000000513037c10 */ /* 0x000fe40009ffe4ff */
[----:B------:R-:W-:Y:S01]  /*235b0*/  @P1 IADD3 R6, P3, R17, UR8, RZ ;  /* 0x0000000811061c10 */ /* 0x000fe2000ff7e0ff */
[----:B------:R-:W-:Y:S01]  /*235c0*/  IMAD.U32 R8, RZ, RZ, UR4 ;  /* 0x00000004ff087e24 */ /* 0x000fe2000f8e00ff */
[----:B------:R-:W-:Y:S01]  /*235d0*/  ULDC.64 UR4, c[0x0][0x418] ;  /* 0x0001060000047ab9 */ /* 0x000fe20000000a00 */
[----:B0-----:R-:W-:Y:S01]  /*235e0*/  MOV R0, RZ ;  /* 0x000000ff00007202 */ /* 0x001fe20000000f00 */
[----:B------:R-:W5:Y:S01]  /*235f0*/  @P0 LDG.E R35, desc[UR10][R2.64] ;  /* 0x0000000a02230981 */ /* 0x000f62000c1e1900 */
[C---:B------:R-:W-:Y:S02]  /*23600*/  @P1 IADD3.X R7, R19.reuse, UR9, RZ, P3, !PT ;  /* 0x0000000913071c10 */ /* 0x040fe40009ffe4ff */
[----:B------:R-:W-:-:S03]  /*23610*/  IADD3.X R5, R19, UR7, RZ, P4, !PT ;  /* 0x0000000713057c10 */ /* 0x000fc6000a7fe4ff */
[----:B------:R0:W3:Y:S01]  /*23620*/  @P1 LDG.E R8, desc[UR10][R6.64] ;  /* 0x0000000a06081981 */ /* 0x0000e2000c1e1900 */
[----:B------:R-:W-:-:S03]  /*23630*/  UISETP.NE.U32.AND UP0, UPT, UR4, URZ, UPT ;  /* 0x0000003f0400728c */ /* 0x000fc6000bf05070 */
[----:B------:R-:W-:Y:S01]  /*23640*/  ULDC UR4, c[0x0][0x424] ;  /* 0x0001090000047ab9 */ /* 0x000fe20000000800 */
[----:B------:R-:W-:Y:S01]  /*23650*/  UISETP.NE.AND.EX UP0, UPT, UR5, URZ, UPT, UP0 ;  /* 0x0000003f0500728c */ /* 0x000fe2000bf05300 */
[----:B------:R1:W5:Y:S02]  /*23660*/  @P2 LDG.E R0, desc[UR10][R4.64] ;  /* 0x0000000a04002981 */ /* 0x000364000c1e1900 */
[----:B------:R-:W-:Y:S01]  /*23670*/  ULDC UR5, c[0x0][0x2f0] ;  /* 0x0000bc0000057ab9 */ /* 0x000fe20000000800 */
[----:B------:R-:W-:-:S04]  /*23680*/  USEL UR4, UR4, 0x1, UP0 ;  /* 0x0000000104047887 */ /* 0x000fc80008000000 */
[----:B------:R-:W-:-:S03]  /*23690*/  UIMAD UR4, UR4, UR5, URZ ;  /* 0x00000005040472a4 */ /* 0x000fc6000f8e023f */
[----:B------:R-:W-:Y:S02]  /*236a0*/  ULDC UR5, c[0x0][0x348] ;  /* 0x0000d20000057ab9 */ /* 0x000fe40000000800 */
[----:B0-----:R-:W-:Y:S01]  /*236b0*/  IMAD.U32 R6, RZ, RZ, UR5 ;  /* 0x00000005ff067e24 */ /* 0x001fe2000f8e00ff */
[----:B------:R-:W-:Y:S01]  /*236c0*/  MOV R9, UR4 ;  /* 0x0000000400097c02 */ /* 0x000fe20008000f00 */
[----:B--2---:R1:W-:Y:S04]  /*236d0*/  STL [R1+0x10], R11 ;  /* 0x0000100b01007387 */ /* 0x0043e80000100800 */
[----:B---3--:R1:W-:Y:S01]  /*236e0*/  STL [R1+0x28], R8 ;  /* 0x0000280801007387 */ /* 0x0083e20000100800 */
[----:B------:R-:W-:Y:S05]  /*236f0*/  @P1 BRA `(.L_x_688) ;  /* 0x0000000000181947 */ /* 0x000fea0003800000 */
[----:B------:R-:W-:Y:S05]  /*23700*/  @!P0 BRA `(.L_x_688) ;  /* 0x0000000000148947 */ /* 0x000fea0003800000 */
[----:B------:R-:W-:Y:S02]  /*23710*/  ULDC.64 UR4, c[0x0][0x208] ;  /* 0x0000820000047ab9 */ /* 0x000fe40000000a00 */
[----:B-1----:R-:W2:Y:S04]  /*23720*/  LDG.E R8, desc[UR4][R2.64] ;  /* 0x0000000402087981 */ /* 0x002ea8000c1e1900 */
[----:B------:R-:W2:Y:S02]  /*23730*/  LDG.E R7, desc[UR4][R2.64+0x4] ;  /* 0x0000040402077981 */ /* 0x000ea4000c1e1900 */
[----:B--2---:R-:W-:-:S05]  /*23740*/  IMAD.IADD R2, R7, 0x1, -R8 ;  /* 0x0000000107027824 */ /* 0x004fca00078e0a08 */
[----:B------:R0:W-:Y:S02]  /*23750*/  STL [R1+0x28], R2 ;  /* 0x0000280201007387 */ /* 0x0001e40000100800 */
.L_x_688:
[----:B------:R-:W-:Y:S01]  /*23760*/  ULDC.64 UR4, c[0x0][0xa20] ;  /* 0x0002880000047ab9 */ /* 0x000fe20000000a00 */
[C---:B0-----:R-:W-:Y:S01]  /*23770*/  LOP3.LUT R2, R26.reuse, 0xff000000, RZ, 0xc0, !PT ;  /* 0xff0000001a027812 */ /* 0x041fe200078ec0ff */
[----:B------:R-:W-:Y:S01]  /*23780*/  IMAD.MOV.U32 R32, RZ, RZ, R31 ;  /* 0x000000ffff207224 */ /* 0x000fe200078e001f */
[----:B------:R-:W-:Y:S02]  /*23790*/  ISETP.NE.U32.AND P0, PT, RZ, UR4, PT ;  /* 0x00000004ff007c0c */ /* 0x000fe4000bf05070 */
[----:B------:R-:W-:Y:S02]  /*237a0*/  SHF.R.U32.HI R3, RZ, 0x8, R2 ;  /* 0x00000008ff037819 */ /* 0x000fe40000011602 */
[----:B------:R-:W-:Y:S02]  /*237b0*/  ISETP.NE.AND.EX P0, PT, RZ, UR5, PT, P0 ;  /* 0x00000005ff007c0c */ /* 0x000fe4000bf05300 */
[C---:B-1----:R-:W-:Y:S02]  /*237c0*/  LOP3.LUT R8, R26.reuse, 0xff0000, RZ, 0xc0, !PT ;  /* 0x00ff00001a087812 */ /* 0x042fe400078ec0ff */
[----:B------:R-:W-:-:S02]  /*237d0*/  LOP3.LUT R26, R26, 0xffff, RZ, 0xc0, !PT ;  /* 0x0000ffff1a1a7812 */ /* 0x000fc400078ec0ff */
[----:B------:R-:W-:-:S07]  /*237e0*/  LEA.HI R8, R8, R3, RZ, 0x10 ;  /* 0x0000000308087211 */ /* 0x000fce00078f80ff */
[----:B------:R-:W-:Y:S05]  /*237f0*/  @!P0 BRA `(.L_x_689) ;  /* 0x0000000000148947 */ /* 0x000fea0003800000 */
[----:B------:R-:W-:Y:S01]  /*23800*/  IADD3 R2, P0, R17, UR4, RZ ;  /* 0x0000000411027c10 */ /* 0x000fe2000ff1e0ff */
[----:B------:R-:W-:-:S03]  /*23810*/  ULDC.64 UR6, c[0x0][0x208] ;  /* 0x0000820000067ab9 */ /* 0x000fc60000000a00 */
[----:B------:R-:W-:-:S05]  /*23820*/  IADD3.X R3, R19, UR5, RZ, P0, !PT ;  /* 0x0000000513037c10 */ /* 0x000fca00087fe4ff */
[----:B------:R0:W5:Y:S01]  /*23830*/  LDG.E R9, desc[UR6][R2.64] ;  /* 0x0000000602097981 */ /* 0x000162000c1e1900 */
[----:B------:R-:W-:Y:S05]  /*23840*/  BRA `(.L_x_690) ;  /* 0x0000000000287947 */ /* 0x000fea0003800000 */
.L_x_689:
[----:B------:R-:W-:Y:S02]  /*23850*/  ULDC.64 UR4, c[0x0][0xa08] ;  /* 0x0002820000047ab9 */ /* 0x000fe40000000a00 */
[----:B------:R-:W-:-:S04]  /*23860*/  ISETP.NE.U32.AND P0, PT, RZ, UR4, PT ;  /* 0x00000004ff007c0c */ /* 0x000fc8000bf05070 */
[----:B------:R-:W-:-:S13]  /*23870*/  ISETP.NE.AND.EX P0, PT, RZ, UR5, PT, P0 ;  /* 0x00000005ff007c0c */ /* 0x000fda000bf05300 */
[----:B------:R-:W-:Y:S05]  /*23880*/  @!P0 BRA `(.L_x_690) ;  /* 0x0000000000188947 */ /* 0x000fea0003800000 */
[----:B------:R-:W0:Y:S01]  /*23890*/  LDC.64 R2, c[0x0][0xa08] ;  /* 0x00028200ff027b82 */ /* 0x000e220000000a00 */
[----:B------:R-:W-:Y:S01]  /*238a0*/  ULDC.64 UR4, c[0x0][0x208] ;  /* 0x0000820000047ab9 */ /* 0x000fe20000000a00 */
[----:B0-----:R-:W-:-:S05]  /*238b0*/  IMAD.WIDE R2, R32, 0x4, R2 ;  /* 0x0000000420027825 */ /* 0x001fca00078e0202 */
[----:B------:R-:W2:Y:S04]  /*238c0*/  LDG.E R9, desc[UR4][R2.64] ;  /* 0x0000000402097981 */ /* 0x000ea8000c1e1900 */
[----:B------:R-:W2:Y:S02]  /*238d0*/  LDG.E R10, desc[UR4][R2.64+0x4] ;  /* 0x00000404020a7981 */ /* 0x000ea4000c1e1900 */
[----:B--2---:R-:W-:-:S07]  /*238e0*/  IADD3 R9, -R9, R10, RZ ;  /* 0x0000000a09097210 */ /* 0x004fce0007ffe1ff */
.L_x_690:
[----:B------:R-:W-:Y:S02]  /*238f0*/  ULDC.64 UR4, c[0x0][0x208] ;  /* 0x0000820000047ab9 */ /* 0x000fe40000000a00 */
[----:B0-----:R-:W2:Y:S04]  /*23900*/  @P2 LDG.E R2, desc[UR4][R4.64] ;  /* 0x0000000404022981 */ /* 0x001ea8000c1e1900 */
[----:B------:R0:W2:Y:S01]  /*23910*/  @P2 LDG.E R3, desc[UR4][R4.64+0x4] ;  /* 0x0000040404032981 */ /* 0x0000a2000c1e1900 */
[----:B-----5:R-:W-:Y:S01]  /*23920*/  IMAD.IADD R9, R9, 0x1, -R11 ;  /* 0x0000000109097824 */ /* 0x020fe200078e0a0b */
[----:B------:R-:W-:Y:S01]  /*23930*/  BSSY B0, `(.L_x_691) ;  /* 0x000002a000007945 */ /* 0x000fe20003800000 */
[----:B------:R-:W-:Y:S02]  /*23940*/  LOP3.LUT R7, R8, 0xff, RZ, 0xc0, !PT ;  /* 0x000000ff08077812 */ /* 0x000fe400078ec0ff */
[----:B0-----:R-:W-:Y:S01]  /*23950*/  SHF.R.U32.HI R5, RZ, 0x10, R8 ;  /* 0x00000010ff057819 */ /* 0x001fe20000011608 */
[----:B--2---:R-:W-:-:S05]  /*23960*/  @P2 IMAD.IADD R6, R3, 0x1, -R2 ;  /* 0x0000000103062824 */ /* 0x004fca00078e0a02 */
[----:B------:R-:W-:-:S04]  /*23970*/  IADD3 R3, R9, R6, RZ ;  /* 0x0000000609037210 */ /* 0x000fc80007ffe0ff */
[C---:B------:R-:W-:Y:S01]  /*23980*/  ISETP.GE.AND P1, PT, R3.reuse, 0x1, PT ;  /* 0x000000010300780c */ /* 0x040fe20003f26270 */
[----:B------:R-:W-:Y:S01]  /*23990*/  VIADD R2, R3, 0x4f ;  /* 0x0000004f03027836 */ /* 0x000fe20000000000 */
[----:B------:R0:W-:Y:S03]  /*239a0*/  STL [R1+0x8], R3 ;  /* 0x0000080301007387 */ /* 0x0001e60000100800 */
[----:B------:R-:W-:-:S05]  /*239b0*/  IMAD.HI R2, R2, 0x66666667, RZ ;  /* 0x6666666702027827 */ /* 0x000fca00078e02ff */
[----:B0-----:R-:W-:-:S04]  /*239c0*/  SHF.R.U32.HI R3, RZ, 0x1f, R2 ;  /* 0x0000001fff037819 */ /* 0x001fc80000011602 */
[----:B------:R-:W-:Y:S01]  /*239d0*/  LEA.HI.SX32 R4, R2, R3, 0x1b ;  /* 0x0000000302047211 */ /* 0x000fe200078fdaff */
[----:B------:R-:W-:Y:S01]  /*239e0*/  IMAD.MOV.U32 R3, RZ, RZ, RZ ;  /* 0x000000ffff037224 */ /* 0x000fe200078e00ff */
[----:B------:R-:W-:Y:S06]  /*239f0*/  @!P1 BRA `(.L_x_692) ;  /* 0x0000000000749947 */ /* 0x000fec0003800000 */
[----:B------:R-:W-:Y:S01]  /*23a00*/  ISETP.NE.AND P0, PT, R5, RZ, PT ;  /* 0x000000ff0500720c */ /* 0x000fe20003f05270 */
[----:B------:R-:W-:-:S03]  /*23a10*/  ULDC UR4, c[0x0][0x9f0] ;  /* 0x00027c0000047ab9 */ /* 0x000fc60000000800 */
[----:B------:R-:W-:-:S04]  /*23a20*/  SEL R8, R5, UR4, P0 ;  /* 0x0000000405087c07 */ /* 0x000fc80008000000 */
[----:B------:R-:W-:Y:S02]  /*23a30*/  IABS R10, R8 ;  /* 0x00000008000a7213 */ /* 0x000fe40000000000 */
[----:B------:R-:W-:Y:S02]  /*23a40*/  IADD3 R11, R8, -0x1, R4 ;  /* 0xffffffff080b7810 */ /* 0x000fe40007ffe004 */
[----:B------:R-:W0:Y:S08]  /*23a50*/  I2F.RP R2, R10 ;  /* 0x0000000a00027306 */ /* 0x000e300000209400 */
[----:B0-----:R-:W0:Y:S02]  /*23a60*/  MUFU.RCP R2, R2 ;  /* 0x0000000200027308 */ /* 0x001e240000001000 */
[----:B0-----:R-:W-:-:S06]  /*23a70*/  IADD3 R2, R2, 0xffffffe, RZ ;  /* 0x0ffffffe02027810 */ /* 0x001fcc0007ffe0ff */
[----:B------:R0:W1:Y:S02]  /*23a80*/  F2I.FTZ.U32.TRUNC.NTZ R3, R2 ;  /* 0x0000000200037305 */ /* 0x000064000021f000 */
[----:B0-----:R-:W-:-:S04]  /*23a90*/  LOP3.LUT R2, R11, R8, RZ, 0x3c, !PT ;  /* 0x000000080b027212 */ /* 0x001fc800078e3cff */
[----:B------:R-:W-:Y:S01]  /*23aa0*/  ISETP.GE.AND P4, PT, R2, RZ, PT ;  /* 0x000000ff0200720c */ /* 0x000fe20003f86270 */
[----:B-1----:R-:W-:-:S04]  /*23ab0*/  IMAD.MOV R2, RZ, RZ, -R3 ;  /* 0x000000ffff027224 */ /* 0x002fc800078e0a03 */
[----:B------:R-:W-:Y:S02]  /*23ac0*/  IMAD R12, R2, R10, RZ ;  /* 0x0000000a020c7224 */ /* 0x000fe400078e02ff */
[----:B------:R-:W-:-:S04]  /*23ad0*/  IMAD.MOV.U32 R2, RZ, RZ, RZ ;  /* 0x000000ffff027224 */ /* 0x000fc800078e00ff */
[----:B------:R-:W-:Y:S01]  /*23ae0*/  IMAD.HI.U32 R2, R3, R12, R2 ;  /* 0x0000000c03027227 */ /* 0x000fe200078e0002 */
[----:B------:R-:W-:Y:S02]  /*23af0*/  IABS R3, R11 ;  /* 0x0000000b00037213 */ /* 0x000fe40000000000 */
[----:B------:R-:W-:-:S03]  /*23b00*/  IABS R11, R8 ;  /* 0x00000008000b7213 */ /* 0x000fc60000000000 */
[----:B------:R-:W-:Y:S01]  /*23b10*/  IMAD.HI.U32 R2, R2, R3, RZ ;  /* 0x0000000302027227 */ /* 0x000fe200078e00ff */
[----:B------:R-:W-:-:S05]  /*23b20*/  IADD3 R11, RZ, -R11, RZ ;  /* 0x8000000bff0b7210 */ /* 0x000fca0007ffe0ff */
        /* <DEDUP_REMOVED lines=8> */
[----:B------:R-:W-:-:S05]  /*23bb0*/  @!P3 LOP3.LUT R2, RZ, R8, RZ, 0x33, !PT ;  /* 0x00000008ff02b212 */ /* 0x000fca00078e33ff */
[----:B------:R-:W-:-:S07]  /*23bc0*/  IMAD.MOV.U32 R3, RZ, RZ, R2 ;  /* 0x000000ffff037224 */ /* 0x000fce00078e0002 */
.L_x_692:
[----:B------:R-:W-:Y:S05]  /*23bd0*/  BSYNC B0 ;  /* 0x0000000000007941 */ /* 0x000fea0003800000 */
.L_x_691:
[-C--:B------:R-:W-:Y:S01]  /*23be0*/  IMAD R2, R7, R3.reuse, RZ ;  /* 0x0000000307027224 */ /* 0x080fe200078e02ff */
[----:B------:R-:W-:Y:S04]  /*23bf0*/  BSSY B0, `(.L_x_693) ;  /* 0x0000191000007945 */ /* 0x000fe80003800000 */
[C---:B------:R-:W-:Y:S01]  /*23c00*/  VIADDMNMX R3, R2.reuse, R3, R4, PT ;  /* 0x0000000302037246 */ /* 0x040fe20003800104 */
[----:B------:R-:W-:-:S04]  /*23c10*/  IMAD R2, R2, 0x50, -R9 ;  /* 0x0000005002027824 */ /* 0x000fc800078e0a09 */
[----:B------:R-:W-:Y:S01]  /*23c20*/  IMAD R3, R3, 0x50, -R9 ;  /* 0x0000005003037824 */ /* 0x000fe200078e0a09 */
[----:B------:R-:W-:-:S04]  /*23c30*/  VIMNMX R2, RZ, R2, !PT ;  /* 0x00000002ff027248 */ /* 0x000fc80007fe0100 */
[----:B------:R-:W-:-:S04]  /*23c40*/  VIMNMX R3, R3, R6, PT ;  /* 0x0000000603037248 */ /* 0x000fc80003fe0100 */
[----:B------:R-:W-:-:S13]  /*23c50*/  ISETP.GT.AND P0, PT, R3, R2, PT ;  /* 0x000000020300720c */ /* 0x000fda0003f04270 */
[----:B------:R-:W-:Y:S01]  /*23c60*/  @P0 IADD3 R8, R3, 0x4f, RZ ;  /* 0x0000004f03080810 */ /* 0x000fe20007ffe0ff */
[----:B------:R-:W-:-:S04]  /*23c70*/  IMAD.WIDE.U32 R2, R2, -0x33333333, RZ ;  /* 0xcccccccd02027825 */ /* 0x000fc800078e00ff */
[----:B------:R-:W-:Y:S01]  /*23c80*/  @P0 IMAD.HI R8, R8, 0x66666667, RZ ;  /* 0x6666666708080827 */ /* 0x000fe200078e02ff */
[----:B------:R-:W-:-:S04]  /*23c90*/  SHF.R.U32.HI R6, RZ, 0x6, R3 ;  /* 0x00000006ff067819 */ /* 0x000fc80000011603 */
[----:B------:R-:W-:Y:S01]  /*23ca0*/  @P0 SHF.R.U32.HI R2, RZ, 0x1f, R8 ;  /* 0x0000001fff020819 */ /* 0x000fe20000011608 */
[----:B------:R-:W-:-:S03]  /*23cb0*/  IMAD.MOV.U32 R3, RZ, RZ, R6 ;  /* 0x000000ffff037224 */ /* 0x000fc600078e0006 */
[----:B------:R-:W-:Y:S02]  /*23cc0*/  @P0 LEA.HI.SX32 R3, R8, R2, 0x1b ;  /* 0x0000000208030211 */ /* 0x000fe400078fdaff */
[----:B------:R-:W-:Y:S02]  /*23cd0*/  PLOP3.LUT P0, PT, PT, PT, PT, 0x80, 0x0 ;  /* 0x000000000000781c */ /* 0x000fe40003f0f070 */
[----:B------:R-:W-:-:S13]  /*23ce0*/  ISETP.GT.AND P3, PT, R3, R6, PT ;  /* 0x000000060300720c */ /* 0x000fda0003f64270 */
[----:B------:R-:W-:Y:S05]  /*23cf0*/  @!P3 BRA `(.L_x_694) ;  /* 0x000000180000b947 */ /* 0x000fea0003800000 */
[----:B------:R-:W-:Y:S01]  /*23d00*/  UMOV UR4, 0xffffffff ;  /* 0xffffffff00047882 */ /* 0x000fe20000000000 */
[----:B------:R-:W-:Y:S02]  /*23d10*/  SEL R2, R32, RZ, !P2 ;  /* 0x000000ff20027207 */ /* 0x000fe40005000000 */
[----:B------:R-:W-:Y:S05]  /*23d20*/  BRA.DIV UR4, `(.L_x_695) ;  /* 0x0000007604287947 */ /* 0x000fea000b800000 */
[----:B------:R-:W0:Y:S02]  /*23d30*/  S2R R8, SR_TID.X ;  /* 0x0000000000087919 */ /* 0x000e240000002100 */
[----:B0-----:R-:W-:-:S04]  /*23d40*/  SHF.R.U32.HI R8, RZ, 0x5, R8 ;  /* 0x00000005ff087819 */ /* 0x001fc80000011608 */
[----:B------:R-:W-:-:S05]  /*23d50*/  LOP3.LUT R8, R8, 0x3, RZ, 0xc0, !PT ;  /* 0x0000000308087812 */ /* 0x000fca00078ec0ff */
[----:B------:R0:W1:Y:S02]  /*23d60*/  SHFL.IDX PT, R14, R8, RZ, 0x1f ;  /* 0x00001fff080e7589 */ /* 0x00006400000e0000 */
.L_x_866:
[----:B-1----:R-:W-:Y:S02]  /*23d70*/  ISETP.NE.AND P0, PT, R14, RZ, PT ;  /* 0x000000ff0e00720c */ /* 0x002fe40003f05270 */
[----:B------:R-:W-:-:S11]  /*23d80*/  PLOP3.LUT P6, PT, PT, PT, PT, 0x8, 0x0 ;  /* 0x000000000000781c */ /* 0x000fd60003fce170 */
[----:B------:R-:W-:Y:S05]  /*23d90*/  @P0 BRA `(.L_x_696) ;  /* 0x00000000000c0947 */ /* 0x000fea0003800000 */
[----:B------:R-:W-:-:S03]  /*23da0*/  UMOV UR4, 0xffffffff ;  /* 0xffffffff00047882 */ /* 0x000fc60000000000 */
[----:B------:R-:W-:Y:S05]  /*23db0*/  BRA.DIV UR4, `(.L_x_697) ;  /* 0x0000007604387947 */ /* 0x000fea000b800000 */
[----:B------:R-:W-:-:S13]  /*23dc0*/  ELECT P6, URZ, PT ;  /* 0x00000000003f782f */ /* 0x000fda00038c0000 */
.L_x_696:
[----:B0-----:R-:W2:Y:S01]  /*23dd0*/  LDL R8, [R1+0x2c] ;  /* 0x00002c0001087983 */ /* 0x001ea20000100800 */
[----:B------:R-:W-:Y:S01]  /*23de0*/  BSSY B1, `(.L_x_698) ;  /* 0x0000008000017945 */ /* 0x000fe20003800000 */
[----:B--2---:R-:W-:-:S05]  /*23df0*/  VIADD R8, R8, 0x1 ;  /* 0x0000000108087836 */ /* 0x004fca0000000000 */
[----:B------:R-:W-:-:S04]  /*23e00*/  LEA.HI R9, R8, R8, RZ, 0x1 ;  /* 0x0000000808097211 */ /* 0x000fc800078f08ff */
[----:B------:R-:W-:-:S04]  /*23e10*/  LOP3.LUT R9, R9, 0xfffffffe, RZ, 0xc0, !PT ;  /* 0xfffffffe09097812 */ /* 0x000fc800078ec0ff */
[----:B------:R-:W-:-:S04]  /*23e20*/  IADD3 R8, R8, -R9, RZ ;  /* 0x8000000908087210 */ /* 0x000fc80007ffe0ff */
[----:B------:R-:W-:-:S04]  /*23e30*/  SHF.L.U32 R8, R8, 0x1f, RZ ;  /* 0x0000001f08087819 */ /* 0x000fc800000006ff */
[----:B------:R-:W0:Y:S02]  /*23e40*/  SYNCS.PHASECHK.TRANS64.TRYWAIT P0, [R16+URZ+0x38820], R8 ;  /* 0x03882008100075a7 */ /* 0x000e24000800017f */
[----:B0-----:R-:W-:Y:S05]  /*23e50*/  @!P0 BRA `(.L_x_699) ;  /* 0x0000007400308947 */ /* 0x001fea0003800000 */
.L_x_869:
[----:B------:R-:W-:Y:S05]  /*23e60*/  BSYNC B1 ;  /* 0x0000000000017941 */ /* 0x000fea0003800000 */
.L_x_698:
[----:B------:R-:W-:Y:S04]  /*23e70*/  BSSY B1, `(.L_x_700) ;  /* 0x00000ab000017945 */ /* 0x000fe80003800000 */
[----:B------:R-:W-:Y:S05]  /*23e80*/  @!P6 BRA `(.L_x_701) ;  /* 0x0000000800a4e947 */ /* 0x000fea0003800000 */
[----:B------:R-:W-:Y:S01]  /*23e90*/  IMAD R12, R28, 0x8, R16 ;  /* 0x000000081c0c7824 */ /* 0x000fe200078e0210 */
[----:B------:R-:W-:Y:S01]  /*23ea0*/  SHF.L.U32 R11, R30, 0x1f, RZ ;  /* 0x0000001f1e0b7819 */ /* 0x000fe200000006ff */
[----:B------:R-:W1:Y:S01]  /*23eb0*/  S2R R9, SR_TID.X ;  /* 0x0000000000097919 */ /* 0x000e620000002100 */
[----:B------:R-:W-:Y:S02]  /*23ec0*/  BSSY B2, `(.L_x_702) ;  /* 0x0000005000027945 */ /* 0x000fe40003800000 */
[----:B------:R-:W2:Y:S01]  /*23ed0*/  SYNCS.PHASECHK.TRANS64.TRYWAIT P0, [R12+URZ+0x388a0], R11 ;  /* 0x0388a00b0c0075a7 */ /* 0x000ea2000800017f */
[----:B-1----:R-:W-:-:S04]  /*23ee0*/  LOP3.LUT R9, R9, 0x7f, RZ, 0xc0, !PT ;  /* 0x0000007f09097812 */ /* 0x002fc800078ec0ff */
[----:B------:R-:W-:Y:S01]  /*23ef0*/  ISETP.NE.AND P2, PT, R9, RZ, PT ;  /* 0x000000ff0900720c */ /* 0x000fe20003f45270 */
[----:B--2---:R-:W-:-:S12]  /*23f00*/  @!P0 BRA `(.L_x_703) ;  /* 0x0000007400188947 */ /* 0x004fd80003800000 */
.L_x_870:
[----:B------:R-:W-:Y:S05]  /*23f10*/  BSYNC B2 ;  /* 0x0000000000027941 */ /* 0x000fea0003800000 */
.L_x_702:
[----:B------:R-:W-:Y:S04]  /*23f20*/  BSSY B2, `(.L_x_704) ;  /* 0x0000009000027945 */ /* 0x000fe80003800000 */
[----:B------:R-:W-:Y:S05]  /*23f30*/  @P2 BRA `(.L_x_705) ;  /* 0x00000000001c2947 */ /* 0x000fea0003800000 */
[----:B------:R-:W2:Y:S01]  /*23f40*/  S2R R9, SR_TID.X ;  /* 0x0000000000097919 */ /* 0x000ea20000002100 */
[----:B0-----:R-:W-:-:S04]  /*23f50*/  IMAD.MOV.U32 R8, RZ, RZ, 0xa000 ;  /* 0x0000a000ff087424 */ /* 0x001fc800078e00ff */
[----:B------:R3:W-:Y:S01]  /*23f60*/  SYNCS.ARRIVE.TRANS64 RZ, [R12+URZ+0x38890], R8 ;  /* 0x038890080cff79a7 */ /* 0x0007e2000800003f */
[----:B--2---:R-:W-:-:S04]  /*23f70*/  LOP3.LUT R9, R9, 0x1f, RZ, 0xc0, !PT ;  /* 0x0000001f09097812 */ /* 0x004fc800078ec0ff */
[----:B------:R-:W-:-:S13]  /*23f80*/  ISETP.NE.AND P0, PT, R9, RZ, PT ;  /* 0x000000ff0900720c */ /* 0x000fda0003f05270 */
[----:B---3--:R-:W-:Y:S05]  /*23f90*/  @!P0 BRA `(.L_x_705) ;  /* 0x0000000000048947 */ /* 0x008fea0003800000 */
[----:B------:R-:W-:Y:S01]  /*23fa0*/  BPT.TRAP 0x1 ;  /* 0x000000040000795c */ /* 0x000fe20000300000 */
.L_x_705:
[----:B------:R-:W-:Y:S05]  /*23fb0*/  BSYNC B2 ;  /* 0x0000000000027941 */ /* 0x000fea0003800000 */
.L_x_704:
[----:B0-----:R-:W-:Y:S01]  /*23fc0*/  MOV R8, RZ ;  /* 0x000000ff00087202 */ /* 0x001fe20000000f00 */
[----:B------:R-:W-:Y:S01]  /*23fd0*/  IMAD R10, R28, 0xa000, R16 ;  /* 0x0000a0001c0a7824 */ /* 0x000fe200078e0210 */
[----:B------:R-:W-:Y:S01]  /*23fe0*/  UIADD3 UR4, UP0, UR38, 0x570, URZ ;  /* 0x0000057026047890 */ /* 0x000fe2000ff1e03f */
[----:B------:R-:W-:Y:S01]  /*23ff0*/  IMAD R9, R3, 0x50, R0 ;  /* 0x0000005003097824 */ /* 0x000fe200078e0200 */
[----:B------:R-:W-:Y:S01]  /*24000*/  R2UR UR10, R8 ;  /* 0x00000000080a72ca */ /* 0x000fe200000e0000 */
[----:B------:R-:W-:Y:S01]  /*24010*/  VIADD R8, R12, 0x38890 ;  /* 0x000388900c087836 */ /* 0x000fe20000000000 */
[----:B------:R-:W-:Y:S01]  /*24020*/  PLOP3.LUT P0, PT, PT, PT, PT, 0x80, 0x0 ;  /* 0x000000000000781c */ /* 0x000fe20003f0f070 */
[----:B------:R-:W-:Y:S01]  /*24030*/  VIADD R9, R9, 0xffffffb0 ;  /* 0xffffffb009097836 */ /* 0x000fe20000000000 */
[----:B------:R-:W-:Y:S01]  /*24040*/  IADD3 R13, R10, 0x24400, RZ ;  /* 0x000244000a0d7810 */ /* 0x000fe20007ffe0ff */
[----:B------:R-:W-:Y:S01]  /*24050*/  UIADD3.X UR5, URZ, UR39, URZ, UP0, !UPT ;  /* 0x000000273f057290 */ /* 0x000fe200087fe43f */
[----:B------:R-:W-:Y:S01]  /*24060*/  UMOV UR6, 0x0 ;  /* 0x0000000000067882 */ /* 0x000fe20000000000 */
[----:B------:R-:W-:-:S10]  /*24070*/  UMOV UR7, 0x12f00000 ;  /* 0x12f0000000077882 */ /* 0x000fd40000000000 */
.L_x_706:
[----:B------:R-:W-:-:S13]  /*24080*/  @P0 ELECT P3, URZ, PT ;  /* 0x00000000003f082f */ /* 0x000fda0003860000 */
[----:B------:R-:W-:Y:S02]  /*24090*/  @P3 R2UR UR13, R2 ;  /* 0x00000000020d32ca */ /* 0x000fe400000e0000 */
[----:B------:R-:W-:Y:S02]  /*240a0*/  @P3 R2UR UR12, R26 ;  /* 0x000000001a0c32ca */ /* 0x000fe400000e0000 */
[----:B------:R-:W-:Y:S02]  /*240b0*/  @P3 R2UR UR11, R9 ;  /* 0x00000000090b32ca */ /* 0x000fe400000e0000 */
[----:B------:R-:W-:Y:S02]  /*240c0*/  @P3 R2UR UR9, R8 ;  /* 0x00000000080932ca */ /* 0x000fe400000e0000 */
[----:B------:R-:W-:Y:S02]  /*240d0*/  @P3 R2UR UR8, R13 ;  /* 0x000000000d0832ca */ /* 0x000fe400000e0000 */
[----:B------:R-:W-:-:S02]  /*240e0*/  @P3 PLOP3.LUT P0, PT, P3, PT, PT, 0x8, 0x0 ;  /* 0x000000000000381c */ /* 0x000fc40001f0e170 */
[----:B------:R-:W-:-:S09]  /*240f0*/  PLOP3.LUT P3, PT, PT, PT, PT, 0x8, 0x0 ;  /* 0x000000000000781c */ /* 0x000fd20003f6e170 */
[----:B------:R0:W-:Y:S02]  /*24100*/  UTMALDG.4D [UR8], [UR4], desc[UR6] ;  /* 0x00000608040075b4 */ /* 0x0001e40008019000 */
[----:B0-----:R-:W-:Y:S05]  /*24110*/  @P0 BRA.U.ANY `(.L_x_706) ;  /* 0xfffffffd00d80947 */ /* 0x001fea000393ffff */
[----:B------:R-:W-:Y:S01]  /*24120*/  IMAD.MOV.U32 R22, RZ, RZ, 0x40 ;  /* 0x00000040ff167424 */ /* 0x000fe200078e00ff */
[----:B------:R-:W-:Y:S01]  /*24130*/  PLOP3.LUT P0, PT, PT, PT, PT, 0x80, 0x0 ;  /* 0x000000000000781c */ /* 0x000fe20003f0f070 */
[----:B------:R-:W-:Y:S01]  /*24140*/  VIADD R13, R10, 0x26c00 ;  /* 0x00026c000a0d7836 */ /* 0x000fe20000000000 */
[----:B------:R-:W-:Y:S01]  /*24150*/  UMOV UR6, 0x0 ;  /* 0x0000000000067882 */ /* 0x000fe20000000000 */
[----:B------:R-:W-:Y:S01]  /*24160*/  UMOV UR7, 0x12f00000 ;  /* 0x12f0000000077882 */ /* 0x000fe20000000000 */
[----:B------:R-:W-:-:S15]  /*24170*/  R2UR UR10, R22 ;  /* 0x00000000160a72ca */ /* 0x000fde00000e0000 */
.L_x_707:
        /* <DEDUP_REMOVED lines=10> */
[----:B------:R-:W-:Y:S01]  /*24220*/  MOV R21, 0x80 ;  /* 0x0000008000157802 */ /* 0x000fe20000000f00 */
[----:B------:R-:W-:Y:S01]  /*24230*/  VIADD R13, R10, 0x29400 ;  /* 0x000294000a0d7836 */ /* 0x000fe20000000000 */
[----:B------:R-:W-:Y:S01]  /*24240*/  PLOP3.LUT P0, PT, PT, PT, PT, 0x80, 0x0 ;  /* 0x000000000000781c */ /* 0x000fe20003f0f070 */
[----:B------:R-:W-:Y:S01]  /*24250*/  UMOV UR6, 0x0 ;  /* 0x0000000000067882 */ /* 0x000fe20000000000 */
[----:B------:R-:W-:Y:S01]  /*24260*/  R2UR UR10, R21 ;  /* 0x00000000150a72ca */ /* 0x000fe200000e0000 */
[----:B------:R-:W-:-:S14]  /*24270*/  UMOV UR7, 0x12f00000 ;  /* 0x12f0000000077882 */ /* 0x000fdc0000000000 */
.L_x_708:
        /* <DEDUP_REMOVED lines=12> */
[----:B------:R-:W-:Y:S01]  /*24340*/  UMOV UR6, 0x0 ;  /* 0x0000000000067882 */ /* 0x000fe20000000000 */
[----:B------:R-:W-:Y:S01]  /*24350*/  IADD3 R13, R10, 0x2bc00, RZ ;  /* 0x0002bc000a0d7810 */ /* 0x000fe20007ffe0ff */
[----:B------:R-:W-:Y:S01]  /*24360*/  UMOV UR7, 0x12f00000 ;  /* 0x12f0000000077882 */ /* 0x000fe20000000000 */
[----:B------:R-:W-:-:S15]  /*24370*/  R2UR UR10, R20 ;  /* 0x00000000140a72ca */ /* 0x000fde00000e0000 */
.L_x_709:
        /* <DEDUP_REMOVED lines=10> */
[----:B------:R-:W0:Y:S01]  /*24420*/  SYNCS.PHASECHK.TRANS64.TRYWAIT P0, [R12+URZ+0x388c0], R11 ;  /* 0x0388c00b0c0075a7 */ /* 0x000e22000800017f */
[----:B------:R-:W-:Y:S04]  /*24430*/  BSSY B2, `(.L_x_710) ;  /* 0x0000002000027945 */ /* 0x000fe80003800000 */
[----:B0-----:R-:W-:Y:S05]  /*24440*/  @!P0 BRA `(.L_x_711) ;  /* 0x0000006c00dc8947 */ /* 0x001fea0003800000 */
.L_x_871:
[----:B------:R-:W-:Y:S05]  /*24450*/  BSYNC B2 ;  /* 0x0000000000027941 */ /* 0x000fea0003800000 */
.L_x_710:
[----:B------:R-:W-:Y:S01]  /*24460*/  BSSY B2, `(.L_x_712) ;  /* 0x000000b000027945 */ /* 0x000fe20003800000 */
[----:B------:R-:W-:Y:S02]  /*24470*/  IMAD.MOV.U32 R14, RZ, RZ, 0x0 ;  /* 0x00000000ff0e7424 */ /* 0x000fe400078e00ff */
[----:B------:R-:W-:Y:S01]  /*24480*/  IMAD.MOV.U32 R15, RZ, RZ, 0x12f00000 ;  /* 0x12f00000ff0f7424 */ /* 0x000fe200078e00ff */
[----:B------:R-:W-:Y:S06]  /*24490*/  @P2 BRA `(.L_x_713) ;  /* 0x00000000001c2947 */ /* 0x000fec0003800000 */
[----:B------:R-:W2:Y:S01]  /*244a0*/  S2R R13, SR_TID.X ;  /* 0x00000000000d7919 */ /* 0x000ea20000002100 */
[----:B------:R-:W-:-:S04]  /*244b0*/  MOV R8, 0xa000 ;  /* 0x0000a00000087802 */ /* 0x000fc80000000f00 */
[----:B------:R3:W-:Y:S01]  /*244c0*/  SYNCS.ARRIVE.TRANS64 RZ, [R12+URZ+0x388b0], R8 ;  /* 0x0388b0080cff79a7 */ /* 0x0007e2000800003f */
[----:B--2---:R-:W-:-:S04]  /*244d0*/  LOP3.LUT R13, R13, 0x1f, RZ, 0xc0, !PT ;  /* 0x0000001f0d0d7812 */ /* 0x004fc800078ec0ff */
[----:B------:R-:W-:-:S13]  /*244e0*/  ISETP.NE.AND P0, PT, R13, RZ, PT ;  /* 0x000000ff0d00720c */ /* 0x000fda0003f05270 */
[----:B---3--:R-:W-:Y:S05]  /*244f0*/  @!P0 BRA `(.L_x_713) ;  /* 0x0000000000048947 */ /* 0x008fea0003800000 */
[----:B------:R-:W-:Y:S01]  /*24500*/  BPT.TRAP 0x1 ;  /* 0x000000040000795c */ /* 0x000fe20000300000 */
.L_x_713:
[----:B------:R-:W-:Y:S05]  /*24510*/  BSYNC B2 ;  /* 0x0000000000027941 */ /* 0x000fea0003800000 */
.L_x_712:
[----:B------:R-:W-:Y:S01]  /*24520*/  R2UR UR6, R14 ;  /* 0x000000000e0672ca */ /* 0x000fe200000e0000 */
[----:B------:R-:W-:Y:S01]  /*24530*/  IMAD.MOV.U32 R8, RZ, RZ, RZ ;  /* 0x000000ffff087224 */ /* 0x000fe200078e00ff */
[----:B------:R-:W-:Y:S01]  /*24540*/  R2UR UR7, R15 ;  /* 0x000000000f0772ca */ /* 0x000fe200000e0000 */
[----:B------:R-:W-:Y:S01]  /*24550*/  UIADD3 UR4, UP0, UR38, 0x670, URZ ;  /* 0x0000067026047890 */ /* 0x000fe2000ff1e03f */
[----:B------:R-:W-:Y:S01]  /*24560*/  PLOP3.LUT P0, PT, PT, PT, PT, 0x80, 0x0 ;  /* 0x000000000000781c */ /* 0x000fe20003f0f070 */
[----:B01----:R-:W-:Y:S01]  /*24570*/  VIADD R12, R12, 0x388b0 ;  /* 0x000388b00c0c7836 */ /* 0x003fe20000000000 */
[----:B------:R-:W-:Y:S01]  /*24580*/  R2UR UR10, R8 ;  /* 0x00000000080a72ca */ /* 0x000fe200000e0000 */
[----:B------:R-:W-:Y:S01]  /*24590*/  UIADD3.X UR5, URZ, UR39, URZ, UP0, !UPT ;  /* 0x000000273f057290 */ /* 0x000fe200087fe43f */
[----:B------:R-:W-:-:S13]  /*245a0*/  IADD3 R8, R10, 0x400, RZ ;  /* 0x000004000a087810 */ /* 0x000fda0007ffe0ff */
.L_x_714:
        /* <DEDUP_REMOVED lines=10> */
[----:B------:R-:W-:Y:S01]  /*24650*/  R2UR UR10, R22 ;  /* 0x00000000160a72ca */ /* 0x000fe200000e0000 */
[----:B------:R-:W-:Y:S01]  /*24660*/  VIADD R8, R10, 0x2c00 ;  /* 0x00002c000a087836 */ /* 0x000fe20000000000 */
[----:B------:R-:W-:Y:S02]  /*24670*/  R2UR UR6, R14 ;  /* 0x000000000e0672ca */ /* 0x000fe400000e0000 */
[----:B------:R-:W-:Y:S02]  /*24680*/  R2UR UR7, R15 ;  /* 0x000000000f0772ca */ /* 0x000fe400000e0000 */
[----:B------:R-:W-:-:S13]  /*24690*/  PLOP3.LUT P0, PT, PT, PT, PT, 0x80, 0x0 ;  /* 0x000000000000781c */ /* 0x000fda0003f0f070 */
.L_x_715:
        /* <DEDUP_REMOVED lines=15> */
.L_x_716:
        /* <DEDUP_REMOVED lines=10> */
[----:B------:R-:W-:Y:S02]  /*24830*/  R2UR UR10, R20 ;  /* 0x00000000140a72ca */ /* 0x000fe400000e0000 */
[----:B------:R-:W-:Y:S02]  /*24840*/  R2UR UR6, R14 ;  /* 0x000000000e0672ca */ /* 0x000fe400000e0000 */
[----:B------:R-:W-:Y:S02]  /*24850*/  R2UR UR7, R15 ;  /* 0x000000000f0772ca */ /* 0x000fe400000e0000 */
[----:B------:R-:W-:Y:S02]  /*24860*/  PLOP3.LUT P0, PT, PT, PT, PT, 0x80, 0x0 ;  /* 0x000000000000781c */ /* 0x000fe40003f0f070 */
[----:B------:R-:W-:-:S11]  /*24870*/  IADD3 R10, R10, 0x7c00, RZ ;  /* 0x00007c000a0a7810 */ /* 0x000fd60007ffe0ff */
.L_x_717:
        /* <DEDUP_REMOVED lines=9> */
[----:B-1----:R-:W-:Y:S05]  /*24910*/  @P0 BRA.U.ANY `(.L_x_717) ;  /* 0xfffffffd00d80947 */ /* 0x002fea000393ffff */
.L_x_701:
[----:B------:R-:W-:Y:S05]  /*24920*/  BSYNC B1 ;  /* 0x0000000000017941 */ /* 0x000fea0003800000 */
.L_x_700:
[----:B------:R-:W-:Y:S01]  /*24930*/  VIADD R12, R3, 0xfffffffe ;  /* 0xfffffffe030c7836 */ /* 0x000fe20000000000 */
[----:B------:R-:W-:Y:S01]  /*24940*/  PLOP3.LUT P0, PT, PT, PT, PT, 0x8, 0x0 ;  /* 0x000000000000781c */ /* 0x000fe20003f0e170 */
[----:B------:R-:W-:-:S03]  /*24950*/  VIADD R28, R28, 0x1 ;  /* 0x000000011c1c7836 */ /* 0x000fc60000000000 */
[----:B------:R-:W-:Y:S02]  /*24960*/  ISETP.GE.AND P3, PT, R12, R6, PT ;  /* 0x000000060c00720c */ /* 0x000fe40003f66270 */
[----:B------:R-:W-:-:S04]  /*24970*/  ISETP.NE.AND P2, PT, R28, 0x2, PT ;  /* 0x000000021c00780c */ /* 0x000fc80003f45270 */
[----:B------:R-:W-:Y:S02]  /*24980*/  SEL R3, RZ, 0x1, P2 ;  /* 0x00000001ff037807 */ /* 0x000fe40001000000 */
[----:B------:R-:W-:Y:S02]  /*24990*/  SEL R28, R28, RZ, P2 ;  /* 0x000000ff1c1c7207 */ /* 0x000fe40001000000 */
[----:B------:R-:W-:-:S03]  /*249a0*/  LOP3.LUT R30, R30, R3, RZ, 0x3c, !PT ;  /* 0x000000031e1e7212 */ /* 0x000fc600078e3cff */
[----:B------:R-:W-:Y:S05]  /*249b0*/  @!P3 BRA `(.L_x_694) ;  /* 0x0000000800d0b947 */ /* 0x000fea0003800000 */
.L_x_736:
[----:B------:R-:W-:Y:S05]  /*249c0*/  YIELD ;  /* 0x0000000000007946 */ /* 0x000fea0003800000 */
[----:B------:R-:W-:Y:S04]  /*249d0*/  BSSY B1, `(.L_x_718) ;  /* 0x00000aa000017945 */ /* 0x000fe80003800000 */
[----:B------:R-:W-:Y:S05]  /*249e0*/  @!P6 BRA `(.L_x_719) ;  /* 0x0000000800a0e947 */ /* 0x000fea0003800000 */
[----:B------:R-:W-:Y:S01]  /*249f0*/  LEA R11, R28, R16, 0x3 ;  /* 0x000000101c0b7211 */ /* 0x000fe200078e18ff */
[----:B------:R-:W1:Y:S01]  /*24a00*/  S2R R3, SR_TID.X ;  /* 0x0000000000037919 */ /* 0x000e620000002100 */
[----:B------:R-:W-:Y:S01]  /*24a10*/  SHF.L.U32 R10, R30, 0x1f, RZ ;  /* 0x0000001f1e0a7819 */ /* 0x000fe200000006ff */
[----:B------:R-:W-:Y:S03]  /*24a20*/  BSSY B2, `(.L_x_720) ;  /* 0x0000005000027945 */ /* 0x000fe60003800000 */
[----:B------:R-:W2:Y:S01]  /*24a30*/  SYNCS.PHASECHK.TRANS64.TRYWAIT P2, [R11+URZ+0x388a0], R10 ;  /* 0x0388a00a0b0075a7 */ /* 0x000ea2000804017f */
[----:B-1----:R-:W-:-:S04]  /*24a40*/  LOP3.LUT R3, R3, 0x7f, RZ, 0xc0, !PT ;  /* 0x0000007f03037812 */ /* 0x002fc800078ec0ff */
[----:B------:R-:W-:Y:S01]  /*24a50*/  ISETP.NE.AND P3, PT, R3, RZ, PT ;  /* 0x000000ff0300720c */ /* 0x000fe20003f65270 */
[----:B--2---:R-:W-:-:S12]  /*24a60*/  @!P2 BRA `(.L_x_721) ;  /* 0x000000680068a947 */ /* 0x004fd80003800000 */
.L_x_872:
[----:B------:R-:W-:Y:S05]  /*24a70*/  BSYNC B2 ;  /* 0x0000000000027941 */ /* 0x000fea0003800000 */
.L_x_720:
[----:B------:R-:W-:Y:S04]  /*24a80*/  BSSY B2, `(.L_x_722) ;  /* 0x0000009000027945 */ /* 0x000fe80003800000 */
[----:B------:R-:W-:Y:S05]  /*24a90*/  @P3 BRA `(.L_x_723) ;  /* 0x00000000001c3947 */ /* 0x000fea0003800000 */
[----:B0-----:R-:W0:Y:S01]  /*24aa0*/  S2R R8, SR_TID.X ;  /* 0x0000000000087919 */ /* 0x001e220000002100 */
[----:B------:R-:W-:-:S04]  /*24ab0*/  IMAD.MOV.U32 R3, RZ, RZ, 0xa000 ;  /* 0x0000a000ff037424 */ /* 0x000fc800078e00ff */
[----:B------:R2:W-:Y:S01]  /*24ac0*/  SYNCS.ARRIVE.TRANS64 RZ, [R11+URZ+0x38890], R3 ;  /* 0x038890030bff79a7 */ /* 0x0005e2000800003f */
[----:B0-----:R-:W-:-:S04]  /*24ad0*/  LOP3.LUT R8, R8, 0x1f, RZ, 0xc0, !PT ;  /* 0x0000001f08087812 */ /* 0x001fc800078ec0ff */
[----:B------:R-:W-:-:S13]  /*24ae0*/  ISETP.NE.AND P2, PT, R8, RZ, PT ;  /* 0x000000ff0800720c */ /* 0x000fda0003f45270 */
[----:B--2---:R-:W-:Y:S05]  /*24af0*/  @!P2 BRA `(.L_x_723) ;  /* 0x000000000004a947 */ /* 0x004fea0003800000 */
[----:B------:R-:W-:Y:S01]  /*24b00*/  BPT.TRAP 0x1 ;  /* 0x000000040000795c */ /* 0x000fe20000300000 */
.L_x_723:
[----:B------:R-:W-:Y:S05]  /*24b10*/  BSYNC B2 ;  /* 0x0000000000027941 */ /* 0x000fea0003800000 */
.L_x_722:
[----:B------:R-:W-:Y:S01]  /*24b20*/  IMAD.MOV.U32 R20, RZ, RZ, RZ ;  /* 0x000000ffff147224 */ /* 0x000fe200078e00ff */
[----:B------:R-:W-:Y:S01]  /*24b30*/  UIADD3 UR4, UP0, UR38, 0x570, URZ ;  /* 0x0000057026047890 */ /* 0x000fe2000ff1e03f */
[----:B------:R-:W-:Y:S01]  /*24b40*/  IMAD R9, R28, 0xa000, R16 ;  /* 0x0000a0001c097824 */ /* 0x000fe200078e0210 */
[----:B------:R-:W-:Y:S01]  /*24b50*/  PLOP3.LUT P2, PT, PT, PT, PT, 0x80, 0x0 ;  /* 0x000000000000781c */ /* 0x000fe20003f4f070 */
[----:B0-----:R-:W-:Y:S01]  /*24b60*/  IMAD R8, R12, 0x50, R0 ;  /* 0x000000500c087824 */ /* 0x001fe200078e0200 */
[----:B------:R-:W-:Y:S01]  /*24b70*/  R2UR UR10, R20 ;  /* 0x00000000140a72ca */ /* 0x000fe200000e0000 */
[----:B------:R-:W-:Y:S01]  /*24b80*/  VIADD R13, R9, 0x24400 ;  /* 0x00024400090d7836 */ /* 0x000fe20000000000 */
[----:B------:R-:W-:Y:S01]  /*24b90*/  IADD3 R3, R11, 0x38890, RZ ;  /* 0x000388900b037810 */ /* 0x000fe20007ffe0ff */
[----:B------:R-:W-:Y:S01]  /*24ba0*/  UIADD3.X UR5, URZ, UR39, URZ, UP0, !UPT ;  /* 0x000000273f057290 */ /* 0x000fe200087fe43f */
[----:B------:R-:W-:Y:S01]  /*24bb0*/  UMOV UR6, 0x0 ;  /* 0x0000000000067882 */ /* 0x000fe20000000000 */
[----:B------:R-:W-:-:S10]  /*24bc0*/  UMOV UR7, 0x12f00000 ;  /* 0x12f0000000077882 */ /* 0x000fd40000000000 */
.L_x_724:
        /* <DEDUP_REMOVED lines=13> */
[----:B------:R-:W-:Y:S02]  /*24ca0*/  UMOV UR7, 0x12f00000 ;  /* 0x12f0000000077882 */ /* 0x000fe40000000000 */
[----:B------:R-:W-:Y:S02]  /*24cb0*/  R2UR UR10, R13 ;  /* 0x000000000d0a72ca */ /* 0x000fe400000e0000 */
[----:B------:R-:W-:-:S13]  /*24cc0*/  IADD3 R13, R9, 0x26c00, RZ ;  /* 0x00026c00090d7810 */ /* 0x000fda0007ffe0ff */
.L_x_725:
        /* <DEDUP_REMOVED lines=16> */
.L_x_726:
        /* <DEDUP_REMOVED lines=16> */
.L_x_727:
        /* <DEDUP_REMOVED lines=13> */
.L_x_873:
[----:B------:R-:W-:Y:S05]  /*24fa0*/  BSYNC B2 ;  /* 0x0000000000027941 */ /* 0x000fea0003800000 */
.L_x_728:
[----:B------:R-:W-:Y:S01]  /*24fb0*/  BSSY B2, `(.L_x_730) ;  /* 0x000000b000027945 */ /* 0x000fe20003800000 */
[----:B------:R-:W-:Y:S01]  /*24fc0*/  IMAD.MOV.U32 R14, RZ, RZ, 0x0 ;  /* 0x00000000ff0e7424 */ /* 0x000fe200078e00ff */
[----:B------:R-:W-:Y:S02]  /*24fd0*/  MOV R15, 0x12f00000 ;  /* 0x12f00000000f7802 */ /* 0x000fe40000000f00 */
[----:B------:R-:W-:Y:S05]  /*24fe0*/  @P3 BRA `(.L_x_731) ;  /* 0x00000000001c3947 */ /* 0x000fea0003800000 */
[----:B------:R-:W2:Y:S01]  /*24ff0*/  S2R R13, SR_TID.X ;  /* 0x00000000000d7919 */ /* 0x000ea20000002100 */
[----:B------:R-:W-:-:S04]  /*25000*/  IMAD.MOV.U32 R3, RZ, RZ, 0xa000 ;  /* 0x0000a000ff037424 */ /* 0x000fc800078e00ff */
[----:B------:R3:W-:Y:S01]  /*25010*/  SYNCS.ARRIVE.TRANS64 RZ, [R11+URZ+0x388b0], R3 ;  /* 0x0388b0030bff79a7 */ /* 0x0007e2000800003f */
[----:B--2---:R-:W-:-:S04]  /*25020*/  LOP3.LUT R13, R13, 0x1f, RZ, 0xc0, !PT ;  /* 0x0000001f0d0d7812 */ /* 0x004fc800078ec0ff */
[----:B------:R-:W-:-:S13]  /*25030*/  ISETP.NE.AND P2, PT, R13, RZ, PT ;  /* 0x000000ff0d00720c */ /* 0x000fda0003f45270 */
[----:B---3--:R-:W-:Y:S05]  /*25040*/  @!P2 BRA `(.L_x_731) ;  /* 0x000000000004a947 */ /* 0x008fea0003800000 */
[----:B------:R-:W-:Y:S01]  /*25050*/  BPT.TRAP 0x1 ;  /* 0x000000040000795c */ /* 0x000fe20000300000 */
.L_x_731:
[----:B------:R-:W-:Y:S05]  /*25060*/  BSYNC B2 ;  /* 0x0000000000027941 */ /* 0x000fea0003800000 */
.L_x_730:
[----:B------:R-:W-:Y:S01]  /*25070*/  R2UR UR10, R20 ;  /* 0x00000000140a72ca */ /* 0x000fe200000e0000 */
[----:B------:R-:W-:Y:S01]  /*25080*/  UIADD3 UR4, UP0, UR38, 0x670, URZ ;  /* 0x0000067026047890 */ /* 0x000fe2000ff1e03f */
[----:B------:R-:W-:Y:S01]  /*25090*/  R2UR UR6, R14 ;  /* 0x000000000e0672ca */ /* 0x000fe200000e0000 */
[----:B01----:R-:W-:Y:S01]  /*250a0*/  VIADD R11, R11, 0x388b0 ;  /* 0x000388b00b0b7836 */ /* 0x003fe20000000000 */
[----:B------:R-:W-:Y:S01]  /*250b0*/  R2UR UR7, R15 ;  /* 0x000000000f0772ca */ /* 0x000fe200000e0000 */
[----:B------:R-:W-:Y:S01]  /*250c0*/  UIADD3.X UR5, URZ, UR39, URZ, UP0, !UPT ;  /* 0x000000273f057290 */ /* 0x000fe200087fe43f */
[----:B------:R-:W-:Y:S02]  /*250d0*/  PLOP3.LUT P2, PT, PT, PT, PT, 0x80, 0x0 ;  /* 0x000000000000781c */ /* 0x000fe40003f4f070 */
[----:B------:R-:W-:-:S11]  /*250e0*/  IADD3 R3, R9, 0x400, RZ ;  /* 0x0000040009037810 */ /* 0x000fd60007ffe0ff */
.L_x_732:
        /* <DEDUP_REMOVED lines=11> */
[----:B------:R-:W-:Y:S01]  /*251a0*/  R2UR UR6, R14 ;  /* 0x000000000e0672ca */ /* 0x000fe200000e0000 */
[----:B------:R-:W-:Y:S01]  /*251b0*/  VIADD R3, R9, 0x2c00 ;  /* 0x00002c0009037836 */ /* 0x000fe20000000000 */
[----:B------:R-:W-:Y:S02]  /*251c0*/  R2UR UR7, R15 ;  /* 0x000000000f0772ca */ /* 0x000fe400000e0000 */
[----:B------:R-:W-:Y:S02]  /*251d0*/  R2UR UR10, R10 ;  /* 0x000000000a0a72ca */ /* 0x000fe400000e0000 */
[----:B------:R-:W-:-:S13]  /*251e0*/  PLOP3.LUT P2, PT, PT, PT, PT, 0x80, 0x0 ;  /* 0x000000000000781c */ /* 0x000fda0003f4f070 */
.L_x_733:
        /* <DEDUP_REMOVED lines=15> */
.L_x_734:
        /* <DEDUP_REMOVED lines=15> */
.L_x_735:
        /* <DEDUP_REMOVED lines=10> */
.L_x_719:
[----:B------:R-:W-:Y:S05]  /*25470*/  BSYNC B1 ;  /* 0x0000000000017941 */ /* 0x000fea0003800000 */
.L_x_718:
[----:B------:R-:W-:Y:S01]  /*25480*/  ISETP.GT.AND P3, PT, R12, R6, PT ;  /* 0x000000060c00720c */ /* 0x000fe20003f64270 */
[----:B------:R-:W-:Y:S01]  /*25490*/  VIADD R28, R28, 0x1 ;  /* 0x000000011c1c7836 */ /* 0x000fe20000000000 */
[----:B------:R-:W-:-:S04]  /*254a0*/  IADD3 R12, R12, -0x1, RZ ;  /* 0xffffffff0c0c7810 */ /* 0x000fc80007ffe0ff */
[----:B------:R-:W-:-:S04]  /*254b0*/  ISETP.NE.AND P2, PT, R28, 0x2, PT ;  /* 0x000000021c00780c */ /* 0x000fc80003f45270 */
[----:B------:R-:W-:Y:S02]  /*254c0*/  SEL R3, RZ, 0x1, P2 ;  /* 0x00000001ff037807 */ /* 0x000fe40001000000 */
[----:B------:R-:W-:Y:S02]  /*254d0*/  SEL R28, R28, RZ, P2 ;  /* 0x000000ff1c1c7207 */ /* 0x000fe40001000000 */
[----:B------:R-:W-:Y:S01]  /*254e0*/  LOP3.LUT R30, R30, R3, RZ, 0x3c, !PT ;  /* 0x000000031e1e7212 */ /* 0x000fe200078e3cff */
[----:B------:R-:W-:Y:S06]  /*254f0*/  @P3 BRA `(.L_x_736) ;  /* 0xfffffff400303947 */ /* 0x000fec000383ffff */
.L_x_694:
[----:B------:R-:W-:Y:S05]  /*25500*/  BSYNC B0 ;  /* 0x0000000000007941 */ /* 0x000fea0003800000 */
.L_x_693:
[----:B------:R-:W-:Y:S05]  /*25510*/  @!P0 WARPSYNC.ALL ;  /* 0x0000000000008948 */ /* 0x000fea0003800000 */
[----:B------:R-:W-:Y:S01]  /*25520*/  @!P0 BAR.SYNC.DEFER_BLOCKING 0xc, 0x180 ;  /* 0x0306000000008b1d */ /* 0x000fe20000010000 */
[----:B------:R-:W-:-:S05]  /*25530*/  IMAD.MOV.U32 R0, RZ, RZ, RZ ;  /* 0x000000ffff007224 */ /* 0x000fca00078e00ff */
[----:B------:R-:W-:Y:S04]  /*25540*/  BSSY B0, `(.L_x_737) ;  /* 0x000001e000007945 */ /* 0x000fe80003800000 */
[----:B------:R-:W-:Y:S05]  /*25550*/  @!P1 BRA `(.L_x_738) ;  /* 0x0000000000709947 */ /* 0x000fea0003800000 */
[----:B------:R-:W-:-:S13]  /*25560*/  ISETP.NE.AND P0, PT, R5, RZ, PT ;  /* 0x000000ff0500720c */ /* 0x000fda0003f05270 */
[----:B------:R-:W1:Y:S02]  /*25570*/  @!P0 LDC R5, c[0x0][0x9f0] ;  /* 0x00027c00ff058b82 */ /* 0x000e640000000800 */
[-C--:B-1----:R-:W-:Y:S02]  /*25580*/  IABS R0, R5.reuse ;  /* 0x0000000500007213 */ /* 0x082fe40000000000 */
[----:B0-----:R-:W-:Y:S02]  /*25590*/  IABS R8, R5 ;  /* 0x0000000500087213 */ /* 0x001fe40000000000 */
[----:B------:R-:W0:Y:S03]  /*255a0*/  I2F.RP R9, R0 ;  /* 0x0000000000097306 */ /* 0x000e260000209400 */
[----:B------:R-:W-:-:S05]  /*255b0*/  IMAD.MOV R8, RZ, RZ, -R8 ;  /* 0x000000ffff087224 */ /* 0x000fca00078e0a08 */
[----:B0-----:R-:W0:Y:S02]  /*255c0*/  MUFU.RCP R9, R9 ;  /* 0x0000000900097308 */ /* 0x001e240000001000 */
[----:B0-----:R-:W-:-:S06]  /*255d0*/  VIADD R10, R9, 0xffffffe ;  /* 0x0ffffffe090a7836 */ /* 0x001fcc0000000000 */
[----:B------:R-:W0:Y:S02]  /*255e0*/  F2I.FTZ.U32.TRUNC.NTZ R3, R10 ;  /* 0x0000000a00037305 */ /* 0x000e24000021f000 */
[----:B0-----:R-:W-:-:S05]  /*255f0*/  IADD3 R2, RZ, -R3, RZ ;  /* 0x80000003ff027210 */ /* 0x001fca0007ffe0ff */
[----:B------:R-:W-:Y:S02]  /*25600*/  IMAD R6, R2, R0, RZ ;  /* 0x0000000002067224 */ /* 0x000fe400078e02ff */
[----:B------:R-:W-:-:S04]  /*25610*/  IMAD.MOV.U32 R2, RZ, RZ, RZ ;  /* 0x000000ffff027224 */ /* 0x000fc800078e00ff */
[----:B------:R-:W-:Y:S01]  /*25620*/  IMAD.HI.U32 R6, R3, R6, R2 ;  /* 0x0000000603067227 */ /* 0x000fe200078e0002 */
[----:B------:R-:W-:-:S04]  /*25630*/  IADD3 R3, R4, -0x1, R5 ;  /* 0xffffffff04037810 */ /* 0x000fc80007ffe005 */
[----:B------:R-:W-:Y:S02]  /*25640*/  IABS R2, R3 ;  /* 0x0000000300027213 */ /* 0x000fe40000000000 */
[----:B------:R-:W-:-:S03]  /*25650*/  LOP3.LUT R3, R3, R5, RZ, 0x3c, !PT ;  /* 0x0000000503037212 */ /* 0x000fc600078e3cff */
[----:B------:R-:W-:Y:S01]  /*25660*/  IMAD.HI.U32 R6, R6, R2, RZ ;  /* 0x0000000206067227 */ /* 0x000fe200078e00ff */
[----:B------:R-:W-:-:S03]  /*25670*/  ISETP.GE.AND P2, PT, R3, RZ, PT ;  /* 0x000000ff0300720c */ /* 0x000fc60003f46270 */
[----:B------:R-:W-:-:S05]  /*25680*/  IMAD R2, R6, R8, R2 ;  /* 0x0000000806027224 */ /* 0x000fca00078e0202 */
[----:B------:R-:W-:-:S13]  /*25690*/  ISETP.GT.U32.AND P1, PT, R0, R2, PT ;  /* 0x000000020000720c */ /* 0x000fda0003f24070 */
[-C--:B------:R-:W-:Y:S01]  /*256a0*/  @!P1 IADD3 R2, R2, -R0.reuse, RZ ;  /* 0x8000000002029210 */ /* 0x080fe20007ffe0ff */
[----:B------:R-:W-:Y:S01]  /*256b0*/  @!P1 VIADD R6, R6, 0x1 ;  /* 0x0000000106069836 */ /* 0x000fe20000000000 */
[----:B------:R-:W-:Y:S02]  /*256c0*/  ISETP.NE.AND P1, PT, R5, RZ, PT ;  /* 0x000000ff0500720c */ /* 0x000fe40003f25270 */
[----:B------:R-:W-:-:S13]  /*256d0*/  ISETP.GE.U32.AND P0, PT, R2, R0, PT ;  /* 0x000000000200720c */ /* 0x000fda0003f06070 */
[----:B------:R-:W-:-:S05]  /*256e0*/  @P0 VIADD R6, R6, 0x1 ;  /* 0x0000000106060836 */ /* 0x000fca0000000000 */
[----:B------:R-:W-:-:S05]  /*256f0*/  MOV R0, R6 ;  /* 0x0000000600007202 */ /* 0x000fca0000000f00 */
[----:B------:R-:W-:Y:S01]  /*25700*/  @!P2 IMAD.MOV R0, RZ, RZ, -R0 ;  /* 0x000000ffff00a224 */ /* 0x000fe200078e0a00 */
[----:B------:R-:W-:-:S07]  /*25710*/  @!P1 LOP3.LUT R0, RZ, R5, RZ, 0x33, !PT ;  /* 0x00000005ff009212 */ /* 0x000fce00078e33ff */
.L_x_738:
[----:B------:R-:W-:Y:S05]  /*25720*/  BSYNC B0 ;  /* 0x0000000000007941 */ /* 0x000fea0003800000 */
.L_x_737:
[-C--:B------:R-:W-:Y:S01]  /*25730*/  IMAD R3, R7, R0.reuse, RZ ;  /* 0x0000000007037224 */ /* 0x080fe200078e02ff */
[----:B------:R-:W-:Y:S04]  /*25740*/  BSSY B7, `(.L_x_739) ;  /* 0x0000393000077945 */ /* 0x000fe80003800000 */
[----:B------:R-:W-:Y:S01]  /*25750*/  VIADDMNMX R2, R3, R0, R4, PT ;  /* 0x0000000003027246 */ /* 0x000fe20003800104 */
[----:B------:R1:W-:Y:S03]  /*25760*/  STL [R1+0xc], R3 ;  /* 0x00000c0301007387 */ /* 0x0003e60000100800 */
[----:B------:R-:W-:Y:S01]  /*25770*/  ISETP.GT.AND P0, PT, R2, R3, PT ;  /* 0x000000030200720c */ /* 0x000fe20003f04270 */
[----:B------:R1:W-:-:S12]  /*25780*/  STL [R1+0x1c], R2 ;  /* 0x00001c0201007387 */ /* 0x0003d80000100800 */
[----:B-1----:R-:W-:Y:S05]  /*25790*/  @P0 BRA `(.L_x_740) ;  /* 0x0000000000480947 */ /* 0x002fea0003800000 */
[----:B------:R-:W1:Y:S02]  /*257a0*/  S2R R2, SR_TID.X ;  /* 0x0000000000027919 */ /* 0x000e640000002100 */
[----:B-1----:R-:W-:-:S04]  /*257b0*/  LOP3.LUT R2, R2, 0x7f, RZ, 0xc0, !PT ;  /* 0x0000007f02027812 */ /* 0x002fc800078ec0ff */
[----:B------:R-:W-:-:S13]  /*257c0*/  ISETP.NE.AND P0, PT, R2, RZ, PT ;  /* 0x000000ff0200720c */ /* 0x000fda0003f05270 */
[----:B------:R-:W-:Y:S05]  /*257d0*/  @P0 BRA `(.L_x_741) ;  /* 0x0000003800240947 */ /* 0x000fea0003800000 */
[----:B------:R-:W1:Y:S01]  /*257e0*/  S2R R5, SR_LANEID ;  /* 0x0000000000057919 */ /* 0x000e620000000000 */
[----:B------:R-:W-:Y:S01]  /*257f0*/  VOTEU.ANY UR4, UPT, PT ;  /* 0x0000000000047886 */ /* 0x000fe200038e0100 */
[----:B------:R-:W2:Y:S01]  /*25800*/  LDC.64 R2, c[0x0][0xc60] ;  /* 0x00031800ff027b82 */ /* 0x000ea20000000a00 */
[----:B------:R-:W1:Y:S01]  /*25810*/  FLO.U32 R0, UR4 ;  /* 0x0000000400007d00 */ /* 0x000e6200080e0000 */
[----:B------:R-:W-:Y:S01]  /*25820*/  ULDC.64 UR6, c[0x0][0x208] ;  /* 0x0000820000067ab9 */ /* 0x000fe20000000a00 */
[----:B-1----:R-:W-:-:S06]  /*25830*/  ISETP.EQ.U32.AND P0, PT, R0, R5, PT ;  /* 0x000000050000720c */ /* 0x002fcc0003f02070 */
[----:B------:R-:W2:Y:S07]  /*25840*/  POPC R5, UR4 ;  /* 0x0000000400057d09 */ /* 0x000eae0008000000 */
[----:B--2---:R-:W2:Y:S01]  /*25850*/  @P0 ATOMG.E.ADD.STRONG.GPU PT, R3, desc[UR6][R2.64], R5 ;  /* 0x00000005020309a8 */ /* 0x004ea200081ee1c6 */
[----:B------:R-:W1:Y:S02]  /*25860*/  S2R R4, SR_LTMASK ;  /* 0x0000000000047919 */ /* 0x000e640000003900 */
[----:B-1----:R-:W-:-:S04]  /*25870*/  LOP3.LUT R4, R4, UR4, RZ, 0xc0, !PT ;  /* 0x0000000404047c12 */ /* 0x002fc8000f8ec0ff */
[----:B------:R-:W1:Y:S01]  /*25880*/  POPC R7, R4 ;  /* 0x0000000400077309 */ /* 0x000e620000000000 */
[----:B--2---:R-:W1:Y:S02]  /*25890*/  SHFL.IDX PT, R0, R3, R0, 0x1f ;  /* 0x00001f0003007589 */ /* 0x004e6400000e0000 */
[----:B-1----:R-:W-:Y:S01]  /*258a0*/  IADD3 R24, R0, UR36, R7 ;  /* 0x0000002400187c10 */ /* 0x002fe2000fffe007 */
[----:B------:R-:W-:Y:S06]  /*258b0*/  BRA `(.L_x_741) ;  /* 0x0000003400ec7947 */ /* 0x000fec0003800000 */
.L_x_740:
        /* <DEDUP_REMOVED lines=8> */
[----:B------:R-:W-:Y:S01]  /*25940*/  MOV R4, UR6 ;  /* 0x0000000600047c02 */ /* 0x000fe20008000f00 */
[----:B------:R-:W-:Y:S01]  /*25950*/  IMAD.U32 R5, RZ, RZ, UR7 ;  /* 0x00000007ff057e24 */ /* 0x000fe2000f8e00ff */
[----:B------:R-:W1:Y:S01]  /*25960*/  LDC.64 R2, c[0x4][R2] ;  /* 0x0100000002027b82 */ /* 0x000e620000000a00 */
[----:B------:R-:W-:Y:S01]  /*25970*/  IMAD.U32 R6, RZ, RZ, UR8 ;  /* 0x00000008ff067e24 */ /* 0x000fe2000f8e00ff */
[----:B------:R-:W-:Y:S01]  /*25980*/  MOV R7, UR9 ;  /* 0x0000000900077c02 */ /* 0x000fe20008000f00 */
[----:B------:R-:W-:Y:S01]  /*25990*/  IMAD.U32 R10, RZ, RZ, UR4 ;  /* 0x00000004ff0a7e24 */ /* 0x000fe2000f8e00ff */
[----:B0-----:R-:W-:Y:S01]  /*259a0*/  MOV R8, 0x70 ;  /* 0x0000007000087802 */ /* 0x001fe20000000f00 */
[----:B------:R-:W-:-:S02]  /*259b0*/  IMAD.U32 R11, RZ, RZ, UR5 ;  /* 0x00000005ff0b7e24 */ /* 0x000fc4000f8e00ff */
[----:B------:R-:W-:Y:S02]  /*259c0*/  IMAD.MOV.U32 R12, RZ, RZ, 0x1 ;  /* 0x00000001ff0c7424 */ /* 0x000fe400078e00ff */
[----:B------:R-:W-:-:S07]  /*259d0*/  IMAD.MOV.U32 R13, RZ, RZ, RZ ;  /* 0x000000ffff0d7224 */ /* 0x000fce00078e00ff */
[----:B------:R-:W-:-:S07]  /*259e0*/  LEPC R20, `(.L_x_743) ;  /* 0x000000001014794e */ /* 0x000fce0000000000 */
[----:B-1----:R-:W-:Y:S05]  /*259f0*/  CALL.ABS.NOINC R2 ;  /* 0x0000000002007343 */ /* 0x002fea0003c00000 */
.L_x_743:
[----:B------:R-:W-:Y:S05]  /*25a00*/  BSYNC B6 ;  /* 0x0000000000067941 */ /* 0x000fea0003800000 */
.L_x_742:
[----:B------:R-:W-:Y:S01]  /*25a10*/  IADD3 R0, R16, 0x400, RZ ;  /* 0x0000040010007810 */ /* 0x000fe20007ffe0ff */
[----:B------:R-:W-:Y:S03]  /*25a20*/  BSSY B6, `(.L_x_744) ;  /* 0x0000022000067945 */ /* 0x000fe60003800000 */
[----:B------:R-:W-:-:S13]  /*25a30*/  LOP3.LUT P0, RZ, R0, 0x3ff, RZ, 0xc0, !PT ;  /* 0x000003ff00ff7812 */ /* 0x000fda000780c0ff */
[----:B------:R-:W-:Y:S05]  /*25a40*/  @!P0 BRA `(.L_x_745) ;  /* 0x00000000007c8947 */ /* 0x000fea0003800000 */
[----:B------:R-:W-:Y:S01]  /*25a50*/  MOV R22, 0x0 ;  /* 0x0000000000167802 */ /* 0x000fe20000000f00 */
[----:B------:R-:W-:Y:S01]  /*25a60*/  ULDC.64 UR6, c[0x4][0x138] ;  /* 0x01004e0000067ab9 */ /* 0x000fe20000000a00 */
[----:B------:R-:W-:Y:S01]  /*25a70*/  ULDC.64 UR8, c[0x4][0x140] ;  /* 0x0100500000087ab9 */ /* 0x000fe20000000a00 */
[----:B------:R-:W-:Y:S01]  /*25a80*/  ULDC.64 UR4, c[0x4][0xa0] ;  /* 0x0100280000047ab9 */ /* 0x000fe20000000a00 */
[----:B------:R1:W2:Y:S01]  /*25a90*/  LDC.64 R2, c[0x4][R22] ;  /* 0x0100000016027b82 */ /* 0x0002a20000000a00 */
[----:B------:R-:W-:Y:S01]  /*25aa0*/  IMAD.U32 R4, RZ, RZ, UR6 ;  /* 0x00000006ff047e24 */ /* 0x000fe2000f8e00ff */
[----:B------:R-:W-:Y:S01]  /*25ab0*/  MOV R6, UR8 ;  /* 0x0000000800067c02 */ /* 0x000fe20008000f00 */
[----:B------:R-:W-:Y:S01]  /*25ac0*/  IMAD.U32 R5, RZ, RZ, UR7 ;  /* 0x00000007ff057e24 */ /* 0x000fe2000f8e00ff */
[----:B------:R-:W-:Y:S01]  /*25ad0*/  MOV R11, UR5 ;  /* 0x00000005000b7c02 */ /* 0x000fe20008000f00 */
[----:B------:R-:W-:Y:S01]  /*25ae0*/  IMAD.U32 R7, RZ, RZ, UR9 ;  /* 0x00000009ff077e24 */ /* 0x000fe2000f8e00ff */
[----:B------:R-:W-:Y:S01]  /*25af0*/  MOV R13, RZ ;  /* 0x000000ff000d7202 */ /* 0x000fe20000000f00 */
[----:B------:R-:W-:-:S02]  /*25b00*/  IMAD.U32 R10, RZ, RZ, UR4 ;  /* 0x00000004ff0a7e24 */ /* 0x000fc4000f8e00ff */
[----:B0-----:R-:W-:Y:S02]  /*25b10*/  IMAD.MOV.U32 R8, RZ, RZ, 0x70 ;  /* 0x00000070ff087424 */ /* 0x001fe400078e00ff */
[----:B-1----:R-:W-:-:S07]  /*25b20*/  IMAD.MOV.U32 R12, RZ, RZ, 0x1 ;  /* 0x00000001ff0c7424 */ /* 0x002fce00078e00ff */
[----:B------:R-:W-:-:S07]  /*25b30*/  LEPC R20, `(.L_x_746) ;  /* 0x000000001014794e */ /* 0x000fce0000000000 */
[----:B--2---:R-:W-:Y:S05]  /*25b40*/  CALL.ABS.NOINC R2 ;  /* 0x0000000002007343 */ /* 0x004fea0003c00000 */
.L_x_746:
[----:B------:R0:W1:Y:S01]  /*25b50*/  LDC.64 R2, c[0x4][R22] ;  /* 0x0100000016027b82 */ /* 0x0000620000000a00 */
[----:B------:R-:W-:Y:S01]  /*25b60*/  ULDC.64 UR4, c[0x4][0x138] ;  /* 0x01004e0000047ab9 */ /* 0x000fe20000000a00 */
[----:B------:R-:W-:Y:S01]  /*25b70*/  ULDC.64 UR6, c[0x4][0x140] ;  /* 0x0100500000067ab9 */ /* 0x000fe20000000a00 */
[----:B------:R-:W-:Y:S01]  /*25b80*/  ULDC.64 UR8, c[0x4][0xa8] ;  /* 0x01002a0000087ab9 */ /* 0x000fe20000000a00 */
[----:B------:R-:W-:Y:S01]  /*25b90*/  IMAD.U32 R4, RZ, RZ, UR4 ;  /* 0x00000004ff047e24 */ /* 0x000fe2000f8e00ff */
[----:B------:R-:W-:Y:S01]  /*25ba0*/  MOV R6, UR6 ;  /* 0x0000000600067c02 */ /* 0x000fe20008000f00 */
[----:B------:R-:W-:Y:S01]  /*25bb0*/  IMAD.U32 R5, RZ, RZ, UR5 ;  /* 0x00000005ff057e24 */ /* 0x000fe2000f8e00ff */
[----:B------:R-:W-:Y:S01]  /*25bc0*/  MOV R11, UR9 ;  /* 0x00000009000b7c02 */ /* 0x000fe20008000f00 */
[----:B------:R-:W-:Y:S01]  /*25bd0*/  IMAD.U32 R7, RZ, RZ, UR7 ;  /* 0x00000007ff077e24 */ /* 0x000fe2000f8e00ff */
[----:B------:R-:W-:Y:S01]  /*25be0*/  MOV R13, RZ ;  /* 0x000000ff000d7202 */ /* 0x000fe20000000f00 */
[----:B------:R-:W-:-:S02]  /*25bf0*/  IMAD.U32 R10, RZ, RZ, UR8 ;  /* 0x00000008ff0a7e24 */ /* 0x000fc4000f8e00ff */
[----:B------:R-:W-:Y:S02]  /*25c00*/  IMAD.MOV.U32 R8, RZ, RZ, 0x70 ;  /* 0x00000070ff087424 */ /* 0x000fe400078e00ff */
[----:B0-----:R-:W-:-:S07]  /*25c10*/  IMAD.MOV.U32 R12, RZ, RZ, 0x1 ;  /* 0x00000001ff0c7424 */ /* 0x001fce00078e00ff */
[----:B------:R-:W-:-:S07]  /*25c20*/  LEPC R20, `(.L_x_745) ;  /* 0x000000001014794e */ /* 0x000fce0000000000 */
[----:B-1----:R-:W-:Y:S05]  /*25c30*/  CALL.ABS.NOINC R2 ;  /* 0x0000000002007343 */ /* 0x002fea0003c00000 */
.L_x_745:
[----:B------:R-:W-:Y:S05]  /*25c40*/  BSYNC B6 ;  /* 0x0000000000067941 */ /* 0x000fea0003800000 */
.L_x_744:
[----:B------:R-:W2:Y:S01]  /*25c50*/  LDL R22, [R1+0x1c] ;  /* 0x00001c0001167983 */ /* 0x000ea20000100800 */
[----:B------:R-:W-:-:S03]  /*25c60*/  ULDC.64 UR4, c[0x0][0x9f8] ;  /* 0x00027e0000047ab9 */ /* 0x000fc60000000a00 */
[----:B------:R-:W3:Y:S01]  /*25c70*/  LDL R7, [R1+0x8] ;  /* 0x0000080001077983 */ /* 0x000ee20000100800 */
[----:B------:R-:W-:-:S03]  /*25c80*/  ISETP.NE.U32.AND P0, PT, RZ, UR4, PT ;  /* 0x00000004ff007c0c */ /* 0x000fc6000bf05070 */
[----:B------:R-:W4:Y:S01]  /*25c90*/  LDL R21, [R1+0x10] ;  /* 0x0000100001157983 */ /* 0x000f220000100800 */
[----:B------:R-:W-:Y:S01]  /*25ca0*/  ISETP.NE.AND.EX P0, PT, RZ, UR5, PT, P0 ;  /* 0x00000005ff007c0c */ /* 0x000fe2000bf05300 */
[----:B------:R-:W-:Y:S01]  /*25cb0*/  ULDC.64 UR6, c[0x0][0x208] ;  /* 0x0000820000067ab9 */ /* 0x000fe20000000a00 */
[----:B------:R-:W1:Y:S01]  /*25cc0*/  LDC R0, c[0x0][0x430] ;  /* 0x00010c00ff007b82 */ /* 0x000e620000000800 */
[----:B------:R-:W0:Y:S10]  /*25cd0*/  S2R R20, SR_TID.X ;  /* 0x0000000000147919 */ /* 0x000e340000002100 */
[----:B------:R-:W-:Y:S01]  /*25ce0*/  @P0 IADD3 R2, P1, R17, UR4, RZ ;  /* 0x0000000411020c10 */ /* 0x000fe2000ff3e0ff */
[----:B------:R-:W-:-:S03]  /*25cf0*/  ULDC UR4, c[0x0][0x2f4] ;  /* 0x0000bd0000047ab9 */ /* 0x000fc60000000800 */
[----:B------:R-:W-:-:S05]  /*25d00*/  @P0 IADD3.X R3, R19, UR5, RZ, P1, !PT ;  /* 0x0000000513030c10 */ /* 0x000fca0008ffe4ff */
[----:B------:R4:W4:Y:S01]  /*25d10*/  @P0 LDG.E R32, desc[UR6][R2.64] ;  /* 0x0000000602200981 */ /* 0x000922000c1e1900 */
[----:B0-----:R-:W-:-:S04]  /*25d20*/  LOP3.LUT R20, R20, 0x7f, RZ, 0xc0, !PT ;  /* 0x0000007f14147812 */ /* 0x001fc800078ec0ff */
[----:B------:R-:W-:Y:S02]  /*25d30*/  SHF.R.U32.HI R4, RZ, 0x3, R20 ;  /* 0x00000003ff047819 */ /* 0x000fe40000011614 */
[----:B------:R-:W0:Y:S01]  /*25d40*/  S2R R20, SR_TID.X ;  /* 0x0000000000147919 */ /* 0x000e220000002100 */
[----:B-1----:R-:W-:-:S13]  /*25d50*/  ISETP.NE.AND P1, PT, R0, 0x1, PT ;  /* 0x000000010000780c */ /* 0x002fda0003f25270 */
[----:B------:R-:W1:Y:S01]  /*25d60*/  @P1 LDC R6, c[0x0][0x438] ;  /* 0x00010e00ff061b82 */ /* 0x000e620000000800 */
[----:B0-----:R-:W-:-:S05]  /*25d70*/  IMAD.SHL.U32 R20, R20, 0x10, RZ ;  /* 0x0000001014147824 */ /* 0x001fca00078e00ff */
[----:B------:R-:W-:Y:S02]  /*25d80*/  LOP3.LUT R20, R4, 0x70, R20, 0xf8, !PT ;  /* 0x0000007004147812 */ /* 0x000fe400078ef814 */
[----:B------:R-:W0:Y:S01]  /*25d90*/  @P1 LDC R4, c[0x0][0x434] ;  /* 0x00010d00ff041b82 */ /* 0x000e220000000800 */
[----:B------:R-:W-:Y:S02]  /*25da0*/  LOP3.LUT R18, R18, 0xfffffffe, RZ, 0xc0, !PT ;  /* 0xfffffffe12127812 */ /* 0x000fe400078ec0ff */
[----:B------:R-:W-:-:S04]  /*25db0*/  LOP3.LUT R9, R34, 0x40, RZ, 0xfc, !PT ;  /* 0x0000004022097812 */ /* 0x000fc800078efcff */
[----:B------:R-:W-:Y:S01]  /*25dc0*/  ISETP.GE.AND P3, PT, R9, UR4, PT ;  /* 0x0000000409007c0c */ /* 0x000fe2000bf66270 */
[----:B------:R-:W-:Y:S01]  /*25dd0*/  UMOV UR5, 0xffffffff ;  /* 0xffffffff00057882 */ /* 0x000fe20000000000 */
[----:B--2---:R-:W-:-:S04]  /*25de0*/  VIADD R22, R22, 0xffffffff ;  /* 0xffffffff16167836 */ /* 0x004fc80000000000 */
[----:B------:R-:W-:-:S05]  /*25df0*/  IMAD R5, R22, 0x50, R20 ;  /* 0x0000005016057824 */ /* 0x000fca00078e0214 */
[----:B---3--:R-:W-:-:S04]  /*25e00*/  ISETP.GE.AND P0, PT, R5, R7, PT ;  /* 0x000000070500720c */ /* 0x008fc80003f06270 */
[----:B------:R-:W-:Y:S02]  /*25e10*/  ISETP.GT.U32.OR P0, PT, R20, 0x4f, P0 ;  /* 0x0000004f1400780c */ /* 0x000fe40000704470 */
[----:B----4-:R-:W-:-:S11]  /*25e20*/  IADD3 R5, R5, R21, RZ ;  /* 0x0000001505057210 */ /* 0x010fd60007ffe0ff */
[----:B------:R-:W2:Y:S01]  /*25e30*/  @!P0 LDC.64 R2, c[0x0][0x428] ;  /* 0x00010a00ff028b82 */ /* 0x000ea20000000a00 */
[----:B0-----:R-:W-:-:S04]  /*25e40*/  @P1 IMAD.HI.U32 R7, R5, R4, RZ ;  /* 0x0000000405071227 */ /* 0x001fc800078e00ff */
[----:B------:R-:W-:Y:S01]  /*25e50*/  IMAD.MOV.U32 R4, RZ, RZ, R5 ;  /* 0x000000ffff047224 */ /* 0x000fe200078e0005 */
[----:B-1----:R-:W-:Y:S02]  /*25e60*/  @P1 SHF.R.U32.HI R4, RZ, R6, R7 ;  /* 0x00000006ff041219 */ /* 0x002fe40000011607 */
[----:B------:R-:W-:-:S03]  /*25e70*/  SHF.R.S32.HI R8, RZ, 0x1f, R32 ;  /* 0x0000001fff087819 */ /* 0x000fc60000011420 */
[----:B------:R-:W-:-:S04]  /*25e80*/  IMAD.MOV R6, RZ, RZ, -R4 ;  /* 0x000000ffff067224 */ /* 0x000fc800078e0a04 */
[----:B------:R-:W-:Y:S01]  /*25e90*/  IMAD R0, R0, R6, R5 ;  /* 0x0000000600007224 */ /* 0x000fe200078e0205 */
[--C-:B------:R-:W-:Y:S01]  /*25ea0*/  @!P0 SHF.R.S32.HI R5, RZ, 0x1f, R4.reuse ;  /* 0x0000001fff058819 */ /* 0x100fe20000011404 */
[-C--:B--2---:R-:W-:Y:S02]  /*25eb0*/  @!P0 IMAD R6, R8, R2.reuse, RZ ;  /* 0x0000000208068224 */ /* 0x084fe400078e02ff */
[----:B------:R-:W-:-:S04]  /*25ec0*/  @!P0 IMAD.WIDE.U32 R4, R32, R2, R4 ;  /* 0x0000000220048225 */ /* 0x000fc800078e0004 */
[----:B------:R-:W-:Y:S02]  /*25ed0*/  @!P0 IMAD R6, R32, R3, R6 ;  /* 0x0000000320068224 */ /* 0x000fe400078e0206 */
[----:B------:R-:W0:Y:S03]  /*25ee0*/  @!P0 LDC.64 R2, c[0x0][0x418] ;  /* 0x00010600ff028b82 */ /* 0x000e260000000a00 */
[----:B------:R-:W-:Y:S01]  /*25ef0*/  @!P0 IADD3 R6, R5, R6, RZ ;  /* 0x0000000605068210 */ /* 0x000fe20007ffe0ff */
[----:B------:R-:W-:Y:S01]  /*25f00*/  IMAD.U32 R7, RZ, RZ, UR37 ;  /* 0x00000025ff077e24 */ /* 0x000fe2000f8e00ff */
[----:B0-----:R-:W-:-:S04]  /*25f10*/  @!P0 LEA R2, P1, R4, R2, 0x2 ;  /* 0x0000000204028211 */ /* 0x001fc800078210ff */
[----:B------:R-:W-:Y:S01]  /*25f20*/  @!P0 LEA.HI.X R3, R4, R3, R6, 0x2, P1 ;  /* 0x0000000304038211 */ /* 0x000fe200008f1406 */
[----:B------:R-:W-:-:S06]  /*25f30*/  IMAD.MOV.U32 R4, RZ, RZ, RZ ;  /* 0x000000ffff047224 */ /* 0x000fcc00078e00ff */
[----:B------:R0:W5:Y:S01]  /*25f40*/  @!P0 LDG.E R4, desc[UR6][R2.64] ;  /* 0x0000000602048981 */ /* 0x000162000c1e1900 */
[----:B------:R-:W-:Y:S02]  /*25f50*/  ISETP.GT.U32.AND P0, PT, R20, 0x4f, PT ;  /* 0x0000004f1400780c */ /* 0x000fe40003f04070 */
[----:B------:R-:W-:-:S11]  /*25f60*/  ISETP.NE.AND P2, PT, R7, 0x3, PT ;  /* 0x000000030700780c */ /* 0x000fd60003f45270 */
[----:B------:R-:W-:Y:S02]  /*25f70*/  @P0 LOP3.LUT R18, R18, 0x1, RZ, 0xfc, !PT ;  /* 0x0000000112120812 */ /* 0x000fe400078efcff */
[----:B------:R-:W-:Y:S02]  /*25f80*/  ISETP.GE.AND P0, PT, R34, UR4, PT ;  /* 0x0000000422007c0c */ /* 0x000fe4000bf06270 */
[----:B------:R-:W-:-:S04]  /*25f90*/  LOP3.LUT R18, R18, 0xffffffdf, RZ, 0xc0, !PT ;  /* 0xffffffdf12127812 */ /* 0x000fc800078ec0ff */
[----:B------:R-:W-:-:S04]  /*25fa0*/  @P2 LOP3.LUT R18, R18, 0x20, RZ, 0xfc, !PT ;  /* 0x0000002012122812 */ /* 0x000fc800078efcff */
[----:B------:R-:W-:Y:S01]  /*25fb0*/  LOP3.LUT R18, R18, 0xffffffef, RZ, 0xc0, !PT ;  /* 0xffffffef12127812 */ /* 0x000fe200078ec0ff */
[----:B------:R1:W-:Y:S03]  /*25fc0*/  STL [R1+0x14], R8 ;  /* 0x0000140801007387 */ /* 0x0003e60000100800 */
[----:B------:R-:W-:-:S04]  /*25fd0*/  @P0 LOP3.LUT R18, R18, 0x10, RZ, 0xfc, !PT ;  /* 0x0000001012120812 */ /* 0x000fc800078efcff */
[----:B------:R-:W-:Y:S02]  /*25fe0*/  LOP3.LUT R18, R18, 0xfffffff7, RZ, 0xc0, !PT ;  /* 0xfffffff712127812 */ /* 0x000fe400078ec0ff */
[----:B-1----:R-:W-:Y:S02]  /*25ff0*/  LOP3.LUT R8, R34, 0x80, RZ, 0xfc, !PT ;  /* 0x0000008022087812 */ /* 0x002fe400078efcff */
[----:B------:R-:W-:Y:S02]  /*26000*/  @P3 LOP3.LUT R18, R18, 0x8, RZ, 0xfc, !PT ;  /* 0x0000000812123812 */ /* 0x000fe400078efcff */
[----:B------:R-:W-:Y:S02]  /*26010*/  ISETP.GE.AND P1, PT, R8, UR4, PT ;  /* 0x0000000408007c0c */ /* 0x000fe4000bf26270 */
[----:B------:R-:W-:Y:S02]  /*26020*/  ISETP.GE.AND P0, PT, R37, UR4, PT ;  /* 0x0000000425007c0c */ /* 0x000fe4000bf06270 */
[----:B------:R-:W-:-:S04]  /*26030*/  LOP3.LUT R18, R18, 0xfffffffd, RZ, 0xc0, !PT ;  /* 0xfffffffd12127812 */ /* 0x000fc800078ec0ff */
[----:B------:R-:W-:-:S05]  /*26040*/  LOP3.LUT R18, R18, 0xfffffffb, RZ, 0xc0, !PT ;  /* 0xfffffffb12127812 */ /* 0x000fca00078ec0ff */
[----:B------:R-:W-:-:S04]  /*26050*/  @P1 LOP3.LUT R18, R18, 0x4, RZ, 0xfc, !PT ;  /* 0x0000000412121812 */ /* 0x000fc800078efcff */
[----:B------:R-:W-:Y:S01]  /*26060*/  @P0 LOP3.LUT R18, R18, 0x2, RZ, 0xfc, !PT ;  /* 0x0000000212120812 */ /* 0x000fe200078efcff */
[----:B0-----:R-:W-:Y:S06]  /*26070*/  BRA.DIV UR5, `(.L_x_747) ;  /* 0x00000056050c7947 */ /* 0x001fec000b800000 */
.L_x_876:
[----:B------:R-:W-:Y:S05]  /*26080*/  @!P2 BRA `(.L_x_748) ;  /* 0x000000000004a947 */ /* 0x000fea0003800000 */
[----:B------:R-:W-:Y:S01]  /*26090*/  BPT.TRAP 0x1 ;  /* 0x000000040000795c */ /* 0x000fe20000300000 */
.L_x_748:
        /* <DEDUP_REMOVED lines=8> */
[----:B------:R-:W-:-:S04]  /*26120*/  ULDC.64 UR4, c[0x0][0x338] ;  /* 0x0000ce0000047ab9 */ /* 0x000fc80000000a00 */
[----:B------:R-:W-:Y:S01]  /*26130*/  IADD3 R3, R3, R5, RZ ;  /* 0x0000000503037210 */ /* 0x000fe20007ffe0ff */
[----:B------:R-:W-:-:S04]  /*26140*/  IMAD R5, R7, UR4, RZ ;  /* 0x0000000407057c24 */ /* 0x000fc8000f8e02ff */
[C---:B------:R-:W-:Y:S02]  /*26150*/  IMAD R5, R4.reuse, UR5, R5 ;  /* 0x0000000504057c24 */ /* 0x040fe4000f8e0205 */
[----:B------:R-:W-:Y:S01]  /*26160*/  IMAD.WIDE.U32 R2, R4, UR4, R2 ;  /* 0x0000000404027c25 */ /* 0x000fe2000f8e0002 */
        /* <DEDUP_REMOVED lines=10> */
.L_x_877:
[----:B------:R-:W-:Y:S05]  /*26210*/  BSYNC B0 ;  /* 0x0000000000007941 */ /* 0x000fea0003800000 */
.L_x_749:
[----:B------:R-:W2:Y:S01]  /*26220*/  LDL R9, [R1+0x8] ;  /* 0x0000080001097983 */ /* 0x000ea20000100800 */
        /* <DEDUP_REMOVED lines=8> */
[----:B------:R-:W-:Y:S02]  /*262b0*/  IADD3 R3, R3, R6, RZ ;  /* 0x0000000603037210 */ /* 0x000fe40007ffe0ff */
        /* <DEDUP_REMOVED lines=8> */
[----:B------:R-:W-:Y:S02]  /*26340*/  LEA R0, P0, R2, UR6, 0x1 ;  /* 0x0000000602007c11 */ /* 0x000fe4000f8008ff */
[----:B-1----:R-:W-:Y:S02]  /*26350*/  LOP3.LUT R8, R8, 0x7f, RZ, 0xc0, !PT ;  /* 0x0000007f08087812 */ /* 0x002fe400078ec0ff */
[----:B------:R-:W-:Y:S02]  /*26360*/  LEA.HI.X R6, R2, UR7, R6, 0x1, P0 ;  /* 0x0000000702067c11 */ /* 0x000fe400080f0c06 */
[----:B------:R-:W-:Y:S01]  /*26370*/  SHF.R.U32.HI R8, RZ, 0x3, R8 ;  /* 0x00000003ff087819 */ /* 0x000fe20000011608 */
[----:B--2---:R-:W-:-:S04]  /*26380*/  IMAD R4, R22, -0x50, R9 ;  /* 0xffffffb016047824 */ /* 0x004fc800078e0209 */
[----:B------:R-:W-:-:S05]  /*26390*/  IMAD.IADD R4, R4, 0x1, -R8 ;  /* 0x0000000104047824 */ /* 0x000fca00078e0a08 */
[----:B------:R-:W-:Y:S01]  /*263a0*/  ISETP.GE.AND P0, PT, R4, 0x1, PT ;  /* 0x000000010400780c */ /* 0x000fe20003f06270 */
[----:B------:R-:W-:-:S12]  /*263b0*/  BRA.DIV UR4, `(.L_x_751) ;  /* 0x0000005204847947 */ /* 0x000fd8000b800000 */
[----:B------:R-:W0:Y:S01]  /*263c0*/  SHFL.IDX PT, R3, R0, RZ, 0x181f ;  /* 0x00181fff00037589 */ /* 0x000e2200000e0000 */
[C---:B------:R-:W-:Y:S01]  /*263d0*/  LOP3.LUT P5, RZ, R18.reuse, 0x10, RZ, 0xc0, !PT ;  /* 0x0000001012ff7812 */ /* 0x040fe200078ac0ff */
[----:B------:R-:W-:Y:S01]  /*263e0*/  @P0 IMAD R9, R7, 0x2, R16 ;  /* 0x0000000207090824 */ /* 0x000fe200078e0210 */
[C---:B------:R-:W-:Y:S01]  /*263f0*/  LOP3.LUT P4, RZ, R18.reuse, 0x8, RZ, 0xc0, !PT ;  /* 0x0000000812ff7812 */ /* 0x040fe2000788c0ff */
[----:B------:R-:W1:Y:S01]  /*26400*/  SHFL.IDX PT, R2, R6, RZ, 0x181f ;  /* 0x00181fff06027589 */ /* 0x000e6200000e0000 */
[C---:B------:R-:W-:Y:S01]  /*26410*/  LOP3.LUT P3, RZ, R18.reuse, 0x4, RZ, 0xc0, !PT ;  /* 0x0000000412ff7812 */ /* 0x040fe2000786c0ff */
[----:B------:R-:W-:Y:S01]  /*26420*/  ULDC.64 UR4, c[0x0][0x208] ;  /* 0x0000820000047ab9 */ /* 0x000fe20000000a00 */
[----:B------:R-:W-:Y:S01]  /*26430*/  LOP3.LUT P2, RZ, R18, 0x2, RZ, 0xc0, !PT ;  /* 0x0000000212ff7812 */ /* 0x000fe2000784c0ff */
[----:B------:R-:W-:Y:S01]  /*26440*/  SHFL.IDX PT, R8, R6, 0x1, 0x181f ;  /* 0x00381f0006087f89 */ /* 0x000fe200000e0000 */
[----:B0-----:R-:W-:-:S04]  /*26450*/  @P0 LEA R3, P1, R34, R3, 0x1 ;  /* 0x0000000322030211 */ /* 0x001fc800078208ff */
[----:B-1----:R-:W-:Y:S02]  /*26460*/  @P0 IADD3.X R2, RZ, R2, RZ, P1, !PT ;  /* 0x00000002ff020210 */ /* 0x002fe40000ffe4ff */
[----:B------:R-:W-:Y:S02]  /*26470*/  ISETP.GE.AND P1, PT, R4, 0x11, PT ;  /* 0x000000110400780c */ /* 0x000fe40003f26270 */
[----:B------:R-:W-:-:S04]  /*26480*/  @P0 LOP3.LUT R3, R3, R2, RZ, 0x3c, !PT ;  /* 0x0000000203030212 */ /* 0x000fc800078e3cff */
[----:B------:R-:W-:-:S04]  /*26490*/  @P0 LOP3.LUT R2, R3, R2, RZ, 0x3c, !PT ;  /* 0x0000000203020212 */ /* 0x000fc800078e3cff */
[----:B------:R-:W-:-:S03]  /*264a0*/  @P0 LOP3.LUT R3, R3, R2, RZ, 0x3c, !PT ;  /* 0x0000000203030212 */ /* 0x000fc600078e3cff */
[----:B------:R-:W-:Y:S02]  /*264b0*/  @P1 LEA R21, R7, R16, 0x1 ;  /* 0x0000001007151211 */ /* 0x000fe400078e08ff */
[----:B------:R-:W-:Y:S04]  /*264c0*/  @P0 LDGSTS.E.BYPASS.LTC128B.128 [R9+0x24400], desc[UR4][R2.64], !P5 ;  /* 0x2440000002090fae */ /* 0x000fe8000e901d44 */
[----:B------:R-:W-:Y:S04]  /*264d0*/  @P0 LDGSTS.E.BYPASS.LTC128B.128 [R9+0x26c00], desc[UR4][R2.64+0x80], !P4 ;  /* 0x26c0008002090fae */ /* 0x000fe8000e101d44 */
[----:B------:R-:W-:Y:S04]  /*264e0*/  @P0 LDGSTS.E.BYPASS.LTC128B.128 [R9+0x29400], desc[UR4][R2.64+0x100], !P3 ;  /* 0x2940010002090fae */ /* 0x000fe8000d901d44 */
[----:B------:R0:W-:Y:S04]  /*264f0*/  @P0 LDGSTS.E.BYPASS.LTC128B.128 [R9+0x2bc00], desc[UR4][R2.64+0x180], !P2 ;  /* 0x2bc0018002090fae */ /* 0x0001e8000d101d44 */
[----:B0-----:R-:W0:Y:S02]  /*26500*/  SHFL.IDX PT, R2, R0, 0x1, 0x181f ;  /* 0x00381f0000027f89 */ /* 0x001e2400000e0000 */
        /* <DEDUP_REMOVED lines=21> */
[----:B0-----:R-:W-:-:S04]  /*26660*/  @P1 LEA R2, P0, R34, R2, 0x1 ;  /* 0x0000000222021211 */ /* 0x001fc800078008ff */
[----:B------:R-:W-:Y:S02]  /*26670*/  @P1 IADD3.X R3, RZ, R8, RZ, P0, !PT ;  /* 0x00000008ff031210 */ /* 0x000fe400007fe4ff */
[----:B------:R0:W2:Y:S04]  /*26680*/  SHFL.IDX PT, R8, R6, 0x4, 0x181f ;  /* 0x00981f0006087f89 */ /* 0x0000a800000e0000 */
[----:B------:R0:W-:Y:S04]  /*26690*/  @P1 LDGSTS.E.BYPASS.LTC128B.128 [R21+0x25c00], desc[UR4][R2.64], !P5 ;  /* 0x25c0000002151fae */ /* 0x0001e8000e901d44 */
[----:B------:R0:W-:Y:S04]  /*266a0*/  @P1 LDGSTS.E.BYPASS.LTC128B.128 [R21+0x28400], desc[UR4][R2.64+0x80], !P4 ;  /* 0x2840008002151fae */ /* 0x0001e8000e101d44 */
[----:B------:R0:W-:Y:S04]  /*266b0*/  @P1 LDGSTS.E.BYPASS.LTC128B.128 [R21+0x2ac00], desc[UR4][R2.64+0x100], !P3 ;  /* 0x2ac0010002151fae */ /* 0x0001e8000d901d44 */
[----:B-1----:R0:W-:Y:S02]  /*266c0*/  @P1 LDGSTS.E.BYPASS.LTC128B.128 [R21+0x2d400], desc[UR4][R2.64+0x180], !P2 ;  /* 0x2d40018002151fae */ /* 0x0021e4000d101d44 */
.L_x_889:
[----:B------:R-:W-:Y:S01]  /*266d0*/  ISETP.GE.AND P0, PT, R4, 0x41, PT ;  /* 0x000000410400780c */ /* 0x000fe20003f06270 */
[----:B------:R-:W-:-:S12]  /*266e0*/  BSSY B0, `(.L_x_752) ;  /* 0x0000011000007945 */ /* 0x000fd80003800000 */
[----:B------:R-:W-:Y:S05]  /*266f0*/  @!P0 BRA `(.L_x_753) ;  /* 0x00000000003c8947 */ /* 0x000fea0003800000 */
[C---:B------:R-:W-:Y:S01]  /*26700*/  LOP3.LUT P4, RZ, R18.reuse, 0x10, RZ, 0xc0, !PT ;  /* 0x0000001012ff7812 */ /* 0x040fe2000788c0ff */
[----:B------:R-:W-:Y:S01]  /*26710*/  ULDC.64 UR4, c[0x0][0x208] ;  /* 0x0000820000047ab9 */ /* 0x000fe20000000a00 */
[C---:B------:R-:W-:Y:S02]  /*26720*/  LOP3.LUT P3, RZ, R18.reuse, 0x8, RZ, 0xc0, !PT ;  /* 0x0000000812ff7812 */ /* 0x040fe4000786c0ff */
[C---:B------:R-:W-:Y:S02]  /*26730*/  LOP3.LUT P2, RZ, R18.reuse, 0x4, RZ, 0xc0, !PT ;  /* 0x0000000412ff7812 */ /* 0x040fe4000784c0ff */
[----:B------:R-:W-:Y:S02]  /*26740*/  LOP3.LUT P1, RZ, R18, 0x2, RZ, 0xc0, !PT ;  /* 0x0000000212ff7812 */ /* 0x000fe4000782c0ff */
[----:B0-----:R-:W-:Y:S02]  /*26750*/  LEA R2, P0, R34, R0, 0x1 ;  /* 0x0000000022027211 */ /* 0x001fe400078008ff */
[----:B------:R-:W-:-:S03]  /*26760*/  LEA R7, R7, R16, 0x1 ;  /* 0x0000001007077211 */ /* 0x000fc600078e08ff */
        /* <DEDUP_REMOVED lines=8> */
.L_x_753:
[----:B------:R-:W-:Y:S05]  /*267f0*/  BSYNC B0 ;  /* 0x0000000000007941 */ /* 0x000fea0003800000 */
.L_x_752:
[----:B------:R-:W-:Y:S01]  /*26800*/  NOP ;  /* 0x0000000000007918 */ /* 0x000fe20000000000 */
[----:B------:R-:W-:-:S13]  /*26810*/  PLOP3.LUT P0, PT, PT, PT, PT, 0x80, 0x0 ;  /* 0x000000000000781c */ /* 0x000fda0003f0f070 */
.L_x_754:
[----:B------:R-:W-:Y:S02]  /*26820*/  PLOP3.LUT P1, PT, P1, P0, PT, 0xa2, 0x0 ;  /* 0x000000000000781c */ /* 0x000fe40000f21472 */
[----:B------:R-:W-:-:S08]  /*26830*/  @P0 R2UR P1, UR4, R5 ;  /* 0x00000000050402ca */ /* 0x000fd00000020000 */
[----:B------:R-:W-:-:S05]  /*26840*/  @P0 PLOP3.LUT P0, PT, P1, PT, PT, 0x80, 0x0 ;  /* 0x000000000000081c */ /* 0x000fca0000f0f070 */
[----:B------:R-:W-:Y:S01]  /*26850*/  @!P1 SYNCS.ARRIVE.TRANS64.RED.A0T1 RZ, [UR4+0x38830], RZ ;  /* 0x038830ffffff99a7 */ /* 0x000fe20008200404 */
[----:B------:R-:W-:Y:S07]  /*26860*/  @!P1 ARRIVES.LDGSTSBAR.64.TRANSCNT [UR4+0x38830] ;  /* 0x03883000ff0099b0 */ /* 0x000fee0008000a84 */
[----:B------:R-:W-:Y:S05]  /*26870*/  @P0 BRA.U.ANY `(.L_x_754) ;  /* 0xfffffffd00e80947 */ /* 0x000fea000393ffff */
[----:B------:R-:W-:Y:S01]  /*26880*/  NOP ;  /* 0x0000000000007918 */ /* 0x000fe20000000000 */
[----:B------:R-:W-:-:S05]  /*26890*/  IMAD.U32 R0, RZ, RZ, UR37 ;  /* 0x00000025ff007e24 */ /* 0x000fca000f8e00ff */
[----:B------:R-:W-:-:S13]  /*268a0*/  ISETP.NE.AND P2, PT, R0, 0x3, PT ;  /* 0x000000030000780c */ /* 0x000fda0003f45270 */
[----:B------:R-:W-:Y:S05]  /*268b0*/  @!P2 BRA `(.L_x_755) ;  /* 0x000000000004a947 */ /* 0x000fea0003800000 */
[----:B------:R-:W-:Y:S01]  /*268c0*/  BPT.TRAP 0x1 ;  /* 0x000000040000795c */ /* 0x000fe20000300000 */
.L_x_755:
[----:B------:R3:W5:Y:S01]  /*268d0*/  LDL.LU R0, [R1+0x20] ;  /* 0x0000200001007983 */ /* 0x0007620000300800 */
[----:B------:R3:W-:Y:S02]  /*268e0*/  SYNCS.ARRIVE.TRANS64.A1T0 RZ, [R5+URZ+0x38830], RZ ;  /* 0x038830ff05ff79a7 */ /* 0x0007e4000810003f */
[----:B------:R-:W-:Y:S05]  /*268f0*/  WARPSYNC.ALL ;  /* 0x0000000000007948 */ /* 0x000fea0003800000 */
[----:B------:R-:W-:Y:S01]  /*26900*/  ULDC.64 UR4, c[0x0][0xa00] ;  /* 0x0002800000047ab9 */ /* 0x000fe20000000a00 */
[----:B------:R-:W-:Y:S01]  /*26910*/  BSSY B6, `(.L_x_756) ;  /* 0x0000021000067945 */ /* 0x000fe20003800000 */
[----:B------:R-:W-:Y:S01]  /*26920*/  BAR.SYNC.DEFER_BLOCKING 0x8, 0x180 ;  /* 0x0206000000007b1d */ /* 0x000fe20000010000 */
[----:B------:R-:W-:-:S04]  /*26930*/  ISETP.NE.U32.AND P0, PT, RZ, UR4, PT ;  /* 0x00000004ff007c0c */ /* 0x000fc8000bf05070 */
[----:B------:R-:W-:Y:S01]  /*26940*/  ISETP.NE.AND.EX P0, PT, RZ, UR5, PT, P0 ;  /* 0x00000005ff007c0c */ /* 0x000fe2000bf05300 */
[----:B------:R-:W-:Y:S02]  /*26950*/  ULDC.64 UR4, c[0x0][0x298] ;  /* 0x0000a60000047ab9 */ /* 0x000fe40000000a00 */
[----:B---3--:R-:W-:Y:S01]  /*26960*/  IMAD.WIDE.U32 R4, R35, UR4, RZ ;  /* 0x0000000423047c25 */ /* 0x008fe2000f8e00ff */
[----:B------:R-:W-:Y:S02]  /*26970*/  SEL R31, R31, RZ, !P0 ;  /* 0x000000ff1f1f7207 */ /* 0x000fe40004000000 */
[----:B01---5:R-:W-:Y:S02]  /*26980*/  SEL R2, R0, RZ, !P0 ;  /* 0x000000ff00027207 */ /* 0x023fe40004000000 */
[----:B------:R-:W-:-:S03]  /*26990*/  SHF.R.S32.HI R0, RZ, 0x1f, R35 ;  /* 0x0000001fff007819 */ /* 0x000fc60000011423 */
[----:B------:R0:W-:Y:S02]  /*269a0*/  STL [R1+0x30], R2 ;  /* 0x0000300201007387 */ /* 0x0001e40000100800 */
[----:B------:R-:W-:Y:S02]  /*269b0*/  IMAD R0, R0, UR4, RZ ;  /* 0x0000000400007c24 */ /* 0x000fe4000f8e02ff */
[----:B------:R1:W-:Y:S02]  /*269c0*/  STL.64 [R1+0x20], R4 ;  /* 0x0000200401007387 */ /* 0x0003e40000100a00 */
[----:B------:R-:W-:Y:S02]  /*269d0*/  IMAD R0, R35, UR5, R0 ;  /* 0x0000000523007c24 */ /* 0x000fe4000f8e0200 */
[----:B0-----:R-:W-:-:S03]  /*269e0*/  VIADD R2, R16, 0x14400 ;  /* 0x0001440010027836 */ /* 0x001fc60000000000 */
[----:B------:R-:W-:Y:S02]  /*269f0*/  IADD3 R35, R5, R0, RZ ;  /* 0x0000000005237210 */ /* 0x000fe40007ffe0ff */
[----:B------:R-:W-:-:S13]  /*26a00*/  LOP3.LUT P0, RZ, R2, 0x3ff, RZ, 0xc0, !PT ;  /* 0x000003ff02ff7812 */ /* 0x000fda000780c0ff */
[----:B-1----:R-:W-:Y:S05]  /*26a10*/  @!P0 BRA `(.L_x_757) ;  /* 0x0000000000408947 */ /* 0x002fea0003800000 */
[----:B------:R-:W-:Y:S01]  /*26a20*/  MOV R2, 0x0 ;  /* 0x0000000000027802 */ /* 0x000fe20000000f00 */
[----:B------:R-:W-:Y:S01]  /*26a30*/  ULDC.64 UR4, c[0x4][0x138] ;  /* 0x01004e0000047ab9 */ /* 0x000fe20000000a00 */
[----:B------:R-:W-:Y:S01]  /*26a40*/  ULDC.64 UR6, c[0x4][0x140] ;  /* 0x0100500000067ab9 */ /* 0x000fe20000000a00 */
[----:B------:R-:W-:Y:S01]  /*26a50*/  ULDC.64 UR8, c[0x4][0xb0] ;  /* 0x01002c0000087ab9 */ /* 0x000fe20000000a00 */
[----:B------:R-:W-:Y:S01]  /*26a60*/  IMAD.U32 R4, RZ, RZ, UR4 ;  /* 0x00000004ff047e24 */ /* 0x000fe2000f8e00ff */
[----:B------:R-:W-:Y:S01]  /*26a70*/  MOV R6, UR6 ;  /* 0x0000000600067c02 */ /* 0x000fe20008000f00 */
[----:B------:R-:W0:Y:S01]  /*26a80*/  LDC.64 R2, c[0x4][R2] ;  /* 0x0100000002027b82 */ /* 0x000e220000000a00 */
[----:B------:R-:W-:Y:S01]  /*26a90*/  IMAD.U32 R5, RZ, RZ, UR5 ;  /* 0x00000005ff057e24 */ /* 0x000fe2000f8e00ff */
[----:B------:R-:W-:Y:S01]  /*26aa0*/  MOV R11, UR9 ;  /* 0x00000009000b7c02 */ /* 0x000fe20008000f00 */
[----:B------:R-:W-:Y:S01]  /*26ab0*/  IMAD.U32 R7, RZ, RZ, UR7 ;  /* 0x00000007ff077e24 */ /* 0x000fe2000f8e00ff */
[----:B------:R-:W-:Y:S01]  /*26ac0*/  MOV R13, RZ ;  /* 0x000000ff000d7202 */ /* 0x000fe20000000f00 */
[----:B------:R-:W-:-:S02]  /*26ad0*/  IMAD.U32 R10, RZ, RZ, UR8 ;  /* 0x00000008ff0a7e24 */ /* 0x000fc4000f8e00ff */
[----:B--2---:R-:W-:Y:S02]  /*26ae0*/  IMAD.MOV.U32 R8, RZ, RZ, 0x70 ;  /* 0x00000070ff087424 */ /* 0x004fe400078e00ff */
[----:B------:R-:W-:-:S07]  /*26af0*/  IMAD.MOV.U32 R12, RZ, RZ, 0x1 ;  /* 0x00000001ff0c7424 */ /* 0x000fce00078e00ff */
[----:B------:R-:W-:-:S07]  /*26b00*/  LEPC R20, `(.L_x_757) ;  /* 0x000000001014794e */ /* 0x000fce0000000000 */
[----:B0-----:R-:W-:Y:S05]  /*26b10*/  CALL.ABS.NOINC R2 ;  /* 0x0000000002007343 */ /* 0x001fea0003c00000 */
.L_x_757:
[----:B------:R-:W-:Y:S05]  /*26b20*/  BSYNC B6 ;  /* 0x0000000000067941 */ /* 0x000fea0003800000 */
.L_x_756:
[----:B------:R-:W3:Y:S01]  /*26b30*/  LDL.LU R20, [R1+0x30] ;  /* 0x0000300001147983 */ /* 0x000ee20000300800 */
[----:B------:R-:W-:Y:S01]  /*26b40*/  ULDC.64 UR4, c[0x0][0x2d8] ;  /* 0x0000b60000047ab9 */ /* 0x000fe20000000a00 */
[----:B--2---:R-:W0:Y:S02]  /*26b50*/  LDC R8, c[0x0][0x448] ;  /* 0x00011200ff087b82 */ /* 0x004e240000000800 */
[----:B------:R-:W2:Y:S04]  /*26b60*/  LDL.LU.64 R2, [R1+0x20] ;  /* 0x0000200001027983 */ /* 0x000ea80000300a00 */
[----:B------:R1:W5:Y:S01]  /*26b70*/  LDL R10, [R1+0x28] ;  /* 0x00002800010a7983 */ /* 0x0003620000100800 */
[----:B0-----:R-:W-:-:S13]  /*26b80*/  ISETP.NE.AND P0, PT, R8, 0x1, PT ;  /* 0x000000010800780c */ /* 0x001fda0003f05270 */
[----:B------:R-:W0:Y:S08]  /*26b90*/  @P0 LDC R5, c[0x0][0x44c] ;  /* 0x00011300ff050b82 */ /* 0x000e300000000800 */
[----:B------:R-:W4:Y:S01]  /*26ba0*/  @P0 LDC R4, c[0x0][0x450] ;  /* 0x00011400ff040b82 */ /* 0x000f220000000800 */
[C---:B------:R-:W-:Y:S02]  /*26bb0*/  LOP3.LUT R11, R34.reuse, 0x40, RZ, 0xfc, !PT ;  /* 0x00000040220b7812 */ /* 0x040fe400078efcff */
[----:B------:R-:W-:Y:S01]  /*26bc0*/  LOP3.LUT R9, R34, 0x80, RZ, 0xfc, !PT ;  /* 0x0000008022097812 */ /* 0x000fe200078efcff */
[----:B--2---:R-:W-:-:S02]  /*26bd0*/  IMAD.MOV.U32 R3, RZ, RZ, R35 ;  /* 0x000000ffff037224 */ /* 0x004fc400078e0023 */
[----:B------:R-:W-:-:S04]  /*26be0*/  IMAD.WIDE.U32 R2, R26, UR4, R2 ;  /* 0x000000041a027c25 */ /* 0x000fc8000f8e0002 */
[----:B------:R-:W-:Y:S01]  /*26bf0*/  IMAD R3, R26, UR5, R3 ;  /* 0x000000051a037c24 */ /* 0x000fe2000f8e0203 */
[----:B------:R-:W-:Y:S02]  /*26c00*/  ULDC.64 UR4, c[0x0][0x2e0] ;  /* 0x0000b80000047ab9 */ /* 0x000fe40000000a00 */
[----:B---3--:R-:W-:Y:S02]  /*26c10*/  IMAD R0, R20, UR4, RZ ;  /* 0x0000000414007c24 */ /* 0x008fe4000f8e02ff */
        /* <DEDUP_REMOVED lines=9> */
[----:B--2---:R-:W-:-:S04]  /*26cb0*/  SHF.L.U32 R20, R20, 0x4, RZ ;  /* 0x0000000414147819 */ /* 0x004fc800000006ff */
[----:B------:R-:W-:-:S04]  /*26cc0*/  LOP3.LUT R20, R21, 0x70, R20, 0xf8, !PT ;  /* 0x0000007015147812 */ /* 0x000fc800078ef814 */
[----:B------:R-:W-:-:S05]  /*26cd0*/  LOP3.LUT R6, R20, R0, RZ, 0xfc, !PT ;  /* 0x0000000014067212 */ /* 0x000fca00078efcff */
[----:B0-----:R-:W-:-:S04]  /*26ce0*/  @P0 IMAD.HI.U32 R7, R6, R5, RZ ;  /* 0x0000000506070227 */ /* 0x001fc800078e00ff */
[----:B------:R-:W-:Y:S01]  /*26cf0*/  IMAD.MOV.U32 R5, RZ, RZ, R6 ;  /* 0x000000ffff057224 */ /* 0x000fe200078e0006 */
[----:B----4-:R-:W-:-:S04]  /*26d00*/  @P0 SHF.R.U32.HI R5, RZ, R4, R7 ;  /* 0x00000004ff050219 */ /* 0x010fc80000011607 */
[C---:B------:R-:W-:Y:S01]  /*26d10*/  IADD3 R4, -R5.reuse, RZ, RZ ;  /* 0x000000ff05047210 */ /* 0x040fe20007ffe1ff */
[----:B------:R-:W0:Y:S04]  /*26d20*/  S2R R20, SR_TID.X ;  /* 0x0000000000147919 */ /* 0x000e280000002100 */
        /* <DEDUP_REMOVED lines=25> */
[----:B-----5:R-:W-:Y:S01]  /*26ec0*/  IMAD R6, R10, R8, RZ ;  /* 0x000000080a067224 */ /* 0x020fe200078e02ff */
[----:B------:R-:W-:Y:S01]  /*26ed0*/  IADD3 R0, R9, R0, RZ ;  /* 0x0000000009007210 */ /* 0x000fe20007ffe0ff */
[----:B------:R-:W-:Y:S01]  /*26ee0*/  ULDC.64 UR4, c[0x0][0x208] ;  /* 0x0000820000047ab9 */ /* 0x000fe20000000a00 */
[----:B------:R-:W1:Y:S02]  /*26ef0*/  SHFL.IDX PT, R2, R4, RZ, 0x181f ;  /* 0x00181fff04027589 */ /* 0x000e6400000e0000 */
[----:B------:R-:W-:Y:S02]  /*26f00*/  ISETP.GE.AND P1, PT, R0, R6, PT ;  /* 0x000000060000720c */ /* 0x000fe40003f26270 */
[----:B------:R-:W-:Y:S11]  /*26f10*/  SHFL.IDX PT, R14, R5, 0x7, 0x181f ;  /* 0x00f81f00050e7f89 */ /* 0x000ff600000e0000 */
[----:B0-----:R-:W-:-:S05]  /*26f20*/  @!P1 LEA R7, P5, R34, R3, 0x1 ;  /* 0x0000000322079211 */ /* 0x001fca00078a08ff */
[----:B-1----:R-:W-:Y:S02]  /*26f30*/  @!P1 IMAD.X R3, RZ, RZ, R2, P5 ;  /* 0x000000ffff039224 */ /* 0x002fe400028e0602 */
[----:B------:R-:W-:Y:S01]  /*26f40*/  @!P1 IMAD.MOV.U32 R2, RZ, RZ, R7 ;  /* 0x000000ffff029224 */ /* 0x000fe200078e0007 */
[----:B------:R-:W-:-:S04]  /*26f50*/  IADD3 R7, R0, 0x10, RZ ;  /* 0x0000001000077810 */ /* 0x000fc80007ffe0ff */
[----:B------:R-:W-:Y:S04]  /*26f60*/  @!P1 LDGSTS.E.BYPASS.LTC128B.128 [R36+0x14400], desc[UR4][R2.64], !P4 ;  /* 0x1440000002249fae */ /* 0x000fe8000e101d44 */
[----:B------:R-:W-:Y:S04]  /*26f70*/  @!P1 LDGSTS.E.BYPASS.LTC128B.128 [R36+0x18400], desc[UR4][R2.64+0x80], !P3 ;  /* 0x1840008002249fae */ /* 0x000fe8000d901d44 */
[----:B------:R-:W-:Y:S04]  /*26f80*/  @!P1 LDGSTS.E.BYPASS.LTC128B.128 [R36+0x1c400], desc[UR4][R2.64+0x100], !P2 ;  /* 0x1c40010002249fae */ /* 0x000fe8000d101d44 */
[----:B------:R0:W-:Y:S01]  /*26f90*/  @!P1 LDGSTS.E.BYPASS.LTC128B.128 [R36+0x20400], desc[UR4][R2.64+0x180], !P0 ;  /* 0x2040018002249fae */ /* 0x0001e2000c101d44 */
[----:B------:R-:W-:-:S03]  /*26fa0*/  ISETP.GE.AND P1, PT, R7, R6, PT ;  /* 0x000000060700720c */ /* 0x000fc60003f26270 */
[----:B0-----:R-:W0:Y:S04]  /*26fb0*/  SHFL.IDX PT, R3, R5, 0x1, 0x181f ;  /* 0x00381f0005037f89 */ /* 0x001e2800000e0000 */
[----:B------:R-:W1:Y:S06]  /*26fc0*/  SHFL.IDX PT, R2, R4, 0x1, 0x181f ;  /* 0x00381f0004027f89 */ /* 0x000e6c00000e0000 */
[----:B0-----:R-:W-:-:S05]  /*26fd0*/  @!P1 LEA R7, P5, R34, R3, 0x1 ;  /* 0x0000000322079211 */ /* 0x001fca00078a08ff */
[----:B-1----:R-:W-:Y:S02]  /*26fe0*/  @!P1 IMAD.X R8, RZ, RZ, R2, P5 ;  /* 0x000000ffff089224 */ /* 0x002fe400028e0602 */
[----:B------:R-:W-:Y:S02]  /*26ff0*/  @!P1 IMAD.MOV.U32 R2, RZ, RZ, R7 ;  /* 0x000000ffff029224 */ /* 0x000fe400078e0007 */
[----:B------:R-:W-:Y:S01]  /*27000*/  VIADD R7, R0, 0x20 ;  /* 0x0000002000077836 */ /* 0x000fe20000000000 */
[----:B------:R-:W-:-:S05]  /*27010*/  @!P1 MOV R3, R8 ;  /* 0x0000000800039202 */ /* 0x000fca0000000f00 */
        /* <DEDUP_REMOVED lines=8> */
[----:B-1----:R-:W-:Y:S01]  /*270a0*/  @!P1 IMAD.X R8, RZ, RZ, R2, P5 ;  /* 0x000000ffff089224 */ /* 0x002fe200028e0602 */
[----:B------:R-:W-:Y:S01]  /*270b0*/  @!P1 MOV R2, R7 ;  /* 0x0000000700029202 */ /* 0x000fe20000000f00 */
[----:B------:R-:W-:Y:S02]  /*270c0*/  VIADD R7, R0, 0x30 ;  /* 0x0000003000077836 */ /* 0x000fe40000000000 */
[----:B------:R-:W-:-:S05]  /*270d0*/  @!P1 IMAD.MOV.U32 R3, RZ, RZ, R8 ;  /* 0x000000ffff039224 */ /* 0x000fca00078e0008 */
[----:B------:R-:W-:Y:S04]  /*270e0*/  @!P1 LDGSTS.E.BYPASS.LTC128B.128 [R36+0x15400], desc[UR4][R2.64], !P4 ;  /* 0x1540000002249fae */ /* 0x000fe8000e101d44 */
[----:B------:R-:W-:Y:S04]  /*270f0*/  @!P1 LDGSTS.E.BYPASS.LTC128B.128 [R36+0x19400], desc[UR4][R2.64+0x80], !P3 ;  /* 0x1940008002249fae */ /* 0x000fe8000d901d44 */
[----:B------:R-:W-:Y:S04]  /*27100*/  @!P1 LDGSTS.E.BYPASS.LTC128B.128 [R36+0x1d400], desc[UR4][R2.64+0x100], !P2 ;  /* 0x1d40010002249fae */ /* 0x000fe8000d101d44 */
[----:B------:R0:W-:Y:S01]  /*27110*/  @!P1 LDGSTS.E.BYPASS.LTC128B.128 [R36+0x21400], desc[UR4][R2.64+0x180], !P0 ;  /* 0x2140018002249fae */ /* 0x0001e2000c101d44 */
[----:B------:R-:W-:-:S03]  /*27120*/  ISETP.GE.AND P1, PT, R7, R6, PT ;  /* 0x000000060700720c */ /* 0x000fc60003f26270 */
[----:B0-----:R-:W0:Y:S04]  /*27130*/  SHFL.IDX PT, R3, R5, 0x3, 0x181f ;  /* 0x00781f0005037f89 */ /* 0x001e2800000e0000 */
[----:B------:R-:W1:Y:S06]  /*27140*/  SHFL.IDX PT, R2, R4, 0x3, 0x181f ;  /* 0x00781f0004027f89 */ /* 0x000e6c00000e0000 */
[----:B0-----:R-:W-:-:S04]  /*27150*/  @!P1 LEA R7, P5, R34, R3, 0x1 ;  /* 0x0000000322079211 */ /* 0x001fc800078a08ff */
[----:B-1----:R-:W-:Y:S01]  /*27160*/  @!P1 IADD3.X R8, RZ, R2, RZ, P5, !PT ;  /* 0x00000002ff089210 */ /* 0x002fe20002ffe4ff */
[----:B------:R-:W-:Y:S01]  /*27170*/  @!P1 IMAD.MOV.U32 R2, RZ, RZ, R7 ;  /* 0x000000ffff029224 */ /* 0x000fe200078e0007 */
[----:B------:R-:W-:-:S03]  /*27180*/  IADD3 R7, R0, 0x40, RZ ;  /* 0x0000004000077810 */ /* 0x000fc60007ffe0ff */
        /* <DEDUP_REMOVED lines=34> */
[----:B------:R-:W-:Y:S02]  /*273b0*/  @!P1 IMAD.MOV.U32 R2, RZ, RZ, R7 ;  /* 0x000000ffff029224 */ /* 0x000fe400078e0007 */
[----:B------:R0:W1:Y:S02]  /*273c0*/  SHFL.IDX PT, R7, R4, 0x7, 0x181f ;  /* 0x00f81f0004077f89 */ /* 0x00006400000e0000 */
[----:B------:R-:W-:-:S05]  /*273d0*/  @!P1 IMAD.MOV.U32 R3, RZ, RZ, R8 ;  /* 0x000000ffff039224 */ /* 0x000fca00078e0008 */
[----:B------:R0:W-:Y:S04]  /*273e0*/  @!P1 LDGSTS.E.BYPASS.LTC128B.128 [R36+0x17400], desc[UR4][R2.64], !P4 ;  /* 0x1740000002249fae */ /* 0x0001e8000e101d44 */
[----:B------:R0:W-:Y:S04]  /*273f0*/  @!P1 LDGSTS.E.BYPASS.LTC128B.128 [R36+0x1b400], desc[UR4][R2.64+0x80], !P3 ;  /* 0x1b40008002249fae */ /* 0x0001e8000d901d44 */
[----:B------:R0:W-:Y:S04]  /*27400*/  @!P1 LDGSTS.E.BYPASS.LTC128B.128 [R36+0x1f400], desc[UR4][R2.64+0x100], !P2 ;  /* 0x1f40010002249fae */ /* 0x0001e8000d101d44 */
[----:B------:R0:W-:Y:S02]  /*27410*/  @!P1 LDGSTS.E.BYPASS.LTC128B.128 [R36+0x23400], desc[UR4][R2.64+0x180], !P0 ;  /* 0x2340018002249fae */ /* 0x0001e4000c101d44 */
.L_x_906:
[----:B0-----:R-:W-:Y:S01]  /*27420*/  IADD3 R3, R0, 0x70, RZ ;  /* 0x0000007000037810 */ /* 0x001fe20007ffe0ff */
[----:B------:R-:W-:Y:S03]  /*27430*/  BSSY B0, `(.L_x_759) ;  /* 0x000000d000007945 */ /* 0x000fe60003800000 */
[----:B------:R-:W-:-:S13]  /*27440*/  ISETP.GE.AND P1, PT, R3, R6, PT ;  /* 0x000000060300720c */ /* 0x000fda0003f26270 */
[----:B------:R-:W-:Y:S05]  /*27450*/  @P1 BRA `(.L_x_760) ;  /* 0x0000000000281947 */ /* 0x000fea0003800000 */
[----:B------:R-:W-:Y:S01]  /*27460*/  LEA R2, P1, R34, R14, 0x1 ;  /* 0x0000000e22027211 */ /* 0x000fe200078208ff */
[----:B------:R-:W-:-:S04]  /*27470*/  ULDC.64 UR4, c[0x0][0x208] ;  /* 0x0000820000047ab9 */ /* 0x000fc80000000a00 */
[----:B-1----:R-:W-:-:S05]  /*27480*/  IMAD.X R3, RZ, RZ, R7, P1 ;  /* 0x000000ffff037224 */ /* 0x002fca00008e0607 */
[----:B------:R-:W-:Y:S01]  /*27490*/  @!PT LDS RZ, [RZ] ;  /* 0x00000000fffff984 */ /* 0x000fe20000000800 */
[----:B------:R-:W-:Y:S01]  /*274a0*/  @!PT LDS RZ, [RZ] ;  /* 0x00000000fffff984 */ /* 0x000fe20000000800 */
[----:B------:R-:W-:Y:S01]  /*274b0*/  @!PT LDS RZ, [RZ] ;  /* 0x00000000fffff984 */ /* 0x000fe20000000800 */
[----:B------:R0:W-:Y:S04]  /*274c0*/  LDGSTS.E.BYPASS.LTC128B.128 [R36+0x17c00], desc[UR4][R2.64], !P4 ;  /* 0x17c0000002247fae */ /* 0x0001e8000e101d44 */
[----:B------:R0:W-:Y:S04]  /*274d0*/  LDGSTS.E.BYPASS.LTC128B.128 [R36+0x1bc00], desc[UR4][R2.64+0x80], !P3 ;  /* 0x1bc0008002247fae */ /* 0x0001e8000d901d44 */
[----:B------:R0:W-:Y:S04]  /*274e0*/  LDGSTS.E.BYPASS.LTC128B.128 [R36+0x1fc00], desc[UR4][R2.64+0x100], !P2 ;  /* 0x1fc0010002247fae */ /* 0x0001e8000d101d44 */
[----:B------:R0:W-:Y:S02]  /*274f0*/  LDGSTS.E.BYPASS.LTC128B.128 [R36+0x23c00], desc[UR4][R2.64+0x180], !P0 ;  /* 0x23c0018002247fae */ /* 0x0001e4000c101d44 */
.L_x_760:
[----:B------:R-:W-:Y:S05]  /*27500*/  BSYNC B0 ;  /* 0x0000000000007941 */ /* 0x000fea0003800000 */
.L_x_759:
[----:B------:R-:W-:Y:S01]  /*27510*/  NOP ;  /* 0x0000000000007918 */ /* 0x000fe20000000000 */
[----:B------:R-:W-:-:S13]  /*27520*/  PLOP3.LUT P0, PT, PT, PT, PT, 0x80, 0x0 ;  /* 0x000000000000781c */ /* 0x000fda0003f0f070 */
.L_x_761:
[----:B------:R-:W-:Y:S02]  /*27530*/  PLOP3.LUT P1, PT, P1, P0, PT, 0xa2, 0x0 ;  /* 0x000000000000781c */ /* 0x000fe40000f21472 */
[----:B------:R-:W-:-:S08]  /*27540*/  @P0 R2UR P1, UR4, R16 ;  /* 0x00000000100402ca */ /* 0x000fd00000020000 */
[----:B------:R-:W-:-:S05]  /*27550*/  @P0 PLOP3.LUT P0, PT, P1, PT, PT, 0x80, 0x0 ;  /* 0x000000000000081c */ /* 0x000fca0000f0f070 */
[----:B------:R-:W-:Y:S01]  /*27560*/  @!P1 SYNCS.ARRIVE.TRANS64.RED.A0T1 RZ, [UR4+0x38800], RZ ;  /* 0x038800ffffff99a7 */ /* 0x000fe20008200404 */
[----:B------:R-:W-:Y:S07]  /*27570*/  @!P1 ARRIVES.LDGSTSBAR.64.TRANSCNT [UR4+0x38800] ;  /* 0x03880000ff0099b0 */ /* 0x000fee0008000a84 */
[----:B------:R-:W-:Y:S05]  /*27580*/  @P0 BRA.U.ANY `(.L_x_761) ;  /* 0xfffffffd00e80947 */ /* 0x000fea000393ffff */
[----:B0-----:R-:W2:Y:S04]  /*27590*/  LDL.LU R3, [R1+0x2c] ;  /* 0x00002c0001037983 */ /* 0x001ea80000300800 */
[----:B------:R-:W3:Y:S01]  /*275a0*/  LDL.LU R2, [R1+0x1c] ;  /* 0x00001c0001027983 */ /* 0x000ee20000300800 */
[----:B--2---:R-:W-:-:S05]  /*275b0*/  VIADD R3, R3, 0x1 ;  /* 0x0000000103037836 */ /* 0x004fca0000000000 */
[----:B------:R-:W-:Y:S01]  /*275c0*/  LEA.HI R0, R3, R3, RZ, 0x1 ;  /* 0x0000000303007211 */ /* 0x000fe200078f08ff */
[----:B------:R0:W-:Y:S03]  /*275d0*/  STL [R1+0x2c], R3 ;  /* 0x00002c0301007387 */ /* 0x0001e60000100800 */
[----:B------:R-:W-:-:S04]  /*275e0*/  LOP3.LUT R0, R0, 0xfffffffe, RZ, 0xc0, !PT ;  /* 0xfffffffe00007812 */ /* 0x000fc800078ec0ff */
[----:B0-----:R-:W-:Y:S01]  /*275f0*/  IADD3 R3, R3, -R0, RZ ;  /* 0x8000000003037210 */ /* 0x001fe20007ffe0ff */
[----:B---3--:R-:W-:-:S03]  /*27600*/  VIADD R0, R2, 0xfffffffe ;  /* 0xfffffffe02007836 */ /* 0x008fc60000000000 */
[----:B------:R-:W-:Y:S01]  /*27610*/  SHF.L.U32 R3, R3, 0x1f, RZ ;  /* 0x0000001f03037819 */ /* 0x000fe200000006ff */
[----:B------:R-:W-:Y:S01]  /*27620*/  NOP ;  /* 0x0000000000007918 */ /* 0x000fe20000000000 */
[----:B------:R0:W-:Y:S01]  /*27630*/  SYNCS.ARRIVE.TRANS64.A1T0 RZ, [R16+URZ+0x38800], RZ ;  /* 0x038800ff10ff79a7 */ /* 0x0001e2000810003f */
[----:B------:R-:W-:Y:S01]  /*27640*/  BSSY B0, `(.L_x_762) ;  /* 0x0000003000007945 */ /* 0x000fe20003800000 */
[----:B------:R-:W2:Y:S03]  /*27650*/  SYNCS.PHASECHK.TRANS64.TRYWAIT P0, [R16+URZ+0x38820], R3 ;  /* 0x03882003100075a7 */ /* 0x000ea6000800017f */
[----:B0-2---:R-:W-:Y:S05]  /*27660*/  @!P0 BRA `(.L_x_763) ;  /* 0x00000050009c8947 */ /* 0x005fea0003800000 */
.L_x_907:
[----:B------:R-:W-:Y:S05]  /*27670*/  BSYNC B0 ;  /* 0x0000000000007941 */ /* 0x000fea0003800000 */
.L_x_762:
[----:B------:R-:W2:Y:S01]  /*27680*/  LDL R2, [R1+0xc] ;  /* 0x00000c0001027983 */ /* 0x000ea20000100800 */
[----:B------:R-:W-:Y:S01]  /*27690*/  BSSY B0, `(.L_x_764) ;  /* 0x000011a000007945 */ /* 0x000fe20003800000 */
[----:B--2---:R-:W-:-:S13]  /*276a0*/  ISETP.GE.AND P0, PT, R0, R2, PT ;  /* 0x000000020000720c */ /* 0x004fda0003f06270 */
[----:B------:R-:W-:Y:S05]  /*276b0*/  @!P0 BRA `(.L_x_765) ;  /* 0x00000010005c8947 */ /* 0x000fea0003800000 */
[C---:B------:R-:W-:Y:S01]  /*276c0*/  LOP3.LUT R4, R34.reuse, 0x40, RZ, 0xfc, !PT ;  /* 0x0000004022047812 */ /* 0x040fe200078efcff */
[----:B------:R-:W-:Y:S01]  /*276d0*/  ULDC UR4, c[0x0][0x2f4] ;  /* 0x0000bd0000047ab9 */ /* 0x000fe20000000800 */
[C---:B------:R-:W-:Y:S01]  /*276e0*/  LOP3.LUT R2, R34.reuse, 0x80, RZ, 0xfc, !PT ;  /* 0x0000008022027812 */ /* 0x040fe200078efcff */
[----:B-1----:R-:W-:Y:S01]  /*276f0*/  IMAD.MOV.U32 R7, RZ, RZ, R23 ;  /* 0x000000ffff077224 */ /* 0x002fe200078e0017 */
[----:B------:R-:W-:Y:S01]  /*27700*/  MOV R20, R29 ;  /* 0x0000001d00147202 */ /* 0x000fe20000000f00 */
[----:B------:R-:W-:Y:S01]  /*27710*/  IMAD.MOV.U32 R31, RZ, RZ, R22 ;  /* 0x000000ffff1f7224 */ /* 0x000fe200078e0016 */
[----:B------:R-:W-:Y:S02]  /*27720*/  ISETP.GE.AND P4, PT, R34, UR4, PT ;  /* 0x0000000422007c0c */ /* 0x000fe4000bf86270 */
[----:B------:R-:W-:Y:S02]  /*27730*/  ISETP.GE.AND P3, PT, R4, UR4, PT ;  /* 0x0000000404007c0c */ /* 0x000fe4000bf66270 */
[----:B------:R-:W-:-:S02]  /*27740*/  ISETP.GE.AND P2, PT, R2, UR4, PT ;  /* 0x0000000402007c0c */ /* 0x000fc4000bf46270 */
[----:B------:R-:W-:-:S13]  /*27750*/  ISETP.GE.AND P1, PT, R37, UR4, PT ;  /* 0x0000000425007c0c */ /* 0x000fda000bf26270 */
.L_x_778:
[----:B------:R-:W2:Y:S01]  /*27760*/  LDL R5, [R1+0x10] ;  /* 0x0000100001057983 */ /* 0x000ea20000100800 */
[----:B------:R-:W1:Y:S03]  /*27770*/  LDC R11, c[0x0][0x430] ;  /* 0x00010c00ff0b7b82 */ /* 0x000e660000000800 */
[----:B------:R-:W3:Y:S01]  /*27780*/  LDL R8, [R1+0x14] ;  /* 0x0000140001087983 */ /* 0x000ee20000100800 */
[----:B------:R-:W4:Y:S01]  /*27790*/  S2R R2, SR_TID.X ;  /* 0x0000000000027919 */ /* 0x000f220000002100 */
[----:B------:R-:W4:Y:S01]  /*277a0*/  S2R R4, SR_TID.X ;  /* 0x0000000000047919 */ /* 0x000f220000002100 */
[----:B-1----:R-:W-:-:S13]  /*277b0*/  ISETP.NE.AND P0, PT, R11, 0x1, PT ;  /* 0x000000010b00780c */ /* 0x002fda0003f05270 */
[----:B0-----:R-:W0:Y:S01]  /*277c0*/  @P0 LDC R3, c[0x0][0x434] ;  /* 0x00010d00ff030b82 */ /* 0x001e220000000800 */
[----:B----4-:R-:W-:Y:S01]  /*277d0*/  LOP3.LUT R2, R2, 0x7f, RZ, 0xc0, !PT ;  /* 0x0000007f02027812 */ /* 0x010fe200078ec0ff */
[----:B------:R-:W-:-:S03]  /*277e0*/  IMAD.SHL.U32 R4, R4, 0x10, RZ ;  /* 0x0000001004047824 */ /* 0x000fc600078e00ff */
[----:B------:R-:W-:-:S04]  /*277f0*/  SHF.R.U32.HI R2, RZ, 0x3, R2 ;  /* 0x00000003ff027819 */ /* 0x000fc80000011602 */
[----:B------:R-:W-:Y:S02]  /*27800*/  LOP3.LUT R4, R2, 0x70, R4, 0xf8, !PT ;  /* 0x0000007002047812 */ /* 0x000fe400078ef804 */
[----:B------:R-:W1:Y:S02]  /*27810*/  @P0 LDC R2, c[0x0][0x438] ;  /* 0x00010e00ff020b82 */ /* 0x000e640000000800 */
[----:B------:R-:W-:Y:S01]  /*27820*/  ISETP.GT.U32.AND P5, PT, R4, 0x4f, PT ;  /* 0x0000004f0400780c */ /* 0x000fe20003fa4070 */
[----:B------:R-:W-:Y:S01]  /*27830*/  ULDC.64 UR4, c[0x0][0x208] ;  /* 0x0000820000047ab9 */ /* 0x000fe20000000a00 */
[----:B------:R-:W-:Y:S01]  /*27840*/  MOV R12, UR37 ;  /* 0x00000025000c7c02 */ /* 0x000fe20008000f00 */
[----:B------:R-:W-:Y:S02]  /*27850*/  VIADD R23, R7, 0x1 ;  /* 0x0000000107177836 */ /* 0x000fe40000000000 */
[----:B------:R-:W-:Y:S02]  /*27860*/  IMAD.MOV.U32 R22, RZ, RZ, R0 ;  /* 0x000000ffff167224 */ /* 0x000fe400078e0000 */
[----:B--2---:R-:W-:-:S05]  /*27870*/  IMAD R6, R0, 0x50, R5 ;  /* 0x0000005000067824 */ /* 0x004fca00078e0205 */
[----:B------:R-:W-:Y:S02]  /*27880*/  IADD3 R6, R4, R6, RZ ;  /* 0x0000000604067210 */ /* 0x000fe40007ffe0ff */
[----:B------:R-:W2:Y:S03]  /*27890*/  @!P5 LDC.64 R4, c[0x0][0x428] ;  /* 0x00010a00ff04db82 */ /* 0x000ea60000000a00 */
[----:B0-----:R-:W-:-:S04]  /*278a0*/  @P0 IMAD.HI.U32 R3, R6, R3, RZ ;  /* 0x0000000306030227 */ /* 0x001fc800078e00ff */
[----:B------:R-:W-:Y:S01]  /*278b0*/  IMAD.MOV.U32 R10, RZ, RZ, R6 ;  /* 0x000000ffff0a7224 */ /* 0x000fe200078e0006 */
[----:B-1----:R-:W-:-:S04]  /*278c0*/  @P0 SHF.R.U32.HI R10, RZ, R2, R3 ;  /* 0x00000002ff0a0219 */ /* 0x002fc80000011603 */
[--C-:B------:R-:W-:Y:S01]  /*278d0*/  @!P5 SHF.R.S32.HI R3, RZ, 0x1f, R10.reuse ;  /* 0x0000001fff03d819 */ /* 0x100fe2000001140a */
[----:B------:R-:W-:-:S04]  /*278e0*/  @!P5 IMAD.MOV.U32 R2, RZ, RZ, R10 ;  /* 0x000000ffff02d224 */ /* 0x000fc800078e000a */
[----:B--2---:R-:W-:-:S04]  /*278f0*/  @!P5 IMAD.WIDE.U32 R2, R32, R4, R2 ;  /* 0x000000042002d225 */ /* 0x004fc800078e0002 */
[----:B---3--:R-:W-:Y:S02]  /*27900*/  @!P5 IMAD R4, R8, R4, RZ ;  /* 0x000000040804d224 */ /* 0x008fe400078e02ff */
[----:B------:R-:W0:Y:S02]  /*27910*/  @!P5 LDC.64 R8, c[0x0][0x418] ;  /* 0x00010600ff08db82 */ /* 0x000e240000000a00 */
[----:B------:R-:W-:Y:S02]  /*27920*/  @!P5 IMAD R5, R32, R5, R4 ;  /* 0x000000052005d224 */ /* 0x000fe400078e0204 */
[----:B------:R-:W-:-:S03]  /*27930*/  IMAD.MOV.U32 R4, RZ, RZ, RZ ;  /* 0x000000ffff047224 */ /* 0x000fc600078e00ff */
[----:B------:R-:W-:Y:S02]  /*27940*/  @!P5 IADD3 R3, R5, R3, RZ ;  /* 0x000000030503d210 */ /* 0x000fe40007ffe0ff */
[----:B0-----:R-:W-:-:S04]  /*27950*/  @!P5 LEA R8, P0, R2, R8, 0x2 ;  /* 0x000000080208d211 */ /* 0x001fc800078010ff */
[----:B------:R-:W-:-:S05]  /*27960*/  @!P5 LEA.HI.X R9, R2, R9, R3, 0x2, P0 ;  /* 0x000000090209d211 */ /* 0x000fca00000f1403 */
[----:B------:R0:W5:Y:S01]  /*27970*/  @!P5 LDG.E R4, desc[UR4][R8.64] ;  /* 0x000000040804d981 */ /* 0x000162000c1e1900 */
[----:B------:R-:W-:Y:S02]  /*27980*/  ISETP.NE.AND P5, PT, R12, 0x3, PT ;  /* 0x000000030c00780c */ /* 0x000fe40003fa5270 */
[----:B------:R-:W-:Y:S01]  /*27990*/  ISETP.NE.AND P0, PT, R23, 0x2, PT ;  /* 0x000000021700780c */ /* 0x000fe20003f05270 */
[----:B------:R-:W-:Y:S01]  /*279a0*/  IMAD.MOV R5, RZ, RZ, -R10 ;  /* 0x000000ffff057224 */ /* 0x000fe200078e0a0a */
[----:B------:R-:W-:Y:S05]  /*279b0*/  YIELD ;  /* 0x0000000000007946 */ /* 0x000fea0003800000 */
[----:B------:R-:W-:Y:S01]  /*279c0*/  SEL R29, RZ, 0x1, P0 ;  /* 0x00000001ff1d7807 */ /* 0x000fe20000000000 */
[----:B------:R-:W-:Y:S01]  /*279d0*/  IMAD R5, R11, R5, R6 ;  /* 0x000000050b057224 */ /* 0x000fe200078e0206 */
[----:B------:R-:W-:-:S02]  /*279e0*/  SEL R23, R23, RZ, P0 ;  /* 0x000000ff17177207 */ /* 0x000fc40000000000 */
[----:B------:R-:W-:Y:S01]  /*279f0*/  LOP3.LUT R29, R20, R29, RZ, 0x3c, !PT ;  /* 0x0000001d141d7212 */ /* 0x000fe200078e3cff */
[----:B0-----:R-:W-:Y:S06]  /*27a00*/  @!P5 BRA `(.L_x_766) ;  /* 0x000000000004d947 */ /* 0x001fec0003800000 */
[----:B------:R-:W-:Y:S01]  /*27a10*/  BPT.TRAP 0x1 ;  /* 0x000000040000795c */ /* 0x000fe20000300000 */
.L_x_766:
[----:B------:R-:W-:Y:S01]  /*27a20*/  LEA R6, R23, R16, 0x3 ;  /* 0x0000001017067211 */ /* 0x000fe200078e18ff */
[----:B------:R-:W-:Y:S01]  /*27a30*/  BSSY B1, `(.L_x_767) ;  /* 0x0000004000017945 */ /* 0x000fe20003800000 */
[----:B------:R-:W-:-:S04]  /*27a40*/  SHF.L.U32 R3, R29, 0x1f, RZ ;  /* 0x0000001f1d037819 */ /* 0x000fc800000006ff */
[----:B------:R-:W0:Y:S02]  /*27a50*/  SYNCS.PHASECHK.TRANS64.TRYWAIT P0, [R6+URZ+0x38840], R3 ;  /* 0x03884003060075a7 */ /* 0x000e24000800017f */
[----:B0-----:R-:W-:Y:S05]  /*27a60*/  @!P0 BRA `(.L_x_768) ;  /* 0x0000004c00b08947 */ /* 0x001fea0003800000 */
.L_x_908:
[----:B------:R-:W-:Y:S05]  /*27a70*/  BSYNC B1 ;  /* 0x0000000000017941 */ /* 0x000fea0003800000 */
.L_x_767:
        /* <DEDUP_REMOVED lines=24> */
[----:B------:R-:W-:Y:S01]  /*27c00*/  IMAD R9, R9, 0x2, R16 ;  /* 0x0000000209097824 */ /* 0x000fe200078e0210 */
[----:B------:R-:W-:Y:S01]  /*27c10*/  SHF.L.U32 R0, R34, 0x1, RZ ;  /* 0x0000000122007819 */ /* 0x000fe200000006ff */
[----:B------:R-:W1:Y:S01]  /*27c20*/  SHFL.IDX PT, R3, R10, RZ, 0x181f ;  /* 0x00181fff0a037589 */ /* 0x000e6200000e0000 */
[----:B------:R-:W-:Y:S01]  /*27c30*/  @P2 LOP3.LUT R18, R18, 0x100, RZ, 0xfc, !PT ;  /* 0x0000010012122812 */ /* 0x000fe200078efcff */
[----:B------:R-:W-:Y:S02]  /*27c40*/  ULDC.64 UR4, c[0x0][0x208] ;  /* 0x0000820000047ab9 */ /* 0x000fe40000000a00 */
        /* <DEDUP_REMOVED lines=13> */
[----:B0-----:R-:W-:-:S04]  /*27d20*/  IADD3 R2, P0, R2, R0, RZ ;  /* 0x0000000002027210 */ /* 0x001fc80007f1e0ff */
[----:B------:R-:W-:Y:S02]  /*27d30*/  IADD3.X R3, RZ, R35, RZ, P0, !PT ;  /* 0x00000023ff037210 */ /* 0x000fe400007fe4ff */
        /* <DEDUP_REMOVED lines=24> */
.L_x_920:
[----:B------:R-:W-:Y:S01]  /*27ec0*/  LOP3.LUT R18, R18, 0xffffff7f, RZ, 0xc0, !PT ;  /* 0xffffff7f12127812 */ /* 0x000fe200078ec0ff */
[----:B------:R-:W-:Y:S01]  /*27ed0*/  ULDC.64 UR4, c[0x0][0x208] ;  /* 0x0000820000047ab9 */ /* 0x000fe20000000a00 */
[----:B--2---:R-:W-:Y:S02]  /*27ee0*/  IADD3 R2, P0, R2, R0, RZ ;  /* 0x0000000002027210 */ /* 0x004fe40007f1e0ff */
[----:B------:R-:W-:Y:S02]  /*27ef0*/  @P1 LOP3.LUT R18, R18, 0x80, RZ, 0xfc, !PT ;  /* 0x0000008012121812 */ /* 0x000fe400078efcff */
[----:B------:R-:W-:Y:S02]  /*27f00*/  IADD3.X R3, RZ, R35, RZ, P0, !PT ;  /* 0x00000023ff037210 */ /* 0x000fe400007fe4ff */
[C---:B------:R-:W-:Y:S02]  /*27f10*/  LOP3.LUT P1, RZ, R18.reuse, 0x10, RZ, 0xc0, !PT ;  /* 0x0000001012ff7812 */ /* 0x040fe4000782c0ff */
[----:B------:R-:W-:-:S02]  /*27f20*/  LOP3.LUT P0, RZ, R18, 0x8, RZ, 0xc0, !PT ;  /* 0x0000000812ff7812 */ /* 0x000fc4000780c0ff */
        /* <DEDUP_REMOVED lines=11> */
.L_x_770:
[----:B------:R-:W-:Y:S02]  /*27fe0*/  PLOP3.LUT P5, PT, P5, P0, PT, 0xa2, 0x0 ;  /* 0x000000000000781c */ /* 0x000fe40002fa1472 */
[----:B------:R-:W-:-:S08]  /*27ff0*/  @P0 R2UR P5, UR4, R6 ;  /* 0x00000000060402ca */ /* 0x000fd000000a0000 */
[----:B------:R-:W-:-:S05]  /*28000*/  @P0 PLOP3.LUT P0, PT, P5, PT, PT, 0x80, 0x0 ;  /* 0x000000000000081c */ /* 0x000fca0002f0f070 */
[----:B------:R-:W-:Y:S01]  /*28010*/  @!P5 SYNCS.ARRIVE.TRANS64.RED.A0T1 RZ, [UR4+0x38830], RZ ;  /* 0x038830ffffffd9a7 */ /* 0x000fe20008200404 */
[----:B------:R-:W-:Y:S07]  /*28020*/  @!P5 ARRIVES.LDGSTSBAR.64.TRANSCNT [UR4+0x38830] ;  /* 0x03883000ff00d9b0 */ /* 0x000fee0008000a84 */
[----:B------:R-:W-:Y:S05]  /*28030*/  @P0 BRA.U.ANY `(.L_x_770) ;  /* 0xfffffffd00e80947 */ /* 0x000fea000393ffff */
[----:B------:R-:W-:Y:S01]  /*28040*/  NOP ;  /* 0x0000000000007918 */ /* 0x000fe20000000000 */
[----:B-1----:R-:W-:-:S05]  /*28050*/  IMAD.U32 R2, RZ, RZ, UR37 ;  /* 0x00000025ff027e24 */ /* 0x002fca000f8e00ff */
[----:B------:R-:W-:-:S13]  /*28060*/  ISETP.NE.AND P6, PT, R2, 0x3, PT ;  /* 0x000000030200780c */ /* 0x000fda0003fc5270 */
[----:B------:R-:W-:Y:S05]  /*28070*/  @!P6 BRA `(.L_x_771) ;  /* 0x000000000004e947 */ /* 0x000fea0003800000 */
[----:B------:R-:W-:Y:S01]  /*28080*/  BPT.TRAP 0x1 ;  /* 0x000000040000795c */ /* 0x000fe20000300000 */
.L_x_771:
[----:B------:R1:W-:Y:S01]  /*28090*/  SYNCS.ARRIVE.TRANS64.A1T0 RZ, [R6+URZ+0x38830], RZ ;  /* 0x038830ff06ff79a7 */ /* 0x0003e2000810003f */
[----:B------:R-:W-:Y:S05]  /*280a0*/  @!P6 BRA `(.L_x_772) ;  /* 0x000000000004e947 */ /* 0x000fea0003800000 */
[----:B------:R-:W-:Y:S01]  /*280b0*/  BPT.TRAP 0x1 ;  /* 0x000000040000795c */ /* 0x000fe20000300000 */
.L_x_772:
[----:B------:R-:W-:Y:S01]  /*280c0*/  SHF.L.U32 R2, R20, 0x1f, RZ ;  /* 0x0000001f14027819 */ /* 0x000fe200000006ff */
[----:B-1----:R-:W-:Y:S01]  /*280d0*/  IMAD R6, R7, 0x8, R16 ;  /* 0x0000000807067824 */ /* 0x002fe200078e0210 */
[----:B------:R-:W-:Y:S03]  /*280e0*/  BSSY B1, `(.L_x_773) ;  /* 0x0000003000017945 */ /* 0x000fe60003800000 */
[----:B------:R-:W1:Y:S02]  /*280f0*/  SYNCS.PHASECHK.TRANS64.TRYWAIT P0, [R6+URZ+0x38860], R2 ;  /* 0x03886002060075a7 */ /* 0x000e64000800017f */
[----:B-1----:R-:W-:Y:S05]  /*28100*/  @!P0 BRA `(.L_x_774) ;  /* 0x0000004c00f08947 */ /* 0x002fea0003800000 */
.L_x_921:
[----:B------:R-:W-:Y:S05]  /*28110*/  BSYNC B1 ;  /* 0x0000000000017941 */ /* 0x000fea0003800000 */
.L_x_773:
[----:B0-----:R-:W2:Y:S01]  /*28120*/  LDL R8, [R1+0x8] ;  /* 0x0000080001087983 */ /* 0x001ea20000100800 */
[----:B------:R-:W0:Y:S01]  /*28130*/  S2R R3, SR_TID.X ;  /* 0x0000000000037919 */ /* 0x000e220000002100 */
[----:B------:R-:W-:Y:S01]  /*28140*/  UMOV UR4, 0xffffffff ;  /* 0xffffffff00047882 */ /* 0x000fe20000000000 */
[----:B------:R-:W-:Y:S01]  /*28150*/  IMAD R7, R7, 0x5000, R33 ;  /* 0x0000500007077824 */ /* 0x000fe200078e0221 */
[----:B0-----:R-:W-:-:S04]  /*28160*/  LOP3.LUT R3, R3, 0x7f, RZ, 0xc0, !PT ;  /* 0x0000007f03037812 */ /* 0x001fc800078ec0ff */
[----:B------:R-:W-:Y:S01]  /*28170*/  SHF.R.U32.HI R3, RZ, 0x3, R3 ;  /* 0x00000003ff037819 */ /* 0x000fe20000011603 */
[----:B--2---:R-:W-:-:S05]  /*28180*/  IMAD R8, R31, -0x50, R8 ;  /* 0xffffffb01f087824 */ /* 0x004fca00078e0208 */
[----:B------:R-:W-:Y:S01]  /*28190*/  IADD3 R8, -R3, R8, RZ ;  /* 0x0000000803087210 */ /* 0x000fe20007ffe1ff */
[----:B------:R-:W-:Y:S06]  /*281a0*/  BRA.DIV UR4, `(.L_x_775) ;  /* 0x0000004e04dc7947 */ /* 0x000fec000b800000 */
[----:B-1----:R-:W0:Y:S01]  /*281b0*/  SHFL.IDX PT, R2, R17, RZ, 0x181f ;  /* 0x00181fff11027589 */ /* 0x002e2200000e0000 */
[----:B------:R-:W-:Y:S01]  /*281c0*/  IMAD R7, R7, 0x2, R16 ;  /* 0x0000000207077824 */ /* 0x000fe200078e0210 */
[----:B------:R-:W-:Y:S02]  /*281d0*/  ULDC.64 UR4, c[0x0][0x208] ;  /* 0x0000820000047ab9 */ /* 0x000fe40000000a00 */
[----:B------:R-:W1:Y:S01]  /*281e0*/  SHFL.IDX PT, R3, R19, RZ, 0x181f ;  /* 0x00181fff13037589 */ /* 0x000e6200000e0000 */
[----:B0-----:R-:W-:-:S05]  /*281f0*/  IADD3 R2, P0, R2, R0, RZ ;  /* 0x0000000002027210 */ /* 0x001fca0007f1e0ff */
[----:B-1----:R-:W-:Y:S01]  /*28200*/  IMAD.X R3, RZ, RZ, R3, P0 ;  /* 0x000000ffff037224 */ /* 0x002fe200000e0603 */
[----:B------:R-:W-:-:S13]  /*28210*/  ISETP.LT.OR P0, PT, R8, 0x1, P4 ;  /* 0x000000010800780c */ /* 0x000fda0002701670 */
[----:B------:R-:W-:Y:S01]  /*28220*/  @!PT LDS RZ, [RZ] ;  /* 0x00000000fffff984 */ /* 0x000fe20000000800 */
        /* <DEDUP_REMOVED lines=9> */
[----:B0-----:R-:W-:-:S04]  /*282c0*/  IADD3 R2, P0, R2, R0, RZ ;  /* 0x0000000002027210 */ /* 0x001fc80007f1e0ff */
[----:B-1----:R-:W-:Y:S02]  /*282d0*/  IADD3.X R3, RZ, R3, RZ, P0, !PT ;  /* 0x00000003ff037210 */ /* 0x002fe400007fe4ff */
        /* <DEDUP_REMOVED lines=33> */
[----:B0-2---:R0:W1:Y:S02]  /*284f0*/  SHFL.IDX PT, R2, R17, 0x4, 0x181f ;  /* 0x00981f0011027f89 */ /* 0x00506400000e0000 */
.L_x_933:
[----:B-1----:R-:W-:Y:S01]  /*28500*/  IADD3 R2, P0, R2, R0, RZ ;  /* 0x0000000002027210 */ /* 0x002fe20007f1e0ff */
[----:B------:R-:W-:Y:S01]  /*28510*/  ULDC.64 UR4, c[0x0][0x208] ;  /* 0x0000820000047ab9 */ /* 0x000fe20000000a00 */
[----:B------:R-:W-:Y:S02]  /*28520*/  ULDC.64 UR6, c[0x0][0x318] ;  /* 0x0000c60000067ab9 */ /* 0x000fe40000000a00 */
[----:B------:R-:W-:Y:S02]  /*28530*/  IADD3.X R3, RZ, R19, RZ, P0, !PT ;  /* 0x00000013ff037210 */ /* 0x000fe400007fe4ff */
        /* <DEDUP_REMOVED lines=11> */
[----:B------:R-:W-:Y:S02]  /*285f0*/  ULDC.64 UR4, c[0x0][0x328] ;  /* 0x0000ca0000047ab9 */ /* 0x000fe40000000a00 */
[----:B------:R-:W-:-:S04]  /*28600*/  IMAD R0, R21, UR4, RZ ;  /* 0x0000000415007c24 */ /* 0x000fc8000f8e02ff */
[C---:B------:R-:W-:Y:S01]  /*28610*/  IMAD R9, R5.reuse, UR5, R0 ;  /* 0x0000000505097c24 */ /* 0x040fe2000f8e0200 */
[----:B------:R-:W-:Y:S01]  /*28620*/  NOP ;  /* 0x0000000000007918 */ /* 0x000fe20000000000 */
[----:B-1----:R-:W-:Y:S01]  /*28630*/  IMAD.WIDE.U32 R2, R5, UR4, RZ ;  /* 0x0000000405027c25 */ /* 0x002fe2000f8e00ff */
        /* <DEDUP_REMOVED lines=9> */
[----:B0-----:R-:W-:-:S04]  /*286d0*/  LEA R17, P0, R2, UR6, 0x1 ;  /* 0x0000000602117c11 */ /* 0x001fc8000f8008ff */
[----:B------:R-:W-:Y:S02]  /*286e0*/  LEA.HI.X R19, R2, UR7, R3, 0x1, P0 ;  /* 0x0000000702137c11 */ /* 0x000fe400080f0c03 */
[----:B------:R-:W-:-:S13]  /*286f0*/  PLOP3.LUT P0, PT, PT, PT, PT, 0x80, 0x0 ;  /* 0x000000000000781c */ /* 0x000fda0003f0f070 */
.L_x_776:
[----:B------:R-:W-:Y:S02]  /*28700*/  PLOP3.LUT P5, PT, P5, P0, PT, 0xa2, 0x0 ;  /* 0x000000000000781c */ /* 0x000fe40002fa1472 */
[----:B------:R-:W-:-:S08]  /*28710*/  @P0 R2UR P5, UR4, R6 ;  /* 0x00000000060402ca */ /* 0x000fd000000a0000 */
[----:B------:R-:W-:-:S05]  /*28720*/  @P0 PLOP3.LUT P0, PT, P5, PT, PT, 0x80, 0x0 ;  /* 0x000000000000081c */ /* 0x000fca0002f0f070 */
[----:B------:R-:W-:Y:S01]  /*28730*/  @!P5 SYNCS.ARRIVE.TRANS64.RED.A0T1 RZ, [UR4+0x38850], RZ ;  /* 0x038850ffffffd9a7 */ /* 0x000fe20008200404 */
[----:B------:R-:W-:Y:S07]  /*28740*/  @!P5 ARRIVES.LDGSTSBAR.64.TRANSCNT [UR4+0x38850] ;  /* 0x03885000ff00d9b0 */ /* 0x000fee0008000a84 */
[----:B------:R-:W-:Y:S05]  /*28750*/  @P0 BRA.U.ANY `(.L_x_776) ;  /* 0xfffffffd00e80947 */ /* 0x000fea000393ffff */
[----:B------:R-:W-:Y:S01]  /*28760*/  NOP ;  /* 0x0000000000007918 */ /* 0x000fe20000000000 */
[----:B------:R-:W-:-:S04]  /*28770*/  MOV R0, UR37 ;  /* 0x0000002500007c02 */ /* 0x000fc80008000f00 */
[----:B------:R-:W-:-:S13]  /*28780*/  ISETP.NE.AND P6, PT, R0, 0x3, PT ;  /* 0x000000030000780c */ /* 0x000fda0003fc5270 */
[----:B------:R-:W-:Y:S05]  /*28790*/  @!P6 BRA `(.L_x_777) ;  /* 0x000000000004e947 */ /* 0x000fea0003800000 */
[----:B------:R-:W-:Y:S01]  /*287a0*/  BPT.TRAP 0x1 ;  /* 0x000000040000795c */ /* 0x000fe20000300000 */
.L_x_777:
[----:B------:R-:W2:Y:S01]  /*287b0*/  LDL R2, [R1+0xc] ;  /* 0x00000c0001027983 */ /* 0x000ea20000100800 */
[----:B------:R3:W-:Y:S01]  /*287c0*/  SYNCS.ARRIVE.TRANS64.A1T0 RZ, [R6+URZ+0x38850], RZ ;  /* 0x038850ff06ff79a7 */ /* 0x0007e2000810003f */
[C---:B------:R-:W-:Y:S01]  /*287d0*/  VIADD R0, R22.reuse, 0xffffffff ;  /* 0xffffffff16007836 */ /* 0x040fe20000000000 */
[----:B------:R-:W-:Y:S01]  /*287e0*/  MOV R20, R29 ;  /* 0x0000001d00147202 */ /* 0x000fe20000000f00 */
[----:B------:R-:W-:Y:S02]  /*287f0*/  IMAD.MOV.U32 R7, RZ, RZ, R23 ;  /* 0x000000ffff077224 */ /* 0x000fe400078e0017 */
[----:B------:R-:W-:Y:S01]  /*28800*/  IMAD.MOV.U32 R31, RZ, RZ, R22 ;  /* 0x000000ffff1f7224 */ /* 0x000fe200078e0016 */
[----:B--2---:R-:W-:-:S13]  /*28810*/  ISETP.GT.AND P0, PT, R22, R2, PT ;  /* 0x000000021600720c */ /* 0x004fda0003f04270 */
[----:B---3--:R-:W-:Y:S05]  /*28820*/  @P0 BRA `(.L_x_778) ;  /* 0xffffffec00cc0947 */ /* 0x008fea000383ffff */
.L_x_765:
[----:B------:R-:W-:Y:S05]  /*28830*/  BSYNC B0 ;  /* 0x0000000000007941 */ /* 0x000fea0003800000 */
.L_x_764:
[----:B------:R-:W2:Y:S01]  /*28840*/  S2R R2, SR_TID.X ;  /* 0x0000000000027919 */ /* 0x000ea20000002100 */
[----:B------:R-:W-:Y:S01]  /*28850*/  BSSY B0, `(.L_x_779) ;  /* 0x0000011000007945 */ /* 0x000fe20003800000 */
[----:B--2---:R-:W-:-:S04]  /*28860*/  LOP3.LUT R2, R2, 0x7f, RZ, 0xc0, !PT ;  /* 0x0000007f02027812 */ /* 0x004fc800078ec0ff */
[----:B------:R-:W-:-:S13]  /*28870*/  ISETP.NE.AND P0, PT, R2, RZ, PT ;  /* 0x000000ff0200720c */ /* 0x000fda0003f05270 */
[----:B------:R-:W-:Y:S05]  /*28880*/  @P0 BRA `(.L_x_780) ;  /* 0x0000000000340947 */ /* 0x000fea0003800000 */
[----:B------:R-:W2:Y:S01]  /*28890*/  S2R R5, SR_LANEID ;  /* 0x0000000000057919 */ /* 0x000ea20000000000 */
[----:B------:R-:W-:Y:S01]  /*288a0*/  VOTEU.ANY UR4, UPT, PT ;  /* 0x0000000000047886 */ /* 0x000fe200038e0100 */
[----:B0-----:R-:W0:Y:S01]  /*288b0*/  LDC.64 R2, c[0x0][0xc60] ;  /* 0x00031800ff027b82 */ /* 0x001e220000000a00 */
[----:B------:R-:W2:Y:S01]  /*288c0*/  FLO.U32 R0, UR4 ;  /* 0x0000000400007d00 */ /* 0x000ea200080e0000 */
[----:B------:R-:W-:Y:S01]  /*288d0*/  ULDC.64 UR6, c[0x0][0x208] ;  /* 0x0000820000067ab9 */ /* 0x000fe20000000a00 */
[----:B--2---:R-:W-:-:S06]  /*288e0*/  ISETP.EQ.U32.AND P0, PT, R0, R5, PT ;  /* 0x000000050000720c */ /* 0x004fcc0003f02070 */
[----:B------:R-:W0:Y:S07]  /*288f0*/  POPC R5, UR4 ;  /* 0x0000000400057d09 */ /* 0x000e2e0008000000 */
[----:B0-----:R-:W2:Y:S01]  /*28900*/  @P0 ATOMG.E.ADD.STRONG.GPU PT, R3, desc[UR6][R2.64], R5 ;  /* 0x00000005020309a8 */ /* 0x001ea200081ee1c6 */
[----:B------:R-:W0:Y:S02]  /*28910*/  S2R R4, SR_LTMASK ;  /* 0x0000000000047919 */ /* 0x000e240000003900 */
[----:B0-----:R-:W-:-:S04]  /*28920*/  LOP3.LUT R4, R4, UR4, RZ, 0xc0, !PT ;  /* 0x0000000404047c12 */ /* 0x001fc8000f8ec0ff */
[----:B-1----:R-:W0:Y:S01]  /*28930*/  POPC R7, R4 ;  /* 0x0000000400077309 */ /* 0x002e220000000000 */
[----:B--2---:R-:W0:Y:S02]  /*28940*/  SHFL.IDX PT, R0, R3, R0, 0x1f ;  /* 0x00001f0003007589 */ /* 0x004e2400000e0000 */
[----:B0-----:R-:W-:-:S07]  /*28950*/  IADD3 R24, R0, UR36, R7 ;  /* 0x0000002400187c10 */ /* 0x001fce000fffe007 */
.L_x_780:
[----:B------:R-:W-:Y:S05]  /*28960*/  BSYNC B0 ;  /* 0x0000000000007941 */ /* 0x000fea0003800000 */
.L_x_779:
[----:B------:R-:W-:-:S05]  /*28970*/  IMAD.U32 R0, RZ, RZ, UR37 ;  /* 0x00000025ff007e24 */ /* 0x000fca000f8e00ff */
[----:B------:R-:W-:-:S13]  /*28980*/  ISETP.NE.AND P0, PT, R0, 0x3, PT ;  /* 0x000000030000780c */ /* 0x000fda0003f05270 */
[----:B------:R-:W-:Y:S05]  /*28990*/  @!P0 BRA `(.L_x_781) ;  /* 0x0000000000048947 */ /* 0x000fea0003800000 */
[----:B------:R-:W-:Y:S01]  /*289a0*/  BPT.TRAP 0x1 ;  /* 0x000000040000795c */ /* 0x000fe20000300000 */
.L_x_781:
[----:B------:R-:W2:Y:S01]  /*289b0*/  LDL.LU R0, [R1+0x8] ;  /* 0x0000080001007983 */ /* 0x000ea20000300800 */
[----:B------:R-:W-:Y:S01]  /*289c0*/  LEA R4, R23, R16, 0x3 ;  /* 0x0000001017047211 */ /* 0x000fe200078e18ff */
[----:B------:R-:W-:Y:S01]  /*289d0*/  BSSY B0, `(.L_x_782) ;  /* 0x0000005000007945 */ /* 0x000fe20003800000 */
[----:B0-----:R-:W-:-:S04]  /*289e0*/  SHF.L.U32 R3, R29, 0x1f, RZ ;  /* 0x0000001f1d037819 */ /* 0x001fc800000006ff */
[----:B------:R-:W0:Y:S01]  /*289f0*/  SYNCS.PHASECHK.TRANS64.TRYWAIT P0, [R4+URZ+0x38860], R3 ;  /* 0x03886003040075a7 */ /* 0x000e22000800017f */
[----:B--2---:R-:W-:Y:S01]  /*28a00*/  IMAD R5, R22, -0x50, R0 ;  /* 0xffffffb016057824 */ /* 0x004fe200078e0200 */
[----:B0-----:R-:W-:Y:S06]  /*28a10*/  @!P0 BRA `(.L_x_783) ;  /* 0x0000004c00a08947 */ /* 0x001fec0003800000 */
.L_x_934:
[----:B------:R-:W-:Y:S05]  /*28a20*/  BSYNC B0 ;  /* 0x0000000000007941 */ /* 0x000fea0003800000 */
.L_x_782:
[----:B------:R-:W2:Y:S01]  /*28a30*/  S2R R0, SR_TID.X ;  /* 0x0000000000007919 */ /* 0x000ea20000002100 */
[----:B------:R-:W-:Y:S01]  /*28a40*/  UMOV UR4, 0xffffffff ;  /* 0xffffffff00047882 */ /* 0x000fe20000000000 */
[----:B-1----:R-:W-:Y:S01]  /*28a50*/  IMAD R7, R23, 0x5000, R33 ;  /* 0x0000500017077824 */ /* 0x002fe200078e0221 */
[----:B--2---:R-:W-:-:S04]  /*28a60*/  LOP3.LUT R0, R0, 0x7f, RZ, 0xc0, !PT ;  /* 0x0000007f00007812 */ /* 0x004fc800078ec0ff */
[----:B------:R-:W-:-:S05]  /*28a70*/  SHF.R.U32.HI R0, RZ, 0x3, R0 ;  /* 0x00000003ff007819 */ /* 0x000fca0000011600 */
[----:B------:R-:W-:Y:S01]  /*28a80*/  IMAD.IADD R5, R5, 0x1, -R0 ;  /* 0x0000000105057824 */ /* 0x000fe200078e0a00 */
[----:B------:R-:W-:Y:S06]  /*28a90*/  BRA.DIV UR4, `(.L_x_784) ;  /* 0x0000004e04947947 */ /* 0x000fec000b800000 */
[----:B------:R-:W1:Y:S01]  /*28aa0*/  SHFL.IDX PT, R14, R17, RZ, 0x181f ;  /* 0x00181fff110e7589 */ /* 0x000e6200000e0000 */
[----:B------:R-:W-:Y:S01]  /*28ab0*/  ULDC UR4, c[0x0][0x2f4] ;  /* 0x0000bd0000047ab9 */ /* 0x000fe20000000800 */
[C---:B------:R-:W-:Y:S01]  /*28ac0*/  IMAD.SHL.U32 R8, R34.reuse, 0x2, RZ ;  /* 0x0000000222087824 */ /* 0x040fe200078e00ff */
[C---:B------:R-:W-:Y:S01]  /*28ad0*/  ISETP.GE.AND P3, PT, R34.reuse, UR4, PT ;  /* 0x0000000422007c0c */ /* 0x040fe2000bf66270 */
[----:B0-----:R-:W0:Y:S01]  /*28ae0*/  SHFL.IDX PT, R3, R19, RZ, 0x181f ;  /* 0x00181fff13037589 */ /* 0x001e2200000e0000 */
[----:B------:R-:W-:Y:S01]  /*28af0*/  LOP3.LUT R2, R34, 0x40, RZ, 0xfc, !PT ;  /* 0x0000004022027812 */ /* 0x000fe200078efcff */
[----:B------:R-:W-:Y:S01]  /*28b00*/  ULDC.64 UR6, c[0x0][0x208] ;  /* 0x0000820000067ab9 */ /* 0x000fe20000000a00 */
[----:B------:R-:W-:Y:S02]  /*28b10*/  ISETP.LT.OR P4, PT, R5, 0x1, P3 ;  /* 0x000000010500780c */ /* 0x000fe40001f81670 */
[----:B------:R-:W-:Y:S02]  /*28b20*/  ISETP.GE.AND P2, PT, R2, UR4, PT ;  /* 0x0000000402007c0c */ /* 0x000fe4000bf46270 */
[----:B------:R-:W-:-:S02]  /*28b30*/  LOP3.LUT R2, R34, 0x80, RZ, 0xfc, !PT ;  /* 0x0000008022027812 */ /* 0x000fc400078efcff */
[----:B------:R-:W-:Y:S02]  /*28b40*/  LEA R0, R7, R16, 0x1 ;  /* 0x0000001007007211 */ /* 0x000fe400078e08ff */
[----:B------:R-:W-:Y:S02]  /*28b50*/  ISETP.GE.AND P1, PT, R2, UR4, PT ;  /* 0x0000000402007c0c */ /* 0x000fe4000bf26270 */
[----:B-1----:R-:W-:Y:S02]  /*28b60*/  IADD3 R6, P0, R14, R8, RZ ;  /* 0x000000080e067210 */ /* 0x002fe40007f1e0ff */
[----:B------:R-:W1:Y:S03]  /*28b70*/  SHFL.IDX PT, R14, R17, 0x1, 0x181f ;  /* 0x00381f00110e7f89 */ /* 0x000e6600000e0000 */
[----:B0-----:R-:W-:Y:S01]  /*28b80*/  IMAD.X R7, RZ, RZ, R3, P0 ;  /* 0x000000ffff077224 */ /* 0x001fe200000e0603 */
[C---:B------:R-:W-:Y:S01]  /*28b90*/  ISETP.LT.OR P0, PT, R5.reuse, 0x1, P2 ;  /* 0x000000010500780c */ /* 0x040fe20001701670 */
[----:B------:R-:W0:Y:S04]  /*28ba0*/  SHFL.IDX PT, R3, R19, 0x1, 0x181f ;  /* 0x00381f0013037f89 */ /* 0x000e2800000e0000 */
[----:B------:R-:W-:Y:S01]  /*28bb0*/  LDGSTS.E.BYPASS.LTC128B.128 [R0+0x400], desc[UR6][R6.64], !P4 ;  /* 0x0040000006007fae */ /* 0x000fe2000e101d46 */
[----:B------:R-:W-:-:S07]  /*28bc0*/  ISETP.LT.OR P4, PT, R5, 0x1, P1 ;  /* 0x000000010500780c */ /* 0x000fce0000f81670 */
[----:B------:R-:W-:Y:S01]  /*28bd0*/  LDGSTS.E.BYPASS.LTC128B.128 [R0+0x2c00], desc[UR6][R6.64+0x80], !P0 ;  /* 0x02c0008006007fae */ /* 0x000fe2000c101d46 */
[----:B------:R-:W-:-:S05]  /*28be0*/  ISETP.GE.AND P0, PT, R37, UR4, PT ;  /* 0x0000000425007c0c */ /* 0x000fca000bf06270 */
[----:B------:R-:W-:Y:S01]  /*28bf0*/  LDGSTS.E.BYPASS.LTC128B.128 [R0+0x5400], desc[UR6][R6.64+0x100], !P4 ;  /* 0x0540010006007fae */ /* 0x000fe2000e101d46 */
[----:B------:R-:W-:-:S13]  /*28c00*/  ISETP.LT.OR P4, PT, R5, 0x1, P0 ;  /* 0x000000010500780c */ /* 0x000fda0000781670 */
[----:B------:R2:W-:Y:S01]  /*28c10*/  LDGSTS.E.BYPASS.LTC128B.128 [R0+0x7c00], desc[UR6][R6.64+0x180], !P4 ;  /* 0x07c0018006007fae */ /* 0x0005e2000e101d46 */
[----:B-1----:R-:W-:-:S03]  /*28c20*/  IADD3 R2, P4, R14, R8, RZ ;  /* 0x000000080e027210 */ /* 0x002fc60007f9e0ff */
[----:B------:R-:W1:Y:S02]  /*28c30*/  SHFL.IDX PT, R14, R17, 0x2, 0x181f ;  /* 0x00581f00110e7f89 */ /* 0x000e6400000e0000 */
[----:B0-----:R-:W-:Y:S01]  /*28c40*/  IMAD.X R3, RZ, RZ, R3, P4 ;  /* 0x000000ffff037224 */ /* 0x001fe200020e0603 */
[----:B------:R-:W-:Y:S01]  /*28c50*/  ISETP.LT.OR P4, PT, R5, 0x11, P3 ;  /* 0x000000110500780c */ /* 0x000fe20001f81670 */
[----:B--2---:R-:W0:-:S12]  /*28c60*/  SHFL.IDX PT, R7, R19, 0x2, 0x181f ;  /* 0x00581f0013077f89 */ /* 0x004e1800000e0000 */
[----:B------:R-:W-:Y:S01]  /*28c70*/  LDGSTS.E.BYPASS.LTC128B.128 [R0+0xc00], desc[UR6][R2.64], !P4 ;  /* 0x00c0000002007fae */ /* 0x000fe2000e101d46 */
[----:B------:R-:W-:-:S13]  /*28c80*/  ISETP.LT.OR P4, PT, R5, 0x11, P2 ;  /* 0x000000110500780c */ /* 0x000fda0001781670 */
[----:B------:R-:W-:Y:S01]  /*28c90*/  LDGSTS.E.BYPASS.LTC128B.128 [R0+0x3400], desc[UR6][R2.64+0x80], !P4 ;  /* 0x0340008002007fae */ /* 0x000fe2000e101d46 */
[----:B------:R-:W-:-:S13]  /*28ca0*/  ISETP.LT.OR P4, PT, R5, 0x11, P1 ;  /* 0x000000110500780c */ /* 0x000fda0000f81670 */
[----:B------:R-:W-:Y:S01]  /*28cb0*/  LDGSTS.E.BYPASS.LTC128B.128 [R0+0x5c00], desc[UR6][R2.64+0x100], !P4 ;  /* 0x05c0010002007fae */ /* 0x000fe2000e101d46 */
[----:B------:R-:W-:-:S13]  /*28cc0*/  ISETP.LT.OR P4, PT, R5, 0x11, P0 ;  /* 0x000000110500780c */ /* 0x000fda0000781670 */
[----:B------:R2:W-:Y:S01]  /*28cd0*/  LDGSTS.E.BYPASS.LTC128B.128 [R0+0x8400], desc[UR6][R2.64+0x180], !P4 ;  /* 0x0840018002007fae */ /* 0x0005e2000e101d46 */
[----:B-1----:R-:W-:-:S03]  /*28ce0*/  IADD3 R6, P4, R14, R8, RZ ;  /* 0x000000080e067210 */ /* 0x002fc60007f9e0ff */
[----:B------:R-:W1:Y:S01]  /*28cf0*/  SHFL.IDX PT, R14, R17, 0x3, 0x181f ;  /* 0x00781f00110e7f89 */ /* 0x000e6200000e0000 */
[----:B0-----:R-:W-:Y:S02]  /*28d00*/  IADD3.X R7, RZ, R7, RZ, P4, !PT ;  /* 0x00000007ff077210 */ /* 0x001fe400027fe4ff */
[C---:B------:R-:W-:Y:S01]  /*28d10*/  ISETP.LT.OR P4, PT, R5.reuse, 0x21, P3 ;  /* 0x000000210500780c */ /* 0x040fe20001f81670 */
[----:B--2---:R-:W0:Y:S04]  /*28d20*/  SHFL.IDX PT, R3, R19, 0x3, 0x181f ;  /* 0x00781f0013037f89 */ /* 0x004e2800000e0000 */
[----:B------:R-:W2:Y:S08]  /*28d30*/  SHFL.IDX PT, R19, R19, 0x4, 0x181f ;  /* 0x00981f0013137f89 */ /* 0x000eb000000e0000 */
[----:B------:R3:W-:Y:S01]  /*28d40*/  LDGSTS.E.BYPASS.LTC128B.128 [R0+0x1400], desc[UR6][R6.64], !P4 ;  /* 0x0140000006007fae */ /* 0x0007e2000e101d46 */
[----:B------:R-:W-:-:S13]  /*28d50*/  ISETP.LT.OR P4, PT, R5, 0x21, P2 ;  /* 0x000000210500780c */ /* 0x000fda0001781670 */
[----:B------:R3:W-:Y:S01]  /*28d60*/  LDGSTS.E.BYPASS.LTC128B.128 [R0+0x3c00], desc[UR6][R6.64+0x80], !P4 ;  /* 0x03c0008006007fae */ /* 0x0007e2000e101d46 */
[----:B------:R-:W-:-:S13]  /*28d70*/  ISETP.LT.OR P4, PT, R5, 0x21, P1 ;  /* 0x000000210500780c */ /* 0x000fda0000f81670 */
[----:B------:R3:W-:Y:S01]  /*28d80*/  LDGSTS.E.BYPASS.LTC128B.128 [R0+0x6400], desc[UR6][R6.64+0x100], !P4 ;  /* 0x0640010006007fae */ /* 0x0007e2000e101d46 */
[----:B------:R-:W-:-:S13]  /*28d90*/  ISETP.LT.OR P4, PT, R5, 0x21, P0 ;  /* 0x000000210500780c */ /* 0x000fda0000781670 */
[----:B------:R3:W-:Y:S01]  /*28da0*/  LDGSTS.E.BYPASS.LTC128B.128 [R0+0x8c00], desc[UR6][R6.64+0x180], !P4 ;  /* 0x08c0018006007fae */ /* 0x0007e2000e101d46 */
[----:B-1----:R-:W-:-:S03]  /*28db0*/  IADD3 R2, P4, R14, R8, RZ ;  /* 0x000000080e027210 */ /* 0x002fc60007f9e0ff */
[----:B------:R3:W1:Y:S02]  /*28dc0*/  SHFL.IDX PT, R14, R17, 0x4, 0x181f ;  /* 0x00981f00110e7f89 */ /* 0x00066400000e0000 */
[----:B0-----:R-:W-:Y:S01]  /*28dd0*/  IMAD.X R3, RZ, RZ, R3, P4 ;  /* 0x000000ffff037224 */ /* 0x001fe200020e0603 */
[----:B------:R-:W-:-:S13]  /*28de0*/  ISETP.LT.OR P4, PT, R5, 0x31, P3 ;  /* 0x000000310500780c */ /* 0x000fda0001f81670 */
[----:B------:R3:W-:Y:S01]  /*28df0*/  LDGSTS.E.BYPASS.LTC128B.128 [R0+0x1c00], desc[UR6][R2.64], !P4 ;  /* 0x01c0000002007fae */ /* 0x0007e2000e101d46 */
[----:B------:R-:W-:-:S13]  /*28e00*/  ISETP.LT.OR P4, PT, R5, 0x31, P2 ;  /* 0x000000310500780c */ /* 0x000fda0001781670 */
[----:B------:R3:W-:Y:S01]  /*28e10*/  LDGSTS.E.BYPASS.LTC128B.128 [R0+0x4400], desc[UR6][R2.64+0x80], !P4 ;  /* 0x0440008002007fae */ /* 0x0007e2000e101d46 */
[----:B------:R-:W-:-:S13]  /*28e20*/  ISETP.LT.OR P4, PT, R5, 0x31, P1 ;  /* 0x000000310500780c */ /* 0x000fda0000f81670 */
[----:B------:R3:W-:Y:S01]  /*28e30*/  LDGSTS.E.BYPASS.LTC128B.128 [R0+0x6c00], desc[UR6][R2.64+0x100], !P4 ;  /* 0x06c0010002007fae */ /* 0x0007e2000e101d46 */
[----:B------:R-:W-:-:S13]  /*28e40*/  ISETP.LT.OR P4, PT, R5, 0x31, P0 ;  /* 0x000000310500780c */ /* 0x000fda0000781670 */
[----:B-12---:R3:W-:Y:S02]  /*28e50*/  LDGSTS.E.BYPASS.LTC128B.128 [R0+0x9400], desc[UR6][R2.64+0x180], !P4 ;  /* 0x0940018002007fae */ /* 0x0067e4000e101d46 */
.L_x_946:
[C---:B------:R-:W-:Y:S01]  /*28e60*/  ISETP.LT.OR P3, PT, R5.reuse, 0x41, P3 ;  /* 0x000000410500780c */ /* 0x040fe20001f61670 */
[----:B------:R-:W-:Y:S01]  /*28e70*/  ULDC.64 UR4, c[0x0][0x208] ;  /* 0x0000820000047ab9 */ /* 0x000fe20000000a00 */
[C---:B------:R-:W-:Y:S02]  /*28e80*/  ISETP.LT.OR P2, PT, R5.reuse, 0x41, P2 ;  /* 0x000000410500780c */ /* 0x040fe40001741670 */
[C---:B------:R-:W-:Y:S02]  /*28e90*/  ISETP.LT.OR P1, PT, R5.reuse, 0x41, P1 ;  /* 0x000000410500780c */ /* 0x040fe40000f21670 */
[----:B---3--:R-:W-:Y:S02]  /*28ea0*/  IADD3 R2, P4, R14, R8, RZ ;  /* 0x000000080e027210 */ /* 0x008fe40007f9e0ff */
        /* <DEDUP_REMOVED lines=11> */
.L_x_785:
[----:B------:R-:W-:Y:S02]  /*28f60*/  PLOP3.LUT P1, PT, P1, P0, PT, 0xa2, 0x0 ;  /* 0x000000000000781c */ /* 0x000fe40000f21472 */
[----:B------:R-:W-:-:S08]  /*28f70*/  @P0 R2UR P1, UR4, R4 ;  /* 0x00000000040402ca */ /* 0x000fd00000020000 */
[----:B------:R-:W-:-:S05]  /*28f80*/  @P0 PLOP3.LUT P0, PT, P1, PT, PT, 0x80, 0x0 ;  /* 0x000000000000081c */ /* 0x000fca0000f0f070 */
[----:B------:R-:W-:Y:S01]  /*28f90*/  @!P1 SYNCS.ARRIVE.TRANS64.RED.A0T1 RZ, [UR4+0x38850], RZ ;  /* 0x038850ffffff99a7 */ /* 0x000fe20008200404 */
[----:B------:R-:W-:Y:S07]  /*28fa0*/  @!P1 ARRIVES.LDGSTSBAR.64.TRANSCNT [UR4+0x38850] ;  /* 0x03885000ff0099b0 */ /* 0x000fee0008000a84 */
[----:B------:R-:W-:Y:S05]  /*28fb0*/  @P0 BRA.U.ANY `(.L_x_785) ;  /* 0xfffffffd00e80947 */ /* 0x000fea000393ffff */
[----:B------:R-:W-:Y:S01]  /*28fc0*/  NOP ;  /* 0x0000000000007918 */ /* 0x000fe20000000000 */
[----:B0-----:R-:W-:-:S04]  /*28fd0*/  MOV R0, UR37 ;  /* 0x0000002500007c02 */ /* 0x001fc80008000f00 */
[----:B------:R-:W-:-:S13]  /*28fe0*/  ISETP.NE.AND P2, PT, R0, 0x3, PT ;  /* 0x000000030000780c */ /* 0x000fda0003f45270 */
[----:B------:R-:W-:Y:S05]  /*28ff0*/  @!P2 BRA `(.L_x_786) ;  /* 0x000000000004a947 */ /* 0x000fea0003800000 */
[----:B------:R-:W-:Y:S01]  /*29000*/  BPT.TRAP 0x1 ;  /* 0x000000040000795c */ /* 0x000fe20000300000 */
.L_x_786:
[----:B------:R0:W-:Y:S01]  /*29010*/  SYNCS.ARRIVE.TRANS64.A1T0 RZ, [R4+URZ+0x38850], RZ ;  /* 0x038850ff04ff79a7 */ /* 0x0001e2000810003f */
[----:B------:R-:W-:-:S05]  /*29020*/  VIADD R23, R23, 0x1 ;  /* 0x0000000117177836 */ /* 0x000fca0000000000 */
[----:B------:R-:W-:-:S04]  /*29030*/  ISETP.NE.AND P0, PT, R23, 0x2, PT ;  /* 0x000000021700780c */ /* 0x000fc80003f05270 */
[----:B------:R-:W-:Y:S02]  /*29040*/  SEL R0, RZ, 0x1, P0 ;  /* 0x00000001ff007807 */ /* 0x000fe40000000000 */
[----:B------:R-:W-:Y:S02]  /*29050*/  SEL R23, R23, RZ, P0 ;  /* 0x000000ff17177207 */ /* 0x000fe40000000000 */
[----:B0-----:R-:W-:-:S07]  /*29060*/  LOP3.LUT R29, R29, R0, RZ, 0x3c, !PT ;  /* 0x000000001d1d7212 */ /* 0x001fce00078e3cff */
.L_x_741:
[----:B------:R-:W-:Y:S05]  /*29070*/  BSYNC B7 ;  /* 0x0000000000077941 */ /* 0x000fea0003800000 */
.L_x_739:
[----:B------:R-:W-:-:S13]  /*29080*/  LOP3.LUT P0, RZ, R18, 0x40, RZ, 0xc0, !PT ;  /* 0x0000004012ff7812 */ /* 0x000fda000780c0ff */
[----:B------:R-:W-:Y:S05]  /*29090*/  @!P0 BRA `(.L_x_787) ;  /* 0x0000000000248947 */ /* 0x000fea0003800000 */
[----:B------:R-:W-:Y:S05]  /*290a0*/  WARPSYNC.ALL ;  /* 0x0000000000007948 */ /* 0x000fea0003800000 */
[----:B------:R-:W1:Y:S08]  /*290b0*/  S2UR UR5, SR_CgaCtaId ;  /* 0x00000000000579c3 */ /* 0x000e700000008800 */
[----:B------:R-:W-:Y:S06]  /*290c0*/  BAR.SYNC.DEFER_BLOCKING 0x5, 0x180 ;  /* 0x0146000000007b1d */ /* 0x000fec0000010000 */
[----:B------:R-:W-:-:S02]  /*290d0*/  UMOV UR4, 0x400 ;  /* 0x0000040000047882 */ /* 0x000fc40000000000 */
[----:B-1----:R-:W-:-:S06]  /*290e0*/  ULEA UR4, UR5, UR4, 0x18 ;  /* 0x0000000405047291 */ /* 0x002fcc000f8ec03f */
[----:B0-----:R-:W-:-:S05]  /*290f0*/  IMAD.U32 R16, RZ, RZ, UR4 ;  /* 0x00000004ff107e24 */ /* 0x001fca000f8e00ff */
[----:B------:R0:W1:Y:S01]  /*29100*/  LDS.128 R24, [R16+0x388d0] ;  /* 0x0388d00010187984 */ /* 0x0000620000000c00 */
[----:B------:R-:W-:Y:S06]  /*29110*/  BAR.ARV 0x4, 0x180 ;  /* 0x0106000000007b1d */ /* 0x000fec0000002000 */
[----:B------:R-:W-:Y:S05]  /*29120*/  BRA `(.L_x_788) ;  /* 0x0000000800d87947 */ /* 0x000fea0003800000 */
.L_x_787:
[----:B------:R-:W1:Y:S01]  /*29130*/  S2R R9, SR_TID.X ;  /* 0x0000000000097919 */ /* 0x000e620000002100 */
[----:B------:R-:W-:Y:S01]  /*29140*/  UMOV UR4, 0xffffffff ;  /* 0xffffffff00047882 */ /* 0x000fe20000000000 */
[----:B-1----:R-:W-:-:S04]  /*29150*/  LOP3.LUT R9, R9, 0x1f, RZ, 0xc0, !PT ;  /* 0x0000001f09097812 */ /* 0x002fc800078ec0ff */
[----:B------:R-:W-:Y:S01]  /*29160*/  ISETP.NE.AND P0, PT, R9, 0x1f, PT ;  /* 0x0000001f0900780c */ /* 0x000fe20003f05270 */
[----:B------:R-:W-:-:S12]  /*29170*/  BRA.DIV UR4, `(.L_x_789) ;  /* 0x0000004e04c87947 */ /* 0x000fd8000b800000 */
[----:B------:R-:W-:Y:S01]  /*29180*/  IADD3 R7, R27, R9, RZ ;  /* 0x000000091b077210 */ /* 0x000fe20007ffe0ff */
[----:B------:R-:W-:Y:S01]  /*29190*/  ULDC UR4, c[0x0][0xc3c] ;  /* 0x00030f0000047ab9 */ /* 0x000fe20000000800 */
[----:B------:R-:W-:Y:S02]  /*291a0*/  ULDC.64 UR6, c[0x0][0x208] ;  /* 0x0000820000067ab9 */ /* 0x000fe40000000a00 */
[----:B------:R-:W-:-:S13]  /*291b0*/  ISETP.GE.OR P1, PT, R7, UR4, !P0 ;  /* 0x0000000407007c0c */ /* 0x000fda000c726670 */
[----:B------:R-:W1:Y:S08]  /*291c0*/  @!P1 LDC.64 R2, c[0x0][0xc80] ;  /* 0x00032000ff029b82 */ /* 0x000e700000000a00 */
[----:B------:R-:W2:Y:S01]  /*291d0*/  @!P1 LDC.64 R4, c[0x0][0xc78] ;  /* 0x00031e00ff049b82 */ /* 0x000ea20000000a00 */
[----:B-1----:R-:W-:-:S05]  /*291e0*/  @!P1 IMAD.WIDE R2, R7, 0x4, R2 ;  /* 0x0000000407029825 */ /* 0x002fca00078e0202 */
[----:B------:R2:W3:Y:S02]  /*291f0*/  @!P1 LDG.E R6, desc[UR6][R2.64] ;  /* 0x0000000602069981 */ /* 0x0004e4000c1e1900 */
[----:B--2---:R-:W-:-:S05]  /*29200*/  @!P1 IMAD.WIDE R2, R7, 0x4, R4 ;  /* 0x0000000407029825 */ /* 0x004fca00078e0204 */
[----:B------:R-:W2:Y:S01]  /*29210*/  @!P1 LDG.E R5, desc[UR6][R2.64] ;  /* 0x0000000602059981 */ /* 0x000ea2000c1e1900 */
[----:B------:R-:W-:Y:S01]  /*29220*/  IMAD.MOV.U32 R7, RZ, RZ, RZ ;  /* 0x000000ffff077224 */ /* 0x000fe200078e00ff */
[----:B------:R-:W-:Y:S02]  /*29230*/  MOV R4, RZ ;  /* 0x000000ff00047202 */ /* 0x000fe40000000f00 */
[C---:B------:R-:W-:Y:S01]  /*29240*/  ISETP.GE.U32.AND P2, PT, R9.reuse, 0x2, PT ;  /* 0x000000020900780c */ /* 0x040fe20003f46070 */
[----:B------:R-:W-:Y:S01]  /*29250*/  SHFL.IDX PT, R0, R24, RZ, 0x1f ;  /* 0x00001fff18007589 */ /* 0x000fe200000e0000 */
[C---:B------:R-:W-:Y:S02]  /*29260*/  ISETP.GE.U32.AND P3, PT, R9.reuse, 0x4, PT ;  /* 0x000000040900780c */ /* 0x040fe40003f66070 */
[C---:B------:R-:W-:Y:S01]  /*29270*/  ISETP.GE.U32.AND P4, PT, R9.reuse, 0x8, PT ;  /* 0x000000080900780c */ /* 0x040fe20003f86070 */
[----:B0-----:R-:W-:Y:S01]  /*29280*/  SHFL.IDX PT, R8, R24, 0x1, 0x1f ;  /* 0x00201f0018087f89 */ /* 0x001fe200000e0000 */
[----:B------:R-:W-:Y:S01]  /*29290*/  ISETP.GE.U32.AND P5, PT, R9, 0x10, PT ;  /* 0x000000100900780c */ /* 0x000fe20003fa6070 */
[----:B---3--:R-:W-:-:S02]  /*292a0*/  @!P1 IMAD.MOV.U32 R7, RZ, RZ, R6 ;  /* 0x000000ffff079224 */ /* 0x008fc400078e0006 */
[----:B------:R-:W-:Y:S02]  /*292b0*/  IMAD.MOV.U32 R6, RZ, RZ, RZ ;  /* 0x000000ffff067224 */ /* 0x000fe400078e00ff */
[----:B--2---:R-:W-:Y:S01]  /*292c0*/  @!P1 IMAD.MOV.U32 R4, RZ, RZ, R5 ;  /* 0x000000ffff049224 */ /* 0x004fe200078e0005 */
[----:B------:R-:W-:-:S03]  /*292d0*/  ISETP.NE.AND P1, PT, R9, RZ, PT ;  /* 0x000000ff0900720c */ /* 0x000fc60003f25270 */
[----:B------:R-:W-:-:S05]  /*292e0*/  IMAD R13, R4, R7, RZ ;  /* 0x00000007040d7224 */ /* 0x000fca00078e02ff */
        /* <DEDUP_REMOVED lines=15> */
[----:B------:R0:W1:Y:S02]  /*293e0*/  SHFL.IDX PT, R14, R2, 0x1f, 0x1f ;  /* 0x03e01f00020e7f89 */ /* 0x00006400000e0000 */
.L_x_956:
[----:B------:R-:W-:Y:S02]  /*293f0*/  ULDC UR4, c[0x0][0xc38] ;  /* 0x00030e0000047ab9 */ /* 0x000fe40000000800 */
[----:B------:R-:W-:-:S04]  /*29400*/  IMAD.U32 R5, RZ, RZ, UR4 ;  /* 0x00000004ff057e24 */ /* 0x000fc8000f8e00ff */
[----:B-1----:R-:W-:-:S05]  /*29410*/  IMAD R14, R14, R5, RZ ;  /* 0x000000050e0e7224 */ /* 0x002fca00078e02ff */
[----:B------:R-:W-:-:S04]  /*29420*/  IADD3 R9, R8, R14, RZ ;  /* 0x0000000e08097210 */ /* 0x000fc80007ffe0ff */
[----:B------:R-:W-:-:S13]  /*29430*/  ISETP.GT.AND P6, PT, R9, R0, PT ;  /* 0x000000000900720c */ /* 0x000fda0003fc4270 */
[----:B------:R-:W-:Y:S05]  /*29440*/  @P6 BRA `(.L_x_790) ;  /* 0x0000000000a86947 */ /* 0x000fea0003800000 */
.L_x_793:
[----:B0-----:R-:W0:Y:S01]  /*29450*/  LDC R2, c[0x0][0xc3c] ;  /* 0x00030f00ff027b82 */ /* 0x001e220000000800 */
[----:B------:R-:W-:-:S05]  /*29460*/  VIADD R27, R27, 0x1f ;  /* 0x0000001f1b1b7836 */ /* 0x000fca0000000000 */
[----:B0-----:R-:W-:-:S13]  /*29470*/  ISETP.GE.AND P6, PT, R27, R2, PT ;  /* 0x000000021b00720c */ /* 0x001fda0003fc6270 */
[----:B------:R-:W-:Y:S05]  /*29480*/  @P6 BRA `(.L_x_791) ;  /* 0x0000000400bc6947 */ /* 0x000fea0003800000 */
[----:B------:R-:W0:Y:S01]  /*29490*/  S2R R3, SR_TID.X ;  /* 0x0000000000037919 */ /* 0x000e220000002100 */
[----:B------:R-:W-:Y:S01]  /*294a0*/  MOV R7, RZ ;  /* 0x000000ff00077202 */ /* 0x000fe20000000f00 */
[----:B------:R-:W-:Y:S01]  /*294b0*/  ULDC.64 UR4, c[0x0][0x208] ;  /* 0x0000820000047ab9 */ /* 0x000fe20000000a00 */
        /* <DEDUP_REMOVED lines=29> */
.L_x_964:
[----:B------:R-:W-:Y:S02]  /*29690*/  ULDC UR4, c[0x0][0xc38] ;  /* 0x00030e0000047ab9 */ /* 0x000fe40000000800 */
[----:B------:R-:W-:-:S04]  /*296a0*/  IMAD.U32 R5, RZ, RZ, UR4 ;  /* 0x00000004ff057e24 */ /* 0x000fc8000f8e00ff */
[----:B-1----:R-:W-:-:S04]  /*296b0*/  IMAD R14, R14, R5, RZ ;  /* 0x000000050e0e7224 */ /* 0x002fc800078e02ff */
[----:B------:R-:W-:-:S05]  /*296c0*/  IMAD.IADD R9, R14, 0x1, R9 ;  /* 0x000000010e097824 */ /* 0x000fca00078e0209 */
[----:B------:R-:W-:-:S13]  /*296d0*/  ISETP.GT.AND P6, PT, R9, R0, PT ;  /* 0x000000000900720c */ /* 0x000fda0003fc4270 */
[----:B------:R-:W-:Y:S05]  /*296e0*/  @!P6 BRA `(.L_x_793) ;  /* 0xfffffffc0058e947 */ /* 0x000fea000383ffff */
.L_x_790:
[----:B------:R-:W-:Y:S01]  /*296f0*/  IADD3 R9, -R14, R9, RZ ;  /* 0x000000090e097210 */ /* 0x000fe20007ffe1ff */
[----:B------:R-:W-:-:S04]  /*29700*/  UMOV UR4, 0xffffffff ;  /* 0xffffffff00047882 */ /* 0x000fc80000000000 */
[----:B------:R-:W-:-:S05]  /*29710*/  IMAD R3, R2, R5, R9 ;  /* 0x0000000502037224 */ /* 0x000fca00078e0209 */
[----:B------:R-:W-:Y:S01]  /*29720*/  ISETP.GT.AND P6, PT, R3, R0, PT ;  /* 0x000000000300720c */ /* 0x000fe20003fc4270 */
[----:B------:R-:W-:-:S12]  /*29730*/  BRA.DIV UR4, `(.L_x_794) ;  /* 0x0000005204507947 */ /* 0x000fd8000b800000 */
[----:B------:R-:W-:-:S04]  /*29740*/  VOTE.ANY R3, PT, !P6 ;  /* 0x0000000000037806 */ /* 0x000fc800070e0100 */
[----:B------:R-:W1:Y:S02]  /*29750*/  POPC R8, R3 ;  /* 0x0000000300087309 */ /* 0x000e640000000000 */
[----:B-1----:R1:W2:Y:S04]  /*29760*/  SHFL.IDX PT, R7, R7, R8, 0x1f ;  /* 0x00001f0807077589 */ /* 0x0022a800000e0000 */
[----:B------:R1:W3:Y:S02]  /*29770*/  SHFL.IDX PT, R4, R4, R8, 0x1f ;  /* 0x00001f0804047589 */ /* 0x0002e400000e0000 */
.L_x_969:
[----:B------:R-:W-:-:S13]  /*29780*/  ISETP.NE.AND P0, PT, R3, RZ, PT ;  /* 0x000000ff0300720c */ /* 0x000fda0003f05270 */
[----:B------:R-:W-:Y:S05]  /*29790*/  @!P0 BRA `(.L_x_795) ;  /* 0x0000000000108947 */ /* 0x000fea0003800000 */
[----:B------:R-:W-:Y:S01]  /*297a0*/  UMOV UR4, 0xffffffff ;  /* 0xffffffff00047882 */ /* 0x000fe20000000000 */
[----:B------:R-:W-:Y:S02]  /*297b0*/  VIADD R12, R8, 0xffffffff ;  /* 0xffffffff080c7836 */ /* 0x000fe40000000000 */
[----:B------:R-:W-:Y:S05]  /*297c0*/  BRA.DIV UR4, `(.L_x_796) ;  /* 0x0000005204887947 */ /* 0x000fea000b800000 */
[----:B------:R4:W0:Y:S02]  /*297d0*/  SHFL.IDX PT, R6, R2, R12, 0x1f ;  /* 0x00001f0c02067589 */ /* 0x00082400000e0000 */
.L_x_795:
[----:B--2---:R-:W-:Y:S01]  /*297e0*/  IABS R10, R7 ;  /* 0x00000007000a7213 */ /* 0x004fe20000000000 */
[----:B0-----:R-:W-:Y:S01]  /*297f0*/  IMAD R24, R6, R5, R9 ;  /* 0x0000000506187224 */ /* 0x001fe200078e0209 */
[----:B---3--:R-:W-:Y:S02]  /*29800*/  IABS R5, R4 ;  /* 0x0000000400057213 */ /* 0x008fe40000000000 */
[----:B------:R-:W0:Y:S01]  /*29810*/  I2F.RP R11, R10 ;  /* 0x0000000a000b7306 */ /* 0x000e220000209400 */
[----:B------:R-:W-:Y:S01]  /*29820*/  IMAD.IADD R0, R0, 0x1, -R24 ;  /* 0x0000000100007824 */ /* 0x000fe200078e0a18 */
[----:B------:R-:W-:-:S06]  /*29830*/  IADD3 R27, R8, R27, RZ ;  /* 0x0000001b081b7210 */ /* 0x000fcc0007ffe0ff */
[----:B----4-:R-:W2:Y:S08]  /*29840*/  I2F.RP R12, R5 ;  /* 0x00000005000c7306 */ /* 0x010eb00000209400 */
[----:B0-----:R-:W0:Y:S08]  /*29850*/  MUFU.RCP R11, R11 ;  /* 0x0000000b000b7308 */ /* 0x001e300000001000 */
[----:B--2---:R-:W-:Y:S01]  /*29860*/  MUFU.RCP R12, R12 ;  /* 0x0000000c000c7308 */ /* 0x004fe20000001000 */
[----:B0-----:R-:W-:-:S07]  /*29870*/  VIADD R2, R11, 0xffffffe ;  /* 0x0ffffffe0b027836 */ /* 0x001fce0000000000 */
[----:B------:R0:W2:Y:S02]  /*29880*/  F2I.FTZ.U32.TRUNC.NTZ R3, R2 ;  /* 0x0000000200037305 */ /* 0x0000a4000021f000 */
[----:B0-----:R-:W-:Y:S01]  /*29890*/  IMAD.MOV.U32 R2, RZ, RZ, RZ ;  /* 0x000000ffff027224 */ /* 0x001fe200078e00ff */
[----:B--2---:R-:W-:-:S05]  /*298a0*/  IADD3 R9, RZ, -R3, RZ ;  /* 0x80000003ff097210 */ /* 0x004fca0007ffe0ff */
[----:B------:R-:W-:-:S04]  /*298b0*/  IMAD R9, R9, R10, RZ ;  /* 0x0000000a09097224 */ /* 0x000fc800078e02ff */
[----:B------:R-:W-:Y:S01]  /*298c0*/  IMAD.HI.U32 R3, R3, R9, R2 ;  /* 0x0000000903037227 */ /* 0x000fe200078e0002 */
[----:B------:R-:W-:Y:S02]  /*298d0*/  IABS R2, R7 ;  /* 0x0000000700027213 */ /* 0x000fe40000000000 */
[----:B------:R-:W-:Y:S02]  /*298e0*/  IABS R9, R0 ;  /* 0x0000000000097213 */ /* 0x000fe40000000000 */
[----:B------:R-:W-:-:S03]  /*298f0*/  IADD3 R2, RZ, -R2, RZ ;  /* 0x80000002ff027210 */ /* 0x000fc60007ffe0ff */
[----:B------:R-:W-:-:S04]  /*29900*/  IMAD.HI.U32 R6, R3, R9, RZ ;  /* 0x0000000903067227 */ /* 0x000fc800078e00ff */
[----:B------:R-:W-:Y:S02]  /*29910*/  VIADD R3, R12, 0xffffffe ;  /* 0x0ffffffe0c037836 */ /* 0x000fe40000000000 */
[----:B------:R-:W-:-:S04]  /*29920*/  IMAD R9, R6, R2, R9 ;  /* 0x0000000206097224 */ /* 0x000fc800078e0209 */
[----:B------:R-:W0:Y:S01]  /*29930*/  F2I.FTZ.U32.TRUNC.NTZ R3, R3 ;  /* 0x0000000300037305 */ /* 0x000e22000021f000 */
[----:B------:R-:W-:-:S13]  /*29940*/  ISETP.GT.U32.AND P1, PT, R10, R9, PT ;  /* 0x000000090a00720c */ /* 0x000fda0003f24070 */
[----:B------:R-:W-:Y:S01]  /*29950*/  @!P1 IMAD.IADD R9, R9, 0x1, -R10 ;  /* 0x0000000109099824 */ /* 0x000fe200078e0a0a */
[----:B0-----:R-:W-:Y:S01]  /*29960*/  IADD3 R2, RZ, -R3, RZ ;  /* 0x80000003ff027210 */ /* 0x001fe20007ffe0ff */
[----:B------:R-:W-:Y:S01]  /*29970*/  @!P1 VIADD R6, R6, 0x1 ;  /* 0x0000000106069836 */ /* 0x000fe20000000000 */
[----:B------:R-:W-:Y:S02]  /*29980*/  ISETP.NE.AND P1, PT, R7, RZ, PT ;  /* 0x000000ff0700720c */ /* 0x000fe40003f25270 */
[----:B------:R-:W-:Y:S01]  /*29990*/  ISETP.GE.U32.AND P0, PT, R9, R10, PT ;  /* 0x0000000a0900720c */ /* 0x000fe20003f06070 */
[----:B------:R-:W-:Y:S02]  /*299a0*/  IMAD R9, R2, R5, RZ ;  /* 0x0000000502097224 */ /* 0x000fe400078e02ff */
[----:B------:R-:W-:-:S04]  /*299b0*/  IMAD.MOV.U32 R2, RZ, RZ, RZ ;  /* 0x000000ffff027224 */ /* 0x000fc800078e00ff */
[----:B------:R-:W-:Y:S01]  /*299c0*/  IMAD.HI.U32 R9, R3, R9, R2 ;  /* 0x0000000903097227 */ /* 0x000fe200078e0002 */
[----:B------:R-:W-:Y:S02]  /*299d0*/  LOP3.LUT R2, R0, R7, RZ, 0x3c, !PT ;  /* 0x0000000700027212 */ /* 0x000fe400078e3cff */
[----:B------:R-:W-:Y:S02]  /*299e0*/  IABS R3, R4 ;  /* 0x0000000400037213 */ /* 0x000fe40000000000 */
[----:B------:R-:W-:Y:S02]  /*299f0*/  ISETP.GE.AND P2, PT, R2, RZ, PT ;  /* 0x000000ff0200720c */ /* 0x000fe40003f46270 */
[----:B------:R-:W-:Y:S01]  /*29a00*/  @P0 IADD3 R6, R6, 0x1, RZ ;  /* 0x0000000106060810 */ /* 0x000fe20007ffe0ff */
        /* <DEDUP_REMOVED lines=9> */
[-C--:B------:R-:W-:Y:S01]  /*29aa0*/  @!P1 IADD3 R2, R2, -R5.reuse, RZ ;  /* 0x8000000502029210 */ /* 0x080fe20007ffe0ff */
[----:B------:R-:W-:Y:S01]  /*29ab0*/  @!P1 VIADD R9, R9, 0x1 ;  /* 0x0000000109099836 */ /* 0x000fe20000000000 */
[----:B------:R-:W-:Y:S02]  /*29ac0*/  ISETP.NE.AND P1, PT, R4, RZ, PT ;  /* 0x000000ff0400720c */ /* 0x000fe40003f25270 */
[----:B------:R-:W-:Y:S02]  /*29ad0*/  ISETP.GE.U32.AND P0, PT, R2, R5, PT ;  /* 0x000000050200720c */ /* 0x000fe40003f06070 */
[----:B------:R-:W-:-:S04]  /*29ae0*/  LOP3.LUT R2, R6, R4, RZ, 0x3c, !PT ;  /* 0x0000000406027212 */ /* 0x000fc800078e3cff */
[----:B------:R-:W-:-:S07]  /*29af0*/  ISETP.GE.AND P2, PT, R2, RZ, PT ;  /* 0x000000ff0200720c */ /* 0x000fce0003f46270 */
[----:B------:R-:W-:-:S06]  /*29b00*/  @P0 VIADD R9, R9, 0x1 ;  /* 0x0000000109090836 */ /* 0x000fcc0000000000 */
[----:B------:R-:W-:Y:S02]  /*29b10*/  @!P2 IADD3 R9, -R9, RZ, RZ ;  /* 0x000000ff0909a210 */ /* 0x000fe40007ffe1ff */
[----:B------:R-:W-:-:S05]  /*29b20*/  @!P1 LOP3.LUT R9, RZ, R4, RZ, 0x33, !PT ;  /* 0x00000004ff099212 */ /* 0x000fca00078e33ff */
[--C-:B------:R-:W-:Y:S02]  /*29b30*/  IMAD.MOV R3, RZ, RZ, -R9.reuse ;  /* 0x000000ffff037224 */ /* 0x100fe400078e0a09 */
[C---:B------:R-:W-:Y:S02]  /*29b40*/  IMAD R9, R4.reuse, 0x1000000, R9 ;  /* 0x0100000004097824 */ /* 0x040fe400078e0209 */
[----:B------:R-:W-:-:S04]  /*29b50*/  IMAD R6, R4, R3, R6 ;  /* 0x0000000304067224 */ /* 0x000fc800078e0206 */
[----:B------:R-:W-:Y:S01]  /*29b60*/  IMAD R26, R6, 0x10000, R9 ;  /* 0x00010000061a7824 */ /* 0x000fe200078e0209 */
[----:B------:R-:W-:Y:S06]  /*29b70*/  BRA `(.L_x_797) ;  /* 0x00000000001c7947 */ /* 0x000fec0003800000 */
.L_x_791:
[----:B------:R-:W-:Y:S01]  /*29b80*/  UMOV UR4, URZ ;  /* 0x0000003f00047c82 */ /* 0x000fe20008000000 */
[----:B------:R-:W-:Y:S01]  /*29b90*/  UMOV UR5, URZ ;  /* 0x0000003f00057c82 */ /* 0x000fe20008000000 */
[----:B------:R-:W-:Y:S01]  /*29ba0*/  ULDC UR6, c[0x0][0xc3c] ;  /* 0x00030f0000067ab9 */ /* 0x000fe20000000800 */
[----:B------:R-:W-:Y:S01]  /*29bb0*/  MOV R24, R0 ;  /* 0x0000000000187202 */ /* 0x000fe20000000f00 */
[----:B------:R-:W-:Y:S01]  /*29bc0*/  IMAD.U32 R25, RZ, RZ, UR4 ;  /* 0x00000004ff197e24 */ /* 0x000fe2000f8e00ff */
[----:B------:R-:W-:Y:S01]  /*29bd0*/  MOV R27, UR6 ;  /* 0x00000006001b7c02 */ /* 0x000fe20008000f00 */
[----:B------:R-:W-:-:S07]  /*29be0*/  IMAD.U32 R26, RZ, RZ, UR5 ;  /* 0x00000005ff1a7e24 */ /* 0x000fce000f8e00ff */
.L_x_797:
        /* <DEDUP_REMOVED lines=10> */
.L_x_788:
[----:B------:R-:W-:Y:S02]  /*29c90*/  ULDC UR4, c[0x0][0xc3c] ;  /* 0x00030f0000047ab9 */ /* 0x000fe40000000800 */
[----:B-1----:R-:W-:-:S13]  /*29ca0*/  ISETP.GE.AND P0, PT, R27, UR4, PT ;  /* 0x000000041b007c0c */ /* 0x002fda000bf06270 */
[----:B------:R-:W-:Y:S05]  /*29cb0*/  @!P0 BRA `(.L_x_798) ;  /* 0xffffff9400c08947 */ /* 0x000fea000383ffff */
[----:B------:R-:W-:Y:S05]  /*29cc0*/  BSYNC B8 ;  /* 0x0000000000087941 */ /* 0x000fea0003800000 */
.L_x_687:
        /* <DEDUP_REMOVED lines=12> */
.L_x_972:
[----:B------:R-:W-:Y:S05]  /*29d90*/  BSYNC B0 ;  /* 0x0000000000007941 */ /* 0x000fea0003800000 */
.L_x_799:
[----:B------:R-:W-:-:S03]  /*29da0*/  UMOV UR4, 0xffffffff ;  /* 0xffffffff00047882 */ /* 0x000fc60000000000 */
[----:B------:R-:W-:Y:S05]  /*29db0*/  BRA.DIV UR4, `(.L_x_801) ;  /* 0x0000004e04487947 */ /* 0x000fea000b800000 */
[----:B-1----:R-:W1:Y:S02]  /*29dc0*/  S2R R0, SR_TID.X ;  /* 0x0000000000007919 */ /* 0x002e640000002100 */
[----:B-1----:R-:W-:-:S04]  /*29dd0*/  SHF.R.U32.HI R0, RZ, 0x5, R0 ;  /* 0x00000005ff007819 */ /* 0x002fc80000011600 */
[----:B------:R-:W-:-:S05]  /*29de0*/  LOP3.LUT R0, R0, 0x3, RZ, 0xc0, !PT ;  /* 0x0000000300007812 */ /* 0x000fca00078ec0ff */
[----:B------:R1:W3:Y:S02]  /*29df0*/  SHFL.IDX PT, R14, R0, RZ, 0x1f ;  /* 0x00001fff000e7589 */ /* 0x0002e400000e0000 */
.L_x_975:
[----:B---3--:R-:W-:-:S13]  /*29e00*/  ISETP.NE.AND P0, PT, R14, RZ, PT ;  /* 0x000000ff0e00720c */ /* 0x008fda0003f05270 */
[----:B------:R-:W-:Y:S05]  /*29e10*/  @P0 BRA `(.L_x_434) ;  /* 0x0000000000880947 */ /* 0x000fea0003800000 */
[----:B------:R-:W-:-:S03]  /*29e20*/  UMOV UR4, 0xffffffff ;  /* 0xffffffff00047882 */ /* 0x000fc60000000000 */
[----:B------:R-:W-:Y:S05]  /*29e30*/  BRA.DIV UR4, `(.L_x_802) ;  /* 0x0000004e045c7947 */ /* 0x000fea000b800000 */
[----:B------:R-:W-:-:S13]  /*29e40*/  ELECT P6, URZ, PT ;  /* 0x00000000003f782f */ /* 0x000fda00038c0000 */
.L_x_978:
[----:B------:R-:W-:Y:S05]  /*29e50*/  @!P6 BRA `(.L_x_434) ;  /* 0x000000000078e947 */ /* 0x000fea0003800000 */
[----:B------:R-:W-:-:S06]  /*29e60*/  ULOP3.LUT UR4, UR60, 0x2, URZ, 0xfc, !UPT ;  /* 0x000000023c047892 */ /* 0x000fcc000f8efc3f */
[----:B-1----:R-:W-:-:S04]  /*29e70*/  MOV R0, UR4 ;  /* 0x0000000400007c02 */ /* 0x002fc80008000f00 */
[----:B------:R-:W-:-:S13]  /*29e80*/  ISETP.NE.AND P0, PT, R0, 0x3, PT ;  /* 0x000000030000780c */ /* 0x000fda0003f05270 */
[----:B------:R-:W-:Y:S05]  /*29e90*/  @!P0 BRA `(.L_x_803) ;  /* 0x0000000000048947 */ /* 0x000fea0003800000 */
[----:B------:R-:W-:Y:S01]  /*29ea0*/  BPT.TRAP 0x1 ;  /* 0x000000040000795c */ /* 0x000fe20000300000 */
.L_x_803:
[----:B------:R-:W-:Y:S01]  /*29eb0*/  IMAD R3, R23, 0x8, R5 ;  /* 0x0000000817037824 */ /* 0x000fe200078e0205 */
[----:B------:R-:W-:Y:S01]  /*29ec0*/  SHF.L.U32 R2, R29, 0x1f, RZ ;  /* 0x0000001f1d027819 */ /* 0x000fe200000006ff */
[----:B------:R-:W-:-:S03]  /*29ed0*/  VIADD R23, R23, 0x1 ;  /* 0x0000000117177836 */ /* 0x000fc60000000000 */
[----:B------:R-:W1:Y:S02]  /*29ee0*/  SYNCS.PHASECHK.TRANS64.TRYWAIT P1, [R3+URZ+0x38840], R2 ;  /* 0x03884002030075a7 */ /* 0x000e64000802017f */
[----:B------:R-:W-:-:S04]  /*29ef0*/  ISETP.NE.AND P2, PT, R23, 0x2, PT ;  /* 0x000000021700780c */ /* 0x000fc80003f45270 */
[----:B------:R-:W-:Y:S01]  /*29f00*/  SEL R0, RZ, 0x1, P2 ;  /* 0x00000001ff007807 */ /* 0x000fe20001000000 */
[----:B-1----:R-:W-:Y:S08]  /*29f10*/  @!P1 BRA `(.L_x_804) ;  /* 0x0000004c00449947 */ /* 0x002ff00003800000 */
.L_x_979:
[----:B------:R-:W-:Y:S02]  /*29f20*/  SEL R23, R23, RZ, P2 ;  /* 0x000000ff17177207 */ /* 0x000fe40001000000 */
[----:B------:R-:W-:Y:S01]  /*29f30*/  LOP3.LUT R0, R29, R0, RZ, 0x3c, !PT ;  /* 0x000000001d007212 */ /* 0x000fe200078e3cff */
[----:B------:R-:W-:Y:S06]  /*29f40*/  @!P0 BRA `(.L_x_805) ;  /* 0x0000000000048947 */ /* 0x000fec0003800000 */
[----:B------:R-:W-:Y:S01]  /*29f50*/  BPT.TRAP 0x1 ;  /* 0x000000040000795c */ /* 0x000fe20000300000 */
.L_x_805:
[----:B------:R-:W-:Y:S02]  /*29f60*/  LEA R23, R23, R5, 0x3 ;  /* 0x0000000517177211 */ /* 0x000fe400078e18ff */
[----:B------:R-:W-:-:S04]  /*29f70*/  SHF.L.U32 R0, R0, 0x1f, RZ ;  /* 0x0000001f00007819 */ /* 0x000fc800000006ff */
[----:B------:R-:W3:Y:S02]  /*29f80*/  SYNCS.PHASECHK.TRANS64.TRYWAIT P1, [R23+URZ+0x38840], R0 ;  /* 0x03884000170075a7 */ /* 0x000ee4000802017f */
[----:B---3--:R-:W-:Y:S05]  /*29f90*/  @!P1 BRA `(.L_x_806) ;  /* 0x0000004c00389947 */ /* 0x008fea0003800000 */
.L_x_980:
[----:B------:R-:W-:Y:S05]  /*29fa0*/  @!P0 BRA `(.L_x_807) ;  /* 0x0000000000048947 */ /* 0x000fea0003800000 */
[----:B------:R-:W-:Y:S01]  /*29fb0*/  BPT.TRAP 0x1 ;  /* 0x000000040000795c */ /* 0x000fe20000300000 */
.L_x_807:
[----:B------:R-:W4:Y:S02]  /*29fc0*/  SYNCS.PHASECHK.TRANS64.TRYWAIT P1, [R3+URZ+0x38860], R2 ;  /* 0x03886002030075a7 */ /* 0x000f24000802017f */
[----:B----4-:R-:W-:Y:S05]  /*29fd0*/  @!P1 BRA `(.L_x_808) ;  /* 0x0000004c003c9947 */ /* 0x010fea0003800000 */
.L_x_981:
[----:B------:R-:W-:Y:S05]  /*29fe0*/  @!P0 BRA `(.L_x_809) ;  /* 0x0000000000048947 */ /* 0x000fea0003800000 */
[----:B------:R-:W-:Y:S01]  /*29ff0*/  BPT.TRAP 0x1 ;  /* 0x000000040000795c */ /* 0x000fe20000300000 */
.L_x_809:
[----:B------:R0:W0:Y:S02]  /*2a000*/  SYNCS.PHASECHK.TRANS64.TRYWAIT P0, [R23+URZ+0x38860], R0 ;  /* 0x03886000170075a7 */ /* 0x000024000800017f */
[----:B0-----:R-:W-:Y:S05]  /*2a010*/  @!P0 NANOSLEEP.SYNCS 0x989680 ;  /* 0x009896800000895d */ /* 0x001fea0003900000 */
[----:B------:R-:W0:Y:S02]  /*2a020*/  @!P0 SYNCS.PHASECHK.TRANS64 P0, [R23+URZ+0x38860], R0 ;  /* 0x03886000170085a7 */ /* 0x000e24000800007f */
[----:B0-----:R-:W-:Y:S05]  /*2a030*/  @!P0 BRA `(.L_x_809) ;  /* 0xfffffffc00f08947 */ /* 0x001fea000383ffff */
.L_x_434:
[----:B------:R-:W-:Y:S05]  /*2a040*/  BSYNC B9 ;  /* 0x0000000000097941 */ /* 0x000fea0003800000 */
.L_x_431:
[----:B------:R-:W-:Y:S05]  /*2a050*/  EXIT ;  /* 0x000000000000794d */ /* 0x000fea0003800000 */
.L_x_456:
[----:B0-----:R0:W1:Y:S02]  /*2a060*/  SYNCS.PHASECHK.TRANS64.TRYWAIT P6, [R87+URZ+0x38890], R88 ;  /* 0x03889058570075a7 */ /* 0x00106400080c017f */
[----:B-1----:R-:W-:Y:S05]  /*2a070*/  @!P6 NANOSLEEP.SYNCS 0x989680 ;  /* 0x009896800000e95d */ /* 0x002fea0003900000 */
[----:B------:R-:W1:Y:S02]  /*2a080*/  @!P6 SYNCS.PHASECHK.TRANS64 P6, [R87+URZ+0x38890], R88 ;  /* 0x038890585700e5a7 */ /* 0x000e6400080c007f */
[----:B-1----:R-:W-:Y:S05]  /*2a090*/  @!P6 BRA `(.L_x_456) ;  /* 0xfffffffc00f0e947 */ /* 0x002fea000383ffff */
[----:B------:R-:W-:Y:S05]  /*2a0a0*/  BRA `(.L_x_810) ;  /* 0xfffffda000587947 */ /* 0x000fea000383ffff */
.L_x_457:
[----:B------:R-:W-:Y:S01]  /*2a0b0*/  BSSY B1, `(.L_x_811) ;  /* 0x0000008000017945 */ /* 0x000fe20003800000 */
[----:B------:R-:W-:Y:S01]  /*2a0c0*/  IMAD.MOV.U32 R13, RZ, RZ, R116 ;  /* 0x000000ffff0d7224 */ /* 0x000fe200078e0074 */
[----:B------:R-:W-:Y:S01]  /*2a0d0*/  MOV R11, 0x181f ;  /* 0x0000181f000b7802 */ /* 0x000fe20000000f00 */
[----:B------:R-:W-:Y:S02]  /*2a0e0*/  IMAD.MOV.U32 R12, RZ, RZ, RZ ;  /* 0x000000ffff0c7224 */ /* 0x000fe400078e00ff */
[----:B------:R-:W-:-:S07]  /*2a0f0*/  IMAD.MOV.U32 R15, RZ, RZ, -0x1 ;  /* 0xffffffffff0f7424 */ /* 0x000fce00078e00ff */
[----:B0-----:R-:W-:Y:S05]  /*2a100*/  WARPSYNC.COLLECTIVE R15, `(.L_x_812) ;  /* 0x000000000f087348 */ /* 0x001fea0003c00000 */
[----:B------:R1:W2:Y:S02]  /*2a110*/  SHFL.IDX P6, R14, R13, R12, R11 ;  /* 0x0000000c0d0e7389 */ /* 0x0002a400000c000b */
[----:B012---:R-:W-:Y:S01]  /*2a120*/  ENDCOLLECTIVE ;  /* 0x000000000000791b */ /* 0x007fe20003800000 */
.L_x_812:
[----:B------:R-:W-:Y:S05]  /*2a130*/  BSYNC B1 ;  /* 0x0000000000017941 */ /* 0x000fea0003800000 */
.L_x_811:
[----:B------:R-:W-:Y:S01]  /*2a140*/  MOV R13, R117 ;  /* 0x00000075000d7202 */ /* 0x000fe20000000f00 */
[----:B------:R-:W-:Y:S01]  /*2a150*/  IMAD.MOV.U32 R12, RZ, RZ, RZ ;  /* 0x000000ffff0c7224 */ /* 0x000fe200078e00ff */
[----:B------:R-:W-:Y:S01]  /*2a160*/  MOV R15, 0xffffffff ;  /* 0xffffffff000f7802 */ /* 0x000fe20000000f00 */
[----:B------:R-:W-:Y:S02]  /*2a170*/  IMAD.MOV.U32 R11, RZ, RZ, 0x181f ;  /* 0x0000181fff0b7424 */ /* 0x000fe400078e00ff */
[----:B------:R-:W-:-:S07]  /*2a180*/  IMAD.MOV.U32 R80, RZ, RZ, R14 ;  /* 0x000000ffff507224 */ /* 0x000fce00078e000e */
[----:B------:R-:W-:Y:S05]  /*2a190*/  WARPSYNC.COLLECTIVE R15, `(.L_x_813) ;  /* 0x000000000f087348 */ /* 0x000fea0003c00000 */
[----:B------:R0:W1:Y:S02]  /*2a1a0*/  SHFL.IDX P6, R14, R13, R12, R11 ;  /* 0x0000000c0d0e7389 */ /* 0x00006400000c000b */
[----:B01----:R-:W-:Y:S01]  /*2a1b0*/  ENDCOLLECTIVE ;  /* 0x000000000000791b */ /* 0x003fe20003800000 */
.L_x_813:
[----:B------:R-:W-:Y:S01]  /*2a1c0*/  IMAD.MOV.U32 R11, RZ, RZ, R14 ;  /* 0x000000ffff0b7224 */ /* 0x000fe200078e000e */
[----:B------:R-:W-:Y:S06]  /*2a1d0*/  BRA `(.L_x_814) ;  /* 0xfffffda000207947 */ /* 0x000fec000383ffff */
.L_x_474:
[----:B------:R-:W-:Y:S01]  /*2a1e0*/  BSSY B1, `(.L_x_815) ;  /* 0x0000008000017945 */ /* 0x000fe20003800000 */
[----:B0---4-:R-:W-:Y:S01]  /*2a1f0*/  IMAD.MOV.U32 R13, RZ, RZ, R116 ;  /* 0x000000ffff0d7224 */ /* 0x011fe200078e0074 */
[----:B------:R-:W-:Y:S01]  /*2a200*/  MOV R12, 0x1 ;  /* 0x00000001000c7802 */ /* 0x000fe20000000f00 */
[----:B---3--:R-:W-:Y:S02]  /*2a210*/  IMAD.MOV.U32 R11, RZ, RZ, 0x181f ;  /* 0x0000181fff0b7424 */ /* 0x008fe400078e00ff */
[----:B------:R-:W-:-:S07]  /*2a220*/  IMAD.MOV.U32 R15, RZ, RZ, -0x1 ;  /* 0xffffffffff0f7424 */ /* 0x000fce00078e00ff */
[----:B-12---:R-:W-:Y:S05]  /*2a230*/  WARPSYNC.COLLECTIVE R15, `(.L_x_816) ;  /* 0x000000000f087348 */ /* 0x006fea0003c00000 */
[----:B------:R0:W3:Y:S02]  /*2a240*/  SHFL.IDX P6, R14, R13, R12, R11 ;  /* 0x0000000c0d0e7389 */ /* 0x0000e400000c000b */
[----:B0123--:R-:W-:Y:S01]  /*2a250*/  ENDCOLLECTIVE ;  /* 0x000000000000791b */ /* 0x00ffe20003800000 */
.L_x_816:
[----:B------:R-:W-:Y:S05]  /*2a260*/  BSYNC B1 ;  /* 0x0000000000017941 */ /* 0x000fea0003800000 */
.L_x_815:
[----:B------:R-:W-:Y:S01]  /*2a270*/  IMAD.MOV.U32 R13, RZ, RZ, R117 ;  /* 0x000000ffff0d7224 */ /* 0x000fe200078e0075 */
[----:B------:R-:W-:Y:S01]  /*2a280*/  MOV R11, 0x181f ;  /* 0x0000181f000b7802 */ /* 0x000fe20000000f00 */
[----:B------:R-:W-:Y:S01]  /*2a290*/  IMAD.MOV.U32 R12, RZ, RZ, 0x1 ;  /* 0x00000001ff0c7424 */ /* 0x000fe200078e00ff */
[----:B------:R-:W-:Y:S01]  /*2a2a0*/  MOV R64, R14 ;  /* 0x0000000e00407202 */ /* 0x000fe20000000f00 */
[----:B------:R-:W-:-:S07]  /*2a2b0*/  IMAD.MOV.U32 R15, RZ, RZ, -0x1 ;  /* 0xffffffffff0f7424 */ /* 0x000fce00078e00ff */
[----:B------:R-:W-:Y:S05]  /*2a2c0*/  WARPSYNC.COLLECTIVE R15, `(.L_x_817) ;  /* 0x000000000f087348 */ /* 0x000fea0003c00000 */
[----:B------:R0:W1:Y:S02]  /*2a2d0*/  SHFL.IDX P6, R14, R13, R12, R11 ;  /* 0x0000000c0d0e7389 */ /* 0x00006400000c000b */
[----:B01----:R-:W-:Y:S01]  /*2a2e0*/  ENDCOLLECTIVE ;  /* 0x000000000000791b */ /* 0x003fe20003800000 */
.L_x_817:
[----:B------:R-:W-:Y:S01]  /*2a2f0*/  IMAD.MOV.U32 R11, RZ, RZ, R14 ;  /* 0x000000ffff0b7224 */ /* 0x000fe200078e000e */
[----:B------:R-:W-:Y:S06]  /*2a300*/  BRA `(.L_x_818) ;  /* 0xfffffdac005c7947 */ /* 0x000fec000383ffff */
.L_x_491:
[----:B------:R-:W-:Y:S01]  /*2a310*/  BSSY B1, `(.L_x_819) ;  /* 0x0000008000017945 */ /* 0x000fe20003800000 */
[----:B0---4-:R-:W-:Y:S01]  /*2a320*/  MOV R13, R116 ;  /* 0x00000074000d7202 */ /* 0x011fe20000000f00 */
[----:B------:R-:W-:Y:S01]  /*2a330*/  IMAD.MOV.U32 R12, RZ, RZ, 0x2 ;  /* 0x00000002ff0c7424 */ /* 0x000fe200078e00ff */
[----:B------:R-:W-:Y:S01]  /*2a340*/  MOV R15, 0xffffffff ;  /* 0xffffffff000f7802 */ /* 0x000fe20000000f00 */
[----:B------:R-:W-:-:S07]  /*2a350*/  IMAD.MOV.U32 R11, RZ, RZ, 0x181f ;  /* 0x0000181fff0b7424 */ /* 0x000fce00078e00ff */
[----:B-123--:R-:W-:Y:S05]  /*2a360*/  WARPSYNC.COLLECTIVE R15, `(.L_x_820) ;  /* 0x000000000f087348 */ /* 0x00efea0003c00000 */
[----:B------:R0:W4:Y:S02]  /*2a370*/  SHFL.IDX P6, R14, R13, R12, R11 ;  /* 0x0000000c0d0e7389 */ /* 0x00012400000c000b */
[----:B01234-:R-:W-:Y:S01]  /*2a380*/  ENDCOLLECTIVE ;  /* 0x000000000000791b */ /* 0x01ffe20003800000 */
.L_x_820:
[----:B------:R-:W-:Y:S05]  /*2a390*/  BSYNC B1 ;  /* 0x0000000000017941 */ /* 0x000fea0003800000 */
.L_x_819:
[----:B------:R-:W-:Y:S01]  /*2a3a0*/  IMAD.MOV.U32 R13, RZ, RZ, R117 ;  /* 0x000000ffff0d7224 */ /* 0x000fe200078e0075 */
[----:B------:R-:W-:Y:S01]  /*2a3b0*/  MOV R12, 0x2 ;  /* 0x00000002000c7802 */ /* 0x000fe20000000f00 */
[----:B------:R-:W-:Y:S02]  /*2a3c0*/  IMAD.MOV.U32 R11, RZ, RZ, 0x181f ;  /* 0x0000181fff0b7424 */ /* 0x000fe400078e00ff */
[----:B------:R-:W-:Y:S02]  /*2a3d0*/  IMAD.MOV.U32 R15, RZ, RZ, -0x1 ;  /* 0xffffffffff0f7424 */ /* 0x000fe400078e00ff */
[----:B------:R-:W-:-:S07]  /*2a3e0*/  IMAD.MOV.U32 R116, RZ, RZ, R14 ;  /* 0x000000ffff747224 */ /* 0x000fce00078e000e */
[----:B------:R-:W-:Y:S05]  /*2a3f0*/  WARPSYNC.COLLECTIVE R15, `(.L_x_821) ;  /* 0x000000000f087348 */ /* 0x000fea0003c00000 */
[----:B------:R0:W1:Y:S02]  /*2a400*/  SHFL.IDX P6, R14, R13, R12, R11 ;  /* 0x0000000c0d0e7389 */ /* 0x00006400000c000b */
[----:B01----:R-:W-:Y:S01]  /*2a410*/  ENDCOLLECTIVE ;  /* 0x000000000000791b */ /* 0x003fe20003800000 */
.L_x_821:
[----:B------:R-:W-:Y:S01]  /*2a420*/  MOV R117, R14 ;  /* 0x0000000e00757202 */ /* 0x000fe20000000f00 */
[----:B------:R-:W-:Y:S06]  /*2a430*/  BRA `(.L_x_822) ;  /* 0xfffffdb800b87947 */ /* 0x000fec000383ffff */
.L_x_515:
[----:B0-----:R0:W1:Y:S02]  /*2a440*/  SYNCS.PHASECHK.TRANS64.TRYWAIT P6, [R87+URZ+0x38890], R88 ;  /* 0x03889058570075a7 */ /* 0x00106400080c017f */
[----:B-1----:R-:W-:Y:S05]  /*2a450*/  @!P6 NANOSLEEP.SYNCS 0x989680 ;  /* 0x009896800000e95d */ /* 0x002fea0003900000 */
[----:B------:R-:W1:Y:S02]  /*2a460*/  @!P6 SYNCS.PHASECHK.TRANS64 P6, [R87+URZ+0x38890], R88 ;  /* 0x038890585700e5a7 */ /* 0x000e6400080c007f */
[----:B-1----:R-:W-:Y:S05]  /*2a470*/  @!P6 BRA `(.L_x_515) ;  /* 0xfffffffc00f0e947 */ /* 0x002fea000383ffff */
[----:B------:R-:W-:Y:S05]  /*2a480*/  BRA `(.L_x_823) ;  /* 0xfffffdd400547947 */ /* 0x000fea000383ffff */
.L_x_516:
        /* <DEDUP_REMOVED lines=8> */
.L_x_825:
[----:B------:R-:W-:Y:S05]  /*2a510*/  BSYNC B1 ;  /* 0x0000000000017941 */ /* 0x000fea0003800000 */
.L_x_824:
        /* <DEDUP_REMOVED lines=8> */
.L_x_826:
[----:B------:R-:W-:Y:S01]  /*2a5a0*/  IMAD.MOV.U32 R11, RZ, RZ, R14 ;  /* 0x000000ffff0b7224 */ /* 0x000fe200078e000e */
[----:B------:R-:W-:Y:S06]  /*2a5b0*/  BRA `(.L_x_827) ;  /* 0xfffffdd400247947 */ /* 0x000fec000383ffff */
.L_x_525:
[----:B------:R-:W-:Y:S01]  /*2a5c0*/  BSSY B1, `(.L_x_828) ;  /* 0x0000008000017945 */ /* 0x000fe20003800000 */
[----:B---34-:R-:W-:Y:S01]  /*2a5d0*/  IMAD.MOV.U32 R13, RZ, RZ, R116 ;  /* 0x000000ffff0d7224 */ /* 0x018fe200078e0074 */
[----:B------:R-:W-:Y:S01]  /*2a5e0*/  MOV R12, 0x1 ;  /* 0x00000001000c7802 */ /* 0x000fe20000000f00 */
[----:B------:R-:W-:Y:S02]  /*2a5f0*/  IMAD.MOV.U32 R11, RZ, RZ, 0x181f ;  /* 0x0000181fff0b7424 */ /* 0x000fe400078e00ff */
[----:B------:R-:W-:-:S07]  /*2a600*/  IMAD.MOV.U32 R15, RZ, RZ, -0x1 ;  /* 0xffffffffff0f7424 */ /* 0x000fce00078e00ff */
[----:B012---:R-:W-:Y:S05]  /*2a610*/  WARPSYNC.COLLECTIVE R15, `(.L_x_829) ;  /* 0x000000000f087348 */ /* 0x007fea0003c00000 */
[----:B------:R3:W4:Y:S02]  /*2a620*/  SHFL.IDX P6, R14, R13, R12, R11 ;  /* 0x0000000c0d0e7389 */ /* 0x00072400000c000b */
[----:B01234-:R-:W-:Y:S01]  /*2a630*/  ENDCOLLECTIVE ;  /* 0x000000000000791b */ /* 0x01ffe20003800000 */
.L_x_829:
[----:B------:R-:W-:Y:S05]  /*2a640*/  BSYNC B1 ;  /* 0x0000000000017941 */ /* 0x000fea0003800000 */
.L_x_828:
        /* <DEDUP_REMOVED lines=8> */
.L_x_830:
[----:B------:R-:W-:Y:S01]  /*2a6d0*/  IMAD.MOV.U32 R11, RZ, RZ, R14 ;  /* 0x000000ffff0b7224 */ /* 0x000fe200078e000e */
[----:B------:R-:W-:Y:S06]  /*2a6e0*/  BRA `(.L_x_831) ;  /* 0xfffffde000f07947 */ /* 0x000fec000383ffff */
.L_x_534:
[----:B------:R-:W-:Y:S01]  /*2a6f0*/  BSSY B1, `(.L_x_832) ;  /* 0x0000008000017945 */ /* 0x000fe20003800000 */
[----:B0--3--:R-:W-:Y:S01]  /*2a700*/  MOV R13, R116 ;  /* 0x00000074000d7202 */ /* 0x009fe20000000f00 */
[----:B------:R-:W-:Y:S01]  /*2a710*/  IMAD.MOV.U32 R12, RZ, RZ, 0x2 ;  /* 0x00000002ff0c7424 */ /* 0x000fe200078e00ff */
[----:B------:R-:W-:Y:S01]  /*2a720*/  MOV R15, 0xffffffff ;  /* 0xffffffff000f7802 */ /* 0x000fe20000000f00 */
[----:B------:R-:W-:-:S07]  /*2a730*/  IMAD.MOV.U32 R11, RZ, RZ, 0x181f ;  /* 0x0000181fff0b7424 */ /* 0x000fce00078e00ff */
[----:B-12-4-:R-:W-:Y:S05]  /*2a740*/  WARPSYNC.COLLECTIVE R15, `(.L_x_833) ;  /* 0x000000000f087348 */ /* 0x016fea0003c00000 */
[----:B------:R0:W3:Y:S02]  /*2a750*/  SHFL.IDX P6, R14, R13, R12, R11 ;  /* 0x0000000c0d0e7389 */ /* 0x0000e400000c000b */
[----:B01234-:R-:W-:Y:S01]  /*2a760*/  ENDCOLLECTIVE ;  /* 0x000000000000791b */ /* 0x01ffe20003800000 */
.L_x_833:
[----:B------:R-:W-:Y:S05]  /*2a770*/  BSYNC B1 ;  /* 0x0000000000017941 */ /* 0x000fea0003800000 */
.L_x_832:
        /* <DEDUP_REMOVED lines=8> */
.L_x_834:
[----:B------:R-:W-:Y:S01]  /*2a800*/  MOV R117, R14 ;  /* 0x0000000e00757202 */ /* 0x000fe20000000f00 */
[----:B------:R-:W-:Y:S06]  /*2a810*/  BRA `(.L_x_835) ;  /* 0xfffffdf000947947 */ /* 0x000fec000383ffff */
.L_x_543:
[----:B0-----:R0:W1:Y:S02]  /*2a820*/  SYNCS.PHASECHK.TRANS64.TRYWAIT P3, [R87+URZ+0x38890], R88 ;  /* 0x03889058570075a7 */ /* 0x001064000806017f */
[----:B-1----:R-:W-:Y:S05]  /*2a830*/  @!P3 NANOSLEEP.SYNCS 0x989680 ;  /* 0x009896800000b95d */ /* 0x002fea0003900000 */
[----:B------:R-:W1:Y:S02]  /*2a840*/  @!P3 SYNCS.PHASECHK.TRANS64 P3, [R87+URZ+0x38890], R88 ;  /* 0x038890585700b5a7 */ /* 0x000e64000806007f */
[----:B-1----:R-:W-:Y:S05]  /*2a850*/  @!P3 BRA `(.L_x_543) ;  /* 0xfffffffc00f0b947 */ /* 0x002fea000383ffff */
[----:B------:R-:W-:Y:S05]  /*2a860*/  BRA `(.L_x_836) ;  /* 0xfffffe0000887947 */ /* 0x000fea000383ffff */
.L_x_544:
        /* <DEDUP_REMOVED lines=8> */
.L_x_838:
[----:B------:R-:W-:Y:S05]  /*2a8f0*/  BSYNC B1 ;  /* 0x0000000000017941 */ /* 0x000fea0003800000 */
.L_x_837:
        /* <DEDUP_REMOVED lines=8> */
.L_x_839:
[----:B------:R-:W-:Y:S01]  /*2a980*/  IMAD.MOV.U32 R11, RZ, RZ, R14 ;  /* 0x000000ffff0b7224 */ /* 0x000fe200078e000e */
[----:B------:R-:W-:Y:S06]  /*2a990*/  BRA `(.L_x_840) ;  /* 0xfffffe0000a47947 */ /* 0x000fec000383ffff */
.L_x_547:
[----:B------:R-:W-:Y:S01]  /*2a9a0*/  BSSY B1, `(.L_x_841) ;  /* 0x0000008000017945 */ /* 0x000fe20003800000 */
[----:B----4-:R-:W-:Y:S01]  /*2a9b0*/  IMAD.MOV.U32 R13, RZ, RZ, R35 ;  /* 0x000000ffff0d7224 */ /* 0x010fe200078e0023 */
[----:B------:R-:W-:Y:S01]  /*2a9c0*/  MOV R12, 0x1 ;  /* 0x00000001000c7802 */ /* 0x000fe20000000f00 */
[----:B---3--:R-:W-:Y:S02]  /*2a9d0*/  IMAD.MOV.U32 R11, RZ, RZ, 0x181f ;  /* 0x0000181fff0b7424 */ /* 0x008fe400078e00ff */
[----:B------:R-:W-:-:S07]  /*2a9e0*/  IMAD.MOV.U32 R15, RZ, RZ, -0x1 ;  /* 0xffffffffff0f7424 */ /* 0x000fce00078e00ff */
[----:B012---:R-:W-:Y:S05]  /*2a9f0*/  WARPSYNC.COLLECTIVE R15, `(.L_x_842) ;  /* 0x000000000f087348 */ /* 0x007fea0003c00000 */
[----:B------:R3:W4:Y:S02]  /*2aa00*/  SHFL.IDX P6, R14, R13, R12, R11 ;  /* 0x0000000c0d0e7389 */ /* 0x00072400000c000b */
[----:B01234-:R-:W-:Y:S01]  /*2aa10*/  ENDCOLLECTIVE ;  /* 0x000000000000791b */ /* 0x01ffe20003800000 */
.L_x_842:
[----:B------:R-:W-:Y:S05]  /*2aa20*/  BSYNC B1 ;  /* 0x0000000000017941 */ /* 0x000fea0003800000 */
.L_x_841:
        /* <DEDUP_REMOVED lines=8> */
.L_x_843:
[----:B------:R-:W-:Y:S01]  /*2aab0*/  IMAD.MOV.U32 R11, RZ, RZ, R14 ;  /* 0x000000ffff0b7224 */ /* 0x000fe200078e000e */
[----:B------:R-:W-:Y:S06]  /*2aac0*/  BRA `(.L_x_844) ;  /* 0xfffffe0000cc7947 */ /* 0x000fec000383ffff */
.L_x_550:
[----:B------:R-:W-:Y:S01]  /*2aad0*/  BSSY B1, `(.L_x_845) ;  /* 0x0000008000017945 */ /* 0x000fe20003800000 */
[----:B0---4-:R-:W-:Y:S01]  /*2aae0*/  MOV R13, R35 ;  /* 0x00000023000d7202 */ /* 0x011fe20000000f00 */
[----:B------:R-:W-:Y:S01]  /*2aaf0*/  IMAD.MOV.U32 R12, RZ, RZ, 0x2 ;  /* 0x00000002ff0c7424 */ /* 0x000fe200078e00ff */
[----:B------:R-:W-:Y:S01]  /*2ab00*/  MOV R15, 0xffffffff ;  /* 0xffffffff000f7802 */ /* 0x000fe20000000f00 */
[----:B---3--:R-:W-:-:S07]  /*2ab10*/  IMAD.MOV.U32 R11, RZ, RZ, 0x181f ;  /* 0x0000181fff0b7424 */ /* 0x008fce00078e00ff */
[----:B-12---:R-:W-:Y:S05]  /*2ab20*/  WARPSYNC.COLLECTIVE R15, `(.L_x_846) ;  /* 0x000000000f087348 */ /* 0x006fea0003c00000 */
[----:B------:R0:W3:Y:S02]  /*2ab30*/  SHFL.IDX P6, R14, R13, R12, R11 ;  /* 0x0000000c0d0e7389 */ /* 0x0000e400000c000b */
[----:B0123--:R-:W-:Y:S01]  /*2ab40*/  ENDCOLLECTIVE ;  /* 0x000000000000791b */ /* 0x00ffe20003800000 */
.L_x_846:
[----:B------:R-:W-:Y:S05]  /*2ab50*/  BSYNC B1 ;  /* 0x0000000000017941 */ /* 0x000fea0003800000 */
.L_x_845:
        /* <DEDUP_REMOVED lines=8> */
.L_x_847:
[----:B------:R-:W-:Y:S01]  /*2abe0*/  MOV R34, R14 ;  /* 0x0000000e00227202 */ /* 0x000fe20000000f00 */
[----:B------:R-:W-:Y:S06]  /*2abf0*/  BRA `(.L_x_848) ;  /* 0xfffffe0000f87947 */ /* 0x000fec000383ffff */
.L_x_554:
[----:B------:R0:W0:Y:S02]  /*2ac00*/  SYNCS.PHASECHK.TRANS64.TRYWAIT P0, [R87+URZ+0x388b0], R88 ;  /* 0x0388b058570075a7 */ /* 0x000024000800017f */
[----:B0-----:R-:W-:Y:S05]  /*2ac10*/  @!P0 NANOSLEEP.SYNCS 0x989680 ;  /* 0x009896800000895d */ /* 0x001fea0003900000 */
[----:B------:R-:W0:Y:S02]  /*2ac20*/  @!P0 SYNCS.PHASECHK.TRANS64 P0, [R87+URZ+0x388b0], R88 ;  /* 0x0388b058570085a7 */ /* 0x000e24000800007f */
[----:B0-----:R-:W-:Y:S05]  /*2ac30*/  @!P0 BRA `(.L_x_554) ;  /* 0xfffffffc00f08947 */ /* 0x001fea000383ffff */
[----:B------:R-:W-:Y:S05]  /*2ac40*/  BRA `(.L_x_849) ;  /* 0xfffffe0400a07947 */ /* 0x000fea000383ffff */
.L_x_576:
        /* <DEDUP_REMOVED lines=8> */
.L_x_851:
[----:B------:R-:W-:Y:S05]  /*2acd0*/  BSYNC B1 ;  /* 0x0000000000017941 */ /* 0x000fea0003800000 */
.L_x_850:
        /* <DEDUP_REMOVED lines=8> */
.L_x_852:
[----:B------:R-:W-:Y:S02]  /*2ad60*/  IMAD.MOV.U32 R13, RZ, RZ, R29 ;  /* 0x000000ffff0d7224 */ /* 0x000fe400078e001d */
[----:B------:R-:W-:-:S07]  /*2ad70*/  IMAD.MOV.U32 R3, RZ, RZ, R14 ;  /* 0x000000ffff037224 */ /* 0x000fce00078e000e */
[----:B------:R-:W-:Y:S05]  /*2ad80*/  WARPSYNC.COLLECTIVE R15, `(.L_x_853) ;  /* 0x000000000f087348 */ /* 0x000fea0003c00000 */
[----:B------:R0:W1:Y:S02]  /*2ad90*/  SHFL.IDX P6, R14, R13, R12, R11 ;  /* 0x0000000c0d0e7389 */ /* 0x00006400000c000b */
[----:B01----:R-:W-:Y:S01]  /*2ada0*/  ENDCOLLECTIVE ;  /* 0x000000000000791b */ /* 0x003fe20003800000 */
.L_x_853:
[----:B------:R-:W-:Y:S01]  /*2adb0*/  IMAD.MOV.U32 R13, RZ, RZ, R30 ;  /* 0x000000ffff0d7224 */ /* 0x000fe200078e001e */
[----:B------:R-:W-:-:S07]  /*2adc0*/  MOV R29, R14 ;  /* 0x0000000e001d7202 */ /* 0x000fce0000000f00 */
[----:B------:R-:W-:Y:S05]  /*2add0*/  WARPSYNC.COLLECTIVE R15, `(.L_x_854) ;  /* 0x000000000f087348 */ /* 0x000fea0003c00000 */
[----:B------:R0:W1:Y:S02]  /*2ade0*/  SHFL.IDX P6, R14, R13, R12, R11 ;  /* 0x0000000c0d0e7389 */ /* 0x00006400000c000b */
[----:B01----:R-:W-:Y:S01]  /*2adf0*/  ENDCOLLECTIVE ;  /* 0x000000000000791b */ /* 0x003fe20003800000 */
.L_x_854:
[----:B------:R-:W-:Y:S01]  /*2ae00*/  IMAD.MOV.U32 R32, RZ, RZ, R14 ;  /* 0x000000ffff207224 */ /* 0x000fe200078e000e */
[----:B------:R-:W-:Y:S06]  /*2ae10*/  BRA `(.L_x_855) ;  /* 0xfffffe1800547947 */ /* 0x000fec000383ffff */
.L_x_580:
[----:B0-----:R0:W1:Y:S02]  /*2ae20*/  SYNCS.PHASECHK.TRANS64.TRYWAIT P0, [R23+URZ+0x38800], R4 ;  /* 0x03880004170075a7 */ /* 0x001064000800017f */
[----:B-1----:R-:W-:Y:S05]  /*2ae30*/  @!P0 NANOSLEEP.SYNCS 0x989680 ;  /* 0x009896800000895d */ /* 0x002fea0003900000 */
[----:B------:R-:W1:Y:S02]  /*2ae40*/  @!P0 SYNCS.PHASECHK.TRANS64 P0, [R23+URZ+0x38800], R4 ;  /* 0x03880004170085a7 */ /* 0x000e64000800007f */
[----:B-1----:R-:W-:Y:S05]  /*2ae50*/  @!P0 BRA `(.L_x_580) ;  /* 0xfffffffc00f08947 */ /* 0x002fea000383ffff */
[----:B------:R-:W-:Y:S05]  /*2ae60*/  BRA `(.L_x_856) ;  /* 0xfffffe2000247947 */ /* 0x000fea000383ffff */
.L_x_612:
[----:B------:R-:W-:Y:S01]  /*2ae70*/  BSSY B1, `(.L_x_857) ;  /* 0x0000008000017945 */ /* 0x000fe20003800000 */
[----:B------:R-:W-:Y:S01]  /*2ae80*/  MOV R13, R24 ;  /* 0x00000018000d7202 */ /* 0x000fe20000000f00 */
[----:B------:R-:W-:Y:S01]  /*2ae90*/  IMAD.MOV.U32 R12, RZ, RZ, RZ ;  /* 0x000000ffff0c7224 */ /* 0x000fe200078e00ff */
[----:B------:R-:W-:Y:S01]  /*2aea0*/  MOV R15, 0xffffffff ;  /* 0xffffffff000f7802 */ /* 0x000fe20000000f00 */
[----:B------:R-:W-:-:S07]  /*2aeb0*/  IMAD.MOV.U32 R11, RZ, RZ, 0x181f ;  /* 0x0000181fff0b7424 */ /* 0x000fce00078e00ff */
[----:B------:R-:W-:Y:S05]  /*2aec0*/  WARPSYNC.COLLECTIVE R15, `(.L_x_858) ;  /* 0x000000000f087348 */ /* 0x000fea0003c00000 */
[----:B------:R0:W1:Y:S02]  /*2aed0*/  SHFL.IDX P6, R14, R13, R12, R11 ;  /* 0x0000000c0d0e7389 */ /* 0x00006400000c000b */
[----:B01----:R-:W-:Y:S01]  /*2aee0*/  ENDCOLLECTIVE ;  /* 0x000000000000791b */ /* 0x003fe20003800000 */
.L_x_858:
[----:B------:R-:W-:Y:S05]  /*2aef0*/  BSYNC B1 ;  /* 0x0000000000017941 */ /* 0x000fea0003800000 */
.L_x_857:
[----:B------:R-:W-:Y:S01]  /*2af00*/  IMAD.MOV.U32 R13, RZ, RZ, R28 ;  /* 0x000000ffff0d7224 */ /* 0x000fe200078e001c */
[----:B------:R-:W-:Y:S01]  /*2af10*/  MOV R12, RZ ;  /* 0x000000ff000c7202 */ /* 0x000fe20000000f00 */
[----:B------:R-:W-:Y:S02]  /*2af20*/  IMAD.MOV.U32 R11, RZ, RZ, 0x181f ;  /* 0x0000181fff0b7424 */ /* 0x000fe400078e00ff */
[----:B------:R-:W-:Y:S02]  /*2af30*/  IMAD.MOV.U32 R15, RZ, RZ, -0x1 ;  /* 0xffffffffff0f7424 */ /* 0x000fe400078e00ff */
[----:B------:R-:W-:-:S07]  /*2af40*/  IMAD.MOV.U32 R0, RZ, RZ, R14 ;  /* 0x000000ffff007224 */ /* 0x000fce00078e000e */
[----:B------:R-:W-:Y:S05]  /*2af50*/  WARPSYNC.COLLECTIVE R15, `(.L_x_859) ;  /* 0x000000000f087348 */ /* 0x000fea0003c00000 */
[----:B------:R0:W1:Y:S02]  /*2af60*/  SHFL.IDX P6, R14, R13, R12, R11 ;  /* 0x0000000c0d0e7389 */ /* 0x00006400000c000b */
[----:B01----:R-:W-:Y:S01]  /*2af70*/  ENDCOLLECTIVE ;  /* 0x000000000000791b */ /* 0x003fe20003800000 */
.L_x_859:
[----:B------:R-:W-:Y:S01]  /*2af80*/  IMAD.MOV.U32 R13, RZ, RZ, R29 ;  /* 0x000000ffff0d7224 */ /* 0x000fe200078e001d */
[----:B------:R-:W-:-:S07]  /*2af90*/  MOV R28, R14 ;  /* 0x0000000e001c7202 */ /* 0x000fce0000000f00 */
[----:B------:R-:W-:Y:S05]  /*2afa0*/  WARPSYNC.COLLECTIVE R15, `(.L_x_860) ;  /* 0x000000000f087348 */ /* 0x000fea0003c00000 */
[----:B------:R0:W1:Y:S02]  /*2afb0*/  SHFL.IDX P6, R14, R13, R12, R11 ;  /* 0x0000000c0d0e7389 */ /* 0x00006400000c000b */
[----:B01----:R-:W-:Y:S01]  /*2afc0*/  ENDCOLLECTIVE ;  /* 0x000000000000791b */ /* 0x003fe20003800000 */
.L_x_860:
[----:B------:R-:W-:Y:S01]  /*2afd0*/  MOV R13, R30 ;  /* 0x0000001e000d7202 */ /* 0x000fe20000000f00 */
[----:B------:R-:W-:-:S07]  /*2afe0*/  IMAD.MOV.U32 R3, RZ, RZ, R14 ;  /* 0x000000ffff037224 */ /* 0x000fce00078e000e */
[----:B------:R-:W-:Y:S05]  /*2aff0*/  WARPSYNC.COLLECTIVE R15, `(.L_x_861) ;  /* 0x000000000f087348 */ /* 0x000fea0003c00000 */
[----:B------:R0:W1:Y:S02]  /*2b000*/  SHFL.IDX P6, R14, R13, R12, R11 ;  /* 0x0000000c0d0e7389 */ /* 0x00006400000c000b */
[----:B01----:R-:W-:Y:S01]  /*2b010*/  ENDCOLLECTIVE ;  /* 0x000000000000791b */ /* 0x003fe20003800000 */
.L_x_861:
[----:B------:R-:W-:Y:S01]  /*2b020*/  IMAD.MOV.U32 R30, RZ, RZ, R14 ;  /* 0x000000ffff1e7224 */ /* 0x000fe200078e000e */
[----:B------:R-:W-:Y:S06]  /*2b030*/  BRA `(.L_x_862) ;  /* 0xfffffe4800947947 */ /* 0x000fec000383ffff */
.L_x_616:
[----:B0-----:R0:W1:Y:S02]  /*2b040*/  SYNCS.PHASECHK.TRANS64.TRYWAIT P0, [R23+URZ+0x38800], R4 ;  /* 0x03880004170075a7 */ /* 0x001064000800017f */
[----:B-1----:R-:W-:Y:S05]  /*2b050*/  @!P0 NANOSLEEP.SYNCS 0x989680 ;  /* 0x009896800000895d */ /* 0x002fea0003900000 */
[----:B------:R-:W1:Y:S02]  /*2b060*/  @!P0 SYNCS.PHASECHK.TRANS64 P0, [R23+URZ+0x38800], R4 ;  /* 0x03880004170085a7 */ /* 0x000e64000800007f */
[----:B-1----:R-:W-:Y:S05]  /*2b070*/  @!P0 BRA `(.L_x_616) ;  /* 0xfffffffc00f08947 */ /* 0x002fea000383ffff */
[----:B------:R-:W-:Y:S05]  /*2b080*/  BRA `(.L_x_863) ;  /* 0xfffffe5000007947 */ /* 0x000fea000383ffff */
.L_x_634:
[----:B-1----:R1:W4:Y:S02]  /*2b090*/  SYNCS.PHASECHK.TRANS64.TRYWAIT P1, [R0+URZ+0x38830], R3 ;  /* 0x03883003000075a7 */ /* 0x002324000802017f */
[----:B----4-:R-:W-:Y:S05]  /*2b0a0*/  @!P1 NANOSLEEP.SYNCS 0x989680 ;  /* 0x009896800000995d */ /* 0x010fea0003900000 */
[----:B------:R-:W4:Y:S02]  /*2b0b0*/  @!P1 SYNCS.PHASECHK.TRANS64 P1, [R0+URZ+0x38830], R3 ;  /* 0x03883003000095a7 */ /* 0x000f24000802007f */
[----:B----4-:R-:W-:Y:S05]  /*2b0c0*/  @!P1 BRA `(.L_x_634) ;  /* 0xfffffffc00f09947 */ /* 0x010fea000383ffff */
[----:B------:R-:W-:Y:S05]  /*2b0d0*/  BRA `(.L_x_633) ;  /* 0xfffffe8000687947 */ /* 0x000fea000383ffff */
.L_x_642:
[----:B-1----:R1:W2:Y:S02]  /*2b0e0*/  SYNCS.PHASECHK.TRANS64.TRYWAIT P1, [R9+URZ+0x38830], R3 ;  /* 0x03883003090075a7 */ /* 0x0022a4000802017f */
[----:B--2---:R-:W-:Y:S05]  /*2b0f0*/  @!P1 NANOSLEEP.SYNCS 0x989680 ;  /* 0x009896800000995d */ /* 0x004fea0003900000 */
[----:B------:R-:W2:Y:S02]  /*2b100*/  @!P1 SYNCS.PHASECHK.TRANS64 P1, [R9+URZ+0x38830], R3 ;  /* 0x03883003090095a7 */ /* 0x000ea4000802007f */
[----:B--2---:R-:W-:Y:S05]  /*2b110*/  @!P1 BRA `(.L_x_642) ;  /* 0xfffffffc00f09947 */ /* 0x004fea000383ffff */
[----:B------:R-:W-:Y:S05]  /*2b120*/  BRA `(.L_x_641) ;  /* 0xfffffecc00e87947 */ /* 0x000fea000383ffff */
.L_x_647:
[----:B---3--:R3:W4:Y:S02]  /*2b130*/  SYNCS.PHASECHK.TRANS64.TRYWAIT P1, [R6+URZ+0x38850], R0 ;  /* 0x03885000060075a7 */ /* 0x008724000802017f */
[----:B----4-:R-:W-:Y:S05]  /*2b140*/  @!P1 NANOSLEEP.SYNCS 0x989680 ;  /* 0x009896800000995d */ /* 0x010fea0003900000 */
[----:B------:R-:W4:Y:S02]  /*2b150*/  @!P1 SYNCS.PHASECHK.TRANS64 P1, [R6+URZ+0x38850], R0 ;  /* 0x03885000060095a7 */ /* 0x000f24000802007f */
[----:B----4-:R-:W-:Y:S05]  /*2b160*/  @!P1 BRA `(.L_x_647) ;  /* 0xfffffffc00f09947 */ /* 0x010fea000383ffff */
[----:B------:R-:W-:Y:S05]  /*2b170*/  BRA `(.L_x_646) ;  /* 0xffffff0400a47947 */ /* 0x000fea000383ffff */
.L_x_655:
[----:B-1----:R1:W2:Y:S02]  /*2b180*/  SYNCS.PHASECHK.TRANS64.TRYWAIT P1, [R2+URZ+0x38850], R0 ;  /* 0x03885000020075a7 */ /* 0x0022a4000802017f */
[----:B--2---:R-:W-:Y:S05]  /*2b190*/  @!P1 NANOSLEEP.SYNCS 0x989680 ;  /* 0x009896800000995d */ /* 0x004fea0003900000 */
[----:B------:R-:W2:Y:S02]  /*2b1a0*/  @!P1 SYNCS.PHASECHK.TRANS64 P1, [R2+URZ+0x38850], R0 ;  /* 0x03885000020095a7 */ /* 0x000ea4000802007f */
[----:B--2---:R-:W-:Y:S05]  /*2b1b0*/  @!P1 BRA `(.L_x_655) ;  /* 0xfffffffc00f09947 */ /* 0x004fea000383ffff */
[----:B------:R-:W-:Y:S05]  /*2b1c0*/  BRA `(.L_x_654) ;  /* 0xffffff1c00d47947 */ /* 0x000fea000383ffff */
.L_x_695:
[----:B------:R-:W0:Y:S01]  /*2b1d0*/  S2R R10, SR_TID.X ;  /* 0x00000000000a7919 */ /* 0x000e220000002100 */
[----:B------:R-:W-:Y:S01]  /*2b1e0*/  BSSY B1, `(.L_x_864) ;  /* 0x000000a000017945 */ /* 0x000fe20003800000 */
[----:B------:R-:W-:Y:S01]  /*2b1f0*/  MOV R12, RZ ;  /* 0x000000ff000c7202 */ /* 0x000fe20000000f00 */
[----:B------:R-:W-:Y:S02]  /*2b200*/  IMAD.MOV.U32 R11, RZ, RZ, 0x1f ;  /* 0x0000001fff0b7424 */ /* 0x000fe400078e00ff */
[----:B------:R-:W-:Y:S01]  /*2b210*/  IMAD.MOV.U32 R15, RZ, RZ, -0x1 ;  /* 0xffffffffff0f7424 */ /* 0x000fe200078e00ff */
[----:B0-----:R-:W-:-:S04]  /*2b220*/  SHF.R.U32.HI R10, RZ, 0x5, R10 ;  /* 0x00000005ff0a7819 */ /* 0x001fc8000001160a */
[----:B------:R-:W-:-:S05]  /*2b230*/  LOP3.LUT R10, R10, 0x3, RZ, 0xc0, !PT ;  /* 0x000000030a0a7812 */ /* 0x000fca00078ec0ff */
[----:B------:R-:W-:-:S07]  /*2b240*/  IMAD.MOV.U32 R13, RZ, RZ, R10 ;  /* 0x000000ffff0d7224 */ /* 0x000fce00078e000a */
[----:B------:R-:W-:Y:S05]  /*2b250*/  WARPSYNC.COLLECTIVE R15, `(.L_x_865) ;  /* 0x000000000f087348 */ /* 0x000fea0003c00000 */
[----:B------:R0:W1:Y:S02]  /*2b260*/  SHFL.IDX P6, R14, R13, R12, R11 ;  /* 0x0000000c0d0e7389 */ /* 0x00006400000c000b */
[----:B01----:R-:W-:Y:S01]  /*2b270*/  ENDCOLLECTIVE ;  /* 0x000000000000791b */ /* 0x003fe20003800000 */
.L_x_865:
[----:B------:R-:W-:Y:S05]  /*2b280*/  BSYNC B1 ;  /* 0x0000000000017941 */ /* 0x000fea0003800000 */
.L_x_864:
[----:B------:R-:W-:Y:S05]  /*2b290*/  BRA `(.L_x_866) ;  /* 0xffffff8800b47947 */ /* 0x000fea000383ffff */
.L_x_697:
[----:B------:R-:W-:Y:S01]  /*2b2a0*/  BSSY B1, `(.L_x_867) ;  /* 0x0000006000017945 */ /* 0x000fe20003800000 */
[----:B------:R-:W-:-:S07]  /*2b2b0*/  MOV R15, 0xffffffff ;  /* 0xffffffff000f7802 */ /* 0x000fce0000000f00 */
[----:B0-----:R-:W-:Y:S05]  /*2b2c0*/  WARPSYNC.COLLECTIVE R15, `(.L_x_868) ;  /* 0x000000000f0c7348 */ /* 0x001fea0003c00000 */
[----:B------:R-:W-:Y:S02]  /*2b2d0*/  ELECT P6, UR62, PT ;  /* 0x00000000003e782f */ /* 0x000fe400038c0000 */
[----:B------:R-:W-:Y:S01]  /*2b2e0*/  MOV R14, UR62 ;  /* 0x0000003e000e7c02 */ /* 0x000fe20008000f00 */
[----:B0-----:R-:W-:Y:S10]  /*2b2f0*/  ENDCOLLECTIVE ;  /* 0x000000000000791b */ /* 0x001ff40003800000 */
.L_x_868:
[----:B------:R-:W-:Y:S05]  /*2b300*/  BSYNC B1 ;  /* 0x0000000000017941 */ /* 0x000fea0003800000 */
.L_x_867:
[----:B------:R-:W-:Y:S05]  /*2b310*/  BRA `(.L_x_696) ;  /* 0xffffff8800ac7947 */ /* 0x000fea000383ffff */
.L_x_699:
[----:B0-----:R0:W1:Y:S02]  /*2b320*/  SYNCS.PHASECHK.TRANS64.TRYWAIT P0, [R16+URZ+0x38820], R8 ;  /* 0x03882008100075a7 */ /* 0x001064000800017f */
[----:B-1----:R-:W-:Y:S05]  /*2b330*/  @!P0 NANOSLEEP.SYNCS 0x989680 ;  /* 0x009896800000895d */ /* 0x002fea0003900000 */
[----:B------:R-:W1:Y:S02]  /*2b340*/  @!P0 SYNCS.PHASECHK.TRANS64 P0, [R16+URZ+0x38820], R8 ;  /* 0x03882008100085a7 */ /* 0x000e64000800007f */
[----:B-1----:R-:W-:Y:S05]  /*2b350*/  @!P0 BRA `(.L_x_699) ;  /* 0xfffffffc00f08947 */ /* 0x002fea000383ffff */
[----:B------:R-:W-:Y:S05]  /*2b360*/  BRA `(.L_x_869) ;  /* 0xffffff8800bc7947 */ /* 0x000fea000383ffff */
.L_x_703:
[----:B-1----:R1:W2:Y:S02]  /*2b370*/  SYNCS.PHASECHK.TRANS64.TRYWAIT P0, [R12+URZ+0x388a0], R11 ;  /* 0x0388a00b0c0075a7 */ /* 0x0022a4000800017f */
[----:B--2---:R-:W-:Y:S05]  /*2b380*/  @!P0 NANOSLEEP.SYNCS 0x989680 ;  /* 0x009896800000895d */ /* 0x004fea0003900000 */
[----:B------:R-:W2:Y:S02]  /*2b390*/  @!P0 SYNCS.PHASECHK.TRANS64 P0, [R12+URZ+0x388a0], R11 ;  /* 0x0388a00b0c0085a7 */ /* 0x000ea4000800007f */
[----:B--2---:R-:W-:Y:S05]  /*2b3a0*/  @!P0 BRA `(.L_x_703) ;  /* 0xfffffffc00f08947 */ /* 0x004fea000383ffff */
[----:B------:R-:W-:Y:S05]  /*2b3b0*/  BRA `(.L_x_870) ;  /* 0xffffff8800d47947 */ /* 0x000fea000383ffff */
.L_x_711:
[----:B0-----:R0:W2:Y:S02]  /*2b3c0*/  SYNCS.PHASECHK.TRANS64.TRYWAIT P0, [R12+URZ+0x388c0], R11 ;  /* 0x0388c00b0c0075a7 */ /* 0x0010a4000800017f */
[----:B--2---:R-:W-:Y:S05]  /*2b3d0*/  @!P0 NANOSLEEP.SYNCS 0x989680 ;  /* 0x009896800000895d */ /* 0x004fea0003900000 */
[----:B------:R-:W2:Y:S02]  /*2b3e0*/  @!P0 SYNCS.PHASECHK.TRANS64 P0, [R12+URZ+0x388c0], R11 ;  /* 0x0388c00b0c0085a7 */ /* 0x000ea4000800007f */
[----:B--2---:R-:W-:Y:S05]  /*2b3f0*/  @!P0 BRA `(.L_x_711) ;  /* 0xfffffffc00f08947 */ /* 0x004fea000383ffff */
[----:B------:R-:W-:Y:S05]  /*2b400*/  BRA `(.L_x_871) ;  /* 0xffffff9000107947 */ /* 0x000fea000383ffff */
.L_x_721:
[----:B-1----:R1:W2:Y:S02]  /*2b410*/  SYNCS.PHASECHK.TRANS64.TRYWAIT P2, [R11+URZ+0x388a0], R10 ;  /* 0x0388a00a0b0075a7 */ /* 0x0022a4000804017f */
[----:B--2---:R-:W-:Y:S05]  /*2b420*/  @!P2 NANOSLEEP.SYNCS 0x989680 ;  /* 0x009896800000a95d */ /* 0x004fea0003900000 */
[----:B------:R-:W2:Y:S02]  /*2b430*/  @!P2 SYNCS.PHASECHK.TRANS64 P2, [R11+URZ+0x388a0], R10 ;  /* 0x0388a00a0b00a5a7 */ /* 0x000ea4000804007f */
[----:B--2---:R-:W-:Y:S05]  /*2b440*/  @!P2 BRA `(.L_x_721) ;  /* 0xfffffffc00f0a947 */ /* 0x004fea000383ffff */
[----:B------:R-:W-:Y:S05]  /*2b450*/  BRA `(.L_x_872) ;  /* 0xffffff9400847947 */ /* 0x000fea000383ffff */
.L_x_729:
[----:B0-----:R0:W2:Y:S02]  /*2b460*/  SYNCS.PHASECHK.TRANS64.TRYWAIT P2, [R11+URZ+0x388c0], R10 ;  /* 0x0388c00a0b0075a7 */ /* 0x0010a4000804017f */
[----:B--2---:R-:W-:Y:S05]  /*2b470*/  @!P2 NANOSLEEP.SYNCS 0x989680 ;  /* 0x009896800000a95d */ /* 0x004fea0003900000 */
[----:B------:R-:W2:Y:S02]  /*2b480*/  @!P2 SYNCS.PHASECHK.TRANS64 P2, [R11+URZ+0x388c0], R10 ;  /* 0x0388c00a0b00a5a7 */ /* 0x000ea4000804007f */
[----:B--2---:R-:W-:Y:S05]  /*2b490*/  @!P2 BRA `(.L_x_729) ;  /* 0xfffffffc00f0a947 */ /* 0x004fea000383ffff */
[----:B------:R-:W-:Y:S05]  /*2b4a0*/  BRA `(.L_x_873) ;  /* 0xffffff9800bc7947 */ /* 0x000fea000383ffff */
.L_x_747:
[----:B------:R-:W0:Y:S01]  /*2b4b0*/  S2R R8, SR_TID.X ;  /* 0x0000000000087919 */ /* 0x000e220000002100 */
[----:B------:R-:W-:Y:S01]  /*2b4c0*/  BSSY B0, `(.L_x_874) ;  /* 0x000000a000007945 */ /* 0x000fe20003800000 */
[----:B------:R-:W-:Y:S01]  /*2b4d0*/  IMAD.MOV.U32 R12, RZ, RZ, RZ ;  /* 0x000000ffff0c7224 */ /* 0x000fe200078e00ff */
[----:B------:R-:W-:Y:S01]  /*2b4e0*/  MOV R11, 0x1f ;  /* 0x0000001f000b7802 */ /* 0x000fe20000000f00 */
[----:B------:R-:W-:Y:S01]  /*2b4f0*/  IMAD.MOV.U32 R15, RZ, RZ, -0x1 ;  /* 0xffffffffff0f7424 */ /* 0x000fe200078e00ff */
[----:B0-----:R-:W-:-:S04]  /*2b500*/  SHF.R.U32.HI R8, RZ, 0x5, R8 ;  /* 0x00000005ff087819 */ /* 0x001fc80000011608 */
[----:B------:R-:W-:-:S05]  /*2b510*/  LOP3.LUT R8, R8, 0x3, RZ, 0xc0, !PT ;  /* 0x0000000308087812 */ /* 0x000fca00078ec0ff */
[----:B------:R-:W-:-:S07]  /*2b520*/  IMAD.MOV.U32 R13, RZ, RZ, R8 ;  /* 0x000000ffff0d7224 */ /* 0x000fce00078e0008 */
[----:B-----5:R-:W-:Y:S05]  /*2b530*/  WARPSYNC.COLLECTIVE R15, `(.L_x_875) ;  /* 0x000000000f087348 */ /* 0x020fea0003c00000 */
[----:B------:R0:W1:Y:S02]  /*2b540*/  SHFL.IDX P6, R14, R13, R12, R11 ;  /* 0x0000000c0d0e7389 */ /* 0x00006400000c000b */
[----:B01---5:R-:W-:Y:S01]  /*2b550*/  ENDCOLLECTIVE ;  /* 0x000000000000791b */ /* 0x023fe20003800000 */
.L_x_875:
[----:B------:R-:W-:Y:S05]  /*2b560*/  BSYNC B0 ;  /* 0x0000000000007941 */ /* 0x000fea0003800000 */
.L_x_874:
[----:B------:R-:W-:Y:S05]  /*2b570*/  BRA `(.L_x_876) ;  /* 0xffffffa800c07947 */ /* 0x000fea000383ffff */
.L_x_750:
[----:B0-----:R0:W1:Y:S02]  /*2b580*/  SYNCS.PHASECHK.TRANS64.TRYWAIT P0, [R5+URZ+0x38840], R2 ;  /* 0x03884002050075a7 */ /* 0x001064000800017f */
[----:B-1----:R-:W-:Y:S05]  /*2b590*/  @!P0 NANOSLEEP.SYNCS 0x989680 ;  /* 0x009896800000895d */ /* 0x002fea0003900000 */
[----:B------:R-:W1:Y:S02]  /*2b5a0*/  @!P0 SYNCS.PHASECHK.TRANS64 P0, [R5+URZ+0x38840], R2 ;  /* 0x03884002050085a7 */ /* 0x000e64000800007f */
[----:B-1----:R-:W-:Y:S05]  /*2b5b0*/  @!P0 BRA `(.L_x_750) ;  /* 0xfffffffc00f08947 */ /* 0x002fea000383ffff */
[----:B------:R-:W-:Y:S05]  /*2b5c0*/  BRA `(.L_x_877) ;  /* 0xffffffac00107947 */ /* 0x000fea000383ffff */
.L_x_751:
[----:B------:R-:W-:Y:S01]  /*2b5d0*/  BSSY B0, `(.L_x_878) ;  /* 0x0000008000007945 */ /* 0x000fe20003800000 */
[----:B------:R-:W-:Y:S01]  /*2b5e0*/  IMAD.MOV.U32 R13, RZ, RZ, R6 ;  /* 0x000000ffff0d7224 */ /* 0x000fe200078e0006 */
[----:B------:R-:W-:Y:S01]  /*2b5f0*/  MOV R12, RZ ;  /* 0x000000ff000c7202 */ /* 0x000fe20000000f00 */
[----:B------:R-:W-:Y:S02]  /*2b600*/  IMAD.MOV.U32 R11, RZ, RZ, 0x181f ;  /* 0x0000181fff0b7424 */ /* 0x000fe400078e00ff */
[----:B------:R-:W-:-:S07]  /*2b610*/  IMAD.MOV.U32 R15, RZ, RZ, -0x1 ;  /* 0xffffffffff0f7424 */ /* 0x000fce00078e00ff */
[----:B------:R-:W-:Y:S05]  /*2b620*/  WARPSYNC.COLLECTIVE R15, `(.L_x_879) ;  /* 0x000000000f087348 */ /* 0x000fea0003c00000 */
[----:B------:R0:W1:Y:S02]  /*2b630*/  SHFL.IDX P6, R14, R13, R12, R11 ;  /* 0x0000000c0d0e7389 */ /* 0x00006400000c000b */
[----:B01----:R-:W-:Y:S01]  /*2b640*/  ENDCOLLECTIVE ;  /* 0x000000000000791b */ /* 0x003fe20003800000 */
.L_x_879:
[----:B------:R-:W-:Y:S05]  /*2b650*/  BSYNC B0 ;  /* 0x0000000000007941 */ /* 0x000fea0003800000 */
.L_x_878:
[----:B------:R-:W-:Y:S01]  /*2b660*/  IMAD.MOV.U32 R13, RZ, RZ, R0 ;  /* 0x000000ffff0d7224 */ /* 0x000fe200078e0000 */
[----:B------:R-:W-:Y:S01]  /*2b670*/  MOV R11, 0x181f ;  /* 0x0000181f000b7802 */ /* 0x000fe20000000f00 */
[----:B------:R-:W-:Y:S01]  /*2b680*/  IMAD.MOV.U32 R12, RZ, RZ, RZ ;  /* 0x000000ffff0c7224 */ /* 0x000fe200078e00ff */
[----:B------:R-:W-:Y:S01]  /*2b690*/  MOV R2, R14 ;  /* 0x0000000e00027202 */ /* 0x000fe20000000f00 */
[----:B------:R-:W-:Y:S01]  /*2b6a0*/  IMAD.MOV.U32 R15, RZ, RZ, -0x1 ;  /* 0xffffffffff0f7424 */ /* 0x000fe200078e00ff */
[C---:B------:R-:W-:Y:S01]  /*2b6b0*/  LOP3.LUT P5, RZ, R18.reuse, 0x10, RZ, 0xc0, !PT ;  /* 0x0000001012ff7812 */ /* 0x040fe200078ac0ff */
[----:B------:R-:W-:Y:S01]  /*2b6c0*/  @P0 IMAD R9, R7, 0x2, R16 ;  /* 0x0000000207090824 */ /* 0x000fe200078e0210 */
[----:B------:R-:W-:-:S13]  /*2b6d0*/  LOP3.LUT P4, RZ, R18, 0x8, RZ, 0xc0, !PT ;  /* 0x0000000812ff7812 */ /* 0x000fda000788c0ff */
[----:B------:R-:W-:Y:S05]  /*2b6e0*/  WARPSYNC.COLLECTIVE R15, `(.L_x_880) ;  /* 0x000000000f087348 */ /* 0x000fea0003c00000 */
[----:B------:R0:W1:Y:S02]  /*2b6f0*/  SHFL.IDX P6, R14, R13, R12, R11 ;  /* 0x0000000c0d0e7389 */ /* 0x00006400000c000b */
[----:B01----:R-:W-:Y:S01]  /*2b700*/  ENDCOLLECTIVE ;  /* 0x000000000000791b */ /* 0x003fe20003800000 */
.L_x_880:
[C---:B------:R-:W-:Y:S01]  /*2b710*/  LOP3.LUT P3, RZ, R18.reuse, 0x4, RZ, 0xc0, !PT ;  /* 0x0000000412ff7812 */ /* 0x040fe2000786c0ff */
[----:B------:R-:W-:Y:S01]  /*2b720*/  ULDC.64 UR4, c[0x0][0x208] ;  /* 0x0000820000047ab9 */ /* 0x000fe20000000a00 */
[----:B------:R-:W-:Y:S01]  /*2b730*/  LOP3.LUT P2, RZ, R18, 0x2, RZ, 0xc0, !PT ;  /* 0x0000000212ff7812 */ /* 0x000fe2000784c0ff */
[----:B------:R-:W-:Y:S01]  /*2b740*/  IMAD.MOV.U32 R13, RZ, RZ, R6 ;  /* 0x000000ffff0d7224 */ /* 0x000fe200078e0006 */
[----:B------:R-:W-:Y:S01]  /*2b750*/  MOV R12, 0x1 ;  /* 0x00000001000c7802 */ /* 0x000fe20000000f00 */
[----:B------:R-:W-:-:S05]  /*2b760*/  IMAD.MOV.U32 R3, RZ, RZ, R14 ;  /* 0x000000ffff037224 */ /* 0x000fca00078e000e */
[----:B------:R-:W-:-:S04]  /*2b770*/  @P0 LEA R3, P1, R34, R3, 0x1 ;  /* 0x0000000322030211 */ /* 0x000fc800078208ff */
[----:B------:R-:W-:Y:S02]  /*2b780*/  @P0 IADD3.X R2, RZ, R2, RZ, P1, !PT ;  /* 0x00000002ff020210 */ /* 0x000fe40000ffe4ff */
[----:B------:R-:W-:Y:S02]  /*2b790*/  ISETP.GE.AND P1, PT, R4, 0x11, PT ;  /* 0x000000110400780c */ /* 0x000fe40003f26270 */
[----:B------:R-:W-:-:S04]  /*2b7a0*/  @P0 LOP3.LUT R3, R3, R2, RZ, 0x3c, !PT ;  /* 0x0000000203030212 */ /* 0x000fc800078e3cff */
[----:B------:R-:W-:-:S04]  /*2b7b0*/  @P0 LOP3.LUT R2, R3, R2, RZ, 0x3c, !PT ;  /* 0x0000000203020212 */ /* 0x000fc800078e3cff */
[----:B------:R-:W-:-:S03]  /*2b7c0*/  @P0 LOP3.LUT R3, R3, R2, RZ, 0x3c, !PT ;  /* 0x0000000203030212 */ /* 0x000fc600078e3cff */
[----:B------:R-:W-:Y:S02]  /*2b7d0*/  @P1 IMAD R21, R7, 0x2, R16 ;  /* 0x0000000207151824 */ /* 0x000fe400078e0210 */
        /* <DEDUP_REMOVED lines=10> */
.L_x_881:
[----:B------:R-:W-:Y:S02]  /*2b880*/  IMAD.MOV.U32 R13, RZ, RZ, R0 ;  /* 0x000000ffff0d7224 */ /* 0x000fe400078e0000 */
[----:B------:R-:W-:-:S07]  /*2b890*/  IMAD.MOV.U32 R8, RZ, RZ, R14 ;  /* 0x000000ffff087224 */ /* 0x000fce00078e000e */
[----:B------:R-:W-:Y:S05]  /*2b8a0*/  WARPSYNC.COLLECTIVE R15, `(.L_x_882) ;  /* 0x000000000f087348 */ /* 0x000fea0003c00000 */
[----:B------:R0:W1:Y:S02]  /*2b8b0*/  SHFL.IDX P6, R14, R13, R12, R11 ;  /* 0x0000000c0d0e7389 */ /* 0x00006400000c000b */
[----:B01----:R-:W-:Y:S01]  /*2b8c0*/  ENDCOLLECTIVE ;  /* 0x000000000000791b */ /* 0x003fe20003800000 */
.L_x_882:
[----:B------:R-:W-:Y:S01]  /*2b8d0*/  ULDC.64 UR4, c[0x0][0x208] ;  /* 0x0000820000047ab9 */ /* 0x000fe20000000a00 */
[----:B------:R-:W-:Y:S01]  /*2b8e0*/  MOV R13, R6 ;  /* 0x00000006000d7202 */ /* 0x000fe20000000f00 */
[----:B------:R-:W-:Y:S01]  /*2b8f0*/  IMAD.MOV.U32 R12, RZ, RZ, 0x2 ;  /* 0x00000002ff0c7424 */ /* 0x000fe200078e00ff */
[----:B------:R-:W-:-:S04]  /*2b900*/  MOV R2, R14 ;  /* 0x0000000e00027202 */ /* 0x000fc80000000f00 */
[----:B------:R-:W-:-:S05]  /*2b910*/  @P1 LEA R2, P0, R34, R2, 0x1 ;  /* 0x0000000222021211 */ /* 0x000fca00078008ff */
[----:B------:R-:W-:-:S05]  /*2b920*/  @P1 IMAD.X R3, RZ, RZ, R8, P0 ;  /* 0x000000ffff031224 */ /* 0x000fca00000e0608 */
        /* <DEDUP_REMOVED lines=11> */
.L_x_883:
[----:B------:R-:W-:Y:S02]  /*2b9e0*/  @P1 LEA R9, R7, R16, 0x1 ;  /* 0x0000001007091211 */ /* 0x000fe400078e08ff */
[----:B------:R-:W-:Y:S01]  /*2b9f0*/  MOV R13, R0 ;  /* 0x00000000000d7202 */ /* 0x000fe20000000f00 */
[----:B------:R-:W-:-:S07]  /*2ba00*/  IMAD.MOV.U32 R8, RZ, RZ, R14 ;  /* 0x000000ffff087224 */ /* 0x000fce00078e000e */
[----:B------:R-:W-:Y:S05]  /*2ba10*/  WARPSYNC.COLLECTIVE R15, `(.L_x_884) ;  /* 0x000000000f087348 */ /* 0x000fea0003c00000 */
[----:B------:R0:W1:Y:S02]  /*2ba20*/  SHFL.IDX P6, R14, R13, R12, R11 ;  /* 0x0000000c0d0e7389 */ /* 0x00006400000c000b */
[----:B01----:R-:W-:Y:S01]  /*2ba30*/  ENDCOLLECTIVE ;  /* 0x000000000000791b */ /* 0x003fe20003800000 */
.L_x_884:
[----:B------:R-:W-:Y:S01]  /*2ba40*/  ULDC.64 UR4, c[0x0][0x208] ;  /* 0x0000820000047ab9 */ /* 0x000fe20000000a00 */
[----:B------:R-:W-:Y:S02]  /*2ba50*/  IMAD.MOV.U32 R13, RZ, RZ, R6 ;  /* 0x000000ffff0d7224 */ /* 0x000fe400078e0006 */
[----:B------:R-:W-:Y:S02]  /*2ba60*/  IMAD.MOV.U32 R12, RZ, RZ, 0x3 ;  /* 0x00000003ff0c7424 */ /* 0x000fe400078e00ff */
[----:B------:R-:W-:-:S05]  /*2ba70*/  IMAD.MOV.U32 R2, RZ, RZ, R14 ;  /* 0x000000ffff027224 */ /* 0x000fca00078e000e */
        /* <DEDUP_REMOVED lines=13> */
.L_x_885:
[----:B------:R-:W-:Y:S02]  /*2bb50*/  @P1 IMAD R21, R7, 0x2, R16 ;  /* 0x0000000207151824 */ /* 0x000fe400078e0210 */
[----:B------:R-:W-:Y:S01]  /*2bb60*/  IMAD.MOV.U32 R13, RZ, RZ, R0 ;  /* 0x000000ffff0d7224 */ /* 0x000fe200078e0000 */
[----:B------:R-:W-:-:S07]  /*2bb70*/  MOV R8, R14 ;  /* 0x0000000e00087202 */ /* 0x000fce0000000f00 */
[----:B------:R-:W-:Y:S05]  /*2bb80*/  WARPSYNC.COLLECTIVE R15, `(.L_x_886) ;  /* 0x000000000f087348 */ /* 0x000fea0003c00000 */
[----:B------:R0:W1:Y:S02]  /*2bb90*/  SHFL.IDX P6, R14, R13, R12, R11 ;  /* 0x0000000c0d0e7389 */ /* 0x00006400000c000b */
[----:B01----:R-:W-:Y:S01]  /*2bba0*/  ENDCOLLECTIVE ;  /* 0x000000000000791b */ /* 0x003fe20003800000 */
.L_x_886:
[----:B------:R-:W-:Y:S01]  /*2bbb0*/  ULDC.64 UR4, c[0x0][0x208] ;  /* 0x0000820000047ab9 */ /* 0x000fe20000000a00 */
[----:B------:R-:W-:Y:S01]  /*2bbc0*/  IMAD.MOV.U32 R13, RZ, RZ, R6 ;  /* 0x000000ffff0d7224 */ /* 0x000fe200078e0006 */
[----:B------:R-:W-:Y:S01]  /*2bbd0*/  MOV R12, 0x4 ;  /* 0x00000004000c7802 */ /* 0x000fe20000000f00 */
[----:B------:R-:W-:-:S05]  /*2bbe0*/  IMAD.MOV.U32 R2, RZ, RZ, R14 ;  /* 0x000000ffff027224 */ /* 0x000fca00078e000e */
[----:B------:R-:W-:-:S04]  /*2bbf0*/  @P1 LEA R2, P0, R34, R2, 0x1 ;  /* 0x0000000222021211 */ /* 0x000fc800078008ff */
[----:B------:R-:W-:-:S05]  /*2bc00*/  @P1 IADD3.X R3, RZ, R8, RZ, P0, !PT ;  /* 0x00000008ff031210 */ /* 0x000fca00007fe4ff */
        /* <DEDUP_REMOVED lines=10> */
.L_x_887:
[----:B------:R-:W-:Y:S02]  /*2bcb0*/  IMAD.MOV.U32 R13, RZ, RZ, R0 ;  /* 0x000000ffff0d7224 */ /* 0x000fe400078e0000 */
[----:B------:R-:W-:-:S07]  /*2bcc0*/  IMAD.MOV.U32 R8, RZ, RZ, R14 ;  /* 0x000000ffff087224 */ /* 0x000fce00078e000e */
[----:B------:R-:W-:Y:S05]  /*2bcd0*/  WARPSYNC.COLLECTIVE R15, `(.L_x_888) ;  /* 0x000000000f087348 */ /* 0x000fea0003c00000 */
[----:B------:R0:W1:Y:S02]  /*2bce0*/  SHFL.IDX P6, R14, R13, R12, R11 ;  /* 0x0000000c0d0e7389 */ /* 0x00006400000c000b */
[----:B01----:R-:W-:Y:S01]  /*2bcf0*/  ENDCOLLECTIVE ;  /* 0x000000000000791b */ /* 0x003fe20003800000 */
.L_x_888:
[----:B------:R-:W-:Y:S01]  /*2bd00*/  MOV R0, R14 ;  /* 0x0000000e00007202 */ /* 0x000fe20000000f00 */
[----:B------:R-:W-:Y:S06]  /*2bd10*/  BRA `(.L_x_889) ;  /* 0xffffffa8006c7947 */ /* 0x000fec000383ffff */
.L_x_758:
[----:B------:R-:W-:Y:S01]  /*2bd20*/  IMAD.MOV.U32 R13, RZ, RZ, R4 ;  /* 0x000000ffff0d7224 */ /* 0x000fe200078e0004 */
[----:B------:R-:W-:Y:S01]  /*2bd30*/  MOV R11, 0x181f ;  /* 0x0000181f000b7802 */ /* 0x000fe20000000f00 */
[----:B------:R-:W-:Y:S02]  /*2bd40*/  IMAD.MOV.U32 R12, RZ, RZ, RZ ;  /* 0x000000ffff0c7224 */ /* 0x000fe400078e00ff */
[----:B------:R-:W-:Y:S02]  /*2bd50*/  IMAD.MOV.U32 R15, RZ, RZ, -0x1 ;  /* 0xffffffffff0f7424 */ /* 0x000fe400078e00ff */
[----:B-----5:R-:W-:Y:S02]  /*2bd60*/  IMAD R6, R10, R8, RZ ;  /* 0x000000080a067224 */ /* 0x020fe400078e02ff */
[----:B------:R-:W-:-:S07]  /*2bd70*/  IMAD.IADD R0, R9, 0x1, R0 ;  /* 0x0000000109007824 */ /* 0x000fce00078e0200 */
[----:B------:R-:W-:Y:S05]  /*2bd80*/  WARPSYNC.COLLECTIVE R15, `(.L_x_890) ;  /* 0x000000000f087348 */ /* 0x000fea0003c00000 */
[----:B------:R0:W1:Y:S02]  /*2bd90*/  SHFL.IDX P6, R14, R13, R12, R11 ;  /* 0x0000000c0d0e7389 */ /* 0x00006400000c000b */
[----:B01----:R-:W-:Y:S01]  /*2bda0*/  ENDCOLLECTIVE ;  /* 0x000000000000791b */ /* 0x003fe20003800000 */
.L_x_890:
[----:B------:R-:W-:Y:S02]  /*2bdb0*/  ISETP.GE.AND P1, PT, R0, R6, PT ;  /* 0x000000060000720c */ /* 0x000fe40003f26270 */
[----:B------:R-:W-:Y:S01]  /*2bdc0*/  MOV R13, R5 ;  /* 0x00000005000d7202 */ /* 0x000fe20000000f00 */
[----:B------:R-:W-:-:S10]  /*2bdd0*/  IMAD.MOV.U32 R2, RZ, RZ, R14 ;  /* 0x000000ffff027224 */ /* 0x000fd400078e000e */
[----:B------:R-:W-:Y:S05]  /*2bde0*/  WARPSYNC.COLLECTIVE R15, `(.L_x_891) ;  /* 0x000000000f087348 */ /* 0x000fea0003c00000 */
[----:B------:R0:W1:Y:S02]  /*2bdf0*/  SHFL.IDX P6, R14, R13, R12, R11 ;  /* 0x0000000c0d0e7389 */ /* 0x00006400000c000b */
[----:B01----:R-:W-:Y:S01]  /*2be00*/  ENDCOLLECTIVE ;  /* 0x000000000000791b */ /* 0x003fe20003800000 */
.L_x_891:
[----:B------:R-:W-:Y:S01]  /*2be10*/  ULDC.64 UR4, c[0x0][0x208] ;  /* 0x0000820000047ab9 */ /* 0x000fe20000000a00 */
[----:B------:R-:W-:Y:S01]  /*2be20*/  MOV R13, R4 ;  /* 0x00000004000d7202 */ /* 0x000fe20000000f00 */
[----:B------:R-:W-:Y:S02]  /*2be30*/  IMAD.MOV.U32 R12, RZ, RZ, 0x1 ;  /* 0x00000001ff0c7424 */ /* 0x000fe400078e00ff */
[----:B------:R-:W-:-:S05]  /*2be40*/  IMAD.MOV.U32 R3, RZ, RZ, R14 ;  /* 0x000000ffff037224 */ /* 0x000fca00078e000e */
[----:B------:R-:W-:-:S04]  /*2be50*/  @!P1 LEA R7, P5, R34, R3, 0x1 ;  /* 0x0000000322079211 */ /* 0x000fc800078a08ff */
[----:B------:R-:W-:Y:S01]  /*2be60*/  @!P1 IADD3.X R3, RZ, R2, RZ, P5, !PT ;  /* 0x00000002ff039210 */ /* 0x000fe20002ffe4ff */
[----:B------:R-:W-:Y:S02]  /*2be70*/  @!P1 IMAD.MOV.U32 R2, RZ, RZ, R7 ;  /* 0x000000ffff029224 */ /* 0x000fe400078e0007 */
[----:B------:R-:W-:-:S03]  /*2be80*/  VIADD R7, R0, 0x10 ;  /* 0x0000001000077836 */ /* 0x000fc60000000000 */
        /* <DEDUP_REMOVED lines=11> */
.L_x_892:
[----:B------:R-:W-:Y:S01]  /*2bf40*/  MOV R13, R5 ;  /* 0x00000005000d7202 */ /* 0x000fe20000000f00 */
[----:B------:R-:W-:-:S07]  /*2bf50*/  IMAD.MOV.U32 R2, RZ, RZ, R14 ;  /* 0x000000ffff027224 */ /* 0x000fce00078e000e */
[----:B------:R-:W-:Y:S05]  /*2bf60*/  WARPSYNC.COLLECTIVE R15, `(.L_x_893) ;  /* 0x000000000f087348 */ /* 0x000fea0003c00000 */
[----:B------:R0:W1:Y:S02]  /*2bf70*/  SHFL.IDX P6, R14, R13, R12, R11 ;  /* 0x0000000c0d0e7389 */ /* 0x00006400000c000b */
[----:B01----:R-:W-:Y:S01]  /*2bf80*/  ENDCOLLECTIVE ;  /* 0x000000000000791b */ /* 0x003fe20003800000 */
.L_x_893:
[----:B------:R-:W-:Y:S01]  /*2bf90*/  ULDC.64 UR4, c[0x0][0x208] ;  /* 0x0000820000047ab9 */ /* 0x000fe20000000a00 */
[----:B------:R-:W-:Y:S01]  /*2bfa0*/  MOV R13, R4 ;  /* 0x00000004000d7202 */ /* 0x000fe20000000f00 */
[----:B------:R-:W-:Y:S02]  /*2bfb0*/  IMAD.MOV.U32 R12, RZ, RZ, 0x2 ;  /* 0x00000002ff0c7424 */ /* 0x000fe400078e00ff */
[----:B------:R-:W-:-:S05]  /*2bfc0*/  IMAD.MOV.U32 R3, RZ, RZ, R14 ;  /* 0x000000ffff037224 */ /* 0x000fca00078e000e */
[----:B------:R-:W-:-:S05]  /*2bfd0*/  @!P1 LEA R7, P5, R34, R3, 0x1 ;  /* 0x0000000322079211 */ /* 0x000fca00078a08ff */
[----:B------:R-:W-:Y:S01]  /*2bfe0*/  @!P1 IMAD.X R8, RZ, RZ, R2, P5 ;  /* 0x000000ffff089224 */ /* 0x000fe200028e0602 */
[----:B------:R-:W-:Y:S01]  /*2bff0*/  @!P1 MOV R2, R7 ;  /* 0x0000000700029202 */ /* 0x000fe20000000f00 */
[----:B------:R-:W-:Y:S02]  /*2c000*/  VIADD R7, R0, 0x20 ;  /* 0x0000002000077836 */ /* 0x000fe40000000000 */
[----:B------:R-:W-:-:S05]  /*2c010*/  @!P1 IMAD.MOV.U32 R3, RZ, RZ, R8 ;  /* 0x000000ffff039224 */ /* 0x000fca00078e0008 */
        /* <DEDUP_REMOVED lines=11> */
.L_x_894:
[----:B------:R-:W-:Y:S01]  /*2c0d0*/  MOV R13, R5 ;  /* 0x00000005000d7202 */ /* 0x000fe20000000f00 */
[----:B------:R-:W-:-:S07]  /*2c0e0*/  IMAD.MOV.U32 R2, RZ, RZ, R14 ;  /* 0x000000ffff027224 */ /* 0x000fce00078e000e */
[----:B------:R-:W-:Y:S05]  /*2c0f0*/  WARPSYNC.COLLECTIVE R15, `(.L_x_895) ;  /* 0x000000000f087348 */ /* 0x000fea0003c00000 */
[----:B------:R0:W1:Y:S02]  /*2c100*/  SHFL.IDX P6, R14, R13, R12, R11 ;  /* 0x0000000c0d0e7389 */ /* 0x00006400000c000b */
[----:B01----:R-:W-:Y:S01]  /*2c110*/  ENDCOLLECTIVE ;  /* 0x000000000000791b */ /* 0x003fe20003800000 */
.L_x_895:
        /* <DEDUP_REMOVED lines=20> */
.L_x_896:
[----:B------:R-:W-:Y:S01]  /*2c260*/  MOV R13, R5 ;  /* 0x00000005000d7202 */ /* 0x000fe20000000f00 */
[----:B------:R-:W-:-:S07]  /*2c270*/  IMAD.MOV.U32 R2, RZ, RZ, R14 ;  /* 0x000000ffff027224 */ /* 0x000fce00078e000e */
[----:B------:R-:W-:Y:S05]  /*2c280*/  WARPSYNC.COLLECTIVE R15, `(.L_x_897) ;  /* 0x000000000f087348 */ /* 0x000fea0003c00000 */
[----:B------:R0:W1:Y:S02]  /*2c290*/  SHFL.IDX P6, R14, R13, R12, R11 ;  /* 0x0000000c0d0e7389 */ /* 0x00006400000c000b */
[----:B01----:R-:W-:Y:S01]  /*2c2a0*/  ENDCOLLECTIVE ;  /* 0x000000000000791b */ /* 0x003fe20003800000 */
.L_x_897:
        /* <DEDUP_REMOVED lines=20> */
.L_x_898:
[----:B------:R-:W-:Y:S01]  /*2c3f0*/  MOV R13, R5 ;  /* 0x00000005000d7202 */ /* 0x000fe20000000f00 */
[----:B------:R-:W-:-:S07]  /*2c400*/  IMAD.MOV.U32 R2, RZ, RZ, R14 ;  /* 0x000000ffff027224 */ /* 0x000fce00078e000e */
[----:B------:R-:W-:Y:S05]  /*2c410*/  WARPSYNC.COLLECTIVE R15, `(.L_x_899) ;  /* 0x000000000f087348 */ /* 0x000fea0003c00000 */
[----:B------:R0:W1:Y:S02]  /*2c420*/  SHFL.IDX P6, R14, R13, R12, R11 ;  /* 0x0000000c0d0e7389 */ /* 0x00006400000c000b */
[----:B01----:R-:W-:Y:S01]  /*2c430*/  ENDCOLLECTIVE ;  /* 0x000000000000791b */ /* 0x003fe20003800000 */
.L_x_899:
        /* <DEDUP_REMOVED lines=20> */
.L_x_900:
[----:B------:R-:W-:Y:S01]  /*2c580*/  MOV R13, R5 ;  /* 0x00000005000d7202 */ /* 0x000fe20000000f00 */
[----:B------:R-:W-:-:S07]  /*2c590*/  IMAD.MOV.U32 R2, RZ, RZ, R14 ;  /* 0x000000ffff027224 */ /* 0x000fce00078e000e */
[----:B------:R-:W-:Y:S05]  /*2c5a0*/  WARPSYNC.COLLECTIVE R15, `(.L_x_901) ;  /* 0x000000000f087348 */ /* 0x000fea0003c00000 */
[----:B------:R0:W1:Y:S02]  /*2c5b0*/  SHFL.IDX P6, R14, R13, R12, R11 ;  /* 0x0000000c0d0e7389 */ /* 0x00006400000c000b */
[----:B01----:R-:W-:Y:S01]  /*2c5c0*/  ENDCOLLECTIVE ;  /* 0x000000000000791b */ /* 0x003fe20003800000 */
.L_x_901:
        /* <DEDUP_REMOVED lines=20> */
.L_x_902:
[----:B------:R-:W-:Y:S01]  /*2c710*/  MOV R13, R5 ;  /* 0x00000005000d7202 */ /* 0x000fe20000000f00 */
[----:B------:R-:W-:-:S07]  /*2c720*/  IMAD.MOV.U32 R2, RZ, RZ, R14 ;  /* 0x000000ffff027224 */ /* 0x000fce00078e000e */
[----:B------:R-:W-:Y:S05]  /*2c730*/  WARPSYNC.COLLECTIVE R15, `(.L_x_903) ;  /* 0x000000000f087348 */ /* 0x000fea0003c00000 */
[----:B------:R0:W1:Y:S02]  /*2c740*/  SHFL.IDX P6, R14, R13, R12, R11 ;  /* 0x0000000c0d0e7389 */ /* 0x00006400000c000b */
[----:B01----:R-:W-:Y:S01]  /*2c750*/  ENDCOLLECTIVE ;  /* 0x000000000000791b */ /* 0x003fe20003800000 */
.L_x_903:
[----:B------:R-:W-:Y:S01]  /*2c760*/  ULDC.64 UR4, c[0x0][0x208] ;  /* 0x0000820000047ab9 */ /* 0x000fe20000000a00 */
[----:B------:R-:W-:Y:S01]  /*2c770*/  IMAD.MOV.U32 R13, RZ, RZ, R4 ;  /* 0x000000ffff0d7224 */ /* 0x000fe200078e0004 */
[----:B------:R-:W-:Y:S01]  /*2c780*/  MOV R12, 0x7 ;  /* 0x00000007000c7802 */ /* 0x000fe20000000f00 */
[----:B------:R-:W-:-:S05]  /*2c790*/  IMAD.MOV.U32 R3, RZ, RZ, R14 ;  /* 0x000000ffff037224 */ /* 0x000fca00078e000e */
[----:B------:R-:W-:-:S05]  /*2c7a0*/  @!P1 LEA R7, P5, R34, R3, 0x1 ;  /* 0x0000000322079211 */ /* 0x000fca00078a08ff */
[----:B------:R-:W-:Y:S01]  /*2c7b0*/  @!P1 IMAD.X R8, RZ, RZ, R2, P5 ;  /* 0x000000ffff089224 */ /* 0x000fe200028e0602 */
[----:B------:R-:W-:-:S03]  /*2c7c0*/  @!P1 MOV R2, R7 ;  /* 0x0000000700029202 */ /* 0x000fc60000000f00 */
[----:B------:R-:W-:-:S05]  /*2c7d0*/  @!P1 IMAD.MOV.U32 R3, RZ, RZ, R8 ;  /* 0x000000ffff039224 */ /* 0x000fca00078e0008 */
        /* <DEDUP_REMOVED lines=10> */
.L_x_904:
[----:B------:R-:W-:Y:S02]  /*2c880*/  IMAD.MOV.U32 R13, RZ, RZ, R5 ;  /* 0x000000ffff0d7224 */ /* 0x000fe400078e0005 */
[----:B------:R-:W-:-:S07]  /*2c890*/  IMAD.MOV.U32 R7, RZ, RZ, R14 ;  /* 0x000000ffff077224 */ /* 0x000fce00078e000e */
[----:B------:R-:W-:Y:S05]  /*2c8a0*/  WARPSYNC.COLLECTIVE R15, `(.L_x_905) ;  /* 0x000000000f087348 */ /* 0x000fea0003c00000 */
[----:B------:R0:W1:Y:S02]  /*2c8b0*/  SHFL.IDX P6, R14, R13, R12, R11 ;  /* 0x0000000c0d0e7389 */ /* 0x00006400000c000b */
[----:B01----:R-:W-:Y:S01]  /*2c8c0*/  ENDCOLLECTIVE ;  /* 0x000000000000791b */ /* 0x003fe20003800000 */
.L_x_905:
[----:B------:R-:W-:Y:S05]  /*2c8d0*/  BRA `(.L_x_906) ;  /* 0xffffffa800d07947 */ /* 0x000fea000383ffff */
.L_x_763:
[----:B0-----:R0:W2:Y:S02]  /*2c8e0*/  SYNCS.PHASECHK.TRANS64.TRYWAIT P0, [R16+URZ+0x38820], R3 ;  /* 0x03882003100075a7 */ /* 0x0010a4000800017f */
[----:B--2---:R-:W-:Y:S05]  /*2c8f0*/  @!P0 NANOSLEEP.SYNCS 0x989680 ;  /* 0x009896800000895d */ /* 0x004fea0003900000 */
[----:B------:R-:W2:Y:S02]  /*2c900*/  @!P0 SYNCS.PHASECHK.TRANS64 P0, [R16+URZ+0x38820], R3 ;  /* 0x03882003100085a7 */ /* 0x000ea4000800007f */
[----:B--2---:R-:W-:Y:S05]  /*2c910*/  @!P0 BRA `(.L_x_763) ;  /* 0xfffffffc00f08947 */ /* 0x004fea000383ffff */
[----:B------:R-:W-:Y:S05]  /*2c920*/  BRA `(.L_x_907) ;  /* 0xffffffac00507947 */ /* 0x000fea000383ffff */
.L_x_768:
[----:B0-----:R0:W1:Y:S02]  /*2c930*/  SYNCS.PHASECHK.TRANS64.TRYWAIT P0, [R6+URZ+0x38840], R3 ;  /* 0x03884003060075a7 */ /* 0x001064000800017f */
[----:B-1----:R-:W-:Y:S05]  /*2c940*/  @!P0 NANOSLEEP.SYNCS 0x989680 ;  /* 0x009896800000895d */ /* 0x002fea0003900000 */
[----:B------:R-:W1:Y:S02]  /*2c950*/  @!P0 SYNCS.PHASECHK.TRANS64 P0, [R6+URZ+0x38840], R3 ;  /* 0x03884003060085a7 */ /* 0x000e64000800007f */
[----:B-1----:R-:W-:Y:S05]  /*2c960*/  @!P0 BRA `(.L_x_768) ;  /* 0xfffffffc00f08947 */ /* 0x002fea000383ffff */
[----:B------:R-:W-:Y:S05]  /*2c970*/  BRA `(.L_x_908) ;  /* 0xffffffb0003c7947 */ /* 0x000fea000383ffff */
.L_x_769:
        /* <DEDUP_REMOVED lines=8> */
.L_x_910:
[----:B------:R-:W-:Y:S05]  /*2ca00*/  BSYNC B1 ;  /* 0x0000000000017941 */ /* 0x000fea0003800000 */
.L_x_909:
[----:B------:R-:W-:Y:S01]  /*2ca10*/  IMAD.MOV.U32 R13, RZ, RZ, R8 ;  /* 0x000000ffff0d7224 */ /* 0x000fe200078e0008 */
[----:B------:R-:W-:Y:S01]  /*2ca20*/  MOV R12, RZ ;  /* 0x000000ff000c7202 */ /* 0x000fe20000000f00 */
[----:B------:R-:W-:Y:S01]  /*2ca30*/  IMAD.MOV.U32 R11, RZ, RZ, 0x181f ;  /* 0x0000181fff0b7424 */ /* 0x000fe200078e00ff */
[----:B------:R-:W-:Y:S01]  /*2ca40*/  LOP3.LUT R18, R18, 0xfffffdff, RZ, 0xc0, !PT ;  /* 0xfffffdff12127812 */ /* 0x000fe200078ec0ff */
[----:B------:R-:W-:Y:S01]  /*2ca50*/  IMAD.MOV.U32 R15, RZ, RZ, -0x1 ;  /* 0xffffffffff0f7424 */ /* 0x000fe200078e00ff */
[----:B------:R-:W-:Y:S01]  /*2ca60*/  LEA R9, R9, R16, 0x1 ;  /* 0x0000001009097211 */ /* 0x000fe200078e08ff */
[----:B------:R-:W-:Y:S01]  /*2ca70*/  IMAD.MOV.U32 R3, RZ, RZ, R14 ;  /* 0x000000ffff037224 */ /* 0x000fe200078e000e */
[----:B------:R-:W-:Y:S01]  /*2ca80*/  @P3 LOP3.LUT R18, R18, 0x200, RZ, 0xfc, !PT ;  /* 0x0000020012123812 */ /* 0x000fe200078efcff */
[----:B------:R-:W-:-:S07]  /*2ca90*/  IMAD.SHL.U32 R0, R34, 0x2, RZ ;  /* 0x0000000222007824 */ /* 0x000fce00078e00ff */
[----:B------:R-:W-:Y:S05]  /*2caa0*/  WARPSYNC.COLLECTIVE R15, `(.L_x_911) ;  /* 0x000000000f087348 */ /* 0x000fea0003c00000 */
[----:B------:R0:W1:Y:S02]  /*2cab0*/  SHFL.IDX P6, R14, R13, R12, R11 ;  /* 0x0000000c0d0e7389 */ /* 0x00006400000c000b */
[----:B01----:R-:W-:Y:S01]  /*2cac0*/  ENDCOLLECTIVE ;  /* 0x000000000000791b */ /* 0x003fe20003800000 */
.L_x_911:
[----:B------:R-:W-:Y:S01]  /*2cad0*/  ULDC.64 UR4, c[0x0][0x208] ;  /* 0x0000820000047ab9 */ /* 0x000fe20000000a00 */
[C---:B------:R-:W-:Y:S02]  /*2cae0*/  LOP3.LUT P3, RZ, R18.reuse, 0x10, RZ, 0xc0, !PT ;  /* 0x0000001012ff7812 */ /* 0x040fe4000786c0ff */
[----:B------:R-:W-:-:S04]  /*2caf0*/  LOP3.LUT R18, R18, 0xfffffeff, RZ, 0xc0, !PT ;  /* 0xfffffeff12127812 */ /* 0x000fc800078ec0ff */
[----:B------:R-:W-:-:S04]  /*2cb00*/  @P2 LOP3.LUT R18, R18, 0x100, RZ, 0xfc, !PT ;  /* 0x0000010012122812 */ /* 0x000fc800078efcff */
[C---:B------:R-:W-:Y:S02]  /*2cb10*/  LOP3.LUT P2, RZ, R18.reuse, 0x8, RZ, 0xc0, !PT ;  /* 0x0000000812ff7812 */ /* 0x040fe4000784c0ff */
[----:B------:R-:W-:Y:S01]  /*2cb20*/  LOP3.LUT R18, R18, 0xffffff7f, RZ, 0xc0, !PT ;  /* 0xffffff7f12127812 */ /* 0x000fe200078ec0ff */
[----:B------:R-:W-:Y:S02]  /*2cb30*/  IMAD.MOV.U32 R13, RZ, RZ, R10 ;  /* 0x000000ffff0d7224 */ /* 0x000fe400078e000a */
[----:B------:R-:W-:Y:S01]  /*2cb40*/  IMAD.MOV.U32 R12, RZ, RZ, 0x1 ;  /* 0x00000001ff0c7424 */ /* 0x000fe200078e00ff */
[----:B------:R-:W-:-:S04]  /*2cb50*/  @P1 LOP3.LUT R18, R18, 0x80, RZ, 0xfc, !PT ;  /* 0x0000008012121812 */ /* 0x000fc800078efcff */
[----:B------:R-:W-:Y:S02]  /*2cb60*/  LOP3.LUT P1, RZ, R18, 0x4, RZ, 0xc0, !PT ;  /* 0x0000000412ff7812 */ /* 0x000fe4000782c0ff */
[----:B------:R-:W-:-:S04]  /*2cb70*/  MOV R2, R14 ;  /* 0x0000000e00027202 */ /* 0x000fc80000000f00 */
        /* <DEDUP_REMOVED lines=12> */
.L_x_912:
[----:B------:R-:W-:Y:S01]  /*2cc40*/  IMAD.MOV.U32 R13, RZ, RZ, R8 ;  /* 0x000000ffff0d7224 */ /* 0x000fe200078e0008 */
[----:B------:R-:W-:-:S07]  /*2cc50*/  MOV R35, R14 ;  /* 0x0000000e00237202 */ /* 0x000fce0000000f00 */
[----:B------:R-:W-:Y:S05]  /*2cc60*/  WARPSYNC.COLLECTIVE R15, `(.L_x_913) ;  /* 0x000000000f087348 */ /* 0x000fea0003c00000 */
[----:B------:R0:W1:Y:S02]  /*2cc70*/  SHFL.IDX P6, R14, R13, R12, R11 ;  /* 0x0000000c0d0e7389 */ /* 0x00006400000c000b */
[----:B01----:R-:W-:Y:S01]  /*2cc80*/  ENDCOLLECTIVE ;  /* 0x000000000000791b */ /* 0x003fe20003800000 */
.L_x_913:
[----:B------:R-:W-:Y:S01]  /*2cc90*/  ULDC.64 UR4, c[0x0][0x208] ;  /* 0x0000820000047ab9 */ /* 0x000fe20000000a00 */
[----:B------:R-:W-:Y:S02]  /*2cca0*/  IMAD.MOV.U32 R13, RZ, RZ, R10 ;  /* 0x000000ffff0d7224 */ /* 0x000fe400078e000a */
[----:B------:R-:W-:Y:S02]  /*2ccb0*/  IMAD.MOV.U32 R12, RZ, RZ, 0x2 ;  /* 0x00000002ff0c7424 */ /* 0x000fe400078e00ff */
[----:B------:R-:W-:-:S05]  /*2ccc0*/  IMAD.MOV.U32 R2, RZ, RZ, R14 ;  /* 0x000000ffff027224 */ /* 0x000fca00078e000e */
[----:B------:R-:W-:-:S04]  /*2ccd0*/  IADD3 R2, P0, R2, R0, RZ ;  /* 0x0000000002027210 */ /* 0x000fc80007f1e0ff */
[----:B------:R-:W-:-:S05]  /*2cce0*/  IADD3.X R3, RZ, R35, RZ, P0, !PT ;  /* 0x00000023ff037210 */ /* 0x000fca00007fe4ff */
        /* <DEDUP_REMOVED lines=10> */
.L_x_914:
[----:B------:R-:W-:Y:S01]  /*2cd90*/  IMAD.MOV.U32 R13, RZ, RZ, R8 ;  /* 0x000000ffff0d7224 */ /* 0x000fe200078e0008 */
[----:B------:R-:W-:-:S07]  /*2cda0*/  MOV R35, R14 ;  /* 0x0000000e00237202 */ /* 0x000fce0000000f00 */
[----:B------:R-:W-:Y:S05]  /*2cdb0*/  WARPSYNC.COLLECTIVE R15, `(.L_x_915) ;  /* 0x000000000f087348 */ /* 0x000fea0003c00000 */
[----:B------:R0:W1:Y:S02]  /*2cdc0*/  SHFL.IDX P6, R14, R13, R12, R11 ;  /* 0x0000000c0d0e7389 */ /* 0x00006400000c000b */
[----:B01----:R-:W-:Y:S01]  /*2cdd0*/  ENDCOLLECTIVE ;  /* 0x000000000000791b */ /* 0x003fe20003800000 */
.L_x_915:
        /* <DEDUP_REMOVED lines=16> */
.L_x_916:
[----:B------:R-:W-:Y:S01]  /*2cee0*/  IMAD.MOV.U32 R13, RZ, RZ, R8 ;  /* 0x000000ffff0d7224 */ /* 0x000fe200078e0008 */
[----:B------:R-:W-:-:S07]  /*2cef0*/  MOV R35, R14 ;  /* 0x0000000e00237202 */ /* 0x000fce0000000f00 */
[----:B------:R-:W-:Y:S05]  /*2cf00*/  WARPSYNC.COLLECTIVE R15, `(.L_x_917) ;  /* 0x000000000f087348 */ /* 0x000fea0003c00000 */
[----:B------:R0:W1:Y:S02]  /*2cf10*/  SHFL.IDX P6, R14, R13, R12, R11 ;  /* 0x0000000c0d0e7389 */ /* 0x00006400000c000b */
[----:B01----:R-:W-:Y:S01]  /*2cf20*/  ENDCOLLECTIVE ;  /* 0x000000000000791b */ /* 0x003fe20003800000 */
.L_x_917:
        /* <DEDUP_REMOVED lines=9> */
[----:B------:R0:W-:Y:S01]  /*2cfc0*/  LDGSTS.E.BYPASS.LTC128B.128 [R9+0x25c00], desc[UR4][R2.64], !P3 ;  /* 0x25c0000002097fae */ /* 0x0001e2000d901d44 */
[----:B------:R-:W-:-:S03]  /*2cfd0*/  LOP3.LUT P3, RZ, R18, 0x200, RZ, 0xc0, !PT ;  /* 0x0000020012ff7812 */ /* 0x000fc6000786c0ff */
[----:B------:R0:W-:Y:S01]  /*2cfe0*/  LDGSTS.E.BYPASS.LTC128B.128 [R9+0x28400], desc[UR4][R2.64+0x80], !P2 ;  /* 0x2840008002097fae */ /* 0x0001e2000d101d44 */
[----:B------:R-:W-:-:S03]  /*2cff0*/  LOP3.LUT P2, RZ, R18, 0x100, RZ, 0xc0, !PT ;  /* 0x0000010012ff7812 */ /* 0x000fc6000784c0ff */
[----:B------:R0:W-:Y:S01]  /*2d000*/  LDGSTS.E.BYPASS.LTC128B.128 [R9+0x2ac00], desc[UR4][R2.64+0x100], !P1 ;  /* 0x2ac0010002097fae */ /* 0x0001e2000c901d44 */
[----:B------:R-:W-:-:S03]  /*2d010*/  LOP3.LUT P1, RZ, R18, 0x80, RZ, 0xc0, !PT ;  /* 0x0000008012ff7812 */ /* 0x000fc6000782c0ff */
[----:B------:R0:W-:Y:S10]  /*2d020*/  LDGSTS.E.BYPASS.LTC128B.128 [R9+0x2d400], desc[UR4][R2.64+0x180], !P5 ;  /* 0x2d40018002097fae */ /* 0x0001f4000e901d44 */
[----:B0-----:R-:W-:Y:S05]  /*2d030*/  WARPSYNC.COLLECTIVE R15, `(.L_x_918) ;  /* 0x000000000f087348 */ /* 0x001fea0003c00000 */
[----:B------:R1:W2:Y:S02]  /*2d040*/  SHFL.IDX P6, R14, R13, R12, R11 ;  /* 0x0000000c0d0e7389 */ /* 0x0002a400000c000b */
[----:B012---:R-:W-:Y:S01]  /*2d050*/  ENDCOLLECTIVE ;  /* 0x000000000000791b */ /* 0x007fe20003800000 */
.L_x_918:
[----:B------:R-:W-:Y:S01]  /*2d060*/  IMAD.MOV.U32 R13, RZ, RZ, R8 ;  /* 0x000000ffff0d7224 */ /* 0x000fe200078e0008 */
[----:B------:R-:W-:-:S07]  /*2d070*/  MOV R35, R14 ;  /* 0x0000000e00237202 */ /* 0x000fce0000000f00 */
[----:B------:R-:W-:Y:S05]  /*2d080*/  WARPSYNC.COLLECTIVE R15, `(.L_x_919) ;  /* 0x000000000f087348 */ /* 0x000fea0003c00000 */
[----:B------:R0:W1:Y:S02]  /*2d090*/  SHFL.IDX P6, R14, R13, R12, R11 ;  /* 0x0000000c0d0e7389 */ /* 0x00006400000c000b */
[----:B01----:R-:W-:Y:S01]  /*2d0a0*/  ENDCOLLECTIVE ;  /* 0x000000000000791b */ /* 0x003fe20003800000 */
.L_x_919:
[----:B------:R-:W-:Y:S01]  /*2d0b0*/  IMAD.MOV.U32 R2, RZ, RZ, R14 ;  /* 0x000000ffff027224 */ /* 0x000fe200078e000e */
[----:B------:R-:W-:Y:S06]  /*2d0c0*/  BRA `(.L_x_920) ;  /* 0xffffffac007c7947 */ /* 0x000fec000383ffff */
.L_x_774:
[----:B-1----:R1:W2:Y:S02]  /*2d0d0*/  SYNCS.PHASECHK.TRANS64.TRYWAIT P0, [R6+URZ+0x38860], R2 ;  /* 0x03886002060075a7 */ /* 0x0022a4000800017f */
[----:B--2---:R-:W-:Y:S05]  /*2d0e0*/  @!P0 NANOSLEEP.SYNCS 0x989680 ;  /* 0x009896800000895d */ /* 0x004fea0003900000 */
[----:B------:R-:W2:Y:S02]  /*2d0f0*/  @!P0 SYNCS.PHASECHK.TRANS64 P0, [R6+URZ+0x38860], R2 ;  /* 0x03886002060085a7 */ /* 0x000ea4000800007f */
[----:B--2---:R-:W-:Y:S05]  /*2d100*/  @!P0 BRA `(.L_x_774) ;  /* 0xfffffffc00f08947 */ /* 0x004fea000383ffff */
[----:B------:R-:W-:Y:S05]  /*2d110*/  BRA `(.L_x_921) ;  /* 0xffffffac00fc7947 */ /* 0x000fea000383ffff */
.L_x_775:
[----:B------:R-:W-:Y:S01]  /*2d120*/  BSSY B1, `(.L_x_922) ;  /* 0x0000008000017945 */ /* 0x000fe20003800000 */
[----:B------:R-:W-:Y:S01]  /*2d130*/  MOV R13, R19 ;  /* 0x00000013000d7202 */ /* 0x000fe20000000f00 */
[----:B------:R-:W-:Y:S01]  /*2d140*/  IMAD.MOV.U32 R12, RZ, RZ, RZ ;  /* 0x000000ffff0c7224 */ /* 0x000fe200078e00ff */
[----:B------:R-:W-:Y:S01]  /*2d150*/  MOV R15, 0xffffffff ;  /* 0xffffffff000f7802 */ /* 0x000fe20000000f00 */
[----:B------:R-:W-:-:S07]  /*2d160*/  IMAD.MOV.U32 R11, RZ, RZ, 0x181f ;  /* 0x0000181fff0b7424 */ /* 0x000fce00078e00ff */
[----:B-1----:R-:W-:Y:S05]  /*2d170*/  WARPSYNC.COLLECTIVE R15, `(.L_x_923) ;  /* 0x000000000f087348 */ /* 0x002fea0003c00000 */
[----:B------:R0:W2:Y:S02]  /*2d180*/  SHFL.IDX P6, R14, R13, R12, R11 ;  /* 0x0000000c0d0e7389 */ /* 0x0000a400000c000b */
[----:B012---:R-:W-:Y:S01]  /*2d190*/  ENDCOLLECTIVE ;  /* 0x000000000000791b */ /* 0x007fe20003800000 */
.L_x_923:
[----:B------:R-:W-:Y:S05]  /*2d1a0*/  BSYNC B1 ;  /* 0x0000000000017941 */ /* 0x000fea0003800000 */
.L_x_922:
[----:B------:R-:W-:Y:S01]  /*2d1b0*/  IMAD.MOV.U32 R13, RZ, RZ, R17 ;  /* 0x000000ffff0d7224 */ /* 0x000fe200078e0011 */
[----:B------:R-:W-:Y:S01]  /*2d1c0*/  MOV R12, RZ ;  /* 0x000000ff000c7202 */ /* 0x000fe20000000f00 */
[----:B------:R-:W-:Y:S02]  /*2d1d0*/  IMAD.MOV.U32 R11, RZ, RZ, 0x181f ;  /* 0x0000181fff0b7424 */ /* 0x000fe400078e00ff */
[----:B------:R-:W-:Y:S02]  /*2d1e0*/  IMAD.MOV.U32 R15, RZ, RZ, -0x1 ;  /* 0xffffffffff0f7424 */ /* 0x000fe400078e00ff */
[----:B------:R-:W-:Y:S02]  /*2d1f0*/  IMAD.MOV.U32 R3, RZ, RZ, R14 ;  /* 0x000000ffff037224 */ /* 0x000fe400078e000e */
[----:B------:R-:W-:-:S07]  /*2d200*/  IMAD R7, R7, 0x2, R16 ;  /* 0x0000000207077824 */ /* 0x000fce00078e0210 */
[----:B------:R-:W-:Y:S05]  /*2d210*/  WARPSYNC.COLLECTIVE R15, `(.L_x_924) ;  /* 0x000000000f087348 */ /* 0x000fea0003c00000 */
[----:B------:R0:W1:Y:S02]  /*2d220*/  SHFL.IDX P6, R14, R13, R12, R11 ;  /* 0x0000000c0d0e7389 */ /* 0x00006400000c000b */
[----:B01----:R-:W-:Y:S01]  /*2d230*/  ENDCOLLECTIVE ;  /* 0x000000000000791b */ /* 0x003fe20003800000 */
.L_x_924:
[----:B------:R-:W-:Y:S01]  /*2d240*/  ULDC.64 UR4, c[0x0][0x208] ;  /* 0x0000820000047ab9 */ /* 0x000fe20000000a00 */
[----:B------:R-:W-:Y:S01]  /*2d250*/  MOV R13, R19 ;  /* 0x00000013000d7202 */ /* 0x000fe20000000f00 */
[----:B------:R-:W-:Y:S01]  /*2d260*/  IMAD.MOV.U32 R12, RZ, RZ, 0x1 ;  /* 0x00000001ff0c7424 */ /* 0x000fe200078e00ff */
[----:B------:R-:W-:-:S04]  /*2d270*/  MOV R2, R14 ;  /* 0x0000000e00027202 */ /* 0x000fc80000000f00 */
        /* <DEDUP_REMOVED lines=16> */
.L_x_925:
[----:B------:R-:W-:Y:S01]  /*2d380*/  MOV R13, R17 ;  /* 0x00000011000d7202 */ /* 0x000fe20000000f00 */
[----:B------:R-:W-:-:S07]  /*2d390*/  IMAD.MOV.U32 R3, RZ, RZ, R14 ;  /* 0x000000ffff037224 */ /* 0x000fce00078e000e */
[----:B------:R-:W-:Y:S05]  /*2d3a0*/  WARPSYNC.COLLECTIVE R15, `(.L_x_926) ;  /* 0x000000000f087348 */ /* 0x000fea0003c00000 */
[----:B------:R0:W1:Y:S02]  /*2d3b0*/  SHFL.IDX P6, R14, R13, R12, R11 ;  /* 0x0000000c0d0e7389 */ /* 0x00006400000c000b */
[----:B01----:R-:W-:Y:S01]  /*2d3c0*/  ENDCOLLECTIVE ;  /* 0x000000000000791b */ /* 0x003fe20003800000 */
.L_x_926:
[----:B------:R-:W-:Y:S01]  /*2d3d0*/  ULDC.64 UR4, c[0x0][0x208] ;  /* 0x0000820000047ab9 */ /* 0x000fe20000000a00 */
[----:B------:R-:W-:Y:S01]  /*2d3e0*/  MOV R13, R19 ;  /* 0x00000013000d7202 */ /* 0x000fe20000000f00 */
[----:B------:R-:W-:Y:S02]  /*2d3f0*/  IMAD.MOV.U32 R12, RZ, RZ, 0x2 ;  /* 0x00000002ff0c7424 */ /* 0x000fe400078e00ff */
[----:B------:R-:W-:-:S05]  /*2d400*/  IMAD.MOV.U32 R2, RZ, RZ, R14 ;  /* 0x000000ffff027224 */ /* 0x000fca00078e000e */
        /* <DEDUP_REMOVED lines=16> */
.L_x_927:
[----:B------:R-:W-:Y:S01]  /*2d510*/  MOV R13, R17 ;  /* 0x00000011000d7202 */ /* 0x000fe20000000f00 */
[----:B------:R-:W-:-:S07]  /*2d520*/  IMAD.MOV.U32 R3, RZ, RZ, R14 ;  /* 0x000000ffff037224 */ /* 0x000fce00078e000e */
[----:B------:R-:W-:Y:S05]  /*2d530*/  WARPSYNC.COLLECTIVE R15, `(.L_x_928) ;  /* 0x000000000f087348 */ /* 0x000fea0003c00000 */
[----:B------:R0:W1:Y:S02]  /*2d540*/  SHFL.IDX P6, R14, R13, R12, R11 ;  /* 0x0000000c0d0e7389 */ /* 0x00006400000c000b */
[----:B01----:R-:W-:Y:S01]  /*2d550*/  ENDCOLLECTIVE ;  /* 0x000000000000791b */ /* 0x003fe20003800000 */
.L_x_928:
        /* <DEDUP_REMOVED lines=20> */
.L_x_929:
[----:B------:R-:W-:Y:S01]  /*2d6a0*/  MOV R13, R17 ;  /* 0x00000011000d7202 */ /* 0x000fe20000000f00 */
[----:B------:R-:W-:-:S07]  /*2d6b0*/  IMAD.MOV.U32 R3, RZ, RZ, R14 ;  /* 0x000000ffff037224 */ /* 0x000fce00078e000e */
[----:B------:R-:W-:Y:S05]  /*2d6c0*/  WARPSYNC.COLLECTIVE R15, `(.L_x_930) ;  /* 0x000000000f087348 */ /* 0x000fea0003c00000 */
[----:B------:R0:W1:Y:S02]  /*2d6d0*/  SHFL.IDX P6, R14, R13, R12, R11 ;  /* 0x0000000c0d0e7389 */ /* 0x00006400000c000b */
[----:B01----:R-:W-:Y:S01]  /*2d6e0*/  ENDCOLLECTIVE ;  /* 0x000000000000791b */ /* 0x003fe20003800000 */
.L_x_930:
        /* <DEDUP_REMOVED lines=20> */
.L_x_931:
[----:B------:R-:W-:Y:S01]  /*2d830*/  MOV R13, R17 ;  /* 0x00000011000d7202 */ /* 0x000fe20000000f00 */
[----:B------:R-:W-:-:S07]  /*2d840*/  IMAD.MOV.U32 R19, RZ, RZ, R14 ;  /* 0x000000ffff137224 */ /* 0x000fce00078e000e */
[----:B------:R-:W-:Y:S05]  /*2d850*/  WARPSYNC.COLLECTIVE R15, `(.L_x_932) ;  /* 0x000000000f087348 */ /* 0x000fea0003c00000 */
[----:B------:R0:W1:Y:S02]  /*2d860*/  SHFL.IDX P6, R14, R13, R12, R11 ;  /* 0x0000000c0d0e7389 */ /* 0x00006400000c000b */
[----:B01----:R-:W-:Y:S01]  /*2d870*/  ENDCOLLECTIVE ;  /* 0x000000000000791b */ /* 0x003fe20003800000 */
.L_x_932:
[----:B------:R-:W-:Y:S01]  /*2d880*/  IMAD.MOV.U32 R2, RZ, RZ, R14 ;  /* 0x000000ffff027224 */ /* 0x000fe200078e000e */
[----:B------:R-:W-:Y:S06]  /*2d890*/  BRA `(.L_x_933) ;  /* 0xffffffac00187947 */ /* 0x000fec000383ffff */
.L_x_783:
[----:B0-----:R0:W2:Y:S02]  /*2d8a0*/  SYNCS.PHASECHK.TRANS64.TRYWAIT P0, [R4+URZ+0x38860], R3 ;  /* 0x03886003040075a7 */ /* 0x0010a4000800017f */
[----:B--2---:R-:W-:Y:S05]  /*2d8b0*/  @!P0 NANOSLEEP.SYNCS 0x989680 ;  /* 0x009896800000895d */ /* 0x004fea0003900000 */
[----:B------:R-:W2:Y:S02]  /*2d8c0*/  @!P0 SYNCS.PHASECHK.TRANS64 P0, [R4+URZ+0x38860], R3 ;  /* 0x03886003040085a7 */ /* 0x000ea4000800007f */
[----:B--2---:R-:W-:Y:S05]  /*2d8d0*/  @!P0 BRA `(.L_x_783) ;  /* 0xfffffffc00f08947 */ /* 0x004fea000383ffff */
[----:B------:R-:W-:Y:S05]  /*2d8e0*/  BRA `(.L_x_934) ;  /* 0xffffffb0004c7947 */ /* 0x000fea000383ffff */
.L_x_784:
[----:B------:R-:W-:Y:S01]  /*2d8f0*/  BSSY B0, `(.L_x_935) ;  /* 0x0000008000007945 */ /* 0x000fe20003800000 */
[----:B------:R-:W-:Y:S01]  /*2d900*/  IMAD.MOV.U32 R13, RZ, RZ, R19 ;  /* 0x000000ffff0d7224 */ /* 0x000fe200078e0013 */
[----:B------:R-:W-:Y:S01]  /*2d910*/  MOV R12, RZ ;  /* 0x000000ff000c7202 */ /* 0x000fe20000000f00 */
[----:B------:R-:W-:Y:S02]  /*2d920*/  IMAD.MOV.U32 R11, RZ, RZ, 0x181f ;  /* 0x0000181fff0b7424 */ /* 0x000fe400078e00ff */
[----:B------:R-:W-:-:S07]  /*2d930*/  IMAD.MOV.U32 R15, RZ, RZ, -0x1 ;  /* 0xffffffffff0f7424 */ /* 0x000fce00078e00ff */
[----:B0-----:R-:W-:Y:S05]  /*2d940*/  WARPSYNC.COLLECTIVE R15, `(.L_x_936) ;  /* 0x000000000f087348 */ /* 0x001fea0003c00000 */
[----:B------:R1:W2:Y:S02]  /*2d950*/  SHFL.IDX P6, R14, R13, R12, R11 ;  /* 0x0000000c0d0e7389 */ /* 0x0002a400000c000b */
[----:B012---:R-:W-:Y:S01]  /*2d960*/  ENDCOLLECTIVE ;  /* 0x000000000000791b */ /* 0x007fe20003800000 */
.L_x_936:
[----:B------:R-:W-:Y:S05]  /*2d970*/  BSYNC B0 ;  /* 0x0000000000007941 */ /* 0x000fea0003800000 */
.L_x_935:
[----:B------:R-:W-:Y:S01]  /*2d980*/  IMAD.MOV.U32 R13, RZ, RZ, R17 ;  /* 0x000000ffff0d7224 */ /* 0x000fe200078e0011 */
[----:B------:R-:W-:Y:S01]  /*2d990*/  MOV R11, 0x181f ;  /* 0x0000181f000b7802 */ /* 0x000fe20000000f00 */
[----:B------:R-:W-:Y:S01]  /*2d9a0*/  IMAD.MOV.U32 R12, RZ, RZ, RZ ;  /* 0x000000ffff0c7224 */ /* 0x000fe200078e00ff */
[----:B------:R-:W-:Y:S01]  /*2d9b0*/  MOV R3, R14 ;  /* 0x0000000e00037202 */ /* 0x000fe20000000f00 */
[----:B------:R-:W-:Y:S01]  /*2d9c0*/  IMAD.MOV.U32 R15, RZ, RZ, -0x1 ;  /* 0xffffffffff0f7424 */ /* 0x000fe200078e00ff */
[C---:B------:R-:W-:Y:S01]  /*2d9d0*/  LOP3.LUT R0, R34.reuse, 0x40, RZ, 0xfc, !PT ;  /* 0x0000004022007812 */ /* 0x040fe200078efcff */
[C---:B------:R-:W-:Y:S01]  /*2d9e0*/  IMAD.SHL.U32 R8, R34.reuse, 0x2, RZ ;  /* 0x0000000222087824 */ /* 0x040fe200078e00ff */
[----:B------:R-:W-:-:S07]  /*2d9f0*/  LOP3.LUT R6, R34, 0x80, RZ, 0xfc, !PT ;  /* 0x0000008022067812 */ /* 0x000fce00078efcff */
[----:B------:R-:W-:Y:S05]  /*2da00*/  WARPSYNC.COLLECTIVE R15, `(.L_x_937) ;  /* 0x000000000f087348 */ /* 0x000fea0003c00000 */
[----:B------:R0:W1:Y:S02]  /*2da10*/  SHFL.IDX P6, R14, R13, R12, R11 ;  /* 0x0000000c0d0e7389 */ /* 0x00006400000c000b */
[----:B01----:R-:W-:Y:S01]  /*2da20*/  ENDCOLLECTIVE ;  /* 0x000000000000791b */ /* 0x003fe20003800000 */
.L_x_937:
[----:B------:R-:W-:Y:S01]  /*2da30*/  ULDC UR4, c[0x0][0x2f4] ;  /* 0x0000bd0000047ab9 */ /* 0x000fe20000000800 */
[----:B------:R-:W-:Y:S01]  /*2da40*/  ULDC.64 UR6, c[0x0][0x208] ;  /* 0x0000820000067ab9 */ /* 0x000fe20000000a00 */
[----:B------:R-:W-:Y:S02]  /*2da50*/  ISETP.GE.AND P3, PT, R34, UR4, PT ;  /* 0x0000000422007c0c */ /* 0x000fe4000bf66270 */
[----:B------:R-:W-:Y:S01]  /*2da60*/  ISETP.GE.AND P2, PT, R0, UR4, PT ;  /* 0x0000000400007c0c */ /* 0x000fe2000bf46270 */
[----:B------:R-:W-:Y:S01]  /*2da70*/  IMAD R0, R7, 0x2, R16 ;  /* 0x0000000207007824 */ /* 0x000fe200078e0210 */
[----:B------:R-:W-:Y:S02]  /*2da80*/  ISETP.LT.OR P4, PT, R5, 0x1, P3 ;  /* 0x000000010500780c */ /* 0x000fe40001f81670 */
[----:B------:R-:W-:Y:S01]  /*2da90*/  ISETP.GE.AND P1, PT, R6, UR4, PT ;  /* 0x0000000406007c0c */ /* 0x000fe2000bf26270 */
[----:B------:R-:W-:Y:S01]  /*2daa0*/  IMAD.MOV.U32 R13, RZ, RZ, R19 ;  /* 0x000000ffff0d7224 */ /* 0x000fe200078e0013 */
[----:B------:R-:W-:-:S02]  /*2dab0*/  MOV R12, 0x1 ;  /* 0x00000001000c7802 */ /* 0x000fc40000000f00 */
[----:B------:R-:W-:-:S04]  /*2dac0*/  IADD3 R2, P0, R14, R8, RZ ;  /* 0x000000080e027210 */ /* 0x000fc80007f1e0ff */
[----:B------:R-:W-:Y:S02]  /*2dad0*/  IADD3.X R3, RZ, R3, RZ, P0, !PT ;  /* 0x00000003ff037210 */ /* 0x000fe400007fe4ff */
[----:B------:R-:W-:-:S03]  /*2dae0*/  ISETP.LT.OR P0, PT, R5, 0x1, P2 ;  /* 0x000000010500780c */ /* 0x000fc60001701670 */
[----:B------:R-:W-:Y:S01]  /*2daf0*/  @!PT LDS RZ, [RZ] ;  /* 0x00000000fffff984 */ /* 0x000fe20000000800 */
[----:B------:R-:W-:Y:S01]  /*2db00*/  @!PT LDS RZ, [RZ] ;  /* 0x00000000fffff984 */ /* 0x000fe20000000800 */
[----:B------:R-:W-:Y:S01]  /*2db10*/  @!PT LDS RZ, [RZ] ;  /* 0x00000000fffff984 */ /* 0x000fe20000000800 */
[----:B------:R0:W-:Y:S01]  /*2db20*/  LDGSTS.E.BYPASS.LTC128B.128 [R0+0x400], desc[UR6][R2.64], !P4 ;  /* 0x0040000002007fae */ /* 0x0001e2000e101d46 */
[----:B------:R-:W-:-:S09]  /*2db30*/  ISETP.LT.OR P4, PT, R5, 0x1, P1 ;  /* 0x000000010500780c */ /* 0x000fd20000f81670 */
[----:B------:R0:W-:Y:S01]  /*2db40*/  LDGSTS.E.BYPASS.LTC128B.128 [R0+0x2c00], desc[UR6][R2.64+0x80], !P0 ;  /* 0x02c0008002007fae */ /* 0x0001e2000c101d46 */
[----:B------:R-:W-:-:S03]  /*2db50*/  ISETP.GE.AND P0, PT, R37, UR4, PT ;  /* 0x0000000425007c0c */ /* 0x000fc6000bf06270 */
[----:B------:R0:W-:Y:S01]  /*2db60*/  LDGSTS.E.BYPASS.LTC128B.128 [R0+0x5400], desc[UR6][R2.64+0x100], !P4 ;  /* 0x0540010002007fae */ /* 0x0001e2000e101d46 */
[----:B------:R-:W-:-:S13]  /*2db70*/  ISETP.LT.OR P4, PT, R5, 0x1, P0 ;  /* 0x000000010500780c */ /* 0x000fda0000781670 */
[----:B------:R0:W-:Y:S02]  /*2db80*/  LDGSTS.E.BYPASS.LTC128B.128 [R0+0x7c00], desc[UR6][R2.64+0x180], !P4 ;  /* 0x07c0018002007fae */ /* 0x0001e4000e101d46 */
[----:B0-----:R-:W-:Y:S05]  /*2db90*/  WARPSYNC.COLLECTIVE R15, `(.L_x_938) ;  /* 0x000000000f087348 */ /* 0x001fea0003c00000 */
[----:B------:R1:W2:Y:S02]  /*2dba0*/  SHFL.IDX P6, R14, R13, R12, R11 ;  /* 0x0000000c0d0e7389 */ /* 0x0002a400000c000b */
[----:B012---:R-:W-:Y:S01]  /*2dbb0*/  ENDCOLLECTIVE ;  /* 0x000000000000791b */ /* 0x007fe20003800000 */
.L_x_938:
[----:B------:R-:W-:Y:S02]  /*2dbc0*/  IMAD.MOV.U32 R13, RZ, RZ, R17 ;  /* 0x000000ffff0d7224 */ /* 0x000fe400078e0011 */
[----:B------:R-:W-:-:S07]  /*2dbd0*/  IMAD.MOV.U32 R3, RZ, RZ, R14 ;  /* 0x000000ffff037224 */ /* 0x000fce00078e000e */
[----:B------:R-:W-:Y:S05]  /*2dbe0*/  WARPSYNC.COLLECTIVE R15, `(.L_x_939) ;  /* 0x000000000f087348 */ /* 0x000fea0003c00000 */
[----:B------:R0:W1:Y:S02]  /*2dbf0*/  SHFL.IDX P6, R14, R13, R12, R11 ;  /* 0x0000000c0d0e7389 */ /* 0x00006400000c000b */
[----:B01----:R-:W-:Y:S01]  /*2dc00*/  ENDCOLLECTIVE ;  /* 0x000000000000791b */ /* 0x003fe20003800000 */
.L_x_939:
        /* <DEDUP_REMOVED lines=19> */
.L_x_940:
[----:B------:R-:W-:Y:S01]  /*2dd40*/  IMAD.MOV.U32 R13, RZ, RZ, R17 ;  /* 0x000000ffff0d7224 */ /* 0x000fe200078e0011 */
[----:B------:R-:W-:-:S07]  /*2dd50*/  MOV R7, R14 ;  /* 0x0000000e00077202 */ /* 0x000fce0000000f00 */
[----:B------:R-:W-:Y:S05]  /*2dd60*/  WARPSYNC.COLLECTIVE R15, `(.L_x_941) ;  /* 0x000000000f087348 */ /* 0x000fea0003c00000 */
[----:B------:R0:W1:Y:S02]  /*2dd70*/  SHFL.IDX P6, R14, R13, R12, R11 ;  /* 0x0000000c0d0e7389 */ /* 0x00006400000c000b */
[----:B01----:R-:W-:Y:S01]  /*2dd80*/  ENDCOLLECTIVE ;  /* 0x000000000000791b */ /* 0x003fe20003800000 */
.L_x_941:
        /* <DEDUP_REMOVED lines=19> */
.L_x_942:
[----:B------:R-:W-:Y:S01]  /*2dec0*/  MOV R13, R17 ;  /* 0x00000011000d7202 */ /* 0x000fe20000000f00 */
[----:B------:R-:W-:-:S07]  /*2ded0*/  IMAD.MOV.U32 R3, RZ, RZ, R14 ;  /* 0x000000ffff037224 */ /* 0x000fce00078e000e */
[----:B------:R-:W-:Y:S05]  /*2dee0*/  WARPSYNC.COLLECTIVE R15, `(.L_x_943) ;  /* 0x000000000f087348 */ /* 0x000fea0003c00000 */
[----:B------:R0:W1:Y:S02]  /*2def0*/  SHFL.IDX P6, R14, R13, R12, R11 ;  /* 0x0000000c0d0e7389 */ /* 0x00006400000c000b */
[----:B01----:R-:W-:Y:S01]  /*2df00*/  ENDCOLLECTIVE ;  /* 0x000000000000791b */ /* 0x003fe20003800000 */
.L_x_943:
        /* <DEDUP_REMOVED lines=19> */
.L_x_944:
[----:B------:R-:W-:Y:S02]  /*2e040*/  IMAD.MOV.U32 R13, RZ, RZ, R17 ;  /* 0x000000ffff0d7224 */ /* 0x000fe400078e0011 */
[----:B------:R-:W-:-:S07]  /*2e050*/  IMAD.MOV.U32 R19, RZ, RZ, R14 ;  /* 0x000000ffff137224 */ /* 0x000fce00078e000e */
[----:B------:R-:W-:Y:S05]  /*2e060*/  WARPSYNC.COLLECTIVE R15, `(.L_x_945) ;  /* 0x000000000f087348 */ /* 0x000fea0003c00000 */
[----:B------:R0:W1:Y:S02]  /*2e070*/  SHFL.IDX P6, R14, R13, R12, R11 ;  /* 0x0000000c0d0e7389 */ /* 0x00006400000c000b */
[----:B01----:R-:W-:Y:S01]  /*2e080*/  ENDCOLLECTIVE ;  /* 0x000000000000791b */ /* 0x003fe20003800000 */
.L_x_945:
[----:B------:R-:W-:Y:S05]  /*2e090*/  BRA `(.L_x_946) ;  /* 0xffffffac00707947 */ /* 0x000fea000383ffff */
.L_x_789:
        /* <DEDUP_REMOVED lines=8> */
.L_x_948:
[----:B------:R-:W-:Y:S05]  /*2e120*/  BSYNC B0 ;  /* 0x0000000000007941 */ /* 0x000fea0003800000 */
.L_x_947:
[----:B------:R-:W-:Y:S01]  /*2e130*/  IMAD.MOV.U32 R13, RZ, RZ, R24 ;  /* 0x000000ffff0d7224 */ /* 0x000fe200078e0018 */
[----:B------:R-:W-:Y:S01]  /*2e140*/  MOV R12, 0x1 ;  /* 0x00000001000c7802 */ /* 0x000fe20000000f00 */
[----:B------:R-:W-:Y:S02]  /*2e150*/  IMAD.MOV.U32 R11, RZ, RZ, 0x1f ;  /* 0x0000001fff0b7424 */ /* 0x000fe400078e00ff */
[----:B------:R-:W-:Y:S02]  /*2e160*/  IMAD.MOV.U32 R15, RZ, RZ, -0x1 ;  /* 0xffffffffff0f7424 */ /* 0x000fe400078e00ff */
[----:B------:R-:W-:Y:S02]  /*2e170*/  IMAD.IADD R7, R27, 0x1, R9 ;  /* 0x000000011b077824 */ /* 0x000fe400078e0209 */
[----:B------:R-:W-:-:S07]  /*2e180*/  IMAD.MOV.U32 R0, RZ, RZ, R14 ;  /* 0x000000ffff007224 */ /* 0x000fce00078e000e */
[----:B------:R-:W-:Y:S05]  /*2e190*/  WARPSYNC.COLLECTIVE R15, `(.L_x_949) ;  /* 0x000000000f087348 */ /* 0x000fea0003c00000 */
[----:B------:R0:W1:Y:S02]  /*2e1a0*/  SHFL.IDX P6, R14, R13, R12, R11 ;  /* 0x0000000c0d0e7389 */ /* 0x00006400000c000b */
[----:B01----:R-:W-:Y:S01]  /*2e1b0*/  ENDCOLLECTIVE ;  /* 0x000000000000791b */ /* 0x003fe20003800000 */
.L_x_949:
[----:B------:R-:W-:Y:S01]  /*2e1c0*/  ULDC UR4, c[0x0][0xc3c] ;  /* 0x00030f0000047ab9 */ /* 0x000fe20000000800 */
[----:B------:R-:W-:Y:S01]  /*2e1d0*/  ULDC.64 UR6, c[0x0][0x208] ;  /* 0x0000820000067ab9 */ /* 0x000fe20000000a00 */
[----:B------:R-:W-:-:S13]  /*2e1e0*/  ISETP.GE.OR P1, PT, R7, UR4, !P0 ;  /* 0x0000000407007c0c */ /* 0x000fda000c726670 */
[----:B------:R-:W0:Y:S08]  /*2e1f0*/  @!P1 LDC.64 R2, c[0x0][0xc80] ;  /* 0x00032000ff029b82 */ /* 0x000e300000000a00 */
[----:B------:R-:W1:Y:S01]  /*2e200*/  @!P1 LDC.64 R4, c[0x0][0xc78] ;  /* 0x00031e00ff049b82 */ /* 0x000e620000000a00 */
[----:B------:R-:W-:Y:S02]  /*2e210*/  MOV R11, RZ ;  /* 0x000000ff000b7202 */ /* 0x000fe40000000f00 */
[----:B------:R-:W-:Y:S01]  /*2e220*/  MOV R8, R14 ;  /* 0x0000000e00087202 */ /* 0x000fe20000000f00 */
        /* <DEDUP_REMOVED lines=9> */
[----:B------:R-:W-:Y:S02]  /*2e2c0*/  ISETP.GE.U32.AND P5, PT, R9, 0x10, PT ;  /* 0x000000100900780c */ /* 0x000fe40003fa6070 */
[----:B--2---:R-:W-:Y:S01]  /*2e2d0*/  @!P1 MOV R7, R6 ;  /* 0x0000000600079202 */ /* 0x004fe20000000f00 */
[----:B------:R-:W-:-:S02]  /*2e2e0*/  IMAD.MOV.U32 R6, RZ, RZ, RZ ;  /* 0x000000ffff067224 */ /* 0x000fc400078e00ff */
[----:B---3--:R-:W-:Y:S01]  /*2e2f0*/  @!P1 IMAD.MOV.U32 R4, RZ, RZ, R5 ;  /* 0x000000ffff049224 */ /* 0x008fe200078e0005 */
[----:B------:R-:W-:-:S03]  /*2e300*/  ISETP.NE.AND P1, PT, R9, RZ, PT ;  /* 0x000000ff0900720c */ /* 0x000fc60003f25270 */
[----:B------:R-:W-:-:S10]  /*2e310*/  IMAD R13, R4, R7, RZ ;  /* 0x00000007040d7224 */ /* 0x000fd400078e02ff */
[----:B------:R-:W-:Y:S05]  /*2e320*/  WARPSYNC.COLLECTIVE R15, `(.L_x_950) ;  /* 0x000000000f087348 */ /* 0x000fea0003c00000 */
[----:B------:R0:W1:Y:S02]  /*2e330*/  SHFL.UP P6, R14, R13, R12, R11 ;  /* 0x0400000c0d0e7389 */ /* 0x00006400000c000b */
[----:B01----:R-:W-:Y:S01]  /*2e340*/  ENDCOLLECTIVE ;  /* 0x000000000000791b */ /* 0x003fe20003800000 */
.L_x_950:
[----:B------:R-:W-:Y:S02]  /*2e350*/  MOV R12, 0x2 ;  /* 0x00000002000c7802 */ /* 0x000fe40000000f00 */
[----:B------:R-:W-:-:S05]  /*2e360*/  SEL R14, R14, RZ, P1 ;  /* 0x000000ff0e0e7207 */ /* 0x000fca0000800000 */
[----:B------:R-:W-:-:S04]  /*2e370*/  IMAD.IADD R5, R13, 0x1, R14 ;  /* 0x000000010d057824 */ /* 0x000fc800078e020e */
[----:B------:R-:W-:-:S07]  /*2e380*/  IMAD.MOV.U32 R13, RZ, RZ, R5 ;  /* 0x000000ffff0d7224 */ /* 0x000fce00078e0005 */
[----:B------:R-:W-:Y:S05]  /*2e390*/  WARPSYNC.COLLECTIVE R15, `(.L_x_951) ;  /* 0x000000000f087348 */ /* 0x000fea0003c00000 */
[----:B------:R0:W1:Y:S02]  /*2e3a0*/  SHFL.UP P6, R14, R13, R12, R11 ;  /* 0x0400000c0d0e7389 */ /* 0x00006400000c000b */
[----:B01----:R-:W-:Y:S01]  /*2e3b0*/  ENDCOLLECTIVE ;  /* 0x000000000000791b */ /* 0x003fe20003800000 */
.L_x_951:
[----:B------:R-:W-:Y:S02]  /*2e3c0*/  MOV R12, 0x4 ;  /* 0x00000004000c7802 */ /* 0x000fe40000000f00 */
[----:B------:R-:W-:-:S05]  /*2e3d0*/  SEL R2, R14, RZ, P2 ;  /* 0x000000ff0e027207 */ /* 0x000fca0001000000 */
[----:B------:R-:W-:-:S04]  /*2e3e0*/  IMAD.IADD R2, R5, 0x1, R2 ;  /* 0x0000000105027824 */ /* 0x000fc800078e0202 */
[----:B------:R-:W-:-:S07]  /*2e3f0*/  IMAD.MOV.U32 R13, RZ, RZ, R2 ;  /* 0x000000ffff0d7224 */ /* 0x000fce00078e0002 */
[----:B------:R-:W-:Y:S05]  /*2e400*/  WARPSYNC.COLLECTIVE R15, `(.L_x_952) ;  /* 0x000000000f087348 */ /* 0x000fea0003c00000 */
[----:B------:R0:W1:Y:S02]  /*2e410*/  SHFL.UP P6, R14, R13, R12, R11 ;  /* 0x0400000c0d0e7389 */ /* 0x00006400000c000b */
[----:B01----:R-:W-:Y:S01]  /*2e420*/  ENDCOLLECTIVE ;  /* 0x000000000000791b */ /* 0x003fe20003800000 */
.L_x_952:
[----:B------:R-:W-:Y:S02]  /*2e430*/  MOV R12, 0x8 ;  /* 0x00000008000c7802 */ /* 0x000fe40000000f00 */
[----:B------:R-:W-:-:S05]  /*2e440*/  SEL R3, R14, RZ, P3 ;  /* 0x000000ff0e037207 */ /* 0x000fca0001800000 */
[----:B------:R-:W-:-:S04]  /*2e450*/  IMAD.IADD R3, R2, 0x1, R3 ;  /* 0x0000000102037824 */ /* 0x000fc800078e0203 */
[----:B------:R-:W-:-:S07]  /*2e460*/  IMAD.MOV.U32 R13, RZ, RZ, R3 ;  /* 0x000000ffff0d7224 */ /* 0x000fce00078e0003 */
[----:B------:R-:W-:Y:S05]  /*2e470*/  WARPSYNC.COLLECTIVE R15, `(.L_x_953) ;  /* 0x000000000f087348 */ /* 0x000fea0003c00000 */
[----:B------:R0:W1:Y:S02]  /*2e480*/  SHFL.UP P6, R14, R13, R12, R11 ;  /* 0x0400000c0d0e7389 */ /* 0x00006400000c000b */
[----:B01----:R-:W-:Y:S01]  /*2e490*/  ENDCOLLECTIVE ;  /* 0x000000000000791b */ /* 0x003fe20003800000 */
.L_x_953:
[----:B------:R-:W-:Y:S02]  /*2e4a0*/  MOV R12, 0x10 ;  /* 0x00000010000c7802 */ /* 0x000fe40000000f00 */
[----:B------:R-:W-:-:S05]  /*2e4b0*/  SEL R14, R14, RZ, P4 ;  /* 0x000000ff0e0e7207 */ /* 0x000fca0002000000 */
[----:B------:R-:W-:-:S04]  /*2e4c0*/  IMAD.IADD R5, R3, 0x1, R14 ;  /* 0x0000000103057824 */ /* 0x000fc800078e020e */
[----:B------:R-:W-:-:S07]  /*2e4d0*/  IMAD.MOV.U32 R13, RZ, RZ, R5 ;  /* 0x000000ffff0d7224 */ /* 0x000fce00078e0005 */
[----:B------:R-:W-:Y:S05]  /*2e4e0*/  WARPSYNC.COLLECTIVE R15, `(.L_x_954) ;  /* 0x000000000f087348 */ /* 0x000fea0003c00000 */
[----:B------:R0:W1:Y:S02]  /*2e4f0*/  SHFL.UP P6, R14, R13, R12, R11 ;  /* 0x0400000c0d0e7389 */ /* 0x00006400000c000b */
[----:B01----:R-:W-:Y:S01]  /*2e500*/  ENDCOLLECTIVE ;  /* 0x000000000000791b */ /* 0x003fe20003800000 */
.L_x_954:
[----:B------:R-:W-:Y:S01]  /*2e510*/  MOV R12, 0x1f ;  /* 0x0000001f000c7802 */ /* 0x000fe20000000f00 */
[----:B------:R-:W-:Y:S01]  /*2e520*/  IMAD.MOV.U32 R11, RZ, RZ, 0x1f ;  /* 0x0000001fff0b7424 */ /* 0x000fe200078e00ff */
[----:B------:R-:W-:-:S05]  /*2e530*/  SEL R2, R14, RZ, P5 ;  /* 0x000000ff0e027207 */ /* 0x000fca0002800000 */
[----:B------:R-:W-:-:S04]  /*2e540*/  IMAD.IADD R2, R5, 0x1, R2 ;  /* 0x0000000105027824 */ /* 0x000fc800078e0202 */
[----:B------:R-:W-:-:S07]  /*2e550*/  IMAD.MOV.U32 R13, RZ, RZ, R2 ;  /* 0x000000ffff0d7224 */ /* 0x000fce00078e0002 */
[----:B------:R-:W-:Y:S05]  /*2e560*/  WARPSYNC.COLLECTIVE R15, `(.L_x_955) ;  /* 0x000000000f087348 */ /* 0x000fea0003c00000 */
[----:B------:R0:W1:Y:S02]  /*2e570*/  SHFL.IDX P6, R14, R13, R12, R11 ;  /* 0x0000000c0d0e7389 */ /* 0x00006400000c000b */
[----:B01----:R-:W-:Y:S01]  /*2e580*/  ENDCOLLECTIVE ;  /* 0x000000000000791b */ /* 0x003fe20003800000 */
.L_x_955:
[----:B------:R-:W-:Y:S05]  /*2e590*/  BRA `(.L_x_956) ;  /* 0xffffffac00947947 */ /* 0x000fea000383ffff */
.L_x_792:
[----:B------:R-:W-:Y:S01]  /*2e5a0*/  BSSY B0, `(.L_x_957) ;  /* 0x0000007000007945 */ /* 0x000fe20003800000 */
[----:B------:R-:W-:Y:S01]  /*2e5b0*/  MOV R12, 0x1 ;  /* 0x00000001000c7802 */ /* 0x000fe20000000f00 */
[----:B------:R-:W-:Y:S02]  /*2e5c0*/  IMAD.MOV.U32 R11, RZ, RZ, RZ ;  /* 0x000000ffff0b7224 */ /* 0x000fe400078e00ff */
[----:B------:R-:W-:-:S07]  /*2e5d0*/  IMAD.MOV.U32 R15, RZ, RZ, -0x1 ;  /* 0xffffffffff0f7424 */ /* 0x000fce00078e00ff */
[----:B------:R-:W-:Y:S05]  /*2e5e0*/  WARPSYNC.COLLECTIVE R15, `(.L_x_958) ;  /* 0x000000000f087348 */ /* 0x000fea0003c00000 */
[----:B------:R0:W1:Y:S02]  /*2e5f0*/  SHFL.UP P6, R14, R13, R12, R11 ;  /* 0x0400000c0d0e7389 */ /* 0x00006400000c000b */
[----:B01----:R-:W-:Y:S01]  /*2e600*/  ENDCOLLECTIVE ;  /* 0x000000000000791b */ /* 0x003fe20003800000 */
.L_x_958:
[----:B------:R-:W-:Y:S05]  /*2e610*/  BSYNC B0 ;  /* 0x0000000000007941 */ /* 0x000fea0003800000 */
.L_x_957:
[----:B------:R-:W-:Y:S01]  /*2e620*/  SEL R14, R14, RZ, P1 ;  /* 0x000000ff0e0e7207 */ /* 0x000fe20000800000 */
[----:B------:R-:W-:Y:S01]  /*2e630*/  IMAD.MOV.U32 R12, RZ, RZ, 0x2 ;  /* 0x00000002ff0c7424 */ /* 0x000fe200078e00ff */
[----:B------:R-:W-:Y:S01]  /*2e640*/  MOV R15, 0xffffffff ;  /* 0xffffffff000f7802 */ /* 0x000fe20000000f00 */
[----:B------:R-:W-:Y:S01]  /*2e650*/  IMAD.MOV.U32 R11, RZ, RZ, RZ ;  /* 0x000000ffff0b7224 */ /* 0x000fe200078e00ff */
[----:B------:R-:W-:-:S07]  /*2e660*/  IADD3 R13, R13, R14, RZ ;  /* 0x0000000e0d0d7210 */ /* 0x000fce0007ffe0ff */
[----:B------:R-:W-:Y:S05]  /*2e670*/  WARPSYNC.COLLECTIVE R15, `(.L_x_959) ;  /* 0x000000000f087348 */ /* 0x000fea0003c00000 */
[----:B------:R0:W1:Y:S02]  /*2e680*/  SHFL.UP P6, R14, R13, R12, R11 ;  /* 0x0400000c0d0e7389 */ /* 0x00006400000c000b */
[----:B01----:R-:W-:Y:S01]  /*2e690*/  ENDCOLLECTIVE ;  /* 0x000000000000791b */ /* 0x003fe20003800000 */
.L_x_959:
[----:B------:R-:W-:Y:S02]  /*2e6a0*/  MOV R12, 0x4 ;  /* 0x00000004000c7802 */ /* 0x000fe40000000f00 */
[----:B------:R-:W-:-:S05]  /*2e6b0*/  SEL R2, R14, RZ, P2 ;  /* 0x000000ff0e027207 */ /* 0x000fca0001000000 */
[----:B------:R-:W-:-:S04]  /*2e6c0*/  IMAD.IADD R2, R13, 0x1, R2 ;  /* 0x000000010d027824 */ /* 0x000fc800078e0202 */
[----:B------:R-:W-:-:S07]  /*2e6d0*/  IMAD.MOV.U32 R13, RZ, RZ, R2 ;  /* 0x000000ffff0d7224 */ /* 0x000fce00078e0002 */
[----:B------:R-:W-:Y:S05]  /*2e6e0*/  WARPSYNC.COLLECTIVE R15, `(.L_x_960) ;  /* 0x000000000f087348 */ /* 0x000fea0003c00000 */
[----:B------:R0:W1:Y:S02]  /*2e6f0*/  SHFL.UP P6, R14, R13, R12, R11 ;  /* 0x0400000c0d0e7389 */ /* 0x00006400000c000b */
[----:B01----:R-:W-:Y:S01]  /*2e700*/  ENDCOLLECTIVE ;  /* 0x000000000000791b */ /* 0x003fe20003800000 */
.L_x_960:
[----:B------:R-:W-:Y:S02]  /*2e710*/  MOV R12, 0x8 ;  /* 0x00000008000c7802 */ /* 0x000fe40000000f00 */
[----:B------:R-:W-:-:S05]  /*2e720*/  SEL R3, R14, RZ, P3 ;  /* 0x000000ff0e037207 */ /* 0x000fca0001800000 */
[----:B------:R-:W-:-:S04]  /*2e730*/  IMAD.IADD R3, R2, 0x1, R3 ;  /* 0x0000000102037824 */ /* 0x000fc800078e0203 */
[----:B------:R-:W-:-:S07]  /*2e740*/  IMAD.MOV.U32 R13, RZ, RZ, R3 ;  /* 0x000000ffff0d7224 */ /* 0x000fce00078e0003 */
[----:B------:R-:W-:Y:S05]  /*2e750*/  WARPSYNC.COLLECTIVE R15, `(.L_x_961) ;  /* 0x000000000f087348 */ /* 0x000fea0003c00000 */
[----:B------:R0:W1:Y:S02]  /*2e760*/  SHFL.UP P6, R14, R13, R12, R11 ;  /* 0x0400000c0d0e7389 */ /* 0x00006400000c000b */
[----:B01----:R-:W-:Y:S01]  /*2e770*/  ENDCOLLECTIVE ;  /* 0x000000000000791b */ /* 0x003fe20003800000 */
.L_x_961:
[----:B------:R-:W-:Y:S02]  /*2e780*/  MOV R12, 0x10 ;  /* 0x00000010000c7802 */ /* 0x000fe40000000f00 */
[----:B------:R-:W-:-:S05]  /*2e790*/  SEL R14, R14, RZ, P4 ;  /* 0x000000ff0e0e7207 */ /* 0x000fca0002000000 */
[----:B------:R-:W-:-:S04]  /*2e7a0*/  IMAD.IADD R5, R3, 0x1, R14 ;  /* 0x0000000103057824 */ /* 0x000fc800078e020e */
[----:B------:R-:W-:-:S07]  /*2e7b0*/  IMAD.MOV.U32 R13, RZ, RZ, R5 ;  /* 0x000000ffff0d7224 */ /* 0x000fce00078e0005 */
[----:B------:R-:W-:Y:S05]  /*2e7c0*/  WARPSYNC.COLLECTIVE R15, `(.L_x_962) ;  /* 0x000000000f087348 */ /* 0x000fea0003c00000 */
[----:B------:R0:W1:Y:S02]  /*2e7d0*/  SHFL.UP P6, R14, R13, R12, R11 ;  /* 0x0400000c0d0e7389 */ /* 0x00006400000c000b */
[----:B01----:R-:W-:Y:S01]  /*2e7e0*/  ENDCOLLECTIVE ;  /* 0x000000000000791b */ /* 0x003fe20003800000 */
.L_x_962:
        /* <DEDUP_REMOVED lines=8> */
.L_x_963:
[----:B------:R-:W-:Y:S05]  /*2e870*/  BRA `(.L_x_964) ;  /* 0xffffffac00847947 */ /* 0x000fea000383ffff */
.L_x_794:
[----:B------:R-:W-:Y:S01]  /*2e880*/  BSSY B0, `(.L_x_965) ;  /* 0x0000006000007945 */ /* 0x000fe20003800000 */
[----:B------:R-:W-:Y:S01]  /*2e890*/  PLOP3.LUT P6, PT, P6, PT, PT, 0x8, 0x0 ;  /* 0x000000000000781c */ /* 0x000fe200037ce170 */
[----:B------:R-:W-:-:S12]  /*2e8a0*/  IMAD.MOV.U32 R15, RZ, RZ, -0x1 ;  /* 0xffffffffff0f7424 */ /* 0x000fd800078e00ff */
[----:B0-----:R-:W-:Y:S05]  /*2e8b0*/  WARPSYNC.COLLECTIVE R15, `(.L_x_966) ;  /* 0x000000000f087348 */ /* 0x001fea0003c00000 */
[----:B------:R-:W-:Y:S01]  /*2e8c0*/  VOTE.ANY R14, PT, P6 ;  /* 0x00000000000e7806 */ /* 0x000fe200030e0100 */
[----:B0-----:R-:W-:Y:S06]  /*2e8d0*/  ENDCOLLECTIVE ;  /* 0x000000000000791b */ /* 0x001fec0003800000 */
.L_x_966:
[----:B------:R-:W-:Y:S05]  /*2e8e0*/  BSYNC B0 ;  /* 0x0000000000007941 */ /* 0x000fea0003800000 */
.L_x_965:
[----:B------:R-:W-:Y:S01]  /*2e8f0*/  MOV R3, R14 ;  /* 0x0000000e00037202 */ /* 0x000fe20000000f00 */
[----:B------:R-:W-:Y:S01]  /*2e900*/  IMAD.MOV.U32 R13, RZ, RZ, R7 ;  /* 0x000000ffff0d7224 */ /* 0x000fe200078e0007 */
[----:B------:R-:W-:Y:S01]  /*2e910*/  MOV R11, 0x1f ;  /* 0x0000001f000b7802 */ /* 0x000fe20000000f00 */
[----:B------:R-:W-:Y:S01]  /*2e920*/  IMAD.MOV.U32 R15, RZ, RZ, -0x1 ;  /* 0xffffffffff0f7424 */ /* 0x000fe200078e00ff */
[----:B------:R-:W0:Y:S02]  /*2e930*/  POPC R8, R3 ;  /* 0x0000000300087309 */ /* 0x000e240000000000 */
[----:B0-----:R-:W-:-:S07]  /*2e940*/  IMAD.MOV.U32 R12, RZ, RZ, R8 ;  /* 0x000000ffff0c7224 */ /* 0x001fce00078e0008 */
[----:B------:R-:W-:Y:S05]  /*2e950*/  WARPSYNC.COLLECTIVE R15, `(.L_x_967) ;  /* 0x000000000f087348 */ /* 0x000fea0003c00000 */
[----:B------:R0:W1:Y:S02]  /*2e960*/  SHFL.IDX P6, R14, R13, R12, R11 ;  /* 0x0000000c0d0e7389 */ /* 0x00006400000c000b */
[----:B01----:R-:W-:Y:S01]  /*2e970*/  ENDCOLLECTIVE ;  /* 0x000000000000791b */ /* 0x003fe20003800000 */
.L_x_967:
[----:B------:R-:W-:Y:S01]  /*2e980*/  MOV R13, R4 ;  /* 0x00000004000d7202 */ /* 0x000fe20000000f00 */
[----:B------:R-:W-:-:S07]  /*2e990*/  IMAD.MOV.U32 R7, RZ, RZ, R14 ;  /* 0x000000ffff077224 */ /* 0x000fce00078e000e */
[----:B------:R-:W-:Y:S05]  /*2e9a0*/  WARPSYNC.COLLECTIVE R15, `(.L_x_968) ;  /* 0x000000000f087348 */ /* 0x000fea0003c00000 */
[----:B------:R0:W1:Y:S02]  /*2e9b0*/  SHFL.IDX P6, R14, R13, R12, R11 ;  /* 0x0000000c0d0e7389 */ /* 0x00006400000c000b */
[----:B01----:R-:W-:Y:S01]  /*2e9c0*/  ENDCOLLECTIVE ;  /* 0x000000000000791b */ /* 0x003fe20003800000 */
.L_x_968:
[----:B------:R-:W-:Y:S01]  /*2e9d0*/  IMAD.MOV.U32 R4, RZ, RZ, R14 ;  /* 0x000000ffff047224 */ /* 0x000fe200078e000e */
[----:B------:R-:W-:Y:S06]  /*2e9e0*/  BRA `(.L_x_969) ;  /* 0xffffffac00647947 */ /* 0x000fec000383ffff */
.L_x_796:
[----:B------:R-:W-:Y:S01]  /*2e9f0*/  BSSY B0, `(.L_x_970) ;  /* 0x0000007000007945 */ /* 0x000fe20003800000 */
[----:B------:R-:W-:Y:S01]  /*2ea00*/  IMAD.MOV.U32 R13, RZ, RZ, R2 ;  /* 0x000000ffff0d7224 */ /* 0x000fe200078e0002 */
[----:B------:R-:W-:Y:S01]  /*2ea10*/  MOV R11, 0x1f ;  /* 0x0000001f000b7802 */ /* 0x000fe20000000f00 */
[----:B------:R-:W-:-:S07]  /*2ea20*/  IMAD.MOV.U32 R15, RZ, RZ, -0x1 ;  /* 0xffffffffff0f7424 */ /* 0x000fce00078e00ff */
[----:B0123--:R-:W-:Y:S05]  /*2ea30*/  WARPSYNC.COLLECTIVE R15, `(.L_x_971) ;  /* 0x000000000f087348 */ /* 0x00ffea0003c00000 */
[----:B------:R4:W0:Y:S02]  /*2ea40*/  SHFL.IDX P6, R14, R13, R12, R11 ;  /* 0x0000000c0d0e7389 */ /* 0x00082400000c000b */
[----:B01234-:R-:W-:Y:S01]  /*2ea50*/  ENDCOLLECTIVE ;  /* 0x000000000000791b */ /* 0x01ffe20003800000 */
.L_x_971:
[----:B------:R-:W-:Y:S05]  /*2ea60*/  BSYNC B0 ;  /* 0x0000000000007941 */ /* 0x000fea0003800000 */
.L_x_970:
[----:B------:R-:W-:Y:S01]  /*2ea70*/  IMAD.MOV.U32 R6, RZ, RZ, R14 ;  /* 0x000000ffff067224 */ /* 0x000fe200078e000e */
[----:B------:R-:W-:Y:S06]  /*2ea80*/  BRA `(.L_x_795) ;  /* 0xffffffac00547947 */ /* 0x000fec000383ffff */
.L_x_800:
[----:B-1----:R1:W3:Y:S02]  /*2ea90*/  SYNCS.PHASECHK.TRANS64.TRYWAIT P0, [R5+URZ+0x38820], R0 ;  /* 0x03882000050075a7 */ /* 0x0022e4000800017f */
[----:B---3--:R-:W-:Y:S05]  /*2eaa0*/  @!P0 NANOSLEEP.SYNCS 0x989680 ;  /* 0x009896800000895d */ /* 0x008fea0003900000 */
[----:B------:R-:W3:Y:S02]  /*2eab0*/  @!P0 SYNCS.PHASECHK.TRANS64 P0, [R5+URZ+0x38820], R0 ;  /* 0x03882000050085a7 */ /* 0x000ee4000800007f */
[----:B---3--:R-:W-:Y:S05]  /*2eac0*/  @!P0 BRA `(.L_x_800) ;  /* 0xfffffffc00f08947 */ /* 0x008fea000383ffff */
[----:B------:R-:W-:Y:S05]  /*2ead0*/  BRA `(.L_x_972) ;  /* 0xffffffb000ac7947 */ /* 0x000fea000383ffff */
.L_x_801:
[----:B------:R-:W3:Y:S01]  /*2eae0*/  S2R R2, SR_TID.X ;  /* 0x0000000000027919 */ /* 0x000ee20000002100 */
[----:B------:R-:W-:Y:S01]  /*2eaf0*/  BSSY B0, `(.L_x_973) ;  /* 0x000000a000007945 */ /* 0x000fe20003800000 */
[----:B------:R-:W-:Y:S01]  /*2eb00*/  IMAD.MOV.U32 R12, RZ, RZ, RZ ;  /* 0x000000ffff0c7224 */ /* 0x000fe200078e00ff */
[----:B------:R-:W-:Y:S01]  /*2eb10*/  MOV R15, 0xffffffff ;  /* 0xffffffff000f7802 */ /* 0x000fe20000000f00 */
[----:B------:R-:W-:Y:S01]  /*2eb20*/  IMAD.MOV.U32 R11, RZ, RZ, 0x1f ;  /* 0x0000001fff0b7424 */ /* 0x000fe200078e00ff */
[----:B---3--:R-:W-:-:S04]  /*2eb30*/  SHF.R.U32.HI R2, RZ, 0x5, R2 ;  /* 0x00000005ff027819 */ /* 0x008fc80000011602 */
[----:B------:R-:W-:-:S04]  /*2eb40*/  LOP3.LUT R2, R2, 0x3, RZ, 0xc0, !PT ;  /* 0x0000000302027812 */ /* 0x000fc800078ec0ff */
[----:B------:R-:W-:-:S07]  /*2eb50*/  MOV R13, R2 ;  /* 0x00000002000d7202 */ /* 0x000fce0000000f00 */
[----:B012---:R-:W-:Y:S05]  /*2eb60*/  WARPSYNC.COLLECTIVE R15, `(.L_x_974) ;  /* 0x000000000f087348 */ /* 0x007fea0003c00000 */
[----:B------:R3:W4:Y:S02]  /*2eb70*/  SHFL.IDX P6, R14, R13, R12, R11 ;  /* 0x0000000c0d0e7389 */ /* 0x00072400000c000b */
[----:B01234-:R-:W-:Y:S01]  /*2eb80*/  ENDCOLLECTIVE ;  /* 0x000000000000791b */ /* 0x01ffe20003800000 */
.L_x_974:
[----:B------:R-:W-:Y:S05]  /*2eb90*/  BSYNC B0 ;  /* 0x0000000000007941 */ /* 0x000fea0003800000 */
.L_x_973:
[----:B------:R-:W-:Y:S05]  /*2eba0*/  BRA `(.L_x_975) ;  /* 0xffffffb000947947 */ /* 0x000fea000383ffff */
.L_x_802:
[----:B------:R-:W-:Y:S01]  /*2ebb0*/  BSSY B0, `(.L_x_976) ;  /* 0x0000006000007945 */ /* 0x000fe20003800000 */
[----:B------:R-:W-:-:S07]  /*2ebc0*/  IMAD.MOV.U32 R15, RZ, RZ, -0x1 ;  /* 0xffffffffff0f7424 */ /* 0x000fce00078e00ff */
[----:B012---:R-:W-:Y:S05]  /*2ebd0*/  WARPSYNC.COLLECTIVE R15, `(.L_x_977) ;  /* 0x000000000f0c7348 */ /* 0x007fea0003c00000 */
[----:B------:R-:W-:Y:S02]  /*2ebe0*/  ELECT P6, UR62, PT ;  /* 0x00000000003e782f */ /* 0x000fe400038c0000 */
[----:B------:R-:W-:Y:S01]  /*2ebf0*/  MOV R14, UR62 ;  /* 0x0000003e000e7c02 */ /* 0x000fe20008000f00 */
[----:B012---:R-:W-:Y:S10]  /*2ec00*/  ENDCOLLECTIVE ;  /* 0x000000000000791b */ /* 0x007ff40003800000 */
.L_x_977:
[----:B------:R-:W-:Y:S05]  /*2ec10*/  BSYNC B0 ;  /* 0x0000000000007941 */ /* 0x000fea0003800000 */
.L_x_976:
[----:B------:R-:W-:Y:S05]  /*2ec20*/  BRA `(.L_x_978) ;  /* 0xffffffb000887947 */ /* 0x000fea000383ffff */
.L_x_804:
[----:B-1----:R1:W3:Y:S02]  /*2ec30*/  SYNCS.PHASECHK.TRANS64.TRYWAIT P1, [R3+URZ+0x38840], R2 ;  /* 0x03884002030075a7 */ /* 0x0022e4000802017f */
[----:B---3--:R-:W-:Y:S05]  /*2ec40*/  @!P1 NANOSLEEP.SYNCS 0x989680 ;  /* 0x009896800000995d */ /* 0x008fea0003900000 */
[----:B------:R-:W3:Y:S02]  /*2ec50*/  @!P1 SYNCS.PHASECHK.TRANS64 P1, [R3+URZ+0x38840], R2 ;  /* 0x03884002030095a7 */ /* 0x000ee4000802007f */
[----:B---3--:R-:W-:Y:S05]  /*2ec60*/  @!P1 BRA `(.L_x_804) ;  /* 0xfffffffc00f09947 */ /* 0x008fea000383ffff */
[----:B------:R-:W-:Y:S05]  /*2ec70*/  BRA `(.L_x_979) ;  /* 0xffffffb000a87947 */ /* 0x000fea000383ffff */
.L_x_806:
[----:B---3--:R3:W4:Y:S02]  /*2ec80*/  SYNCS.PHASECHK.TRANS64.TRYWAIT P1, [R23+URZ+0x38840], R0 ;  /* 0x03884000170075a7 */ /* 0x008724000802017f */
[----:B----4-:R-:W-:Y:S05]  /*2ec90*/  @!P1 NANOSLEEP.SYNCS 0x989680 ;  /* 0x009896800000995d */ /* 0x010fea0003900000 */
[----:B------:R-:W4:Y:S02]  /*2eca0*/  @!P1 SYNCS.PHASECHK.TRANS64 P1, [R23+URZ+0x38840], R0 ;  /* 0x03884000170095a7 */ /* 0x000f24000802007f */
[----:B----4-:R-:W-:Y:S05]  /*2ecb0*/  @!P1 BRA `(.L_x_806) ;  /* 0xfffffffc00f09947 */ /* 0x010fea000383ffff */
[----:B------:R-:W-:Y:S05]  /*2ecc0*/  BRA `(.L_x_980) ;  /* 0xffffffb000b47947 */ /* 0x000fea000383ffff */
.L_x_808:
[----:B----4-:R4:W0:Y:S02]  /*2ecd0*/  SYNCS.PHASECHK.TRANS64.TRYWAIT P1, [R3+URZ+0x38860], R2 ;  /* 0x03886002030075a7 */ /* 0x010824000802017f */
[----:B0-----:R-:W-:Y:S05]  /*2ece0*/  @!P1 NANOSLEEP.SYNCS 0x989680 ;  /* 0x009896800000995d */ /* 0x001fea0003900000 */
[----:B------:R-:W0:Y:S02]  /*2ecf0*/  @!P1 SYNCS.PHASECHK.TRANS64 P1, [R3+URZ+0x38860], R2 ;  /* 0x03886002030095a7 */ /* 0x000e24000802007f */
[----:B0-----:R-:W-:Y:S05]  /*2ed00*/  @!P1 BRA `(.L_x_808) ;  /* 0xfffffffc00f09947 */ /* 0x001fea000383ffff */
[----:B------:R-:W-:Y:S05]  /*2ed10*/  BRA `(.L_x_981) ;  /* 0xffffffb000b07947 */ /* 0x000fea000383ffff */
.L_x_982:
        /* <DEDUP_REMOVED lines=14> */
.L_x_15971:


//--------------------- .text._ZN7cutlass13device_kernelIN5flash11enable_sm90INS1_16FlashAttnFwdSm90INS1_25CollectiveMainloopFwdSm90ILi2EN4cute5tupleIJNS5_1CILi1EEES8_S8_EEENS6_IJNS7_ILi128EEENS7_ILi64EEENS7_ILi256EEEEEELi256ENS_6half_tEfNS_4arch4Sm90ELb0ELb1ELb0ELb0ELb1ELb0ELb0ELb1ELb1ELb1ELb1ELb0EEENS1_21CollectiveEpilogueFwdINS6_IJSA_SC_SB_EEES9_SE_SG_Li256ELb0ELb1ELb1ELb0EEENS1_19SingleTileSchedulerILb0ELb1ELb1ELi128EEEEEEEEEvNT_6ParamsE --------------------------
	.section	.text._ZN7cutlass13device_kernelIN5flash11enable_sm90INS1_16FlashAttnFwdSm90INS1_25CollectiveMainloopFwdSm90ILi2EN4cute5tupleIJNS5_1CILi1EEES8_S8_EEENS6_IJNS7_ILi128EEENS7_ILi64EEENS7_ILi256EEEEEELi256ENS_6half_tEfNS_4arch4Sm90ELb0ELb1ELb0ELb0ELb1ELb0ELb0ELb1ELb1ELb1ELb1ELb0EEENS1_21CollectiveEpilogueFwdINS6_IJSA_SC_SB_EEES9_SE_SG_Li256ELb0ELb1ELb1ELb0EEENS1_19SingleTileSchedulerILb0ELb1ELb1ELi128EEEEEEEEEvNT_6ParamsE,"ax",@progbits
	.align	128
.text._ZN7cutlass13device_kernelIN5flash11enable_sm90INS1_16FlashAttnFwdSm90INS1_25CollectiveMainloopFwdSm90ILi2EN4cute5tupleIJNS5_1CILi1EEES8_S8_EEENS6_IJNS7_ILi128EEENS7_ILi64EEENS7_ILi256EEEEEELi256ENS_6half_tEfNS_4arch4Sm90ELb0ELb1ELb0ELb0ELb1ELb0ELb0ELb1ELb1ELb1ELb1ELb0EEENS1_21CollectiveEpilogueFwdINS6_IJSA_SC_SB_EEES9_SE_SG_Li256ELb0ELb1ELb1ELb0EEENS1_19SingleTileSchedulerILb0ELb1ELb1ELi128EEEEEEEEEvNT_6ParamsE:
        .type           _ZN7cutlass13device_kernelIN5flash11enable_sm90INS1_16FlashAttnFwdSm90INS1_25CollectiveMainloopFwdSm90ILi2EN4cute5tupleIJNS5_1CILi1EEES8_S8_EEENS6_IJNS7_ILi128EEENS7_ILi64EEENS7_ILi256EEEEEELi256ENS_6half_tEfNS_4arch4Sm90ELb0ELb1ELb0ELb0ELb1ELb0ELb0ELb1ELb1ELb1ELb1ELb0EEENS1_21CollectiveEpilogueFwdINS6_IJSA_SC_SB_EEES9_SE_SG_Li256ELb0ELb1ELb1ELb0EEENS1_19SingleTileSchedulerILb0ELb1ELb1ELi128EEEEEEEEEvNT_6ParamsE,@function
        .size           _ZN7cutlass13device_kernelIN5flash11enable_sm90INS1_16FlashAttnFwdSm90INS1_25CollectiveMainloopFwdSm90ILi2EN4cute5tupleIJNS5_1CILi1EEES8_S8_EEENS6_IJNS7_ILi128EEENS7_ILi64EEENS7_ILi256EEEEEELi256ENS_6half_tEfNS_4arch4Sm90ELb0ELb1ELb0ELb0ELb1ELb0ELb0ELb1ELb1ELb1ELb1ELb0EEENS1_21CollectiveEpilogueFwdINS6_IJSA_SC_SB_EEES9_SE_SG_Li256ELb0ELb1ELb1ELb0EEENS1_19SingleTileSchedulerILb0ELb1ELb1ELi128EEEEEEEEEvNT_6ParamsE,(.L_x_15972 - _ZN7cutlass13device_kernelIN5flash11enable_sm90INS1_16FlashAttnFwdSm90INS1_25CollectiveMainloopFwdSm90ILi2EN4cute5tupleIJNS5_1CILi1EEES8_S8_EEENS6_IJNS7_ILi128EEENS7_ILi64EEENS7_ILi256EEEEEELi256ENS_6half_tEfNS_4arch4Sm90ELb0ELb1ELb0ELb0ELb1ELb0ELb0ELb1ELb1ELb1ELb1ELb0EEENS1_21CollectiveEpilogueFwdINS6_IJSA_SC_SB_EEES9_SE_SG_Li256ELb0ELb1ELb1ELb0EEENS1_19SingleTileSchedulerILb0ELb1ELb1ELi128EEEEEEEEEvNT_6ParamsE)
        .other          _ZN7cutlass13device_kernelIN5flash11enable_sm90INS1_16FlashAttnFwdSm90INS1_25CollectiveMainloopFwdSm90ILi2EN4cute5tupleIJNS5_1CILi1EEES8_S8_EEENS6_IJNS7_ILi128EEENS7_ILi64EEENS7_ILi256EEEEEELi256ENS_6half_tEfNS_4arch4Sm90ELb0ELb1ELb0ELb0ELb1ELb0ELb0ELb1ELb1ELb1ELb1ELb0EEENS1_21CollectiveEpilogueFwdINS6_IJSA_SC_SB_EEES9_SE_SG_Li256ELb0ELb1ELb1ELb0EEENS1_19SingleTileSchedulerILb0ELb1ELb1ELi128EEEEEEEEEvNT_6ParamsE,@"STO_CUDA_ENTRY STV_DEFAULT"
_ZN7cutlass13device_kernelIN5flash11enable_sm90INS1_16FlashAttnFwdSm90INS1_25CollectiveMainloopFwdSm90ILi2EN4cute5tupleIJNS5_1CILi1EEES8_S8_EEENS6_IJNS7_ILi128EEENS7_ILi64EEENS7_ILi256EEEEEELi256ENS_6half_tEfNS_4arch4Sm90ELb0ELb1ELb0ELb0ELb1ELb0ELb0ELb1ELb1ELb1ELb1ELb0EEENS1_21CollectiveEpilogueFwdINS6_IJSA_SC_SB_EEES9_SE_SG_Li256ELb0ELb1ELb1ELb0EEENS1_19SingleTileSchedulerILb0ELb1ELb1ELi128EEEEEEEEEvNT_6ParamsE:
        /* <DEDUP_REMOVED lines=45> */
.L_x_983:
        /* <DEDUP_REMOVED lines=22> */
.L_x_984:
        /* <DEDUP_REMOVED lines=18> */
.L_x_985:
        /* <DEDUP_REMOVED lines=22> */
.L_x_986:
        /* <DEDUP_REMOVED lines=23> */
.L_x_987:
[----:B------:R-:W-:Y:S01]  /*0820*/  UISETP.NE.AND UP0, UPT, UR9, URZ, UPT ;  /* 0x0000003f0900728c */ /* 0x000fe2000bf05270 */
[----:B------:R-:W-:Y:S01]  /*0830*/  NOP ;  /* 0x0000000000007918 */ /* 0x000fe20000000000 */
[----:B0-----:R-:W-:Y:S01]  /*0840*/  UMOV UR4, 0x1 ;  /* 0x0000000100047882 */ /* 0x001fe20000000000 */
[----:B------:R-:W-:Y:S01]  /*0850*/  ULDC.64 UR60, c[0x0][0x208] ;  /* 0x00008200003c7ab9 */ /* 0x000fe20000000a00 */
[----:B------:R-:W-:Y:S01]  /*0860*/  USEL UR4, UR4, 0x2, !UP0 ;  /* 0x0000000204047887 */ /* 0x000fe2000c000000 */
[----:B------:R-:W-:Y:S01]  /*0870*/  BSSY B6, `(.L_x_988) ;  /* 0x0001283000067945 */ /* 0x000fe20003800000 */
[----:B-1234-:R-:W-:Y:S01]  /*0880*/  BAR.SYNC.DEFER_BLOCKING 0x0 ;  /* 0x0000000000007b1d */ /* 0x01efe20000010000 */
[----:B------:R-:W-:-:S03]  /*0890*/  PLOP3.LUT P0, PT, PT, PT, UP0, 0x80, 0x0 ;  /* 0x000000000000781c */ /* 0x000fc60003f0f008 */
[----:B------:R-:W-:-:S05]  /*08a0*/  IMAD.U32 R2, RZ, RZ, UR4 ;  /* 0x00000004ff027e24 */ /* 0x000fca000f8e00ff */
[----:B------:R0:W-:Y:S05]  /*08b0*/  STL [R1+0x4], R2 ;  /* 0x0000040201007387 */ /* 0x0001ea0000100800 */
[----:B------:R-:W-:Y:S05]  /*08c0*/  @!P0 BRA `(.L_x_989) ;  /* 0x000000e800648947 */ /* 0x000fea0003800000 */
.L_x_990:
        /* <DEDUP_REMOVED lines=14> */
[----:B------:R-:W-:Y:S01]  /*09b0*/  IMAD.U32 R0, RZ, RZ, UR10 ;  /* 0x0000000aff007e24 */ /* 0x000fe2000f8e00ff */
[----:B--2---:R-:W-:Y:S01]  /*09c0*/  ISETP.LE.AND P0, PT, RZ, UR8, PT ;  /* 0x00000008ff007c0c */ /* 0x004fe2000bf03270 */
[----:B------:R-:W-:-:S03]  /*09d0*/  UIADD3 UR4, -UR10, URZ, URZ ;  /* 0x0000003f0a047290 */ /* 0x000fc6000fffe13f */
[----:B------:R1:W-:Y:S01]  /*09e0*/  STL [R1], R0 ;  /* 0x0000000001007387 */ /* 0x0003e20000100800 */
[----:B------:R-:W-:-:S08]  /*09f0*/  UIMAD UR6, UR7, UR4, UR6 ;  /* 0x00000004070672a4 */ /* 0x000fd0000f8e0206 */
[----:B------:R-:W-:Y:S05]  /*0a00*/  @!P0 BRA `(.L_x_991) ;  /* 0x0000012400a48947 */ /* 0x000fea0003800000 */
[----:B0-----:R-:W0:Y:S01]  /*0a10*/  LDC.64 R2, c[0x0][0x418] ;  /* 0x00010600ff027b82 */ /* 0x001e220000000a00 */
[----:B------:R-:W-:Y:S01]  /*0a20*/  ULDC UR4, c[0x0][0x448] ;  /* 0x0001120000047ab9 */ /* 0x000fe20000000800 */
[----:B------:R-:W-:Y:S01]  /*0a30*/  IADD3 R19, R26, -0x80, RZ ;  /* 0xffffff801a137810 */ /* 0x000fe20007ffe0ff */
[----:B------:R-:W-:-:S04]  /*0a40*/  UISETP.NE.AND UP0, UPT, UR4, 0x1, UPT ;  /* 0x000000010400788c */ /* 0x000fc8000bf05270 */
[----:B------:R-:W-:Y:S01]  /*0a50*/  UP2UR UR4, UPR, URZ, 0x1 ;  /* 0x000000013f047883 */ /* 0x000fe20008000000 */
[----:B------:R-:W1:Y:S05]  /*0a60*/  LDC R18, c[0x0][0x288] ;  /* 0x0000a200ff127b82 */ /* 0x000e6a0000000800 */
[----:B------:R-:W-:Y:S01]  /*0a70*/  IMAD.U32 R23, RZ, RZ, UR4 ;  /* 0x00000004ff177e24 */ /* 0x000fe2000f8e00ff */
[----:B------:R-:W-:Y:S01]  /*0a80*/  @UP0 ULDC UR9, c[0x0][0x44c] ;  /* 0x0001130000090ab9 */ /* 0x000fe20000000800 */
[----:B------:R-:W-:Y:S01]  /*0a90*/  @UP0 ULDC UR11, c[0x0][0x450] ;  /* 0x00011400000b0ab9 */ /* 0x000fe20000000800 */
[----:B------:R-:W2:Y:S01]  /*0aa0*/  LDC R17, c[0x0][0x424] ;  /* 0x00010900ff117b82 */ /* 0x000ea20000000800 */
[----:B------:R-:W-:-:S07]  /*0ab0*/  ULDC.64 UR4, c[0x0][0x9e0] ;  /* 0x0002780000047ab9 */ /* 0x000fce0000000a00 */
[----:B------:R-:W3:Y:S01]  /*0ac0*/  S2UR UR38, SR_CTAID.X ;  /* 0x00000000002679c3 */ /* 0x000ee20000002500 */
[----:B0-----:R-:W-:-:S04]  /*0ad0*/  ISETP.NE.U32.AND P0, PT, R2, RZ, PT ;  /* 0x000000ff0200720c */ /* 0x001fc80003f05070 */
[----:B------:R-:W-:-:S03]  /*0ae0*/  ISETP.NE.AND.EX P0, PT, R3, RZ, PT, P0 ;  /* 0x000000ff0300720c */ /* 0x000fc60003f05300 */
[----:B------:R-:W0:Y:S01]  /*0af0*/  LDC R4, c[0x0][0x2f0] ;  /* 0x0000bc00ff047b82 */ /* 0x000e220000000800 */
[----:B-1----:R-:W-:Y:S02]  /*0b00*/  IADD3 R0, -R18, 0x1, RZ ;  /* 0x0000000112007810 */ /* 0x002fe40007ffe1ff */
[----:B--2---:R-:W-:Y:S01]  /*0b10*/  SEL R17, R17, 0x1, P0 ;  /* 0x0000000111117807 */ /* 0x004fe20000000000 */
[----:B---3--:R-:W-:-:S04]  /*0b20*/  USHF.L.U32 UR38, UR38, 0x7, URZ ;  /* 0x0000000726267899 */ /* 0x008fc8000800063f */
[----:B------:R-:W-:Y:S02]  /*0b30*/  @UP0 UIADD3 UR8, UR38, 0x7f, URZ ;  /* 0x0000007f26080890 */ /* 0x000fe4000fffe03f */
[----:B------:R-:W-:Y:S01]  /*0b40*/  UIADD3 UR7, UR38, 0x7f, URZ ;  /* 0x0000007f26077890 */ /* 0x000fe2000fffe03f */
[----:B0-----:R-:W-:Y:S01]  /*0b50*/  IMAD R0, R17, R4, R0 ;  /* 0x0000000411007224 */ /* 0x001fe200078e0200 */
[----:B------:R-:W-:-:S04]  /*0b60*/  UIMAD.WIDE.U32 UR8, UR8, UR9, URZ ;  /* 0x00000009080872a5 */ /* 0x000fc8000f8e003f */
[----:B------:R-:W-:Y:S01]  /*0b70*/  R2UR UR10, R0 ;  /* 0x00000000000a72ca */ /* 0x000fe200000e0000 */
[----:B------:R-:W-:Y:S02]  /*0b80*/  @UP0 USHF.R.U32.HI UR7, URZ, UR11, UR9 ;  /* 0x0000000b3f070299 */ /* 0x000fe40008011609 */
[----:B------:R-:W-:-:S04]  /*0b90*/  UISETP.GE.AND UP0, UPT, UR5, 0x1, UPT ;  /* 0x000000010500788c */ /* 0x000fc8000bf06270 */
[----:B------:R-:W-:Y:S02]  /*0ba0*/  UP2UR UR8, UPR, URZ, 0x1 ;  /* 0x000000013f087883 */ /* 0x000fe40008000000 */
[----:B------:R-:W-:-:S04]  /*0bb0*/  PLOP3.LUT P0, PT, PT, PT, UP0, 0x40, 0x0 ;  /* 0x000000000000781c */ /* 0x000fc80003f0e808 */
[----:B------:R-:W-:Y:S01]  /*0bc0*/  UIADD3 UR7, UR10, UR7, URZ ;  /* 0x000000070a077290 */ /* 0x000fe2000fffe03f */
[----:B------:R-:W-:-:S03]  /*0bd0*/  IMAD.U32 R22, RZ, RZ, UR8 ;  /* 0x00000008ff167e24 */ /* 0x000fc6000f8e00ff */
[----:B------:R-:W-:-:S06]  /*0be0*/  UIADD3 UR4, UR7, UR4, URZ ;  /* 0x0000000407047290 */ /* 0x000fcc000fffe03f */
[----:B------:R-:W-:Y:S01]  /*0bf0*/  IMAD.U32 R0, RZ, RZ, UR4 ;  /* 0x00000004ff007e24 */ /* 0x000fe2000f8e00ff */
[----:B------:R-:W-:Y:S06]  /*0c00*/  @P0 BRA `(.L_x_992) ;  /* 0x0000000000400947 */ /* 0x000fec0003800000 */
[----:B------:R-:W-:Y:S01]  /*0c10*/  ISETP.LT.AND P0, PT, RZ, UR7, PT ;  /* 0x00000007ff007c0c */ /* 0x000fe2000bf01270 */
[----:B------:R-:W-:-:S12]  /*0c20*/  UIADD3 UR4, UR7, -0x1, URZ ;  /* 0xffffffff07047890 */ /* 0x000fd8000fffe03f */
[----:B------:R-:W-:Y:S05]  /*0c30*/  @P0 BRA `(.L_x_993) ;  /* 0x00000000001c0947 */ /* 0x000fea0003800000 */
[----:B------:R-:W-:Y:S02]  /*0c40*/  UISETP.NE.AND UP0, UPT, UR5, 0x1, UPT ;  /* 0x000000010500788c */ /* 0x000fe4000bf05270 */
[----:B------:R-:W-:-:S09]  /*0c50*/  UIADD3 UR4, -UR7, URZ, URZ ;  /* 0x0000003f07047290 */ /* 0x000fd2000fffe13f */
[----:B------:R-:W-:Y:S02]  /*0c60*/  @UP0 ULDC.64 UR10, c[0x0][0x9e8] ;  /* 0x00027a00000a0ab9 */ /* 0x000fe40000000a00 */
[----:B------:R-:W-:-:S04]  /*0c70*/  UIMAD.WIDE.U32 UR8, UR4, UR10, URZ ;  /* 0x0000000a040872a5 */ /* 0x000fc8000f8e003f */
[----:B------:R-:W-:-:S04]  /*0c80*/  @UP0 USHF.R.U32.HI UR4, URZ, UR11, UR9 ;  /* 0x0000000b3f040299 */ /* 0x000fc80008011609 */
[----:B------:R-:W-:Y:S01]  /*0c90*/  ULOP3.LUT UR4, URZ, UR4, URZ, 0x33, !UPT ;  /* 0x000000043f047292 */ /* 0x000fe2000f8e333f */
[----:B------:R-:W-:Y:S11]  /*0ca0*/  BRA `(.L_x_994) ;  /* 0x0000000000107947 */ /* 0x000ff60003800000 */
.L_x_993:
[----:B------:R-:W-:-:S11]  /*0cb0*/  UISETP.NE.AND UP0, UPT, UR5, 0x1, UPT ;  /* 0x000000010500788c */ /* 0x000fd6000bf05270 */
[----:B------:R-:W-:Y:S02]  /*0cc0*/  @UP0 ULDC.64 UR10, c[0x0][0x9e8] ;  /* 0x00027a00000a0ab9 */ /* 0x000fe40000000a00 */
[----:B------:R-:W-:-:S04]  /*0cd0*/  UIMAD.WIDE.U32 UR8, UR4, UR10, URZ ;  /* 0x0000000a040872a5 */ /* 0x000fc8000f8e003f */
[----:B------:R-:W-:-:S12]  /*0ce0*/  @UP0 USHF.R.U32.HI UR4, URZ, UR11, UR9 ;  /* 0x0000000b3f040299 */ /* 0x000fd80008011609 */
.L_x_994:
[----:B------:R-:W-:-:S06]  /*0cf0*/  UIMAD UR4, UR4, UR5, UR5 ;  /* 0x00000005040472a4 */ /* 0x000fcc000f8e0205 */
[----:B------:R-:W-:-:S07]  /*0d00*/  VIMNMX R0, R0, UR4, PT ;  /* 0x0000000400007c48 */ /* 0x000fce000bfe0100 */
.L_x_992:
[----:B------:R-:W-:Y:S01]  /*0d10*/  R2UR UR4, R23 ;  /* 0x00000000170472ca */ /* 0x000fe200000e0000 */
[CC--:B------:R-:W-:Y:S02]  /*0d20*/  IMAD R18, R17.reuse, R4.reuse, -R18 ;  /* 0x0000000411127224 */ /* 0x0c0fe400078e0a12 */
[----:B------:R-:W-:Y:S02]  /*0d30*/  VIADD R2, R0, 0x3f ;  /* 0x0000003f00027836 */ /* 0x000fe40000000000 */
[----:B------:R-:W-:Y:S01]  /*0d40*/  IMAD R0, R17, R4, 0x3f ;  /* 0x0000003f11007424 */ /* 0x000fe200078e0204 */
[----:B------:R-:W-:Y:S02]  /*0d50*/  R2UR UR7, R18 ;  /* 0x00000000120772ca */ /* 0x000fe400000e0000 */
[----:B------:R-:W-:Y:S02]  /*0d60*/  SHF.R.S32.HI R5, RZ, 0x1f, R2 ;  /* 0x0000001fff057819 */ /* 0x000fe40000011402 */
[----:B------:R-:W-:-:S02]  /*0d70*/  SHF.R.S32.HI R3, RZ, 0x1f, R0 ;  /* 0x0000001fff037819 */ /* 0x000fc40000011400 */
[----:B------:R-:W-:Y:S01]  /*0d80*/  LEA.HI R5, R5, R2, RZ, 0x6 ;  /* 0x0000000205057211 */ /* 0x000fe200078f30ff */
[----:B------:R-:W-:Y:S01]  /*0d90*/  UISETP.NE.AND UP0, UPT, UR4, URZ, UPT ;  /* 0x0000003f0400728c */ /* 0x000fe2000bf05270 */
[----:B------:R-:W-:Y:S02]  /*0da0*/  LEA.HI R3, R3, R0, RZ, 0x6 ;  /* 0x0000000003037211 */ /* 0x000fe400078f30ff */
[----:B------:R-:W-:Y:S01]  /*0db0*/  UMOV UR4, UR38 ;  /* 0x0000002600047c82 */ /* 0x000fe20008000000 */
[----:B------:R-:W-:Y:S02]  /*0dc0*/  SHF.R.S32.HI R0, RZ, 0x6, R5 ;  /* 0x00000006ff007819 */ /* 0x000fe40000011405 */
[----:B------:R-:W-:-:S04]  /*0dd0*/  SHF.R.S32.HI R3, RZ, 0x6, R3 ;  /* 0x00000006ff037819 */ /* 0x000fc80000011403 */
[----:B------:R-:W-:Y:S01]  /*0de0*/  VIMNMX R204, R3, R0, PT ;  /* 0x0000000003cc7248 */ /* 0x000fe20003fe0100 */
[----:B------:R-:W-:Y:S01]  /*0df0*/  @UP0 ULDC UR8, c[0x0][0x44c] ;  /* 0x0001130000080ab9 */ /* 0x000fe20000000800 */
[----:B------:R-:W-:Y:S01]  /*0e00*/  @UP0 ULDC UR10, c[0x0][0x450] ;  /* 0x00011400000a0ab9 */ /* 0x000fe20000000800 */
[----:B------:R-:W-:-:S04]  /*0e10*/  UIMAD.WIDE.U32 UR8, UR38, UR8, URZ ;  /* 0x00000008260872a5 */ /* 0x000fc8000f8e003f */
[----:B------:R-:W-:Y:S02]  /*0e20*/  @UP0 USHF.R.U32.HI UR4, URZ, UR10, UR9 ;  /* 0x0000000a3f040299 */ /* 0x000fe40008011609 */
[----:B------:R-:W-:Y:S02]  /*0e30*/  UISETP.GE.AND UP0, UPT, UR5, 0x1, UPT ;  /* 0x000000010500788c */ /* 0x000fe4000bf06270 */
[----:B------:R-:W-:-:S03]  /*0e40*/  UIADD3 UR4, UR7, UR4, URZ ;  /* 0x0000000407047290 */ /* 0x000fc6000fffe03f */
[----:B------:R-:W-:Y:S01]  /*0e50*/  ULDC UR7, c[0x0][0x9dc] ;  /* 0x0002770000077ab9 */ /* 0x000fe20000000800 */
[----:B------:R-:W-:Y:S01]  /*0e60*/  PLOP3.LUT P0, PT, PT, PT, UP0, 0x40, 0x0 ;  /* 0x000000000000781c */ /* 0x000fe20003f0e808 */
[----:B------:R-:W-:-:S12]  /*0e70*/  UIADD3 UR7, UR4, -UR7, URZ ;  /* 0x8000000704077290 */ /* 0x000fd8000fffe03f */
[----:B------:R-:W-:Y:S05]  /*0e80*/  @P0 BRA `(.L_x_995) ;  /* 0x0000000000440947 */ /* 0x000fea0003800000 */
[----:B------:R-:W-:-:S06]  /*0e90*/  UISETP.GT.AND UP0, UPT, UR4, -0x1, UPT ;  /* 0xffffffff0400788c */ /* 0x000fcc000bf04270 */
[----:B------:R-:W-:-:S13]  /*0ea0*/  PLOP3.LUT P0, PT, PT, PT, UP0, 0x80, 0x0 ;  /* 0x000000000000781c */ /* 0x000fda0003f0f008 */
[----:B------:R-:W-:Y:S05]  /*0eb0*/  @P0 BRA `(.L_x_996) ;  /* 0x00000000001c0947 */ /* 0x000fea0003800000 */
[----:B------:R-:W-:Y:S02]  /*0ec0*/  UISETP.NE.AND UP0, UPT, UR5, 0x1, UPT ;  /* 0x000000010500788c */ /* 0x000fe4000bf05270 */
[----:B------:R-:W-:-:S09]  /*0ed0*/  ULOP3.LUT UR4, URZ, UR4, URZ, 0x33, !UPT ;  /* 0x000000043f047292 */ /* 0x000fd2000f8e333f */
[----:B------:R-:W-:Y:S02]  /*0ee0*/  @UP0 ULDC.64 UR10, c[0x0][0x9e8] ;  /* 0x00027a00000a0ab9 */ /* 0x000fe40000000a00 */
[----:B------:R-:W-:-:S04]  /*0ef0*/  UIMAD.WIDE.U32 UR8, UR4, UR10, URZ ;  /* 0x0000000a040872a5 */ /* 0x000fc8000f8e003f */
[----:B------:R-:W-:-:S04]  /*0f00*/  @UP0 USHF.R.U32.HI UR4, URZ, UR11, UR9 ;  /* 0x0000000b3f040299 */ /* 0x000fc80008011609 */
[----:B------:R-:W-:Y:S01]  /*0f10*/  ULOP3.LUT UR4, URZ, UR4, URZ, 0x33, !UPT ;  /* 0x000000043f047292 */ /* 0x000fe2000f8e333f */
[----:B------:R-:W-:Y:S11]  /*0f20*/  BRA `(.L_x_997) ;  /* 0x0000000000107947 */ /* 0x000ff60003800000 */
.L_x_996:
[----:B------:R-:W-:-:S11]  /*0f30*/  UISETP.NE.AND UP0, UPT, UR5, 0x1, UPT ;  /* 0x000000010500788c */ /* 0x000fd6000bf05270 */
[----:B------:R-:W-:Y:S02]  /*0f40*/  @UP0 ULDC.64 UR10, c[0x0][0x9e8] ;  /* 0x00027a00000a0ab9 */ /* 0x000fe40000000a00 */
[----:B------:R-:W-:-:S04]  /*0f50*/  UIMAD.WIDE.U32 UR8, UR4, UR10, URZ ;  /* 0x0000000a040872a5 */ /* 0x000fc8000f8e003f */
[----:B------:R-:W-:-:S12]  /*0f60*/  @UP0 USHF.R.U32.HI UR4, URZ, UR11, UR9 ;  /* 0x0000000b3f040299 */ /* 0x000fd80008011609 */
.L_x_997:
[----:B------:R-:W-:-:S04]  /*0f70*/  UIMAD UR4, UR4, UR5, URZ ;  /* 0x00000005040472a4 */ /* 0x000fc8000f8e023f */
[----:B------:R-:W-:-:S04]  /*0f80*/  UISETP.LT.AND UP0, UPT, UR7, UR4, UPT ;  /* 0x000000040700728c */ /* 0x000fc8000bf01270 */
[----:B------:R-:W-:-:S12]  /*0f90*/  USEL UR7, UR7, UR4, !UP0 ;  /* 0x0000000407077287 */ /* 0x000fd8000c000000 */
.L_x_995:
[----:B------:R-:W-:Y:S02]  /*0fa0*/  USHF.R.S32.HI UR4, URZ, 0x1f, UR7 ;  /* 0x0000001f3f047899 */ /* 0x000fe40008011407 */
[----:B------:R-:W-:Y:S02]  /*0fb0*/  USHF.R.U32.HI UR11, URZ, 0x10, UR6 ;  /* 0x000000103f0b7899 */ /* 0x000fe40008011606 */
[----:B------:R-:W-:Y:S02]  /*0fc0*/  ULEA.HI UR4, UR4, UR7, URZ, 0x6 ;  /* 0x0000000704047291 */ /* 0x000fe4000f8f303f */
[----:B------:R-:W-:Y:S02]  /*0fd0*/  ULOP3.LUT UR7, UR6, 0xffff, URZ, 0xc0, !UPT ;  /* 0x0000ffff06077892 */ /* 0x000fe4000f8ec03f */
[----:B------:R-:W-:-:S04]  /*0fe0*/  USHF.R.S32.HI UR4, URZ, 0x6, UR4 ;  /* 0x000000063f047899 */ /* 0x000fc80008011404 */
[----:B------:R-:W-:-:S04]  /*0ff0*/  UISETP.LT.AND UP0, UPT, URZ, UR4, UPT ;  /* 0x000000043f00728c */ /* 0x000fc8000bf01270 */
[----:B------:R-:W-:Y:S02]  /*1000*/  USEL UR10, URZ, UR4, !UP0 ;  /* 0x000000043f0a7287 */ /* 0x000fe4000c000000 */
[----:B------:R-:W-:Y:S01]  /*1010*/  UISETP.NE.AND UP0, UPT, UR11, URZ, UPT ;  /* 0x0000003f0b00728c */ /* 0x000fe2000bf05270 */
[----:B------:R-:W-:-:S03]  /*1020*/  UMOV UR4, URZ ;  /* 0x0000003f00047c82 */ /* 0x000fc60008000000 */
[----:B------:R-:W-:-:S07]  /*1030*/  ISETP.GT.AND P0, PT, R204, UR10, PT ;  /* 0x0000000acc007c0c */ /* 0x000fce000bf04270 */
[----:B------:R-:W-:-:S06]  /*1040*/  @!UP0 ULDC UR11, c[0x0][0x9f0] ;  /* 0x00027c00000b8ab9 */ /* 0x000fcc0000000800 */
[----:B------:R-:W-:Y:S05]  /*1050*/  @!P0 BRA `(.L_x_998) ;  /* 0x00000000008c8947 */ /* 0x000fea0003800000 */
[----:B------:R-:W-:Y:S01]  /*1060*/  IMAD.U32 R5, RZ, RZ, UR11 ;  /* 0x0000000bff057e24 */ /* 0x000fe2000f8e00ff */
[----:B------:R-:W-:-:S04]  /*1070*/  UMOV UR4, URZ ;  /* 0x0000003f00047c82 */ /* 0x000fc80008000000 */
[----:B------:R-:W-:-:S04]  /*1080*/  IABS R0, R5 ;  /* 0x0000000500007213 */ /* 0x000fc80000000000 */
[----:B------:R-:W-:Y:S02]  /*1090*/  R2UR UR12, R0 ;  /* 0x00000000000c72ca */ /* 0x000fe400000e0000 */
[----:B------:R-:W-:Y:S02]  /*10a0*/  IADD3 R0, R5, -0x1, R204 ;  /* 0xffffffff05007810 */ /* 0x000fe40007ffe0cc */
[----:B------:R-:W-:Y:S02]  /*10b0*/  IABS R5, R5 ;  /* 0x0000000500057213 */ /* 0x000fe40000000000 */
[----:B------:R-:W-:Y:S02]  /*10c0*/  R2UR UR6, R0 ;  /* 0x00000000000672ca */ /* 0x000fe400000e0000 */
[----:B------:R-:W-:-:S05]  /*10d0*/  IADD3 R5, RZ, -R5, RZ ;  /* 0x80000005ff057210 */ /* 0x000fca0007ffe0ff */
[----:B------:R-:W0:Y:S06]  /*10e0*/  I2F.RP R2, UR12 ;  /* 0x0000000c00027d06 */ /* 0x000e2c0008209400 */
[----:B------:R-:W-:-:S06]  /*10f0*/  UIADD3 UR6, -UR10, UR6, URZ ;  /* 0x000000060a067290 */ /* 0x000fcc000fffe13f */
[----:B------:R-:W-:Y:S01]  /*1100*/  IMAD.U32 R0, RZ, RZ, UR6 ;  /* 0x00000006ff007e24 */ /* 0x000fe2000f8e00ff */
[----:B------:R-:W-:Y:S01]  /*1110*/  ULOP3.LUT UR6, UR6, UR11, URZ, 0x3c, !UPT ;  /* 0x0000000b06067292 */ /* 0x000fe2000f8e3c3f */
[----:B0-----:R-:W0:Y:S03]  /*1120*/  MUFU.RCP R2, R2 ;  /* 0x0000000200027308 */ /* 0x001e260000001000 */
[----:B------:R-:W-:-:S04]  /*1130*/  IABS R0, R0 ;  /* 0x0000000000007213 */ /* 0x000fc80000000000 */
[----:B------:R-:W-:Y:S01]  /*1140*/  R2UR UR9, R0 ;  /* 0x00000000000972ca */ /* 0x000fe200000e0000 */
[----:B------:R-:W-:Y:S02]  /*1150*/  IMAD.MOV.U32 R0, RZ, RZ, R5 ;  /* 0x000000ffff007224 */ /* 0x000fe400078e0005 */
[----:B0-----:R-:W-:-:S06]  /*1160*/  VIADD R3, R2, 0xffffffe ;  /* 0x0ffffffe02037836 */ /* 0x001fcc0000000000 */
        /* <DEDUP_REMOVED lines=18> */
.L_x_998:
[----:B------:R-:W-:Y:S02]  /*1290*/  UIMAD UR5, UR7, UR4, UR10 ;  /* 0x00000004070572a4 */ /* 0x000fe4000f8e020a */
[----:B------:R-:W-:Y:S01]  /*12a0*/  IMAD.U32 R3, RZ, RZ, UR4 ;  /* 0x00000004ff037e24 */ /* 0x000fe2000f8e00ff */
[----:B------:R-:W-:Y:S01]  /*12b0*/  PLOP3.LUT P0, PT, PT, PT, PT, 0x80, 0x0 ;  /* 0x000000000000781c */ /* 0x000fe20003f0f070 */
[----:B------:R-:W-:Y:S01]  /*12c0*/  IMAD.MOV.U32 R2, RZ, RZ, RZ ;  /* 0x000000ffff027224 */ /* 0x000fe200078e00ff */
[----:B------:R-:W-:Y:S01]  /*12d0*/  CS2R R150, SRZ ;  /* 0x0000000000967805 */ /* 0x000fe2000001ff00 */
[----:B------:R-:W-:Y:S01]  /*12e0*/  IMAD.MOV.U32 R0, RZ, RZ, RZ ;  /* 0x000000ffff007224 */ /* 0x000fe200078e00ff */
[----:B------:R-:W-:Y:S01]  /*12f0*/  VIADDMNMX R204, R3, UR5, R204, PT ;  /* 0x0000000503cc7c46 */ /* 0x000fe2000b8001cc */
[----:B------:R-:W-:Y:S01]  /*1300*/  IMAD.U32 R201, RZ, RZ, UR5 ;  /* 0x00000005ffc97e24 */ /* 0x000fe2000f8e00ff */
[----:B------:R-:W-:Y:S02]  /*1310*/  CS2R R148, SRZ ;  /* 0x0000000000947805 */ /* 0x000fe4000001ff00 */
[----:B------:R-:W-:-:S02]  /*1320*/  CS2R R146, SRZ ;  /* 0x0000000000927805 */ /* 0x000fc4000001ff00 */
[----:B------:R-:W-:Y:S02]  /*1330*/  ISETP.GT.AND P1, PT, R204, UR5, PT ;  /* 0x00000005cc007c0c */ /* 0x000fe4000bf24270 */
        /* <DEDUP_REMOVED lines=62> */
[----:B------:R-:W-:Y:S01]  /*1720*/  SHF.R.S32.HI R56, RZ, 0x1f, R19 ;  /* 0x0000001fff387819 */ /* 0x000fe20000011413 */
[----:B------:R-:W0:Y:S01]  /*1730*/  S2UR UR7, SR_CgaCtaId ;  /* 0x00000000000779c3 */ /* 0x000e220000008800 */
[----:B------:R-:W-:Y:S02]  /*1740*/  UMOV UR6, 0x400 ;  /* 0x0000040000067882 */ /* 0x000fe40000000000 */
[----:B------:R-:W-:-:S04]  /*1750*/  LEA.HI R57, R56, R19, RZ, 0x7 ;  /* 0x0000001338397211 */ /* 0x000fc800078f38ff */
[----:B------:R-:W-:-:S05]  /*1760*/  SHF.R.S32.HI R58, RZ, 0x7, R57 ;  /* 0x00000007ff3a7819 */ /* 0x000fca0000011439 */
        /* <DEDUP_REMOVED lines=23> */
[----:B------:R-:W-:Y:S02]  /*18e0*/  IMAD.U32 R6, RZ, RZ, UR4 ;  /* 0x00000004ff067e24 */ /* 0x000fe4000f8e00ff */
[----:B------:R-:W-:-:S02]  /*18f0*/  IMAD.U32 R7, RZ, RZ, UR5 ;  /* 0x00000005ff077e24 */ /* 0x000fc4000f8e00ff */
[----:B------:R-:W-:Y:S02]  /*1900*/  IMAD.MOV.U32 R8, RZ, RZ, 0x70 ;  /* 0x00000070ff087424 */ /* 0x000fe400078e00ff */
[----:B------:R-:W-:Y:S02]  /*1910*/  IMAD.MOV.U32 R12, RZ, RZ, 0x1 ;  /* 0x00000001ff0c7424 */ /* 0x000fe400078e00ff */
[----:B0-----:R-:W-:-:S07]  /*1920*/  IMAD.MOV.U32 R13, RZ, RZ, RZ ;  /* 0x000000ffff0d7224 */ /* 0x001fce00078e00ff */
[----:B------:R-:W-:-:S07]  /*1930*/  LEPC R20, `(.L_x_1000) ;  /* 0x000000001014794e */ /* 0x000fce0000000000 */
[----:B-1----:R-:W-:Y:S05]  /*1940*/  CALL.ABS.NOINC R2 ;  /* 0x0000000002007343 */ /* 0x002fea0003c00000 */
.L_x_1000:
[----:B------:R-:W-:Y:S02]  /*1950*/  R2UR UR4, R16 ;  /* 0x00000000100472ca */ /* 0x000fe400000e0000 */
[----:B------:R-:W-:-:S11]  /*1960*/  SHF.L.U32 R0, RZ, 0x1f, RZ ;  /* 0x0000001fff007819 */ /* 0x000fd600000006ff */
[----:B------:R-:W0:Y:S02]  /*1970*/  SYNCS.PHASECHK.TRANS64.TRYWAIT P0, [UR4+0x30800], R0 ;  /* 0x03080000ff0075a7 */ /* 0x000e240008000144 */
[----:B0-----:R-:W-:Y:S05]  /*1980*/  @!P0 BRA `(.L_x_1001) ;  /* 0x0000011400cc8947 */ /* 0x001fea0003800000 */
.L_x_1134:
[----:B------:R-:W2:Y:S02]  /*1990*/  LDL R2, [R1+0x4] ;  /* 0x0000040001027983 */ /* 0x000ea40000100800 */
[----:B--2---:R-:W-:-:S13]  /*19a0*/  R2UR UR4, R2 ;  /* 0x00000000020472ca */ /* 0x004fda00000e0000 */
[----:B------:R-:W-:-:S06]  /*19b0*/  ULOP3.LUT UR4, UR4, 0x1, URZ, 0xfc, !UPT ;  /* 0x0000000104047892 */ /* 0x000fcc000f8efc3f */
[----:B------:R-:W-:-:S05]  /*19c0*/  IMAD.U32 R2, RZ, RZ, UR4 ;  /* 0x00000004ff027e24 */ /* 0x000fca000f8e00ff */
[----:B------:R-:W-:-:S13]  /*19d0*/  ISETP.NE.AND P0, PT, R2, 0x3, PT ;  /* 0x000000030200780c */ /* 0x000fda0003f05270 */
[----:B------:R-:W-:Y:S05]  /*19e0*/  @!P0 BRA `(.L_x_1002) ;  /* 0x0000000000048947 */ /* 0x000fea0003800000 */
[----:B------:R-:W-:Y:S01]  /*19f0*/  BPT.TRAP 0x1 ;  /* 0x000000040000795c */ /* 0x000fe20000300000 */
.L_x_1002:
[----:B------:R-:W-:-:S13]  /*1a00*/  R2UR UR4, R16 ;  /* 0x00000000100472ca */ /* 0x000fda00000e0000 */
[----:B------:R1:W2:Y:S01]  /*1a10*/  SYNCS.PHASECHK.TRANS64.TRYWAIT P1, [UR4+0x30830], R0 ;  /* 0x03083000ff0075a7 */ /* 0x0002a20008020144 */
[----:B------:R-:W-:Y:S05]  /*1a20*/  @!P0 BRA `(.L_x_1003) ;  /* 0x0000000000048947 */ /* 0x000fea0003800000 */
[----:B------:R-:W-:Y:S01]  /*1a30*/  BPT.TRAP 0x1 ;  /* 0x000000040000795c */ /* 0x000fe20000300000 */
.L_x_1003:
[----:B------:R-:W-:-:S05]  /*1a40*/  IMAD.U32 R6, RZ, RZ, UR36 ;  /* 0x00000024ff067e24 */ /* 0x000fca000f8e00ff */
[----:B------:R-:W-:Y:S01]  /*1a50*/  LOP3.LUT R6, R6, 0x10000, RZ, 0xfc, !PT ;  /* 0x0001000006067812 */ /* 0x000fe200078efcff */
[----:B--2---:R-:W-:Y:S06]  /*1a60*/  @P1 BRA `(.L_x_1004) ;  /* 0x00000000000c1947 */ /* 0x004fec0003800000 */
[----:B------:R-:W-:-:S13]  /*1a70*/  R2UR UR4, R16 ;  /* 0x00000000100472ca */ /* 0x000fda00000e0000 */
[----:B------:R-:W2:Y:S02]  /*1a80*/  SYNCS.PHASECHK.TRANS64.TRYWAIT P1, [UR4+0x30830], R0 ;  /* 0x03083000ff0075a7 */ /* 0x000ea40008020144 */
[----:B--2---:R-:W-:Y:S05]  /*1a90*/  @!P1 BRA `(.L_x_1005) ;  /* 0x0000011400a49947 */ /* 0x004fea0003800000 */
.L_x_1004:
[----:B------:R-:W-:Y:S05]  /*1aa0*/  WARPSYNC.ALL ;  /* 0x0000000000007948 */ /* 0x000fea0003800000 */
[----:B------:R-:W-:Y:S02]  /*1ab0*/  MOV R7, 0x40000040 ;  /* 0x4000004000077802 */ /* 0x000fe40000000f00 */
[----:B------:R-:W-:Y:S01]  /*1ac0*/  R2UR UR4, R16 ;  /* 0x00000000100472ca */ /* 0x000fe200000e0000 */
[----:B------:R-:W-:Y:S01]  /*1ad0*/  WARPGROUP.ARRIVE ;  /* 0x00000000000079c5 */ /* 0x000fe20000000000 */
[----:B------:R-:W-:Y:S01]  /*1ae0*/  R2UR UR8, R6 ;  /* 0x00000000060872ca */ /* 0x000fe200000e0000 */
[----:B------:R-:W-:Y:S01]  /*1af0*/  UMOV UR11, 0x40000040 ;  /* 0x40000040000b7882 */ /* 0x000fe20000000000 */
[----:B------:R-:W-:Y:S01]  /*1b00*/  R2UR UR9, R7 ;  /* 0x00000000070972ca */ /* 0x000fe200000e0000 */
[----:B------:R-:W-:Y:S01]  /*1b10*/  UMOV UR13, 0x40000040 ;  /* 0x40000040000d7882 */ /* 0x000fe20000000000 */
[----:B------:R-:W-:Y:S01]  /*1b20*/  UMOV UR7, 0x40000040 ;  /* 0x4000004000077882 */ /* 0x000fe20000000000 */
[----:B------:R-:W-:Y:S01]  /*1b30*/  UMOV UR5, UR13 ;  /* 0x0000000d00057c82 */ /* 0x000fe20008000000 */
[----:B------:R-:W-:Y:S01]  /*1b40*/  IMAD.U32 R11, RZ, RZ, UR13 ;  /* 0x0000000dff0b7e24 */ /* 0x000fe2000f8e00ff */
[----:B------:R-:W-:Y:S01]  /*1b50*/  UMOV UR13, 0x40000040 ;  /* 0x40000040000d7882 */ /* 0x000fe20000000000 */
[----:B------:R-:W-:Y:S01]  /*1b60*/  UMOV UR15, 0x40000040 ;  /* 0x40000040000f7882 */ /* 0x000fe20000000000 */
[----:B------:R-:W-:Y:S01]  /*1b70*/  UMOV UR17, 0x40000040 ;  /* 0x4000004000117882 */ /* 0x000fe20000000000 */
[----:B------:R-:W-:Y:S01]  /*1b80*/  UMOV UR21, 0x40000040 ;  /* 0x4000004000157882 */ /* 0x000fe20000000000 */
[----:B------:R-:W-:Y:S01]  /*1b90*/  UIADD3 UR4, UR4, 0x20400, URZ ;  /* 0x0002040004047890 */ /* 0x000fe2000fffe03f */
[----:B------:R-:W-:Y:S01]  /*1ba0*/  UMOV UR25, 0x40000040 ;  /* 0x4000004000197882 */ /* 0x000fe20000000000 */
[----:B------:R-:W-:-:S02]  /*1bb0*/  UMOV UR29, 0x40000040 ;  /* 0x40000040001d7882 */ /* 0x000fc40000000000 */
[----:B------:R-:W-:Y:S01]  /*1bc0*/  USHF.R.U32.HI UR4, URZ, 0x4, UR4 ;  /* 0x000000043f047899 */ /* 0x000fe20008011604 */
[----:B------:R-:W-:Y:S01]  /*1bd0*/  UMOV UR33, 0x40000040 ;  /* 0x4000004000217882 */ /* 0x000fe20000000000 */
[----:B------:R-:W-:Y:S02]  /*1be0*/  UMOV UR37, 0x40000040 ;  /* 0x4000004000257882 */ /* 0x000fe40000000000 */
[----:B------:R-:W-:Y:S01]  /*1bf0*/  ULOP3.LUT UR4, UR4, 0x3fff, URZ, 0xc0, !UPT ;  /* 0x00003fff04047892 */ /* 0x000fe2000f8ec03f */
[----:B------:R-:W-:Y:S01]  /*1c00*/  UMOV UR41, 0x40000040 ;  /* 0x4000004000297882 */ /* 0x000fe20000000000 */
[----:B------:R-:W-:Y:S02]  /*1c10*/  UMOV UR45, 0x40000040 ;  /* 0x40000040002d7882 */ /* 0x000fe40000000000 */
[----:B------:R-:W-:Y:S01]  /*1c20*/  ULOP3.LUT UR18, UR4, 0x10000, URZ, 0xfc, !UPT ;  /* 0x0001000004127892 */ /* 0x000fe2000f8efc3f */
[----:B------:R-:W-:Y:S01]  /*1c30*/  UMOV UR49, 0x40000040 ;  /* 0x4000004000317882 */ /* 0x000fe20000000000 */
[----:B------:R-:W-:-:S02]  /*1c40*/  UMOV UR53, 0x40000040 ;  /* 0x4000004000357882 */ /* 0x000fc40000000000 */
[----:B------:R-:W-:Y:S02]  /*1c50*/  UIADD3 UR6, UR18, 0x2, URZ ;  /* 0x0000000212067890 */ /* 0x000fe4000fffe03f */
[----:B------:R-:W-:Y:S02]  /*1c60*/  UIADD3 UR14, UR18, 0x200, URZ ;  /* 0x00000200120e7890 */ /* 0x000fe4000fffe03f */
[----:B------:R-:W-:Y:S01]  /*1c70*/  IMAD.U32 R21, RZ, RZ, UR18 ;  /* 0x00000012ff157e24 */ /* 0x000fe2000f8e00ff */
[----:B------:R-:W-:Y:S02]  /*1c80*/  UMOV UR10, UR18 ;  /* 0x00000012000a7c82 */ /* 0x000fe40008000000 */
[----:B------:R-:W-:Y:S01]  /*1c90*/  HGMMA.64x64x16.F32 R24, gdesc[UR8], RZ, !UPT, gsb0 ;  /* 0x00e00000081879f0 */ /* 0x000fe2000c0008ff */
[----:B------:R-:W-:Y:S01]  /*1ca0*/  R2UR UR10, R6 ;  /* 0x00000000060a72ca */ /* 0x000fe200000e0000 */
[----:B------:R-:W-:Y:S02]  /*1cb0*/  UMOV UR9, 0x40000040 ;  /* 0x4000004000097882 */ /* 0x000fe40000000000 */
[----:B------:R-:W-:-:S10]  /*1cc0*/  IMAD.U32 R15, RZ, RZ, UR9 ;  /* 0x00000009ff0f7e24 */ /* 0x000fd4000f8e00ff */
[----:B------:R-:W-:Y:S02]  /*1cd0*/  UIADD3 UR4, UR10, 0x2, URZ ;  /* 0x000000020a047890 */ /* 0x000fe4000fffe03f */
[----:B------:R-:W-:Y:S02]  /*1ce0*/  UIADD3 UR16, UR10, 0x402, URZ ;  /* 0x000004020a107890 */ /* 0x000fe4000fffe03f */
[----:B------:R-:W-:Y:S02]  /*1cf0*/  UIADD3 UR20, UR10, 0x404, URZ ;  /* 0x000004040a147890 */ /* 0x000fe4000fffe03f */
[----:B------:R-:W-:Y:S01]  /*1d00*/  UIADD3 UR24, UR10, 0x406, URZ ;  /* 0x000004060a187890 */ /* 0x000fe2000fffe03f */
[----:B------:R-:W-:Y:S01]  /*1d10*/  UMOV UR12, UR4 ;  /* 0x00000004000c7c82 */ /* 0x000fe20008000000 */
[----:B------:R-:W-:Y:S01]  /*1d20*/  UIADD3 UR28, UR10, 0x800, URZ ;  /* 0x000008000a1c7890 */ /* 0x000fe2000fffe03f */
[----:B------:R-:W-:Y:S01]  /*1d30*/  IMAD.U32 R10, RZ, RZ, UR12 ;  /* 0x0000000cff0a7e24 */ /* 0x000fe2000f8e00ff */
[----:B------:R-:W-:Y:S01]  /*1d40*/  UMOV UR4, UR12 ;  /* 0x0000000c00047c82 */ /* 0x000fe20008000000 */
[----:B------:R-:W-:-:S02]  /*1d50*/  UIADD3 UR12, UR10, 0x400, URZ ;  /* 0x000004000a0c7890 */ /* 0x000fc4000fffe03f */
[----:B------:R-:W-:Y:S02]  /*1d60*/  UIADD3 UR32, UR10, 0x802, URZ ;  /* 0x000008020a207890 */ /* 0x000fe4000fffe03f */
[----:B------:R-:W-:Y:S02]  /*1d70*/  UIADD3 UR36, UR10, 0x804, URZ ;  /* 0x000008040a247890 */ /* 0x000fe4000fffe03f */
[----:B------:R-:W-:Y:S02]  /*1d80*/  UIADD3 UR40, UR10, 0x806, URZ ;  /* 0x000008060a287890 */ /* 0x000fe4000fffe03f */
[----:B------:R-:W-:Y:S02]  /*1d90*/  UIADD3 UR44, UR10, 0xc00, URZ ;  /* 0x00000c000a2c7890 */ /* 0x000fe4000fffe03f */
[----:B------:R-:W-:Y:S02]  /*1da0*/  UIADD3 UR48, UR10, 0xc02, URZ ;  /* 0x00000c020a307890 */ /* 0x000fe4000fffe03f */
[----:B------:R-:W-:Y:S01]  /*1db0*/  UIADD3 UR52, UR10, 0xc04, URZ ;  /* 0x00000c040a347890 */ /* 0x000fe2000fffe03f */
[----:B------:R-:W-:-:S02]  /*1dc0*/  WARPGROUP.DEPBAR.LE gsb0, 0x0 ;  /* 0x00008000000079c5 */ /* 0x000fc40000010000 */
[----:B------:R-:W-:-:S06]  /*1dd0*/  WARPGROUP.ARRIVE ;  /* 0x00000000000079c5 */ /* 0x000fcc0000000000 */
[----:B------:R-:W-:Y:S01]  /*1de0*/  HGMMA.64x64x16.F32 R24, gdesc[UR4], R24, gsb0 ;  /* 0x00e00000041879f0 */ /* 0x000fe20008000818 */
[----:B------:R-:W-:Y:S02]  /*1df0*/  UIADD3 UR4, UR10, 0x4, URZ ;  /* 0x000000040a047890 */ /* 0x000fe4000fffe03f */
[----:B------:R-:W-:Y:S01]  /*1e00*/  UIADD3 UR6, UR18, 0x4, URZ ;  /* 0x0000000412067890 */ /* 0x000fe2000fffe03f */
[----:B------:R-:W-:Y:S01]  /*1e10*/  UMOV UR5, UR9 ;  /* 0x0000000900057c82 */ /* 0x000fe20008000000 */
[----:B------:R-:W-:Y:S01]  /*1e20*/  UMOV UR7, 0x40000040 ;  /* 0x4000004000077882 */ /* 0x000fe20000000000 */
[----:B------:R-:W-:Y:S02]  /*1e30*/  UMOV UR9, 0x40000040 ;  /* 0x4000004000097882 */ /* 0x000fe40000000000 */
[----:B------:R-:W-:Y:S02]  /*1e40*/  UMOV UR8, UR4 ;  /* 0x0000000400087c82 */ /* 0x000fe40008000000 */
[----:B------:R-:W-:Y:S01]  /*1e50*/  UMOV UR4, UR8 ;  /* 0x0000000800047c82 */ /* 0x000fe20008000000 */
[----:B------:R-:W-:Y:S01]  /*1e60*/  IMAD.U32 R14, RZ, RZ, UR8 ;  /* 0x00000008ff0e7e24 */ /* 0x000fe2000f8e00ff */
[----:B------:R-:W-:-:S02]  /*1e70*/  UIADD3 UR8, UR10, 0x6, URZ ;  /* 0x000000060a087890 */ /* 0x000fc4000fffe03f */
[----:B------:R-:W-:Y:S01]  /*1e80*/  UIADD3 UR10, UR10, 0xc06, URZ ;  /* 0x00000c060a0a7890 */ /* 0x000fe2000fffe03f */
[----:B------:R-:W-:Y:S02]  /*1e90*/  WARPGROUP.DEPBAR.LE gsb0, 0x0 ;  /* 0x00008000000079c5 */ /* 0x000fe40000010000 */
[----:B------:R-:W-:-:S06]  /*1ea0*/  WARPGROUP.ARRIVE ;  /* 0x00000000000079c5 */ /* 0x000fcc0000000000 */
[----:B------:R-:W-:Y:S01]  /*1eb0*/  HGMMA.64x64x16.F32 R24, gdesc[UR4], R24, gsb0 ;  /* 0x00e00000041879f0 */ /* 0x000fe20008000818 */
[----:B------:R-:W-:Y:S01]  /*1ec0*/  UIADD3 UR6, UR18, 0x6, URZ ;  /* 0x0000000612067890 */ /* 0x000fe2000fffe03f */
[----:B------:R-:W-:Y:S01]  /*1ed0*/  UMOV UR4, UR8 ;  /* 0x0000000800047c82 */ /* 0x000fe20008000000 */
[----:B------:R-:W-:Y:S01]  /*1ee0*/  UMOV UR5, UR9 ;  /* 0x0000000900057c82 */ /* 0x000fe20008000000 */
[----:B------:R-:W-:Y:S01]  /*1ef0*/  UMOV UR7, 0x40000040 ;  /* 0x4000004000077882 */ /* 0x000fe20000000000 */
        /* <DEDUP_REMOVED lines=9> */
[----:B------:R-:W-:Y:S03]  /*1f90*/  HGMMA.64x64x16.F32 R24, gdesc[UR12], R24, gsb0 ;  /* 0x00e000000c1879f0 */ /* 0x000fe60008000818 */
        /* <DEDUP_REMOVED lines=68> */
[----:B------:R-:W-:Y:S01]  /*23e0*/  UMOV UR5, 0x40000040 ;  /* 0x4000004000057882 */ /* 0x000fe20000000000 */
[----:B------:R-:W-:Y:S01]  /*23f0*/  UMOV UR7, 0x40000040 ;  /* 0x4000004000077882 */ /* 0x000fe20000000000 */
[----:B------:R-:W-:Y:S01]  /*2400*/  MOV R12, UR4 ;  /* 0x00000004000c7c02 */ /* 0x000fe20008000f00 */
[----:B------:R-:W-:Y:S01]  /*2410*/  IMAD.U32 R13, RZ, RZ, UR5 ;  /* 0x00000005ff0d7e24 */ /* 0x000fe2000f8e00ff */
[----:B------:R-:W-:Y:S02]  /*2420*/  WARPGROUP.DEPBAR.LE gsb0, 0x0 ;  /* 0x00008000000079c5 */ /* 0x000fe40000010000 */
[----:B------:R-:W-:-:S06]  /*2430*/  WARPGROUP.ARRIVE ;  /* 0x00000000000079c5 */ /* 0x000fcc0000000000 */
[----:B------:R-:W-:Y:S03]  /*2440*/  HGMMA.64x64x16.F32 R24, gdesc[UR4], R24, gsb0 ;  /* 0x00e00000041879f0 */ /* 0x000fe60008000818 */
[----:B------:R-:W-:Y:S02]  /*2450*/  WARPGROUP.DEPBAR.LE gsb0, 0x0 ;  /* 0x00008000000079c5 */ /* 0x000fe40000010000 */
[----:B------:R-:W-:Y:S05]  /*2460*/  @!P0 BRA `(.L_x_1006) ;  /* 0x0000000000048947 */ /* 0x000fea0003800000 */
[----:B------:R-:W-:Y:S01]  /*2470*/  BPT.TRAP 0x1 ;  /* 0x000000040000795c */ /* 0x000fe20000300000 */
.L_x_1006:
[----:B01----:R-:W-:Y:S01]  /*2480*/  LOP3.LUT R0, R57, 0xffffff80, RZ, 0xc0, !PT ;  /* 0xffffff8039007812 */ /* 0x003fe200078ec0ff */
[----:B------:R-:W-:Y:S01]  /*2490*/  ULDC UR7, c[0x0][0x2f0] ;  /* 0x0000bc0000077ab9 */ /* 0x000fe20000000800 */
[----:B------:R-:W-:Y:S02]  /*24a0*/  R2UR UR5, R23 ;  /* 0x00000000170572ca */ /* 0x000fe400000e0000 */
[----:B------:R-:W-:Y:S01]  /*24b0*/  LEA.HI R56, R56, R19, RZ, 0x2 ;  /* 0x0000001338387211 */ /* 0x000fe200078f10ff */
[----:B------:R-:W-:Y:S01]  /*24c0*/  IMAD.IADD R0, R19, 0x1, -R0 ;  /* 0x0000000113007824 */ /* 0x000fe200078e0a00 */
[----:B------:R-:W-:Y:S02]  /*24d0*/  LEA.HI R5, R58, R58, RZ, 0x1 ;  /* 0x0000003a3a057211 */ /* 0x000fe400078f08ff */
[----:B------:R-:W-:Y:S02]  /*24e0*/  LOP3.LUT R56, R56, 0xfffffffc, RZ, 0xc0, !PT ;  /* 0xfffffffc38387812 */ /* 0x000fe400078ec0ff */
[----:B------:R-:W-:-:S02]  /*24f0*/  SHF.R.S32.HI R3, RZ, 0x1f, R0 ;  /* 0x0000001fff037819 */ /* 0x000fc40000011400 */
[----:B------:R-:W-:Y:S01]  /*2500*/  LOP3.LUT R5, R5, 0x3fffffe, RZ, 0xc0, !PT ;  /* 0x03fffffe05057812 */ /* 0x000fe200078ec0ff */
[----:B------:R-:W-:Y:S01]  /*2510*/  IMAD.IADD R56, R19, 0x1, -R56 ;  /* 0x0000000113387824 */ /* 0x000fe200078e0a38 */
[CC--:B------:R-:W-:Y:S01]  /*2520*/  LEA.HI R2, R3.reuse, R0.reuse, RZ, 0x2 ;  /* 0x0000000003027211 */ /* 0x0c0fe200078f10ff */
[----:B------:R-:W-:Y:S01]  /*2530*/  UISETP.NE.AND UP1, UPT, UR5, URZ, UPT ;  /* 0x0000003f0500728c */ /* 0x000fe2000bf25270 */
[----:B------:R-:W-:Y:S01]  /*2540*/  LEA.HI R4, R3, R0, RZ, 0x5 ;  /* 0x0000000003047211 */ /* 0x000fe200078f28ff */
[----:B------:R-:W-:Y:S01]  /*2550*/  IMAD.IADD R5, R58, 0x1, -R5 ;  /* 0x000000013a057824 */ /* 0x000fe200078e0a05 */
[--C-:B------:R-:W-:Y:S02]  /*2560*/  SHF.R.S32.HI R3, RZ, 0x2, R2.reuse ;  /* 0x00000002ff037819 */ /* 0x100fe40000011402 */
[----:B------:R-:W-:Y:S02]  /*2570*/  SHF.R.S32.HI R8, RZ, 0x1f, R2 ;  /* 0x0000001fff087819 */ /* 0x000fe40000011402 */
[----:B------:R-:W-:-:S02]  /*2580*/  SHF.R.S32.HI R4, RZ, 0x5, R4 ;  /* 0x00000005ff047819 */ /* 0x000fc40000011404 */
[----:B------:R-:W-:Y:S02]  /*2590*/  LEA.HI R8, R8, R3, RZ, 0x3 ;  /* 0x0000000308087211 */ /* 0x000fe400078f18ff */
[----:B------:R-:W-:Y:S01]  /*25a0*/  LEA.HI R9, R56, R56, RZ, 0x1 ;  /* 0x0000003838097211 */ /* 0x000fe200078f08ff */
[----:B------:R-:W-:Y:S01]  /*25b0*/  @UP1 ULDC UR5, c[0x0][0x450] ;  /* 0x0001140000051ab9 */ /* 0x000fe20000000800 */
[----:B------:R-:W-:Y:S02]  /*25c0*/  LEA R4, R4, UR38, 0x4 ;  /* 0x0000002604047c11 */ /* 0x000fe4000f8e20ff */
[----:B------:R-:W-:Y:S02]  /*25d0*/  LOP3.LUT R8, R8, 0xfffffff8, RZ, 0xc0, !PT ;  /* 0xfffffff808087812 */ /* 0x000fe400078ec0ff */
[----:B------:R-:W-:Y:S02]  /*25e0*/  R2UR UR4, R22 ;  /* 0x00000000160472ca */ /* 0x000fe400000e0000 */
[----:B------:R-:W-:-:S02]  /*25f0*/  LOP3.LUT R9, R9, 0x1ffffffe, RZ, 0xc0, !PT ;  /* 0x1ffffffe09097812 */ /* 0x000fc400078ec0ff */
[----:B------:R-:W-:Y:S01]  /*2600*/  IADD3 R4, R4, R3, -R8 ;  /* 0x0000000304047210 */ /* 0x000fe20007ffe808 */
[----:B------:R-:W-:Y:S01]  /*2610*/  IMAD.MOV.U32 R3, RZ, RZ, -0x40 ;  /* 0xffffffc0ff037424 */ /* 0x000fe200078e00ff */
[----:B------:R-:W-:Y:S01]  /*2620*/  PLOP3.LUT P1, PT, PT, PT, UP1, 0x80, 0x0 ;  /* 0x000000000000781c */ /* 0x000fe20003f2f018 */
[----:B------:R-:W-:Y:S01]  /*2630*/  IMAD.IADD R9, R56, 0x1, -R9 ;  /* 0x0000000138097824 */ /* 0x000fe200078e0a09 */
[----:B------:R-:W-:Y:S01]  /*2640*/  R2UR UR6, R16 ;  /* 0x00000000100672ca */ /* 0x000fe200000e0000 */
[----:B------:R-:W-:Y:S01]  /*2650*/  IMAD R60, R204, R3, 0x40 ;  /* 0x00000040cc3c7424 */ /* 0x000fe200078e0203 */
[----:B------:R-:W-:Y:S02]  /*2660*/  LEA R4, R5, R4, 0x6 ;  /* 0x0000000405047211 */ /* 0x000fe400078e30ff */
[----:B------:R-:W-:Y:S01]  /*2670*/  PLOP3.LUT P2, PT, PT, PT, UP1, 0x80, 0x0 ;  /* 0x000000000000781c */ /* 0x000fe20003f4f018 */
[----:B------:R-:W-:Y:S01]  /*2680*/  UISETP.NE.AND UP0, UPT, UR4, URZ, UPT ;  /* 0x0000003f0400728c */ /* 0x000fe2000bf05270 */
[----:B------:R-:W-:Y:S01]  /*2690*/  LOP3.LUT R3, R2, 0x7ffffffc, RZ, 0xc0, !PT ;  /* 0x7ffffffc02037812 */ /* 0x000fe200078ec0ff */
[----:B------:R-:W-:Y:S01]  /*26a0*/  IMAD R19, R9, 0x8, R4 ;  /* 0x0000000809137824 */ /* 0x000fe200078e0204 */
[----:B------:R-:W-:Y:S01]  /*26b0*/  @UP1 ULDC UR4, c[0x0][0x44c] ;  /* 0x0001130000041ab9 */ /* 0x000fe20000000800 */
[----:B------:R-:W-:-:S02]  /*26c0*/  LEA R58, R204, 0xffffffc0, 0x6 ;  /* 0xffffffc0cc3a7811 */ /* 0x000fc400078e30ff */
[----:B------:R-:W-:Y:S01]  /*26d0*/  @P1 IMAD.HI.U32 R5, R19, UR4, RZ ;  /* 0x0000000413051c27 */ /* 0x000fe2000f8e00ff */
[----:B------:R-:W-:Y:S01]  /*26e0*/  PLOP3.LUT P1, PT, PT, PT, UP0, 0x40, 0x0 ;  /* 0x000000000000781c */ /* 0x000fe20003f2e808 */
[----:B------:R-:W-:Y:S01]  /*26f0*/  UIADD3 UR4, UR6, 0x30840, URZ ;  /* 0x0003084006047890 */ /* 0x000fe2000fffe03f */
[----:B------:R-:W0:Y:S01]  /*2700*/  S2UR UR6, SR_CgaCtaId ;  /* 0x00000000000679c3 */ /* 0x000e220000008800 */
[----:B------:R-:W-:Y:S02]  /*2710*/  IMAD.MOV.U32 R4, RZ, RZ, R19 ;  /* 0x000000ffff047224 */ /* 0x000fe400078e0013 */
[----:B------:R-:W-:Y:S01]  /*2720*/  @P2 SHF.R.U32.HI R4, RZ, UR5, R5 ;  /* 0x00000005ff042c19 */ /* 0x000fe20008011605 */
[----:B------:R-:W-:Y:S01]  /*2730*/  IMAD.IADD R8, R0, 0x1, -R3 ;  /* 0x0000000100087824 */ /* 0x000fe200078e0a03 */
[----:B------:R-:W-:Y:S01]  /*2740*/  ULDC UR5, c[0x0][0x288] ;  /* 0x0000a20000057ab9 */ /* 0x000fe20000000800 */
[----:B------:R-:W-:Y:S01]  /*2750*/  VIADD R3, R60, 0x1 ;  /* 0x000000013c037836 */ /* 0x000fe20000000000 */
[----:B------:R-:W-:Y:S01]  /*2760*/  MOV R20, UR5 ;  /* 0x0000000500147c02 */ /* 0x000fe20008000f00 */
[----:B------:R-:W1:Y:S02]  /*2770*/  SHFL.IDX PT, R56, R4, RZ, 0x1c1f ;  /* 0x001c1fff04387589 */ /* 0x000e6400000e0000 */
[----:B------:R-:W-:-:S02]  /*2780*/  IMAD R0, R8, -0x2, R3 ;  /* 0xfffffffe08007824 */ /* 0x000fc400078e0203 */
[C---:B------:R-:W-:Y:S02]  /*2790*/  IMAD R3, R17.reuse, UR7, R60 ;  /* 0x0000000711037c24 */ /* 0x040fe4000f8e023c */
[----:B------:R-:W-:Y:S02]  /*27a0*/  IMAD R5, R17, UR7, R0 ;  /* 0x0000000711057c24 */ /* 0x000fe4000f8e0200 */
[----:B------:R-:W-:Y:S02]  /*27b0*/  IMAD R9, R8, -0x2, R3 ;  /* 0xfffffffe08097824 */ /* 0x000fe400078e0203 */
[----:B------:R-:W-:Y:S01]  /*27c0*/  IMAD.IADD R5, R5, 0x1, -R20 ;  /* 0x0000000105057824 */ /* 0x000fe200078e0a14 */
[----:B0-----:R-:W-:-:S03]  /*27d0*/  UPRMT UR4, UR6, 0x654, UR4 ;  /* 0x0000065406047896 */ /* 0x001fc60008000004 */
[----:B------:R-:W-:Y:S02]  /*27e0*/  ULDC UR6, c[0x0][0x9e0] ;  /* 0x0002780000067ab9 */ /* 0x000fe40000000800 */
[----:B------:R-:W-:-:S04]  /*27f0*/  VIADD R62, R5, UR6 ;  /* 0x00000006053e7c36 */ /* 0x000fc80008000000 */
[----:B------:R-:W-:Y:S01]  /*2800*/  SYNCS.ARRIVE.TRANS64.RED.A1T0 RZ, [UR4], RZ ;  /* 0x000000ffffff79a7 */ /* 0x000fe20008100404 */
[----:B------:R-:W-:Y:S01]  /*2810*/  ULDC UR4, c[0x0][0x9dc] ;  /* 0x0002770000047ab9 */ /* 0x000fe20000000800 */
[----:B-1----:R-:W-:Y:S01]  /*2820*/  VIADDMNMX R0, R56, R62, R9, PT ;  /* 0x0000003e38007246 */ /* 0x002fe20003800109 */
[----:B------:R-:W-:-:S06]  /*2830*/  ULOP3.LUT UR10, URZ, UR4, URZ, 0x33, !UPT ;  /* 0x000000043f0a7292 */ /* 0x000fcc000f8e333f */
[----:B------:R-:W-:Y:S02]  /*2840*/  VIADD R5, R5, UR10 ;  /* 0x0000000a05057c36 */ /* 0x000fe40008000000 */
[----:B------:R-:W-:Y:S02]  /*2850*/  IMAD.U32 R200, RZ, RZ, UR10 ;  /* 0x0000000affc87e24 */ /* 0x000fe4000f8e00ff */
[----:B------:R-:W-:Y:S01]  /*2860*/  IMAD.IADD R2, R5, 0x1, R56 ;  /* 0x0000000105027824 */ /* 0x000fe200078e0238 */
[----:B------:R-:W-:Y:S06]  /*2870*/  @P1 BRA `(.L_x_1007) ;  /* 0x0000000000641947 */ /* 0x000fec0003800000 */
[----:B------:R-:W-:Y:S01]  /*2880*/  IMAD R3, R17, UR7, R56 ;  /* 0x0000000711037c24 */ /* 0x000fe2000f8e0238 */
[----:B------:R-:W-:Y:S04]  /*2890*/  BSSY B0, `(.L_x_1008) ;  /* 0x0000013000007945 */ /* 0x000fe80003800000 */
[----:B------:R-:W-:-:S04]  /*28a0*/  IADD3 R3, R3, -R20, RZ ;  /* 0x8000001403037210 */ /* 0x000fc80007ffe0ff */
[----:B------:R-:W-:-:S13]  /*28b0*/  ISETP.GT.AND P1, PT, R3, -0x1, PT ;  /* 0xffffffff0300780c */ /* 0x000fda0003f24270 */
[----:B------:R-:W-:Y:S05]  /*28c0*/  @P1 BRA `(.L_x_1009) ;  /* 0x0000000000241947 */ /* 0x000fea0003800000 */
[----:B------:R-:W-:Y:S01]  /*28d0*/  ULDC UR4, c[0x0][0x9e4] ;  /* 0x0002790000047ab9 */ /* 0x000fe20000000800 */
[----:B------:R-:W-:Y:S01]  /*28e0*/  LOP3.LUT R3, RZ, R3, RZ, 0x33, !PT ;  /* 0x00000003ff037212 */ /* 0x000fe200078e33ff */
[----:B------:R-:W-:-:S05]  /*28f0*/  IMAD.U32 R57, RZ, RZ, UR4 ;  /* 0x00000004ff397e24 */ /* 0x000fca000f8e00ff */
[----:B------:R-:W-:-:S13]  /*2900*/  ISETP.NE.AND P1, PT, R57, 0x1, PT ;  /* 0x000000013900780c */ /* 0x000fda0003f25270 */
[----:B------:R-:W0:Y:S02]  /*2910*/  @P1 LDC.64 R64, c[0x0][0x9e8] ;  /* 0x00027a00ff401b82 */ /* 0x000e240000000a00 */
[----:B0-----:R-:W-:-:S05]  /*2920*/  @P1 IMAD.HI.U32 R56, R3, R64, RZ ;  /* 0x0000004003381227 */ /* 0x001fca00078e00ff */
[----:B------:R-:W-:-:S04]  /*2930*/  @P1 SHF.R.U32.HI R3, RZ, R65, R56 ;  /* 0x00000041ff031219 */ /* 0x000fc80000011638 */
[----:B------:R-:W-:Y:S01]  /*2940*/  LOP3.LUT R3, RZ, R3, RZ, 0x33, !PT ;  /* 0x00000003ff037212 */ /* 0x000fe200078e33ff */
[----:B------:R-:W-:Y:S06]  /*2950*/  BRA `(.L_x_1010) ;  /* 0x0000000000187947 */ /* 0x000fec0003800000 */
.L_x_1009:
[----:B------:R-:W-:Y:S02]  /*2960*/  ULDC UR4, c[0x0][0x9e4] ;  /* 0x0002790000047ab9 */ /* 0x000fe40000000800 */
[----:B------:R-:W-:-:S05]  /*2970*/  IMAD.U32 R57, RZ, RZ, UR4 ;  /* 0x00000004ff397e24 */ /* 0x000fca000f8e00ff */
[----:B------:R-:W-:-:S13]  /*2980*/  ISETP.NE.AND P1, PT, R57, 0x1, PT ;  /* 0x000000013900780c */ /* 0x000fda0003f25270 */
[----:B------:R-:W0:Y:S02]  /*2990*/  @P1 LDC.64 R64, c[0x0][0x9e8] ;  /* 0x00027a00ff401b82 */ /* 0x000e240000000a00 */
[----:B0-----:R-:W-:-:S05]  /*29a0*/  @P1 IMAD.HI.U32 R56, R3, R64, RZ ;  /* 0x0000004003381227 */ /* 0x001fca00078e00ff */
[----:B------:R-:W-:-:S07]  /*29b0*/  @P1 SHF.R.U32.HI R3, RZ, R65, R56 ;  /* 0x00000041ff031219 */ /* 0x000fce0000011638 */
.L_x_1010:
[----:B------:R-:W-:Y:S05]  /*29c0*/  BSYNC B0 ;  /* 0x0000000000007941 */ /* 0x000fea0003800000 */
.L_x_1008:
[----:B------:R-:W-:-:S04]  /*29d0*/  IMAD R3, R3, R57, -R58 ;  /* 0x0000003903037224 */ /* 0x000fc800078e0a3a */
[----:B------:R-:W-:-:S05]  /*29e0*/  IMAD R3, R8, -0x2, R3 ;  /* 0xfffffffe08037824 */ /* 0x000fca00078e0203 */
[----:B------:R-:W-:Y:S02]  /*29f0*/  VIADDMNMX R0, R3, R57, R0, PT ;  /* 0x0000003903007246 */ /* 0x000fe40003800100 */
[----:B------:R-:W-:-:S07]  /*2a00*/  VIMNMX R2, R2, R3, !PT ;  /* 0x0000000302027248 */ /* 0x000fce0007fe0100 */
.L_x_1007:
[C---:B------:R-:W-:Y:S01]  /*2a10*/  ISETP.GE.AND P2, PT, R60.reuse, 0x9, PT ;  /* 0x000000093c00780c */ /* 0x040fe20003f46270 */
[----:B------:R-:W0:Y:S01]  /*2a20*/  SHFL.IDX PT, R4, R4, 0x1, 0x1c1f ;  /* 0x003c1f0004047f89 */ /* 0x000e2200000e0000 */
[----:B------:R-:W-:Y:S02]  /*2a30*/  ISETP.GE.AND P1, PT, R60, 0x2, PT ;  /* 0x000000023c00780c */ /* 0x000fe40003f26270 */
[C---:B------:R-:W-:Y:S02]  /*2a40*/  ISETP.GT.AND P3, PT, R2.reuse, 0x8, !P2 ;  /* 0x000000080200780c */ /* 0x040fe40005764270 */
[----:B------:R-:W-:Y:S02]  /*2a50*/  ISETP.GT.AND P4, PT, R2, 0x1, !P1 ;  /* 0x000000010200780c */ /* 0x000fe40004f84270 */
[----:B------:R-:W-:Y:S02]  /*2a60*/  ISETP.LT.OR P3, PT, R0, 0x9, P3 ;  /* 0x000000090000780c */ /* 0x000fe40001f61670 */
[----:B------:R-:W-:-:S02]  /*2a70*/  ISETP.GE.AND P5, PT, R60, 0x11, PT ;  /* 0x000000113c00780c */ /* 0x000fc40003fa6270 */
[----:B------:R-:W-:Y:S02]  /*2a80*/  FSEL R64, R28, -INF , !P3 ;  /* 0xff8000001c407808 */ /* 0x000fe40005800000 */
[----:B------:R-:W-:Y:S02]  /*2a90*/  ISETP.LT.OR P4, PT, R0, 0x2, P4 ;  /* 0x000000020000780c */ /* 0x000fe40002781670 */
[----:B------:R-:W-:Y:S02]  /*2aa0*/  ISETP.GT.AND P3, PT, R2, 0x10, !P5 ;  /* 0x000000100200780c */ /* 0x000fe40006f64270 */
[----:B------:R-:W-:Y:S02]  /*2ab0*/  ISETP.GE.AND P6, PT, R60, 0xa, PT ;  /* 0x0000000a3c00780c */ /* 0x000fe40003fc6270 */
[----:B------:R-:W-:Y:S02]  /*2ac0*/  FSEL R56, R25, -INF , !P4 ;  /* 0xff80000019387808 */ /* 0x000fe40006000000 */
[----:B------:R-:W-:-:S02]  /*2ad0*/  P2R R59, PR, RZ, 0x20 ;  /* 0x00000020ff3b7803 */ /* 0x000fc40000000000 */
[----:B------:R-:W-:Y:S02]  /*2ae0*/  ISETP.LT.OR P3, PT, R0, 0x11, P3 ;  /* 0x000000110000780c */ /* 0x000fe40001f61670 */
[----:B------:R-:W-:Y:S02]  /*2af0*/  ISETP.GT.AND P4, PT, R2, 0x9, !P6 ;  /* 0x000000090200780c */ /* 0x000fe40007784270 */
[----:B------:R-:W-:Y:S02]  /*2b00*/  ISETP.GE.AND P5, PT, R60, 0x12, PT ;  /* 0x000000123c00780c */ /* 0x000fe40003fa6270 */
[----:B------:R-:W-:Y:S02]  /*2b10*/  FSEL R68, R32, -INF , !P3 ;  /* 0xff80000020447808 */ /* 0x000fe40005800000 */
[----:B------:R-:W-:Y:S02]  /*2b20*/  ISETP.LT.OR P4, PT, R0, 0xa, P4 ;  /* 0x0000000a0000780c */ /* 0x000fe40002781670 */
[----:B------:R-:W-:-:S02]  /*2b30*/  ISETP.GT.AND P3, PT, R2, 0x11, !P5 ;  /* 0x000000110200780c */ /* 0x000fc40006f64270 */
[----:B------:R-:W-:Y:S02]  /*2b40*/  FSEL R66, R29, -INF , !P4 ;  /* 0xff8000001d427808 */ /* 0x000fe40006000000 */
[----:B------:R-:W-:Y:S02]  /*2b50*/  ISETP.LT.OR P3, PT, R0, 0x12, P3 ;  /* 0x000000120000780c */ /* 0x000fe40001f61670 */
[----:B------:R-:W-:Y:S02]  /*2b60*/  ISETP.GE.AND P4, PT, R60, 0x19, PT ;  /* 0x000000193c00780c */ /* 0x000fe40003f86270 */
[----:B------:R-:W-:Y:S02]  /*2b70*/  FSEL R70, R33, -INF , !P3 ;  /* 0xff80000021467808 */ /* 0x000fe40005800000 */
[----:B------:R-:W-:Y:S02]  /*2b80*/  ISETP.GT.AND P3, PT, R2, 0x18, !P4 ;  /* 0x000000180200780c */ /* 0x000fe40006764270 */
[----:B------:R-:W-:-:S02]  /*2b90*/  P2R R33, PR, RZ, 0x10 ;  /* 0x00000010ff217803 */ /* 0x000fc40000000000 */
[----:B------:R-:W-:Y:S02]  /*2ba0*/  ISETP.LT.OR P3, PT, R0, 0x19, P3 ;  /* 0x000000190000780c */ /* 0x000fe40001f61670 */
[----:B------:R-:W-:Y:S02]  /*2bb0*/  ISETP.GE.AND P4, PT, R60, 0x1a, PT ;  /* 0x0000001a3c00780c */ /* 0x000fe40003f86270 */
[----:B------:R-:W-:Y:S02]  /*2bc0*/  FSEL R36, R36, -INF , !P3 ;  /* 0xff80000024247808 */ /* 0x000fe40005800000 */
[----:B------:R-:W-:Y:S02]  /*2bd0*/  ISETP.GT.AND P3, PT, R2, 0x19, !P4 ;  /* 0x000000190200780c */ /* 0x000fe40006764270 */
[----:B------:R-:W-:Y:S02]  /*2be0*/  P2R R61, PR, RZ, 0x10 ;  /* 0x00000010ff3d7803 */ /* 0x000fe40000000000 */
[----:B------:R-:W-:-:S02]  /*2bf0*/  ISETP.LT.OR P3, PT, R0, 0x1a, P3 ;  /* 0x0000001a0000780c */ /* 0x000fc40001f61670 */
[----:B------:R-:W-:Y:S02]  /*2c00*/  ISETP.GE.AND P4, PT, R60, 0x21, PT ;  /* 0x000000213c00780c */ /* 0x000fe40003f86270 */
[----:B------:R-:W-:Y:S02]  /*2c10*/  FSEL R72, R37, -INF , !P3 ;  /* 0xff80000025487808 */ /* 0x000fe40005800000 */
[----:B------:R-:W-:Y:S02]  /*2c20*/  ISETP.GT.AND P3, PT, R2, 0x20, !P4 ;  /* 0x000000200200780c */ /* 0x000fe40006764270 */
[----:B------:R-:W-:Y:S02]  /*2c30*/  P2R R37, PR, RZ, 0x10 ;  /* 0x00000010ff257803 */ /* 0x000fe40000000000 */
[----:B------:R-:W-:Y:S02]  /*2c40*/  ISETP.LT.OR P3, PT, R0, 0x21, P3 ;  /* 0x000000210000780c */ /* 0x000fe40001f61670 */
[----:B------:R-:W-:-:S02]  /*2c50*/  ISETP.GE.AND P4, PT, R60, 0x22, PT ;  /* 0x000000223c00780c */ /* 0x000fc40003f86270 */
[----:B------:R-:W-:Y:S02]  /*2c60*/  FSEL R40, R40, -INF , !P3 ;  /* 0xff80000028287808 */ /* 0x000fe40005800000 */
[----:B------:R-:W-:Y:S02]  /*2c70*/  ISETP.GT.AND P3, PT, R2, 0x21, !P4 ;  /* 0x000000210200780c */ /* 0x000fe40006764270 */
[----:B------:R-:W-:Y:S02]  /*2c80*/  P2R R63, PR, RZ, 0x10 ;  /* 0x00000010ff3f7803 */ /* 0x000fe40000000000 */
[----:B------:R-:W-:Y:S02]  /*2c90*/  ISETP.LT.OR P3, PT, R0, 0x22, P3 ;  /* 0x000000220000780c */ /* 0x000fe40001f61670 */
[----:B------:R-:W-:Y:S02]  /*2ca0*/  ISETP.GE.AND P4, PT, R60, 0x29, PT ;  /* 0x000000293c00780c */ /* 0x000fe40003f86270 */
[----:B------:R-:W-:-:S02]  /*2cb0*/  FSEL R74, R41, -INF , !P3 ;  /* 0xff800000294a7808 */ /* 0x000fc40005800000 */
[----:B------:R-:W-:Y:S02]  /*2cc0*/  ISETP.GT.AND P3, PT, R2, 0x28, !P4 ;  /* 0x000000280200780c */ /* 0x000fe40006764270 */
[----:B------:R-:W-:Y:S02]  /*2cd0*/  P2R R41, PR, RZ, 0x10 ;  /* 0x00000010ff297803 */ /* 0x000fe40000000000 */
[----:B------:R-:W-:Y:S02]  /*2ce0*/  ISETP.LT.OR P3, PT, R0, 0x29, P3 ;  /* 0x000000290000780c */ /* 0x000fe40001f61670 */
[----:B------:R-:W-:Y:S02]  /*2cf0*/  ISETP.GE.AND P4, PT, R60, 0x2a, PT ;  /* 0x0000002a3c00780c */ /* 0x000fe40003f86270 */
[----:B------:R-:W-:Y:S02]  /*2d00*/  FSEL R44, R44, -INF , !P3 ;  /* 0xff8000002c2c7808 */ /* 0x000fe40005800000 */
[----:B------:R-:W-:-:S02]  /*2d10*/  ISETP.GT.AND P3, PT, R2, 0x29, !P4 ;  /* 0x000000290200780c */ /* 0x000fc40006764270 */
[----:B------:R-:W-:Y:S02]  /*2d20*/  P2R R65, PR, RZ, 0x10 ;  /* 0x00000010ff417803 */ /* 0x000fe40000000000 */
[----:B------:R-:W-:Y:S02]  /*2d30*/  ISETP.LT.OR P3, PT, R0, 0x2a, P3 ;  /* 0x0000002a0000780c */ /* 0x000fe40001f61670 */
[----:B------:R-:W-:Y:S02]  /*2d40*/  P2R R29, PR, RZ, 0x20 ;  /* 0x00000020ff1d7803 */ /* 0x000fe40000000000 */
[----:B------:R-:W-:Y:S02]  /*2d50*/  FSEL R76, R45, -INF , !P3 ;  /* 0xff8000002d4c7808 */ /* 0x000fe40005800000 */
[----:B------:R-:W-:Y:S02]  /*2d60*/  ISETP.GE.AND P3, PT, R60, 0x31, PT ;  /* 0x000000313c00780c */ /* 0x000fe40003f66270 */
[----:B------:R-:W-:-:S02]  /*2d70*/  P2R R57, PR, RZ, 0x40 ;  /* 0x00000040ff397803 */ /* 0x000fc40000000000 */
[----:B------:R-:W-:Y:S02]  /*2d80*/  ISETP.GT.AND P4, PT, R2, 0x30, !P3 ;  /* 0x000000300200780c */ /* 0x000fe40005f84270 */
[----:B------:R-:W-:Y:S02]  /*2d90*/  R2UR UR4, R22 ;  /* 0x00000000160472ca */ /* 0x000fe400000e0000 */
[----:B------:R-:W-:-:S04]  /*2da0*/  ISETP.LT.OR P4, PT, R0, 0x31, P4 ;  /* 0x000000310000780c */ /* 0x000fc80002781670 */
[----:B------:R-:W-:Y:S02]  /*2db0*/  FSEL R48, R48, -INF , !P4 ;  /* 0xff80000030307808 */ /* 0x000fe40006000000 */
[----:B------:R-:W-:-:S04]  /*2dc0*/  ISETP.GE.AND P4, PT, R60, 0x32, PT ;  /* 0x000000323c00780c */ /* 0x000fc80003f86270 */
[----:B------:R-:W-:Y:S01]  /*2dd0*/  ISETP.GT.AND P5, PT, R2, 0x31, !P4 ;  /* 0x000000310200780c */ /* 0x000fe200067a4270 */
[----:B------:R-:W-:-:S03]  /*2de0*/  UISETP.NE.AND UP0, UPT, UR4, URZ, UPT ;  /* 0x0000003f0400728c */ /* 0x000fc6000bf05270 */
[----:B------:R-:W-:-:S04]  /*2df0*/  ISETP.LT.OR P5, PT, R0, 0x32, P5 ;  /* 0x000000320000780c */ /* 0x000fc80002fa1670 */
[----:B------:R-:W-:Y:S02]  /*2e00*/  FSEL R78, R49, -INF , !P5 ;  /* 0xff800000314e7808 */ /* 0x000fe40006800000 */
[----:B------:R-:W-:-:S04]  /*2e10*/  ISETP.GE.AND P5, PT, R60, 0x39, PT ;  /* 0x000000393c00780c */ /* 0x000fc80003fa6270 */
[----:B------:R-:W-:-:S04]  /*2e20*/  ISETP.GT.AND P6, PT, R2, 0x38, !P5 ;  /* 0x000000380200780c */ /* 0x000fc80006fc4270 */
[----:B------:R-:W-:-:S04]  /*2e30*/  ISETP.LT.OR P6, PT, R0, 0x39, P6 ;  /* 0x000000390000780c */ /* 0x000fc800037c1670 */
[----:B------:R-:W-:Y:S02]  /*2e40*/  FSEL R52, R52, -INF , !P6 ;  /* 0xff80000034347808 */ /* 0x000fe40007000000 */
[----:B------:R-:W-:-:S04]  /*2e50*/  ISETP.GE.AND P6, PT, R60, 0x1, PT ;  /* 0x000000013c00780c */ /* 0x000fc80003fc6270 */
[----:B------:R-:W-:Y:S02]  /*2e60*/  P2R R28, PR, RZ, 0x40 ;  /* 0x00000040ff1c7803 */ /* 0x000fe40000000000 */
[----:B------:R-:W-:-:S04]  /*2e70*/  ISETP.GT.AND P6, PT, R2, RZ, !P6 ;  /* 0x000000ff0200720c */ /* 0x000fc800077c4270 */
[----:B------:R-:W-:-:S04]  /*2e80*/  ISETP.LT.OR P6, PT, R0, 0x1, P6 ;  /* 0x000000010000780c */ /* 0x000fc800037c1670 */
[----:B------:R-:W-:Y:S02]  /*2e90*/  FSEL R32, R24, -INF , !P6 ;  /* 0xff80000018207808 */ /* 0x000fe40007000000 */
[----:B------:R-:W-:-:S04]  /*2ea0*/  ISETP.GE.AND P6, PT, R60, 0x3a, PT ;  /* 0x0000003a3c00780c */ /* 0x000fc80003fc6270 */
[----:B------:R-:W-:Y:S02]  /*2eb0*/  P2R R45, PR, RZ, 0x40 ;  /* 0x00000040ff2d7803 */ /* 0x000fe40000000000 */
[----:B------:R-:W-:Y:S01]  /*2ec0*/  ISETP.GT.AND P6, PT, R2, 0x39, !P6 ;  /* 0x000000390200780c */ /* 0x000fe200077c4270 */
[----:B0-----:R-:W-:-:S03]  /*2ed0*/  IMAD.IADD R2, R5, 0x1, R4 ;  /* 0x0000000105027824 */ /* 0x001fc600078e0204 */
[----:B------:R-:W-:Y:S02]  /*2ee0*/  ISETP.LT.OR P6, PT, R0, 0x3a, P6 ;  /* 0x0000003a0000780c */ /* 0x000fe400037c1670 */
[----:B------:R-:W-:Y:S02]  /*2ef0*/  VIADDMNMX R0, R4, R62, R9, PT ;  /* 0x0000003e04007246 */ /* 0x000fe40003800109 */
[----:B------:R-:W-:Y:S02]  /*2f00*/  FSEL R60, R53, -INF , !P6 ;  /* 0xff800000353c7808 */ /* 0x000fe40007000000 */
[----:B------:R-:W-:-:S13]  /*2f10*/  PLOP3.LUT P6, PT, PT, PT, UP0, 0x40, 0x0 ;  /* 0x000000000000781c */ /* 0x000fda0003fce808 */
[----:B------:R-:W-:Y:S05]  /*2f20*/  @P6 BRA `(.L_x_1011) ;  /* 0x0000000000646947 */ /* 0x000fea0003800000 */
[----:B------:R-:W-:Y:S01]  /*2f30*/  IMAD R3, R17, UR7, R4 ;  /* 0x0000000711037c24 */ /* 0x000fe2000f8e0204 */
[----:B------:R-:W-:Y:S03]  /*2f40*/  BSSY B0, `(.L_x_1012) ;  /* 0x0000013000007945 */ /* 0x000fe60003800000 */
[----:B------:R-:W-:-:S05]  /*2f50*/  IMAD.IADD R3, R3, 0x1, -R20 ;  /* 0x0000000103037824 */ /* 0x000fca00078e0a14 */
        /* <DEDUP_REMOVED lines=11> */
.L_x_1013:
[----:B------:R-:W-:Y:S02]  /*3010*/  ULDC UR4, c[0x0][0x9e4] ;  /* 0x0002790000047ab9 */ /* 0x000fe40000000800 */
[----:B------:R-:W-:-:S04]  /*3020*/  MOV R5, UR4 ;  /* 0x0000000400057c02 */ /* 0x000fc80008000f00 */
[----:B------:R-:W-:-:S13]  /*3030*/  ISETP.NE.AND P6, PT, R5, 0x1, PT ;  /* 0x000000010500780c */ /* 0x000fda0003fc5270 */
[----:B------:R-:W0:Y:S02]  /*3040*/  @P6 LDC.64 R24, c[0x0][0x9e8] ;  /* 0x00027a00ff186b82 */ /* 0x000e240000000a00 */
[----:B0-----:R-:W-:-:S05]  /*3050*/  @P6 IMAD.HI.U32 R4, R3, R24, RZ ;  /* 0x0000001803046227 */ /* 0x001fca00078e00ff */
[----:B------:R-:W-:-:S07]  /*3060*/  @P6 SHF.R.U32.HI R3, RZ, R25, R4 ;  /* 0x00000019ff036219 */ /* 0x000fce0000011604 */
.L_x_1014:
[----:B------:R-:W-:Y:S05]  /*3070*/  BSYNC B0 ;  /* 0x0000000000007941 */ /* 0x000fea0003800000 */
.L_x_1012:
[----:B------:R-:W-:-:S04]  /*3080*/  IMAD R3, R3, R5, -R58 ;  /* 0x0000000503037224 */ /* 0x000fc800078e0a3a */
[----:B------:R-:W-:-:S05]  /*3090*/  IMAD R3, R8, -0x2, R3 ;  /* 0xfffffffe08037824 */ /* 0x000fca00078e0203 */
[----:B------:R-:W-:Y:S02]  /*30a0*/  VIADDMNMX R0, R3, R5, R0, PT ;  /* 0x0000000503007246 */ /* 0x000fe40003800100 */
[----:B------:R-:W-:-:S07]  /*30b0*/  VIMNMX R2, R2, R3, !PT ;  /* 0x0000000302027248 */ /* 0x000fce0007fe0100 */
.L_x_1011:
[----:B------:R-:W-:Y:S01]  /*30c0*/  ISETP.GT.AND P1, PT, R2, 0x1, !P1 ;  /* 0x000000010200780c */ /* 0x000fe20004f24270 */
[----:B------:R-:W-:Y:S01]  /*30d0*/  ULDC UR10, c[0x0][0x988] ;  /* 0x00026200000a7ab9 */ /* 0x000fe20000000800 */
[----:B------:R-:W-:Y:S01]  /*30e0*/  FMNMX.FTZ R3, R32, R56, !PT ;  /* 0x0000003820037209 */ /* 0x000fe20007810000 */
[----:B------:R-:W-:Y:S01]  /*30f0*/  VIADD R204, R204, 0xfffffffe ;  /* 0xfffffffecccc7836 */ /* 0x000fe20000000000 */
[----:B------:R-:W-:Y:S02]  /*3100*/  ISETP.LT.OR P1, PT, R0, 0x2, P1 ;  /* 0x000000020000780c */ /* 0x000fe40000f21670 */
[----:B------:R-:W-:Y:S02]  /*3110*/  FMNMX.FTZ R3, R64, R3, !PT ;  /* 0x0000000340037209 */ /* 0x000fe40007810000 */
[----:B------:R-:W-:Y:S02]  /*3120*/  FSEL R27, R27, -INF , !P1 ;  /* 0xff8000001b1b7808 */ /* 0x000fe40004800000 */
[----:B------:R-:W-:-:S02]  /*3130*/  ISETP.NE.AND P1, PT, R57, RZ, PT ;  /* 0x000000ff3900720c */ /* 0x000fc40003f25270 */
[----:B------:R-:W-:Y:S02]  /*3140*/  FMNMX.FTZ R3, R66, R3, !PT ;  /* 0x0000000342037209 */ /* 0x000fe40007810000 */
[----:B------:R-:W-:Y:S02]  /*3150*/  ISETP.GT.AND P1, PT, R2, 0x9, !P1 ;  /* 0x000000090200780c */ /* 0x000fe40004f24270 */
[----:B------:R-:W-:Y:S02]  /*3160*/  FMNMX.FTZ R3, R68, R3, !PT ;  /* 0x0000000344037209 */ /* 0x000fe40007810000 */
[----:B------:R-:W-:Y:S02]  /*3170*/  ISETP.LT.OR P1, PT, R0, 0xa, P1 ;  /* 0x0000000a0000780c */ /* 0x000fe40000f21670 */
[----:B------:R-:W-:Y:S02]  /*3180*/  FMNMX.FTZ R3, R70, R3, !PT ;  /* 0x0000000346037209 */ /* 0x000fe40007810000 */
[----:B------:R-:W-:-:S02]  /*3190*/  FSEL R31, R31, -INF , !P1 ;  /* 0xff8000001f1f7808 */ /* 0x000fc40004800000 */
[----:B------:R-:W-:Y:S02]  /*31a0*/  ISETP.NE.AND P1, PT, R59, RZ, PT ;  /* 0x000000ff3b00720c */ /* 0x000fe40003f25270 */
[----:B------:R-:W-:Y:S02]  /*31b0*/  FMNMX.FTZ R3, R36, R3, !PT ;  /* 0x0000000324037209 */ /* 0x000fe40007810000 */
[----:B------:R-:W-:Y:S02]  /*31c0*/  ISETP.GT.AND P1, PT, R2, 0x10, !P1 ;  /* 0x000000100200780c */ /* 0x000fe40004f24270 */
[----:B------:R-:W-:Y:S02]  /*31d0*/  FMNMX.FTZ R3, R72, R3, !PT ;  /* 0x0000000348037209 */ /* 0x000fe40007810000 */
[----:B------:R-:W-:Y:S02]  /*31e0*/  ISETP.LT.OR P1, PT, R0, 0x11, P1 ;  /* 0x000000110000780c */ /* 0x000fe40000f21670 */
[----:B------:R-:W-:-:S02]  /*31f0*/  FMNMX.FTZ R3, R40, R3, !PT ;  /* 0x0000000328037209 */ /* 0x000fc40007810000 */
[----:B------:R-:W-:Y:S02]  /*3200*/  FSEL R34, R34, -INF , !P1 ;  /* 0xff80000022227808 */ /* 0x000fe40004800000 */
[----:B------:R-:W-:Y:S02]  /*3210*/  ISETP.NE.AND P1, PT, R29, RZ, PT ;  /* 0x000000ff1d00720c */ /* 0x000fe40003f25270 */
[----:B------:R-:W-:Y:S02]  /*3220*/  FMNMX.FTZ R3, R74, R3, !PT ;  /* 0x000000034a037209 */ /* 0x000fe40007810000 */
[----:B------:R-:W-:Y:S02]  /*3230*/  ISETP.GT.AND P1, PT, R2, 0x11, !P1 ;  /* 0x000000110200780c */ /* 0x000fe40004f24270 */
[----:B------:R-:W-:Y:S02]  /*3240*/  FMNMX.FTZ R3, R44, R3, !PT ;  /* 0x000000032c037209 */ /* 0x000fe40007810000 */
[----:B------:R-:W-:-:S02]  /*3250*/  ISETP.LT.OR P1, PT, R0, 0x12, P1 ;  /* 0x000000120000780c */ /* 0x000fc40000f21670 */
[----:B------:R-:W-:Y:S02]  /*3260*/  FMNMX.FTZ R3, R76, R3, !PT ;  /* 0x000000034c037209 */ /* 0x000fe40007810000 */
[----:B------:R-:W-:Y:S02]  /*3270*/  FSEL R35, R35, -INF , !P1 ;  /* 0xff80000023237808 */ /* 0x000fe40004800000 */
[----:B------:R-:W-:Y:S02]  /*3280*/  ISETP.NE.AND P1, PT, R33, RZ, PT ;  /* 0x000000ff2100720c */ /* 0x000fe40003f25270 */
[----:B------:R-:W-:Y:S02]  /*3290*/  FMNMX.FTZ R3, R48, R3, !PT ;  /* 0x0000000330037209 */ /* 0x000fe40007810000 */
[----:B------:R-:W-:Y:S02]  /*32a0*/  ISETP.GT.AND P1, PT, R2, 0x18, !P1 ;  /* 0x000000180200780c */ /* 0x000fe40004f24270 */
[----:B------:R-:W-:-:S02]  /*32b0*/  FMNMX.FTZ R3, R78, R3, !PT ;  /* 0x000000034e037209 */ /* 0x000fc40007810000 */
[----:B------:R-:W-:Y:S02]  /*32c0*/  ISETP.LT.OR P1, PT, R0, 0x19, P1 ;  /* 0x000000190000780c */ /* 0x000fe40000f21670 */
[----:B------:R-:W-:Y:S02]  /*32d0*/  FMNMX.FTZ R3, R52, R3, !PT ;  /* 0x0000000334037209 */ /* 0x000fe40007810000 */
[----:B------:R-:W-:Y:S02]  /*32e0*/  FSEL R38, R38, -INF , !P1 ;  /* 0xff80000026267808 */ /* 0x000fe40004800000 */
[----:B------:R-:W-:Y:S02]  /*32f0*/  ISETP.NE.AND P1, PT, R61, RZ, PT ;  /* 0x000000ff3d00720c */ /* 0x000fe40003f25270 */
[C---:B------:R-:W-:Y:S02]  /*3300*/  ISETP.GT.AND P2, PT, R2.reuse, 0x8, !P2 ;  /* 0x000000080200780c */ /* 0x040fe40005744270 */
[----:B------:R-:W-:-:S02]  /*3310*/  ISETP.GT.AND P1, PT, R2, 0x19, !P1 ;  /* 0x000000190200780c */ /* 0x000fc40004f24270 */
[----:B------:R-:W-:Y:S02]  /*3320*/  FMNMX.FTZ R5, R60, R3, !PT ;  /* 0x000000033c057209 */ /* 0x000fe40007810000 */
[C---:B------:R-:W-:Y:S02]  /*3330*/  ISETP.LT.OR P1, PT, R0.reuse, 0x1a, P1 ;  /* 0x0000001a0000780c */ /* 0x040fe40000f21670 */
[----:B------:R-:W-:Y:S01]  /*3340*/  ISETP.LT.OR P2, PT, R0, 0x9, P2 ;  /* 0x000000090000780c */ /* 0x000fe20001741670 */
[----:B------:R-:W0:Y:S01]  /*3350*/  SHFL.BFLY PT, R4, R5, 0x2, 0x1f ;  /* 0x0c401f0005047f89 */ /* 0x000e2200000e0000 */
[----:B------:R-:W-:Y:S02]  /*3360*/  FSEL R39, R39, -INF , !P1 ;  /* 0xff80000027277808 */ /* 0x000fe40004800000 */
[----:B------:R-:W-:Y:S02]  /*3370*/  ISETP.NE.AND P1, PT, R37, RZ, PT ;  /* 0x000000ff2500720c */ /* 0x000fe40003f25270 */
[----:B------:R-:W-:-:S02]  /*3380*/  FSEL R30, R30, -INF , !P2 ;  /* 0xff8000001e1e7808 */ /* 0x000fc40005000000 */
[----:B------:R-:W-:Y:S02]  /*3390*/  ISETP.GT.AND P1, PT, R2, 0x20, !P1 ;  /* 0x000000200200780c */ /* 0x000fe40004f24270 */
[----:B------:R-:W-:Y:S02]  /*33a0*/  ISETP.NE.AND P2, PT, R63, RZ, PT ;  /* 0x000000ff3f00720c */ /* 0x000fe40003f45270 */
[----:B------:R-:W-:Y:S02]  /*33b0*/  ISETP.LT.OR P1, PT, R0, 0x21, P1 ;  /* 0x000000210000780c */ /* 0x000fe40000f21670 */
[----:B------:R-:W-:Y:S02]  /*33c0*/  ISETP.NE.AND P6, PT, R28, RZ, PT ;  /* 0x000000ff1c00720c */ /* 0x000fe40003fc5270 */
[----:B------:R-:W-:Y:S02]  /*33d0*/  FSEL R42, R42, -INF , !P1 ;  /* 0xff8000002a2a7808 */ /* 0x000fe40004800000 */
[----:B------:R-:W-:-:S02]  /*33e0*/  ISETP.GT.AND P1, PT, R2, 0x21, !P2 ;  /* 0x000000210200780c */ /* 0x000fc40005724270 */
[----:B------:R-:W-:Y:S02]  /*33f0*/  ISETP.NE.AND P2, PT, R65, RZ, PT ;  /* 0x000000ff4100720c */ /* 0x000fe40003f45270 */
[----:B------:R-:W-:Y:S02]  /*3400*/  ISETP.LT.OR P1, PT, R0, 0x22, P1 ;  /* 0x000000220000780c */ /* 0x000fe40000f21670 */
[C---:B------:R-:W-:Y:S02]  /*3410*/  ISETP.GT.AND P2, PT, R2.reuse, 0x29, !P2 ;  /* 0x000000290200780c */ /* 0x040fe40005744270 */
[----:B------:R-:W-:Y:S02]  /*3420*/  FSEL R43, R43, -INF , !P1 ;  /* 0xff8000002b2b7808 */ /* 0x000fe40004800000 */
[----:B------:R-:W-:Y:S02]  /*3430*/  ISETP.GT.AND P1, PT, R2, RZ, !P6 ;  /* 0x000000ff0200720c */ /* 0x000fe40007724270 */
[----:B0-----:R-:W-:-:S02]  /*3440*/  FMNMX.FTZ R9, R5, R4, !PT ;  /* 0x0000000405097209 */ /* 0x001fc40007810000 */
[----:B------:R-:W-:Y:S02]  /*3450*/  ISETP.LT.OR P1, PT, R0, 0x1, P1 ;  /* 0x000000010000780c */ /* 0x000fe40000f21670 */
[----:B------:R-:W-:Y:S01]  /*3460*/  ISETP.NE.AND P6, PT, R45, RZ, PT ;  /* 0x000000ff2d00720c */ /* 0x000fe20003fc5270 */
[----:B------:R-:W0:Y:S01]  /*3470*/  SHFL.BFLY PT, R28, R9, 0x1, 0x1f ;  /* 0x0c201f00091c7f89 */ /* 0x000e2200000e0000 */
[----:B------:R-:W-:Y:S02]  /*3480*/  FSEL R26, R26, -INF , !P1 ;  /* 0xff8000001a1a7808 */ /* 0x000fe40004800000 */
[----:B------:R-:W-:Y:S02]  /*3490*/  ISETP.NE.AND P1, PT, R41, RZ, PT ;  /* 0x000000ff2900720c */ /* 0x000fe40003f25270 */
[----:B------:R-:W-:Y:S02]  /*34a0*/  FMNMX.FTZ R3, R26, R27, !PT ;  /* 0x0000001b1a037209 */ /* 0x000fe40007810000 */
[----:B------:R-:W-:-:S02]  /*34b0*/  ISETP.GT.AND P1, PT, R2, 0x28, !P1 ;  /* 0x000000280200780c */ /* 0x000fc40004f24270 */
[----:B------:R-:W-:Y:S02]  /*34c0*/  FMNMX.FTZ R4, R30, R3, !PT ;  /* 0x000000031e047209 */ /* 0x000fe40007810000 */
[----:B------:R-:W-:Y:S02]  /*34d0*/  ISETP.LT.OR P1, PT, R0, 0x29, P1 ;  /* 0x000000290000780c */ /* 0x000fe40000f21670 */
[----:B------:R-:W-:Y:S02]  /*34e0*/  FMNMX.FTZ R3, R31, R4, !PT ;  /* 0x000000041f037209 */ /* 0x000fe40007810000 */
[----:B------:R-:W-:Y:S02]  /*34f0*/  FSEL R46, R46, -INF , !P1 ;  /* 0xff8000002e2e7808 */ /* 0x000fe40004800000 */
[----:B------:R-:W-:Y:S02]  /*3500*/  FMNMX.FTZ R24, R34, R3, !PT ;  /* 0x0000000322187209 */ /* 0x000fe40007810000 */
[----:B------:R-:W-:-:S02]  /*3510*/  ISETP.GT.AND P3, PT, R2, 0x30, !P3 ;  /* 0x000000300200780c */ /* 0x000fc40005f64270 */
[----:B------:R-:W-:Y:S02]  /*3520*/  FMNMX.FTZ R3, R35, R24, !PT ;  /* 0x0000001823037209 */ /* 0x000fe40007810000 */
[----:B------:R-:W-:Y:S02]  /*3530*/  ISETP.LT.OR P2, PT, R0, 0x2a, P2 ;  /* 0x0000002a0000780c */ /* 0x000fe40001741670 */
[----:B------:R-:W-:Y:S02]  /*3540*/  FMNMX.FTZ R24, R38, R3, !PT ;  /* 0x0000000326187209 */ /* 0x000fe40007810000 */
[----:B0-----:R-:W-:Y:S02]  /*3550*/  FMNMX.FTZ R4, R9, R28, !PT ;  /* 0x0000001c09047209 */ /* 0x001fe40007810000 */
[----:B------:R-:W-:Y:S02]  /*3560*/  FMNMX.FTZ R3, R39, R24, !PT ;  /* 0x0000001827037209 */ /* 0x000fe40007810000 */
[C---:B------:R-:W-:Y:S01]  /*3570*/  FSETP.NEU.FTZ.AND P1, PT, R4.reuse, -INF , PT ;  /* 0xff8000000400780b */ /* 0x040fe20003f3d000 */
[----:B------:R-:W-:Y:S01]  /*3580*/  FMUL.FTZ R5, R4, UR10 ;  /* 0x0000000a04057c20 */ /* 0x000fe20008410000 */
[----:B------:R-:W-:-:S02]  /*3590*/  FMNMX.FTZ R24, R42, R3, !PT ;  /* 0x000000032a187209 */ /* 0x000fc40007810000 */
[C---:B------:R-:W-:Y:S02]  /*35a0*/  ISETP.GT.AND P4, PT, R2.reuse, 0x31, !P4 ;  /* 0x000000310200780c */ /* 0x040fe40006784270 */
[----:B------:R-:W-:Y:S02]  /*35b0*/  FMNMX.FTZ R3, R43, R24, !PT ;  /* 0x000000182b037209 */ /* 0x000fe40007810000 */
[----:B------:R-:W-:Y:S02]  /*35c0*/  FSEL R5, R5, RZ, P1 ;  /* 0x000000ff05057208 */ /* 0x000fe40000800000 */
[C---:B------:R-:W-:Y:S02]  /*35d0*/  ISETP.GT.AND P5, PT, R2.reuse, 0x38, !P5 ;  /* 0x000000380200780c */ /* 0x040fe40006fa4270 */
[----:B------:R-:W-:Y:S01]  /*35e0*/  ISETP.GT.AND P1, PT, R2, 0x39, !P6 ;  /* 0x000000390200780c */ /* 0x000fe20007724270 */
[--C-:B------:R-:W-:Y:S01]  /*35f0*/  FFMA.FTZ R9, R32, UR10, -R5.reuse ;  /* 0x0000000a20097c23 */ /* 0x100fe20008010805 */
[----:B------:R-:W-:Y:S01]  /*3600*/  ISETP.LT.OR P3, PT, R0, 0x31, P3 ;  /* 0x000000310000780c */ /* 0x000fe20001f61670 */
[--C-:B------:R-:W-:Y:S01]  /*3610*/  FFMA.FTZ R24, R56, UR10, -R5.reuse ;  /* 0x0000000a38187c23 */ /* 0x100fe20008010805 */
[----:B------:R-:W-:Y:S01]  /*3620*/  FSEL R47, R47, -INF , !P2 ;  /* 0xff8000002f2f7808 */ /* 0x000fe20005000000 */
[--C-:B------:R-:W-:Y:S01]  /*3630*/  FFMA.FTZ R25, R66, UR10, -R5.reuse ;  /* 0x0000000a42197c23 */ /* 0x100fe20008010805 */
[----:B------:R-:W-:Y:S01]  /*3640*/  FMNMX.FTZ R2, R46, R3, !PT ;  /* 0x000000032e027209 */ /* 0x000fe20007810000 */
[----:B------:R-:W-:Y:S01]  /*3650*/  MUFU.EX2 R9, R9 ;  /* 0x0000000900097308 */ /* 0x000fe20000000800 */
[----:B------:R-:W-:Y:S01]  /*3660*/  ISETP.LT.OR P4, PT, R0, 0x32, P4 ;  /* 0x000000320000780c */ /* 0x000fe20002781670 */
[--C-:B------:R-:W-:Y:S01]  /*3670*/  FFMA.FTZ R28, R68, UR10, -R5.reuse ;  /* 0x0000000a441c7c23 */ /* 0x100fe20008010805 */
[----:B------:R-:W-:Y:S01]  /*3680*/  FSEL R50, R50, -INF , !P3 ;  /* 0xff80000032327808 */ /* 0x000fe20005800000 */
[--C-:B------:R-:W-:Y:S01]  /*3690*/  FFMA.FTZ R29, R70, UR10, -R5.reuse ;  /* 0x0000000a461d7c23 */ /* 0x100fe20008010805 */
[----:B------:R-:W-:Y:S01]  /*36a0*/  FMNMX.FTZ R3, R47, R2, !PT ;  /* 0x000000022f037209 */ /* 0x000fe20007810000 */
[--C-:B------:R-:W-:Y:S01]  /*36b0*/  FFMA.FTZ R32, R36, UR10, -R5.reuse ;  /* 0x0000000a24207c23 */ /* 0x100fe20008010805 */
[----:B------:R-:W-:Y:S01]  /*36c0*/  ISETP.LT.OR P5, PT, R0, 0x39, P5 ;  /* 0x000000390000780c */ /* 0x000fe20002fa1670 */
[----:B------:R-:W0:Y:S01]  /*36d0*/  MUFU.EX2 R24, R24 ;  /* 0x0000001800187308 */ /* 0x000e220000000800 */
[----:B------:R-:W-:Y:S01]  /*36e0*/  FSEL R51, R51, -INF , !P4 ;  /* 0xff80000033337808 */ /* 0x000fe20006000000 */
[--C-:B------:R-:W-:Y:S01]  /*36f0*/  FFMA.FTZ R36, R40, UR10, -R5.reuse ;  /* 0x0000000a28247c23 */ /* 0x100fe20008010805 */
[----:B------:R-:W-:Y:S01]  /*3700*/  FMNMX.FTZ R2, R50, R3, !PT ;  /* 0x0000000332027209 */ /* 0x000fe20007810000 */
[--C-:B------:R-:W-:Y:S01]  /*3710*/  FFMA.FTZ R40, R44, UR10, -R5.reuse ;  /* 0x0000000a2c287c23 */ /* 0x100fe20008010805 */
[----:B------:R-:W-:Y:S01]  /*3720*/  ISETP.LT.OR P1, PT, R0, 0x3a, P1 ;  /* 0x0000003a0000780c */ /* 0x000fe20000f21670 */
[--C-:B------:R-:W-:Y:S01]  /*3730*/  FFMA.FTZ R44, R48, UR10, -R5.reuse ;  /* 0x0000000a302c7c23 */ /* 0x100fe20008010805 */
[----:B------:R-:W-:Y:S01]  /*3740*/  FSEL R54, R54, -INF , !P5 ;  /* 0xff80000036367808 */ /* 0x000fe20006800000 */
[----:B------:R-:W-:Y:S01]  /*3750*/  MUFU.EX2 R25, R25 ;  /* 0x0000001900197308 */ /* 0x000fe20000000800 */
[----:B------:R-:W-:Y:S01]  /*3760*/  FMNMX.FTZ R3, R51, R2, !PT ;  /* 0x0000000233037209 */ /* 0x000fe20007810000 */
[--C-:B------:R-:W-:Y:S01]  /*3770*/  FFMA.FTZ R2, R64, UR10, -R5.reuse ;  /* 0x0000000a40027c23 */ /* 0x100fe20008010805 */
[----:B------:R-:W-:Y:S01]  /*3780*/  FSEL R55, R55, -INF , !P1 ;  /* 0xff80000037377808 */ /* 0x000fe20004800000 */
[--C-:B------:R-:W-:Y:S01]  /*3790*/  FFMA.FTZ R33, R72, UR10, -R5.reuse ;  /* 0x0000000a48217c23 */ /* 0x100fe20008010805 */
[----:B------:R-:W-:Y:S01]  /*37a0*/  FMNMX.FTZ R0, R54, R3, !PT ;  /* 0x0000000336007209 */ /* 0x000fe20007810000 */
[--C-:B------:R-:W-:Y:S01]  /*37b0*/  FFMA.FTZ R41, R76, UR10, -R5.reuse ;  /* 0x0000000a4c297c23 */ /* 0x100fe20008010805 */
[----:B------:R-:W-:Y:S01]  /*37c0*/  R2UR UR11, R18 ;  /* 0x00000000120b72ca */ /* 0x000fe200000e0000 */
[----:B------:R-:W1:Y:S01]  /*37d0*/  MUFU.EX2 R198, R2 ;  /* 0x0000000200c67308 */ /* 0x000e620000000800 */
[----:B------:R-:W-:Y:S01]  /*37e0*/  FMNMX.FTZ R0, R55, R0, !PT ;  /* 0x0000000037007209 */ /* 0x000fe20007810000 */
[----:B0-----:R-:W-:Y:S01]  /*37f0*/  FADD.FTZ R49, R9, R24 ;  /* 0x0000001809317221 */ /* 0x001fe20000010000 */
[----:B------:R-:W-:Y:S01]  /*3800*/  FFMA.FTZ R45, R78, UR10, -R5 ;  /* 0x0000000a4e2d7c23 */ /* 0x000fe20008010805 */
[----:B------:R-:W-:-:S02]  /*3810*/  F2FP.F16.F32.PACK_AB R196, R24, R9 ;  /* 0x0000000918c4723e */ /* 0x000fc400000000ff */
[----:B------:R-:W0:Y:S01]  /*3820*/  SHFL.BFLY PT, R3, R0, 0x2, 0x1f ;  /* 0x0c401f0000037f89 */ /* 0x000e2200000e0000 */
[----:B------:R-:W-:Y:S01]  /*3830*/  R2UR UR5, R23 ;  /* 0x00000000170572ca */ /* 0x000fe200000e0000 */
[----:B------:R-:W2:Y:S01]  /*3840*/  MUFU.EX2 R28, R28 ;  /* 0x0000001c001c7308 */ /* 0x000ea20000000800 */
[----:B------:R-:W-:-:S07]  /*3850*/  R2UR UR4, R22 ;  /* 0x00000000160472ca */ /* 0x000fce00000e0000 */
[----:B------:R-:W3:Y:S01]  /*3860*/  MUFU.EX2 R29, R29 ;  /* 0x0000001d001d7308 */ /* 0x000ee20000000800 */
[----:B-1----:R-:W-:Y:S01]  /*3870*/  FADD.FTZ R48, R198, R49 ;  /* 0x00000031c6307221 */ /* 0x002fe20000010000 */
[C---:B------:R-:W-:Y:S02]  /*3880*/  F2FP.F16.F32.PACK_AB R198, R25.reuse, R198 ;  /* 0x000000c619c6723e */ /* 0x040fe400000000ff */
[----:B------:R-:W-:Y:S01]  /*3890*/  UISETP.NE.AND UP1, UPT, UR5, URZ, UPT ;  /* 0x0000003f0500728c */ /* 0x000fe2000bf25270 */
[----:B------:R-:W-:Y:S01]  /*38a0*/  FADD.FTZ R49, R25, R48 ;  /* 0x0000003019317221 */ /* 0x000fe20000010000 */
[----:B------:R-:W-:Y:S02]  /*38b0*/  UISETP.NE.AND UP0, UPT, UR4, URZ, UPT ;  /* 0x0000003f0400728c */ /* 0x000fe4000bf05270 */
[----:B------:R-:W1:Y:S01]  /*38c0*/  MUFU.EX2 R32, R32 ;  /* 0x0000002000207308 */ /* 0x000e620000000800 */
[----:B--2---:R-:W-:Y:S01]  /*38d0*/  FADD.FTZ R48, R28, R49 ;  /* 0x000000311c307221 */ /* 0x004fe20000010000 */
[----:B0-----:R-:W-:Y:S01]  /*38e0*/  FMNMX.FTZ R2, R0, R3, !PT ;  /* 0x0000000300027209 */ /* 0x001fe20007810000 */
[----:B------:R-:W-:-:S05]  /*38f0*/  FFMA.FTZ R0, R74, UR10, -R5 ;  /* 0x0000000a4a007c23 */ /* 0x000fca0008010805 */
[----:B------:R-:W0:Y:S01]  /*3900*/  MUFU.EX2 R33, R33 ;  /* 0x0000002100217308 */ /* 0x000e220000000800 */
[C---:B---3--:R-:W-:Y:S01]  /*3910*/  FADD.FTZ R49, R29.reuse, R48 ;  /* 0x000000301d317221 */ /* 0x048fe20000010000 */
[----:B------:R-:W-:Y:S01]  /*3920*/  @UP1 ULDC UR4, c[0x0][0x44c] ;  /* 0x0001130000041ab9 */ /* 0x000fe20000000800 */
[----:B------:R-:W2:Y:S01]  /*3930*/  SHFL.BFLY PT, R3, R2, 0x1, 0x1f ;  /* 0x0c201f0002037f89 */ /* 0x000ea200000e0000 */
[----:B------:R-:W-:Y:S01]  /*3940*/  UIMAD.WIDE.U32 UR4, UR38, UR4, URZ ;  /* 0x00000004260472a5 */ /* 0x000fe2000f8e003f */
[----:B------:R-:W-:Y:S01]  /*3950*/  F2FP.F16.F32.PACK_AB R192, R29, R28 ;  /* 0x0000001c1dc0723e */ /* 0x000fe200000000ff */
[----:B------:R-:W-:Y:S02]  /*3960*/  @UP1 ULDC UR14, c[0x0][0x450] ;  /* 0x00011400000e1ab9 */ /* 0x000fe40000000800 */
[----:B------:R3:W-:Y:S01]  /*3970*/  MUFU.EX2 R37, R0 ;  /* 0x0000000000257308 */ /* 0x0007e20000000800 */
[----:B-1----:R-:W-:Y:S01]  /*3980*/  FADD.FTZ R48, R32, R49 ;  /* 0x0000003120307221 */ /* 0x002fe20000010000 */
[----:B------:R-:W-:-:S04]  /*3990*/  @UP1 USHF.R.U32.HI UR38, URZ, UR14, UR5 ;  /* 0x0000000e3f261299 */ /* 0x000fc80008011605 */
[----:B------:R-:W-:Y:S02]  /*39a0*/  UIADD3 UR38, UR11, UR38, URZ ;  /* 0x000000260b267290 */ /* 0x000fe4000fffe03f */
[----:B------:R-:W1:Y:S01]  /*39b0*/  MUFU.EX2 R36, R36 ;  /* 0x0000002400247308 */ /* 0x000e620000000800 */
[C---:B0-----:R-:W-:Y:S01]  /*39c0*/  FADD.FTZ R53, R33.reuse, R48 ;  /* 0x0000003021357221 */ /* 0x041fe20000010000 */
[----:B------:R-:W-:Y:S01]  /*39d0*/  UIADD3 UR6, UR38, UR6, URZ ;  /* 0x0000000626067290 */ /* 0x000fe2000fffe03f */
[----:B------:R-:W-:-:S05]  /*39e0*/  F2FP.F16.F32.PACK_AB R194, R33, R32 ;  /* 0x0000002021c2723e */ /* 0x000fca00000000ff */
[----:B------:R-:W0:Y:S01]  /*39f0*/  MUFU.EX2 R40, R40 ;  /* 0x0000002800287308 */ /* 0x000e220000000800 */
[----:B--2---:R-:W-:Y:S01]  /*3a00*/  FMNMX.FTZ R3, R2, R3, !PT ;  /* 0x0000000302037209 */ /* 0x004fe20007810000 */
[--C-:B------:R-:W-:Y:S01]  /*3a10*/  FFMA.FTZ R2, R52, UR10, -R5.reuse ;  /* 0x0000000a34027c23 */ /* 0x100fe20008010805 */
[----:B------:R-:W-:Y:S02]  /*3a20*/  FFMA.FTZ R5, R60, UR10, -R5 ;  /* 0x0000000a3c057c23 */ /* 0x000fe40008010805 */
[C---:B------:R-:W-:Y:S01]  /*3a30*/  FSETP.NEU.FTZ.AND P1, PT, R3.reuse, -INF , PT ;  /* 0xff8000000300780b */ /* 0x040fe20003f3d000 */
[----:B---3--:R-:W-:Y:S02]  /*3a40*/  FMUL.FTZ R0, R3, UR10 ;  /* 0x0000000a03007c20 */ /* 0x008fe40008410000 */
[----:B------:R-:W2:Y:S01]  /*3a50*/  MUFU.EX2 R41, R41 ;  /* 0x0000002900297308 */ /* 0x000ea20000000800 */
[----:B-1----:R-:W-:Y:S01]  /*3a60*/  FADD.FTZ R48, R36, R53 ;  /* 0x0000003524307221 */ /* 0x002fe20000010000 */
[----:B------:R-:W-:-:S02]  /*3a70*/  F2FP.F16.F32.PACK_AB R188, R37, R36 ;  /* 0x0000002425bc723e */ /* 0x000fc400000000ff */
[----:B------:R-:W-:Y:S01]  /*3a80*/  FSEL R0, R0, RZ, P1 ;  /* 0x000000ff00007208 */ /* 0x000fe20000800000 */
[----:B------:R-:W-:Y:S01]  /*3a90*/  FADD.FTZ R53, R37, R48 ;  /* 0x0000003025357221 */ /* 0x000fe20000010000 */
[----:B------:R-:W-:Y:S02]  /*3aa0*/  PLOP3.LUT P1, PT, PT, PT, UP0, 0x40, 0x0 ;  /* 0x000000000000781c */ /* 0x000fe40003f2e808 */
        /* <DEDUP_REMOVED lines=14> */
[----:B0-----:R-:W-:Y:S01]  /*3b90*/  FADD.FTZ R48, R40, R53 ;  /* 0x0000003528307221 */ /* 0x001fe20000010000 */
[--C-:B------:R-:W-:Y:S01]  /*3ba0*/  FFMA.FTZ R50, R50, UR10, -R0.reuse ;  /* 0x0000000a32327c23 */ /* 0x100fe20008010800 */
[----:B------:R-:W0:Y:S01]  /*3bb0*/  MUFU.EX2 R27, R27 ;  /* 0x0000001b001b7308 */ /* 0x000e220000000800 */
[--C-:B------:R-:W-:Y:S01]  /*3bc0*/  FFMA.FTZ R51, R51, UR10, -R0.reuse ;  /* 0x0000000a33337c23 */ /* 0x100fe20008010800 */
[--C-:B------:R-:W-:Y:S01]  /*3bd0*/  FFMA.FTZ R54, R54, UR10, -R0.reuse ;  /* 0x0000000a36367c23 */ /* 0x100fe20008010800 */
[----:B------:R-:W-:Y:S01]  /*3be0*/  FFMA.FTZ R0, R55, UR10, -R0 ;  /* 0x0000000a37007c23 */ /* 0x000fe20008010800 */
[----:B--2---:R-:W-:-:S04]  /*3bf0*/  F2FP.F16.F32.PACK_AB R190, R41, R40 ;  /* 0x0000002829be723e */ /* 0x004fc800000000ff */
[----:B------:R-:W1:Y:S08]  /*3c00*/  MUFU.EX2 R30, R30 ;  /* 0x0000001e001e7308 */ /* 0x000e700000000800 */
[----:B------:R-:W2:Y:S01]  /*3c10*/  MUFU.EX2 R31, R31 ;  /* 0x0000001f001f7308 */ /* 0x000ea20000000800 */
[----:B0-----:R-:W-:Y:S01]  /*3c20*/  FADD.FTZ R49, R26, R27 ;  /* 0x0000001b1a317221 */ /* 0x001fe20000010000 */
[----:B------:R-:W-:-:S06]  /*3c30*/  F2FP.F16.F32.PACK_AB R197, R27, R26 ;  /* 0x0000001a1bc5723e */ /* 0x000fcc00000000ff */
[----:B------:R-:W0:Y:S01]  /*3c40*/  MUFU.EX2 R34, R34 ;  /* 0x0000002200227308 */ /* 0x000e220000000800 */
[----:B-1----:R-:W-:-:S07]  /*3c50*/  FADD.FTZ R18, R30, R49 ;  /* 0x000000311e127221 */ /* 0x002fce0000010000 */
[----:B------:R-:W1:Y:S01]  /*3c60*/  MUFU.EX2 R35, R35 ;  /* 0x0000002300237308 */ /* 0x000e620000000800 */
[C---:B--2---:R-:W-:Y:S01]  /*3c70*/  FADD.FTZ R49, R31.reuse, R18 ;  /* 0x000000121f317221 */ /* 0x044fe20000010000 */
[----:B------:R-:W-:-:S06]  /*3c80*/  F2FP.F16.F32.PACK_AB R199, R31, R30 ;  /* 0x0000001e1fc7723e */ /* 0x000fcc00000000ff */
[----:B------:R-:W2:Y:S01]  /*3c90*/  MUFU.EX2 R38, R38 ;  /* 0x0000002600267308 */ /* 0x000ea20000000800 */
[----:B0-----:R-:W-:Y:S01]  /*3ca0*/  FADD.FTZ R18, R34, R49 ;  /* 0x0000003122127221 */ /* 0x001fe20000010000 */
[----:B------:R-:W-:-:S04]  /*3cb0*/  FADD.FTZ R49, R41, R48 ;  /* 0x0000003029317221 */ /* 0x000fc80000010000 */
[----:B------:R-:W-:Y:S02]  /*3cc0*/  FADD.FTZ R24, R44, R49 ;  /* 0x000000312c187221 */ /* 0x000fe40000010000 */
[----:B------:R-:W0:Y:S01]  /*3cd0*/  MUFU.EX2 R39, R39 ;  /* 0x0000002700277308 */ /* 0x000e220000000800 */
[C---:B-1----:R-:W-:Y:S01]  /*3ce0*/  FADD.FTZ R9, R35.reuse, R18 ;  /* 0x0000001223097221 */ /* 0x042fe20000010000 */
[----:B------:R-:W-:-:S06]  /*3cf0*/  F2FP.F16.F32.PACK_AB R193, R35, R34 ;  /* 0x0000002223c1723e */ /* 0x000fcc00000000ff */
[----:B------:R-:W1:Y:S01]  /*3d00*/  MUFU.EX2 R42, R42 ;  /* 0x0000002a002a7308 */ /* 0x000e620000000800 */
[----:B--2---:R-:W-:-:S07]  /*3d10*/  FADD.FTZ R18, R38, R9 ;  /* 0x0000000926127221 */ /* 0x004fce0000010000 */
[----:B------:R-:W2:Y:S01]  /*3d20*/  MUFU.EX2 R45, R45 ;  /* 0x0000002d002d7308 */ /* 0x000ea20000000800 */
[C---:B0-----:R-:W-:Y:S01]  /*3d30*/  FADD.FTZ R9, R39.reuse, R18 ;  /* 0x0000001227097221 */ /* 0x041fe20000010000 */
[----:B------:R-:W-:-:S06]  /*3d40*/  F2FP.F16.F32.PACK_AB R195, R39, R38 ;  /* 0x0000002627c3723e */ /* 0x000fcc00000000ff */
[----:B------:R-:W0:Y:S01]  /*3d50*/  MUFU.EX2 R43, R43 ;  /* 0x0000002b002b7308 */ /* 0x000e220000000800 */
[----:B-1----:R-:W-:-:S07]  /*3d60*/  FADD.FTZ R18, R42, R9 ;  /* 0x000000092a127221 */ /* 0x002fce0000010000 */
[----:B------:R-:W1:Y:S01]  /*3d70*/  MUFU.EX2 R2, R2 ;  /* 0x0000000200027308 */ /* 0x000e620000000800 */
[C---:B--2---:R-:W-:Y:S01]  /*3d80*/  FADD.FTZ R25, R45.reuse, R24 ;  /* 0x000000182d197221 */ /* 0x044fe20000010000 */
[----:B------:R-:W-:-:S06]  /*3d90*/  F2FP.F16.F32.PACK_AB R184, R45, R44 ;  /* 0x0000002c2db8723e */ /* 0x000fcc00000000ff */
[----:B------:R-:W2:Y:S01]  /*3da0*/  MUFU.EX2 R5, R5 ;  /* 0x0000000500057308 */ /* 0x000ea20000000800 */
[C---:B0-----:R-:W-:Y:S01]  /*3db0*/  FADD.FTZ R9, R43.reuse, R18 ;  /* 0x000000122b097221 */ /* 0x041fe20000010000 */
[----:B------:R-:W-:-:S06]  /*3dc0*/  F2FP.F16.F32.PACK_AB R189, R43, R42 ;  /* 0x0000002a2bbd723e */ /* 0x000fcc00000000ff */
[----:B------:R-:W0:Y:S01]  /*3dd0*/  MUFU.EX2 R46, R46 ;  /* 0x0000002e002e7308 */ /* 0x000e220000000800 */
[----:B-1----:R-:W-:-:S07]  /*3de0*/  FADD.FTZ R24, R2, R25 ;  /* 0x0000001902187221 */ /* 0x002fce0000010000 */
[----:B------:R-:W1:Y:S01]  /*3df0*/  MUFU.EX2 R47, R47 ;  /* 0x0000002f002f7308 */ /* 0x000e620000000800 */
[C---:B--2---:R-:W-:Y:S01]  /*3e00*/  F2FP.F16.F32.PACK_AB R186, R5.reuse, R2 ;  /* 0x0000000205ba723e */ /* 0x044fe200000000ff */
[----:B------:R-:W-:-:S06]  /*3e10*/  FADD.FTZ R18, R5, R24 ;  /* 0x0000001805127221 */ /* 0x000fcc0000010000 */
[----:B------:R-:W2:Y:S01]  /*3e20*/  MUFU.EX2 R50, R50 ;  /* 0x0000003200327308 */ /* 0x000ea20000000800 */
[----:B0-----:R-:W-:-:S07]  /*3e30*/  FADD.FTZ R2, R46, R9 ;  /* 0x000000092e027221 */ /* 0x001fce0000010000 */
[----:B------:R-:W0:Y:S01]  /*3e40*/  MUFU.EX2 R51, R51 ;  /* 0x0000003300337308 */ /* 0x000e220000000800 */
[C---:B-1----:R-:W-:Y:S01]  /*3e50*/  FADD.FTZ R5, R47.reuse, R2 ;  /* 0x000000022f057221 */ /* 0x042fe20000010000 */
[----:B------:R-:W-:-:S06]  /*3e60*/  F2FP.F16.F32.PACK_AB R191, R47, R46 ;  /* 0x0000002e2fbf723e */ /* 0x000fcc00000000ff */
[----:B------:R-:W1:Y:S01]  /*3e70*/  MUFU.EX2 R54, R54 ;  /* 0x0000003600367308 */ /* 0x000e620000000800 */
[----:B--2---:R-:W-:-:S07]  /*3e80*/  FADD.FTZ R2, R50, R5 ;  /* 0x0000000532027221 */ /* 0x004fce0000010000 */
[----:B------:R1:W2:Y:S01]  /*3e90*/  MUFU.EX2 R187, R0 ;  /* 0x0000000000bb7308 */ /* 0x0002a20000000800 */
[C---:B0-----:R-:W-:Y:S01]  /*3ea0*/  FADD.FTZ R5, R51.reuse, R2 ;  /* 0x0000000233057221 */ /* 0x041fe20000010000 */
[----:B------:R-:W-:-:S03]  /*3eb0*/  F2FP.F16.F32.PACK_AB R185, R51, R50 ;  /* 0x0000003233b9723e */ /* 0x000fc600000000ff */
[----:B-1----:R-:W-:-:S04]  /*3ec0*/  FADD.FTZ R0, R54, R5 ;  /* 0x0000000536007221 */ /* 0x002fc80000010000 */
[C---:B--2---:R-:W-:Y:S01]  /*3ed0*/  FADD.FTZ R9, R187.reuse, R0 ;  /* 0x00000000bb097221 */ /* 0x044fe20000010000 */
[----:B------:R-:W-:Y:S01]  /*3ee0*/  F2FP.F16.F32.PACK_AB R187, R187, R54 ;  /* 0x00000036bbbb723e */ /* 0x000fe200000000ff */
[----:B------:R-:W-:Y:S06]  /*3ef0*/  @P1 BRA `(.L_x_1015) ;  /* 0x00000000004c1947 */ /* 0x000fec0003800000 */
[----:B------:R-:W-:Y:S01]  /*3f00*/  ISETP.LT.AND P1, PT, RZ, UR38, PT ;  /* 0x00000026ff007c0c */ /* 0x000fe2000bf21270 */
[----:B------:R-:W-:-:S12]  /*3f10*/  UIADD3 UR11, UR38, -0x1, URZ ;  /* 0xffffffff260b7890 */ /* 0x000fd8000fffe03f */
[----:B------:R-:W-:Y:S05]  /*3f20*/  @P1 BRA `(.L_x_1016) ;  /* 0x0000000000201947 */ /* 0x000fea0003800000 */
[----:B------:R-:W-:Y:S01]  /*3f30*/  ULDC UR18, c[0x0][0x9e4] ;  /* 0x0002790000127ab9 */ /* 0x000fe20000000800 */
[----:B------:R-:W-:Y:S02]  /*3f40*/  UIADD3 UR11, -UR38, URZ, URZ ;  /* 0x0000003f260b7290 */ /* 0x000fe4000fffe13f */
[----:B------:R-:W-:-:S11]  /*3f50*/  UISETP.NE.AND UP0, UPT, UR18, 0x1, UPT ;  /* 0x000000011200788c */ /* 0x000fd6000bf05270 */
[----:B------:R-:W-:Y:S02]  /*3f60*/  @UP0 ULDC.64 UR4, c[0x0][0x9e8] ;  /* 0x00027a0000040ab9 */ /* 0x000fe40000000a00 */
[----:B------:R-:W-:-:S04]  /*3f70*/  UIMAD.WIDE.U32 UR14, UR11, UR4, URZ ;  /* 0x000000040b0e72a5 */ /* 0x000fc8000f8e003f */
[----:B------:R-:W-:-:S04]  /*3f80*/  @UP0 USHF.R.U32.HI UR11, URZ, UR5, UR15 ;  /* 0x000000053f0b0299 */ /* 0x000fc8000801160f */
[----:B------:R-:W-:Y:S01]  /*3f90*/  ULOP3.LUT UR11, URZ, UR11, URZ, 0x33, !UPT ;  /* 0x0000000b3f0b7292 */ /* 0x000fe2000f8e333f */
[----:B------:R-:W-:Y:S11]  /*3fa0*/  BRA `(.L_x_1017) ;  /* 0x0000000000147947 */ /* 0x000ff60003800000 */
.L_x_1016:
[----:B------:R-:W-:Y:S02]  /*3fb0*/  ULDC UR18, c[0x0][0x9e4] ;  /* 0x0002790000127ab9 */ /* 0x000fe40000000800 */
[----:B------:R-:W-:-:S11]  /*3fc0*/  UISETP.NE.AND UP0, UPT, UR18, 0x1, UPT ;  /* 0x000000011200788c */ /* 0x000fd6000bf05270 */
[----:B------:R-:W-:Y:S02]  /*3fd0*/  @UP0 ULDC.64 UR4, c[0x0][0x9e8] ;  /* 0x00027a0000040ab9 */ /* 0x000fe40000000a00 */
[----:B------:R-:W-:-:S04]  /*3fe0*/  UIMAD.WIDE.U32 UR14, UR11, UR4, URZ ;  /* 0x000000040b0e72a5 */ /* 0x000fc8000f8e003f */
[----:B------:R-:W-:-:S12]  /*3ff0*/  @UP0 USHF.R.U32.HI UR11, URZ, UR5, UR15 ;  /* 0x000000053f0b0299 */ /* 0x000fd8000801160f */
.L_x_1017:
[----:B------:R-:W-:-:S04]  /*4000*/  UIMAD UR11, UR11, UR18, UR18 ;  /* 0x000000120b0b72a4 */ /* 0x000fc8000f8e0212 */
[----:B------:R-:W-:-:S04]  /*4010*/  UISETP.LT.AND UP0, UPT, UR6, UR11, UPT ;  /* 0x0000000b0600728c */ /* 0x000fc8000bf01270 */
[----:B------:R-:W-:-:S12]  /*4020*/  USEL UR6, UR6, UR11, UP0 ;  /* 0x0000000b06067287 */ /* 0x000fd80008000000 */
.L_x_1015:
[----:B------:R-:W-:Y:S01]  /*4030*/  R2UR UR5, R201 ;  /* 0x00000000c90572ca */ /* 0x000fe200000e0000 */
[----:B------:R-:W-:Y:S01]  /*4040*/  USHF.R.S32.HI UR4, URZ, 0x1f, UR6 ;  /* 0x0000001f3f047899 */ /* 0x000fe20008011406 */
[----:B------:R-:W-:Y:S01]  /*4050*/  IMAD.MOV.U32 R0, RZ, RZ, 0x3f800000 ;  /* 0x3f800000ff007424 */ /* 0x000fe200078e00ff */
[----:B------:R-:W-:Y:S01]  /*4060*/  CS2R R150, SRZ ;  /* 0x0000000000967805 */ /* 0x000fe2000001ff00 */
[----:B------:R-:W-:Y:S01]  /*4070*/  IMAD.MOV.U32 R2, RZ, RZ, 0x3f800000 ;  /* 0x3f800000ff027424 */ /* 0x000fe200078e00ff */
[----:B------:R-:W-:Y:S01]  /*4080*/  ULEA.HI UR4, UR4, UR6, URZ, 0x6 ;  /* 0x0000000604047291 */ /* 0x000fe2000f8f303f */
[----:B------:R-:W-:Y:S02]  /*4090*/  CS2R R148, SRZ ;  /* 0x0000000000947805 */ /* 0x000fe4000001ff00 */
[----:B------:R-:W-:Y:S02]  /*40a0*/  CS2R R146, SRZ ;  /* 0x0000000000927805 */ /* 0x000fe4000001ff00 */
[----:B------:R-:W-:Y:S01]  /*40b0*/  CS2R R144, SRZ ;  /* 0x0000000000907805 */ /* 0x000fe2000001ff00 */
[----:B------:R-:W-:Y:S01]  /*40c0*/  USHF.R.S32.HI UR4, URZ, 0x6, UR4 ;  /* 0x000000063f047899 */ /* 0x000fe20008011404 */
[----:B------:R-:W-:-:S02]  /*40d0*/  CS2R R142, SRZ ;  /* 0x00000000008e7805 */ /* 0x000fc4000001ff00 */
[----:B------:R-:W-:Y:S02]  /*40e0*/  CS2R R140, SRZ ;  /* 0x00000000008c7805 */ /* 0x000fe4000001ff00 */
[----:B------:R-:W-:Y:S01]  /*40f0*/  CS2R R138, SRZ ;  /* 0x00000000008a7805 */ /* 0x000fe2000001ff00 */
[----:B------:R-:W-:Y:S01]  /*4100*/  UISETP.LT.AND UP0, UPT, UR5, UR4, UPT ;  /* 0x000000040500728c */ /* 0x000fe2000bf01270 */
[----:B------:R-:W-:Y:S02]  /*4110*/  CS2R R136, SRZ ;  /* 0x0000000000887805 */ /* 0x000fe4000001ff00 */
[----:B------:R-:W-:Y:S02]  /*4120*/  CS2R R134, SRZ ;  /* 0x0000000000867805 */ /* 0x000fe4000001ff00 */
[----:B------:R-:W-:Y:S01]  /*4130*/  CS2R R132, SRZ ;  /* 0x0000000000847805 */ /* 0x000fe2000001ff00 */
[----:B------:R-:W-:Y:S01]  /*4140*/  USEL UR5, UR5, UR4, !UP0 ;  /* 0x0000000405057287 */ /* 0x000fe2000c000000 */
[----:B------:R-:W-:-:S02]  /*4150*/  CS2R R130, SRZ ;  /* 0x0000000000827805 */ /* 0x000fc4000001ff00 */
[----:B------:R-:W-:Y:S01]  /*4160*/  CS2R R128, SRZ ;  /* 0x0000000000807805 */ /* 0x000fe2000001ff00 */
[----:B------:R-:W-:Y:S01]  /*4170*/  UMOV UR4, URZ ;  /* 0x0000003f00047c82 */ /* 0x000fe20008000000 */
[----:B------:R-:W-:Y:S02]  /*4180*/  CS2R R126, SRZ ;  /* 0x00000000007e7805 */ /* 0x000fe4000001ff00 */
[----:B------:R-:W-:Y:S02]  /*4190*/  CS2R R124, SRZ ;  /* 0x00000000007c7805 */ /* 0x000fe4000001ff00 */
[----:B------:R-:W-:Y:S01]  /*41a0*/  ISETP.GE.AND P1, PT, R204, UR5, PT ;  /* 0x00000005cc007c0c */ /* 0x000fe2000bf26270 */
[----:B------:R-:W-:Y:S01]  /*41b0*/  IMAD.U32 R205, RZ, RZ, UR5 ;  /* 0x00000005ffcd7e24 */ /* 0x000fe2000f8e00ff */
[----:B------:R-:W-:Y:S01]  /*41c0*/  UMOV UR5, URZ ;  /* 0x0000003f00057c82 */ /* 0x000fe20008000000 */
[----:B------:R-:W-:Y:S01]  /*41d0*/  CS2R R122, SRZ ;  /* 0x00000000007a7805 */ /* 0x000fe2000001ff00 */
[----:B------:R-:W-:Y:S01]  /*41e0*/  IMAD.U32 R5, RZ, RZ, UR5 ;  /* 0x00000005ff057e24 */ /* 0x000fe2000f8e00ff */
        /* <DEDUP_REMOVED lines=49> */
[----:B------:R-:W-:Y:S06]  /*4500*/  @!P1 BRA `(.L_x_1018) ;  /* 0x00000028006c9947 */ /* 0x000fec0003800000 */
[----:B------:R-:W-:Y:S01]  /*4510*/  UMOV UR4, URZ ;  /* 0x0000003f00047c82 */ /* 0x000fe20008000000 */
[----:B------:R-:W-:Y:S01]  /*4520*/  MOV R203, R3 ;  /* 0x0000000300cb7202 */ /* 0x000fe20000000f00 */
[----:B------:R-:W-:Y:S01]  /*4530*/  IMAD.MOV.U32 R202, RZ, RZ, R4 ;  /* 0x000000ffffca7224 */ /* 0x000fe200078e0004 */
[----:B------:R-:W-:Y:S01]  /*4540*/  UMOV UR5, URZ ;  /* 0x0000003f00057c82 */ /* 0x000fe20008000000 */
[----:B------:R-:W-:Y:S02]  /*4550*/  IMAD.U32 R206, RZ, RZ, UR4 ;  /* 0x00000004ffce7e24 */ /* 0x000fe4000f8e00ff */
[----:B------:R-:W-:Y:S02]  /*4560*/  IMAD.MOV.U32 R2, RZ, RZ, 0x3f800000 ;  /* 0x3f800000ff027424 */ /* 0x000fe400078e00ff */
[----:B------:R-:W-:Y:S02]  /*4570*/  IMAD.MOV.U32 R0, RZ, RZ, 0x3f800000 ;  /* 0x3f800000ff007424 */ /* 0x000fe400078e00ff */
[----:B------:R-:W-:-:S07]  /*4580*/  IMAD.MOV.U32 R151, RZ, RZ, RZ ;  /* 0x000000ffff977224 */ /* 0x000fce00078e00ff */
.L_x_1037:
[----:B------:R-:W-:Y:S01]  /*4590*/  R2UR UR6, R206 ;  /* 0x00000000ce0672ca */ /* 0x000fe200000e0000 */
[----:B------:R-:W-:-:S04]  /*45a0*/  UISETP.NE.AND UP0, UPT, UR5, 0x1, UPT ;  /* 0x000000010500788c */ /* 0x000fc8000bf05270 */
[----:B------:R-:W-:-:S08]  /*45b0*/  USEL UR4, URZ, 0x1, UP0 ;  /* 0x000000013f047887 */ /* 0x000fd00008000000 */
[----:B------:R-:W-:-:S06]  /*45c0*/  ULOP3.LUT UR4, UR6, UR4, URZ, 0x3c, !UPT ;  /* 0x0000000406047292 */ /* 0x000fcc000f8e3c3f */
[----:B------:R-:W-:Y:S01]  /*45d0*/  MOV R5, UR4 ;  /* 0x0000000400057c02 */ /* 0x000fe20008000f00 */
[----:B------:R-:W-:Y:S06]  /*45e0*/  @!P0 BRA `(.L_x_1019) ;  /* 0x0000000000048947 */ /* 0x000fec0003800000 */
[----:B------:R-:W-:Y:S01]  /*45f0*/  BPT.TRAP 0x1 ;  /* 0x000000040000795c */ /* 0x000fe20000300000 */
.L_x_1019:
[----:B------:R-:W-:Y:S01]  /*4600*/  R2UR UR7, R16 ;  /* 0x00000000100772ca */ /* 0x000fe200000e0000 */
[----:B------:R-:W-:Y:S01]  /*4610*/  UIADD3 UR4, UR5, 0x1, URZ ;  /* 0x0000000105047890 */ /* 0x000fe2000fffe03f */
[----:B------:R-:W-:-:S03]  /*4620*/  R2UR UR6, R5 ;  /* 0x00000000050672ca */ /* 0x000fc600000e0000 */
[----:B------:R-:W-:-:S04]  /*4630*/  UISETP.NE.AND UP0, UPT, UR4, 0x2, UPT ;  /* 0x000000020400788c */ /* 0x000fc8000bf05270 */
[----:B------:R-:W-:-:S04]  /*4640*/  USEL UR4, UR4, URZ, UP0 ;  /* 0x0000003f04047287 */ /* 0x000fc80008000000 */
[----:B------:R-:W-:Y:S02]  /*4650*/  ULEA UR7, UR4, UR7, 0x3 ;  /* 0x0000000704077291 */ /* 0x000fe4000f8e183f */
[----:B------:R-:W-:-:S05]  /*4660*/  IMAD.U32 R3, RZ, RZ, UR6 ;  /* 0x00000006ff037e24 */ /* 0x000fca000f8e00ff */
[----:B------:R-:W-:-:S04]  /*4670*/  SHF.L.U32 R3, R3, 0x1f, RZ ;  /* 0x0000001f03037819 */ /* 0x000fc800000006ff */
[----:B------:R0:W1:Y:S01]  /*4680*/  SYNCS.PHASECHK.TRANS64.TRYWAIT P1, [UR7+0x30830], R3 ;  /* 0x03083003ff0075a7 */ /* 0x0000620008020147 */
[----:B------:R-:W-:Y:S05]  /*4690*/  @!P0 BRA `(.L_x_1020) ;  /* 0x0000000000048947 */ /* 0x000fea0003800000 */
[----:B------:R-:W-:Y:S01]  /*46a0*/  BPT.TRAP 0x1 ;  /* 0x000000040000795c */ /* 0x000fe20000300000 */
.L_x_1020:
[----:B-1----:R-:W-:Y:S05]  /*46b0*/  @P1 BRA `(.L_x_1021) ;  /* 0x0000000000081947 */ /* 0x002fea0003800000 */
[----:B------:R-:W1:Y:S02]  /*46c0*/  SYNCS.PHASECHK.TRANS64.TRYWAIT P1, [UR7+0x30830], R3 ;  /* 0x03083003ff0075a7 */ /* 0x000e640008020147 */
[----:B-1----:R-:W-:Y:S05]  /*46d0*/  @!P1 BRA `(.L_x_1022) ;  /* 0x000000e800b09947 */ /* 0x002fea0003800000 */
.L_x_1021:
[----:B------:R-:W-:Y:S01]  /*46e0*/  R2UR UR6, R21 ;  /* 0x00000000150672ca */ /* 0x000fe200000e0000 */
[----:B------:R-:W-:Y:S01]  /*46f0*/  WARPGROUP.ARRIVE ;  /* 0x00000000000079c5 */ /* 0x000fe20000000000 */
[----:B------:R-:W-:Y:S01]  /*4700*/  R2UR UR56, R6 ;  /* 0x00000000063872ca */ /* 0x000fe200000e0000 */
[----:B------:R-:W-:Y:S01]  /*4710*/  UMOV UR59, 0x40000040 ;  /* 0x40000040003b7882 */ /* 0x000fe20000000000 */
[----:B------:R-:W-:Y:S01]  /*4720*/  R2UR UR57, R7 ;  /* 0x00000000073972ca */ /* 0x000fe200000e0000 */
[----:B------:R-:W-:Y:S01]  /*4730*/  UMOV UR55, 0x40000040 ;  /* 0x4000004000377882 */ /* 0x000fe20000000000 */
[----:B01----:R-:W-:Y:S01]  /*4740*/  MOV R3, UR53 ;  /* 0x0000003500037c02 */ /* 0x003fe20008000f00 */
[----:B------:R-:W-:Y:S01]  /*4750*/  UMOV UR11, 0x40000040 ;  /* 0x40000040000b7882 */ /* 0x000fe20000000000 */
[----:B------:R-:W-:Y:S01]  /*4760*/  MOV R4, UR52 ;  /* 0x0000003400047c02 */ /* 0x000fe20008000f00 */
[----:B------:R-:W-:Y:S01]  /*4770*/  UMOV UR15, 0x40000040 ;  /* 0x40000040000f7882 */ /* 0x000fe20000000000 */
[----:B------:R-:W-:Y:S01]  /*4780*/  R2UR UR52, R10 ;  /* 0x000000000a3472ca */ /* 0x000fe200000e0000 */
[----:B------:R-:W-:Y:S01]  /*4790*/  UMOV UR19, 0x40000040 ;  /* 0x4000004000137882 */ /* 0x000fe20000000000 */
[----:B------:R-:W-:Y:S01]  /*47a0*/  R2UR UR53, R11 ;  /* 0x000000000b3572ca */ /* 0x000fe200000e0000 */
[----:B------:R-:W-:Y:S01]  /*47b0*/  ULEA UR6, UR4, UR6, 0xb ;  /* 0x0000000604067291 */ /* 0x000fe2000f8e583f */
[-C--:B------:R-:W-:Y:S01]  /*47c0*/  FMUL.FTZ R24, R24, R0.reuse ;  /* 0x0000000018187220 */ /* 0x080fe20000410000 */
[----:B------:R-:W-:Y:S01]  /*47d0*/  UMOV UR23, 0x40000040 ;  /* 0x4000004000177882 */ /* 0x000fe20000000000 */
[----:B------:R-:W-:Y:S01]  /*47e0*/  UMOV UR27, 0x40000040 ;  /* 0x40000040001b7882 */ /* 0x000fe20000000000 */
[----:B------:R-:W-:Y:S01]  /*47f0*/  UIADD3 UR10, UR6, 0x2, URZ ;  /* 0x00000002060a7890 */ /* 0x000fe2000fffe03f */
[-C--:B------:R-:W-:Y:S01]  /*4800*/  FMUL.FTZ R25, R25, R0.reuse ;  /* 0x0000000019197220 */ /* 0x080fe20000410000 */
[----:B------:R-:W-:Y:S01]  /*4810*/  UIADD3 UR14, UR6, 0x200, URZ ;  /* 0x00000200060e7890 */ /* 0x000fe2000fffe03f */
[-C--:B------:R-:W-:Y:S01]  /*4820*/  FMUL.FTZ R28, R28, R0.reuse ;  /* 0x000000001c1c7220 */ /* 0x080fe20000410000 */
[----:B------:R-:W-:Y:S01]  /*4830*/  UMOV UR58, UR6 ;  /* 0x00000006003a7c82 */ /* 0x000fe20008000000 */
[----:B------:R-:W-:Y:S01]  /*4840*/  UIADD3 UR18, UR6, 0x202, URZ ;  /* 0x0000020206127890 */ /* 0x000fe2000fffe03f */
[----:B------:R-:W-:Y:S01]  /*4850*/  HGMMA.64x64x16.F32 R152, gdesc[UR56], RZ, !UPT, gsb0 ;  /* 0x00e00000389879f0 */ /* 0x000fe2000c0008ff */
[----:B------:R-:W-:Y:S01]  /*4860*/  UMOV UR54, UR10 ;  /* 0x0000000a00367c82 */ /* 0x000fe20008000000 */
[----:B------:R-:W-:Y:S01]  /*4870*/  R2UR UR56, R14 ;  /* 0x000000000e3872ca */ /* 0x000fe200000e0000 */
[----:B------:R-:W-:Y:S01]  /*4880*/  UIADD3 UR10, UR6, 0x4, URZ ;  /* 0x00000004060a7890 */ /* 0x000fe2000fffe03f */
[----:B------:R-:W-:Y:S01]  /*4890*/  R2UR UR57, R15 ;  /* 0x000000000f3972ca */ /* 0x000fe200000e0000 */
[----:B------:R-:W-:Y:S01]  /*48a0*/  UMOV UR59, 0x40000040 ;  /* 0x40000040003b7882 */ /* 0x000fe20000000000 */
[----:B------:R-:W-:Y:S01]  /*48b0*/  UIADD3 UR22, UR6, 0x204, URZ ;  /* 0x0000020406167890 */ /* 0x000fe2000fffe03f */
[-C--:B------:R-:W-:Y:S01]  /*48c0*/  FMUL.FTZ R29, R29, R0.reuse ;  /* 0x000000001d1d7220 */ /* 0x080fe20000410000 */
[----:B------:R-:W-:Y:S01]  /*48d0*/  UIADD3 UR26, UR6, 0x206, URZ ;  /* 0x00000206061a7890 */ /* 0x000fe2000fffe03f */
[-C--:B------:R-:W-:Y:S01]  /*48e0*/  FMUL.FTZ R32, R32, R0.reuse ;  /* 0x0000000020207220 */ /* 0x080fe20000410000 */
        /* <DEDUP_REMOVED lines=73> */
[----:B------:R-:W-:Y:S01]  /*4d80*/  HGMMA.64x64x16.F32 R152, gdesc[UR52], R152, gsb0 ;  /* 0x00e00000349879f0 */ /* 0x000fe20008000898 */
[----:B------:R-:W-:Y:S01]  /*4d90*/  R2UR UR53, R3 ;  /* 0x00000000033572ca */ /* 0x000fe200000e0000 */
[----:B------:R-:W-:Y:S01]  /*4da0*/  UIADD3 UR54, UR6, 0x604, URZ ;  /* 0x0000060406367890 */ /* 0x000fe2000fffe03f */
[----:B------:R-:W-:Y:S01]  /*4db0*/  R2UR UR52, R4 ;  /* 0x00000000043472ca */ /* 0x000fe200000e0000 */
[----:B------:R-:W-:Y:S01]  /*4dc0*/  UMOV UR55, 0x40000040 ;  /* 0x4000004000377882 */ /* 0x000fe20000000000 */
[----:B------:R-:W-:Y:S01]  /*4dd0*/  UIADD3 UR6, UR6, 0x606, URZ ;  /* 0x0000060606067890 */ /* 0x000fe2000fffe03f */
        /* <DEDUP_REMOVED lines=68> */
[----:B------:R-:W-:Y:S01]  /*5220*/  HGMMA.64x64x16.F32 R152, gdesc[UR56], R152, gsb0 ;  /* 0x00e00000389879f0 */ /* 0x000fe20008000898 */
[----:B------:R-:W-:Y:S01]  /*5230*/  R2UR UR56, R12 ;  /* 0x000000000c3872ca */ /* 0x000fe200000e0000 */
[----:B------:R-:W-:Y:S01]  /*5240*/  UMOV UR58, UR6 ;  /* 0x00000006003a7c82 */ /* 0x000fe20008000000 */
[----:B------:R-:W-:Y:S01]  /*5250*/  R2UR UR57, R13 ;  /* 0x000000000d3972ca */ /* 0x000fe200000e0000 */
[----:B------:R-:W-:Y:S01]  /*5260*/  UMOV UR59, 0x40000040 ;  /* 0x40000040003b7882 */ /* 0x000fe20000000000 */
[----:B------:R-:W-:Y:S02]  /*5270*/  WARPGROUP.DEPBAR.LE gsb0, 0x0 ;  /* 0x00008000000079c5 */ /* 0x000fe40000010000 */
[----:B------:R-:W-:-:S06]  /*5280*/  WARPGROUP.ARRIVE ;  /* 0x00000000000079c5 */ /* 0x000fcc0000000000 */
[----:B------:R-:W-:Y:S03]  /*5290*/  HGMMA.64x64x16.F32 R152, gdesc[UR8], R152, gsb0 ;  /* 0x00e00000089879f0 */ /* 0x000fe60008000898 */
        /* <DEDUP_REMOVED lines=37> */
[----:B------:R-:W-:Y:S05]  /*54f0*/  @!P0 BRA `(.L_x_1023) ;  /* 0x0000000000048947 */ /* 0x000fea0003800000 */
[----:B------:R-:W-:Y:S01]  /*5500*/  BPT.TRAP 0x1 ;  /* 0x000000040000795c */ /* 0x000fe20000300000 */
.L_x_1023:
[----:B------:R-:W-:Y:S02]  /*5510*/  R2UR UR6, R16 ;  /* 0x00000000100672ca */ /* 0x000fe400000e0000 */
[----:B------:R-:W-:-:S11]  /*5520*/  R2UR UR10, R206 ;  /* 0x00000000ce0a72ca */ /* 0x000fd600000e0000 */
[----:B------:R-:W-:Y:S02]  /*5530*/  ULEA UR6, UR5, UR6, 0x3 ;  /* 0x0000000605067291 */ /* 0x000fe4000f8e183f */
[----:B------:R-:W-:-:S05]  /*5540*/  IMAD.U32 R0, RZ, RZ, UR10 ;  /* 0x0000000aff007e24 */ /* 0x000fca000f8e00ff */
[----:B------:R-:W-:-:S04]  /*5550*/  SHF.L.U32 R0, R0, 0x1f, RZ ;  /* 0x0000001f00007819 */ /* 0x000fc800000006ff */
[----:B------:R0:W1:Y:S01]  /*5560*/  SYNCS.PHASECHK.TRANS64.TRYWAIT P1, [UR6+0x30850], R0 ;  /* 0x03085000ff0075a7 */ /* 0x0000620008020146 */
[----:B------:R-:W-:Y:S05]  /*5570*/  @!P0 BRA `(.L_x_1024) ;  /* 0x0000000000048947 */ /* 0x000fea0003800000 */
[----:B------:R-:W-:Y:S01]  /*5580*/  BPT.TRAP 0x1 ;  /* 0x000000040000795c */ /* 0x000fe20000300000 */
.L_x_1024:
[----:B-1----:R-:W-:Y:S05]  /*5590*/  @P1 BRA `(.L_x_1025) ;  /* 0x0000000000081947 */ /* 0x002fea0003800000 */
[----:B------:R-:W1:Y:S02]  /*55a0*/  SYNCS.PHASECHK.TRANS64.TRYWAIT P1, [UR6+0x30850], R0 ;  /* 0x03085000ff0075a7 */ /* 0x000e640008020146 */
[----:B-1----:R-:W-:Y:S05]  /*55b0*/  @!P1 BRA `(.L_x_1026) ;  /* 0x000000dc00109947 */ /* 0x002fea0003800000 */
.L_x_1025:
[----:B------:R-:W-:Y:S01]  /*55c0*/  R2UR UR10, R16 ;  /* 0x00000000100a72ca */ /* 0x000fe200000e0000 */
[----:B------:R-:W-:Y:S01]  /*55d0*/  WARPGROUP.ARRIVE ;  /* 0x00000000000079c5 */ /* 0x000fe20000000000 */
[----:B------:R-:W-:-:S11]  /*55e0*/  UMOV UR11, 0x40000040 ;  /* 0x40000040000b7882 */ /* 0x000fd60000000000 */
[----:B------:R-:W-:-:S04]  /*55f0*/  UIADD3 UR10, UR10, 0x400, URZ ;  /* 0x000004000a0a7890 */ /* 0x000fc8000fffe03f */
[----:B------:R-:W-:-:S04]  /*5600*/  USHF.R.U32.HI UR10, URZ, 0x4, UR10 ;  /* 0x000000043f0a7899 */ /* 0x000fc8000801160a */
[----:B------:R-:W-:-:S04]  /*5610*/  ULOP3.LUT UR10, UR10, 0x3fff, URZ, 0xc0, !UPT ;  /* 0x00003fff0a0a7892 */ /* 0x000fc8000f8ec03f */
[----:B------:R-:W-:-:S04]  /*5620*/  ULOP3.LUT UR10, UR10, 0x2000000, URZ, 0xfc, !UPT ;  /* 0x020000000a0a7892 */ /* 0x000fc8000f8efc3f */
[----:B------:R-:W-:-:S07]  /*5630*/  ULEA UR5, UR5, UR10, 0xb ;  /* 0x0000000a05057291 */ /* 0x000fce000f8e583f */
        /* <DEDUP_REMOVED lines=23> */
.L_x_1027:
[----:B------:R-:W-:Y:S01]  /*57b0*/  R2UR UR10, R23 ;  /* 0x00000000170a72ca */ /* 0x000fe200000e0000 */
[----:B------:R-:W2:Y:S01]  /*57c0*/  S2UR UR14, SR_CgaCtaId ;  /* 0x00000000000e79c3 */ /* 0x000ea20000008800 */
[----:B------:R-:W-:Y:S01]  /*57d0*/  R2UR UR5, R22 ;  /* 0x00000000160572ca */ /* 0x000fe200000e0000 */
[----:B01----:R-:W-:Y:S01]  /*57e0*/  IMAD.MOV.U32 R0, RZ, RZ, R19 ;  /* 0x000000ffff007224 */ /* 0x003fe200078e0013 */
[----:B------:R-:W-:Y:S01]  /*57f0*/  UIADD3 UR7, UR7, 0x30840, URZ ;  /* 0x0003084007077890 */ /* 0x000fe2000fffe03f */
[----:B------:R-:W-:Y:S01]  /*5800*/  IMAD.SHL.U32 R4, R204, 0x40, RZ ;  /* 0x00000040cc047824 */ /* 0x000fe200078e00ff */
[----:B------:R-:W-:-:S03]  /*5810*/  R2UR UR11, R200 ;  /* 0x00000000c80b72ca */ /* 0x000fc600000e0000 */
[----:B------:R-:W0:Y:S01]  /*5820*/  LDC R20, c[0x0][0x288] ;  /* 0x0000a200ff147b82 */ /* 0x000e220000000800 */
[----:B------:R-:W-:-:S03]  /*5830*/  IADD3 R3, -R4, 0x1, RZ ;  /* 0x0000000104037810 */ /* 0x000fc60007ffe1ff */
[----:B------:R-:W-:Y:S02]  /*5840*/  UISETP.NE.AND UP1, UPT, UR10, URZ, UPT ;  /* 0x0000003f0a00728c */ /* 0x000fe4000bf25270 */
[----:B------:R-:W-:-:S04]  /*5850*/  UISETP.NE.AND UP0, UPT, UR5, URZ, UPT ;  /* 0x0000003f0500728c */ /* 0x000fc8000bf05270 */
[----:B------:R-:W-:Y:S02]  /*5860*/  PLOP3.LUT P1, PT, PT, PT, UP1, 0x80, 0x0 ;  /* 0x000000000000781c */ /* 0x000fe40003f2f018 */
[----:B------:R-:W-:-:S03]  /*5870*/  PLOP3.LUT P2, PT, PT, PT, UP1, 0x80, 0x0 ;  /* 0x000000000000781c */ /* 0x000fc60003f4f018 */
[----:B------:R-:W-:Y:S01]  /*5880*/  @UP1 ULDC UR5, c[0x0][0x44c] ;  /* 0x0001130000051ab9 */ /* 0x000fe20000000800 */
[----:B------:R-:W-:Y:S01]  /*5890*/  @UP1 ULDC UR10, c[0x0][0x450] ;  /* 0x00011400000a1ab9 */ /* 0x000fe20000000800 */
[----:B--2---:R-:W-:-:S03]  /*58a0*/  UPRMT UR7, UR14, 0x654, UR7 ;  /* 0x000006540e077896 */ /* 0x004fc60008000007 */
[----:B------:R-:W-:-:S03]  /*58b0*/  ULDC UR14, c[0x0][0x2f0] ;  /* 0x0000bc00000e7ab9 */ /* 0x000fc60000000800 */
[----:B------:R-:W-:Y:S01]  /*58c0*/  @P1 IMAD.HI.U32 R2, R19, UR5, RZ ;  /* 0x0000000513021c27 */ /* 0x000fe2000f8e00ff */
[----:B------:R-:W-:Y:S02]  /*58d0*/  PLOP3.LUT P1, PT, PT, PT, UP0, 0x40, 0x0 ;  /* 0x000000000000781c */ /* 0x000fe40003f2e808 */
[----:B------:R-:W-:Y:S01]  /*58e0*/  SYNCS.ARRIVE.TRANS64.RED.A1T0 RZ, [UR7], RZ ;  /* 0x000000ffffff79a7 */ /* 0x000fe20008100407 */
[----:B------:R-:W-:Y:S01]  /*58f0*/  UMOV UR7, UR14 ;  /* 0x0000000e00077c82 */ /* 0x000fe20008000000 */
[----:B------:R-:W-:Y:S01]  /*5900*/  @P2 SHF.R.U32.HI R0, RZ, UR10, R2 ;  /* 0x0000000aff002c19 */ /* 0x000fe20008011602 */
[----:B------:R-:W-:Y:S01]  /*5910*/  IMAD R2, R8, -0x2, R3 ;  /* 0xfffffffe08027824 */ /* 0x000fe200078e0203 */
[----:B------:R-:W-:-:S03]  /*5920*/  ULDC UR14, c[0x0][0x9e0] ;  /* 0x00027800000e7ab9 */ /* 0x000fc60000000800 */
[----:B------:R-:W1:Y:S01]  /*5930*/  SHFL.IDX PT, R184, R0, RZ, 0x1c1f ;  /* 0x001c1fff00b87589 */ /* 0x000e6200000e0000 */
[----:B------:R-:W-:-:S04]  /*5940*/  IMAD R3, R17, UR7, R2 ;  /* 0x0000000711037c24 */ /* 0x000fc8000f8e0202 */
[----:B0-----:R-:W-:-:S04]  /*5950*/  IMAD.IADD R3, R3, 0x1, -R20 ;  /* 0x0000000103037824 */ /* 0x001fc800078e0a14 */
[C---:B------:R-:W-:Y:S01]  /*5960*/  VIADD R187, R3.reuse, UR11 ;  /* 0x0000000b03bb7c36 */ /* 0x040fe20008000000 */
[----:B------:R-:W-:-:S05]  /*5970*/  IADD3 R186, R3, UR14, RZ ;  /* 0x0000000e03ba7c10 */ /* 0x000fca000fffe0ff */
[--C-:B-1----:R-:W-:Y:S02]  /*5980*/  IMAD.IADD R2, R186, 0x1, R184.reuse ;  /* 0x00000001ba027824 */ /* 0x102fe400078e02b8 */
[----:B------:R-:W-:Y:S01]  /*5990*/  IMAD.IADD R3, R187, 0x1, R184 ;  /* 0x00000001bb037824 */ /* 0x000fe200078e02b8 */
[----:B------:R-:W-:Y:S06]  /*59a0*/  @P1 BRA `(.L_x_1028) ;  /* 0x0000000000641947 */ /* 0x000fec0003800000 */
        /* <DEDUP_REMOVED lines=14> */
.L_x_1030:
[----:B------:R-:W-:Y:S02]  /*5a90*/  ULDC UR5, c[0x0][0x9e4] ;  /* 0x0002790000057ab9 */ /* 0x000fe40000000800 */
[----:B------:R-:W-:-:S04]  /*5aa0*/  MOV R188, UR5 ;  /* 0x0000000500bc7c02 */ /* 0x000fc80008000f00 */
[----:B------:R-:W-:-:S13]  /*5ab0*/  ISETP.NE.AND P1, PT, R188, 0x1, PT ;  /* 0x00000001bc00780c */ /* 0x000fda0003f25270 */
[----:B------:R-:W0:Y:S02]  /*5ac0*/  @P1 LDC.64 R190, c[0x0][0x9e8] ;  /* 0x00027a00ffbe1b82 */ /* 0x000e240000000a00 */
[----:B0-----:R-:W-:-:S05]  /*5ad0*/  @P1 IMAD.HI.U32 R184, R185, R190, RZ ;  /* 0x000000beb9b81227 */ /* 0x001fca00078e00ff */
[----:B------:R-:W-:-:S07]  /*5ae0*/  @P1 SHF.R.U32.HI R185, RZ, R191, R184 ;  /* 0x000000bfffb91219 */ /* 0x000fce00000116b8 */
.L_x_1031:
[----:B------:R-:W-:Y:S05]  /*5af0*/  BSYNC B0 ;  /* 0x0000000000007941 */ /* 0x000fea0003800000 */
.L_x_1029:
[----:B------:R-:W-:-:S04]  /*5b00*/  IMAD R185, R185, R188, -R4 ;  /* 0x000000bcb9b97224 */ /* 0x000fc800078e0a04 */
[----:B------:R-:W-:-:S05]  /*5b10*/  IMAD R185, R8, -0x2, R185 ;  /* 0xfffffffe08b97824 */ /* 0x000fca00078e02b9 */
[----:B------:R-:W-:Y:S02]  /*5b20*/  VIADDMNMX R2, R185, R188, R2, PT ;  /* 0x000000bcb9027246 */ /* 0x000fe40003800102 */
[----:B------:R-:W-:-:S07]  /*5b30*/  VIMNMX R3, R3, R185, !PT ;  /* 0x000000b903037248 */ /* 0x000fce0007fe0100 */
.L_x_1028:
[----:B------:R-:W-:Y:S01]  /*5b40*/  ISETP.GT.AND P1, PT, R204, -0x1, PT ;  /* 0xffffffffcc00780c */ /* 0x000fe20003f24270 */
[----:B------:R-:W0:Y:S01]  /*5b50*/  SHFL.IDX PT, R184, R0, 0x1, 0x1c1f ;  /* 0x003c1f0000b87f89 */ /* 0x000e2200000e0000 */
[----:B------:R-:W-:Y:S02]  /*5b60*/  R2UR UR5, R22 ;  /* 0x00000000160572ca */ /* 0x000fe400000e0000 */
[C---:B------:R-:W-:Y:S02]  /*5b70*/  ISETP.GT.AND P4, PT, R3.reuse, 0x1, P1 ;  /* 0x000000010300780c */ /* 0x040fe40000f84270 */
[----:B------:R-:W-:Y:S02]  /*5b80*/  ISETP.GT.AND P5, PT, R3, RZ, P1 ;  /* 0x000000ff0300720c */ /* 0x000fe40000fa4270 */
[C---:B------:R-:W-:Y:S02]  /*5b90*/  ISETP.LT.OR P4, PT, R2.reuse, 0x2, P4 ;  /* 0x000000020200780c */ /* 0x040fe40002781670 */
[----:B------:R-:W-:-:S02]  /*5ba0*/  ISETP.LT.OR P5, PT, R2, 0x1, P5 ;  /* 0x000000010200780c */ /* 0x000fc40002fa1670 */
[----:B------:R-:W-:Y:S02]  /*5bb0*/  FSEL R153, R153, -INF , !P4 ;  /* 0xff80000099997808 */ /* 0x000fe40006000000 */
[C---:B------:R-:W-:Y:S01]  /*5bc0*/  ISETP.GT.AND P4, PT, R3.reuse, 0x18, P1 ;  /* 0x000000180300780c */ /* 0x040fe20000f84270 */
[----:B------:R-:W-:Y:S01]  /*5bd0*/  UISETP.NE.AND UP0, UPT, UR5, URZ, UPT ;  /* 0x0000003f0500728c */ /* 0x000fe2000bf05270 */
[----:B------:R-:W-:Y:S02]  /*5be0*/  FSEL R185, R152, -INF , !P5 ;  /* 0xff80000098b97808 */ /* 0x000fe40006800000 */
[----:B------:R-:W-:Y:S02]  /*5bf0*/  ISETP.LT.OR P4, PT, R2, 0x19, P4 ;  /* 0x000000190200780c */ /* 0x000fe40002781670 */
[C---:B------:R-:W-:Y:S02]  /*5c00*/  ISETP.GT.AND P6, PT, R3.reuse, 0x8, P1 ;  /* 0x000000080300780c */ /* 0x040fe40000fc4270 */
[----:B------:R-:W-:-:S02]  /*5c10*/  ISETP.GT.AND P2, PT, R3, 0x9, P1 ;  /* 0x000000090300780c */ /* 0x000fc40000f44270 */
[C---:B------:R-:W-:Y:S01]  /*5c20*/  ISETP.GT.AND P3, PT, R3.reuse, 0x10, P1 ;  /* 0x000000100300780c */ /* 0x040fe20000f64270 */
[--C-:B0-----:R-:W-:Y:S01]  /*5c30*/  IMAD.IADD R0, R186, 0x1, R184.reuse ;  /* 0x00000001ba007824 */ /* 0x101fe200078e02b8 */
[----:B------:R-:W-:Y:S01]  /*5c40*/  ISETP.GT.AND P5, PT, R3, 0x11, P1 ;  /* 0x000000110300780c */ /* 0x000fe20000fa4270 */
[----:B------:R-:W-:Y:S01]  /*5c50*/  IMAD.IADD R152, R187, 0x1, R184 ;  /* 0x00000001bb987824 */ /* 0x000fe200078e02b8 */
[----:B------:R-:W-:Y:S02]  /*5c60*/  FSEL R164, R164, -INF , !P4 ;  /* 0xff800000a4a47808 */ /* 0x000fe40006000000 */
[----:B------:R-:W-:Y:S02]  /*5c70*/  ISETP.GT.AND P4, PT, R3, 0x29, P1 ;  /* 0x000000290300780c */ /* 0x000fe40000f84270 */
[C---:B------:R-:W-:Y:S02]  /*5c80*/  ISETP.LT.OR P6, PT, R2.reuse, 0x9, P6 ;  /* 0x000000090200780c */ /* 0x040fe400037c1670 */
[----:B------:R-:W-:-:S02]  /*5c90*/  ISETP.LT.OR P2, PT, R2, 0xa, P2 ;  /* 0x0000000a0200780c */ /* 0x000fc40001741670 */
[C---:B------:R-:W-:Y:S02]  /*5ca0*/  ISETP.LT.OR P3, PT, R2.reuse, 0x11, P3 ;  /* 0x000000110200780c */ /* 0x040fe40001f61670 */
[C---:B------:R-:W-:Y:S02]  /*5cb0*/  ISETP.LT.OR P5, PT, R2.reuse, 0x12, P5 ;  /* 0x000000120200780c */ /* 0x040fe40002fa1670 */
[----:B------:R-:W-:Y:S02]  /*5cc0*/  ISETP.LT.OR P4, PT, R2, 0x2a, P4 ;  /* 0x0000002a0200780c */ /* 0x000fe40002781670 */
[----:B------:R-:W-:Y:S02]  /*5cd0*/  FSEL R156, R156, -INF , !P6 ;  /* 0xff8000009c9c7808 */ /* 0x000fe40007000000 */
[----:B------:R-:W-:Y:S02]  /*5ce0*/  FSEL R157, R157, -INF , !P2 ;  /* 0xff8000009d9d7808 */ /* 0x000fe40005000000 */
[----:B------:R-:W-:-:S02]  /*5cf0*/  FSEL R160, R160, -INF , !P3 ;  /* 0xff800000a0a07808 */ /* 0x000fc40005800000 */
[----:B------:R-:W-:Y:S02]  /*5d00*/  FSEL R161, R161, -INF , !P5 ;  /* 0xff800000a1a17808 */ /* 0x000fe40006800000 */
[C---:B------:R-:W-:Y:S02]  /*5d10*/  ISETP.GT.AND P6, PT, R3.reuse, 0x19, P1 ;  /* 0x000000190300780c */ /* 0x040fe40000fc4270 */
[C---:B------:R-:W-:Y:S02]  /*5d20*/  ISETP.GT.AND P2, PT, R3.reuse, 0x20, P1 ;  /* 0x000000200300780c */ /* 0x040fe40000f44270 */
[C---:B------:R-:W-:Y:S02]  /*5d30*/  ISETP.GT.AND P3, PT, R3.reuse, 0x21, P1 ;  /* 0x000000210300780c */ /* 0x040fe40000f64270 */
[----:B------:R-:W-:Y:S02]  /*5d40*/  ISETP.GT.AND P5, PT, R3, 0x28, P1 ;  /* 0x000000280300780c */ /* 0x000fe40000fa4270 */
[----:B------:R-:W-:-:S02]  /*5d50*/  FSEL R173, R173, -INF , !P4 ;  /* 0xff800000adad7808 */ /* 0x000fc40006000000 */
[----:B------:R-:W-:Y:S02]  /*5d60*/  PLOP3.LUT P4, PT, PT, PT, UP0, 0x40, 0x0 ;  /* 0x000000000000781c */ /* 0x000fe40003f8e808 */
[C---:B------:R-:W-:Y:S02]  /*5d70*/  ISETP.LT.OR P6, PT, R2.reuse, 0x1a, P6 ;  /* 0x0000001a0200780c */ /* 0x040fe400037c1670 */
[C---:B------:R-:W-:Y:S02]  /*5d80*/  ISETP.LT.OR P2, PT, R2.reuse, 0x21, P2 ;  /* 0x000000210200780c */ /* 0x040fe40001741670 */
[C---:B------:R-:W-:Y:S02]  /*5d90*/  ISETP.LT.OR P3, PT, R2.reuse, 0x22, P3 ;  /* 0x000000220200780c */ /* 0x040fe40001f61670 */
[----:B------:R-:W-:Y:S02]  /*5da0*/  ISETP.LT.OR P5, PT, R2, 0x29, P5 ;  /* 0x000000290200780c */ /* 0x000fe40002fa1670 */
[----:B------:R-:W-:-:S02]  /*5db0*/  FSEL R165, R165, -INF , !P6 ;  /* 0xff800000a5a57808 */ /* 0x000fc40007000000 */
[----:B------:R-:W-:Y:S02]  /*5dc0*/  FSEL R168, R168, -INF , !P2 ;  /* 0xff800000a8a87808 */ /* 0x000fe40005000000 */
[----:B------:R-:W-:Y:S02]  /*5dd0*/  FSEL R169, R169, -INF , !P3 ;  /* 0xff800000a9a97808 */ /* 0x000fe40005800000 */
[----:B------:R-:W-:Y:S02]  /*5de0*/  FSEL R172, R172, -INF , !P5 ;  /* 0xff800000acac7808 */ /* 0x000fe40006800000 */
[C---:B------:R-:W-:Y:S02]  /*5df0*/  ISETP.GT.AND P6, PT, R3.reuse, 0x30, P1 ;  /* 0x000000300300780c */ /* 0x040fe40000fc4270 */
[C---:B------:R-:W-:Y:S02]  /*5e00*/  ISETP.GT.AND P2, PT, R3.reuse, 0x31, P1 ;  /* 0x000000310300780c */ /* 0x040fe40000f44270 */
[----:B------:R-:W-:-:S02]  /*5e10*/  ISETP.GT.AND P3, PT, R3, 0x38, P1 ;  /* 0x000000380300780c */ /* 0x000fc40000f64270 */
[----:B------:R-:W-:Y:S02]  /*5e20*/  ISETP.GT.AND P5, PT, R3, 0x39, P1 ;  /* 0x000000390300780c */ /* 0x000fe40000fa4270 */
[C---:B------:R-:W-:Y:S02]  /*5e30*/  ISETP.LT.OR P6, PT, R2.reuse, 0x31, P6 ;  /* 0x000000310200780c */ /* 0x040fe400037c1670 */
[C---:B------:R-:W-:Y:S02]  /*5e40*/  ISETP.LT.OR P2, PT, R2.reuse, 0x32, P2 ;  /* 0x000000320200780c */ /* 0x040fe40001741670 */
[C---:B------:R-:W-:Y:S02]  /*5e50*/  ISETP.LT.OR P3, PT, R2.reuse, 0x39, P3 ;  /* 0x000000390200780c */ /* 0x040fe40001f61670 */
[----:B------:R-:W-:Y:S02]  /*5e60*/  ISETP.LT.OR P5, PT, R2, 0x3a, P5 ;  /* 0x0000003a0200780c */ /* 0x000fe40002fa1670 */
[----:B------:R-:W-:-:S02]  /*5e70*/  FSEL R176, R176, -INF , !P6 ;  /* 0xff800000b0b07808 */ /* 0x000fc40007000000 */
[----:B------:R-:W-:Y:S02]  /*5e80*/  FSEL R177, R177, -INF , !P2 ;  /* 0xff800000b1b17808 */ /* 0x000fe40005000000 */
[----:B------:R-:W-:Y:S02]  /*5e90*/  FSEL R180, R180, -INF , !P3 ;  /* 0xff800000b4b47808 */ /* 0x000fe40005800000 */
[----:B------:R-:W-:Y:S01]  /*5ea0*/  FSEL R181, R181, -INF , !P5 ;  /* 0xff800000b5b57808 */ /* 0x000fe20006800000 */
        /* <DEDUP_REMOVED lines=15> */
.L_x_1034:
[----:B------:R-:W-:Y:S02]  /*5fa0*/  ULDC UR5, c[0x0][0x9e4] ;  /* 0x0002790000057ab9 */ /* 0x000fe40000000800 */
[----:B------:R-:W-:-:S05]  /*5fb0*/  IMAD.U32 R184, RZ, RZ, UR5 ;  /* 0x00000005ffb87e24 */ /* 0x000fca000f8e00ff */
[----:B------:R-:W-:-:S13]  /*5fc0*/  ISETP.NE.AND P2, PT, R184, 0x1, PT ;  /* 0x00000001b800780c */ /* 0x000fda0003f45270 */
[----:B------:R-:W0:Y:S02]  /*5fd0*/  @P2 LDC.64 R2, c[0x0][0x9e8] ;  /* 0x00027a00ff022b82 */ /* 0x000e240000000a00 */
[----:B0-----:R-:W-:-:S05]  /*5fe0*/  @P2 IMAD.HI.U32 R2, R187, R2, RZ ;  /* 0x00000002bb022227 */ /* 0x001fca00078e00ff */
[----:B------:R-:W-:-:S07]  /*5ff0*/  @P2 SHF.R.U32.HI R187, RZ, R3, R2 ;  /* 0x00000003ffbb2219 */ /* 0x000fce0000011602 */
.L_x_1035:
[----:B------:R-:W-:Y:S05]  /*6000*/  BSYNC B0 ;  /* 0x0000000000007941 */ /* 0x000fea0003800000 */
.L_x_1033:
[----:B------:R-:W-:-:S04]  /*6010*/  IMAD R187, R187, R184, -R4 ;  /* 0x000000b8bbbb7224 */ /* 0x000fc800078e0a04 */
[----:B------:R-:W-:-:S05]  /*6020*/  IMAD R187, R8, -0x2, R187 ;  /* 0xfffffffe08bb7824 */ /* 0x000fca00078e02bb */
[----:B------:R-:W-:Y:S02]  /*6030*/  VIADDMNMX R0, R187, R184, R0, PT ;  /* 0x000000b8bb007246 */ /* 0x000fe40003800100 */
[----:B------:R-:W-:-:S07]  /*6040*/  VIMNMX R152, R152, R187, !PT ;  /* 0x000000bb98987248 */ /* 0x000fce0007fe0100 */
.L_x_1032:
[----:B------:R-:W-:Y:S01]  /*6050*/  FMNMX.FTZ R2, R185, R202, !PT ;  /* 0x000000cab9027209 */ /* 0x000fe20007810000 */
[----:B------:R-:W-:Y:S01]  /*6060*/  ULDC UR5, c[0x0][0x988] ;  /* 0x0002620000057ab9 */ /* 0x000fe20000000800 */
[C---:B------:R-:W-:Y:S01]  /*6070*/  ISETP.GT.AND P3, PT, R152.reuse, RZ, P1 ;  /* 0x000000ff9800720c */ /* 0x040fe20000f64270 */
[----:B------:R-:W-:Y:S01]  /*6080*/  UMOV UR10, UR5 ;  /* 0x00000005000a7c82 */ /* 0x000fe20008000000 */
[----:B------:R-:W-:Y:S02]  /*6090*/  FMNMX.FTZ R3, R153, R2, !PT ;  /* 0x0000000299037209 */ /* 0x000fe40007810000 */
[----:B------:R-:W-:Y:S02]  /*60a0*/  ISETP.GT.AND P4, PT, R152, 0x1, P1 ;  /* 0x000000019800780c */ /* 0x000fe40000f84270 */
[----:B------:R-:W-:Y:S02]  /*60b0*/  FMNMX.FTZ R2, R156, R3, !PT ;  /* 0x000000039c027209 */ /* 0x000fe40007810000 */
[----:B------:R-:W-:-:S02]  /*60c0*/  ISETP.LT.OR P3, PT, R0, 0x1, P3 ;  /* 0x000000010000780c */ /* 0x000fc40001f61670 */
[----:B------:R-:W-:Y:S02]  /*60d0*/  FMNMX.FTZ R3, R157, R2, !PT ;  /* 0x000000029d037209 */ /* 0x000fe40007810000 */
[----:B------:R-:W-:Y:S02]  /*60e0*/  ISETP.GT.AND P6, PT, R152, 0x8, P1 ;  /* 0x000000089800780c */ /* 0x000fe40000fc4270 */
[----:B------:R-:W-:Y:S02]  /*60f0*/  FMNMX.FTZ R2, R160, R3, !PT ;  /* 0x00000003a0027209 */ /* 0x000fe40007810000 */
[----:B------:R-:W-:Y:S02]  /*6100*/  ISETP.LT.OR P4, PT, R0, 0x2, P4 ;  /* 0x000000020000780c */ /* 0x000fe40002781670 */
[----:B------:R-:W-:Y:S02]  /*6110*/  FMNMX.FTZ R3, R161, R2, !PT ;  /* 0x00000002a1037209 */ /* 0x000fe40007810000 */
[----:B------:R-:W-:-:S02]  /*6120*/  FSEL R154, R154, -INF , !P3 ;  /* 0xff8000009a9a7808 */ /* 0x000fc40005800000 */
        /* <DEDUP_REMOVED lines=15> */
[----:B------:R-:W-:Y:S02]  /*6220*/  FSEL R159, R159, -INF , !P2 ;  /* 0xff8000009f9f7808 */ /* 0x000fe40005000000 */
[----:B------:R-:W-:Y:S02]  /*6230*/  FMNMX.FTZ R2, R180, R3, !PT ;  /* 0x00000003b4027209 */ /* 0x000fe40007810000 */
[----:B------:R-:W-:-:S02]  /*6240*/  ISETP.LT.OR P5, PT, R0, 0x11, P5 ;  /* 0x000000110000780c */ /* 0x000fc40002fa1670 */
[----:B------:R-:W-:Y:S02]  /*6250*/  FMNMX.FTZ R2, R181, R2, !PT ;  /* 0x00000002b5027209 */ /* 0x000fe40007810000 */
[----:B------:R-:W-:Y:S02]  /*6260*/  ISETP.GT.AND P6, PT, R152, 0x18, P1 ;  /* 0x000000189800780c */ /* 0x000fe40000fc4270 */
[----:B------:R-:W-:Y:S01]  /*6270*/  ISETP.LT.OR P4, PT, R0, 0x12, P4 ;  /* 0x000000120000780c */ /* 0x000fe20002781670 */
[----:B------:R-:W0:Y:S01]  /*6280*/  SHFL.BFLY PT, R3, R2, 0x2, 0x1f ;  /* 0x0c401f0002037f89 */ /* 0x000e2200000e0000 */
[----:B------:R-:W-:Y:S02]  /*6290*/  FSEL R162, R162, -INF , !P5 ;  /* 0xff800000a2a27808 */ /* 0x000fe40006800000 */
[----:B------:R-:W-:Y:S02]  /*62a0*/  ISETP.GT.AND P2, PT, R152, 0x19, P1 ;  /* 0x000000199800780c */ /* 0x000fe40000f44270 */
[----:B------:R-:W-:-:S02]  /*62b0*/  ISETP.LT.OR P6, PT, R0, 0x19, P6 ;  /* 0x000000190000780c */ /* 0x000fc400037c1670 */
[----:B------:R-:W-:Y:S02]  /*62c0*/  FSEL R163, R163, -INF , !P4 ;  /* 0xff800000a3a37808 */ /* 0x000fe40006000000 */
[----:B------:R-:W-:Y:S02]  /*62d0*/  ISETP.GT.AND P3, PT, R152, 0x20, P1 ;  /* 0x000000209800780c */ /* 0x000fe40000f64270 */
[----:B------:R-:W-:Y:S02]  /*62e0*/  FSEL R166, R166, -INF , !P6 ;  /* 0xff800000a6a67808 */ /* 0x000fe40007000000 */
[C---:B------:R-:W-:Y:S02]  /*62f0*/  ISETP.LT.OR P2, PT, R0.reuse, 0x1a, P2 ;  /* 0x0000001a0000780c */ /* 0x040fe40001741670 */
[----:B------:R-:W-:Y:S02]  /*6300*/  ISETP.LT.OR P3, PT, R0, 0x21, P3 ;  /* 0x000000210000780c */ /* 0x000fe40001f61670 */
[----:B------:R-:W-:-:S02]  /*6310*/  ISETP.GT.AND P5, PT, R152, 0x21, P1 ;  /* 0x000000219800780c */ /* 0x000fc40000fa4270 */
[----:B------:R-:W-:Y:S02]  /*6320*/  FSEL R167, R167, -INF , !P2 ;  /* 0xff800000a7a77808 */ /* 0x000fe40005000000 */
[----:B------:R-:W-:Y:S02]  /*6330*/  FSEL R170, R170, -INF , !P3 ;  /* 0xff800000aaaa7808 */ /* 0x000fe40005800000 */
[----:B------:R-:W-:Y:S02]  /*6340*/  ISETP.GT.AND P4, PT, R152, 0x28, P1 ;  /* 0x000000289800780c */ /* 0x000fe40000f84270 */
[----:B0-----:R-:W-:Y:S02]  /*6350*/  FMNMX.FTZ R3, R2, R3, !PT ;  /* 0x0000000302037209 */ /* 0x001fe40007810000 */
[----:B------:R-:W-:Y:S02]  /*6360*/  FMNMX.FTZ R2, R154, R203, !PT ;  /* 0x000000cb9a027209 */ /* 0x000fe40007810000 */
[----:B------:R-:W-:Y:S01]  /*6370*/  ISETP.LT.OR P5, PT, R0, 0x22, P5 ;  /* 0x000000220000780c */ /* 0x000fe20002fa1670 */
[----:B------:R-:W0:Y:S01]  /*6380*/  SHFL.BFLY PT, R4, R3, 0x1, 0x1f ;  /* 0x0c201f0003047f89 */ /* 0x000e2200000e0000 */
[----:B------:R-:W-:-:S02]  /*6390*/  ISETP.GT.AND P6, PT, R152, 0x29, P1 ;  /* 0x000000299800780c */ /* 0x000fc40000fc4270 */
[----:B------:R-:W-:Y:S02]  /*63a0*/  ISETP.LT.OR P4, PT, R0, 0x29, P4 ;  /* 0x000000290000780c */ /* 0x000fe40002781670 */
[----:B------:R-:W-:Y:S02]  /*63b0*/  ISETP.GT.AND P2, PT, R152, 0x30, P1 ;  /* 0x000000309800780c */ /* 0x000fe40000f44270 */
[----:B------:R-:W-:Y:S02]  /*63c0*/  FSEL R174, R174, -INF , !P4 ;  /* 0xff800000aeae7808 */ /* 0x000fe40006000000 */
[----:B------:R-:W-:Y:S02]  /*63d0*/  ISETP.LT.OR P6, PT, R0, 0x2a, P6 ;  /* 0x0000002a0000780c */ /* 0x000fe400037c1670 */
[----:B------:R-:W-:Y:S02]  /*63e0*/  ISETP.GT.AND P4, PT, R152, 0x38, P1 ;  /* 0x000000389800780c */ /* 0x000fe40000f84270 */
[----:B------:R-:W-:-:S02]  /*63f0*/  ISETP.LT.OR P2, PT, R0, 0x31, P2 ;  /* 0x000000310000780c */ /* 0x000fc40001741670 */
[----:B------:R-:W-:Y:S02]  /*6400*/  FSEL R175, R175, -INF , !P6 ;  /* 0xff800000afaf7808 */ /* 0x000fe40007000000 */
[----:B------:R-:W-:Y:S02]  /*6410*/  FSEL R178, R178, -INF , !P2 ;  /* 0xff800000b2b27808 */ /* 0x000fe40005000000 */
[----:B------:R-:W-:-:S04]  /*6420*/  ISETP.LT.OR P4, PT, R0, 0x39, P4 ;  /* 0x000000390000780c */ /* 0x000fc80002781670 */
[----:B------:R-:W-:Y:S02]  /*6430*/  FSEL R182, R182, -INF , !P4 ;  /* 0xff800000b6b67808 */ /* 0x000fe40006000000 */
[----:B0-----:R-:W-:Y:S02]  /*6440*/  FMNMX.FTZ R4, R3, R4, !PT ;  /* 0x0000000403047209 */ /* 0x001fe40007810000 */
[----:B------:R-:W-:Y:S02]  /*6450*/  FMNMX.FTZ R3, R155, R2, !PT ;  /* 0x000000029b037209 */ /* 0x000fe40007810000 */
[C---:B------:R-:W-:Y:S01]  /*6460*/  FSETP.NEU.FTZ.AND P3, PT, R4.reuse, -INF , PT ;  /* 0xff8000000400780b */ /* 0x040fe20003f7d000 */
[----:B------:R-:W-:Y:S01]  /*6470*/  FMUL.FTZ R184, R4, UR10 ;  /* 0x0000000a04b87c20 */ /* 0x000fe20008410000 */
[----:B------:R-:W-:-:S04]  /*6480*/  FMNMX.FTZ R2, R158, R3, !PT ;  /* 0x000000039e027209 */ /* 0x000fc80007810000 */
[----:B------:R-:W-:-:S04]  /*6490*/  FMNMX.FTZ R3, R159, R2, !PT ;  /* 0x000000029f037209 */ /* 0x000fc80007810000 */
[----:B------:R-:W-:-:S04]  /*64a0*/  FMNMX.FTZ R2, R162, R3, !PT ;  /* 0x00000003a2027209 */ /* 0x000fc80007810000 */
[----:B------:R-:W-:Y:S02]  /*64b0*/  FMNMX.FTZ R3, R163, R2, !PT ;  /* 0x00000002a3037209 */ /* 0x000fe40007810000 */
[----:B------:R-:W-:Y:S02]  /*64c0*/  FSEL R2, R184, RZ, P3 ;  /* 0x000000ffb8027208 */ /* 0x000fe40001800000 */
[----:B------:R-:W-:Y:S02]  /*64d0*/  FMNMX.FTZ R186, R166, R3, !PT ;  /* 0x00000003a6ba7209 */ /* 0x000fe40007810000 */
[----:B------:R-:W-:Y:S01]  /*64e0*/  FSEL R184, R171, -INF , !P5 ;  /* 0xff800000abb87808 */ /* 0x000fe20006800000 */
[--C-:B------:R-:W-:Y:S01]  /*64f0*/  FFMA.FTZ R196, R153, UR10, -R2.reuse ;  /* 0x0000000a99c47c23 */ /* 0x100fe20008010802 */
[----:B------:R-:W-:Y:S01]  /*6500*/  FMNMX.FTZ R3, R167, R186, !PT ;  /* 0x000000baa7037209 */ /* 0x000fe20007810000 */
[--C-:B------:R-:W-:Y:S01]  /*6510*/  FFMA.FTZ R153, R157, UR10, -R2.reuse ;  /* 0x0000000a9d997c23 */ /* 0x100fe20008010802 */
[----:B------:R-:W-:Y:S01]  /*6520*/  ISETP.GT.AND P5, PT, R152, 0x31, P1 ;  /* 0x000000319800780c */ /* 0x000fe20000fa4270 */
[--C-:B------:R-:W-:Y:S01]  /*6530*/  FFMA.FTZ R157, R161, UR10, -R2.reuse ;  /* 0x0000000aa19d7c23 */ /* 0x100fe20008010802 */
[----:B------:R-:W-:Y:S01]  /*6540*/  FMNMX.FTZ R3, R170, R3, !PT ;  /* 0x00000003aa037209 */ /* 0x000fe20007810000 */
[--C-:B------:R-:W-:Y:S01]  /*6550*/  FFMA.FTZ R161, R165, UR10, -R2.reuse ;  /* 0x0000000aa5a17c23 */ /* 0x100fe20008010802 */
[----:B------:R-:W-:Y:S01]  /*6560*/  ISETP.GT.AND P1, PT, R152, 0x39, P1 ;  /* 0x000000399800780c */ /* 0x000fe20000f24270 */
[--C-:B------:R-:W-:Y:S01]  /*6570*/  FFMA.FTZ R165, R169, UR10, -R2.reuse ;  /* 0x0000000aa9a57c23 */ /* 0x100fe20008010802 */
[----:B------:R-:W-:Y:S01]  /*6580*/  FMNMX.FTZ R3, R184, R3, !PT ;  /* 0x00000003b8037209 */ /* 0x000fe20007810000 */
[--C-:B------:R-:W-:Y:S01]  /*6590*/  FFMA.FTZ R169, R173, UR10, -R2.reuse ;  /* 0x0000000aada97c23 */ /* 0x100fe20008010802 */
[----:B------:R-:W-:Y:S01]  /*65a0*/  ISETP.LT.OR P5, PT, R0, 0x32, P5 ;  /* 0x000000320000780c */ /* 0x000fe20002fa1670 */
[--C-:B------:R-:W-:Y:S01]  /*65b0*/  FFMA.FTZ R173, R177, UR10, -R2.reuse ;  /* 0x0000000ab1ad7c23 */ /* 0x100fe20008010802 */
[----:B------:R-:W-:Y:S01]  /*65c0*/  FMNMX.FTZ R152, R174, R3, !PT ;  /* 0x00000003ae987209 */ /* 0x000fe20007810000 */
[--C-:B------:R-:W-:Y:S01]  /*65d0*/  FFMA.FTZ R171, R185, UR10, -R2.reuse ;  /* 0x0000000ab9ab7c23 */ /* 0x100fe20008010802 */
[----:B------:R-:W-:Y:S01]  /*65e0*/  FSEL R179, R179, -INF , !P5 ;  /* 0xff800000b3b37808 */ /* 0x000fe20006800000 */
        /* <DEDUP_REMOVED lines=11> */
[----:B------:R-:W-:Y:S01]  /*66a0*/  FSEL R177, R4, RZ, P3 ;  /* 0x000000ff04b17208 */ /* 0x000fe20001800000 */
[--C-:B------:R-:W-:Y:S01]  /*66b0*/  FFMA.FTZ R186, R180, UR10, -R2.reuse ;  /* 0x0000000ab4ba7c23 */ /* 0x100fe20008010802 */
[----:B------:R-:W-:Y:S01]  /*66c0*/  FMNMX.FTZ R0, R182, R3, !PT ;  /* 0x00000003b6007209 */ /* 0x000fe20007810000 */
[----:B------:R-:W-:Y:S01]  /*66d0*/  FFMA.FTZ R2, R181, UR10, -R2 ;  /* 0x0000000ab5027c23 */ /* 0x000fe20008010802 */
[----:B------:R-:W-:Y:S02]  /*66e0*/  MUFU.EX2 R171, R171 ;  /* 0x000000ab00ab7308 */ /* 0x000fe40000000800 */
[----:B------:R-:W-:-:S05]  /*66f0*/  FMNMX.FTZ R0, R183, R0, !PT ;  /* 0x00000000b7007209 */ /* 0x000fca0007810000 */
[----:B------:R-:W0:Y:S01]  /*6700*/  SHFL.BFLY PT, R3, R0, 0x2, 0x1f ;  /* 0x0c401f0000037f89 */ /* 0x000e2200000e0000 */
[----:B------:R-:W-:Y:S08]  /*6710*/  MUFU.EX2 R196, R196 ;  /* 0x000000c400c47308 */ /* 0x000ff00000000800 */
[----:B------:R-:W-:Y:S08]  /*6720*/  MUFU.EX2 R198, R198 ;  /* 0x000000c600c67308 */ /* 0x000ff00000000800 */
[----:B------:R-:W-:Y:S01]  /*6730*/  MUFU.EX2 R153, R153 ;  /* 0x0000009900997308 */ /* 0x000fe20000000800 */
[----:B0-----:R-:W-:-:S07]  /*6740*/  FMNMX.FTZ R3, R0, R3, !PT ;  /* 0x0000000300037209 */ /* 0x001fce0007810000 */
[----:B------:R-:W-:Y:S01]  /*6750*/  MUFU.EX2 R192, R192 ;  /* 0x000000c000c07308 */ /* 0x000fe20000000800 */
[----:B------:R-:W0:Y:S07]  /*6760*/  SHFL.BFLY PT, R0, R3, 0x1, 0x1f ;  /* 0x0c201f0003007f89 */ /* 0x000e2e00000e0000 */
[----:B------:R-:W-:Y:S08]  /*6770*/  MUFU.EX2 R157, R157 ;  /* 0x0000009d009d7308 */ /* 0x000ff00000000800 */
[----:B------:R-:W-:Y:S08]  /*6780*/  MUFU.EX2 R194, R194 ;  /* 0x000000c200c27308 */ /* 0x000ff00000000800 */
[----:B------:R-:W-:Y:S01]  /*6790*/  MUFU.EX2 R161, R161 ;  /* 0x000000a100a17308 */ /* 0x000fe20000000800 */
[----:B0-----:R-:W-:Y:S01]  /*67a0*/  FMNMX.FTZ R3, R3, R0, !PT ;  /* 0x0000000003037209 */ /* 0x001fe20007810000 */
[----:B------:R-:W-:-:S03]  /*67b0*/  FADD.FTZ R0, -R177, R202 ;  /* 0x000000cab1007221 */ /* 0x000fc60000010100 */
[----:B------:R-:W-:-:S03]  /*67c0*/  FSETP.NEU.FTZ.AND P1, PT, R3, -INF , PT ;  /* 0xff8000000300780b */ /* 0x000fc60003f3d000 */
[----:B------:R0:W-:Y:S01]  /*67d0*/  MUFU.EX2 R177, R2 ;  /* 0x0000000200b17308 */ /* 0x0001e20000000800 */
[----:B------:R-:W-:Y:S01]  /*67e0*/  FMUL.FTZ R181, R3, UR10 ;  /* 0x0000000a03b57c20 */ /* 0x000fe20008410000 */
[----:B------:R-:W-:-:S04]  /*67f0*/  FMUL.FTZ R0, R0, UR10 ;  /* 0x0000000a00007c20 */ /* 0x000fc80008410000 */
[----:B------:R-:W-:Y:S02]  /*6800*/  FSEL R181, R181, RZ, P1 ;  /* 0x000000ffb5b57208 */ /* 0x000fe40000800000 */
[----:B------:R-:W1:Y:S01]  /*6810*/  MUFU.EX2 R0, R0 ;  /* 0x0000000000007308 */ /* 0x000e620000000800 */
[----:B0-----:R-:W-:Y:S02]  /*6820*/  FSEL R2, R3, RZ, P1 ;  /* 0x000000ff03027208 */ /* 0x001fe40000800000 */
[--C-:B------:R-:W-:Y:S01]  /*6830*/  FFMA.FTZ R197, R154, UR10, -R181.reuse ;  /* 0x0000000a9ac57c23 */ /* 0x100fe200080108b5 */
[--C-:B------:R-:W-:Y:S01]  /*6840*/  FFMA.FTZ R154, R155, UR10, -R181.reuse ;  /* 0x0000000a9b9a7c23 */ /* 0x100fe200080108b5 */
[----:B------:R-:W-:Y:S01]  /*6850*/  FFMA.FTZ R199, R158, UR10, -R181 ;  /* 0x0000000a9ec77c23 */ /* 0x000fe200080108b5 */
[----:B------:R-:W-:Y:S01]  /*6860*/  FADD.FTZ R2, -R2, R203 ;  /* 0x000000cb02027221 */ /* 0x000fe20000010100 */
[--C-:B------:R-:W-:Y:S01]  /*6870*/  FFMA.FTZ R156, R159, UR10, -R181.reuse ;  /* 0x0000000a9f9c7c23 */ /* 0x100fe200080108b5 */
[--C-:B------:R-:W-:Y:S01]  /*6880*/  FFMA.FTZ R193, R162, UR10, -R181.reuse ;  /* 0x0000000aa2c17c23 */ /* 0x100fe200080108b5 */
[----:B------:R-:W-:Y:S01]  /*6890*/  MUFU.EX2 R197, R197 ;  /* 0x000000c500c57308 */ /* 0x000fe20000000800 */
[----:B------:R-:W-:Y:S01]  /*68a0*/  FMUL.FTZ R2, R2, UR10 ;  /* 0x0000000a02027c20 */ /* 0x000fe20008410000 */
        /* <DEDUP_REMOVED lines=10> */
[----:B------:R-:W-:Y:S01]  /*6950*/  FFMA.FTZ R179, R179, UR10, -R181 ;  /* 0x0000000ab3b37c23 */ /* 0x000fe200080108b5 */
[----:B------:R-:W-:Y:S01]  /*6960*/  FADD.FTZ R155, R196, R155 ;  /* 0x0000009bc49b7221 */ /* 0x000fe20000010000 */
[--C-:B------:R-:W-:Y:S01]  /*6970*/  FFMA.FTZ R182, R182, UR10, -R181.reuse ;  /* 0x0000000ab6b67c23 */ /* 0x100fe200080108b5 */
[----:B------:R-:W-:Y:S01]  /*6980*/  FFMA.FTZ R181, R183, UR10, -R181 ;  /* 0x0000000ab7b57c23 */ /* 0x000fe200080108b5 */
[----:B------:R-:W1:Y:S01]  /*6990*/  MUFU.EX2 R154, R154 ;  /* 0x0000009a009a7308 */ /* 0x000e620000000800 */
[----:B------:R-:W-:-:S04]  /*69a0*/  FADD.FTZ R166, R198, R155 ;  /* 0x0000009bc6a67221 */ /* 0x000fc80000010000 */
[----:B------:R-:W-:-:S03]  /*69b0*/  FADD.FTZ R155, R153, R166 ;  /* 0x000000a6999b7221 */ /* 0x000fc60000010000 */
[----:B------:R-:W2:Y:S01]  /*69c0*/  MUFU.EX2 R199, R199 ;  /* 0x000000c700c77308 */ /* 0x000ea20000000800 */
[----:B0-----:R-:W-:Y:S01]  /*69d0*/  FFMA.FTZ R9, R2, R9, R197 ;  /* 0x0000000902097223 */ /* 0x001fe200000100c5 */
[----:B------:R-:W-:-:S04]  /*69e0*/  FADD.FTZ R166, R192, R155 ;  /* 0x0000009bc0a67221 */ /* 0x000fc80000010000 */
[----:B------:R-:W-:Y:S02]  /*69f0*/  FADD.FTZ R155, R157, R166 ;  /* 0x000000a69d9b7221 */ /* 0x000fe40000010000 */
[----:B------:R-:W0:Y:S01]  /*6a00*/  MUFU.EX2 R156, R156 ;  /* 0x0000009c009c7308 */ /* 0x000e220000000800 */
[----:B-1----:R-:W-:Y:S01]  /*6a10*/  FADD.FTZ R18, R154, R9 ;  /* 0x000000099a127221 */ /* 0x002fe20000010000 */
[----:B------:R-:W-:-:S04]  /*6a20*/  FADD.FTZ R166, R194, R155 ;  /* 0x0000009bc2a67221 */ /* 0x000fc80000010000 */
[----:B------:R-:W-:Y:S02]  /*6a30*/  FADD.FTZ R155, R161, R166 ;  /* 0x000000a6a19b7221 */ /* 0x000fe40000010000 */
        /* <DEDUP_REMOVED lines=37> */
[----:B--2---:R-:W-:Y:S01]  /*6c90*/  FADD.FTZ R166, R186, R9 ;  /* 0x00000009baa67221 */ /* 0x004fe20000010000 */
[----:B0-----:R-:W-:-:S03]  /*6ca0*/  FADD.FTZ R9, R187, R18 ;  /* 0x00000012bb097221 */ /* 0x001fc60000010000 */
[----:B------:R-:W-:Y:S01]  /*6cb0*/  FADD.FTZ R18, R177, R166 ;  /* 0x000000a6b1127221 */ /* 0x000fe20000010000 */
[----:B-1----:R-:W-:Y:S01]  /*6cc0*/  FADD.FTZ R9, R168, R9 ;  /* 0x00000009a8097221 */ /* 0x002fe20000010000 */
[----:B------:R-:W-:Y:S06]  /*6cd0*/  @!P0 BRA `(.L_x_1036) ;  /* 0x0000000000048947 */ /* 0x000fec0003800000 */
[----:B------:R-:W-:Y:S01]  /*6ce0*/  BPT.TRAP 0x1 ;  /* 0x000000040000795c */ /* 0x000fe20000300000 */
.L_x_1036:
[----:B------:R-:W0:Y:S01]  /*6cf0*/  S2UR UR11, SR_CgaCtaId ;  /* 0x00000000000b79c3 */ /* 0x000e220000008800 */
[----:B------:R-:W-:Y:S01]  /*6d00*/  UIADD3 UR6, UR6, 0x30860, URZ ;  /* 0x0003086006067890 */ /* 0x000fe2000fffe03f */
[----:B------:R-:W-:Y:S01]  /*6d10*/  R2UR UR5, R205 ;  /* 0x00000000cd0572ca */ /* 0x000fe200000e0000 */
[----:B------:R-:W-:Y:S01]  /*6d20*/  IMAD.MOV.U32 R203, RZ, RZ, R3 ;  /* 0x000000ffffcb7224 */ /* 0x000fe200078e0003 */
[----:B------:R-:W-:Y:S01]  /*6d30*/  F2FP.F16.F32.PACK_AB R196, R196, R171 ;  /* 0x000000abc4c4723e */ /* 0x000fe200000000ff */
[----:B------:R-:W-:Y:S01]  /*6d40*/  IMAD.MOV.U32 R202, RZ, RZ, R4 ;  /* 0x000000ffffca7224 */ /* 0x000fe200078e0004 */
[----:B------:R-:W-:Y:S02]  /*6d50*/  F2FP.F16.F32.PACK_AB R197, R154, R197 ;  /* 0x000000c59ac5723e */ /* 0x000fe400000000ff */
[----:B------:R-:W-:Y:S02]  /*6d60*/  F2FP.F16.F32.PACK_AB R198, R153, R198 ;  /* 0x000000c699c6723e */ /* 0x000fe400000000ff */
[----:B------:R-:W-:-:S02]  /*6d70*/  F2FP.F16.F32.PACK_AB R199, R156, R199 ;  /* 0x000000c79cc7723e */ /* 0x000fc400000000ff */
[----:B------:R-:W-:Y:S02]  /*6d80*/  F2FP.F16.F32.PACK_AB R192, R157, R192 ;  /* 0x000000c09dc0723e */ /* 0x000fe400000000ff */
[----:B------:R-:W-:Y:S02]  /*6d90*/  F2FP.F16.F32.PACK_AB R193, R158, R193 ;  /* 0x000000c19ec1723e */ /* 0x000fe400000000ff */
[----:B------:R-:W-:Y:S01]  /*6da0*/  ISETP.GT.AND P1, PT, R204, UR5, PT ;  /* 0x00000005cc007c0c */ /* 0x000fe2000bf24270 */
[----:B------:R-:W-:Y:S01]  /*6db0*/  UMOV UR5, UR4 ;  /* 0x0000000400057c82 */ /* 0x000fe20008000000 */
[----:B------:R-:W-:Y:S02]  /*6dc0*/  F2FP.F16.F32.PACK_AB R194, R161, R194 ;  /* 0x000000c2a1c2723e */ /* 0x000fe400000000ff */
[----:B------:R-:W-:Y:S02]  /*6dd0*/  F2FP.F16.F32.PACK_AB R195, R160, R195 ;  /* 0x000000c3a0c3723e */ /* 0x000fe400000000ff */
[----:B------:R-:W-:Y:S01]  /*6de0*/  F2FP.F16.F32.PACK_AB R188, R165, R188 ;  /* 0x000000bca5bc723e */ /* 0x000fe200000000ff */
[----:B0-----:R-:W-:Y:S01]  /*6df0*/  UPRMT UR6, UR11, 0x654, UR6 ;  /* 0x000006540b067896 */ /* 0x001fe20008000006 */
[----:B------:R-:W-:-:S02]  /*6e00*/  F2FP.F16.F32.PACK_AB R189, R162, R189 ;  /* 0x000000bda2bd723e */ /* 0x000fc400000000ff */
[----:B------:R-:W-:Y:S02]  /*6e10*/  F2FP.F16.F32.PACK_AB R190, R169, R190 ;  /* 0x000000bea9be723e */ /* 0x000fe400000000ff */
[----:B------:R-:W-:Y:S02]  /*6e20*/  F2FP.F16.F32.PACK_AB R191, R164, R191 ;  /* 0x000000bfa4bf723e */ /* 0x000fe400000000ff */
[----:B------:R-:W-:Y:S02]  /*6e30*/  F2FP.F16.F32.PACK_AB R184, R173, R152 ;  /* 0x00000098adb8723e */ /* 0x000fe400000000ff */
[----:B------:R-:W-:Y:S01]  /*6e40*/  SYNCS.ARRIVE.TRANS64.RED.A1T0 RZ, [UR6], RZ ;  /* 0x000000ffffff79a7 */ /* 0x000fe20008100406 */
[----:B------:R-:W-:Y:S02]  /*6e50*/  R2UR UR6, R5 ;  /* 0x00000000050672ca */ /* 0x000fe400000e0000 */
[----:B------:R-:W-:Y:S02]  /*6e60*/  F2FP.F16.F32.PACK_AB R185, R179, R185 ;  /* 0x000000b9b3b9723e */ /* 0x000fe400000000ff */
[----:B------:R-:W-:-:S02]  /*6e70*/  F2FP.F16.F32.PACK_AB R186, R177, R186 ;  /* 0x000000bab1ba723e */ /* 0x000fc400000000ff */
[----:B------:R-:W-:Y:S02]  /*6e80*/  IADD3 R204, R204, -0x1, RZ ;  /* 0xffffffffcccc7810 */ /* 0x000fe40007ffe0ff */
[----:B------:R-:W-:-:S05]  /*6e90*/  F2FP.F16.F32.PACK_AB R187, R168, R187 ;  /* 0x000000bba8bb723e */ /* 0x000fca00000000ff */
[----:B------:R-:W-:Y:S01]  /*6ea0*/  IMAD.U32 R206, RZ, RZ, UR6 ;  /* 0x00000006ffce7e24 */ /* 0x000fe2000f8e00ff */
[----:B------:R-:W-:Y:S06]  /*6eb0*/  @P1 BRA `(.L_x_1037) ;  /* 0xffffffd400b41947 */ /* 0x000fec000383ffff */
.L_x_1018:
[----:B------:R-:W-:Y:S02]  /*6ec0*/  R2UR UR5, R22 ;  /* 0x00000000160572ca */ /* 0x000fe400000e0000 */
[----:B------:R-:W-:Y:S02]  /*6ed0*/  R2UR UR6, R23 ;  /* 0x00000000170672ca */ /* 0x000fe400000e0000 */
[----:B------:R-:W-:-:S05]  /*6ee0*/  IADD3 R20, -R20, 0x1, RZ ;  /* 0x0000000114147810 */ /* 0x000fca0007ffe1ff */
[----:B------:R-:W-:-:S04]  /*6ef0*/  IMAD R20, R17, UR7, R20 ;  /* 0x0000000711147c24 */ /* 0x000fc8000f8e0214 */
[----:B------:R-:W-:Y:S01]  /*6f00*/  UISETP.NE.AND UP0, UPT, UR5, URZ, UPT ;  /* 0x0000003f0500728c */ /* 0x000fe2000bf05270 */
[----:B------:R-:W0:Y:S01]  /*6f10*/  S2UR UR5, SR_CTAID.X ;  /* 0x00000000000579c3 */ /* 0x000e220000002500 */
[----:B------:R-:W-:Y:S01]  /*6f20*/  UISETP.NE.AND UP1, UPT, UR6, URZ, UPT ;  /* 0x0000003f0600728c */ /* 0x000fe2000bf25270 */
[----:B------:R-:W-:-:S03]  /*6f30*/  R2UR UR11, R20 ;  /* 0x00000000140b72ca */ /* 0x000fc600000e0000 */
[----:B------:R-:W-:-:S07]  /*6f40*/  PLOP3.LUT P1, PT, PT, PT, UP0, 0x40, 0x0 ;  /* 0x000000000000781c */ /* 0x000fce0003f2e808 */
[----:B------:R-:W-:Y:S01]  /*6f50*/  @UP1 ULDC UR6, c[0x0][0x44c] ;  /* 0x0001130000061ab9 */ /* 0x000fe20000000800 */
[----:B------:R-:W-:Y:S01]  /*6f60*/  @UP1 ULDC UR14, c[0x0][0x450] ;  /* 0x00011400000e1ab9 */ /* 0x000fe20000000800 */
[----:B0-----:R-:W-:-:S04]  /*6f70*/  ULEA UR5, UR5, 0x7f, 0x7 ;  /* 0x0000007f05057891 */ /* 0x001fc8000f8e383f */
[----:B------:R-:W-:-:S04]  /*6f80*/  UIMAD.WIDE.U32 UR6, UR5, UR6, URZ ;  /* 0x00000006050672a5 */ /* 0x000fc8000f8e003f */
[----:B------:R-:W-:-:S04]  /*6f90*/  @UP1 USHF.R.U32.HI UR5, URZ, UR14, UR7 ;  /* 0x0000000e3f051299 */ /* 0x000fc80008011607 */
[----:B------:R-:W-:-:S03]  /*6fa0*/  UIADD3 UR6, UR11, UR5, URZ ;  /* 0x000000050b067290 */ /* 0x000fc6000fffe03f */
[----:B------:R-:W-:Y:S02]  /*6fb0*/  ULDC UR5, c[0x0][0x9dc] ;  /* 0x0002770000057ab9 */ /* 0x000fe40000000800 */
[----:B------:R-:W-:Y:S01]  /*6fc0*/  UIADD3 UR5, UR6, -UR5, URZ ;  /* 0x8000000506057290 */ /* 0x000fe2000fffe03f */
[----:B------:R-:W-:Y:S11]  /*6fd0*/  @P1 BRA `(.L_x_1038) ;  /* 0x0000000000501947 */ /* 0x000ff60003800000 */
[----:B------:R-:W-:Y:S02]  /*6fe0*/  UMOV UR11, UR6 ;  /* 0x00000006000b7c82 */ /* 0x000fe40008000000 */
[----:B------:R-:W-:-:S06]  /*6ff0*/  UISETP.GT.AND UP0, UPT, UR11, -0x1, UPT ;  /* 0xffffffff0b00788c */ /* 0x000fcc000bf04270 */
[----:B------:R-:W-:-:S13]  /*7000*/  PLOP3.LUT P1, PT, PT, PT, UP0, 0x80, 0x0 ;  /* 0x000000000000781c */ /* 0x000fda0003f2f008 */
[----:B------:R-:W-:Y:S05]  /*7010*/  @P1 BRA `(.L_x_1039) ;  /* 0x0000000000201947 */ /* 0x000fea0003800000 */
[----:B------:R-:W-:Y:S01]  /*7020*/  ULDC UR18, c[0x0][0x9e4] ;  /* 0x0002790000127ab9 */ /* 0x000fe20000000800 */
[----:B------:R-:W-:Y:S02]  /*7030*/  ULOP3.LUT UR11, URZ, UR11, URZ, 0x33, !UPT ;  /* 0x0000000b3f0b7292 */ /* 0x000fe4000f8e333f */
[----:B------:R-:W-:-:S11]  /*7040*/  UISETP.NE.AND UP0, UPT, UR18, 0x1, UPT ;  /* 0x000000011200788c */ /* 0x000fd6000bf05270 */
[----:B------:R-:W-:Y:S02]  /*7050*/  @UP0 ULDC.64 UR6, c[0x0][0x9e8] ;  /* 0x00027a0000060ab9 */ /* 0x000fe40000000a00 */
[----:B------:R-:W-:-:S04]  /*7060*/  UIMAD.WIDE.U32 UR14, UR11, UR6, URZ ;  /* 0x000000060b0e72a5 */ /* 0x000fc8000f8e003f */
[----:B------:R-:W-:-:S04]  /*7070*/  @UP0 USHF.R.U32.HI UR11, URZ, UR7, UR15 ;  /* 0x000000073f0b0299 */ /* 0x000fc8000801160f */
[----:B------:R-:W-:Y:S01]  /*7080*/  ULOP3.LUT UR11, URZ, UR11, URZ, 0x33, !UPT ;  /* 0x0000000b3f0b7292 */ /* 0x000fe2000f8e333f */
[----:B------:R-:W-:Y:S11]  /*7090*/  BRA `(.L_x_1040) ;  /* 0x0000000000147947 */ /* 0x000ff60003800000 */
.L_x_1039:
[----:B------:R-:W-:Y:S02]  /*70a0*/  ULDC UR18, c[0x0][0x9e4] ;  /* 0x0002790000127ab9 */ /* 0x000fe40000000800 */
[----:B------:R-:W-:-:S11]  /*70b0*/  UISETP.NE.AND UP0, UPT, UR18, 0x1, UPT ;  /* 0x000000011200788c */ /* 0x000fd6000bf05270 */
[----:B------:R-:W-:Y:S02]  /*70c0*/  @UP0 ULDC.64 UR6, c[0x0][0x9e8] ;  /* 0x00027a0000060ab9 */ /* 0x000fe40000000a00 */
[----:B------:R-:W-:-:S04]  /*70d0*/  UIMAD.WIDE.U32 UR14, UR11, UR6, URZ ;  /* 0x000000060b0e72a5 */ /* 0x000fc8000f8e003f */
[----:B------:R-:W-:-:S12]  /*70e0*/  @UP0 USHF.R.U32.HI UR11, URZ, UR7, UR15 ;  /* 0x000000073f0b0299 */ /* 0x000fd8000801160f */
.L_x_1040:
[----:B------:R-:W-:-:S04]  /*70f0*/  UIMAD UR11, UR11, UR18, URZ ;  /* 0x000000120b0b72a4 */ /* 0x000fc8000f8e023f */
[----:B------:R-:W-:-:S04]  /*7100*/  UISETP.LT.AND UP0, UPT, UR5, UR11, UPT ;  /* 0x0000000b0500728c */ /* 0x000fc8000bf01270 */
[----:B------:R-:W-:-:S12]  /*7110*/  USEL UR5, UR5, UR11, !UP0 ;  /* 0x0000000b05057287 */ /* 0x000fd8000c000000 */
.L_x_1038:
[----:B------:R-:W-:Y:S01]  /*7120*/  UIADD3 UR5, UR5, 0x3f, URZ ;  /* 0x0000003f05057890 */ /* 0x000fe2000fffe03f */
[----:B------:R-:W-:-:S03]  /*7130*/  R2UR UR7, R201 ;  /* 0x00000000c90772ca */ /* 0x000fc600000e0000 */
[----:B------:R-:W-:-:S04]  /*7140*/  USHF.R.S32.HI UR6, URZ, 0x1f, UR5 ;  /* 0x0000001f3f067899 */ /* 0x000fc80008011405 */
[----:B------:R-:W-:-:S04]  /*7150*/  ULEA.HI UR6, UR6, UR5, URZ, 0x6 ;  /* 0x0000000506067291 */ /* 0x000fc8000f8f303f */
[----:B------:R-:W-:-:S04]  /*7160*/  USHF.R.S32.HI UR6, URZ, 0x6, UR6 ;  /* 0x000000063f067899 */ /* 0x000fc80008011406 */
[----:B------:R-:W-:-:S04]  /*7170*/  UISETP.LT.AND UP0, UPT, UR7, UR6, UPT ;  /* 0x000000060700728c */ /* 0x000fc8000bf01270 */
[----:B------:R-:W-:-:S06]  /*7180*/  USEL UR5, UR7, UR6, !UP0 ;  /* 0x0000000607057287 */ /* 0x000fcc000c000000 */
[----:B------:R-:W-:Y:S01]  /*7190*/  ISETP.GE.AND P1, PT, R204, UR5, PT ;  /* 0x00000005cc007c0c */ /* 0x000fe2000bf26270 */
[----:B------:R-:W-:-:S12]  /*71a0*/  IMAD.U32 R205, RZ, RZ, UR5 ;  /* 0x00000005ffcd7e24 */ /* 0x000fd8000f8e00ff */
[----:B------:R-:W-:Y:S05]  /*71b0*/  @!P1 BRA `(.L_x_1041) ;  /* 0x0000001c00509947 */ /* 0x000fea0003800000 */
[----:B------:R-:W-:Y:S01]  /*71c0*/  R2UR UR7, R5 ;  /* 0x00000000050772ca */ /* 0x000fe200000e0000 */
[----:B------:R-:W-:Y:S01]  /*71d0*/  IMAD.MOV.U32 R202, RZ, RZ, R3 ;  /* 0x000000ffffca7224 */ /* 0x000fe200078e0003 */
[----:B------:R-:W-:Y:S01]  /*71e0*/  MOV R203, R4 ;  /* 0x0000000400cb7202 */ /* 0x000fe20000000f00 */
[----:B------:R-:W-:Y:S01]  /*71f0*/  IMAD.MOV.U32 R20, RZ, RZ, R204 ;  /* 0x000000ffff147224 */ /* 0x000fe200078e00cc */
[----:B------:R-:W-:-:S11]  /*7200*/  UMOV UR6, UR4 ;  /* 0x0000000400067c82 */ /* 0x000fd60008000000 */
.L_x_1052:
[----:B------:R-:W-:-:S04]  /*7210*/  UIADD3 UR4, UR6, 0x1, URZ ;  /* 0x0000000106047890 */ /* 0x000fc8000fffe03f */
[----:B------:R-:W-:-:S04]  /*7220*/  UISETP.NE.AND UP0, UPT, UR4, 0x2, UPT ;  /* 0x000000020400788c */ /* 0x000fc8000bf05270 */
[----:B------:R-:W-:Y:S02]  /*7230*/  USEL UR5, URZ, 0x1, UP0 ;  /* 0x000000013f057887 */ /* 0x000fe40008000000 */
[----:B------:R-:W-:Y:S02]  /*7240*/  USEL UR4, UR4, URZ, UP0 ;  /* 0x0000003f04047287 */ /* 0x000fe40008000000 */
[----:B------:R-:W-:-:S06]  /*7250*/  ULOP3.LUT UR5, UR7, UR5, URZ, 0x3c, !UPT ;  /* 0x0000000507057292 */ /* 0x000fcc000f8e3c3f */
[----:B------:R-:W-:Y:S01]  /*7260*/  IMAD.U32 R5, RZ, RZ, UR5 ;  /* 0x00000005ff057e24 */ /* 0x000fe2000f8e00ff */
[----:B------:R-:W-:Y:S06]  /*7270*/  @!P0 BRA `(.L_x_1042) ;  /* 0x0000000000048947 */ /* 0x000fec0003800000 */
[----:B------:R-:W-:Y:S01]  /*7280*/  BPT.TRAP 0x1 ;  /* 0x000000040000795c */ /* 0x000fe20000300000 */
.L_x_1042:
        /* <DEDUP_REMOVED lines=8> */
.L_x_1043:
[----:B-1----:R-:W-:Y:S05]  /*7310*/  @P1 BRA `(.L_x_1044) ;  /* 0x0000000000081947 */ /* 0x002fea0003800000 */
[----:B------:R-:W1:Y:S02]  /*7320*/  SYNCS.PHASECHK.TRANS64.TRYWAIT P1, [UR5+0x30830], R3 ;  /* 0x03083003ff0075a7 */ /* 0x000e640008020145 */
[----:B-1----:R-:W-:Y:S05]  /*7330*/  @!P1 BRA `(.L_x_1045) ;  /* 0x000000bc00c89947 */ /* 0x002fea0003800000 */
.L_x_1044:
[----:B------:R-:W-:Y:S01]  /*7340*/  R2UR UR5, R21 ;  /* 0x00000000150572ca */ /* 0x000fe200000e0000 */
[----:B------:R-:W-:Y:S01]  /*7350*/  WARPGROUP.ARRIVE ;  /* 0x00000000000079c5 */ /* 0x000fe20000000000 */
[----:B------:R-:W-:Y:S01]  /*7360*/  R2UR UR56, R6 ;  /* 0x00000000063872ca */ /* 0x000fe200000e0000 */
[----:B------:R-:W-:Y:S01]  /*7370*/  UMOV UR59, 0x40000040 ;  /* 0x40000040003b7882 */ /* 0x000fe20000000000 */
[----:B------:R-:W-:Y:S01]  /*7380*/  R2UR UR57, R7 ;  /* 0x00000000073972ca */ /* 0x000fe200000e0000 */
[----:B------:R-:W-:Y:S01]  /*7390*/  UMOV UR11, 0x40000040 ;  /* 0x40000040000b7882 */ /* 0x000fe20000000000 */
[----:B------:R-:W-:Y:S01]  /*73a0*/  UMOV UR15, 0x40000040 ;  /* 0x40000040000f7882 */ /* 0x000fe20000000000 */
[----:B------:R-:W-:Y:S01]  /*73b0*/  UMOV UR19, 0x40000040 ;  /* 0x4000004000137882 */ /* 0x000fe20000000000 */
[----:B------:R-:W-:Y:S01]  /*73c0*/  UMOV UR23, 0x40000040 ;  /* 0x4000004000177882 */ /* 0x000fe20000000000 */
[----:B------:R-:W-:Y:S01]  /*73d0*/  UMOV UR27, 0x40000040 ;  /* 0x40000040001b7882 */ /* 0x000fe20000000000 */
[----:B------:R-:W-:Y:S01]  /*73e0*/  UMOV UR31, 0x40000040 ;  /* 0x40000040001f7882 */ /* 0x000fe20000000000 */
[----:B------:R-:W-:Y:S01]  /*73f0*/  UMOV UR35, 0x40000040 ;  /* 0x4000004000237882 */ /* 0x000fe20000000000 */
[----:B------:R-:W-:Y:S01]  /*7400*/  UMOV UR39, 0x40000040 ;  /* 0x4000004000277882 */ /* 0x000fe20000000000 */
        /* <DEDUP_REMOVED lines=88> */
[----:B------:R-:W-:Y:S01]  /*7990*/  FMUL.FTZ R149, R149, R0 ;  /* 0x0000000095957220 */ /* 0x000fe20000410000 */
        /* <DEDUP_REMOVED lines=73> */
[----:B------:R-:W-:Y:S01]  /*7e30*/  UIADD3 UR58, UR5, 0x606, URZ ;  /* 0x00000606053a7890 */ /* 0x000fe2000fffe03f */
        /* <DEDUP_REMOVED lines=44> */
.L_x_1046:
[----:B------:R-:W-:Y:S01]  /*8100*/  R2UR UR5, R16 ;  /* 0x00000000100572ca */ /* 0x000fe200000e0000 */
[----:B------:R-:W-:-:S05]  /*8110*/  IMAD.U32 R0, RZ, RZ, UR7 ;  /* 0x00000007ff007e24 */ /* 0x000fca000f8e00ff */
[----:B------:R-:W-:-:S07]  /*8120*/  SHF.L.U32 R0, R0, 0x1f, RZ ;  /* 0x0000001f00007819 */ /* 0x000fce00000006ff */
[----:B------:R-:W-:-:S09]  /*8130*/  ULEA UR5, UR6, UR5, 0x3 ;  /* 0x0000000506057291 */ /* 0x000fd2000f8e183f */
[----:B------:R2:W3:Y:S01]  /*8140*/  SYNCS.PHASECHK.TRANS64.TRYWAIT P1, [UR5+0x30850], R0 ;  /* 0x03085000ff0075a7 */ /* 0x0004e20008020145 */
[----:B------:R-:W-:Y:S05]  /*8150*/  @!P0 BRA `(.L_x_1047) ;  /* 0x0000000000048947 */ /* 0x000fea0003800000 */
[----:B------:R-:W-:Y:S01]  /*8160*/  BPT.TRAP 0x1 ;  /* 0x000000040000795c */ /* 0x000fe20000300000 */
.L_x_1047:
[----:B---3--:R-:W-:Y:S05]  /*8170*/  @P1 BRA `(.L_x_1048) ;  /* 0x0000000000081947 */ /* 0x008fea0003800000 */
[----:B------:R-:W3:Y:S02]  /*8180*/  SYNCS.PHASECHK.TRANS64.TRYWAIT P1, [UR5+0x30850], R0 ;  /* 0x03085000ff0075a7 */ /* 0x000ee40008020145 */
[----:B---3--:R-:W-:Y:S05]  /*8190*/  @!P1 BRA `(.L_x_1049) ;  /* 0x000000b000489947 */ /* 0x008fea0003800000 */
.L_x_1048:
[----:B------:R-:W-:Y:S01]  /*81a0*/  R2UR UR7, R16 ;  /* 0x00000000100772ca */ /* 0x000fe200000e0000 */
[----:B------:R-:W-:-:S12]  /*81b0*/  WARPGROUP.ARRIVE ;  /* 0x00000000000079c5 */ /* 0x000fd80000000000 */
[----:B------:R-:W-:-:S04]  /*81c0*/  UIADD3 UR7, UR7, 0x400, URZ ;  /* 0x0000040007077890 */ /* 0x000fc8000fffe03f */
[----:B------:R-:W-:-:S04]  /*81d0*/  USHF.R.U32.HI UR7, URZ, 0x4, UR7 ;  /* 0x000000043f077899 */ /* 0x000fc80008011607 */
[----:B------:R-:W-:-:S04]  /*81e0*/  ULOP3.LUT UR7, UR7, 0x3fff, URZ, 0xc0, !UPT ;  /* 0x00003fff07077892 */ /* 0x000fc8000f8ec03f */
[----:B------:R-:W-:-:S04]  /*81f0*/  ULOP3.LUT UR7, UR7, 0x2000000, URZ, 0xfc, !UPT ;  /* 0x0200000007077892 */ /* 0x000fc8000f8efc3f */
[----:B------:R-:W-:-:S03]  /*8200*/  ULEA UR10, UR6, UR7, 0xb ;  /* 0x00000007060a7291 */ /* 0x000fc6000f8e583f */
[----:B------:R-:W-:-:S04]  /*8210*/  UMOV UR7, 0x40000040 ;  /* 0x4000004000077882 */ /* 0x000fc80000000000 */
        /* <DEDUP_REMOVED lines=23> */
.L_x_1050:
[----:B0-2---:R-:W-:Y:S01]  /*8390*/  FMNMX.FTZ R0, R152, R203, !PT ;  /* 0x000000cb98007209 */ /* 0x005fe20007810000 */
[----:B------:R-:W-:Y:S01]  /*83a0*/  ULDC UR6, c[0x0][0x988] ;  /* 0x0002620000067ab9 */ /* 0x000fe20000000800 */
[----:B------:R-:W-:Y:S01]  /*83b0*/  FMNMX.FTZ R2, R154, R202, !PT ;  /* 0x000000ca9a027209 */ /* 0x000fe20007810000 */
[----:B------:R-:W-:Y:S01]  /*83c0*/  UMOV UR10, UR6 ;  /* 0x00000006000a7c82 */ /* 0x000fe20008000000 */
[----:B-1----:R-:W-:Y:S01]  /*83d0*/  FMNMX.FTZ R3, R153, R0, !PT ;  /* 0x0000000099037209 */ /* 0x002fe20007810000 */
[----:B------:R-:W0:Y:S01]  /*83e0*/  S2UR UR7, SR_CgaCtaId ;  /* 0x00000000000779c3 */ /* 0x000e220000008800 */
        /* <DEDUP_REMOVED lines=29> */
[----:B------:R-:W-:Y:S01]  /*85c0*/  R2UR UR6, R16 ;  /* 0x00000000100672ca */ /* 0x000fe200000e0000 */
[----:B------:R-:W1:Y:S04]  /*85d0*/  SHFL.BFLY PT, R3, R0, 0x2, 0x1f ;  /* 0x0c401f0000037f89 */ /* 0x000e6800000e0000 */
[----:B------:R-:W2:Y:S08]  /*85e0*/  SHFL.BFLY PT, R185, R2, 0x2, 0x1f ;  /* 0x0c401f0002b97f89 */ /* 0x000eb000000e0000 */
[----:B------:R-:W-:-:S04]  /*85f0*/  ULEA UR6, UR4, UR6, 0x3 ;  /* 0x0000000604067291 */ /* 0x000fc8000f8e183f */
[----:B------:R-:W-:-:S04]  /*8600*/  UIADD3 UR6, UR6, 0x30840, URZ ;  /* 0x0003084006067890 */ /* 0x000fc8000fffe03f */
[----:B0-----:R-:W-:Y:S01]  /*8610*/  UPRMT UR6, UR7, 0x654, UR6 ;  /* 0x0000065407067896 */ /* 0x001fe20008000006 */
[----:B-1----:R-:W-:Y:S02]  /*8620*/  FMNMX.FTZ R184, R0, R3, !PT ;  /* 0x0000000300b87209 */ /* 0x002fe40007810000 */
[----:B--2---:R-:W-:-:S03]  /*8630*/  FMNMX.FTZ R185, R2, R185, !PT ;  /* 0x000000b902b97209 */ /* 0x004fc60007810000 */
[----:B------:R-:W0:Y:S03]  /*8640*/  SHFL.BFLY PT, R3, R184, 0x1, 0x1f ;  /* 0x0c201f00b8037f89 */ /* 0x000e2600000e0000 */
[----:B------:R-:W-:Y:S01]  /*8650*/  SYNCS.ARRIVE.TRANS64.RED.A1T0 RZ, [UR6], RZ ;  /* 0x000000ffffff79a7 */ /* 0x000fe20008100406 */
[----:B------:R-:W1:Y:S01]  /*8660*/  SHFL.BFLY PT, R186, R185, 0x1, 0x1f ;  /* 0x0c201f00b9ba7f89 */ /* 0x000e6200000e0000 */
[----:B0-----:R-:W-:Y:S02]  /*8670*/  FMNMX.FTZ R4, R184, R3, !PT ;  /* 0x00000003b8047209 */ /* 0x001fe40007810000 */
[----:B-1----:R-:W-:-:S03]  /*8680*/  FMNMX.FTZ R3, R185, R186, !PT ;  /* 0x000000bab9037209 */ /* 0x002fc60007810000 */
[C---:B------:R-:W-:Y:S01]  /*8690*/  FMUL.FTZ R189, R4.reuse, UR10 ;  /* 0x0000000a04bd7c20 */ /* 0x040fe20008410000 */
[----:B------:R-:W-:-:S03]  /*86a0*/  FADD.FTZ R186, -R4, R203 ;  /* 0x000000cb04ba7221 */ /* 0x000fc60000010100 */
[--C-:B------:R-:W-:Y:S01]  /*86b0*/  FFMA.FTZ R185, R152, UR10, -R189.reuse ;  /* 0x0000000a98b97c23 */ /* 0x100fe200080108bd */
[C---:B------:R-:W-:Y:S01]  /*86c0*/  FMUL.FTZ R152, R3.reuse, UR10 ;  /* 0x0000000a03987c20 */ /* 0x040fe20008410000 */
[----:B------:R-:W-:Y:S01]  /*86d0*/  FADD.FTZ R187, -R3, R202 ;  /* 0x000000ca03bb7221 */ /* 0x000fe20000010100 */
[----:B------:R-:W-:Y:S01]  /*86e0*/  FMUL.FTZ R186, R186, UR10 ;  /* 0x0000000ababa7c20 */ /* 0x000fe20008410000 */
[--C-:B------:R-:W-:Y:S01]  /*86f0*/  FFMA.FTZ R196, R153, UR10, -R189.reuse ;  /* 0x0000000a99c47c23 */ /* 0x100fe200080108bd */
[--C-:B------:R-:W-:Y:S01]  /*8700*/  FFMA.FTZ R197, R154, UR10, -R152.reuse ;  /* 0x0000000a9ac57c23 */ /* 0x100fe20008010898 */
[----:B------:R-:W-:Y:S01]  /*8710*/  FMUL.FTZ R187, R187, UR10 ;  /* 0x0000000abbbb7c20 */ /* 0x000fe20008410000 */
[--C-:B------:R-:W-:Y:S01]  /*8720*/  FFMA.FTZ R154, R155, UR10, -R152.reuse ;  /* 0x0000000a9b9a7c23 */ /* 0x100fe20008010898 */
[----:B------:R0:W-:Y:S01]  /*8730*/  MUFU.EX2 R0, R186 ;  /* 0x000000ba00007308 */ /* 0x0001e20000000800 */
[--C-:B------:R-:W-:Y:S01]  /*8740*/  FFMA.FTZ R198, R156, UR10, -R189.reuse ;  /* 0x0000000a9cc67c23 */ /* 0x100fe200080108bd */
        /* <DEDUP_REMOVED lines=19> */
[--C-:B0-----:R-:W-:Y:S01]  /*8880*/  FFMA.FTZ R186, R180, UR10, -R189.reuse ;  /* 0x0000000ab4ba7c23 */ /* 0x101fe200080108bd */
[----:B------:R-:W-:Y:S01]  /*8890*/  FFMA.FTZ R177, R181, UR10, -R189 ;  /* 0x0000000ab5b17c23 */ /* 0x000fe200080108bd */
[--C-:B------:R-:W-:Y:S01]  /*88a0*/  FFMA.FTZ R189, R170, UR10, -R152.reuse ;  /* 0x0000000aaabd7c23 */ /* 0x100fe20008010898 */
[----:B------:R-:W0:Y:S01]  /*88b0*/  MUFU.EX2 R197, R197 ;  /* 0x000000c500c57308 */ /* 0x000e220000000800 */
[----:B-1----:R-:W-:Y:S01]  /*88c0*/  FFMA.FTZ R155, R0, R18, R185 ;  /* 0x00000012009b7223 */ /* 0x002fe200000100b9 */
[--C-:B------:R-:W-:Y:S01]  /*88d0*/  FFMA.FTZ R162, R171, UR10, -R152.reuse ;  /* 0x0000000aaba27c23 */ /* 0x100fe20008010898 */
[--C-:B------:R-:W-:Y:S01]  /*88e0*/  FFMA.FTZ R191, R174, UR10, -R152.reuse ;  /* 0x0000000aaebf7c23 */ /* 0x100fe20008010898 */
[--C-:B------:R-:W-:Y:S01]  /*88f0*/  FFMA.FTZ R164, R175, UR10, -R152.reuse ;  /* 0x0000000aafa47c23 */ /* 0x100fe20008010898 */
[--C-:B------:R-:W-:Y:S01]  /*8900*/  FFMA.FTZ R179, R179, UR10, -R152.reuse ;  /* 0x0000000ab3b37c23 */ /* 0x100fe20008010898 */
[----:B------:R-:W-:-:S02]  /*8910*/  FFMA.FTZ R182, R182, UR10, -R152 ;  /* 0x0000000ab6b67c23 */ /* 0x000fc40008010898 */
[----:B------:R-:W1:Y:S08]  /*8920*/  MUFU.EX2 R196, R196 ;  /* 0x000000c400c47308 */ /* 0x000e700000000800 */
[----:B------:R-:W2:Y:S01]  /*8930*/  MUFU.EX2 R154, R154 ;  /* 0x0000009a009a7308 */ /* 0x000ea20000000800 */
[----:B0-----:R-:W-:-:S07]  /*8940*/  FFMA.FTZ R9, R2, R9, R197 ;  /* 0x0000000902097223 */ /* 0x001fce00000100c5 */
        /* <DEDUP_REMOVED lines=62> */
.L_x_1051:
[----:B------:R-:W0:Y:S01]  /*8d30*/  S2UR UR7, SR_CgaCtaId ;  /* 0x00000000000779c3 */ /* 0x000e220000008800 */
[----:B------:R-:W-:Y:S01]  /*8d40*/  R2UR UR6, R205 ;  /* 0x00000000cd0672ca */ /* 0x000fe200000e0000 */
[----:B------:R-:W-:Y:S01]  /*8d50*/  UIADD3 UR5, UR5, 0x30860, URZ ;  /* 0x0003086005057890 */ /* 0x000fe2000fffe03f */
[----:B------:R-:W-:Y:S01]  /*8d60*/  F2FP.F16.F32.PACK_AB R196, R196, R185 ;  /* 0x000000b9c4c4723e */ /* 0x000fe200000000ff */
[----:B------:R-:W-:Y:S01]  /*8d70*/  IMAD.MOV.U32 R203, RZ, RZ, R4 ;  /* 0x000000ffffcb7224 */ /* 0x000fe200078e0004 */
[----:B------:R-:W-:Y:S02]  /*8d80*/  F2FP.F16.F32.PACK_AB R197, R154, R197 ;  /* 0x000000c59ac5723e */ /* 0x000fe400000000ff */
[----:B------:R-:W-:Y:S02]  /*8d90*/  F2FP.F16.F32.PACK_AB R198, R153, R198 ;  /* 0x000000c699c6723e */ /* 0x000fe400000000ff */
[----:B------:R-:W-:Y:S02]  /*8da0*/  F2FP.F16.F32.PACK_AB R199, R156, R199 ;  /* 0x000000c79cc7723e */ /* 0x000fe400000000ff */
[----:B------:R-:W-:-:S02]  /*8db0*/  F2FP.F16.F32.PACK_AB R192, R157, R192 ;  /* 0x000000c09dc0723e */ /* 0x000fc400000000ff */
[----:B------:R-:W-:Y:S02]  /*8dc0*/  F2FP.F16.F32.PACK_AB R193, R158, R193 ;  /* 0x000000c19ec1723e */ /* 0x000fe400000000ff */
[C---:B------:R-:W-:Y:S01]  /*8dd0*/  ISETP.GT.AND P1, PT, R20.reuse, UR6, PT ;  /* 0x0000000614007c0c */ /* 0x040fe2000bf24270 */
[----:B------:R-:W-:Y:S01]  /*8de0*/  UMOV UR6, UR4 ;  /* 0x0000000400067c82 */ /* 0x000fe20008000000 */
[----:B------:R-:W-:Y:S01]  /*8df0*/  F2FP.F16.F32.PACK_AB R194, R161, R194 ;  /* 0x000000c2a1c2723e */ /* 0x000fe200000000ff */
[----:B------:R-:W-:Y:S01]  /*8e00*/  VIADD R20, R20, 0xffffffff ;  /* 0xffffffff14147836 */ /* 0x000fe20000000000 */
[----:B------:R-:W-:Y:S02]  /*8e10*/  F2FP.F16.F32.PACK_AB R195, R160, R195 ;  /* 0x000000c3a0c3723e */ /* 0x000fe400000000ff */
[----:B------:R-:W-:Y:S02]  /*8e20*/  F2FP.F16.F32.PACK_AB R188, R165, R188 ;  /* 0x000000bca5bc723e */ /* 0x000fe400000000ff */
[----:B------:R-:W-:Y:S01]  /*8e30*/  F2FP.F16.F32.PACK_AB R189, R162, R189 ;  /* 0x000000bda2bd723e */ /* 0x000fe200000000ff */
[----:B0-----:R-:W-:Y:S01]  /*8e40*/  UPRMT UR5, UR7, 0x654, UR5 ;  /* 0x0000065407057896 */ /* 0x001fe20008000005 */
[----:B------:R-:W-:-:S02]  /*8e50*/  R2UR UR7, R5 ;  /* 0x00000000050772ca */ /* 0x000fc400000e0000 */
[----:B------:R-:W-:Y:S02]  /*8e60*/  F2FP.F16.F32.PACK_AB R190, R169, R190 ;  /* 0x000000bea9be723e */ /* 0x000fe400000000ff */
[----:B------:R-:W-:Y:S02]  /*8e70*/  F2FP.F16.F32.PACK_AB R191, R164, R191 ;  /* 0x000000bfa4bf723e */ /* 0x000fe400000000ff */
[----:B------:R-:W-:Y:S02]  /*8e80*/  F2FP.F16.F32.PACK_AB R184, R173, R184 ;  /* 0x000000b8adb8723e */ /* 0x000fe400000000ff */
[----:B------:R-:W-:Y:S01]  /*8e90*/  SYNCS.ARRIVE.TRANS64.RED.A1T0 RZ, [UR5], RZ ;  /* 0x000000ffffff79a7 */ /* 0x000fe20008100405 */
[----:B------:R-:W-:Y:S02]  /*8ea0*/  F2FP.F16.F32.PACK_AB R185, R179, R155 ;  /* 0x0000009bb3b9723e */ /* 0x000fe400000000ff */
[----:B------:R-:W-:Y:S02]  /*8eb0*/  F2FP.F16.F32.PACK_AB R186, R177, R186 ;  /* 0x000000bab1ba723e */ /* 0x000fe400000000ff */
[----:B------:R-:W-:-:S02]  /*8ec0*/  F2FP.F16.F32.PACK_AB R187, R152, R187 ;  /* 0x000000bb98bb723e */ /* 0x000fc400000000ff */
[----:B------:R-:W-:Y:S01]  /*8ed0*/  MOV R202, R3 ;  /* 0x0000000300ca7202 */ /* 0x000fe20000000f00 */
[----:B------:R-:W-:Y:S06]  /*8ee0*/  @P1 BRA `(.L_x_1052) ;  /* 0xffffffe000c81947 */ /* 0x000fec000383ffff */
[----:B------:R-:W-:-:S07]  /*8ef0*/  IMAD.MOV.U32 R204, RZ, RZ, R20 ;  /* 0x000000ffffcc7224 */ /* 0x000fce00078e0014 */
.L_x_1041:
[----:B------:R-:W-:-:S13]  /*8f00*/  R2UR UR5, R201 ;  /* 0x00000000c90572ca */ /* 0x000fda00000e0000 */
[----:B------:R-:W-:-:S13]  /*8f10*/  ISETP.GE.AND P1, PT, R204, UR5, PT ;  /* 0x00000005cc007c0c */ /* 0x000fda000bf26270 */
[----:B------:R-:W-:Y:S05]  /*8f20*/  @!P1 BRA `(.L_x_1053) ;  /* 0x00000028004c9947 */ /* 0x000fea0003800000 */
[----:B------:R-:W-:Y:S01]  /*8f30*/  R2UR UR5, R5 ;  /* 0x00000000050572ca */ /* 0x000fe200000e0000 */
[----:B------:R-:W-:Y:S01]  /*8f40*/  IMAD.MOV.U32 R202, RZ, RZ, R3 ;  /* 0x000000ffffca7224 */ /* 0x000fe200078e0003 */
[----:B------:R-:W-:Y:S01]  /*8f50*/  UMOV UR6, UR4 ;  /* 0x0000000400067c82 */ /* 0x000fe20008000000 */
[----:B------:R-:W-:-:S10]  /*8f60*/  IMAD.MOV.U32 R20, RZ, RZ, R4 ;  /* 0x000000ffff147224 */ /* 0x000fd400078e0004 */
[----:B------:R-:W-:-:S07]  /*8f70*/  IMAD.U32 R203, RZ, RZ, UR5 ;  /* 0x00000005ffcb7e24 */ /* 0x000fce000f8e00ff */
.L_x_1072:
[----:B------:R-:W-:Y:S01]  /*8f80*/  R2UR UR7, R203 ;  /* 0x00000000cb0772ca */ /* 0x000fe200000e0000 */
[----:B------:R-:W-:-:S04]  /*8f90*/  UIADD3 UR4, UR6, 0x1, URZ ;  /* 0x0000000106047890 */ /* 0x000fc8000fffe03f */
[----:B------:R-:W-:-:S04]  /*8fa0*/  UISETP.NE.AND UP0, UPT, UR4, 0x2, UPT ;  /* 0x000000020400788c */ /* 0x000fc8000bf05270 */
[----:B------:R-:W-:Y:S02]  /*8fb0*/  USEL UR5, URZ, 0x1, UP0 ;  /* 0x000000013f057887 */ /* 0x000fe40008000000 */
[----:B------:R-:W-:Y:S02]  /*8fc0*/  USEL UR4, UR4, URZ, UP0 ;  /* 0x0000003f04047287 */ /* 0x000fe40008000000 */
[----:B------:R-:W-:-:S06]  /*8fd0*/  ULOP3.LUT UR5, UR7, UR5, URZ, 0x3c, !UPT ;  /* 0x0000000507057292 */ /* 0x000fcc000f8e3c3f */
[----:B------:R-:W-:Y:S01]  /*8fe0*/  MOV R5, UR5 ;  /* 0x0000000500057c02 */ /* 0x000fe20008000f00 */
[----:B------:R-:W-:Y:S06]  /*8ff0*/  @!P0 BRA `(.L_x_1054) ;  /* 0x0000000000048947 */ /* 0x000fec0003800000 */
[----:B------:R-:W-:Y:S01]  /*9000*/  BPT.TRAP 0x1 ;  /* 0x000000040000795c */ /* 0x000fe20000300000 */
.L_x_1054:
        /* <DEDUP_REMOVED lines=8> */
.L_x_1055:
[----:B-1----:R-:W-:Y:S05]  /*9090*/  @P1 BRA `(.L_x_1056) ;  /* 0x0000000000081947 */ /* 0x002fea0003800000 */
[----:B------:R-:W1:Y:S02]  /*90a0*/  SYNCS.PHASECHK.TRANS64.TRYWAIT P1, [UR7+0x30830], R3 ;  /* 0x03083003ff0075a7 */ /* 0x000e640008020147 */
[----:B-1----:R-:W-:Y:S05]  /*90b0*/  @!P1 BRA `(.L_x_1057) ;  /* 0x000000a000989947 */ /* 0x002fea0003800000 */
.L_x_1056:
        /* <DEDUP_REMOVED lines=220> */
.L_x_1058:
[----:B------:R-:W-:Y:S02]  /*9e80*/  R2UR UR5, R16 ;  /* 0x00000000100572ca */ /* 0x000fe400000e0000 */
[----:B------:R-:W-:-:S11]  /*9e90*/  R2UR UR10, R203 ;  /* 0x00000000cb0a72ca */ /* 0x000fd600000e0000 */
[----:B------:R-:W-:Y:S02]  /*9ea0*/  ULEA UR5, UR6, UR5, 0x3 ;  /* 0x0000000506057291 */ /* 0x000fe4000f8e183f */
[----:B------:R-:W-:-:S05]  /*9eb0*/  IMAD.U32 R0, RZ, RZ, UR10 ;  /* 0x0000000aff007e24 */ /* 0x000fca000f8e00ff */
[----:B------:R-:W-:-:S04]  /*9ec0*/  SHF.L.U32 R0, R0, 0x1f, RZ ;  /* 0x0000001f00007819 */ /* 0x000fc800000006ff */
[----:B------:R2:W3:Y:S01]  /*9ed0*/  SYNCS.PHASECHK.TRANS64.TRYWAIT P1, [UR5+0x30850], R0 ;  /* 0x03085000ff0075a7 */ /* 0x0004e20008020145 */
[----:B------:R-:W-:Y:S05]  /*9ee0*/  @!P0 BRA `(.L_x_1059) ;  /* 0x0000000000048947 */ /* 0x000fea0003800000 */
[----:B------:R-:W-:Y:S01]  /*9ef0*/  BPT.TRAP 0x1 ;  /* 0x000000040000795c */ /* 0x000fe20000300000 */
.L_x_1059:
[----:B---3--:R-:W-:Y:S05]  /*9f00*/  @P1 BRA `(.L_x_1060) ;  /* 0x0000000000081947 */ /* 0x008fea0003800000 */
[----:B------:R-:W3:Y:S02]  /*9f10*/  SYNCS.PHASECHK.TRANS64.TRYWAIT P1, [UR5+0x30850], R0 ;  /* 0x03085000ff0075a7 */ /* 0x000ee40008020145 */
[----:B---3--:R-:W-:Y:S05]  /*9f20*/  @!P1 BRA `(.L_x_1061) ;  /* 0x0000009400149947 */ /* 0x008fea0003800000 */
.L_x_1060:
        /* <DEDUP_REMOVED lines=31> */
.L_x_1062:
[----:B------:R-:W-:Y:S01]  /*a120*/  R2UR UR11, R23 ;  /* 0x00000000170b72ca */ /* 0x000fe200000e0000 */
[----:B0-2---:R-:W-:Y:S01]  /*a130*/  IMAD.MOV.U32 R0, RZ, RZ, R19 ;  /* 0x000000ffff007224 */ /* 0x005fe200078e0013 */
[----:B------:R-:W-:Y:S01]  /*a140*/  R2UR UR6, R22 ;  /* 0x00000000160672ca */ /* 0x000fe200000e0000 */
[----:B-1----:R-:W-:Y:S01]  /*a150*/  IMAD.SHL.U32 R4, R204, 0x40, RZ ;  /* 0x00000040cc047824 */ /* 0x002fe200078e00ff */
[----:B------:R-:W-:Y:S01]  /*a160*/  R2UR UR10, R200 ;  /* 0x00000000c80a72ca */ /* 0x000fe200000e0000 */
[----:B------:R-:W-:Y:S01]  /*a170*/  UIADD3 UR7, UR7, 0x30840, URZ ;  /* 0x0003084007077890 */ /* 0x000fe2000fffe03f */
[----:B------:R-:W-:Y:S02]  /*a180*/  ULDC UR15, c[0x0][0x2f0] ;  /* 0x0000bc00000f7ab9 */ /* 0x000fe40000000800 */
[----:B------:R-:W-:Y:S01]  /*a190*/  IADD3 R3, -R4, 0x1, RZ ;  /* 0x0000000104037810 */ /* 0x000fe20007ffe1ff */
[----:B------:R-:W-:-:S04]  /*a1a0*/  ULDC UR14, c[0x0][0x288] ;  /* 0x0000a200000e7ab9 */ /* 0x000fc80000000800 */
[----:B------:R-:W-:Y:S01]  /*a1b0*/  UISETP.NE.AND UP1, UPT, UR11, URZ, UPT ;  /* 0x0000003f0b00728c */ /* 0x000fe2000bf25270 */
[----:B------:R-:W0:Y:S01]  /*a1c0*/  S2UR UR11, SR_CgaCtaId ;  /* 0x00000000000b79c3 */ /* 0x000e220000008800 */
[----:B------:R-:W-:-:S04]  /*a1d0*/  UISETP.NE.AND UP0, UPT, UR6, URZ, UPT ;  /* 0x0000003f0600728c */ /* 0x000fc8000bf05270 */
[----:B------:R-:W-:Y:S02]  /*a1e0*/  PLOP3.LUT P1, PT, PT, PT, UP1, 0x80, 0x0 ;  /* 0x000000000000781c */ /* 0x000fe40003f2f018 */
[----:B------:R-:W-:-:S03]  /*a1f0*/  PLOP3.LUT P2, PT, PT, PT, UP1, 0x80, 0x0 ;  /* 0x000000000000781c */ /* 0x000fc60003f4f018 */
[----:B------:R-:W-:-:S08]  /*a200*/  @UP1 ULDC UR6, c[0x0][0x44c] ;  /* 0x0001130000061ab9 */ /* 0x000fd00000000800 */
[----:B------:R-:W-:Y:S01]  /*a210*/  @P1 IMAD.HI.U32 R2, R19, UR6, RZ ;  /* 0x0000000613021c27 */ /* 0x000fe2000f8e00ff */
[----:B------:R-:W-:Y:S01]  /*a220*/  @UP1 ULDC UR6, c[0x0][0x450] ;  /* 0x0001140000061ab9 */ /* 0x000fe20000000800 */
[----:B------:R-:W-:-:S03]  /*a230*/  PLOP3.LUT P1, PT, PT, PT, UP0, 0x40, 0x0 ;  /* 0x000000000000781c */ /* 0x000fc60003f2e808 */
[----:B------:R-:W-:Y:S01]  /*a240*/  @P2 SHF.R.U32.HI R0, RZ, UR6, R2 ;  /* 0x00000006ff002c19 */ /* 0x000fe20008011602 */
[----:B------:R-:W-:Y:S01]  /*a250*/  IMAD R2, R8, -0x2, R3 ;  /* 0xfffffffe08027824 */ /* 0x000fe200078e0203 */
[----:B0-----:R-:W-:-:S03]  /*a260*/  UPRMT UR7, UR11, 0x654, UR7 ;  /* 0x000006540b077896 */ /* 0x001fc60008000007 */
[----:B------:R-:W0:Y:S01]  /*a270*/  SHFL.IDX PT, R184, R0, RZ, 0x1c1f ;  /* 0x001c1fff00b87589 */ /* 0x000e2200000e0000 */
[----:B------:R-:W-:Y:S01]  /*a280*/  IMAD R2, R17, UR15, R2 ;  /* 0x0000000f11027c24 */ /* 0x000fe2000f8e0202 */
[----:B------:R-:W-:-:S03]  /*a290*/  ULDC UR11, c[0x0][0x9e0] ;  /* 0x00027800000b7ab9 */ /* 0x000fc60000000800 */
[----:B------:R-:W-:Y:S01]  /*a2a0*/  VIADD R2, R2, -UR14 ;  /* 0x8000000e02027c36 */ /* 0x000fe20008000000 */
[----:B------:R-:W-:Y:S03]  /*a2b0*/  SYNCS.ARRIVE.TRANS64.RED.A1T0 RZ, [UR7], RZ ;  /* 0x000000ffffff79a7 */ /* 0x000fe60008100407 */
[C---:B------:R-:W-:Y:S01]  /*a2c0*/  VIADD R187, R2.reuse, UR10 ;  /* 0x0000000a02bb7c36 */ /* 0x040fe20008000000 */
[----:B------:R-:W-:-:S05]  /*a2d0*/  IADD3 R186, R2, UR11, RZ ;  /* 0x0000000b02ba7c10 */ /* 0x000fca000fffe0ff */
[--C-:B0-----:R-:W-:Y:S02]  /*a2e0*/  IMAD.IADD R2, R186, 0x1, R184.reuse ;  /* 0x00000001ba027824 */ /* 0x101fe400078e02b8 */
[----:B------:R-:W-:Y:S01]  /*a2f0*/  IMAD.IADD R3, R187, 0x1, R184 ;  /* 0x00000001bb037824 */ /* 0x000fe200078e02b8 */
[----:B------:R-:W-:Y:S06]  /*a300*/  @P1 BRA `(.L_x_1063) ;  /* 0x00000000006c1947 */ /* 0x000fec0003800000 */
[----:B------:R-:W-:Y:S01]  /*a310*/  ULDC UR7, c[0x0][0x2f0] ;  /* 0x0000bc0000077ab9 */ /* 0x000fe20000000800 */
[----:B------:R-:W-:Y:S01]  /*a320*/  ULDC UR6, c[0x0][0x288] ;  /* 0x0000a20000067ab9 */ /* 0x000fe20000000800 */
[----:B------:R-:W-:Y:S01]  /*a330*/  IMAD R184, R17, UR7, R184 ;  /* 0x0000000711b87c24 */ /* 0x000fe2000f8e02b8 */
[----:B------:R-:W-:Y:S03]  /*a340*/  BSSY B0, `(.L_x_1064) ;  /* 0x0000013000007945 */ /* 0x000fe60003800000 */
[----:B------:R-:W-:-:S05]  /*a350*/  VIADD R185, R184, -UR6 ;  /* 0x80000006b8b97c36 */ /* 0x000fca0008000000 */
        /* <DEDUP_REMOVED lines=11> */
.L_x_1065:
[----:B------:R-:W-:Y:S02]  /*a410*/  ULDC UR6, c[0x0][0x9e4] ;  /* 0x0002790000067ab9 */ /* 0x000fe40000000800 */
[----:B------:R-:W-:-:S04]  /*a420*/  MOV R188, UR6 ;  /* 0x0000000600bc7c02 */ /* 0x000fc80008000f00 */
[----:B------:R-:W-:-:S13]  /*a430*/  ISETP.NE.AND P1, PT, R188, 0x1, PT ;  /* 0x00000001bc00780c */ /* 0x000fda0003f25270 */
[----:B------:R-:W0:Y:S02]  /*a440*/  @P1 LDC.64 R190, c[0x0][0x9e8] ;  /* 0x00027a00ffbe1b82 */ /* 0x000e240000000a00 */
[----:B0-----:R-:W-:-:S05]  /*a450*/  @P1 IMAD.HI.U32 R184, R185, R190, RZ ;  /* 0x000000beb9b81227 */ /* 0x001fca00078e00ff */
[----:B------:R-:W-:-:S07]  /*a460*/  @P1 SHF.R.U32.HI R185, RZ, R191, R184 ;  /* 0x000000bfffb91219 */ /* 0x000fce00000116b8 */
.L_x_1066:
[----:B------:R-:W-:Y:S05]  /*a470*/  BSYNC B0 ;  /* 0x0000000000007941 */ /* 0x000fea0003800000 */
.L_x_1064:
[----:B------:R-:W-:-:S04]  /*a480*/  IMAD R185, R185, R188, -R4 ;  /* 0x000000bcb9b97224 */ /* 0x000fc800078e0a04 */
[----:B------:R-:W-:-:S05]  /*a490*/  IMAD R185, R8, -0x2, R185 ;  /* 0xfffffffe08b97824 */ /* 0x000fca00078e02b9 */
[----:B------:R-:W-:Y:S02]  /*a4a0*/  VIADDMNMX R2, R185, R188, R2, PT ;  /* 0x000000bcb9027246 */ /* 0x000fe40003800102 */
[----:B------:R-:W-:-:S07]  /*a4b0*/  VIMNMX R3, R3, R185, !PT ;  /* 0x000000b903037248 */ /* 0x000fce0007fe0100 */
.L_x_1063:
        /* <DEDUP_REMOVED lines=72> */
.L_x_1069:
[----:B------:R-:W-:Y:S02]  /*a940*/  ULDC UR6, c[0x0][0x9e4] ;  /* 0x0002790000067ab9 */ /* 0x000fe40000000800 */
[----:B------:R-:W-:-:S04]  /*a950*/  MOV R184, UR6 ;  /* 0x0000000600b87c02 */ /* 0x000fc80008000f00 */
[----:B------:R-:W-:-:S13]  /*a960*/  ISETP.NE.AND P2, PT, R184, 0x1, PT ;  /* 0x00000001b800780c */ /* 0x000fda0003f45270 */
[----:B------:R-:W0:Y:S02]  /*a970*/  @P2 LDC.64 R2, c[0x0][0x9e8] ;  /* 0x00027a00ff022b82 */ /* 0x000e240000000a00 */
[----:B0-----:R-:W-:-:S05]  /*a980*/  @P2 IMAD.HI.U32 R2, R187, R2, RZ ;  /* 0x00000002bb022227 */ /* 0x001fca00078e00ff */
[----:B------:R-:W-:-:S07]  /*a990*/  @P2 SHF.R.U32.HI R187, RZ, R3, R2 ;  /* 0x00000003ffbb2219 */ /* 0x000fce0000011602 */
.L_x_1070:
[----:B------:R-:W-:Y:S05]  /*a9a0*/  BSYNC B0 ;  /* 0x0000000000007941 */ /* 0x000fea0003800000 */
.L_x_1068:
[----:B------:R-:W-:-:S04]  /*a9b0*/  IMAD R187, R187, R184, -R4 ;  /* 0x000000b8bbbb7224 */ /* 0x000fc800078e0a04 */
[----:B------:R-:W-:-:S05]  /*a9c0*/  IMAD R187, R8, -0x2, R187 ;  /* 0xfffffffe08bb7824 */ /* 0x000fca00078e02bb */
[----:B------:R-:W-:Y:S02]  /*a9d0*/  VIADDMNMX R0, R187, R184, R0, PT ;  /* 0x000000b8bb007246 */ /* 0x000fe40003800100 */
[----:B------:R-:W-:-:S07]  /*a9e0*/  VIMNMX R152, R152, R187, !PT ;  /* 0x000000bb98987248 */ /* 0x000fce0007fe0100 */
.L_x_1067:
        /* <DEDUP_REMOVED lines=119> */
[C---:B------:R-:W-:Y:S01]  /*b160*/  FSETP.NEU.FTZ.AND P1, PT, R3.reuse, -INF , PT ;  /* 0xff8000000300780b */ /* 0x040fe20003f3d000 */
[----:B------:R-:W-:Y:S01]  /*b170*/  FMUL.FTZ R20, R3, UR10 ;  /* 0x0000000a03147c20 */ /* 0x000fe20008410000 */
[----:B------:R-:W-:Y:S01]  /*b180*/  FMUL.FTZ R0, R0, UR10 ;  /* 0x0000000a00007c20 */ /* 0x000fe20008410000 */
[----:B------:R-:W-:Y:S03]  /*b190*/  MUFU.EX2 R177, R2 ;  /* 0x0000000200b17308 */ /* 0x000fe60000000800 */
[----:B------:R-:W-:-:S05]  /*b1a0*/  FSEL R20, R20, RZ, P1 ;  /* 0x000000ff14147208 */ /* 0x000fca0000800000 */
[--C-:B------:R-:W-:Y:S01]  /*b1b0*/  FFMA.FTZ R152, R155, UR10, -R20.reuse ;  /* 0x0000000a9b987c23 */ /* 0x100fe20008010814 */
[----:B------:R-:W-:Y:S01]  /*b1c0*/  FSEL R155, R3, RZ, P1 ;  /* 0x000000ff039b7208 */ /* 0x000fe20000800000 */
[--C-:B------:R-:W-:Y:S01]  /*b1d0*/  FFMA.FTZ R197, R187, UR10, -R20.reuse ;  /* 0x0000000abbc57c23 */ /* 0x100fe20008010814 */
[----:B------:R-:W0:Y:S01]  /*b1e0*/  MUFU.EX2 R0, R0 ;  /* 0x0000000000007308 */ /* 0x000e220000000800 */
[--C-:B------:R-:W-:Y:S01]  /*b1f0*/  FFMA.FTZ R199, R158, UR10, -R20.reuse ;  /* 0x0000000a9ec77c23 */ /* 0x100fe20008010814 */
[----:B------:R-:W-:Y:S01]  /*b200*/  FFMA.FTZ R156, R159, UR10, -R20 ;  /* 0x0000000a9f9c7c23 */ /* 0x000fe20008010814 */
[----:B------:R-:W-:Y:S01]  /*b210*/  FADD.FTZ R155, -R155, R202 ;  /* 0x000000ca9b9b7221 */ /* 0x000fe20000010100 */
[--C-:B------:R-:W-:Y:S01]  /*b220*/  FFMA.FTZ R193, R162, UR10, -R20.reuse ;  /* 0x0000000aa2c17c23 */ /* 0x100fe20008010814 */
[--C-:B------:R-:W-:Y:S01]  /*b230*/  FFMA.FTZ R158, R163, UR10, -R20.reuse ;  /* 0x0000000aa39e7c23 */ /* 0x100fe20008010814 */
[--C-:B------:R-:W-:Y:S01]  /*b240*/  FFMA.FTZ R195, R166, UR10, -R20.reuse ;  /* 0x0000000aa6c37c23 */ /* 0x100fe20008010814 */
[----:B------:R-:W-:Y:S01]  /*b250*/  FMUL.FTZ R155, R155, UR10 ;  /* 0x0000000a9b9b7c20 */ /* 0x000fe20008410000 */
        /* <DEDUP_REMOVED lines=8> */
[----:B------:R1:W2:Y:S01]  /*b2e0*/  MUFU.EX2 R2, R155 ;  /* 0x0000009b00027308 */ /* 0x0002a20000000800 */
[----:B0-----:R-:W-:Y:S01]  /*b2f0*/  FFMA.FTZ R159, R0, R18, R171 ;  /* 0x00000012009f7223 */ /* 0x001fe200000100ab */
[--C-:B------:R-:W-:Y:S01]  /*b300*/  FFMA.FTZ R182, R182, UR10, -R20.reuse ;  /* 0x0000000ab6b67c23 */ /* 0x100fe20008010814 */
[----:B------:R-:W-:-:S02]  /*b310*/  FFMA.FTZ R20, R183, UR10, -R20 ;  /* 0x0000000ab7147c23 */ /* 0x000fc40008010814 */
[----:B------:R-:W-:-:S03]  /*b320*/  FADD.FTZ R159, R196, R159 ;  /* 0x0000009fc49f7221 */ /* 0x000fc60000010000 */
[----:B------:R-:W0:Y:S01]  /*b330*/  MUFU.EX2 R152, R152 ;  /* 0x0000009800987308 */ /* 0x000e220000000800 */
[----:B------:R-:W-:-:S04]  /*b340*/  FADD.FTZ R164, R198, R159 ;  /* 0x0000009fc6a47221 */ /* 0x000fc80000010000 */
[----:B-1----:R-:W-:-:S03]  /*b350*/  FADD.FTZ R155, R153, R164 ;  /* 0x000000a4999b7221 */ /* 0x002fc60000010000 */
[----:B------:R-:W1:Y:S01]  /*b360*/  MUFU.EX2 R199, R199 ;  /* 0x000000c700c77308 */ /* 0x000e620000000800 */
[----:B--2---:R-:W-:Y:S01]  /*b370*/  FFMA.FTZ R9, R2, R9, R197 ;  /* 0x0000000902097223 */ /* 0x004fe200000100c5 */
[----:B------:R-:W-:-:S04]  /*b380*/  FADD.FTZ R164, R192, R155 ;  /* 0x0000009bc0a47221 */ /* 0x000fc80000010000 */
[----:B------:R-:W-:Y:S02]  /*b390*/  FADD.FTZ R155, R157, R164 ;  /* 0x000000a49d9b7221 */ /* 0x000fe40000010000 */
[----:B------:R-:W2:Y:S01]  /*b3a0*/  MUFU.EX2 R156, R156 ;  /* 0x0000009c009c7308 */ /* 0x000ea20000000800 */
[----:B0-----:R-:W-:Y:S01]  /*b3b0*/  FADD.FTZ R18, R152, R9 ;  /* 0x0000000998127221 */ /* 0x001fe20000010000 */
[----:B------:R-:W-:-:S04]  /*b3c0*/  FADD.FTZ R164, R194, R155 ;  /* 0x0000009bc2a47221 */ /* 0x000fc80000010000 */
[----:B------:R-:W-:Y:S02]  /*b3d0*/  FADD.FTZ R155, R161, R164 ;  /* 0x000000a4a19b7221 */ /* 0x000fe40000010000 */
        /* <DEDUP_REMOVED lines=37> */
[----:B-1----:R-:W-:-:S04]  /*b630*/  FADD.FTZ R18, R186, R155 ;  /* 0x0000009bba127221 */ /* 0x002fc80000010000 */
[----:B------:R-:W-:Y:S01]  /*b640*/  FADD.FTZ R18, R177, R18 ;  /* 0x00000012b1127221 */ /* 0x000fe20000010000 */
[----:B--2---:R-:W-:-:S04]  /*b650*/  FADD.FTZ R9, R182, R9 ;  /* 0x00000009b6097221 */ /* 0x004fc80000010000 */
[----:B0-----:R-:W-:Y:S01]  /*b660*/  FADD.FTZ R9, R20, R9 ;  /* 0x0000000914097221 */ /* 0x001fe20000010000 */
[----:B------:R-:W-:Y:S06]  /*b670*/  @!P0 BRA `(.L_x_1071) ;  /* 0x0000000000048947 */ /* 0x000fec0003800000 */
[----:B------:R-:W-:Y:S01]  /*b680*/  BPT.TRAP 0x1 ;  /* 0x000000040000795c */ /* 0x000fe20000300000 */
.L_x_1071:
        /* <DEDUP_REMOVED lines=13> */
[----:B------:R-:W-:Y:S01]  /*b760*/  F2FP.F16.F32.PACK_AB R193, R158, R193 ;  /* 0x000000c19ec1723e */ /* 0x000fe200000000ff */
[----:B------:R-:W-:Y:S01]  /*b770*/  VIADD R204, R204, 0xffffffff ;  /* 0xffffffffcccc7836 */ /* 0x000fe20000000000 */
        /* <DEDUP_REMOVED lines=11> */
[----:B------:R-:W-:-:S07]  /*b830*/  F2FP.F16.F32.PACK_AB R186, R177, R186 ;  /* 0x000000bab1ba723e */ /* 0x000fce00000000ff */
[----:B------:R-:W-:Y:S01]  /*b840*/  IMAD.U32 R203, RZ, RZ, UR5 ;  /* 0x00000005ffcb7e24 */ /* 0x000fe2000f8e00ff */
[----:B------:R-:W-:Y:S06]  /*b850*/  @P1 BRA `(.L_x_1072) ;  /* 0xffffffd400c81947 */ /* 0x000fec000383ffff */
.L_x_1053:
        /* <DEDUP_REMOVED lines=131> */
.L_x_1073:
        /* <DEDUP_REMOVED lines=8> */
.L_x_1074:
[----:B-1----:R-:W-:Y:S05]  /*c110*/  @P1 BRA `(.L_x_1075) ;  /* 0x0000000000081947 */ /* 0x002fea0003800000 */
[----:B------:R-:W1:Y:S02]  /*c120*/  SYNCS.PHASECHK.TRANS64.TRYWAIT P1, [UR5+0x30850], R0 ;  /* 0x03085000ff0075a7 */ /* 0x000e640008020145 */
[----:B-1----:R-:W-:Y:S05]  /*c130*/  @!P1 BRA `(.L_x_1076) ;  /* 0x0000007000a89947 */ /* 0x002fea0003800000 */
.L_x_1075:
[----:B------:R-:W-:Y:S01]  /*c140*/  R2UR UR6, R16 ;  /* 0x00000000100672ca */ /* 0x000fe200000e0000 */
[----:B------:R-:W-:Y:S01]  /*c150*/  WARPGROUP.ARRIVE ;  /* 0x00000000000079c5 */ /* 0x000fe20000000000 */
[----:B------:R-:W-:Y:S01]  /*c160*/  UMOV UR7, 0x40000040 ;  /* 0x4000004000077882 */ /* 0x000fe20000000000 */
[----:B-1----:R-:W0:Y:S01]  /*c170*/  SHFL.BFLY PT, R5, R18, 0x2, 0x1f ;  /* 0x0c401f0012057f89 */ /* 0x002e2200000e0000 */
[----:B------:R-:W-:-:S03]  /*c180*/  IMAD.MOV.U32 R6, RZ, RZ, RZ ;  /* 0x000000ffff067224 */ /* 0x000fc600078e00ff */
[----:B------:R-:W1:Y:S06]  /*c190*/  SHFL.BFLY PT, R2, R9, 0x2, 0x1f ;  /* 0x0c401f0009027f89 */ /* 0x000e6c00000e0000 */
[----:B------:R-:W-:-:S04]  /*c1a0*/  UIADD3 UR6, UR6, 0x400, URZ ;  /* 0x0000040006067890 */ /* 0x000fc8000fffe03f */
[----:B------:R-:W-:-:S04]  /*c1b0*/  USHF.R.U32.HI UR6, URZ, 0x4, UR6 ;  /* 0x000000043f067899 */ /* 0x000fc80008011606 */
[----:B------:R-:W-:-:S04]  /*c1c0*/  ULOP3.LUT UR6, UR6, 0x3fff, URZ, 0xc0, !UPT ;  /* 0x00003fff06067892 */ /* 0x000fc8000f8ec03f */
[----:B------:R-:W-:Y:S01]  /*c1d0*/  ULOP3.LUT UR6, UR6, 0x2000000, URZ, 0xfc, !UPT ;  /* 0x0200000006067892 */ /* 0x000fe2000f8efc3f */
[----:B0-----:R-:W-:-:S03]  /*c1e0*/  FADD.FTZ R0, R5, R18 ;  /* 0x0000001205007221 */ /* 0x001fc60000010000 */
[----:B------:R-:W-:Y:S01]  /*c1f0*/  ULEA UR4, UR4, UR6, 0xb ;  /* 0x0000000604047291 */ /* 0x000fe2000f8e583f */
[----:B-1----:R-:W-:Y:S01]  /*c200*/  FADD.FTZ R2, R2, R9 ;  /* 0x0000000902027221 */ /* 0x002fe20000010000 */
[----:B------:R-:W0:Y:S01]  /*c210*/  SHFL.BFLY PT, R5, R0, 0x1, 0x1f ;  /* 0x0c201f0000057f89 */ /* 0x000e2200000e0000 */
[----:B------:R-:W-:-:S04]  /*c220*/  IMAD.U32 R9, RZ, RZ, UR10 ;  /* 0x0000000aff097e24 */ /* 0x000fc8000f8e00ff */
[----:B------:R-:W-:Y:S01]  /*c230*/  UMOV UR6, UR4 ;  /* 0x0000000400067c82 */ /* 0x000fe20008000000 */
[----:B------:R-:W1:Y:S01]  /*c240*/  SHFL.BFLY PT, R7, R2, 0x1, 0x1f ;  /* 0x0c201f0002077f89 */ /* 0x000e6200000e0000 */
[----:B------:R-:W-:Y:S01]  /*c250*/  HGMMA.64x256x16.F32 R24, R196, gdesc[UR4].tnspB, R24, gsb0 ;  /* 0x43e00004c4187df0 */ /* 0x000fe20008000818 */
[----:B------:R-:W-:Y:S01]  /*c260*/  UIADD3 UR6, UR4, 0x80, URZ ;  /* 0x0000008004067890 */ /* 0x000fe2000fffe03f */
[----:B------:R-:W-:Y:S01]  /*c270*/  UMOV UR7, 0x40000040 ;  /* 0x4000004000077882 */ /* 0x000fe20000000000 */
[----:B0-----:R-:W-:Y:S01]  /*c280*/  FADD.FTZ R11, R0, R5 ;  /* 0x00000005000b7221 */ /* 0x001fe20000010000 */
[----:B------:R-:W-:Y:S01]  /*c290*/  IMAD.MOV.U32 R5, RZ, RZ, RZ ;  /* 0x000000ffff057224 */ /* 0x000fe200078e00ff */
[----:B------:R-:W-:Y:S01]  /*c2a0*/  MOV R0, 0xff800000 ;  /* 0xff80000000007802 */ /* 0x000fe20000000f00 */
[----:B-1----:R-:W-:Y:S02]  /*c2b0*/  FADD.FTZ R12, R2, R7 ;  /* 0x00000007020c7221 */ /* 0x002fe40000010000 */
[----:B------:R-:W-:Y:S01]  /*c2c0*/  FSETP.NE.FTZ.AND P1, PT, R11, RZ, PT ;  /* 0x000000ff0b00720b */ /* 0x000fe20003f35000 */
[----:B------:R-:W-:-:S02]  /*c2d0*/  IMAD.U32 R7, RZ, RZ, UR10 ;  /* 0x0000000aff077e24 */ /* 0x000fc4000f8e00ff */
[----:B------:R-:W-:Y:S01]  /*c2e0*/  IMAD.MOV.U32 R2, RZ, RZ, -0x800000 ;  /* 0xff800000ff027424 */ /* 0x000fe200078e00ff */
[----:B------:R-:W-:-:S09]  /*c2f0*/  FSETP.NE.FTZ.AND P2, PT, R12, RZ, PT ;  /* 0x000000ff0c00720b */ /* 0x000fd20003f55000 */
[----:B------:R-:W0:Y:S01]  /*c300*/  @P1 MUFU.LG2 R8, R11 ;  /* 0x0000000b00081308 */ /* 0x000e220000000c00 */
[----:B------:R-:W-:-:S03]  /*c310*/  @P1 FMUL.FTZ R7, R7, 0.69314718246459960938 ;  /* 0x3f31721807071820 */ /* 0x000fc60000410000 */
[----:B------:R-:W-:-:S04]  /*c320*/  @P2 FMUL.FTZ R9, R9, 0.69314718246459960938 ;  /* 0x3f31721809092820 */ /* 0x000fc80000410000 */
[----:B------:R-:W1:Y:S08]  /*c330*/  @P2 MUFU.LG2 R10, R12 ;  /* 0x0000000c000a2308 */ /* 0x000e700000000c00 */
        /* <DEDUP_REMOVED lines=25> */
.L_x_1077:
        /* <DEDUP_REMOVED lines=133> */
.L_x_999:
[----:B------:R-:W-:Y:S05]  /*cd20*/  @P0 BRA `(.L_x_1078) ;  /* 0x0000002000540947 */ /* 0x000fea0003800000 */
[----:B------:R-:W2:Y:S01]  /*cd30*/  LDL R3, [R1] ;  /* 0x0000000001037983 */ /* 0x000ea20000100800 */
[----:B------:R-:W0:Y:S01]  /*cd40*/  S2UR UR12, SR_CTAID.Z ;  /* 0x00000000000c79c3 */ /* 0x000e220000002700 */
[----:B------:R-:W-:Y:S01]  /*cd50*/  ULDC.64 UR8, c[0x0][0xbd0] ;  /* 0x0002f40000087ab9 */ /* 0x000fe20000000a00 */
[----:B------:R-:W-:Y:S06]  /*cd60*/  BSSY B0, `(.L_x_1079) ;  /* 0x000014d000007945 */ /* 0x000fec0003800000 */
[----:B------:R-:W1:Y:S08]  /*cd70*/  LDC.64 R18, c[0x0][0xbd8] ;  /* 0x0002f600ff127b82 */ /* 0x000e700000000a00 */
[----:B------:R-:W3:Y:S08]  /*cd80*/  S2UR UR11, SR_CTAID.Y ;  /* 0x00000000000b79c3 */ /* 0x000ef00000002600 */
[----:B------:R-:W3:Y:S01]  /*cd90*/  LDC R23, c[0x0][0xc50] ;  /* 0x00031400ff177b82 */ /* 0x000ee20000000800 */
[----:B0-----:R-:W-:-:S07]  /*cda0*/  USHF.R.S32.HI UR10, URZ, 0x1f, UR12 ;  /* 0x0000001f3f0a7899 */ /* 0x001fce000801140c */
[----:B------:R-:W0:Y:S08]  /*cdb0*/  LDC.64 R20, c[0x0][0xb40] ;  /* 0x0002d000ff147b82 */ /* 0x000e300000000a00 */
[----:B------:R-:W-:Y:S01]  /*cdc0*/  BAR.SYNC.DEFER_BLOCKING 0x1, 0x100 ;  /* 0x0044000000007b1d */ /* 0x000fe20000010000 */
[----:B--2---:R-:W-:-:S05]  /*cdd0*/  R2UR UR13, R3 ;  /* 0x00000000030d72ca */ /* 0x004fca00000e0000 */
[----:B------:R-:W2:Y:S08]  /*cde0*/  S2R R3, SR_TID.X ;  /* 0x0000000000037919 */ /* 0x000eb00000002100 */
[----:B------:R-:W-:Y:S02]  /*cdf0*/  USHF.R.S32.HI UR7, URZ, 0x1f, UR13 ;  /* 0x0000001f3f077899 */ /* 0x000fe4000801140d */
[----:B------:R-:W-:-:S02]  /*ce00*/  UIMAD.WIDE.U32 UR4, UR13, UR8, URZ ;  /* 0x000000080d0472a5 */ /* 0x000fc4000f8e003f */
[----:B------:R-:W-:-:S04]  /*ce10*/  UIMAD UR6, UR7, UR8, URZ ;  /* 0x00000008070672a4 */ /* 0x000fc8000f8e023f */
[----:B------:R-:W-:-:S03]  /*ce20*/  UIMAD UR6, UR13, UR9, UR6 ;  /* 0x000000090d0672a4 */ /* 0x000fc6000f8e0206 */
[----:B------:R-:W-:Y:S01]  /*ce30*/  ULDC.64 UR8, c[0x0][0xb38] ;  /* 0x0002ce0000087ab9 */ /* 0x000fe20000000a00 */
[----:B------:R-:W-:Y:S02]  /*ce40*/  UIADD3 UR6, UR5, UR6, URZ ;  /* 0x0000000605067290 */ /* 0x000fe4000fffe03f */
[----:B------:R-:W-:Y:S01]  /*ce50*/  UIMAD UR7, UR7, UR8, URZ ;  /* 0x00000008070772a4 */ /* 0x000fe2000f8e023f */
[----:B--2---:R-:W-:-:S05]  /*ce60*/  VIADD R5, R3, 0xffffff80 ;  /* 0xffffff8003057836 */ /* 0x004fca0000000000 */
[----:B------:R-:W-:-:S04]  /*ce70*/  SHF.R.S32.HI R4, RZ, 0x1f, R5 ;  /* 0x0000001fff047819 */ /* 0x000fc80000011405 */
[CC--:B------:R-:W-:Y:S02]  /*ce80*/  LEA.HI R6, R4.reuse, R5.reuse, RZ, 0x7 ;  /* 0x0000000504067211 */ /* 0x0c0fe400078f38ff */
[----:B------:R-:W-:Y:S02]  /*ce90*/  LEA.HI R11, R4, R5, RZ, 0x2 ;  /* 0x00000005040b7211 */ /* 0x000fe400078f10ff */
[----:B------:R-:W-:Y:S02]  /*cea0*/  LOP3.LUT R8, R6, 0xffffff80, RZ, 0xc0, !PT ;  /* 0xffffff8006087812 */ /* 0x000fe400078ec0ff */
[----:B------:R-:W-:-:S03]  /*ceb0*/  SHF.R.S32.HI R7, RZ, 0x7, R6 ;  /* 0x00000007ff077819 */ /* 0x000fc60000011406 */
[----:B------:R-:W-:Y:S01]  /*cec0*/  IMAD.IADD R3, R5, 0x1, -R8 ;  /* 0x0000000105037824 */ /* 0x000fe200078e0a08 */
[----:B------:R-:W-:Y:S01]  /*ced0*/  LEA.HI R4, R6, R7, RZ, 0x1 ;  /* 0x0000000706047211 */ /* 0x000fe200078f08ff */
[----:B------:R-:W2:Y:S01]  /*cee0*/  LDC R8, c[0x0][0xbe8] ;  /* 0x0002fa00ff087b82 */ /* 0x000ea20000000800 */
[----:B------:R-:W-:Y:S02]  /*cef0*/  LOP3.LUT R6, R11, 0xfffffffc, RZ, 0xc0, !PT ;  /* 0xfffffffc0b067812 */ /* 0x000fe400078ec0ff */
[----:B------:R-:W-:Y:S02]  /*cf00*/  SHF.R.S32.HI R12, RZ, 0x1f, R3 ;  /* 0x0000001fff0c7819 */ /* 0x000fe40000011403 */
[----:B------:R-:W-:Y:S01]  /*cf10*/  LOP3.LUT R4, R4, 0x3fffffe, RZ, 0xc0, !PT ;  /* 0x03fffffe04047812 */ /* 0x000fe200078ec0ff */
[----:B------:R-:W-:Y:S01]  /*cf20*/  IMAD.IADD R5, R5, 0x1, -R6 ;  /* 0x0000000105057824 */ /* 0x000fe200078e0a06 */
[----:B------:R-:W-:Y:S02]  /*cf30*/  LEA.HI R10, R12, R3, RZ, 0x2 ;  /* 0x000000030c0a7211 */ /* 0x000fe400078f10ff */
[----:B------:R-:W-:-:S02]  /*cf40*/  IADD3 R6, R7, -R4, RZ ;  /* 0x8000000407067210 */ /* 0x000fc40007ffe0ff */
[--C-:B------:R-:W-:Y:S02]  /*cf50*/  SHF.R.S32.HI R9, RZ, 0x2, R10.reuse ;  /* 0x00000002ff097819 */ /* 0x100fe4000001140a */
[----:B------:R-:W-:Y:S02]  /*cf60*/  SHF.R.S32.HI R14, RZ, 0x1f, R10 ;  /* 0x0000001fff0e7819 */ /* 0x000fe4000001140a */
[----:B------:R-:W-:Y:S02]  /*cf70*/  LEA.HI R7, R5, R5, RZ, 0x1 ;  /* 0x0000000505077211 */ /* 0x000fe400078f08ff */
[----:B------:R-:W-:Y:S02]  /*cf80*/  LEA.HI R14, R14, R9, RZ, 0x3 ;  /* 0x000000090e0e7211 */ /* 0x000fe400078f18ff */
[----:B------:R-:W-:Y:S02]  /*cf90*/  LEA.HI R12, R12, R3, RZ, 0x5 ;  /* 0x000000030c0c7211 */ /* 0x000fe400078f28ff */
[----:B------:R-:W-:-:S02]  /*cfa0*/  LOP3.LUT R14, R14, 0xfffffff8, RZ, 0xc0, !PT ;  /* 0xfffffff80e0e7812 */ /* 0x000fc400078ec0ff */
[----:B------:R-:W-:Y:S02]  /*cfb0*/  LOP3.LUT R10, R10, 0x7ffffffc, RZ, 0xc0, !PT ;  /* 0x7ffffffc0a0a7812 */ /* 0x000fe400078ec0ff */
[----:B--2---:R-:W-:Y:S01]  /*cfc0*/  ISETP.NE.AND P0, PT, R8, 0x1, PT ;  /* 0x000000010800780c */ /* 0x004fe20003f05270 */
[----:B------:R-:W-:Y:S01]  /*cfd0*/  IMAD.IADD R4, R9, 0x1, -R14 ;  /* 0x0000000109047824 */ /* 0x000fe200078e0a0e */
[----:B------:R-:W-:Y:S01]  /*cfe0*/  LOP3.LUT R14, R7, 0x1ffffffe, RZ, 0xc0, !PT ;  /* 0x1ffffffe070e7812 */ /* 0x000fe200078ec0ff */
[----:B------:R-:W2:Y:S01]  /*cff0*/  S2R R9, SR_CTAID.X ;  /* 0x0000000000097919 */ /* 0x000ea20000002500 */
[----:B------:R-:W-:Y:S01]  /*d000*/  SHF.R.S32.HI R7, RZ, 0x5, R12 ;  /* 0x00000005ff077819 */ /* 0x000fe2000001140c */
[----:B-1----:R-:W-:Y:S02]  /*d010*/  IMAD R12, R18, UR10, RZ ;  /* 0x0000000a120c7c24 */ /* 0x002fe4000f8e02ff */
[----:B------:R-:W-:Y:S01]  /*d020*/  IMAD.IADD R11, R5, 0x1, -R14 ;  /* 0x00000001050b7824 */ /* 0x000fe200078e0a0e */
[----:B------:R-:W-:Y:S01]  /*d030*/  MOV R5, UR5 ;  /* 0x0000000500057c02 */ /* 0x000fe20008000f00 */
[----:B------:R-:W-:-:S02]  /*d040*/  IMAD R7, R7, 0x10, R4 ;  /* 0x0000001007077824 */ /* 0x000fc400078e0204 */
[----:B------:R-:W-:Y:S01]  /*d050*/  IMAD.U32 R4, RZ, RZ, UR4 ;  /* 0x00000004ff047e24 */ /* 0x000fe2000f8e00ff */
[----:B------:R-:W-:Y:S01]  /*d060*/  UIMAD.WIDE.U32 UR4, UR13, UR8, URZ ;  /* 0x000000080d0472a5 */ /* 0x000fe2000f8e003f */
[----:B------:R-:W1:Y:S01]  /*d070*/  @P0 LDC R14, c[0x0][0xbec] ;  /* 0x0002fb00ff0e0b82 */ /* 0x000e620000000800 */
[----:B------:R-:W-:Y:S02]  /*d080*/  IMAD R16, R6, 0x40, R7 ;  /* 0x0000004006107824 */ /* 0x000fe400078e0207 */
[----:B------:R-:W-:Y:S01]  /*d090*/  IMAD.U32 R5, RZ, RZ, UR6 ;  /* 0x00000006ff057e24 */ /* 0x000fe2000f8e00ff */
[----:B------:R-:W-:Y:S01]  /*d0a0*/  UIMAD UR6, UR13, UR9, UR7 ;  /* 0x000000090d0672a4 */ /* 0x000fe2000f8e0207 */
[----:B------:R-:W-:Y:S02]  /*d0b0*/  IMAD R6, R11, 0x8, R16 ;  /* 0x000000080b067824 */ /* 0x000fe400078e0210 */
[----:B------:R-:W-:Y:S01]  /*d0c0*/  IMAD.WIDE.U32 R4, R18, UR12, R4 ;  /* 0x0000000c12047c25 */ /* 0x000fe2000f8e0004 */
[----:B------:R-:W4:Y:S01]  /*d0d0*/  @P0 LDC R17, c[0x0][0xbf0] ;  /* 0x0002fc00ff110b82 */ /* 0x000f220000000800 */
[----:B------:R-:W-:-:S02]  /*d0e0*/  UIADD3 UR6, UR5, UR6, URZ ;  /* 0x0000000605067290 */ /* 0x000fc4000fffe03f */
[----:B------:R-:W-:Y:S01]  /*d0f0*/  IMAD R18, RZ, RZ, -UR13 ;  /* 0x8000000dff127e24 */ /* 0x000fe2000f8e02ff */
[----:B------:R-:W-:Y:S01]  /*d100*/  ULDC.64 UR8, c[0x0][0xb28] ;  /* 0x0002ca0000087ab9 */ /* 0x000fe20000000a00 */
[----:B------:R-:W-:Y:S02]  /*d110*/  IMAD R15, R19, UR12, R12 ;  /* 0x0000000c130f7c24 */ /* 0x000fe4000f8e020c */
[----:B------:R-:W-:Y:S01]  /*d120*/  IMAD.U32 R7, RZ, RZ, UR5 ;  /* 0x00000005ff077e24 */ /* 0x000fe2000f8e00ff */
[----:B------:R-:W5:Y:S01]  /*d130*/  @P0 LDC R22, c[0x0][0xbec] ;  /* 0x0002fb00ff160b82 */ /* 0x000f620000000800 */
[----:B---3--:R-:W-:Y:S01]  /*d140*/  IMAD R23, R23, R18, UR11 ;  /* 0x0000000b17177e24 */ /* 0x008fe2000f8e0212 */
[----:B------:R-:W-:Y:S01]  /*d150*/  IADD3 R5, R5, R15, RZ ;  /* 0x0000000f05057210 */ /* 0x000fe20007ffe0ff */
[----:B------:R-:W-:Y:S01]  /*d160*/  IMAD.U32 R7, RZ, RZ, UR6 ;  /* 0x00000006ff077e24 */ /* 0x000fe2000f8e00ff */
[----:B------:R-:W-:Y:S01]  /*d170*/  ULDC.64 UR6, c[0x0][0xb48] ;  /* 0x0002d20000067ab9 */ /* 0x000fe20000000a00 */
[----:B--2---:R-:W-:Y:S01]  /*d180*/  IMAD R11, R9, 0x80, R6 ;  /* 0x00000080090b7824 */ /* 0x004fe200078e0206 */
[----:B------:R-:W-:-:S02]  /*d190*/  MOV R6, UR4 ;  /* 0x0000000400067c02 */ /* 0x000fc40008000f00 */
[----:B------:R-:W2:Y:S01]  /*d1a0*/  @P0 LDC R153, c[0x0][0xbf0] ;  /* 0x0002fc00ff990b82 */ /* 0x000ea20000000800 */
[----:B------:R-:W-:Y:S01]  /*d1b0*/  ULDC.64 UR4, c[0x0][0xbe0] ;  /* 0x0002f80000047ab9 */ /* 0x000fe20000000a00 */
[----:B-1----:R-:W-:-:S04]  /*d1c0*/  @P0 IMAD.HI.U32 R12, R11, R14, RZ ;  /* 0x0000000e0b0c0227 */ /* 0x002fc800078e00ff */
[C---:B0-----:R-:W-:Y:S02]  /*d1d0*/  IMAD R14, R20.reuse, UR10, RZ ;  /* 0x0000000a140e7c24 */ /* 0x041fe4000f8e02ff */
[----:B------:R-:W-:Y:S01]  /*d1e0*/  IMAD.MOV.U32 R13, RZ, RZ, R11 ;  /* 0x000000ffff0d7224 */ /* 0x000fe200078e000b */
[----:B----4-:R-:W-:Y:S01]  /*d1f0*/  @P0 SHF.R.U32.HI R13, RZ, R17, R12 ;  /* 0x00000011ff0d0219 */ /* 0x010fe2000001160c */
[----:B------:R-:W-:Y:S01]  /*d200*/  IMAD R17, R21, UR12, R14 ;  /* 0x0000000c15117c24 */ /* 0x000fe2000f8e020e */
[----:B------:R-:W-:Y:S01]  /*d210*/  SHF.R.S32.HI R14, RZ, 0x1f, R23 ;  /* 0x0000001fff0e7819 */ /* 0x000fe20000011417 */
[----:B------:R-:W-:-:S04]  /*d220*/  IMAD.WIDE.U32 R6, R20, UR12, R6 ;  /* 0x0000000c14067c25 */ /* 0x000fc8000f8e0006 */
[----:B-----5:R-:W-:-:S04]  /*d230*/  @P0 IMAD.HI.U32 R22, R11, R22, RZ ;  /* 0x000000160b160227 */ /* 0x020fc800078e00ff */
[----:B------:R-:W-:Y:S02]  /*d240*/  IMAD.IADD R7, R7, 0x1, R17 ;  /* 0x0000000107077824 */ /* 0x000fe400078e0211 */
[----:B------:R-:W-:Y:S02]  /*d250*/  IMAD.MOV.U32 R15, RZ, RZ, R11 ;  /* 0x000000ffff0f7224 */ /* 0x000fe400078e000b */
[C---:B------:R-:W-:Y:S01]  /*d260*/  IMAD R12, R14.reuse, UR4, RZ ;  /* 0x000000040e0c7c24 */ /* 0x040fe2000f8e02ff */
[----:B--2---:R-:W-:Y:S01]  /*d270*/  @P0 SHF.R.U32.HI R15, RZ, R153, R22 ;  /* 0x00000099ff0f0219 */ /* 0x004fe20000011616 */
[----:B------:R-:W-:Y:S02]  /*d280*/  IMAD R17, R14, UR6, RZ ;  /* 0x000000060e117c24 */ /* 0x000fe4000f8e02ff */
[----:B------:R-:W-:-:S04]  /*d290*/  IMAD.WIDE.U32 R4, R23, UR4, R4 ;  /* 0x0000000417047c25 */ /* 0x000fc8000f8e0004 */
[----:B------:R-:W-:Y:S01]  /*d2a0*/  IMAD R14, R23, UR5, R12 ;  /* 0x00000005170e7c24 */ /* 0x000fe2000f8e020c */
[----:B------:R-:W-:Y:S01]  /*d2b0*/  IADD3 R4, P0, R13, R4, RZ ;  /* 0x000000040d047210 */ /* 0x000fe20007f1e0ff */
[C---:B------:R-:W-:Y:S01]  /*d2c0*/  IMAD R19, R23.reuse, UR7, R17 ;  /* 0x0000000717137c24 */ /* 0x040fe2000f8e0211 */
[--C-:B------:R-:W-:Y:S01]  /*d2d0*/  SHF.R.S32.HI R17, RZ, 0x1f, R13.reuse ;  /* 0x0000001fff117819 */ /* 0x100fe2000001140d */
[----:B------:R-:W-:Y:S01]  /*d2e0*/  IMAD.MOV R13, RZ, RZ, -R13 ;  /* 0x000000ffff0d7224 */ /* 0x000fe200078e0a0d */
[----:B------:R-:W-:Y:S01]  /*d2f0*/  SHF.R.S32.HI R12, RZ, 0x1f, R15 ;  /* 0x0000001fff0c7819 */ /* 0x000fe2000001140f */
[----:B------:R-:W-:Y:S01]  /*d300*/  ULDC.64 UR4, c[0x0][0xb30] ;  /* 0x0002cc0000047ab9 */ /* 0x000fe20000000a00 */
[----:B------:R-:W-:Y:S01]  /*d310*/  IMAD.WIDE.U32 R6, R23, UR6, R6 ;  /* 0x0000000617067c25 */ /* 0x000fe2000f8e0006 */
[----:B------:R-:W-:Y:S01]  /*d320*/  IADD3.X R5, R17, R5, R14, P0, !PT ;  /* 0x0000000511057210 */ /* 0x000fe200007fe40e */
[----:B------:R-:W-:Y:S02]  /*d330*/  ULDC.64 UR6, c[0x0][0xbc8] ;  /* 0x0002f20000067ab9 */ /* 0x000fe40000000a00 */
[----:B------:R-:W-:Y:S01]  /*d340*/  IMAD.MOV R18, RZ, RZ, -R15 ;  /* 0x000000ffff127224 */ /* 0x000fe200078e0a0f */
[----:B------:R-:W-:Y:S01]  /*d350*/  IADD3 R7, R7, R19, RZ ;  /* 0x0000001307077210 */ /* 0x000fe20007ffe0ff */
[----:B------:R-:W-:-:S02]  /*d360*/  IMAD R12, R12, UR4, RZ ;  /* 0x000000040c0c7c24 */ /* 0x000fc4000f8e02ff */
[C-C-:B------:R-:W-:Y:S02]  /*d370*/  IMAD R13, R8.reuse, R13, R11.reuse ;  /* 0x0000000d080d7224 */ /* 0x140fe400078e020b */
[----:B------:R-:W-:Y:S02]  /*d380*/  IMAD R11, R8, R18, R11 ;  /* 0x00000012080b7224 */ /* 0x000fe400078e020b */
[C---:B------:R-:W-:Y:S01]  /*d390*/  IMAD R17, R15.reuse, UR5, R12 ;  /* 0x000000050f117c24 */ /* 0x040fe2000f8e020c */
[----:B------:R-:W-:Y:S01]  /*d3a0*/  SHF.R.S32.HI R12, RZ, 0x1f, R13 ;  /* 0x0000001fff0c7819 */ /* 0x000fe2000001140d */
[----:B------:R-:W-:Y:S01]  /*d3b0*/  IMAD.WIDE.U32 R6, R15, UR4, R6 ;  /* 0x000000040f067c25 */ /* 0x000fe2000f8e0006 */
[----:B------:R-:W-:Y:S01]  /*d3c0*/  SHF.R.S32.HI R14, RZ, 0x1f, R11 ;  /* 0x0000001fff0e7819 */ /* 0x000fe2000001140b */
[----:B------:R-:W0:Y:S01]  /*d3d0*/  S2UR UR5, SR_CgaCtaId ;  /* 0x00000000000579c3 */ /* 0x000e220000008800 */
[----:B------:R-:W-:Y:S01]  /*d3e0*/  UMOV UR4, 0x400 ;  /* 0x0000040000047882 */ /* 0x000fe20000000000 */
[----:B------:R-:W-:-:S02]  /*d3f0*/  IMAD R12, R12, UR6, RZ ;  /* 0x000000060c0c7c24 */ /* 0x000fc4000f8e02ff */
[----:B------:R-:W-:Y:S02]  /*d400*/  IMAD.IADD R7, R7, 0x1, R17 ;  /* 0x0000000107077824 */ /* 0x000fe400078e0211 */
[----:B------:R-:W-:Y:S02]  /*d410*/  IMAD R14, R14, UR8, RZ ;  /* 0x000000080e0e7c24 */ /* 0x000fe4000f8e02ff */
[C---:B------:R-:W-:Y:S02]  /*d420*/  IMAD R15, R13.reuse, UR7, R12 ;  /* 0x000000070d0f7c24 */ /* 0x040fe4000f8e020c */
[----:B------:R-:W-:Y:S01]  /*d430*/  IMAD.WIDE.U32 R4, R13, UR6, R4 ;  /* 0x000000060d047c25 */ /* 0x000fe2000f8e0004 */
[----:B------:R-:W-:-:S03]  /*d440*/  ULDC.64 UR6, c[0x0][0xba8] ;  /* 0x0002ea0000067ab9 */ /* 0x000fc60000000a00 */
[C---:B------:R-:W-:Y:S01]  /*d450*/  IMAD R17, R11.reuse, UR9, R14 ;  /* 0x000000090b117c24 */ /* 0x040fe2000f8e020e */
[----:B------:R-:W-:Y:S01]  /*d460*/  LEA R18, P0, R4, UR6, 0x2 ;  /* 0x0000000604127c11 */ /* 0x000fe2000f8010ff */
[----:B------:R-:W-:Y:S01]  /*d470*/  IMAD.WIDE.U32 R12, R11, UR8, R6 ;  /* 0x000000080b0c7c25 */ /* 0x000fe2000f8e0006 */
[----:B------:R-:W-:Y:S01]  /*d480*/  ULDC.64 UR8, c[0x0][0xb00] ;  /* 0x0002c00000087ab9 */ /* 0x000fe20000000a00 */
[----:B------:R-:W-:Y:S02]  /*d490*/  ULDC UR6, c[0x0][0xa88] ;  /* 0x0002a20000067ab9 */ /* 0x000fe40000000800 */
[----:B------:R-:W-:Y:S01]  /*d4a0*/  IMAD.IADD R5, R5, 0x1, R15 ;  /* 0x0000000105057824 */ /* 0x000fe200078e020f */
[----:B------:R-:W-:Y:S01]  /*d4b0*/  LEA R6, P1, R12, UR8, 0x2 ;  /* 0x000000080c067c11 */ /* 0x000fe2000f8210ff */
[----:B------:R-:W-:Y:S01]  /*d4c0*/  IMAD.IADD R7, R13, 0x1, R17 ;  /* 0x000000010d077824 */ /* 0x000fe200078e0211 */
[----:B------:R-:W-:Y:S01]  /*d4d0*/  SHFL.IDX PT, R14, R18, 0x1, 0x1c1f ;  /* 0x003c1f00120e7f89 */ /* 0x000fe200000e0000 */
[----:B------:R-:W-:Y:S01]  /*d4e0*/  IMAD R11, R9, 0x80, R16 ;  /* 0x00000080090b7824 */ /* 0x000fe200078e0210 */
[----:B------:R-:W-:Y:S01]  /*d4f0*/  LEA.HI.X R17, R4, UR7, R5, 0x2, P0 ;  /* 0x0000000704117c11 */ /* 0x000fe200080f1405 */
[----:B0-----:R-:W-:Y:S01]  /*d500*/  ULEA UR4, UR5, UR4, 0x18 ;  /* 0x0000000405047291 */ /* 0x001fe2000f8ec03f */
[----:B------:R-:W-:Y:S01]  /*d510*/  LEA.HI.X R7, R12, UR9, R7, 0x2, P1 ;  /* 0x000000090c077c11 */ /* 0x000fe200088f1407 */
[----:B------:R-:W-:Y:S01]  /*d520*/  IMAD R8, R8, UR6, RZ ;  /* 0x0000000608087c24 */ /* 0x000fe2000f8e02ff */
[----:B------:R-:W-:Y:S01]  /*d530*/  SHFL.IDX PT, R12, R18, RZ, 0x1c1f ;  /* 0x001c1fff120c7589 */ /* 0x000fe200000e0000 */
[----:B------:R-:W-:Y:S01]  /*d540*/  LOP3.LUT P0, RZ, R3, 0x3, RZ, 0xc0, !PT ;  /* 0x0000000303ff7812 */ /* 0x000fe2000780c0ff */
[----:B------:R-:W-:Y:S01]  /*d550*/  UIADD3 UR4, UR4, 0x30820, URZ ;  /* 0x0003082004047890 */ /* 0x000fe2000fffe03f */
[C---:B------:R-:W-:Y:S01]  /*d560*/  IADD3 R9, R11.reuse, 0x8, RZ ;  /* 0x000000080b097810 */ /* 0x040fe20007ffe0ff */
[----:B------:R-:W0:Y:S01]  /*d570*/  SHFL.IDX PT, R13, R17, RZ, 0x1c1f ;  /* 0x001c1fff110d7589 */ /* 0x000e2200000e0000 */
[-C--:B------:R-:W-:Y:S01]  /*d580*/  ISETP.GE.OR P1, PT, R11, R8.reuse, P0 ;  /* 0x000000080b00720c */ /* 0x080fe20000726670 */
[----:B------:R-:W-:Y:S01]  /*d590*/  UPRMT UR4, URZ, 0x654, UR4 ;  /* 0x000006543f047896 */ /* 0x000fe20008000004 */
[-C--:B------:R-:W-:Y:S01]  /*d5a0*/  ISETP.GE.OR P0, PT, R9, R8.reuse, P0 ;  /* 0x000000080900720c */ /* 0x080fe20000706670 */
[----:B------:R-:W1:Y:S01]  /*d5b0*/  SHFL.IDX PT, R15, R17, 0x1, 0x1c1f ;  /* 0x003c1f00110f7f89 */ /* 0x000e6200000e0000 */
[----:B------:R-:W-:Y:S01]  /*d5c0*/  ISETP.GE.AND P2, PT, R11, R8, PT ;  /* 0x000000080b00720c */ /* 0x000fe20003f46270 */
[----:B------:R-:W-:-:S02]  /*d5d0*/  IMAD.IADD R3, R3, 0x1, -R10 ;  /* 0x0000000103037824 */ /* 0x000fc400078e0a0a */
[----:B------:R2:W3:Y:S02]  /*d5e0*/  SHFL.IDX PT, R4, R6, RZ, 0x1c1f ;  /* 0x001c1fff06047589 */ /* 0x0004e400000e0000 */
[----:B------:R-:W-:Y:S01]  /*d5f0*/  IMAD.SHL.U32 R3, R3, 0x2, RZ ;  /* 0x0000000203037824 */ /* 0x000fe200078e00ff */
[----:B------:R-:W-:Y:S01]  /*d600*/  SYNCS.ARRIVE.TRANS64.RED.A1T0 RZ, [UR4], RZ ;  /* 0x000000ffffff79a7 */ /* 0x000fe20008100404 */
[----:B------:R2:W4:Y:S04]  /*d610*/  SHFL.IDX PT, R5, R7, RZ, 0x1c1f ;  /* 0x001c1fff07057589 */ /* 0x00052800000e0000 */
[----:B0-----:R2:W-:Y:S04]  /*d620*/  @!P1 ST.E desc[UR60][R12.64], R0 ;  /* 0x000000000c009985 */ /* 0x0015e8000c10193c */
[----:B-1----:R2:W-:Y:S01]  /*d630*/  @!P0 ST.E desc[UR60][R14.64], R2 ;  /* 0x000000020e008985 */ /* 0x0025e2000c10193c */
[----:B------:R-:W-:Y:S05]  /*d640*/  @P2 BRA `(.L_x_1080) ;  /* 0x0000000800f82947 */ /* 0x000fea0003800000 */
[C---:B--2---:R-:W-:Y:S01]  /*d650*/  VIADD R0, R3.reuse, 0x8 ;  /* 0x0000000803007836 */ /* 0x044fe20000000000 */
[----:B------:R-:W-:Y:S01]  /*d660*/  ULDC UR4, c[0x0][0xac8] ;  /* 0x0002b20000047ab9 */ /* 0x000fe20000000800 */
[C---:B------:R-:W-:Y:S01]  /*d670*/  VIADD R2, R3.reuse, 0x10 ;  /* 0x0000001003027836 */ /* 0x040fe20000000000 */
[C---:B------:R-:W-:Y:S01]  /*d680*/  IADD3 R10, R3.reuse, 0x18, RZ ;  /* 0x00000018030a7810 */ /* 0x040fe20007ffe0ff */
[C---:B------:R-:W-:Y:S01]  /*d690*/  VIADD R18, R3.reuse, 0x20 ;  /* 0x0000002003127836 */ /* 0x040fe20000000000 */
[----:B------:R-:W-:Y:S01]  /*d6a0*/  ISETP.GE.AND P3, PT, R0, UR4, PT ;  /* 0x0000000400007c0c */ /* 0x000fe2000bf66270 */
[C---:B------:R-:W-:Y:S01]  /*d6b0*/  VIADD R19, R3.reuse, 0x28 ;  /* 0x0000002803137836 */ /* 0x040fe20000000000 */
[----:B------:R-:W-:Y:S01]  /*d6c0*/  ISETP.GE.AND P4, PT, R2, UR4, PT ;  /* 0x0000000402007c0c */ /* 0x000fe2000bf86270 */
[C---:B------:R-:W-:Y:S01]  /*d6d0*/  VIADD R21, R3.reuse, 0x48 ;  /* 0x0000004803157836 */ /* 0x040fe20000000000 */
[----:B------:R-:W-:Y:S01]  /*d6e0*/  ISETP.GE.AND P5, PT, R10, UR4, PT ;  /* 0x000000040a007c0c */ /* 0x000fe2000bfa6270 */
[C---:B------:R-:W-:Y:S01]  /*d6f0*/  VIADD R22, R3.reuse, 0x50 ;  /* 0x0000005003167836 */ /* 0x040fe20000000000 */
[----:B------:R-:W-:-:S02]  /*d700*/  ISETP.GE.AND P2, PT, R3, UR4, PT ;  /* 0x0000000403007c0c */ /* 0x000fc4000bf46270 */
[----:B------:R-:W-:Y:S02]  /*d710*/  ISETP.GE.AND P0, PT, R18, UR4, PT ;  /* 0x0000000412007c0c */ /* 0x000fe4000bf06270 */
[----:B------:R-:W-:Y:S02]  /*d720*/  ISETP.GE.AND P1, PT, R19, UR4, PT ;  /* 0x0000000413007c0c */ /* 0x000fe4000bf26270 */
[----:B------:R-:W-:Y:S02]  /*d730*/  IADD3 R20, R3, 0x40, RZ ;  /* 0x0000004003147810 */ /* 0x000fe40007ffe0ff */
[----:B------:R-:W-:Y:S02]  /*d740*/  @!P3 LEA.HI R0, R0, R0, RZ, 0x1 ;  /* 0x000000000000b211 */ /* 0x000fe400078f08ff */
[----:B------:R-:W-:Y:S02]  /*d750*/  @!P4 LEA.HI R2, R2, R2, RZ, 0x1 ;  /* 0x000000020202c211 */ /* 0x000fe400078f08ff */
[----:B------:R-:W-:-:S02]  /*d760*/  @!P5 LEA.HI R10, R10, R10, RZ, 0x1 ;  /* 0x0000000a0a0ad211 */ /* 0x000fc400078f08ff */
[----:B------:R-:W-:Y:S01]  /*d770*/  @!P3 LOP3.LUT R13, R0, 0xfffffffe, RZ, 0xc0, !PT ;  /* 0xfffffffe000db812 */ /* 0x000fe200078ec0ff */
[C---:B------:R-:W-:Y:S01]  /*d780*/  VIADD R0, R3.reuse, 0x30 ;  /* 0x0000003003007836 */ /* 0x040fe20000000000 */
[----:B------:R-:W-:Y:S01]  /*d790*/  @!P4 LOP3.LUT R15, R2, 0xfffffffe, RZ, 0xc0, !PT ;  /* 0xfffffffe020fc812 */ /* 0x000fe200078ec0ff */
[C---:B------:R-:W-:Y:S01]  /*d7a0*/  VIADD R2, R3.reuse, 0x38 ;  /* 0x0000003803027836 */ /* 0x040fe20000000000 */
[----:B------:R-:W-:Y:S01]  /*d7b0*/  @!P5 LOP3.LUT R17, R10, 0xfffffffe, RZ, 0xc0, !PT ;  /* 0xfffffffe0a11d812 */ /* 0x000fe200078ec0ff */
[--C-:B---34-:R-:W-:Y:S01]  /*d7c0*/  @!P2 IMAD.WIDE R10, R3, 0x4, R4.reuse ;  /* 0x00000004030aa825 */ /* 0x118fe200078e0204 */
[----:B------:R-:W-:Y:S02]  /*d7d0*/  ISETP.GE.AND P6, PT, R22, UR4, PT ;  /* 0x0000000416007c0c */ /* 0x000fe4000bfc6270 */
[----:B------:R-:W-:Y:S01]  /*d7e0*/  @!P0 LEA.HI R18, R18, R18, RZ, 0x1 ;  /* 0x0000001212128211 */ /* 0x000fe200078f08ff */
[----:B------:R-:W-:Y:S01]  /*d7f0*/  @!P3 IMAD.WIDE R12, R13, 0x4, R4 ;  /* 0x000000040d0cb825 */ /* 0x000fe200078e0204 */
[----:B------:R0:W-:Y:S01]  /*d800*/  @!P2 ST.E.64 desc[UR60][R10.64], R24 ;  /* 0x000000180a00a985 */ /* 0x0001e2000c101b3c */
[----:B------:R-:W-:-:S02]  /*d810*/  ISETP.GE.AND P2, PT, R0, UR4, PT ;  /* 0x0000000400007c0c */ /* 0x000fc4000bf46270 */
[--C-:B------:R-:W-:Y:S01]  /*d820*/  @!P4 IMAD.WIDE R14, R15, 0x4, R4.reuse ;  /* 0x000000040f0ec825 */ /* 0x100fe200078e0204 */
[----:B------:R1:W-:Y:S01]  /*d830*/  @!P3 ST.E.64 desc[UR60][R12.64], R28 ;  /* 0x0000001c0c00b985 */ /* 0x0003e2000c101b3c */
[----:B------:R-:W-:Y:S02]  /*d840*/  ISETP.GE.AND P3, PT, R2, UR4, PT ;  /* 0x0000000402007c0c */ /* 0x000fe4000bf66270 */
[----:B------:R-:W-:Y:S01]  /*d850*/  @!P5 IMAD.WIDE R16, R17, 0x4, R4 ;  /* 0x000000041110d825 */ /* 0x000fe200078e0204 */
[----:B------:R2:W-:Y:S01]  /*d860*/  @!P4 ST.E.64 desc[UR60][R14.64], R32 ;  /* 0x000000200e00c985 */ /* 0x0005e2000c101b3c */
[----:B------:R-:W-:Y:S02]  /*d870*/  ISETP.GE.AND P4, PT, R20, UR4, PT ;  /* 0x0000000414007c0c */ /* 0x000fe4000bf86270 */
[----:B------:R-:W-:Y:S01]  /*d880*/  @!P1 LEA.HI R19, R19, R19, RZ, 0x1 ;  /* 0x0000001313139211 */ /* 0x000fe200078f08ff */
[----:B------:R3:W-:Y:S01]  /*d890*/  @!P5 ST.E.64 desc[UR60][R16.64], R36 ;  /* 0x000000241000d985 */ /* 0x0007e2000c101b3c */
[----:B------:R-:W-:Y:S01]  /*d8a0*/  ISETP.GE.AND P5, PT, R21, UR4, PT ;  /* 0x0000000415007c0c */ /* 0x000fe2000bfa6270 */
[C---:B0-----:R-:W-:Y:S01]  /*d8b0*/  VIADD R24, R3.reuse, 0x58 ;  /* 0x0000005803187836 */ /* 0x041fe20000000000 */
[----:B------:R-:W-:Y:S01]  /*d8c0*/  @!P0 LOP3.LUT R11, R18, 0xfffffffe, RZ, 0xc0, !PT ;  /* 0xfffffffe120b8812 */ /* 0x000fe200078ec0ff */
[----:B------:R-:W-:Y:S01]  /*d8d0*/  VIADD R25, R3, 0x60 ;  /* 0x0000006003197836 */ /* 0x000fe20000000000 */
[----:B------:R-:W-:-:S02]  /*d8e0*/  @!P2 LEA.HI R0, R0, R0, RZ, 0x1 ;  /* 0x000000000000a211 */ /* 0x000fc400078f08ff */
[----:B-1----:R-:W-:Y:S01]  /*d8f0*/  @!P1 LOP3.LUT R13, R19, 0xfffffffe, RZ, 0xc0, !PT ;  /* 0xfffffffe130d9812 */ /* 0x002fe200078ec0ff */
        /* <DEDUP_REMOVED lines=11> */
[----:B------:R-:W-:Y:S01]  /*d9b0*/  @!P4 LOP3.LUT R19, R20, 0xfffffffe, RZ, 0xc0, !PT ;  /* 0xfffffffe1413c812 */ /* 0x000fe200078ec0ff */
[----:B------:R-:W-:Y:S01]  /*d9c0*/  VIADD R20, R3, 0x78 ;  /* 0x0000007803147836 */ /* 0x000fe20000000000 */
[----:B------:R-:W-:-:S02]  /*d9d0*/  @!P5 LOP3.LUT R21, R21, 0xfffffffe, RZ, 0xc0, !PT ;  /* 0xfffffffe1515d812 */ /* 0x000fc400078ec0ff */
[----:B------:R-:W-:Y:S01]  /*d9e0*/  @!P6 LOP3.LUT R23, R22, 0xfffffffe, RZ, 0xc0, !PT ;  /* 0xfffffffe1617e812 */ /* 0x000fe200078ec0ff */
[----:B------:R-:W-:Y:S01]  /*d9f0*/  VIADD R22, R3, 0x88 ;  /* 0x0000008803167836 */ /* 0x000fe20000000000 */
[----:B------:R-:W-:Y:S01]  /*da00*/  ISETP.GE.AND P1, PT, R24, UR4, PT ;  /* 0x0000000418007c0c */ /* 0x000fe2000bf26270 */
[--C-:B0-----:R-:W-:Y:S01]  /*da10*/  @!P2 IMAD.WIDE R10, R15, 0x4, R4.reuse ;  /* 0x000000040f0aa825 */ /* 0x101fe200078e0204 */
[----:B------:R-:W-:Y:S02]  /*da20*/  ISETP.GE.AND P0, PT, R25, UR4, PT ;  /* 0x0000000419007c0c */ /* 0x000fe4000bf06270 */
[----:B------:R-:W-:Y:S01]  /*da30*/  IADD3 R0, R3, 0x68, RZ ;  /* 0x0000006803007810 */ /* 0x000fe20007ffe0ff */
[--C-:B-1----:R-:W-:Y:S01]  /*da40*/  @!P3 IMAD.WIDE R12, R17, 0x4, R4.reuse ;  /* 0x00000004110cb825 */ /* 0x102fe200078e0204 */
[----:B------:R0:W-:Y:S02]  /*da50*/  @!P2 ST.E.64 desc[UR60][R10.64], R48 ;  /* 0x000000300a00a985 */ /* 0x0001e4000c101b3c */
[----:B------:R-:W-:Y:S01]  /*da60*/  ISETP.GE.AND P2, PT, R0, UR4, PT ;  /* 0x0000000400007c0c */ /* 0x000fe2000bf46270 */
[----:B------:R-:W-:Y:S01]  /*da70*/  @!P4 IMAD.WIDE R14, R19, 0x4, R4 ;  /* 0x00000004130ec825 */ /* 0x000fe200078e0204 */
[----:B------:R1:W-:Y:S01]  /*da80*/  @!P3 ST.E.64 desc[UR60][R12.64], R52 ;  /* 0x000000340c00b985 */ /* 0x0003e2000c101b3c */
[----:B------:R-:W-:-:S02]  /*da90*/  ISETP.GE.AND P3, PT, R22, UR4, PT ;  /* 0x0000000416007c0c */ /* 0x000fc4000bf66270 */
[--C-:B------:R-:W-:Y:S01]  /*daa0*/  @!P5 IMAD.WIDE R16, R21, 0x4, R4.reuse ;  /* 0x000000041510d825 */ /* 0x100fe200078e0204 */
[----:B------:R2:W-:Y:S01]  /*dab0*/  @!P4 ST.E.64 desc[UR60][R14.64], R56 ;  /* 0x000000380e00c985 */ /* 0x0005e2000c101b3c */
[----:B------:R-:W-:Y:S02]  /*dac0*/  @!P1 LEA.HI R24, R24, R24, RZ, 0x1 ;  /* 0x0000001818189211 */ /* 0x000fe400078f08ff */
[----:B------:R-:W-:Y:S01]  /*dad0*/  @!P6 IMAD.WIDE R18, R23, 0x4, R4 ;  /* 0x000000041712e825 */ /* 0x000fe200078e0204 */
[----:B------:R3:W-:Y:S01]  /*dae0*/  @!P5 ST.E.64 desc[UR60][R16.64], R60 ;  /* 0x0000003c1000d985 */ /* 0x0007e2000c101b3c */
[----:B------:R-:W-:Y:S02]  /*daf0*/  ISETP.GE.AND P5, PT, R20, UR4, PT ;  /* 0x0000000414007c0c */ /* 0x000fe4000bfa6270 */
[----:B------:R-:W-:Y:S01]  /*db00*/  VIADD R21, R3, 0x80 ;  /* 0x0000008003157836 */ /* 0x000fe20000000000 */
[----:B------:R4:W-:Y:S01]  /*db10*/  @!P6 ST.E.64 desc[UR60][R18.64], R64 ;  /* 0x000000401200e985 */ /* 0x0009e2000c101b3c */
[----:B------:R-:W-:-:S02]  /*db20*/  ISETP.GE.AND P6, PT, R2, UR4, PT ;  /* 0x0000000402007c0c */ /* 0x000fc4000bfc6270 */
[----:B------:R-:W-:Y:S02]  /*db30*/  @!P0 LEA.HI R25, R25, R25, RZ, 0x1 ;  /* 0x0000001919198211 */ /* 0x000fe400078f08ff */
[----:B------:R-:W-:Y:S02]  /*db40*/  ISETP.GE.AND P4, PT, R21, UR4, PT ;  /* 0x0000000415007c0c */ /* 0x000fe4000bf86270 */
[----:B0-----:R-:W-:Y:S02]  /*db50*/  @!P1 LOP3.LUT R11, R24, 0xfffffffe, RZ, 0xc0, !PT ;  /* 0xfffffffe180b9812 */ /* 0x001fe400078ec0ff */
[----:B-1----:R-:W-:Y:S01]  /*db60*/  @!P0 LOP3.LUT R13, R25, 0xfffffffe, RZ, 0xc0, !PT ;  /* 0xfffffffe190d8812 */ /* 0x002fe200078ec0ff */
[----:B------:R-:W-:Y:S01]  /*db70*/  VIADD R25, R3, 0x98 ;  /* 0x0000009803197836 */ /* 0x000fe20000000000 */
[----:B------:R-:W-:Y:S01]  /*db80*/  @!P2 LEA.HI R0, R0, R0, RZ, 0x1 ;  /* 0x000000000000a211 */ /* 0x000fe200078f08ff */
[----:B------:R-:W-:Y:S01]  /*db90*/  @!P1 IMAD.WIDE R10, R11, 0x4, R4 ;  /* 0x000000040b0a9825 */ /* 0x000fe200078e0204 */
[----:B------:R-:W-:-:S02]  /*dba0*/  @!P5 LEA.HI R20, R20, R20, RZ, 0x1 ;  /* 0x000000141414d211 */ /* 0x000fc400078f08ff */
[----:B------:R-:W-:Y:S01]  /*dbb0*/  @!P6 LEA.HI R2, R2, R2, RZ, 0x1 ;  /* 0x000000020202e211 */ /* 0x000fe200078f08ff */
[--C-:B------:R-:W-:Y:S01]  /*dbc0*/  @!P0 IMAD.WIDE R12, R13, 0x4, R4.reuse ;  /* 0x000000040d0c8825 */ /* 0x100fe200078e0204 */
        /* <DEDUP_REMOVED lines=10> */
[C---:B------:R-:W-:Y:S01]  /*dc70*/  VIADD R20, R3.reuse, 0xb0 ;  /* 0x000000b003147836 */ /* 0x040fe20000000000 */
[----:B------:R-:W-:Y:S01]  /*dc80*/  @!P3 LOP3.LUT R23, R22, 0xfffffffe, RZ, 0xc0, !PT ;  /* 0xfffffffe1617b812 */ /* 0x000fe200078ec0ff */
[C---:B------:R-:W-:Y:S01]  /*dc90*/  VIADD R22, R3.reuse, 0xc0 ;  /* 0x000000c003167836 */ /* 0x040fe20000000000 */
[----:B------:R-:W-:Y:S01]  /*dca0*/  IADD3 R24, R3, 0x90, RZ ;  /* 0x0000009003187810 */ /* 0x000fe20007ffe0ff */
[----:B0-----:R-:W-:Y:S01]  /*dcb0*/  @!P2 IMAD.WIDE R10, R15, 0x4, R4 ;  /* 0x000000040f0aa825 */ /* 0x001fe200078e0204 */
[----:B------:R-:W-:-:S02]  /*dcc0*/  ISETP.GE.AND P1, PT, R25, UR4, PT ;  /* 0x0000000419007c0c */ /* 0x000fc4000bf26270 */
[----:B------:R-:W-:Y:S01]  /*dcd0*/  ISETP.GE.AND P0, PT, R24, UR4, PT ;  /* 0x0000000418007c0c */ /* 0x000fe2000bf06270 */
[--C-:B-1----:R-:W-:Y:S01]  /*dce0*/  @!P6 IMAD.WIDE R12, R17, 0x4, R4.reuse ;  /* 0x00000004110ce825 */ /* 0x102fe200078e0204 */
[----:B------:R0:W-:Y:S01]  /*dcf0*/  @!P2 ST.E.64 desc[UR60][R10.64], R76 ;  /* 0x0000004c0a00a985 */ /* 0x0001e2000c101b3c */
[----:B------:R-:W-:Y:S02]  /*dd00*/  ISETP.GE.AND P2, PT, R0, UR4, PT ;  /* 0x0000000400007c0c */ /* 0x000fe4000bf46270 */
[--C-:B------:R-:W-:Y:S01]  /*dd10*/  @!P5 IMAD.WIDE R14, R19, 0x4, R4.reuse ;  /* 0x00000004130ed825 */ /* 0x100fe200078e0204 */
[----:B------:R1:W-:Y:S01]  /*dd20*/  @!P6 ST.E.64 desc[UR60][R12.64], R80 ;  /* 0x000000500c00e985 */ /* 0x0003e2000c101b3c */
[----:B------:R-:W-:Y:S02]  /*dd30*/  ISETP.GE.AND P6, PT, R22, UR4, PT ;  /* 0x0000000416007c0c */ /* 0x000fe4000bfc6270 */
[----:B------:R-:W-:Y:S01]  /*dd40*/  @!P4 IMAD.WIDE R16, R21, 0x4, R4 ;  /* 0x000000041510c825 */ /* 0x000fe200078e0204 */
[----:B------:R2:W-:Y:S01]  /*dd50*/  @!P5 ST.E.64 desc[UR60][R14.64], R84 ;  /* 0x000000540e00d985 */ /* 0x0005e2000c101b3c */
[----:B------:R-:W-:-:S02]  /*dd60*/  IADD3 R21, R3, 0xb8, RZ ;  /* 0x000000b803157810 */ /* 0x000fc40007ffe0ff */
[----:B------:R-:W-:Y:S01]  /*dd70*/  @!P3 IMAD.WIDE R18, R23, 0x4, R4 ;  /* 0x000000041712b825 */ /* 0x000fe200078e0204 */
[----:B------:R3:W-:Y:S01]  /*dd80*/  @!P4 ST.E.64 desc[UR60][R16.64], R88 ;  /* 0x000000581000c985 */ /* 0x0007e2000c101b3c */
[----:B------:R-:W-:Y:S02]  /*dd90*/  ISETP.GE.AND P4, PT, R20, UR4, PT ;  /* 0x0000000414007c0c */ /* 0x000fe4000bf86270 */
[----:B------:R-:W-:Y:S01]  /*dda0*/  ISETP.GE.AND P5, PT, R21, UR4, PT ;  /* 0x0000000415007c0c */ /* 0x000fe2000bfa6270 */
[----:B------:R4:W-:Y:S01]  /*ddb0*/  @!P3 ST.E.64 desc[UR60][R18.64], R92 ;  /* 0x0000005c1200b985 */ /* 0x0009e2000c101b3c */
[----:B------:R-:W-:Y:S02]  /*ddc0*/  ISETP.GE.AND P3, PT, R2, UR4, PT ;  /* 0x0000000402007c0c */ /* 0x000fe4000bf66270 */
[----:B------:R-:W-:Y:S02]  /*ddd0*/  @!P0 LEA.HI R24, R24, R24, RZ, 0x1 ;  /* 0x0000001818188211 */ /* 0x000fe400078f08ff */
[----:B------:R-:W-:-:S02]  /*dde0*/  @!P1 LEA.HI R25, R25, R25, RZ, 0x1 ;  /* 0x0000001919199211 */ /* 0x000fc400078f08ff */
[----:B0-----:R-:W-:Y:S02]  /*ddf0*/  @!P0 LOP3.LUT R11, R24, 0xfffffffe, RZ, 0xc0, !PT ;  /* 0xfffffffe180b8812 */ /* 0x001fe400078ec0ff */
[----:B------:R-:W-:Y:S02]  /*de00*/  @!P2 LEA.HI R0, R0, R0, RZ, 0x1 ;  /* 0x000000000000a211 */ /* 0x000fe400078f08ff */
[----:B-1----:R-:W-:Y:S01]  /*de10*/  @!P1 LOP3.LUT R13, R25, 0xfffffffe, RZ, 0xc0, !PT ;  /* 0xfffffffe190d9812 */ /* 0x002fe200078ec0ff */
[--C-:B------:R-:W-:Y:S01]  /*de20*/  @!P0 IMAD.WIDE R10, R11, 0x4, R4.reuse ;  /* 0x000000040b0a8825 */ /* 0x100fe200078e0204 */
[----:B------:R-:W-:Y:S02]  /*de30*/  @!P4 LEA.HI R20, R20, R20, RZ, 0x1 ;  /* 0x000000141414c211 */ /* 0x000fe400078f08ff */
[----:B------:R-:W-:Y:S01]  /*de40*/  @!P3 LEA.HI R2, R2, R2, RZ, 0x1 ;  /* 0x000000020202b211 */ /* 0x000fe200078f08ff */
[--C-:B------:R-:W-:Y:S01]  /*de50*/  @!P1 IMAD.WIDE R12, R13, 0x4, R4.reuse ;  /* 0x000000040d0c9825 */ /* 0x100fe200078e0204 */
[----:B--2---:R-:W-:Y:S01]  /*de60*/  @!P2 LOP3.LUT R15, R0, 0xfffffffe, RZ, 0xc0, !PT ;  /* 0xfffffffe000fa812 */ /* 0x004fe200078ec0ff */
[----:B------:R0:W-:Y:S01]  /*de70*/  @!P0 ST.E.64 desc[UR60][R10.64], R96 ;  /* 0x000000600a008985 */ /* 0x0001e2000c101b3c */
[----:B------:R-:W-:Y:S01]  /*de80*/  @!P5 LEA.HI R21, R21, R21, RZ, 0x1 ;  /* 0x000000151515d211 */ /* 0x000fe200078f08ff */
[----:B------:R-:W-:Y:S01]  /*de90*/  VIADD R0, R3, 0xc8 ;  /* 0x000000c803007836 */ /* 0x000fe20000000000 */
[----:B---3--:R-:W-:Y:S01]  /*dea0*/  @!P3 LOP3.LUT R17, R2, 0xfffffffe, RZ, 0xc0, !PT ;  /* 0xfffffffe0211b812 */ /* 0x008fe200078ec0ff */
[--C-:B------:R-:W-:Y:S01]  /*deb0*/  @!P2 IMAD.WIDE R14, R15, 0x4, R4.reuse ;  /* 0x000000040f0ea825 */ /* 0x100fe200078e0204 */
[----:B------:R-:W-:Y:S01]  /*dec0*/  @!P6 LEA.HI R22, R22, R22, RZ, 0x1 ;  /* 0x000000161616e211 */ /* 0x000fe200078f08ff */
[----:B------:R1:W-:Y:S01]  /*ded0*/  @!P1 ST.E.64 desc[UR60][R12.64], R100 ;  /* 0x000000640c009985 */ /* 0x0003e2000c101b3c */
[----:B----4-:R-:W-:Y:S01]  /*dee0*/  @!P4 LOP3.LUT R19, R20, 0xfffffffe, RZ, 0xc0, !PT ;  /* 0xfffffffe1413c812 */ /* 0x010fe200078ec0ff */
[----:B------:R-:W-:Y:S01]  /*def0*/  VIADD R2, R3, 0xd0 ;  /* 0x000000d003027836 */ /* 0x000fe20000000000 */
[----:B------:R-:W-:Y:S01]  /*df00*/  @!P5 LOP3.LUT R21, R21, 0xfffffffe, RZ, 0xc0, !PT ;  /* 0xfffffffe1515d812 */ /* 0x000fe200078ec0ff */
[----:B------:R2:W-:Y:S01]  /*df10*/  @!P2 ST.E.64 desc[UR60][R14.64], R104 ;  /* 0x000000680e00a985 */ /* 0x0005e2000c101b3c */
[----:B------:R-:W-:Y:S01]  /*df20*/  @!P6 LOP3.LUT R23, R22, 0xfffffffe, RZ, 0xc0, !PT ;  /* 0xfffffffe1617e812 */ /* 0x000fe200078ec0ff */
[----:B------:R-:W-:Y:S01]  /*df30*/  VIADD R20, R3, 0xd8 ;  /* 0x000000d803147836 */ /* 0x000fe20000000000 */
[----:B------:R-:W-:Y:S01]  /*df40*/  ISETP.GE.AND P0, PT, R0, UR4, PT ;  /* 0x0000000400007c0c */ /* 0x000fe2000bf06270 */
[----:B0-----:R-:W-:Y:S01]  /*df50*/  @!P3 IMAD.WIDE R10, R17, 0x4, R4 ;  /* 0x00000004110ab825 */ /* 0x001fe200078e0204 */
[----:B------:R-:W-:-:S02]  /*df60*/  ISETP.GE.AND P1, PT, R2, UR4, PT ;  /* 0x0000000402007c0c */ /* 0x000fc4000bf26270 */
[----:B------:R-:W-:Y:S01]  /*df70*/  ISETP.GE.AND P2, PT, R20, UR4, PT ;  /* 0x0000000414007c0c */ /* 0x000fe2000bf46270 */
[--C-:B------:R-:W-:Y:S01]  /*df80*/  @!P5 IMAD.WIDE R16, R21, 0x4, R4.reuse ;  /* 0x000000041510d825 */ /* 0x100fe200078e0204 */
[----:B------:R0:W-:Y:S01]  /*df90*/  @!P3 ST.E.64 desc[UR60][R10.64], R108 ;  /* 0x0000006c0a00b985 */ /* 0x0001e2000c101b3c */
[----:B------:R-:W-:Y:S02]  /*dfa0*/  IADD3 R21, R3, 0xe0, RZ ;  /* 0x000000e003157810 */ /* 0x000fe40007ffe0ff */
[--C-:B-1----:R-:W-:Y:S02]  /*dfb0*/  @!P4 IMAD.WIDE R12, R19, 0x4, R4.reuse ;  /* 0x00000004130cc825 */ /* 0x102fe400078e0204 */
[----:B------:R-:W-:Y:S02]  /*dfc0*/  ISETP.GE.AND P3, PT, R21, UR4, PT ;  /* 0x0000000415007c0c */ /* 0x000fe4000bf66270 */
[----:B------:R-:W-:Y:S01]  /*dfd0*/  @!P6 IMAD.WIDE R18, R23, 0x4, R4 ;  /* 0x000000041712e825 */ /* 0x000fe200078e0204 */
[----:B------:R1:W-:Y:S01]  /*dfe0*/  @!P4 ST.E.64 desc[UR60][R12.64], R112 ;  /* 0x000000700c00c985 */ /* 0x0003e2000c101b3c */
[----:B------:R-:W-:-:S02]  /*dff0*/  @!P0 LEA.HI R0, R0, R0, RZ, 0x1 ;  /* 0x0000000000008211 */ /* 0x000fc400078f08ff */
[C---:B--2---:R-:W-:Y:S01]  /*e000*/  VIADD R14, R3.reuse, 0xe8 ;  /* 0x000000e8030e7836 */ /* 0x044fe20000000000 */
[----:B------:R2:W-:Y:S01]  /*e010*/  @!P5 ST.E.64 desc[UR60][R16.64], R116 ;  /* 0x000000741000d985 */ /* 0x0005e2000c101b3c */
[C---:B------:R-:W-:Y:S01]  /*e020*/  VIADD R15, R3.reuse, 0xf0 ;  /* 0x000000f0030f7836 */ /* 0x040fe20000000000 */
[----:B------:R-:W-:Y:S01]  /*e030*/  @!P1 LEA.HI R2, R2, R2, RZ, 0x1 ;  /* 0x0000000202029211 */ /* 0x000fe200078f08ff */
[----:B0-----:R-:W-:Y:S01]  /*e040*/  VIADD R11, R3, 0xf8 ;  /* 0x000000f8030b7836 */ /* 0x001fe20000000000 */
[----:B------:R0:W-:Y:S01]  /*e050*/  @!P6 ST.E.64 desc[UR60][R18.64], R120 ;  /* 0x000000781200e985 */ /* 0x0001e2000c101b3c */
[----:B------:R-:W-:Y:S02]  /*e060*/  ISETP.GE.AND P4, PT, R14, UR4, PT ;  /* 0x000000040e007c0c */ /* 0x000fe4000bf86270 */
[----:B------:R-:W-:Y:S02]  /*e070*/  ISETP.GE.AND P5, PT, R15, UR4, PT ;  /* 0x000000040f007c0c */ /* 0x000fe4000bfa6270 */
[----:B------:R-:W-:-:S02]  /*e080*/  ISETP.GE.AND P6, PT, R11, UR4, PT ;  /* 0x000000040b007c0c */ /* 0x000fc4000bfc6270 */
[----:B------:R-:W-:Y:S02]  /*e090*/  @!P2 LEA.HI R20, R20, R20, RZ, 0x1 ;  /* 0x000000141414a211 */ /* 0x000fe400078f08ff */
[----:B------:R-:W-:Y:S02]  /*e0a0*/  @!P3 LEA.HI R21, R21, R21, RZ, 0x1 ;  /* 0x000000151515b211 */ /* 0x000fe400078f08ff */
[----:B-1----:R-:W-:Y:S02]  /*e0b0*/  @!P1 LOP3.LUT R13, R2, 0xfffffffe, RZ, 0xc0, !PT ;  /* 0xfffffffe020d9812 */ /* 0x002fe400078ec0ff */
[----:B--2---:R-:W-:Y:S02]  /*e0c0*/  @!P3 LOP3.LUT R17, R21, 0xfffffffe, RZ, 0xc0, !PT ;  /* 0xfffffffe1511b812 */ /* 0x004fe400078ec0ff */
[----:B------:R-:W-:Y:S02]  /*e0d0*/  @!P4 LEA.HI R14, R14, R14, RZ, 0x1 ;  /* 0x0000000e0e0ec211 */ /* 0x000fe400078f08ff */
[----:B------:R-:W-:Y:S01]  /*e0e0*/  @!P5 LEA.HI R10, R15, R15, RZ, 0x1 ;  /* 0x0000000f0f0ad211 */ /* 0x000fe200078f08ff */
[----:B------:R-:W-:Y:S01]  /*e0f0*/  @!P3 IMAD.WIDE R16, R17, 0x4, R4 ;  /* 0x000000041110b825 */ /* 0x000fe200078e0204 */
[----:B------:R-:W-:-:S02]  /*e100*/  @!P6 LEA.HI R12, R11, R11, RZ, 0x1 ;  /* 0x0000000b0b0ce211 */ /* 0x000fc400078f08ff */
[----:B------:R-:W-:Y:S02]  /*e110*/  @!P0 LOP3.LUT R11, R0, 0xfffffffe, RZ, 0xc0, !PT ;  /* 0xfffffffe000b8812 */ /* 0x000fe400078ec0ff */
[----:B------:R-:W-:Y:S02]  /*e120*/  @!P2 LOP3.LUT R15, R20, 0xfffffffe, RZ, 0xc0, !PT ;  /* 0xfffffffe140fa812 */ /* 0x000fe400078ec0ff */
[----:B0-----:R-:W-:Y:S02]  /*e130*/  @!P4 LOP3.LUT R19, R14, 0xfffffffe, RZ, 0xc0, !PT ;  /* 0xfffffffe0e13c812 */ /* 0x001fe400078ec0ff */
[----:B------:R-:W-:Y:S01]  /*e140*/  @!P5 LOP3.LUT R21, R10, 0xfffffffe, RZ, 0xc0, !PT ;  /* 0xfffffffe0a15d812 */ /* 0x000fe200078ec0ff */
[----:B------:R-:W-:Y:S01]  /*e150*/  @!P0 IMAD.WIDE R10, R11, 0x4, R4 ;  /* 0x000000040b0a8825 */ /* 0x000fe200078e0204 */
[----:B------:R-:W-:-:S03]  /*e160*/  @!P6 LOP3.LUT R23, R12, 0xfffffffe, RZ, 0xc0, !PT ;  /* 0xfffffffe0c17e812 */ /* 0x000fc600078ec0ff */
        /* <DEDUP_REMOVED lines=12> */
.L_x_1080:
[----:B------:R-:W-:Y:S05]  /*e230*/  BSYNC B0 ;  /* 0x0000000000007941 */ /* 0x000fea0003800000 */
.L_x_1079:
        /* <DEDUP_REMOVED lines=11> */
[C---:B------:R-:W-:Y:S01]  /*e2f0*/  VIADD R15, R3.reuse, 0x40 ;  /* 0x00000040030f7836 */ /* 0x040fe20000000000 */
[----:B------:R-:W-:Y:S01]  /*e300*/  ISETP.GE.AND P2, PT, R2, UR4, PT ;  /* 0x0000000402007c0c */ /* 0x000fe2000bf46270 */
[C---:B------:R-:W-:Y:S01]  /*e310*/  VIADD R16, R3.reuse, 0x48 ;  /* 0x0000004803107836 */ /* 0x040fe20000000000 */
[----:B------:R-:W-:Y:S01]  /*e320*/  ISETP.GE.AND P5, PT, R12, UR4, PT ;  /* 0x000000040c007c0c */ /* 0x000fe2000bfa6270 */
[----:B------:R-:W-:Y:S01]  /*e330*/  VIADD R18, R3, 0x50 ;  /* 0x0000005003127836 */ /* 0x000fe20000000000 */
[----:B------:R-:W-:Y:S01]  /*e340*/  ISETP.GE.AND P6, PT, R13, UR4, PT ;  /* 0x000000040d007c0c */ /* 0x000fe2000bfc6270 */
[C---:B------:R-:W-:Y:S01]  /*e350*/  VIADD R20, R3.reuse, 0x58 ;  /* 0x0000005803147836 */ /* 0x040fe20000000000 */
[----:B------:R-:W-:-:S02]  /*e360*/  IADD3 R14, R3, 0x38, RZ ;  /* 0x00000038030e7810 */ /* 0x000fc40007ffe0ff */
[----:B------:R-:W-:Y:S01]  /*e370*/  ISETP.GE.AND P3, PT, R15, UR4, PT ;  /* 0x000000040f007c0c */ /* 0x000fe2000bf66270 */
[C-C-:B-1-3--:R-:W-:Y:S01]  /*e380*/  @!P0 IMAD.WIDE R6, R3.reuse, 0x4, R4.reuse ;  /* 0x0000000403068825 */ /* 0x14afe200078e0204 */
[----:B------:R-:W-:Y:S02]  /*e390*/  ISETP.GE.AND P4, PT, R16, UR4, PT ;  /* 0x0000000410007c0c */ /* 0x000fe4000bf86270 */
[----:B------:R-:W-:Y:S02]  /*e3a0*/  @!P1 LEA.HI R0, R0, R0, RZ, 0x1 ;  /* 0x0000000000009211 */ /* 0x000fe400078f08ff */
[----:B------:R-:W-:Y:S01]  /*e3b0*/  @!P2 LEA.HI R2, R2, R2, RZ, 0x1 ;  /* 0x000000020202a211 */ /* 0x000fe200078f08ff */
[----:B------:R0:W-:Y:S01]  /*e3c0*/  @!P0 ST.E.64 desc[UR60][R6.64], R26 ;  /* 0x0000001a06008985 */ /* 0x0001e2000c101b3c */
[----:B------:R-:W-:Y:S01]  /*e3d0*/  @!P1 LOP3.LUT R9, R0, 0xfffffffe, RZ, 0xc0, !PT ;  /* 0xfffffffe00099812 */ /* 0x000fe200078ec0ff */
[C---:B------:R-:W-:Y:S01]  /*e3e0*/  VIADD R0, R3.reuse, 0x28 ;  /* 0x0000002803007836 */ /* 0x040fe20000000000 */
[----:B------:R-:W-:Y:S01]  /*e3f0*/  @!P2 LOP3.LUT R11, R2, 0xfffffffe, RZ, 0xc0, !PT ;  /* 0xfffffffe020ba812 */ /* 0x000fe200078ec0ff */
[----:B------:R-:W-:Y:S01]  /*e400*/  VIADD R2, R3, 0x30 ;  /* 0x0000003003027836 */ /* 0x000fe20000000000 */
[----:B------:R-:W-:Y:S01]  /*e410*/  @!P5 LEA.HI R12, R12, R12, RZ, 0x1 ;  /* 0x0000000c0c0cd211 */ /* 0x000fe200078f08ff */
[----:B------:R-:W-:Y:S01]  /*e420*/  @!P1 IMAD.WIDE R8, R9, 0x4, R4 ;  /* 0x0000000409089825 */ /* 0x000fe200078e0204 */
[----:B------:R-:W-:-:S02]  /*e430*/  ISETP.GE.AND P0, PT, R0, UR4, PT ;  /* 0x0000000400007c0c */ /* 0x000fc4000bf06270 */
[----:B------:R-:W-:Y:S01]  /*e440*/  @!P6 LEA.HI R13, R13, R13, RZ, 0x1 ;  /* 0x0000000d0d0de211 */ /* 0x000fe200078f08ff */
[--C-:B------:R-:W-:Y:S01]  /*e450*/  @!P2 IMAD.WIDE R10, R11, 0x4, R4.reuse ;  /* 0x000000040b0aa825 */ /* 0x100fe200078e0204 */
[----:B------:R1:W-:Y:S01]  /*e460*/  @!P1 ST.E.64 desc[UR60][R8.64], R30 ;  /* 0x0000001e08009985 */ /* 0x0003e2000c101b3c */
[----:B------:R-:W-:Y:S02]  /*e470*/  ISETP.GE.AND P1, PT, R2, UR4, PT ;  /* 0x0000000402007c0c */ /* 0x000fe4000bf26270 */
[----:B0-----:R-:W-:Y:S01]  /*e480*/  @!P5 LOP3.LUT R7, R12, 0xfffffffe, RZ, 0xc0, !PT ;  /* 0xfffffffe0c07d812 */ /* 0x001fe200078ec0ff */
[----:B------:R0:W-:Y:S01]  /*e490*/  @!P2 ST.E.64 desc[UR60][R10.64], R34 ;  /* 0x000000220a00a985 */ /* 0x0001e2000c101b3c */
[----:B------:R-:W-:Y:S02]  /*e4a0*/  ISETP.GE.AND P2, PT, R14, UR4, PT ;  /* 0x000000040e007c0c */ /* 0x000fe4000bf46270 */
[----:B------:R-:W-:Y:S01]  /*e4b0*/  @!P4 LEA.HI R16, R16, R16, RZ, 0x1 ;  /* 0x000000101010c211 */ /* 0x000fe200078f08ff */
[----:B------:R-:W-:Y:S01]  /*e4c0*/  @!P5 IMAD.WIDE R6, R7, 0x4, R4 ;  /* 0x000000040706d825 */ /* 0x000fe200078e0204 */
[----:B------:R-:W-:-:S02]  /*e4d0*/  @!P0 LEA.HI R0, R0, R0, RZ, 0x1 ;  /* 0x0000000000008211 */ /* 0x000fc400078f08ff */
[----:B------:R-:W-:Y:S01]  /*e4e0*/  @!P4 LOP3.LUT R19, R16, 0xfffffffe, RZ, 0xc0, !PT ;  /* 0xfffffffe1013c812 */ /* 0x000fe200078ec0ff */
[----:B------:R-:W-:Y:S01]  /*e4f0*/  VIADD R16, R3, 0x70 ;  /* 0x0000007003107836 */ /* 0x000fe20000000000 */
[----:B------:R2:W-:Y:S01]  /*e500*/  @!P5 ST.E.64 desc[UR60][R6.64], R38 ;  /* 0x000000260600d985 */ /* 0x0005e2000c101b3c */
[----:B-1----:R-:W-:Y:S02]  /*e510*/  @!P6 LOP3.LUT R9, R13, 0xfffffffe, RZ, 0xc0, !PT ;  /* 0xfffffffe0d09e812 */ /* 0x002fe400078ec0ff */
[----:B------:R-:W-:Y:S02]  /*e520*/  @!P1 LEA.HI R2, R2, R2, RZ, 0x1 ;  /* 0x0000000202029211 */ /* 0x000fe400078f08ff */
[----:B------:R-:W-:Y:S01]  /*e530*/  @!P2 LEA.HI R14, R14, R14, RZ, 0x1 ;  /* 0x0000000e0e0ea211 */ /* 0x000fe200078f08ff */
[----:B------:R-:W-:Y:S01]  /*e540*/  @!P6 IMAD.WIDE R8, R9, 0x4, R4 ;  /* 0x000000040908e825 */ /* 0x000fe200078e0204 */
[----:B0-----:R-:W-:Y:S02]  /*e550*/  @!P3 LEA.HI R10, R15, R15, RZ, 0x1 ;  /* 0x0000000f0f0ab211 */ /* 0x001fe400078f08ff */
[----:B------:R-:W-:-:S02]  /*e560*/  @!P0 LOP3.LUT R11, R0, 0xfffffffe, RZ, 0xc0, !PT ;  /* 0xfffffffe000b8812 */ /* 0x000fc400078ec0ff */
[----:B------:R-:W-:Y:S01]  /*e570*/  @!P1 LOP3.LUT R13, R2, 0xfffffffe, RZ, 0xc0, !PT ;  /* 0xfffffffe020d9812 */ /* 0x000fe200078ec0ff */
[----:B------:R0:W-:Y:S01]  /*e580*/  @!P6 ST.E.64 desc[UR60][R8.64], R42 ;  /* 0x0000002a0800e985 */ /* 0x0001e2000c101b3c */
[----:B------:R-:W-:Y:S01]  /*e590*/  @!P2 LOP3.LUT R15, R14, 0xfffffffe, RZ, 0xc0, !PT ;  /* 0xfffffffe0e0fa812 */ /* 0x000fe200078ec0ff */
[--C-:B--2---:R-:W-:Y:S01]  /*e5a0*/  @!P0 IMAD.WIDE R6, R11, 0x4, R4.reuse ;  /* 0x000000040b068825 */ /* 0x104fe200078e0204 */
[----:B------:R-:W-:Y:S02]  /*e5b0*/  @!P3 LOP3.LUT R17, R10, 0xfffffffe, RZ, 0xc0, !PT ;  /* 0xfffffffe0a11b812 */ /* 0x000fe400078ec0ff */
[----:B------:R-:W-:Y:S01]  /*e5c0*/  ISETP.GE.AND P5, PT, R18, UR4, PT ;  /* 0x0000000412007c0c */ /* 0x000fe2000bfa6270 */
[--C-:B------:R-:W-:Y:S01]  /*e5d0*/  @!P2 IMAD.WIDE R10, R15, 0x4, R4.reuse ;  /* 0x000000040f0aa825 */ /* 0x100fe200078e0204 */
[----:B------:R-:W-:Y:S01]  /*e5e0*/  ISETP.GE.AND P6, PT, R20, UR4, PT ;  /* 0x0000000414007c0c */ /* 0x000fe2000bfc6270 */
[----:B------:R1:W-:Y:S01]  /*e5f0*/  @!P0 ST.E.64 desc[UR60][R6.64], R46 ;  /* 0x0000002e06008985 */ /* 0x0003e2000c101b3c */
[----:B------:R-:W-:Y:S01]  /*e600*/  IADD3 R0, R3, 0x60, RZ ;  /* 0x0000006003007810 */ /* 0x000fe20007ffe0ff */
[----:B------:R-:W-:-:S04]  /*e610*/  @!P4 IMAD.WIDE R14, R19, 0x4, R4 ;  /* 0x00000004130ec825 */ /* 0x000fc800078e0204 */
[----:B0-----:R-:W-:-:S04]  /*e620*/  @!P1 IMAD.WIDE R8, R13, 0x4, R4 ;  /* 0x000000040d089825 */ /* 0x001fc800078e0204 */
[----:B------:R-:W-:Y:S01]  /*e630*/  @!P3 IMAD.WIDE R12, R17, 0x4, R4 ;  /* 0x00000004110cb825 */ /* 0x000fe200078e0204 */
[----:B------:R0:W-:Y:S01]  /*e640*/  @!P1 ST.E.64 desc[UR60][R8.64], R50 ;  /* 0x0000003208009985 */ /* 0x0001e2000c101b3c */
[----:B------:R-:W-:Y:S02]  /*e650*/  @!P5 LEA.HI R18, R18, R18, RZ, 0x1 ;  /* 0x000000121212d211 */ /* 0x000fe400078f08ff */
[C---:B------:R-:W-:Y:S01]  /*e660*/  VIADD R2, R3.reuse, 0x68 ;  /* 0x0000006803027836 */ /* 0x040fe20000000000 */
[----:B------:R2:W-:Y:S01]  /*e670*/  @!P2 ST.E.64 desc[UR60][R10.64], R54 ;  /* 0x000000360a00a985 */ /* 0x0005e2000c101b3c */
[C---:B------:R-:W-:Y:S01]  /*e680*/  VIADD R17, R3.reuse, 0x78 ;  /* 0x0000007803117836 */ /* 0x040fe20000000000 */
[----:B------:R-:W-:Y:S01]  /*e690*/  ISETP.GE.AND P2, PT, R16, UR4, PT ;  /* 0x0000000410007c0c */ /* 0x000fe2000bf46270 */
[----:B------:R-:W-:Y:S01]  /*e6a0*/  VIADD R19, R3, 0x80 ;  /* 0x0000008003137836 */ /* 0x000fe20000000000 */
[----:B------:R3:W-:Y:S01]  /*e6b0*/  @!P3 ST.E.64 desc[UR60][R12.64], R58 ;  /* 0x0000003a0c00b985 */ /* 0x0007e2000c101b3c */
[----:B------:R-:W-:-:S02]  /*e6c0*/  ISETP.GE.AND P3, PT, R2, UR4, PT ;  /* 0x0000000402007c0c */ /* 0x000fc4000bf66270 */
[----:B------:R-:W-:Y:S01]  /*e6d0*/  ISETP.GE.AND P1, PT, R17, UR4, PT ;  /* 0x0000000411007c0c */ /* 0x000fe2000bf26270 */
[----:B------:R4:W-:Y:S01]  /*e6e0*/  @!P4 ST.E.64 desc[UR60][R14.64], R62 ;  /* 0x0000003e0e00c985 */ /* 0x0009e2000c101b3c */
[----:B------:R-:W-:Y:S02]  /*e6f0*/  ISETP.GE.AND P4, PT, R0, UR4, PT ;  /* 0x0000000400007c0c */ /* 0x000fe4000bf86270 */
[----:B------:R-:W-:Y:S02]  /*e700*/  ISETP.GE.AND P0, PT, R19, UR4, PT ;  /* 0x0000000413007c0c */ /* 0x000fe4000bf06270 */
[----:B------:R-:W-:Y:S02]  /*e710*/  @!P6 LEA.HI R20, R20, R20, RZ, 0x1 ;  /* 0x000000141414e211 */ /* 0x000fe400078f08ff */
[----:B-1----:R-:W-:Y:S02]  /*e720*/  @!P5 LOP3.LUT R7, R18, 0xfffffffe, RZ, 0xc0, !PT ;  /* 0xfffffffe1207d812 */ /* 0x002fe400078ec0ff */
[----:B0-----:R-:W-:Y:S01]  /*e730*/  @!P6 LOP3.LUT R9, R20, 0xfffffffe, RZ, 0xc0, !PT ;  /* 0xfffffffe1409e812 */ /* 0x001fe200078ec0ff */
        /* <DEDUP_REMOVED lines=39> */
[----:B------:R-:W-:Y:S02]  /*e9b0*/  @!P5 LEA.HI R20, R20, R20, RZ, 0x1 ;  /* 0x000000141414d211 */ /* 0x000fe400078f08ff */
[----:B0-----:R-:W-:Y:S01]  /*e9c0*/  @!P6 LOP3.LUT R7, R18, 0xfffffffe, RZ, 0xc0, !PT ;  /* 0xfffffffe1207e812 */ /* 0x001fe200078ec0ff */
[C---:B------:R-:W-:Y:S01]  /*e9d0*/  VIADD R18, R3.reuse, 0xc0 ;  /* 0x000000c003127836 */ /* 0x040fe20000000000 */
        /* <DEDUP_REMOVED lines=16> */
[----:B------:R-:W-:-:S02]  /*eae0*/  @!P2 LOP3.LUT R17, R17, 0xfffffffe, RZ, 0xc0, !PT ;  /* 0xfffffffe1111a812 */ /* 0x000fc400078ec0ff */
[----:B------:R-:W-:Y:S02]  /*eaf0*/  @!P1 LOP3.LUT R19, R19, 0xfffffffe, RZ, 0xc0, !PT ;  /* 0xfffffffe13139812 */ /* 0x000fe400078ec0ff */
[----:B------:R-:W-:Y:S01]  /*eb00*/  ISETP.GE.AND P5, PT, R18, UR4, PT ;  /* 0x0000000412007c0c */ /* 0x000fe2000bfa6270 */
[--C-:B0-----:R-:W-:Y:S01]  /*eb10*/  @!P0 IMAD.WIDE R6, R11, 0x4, R4.reuse ;  /* 0x000000040b068825 */ /* 0x101fe200078e0204 */
[----:B------:R-:W-:Y:S02]  /*eb20*/  ISETP.GE.AND P6, PT, R20, UR4, PT ;  /* 0x0000000414007c0c */ /* 0x000fe4000bfc6270 */
[----:B------:R-:W-:Y:S01]  /*eb30*/  IADD3 R2, R3, 0xd8, RZ ;  /* 0x000000d803027810 */ /* 0x000fe20007ffe0ff */
[--C-:B-1----:R-:W-:Y:S01]  /*eb40*/  @!P4 IMAD.WIDE R8, R13, 0x4, R4.reuse ;  /* 0x000000040d08c825 */ /* 0x102fe200078e0204 */
[----:B------:R0:W-:Y:S01]  /*eb50*/  @!P0 ST.E.64 desc[UR60][R6.64], R102 ;  /* 0x0000006606008985 */ /* 0x0001e2000c101b3c */
[----:B------:R-:W-:Y:S02]  /*eb60*/  ISETP.GE.AND P0, PT, R0, UR4, PT ;  /* 0x0000000400007c0c */ /* 0x000fe4000bf06270 */
[--C-:B------:R-:W-:Y:S01]  /*eb70*/  @!P3 IMAD.WIDE R10, R15, 0x4, R4.reuse ;  /* 0x000000040f0ab825 */ /* 0x100fe200078e0204 */
[----:B------:R1:W-:Y:S03]  /*eb80*/  @!P4 ST.E.64 desc[UR60][R8.64], R106 ;  /* 0x0000006a0800c985 */ /* 0x0003e6000c101b3c */
[----:B------:R-:W-:Y:S01]  /*eb90*/  @!P2 IMAD.WIDE R12, R17, 0x4, R4 ;  /* 0x00000004110ca825 */ /* 0x000fe200078e0204 */
[----:B------:R2:W-:Y:S01]  /*eba0*/  @!P3 ST.E.64 desc[UR60][R10.64], R110 ;  /* 0x0000006e0a00b985 */ /* 0x0005e2000c101b3c */
[----:B------:R-:W-:-:S02]  /*ebb0*/  @!P5 LEA.HI R18, R18, R18, RZ, 0x1 ;  /* 0x000000121212d211 */ /* 0x000fc400078f08ff */
[----:B------:R-:W-:Y:S01]  /*ebc0*/  @!P1 IMAD.WIDE R14, R19, 0x4, R4 ;  /* 0x00000004130e9825 */ /* 0x000fe200078e0204 */
[----:B------:R3:W-:Y:S01]  /*ebd0*/  @!P2 ST.E.64 desc[UR60][R12.64], R114 ;  /* 0x000000720c00a985 */ /* 0x0007e2000c101b3c */
[----:B------:R-:W-:Y:S02]  /*ebe0*/  ISETP.GE.AND P2, PT, R16, UR4, PT ;  /* 0x0000000410007c0c */ /* 0x000fe4000bf46270 */
[C---:B------:R-:W-:Y:S01]  /*ebf0*/  VIADD R17, R3.reuse, 0xe8 ;  /* 0x000000e803117836 */ /* 0x040fe20000000000 */
[----:B------:R4:W-:Y:S01]  /*ec00*/  @!P1 ST.E.64 desc[UR60][R14.64], R118 ;  /* 0x000000760e009985 */ /* 0x0009e2000c101b3c */
[C---:B------:R-:W-:Y:S01]  /*ec10*/  VIADD R19, R3.reuse, 0xf0 ;  /* 0x000000f003137836 */ /* 0x040fe20000000000 */
[----:B------:R-:W-:Y:S01]  /*ec20*/  ISETP.GE.AND P1, PT, R2, UR4, PT ;  /* 0x0000000402007c0c */ /* 0x000fe2000bf26270 */
[----:B------:R-:W-:Y:S01]  /*ec30*/  VIADD R3, R3, 0xf8 ;  /* 0x000000f803037836 */ /* 0x000fe20000000000 */
[----:B------:R-:W-:Y:S02]  /*ec40*/  ISETP.GE.AND P3, PT, R17, UR4, PT ;  /* 0x0000000411007c0c */ /* 0x000fe4000bf66270 */
[----:B------:R-:W-:-:S02]  /*ec50*/  ISETP.GE.AND P4, PT, R19, UR4, PT ;  /* 0x0000000413007c0c */ /* 0x000fc4000bf86270 */
[----:B------:R-:W-:Y:S02]  /*ec60*/  @!P6 LEA.HI R20, R20, R20, RZ, 0x1 ;  /* 0x000000141414e211 */ /* 0x000fe400078f08ff */
[----:B0-----:R-:W-:Y:S02]  /*ec70*/  @!P5 LOP3.LUT R7, R18, 0xfffffffe, RZ, 0xc0, !PT ;  /* 0xfffffffe1207d812 */ /* 0x001fe400078ec0ff */
[----:B-1----:R-:W-:Y:S02]  /*ec80*/  @!P6 LOP3.LUT R9, R20, 0xfffffffe, RZ, 0xc0, !PT ;  /* 0xfffffffe1409e812 */ /* 0x002fe400078ec0ff */
[----:B------:R-:W-:Y:S01]  /*ec90*/  @!P0 LEA.HI R0, R0, R0, RZ, 0x1 ;  /* 0x0000000000008211 */ /* 0x000fe200078f08ff */
[--C-:B------:R-:W-:Y:S01]  /*eca0*/  @!P5 IMAD.WIDE R6, R7, 0x4, R4.reuse ;  /* 0x000000040706d825 */ /* 0x100fe200078e0204 */
[----:B------:R-:W-:Y:S02]  /*ecb0*/  @!P1 LEA.HI R2, R2, R2, RZ, 0x1 ;  /* 0x0000000202029211 */ /* 0x000fe400078f08ff */
[----:B------:R-:W-:Y:S01]  /*ecc0*/  @!P2 LEA.HI R16, R16, R16, RZ, 0x1 ;  /* 0x000000101010a211 */ /* 0x000fe200078f08ff */
[----:B------:R-:W-:Y:S01]  /*ecd0*/  @!P6 IMAD.WIDE R8, R9, 0x4, R4 ;  /* 0x000000040908e825 */ /* 0x000fe200078e0204 */
[----:B------:R-:W-:Y:S01]  /*ece0*/  @!P3 LEA.HI R17, R17, R17, RZ, 0x1 ;  /* 0x000000111111b211 */ /* 0x000fe200078f08ff */
[----:B------:R0:W-:Y:S01]  /*ecf0*/  @!P5 ST.E.64 desc[UR60][R6.64], R122 ;  /* 0x0000007a0600d985 */ /* 0x0001e2000c101b3c */
[----:B------:R-:W-:-:S02]  /*ed00*/  @!P4 LEA.HI R19, R19, R19, RZ, 0x1 ;  /* 0x000000131313c211 */ /* 0x000fc400078f08ff */
[----:B--2---:R-:W-:Y:S01]  /*ed10*/  @!P0 LOP3.LUT R11, R0, 0xfffffffe, RZ, 0xc0, !PT ;  /* 0xfffffffe000b8812 */ /* 0x004fe200078ec0ff */
[----:B------:R1:W-:Y:S01]  /*ed20*/  @!P6 ST.E.64 desc[UR60][R8.64], R126 ;  /* 0x0000007e0800e985 */ /* 0x0003e2000c101b3c */
[----:B---3--:R-:W-:Y:S02]  /*ed30*/  @!P1 LOP3.LUT R13, R2, 0xfffffffe, RZ, 0xc0, !PT ;  /* 0xfffffffe020d9812 */ /* 0x008fe400078ec0ff */
[----:B----4-:R-:W-:Y:S02]  /*ed40*/  @!P2 LOP3.LUT R15, R16, 0xfffffffe, RZ, 0xc0, !PT ;  /* 0xfffffffe100fa812 */ /* 0x010fe400078ec0ff */
[----:B------:R-:W-:Y:S02]  /*ed50*/  @!P3 LOP3.LUT R17, R17, 0xfffffffe, RZ, 0xc0, !PT ;  /* 0xfffffffe1111b812 */ /* 0x000fe400078ec0ff */
[----:B------:R-:W-:Y:S01]  /*ed60*/  @!P4 LOP3.LUT R19, R19, 0xfffffffe, RZ, 0xc0, !PT ;  /* 0xfffffffe1313c812 */ /* 0x000fe200078ec0ff */
[----:B0-----:R-:W-:-:S04]  /*ed70*/  @!P0 IMAD.WIDE R6, R11, 0x4, R4 ;  /* 0x000000040b068825 */ /* 0x001fc800078e0204 */
[--C-:B-1----:R-:W-:Y:S01]  /*ed80*/  @!P1 IMAD.WIDE R8, R13, 0x4, R4.reuse ;  /* 0x000000040d089825 */ /* 0x102fe200078e0204 */
[----:B------:R0:W-:Y:S01]  /*ed90*/  @!P0 ST.E.64 desc[UR60][R6.64], R130 ;  /* 0x0000008206008985 */ /* 0x0001e2000c101b3c */
[----:B------:R-:W-:Y:S02]  /*eda0*/  ISETP.GE.AND P0, PT, R3, UR4, PT ;  /* 0x0000000403007c0c */ /* 0x000fe4000bf06270 */
[--C-:B------:R-:W-:Y:S01]  /*edb0*/  @!P2 IMAD.WIDE R10, R15, 0x4, R4.reuse ;  /* 0x000000040f0aa825 */ /* 0x100fe200078e0204 */
[----:B------:R0:W-:Y:S03]  /*edc0*/  @!P1 ST.E.64 desc[UR60][R8.64], R134 ;  /* 0x0000008608009985 */ /* 0x0001e6000c101b3c */
[--C-:B------:R-:W-:Y:S01]  /*edd0*/  @!P3 IMAD.WIDE R12, R17, 0x4, R4.reuse ;  /* 0x00000004110cb825 */ /* 0x100fe200078e0204 */
[----:B------:R0:W-:Y:S03]  /*ede0*/  @!P2 ST.E.64 desc[UR60][R10.64], R138 ;  /* 0x0000008a0a00a985 */ /* 0x0001e6000c101b3c */
[----:B------:R-:W-:Y:S01]  /*edf0*/  @!P4 IMAD.WIDE R14, R19, 0x4, R4 ;  /* 0x00000004130ec825 */ /* 0x000fe200078e0204 */
[----:B------:R0:W-:Y:S04]  /*ee00*/  @!P3 ST.E.64 desc[UR60][R12.64], R142 ;  /* 0x0000008e0c00b985 */ /* 0x0001e8000c101b3c */
[----:B------:R0:W-:Y:S01]  /*ee10*/  @!P4 ST.E.64 desc[UR60][R14.64], R146 ;  /* 0x000000920e00c985 */ /* 0x0001e2000c101b3c */
[----:B------:R-:W-:Y:S05]  /*ee20*/  @P0 BRA `(.L_x_991) ;  /* 0x00000040009c0947 */ /* 0x000fea0003800000 */
[----:B------:R-:W-:-:S04]  /*ee30*/  LEA.HI R3, R3, R3, RZ, 0x1 ;  /* 0x0000000303037211 */ /* 0x000fc800078f08ff */
[----:B------:R-:W-:-:S05]  /*ee40*/  LOP3.LUT R3, R3, 0xfffffffe, RZ, 0xc0, !PT ;  /* 0xfffffffe03037812 */ /* 0x000fca00078ec0ff */
[----:B------:R-:W-:-:S05]  /*ee50*/  IMAD.WIDE R4, R3, 0x4, R4 ;  /* 0x0000000403047825 */ /* 0x000fca00078e0204 */
[----:B------:R1:W-:Y:S01]  /*ee60*/  ST.E.64 desc[UR60][R4.64], R150 ;  /* 0x0000009604007985 */ /* 0x0003e2000c101b3c */
[----:B------:R-:W-:Y:S05]  /*ee70*/  BRA `(.L_x_991) ;  /* 0x0000004000887947 */ /* 0x000fea0003800000 */
.L_x_1078:
[----:B------:R-:W0:Y:S02]  /*ee80*/  S2R R0, SR_TID.X ;  /* 0x0000000000007919 */ /* 0x000e240000002100 */
[----:B0-----:R-:W-:-:S04]  /*ee90*/  IADD3 R2, R0, -0x80, RZ ;  /* 0xffffff8000027810 */ /* 0x001fc80007ffe0ff */
[----:B------:R-:W-:-:S13]  /*eea0*/  ISETP.GT.AND P0, PT, R2, 0x7f, PT ;  /* 0x0000007f0200780c */ /* 0x000fda0003f04270 */
[----:B------:R-:W-:Y:S05]  /*eeb0*/  @P0 BRA `(.L_x_991) ;  /* 0x0000004000780947 */ /* 0x000fea0003800000 */
[----:B------:R-:W0:Y:S01]  /*eec0*/  S2R R3, SR_CTAID.X ;  /* 0x0000000000037919 */ /* 0x000e220000002500 */
[----:B------:R-:W1:Y:S01]  /*eed0*/  LDC R6, c[0x0][0xbe8] ;  /* 0x0002fa00ff067b82 */ /* 0x000e620000000800 */
[----:B------:R-:W-:Y:S01]  /*eee0*/  ULDC UR4, c[0x0][0xa88] ;  /* 0x0002a20000047ab9 */ /* 0x000fe20000000800 */
[----:B0-----:R-:W-:Y:S02]  /*eef0*/  IMAD R0, R3, 0x80, R0 ;  /* 0x0000008003007824 */ /* 0x001fe400078e0200 */
[----:B-1----:R-:W-:Y:S02]  /*ef00*/  IMAD R3, R6, UR4, RZ ;  /* 0x0000000406037c24 */ /* 0x002fe4000f8e02ff */
[----:B------:R-:W-:-:S05]  /*ef10*/  VIADD R0, R0, 0xffffff80 ;  /* 0xffffff8000007836 */ /* 0x000fca0000000000 */
[----:B------:R-:W-:-:S13]  /*ef20*/  ISETP.GE.AND P0, PT, R0, R3, PT ;  /* 0x000000030000720c */ /* 0x000fda0003f06270 */
[----:B------:R-:W-:Y:S05]  /*ef30*/  @P0 BRA `(.L_x_991) ;  /* 0x0000004000580947 */ /* 0x000fea0003800000 */
[----:B------:R-:W2:Y:S01]  /*ef40*/  LDL R4, [R1] ;  /* 0x0000000001047983 */ /* 0x000ea20000100800 */
[----:B------:R-:W-:Y:S01]  /*ef50*/  ISETP.NE.AND P0, PT, R6, 0x1, PT ;  /* 0x000000010600780c */ /* 0x000fe20003f05270 */
[----:B------:R-:W-:Y:S01]  /*ef60*/  S2UR UR7, SR_CTAID.Z ;  /* 0x00000000000779c3 */ /* 0x000fe20000002700 */
[----:B------:R-:W-:Y:S01]  /*ef70*/  ULDC.64 UR8, c[0x0][0xbd0] ;  /* 0x0002f40000087ab9 */ /* 0x000fe20000000a00 */
[----:B------:R-:W-:-:S06]  /*ef80*/  IMAD.MOV.U32 R5, RZ, RZ, R0 ;  /* 0x000000ffff057224 */ /* 0x000fcc00078e0000 */
[----:B------:R-:W0:Y:S08]  /*ef90*/  LDC.64 R10, c[0x0][0xbd8] ;  /* 0x0002f600ff0a7b82 */ /* 0x000e300000000a00 */
[----:B------:R-:W1:Y:S08]  /*efa0*/  @P0 LDC R7, c[0x0][0xbec] ;  /* 0x0002fb00ff070b82 */ /* 0x000e700000000800 */
[----:B------:R-:W3:Y:S08]  /*efb0*/  @P0 LDC R9, c[0x0][0xbf0] ;  /* 0x0002fc00ff090b82 */ /* 0x000ef00000000800 */
[----:B------:R-:W4:Y:S08]  /*efc0*/  S2UR UR10, SR_CTAID.Y ;  /* 0x00000000000a79c3 */ /* 0x000f300000002600 */
[----:B------:R-:W4:Y:S01]  /*efd0*/  LDC R8, c[0x0][0xc50] ;  /* 0x00031400ff087b82 */ /* 0x000f220000000800 */
[----:B--2---:R-:W-:Y:S01]  /*efe0*/  R2UR UR11, R4 ;  /* 0x00000000040b72ca */ /* 0x004fe200000e0000 */
[----:B-1----:R-:W-:-:S05]  /*eff0*/  @P0 IMAD.HI.U32 R4, R0, R7, RZ ;  /* 0x0000000700040227 */ /* 0x002fca00078e00ff */
[----:B---3--:R-:W-:-:S07]  /*f000*/  @P0 SHF.R.U32.HI R5, RZ, R9, R4 ;  /* 0x00000009ff050219 */ /* 0x008fce0000011604 */
[----:B------:R-:W-:Y:S02]  /*f010*/  USHF.R.S32.HI UR6, URZ, 0x1f, UR11 ;  /* 0x0000001f3f067899 */ /* 0x000fe4000801140b */
[----:B------:R-:W-:Y:S01]  /*f020*/  IMAD R7, RZ, RZ, -UR11 ;  /* 0x8000000bff077e24 */ /* 0x000fe2000f8e02ff */
[----:B------:R-:W-:Y:S02]  /*f030*/  UIMAD.WIDE.U32 UR4, UR11, UR8, URZ ;  /* 0x000000080b0472a5 */ /* 0x000fe4000f8e003f */
[----:B------:R-:W-:Y:S01]  /*f040*/  UIMAD UR6, UR6, UR8, URZ ;  /* 0x00000008060672a4 */ /* 0x000fe2000f8e023f */
[----:B----4-:R-:W-:Y:S01]  /*f050*/  IMAD R9, R8, R7, UR10 ;  /* 0x0000000a08097e24 */ /* 0x010fe2000f8e0207 */
[----:B------:R-:W-:Y:S01]  /*f060*/  USHF.R.S32.HI UR8, URZ, 0x1f, UR7 ;  /* 0x0000001f3f087899 */ /* 0x000fe20008011407 */
[----:B------:R-:W-:Y:S01]  /*f070*/  IMAD.MOV R7, RZ, RZ, -R5 ;  /* 0x000000ffff077224 */ /* 0x000fe200078e0a05 */
[----:B------:R-:W-:Y:S01]  /*f080*/  UIMAD UR6, UR11, UR9, UR6 ;  /* 0x000000090b0672a4 */ /* 0x000fe2000f8e0206 */
[----:B------:R-:W-:Y:S01]  /*f090*/  MOV R3, UR5 ;  /* 0x0000000500037c02 */ /* 0x000fe20008000f00 */
[----:B------:R-:W-:Y:S01]  /*f0a0*/  IMAD.U32 R2, RZ, RZ, UR4 ;  /* 0x00000004ff027e24 */ /* 0x000fe2000f8e00ff */
[----:B------:R-:W-:Y:S01]  /*f0b0*/  SHF.R.S32.HI R4, RZ, 0x1f, R9 ;  /* 0x0000001fff047819 */ /* 0x000fe20000011409 */
[----:B------:R-:W-:Y:S01]  /*f0c0*/  UIADD3 UR6, UR5, UR6, URZ ;  /* 0x0000000605067290 */ /* 0x000fe2000fffe03f */
[----:B0-----:R-:W-:-:S02]  /*f0d0*/  IMAD R12, R10, UR8, RZ ;  /* 0x000000080a0c7c24 */ /* 0x001fc4000f8e02ff */
[----:B------:R-:W-:Y:S01]  /*f0e0*/  ULDC.64 UR4, c[0x0][0xbe0] ;  /* 0x0002f80000047ab9 */ /* 0x000fe20000000a00 */
[----:B------:R-:W-:Y:S02]  /*f0f0*/  IMAD R7, R6, R7, R0 ;  /* 0x0000000706077224 */ /* 0x000fe400078e0200 */
[----:B------:R-:W-:Y:S02]  /*f100*/  IMAD.U32 R3, RZ, RZ, UR6 ;  /* 0x00000006ff037e24 */ /* 0x000fe4000f8e00ff */
[----:B------:R-:W-:Y:S01]  /*f110*/  IMAD R11, R11, UR7, R12 ;  /* 0x000000070b0b7c24 */ /* 0x000fe2000f8e020c */
[----:B------:R-:W-:Y:S01]  /*f120*/  SHF.R.S32.HI R0, RZ, 0x1f, R7 ;  /* 0x0000001fff007819 */ /* 0x000fe20000011407 */
[----:B------:R-:W-:-:S04]  /*f130*/  IMAD.WIDE.U32 R2, R10, UR7, R2 ;  /* 0x000000070a027c25 */ /* 0x000fc8000f8e0002 */
[----:B------:R-:W-:Y:S02]  /*f140*/  IMAD.IADD R3, R11, 0x1, R3 ;  /* 0x000000010b037824 */ /* 0x000fe400078e0203 */
[----:B------:R-:W-:Y:S02]  /*f150*/  IMAD R4, R4, UR4, RZ ;  /* 0x0000000404047c24 */ /* 0x000fe4000f8e02ff */
[----:B------:R-:W-:-:S04]  /*f160*/  IMAD.WIDE.U32 R2, R9, UR4, R2 ;  /* 0x0000000409027c25 */ /* 0x000fc8000f8e0002 */
[----:B------:R-:W-:Y:S01]  /*f170*/  IMAD R4, R9, UR5, R4 ;  /* 0x0000000509047c24 */ /* 0x000fe2000f8e0204 */
[----:B------:R-:W-:Y:S01]  /*f180*/  SHF.R.S32.HI R9, RZ, 0x1f, R5 ;  /* 0x0000001fff097819 */ /* 0x000fe20000011405 */
[----:B------:R-:W-:Y:S01]  /*f190*/  ULDC.64 UR4, c[0x0][0xbc8] ;  /* 0x0002f20000047ab9 */ /* 0x000fe20000000a00 */
[----:B------:R-:W-:Y:S01]  /*f1a0*/  IADD3 R2, P0, R5, R2, RZ ;  /* 0x0000000205027210 */ /* 0x000fe20007f1e0ff */
[----:B------:R-:W-:-:S03]  /*f1b0*/  IMAD R0, R0, UR4, RZ ;  /* 0x0000000400007c24 */ /* 0x000fc6000f8e02ff */
[----:B------:R-:W-:Y:S01]  /*f1c0*/  IADD3.X R3, R9, R3, R4, P0, !PT ;  /* 0x0000000309037210 */ /* 0x000fe200007fe404 */
        /* <DEDUP_REMOVED lines=9> */
.L_x_989:
        /* <DEDUP_REMOVED lines=18> */
.L_x_1081:
[----:B------:R-:W-:Y:S01]  /*f380*/  ULDC UR7, c[0x0][0xc50] ;  /* 0x0003140000077ab9 */ /* 0x000fe20000000800 */
[----:B------:R-:W-:Y:S01]  /*f390*/  UMOV UR39, UR6 ;  /* 0x0000000600277c82 */ /* 0x000fe20008000000 */
[----:B------:R-:W-:-:S11]  /*f3a0*/  UISETP.NE.AND UP0, UPT, UR7, 0x1, UPT ;  /* 0x000000010700788c */ /* 0x000fd6000bf05270 */
[----:B------:R-:W-:Y:S01]  /*f3b0*/  @UP0 ULDC UR4, c[0x0][0xc54] ;  /* 0x0003150000040ab9 */ /* 0x000fe20000000800 */
[----:B------:R-:W-:Y:S01]  /*f3c0*/  @UP0 ULDC UR8, c[0x0][0xc58] ;  /* 0x0003160000080ab9 */ /* 0x000fe20000000800 */
[----:B------:R-:W-:-:S04]  /*f3d0*/  UIMAD.WIDE.U32 UR4, UR6, UR4, URZ ;  /* 0x00000004060472a5 */ /* 0x000fc8000f8e003f */
[----:B------:R-:W-:-:S12]  /*f3e0*/  @UP0 USHF.R.U32.HI UR39, URZ, UR8, UR5 ;  /* 0x000000083f270299 */ /* 0x000fd80008011605 */
.L_x_1082:
[----:B------:R-:W-:Y:S01]  /*f3f0*/  ISETP.GE.AND P0, PT, R23, RZ, PT ;  /* 0x000000ff1700720c */ /* 0x000fe20003f06270 */
[----:B------:R-:W-:Y:S01]  /*f400*/  UIADD3 UR44, -UR39, URZ, URZ ;  /* 0x0000003f272c7290 */ /* 0x000fe2000fffe13f */
[----:B------:R-:W-:Y:S02]  /*f410*/  IMAD.MOV.U32 R0, RZ, RZ, 0x1 ;  /* 0x00000001ff007424 */ /* 0x000fe400078e00ff */
[----:B------:R-:W-:Y:S01]  /*f420*/  IMAD.MOV.U32 R2, RZ, RZ, RZ ;  /* 0x000000ffff027224 */ /* 0x000fe200078e00ff */
[----:B------:R-:W-:Y:S01]  /*f430*/  UIMAD UR44, UR7, UR44, UR6 ;  /* 0x0000002c072c72a4 */ /* 0x000fe2000f8e0206 */
[----:B------:R-:W-:-:S07]  /*f440*/  IMAD.MOV.U32 R6, RZ, RZ, 0x1 ;  /* 0x00000001ff067424 */ /* 0x000fce00078e00ff */
[----:B------:R-:W-:Y:S05]  /*f450*/  @!P0 BRA `(.L_x_1083) ;  /* 0x0000003800488947 */ /* 0x000fea0003800000 */
[----:B------:R-:W0:Y:S01]  /*f460*/  LDC.64 R2, c[0x0][0xa28] ;  /* 0x00028a00ff027b82 */ /* 0x000e220000000a00 */
[----:B------:R-:W-:Y:S01]  /*f470*/  MOV R22, RZ ;  /* 0x000000ff00167202 */ /* 0x000fe20000000f00 */
[----:B------:R-:W-:Y:S01]  /*f480*/  ULDC.64 UR4, c[0x0][0x418] ;  /* 0x0001060000047ab9 */ /* 0x000fe20000000a00 */
[----:B------:R-:W-:Y:S01]  /*f490*/  ULDC UR6, c[0x0][0x448] ;  /* 0x0001120000067ab9 */ /* 0x000fe20000000800 */
[----:B------:R-:W-:Y:S01]  /*f4a0*/  ULDC UR10, c[0x0][0x2f0] ;  /* 0x0000bc00000a7ab9 */ /* 0x000fe20000000800 */
[----:B------:R-:W-:Y:S01]  /*f4b0*/  ULDC UR11, c[0x0][0x288] ;  /* 0x0000a200000b7ab9 */ /* 0x000fe20000000800 */
[----:B0-----:R-:W-:-:S04]  /*f4c0*/  ISETP.NE.U32.AND P0, PT, R2, RZ, PT ;  /* 0x000000ff0200720c */ /* 0x001fc80003f05070 */
[----:B------:R-:W-:-:S13]  /*f4d0*/  ISETP.NE.AND.EX P0, PT, R3, RZ, PT, P0 ;  /* 0x000000ff0300720c */ /* 0x000fda0003f05300 */
[----:B------:R-:W0:Y:S02]  /*f4e0*/  @P0 LDC.64 R2, c[0x0][0xa28] ;  /* 0x00028a00ff020b82 */ /* 0x000e240000000a00 */
[----:B0-----:R-:W-:-:S05]  /*f4f0*/  @P0 IMAD.WIDE R2, R23, 0x4, R2 ;  /* 0x0000000417020825 */ /* 0x001fca00078e0202 */
[----:B------:R0:W5:Y:S01]  /*f500*/  @P0 LDG.E R22, desc[UR60][R2.64] ;  /* 0x0000003c02160981 */ /* 0x000162000c1e1900 */
[----:B------:R-:W1:Y:S01]  /*f510*/  S2UR UR40, SR_CTAID.X ;  /* 0x00000000002879c3 */ /* 0x000e620000002500 */
[----:B------:R-:W-:Y:S02]  /*f520*/  UISETP.NE.U32.AND UP0, UPT, UR4, URZ, UPT ;  /* 0x0000003f0400728c */ /* 0x000fe4000bf05070 */
[----:B------:R-:W-:Y:S02]  /*f530*/  UISETP.NE.AND UP1, UPT, UR6, 0x1, UPT ;  /* 0x000000010600788c */ /* 0x000fe4000bf25270 */
[----:B------:R-:W-:Y:S01]  /*f540*/  UISETP.NE.AND.EX UP0, UPT, UR5, URZ, UPT, UP0 ;  /* 0x0000003f0500728c */ /* 0x000fe2000bf05300 */
[----:B------:R-:W-:Y:S02]  /*f550*/  ULDC UR6, c[0x0][0x424] ;  /* 0x0001090000067ab9 */ /* 0x000fe40000000800 */
[----:B------:R-:W-:Y:S01]  /*f560*/  ULDC.64 UR4, c[0x0][0x9e0] ;  /* 0x0002780000047ab9 */ /* 0x000fe20000000a00 */
[----:B------:R-:W-:-:S02]  /*f570*/  USEL UR9, UR6, 0x1, UP0 ;  /* 0x0000000106097887 */ /* 0x000fc40008000000 */
[----:B------:R-:W-:Y:S02]  /*f580*/  UISETP.GE.AND UP0, UPT, UR5, 0x1, UPT ;  /* 0x000000010500788c */ /* 0x000fe4000bf06270 */
[----:B------:R-:W-:Y:S01]  /*f590*/  UIMAD UR47, UR9, UR10, URZ ;  /* 0x0000000a092f72a4 */ /* 0x000fe2000f8e023f */
[----:B------:R-:W-:Y:S01]  /*f5a0*/  @UP1 ULDC UR7, c[0x0][0x44c] ;  /* 0x0001130000071ab9 */ /* 0x000fe20000000800 */
[----:B------:R-:W-:Y:S02]  /*f5b0*/  UIMAD UR9, UR9, UR10, 0x3f ;  /* 0x0000003f090974a4 */ /* 0x000fe4000f8e020a */
[----:B------:R-:W-:Y:S01]  /*f5c0*/  PLOP3.LUT P1, PT, PT, PT, UP0, 0x80, 0x0 ;  /* 0x000000000000781c */ /* 0x000fe20003f2f008 */
[----:B------:R-:W-:Y:S01]  /*f5d0*/  @UP1 ULDC UR12, c[0x0][0x450] ;  /* 0x00011400000c1ab9 */ /* 0x000fe20000000800 */
[----:B------:R-:W-:Y:S02]  /*f5e0*/  UP2UR UR48, UPR, URZ, 0x2 ;  /* 0x000000023f307883 */ /* 0x000fe40008000000 */
[----:B-1----:R-:W-:-:S04]  /*f5f0*/  USHF.L.U32 UR40, UR40, 0x7, URZ ;  /* 0x0000000728287899 */ /* 0x002fc8000800063f */
[----:B------:R-:W-:-:S04]  /*f600*/  UIADD3 UR8, UR40, 0x7f, URZ ;  /* 0x0000007f28087890 */ /* 0x000fc8000fffe03f */
[----:B------:R-:W-:Y:S02]  /*f610*/  UIMAD.WIDE.U32 UR6, UR8, UR7, URZ ;  /* 0x00000007080672a5 */ /* 0x000fe4000f8e003f */
[----:B------:R-:W-:Y:S02]  /*f620*/  UIADD3 UR6, UR47, 0x1, -UR11 ;  /* 0x000000012f067890 */ /* 0x000fe4000fffe80b */
[----:B------:R-:W-:Y:S02]  /*f630*/  @UP1 USHF.R.U32.HI UR8, URZ, UR12, UR7 ;  /* 0x0000000c3f081299 */ /* 0x000fe40008011607 */
[----:B------:R-:W-:Y:S02]  /*f640*/  USHF.R.S32.HI UR7, URZ, 0x1f, UR9 ;  /* 0x0000001f3f077899 */ /* 0x000fe40008011409 */
[----:B------:R-:W-:Y:S02]  /*f650*/  UIADD3 UR6, UR6, UR8, URZ ;  /* 0x0000000806067290 */ /* 0x000fe4000fffe03f */
[----:B------:R-:W-:-:S02]  /*f660*/  ULEA.HI UR7, UR7, UR9, URZ, 0x6 ;  /* 0x0000000907077291 */ /* 0x000fc4000f8f303f */
[----:B------:R-:W-:Y:S02]  /*f670*/  UIADD3 UR4, UR6, UR4, URZ ;  /* 0x0000000406047290 */ /* 0x000fe4000fffe03f */
[----:B------:R-:W-:Y:S01]  /*f680*/  USHF.R.S32.HI UR41, URZ, 0x6, UR7 ;  /* 0x000000063f297899 */ /* 0x000fe20008011407 */
[----:B0-----:R-:W-:Y:S11]  /*f690*/  @!P1 BRA `(.L_x_1084) ;  /* 0x0000000000449947 */ /* 0x001ff60003800000 */
        /* <DEDUP_REMOVED lines=10> */
.L_x_1085:
[----:B------:R-:W-:-:S11]  /*f740*/  UISETP.NE.AND UP0, UPT, UR5, 0x1, UPT ;  /* 0x000000010500788c */ /* 0x000fd6000bf05270 */
[----:B------:R-:W-:Y:S02]  /*f750*/  @UP0 ULDC.64 UR12, c[0x0][0x9e8] ;  /* 0x00027a00000c0ab9 */ /* 0x000fe40000000a00 */
[----:B------:R-:W-:-:S04]  /*f760*/  UIMAD.WIDE.U32 UR6, UR8, UR12, URZ ;  /* 0x0000000c080672a5 */ /* 0x000fc8000f8e003f */
[----:B------:R-:W-:-:S12]  /*f770*/  @UP0 USHF.R.U32.HI UR8, URZ, UR13, UR7 ;  /* 0x0000000d3f080299 */ /* 0x000fd80008011607 */
.L_x_1086:
[----:B------:R-:W-:-:S04]  /*f780*/  UIMAD UR8, UR8, UR5, UR5 ;  /* 0x00000005080872a4 */ /* 0x000fc8000f8e0205 */
[----:B------:R-:W-:-:S04]  /*f790*/  UISETP.LT.AND UP0, UPT, UR4, UR8, UPT ;  /* 0x000000080400728c */ /* 0x000fc8000bf01270 */
[----:B------:R-:W-:-:S12]  /*f7a0*/  USEL UR4, UR4, UR8, UP0 ;  /* 0x0000000804047287 */ /* 0x000fd80008000000 */
.L_x_1084:
[----:B------:R-:W-:Y:S02]  /*f7b0*/  UISETP.NE.AND UP0, UPT, UR48, URZ, UPT ;  /* 0x0000003f3000728c */ /* 0x000fe4000bf05270 */
[----:B------:R-:W-:-:S04]  /*f7c0*/  UIADD3 UR4, UR4, 0x3f, URZ ;  /* 0x0000003f04047890 */ /* 0x000fc8000fffe03f */
[----:B------:R-:W-:-:S04]  /*f7d0*/  USHF.R.S32.HI UR8, URZ, 0x1f, UR4 ;  /* 0x0000001f3f087899 */ /* 0x000fc80008011404 */
[----:B------:R-:W-:Y:S01]  /*f7e0*/  ULEA.HI UR8, UR8, UR4, URZ, 0x6 ;  /* 0x0000000408087291 */ /* 0x000fe2000f8f303f */
[----:B------:R-:W-:Y:S01]  /*f7f0*/  @UP0 ULDC UR6, c[0x0][0x44c] ;  /* 0x0001130000060ab9 */ /* 0x000fe20000000800 */
[----:B------:R-:W-:Y:S01]  /*f800*/  @UP0 ULDC UR9, c[0x0][0x450] ;  /* 0x0001140000090ab9 */ /* 0x000fe20000000800 */
[----:B------:R-:W-:Y:S02]  /*f810*/  UIMAD.WIDE.U32 UR6, UR40, UR6, URZ ;  /* 0x00000006280672a5 */ /* 0x000fe4000f8e003f */
[----:B------:R-:W-:Y:S01]  /*f820*/  UMOV UR4, UR40 ;  /* 0x0000002800047c82 */ /* 0x000fe20008000000 */
[----:B------:R-:W-:Y:S02]  /*f830*/  USHF.R.S32.HI UR42, URZ, 0x6, UR8 ;  /* 0x000000063f2a7899 */ /* 0x000fe40008011408 */
[----:B------:R-:W-:Y:S02]  /*f840*/  @UP0 USHF.R.U32.HI UR4, URZ, UR9, UR7 ;  /* 0x000000093f040299 */ /* 0x000fe40008011607 */
[----:B------:R-:W-:-:S02]  /*f850*/  UISETP.LT.AND UP0, UPT, UR41, UR42, UPT ;  /* 0x0000002a2900728c */ /* 0x000fc4000bf01270 */
[----:B------:R-:W-:Y:S01]  /*f860*/  UIADD3 UR4, UR4, -UR11, UR47 ;  /* 0x8000000b04047290 */ /* 0x000fe2000fffe02f */
[----:B------:R-:W-:Y:S01]  /*f870*/  ULDC UR8, c[0x0][0x9dc] ;  /* 0x0002770000087ab9 */ /* 0x000fe20000000800 */
[----:B------:R-:W-:Y:S02]  /*f880*/  USEL UR12, UR41, UR42, UP0 ;  /* 0x0000002a290c7287 */ /* 0x000fe40008000000 */
[----:B------:R-:W-:Y:S01]  /*f890*/  UIADD3 UR8, UR4, -UR8, URZ ;  /* 0x8000000804087290 */ /* 0x000fe2000fffe03f */
[----:B------:R-:W-:Y:S11]  /*f8a0*/  @!P1 BRA `(.L_x_1087) ;  /* 0x0000000000449947 */ /* 0x000ff60003800000 */
        /* <DEDUP_REMOVED lines=10> */
.L_x_1088:
[----:B------:R-:W-:-:S11]  /*f950*/  UISETP.NE.AND UP0, UPT, UR5, 0x1, UPT ;  /* 0x000000010500788c */ /* 0x000fd6000bf05270 */
[----:B------:R-:W-:Y:S02]  /*f960*/  @UP0 ULDC.64 UR10, c[0x0][0x9e8] ;  /* 0x00027a00000a0ab9 */ /* 0x000fe40000000a00 */
[----:B------:R-:W-:-:S04]  /*f970*/  UIMAD.WIDE.U32 UR6, UR4, UR10, URZ ;  /* 0x0000000a040672a5 */ /* 0x000fc8000f8e003f */
[----:B------:R-:W-:-:S12]  /*f980*/  @UP0 USHF.R.U32.HI UR4, URZ, UR11, UR7 ;  /* 0x0000000b3f040299 */ /* 0x000fd80008011607 */
.L_x_1089:
[----:B------:R-:W-:-:S04]  /*f990*/  UIMAD UR4, UR4, UR5, URZ ;  /* 0x00000005040472a4 */ /* 0x000fc8000f8e023f */
[----:B------:R-:W-:-:S04]  /*f9a0*/  UISETP.LT.AND UP0, UPT, UR8, UR4, UPT ;  /* 0x000000040800728c */ /* 0x000fc8000bf01270 */
[----:B------:R-:W-:-:S12]  /*f9b0*/  USEL UR8, UR8, UR4, !UP0 ;  /* 0x0000000408087287 */ /* 0x000fd8000c000000 */
.L_x_1087:
[----:B------:R-:W-:Y:S02]  /*f9c0*/  USHF.R.S32.HI UR4, URZ, 0x1f, UR8 ;  /* 0x0000001f3f047899 */ /* 0x000fe40008011408 */
[----:B------:R-:W-:Y:S02]  /*f9d0*/  USHF.R.U32.HI UR9, URZ, 0x10, UR44 ;  /* 0x000000103f097899 */ /* 0x000fe4000801162c */
[----:B------:R-:W-:Y:S02]  /*f9e0*/  ULEA.HI UR4, UR4, UR8, URZ, 0x6 ;  /* 0x0000000804047291 */ /* 0x000fe4000f8f303f */
[----:B------:R-:W-:Y:S02]  /*f9f0*/  ULOP3.LUT UR44, UR44, 0xffff, URZ, 0xc0, !UPT ;  /* 0x0000ffff2c2c7892 */ /* 0x000fe4000f8ec03f */
[----:B------:R-:W-:Y:S01]  /*fa00*/  USHF.R.S32.HI UR4, URZ, 0x6, UR4 ;  /* 0x000000063f047899 */ /* 0x000fe20008011404 */
[----:B------:R-:W-:-:S03]  /*fa10*/  UMOV UR38, URZ ;  /* 0x0000003f00267c82 */ /* 0x000fc60008000000 */
[----:B------:R-:W-:-:S04]  /*fa20*/  UISETP.LT.AND UP0, UPT, URZ, UR4, UPT ;  /* 0x000000043f00728c */ /* 0x000fc8000bf01270 */
[----:B------:R-:W-:Y:S02]  /*fa30*/  USEL UR43, URZ, UR4, !UP0 ;  /* 0x000000043f2b7287 */ /* 0x000fe4000c000000 */
[----:B------:R-:W-:Y:S02]  /*fa40*/  UISETP.NE.AND UP0, UPT, UR9, URZ, UPT ;  /* 0x0000003f0900728c */ /* 0x000fe4000bf05270 */
[----:B------:R-:W-:-:S06]  /*fa50*/  UISETP.GT.AND UP1, UPT, UR12, UR43, UPT ;  /* 0x0000002b0c00728c */ /* 0x000fcc000bf24270 */
[----:B------:R-:W-:-:S03]  /*fa60*/  PLOP3.LUT P0, PT, PT, PT, UP1, 0x80, 0x0 ;  /* 0x000000000000781c */ /* 0x000fc60003f0f018 */
[----:B------:R-:W-:-:S10]  /*fa70*/  @!UP0 ULDC UR9, c[0x0][0x9f0] ;  /* 0x00027c0000098ab9 */ /* 0x000fd40000000800 */
[----:B------:R-:W-:Y:S05]  /*fa80*/  @!P0 BRA `(.L_x_1090) ;  /* 0x00000000007c8947 */ /* 0x000fea0003800000 */
[----:B------:R-:W-:Y:S01]  /*fa90*/  IABS R0, UR9 ;  /* 0x0000000900007c13 */ /* 0x000fe20008000000 */
[----:B------:R-:W-:Y:S02]  /*faa0*/  UIADD3 UR4, UR9, -0x1, UR12 ;  /* 0xffffffff09047890 */ /* 0x000fe4000fffe00c */
[----:B------:R-:W-:Y:S02]  /*fab0*/  IABS R4, UR9 ;  /* 0x0000000900047c13 */ /* 0x000fe40008000000 */
[----:B------:R-:W-:Y:S01]  /*fac0*/  R2UR UR10, R0 ;  /* 0x00000000000a72ca */ /* 0x000fe200000e0000 */
[----:B------:R-:W-:-:S03]  /*fad0*/  UIADD3 UR6, -UR43, UR4, URZ ;  /* 0x000000042b067290 */ /* 0x000fc6000fffe13f */
[----:B------:R-:W-:-:S03]  /*fae0*/  UMOV UR4, URZ ;  /* 0x0000003f00047c82 */ /* 0x000fc60008000000 */
[----:B------:R-:W-:Y:S01]  /*faf0*/  IABS R3, UR6 ;  /* 0x0000000600037c13 */ /* 0x000fe20008000000 */
[----:B------:R-:W-:-:S03]  /*fb00*/  ULOP3.LUT UR6, UR6, UR9, URZ, 0x3c, !UPT ;  /* 0x0000000906067292 */ /* 0x000fc6000f8e3c3f */
[----:B------:R-:W-:Y:S02]  /*fb10*/  R2UR UR8, R3 ;  /* 0x00000000030872ca */ /* 0x000fe400000e0000 */
        /* <DEDUP_REMOVED lines=22> */
.L_x_1090:
[----:B------:R-:W-:Y:S02]  /*fc80*/  UIMAD UR49, UR44, UR38, UR43 ;  /* 0x000000262c3172a4 */ /* 0x000fe4000f8e022b */
[----:B------:R-:W-:Y:S01]  /*fc90*/  IMAD.U32 R0, RZ, RZ, UR38 ;  /* 0x00000026ff007e24 */ /* 0x000fe2000f8e00ff */
[----:B------:R-:W-:Y:S01]  /*fca0*/  MOV R2, RZ ;  /* 0x000000ff00027202 */ /* 0x000fe20000000f00 */
[----:B------:R-:W-:Y:S02]  /*fcb0*/  IMAD.MOV.U32 R6, RZ, RZ, 0x1 ;  /* 0x00000001ff067424 */ /* 0x000fe400078e00ff */
[----:B------:R-:W-:-:S05]  /*fcc0*/  IMAD.U32 R19, RZ, RZ, UR49 ;  /* 0x00000031ff137e24 */ /* 0x000fca000f8e00ff */
[----:B------:R-:W-:Y:S01]  /*fcd0*/  VIADDMNMX R19, R19, R0, UR12, PT ;  /* 0x0000000c13137e46 */ /* 0x000fe2000b800100 */
[----:B------:R-:W-:-:S03]  /*fce0*/  IMAD.MOV.U32 R0, RZ, RZ, 0x1 ;  /* 0x00000001ff007424 */ /* 0x000fc600078e00ff */
[----:B------:R-:W-:-:S13]  /*fcf0*/  ISETP.GT.AND P0, PT, R19, UR49, PT ;  /* 0x0000003113007c0c */ /* 0x000fda000bf04270 */
        /* <DEDUP_REMOVED lines=24> */
.L_x_1091:
        /* <DEDUP_REMOVED lines=19> */
[----:B-1---5:R-:W-:Y:S05]  /*ffb0*/  CALL.ABS.NOINC R2 ;  /* 0x0000000002007343 */ /* 0x022fea0003c00000 */
.L_x_1093:
[----:B------:R0:W1:Y:S01]  /*ffc0*/  LDC.64 R2, c[0x4][R16] ;  /* 0x0100000010027b82 */ /* 0x0000620000000a00 */
[----:B------:R-:W-:Y:S01]  /*ffd0*/  ULDC.64 UR4, c[0x4][0x138] ;  /* 0x01004e0000047ab9 */ /* 0x000fe20000000a00 */
[----:B------:R-:W-:Y:S01]  /*ffe0*/  ULDC.64 UR6, c[0x4][0x140] ;  /* 0x0100500000067ab9 */ /* 0x000fe20000000a00 */
[----:B------:R-:W-:Y:S02]  /*fff0*/  IMAD.U32 R4, RZ, RZ, UR4 ;  /* 0x00000004ff047e24 */ /* 0x000fe4000f8e00ff */
        /* <DEDUP_REMOVED lines=11> */
.L_x_1092:
[----:B------:R-:W0:Y:S01]  /*100b0*/  LDC.64 R2, c[0x0][0x9f8] ;  /* 0x00027e00ff027b82 */ /* 0x000e220000000a00 */
[----:B------:R-:W-:-:S07]  /*100c0*/  MOV R33, R23 ;  /* 0x0000001700217202 */ /* 0x000fce0000000f00 */
[----:B------:R-:W1:Y:S01]  /*100d0*/  LDC R17, c[0x0][0x430] ;  /* 0x00010c00ff117b82 */ /* 0x000e620000000800 */
[C---:B------:R-:W-:Y:S01]  /*100e0*/  IMAD.SHL.U32 R24, R26.reuse, 0x10, RZ ;  /* 0x000000101a187824 */ /* 0x040fe200078e00ff */
[----:B------:R-:W-:Y:S01]  /*100f0*/  LOP3.LUT R8, R26, 0x7f, RZ, 0xc0, !PT ;  /* 0x0000007f1a087812 */ /* 0x000fe200078ec0ff */
[----:B------:R-:W-:Y:S01]  /*10100*/  VIADD R0, R19, 0xffffffff ;  /* 0xffffffff13007836 */ /* 0x000fe20000000000 */
[----:B------:R-:W-:Y:S01]  /*10110*/  LOP3.LUT R16, R16, 0xffffffbf, RZ, 0xc0, !PT ;  /* 0xffffffbf10107812 */ /* 0x000fe200078ec0ff */
[----:B------:R-:W-:Y:S01]  /*10120*/  ULDC UR4, c[0x0][0x2f4] ;  /* 0x0000bd0000047ab9 */ /* 0x000fe20000000800 */
[----:B0-----:R-:W-:-:S04]  /*10130*/  ISETP.NE.U32.AND P0, PT, R2, RZ, PT ;  /* 0x000000ff0200720c */ /* 0x001fc80003f05070 */
[----:B------:R-:W-:-:S13]  /*10140*/  ISETP.NE.AND.EX P0, PT, R3, RZ, PT, P0 ;  /* 0x000000ff0300720c */ /* 0x000fda0003f05300 */
[----:B------:R-:W0:Y:S02]  /*10150*/  @P0 LDC.64 R2, c[0x0][0x9f8] ;  /* 0x00027e00ff020b82 */ /* 0x000e240000000a00 */
[----:B0-----:R-:W-:-:S05]  /*10160*/  @P0 IMAD.WIDE R2, R23, 0x4, R2 ;  /* 0x0000000417020825 */ /* 0x001fca00078e0202 */
[----:B------:R0:W2:Y:S01]  /*10170*/  @P0 LDG.E R33, desc[UR60][R2.64] ;  /* 0x0000003c02210981 */ /* 0x0000a2000c1e1900 */
[----:B------:R-:W-:Y:S02]  /*10180*/  LOP3.LUT R24, R24, 0x70, RZ, 0xc0, !PT ;  /* 0x0000007018187812 */ /* 0x000fe400078ec0ff */
[----:B------:R-:W-:Y:S02]  /*10190*/  SHF.R.U32.HI R4, RZ, 0x3, R8 ;  /* 0x00000003ff047819 */ /* 0x000fe40000011608 */
[----:B-1----:R-:W-:Y:S02]  /*101a0*/  ISETP.NE.AND P1, PT, R17, 0x1, PT ;  /* 0x000000011100780c */ /* 0x002fe40003f25270 */
[----:B------:R-:W-:-:S05]  /*101b0*/  LOP3.LUT R37, R24, R4, RZ, 0xfc, !PT ;  /* 0x0000000418257212 */ /* 0x000fca00078efcff */
[----:B------:R-:W-:-:S05]  /*101c0*/  IMAD R7, R0, 0x40, R37 ;  /* 0x0000004000077824 */ /* 0x000fca00078e0225 */
[C---:B------:R-:W-:Y:S01]  /*101d0*/  ISETP.GE.AND P0, PT, R7.reuse, UR47, PT ;  /* 0x0000002f07007c0c */ /* 0x040fe2000bf06270 */
[----:B0-----:R-:W0:Y:S01]  /*101e0*/  @P1 LDC R2, c[0x0][0x434] ;  /* 0x00010d00ff021b82 */ /* 0x001e220000000800 */
[----:B-----5:R-:W-:Y:S01]  /*101f0*/  IMAD.IADD R7, R7, 0x1, R22 ;  /* 0x0000000107077824 */ /* 0x020fe200078e0216 */
[----:B------:R-:W-:Y:S02]  /*10200*/  @P1 LOP3.LUT R16, R16, 0x40, RZ, 0xfc, !PT ;  /* 0x0000004010101812 */ /* 0x000fe400078efcff */
[----:B------:R-:W-:Y:S02]  /*10210*/  ISETP.GT.U32.OR P0, PT, R37, 0x3f, P0 ;  /* 0x0000003f2500780c */ /* 0x000fe40000704470 */
[----:B------:R-:W-:Y:S02]  /*10220*/  MOV R9, R7 ;  /* 0x0000000700097202 */ /* 0x000fe40000000f00 */
[----:B------:R-:W1:Y:S09]  /*10230*/  @P1 LDC R3, c[0x0][0x438] ;  /* 0x00010e00ff031b82 */ /* 0x000e720000000800 */
[----:B------:R-:W3:Y:S01]  /*10240*/  @!P0 LDC.64 R10, c[0x0][0x428] ;  /* 0x00010a00ff0a8b82 */ /* 0x000ee20000000a00 */
[----:B0-----:R-:W-:-:S07]  /*10250*/  @P1 IMAD.HI.U32 R2, R7, R2, RZ ;  /* 0x0000000207021227 */ /* 0x001fce00078e00ff */
[----:B------:R-:W0:Y:S01]  /*10260*/  @!P0 LDC.64 R4, c[0x0][0x418] ;  /* 0x00010600ff048b82 */ /* 0x000e220000000a00 */
[----:B-1----:R-:W-:-:S04]  /*10270*/  @P1 SHF.R.U32.HI R9, RZ, R3, R2 ;  /* 0x00000003ff091219 */ /* 0x002fc80000011602 */
[----:B------:R-:W-:Y:S02]  /*10280*/  @!P0 SHF.R.S32.HI R3, RZ, 0x1f, R9 ;  /* 0x0000001fff038819 */ /* 0x000fe40000011409 */
[----:B------:R-:W-:Y:S01]  /*10290*/  LOP3.LUT R16, R16, 0xffffffef, RZ, 0xc0, !PT ;  /* 0xffffffef10107812 */ /* 0x000fe200078ec0ff */
[----:B------:R-:W-:Y:S01]  /*102a0*/  UMOV UR5, 0xffffffff ;  /* 0xffffffff00057882 */ /* 0x000fe20000000000 */
[----:B--2---:R-:W-:-:S05]  /*102b0*/  SHF.R.S32.HI R6, RZ, 0x1f, R33 ;  /* 0x0000001fff067819 */ /* 0x004fca0000011421 */
[----:B---3--:R-:W-:Y:S01]  /*102c0*/  @!P0 IMAD R2, R6, R10, RZ ;  /* 0x0000000a06028224 */ /* 0x008fe200078e02ff */
[----:B------:R1:W-:Y:S03]  /*102d0*/  STL [R1], R6 ;  /* 0x0000000601007387 */ /* 0x0003e60000100800 */
[----:B------:R-:W-:Y:S02]  /*102e0*/  @!P0 IMAD R11, R33, R11, R2 ;  /* 0x0000000b210b8224 */ /* 0x000fe400078e0202 */
[----:B------:R-:W-:-:S04]  /*102f0*/  @!P0 IMAD.MOV.U32 R2, RZ, RZ, R9 ;  /* 0x000000ffff028224 */ /* 0x000fc800078e0009 */
[----:B------:R-:W-:-:S04]  /*10300*/  @!P0 IMAD.WIDE.U32 R2, R33, R10, R2 ;  /* 0x0000000a21028225 */ /* 0x000fc800078e0002 */
[----:B------:R-:W-:Y:S01]  /*10310*/  @!P0 IMAD.IADD R3, R3, 0x1, R11 ;  /* 0x0000000103038824 */ /* 0x000fe200078e020b */
[----:B0-----:R-:W-:Y:S01]  /*10320*/  @!P0 LEA R4, P1, R2, R4, 0x2 ;  /* 0x0000000402048211 */ /* 0x001fe200078210ff */
[----:B-1----:R-:W-:-:S03]  /*10330*/  IMAD.MOV.U32 R6, RZ, RZ, RZ ;  /* 0x000000ffff067224 */ /* 0x002fc600078e00ff */
[----:B------:R-:W-:-:S05]  /*10340*/  @!P0 LEA.HI.X R5, R2, R5, R3, 0x2, P1 ;  /* 0x0000000502058211 */ /* 0x000fca00008f1403 */
[----:B------:R0:W5:Y:S02]  /*10350*/  @!P0 LDG.E R6, desc[UR60][R4.64] ;  /* 0x0000003c04068981 */ /* 0x000164000c1e1900 */
[----:B0-----:R-:W-:-:S05]  /*10360*/  IMAD.SHL.U32 R4, R26, 0x8, RZ ;  /* 0x000000081a047824 */ /* 0x001fca00078e00ff */
[----:B------:R-:W-:-:S04]  /*10370*/  LOP3.LUT R25, R4, 0x38, RZ, 0xc0, !PT ;  /* 0x0000003804197812 */ /* 0x000fc800078ec0ff */
[C---:B------:R-:W-:Y:S02]  /*10380*/  ISETP.GE.AND P0, PT, R25.reuse, UR4, PT ;  /* 0x0000000419007c0c */ /* 0x040fe4000bf06270 */
[C---:B------:R-:W-:Y:S02]  /*10390*/  LOP3.LUT R36, R25.reuse, 0x40, RZ, 0xfc, !PT ;  /* 0x0000004019247812 */ /* 0x040fe400078efcff */
[C---:B------:R-:W-:Y:S02]  /*103a0*/  LOP3.LUT R35, R25.reuse, 0x80, RZ, 0xfc, !PT ;  /* 0x0000008019237812 */ /* 0x040fe400078efcff */
[----:B------:R-:W-:Y:S02]  /*103b0*/  ISETP.GE.AND P2, PT, R36, UR4, PT ;  /* 0x0000000424007c0c */ /* 0x000fe4000bf46270 */
[----:B------:R-:W-:Y:S02]  /*103c0*/  LOP3.LUT R34, R25, 0xc0, RZ, 0xfc, !PT ;  /* 0x000000c019227812 */ /* 0x000fe400078efcff */
[----:B------:R-:W-:-:S03]  /*103d0*/  ISETP.GE.AND P1, PT, R35, UR4, PT ;  /* 0x0000000423007c0c */ /* 0x000fc6000bf26270 */
        /* <DEDUP_REMOVED lines=8> */
[----:B------:R-:W-:Y:S06]  /*10460*/  BRA.DIV UR5, `(.L_x_1094) ;  /* 0x0000002e05f47947 */ /* 0x000fec000b800000 */
.L_x_1136:
[----:B------:R-:W2:Y:S01]  /*10470*/  LDL R2, [R1+0x4] ;  /* 0x0000040001027983 */ /* 0x000ea20000100800 */
[----:B------:R-:W-:Y:S01]  /*10480*/  ISETP.GT.U32.AND P1, PT, R37, 0x3f, PT ;  /* 0x0000003f2500780c */ /* 0x000fe20003f24070 */
[----:B------:R-:W-:Y:S01]  /*10490*/  IMAD.U32 R32, RZ, RZ, UR39 ;  /* 0x00000027ff207e24 */ /* 0x000fe2000f8e00ff */
[----:B------:R-:W-:Y:S01]  /*104a0*/  LOP3.LUT R16, R16, 0xfffffffe, RZ, 0xc0, !PT ;  /* 0xfffffffe10107812 */ /* 0x000fe200078ec0ff */
[----:B------:R-:W-:-:S03]  /*104b0*/  IMAD.MOV.U32 R27, RZ, RZ, R0 ;  /* 0x000000ffff1b7224 */ /* 0x000fc600078e0000 */
[----:B------:R-:W-:-:S07]  /*104c0*/  SHF.R.S32.HI R32, RZ, 0x1f, R32 ;  /* 0x0000001fff207819 */ /* 0x000fce0000011420 */
[----:B------:R-:W-:-:S04]  /*104d0*/  @P1 LOP3.LUT R16, R16, 0x1, RZ, 0xfc, !PT ;  /* 0x0000000110101812 */ /* 0x000fc800078efcff */
[----:B------:R-:W-:Y:S02]  /*104e0*/  LOP3.LUT R16, R16, 0xffffffdf, RZ, 0xc0, !PT ;  /* 0xffffffdf10107812 */ /* 0x000fe400078ec0ff */
[----:B--2---:R-:W-:Y:S02]  /*104f0*/  R2UR UR4, R2 ;  /* 0x00000000020472ca */ /* 0x004fe400000e0000 */
[----:B------:R-:W-:-:S05]  /*10500*/  IADD3 R2, -R9, RZ, RZ ;  /* 0x000000ff09027210 */ /* 0x000fca0007ffe1ff */
[----:B------:R-:W-:-:S06]  /*10510*/  IMAD R7, R17, R2, R7 ;  /* 0x0000000211077224 */ /* 0x000fcc00078e0207 */
[----:B------:R-:W-:-:S06]  /*10520*/  ULOP3.LUT UR4, UR4, 0x2, URZ, 0xfc, !UPT ;  /* 0x0000000204047892 */ /* 0x000fcc000f8efc3f */
[----:B------:R-:W-:-:S05]  /*10530*/  IMAD.U32 R2, RZ, RZ, UR4 ;  /* 0x00000004ff027e24 */ /* 0x000fca000f8e00ff */
[----:B------:R-:W-:-:S13]  /*10540*/  ISETP.NE.AND P0, PT, R2, 0x3, PT ;  /* 0x000000030200780c */ /* 0x000fda0003f05270 */
[----:B------:R-:W-:Y:S01]  /*10550*/  @P0 LOP3.LUT R16, R16, 0x20, RZ, 0xfc, !PT ;  /* 0x0000002010100812 */ /* 0x000fe200078efcff */
[----:B------:R-:W-:Y:S06]  /*10560*/  @!P0 BRA `(.L_x_1095) ;  /* 0x0000000000048947 */ /* 0x000fec0003800000 */
[----:B------:R-:W-:Y:S01]  /*10570*/  BPT.TRAP 0x1 ;  /* 0x000000040000795c */ /* 0x000fe20000300000 */
.L_x_1095:
[----:B------:R-:W-:Y:S01]  /*10580*/  SHF.R.S32.HI R9, RZ, 0x1f, R7 ;  /* 0x0000001fff097819 */ /* 0x000fe20000011407 */
[----:B------:R-:W-:Y:S01]  /*10590*/  ULDC.64 UR4, c[0x0][0x328] ;  /* 0x0000ca0000047ab9 */ /* 0x000fe20000000a00 */
[----:B------:R-:W-:-:S03]  /*105a0*/  R2UR UR6, R32 ;  /* 0x00000000200672ca */ /* 0x000fc600000e0000 */
[----:B------:R-:W-:-:S04]  /*105b0*/  IMAD R2, R9, UR4, RZ ;  /* 0x0000000409027c24 */ /* 0x000fc8000f8e02ff */
[C---:B------:R-:W-:Y:S02]  /*105c0*/  IMAD R5, R7.reuse, UR5, R2 ;  /* 0x0000000507057c24 */ /* 0x040fe4000f8e0202 */
[----:B------:R-:W-:Y:S01]  /*105d0*/  IMAD.WIDE.U32 R2, R7, UR4, RZ ;  /* 0x0000000407027c25 */ /* 0x000fe2000f8e00ff */
[----:B------:R-:W-:-:S03]  /*105e0*/  ULDC.64 UR4, c[0x0][0x338] ;  /* 0x0000ce0000047ab9 */ /* 0x000fc60000000a00 */
[----:B------:R-:W-:Y:S01]  /*105f0*/  IMAD.IADD R3, R3, 0x1, R5 ;  /* 0x0000000103037824 */ /* 0x000fe200078e0205 */
[----:B-----5:R-:W-:Y:S01]  /*10600*/  SHF.R.S32.HI R5, RZ, 0x1f, R6 ;  /* 0x0000001fff057819 */ /* 0x020fe20000011406 */
[----:B------:R-:W-:-:S04]  /*10610*/  IMAD.WIDE.U32 R2, R6, UR4, R2 ;  /* 0x0000000406027c25 */ /* 0x000fc8000f8e0002 */
[----:B------:R-:W-:-:S04]  /*10620*/  IMAD R11, R5, UR4, RZ ;  /* 0x00000004050b7c24 */ /* 0x000fc8000f8e02ff */
[----:B------:R-:W-:Y:S01]  /*10630*/  IMAD R11, R6, UR5, R11 ;  /* 0x00000005060b7c24 */ /* 0x000fe2000f8e020b */
[----:B------:R-:W-:-:S04]  /*10640*/  ULDC.64 UR4, c[0x0][0x330] ;  /* 0x0000cc0000047ab9 */ /* 0x000fc80000000a00 */
[----:B------:R-:W-:Y:S01]  /*10650*/  IADD3 R3, R3, R11, RZ ;  /* 0x0000000b03037210 */ /* 0x000fe20007ffe0ff */
[----:B------:R-:W-:Y:S01]  /*10660*/  IMAD.U32 R11, RZ, RZ, UR4 ;  /* 0x00000004ff0b7e24 */ /* 0x000fe2000f8e00ff */
[----:B------:R-:W-:-:S03]  /*10670*/  UIMAD UR4, UR6, UR4, URZ ;  /* 0x00000004060472a4 */ /* 0x000fc6000f8e023f */
[----:B------:R-:W-:Y:S01]  /*10680*/  IMAD.WIDE.U32 R2, R11, UR39, R2 ;  /* 0x000000270b027c25 */ /* 0x000fe2000f8e0002 */
[----:B------:R-:W-:Y:S01]  /*10690*/  UIMAD UR4, UR39, UR5, UR4 ;  /* 0x00000005270472a4 */ /* 0x000fe2000f8e0204 */
[----:B------:R-:W-:Y:S02]  /*106a0*/  ULDC.64 UR6, c[0x0][0x318] ;  /* 0x0000c60000067ab9 */ /* 0x000fe40000000a00 */
[----:B------:R-:W-:-:S03]  /*106b0*/  LEA R17, P0, R2, UR6, 0x1 ;  /* 0x0000000602117c11 */ /* 0x000fc6000f8008ff */
[----:B------:R-:W-:-:S05]  /*106c0*/  VIADD R3, R3, UR4 ;  /* 0x0000000403037c36 */ /* 0x000fca0008000000 */
[----:B------:R-:W-:Y:S01]  /*106d0*/  LEA.HI.X R18, R2, UR7, R3, 0x1, P0 ;  /* 0x0000000702127c11 */ /* 0x000fe200080f0c03 */
[----:B------:R-:W-:-:S05]  /*106e0*/  IMAD.MOV.U32 R2, RZ, RZ, 0x1 ;  /* 0x00000001ff027424 */ /* 0x000fca00078e00ff */
[----:B------:R-:W-:-:S04]  /*106f0*/  SHF.L.U32 R2, R2, 0x1f, RZ ;  /* 0x0000001f02027819 */ /* 0x000fc800000006ff */
[----:B------:R-:W0:Y:S02]  /*10700*/  SYNCS.PHASECHK.TRANS64.TRYWAIT P0, [UR45+0x30840], R2 ;  /* 0x03084002ff0075a7 */ /* 0x000e24000800016d */
[----:B0-----:R-:W-:Y:S05]  /*10710*/  @!P0 BRA `(.L_x_1096) ;  /* 0x0000002c00688947 */ /* 0x001fea0003800000 */
.L_x_1137:
[----:B------:R-:W-:Y:S01]  /*10720*/  ULDC.64 UR4, c[0x0][0x300] ;  /* 0x0000c00000047ab9 */ /* 0x000fe20000000a00 */
[----:B------:R-:W-:Y:S01]  /*10730*/  R2UR UR6, R32 ;  /* 0x00000000200672ca */ /* 0x000fe200000e0000 */
[----:B0-----:R-:W-:Y:S01]  /*10740*/  IMAD R2, R9, UR4, RZ ;  /* 0x0000000409027c24 */ /* 0x001fe2000f8e02ff */
[----:B------:R-:W-:Y:S01]  /*10750*/  SHF.R.U32.HI R28, RZ, 0x3, R8 ;  /* 0x00000003ff1c7819 */ /* 0x000fe20000011608 */
[----:B------:R-:W-:Y:S01]  /*10760*/  IMAD.SHL.U32 R30, R8, 0x8, RZ ;  /* 0x00000008081e7824 */ /* 0x000fe200078e00ff */
[C---:B------:R-:W-:Y:S01]  /*10770*/  LOP3.LUT P4, RZ, R16.reuse, 0x10, RZ, 0xc0, !PT ;  /* 0x0000001010ff7812 */ /* 0x040fe2000788c0ff */
[C---:B------:R-:W-:Y:S01]  /*10780*/  IMAD R9, R7.reuse, UR5, R2 ;  /* 0x0000000507097c24 */ /* 0x040fe2000f8e0202 */
[C---:B------:R-:W-:Y:S01]  /*10790*/  LOP3.LUT P3, RZ, R16.reuse, 0x8, RZ, 0xc0, !PT ;  /* 0x0000000810ff7812 */ /* 0x040fe2000786c0ff */
[----:B------:R-:W-:Y:S01]  /*107a0*/  IMAD.WIDE.U32 R2, R7, UR4, RZ ;  /* 0x0000000407027c25 */ /* 0x000fe2000f8e00ff */
[----:B------:R-:W-:Y:S01]  /*107b0*/  ULDC.64 UR4, c[0x0][0x310] ;  /* 0x0000c40000047ab9 */ /* 0x000fe20000000a00 */
[----:B------:R-:W-:-:S02]  /*107c0*/  LOP3.LUT P2, RZ, R16, 0x4, RZ, 0xc0, !PT ;  /* 0x0000000410ff7812 */ /* 0x000fc4000784c0ff */
[----:B------:R-:W-:Y:S01]  /*107d0*/  IMAD.IADD R3, R3, 0x1, R9 ;  /* 0x0000000103037824 */ /* 0x000fe200078e0209 */
[----:B------:R-:W-:Y:S01]  /*107e0*/  LOP3.LUT P1, RZ, R16, 0x2, RZ, 0xc0, !PT ;  /* 0x0000000210ff7812 */ /* 0x000fe2000782c0ff */
[----:B------:R-:W-:Y:S02]  /*107f0*/  IMAD R5, R5, UR4, RZ ;  /* 0x0000000405057c24 */ /* 0x000fe4000f8e02ff */
[----:B------:R-:W-:-:S04]  /*10800*/  IMAD.WIDE.U32 R2, R6, UR4, R2 ;  /* 0x0000000406027c25 */ /* 0x000fc8000f8e0002 */
        /* <DEDUP_REMOVED lines=8> */
[----:B------:R-:W-:Y:S01]  /*10890*/  IMAD.MOV.U32 R5, RZ, RZ, -0x40 ;  /* 0xffffffc0ff057424 */ /* 0x000fe200078e00ff */
[----:B------:R-:W-:Y:S02]  /*108a0*/  LEA R6, P0, R2, UR6, 0x1 ;  /* 0x0000000602067c11 */ /* 0x000fe4000f8008ff */
[----:B------:R-:W-:Y:S01]  /*108b0*/  VIADD R7, R3, UR4 ;  /* 0x0000000403077c36 */ /* 0x000fe20008000000 */
[----:B------:R-:W-:Y:S01]  /*108c0*/  LOP3.LUT R3, R4, 0x1c0, RZ, 0xc0, !PT ;  /* 0x000001c004037812 */ /* 0x000fe200078ec0ff */
[----:B------:R-:W-:Y:S01]  /*108d0*/  IMAD R0, R0, R5, UR47 ;  /* 0x0000002f00007e24 */ /* 0x000fe2000f8e0205 */
[----:B------:R-:W-:-:S02]  /*108e0*/  UMOV UR4, 0xffffffff ;  /* 0xffffffff00047882 */ /* 0x000fc40000000000 */
[----:B------:R-:W-:Y:S02]  /*108f0*/  LOP3.LUT R3, R3, 0x38, R4, 0xf8, !PT ;  /* 0x0000003803037812 */ /* 0x000fe400078ef804 */
[----:B------:R-:W-:Y:S02]  /*10900*/  IADD3 R0, -R28, R0, RZ ;  /* 0x000000001c007210 */ /* 0x000fe40007ffe1ff */
[----:B------:R-:W-:Y:S02]  /*10910*/  LOP3.LUT R3, R3, 0x38, R26, 0x78, !PT ;  /* 0x0000003803037812 */ /* 0x000fe400078e781a */
[----:B------:R-:W-:Y:S02]  /*10920*/  LEA.HI.X R7, R2, UR7, R7, 0x1, P0 ;  /* 0x0000000702077c11 */ /* 0x000fe400080f0c07 */
[----:B------:R-:W-:Y:S02]  /*10930*/  LOP3.LUT R30, R3, 0x200, R30, 0xf8, !PT ;  /* 0x00000200031e7812 */ /* 0x000fe400078ef81e */
[----:B------:R-:W-:Y:S01]  /*10940*/  ISETP.GE.AND P0, PT, R0, 0x1, PT ;  /* 0x000000010000780c */ /* 0x000fe20003f06270 */
[----:B------:R-:W-:-:S12]  /*10950*/  BRA.DIV UR4, `(.L_x_1097) ;  /* 0x0000002a04f07947 */ /* 0x000fd8000b800000 */
[----:B------:R-:W-:Y:S01]  /*10960*/  SHFL.IDX PT, R3, R7, RZ, 0x181f ;  /* 0x00181fff07037589 */ /* 0x000fe200000e0000 */
[----:B------:R-:W-:-:S03]  /*10970*/  @P0 LEA R9, R30, UR45, 0x1 ;  /* 0x0000002d1e090c11 */ /* 0x000fc6000f8e08ff */
[----:B------:R-:W0:Y:S04]  /*10980*/  SHFL.IDX PT, R2, R6, RZ, 0x181f ;  /* 0x00181fff06027589 */ /* 0x000e2800000e0000 */
[----:B------:R-:W-:Y:S04]  /*10990*/  SHFL.IDX PT, R5, R7, 0x1, 0x181f ;  /* 0x00381f0007057f89 */ /* 0x000fe800000e0000 */
        /* <DEDUP_REMOVED lines=24> */
.L_x_1147:
[----:B------:R-:W-:Y:S01]  /*10b20*/  ISETP.GE.AND P0, PT, R0, 0x31, PT ;  /* 0x000000310000780c */ /* 0x000fe20003f06270 */
[----:B-1----:R-:W-:Y:S02]  /*10b30*/  IMAD.MOV.U32 R2, RZ, RZ, R14 ;  /* 0x000000ffff027224 */ /* 0x002fe400078e000e */
[----:B--2---:R-:W-:-:S10]  /*10b40*/  IMAD.MOV.U32 R3, RZ, RZ, R4 ;  /* 0x000000ffff037224 */ /* 0x004fd400078e0004 */
[----:B------:R-:W-:Y:S01]  /*10b50*/  @P0 IMAD.WIDE.U32 R2, R25, 0x2, R2 ;  /* 0x0000000219020825 */ /* 0x000fe200078e0002 */
[----:B------:R-:W-:-:S05]  /*10b60*/  @P0 LEA R5, R30, UR45, 0x1 ;  /* 0x0000002d1e050c11 */ /* 0x000fca000f8e08ff */
[----:B------:R-:W-:Y:S01]  /*10b70*/  @!PT LDS RZ, [RZ] ;  /* 0x00000000fffff984 */ /* 0x000fe20000000800 */
[----:B------:R-:W-:Y:S01]  /*10b80*/  @!PT LDS RZ, [RZ] ;  /* 0x00000000fffff984 */ /* 0x000fe20000000800 */
[----:B------:R-:W-:Y:S01]  /*10b90*/  @!PT LDS RZ, [RZ] ;  /* 0x00000000fffff984 */ /* 0x000fe20000000800 */
[----:B------:R0:W-:Y:S04]  /*10ba0*/  @P0 LDGSTS.E.BYPASS.LTC128B.128 [R5+0x21c00], desc[UR60][R2.64], !P4 ;  /* 0x21c0000002050fae */ /* 0x0001e8000e101d7c */
[----:B------:R0:W-:Y:S04]  /*10bb0*/  @P0 LDGSTS.E.BYPASS.LTC128B.128 [R5+0x23c00], desc[UR60][R2.64+0x80], !P3 ;  /* 0x23c0008002050fae */ /* 0x0001e8000d901d7c */
[----:B------:R0:W-:Y:S04]  /*10bc0*/  @P0 LDGSTS.E.BYPASS.LTC128B.128 [R5+0x25c00], desc[UR60][R2.64+0x100], !P2 ;  /* 0x25c0010002050fae */ /* 0x0001e8000d101d7c */
[----:B------:R0:W-:Y:S01]  /*10bd0*/  @P0 LDGSTS.E.BYPASS.LTC128B.128 [R5+0x27c00], desc[UR60][R2.64+0x180], !P1 ;  /* 0x27c0018002050fae */ /* 0x0001e2000c901d7c */
[----:B------:R-:W-:Y:S01]  /*10be0*/  NOP ;  /* 0x0000000000007918 */ /* 0x000fe20000000000 */
[----:B------:R-:W-:Y:S02]  /*10bf0*/  SYNCS.ARRIVE.TRANS64.RED.A0T1 RZ, [UR45+0x30830], RZ ;  /* 0x030830ffffff79a7 */ /* 0x000fe4000820042d */
[----:B------:R-:W-:Y:S01]  /*10c00*/  ARRIVES.LDGSTSBAR.64.TRANSCNT [UR45+0x30830] ;  /* 0x03083000ff0079b0 */ /* 0x000fe20008000aad */
[----:B------:R-:W-:Y:S01]  /*10c10*/  NOP ;  /* 0x0000000000007918 */ /* 0x000fe20000000000 */
[----:B------:R-:W-:-:S13]  /*10c20*/  LOP3.LUT P1, RZ, R16, 0x20, RZ, 0xc0, !PT ;  /* 0x0000002010ff7812 */ /* 0x000fda000782c0ff */
[----:B0-----:R-:W-:Y:S05]  /*10c30*/  @!P1 BRA `(.L_x_1098) ;  /* 0x0000000000049947 */ /* 0x001fea0003800000 */
[----:B------:R-:W-:Y:S01]  /*10c40*/  BPT.TRAP 0x1 ;  /* 0x000000040000795c */ /* 0x000fe20000300000 */
.L_x_1098:
        /* <DEDUP_REMOVED lines=30> */
.L_x_1099:
[----:B------:R-:W-:Y:S01]  /*10e30*/  UISETP.NE.AND UP0, UPT, UR48, URZ, UPT ;  /* 0x0000003f3000728c */ /* 0x000fe2000bf05270 */
[----:B------:R-:W-:Y:S01]  /*10e40*/  VIADD R0, R37, UR40 ;  /* 0x0000002825007c36 */ /* 0x000fe20008000000 */
[----:B------:R-:W0:Y:S01]  /*10e50*/  LDC R7, c[0x0][0x448] ;  /* 0x00011200ff077b82 */ /* 0x000e220000000800 */
[----:B------:R-:W-:Y:S01]  /*10e60*/  MOV R4, UR36 ;  /* 0x0000002400047c02 */ /* 0x000fe20008000f00 */
[----:B------:R-:W-:Y:S02]  /*10e70*/  IMAD.U32 R3, RZ, RZ, UR46 ;  /* 0x0000002eff037e24 */ /* 0x000fe4000f8e00ff */
[----:B------:R-:W-:Y:S01]  /*10e80*/  PLOP3.LUT P0, PT, PT, PT, UP0, 0x80, 0x0 ;  /* 0x000000000000781c */ /* 0x000fe20003f0f008 */
[----:B------:R-:W-:Y:S02]  /*10e90*/  IMAD.MOV.U32 R9, RZ, RZ, R0 ;  /* 0x000000ffff097224 */ /* 0x000fe400078e0000 */
[----:B------:R-:W-:Y:S02]  /*10ea0*/  IMAD.U32 R5, RZ, RZ, UR37 ;  /* 0x00000025ff057e24 */ /* 0x000fe4000f8e00ff */
[----:B------:R-:W-:-:S08]  /*10eb0*/  @UP0 ULDC UR4, c[0x0][0x44c] ;  /* 0x0001130000040ab9 */ /* 0x000fd00000000800 */
[----:B------:R-:W-:Y:S01]  /*10ec0*/  @P0 IMAD.HI.U32 R2, R0, UR4, RZ ;  /* 0x0000000400020c27 */ /* 0x000fe2000f8e00ff */
[----:B------:R-:W-:Y:S01]  /*10ed0*/  PLOP3.LUT P0, PT, PT, PT, UP0, 0x80, 0x0 ;  /* 0x000000000000781c */ /* 0x000fe20003f0f008 */
[----:B------:R-:W-:-:S12]  /*10ee0*/  @UP0 ULDC UR4, c[0x0][0x450] ;  /* 0x0001140000040ab9 */ /* 0x000fd80000000800 */
[----:B------:R-:W-:Y:S01]  /*10ef0*/  @P0 SHF.R.U32.HI R9, RZ, UR4, R2 ;  /* 0x00000004ff090c19 */ /* 0x000fe20008011602 */
[----:B------:R-:W-:Y:S01]  /*10f00*/  ULDC.64 UR4, c[0x0][0x2e0] ;  /* 0x0000b80000047ab9 */ /* 0x000fe20000000a00 */
[----:B------:R-:W-:Y:S02]  /*10f10*/  IMAD.MOV.U32 R2, RZ, RZ, R4 ;  /* 0x000000ffff027224 */ /* 0x000fe400078e0004 */
[----:B------:R-:W-:Y:S02]  /*10f20*/  IMAD R26, R26, UR4, RZ ;  /* 0x000000041a1a7c24 */ /* 0x000fe4000f8e02ff */
[----:B------:R-:W-:-:S04]  /*10f30*/  IMAD.WIDE.U32 R2, R23, UR4, R2 ;  /* 0x0000000417027c25 */ /* 0x000fc8000f8e0002 */
[----:B------:R-:W-:Y:S01]  /*10f40*/  IMAD R5, R23, UR5, R26 ;  /* 0x0000000517057c24 */ /* 0x000fe2000f8e021a */
[----:B------:R-:W-:-:S03]  /*10f50*/  ULDC.64 UR4, c[0x0][0x2d0] ;  /* 0x0000b40000047ab9 */ /* 0x000fc60000000a00 */
[----:B------:R-:W-:Y:S02]  /*10f60*/  IMAD.IADD R3, R3, 0x1, R5 ;  /* 0x0000000103037824 */ /* 0x000fe400078e0205 */
[----:B------:R-:W-:Y:S02]  /*10f70*/  IMAD.MOV R5, RZ, RZ, -R9 ;  /* 0x000000ffff057224 */ /* 0x000fe400078e0a09 */
[----:B------:R-:W-:-:S04]  /*10f80*/  IMAD.WIDE.U32 R2, R9, UR4, R2 ;  /* 0x0000000409027c25 */ /* 0x000fc8000f8e0002 */
[----:B0-----:R-:W-:Y:S01]  /*10f90*/  IMAD R5, R7, R5, R0 ;  /* 0x0000000507057224 */ /* 0x001fe200078e0200 */
[----:B------:R-:W-:-:S05]  /*10fa0*/  SHF.R.S32.HI R0, RZ, 0x1f, R9 ;  /* 0x0000001fff007819 */ /* 0x000fca0000011409 */
[----:B------:R-:W-:-:S04]  /*10fb0*/  IMAD R0, R0, UR4, RZ ;  /* 0x0000000400007c24 */ /* 0x000fc8000f8e02ff */
[----:B------:R-:W-:Y:S01]  /*10fc0*/  IMAD R9, R9, UR5, R0 ;  /* 0x0000000509097c24 */ /* 0x000fe2000f8e0200 */
[----:B------:R-:W-:Y:S01]  /*10fd0*/  SHF.R.S32.HI R0, RZ, 0x1f, R5 ;  /* 0x0000001fff007819 */ /* 0x000fe20000011405 */
[----:B------:R-:W-:-:S03]  /*10fe0*/  ULDC.64 UR4, c[0x0][0x2c8] ;  /* 0x0000b20000047ab9 */ /* 0x000fc60000000a00 */
[----:B------:R-:W-:Y:S01]  /*10ff0*/  IADD3 R3, R3, R9, RZ ;  /* 0x0000000903037210 */ /* 0x000fe20007ffe0ff */
[----:B------:R-:W-:-:S04]  /*11000*/  IMAD R0, R0, UR4, RZ ;  /* 0x0000000400007c24 */ /* 0x000fc8000f8e02ff */
[C---:B------:R-:W-:Y:S02]  /*11010*/  IMAD R9, R5.reuse, UR5, R0 ;  /* 0x0000000505097c24 */ /* 0x040fe4000f8e0200 */
[----:B------:R-:W-:Y:S01]  /*11020*/  IMAD.WIDE.U32 R2, R5, UR4, R2 ;  /* 0x0000000405027c25 */ /* 0x000fe2000f8e0002 */
[----:B------:R-:W-:-:S03]  /*11030*/  ULDC.64 UR4, c[0x0][0x280] ;  /* 0x0000a00000047ab9 */ /* 0x000fc60000000a00 */
[----:B------:R-:W-:Y:S01]  /*11040*/  IMAD.IADD R3, R3, 0x1, R9 ;  /* 0x0000000103037824 */ /* 0x000fe200078e0209 */
[C---:B------:R-:W-:Y:S01]  /*11050*/  LEA R0, P0, R2.reuse, UR4, 0x1 ;  /* 0x0000000402007c11 */ /* 0x040fe2000f8008ff */
[----:B------:R-:W-:Y:S02]  /*11060*/  ULDC UR4, c[0x0][0x2b8] ;  /* 0x0000ae0000047ab9 */ /* 0x000fe40000000800 */
[----:B------:R-:W-:Y:S02]  /*11070*/  ISETP.GE.AND P4, PT, R25, UR4, PT ;  /* 0x0000000419007c0c */ /* 0x000fe4000bf86270 */
[----:B------:R-:W-:Y:S01]  /*11080*/  LEA.HI.X R6, R2, UR5, R3, 0x1, P0 ;  /* 0x0000000502067c11 */ /* 0x000fe200080f0c03 */
[----:B------:R-:W-:Y:S01]  /*11090*/  UMOV UR5, 0xffffffff ;  /* 0xffffffff00057882 */ /* 0x000fe20000000000 */
[----:B------:R-:W-:Y:S02]  /*110a0*/  ISETP.GE.AND P3, PT, R36, UR4, PT ;  /* 0x0000000424007c0c */ /* 0x000fe4000bf66270 */
[----:B------:R-:W-:-:S02]  /*110b0*/  ISETP.GE.AND P2, PT, R35, UR4, PT ;  /* 0x0000000423007c0c */ /* 0x000fc4000bf46270 */
[----:B------:R-:W-:Y:S01]  /*110c0*/  ISETP.GE.AND P1, PT, R34, UR4, PT ;  /* 0x0000000422007c0c */ /* 0x000fe2000bf26270 */
[----:B------:R-:W-:-:S12]  /*110d0*/  BRA.DIV UR5, `(.L_x_1100) ;  /* 0x0000002a05507947 */ /* 0x000fd8000b800000 */
[----:B------:R-:W-:Y:S01]  /*110e0*/  SHFL.IDX PT, R3, R6, RZ, 0x181f ;  /* 0x00181fff06037589 */ /* 0x000fe200000e0000 */
[----:B------:R-:W-:Y:S01]  /*110f0*/  ULDC UR4, c[0x0][0x288] ;  /* 0x0000a20000047ab9 */ /* 0x000fe20000000800 */
[----:B------:R-:W-:Y:S02]  /*11100*/  VIADD R8, R28, UR40 ;  /* 0x000000281c087c36 */ /* 0x000fe40008000000 */
        /* <DEDUP_REMOVED lines=13> */
[----:B------:R-:W-:Y:S01]  /*111e0*/  ISETP.GE.AND P0, PT, R10, R7, PT ;  /* 0x000000070a00720c */ /* 0x000fe20003f06270 */
[----:B------:R-:W-:-:S02]  /*111f0*/  VIADD R10, R8, 0x20 ;  /* 0x00000020080a7836 */ /* 0x000fc40000000000 */
[----:B0-----:R-:W-:Y:S10]  /*11200*/  SHFL.IDX PT, R3, R6, 0x2, 0x181f ;  /* 0x00581f0006037f89 */ /* 0x001ff400000e0000 */
[----:B-1----:R-:W-:Y:S01]  /*11210*/  @!P0 IMAD.WIDE.U32 R4, R25, 0x2, R4 ;  /* 0x0000000219048825 */ /* 0x002fe200078e0004 */
[----:B------:R-:W-:Y:S01]  /*11220*/  @!P0 LEA R21, R30, UR45, 0x1 ;  /* 0x0000002d1e158c11 */ /* 0x000fe2000f8e08ff */
[----:B------:R-:W0:Y:S04]  /*11230*/  SHFL.IDX PT, R2, R0, 0x2, 0x181f ;  /* 0x00581f0000027f89 */ /* 0x000e2800000e0000 */
[----:B------:R-:W-:Y:S04]  /*11240*/  @!P0 LDGSTS.E.BYPASS.LTC128B.128 [R21+0x10c00], desc[UR60][R4.64], !P4 ;  /* 0x10c0000004158fae */ /* 0x000fe8000e101d7c */
[----:B------:R-:W-:Y:S04]  /*11250*/  @!P0 LDGSTS.E.BYPASS.LTC128B.128 [R21+0x14c00], desc[UR60][R4.64+0x80], !P3 ;  /* 0x14c0008004158fae */ /* 0x000fe8000d901d7c */
[----:B------:R-:W-:Y:S04]  /*11260*/  @!P0 LDGSTS.E.BYPASS.LTC128B.128 [R21+0x18c00], desc[UR60][R4.64+0x100], !P2 ;  /* 0x18c0010004158fae */ /* 0x000fe8000d101d7c */
[----:B------:R1:W-:Y:S01]  /*11270*/  @!P0 LDGSTS.E.BYPASS.LTC128B.128 [R21+0x1cc00], desc[UR60][R4.64+0x180], !P1 ;  /* 0x1cc0018004158fae */ /* 0x0003e2000c901d7c */
[----:B------:R-:W-:-:S02]  /*11280*/  ISETP.GE.AND P0, PT, R10, R7, PT ;  /* 0x000000070a00720c */ /* 0x000fc40003f06270 */
[----:B------:R-:W-:Y:S01]  /*11290*/  IADD3 R10, R8, 0x30, RZ ;  /* 0x00000030080a7810 */ /* 0x000fe20007ffe0ff */
        /* <DEDUP_REMOVED lines=46> */
.L_x_1164:
[----:B------:R-:W-:Y:S01]  /*11580*/  VIADD R8, R8, 0x70 ;  /* 0x0000007008087836 */ /* 0x000fe20000000000 */
[----:B------:R-:W-:Y:S01]  /*11590*/  BSSY B0, `(.L_x_1101) ;  /* 0x000000e000007945 */ /* 0x000fe20003800000 */
[----:B-1----:R-:W-:Y:S01]  /*115a0*/  MOV R2, R14 ;  /* 0x0000000e00027202 */ /* 0x002fe20000000f00 */
[----:B------:R-:W-:Y:S02]  /*115b0*/  IMAD.MOV.U32 R3, RZ, RZ, R6 ;  /* 0x000000ffff037224 */ /* 0x000fe400078e0006 */
[----:B------:R-:W-:-:S13]  /*115c0*/  ISETP.GE.AND P0, PT, R8, R7, PT ;  /* 0x000000070800720c */ /* 0x000fda0003f06270 */
[----:B------:R-:W-:Y:S05]  /*115d0*/  @P0 BRA `(.L_x_1102) ;  /* 0x0000000000240947 */ /* 0x000fea0003800000 */
[----:B------:R-:W-:Y:S01]  /*115e0*/  IMAD.WIDE.U32 R2, R25, 0x2, R2 ;  /* 0x0000000219027825 */ /* 0x000fe200078e0002 */
        /* <DEDUP_REMOVED lines=8> */
.L_x_1102:
[----:B------:R-:W-:Y:S05]  /*11670*/  BSYNC B0 ;  /* 0x0000000000007941 */ /* 0x000fea0003800000 */
.L_x_1101:
[----:B------:R-:W-:Y:S01]  /*11680*/  NOP ;  /* 0x0000000000007918 */ /* 0x000fe20000000000 */
[----:B------:R-:W-:Y:S01]  /*11690*/  SYNCS.ARRIVE.TRANS64.RED.A0T1 RZ, [UR45+0x30800], RZ ;  /* 0x030800ffffff79a7 */ /* 0x000fe2000820042d */
[----:B------:R-:W-:Y:S01]  /*116a0*/  IMAD.MOV.U32 R0, RZ, RZ, 0x1 ;  /* 0x00000001ff007424 */ /* 0x000fe200078e00ff */
[----:B------:R-:W-:Y:S01]  /*116b0*/  ARRIVES.LDGSTSBAR.64.TRANSCNT [UR45+0x30800] ;  /* 0x03080000ff0079b0 */ /* 0x000fe20008000aad */
[----:B------:R-:W-:Y:S02]  /*116c0*/  VIADD R19, R19, 0xfffffffe ;  /* 0xfffffffe13137836 */ /* 0x000fe40000000000 */
[----:B------:R-:W-:Y:S01]  /*116d0*/  IMAD.MOV.U32 R23, RZ, RZ, 0x1 ;  /* 0x00000001ff177424 */ /* 0x000fe200078e00ff */
[----:B------:R-:W-:Y:S01]  /*116e0*/  SHF.L.U32 R0, R0, 0x1f, RZ ;  /* 0x0000001f00007819 */ /* 0x000fe200000006ff */
[----:B------:R-:W-:Y:S01]  /*116f0*/  NOP ;  /* 0x0000000000007918 */ /* 0x000fe20000000000 */
[----:B------:R-:W-:Y:S02]  /*11700*/  SYNCS.ARRIVE.TRANS64.A1T0 RZ, [UR45+0x30800], RZ ;  /* 0x030800ffffff79a7 */ /* 0x000fe4000810002d */
[----:B------:R-:W1:Y:S02]  /*11710*/  SYNCS.PHASECHK.TRANS64.TRYWAIT P0, [UR45+0x30820], R0 ;  /* 0x03082000ff0075a7 */ /* 0x000e64000800016d */
[----:B-1----:R-:W-:Y:S05]  /*11720*/  @!P0 BRA `(.L_x_1103) ;  /* 0x0000002c00608947 */ /* 0x002fea0003800000 */
.L_x_1165:
[----:B------:R-:W-:Y:S02]  /*11730*/  ISETP.GE.AND P0, PT, R19, UR49, PT ;  /* 0x0000003113007c0c */ /* 0x000fe4000bf06270 */
[----:B------:R-:W-:-:S11]  /*11740*/  MOV R20, RZ ;  /* 0x000000ff00147202 */ /* 0x000fd60000000f00 */
[----:B------:R-:W-:Y:S05]  /*11750*/  @!P0 BRA `(.L_x_1104) ;  /* 0x0000001000088947 */ /* 0x000fea0003800000 */
[----:B0-----:R-:W0:Y:S01]  /*11760*/  S2R R2, SR_TID.X ;  /* 0x0000000000027919 */ /* 0x001e220000002100 */
[----:B------:R-:W-:Y:S01]  /*11770*/  UIADD3 UR4, UR44, 0x1, URZ ;  /* 0x000000012c047890 */ /* 0x000fe2000fffe03f */
[----:B------:R-:W-:Y:S01]  /*11780*/  LOP3.LUT R3, RZ, UR42, RZ, 0x33, !PT ;  /* 0x0000002aff037c12 */ /* 0x000fe2000f8e33ff */
[----:B------:R-:W-:Y:S01]  /*11790*/  BSSY B0, `(.L_x_1104) ;  /* 0x00000fe000007945 */ /* 0x000fe20003800000 */
[----:B------:R-:W-:Y:S01]  /*117a0*/  LOP3.LUT R5, RZ, UR41, RZ, 0x33, !PT ;  /* 0x00000029ff057c12 */ /* 0x000fe2000f8e33ff */
[----:B------:R-:W-:Y:S01]  /*117b0*/  UIMAD UR4, UR4, UR38, URZ ;  /* 0x00000026040472a4 */ /* 0x000fe2000f8e023f */
[----:B------:R-:W-:-:S05]  /*117c0*/  MOV R19, RZ ;  /* 0x000000ff00137202 */ /* 0x000fca0000000f00 */
[----:B------:R-:W-:Y:S01]  /*117d0*/  LOP3.LUT R0, RZ, UR4, RZ, 0x33, !PT ;  /* 0x00000004ff007c12 */ /* 0x000fe2000f8e33ff */
[----:B------:R-:W-:Y:S02]  /*117e0*/  ULDC UR4, c[0x0][0x2f4] ;  /* 0x0000bd0000047ab9 */ /* 0x000fe40000000800 */
[----:B------:R-:W-:Y:S02]  /*117f0*/  ISETP.GE.AND P4, PT, R25, UR4, PT ;  /* 0x0000000419007c0c */ /* 0x000fe4000bf86270 */
[----:B------:R-:W-:Y:S02]  /*11800*/  VIADDMNMX R0, R0, -UR43, R3, !PT ;  /* 0x8000002b00007c46 */ /* 0x000fe4000f800103 */
[----:B------:R-:W-:Y:S02]  /*11810*/  ISETP.GE.AND P3, PT, R36, UR4, PT ;  /* 0x0000000424007c0c */ /* 0x000fe4000bf66270 */
[----:B------:R-:W-:Y:S02]  /*11820*/  VIMNMX R0, R0, R5, !PT ;  /* 0x0000000500007248 */ /* 0x000fe40007fe0100 */
[----:B------:R-:W-:-:S02]  /*11830*/  ISETP.GE.AND P2, PT, R35, UR4, PT ;  /* 0x0000000423007c0c */ /* 0x000fc4000bf46270 */
[----:B------:R-:W-:Y:S02]  /*11840*/  IADD3 R27, -R0, -0x2, RZ ;  /* 0xfffffffe001b7810 */ /* 0x000fe40007ffe1ff */
        /* <DEDUP_REMOVED lines=9> */
[----:B------:R-:W-:-:S02]  /*118e0*/  IMAD.MOV.U32 R22, RZ, RZ, 0x1 ;  /* 0x00000001ff167424 */ /* 0x000fc400078e00ff */
[----:B------:R-:W-:-:S07]  /*118f0*/  VIADD R0, R3, 0x80 ;  /* 0x0000008003007836 */ /* 0x000fce0000000000 */
.L_x_1117:
[----:B------:R-:W2:Y:S01]  /*11900*/  LDL R8, [R1] ;  /* 0x0000000001087983 */ /* 0x000ea20000100800 */
[----:B------:R-:W0:Y:S01]  /*11910*/  LDC R2, c[0x0][0x430] ;  /* 0x00010c00ff027b82 */ /* 0x000e220000000800 */
[----:B------:R-:W-:Y:S01]  /*11920*/  ISETP.GT.U32.AND P6, PT, R37, 0x3f, PT ;  /* 0x0000003f2500780c */ /* 0x000fe20003fc4070 */
[----:B------:R-:W-:-:S12]  /*11930*/  IMAD.MOV.U32 R9, RZ, RZ, R10 ;  /* 0x000000ffff097224 */ /* 0x000fd800078e000a */
[----:B------:R-:W2:Y:S01]  /*11940*/  @!P6 LDC.64 R6, c[0x0][0x428] ;  /* 0x00010a00ff06eb82 */ /* 0x000ea20000000a00 */
[----:B0-----:R-:W-:-:S13]  /*11950*/  ISETP.NE.AND P0, PT, R2, 0x1, PT ;  /* 0x000000010200780c */ /* 0x001fda0003f05270 */
[----:B------:R-:W0:Y:S08]  /*11960*/  @P0 LDC R3, c[0x0][0x434] ;  /* 0x00010d00ff030b82 */ /* 0x000e300000000800 */
[----:B-1----:R-:W1:Y:S01]  /*11970*/  @P0 LDC R5, c[0x0][0x438] ;  /* 0x00010e00ff050b82 */ /* 0x002e620000000800 */
[----:B0-----:R-:W-:-:S05]  /*11980*/  @P0 IMAD.HI.U32 R2, R10, R3, RZ ;  /* 0x000000030a020227 */ /* 0x001fca00078e00ff */
[----:B-1----:R-:W-:Y:S02]  /*11990*/  @P0 SHF.R.U32.HI R9, RZ, R5, R2 ;  /* 0x00000005ff090219 */ /* 0x002fe40000011602 */
[----:B------:R-:W0:Y:S02]  /*119a0*/  @!P6 LDC.64 R4, c[0x0][0x418] ;  /* 0x00010600ff04eb82 */ /* 0x000e240000000a00 */
[----:B------:R-:W-:Y:S01]  /*119b0*/  @!P6 SHF.R.S32.HI R3, RZ, 0x1f, R9 ;  /* 0x0000001fff03e819 */ /* 0x000fe20000011409 */
[----:B--2---:R-:W-:-:S04]  /*119c0*/  @!P6 IMAD R2, R8, R6, RZ ;  /* 0x000000060802e224 */ /* 0x004fc800078e02ff */
[----:B------:R-:W-:Y:S02]  /*119d0*/  @!P6 IMAD R7, R33, R7, R2 ;  /* 0x000000072107e224 */ /* 0x000fe400078e0202 */
[----:B------:R-:W-:-:S04]  /*119e0*/  @!P6 IMAD.MOV.U32 R2, RZ, RZ, R9 ;  /* 0x000000ffff02e224 */ /* 0x000fc800078e0009 */
[----:B------:R-:W-:-:S04]  /*119f0*/  @!P6 IMAD.WIDE.U32 R2, R33, R6, R2 ;  /* 0x000000062102e225 */ /* 0x000fc800078e0002 */
[----:B------:R-:W-:Y:S01]  /*11a00*/  @!P6 IMAD.IADD R3, R7, 0x1, R3 ;  /* 0x000000010703e824 */ /* 0x000fe200078e0203 */
[----:B0-----:R-:W-:Y:S01]  /*11a10*/  @!P6 LEA R4, P0, R2, R4, 0x2 ;  /* 0x000000040204e211 */ /* 0x001fe200078010ff */
[----:B------:R-:W-:-:S03]  /*11a20*/  IMAD.MOV.U32 R6, RZ, RZ, RZ ;  /* 0x000000ffff067224 */ /* 0x000fc600078e00ff */
[----:B------:R-:W-:-:S05]  /*11a30*/  @!P6 LEA.HI.X R5, R2, R5, R3, 0x2, P0 ;  /* 0x000000050205e211 */ /* 0x000fca00000f1403 */
[----:B------:R0:W5:Y:S01]  /*11a40*/  @!P6 LDG.E R6, desc[UR60][R4.64] ;  /* 0x0000003c0406e981 */ /* 0x000162000c1e1900 */
[----:B------:R-:W-:Y:S02]  /*11a50*/  LOP3.LUT P5, RZ, R16, 0x20, RZ, 0xc0, !PT ;  /* 0x0000002010ff7812 */ /* 0x000fe400078ac0ff */
[----:B------:R-:W-:-:S04]  /*11a60*/  IADD3 R20, R19, 0x1, RZ ;  /* 0x0000000113147810 */ /* 0x000fc80007ffe0ff */
[----:B------:R-:W-:-:S04]  /*11a70*/  ISETP.NE.AND P0, PT, R20, 0x2, PT ;  /* 0x000000021400780c */ /* 0x000fc80003f05270 */
[----:B------:R-:W-:Y:S02]  /*11a80*/  SEL R23, RZ, 0x1, P0 ;  /* 0x00000001ff177807 */ /* 0x000fe40000000000 */
[----:B------:R-:W-:Y:S02]  /*11a90*/  SEL R20, R20, RZ, P0 ;  /* 0x000000ff14147207 */ /* 0x000fe40000000000 */
[----:B------:R-:W-:Y:S01]  /*11aa0*/  LOP3.LUT R23, R22, R23, RZ, 0x3c, !PT ;  /* 0x0000001716177212 */ /* 0x000fe200078e3cff */
[----:B0-----:R-:W-:Y:S06]  /*11ab0*/  @!P5 BRA `(.L_x_1105) ;  /* 0x000000000004d947 */ /* 0x001fec0003800000 */
[----:B------:R-:W-:Y:S01]  /*11ac0*/  BPT.TRAP 0x1 ;  /* 0x000000040000795c */ /* 0x000fe20000300000 */
.L_x_1105:
[----:B------:R-:W-:Y:S01]  /*11ad0*/  LEA R21, R20, UR45, 0x3 ;  /* 0x0000002d14157c11 */ /* 0x000fe2000f8e18ff */
[----:B------:R-:W-:Y:S01]  /*11ae0*/  BSSY B1, `(.L_x_1106) ;  /* 0x0000004000017945 */ /* 0x000fe20003800000 */
[----:B------:R-:W-:-:S04]  /*11af0*/  SHF.L.U32 R2, R23, 0x1f, RZ ;  /* 0x0000001f17027819 */ /* 0x000fc800000006ff */
[----:B------:R-:W0:Y:S02]  /*11b00*/  SYNCS.PHASECHK.TRANS64.TRYWAIT P0, [R21+URZ+0x30840], R2 ;  /* 0x03084002150075a7 */ /* 0x000e24000800017f */
[----:B0-----:R-:W-:Y:S05]  /*11b10*/  @!P0 BRA `(.L_x_1107) ;  /* 0x00000028007c8947 */ /* 0x001fea0003800000 */
.L_x_1166:
[----:B------:R-:W-:Y:S05]  /*11b20*/  BSYNC B1 ;  /* 0x0000000000017941 */ /* 0x000fea0003800000 */
.L_x_1106:
        /* <DEDUP_REMOVED lines=9> */
[----:B0-----:R-:W-:-:S04]  /*11bc0*/  IMAD R2, R24, UR4, RZ ;  /* 0x0000000418027c24 */ /* 0x001fc8000f8e02ff */
[C---:B------:R-:W-:Y:S02]  /*11bd0*/  IMAD R5, R7.reuse, UR5, R2 ;  /* 0x0000000507057c24 */ /* 0x040fe4000f8e0202 */
        /* <DEDUP_REMOVED lines=20> */
[----:B------:R-:W-:Y:S02]  /*11d20*/  LOP3.LUT R16, R16, 0xfffff7ff, RZ, 0xc0, !PT ;  /* 0xfffff7ff10107812 */ /* 0x000fe400078ec0ff */
[----:B------:R-:W1:Y:S01]  /*11d30*/  SHFL.IDX PT, R3, R31, RZ, 0x181f ;  /* 0x00181fff1f037589 */ /* 0x000e6200000e0000 */
[----:B------:R-:W-:Y:S02]  /*11d40*/  LEA R29, R29, UR45, 0x1 ;  /* 0x0000002d1d1d7c11 */ /* 0x000fe4000f8e08ff */
[----:B------:R-:W-:Y:S01]  /*11d50*/  @P1 LOP3.LUT R16, R16, 0x800, RZ, 0xfc, !PT ;  /* 0x0000080010101812 */ /* 0x000fe200078efcff */
[----:B------:R-:W2:Y:S03]  /*11d60*/  SHFL.IDX PT, R2, R28, 0x1, 0x181f ;  /* 0x00381f001c027f89 */ /* 0x000ea600000e0000 */
[----:B------:R-:W-:-:S02]  /*11d70*/  LOP3.LUT P1, RZ, R16, 0x10, RZ, 0xc0, !PT ;  /* 0x0000001010ff7812 */ /* 0x000fc4000782c0ff */
[----:B------:R-:W-:Y:S02]  /*11d80*/  LOP3.LUT P6, RZ, R16, 0x4, RZ, 0xc0, !PT ;  /* 0x0000000410ff7812 */ /* 0x000fe400078cc0ff */
[-C--:B0-----:R-:W-:Y:S02]  /*11d90*/  IADD3 R8, P0, R14, R11.reuse, RZ ;  /* 0x0000000b0e087210 */ /* 0x081fe40007f1e0ff */
[----:B------:R-:W-:Y:S03]  /*11da0*/  SHFL.IDX PT, R14, R28, 0x3, 0x181f ;  /* 0x00781f001c0e7f89 */ /* 0x000fe600000e0000 */
[----:B-1----:R-:W-:Y:S02]  /*11db0*/  IMAD.X R9, RZ, RZ, R3, P0 ;  /* 0x000000ffff097224 */ /* 0x002fe400000e0603 */
[----:B------:R-:W0:Y:S01]  /*11dc0*/  SHFL.IDX PT, R3, R31, 0x1, 0x181f ;  /* 0x00381f001f037f89 */ /* 0x000e2200000e0000 */
[----:B--2---:R-:W-:-:S03]  /*11dd0*/  IADD3 R4, P0, R2, R11, RZ ;  /* 0x0000000b02047210 */ /* 0x004fc60007f1e0ff */
[----:B------:R-:W1:Y:S04]  /*11de0*/  SHFL.IDX PT, R2, R28, 0x2, 0x181f ;  /* 0x00581f001c027f89 */ /* 0x000e6800000e0000 */
[----:B------:R2:W-:Y:S01]  /*11df0*/  LDGSTS.E.BYPASS.LTC128B.128 [R29+0x20400], desc[UR60][R8.64], !P1 ;  /* 0x20400000081d7fae */ /* 0x0005e2000c901d7c */
[----:B0-----:R-:W-:-:S03]  /*11e00*/  IMAD.X R5, RZ, RZ, R3, P0 ;  /* 0x000000ffff057224 */ /* 0x001fc600000e0603 */
[----:B------:R-:W0:Y:S01]  /*11e10*/  SHFL.IDX PT, R3, R31, 0x2, 0x181f ;  /* 0x00581f001f037f89 */ /* 0x000e2200000e0000 */
[----:B-1----:R-:W-:-:S03]  /*11e20*/  IADD3 R2, P0, R2, R11, RZ ;  /* 0x0000000b02027210 */ /* 0x002fc60007f1e0ff */
[----:B------:R-:W1:Y:S01]  /*11e30*/  SHFL.IDX PT, R31, R31, 0x3, 0x181f ;  /* 0x00781f001f1f7f89 */ /* 0x000e6200000e0000 */
[----:B0-----:R-:W-:Y:S02]  /*11e40*/  IADD3.X R3, RZ, R3, RZ, P0, !PT ;  /* 0x00000003ff037210 */ /* 0x001fe400007fe4ff */
        /* <DEDUP_REMOVED lines=11> */
[----:B------:R2:W-:Y:S04]  /*11f00*/  LDGSTS.E.BYPASS.LTC128B.128 [R29+0x25400], desc[UR60][R2.64+0x100], !P6 ;  /* 0x25400100021d7fae */ /* 0x0005e8000f101d7c */
[----:B-1----:R2:W-:Y:S02]  /*11f10*/  LDGSTS.E.BYPASS.LTC128B.128 [R29+0x27400], desc[UR60][R2.64+0x180], !P5 ;  /* 0x27400180021d7fae */ /* 0x0025e4000e901d7c */
.L_x_1176:
[----:B--2---:R-:W-:Y:S01]  /*11f20*/  IMAD.SHL.U32 R2, R25, 0x2, RZ ;  /* 0x0000000219027824 */ /* 0x004fe200078e00ff */
[----:B------:R-:W-:Y:S02]  /*11f30*/  P2R R4, PR, RZ, 0x2 ;  /* 0x00000002ff047803 */ /* 0x000fe40000000000 */
        /* <DEDUP_REMOVED lines=15> */
.L_x_1109:
        /* <DEDUP_REMOVED lines=10> */
.L_x_1110:
[----:B------:R1:W-:Y:S01]  /*120d0*/  SYNCS.ARRIVE.TRANS64.A1T0 RZ, [R21+URZ+0x30830], RZ ;  /* 0x030830ff15ff79a7 */ /* 0x0003e2000810003f */
[----:B------:R-:W-:Y:S05]  /*120e0*/  @!P6 BRA `(.L_x_1111) ;  /* 0x000000000004e947 */ /* 0x000fea0003800000 */
[----:B------:R-:W-:Y:S01]  /*120f0*/  BPT.TRAP 0x1 ;  /* 0x000000040000795c */ /* 0x000fe20000300000 */
.L_x_1111:
[----:B0-----:R-:W-:Y:S01]  /*12100*/  SHF.L.U32 R3, R22, 0x1f, RZ ;  /* 0x0000001f16037819 */ /* 0x001fe200000006ff */
[----:B------:R-:W-:Y:S01]  /*12110*/  BSSY B1, `(.L_x_1112) ;  /* 0x0000004000017945 */ /* 0x000fe20003800000 */
[----:B------:R-:W-:-:S04]  /*12120*/  LEA R4, R19, UR45, 0x3 ;  /* 0x0000002d13047c11 */ /* 0x000fc8000f8e18ff */
[----:B------:R-:W0:Y:S02]  /*12130*/  SYNCS.PHASECHK.TRANS64.TRYWAIT P0, [R4+URZ+0x30860], R3 ;  /* 0x03086003040075a7 */ /* 0x000e24000800017f */
[----:B0-----:R-:W-:Y:S05]  /*12140*/  @!P0 BRA `(.L_x_1113) ;  /* 0x0000002800648947 */ /* 0x001fea0003800000 */
.L_x_1177:
[----:B------:R-:W-:Y:S05]  /*12150*/  BSYNC B1 ;  /* 0x0000000000017941 */ /* 0x000fea0003800000 */
.L_x_1112:
[----:B------:R-:W-:Y:S01]  /*12160*/  UMOV UR4, 0xffffffff ;  /* 0xffffffff00047882 */ /* 0x000fe20000000000 */
[----:B------:R-:W-:Y:S02]  /*12170*/  IMAD R5, R19, 0x4000, R30 ;  /* 0x0000400013057824 */ /* 0x000fe400078e021e */
[----:B------:R-:W-:Y:S01]  /*12180*/  IMAD.SHL.U32 R8, R25, 0x2, RZ ;  /* 0x0000000219087824 */ /* 0x000fe200078e00ff */
[----:B------:R-:W-:Y:S06]  /*12190*/  BRA.DIV UR4, `(.L_x_1114) ;  /* 0x0000002a04647947 */ /* 0x000fec000b800000 */
[----:B------:R-:W2:Y:S01]  /*121a0*/  SHFL.IDX PT, R14, R17, RZ, 0x181f ;  /* 0x00181fff110e7589 */ /* 0x000ea200000e0000 */
[----:B------:R-:W-:-:S03]  /*121b0*/  LEA R5, R5, UR45, 0x1 ;  /* 0x0000002d05057c11 */ /* 0x000fc6000f8e08ff */
[----:B0-----:R-:W0:Y:S01]  /*121c0*/  SHFL.IDX PT, R3, R18, RZ, 0x181f ;  /* 0x00181fff12037589 */ /* 0x001e2200000e0000 */
[----:B--2---:R-:W-:-:S03]  /*121d0*/  IADD3 R2, P0, R14, R8, RZ ;  /* 0x000000080e027210 */ /* 0x004fc60007f1e0ff */
[----:B------:R-:W2:Y:S01]  /*121e0*/  SHFL.IDX PT, R14, R17, 0x1, 0x181f ;  /* 0x00381f00110e7f89 */ /* 0x000ea200000e0000 */
[----:B0-----:R-:W-:Y:S02]  /*121f0*/  IADD3.X R3, RZ, R3, RZ, P0, !PT ;  /* 0x00000003ff037210 */ /* 0x001fe400007fe4ff */
        /* <DEDUP_REMOVED lines=33> */
.L_x_1187:
[----:B0--3--:R-:W-:Y:S01]  /*12410*/  IADD3 R2, P0, R14, R8, RZ ;  /* 0x000000080e027210 */ /* 0x009fe20007f1e0ff */
[----:B------:R-:W-:Y:S02]  /*12420*/  ULDC.64 UR4, c[0x0][0x328] ;  /* 0x0000ca0000047ab9 */ /* 0x000fe40000000a00 */
        /* <DEDUP_REMOVED lines=14> */
[----:B------:R-:W-:Y:S01]  /*12510*/  PLOP3.LUT P0, PT, PT, PT, PT, 0x80, 0x0 ;  /* 0x000000000000781c */ /* 0x000fe20003f0f070 */
[----:B------:R-:W-:Y:S01]  /*12520*/  NOP ;  /* 0x0000000000007918 */ /* 0x000fe20000000000 */
[----:B0-----:R-:W-:Y:S01]  /*12530*/  IMAD.WIDE.U32 R2, R7, UR4, RZ ;  /* 0x0000000407027c25 */ /* 0x001fe2000f8e00ff */
[----:B------:R-:W-:-:S03]  /*12540*/  ULDC.64 UR4, c[0x0][0x338] ;  /* 0x0000ce0000047ab9 */ /* 0x000fc60000000a00 */
[----:B------:R-:W-:Y:S02]  /*12550*/  IMAD.IADD R3, R3, 0x1, R9 ;  /* 0x0000000103037824 */ /* 0x000fe400078e0209 */
[----:B------:R-:W-:Y:S02]  /*12560*/  IMAD R7, R26, UR4, RZ ;  /* 0x000000041a077c24 */ /* 0x000fe4000f8e02ff */
[----:B------:R-:W-:-:S04]  /*12570*/  IMAD.WIDE.U32 R2, R6, UR4, R2 ;  /* 0x0000000406027c25 */ /* 0x000fc8000f8e0002 */
[----:B------:R-:W-:-:S05]  /*12580*/  IMAD R7, R6, UR5, R7 ;  /* 0x0000000506077c24 */ /* 0x000fca000f8e0207 */
[----:B------:R-:W-:-:S07]  /*12590*/  IADD3 R19, R3, R7, RZ ;  /* 0x0000000703137210 */ /* 0x000fce0007ffe0ff */
.L_x_1115:
        /* <DEDUP_REMOVED lines=10> */
.L_x_1116:
[----:B------:R-:W-:Y:S01]  /*12640*/  R2UR UR4, R32 ;  /* 0x00000000200472ca */ /* 0x000fe200000e0000 */
[----:B------:R-:W-:Y:S01]  /*12650*/  ULDC.64 UR6, c[0x0][0x330] ;  /* 0x0000cc0000067ab9 */ /* 0x000fe20000000a00 */
[----:B------:R-:W-:Y:S01]  /*12660*/  IMAD.MOV.U32 R18, RZ, RZ, R2 ;  /* 0x000000ffff127224 */ /* 0x000fe200078e0002 */
[----:B------:R-:W-:Y:S01]  /*12670*/  IADD3 R27, R27, -0x1, RZ ;  /* 0xffffffff1b1b7810 */ /* 0x000fe20007ffe0ff */
[----:B------:R-:W-:Y:S01]  /*12680*/  IMAD.U32 R3, RZ, RZ, UR6 ;  /* 0x00000006ff037e24 */ /* 0x000fe2000f8e00ff */
[----:B------:R0:W-:Y:S01]  /*12690*/  SYNCS.ARRIVE.TRANS64.A1T0 RZ, [R4+URZ+0x30850], RZ ;  /* 0x030850ff04ff79a7 */ /* 0x0001e2000810003f */
[----:B------:R-:W-:Y:S02]  /*126a0*/  VIADD R0, R0, 0x40 ;  /* 0x0000004000007836 */ /* 0x000fe40000000000 */
[----:B------:R-:W-:-:S04]  /*126b0*/  IMAD.WIDE.U32 R18, R3, UR39, R18 ;  /* 0x0000002703127c25 */ /* 0x000fc8000f8e0012 */
[----:B------:R-:W-:Y:S01]  /*126c0*/  VIADD R10, R10, 0xffffffc0 ;  /* 0xffffffc00a0a7836 */ /* 0x000fe20000000000 */
[----:B------:R-:W-:Y:S01]  /*126d0*/  UIMAD UR4, UR4, UR6, URZ ;  /* 0x00000006040472a4 */ /* 0x000fe2000f8e023f */
[----:B------:R-:W-:-:S03]  /*126e0*/  IMAD.MOV.U32 R22, RZ, RZ, R23 ;  /* 0x000000ffff167224 */ /* 0x000fc600078e0017 */
[----:B------:R-:W-:-:S03]  /*126f0*/  UIMAD UR4, UR39, UR7, UR4 ;  /* 0x00000007270472a4 */ /* 0x000fc6000f8e0204 */
[----:B------:R-:W-:Y:S02]  /*12700*/  ULDC.64 UR6, c[0x0][0x318] ;  /* 0x0000c60000067ab9 */ /* 0x000fe40000000a00 */
[----:B------:R-:W-:Y:S01]  /*12710*/  LEA R17, P0, R18, UR6, 0x1 ;  /* 0x0000000612117c11 */ /* 0x000fe2000f8008ff */
[----:B------:R-:W-:Y:S02]  /*12720*/  VIADD R3, R19, UR4 ;  /* 0x0000000413037c36 */ /* 0x000fe40008000000 */
[----:B------:R-:W-:-:S03]  /*12730*/  IMAD.MOV.U32 R19, RZ, RZ, R20 ;  /* 0x000000ffff137224 */ /* 0x000fc600078e0014 */
[----:B------:R-:W-:Y:S02]  /*12740*/  LEA.HI.X R18, R18, UR7, R3, 0x1, P0 ;  /* 0x0000000712127c11 */ /* 0x000fe400080f0c03 */
[----:B------:R-:W-:-:S13]  /*12750*/  ISETP.GT.AND P0, PT, R27, UR49, PT ;  /* 0x000000311b007c0c */ /* 0x000fda000bf04270 */
[----:B0-----:R-:W-:Y:S05]  /*12760*/  @P0 BRA `(.L_x_1117) ;  /* 0xfffffff000640947 */ /* 0x001fea000383ffff */
[----:B------:R-:W-:Y:S05]  /*12770*/  BSYNC B0 ;  /* 0x0000000000007941 */ /* 0x000fea0003800000 */
.L_x_1104:
[----:B------:R-:W-:-:S13]  /*12780*/  LOP3.LUT P0, RZ, R16, 0x20, RZ, 0xc0, !PT ;  /* 0x0000002010ff7812 */ /* 0x000fda000780c0ff */
[----:B------:R-:W-:Y:S05]  /*12790*/  @!P0 BRA `(.L_x_1118) ;  /* 0x0000000000048947 */ /* 0x000fea0003800000 */
[----:B------:R-:W-:Y:S01]  /*127a0*/  BPT.TRAP 0x1 ;  /* 0x000000040000795c */ /* 0x000fe20000300000 */
.L_x_1118:
[C---:B0-----:R-:W-:Y:S01]  /*127b0*/  LEA R0, R20.reuse, UR45, 0x3 ;  /* 0x0000002d14007c11 */ /* 0x041fe2000f8e18ff */
[----:B------:R-:W0:Y:S01]  /*127c0*/  S2R R6, SR_TID.X ;  /* 0x0000000000067919 */ /* 0x000e220000002100 */
[----:B------:R-:W-:Y:S01]  /*127d0*/  SHF.L.U32 R3, R23, 0x1f, RZ ;  /* 0x0000001f17037819 */ /* 0x000fe200000006ff */
[----:B------:R-:W-:Y:S01]  /*127e0*/  IMAD.MOV.U32 R2, RZ, RZ, -0x40 ;  /* 0xffffffc0ff027424 */ /* 0x000fe200078e00ff */
[----:B------:R-:W-:Y:S01]  /*127f0*/  BSSY B0, `(.L_x_1119) ;  /* 0x0000008000007945 */ /* 0x000fe20003800000 */
[----:B------:R-:W-:Y:S01]  /*12800*/  LEA R4, R20, R30, 0xe ;  /* 0x0000001e14047211 */ /* 0x000fe200078e70ff */
[----:B------:R-:W2:Y:S01]  /*12810*/  SYNCS.PHASECHK.TRANS64.TRYWAIT P0, [R0+URZ+0x30860], R3 ;  /* 0x03086003000075a7 */ /* 0x000ea2000800017f */
[----:B------:R-:W-:Y:S01]  /*12820*/  IMAD R5, R27, R2, UR47 ;  /* 0x0000002f1b057e24 */ /* 0x000fe2000f8e0202 */
[----:B0-----:R-:W-:-:S04]  /*12830*/  LOP3.LUT R6, R6, 0x7f, RZ, 0xc0, !PT ;  /* 0x0000007f06067812 */ /* 0x001fc800078ec0ff */
[----:B------:R-:W-:-:S05]  /*12840*/  SHF.R.U32.HI R6, RZ, 0x3, R6 ;  /* 0x00000003ff067819 */ /* 0x000fca0000011606 */
[----:B------:R-:W-:Y:S01]  /*12850*/  IMAD.IADD R5, R5, 0x1, -R6 ;  /* 0x0000000105057824 */ /* 0x000fe200078e0a06 */
[----:B--2---:R-:W-:Y:S06]  /*12860*/  @!P0 BRA `(.L_x_1120) ;  /* 0x00000028001c8947 */ /* 0x004fec0003800000 */
.L_x_1188:
[----:B------:R-:W-:Y:S05]  /*12870*/  BSYNC B0 ;  /* 0x0000000000007941 */ /* 0x000fea0003800000 */
.L_x_1119:
[----:B------:R-:W-:-:S03]  /*12880*/  UMOV UR4, 0xffffffff ;  /* 0xffffffff00047882 */ /* 0x000fc60000000000 */
[----:B------:R-:W-:Y:S05]  /*12890*/  BRA.DIV UR4, `(.L_x_1121) ;  /* 0x0000002a04247947 */ /* 0x000fea000b800000 */
[----:B0-----:R-:W-:Y:S01]  /*128a0*/  SHFL.IDX PT, R3, R18, RZ, 0x181f ;  /* 0x00181fff12037589 */ /* 0x001fe200000e0000 */
[----:B------:R-:W-:Y:S01]  /*128b0*/  ULDC UR4, c[0x0][0x2f4] ;  /* 0x0000bd0000047ab9 */ /* 0x000fe20000000800 */
[----:B------:R-:W-:Y:S02]  /*128c0*/  LEA R4, R4, UR45, 0x1 ;  /* 0x0000002d04047c11 */ /* 0x000fe4000f8e08ff */
[----:B------:R-:W0:Y:S01]  /*128d0*/  SHFL.IDX PT, R2, R17, RZ, 0x181f ;  /* 0x00181fff11027589 */ /* 0x000e2200000e0000 */
[----:B------:R-:W-:Y:S02]  /*128e0*/  ISETP.GE.AND P2, PT, R25, UR4, PT ;  /* 0x0000000419007c0c */ /* 0x000fe4000bf46270 */
[----:B------:R-:W-:Y:S01]  /*128f0*/  ISETP.GE.AND P3, PT, R36, UR4, PT ;  /* 0x0000000424007c0c */ /* 0x000fe2000bf66270 */
[----:B------:R-:W-:Y:S01]  /*12900*/  SHFL.IDX PT, R6, R18, 0x1, 0x181f ;  /* 0x00381f0012067f89 */ /* 0x000fe200000e0000 */
[C---:B------:R-:W-:Y:S02]  /*12910*/  ISETP.LT.OR P5, PT, R5.reuse, 0x1, P2 ;  /* 0x000000010500780c */ /* 0x040fe400017a1670 */
[----:B------:R-:W-:Y:S01]  /*12920*/  ISETP.LT.OR P4, PT, R5, 0x1, P3 ;  /* 0x000000010500780c */ /* 0x000fe20001f81670 */
[----:B------:R-:W2:Y:S01]  /*12930*/  SHFL.IDX PT, R14, R17, 0x1, 0x181f ;  /* 0x00381f00110e7f89 */ /* 0x000ea200000e0000 */
        /* <DEDUP_REMOVED lines=11> */
[----:B--2---:R-:W-:Y:S02]  /*129f0*/  IMAD.MOV.U32 R2, RZ, RZ, R14 ;  /* 0x000000ffff027224 */ /* 0x004fe400078e000e */
[----:B------:R-:W-:Y:S01]  /*12a00*/  IMAD.MOV.U32 R3, RZ, RZ, R6 ;  /* 0x000000ffff037224 */ /* 0x000fe200078e0006 */
[----:B------:R-:W-:Y:S01]  /*12a10*/  SHFL.IDX PT, R14, R17, 0x2, 0x181f ;  /* 0x00581f00110e7f89 */ /* 0x000fe200000e0000 */
[----:B------:R-:W-:-:S03]  /*12a20*/  IMAD.WIDE.U32 R2, R25, 0x2, R2 ;  /* 0x0000000219027825 */ /* 0x000fc600078e0002 */
[----:B------:R-:W0:Y:S04]  /*12a30*/  SHFL.IDX PT, R6, R18, 0x2, 0x181f ;  /* 0x00581f0012067f89 */ /* 0x000e2800000e0000 */
        /* <DEDUP_REMOVED lines=8> */
[----:B------:R-:W-:Y:S02]  /*12ac0*/  ISETP.LT.OR P4, PT, R5, 0x21, P3 ;  /* 0x000000210500780c */ /* 0x000fe40001f81670 */
[----:B0-----:R-:W-:Y:S01]  /*12ad0*/  MOV R3, R6 ;  /* 0x0000000600037202 */ /* 0x001fe20000000f00 */
[----:B------:R-:W-:Y:S02]  /*12ae0*/  IMAD.MOV.U32 R2, RZ, RZ, R14 ;  /* 0x000000ffff027224 */ /* 0x000fe400078e000e */
[----:B------:R0:W3:Y:S01]  /*12af0*/  SHFL.IDX PT, R14, R17, 0x3, 0x181f ;  /* 0x00781f00110e7f89 */ /* 0x0000e200000e0000 */
[----:B------:R-:W-:Y:S02]  /*12b00*/  IMAD.MOV.U32 R6, RZ, RZ, RZ ;  /* 0x000000ffff067224 */ /* 0x000fe400078e00ff */
[----:B------:R-:W-:-:S05]  /*12b10*/  IMAD.WIDE.U32 R2, R25, 0x2, R2 ;  /* 0x0000000219027825 */ /* 0x000fca00078e0002 */
[----:B------:R0:W-:Y:S01]  /*12b20*/  LDGSTS.E.BYPASS.LTC128B.128 [R4+0x1400], desc[UR60][R2.64], !P5 ;  /* 0x0140000002047fae */ /* 0x0001e2000e901d7c */
[----:B------:R-:W-:-:S03]  /*12b30*/  ISETP.LT.OR P5, PT, R5, 0x21, P1 ;  /* 0x000000210500780c */ /* 0x000fc60000fa1670 */
[----:B------:R0:W-:Y:S01]  /*12b40*/  LDGSTS.E.BYPASS.LTC128B.128 [R4+0x3400], desc[UR60][R2.64+0x80], !P4 ;  /* 0x0340008002047fae */ /* 0x0001e2000e101d7c */
[----:B------:R-:W-:-:S09]  /*12b50*/  ISETP.LT.OR P4, PT, R5, 0x21, P0 ;  /* 0x000000210500780c */ /* 0x000fd20000781670 */
[----:B------:R0:W-:Y:S04]  /*12b60*/  LDGSTS.E.BYPASS.LTC128B.128 [R4+0x5400], desc[UR60][R2.64+0x100], !P5 ;  /* 0x0540010002047fae */ /* 0x0001e8000e901d7c */
[----:B--23--:R0:W-:Y:S02]  /*12b70*/  LDGSTS.E.BYPASS.LTC128B.128 [R4+0x7400], desc[UR60][R2.64+0x180], !P4 ;  /* 0x0740018002047fae */ /* 0x00c1e4000e101d7c */
.L_x_1198:
[C---:B------:R-:W-:Y:S01]  /*12b80*/  ISETP.LT.OR P2, PT, R5.reuse, 0x31, P2 ;  /* 0x000000310500780c */ /* 0x040fe20001741670 */
[----:B0-----:R-:W-:Y:S01]  /*12b90*/  IMAD.MOV.U32 R2, RZ, RZ, R14 ;  /* 0x000000ffff027224 */ /* 0x001fe200078e000e */
[C---:B------:R-:W-:Y:S01]  /*12ba0*/  ISETP.LT.OR P3, PT, R5.reuse, 0x31, P3 ;  /* 0x000000310500780c */ /* 0x040fe20001f61670 */
[----:B------:R-:W-:Y:S01]  /*12bb0*/  IMAD.MOV.U32 R3, RZ, RZ, R18 ;  /* 0x000000ffff037224 */ /* 0x000fe200078e0012 */
[C---:B------:R-:W-:Y:S02]  /*12bc0*/  ISETP.LT.OR P1, PT, R5.reuse, 0x31, P1 ;  /* 0x000000310500780c */ /* 0x040fe40000f21670 */
        /* <DEDUP_REMOVED lines=11> */
.L_x_1122:
        /* <DEDUP_REMOVED lines=10> */
.L_x_1123:
[----:B0-----:R-:W-:Y:S01]  /*12d20*/  VIADD R2, R20, 0x1 ;  /* 0x0000000114027836 */ /* 0x001fe20000000000 */
[----:B------:R0:W-:Y:S04]  /*12d30*/  SYNCS.ARRIVE.TRANS64.A1T0 RZ, [R0+URZ+0x30850], RZ ;  /* 0x030850ff00ff79a7 */ /* 0x0001e8000810003f */
[----:B------:R-:W-:-:S04]  /*12d40*/  ISETP.NE.AND P0, PT, R2, 0x2, PT ;  /* 0x000000020200780c */ /* 0x000fc80003f05270 */
[----:B0-----:R-:W-:Y:S02]  /*12d50*/  SEL R0, RZ, 0x1, P0 ;  /* 0x00000001ff007807 */ /* 0x001fe40000000000 */
[----:B------:R-:W-:Y:S02]  /*12d60*/  SEL R2, R2, RZ, P0 ;  /* 0x000000ff02027207 */ /* 0x000fe40000000000 */
[----:B------:R-:W-:-:S07]  /*12d70*/  LOP3.LUT R0, R23, R0, RZ, 0x3c, !PT ;  /* 0x0000000017007212 */ /* 0x000fce00078e3cff */
.L_x_1083:
[----:B------:R-:W0:Y:S01]  /*12d80*/  S2R R4, SR_CgaCtaId ;  /* 0x0000000000047919 */ /* 0x000e220000008800 */
[----:B------:R-:W-:Y:S02]  /*12d90*/  MOV R3, 0x400 ;  /* 0x0000040000037802 */ /* 0x000fe40000000f00 */
[----:B------:R-:W-:Y:S02]  /*12da0*/  SHF.L.U32 R6, R6, 0x1f, RZ ;  /* 0x0000001f06067819 */ /* 0x000fe400000006ff */
[----:B0-----:R-:W-:-:S04]  /*12db0*/  LEA R7, R4, R3, 0x18 ;  /* 0x0000000304077211 */ /* 0x001fc800078ec0ff */
[----:B------:R-:W0:Y:S02]  /*12dc0*/  SYNCS.PHASECHK.TRANS64.TRYWAIT P0, [R7+URZ+0x30820], R6 ;  /* 0x03082006070075a7 */ /* 0x000e24000800017f */
[----:B0-----:R-:W-:Y:S05]  /*12dd0*/  @!P0 BRA `(.L_x_1124) ;  /* 0x0000002800548947 */ /* 0x001fea0003800000 */
.L_x_1199:
[----:B------:R-:W-:-:S03]  /*12de0*/  UMOV UR4, 0xffffffff ;  /* 0xffffffff00047882 */ /* 0x000fc60000000000 */
[----:B------:R-:W-:Y:S05]  /*12df0*/  BRA.DIV UR4, `(.L_x_1125) ;  /* 0x0000002a04607947 */ /* 0x000fea000b800000 */
[----:B------:R-:W2:Y:S02]  /*12e00*/  S2R R3, SR_TID.X ;  /* 0x0000000000037919 */ /* 0x000ea40000002100 */
[----:B--2---:R-:W-:-:S04]  /*12e10*/  SHF.R.U32.HI R3, RZ, 0x5, R3 ;  /* 0x00000005ff037819 */ /* 0x004fc80000011603 */
[----:B------:R-:W-:-:S05]  /*12e20*/  LOP3.LUT R3, R3, 0x3, RZ, 0xc0, !PT ;  /* 0x0000000303037812 */ /* 0x000fca00078ec0ff */
[----:B------:R2:W3:Y:S02]  /*12e30*/  SHFL.IDX PT, R14, R3, RZ, 0x1f ;  /* 0x00001fff030e7589 */ /* 0x0004e400000e0000 */
.L_x_1202:
[----:B---3--:R-:W-:-:S13]  /*12e40*/  ISETP.NE.AND P0, PT, R14, RZ, PT ;  /* 0x000000ff0e00720c */ /* 0x008fda0003f05270 */
[----:B------:R-:W-:Y:S05]  /*12e50*/  @P0 BRA `(.L_x_991) ;  /* 0x0000000000900947 */ /* 0x000fea0003800000 */
[----:B------:R-:W-:-:S03]  /*12e60*/  UMOV UR4, 0xffffffff ;  /* 0xffffffff00047882 */ /* 0x000fc60000000000 */
[----:B------:R-:W-:Y:S05]  /*12e70*/  BRA.DIV UR4, `(.L_x_1126) ;  /* 0x0000002a04747947 */ /* 0x000fea000b800000 */
[----:B------:R-:W-:-:S13]  /*12e80*/  ELECT P6, URZ, PT ;  /* 0x00000000003f782f */ /* 0x000fda00038c0000 */
.L_x_1205:
[----:B------:R-:W-:Y:S05]  /*12e90*/  @!P6 BRA `(.L_x_991) ;  /* 0x000000000080e947 */ /* 0x000fea0003800000 */
[----:B--2---:R-:W2:Y:S02]  /*12ea0*/  LDL R3, [R1+0x4] ;  /* 0x0000040001037983 */ /* 0x004ea40000100800 */
[----:B--2---:R-:W-:-:S13]  /*12eb0*/  R2UR UR4, R3 ;  /* 0x00000000030472ca */ /* 0x004fda00000e0000 */
[----:B------:R-:W-:-:S06]  /*12ec0*/  ULOP3.LUT UR4, UR4, 0x2, URZ, 0xfc, !UPT ;  /* 0x0000000204047892 */ /* 0x000fcc000f8efc3f */
[----:B------:R-:W-:-:S04]  /*12ed0*/  MOV R3, UR4 ;  /* 0x0000000400037c02 */ /* 0x000fc80008000f00 */
[----:B------:R-:W-:-:S13]  /*12ee0*/  ISETP.NE.AND P0, PT, R3, 0x3, PT ;  /* 0x000000030300780c */ /* 0x000fda0003f05270 */
[----:B------:R-:W-:Y:S05]  /*12ef0*/  @!P0 BRA `(.L_x_1127) ;  /* 0x0000000000048947 */ /* 0x000fea0003800000 */
[----:B------:R-:W-:Y:S01]  /*12f00*/  BPT.TRAP 0x1 ;  /* 0x000000040000795c */ /* 0x000fe20000300000 */
.L_x_1127:
[----:B------:R-:W-:Y:S01]  /*12f10*/  IMAD R5, R2, 0x8, R7 ;  /* 0x0000000802057824 */ /* 0x000fe200078e0207 */
[----:B------:R-:W-:Y:S01]  /*12f20*/  SHF.L.U32 R4, R0, 0x1f, RZ ;  /* 0x0000001f00047819 */ /* 0x000fe200000006ff */
[----:B------:R-:W-:-:S03]  /*12f30*/  VIADD R2, R2, 0x1 ;  /* 0x0000000102027836 */ /* 0x000fc60000000000 */
[----:B------:R-:W2:Y:S02]  /*12f40*/  SYNCS.PHASECHK.TRANS64.TRYWAIT P1, [R5+URZ+0x30840], R4 ;  /* 0x03084004050075a7 */ /* 0x000ea4000802017f */
[----:B------:R-:W-:-:S04]  /*12f50*/  ISETP.NE.AND P2, PT, R2, 0x2, PT ;  /* 0x000000020200780c */ /* 0x000fc80003f45270 */
[----:B------:R-:W-:Y:S01]  /*12f60*/  SEL R3, RZ, 0x1, P2 ;  /* 0x00000001ff037807 */ /* 0x000fe20001000000 */
[----:B--2---:R-:W-:Y:S08]  /*12f70*/  @!P1 BRA `(.L_x_1128) ;  /* 0x0000002800549947 */ /* 0x004ff00003800000 */
.L_x_1206:
[----:B------:R-:W-:Y:S02]  /*12f80*/  SEL R2, R2, RZ, P2 ;  /* 0x000000ff02027207 */ /* 0x000fe40001000000 */
[----:B------:R-:W-:Y:S01]  /*12f90*/  LOP3.LUT R0, R0, R3, RZ, 0x3c, !PT ;  /* 0x0000000300007212 */ /* 0x000fe200078e3cff */
[----:B------:R-:W-:Y:S06]  /*12fa0*/  @!P0 BRA `(.L_x_1129) ;  /* 0x0000000000048947 */ /* 0x000fec0003800000 */
[----:B------:R-:W-:Y:S01]  /*12fb0*/  BPT.TRAP 0x1 ;  /* 0x000000040000795c */ /* 0x000fe20000300000 */
.L_x_1129:
[----:B------:R-:W-:Y:S01]  /*12fc0*/  IMAD R3, R2, 0x8, R7 ;  /* 0x0000000802037824 */ /* 0x000fe200078e0207 */
[----:B------:R-:W-:-:S04]  /*12fd0*/  SHF.L.U32 R0, R0, 0x1f, RZ ;  /* 0x0000001f00007819 */ /* 0x000fc800000006ff */
[----:B------:R-:W3:Y:S02]  /*12fe0*/  SYNCS.PHASECHK.TRANS64.TRYWAIT P1, [R3+URZ+0x30840], R0 ;  /* 0x03084000030075a7 */ /* 0x000ee4000802017f */
[----:B---3--:R-:W-:Y:S05]  /*12ff0*/  @!P1 BRA `(.L_x_1130) ;  /* 0x0000002800489947 */ /* 0x008fea0003800000 */
.L_x_1207:
[----:B------:R-:W-:Y:S05]  /*13000*/  @!P0 BRA `(.L_x_1131) ;  /* 0x0000000000048947 */ /* 0x000fea0003800000 */
[----:B------:R-:W-:Y:S01]  /*13010*/  BPT.TRAP 0x1 ;  /* 0x000000040000795c */ /* 0x000fe20000300000 */
.L_x_1131:
[----:B------:R-:W4:Y:S02]  /*13020*/  SYNCS.PHASECHK.TRANS64.TRYWAIT P1, [R5+URZ+0x30860], R4 ;  /* 0x03086004050075a7 */ /* 0x000f24000802017f */
[----:B----4-:R-:W-:Y:S05]  /*13030*/  @!P1 BRA `(.L_x_1132) ;  /* 0x00000028004c9947 */ /* 0x010fea0003800000 */
.L_x_1208:
[----:B------:R-:W-:Y:S05]  /*13040*/  @!P0 BRA `(.L_x_1133) ;  /* 0x0000000000048947 */ /* 0x000fea0003800000 */
[----:B------:R-:W-:Y:S01]  /*13050*/  BPT.TRAP 0x1 ;  /* 0x000000040000795c */ /* 0x000fe20000300000 */
.L_x_1133:
[----:B------:R0:W0:Y:S02]  /*13060*/  SYNCS.PHASECHK.TRANS64.TRYWAIT P0, [R3+URZ+0x30860], R0 ;  /* 0x03086000030075a7 */ /* 0x000024000800017f */
[----:B0-----:R-:W-:Y:S05]  /*13070*/  @!P0 NANOSLEEP.SYNCS 0x989680 ;  /* 0x009896800000895d */ /* 0x001fea0003900000 */
[----:B------:R-:W0:Y:S02]  /*13080*/  @!P0 SYNCS.PHASECHK.TRANS64 P0, [R3+URZ+0x30860], R0 ;  /* 0x03086000030085a7 */ /* 0x000e24000800007f */
[----:B0-----:R-:W-:Y:S05]  /*13090*/  @!P0 BRA `(.L_x_1133) ;  /* 0xfffffffc00f08947 */ /* 0x001fea000383ffff */
.L_x_991:
[----:B------:R-:W-:Y:S05]  /*130a0*/  BSYNC B6 ;  /* 0x0000000000067941 */ /* 0x000fea0003800000 */
.L_x_988:
[----:B------:R-:W-:Y:S05]  /*130b0*/  EXIT ;  /* 0x000000000000794d */ /* 0x000fea0003800000 */
.L_x_1001:
[----:B------:R-:W-:-:S13]  /*130c0*/  R2UR UR4, R16 ;  /* 0x00000000100472ca */ /* 0x000fda00000e0000 */
[----:B0-----:R-:W-:-:S04]  /*130d0*/  IMAD.U32 R3, RZ, RZ, UR4 ;  /* 0x00000004ff037e24 */ /* 0x001fc8000f8e00ff */
[----:B------:R0:W1:Y:S03]  /*130e0*/  SYNCS.PHASECHK.TRANS64.TRYWAIT P0, [R3+URZ+0x30800], R0 ;  /* 0x03080000030075a7 */ /* 0x000066000800017f */
[----:B-1----:R-:W-:Y:S05]  /*130f0*/  @!P0 NANOSLEEP.SYNCS 0x989680 ;  /* 0x009896800000895d */ /* 0x002fea0003900000 */
[----:B------:R-:W1:Y:S02]  /*13100*/  @!P0 SYNCS.PHASECHK.TRANS64 P0, [R3+URZ+0x30800], R0 ;  /* 0x03080000030085a7 */ /* 0x000e64000800007f */
[----:B-1----:R-:W-:Y:S05]  /*13110*/  @!P0 BRA `(.L_x_1001) ;  /* 0xfffffffc00e88947 */ /* 0x002fea000383ffff */
[----:B------:R-:W-:Y:S05]  /*13120*/  BRA `(.L_x_1134) ;  /* 0xfffffee800187947 */ /* 0x000fea000383ffff */
.L_x_1005:
[----:B------:R-:W-:-:S13]  /*13130*/  R2UR UR4, R16 ;  /* 0x00000000100472ca */ /* 0x000fda00000e0000 */
[----:B0-----:R-:W-:-:S04]  /*13140*/  MOV R3, UR4 ;  /* 0x0000000400037c02 */ /* 0x001fc80008000f00 */
[----:B------:R0:W2:Y:S03]  /*13150*/  SYNCS.PHASECHK.TRANS64.TRYWAIT P1, [R3+URZ+0x30830], R0 ;  /* 0x03083000030075a7 */ /* 0x0000a6000802017f */
[----:B--2---:R-:W-:Y:S05]  /*13160*/  @!P1 NANOSLEEP.SYNCS 0x989680 ;  /* 0x009896800000995d */ /* 0x004fea0003900000 */
[----:B------:R-:W2:Y:S02]  /*13170*/  @!P1 SYNCS.PHASECHK.TRANS64 P1, [R3+URZ+0x30830], R0 ;  /* 0x03083000030095a7 */ /* 0x000ea4000802007f */
[----:B--2---:R-:W-:Y:S05]  /*13180*/  @!P1 BRA `(.L_x_1005) ;  /* 0xfffffffc00e89947 */ /* 0x004fea000383ffff */
[----:B------:R-:W-:Y:S05]  /*13190*/  BRA `(.L_x_1004) ;  /* 0xfffffee800407947 */ /* 0x000fea000383ffff */
.L_x_1022:
[----:B-1----:R-:W-:-:S04]  /*131a0*/  IMAD.U32 R4, RZ, RZ, UR7 ;  /* 0x00000007ff047e24 */ /* 0x002fc8000f8e00ff */
[----:B------:R1:W2:Y:S03]  /*131b0*/  SYNCS.PHASECHK.TRANS64.TRYWAIT P1, [R4+URZ+0x30830], R3 ;  /* 0x03083003040075a7 */ /* 0x0002a6000802017f */
[----:B--2---:R-:W-:Y:S05]  /*131c0*/  @!P1 NANOSLEEP.SYNCS 0x989680 ;  /* 0x009896800000995d */ /* 0x004fea0003900000 */
[----:B------:R-:W2:Y:S02]  /*131d0*/  @!P1 SYNCS.PHASECHK.TRANS64 P1, [R4+URZ+0x30830], R3 ;  /* 0x03083003040095a7 */ /* 0x000ea4000802007f */
[----:B--2---:R-:W-:Y:S05]  /*131e0*/  @!P1 BRA `(.L_x_1022) ;  /* 0xfffffffc00ec9947 */ /* 0x004fea000383ffff */
[----:B------:R-:W-:Y:S05]  /*131f0*/  BRA `(.L_x_1021) ;  /* 0xffffff1400387947 */ /* 0x000fea000383ffff */
.L_x_1026:
[----:B-1----:R-:W-:-:S04]  /*13200*/  IMAD.U32 R3, RZ, RZ, UR6 ;  /* 0x00000006ff037e24 */ /* 0x002fc8000f8e00ff */
[----:B------:R1:W2:Y:S03]  /*13210*/  SYNCS.PHASECHK.TRANS64.TRYWAIT P1, [R3+URZ+0x30850], R0 ;  /* 0x03085000030075a7 */ /* 0x0002a6000802017f */
[----:B--2---:R-:W-:Y:S05]  /*13220*/  @!P1 NANOSLEEP.SYNCS 0x989680 ;  /* 0x009896800000995d */ /* 0x004fea0003900000 */
[----:B------:R-:W2:Y:S02]  /*13230*/  @!P1 SYNCS.PHASECHK.TRANS64 P1, [R3+URZ+0x30850], R0 ;  /* 0x03085000030095a7 */ /* 0x000ea4000802007f */
[----:B--2---:R-:W-:Y:S05]  /*13240*/  @!P1 BRA `(.L_x_1026) ;  /* 0xfffffffc00ec9947 */ /* 0x004fea000383ffff */
[----:B------:R-:W-:Y:S05]  /*13250*/  BRA `(.L_x_1025) ;  /* 0xffffff2000d87947 */ /* 0x000fea000383ffff */
.L_x_1045:
[----:B-1----:R-:W-:-:S04]  /*13260*/  IMAD.U32 R4, RZ, RZ, UR5 ;  /* 0x00000005ff047e24 */ /* 0x002fc8000f8e00ff */
[----:B------:R1:W2:Y:S03]  /*13270*/  SYNCS.PHASECHK.TRANS64.TRYWAIT P1, [R4+URZ+0x30830], R3 ;  /* 0x03083003040075a7 */ /* 0x0002a6000802017f */
[----:B--2---:R-:W-:Y:S05]  /*13280*/  @!P1 NANOSLEEP.SYNCS 0x989680 ;  /* 0x009896800000995d */ /* 0x004fea0003900000 */
[----:B------:R-:W2:Y:S02]  /*13290*/  @!P1 SYNCS.PHASECHK.TRANS64 P1, [R4+URZ+0x30830], R3 ;  /* 0x03083003040095a7 */ /* 0x000ea4000802007f */
[----:B--2---:R-:W-:Y:S05]  /*132a0*/  @!P1 BRA `(.L_x_1045) ;  /* 0xfffffffc00ec9947 */ /* 0x004fea000383ffff */
[----:B------:R-:W-:Y:S05]  /*132b0*/  BRA `(.L_x_1044) ;  /* 0xffffff4000207947 */ /* 0x000fea000383ffff */
.L_x_1049:
[----:B01----:R-:W-:-:S04]  /*132c0*/  IMAD.U32 R3, RZ, RZ, UR5 ;  /* 0x00000005ff037e24 */ /* 0x003fc8000f8e00ff */
[----:B------:R0:W1:Y:S03]  /*132d0*/  SYNCS.PHASECHK.TRANS64.TRYWAIT P1, [R3+URZ+0x30850], R0 ;  /* 0x03085000030075a7 */ /* 0x000066000802017f */
[----:B-1----:R-:W-:Y:S05]  /*132e0*/  @!P1 NANOSLEEP.SYNCS 0x989680 ;  /* 0x009896800000995d */ /* 0x002fea0003900000 */
[----:B------:R-:W1:Y:S02]  /*132f0*/  @!P1 SYNCS.PHASECHK.TRANS64 P1, [R3+URZ+0x30850], R0 ;  /* 0x03085000030095a7 */ /* 0x000e64000802007f */
[----:B-1----:R-:W-:Y:S05]  /*13300*/  @!P1 BRA `(.L_x_1049) ;  /* 0xfffffffc00ec9947 */ /* 0x002fea000383ffff */
[----:B------:R-:W-:Y:S05]  /*13310*/  BRA `(.L_x_1048) ;  /* 0xffffff4c00a07947 */ /* 0x000fea000383ffff */
.L_x_1057:
[----:B-1----:R-:W-:-:S04]  /*13320*/  MOV R4, UR7 ;  /* 0x0000000700047c02 */ /* 0x002fc80008000f00 */
[----:B------:R1:W2:Y:S03]  /*13330*/  SYNCS.PHASECHK.TRANS64.TRYWAIT P1, [R4+URZ+0x30830], R3 ;  /* 0x03083003040075a7 */ /* 0x0002a6000802017f */
[----:B--2---:R-:W-:Y:S05]  /*13340*/  @!P1 NANOSLEEP.SYNCS 0x989680 ;  /* 0x009896800000995d */ /* 0x004fea0003900000 */
[----:B------:R-:W2:Y:S02]  /*13350*/  @!P1 SYNCS.PHASECHK.TRANS64 P1, [R4+URZ+0x30830], R3 ;  /* 0x03083003040095a7 */ /* 0x000ea4000802007f */
[----:B--2---:R-:W-:Y:S05]  /*13360*/  @!P1 BRA `(.L_x_1057) ;  /* 0xfffffffc00ec9947 */ /* 0x004fea000383ffff */
[----:B------:R-:W-:Y:S05]  /*13370*/  BRA `(.L_x_1056) ;  /* 0xffffff5c00507947 */ /* 0x000fea000383ffff */
.L_x_1061:
[----:B01----:R-:W-:-:S04]  /*13380*/  IMAD.U32 R3, RZ, RZ, UR5 ;  /* 0x00000005ff037e24 */ /* 0x003fc8000f8e00ff */
[----:B------:R0:W1:Y:S03]  /*13390*/  SYNCS.PHASECHK.TRANS64.TRYWAIT P1, [R3+URZ+0x30850], R0 ;  /* 0x03085000030075a7 */ /* 0x000066000802017f */
[----:B-1----:R-:W-:Y:S05]  /*133a0*/  @!P1 NANOSLEEP.SYNCS 0x989680 ;  /* 0x009896800000995d */ /* 0x002fea0003900000 */
[----:B------:R-:W1:Y:S02]  /*133b0*/  @!P1 SYNCS.PHASECHK.TRANS64 P1, [R3+URZ+0x30850], R0 ;  /* 0x03085000030095a7 */ /* 0x000e64000802007f */
[----:B-1----:R-:W-:Y:S05]  /*133c0*/  @!P1 BRA `(.L_x_1061) ;  /* 0xfffffffc00ec9947 */ /* 0x002fea000383ffff */
[----:B------:R-:W-:Y:S05]  /*133d0*/  BRA `(.L_x_1060) ;  /* 0xffffff6800d47947 */ /* 0x000fea000383ffff */
.L_x_1076:
[----:B-1----:R-:W-:-:S04]  /*133e0*/  IMAD.U32 R5, RZ, RZ, UR5 ;  /* 0x00000005ff057e24 */ /* 0x002fc8000f8e00ff */
[----:B------:R1:W2:Y:S03]  /*133f0*/  SYNCS.PHASECHK.TRANS64.TRYWAIT P1, [R5+URZ+0x30850], R0 ;  /* 0x03085000050075a7 */ /* 0x0002a6000802017f */
[----:B--2---:R-:W-:Y:S05]  /*13400*/  @!P1 NANOSLEEP.SYNCS 0x989680 ;  /* 0x009896800000995d */ /* 0x004fea0003900000 */
[----:B------:R-:W2:Y:S02]  /*13410*/  @!P1 SYNCS.PHASECHK.TRANS64 P1, [R5+URZ+0x30850], R0 ;  /* 0x03085000050095a7 */ /* 0x000ea4000802007f */
[----:B--2---:R-:W-:Y:S05]  /*13420*/  @!P1 BRA `(.L_x_1076) ;  /* 0xfffffffc00ec9947 */ /* 0x004fea000383ffff */
[----:B------:R-:W-:Y:S05]  /*13430*/  BRA `(.L_x_1075) ;  /* 0xffffff8c00407947 */ /* 0x000fea000383ffff */
.L_x_1094:
[----:B------:R-:W-:Y:S01]  /*13440*/  IMAD.MOV.U32 R13, RZ, RZ, R18 ;  /* 0x000000ffff0d7224 */ /* 0x000fe200078e0012 */
[----:B------:R-:W-:Y:S01]  /*13450*/  MOV R11, 0x1f ;  /* 0x0000001f000b7802 */ /* 0x000fe20000000f00 */
[----:B------:R-:W-:Y:S02]  /*13460*/  IMAD.MOV.U32 R12, RZ, RZ, RZ ;  /* 0x000000ffff0c7224 */ /* 0x000fe400078e00ff */
[----:B------:R-:W-:-:S07]  /*13470*/  IMAD.MOV.U32 R15, RZ, RZ, -0x1 ;  /* 0xffffffffff0f7424 */ /* 0x000fce00078e00ff */
[----:B-----5:R-:W-:Y:S05]  /*13480*/  WARPSYNC.COLLECTIVE R15, `(.L_x_1135) ;  /* 0x000000000f087348 */ /* 0x020fea0003c00000 */
[----:B------:R0:W1:Y:S02]  /*13490*/  SHFL.IDX P6, R14, R13, R12, R11 ;  /* 0x0000000c0d0e7389 */ /* 0x00006400000c000b */
[----:B01---5:R-:W-:Y:S01]  /*134a0*/  ENDCOLLECTIVE ;  /* 0x000000000000791b */ /* 0x023fe20003800000 */
.L_x_1135:
[----:B------:R-:W-:Y:S05]  /*134b0*/  BRA `(.L_x_1136) ;  /* 0xffffffcc00ec7947 */ /* 0x000fea000383ffff */
.L_x_1096:
[----:B0-----:R-:W-:-:S04]  /*134c0*/  IMAD.U32 R3, RZ, RZ, UR45 ;  /* 0x0000002dff037e24 */ /* 0x001fc8000f8e00ff */
[----:B------:R0:W1:Y:S03]  /*134d0*/  SYNCS.PHASECHK.TRANS64.TRYWAIT P0, [R3+URZ+0x30840], R2 ;  /* 0x03084002030075a7 */ /* 0x000066000800017f */
[----:B-1----:R-:W-:Y:S05]  /*134e0*/  @!P0 NANOSLEEP.SYNCS 0x989680 ;  /* 0x009896800000895d */ /* 0x002fea0003900000 */
[----:B------:R-:W1:Y:S02]  /*134f0*/  @!P0 SYNCS.PHASECHK.TRANS64 P0, [R3+URZ+0x30840], R2 ;  /* 0x03084002030085a7 */ /* 0x000e64000800007f */
[----:B-1----:R-:W-:Y:S05]  /*13500*/  @!P0 BRA `(.L_x_1096) ;  /* 0xfffffffc00ec8947 */ /* 0x002fea000383ffff */
[----:B------:R-:W-:Y:S05]  /*13510*/  BRA `(.L_x_1137) ;  /* 0xffffffd000807947 */ /* 0x000fea000383ffff */
.L_x_1097:
        /* <DEDUP_REMOVED lines=8> */
.L_x_1139:
[----:B------:R-:W-:Y:S05]  /*135a0*/  BSYNC B0 ;  /* 0x0000000000007941 */ /* 0x000fea0003800000 */
.L_x_1138:
[----:B------:R-:W-:Y:S01]  /*135b0*/  IMAD.MOV.U32 R13, RZ, RZ, R6 ;  /* 0x000000ffff0d7224 */ /* 0x000fe200078e0006 */
[----:B------:R-:W-:Y:S01]  /*135c0*/  MOV R11, 0x181f ;  /* 0x0000181f000b7802 */ /* 0x000fe20000000f00 */
[----:B------:R-:W-:Y:S01]  /*135d0*/  IMAD.MOV.U32 R12, RZ, RZ, RZ ;  /* 0x000000ffff0c7224 */ /* 0x000fe200078e00ff */
[----:B------:R-:W-:Y:S01]  /*135e0*/  @P0 LEA R9, R30, UR45, 0x1 ;  /* 0x0000002d1e090c11 */ /* 0x000fe2000f8e08ff */
[----:B------:R-:W-:Y:S02]  /*135f0*/  IMAD.MOV.U32 R15, RZ, RZ, -0x1 ;  /* 0xffffffffff0f7424 */ /* 0x000fe400078e00ff */
[----:B------:R-:W-:-:S07]  /*13600*/  IMAD.MOV.U32 R3, RZ, RZ, R14 ;  /* 0x000000ffff037224 */ /* 0x000fce00078e000e */
[----:B------:R-:W-:Y:S05]  /*13610*/  WARPSYNC.COLLECTIVE R15, `(.L_x_1140) ;  /* 0x000000000f087348 */ /* 0x000fea0003c00000 */
[----:B------:R0:W1:Y:S02]  /*13620*/  SHFL.IDX P6, R14, R13, R12, R11 ;  /* 0x0000000c0d0e7389 */ /* 0x00006400000c000b */
[----:B01----:R-:W-:Y:S01]  /*13630*/  ENDCOLLECTIVE ;  /* 0x000000000000791b */ /* 0x003fe20003800000 */
.L_x_1140:
[----:B------:R-:W-:Y:S02]  /*13640*/  IMAD.MOV.U32 R13, RZ, RZ, R7 ;  /* 0x000000ffff0d7224 */ /* 0x000fe400078e0007 */
[----:B------:R-:W-:Y:S02]  /*13650*/  IMAD.MOV.U32 R12, RZ, RZ, 0x1 ;  /* 0x00000001ff0c7424 */ /* 0x000fe400078e00ff */
[----:B------:R-:W-:-:S07]  /*13660*/  IMAD.MOV.U32 R2, RZ, RZ, R14 ;  /* 0x000000ffff027224 */ /* 0x000fce00078e000e */
[----:B------:R-:W-:Y:S05]  /*13670*/  WARPSYNC.COLLECTIVE R15, `(.L_x_1141) ;  /* 0x000000000f087348 */ /* 0x000fea0003c00000 */
[----:B------:R0:W1:Y:S02]  /*13680*/  SHFL.IDX P6, R14, R13, R12, R11 ;  /* 0x0000000c0d0e7389 */ /* 0x00006400000c000b */
[----:B01----:R-:W-:Y:S01]  /*13690*/  ENDCOLLECTIVE ;  /* 0x000000000000791b */ /* 0x003fe20003800000 */
.L_x_1141:
[----:B------:R-:W-:-:S05]  /*136a0*/  @P0 IMAD.WIDE.U32 R2, R25, 0x2, R2 ;  /* 0x0000000219020825 */ /* 0x000fca00078e0002 */
[----:B------:R-:W-:Y:S01]  /*136b0*/  @!PT LDS RZ, [RZ] ;  /* 0x00000000fffff984 */ /* 0x000fe20000000800 */
[----:B------:R-:W-:Y:S01]  /*136c0*/  @!PT LDS RZ, [RZ] ;  /* 0x00000000fffff984 */ /* 0x000fe20000000800 */
[----:B------:R-:W-:Y:S01]  /*136d0*/  @!PT LDS RZ, [RZ] ;  /* 0x00000000fffff984 */ /* 0x000fe20000000800 */
[----:B------:R0:W-:Y:S04]  /*136e0*/  @P0 LDGSTS.E.BYPASS.LTC128B.128 [R9+0x20400], desc[UR60][R2.64], !P4 ;  /* 0x2040000002090fae */ /* 0x0001e8000e101d7c */
[----:B------:R0:W-:Y:S01]  /*136f0*/  @P0 LDGSTS.E.BYPASS.LTC128B.128 [R9+0x22400], desc[UR60][R2.64+0x80], !P3 ;  /* 0x2240008002090fae */ /* 0x0001e2000d901d7c */
[----:B------:R-:W-:-:S03]  /*13700*/  IMAD.MOV.U32 R13, RZ, RZ, R6 ;  /* 0x000000ffff0d7224 */ /* 0x000fc600078e0006 */
[----:B------:R0:W-:Y:S04]  /*13710*/  @P0 LDGSTS.E.BYPASS.LTC128B.128 [R9+0x24400], desc[UR60][R2.64+0x100], !P2 ;  /* 0x2440010002090fae */ /* 0x0001e8000d101d7c */
[----:B------:R0:W-:Y:S01]  /*13720*/  @P0 LDGSTS.E.BYPASS.LTC128B.128 [R9+0x26400], desc[UR60][R2.64+0x180], !P1 ;  /* 0x2640018002090fae */ /* 0x0001e2000c901d7c */
[----:B------:R-:W-:Y:S02]  /*13730*/  ISETP.GE.AND P0, PT, R0, 0x11, PT ;  /* 0x000000110000780c */ /* 0x000fe40003f06270 */
[----:B------:R-:W-:-:S11]  /*13740*/  MOV R5, R14 ;  /* 0x0000000e00057202 */ /* 0x000fd60000000f00 */
[----:B0-----:R-:W-:Y:S05]  /*13750*/  WARPSYNC.COLLECTIVE R15, `(.L_x_1142) ;  /* 0x000000000f087348 */ /* 0x001fea0003c00000 */
[----:B------:R1:W2:Y:S02]  /*13760*/  SHFL.IDX P6, R14, R13, R12, R11 ;  /* 0x0000000c0d0e7389 */ /* 0x0002a400000c000b */
[----:B012---:R-:W-:Y:S01]  /*13770*/  ENDCOLLECTIVE ;  /* 0x000000000000791b */ /* 0x007fe20003800000 */
.L_x_1142:
[----:B------:R-:W-:Y:S01]  /*13780*/  @P0 LEA R21, R30, UR45, 0x1 ;  /* 0x0000002d1e150c11 */ /* 0x000fe2000f8e08ff */
[----:B------:R-:W-:Y:S02]  /*13790*/  IMAD.MOV.U32 R13, RZ, RZ, R7 ;  /* 0x000000ffff0d7224 */ /* 0x000fe400078e0007 */
[----:B------:R-:W-:Y:S02]  /*137a0*/  IMAD.MOV.U32 R12, RZ, RZ, 0x2 ;  /* 0x00000002ff0c7424 */ /* 0x000fe400078e00ff */
[----:B------:R-:W-:-:S07]  /*137b0*/  IMAD.MOV.U32 R4, RZ, RZ, R14 ;  /* 0x000000ffff047224 */ /* 0x000fce00078e000e */
[----:B------:R-:W-:Y:S05]  /*137c0*/  WARPSYNC.COLLECTIVE R15, `(.L_x_1143) ;  /* 0x000000000f087348 */ /* 0x000fea0003c00000 */
[----:B------:R0:W1:Y:S02]  /*137d0*/  SHFL.IDX P6, R14, R13, R12, R11 ;  /* 0x0000000c0d0e7389 */ /* 0x00006400000c000b */
[----:B01----:R-:W-:Y:S01]  /*137e0*/  ENDCOLLECTIVE ;  /* 0x000000000000791b */ /* 0x003fe20003800000 */
.L_x_1143:
        /* <DEDUP_REMOVED lines=14> */
.L_x_1144:
[----:B------:R-:W-:Y:S01]  /*138d0*/  @P0 LEA R9, R30, UR45, 0x1 ;  /* 0x0000002d1e090c11 */ /* 0x000fe2000f8e08ff */
[----:B------:R-:W-:Y:S02]  /*138e0*/  IMAD.MOV.U32 R13, RZ, RZ, R7 ;  /* 0x000000ffff0d7224 */ /* 0x000fe400078e0007 */
[----:B------:R-:W-:Y:S02]  /*138f0*/  IMAD.MOV.U32 R12, RZ, RZ, 0x3 ;  /* 0x00000003ff0c7424 */ /* 0x000fe400078e00ff */
[----:B------:R-:W-:-:S07]  /*13900*/  IMAD.MOV.U32 R2, RZ, RZ, R14 ;  /* 0x000000ffff027224 */ /* 0x000fce00078e000e */
[----:B------:R-:W-:Y:S05]  /*13910*/  WARPSYNC.COLLECTIVE R15, `(.L_x_1145) ;  /* 0x000000000f087348 */ /* 0x000fea0003c00000 */
[----:B------:R0:W1:Y:S02]  /*13920*/  SHFL.IDX P6, R14, R13, R12, R11 ;  /* 0x0000000c0d0e7389 */ /* 0x00006400000c000b */
[----:B01----:R-:W-:Y:S01]  /*13930*/  ENDCOLLECTIVE ;  /* 0x000000000000791b */ /* 0x003fe20003800000 */
.L_x_1145:
        /* <DEDUP_REMOVED lines=9> */
[----:B------:R-:W-:-:S07]  /*139d0*/  MOV R4, R14 ;  /* 0x0000000e00047202 */ /* 0x000fce0000000f00 */
[----:B0-----:R-:W-:Y:S05]  /*139e0*/  WARPSYNC.COLLECTIVE R15, `(.L_x_1146) ;  /* 0x000000000f087348 */ /* 0x001fea0003c00000 */
[----:B------:R1:W2:Y:S02]  /*139f0*/  SHFL.IDX P6, R14, R13, R12, R11 ;  /* 0x0000000c0d0e7389 */ /* 0x0002a400000c000b */
[----:B012---:R-:W-:Y:S01]  /*13a00*/  ENDCOLLECTIVE ;  /* 0x000000000000791b */ /* 0x007fe20003800000 */
.L_x_1146:
[----:B------:R-:W-:Y:S05]  /*13a10*/  BRA `(.L_x_1147) ;  /* 0xffffffd000407947 */ /* 0x000fea000383ffff */
.L_x_1100:
[----:B------:R-:W-:Y:S01]  /*13a20*/  IMAD.MOV.U32 R13, RZ, RZ, R6 ;  /* 0x000000ffff0d7224 */ /* 0x000fe200078e0006 */
[----:B------:R-:W-:Y:S01]  /*13a30*/  MOV R15, 0xffffffff ;  /* 0xffffffff000f7802 */ /* 0x000fe20000000f00 */
[----:B------:R-:W-:Y:S02]  /*13a40*/  IMAD.MOV.U32 R12, RZ, RZ, RZ ;  /* 0x000000ffff0c7224 */ /* 0x000fe400078e00ff */
[----:B------:R-:W-:Y:S02]  /*13a50*/  IMAD.MOV.U32 R11, RZ, RZ, 0x181f ;  /* 0x0000181fff0b7424 */ /* 0x000fe400078e00ff */
[----:B------:R-:W-:-:S07]  /*13a60*/  VIADD R8, R28, UR40 ;  /* 0x000000281c087c36 */ /* 0x000fce0008000000 */
[----:B------:R-:W-:Y:S05]  /*13a70*/  WARPSYNC.COLLECTIVE R15, `(.L_x_1148) ;  /* 0x000000000f087348 */ /* 0x000fea0003c00000 */
[----:B------:R0:W1:Y:S02]  /*13a80*/  SHFL.IDX P6, R14, R13, R12, R11 ;  /* 0x0000000c0d0e7389 */ /* 0x00006400000c000b */
[----:B01----:R-:W-:Y:S01]  /*13a90*/  ENDCOLLECTIVE ;  /* 0x000000000000791b */ /* 0x003fe20003800000 */
.L_x_1148:
[----:B------:R-:W-:Y:S01]  /*13aa0*/  IADD3 R4, R8, 0x10, RZ ;  /* 0x0000001008047810 */ /* 0x000fe20007ffe0ff */
[----:B------:R-:W-:Y:S02]  /*13ab0*/  IMAD.MOV.U32 R13, RZ, RZ, R0 ;  /* 0x000000ffff0d7224 */ /* 0x000fe400078e0000 */
[----:B------:R-:W-:-:S07]  /*13ac0*/  IMAD.MOV.U32 R3, RZ, RZ, R14 ;  /* 0x000000ffff037224 */ /* 0x000fce00078e000e */
[----:B------:R-:W-:Y:S05]  /*13ad0*/  WARPSYNC.COLLECTIVE R15, `(.L_x_1149) ;  /* 0x000000000f087348 */ /* 0x000fea0003c00000 */
[----:B------:R0:W1:Y:S02]  /*13ae0*/  SHFL.IDX P6, R14, R13, R12, R11 ;  /* 0x0000000c0d0e7389 */ /* 0x00006400000c000b */
[----:B01----:R-:W-:Y:S01]  /*13af0*/  ENDCOLLECTIVE ;  /* 0x000000000000791b */ /* 0x003fe20003800000 */
.L_x_1149:
[----:B------:R-:W-:Y:S02]  /*13b00*/  ULDC UR4, c[0x0][0x288] ;  /* 0x0000a20000047ab9 */ /* 0x000fe40000000800 */
[----:B------:R-:W-:-:S05]  /*13b10*/  IMAD R7, R7, UR4, RZ ;  /* 0x0000000407077c24 */ /* 0x000fca000f8e02ff */
[----:B------:R-:W-:Y:S01]  /*13b20*/  ISETP.GE.AND P0, PT, R8, R7, PT ;  /* 0x000000070800720c */ /* 0x000fe20003f06270 */
[----:B------:R-:W-:Y:S02]  /*13b30*/  IMAD.MOV.U32 R13, RZ, RZ, R6 ;  /* 0x000000ffff0d7224 */ /* 0x000fe400078e0006 */
[----:B------:R-:W-:-:S10]  /*13b40*/  IMAD.MOV.U32 R12, RZ, RZ, 0x1 ;  /* 0x00000001ff0c7424 */ /* 0x000fd400078e00ff */
[----:B------:R-:W-:Y:S01]  /*13b50*/  @!P0 LEA R9, R30, UR45, 0x1 ;  /* 0x0000002d1e098c11 */ /* 0x000fe2000f8e08ff */
[----:B------:R-:W-:-:S07]  /*13b60*/  IMAD.MOV.U32 R2, RZ, RZ, R14 ;  /* 0x000000ffff027224 */ /* 0x000fce00078e000e */
[----:B------:R-:W-:Y:S05]  /*13b70*/  WARPSYNC.COLLECTIVE R15, `(.L_x_1150) ;  /* 0x000000000f087348 */ /* 0x000fea0003c00000 */
[----:B------:R0:W1:Y:S02]  /*13b80*/  SHFL.IDX P6, R14, R13, R12, R11 ;  /* 0x0000000c0d0e7389 */ /* 0x00006400000c000b */
[----:B01----:R-:W-:Y:S01]  /*13b90*/  ENDCOLLECTIVE ;  /* 0x000000000000791b */ /* 0x003fe20003800000 */
.L_x_1150:
[----:B------:R-:W-:-:S05]  /*13ba0*/  @!P0 IMAD.WIDE.U32 R2, R25, 0x2, R2 ;  /* 0x0000000219028825 */ /* 0x000fca00078e0002 */
        /* <DEDUP_REMOVED lines=8> */
[----:B------:R-:W-:Y:S01]  /*13c30*/  ISETP.GE.AND P0, PT, R4, R7, PT ;  /* 0x000000070400720c */ /* 0x000fe20003f06270 */
[----:B------:R-:W-:-:S12]  /*13c40*/  IMAD.MOV.U32 R5, RZ, RZ, R14 ;  /* 0x000000ffff057224 */ /* 0x000fd800078e000e */
[----:B0-----:R-:W-:Y:S05]  /*13c50*/  WARPSYNC.COLLECTIVE R15, `(.L_x_1151) ;  /* 0x000000000f087348 */ /* 0x001fea0003c00000 */
[----:B------:R1:W2:Y:S02]  /*13c60*/  SHFL.IDX P6, R14, R13, R12, R11 ;  /* 0x0000000c0d0e7389 */ /* 0x0002a400000c000b */
[----:B012---:R-:W-:Y:S01]  /*13c70*/  ENDCOLLECTIVE ;  /* 0x000000000000791b */ /* 0x007fe20003800000 */
.L_x_1151:
[----:B------:R-:W-:Y:S01]  /*13c80*/  VIADD R2, R8, 0x20 ;  /* 0x0000002008027836 */ /* 0x000fe20000000000 */
[----:B------:R-:W-:Y:S01]  /*13c90*/  @!P0 LEA R21, R30, UR45, 0x1 ;  /* 0x0000002d1e158c11 */ /* 0x000fe2000f8e08ff */
[----:B------:R-:W-:Y:S02]  /*13ca0*/  IMAD.MOV.U32 R13, RZ, RZ, R6 ;  /* 0x000000ffff0d7224 */ /* 0x000fe400078e0006 */
[----:B------:R-:W-:Y:S01]  /*13cb0*/  IMAD.MOV.U32 R12, RZ, RZ, 0x2 ;  /* 0x00000002ff0c7424 */ /* 0x000fe200078e00ff */
[----:B------:R-:W-:-:S07]  /*13cc0*/  MOV R4, R14 ;  /* 0x0000000e00047202 */ /* 0x000fce0000000f00 */
[----:B------:R-:W-:Y:S05]  /*13cd0*/  WARPSYNC.COLLECTIVE R15, `(.L_x_1152) ;  /* 0x000000000f087348 */ /* 0x000fea0003c00000 */
[----:B------:R0:W1:Y:S02]  /*13ce0*/  SHFL.IDX P6, R14, R13, R12, R11 ;  /* 0x0000000c0d0e7389 */ /* 0x00006400000c000b */
[----:B01----:R-:W-:Y:S01]  /*13cf0*/  ENDCOLLECTIVE ;  /* 0x000000000000791b */ /* 0x003fe20003800000 */
.L_x_1152:
[----:B------:R-:W-:-:S05]  /*13d00*/  @!P0 IMAD.WIDE.U32 R4, R25, 0x2, R4 ;  /* 0x0000000219048825 */ /* 0x000fca00078e0004 */
[----:B------:R-:W-:Y:S01]  /*13d10*/  @!PT LDS RZ, [RZ] ;  /* 0x00000000fffff984 */ /* 0x000fe20000000800 */
[----:B------:R-:W-:Y:S01]  /*13d20*/  @!PT LDS RZ, [RZ] ;  /* 0x00000000fffff984 */ /* 0x000fe20000000800 */
[----:B------:R-:W-:Y:S01]  /*13d30*/  @!PT LDS RZ, [RZ] ;  /* 0x00000000fffff984 */ /* 0x000fe20000000800 */
[----:B------:R0:W-:Y:S04]  /*13d40*/  @!P0 LDGSTS.E.BYPASS.LTC128B.128 [R21+0x10c00], desc[UR60][R4.64], !P4 ;  /* 0x10c0000004158fae */ /* 0x0001e8000e101d7c */
[----:B------:R0:W-:Y:S01]  /*13d50*/  @!P0 LDGSTS.E.BYPASS.LTC128B.128 [R21+0x14c00], desc[UR60][R4.64+0x80], !P3 ;  /* 0x14c0008004158fae */ /* 0x0001e2000d901d7c */
[----:B------:R-:W-:-:S03]  /*13d60*/  MOV R13, R0 ;  /* 0x00000000000d7202 */ /* 0x000fc60000000f00 */
[----:B------:R0:W-:Y:S04]  /*13d70*/  @!P0 LDGSTS.E.BYPASS.LTC128B.128 [R21+0x18c00], desc[UR60][R4.64+0x100], !P2 ;  /* 0x18c0010004158fae */ /* 0x0001e8000d101d7c */
[----:B------:R0:W-:Y:S01]  /*13d80*/  @!P0 LDGSTS.E.BYPASS.LTC128B.128 [R21+0x1cc00], desc[UR60][R4.64+0x180], !P1 ;  /* 0x1cc0018004158fae */ /* 0x0001e2000c901d7c */
[----:B------:R-:W-:Y:S01]  /*13d90*/  ISETP.GE.AND P0, PT, R2, R7, PT ;  /* 0x000000070200720c */ /* 0x000fe20003f06270 */
[----:B------:R-:W-:-:S12]  /*13da0*/  IMAD.MOV.U32 R3, RZ, RZ, R14 ;  /* 0x000000ffff037224 */ /* 0x000fd800078e000e */
[----:B0-----:R-:W-:Y:S05]  /*13db0*/  WARPSYNC.COLLECTIVE R15, `(.L_x_1153) ;  /* 0x000000000f087348 */ /* 0x001fea0003c00000 */
[----:B------:R1:W2:Y:S02]  /*13dc0*/  SHFL.IDX P6, R14, R13, R12, R11 ;  /* 0x0000000c0d0e7389 */ /* 0x0002a400000c000b */
[----:B012---:R-:W-:Y:S01]  /*13dd0*/  ENDCOLLECTIVE ;  /* 0x000000000000791b */ /* 0x007fe20003800000 */
.L_x_1153:
[----:B------:R-:W-:Y:S01]  /*13de0*/  VIADD R4, R8, 0x30 ;  /* 0x0000003008047836 */ /* 0x000fe20000000000 */
[----:B------:R-:W-:Y:S01]  /*13df0*/  @!P0 LEA R9, R30, UR45, 0x1 ;  /* 0x0000002d1e098c11 */ /* 0x000fe2000f8e08ff */
[----:B------:R-:W-:Y:S02]  /*13e00*/  IMAD.MOV.U32 R13, RZ, RZ, R6 ;  /* 0x000000ffff0d7224 */ /* 0x000fe400078e0006 */
[----:B------:R-:W-:Y:S02]  /*13e10*/  IMAD.MOV.U32 R12, RZ, RZ, 0x3 ;  /* 0x00000003ff0c7424 */ /* 0x000fe400078e00ff */
[----:B------:R-:W-:-:S07]  /*13e20*/  IMAD.MOV.U32 R2, RZ, RZ, R14 ;  /* 0x000000ffff027224 */ /* 0x000fce00078e000e */
[----:B------:R-:W-:Y:S05]  /*13e30*/  WARPSYNC.COLLECTIVE R15, `(.L_x_1154) ;  /* 0x000000000f087348 */ /* 0x000fea0003c00000 */
[----:B------:R0:W1:Y:S02]  /*13e40*/  SHFL.IDX P6, R14, R13, R12, R11 ;  /* 0x0000000c0d0e7389 */ /* 0x00006400000c000b */
[----:B01----:R-:W-:Y:S01]  /*13e50*/  ENDCOLLECTIVE ;  /* 0x000000000000791b */ /* 0x003fe20003800000 */
.L_x_1154:
        /* <DEDUP_REMOVED lines=9> */
[----:B------:R-:W-:Y:S02]  /*13ef0*/  ISETP.GE.AND P0, PT, R4, R7, PT ;  /* 0x000000070400720c */ /* 0x000fe40003f06270 */
[----:B------:R-:W-:-:S11]  /*13f00*/  MOV R5, R14 ;  /* 0x0000000e00057202 */ /* 0x000fd60000000f00 */
[----:B0-----:R-:W-:Y:S05]  /*13f10*/  WARPSYNC.COLLECTIVE R15, `(.L_x_1155) ;  /* 0x000000000f087348 */ /* 0x001fea0003c00000 */
[----:B------:R1:W2:Y:S02]  /*13f20*/  SHFL.IDX P6, R14, R13, R12, R11 ;  /* 0x0000000c0d0e7389 */ /* 0x0002a400000c000b */
[----:B012---:R-:W-:Y:S01]  /*13f30*/  ENDCOLLECTIVE ;  /* 0x000000000000791b */ /* 0x007fe20003800000 */
.L_x_1155:
[----:B------:R-:W-:Y:S01]  /*13f40*/  VIADD R2, R8, 0x40 ;  /* 0x0000004008027836 */ /* 0x000fe20000000000 */
[----:B------:R-:W-:Y:S01]  /*13f50*/  @!P0 LEA R21, R30, UR45, 0x1 ;  /* 0x0000002d1e158c11 */ /* 0x000fe2000f8e08ff */
[----:B------:R-:W-:Y:S01]  /*13f60*/  IMAD.MOV.U32 R13, RZ, RZ, R6 ;  /* 0x000000ffff0d7224 */ /* 0x000fe200078e0006 */
[----:B------:R-:W-:Y:S01]  /*13f70*/  MOV R12, 0x4 ;  /* 0x00000004000c7802 */ /* 0x000fe20000000f00 */
[----:B------:R-:W-:-:S07]  /*13f80*/  IMAD.MOV.U32 R4, RZ, RZ, R14 ;  /* 0x000000ffff047224 */ /* 0x000fce00078e000e */
[----:B------:R-:W-:Y:S05]  /*13f90*/  WARPSYNC.COLLECTIVE R15, `(.L_x_1156) ;  /* 0x000000000f087348 */ /* 0x000fea0003c00000 */
[----:B------:R0:W1:Y:S02]  /*13fa0*/  SHFL.IDX P6, R14, R13, R12, R11 ;  /* 0x0000000c0d0e7389 */ /* 0x00006400000c000b */
[----:B01----:R-:W-:Y:S01]  /*13fb0*/  ENDCOLLECTIVE ;  /* 0x000000000000791b */ /* 0x003fe20003800000 */
.L_x_1156:
        /* <DEDUP_REMOVED lines=14> */
.L_x_1157:
[----:B------:R-:W-:Y:S01]  /*140a0*/  VIADD R4, R8, 0x50 ;  /* 0x0000005008047836 */ /* 0x000fe20000000000 */
[----:B------:R-:W-:Y:S02]  /*140b0*/  @!P0 LEA R9, R30, UR45, 0x1 ;  /* 0x0000002d1e098c11 */ /* 0x000fe4000f8e08ff */
[----:B------:R-:W-:Y:S01]  /*140c0*/  MOV R13, R6 ;  /* 0x00000006000d7202 */ /* 0x000fe20000000f00 */
[----:B------:R-:W-:Y:S02]  /*140d0*/  IMAD.MOV.U32 R12, RZ, RZ, 0x5 ;  /* 0x00000005ff0c7424 */ /* 0x000fe400078e00ff */
[----:B------:R-:W-:-:S07]  /*140e0*/  IMAD.MOV.U32 R2, RZ, RZ, R14 ;  /* 0x000000ffff027224 */ /* 0x000fce00078e000e */
[----:B------:R-:W-:Y:S05]  /*140f0*/  WARPSYNC.COLLECTIVE R15, `(.L_x_1158) ;  /* 0x000000000f087348 */ /* 0x000fea0003c00000 */
[----:B------:R0:W1:Y:S02]  /*14100*/  SHFL.IDX P6, R14, R13, R12, R11 ;  /* 0x0000000c0d0e7389 */ /* 0x00006400000c000b */
[----:B01----:R-:W-:Y:S01]  /*14110*/  ENDCOLLECTIVE ;  /* 0x000000000000791b */ /* 0x003fe20003800000 */
.L_x_1158:
        /* <DEDUP_REMOVED lines=14> */
.L_x_1159:
[----:B------:R-:W-:Y:S02]  /*14200*/  IADD3 R2, R8, 0x60, RZ ;  /* 0x0000006008027810 */ /* 0x000fe40007ffe0ff */
[----:B------:R-:W-:Y:S01]  /*14210*/  @!P0 LEA R21, R30, UR45, 0x1 ;  /* 0x0000002d1e158c11 */ /* 0x000fe2000f8e08ff */
[----:B------:R-:W-:Y:S02]  /*14220*/  IMAD.MOV.U32 R13, RZ, RZ, R6 ;  /* 0x000000ffff0d7224 */ /* 0x000fe400078e0006 */
[----:B------:R-:W-:Y:S02]  /*14230*/  IMAD.MOV.U32 R12, RZ, RZ, 0x6 ;  /* 0x00000006ff0c7424 */ /* 0x000fe400078e00ff */
[----:B------:R-:W-:-:S07]  /*14240*/  IMAD.MOV.U32 R4, RZ, RZ, R14 ;  /* 0x000000ffff047224 */ /* 0x000fce00078e000e */
[----:B------:R-:W-:Y:S05]  /*14250*/  WARPSYNC.COLLECTIVE R15, `(.L_x_1160) ;  /* 0x000000000f087348 */ /* 0x000fea0003c00000 */
[----:B------:R0:W1:Y:S02]  /*14260*/  SHFL.IDX P6, R14, R13, R12, R11 ;  /* 0x0000000c0d0e7389 */ /* 0x00006400000c000b */
[----:B01----:R-:W-:Y:S01]  /*14270*/  ENDCOLLECTIVE ;  /* 0x000000000000791b */ /* 0x003fe20003800000 */
.L_x_1160:
        /* <DEDUP_REMOVED lines=14> */
.L_x_1161:
[----:B------:R-:W-:Y:S01]  /*14360*/  @!P0 LEA R9, R30, UR45, 0x1 ;  /* 0x0000002d1e098c11 */ /* 0x000fe2000f8e08ff */
[----:B------:R-:W-:Y:S02]  /*14370*/  IMAD.MOV.U32 R13, RZ, RZ, R6 ;  /* 0x000000ffff0d7224 */ /* 0x000fe400078e0006 */
[----:B------:R-:W-:Y:S01]  /*14380*/  IMAD.MOV.U32 R12, RZ, RZ, 0x7 ;  /* 0x00000007ff0c7424 */ /* 0x000fe200078e00ff */
[----:B------:R-:W-:-:S07]  /*14390*/  MOV R2, R14 ;  /* 0x0000000e00027202 */ /* 0x000fce0000000f00 */
[----:B------:R-:W-:Y:S05]  /*143a0*/  WARPSYNC.COLLECTIVE R15, `(.L_x_1162) ;  /* 0x000000000f087348 */ /* 0x000fea0003c00000 */
[----:B------:R0:W1:Y:S02]  /*143b0*/  SHFL.IDX P6, R14, R13, R12, R11 ;  /* 0x0000000c0d0e7389 */ /* 0x00006400000c000b */
[----:B01----:R-:W-:Y:S01]  /*143c0*/  ENDCOLLECTIVE ;  /* 0x000000000000791b */ /* 0x003fe20003800000 */
.L_x_1162:
        /* <DEDUP_REMOVED lines=13> */
.L_x_1163:
[----:B------:R-:W-:Y:S05]  /*144a0*/  BRA `(.L_x_1164) ;  /* 0xffffffd000347947 */ /* 0x000fea000383ffff */
.L_x_1103:
[----:B0-----:R-:W-:-:S04]  /*144b0*/  MOV R3, UR45 ;  /* 0x0000002d00037c02 */ /* 0x001fc80008000f00 */
[----:B------:R0:W1:Y:S03]  /*144c0*/  SYNCS.PHASECHK.TRANS64.TRYWAIT P0, [R3+URZ+0x30820], R0 ;  /* 0x03082000030075a7 */ /* 0x000066000800017f */
[----:B-1----:R-:W-:Y:S05]  /*144d0*/  @!P0 NANOSLEEP.SYNCS 0x989680 ;  /* 0x009896800000895d */ /* 0x002fea0003900000 */
[----:B------:R-:W1:Y:S02]  /*144e0*/  @!P0 SYNCS.PHASECHK.TRANS64 P0, [R3+URZ+0x30820], R0 ;  /* 0x03082000030085a7 */ /* 0x000e64000800007f */
[----:B-1----:R-:W-:Y:S05]  /*144f0*/  @!P0 BRA `(.L_x_1103) ;  /* 0xfffffffc00ec8947 */ /* 0x002fea000383ffff */
[----:B------:R-:W-:Y:S05]  /*14500*/  BRA `(.L_x_1165) ;  /* 0xffffffd000887947 */ /* 0x000fea000383ffff */
.L_x_1107:
[----:B0-----:R0:W1:Y:S02]  /*14510*/  SYNCS.PHASECHK.TRANS64.TRYWAIT P0, [R21+URZ+0x30840], R2 ;  /* 0x03084002150075a7 */ /* 0x001064000800017f */
[----:B-1----:R-:W-:Y:S05]  /*14520*/  @!P0 NANOSLEEP.SYNCS 0x989680 ;  /* 0x009896800000895d */ /* 0x002fea0003900000 */
[----:B------:R-:W1:Y:S02]  /*14530*/  @!P0 SYNCS.PHASECHK.TRANS64 P0, [R21+URZ+0x30840], R2 ;  /* 0x03084002150085a7 */ /* 0x000e64000800007f */
[----:B-1----:R-:W-:Y:S05]  /*14540*/  @!P0 BRA `(.L_x_1107) ;  /* 0xfffffffc00f08947 */ /* 0x002fea000383ffff */
[----:B------:R-:W-:Y:S05]  /*14550*/  BRA `(.L_x_1166) ;  /* 0xffffffd400707947 */ /* 0x000fea000383ffff */
.L_x_1108:
        /* <DEDUP_REMOVED lines=8> */
.L_x_1168:
[----:B------:R-:W-:Y:S05]  /*145e0*/  BSYNC B1 ;  /* 0x0000000000017941 */ /* 0x000fea0003800000 */
.L_x_1167:
[----:B------:R-:W-:Y:S01]  /*145f0*/  IMAD.MOV.U32 R13, RZ, RZ, R28 ;  /* 0x000000ffff0d7224 */ /* 0x000fe200078e001c */
[----:B------:R-:W-:Y:S01]  /*14600*/  MOV R15, 0xffffffff ;  /* 0xffffffff000f7802 */ /* 0x000fe20000000f00 */
[----:B------:R-:W-:Y:S01]  /*14610*/  IMAD.MOV.U32 R12, RZ, RZ, RZ ;  /* 0x000000ffff0c7224 */ /* 0x000fe200078e00ff */
[----:B------:R-:W-:Y:S01]  /*14620*/  MOV R3, R14 ;  /* 0x0000000e00037202 */ /* 0x000fe20000000f00 */
[----:B------:R-:W-:Y:S01]  /*14630*/  IMAD.MOV.U32 R11, RZ, RZ, 0x181f ;  /* 0x0000181fff0b7424 */ /* 0x000fe200078e00ff */
[----:B------:R-:W-:Y:S01]  /*14640*/  P2R R4, PR, RZ, 0x8 ;  /* 0x00000008ff047803 */ /* 0x000fe20000000000 */
[----:B------:R-:W-:Y:S01]  /*14650*/  IMAD.SHL.U32 R9, R25, 0x2, RZ ;  /* 0x0000000219097824 */ /* 0x000fe200078e00ff */
[----:B------:R-:W-:-:S13]  /*14660*/  LOP3.LUT P3, RZ, R16, 0x10, RZ, 0xc0, !PT ;  /* 0x0000001010ff7812 */ /* 0x000fda000786c0ff */
[----:B------:R-:W-:Y:S05]  /*14670*/  WARPSYNC.COLLECTIVE R15, `(.L_x_1169) ;  /* 0x000000000f087348 */ /* 0x000fea0003c00000 */
[----:B------:R0:W1:Y:S02]  /*14680*/  SHFL.IDX P6, R14, R13, R12, R11 ;  /* 0x0000000c0d0e7389 */ /* 0x00006400000c000b */
[----:B01----:R-:W-:Y:S01]  /*14690*/  ENDCOLLECTIVE ;  /* 0x000000000000791b */ /* 0x003fe20003800000 */
.L_x_1169:
[----:B------:R-:W-:Y:S02]  /*146a0*/  P2R R5, PR, RZ, 0x4 ;  /* 0x00000004ff057803 */ /* 0x000fe40000000000 */
[C---:B------:R-:W-:Y:S02]  /*146b0*/  LOP3.LUT P2, RZ, R16.reuse, 0x8, RZ, 0xc0, !PT ;  /* 0x0000000810ff7812 */ /* 0x040fe4000784c0ff */
[----:B------:R-:W-:Y:S02]  /*146c0*/  P2R R8, PR, RZ, 0x2 ;  /* 0x00000002ff087803 */ /* 0x000fe40000000000 */
[----:B------:R-:W-:Y:S02]  /*146d0*/  LOP3.LUT P1, RZ, R16, 0x4, RZ, 0xc0, !PT ;  /* 0x0000000410ff7812 */ /* 0x000fe4000782c0ff */
[----:B------:R-:W-:Y:S01]  /*146e0*/  LEA R29, R29, UR45, 0x1 ;  /* 0x0000002d1d1d7c11 */ /* 0x000fe2000f8e08ff */
[----:B------:R-:W-:Y:S02]  /*146f0*/  IMAD.MOV.U32 R13, RZ, RZ, R31 ;  /* 0x000000ffff0d7224 */ /* 0x000fe400078e001f */
[----:B------:R-:W-:Y:S01]  /*14700*/  IMAD.MOV.U32 R12, RZ, RZ, 0x1 ;  /* 0x00000001ff0c7424 */ /* 0x000fe200078e00ff */
[----:B------:R-:W-:-:S13]  /*14710*/  IADD3 R2, P0, R14, R9, RZ ;  /* 0x000000090e027210 */ /* 0x000fda0007f1e0ff */
[----:B------:R-:W-:Y:S05]  /*14720*/  WARPSYNC.COLLECTIVE R15, `(.L_x_1170) ;  /* 0x000000000f087348 */ /* 0x000fea0003c00000 */
[----:B------:R0:W1:Y:S02]  /*14730*/  SHFL.IDX P6, R14, R13, R12, R11 ;  /* 0x0000000c0d0e7389 */ /* 0x00006400000c000b */
[----:B01----:R-:W-:Y:S01]  /*14740*/  ENDCOLLECTIVE ;  /* 0x000000000000791b */ /* 0x003fe20003800000 */
.L_x_1170:
[----:B------:R-:W-:-:S05]  /*14750*/  IMAD.X R3, RZ, RZ, R3, P0 ;  /* 0x000000ffff037224 */ /* 0x000fca00000e0603 */
[----:B------:R-:W-:Y:S01]  /*14760*/  @!PT LDS RZ, [RZ] ;  /* 0x00000000fffff984 */ /* 0x000fe20000000800 */
[----:B------:R-:W-:Y:S01]  /*14770*/  @!PT LDS RZ, [RZ] ;  /* 0x00000000fffff984 */ /* 0x000fe20000000800 */
[----:B------:R-:W-:Y:S01]  /*14780*/  @!PT LDS RZ, [RZ] ;  /* 0x00000000fffff984 */ /* 0x000fe20000000800 */
[----:B------:R-:W-:Y:S04]  /*14790*/  LDGSTS.E.BYPASS.LTC128B.128 [R29+0x20400], desc[UR60][R2.64], !P3 ;  /* 0x20400000021d7fae */ /* 0x000fe8000d901d7c */
[----:B------:R-:W-:Y:S01]  /*147a0*/  LDGSTS.E.BYPASS.LTC128B.128 [R29+0x22400], desc[UR60][R2.64+0x80], !P2 ;  /* 0x22400080021d7fae */ /* 0x000fe2000d101d7c */
[----:B------:R-:W-:-:S03]  /*147b0*/  MOV R13, R28 ;  /* 0x0000001c000d7202 */ /* 0x000fc60000000f00 */
[----:B------:R-:W-:Y:S04]  /*147c0*/  LDGSTS.E.BYPASS.LTC128B.128 [R29+0x24400], desc[UR60][R2.64+0x100], !P1 ;  /* 0x24400100021d7fae */ /* 0x000fe8000c901d7c */
[----:B------:R0:W-:Y:S02]  /*147d0*/  LDGSTS.E.BYPASS.LTC128B.128 [R29+0x26400], desc[UR60][R2.64+0x180], !P5 ;  /* 0x26400180021d7fae */ /* 0x0001e4000e901d7c */
[----:B0-----:R-:W-:-:S07]  /*147e0*/  IMAD.MOV.U32 R3, RZ, RZ, R14 ;  /* 0x000000ffff037224 */ /* 0x001fce00078e000e */
[----:B------:R-:W-:Y:S05]  /*147f0*/  WARPSYNC.COLLECTIVE R15, `(.L_x_1171) ;  /* 0x000000000f087348 */ /* 0x000fea0003c00000 */
[----:B------:R0:W1:Y:S02]  /*14800*/  SHFL.IDX P6, R14, R13, R12, R11 ;  /* 0x0000000c0d0e7389 */ /* 0x00006400000c000b */
[----:B01----:R-:W-:Y:S01]  /*14810*/  ENDCOLLECTIVE ;  /* 0x000000000000791b */ /* 0x003fe20003800000 */
.L_x_1171:
[----:B------:R-:W-:Y:S02]  /*14820*/  IMAD.MOV.U32 R13, RZ, RZ, R31 ;  /* 0x000000ffff0d7224 */ /* 0x000fe400078e001f */
[----:B------:R-:W-:Y:S02]  /*14830*/  IMAD.MOV.U32 R12, RZ, RZ, 0x2 ;  /* 0x00000002ff0c7424 */ /* 0x000fe400078e00ff */
[----:B------:R-:W-:-:S07]  /*14840*/  IMAD.MOV.U32 R2, RZ, RZ, R14 ;  /* 0x000000ffff027224 */ /* 0x000fce00078e000e */
[----:B------:R-:W-:Y:S05]  /*14850*/  WARPSYNC.COLLECTIVE R15, `(.L_x_1172) ;  /* 0x000000000f087348 */ /* 0x000fea0003c00000 */
[----:B------:R0:W1:Y:S02]  /*14860*/  SHFL.IDX P6, R14, R13, R12, R11 ;  /* 0x0000000c0d0e7389 */ /* 0x00006400000c000b */
[----:B01----:R-:W-:Y:S01]  /*14870*/  ENDCOLLECTIVE ;  /* 0x000000000000791b */ /* 0x003fe20003800000 */
.L_x_1172:
[----:B------:R-:W-:-:S05]  /*14880*/  IADD3 R2, P0, R2, R9, RZ ;  /* 0x0000000902027210 */ /* 0x000fca0007f1e0ff */
[----:B------:R-:W-:-:S05]  /*14890*/  IMAD.X R3, RZ, RZ, R3, P0 ;  /* 0x000000ffff037224 */ /* 0x000fca00000e0603 */
[----:B------:R-:W-:Y:S01]  /*148a0*/  @!PT LDS RZ, [RZ] ;  /* 0x00000000fffff984 */ /* 0x000fe20000000800 */
[----:B------:R-:W-:Y:S01]  /*148b0*/  @!PT LDS RZ, [RZ] ;  /* 0x00000000fffff984 */ /* 0x000fe20000000800 */
[----:B------:R-:W-:Y:S01]  /*148c0*/  @!PT LDS RZ, [RZ] ;  /* 0x00000000fffff984 */ /* 0x000fe20000000800 */
[----:B------:R-:W-:Y:S01]  /*148d0*/  LDGSTS.E.BYPASS.LTC128B.128 [R29+0x20c00], desc[UR60][R2.64], !P3 ;  /* 0x20c00000021d7fae */ /* 0x000fe2000d901d7c */
[----:B------:R-:W-:-:S03]  /*148e0*/  IMAD.MOV.U32 R13, RZ, RZ, R28 ;  /* 0x000000ffff0d7224 */ /* 0x000fc600078e001c */
[----:B------:R-:W-:Y:S04]  /*148f0*/  LDGSTS.E.BYPASS.LTC128B.128 [R29+0x22c00], desc[UR60][R2.64+0x80], !P2 ;  /* 0x22c00080021d7fae */ /* 0x000fe8000d101d7c */
[----:B------:R-:W-:Y:S04]  /*14900*/  LDGSTS.E.BYPASS.LTC128B.128 [R29+0x24c00], desc[UR60][R2.64+0x100], !P1 ;  /* 0x24c00100021d7fae */ /* 0x000fe8000c901d7c */
[----:B------:R0:W-:Y:S02]  /*14910*/  LDGSTS.E.BYPASS.LTC128B.128 [R29+0x26c00], desc[UR60][R2.64+0x180], !P5 ;  /* 0x26c00180021d7fae */ /* 0x0001e4000e901d7c */
[----:B0-----:R-:W-:-:S07]  /*14920*/  MOV R3, R14 ;  /* 0x0000000e00037202 */ /* 0x001fce0000000f00 */
[----:B------:R-:W-:Y:S05]  /*14930*/  WARPSYNC.COLLECTIVE R15, `(.L_x_1173) ;  /* 0x000000000f087348 */ /* 0x000fea0003c00000 */
[----:B------:R0:W1:Y:S02]  /*14940*/  SHFL.IDX P6, R14, R13, R12, R11 ;  /* 0x0000000c0d0e7389 */ /* 0x00006400000c000b */
[----:B01----:R-:W-:Y:S01]  /*14950*/  ENDCOLLECTIVE ;  /* 0x000000000000791b */ /* 0x003fe20003800000 */
.L_x_1173:
[----:B------:R-:W-:Y:S01]  /*14960*/  IMAD.MOV.U32 R13, RZ, RZ, R31 ;  /* 0x000000ffff0d7224 */ /* 0x000fe200078e001f */
[----:B------:R-:W-:Y:S01]  /*14970*/  MOV R12, 0x3 ;  /* 0x00000003000c7802 */ /* 0x000fe20000000f00 */
[----:B------:R-:W-:-:S07]  /*14980*/  IMAD.MOV.U32 R2, RZ, RZ, R14 ;  /* 0x000000ffff027224 */ /* 0x000fce00078e000e */
[----:B------:R-:W-:Y:S05]  /*14990*/  WARPSYNC.COLLECTIVE R15, `(.L_x_1174) ;  /* 0x000000000f087348 */ /* 0x000fea0003c00000 */
[----:B------:R0:W1:Y:S02]  /*149a0*/  SHFL.IDX P6, R14, R13, R12, R11 ;  /* 0x0000000c0d0e7389 */ /* 0x00006400000c000b */
[----:B01----:R-:W-:Y:S01]  /*149b0*/  ENDCOLLECTIVE ;  /* 0x000000000000791b */ /* 0x003fe20003800000 */
.L_x_1174:
[----:B------:R-:W-:-:S05]  /*149c0*/  IADD3 R2, P0, R2, R9, RZ ;  /* 0x0000000902027210 */ /* 0x000fca0007f1e0ff */
[----:B------:R-:W-:-:S05]  /*149d0*/  IMAD.X R3, RZ, RZ, R3, P0 ;  /* 0x000000ffff037224 */ /* 0x000fca00000e0603 */
[----:B------:R-:W-:Y:S01]  /*149e0*/  @!PT LDS RZ, [RZ] ;  /* 0x00000000fffff984 */ /* 0x000fe20000000800 */
[----:B------:R-:W-:Y:S01]  /*149f0*/  @!PT LDS RZ, [RZ] ;  /* 0x00000000fffff984 */ /* 0x000fe20000000800 */
[----:B------:R-:W-:Y:S01]  /*14a00*/  @!PT LDS RZ, [RZ] ;  /* 0x00000000fffff984 */ /* 0x000fe20000000800 */
[----:B------:R0:W-:Y:S01]  /*14a10*/  LDGSTS.E.BYPASS.LTC128B.128 [R29+0x21400], desc[UR60][R2.64], !P3 ;  /* 0x21400000021d7fae */ /* 0x0001e2000d901d7c */
[----:B------:R-:W-:Y:S01]  /*14a20*/  IMAD.MOV.U32 R13, RZ, RZ, R28 ;  /* 0x000000ffff0d7224 */ /* 0x000fe200078e001c */
[----:B------:R-:W-:Y:S02]  /*14a30*/  ISETP.NE.AND P3, PT, R4, RZ, PT ;  /* 0x000000ff0400720c */ /* 0x000fe40003f65270 */
[----:B------:R0:W-:Y:S01]  /*14a40*/  LDGSTS.E.BYPASS.LTC128B.128 [R29+0x23400], desc[UR60][R2.64+0x80], !P2 ;  /* 0x23400080021d7fae */ /* 0x0001e2000d101d7c */
[----:B------:R-:W-:-:S03]  /*14a50*/  ISETP.NE.AND P2, PT, R5, RZ, PT ;  /* 0x000000ff0500720c */ /* 0x000fc60003f45270 */
[----:B------:R0:W-:Y:S01]  /*14a60*/  LDGSTS.E.BYPASS.LTC128B.128 [R29+0x25400], desc[UR60][R2.64+0x100], !P1 ;  /* 0x25400100021d7fae */ /* 0x0001e2000c901d7c */
[----:B------:R-:W-:Y:S01]  /*14a70*/  ISETP.NE.AND P1, PT, R8, RZ, PT ;  /* 0x000000ff0800720c */ /* 0x000fe20003f25270 */
[----:B------:R-:W-:Y:S02]  /*14a80*/  IMAD.MOV.U32 R31, RZ, RZ, R14 ;  /* 0x000000ffff1f7224 */ /* 0x000fe400078e000e */
[----:B------:R0:W-:Y:S10]  /*14a90*/  LDGSTS.E.BYPASS.LTC128B.128 [R29+0x27400], desc[UR60][R2.64+0x180], !P5 ;  /* 0x27400180021d7fae */ /* 0x0001f4000e901d7c */
[----:B0-----:R-:W-:Y:S05]  /*14aa0*/  WARPSYNC.COLLECTIVE R15, `(.L_x_1175) ;  /* 0x000000000f087348 */ /* 0x001fea0003c00000 */
[----:B------:R1:W2:Y:S02]  /*14ab0*/  SHFL.IDX P6, R14, R13, R12, R11 ;  /* 0x0000000c0d0e7389 */ /* 0x0002a400000c000b */
[----:B012---:R-:W-:Y:S01]  /*14ac0*/  ENDCOLLECTIVE ;  /* 0x000000000000791b */ /* 0x007fe20003800000 */
.L_x_1175:
[----:B------:R-:W-:Y:S05]  /*14ad0*/  BRA `(.L_x_1176) ;  /* 0xffffffd400107947 */ /* 0x000fea000383ffff */
.L_x_1113:
[----:B0-----:R0:W2:Y:S02]  /*14ae0*/  SYNCS.PHASECHK.TRANS64.TRYWAIT P0, [R4+URZ+0x30860], R3 ;  /* 0x03086003040075a7 */ /* 0x0010a4000800017f */
[----:B--2---:R-:W-:Y:S05]  /*14af0*/  @!P0 NANOSLEEP.SYNCS 0x989680 ;  /* 0x009896800000895d */ /* 0x004fea0003900000 */
[----:B------:R-:W2:Y:S02]  /*14b00*/  @!P0 SYNCS.PHASECHK.TRANS64 P0, [R4+URZ+0x30860], R3 ;  /* 0x03086003040085a7 */ /* 0x000ea4000800007f */
[----:B--2---:R-:W-:Y:S05]  /*14b10*/  @!P0 BRA `(.L_x_1113) ;  /* 0xfffffffc00f08947 */ /* 0x004fea000383ffff */
[----:B------:R-:W-:Y:S05]  /*14b20*/  BRA `(.L_x_1177) ;  /* 0xffffffd400887947 */ /* 0x000fea000383ffff */
.L_x_1114:
        /* <DEDUP_REMOVED lines=8> */
.L_x_1179:
[----:B------:R-:W-:Y:S05]  /*14bb0*/  BSYNC B1 ;  /* 0x0000000000017941 */ /* 0x000fea0003800000 */
.L_x_1178:
[----:B------:R-:W-:Y:S01]  /*14bc0*/  IMAD.MOV.U32 R13, RZ, RZ, R17 ;  /* 0x000000ffff0d7224 */ /* 0x000fe200078e0011 */
[----:B------:R-:W-:Y:S01]  /*14bd0*/  MOV R11, 0x181f ;  /* 0x0000181f000b7802 */ /* 0x000fe20000000f00 */
[----:B------:R-:W-:Y:S01]  /*14be0*/  IMAD.MOV.U32 R12, RZ, RZ, RZ ;  /* 0x000000ffff0c7224 */ /* 0x000fe200078e00ff */
[----:B------:R-:W-:Y:S01]  /*14bf0*/  LEA R5, R5, UR45, 0x1 ;  /* 0x0000002d05057c11 */ /* 0x000fe2000f8e08ff */
[----:B------:R-:W-:Y:S02]  /*14c00*/  IMAD.MOV.U32 R15, RZ, RZ, -0x1 ;  /* 0xffffffffff0f7424 */ /* 0x000fe400078e00ff */
[----:B------:R-:W-:-:S07]  /*14c10*/  IMAD.MOV.U32 R3, RZ, RZ, R14 ;  /* 0x000000ffff037224 */ /* 0x000fce00078e000e */
[----:B------:R-:W-:Y:S05]  /*14c20*/  WARPSYNC.COLLECTIVE R15, `(.L_x_1180) ;  /* 0x000000000f087348 */ /* 0x000fea0003c00000 */
[----:B------:R0:W1:Y:S02]  /*14c30*/  SHFL.IDX P6, R14, R13, R12, R11 ;  /* 0x0000000c0d0e7389 */ /* 0x00006400000c000b */
[----:B01----:R-:W-:Y:S01]  /*14c40*/  ENDCOLLECTIVE ;  /* 0x000000000000791b */ /* 0x003fe20003800000 */
.L_x_1180:
[----:B------:R-:W-:Y:S02]  /*14c50*/  IMAD.MOV.U32 R13, RZ, RZ, R18 ;  /* 0x000000ffff0d7224 */ /* 0x000fe400078e0012 */
[----:B------:R-:W-:Y:S01]  /*14c60*/  IMAD.MOV.U32 R12, RZ, RZ, 0x1 ;  /* 0x00000001ff0c7424 */ /* 0x000fe200078e00ff */
[----:B------:R-:W-:-:S13]  /*14c70*/  IADD3 R2, P0, R14, R8, RZ ;  /* 0x000000080e027210 */ /* 0x000fda0007f1e0ff */
[----:B------:R-:W-:Y:S05]  /*14c80*/  WARPSYNC.COLLECTIVE R15, `(.L_x_1181) ;  /* 0x000000000f087348 */ /* 0x000fea0003c00000 */
[----:B------:R0:W1:Y:S02]  /*14c90*/  SHFL.IDX P6, R14, R13, R12, R11 ;  /* 0x0000000c0d0e7389 */ /* 0x00006400000c000b */
[----:B01----:R-:W-:Y:S01]  /*14ca0*/  ENDCOLLECTIVE ;  /* 0x000000000000791b */ /* 0x003fe20003800000 */
.L_x_1181:
        /* <DEDUP_REMOVED lines=13> */
[----:B0-----:R-:W-:-:S07]  /*14d80*/  MOV R3, R14 ;  /* 0x0000000e00037202 */ /* 0x001fce0000000f00 */
[----:B------:R-:W-:Y:S05]  /*14d90*/  WARPSYNC.COLLECTIVE R15, `(.L_x_1182) ;  /* 0x000000000f087348 */ /* 0x000fea0003c00000 */
[----:B------:R0:W1:Y:S02]  /*14da0*/  SHFL.IDX P6, R14, R13, R12, R11 ;  /* 0x0000000c0d0e7389 */ /* 0x00006400000c000b */
[----:B01----:R-:W-:Y:S01]  /*14db0*/  ENDCOLLECTIVE ;  /* 0x000000000000791b */ /* 0x003fe20003800000 */
.L_x_1182:
[----:B------:R-:W-:Y:S02]  /*14dc0*/  IMAD.MOV.U32 R13, RZ, RZ, R18 ;  /* 0x000000ffff0d7224 */ /* 0x000fe400078e0012 */
[----:B------:R-:W-:Y:S01]  /*14dd0*/  IMAD.MOV.U32 R12, RZ, RZ, 0x2 ;  /* 0x00000002ff0c7424 */ /* 0x000fe200078e00ff */
[----:B------:R-:W-:-:S13]  /*14de0*/  IADD3 R2, P0, R14, R8, RZ ;  /* 0x000000080e027210 */ /* 0x000fda0007f1e0ff */
[----:B------:R-:W-:Y:S05]  /*14df0*/  WARPSYNC.COLLECTIVE R15, `(.L_x_1183) ;  /* 0x000000000f087348 */ /* 0x000fea0003c00000 */
[----:B------:R0:W1:Y:S02]  /*14e00*/  SHFL.IDX P6, R14, R13, R12, R11 ;  /* 0x0000000c0d0e7389 */ /* 0x00006400000c000b */
[----:B01----:R-:W-:Y:S01]  /*14e10*/  ENDCOLLECTIVE ;  /* 0x000000000000791b */ /* 0x003fe20003800000 */
.L_x_1183:
        /* <DEDUP_REMOVED lines=17> */
.L_x_1184:
[----:B------:R-:W-:Y:S02]  /*14f30*/  IMAD.MOV.U32 R13, RZ, RZ, R18 ;  /* 0x000000ffff0d7224 */ /* 0x000fe400078e0012 */
[----:B------:R-:W-:Y:S01]  /*14f40*/  IMAD.MOV.U32 R12, RZ, RZ, 0x3 ;  /* 0x00000003ff0c7424 */ /* 0x000fe200078e00ff */
[----:B------:R-:W-:-:S13]  /*14f50*/  IADD3 R2, P0, R14, R8, RZ ;  /* 0x000000080e027210 */ /* 0x000fda0007f1e0ff */
[----:B------:R-:W-:Y:S05]  /*14f60*/  WARPSYNC.COLLECTIVE R15, `(.L_x_1185) ;  /* 0x000000000f087348 */ /* 0x000fea0003c00000 */
[----:B------:R0:W1:Y:S02]  /*14f70*/  SHFL.IDX P6, R14, R13, R12, R11 ;  /* 0x0000000c0d0e7389 */ /* 0x00006400000c000b */
[----:B01----:R-:W-:Y:S01]  /*14f80*/  ENDCOLLECTIVE ;  /* 0x000000000000791b */ /* 0x003fe20003800000 */
.L_x_1185:
[----:B------:R-:W-:Y:S01]  /*14f90*/  IMAD.X R3, RZ, RZ, R3, P0 ;  /* 0x000000ffff037224 */ /* 0x000fe200000e0603 */
[----:B------:R-:W-:Y:S01]  /*14fa0*/  ISETP.LT.OR P0, PT, R0, 0x21, P4 ;  /* 0x000000210000780c */ /* 0x000fe20002701670 */
[----:B------:R-:W-:-:S12]  /*14fb0*/  IMAD.MOV.U32 R13, RZ, RZ, R17 ;  /* 0x000000ffff0d7224 */ /* 0x000fd800078e0011 */
[----:B------:R-:W-:Y:S01]  /*14fc0*/  @!PT LDS RZ, [RZ] ;  /* 0x00000000fffff984 */ /* 0x000fe20000000800 */
[----:B------:R-:W-:Y:S01]  /*14fd0*/  @!PT LDS RZ, [RZ] ;  /* 0x00000000fffff984 */ /* 0x000fe20000000800 */
[----:B------:R-:W-:Y:S01]  /*14fe0*/  @!PT LDS RZ, [RZ] ;  /* 0x00000000fffff984 */ /* 0x000fe20000000800 */
[----:B------:R0:W-:Y:S01]  /*14ff0*/  LDGSTS.E.BYPASS.LTC128B.128 [R5+0x1400], desc[UR60][R2.64], !P0 ;  /* 0x0140000002057fae */ /* 0x0001e2000c101d7c */
[----:B------:R-:W-:Y:S02]  /*15000*/  ISETP.LT.OR P0, PT, R0, 0x21, P3 ;  /* 0x000000210000780c */ /* 0x000fe40001f01670 */
[----:B------:R-:W-:-:S11]  /*15010*/  MOV R18, R14 ;  /* 0x0000000e00127202 */ /* 0x000fd60000000f00 */
[----:B0-----:R-:W-:Y:S05]  /*15020*/  WARPSYNC.COLLECTIVE R15, `(.L_x_1186) ;  /* 0x000000000f087348 */ /* 0x001fea0003c00000 */
[----:B------:R1:W2:Y:S02]  /*15030*/  SHFL.IDX P6, R14, R13, R12, R11 ;  /* 0x0000000c0d0e7389 */ /* 0x0002a400000c000b */
[----:B012---:R-:W-:Y:S01]  /*15040*/  ENDCOLLECTIVE ;  /* 0x000000000000791b */ /* 0x007fe20003800000 */
.L_x_1186:
        /* <DEDUP_REMOVED lines=9> */
.L_x_1120:
[----:B0-----:R0:W2:Y:S02]  /*150e0*/  SYNCS.PHASECHK.TRANS64.TRYWAIT P0, [R0+URZ+0x30860], R3 ;  /* 0x03086003000075a7 */ /* 0x0010a4000800017f */
[----:B--2---:R-:W-:Y:S05]  /*150f0*/  @!P0 NANOSLEEP.SYNCS 0x989680 ;  /* 0x009896800000895d */ /* 0x004fea0003900000 */
[----:B------:R-:W2:Y:S02]  /*15100*/  @!P0 SYNCS.PHASECHK.TRANS64 P0, [R0+URZ+0x30860], R3 ;  /* 0x03086003000085a7 */ /* 0x000ea4000800007f */
[----:B--2---:R-:W-:Y:S05]  /*15110*/  @!P0 BRA `(.L_x_1120) ;  /* 0xfffffffc00f08947 */ /* 0x004fea000383ffff */
[----:B------:R-:W-:Y:S05]  /*15120*/  BRA `(.L_x_1188) ;  /* 0xffffffd400d07947 */ /* 0x000fea000383ffff */
.L_x_1121:
[----:B------:R-:W-:Y:S01]  /*15130*/  BSSY B0, `(.L_x_1189) ;  /* 0x0000008000007945 */ /* 0x000fe20003800000 */
[----:B------:R-:W-:Y:S01]  /*15140*/  IMAD.MOV.U32 R13, RZ, RZ, R18 ;  /* 0x000000ffff0d7224 */ /* 0x000fe200078e0012 */
[----:B------:R-:W-:Y:S01]  /*15150*/  MOV R15, 0xffffffff ;  /* 0xffffffff000f7802 */ /* 0x000fe20000000f00 */
[----:B------:R-:W-:Y:S02]  /*15160*/  IMAD.MOV.U32 R12, RZ, RZ, RZ ;  /* 0x000000ffff0c7224 */ /* 0x000fe400078e00ff */
[----:B------:R-:W-:-:S07]  /*15170*/  IMAD.MOV.U32 R11, RZ, RZ, 0x181f ;  /* 0x0000181fff0b7424 */ /* 0x000fce00078e00ff */
[----:B01----:R-:W-:Y:S05]  /*15180*/  WARPSYNC.COLLECTIVE R15, `(.L_x_1190) ;  /* 0x000000000f087348 */ /* 0x003fea0003c00000 */
[----:B------:R2:W3:Y:S02]  /*15190*/  SHFL.IDX P6, R14, R13, R12, R11 ;  /* 0x0000000c0d0e7389 */ /* 0x0004e400000c000b */
[----:B0123--:R-:W-:Y:S01]  /*151a0*/  ENDCOLLECTIVE ;  /* 0x000000000000791b */ /* 0x00ffe20003800000 */
.L_x_1190:
[----:B------:R-:W-:Y:S05]  /*151b0*/  BSYNC B0 ;  /* 0x0000000000007941 */ /* 0x000fea0003800000 */
.L_x_1189:
[----:B------:R-:W-:Y:S01]  /*151c0*/  IMAD.MOV.U32 R13, RZ, RZ, R17 ;  /* 0x000000ffff0d7224 */ /* 0x000fe200078e0011 */
[----:B------:R-:W-:Y:S01]  /*151d0*/  MOV R15, 0xffffffff ;  /* 0xffffffff000f7802 */ /* 0x000fe20000000f00 */
[----:B------:R-:W-:Y:S01]  /*151e0*/  IMAD.MOV.U32 R12, RZ, RZ, RZ ;  /* 0x000000ffff0c7224 */ /* 0x000fe200078e00ff */
[----:B------:R-:W-:Y:S01]  /*151f0*/  LEA R4, R4, UR45, 0x1 ;  /* 0x0000002d04047c11 */ /* 0x000fe2000f8e08ff */
[----:B------:R-:W-:Y:S02]  /*15200*/  IMAD.MOV.U32 R11, RZ, RZ, 0x181f ;  /* 0x0000181fff0b7424 */ /* 0x000fe400078e00ff */
[----:B------:R-:W-:-:S07]  /*15210*/  IMAD.MOV.U32 R3, RZ, RZ, R14 ;  /* 0x000000ffff037224 */ /* 0x000fce00078e000e */
[----:B------:R-:W-:Y:S05]  /*15220*/  WARPSYNC.COLLECTIVE R15, `(.L_x_1191) ;  /* 0x000000000f087348 */ /* 0x000fea0003c00000 */
[----:B------:R0:W1:Y:S02]  /*15230*/  SHFL.IDX P6, R14, R13, R12, R11 ;  /* 0x0000000c0d0e7389 */ /* 0x00006400000c000b */
[----:B01----:R-:W-:Y:S01]  /*15240*/  ENDCOLLECTIVE ;  /* 0x000000000000791b */ /* 0x003fe20003800000 */
.L_x_1191:
[----:B------:R-:W-:Y:S02]  /*15250*/  ULDC UR4, c[0x0][0x2f4] ;  /* 0x0000bd0000047ab9 */ /* 0x000fe40000000800 */
[----:B------:R-:W-:Y:S02]  /*15260*/  ISETP.GE.AND P3, PT, R36, UR4, PT ;  /* 0x0000000424007c0c */ /* 0x000fe4000bf66270 */
[----:B------:R-:W-:Y:S02]  /*15270*/  ISETP.GE.AND P1, PT, R35, UR4, PT ;  /* 0x0000000423007c0c */ /* 0x000fe4000bf26270 */
[----:B------:R-:W-:Y:S02]  /*15280*/  ISETP.GE.AND P0, PT, R34, UR4, PT ;  /* 0x0000000422007c0c */ /* 0x000fe4000bf06270 */
[----:B------:R-:W-:Y:S02]  /*15290*/  ISETP.GE.AND P2, PT, R25, UR4, PT ;  /* 0x0000000419007c0c */ /* 0x000fe4000bf46270 */
[----:B------:R-:W-:-:S02]  /*152a0*/  ISETP.LT.OR P4, PT, R5, 0x1, P3 ;  /* 0x000000010500780c */ /* 0x000fc40001f81670 */
[----:B------:R-:W-:Y:S01]  /*152b0*/  ISETP.LT.OR P5, PT, R5, 0x1, P2 ;  /* 0x000000010500780c */ /* 0x000fe200017a1670 */
[----:B------:R-:W-:Y:S02]  /*152c0*/  IMAD.MOV.U32 R13, RZ, RZ, R18 ;  /* 0x000000ffff0d7224 */ /* 0x000fe400078e0012 */
[----:B------:R-:W-:Y:S02]  /*152d0*/  IMAD.MOV.U32 R12, RZ, RZ, 0x1 ;  /* 0x00000001ff0c7424 */ /* 0x000fe400078e00ff */
[----:B------:R-:W-:-:S08]  /*152e0*/  IMAD.MOV.U32 R2, RZ, RZ, R14 ;  /* 0x000000ffff027224 */ /* 0x000fd000078e000e */
[----:B------:R-:W-:Y:S05]  /*152f0*/  WARPSYNC.COLLECTIVE R15, `(.L_x_1192) ;  /* 0x000000000f087348 */ /* 0x000fea0003c00000 */
[----:B------:R0:W1:Y:S02]  /*15300*/  SHFL.IDX P6, R14, R13, R12, R11 ;  /* 0x0000000c0d0e7389 */ /* 0x00006400000c000b */
[----:B01----:R-:W-:Y:S01]  /*15310*/  ENDCOLLECTIVE ;  /* 0x000000000000791b */ /* 0x003fe20003800000 */
.L_x_1192:
[----:B------:R-:W-:-:S05]  /*15320*/  IMAD.WIDE.U32 R2, R25, 0x2, R2 ;  /* 0x0000000219027825 */ /* 0x000fca00078e0002 */
[----:B------:R-:W-:Y:S01]  /*15330*/  @!PT LDS RZ, [RZ] ;  /* 0x00000000fffff984 */ /* 0x000fe20000000800 */
[----:B------:R-:W-:Y:S01]  /*15340*/  @!PT LDS RZ, [RZ] ;  /* 0x00000000fffff984 */ /* 0x000fe20000000800 */
[----:B------:R-:W-:Y:S01]  /*15350*/  @!PT LDS RZ, [RZ] ;  /* 0x00000000fffff984 */ /* 0x000fe20000000800 */
[----:B------:R0:W-:Y:S01]  /*15360*/  LDGSTS.E.BYPASS.LTC128B.128 [R4+0x400], desc[UR60][R2.64], !P5 ;  /* 0x0040000002047fae */ /* 0x0001e2000e901d7c */
[----:B------:R-:W-:-:S03]  /*15370*/  ISETP.LT.OR P5, PT, R5, 0x1, P1 ;  /* 0x000000010500780c */ /* 0x000fc60000fa1670 */
[----:B------:R0:W-:Y:S01]  /*15380*/  LDGSTS.E.BYPASS.LTC128B.128 [R4+0x2400], desc[UR60][R2.64+0x80], !P4 ;  /* 0x0240008002047fae */ /* 0x0001e2000e101d7c */
[----:B------:R-:W-:Y:S02]  /*15390*/  ISETP.LT.OR P4, PT, R5, 0x1, P0 ;  /* 0x000000010500780c */ /* 0x000fe40000781670 */
[----:B------:R-:W-:-:S07]  /*153a0*/  MOV R13, R17 ;  /* 0x00000011000d7202 */ /* 0x000fce0000000f00 */
[----:B------:R0:W-:Y:S01]  /*153b0*/  LDGSTS.E.BYPASS.LTC128B.128 [R4+0x4400], desc[UR60][R2.64+0x100], !P5 ;  /* 0x0440010002047fae */ /* 0x0001e2000e901d7c */
[C---:B------:R-:W-:Y:S01]  /*153c0*/  ISETP.LT.OR P5, PT, R5.reuse, 0x11, P2 ;  /* 0x000000110500780c */ /* 0x040fe200017a1670 */
[----:B------:R-:W-:Y:S02]  /*153d0*/  IMAD.MOV.U32 R6, RZ, RZ, R14 ;  /* 0x000000ffff067224 */ /* 0x000fe400078e000e */
[----:B------:R0:W-:Y:S01]  /*153e0*/  LDGSTS.E.BYPASS.LTC128B.128 [R4+0x6400], desc[UR60][R2.64+0x180], !P4 ;  /* 0x0640018002047fae */ /* 0x0001e2000e101d7c */
[----:B------:R-:W-:-:S13]  /*153f0*/  ISETP.LT.OR P4, PT, R5, 0x11, P3 ;  /* 0x000000110500780c */ /* 0x000fda0001f81670 */
[----:B0-----:R-:W-:Y:S05]  /*15400*/  WARPSYNC.COLLECTIVE R15, `(.L_x_1193) ;  /* 0x000000000f087348 */ /* 0x001fea0003c00000 */
[----:B------:R1:W2:Y:S02]  /*15410*/  SHFL.IDX P6, R14, R13, R12, R11 ;  /* 0x0000000c0d0e7389 */ /* 0x0002a400000c000b */
[----:B012---:R-:W-:Y:S01]  /*15420*/  ENDCOLLECTIVE ;  /* 0x000000000000791b */ /* 0x007fe20003800000 */
.L_x_1193:
[----:B------:R-:W-:Y:S02]  /*15430*/  IMAD.MOV.U32 R3, RZ, RZ, R6 ;  /* 0x000000ffff037224 */ /* 0x000fe400078e0006 */
[----:B------:R-:W-:Y:S02]  /*15440*/  IMAD.MOV.U32 R13, RZ, RZ, R18 ;  /* 0x000000ffff0d7224 */ /* 0x000fe400078e0012 */
[----:B------:R-:W-:Y:S02]  /*15450*/  IMAD.MOV.U32 R12, RZ, RZ, 0x2 ;  /* 0x00000002ff0c7424 */ /* 0x000fe400078e00ff */
[----:B------:R-:W-:-:S07]  /*15460*/  IMAD.MOV.U32 R2, RZ, RZ, R14 ;  /* 0x000000ffff027224 */ /* 0x000fce00078e000e */
[----:B------:R-:W-:Y:S05]  /*15470*/  WARPSYNC.COLLECTIVE R15, `(.L_x_1194) ;  /* 0x000000000f087348 */ /* 0x000fea0003c00000 */
[----:B------:R0:W1:Y:S02]  /*15480*/  SHFL.IDX P6, R14, R13, R12, R11 ;  /* 0x0000000c0d0e7389 */ /* 0x00006400000c000b */
[----:B01----:R-:W-:Y:S01]  /*15490*/  ENDCOLLECTIVE ;  /* 0x000000000000791b */ /* 0x003fe20003800000 */
.L_x_1194:
[----:B------:R-:W-:-:S05]  /*154a0*/  IMAD.WIDE.U32 R2, R25, 0x2, R2 ;  /* 0x0000000219027825 */ /* 0x000fca00078e0002 */
[----:B------:R-:W-:Y:S01]  /*154b0*/  @!PT LDS RZ, [RZ] ;  /* 0x00000000fffff984 */ /* 0x000fe20000000800 */
[----:B------:R-:W-:Y:S01]  /*154c0*/  @!PT LDS RZ, [RZ] ;  /* 0x00000000fffff984 */ /* 0x000fe20000000800 */
[----:B------:R-:W-:Y:S01]  /*154d0*/  @!PT LDS RZ, [RZ] ;  /* 0x00000000fffff984 */ /* 0x000fe20000000800 */
[----:B------:R0:W-:Y:S01]  /*154e0*/  LDGSTS.E.BYPASS.LTC128B.128 [R4+0xc00], desc[UR60][R2.64], !P5 ;  /* 0x00c0000002047fae */ /* 0x0001e2000e901d7c */
[----:B------:R-:W-:-:S03]  /*154f0*/  ISETP.LT.OR P5, PT, R5, 0x11, P1 ;  /* 0x000000110500780c */ /* 0x000fc60000fa1670 */
[----:B------:R0:W-:Y:S01]  /*15500*/  LDGSTS.E.BYPASS.LTC128B.128 [R4+0x2c00], desc[UR60][R2.64+0x80], !P4 ;  /* 0x02c0008002047fae */ /* 0x0001e2000e101d7c */
[----:B------:R-:W-:Y:S01]  /*15510*/  ISETP.LT.OR P4, PT, R5, 0x11, P0 ;  /* 0x000000110500780c */ /* 0x000fe20000781670 */
[----:B------:R-:W-:-:S08]  /*15520*/  IMAD.MOV.U32 R13, RZ, RZ, R17 ;  /* 0x000000ffff0d7224 */ /* 0x000fd000078e0011 */
[----:B------:R0:W-:Y:S01]  /*15530*/  LDGSTS.E.BYPASS.LTC128B.128 [R4+0x4c00], desc[UR60][R2.64+0x100], !P5 ;  /* 0x04c0010002047fae */ /* 0x0001e2000e901d7c */
[C---:B------:R-:W-:Y:S02]  /*15540*/  ISETP.LT.OR P5, PT, R5.reuse, 0x21, P2 ;  /* 0x000000210500780c */ /* 0x040fe400017a1670 */
[----:B------:R-:W-:Y:S01]  /*15550*/  MOV R6, R14 ;  /* 0x0000000e00067202 */ /* 0x000fe20000000f00 */
[----:B------:R0:W-:Y:S01]  /*15560*/  LDGSTS.E.BYPASS.LTC128B.128 [R4+0x6c00], desc[UR60][R2.64+0x180], !P4 ;  /* 0x06c0018002047fae */ /* 0x0001e2000e101d7c */
[----:B------:R-:W-:-:S13]  /*15570*/  ISETP.LT.OR P4, PT, R5, 0x21, P3 ;  /* 0x000000210500780c */ /* 0x000fda0001f81670 */
[----:B0-----:R-:W-:Y:S05]  /*15580*/  WARPSYNC.COLLECTIVE R15, `(.L_x_1195) ;  /* 0x000000000f087348 */ /* 0x001fea0003c00000 */
[----:B------:R1:W2:Y:S02]  /*15590*/  SHFL.IDX P6, R14, R13, R12, R11 ;  /* 0x0000000c0d0e7389 */ /* 0x0002a400000c000b */
[----:B012---:R-:W-:Y:S01]  /*155a0*/  ENDCOLLECTIVE ;  /* 0x000000000000791b */ /* 0x007fe20003800000 */
.L_x_1195:
[----:B------:R-:W-:Y:S02]  /*155b0*/  IMAD.MOV.U32 R3, RZ, RZ, R6 ;  /* 0x000000ffff037224 */ /* 0x000fe400078e0006 */
[----:B------:R-:W-:Y:S02]  /*155c0*/  IMAD.MOV.U32 R6, RZ, RZ, RZ ;  /* 0x000000ffff067224 */ /* 0x000fe400078e00ff */
[----:B------:R-:W-:Y:S01]  /*155d0*/  IMAD.MOV.U32 R13, RZ, RZ, R18 ;  /* 0x000000ffff0d7224 */ /* 0x000fe200078e0012 */
[----:B------:R-:W-:Y:S01]  /*155e0*/  MOV R12, 0x3 ;  /* 0x00000003000c7802 */ /* 0x000fe20000000f00 */
[----:B------:R-:W-:-:S07]  /*155f0*/  IMAD.MOV.U32 R2, RZ, RZ, R14 ;  /* 0x000000ffff027224 */ /* 0x000fce00078e000e */
[----:B------:R-:W-:Y:S05]  /*15600*/  WARPSYNC.COLLECTIVE R15, `(.L_x_1196) ;  /* 0x000000000f087348 */ /* 0x000fea0003c00000 */
[----:B------:R0:W1:Y:S02]  /*15610*/  SHFL.IDX P6, R14, R13, R12, R11 ;  /* 0x0000000c0d0e7389 */ /* 0x00006400000c000b */
[----:B01----:R-:W-:Y:S01]  /*15620*/  ENDCOLLECTIVE ;  /* 0x000000000000791b */ /* 0x003fe20003800000 */
.L_x_1196:
        /* <DEDUP_REMOVED lines=10> */
[----:B------:R-:W-:-:S03]  /*156d0*/  IMAD.MOV.U32 R18, RZ, RZ, R14 ;  /* 0x000000ffff127224 */ /* 0x000fc600078e000e */
[----:B------:R0:W-:Y:S04]  /*156e0*/  LDGSTS.E.BYPASS.LTC128B.128 [R4+0x7400], desc[UR60][R2.64+0x180], !P4 ;  /* 0x0740018002047fae */ /* 0x0001e8000e101d7c */
[----:B0-----:R-:W-:Y:S05]  /*156f0*/  WARPSYNC.COLLECTIVE R15, `(.L_x_1197) ;  /* 0x000000000f087348 */ /* 0x001fea0003c00000 */
[----:B------:R1:W2:Y:S02]  /*15700*/  SHFL.IDX P6, R14, R13, R12, R11 ;  /* 0x0000000c0d0e7389 */ /* 0x0002a400000c000b */
[----:B012---:R-:W-:Y:S01]  /*15710*/  ENDCOLLECTIVE ;  /* 0x000000000000791b */ /* 0x007fe20003800000 */
.L_x_1197:
[----:B------:R-:W-:Y:S05]  /*15720*/  BRA `(.L_x_1198) ;  /* 0xffffffd400147947 */ /* 0x000fea000383ffff */
.L_x_1124:
[----:B0-----:R0:W2:Y:S02]  /*15730*/  SYNCS.PHASECHK.TRANS64.TRYWAIT P0, [R7+URZ+0x30820], R6 ;  /* 0x03082006070075a7 */ /* 0x0010a4000800017f */
[----:B--2---:R-:W-:Y:S05]  /*15740*/  @!P0 NANOSLEEP.SYNCS 0x989680 ;  /* 0x009896800000895d */ /* 0x004fea0003900000 */
[----:B------:R-:W2:Y:S02]  /*15750*/  @!P0 SYNCS.PHASECHK.TRANS64 P0, [R7+URZ+0x30820], R6 ;  /* 0x03082006070085a7 */ /* 0x000ea4000800007f */
[----:B--2---:R-:W-:Y:S05]  /*15760*/  @!P0 BRA `(.L_x_1124) ;  /* 0xfffffffc00f08947 */ /* 0x004fea000383ffff */
[----:B------:R-:W-:Y:S05]  /*15770*/  BRA `(.L_x_1199) ;  /* 0xffffffd400987947 */ /* 0x000fea000383ffff */
.L_x_1125:
[----:B------:R-:W2:Y:S01]  /*15780*/  S2R R3, SR_TID.X ;  /* 0x0000000000037919 */ /* 0x000ea20000002100 */
[----:B------:R-:W-:Y:S01]  /*15790*/  BSSY B0, `(.L_x_1200) ;  /* 0x000000a000007945 */ /* 0x000fe20003800000 */
[----:B------:R-:W-:Y:S01]  /*157a0*/  MOV R12, RZ ;  /* 0x000000ff000c7202 */ /* 0x000fe20000000f00 */
[----:B------:R-:W-:Y:S02]  /*157b0*/  IMAD.MOV.U32 R11, RZ, RZ, 0x1f ;  /* 0x0000001fff0b7424 */ /* 0x000fe400078e00ff */
[----:B------:R-:W-:Y:S01]  /*157c0*/  IMAD.MOV.U32 R15, RZ, RZ, -0x1 ;  /* 0xffffffffff0f7424 */ /* 0x000fe200078e00ff */
[----:B--2---:R-:W-:-:S04]  /*157d0*/  SHF.R.U32.HI R3, RZ, 0x5, R3 ;  /* 0x00000005ff037819 */ /* 0x004fc80000011603 */
[----:B------:R-:W-:-:S05]  /*157e0*/  LOP3.LUT R3, R3, 0x3, RZ, 0xc0, !PT ;  /* 0x0000000303037812 */ /* 0x000fca00078ec0ff */
[----:B------:R-:W-:-:S07]  /*157f0*/  IMAD.MOV.U32 R13, RZ, RZ, R3 ;  /* 0x000000ffff0d7224 */ /* 0x000fce00078e0003 */
[----:B01---5:R-:W-:Y:S05]  /*15800*/  WARPSYNC.COLLECTIVE R15, `(.L_x_1201) ;  /* 0x000000000f087348 */ /* 0x023fea0003c00000 */
[----:B------:R2:W3:Y:S02]  /*15810*/  SHFL.IDX P6, R14, R13, R12, R11 ;  /* 0x0000000c0d0e7389 */ /* 0x0004e400000c000b */
[----:B0123-5:R-:W-:Y:S01]  /*15820*/  ENDCOLLECTIVE ;  /* 0x000000000000791b */ /* 0x02ffe20003800000 */
.L_x_1201:
[----:B------:R-:W-:Y:S05]  /*15830*/  BSYNC B0 ;  /* 0x0000000000007941 */ /* 0x000fea0003800000 */
.L_x_1200:
[----:B------:R-:W-:Y:S05]  /*15840*/  BRA `(.L_x_1202) ;  /* 0xffffffd4007c7947 */ /* 0x000fea000383ffff */
.L_x_1126:
[----:B------:R-:W-:Y:S01]  /*15850*/  BSSY B0, `(.L_x_1203) ;  /* 0x0000006000007945 */ /* 0x000fe20003800000 */
[----:B------:R-:W-:-:S07]  /*15860*/  IMAD.MOV.U32 R15, RZ, RZ, -0x1 ;  /* 0xffffffffff0f7424 */ /* 0x000fce00078e00ff */
[----:B012--5:R-:W-:Y:S05]  /*15870*/  WARPSYNC.COLLECTIVE R15, `(.L_x_1204) ;  /* 0x000000000f0c7348 */ /* 0x027fea0003c00000 */
[----:B------:R-:W-:Y:S02]  /*15880*/  ELECT P6, UR62, PT ;  /* 0x00000000003e782f */ /* 0x000fe400038c0000 */
[----:B------:R-:W-:Y:S01]  /*15890*/  MOV R14, UR62 ;  /* 0x0000003e000e7c02 */ /* 0x000fe20008000f00 */
[----:B012--5:R-:W-:Y:S10]  /*158a0*/  ENDCOLLECTIVE ;  /* 0x000000000000791b */ /* 0x027ff40003800000 */
.L_x_1204:
[----:B------:R-:W-:Y:S05]  /*158b0*/  BSYNC B0 ;  /* 0x0000000000007941 */ /* 0x000fea0003800000 */
.L_x_1203:
[----:B------:R-:W-:Y:S05]  /*158c0*/  BRA `(.L_x_1205) ;  /* 0xffffffd400707947 */ /* 0x000fea000383ffff */
.L_x_1128:
[----:B--2---:R2:W3:Y:S02]  /*158d0*/  SYNCS.PHASECHK.TRANS64.TRYWAIT P1, [R5+URZ+0x30840], R4 ;  /* 0x03084004050075a7 */ /* 0x0044e4000802017f */
[----:B---3--:R-:W-:Y:S05]  /*158e0*/  @!P1 NANOSLEEP.SYNCS 0x989680 ;  /* 0x009896800000995d */ /* 0x008fea0003900000 */
[----:B------:R-:W3:Y:S02]  /*158f0*/  @!P1 SYNCS.PHASECHK.TRANS64 P1, [R5+URZ+0x30840], R4 ;  /* 0x03084004050095a7 */ /* 0x000ee4000802007f */
[----:B---3--:R-:W-:Y:S05]  /*15900*/  @!P1 BRA `(.L_x_1128) ;  /* 0xfffffffc00f09947 */ /* 0x008fea000383ffff */
[----:B------:R-:W-:Y:S05]  /*15910*/  BRA `(.L_x_1206) ;  /* 0xffffffd400987947 */ /* 0x000fea000383ffff */
.L_x_1130:
[----:B---3--:R3:W4:Y:S02]  /*15920*/  SYNCS.PHASECHK.TRANS64.TRYWAIT P1, [R3+URZ+0x30840], R0 ;  /* 0x03084000030075a7 */ /* 0x008724000802017f */
[----:B----4-:R-:W-:Y:S05]  /*15930*/  @!P1 NANOSLEEP.SYNCS 0x989680 ;  /* 0x009896800000995d */ /* 0x010fea0003900000 */
[----:B------:R-:W4:Y:S02]  /*15940*/  @!P1 SYNCS.PHASECHK.TRANS64 P1, [R3+URZ+0x30840], R0 ;  /* 0x03084000030095a7 */ /* 0x000f24000802007f */
[----:B----4-:R-:W-:Y:S05]  /*15950*/  @!P1 BRA `(.L_x_1130) ;  /* 0xfffffffc00f09947 */ /* 0x010fea000383ffff */
[----:B------:R-:W-:Y:S05]  /*15960*/  BRA `(.L_x_1207) ;  /* 0xffffffd400a47947 */ /* 0x000fea000383ffff */
.L_x_1132:
[----:B----4-:R4:W0:Y:S02]  /*15970*/  SYNCS.PHASECHK.TRANS64.TRYWAIT P1, [R5+URZ+0x30860], R4 ;  /* 0x03086004050075a7 */ /* 0x010824000802017f */
[----:B0-----:R-:W-:Y:S05]  /*15980*/  @!P1 NANOSLEEP.SYNCS 0x989680 ;  /* 0x009896800000995d */ /* 0x001fea0003900000 */
[----:B------:R-:W0:Y:S02]  /*15990*/  @!P1 SYNCS.PHASECHK.TRANS64 P1, [R5+URZ+0x30860], R4 ;  /* 0x03086004050095a7 */ /* 0x000e24000802007f */
[----:B0-----:R-:W-:Y:S05]  /*159a0*/  @!P1 BRA `(.L_x_1132) ;  /* 0xfffffffc00f09947 */ /* 0x001fea000383ffff */
[----:B------:R-:W-:Y:S05]  /*159b0*/  BRA `(.L_x_1208) ;  /* 0xffffffd400a07947 */ /* 0x000fea000383ffff */
.L_x_1209:
        /* <DEDUP_REMOVED lines=12> */
.L_x_15972:


//--------------------- .text._ZN7cutlass13device_kernelIN5flash11enable_sm90INS1_16FlashAttnFwdSm90INS1_25CollectiveMainloopFwdSm90ILi2EN4cute5tupleIJNS5_1CILi1EEES8_S8_EEENS6_IJNS7_ILi128EEENS7_ILi64EEENS7_ILi256EEEEEELi256ENS_6half_tEfNS_4arch4Sm90ELb0ELb1ELb0ELb1ELb1ELb0ELb0ELb1ELb1ELb1ELb1ELb0EEENS1_21CollectiveEpilogueFwdINS6_IJSA_SC_SB_EEES9_SE_SG_Li256ELb1ELb1ELb1ELb0EEENS1_36VarlenDynamicPersistentTileSchedulerILi128ELi64ELi256ELi128ELb1ELb1ELb1ELb1ELb0ELb1EEEEEEEEEvNT_6ParamsE --------------------------
	.section	.text._ZN7cutlass13device_kernelIN5flash11enable_sm90INS1_16FlashAttnFwdSm90INS1_25CollectiveMainloopFwdSm90ILi2EN4cute5tupleIJNS5_1CILi1EEES8_S8_EEENS6_IJNS7_ILi128EEENS7_ILi64EEENS7_ILi256EEEEEELi256ENS_6half_tEfNS_4arch4Sm90ELb0ELb1ELb0ELb1ELb1ELb0ELb0ELb1ELb1ELb1ELb1ELb0EEENS1_21CollectiveEpilogueFwdINS6_IJSA_SC_SB_EEES9_SE_SG_Li256ELb1ELb1ELb1ELb0EEENS1_36VarlenDynamicPersistentTileSchedulerILi128ELi64ELi256ELi128ELb1ELb1ELb1ELb1ELb0ELb1EEEEEEEEEvNT_6ParamsE,"ax",@progbits
	.align	128
.text._ZN7cutlass13device_kernelIN5flash11enable_sm90INS1_16FlashAttnFwdSm90INS1_25CollectiveMainloopFwdSm90ILi2EN4cute5tupleIJNS5_1CILi1EEES8_S8_EEENS6_IJNS7_ILi128EEENS7_ILi64EEENS7_ILi256EEEEEELi256ENS_6half_tEfNS_4arch4Sm90ELb0ELb1ELb0ELb1ELb1ELb0ELb0ELb1ELb1ELb1ELb1ELb0EEENS1_21CollectiveEpilogueFwdINS6_IJSA_SC_SB_EEES9_SE_SG_Li256ELb1ELb1ELb1ELb0EEENS1_36VarlenDynamicPersistentTileSchedulerILi128ELi64ELi256ELi128ELb1ELb1ELb1ELb1ELb0ELb1EEEEEEEEEvNT_6ParamsE:
        .type           _ZN7cutlass13device_kernelIN5flash11enable_sm90INS1_16FlashAttnFwdSm90INS1_25CollectiveMainloopFwdSm90ILi2EN4cute5tupleIJNS5_1CILi1EEES8_S8_EEENS6_IJNS7_ILi128EEENS7_ILi64EEENS7_ILi256EEEEEELi256ENS_6half_tEfNS_4arch4Sm90ELb0ELb1ELb0ELb1ELb1ELb0ELb0ELb1ELb1ELb1ELb1ELb0EEENS1_21CollectiveEpilogueFwdINS6_IJSA_SC_SB_EEES9_SE_SG_Li256ELb1ELb1ELb1ELb0EEENS1_36VarlenDynamicPersistentTileSchedulerILi128ELi64ELi256ELi128ELb1ELb1ELb1ELb1ELb0ELb1EEEEEEEEEvNT_6ParamsE,@function
        .size           _ZN7cutlass13device_kernelIN5flash11enable_sm90INS1_16FlashAttnFwdSm90INS1_25CollectiveMainloopFwdSm90ILi2EN4cute5tupleIJNS5_1CILi1EEES8_S8_EEENS6_IJNS7_ILi128EEENS7_ILi64EEENS7_ILi256EEEEEELi256ENS_6half_tEfNS_4arch4Sm90ELb0ELb1ELb0ELb1ELb1ELb0ELb0ELb1ELb1ELb1ELb1ELb0EEENS1_21CollectiveEpilogueFwdINS6_IJSA_SC_SB_EEES9_SE_SG_Li256ELb1ELb1ELb1ELb0EEENS1_36VarlenDynamicPersistentTileSchedulerILi128ELi64ELi256ELi128ELb1ELb1ELb1ELb1ELb0ELb1EEEEEEEEEvNT_6ParamsE,(.L_x_15973 - _ZN7cutlass13device_kernelIN5flash11enable_sm90INS1_16FlashAttnFwdSm90INS1_25CollectiveMainloopFwdSm90ILi2EN4cute5tupleIJNS5_1CILi1EEES8_S8_EEENS6_IJNS7_ILi128EEENS7_ILi64EEENS7_ILi256EEEEEELi256ENS_6half_tEfNS_4arch4Sm90ELb0ELb1ELb0ELb1ELb1ELb0ELb0ELb1ELb1ELb1ELb1ELb0EEENS1_21CollectiveEpilogueFwdINS6_IJSA_SC_SB_EEES9_SE_SG_Li256ELb1ELb1ELb1ELb0EEENS1_36VarlenDynamicPersistentTileSchedulerILi128ELi64ELi256ELi128ELb1ELb1ELb1ELb1ELb0ELb1EEEEEEEEEvNT_6ParamsE)
        .other          _ZN7cutlass13device_kernelIN5flash11enable_sm90INS1_16FlashAttnFwdSm90INS1_25CollectiveMainloopFwdSm90ILi2EN4cute5tupleIJNS5_1CILi1EEES8_S8_EEENS6_IJNS7_ILi128EEENS7_ILi64EEENS7_ILi256EEEEEELi256ENS_6half_tEfNS_4arch4Sm90ELb0ELb1ELb0ELb1ELb1ELb0ELb0ELb1ELb1ELb1ELb1ELb0EEENS1_21CollectiveEpilogueFwdINS6_IJSA_SC_SB_EEES9_SE_SG_Li256ELb1ELb1ELb1ELb0EEENS1_36VarlenDynamicPersistentTileSchedulerILi128ELi64ELi256ELi128ELb1ELb1ELb1ELb1ELb0ELb1EEEEEEEEEvNT_6ParamsE,@"STO_CUDA_ENTRY STV_DEFAULT"
_ZN7cutlass13device_kernelIN5flash11enable_sm90INS1_16FlashAttnFwdSm90INS1_25CollectiveMainloopFwdSm90ILi2EN4cute5tupleIJNS5_1CILi1EEES8_S8_EEENS6_IJNS7_ILi128EEENS7_ILi64EEENS7_ILi256EEEEEELi256ENS_6half_tEfNS_4arch4Sm90ELb0ELb1ELb0ELb1ELb1ELb0ELb0ELb1ELb1ELb1ELb1ELb0EEENS1_21CollectiveEpilogueFwdINS6_IJSA_SC_SB_EEES9_SE_SG_Li256ELb1ELb1ELb1ELb0EEENS1_36VarlenDynamicPersistentTileSchedulerILi128ELi64ELi256ELi128ELb1ELb1ELb1ELb1ELb0ELb1EEEEEEEEEvNT_6ParamsE:
        /* <DEDUP_REMOVED lines=45> */
.L_x_1210:
        /* <DEDUP_REMOVED lines=22> */
.L_x_1211:
        /* <DEDUP_REMOVED lines=18> */
.L_x_1212:
        /* <DEDUP_REMOVED lines=22> */
.L_x_1213:
        /* <DEDUP_REMOVED lines=23> */
.L_x_1214:
        /* <DEDUP_REMOVED lines=10> */
.L_x_1216:
        /* <DEDUP_REMOVED lines=18> */
[----:B------:R-:W-:Y:S01]  /*09e0*/  R2UR UR5, R10 ;  /* 0x000000000a0572ca */ /* 0x000fe200000e0000 */
[----:B------:R-:W-:Y:S01]  /*09f0*/  UMOV UR39, URZ ;  /* 0x0000003f00277c82 */ /* 0x000fe20008000000 */
[----:B0-----:R-:W-:Y:S02]  /*0a00*/  SHF.R.S32.HI R3, RZ, 0x1f, R0 ;  /* 0x0000001fff037819 */ /* 0x001fe40000011400 */
[----:B------:R-:W-:Y:S02]  /*0a10*/  R2UR UR7, R11 ;  /* 0x000000000b0772ca */ /* 0x000fe400000e0000 */
[----:B------:R-:W-:-:S02]  /*0a20*/  LEA.HI R4, R3, R0, RZ, 0x4 ;  /* 0x0000000003047211 */ /* 0x000fc400078f20ff */
[CC--:B------:R-:W-:Y:S02]  /*0a30*/  LEA.HI R5, R3.reuse, R0.reuse, RZ, 0x5 ;  /* 0x0000000003057211 */ /* 0x0c0fe400078f28ff */
[----:B------:R-:W-:-:S03]  /*0a40*/  LEA.HI R8, R3, R0, RZ, 0x3 ;  /* 0x0000000003087211 */ /* 0x000fc600078f18ff */
[----:B------:R-:W-:Y:S01]  /*0a50*/  IMAD.SHL.U32 R6, R5, 0x20, RZ ;  /* 0x0000002005067824 */ /* 0x000fe200078e00ff */
[----:B------:R-:W-:-:S04]  /*0a60*/  LOP3.LUT R201, R8, 0xfffffff8, RZ, 0xc0, !PT ;  /* 0xfffffff808c97812 */ /* 0x000fc800078ec0ff */
[----:B------:R-:W-:Y:S01]  /*0a70*/  LOP3.LUT R6, R6, 0xfffffc00, RZ, 0xc0, !PT ;  /* 0xfffffc0006067812 */ /* 0x000fe200078ec0ff */
[----:B------:R-:W-:Y:S01]  /*0a80*/  IMAD.IADD R201, R0, 0x1, -R201 ;  /* 0x0000000100c97824 */ /* 0x000fe200078e0ac9 */
[----:B--2---:R-:W-:Y:S02]  /*0a90*/  R2UR UR4, R2 ;  /* 0x00000000020472ca */ /* 0x004fe400000e0000 */
[----:B------:R-:W-:-:S04]  /*0aa0*/  LEA.HI R2, R3, R0, RZ, 0x7 ;  /* 0x0000000003027211 */ /* 0x000fc800078f38ff */
[----:B------:R-:W-:-:S05]  /*0ab0*/  LOP3.LUT R7, R2, 0xffffff80, RZ, 0xc0, !PT ;  /* 0xffffff8002077812 */ /* 0x000fca00078ec0ff */
[----:B------:R-:W-:Y:S01]  /*0ac0*/  IMAD.IADD R14, R0, 0x1, -R7 ;  /* 0x00000001000e7824 */ /* 0x000fe200078e0a07 */
[----:B------:R-:W-:Y:S01]  /*0ad0*/  LEA.HI R7, R3, R0, RZ, 0x2 ;  /* 0x0000000003077211 */ /* 0x000fe200078f10ff */
[----:B------:R-:W-:Y:S01]  /*0ae0*/  ULOP3.LUT UR8, UR4, 0x1, URZ, 0xfc, !UPT ;  /* 0x0000000104087892 */ /* 0x000fe2000f8efc3f */
[----:B------:R-:W-:Y:S02]  /*0af0*/  LOP3.LUT R3, R4, 0x3fffff0, RZ, 0xc0, !PT ;  /* 0x03fffff004037812 */ /* 0x000fe400078ec0ff */
[----:B------:R-:W-:Y:S01]  /*0b00*/  SHF.R.S32.HI R9, RZ, 0x1f, R14 ;  /* 0x0000001fff097819 */ /* 0x000fe2000001140e */
[----:B------:R-:W-:Y:S01]  /*0b10*/  STL [R1+0x18], R14 ;  /* 0x0000180e01007387 */ /* 0x000fe20000100800 */
[----:B------:R-:W-:Y:S01]  /*0b20*/  LOP3.LUT R13, R7, 0xfffffffc, RZ, 0xc0, !PT ;  /* 0xfffffffc070d7812 */ /* 0x000fe200078ec0ff */
[C---:B------:R-:W-:Y:S01]  /*0b30*/  IMAD.IADD R5, R0.reuse, 0x1, -R3 ;  /* 0x0000000100057824 */ /* 0x040fe200078e0a03 */
[----:B------:R-:W-:Y:S01]  /*0b40*/  LEA.HI R10, R9, R14, RZ, 0x2 ;  /* 0x0000000e090a7211 */ /* 0x000fe200078f10ff */
[----:B------:R-:W-:Y:S01]  /*0b50*/  UMOV UR4, URZ ;  /* 0x0000003f00047c82 */ /* 0x000fe20008000000 */
[----:B------:R-:W-:Y:S01]  /*0b60*/  SHF.R.S32.HI R7, RZ, 0x4, R4 ;  /* 0x00000004ff077819 */ /* 0x000fe20000011404 */
[----:B------:R-:W-:Y:S01]  /*0b70*/  IMAD R5, R5, 0x40, R6 ;  /* 0x0000004005057824 */ /* 0x000fe200078e0206 */
[--C-:B------:R-:W-:Y:S01]  /*0b80*/  SHF.R.S32.HI R11, RZ, 0x2, R10.reuse ;  /* 0x00000002ff0b7819 */ /* 0x100fe2000001140a */
[----:B------:R-:W-:Y:S01]  /*0b90*/  IMAD.IADD R13, R0, 0x1, -R13 ;  /* 0x00000001000d7824 */ /* 0x000fe200078e0a0d */
[----:B------:R-:W-:-:S02]  /*0ba0*/  SHF.R.S32.HI R12, RZ, 0x1f, R10 ;  /* 0x0000001fff0c7819 */ /* 0x000fc4000001140a */
[----:B------:R-:W-:Y:S02]  /*0bb0*/  SHF.R.S32.HI R3, RZ, 0x7, R2 ;  /* 0x00000007ff037819 */ /* 0x000fe40000011402 */
[----:B------:R-:W-:Y:S02]  /*0bc0*/  LEA.HI R4, R4, R7, RZ, 0x1 ;  /* 0x0000000704047211 */ /* 0x000fe400078f08ff */
[----:B------:R-:W-:Y:S02]  /*0bd0*/  LEA.HI R12, R12, R11, RZ, 0x3 ;  /* 0x0000000b0c0c7211 */ /* 0x000fe400078f18ff */
[----:B------:R-:W-:Y:S02]  /*0be0*/  LEA.HI R2, R2, R3, RZ, 0x1 ;  /* 0x0000000302027211 */ /* 0x000fe400078f08ff */
[----:B------:R-:W-:Y:S02]  /*0bf0*/  LOP3.LUT R4, R4, 0x1ffffffe, RZ, 0xc0, !PT ;  /* 0x1ffffffe04047812 */ /* 0x000fe400078ec0ff */
[----:B------:R-:W-:-:S02]  /*0c00*/  LOP3.LUT R12, R12, 0xfffffff8, RZ, 0xc0, !PT ;  /* 0xfffffff80c0c7812 */ /* 0x000fc400078ec0ff */
[----:B------:R-:W-:Y:S01]  /*0c10*/  LEA.HI R9, R9, R14, RZ, 0x5 ;  /* 0x0000000e09097211 */ /* 0x000fe200078f28ff */
[----:B------:R-:W-:Y:S01]  /*0c20*/  IMAD.IADD R4, R7, 0x1, -R4 ;  /* 0x0000000107047824 */ /* 0x000fe200078e0a04 */
[----:B------:R-:W-:Y:S01]  /*0c30*/  LOP3.LUT R2, R2, 0x3fffffe, RZ, 0xc0, !PT ;  /* 0x03fffffe02027812 */ /* 0x000fe200078ec0ff */
[----:B------:R-:W-:Y:S01]  /*0c40*/  IMAD.IADD R12, R11, 0x1, -R12 ;  /* 0x000000010b0c7824 */ /* 0x000fe200078e0a0c */
[----:B------:R-:W-:Y:S02]  /*0c50*/  SHF.R.S32.HI R9, RZ, 0x5, R9 ;  /* 0x00000005ff097819 */ /* 0x000fe40000011409 */
[----:B------:R-:W-:Y:S01]  /*0c60*/  LOP3.LUT R10, R10, 0x7ffffffc, RZ, 0xc0, !PT ;  /* 0x7ffffffc0a0a7812 */ /* 0x000fe200078ec0ff */
[----:B------:R-:W-:Y:S01]  /*0c70*/  IMAD.IADD R2, R3, 0x1, -R2 ;  /* 0x0000000103027824 */ /* 0x000fe200078e0a02 */
[----:B------:R-:W-:Y:S01]  /*0c80*/  LEA.HI R0, R13, R13, RZ, 0x1 ;  /* 0x0000000d0d007211 */ /* 0x000fe200078f08ff */
[----:B------:R-:W-:Y:S02]  /*0c90*/  IMAD R3, R4, 0x8, R5 ;  /* 0x0000000804037824 */ /* 0x000fe400078e0205 */
[----:B------:R-:W-:Y:S01]  /*0ca0*/  IMAD R9, R9, 0x10, R12 ;  /* 0x0000001009097824 */ /* 0x000fe200078e020c */
[----:B------:R-:W-:Y:S01]  /*0cb0*/  LOP3.LUT R0, R0, 0x1ffffffe, RZ, 0xc0, !PT ;  /* 0x1ffffffe00007812 */ /* 0x000fe200078ec0ff */
[----:B------:R-:W-:Y:S01]  /*0cc0*/  IMAD.IADD R10, R14, 0x1, -R10 ;  /* 0x000000010e0a7824 */ /* 0x000fe200078e0a0a */
[----:B------:R0:W-:Y:S01]  /*0cd0*/  STL [R1+0x28], R3 ;  /* 0x0000280301007387 */ /* 0x0001e20000100800 */
[----:B------:R-:W-:-:S02]  /*0ce0*/  IMAD R2, R2, 0x40, R9 ;  /* 0x0000004002027824 */ /* 0x000fc400078e0209 */
[----:B------:R-:W-:Y:S02]  /*0cf0*/  IMAD.U32 R5, RZ, RZ, UR8 ;  /* 0x00000008ff057e24 */ /* 0x000fe4000f8e00ff */
[----:B------:R-:W-:Y:S01]  /*0d00*/  IMAD.SHL.U32 R17, R10, 0x2, RZ ;  /* 0x000000020a117824 */ /* 0x000fe200078e00ff */
[----:B------:R-:W-:Y:S01]  /*0d10*/  STL [R1+0x24], R2 ;  /* 0x0000240201007387 */ /* 0x000fe20000100800 */
[----:B------:R-:W-:Y:S02]  /*0d20*/  IMAD.IADD R0, R13, 0x1, -R0 ;  /* 0x000000010d007824 */ /* 0x000fe400078e0a00 */
[C---:B------:R-:W-:Y:S01]  /*0d30*/  VIADD R229, R17.reuse, 0x20 ;  /* 0x0000002011e57836 */ /* 0x040fe20000000000 */
[----:B0-----:R-:W-:Y:S01]  /*0d40*/  SHF.R.S32.HI R3, RZ, 0x3, R8 ;  /* 0x00000003ff037819 */ /* 0x001fe20000011408 */
[C---:B------:R-:W-:Y:S01]  /*0d50*/  VIADD R228, R17.reuse, 0x28 ;  /* 0x0000002811e47836 */ /* 0x040fe20000000000 */
[----:B------:R-:W-:Y:S01]  /*0d60*/  SHF.R.S32.HI R4, RZ, 0x1f, R17 ;  /* 0x0000001fff047819 */ /* 0x000fe20000011411 */
[----:B------:R-:W-:-:S02]  /*0d70*/  VIADD R4, R17, 0x10 ;  /* 0x0000001011047836 */ /* 0x000fc40000000000 */
[----:B------:R0:W-:Y:S01]  /*0d80*/  STL [R1+0xc], R3 ;  /* 0x00000c0301007387 */ /* 0x0001e20000100800 */
[C---:B------:R-:W-:Y:S02]  /*0d90*/  VIADD R227, R17.reuse, 0x30 ;  /* 0x0000003011e37836 */ /* 0x040fe40000000000 */
[C---:B------:R-:W-:Y:S01]  /*0da0*/  VIADD R226, R17.reuse, 0x38 ;  /* 0x0000003811e27836 */ /* 0x040fe20000000000 */
[----:B------:R1:W-:Y:S01]  /*0db0*/  STL [R1+0x2c], R5 ;  /* 0x00002c0501007387 */ /* 0x0003e20000100800 */
[C---:B------:R-:W-:Y:S02]  /*0dc0*/  VIADD R223, R17.reuse, 0x40 ;  /* 0x0000004011df7836 */ /* 0x040fe40000000000 */
[C---:B------:R-:W-:Y:S02]  /*0dd0*/  VIADD R222, R17.reuse, 0x48 ;  /* 0x0000004811de7836 */ /* 0x040fe40000000000 */
[----:B------:R-:W-:Y:S02]  /*0de0*/  VIADD R221, R17, 0x50 ;  /* 0x0000005011dd7836 */ /* 0x000fe40000000000 */
[----:B0-----:R-:W-:-:S02]  /*0df0*/  IMAD.U32 R3, RZ, RZ, UR4 ;  /* 0x00000004ff037e24 */ /* 0x001fc4000f8e00ff */
[C---:B------:R-:W-:Y:S02]  /*0e00*/  VIADD R220, R17.reuse, 0x58 ;  /* 0x0000005811dc7836 */ /* 0x040fe40000000000 */
[C---:B-1----:R-:W-:Y:S01]  /*0e10*/  VIADD R5, R17.reuse, 0x8 ;  /* 0x0000000811057836 */ /* 0x042fe20000000000 */
[----:B------:R0:W-:Y:S01]  /*0e20*/  STL [R1+0x14], R3 ;  /* 0x0000140301007387 */ /* 0x0001e20000100800 */
[C---:B------:R-:W-:Y:S02]  /*0e30*/  VIADD R219, R17.reuse, 0x60 ;  /* 0x0000006011db7836 */ /* 0x040fe40000000000 */
        /* <DEDUP_REMOVED lines=30> */
[----:B------:R-:W-:Y:S01]  /*1020*/  IMAD R23, R0, 0x8, R2 ;  /* 0x0000000800177824 */ /* 0x000fe200078e0202 */
[----:B------:R-:W-:-:S02]  /*1030*/  SHF.R.S32.HI R3, RZ, 0x1f, R215 ;  /* 0x0000001fff037819 */ /* 0x000fc400000114d7 */
[----:B------:R-:W-:Y:S02]  /*1040*/  SHF.R.S32.HI R5, RZ, 0x1f, R214 ;  /* 0x0000001fff057819 */ /* 0x000fe400000114d6 */
[----:B------:R-:W-:Y:S02]  /*1050*/  SHF.R.S32.HI R4, RZ, 0x1f, R213 ;  /* 0x0000001fff047819 */ /* 0x000fe400000114d5 */
[----:B------:R-:W-:Y:S02]  /*1060*/  SHF.R.S32.HI R3, RZ, 0x1f, R212 ;  /* 0x0000001fff037819 */ /* 0x000fe400000114d4 */
[----:B------:R-:W-:Y:S02]  /*1070*/  SHF.R.S32.HI R5, RZ, 0x1f, R211 ;  /* 0x0000001fff057819 */ /* 0x000fe400000114d3 */
[----:B------:R-:W-:Y:S02]  /*1080*/  SHF.R.S32.HI R4, RZ, 0x1f, R210 ;  /* 0x0000001fff047819 */ /* 0x000fe400000114d2 */
[----:B------:R-:W-:-:S02]  /*1090*/  SHF.R.S32.HI R3, RZ, 0x1f, R209 ;  /* 0x0000001fff037819 */ /* 0x000fc400000114d1 */
[----:B------:R-:W-:Y:S02]  /*10a0*/  SHF.R.S32.HI R5, RZ, 0x1f, R208 ;  /* 0x0000001fff057819 */ /* 0x000fe400000114d0 */
[----:B------:R-:W-:Y:S02]  /*10b0*/  SHF.R.S32.HI R4, RZ, 0x1f, R207 ;  /* 0x0000001fff047819 */ /* 0x000fe400000114cf */
[----:B------:R-:W-:-:S07]  /*10c0*/  SHF.R.S32.HI R3, RZ, 0x1f, R206 ;  /* 0x0000001fff037819 */ /* 0x000fce00000114ce */
.L_x_1328:
[----:B------:R-:W-:Y:S01]  /*10d0*/  ULDC.64 UR8, c[0x0][0xa28] ;  /* 0x00028a0000087ab9 */ /* 0x000fe20000000a00 */
[----:B------:R-:W-:Y:S01]  /*10e0*/  ULDC UR4, c[0x0][0x424] ;  /* 0x0001090000047ab9 */ /* 0x000fe20000000800 */
[----:B------:R-:W-:-:S04]  /*10f0*/  UISETP.NE.U32.AND UP0, UPT, UR8, URZ, UPT ;  /* 0x0000003f0800728c */ /* 0x000fc8000bf05070 */
[----:B------:R-:W-:-:S03]  /*1100*/  UISETP.NE.AND.EX UP0, UPT, UR9, URZ, UPT, UP0 ;  /* 0x0000003f0900728c */ /* 0x000fc6000bf05300 */
[----:B------:R-:W-:Y:S02]  /*1110*/  ULDC.64 UR8, c[0x0][0xa18] ;  /* 0x0002860000087ab9 */ /* 0x000fe40000000a00 */
[----:B------:R-:W-:Y:S01]  /*1120*/  UISETP.NE.U32.AND UP1, UPT, UR8, URZ, UPT ;  /* 0x0000003f0800728c */ /* 0x000fe2000bf25070 */
[----:B------:R-:W-:-:S03]  /*1130*/  PLOP3.LUT P0, PT, PT, PT, UP0, 0x80, 0x0 ;  /* 0x000000000000781c */ /* 0x000fc60003f0f008 */
[----:B------:R-:W-:-:S03]  /*1140*/  UISETP.NE.AND.EX UP1, UPT, UR9, URZ, UPT, UP1 ;  /* 0x0000003f0900728c */ /* 0x000fc6000bf25310 */
[----:B------:R-:W-:Y:S02]  /*1150*/  @UP0 ULDC.64 UR8, c[0x0][0xa28] ;  /* 0x00028a0000080ab9 */ /* 0x000fe40000000a00 */
[----:B------:R-:W-:Y:S01]  /*1160*/  @UP0 UIMAD.WIDE UR8, UR7, 0x4, UR8 ;  /* 0x00000004070808a5 */ /* 0x000fe2000f8e0208 */
[----:B------:R-:W-:-:S05]  /*1170*/  PLOP3.LUT P2, PT, PT, PT, UP1, 0x80, 0x0 ;  /* 0x000000000000781c */ /* 0x000fca0003f4f018 */
[----:B0-2---:R-:W-:Y:S02]  /*1180*/  IMAD.U32 R2, RZ, RZ, UR8 ;  /* 0x00000008ff027e24 */ /* 0x005fe4000f8e00ff */
[----:B------:R-:W-:Y:S01]  /*1190*/  IMAD.U32 R3, RZ, RZ, UR9 ;  /* 0x00000009ff037e24 */ /* 0x000fe2000f8e00ff */
[----:B------:R-:W-:Y:S02]  /*11a0*/  @UP1 ULDC.64 UR8, c[0x0][0xa18] ;  /* 0x0002860000081ab9 */ /* 0x000fe40000000a00 */
[----:B------:R-:W-:Y:S02]  /*11b0*/  @UP1 UIMAD.WIDE UR8, UR7, 0x4, UR8 ;  /* 0x00000004070818a5 */ /* 0x000fe4000f8e0208 */
[----:B------:R-:W2:Y:S04]  /*11c0*/  @P0 LDG.E R2, desc[UR36][R2.64] ;  /* 0x0000002402020981 */ /* 0x000ea8000c1e1900 */
[----:B------:R-:W-:-:S02]  /*11d0*/  IMAD.U32 R4, RZ, RZ, UR8 ;  /* 0x00000008ff047e24 */ /* 0x000fc4000f8e00ff */
[----:B------:R-:W-:Y:S01]  /*11e0*/  IMAD.U32 R5, RZ, RZ, UR9 ;  /* 0x00000009ff057e24 */ /* 0x000fe2000f8e00ff */
[----:B------:R-:W-:-:S04]  /*11f0*/  ULDC.64 UR8, c[0x0][0x418] ;  /* 0x0001060000087ab9 */ /* 0x000fc80000000a00 */
[----:B---3--:R-:W3:Y:S01]  /*1200*/  @P2 LDG.E R4, desc[UR36][R4.64] ;  /* 0x0000002404042981 */ /* 0x008ee2000c1e1900 */
[----:B------:R-:W-:Y:S02]  /*1210*/  UISETP.NE.U32.AND UP0, UPT, UR8, URZ, UPT ;  /* 0x0000003f0800728c */ /* 0x000fe4000bf05070 */
[----:B------:R-:W-:Y:S02]  /*1220*/  ULOP3.LUT UR10, UR5, 0xffff, URZ, 0xc0, !UPT ;  /* 0x0000ffff050a7892 */ /* 0x000fe4000f8ec03f */
[----:B------:R-:W-:Y:S01]  /*1230*/  UISETP.NE.AND.EX UP0, UPT, UR9, URZ, UPT, UP0 ;  /* 0x0000003f0900728c */ /* 0x000fe2000bf05300 */
[----:B------:R-:W-:Y:S02]  /*1240*/  UMOV UR42, URZ ;  /* 0x0000003f002a7c82 */ /* 0x000fe40008000000 */
[----:B------:R-:W-:Y:S01]  /*1250*/  ULDC.64 UR8, c[0x0][0xa20] ;  /* 0x0002880000087ab9 */ /* 0x000fe20000000a00 */
[----:B------:R-:W-:Y:S01]  /*1260*/  USEL UR4, UR4, 0x1, UP0 ;  /* 0x0000000104047887 */ /* 0x000fe20008000000 */
[----:B------:R-:W-:Y:S01]  /*1270*/  ISETP.NE.U32.AND P1, PT, RZ, UR8, PT ;  /* 0x00000008ff007c0c */ /* 0x000fe2000bf25070 */
[----:B------:R-:W-:Y:S01]  /*1280*/  ULDC UR8, c[0x0][0x2f0] ;  /* 0x0000bc0000087ab9 */ /* 0x000fe20000000800 */
[----:B------:R-:W-:Y:S01]  /*1290*/  IMAD.U32 R205, RZ, RZ, UR10 ;  /* 0x0000000affcd7e24 */ /* 0x000fe2000f8e00ff */
[----:B------:R-:W-:Y:S01]  /*12a0*/  UIMAD UR4, UR4, UR8, URZ ;  /* 0x00000008040472a4 */ /* 0x000fe2000f8e023f */
[----:B------:R-:W-:-:S02]  /*12b0*/  ISETP.NE.AND.EX P1, PT, RZ, UR9, PT, P1 ;  /* 0x00000009ff007c0c */ /* 0x000fc4000bf25310 */
[----:B--2---:R-:W-:Y:S02]  /*12c0*/  @P0 R2UR UR42, R2 ;  /* 0x00000000022a02ca */ /* 0x004fe400000e0000 */
[----:B---3--:R-:W-:Y:S01]  /*12d0*/  @P2 R2UR UR41, R4 ;  /* 0x00000000042922ca */ /* 0x008fe200000e0000 */
[----:B-1--45:R-:W-:-:S14]  /*12e0*/  @P2 BRA `(.L_x_1217) ;  /* 0x0000000000382947 */ /* 0x032fdc0003800000 */
[----:B------:R-:W-:Y:S01]  /*12f0*/  ULDC.64 UR8, c[0x0][0xa00] ;  /* 0x0002800000087ab9 */ /* 0x000fe20000000a00 */
[----:B------:R-:W-:Y:S01]  /*1300*/  ULDC UR41, c[0x0][0x288] ;  /* 0x0000a20000297ab9 */ /* 0x000fe20000000800 */
[----:B------:R-:W-:-:S04]  /*1310*/  ISETP.NE.U32.AND P0, PT, RZ, UR8, PT ;  /* 0x00000008ff007c0c */ /* 0x000fc8000bf05070 */
[----:B------:R-:W-:-:S13]  /*1320*/  ISETP.NE.AND.EX P0, PT, RZ, UR9, PT, P0 ;  /* 0x00000009ff007c0c */ /* 0x000fda000bf05300 */
[----:B------:R-:W-:Y:S05]  /*1330*/  @!P0 BRA `(.L_x_1217) ;  /* 0x0000000000248947 */ /* 0x000fea0003800000 */
[----:B------:R-:W-:Y:S02]  /*1340*/  ULDC.64 UR8, c[0x0][0xa00] ;  /* 0x0002800000087ab9 */ /* 0x000fe40000000a00 */
[----:B------:R-:W-:-:S06]  /*1350*/  UIMAD.WIDE UR8, UR7, 0x4, UR8 ;  /* 0x00000004070878a5 */ /* 0x000fcc000f8e0208 */
[----:B------:R-:W-:Y:S02]  /*1360*/  IMAD.U32 R2, RZ, RZ, UR8 ;  /* 0x00000008ff027e24 */ /* 0x000fe4000f8e00ff */
[----:B------:R-:W-:-:S05]  /*1370*/  IMAD.U32 R3, RZ, RZ, UR9 ;  /* 0x00000009ff037e24 */ /* 0x000fca000f8e00ff */
[----:B------:R-:W2:Y:S04]  /*1380*/  LDG.E R4, desc[UR36][R2.64] ;  /* 0x0000002402047981 */ /* 0x000ea8000c1e1900 */
[----:B------:R-:W3:Y:S01]  /*1390*/  LDG.E R0, desc[UR36][R2.64+0x4] ;  /* 0x0000042402007981 */ /* 0x000ee2000c1e1900 */
[----:B--2---:R-:W-:Y:S02]  /*13a0*/  R2UR UR41, R4 ;  /* 0x00000000042972ca */ /* 0x004fe400000e0000 */
[----:B---3--:R-:W-:-:S13]  /*13b0*/  R2UR UR8, R0 ;  /* 0x00000000000872ca */ /* 0x008fda00000e0000 */
[----:B------:R-:W-:-:S12]  /*13c0*/  UIADD3 UR41, -UR41, UR8, URZ ;  /* 0x0000000829297290 */ /* 0x000fd8000fffe13f */
.L_x_1217:
[----:B------:R-:W-:-:S05]  /*13d0*/  IMAD.U32 R0, RZ, RZ, UR7 ;  /* 0x00000007ff007e24 */ /* 0x000fca000f8e00ff */
[----:B------:R0:W-:Y:S01]  /*13e0*/  STL [R1+0x10], R0 ;  /* 0x0000100001007387 */ /* 0x0001e20000100800 */
[----:B------:R-:W-:Y:S05]  /*13f0*/  @!P1 BRA `(.L_x_1218) ;  /* 0x00000000001c9947 */ /* 0x000fea0003800000 */
[----:B------:R-:W-:Y:S02]  /*1400*/  ULDC.64 UR8, c[0x0][0xa20] ;  /* 0x0002880000087ab9 */ /* 0x000fe40000000a00 */
[----:B------:R-:W-:-:S06]  /*1410*/  UIMAD.WIDE UR8, UR7, 0x4, UR8 ;  /* 0x00000004070878a5 */ /* 0x000fcc000f8e0208 */
[----:B------:R-:W-:Y:S02]  /*1420*/  IMAD.U32 R2, RZ, RZ, UR8 ;  /* 0x00000008ff027e24 */ /* 0x000fe4000f8e00ff */
[----:B------:R-:W-:-:S05]  /*1430*/  IMAD.U32 R3, RZ, RZ, UR9 ;  /* 0x00000009ff037e24 */ /* 0x000fca000f8e00ff */
[----:B------:R-:W2:Y:S02]  /*1440*/  LDG.E R2, desc[UR36][R2.64] ;  /* 0x0000002402027981 */ /* 0x000ea4000c1e1900 */
[----:B--2---:R-:W-:Y:S01]  /*1450*/  R2UR UR4, R2 ;  /* 0x00000000020472ca */ /* 0x004fe200000e0000 */
[----:B------:R-:W-:-:S14]  /*1460*/  BRA `(.L_x_1219) ;  /* 0x0000000000347947 */ /* 0x000fdc0003800000 */
.L_x_1218:
[----:B------:R-:W-:Y:S02]  /*1470*/  ULDC.64 UR8, c[0x0][0xa08] ;  /* 0x0002820000087ab9 */ /* 0x000fe40000000a00 */
        /* <DEDUP_REMOVED lines=8> */
[----:B0-----:R-:W3:Y:S01]  /*1500*/  LDG.E R0, desc[UR36][R2.64+0x4] ;  /* 0x0000042402007981 */ /* 0x001ee2000c1e1900 */
[----:B--2---:R-:W-:Y:S02]  /*1510*/  R2UR UR4, R4 ;  /* 0x00000000040472ca */ /* 0x004fe400000e0000 */
[----:B---3--:R-:W-:-:S13]  /*1520*/  R2UR UR7, R0 ;  /* 0x00000000000772ca */ /* 0x008fda00000e0000 */
[----:B------:R-:W-:-:S12]  /*1530*/  UIADD3 UR4, -UR4, UR7, URZ ;  /* 0x0000000704047290 */ /* 0x000fd8000fffe13f */
.L_x_1219:
[----:B------:R-:W-:Y:S01]  /*1540*/  ULDC UR7, c[0x0][0x448] ;  /* 0x0001120000077ab9 */ /* 0x000fe20000000800 */
[----:B------:R-:W-:Y:S02]  /*1550*/  USHF.L.U32 UR60, UR6, 0x7, URZ ;  /* 0x00000007063c7899 */ /* 0x000fe4000800063f */
[----:B------:R-:W-:Y:S02]  /*1560*/  UISETP.NE.AND UP0, UPT, UR7, 0x1, UPT ;  /* 0x000000010700788c */ /* 0x000fe4000bf05270 */
[----:B------:R-:W-:Y:S02]  /*1570*/  UIADD3 UR10, UR60, 0x7f, URZ ;  /* 0x0000007f3c0a7890 */ /* 0x000fe4000fffe03f */
[----:B------:R-:W-:Y:S01]  /*1580*/  UIADD3 UR42, UR4, -UR42, URZ ;  /* 0x8000002a042a7290 */ /* 0x000fe2000fffe03f */
[----:B------:R-:W-:Y:S01]  /*1590*/  ULDC.64 UR6, c[0x0][0x9e0] ;  /* 0x0002780000067ab9 */ /* 0x000fe20000000a00 */
[----:B------:R-:W-:-:S05]  /*15a0*/  UP2UR UR4, UPR, URZ, 0x1 ;  /* 0x000000013f047883 */ /* 0x000fca0008000000 */
[----:B------:R-:W-:Y:S01]  /*15b0*/  @UP0 ULDC UR8, c[0x0][0x44c] ;  /* 0x0001130000080ab9 */ /* 0x000fe20000000800 */
[----:B------:R-:W-:Y:S01]  /*15c0*/  @UP0 ULDC UR11, c[0x0][0x450] ;  /* 0x00011400000b0ab9 */ /* 0x000fe20000000800 */
[----:B------:R-:W-:Y:S01]  /*15d0*/  UIMAD.WIDE.U32 UR8, UR10, UR8, URZ ;  /* 0x000000080a0872a5 */ /* 0x000fe2000f8e003f */
[----:B------:R-:W-:Y:S01]  /*15e0*/  IMAD.U32 R22, RZ, RZ, UR4 ;  /* 0x00000004ff167e24 */ /* 0x000fe2000f8e00ff */
[----:B------:R-:W-:Y:S02]  /*15f0*/  UIADD3 UR4, UR42, 0x1, -UR41 ;  /* 0x000000012a047890 */ /* 0x000fe4000fffe829 */
[----:B------:R-:W-:Y:S02]  /*1600*/  @UP0 USHF.R.U32.HI UR10, URZ, UR11, UR9 ;  /* 0x0000000b3f0a0299 */ /* 0x000fe40008011609 */
[----:B------:R-:W-:Y:S02]  /*1610*/  UISETP.GE.AND UP0, UPT, UR7, 0x1, UPT ;  /* 0x000000010700788c */ /* 0x000fe4000bf06270 */
[----:B------:R-:W-:-:S02]  /*1620*/  UIADD3 UR10, UR4, UR10, URZ ;  /* 0x0000000a040a7290 */ /* 0x000fc4000fffe03f */
[----:B------:R-:W-:Y:S02]  /*1630*/  UP2UR UR43, UPR, URZ, 0x1 ;  /* 0x000000013f2b7883 */ /* 0x000fe40008000000 */
[----:B------:R-:W-:Y:S01]  /*1640*/  PLOP3.LUT P0, PT, PT, PT, UP0, 0x40, 0x0 ;  /* 0x000000000000781c */ /* 0x000fe20003f0e808 */
[----:B------:R-:W-:-:S12]  /*1650*/  UIADD3 UR6, UR10, UR6, URZ ;  /* 0x000000060a067290 */ /* 0x000fd8000fffe03f */
[----:B------:R-:W-:Y:S05]  /*1660*/  @P0 BRA `(.L_x_1220) ;  /* 0x0000000000440947 */ /* 0x000fea0003800000 */
        /* <DEDUP_REMOVED lines=10> */
.L_x_1221:
[----:B------:R-:W-:-:S11]  /*1710*/  UISETP.NE.AND UP0, UPT, UR7, 0x1, UPT ;  /* 0x000000010700788c */ /* 0x000fd6000bf05270 */
[----:B------:R-:W-:Y:S02]  /*1720*/  @UP0 ULDC.64 UR10, c[0x0][0x9e8] ;  /* 0x00027a00000a0ab9 */ /* 0x000fe40000000a00 */
[----:B------:R-:W-:-:S04]  /*1730*/  UIMAD.WIDE.U32 UR8, UR4, UR10, URZ ;  /* 0x0000000a040872a5 */ /* 0x000fc8000f8e003f */
[----:B------:R-:W-:-:S12]  /*1740*/  @UP0 USHF.R.U32.HI UR4, URZ, UR11, UR9 ;  /* 0x0000000b3f040299 */ /* 0x000fd80008011609 */
.L_x_1222:
[----:B------:R-:W-:-:S04]  /*1750*/  UIMAD UR4, UR4, UR7, UR7 ;  /* 0x00000007040472a4 */ /* 0x000fc8000f8e0207 */
[----:B------:R-:W-:-:S04]  /*1760*/  UISETP.LT.AND UP0, UPT, UR6, UR4, UPT ;  /* 0x000000040600728c */ /* 0x000fc8000bf01270 */
[----:B------:R-:W-:-:S12]  /*1770*/  USEL UR6, UR6, UR4, UP0 ;  /* 0x0000000406067287 */ /* 0x000fd80008000000 */
.L_x_1220:
[----:B------:R-:W-:Y:S01]  /*1780*/  R2UR UR4, R22 ;  /* 0x00000000160472ca */ /* 0x000fe200000e0000 */
[----:B------:R-:W-:Y:S02]  /*1790*/  UIADD3 UR10, UR6, 0x3f, URZ ;  /* 0x0000003f060a7890 */ /* 0x000fe4000fffe03f */
[----:B------:R-:W-:Y:S02]  /*17a0*/  UISETP.GE.AND UP1, UPT, UR7, 0x1, UPT ;  /* 0x000000010700788c */ /* 0x000fe4000bf26270 */
[----:B------:R-:W-:Y:S01]  /*17b0*/  USHF.R.S32.HI UR11, URZ, 0x1f, UR10 ;  /* 0x0000001f3f0b7899 */ /* 0x000fe2000801140a */
[----:B------:R-:W-:Y:S01]  /*17c0*/  UMOV UR12, UR60 ;  /* 0x0000003c000c7c82 */ /* 0x000fe20008000000 */
[----:B------:R-:W-:Y:S02]  /*17d0*/  UIADD3 UR48, UR42, -UR41, URZ ;  /* 0x800000292a307290 */ /* 0x000fe4000fffe03f */
[----:B------:R-:W-:Y:S01]  /*17e0*/  PLOP3.LUT P0, PT, PT, PT, UP1, 0x40, 0x0 ;  /* 0x000000000000781c */ /* 0x000fe20003f0e818 */
[----:B------:R-:W-:-:S03]  /*17f0*/  ULEA.HI UR11, UR11, UR10, URZ, 0x6 ;  /* 0x0000000a0b0b7291 */ /* 0x000fc6000f8f303f */
[----:B------:R-:W-:Y:S02]  /*1800*/  UISETP.NE.AND UP0, UPT, UR4, URZ, UPT ;  /* 0x0000003f0400728c */ /* 0x000fe4000bf05270 */
[----:B------:R-:W-:Y:S02]  /*1810*/  UIADD3 UR4, UR42, 0x3f, URZ ;  /* 0x0000003f2a047890 */ /* 0x000fe4000fffe03f */
[----:B------:R-:W-:Y:S02]  /*1820*/  USHF.R.S32.HI UR11, URZ, 0x6, UR11 ;  /* 0x000000063f0b7899 */ /* 0x000fe4000801140b */
[----:B------:R-:W-:Y:S01]  /*1830*/  USHF.R.S32.HI UR6, URZ, 0x1f, UR4 ;  /* 0x0000001f3f067899 */ /* 0x000fe20008011404 */
[----:B------:R-:W-:-:S03]  /*1840*/  ULDC UR10, c[0x0][0x9dc] ;  /* 0x00027700000a7ab9 */ /* 0x000fc60000000800 */
[----:B------:R-:W-:Y:S01]  /*1850*/  ULEA.HI UR6, UR6, UR4, URZ, 0x6 ;  /* 0x0000000406067291 */ /* 0x000fe2000f8f303f */
[----:B------:R-:W-:Y:S01]  /*1860*/  @UP0 ULDC UR8, c[0x0][0x44c] ;  /* 0x0001130000080ab9 */ /* 0x000fe20000000800 */
[----:B------:R-:W-:Y:S01]  /*1870*/  @UP0 ULDC UR13, c[0x0][0x450] ;  /* 0x00011400000d0ab9 */ /* 0x000fe20000000800 */
[----:B------:R-:W-:Y:S02]  /*1880*/  UIMAD.WIDE.U32 UR8, UR60, UR8, URZ ;  /* 0x000000083c0872a5 */ /* 0x000fe4000f8e003f */
[----:B------:R-:W-:Y:S02]  /*1890*/  USHF.R.S32.HI UR6, URZ, 0x6, UR6 ;  /* 0x000000063f067899 */ /* 0x000fe40008011406 */
[----:B------:R-:W-:Y:S02]  /*18a0*/  @UP0 USHF.R.U32.HI UR12, URZ, UR13, UR9 ;  /* 0x0000000d3f0c0299 */ /* 0x000fe40008011609 */
[----:B------:R-:W-:Y:S02]  /*18b0*/  UISETP.LT.AND UP0, UPT, UR6, UR11, UPT ;  /* 0x0000000b0600728c */ /* 0x000fe4000bf01270 */
[----:B------:R-:W-:-:S02]  /*18c0*/  UIADD3 UR4, UR48, UR12, URZ ;  /* 0x0000000c30047290 */ /* 0x000fc4000fffe03f */
[----:B------:R-:W-:Y:S02]  /*18d0*/  USEL UR6, UR6, UR11, UP0 ;  /* 0x0000000b06067287 */ /* 0x000fe40008000000 */
[----:B------:R-:W-:Y:S01]  /*18e0*/  UIADD3 UR10, UR4, -UR10, URZ ;  /* 0x8000000a040a7290 */ /* 0x000fe2000fffe03f */
[----:B------:R-:W-:Y:S11]  /*18f0*/  @P0 BRA `(.L_x_1223) ;  /* 0x0000000000440947 */ /* 0x000ff60003800000 */
        /* <DEDUP_REMOVED lines=10> */
.L_x_1224:
[----:B------:R-:W-:-:S11]  /*19a0*/  UISETP.NE.AND UP0, UPT, UR7, 0x1, UPT ;  /* 0x000000010700788c */ /* 0x000fd6000bf05270 */
[----:B------:R-:W-:Y:S02]  /*19b0*/  @UP0 ULDC.64 UR12, c[0x0][0x9e8] ;  /* 0x00027a00000c0ab9 */ /* 0x000fe40000000a00 */
[----:B------:R-:W-:-:S04]  /*19c0*/  UIMAD.WIDE.U32 UR8, UR4, UR12, URZ ;  /* 0x0000000c040872a5 */ /* 0x000fc8000f8e003f */
[----:B------:R-:W-:-:S12]  /*19d0*/  @UP0 USHF.R.U32.HI UR4, URZ, UR13, UR9 ;  /* 0x0000000d3f040299 */ /* 0x000fd80008011609 */
.L_x_1225:
[----:B------:R-:W-:-:S04]  /*19e0*/  UIMAD UR4, UR4, UR7, URZ ;  /* 0x00000007040472a4 */ /* 0x000fc8000f8e023f */
[----:B------:R-:W-:-:S04]  /*19f0*/  UISETP.LT.AND UP0, UPT, UR10, UR4, UPT ;  /* 0x000000040a00728c */ /* 0x000fc8000bf01270 */
[----:B------:R-:W-:-:S12]  /*1a00*/  USEL UR10, UR10, UR4, !UP0 ;  /* 0x000000040a0a7287 */ /* 0x000fd8000c000000 */
.L_x_1223:
[----:B------:R-:W-:-:S04]  /*1a10*/  USHF.R.S32.HI UR4, URZ, 0x1f, UR10 ;  /* 0x0000001f3f047899 */ /* 0x000fc8000801140a */
[----:B------:R-:W-:-:S04]  /*1a20*/  ULEA.HI UR4, UR4, UR10, URZ, 0x6 ;  /* 0x0000000a04047291 */ /* 0x000fc8000f8f303f */
[----:B------:R-:W-:Y:S02]  /*1a30*/  USHF.R.S32.HI UR7, URZ, 0x6, UR4 ;  /* 0x000000063f077899 */ /* 0x000fe40008011404 */
[----:B------:R-:W-:Y:S02]  /*1a40*/  ULOP3.LUT UR4, UR5, 0xff000000, URZ, 0xc0, !UPT ;  /* 0xff00000005047892 */ /* 0x000fe4000f8ec03f */
[----:B------:R-:W-:Y:S02]  /*1a50*/  UISETP.LT.AND UP0, UPT, URZ, UR7, UPT ;  /* 0x000000073f00728c */ /* 0x000fe4000bf01270 */
[----:B------:R-:W-:Y:S02]  /*1a60*/  ULOP3.LUT UR5, UR5, 0xff0000, URZ, 0xc0, !UPT ;  /* 0x00ff000005057892 */ /* 0x000fe4000f8ec03f */
[----:B------:R-:W-:Y:S02]  /*1a70*/  USEL UR10, URZ, UR7, !UP0 ;  /* 0x000000073f0a7287 */ /* 0x000fe4000c000000 */
[----:B------:R-:W-:-:S02]  /*1a80*/  USHF.R.U32.HI UR4, URZ, 0x8, UR4 ;  /* 0x000000083f047899 */ /* 0x000fc40008011604 */
[----:B------:R-:W-:Y:S02]  /*1a90*/  UISETP.GT.AND UP0, UPT, UR6, UR10, UPT ;  /* 0x0000000a0600728c */ /* 0x000fe4000bf04270 */
[----:B------:R-:W-:-:S03]  /*1aa0*/  ULEA.HI UR5, UR5, UR4, URZ, 0x10 ;  /* 0x0000000405057291 */ /* 0x000fc6000f8f803f */
[----:B------:R-:W-:Y:S01]  /*1ab0*/  UMOV UR4, URZ ;  /* 0x0000003f00047c82 */ /* 0x000fe20008000000 */
[----:B------:R-:W-:Y:S01]  /*1ac0*/  PLOP3.LUT P0, PT, PT, PT, UP0, 0x80, 0x0 ;  /* 0x000000000000781c */ /* 0x000fe20003f0f008 */
[----:B------:R-:W-:Y:S02]  /*1ad0*/  ULOP3.LUT UR7, UR5, 0xff, URZ, 0xc0, !UPT ;  /* 0x000000ff05077892 */ /* 0x000fe4000f8ec03f */
[----:B------:R-:W-:-:S04]  /*1ae0*/  USHF.R.U32.HI UR5, URZ, 0x10, UR5 ;  /* 0x000000103f057899 */ /* 0x000fc80008011605 */
[----:B------:R-:W-:Y:S02]  /*1af0*/  IMAD.U32 R204, RZ, RZ, UR7 ;  /* 0x00000007ffcc7e24 */ /* 0x000fe4000f8e00ff */
[----:B------:R-:W-:-:S04]  /*1b00*/  IMAD.U32 R202, RZ, RZ, UR5 ;  /* 0x00000005ffca7e24 */ /* 0x000fc8000f8e00ff */
[----:B------:R-:W-:Y:S05]  /*1b10*/  @!P0 BRA `(.L_x_1226) ;  /* 0x0000000000988947 */ /* 0x000fea0003800000 */
[----:B------:R-:W-:Y:S01]  /*1b20*/  R2UR UR5, R202 ;  /* 0x00000000ca0572ca */ /* 0x000fe200000e0000 */
[----:B------:R-:W-:-:S12]  /*1b30*/  ULDC UR4, c[0x0][0x9f0] ;  /* 0x00027c0000047ab9 */ /* 0x000fd80000000800 */
[----:B------:R-:W-:-:S04]  /*1b40*/  UISETP.NE.AND UP0, UPT, UR5, URZ, UPT ;  /* 0x0000003f0500728c */ /* 0x000fc8000bf05270 */
[----:B------:R-:W-:-:S04]  /*1b50*/  USEL UR11, UR5, UR4, UP0 ;  /* 0x00000004050b7287 */ /* 0x000fc80008000000 */
[----:B------:R-:W-:Y:S02]  /*1b60*/  UIADD3 UR4, UR11, -0x1, UR6 ;  /* 0xffffffff0b047890 */ /* 0x000fe4000fffe006 */
[----:B------:R-:W-:Y:S02]  /*1b70*/  IMAD.U32 R3, RZ, RZ, UR11 ;  /* 0x0000000bff037e24 */ /* 0x000fe4000f8e00ff */
[----:B------:R-:W-:-:S03]  /*1b80*/  UIADD3 UR7, -UR10, UR4, URZ ;  /* 0x000000040a077290 */ /* 0x000fc6000fffe13f */
[-C--:B0-----:R-:W-:Y:S01]  /*1b90*/  IABS R0, R3.reuse ;  /* 0x0000000300007213 */ /* 0x081fe20000000000 */
[----:B------:R-:W-:Y:S01]  /*1ba0*/  UMOV UR4, URZ ;  /* 0x0000003f00047c82 */ /* 0x000fe20008000000 */
[----:B------:R-:W-:Y:S01]  /*1bb0*/  IABS R5, R3 ;  /* 0x0000000300057213 */ /* 0x000fe20000000000 */
[----:B------:R-:W-:Y:S01]  /*1bc0*/  IMAD.U32 R4, RZ, RZ, UR7 ;  /* 0x00000007ff047e24 */ /* 0x000fe2000f8e00ff */
[----:B------:R-:W-:Y:S01]  /*1bd0*/  R2UR UR12, R0 ;  /* 0x00000000000c72ca */ /* 0x000fe200000e0000 */
[----:B------:R-:W-:-:S03]  /*1be0*/  ULOP3.LUT UR7, UR7, UR11, URZ, 0x3c, !UPT ;  /* 0x0000000b07077292 */ /* 0x000fc6000f8e3c3f */
[----:B------:R-:W-:-:S05]  /*1bf0*/  IABS R4, R4 ;  /* 0x0000000400047213 */ /* 0x000fca0000000000 */
[----:B------:R-:W-:-:S04]  /*1c00*/  IMAD.MOV.U32 R3, RZ, RZ, R4 ;  /* 0x000000ffff037224 */ /* 0x000fc800078e0004 */
[----:B------:R-:W0:Y:S01]  /*1c10*/  I2F.RP R0, UR12 ;  /* 0x0000000c00007d06 */ /* 0x000e220008209400 */
[----:B------:R-:W-:-:S07]  /*1c20*/  R2UR UR9, R3 ;  /* 0x00000000030972ca */ /* 0x000fce00000e0000 */
[----:B0-----:R-:W0:Y:S02]  /*1c30*/  MUFU.RCP R0, R0 ;  /* 0x0000000000007308 */ /* 0x001e240000001000 */
[----:B0-----:R-:W-:Y:S02]  /*1c40*/  VIADD R2, R0, 0xffffffe ;  /* 0x0ffffffe00027836 */ /* 0x001fe40000000000 */
        /* <DEDUP_REMOVED lines=19> */
.L_x_1226:
[----:B------:R-:W-:Y:S01]  /*1d80*/  R2UR UR5, R204 ;  /* 0x00000000cc0572ca */ /* 0x000fe200000e0000 */
[----:B------:R-:W-:Y:S01]  /*1d90*/  IMAD.U32 R152, RZ, RZ, UR6 ;  /* 0x00000006ff987e24 */ /* 0x000fe2000f8e00ff */
[----:B------:R-:W-:Y:S01]  /*1da0*/  PLOP3.LUT P0, PT, PT, PT, PT, 0x80, 0x0 ;  /* 0x000000000000781c */ /* 0x000fe20003f0f070 */
[----:B------:R-:W-:Y:S01]  /*1db0*/  IMAD.U32 R3, RZ, RZ, UR4 ;  /* 0x00000004ff037e24 */ /* 0x000fe2000f8e00ff */
[----:B------:R-:W-:Y:S01]  /*1dc0*/  CS2R R150, SRZ ;  /* 0x0000000000967805 */ /* 0x000fe2000001ff00 */
[----:B0-----:R-:W-:Y:S01]  /*1dd0*/  IMAD.MOV.U32 R0, RZ, RZ, RZ ;  /* 0x000000ffff007224 */ /* 0x001fe200078e00ff */
[----:B------:R-:W-:Y:S01]  /*1de0*/  CS2R R148, SRZ ;  /* 0x0000000000947805 */ /* 0x000fe2000001ff00 */
[----:B------:R-:W-:Y:S01]  /*1df0*/  IMAD.MOV.U32 R2, RZ, RZ, RZ ;  /* 0x000000ffff027224 */ /* 0x000fe200078e00ff */
[----:B------:R-:W-:Y:S02]  /*1e00*/  CS2R R146, SRZ ;  /* 0x0000000000927805 */ /* 0x000fe4000001ff00 */
[----:B------:R-:W-:-:S02]  /*1e10*/  CS2R R144, SRZ ;  /* 0x0000000000907805 */ /* 0x000fc4000001ff00 */
[----:B------:R-:W-:Y:S02]  /*1e20*/  CS2R R142, SRZ ;  /* 0x00000000008e7805 */ /* 0x000fe4000001ff00 */
[----:B------:R-:W-:Y:S02]  /*1e30*/  CS2R R140, SRZ ;  /* 0x00000000008c7805 */ /* 0x000fe4000001ff00 */
[----:B------:R-:W-:Y:S01]  /*1e40*/  CS2R R138, SRZ ;  /* 0x00000000008a7805 */ /* 0x000fe2000001ff00 */
[----:B------:R-:W-:Y:S01]  /*1e50*/  UIMAD UR5, UR5, UR4, UR10 ;  /* 0x00000004050572a4 */ /* 0x000fe2000f8e020a */
[----:B------:R-:W-:Y:S02]  /*1e60*/  CS2R R136, SRZ ;  /* 0x0000000000887805 */ /* 0x000fe4000001ff00 */
[----:B------:R-:W-:Y:S02]  /*1e70*/  CS2R R134, SRZ ;  /* 0x0000000000867805 */ /* 0x000fe4000001ff00 */
[----:B------:R-:W-:-:S02]  /*1e80*/  CS2R R132, SRZ ;  /* 0x0000000000847805 */ /* 0x000fc4000001ff00 */
[----:B------:R-:W-:Y:S02]  /*1e90*/  CS2R R130, SRZ ;  /* 0x0000000000827805 */ /* 0x000fe4000001ff00 */
[----:B------:R-:W-:Y:S02]  /*1ea0*/  CS2R R128, SRZ ;  /* 0x0000000000807805 */ /* 0x000fe4000001ff00 */
[----:B------:R-:W-:Y:S01]  /*1eb0*/  VIADDMNMX R152, R3, UR5, R152, PT ;  /* 0x0000000503987c46 */ /* 0x000fe2000b800198 */
[----:B------:R-:W-:Y:S01]  /*1ec0*/  IMAD.U32 R200, RZ, RZ, UR5 ;  /* 0x00000005ffc87e24 */ /* 0x000fe2000f8e00ff */
[----:B------:R-:W-:Y:S02]  /*1ed0*/  CS2R R126, SRZ ;  /* 0x00000000007e7805 */ /* 0x000fe4000001ff00 */
[----:B------:R-:W-:Y:S02]  /*1ee0*/  CS2R R124, SRZ ;  /* 0x00000000007c7805 */ /* 0x000fe4000001ff00 */
[----:B------:R-:W-:-:S02]  /*1ef0*/  ISETP.GT.AND P1, PT, R152, UR5, PT ;  /* 0x0000000598007c0c */ /* 0x000fc4000bf24270 */
        /* <DEDUP_REMOVED lines=87> */
.L_x_1228:
[----:B------:R-:W2:Y:S04]  /*2470*/  LDL R18, [R1+0x14] ;  /* 0x0000140001127983 */ /* 0x000ea80000100800 */
[----:B------:R-:W3:Y:S01]  /*2480*/  LDL R2, [R1+0x2c] ;  /* 0x00002c0001027983 */ /* 0x000ee20000100800 */
        /* <DEDUP_REMOVED lines=9> */
[----:B------:R-:W0:Y:S02]  /*2520*/  SYNCS.PHASECHK.TRANS64.TRYWAIT P1, [UR40+0x30800], R0 ;  /* 0x03080000ff0075a7 */ /* 0x000e240008020168 */
[----:B0-----:R-:W-:Y:S05]  /*2530*/  @!P1 BRA `(.L_x_1229) ;  /* 0x00000160004c9947 */ /* 0x001fea0003800000 */
.L_x_1425:
[----:B------:R-:W-:Y:S05]  /*2540*/  @!P0 BRA `(.L_x_1230) ;  /* 0x0000000000048947 */ /* 0x000fea0003800000 */
[----:B------:R-:W-:Y:S01]  /*2550*/  BPT.TRAP 0x1 ;  /* 0x000000040000795c */ /* 0x000fe20000300000 */
.L_x_1230:
[----:B0-----:R-:W-:Y:S02]  /*2560*/  IMAD.U32 R3, RZ, RZ, UR39 ;  /* 0x00000027ff037e24 */ /* 0x001fe4000f8e00ff */
[----:B------:R-:W-:-:S03]  /*2570*/  IMAD.U32 R0, RZ, RZ, UR38 ;  /* 0x00000026ff007e24 */ /* 0x000fc6000f8e00ff */
[----:B------:R-:W-:Y:S02]  /*2580*/  LEA R3, R3, UR40, 0x3 ;  /* 0x0000002803037c11 */ /* 0x000fe4000f8e18ff */
[----:B------:R-:W-:-:S04]  /*2590*/  SHF.L.U32 R0, R0, 0x1f, RZ ;  /* 0x0000001f00007819 */ /* 0x000fc800000006ff */
[----:B------:R0:W1:Y:S01]  /*25a0*/  SYNCS.PHASECHK.TRANS64.TRYWAIT P1, [R3+URZ+0x30830], R0 ;  /* 0x03083000030075a7 */ /* 0x000062000802017f */
[----:B------:R-:W-:Y:S05]  /*25b0*/  @!P0 BRA `(.L_x_1231) ;  /* 0x0000000000048947 */ /* 0x000fea0003800000 */
[----:B------:R-:W-:Y:S01]  /*25c0*/  BPT.TRAP 0x1 ;  /* 0x000000040000795c */ /* 0x000fe20000300000 */
.L_x_1231:
[----:B-1----:R-:W-:Y:S05]  /*25d0*/  @P1 BRA `(.L_x_1232) ;  /* 0x0000000000081947 */ /* 0x002fea0003800000 */
[----:B------:R-:W1:Y:S02]  /*25e0*/  SYNCS.PHASECHK.TRANS64.TRYWAIT P1, [R3+URZ+0x30830], R0 ;  /* 0x03083000030075a7 */ /* 0x000e64000802017f */
[----:B-1----:R-:W-:Y:S05]  /*25f0*/  @!P1 BRA `(.L_x_1233) ;  /* 0x0000016000349947 */ /* 0x002fea0003800000 */
.L_x_1232:
[----:B------:R-:W-:Y:S05]  /*2600*/  WARPSYNC.ALL ;  /* 0x0000000000007948 */ /* 0x000fea0003800000 */
[----:B------:R-:W-:Y:S01]  /*2610*/  UIADD3 UR4, UR40, 0x20400, URZ ;  /* 0x0002040028047890 */ /* 0x000fe2000fffe03f */
[----:B------:R-:W-:Y:S01]  /*2620*/  WARPGROUP.ARRIVE ;  /* 0x00000000000079c5 */ /* 0x000fe20000000000 */
[----:B------:R-:W-:Y:S01]  /*2630*/  UMOV UR9, 0x40000040 ;  /* 0x4000004000097882 */ /* 0x000fe20000000000 */
[----:B------:R-:W-:Y:S01]  /*2640*/  UMOV UR11, 0x40000040 ;  /* 0x40000040000b7882 */ /* 0x000fe20000000000 */
[----:B------:R-:W-:Y:S01]  /*2650*/  USHF.R.U32.HI UR4, URZ, 0x4, UR4 ;  /* 0x000000043f047899 */ /* 0x000fe20008011604 */
[----:B------:R-:W-:Y:S01]  /*2660*/  IMAD.U32 R19, RZ, RZ, UR9 ;  /* 0x00000009ff137e24 */ /* 0x000fe2000f8e00ff */
[----:B------:R-:W-:Y:S01]  /*2670*/  UMOV UR57, 0x40000040 ;  /* 0x4000004000397882 */ /* 0x000fe20000000000 */
[----:B------:R-:W-:Y:S01]  /*2680*/  UMOV UR59, 0x40000040 ;  /* 0x40000040003b7882 */ /* 0x000fe20000000000 */
[----:B------:R-:W-:Y:S01]  /*2690*/  ULOP3.LUT UR4, UR4, 0x3fff, URZ, 0xc0, !UPT ;  /* 0x00003fff04047892 */ /* 0x000fe2000f8ec03f */
[----:B------:R-:W-:Y:S01]  /*26a0*/  UMOV UR13, 0x40000040 ;  /* 0x40000040000d7882 */ /* 0x000fe20000000000 */
[----:B------:R-:W-:-:S02]  /*26b0*/  UMOV UR15, 0x40000040 ;  /* 0x40000040000f7882 */ /* 0x000fc40000000000 */
[----:B------:R-:W-:Y:S02]  /*26c0*/  ULOP3.LUT UR61, UR4, 0x10000, URZ, 0xfc, !UPT ;  /* 0x00010000043d7892 */ /* 0x000fe4000f8efc3f */
[----:B------:R-:W-:Y:S02]  /*26d0*/  ULOP3.LUT UR4, UR44, 0x10000, URZ, 0xfc, !UPT ;  /* 0x000100002c047892 */ /* 0x000fe4000f8efc3f */
[----:B------:R-:W-:Y:S02]  /*26e0*/  ULEA UR5, UR39, UR61, 0xb ;  /* 0x0000003d27057291 */ /* 0x000fe4000f8e583f */
[----:B------:R-:W-:Y:S02]  /*26f0*/  UIADD3 UR6, UR4, 0x2, URZ ;  /* 0x0000000204067890 */ /* 0x000fe4000fffe03f */
[----:B------:R-:W-:Y:S01]  /*2700*/  UIADD3 UR7, UR5, 0x2, URZ ;  /* 0x0000000205077890 */ /* 0x000fe2000fffe03f */
[----:B------:R-:W-:Y:S02]  /*2710*/  UMOV UR8, UR4 ;  /* 0x0000000400087c82 */ /* 0x000fe40008000000 */
[----:B------:R-:W-:Y:S01]  /*2720*/  UMOV UR10, UR5 ;  /* 0x00000005000a7c82 */ /* 0x000fe20008000000 */
[----:B------:R-:W-:Y:S01]  /*2730*/  IMAD.U32 R18, RZ, RZ, UR8 ;  /* 0x00000008ff127e24 */ /* 0x000fe2000f8e00ff */
[----:B------:R-:W-:Y:S01]  /*2740*/  HGMMA.64x64x16.F32 R24, gdesc[UR8], RZ, !UPT, gsb0 ;  /* 0x00e00000081879f0 */ /* 0x000fe2000c0008ff */
[----:B------:R-:W-:Y:S01]  /*2750*/  UMOV UR8, UR6 ;  /* 0x0000000600087c82 */ /* 0x000fe20008000000 */
[----:B------:R-:W-:Y:S01]  /*2760*/  UMOV UR9, 0x40000040 ;  /* 0x4000004000097882 */ /* 0x000fe20000000000 */
[----:B------:R-:W-:Y:S01]  /*2770*/  UMOV UR10, UR7 ;  /* 0x00000007000a7c82 */ /* 0x000fe20008000000 */
[----:B------:R-:W-:Y:S01]  /*2780*/  UMOV UR11, 0x40000040 ;  /* 0x40000040000b7882 */ /* 0x000fe20000000000 */
[----:B------:R-:W-:Y:S01]  /*2790*/  UIADD3 UR6, UR4, 0x4, URZ ;  /* 0x0000000404067890 */ /* 0x000fe2000fffe03f */
[----:B------:R-:W-:Y:S01]  /*27a0*/  IMAD.U32 R14, RZ, RZ, UR8 ;  /* 0x00000008ff0e7e24 */ /* 0x000fe2000f8e00ff */
[----:B------:R-:W-:Y:S01]  /*27b0*/  UIADD3 UR7, UR5, 0x4, URZ ;  /* 0x0000000405077890 */ /* 0x000fe2000fffe03f */
[----:B------:R-:W-:Y:S01]  /*27c0*/  IMAD.U32 R15, RZ, RZ, UR9 ;  /* 0x00000009ff0f7e24 */ /* 0x000fe2000f8e00ff */
[----:B------:R-:W-:-:S02]  /*27d0*/  UIADD3 UR56, UR4, 0x404, URZ ;  /* 0x0000040404387890 */ /* 0x000fc4000fffe03f */
[----:B------:R-:W-:Y:S02]  /*27e0*/  UIADD3 UR58, UR5, 0x204, URZ ;  /* 0x00000204053a7890 */ /* 0x000fe4000fffe03f */
[----:B------:R-:W-:Y:S02]  /*27f0*/  UIADD3 UR12, UR4, 0x800, URZ ;  /* 0x00000800040c7890 */ /* 0x000fe4000fffe03f */
[----:B------:R-:W-:Y:S02]  /*2800*/  UIADD3 UR14, UR5, 0x400, URZ ;  /* 0x00000400050e7890 */ /* 0x000fe4000fffe03f */
[----:B------:R-:W-:Y:S02]  /*2810*/  UIADD3 UR16, UR4, 0x802, URZ ;  /* 0x0000080204107890 */ /* 0x000fe4000fffe03f */
[----:B------:R-:W-:Y:S01]  /*2820*/  UIADD3 UR18, UR5, 0x402, URZ ;  /* 0x0000040205127890 */ /* 0x000fe2000fffe03f */
[----:B------:R-:W-:Y:S01]  /*2830*/  UMOV UR17, 0x40000040 ;  /* 0x4000004000117882 */ /* 0x000fe20000000000 */
[----:B------:R-:W-:Y:S01]  /*2840*/  UMOV UR19, 0x40000040 ;  /* 0x4000004000137882 */ /* 0x000fe20000000000 */
[----:B------:R-:W-:-:S02]  /*2850*/  UIADD3 UR20, UR4, 0x804, URZ ;  /* 0x0000080404147890 */ /* 0x000fc4000fffe03f */
[----:B------:R-:W-:Y:S01]  /*2860*/  UIADD3 UR22, UR5, 0x404, URZ ;  /* 0x0000040405167890 */ /* 0x000fe2000fffe03f */
[----:B------:R-:W-:Y:S01]  /*2870*/  UMOV UR21, 0x40000040 ;  /* 0x4000004000157882 */ /* 0x000fe20000000000 */
[----:B------:R-:W-:Y:S01]  /*2880*/  UMOV UR23, 0x40000040 ;  /* 0x4000004000177882 */ /* 0x000fe20000000000 */
[----:B------:R-:W-:Y:S02]  /*2890*/  UIADD3 UR24, UR4, 0x806, URZ ;  /* 0x0000080604187890 */ /* 0x000fe4000fffe03f */
[----:B------:R-:W-:Y:S01]  /*28a0*/  UIADD3 UR26, UR5, 0x406, URZ ;  /* 0x00000406051a7890 */ /* 0x000fe2000fffe03f */
[----:B------:R-:W-:Y:S01]  /*28b0*/  UMOV UR25, 0x40000040 ;  /* 0x4000004000197882 */ /* 0x000fe20000000000 */
[----:B------:R-:W-:Y:S01]  /*28c0*/  UMOV UR27, 0x40000040 ;  /* 0x40000040001b7882 */ /* 0x000fe20000000000 */
        /* <DEDUP_REMOVED lines=16> */
[----:B------:R-:W-:-:S02]  /*29d0*/  WARPGROUP.DEPBAR.LE gsb0, 0x0 ;  /* 0x00008000000079c5 */ /* 0x000fc40000010000 */
[----:B------:R-:W-:-:S06]  /*29e0*/  WARPGROUP.ARRIVE ;  /* 0x00000000000079c5 */ /* 0x000fcc0000000000 */
[----:B------:R-:W-:Y:S01]  /*29f0*/  HGMMA.64x64x16.F32 R24, gdesc[UR8], R24, gsb0 ;  /* 0x00e00000081879f0 */ /* 0x000fe20008000818 */
        /* <DEDUP_REMOVED lines=8> */
[----:B------:R-:W-:Y:S02]  /*2a80*/  WARPGROUP.DEPBAR.LE gsb0, 0x0 ;  /* 0x00008000000079c5 */ /* 0x000fe40000010000 */
        /* <DEDUP_REMOVED lines=28> */
[----:B------:R-:W-:Y:S02]  /*2c50*/  IMAD.U32 R6, RZ, RZ, UR8 ;  /* 0x00000008ff067e24 */ /* 0x000fe4000f8e00ff */
[----:B------:R-:W-:Y:S01]  /*2c60*/  IMAD.U32 R7, RZ, RZ, UR9 ;  /* 0x00000009ff077e24 */ /* 0x000fe2000f8e00ff */
[----:B------:R-:W-:Y:S02]  /*2c70*/  WARPGROUP.DEPBAR.LE gsb0, 0x0 ;  /* 0x00008000000079c5 */ /* 0x000fe40000010000 */
[----:B------:R-:W-:-:S06]  /*2c80*/  WARPGROUP.ARRIVE ;  /* 0x00000000000079c5 */ /* 0x000fcc0000000000 */
[----:B------:R-:W-:Y:S01]  /*2c90*/  HGMMA.64x64x16.F32 R24, gdesc[UR8], R24, gsb0 ;  /* 0x00e00000081879f0 */ /* 0x000fe20008000818 */
[----:B------:R-:W-:Y:S02]  /*2ca0*/  UIADD3 UR8, UR4, 0x406, URZ ;  /* 0x0000040604087890 */ /* 0x000fe4000fffe03f */
[----:B------:R-:W-:Y:S01]  /*2cb0*/  UIADD3 UR10, UR5, 0x206, URZ ;  /* 0x00000206050a7890 */ /* 0x000fe2000fffe03f */
[----:B------:R-:W-:Y:S01]  /*2cc0*/  UMOV UR9, 0x40000040 ;  /* 0x4000004000097882 */ /* 0x000fe20000000000 */
        /* <DEDUP_REMOVED lines=34> */
.L_x_1234:
[----:B------:R-:W-:Y:S01]  /*2ef0*/  R2UR UR4, R22 ;  /* 0x00000000160472ca */ /* 0x000fe200000e0000 */
[----:B------:R-:W2:Y:S01]  /*2f00*/  S2UR UR6, SR_CgaCtaId ;  /* 0x00000000000679c3 */ /* 0x000ea20000008800 */
[----:B01----:R-:W-:Y:S01]  /*2f10*/  VIADD R0, R23, UR60 ;  /* 0x0000003c17007c36 */ /* 0x003fe20008000000 */
[----:B------:R-:W-:Y:S01]  /*2f20*/  UISETP.NE.AND UP0, UPT, UR43, URZ, UPT ;  /* 0x0000003f2b00728c */ /* 0x000fe2000bf05270 */
[----:B------:R-:W-:Y:S01]  /*2f30*/  LEA R56, R152, 0xffffffc0, 0x6 ;  /* 0xffffffc098387811 */ /* 0x000fe200078e30ff */
[----:B------:R-:W-:-:S08]  /*2f40*/  ULDC UR7, c[0x0][0x9e0] ;  /* 0x0002780000077ab9 */ /* 0x000fd00000000800 */
[----:B------:R-:W-:Y:S01]  /*2f50*/  UISETP.NE.AND UP1, UPT, UR4, URZ, UPT ;  /* 0x0000003f0400728c */ /* 0x000fe2000bf25270 */
[----:B------:R-:W-:Y:S01]  /*2f60*/  R2UR UR4, R3 ;  /* 0x00000000030472ca */ /* 0x000fe200000e0000 */
[----:B------:R-:W-:-:S04]  /*2f70*/  IMAD.MOV.U32 R3, RZ, RZ, -0x40 ;  /* 0xffffffc0ff037424 */ /* 0x000fc800078e00ff */
[----:B------:R-:W-:Y:S01]  /*2f80*/  PLOP3.LUT P1, PT, PT, PT, UP1, 0x80, 0x0 ;  /* 0x000000000000781c */ /* 0x000fe20003f2f018 */
[----:B------:R-:W-:Y:S01]  /*2f90*/  IMAD R20, R152, R3, 0x40 ;  /* 0x0000004098147424 */ /* 0x000fe200078e0203 */
[----:B------:R-:W-:Y:S01]  /*2fa0*/  PLOP3.LUT P2, PT, PT, PT, UP1, 0x80, 0x0 ;  /* 0x000000000000781c */ /* 0x000fe20003f4f018 */
[----:B------:R-:W-:Y:S02]  /*2fb0*/  IMAD.U32 R3, RZ, RZ, UR41 ;  /* 0x00000029ff037e24 */ /* 0x000fe4000f8e00ff */
[----:B------:R-:W-:Y:S01]  /*2fc0*/  @UP1 ULDC UR5, c[0x0][0x44c] ;  /* 0x0001130000051ab9 */ /* 0x000fe20000000800 */
[----:B------:R-:W-:Y:S02]  /*2fd0*/  IADD3 R21, -R17, UR42, R20 ;  /* 0x0000002a11157c10 */ /* 0x000fe4000fffe114 */
[----:B------:R-:W-:-:S04]  /*2fe0*/  UIADD3 UR4, UR4, 0x30840, URZ ;  /* 0x0003084004047890 */ /* 0x000fc8000fffe03f */
[----:B--2---:R-:W-:Y:S01]  /*2ff0*/  UPRMT UR4, UR6, 0x654, UR4 ;  /* 0x0000065406047896 */ /* 0x004fe20008000004 */
[----:B------:R-:W-:Y:S01]  /*3000*/  @P1 IMAD.HI.U32 R2, R0, UR5, RZ ;  /* 0x0000000500021c27 */ /* 0x000fe2000f8e00ff */
[----:B------:R-:W-:Y:S01]  /*3010*/  @UP1 ULDC UR5, c[0x0][0x450] ;  /* 0x0001140000051ab9 */ /* 0x000fe20000000800 */
[----:B------:R-:W-:Y:S01]  /*3020*/  PLOP3.LUT P1, PT, PT, PT, UP0, 0x40, 0x0 ;  /* 0x000000000000781c */ /* 0x000fe20003f2e808 */
[----:B------:R-:W-:Y:S02]  /*3030*/  ULDC UR6, c[0x0][0x9dc] ;  /* 0x0002770000067ab9 */ /* 0x000fe40000000800 */
[----:B------:R-:W-:Y:S02]  /*3040*/  @P2 SHF.R.U32.HI R0, RZ, UR5, R2 ;  /* 0x00000005ff002c19 */ /* 0x000fe40008011602 */
[----:B------:R-:W-:Y:S01]  /*3050*/  IADD3 R2, -R17, 0x1, R20 ;  /* 0x0000000111027810 */ /* 0x000fe20007ffe114 */
[----:B------:R-:W-:Y:S01]  /*3060*/  SYNCS.ARRIVE.TRANS64.RED.A1T0 RZ, [UR4], RZ ;  /* 0x000000ffffff79a7 */ /* 0x000fe20008100404 */
[----:B------:R-:W-:Y:S01]  /*3070*/  ULOP3.LUT UR4, URZ, UR6, URZ, 0x33, !UPT ;  /* 0x000000063f047292 */ /* 0x000fe2000f8e333f */
[----:B------:R-:W0:Y:S01]  /*3080*/  SHFL.IDX PT, R4, R0, RZ, 0x1c1f ;  /* 0x001c1fff00047589 */ /* 0x000e2200000e0000 */
[----:B------:R-:W-:-:S05]  /*3090*/  IADD3 R2, -R3, UR42, R2 ;  /* 0x0000002a03027c10 */ /* 0x000fca000fffe102 */
[C---:B------:R-:W-:Y:S02]  /*30a0*/  VIADD R58, R2.reuse, UR7 ;  /* 0x00000007023a7c36 */ /* 0x040fe40008000000 */
[----:B------:R-:W-:-:S03]  /*30b0*/  VIADD R57, R2, UR4 ;  /* 0x0000000402397c36 */ /* 0x000fc60008000000 */
[----:B0-----:R-:W-:Y:S01]  /*30c0*/  VIADDMNMX R2, R4, R58, R21, PT ;  /* 0x0000003a04027246 */ /* 0x001fe20003800115 */
[----:B------:R-:W-:Y:S01]  /*30d0*/  IMAD.IADD R3, R57, 0x1, R4 ;  /* 0x0000000139037824 */ /* 0x000fe200078e0204 */
[----:B------:R-:W-:Y:S06]  /*30e0*/  @P1 BRA `(.L_x_1235) ;  /* 0x0000000000641947 */ /* 0x000fec0003800000 */
[----:B------:R-:W-:Y:S01]  /*30f0*/  IMAD.U32 R5, RZ, RZ, UR41 ;  /* 0x00000029ff057e24 */ /* 0x000fe2000f8e00ff */
[----:B------:R-:W-:Y:S04]  /*3100*/  BSSY B0, `(.L_x_1236) ;  /* 0x0000013000007945 */ /* 0x000fe80003800000 */
[----:B------:R-:W-:-:S04]  /*3110*/  IADD3 R5, -R5, UR42, R4 ;  /* 0x0000002a05057c10 */ /* 0x000fc8000fffe104 */
        /* <DEDUP_REMOVED lines=11> */
.L_x_1237:
[----:B------:R-:W-:Y:S02]  /*31d0*/  ULDC UR4, c[0x0][0x9e4] ;  /* 0x0002790000047ab9 */ /* 0x000fe40000000800 */
[----:B------:R-:W-:-:S05]  /*31e0*/  IMAD.U32 R59, RZ, RZ, UR4 ;  /* 0x00000004ff3b7e24 */ /* 0x000fca000f8e00ff */
[----:B------:R-:W-:-:S13]  /*31f0*/  ISETP.NE.AND P1, PT, R59, 0x1, PT ;  /* 0x000000013b00780c */ /* 0x000fda0003f25270 */
[----:B------:R-:W0:Y:S02]  /*3200*/  @P1 LDC.64 R60, c[0x0][0x9e8] ;  /* 0x00027a00ff3c1b82 */ /* 0x000e240000000a00 */
[----:B0-----:R-:W-:-:S05]  /*3210*/  @P1 IMAD.HI.U32 R4, R5, R60, RZ ;  /* 0x0000003c05041227 */ /* 0x001fca00078e00ff */
[----:B------:R-:W-:-:S07]  /*3220*/  @P1 SHF.R.U32.HI R5, RZ, R61, R4 ;  /* 0x0000003dff051219 */ /* 0x000fce0000011604 */
.L_x_1238:
[----:B------:R-:W-:Y:S05]  /*3230*/  BSYNC B0 ;  /* 0x0000000000007941 */ /* 0x000fea0003800000 */
.L_x_1236:
[----:B------:R-:W-:-:S04]  /*3240*/  IMAD R4, R5, R59, -R56 ;  /* 0x0000003b05047224 */ /* 0x000fc800078e0a38 */
[----:B------:R-:W-:-:S05]  /*3250*/  IMAD.IADD R4, R4, 0x1, -R17 ;  /* 0x0000000104047824 */ /* 0x000fca00078e0a11 */
[----:B------:R-:W-:Y:S02]  /*3260*/  VIADDMNMX R2, R4, R59, R2, PT ;  /* 0x0000003b04027246 */ /* 0x000fe40003800102 */
[----:B------:R-:W-:-:S07]  /*3270*/  VIMNMX R3, R3, R4, !PT ;  /* 0x0000000403037248 */ /* 0x000fce0007fe0100 */
.L_x_1235:
[C---:B------:R-:W-:Y:S01]  /*3280*/  ISETP.GE.AND P2, PT, R20.reuse, 0x9, PT ;  /* 0x000000091400780c */ /* 0x040fe20003f46270 */
[----:B------:R-:W0:Y:S01]  /*3290*/  SHFL.IDX PT, R0, R0, 0x1, 0x1c1f ;  /* 0x003c1f0000007f89 */ /* 0x000e2200000e0000 */
[----:B------:R-:W-:Y:S01]  /*32a0*/  ISETP.GE.AND P1, PT, R20, 0x2, PT ;  /* 0x000000021400780c */ /* 0x000fe20003f26270 */
[----:B------:R-:W-:Y:S01]  /*32b0*/  UISETP.NE.AND UP0, UPT, UR43, URZ, UPT ;  /* 0x0000003f2b00728c */ /* 0x000fe2000bf05270 */
        /* <DEDUP_REMOVED lines=11> */
[C---:B------:R-:W-:Y:S02]  /*3370*/  ISETP.GT.AND P4, PT, R3.reuse, 0x9, !P6 ;  /* 0x000000090300780c */ /* 0x040fe40007784270 */
        /* <DEDUP_REMOVED lines=28> */
[C---:B------:R-:W-:Y:S02]  /*3540*/  ISETP.GT.AND P3, PT, R3.reuse, 0x28, !P4 ;  /* 0x000000280300780c */ /* 0x040fe40006764270 */
        /* <DEDUP_REMOVED lines=12> */
[----:B0-----:R-:W-:Y:S02]  /*3610*/  VIADDMNMX R5, R0, R58, R21, PT ;  /* 0x0000003a00057246 */ /* 0x001fe40003800115 */
[----:B------:R-:W-:-:S04]  /*3620*/  ISETP.LT.OR P4, PT, R2, 0x31, P4 ;  /* 0x000000310200780c */ /* 0x000fc80002781670 */
[----:B------:R-:W-:Y:S02]  /*3630*/  FSEL R48, R48, -INF , !P4 ;  /* 0xff80000030307808 */ /* 0x000fe40006000000 */
[----:B------:R-:W-:-:S04]  /*3640*/  ISETP.GE.AND P4, PT, R20, 0x32, PT ;  /* 0x000000321400780c */ /* 0x000fc80003f86270 */
[----:B------:R-:W-:-:S04]  /*3650*/  ISETP.GT.AND P5, PT, R3, 0x31, !P4 ;  /* 0x000000310300780c */ /* 0x000fc800067a4270 */
        /* <DEDUP_REMOVED lines=11> */
[----:B------:R-:W-:Y:S01]  /*3710*/  ISETP.GE.AND P6, PT, R20, 0x3a, PT ;  /* 0x0000003a1400780c */ /* 0x000fe20003fc6270 */
[----:B------:R-:W-:-:S03]  /*3720*/  IMAD.IADD R20, R57, 0x1, R0 ;  /* 0x0000000139147824 */ /* 0x000fc600078e0200 */
[----:B------:R-:W-:Y:S02]  /*3730*/  P2R R24, PR, RZ, 0x40 ;  /* 0x00000040ff187803 */ /* 0x000fe40000000000 */
[----:B------:R-:W-:-:S04]  /*3740*/  ISETP.GT.AND P6, PT, R3, 0x39, !P6 ;  /* 0x000000390300780c */ /* 0x000fc800077c4270 */
[----:B------:R-:W-:-:S04]  /*3750*/  ISETP.LT.OR P6, PT, R2, 0x3a, P6 ;  /* 0x0000003a0200780c */ /* 0x000fc800037c1670 */
[----:B------:R-:W-:Y:S02]  /*3760*/  FSEL R53, R53, -INF , !P6 ;  /* 0xff80000035357808 */ /* 0x000fe40007000000 */
[----:B------:R-:W-:-:S13]  /*3770*/  PLOP3.LUT P6, PT, PT, PT, UP0, 0x40, 0x0 ;  /* 0x000000000000781c */ /* 0x000fda0003fce808 */
[----:B------:R-:W-:Y:S05]  /*3780*/  @P6 BRA `(.L_x_1239) ;  /* 0x0000000000646947 */ /* 0x000fea0003800000 */
        /* <DEDUP_REMOVED lines=14> */
.L_x_1241:
[----:B------:R-:W-:Y:S02]  /*3870*/  ULDC UR4, c[0x0][0x9e4] ;  /* 0x0002790000047ab9 */ /* 0x000fe40000000800 */
[----:B------:R-:W-:-:S05]  /*3880*/  IMAD.U32 R4, RZ, RZ, UR4 ;  /* 0x00000004ff047e24 */ /* 0x000fca000f8e00ff */
[----:B------:R-:W-:-:S13]  /*3890*/  ISETP.NE.AND P6, PT, R4, 0x1, PT ;  /* 0x000000010400780c */ /* 0x000fda0003fc5270 */
[----:B------:R-:W0:Y:S02]  /*38a0*/  @P6 LDC.64 R2, c[0x0][0x9e8] ;  /* 0x00027a00ff026b82 */ /* 0x000e240000000a00 */
[----:B0-----:R-:W-:-:S05]  /*38b0*/  @P6 IMAD.HI.U32 R2, R21, R2, RZ ;  /* 0x0000000215026227 */ /* 0x001fca00078e00ff */
[----:B------:R-:W-:-:S07]  /*38c0*/  @P6 SHF.R.U32.HI R21, RZ, R3, R2 ;  /* 0x00000003ff156219 */ /* 0x000fce0000011602 */
.L_x_1242:
[----:B------:R-:W-:Y:S05]  /*38d0*/  BSYNC B0 ;  /* 0x0000000000007941 */ /* 0x000fea0003800000 */
.L_x_1240:
[----:B------:R-:W-:-:S04]  /*38e0*/  IMAD R0, R21, R4, -R56 ;  /* 0x0000000415007224 */ /* 0x000fc800078e0a38 */
[----:B------:R-:W-:-:S05]  /*38f0*/  IMAD.IADD R0, R0, 0x1, -R17 ;  /* 0x0000000100007824 */ /* 0x000fca00078e0a11 */
[----:B------:R-:W-:Y:S02]  /*3900*/  VIADDMNMX R5, R0, R4, R5, PT ;  /* 0x0000000400057246 */ /* 0x000fe40003800105 */
[----:B------:R-:W-:-:S07]  /*3910*/  VIMNMX R20, R20, R0, !PT ;  /* 0x0000000014147248 */ /* 0x000fce0007fe0100 */
.L_x_1239:
[----:B------:R-:W-:Y:S01]  /*3920*/  ISETP.GT.AND P1, PT, R20, 0x1, !P1 ;  /* 0x000000011400780c */ /* 0x000fe20004f24270 */
[----:B------:R-:W-:Y:S01]  /*3930*/  ULDC UR10, c[0x0][0x988] ;  /* 0x00026200000a7ab9 */ /* 0x000fe20000000800 */
[----:B------:R-:W-:Y:S01]  /*3940*/  FMNMX.FTZ R0, R25, R59, !PT ;  /* 0x0000003b19007209 */ /* 0x000fe20007810000 */
[----:B------:R-:W-:Y:S01]  /*3950*/  UISETP.NE.AND UP0, UPT, UR43, URZ, UPT ;  /* 0x0000003f2b00728c */ /* 0x000fe2000bf05270 */
[----:B------:R-:W-:Y:S01]  /*3960*/  ISETP.LT.OR P1, PT, R5, 0x2, P1 ;  /* 0x000000020500780c */ /* 0x000fe20000f21670 */
[----:B------:R-:W-:Y:S01]  /*3970*/  UMOV UR11, UR60 ;  /* 0x0000003c000b7c82 */ /* 0x000fe20008000000 */
[----:B------:R-:W-:Y:S01]  /*3980*/  FMNMX.FTZ R0, R61, R0, !PT ;  /* 0x000000003d007209 */ /* 0x000fe20007810000 */
[----:B------:R-:W-:Y:S01]  /*3990*/  VIADD R225, R152, 0xfffffffe ;  /* 0xfffffffe98e17836 */ /* 0x000fe20000000000 */
        /* <DEDUP_REMOVED lines=27> */
[----:B------:R-:W-:Y:S02]  /*3b50*/  ISETP.GT.AND P2, PT, R20, 0x8, !P2 ;  /* 0x000000081400780c */ /* 0x000fe40005744270 */
[----:B------:R-:W-:Y:S02]  /*3b60*/  FSEL R38, R38, -INF , !P1 ;  /* 0xff80000026267808 */ /* 0x000fe40004800000 */
[----:B------:R-:W-:Y:S02]  /*3b70*/  ISETP.NE.AND P1, PT, R36, RZ, PT ;  /* 0x000000ff2400720c */ /* 0x000fe40003f25270 */
[----:B------:R-:W-:Y:S02]  /*3b80*/  FMNMX.FTZ R0, R52, R3, !PT ;  /* 0x0000000334007209 */ /* 0x000fe40007810000 */
[----:B------:R-:W-:-:S02]  /*3b90*/  ISETP.GT.AND P1, PT, R20, 0x19, !P1 ;  /* 0x000000191400780c */ /* 0x000fc40004f24270 */
[C---:B------:R-:W-:Y:S02]  /*3ba0*/  ISETP.LT.OR P2, PT, R5.reuse, 0x9, P2 ;  /* 0x000000090500780c */ /* 0x040fe40001741670 */
[----:B------:R-:W-:Y:S02]  /*3bb0*/  ISETP.LT.OR P1, PT, R5, 0x1a, P1 ;  /* 0x0000001a0500780c */ /* 0x000fe40000f21670 */
[----:B------:R-:W-:Y:S02]  /*3bc0*/  FMNMX.FTZ R2, R53, R0, !PT ;  /* 0x0000000035027209 */ /* 0x000fe40007810000 */
[----:B------:R-:W-:Y:S02]  /*3bd0*/  FSEL R39, R39, -INF , !P1 ;  /* 0xff80000027277808 */ /* 0x000fe40004800000 */
[----:B------:R-:W-:Y:S01]  /*3be0*/  ISETP.NE.AND P1, PT, R66, RZ, PT ;  /* 0x000000ff4200720c */ /* 0x000fe20003f25270 */
[----:B------:R-:W0:Y:S01]  /*3bf0*/  SHFL.BFLY PT, R3, R2, 0x2, 0x1f ;  /* 0x0c401f0002037f89 */ /* 0x000e2200000e0000 */
        /* <DEDUP_REMOVED lines=14> */
[----:B------:R-:W-:Y:S01]  /*3ce0*/  ISETP.GT.AND P3, PT, R20, 0x30, !P3 ;  /* 0x000000301400780c */ /* 0x000fe20005f64270 */
        /* <DEDUP_REMOVED lines=10> */
[----:B------:R-:W-:-:S02]  /*3d90*/  ISETP.LT.OR P2, PT, R5, 0x2a, P2 ;  /* 0x0000002a0500780c */ /* 0x000fc40001741670 */
[----:B------:R-:W-:Y:S02]  /*3da0*/  FMNMX.FTZ R3, R35, R0, !PT ;  /* 0x0000000023037209 */ /* 0x000fe40007810000 */
[----:B------:R-:W-:Y:S02]  /*3db0*/  ISETP.GT.AND P4, PT, R20, 0x31, !P4 ;  /* 0x000000311400780c */ /* 0x000fe40006784270 */
[----:B------:R-:W-:Y:S02]  /*3dc0*/  FMNMX.FTZ R0, R38, R3, !PT ;  /* 0x0000000326007209 */ /* 0x000fe40007810000 */
[----:B0-----:R-:W-:Y:S02]  /*3dd0*/  FMNMX.FTZ R4, R21, R4, !PT ;  /* 0x0000000415047209 */ /* 0x001fe40007810000 */
[----:B------:R-:W-:Y:S02]  /*3de0*/  FMNMX.FTZ R3, R39, R0, !PT ;  /* 0x0000000027037209 */ /* 0x000fe40007810000 */
[----:B------:R-:W-:Y:S01]  /*3df0*/  ISETP.LT.OR P3, PT, R5, 0x31, P3 ;  /* 0x000000310500780c */ /* 0x000fe20001f61670 */
[----:B------:R-:W-:Y:S01]  /*3e00*/  FMUL.FTZ R2, R4, UR10 ;  /* 0x0000000a04027c20 */ /* 0x000fe20008410000 */
[----:B------:R-:W-:-:S02]  /*3e10*/  FMNMX.FTZ R0, R42, R3, !PT ;  /* 0x000000032a007209 */ /* 0x000fc40007810000 */
[----:B------:R-:W-:Y:S02]  /*3e20*/  FSEL R47, R47, -INF , !P2 ;  /* 0xff8000002f2f7808 */ /* 0x000fe40005000000 */
[----:B------:R-:W-:Y:S02]  /*3e30*/  FMNMX.FTZ R3, R43, R0, !PT ;  /* 0x000000002b037209 */ /* 0x000fe40007810000 */
[----:B------:R-:W-:Y:S02]  /*3e40*/  FSETP.NEU.FTZ.AND P1, PT, R4, -INF , PT ;  /* 0xff8000000400780b */ /* 0x000fe40003f3d000 */
[----:B------:R-:W-:Y:S02]  /*3e50*/  FMNMX.FTZ R0, R46, R3, !PT ;  /* 0x000000032e007209 */ /* 0x000fe40007810000 */
[----:B------:R-:W-:Y:S02]  /*3e60*/  ISETP.NE.AND P6, PT, R24, RZ, PT ;  /* 0x000000ff1800720c */ /* 0x000fe40003fc5270 */
[----:B------:R-:W-:-:S02]  /*3e70*/  ISETP.GT.AND P5, PT, R20, 0x38, !P5 ;  /* 0x000000381400780c */ /* 0x000fc40006fa4270 */
[----:B------:R-:W-:Y:S02]  /*3e80*/  ISETP.LT.OR P4, PT, R5, 0x32, P4 ;  /* 0x000000320500780c */ /* 0x000fe40002781670 */
[----:B------:R-:W-:Y:S02]  /*3e90*/  FSEL R50, R50, -INF , !P3 ;  /* 0xff80000032327808 */ /* 0x000fe40005800000 */
[----:B------:R-:W-:Y:S02]  /*3ea0*/  FMNMX.FTZ R3, R47, R0, !PT ;  /* 0x000000002f037209 */ /* 0x000fe40007810000 */
[----:B------:R-:W-:Y:S02]  /*3eb0*/  FSEL R24, R2, RZ, P1 ;  /* 0x000000ff02187208 */ /* 0x000fe40000800000 */
[----:B------:R-:W-:Y:S02]  /*3ec0*/  ISETP.GT.AND P1, PT, R20, 0x39, !P6 ;  /* 0x000000391400780c */ /* 0x000fe40007724270 */
[----:B------:R-:W-:Y:S01]  /*3ed0*/  ISETP.LT.OR P5, PT, R5, 0x39, P5 ;  /* 0x000000390500780c */ /* 0x000fe20002fa1670 */
[--C-:B------:R-:W-:Y:S01]  /*3ee0*/  FFMA.FTZ R2, R25, UR10, -R24.reuse ;  /* 0x0000000a19027c23 */ /* 0x100fe20008010818 */
[----:B------:R-:W-:Y:S01]  /*3ef0*/  FSEL R51, R51, -INF , !P4 ;  /* 0xff80000033337808 */ /* 0x000fe20006000000 */
[--C-:B------:R-:W-:Y:S01]  /*3f00*/  FFMA.FTZ R20, R59, UR10, -R24.reuse ;  /* 0x0000000a3b147c23 */ /* 0x100fe20008010818 */
[----:B------:R-:W-:Y:S01]  /*3f10*/  FMNMX.FTZ R0, R50, R3, !PT ;  /* 0x0000000332007209 */ /* 0x000fe20007810000 */
[----:B------:R0:W-:Y:S01]  /*3f20*/  MUFU.EX2 R196, R2 ;  /* 0x0000000200c47308 */ /* 0x0001e20000000800 */
[----:B------:R-:W-:Y:S01]  /*3f30*/  ISETP.LT.OR P1, PT, R5, 0x3a, P1 ;  /* 0x0000003a0500780c */ /* 0x000fe20000f21670 */
[--C-:B------:R-:W-:Y:S01]  /*3f40*/  FFMA.FTZ R21, R29, UR10, -R24.reuse ;  /* 0x0000000a1d157c23 */ /* 0x100fe20008010818 */
[----:B------:R-:W-:Y:S01]  /*3f50*/  FSEL R54, R54, -INF , !P5 ;  /* 0xff80000036367808 */ /* 0x000fe20006800000 */
[--C-:B------:R-:W-:Y:S01]  /*3f60*/  FFMA.FTZ R25, R63, UR10, -R24.reuse ;  /* 0x0000000a3f197c23 */ /* 0x100fe20008010818 */
[----:B------:R-:W-:Y:S01]  /*3f70*/  FMNMX.FTZ R3, R51, R0, !PT ;  /* 0x0000000033037209 */ /* 0x000fe20007810000 */
[--C-:B------:R-:W-:Y:S01]  /*3f80*/  FFMA.FTZ R28, R65, UR10, -R24.reuse ;  /* 0x0000000a411c7c23 */ /* 0x100fe20008010818 */
[----:B------:R-:W-:Y:S01]  /*3f90*/  FSEL R55, R55, -INF , !P1 ;  /* 0xff80000037377808 */ /* 0x000fe20004800000 */
[----:B------:R1:W2:Y:S01]  /*3fa0*/  MUFU.EX2 R5, R20 ;  /* 0x0000001400057308 */ /* 0x0002a20000000800 */
[----:B------:R-:W-:Y:S01]  /*3fb0*/  FMNMX.FTZ R0, R54, R3, !PT ;  /* 0x0000000336007209 */ /* 0x000fe20007810000 */
[--C-:B0-----:R-:W-:Y:S01]  /*3fc0*/  FFMA.FTZ R2, R61, UR10, -R24.reuse ;  /* 0x0000000a3d027c23 */ /* 0x101fe20008010818 */
[--C-:B------:R-:W-:Y:S01]  /*3fd0*/  FFMA.FTZ R29, R37, UR10, -R24.reuse ;  /* 0x0000000a251d7c23 */ /* 0x100fe20008010818 */
[--C-:B------:R-:W-:Y:S01]  /*3fe0*/  FFMA.FTZ R32, R67, UR10, -R24.reuse ;  /* 0x0000000a43207c23 */ /* 0x100fe20008010818 */
[----:B------:R-:W-:Y:S01]  /*3ff0*/  FMNMX.FTZ R0, R55, R0, !PT ;  /* 0x0000000037007209 */ /* 0x000fe20007810000 */
[--C-:B------:R-:W-:Y:S01]  /*4000*/  FFMA.FTZ R36, R69, UR10, -R24.reuse ;  /* 0x0000000a45247c23 */ /* 0x100fe20008010818 */
[--C-:B------:R-:W-:Y:S01]  /*4010*/  FFMA.FTZ R45, R45, UR10, -R24.reuse ;  /* 0x0000000a2d2d7c23 */ /* 0x100fe20008010818 */
[----:B------:R0:W-:Y:S01]  /*4020*/  MUFU.EX2 R198, R2 ;  /* 0x0000000200c67308 */ /* 0x0001e20000000800 */
[--C-:B-1----:R-:W-:Y:S01]  /*4030*/  FFMA.FTZ R20, R33, UR10, -R24.reuse ;  /* 0x0000000a21147c23 */ /* 0x102fe20008010818 */
[----:B------:R-:W0:Y:S01]  /*4040*/  SHFL.BFLY PT, R3, R0, 0x2, 0x1f ;  /* 0x0c401f0000037f89 */ /* 0x000e2200000e0000 */
[--C-:B------:R-:W-:Y:S01]  /*4050*/  FFMA.FTZ R48, R48, UR10, -R24.reuse ;  /* 0x0000000a30307c23 */ /* 0x100fe20008010818 */
[--C-:B------:R-:W-:Y:S01]  /*4060*/  FFMA.FTZ R49, R49, UR10, -R24.reuse ;  /* 0x0000000a31317c23 */ /* 0x100fe20008010818 */
[----:B------:R-:W-:Y:S01]  /*4070*/  FFMA.FTZ R52, R52, UR10, -R24 ;  /* 0x0000000a34347c23 */ /* 0x000fe20008010818 */
[----:B------:R-:W-:-:S02]  /*4080*/  R2UR UR4, R22 ;  /* 0x00000000160472ca */ /* 0x000fc400000e0000 */
[----:B------:R-:W-:Y:S08]  /*4090*/  MUFU.EX2 R21, R21 ;  /* 0x0000001500157308 */ /* 0x000ff00000000800 */
[----:B------:R-:W-:Y:S03]  /*40a0*/  MUFU.EX2 R25, R25 ;  /* 0x0000001900197308 */ /* 0x000fe60000000800 */
[----:B------:R-:W-:-:S05]  /*40b0*/  UISETP.NE.AND UP1, UPT, UR4, URZ, UPT ;  /* 0x0000003f0400728c */ /* 0x000fca000bf25270 */
[----:B------:R-:W1:Y:S01]  /*40c0*/  MUFU.EX2 R20, R20 ;  /* 0x0000001400147308 */ /* 0x000e620000000800 */
[----:B0-----:R-:W-:Y:S01]  /*40d0*/  FMNMX.FTZ R2, R0, R3, !PT ;  /* 0x0000000300027209 */ /* 0x001fe20007810000 */
[--C-:B------:R-:W-:Y:S01]  /*40e0*/  FFMA.FTZ R0, R41, UR10, -R24.reuse ;  /* 0x0000000a29007c23 */ /* 0x100fe20008010818 */
[----:B--2---:R-:W-:Y:S01]  /*40f0*/  FADD.FTZ R41, R196, R5 ;  /* 0x00000005c4297221 */ /* 0x004fe20000010000 */
[----:B------:R-:W-:Y:S01]  /*4100*/  FFMA.FTZ R24, R53, UR10, -R24 ;  /* 0x0000000a35187c23 */ /* 0x000fe20008010818 */
[----:B------:R-:W-:Y:S01]  /*4110*/  F2FP.F16.F32.PACK_AB R196, R5, R196 ;  /* 0x000000c405c4723e */ /* 0x000fe200000000ff */
[----:B------:R-:W0:Y:S02]  /*4120*/  SHFL.BFLY PT, R3, R2, 0x1, 0x1f ;  /* 0x0c201f0002037f89 */ /* 0x000e2400000e0000 */
[----:B------:R2:W-:Y:S01]  /*4130*/  MUFU.EX2 R33, R0 ;  /* 0x0000000000217308 */ /* 0x0005e20000000800 */
[----:B------:R-:W-:Y:S01]  /*4140*/  @UP1 ULDC UR4, c[0x0][0x44c] ;  /* 0x0001130000041ab9 */ /* 0x000fe20000000800 */
[----:B------:R-:W-:Y:S01]  /*4150*/  @UP1 ULDC UR14, c[0x0][0x450] ;  /* 0x00011400000e1ab9 */ /* 0x000fe20000000800 */
[----:B------:R-:W-:-:S05]  /*4160*/  UIMAD.WIDE.U32 UR4, UR60, UR4, URZ ;  /* 0x000000043c0472a5 */ /* 0x000fca000f8e003f */
[----:B------:R-:W3:Y:S01]  /*4170*/  MUFU.EX2 R28, R28 ;  /* 0x0000001c001c7308 */ /* 0x000ee20000000800 */
[----:B-1----:R-:W-:Y:S01]  /*4180*/  F2FP.F16.F32.PACK_AB R192, R20, R25 ;  /* 0x0000001914c0723e */ /* 0x002fe200000000ff */
[----:B------:R-:W-:Y:S02]  /*4190*/  @UP1 UMOV UR4, UR5 ;  /* 0x0000000500041c82 */ /* 0x000fe40008000000 */
[----:B------:R-:W-:-:S04]  /*41a0*/  @UP1 USHF.R.U32.HI UR11, URZ, UR14, UR4 ;  /* 0x0000000e3f0b1299 */ /* 0x000fc80008011604 */
[----:B------:R-:W1:Y:S01]  /*41b0*/  MUFU.EX2 R29, R29 ;  /* 0x0000001d001d7308 */ /* 0x000e620000000800 */
[----:B------:R-:W-:-:S04]  /*41c0*/  UIADD3 UR48, UR48, UR11, URZ ;  /* 0x0000000b30307290 */ /* 0x000fc8000fffe03f */
[----:B------:R-:W-:Y:S01]  /*41d0*/  UIADD3 UR7, UR48, UR7, URZ ;  /* 0x0000000730077290 */ /* 0x000fe2000fffe03f */
[----:B0-----:R-:W-:Y:S01]  /*41e0*/  FMNMX.FTZ R3, R2, R3, !PT ;  /* 0x0000000302037209 */ /* 0x001fe20007810000 */
[----:B------:R-:W-:Y:S01]  /*41f0*/  FADD.FTZ R2, R198, R41 ;  /* 0x00000029c6027221 */ /* 0x000fe20000010000 */
[----:B------:R-:W0:Y:S01]  /*4200*/  MUFU.EX2 R32, R32 ;  /* 0x0000002000207308 */ /* 0x000e220000000800 */
[----:B------:R-:W-:Y:S02]  /*4210*/  F2FP.F16.F32.PACK_AB R198, R21, R198 ;  /* 0x000000c615c6723e */ /* 0x000fe400000000ff */
[C---:B--2---:R-:W-:Y:S01]  /*4220*/  FMUL.FTZ R0, R3.reuse, UR10 ;  /* 0x0000000a03007c20 */ /* 0x044fe20008410000 */
        /* <DEDUP_REMOVED lines=13> */
[----:B------:R-:W-:Y:S01]  /*4300*/  FADD.FTZ R41, R20, R41 ;  /* 0x0000002914297221 */ /* 0x000fe20000010000 */
[--C-:B------:R-:W-:Y:S01]  /*4310*/  FFMA.FTZ R38, R38, UR10, -R0.reuse ;  /* 0x0000000a26267c23 */ /* 0x100fe20008010800 */
[--C-:B------:R-:W-:Y:S01]  /*4320*/  FFMA.FTZ R39, R39, UR10, -R0.reuse ;  /* 0x0000000a27277c23 */ /* 0x100fe20008010800 */
[--C-:B------:R-:W-:Y:S01]  /*4330*/  FFMA.FTZ R42, R42, UR10, -R0.reuse ;  /* 0x0000000a2a2a7c23 */ /* 0x100fe20008010800 */
[----:B---3--:R-:W-:Y:S01]  /*4340*/  FADD.FTZ R2, R28, R41 ;  /* 0x000000291c027221 */ /* 0x008fe20000010000 */
[--C-:B------:R-:W-:Y:S01]  /*4350*/  FFMA.FTZ R43, R43, UR10, -R0.reuse ;  /* 0x0000000a2b2b7c23 */ /* 0x100fe20008010800 */
[----:B------:R-:W-:Y:S01]  /*4360*/  FFMA.FTZ R46, R46, UR10, -R0 ;  /* 0x0000000a2e2e7c23 */ /* 0x000fe20008010800 */
[----:B------:R-:W2:Y:S01]  /*4370*/  MUFU.EX2 R27, R27 ;  /* 0x0000001b001b7308 */ /* 0x000ea20000000800 */
[----:B-1----:R-:W-:Y:S01]  /*4380*/  FADD.FTZ R53, R29, R2 ;  /* 0x000000021d357221 */ /* 0x002fe20000010000 */
[--C-:B------:R-:W-:Y:S01]  /*4390*/  FFMA.FTZ R47, R47, UR10, -R0.reuse ;  /* 0x0000000a2f2f7c23 */ /* 0x100fe20008010800 */
[--C-:B------:R-:W-:Y:S01]  /*43a0*/  FFMA.FTZ R50, R50, UR10, -R0.reuse ;  /* 0x0000000a32327c23 */ /* 0x100fe20008010800 */
[--C-:B------:R-:W-:Y:S01]  /*43b0*/  FFMA.FTZ R51, R51, UR10, -R0.reuse ;  /* 0x0000000a33337c23 */ /* 0x100fe20008010800 */
[--C-:B------:R-:W-:Y:S01]  /*43c0*/  FFMA.FTZ R54, R54, UR10, -R0.reuse ;  /* 0x0000000a36367c23 */ /* 0x100fe20008010800 */
[----:B------:R-:W-:Y:S01]  /*43d0*/  FFMA.FTZ R0, R55, UR10, -R0 ;  /* 0x0000000a37007c23 */ /* 0x000fe20008010800 */
[----:B------:R-:W-:Y:S01]  /*43e0*/  F2FP.F16.F32.PACK_AB R194, R29, R28 ;  /* 0x0000001c1dc2723e */ /* 0x000fe200000000ff */
[----:B------:R-:W1:Y:S01]  /*43f0*/  MUFU.EX2 R30, R30 ;  /* 0x0000001e001e7308 */ /* 0x000e620000000800 */
[----:B0-----:R-:W-:-:S07]  /*4400*/  F2FP.F16.F32.PACK_AB R188, R33, R32 ;  /* 0x0000002021bc723e */ /* 0x001fce00000000ff */
[----:B------:R-:W0:Y:S01]  /*4410*/  MUFU.EX2 R31, R31 ;  /* 0x0000001f001f7308 */ /* 0x000e220000000800 */
[----:B--2---:R-:W-:Y:S01]  /*4420*/  FADD.FTZ R41, R26, R27 ;  /* 0x0000001b1a297221 */ /* 0x004fe20000010000 */
[----:B------:R-:W-:-:S06]  /*4430*/  F2FP.F16.F32.PACK_AB R197, R27, R26 ;  /* 0x0000001a1bc5723e */ /* 0x000fcc00000000ff */
[----:B------:R-:W2:Y:S01]  /*4440*/  MUFU.EX2 R34, R34 ;  /* 0x0000002200227308 */ /* 0x000ea20000000800 */
[----:B-1----:R-:W-:-:S07]  /*4450*/  FADD.FTZ R2, R30, R41 ;  /* 0x000000291e027221 */ /* 0x002fce0000010000 */
[----:B------:R-:W1:Y:S01]  /*4460*/  MUFU.EX2 R35, R35 ;  /* 0x0000002300237308 */ /* 0x000e620000000800 */
[C---:B0-----:R-:W-:Y:S01]  /*4470*/  FADD.FTZ R41, R31.reuse, R2 ;  /* 0x000000021f297221 */ /* 0x041fe20000010000 */
[----:B------:R-:W-:-:S06]  /*4480*/  F2FP.F16.F32.PACK_AB R199, R31, R30 ;  /* 0x0000001e1fc7723e */ /* 0x000fcc00000000ff */
[----:B------:R-:W0:Y:S01]  /*4490*/  MUFU.EX2 R38, R38 ;  /* 0x0000002600267308 */ /* 0x000e220000000800 */
[----:B--2---:R-:W-:-:S07]  /*44a0*/  FADD.FTZ R2, R34, R41 ;  /* 0x0000002922027221 */ /* 0x004fce0000010000 */
[----:B------:R-:W2:Y:S01]  /*44b0*/  MUFU.EX2 R39, R39 ;  /* 0x0000002700277308 */ /* 0x000ea20000000800 */
[C---:B-1----:R-:W-:Y:S01]  /*44c0*/  FADD.FTZ R5, R35.reuse, R2 ;  /* 0x0000000223057221 */ /* 0x042fe20000010000 */
[----:B------:R-:W-:-:S06]  /*44d0*/  F2FP.F16.F32.PACK_AB R193, R35, R34 ;  /* 0x0000002223c1723e */ /* 0x000fcc00000000ff */
[----:B------:R-:W1:Y:S01]  /*44e0*/  MUFU.EX2 R42, R42 ;  /* 0x0000002a002a7308 */ /* 0x000e620000000800 */
[----:B0-----:R-:W-:-:S07]  /*44f0*/  FADD.FTZ R2, R38, R5 ;  /* 0x0000000526027221 */ /* 0x001fce0000010000 */
[----:B------:R-:W0:Y:S01]  /*4500*/  MUFU.EX2 R43, R43 ;  /* 0x0000002b002b7308 */ /* 0x000e220000000800 */
[C---:B--2---:R-:W-:Y:S01]  /*4510*/  FADD.FTZ R5, R39.reuse, R2 ;  /* 0x0000000227057221 */ /* 0x044fe20000010000 */
        /* <DEDUP_REMOVED lines=12> */
[----:B0-----:R-:W-:-:S07]  /*45e0*/  F2FP.F16.F32.PACK_AB R190, R45, R36 ;  /* 0x000000242dbe723e */ /* 0x001fce00000000ff */
[----:B------:R0:W-:Y:S01]  /*45f0*/  MUFU.EX2 R37, R24 ;  /* 0x0000001800257308 */ /* 0x0001e20000000800 */
[----:B--2---:R-:W-:-:S07]  /*4600*/  FADD.FTZ R2, R50, R5 ;  /* 0x0000000532027221 */ /* 0x004fce0000010000 */
[----:B------:R-:W2:Y:S01]  /*4610*/  MUFU.EX2 R51, R51 ;  /* 0x0000003300337308 */ /* 0x000ea20000000800 */
[----:B0-----:R-:W-:-:S04]  /*4620*/  FADD.FTZ R24, R32, R53 ;  /* 0x0000003520187221 */ /* 0x001fc80000010000 */
[----:B------:R-:W-:-:S03]  /*4630*/  FADD.FTZ R53, R33, R24 ;  /* 0x0000001821357221 */ /* 0x000fc60000010000 */
[----:B------:R-:W0:Y:S01]  /*4640*/  MUFU.EX2 R49, R49 ;  /* 0x0000003100317308 */ /* 0x000e220000000800 */
[----:B------:R-:W-:-:S04]  /*4650*/  FADD.FTZ R24, R36, R53 ;  /* 0x0000003524187221 */ /* 0x000fc80000010000 */
[----:B------:R-:W-:-:S03]  /*4660*/  FADD.FTZ R41, R45, R24 ;  /* 0x000000182d297221 */ /* 0x000fc60000010000 */
[----:B------:R-:W3:Y:S01]  /*4670*/  MUFU.EX2 R54, R54 ;  /* 0x0000003600367308 */ /* 0x000ee20000000800 */
[----:B-1----:R-:W-:Y:S01]  /*4680*/  FADD.FTZ R20, R48, R41 ;  /* 0x0000002930147221 */ /* 0x002fe20000010000 */
[C---:B--2---:R-:W-:Y:S01]  /*4690*/  FADD.FTZ R5, R51.reuse, R2 ;  /* 0x0000000233057221 */ /* 0x044fe20000010000 */
[----:B------:R-:W-:-:S05]  /*46a0*/  F2FP.F16.F32.PACK_AB R185, R51, R50 ;  /* 0x0000003233b9723e */ /* 0x000fca00000000ff */
[----:B------:R-:W1:Y:S01]  /*46b0*/  MUFU.EX2 R52, R52 ;  /* 0x0000003400347308 */ /* 0x000e620000000800 */
[C---:B0-----:R-:W-:Y:S01]  /*46c0*/  FADD.FTZ R21, R49.reuse, R20 ;  /* 0x0000001431157221 */ /* 0x041fe20000010000 */
[----:B------:R-:W-:-:S06]  /*46d0*/  F2FP.F16.F32.PACK_AB R184, R49, R48 ;  /* 0x0000003031b8723e */ /* 0x000fcc00000000ff */
[----:B------:R3:W0:Y:S02]  /*46e0*/  MUFU.EX2 R187, R0 ;  /* 0x0000000000bb7308 */ /* 0x0006240000000800 */
[----:B---3--:R-:W-:Y:S01]  /*46f0*/  FADD.FTZ R0, R54, R5 ;  /* 0x0000000536007221 */ /* 0x008fe20000010000 */
[----:B-1----:R-:W-:Y:S01]  /*4700*/  FADD.FTZ R20, R52, R21 ;  /* 0x0000001534147221 */ /* 0x002fe20000010000 */
[----:B------:R-:W-:-:S03]  /*4710*/  F2FP.F16.F32.PACK_AB R186, R37, R52 ;  /* 0x0000003425ba723e */ /* 0x000fc600000000ff */
[----:B------:R-:W-:Y:S01]  /*4720*/  FADD.FTZ R20, R37, R20 ;  /* 0x0000001425147221 */ /* 0x000fe20000010000 */
[C---:B0-----:R-:W-:Y:S01]  /*4730*/  FADD.FTZ R5, R187.reuse, R0 ;  /* 0x00000000bb057221 */ /* 0x041fe20000010000 */
        /* <DEDUP_REMOVED lines=9> */
[----:B------:R-:W-:-:S07]  /*47d0*/  UIMAD.WIDE.U32 UR14, UR18, UR4, URZ ;  /* 0x00000004120e72a5 */ /* 0x000fce000f8e003f */
[----:B------:R-:W-:Y:S02]  /*47e0*/  @UP0 UMOV UR14, UR15 ;  /* 0x0000000f000e0c82 */ /* 0x000fe40008000000 */
[----:B------:R-:W-:-:S04]  /*47f0*/  @UP0 USHF.R.U32.HI UR18, URZ, UR5, UR14 ;  /* 0x000000053f120299 */ /* 0x000fc8000801160e */
[----:B------:R-:W-:Y:S01]  /*4800*/  ULOP3.LUT UR18, URZ, UR18, URZ, 0x33, !UPT ;  /* 0x000000123f127292 */ /* 0x000fe2000f8e333f */
[----:B------:R-:W-:Y:S11]  /*4810*/  BRA `(.L_x_1245) ;  /* 0x0000000000187947 */ /* 0x000ff60003800000 */
.L_x_1244:
[----:B------:R-:W-:Y:S02]  /*4820*/  ULDC UR11, c[0x0][0x9e4] ;  /* 0x00027900000b7ab9 */ /* 0x000fe40000000800 */
[----:B------:R-:W-:-:S11]  /*4830*/  UISETP.NE.AND UP0, UPT, UR11, 0x1, UPT ;  /* 0x000000010b00788c */ /* 0x000fd6000bf05270 */
[----:B------:R-:W-:Y:S02]  /*4840*/  @UP0 ULDC.64 UR4, c[0x0][0x9e8] ;  /* 0x00027a0000040ab9 */ /* 0x000fe40000000a00 */
[----:B------:R-:W-:-:S07]  /*4850*/  UIMAD.WIDE.U32 UR14, UR18, UR4, URZ ;  /* 0x00000004120e72a5 */ /* 0x000fce000f8e003f */
[----:B------:R-:W-:Y:S02]  /*4860*/  @UP0 UMOV UR14, UR15 ;  /* 0x0000000f000e0c82 */ /* 0x000fe40008000000 */
[----:B------:R-:W-:-:S12]  /*4870*/  @UP0 USHF.R.U32.HI UR18, URZ, UR5, UR14 ;  /* 0x000000053f120299 */ /* 0x000fd8000801160e */
.L_x_1245:
[----:B------:R-:W-:-:S04]  /*4880*/  UIMAD UR11, UR18, UR11, UR11 ;  /* 0x0000000b120b72a4 */ /* 0x000fc8000f8e020b */
[----:B------:R-:W-:-:S04]  /*4890*/  UISETP.LT.AND UP0, UPT, UR7, UR11, UPT ;  /* 0x0000000b0700728c */ /* 0x000fc8000bf01270 */
[----:B------:R-:W-:-:S12]  /*48a0*/  USEL UR7, UR7, UR11, UP0 ;  /* 0x0000000b07077287 */ /* 0x000fd80008000000 */
.L_x_1243:
        /* <DEDUP_REMOVED lines=19> */
[----:B------:R-:W-:Y:S02]  /*49e0*/  CS2R R128, SRZ ;  /* 0x0000000000807805 */ /* 0x000fe4000001ff00 */
[----:B------:R-:W-:Y:S02]  /*49f0*/  CS2R R126, SRZ ;  /* 0x00000000007e7805 */ /* 0x000fe4000001ff00 */
[----:B------:R-:W-:Y:S02]  /*4a00*/  CS2R R124, SRZ ;  /* 0x00000000007c7805 */ /* 0x000fe4000001ff00 */
[----:B------:R-:W-:Y:S02]  /*4a10*/  CS2R R122, SRZ ;  /* 0x00000000007a7805 */ /* 0x000fe4000001ff00 */
[----:B------:R-:W-:Y:S02]  /*4a20*/  ISETP.GE.AND P1, PT, R225, UR54, PT ;  /* 0x00000036e1007c0c */ /* 0x000fe4000bf26270 */
        /* <DEDUP_REMOVED lines=50> */
[----:B------:R-:W-:Y:S01]  /*4d50*/  IMAD.MOV.U32 R224, RZ, RZ, R3 ;  /* 0x000000ffffe07224 */ /* 0x000fe200078e0003 */
[----:B------:R-:W-:Y:S01]  /*4d60*/  UMOV UR7, UR38 ;  /* 0x0000002600077c82 */ /* 0x000fe20008000000 */
[----:B------:R-:W-:Y:S01]  /*4d70*/  IMAD.MOV.U32 R21, RZ, RZ, R4 ;  /* 0x000000ffff157224 */ /* 0x000fe200078e0004 */
[----:B------:R-:W-:Y:S01]  /*4d80*/  UMOV UR4, UR39 ;  /* 0x0000002700047c82 */ /* 0x000fe20008000000 */
[----:B------:R-:W-:Y:S01]  /*4d90*/  IMAD.MOV.U32 R0, RZ, RZ, 0x3f800000 ;  /* 0x3f800000ff007424 */ /* 0x000fe200078e00ff */
[----:B------:R-:W-:Y:S01]  /*4da0*/  ULDC UR55, c[0x0][0x9e4] ;  /* 0x0002790000377ab9 */ /* 0x000fe20000000800 */
[----:B------:R-:W-:-:S07]  /*4db0*/  IMAD.MOV.U32 R151, RZ, RZ, RZ ;  /* 0x000000ffff977224 */ /* 0x000fce00078e00ff */
.L_x_1265:
[----:B------:R-:W-:-:S04]  /*4dc0*/  UISETP.NE.AND UP0, UPT, UR4, 0x1, UPT ;  /* 0x000000010400788c */ /* 0x000fc8000bf05270 */
[----:B------:R-:W-:-:S04]  /*4dd0*/  USEL UR38, URZ, 0x1, UP0 ;  /* 0x000000013f267887 */ /* 0x000fc80008000000 */
[----:B------:R-:W-:Y:S01]  /*4de0*/  ULOP3.LUT UR38, UR7, UR38, URZ, 0x3c, !UPT ;  /* 0x0000002607267292 */ /* 0x000fe2000f8e3c3f */
[----:B------:R-:W-:Y:S11]  /*4df0*/  @!P0 BRA `(.L_x_1247) ;  /* 0x0000000000048947 */ /* 0x000ff60003800000 */
[----:B------:R-:W-:Y:S01]  /*4e00*/  BPT.TRAP 0x1 ;  /* 0x000000040000795c */ /* 0x000fe20000300000 */
.L_x_1247:
[----:B------:R-:W-:Y:S01]  /*4e10*/  UIADD3 UR39, UR4, 0x1, URZ ;  /* 0x0000000104277890 */ /* 0x000fe2000fffe03f */
[----:B------:R-:W-:-:S03]  /*4e20*/  IMAD.U32 R3, RZ, RZ, UR38 ;  /* 0x00000026ff037e24 */ /* 0x000fc6000f8e00ff */
[----:B------:R-:W-:Y:S02]  /*4e30*/  UISETP.NE.AND UP0, UPT, UR39, 0x2, UPT ;  /* 0x000000022700788c */ /* 0x000fe4000bf05270 */
[----:B------:R-:W-:Y:S02]  /*4e40*/  SHF.L.U32 R3, R3, 0x1f, RZ ;  /* 0x0000001f03037819 */ /* 0x000fe400000006ff */
[----:B------:R-:W-:-:S04]  /*4e50*/  USEL UR39, UR39, URZ, UP0 ;  /* 0x0000003f27277287 */ /* 0x000fc80008000000 */
[----:B------:R-:W-:-:S09]  /*4e60*/  ULEA UR6, UR39, UR40, 0x3 ;  /* 0x0000002827067291 */ /* 0x000fd2000f8e183f */
[----:B------:R0:W1:Y:S01]  /*4e70*/  SYNCS.PHASECHK.TRANS64.TRYWAIT P1, [UR6+0x30830], R3 ;  /* 0x03083003ff0075a7 */ /* 0x0000620008020146 */
[----:B------:R-:W-:Y:S05]  /*4e80*/  @!P0 BRA `(.L_x_1248) ;  /* 0x0000000000048947 */ /* 0x000fea0003800000 */
[----:B------:R-:W-:Y:S01]  /*4e90*/  BPT.TRAP 0x1 ;  /* 0x000000040000795c */ /* 0x000fe20000300000 */
.L_x_1248:
[-C--:B------:R-:W-:Y:S01]  /*4ea0*/  FMUL.FTZ R24, R24, R2.reuse ;  /* 0x0000000218187220 */ /* 0x080fe20000410000 */
[----:B------:R-:W-:Y:S01]  /*4eb0*/  FMUL.FTZ R25, R25, R2 ;  /* 0x0000000219197220 */ /* 0x000fe20000410000 */
[----:B-1----:R-:W-:Y:S06]  /*4ec0*/  @P1 BRA `(.L_x_1249) ;  /* 0x0000000000081947 */ /* 0x002fec0003800000 */
[----:B------:R-:W1:Y:S02]  /*4ed0*/  SYNCS.PHASECHK.TRANS64.TRYWAIT P1, [UR6+0x30830], R3 ;  /* 0x03083003ff0075a7 */ /* 0x000e640008020146 */
[----:B-1----:R-:W-:Y:S05]  /*4ee0*/  @!P1 BRA `(.L_x_1250) ;  /* 0x00000138000c9947 */ /* 0x002fea0003800000 */
.L_x_1249:
[----:B------:R-:W-:Y:S01]  /*4ef0*/  R2UR UR48, R18 ;  /* 0x00000000123072ca */ /* 0x000fe200000e0000 */
[----:B------:R-:W-:Y:S01]  /*4f00*/  ULEA UR5, UR39, UR61, 0xb ;  /* 0x0000003d27057291 */ /* 0x000fe2000f8e583f */
[----:B------:R-:W-:Y:S01]  /*4f10*/  R2UR UR49, R19 ;  /* 0x00000000133172ca */ /* 0x000fe200000e0000 */
[----:B------:R-:W-:Y:S01]  /*4f20*/  WARPGROUP.ARRIVE ;  /* 0x00000000000079c5 */ /* 0x000fe20000000000 */
[----:B------:R-:W-:Y:S01]  /*4f30*/  UMOV UR51, 0x40000040 ;  /* 0x4000004000337882 */ /* 0x000fe20000000000 */
[----:B------:R-:W-:Y:S01]  /*4f40*/  UIADD3 UR10, UR5, 0x206, URZ ;  /* 0x00000206050a7890 */ /* 0x000fe2000fffe03f */
[-C--:B------:R-:W-:Y:S01]  /*4f50*/  FMUL.FTZ R28, R28, R2.reuse ;  /* 0x000000021c1c7220 */ /* 0x080fe20000410000 */
[----:B------:R-:W-:Y:S01]  /*4f60*/  UMOV UR11, 0x40000040 ;  /* 0x40000040000b7882 */ /* 0x000fe20000000000 */
[----:B------:R-:W-:Y:S01]  /*4f70*/  UMOV UR50, UR5 ;  /* 0x0000000500327c82 */ /* 0x000fe20008000000 */
[----:B------:R-:W-:Y:S01]  /*4f80*/  UIADD3 UR14, UR5, 0x400, URZ ;  /* 0x00000400050e7890 */ /* 0x000fe2000fffe03f */
[-C--:B------:R-:W-:Y:S01]  /*4f90*/  FMUL.FTZ R29, R29, R2.reuse ;  /* 0x000000021d1d7220 */ /* 0x080fe20000410000 */
[----:B------:R-:W-:Y:S01]  /*4fa0*/  UMOV UR15, 0x40000040 ;  /* 0x40000040000f7882 */ /* 0x000fe20000000000 */
[----:B------:R-:W-:Y:S01]  /*4fb0*/  UIADD3 UR18, UR5, 0x402, URZ ;  /* 0x0000040205127890 */ /* 0x000fe2000fffe03f */
[-C--:B------:R-:W-:Y:S01]  /*4fc0*/  FMUL.FTZ R32, R32, R2.reuse ;  /* 0x0000000220207220 */ /* 0x080fe20000410000 */
[----:B------:R-:W-:Y:S01]  /*4fd0*/  UMOV UR19, 0x40000040 ;  /* 0x4000004000137882 */ /* 0x000fe20000000000 */
[----:B------:R-:W-:Y:S01]  /*4fe0*/  HGMMA.64x64x16.F32 R152, gdesc[UR48], RZ, !UPT, gsb0 ;  /* 0x00e00000309879f0 */ /* 0x000fe2000c0008ff */
[----:B------:R-:W-:Y:S01]  /*4ff0*/  R2UR UR48, R14 ;  /* 0x000000000e3072ca */ /* 0x000fe200000e0000 */
[----:B------:R-:W-:Y:S01]  /*5000*/  UIADD3 UR50, UR5, 0x2, URZ ;  /* 0x0000000205327890 */ /* 0x000fe2000fffe03f */
[----:B------:R-:W-:Y:S01]  /*5010*/  R2UR UR49, R15 ;  /* 0x000000000f3172ca */ /* 0x000fe200000e0000 */
        /* <DEDUP_REMOVED lines=149> */
[----:B------:R-:W-:-:S09]  /*5970*/  WARPGROUP.ARRIVE ;  /* 0x00000000000079c5 */ /* 0x000fd20000000000 */
        /* <DEDUP_REMOVED lines=15> */
[----:B------:R-:W-:Y:S01]  /*5a70*/  UIADD3 UR50, UR5, 0x204, URZ ;  /* 0x0000020405327890 */ /* 0x000fe2000fffe03f */
[----:B------:R-:W-:Y:S01]  /*5a80*/  UMOV UR51, 0x40000040 ;  /* 0x4000004000337882 */ /* 0x000fe20000000000 */
[----:B------:R-:W-:Y:S01]  /*5a90*/  UMOV UR48, UR56 ;  /* 0x0000003800307c82 */ /* 0x000fe20008000000 */
[----:B------:R-:W-:Y:S01]  /*5aa0*/  UMOV UR49, UR57 ;  /* 0x0000003900317c82 */ /* 0x000fe20008000000 */
        /* <DEDUP_REMOVED lines=37> */
.L_x_1251:
[----:B------:R-:W-:Y:S01]  /*5d00*/  ULEA UR5, UR4, UR40, 0x3 ;  /* 0x0000002804057291 */ /* 0x000fe2000f8e183f */
[----:B------:R-:W-:-:S05]  /*5d10*/  IMAD.U32 R0, RZ, RZ, UR7 ;  /* 0x00000007ff007e24 */ /* 0x000fca000f8e00ff */
[----:B------:R-:W-:-:S04]  /*5d20*/  SHF.L.U32 R0, R0, 0x1f, RZ ;  /* 0x0000001f00007819 */ /* 0x000fc800000006ff */
[----:B------:R2:W3:Y:S01]  /*5d30*/  SYNCS.PHASECHK.TRANS64.TRYWAIT P1, [UR5+0x30850], R0 ;  /* 0x03085000ff0075a7 */ /* 0x0004e20008020145 */
[----:B------:R-:W-:Y:S05]  /*5d40*/  @!P0 BRA `(.L_x_1252) ;  /* 0x0000000000048947 */ /* 0x000fea0003800000 */
[----:B------:R-:W-:Y:S01]  /*5d50*/  BPT.TRAP 0x1 ;  /* 0x000000040000795c */ /* 0x000fe20000300000 */
.L_x_1252:
[----:B---3--:R-:W-:Y:S05]  /*5d60*/  @P1 BRA `(.L_x_1253) ;  /* 0x0000000000081947 */ /* 0x008fea0003800000 */
[----:B------:R-:W3:Y:S02]  /*5d70*/  SYNCS.PHASECHK.TRANS64.TRYWAIT P1, [UR5+0x30850], R0 ;  /* 0x03085000ff0075a7 */ /* 0x000ee40008020145 */
[----:B---3--:R-:W-:Y:S05]  /*5d80*/  @!P1 BRA `(.L_x_1254) ;  /* 0x00000128007c9947 */ /* 0x008fea0003800000 */
.L_x_1253:
[----:B------:R-:W-:Y:S01]  /*5d90*/  UIADD3 UR7, UR40, 0x400, URZ ;  /* 0x0000040028077890 */ /* 0x000fe2000fffe03f */
[----:B------:R-:W-:Y:S01]  /*5da0*/  WARPGROUP.ARRIVE ;  /* 0x00000000000079c5 */ /* 0x000fe20000000000 */
[----:B------:R-:W-:Y:S02]  /*5db0*/  UMOV UR11, 0x40000040 ;  /* 0x40000040000b7882 */ /* 0x000fe40000000000 */
        /* <DEDUP_REMOVED lines=27> */
.L_x_1255:
[----:B------:R-:W-:Y:S01]  /*5f70*/  R2UR UR4, R22 ;  /* 0x00000000160472ca */ /* 0x000fe200000e0000 */
[----:B------:R-:W4:Y:S01]  /*5f80*/  S2UR UR7, SR_CgaCtaId ;  /* 0x00000000000779c3 */ /* 0x000f220000008800 */
[----:B------:R-:W-:Y:S01]  /*5f90*/  VIADD R187, R23, UR60 ;  /* 0x0000003c17bb7c36 */ /* 0x000fe20008000000 */
[----:B------:R-:W-:Y:S01]  /*5fa0*/  UIADD3 UR6, UR6, 0x30840, URZ ;  /* 0x0003084006067890 */ /* 0x000fe2000fffe03f */
[----:B------:R-:W-:Y:S01]  /*5fb0*/  IMAD.U32 R185, RZ, RZ, UR41 ;  /* 0x00000029ffb97e24 */ /* 0x000fe2000f8e00ff */
[----:B------:R-:W-:-:S08]  /*5fc0*/  UISETP.NE.AND UP0, UPT, UR43, URZ, UPT ;  /* 0x0000003f2b00728c */ /* 0x000fd0000bf05270 */
[----:B------:R-:W-:-:S06]  /*5fd0*/  UISETP.NE.AND UP1, UPT, UR4, URZ, UPT ;  /* 0x0000003f0400728c */ /* 0x000fcc000bf25270 */
[----:B------:R-:W-:Y:S02]  /*5fe0*/  PLOP3.LUT P1, PT, PT, PT, UP1, 0x80, 0x0 ;  /* 0x000000000000781c */ /* 0x000fe40003f2f018 */
[----:B------:R-:W-:-:S03]  /*5ff0*/  PLOP3.LUT P2, PT, PT, PT, UP1, 0x80, 0x0 ;  /* 0x000000000000781c */ /* 0x000fc60003f4f018 */
[----:B------:R-:W-:Y:S01]  /*6000*/  @UP1 ULDC UR4, c[0x0][0x44c] ;  /* 0x0001130000041ab9 */ /* 0x000fe20000000800 */
[----:B----4-:R-:W-:-:S03]  /*6010*/  UPRMT UR6, UR7, 0x654, UR6 ;  /* 0x0000065407067896 */ /* 0x010fc60008000006 */
[----:B------:R-:W-:-:S04]  /*6020*/  ULDC UR7, c[0x0][0x9e0] ;  /* 0x0002780000077ab9 */ /* 0x000fc80000000800 */
[----:B--23--:R-:W-:Y:S01]  /*6030*/  @P1 IMAD.HI.U32 R0, R187, UR4, RZ ;  /* 0x00000004bb001c27 */ /* 0x00cfe2000f8e00ff */
[----:B------:R-:W-:Y:S01]  /*6040*/  @UP1 ULDC UR4, c[0x0][0x450] ;  /* 0x0001140000041ab9 */ /* 0x000fe20000000800 */
[----:B------:R-:W-:Y:S01]  /*6050*/  PLOP3.LUT P1, PT, PT, PT, UP0, 0x40, 0x0 ;  /* 0x000000000000781c */ /* 0x000fe20003f2e808 */
[----:B------:R-:W-:Y:S01]  /*6060*/  SYNCS.ARRIVE.TRANS64.RED.A1T0 RZ, [UR6], RZ ;  /* 0x000000ffffff79a7 */ /* 0x000fe20008100406 */
[----:B------:R-:W-:Y:S01]  /*6070*/  ULDC UR6, c[0x0][0x9dc] ;  /* 0x0002770000067ab9 */ /* 0x000fe20000000800 */
[----:B------:R-:W-:Y:S01]  /*6080*/  @P2 SHF.R.U32.HI R187, RZ, UR4, R0 ;  /* 0x00000004ffbb2c19 */ /* 0x000fe20008011600 */
[----:B------:R-:W-:Y:S01]  /*6090*/  IMAD.SHL.U32 R0, R225, 0x40, RZ ;  /* 0x00000040e1007824 */ /* 0x000fe200078e00ff */
[----:B------:R-:W-:-:S03]  /*60a0*/  ULOP3.LUT UR4, URZ, UR6, URZ, 0x33, !UPT ;  /* 0x000000063f047292 */ /* 0x000fc6000f8e333f */
[----:B------:R-:W2:Y:S01]  /*60b0*/  SHFL.IDX PT, R188, R187, RZ, 0x1c1f ;  /* 0x001c1fffbbbc7589 */ /* 0x000ea200000e0000 */
[----:B------:R-:W-:-:S04]  /*60c0*/  IADD3 R2, -R17, 0x1, -R0 ;  /* 0x0000000111027810 */ /* 0x000fc80007ffe900 */
[----:B------:R-:W-:-:S05]  /*60d0*/  IADD3 R185, -R185, UR42, R2 ;  /* 0x0000002ab9b97c10 */ /* 0x000fca000fffe102 */
[C---:B------:R-:W-:Y:S02]  /*60e0*/  VIADD R186, R185.reuse, UR7 ;  /* 0x00000007b9ba7c36 */ /* 0x040fe40008000000 */
[----:B------:R-:W-:Y:S02]  /*60f0*/  VIADD R185, R185, UR4 ;  /* 0x00000004b9b97c36 */ /* 0x000fe40008000000 */
[--C-:B--2---:R-:W-:Y:S02]  /*6100*/  IMAD.IADD R184, R186, 0x1, R188.reuse ;  /* 0x00000001bab87824 */ /* 0x104fe400078e02bc */
[----:B-1----:R-:W-:Y:S01]  /*6110*/  IMAD.IADD R4, R185, 0x1, R188 ;  /* 0x00000001b9047824 */ /* 0x002fe200078e02bc */
[----:B------:R-:W-:Y:S06]  /*6120*/  @P1 BRA `(.L_x_1256) ;  /* 0x00000000005c1947 */ /* 0x000fec0003800000 */
[----:B------:R-:W-:Y:S01]  /*6130*/  IMAD.U32 R2, RZ, RZ, UR41 ;  /* 0x00000029ff027e24 */ /* 0x000fe2000f8e00ff */
[----:B------:R-:W-:Y:S04]  /*6140*/  BSSY B0, `(.L_x_1257) ;  /* 0x0000011000007945 */ /* 0x000fe80003800000 */
[----:B------:R-:W-:-:S04]  /*6150*/  IADD3 R188, -R2, UR42, R188 ;  /* 0x0000002a02bc7c10 */ /* 0x000fc8000fffe1bc */
[----:B------:R-:W-:-:S13]  /*6160*/  ISETP.GT.AND P1, PT, R188, -0x1, PT ;  /* 0xffffffffbc00780c */ /* 0x000fda0003f24270 */
[----:B------:R-:W-:Y:S05]  /*6170*/  @P1 BRA `(.L_x_1258) ;  /* 0x0000000000201947 */ /* 0x000fea0003800000 */
[----:B------:R-:W-:Y:S01]  /*6180*/  IMAD.U32 R189, RZ, RZ, UR55 ;  /* 0x00000037ffbd7e24 */ /* 0x000fe2000f8e00ff */
[----:B------:R-:W-:-:S04]  /*6190*/  LOP3.LUT R188, RZ, R188, RZ, 0x33, !PT ;  /* 0x000000bcffbc7212 */ /* 0x000fc800078e33ff */
[----:B------:R-:W-:-:S13]  /*61a0*/  ISETP.NE.AND P1, PT, R189, 0x1, PT ;  /* 0x00000001bd00780c */ /* 0x000fda0003f25270 */
[----:B0-----:R-:W0:Y:S02]  /*61b0*/  @P1 LDC.64 R2, c[0x0][0x9e8] ;  /* 0x00027a00ff021b82 */ /* 0x001e240000000a00 */
[----:B0-----:R-:W-:-:S05]  /*61c0*/  @P1 IMAD.HI.U32 R2, R188, R2, RZ ;  /* 0x00000002bc021227 */ /* 0x001fca00078e00ff */
[----:B------:R-:W-:-:S04]  /*61d0*/  @P1 SHF.R.U32.HI R188, RZ, R3, R2 ;  /* 0x00000003ffbc1219 */ /* 0x000fc80000011602 */
[----:B------:R-:W-:Y:S01]  /*61e0*/  LOP3.LUT R188, RZ, R188, RZ, 0x33, !PT ;  /* 0x000000bcffbc7212 */ /* 0x000fe200078e33ff */
[----:B------:R-:W-:Y:S06]  /*61f0*/  BRA `(.L_x_1259) ;  /* 0x0000000000147947 */ /* 0x000fec0003800000 */
.L_x_1258:
[----:B------:R-:W-:-:S05]  /*6200*/  IMAD.U32 R189, RZ, RZ, UR55 ;  /* 0x00000037ffbd7e24 */ /* 0x000fca000f8e00ff */
[----:B------:R-:W-:-:S13]  /*6210*/  ISETP.NE.AND P1, PT, R189, 0x1, PT ;  /* 0x00000001bd00780c */ /* 0x000fda0003f25270 */
[----:B0-----:R-:W0:Y:S02]  /*6220*/  @P1 LDC.64 R2, c[0x0][0x9e8] ;  /* 0x00027a00ff021b82 */ /* 0x001e240000000a00 */
[----:B0-----:R-:W-:-:S05]  /*6230*/  @P1 IMAD.HI.U32 R2, R188, R2, RZ ;  /* 0x00000002bc021227 */ /* 0x001fca00078e00ff */
[----:B------:R-:W-:-:S07]  /*6240*/  @P1 SHF.R.U32.HI R188, RZ, R3, R2 ;  /* 0x00000003ffbc1219 */ /* 0x000fce0000011602 */
.L_x_1259:
[----:B------:R-:W-:Y:S05]  /*6250*/  BSYNC B0 ;  /* 0x0000000000007941 */ /* 0x000fea0003800000 */
.L_x_1257:
[----:B------:R-:W-:-:S04]  /*6260*/  IMAD R188, R188, R189, -R0 ;  /* 0x000000bdbcbc7224 */ /* 0x000fc800078e0a00 */
[----:B------:R-:W-:-:S05]  /*6270*/  IMAD.IADD R188, R188, 0x1, -R17 ;  /* 0x00000001bcbc7824 */ /* 0x000fca00078e0a11 */
[----:B------:R-:W-:Y:S02]  /*6280*/  VIMNMX R4, R4, R188, !PT ;  /* 0x000000bc04047248 */ /* 0x000fe40007fe0100 */
[----:B------:R-:W-:-:S07]  /*6290*/  VIADDMNMX R184, R188, R189, R184, PT ;  /* 0x000000bdbcb87246 */ /* 0x000fce00038001b8 */
.L_x_1256:
[----:B------:R-:W-:Y:S01]  /*62a0*/  ISETP.GT.AND P1, PT, R225, -0x1, PT ;  /* 0xffffffffe100780c */ /* 0x000fe20003f24270 */
[----:B------:R-:W1:Y:S01]  /*62b0*/  SHFL.IDX PT, R2, R187, 0x1, 0x1c1f ;  /* 0x003c1f00bb027f89 */ /* 0x000e6200000e0000 */
[----:B------:R-:W-:Y:S02]  /*62c0*/  UISETP.NE.AND UP0, UPT, UR43, URZ, UPT ;  /* 0x0000003f2b00728c */ /* 0x000fe4000bf05270 */
[C---:B------:R-:W-:Y:S02]  /*62d0*/  ISETP.GT.AND P4, PT, R4.reuse, 0x1, P1 ;  /* 0x000000010400780c */ /* 0x040fe40000f84270 */
[----:B------:R-:W-:Y:S02]  /*62e0*/  ISETP.GT.AND P5, PT, R4, RZ, P1 ;  /* 0x000000ff0400720c */ /* 0x000fe40000fa4270 */
[C---:B------:R-:W-:Y:S02]  /*62f0*/  ISETP.LT.OR P4, PT, R184.reuse, 0x2, P4 ;  /* 0x00000002b800780c */ /* 0x040fe40002781670 */
[----:B------:R-:W-:-:S02]  /*6300*/  ISETP.LT.OR P5, PT, R184, 0x1, P5 ;  /* 0x00000001b800780c */ /* 0x000fc40002fa1670 */
[----:B------:R-:W-:Y:S02]  /*6310*/  FSEL R153, R153, -INF , !P4 ;  /* 0xff80000099997808 */ /* 0x000fe40006000000 */
[----:B------:R-:W-:Y:S02]  /*6320*/  ISETP.GT.AND P4, PT, R4, 0x18, P1 ;  /* 0x000000180400780c */ /* 0x000fe40000f84270 */
[----:B------:R-:W-:Y:S02]  /*6330*/  FSEL R152, R152, -INF , !P5 ;  /* 0xff80000098987808 */ /* 0x000fe40006800000 */
[----:B------:R-:W-:Y:S02]  /*6340*/  ISETP.LT.OR P4, PT, R184, 0x19, P4 ;  /* 0x00000019b800780c */ /* 0x000fe40002781670 */
[C---:B------:R-:W-:Y:S02]  /*6350*/  ISETP.GT.AND P6, PT, R4.reuse, 0x8, P1 ;  /* 0x000000080400780c */ /* 0x040fe40000fc4270 */
[----:B------:R-:W-:-:S02]  /*6360*/  ISETP.GT.AND P2, PT, R4, 0x9, P1 ;  /* 0x000000090400780c */ /* 0x000fc40000f44270 */
[----:B------:R-:W-:Y:S01]  /*6370*/  ISETP.GT.AND P3, PT, R4, 0x10, P1 ;  /* 0x000000100400780c */ /* 0x000fe20000f64270 */
[--C-:B-1----:R-:W-:Y:S01]  /*6380*/  IMAD.IADD R186, R186, 0x1, R2.reuse ;  /* 0x00000001baba7824 */ /* 0x102fe200078e0202 */
        /* <DEDUP_REMOVED lines=53> */
.L_x_1262:
[----:B------:R-:W-:-:S05]  /*66e0*/  IMAD.U32 R184, RZ, RZ, UR55 ;  /* 0x00000037ffb87e24 */ /* 0x000fca000f8e00ff */
[----:B------:R-:W-:-:S13]  /*66f0*/  ISETP.NE.AND P2, PT, R184, 0x1, PT ;  /* 0x00000001b800780c */ /* 0x000fda0003f45270 */
[----:B0-----:R-:W0:Y:S02]  /*6700*/  @P2 LDC.64 R2, c[0x0][0x9e8] ;  /* 0x00027a00ff022b82 */ /* 0x001e240000000a00 */
[----:B0-----:R-:W-:-:S05]  /*6710*/  @P2 IMAD.HI.U32 R2, R4, R2, RZ ;  /* 0x0000000204022227 */ /* 0x001fca00078e00ff */
[----:B------:R-:W-:-:S07]  /*6720*/  @P2 SHF.R.U32.HI R4, RZ, R3, R2 ;  /* 0x00000003ff042219 */ /* 0x000fce0000011602 */
.L_x_1263:
[----:B------:R-:W-:Y:S05]  /*6730*/  BSYNC B0 ;  /* 0x0000000000007941 */ /* 0x000fea0003800000 */
.L_x_1261:
[----:B------:R-:W-:-:S04]  /*6740*/  IMAD R0, R4, R184, -R0 ;  /* 0x000000b804007224 */ /* 0x000fc800078e0a00 */
[----:B------:R-:W-:-:S05]  /*6750*/  IMAD.IADD R0, R0, 0x1, -R17 ;  /* 0x0000000100007824 */ /* 0x000fca00078e0a11 */
[----:B------:R-:W-:Y:S02]  /*6760*/  VIMNMX R185, R185, R0, !PT ;  /* 0x00000000b9b97248 */ /* 0x000fe40007fe0100 */
[----:B------:R-:W-:-:S07]  /*6770*/  VIADDMNMX R186, R0, R184, R186, PT ;  /* 0x000000b800ba7246 */ /* 0x000fce00038001ba */
.L_x_1260:
[----:B------:R-:W-:Y:S01]  /*6780*/  LOP3.LUT R16, R16, 0xfffff7ff, RZ, 0xc0, !PT ;  /* 0xfffff7ff10107812 */ /* 0x000fe200078ec0ff */
[----:B------:R-:W-:Y:S01]  /*6790*/  ULDC UR10, c[0x0][0x988] ;  /* 0x00026200000a7ab9 */ /* 0x000fe20000000800 */
[C---:B------:R-:W-:Y:S02]  /*67a0*/  ISETP.GT.AND P5, PT, R185.reuse, 0x1, P1 ;  /* 0x00000001b900780c */ /* 0x040fe40000fa4270 */
[----:B------:R-:W-:Y:S02]  /*67b0*/  @P0 LOP3.LUT R16, R16, 0x800, RZ, 0xfc, !PT ;  /* 0x0000080010100812 */ /* 0x000fe400078efcff */
[----:B------:R-:W-:Y:S02]  /*67c0*/  ISETP.GT.AND P0, PT, R185, 0x19, P1 ;  /* 0x00000019b900780c */ /* 0x000fe40000f04270 */
[----:B------:R-:W-:Y:S02]  /*67d0*/  LOP3.LUT R16, R16, 0xffff7fff, RZ, 0xc0, !PT ;  /* 0xffff7fff10107812 */ /* 0x000fe400078ec0ff */
[----:B------:R-:W-:-:S02]  /*67e0*/  ISETP.LT.OR P5, PT, R186, 0x2, P5 ;  /* 0x00000002ba00780c */ /* 0x000fc40002fa1670 */
[----:B------:R-:W-:Y:S02]  /*67f0*/  ISETP.GT.AND P6, PT, R185, 0x8, P1 ;  /* 0x00000008b900780c */ /* 0x000fe40000fc4270 */
[----:B------:R-:W-:Y:S02]  /*6800*/  FSEL R155, R155, -INF , !P5 ;  /* 0xff8000009b9b7808 */ /* 0x000fe40006800000 */
[C---:B------:R-:W-:Y:S02]  /*6810*/  ISETP.GT.AND P2, PT, R185.reuse, 0x9, P1 ;  /* 0x00000009b900780c */ /* 0x040fe40000f44270 */
[C---:B------:R-:W-:Y:S02]  /*6820*/  ISETP.GT.AND P3, PT, R185.reuse, 0x10, P1 ;  /* 0x00000010b900780c */ /* 0x040fe40000f64270 */
[----:B------:R-:W-:Y:S02]  /*6830*/  @P0 LOP3.LUT R16, R16, 0x8000, RZ, 0xfc, !PT ;  /* 0x0000800010100812 */ /* 0x000fe400078efcff */
[----:B------:R-:W-:-:S02]  /*6840*/  ISETP.GT.AND P0, PT, R185, 0x31, P1 ;  /* 0x00000031b900780c */ /* 0x000fc40000f04270 */
[----:B------:R-:W-:Y:S02]  /*6850*/  LOP3.LUT R16, R16, 0xfffffffd, RZ, 0xc0, !PT ;  /* 0xfffffffd10107812 */ /* 0x000fe400078ec0ff */
[C---:B------:R-:W-:Y:S02]  /*6860*/  ISETP.GT.AND P4, PT, R185.reuse, 0x11, P1 ;  /* 0x00000011b900780c */ /* 0x040fe40000f84270 */
[----:B------:R-:W-:Y:S02]  /*6870*/  ISETP.GT.AND P5, PT, R185, 0x18, P1 ;  /* 0x00000018b900780c */ /* 0x000fe40000fa4270 */
[C---:B------:R-:W-:Y:S02]  /*6880*/  ISETP.LT.OR P6, PT, R186.reuse, 0x9, P6 ;  /* 0x00000009ba00780c */ /* 0x040fe400037c1670 */
[C---:B------:R-:W-:Y:S02]  /*6890*/  ISETP.LT.OR P2, PT, R186.reuse, 0xa, P2 ;  /* 0x0000000aba00780c */ /* 0x040fe40001741670 */
[----:B------:R-:W-:-:S02]  /*68a0*/  ISETP.LT.OR P3, PT, R186, 0x11, P3 ;  /* 0x00000011ba00780c */ /* 0x000fc40001f61670 */
[----:B------:R-:W-:Y:S02]  /*68b0*/  @P0 LOP3.LUT R16, R16, 0x2, RZ, 0xfc, !PT ;  /* 0x0000000210100812 */ /* 0x000fe400078efcff */
[----:B------:R-:W-:Y:S02]  /*68c0*/  ISETP.GT.AND P0, PT, R185, 0x38, P1 ;  /* 0x00000038b900780c */ /* 0x000fe40000f04270 */
[----:B------:R-:W-:Y:S02]  /*68d0*/  LOP3.LUT R16, R16, 0xfffffff7, RZ, 0xc0, !PT ;  /* 0xfffffff710107812 */ /* 0x000fe400078ec0ff */
[C---:B------:R-:W-:Y:S02]  /*68e0*/  ISETP.LT.OR P4, PT, R186.reuse, 0x12, P4 ;  /* 0x00000012ba00780c */ /* 0x040fe40002781670 */
[----:B------:R-:W-:Y:S02]  /*68f0*/  ISETP.LT.OR P5, PT, R186, 0x19, P5 ;  /* 0x00000019ba00780c */ /* 0x000fe40002fa1670 */
[----:B------:R-:W-:-:S02]  /*6900*/  FSEL R158, R158, -INF , !P6 ;  /* 0xff8000009e9e7808 */ /* 0x000fc40007000000 */
[----:B------:R-:W-:Y:S02]  /*6910*/  FSEL R159, R159, -INF , !P2 ;  /* 0xff8000009f9f7808 */ /* 0x000fe40005000000 */
[----:B------:R-:W-:Y:S02]  /*6920*/  FSEL R162, R162, -INF , !P3 ;  /* 0xff800000a2a27808 */ /* 0x000fe40005800000 */
[----:B------:R-:W-:Y:S02]  /*6930*/  @P0 LOP3.LUT R16, R16, 0x8, RZ, 0xfc, !PT ;  /* 0x0000000810100812 */ /* 0x000fe400078efcff */
[----:B------:R-:W-:Y:S02]  /*6940*/  ISETP.GT.AND P0, PT, R185, RZ, P1 ;  /* 0x000000ffb900720c */ /* 0x000fe40000f04270 */
[----:B------:R-:W-:Y:S02]  /*6950*/  LOP3.LUT R16, R16, 0xffffff7f, RZ, 0xc0, !PT ;  /* 0xffffff7f10107812 */ /* 0x000fe400078ec0ff */
[----:B------:R-:W-:-:S02]  /*6960*/  FSEL R163, R163, -INF , !P4 ;  /* 0xff800000a3a37808 */ /* 0x000fc40006000000 */
[----:B------:R-:W-:Y:S02]  /*6970*/  FSEL R166, R166, -INF , !P5 ;  /* 0xff800000a6a67808 */ /* 0x000fe40006800000 */
[C---:B------:R-:W-:Y:S02]  /*6980*/  ISETP.GT.AND P2, PT, R185.reuse, 0x20, P1 ;  /* 0x00000020b900780c */ /* 0x040fe40000f44270 */
[C---:B------:R-:W-:Y:S02]  /*6990*/  ISETP.GT.AND P3, PT, R185.reuse, 0x21, P1 ;  /* 0x00000021b900780c */ /* 0x040fe40000f64270 */
[C---:B------:R-:W-:Y:S02]  /*69a0*/  ISETP.GT.AND P4, PT, R185.reuse, 0x28, P1 ;  /* 0x00000028b900780c */ /* 0x040fe40000f84270 */
[C---:B------:R-:W-:Y:S02]  /*69b0*/  ISETP.GT.AND P5, PT, R185.reuse, 0x29, P1 ;  /* 0x00000029b900780c */ /* 0x040fe40000fa4270 */
[----:B------:R-:W-:-:S02]  /*69c0*/  ISETP.GT.AND P6, PT, R185, 0x30, P1 ;  /* 0x00000030b900780c */ /* 0x000fc40000fc4270 */
[----:B------:R-:W-:Y:S02]  /*69d0*/  ISETP.GT.AND P1, PT, R185, 0x39, P1 ;  /* 0x00000039b900780c */ /* 0x000fe40000f24270 */
[----:B------:R-:W-:Y:S02]  /*69e0*/  @P0 LOP3.LUT R16, R16, 0x80, RZ, 0xfc, !PT ;  /* 0x0000008010100812 */ /* 0x000fe400078efcff */
[----:B------:R-:W-:Y:S02]  /*69f0*/  FMNMX.FTZ R0, R152, R21, !PT ;  /* 0x0000001598007209 */ /* 0x000fe40007810000 */
[C---:B------:R-:W-:Y:S02]  /*6a00*/  LOP3.LUT P0, RZ, R16.reuse, 0x8000, RZ, 0xc0, !PT ;  /* 0x0000800010ff7812 */ /* 0x040fe4000780c0ff */
[----:B------:R-:W-:Y:S02]  /*6a10*/  FMNMX.FTZ R0, R153, R0, !PT ;  /* 0x0000000099007209 */ /* 0x000fe40007810000 */
[----:B------:R-:W-:-:S02]  /*6a20*/  LOP3.LUT R16, R16, 0xffffffdf, RZ, 0xc0, !PT ;  /* 0xffffffdf10107812 */ /* 0x000fc400078ec0ff */
[----:B------:R-:W-:Y:S02]  /*6a30*/  FMNMX.FTZ R0, R156, R0, !PT ;  /* 0x000000009c007209 */ /* 0x000fe40007810000 */
[----:B------:R-:W-:Y:S02]  /*6a40*/  ISETP.LT.OR P0, PT, R186, 0x1a, P0 ;  /* 0x0000001aba00780c */ /* 0x000fe40000701670 */
[----:B------:R-:W-:Y:S02]  /*6a50*/  @P1 LOP3.LUT R16, R16, 0x20, RZ, 0xfc, !PT ;  /* 0x0000002010101812 */ /* 0x000fe400078efcff */
[----:B------:R-:W-:Y:S02]  /*6a60*/  FMNMX.FTZ R0, R157, R0, !PT ;  /* 0x000000009d007209 */ /* 0x000fe40007810000 */
[----:B------:R-:W-:Y:S02]  /*6a70*/  LOP3.LUT P1, RZ, R16, 0x2, RZ, 0xc0, !PT ;  /* 0x0000000210ff7812 */ /* 0x000fe4000782c0ff */
[----:B------:R-:W-:-:S02]  /*6a80*/  FMNMX.FTZ R0, R160, R0, !PT ;  /* 0x00000000a0007209 */ /* 0x000fc40007810000 */
[----:B------:R-:W-:Y:S02]  /*6a90*/  LOP3.LUT R16, R16, 0xfffffeff, RZ, 0xc0, !PT ;  /* 0xfffffeff10107812 */ /* 0x000fe400078ec0ff */
[----:B------:R-:W-:Y:S02]  /*6aa0*/  FMNMX.FTZ R0, R161, R0, !PT ;  /* 0x00000000a1007209 */ /* 0x000fe40007810000 */
[----:B------:R-:W-:Y:S02]  /*6ab0*/  @P0 LOP3.LUT R16, R16, 0x100, RZ, 0xfc, !PT ;  /* 0x0000010010100812 */ /* 0x000fe400078efcff */
[----:B------:R-:W-:Y:S02]  /*6ac0*/  ISETP.LT.OR P0, PT, R186, 0x21, P2 ;  /* 0x00000021ba00780c */ /* 0x000fe40001701670 */
[----:B------:R-:W-:Y:S02]  /*6ad0*/  FMNMX.FTZ R0, R164, R0, !PT ;  /* 0x00000000a4007209 */ /* 0x000fe40007810000 */
[----:B------:R-:W-:-:S02]  /*6ae0*/  LOP3.LUT P2, RZ, R16, 0x8, RZ, 0xc0, !PT ;  /* 0x0000000810ff7812 */ /* 0x000fc4000784c0ff */
[----:B------:R-:W-:Y:S02]  /*6af0*/  FMNMX.FTZ R0, R165, R0, !PT ;  /* 0x00000000a5007209 */ /* 0x000fe40007810000 */
[----:B------:R-:W-:Y:S02]  /*6b00*/  LOP3.LUT R16, R16, 0xffffffbf, RZ, 0xc0, !PT ;  /* 0xffffffbf10107812 */ /* 0x000fe400078ec0ff */
[----:B------:R-:W-:Y:S02]  /*6b10*/  FMNMX.FTZ R0, R168, R0, !PT ;  /* 0x00000000a8007209 */ /* 0x000fe40007810000 */
[----:B------:R-:W-:Y:S02]  /*6b20*/  ISETP.LT.OR P6, PT, R186, 0x31, P6 ;  /* 0x00000031ba00780c */ /* 0x000fe400037c1670 */
[----:B------:R-:W-:Y:S02]  /*6b30*/  @P0 LOP3.LUT R16, R16, 0x40, RZ, 0xfc, !PT ;  /* 0x0000004010100812 */ /* 0x000fe400078efcff */
[----:B------:R-:W-:-:S02]  /*6b40*/  FMNMX.FTZ R0, R169, R0, !PT ;  /* 0x00000000a9007209 */ /* 0x000fc40007810000 */
[----:B------:R-:W-:Y:S02]  /*6b50*/  ISETP.LT.OR P0, PT, R186, 0x22, P3 ;  /* 0x00000022ba00780c */ /* 0x000fe40001f01670 */
[----:B------:R-:W-:Y:S02]  /*6b60*/  FMNMX.FTZ R0, R172, R0, !PT ;  /* 0x00000000ac007209 */ /* 0x000fe40007810000 */
[C---:B------:R-:W-:Y:S02]  /*6b70*/  LOP3.LUT P3, RZ, R16.reuse, 0x80, RZ, 0xc0, !PT ;  /* 0x0000008010ff7812 */ /* 0x040fe4000786c0ff */
[----:B------:R-:W-:Y:S02]  /*6b80*/  FMNMX.FTZ R0, R173, R0, !PT ;  /* 0x00000000ad007209 */ /* 0x000fe40007810000 */
[----:B------:R-:W-:Y:S02]  /*6b90*/  LOP3.LUT R16, R16, 0xffffffef, RZ, 0xc0, !PT ;  /* 0xffffffef10107812 */ /* 0x000fe400078ec0ff */
[----:B------:R-:W-:-:S02]  /*6ba0*/  FMNMX.FTZ R0, R176, R0, !PT ;  /* 0x00000000b0007209 */ /* 0x000fc40007810000 */
[----:B------:R-:W-:Y:S02]  /*6bb0*/  ISETP.LT.OR P3, PT, R186, 0x1, P3 ;  /* 0x00000001ba00780c */ /* 0x000fe40001f61670 */
[----:B------:R-:W-:Y:S02]  /*6bc0*/  @P0 LOP3.LUT R16, R16, 0x10, RZ, 0xfc, !PT ;  /* 0x0000001010100812 */ /* 0x000fe400078efcff */
[----:B------:R-:W-:Y:S02]  /*6bd0*/  ISETP.LT.OR P0, PT, R186, 0x29, P4 ;  /* 0x00000029ba00780c */ /* 0x000fe40002701670 */
[----:B------:R-:W-:Y:S02]  /*6be0*/  FMNMX.FTZ R0, R177, R0, !PT ;  /* 0x00000000b1007209 */ /* 0x000fe40007810000 */
[----:B------:R-:W-:Y:S02]  /*6bf0*/  LOP3.LUT P4, RZ, R16, 0x20, RZ, 0xc0, !PT ;  /* 0x0000002010ff7812 */ /* 0x000fe4000788c0ff */
[----:B------:R-:W-:-:S02]  /*6c00*/  FMNMX.FTZ R0, R180, R0, !PT ;  /* 0x00000000b4007209 */ /* 0x000fc40007810000 */
[----:B------:R-:W-:Y:S02]  /*6c10*/  LOP3.LUT R16, R16, 0xfffffffb, RZ, 0xc0, !PT ;  /* 0xfffffffb10107812 */ /* 0x000fe400078ec0ff */
[----:B------:R-:W-:Y:S02]  /*6c20*/  FMNMX.FTZ R0, R181, R0, !PT ;  /* 0x00000000b5007209 */ /* 0x000fe40007810000 */
[----:B------:R-:W-:Y:S02]  /*6c30*/  FSEL R154, R154, -INF , !P3 ;  /* 0xff8000009a9a7808 */ /* 0x000fe40005800000 */
[----:B------:R-:W-:Y:S01]  /*6c40*/  @P0 LOP3.LUT R16, R16, 0x4, RZ, 0xfc, !PT ;  /* 0x0000000410100812 */ /* 0x000fe200078efcff */
[----:B------:R-:W1:Y:S01]  /*6c50*/  SHFL.BFLY PT, R2, R0, 0x2, 0x1f ;  /* 0x0c401f0000027f89 */ /* 0x000e6200000e0000 */
[----:B------:R-:W-:Y:S02]  /*6c60*/  ISETP.LT.OR P0, PT, R186, 0x2a, P5 ;  /* 0x0000002aba00780c */ /* 0x000fe40002f01670 */
[----:B------:R-:W-:-:S02]  /*6c70*/  LOP3.LUT R16, R16, 0xffffefff, RZ, 0xc0, !PT ;  /* 0xffffefff10107812 */ /* 0x000fc400078ec0ff */
[----:B0-----:R-:W-:Y:S02]  /*6c80*/  FMNMX.FTZ R3, R154, R224, !PT ;  /* 0x000000e09a037209 */ /* 0x001fe40007810000 */
[----:B------:R-:W-:Y:S02]  /*6c90*/  ISETP.LT.OR P1, PT, R186, 0x32, P1 ;  /* 0x00000032ba00780c */ /* 0x000fe40000f21670 */
[----:B------:R-:W-:Y:S02]  /*6ca0*/  FMNMX.FTZ R3, R155, R3, !PT ;  /* 0x000000039b037209 */ /* 0x000fe40007810000 */
[----:B------:R-:W-:Y:S02]  /*6cb0*/  FSEL R178, R178, -INF , !P6 ;  /* 0xff800000b2b27808 */ /* 0x000fe40007000000 */
[----:B------:R-:W-:Y:S02]  /*6cc0*/  FMNMX.FTZ R3, R158, R3, !PT ;  /* 0x000000039e037209 */ /* 0x000fe40007810000 */
[----:B------:R-:W-:-:S02]  /*6cd0*/  @P0 LOP3.LUT R16, R16, 0x1000, RZ, 0xfc, !PT ;  /* 0x0000100010100812 */ /* 0x000fc400078efcff */
[----:B------:R-:W-:Y:S02]  /*6ce0*/  FMNMX.FTZ R3, R159, R3, !PT ;  /* 0x000000039f037209 */ /* 0x000fe40007810000 */
[C---:B------:R-:W-:Y:S02]  /*6cf0*/  LOP3.LUT P0, RZ, R16.reuse, 0x10, RZ, 0xc0, !PT ;  /* 0x0000001010ff7812 */ /* 0x040fe4000780c0ff */
[----:B------:R-:W-:Y:S02]  /*6d00*/  LOP3.LUT R16, R16, 0xffffdfff, RZ, 0xc0, !PT ;  /* 0xffffdfff10107812 */ /* 0x000fe400078ec0ff */
[----:B------:R-:W-:Y:S02]  /*6d10*/  FMNMX.FTZ R3, R162, R3, !PT ;  /* 0x00000003a2037209 */ /* 0x000fe40007810000 */
[----:B-1----:R-:W-:Y:S02]  /*6d20*/  FMNMX.FTZ R2, R0, R2, !PT ;  /* 0x0000000200027209 */ /* 0x002fe40007810000 */
[----:B------:R-:W-:-:S02]  /*6d30*/  FMNMX.FTZ R3, R163, R3, !PT ;  /* 0x00000003a3037209 */ /* 0x000fc40007810000 */
[----:B------:R-:W-:Y:S01]  /*6d40*/  ISETP.LT.OR P2, PT, R186, 0x39, P2 ;  /* 0x00000039ba00780c */ /* 0x000fe20001741670 */
[----:B------:R-:W0:Y:S01]  /*6d50*/  SHFL.BFLY PT, R4, R2, 0x1, 0x1f ;  /* 0x0c201f0002047f89 */ /* 0x000e2200000e0000 */
[----:B------:R-:W-:Y:S02]  /*6d60*/  FMNMX.FTZ R3, R166, R3, !PT ;  /* 0x00000003a6037209 */ /* 0x000fe40007810000 */
[----:B------:R-:W-:Y:S02]  /*6d70*/  @P0 LOP3.LUT R16, R16, 0x2000, RZ, 0xfc, !PT ;  /* 0x0000200010100812 */ /* 0x000fe400078efcff */
[----:B------:R-:W-:Y:S02]  /*6d80*/  FSEL R179, R179, -INF , !P1 ;  /* 0xff800000b3b37808 */ /* 0x000fe40004800000 */
[C---:B------:R-:W-:Y:S02]  /*6d90*/  LOP3.LUT P0, RZ, R16.reuse, 0x40, RZ, 0xc0, !PT ;  /* 0x0000004010ff7812 */ /* 0x040fe4000780c0ff */
[----:B------:R-:W-:-:S02]  /*6da0*/  LOP3.LUT R16, R16, 0xffffbfff, RZ, 0xc0, !PT ;  /* 0xffffbfff10107812 */ /* 0x000fc400078ec0ff */
[----:B------:R-:W-:Y:S02]  /*6db0*/  ISETP.LT.OR P4, PT, R186, 0x3a, P4 ;  /* 0x0000003aba00780c */ /* 0x000fe40002781670 */
[----:B------:R-:W-:Y:S02]  /*6dc0*/  FSEL R182, R182, -INF , !P2 ;  /* 0xff800000b6b67808 */ /* 0x000fe40005000000 */
[----:B------:R-:W-:-:S05]  /*6dd0*/  FSEL R183, R183, -INF , !P4 ;  /* 0xff800000b7b77808 */ /* 0x000fca0006000000 */
[----:B------:R-:W-:-:S04]  /*6de0*/  @P0 LOP3.LUT R16, R16, 0x4000, RZ, 0xfc, !PT ;  /* 0x0000400010100812 */ /* 0x000fc800078efcff */
[----:B------:R-:W-:Y:S02]  /*6df0*/  LOP3.LUT P0, RZ, R16, 0x100, RZ, 0xc0, !PT ;  /* 0x0000010010ff7812 */ /* 0x000fe4000780c0ff */
[----:B0-----:R-:W-:Y:S02]  /*6e00*/  FMNMX.FTZ R4, R2, R4, !PT ;  /* 0x0000000402047209 */ /* 0x001fe40007810000 */
[----:B------:R-:W-:Y:S02]  /*6e10*/  FSEL R167, R167, -INF , !P0 ;  /* 0xff800000a7a77808 */ /* 0x000fe40004000000 */
[----:B------:R-:W-:Y:S01]  /*6e20*/  LOP3.LUT P0, RZ, R16, 0x4000, RZ, 0xc0, !PT ;  /* 0x0000400010ff7812 */ /* 0x000fe2000780c0ff */
[C---:B------:R-:W-:Y:S01]  /*6e30*/  FMUL.FTZ R2, R4.reuse, UR10 ;  /* 0x0000000a04027c20 */ /* 0x040fe20008410000 */
[----:B------:R-:W-:Y:S02]  /*6e40*/  FSETP.NEU.FTZ.AND P5, PT, R4, -INF , PT ;  /* 0xff8000000400780b */ /* 0x000fe40003fbd000 */
[----:B------:R-:W-:-:S02]  /*6e50*/  FSEL R170, R170, -INF , !P0 ;  /* 0xff800000aaaa7808 */ /* 0x000fc40004000000 */
[----:B------:R-:W-:Y:S02]  /*6e60*/  LOP3.LUT P0, RZ, R16, 0x2000, RZ, 0xc0, !PT ;  /* 0x0000200010ff7812 */ /* 0x000fe4000780c0ff */
[----:B------:R-:W-:Y:S02]  /*6e70*/  FMNMX.FTZ R3, R167, R3, !PT ;  /* 0x00000003a7037209 */ /* 0x000fe40007810000 */
[----:B------:R-:W-:Y:S02]  /*6e80*/  FSEL R0, R4, RZ, P5 ;  /* 0x000000ff04007208 */ /* 0x000fe40002800000 */
[----:B------:R-:W-:Y:S02]  /*6e90*/  FSEL R2, R2, RZ, P5 ;  /* 0x000000ff02027208 */ /* 0x000fe40002800000 */
[----:B------:R-:W-:Y:S01]  /*6ea0*/  LOP3.LUT P5, RZ, R16, 0x4, RZ, 0xc0, !PT ;  /* 0x0000000410ff7812 */ /* 0x000fe200078ac0ff */
[----:B------:R-:W-:Y:S01]  /*6eb0*/  FADD.FTZ R0, -R0, R21 ;  /* 0x0000001500007221 */ /* 0x000fe20000010100 */
[----:B------:R-:W-:Y:S01]  /*6ec0*/  FSEL R171, R171, -INF , !P0 ;  /* 0xff800000abab7808 */ /* 0x000fe20004000000 */
[--C-:B------:R-:W-:Y:S01]  /*6ed0*/  FFMA.FTZ R152, R152, UR10, -R2.reuse ;  /* 0x0000000a98987c23 */ /* 0x100fe20008010802 */
[----:B------:R-:W-:Y:S01]  /*6ee0*/  FMNMX.FTZ R3, R170, R3, !PT ;  /* 0x00000003aa037209 */ /* 0x000fe20007810000 */
[--C-:B------:R-:W-:Y:S01]  /*6ef0*/  FFMA.FTZ R153, R153, UR10, -R2.reuse ;  /* 0x0000000a99997c23 */ /* 0x100fe20008010802 */
[----:B------:R-:W-:Y:S01]  /*6f00*/  LOP3.LUT P0, RZ, R16, 0x1000, RZ, 0xc0, !PT ;  /* 0x0000100010ff7812 */ /* 0x000fe2000780c0ff */
[--C-:B------:R-:W-:Y:S01]  /*6f10*/  FFMA.FTZ R156, R156, UR10, -R2.reuse ;  /* 0x0000000a9c9c7c23 */ /* 0x100fe20008010802 */
[----:B------:R-:W-:Y:S01]  /*6f20*/  FSEL R174, R174, -INF , !P5 ;  /* 0xff800000aeae7808 */ /* 0x000fe20006800000 */
[--C-:B------:R-:W-:Y:S01]  /*6f30*/  FFMA.FTZ R157, R157, UR10, -R2.reuse ;  /* 0x0000000a9d9d7c23 */ /* 0x100fe20008010802 */
[----:B------:R-:W-:Y:S01]  /*6f40*/  FMNMX.FTZ R3, R171, R3, !PT ;  /* 0x00000003ab037209 */ /* 0x000fe20007810000 */
[--C-:B------:R-:W-:Y:S01]  /*6f50*/  FFMA.FTZ R160, R160, UR10, -R2.reuse ;  /* 0x0000000aa0a07c23 */ /* 0x100fe20008010802 */
[----:B------:R-:W-:Y:S01]  /*6f60*/  FSEL R175, R175, -INF , !P0 ;  /* 0xff800000afaf7808 */ /* 0x000fe20004000000 */
[--C-:B------:R-:W-:Y:S01]  /*6f70*/  FFMA.FTZ R161, R161, UR10, -R2.reuse ;  /* 0x0000000aa1a17c23 */ /* 0x100fe20008010802 */
[----:B------:R-:W-:Y:S01]  /*6f80*/  FMNMX.FTZ R3, R174, R3, !PT ;  /* 0x00000003ae037209 */ /* 0x000fe20007810000 */
[--C-:B------:R-:W-:Y:S01]  /*6f90*/  FFMA.FTZ R164, R164, UR10, -R2.reuse ;  /* 0x0000000aa4a47c23 */ /* 0x100fe20008010802 */
[--C-:B------:R-:W-:Y:S01]  /*6fa0*/  FFMA.FTZ R165, R165, UR10, -R2.reuse ;  /* 0x0000000aa5a57c23 */ /* 0x100fe20008010802 */
        /* <DEDUP_REMOVED lines=10> */
[----:B------:R-:W-:Y:S01]  /*7050*/  FFMA.FTZ R2, R181, UR10, -R2 ;  /* 0x0000000ab5027c23 */ /* 0x000fe20008010802 */
[----:B------:R-:W-:Y:S01]  /*7060*/  FMUL.FTZ R181, R0, UR10 ;  /* 0x0000000a00b57c20 */ /* 0x000fe20008410000 */
[----:B------:R-:W-:Y:S01]  /*7070*/  MUFU.EX2 R152, R152 ;  /* 0x0000009800987308 */ /* 0x000fe20000000800 */
[----:B------:R-:W-:-:S02]  /*7080*/  FMNMX.FTZ R3, R182, R3, !PT ;  /* 0x00000003b6037209 */ /* 0x000fc40007810000 */
[----:B------:R-:W-:Y:S02]  /*7090*/  LOP3.LUT P0, RZ, R16, 0x800, RZ, 0xc0, !PT ;  /* 0x0000080010ff7812 */ /* 0x000fe4000780c0ff */
[----:B------:R-:W-:-:S03]  /*70a0*/  FMNMX.FTZ R3, R183, R3, !PT ;  /* 0x00000003b7037209 */ /* 0x000fc60007810000 */
[----:B------:R0:W-:Y:S02]  /*70b0*/  MUFU.EX2 R186, R2 ;  /* 0x0000000200ba7308 */ /* 0x0001e40000000800 */
[----:B------:R-:W1:Y:S06]  /*70c0*/  SHFL.BFLY PT, R21, R3, 0x2, 0x1f ;  /* 0x0c401f0003157f89 */ /* 0x000e6c00000e0000 */
[----:B------:R-:W-:Y:S08]  /*70d0*/  MUFU.EX2 R153, R153 ;  /* 0x0000009900997308 */ /* 0x000ff00000000800 */
[----:B------:R-:W-:Y:S08]  /*70e0*/  MUFU.EX2 R156, R156 ;  /* 0x0000009c009c7308 */ /* 0x000ff00000000800 */
[----:B------:R-:W-:Y:S01]  /*70f0*/  MUFU.EX2 R157, R157 ;  /* 0x0000009d009d7308 */ /* 0x000fe20000000800 */
[----:B-1----:R-:W-:-:S05]  /*7100*/  FMNMX.FTZ R3, R3, R21, !PT ;  /* 0x0000001503037209 */ /* 0x002fca0007810000 */
[----:B------:R-:W1:Y:S02]  /*7110*/  SHFL.BFLY PT, R21, R3, 0x1, 0x1f ;  /* 0x0c201f0003157f89 */ /* 0x000e6400000e0000 */
[----:B------:R-:W-:Y:S08]  /*7120*/  MUFU.EX2 R160, R160 ;  /* 0x000000a000a07308 */ /* 0x000ff00000000800 */
[----:B------:R-:W-:Y:S08]  /*7130*/  MUFU.EX2 R161, R161 ;  /* 0x000000a100a17308 */ /* 0x000ff00000000800 */
[----:B------:R-:W-:Y:S01]  /*7140*/  MUFU.EX2 R164, R164 ;  /* 0x000000a400a47308 */ /* 0x000fe20000000800 */
[----:B-1----:R-:W-:-:S07]  /*7150*/  FMNMX.FTZ R3, R3, R21, !PT ;  /* 0x0000001503037209 */ /* 0x002fce0007810000 */
[----:B------:R-:W-:Y:S01]  /*7160*/  MUFU.EX2 R165, R165 ;  /* 0x000000a500a57308 */ /* 0x000fe20000000800 */
[C---:B------:R-:W-:Y:S01]  /*7170*/  FSETP.NEU.FTZ.AND P1, PT, R3.reuse, -INF , PT ;  /* 0xff8000000300780b */ /* 0x040fe20003f3d000 */
[----:B0-----:R-:W-:-:S03]  /*7180*/  FMUL.FTZ R2, R3, UR10 ;  /* 0x0000000a03027c20 */ /* 0x001fc60008410000 */
[----:B------:R-:W-:-:S03]  /*7190*/  FSEL R21, R3, RZ, P1 ;  /* 0x000000ff03157208 */ /* 0x000fc60000800000 */
[----:B------:R-:W-:Y:S01]  /*71a0*/  MUFU.EX2 R168, R168 ;  /* 0x000000a800a87308 */ /* 0x000fe20000000800 */
[----:B------:R-:W-:Y:S01]  /*71b0*/  FSEL R0, R2, RZ, P1 ;  /* 0x000000ff02007208 */ /* 0x000fe20000800000 */
[----:B------:R-:W-:-:S04]  /*71c0*/  FADD.FTZ R21, -R21, R224 ;  /* 0x000000e015157221 */ /* 0x000fc80000010100 */
[--C-:B------:R-:W-:Y:S01]  /*71d0*/  FFMA.FTZ R154, R154, UR10, -R0.reuse ;  /* 0x0000000a9a9a7c23 */ /* 0x100fe20008010800 */
[--C-:B------:R-:W-:Y:S01]  /*71e0*/  FFMA.FTZ R155, R155, UR10, -R0.reuse ;  /* 0x0000000a9b9b7c23 */ /* 0x100fe20008010800 */
[----:B------:R-:W-:Y:S01]  /*71f0*/  FMUL.FTZ R21, R21, UR10 ;  /* 0x0000000a15157c20 */ /* 0x000fe20008410000 */
[----:B------:R-:W0:Y:S01]  /*7200*/  MUFU.EX2 R2, R181 ;  /* 0x000000b500027308 */ /* 0x000e220000000800 */
[--C-:B------:R-:W-:Y:S01]  /*7210*/  FFMA.FTZ R158, R158, UR10, -R0.reuse ;  /* 0x0000000a9e9e7c23 */ /* 0x100fe20008010800 */
        /* <DEDUP_REMOVED lines=12> */
[----:B------:R-:W-:Y:S01]  /*72e0*/  FFMA.FTZ R183, R183, UR10, -R0 ;  /* 0x0000000ab7b77c23 */ /* 0x000fe20008010800 */
[----:B------:R-:W-:Y:S01]  /*72f0*/  MUFU.EX2 R154, R154 ;  /* 0x0000009a009a7308 */ /* 0x000fe20000000800 */
[----:B0-----:R-:W-:-:S04]  /*7300*/  FFMA.FTZ R20, R2, R20, R152 ;  /* 0x0000001402147223 */ /* 0x001fc80000010098 */
[----:B------:R-:W-:-:S03]  /*7310*/  FADD.FTZ R20, R153, R20 ;  /* 0x0000001499147221 */ /* 0x000fc60000010000 */
[----:B------:R-:W0:Y:S08]  /*7320*/  MUFU.EX2 R0, R21 ;  /* 0x0000001500007308 */ /* 0x000e300000000800 */
[----:B------:R-:W1:Y:S08]  /*7330*/  MUFU.EX2 R155, R155 ;  /* 0x0000009b009b7308 */ /* 0x000e700000000800 */
        /* <DEDUP_REMOVED lines=16> */
[----:B------:R-:W-:-:S06]  /*7440*/  FADD.FTZ R5, R168, R5 ;  /* 0x00000005a8057221 */ /* 0x000fcc0000010000 */
        /* <DEDUP_REMOVED lines=31> */
[----:B------:R-:W-:Y:S01]  /*7640*/  FADD.FTZ R20, R186, R5 ;  /* 0x00000005ba147221 */ /* 0x000fe20000010000 */
[----:B0-----:R-:W-:Y:S01]  /*7650*/  FADD.FTZ R5, R183, R21 ;  /* 0x00000015b7057221 */ /* 0x001fe20000010000 */
[----:B------:R-:W-:Y:S06]  /*7660*/  @!P0 BRA `(.L_x_1264) ;  /* 0x0000000000048947 */ /* 0x000fec0003800000 */
[----:B------:R-:W-:Y:S01]  /*7670*/  BPT.TRAP 0x1 ;  /* 0x000000040000795c */ /* 0x000fe20000300000 */
.L_x_1264:
[----:B------:R-:W0:Y:S01]  /*7680*/  S2UR UR4, SR_CgaCtaId ;  /* 0x00000000000479c3 */ /* 0x000e220000008800 */
[----:B------:R-:W-:Y:S01]  /*7690*/  UIADD3 UR5, UR5, 0x30860, URZ ;  /* 0x0003086005057890 */ /* 0x000fe2000fffe03f */
[----:B------:R-:W-:Y:S01]  /*76a0*/  ISETP.GT.AND P1, PT, R225, UR54, PT ;  /* 0x00000036e1007c0c */ /* 0x000fe2000bf24270 */
[----:B------:R-:W-:Y:S01]  /*76b0*/  UMOV UR7, UR38 ;  /* 0x0000002600077c82 */ /* 0x000fe20008000000 */
[----:B------:R-:W-:Y:S01]  /*76c0*/  F2FP.F16.F32.PACK_AB R196, R153, R152 ;  /* 0x0000009899c4723e */ /* 0x000fe200000000ff */
[----:B------:R-:W-:Y:S01]  /*76d0*/  VIADD R225, R225, 0xffffffff ;  /* 0xffffffffe1e17836 */ /* 0x000fe20000000000 */
[----:B------:R-:W-:Y:S01]  /*76e0*/  F2FP.F16.F32.PACK_AB R197, R155, R154 ;  /* 0x0000009a9bc5723e */ /* 0x000fe200000000ff */
[----:B------:R-:W-:Y:S01]  /*76f0*/  IMAD.MOV.U32 R224, RZ, RZ, R3 ;  /* 0x000000ffffe07224 */ /* 0x000fe200078e0003 */
[----:B------:R-:W-:Y:S01]  /*7700*/  F2FP.F16.F32.PACK_AB R198, R157, R156 ;  /* 0x0000009c9dc6723e */ /* 0x000fe200000000ff */
[----:B------:R-:W-:Y:S01]  /*7710*/  IMAD.MOV.U32 R21, RZ, RZ, R4 ;  /* 0x000000ffff157224 */ /* 0x000fe200078e0004 */
[----:B------:R-:W-:-:S02]  /*7720*/  F2FP.F16.F32.PACK_AB R199, R159, R158 ;  /* 0x0000009e9fc7723e */ /* 0x000fc400000000ff */
[----:B------:R-:W-:Y:S02]  /*7730*/  F2FP.F16.F32.PACK_AB R192, R161, R160 ;  /* 0x000000a0a1c0723e */ /* 0x000fe400000000ff */
[----:B------:R-:W-:Y:S02]  /*7740*/  F2FP.F16.F32.PACK_AB R193, R163, R162 ;  /* 0x000000a2a3c1723e */ /* 0x000fe400000000ff */
[----:B------:R-:W-:Y:S02]  /*7750*/  F2FP.F16.F32.PACK_AB R194, R165, R164 ;  /* 0x000000a4a5c2723e */ /* 0x000fe400000000ff */
[----:B------:R-:W-:Y:S02]  /*7760*/  F2FP.F16.F32.PACK_AB R195, R167, R166 ;  /* 0x000000a6a7c3723e */ /* 0x000fe400000000ff */
[----:B------:R-:W-:Y:S02]  /*7770*/  F2FP.F16.F32.PACK_AB R188, R169, R168 ;  /* 0x000000a8a9bc723e */ /* 0x000fe400000000ff */
[----:B------:R-:W-:Y:S01]  /*7780*/  F2FP.F16.F32.PACK_AB R189, R171, R170 ;  /* 0x000000aaabbd723e */ /* 0x000fe200000000ff */
[----:B0-----:R-:W-:Y:S01]  /*7790*/  UPRMT UR5, UR4, 0x654, UR5 ;  /* 0x0000065404057896 */ /* 0x001fe20008000005 */
[----:B------:R-:W-:-:S02]  /*77a0*/  F2FP.F16.F32.PACK_AB R190, R173, R172 ;  /* 0x000000acadbe723e */ /* 0x000fc400000000ff */
[----:B------:R-:W-:Y:S01]  /*77b0*/  UMOV UR4, UR39 ;  /* 0x0000002700047c82 */ /* 0x000fe20008000000 */
[----:B------:R-:W-:Y:S02]  /*77c0*/  F2FP.F16.F32.PACK_AB R191, R175, R174 ;  /* 0x000000aeafbf723e */ /* 0x000fe400000000ff */
[----:B------:R-:W-:Y:S02]  /*77d0*/  F2FP.F16.F32.PACK_AB R184, R177, R176 ;  /* 0x000000b0b1b8723e */ /* 0x000fe400000000ff */
[----:B------:R-:W-:Y:S01]  /*77e0*/  F2FP.F16.F32.PACK_AB R185, R179, R178 ;  /* 0x000000b2b3b9723e */ /* 0x000fe200000000ff */
[----:B------:R-:W-:Y:S01]  /*77f0*/  SYNCS.ARRIVE.TRANS64.RED.A1T0 RZ, [UR5], RZ ;  /* 0x000000ffffff79a7 */ /* 0x000fe20008100405 */
[----:B------:R-:W-:Y:S02]  /*7800*/  F2FP.F16.F32.PACK_AB R186, R186, R180 ;  /* 0x000000b4baba723e */ /* 0x000fe400000000ff */
[----:B------:R-:W-:Y:S01]  /*7810*/  F2FP.F16.F32.PACK_AB R187, R183, R182 ;  /* 0x000000b6b7bb723e */ /* 0x000fe200000000ff */
[----:B------:R-:W-:Y:S06]  /*7820*/  @P1 BRA `(.L_x_1265) ;  /* 0xffffffd400641947 */ /* 0x000fec000383ffff */
.L_x_1246:
[----:B------:R-:W-:Y:S01]  /*7830*/  R2UR UR4, R22 ;  /* 0x00000000160472ca */ /* 0x000fe200000e0000 */
[----:B------:R-:W-:Y:S02]  /*7840*/  UISETP.NE.AND UP0, UPT, UR43, URZ, UPT ;  /* 0x0000003f2b00728c */ /* 0x000fe4000bf05270 */
[----:B------:R-:W-:Y:S02]  /*7850*/  UIADD3 UR7, UR60, 0x7f, URZ ;  /* 0x0000007f3c077890 */ /* 0x000fe4000fffe03f */
[----:B------:R-:W-:Y:S02]  /*7860*/  UIADD3 UR11, UR42, 0x1, -UR41 ;  /* 0x000000012a0b7890 */ /* 0x000fe4000fffe829 */
[----:B------:R-:W-:-:S06]  /*7870*/  PLOP3.LUT P1, PT, PT, PT, UP0, 0x40, 0x0 ;  /* 0x000000000000781c */ /* 0x000fcc0003f2e808 */
[----:B------:R-:W-:-:S11]  /*7880*/  UISETP.NE.AND UP1, UPT, UR4, URZ, UPT ;  /* 0x0000003f0400728c */ /* 0x000fd6000bf25270 */
[----:B------:R-:W-:Y:S01]  /*7890*/  @UP1 ULDC UR4, c[0x0][0x44c] ;  /* 0x0001130000041ab9 */ /* 0x000fe20000000800 */
[----:B------:R-:W-:Y:S01]  /*78a0*/  @UP1 ULDC UR14, c[0x0][0x450] ;  /* 0x00011400000e1ab9 */ /* 0x000fe20000000800 */
[----:B------:R-:W-:-:S04]  /*78b0*/  UIMAD.WIDE.U32 UR4, UR7, UR4, URZ ;  /* 0x00000004070472a5 */ /* 0x000fc8000f8e003f */
[----:B------:R-:W-:-:S04]  /*78c0*/  @UP1 USHF.R.U32.HI UR7, URZ, UR14, UR5 ;  /* 0x0000000e3f071299 */ /* 0x000fc80008011605 */
[----:B------:R-:W-:-:S04]  /*78d0*/  UIADD3 UR15, UR11, UR7, URZ ;  /* 0x000000070b0f7290 */ /* 0x000fc8000fffe03f */
[----:B------:R-:W-:Y:S01]  /*78e0*/  UIADD3 UR11, UR15, -UR6, URZ ;  /* 0x800000060f0b7290 */ /* 0x000fe2000fffe03f */
[----:B------:R-:W-:Y:S11]  /*78f0*/  @P1 BRA `(.L_x_1266) ;  /* 0x00000000004c1947 */ /* 0x000ff60003800000 */
        /* <DEDUP_REMOVED lines=11> */
.L_x_1267:
[----:B------:R-:W-:Y:S02]  /*79b0*/  ULDC UR14, c[0x0][0x9e4] ;  /* 0x00027900000e7ab9 */ /* 0x000fe40000000800 */
[----:B------:R-:W-:-:S11]  /*79c0*/  UISETP.NE.AND UP0, UPT, UR14, 0x1, UPT ;  /* 0x000000010e00788c */ /* 0x000fd6000bf05270 */
[----:B------:R-:W-:Y:S02]  /*79d0*/  @UP0 ULDC.64 UR4, c[0x0][0x9e8] ;  /* 0x00027a0000040ab9 */ /* 0x000fe40000000a00 */
[----:B------:R-:W-:-:S04]  /*79e0*/  UIMAD.WIDE.U32 UR6, UR15, UR4, URZ ;  /* 0x000000040f0672a5 */ /* 0x000fc8000f8e003f */
[----:B------:R-:W-:-:S12]  /*79f0*/  @UP0 USHF.R.U32.HI UR15, URZ, UR5, UR7 ;  /* 0x000000053f0f0299 */ /* 0x000fd80008011607 */
.L_x_1268:
[----:B------:R-:W-:-:S04]  /*7a00*/  UIMAD UR14, UR15, UR14, URZ ;  /* 0x0000000e0f0e72a4 */ /* 0x000fc8000f8e023f */
[----:B------:R-:W-:-:S04]  /*7a10*/  UISETP.LT.AND UP0, UPT, UR11, UR14, UPT ;  /* 0x0000000e0b00728c */ /* 0x000fc8000bf01270 */
[----:B------:R-:W-:-:S12]  /*7a20*/  USEL UR11, UR11, UR14, !UP0 ;  /* 0x0000000e0b0b7287 */ /* 0x000fd8000c000000 */
.L_x_1266:
[----:B------:R-:W-:Y:S01]  /*7a30*/  UIADD3 UR11, UR11, 0x3f, URZ ;  /* 0x0000003f0b0b7890 */ /* 0x000fe2000fffe03f */
[----:B------:R-:W-:-:S03]  /*7a40*/  R2UR UR5, R200 ;  /* 0x00000000c80572ca */ /* 0x000fc600000e0000 */
[----:B------:R-:W-:-:S04]  /*7a50*/  USHF.R.S32.HI UR4, URZ, 0x1f, UR11 ;  /* 0x0000001f3f047899 */ /* 0x000fc8000801140b */
[----:B------:R-:W-:-:S04]  /*7a60*/  ULEA.HI UR4, UR4, UR11, URZ, 0x6 ;  /* 0x0000000b04047291 */ /* 0x000fc8000f8f303f */
[----:B------:R-:W-:-:S04]  /*7a70*/  USHF.R.S32.HI UR4, URZ, 0x6, UR4 ;  /* 0x000000063f047899 */ /* 0x000fc80008011404 */
[----:B------:R-:W-:-:S04]  /*7a80*/  UISETP.LT.AND UP0, UPT, UR5, UR4, UPT ;  /* 0x000000040500728c */ /* 0x000fc8000bf01270 */
[----:B------:R-:W-:-:S06]  /*7a90*/  USEL UR54, UR5, UR4, !UP0 ;  /* 0x0000000405367287 */ /* 0x000fcc000c000000 */
[----:B------:R-:W-:-:S13]  /*7aa0*/  ISETP.GE.AND P1, PT, R225, UR54, PT ;  /* 0x00000036e1007c0c */ /* 0x000fda000bf26270 */
[----:B------:R-:W-:Y:S05]  /*7ab0*/  @!P1 BRA `(.L_x_1269) ;  /* 0x0000001c00489947 */ /* 0x000fea0003800000 */
[----:B------:R-:W-:Y:S01]  /*7ac0*/  IMAD.MOV.U32 R224, RZ, RZ, R3 ;  /* 0x000000ffffe07224 */ /* 0x000fe200078e0003 */
[----:B------:R-:W-:Y:S01]  /*7ad0*/  UMOV UR7, UR38 ;  /* 0x0000002600077c82 */ /* 0x000fe20008000000 */
[----:B------:R-:W-:Y:S01]  /*7ae0*/  IMAD.MOV.U32 R21, RZ, RZ, R4 ;  /* 0x000000ffff157224 */ /* 0x000fe200078e0004 */
[----:B------:R-:W-:Y:S01]  /*7af0*/  UMOV UR4, UR39 ;  /* 0x0000002700047c82 */ /* 0x000fe20008000000 */
[----:B------:R-:W-:-:S05]  /*7b00*/  ULDC UR55, c[0x0][0x988] ;  /* 0x0002620000377ab9 */ /* 0x000fca0000000800 */
.L_x_1280:
[----:B------:R-:W-:-:S04]  /*7b10*/  UISETP.NE.AND UP0, UPT, UR4, 0x1, UPT ;  /* 0x000000010400788c */ /* 0x000fc8000bf05270 */
[----:B------:R-:W-:-:S04]  /*7b20*/  USEL UR38, URZ, 0x1, UP0 ;  /* 0x000000013f267887 */ /* 0x000fc80008000000 */
[----:B------:R-:W-:Y:S01]  /*7b30*/  ULOP3.LUT UR38, UR7, UR38, URZ, 0x3c, !UPT ;  /* 0x0000002607267292 */ /* 0x000fe2000f8e3c3f */
[----:B------:R-:W-:Y:S11]  /*7b40*/  @!P0 BRA `(.L_x_1270) ;  /* 0x0000000000048947 */ /* 0x000ff60003800000 */
[----:B------:R-:W-:Y:S01]  /*7b50*/  BPT.TRAP 0x1 ;  /* 0x000000040000795c */ /* 0x000fe20000300000 */
.L_x_1270:
        /* <DEDUP_REMOVED lines=9> */
.L_x_1271:
[-C--:B------:R-:W-:Y:S01]  /*7bf0*/  FMUL.FTZ R24, R24, R2.reuse ;  /* 0x0000000218187220 */ /* 0x080fe20000410000 */
[----:B------:R-:W-:Y:S01]  /*7c00*/  FMUL.FTZ R25, R25, R2 ;  /* 0x0000000219197220 */ /* 0x000fe20000410000 */
[----:B-1----:R-:W-:Y:S06]  /*7c10*/  @P1 BRA `(.L_x_1272) ;  /* 0x0000000000081947 */ /* 0x002fec0003800000 */
[----:B------:R-:W1:Y:S02]  /*7c20*/  SYNCS.PHASECHK.TRANS64.TRYWAIT P1, [UR6+0x30830], R3 ;  /* 0x03083003ff0075a7 */ /* 0x000e640008020146 */
[----:B-1----:R-:W-:Y:S05]  /*7c30*/  @!P1 BRA `(.L_x_1273) ;  /* 0x0000010800e89947 */ /* 0x002fea0003800000 */
.L_x_1272:
        /* <DEDUP_REMOVED lines=225> */
.L_x_1274:
[----:B------:R-:W-:Y:S01]  /*8a50*/  ULEA UR5, UR4, UR40, 0x3 ;  /* 0x0000002804057291 */ /* 0x000fe2000f8e183f */
[----:B------:R-:W-:-:S05]  /*8a60*/  IMAD.U32 R0, RZ, RZ, UR7 ;  /* 0x00000007ff007e24 */ /* 0x000fca000f8e00ff */
[----:B------:R-:W-:-:S04]  /*8a70*/  SHF.L.U32 R0, R0, 0x1f, RZ ;  /* 0x0000001f00007819 */ /* 0x000fc800000006ff */
[----:B------:R2:W3:Y:S01]  /*8a80*/  SYNCS.PHASECHK.TRANS64.TRYWAIT P1, [UR5+0x30850], R0 ;  /* 0x03085000ff0075a7 */ /* 0x0004e20008020145 */
[----:B------:R-:W-:Y:S05]  /*8a90*/  @!P0 BRA `(.L_x_1275) ;  /* 0x0000000000048947 */ /* 0x000fea0003800000 */
[----:B------:R-:W-:Y:S01]  /*8aa0*/  BPT.TRAP 0x1 ;  /* 0x000000040000795c */ /* 0x000fe20000300000 */
.L_x_1275:
[----:B---3--:R-:W-:Y:S05]  /*8ab0*/  @P1 BRA `(.L_x_1276) ;  /* 0x0000000000081947 */ /* 0x008fea0003800000 */
[----:B------:R-:W3:Y:S02]  /*8ac0*/  SYNCS.PHASECHK.TRANS64.TRYWAIT P1, [UR5+0x30850], R0 ;  /* 0x03085000ff0075a7 */ /* 0x000ee40008020145 */
[----:B---3--:R-:W-:Y:S05]  /*8ad0*/  @!P1 BRA `(.L_x_1277) ;  /* 0x000000fc00589947 */ /* 0x008fea0003800000 */
.L_x_1276:
        /* <DEDUP_REMOVED lines=30> */
.L_x_1278:
[----:B--23--:R-:W-:Y:S01]  /*8cc0*/  FMNMX.FTZ R0, R152, R21, !PT ;  /* 0x0000001598007209 */ /* 0x00cfe20007810000 */
[----:B------:R-:W-:Y:S01]  /*8cd0*/  UMOV UR10, UR55 ;  /* 0x00000037000a7c82 */ /* 0x000fe20008000000 */
[----:B------:R-:W2:Y:S01]  /*8ce0*/  S2UR UR4, SR_CgaCtaId ;  /* 0x00000000000479c3 */ /* 0x000ea20000008800 */
[----:B------:R-:W-:Y:S01]  /*8cf0*/  UIADD3 UR6, UR6, 0x30840, URZ ;  /* 0x0003084006067890 */ /* 0x000fe2000fffe03f */
[----:B------:R-:W-:-:S04]  /*8d00*/  FMNMX.FTZ R0, R153, R0, !PT ;  /* 0x0000000099007209 */ /* 0x000fc80007810000 */
[----:B------:R-:W-:-:S04]  /*8d10*/  FMNMX.FTZ R0, R156, R0, !PT ;  /* 0x000000009c007209 */ /* 0x000fc80007810000 */
[----:B------:R-:W-:-:S04]  /*8d20*/  FMNMX.FTZ R0, R157, R0, !PT ;  /* 0x000000009d007209 */ /* 0x000fc80007810000 */
[----:B------:R-:W-:-:S04]  /*8d30*/  FMNMX.FTZ R0, R160, R0, !PT ;  /* 0x00000000a0007209 */ /* 0x000fc80007810000 */
[----:B------:R-:W-:-:S04]  /*8d40*/  FMNMX.FTZ R0, R161, R0, !PT ;  /* 0x00000000a1007209 */ /* 0x000fc80007810000 */
[----:B------:R-:W-:Y:S01]  /*8d50*/  FMNMX.FTZ R0, R164, R0, !PT ;  /* 0x00000000a4007209 */ /* 0x000fe20007810000 */
[----:B--2---:R-:W-:-:S03]  /*8d60*/  UPRMT UR6, UR4, 0x654, UR6 ;  /* 0x0000065404067896 */ /* 0x004fc60008000006 */
[----:B------:R-:W-:-:S04]  /*8d70*/  FMNMX.FTZ R0, R165, R0, !PT ;  /* 0x00000000a5007209 */ /* 0x000fc80007810000 */
[----:B------:R-:W-:Y:S02]  /*8d80*/  FMNMX.FTZ R0, R168, R0, !PT ;  /* 0x00000000a8007209 */ /* 0x000fe40007810000 */
[----:B------:R-:W-:Y:S02]  /*8d90*/  SYNCS.ARRIVE.TRANS64.RED.A1T0 RZ, [UR6], RZ ;  /* 0x000000ffffff79a7 */ /* 0x000fe40008100406 */
        /* <DEDUP_REMOVED lines=27> */
[----:B------:R-:W1:Y:S02]  /*8f50*/  SHFL.BFLY PT, R2, R0, 0x2, 0x1f ;  /* 0x0c401f0000027f89 */ /* 0x000e6400000e0000 */
[----:B-1----:R-:W-:-:S05]  /*8f60*/  FMNMX.FTZ R2, R0, R2, !PT ;  /* 0x0000000200027209 */ /* 0x002fca0007810000 */
[----:B0-----:R-:W0:Y:S02]  /*8f70*/  SHFL.BFLY PT, R3, R2, 0x1, 0x1f ;  /* 0x0c201f0002037f89 */ /* 0x001e2400000e0000 */
[----:B0-----:R-:W-:Y:S01]  /*8f80*/  FMNMX.FTZ R3, R2, R3, !PT ;  /* 0x0000000302037209 */ /* 0x001fe20007810000 */
[C---:B------:R-:W-:Y:S01]  /*8f90*/  FADD.FTZ R2, -R4.reuse, R21 ;  /* 0x0000001504027221 */ /* 0x040fe20000010100 */
[----:B------:R-:W-:-:S03]  /*8fa0*/  FMUL.FTZ R21, R4, UR10 ;  /* 0x0000000a04157c20 */ /* 0x000fc60008410000 */
[----:B------:R-:W-:Y:S01]  /*8fb0*/  FADD.FTZ R0, -R3, R224 ;  /* 0x000000e003007221 */ /* 0x000fe20000010100 */
        /* <DEDUP_REMOVED lines=16> */
[----:B------:R-:W-:Y:S01]  /*90c0*/  FMUL.FTZ R181, R3, UR10 ;  /* 0x0000000a03b57c20 */ /* 0x000fe20008410000 */
[----:B------:R-:W-:Y:S01]  /*90d0*/  FMUL.FTZ R2, R2, UR10 ;  /* 0x0000000a02027c20 */ /* 0x000fe20008410000 */
        /* <DEDUP_REMOVED lines=19> */
[----:B------:R-:W-:-:S06]  /*9210*/  FFMA.FTZ R187, R183, UR10, -R181 ;  /* 0x0000000ab7bb7c23 */ /* 0x000fcc00080108b5 */
[----:B------:R-:W1:Y:S01]  /*9220*/  MUFU.EX2 R154, R154 ;  /* 0x0000009a009a7308 */ /* 0x000e620000000800 */
[----:B0-----:R-:W-:-:S07]  /*9230*/  FFMA.FTZ R20, R2, R20, R152 ;  /* 0x0000001402147223 */ /* 0x001fce0000010098 */
[----:B------:R-:W0:Y:S08]  /*9240*/  MUFU.EX2 R153, R153 ;  /* 0x0000009900997308 */ /* 0x000e300000000800 */
[----:B------:R-:W2:Y:S01]  /*9250*/  MUFU.EX2 R155, R155 ;  /* 0x0000009b009b7308 */ /* 0x000ea20000000800 */
[----:B-1----:R-:W-:-:S07]  /*9260*/  FFMA.FTZ R5, R0, R5, R154 ;  /* 0x0000000500057223 */ /* 0x002fce000001009a */
        /* <DEDUP_REMOVED lines=60> */
.L_x_1279:
        /* <DEDUP_REMOVED lines=27> */
.L_x_1269:
[----:B------:R-:W-:-:S13]  /*97e0*/  R2UR UR4, R200 ;  /* 0x00000000c80472ca */ /* 0x000fda00000e0000 */
[----:B------:R-:W-:-:S13]  /*97f0*/  ISETP.GE.AND P1, PT, R225, UR4, PT ;  /* 0x00000004e1007c0c */ /* 0x000fda000bf26270 */
[----:B------:R-:W-:Y:S05]  /*9800*/  @!P1 BRA `(.L_x_1281) ;  /* 0x0000002800b89947 */ /* 0x000fea0003800000 */
[----:B------:R-:W-:Y:S01]  /*9810*/  IMAD.MOV.U32 R21, RZ, RZ, R3 ;  /* 0x000000ffff157224 */ /* 0x000fe200078e0003 */
[----:B------:R-:W-:Y:S01]  /*9820*/  UMOV UR6, UR38 ;  /* 0x0000002600067c82 */ /* 0x000fe20008000000 */
[----:B------:R-:W-:Y:S01]  /*9830*/  IMAD.MOV.U32 R224, RZ, RZ, R4 ;  /* 0x000000ffffe07224 */ /* 0x000fe200078e0004 */
[----:B------:R-:W-:Y:S01]  /*9840*/  UMOV UR4, UR39 ;  /* 0x0000002700047c82 */ /* 0x000fe20008000000 */
[----:B------:R-:W-:Y:S01]  /*9850*/  ULDC UR54, c[0x0][0x9e4] ;  /* 0x0002790000367ab9 */ /* 0x000fe20000000800 */
[----:B------:R-:W-:-:S05]  /*9860*/  ULDC UR55, c[0x0][0x9dc] ;  /* 0x0002770000377ab9 */ /* 0x000fca0000000800 */
.L_x_1300:
[----:B------:R-:W-:-:S04]  /*9870*/  UIADD3 UR7, UR4, 0x1, URZ ;  /* 0x0000000104077890 */ /* 0x000fc8000fffe03f */
[----:B------:R-:W-:-:S04]  /*9880*/  UISETP.NE.AND UP0, UPT, UR7, 0x2, UPT ;  /* 0x000000020700788c */ /* 0x000fc8000bf05270 */
[----:B------:R-:W-:Y:S02]  /*9890*/  USEL UR7, UR7, URZ, UP0 ;  /* 0x0000003f07077287 */ /* 0x000fe40008000000 */
[----:B------:R-:W-:-:S04]  /*98a0*/  USEL UR38, URZ, 0x1, UP0 ;  /* 0x000000013f267887 */ /* 0x000fc80008000000 */
[----:B------:R-:W-:Y:S01]  /*98b0*/  ULOP3.LUT UR38, UR6, UR38, URZ, 0x3c, !UPT ;  /* 0x0000002606267292 */ /* 0x000fe2000f8e3c3f */
[----:B------:R-:W-:Y:S01]  /*98c0*/  UMOV UR39, UR7 ;  /* 0x0000000700277c82 */ /* 0x000fe20008000000 */
[----:B------:R-:W-:Y:S10]  /*98d0*/  @!P0 BRA `(.L_x_1282) ;  /* 0x0000000000048947 */ /* 0x000ff40003800000 */
[----:B------:R-:W-:Y:S01]  /*98e0*/  BPT.TRAP 0x1 ;  /* 0x000000040000795c */ /* 0x000fe20000300000 */
.L_x_1282:
[----:B------:R-:W-:Y:S01]  /*98f0*/  ULEA UR5, UR39, UR40, 0x3 ;  /* 0x0000002827057291 */ /* 0x000fe2000f8e183f */
[----:B------:R-:W-:-:S05]  /*9900*/  IMAD.U32 R3, RZ, RZ, UR38 ;  /* 0x00000026ff037e24 */ /* 0x000fca000f8e00ff */
[----:B------:R-:W-:-:S04]  /*9910*/  SHF.L.U32 R3, R3, 0x1f, RZ ;  /* 0x0000001f03037819 */ /* 0x000fc800000006ff */
[----:B------:R0:W1:Y:S01]  /*9920*/  SYNCS.PHASECHK.TRANS64.TRYWAIT P1, [UR5+0x30830], R3 ;  /* 0x03083003ff0075a7 */ /* 0x0000620008020145 */
[----:B------:R-:W-:Y:S05]  /*9930*/  @!P0 BRA `(.L_x_1283) ;  /* 0x0000000000048947 */ /* 0x000fea0003800000 */
[----:B------:R-:W-:Y:S01]  /*9940*/  BPT.TRAP 0x1 ;  /* 0x000000040000795c */ /* 0x000fe20000300000 */
.L_x_1283:
[-C--:B------:R-:W-:Y:S01]  /*9950*/  FMUL.FTZ R24, R24, R2.reuse ;  /* 0x0000000218187220 */ /* 0x080fe20000410000 */
[----:B------:R-:W-:Y:S01]  /*9960*/  FMUL.FTZ R25, R25, R2 ;  /* 0x0000000219197220 */ /* 0x000fe20000410000 */
[----:B-1----:R-:W-:Y:S06]  /*9970*/  @P1 BRA `(.L_x_1284) ;  /* 0x0000000000081947 */ /* 0x002fec0003800000 */
[----:B------:R-:W1:Y:S02]  /*9980*/  SYNCS.PHASECHK.TRANS64.TRYWAIT P1, [UR5+0x30830], R3 ;  /* 0x03083003ff0075a7 */ /* 0x000e640008020145 */
[----:B-1----:R-:W-:Y:S05]  /*9990*/  @!P1 BRA `(.L_x_1285) ;  /* 0x000000ec00c09947 */ /* 0x002fea0003800000 */
.L_x_1284:
        /* <DEDUP_REMOVED lines=225> */
.L_x_1286:
[----:B------:R-:W-:Y:S01]  /*a7b0*/  ULEA UR5, UR4, UR40, 0x3 ;  /* 0x0000002804057291 */ /* 0x000fe2000f8e183f */
[----:B------:R-:W-:-:S05]  /*a7c0*/  IMAD.U32 R0, RZ, RZ, UR6 ;  /* 0x00000006ff007e24 */ /* 0x000fca000f8e00ff */
[----:B------:R-:W-:-:S04]  /*a7d0*/  SHF.L.U32 R0, R0, 0x1f, RZ ;  /* 0x0000001f00007819 */ /* 0x000fc800000006ff */
[----:B------:R2:W3:Y:S01]  /*a7e0*/  SYNCS.PHASECHK.TRANS64.TRYWAIT P1, [UR5+0x30850], R0 ;  /* 0x03085000ff0075a7 */ /* 0x0004e20008020145 */
[----:B------:R-:W-:Y:S05]  /*a7f0*/  @!P0 BRA `(.L_x_1287) ;  /* 0x0000000000048947 */ /* 0x000fea0003800000 */
[----:B------:R-:W-:Y:S01]  /*a800*/  BPT.TRAP 0x1 ;  /* 0x000000040000795c */ /* 0x000fe20000300000 */
.L_x_1287:
[----:B---3--:R-:W-:Y:S05]  /*a810*/  @P1 BRA `(.L_x_1288) ;  /* 0x0000000000081947 */ /* 0x008fea0003800000 */
[----:B------:R-:W3:Y:S02]  /*a820*/  SYNCS.PHASECHK.TRANS64.TRYWAIT P1, [UR5+0x30850], R0 ;  /* 0x03085000ff0075a7 */ /* 0x000ee40008020145 */
[----:B---3--:R-:W-:Y:S05]  /*a830*/  @!P1 BRA `(.L_x_1289) ;  /* 0x000000e000309947 */ /* 0x008fea0003800000 */
.L_x_1288:
        /* <DEDUP_REMOVED lines=30> */
.L_x_1290:
[----:B------:R-:W-:Y:S01]  /*aa20*/  R2UR UR4, R22 ;  /* 0x00000000160472ca */ /* 0x000fe200000e0000 */
[----:B------:R-:W4:Y:S01]  /*aa30*/  S2UR UR6, SR_CgaCtaId ;  /* 0x00000000000679c3 */ /* 0x000f220000008800 */
[----:B------:R-:W-:Y:S01]  /*aa40*/  VIADD R187, R23, UR60 ;  /* 0x0000003c17bb7c36 */ /* 0x000fe20008000000 */
[----:B------:R-:W-:Y:S01]  /*aa50*/  UISETP.NE.AND UP0, UPT, UR43, URZ, UPT ;  /* 0x0000003f2b00728c */ /* 0x000fe2000bf05270 */
[----:B------:R-:W-:-:S09]  /*aa60*/  IMAD.U32 R185, RZ, RZ, UR41 ;  /* 0x00000029ffb97e24 */ /* 0x000fd2000f8e00ff */
[----:B------:R-:W-:-:S06]  /*aa70*/  UISETP.NE.AND UP1, UPT, UR4, URZ, UPT ;  /* 0x0000003f0400728c */ /* 0x000fcc000bf25270 */
[----:B------:R-:W-:Y:S02]  /*aa80*/  PLOP3.LUT P1, PT, PT, PT, UP1, 0x80, 0x0 ;  /* 0x000000000000781c */ /* 0x000fe40003f2f018 */
[----:B------:R-:W-:-:S03]  /*aa90*/  PLOP3.LUT P2, PT, PT, PT, UP1, 0x80, 0x0 ;  /* 0x000000000000781c */ /* 0x000fc60003f4f018 */
[----:B------:R-:W-:-:S08]  /*aaa0*/  @UP1 ULDC UR4, c[0x0][0x44c] ;  /* 0x0001130000041ab9 */ /* 0x000fd00000000800 */
[----:B--23--:R-:W-:Y:S01]  /*aab0*/  @P1 IMAD.HI.U32 R0, R187, UR4, RZ ;  /* 0x00000004bb001c27 */ /* 0x00cfe2000f8e00ff */
[----:B------:R-:W-:Y:S01]  /*aac0*/  @UP1 ULDC UR4, c[0x0][0x450] ;  /* 0x0001140000041ab9 */ /* 0x000fe20000000800 */
[----:B------:R-:W-:-:S03]  /*aad0*/  PLOP3.LUT P1, PT, PT, PT, UP0, 0x40, 0x0 ;  /* 0x000000000000781c */ /* 0x000fc60003f2e808 */
[----:B------:R-:W-:Y:S01]  /*aae0*/  @P2 SHF.R.U32.HI R187, RZ, UR4, R0 ;  /* 0x00000004ffbb2c19 */ /* 0x000fe20008011600 */
[----:B------:R-:W-:Y:S01]  /*aaf0*/  ULEA UR4, UR7, UR40, 0x3 ;  /* 0x0000002807047291 */ /* 0x000fe2000f8e183f */
[----:B------:R-:W-:-:S03]  /*ab00*/  IMAD.SHL.U32 R0, R225, 0x40, RZ ;  /* 0x00000040e1007824 */ /* 0x000fc600078e00ff */
[----:B------:R-:W-:Y:S01]  /*ab10*/  UIADD3 UR4, UR4, 0x30840, URZ ;  /* 0x0003084004047890 */ /* 0x000fe2000fffe03f */
[----:B------:R-:W2:Y:S01]  /*ab20*/  SHFL.IDX PT, R188, R187, RZ, 0x1c1f ;  /* 0x001c1fffbbbc7589 */ /* 0x000ea200000e0000 */
[----:B------:R-:W-:Y:S02]  /*ab30*/  IADD3 R2, -R17, 0x1, -R0 ;  /* 0x0000000111027810 */ /* 0x000fe40007ffe900 */
[----:B----4-:R-:W-:Y:S02]  /*ab40*/  UPRMT UR4, UR6, 0x654, UR4 ;  /* 0x0000065406047896 */ /* 0x010fe40008000004 */
[----:B------:R-:W-:Y:S01]  /*ab50*/  IADD3 R185, -R185, UR42, R2 ;  /* 0x0000002ab9b97c10 */ /* 0x000fe2000fffe102 */
[----:B------:R-:W-:-:S04]  /*ab60*/  ULDC UR6, c[0x0][0x9e0] ;  /* 0x0002780000067ab9 */ /* 0x000fc80000000800 */
[----:B------:R-:W-:Y:S02]  /*ab70*/  VIADD R186, R185, UR6 ;  /* 0x00000006b9ba7c36 */ /* 0x000fe40008000000 */
[----:B------:R-:W-:Y:S01]  /*ab80*/  SYNCS.ARRIVE.TRANS64.RED.A1T0 RZ, [UR4], RZ ;  /* 0x000000ffffff79a7 */ /* 0x000fe20008100404 */
[----:B------:R-:W-:-:S06]  /*ab90*/  ULOP3.LUT UR4, URZ, UR55, URZ, 0x33, !UPT ;  /* 0x000000373f047292 */ /* 0x000fcc000f8e333f */
        /* <DEDUP_REMOVED lines=17> */
.L_x_1293:
[----:B------:R-:W-:-:S05]  /*acb0*/  IMAD.U32 R189, RZ, RZ, UR54 ;  /* 0x00000036ffbd7e24 */ /* 0x000fca000f8e00ff */
[----:B------:R-:W-:-:S13]  /*acc0*/  ISETP.NE.AND P1, PT, R189, 0x1, PT ;  /* 0x00000001bd00780c */ /* 0x000fda0003f25270 */
[----:B0-----:R-:W0:Y:S02]  /*acd0*/  @P1 LDC.64 R2, c[0x0][0x9e8] ;  /* 0x00027a00ff021b82 */ /* 0x001e240000000a00 */
[----:B0-----:R-:W-:-:S05]  /*ace0*/  @P1 IMAD.HI.U32 R2, R188, R2, RZ ;  /* 0x00000002bc021227 */ /* 0x001fca00078e00ff */
[----:B------:R-:W-:-:S07]  /*acf0*/  @P1 SHF.R.U32.HI R188, RZ, R3, R2 ;  /* 0x00000003ffbc1219 */ /* 0x000fce0000011602 */
.L_x_1294:
[----:B------:R-:W-:Y:S05]  /*ad00*/  BSYNC B0 ;  /* 0x0000000000007941 */ /* 0x000fea0003800000 */
.L_x_1292:
[----:B------:R-:W-:-:S04]  /*ad10*/  IMAD R188, R188, R189, -R0 ;  /* 0x000000bdbcbc7224 */ /* 0x000fc800078e0a00 */
[----:B------:R-:W-:-:S05]  /*ad20*/  IMAD.IADD R188, R188, 0x1, -R17 ;  /* 0x00000001bcbc7824 */ /* 0x000fca00078e0a11 */
[----:B------:R-:W-:Y:S02]  /*ad30*/  VIMNMX R4, R4, R188, !PT ;  /* 0x000000bc04047248 */ /* 0x000fe40007fe0100 */
[----:B------:R-:W-:-:S07]  /*ad40*/  VIADDMNMX R184, R188, R189, R184, PT ;  /* 0x000000bdbcb87246 */ /* 0x000fce00038001b8 */
.L_x_1291:
        /* <DEDUP_REMOVED lines=68> */
.L_x_1297:
[----:B------:R-:W-:-:S05]  /*b190*/  IMAD.U32 R184, RZ, RZ, UR54 ;  /* 0x00000036ffb87e24 */ /* 0x000fca000f8e00ff */
[----:B------:R-:W-:-:S13]  /*b1a0*/  ISETP.NE.AND P2, PT, R184, 0x1, PT ;  /* 0x00000001b800780c */ /* 0x000fda0003f45270 */
[----:B0-----:R-:W0:Y:S02]  /*b1b0*/  @P2 LDC.64 R2, c[0x0][0x9e8] ;  /* 0x00027a00ff022b82 */ /* 0x001e240000000a00 */
[----:B0-----:R-:W-:-:S05]  /*b1c0*/  @P2 IMAD.HI.U32 R2, R4, R2, RZ ;  /* 0x0000000204022227 */ /* 0x001fca00078e00ff */
[----:B------:R-:W-:-:S07]  /*b1d0*/  @P2 SHF.R.U32.HI R4, RZ, R3, R2 ;  /* 0x00000003ff042219 */ /* 0x000fce0000011602 */
.L_x_1298:
[----:B------:R-:W-:Y:S05]  /*b1e0*/  BSYNC B0 ;  /* 0x0000000000007941 */ /* 0x000fea0003800000 */
.L_x_1296:
[----:B------:R-:W-:-:S04]  /*b1f0*/  IMAD R0, R4, R184, -R0 ;  /* 0x000000b804007224 */ /* 0x000fc800078e0a00 */
[----:B------:R-:W-:-:S05]  /*b200*/  IMAD.IADD R0, R0, 0x1, -R17 ;  /* 0x0000000100007824 */ /* 0x000fca00078e0a11 */
[----:B------:R-:W-:Y:S02]  /*b210*/  VIMNMX R185, R185, R0, !PT ;  /* 0x00000000b9b97248 */ /* 0x000fe40007fe0100 */
[----:B------:R-:W-:-:S07]  /*b220*/  VIADDMNMX R186, R0, R184, R186, PT ;  /* 0x000000b800ba7246 */ /* 0x000fce00038001ba */
.L_x_1295:
        /* <DEDUP_REMOVED lines=142> */
[----:B------:R-:W-:Y:S01]  /*bb10*/  MUFU.EX2 R152, R152 ;  /* 0x0000009800987308 */ /* 0x000fe20000000800 */
[----:B------:R-:W-:-:S02]  /*bb20*/  LOP3.LUT P0, RZ, R16, 0x800, RZ, 0xc0, !PT ;  /* 0x0000080010ff7812 */ /* 0x000fc4000780c0ff */
[----:B------:R-:W-:-:S04]  /*bb30*/  FMNMX.FTZ R3, R182, R3, !PT ;  /* 0x00000003b6037209 */ /* 0x000fc80007810000 */
[----:B------:R-:W-:Y:S01]  /*bb40*/  FMNMX.FTZ R3, R183, R3, !PT ;  /* 0x00000003b7037209 */ /* 0x000fe20007810000 */
[----:B------:R0:W-:Y:S04]  /*bb50*/  MUFU.EX2 R186, R2 ;  /* 0x0000000200ba7308 */ /* 0x0001e80000000800 */
[----:B------:R-:W1:Y:S04]  /*bb60*/  SHFL.BFLY PT, R181, R3, 0x2, 0x1f ;  /* 0x0c401f0003b57f89 */ /* 0x000e6800000e0000 */
[----:B------:R-:W-:Y:S08]  /*bb70*/  MUFU.EX2 R153, R153 ;  /* 0x0000009900997308 */ /* 0x000ff00000000800 */
[----:B------:R-:W-:Y:S08]  /*bb80*/  MUFU.EX2 R156, R156 ;  /* 0x0000009c009c7308 */ /* 0x000ff00000000800 */
[----:B------:R-:W-:Y:S01]  /*bb90*/  MUFU.EX2 R157, R157 ;  /* 0x0000009d009d7308 */ /* 0x000fe20000000800 */
[----:B-1----:R-:W-:-:S07]  /*bba0*/  FMNMX.FTZ R3, R3, R181, !PT ;  /* 0x000000b503037209 */ /* 0x002fce0007810000 */
[----:B------:R-:W-:Y:S01]  /*bbb0*/  MUFU.EX2 R160, R160 ;  /* 0x000000a000a07308 */ /* 0x000fe20000000800 */
[----:B------:R-:W1:Y:S07]  /*bbc0*/  SHFL.BFLY PT, R181, R3, 0x1, 0x1f ;  /* 0x0c201f0003b57f89 */ /* 0x000e6e00000e0000 */
[----:B------:R-:W-:Y:S08]  /*bbd0*/  MUFU.EX2 R161, R161 ;  /* 0x000000a100a17308 */ /* 0x000ff00000000800 */
[----:B------:R-:W-:Y:S08]  /*bbe0*/  MUFU.EX2 R164, R164 ;  /* 0x000000a400a47308 */ /* 0x000ff00000000800 */
[----:B------:R-:W-:Y:S01]  /*bbf0*/  MUFU.EX2 R165, R165 ;  /* 0x000000a500a57308 */ /* 0x000fe20000000800 */
[----:B-1----:R-:W-:-:S04]  /*bc00*/  FMNMX.FTZ R3, R3, R181, !PT ;  /* 0x000000b503037209 */ /* 0x002fc80007810000 */
[C---:B------:R-:W-:Y:S01]  /*bc10*/  FSETP.NEU.FTZ.AND P1, PT, R3.reuse, -INF , PT ;  /* 0xff8000000300780b */ /* 0x040fe20003f3d000 */
[C---:B0-----:R-:W-:Y:S02]  /*bc20*/  FMUL.FTZ R2, R3.reuse, UR10 ;  /* 0x0000000a03027c20 */ /* 0x041fe40008410000 */
[----:B------:R-:W-:Y:S01]  /*bc30*/  MUFU.EX2 R168, R168 ;  /* 0x000000a800a87308 */ /* 0x000fe20000000800 */
[----:B------:R-:W-:-:S05]  /*bc40*/  FSEL R181, R3, RZ, P1 ;  /* 0x000000ff03b57208 */ /* 0x000fca0000800000 */
[----:B------:R-:W-:Y:S01]  /*bc50*/  FADD.FTZ R21, -R181, R21 ;  /* 0x00000015b5157221 */ /* 0x000fe20000010100 */
[----:B------:R-:W-:Y:S01]  /*bc60*/  FMUL.FTZ R181, R0, UR10 ;  /* 0x0000000a00b57c20 */ /* 0x000fe20008410000 */
[----:B------:R-:W-:Y:S01]  /*bc70*/  FSEL R0, R2, RZ, P1 ;  /* 0x000000ff02007208 */ /* 0x000fe20000800000 */
[----:B------:R-:W-:Y:S01]  /*bc80*/  MUFU.EX2 R169, R169 ;  /* 0x000000a900a97308 */ /* 0x000fe20000000800 */
[----:B------:R-:W-:-:S03]  /*bc90*/  FMUL.FTZ R21, R21, UR10 ;  /* 0x0000000a15157c20 */ /* 0x000fc60008410000 */
        /* <DEDUP_REMOVED lines=18> */
[----:B0-----:R-:W-:-:S07]  /*bdc0*/  FFMA.FTZ R20, R2, R20, R152 ;  /* 0x0000001402147223 */ /* 0x001fce0000010098 */
[----:B------:R-:W0:Y:S01]  /*bdd0*/  MUFU.EX2 R0, R21 ;  /* 0x0000001500007308 */ /* 0x000e220000000800 */
[----:B------:R-:W-:-:S07]  /*bde0*/  FADD.FTZ R20, R153, R20 ;  /* 0x0000001499147221 */ /* 0x000fce0000010000 */
        /* <DEDUP_REMOVED lines=47> */
[----:B-1----:R-:W-:-:S03]  /*c0e0*/  FADD.FTZ R21, R182, R20 ;  /* 0x00000014b6157221 */ /* 0x002fc60000010000 */
[----:B------:R-:W-:Y:S01]  /*c0f0*/  FADD.FTZ R20, R186, R5 ;  /* 0x00000005ba147221 */ /* 0x000fe20000010000 */
[----:B--2---:R-:W-:Y:S01]  /*c100*/  FADD.FTZ R5, R183, R21 ;  /* 0x00000015b7057221 */ /* 0x004fe20000010000 */
[----:B------:R-:W-:Y:S06]  /*c110*/  @!P0 BRA `(.L_x_1299) ;  /* 0x0000000000048947 */ /* 0x000fec0003800000 */
[----:B------:R-:W-:Y:S01]  /*c120*/  BPT.TRAP 0x1 ;  /* 0x000000040000795c */ /* 0x000fe20000300000 */
.L_x_1299:
[----:B------:R-:W0:Y:S01]  /*c130*/  S2UR UR6, SR_CgaCtaId ;  /* 0x00000000000679c3 */ /* 0x000e220000008800 */
[----:B------:R-:W-:Y:S01]  /*c140*/  R2UR UR4, R200 ;  /* 0x00000000c80472ca */ /* 0x000fe200000e0000 */
[----:B------:R-:W-:Y:S01]  /*c150*/  UIADD3 UR5, UR5, 0x30860, URZ ;  /* 0x0003086005057890 */ /* 0x000fe2000fffe03f */
[----:B------:R-:W-:Y:S01]  /*c160*/  F2FP.F16.F32.PACK_AB R196, R153, R152 ;  /* 0x0000009899c4723e */ /* 0x000fe200000000ff */
[----:B------:R-:W-:Y:S01]  /*c170*/  IMAD.MOV.U32 R21, RZ, RZ, R3 ;  /* 0x000000ffff157224 */ /* 0x000fe200078e0003 */
[----:B------:R-:W-:Y:S01]  /*c180*/  F2FP.F16.F32.PACK_AB R197, R155, R154 ;  /* 0x0000009a9bc5723e */ /* 0x000fe200000000ff */
[----:B------:R-:W-:Y:S01]  /*c190*/  IMAD.MOV.U32 R224, RZ, RZ, R4 ;  /* 0x000000ffffe07224 */ /* 0x000fe200078e0004 */
[----:B------:R-:W-:Y:S02]  /*c1a0*/  F2FP.F16.F32.PACK_AB R198, R157, R156 ;  /* 0x0000009c9dc6723e */ /* 0x000fe400000000ff */
[----:B------:R-:W-:Y:S02]  /*c1b0*/  F2FP.F16.F32.PACK_AB R199, R159, R158 ;  /* 0x0000009e9fc7723e */ /* 0x000fe400000000ff */
[----:B------:R-:W-:-:S02]  /*c1c0*/  F2FP.F16.F32.PACK_AB R192, R161, R160 ;  /* 0x000000a0a1c0723e */ /* 0x000fc400000000ff */
[----:B------:R-:W-:Y:S02]  /*c1d0*/  F2FP.F16.F32.PACK_AB R193, R163, R162 ;  /* 0x000000a2a3c1723e */ /* 0x000fe400000000ff */
[----:B------:R-:W-:Y:S01]  /*c1e0*/  ISETP.GT.AND P1, PT, R225, UR4, PT ;  /* 0x00000004e1007c0c */ /* 0x000fe2000bf24270 */
[----:B------:R-:W-:Y:S01]  /*c1f0*/  UMOV UR4, UR39 ;  /* 0x0000002700047c82 */ /* 0x000fe20008000000 */
[----:B------:R-:W-:Y:S01]  /*c200*/  F2FP.F16.F32.PACK_AB R194, R165, R164 ;  /* 0x000000a4a5c2723e */ /* 0x000fe200000000ff */
[----:B------:R-:W-:Y:S01]  /*c210*/  VIADD R225, R225, 0xffffffff ;  /* 0xffffffffe1e17836 */ /* 0x000fe20000000000 */
        /* <DEDUP_REMOVED lines=13> */
.L_x_1281:
        /* <DEDUP_REMOVED lines=131> */
.L_x_1301:
[----:B------:R-:W-:Y:S01]  /*cb20*/  ULEA UR5, UR39, UR40, 0x3 ;  /* 0x0000002827057291 */ /* 0x000fe2000f8e183f */
[----:B------:R-:W-:-:S05]  /*cb30*/  IMAD.U32 R0, RZ, RZ, UR38 ;  /* 0x00000026ff007e24 */ /* 0x000fca000f8e00ff */
[----:B------:R-:W-:-:S04]  /*cb40*/  SHF.L.U32 R0, R0, 0x1f, RZ ;  /* 0x0000001f00007819 */ /* 0x000fc800000006ff */
[----:B------:R0:W1:Y:S01]  /*cb50*/  SYNCS.PHASECHK.TRANS64.TRYWAIT P1, [UR5+0x30850], R0 ;  /* 0x03085000ff0075a7 */ /* 0x0000620008020145 */
[----:B------:R-:W-:Y:S05]  /*cb60*/  @!P0 BRA `(.L_x_1302) ;  /* 0x0000000000048947 */ /* 0x000fea0003800000 */
[----:B------:R-:W-:Y:S01]  /*cb70*/  BPT.TRAP 0x1 ;  /* 0x000000040000795c */ /* 0x000fe20000300000 */
.L_x_1302:
[----:B-1----:R-:W-:Y:S05]  /*cb80*/  @P1 BRA `(.L_x_1303) ;  /* 0x0000000000081947 */ /* 0x002fea0003800000 */
[----:B------:R-:W1:Y:S02]  /*cb90*/  SYNCS.PHASECHK.TRANS64.TRYWAIT P1, [UR5+0x30850], R0 ;  /* 0x03085000ff0075a7 */ /* 0x000e640008020145 */
[----:B-1----:R-:W-:Y:S05]  /*cba0*/  @!P1 BRA `(.L_x_1304) ;  /* 0x000000bc006c9947 */ /* 0x002fea0003800000 */
.L_x_1303:
[----:B------:R-:W-:Y:S01]  /*cbb0*/  UIADD3 UR40, UR40, 0x400, URZ ;  /* 0x0000040028287890 */ /* 0x000fe2000fffe03f */
[----:B------:R-:W-:Y:S01]  /*cbc0*/  WARPGROUP.ARRIVE ;  /* 0x00000000000079c5 */ /* 0x000fe20000000000 */
[----:B------:R-:W-:Y:S01]  /*cbd0*/  UMOV UR7, 0x40000040 ;  /* 0x4000004000077882 */ /* 0x000fe20000000000 */
[----:B-1----:R-:W1:Y:S01]  /*cbe0*/  SHFL.BFLY PT, R7, R20, 0x2, 0x1f ;  /* 0x0c401f0014077f89 */ /* 0x002e6200000e0000 */
[----:B------:R-:W-:Y:S01]  /*cbf0*/  USHF.R.U32.HI UR40, URZ, 0x4, UR40 ;  /* 0x000000043f287899 */ /* 0x000fe20008011628 */
[----:B------:R-:W-:Y:S02]  /*cc00*/  IMAD.MOV.U32 R6, RZ, RZ, RZ ;  /* 0x000000ffff067224 */ /* 0x000fe400078e00ff */
[----:B0-----:R-:W0:Y:S01]  /*cc10*/  SHFL.BFLY PT, R0, R5, 0x2, 0x1f ;  /* 0x0c401f0005007f89 */ /* 0x001e2200000e0000 */
[----:B------:R-:W-:Y:S01]  /*cc20*/  ULOP3.LUT UR40, UR40, 0x3fff, URZ, 0xc0, !UPT ;  /* 0x00003fff28287892 */ /* 0x000fe2000f8ec03f */
[----:B------:R-:W-:-:S03]  /*cc30*/  IMAD.U32 R13, RZ, RZ, UR10 ;  /* 0x0000000aff0d7e24 */ /* 0x000fc6000f8e00ff */
[----:B------:R-:W-:-:S04]  /*cc40*/  ULOP3.LUT UR4, UR40, 0x2000000, URZ, 0xfc, !UPT ;  /* 0x0200000028047892 */ /* 0x000fc8000f8efc3f */
[----:B------:R-:W-:-:S07]  /*cc50*/  ULEA UR4, UR39, UR4, 0xb ;  /* 0x0000000427047291 */ /* 0x000fce000f8e583f */
[----:B------:R-:W-:Y:S02]  /*cc60*/  UMOV UR6, UR4 ;  /* 0x0000000400067c82 */ /* 0x000fe40008000000 */
[----:B------:R-:W-:Y:S01]  /*cc70*/  HGMMA.64x256x16.F32 R24, R196, gdesc[UR4].tnspB, R24, gsb0 ;  /* 0x43e00004c4187df0 */ /* 0x000fe20008000818 */
[----:B------:R-:W-:Y:S01]  /*cc80*/  UIADD3 UR6, UR4, 0x80, URZ ;  /* 0x0000008004067890 */ /* 0x000fe2000fffe03f */
[----:B-1----:R-:W-:Y:S01]  /*cc90*/  FADD.FTZ R7, R7, R20 ;  /* 0x0000001407077221 */ /* 0x002fe20000010000 */
[----:B------:R-:W-:Y:S01]  /*cca0*/  UMOV UR7, 0x40000040 ;  /* 0x4000004000077882 */ /* 0x000fe20000000000 */
[----:B0-----:R-:W-:Y:S01]  /*ccb0*/  FADD.FTZ R2, R0, R5 ;  /* 0x0000000500027221 */ /* 0x001fe20000010000 */
[----:B------:R-:W-:Y:S02]  /*ccc0*/  IMAD.MOV.U32 R5, RZ, RZ, RZ ;  /* 0x000000ffff057224 */ /* 0x000fe400078e00ff */
[----:B------:R-:W0:Y:S04]  /*ccd0*/  SHFL.BFLY PT, R0, R7, 0x1, 0x1f ;  /* 0x0c201f0007007f89 */ /* 0x000e2800000e0000 */
[----:B------:R-:W1:Y:S01]  /*cce0*/  SHFL.BFLY PT, R9, R2, 0x1, 0x1f ;  /* 0x0c201f0002097f89 */ /* 0x000e6200000e0000 */
[----:B0-----:R-:W-:Y:S01]  /*ccf0*/  FADD.FTZ R11, R7, R0 ;  /* 0x00000000070b7221 */ /* 0x001fe20000010000 */
[----:B------:R-:W-:-:S02]  /*cd00*/  IMAD.U32 R7, RZ, RZ, UR10 ;  /* 0x0000000aff077e24 */ /* 0x000fc4000f8e00ff */
[----:B------:R-:W-:Y:S02]  /*cd10*/  IMAD.MOV.U32 R0, RZ, RZ, -0x800000 ;  /* 0xff800000ff007424 */ /* 0x000fe400078e00ff */
[----:B-1----:R-:W-:Y:S01]  /*cd20*/  FADD.FTZ R12, R2, R9 ;  /* 0x00000009020c7221 */ /* 0x002fe20000010000 */
[----:B------:R-:W-:Y:S01]  /*cd30*/  FSETP.NE.FTZ.AND P1, PT, R11, RZ, PT ;  /* 0x000000ff0b00720b */ /* 0x000fe20003f35000 */
[----:B------:R-:W-:-:S03]  /*cd40*/  IMAD.MOV.U32 R2, RZ, RZ, -0x800000 ;  /* 0xff800000ff027424 */ /* 0x000fc600078e00ff */
        /* <DEDUP_REMOVED lines=30> */
.L_x_1305:
[----:B------:R-:W2:Y:S01]  /*cf30*/  LDL.LU R3, [R1+0x14] ;  /* 0x0000140001037983 */ /* 0x000ea20000300800 */
[----:B------:R-:W-:Y:S01]  /*cf40*/  UIADD3 UR4, UR5, 0x30860, URZ ;  /* 0x0003086005047890 */ /* 0x000fe2000fffe03f */
[----:B------:R-:W0:Y:S01]  /*cf50*/  S2UR UR5, SR_CgaCtaId ;  /* 0x00000000000579c3 */ /* 0x000e220000008800 */
        /* <DEDUP_REMOVED lines=33> */
[----:B------:R-:W-:Y:S01]  /*d170*/  USEL UR4, URZ, 0x1, UP0 ;  /* 0x000000013f047887 */ /* 0x000fe20008000000 */
        /* <DEDUP_REMOVED lines=100> */
[----:B------:R-:W-:-:S02]  /*d7c0*/  USEL UR39, UR39, URZ, UP0 ;  /* 0x0000003f27277287 */ /* 0x000fc40008000000 */
[----:B------:R-:W-:Y:S01]  /*d7d0*/  ULOP3.LUT UR38, UR38, UR4, URZ, 0x3c, !UPT ;  /* 0x0000000426267292 */ /* 0x000fe2000f8e3c3f */
[----:B--2---:R-:W-:-:S13]  /*d7e0*/  R2UR UR6, R3 ;  /* 0x00000000030672ca */ /* 0x004fda00000e0000 */
[----:B------:R-:W-:-:S06]  /*d7f0*/  UIADD3 UR6, UR6, 0x1, URZ ;  /* 0x0000000106067890 */ /* 0x000fcc000fffe03f */
[----:B------:R-:W-:-:S05]  /*d800*/  IMAD.U32 R3, RZ, RZ, UR6 ;  /* 0x00000006ff037e24 */ /* 0x000fca000f8e00ff */
[----:B------:R0:W-:Y:S02]  /*d810*/  STL [R1+0x14], R3 ;  /* 0x0000140301007387 */ /* 0x0001e40000100800 */
.L_x_1227:
        /* <DEDUP_REMOVED lines=15> */
[----:B0-----:R-:W3:Y:S01]  /*d910*/  LDL R3, [R1+0x28] ;  /* 0x0000280001037983 */ /* 0x001ee20000100800 */
[----:B------:R-:W-:Y:S01]  /*d920*/  F2FP.F16.F32.PACK_AB R7, R31, R30 ;  /* 0x0000001e1f07723e */ /* 0x000fe200000000ff */
[----:B------:R-:W-:Y:S01]  /*d930*/  ULDC.64 UR16, c[0x0][0xc00] ;  /* 0x0003000000107ab9 */ /* 0x000fe20000000a00 */
[----:B------:R-:W-:Y:S01]  /*d940*/  F2FP.F16.F32.PACK_AB R10, R37, R36 ;  /* 0x00000024250a723e */ /* 0x000fe200000000ff */
[----:B------:R-:W-:Y:S01]  /*d950*/  ULDC.64 UR12, c[0x0][0xc00] ;  /* 0x00030000000c7ab9 */ /* 0x000fe20000000a00 */
[----:B------:R-:W-:Y:S01]  /*d960*/  F2FP.F16.F32.PACK_AB R11, R39, R38 ;  /* 0x00000026270b723e */ /* 0x000fe200000000ff */
[----:B------:R-:W-:Y:S01]  /*d970*/  ULDC.64 UR14, c[0x0][0xc08] ;  /* 0x00030200000e7ab9 */ /* 0x000fe20000000a00 */
[----:B------:R-:W-:Y:S01]  /*d980*/  R2UR UR19, R202 ;  /* 0x00000000ca1372ca */ /* 0x000fe200000e0000 */
[----:B------:R-:W-:Y:S01]  /*d990*/  ULDC UR22, c[0x0][0xbe8] ;  /* 0x0002fa0000167ab9 */ /* 0x000fe20000000800 */
[----:B------:R-:W-:-:S02]  /*d9a0*/  R2UR UR18, R204 ;  /* 0x00000000cc1272ca */ /* 0x000fc400000e0000 */
[----:B------:R-:W-:Y:S01]  /*d9b0*/  R2UR UR26, R205 ;  /* 0x00000000cd1a72ca */ /* 0x000fe200000e0000 */
[----:B------:R-:W-:Y:S01]  /*d9c0*/  UMOV UR10, UR8 ;  /* 0x00000008000a7c82 */ /* 0x000fe20008000000 */
[----:B-1----:R-:W-:Y:S01]  /*d9d0*/  UMOV UR11, UR4 ;  /* 0x00000004000b7c82 */ /* 0x002fe20008000000 */
[----:B------:R-:W-:Y:S01]  /*d9e0*/  UISETP.NE.U32.AND UP0, UPT, UR14, URZ, UPT ;  /* 0x0000003f0e00728c */ /* 0x000fe2000bf05070 */
[----:B------:R-:W-:-:S03]  /*d9f0*/  ULDC UR4, c[0x0][0xad4] ;  /* 0x0002b50000047ab9 */ /* 0x000fc60000000800 */
[----:B------:R-:W-:-:S11]  /*da00*/  UISETP.NE.AND.EX UP0, UPT, UR15, URZ, UPT, UP0 ;  /* 0x0000003f0f00728c */ /* 0x000fd6000bf05300 */
[----:B------:R-:W-:Y:S01]  /*da10*/  @UP0 ULDC.64 UR14, c[0x0][0xc08] ;  /* 0x00030200000e0ab9 */ /* 0x000fe20000000a00 */
[----:B------:R-:W-:Y:S01]  /*da20*/  BAR.SYNC.DEFER_BLOCKING 0x1, 0x100 ;  /* 0x0044000000007b1d */ /* 0x000fe20000010000 */
[----:B--2---:R-:W-:Y:S01]  /*da30*/  R2UR UR9, R8 ;  /* 0x00000000080972ca */ /* 0x004fe200000e0000 */
[----:B---3--:R-:W-:-:S03]  /*da40*/  IMAD.WIDE R18, R3, R18, UR10 ;  /* 0x0000000a03127e25 */ /* 0x008fc6000f8e0212 */
[C---:B------:R-:W-:Y:S02]  /*da50*/  IADD3 R159, P0, R18.reuse, 0x40, RZ ;  /* 0x00000040129f7810 */ /* 0x040fe40007f1e0ff */
[C---:B------:R-:W-:Y:S02]  /*da60*/  LOP3.LUT R5, R18.reuse, 0x380, RZ, 0xc0, !PT ;  /* 0x0000038012057812 */ /* 0x040fe400078ec0ff */
[----:B------:R-:W-:-:S05]  /*da70*/  IADD3 R9, P1, R18, 0x20, RZ ;  /* 0x0000002012097810 */ /* 0x000fca0007f3e0ff */
[----:B------:R-:W-:Y:S01]  /*da80*/  UIMAD.WIDE UR12, UR9, 0x4, UR12 ;  /* 0x00000004090c78a5 */ /* 0x000fe2000f8e020c */
[----:B------:R-:W-:Y:S02]  /*da90*/  LOP3.LUT R158, R159, 0x380, RZ, 0xc0, !PT ;  /* 0x000003809f9e7812 */ /* 0x000fe400078ec0ff */
[----:B------:R-:W-:Y:S02]  /*daa0*/  SHF.R.U64 R5, R5, 0x3, RZ ;  /* 0x0000000305057819 */ /* 0x000fe400000012ff */
[----:B------:R-:W-:Y:S02]  /*dab0*/  LOP3.LUT R8, R9, 0x380, RZ, 0xc0, !PT ;  /* 0x0000038009087812 */ /* 0x000fe400078ec0ff */
[----:B------:R-:W-:Y:S02]  /*dac0*/  SHF.R.U64 R158, R158, 0x3, RZ ;  /* 0x000000039e9e7819 */ /* 0x000fe400000012ff */
[C---:B------:R-:W-:Y:S02]  /*dad0*/  IADD3 R167, P5, R18.reuse, 0x4040, RZ ;  /* 0x0000404012a77810 */ /* 0x040fe40007fbe0ff */
[----:B------:R-:W-:-:S02]  /*dae0*/  IADD3 R3, P2, R18, 0x4060, RZ ;  /* 0x0000406012037810 */ /* 0x000fc40007f5e0ff */
[----:B------:R-:W-:Y:S02]  /*daf0*/  IADD3 R163, P3, R18, 0x4000, RZ ;  /* 0x0000400012a37810 */ /* 0x000fe40007f7e0ff */
[----:B------:R-:W-:Y:S01]  /*db00*/  LOP3.LUT R4, R5, R18, RZ, 0x3c, !PT ;  /* 0x0000001205047212 */ /* 0x000fe200078e3cff */
[--C-:B------:R-:W-:Y:S01]  /*db10*/  IMAD.MOV.U32 R5, RZ, RZ, R19.reuse ;  /* 0x000000ffff057224 */ /* 0x100fe200078e0013 */
[----:B------:R-:W-:Y:S02]  /*db20*/  SHF.R.U64 R8, R8, 0x3, RZ ;  /* 0x0000000308087819 */ /* 0x000fe400000012ff */
[----:B------:R-:W-:Y:S02]  /*db30*/  IADD3 R161, P4, R18, 0x60, RZ ;  /* 0x0000006012a17810 */ /* 0x000fe40007f9e0ff */
[----:B------:R-:W-:Y:S01]  /*db40*/  LOP3.LUT R158, R158, R159, RZ, 0x3c, !PT ;  /* 0x0000009f9e9e7212 */ /* 0x000fe200078e3cff */
[----:B------:R-:W-:Y:S01]  /*db50*/  IMAD.X R159, RZ, RZ, R19, P0 ;  /* 0x000000ffff9f7224 */ /* 0x000fe200000e0613 */
[----:B------:R-:W-:-:S02]  /*db60*/  IADD3 R165, P6, R18, 0x4020, RZ ;  /* 0x0000402012a57810 */ /* 0x000fc40007fde0ff */
[----:B------:R-:W-:Y:S02]  /*db70*/  LOP3.LUT R166, R167, 0x380, RZ, 0xc0, !PT ;  /* 0x00000380a7a67812 */ /* 0x000fe400078ec0ff */
[----:B------:R-:W-:Y:S02]  /*db80*/  LOP3.LUT R12, R3, 0x380, RZ, 0xc0, !PT ;  /* 0x00000380030c7812 */ /* 0x000fe400078ec0ff */
[----:B------:R-:W-:Y:S02]  /*db90*/  LOP3.LUT R162, R163, 0x380, RZ, 0xc0, !PT ;  /* 0x00000380a3a27812 */ /* 0x000fe400078ec0ff */
[----:B------:R-:W-:Y:S02]  /*dba0*/  IADD3 R15, P0, R18, 0x8020, RZ ;  /* 0x00008020120f7810 */ /* 0x000fe40007f1e0ff */
[----:B------:R-:W-:Y:S01]  /*dbb0*/  LOP3.LUT R8, R8, R9, RZ, 0x3c, !PT ;  /* 0x0000000908087212 */ /* 0x000fe200078e3cff */
[----:B------:R-:W-:Y:S01]  /*dbc0*/  IMAD.X R9, RZ, RZ, R19, P1 ;  /* 0x000000ffff097224 */ /* 0x000fe200008e0613 */
[----:B------:R-:W-:-:S02]  /*dbd0*/  LOP3.LUT R160, R161, 0x380, RZ, 0xc0, !PT ;  /* 0x00000380a1a07812 */ /* 0x000fc400078ec0ff */
[----:B------:R-:W-:Y:S02]  /*dbe0*/  LOP3.LUT R164, R165, 0x380, RZ, 0xc0, !PT ;  /* 0x00000380a5a47812 */ /* 0x000fe400078ec0ff */
[----:B------:R-:W-:Y:S02]  /*dbf0*/  MOV R13, R4 ;  /* 0x00000004000d7202 */ /* 0x000fe40000000f00 */
[----:B------:R-:W-:Y:S02]  /*dc00*/  F2FP.F16.F32.PACK_AB R4, R25, R24 ;  /* 0x000000181904723e */ /* 0x000fe400000000ff */
[----:B------:R-:W-:Y:S02]  /*dc10*/  F2FP.F16.F32.PACK_AB R5, R27, R26 ;  /* 0x0000001a1b05723e */ /* 0x000fe400000000ff */
[----:B------:R-:W-:Y:S02]  /*dc20*/  SHF.R.U64 R166, R166, 0x3, RZ ;  /* 0x00000003a6a67819 */ /* 0x000fe400000012ff */
[----:B------:R-:W-:Y:S01]  /*dc30*/  SHF.R.U64 R12, R12, 0x3, RZ ;  /* 0x000000030c0c7819 */ /* 0x000fe200000012ff */
[----:B------:R0:W-:Y:S01]  /*dc40*/  STSM.16.M88.4 [R13], R4 ;  /* 0x000000040d007844 */ /* 0x0001e20000000200 */
[----:B------:R-:W-:-:S02]  /*dc50*/  IADD3 R169, P1, R18, 0x8000, RZ ;  /* 0x0000800012a97810 */ /* 0x000fc40007f3e0ff */
[----:B------:R-:W-:Y:S02]  /*dc60*/  SHF.R.U64 R162, R162, 0x3, RZ ;  /* 0x00000003a2a27819 */ /* 0x000fe400000012ff */
[----:B------:R-:W-:Y:S02]  /*dc70*/  LOP3.LUT R14, R15, 0x380, RZ, 0xc0, !PT ;  /* 0x000003800f0e7812 */ /* 0x000fe400078ec0ff */
[----:B------:R-:W-:Y:S02]  /*dc80*/  SHF.R.U64 R160, R160, 0x3, RZ ;  /* 0x00000003a0a07819 */ /* 0x000fe400000012ff */
[----:B------:R-:W-:Y:S02]  /*dc90*/  SHF.R.U64 R164, R164, 0x3, RZ ;  /* 0x00000003a4a47819 */ /* 0x000fe400000012ff */
[----:B------:R-:W-:Y:S01]  /*dca0*/  LOP3.LUT R166, R166, R167, RZ, 0x3c, !PT ;  /* 0x000000a7a6a67212 */ /* 0x000fe200078e3cff */
[----:B------:R-:W-:Y:S01]  /*dcb0*/  IMAD.X R167, RZ, RZ, R19, P5 ;  /* 0x000000ffffa77224 */ /* 0x000fe200028e0613 */
[----:B------:R-:W-:-:S02]  /*dcc0*/  LOP3.LUT R12, R12, R3, RZ, 0x3c, !PT ;  /* 0x000000030c0c7212 */ /* 0x000fc400078e3cff */
[----:B------:R-:W-:Y:S01]  /*dcd0*/  LOP3.LUT R168, R169, 0x380, RZ, 0xc0, !PT ;  /* 0x00000380a9a87812 */ /* 0x000fe200078ec0ff */
[--C-:B0-----:R-:W-:Y:S01]  /*dce0*/  IMAD.X R13, RZ, RZ, R19.reuse, P2 ;  /* 0x000000ffff0d7224 */ /* 0x101fe200010e0613 */
[----:B------:R-:W-:Y:S01]  /*dcf0*/  LOP3.LUT R162, R162, R163, RZ, 0x3c, !PT ;  /* 0x000000a3a2a27212 */ /* 0x000fe200078e3cff */
[--C-:B------:R-:W-:Y:S01]  /*dd00*/  IMAD.X R163, RZ, RZ, R19.reuse, P3 ;  /* 0x000000ffffa37224 */ /* 0x100fe200018e0613 */
[----:B------:R-:W-:Y:S02]  /*dd10*/  MOV R3, R8 ;  /* 0x0000000800037202 */ /* 0x000fe40000000f00 */
[----:B------:R-:W-:Y:S02]  /*dd20*/  SHF.R.U64 R14, R14, 0x3, RZ ;  /* 0x000000030e0e7819 */ /* 0x000fe400000012ff */
[----:B------:R-:W-:Y:S01]  /*dd30*/  LOP3.LUT R160, R160, R161, RZ, 0x3c, !PT ;  /* 0x000000a1a0a07212 */ /* 0x000fe200078e3cff */
[----:B------:R-:W-:Y:S01]  /*dd40*/  IMAD.X R161, RZ, RZ, R19, P4 ;  /* 0x000000ffffa17224 */ /* 0x000fe200020e0613 */
[----:B------:R-:W-:-:S02]  /*dd50*/  F2FP.F16.F32.PACK_AB R8, R33, R32 ;  /* 0x000000202108723e */ /* 0x000fc400000000ff */
[----:B------:R-:W-:Y:S02]  /*dd60*/  F2FP.F16.F32.PACK_AB R9, R35, R34 ;  /* 0x000000222309723e */ /* 0x000fe400000000ff */
[----:B------:R-:W-:Y:S02]  /*dd70*/  IADD3 R20, P5, R18, 0xc020, RZ ;  /* 0x0000c02012147810 */ /* 0x000fe40007fbe0ff */
[----:B------:R-:W-:Y:S01]  /*dd80*/  LOP3.LUT R164, R164, R165, RZ, 0x3c, !PT ;  /* 0x000000a5a4a47212 */ /* 0x000fe200078e3cff */
[----:B------:R-:W-:Y:S01]  /*dd90*/  IMAD.X R165, RZ, RZ, R19, P6 ;  /* 0x000000ffffa57224 */ /* 0x000fe200030e0613 */
[C---:B------:R-:W-:Y:S01]  /*dda0*/  IADD3 R155, P3, R18.reuse, 0x8060, RZ ;  /* 0x00008060129b7810 */ /* 0x040fe20007f7e0ff */
[----:B------:R0:W-:Y:S01]  /*ddb0*/  STSM.16.M88.4 [R3], R8 ;  /* 0x0000000803007844 */ /* 0x0001e20000000200 */
[----:B------:R-:W-:Y:S02]  /*ddc0*/  IADD3 R153, P2, R18, 0xc040, RZ ;  /* 0x0000c04012997810 */ /* 0x000fe40007f5e0ff */
[----:B------:R-:W-:-:S02]  /*ddd0*/  SHF.R.U64 R168, R168, 0x3, RZ ;  /* 0x00000003a8a87819 */ /* 0x000fc400000012ff */
[----:B------:R-:W-:Y:S02]  /*dde0*/  IADD3 R171, P4, R18, 0x8040, RZ ;  /* 0x0000804012ab7810 */ /* 0x000fe40007f9e0ff */
[----:B------:R-:W-:Y:S01]  /*ddf0*/  LOP3.LUT R14, R14, R15, RZ, 0x3c, !PT ;  /* 0x0000000f0e0e7212 */ /* 0x000fe200078e3cff */
[----:B------:R-:W-:Y:S01]  /*de00*/  IMAD.X R15, RZ, RZ, R19, P0 ;  /* 0x000000ffff0f7224 */ /* 0x000fe200000e0613 */
[----:B------:R-:W-:Y:S02]  /*de10*/  IADD3 R157, P6, R18, 0xc000, RZ ;  /* 0x0000c000129d7810 */ /* 0x000fe40007fde0ff */
[----:B------:R-:W-:Y:S02]  /*de20*/  LOP3.LUT R21, R20, 0x380, RZ, 0xc0, !PT ;  /* 0x0000038014157812 */ /* 0x000fe400078ec0ff */
[----:B------:R-:W-:Y:S02]  /*de30*/  LOP3.LUT R154, R155, 0x380, RZ, 0xc0, !PT ;  /* 0x000003809b9a7812 */ /* 0x000fe400078ec0ff */
[----:B------:R-:W-:-:S02]  /*de40*/  LOP3.LUT R152, R153, 0x380, RZ, 0xc0, !PT ;  /* 0x0000038099987812 */ /* 0x000fc400078ec0ff */
[----:B------:R-:W-:Y:S02]  /*de50*/  MOV R159, R158 ;  /* 0x0000009e009f7202 */ /* 0x000fe40000000f00 */
[----:B------:R-:W-:Y:S02]  /*de60*/  F2FP.F16.F32.PACK_AB R4, R41, R40 ;  /* 0x000000282904723e */ /* 0x000fe400000000ff */
[----:B------:R-:W-:Y:S02]  /*de70*/  F2FP.F16.F32.PACK_AB R5, R43, R42 ;  /* 0x0000002a2b05723e */ /* 0x000fe400000000ff */
[----:B------:R-:W-:Y:S02]  /*de80*/  F2FP.F16.F32.PACK_AB R6, R45, R44 ;  /* 0x0000002c2d06723e */ /* 0x000fe400000000ff */
[----:B------:R-:W-:Y:S02]  /*de90*/  F2FP.F16.F32.PACK_AB R7, R47, R46 ;  /* 0x0000002e2f07723e */ /* 0x000fe400000000ff */
[----:B------:R-:W-:Y:S01]  /*dea0*/  LOP3.LUT R168, R168, R169, RZ, 0x3c, !PT ;  /* 0x000000a9a8a87212 */ /* 0x000fe200078e3cff */
[----:B------:R-:W-:Y:S01]  /*deb0*/  IMAD.X R169, RZ, RZ, R19, P1 ;  /* 0x000000ffffa97224 */ /* 0x000fe200008e0613 */
[----:B------:R-:W-:Y:S01]  /*dec0*/  LOP3.LUT R170, R171, 0x380, RZ, 0xc0, !PT ;  /* 0x00000380abaa7812 */ /* 0x000fe200078ec0ff */
[----:B------:R1:W-:Y:S01]  /*ded0*/  STSM.16.M88.4 [R159], R4 ;  /* 0x000000049f007844 */ /* 0x0003e20000000200 */
[----:B------:R-:W-:-:S02]  /*dee0*/  MOV R160, R160 ;  /* 0x000000a000a07202 */ /* 0x000fc40000000f00 */
[----:B0-----:R-:W-:Y:S02]  /*def0*/  F2FP.F16.F32.PACK_AB R8, R49, R48 ;  /* 0x000000303108723e */ /* 0x001fe400000000ff */
[----:B------:R-:W-:Y:S02]  /*df00*/  F2FP.F16.F32.PACK_AB R9, R51, R50 ;  /* 0x000000323309723e */ /* 0x000fe400000000ff */
[----:B------:R-:W-:Y:S02]  /*df10*/  F2FP.F16.F32.PACK_AB R10, R53, R52 ;  /* 0x00000034350a723e */ /* 0x000fe400000000ff */
[----:B------:R-:W-:Y:S02]  /*df20*/  F2FP.F16.F32.PACK_AB R11, R55, R54 ;  /* 0x00000036370b723e */ /* 0x000fe400000000ff */
[----:B------:R-:W-:Y:S02]  /*df30*/  LOP3.LUT R156, R157, 0x380, RZ, 0xc0, !PT ;  /* 0x000003809d9c7812 */ /* 0x000fe400078ec0ff */
[----:B------:R-:W-:Y:S01]  /*df40*/  SHF.R.U64 R21, R21, 0x3, RZ ;  /* 0x0000000315157819 */ /* 0x000fe200000012ff */
[----:B------:R0:W-:Y:S01]  /*df50*/  STSM.16.M88.4 [R160], R8 ;  /* 0x00000008a0007844 */ /* 0x0001e20000000200 */
[----:B------:R-:W-:-:S02]  /*df60*/  IADD3 R3, P1, R18, 0xc060, RZ ;  /* 0x0000c06012037810 */ /* 0x000fc40007f3e0ff */
[----:B------:R-:W-:Y:S02]  /*df70*/  SHF.R.U64 R154, R154, 0x3, RZ ;  /* 0x000000039a9a7819 */ /* 0x000fe400000012ff */
[----:B------:R-:W-:Y:S02]  /*df80*/  SHF.R.U64 R152, R152, 0x3, RZ ;  /* 0x0000000398987819 */ /* 0x000fe400000012ff */
[----:B------:R-:W-:Y:S02]  /*df90*/  MOV R158, R12 ;  /* 0x0000000c009e7202 */ /* 0x000fe40000000f00 */
[----:B------:R-:W-:Y:S02]  /*dfa0*/  MOV R22, R14 ;  /* 0x0000000e00167202 */ /* 0x000fe40000000f00 */
[----:B------:R-:W-:Y:S02]  /*dfb0*/  SHF.R.U64 R170, R170, 0x3, RZ ;  /* 0x00000003aaaa7819 */ /* 0x000fe400000012ff */
[----:B------:R-:W-:-:S02]  /*dfc0*/  MOV R162, R162 ;  /* 0x000000a200a27202 */ /* 0x000fc40000000f00 */
[----:B------:R-:W-:Y:S02]  /*dfd0*/  F2FP.F16.F32.PACK_AB R12, R57, R56 ;  /* 0x00000038390c723e */ /* 0x000fe400000000ff */
[----:B------:R-:W-:Y:S02]  /*dfe0*/  F2FP.F16.F32.PACK_AB R13, R59, R58 ;  /* 0x0000003a3b0d723e */ /* 0x000fe400000000ff */
[----:B------:R-:W-:Y:S02]  /*dff0*/  F2FP.F16.F32.PACK_AB R14, R61, R60 ;  /* 0x0000003c3d0e723e */ /* 0x000fe400000000ff */
[----:B------:R-:W-:Y:S02]  /*e000*/  F2FP.F16.F32.PACK_AB R15, R63, R62 ;  /* 0x0000003e3f0f723e */ /* 0x000fe400000000ff */
[----:B------:R-:W-:Y:S02]  /*e010*/  SHF.R.U64 R156, R156, 0x3, RZ ;  /* 0x000000039c9c7819 */ /* 0x000fe400000012ff */
[----:B------:R-:W-:Y:S01]  /*e020*/  MOV R164, R164 ;  /* 0x000000a400a47202 */ /* 0x000fe20000000f00 */
[----:B------:R2:W-:Y:S01]  /*e030*/  STSM.16.M88.4 [R162], R12 ;  /* 0x0000000ca2007844 */ /* 0x0005e20000000200 */
[----:B-1----:R-:W-:-:S02]  /*e040*/  F2FP.F16.F32.PACK_AB R4, R65, R64 ;  /* 0x000000404104723e */ /* 0x002fc400000000ff */
        /* <DEDUP_REMOVED lines=20> */
[----:B------:R-:W-:Y:S01]  /*e190*/  SHF.R.U64 R18, R18, 0x3, RZ ;  /* 0x0000000312127819 */ /* 0x000fe200000012ff */
[----:B------:R0:W-:Y:S01]  /*e1a0*/  STSM.16.M88.4 [R166], R8 ;  /* 0x00000008a6007844 */ /* 0x0001e20000000200 */
[----:B------:R-:W-:Y:S01]  /*e1b0*/  F2FP.F16.F32.PACK_AB R160, R81, R80 ;  /* 0x0000005051a0723e */ /* 0x000fe200000000ff */
[----:B------:R-:W-:Y:S01]  /*e1c0*/  IMAD.X R19, RZ, RZ, R19, P1 ;  /* 0x000000ffff137224 */ /* 0x000fe200008e0613 */
[----:B------:R-:W-:-:S02]  /*e1d0*/  F2FP.F16.F32.PACK_AB R161, R83, R82 ;  /* 0x0000005253a1723e */ /* 0x000fc400000000ff */
[----:B--2---:R-:W-:Y:S02]  /*e1e0*/  F2FP.F16.F32.PACK_AB R162, R85, R84 ;  /* 0x0000005455a2723e */ /* 0x004fe400000000ff */
[----:B------:R-:W-:Y:S02]  /*e1f0*/  F2FP.F16.F32.PACK_AB R163, R87, R86 ;  /* 0x0000005657a3723e */ /* 0x000fe400000000ff */
[----:B------:R-:W-:Y:S02]  /*e200*/  MOV R168, R168 ;  /* 0x000000a800a87202 */ /* 0x000fe40000000f00 */
[----:B-1----:R-:W-:Y:S01]  /*e210*/  F2FP.F16.F32.PACK_AB R164, R89, R88 ;  /* 0x0000005859a4723e */ /* 0x002fe200000000ff */
[----:B------:R1:W-:Y:S01]  /*e220*/  STSM.16.M88.4 [R158], R160 ;  /* 0x000000a09e007844 */ /* 0x0003e20000000200 */
[----:B------:R-:W-:Y:S02]  /*e230*/  F2FP.F16.F32.PACK_AB R165, R91, R90 ;  /* 0x0000005a5ba5723e */ /* 0x000fe400000000ff */
[----:B------:R-:W-:-:S02]  /*e240*/  F2FP.F16.F32.PACK_AB R167, R95, R94 ;  /* 0x0000005e5fa7723e */ /* 0x000fc400000000ff */
[----:B0-----:R-:W-:Y:S02]  /*e250*/  F2FP.F16.F32.PACK_AB R166, R93, R92 ;  /* 0x0000005c5da6723e */ /* 0x001fe400000000ff */
[----:B------:R-:W-:Y:S02]  /*e260*/  MOV R20, R20 ;  /* 0x0000001400147202 */ /* 0x000fe40000000f00 */
[----:B------:R-:W-:Y:S01]  /*e270*/  MOV R169, R154 ;  /* 0x0000009a00a97202 */ /* 0x000fe20000000f00 */
[----:B------:R-:W-:Y:S01]  /*e280*/  STSM.16.M88.4 [R168], R164 ;  /* 0x000000a4a8007844 */ /* 0x000fe20000000200 */
[----:B------:R-:W-:Y:S02]  /*e290*/  MOV R21, R152 ;  /* 0x0000009800157202 */ /* 0x000fe40000000f00 */
[----:B------:R-:W-:Y:S02]  /*e2a0*/  F2FP.F16.F32.PACK_AB R12, R97, R96 ;  /* 0x00000060610c723e */ /* 0x000fe400000000ff */
[----:B------:R-:W-:-:S02]  /*e2b0*/  F2FP.F16.F32.PACK_AB R13, R99, R98 ;  /* 0x00000062630d723e */ /* 0x000fc400000000ff */
[----:B------:R-:W-:Y:S02]  /*e2c0*/  F2FP.F16.F32.PACK_AB R14, R101, R100 ;  /* 0x00000064650e723e */ /* 0x000fe400000000ff */
[----:B------:R-:W-:Y:S02]  /*e2d0*/  F2FP.F16.F32.PACK_AB R15, R103, R102 ;  /* 0x00000066670f723e */ /* 0x000fe400000000ff */
[----:B------:R-:W-:Y:S02]  /*e2e0*/  LOP3.LUT R18, R18, R3, RZ, 0x3c, !PT ;  /* 0x0000000312127212 */ /* 0x000fe400078e3cff */
[----:B------:R-:W-:Y:S01]  /*e2f0*/  MOV R170, R170 ;  /* 0x000000aa00aa7202 */ /* 0x000fe20000000f00 */
[----:B------:R0:W-:Y:S01]  /*e300*/  STSM.16.M88.4 [R22], R12 ;  /* 0x0000000c16007844 */ /* 0x0001e20000000200 */
[----:B------:R-:W-:Y:S02]  /*e310*/  F2FP.F16.F32.PACK_AB R152, R105, R104 ;  /* 0x000000686998723e */ /* 0x000fe400000000ff */
[----:B------:R-:W-:-:S02]  /*e320*/  F2FP.F16.F32.PACK_AB R153, R107, R106 ;  /* 0x0000006a6b99723e */ /* 0x000fc400000000ff */
[----:B------:R-:W-:Y:S02]  /*e330*/  F2FP.F16.F32.PACK_AB R154, R109, R108 ;  /* 0x0000006c6d9a723e */ /* 0x000fe400000000ff */
[----:B------:R-:W-:Y:S02]  /*e340*/  F2FP.F16.F32.PACK_AB R155, R111, R110 ;  /* 0x0000006e6f9b723e */ /* 0x000fe400000000ff */
[----:B------:R-:W-:Y:S02]  /*e350*/  MOV R3, R156 ;  /* 0x0000009c00037202 */ /* 0x000fe40000000f00 */
[----:B------:R-:W-:Y:S01]  /*e360*/  F2FP.F16.F32.PACK_AB R156, R113, R112 ;  /* 0x00000070719c723e */ /* 0x000fe200000000ff */
[----:B------:R2:W-:Y:S01]  /*e370*/  STSM.16.M88.4 [R170], R152 ;  /* 0x00000098aa007844 */ /* 0x0005e20000000200 */
[----:B------:R-:W-:Y:S02]  /*e380*/  F2FP.F16.F32.PACK_AB R157, R115, R114 ;  /* 0x00000072739d723e */ /* 0x000fe400000000ff */
[----:B-1----:R-:W-:-:S02]  /*e390*/  F2FP.F16.F32.PACK_AB R158, R117, R116 ;  /* 0x00000074759e723e */ /* 0x002fc400000000ff */
[----:B------:R-:W-:Y:S02]  /*e3a0*/  F2FP.F16.F32.PACK_AB R159, R119, R118 ;  /* 0x00000076779f723e */ /* 0x000fe400000000ff */
[----:B------:R-:W-:Y:S02]  /*e3b0*/  F2FP.F16.F32.PACK_AB R4, R121, R120 ;  /* 0x000000787904723e */ /* 0x000fe400000000ff */
[----:B------:R-:W-:Y:S01]  /*e3c0*/  F2FP.F16.F32.PACK_AB R5, R123, R122 ;  /* 0x0000007a7b05723e */ /* 0x000fe200000000ff */
[----:B------:R-:W-:Y:S01]  /*e3d0*/  STSM.16.M88.4 [R169], R156 ;  /* 0x0000009ca9007844 */ /* 0x000fe20000000200 */
[----:B------:R-:W-:Y:S02]  /*e3e0*/  F2FP.F16.F32.PACK_AB R6, R125, R124 ;  /* 0x0000007c7d06723e */ /* 0x000fe400000000ff */
[----:B------:R-:W-:Y:S02]  /*e3f0*/  F2FP.F16.F32.PACK_AB R7, R127, R126 ;  /* 0x0000007e7f07723e */ /* 0x000fe400000000ff */
[----:B------:R-:W-:-:S02]  /*e400*/  F2FP.F16.F32.PACK_AB R8, R129, R128 ;  /* 0x000000808108723e */ /* 0x000fc400000000ff */
[----:B------:R-:W-:Y:S01]  /*e410*/  F2FP.F16.F32.PACK_AB R9, R131, R130 ;  /* 0x000000828309723e */ /* 0x000fe200000000ff */
[----:B------:R1:W-:Y:S01]  /*e420*/  STSM.16.M88.4 [R3], R4 ;  /* 0x0000000403007844 */ /* 0x0003e20000000200 */
[----:B------:R-:W-:Y:S02]  /*e430*/  F2FP.F16.F32.PACK_AB R10, R133, R132 ;  /* 0x00000084850a723e */ /* 0x000fe400000000ff */
[----:B------:R-:W-:Y:S02]  /*e440*/  F2FP.F16.F32.PACK_AB R11, R135, R134 ;  /* 0x00000086870b723e */ /* 0x000fe400000000ff */
[----:B0-----:R-:W-:Y:S02]  /*e450*/  F2FP.F16.F32.PACK_AB R12, R137, R136 ;  /* 0x00000088890c723e */ /* 0x001fe400000000ff */
[----:B------:R-:W-:Y:S01]  /*e460*/  F2FP.F16.F32.PACK_AB R13, R139, R138 ;  /* 0x0000008a8b0d723e */ /* 0x000fe200000000ff */
[----:B------:R0:W-:Y:S01]  /*e470*/  STSM.16.M88.4 [R20], R8 ;  /* 0x0000000814007844 */ /* 0x0001e20000000200 */
[----:B------:R-:W-:-:S02]  /*e480*/  F2FP.F16.F32.PACK_AB R14, R141, R140 ;  /* 0x0000008c8d0e723e */ /* 0x000fc400000000ff */
[----:B------:R-:W-:Y:S02]  /*e490*/  F2FP.F16.F32.PACK_AB R15, R143, R142 ;  /* 0x0000008e8f0f723e */ /* 0x000fe400000000ff */
[----:B------:R-:W-:Y:S02]  /*e4a0*/  MOV R18, R18 ;  /* 0x0000001200127202 */ /* 0x000fe40000000f00 */
[----:B--2---:R-:W-:Y:S01]  /*e4b0*/  F2FP.F16.F32.PACK_AB R152, R145, R144 ;  /* 0x000000909198723e */ /* 0x004fe200000000ff */
[----:B------:R2:W-:Y:S01]  /*e4c0*/  STSM.16.M88.4 [R21], R12 ;  /* 0x0000000c15007844 */ /* 0x0005e20000000200 */
[----:B------:R-:W-:Y:S01]  /*e4d0*/  F2FP.F16.F32.PACK_AB R153, R147, R146 ;  /* 0x000000929399723e */ /* 0x000fe200000000ff */
[----:B-1----:R-:W-:Y:S01]  /*e4e0*/  IMAD.U32 R4, RZ, RZ, UR12 ;  /* 0x0000000cff047e24 */ /* 0x002fe2000f8e00ff */
[----:B------:R-:W-:Y:S01]  /*e4f0*/  F2FP.F16.F32.PACK_AB R154, R149, R148 ;  /* 0x00000094959a723e */ /* 0x000fe200000000ff */
[----:B------:R-:W-:Y:S01]  /*e500*/  IMAD.U32 R5, RZ, RZ, UR13 ;  /* 0x0000000dff057e24 */ /* 0x000fe2000f8e00ff */
[----:B------:R-:W-:-:S02]  /*e510*/  F2FP.F16.F32.PACK_AB R155, R151, R150 ;  /* 0x00000096979b723e */ /* 0x000fc400000000ff */
[----:B------:R-:W-:-:S03]  /*e520*/  ISETP.NE.U32.AND P0, PT, RZ, UR16, PT ;  /* 0x00000010ff007c0c */ /* 0x000fc6000bf05070 */
[----:B------:R2:W-:Y:S01]  /*e530*/  STSM.16.M88.4 [R18], R152 ;  /* 0x0000009812007844 */ /* 0x0005e20000000200 */
[----:B------:R-:W-:Y:S01]  /*e540*/  BAR.SYNC.DEFER_BLOCKING 0x1, 0x100 ;  /* 0x0044000000007b1d */ /* 0x000fe20000010000 */
[----:B------:R-:W-:-:S13]  /*e550*/  ISETP.NE.AND.EX P0, PT, RZ, UR17, PT, P0 ;  /* 0x00000011ff007c0c */ /* 0x000fda000bf05300 */
[----:B------:R1:W3:Y:S01]  /*e560*/  @P0 LDG.E R19, desc[UR36][R4.64] ;  /* 0x0000002404130981 */ /* 0x0002e2000c1e1900 */
[----:B------:R-:W-:Y:S01]  /*e570*/  PLOP3.LUT P4, PT, PT, PT, UP0, 0x80, 0x0 ;  /* 0x000000000000781c */ /* 0x000fe20003f8f008 */
[----:B------:R-:W-:-:S06]  /*e580*/  @UP0 UIMAD.WIDE UR14, UR9, 0x4, UR14 ;  /* 0x00000004090e08a5 */ /* 0x000fcc000f8e020e */
[----:B-1----:R-:W-:Y:S02]  /*e590*/  IMAD.U32 R4, RZ, RZ, UR14 ;  /* 0x0000000eff047e24 */ /* 0x002fe4000f8e00ff */
[----:B------:R-:W-:-:S05]  /*e5a0*/  IMAD.U32 R5, RZ, RZ, UR15 ;  /* 0x0000000fff057e24 */ /* 0x000fca000f8e00ff */
[----:B------:R1:W4:Y:S01]  /*e5b0*/  @P4 LDG.E R6, desc[UR36][R4.64] ;  /* 0x0000002404064981 */ /* 0x000322000c1e1900 */
[----:B------:R-:W-:Y:S01]  /*e5c0*/  UISETP.NE.AND UP0, UPT, UR19, URZ, UPT ;  /* 0x0000003f1300728c */ /* 0x000fe2000bf05270 */
[----:B------:R-:W-:Y:S01]  /*e5d0*/  VIADD R3, R23, UR60 ;  /* 0x0000003c17037c36 */ /* 0x000fe20008000000 */
[----:B------:R-:W-:Y:S02]  /*e5e0*/  UISETP.NE.AND UP1, UPT, UR22, 0x1, UPT ;  /* 0x000000011600788c */ /* 0x000fe4000bf25270 */
[----:B------:R-:W-:Y:S01]  /*e5f0*/  USEL UR4, UR19, UR4, UP0 ;  /* 0x0000000413047287 */ /* 0x000fe20008000000 */
[----:B------:R-:W-:Y:S01]  /*e600*/  UMOV UR25, 0x9b8 ;  /* 0x000009b800197882 */ /* 0x000fe20000000000 */
[----:B------:R-:W-:Y:S02]  /*e610*/  UISETP.NE.U32.AND UP0, UPT, UR16, URZ, UPT ;  /* 0x0000003f1000728c */ /* 0x000fe4000bf05070 */
[----:B------:R-:W-:Y:S01]  /*e620*/  PLOP3.LUT P1, PT, PT, PT, UP1, 0x80, 0x0 ;  /* 0x000000000000781c */ /* 0x000fe20003f2f018 */
[----:B------:R-:W-:Y:S01]  /*e630*/  UISETP.GT.AND UP2, UPT, UR4, 0x1, UPT ;  /* 0x000000010400788c */ /* 0x000fe2000bf44270 */
[----:B-1----:R-:W-:Y:S01]  /*e640*/  IMAD.MOV.U32 R5, RZ, RZ, R3 ;  /* 0x000000ffff057224 */ /* 0x002fe200078e0003 */
[----:B------:R-:W-:-:S02]  /*e650*/  UISETP.NE.AND.EX UP0, UPT, UR17, URZ, UPT, UP0 ;  /* 0x0000003f1100728c */ /* 0x000fc4000bf05300 */
[----:B------:R-:W-:Y:S01]  /*e660*/  USEL UR25, UR25, 0x978, UP2 ;  /* 0x0000097819197887 */ /* 0x000fe20009000000 */
[----:B------:R-:W-:Y:S01]  /*e670*/  UMOV UR4, URZ ;  /* 0x0000003f00047c82 */ /* 0x000fe20008000000 */
[----:B------:R-:W-:Y:S02]  /*e680*/  USHF.R.S32.HI UR14, URZ, 0x1f, UR9 ;  /* 0x0000001f3f0e7899 */ /* 0x000fe40008011409 */
[----:B------:R-:W-:Y:S01]  /*e690*/  USEL UR9, UR9, URZ, !UP0 ;  /* 0x0000003f09097287 */ /* 0x000fe2000c000000 */
[----:B------:R-:W-:Y:S01]  /*e6a0*/  @UP1 ULDC UR27, c[0x0][0xbec] ;  /* 0x0002fb00001b1ab9 */ /* 0x000fe20000000800 */
[----:B------:R-:W-:Y:S02]  /*e6b0*/  USEL UR23, UR18, URZ, UP2 ;  /* 0x0000003f12177287 */ /* 0x000fe40009000000 */
[----:B------:R-:W-:Y:S01]  /*e6c0*/  @P1 IMAD.HI.U32 R4, R3, UR27, RZ ;  /* 0x0000001b03041c27 */ /* 0x000fe2000f8e00ff */
[----:B------:R-:W-:-:S03]  /*e6d0*/  USEL UR24, UR14, URZ, !UP0 ;  /* 0x0000003f0e187287 */ /* 0x000fc6000c000000 */
[----:B------:R-:W-:Y:S01]  /*e6e0*/  ULDC.64 UR18, c[0x0][UR25+0x220] ;  /* 0x0000880019127abb */ /* 0x000fe20008000a00 */
[----:B------:R-:W-:Y:S01]  /*e6f0*/  ULDC.64 UR16, c[0x0][UR25+0x218] ;  /* 0x0000860019107abb */ /* 0x000fe20008000a00 */
[----:B------:R-:W-:Y:S01]  /*e700*/  UIMAD UR19, UR19, UR9, URZ ;  /* 0x00000009131372a4 */ /* 0x000fe2000f8e023f */
[----:B------:R-:W-:Y:S01]  /*e710*/  ULDC.64 UR20, c[0x0][UR25+0x228] ;  /* 0x00008a0019147abb */ /* 0x000fe20008000a00 */
[----:B------:R-:W-:Y:S01]  /*e720*/  @UP1 ULDC UR30, c[0x0][0xbf0] ;  /* 0x0002fc00001e1ab9 */ /* 0x000fe20000000800 */
[----:B------:R-:W-:Y:S01]  /*e730*/  UIMAD.WIDE.U32 UR14, UR16, UR26, URZ ;  /* 0x0000001a100e72a5 */ /* 0x000fe2000f8e003f */
[----:B------:R-:W-:Y:S01]  /*e740*/  @P1 SHF.R.U32.HI R5, RZ, UR30, R4 ;  /* 0x0000001eff051c19 */ /* 0x000fe20008011604 */
[----:B------:R-:W-:Y:S02]  /*e750*/  UIMAD UR26, UR17, UR26, URZ ;  /* 0x0000001a111a72a4 */ /* 0x000fe4000f8e023f */
[----:B------:R-:W-:Y:S02]  /*e760*/  UIMAD.WIDE.U32 UR28, UR20, UR23, URZ ;  /* 0x00000017141c72a5 */ /* 0x000fe4000f8e003f */
[----:B------:R-:W-:Y:S01]  /*e770*/  UIMAD.WIDE.U32 UR16, UR18, UR9, URZ ;  /* 0x00000009121072a5 */ /* 0x000fe2000f8e003f */
[----:B------:R-:W-:Y:S01]  /*e780*/  IMAD.MOV R4, RZ, RZ, -R5 ;  /* 0x000000ffff047224 */ /* 0x000fe200078e0a05 */
[----:B------:R-:W-:-:S02]  /*e790*/  UIMAD UR20, UR21, UR23, URZ ;  /* 0x00000017151472a4 */ /* 0x000fc4000f8e023f */
[----:B------:R-:W-:Y:S01]  /*e7a0*/  UIMAD UR19, UR18, UR24, UR19 ;  /* 0x00000018121372a4 */ /* 0x000fe2000f8e0213 */
[----:B0-----:R-:W-:Y:S01]  /*e7b0*/  IMAD.U32 R8, RZ, RZ, UR28 ;  /* 0x0000001cff087e24 */ /* 0x001fe2000f8e00ff */
[----:B------:R-:W-:Y:S01]  /*e7c0*/  UIADD3 UR20, UR29, UR20, URZ ;  /* 0x000000141d147290 */ /* 0x000fe2000fffe03f */
[----:B------:R-:W-:Y:S01]  /*e7d0*/  IMAD R7, R4, UR22, R3 ;  /* 0x0000001604077c24 */ /* 0x000fe2000f8e0203 */
[----:B------:R-:W-:Y:S02]  /*e7e0*/  UIADD3 UR19, UR17, UR19, URZ ;  /* 0x0000001311137290 */ /* 0x000fe4000fffe03f */
[----:B------:R-:W-:Y:S02]  /*e7f0*/  UIADD3 UR26, UR15, UR26, URZ ;  /* 0x0000001a0f1a7290 */ /* 0x000fe4000fffe03f */
[----:B------:R-:W-:Y:S01]  /*e800*/  IMAD.U32 R10, RZ, RZ, UR20 ;  /* 0x00000014ff0a7e24 */ /* 0x000fe2000f8e00ff */
[----:B---3--:R-:W-:-:S13]  /*e810*/  @P0 R2UR UR4, R19 ;  /* 0x00000000130402ca */ /* 0x008fda00000e0000 */
[----:B------:R-:W-:Y:S02]  /*e820*/  UIADD3 UR14, UP0, UP3, UR16, UR14, UR4 ;  /* 0x0000000e100e7290 */ /* 0x000fe4000fb1e004 */
[----:B------:R-:W-:-:S04]  /*e830*/  USHF.R.S32.HI UR17, URZ, 0x1f, UR4 ;  /* 0x0000001f3f117899 */ /* 0x000fc80008011404 */
[----:B------:R-:W-:Y:S01]  /*e840*/  UIADD3.X UR16, UR19, UR26, UR17, UP0, UP3 ;  /* 0x0000001a13107290 */ /* 0x000fe200087e6411 */
[----:B------:R-:W-:Y:S01]  /*e850*/  IADD3 R4, P2, P3, R5, UR14, R8 ;  /* 0x0000000e05047c10 */ /* 0x000fe2000fb5e008 */
[----:B------:R-:W-:Y:S01]  /*e860*/  ULDC.64 UR14, c[0x0][UR25+0x210] ;  /* 0x00008400190e7abb */ /* 0x000fe20008000a00 */
[----:B------:R-:W-:Y:S01]  /*e870*/  SHF.R.S32.HI R5, RZ, 0x1f, R5 ;  /* 0x0000001fff057819 */ /* 0x000fe20000011405 */
[----:B------:R-:W-:Y:S01]  /*e880*/  IMAD R9, R7, UR15, RZ ;  /* 0x0000000f07097c24 */ /* 0x000fe2000f8e02ff */
[----:B------:R-:W-:Y:S01]  /*e890*/  SHF.R.S32.HI R8, RZ, 0x1f, R7 ;  /* 0x0000001fff087819 */ /* 0x000fe20000011407 */
[----:B------:R-:W-:Y:S01]  /*e8a0*/  ULDC.64 UR18, c[0x0][0xba8] ;  /* 0x0002ea0000127ab9 */ /* 0x000fe20000000a00 */
[----:B------:R-:W-:Y:S01]  /*e8b0*/  IADD3.X R5, R5, UR16, R10, P2, P3 ;  /* 0x0000001005057c10 */ /* 0x000fe200097e640a */
[----:B------:R-:W-:Y:S01]  /*e8c0*/  @!UP2 ULDC UR18, c[0x0][0xb50] ;  /* 0x0002d4000012aab9 */ /* 0x000fe20000000800 */
[----:B------:R-:W-:Y:S01]  /*e8d0*/  @!UP2 ULDC UR19, c[0x0][0xb54] ;  /* 0x0002d5000013aab9 */ /* 0x000fe20000000800 */
[----:B------:R-:W-:-:S02]  /*e8e0*/  IMAD R9, R8, UR14, R9 ;  /* 0x0000000e08097c24 */ /* 0x000fc4000f8e0209 */
[----:B------:R-:W-:Y:S01]  /*e8f0*/  IMAD.WIDE.U32 R4, R7, UR14, R4 ;  /* 0x0000000e07047c25 */ /* 0x000fe2000f8e0004 */
[----:B------:R-:W-:Y:S01]  /*e900*/  ULDC UR14, c[0x0][0xa88] ;  /* 0x0002a200000e7ab9 */ /* 0x000fe20000000800 */
[----:B----4-:R-:W-:Y:S02]  /*e910*/  @P4 R2UR UR14, R6 ;  /* 0x00000000060e42ca */ /* 0x010fe400000e0000 */
[----:B------:R-:W-:Y:S01]  /*e920*/  IMAD.IADD R5, R5, 0x1, R9 ;  /* 0x0000000105057824 */ /* 0x000fe200078e0209 */
[----:B------:R-:W-:-:S04]  /*e930*/  LEA R9, P2, R4, UR18, 0x2 ;  /* 0x0000001204097c11 */ /* 0x000fc8000f8410ff */
[----:B------:R-:W-:Y:S01]  /*e940*/  LEA.HI.X R10, R4, UR19, R5, 0x2, P2 ;  /* 0x00000013040a7c11 */ /* 0x000fe200090f1405 */
[----:B--2---:R-:W-:Y:S08]  /*e950*/  @P4 BRA `(.L_x_1308) ;  /* 0x0000000000284947 */ /* 0x004ff00003800000 */
[----:B------:R-:W-:Y:S05]  /*e960*/  @!P0 BRA `(.L_x_1308) ;  /* 0x0000000000248947 */ /* 0x000fea0003800000 */
[----:B------:R-:W-:Y:S02]  /*e970*/  IMAD.U32 R4, RZ, RZ, UR12 ;  /* 0x0000000cff047e24 */ /* 0x000fe4000f8e00ff */
[----:B------:R-:W-:Y:S02]  /*e980*/  IMAD.U32 R6, RZ, RZ, UR12 ;  /* 0x0000000cff067e24 */ /* 0x000fe4000f8e00ff */
[----:B------:R-:W-:Y:S02]  /*e990*/  IMAD.U32 R5, RZ, RZ, UR13 ;  /* 0x0000000dff057e24 */ /* 0x000fe4000f8e00ff */
[----:B------:R-:W-:-:S03]  /*e9a0*/  IMAD.U32 R7, RZ, RZ, UR13 ;  /* 0x0000000dff077e24 */ /* 0x000fc6000f8e00ff */
[----:B------:R-:W2:Y:S04]  /*e9b0*/  LDG.E R4, desc[UR36][R4.64] ;  /* 0x0000002404047981 */ /* 0x000ea8000c1e1900 */
[----:B------:R-:W3:Y:S01]  /*e9c0*/  LDG.E R6, desc[UR36][R6.64+0x4] ;  /* 0x0000042406067981 */ /* 0x000ee2000c1e1900 */
[----:B--2---:R-:W-:Y:S02]  /*e9d0*/  R2UR UR12, R4 ;  /* 0x00000000040c72ca */ /* 0x004fe400000e0000 */
[----:B---3--:R-:W-:-:S13]  /*e9e0*/  R2UR UR14, R6 ;  /* 0x00000000060e72ca */ /* 0x008fda00000e0000 */
[----:B------:R-:W-:-:S12]  /*e9f0*/  UIADD3 UR14, -UR12, UR14, URZ ;  /* 0x0000000e0c0e7290 */ /* 0x000fd8000fffe13f */
.L_x_1308:
[----:B------:R-:W2:Y:S04]  /*ea00*/  LDL R11, [R1+0x24] ;  /* 0x00002400010b7983 */ /* 0x000ea80000100800 */
[----:B------:R-:W3:Y:S01]  /*ea10*/  LDL R8, [R1+0x18] ;  /* 0x0000180001087983 */ /* 0x000ee20000100800 */
[----:B------:R-:W-:Y:S01]  /*ea20*/  UIMAD UR16, UR14, UR22, URZ ;  /* 0x000000160e1072a4 */ /* 0x000fe2000f8e023f */
[----:B------:R-:W-:Y:S02]  /*ea30*/  PLOP3.LUT P3, PT, PT, PT, UP2, 0x80, 0x0 ;  /* 0x000000000000781c */ /* 0x000fe40003f6f028 */
[----:B------:R-:W-:Y:S04]  /*ea40*/  SHFL.IDX PT, R4, R9, RZ, 0x1c1f ;  /* 0x001c1fff09047589 */ /* 0x000fe800000e0000 */
[----:B------:R-:W0:Y:S04]  /*ea50*/  SHFL.IDX PT, R5, R10, RZ, 0x1c1f ;  /* 0x001c1fff0a057589 */ /* 0x000e2800000e0000 */
[----:B------:R-:W-:Y:S04]  /*ea60*/  SHFL.IDX PT, R6, R9, 0x1, 0x1c1f ;  /* 0x003c1f0009067f89 */ /* 0x000fe800000e0000 */
[----:B------:R-:W1:Y:S01]  /*ea70*/  SHFL.IDX PT, R7, R10, 0x1, 0x1c1f ;  /* 0x003c1f000a077f89 */ /* 0x000e6200000e0000 */
[----:B--2---:R-:W-:Y:S01]  /*ea80*/  VIADD R11, R11, UR60 ;  /* 0x0000003c0b0b7c36 */ /* 0x004fe20008000000 */
        /* <DEDUP_REMOVED lines=9> */
[----:B------:R-:W2:Y:S01]  /*eb20*/  LDL R22, [R1+0xc] ;  /* 0x00000c0001167983 */ /* 0x000ea20000100800 */
[----:B0-----:R-:W-:Y:S01]  /*eb30*/  IMAD.SHL.U32 R0, R201, 0x8, RZ ;  /* 0x00000008c9007824 */ /* 0x001fe200078e00ff */
[----:B------:R-:W-:Y:S01]  /*eb40*/  ULDC.64 UR14, c[0x0][0xaa0] ;  /* 0x0002a800000e7ab9 */ /* 0x000fe20000000a00 */
[----:B------:R-:W-:Y:S01]  /*eb50*/  IMAD.MOV.U32 R3, RZ, RZ, 0x2 ;  /* 0x00000002ff037424 */ /* 0x000fe200078e00ff */
[----:B------:R-:W-:Y:S01]  /*eb60*/  R2UR UR18, R205 ;  /* 0x00000000cd1272ca */ /* 0x000fe200000e0000 */
[----:B------:R-:W-:-:S04]  /*eb70*/  UIMAD UR12, UR17, UR14, URZ ;  /* 0x0000000e110c72a4 */ /* 0x000fc8000f8e023f */
[----:B------:R-:W-:Y:S02]  /*eb80*/  UIMAD UR12, UR4, UR15, UR12 ;  /* 0x0000000f040c72a4 */ /* 0x000fe4000f8e020c */
[----:B------:R-:W-:-:S04]  /*eb90*/  UIADD3 UR8, UR8, 0x30820, URZ ;  /* 0x0003082008087890 */ /* 0x000fc8000fffe03f */
[----:B------:R-:W-:Y:S01]  /*eba0*/  UPRMT UR8, URZ, 0x654, UR8 ;  /* 0x000006543f087896 */ /* 0x000fe20008000008 */
[C---:B------:R-:W-:Y:S02]  /*ebb0*/  VIADD R82, R0.reuse, 0x40 ;  /* 0x0000004000527836 */ /* 0x040fe40000000000 */
[C---:B------:R-:W-:Y:S02]  /*ebc0*/  VIADD R84, R0.reuse, 0x80 ;  /* 0x0000008000547836 */ /* 0x040fe40000000000 */
[----:B------:R-:W-:Y:S01]  /*ebd0*/  VIADD R86, R0, 0xc0 ;  /* 0x000000c000567836 */ /* 0x000fe20000000000 */
[----:B------:R-:W-:Y:S01]  /*ebe0*/  BSSY B1, `(.L_x_1310) ;  /* 0x00000ac000017945 */ /* 0x000fe20003800000 */
[----:B------:R-:W-:Y:S02]  /*ebf0*/  SHF.R.S32.HI R87, RZ, 0x1f, R0 ;  /* 0x0000001fff577819 */ /* 0x000fe40000011400 */
[----:B------:R-:W-:Y:S02]  /*ec00*/  SHF.R.S32.HI R81, RZ, 0x1f, R82 ;  /* 0x0000001fff517819 */ /* 0x000fe40000011452 */
[----:B------:R-:W-:-:S02]  /*ec10*/  SHF.R.S32.HI R83, RZ, 0x1f, R84 ;  /* 0x0000001fff537819 */ /* 0x000fc40000011454 */
[----:B------:R-:W-:Y:S01]  /*ec20*/  SHF.R.S32.HI R85, RZ, 0x1f, R86 ;  /* 0x0000001fff557819 */ /* 0x000fe20000011456 */
[----:B--2---:R-:W-:-:S04]  /*ec30*/  IMAD R2, R22, 0x40, R0 ;  /* 0x0000004016027824 */ /* 0x004fc800078e0200 */
[----:B------:R-:W-:-:S03]  /*ec40*/  IMAD.WIDE R2, R2, R3, UR10 ;  /* 0x0000000a02027e25 */ /* 0x000fc6000f8e0203 */
[C---:B------:R-:W-:Y:S02]  /*ec50*/  IADD3 R25, P2, R2.reuse, 0x3000, RZ ;  /* 0x0000300002197810 */ /* 0x040fe40007f5e0ff */
[C---:B------:R-:W-:Y:S02]  /*ec60*/  IADD3 R9, P4, R2.reuse, 0x1000, RZ ;  /* 0x0000100002097810 */ /* 0x040fe40007f9e0ff */
[----:B------:R-:W-:Y:S02]  /*ec70*/  LOP3.LUT R24, R25, 0x380, RZ, 0xc0, !PT ;  /* 0x0000038019187812 */ /* 0x000fe400078ec0ff */
[----:B------:R-:W-:Y:S02]  /*ec80*/  IADD3 R13, P3, R2, 0x2000, RZ ;  /* 0x00002000020d7810 */ /* 0x000fe40007f7e0ff */
[----:B------:R-:W-:Y:S02]  /*ec90*/  SHF.R.U64 R24, R24, 0x3, RZ ;  /* 0x0000000318187819 */ /* 0x000fe400000012ff */
[----:B------:R-:W-:-:S02]  /*eca0*/  LOP3.LUT R8, R9, 0x380, RZ, 0xc0, !PT ;  /* 0x0000038009087812 */ /* 0x000fc400078ec0ff */
[----:B------:R-:W-:Y:S02]  /*ecb0*/  LOP3.LUT R12, R13, 0x380, RZ, 0xc0, !PT ;  /* 0x000003800d0c7812 */ /* 0x000fe400078ec0ff */
[----:B------:R-:W-:Y:S01]  /*ecc0*/  LOP3.LUT R24, R24, R25, RZ, 0x3c, !PT ;  /* 0x0000001918187212 */ /* 0x000fe200078e3cff */
[--C-:B------:R-:W-:Y:S01]  /*ecd0*/  IMAD.X R25, RZ, RZ, R3.reuse, P2 ;  /* 0x000000ffff197224 */ /* 0x100fe200010e0603 */
[----:B------:R-:W-:Y:S02]  /*ece0*/  IADD3 R49, P2, R2, 0x9000, RZ ;  /* 0x0000900002317810 */ /* 0x000fe40007f5e0ff */
[----:B------:R-:W-:Y:S02]  /*ecf0*/  SHF.R.U64 R8, R8, 0x3, RZ ;  /* 0x0000000308087819 */ /* 0x000fe400000012ff */
[----:B------:R-:W-:Y:S01]  /*ed00*/  SHF.R.U64 R12, R12, 0x3, RZ ;  /* 0x000000030c0c7819 */ /* 0x000fe200000012ff */
[----:B------:R-:W-:Y:S01]  /*ed10*/  UIMAD.WIDE.U32 UR10, UR4, UR14, URZ ;  /* 0x0000000e040a72a5 */ /* 0x000fe2000f8e003f */
[----:B------:R-:W-:Y:S01]  /*ed20*/  LOP3.LUT R48, R49, 0x380, RZ, 0xc0, !PT ;  /* 0x0000038031307812 */ /* 0x000fe200078ec0ff */
[----:B------:R-:W5:Y:S01]  /*ed30*/  LD.E.128 R24, desc[UR36][R24.64] ;  /* 0x0000002418187980 */ /* 0x000f62000c101d00 */
[----:B------:R-:W-:Y:S01]  /*ed40*/  LOP3.LUT R8, R8, R9, RZ, 0x3c, !PT ;  /* 0x0000000908087212 */ /* 0x000fe200078e3cff */
[--C-:B------:R-:W-:Y:S01]  /*ed50*/  IMAD.X R9, RZ, RZ, R3.reuse, P4 ;  /* 0x000000ffff097224 */ /* 0x100fe200020e0603 */
[----:B------:R-:W-:Y:S01]  /*ed60*/  LOP3.LUT R12, R12, R13, RZ, 0x3c, !PT ;  /* 0x0000000d0c0c7212 */ /* 0x000fe200078e3cff */
[----:B------:R-:W-:Y:S01]  /*ed70*/  IMAD.X R13, RZ, RZ, R3, P3 ;  /* 0x000000ffff0d7224 */ /* 0x000fe200018e0603 */
[----:B------:R-:W-:-:S02]  /*ed80*/  IADD3 R29, P0, R2, 0x4000, RZ ;  /* 0x00004000021d7810 */ /* 0x000fc40007f1e0ff */
[C---:B------:R-:W-:Y:S02]  /*ed90*/  IADD3 R33, P6, R2.reuse, 0x5000, RZ ;  /* 0x0000500002217810 */ /* 0x040fe40007fde0ff */
[C---:B------:R-:W-:Y:S02]  /*eda0*/  IADD3 R37, P5, R2.reuse, 0x6000, RZ ;  /* 0x0000600002257810 */ /* 0x040fe40007fbe0ff */
[C---:B------:R-:W-:Y:S01]  /*edb0*/  LOP3.LUT R7, R2.reuse, 0x380, RZ, 0xc0, !PT ;  /* 0x0000038002077812 */ /* 0x040fe200078ec0ff */
[----:B------:R-:W-:Y:S01]  /*edc0*/  UIADD3 UR11, UR11, UR12, URZ ;  /* 0x0000000c0b0b7290 */ /* 0x000fe2000fffe03f */
[C---:B------:R-:W-:Y:S01]  /*edd0*/  IADD3 R41, P4, R2.reuse, 0x7000, RZ ;  /* 0x0000700002297810 */ /* 0x040fe20007f9e0ff */
[----:B------:R-:W-:Y:S01]  /*ede0*/  USHF.R.S32.HI UR4, URZ, 0x1f, UR9 ;  /* 0x0000001f3f047899 */ /* 0x000fe20008011409 */
[----:B------:R-:W-:Y:S01]  /*edf0*/  IADD3 R45, P3, R2, 0x8000, RZ ;  /* 0x00008000022d7810 */ /* 0x000fe20007f7e0ff */
[----:B------:R-:W-:Y:S01]  /*ee00*/  ULDC.64 UR12, c[0x0][0xae8] ;  /* 0x0002ba00000c7ab9 */ /* 0x000fe20000000a00 */
[----:B------:R-:W-:Y:S01]  /*ee10*/  SHF.R.U64 R48, R48, 0x3, RZ ;  /* 0x0000000330307819 */ /* 0x000fe200000012ff */
[----:B------:R-:W-:Y:S01]  /*ee20*/  @UP1 ULDC UR14, c[0x0][0xbec] ;  /* 0x0002fb00000e1ab9 */ /* 0x000fe20000000800 */
[----:B------:R-:W-:Y:S01]  /*ee30*/  LOP3.LUT R28, R29, 0x380, RZ, 0xc0, !PT ;  /* 0x000003801d1c7812 */ /* 0x000fe200078ec0ff */
[----:B------:R-:W5:Y:S01]  /*ee40*/  LD.E.128 R8, desc[UR36][R8.64] ;  /* 0x0000002408087980 */ /* 0x000f62000c101d00 */
[----:B------:R-:W-:-:S02]  /*ee50*/  LOP3.LUT R32, R33, 0x380, RZ, 0xc0, !PT ;  /* 0x0000038021207812 */ /* 0x000fc400078ec0ff */
[----:B------:R-:W-:Y:S01]  /*ee60*/  LOP3.LUT R36, R37, 0x380, RZ, 0xc0, !PT ;  /* 0x0000038025247812 */ /* 0x000fe200078ec0ff */
[----:B------:R-:W5:Y:S01]  /*ee70*/  LD.E.128 R12, desc[UR36][R12.64] ;  /* 0x000000240c0c7980 */ /* 0x000f62000c101d00 */
[----:B------:R-:W-:Y:S02]  /*ee80*/  LOP3.LUT R40, R41, 0x380, RZ, 0xc0, !PT ;  /* 0x0000038029287812 */ /* 0x000fe400078ec0ff */
[----:B------:R-:W-:Y:S02]  /*ee90*/  LOP3.LUT R44, R45, 0x380, RZ, 0xc0, !PT ;  /* 0x000003802d2c7812 */ /* 0x000fe400078ec0ff */
[----:B------:R-:W-:Y:S01]  /*eea0*/  LOP3.LUT R48, R48, R49, RZ, 0x3c, !PT ;  /* 0x0000003130307212 */ /* 0x000fe200078e3cff */
[----:B------:R-:W-:Y:S01]  /*eeb0*/  IMAD.X R49, RZ, RZ, R3, P2 ;  /* 0x000000ffff317224 */ /* 0x000fe200010e0603 */
[----:B------:R-:W-:Y:S02]  /*eec0*/  IADD3 R5, P2, R2, 0xf000, RZ ;  /* 0x0000f00002057810 */ /* 0x000fe40007f5e0ff */
[----:B------:R-:W-:-:S02]  /*eed0*/  SHF.R.U64 R28, R28, 0x3, RZ ;  /* 0x000000031c1c7819 */ /* 0x000fc400000012ff */
[----:B------:R-:W-:Y:S02]  /*eee0*/  SHF.R.U64 R32, R32, 0x3, RZ ;  /* 0x0000000320207819 */ /* 0x000fe400000012ff */
[----:B------:R-:W-:Y:S01]  /*eef0*/  SHF.R.U64 R7, R7, 0x3, RZ ;  /* 0x0000000307077819 */ /* 0x000fe200000012ff */
[----:B------:R-:W-:Y:S01]  /*ef00*/  UIMAD.WIDE.U32 UR10, UR18, UR12, UR10 ;  /* 0x0000000c120a72a5 */ /* 0x000fe2000f8e000a */
[----:B------:R-:W-:Y:S01]  /*ef10*/  SHF.R.U64 R36, R36, 0x3, RZ ;  /* 0x0000000324247819 */ /* 0x000fe200000012ff */
[----:B------:R-:W-:Y:S01]  /*ef20*/  IMAD.X R73, RZ, RZ, R3, P2 ;  /* 0x000000ffff497224 */ /* 0x000fe200010e0603 */
[----:B------:R-:W-:Y:S01]  /*ef30*/  SHF.R.U64 R40, R40, 0x3, RZ ;  /* 0x0000000328287819 */ /* 0x000fe200000012ff */
[----:B------:R-:W5:Y:S01]  /*ef40*/  LD.E.128 R48, desc[UR36][R48.64] ;  /* 0x0000002430307980 */ /* 0x000f62000c101d00 */
[----:B------:R-:W-:Y:S02]  /*ef50*/  SHF.R.U64 R44, R44, 0x3, RZ ;  /* 0x000000032c2c7819 */ /* 0x000fe400000012ff */
[----:B------:R-:W-:-:S02]  /*ef60*/  LOP3.LUT R4, R5, 0x380, RZ, 0xc0, !PT ;  /* 0x0000038005047812 */ /* 0x000fc400078ec0ff */
        /* <DEDUP_REMOVED lines=10> */
[C---:B------:R-:W-:Y:S01]  /*f010*/  IADD3 R53, P0, R2.reuse, 0xa000, RZ ;  /* 0x0000a00002357810 */ /* 0x040fe20007f1e0ff */
[----:B------:R-:W-:Y:S01]  /*f020*/  UIMAD UR11, UR18, UR13, UR11 ;  /* 0x0000000d120b72a4 */ /* 0x000fe2000f8e020b */
[C---:B------:R-:W-:Y:S01]  /*f030*/  IADD3 R57, P6, R2.reuse, 0xb000, RZ ;  /* 0x0000b00002397810 */ /* 0x040fe20007fde0ff */
[----:B------:R-:W5:Y:S01]  /*f040*/  LD.E.128 R28, desc[UR36][R28.64] ;  /* 0x000000241c1c7980 */ /* 0x000f62000c101d00 */
[C---:B------:R-:W-:Y:S01]  /*f050*/  IADD3 R61, P5, R2.reuse, 0xc000, RZ ;  /* 0x0000c000023d7810 */ /* 0x040fe20007fbe0ff */
[----:B------:R-:W-:Y:S01]  /*f060*/  ULDC.64 UR12, c[0x0][0xaf0] ;  /* 0x0002bc00000c7ab9 */ /* 0x000fe20000000a00 */
[C---:B------:R-:W-:Y:S01]  /*f070*/  IADD3 R65, P4, R2.reuse, 0xd000, RZ ;  /* 0x0000d00002417810 */ /* 0x040fe20007f9e0ff */
[----:B------:R-:W5:Y:S01]  /*f080*/  LD.E.128 R32, desc[UR36][R32.64] ;  /* 0x0000002420207980 */ /* 0x000f62000c101d00 */
[----:B------:R-:W-:-:S02]  /*f090*/  IADD3 R69, P3, R2, 0xe000, RZ ;  /* 0x0000e00002457810 */ /* 0x000fc40007f7e0ff */
[----:B------:R-:W-:Y:S01]  /*f0a0*/  SHF.R.U64 R4, R4, 0x3, RZ ;  /* 0x0000000304047819 */ /* 0x000fe200000012ff */
[----:B------:R-:W5:Y:S01]  /*f0b0*/  LD.E.128 R36, desc[UR36][R36.64] ;  /* 0x0000002424247980 */ /* 0x000f62000c101d00 */
[----:B------:R-:W-:Y:S02]  /*f0c0*/  LOP3.LUT R2, R7, R2, RZ, 0x3c, !PT ;  /* 0x0000000207027212 */ /* 0x000fe400078e3cff */
[----:B------:R-:W-:Y:S01]  /*f0d0*/  LOP3.LUT R72, R4, R5, RZ, 0x3c, !PT ;  /* 0x0000000504487212 */ /* 0x000fe200078e3cff */
[----:B------:R-:W-:Y:S01]  /*f0e0*/  UIMAD UR4, UR4, UR12, URZ ;  /* 0x0000000c040472a4 */ /* 0x000fe2000f8e023f */
[----:B------:R-:W-:Y:S01]  /*f0f0*/  LOP3.LUT R52, R53, 0x380, RZ, 0xc0, !PT ;  /* 0x0000038035347812 */ /* 0x000fe200078ec0ff */
[----:B------:R0:W5:Y:S01]  /*f100*/  LD.E.128 R4, desc[UR36][R2.64] ;  /* 0x0000002402047980 */ /* 0x000162000c101d00 */
[----:B------:R-:W-:Y:S01]  /*f110*/  UIMAD.WIDE.U32 UR10, UR9, UR12, UR10 ;  /* 0x0000000c090a72a5 */ /* 0x000fe2000f8e000a */
[----:B------:R-:W-:Y:S01]  /*f120*/  LOP3.LUT R56, R57, 0x380, RZ, 0xc0, !PT ;  /* 0x0000038039387812 */ /* 0x000fe200078ec0ff */
[----:B------:R-:W-:Y:S01]  /*f130*/  UIMAD UR4, UR9, UR13, UR4 ;  /* 0x0000000d090472a4 */ /* 0x000fe2000f8e0204 */
[----:B------:R-:W-:Y:S01]  /*f140*/  LOP3.LUT R60, R61, 0x380, RZ, 0xc0, !PT ;  /* 0x000003803d3c7812 */ /* 0x000fe200078ec0ff */
[----:B------:R-:W5:Y:S01]  /*f150*/  LD.E.128 R40, desc[UR36][R40.64] ;  /* 0x0000002428287980 */ /* 0x000f62000c101d00 */
[----:B------:R-:W-:Y:S01]  /*f160*/  @UP1 ULDC UR9, c[0x0][0xbf0] ;  /* 0x0002fc0000091ab9 */ /* 0x000fe20000000800 */
[----:B------:R-:W-:-:S02]  /*f170*/  LOP3.LUT R64, R65, 0x380, RZ, 0xc0, !PT ;  /* 0x0000038041407812 */ /* 0x000fc400078ec0ff */
[----:B------:R-:W-:Y:S01]  /*f180*/  LOP3.LUT R68, R69, 0x380, RZ, 0xc0, !PT ;  /* 0x0000038045447812 */ /* 0x000fe200078ec0ff */
[----:B0-----:R-:W-:Y:S01]  /*f190*/  IMAD R2, R201, 0x20, R22 ;  /* 0x00000020c9027824 */ /* 0x001fe200078e0216 */
[----:B------:R-:W-:Y:S01]  /*f1a0*/  SHF.R.U64 R52, R52, 0x3, RZ ;  /* 0x0000000334347819 */ /* 0x000fe200000012ff */
[----:B------:R-:W-:Y:S01]  /*f1b0*/  UIADD3 UR4, UR11, UR4, URZ ;  /* 0x000000040b047290 */ /* 0x000fe2000fffe03f */
[----:B------:R-:W-:Y:S01]  /*f1c0*/  SHF.R.U64 R56, R56, 0x3, RZ ;  /* 0x0000000338387819 */ /* 0x000fe200000012ff */
[----:B------:R-:W-:Y:S01]  /*f1d0*/  VIADD R20, R2, UR60 ;  /* 0x0000003c02147c36 */ /* 0x000fe20008000000 */
[----:B------:R-:W-:Y:S01]  /*f1e0*/  SHF.R.U64 R60, R60, 0x3, RZ ;  /* 0x000000033c3c7819 */ /* 0x000fe200000012ff */
[----:B------:R-:W-:Y:S01]  /*f1f0*/  ULDC.64 UR12, c[0x0][0xae0] ;  /* 0x0002b800000c7ab9 */ /* 0x000fe20000000a00 */
[----:B------:R-:W-:Y:S01]  /*f200*/  SHF.R.U64 R64, R64, 0x3, RZ ;  /* 0x0000000340407819 */ /* 0x000fe200000012ff */
[----:B------:R-:W-:Y:S01]  /*f210*/  @P1 IMAD.HI.U32 R2, R20, UR14, RZ ;  /* 0x0000000e14021c27 */ /* 0x000fe2000f8e00ff */
[----:B------:R-:W-:Y:S01]  /*f220*/  SHF.R.U64 R68, R68, 0x3, RZ ;  /* 0x0000000344447819 */ /* 0x000fe200000012ff */
[----:B------:R-:W5:Y:S01]  /*f230*/  LD.E.128 R44, desc[UR36][R44.64] ;  /* 0x000000242c2c7980 */ /* 0x000f62000c101d00 */
[----:B------:R-:W-:Y:S01]  /*f240*/  LOP3.LUT R52, R52, R53, RZ, 0x3c, !PT ;  /* 0x0000003534347212 */ /* 0x000fe200078e3cff */
[----:B------:R-:W-:Y:S01]  /*f250*/  IMAD.MOV.U32 R19, RZ, RZ, R20 ;  /* 0x000000ffff137224 */ /* 0x000fe200078e0014 */
[----:B------:R-:W-:Y:S01]  /*f260*/  @P1 SHF.R.U32.HI R19, RZ, UR9, R2 ;  /* 0x00000009ff131c19 */ /* 0x000fe20008011602 */
[--C-:B------:R-:W-:Y:S01]  /*f270*/  IMAD.X R53, RZ, RZ, R3.reuse, P0 ;  /* 0x000000ffff357224 */ /* 0x100fe200000e0603 */
[----:B------:R-:W-:Y:S01]  /*f280*/  LOP3.LUT R56, R56, R57, RZ, 0x3c, !PT ;  /* 0x0000003938387212 */ /* 0x000fe200078e3cff */
[----:B------:R-:W-:Y:S01]  /*f290*/  IMAD.X R57, RZ, RZ, R3, P6 ;  /* 0x000000ffff397224 */ /* 0x000fe200030e0603 */
[--C-:B------:R-:W-:Y:S01]  /*f2a0*/  SHF.R.S32.HI R18, RZ, 0x1f, R19.reuse ;  /* 0x0000001fff127819 */ /* 0x100fe20000011413 */
[----:B------:R-:W-:Y:S01]  /*f2b0*/  IMAD.MOV R21, RZ, RZ, -R19 ;  /* 0x000000ffff157224 */ /* 0x000fe200078e0a13 */
[----:B------:R-:W-:Y:S01]  /*f2c0*/  LOP3.LUT R60, R60, R61, RZ, 0x3c, !PT ;  /* 0x0000003d3c3c7212 */ /* 0x000fe200078e3cff */
[--C-:B------:R-:W-:Y:S01]  /*f2d0*/  IMAD.X R61, RZ, RZ, R3.reuse, P5 ;  /* 0x000000ffff3d7224 */ /* 0x100fe200028e0603 */
[----:B------:R-:W-:Y:S01]  /*f2e0*/  LOP3.LUT R64, R64, R65, RZ, 0x3c, !PT ;  /* 0x0000004140407212 */ /* 0x000fe200078e3cff */
[--C-:B------:R-:W-:Y:S01]  /*f2f0*/  IMAD.X R65, RZ, RZ, R3.reuse, P4 ;  /* 0x000000ffff417224 */ /* 0x100fe200020e0603 */
[----:B------:R-:W-:Y:S01]  /*f300*/  LOP3.LUT R68, R68, R69, RZ, 0x3c, !PT ;  /* 0x0000004544447212 */ /* 0x000fe200078e3cff */
[----:B------:R-:W-:Y:S01]  /*f310*/  IMAD.X R69, RZ, RZ, R3, P3 ;  /* 0x000000ffff457224 */ /* 0x000fe200018e0603 */
[----:B------:R-:W5:Y:S01]  /*f320*/  LD.E.128 R52, desc[UR36][R52.64] ;  /* 0x0000002434347980 */ /* 0x000f62000c101d00 */
[----:B------:R-:W-:-:S02]  /*f330*/  IMAD R18, R18, UR12, RZ ;  /* 0x0000000c12127c24 */ /* 0x000fc4000f8e02ff */
[----:B------:R-:W-:Y:S01]  /*f340*/  IMAD R21, R21, UR22, R20 ;  /* 0x0000001615157c24 */ /* 0x000fe2000f8e0214 */
[----:B------:R-:W5:Y:S01]  /*f350*/  LD.E.128 R56, desc[UR36][R56.64] ;  /* 0x0000002438387980 */ /* 0x000f62000c101d00 */
[----:B------:R-:W-:Y:S02]  /*f360*/  IMAD.U32 R3, RZ, RZ, UR11 ;  /* 0x0000000bff037e24 */ /* 0x000fe4000f8e00ff */
[----:B------:R-:W-:Y:S01]  /*f370*/  IMAD.U32 R2, RZ, RZ, UR10 ;  /* 0x0000000aff027e24 */ /* 0x000fe2000f8e00ff */
[----:B------:R-:W-:Y:S01]  /*f380*/  ULDC.64 UR10, c[0x0][0xad8] ;  /* 0x0002b600000a7ab9 */ /* 0x000fe20000000a00 */
[----:B------:R-:W-:Y:S01]  /*f390*/  IMAD.U32 R3, RZ, RZ, UR4 ;  /* 0x00000004ff037e24 */ /* 0x000fe2000f8e00ff */
[----:B------:R-:W5:Y:S01]  /*f3a0*/  LD.E.128 R60, desc[UR36][R60.64] ;  /* 0x000000243c3c7980 */ /* 0x000f62000c101d00 */
[C---:B------:R-:W-:Y:S01]  /*f3b0*/  IMAD R77, R19.reuse, UR13, R18 ;  /* 0x0000000d134d7c24 */ /* 0x040fe2000f8e0212 */
[----:B------:R-:W-:Y:S01]  /*f3c0*/  SHF.R.S32.HI R18, RZ, 0x1f, R21 ;  /* 0x0000001fff127819 */ /* 0x000fe20000011415 */
[----:B------:R-:W-:Y:S01]  /*f3d0*/  IMAD.WIDE.U32 R2, R19, UR12, R2 ;  /* 0x0000000c13027c25 */ /* 0x000fe2000f8e0002 */
[----:B------:R-:W5:Y:S03]  /*f3e0*/  LD.E.128 R64, desc[UR36][R64.64] ;  /* 0x0000002440407980 */ /* 0x000f66000c101d00 */
[----:B------:R-:W-:Y:S01]  /*f3f0*/  IMAD.IADD R3, R3, 0x1, R77 ;  /* 0x0000000103037824 */ /* 0x000fe200078e024d */
[----:B------:R-:W5:Y:S01]  /*f400*/  LD.E.128 R68, desc[UR36][R68.64] ;  /* 0x0000002444447980 */ /* 0x000f62000c101d00 */
[----:B------:R-:W-:-:S03]  /*f410*/  IMAD R18, R18, UR10, RZ ;  /* 0x0000000a12127c24 */ /* 0x000fc6000f8e02ff */
[----:B------:R-:W5:Y:S01]  /*f420*/  LD.E.128 R72, desc[UR36][R72.64] ;  /* 0x0000002448487980 */ /* 0x000f62000c101d00 */
[C---:B------:R-:W-:Y:S01]  /*f430*/  IMAD R19, R21.reuse, UR11, R18 ;  /* 0x0000000b15137c24 */ /* 0x040fe2000f8e0212 */
[----:B------:R-:W-:Y:S01]  /*f440*/  @!PT LDS RZ, [RZ] ;  /* 0x00000000fffff984 */ /* 0x000fe20000000800 */
[----:B------:R-:W-:Y:S01]  /*f450*/  @!PT LDS RZ, [RZ] ;  /* 0x00000000fffff984 */ /* 0x000fe20000000800 */
[----:B------:R-:W-:Y:S01]  /*f460*/  @!PT LDS RZ, [RZ] ;  /* 0x00000000fffff984 */ /* 0x000fe20000000800 */
[----:B------:R-:W-:Y:S01]  /*f470*/  @!PT LDS RZ, [RZ] ;  /* 0x00000000fffff984 */ /* 0x000fe20000000800 */
[----:B------:R0:W-:Y:S06]  /*f480*/  MEMBAR.ALL.CTA ;  /* 0x0000000000007992 */ /* 0x0001ec0000008000 */
[----:B0-----:R-:W0:Y:S01]  /*f490*/  FENCE.VIEW.ASYNC.S ;  /* 0x00000000000073c6 */ /* 0x001e220000000000 */
[----:B------:R-:W-:Y:S01]  /*f4a0*/  IMAD.WIDE.U32 R2, R21, UR10, R2 ;  /* 0x0000000a15027c25 */ /* 0x000fe2000f8e0002 */
[----:B------:R-:W-:-:S03]  /*f4b0*/  ULDC.64 UR10, c[0x0][0xa80] ;  /* 0x0002a000000a7ab9 */ /* 0x000fc60000000a00 */
[----:B------:R-:W-:Y:S01]  /*f4c0*/  VIADD R80, R22, UR60 ;  /* 0x0000003c16507c36 */ /* 0x000fe20008000000 */
[----:B------:R-:W-:Y:S01]  /*f4d0*/  LEA R22, P2, R2, UR10, 0x1 ;  /* 0x0000000a02167c11 */ /* 0x000fe2000f8408ff */
[----:B------:R-:W-:-:S05]  /*f4e0*/  IMAD.IADD R3, R3, 0x1, R19 ;  /* 0x0000000103037824 */ /* 0x000fca00078e0213 */
[----:B------:R-:W-:Y:S02]  /*f4f0*/  LEA.HI.X R78, R2, UR11, R3, 0x1, P2 ;  /* 0x0000000b024e7c11 */ /* 0x000fe400090f0c03 */
[C---:B------:R-:W-:Y:S01]  /*f500*/  ISETP.GE.AND P2, PT, R80.reuse, UR16, PT ;  /* 0x0000001050007c0c */ /* 0x040fe2000bf46270 */
[C---:B------:R-:W-:Y:S02]  /*f510*/  VIADD R18, R80.reuse, 0x20 ;  /* 0x0000002050127836 */ /* 0x040fe40000000000 */
[----:B------:R-:W-:Y:S01]  /*f520*/  VIADD R20, R80, 0x40 ;  /* 0x0000004050147836 */ /* 0x000fe20000000000 */
[----:B0-----:R0:W1:Y:S04]  /*f530*/  SHFL.IDX PT, R79, R22, RZ, 0x181f ;  /* 0x00181fff164f7589 */ /* 0x00106800000e0000 */
[----:B------:R0:W2:Y:S01]  /*f540*/  SHFL.IDX PT, R77, R78, RZ, 0x181f ;  /* 0x00181fff4e4d7589 */ /* 0x0000a200000e0000 */
[----:B------:R-:W-:Y:S01]  /*f550*/  SYNCS.ARRIVE.TRANS64.RED.A1T0 RZ, [UR8], RZ ;  /* 0x000000ffffff79a7 */ /* 0x000fe20008100408 */
[----:B------:R-:W-:-:S02]  /*f560*/  ISETP.GE.AND P1, PT, R18, UR16, PT ;  /* 0x0000001012007c0c */ /* 0x000fc4000bf26270 */
[----:B------:R-:W-:Y:S01]  /*f570*/  ISETP.GE.AND P0, PT, R20, UR16, PT ;  /* 0x0000001014007c0c */ /* 0x000fe2000bf06270 */
[----:B------:R-:W-:-:S12]  /*f580*/  @P2 BRA `(.L_x_1311) ;  /* 0x0000000000442947 */ /* 0x000fd80003800000 */
        /* <DEDUP_REMOVED lines=17> */
.L_x_1311:
[----:B------:R-:W-:Y:S05]  /*f6a0*/  BSYNC B1 ;  /* 0x0000000000017941 */ /* 0x000fea0003800000 */
.L_x_1310:
[----:B---3--:R3:W4:Y:S01]  /*f6b0*/  SHFL.IDX PT, R19, R78, 0x1, 0x181f ;  /* 0x00381f004e137f89 */ /* 0x00872200000e0000 */
[----:B------:R-:W-:Y:S03]  /*f6c0*/  BSSY B1, `(.L_x_1312) ;  /* 0x0000014000017945 */ /* 0x000fe60003800000 */
[----:B-----5:R3:W0:Y:S01]  /*f6d0*/  SHFL.IDX PT, R7, R22, 0x1, 0x181f ;  /* 0x00381f0016077f89 */ /* 0x02062200000e0000 */
[----:B------:R-:W-:Y:S05]  /*f6e0*/  @P1 BRA `(.L_x_1313) ;  /* 0x0000000000441947 */ /* 0x000fea0003800000 */
[----:B------:R-:W-:Y:S02]  /*f6f0*/  ULDC UR4, c[0x0][0xac8] ;  /* 0x0002b20000047ab9 */ /* 0x000fe40000000800 */
        /* <DEDUP_REMOVED lines=16> */
.L_x_1313:
[----:B------:R-:W-:Y:S05]  /*f800*/  BSYNC B1 ;  /* 0x0000000000017941 */ /* 0x000fea0003800000 */
.L_x_1312:
[----:B0-----:R0:W0:Y:S01]  /*f810*/  SHFL.IDX PT, R9, R78, 0x2, 0x181f ;  /* 0x00581f004e097f89 */ /* 0x00102200000e0000 */
        /* <DEDUP_REMOVED lines=20> */
.L_x_1315:
[----:B------:R-:W-:Y:S05]  /*f960*/  BSYNC B1 ;  /* 0x0000000000017941 */ /* 0x000fea0003800000 */
.L_x_1314:
[----:B0-----:R-:W-:Y:S01]  /*f970*/  VIADD R2, R80, 0x60 ;  /* 0x0000006050027836 */ /* 0x001fe20000000000 */
[----:B------:R0:W0:Y:S04]  /*f980*/  SHFL.IDX PT, R9, R78, 0x3, 0x181f ;  /* 0x00781f004e097f89 */ /* 0x00002800000e0000 */
[----:B------:R-:W-:Y:S01]  /*f990*/  ISETP.GE.AND P0, PT, R2, UR16, PT ;  /* 0x0000001002007c0c */ /* 0x000fe2000bf06270 */
[----:B------:R0:W0:-:S12]  /*f9a0*/  SHFL.IDX PT, R11, R22, 0x3, 0x181f ;  /* 0x00781f00160b7f89 */ /* 0x00001800000e0000 */
[----:B------:R-:W-:Y:S05]  /*f9b0*/  @P0 BRA `(.L_x_1316) ;  /* 0x0000002400f80947 */ /* 0x000fea0003800000 */
[----:B------:R-:W-:Y:S02]  /*f9c0*/  ULDC UR4, c[0x0][0xac8] ;  /* 0x0002b20000047ab9 */ /* 0x000fe40000000800 */
[----:B------:R-:W-:Y:S02]  /*f9d0*/  ISETP.GE.AND P3, PT, R0, UR4, PT ;  /* 0x0000000400007c0c */ /* 0x000fe4000bf66270 */
[----:B------:R-:W-:Y:S02]  /*f9e0*/  ISETP.GE.AND P4, PT, R82, UR4, PT ;  /* 0x0000000452007c0c */ /* 0x000fe4000bf86270 */
[----:B------:R-:W-:-:S09]  /*f9f0*/  ISETP.GE.AND P5, PT, R84, UR4, PT ;  /* 0x0000000454007c0c */ /* 0x000fd2000bfa6270 */
[-C--:B0-----:R-:W-:Y:S02]  /*fa00*/  @!P3 LEA R2, P0, R0, R11.reuse, 0x1 ;  /* 0x0000000b0002b211 */ /* 0x081fe400078008ff */
[-C--:B------:R-:W-:Y:S02]  /*fa10*/  @!P4 LEA R4, P1, R82, R11.reuse, 0x1 ;  /* 0x0000000b5204c211 */ /* 0x080fe400078208ff */
[----:B------:R-:W-:Y:S02]  /*fa20*/  @!P5 LEA R6, P2, R84, R11, 0x1 ;  /* 0x0000000b5406d211 */ /* 0x000fe400078408ff */
[-C--:B------:R-:W-:Y:S02]  /*fa30*/  @!P3 LEA.HI.X R3, R0, R9.reuse, R87, 0x1, P0 ;  /* 0x000000090003b211 */ /* 0x080fe400000f0c57 */
[-C--:B------:R-:W-:Y:S02]  /*fa40*/  @!P4 LEA.HI.X R5, R82, R9.reuse, R81, 0x1, P1 ;  /* 0x000000095205c211 */ /* 0x080fe400008f0c51 */
[----:B------:R-:W-:Y:S01]  /*fa50*/  @!P5 LEA.HI.X R7, R84, R9, R83, 0x1, P2 ;  /* 0x000000095407d211 */ /* 0x000fe200010f0c53 */
        /* <DEDUP_REMOVED lines=9> */
.L_x_1309:
        /* <DEDUP_REMOVED lines=11> */
[----:B------:R-:W-:Y:S01]  /*fba0*/  VIADD R178, R17, 0x8 ;  /* 0x0000000811b27836 */ /* 0x000fe20000000000 */
[----:B------:R-:W-:Y:S01]  /*fbb0*/  ULDC.64 UR14, c[0x0][0xb40] ;  /* 0x0002d000000e7ab9 */ /* 0x000fe20000000a00 */
[----:B------:R-:W-:Y:S01]  /*fbc0*/  ULDC.64 UR12, c[0x0][0xb38] ;  /* 0x0002ce00000c7ab9 */ /* 0x000fe20000000a00 */
[----:B------:R-:W-:Y:S01]  /*fbd0*/  UIMAD UR4, UR4, UR14, URZ ;  /* 0x0000000e040472a4 */ /* 0x000fe2000f8e023f */
[----:B------:R-:W-:Y:S01]  /*fbe0*/  BSSY B1, `(.L_x_1317) ;  /* 0x00000d0000017945 */ /* 0x000fe20003800000 */
[----:B------:R-:W-:Y:S01]  /*fbf0*/  UIMAD.WIDE.U32 UR10, UR18, UR12, UR10 ;  /* 0x0000000c120a72a5 */ /* 0x000fe2000f8e000a */
[----:B------:R-:W-:Y:S01]  /*fc00*/  SHF.R.S32.HI R22, RZ, 0x1f, R206 ;  /* 0x0000001fff167819 */ /* 0x000fe200000114ce */
[----:B------:R-:W-:Y:S01]  /*fc10*/  UIMAD UR4, UR9, UR15, UR4 ;  /* 0x0000000f090472a4 */ /* 0x000fe2000f8e0204 */
[----:B------:R-:W-:Y:S01]  /*fc20*/  SHF.R.S32.HI R152, RZ, 0x1f, R207 ;  /* 0x0000001fff987819 */ /* 0x000fe200000114cf */
[----:B------:R-:W-:Y:S01]  /*fc30*/  UIMAD UR11, UR18, UR13, UR11 ;  /* 0x0000000d120b72a4 */ /* 0x000fe2000f8e020b */
[----:B------:R-:W-:Y:S01]  /*fc40*/  SHF.R.S32.HI R153, RZ, 0x1f, R208 ;  /* 0x0000001fff997819 */ /* 0x000fe200000114d0 */
[----:B------:R-:W-:Y:S01]  /*fc50*/  UIADD3 UR8, UR8, 0x30820, URZ ;  /* 0x0003082008087890 */ /* 0x000fe2000fffe03f */
[----:B------:R-:W-:Y:S01]  /*fc60*/  SHF.R.S32.HI R154, RZ, 0x1f, R209 ;  /* 0x0000001fff9a7819 */ /* 0x000fe200000114d1 */
[----:B------:R-:W-:Y:S01]  /*fc70*/  UIMAD.WIDE.U32 UR10, UR9, UR14, UR10 ;  /* 0x0000000e090a72a5 */ /* 0x000fe2000f8e000a */
[----:B------:R-:W-:Y:S01]  /*fc80*/  SHF.R.S32.HI R155, RZ, 0x1f, R210 ;  /* 0x0000001fff9b7819 */ /* 0x000fe200000114d2 */
[----:B------:R-:W-:Y:S01]  /*fc90*/  ULDC.64 UR12, c[0x0][0xb48] ;  /* 0x0002d200000c7ab9 */ /* 0x000fe20000000a00 */
[----:B------:R-:W-:Y:S01]  /*fca0*/  @UP1 ULDC UR9, c[0x0][0xbec] ;  /* 0x0002fb0000091ab9 */ /* 0x000fe20000000800 */
[----:B------:R-:W-:Y:S01]  /*fcb0*/  UIADD3 UR11, UR11, UR4, URZ ;  /* 0x000000040b0b7290 */ /* 0x000fe2000fffe03f */
[----:B------:R-:W-:Y:S01]  /*fcc0*/  @P1 IMAD.HI.U32 R0, R3, UR9, RZ ;  /* 0x0000000903001c27 */ /* 0x000fe2000f8e00ff */
[----:B------:R-:W-:Y:S01]  /*fcd0*/  UPRMT UR8, URZ, 0x654, UR8 ;  /* 0x000006543f087896 */ /* 0x000fe20008000008 */
[----:B------:R-:W-:Y:S01]  /*fce0*/  SHF.R.S32.HI R156, RZ, 0x1f, R211 ;  /* 0x0000001fff9c7819 */ /* 0x000fe200000114d3 */
[----:B------:R-:W-:Y:S01]  /*fcf0*/  @UP1 ULDC UR4, c[0x0][0xbf0] ;  /* 0x0002fc0000041ab9 */ /* 0x000fe20000000800 */
[----:B------:R-:W-:Y:S01]  /*fd00*/  UIMAD.WIDE.U32 UR10, UR16, UR12, UR10 ;  /* 0x0000000c100a72a5 */ /* 0x000fe2000f8e000a */
[----:B------:R-:W-:Y:S01]  /*fd10*/  @P1 SHF.R.U32.HI R5, RZ, UR4, R0 ;  /* 0x00000004ff051c19 */ /* 0x000fe20008011600 */
[----:B------:R-:W-:Y:S01]  /*fd20*/  VIADD R173, R17, 0x18 ;  /* 0x0000001811ad7836 */ /* 0x000fe20000000000 */
[----:B------:R-:W-:Y:S01]  /*fd30*/  SHF.R.S32.HI R157, RZ, 0x1f, R212 ;  /* 0x0000001fff9d7819 */ /* 0x000fe200000114d4 */
[----:B------:R-:W-:Y:S01]  /*fd40*/  UIMAD UR4, UR16, UR13, UR11 ;  /* 0x0000000d100472a4 */ /* 0x000fe2000f8e020b */
[--C-:B------:R-:W-:Y:S01]  /*fd50*/  SHF.R.S32.HI R0, RZ, 0x1f, R5.reuse ;  /* 0x0000001fff007819 */ /* 0x100fe20000011405 */
[----:B------:R-:W-:Y:S01]  /*fd60*/  IMAD.MOV R2, RZ, RZ, -R5 ;  /* 0x000000ffff027224 */ /* 0x000fe200078e0a05 */
[----:B------:R-:W-:Y:S01]  /*fd70*/  ULDC.64 UR12, c[0x0][0xb30] ;  /* 0x0002cc00000c7ab9 */ /* 0x000fe20000000a00 */
[----:B------:R-:W-:Y:S01]  /*fd80*/  SYNCS.ARRIVE.TRANS64.RED.A1T0 RZ, [UR8], RZ ;  /* 0x000000ffffff79a7 */ /* 0x000fe20008100408 */
[----:B------:R-:W-:Y:S01]  /*fd90*/  SHF.R.S32.HI R158, RZ, 0x1f, R213 ;  /* 0x0000001fff9e7819 */ /* 0x000fe200000114d5 */
[----:B------:R-:W-:Y:S01]  /*fda0*/  IMAD R7, R2, UR22, R3 ;  /* 0x0000001602077c24 */ /* 0x000fe2000f8e0203 */
[----:B------:R-:W-:Y:S01]  /*fdb0*/  SHF.R.S32.HI R159, RZ, 0x1f, R214 ;  /* 0x0000001fff9f7819 */ /* 0x000fe200000114d6 */
[----:B------:R-:W-:Y:S01]  /*fdc0*/  IMAD R0, R0, UR12, RZ ;  /* 0x0000000c00007c24 */ /* 0x000fe2000f8e02ff */
[----:B------:R-:W-:Y:S01]  /*fdd0*/  SHF.R.S32.HI R160, RZ, 0x1f, R215 ;  /* 0x0000001fffa07819 */ /* 0x000fe200000114d7 */
[----:B------:R-:W-:Y:S01]  /*fde0*/  IMAD.U32 R3, RZ, RZ, UR11 ;  /* 0x0000000bff037e24 */ /* 0x000fe2000f8e00ff */
        /* <DEDUP_REMOVED lines=23> */
[----:B------:R-:W-:Y:S01]  /*ff60*/  VIADD R177, R17, 0x8 ;  /* 0x0000000811b17836 */ /* 0x000fe20000000000 */
[----:B------:R-:W-:Y:S01]  /*ff70*/  LEA.HI.X R6, R2, UR11, R3, 0x2, P1 ;  /* 0x0000000b02067c11 */ /* 0x000fe200088f1403 */
[----:B------:R0:W1:Y:S01]  /*ff80*/  SHFL.IDX PT, R7, R0, RZ, 0x1c1f ;  /* 0x001c1fff00077589 */ /* 0x00006200000e0000 */
[----:B------:R-:W-:-:S02]  /*ff90*/  SHF.R.S32.HI R170, RZ, 0x1f, R227 ;  /* 0x0000001fffaa7819 */ /* 0x000fc400000114e3 */
[----:B------:R-:W-:Y:S01]  /*ffa0*/  SHF.R.S32.HI R171, RZ, 0x1f, R228 ;  /* 0x0000001fffab7819 */ /* 0x000fe200000114e4 */
[----:B------:R0:W2:Y:S01]  /*ffb0*/  SHFL.IDX PT, R8, R6, RZ, 0x1c1f ;  /* 0x001c1fff06087589 */ /* 0x0000a200000e0000 */
[----:B------:R-:W-:Y:S02]  /*ffc0*/  SHF.R.S32.HI R172, RZ, 0x1f, R229 ;  /* 0x0000001fffac7819 */ /* 0x000fe400000114e5 */
[----:B------:R-:W-:Y:S02]  /*ffd0*/  SHF.R.S32.HI R174, RZ, 0x1f, R174 ;  /* 0x0000001fffae7819 */ /* 0x000fe400000114ae */
[----:B------:R-:W-:Y:S02]  /*ffe0*/  SHF.R.S32.HI R176, RZ, 0x1f, R176 ;  /* 0x0000001fffb07819 */ /* 0x000fe400000114b0 */
[----:B------:R-:W-:Y:S02]  /*fff0*/  SHF.R.S32.HI R178, RZ, 0x1f, R178 ;  /* 0x0000001fffb27819 */ /* 0x000fe400000114b2 */
[----:B------:R-:W-:Y:S01]  /*10000*/  SHF.R.S32.HI R179, RZ, 0x1f, R17 ;  /* 0x0000001fffb37819 */ /* 0x000fe20000011411 */
[----:B0-----:R-:W-:Y:S06]  /*10010*/  @P2 BRA `(.L_x_1318) ;  /* 0x0000000800302947 */ /* 0x001fec0003800000 */
[----:B------:R-:W-:Y:S01]  /*10020*/  ULDC UR4, c[0x0][0xac8] ;  /* 0x0002b20000047ab9 */ /* 0x000fe20000000800 */
[C---:B------:R-:W-:Y:S01]  /*10030*/  VIADD R20, R17.reuse, 0xd8 ;  /* 0x000000d811147836 */ /* 0x040fe20000000000 */
[C---:B------:R-:W-:Y:S01]  /*10040*/  ISETP.GE.AND P4, PT, R17.reuse, UR4, PT ;  /* 0x0000000411007c0c */ /* 0x040fe2000bf86270 */
[----:B------:R-:W-:Y:S01]  /*10050*/  VIADD R21, R17, 0xe0 ;  /* 0x000000e011157836 */ /* 0x000fe20000000000 */
[----:B------:R-:W-:Y:S02]  /*10060*/  ISETP.GE.AND P2, PT, R177, UR4, PT ;  /* 0x00000004b1007c0c */ /* 0x000fe4000bf46270 */
[----:B------:R-:W-:Y:S02]  /*10070*/  ISETP.GE.AND P1, PT, R175, UR4, PT ;  /* 0x00000004af007c0c */ /* 0x000fe4000bf26270 */
[----:B------:R-:W-:-:S07]  /*10080*/  SHF.R.S32.HI R9, RZ, 0x1f, R203 ;  /* 0x0000001fff097819 */ /* 0x000fce00000114cb */
[-C--:B-1----:R-:W-:Y:S02]  /*10090*/  @!P4 LEA R2, P3, R17, R7.reuse, 0x2 ;  /* 0x000000071102c211 */ /* 0x082fe400078610ff */
[----:B------:R-:W-:Y:S02]  /*100a0*/  @!P2 LEA R4, P5, R177, R7, 0x2 ;  /* 0x00000007b104a211 */ /* 0x000fe400078a10ff */
[-C--:B--2---:R-:W-:Y:S02]  /*100b0*/  @!P4 LEA.HI.X R3, R17, R8.reuse, R179, 0x2, P3 ;  /* 0x000000081103c211 */ /* 0x084fe400018f14b3 */
[----:B------:R-:W-:Y:S02]  /*100c0*/  ISETP.GE.AND P3, PT, R173, UR4, PT ;  /* 0x00000004ad007c0c */ /* 0x000fe4000bf66270 */
[----:B------:R-:W-:Y:S01]  /*100d0*/  @!P2 LEA.HI.X R5, R177, R8, R178, 0x2, P5 ;  /* 0x00000008b105a211 */ /* 0x000fe200028f14b2 */
[----:B------:R0:W-:Y:S01]  /*100e0*/  @!P4 ST.E.64 desc[UR36][R2.64], R24 ;  /* 0x000000180200c985 */ /* 0x0001e2000c101b24 */
[----:B------:R-:W-:-:S03]  /*100f0*/  ISETP.GE.AND P4, PT, R229, UR4, PT ;  /* 0x00000004e5007c0c */ /* 0x000fc6000bf86270 */
        /* <DEDUP_REMOVED lines=67> */
[-C--:B------:R-:W-:Y:S02]  /*10530*/  @!P1 LEA.HI.X R3, R213, R8.reuse, R158, 0x2, P6 ;  /* 0x00000008d5039211 */ /* 0x080fe400030f149e */
[CC--:B------:R-:W-:Y:S02]  /*10540*/  @!P4 LEA R10, P6, R211.reuse, R7.reuse, 0x2 ;  /* 0x00000007d30ac211 */ /* 0x0c0fe400078c10ff */
[C---:B-1----:R-:W-:Y:S01]  /*10550*/  @!P3 LEA R4, P5, R212.reuse, R7, 0x2 ;  /* 0x00000007d404b211 */ /* 0x042fe200078a10ff */
[----:B------:R0:W-:Y:S01]  /*10560*/  @!P1 ST.E.64 desc[UR36][R2.64], R96 ;  /* 0x0000006002009985 */ /* 0x0001e2000c101b24 */
[-C--:B------:R-:W-:Y:S02]  /*10570*/  @!P4 LEA.HI.X R11, R211, R8.reuse, R156, 0x2, P6 ;  /* 0x00000008d30bc211 */ /* 0x080fe400030f149c */
[----:B------:R-:W-:Y:S02]  /*10580*/  @!P3 LEA.HI.X R5, R212, R8, R157, 0x2, P5 ;  /* 0x00000008d405b211 */ /* 0x000fe400028f149d */
[----:B------:R-:W-:-:S02]  /*10590*/  ISETP.GE.AND P1, PT, R209, UR4, PT ;  /* 0x00000004d1007c0c */ /* 0x000fc4000bf26270 */
[-C--:B------:R-:W-:Y:S01]  /*105a0*/  @!P2 LEA R12, P5, R210, R7.reuse, 0x2 ;  /* 0x00000007d20ca211 */ /* 0x080fe200078a10ff */
[----:B------:R1:W-:Y:S01]  /*105b0*/  @!P3 ST.E.64 desc[UR36][R4.64], R100 ;  /* 0x000000640400b985 */ /* 0x0003e2000c101b24 */
[----:B------:R-:W-:Y:S02]  /*105c0*/  ISETP.GE.AND P3, PT, R208, UR4, PT ;  /* 0x00000004d0007c0c */ /* 0x000fe4000bf66270 */
[----:B------:R-:W-:Y:S01]  /*105d0*/  @!P2 LEA.HI.X R13, R210, R8, R155, 0x2, P5 ;  /* 0x00000008d20da211 */ /* 0x000fe200028f149b */
[----:B------:R-:W-:Y:S01]  /*105e0*/  @!P4 ST.E.64 desc[UR36][R10.64], R104 ;  /* 0x000000680a00c985 */ /* 0x000fe2000c101b24 */
[----:B------:R-:W-:Y:S02]  /*105f0*/  ISETP.GE.AND P4, PT, R207, UR4, PT ;  /* 0x00000004cf007c0c */ /* 0x000fe4000bf86270 */
[----:B------:R-:W-:Y:S01]  /*10600*/  ISETP.GE.AND P5, PT, R206, UR4, PT ;  /* 0x00000004ce007c0c */ /* 0x000fe2000bfa6270 */
[----:B------:R2:W-:Y:S02]  /*10610*/  @!P2 ST.E.64 desc[UR36][R12.64], R108 ;  /* 0x0000006c0c00a985 */ /* 0x0005e4000c101b24 */
[----:B------:R-:W-:-:S04]  /*10620*/  @!P1 LEA R14, P6, R209, R7, 0x2 ;  /* 0x00000007d10e9211 */ /* 0x000fc800078c10ff */
[-C--:B------:R-:W-:Y:S02]  /*10630*/  @!P1 LEA.HI.X R15, R209, R8.reuse, R154, 0x2, P6 ;  /* 0x00000008d10f9211 */ /* 0x080fe400030f149a */
[-C--:B0-----:R-:W-:Y:S02]  /*10640*/  @!P3 LEA R2, P6, R208, R7.reuse, 0x2 ;  /* 0x00000007d002b211 */ /* 0x081fe400078c10ff */
[----:B-1----:R-:W-:Y:S01]  /*10650*/  @!P4 LEA R4, P2, R207, R7, 0x2 ;  /* 0x00000007cf04c211 */ /* 0x002fe200078410ff */
[----:B------:R0:W-:Y:S01]  /*10660*/  @!P1 ST.E.64 desc[UR36][R14.64], R112 ;  /* 0x000000700e009985 */ /* 0x0001e2000c101b24 */
[----:B------:R-:W-:Y:S02]  /*10670*/  ISETP.GE.AND P1, PT, R203, UR4, PT ;  /* 0x00000004cb007c0c */ /* 0x000fe4000bf26270 */
[----:B------:R-:W-:Y:S01]  /*10680*/  @!P4 LEA.HI.X R5, R207, R8, R152, 0x2, P2 ;  /* 0x00000008cf05c211 */ /* 0x000fe200010f1498 */
[----:B--2---:R-:W-:Y:S01]  /*10690*/  VIADD R13, R17, 0xe8 ;  /* 0x000000e8110d7836 */ /* 0x004fe20000000000 */
[----:B------:R-:W-:-:S02]  /*106a0*/  ISETP.GE.AND P2, PT, R20, UR4, PT ;  /* 0x0000000414007c0c */ /* 0x000fc4000bf46270 */
[-C--:B------:R-:W-:Y:S02]  /*106b0*/  @!P3 LEA.HI.X R3, R208, R8.reuse, R153, 0x2, P6 ;  /* 0x00000008d003b211 */ /* 0x080fe400030f1499 */
[C---:B------:R-:W-:Y:S02]  /*106c0*/  @!P5 LEA R18, P6, R206.reuse, R7, 0x2 ;  /* 0x00000007ce12d211 */ /* 0x040fe400078c10ff */
[----:B------:R-:W-:Y:S01]  /*106d0*/  SHF.R.S32.HI R12, RZ, 0x1f, R21 ;  /* 0x0000001fff0c7819 */ /* 0x000fe20000011415 */
[----:B------:R1:W-:Y:S01]  /*106e0*/  @!P3 ST.E.64 desc[UR36][R2.64], R116 ;  /* 0x000000740200b985 */ /* 0x0003e2000c101b24 */
[----:B------:R-:W-:Y:S01]  /*106f0*/  @!P5 LEA.HI.X R19, R206, R8, R22, 0x2, P6 ;  /* 0x00000008ce13d211 */ /* 0x000fe200030f1416 */
[----:B0-----:R-:W-:Y:S01]  /*10700*/  VIADD R15, R17, 0xf0 ;  /* 0x000000f0110f7836 */ /* 0x001fe20000000000 */
[----:B------:R-:W-:Y:S01]  /*10710*/  ISETP.GE.AND P3, PT, R21, UR4, PT ;  /* 0x0000000415007c0c */ /* 0x000fe2000bf66270 */
[----:B------:R0:W-:Y:S01]  /*10720*/  @!P4 ST.E.64 desc[UR36][R4.64], R120 ;  /* 0x000000780400c985 */ /* 0x0001e2000c101b24 */
[----:B------:R-:W-:-:S03]  /*10730*/  ISETP.GE.AND P4, PT, R13, UR4, PT ;  /* 0x000000040d007c0c */ /* 0x000fc6000bf86270 */
[----:B------:R2:W-:Y:S01]  /*10740*/  @!P5 ST.E.64 desc[UR36][R18.64], R124 ;  /* 0x0000007c1200d985 */ /* 0x0005e2000c101b24 */
[----:B------:R-:W-:-:S04]  /*10750*/  @!P1 LEA R10, P5, R203, R7, 0x2 ;  /* 0x00000007cb0a9211 */ /* 0x000fc800078a10ff */
[-C--:B------:R-:W-:Y:S02]  /*10760*/  @!P1 LEA.HI.X R11, R203, R8.reuse, R9, 0x2, P5 ;  /* 0x00000008cb0b9211 */ /* 0x080fe400028f1409 */
[----:B-1----:R-:W-:Y:S02]  /*10770*/  SHF.R.S32.HI R3, RZ, 0x1f, R20 ;  /* 0x0000001fff037819 */ /* 0x002fe40000011414 */
[CC--:B------:R-:W-:Y:S01]  /*10780*/  @!P2 LEA R2, P6, R20.reuse, R7.reuse, 0x2 ;  /* 0x000000071402a211 */ /* 0x0c0fe200078c10ff */
[----:B------:R3:W-:Y:S01]  /*10790*/  @!P1 ST.E.64 desc[UR36][R10.64], R128 ;  /* 0x000000800a009985 */ /* 0x0007e2000c101b24 */
[----:B0-----:R-:W-:Y:S02]  /*107a0*/  @!P3 LEA R4, P5, R21, R7, 0x2 ;  /* 0x000000071504b211 */ /* 0x001fe400078a10ff */
[----:B------:R-:W-:Y:S01]  /*107b0*/  @!P2 LEA.HI.X R3, R20, R8, R3, 0x2, P6 ;  /* 0x000000081403a211 */ /* 0x000fe200030f1403 */
[----:B--2---:R-:W-:Y:S01]  /*107c0*/  VIADD R19, R17, 0xf8 ;  /* 0x000000f811137836 */ /* 0x004fe20000000000 */
[----:B------:R-:W-:-:S02]  /*107d0*/  ISETP.GE.AND P6, PT, R15, UR4, PT ;  /* 0x000000040f007c0c */ /* 0x000fc4000bfc6270 */
[----:B------:R-:W-:Y:S01]  /*107e0*/  @!P3 LEA.HI.X R5, R21, R8, R12, 0x2, P5 ;  /* 0x000000081505b211 */ /* 0x000fe200028f140c */
[----:B------:R3:W-:Y:S01]  /*107f0*/  @!P2 ST.E.64 desc[UR36][R2.64], R132 ;  /* 0x000000840200a985 */ /* 0x0007e2000c101b24 */
[----:B------:R-:W-:Y:S02]  /*10800*/  ISETP.GE.AND P1, PT, R19, UR4, PT ;  /* 0x0000000413007c0c */ /* 0x000fe4000bf26270 */
[----:B------:R-:W-:Y:S01]  /*10810*/  SHF.R.S32.HI R9, RZ, 0x1f, R13 ;  /* 0x0000001fff097819 */ /* 0x000fe2000001140d */
[----:B------:R3:W-:Y:S01]  /*10820*/  @!P3 ST.E.64 desc[UR36][R4.64], R136 ;  /* 0x000000880400b985 */ /* 0x0007e2000c101b24 */
[----:B------:R-:W-:-:S04]  /*10830*/  @!P4 LEA R12, P5, R13, R7, 0x2 ;  /* 0x000000070d0cc211 */ /* 0x000fc800078a10ff */
        /* <DEDUP_REMOVED lines=8> */
[----:B------:R-:W-:-:S05]  /*108c0*/  @!P1 LEA.HI.X R19, R19, R8, R9, 0x2, P5 ;  /* 0x0000000813139211 */ /* 0x000fca00028f1409 */
[----:B------:R3:W-:Y:S04]  /*108d0*/  @!P1 ST.E.64 desc[UR36][R18.64], R148 ;  /* 0x0000009412009985 */ /* 0x0007e8000c101b24 */
.L_x_1318:
[----:B------:R-:W-:Y:S05]  /*108e0*/  BSYNC B1 ;  /* 0x0000000000017941 */ /* 0x000fea0003800000 */
.L_x_1317:
[----:B---3--:R0:W3:Y:S04]  /*108f0*/  SHFL.IDX PT, R14, R6, 0x1, 0x1c1f ;  /* 0x003c1f00060e7f89 */ /* 0x0080e800000e0000 */
[----:B------:R-:W4:Y:S01]  /*10900*/  SHFL.IDX PT, R0, R0, 0x1, 0x1c1f ;  /* 0x003c1f0000007f89 */ /* 0x000f2200000e0000 */
[----:B------:R-:W-:Y:S05]  /*10910*/  @P0 BRA `(.L_x_1316) ;  /* 0x0000001800200947 */ /* 0x000fea0003800000 */
        /* <DEDUP_REMOVED lines=8> */
[-C--:B----4-:R-:W-:Y:S02]  /*109a0*/  @!P4 LEA R2, P3, R17, R0.reuse, 0x2 ;  /* 0x000000001102c211 */ /* 0x090fe400078610ff */
[----:B------:R-:W-:Y:S02]  /*109b0*/  @!P2 LEA R4, P6, R177, R0, 0x2 ;  /* 0x00000000b104a211 */ /* 0x000fe400078c10ff */
[----:B---3--:R-:W-:Y:S02]  /*109c0*/  @!P4 LEA.HI.X R3, R17, R14, R179, 0x2, P3 ;  /* 0x0000000e1103c211 */ /* 0x008fe400018f14b3 */
[----:B------:R-:W-:Y:S02]  /*109d0*/  ISETP.GE.AND P3, PT, R229, UR4, PT ;  /* 0x00000004e5007c0c */ /* 0x000fe4000bf66270 */
[----:B0-----:R-:W-:Y:S01]  /*109e0*/  @!P1 LEA R6, P5, R175, R0, 0x2 ;  /* 0x00000000af069211 */ /* 0x001fe200078a10ff */
[----:B------:R0:W-:Y:S01]  /*109f0*/  @!P4 ST.E.64 desc[UR36][R2.64], R26 ;  /* 0x0000001a0200c985 */ /* 0x0001e2000c101b24 */
[----:B------:R-:W-:-:S02]  /*10a00*/  @!P2 LEA.HI.X R5, R177, R14, R178, 0x2, P6 ;  /* 0x0000000eb105a211 */ /* 0x000fc400030f14b2 */
[----:B------:R-:W-:Y:S02]  /*10a10*/  ISETP.GE.AND P4, PT, R228, UR4, PT ;  /* 0x00000004e4007c0c */ /* 0x000fe4000bf86270 */
[----:B--2---:R-:W-:Y:S01]  /*10a20*/  @!P0 LEA R8, P6, R173, R0, 0x2 ;  /* 0x00000000ad088211 */ /* 0x004fe200078c10ff */
[----:B------:R2:W-:Y:S01]  /*10a30*/  @!P2 ST.E.64 desc[UR36][R4.64], R30 ;  /* 0x0000001e0400a985 */ /* 0x0005e2000c101b24 */
[-C--:B-1----:R-:W-:Y:S02]  /*10a40*/  @!P1 LEA.HI.X R7, R175, R14.reuse, R176, 0x2, P5 ;  /* 0x0000000eaf079211 */ /* 0x082fe400028f14b0 */
[----:B------:R-:W-:Y:S02]  /*10a50*/  ISETP.GE.AND P5, PT, R227, UR4, PT ;  /* 0x00000004e3007c0c */ /* 0x000fe4000bfa6270 */
[----:B------:R-:W-:Y:S01]  /*10a60*/  @!P0 LEA.HI.X R9, R173, R14, R174, 0x2, P6 ;  /* 0x0000000ead098211 */ /* 0x000fe200030f14ae */
[----:B------:R1:W-:Y:S01]  /*10a70*/  @!P1 ST.E.64 desc[UR36][R6.64], R34 ;  /* 0x0000002206009985 */ /* 0x0003e2000c101b24 */
[----:B------:R-:W-:-:S02]  /*10a80*/  ISETP.GE.AND P1, PT, R223, UR4, PT ;  /* 0x00000004df007c0c */ /* 0x000fc4000bf26270 */
[CC--:B0-----:R-:W-:Y:S01]  /*10a90*/  @!P3 LEA R2, P6, R229.reuse, R0.reuse, 0x2 ;  /* 0x00000000e502b211 */ /* 0x0c1fe200078c10ff */
[----:B------:R0:W-:Y:S01]  /*10aa0*/  @!P0 ST.E.64 desc[UR36][R8.64], R38 ;  /* 0x0000002608008985 */ /* 0x0001e2000c101b24 */
[----:B------:R-:W-:Y:S02]  /*10ab0*/  ISETP.GE.AND P0, PT, R226, UR4, PT ;  /* 0x00000004e2007c0c */ /* 0x000fe4000bf06270 */
[C---:B------:R-:W-:Y:S02]  /*10ac0*/  @!P4 LEA R10, P2, R228.reuse, R0, 0x2 ;  /* 0x00000000e40ac211 */ /* 0x040fe400078410ff */
[----:B------:R-:W-:Y:S02]  /*10ad0*/  @!P3 LEA.HI.X R3, R229, R14, R172, 0x2, P6 ;  /* 0x0000000ee503b211 */ /* 0x000fe400030f14ac */
[----:B------:R-:W-:Y:S02]  /*10ae0*/  @!P5 LEA R12, P6, R227, R0, 0x2 ;  /* 0x00000000e30cd211 */ /* 0x000fe400078c10ff */
[----:B------:R-:W-:Y:S01]  /*10af0*/  @!P4 LEA.HI.X R11, R228, R14, R171, 0x2, P2 ;  /* 0x0000000ee40bc211 */ /* 0x000fe200010f14ab */
[----:B------:R3:W-:Y:S01]  /*10b00*/  @!P3 ST.E.64 desc[UR36][R2.64], R42 ;  /* 0x0000002a0200b985 */ /* 0x0007e2000c101b24 */
[----:B------:R-:W-:-:S02]  /*10b10*/  ISETP.GE.AND P2, PT, R222, UR4, PT ;  /* 0x00000004de007c0c */ /* 0x000fc4000bf46270 */
[----:B------:R-:W-:Y:S01]  /*10b20*/  @!P5 LEA.HI.X R13, R227, R14, R170, 0x2, P6 ;  /* 0x0000000ee30dd211 */ /* 0x000fe200030f14aa */
[----:B------:R4:W-:Y:S01]  /*10b30*/  @!P4 ST.E.64 desc[UR36][R10.64], R46 ;  /* 0x0000002e0a00c985 */ /* 0x0009e2000c101b24 */
[CC--:B--2---:R-:W-:Y:S02]  /*10b40*/  @!P0 LEA R4, P4, R226.reuse, R0.reuse, 0x2 ;  /* 0x00000000e2048211 */ /* 0x0c4fe400078810ff */
[----:B------:R-:W-:Y:S01]  /*10b50*/  ISETP.GE.AND P3, PT, R221, UR4, PT ;  /* 0x00000004dd007c0c */ /* 0x000fe2000bf66270 */
[----:B------:R2:W-:Y:S01]  /*10b60*/  @!P5 ST.E.64 desc[UR36][R12.64], R50 ;  /* 0x000000320c00d985 */ /* 0x0005e2000c101b24 */
[----:B-1----:R-:W-:Y:S02]  /*10b70*/  @!P1 LEA R6, P5, R223, R0, 0x2 ;  /* 0x00000000df069211 */ /* 0x002fe400078a10ff */
[----:B------:R-:W-:Y:S02]  /*10b80*/  @!P0 LEA.HI.X R5, R226, R14, R169, 0x2, P4 ;  /* 0x0000000ee2058211 */ /* 0x000fe400020f14a9 */
[----:B------:R-:W-:-:S02]  /*10b90*/  ISETP.GE.AND P4, PT, R220, UR4, PT ;  /* 0x00000004dc007c0c */ /* 0x000fc4000bf86270 */
[----:B------:R-:W-:Y:S01]  /*10ba0*/  @!P1 LEA.HI.X R7, R223, R14, R168, 0x2, P5 ;  /* 0x0000000edf079211 */ /* 0x000fe200028f14a8 */
[----:B------:R-:W-:Y:S01]  /*10bb0*/  @!P0 ST.E.64 desc[UR36][R4.64], R54 ;  /* 0x0000003604008985 */ /* 0x000fe2000c101b24 */
[----:B------:R-:W-:Y:S02]  /*10bc0*/  ISETP.GE.AND P5, PT, R219, UR4, PT ;  /* 0x00000004db007c0c */ /* 0x000fe4000bfa6270 */
[C---:B0-----:R-:W-:Y:S01]  /*10bd0*/  @!P2 LEA R8, P6, R222.reuse, R0, 0x2 ;  /* 0x00000000de08a211 */ /* 0x041fe200078c10ff */
[----:B------:R0:W-:Y:S01]  /*10be0*/  @!P1 ST.E.64 desc[UR36][R6.64], R58 ;  /* 0x0000003a06009985 */ /* 0x0001e2000c101b24 */
[----:B------:R-:W-:Y:S02]  /*10bf0*/  ISETP.GE.AND P1, PT, R217, UR4, PT ;  /* 0x00000004d9007c0c */ /* 0x000fe4000bf26270 */
[----:B------:R-:W-:Y:S02]  /*10c00*/  @!P2 LEA.HI.X R9, R222, R14, R167, 0x2, P6 ;  /* 0x0000000ede09a211 */ /* 0x000fe400030f14a7 */
[----:B---3--:R-:W-:-:S02]  /*10c10*/  @!P3 LEA R2, P6, R221, R0, 0x2 ;  /* 0x00000000dd02b211 */ /* 0x008fc400078c10ff */
[----:B----4-:R-:W-:Y:S01]  /*10c20*/  @!P4 LEA R10, P0, R220, R0, 0x2 ;  /* 0x00000000dc0ac211 */ /* 0x010fe200078010ff */
[----:B------:R1:W-:Y:S01]  /*10c30*/  @!P2 ST.E.64 desc[UR36][R8.64], R62 ;  /* 0x0000003e0800a985 */ /* 0x0003e2000c101b24 */
[----:B------:R-:W-:Y:S02]  /*10c40*/  ISETP.GE.AND P2, PT, R218, UR4, PT ;  /* 0x00000004da007c0c */ /* 0x000fe4000bf46270 */
[----:B------:R-:W-:Y:S02]  /*10c50*/  @!P3 LEA.HI.X R3, R221, R14, R166, 0x2, P6 ;  /* 0x0000000edd03b211 */ /* 0x000fe400030f14a6 */
[C---:B--2---:R-:W-:Y:S02]  /*10c60*/  @!P5 LEA R12, P6, R219.reuse, R0, 0x2 ;  /* 0x00000000db0cd211 */ /* 0x044fe400078c10ff */
[-C--:B------:R-:W-:Y:S01]  /*10c70*/  @!P4 LEA.HI.X R11, R220, R14.reuse, R165, 0x2, P0 ;  /* 0x0000000edc0bc211 */ /* 0x080fe200000f14a5 */
[----:B------:R2:W-:Y:S01]  /*10c80*/  @!P3 ST.E.64 desc[UR36][R2.64], R66 ;  /* 0x000000420200b985 */ /* 0x0005e2000c101b24 */
[----:B------:R-:W-:-:S02]  /*10c90*/  @!P5 LEA.HI.X R13, R219, R14, R164, 0x2, P6 ;  /* 0x0000000edb0dd211 */ /* 0x000fc400030f14a4 */
[----:B------:R-:W-:Y:S01]  /*10ca0*/  ISETP.GE.AND P0, PT, R216, UR4, PT ;  /* 0x00000004d8007c0c */ /* 0x000fe2000bf06270 */
[----:B------:R3:W-:Y:S01]  /*10cb0*/  @!P4 ST.E.64 desc[UR36][R10.64], R70 ;  /* 0x000000460a00c985 */ /* 0x0007e2000c101b24 */
[-C--:B0-----:R-:W-:Y:S02]  /*10cc0*/  @!P1 LEA R6, P3, R217, R0.reuse, 0x2 ;  /* 0x00000000d9069211 */ /* 0x081fe400078610ff */
[C---:B------:R-:W-:Y:S01]  /*10cd0*/  @!P2 LEA R4, P6, R218.reuse, R0, 0x2 ;  /* 0x00000000da04a211 */ /* 0x040fe200078c10ff */
[----:B------:R0:W-:Y:S01]  /*10ce0*/  @!P5 ST.E.64 desc[UR36][R12.64], R74 ;  /* 0x0000004a0c00d985 */ /* 0x0001e2000c101b24 */
[----:B------:R-:W-:Y:S02]  /*10cf0*/  ISETP.GE.AND P5, PT, R215, UR4, PT ;  /* 0x00000004d7007c0c */ /* 0x000fe4000bfa6270 */
[-C--:B------:R-:W-:Y:S02]  /*10d00*/  @!P2 LEA.HI.X R5, R218, R14.reuse, R163, 0x2, P6 ;  /* 0x0000000eda05a211 */ /* 0x080fe400030f14a3 */
[----:B------:R-:W-:-:S02]  /*10d10*/  @!P1 LEA.HI.X R7, R217, R14, R162, 0x2, P3 ;  /* 0x0000000ed9079211 */ /* 0x000fc400018f14a2 */
[----:B------:R-:W-:Y:S01]  /*10d20*/  ISETP.GE.AND P4, PT, R214, UR4, PT ;  /* 0x00000004d6007c0c */ /* 0x000fe2000bf86270 */
[----:B------:R-:W-:Y:S01]  /*10d30*/  @!P2 ST.E.64 desc[UR36][R4.64], R78 ;  /* 0x0000004e0400a985 */ /* 0x000fe2000c101b24 */
[----:B------:R-:W-:Y:S02]  /*10d40*/  ISETP.GE.AND P3, PT, R213, UR4, PT ;  /* 0x00000004d5007c0c */ /* 0x000fe4000bf66270 */
[-C--:B-1----:R-:W-:Y:S01]  /*10d50*/  @!P0 LEA R8, P6, R216, R0.reuse, 0x2 ;  /* 0x00000000d8088211 */ /* 0x082fe200078c10ff */
[----:B------:R1:W-:Y:S01]  /*10d60*/  @!P1 ST.E.64 desc[UR36][R6.64], R82 ;  /* 0x0000005206009985 */ /* 0x0003e2000c101b24 */
[----:B------:R-:W-:Y:S02]  /*10d70*/  ISETP.GE.AND P2, PT, R212, UR4, PT ;  /* 0x00000004d4007c0c */ /* 0x000fe4000bf46270 */
[----:B--2---:R-:W-:Y:S02]  /*10d80*/  @!P5 LEA R2, P1, R215, R0, 0x2 ;  /* 0x00000000d702d211 */ /* 0x004fe400078210ff */
[----:B------:R-:W-:-:S02]  /*10d90*/  @!P0 LEA.HI.X R9, R216, R14, R161, 0x2, P6 ;  /* 0x0000000ed8098211 */ /* 0x000fc400030f14a1 */
[----:B------:R-:W-:Y:S02]  /*10da0*/  @!P5 LEA.HI.X R3, R215, R14, R160, 0x2, P1 ;  /* 0x0000000ed703d211 */ /* 0x000fe400008f14a0 */
[----:B------:R-:W-:Y:S01]  /*10db0*/  ISETP.GE.AND P1, PT, R211, UR4, PT ;  /* 0x00000004d3007c0c */ /* 0x000fe2000bf26270 */
[----:B------:R2:W-:Y:S01]  /*10dc0*/  @!P0 ST.E.64 desc[UR36][R8.64], R86 ;  /* 0x0000005608008985 */ /* 0x0005e2000c101b24 */
[CC--:B---3--:R-:W-:Y:S02]  /*10dd0*/  @!P4 LEA R10, P0, R214.reuse, R0.reuse, 0x2 ;  /* 0x00000000d60ac211 */ /* 0x0c8fe400078010ff */
[----:B0-----:R-:W-:Y:S01]  /*10de0*/  @!P3 LEA R12, P6, R213, R0, 0x2 ;  /* 0x00000000d50cb211 */ /* 0x001fe200078c10ff */
[----:B------:R-:W-:Y:S01]  /*10df0*/  @!P5 ST.E.64 desc[UR36][R2.64], R90 ;  /* 0x0000005a0200d985 */ /* 0x000fe2000c101b24 */
[----:B------:R-:W-:Y:S02]  /*10e00*/  @!P4 LEA.HI.X R11, R214, R14, R159, 0x2, P0 ;  /* 0x0000000ed60bc211 */ /* 0x000fe400000f149f */
[----:B------:R-:W-:-:S02]  /*10e10*/  ISETP.GE.AND P0, PT, R210, UR4, PT ;  /* 0x00000004d2007c0c */ /* 0x000fc4000bf06270 */
[----:B------:R-:W-:Y:S01]  /*10e20*/  @!P3 LEA.HI.X R13, R213, R14, R158, 0x2, P6 ;  /* 0x0000000ed50db211 */ /* 0x000fe200030f149e */
[----:B------:R0:W-:Y:S01]  /*10e30*/  @!P4 ST.E.64 desc[UR36][R10.64], R94 ;  /* 0x0000005e0a00c985 */ /* 0x0001e2000c101b24 */
[----:B------:R-:W-:Y:S02]  /*10e40*/  ISETP.GE.AND P5, PT, R209, UR4, PT ;  /* 0x00000004d1007c0c */ /* 0x000fe4000bfa6270 */
[CC--:B-1----:R-:W-:Y:S01]  /*10e50*/  @!P1 LEA R6, P4, R211.reuse, R0.reuse, 0x2 ;  /* 0x00000000d3069211 */ /* 0x0c2fe200078810ff */
[----:B------:R1:W-:Y:S01]  /*10e60*/  @!P3 ST.E.64 desc[UR36][R12.64], R98 ;  /* 0x000000620c00b985 */ /* 0x0003e2000c101b24 */
[----:B------:R-:W-:Y:S02]  /*10e70*/  @!P2 LEA R4, P6, R212, R0, 0x2 ;  /* 0x00000000d404a211 */ /* 0x000fe400078c10ff */
[----:B------:R-:W-:Y:S02]  /*10e80*/  ISETP.GE.AND P3, PT, R208, UR4, PT ;  /* 0x00000004d0007c0c */ /* 0x000fe4000bf66270 */
[----:B------:R-:W-:-:S02]  /*10e90*/  @!P1 LEA.HI.X R7, R211, R14, R156, 0x2, P4 ;  /* 0x0000000ed3079211 */ /* 0x000fc400020f149c */
[----:B------:R-:W-:Y:S02]  /*10ea0*/  ISETP.GE.AND P4, PT, R207, UR4, PT ;  /* 0x00000004cf007c0c */ /* 0x000fe4000bf86270 */
[----:B------:R-:W-:Y:S02]  /*10eb0*/  @!P2 LEA.HI.X R5, R212, R14, R157, 0x2, P6 ;  /* 0x0000000ed405a211 */ /* 0x000fe400030f149d */
[----:B--2---:R-:W-:-:S03]  /*10ec0*/  @!P0 LEA R8, P6, R210, R0, 0x2 ;  /* 0x00000000d2088211 */ /* 0x004fc600078c10ff */
[----:B------:R2:W-:Y:S01]  /*10ed0*/  @!P2 ST.E.64 desc[UR36][R4.64], R102 ;  /* 0x000000660400a985 */ /* 0x0005e2000c101b24 */
[----:B------:R-:W-:Y:S02]  /*10ee0*/  @!P0 LEA.HI.X R9, R210, R14, R155, 0x2, P6 ;  /* 0x0000000ed2098211 */ /* 0x000fe400030f149b */
[CC--:B0-----:R-:W-:Y:S01]  /*10ef0*/  @!P3 LEA R10, P2, R208.reuse, R0.reuse, 0x2 ;  /* 0x00000000d00ab211 */ /* 0x0c1fe200078410ff */
[----:B------:R-:W-:Y:S01]  /*10f00*/  @!P1 ST.E.64 desc[UR36][R6.64], R106 ;  /* 0x0000006a06009985 */ /* 0x000fe2000c101b24 */
[C---:B------:R-:W-:Y:S02]  /*10f10*/  @!P5 LEA R2, P1, R209.reuse, R0, 0x2 ;  /* 0x00000000d102d211 */ /* 0x040fe400078210ff */
[-C--:B------:R-:W-:Y:S01]  /*10f20*/  @!P3 LEA.HI.X R11, R208, R14.reuse, R153, 0x2, P2 ;  /* 0x0000000ed00bb211 */ /* 0x080fe200010f1499 */
[----:B------:R0:W-:Y:S01]  /*10f30*/  @!P0 ST.E.64 desc[UR36][R8.64], R110 ;  /* 0x0000006e08008985 */ /* 0x0001e2000c101b24 */
[----:B------:R-:W-:Y:S02]  /*10f40*/  @!P5 LEA.HI.X R3, R209, R14, R154, 0x2, P1 ;  /* 0x0000000ed103d211 */ /* 0x000fe400008f149a */
[----:B------:R-:W-:-:S02]  /*10f50*/  ISETP.GE.AND P0, PT, R203, UR4, PT ;  /* 0x00000004cb007c0c */ /* 0x000fc4000bf06270 */
[----:B-1----:R-:W-:Y:S01]  /*10f60*/  @!P4 LEA R12, P1, R207, R0, 0x2 ;  /* 0x00000000cf0cc211 */ /* 0x002fe200078210ff */
[----:B------:R1:W-:Y:S01]  /*10f70*/  @!P5 ST.E.64 desc[UR36][R2.64], R114 ;  /* 0x000000720200d985 */ /* 0x0003e2000c101b24 */
[----:B------:R-:W-:Y:S02]  /*10f80*/  ISETP.GE.AND P2, PT, R21, UR4, PT ;  /* 0x0000000415007c0c */ /* 0x000fe4000bf46270 */
[----:B------:R-:W-:Y:S01]  /*10f90*/  @!P4 LEA.HI.X R13, R207, R14, R152, 0x2, P1 ;  /* 0x0000000ecf0dc211 */ /* 0x000fe200008f1498 */
[----:B------:R3:W-:Y:S01]  /*10fa0*/  @!P3 ST.E.64 desc[UR36][R10.64], R118 ;  /* 0x000000760a00b985 */ /* 0x0007e2000c101b24 */
[----:B------:R-:W-:Y:S02]  /*10fb0*/  ISETP.GE.AND P1, PT, R206, UR4, PT ;  /* 0x00000004ce007c0c */ /* 0x000fe4000bf26270 */
[----:B--2---:R-:W-:Y:S01]  /*10fc0*/  SHF.R.S32.HI R5, RZ, 0x1f, R203 ;  /* 0x0000001fff057819 */ /* 0x004fe200000114cb */
[----:B0-----:R-:W-:Y:S01]  /*10fd0*/  VIADD R9, R17, 0xe0 ;  /* 0x000000e011097836 */ /* 0x001fe20000000000 */
[----:B------:R0:W-:Y:S01]  /*10fe0*/  @!P4 ST.E.64 desc[UR36][R12.64], R122 ;  /* 0x0000007a0c00c985 */ /* 0x0001e2000c101b24 */
[----:B------:R-:W-:-:S02]  /*10ff0*/  @!P0 LEA R4, P6, R203, R0, 0x2 ;  /* 0x00000000cb048211 */ /* 0x000fc400078c10ff */
[----:B------:R-:W-:Y:S02]  /*11000*/  ISETP.GE.AND P3, PT, R19, UR4, PT ;  /* 0x0000000413007c0c */ /* 0x000fe4000bf66270 */
[----:B------:R-:W-:Y:S02]  /*11010*/  ISETP.GE.AND P4, PT, R9, UR4, PT ;  /* 0x0000000409007c0c */ /* 0x000fe4000bf86270 */
[----:B-1----:R-:W-:Y:S02]  /*11020*/  SHF.R.S32.HI R3, RZ, 0x1f, R21 ;  /* 0x0000001fff037819 */ /* 0x002fe40000011415 */
[----:B------:R-:W-:Y:S02]  /*11030*/  @!P2 LEA R6, P5, R21, R0, 0x2 ;  /* 0x000000001506a211 */ /* 0x000fe400078a10ff */
[----:B------:R-:W-:Y:S02]  /*11040*/  @!P0 LEA.HI.X R5, R203, R14, R5, 0x2, P6 ;  /* 0x0000000ecb058211 */ /* 0x000fe400030f1405 */
[----:B------:R-:W-:-:S02]  /*11050*/  @!P1 LEA R2, P6, R206, R0, 0x2 ;  /* 0x00000000ce029211 */ /* 0x000fc400078c10ff */
[-C--:B------:R-:W-:Y:S02]  /*11060*/  @!P2 LEA.HI.X R7, R21, R14.reuse, R3, 0x2, P5 ;  /* 0x0000000e1507a211 */ /* 0x080fe400028f1403 */
[----:B------:R-:W-:Y:S02]  /*11070*/  ISETP.GE.AND P5, PT, R15, UR4, PT ;  /* 0x000000040f007c0c */ /* 0x000fe4000bfa6270 */
[----:B------:R-:W-:Y:S02]  /*11080*/  @!P1 LEA.HI.X R3, R206, R14, R22, 0x2, P6 ;  /* 0x0000000ece039211 */ /* 0x000fe400030f1416 */
[----:B---3--:R-:W-:Y:S02]  /*11090*/  SHF.R.S32.HI R10, RZ, 0x1f, R9 ;  /* 0x0000001fff0a7819 */ /* 0x008fe40000011409 */
[----:B------:R-:W-:Y:S01]  /*110a0*/  @!P4 LEA R8, P6, R9, R0, 0x2 ;  /* 0x000000000908c211 */ /* 0x000fe200078c10ff */
[----:B------:R1:W-:Y:S01]  /*110b0*/  @!P1 ST.E.64 desc[UR36][R2.64], R126 ;  /* 0x0000007e02009985 */ /* 0x0003e2000c101b24 */
[----:B------:R-:W-:-:S02]  /*110c0*/  SHF.R.S32.HI R11, RZ, 0x1f, R19 ;  /* 0x0000001fff0b7819 */ /* 0x000fc40000011413 */
[----:B------:R-:W-:Y:S01]  /*110d0*/  @!P4 LEA.HI.X R9, R9, R14, R10, 0x2, P6 ;  /* 0x0000000e0909c211 */ /* 0x000fe200030f140a */
[----:B------:R1:W-:Y:S01]  /*110e0*/  @!P0 ST.E.64 desc[UR36][R4.64], R130 ;  /* 0x0000008204008985 */ /* 0x0003e2000c101b24 */
[C---:B------:R-:W-:Y:S02]  /*110f0*/  @!P3 LEA R10, P6, R19.reuse, R0, 0x2 ;  /* 0x00000000130ab211 */ /* 0x040fe400078c10ff */
[----:B0-----:R-:W-:Y:S01]  /*11100*/  SHF.R.S32.HI R13, RZ, 0x1f, R15 ;  /* 0x0000001fff0d7819 */ /* 0x001fe2000001140f */
[----:B------:R1:W-:Y:S01]  /*11110*/  @!P2 ST.E.64 desc[UR36][R6.64], R134 ;  /* 0x000000860600a985 */ /* 0x0003e2000c101b24 */
[----:B------:R-:W-:Y:S02]  /*11120*/  @!P3 LEA.HI.X R11, R19, R14, R11, 0x2, P6 ;  /* 0x0000000e130bb211 */ /* 0x000fe400030f140b */
[C---:B------:R-:W-:Y:S01]  /*11130*/  @!P5 LEA R12, P6, R15.reuse, R0, 0x2 ;  /* 0x000000000f0cd211 */ /* 0x040fe200078c10ff */
[----:B------:R1:W-:Y:S03]  /*11140*/  @!P4 ST.E.64 desc[UR36][R8.64], R138 ;  /* 0x0000008a0800c985 */ /* 0x0003e6000c101b24 */
[----:B------:R-:W-:Y:S01]  /*11150*/  @!P5 LEA.HI.X R13, R15, R14, R13, 0x2, P6 ;  /* 0x0000000e0f0dd211 */ /* 0x000fe200030f140d */
[----:B------:R1:W-:Y:S01]  /*11160*/  @!P3 ST.E.64 desc[UR36][R10.64], R142 ;  /* 0x0000008e0a00b985 */ /* 0x0003e2000c101b24 */
[----:B------:R-:W-:-:S03]  /*11170*/  VIADD R15, R17, 0xf8 ;  /* 0x000000f8110f7836 */ /* 0x000fc60000000000 */
[----:B------:R1:W-:Y:S02]  /*11180*/  @!P5 ST.E.64 desc[UR36][R12.64], R146 ;  /* 0x000000920c00d985 */ /* 0x0003e4000c101b24 */
[----:B------:R-:W-:-:S13]  /*11190*/  ISETP.GE.AND P0, PT, R15, UR4, PT ;  /* 0x000000040f007c0c */ /* 0x000fda000bf06270 */
[----:B-1----:R-:W-:Y:S05]  /*111a0*/  @P0 BRA `(.L_x_1316) ;  /* 0x0000000c00fc0947 */ /* 0x002fea0003800000 */
[----:B------:R-:W-:Y:S02]  /*111b0*/  LEA R2, P0, R15, R0, 0x2 ;  /* 0x000000000f027211 */ /* 0x000fe400078010ff */
[----:B------:R-:W-:-:S04]  /*111c0*/  SHF.R.S32.HI R0, RZ, 0x1f, R15 ;  /* 0x0000001fff007819 */ /* 0x000fc8000001140f */
[----:B------:R-:W-:-:S05]  /*111d0*/  LEA.HI.X R3, R15, R14, R0, 0x2, P0 ;  /* 0x0000000e0f037211 */ /* 0x000fca00000f1400 */
[----:B------:R0:W-:Y:S01]  /*111e0*/  ST.E.64 desc[UR36][R2.64], R150 ;  /* 0x0000009602007985 */ /* 0x0001e2000c101b24 */
[----:B------:R-:W-:Y:S05]  /*111f0*/  BRA `(.L_x_1316) ;  /* 0x0000000c00e87947 */ /* 0x000fea0003800000 */
.L_x_1307:
[----:B------:R-:W2:Y:S01]  /*11200*/  LDL R9, [R1+0x10] ;  /* 0x0000100001097983 */ /* 0x000ea20000100800 */
[----:B------:R-:W-:Y:S01]  /*11210*/  ULDC.64 UR8, c[0x0][0xc00] ;  /* 0x0003000000087ab9 */ /* 0x000fe20000000a00 */
[----:B------:R-:W-:Y:S01]  /*11220*/  R2UR UR10, R202 ;  /* 0x00000000ca0a72ca */ /* 0x000fe200000e0000 */
[----:B------:R-:W-:-:S04]  /*11230*/  UISETP.NE.U32.AND UP0, UPT, UR8, URZ, UPT ;  /* 0x0000003f0800728c */ /* 0x000fc8000bf05070 */
[----:B------:R-:W-:-:S03]  /*11240*/  UISETP.NE.AND.EX UP0, UPT, UR9, URZ, UPT, UP0 ;  /* 0x0000003f0900728c */ /* 0x000fc6000bf05300 */
[----:B------:R-:W-:-:S03]  /*11250*/  ULDC.64 UR8, c[0x0][0xc00] ;  /* 0x0003000000087ab9 */ /* 0x000fc60000000a00 */
[----:B------:R-:W-:Y:S02]  /*11260*/  PLOP3.LUT P1, PT, PT, PT, UP0, 0x80, 0x0 ;  /* 0x000000000000781c */ /* 0x000fe40003f2f008 */
[----:B--2---:R-:W-:-:S13]  /*11270*/  R2UR UR4, R9 ;  /* 0x00000000090472ca */ /* 0x004fda00000e0000 */
        /* <DEDUP_REMOVED lines=8> */
[----:B------:R-:W-:Y:S02]  /*11300*/  @UP1 ULDC.64 UR8, c[0x0][0xc08] ;  /* 0x0003020000081ab9 */ /* 0x000fe40000000a00 */
[----:B------:R-:W-:-:S03]  /*11310*/  @UP1 UIMAD.WIDE UR8, UR4, 0x4, UR8 ;  /* 0x00000004040818a5 */ /* 0x000fc6000f8e0208 */
[----:B------:R-:W-:Y:S02]  /*11320*/  ULDC UR4, c[0x0][0xa88] ;  /* 0x0002a20000047ab9 */ /* 0x000fe40000000800 */
[----:B------:R-:W-:Y:S02]  /*11330*/  IMAD.U32 R0, RZ, RZ, UR4 ;  /* 0x00000004ff007e24 */ /* 0x000fe4000f8e00ff */
[----:B------:R-:W-:Y:S02]  /*11340*/  IMAD.U32 R4, RZ, RZ, UR8 ;  /* 0x00000008ff047e24 */ /* 0x000fe4000f8e00ff */
[----:B------:R-:W-:-:S05]  /*11350*/  IMAD.U32 R5, RZ, RZ, UR9 ;  /* 0x00000009ff057e24 */ /* 0x000fca000f8e00ff */
[----:B------:R0:W5:Y:S01]  /*11360*/  @P2 LDG.E R0, desc[UR36][R4.64] ;  /* 0x0000002404002981 */ /* 0x000162000c1e1900 */
[----:B------:R-:W-:Y:S01]  /*11370*/  UISETP.NE.AND UP1, UPT, UR10, URZ, UPT ;  /* 0x0000003f0a00728c */ /* 0x000fe2000bf25270 */
[----:B------:R-:W-:Y:S01]  /*11380*/  UMOV UR4, URZ ;  /* 0x0000003f00047c82 */ /* 0x000fe20008000000 */
[----:B------:R-:W1:Y:S09]  /*11390*/  S2R R6, SR_TID.X ;  /* 0x0000000000067919 */ /* 0x000e720000002100 */
[----:B------:R-:W-:-:S02]  /*113a0*/  @!UP1 ULDC UR10, c[0x0][0xad4] ;  /* 0x0002b500000a9ab9 */ /* 0x000fc40000000800 */
[----:B------:R-:W-:Y:S02]  /*113b0*/  IMAD.U32 R202, RZ, RZ, UR10 ;  /* 0x0000000affca7e24 */ /* 0x000fe4000f8e00ff */
[----:B-1----:R-:W-:-:S05]  /*113c0*/  VIADD R7, R6, 0xffffff80 ;  /* 0xffffff8006077836 */ /* 0x002fca0000000000 */
[----:B------:R-:W-:Y:S02]  /*113d0*/  ISETP.GT.AND P0, PT, R7, 0x7f, PT ;  /* 0x0000007f0700780c */ /* 0x000fe40003f04270 */
[----:B--2---:R-:W-:Y:S01]  /*113e0*/  @P1 R2UR UR4, R8 ;  /* 0x00000000080412ca */ /* 0x004fe200000e0000 */
[----:B0-----:R-:W-:-:S14]  /*113f0*/  @P2 BRA `(.L_x_1319) ;  /* 0x0000000000102947 */ /* 0x001fdc0003800000 */
[----:B------:R-:W-:Y:S05]  /*11400*/  @!P1 BRA `(.L_x_1319) ;  /* 0x00000000000c9947 */ /* 0x000fea0003800000 */
[----:B------:R-:W2:Y:S04]  /*11410*/  LDG.E R5, desc[UR36][R2.64] ;  /* 0x0000002402057981 */ /* 0x000ea8000c1e1900 */
[----:B-----5:R-:W2:Y:S02]  /*11420*/  LDG.E R0, desc[UR36][R2.64+0x4] ;  /* 0x0000042402007981 */ /* 0x020ea4000c1e1900 */
[----:B--2---:R-:W-:-:S07]  /*11430*/  IMAD.IADD R0, R0, 0x1, -R5 ;  /* 0x0000000100007824 */ /* 0x004fce00078e0a05 */
.L_x_1319:
[----:B------:R-:W-:Y:S01]  /*11440*/  R2UR UR8, R9 ;  /* 0x00000000090872ca */ /* 0x000fe200000e0000 */
[----:B------:R-:W-:Y:S01]  /*11450*/  USHF.R.S32.HI UR21, URZ, 0x1f, UR4 ;  /* 0x0000001f3f157899 */ /* 0x000fe20008011404 */
[----:B------:R-:W-:Y:S11]  /*11460*/  BSSY B1, `(.L_x_1320) ;  /* 0x000003c000017945 */ /* 0x000ff60003800000 */
[----:B------:R-:W-:-:S02]  /*11470*/  USHF.R.S32.HI UR13, URZ, 0x1f, UR8 ;  /* 0x0000001f3f0d7899 */ /* 0x000fc40008011408 */
[----:B------:R-:W-:Y:S02]  /*11480*/  USEL UR12, UR8, URZ, !UP0 ;  /* 0x0000003f080c7287 */ /* 0x000fe4000c000000 */
[----:B------:R-:W-:Y:S01]  /*11490*/  USEL UR13, UR13, URZ, !UP0 ;  /* 0x0000003f0d0d7287 */ /* 0x000fe2000c000000 */
[----:B------:R-:W-:Y:S11]  /*114a0*/  @P0 BRA `(.L_x_1321) ;  /* 0x0000000000dc0947 */ /* 0x000ff60003800000 */
[----:B------:R-:W0:Y:S01]  /*114b0*/  LDC R9, c[0x0][0xbe8] ;  /* 0x0002fa00ff097b82 */ /* 0x000e220000000800 */
[----:B------:R-:W-:-:S05]  /*114c0*/  IMAD.U32 R3, RZ, RZ, UR60 ;  /* 0x0000003cff037e24 */ /* 0x000fca000f8e00ff */
[----:B------:R-:W-:Y:S01]  /*114d0*/  IADD3 R4, R3, -0x80, R6 ;  /* 0xffffff8003047810 */ /* 0x000fe20007ffe006 */
[----:B0----5:R-:W-:-:S05]  /*114e0*/  IMAD R2, R0, R9, RZ ;  /* 0x0000000900027224 */ /* 0x021fca00078e02ff */
        /* <DEDUP_REMOVED lines=51> */
.L_x_1321:
[----:B------:R-:W-:Y:S05]  /*11820*/  BSYNC B1 ;  /* 0x0000000000017941 */ /* 0x000fea0003800000 */
.L_x_1320:
[----:B------:R-:W-:-:S13]  /*11830*/  R2UR UR8, R202 ;  /* 0x00000000ca0872ca */ /* 0x000fda00000e0000 */
[----:B------:R-:W-:-:S06]  /*11840*/  UISETP.GT.AND UP0, UPT, UR8, 0x1, UPT ;  /* 0x000000010800788c */ /* 0x000fcc000bf04270 */
[----:B------:R-:W-:-:S13]  /*11850*/  PLOP3.LUT P0, PT, PT, PT, UP0, 0x80, 0x0 ;  /* 0x000000000000781c */ /* 0x000fda0003f0f008 */
[----:B------:R-:W-:Y:S05]  /*11860*/  @P0 BRA `(.L_x_1316) ;  /* 0x00000008004c0947 */ /* 0x000fea0003800000 */
[----:B------:R-:W2:Y:S01]  /*11870*/  LDL R6, [R1+0xc] ;  /* 0x00000c0001067983 */ /* 0x000ea20000100800 */
[----:B------:R-:W1:Y:S01]  /*11880*/  LDC R11, c[0x0][0xbe8] ;  /* 0x0002fa00ff0b7b82 */ /* 0x000e620000000800 */
[----:B------:R-:W-:Y:S01]  /*11890*/  ULDC.64 UR14, c[0x0][0xaa0] ;  /* 0x0002a800000e7ab9 */ /* 0x000fe20000000a00 */
[----:B------:R-:W-:Y:S01]  /*118a0*/  R2UR UR16, R205 ;  /* 0x00000000cd1072ca */ /* 0x000fe200000e0000 */
[----:B------:R-:W-:Y:S01]  /*118b0*/  UIMAD UR10, UR21, UR14, URZ ;  /* 0x0000000e150a72a4 */ /* 0x000fe2000f8e023f */
[----:B------:R-:W-:Y:S01]  /*118c0*/  BSSY B1, `(.L_x_1322) ;  /* 0x000004b000017945 */ /* 0x000fe20003800000 */
[----:B------:R-:W-:Y:S02]  /*118d0*/  UIMAD.WIDE.U32 UR8, UR4, UR14, URZ ;  /* 0x0000000e040872a5 */ /* 0x000fe4000f8e003f */
[----:B------:R-:W-:-:S04]  /*118e0*/  UIMAD UR10, UR4, UR15, UR10 ;  /* 0x0000000f040a72a4 */ /* 0x000fc8000f8e020a */
[----:B------:R-:W-:-:S03]  /*118f0*/  UIADD3 UR9, UR9, UR10, URZ ;  /* 0x0000000a09097290 */ /* 0x000fc6000fffe03f */
[----:B------:R-:W-:Y:S02]  /*11900*/  ULDC.64 UR10, c[0x0][0xae8] ;  /* 0x0002ba00000a7ab9 */ /* 0x000fe40000000a00 */
[----:B------:R-:W-:-:S04]  /*11910*/  UIMAD.WIDE.U32 UR8, UR16, UR10, UR8 ;  /* 0x0000000a100872a5 */ /* 0x000fc8000f8e0008 */
[----:B------:R-:W-:-:S03]  /*11920*/  UIMAD UR9, UR16, UR11, UR9 ;  /* 0x0000000b100972a4 */ /* 0x000fc6000f8e0209 */
[----:B------:R-:W-:Y:S01]  /*11930*/  ULDC.64 UR10, c[0x0][0xaf0] ;  /* 0x0002bc00000a7ab9 */ /* 0x000fe20000000a00 */
[----:B-1----:R-:W-:Y:S01]  /*11940*/  ISETP.NE.AND P0, PT, R11, 0x1, PT ;  /* 0x000000010b00780c */ /* 0x002fe20003f05270 */
[----:B------:R-:W-:-:S04]  /*11950*/  UIMAD UR13, UR13, UR10, URZ ;  /* 0x0000000a0d0d72a4 */ /* 0x000fc8000f8e023f */
[----:B------:R-:W-:Y:S02]  /*11960*/  UIMAD UR4, UR12, UR11, UR13 ;  /* 0x0000000b0c0472a4 */ /* 0x000fe4000f8e020d */
[----:B------:R-:W-:-:S03]  /*11970*/  UIMAD.WIDE.U32 UR12, UR12, UR10, UR8 ;  /* 0x0000000a0c0c72a5 */ /* 0x000fc6000f8e0008 */
[----:B------:R-:W-:Y:S01]  /*11980*/  ULDC.64 UR8, c[0x0][0xae0] ;  /* 0x0002b80000087ab9 */ /* 0x000fe20000000a00 */
[----:B------:R-:W-:Y:S02]  /*11990*/  UIADD3 UR4, UR13, UR4, URZ ;  /* 0x000000040d047290 */ /* 0x000fe4000fffe03f */
[----:B0-----:R-:W0:Y:S08]  /*119a0*/  @P0 LDC R3, c[0x0][0xbec] ;  /* 0x0002fb00ff030b82 */ /* 0x001e300000000800 */
[----:B------:R-:W1:Y:S01]  /*119b0*/  @P0 LDC R7, c[0x0][0xbf0] ;  /* 0x0002fc00ff070b82 */ /* 0x000e620000000800 */
[----:B--2---:R-:W-:-:S02]  /*119c0*/  IMAD R2, R201, 0x20, R6 ;  /* 0x00000020c9027824 */ /* 0x004fc400078e0206 */
[----:B------:R-:W-:Y:S02]  /*119d0*/  VIADD R6, R6, UR60 ;  /* 0x0000003c06067c36 */ /* 0x000fe40008000000 */
[----:B------:R-:W-:-:S04]  /*119e0*/  VIADD R4, R2, UR60 ;  /* 0x0000003c02047c36 */ /* 0x000fc80008000000 */
[----:B0-----:R-:W-:-:S04]  /*119f0*/  @P0 IMAD.HI.U32 R2, R4, R3, RZ ;  /* 0x0000000304020227 */ /* 0x001fc800078e00ff */
[----:B------:R-:W-:Y:S01]  /*11a00*/  IMAD.MOV.U32 R5, RZ, RZ, R4 ;  /* 0x000000ffff057224 */ /* 0x000fe200078e0004 */
[----:B-1----:R-:W-:Y:S01]  /*11a10*/  @P0 SHF.R.U32.HI R5, RZ, R7, R2 ;  /* 0x00000007ff050219 */ /* 0x002fe20000011602 */
[----:B------:R-:W-:Y:S02]  /*11a20*/  IMAD.U32 R3, RZ, RZ, UR13 ;  /* 0x0000000dff037e24 */ /* 0x000fe4000f8e00ff */
[----:B------:R-:W-:Y:S01]  /*11a30*/  IMAD.U32 R3, RZ, RZ, UR4 ;  /* 0x00000004ff037e24 */ /* 0x000fe2000f8e00ff */
[--C-:B------:R-:W-:Y:S01]  /*11a40*/  SHF.R.S32.HI R2, RZ, 0x1f, R5.reuse ;  /* 0x0000001fff027819 */ /* 0x100fe20000011405 */
[----:B------:R-:W-:-:S04]  /*11a50*/  IMAD.MOV R7, RZ, RZ, -R5 ;  /* 0x000000ffff077224 */ /* 0x000fc800078e0a05 */
[----:B------:R-:W-:Y:S02]  /*11a60*/  IMAD R7, R11, R7, R4 ;  /* 0x000000070b077224 */ /* 0x000fe400078e0204 */
[----:B------:R-:W-:Y:S02]  /*11a70*/  IMAD R4, R2, UR8, RZ ;  /* 0x0000000802047c24 */ /* 0x000fe4000f8e02ff */
[----:B------:R-:W-:Y:S02]  /*11a80*/  IMAD.U32 R2, RZ, RZ, UR12 ;  /* 0x0000000cff027e24 */ /* 0x000fe4000f8e00ff */
[C---:B------:R-:W-:Y:S01]  /*11a90*/  IMAD R9, R5.reuse, UR9, R4 ;  /* 0x0000000905097c24 */ /* 0x040fe2000f8e0204 */
[----:B------:R-:W-:Y:S01]  /*11aa0*/  SHF.R.S32.HI R4, RZ, 0x1f, R7 ;  /* 0x0000001fff047819 */ /* 0x000fe20000011407 */
[----:B------:R-:W-:Y:S01]  /*11ab0*/  IMAD.WIDE.U32 R2, R5, UR8, R2 ;  /* 0x0000000805027c25 */ /* 0x000fe2000f8e0002 */
[----:B------:R-:W-:-:S03]  /*11ac0*/  ULDC.64 UR8, c[0x0][0xad8] ;  /* 0x0002b60000087ab9 */ /* 0x000fc60000000a00 */
[----:B------:R-:W-:Y:S02]  /*11ad0*/  IMAD R4, R4, UR8, RZ ;  /* 0x0000000804047c24 */ /* 0x000fe4000f8e02ff */
[----:B------:R-:W-:Y:S02]  /*11ae0*/  IMAD.IADD R3, R3, 0x1, R9 ;  /* 0x0000000103037824 */ /* 0x000fe400078e0209 */
[C---:B------:R-:W-:Y:S02]  /*11af0*/  IMAD R5, R7.reuse, UR9, R4 ;  /* 0x0000000907057c24 */ /* 0x040fe4000f8e0204 */
[----:B------:R-:W-:Y:S01]  /*11b00*/  IMAD.WIDE.U32 R2, R7, UR8, R2 ;  /* 0x0000000807027c25 */ /* 0x000fe2000f8e0002 */
[----:B------:R-:W-:-:S03]  /*11b10*/  ULDC.64 UR8, c[0x0][0xa80] ;  /* 0x0002a00000087ab9 */ /* 0x000fc60000000a00 */
[----:B-----5:R-:W-:Y:S02]  /*11b20*/  IMAD R11, R0, R11, RZ ;  /* 0x0000000b000b7224 */ /* 0x020fe400078e02ff */
[----:B------:R-:W-:Y:S02]  /*11b30*/  VIADD R4, R6, 0x40 ;  /* 0x0000004006047836 */ /* 0x000fe40000000000 */
[----:B------:R-:W-:Y:S01]  /*11b40*/  IMAD.IADD R3, R3, 0x1, R5 ;  /* 0x0000000103037824 */ /* 0x000fe200078e0205 */
[----:B------:R-:W-:Y:S01]  /*11b50*/  LEA R5, P2, R2, UR8, 0x1 ;  /* 0x0000000802057c11 */ /* 0x000fe2000f8408ff */
[----:B------:R-:W-:Y:S01]  /*11b60*/  VIADD R0, R6, 0x20 ;  /* 0x0000002006007836 */ /* 0x000fe20000000000 */
[-C--:B------:R-:W-:Y:S01]  /*11b70*/  ISETP.GE.AND P0, PT, R4, R11.reuse, PT ;  /* 0x0000000b0400720c */ /* 0x080fe20003f06270 */
[----:B------:R-:W-:Y:S01]  /*11b80*/  IMAD.SHL.U32 R7, R201, 0x8, RZ ;  /* 0x00000008c9077824 */ /* 0x000fe200078e00ff */
[----:B------:R-:W-:Y:S02]  /*11b90*/  LEA.HI.X R4, R2, UR9, R3, 0x1, P2 ;  /* 0x0000000902047c11 */ /* 0x000fe400090f0c03 */
[-C--:B------:R-:W-:Y:S01]  /*11ba0*/  ISETP.GE.AND P2, PT, R6, R11.reuse, PT ;  /* 0x0000000b0600720c */ /* 0x080fe20003f46270 */
[C---:B------:R-:W-:Y:S01]  /*11bb0*/  VIADD R13, R7.reuse, 0x80 ;  /* 0x00000080070d7836 */ /* 0x040fe20000000000 */
[----:B------:R-:W-:Y:S01]  /*11bc0*/  ISETP.GE.AND P1, PT, R0, R11, PT ;  /* 0x0000000b0000720c */ /* 0x000fe20003f26270 */
[C---:B------:R-:W-:Y:S01]  /*11bd0*/  VIADD R15, R7.reuse, 0x40 ;  /* 0x00000040070f7836 */ /* 0x040fe20000000000 */
[----:B------:R0:W1:Y:S01]  /*11be0*/  SHFL.IDX PT, R2, R5, RZ, 0x181f ;  /* 0x00181fff05027589 */ /* 0x00006200000e0000 */
[----:B------:R-:W-:Y:S01]  /*11bf0*/  VIADD R9, R7, 0xc0 ;  /* 0x000000c007097836 */ /* 0x000fe20000000000 */
[----:B------:R-:W-:-:S02]  /*11c00*/  SHF.R.S32.HI R10, RZ, 0x1f, R7 ;  /* 0x0000001fff0a7819 */ /* 0x000fc40000011407 */
[----:B------:R0:W2:Y:S01]  /*11c10*/  SHFL.IDX PT, R0, R4, RZ, 0x181f ;  /* 0x00181fff04007589 */ /* 0x0000a200000e0000 */
[----:B------:R-:W-:Y:S02]  /*11c20*/  SHF.R.S32.HI R8, RZ, 0x1f, R13 ;  /* 0x0000001fff087819 */ /* 0x000fe4000001140d */
[----:B------:R-:W-:Y:S02]  /*11c30*/  SHF.R.S32.HI R12, RZ, 0x1f, R15 ;  /* 0x0000001fff0c7819 */ /* 0x000fe4000001140f */
        /* <DEDUP_REMOVED lines=19> */
.L_x_1323:
[----:B------:R-:W-:Y:S05]  /*11d70*/  BSYNC B1 ;  /* 0x0000000000017941 */ /* 0x000fea0003800000 */
.L_x_1322:
        /* <DEDUP_REMOVED lines=21> */
.L_x_1325:
[----:B------:R-:W-:Y:S05]  /*11ed0*/  BSYNC B1 ;  /* 0x0000000000017941 */ /* 0x000fea0003800000 */
.L_x_1324:
        /* <DEDUP_REMOVED lines=21> */
.L_x_1327:
[----:B------:R-:W-:Y:S05]  /*12030*/  BSYNC B1 ;  /* 0x0000000000017941 */ /* 0x000fea0003800000 */
.L_x_1326:
        /* <DEDUP_REMOVED lines=22> */
.L_x_1316:
[----:B------:R-:W-:Y:S05]  /*121a0*/  BSYNC B0 ;  /* 0x0000000000007941 */ /* 0x000fea0003800000 */
.L_x_1306:
[----:B------:R-:W-:Y:S02]  /*121b0*/  ULDC UR4, c[0x0][0xc3c] ;  /* 0x00030f0000047ab9 */ /* 0x000fe40000000800 */
[----:B------:R-:W-:-:S06]  /*121c0*/  UISETP.GE.AND UP0, UPT, UR7, UR4, UPT ;  /* 0x000000040700728c */ /* 0x000fcc000bf06270 */
[----:B------:R-:W-:-:S13]  /*121d0*/  PLOP3.LUT P0, PT, PT, PT, UP0, 0x80, 0x0 ;  /* 0x000000000000781c */ /* 0x000fda0003f0f008 */
[----:B------:R-:W-:Y:S05]  /*121e0*/  @!P0 BRA `(.L_x_1328) ;  /* 0xfffffeec00b88947 */ /* 0x000fea000383ffff */
[----:B------:R-:W-:Y:S05]  /*121f0*/  EXIT ;  /* 0x000000000000794d */ /* 0x000fea0003800000 */
.L_x_1215:
        /* <DEDUP_REMOVED lines=13> */
[----:B------:R-:W1:Y:S01]  /*122d0*/  LDS.128 R24, [UR4+0x308d0] ;  /* 0x0308d004ff187984 */ /* 0x000e620008000c00 */
[----:B------:R-:W-:Y:S06]  /*122e0*/  BAR.ARV 0x4, 0x180 ;  /* 0x0106000000007b1d */ /* 0x000fec0000002000 */
[----:B------:R-:W-:Y:S05]  /*122f0*/  BRA `(.L_x_1330) ;  /* 0x0000000c00907947 */ /* 0x000fea0003800000 */
.L_x_1329:
        /* <DEDUP_REMOVED lines=43> */
.L_x_1333:
        /* <DEDUP_REMOVED lines=35> */
.L_x_1331:
        /* <DEDUP_REMOVED lines=9> */
[----:B0-----:R-:W-:-:S07]  /*12870*/  ISETP.NE.AND P1, PT, R9, 0x1, PT ;  /* 0x000000010900780c */ /* 0x001fce0003f25270 */
[----:B-1----:R-:W-:Y:S06]  /*12880*/  @!P0 BRA `(.L_x_1334) ;  /* 0x0000000000088947 */ /* 0x002fec0003800000 */
[----:B------:R-:W-:-:S06]  /*12890*/  VIADD R24, R27, 0xffffffff ;  /* 0xffffffff1b187836 */ /* 0x000fcc0000000000 */
[----:B------:R0:W1:Y:S02]  /*128a0*/  SHFL.IDX PT, R24, R5, R24, 0x1f ;  /* 0x00001f1805187589 */ /* 0x00006400000e0000 */
.L_x_1334:
[----:B-1----:R-:W-:Y:S02]  /*128b0*/  IMAD R24, R24, UR5, R3 ;  /* 0x0000000518187c24 */ /* 0x002fe4000f8e0203 */
[----:B------:R-:W-:-:S03]  /*128c0*/  VIADD R27, R27, UR4 ;  /* 0x000000041b1b7c36 */ /* 0x000fc60008000000 */
[----:B0-----:R-:W-:Y:S01]  /*128d0*/  IADD3 R5, -R24, UR6, RZ ;  /* 0x0000000618057c10 */ /* 0x001fe2000fffe1ff */
[----:B------:R-:W-:Y:S06]  /*128e0*/  @!P1 BRA `(.L_x_1335) ;  /* 0x0000000000e89947 */ /* 0x000fec0003800000 */
[-C--:B--2---:R-:W-:Y:S02]  /*128f0*/  IABS R12, R6.reuse ;  /* 0x00000006000c7213 */ /* 0x084fe40000000000 */
[----:B------:R-:W-:Y:S02]  /*12900*/  IABS R4, R9 ;  /* 0x0000000900047213 */ /* 0x000fe40000000000 */
[----:B------:R-:W0:Y:S01]  /*12910*/  I2F.RP R8, R12 ;  /* 0x0000000c00087306 */ /* 0x000e220000209400 */
[----:B------:R-:W-:-:S07]  /*12920*/  IABS R13, R6 ;  /* 0x00000006000d7213 */ /* 0x000fce0000000000 */
[----:B------:R-:W1:Y:S08]  /*12930*/  I2F.RP R10, R4 ;  /* 0x00000004000a7306 */ /* 0x000e700000209400 */
[----:B0-----:R-:W0:Y:S08]  /*12940*/  MUFU.RCP R8, R8 ;  /* 0x0000000800087308 */ /* 0x001e300000001000 */
[----:B-1----:R-:W-:Y:S01]  /*12950*/  MUFU.RCP R10, R10 ;  /* 0x0000000a000a7308 */ /* 0x002fe20000001000 */
[----:B0-----:R-:W-:Y:S01]  /*12960*/  VIADD R2, R8, 0xffffffe ;  /* 0x0ffffffe08027836 */ /* 0x001fe20000000000 */
[----:B------:R-:W-:-:S06]  /*12970*/  IABS R8, R5 ;  /* 0x0000000500087213 */ /* 0x000fcc0000000000 */
[----:B------:R0:W1:Y:S02]  /*12980*/  F2I.FTZ.U32.TRUNC.NTZ R3, R2 ;  /* 0x0000000200037305 */ /* 0x000064000021f000 */
[----:B0-----:R-:W-:Y:S02]  /*12990*/  IMAD.MOV.U32 R2, RZ, RZ, RZ ;  /* 0x000000ffff027224 */ /* 0x001fe400078e00ff */
[----:B-1----:R-:W-:-:S04]  /*129a0*/  IMAD.MOV R11, RZ, RZ, -R3 ;  /* 0x000000ffff0b7224 */ /* 0x002fc800078e0a03 */
[----:B------:R-:W-:-:S04]  /*129b0*/  IMAD R11, R11, R12, RZ ;  /* 0x0000000c0b0b7224 */ /* 0x000fc800078e02ff */
[----:B------:R-:W-:-:S04]  /*129c0*/  IMAD.HI.U32 R3, R3, R11, R2 ;  /* 0x0000000b03037227 */ /* 0x000fc800078e0002 */
[----:B------:R-:W-:Y:S02]  /*129d0*/  IMAD.MOV R11, RZ, RZ, -R13 ;  /* 0x000000ffff0b7224 */ /* 0x000fe400078e0a0d */
[----:B------:R-:W-:-:S04]  /*129e0*/  IMAD.HI.U32 R2, R3, R8, RZ ;  /* 0x0000000803027227 */ /* 0x000fc800078e00ff */
[----:B------:R-:W-:Y:S01]  /*129f0*/  IMAD R3, R2, R11, R8 ;  /* 0x0000000b02037224 */ /* 0x000fe200078e0208 */
[----:B------:R-:W-:Y:S01]  /*12a00*/  LOP3.LUT R8, R5, R6, RZ, 0x3c, !PT ;  /* 0x0000000605087212 */ /* 0x000fe200078e3cff */
[----:B------:R-:W-:-:S03]  /*12a10*/  VIADD R11, R10, 0xffffffe ;  /* 0x0ffffffe0a0b7836 */ /* 0x000fc60000000000 */
[----:B------:R-:W-:Y:S02]  /*12a20*/  ISETP.GT.U32.AND P1, PT, R12, R3, PT ;  /* 0x000000030c00720c */ /* 0x000fe40003f24070 */
[----:B------:R-:W-:-:S11]  /*12a30*/  ISETP.GE.AND P2, PT, R8, RZ, PT ;  /* 0x000000ff0800720c */ /* 0x000fd60003f46270 */
[----:B------:R-:W-:Y:S02]  /*12a40*/  @!P1 IMAD.IADD R3, R3, 0x1, -R12 ;  /* 0x0000000103039824 */ /* 0x000fe400078e0a0c */
[----:B------:R-:W-:Y:S01]  /*12a50*/  @!P1 VIADD R2, R2, 0x1 ;  /* 0x0000000102029836 */ /* 0x000fe20000000000 */
[----:B------:R-:W-:Y:S02]  /*12a60*/  ISETP.NE.AND P1, PT, R6, RZ, PT ;  /* 0x000000ff0600720c */ /* 0x000fe40003f25270 */
[----:B------:R-:W-:Y:S02]  /*12a70*/  ISETP.GE.U32.AND P0, PT, R3, R12, PT ;  /* 0x0000000c0300720c */ /* 0x000fe40003f06070 */
[----:B------:R-:W0:Y:S11]  /*12a80*/  F2I.FTZ.U32.TRUNC.NTZ R3, R11 ;  /* 0x0000000b00037305 */ /* 0x000e36000021f000 */
[----:B------:R-:W-:-:S04]  /*12a90*/  @P0 VIADD R2, R2, 0x1 ;  /* 0x0000000102020836 */ /* 0x000fc80000000000 */
[----:B------:R-:W-:Y:S01]  /*12aa0*/  IMAD.MOV.U32 R10, RZ, RZ, R2 ;  /* 0x000000ffff0a7224 */ /* 0x000fe200078e0002 */
[----:B------:R-:W-:Y:S01]  /*12ab0*/  IABS R2, R9 ;  /* 0x0000000900027213 */ /* 0x000fe20000000000 */
[----:B0-----:R-:W-:Y:S02]  /*12ac0*/  IMAD.MOV R13, RZ, RZ, -R3 ;  /* 0x000000ffff0d7224 */ /* 0x001fe400078e0a03 */
[----:B------:R-:W-:Y:S01]  /*12ad0*/  @!P2 IMAD.MOV R10, RZ, RZ, -R10 ;  /* 0x000000ffff0aa224 */ /* 0x000fe200078e0a0a */
[----:B------:R-:W-:Y:S01]  /*12ae0*/  @!P1 LOP3.LUT R10, RZ, R6, RZ, 0x33, !PT ;  /* 0x00000006ff0a9212 */ /* 0x000fe200078e33ff */
[----:B------:R-:W-:Y:S02]  /*12af0*/  IMAD.MOV R12, RZ, RZ, -R2 ;  /* 0x000000ffff0c7224 */ /* 0x000fe400078e0a02 */
[----:B------:R-:W-:Y:S01]  /*12b00*/  IMAD R11, R13, R4, RZ ;  /* 0x000000040d0b7224 */ /* 0x000fe200078e02ff */
[----:B------:R-:W-:Y:S01]  /*12b10*/  IABS R8, R10 ;  /* 0x0000000a00087213 */ /* 0x000fe20000000000 */
[----:B------:R-:W-:-:S04]  /*12b20*/  IMAD.MOV.U32 R2, RZ, RZ, RZ ;  /* 0x000000ffff027224 */ /* 0x000fc800078e00ff */
[----:B------:R-:W-:-:S04]  /*12b30*/  IMAD.HI.U32 R2, R3, R11, R2 ;  /* 0x0000000b03027227 */ /* 0x000fc800078e0002 */
[----:B------:R-:W-:Y:S02]  /*12b40*/  IMAD.MOV.U32 R3, RZ, RZ, R8 ;  /* 0x000000ffff037224 */ /* 0x000fe400078e0008 */
[----:B------:R-:W-:Y:S02]  /*12b50*/  IMAD.MOV.U32 R8, RZ, RZ, R12 ;  /* 0x000000ffff087224 */ /* 0x000fe400078e000c */
[----:B------:R-:W-:-:S04]  /*12b60*/  IMAD.HI.U32 R2, R2, R3, RZ ;  /* 0x0000000302027227 */ /* 0x000fc800078e00ff */
[----:B------:R-:W-:-:S05]  /*12b70*/  IMAD R3, R2, R8, R3 ;  /* 0x0000000802037224 */ /* 0x000fca00078e0203 */
[----:B------:R-:W-:-:S13]  /*12b80*/  ISETP.GT.U32.AND P1, PT, R4, R3, PT ;  /* 0x000000030400720c */ /* 0x000fda0003f24070 */
[----:B------:R-:W-:Y:S02]  /*12b90*/  @!P1 IMAD.IADD R3, R3, 0x1, -R4 ;  /* 0x0000000103039824 */ /* 0x000fe400078e0a04 */
[----:B------:R-:W-:Y:S01]  /*12ba0*/  @!P1 VIADD R2, R2, 0x1 ;  /* 0x0000000102029836 */ /* 0x000fe20000000000 */
[----:B------:R-:W-:Y:S02]  /*12bb0*/  ISETP.NE.AND P1, PT, R9, RZ, PT ;  /* 0x000000ff0900720c */ /* 0x000fe40003f25270 */
[----:B------:R-:W-:Y:S02]  /*12bc0*/  ISETP.GE.U32.AND P0, PT, R3, R4, PT ;  /* 0x000000040300720c */ /* 0x000fe40003f06070 */
[----:B------:R-:W-:-:S04]  /*12bd0*/  LOP3.LUT R3, R10, R9, RZ, 0x3c, !PT ;  /* 0x000000090a037212 */ /* 0x000fc800078e3cff */
[----:B------:R-:W-:Y:S01]  /*12be0*/  ISETP.GE.AND P2, PT, R3, RZ, PT ;  /* 0x000000ff0300720c */ /* 0x000fe20003f46270 */
[----:B------:R-:W-:-:S06]  /*12bf0*/  IMAD.MOV R3, RZ, RZ, -R10 ;  /* 0x000000ffff037224 */ /* 0x000fcc00078e0a0a */
[----:B------:R-:W-:-:S06]  /*12c00*/  @P0 VIADD R2, R2, 0x1 ;  /* 0x0000000102020836 */ /* 0x000fcc0000000000 */
[----:B------:R-:W-:Y:S01]  /*12c10*/  @!P2 IMAD.MOV R2, RZ, RZ, -R2 ;  /* 0x000000ffff02a224 */ /* 0x000fe200078e0a02 */
[----:B------:R-:W-:-:S05]  /*12c20*/  @!P1 LOP3.LUT R2, RZ, R9, RZ, 0x33, !PT ;  /* 0x00000009ff029212 */ /* 0x000fca00078e33ff */
[----:B------:R-:W-:-:S04]  /*12c30*/  IMAD.MOV R26, RZ, RZ, -R2 ;  /* 0x000000ffff1a7224 */ /* 0x000fc800078e0a02 */
[C---:B------:R-:W-:Y:S02]  /*12c40*/  IMAD R26, R9.reuse, R26, R10 ;  /* 0x0000001a091a7224 */ /* 0x040fe400078e020a */
[----:B------:R-:W-:Y:S02]  /*12c50*/  IMAD R9, R9, 0x1000000, R2 ;  /* 0x0100000009097824 */ /* 0x000fe400078e0202 */
[----:B------:R-:W-:Y:S02]  /*12c60*/  IMAD R2, R6, R3, R5 ;  /* 0x0000000306027224 */ /* 0x000fe400078e0205 */
[----:B------:R-:W-:Y:S01]  /*12c70*/  IMAD R26, R26, 0x10000, R9 ;  /* 0x000100001a1a7824 */ /* 0x000fe200078e0209 */
[----:B------:R-:W-:Y:S06]  /*12c80*/  BRA `(.L_x_1336) ;  /* 0x0000000000f47947 */ /* 0x000fec0003800000 */
.L_x_1335:
[----:B------:R-:W0:Y:S02]  /*12c90*/  LDC.64 R2, c[0x0][0xc90] ;  /* 0x00032400ff027b82 */ /* 0x000e240000000a00 */
[----:B0-----:R-:W-:-:S05]  /*12ca0*/  IMAD.WIDE R2, R27, 0x4, R2 ;  /* 0x000000041b027825 */ /* 0x001fca00078e0202 */
[----:B------:R0:W2:Y:S01]  /*12cb0*/  LDG.E R13, desc[UR36][R2.64] ;  /* 0x00000024020d7981 */ /* 0x0000a2000c1e1900 */
[----:B------:R-:W-:Y:S01]  /*12cc0*/  IABS R15, R5 ;  /* 0x00000005000f7213 */ /* 0x000fe20000000000 */
[----:B0-----:R-:W-:Y:S02]  /*12cd0*/  IMAD.MOV.U32 R2, RZ, RZ, RZ ;  /* 0x000000ffff027224 */ /* 0x001fe400078e00ff */
[----:B--2---:R-:W-:-:S05]  /*12ce0*/  IMAD R4, R6, R13, RZ ;  /* 0x0000000d06047224 */ /* 0x004fca00078e02ff */
[-C--:B------:R-:W-:Y:S02]  /*12cf0*/  IABS R10, R4.reuse ;  /* 0x00000004000a7213 */ /* 0x080fe40000000000 */
[----:B------:R-:W-:Y:S02]  /*12d00*/  IABS R12, R4 ;  /* 0x00000004000c7213 */ /* 0x000fe40000000000 */
[----:B------:R-:W0:Y:S08]  /*12d10*/  I2F.RP R8, R10 ;  /* 0x0000000a00087306 */ /* 0x000e300000209400 */
[----:B0-----:R-:W0:Y:S02]  /*12d20*/  MUFU.RCP R8, R8 ;  /* 0x0000000800087308 */ /* 0x001e240000001000 */
[----:B0-----:R-:W-:-:S06]  /*12d30*/  VIADD R9, R8, 0xffffffe ;  /* 0x0ffffffe08097836 */ /* 0x001fcc0000000000 */
[----:B------:R-:W0:Y:S02]  /*12d40*/  F2I.FTZ.U32.TRUNC.NTZ R3, R9 ;  /* 0x0000000900037305 */ /* 0x000e24000021f000 */
[----:B0-----:R-:W-:-:S04]  /*12d50*/  IMAD.MOV R11, RZ, RZ, -R3 ;  /* 0x000000ffff0b7224 */ /* 0x001fc800078e0a03 */
[----:B------:R-:W-:-:S04]  /*12d60*/  IMAD R11, R11, R10, RZ ;  /* 0x0000000a0b0b7224 */ /* 0x000fc800078e02ff */
[----:B------:R-:W-:-:S04]  /*12d70*/  IMAD.HI.U32 R2, R3, R11, R2 ;  /* 0x0000000b03027227 */ /* 0x000fc800078e0002 */
[----:B------:R-:W-:Y:S02]  /*12d80*/  IMAD.MOV R3, RZ, RZ, -R12 ;  /* 0x000000ffff037224 */ /* 0x000fe400078e0a0c */
        /* <DEDUP_REMOVED lines=12> */
[----:B------:R-:W-:Y:S02]  /*12e50*/  IMAD R11, R13, R2, RZ ;  /* 0x000000020d0b7224 */ /* 0x000fe400078e02ff */
[----:B------:R-:W-:Y:S02]  /*12e60*/  IMAD.MOV R2, RZ, RZ, -R2 ;  /* 0x000000ffff027224 */ /* 0x000fe400078e0a02 */
[----:B------:R-:W-:Y:S02]  /*12e70*/  IMAD.MOV R3, RZ, RZ, -R11 ;  /* 0x000000ffff037224 */ /* 0x000fe400078e0a0b */
[----:B------:R-:W-:Y:S02]  /*12e80*/  IMAD R4, R4, R2, R5 ;  /* 0x0000000204047224 */ /* 0x000fe400078e0205 */
[----:B------:R-:W-:Y:S01]  /*12e90*/  IMAD.MOV.U32 R2, RZ, RZ, RZ ;  /* 0x000000ffff027224 */ /* 0x000fe200078e00ff */
[----:B------:R-:W-:-:S04]  /*12ea0*/  VIADDMNMX R13, R3, UR5, R13, PT ;  /* 0x00000005030d7c46 */ /* 0x000fc8000b80010d */
[-C--:B------:R-:W-:Y:S01]  /*12eb0*/  IABS R10, R13.reuse ;  /* 0x0000000d000a7213 */ /* 0x080fe20000000000 */
[----:B------:R-:W-:Y:S01]  /*12ec0*/  IMAD.MOV R26, RZ, RZ, -R13 ;  /* 0x000000ffff1a7224 */ /* 0x000fe200078e0a0d */
[----:B------:R-:W-:Y:S02]  /*12ed0*/  IABS R12, R13 ;  /* 0x0000000d000c7213 */ /* 0x000fe40000000000 */
[----:B------:R-:W0:Y:S08]  /*12ee0*/  I2F.RP R8, R10 ;  /* 0x0000000a00087306 */ /* 0x000e300000209400 */
[----:B0-----:R-:W0:Y:S02]  /*12ef0*/  MUFU.RCP R8, R8 ;  /* 0x0000000800087308 */ /* 0x001e240000001000 */
[----:B0-----:R-:W-:-:S06]  /*12f00*/  VIADD R3, R8, 0xffffffe ;  /* 0x0ffffffe08037836 */ /* 0x001fcc0000000000 */
[----:B------:R-:W0:Y:S02]  /*12f10*/  F2I.FTZ.U32.TRUNC.NTZ R3, R3 ;  /* 0x0000000300037305 */ /* 0x000e24000021f000 */
[----:B0-----:R-:W-:-:S04]  /*12f20*/  IMAD.MOV R9, RZ, RZ, -R3 ;  /* 0x000000ffff097224 */ /* 0x001fc800078e0a03 */
[----:B------:R-:W-:Y:S01]  /*12f30*/  IMAD.MOV.U32 R5, RZ, RZ, R9 ;  /* 0x000000ffff057224 */ /* 0x000fe200078e0009 */
[----:B------:R-:W-:-:S03]  /*12f40*/  IABS R9, R4 ;  /* 0x0000000400097213 */ /* 0x000fc60000000000 */
        /* <DEDUP_REMOVED lines=11> */
[----:B------:R-:W-:Y:S02]  /*13000*/  ISETP.GE.AND P2, PT, R3, RZ, PT ;  /* 0x000000ff0300720c */ /* 0x000fe40003f46270 */
[----:B------:R-:W-:-:S05]  /*13010*/  IADD3 R3, R11, 0x1000000, R4 ;  /* 0x010000000b037810 */ /* 0x000fca0007ffe004 */
[----:B------:R-:W-:-:S06]  /*13020*/  @P0 VIADD R2, R2, 0x1 ;  /* 0x0000000102020836 */ /* 0x000fcc0000000000 */
[----:B------:R-:W-:Y:S01]  /*13030*/  @!P2 IMAD.MOV R2, RZ, RZ, -R2 ;  /* 0x000000ffff02a224 */ /* 0x000fe200078e0a02 */
[----:B------:R-:W-:-:S05]  /*13040*/  @!P1 LOP3.LUT R2, RZ, R13, RZ, 0x33, !PT ;  /* 0x0000000dff029212 */ /* 0x000fca00078e33ff */
[----:B------:R-:W-:-:S07]  /*13050*/  IMAD R26, R2, R26, R3 ;  /* 0x0000001a021a7224 */ /* 0x000fce00078e0203 */
.L_x_1336:
[----:B------:R-:W-:-:S05]  /*13060*/  LOP3.LUT R25, RZ, R2, RZ, 0x33, !PT ;  /* 0x00000002ff197212 */ /* 0x000fca00078e33ff */
[----:B------:R-:W-:Y:S01]  /*13070*/  IMAD.IADD R25, R6, 0x1, R25 ;  /* 0x0000000106197824 */ /* 0x000fe200078e0219 */
[----:B------:R-:W-:Y:S06]  /*13080*/  BRA `(.L_x_1337) ;  /* 0x0000000000147947 */ /* 0x000fec0003800000 */
.L_x_1332:
[----:B------:R-:W-:Y:S01]  /*13090*/  ULDC UR4, c[0x0][0xc3c] ;  /* 0x00030f0000047ab9 */ /* 0x000fe20000000800 */
[----:B------:R-:W-:Y:S02]  /*130a0*/  IMAD.MOV.U32 R25, RZ, RZ, RZ ;  /* 0x000000ffff197224 */ /* 0x000fe400078e00ff */
[----:B------:R-:W-:Y:S02]  /*130b0*/  IMAD.U32 R24, RZ, RZ, UR6 ;  /* 0x00000006ff187e24 */ /* 0x000fe4000f8e00ff */
[----:B------:R-:W-:Y:S02]  /*130c0*/  IMAD.MOV.U32 R26, RZ, RZ, RZ ;  /* 0x000000ffff1a7224 */ /* 0x000fe400078e00ff */
[----:B------:R-:W-:-:S07]  /*130d0*/  IMAD.U32 R27, RZ, RZ, UR4 ;  /* 0x00000004ff1b7e24 */ /* 0x000fce000f8e00ff */
.L_x_1337:
[----:B------:R-:W-:-:S13]  /*130e0*/  ISETP.NE.AND P0, PT, R7, RZ, PT ;  /* 0x000000ff0700720c */ /* 0x000fda0003f05270 */
[----:B------:R-:W0:Y:S01]  /*130f0*/  @!P0 S2R R3, SR_CgaCtaId ;  /* 0x0000000000038919 */ /* 0x000e220000008800 */
[----:B------:R-:W-:-:S04]  /*13100*/  @!P0 MOV R2, 0x400 ;  /* 0x0000040000028802 */ /* 0x000fc80000000f00 */
[----:B0-----:R-:W-:-:S05]  /*13110*/  @!P0 LEA R2, R3, R2, 0x18 ;  /* 0x0000000203028211 */ /* 0x001fca00078ec0ff */
[----:B------:R0:W-:Y:S01]  /*13120*/  @!P0 STS.128 [R2+0x308d0], R24 ;  /* 0x0308d01802008388 */ /* 0x0001e20000000c00 */
[----:B------:R-:W-:Y:S06]  /*13130*/  BAR.ARV 0x5, 0x180 ;  /* 0x0146000000007b1d */ /* 0x000fec0000002000 */
.L_x_1330:
[----:B------:R2:W-:Y:S01]  /*13140*/  STL [R1+0x20], RZ ;  /* 0x000020ff01007387 */ /* 0x0005e20000100800 */
[----:B------:R-:W-:Y:S01]  /*13150*/  ULDC UR4, c[0x0][0xc3c] ;  /* 0x00030f0000047ab9 */ /* 0x000fe20000000800 */
[----:B------:R-:W-:Y:S01]  /*13160*/  IMAD.MOV.U32 R28, RZ, RZ, 0x1 ;  /* 0x00000001ff1c7424 */ /* 0x000fe200078e00ff */
[----:B-1----:R-:W-:Y:S01]  /*13170*/  ISETP.GE.AND P0, PT, R27, UR4, PT ;  /* 0x000000041b007c0c */ /* 0x002fe2000bf06270 */
[----:B------:R-:W-:-:S12]  /*13180*/  IMAD.MOV.U32 R22, RZ, RZ, RZ ;  /* 0x000000ffff167224 */ /* 0x000fd800078e00ff */
[----:B--2---:R-:W-:Y:S05]  /*13190*/  @P0 BRA `(.L_x_1338) ;  /* 0x0000005000440947 */ /* 0x004fea0003800000 */
[----:B0-----:R-:W2:Y:S01]  /*131a0*/  LDL R2, [R1+0x30] ;  /* 0x0000300001027983 */ /* 0x001ea20000100800 */
[----:B------:R-:W0:Y:S01]  /*131b0*/  S2UR UR5, SR_CgaCtaId ;  /* 0x00000000000579c3 */ /* 0x000e220000008800 */
[C---:B------:R-:W-:Y:S01]  /*131c0*/  IMAD.SHL.U32 R33, R0.reuse, 0x8, RZ ;  /* 0x0000000800217824 */ /* 0x040fe200078e00ff */
[----:B------:R-:W-:Y:S01]  /*131d0*/  LOP3.LUT R4, R0, 0x7f, RZ, 0xc0, !PT ;  /* 0x0000007f00047812 */ /* 0x000fe200078ec0ff */
[----:B------:R1:W-:Y:S01]  /*131e0*/  STL [R1+0x20], RZ ;  /* 0x000020ff01007387 */ /* 0x0003e20000100800 */
[----:B------:R-:W-:Y:S01]  /*131f0*/  BSSY B8, `(.L_x_1338) ;  /* 0x000050b000087945 */ /* 0x000fe20003800000 */
[----:B------:R-:W-:Y:S01]  /*13200*/  IMAD.MOV.U32 R28, RZ, RZ, 0x1 ;  /* 0x00000001ff1c7424 */ /* 0x000fe200078e00ff */
[----:B------:R-:W-:Y:S01]  /*13210*/  LOP3.LUT R3, R33, 0x1f8, RZ, 0xc0, !PT ;  /* 0x000001f821037812 */ /* 0x000fe200078ec0ff */
[----:B------:R-:W-:Y:S01]  /*13220*/  IMAD.MOV.U32 R22, RZ, RZ, RZ ;  /* 0x000000ffff167224 */ /* 0x000fe200078e00ff */
[----:B------:R-:W-:Y:S01]  /*13230*/  ULDC UR39, c[0x0][0xc] ;  /* 0x0000030000277ab9 */ /* 0x000fe20000000800 */
[----:B--2---:R-:W-:-:S02]  /*13240*/  R2UR UR4, R2 ;  /* 0x00000000020472ca */ /* 0x004fc400000e0000 */
[----:B------:R-:W-:Y:S01]  /*13250*/  LOP3.LUT R2, R3, 0x38, R0, 0x78, !PT ;  /* 0x0000003803027812 */ /* 0x000fe200078e7800 */
[----:B------:R-:W-:Y:S01]  /*13260*/  IMAD.SHL.U32 R0, R0, 0x10, RZ ;  /* 0x0000001000007824 */ /* 0x000fe200078e00ff */
[----:B------:R-:W-:Y:S02]  /*13270*/  SHF.R.U32.HI R3, RZ, 0x3, R4 ;  /* 0x00000003ff037819 */ /* 0x000fe40000011604 */
[----:B------:R-:W-:Y:S02]  /*13280*/  LOP3.LUT R31, R2, 0x200, R33, 0xf8, !PT ;  /* 0x00000200021f7812 */ /* 0x000fe400078ef821 */
[----:B------:R-:W-:Y:S02]  /*13290*/  LOP3.LUT R33, R33, 0x38, RZ, 0xc0, !PT ;  /* 0x0000003821217812 */ /* 0x000fe400078ec0ff */
[----:B------:R-:W-:Y:S02]  /*132a0*/  LOP3.LUT R0, R3, 0x70, R0, 0xf8, !PT ;  /* 0x0000007003007812 */ /* 0x000fe400078ef800 */
[C---:B------:R-:W-:Y:S01]  /*132b0*/  LOP3.LUT R37, R33.reuse, 0x40, RZ, 0xfc, !PT ;  /* 0x0000004021257812 */ /* 0x040fe200078efcff */
[----:B------:R-:W-:Y:S01]  /*132c0*/  ULOP3.LUT UR38, UR4, 0x2, URZ, 0xfc, !UPT ;  /* 0x0000000204267892 */ /* 0x000fe2000f8efc3f */
[----:B------:R-:W-:-:S02]  /*132d0*/  LOP3.LUT R36, R33, 0x80, RZ, 0xfc, !PT ;  /* 0x0000008021247812 */ /* 0x000fc400078efcff */
[----:B------:R-:W-:Y:S01]  /*132e0*/  UMOV UR4, 0x400 ;  /* 0x0000040000047882 */ /* 0x000fe20000000000 */
[----:B------:R-:W-:Y:S01]  /*132f0*/  LOP3.LUT R34, R33, 0xc0, RZ, 0xfc, !PT ;  /* 0x000000c021227812 */ /* 0x000fe200078efcff */
[----:B0-----:R-:W-:-:S06]  /*13300*/  ULEA UR4, UR5, UR4, 0x18 ;  /* 0x0000000405047291 */ /* 0x001fcc000f8ec03f */
[----:B------:R-:W-:-:S04]  /*13310*/  IMAD.U32 R17, RZ, RZ, UR4 ;  /* 0x00000004ff117e24 */ /* 0x000fc8000f8e00ff */
[----:B-1----:R-:W-:-:S07]  /*13320*/  IMAD R32, R31, 0x2, R17 ;  /* 0x000000021f207824 */ /* 0x002fce00078e0211 */
.L_x_1411:
[----:B------:R-:W-:Y:S05]  /*13330*/  YIELD ;  /* 0x0000000000007946 */ /* 0x000fea0003800000 */
[----:B------:R-:W-:Y:S01]  /*13340*/  ULDC.64 UR4, c[0x0][0xa28] ;  /* 0x00028a0000047ab9 */ /* 0x000fe20000000a00 */
[----:B------:R-:W-:Y:S01]  /*13350*/  IMAD.MOV.U32 R19, RZ, RZ, RZ ;  /* 0x000000ffff137224 */ /* 0x000fe200078e00ff */
[----:B------:R-:W-:-:S04]  /*13360*/  ISETP.NE.U32.AND P0, PT, RZ, UR4, PT ;  /* 0x00000004ff007c0c */ /* 0x000fc8000bf05070 */
[----:B------:R-:W-:Y:S01]  /*13370*/  ISETP.NE.AND.EX P0, PT, RZ, UR5, PT, P0 ;  /* 0x00000005ff007c0c */ /* 0x000fe2000bf05300 */
[----:B------:R-:W-:-:S12]  /*13380*/  ULDC.64 UR4, c[0x0][0xa18] ;  /* 0x0002860000047ab9 */ /* 0x000fd80000000a00 */
[----:B0-----:R-:W0:Y:S02]  /*13390*/  @P0 LDC.64 R2, c[0x0][0xa28] ;  /* 0x00028a00ff020b82 */ /* 0x001e240000000a00 */
[----:B0-----:R-:W-:-:S05]  /*133a0*/  @P0 IMAD.WIDE R2, R27, 0x4, R2 ;  /* 0x000000041b020825 */ /* 0x001fca00078e0202 */
[----:B--2---:R0:W2:Y:S01]  /*133b0*/  @P0 LDG.E R19, desc[UR36][R2.64] ;  /* 0x0000002402130981 */ /* 0x0040a2000c1e1900 */
[----:B------:R-:W-:Y:S01]  /*133c0*/  ISETP.NE.U32.AND P0, PT, RZ, UR4, PT ;  /* 0x00000004ff007c0c */ /* 0x000fe2000bf05070 */
[----:B------:R-:W-:Y:S01]  /*133d0*/  IMAD.MOV.U32 R35, RZ, RZ, RZ ;  /* 0x000000ffff237224 */ /* 0x000fe200078e00ff */
[----:B------:R-:W-:Y:S02]  /*133e0*/  LOP3.LUT R16, R16, 0xfffffeff, RZ, 0xc0, !PT ;  /* 0xfffffeff10107812 */ /* 0x000fe400078ec0ff */
[----:B------:R-:W-:Y:S01]  /*133f0*/  ISETP.NE.AND.EX P1, PT, RZ, UR5, PT, P0 ;  /* 0x00000005ff007c0c */ /* 0x000fe2000bf25300 */
[----:B------:R-:W-:Y:S02]  /*13400*/  ULDC.64 UR4, c[0x0][0xa00] ;  /* 0x0002800000047ab9 */ /* 0x000fe40000000a00 */
[----:B------:R-:W-:Y:S01]  /*13410*/  ISETP.NE.U32.AND P0, PT, RZ, UR4, PT ;  /* 0x00000004ff007c0c */ /* 0x000fe2000bf05070 */
[----:B0-----:R-:W0:Y:S03]  /*13420*/  LDC.64 R2, c[0x0][0xa00] ;  /* 0x00028000ff027b82 */ /* 0x001e260000000a00 */
[----:B------:R-:W-:Y:S01]  /*13430*/  ISETP.NE.AND.EX P2, PT, RZ, UR5, PT, P0 ;  /* 0x00000005ff007c0c */ /* 0x000fe2000bf45300 */
[----:B------:R-:W-:-:S05]  /*13440*/  ULDC.64 UR4, c[0x0][0x418] ;  /* 0x0001060000047ab9 */ /* 0x000fca0000000a00 */
[----:B------:R-:W1:Y:S07]  /*13450*/  @P1 LDC.64 R4, c[0x0][0xa18] ;  /* 0x00028600ff041b82 */ /* 0x000e6e0000000a00 */
[----:B------:R-:W-:Y:S01]  /*13460*/  @P2 LOP3.LUT R16, R16, 0x100, RZ, 0xfc, !PT ;  /* 0x0000010010102812 */ /* 0x000fe200078efcff */
[----:B0-----:R-:W-:-:S05]  /*13470*/  IMAD.WIDE R2, R27, 0x4, R2 ;  /* 0x000000041b027825 */ /* 0x001fca00078e0202 */
[----:B------:R0:W5:Y:S01]  /*13480*/  @P2 LDG.E R35, desc[UR36][R2.64] ;  /* 0x0000002402232981 */ /* 0x000162000c1e1900 */
[----:B-1----:R-:W-:-:S05]  /*13490*/  @P1 IMAD.WIDE R4, R27, 0x4, R4 ;  /* 0x000000041b041825 */ /* 0x002fca00078e0204 */
[----:B------:R0:W5:Y:S01]  /*134a0*/  @P1 LDG.E R29, desc[UR36][R4.64] ;  /* 0x00000024041d1981 */ /* 0x000162000c1e1900 */
[----:B------:R-:W-:-:S03]  /*134b0*/  UISETP.NE.U32.AND UP0, UPT, UR4, URZ, UPT ;  /* 0x0000003f0400728c */ /* 0x000fc6000bf05070 */
[----:B------:R-:W-:Y:S01]  /*134c0*/  ULDC UR4, c[0x0][0x424] ;  /* 0x0001090000047ab9 */ /* 0x000fe20000000800 */
[----:B------:R-:W-:-:S03]  /*134d0*/  UISETP.NE.AND.EX UP0, UPT, UR5, URZ, UPT, UP0 ;  /* 0x0000003f0500728c */ /* 0x000fc6000bf05300 */
[----:B------:R-:W-:Y:S01]  /*134e0*/  ULDC UR5, c[0x0][0x2f0] ;  /* 0x0000bc0000057ab9 */ /* 0x000fe20000000800 */
[----:B------:R-:W-:-:S04]  /*134f0*/  USEL UR4, UR4, 0x1, UP0 ;  /* 0x0000000104047887 */ /* 0x000fc80008000000 */
[----:B------:R-:W-:-:S06]  /*13500*/  UIMAD UR4, UR4, UR5, URZ ;  /* 0x00000005040472a4 */ /* 0x000fcc000f8e023f */
[----:B------:R-:W-:Y:S01]  /*13510*/  IMAD.U32 R0, RZ, RZ, UR4 ;  /* 0x00000004ff007e24 */ /* 0x000fe2000f8e00ff */
[----:B--2---:R0:W-:Y:S01]  /*13520*/  STL [R1+0x8], R19 ;  /* 0x0000081301007387 */ /* 0x0041e20000100800 */
[----:B------:R-:W-:Y:S05]  /*13530*/  @P1 BRA `(.L_x_1339) ;  /* 0x0000000000181947 */ /* 0x000fea0003800000 */
[----:B------:R-:W-:Y:S02]  /*13540*/  ULDC UR4, c[0x0][0x288] ;  /* 0x0000a20000047ab9 */ /* 0x000fe40000000800 */
[----:B-----5:R-:W-:Y:S01]  /*13550*/  IMAD.U32 R29, RZ, RZ, UR4 ;  /* 0x00000004ff1d7e24 */ /* 0x020fe2000f8e00ff */
[----:B------:R-:W-:Y:S06]  /*13560*/  @!P2 BRA `(.L_x_1339) ;  /* 0x00000000000ca947 */ /* 0x000fec0003800000 */
[----:B0-----:R-:W2:Y:S04]  /*13570*/  LDG.E R4, desc[UR36][R2.64] ;  /* 0x0000002402047981 */ /* 0x001ea8000c1e1900 */
[----:B------:R-:W2:Y:S02]  /*13580*/  LDG.E R29, desc[UR36][R2.64+0x4] ;  /* 0x00000424021d7981 */ /* 0x000ea4000c1e1900 */
[----:B--2---:R-:W-:-:S07]  /*13590*/  IMAD.IADD R29, R29, 0x1, -R4 ;  /* 0x000000011d1d7824 */ /* 0x004fce00078e0a04 */
.L_x_1339:
[----:B------:R-:W-:Y:S02]  /*135a0*/  ULDC.64 UR4, c[0x0][0xa20] ;  /* 0x0002880000047ab9 */ /* 0x000fe40000000a00 */
[----:B------:R-:W-:-:S04]  /*135b0*/  ISETP.NE.U32.AND P0, PT, RZ, UR4, PT ;  /* 0x00000004ff007c0c */ /* 0x000fc8000bf05070 */
[----:B------:R-:W-:-:S13]  /*135c0*/  ISETP.NE.AND.EX P0, PT, RZ, UR5, PT, P0 ;  /* 0x00000005ff007c0c */ /* 0x000fda000bf05300 */
[----:B------:R-:W-:Y:S05]  /*135d0*/  @!P0 BRA `(.L_x_1340) ;  /* 0x0000000000108947 */ /* 0x000fea0003800000 */
[----:B0-----:R-:W0:Y:S02]  /*135e0*/  LDC.64 R2, c[0x0][0xa20] ;  /* 0x00028800ff027b82 */ /* 0x001e240000000a00 */
[----:B0-----:R-:W-:-:S05]  /*135f0*/  IMAD.WIDE R2, R27, 0x4, R2 ;  /* 0x000000041b027825 */ /* 0x001fca00078e0202 */
[----:B------:R0:W5:Y:S01]  /*13600*/  LDG.E R0, desc[UR36][R2.64] ;  /* 0x0000002402007981 */ /* 0x000162000c1e1900 */
[----:B------:R-:W-:Y:S05]  /*13610*/  BRA `(.L_x_1341) ;  /* 0x0000000000247947 */ /* 0x000fea0003800000 */
.L_x_1340:
[----:B------:R-:W-:Y:S02]  /*13620*/  ULDC.64 UR4, c[0x0][0xa08] ;  /* 0x0002820000047ab9 */ /* 0x000fe40000000a00 */
[----:B------:R-:W-:-:S04]  /*13630*/  ISETP.NE.U32.AND P0, PT, RZ, UR4, PT ;  /* 0x00000004ff007c0c */ /* 0x000fc8000bf05070 */
[----:B------:R-:W-:-:S13]  /*13640*/  ISETP.NE.AND.EX P0, PT, RZ, UR5, PT, P0 ;  /* 0x00000005ff007c0c */ /* 0x000fda000bf05300 */
[----:B------:R-:W-:Y:S05]  /*13650*/  @!P0 BRA `(.L_x_1341) ;  /* 0x0000000000148947 */ /* 0x000fea0003800000 */
[----:B0-----:R-:W0:Y:S02]  /*13660*/  LDC.64 R2, c[0x0][0xa08] ;  /* 0x00028200ff027b82 */ /* 0x001e240000000a00 */
[----:B0-----:R-:W-:-:S05]  /*13670*/  IMAD.WIDE R2, R27, 0x4, R2 ;  /* 0x000000041b027825 */ /* 0x001fca00078e0202 */
[----:B------:R-:W2:Y:S04]  /*13680*/  LDG.E R0, desc[UR36][R2.64] ;  /* 0x0000002402007981 */ /* 0x000ea8000c1e1900 */
[----:B------:R-:W2:Y:S02]  /*13690*/  LDG.E R5, desc[UR36][R2.64+0x4] ;  /* 0x0000042402057981 */ /* 0x000ea4000c1e1900 */
[----:B--2---:R-:W-:-:S07]  /*136a0*/  IMAD.IADD R0, R5, 0x1, -R0 ;  /* 0x0000000105007824 */ /* 0x004fce00078e0a00 */
.L_x_1341:
[----:B0-----:R-:W0:Y:S01]  /*136b0*/  LDC R2, c[0x0][0x448] ;  /* 0x00011200ff027b82 */ /* 0x001e220000000800 */
[----:B-----5:R-:W-:Y:S01]  /*136c0*/  IMAD.IADD R23, R0, 0x1, -R19 ;  /* 0x0000000100177824 */ /* 0x020fe200078e0a13 */
[----:B------:R-:W-:Y:S01]  /*136d0*/  LOP3.LUT R16, R16, 0xffffff7f, RZ, 0xc0, !PT ;  /* 0xffffff7f10107812 */ /* 0x000fe200078ec0ff */
[----:B------:R-:W-:-:S03]  /*136e0*/  IMAD.SHL.U32 R25, R25, 0x80, RZ ;  /* 0x0000008019197824 */ /* 0x000fc600078e00ff */
[----:B------:R1:W-:Y:S01]  /*136f0*/  STL [R1], R23 ;  /* 0x0000001701007387 */ /* 0x0003e20000100800 */
[----:B------:R-:W-:Y:S01]  /*13700*/  VIADD R4, R25, 0x7f ;  /* 0x0000007f19047836 */ /* 0x000fe20000000000 */
[----:B0-----:R-:W-:Y:S02]  /*13710*/  ISETP.NE.AND P2, PT, R2, 0x1, PT ;  /* 0x000000010200780c */ /* 0x001fe40003f45270 */
[----:B------:R-:W0:Y:S11]  /*13720*/  LDC.64 R2, c[0x0][0x9e0] ;  /* 0x00027800ff027b82 */ /* 0x000e360000000a00 */
[----:B------:R-:W2:Y:S01]  /*13730*/  @P2 LDC R5, c[0x0][0x44c] ;  /* 0x00011300ff052b82 */ /* 0x000ea20000000800 */
[----:B------:R-:W-:-:S07]  /*13740*/  @P2 LOP3.LUT R16, R16, 0x80, RZ, 0xfc, !PT ;  /* 0x0000008010102812 */ /* 0x000fce00078efcff */
[----:B------:R-:W3:Y:S01]  /*13750*/  @P2 LDC R6, c[0x0][0x450] ;  /* 0x00011400ff062b82 */ /* 0x000ee20000000800 */
[----:B0-----:R-:W-:Y:S01]  /*13760*/  ISETP.GE.AND P1, PT, R3, 0x1, PT ;  /* 0x000000010300780c */ /* 0x001fe20003f26270 */
[----:B--2---:R-:W-:-:S05]  /*13770*/  @P2 IMAD.HI.U32 R5, R4, R5, RZ ;  /* 0x0000000504052227 */ /* 0x004fca00078e00ff */
[----:B---3--:R-:W-:Y:S02]  /*13780*/  @P2 SHF.R.U32.HI R4, RZ, R6, R5 ;  /* 0x00000006ff042219 */ /* 0x008fe40000011605 */
[----:B------:R-:W-:-:S05]  /*13790*/  IADD3 R5, R23, 0x1, -R29 ;  /* 0x0000000117057810 */ /* 0x000fca0007ffe81d */
[----:B------:R-:W-:-:S04]  /*137a0*/  IMAD.IADD R7, R5, 0x1, R4 ;  /* 0x0000000105077824 */ /* 0x000fc800078e0204 */
[----:B------:R-:W-:Y:S01]  /*137b0*/  IMAD.IADD R2, R7, 0x1, R2 ;  /* 0x0000000107027824 */ /* 0x000fe200078e0202 */
[----:B-1----:R-:W-:Y:S06]  /*137c0*/  @!P1 BRA `(.L_x_1342) ;  /* 0x0000000000489947 */ /* 0x002fec0003800000 */
[C---:B------:R-:W-:Y:S01]  /*137d0*/  ISETP.GT.AND P0, PT, R7.reuse, RZ, PT ;  /* 0x000000ff0700720c */ /* 0x040fe20003f04270 */
[----:B------:R-:W-:Y:S01]  /*137e0*/  BSSY B0, `(.L_x_1343) ;  /* 0x000000e000007945 */ /* 0x000fe20003800000 */
[----:B------:R-:W-:-:S11]  /*137f0*/  VIADD R0, R7, 0xffffffff ;  /* 0xffffffff07007836 */ /* 0x000fd60000000000 */
[----:B------:R-:W-:Y:S05]  /*13800*/  @P0 BRA `(.L_x_1344) ;  /* 0x00000000001c0947 */ /* 0x000fea0003800000 */
[----:B------:R-:W-:Y:S01]  /*13810*/  ISETP.NE.AND P0, PT, R3, 0x1, PT ;  /* 0x000000010300780c */ /* 0x000fe20003f05270 */
[----:B------:R-:W-:-:S12]  /*13820*/  IMAD.MOV R7, RZ, RZ, -R7 ;  /* 0x000000ffff077224 */ /* 0x000fd800078e0a07 */
[----:B------:R-:W0:Y:S02]  /*13830*/  @P0 LDC.64 R4, c[0x0][0x9e8] ;  /* 0x00027a00ff040b82 */ /* 0x000e240000000a00 */
[----:B0-----:R-:W-:-:S05]  /*13840*/  @P0 IMAD.HI.U32 R4, R7, R4, RZ ;  /* 0x0000000407040227 */ /* 0x001fca00078e00ff */
[----:B------:R-:W-:-:S04]  /*13850*/  @P0 SHF.R.U32.HI R7, RZ, R5, R4 ;  /* 0x00000005ff070219 */ /* 0x000fc80000011604 */
[----:B------:R-:W-:Y:S01]  /*13860*/  LOP3.LUT R0, RZ, R7, RZ, 0x33, !PT ;  /* 0x00000007ff007212 */ /* 0x000fe200078e33ff */
[----:B------:R-:W-:Y:S06]  /*13870*/  BRA `(.L_x_1345) ;  /* 0x0000000000107947 */ /* 0x000fec0003800000 */
.L_x_1344:
[----:B------:R-:W-:-:S13]  /*13880*/  ISETP.NE.AND P0, PT, R3, 0x1, PT ;  /* 0x000000010300780c */ /* 0x000fda0003f05270 */
[----:B------:R-:W0:Y:S02]  /*13890*/  @P0 LDC.64 R4, c[0x0][0x9e8] ;  /* 0x00027a00ff040b82 */ /* 0x000e240000000a00 */
[----:B0-----:R-:W-:-:S05]  /*138a0*/  @P0 IMAD.HI.U32 R4, R0, R4, RZ ;  /* 0x0000000400040227 */ /* 0x001fca00078e00ff */
[----:B------:R-:W-:-:S07]  /*138b0*/  @P0 SHF.R.U32.HI R0, RZ, R5, R4 ;  /* 0x00000005ff000219 */ /* 0x000fce0000011604 */
.L_x_1345:
[----:B------:R-:W-:Y:S05]  /*138c0*/  BSYNC B0 ;  /* 0x0000000000007941 */ /* 0x000fea0003800000 */
.L_x_1343:
[----:B------:R-:W-:-:S05]  /*138d0*/  IMAD R5, R0, R3, R3 ;  /* 0x0000000300057224 */ /* 0x000fca00078e0203 */
[----:B------:R-:W-:-:S07]  /*138e0*/  VIMNMX R2, R2, R5, PT ;  /* 0x0000000502027248 */ /* 0x000fce0003fe0100 */
.L_x_1342:
[----:B------:R-:W0:Y:S01]  /*138f0*/  @P2 LDC R0, c[0x0][0x44c] ;  /* 0x00011300ff002b82 */ /* 0x000e220000000800 */
[----:B------:R-:W-:Y:S01]  /*13900*/  VIADD R2, R2, 0x3f ;  /* 0x0000003f02027836 */ /* 0x000fe20000000000 */
[----:B------:R-:W-:Y:S01]  /*13910*/  ULDC UR4, c[0x0][0x9dc] ;  /* 0x0002770000047ab9 */ /* 0x000fe20000000800 */
[----:B------:R-:W-:-:S05]  /*13920*/  IMAD.MOV.U32 R4, RZ, RZ, R25 ;  /* 0x000000ffff047224 */ /* 0x000fca00078e0019 */
[----:B------:R-:W1:Y:S01]  /*13930*/  @P2 LDC R5, c[0x0][0x450] ;  /* 0x00011400ff052b82 */ /* 0x000e620000000800 */
[----:B0-----:R-:W-:-:S05]  /*13940*/  @P2 IMAD.HI.U32 R0, R25, R0, RZ ;  /* 0x0000000019002227 */ /* 0x001fca00078e00ff */
[----:B-1----:R-:W-:Y:S01]  /*13950*/  @P2 SHF.R.U32.HI R4, RZ, R5, R0 ;  /* 0x00000005ff042219 */ /* 0x002fe20000011600 */
[----:B------:R-:W-:Y:S01]  /*13960*/  VIADD R0, R23, 0x3f ;  /* 0x0000003f17007836 */ /* 0x000fe20000000000 */
[----:B------:R-:W-:Y:S02]  /*13970*/  SHF.R.S32.HI R5, RZ, 0x1f, R2 ;  /* 0x0000001fff057819 */ /* 0x000fe40000011402 */
[----:B------:R-:W-:Y:S02]  /*13980*/  IADD3 R4, R4, R23, -R29 ;  /* 0x0000001704047210 */ /* 0x000fe40007ffe81d */
[----:B------:R-:W-:Y:S02]  /*13990*/  LEA.HI R2, R5, R2, RZ, 0x6 ;  /* 0x0000000205027211 */ /* 0x000fe400078f30ff */
[----:B------:R-:W-:Y:S02]  /*139a0*/  SHF.R.S32.HI R5, RZ, 0x1f, R0 ;  /* 0x0000001fff057819 */ /* 0x000fe40000011400 */
[----:B------:R-:W-:Y:S01]  /*139b0*/  SHF.R.S32.HI R7, RZ, 0x6, R2 ;  /* 0x00000006ff077819 */ /* 0x000fe20000011402 */
[----:B------:R-:W-:Y:S01]  /*139c0*/  VIADD R2, R4, -UR4 ;  /* 0x8000000404027c36 */ /* 0x000fe20008000000 */
[----:B------:R-:W-:-:S04]  /*139d0*/  LEA.HI R5, R5, R0, RZ, 0x6 ;  /* 0x0000000005057211 */ /* 0x000fc800078f30ff */
[----:B------:R-:W-:-:S04]  /*139e0*/  SHF.R.S32.HI R0, RZ, 0x6, R5 ;  /* 0x00000006ff007819 */ /* 0x000fc80000011405 */
[----:B------:R-:W-:Y:S01]  /*139f0*/  VIMNMX R0, R0, R7, PT ;  /* 0x0000000700007248 */ /* 0x000fe20003fe0100 */
[----:B------:R-:W-:Y:S06]  /*13a00*/  @!P1 BRA `(.L_x_1346) ;  /* 0x0000000000489947 */ /* 0x000fec0003800000 */
[----:B------:R-:W-:Y:S01]  /*13a10*/  IMAD.MOV.U32 R6, RZ, RZ, R4 ;  /* 0x000000ffff067224 */ /* 0x000fe200078e0004 */
[----:B------:R-:W-:Y:S04]  /*13a20*/  BSSY B0, `(.L_x_1347) ;  /* 0x000000e000007945 */ /* 0x000fe80003800000 */
[----:B------:R-:W-:-:S13]  /*13a30*/  ISETP.GT.AND P0, PT, R6, -0x1, PT ;  /* 0xffffffff0600780c */ /* 0x000fda0003f04270 */
[----:B------:R-:W-:Y:S05]  /*13a40*/  @P0 BRA `(.L_x_1348) ;  /* 0x00000000001c0947 */ /* 0x000fea0003800000 */
[----:B------:R-:W-:Y:S02]  /*13a50*/  ISETP.NE.AND P0, PT, R3, 0x1, PT ;  /* 0x000000010300780c */ /* 0x000fe40003f05270 */
[----:B------:R-:W-:-:S11]  /*13a60*/  LOP3.LUT R7, RZ, R6, RZ, 0x33, !PT ;  /* 0x00000006ff077212 */ /* 0x000fd600078e33ff */
[----:B------:R-:W0:Y:S02]  /*13a70*/  @P0 LDC.64 R4, c[0x0][0x9e8] ;  /* 0x00027a00ff040b82 */ /* 0x000e240000000a00 */
[----:B0-----:R-:W-:-:S05]  /*13a80*/  @P0 IMAD.HI.U32 R4, R7, R4, RZ ;  /* 0x0000000407040227 */ /* 0x001fca00078e00ff */
[----:B------:R-:W-:-:S04]  /*13a90*/  @P0 SHF.R.U32.HI R7, RZ, R5, R4 ;  /* 0x00000005ff070219 */ /* 0x000fc80000011604 */
[----:B------:R-:W-:Y:S01]  /*13aa0*/  LOP3.LUT R6, RZ, R7, RZ, 0x33, !PT ;  /* 0x00000007ff067212 */ /* 0x000fe200078e33ff */
[----:B------:R-:W-:Y:S06]  /*13ab0*/  BRA `(.L_x_1349) ;  /* 0x0000000000107947 */ /* 0x000fec0003800000 */
.L_x_1348:
[----:B------:R-:W-:-:S13]  /*13ac0*/  ISETP.NE.AND P0, PT, R3, 0x1, PT ;  /* 0x000000010300780c */ /* 0x000fda0003f05270 */
[----:B------:R-:W0:Y:S02]  /*13ad0*/  @P0 LDC.64 R4, c[0x0][0x9e8] ;  /* 0x00027a00ff040b82 */ /* 0x000e240000000a00 */
[----:B0-----:R-:W-:-:S05]  /*13ae0*/  @P0 IMAD.HI.U32 R4, R6, R4, RZ ;  /* 0x0000000406040227 */ /* 0x001fca00078e00ff */
[----:B------:R-:W-:-:S07]  /*13af0*/  @P0 SHF.R.U32.HI R6, RZ, R5, R4 ;  /* 0x00000005ff060219 */ /* 0x000fce0000011604 */
.L_x_1349:
[----:B------:R-:W-:Y:S05]  /*13b00*/  BSYNC B0 ;  /* 0x0000000000007941 */ /* 0x000fea0003800000 */
.L_x_1347:
[----:B------:R-:W-:-:S05]  /*13b10*/  IMAD R3, R6, R3, RZ ;  /* 0x0000000306037224 */ /* 0x000fca00078e02ff */
[----:B------:R-:W-:-:S07]  /*13b20*/  VIMNMX R2, R2, R3, !PT ;  /* 0x0000000302027248 */ /* 0x000fce0007fe0100 */
.L_x_1346:
[----:B------:R-:W-:Y:S01]  /*13b30*/  SHF.R.S32.HI R3, RZ, 0x1f, R2 ;  /* 0x0000001fff037819 */ /* 0x000fe20000011402 */
[----:B------:R-:W-:Y:S03]  /*13b40*/  BSSY B0, `(.L_x_1350) ;  /* 0x000002a000007945 */ /* 0x000fe60003800000 */
[----:B------:R-:W-:Y:S02]  /*13b50*/  LEA.HI R3, R3, R2, RZ, 0x6 ;  /* 0x0000000203037211 */ /* 0x000fe400078f30ff */
[----:B------:R-:W-:Y:S02]  /*13b60*/  LOP3.LUT R2, R26, 0xff000000, RZ, 0xc0, !PT ;  /* 0xff0000001a027812 */ /* 0x000fe400078ec0ff */
[----:B------:R-:W-:-:S04]  /*13b70*/  SHF.R.S32.HI R3, RZ, 0x6, R3 ;  /* 0x00000006ff037819 */ /* 0x000fc80000011403 */
[----:B------:R-:W-:Y:S02]  /*13b80*/  VIMNMX R5, RZ, R3, !PT ;  /* 0x00000003ff057248 */ /* 0x000fe40007fe0100 */
[----:B------:R-:W-:Y:S02]  /*13b90*/  SHF.R.U32.HI R3, RZ, 0x8, R2 ;  /* 0x00000008ff037819 */ /* 0x000fe40000011602 */
[----:B------:R-:W-:Y:S02]  /*13ba0*/  ISETP.GT.AND P0, PT, R0, R5, PT ;  /* 0x000000050000720c */ /* 0x000fe40003f04270 */
[----:B------:R-:W-:-:S04]  /*13bb0*/  LOP3.LUT R2, R26, 0xff0000, RZ, 0xc0, !PT ;  /* 0x00ff00001a027812 */ /* 0x000fc800078ec0ff */
[----:B------:R-:W-:Y:S01]  /*13bc0*/  LEA.HI R2, R2, R3, RZ, 0x10 ;  /* 0x0000000302027211 */ /* 0x000fe200078f80ff */
[----:B------:R-:W-:-:S03]  /*13bd0*/  IMAD.MOV.U32 R3, RZ, RZ, RZ ;  /* 0x000000ffff037224 */ /* 0x000fc600078e00ff */
[----:B------:R-:W-:-:S03]  /*13be0*/  LOP3.LUT R4, R2, 0xff, RZ, 0xc0, !PT ;  /* 0x000000ff02047812 */ /* 0x000fc600078ec0ff */
[----:B------:R-:W-:Y:S05]  /*13bf0*/  @!P0 BRA `(.L_x_1351) ;  /* 0x0000000000788947 */ /* 0x000fea0003800000 */
[----:B------:R-:W-:Y:S01]  /*13c00*/  SHF.R.U32.HI R7, RZ, 0x10, R2 ;  /* 0x00000010ff077819 */ /* 0x000fe20000011602 */
[----:B------:R-:W-:-:S03]  /*13c10*/  IMAD.MOV.U32 R2, RZ, RZ, RZ ;  /* 0x000000ffff027224 */ /* 0x000fc600078e00ff */
[----:B------:R-:W-:-:S13]  /*13c20*/  ISETP.NE.AND P0, PT, R7, RZ, PT ;  /* 0x000000ff0700720c */ /* 0x000fda0003f05270 */
[----:B------:R-:W0:Y:S02]  /*13c30*/  @!P0 LDC R7, c[0x0][0x9f0] ;  /* 0x00027c00ff078b82 */ /* 0x000e240000000800 */
[----:B0-----:R-:W-:Y:S02]  /*13c40*/  IABS R6, R7 ;  /* 0x0000000700067213 */ /* 0x001fe40000000000 */
[----:B------:R-:W-:Y:S02]  /*13c50*/  IADD3 R8, R7, -0x1, R0 ;  /* 0xffffffff07087810 */ /* 0x000fe40007ffe000 */
[----:B------:R-:W0:Y:S03]  /*13c60*/  I2F.RP R9, R6 ;  /* 0x0000000600097306 */ /* 0x000e260000209400 */
[----:B------:R-:W-:-:S05]  /*13c70*/  IMAD.IADD R8, R8, 0x1, -R5 ;  /* 0x0000000108087824 */ /* 0x000fca00078e0a05 */
[----:B------:R-:W-:-:S04]  /*13c80*/  LOP3.LUT R10, R8, R7, RZ, 0x3c, !PT ;  /* 0x00000007080a7212 */ /* 0x000fc800078e3cff */
[----:B------:R-:W-:Y:S01]  /*13c90*/  ISETP.GE.AND P2, PT, R10, RZ, PT ;  /* 0x000000ff0a00720c */ /* 0x000fe20003f46270 */
[----:B0-----:R-:W0:Y:S02]  /*13ca0*/  MUFU.RCP R9, R9 ;  /* 0x0000000900097308 */ /* 0x001e240000001000 */
[----:B0-----:R-:W-:-:S06]  /*13cb0*/  VIADD R3, R9, 0xffffffe ;  /* 0x0ffffffe09037836 */ /* 0x001fcc0000000000 */
[----:B------:R-:W0:Y:S02]  /*13cc0*/  F2I.FTZ.U32.TRUNC.NTZ R3, R3 ;  /* 0x0000000300037305 */ /* 0x000e24000021f000 */
[----:B0-----:R-:W-:-:S04]  /*13cd0*/  IMAD.MOV R11, RZ, RZ, -R3 ;  /* 0x000000ffff0b7224 */ /* 0x001fc800078e0a03 */
        /* <DEDUP_REMOVED lines=8> */
[----:B------:R-:W-:Y:S02]  /*13d60*/  @!P1 IMAD.IADD R3, R3, 0x1, -R6 ;  /* 0x0000000103039824 */ /* 0x000fe400078e0a06 */
[----:B------:R-:W-:Y:S01]  /*13d70*/  @!P1 VIADD R2, R2, 0x1 ;  /* 0x0000000102029836 */ /* 0x000fe20000000000 */
[----:B------:R-:W-:Y:S02]  /*13d80*/  ISETP.NE.AND P1, PT, R7, RZ, PT ;  /* 0x000000ff0700720c */ /* 0x000fe40003f25270 */
[----:B------:R-:W-:-:S13]  /*13d90*/  ISETP.GE.U32.AND P0, PT, R3, R6, PT ;  /* 0x000000060300720c */ /* 0x000fda0003f06070 */
[----:B------:R-:W-:-:S04]  /*13da0*/  @P0 VIADD R2, R2, 0x1 ;  /* 0x0000000102020836 */ /* 0x000fc80000000000 */
[----:B------:R-:W-:Y:S01]  /*13db0*/  @!P2 IMAD.MOV R2, RZ, RZ, -R2 ;  /* 0x000000ffff02a224 */ /* 0x000fe200078e0a02 */
[----:B------:R-:W-:-:S05]  /*13dc0*/  @!P1 LOP3.LUT R2, RZ, R7, RZ, 0x33, !PT ;  /* 0x00000007ff029212 */ /* 0x000fca00078e33ff */
[----:B------:R-:W-:-:S07]  /*13dd0*/  IMAD.MOV.U32 R3, RZ, RZ, R2 ;  /* 0x000000ffff037224 */ /* 0x000fce00078e0002 */
.L_x_1351:
[----:B------:R-:W-:Y:S05]  /*13de0*/  BSYNC B0 ;  /* 0x0000000000007941 */ /* 0x000fea0003800000 */
.L_x_1350:
[-C--:B------:R-:W-:Y:S01]  /*13df0*/  IMAD R2, R4, R3.reuse, R5 ;  /* 0x0000000304027224 */ /* 0x080fe200078e0205 */
        /* <DEDUP_REMOVED lines=23> */
.L_x_1353:
        /* <DEDUP_REMOVED lines=20> */
.L_x_1356:
[----:B------:R-:W-:Y:S05]  /*140b0*/  BSYNC B6 ;  /* 0x0000000000067941 */ /* 0x000fea0003800000 */
.L_x_1355:
        /* <DEDUP_REMOVED lines=20> */
.L_x_1359:
        /* <DEDUP_REMOVED lines=15> */
.L_x_1358:
[----:B------:R-:W-:Y:S05]  /*142f0*/  BSYNC B6 ;  /* 0x0000000000067941 */ /* 0x000fea0003800000 */
.L_x_1357:
[----:B------:R-:W-:Y:S01]  /*14300*/  ULDC.64 UR4, c[0x0][0x9f8] ;  /* 0x00027e0000047ab9 */ /* 0x000fe20000000a00 */
[----:B------:R-:W-:Y:S01]  /*14310*/  IMAD.MOV.U32 R18, RZ, RZ, R30 ;  /* 0x000000ffff127224 */ /* 0x000fe200078e001e */
[----:B------:R-:W-:Y:S01]  /*14320*/  ISETP.NE.U32.AND P0, PT, RZ, UR4, PT ;  /* 0x00000004ff007c0c */ /* 0x000fe2000bf05070 */
[----:B------:R-:W-:Y:S01]  /*14330*/  IMAD.MOV.U32 R30, RZ, RZ, R27 ;  /* 0x000000ffff1e7224 */ /* 0x000fe200078e001b */
[----:B------:R-:W-:Y:S01]  /*14340*/  ULDC UR4, c[0x0][0x2f4] ;  /* 0x0000bd0000047ab9 */ /* 0x000fe20000000800 */
[----:B------:R-:W0:Y:S01]  /*14350*/  LDC R10, c[0x0][0x430] ;  /* 0x00010c00ff0a7b82 */ /* 0x000e220000000800 */
[----:B------:R-:W-:-:S13]  /*14360*/  ISETP.NE.AND.EX P0, PT, RZ, UR5, PT, P0 ;  /* 0x00000005ff007c0c */ /* 0x000fda000bf05300 */
[----:B------:R-:W1:Y:S01]  /*14370*/  @P0 LDC.64 R2, c[0x0][0x9f8] ;  /* 0x00027e00ff020b82 */ /* 0x000e620000000a00 */
[----:B------:R-:W-:Y:S02]  /*14380*/  ISETP.GE.AND P2, PT, R37, UR4, PT ;  /* 0x0000000425007c0c */ /* 0x000fe4000bf46270 */
[----:B------:R-:W-:Y:S01]  /*14390*/  LOP3.LUT R16, R16, 0xffffffef, RZ, 0xc0, !PT ;  /* 0xffffffef10107812 */ /* 0x000fe200078ec0ff */
[----:B-1----:R-:W-:-:S05]  /*143a0*/  @P0 IMAD.WIDE R2, R27, 0x4, R2 ;  /* 0x000000041b020825 */ /* 0x002fca00078e0202 */
[----:B------:R1:W5:Y:S01]  /*143b0*/  @P0 LDG.E R30, desc[UR36][R2.64] ;  /* 0x00000024021e0981 */ /* 0x000362000c1e1900 */
[----:B------:R-:W-:Y:S01]  /*143c0*/  ISETP.GE.AND P0, PT, R33, UR4, PT ;  /* 0x0000000421007c0c */ /* 0x000fe2000bf06270 */
[----:B------:R-:W-:Y:S01]  /*143d0*/  UMOV UR5, 0xffffffff ;  /* 0xffffffff00057882 */ /* 0x000fe20000000000 */
[----:B------:R-:W-:Y:S01]  /*143e0*/  ISETP.GE.AND P1, PT, R36, UR4, PT ;  /* 0x0000000424007c0c */ /* 0x000fe2000bf26270 */
[----:B------:R-:W-:-:S10]  /*143f0*/  VIADD R7, R18, 0xffffffff ;  /* 0xffffffff12077836 */ /* 0x000fd40000000000 */
        /* <DEDUP_REMOVED lines=8> */
[----:B01----:R-:W-:Y:S06]  /*14480*/  BRA.DIV UR5, `(.L_x_1360) ;  /* 0x00000046054c7947 */ /* 0x003fec000b800000 */
.L_x_1428:
[----:B------:R-:W0:Y:S01]  /*14490*/  S2R R0, SR_TID.X ;  /* 0x0000000000007919 */ /* 0x000e220000002100 */
[----:B------:R-:W-:Y:S02]  /*144a0*/  ISETP.NE.AND P1, PT, R10, 0x1, PT ;  /* 0x000000010a00780c */ /* 0x000fe40003f25270 */
[----:B-----5:R-:W-:Y:S01]  /*144b0*/  SHF.R.S32.HI R11, RZ, 0x1f, R30 ;  /* 0x0000001fff0b7819 */ /* 0x020fe2000001141e */
[----:B------:R-:W1:Y:S01]  /*144c0*/  S2R R9, SR_TID.X ;  /* 0x0000000000097919 */ /* 0x000e620000002100 */
[----:B------:R-:W-:-:S03]  /*144d0*/  LOP3.LUT R16, R16, 0xffffffbf, RZ, 0xc0, !PT ;  /* 0xffffffbf10107812 */ /* 0x000fc600078ec0ff */
[----:B------:R2:W-:Y:S06]  /*144e0*/  STL [R1+0xc], R11 ;  /* 0x00000c0b01007387 */ /* 0x0005ec0000100800 */
[----:B------:R-:W3:Y:S01]  /*144f0*/  @P1 LDC R5, c[0x0][0x434] ;  /* 0x00010d00ff051b82 */ /* 0x000ee20000000800 */
[----:B------:R-:W-:Y:S02]  /*14500*/  @P1 LOP3.LUT R16, R16, 0x40, RZ, 0xfc, !PT ;  /* 0x0000004010101812 */ /* 0x000fe400078efcff */
[----:B0-----:R-:W-:Y:S01]  /*14510*/  LOP3.LUT R0, R0, 0x7f, RZ, 0xc0, !PT ;  /* 0x0000007f00007812 */ /* 0x001fe200078ec0ff */
[----:B-1----:R-:W-:-:S03]  /*14520*/  IMAD.SHL.U32 R9, R9, 0x10, RZ ;  /* 0x0000001009097824 */ /* 0x002fc600078e00ff */
[----:B------:R-:W-:-:S04]  /*14530*/  SHF.R.U32.HI R0, RZ, 0x3, R0 ;  /* 0x00000003ff007819 */ /* 0x000fc80000011600 */
[----:B------:R-:W-:Y:S02]  /*14540*/  LOP3.LUT R9, R0, 0x70, R9, 0xf8, !PT ;  /* 0x0000007000097812 */ /* 0x000fe400078ef809 */
[----:B------:R-:W0:Y:S03]  /*14550*/  @P1 LDC R0, c[0x0][0x438] ;  /* 0x00010e00ff001b82 */ /* 0x000e260000000800 */
[----:B------:R-:W-:-:S05]  /*14560*/  IMAD R6, R7, 0x40, R9 ;  /* 0x0000004007067824 */ /* 0x000fca00078e0209 */
[C---:B------:R-:W-:Y:S01]  /*14570*/  ISETP.GE.AND P0, PT, R6.reuse, R23, PT ;  /* 0x000000170600720c */ /* 0x040fe20003f06270 */
[----:B------:R-:W-:-:S03]  /*14580*/  IMAD.IADD R6, R6, 0x1, R19 ;  /* 0x0000000106067824 */ /* 0x000fc600078e0213 */
[----:B------:R-:W-:Y:S01]  /*14590*/  ISETP.GT.U32.OR P0, PT, R9, 0x3f, P0 ;  /* 0x0000003f0900780c */ /* 0x000fe20000704470 */
[----:B---3--:R-:W-:-:S04]  /*145a0*/  @P1 IMAD.HI.U32 R5, R6, R5, RZ ;  /* 0x0000000506051227 */ /* 0x008fc800078e00ff */
[----:B------:R-:W-:Y:S01]  /*145b0*/  IMAD.MOV.U32 R8, RZ, RZ, R6 ;  /* 0x000000ffff087224 */ /* 0x000fe200078e0006 */
[----:B0-----:R-:W-:-:S07]  /*145c0*/  @P1 SHF.R.U32.HI R8, RZ, R0, R5 ;  /* 0x00000000ff081219 */ /* 0x001fce0000011605 */
[----:B------:R-:W0:Y:S01]  /*145d0*/  @!P0 LDC.64 R2, c[0x0][0x428] ;  /* 0x00010a00ff028b82 */ /* 0x000e220000000a00 */
[--C-:B------:R-:W-:Y:S01]  /*145e0*/  @!P0 SHF.R.S32.HI R5, RZ, 0x1f, R8.reuse ;  /* 0x0000001fff058819 */ /* 0x100fe20000011408 */
[----:B------:R-:W-:Y:S02]  /*145f0*/  @!P0 IMAD.MOV.U32 R4, RZ, RZ, R8 ;  /* 0x000000ffff048224 */ /* 0x000fe400078e0008 */
[-C--:B0-----:R-:W-:Y:S02]  /*14600*/  @!P0 IMAD R0, R11, R2.reuse, RZ ;  /* 0x000000020b008224 */ /* 0x081fe400078e02ff */
[----:B------:R-:W-:-:S04]  /*14610*/  @!P0 IMAD.WIDE.U32 R4, R30, R2, R4 ;  /* 0x000000021e048225 */ /* 0x000fc800078e0004 */
[----:B------:R-:W-:Y:S02]  /*14620*/  @!P0 IMAD R0, R30, R3, R0 ;  /* 0x000000031e008224 */ /* 0x000fe400078e0200 */
[----:B------:R-:W0:Y:S02]  /*14630*/  @!P0 LDC.64 R2, c[0x0][0x418] ;  /* 0x00010600ff028b82 */ /* 0x000e240000000a00 */
[----:B------:R-:W-:Y:S01]  /*14640*/  @!P0 IMAD.IADD R0, R5, 0x1, R0 ;  /* 0x0000000105008824 */ /* 0x000fe200078e0200 */
[----:B------:R-:W-:Y:S02]  /*14650*/  LOP3.LUT R16, R16, 0xffffffdf, RZ, 0xc0, !PT ;  /* 0xffffffdf10107812 */ /* 0x000fe400078ec0ff */
[----:B0-----:R-:W-:-:S04]  /*14660*/  @!P0 LEA R2, P1, R4, R2, 0x2 ;  /* 0x0000000204028211 */ /* 0x001fc800078210ff */
[----:B------:R-:W-:Y:S01]  /*14670*/  @!P0 LEA.HI.X R3, R4, R3, R0, 0x2, P1 ;  /* 0x0000000304038211 */ /* 0x000fe200008f1400 */
[----:B------:R-:W-:Y:S02]  /*14680*/  IMAD.U32 R4, RZ, RZ, UR38 ;  /* 0x00000026ff047e24 */ /* 0x000fe4000f8e00ff */
[----:B------:R-:W-:-:S03]  /*14690*/  IMAD.MOV.U32 R0, RZ, RZ, RZ ;  /* 0x000000ffff007224 */ /* 0x000fc600078e00ff */
[----:B------:R-:W-:-:S03]  /*146a0*/  ISETP.NE.AND P2, PT, R4, 0x3, PT ;  /* 0x000000030400780c */ /* 0x000fc60003f45270 */
[----:B------:R2:W5:Y:S01]  /*146b0*/  @!P0 LDG.E R0, desc[UR36][R2.64] ;  /* 0x0000002402008981 */ /* 0x000562000c1e1900 */
[----:B------:R-:W-:Y:S01]  /*146c0*/  ISETP.GT.U32.AND P0, PT, R9, 0x3f, PT ;  /* 0x0000003f0900780c */ /* 0x000fe20003f04070 */
[----:B------:R-:W-:Y:S01]  /*146d0*/  IMAD.MOV R5, RZ, RZ, -R8 ;  /* 0x000000ffff057224 */ /* 0x000fe200078e0a08 */
[----:B------:R-:W-:Y:S01]  /*146e0*/  LOP3.LUT R26, R26, 0xffff, RZ, 0xc0, !PT ;  /* 0x0000ffff1a1a7812 */ /* 0x000fe200078ec0ff */
[----:B------:R-:W-:Y:S02]  /*146f0*/  IMAD.MOV.U32 R23, RZ, RZ, R7 ;  /* 0x000000ffff177224 */ /* 0x000fe400078e0007 */
[----:B------:R-:W-:-:S04]  /*14700*/  IMAD R5, R10, R5, R6 ;  /* 0x000000050a057224 */ /* 0x000fc800078e0206 */
[----:B------:R-:W-:-:S04]  /*14710*/  @P2 LOP3.LUT R16, R16, 0x20, RZ, 0xfc, !PT ;  /* 0x0000002010102812 */ /* 0x000fc800078efcff */
[----:B------:R-:W-:-:S04]  /*14720*/  LOP3.LUT R16, R16, 0xfffffffe, RZ, 0xc0, !PT ;  /* 0xfffffffe10107812 */ /* 0x000fc800078ec0ff */
[----:B------:R-:W-:Y:S01]  /*14730*/  @P0 LOP3.LUT R16, R16, 0x1, RZ, 0xfc, !PT ;  /* 0x0000000110100812 */ /* 0x000fe200078efcff */
[----:B--2---:R-:W-:Y:S06]  /*14740*/  @!P2 BRA `(.L_x_1361) ;  /* 0x000000000004a947 */ /* 0x004fec0003800000 */
[----:B------:R-:W-:Y:S01]  /*14750*/  BPT.TRAP 0x1 ;  /* 0x000000040000795c */ /* 0x000fe20000300000 */
.L_x_1361:
        /* <DEDUP_REMOVED lines=23> */
.L_x_1429:
[----:B------:R-:W-:Y:S05]  /*148d0*/  BSYNC B0 ;  /* 0x0000000000007941 */ /* 0x000fea0003800000 */
.L_x_1362:
[----:B------:R-:W2:Y:S01]  /*148e0*/  LDL R10, [R1] ;  /* 0x00000000010a7983 */ /* 0x000ea20000100800 */
[----:B------:R-:W-:Y:S01]  /*148f0*/  ULDC.64 UR4, c[0x0][0x300] ;  /* 0x0000c00000047ab9 */ /* 0x000fe20000000a00 */
[----:B------:R-:W-:Y:S01]  /*14900*/  ULDC.64 UR6, c[0x0][0x2e8] ;  /* 0x0000ba0000067ab9 */ /* 0x000fe20000000a00 */
[----:B------:R-:W-:Y:S01]  /*14910*/  IMAD R6, R6, UR4, RZ ;  /* 0x0000000406067c24 */ /* 0x000fe2000f8e02ff */
[----:B------:R-:W1:Y:S01]  /*14920*/  S2R R9, SR_TID.X ;  /* 0x0000000000097919 */ /* 0x000e620000002100 */
[C---:B0-----:R-:W-:Y:S01]  /*14930*/  IMAD.WIDE.U32 R2, R5.reuse, UR4, RZ ;  /* 0x0000000405027c25 */ /* 0x041fe2000f8e00ff */
[C---:B------:R-:W-:Y:S02]  /*14940*/  LOP3.LUT P5, RZ, R16.reuse, 0x10, RZ, 0xc0, !PT ;  /* 0x0000001010ff7812 */ /* 0x040fe400078ac0ff */
[C---:B------:R-:W-:Y:S01]  /*14950*/  LOP3.LUT P4, RZ, R16.reuse, 0x8, RZ, 0xc0, !PT ;  /* 0x0000000810ff7812 */ /* 0x040fe2000788c0ff */
[----:B------:R-:W-:Y:S01]  /*14960*/  IMAD R6, R5, UR5, R6 ;  /* 0x0000000505067c24 */ /* 0x000fe2000f8e0206 */
[----:B------:R-:W-:Y:S01]  /*14970*/  ULDC.64 UR4, c[0x0][0x310] ;  /* 0x0000c40000047ab9 */ /* 0x000fe20000000a00 */
[----:B------:R-:W-:Y:S01]  /*14980*/  LOP3.LUT P3, RZ, R16, 0x4, RZ, 0xc0, !PT ;  /* 0x0000000410ff7812 */ /* 0x000fe2000786c0ff */
[----:B------:R-:W-:Y:S01]  /*14990*/  IMAD R8, R8, UR4, RZ ;  /* 0x0000000408087c24 */ /* 0x000fe2000f8e02ff */
[----:B------:R-:W-:Y:S01]  /*149a0*/  LOP3.LUT P2, RZ, R16, 0x2, RZ, 0xc0, !PT ;  /* 0x0000000210ff7812 */ /* 0x000fe2000784c0ff */
[----:B------:R-:W-:-:S02]  /*149b0*/  IMAD.IADD R3, R3, 0x1, R6 ;  /* 0x0000000103037824 */ /* 0x000fc400078e0206 */
        /* <DEDUP_REMOVED lines=12> */
[----:B--2---:R-:W-:-:S04]  /*14a80*/  IMAD R7, R7, -0x40, R10 ;  /* 0xffffffc007077824 */ /* 0x004fc800078e020a */
[----:B------:R-:W-:-:S05]  /*14a90*/  IMAD.IADD R7, R7, 0x1, -R9 ;  /* 0x0000000107077824 */ /* 0x000fca00078e0a09 */
[----:B------:R-:W-:Y:S01]  /*14aa0*/  ISETP.GE.AND P0, PT, R7, 0x1, PT ;  /* 0x000000010700780c */ /* 0x000fe20003f06270 */
[----:B------:R-:W-:-:S12]  /*14ab0*/  BRA.DIV UR4, `(.L_x_1364) ;  /* 0x0000004204087947 */ /* 0x000fd8000b800000 */
[----:B------:R-:W0:Y:S01]  /*14ac0*/  SHFL.IDX PT, R3, R0, RZ, 0x181f ;  /* 0x00181fff00037589 */ /* 0x000e2200000e0000 */
[----:B------:R-:W-:-:S03]  /*14ad0*/  @P0 IMAD R9, R5, 0x2, R17 ;  /* 0x0000000205090824 */ /* 0x000fc600078e0211 */
[----:B------:R-:W1:Y:S04]  /*14ae0*/  SHFL.IDX PT, R2, R6, RZ, 0x181f ;  /* 0x00181fff06027589 */ /* 0x000e6800000e0000 */
        /* <DEDUP_REMOVED lines=31> */
.L_x_1439:
[----:B------:R-:W-:-:S13]  /*14ce0*/  ISETP.GE.AND P0, PT, R7, 0x31, PT ;  /* 0x000000310700780c */ /* 0x000fda0003f06270 */
[----:B0-----:R-:W-:Y:S01]  /*14cf0*/  @P0 LEA R2, P1, R33, R0, 0x1 ;  /* 0x0000000021020211 */ /* 0x001fe200078208ff */
[----:B------:R-:W-:-:S04]  /*14d00*/  @P0 IMAD R5, R5, 0x2, R17 ;  /* 0x0000000205050824 */ /* 0x000fc800078e0211 */
[----:B--2---:R-:W-:-:S05]  /*14d10*/  @P0 IMAD.X R3, RZ, RZ, R8, P1 ;  /* 0x000000ffff030224 */ /* 0x004fca00008e0608 */
[----:B------:R-:W-:Y:S01]  /*14d20*/  @!PT LDS RZ, [RZ] ;  /* 0x00000000fffff984 */ /* 0x000fe20000000800 */
[----:B------:R-:W-:Y:S01]  /*14d30*/  @!PT LDS RZ, [RZ] ;  /* 0x00000000fffff984 */ /* 0x000fe20000000800 */
[----:B------:R-:W-:Y:S01]  /*14d40*/  @!PT LDS RZ, [RZ] ;  /* 0x00000000fffff984 */ /* 0x000fe20000000800 */
[----:B------:R0:W-:Y:S04]  /*14d50*/  @P0 LDGSTS.E.BYPASS.LTC128B.128 [R5+0x21c00], desc[UR36][R2.64], !P5 ;  /* 0x21c0000002050fae */ /* 0x0001e8000e901d64 */
[----:B------:R0:W-:Y:S04]  /*14d60*/  @P0 LDGSTS.E.BYPASS.LTC128B.128 [R5+0x23c00], desc[UR36][R2.64+0x80], !P4 ;  /* 0x23c0008002050fae */ /* 0x0001e8000e101d64 */
[----:B------:R0:W-:Y:S04]  /*14d70*/  @P0 LDGSTS.E.BYPASS.LTC128B.128 [R5+0x25c00], desc[UR36][R2.64+0x100], !P3 ;  /* 0x25c0010002050fae */ /* 0x0001e8000d901d64 */
[----:B------:R0:W-:Y:S01]  /*14d80*/  @P0 LDGSTS.E.BYPASS.LTC128B.128 [R5+0x27c00], desc[UR36][R2.64+0x180], !P2 ;  /* 0x27c0018002050fae */ /* 0x0001e2000d101d64 */
[----:B------:R-:W-:Y:S01]  /*14d90*/  PLOP3.LUT P0, PT, PT, PT, PT, 0x80, 0x0 ;  /* 0x000000000000781c */ /* 0x000fe20003f0f070 */
[----:B------:R-:W-:-:S12]  /*14da0*/  NOP ;  /* 0x0000000000007918 */ /* 0x000fd80000000000 */
.L_x_1365:
        /* <DEDUP_REMOVED lines=10> */
.L_x_1366:
[----:B------:R1:W-:Y:S02]  /*14e50*/  SYNCS.ARRIVE.TRANS64.A1T0 RZ, [R4+URZ+0x30830], RZ ;  /* 0x030830ff04ff79a7 */ /* 0x0003e4000810003f */
[----:B------:R-:W-:Y:S05]  /*14e60*/  WARPSYNC.ALL ;  /* 0x0000000000007948 */ /* 0x000fea0003800000 */
[----:B------:R-:W-:Y:S01]  /*14e70*/  ULDC.64 UR4, c[0x0][0x298] ;  /* 0x0000a60000047ab9 */ /* 0x000fe20000000a00 */
[----:B0-----:R-:W-:Y:S01]  /*14e80*/  VIADD R2, R17, 0x10400 ;  /* 0x0001040011027836 */ /* 0x001fe20000000000 */
[----:B------:R-:W-:Y:S01]  /*14e90*/  SHF.R.S32.HI R0, RZ, 0x1f, R35 ;  /* 0x0000001fff007819 */ /* 0x000fe20000011423 */
[----:B------:R-:W-:Y:S01]  /*14ea0*/  IMAD.WIDE.U32 R6, R35, UR4, RZ ;  /* 0x0000000423067c25 */ /* 0x000fe2000f8e00ff */
[----:B------:R-:W-:Y:S01]  /*14eb0*/  BSSY B6, `(.L_x_1367) ;  /* 0x0000018000067945 */ /* 0x000fe20003800000 */
[----:B------:R-:W-:Y:S01]  /*14ec0*/  BAR.SYNC.DEFER_BLOCKING 0x8, 0x180 ;  /* 0x0206000000007b1d */ /* 0x000fe20000010000 */
[----:B------:R-:W-:Y:S01]  /*14ed0*/  LOP3.LUT P0, RZ, R2, 0x3ff, RZ, 0xc0, !PT ;  /* 0x000003ff02ff7812 */ /* 0x000fe2000780c0ff */
[----:B------:R-:W-:-:S04]  /*14ee0*/  IMAD R0, R0, UR4, RZ ;  /* 0x0000000400007c24 */ /* 0x000fc8000f8e02ff */
[----:B------:R-:W-:Y:S01]  /*14ef0*/  IMAD R0, R35, UR5, R0 ;  /* 0x0000000523007c24 */ /* 0x000fe2000f8e0200 */
[----:B------:R0:W-:Y:S03]  /*14f00*/  STL.64 [R1+0x18], R6 ;  /* 0x0000180601007387 */ /* 0x0001e60000100a00 */
[----:B------:R-:W-:-:S04]  /*14f10*/  IMAD.IADD R35, R7, 0x1, R0 ;  /* 0x0000000107237824 */ /* 0x000fc800078e0200 */
[----:B------:R-:W-:Y:S05]  /*14f20*/  @!P0 BRA `(.L_x_1368) ;  /* 0x0000000000408947 */ /* 0x000fea0003800000 */
[----:B------:R-:W-:Y:S01]  /*14f30*/  MOV R2, 0x0 ;  /* 0x0000000000027802 */ /* 0x000fe20000000f00 */
[----:B------:R-:W-:Y:S01]  /*14f40*/  ULDC.64 UR6, c[0x4][0x138] ;  /* 0x01004e0000067ab9 */ /* 0x000fe20000000a00 */
[----:B------:R-:W-:Y:S01]  /*14f50*/  ULDC.64 UR8, c[0x4][0x140] ;  /* 0x0100500000087ab9 */ /* 0x000fe20000000a00 */
[----:B------:R-:W-:Y:S01]  /*14f60*/  ULDC.64 UR4, c[0x4][0xb0] ;  /* 0x01002c0000047ab9 */ /* 0x000fe20000000a00 */
[----:B-1----:R-:W-:Y:S02]  /*14f70*/  IMAD.U32 R4, RZ, RZ, UR6 ;  /* 0x00000006ff047e24 */ /* 0x002fe4000f8e00ff */
[----:B------:R-:W1:Y:S01]  /*14f80*/  LDC.64 R2, c[0x4][R2] ;  /* 0x0100000002027b82 */ /* 0x000e620000000a00 */
[----:B------:R-:W-:Y:S02]  /*14f90*/  IMAD.U32 R5, RZ, RZ, UR7 ;  /* 0x00000007ff057e24 */ /* 0x000fe4000f8e00ff */
[----:B0-----:R-:W-:Y:S02]  /*14fa0*/  IMAD.U32 R6, RZ, RZ, UR8 ;  /* 0x00000008ff067e24 */ /* 0x001fe4000f8e00ff */
[----:B------:R-:W-:-:S02]  /*14fb0*/  IMAD.U32 R7, RZ, RZ, UR9 ;  /* 0x00000009ff077e24 */ /* 0x000fc4000f8e00ff */
[----:B------:R-:W-:Y:S02]  /*14fc0*/  IMAD.U32 R10, RZ, RZ, UR4 ;  /* 0x00000004ff0a7e24 */ /* 0x000fe4000f8e00ff */
[----:B------:R-:W-:Y:S02]  /*14fd0*/  IMAD.U32 R11, RZ, RZ, UR5 ;  /* 0x00000005ff0b7e24 */ /* 0x000fe4000f8e00ff */
[----:B------:R-:W-:Y:S02]  /*14fe0*/  IMAD.MOV.U32 R8, RZ, RZ, 0x70 ;  /* 0x00000070ff087424 */ /* 0x000fe400078e00ff */
[----:B------:R-:W-:Y:S02]  /*14ff0*/  IMAD.MOV.U32 R12, RZ, RZ, 0x1 ;  /* 0x00000001ff0c7424 */ /* 0x000fe400078e00ff */
[----:B------:R-:W-:-:S07]  /*15000*/  IMAD.MOV.U32 R13, RZ, RZ, RZ ;  /* 0x000000ffff0d7224 */ /* 0x000fce00078e00ff */
[----:B------:R-:W-:-:S07]  /*15010*/  LEPC R20, `(.L_x_1368) ;  /* 0x000000001014794e */ /* 0x000fce0000000000 */
[----:B-1----:R-:W-:Y:S05]  /*15020*/  CALL.ABS.NOINC R2 ;  /* 0x0000000002007343 */ /* 0x002fea0003c00000 */
.L_x_1368:
[----:B------:R-:W-:Y:S05]  /*15030*/  BSYNC B6 ;  /* 0x0000000000067941 */ /* 0x000fea0003800000 */
.L_x_1367:
[----:B------:R-:W2:Y:S01]  /*15040*/  LDL.LU.64 R20, [R1+0x18] ;  /* 0x0000180001147983 */ /* 0x000ea20000300a00 */
[----:B------:R-:W-:Y:S01]  /*15050*/  LOP3.LUT P6, RZ, R16, 0x100, RZ, 0xc0, !PT ;  /* 0x0000010010ff7812 */ /* 0x000fe200078cc0ff */
[----:B------:R-:W-:Y:S01]  /*15060*/  IMAD.MOV.U32 R3, RZ, RZ, R35 ;  /* 0x000000ffff037224 */ /* 0x000fe200078e0023 */
[----:B------:R-:W-:Y:S01]  /*15070*/  SHF.R.S32.HI R0, RZ, 0x1f, R27 ;  /* 0x0000001fff007819 */ /* 0x000fe2000001141b */
[----:B------:R-:W-:Y:S01]  /*15080*/  ULDC.64 UR4, c[0x0][0x2d8] ;  /* 0x0000b60000047ab9 */ /* 0x000fe20000000a00 */
[----:B-1----:R-:W-:Y:S01]  /*15090*/  SEL R4, R27, RZ, !P6 ;  /* 0x000000ff1b047207 */ /* 0x002fe20007000000 */
[----:B------:R-:W-:Y:S01]  /*150a0*/  ULDC.64 UR6, c[0x0][0x2e0] ;  /* 0x0000b80000067ab9 */ /* 0x000fe20000000a00 */
[----:B------:R-:W-:-:S05]  /*150b0*/  SEL R0, R0, RZ, !P6 ;  /* 0x000000ff00007207 */ /* 0x000fca0007000000 */
[----:B------:R-:W-:-:S04]  /*150c0*/  IMAD R0, R0, UR6, RZ ;  /* 0x0000000600007c24 */ /* 0x000fc8000f8e02ff */
[----:B------:R-:W-:Y:S02]  /*150d0*/  IMAD R5, R4, UR7, R0 ;  /* 0x0000000704057c24 */ /* 0x000fe4000f8e0200 */
[----:B--2---:R-:W-:Y:S01]  /*150e0*/  IMAD.MOV.U32 R2, RZ, RZ, R20 ;  /* 0x000000ffff027224 */ /* 0x004fe200078e0014 */
[----:B------:R-:W1:Y:S01]  /*150f0*/  LDC R21, c[0x0][0x448] ;  /* 0x00011200ff157b82 */ /* 0x000e620000000800 */
[----:B------:R-:W2:Y:S02]  /*15100*/  S2R R20, SR_TID.X ;  /* 0x0000000000147919 */ /* 0x000ea40000002100 */
[----:B------:R-:W-:-:S04]  /*15110*/  IMAD.WIDE.U32 R2, R26, UR4, R2 ;  /* 0x000000041a027c25 */ /* 0x000fc8000f8e0002 */
[----:B------:R-:W-:Y:S01]  /*15120*/  IMAD R3, R26, UR5, R3 ;  /* 0x000000051a037c24 */ /* 0x000fe2000f8e0203 */
[----:B------:R-:W-:Y:S01]  /*15130*/  ULDC.64 UR4, c[0x0][0x2d0] ;  /* 0x0000b40000047ab9 */ /* 0x000fe20000000a00 */
[----:B------:R-:W-:-:S04]  /*15140*/  IMAD.WIDE.U32 R2, R4, UR6, R2 ;  /* 0x0000000604027c25 */ /* 0x000fc8000f8e0002 */
[----:B------:R-:W-:Y:S02]  /*15150*/  IMAD.IADD R3, R3, 0x1, R5 ;  /* 0x0000000103037824 */ /* 0x000fe400078e0205 */
[----:B------:R-:W3:Y:S01]  /*15160*/  LDC R5, c[0x0][0x448] ;  /* 0x00011200ff057b82 */ /* 0x000ee20000000800 */
[----:B-1----:R-:W-:Y:S02]  /*15170*/  ISETP.NE.AND P6, PT, R21, 0x1, PT ;  /* 0x000000011500780c */ /* 0x002fe40003fc5270 */
[----:B--2---:R-:W-:-:S04]  /*15180*/  LOP3.LUT R20, R20, 0x7f, RZ, 0xc0, !PT ;  /* 0x0000007f14147812 */ /* 0x004fc800078ec0ff */
[----:B------:R-:W-:-:S07]  /*15190*/  SHF.R.U32.HI R21, RZ, 0x3, R20 ;  /* 0x00000003ff157819 */ /* 0x000fce0000011614 */
[----:B0-----:R-:W0:Y:S01]  /*151a0*/  @P6 LDC R7, c[0x0][0x44c] ;  /* 0x00011300ff076b82 */ /* 0x001e220000000800 */
[----:B------:R-:W1:Y:S07]  /*151b0*/  S2R R20, SR_TID.X ;  /* 0x0000000000147919 */ /* 0x000e6e0000002100 */
[----:B------:R-:W2:Y:S01]  /*151c0*/  @P6 LDC R6, c[0x0][0x450] ;  /* 0x00011400ff066b82 */ /* 0x000ea20000000800 */
[----:B-1----:R-:W-:-:S05]  /*151d0*/  IMAD.SHL.U32 R20, R20, 0x10, RZ ;  /* 0x0000001014147824 */ /* 0x002fca00078e00ff */
[----:B------:R-:W-:-:S05]  /*151e0*/  LOP3.LUT R20, R21, 0x70, R20, 0xf8, !PT ;  /* 0x0000007015147812 */ /* 0x000fca00078ef814 */
[----:B------:R-:W-:Y:S02]  /*151f0*/  IMAD.IADD R4, R20, 0x1, R25 ;  /* 0x0000000114047824 */ /* 0x000fe400078e0219 */
[----:B------:R-:W1:Y:S02]  /*15200*/  S2R R20, SR_TID.X ;  /* 0x0000000000147919 */ /* 0x000e640000002100 */
[----:B0-----:R-:W-:-:S04]  /*15210*/  @P6 IMAD.HI.U32 R7, R4, R7, RZ ;  /* 0x0000000704076227 */ /* 0x001fc800078e00ff */
[----:B------:R-:W-:Y:S01]  /*15220*/  IMAD.MOV.U32 R0, RZ, RZ, R4 ;  /* 0x000000ffff007224 */ /* 0x000fe200078e0004 */
[----:B--2---:R-:W-:-:S05]  /*15230*/  @P6 SHF.R.U32.HI R0, RZ, R6, R7 ;  /* 0x00000006ff006219 */ /* 0x004fca0000011607 */
[----:B------:R-:W-:Y:S02]  /*15240*/  IMAD.MOV R6, RZ, RZ, -R0 ;  /* 0x000000ffff067224 */ /* 0x000fe400078e0a00 */
[----:B------:R-:W-:-:S04]  /*15250*/  IMAD.WIDE.U32 R2, R0, UR4, R2 ;  /* 0x0000000400027c25 */ /* 0x000fc8000f8e0002 */
[----:B---3--:R-:W-:Y:S01]  /*15260*/  IMAD R4, R5, R6, R4 ;  /* 0x0000000605047224 */ /* 0x008fe200078e0204 */
[----:B------:R-:W-:-:S05]  /*15270*/  SHF.R.S32.HI R6, RZ, 0x1f, R0 ;  /* 0x0000001fff067819 */ /* 0x000fca0000011400 */
[----:B------:R-:W-:-:S04]  /*15280*/  IMAD R6, R6, UR4, RZ ;  /* 0x0000000406067c24 */ /* 0x000fc8000f8e02ff */
[----:B------:R-:W-:Y:S01]  /*15290*/  IMAD R7, R0, UR5, R6 ;  /* 0x0000000500077c24 */ /* 0x000fe2000f8e0206 */
[----:B------:R-:W-:Y:S01]  /*152a0*/  SHF.R.S32.HI R0, RZ, 0x1f, R4 ;  /* 0x0000001fff007819 */ /* 0x000fe20000011404 */
[----:B------:R-:W-:Y:S02]  /*152b0*/  ULDC.64 UR4, c[0x0][0x2c8] ;  /* 0x0000b20000047ab9 */ /* 0x000fe40000000a00 */
[----:B------:R-:W-:Y:S01]  /*152c0*/  IMAD.IADD R3, R3, 0x1, R7 ;  /* 0x0000000103037824 */ /* 0x000fe200078e0207 */
[----:B-1----:R-:W-:Y:S01]  /*152d0*/  LOP3.LUT R20, R20, 0x7f, RZ, 0xc0, !PT ;  /* 0x0000007f14147812 */ /* 0x002fe200078ec0ff */
[----:B------:R-:W-:Y:S02]  /*152e0*/  IMAD R7, R0, UR4, RZ ;  /* 0x0000000400077c24 */ /* 0x000fe4000f8e02ff */
[----:B------:R-:W-:Y:S01]  /*152f0*/  IMAD.WIDE.U32 R2, R4, UR4, R2 ;  /* 0x0000000404027c25 */ /* 0x000fe2000f8e0002 */
[----:B------:R-:W-:-:S03]  /*15300*/  SHF.R.U32.HI R8, RZ, 0x3, R20 ;  /* 0x00000003ff087819 */ /* 0x000fc60000011614 */
[----:B------:R-:W-:Y:S01]  /*15310*/  IMAD R0, R4, UR5, R7 ;  /* 0x0000000504007c24 */ /* 0x000fe2000f8e0207 */
[----:B------:R-:W-:Y:S02]  /*15320*/  ULDC.64 UR4, c[0x0][0x280] ;  /* 0x0000a00000047ab9 */ /* 0x000fe40000000a00 */
[C---:B------:R-:W-:Y:S01]  /*15330*/  LEA R4, P0, R2.reuse, UR4, 0x1 ;  /* 0x0000000402047c11 */ /* 0x040fe2000f8008ff */
[----:B------:R-:W-:Y:S01]  /*15340*/  IMAD.IADD R3, R3, 0x1, R0 ;  /* 0x0000000103037824 */ /* 0x000fe200078e0200 */
[----:B------:R-:W-:Y:S02]  /*15350*/  ULDC UR4, c[0x0][0x2b8] ;  /* 0x0000ae0000047ab9 */ /* 0x000fe40000000800 */
[----:B------:R-:W-:Y:S02]  /*15360*/  ISETP.GE.AND P4, PT, R33, UR4, PT ;  /* 0x0000000421007c0c */ /* 0x000fe4000bf86270 */
[----:B------:R-:W-:Y:S01]  /*15370*/  LEA.HI.X R0, R2, UR5, R3, 0x1, P0 ;  /* 0x0000000502007c11 */ /* 0x000fe200080f0c03 */
[----:B------:R-:W-:Y:S01]  /*15380*/  UMOV UR5, 0xffffffff ;  /* 0xffffffff00057882 */ /* 0x000fe20000000000 */
[----:B------:R-:W-:-:S02]  /*15390*/  ISETP.GE.AND P3, PT, R37, UR4, PT ;  /* 0x0000000425007c0c */ /* 0x000fc4000bf66270 */
[----:B------:R-:W-:Y:S02]  /*153a0*/  ISETP.GE.AND P2, PT, R36, UR4, PT ;  /* 0x0000000424007c0c */ /* 0x000fe4000bf46270 */
[----:B------:R-:W-:Y:S01]  /*153b0*/  ISETP.GE.AND P1, PT, R34, UR4, PT ;  /* 0x0000000422007c0c */ /* 0x000fe2000bf26270 */
[----:B------:R-:W-:-:S12]  /*153c0*/  BRA.DIV UR5, `(.L_x_1369) ;  /* 0x0000003e05207947 */ /* 0x000fd8000b800000 */
[----:B------:R-:W0:Y:S01]  /*153d0*/  SHFL.IDX PT, R14, R4, RZ, 0x181f ;  /* 0x00181fff040e7589 */ /* 0x000e2200000e0000 */
[----:B------:R-:W-:Y:S02]  /*153e0*/  IMAD R5, R29, R5, RZ ;  /* 0x000000051d057224 */ /* 0x000fe400078e02ff */
        /* <DEDUP_REMOVED lines=12> */
[----:B------:R-:W-:Y:S01]  /*154b0*/  ISETP.GE.AND P0, PT, R6, R5, PT ;  /* 0x000000050600720c */ /* 0x000fe20003f06270 */
[----:B------:R-:W-:-:S02]  /*154c0*/  VIADD R6, R25, 0x20 ;  /* 0x0000002019067836 */ /* 0x000fc40000000000 */
[----:B-1----:R-:W1:Y:S10]  /*154d0*/  SHFL.IDX PT, R2, R0, 0x1, 0x181f ;  /* 0x00381f0000027f89 */ /* 0x002e7400000e0000 */
[----:B0-----:R-:W-:-:S05]  /*154e0*/  @!P0 LEA R14, P5, R33, R14, 0x1 ;  /* 0x0000000e210e8211 */ /* 0x001fca00078a08ff */
[----:B-1----:R-:W-:Y:S02]  /*154f0*/  @!P0 IMAD.X R7, RZ, RZ, R2, P5 ;  /* 0x000000ffff078224 */ /* 0x002fe400028e0602 */
[----:B------:R-:W-:Y:S02]  /*15500*/  @!P0 IMAD.MOV.U32 R2, RZ, RZ, R14 ;  /* 0x000000ffff028224 */ /* 0x000fe400078e000e */
[----:B------:R-:W-:Y:S01]  /*15510*/  @!P0 IMAD.MOV.U32 R3, RZ, RZ, R7 ;  /* 0x000000ffff038224 */ /* 0x000fe200078e0007 */
        /* <DEDUP_REMOVED lines=53> */
[----:B------:R-:W-:-:S03]  /*15870*/  ISETP.GE.AND P0, PT, R6, R5, PT ;  /* 0x000000050600720c */ /* 0x000fc60003f06270 */
[----:B------:R-:W-:Y:S04]  /*15880*/  SHFL.IDX PT, R6, R0, 0x7, 0x181f ;  /* 0x00f81f0000067f89 */ /* 0x000fe800000e0000 */
[----:B-1----:R-:W1:Y:S06]  /*15890*/  SHFL.IDX PT, R2, R0, 0x6, 0x181f ;  /* 0x00d81f0000027f89 */ /* 0x002e6c00000e0000 */
        /* <DEDUP_REMOVED lines=8> */
[----:B------:R0:W-:Y:S02]  /*15920*/  @!P0 LDGSTS.E.BYPASS.LTC128B.128 [R32+0x1f400], desc[UR36][R2.64+0x180], !P1 ;  /* 0x1f40018002208fae */ /* 0x0001e4000c901d64 */
.L_x_1456:
[----:B------:R-:W-:Y:S01]  /*15930*/  VIADD R0, R25, 0x70 ;  /* 0x0000007019007836 */ /* 0x000fe20000000000 */
[----:B------:R-:W-:Y:S04]  /*15940*/  BSSY B0, `(.L_x_1370) ;  /* 0x000000c000007945 */ /* 0x000fe80003800000 */
[----:B------:R-:W-:-:S13]  /*15950*/  ISETP.GE.AND P0, PT, R0, R5, PT ;  /* 0x000000050000720c */ /* 0x000fda0003f06270 */
[----:B------:R-:W-:Y:S05]  /*15960*/  @P0 BRA `(.L_x_1371) ;  /* 0x0000000000240947 */ /* 0x000fea0003800000 */
[----:B01----:R-:W-:-:S05]  /*15970*/  LEA R2, P0, R33, R14, 0x1 ;  /* 0x0000000e21027211 */ /* 0x003fca00078008ff */
        /* <DEDUP_REMOVED lines=8> */
.L_x_1371:
[----:B------:R-:W-:Y:S05]  /*15a00*/  BSYNC B0 ;  /* 0x0000000000007941 */ /* 0x000fea0003800000 */
.L_x_1370:
[----:B------:R-:W-:Y:S01]  /*15a10*/  NOP ;  /* 0x0000000000007918 */ /* 0x000fe20000000000 */
[----:B------:R-:W-:-:S13]  /*15a20*/  PLOP3.LUT P0, PT, PT, PT, PT, 0x80, 0x0 ;  /* 0x000000000000781c */ /* 0x000fda0003f0f070 */
.L_x_1372:
[----:B------:R-:W-:Y:S02]  /*15a30*/  PLOP3.LUT P1, PT, P1, P0, PT, 0xa2, 0x0 ;  /* 0x000000000000781c */ /* 0x000fe40000f21472 */
[----:B------:R-:W-:-:S08]  /*15a40*/  @P0 R2UR P1, UR4, R17 ;  /* 0x00000000110402ca */ /* 0x000fd00000020000 */
[----:B------:R-:W-:-:S05]  /*15a50*/  @P0 PLOP3.LUT P0, PT, P1, PT, PT, 0x80, 0x0 ;  /* 0x000000000000081c */ /* 0x000fca0000f0f070 */
[----:B------:R-:W-:Y:S01]  /*15a60*/  @!P1 SYNCS.ARRIVE.TRANS64.RED.A0T1 RZ, [UR4+0x30800], RZ ;  /* 0x030800ffffff99a7 */ /* 0x000fe20008200404 */
[----:B------:R-:W-:Y:S07]  /*15a70*/  @!P1 ARRIVES.LDGSTSBAR.64.TRANSCNT [UR4+0x30800] ;  /* 0x03080000ff0099b0 */ /* 0x000fee0008000a84 */
[----:B------:R-:W-:Y:S05]  /*15a80*/  @P0 BRA.U.ANY `(.L_x_1372) ;  /* 0xfffffffd00e80947 */ /* 0x000fea000393ffff */
[----:B0-2---:R-:W2:Y:S04]  /*15a90*/  LDL.LU R3, [R1+0x20] ;  /* 0x0000200001037983 */ /* 0x005ea80000300800 */
[----:B------:R-:W3:Y:S01]  /*15aa0*/  LDL.LU R2, [R1+0x14] ;  /* 0x0000140001027983 */ /* 0x000ee20000300800 */
[----:B--2---:R-:W-:Y:S02]  /*15ab0*/  VIADD R3, R3, 0x1 ;  /* 0x0000000103037836 */ /* 0x004fe40000000000 */
[----:B---3--:R-:W-:-:S03]  /*15ac0*/  VIADD R7, R2, 0xfffffffe ;  /* 0xfffffffe02077836 */ /* 0x008fc60000000000 */
[----:B------:R0:W-:Y:S01]  /*15ad0*/  STL [R1+0x20], R3 ;  /* 0x0000200301007387 */ /* 0x0001e20000100800 */
[----:B------:R-:W-:-:S04]  /*15ae0*/  LEA.HI R0, R3, R3, RZ, 0x1 ;  /* 0x0000000303007211 */ /* 0x000fc800078f08ff */
[----:B------:R-:W-:-:S05]  /*15af0*/  LOP3.LUT R0, R0, 0xfffffffe, RZ, 0xc0, !PT ;  /* 0xfffffffe00007812 */ /* 0x000fca00078ec0ff */
[----:B------:R-:W-:-:S05]  /*15b00*/  IMAD.IADD R0, R3, 0x1, -R0 ;  /* 0x0000000103007824 */ /* 0x000fca00078e0a00 */
[----:B------:R-:W-:Y:S01]  /*15b10*/  SHF.L.U32 R0, R0, 0x1f, RZ ;  /* 0x0000001f00007819 */ /* 0x000fe200000006ff */
[----:B------:R-:W-:Y:S01]  /*15b20*/  NOP ;  /* 0x0000000000007918 */ /* 0x000fe20000000000 */
[----:B------:R0:W-:Y:S01]  /*15b30*/  SYNCS.ARRIVE.TRANS64.A1T0 RZ, [R17+URZ+0x30800], RZ ;  /* 0x030800ff11ff79a7 */ /* 0x0001e2000810003f */
[----:B------:R-:W-:Y:S01]  /*15b40*/  BSSY B0, `(.L_x_1373) ;  /* 0x0000003000007945 */ /* 0x000fe20003800000 */
[----:B------:R-:W2:Y:S03]  /*15b50*/  SYNCS.PHASECHK.TRANS64.TRYWAIT P0, [R17+URZ+0x30820], R0 ;  /* 0x03082000110075a7 */ /* 0x000ea6000800017f */
[----:B0-2---:R-:W-:Y:S05]  /*15b60*/  @!P0 BRA `(.L_x_1374) ;  /* 0x0000003c00f08947 */ /* 0x005fea0003800000 */
.L_x_1457:
[----:B------:R-:W-:Y:S05]  /*15b70*/  BSYNC B0 ;  /* 0x0000000000007941 */ /* 0x000fea0003800000 */
.L_x_1373:
[----:B------:R-:W2:Y:S01]  /*15b80*/  LDL R2, [R1+0x4] ;  /* 0x0000040001027983 */ /* 0x000ea20000100800 */
[----:B------:R-:W-:Y:S01]  /*15b90*/  BSSY B0, `(.L_x_1375) ;  /* 0x00000fc000007945 */ /* 0x000fe20003800000 */
[----:B--2---:R-:W-:-:S13]  /*15ba0*/  ISETP.GE.AND P0, PT, R7, R2, PT ;  /* 0x000000020700720c */ /* 0x004fda0003f06270 */
[----:B------:R-:W-:Y:S05]  /*15bb0*/  @!P0 BRA `(.L_x_1376) ;  /* 0x0000000c00e48947 */ /* 0x000fea0003800000 */
[----:B------:R-:W-:Y:S01]  /*15bc0*/  ULDC UR4, c[0x0][0x2f4] ;  /* 0x0000bd0000047ab9 */ /* 0x000fe20000000800 */
[----:B------:R-:W-:Y:S01]  /*15bd0*/  IMAD.MOV.U32 R6, RZ, RZ, R22 ;  /* 0x000000ffff067224 */ /* 0x000fe200078e0016 */
[----:B------:R-:W-:Y:S01]  /*15be0*/  ISETP.GE.AND P4, PT, R33, UR4, PT ;  /* 0x0000000421007c0c */ /* 0x000fe2000bf86270 */
[----:B------:R-:W-:Y:S01]  /*15bf0*/  IMAD.MOV.U32 R8, RZ, RZ, R28 ;  /* 0x000000ffff087224 */ /* 0x000fe200078e001c */
[----:B------:R-:W-:Y:S01]  /*15c00*/  ISETP.GE.AND P3, PT, R37, UR4, PT ;  /* 0x0000000425007c0c */ /* 0x000fe2000bf66270 */
[----:B------:R-:W-:Y:S01]  /*15c10*/  IMAD.MOV.U32 R29, RZ, RZ, R23 ;  /* 0x000000ffff1d7224 */ /* 0x000fe200078e0017 */
[----:B------:R-:W-:Y:S02]  /*15c20*/  ISETP.GE.AND P2, PT, R36, UR4, PT ;  /* 0x0000000424007c0c */ /* 0x000fe4000bf46270 */
[----:B------:R-:W-:-:S13]  /*15c30*/  ISETP.GE.AND P1, PT, R34, UR4, PT ;  /* 0x0000000422007c0c */ /* 0x000fda000bf26270 */
.L_x_1389:
[----:B------:R-:W2:Y:S04]  /*15c40*/  LDL R9, [R1+0x8] ;  /* 0x0000080001097983 */ /* 0x000ea80000100800 */
[----:B------:R-:W3:Y:S01]  /*15c50*/  LDL R11, [R1+0xc] ;  /* 0x00000c00010b7983 */ /* 0x000ee20000100800 */
[----:B0-----:R-:W0:Y:S01]  /*15c60*/  S2R R0, SR_TID.X ;  /* 0x0000000000007919 */ /* 0x001e220000002100 */
[----:B------:R-:W4:Y:S01]  /*15c70*/  S2R R3, SR_TID.X ;  /* 0x0000000000037919 */ /* 0x000f220000002100 */
[----:B0-----:R-:W-:-:S04]  /*15c80*/  LOP3.LUT R0, R0, 0x7f, RZ, 0xc0, !PT ;  /* 0x0000007f00007812 */ /* 0x001fc800078ec0ff */
[----:B------:R-:W-:Y:S02]  /*15c90*/  SHF.R.U32.HI R2, RZ, 0x3, R0 ;  /* 0x00000003ff027819 */ /* 0x000fe40000011600 */
[----:B------:R-:W0:Y:S01]  /*15ca0*/  LDC R0, c[0x0][0x430] ;  /* 0x00010c00ff007b82 */ /* 0x000e220000000800 */
[----:B----4-:R-:W-:-:S05]  /*15cb0*/  IMAD.SHL.U32 R3, R3, 0x10, RZ ;  /* 0x0000001003037824 */ /* 0x010fca00078e00ff */
[----:B------:R-:W-:-:S04]  /*15cc0*/  LOP3.LUT R3, R2, 0x70, R3, 0xf8, !PT ;  /* 0x0000007002037812 */ /* 0x000fc800078ef803 */
[----:B------:R-:W-:-:S13]  /*15cd0*/  ISETP.GT.U32.AND P6, PT, R3, 0x3f, PT ;  /* 0x0000003f0300780c */ /* 0x000fda0003fc4070 */
[----:B------:R-:W3:Y:S01]  /*15ce0*/  @!P6 LDC.64 R4, c[0x0][0x428] ;  /* 0x00010a00ff04eb82 */ /* 0x000ee20000000a00 */
[----:B0-----:R-:W-:-:S13]  /*15cf0*/  ISETP.NE.AND P0, PT, R0, 0x1, PT ;  /* 0x000000010000780c */ /* 0x001fda0003f05270 */
[----:B------:R-:W0:Y:S08]  /*15d00*/  @P0 LDC R2, c[0x0][0x434] ;  /* 0x00010d00ff020b82 */ /* 0x000e300000000800 */
[----:B------:R-:W4:Y:S01]  /*15d10*/  @P0 LDC R0, c[0x0][0x438] ;  /* 0x00010e00ff000b82 */ /* 0x000f220000000800 */
[----:B------:R-:W-:Y:S01]  /*15d20*/  LOP3.LUT P5, RZ, R16, 0x20, RZ, 0xc0, !PT ;  /* 0x0000002010ff7812 */ /* 0x000fe200078ac0ff */
[----:B------:R-:W-:Y:S01]  /*15d30*/  VIADD R22, R6, 0x1 ;  /* 0x0000000106167836 */ /* 0x000fe20000000000 */
[----:B------:R-:W-:Y:S05]  /*15d40*/  YIELD ;  /* 0x0000000000007946 */ /* 0x000fea0003800000 */
[----:B------:R-:W-:Y:S01]  /*15d50*/  ULDC UR4, c[0x0][0x430] ;  /* 0x00010c0000047ab9 */ /* 0x000fe20000000800 */
[----:B------:R-:W-:-:S02]  /*15d60*/  IMAD.MOV.U32 R23, RZ, RZ, R7 ;  /* 0x000000ffff177224 */ /* 0x000fc400078e0007 */
[----:B--2---:R-:W-:-:S04]  /*15d70*/  IMAD R9, R7, 0x40, R9 ;  /* 0x0000004007097824 */ /* 0x004fc800078e0209 */
[----:B------:R-:W-:-:S04]  /*15d80*/  IMAD.IADD R9, R3, 0x1, R9 ;  /* 0x0000000103097824 */ /* 0x000fc800078e0209 */
[----:B0-----:R-:W-:-:S04]  /*15d90*/  @P0 IMAD.HI.U32 R3, R9, R2, RZ ;  /* 0x0000000209030227 */ /* 0x001fc800078e00ff */
[----:B------:R-:W-:Y:S01]  /*15da0*/  IMAD.MOV.U32 R10, RZ, RZ, R9 ;  /* 0x000000ffff0a7224 */ /* 0x000fe200078e0009 */
[----:B----4-:R-:W-:Y:S01]  /*15db0*/  @P0 SHF.R.U32.HI R10, RZ, R0, R3 ;  /* 0x00000000ff0a0219 */ /* 0x010fe20000011603 */
[----:B---3--:R-:W-:-:S03]  /*15dc0*/  @!P6 IMAD R0, R11, R4, RZ ;  /* 0x000000040b00e224 */ /* 0x008fc600078e02ff */
[--C-:B------:R-:W-:Y:S01]  /*15dd0*/  @!P6 SHF.R.S32.HI R3, RZ, 0x1f, R10.reuse ;  /* 0x0000001fff03e819 */ /* 0x100fe2000001140a */
[----:B------:R-:W-:Y:S02]  /*15de0*/  @!P6 IMAD.MOV.U32 R2, RZ, RZ, R10 ;  /* 0x000000ffff02e224 */ /* 0x000fe400078e000a */
[C---:B------:R-:W-:Y:S02]  /*15df0*/  @!P6 IMAD R0, R30.reuse, R5, R0 ;  /* 0x000000051e00e224 */ /* 0x040fe400078e0200 */
[----:B------:R-:W-:Y:S02]  /*15e00*/  @!P6 IMAD.WIDE.U32 R2, R30, R4, R2 ;  /* 0x000000041e02e225 */ /* 0x000fe400078e0002 */
[----:B------:R-:W0:Y:S02]  /*15e10*/  @!P6 LDC.64 R4, c[0x0][0x418] ;  /* 0x00010600ff04eb82 */ /* 0x000e240000000a00 */
[----:B------:R-:W-:Y:S01]  /*15e20*/  @!P6 IMAD.IADD R0, R0, 0x1, R3 ;  /* 0x000000010000e824 */ /* 0x000fe200078e0203 */
[----:B0-----:R-:W-:-:S04]  /*15e30*/  @!P6 LEA R4, P0, R2, R4, 0x2 ;  /* 0x000000040204e211 */ /* 0x001fc800078010ff */
[----:B------:R-:W-:Y:S01]  /*15e40*/  @!P6 LEA.HI.X R5, R2, R5, R0, 0x2, P0 ;  /* 0x000000050205e211 */ /* 0x000fe200000f1400 */
[----:B------:R-:W-:Y:S01]  /*15e50*/  IMAD.MOV.U32 R0, RZ, RZ, RZ ;  /* 0x000000ffff007224 */ /* 0x000fe200078e00ff */
[----:B------:R-:W-:Y:S01]  /*15e60*/  ISETP.NE.AND P0, PT, R22, 0x2, PT ;  /* 0x000000021600780c */ /* 0x000fe20003f05270 */
[----:B------:R-:W-:-:S03]  /*15e70*/  IMAD.MOV R2, RZ, RZ, -R10 ;  /* 0x000000ffff027224 */ /* 0x000fc600078e0a0a */
[----:B------:R-:W-:Y:S01]  /*15e80*/  SEL R28, RZ, 0x1, P0 ;  /* 0x00000001ff1c7807 */ /* 0x000fe20000000000 */
[----:B------:R0:W5:Y:S01]  /*15e90*/  @!P6 LDG.E R0, desc[UR36][R4.64] ;  /* 0x000000240400e981 */ /* 0x000162000c1e1900 */
[----:B------:R-:W-:Y:S02]  /*15ea0*/  SEL R22, R22, RZ, P0 ;  /* 0x000000ff16167207 */ /* 0x000fe40000000000 */
[----:B------:R-:W-:Y:S01]  /*15eb0*/  LOP3.LUT R28, R8, R28, RZ, 0x3c, !PT ;  /* 0x0000001c081c7212 */ /* 0x000fe200078e3cff */
[----:B0-----:R-:W-:Y:S01]  /*15ec0*/  IMAD R5, R2, UR4, R9 ;  /* 0x0000000402057c24 */ /* 0x001fe2000f8e0209 */
[----:B------:R-:W-:Y:S06]  /*15ed0*/  @!P5 BRA `(.L_x_1377) ;  /* 0x000000000004d947 */ /* 0x000fec0003800000 */
[----:B------:R-:W-:Y:S01]  /*15ee0*/  BPT.TRAP 0x1 ;  /* 0x000000040000795c */ /* 0x000fe20000300000 */
.L_x_1377:
[----:B------:R-:W-:Y:S01]  /*15ef0*/  IMAD R7, R22, 0x8, R17 ;  /* 0x0000000816077824 */ /* 0x000fe200078e0211 */
[----:B------:R-:W-:Y:S01]  /*15f00*/  SHF.L.U32 R2, R28, 0x1f, RZ ;  /* 0x0000001f1c027819 */ /* 0x000fe200000006ff */
[----:B------:R-:W-:Y:S03]  /*15f10*/  BSSY B1, `(.L_x_1378) ;  /* 0x0000003000017945 */ /* 0x000fe60003800000 */
[----:B------:R-:W0:Y:S02]  /*15f20*/  SYNCS.PHASECHK.TRANS64.TRYWAIT P0, [R7+URZ+0x30840], R2 ;  /* 0x03084002070075a7 */ /* 0x000e24000800017f */
[----:B0-----:R-:W-:Y:S05]  /*15f30*/  @!P0 BRA `(.L_x_1379) ;  /* 0x0000003c00108947 */ /* 0x001fea0003800000 */
.L_x_1458:
[----:B------:R-:W-:Y:S05]  /*15f40*/  BSYNC B1 ;  /* 0x0000000000017941 */ /* 0x000fea0003800000 */
.L_x_1378:
        /* <DEDUP_REMOVED lines=25> */
[----:B------:R-:W2:Y:S01]  /*160e0*/  SHFL.IDX PT, R3, R25, RZ, 0x181f ;  /* 0x00181fff19037589 */ /* 0x000ea200000e0000 */
        /* <DEDUP_REMOVED lines=9> */
[----:B--2---:R-:W-:-:S05]  /*16180*/  IMAD.X R3, RZ, RZ, R3, P0 ;  /* 0x000000ffff037224 */ /* 0x004fca00000e0603 */
        /* <DEDUP_REMOVED lines=15> */
[----:B------:R0:W2:Y:S04]  /*16280*/  SHFL.IDX PT, R35, R25, 0x3, 0x181f ;  /* 0x00781f0019237f89 */ /* 0x0000a800000e0000 */
[----:B------:R-:W-:Y:S01]  /*16290*/  LDGSTS.E.BYPASS.LTC128B.128 [R20+0x21400], desc[UR36][R2.64], !P2 ;  /* 0x2140000002147fae */ /* 0x000fe2000d101d64 */
[----:B------:R-:W-:-:S03]  /*162a0*/  LOP3.LUT P2, RZ, R16, 0x1000, RZ, 0xc0, !PT ;  /* 0x0000100010ff7812 */ /* 0x000fc6000784c0ff */
[----:B------:R-:W-:Y:S01]  /*162b0*/  LDGSTS.E.BYPASS.LTC128B.128 [R20+0x23400], desc[UR36][R2.64+0x80], !P1 ;  /* 0x2340008002147fae */ /* 0x000fe2000c901d64 */
[----:B------:R-:W-:-:S03]  /*162c0*/  LOP3.LUT P1, RZ, R16, 0x800, RZ, 0xc0, !PT ;  /* 0x0000080010ff7812 */ /* 0x000fc6000782c0ff */
[----:B------:R-:W-:Y:S04]  /*162d0*/  LDGSTS.E.BYPASS.LTC128B.128 [R20+0x25400], desc[UR36][R2.64+0x100], !P6 ;  /* 0x2540010002147fae */ /* 0x000fe8000f101d64 */
[----:B------:R3:W-:Y:S04]  /*162e0*/  LDGSTS.E.BYPASS.LTC128B.128 [R20+0x27400], desc[UR36][R2.64+0x180], !P5 ;  /* 0x2740018002147fae */ /* 0x0007e8000e901d64 */
[----:B--23--:R0:W3:Y:S02]  /*162f0*/  SHFL.IDX PT, R2, R10, 0x3, 0x181f ;  /* 0x00781f000a027f89 */ /* 0x00c0e400000e0000 */
.L_x_1468:
[----:B------:R-:W-:Y:S02]  /*16300*/  LOP3.LUT R16, R16, 0xfffff7ff, RZ, 0xc0, !PT ;  /* 0xfffff7ff10107812 */ /* 0x000fe400078ec0ff */
[----:B---3--:R-:W-:Y:S02]  /*16310*/  IADD3 R2, P0, R2, R4, RZ ;  /* 0x0000000402027210 */ /* 0x008fe40007f1e0ff */
        /* <DEDUP_REMOVED lines=15> */
.L_x_1381:
        /* <DEDUP_REMOVED lines=10> */
.L_x_1382:
[----:B------:R3:W-:Y:S01]  /*164b0*/  SYNCS.ARRIVE.TRANS64.A1T0 RZ, [R7+URZ+0x30830], RZ ;  /* 0x030830ff07ff79a7 */ /* 0x0007e2000810003f */
[----:B------:R-:W-:Y:S05]  /*164c0*/  @!P6 BRA `(.L_x_1383) ;  /* 0x000000000004e947 */ /* 0x000fea0003800000 */
[----:B------:R-:W-:Y:S01]  /*164d0*/  BPT.TRAP 0x1 ;  /* 0x000000040000795c */ /* 0x000fe20000300000 */
.L_x_1383:
[----:B--2---:R-:W-:Y:S01]  /*164e0*/  SHF.L.U32 R2, R8, 0x1f, RZ ;  /* 0x0000001f08027819 */ /* 0x004fe200000006ff */
[----:B---3--:R-:W-:Y:S01]  /*164f0*/  IMAD R7, R6, 0x8, R17 ;  /* 0x0000000806077824 */ /* 0x008fe200078e0211 */
[----:B------:R-:W-:Y:S03]  /*16500*/  BSSY B1, `(.L_x_1384) ;  /* 0x0000003000017945 */ /* 0x000fe60003800000 */
[----:B------:R-:W2:Y:S02]  /*16510*/  SYNCS.PHASECHK.TRANS64.TRYWAIT P0, [R7+URZ+0x30860], R2 ;  /* 0x03086002070075a7 */ /* 0x000ea4000800017f */
[----:B--2---:R-:W-:Y:S05]  /*16520*/  @!P0 BRA `(.L_x_1385) ;  /* 0x0000003c001c8947 */ /* 0x004fea0003800000 */
.L_x_1469:
[----:B------:R-:W-:Y:S05]  /*16530*/  BSYNC B1 ;  /* 0x0000000000017941 */ /* 0x000fea0003800000 */
.L_x_1384:
[----:B------:R-:W3:Y:S01]  /*16540*/  LDL R8, [R1] ;  /* 0x0000000001087983 */ /* 0x000ee20000100800 */
[----:B------:R-:W4:Y:S01]  /*16550*/  S2R R3, SR_TID.X ;  /* 0x0000000000037919 */ /* 0x000f220000002100 */
[----:B------:R-:W-:Y:S01]  /*16560*/  UMOV UR4, 0xffffffff ;  /* 0xffffffff00047882 */ /* 0x000fe20000000000 */
[----:B------:R-:W-:Y:S01]  /*16570*/  IMAD R6, R6, 0x4000, R31 ;  /* 0x0000400006067824 */ /* 0x000fe200078e021f */
[----:B----4-:R-:W-:-:S04]  /*16580*/  LOP3.LUT R3, R3, 0x7f, RZ, 0xc0, !PT ;  /* 0x0000007f03037812 */ /* 0x010fc800078ec0ff */
[----:B------:R-:W-:Y:S01]  /*16590*/  SHF.R.U32.HI R3, RZ, 0x3, R3 ;  /* 0x00000003ff037819 */ /* 0x000fe20000011603 */
[----:B---3--:R-:W-:-:S04]  /*165a0*/  IMAD R8, R29, -0x40, R8 ;  /* 0xffffffc01d087824 */ /* 0x008fc800078e0208 */
[----:B------:R-:W-:Y:S01]  /*165b0*/  IMAD.IADD R8, R8, 0x1, -R3 ;  /* 0x0000000108087824 */ /* 0x000fe200078e0a03 */
[----:B------:R-:W-:Y:S06]  /*165c0*/  BRA.DIV UR4, `(.L_x_1386) ;  /* 0x0000003e04087947 */ /* 0x000fec000b800000 */
[----:B--2---:R-:W2:Y:S01]  /*165d0*/  SHFL.IDX PT, R2, R18, RZ, 0x181f ;  /* 0x00181fff12027589 */ /* 0x004ea200000e0000 */
[----:B------:R-:W-:-:S03]  /*165e0*/  IMAD R6, R6, 0x2, R17 ;  /* 0x0000000206067824 */ /* 0x000fc600078e0211 */
[----:B------:R-:W3:Y:S04]  /*165f0*/  SHFL.IDX PT, R3, R19, RZ, 0x181f ;  /* 0x00181fff13037589 */ /* 0x000ee800000e0000 */
[----:B-1----:R-:W-:Y:S01]  /*16600*/  SHFL.IDX PT, R14, R18, 0x3, 0x181f ;  /* 0x00781f00120e7f89 */ /* 0x002fe200000e0000 */
[----:B--2---:R-:W-:-:S05]  /*16610*/  IADD3 R2, P0, R2, R4, RZ ;  /* 0x0000000402027210 */ /* 0x004fca0007f1e0ff */
[----:B---3--:R-:W-:Y:S01]  /*16620*/  IMAD.X R3, RZ, RZ, R3, P0 ;  /* 0x000000ffff037224 */ /* 0x008fe200000e0603 */
        /* <DEDUP_REMOVED lines=8> */
[----:B-1----:R-:W1:Y:S04]  /*166b0*/  SHFL.IDX PT, R2, R18, 0x1, 0x181f ;  /* 0x00381f0012027f89 */ /* 0x002e6800000e0000 */
[----:B------:R-:W2:Y:S01]  /*166c0*/  SHFL.IDX PT, R3, R19, 0x1, 0x181f ;  /* 0x00381f0013037f89 */ /* 0x000ea200000e0000 */
[----:B-1----:R-:W-:-:S05]  /*166d0*/  IADD3 R2, P0, R2, R4, RZ ;  /* 0x0000000402027210 */ /* 0x002fca0007f1e0ff */
[----:B--2---:R-:W-:Y:S01]  /*166e0*/  IMAD.X R3, RZ, RZ, R3, P0 ;  /* 0x000000ffff037224 */ /* 0x004fe200000e0603 */
        /* <DEDUP_REMOVED lines=9> */
[----:B------:R-:W2:Y:S04]  /*16780*/  SHFL.IDX PT, R3, R19, 0x2, 0x181f ;  /* 0x00581f0013037f89 */ /* 0x000ea800000e0000 */
[----:B------:R-:W3:Y:S01]  /*16790*/  SHFL.IDX PT, R19, R19, 0x3, 0x181f ;  /* 0x00781f0013137f89 */ /* 0x000ee200000e0000 */
[----:B-1----:R-:W-:-:S05]  /*167a0*/  IADD3 R2, P0, R2, R4, RZ ;  /* 0x0000000402027210 */ /* 0x002fca0007f1e0ff */
[----:B--2---:R-:W-:Y:S01]  /*167b0*/  IMAD.X R3, RZ, RZ, R3, P0 ;  /* 0x000000ffff037224 */ /* 0x004fe200000e0603 */
[----:B------:R-:W-:-:S13]  /*167c0*/  ISETP.LT.OR P0, PT, R8, 0x21, P4 ;  /* 0x000000210800780c */ /* 0x000fda0002701670 */
[----:B------:R1:W-:Y:S01]  /*167d0*/  LDGSTS.E.BYPASS.LTC128B.128 [R6+0x1400], desc[UR36][R2.64], !P0 ;  /* 0x0140000002067fae */ /* 0x0003e2000c101d64 */
[----:B------:R-:W-:-:S13]  /*167e0*/  ISETP.LT.OR P0, PT, R8, 0x21, P3 ;  /* 0x000000210800780c */ /* 0x000fda0001f01670 */
[----:B------:R1:W-:Y:S01]  /*167f0*/  LDGSTS.E.BYPASS.LTC128B.128 [R6+0x3400], desc[UR36][R2.64+0x80], !P0 ;  /* 0x0340008002067fae */ /* 0x0003e2000c101d64 */
[----:B------:R-:W-:-:S13]  /*16800*/  ISETP.LT.OR P0, PT, R8, 0x21, P2 ;  /* 0x000000210800780c */ /* 0x000fda0001701670 */
[----:B------:R1:W-:Y:S01]  /*16810*/  LDGSTS.E.BYPASS.LTC128B.128 [R6+0x5400], desc[UR36][R2.64+0x100], !P0 ;  /* 0x0540010002067fae */ /* 0x0003e2000c101d64 */
[----:B------:R-:W-:-:S13]  /*16820*/  ISETP.LT.OR P0, PT, R8, 0x21, P1 ;  /* 0x000000210800780c */ /* 0x000fda0000f01670 */
[----:B---3--:R1:W-:Y:S02]  /*16830*/  LDGSTS.E.BYPASS.LTC128B.128 [R6+0x7400], desc[UR36][R2.64+0x180], !P0 ;  /* 0x0740018002067fae */ /* 0x0083e4000c101d64 */
.L_x_1479:
[----:B-12---:R-:W-:Y:S01]  /*16840*/  IADD3 R2, P0, R14, R4, RZ ;  /* 0x000000040e027210 */ /* 0x006fe20007f1e0ff */
        /* <DEDUP_REMOVED lines=16> */
[----:B-1----:R-:W-:Y:S01]  /*16950*/  IMAD.WIDE.U32 R2, R5, UR4, RZ ;  /* 0x0000000405027c25 */ /* 0x002fe2000f8e00ff */
[----:B------:R-:W-:-:S03]  /*16960*/  ULDC.64 UR4, c[0x0][0x338] ;  /* 0x0000ce0000047ab9 */ /* 0x000fc60000000a00 */
[----:B------:R-:W-:Y:S02]  /*16970*/  IMAD.IADD R3, R3, 0x1, R9 ;  /* 0x0000000103037824 */ /* 0x000fe400078e0209 */
[----:B------:R-:W-:Y:S02]  /*16980*/  IMAD R21, R21, UR4, RZ ;  /* 0x0000000415157c24 */ /* 0x000fe4000f8e02ff */
[----:B------:R-:W-:-:S04]  /*16990*/  IMAD.WIDE.U32 R2, R0, UR4, R2 ;  /* 0x0000000400027c25 */ /* 0x000fc8000f8e0002 */
[----:B------:R-:W-:Y:S01]  /*169a0*/  IMAD R21, R0, UR5, R21 ;  /* 0x0000000500157c24 */ /* 0x000fe2000f8e0215 */
[----:B------:R-:W-:Y:S01]  /*169b0*/  ULDC.64 UR4, c[0x0][0x330] ;  /* 0x0000cc0000047ab9 */ /* 0x000fe20000000a00 */
[----:B------:R-:W-:Y:S02]  /*169c0*/  NOP ;  /* 0x0000000000007918 */ /* 0x000fe40000000000 */
[----:B------:R-:W-:Y:S02]  /*169d0*/  IMAD.IADD R3, R3, 0x1, R21 ;  /* 0x0000000103037824 */ /* 0x000fe400078e0215 */
[----:B------:R-:W-:-:S04]  /*169e0*/  IMAD.WIDE.U32 R2, R26, UR4, R2 ;  /* 0x000000041a027c25 */ /* 0x000fc8000f8e0002 */
[----:B------:R-:W-:Y:S01]  /*169f0*/  IMAD R3, R26, UR5, R3 ;  /* 0x000000051a037c24 */ /* 0x000fe2000f8e0203 */
[----:B------:R-:W-:-:S04]  /*16a00*/  LEA R18, P0, R2, UR6, 0x1 ;  /* 0x0000000602127c11 */ /* 0x000fc8000f8008ff */
[----:B------:R-:W-:Y:S02]  /*16a10*/  LEA.HI.X R19, R2, UR7, R3, 0x1, P0 ;  /* 0x0000000702137c11 */ /* 0x000fe400080f0c03 */
[----:B------:R-:W-:-:S13]  /*16a20*/  PLOP3.LUT P0, PT, PT, PT, PT, 0x80, 0x0 ;  /* 0x000000000000781c */ /* 0x000fda0003f0f070 */
.L_x_1387:
        /* <DEDUP_REMOVED lines=10> */
.L_x_1388:
[----:B------:R-:W2:Y:S01]  /*16ad0*/  LDL R0, [R1+0x4] ;  /* 0x0000040001007983 */ /* 0x000ea20000100800 */
[----:B------:R1:W-:Y:S01]  /*16ae0*/  SYNCS.ARRIVE.TRANS64.A1T0 RZ, [R7+URZ+0x30850], RZ ;  /* 0x030850ff07ff79a7 */ /* 0x0003e2000810003f */
[----:B------:R-:W-:Y:S02]  /*16af0*/  IMAD.MOV.U32 R6, RZ, RZ, R22 ;  /* 0x000000ffff067224 */ /* 0x000fe400078e0016 */
[----:B------:R-:W-:Y:S02]  /*16b00*/  IMAD.MOV.U32 R8, RZ, RZ, R28 ;  /* 0x000000ffff087224 */ /* 0x000fe400078e001c */
[----:B------:R-:W-:Y:S02]  /*16b10*/  IMAD.MOV.U32 R29, RZ, RZ, R23 ;  /* 0x000000ffff1d7224 */ /* 0x000fe400078e0017 */
[C---:B-1----:R-:W-:Y:S01]  /*16b20*/  VIADD R7, R23.reuse, 0xffffffff ;  /* 0xffffffff17077836 */ /* 0x042fe20000000000 */
[----:B--2---:R-:W-:-:S13]  /*16b30*/  ISETP.GT.AND P0, PT, R23, R0, PT ;  /* 0x000000001700720c */ /* 0x004fda0003f04270 */
[----:B------:R-:W-:Y:S05]  /*16b40*/  @P0 BRA `(.L_x_1389) ;  /* 0xfffffff0003c0947 */ /* 0x000fea000383ffff */
.L_x_1376:
[----:B------:R-:W-:Y:S05]  /*16b50*/  BSYNC B0 ;  /* 0x0000000000007941 */ /* 0x000fea0003800000 */
.L_x_1375:
[----:B0-----:R-:W0:Y:S01]  /*16b60*/  S2R R0, SR_TID.X ;  /* 0x0000000000007919 */ /* 0x001e220000002100 */
[----:B------:R-:W-:Y:S01]  /*16b70*/  BSSY B0, `(.L_x_1390) ;  /* 0x0000010000007945 */ /* 0x000fe20003800000 */
[----:B0-----:R-:W-:-:S04]  /*16b80*/  LOP3.LUT R0, R0, 0x7f, RZ, 0xc0, !PT ;  /* 0x0000007f00007812 */ /* 0x001fc800078ec0ff */
[----:B------:R-:W-:-:S13]  /*16b90*/  ISETP.NE.AND P0, PT, R0, RZ, PT ;  /* 0x000000ff0000720c */ /* 0x000fda0003f05270 */
[----:B------:R-:W-:Y:S05]  /*16ba0*/  @P0 BRA `(.L_x_1391) ;  /* 0x0000000000300947 */ /* 0x000fea0003800000 */
[----:B------:R-:W0:Y:S01]  /*16bb0*/  S2R R5, SR_LANEID ;  /* 0x0000000000057919 */ /* 0x000e220000000000 */
[----:B------:R-:W-:Y:S01]  /*16bc0*/  VOTEU.ANY UR4, UPT, PT ;  /* 0x0000000000047886 */ /* 0x000fe200038e0100 */
[----:B------:R-:W2:Y:S01]  /*16bd0*/  LDC.64 R2, c[0x0][0xc60] ;  /* 0x00031800ff027b82 */ /* 0x000ea20000000a00 */
[----:B------:R-:W0:Y:S02]  /*16be0*/  FLO.U32 R0, UR4 ;  /* 0x0000000400007d00 */ /* 0x000e2400080e0000 */
[----:B0-----:R-:W-:-:S06]  /*16bf0*/  ISETP.EQ.U32.AND P0, PT, R0, R5, PT ;  /* 0x000000050000720c */ /* 0x001fcc0003f02070 */
[----:B------:R-:W2:Y:S07]  /*16c00*/  POPC R5, UR4 ;  /* 0x0000000400057d09 */ /* 0x000eae0008000000 */
[----:B--2---:R-:W2:Y:S01]  /*16c10*/  @P0 ATOMG.E.ADD.STRONG.GPU PT, R3, desc[UR36][R2.64], R5 ;  /* 0x00000005020309a8 */ /* 0x004ea200081ee1e4 */
[----:B------:R-:W0:Y:S02]  /*16c20*/  S2R R4, SR_LTMASK ;  /* 0x0000000000047919 */ /* 0x000e240000003900 */
[----:B0-----:R-:W-:-:S04]  /*16c30*/  LOP3.LUT R4, R4, UR4, RZ, 0xc0, !PT ;  /* 0x0000000404047c12 */ /* 0x001fc8000f8ec0ff */
[----:B------:R-:W0:Y:S01]  /*16c40*/  POPC R7, R4 ;  /* 0x0000000400077309 */ /* 0x000e220000000000 */
[----:B--2---:R-:W0:Y:S02]  /*16c50*/  SHFL.IDX PT, R0, R3, R0, 0x1f ;  /* 0x00001f0003007589 */ /* 0x004e2400000e0000 */
[----:B0-----:R-:W-:-:S07]  /*16c60*/  IADD3 R24, R0, UR39, R7 ;  /* 0x0000002700187c10 */ /* 0x001fce000fffe007 */
.L_x_1391:
[----:B------:R-:W-:Y:S05]  /*16c70*/  BSYNC B0 ;  /* 0x0000000000007941 */ /* 0x000fea0003800000 */
.L_x_1390:
[----:B------:R-:W-:-:S13]  /*16c80*/  LOP3.LUT P0, RZ, R16, 0x20, RZ, 0xc0, !PT ;  /* 0x0000002010ff7812 */ /* 0x000fda000780c0ff */
[----:B------:R-:W-:Y:S05]  /*16c90*/  @!P0 BRA `(.L_x_1392) ;  /* 0x0000000000048947 */ /* 0x000fea0003800000 */
[----:B------:R-:W-:Y:S01]  /*16ca0*/  BPT.TRAP 0x1 ;  /* 0x000000040000795c */ /* 0x000fe20000300000 */
.L_x_1392:
[----:B------:R-:W2:Y:S01]  /*16cb0*/  LDL.LU R2, [R1] ;  /* 0x0000000001027983 */ /* 0x000ea20000300800 */
[----:B------:R-:W-:Y:S01]  /*16cc0*/  IMAD R0, R22, 0x8, R17 ;  /* 0x0000000816007824 */ /* 0x000fe200078e0211 */
[----:B------:R-:W-:Y:S01]  /*16cd0*/  SHF.L.U32 R3, R28, 0x1f, RZ ;  /* 0x0000001f1c037819 */ /* 0x000fe200000006ff */
[----:B------:R-:W-:Y:S03]  /*16ce0*/  BSSY B0, `(.L_x_1393) ;  /* 0x0000004000007945 */ /* 0x000fe60003800000 */
[----:B------:R-:W0:Y:S01]  /*16cf0*/  SYNCS.PHASECHK.TRANS64.TRYWAIT P0, [R0+URZ+0x30860], R3 ;  /* 0x03086003000075a7 */ /* 0x000e22000800017f */
[----:B--2---:R-:W-:Y:S01]  /*16d00*/  IMAD R5, R23, -0x40, R2 ;  /* 0xffffffc017057824 */ /* 0x004fe200078e0202 */
[----:B0-----:R-:W-:Y:S06]  /*16d10*/  @!P0 BRA `(.L_x_1394) ;  /* 0x0000003800ac8947 */ /* 0x001fec0003800000 */
.L_x_1480:
[----:B------:R-:W-:Y:S05]  /*16d20*/  BSYNC B0 ;  /* 0x0000000000007941 */ /* 0x000fea0003800000 */
.L_x_1393:
[----:B------:R-:W2:Y:S01]  /*16d30*/  S2R R2, SR_TID.X ;  /* 0x0000000000027919 */ /* 0x000ea20000002100 */
[----:B------:R-:W-:Y:S01]  /*16d40*/  UMOV UR4, 0xffffffff ;  /* 0xffffffff00047882 */ /* 0x000fe20000000000 */
[----:B------:R-:W-:Y:S01]  /*16d50*/  IMAD R4, R22, 0x4000, R31 ;  /* 0x0000400016047824 */ /* 0x000fe200078e021f */
[----:B--2---:R-:W-:-:S04]  /*16d60*/  LOP3.LUT R2, R2, 0x7f, RZ, 0xc0, !PT ;  /* 0x0000007f02027812 */ /* 0x004fc800078ec0ff */
        /* <DEDUP_REMOVED lines=12> */
[----:B------:R-:W-:Y:S02]  /*16e30*/  ISETP.GE.AND P1, PT, R36, UR4, PT ;  /* 0x0000000424007c0c */ /* 0x000fe4000bf26270 */
[----:B-1----:R-:W-:-:S02]  /*16e40*/  IADD3 R2, P0, R14, R6, RZ ;  /* 0x000000060e027210 */ /* 0x002fc40007f1e0ff */
[----:B------:R-:W1:Y:S03]  /*16e50*/  SHFL.IDX PT, R14, R18, 0x1, 0x181f ;  /* 0x00381f00120e7f89 */ /* 0x000e6600000e0000 */
        /* <DEDUP_REMOVED lines=8> */
[----:B------:R1:W-:Y:S02]  /*16ee0*/  LDGSTS.E.BYPASS.LTC128B.128 [R4+0x6400], desc[UR36][R2.64+0x180], !P4 ;  /* 0x0640018002047fae */ /* 0x0003e4000e101d64 */
[----:B-1----:R-:W-:Y:S02]  /*16ef0*/  IADD3 R2, P4, R14, R6, RZ ;  /* 0x000000060e027210 */ /* 0x002fe40007f9e0ff */
[----:B------:R-:W0:Y:S03]  /*16f00*/  SHFL.IDX PT, R14, R18, 0x2, 0x181f ;  /* 0x00581f00120e7f89 */ /* 0x000e2600000e0000 */
        /* <DEDUP_REMOVED lines=12> */
[----:B------:R0:W3:Y:S03]  /*16fd0*/  SHFL.IDX PT, R14, R18, 0x3, 0x181f ;  /* 0x00781f00120e7f89 */ /* 0x0000e600000e0000 */
        /* <DEDUP_REMOVED lines=8> */
[----:B--23--:R0:W-:Y:S02]  /*17060*/  LDGSTS.E.BYPASS.LTC128B.128 [R4+0x7400], desc[UR36][R2.64+0x180], !P4 ;  /* 0x0740018002047fae */ /* 0x00c1e4000e101d64 */
.L_x_1490:
[C---:B------:R-:W-:Y:S02]  /*17070*/  ISETP.LT.OR P3, PT, R5.reuse, 0x31, P3 ;  /* 0x000000310500780c */ /* 0x040fe40001f61670 */
[C---:B------:R-:W-:Y:S02]  /*17080*/  ISETP.LT.OR P2, PT, R5.reuse, 0x31, P2 ;  /* 0x000000310500780c */ /* 0x040fe40001741670 */
[C---:B------:R-:W-:Y:S02]  /*17090*/  ISETP.LT.OR P1, PT, R5.reuse, 0x31, P1 ;  /* 0x000000310500780c */ /* 0x040fe40000f21670 */
[----:B01----:R-:W-:Y:S02]  /*170a0*/  IADD3 R2, P4, R14, R6, RZ ;  /* 0x000000060e027210 */ /* 0x003fe40007f9e0ff */
        /* <DEDUP_REMOVED lines=11> */
.L_x_1396:
        /* <DEDUP_REMOVED lines=10> */
.L_x_1397:
[----:B------:R1:W-:Y:S01]  /*17200*/  SYNCS.ARRIVE.TRANS64.A1T0 RZ, [R0+URZ+0x30850], RZ ;  /* 0x030850ff00ff79a7 */ /* 0x0003e2000810003f */
[----:B------:R-:W-:-:S05]  /*17210*/  VIADD R22, R22, 0x1 ;  /* 0x0000000116167836 */ /* 0x000fca0000000000 */
[----:B------:R-:W-:-:S04]  /*17220*/  ISETP.NE.AND P0, PT, R22, 0x2, PT ;  /* 0x000000021600780c */ /* 0x000fc80003f05270 */
[----:B0-----:R-:W-:Y:S02]  /*17230*/  SEL R3, RZ, 0x1, P0 ;  /* 0x00000001ff037807 */ /* 0x001fe40000000000 */
[----:B------:R-:W-:Y:S02]  /*17240*/  SEL R22, R22, RZ, P0 ;  /* 0x000000ff16167207 */ /* 0x000fe40000000000 */
[----:B-1----:R-:W-:-:S07]  /*17250*/  LOP3.LUT R28, R28, R3, RZ, 0x3c, !PT ;  /* 0x000000031c1c7212 */ /* 0x002fce00078e3cff */
.L_x_1354:
[----:B------:R-:W-:Y:S05]  /*17260*/  BSYNC B7 ;  /* 0x0000000000077941 */ /* 0x000fea0003800000 */
.L_x_1352:
        /* <DEDUP_REMOVED lines=11> */
.L_x_1398:
        /* <DEDUP_REMOVED lines=43> */
.L_x_1500:
[----:B------:R-:W-:Y:S02]  /*175d0*/  ULDC UR4, c[0x0][0xc38] ;  /* 0x00030e0000047ab9 */ /* 0x000fe40000000800 */
[----:B------:R-:W-:-:S04]  /*175e0*/  IMAD.U32 R5, RZ, RZ, UR4 ;  /* 0x00000004ff057e24 */ /* 0x000fc8000f8e00ff */
[----:B-1----:R-:W-:-:S04]  /*175f0*/  IMAD R14, R14, R5, RZ ;  /* 0x000000050e0e7224 */ /* 0x002fc800078e02ff */
[----:B------:R-:W-:-:S05]  /*17600*/  IMAD.IADD R7, R7, 0x1, R14 ;  /* 0x0000000107077824 */ /* 0x000fca00078e020e */
[----:B------:R-:W-:-:S13]  /*17610*/  ISETP.GT.AND P6, PT, R7, R0, PT ;  /* 0x000000000700720c */ /* 0x000fda0003fc4270 */
[----:B------:R-:W-:Y:S05]  /*17620*/  @P6 BRA `(.L_x_1401) ;  /* 0x0000000000a46947 */ /* 0x000fea0003800000 */
.L_x_1404:
        /* <DEDUP_REMOVED lines=35> */
.L_x_1508:
[----:B------:R-:W-:Y:S02]  /*17860*/  ULDC UR4, c[0x0][0xc38] ;  /* 0x00030e0000047ab9 */ /* 0x000fe40000000800 */
[----:B------:R-:W-:-:S04]  /*17870*/  IMAD.U32 R5, RZ, RZ, UR4 ;  /* 0x00000004ff057e24 */ /* 0x000fc8000f8e00ff */
[----:B-1----:R-:W-:-:S04]  /*17880*/  IMAD R14, R14, R5, RZ ;  /* 0x000000050e0e7224 */ /* 0x002fc800078e02ff */
[----:B------:R-:W-:-:S05]  /*17890*/  IMAD.IADD R7, R14, 0x1, R7 ;  /* 0x000000010e077824 */ /* 0x000fca00078e0207 */
[----:B------:R-:W-:-:S13]  /*178a0*/  ISETP.GT.AND P6, PT, R7, R0, PT ;  /* 0x000000000700720c */ /* 0x000fda0003fc4270 */
[----:B------:R-:W-:Y:S05]  /*178b0*/  @!P6 BRA `(.L_x_1404) ;  /* 0xfffffffc005ce947 */ /* 0x000fea000383ffff */
.L_x_1401:
[----:B------:R-:W-:Y:S01]  /*178c0*/  IMAD.IADD R7, R7, 0x1, -R14 ;  /* 0x0000000107077824 */ /* 0x000fe200078e0a0e */
[----:B------:R-:W-:-:S03]  /*178d0*/  UMOV UR4, 0xffffffff ;  /* 0xffffffff00047882 */ /* 0x000fc60000000000 */
[----:B------:R-:W-:-:S05]  /*178e0*/  IMAD R3, R2, R5, R7 ;  /* 0x0000000502037224 */ /* 0x000fca00078e0207 */
[----:B------:R-:W-:Y:S01]  /*178f0*/  ISETP.GT.AND P6, PT, R3, R0, PT ;  /* 0x000000000300720c */ /* 0x000fe20003fc4270 */
[----:B------:R-:W-:-:S12]  /*17900*/  BRA.DIV UR4, `(.L_x_1405) ;  /* 0x0000003e04547947 */ /* 0x000fd8000b800000 */
[----:B------:R-:W-:-:S04]  /*17910*/  VOTE.ANY R3, PT, !P6 ;  /* 0x0000000000037806 */ /* 0x000fc800070e0100 */
[----:B------:R-:W1:Y:S02]  /*17920*/  POPC R12, R3 ;  /* 0x00000003000c7309 */ /* 0x000e640000000000 */
[----:B-1----:R1:W2:Y:S01]  /*17930*/  SHFL.IDX PT, R25, R25, R12, 0x1f ;  /* 0x00001f0c19197589 */ /* 0x0022a200000e0000 */
[----:B------:R-:W-:-:S03]  /*17940*/  IMAD.IADD R27, R12, 0x1, R27 ;  /* 0x000000010c1b7824 */ /* 0x000fc600078e021b */
[----:B------:R1:W3:Y:S04]  /*17950*/  SHFL.IDX PT, R4, R4, R12, 0x1f ;  /* 0x00001f0c04047589 */ /* 0x0002e800000e0000 */
.L_x_1513:
[----:B------:R-:W-:-:S13]  /*17960*/  ISETP.NE.AND P0, PT, R3, RZ, PT ;  /* 0x000000ff0300720c */ /* 0x000fda0003f05270 */
[----:B------:R-:W-:Y:S05]  /*17970*/  @!P0 BRA `(.L_x_1406) ;  /* 0x0000000000108947 */ /* 0x000fea0003800000 */
[----:B------:R-:W-:Y:S01]  /*17980*/  UMOV UR4, 0xffffffff ;  /* 0xffffffff00047882 */ /* 0x000fe20000000000 */
[----:B-1----:R-:W-:Y:S02]  /*17990*/  VIADD R12, R12, 0xffffffff ;  /* 0xffffffff0c0c7836 */ /* 0x002fe40000000000 */
[----:B------:R-:W-:Y:S05]  /*179a0*/  BRA.DIV UR4, `(.L_x_1407) ;  /* 0x0000003e04887947 */ /* 0x000fea000b800000 */
[----:B------:R4:W1:Y:S02]  /*179b0*/  SHFL.IDX PT, R6, R2, R12, 0x1f ;  /* 0x00001f0c02067589 */ /* 0x00086400000e0000 */
.L_x_1406:
[----:B---3--:R-:W-:Y:S01]  /*179c0*/  ISETP.NE.AND P0, PT, R4, 0x1, PT ;  /* 0x000000010400780c */ /* 0x008fe20003f05270 */
[----:B-1----:R-:W-:-:S04]  /*179d0*/  IMAD R24, R6, R5, R7 ;  /* 0x0000000506187224 */ /* 0x002fc800078e0207 */
[----:B------:R-:W-:-:S08]  /*179e0*/  IMAD.IADD R0, R0, 0x1, -R24 ;  /* 0x0000000100007824 */ /* 0x000fd000078e0a18 */
[----:B------:R-:W-:Y:S05]  /*179f0*/  @!P0 BRA `(.L_x_1408) ;  /* 0x0000000000dc8947 */ /* 0x000fea0003800000 */
[-C--:B--2---:R-:W-:Y:S02]  /*17a00*/  IABS R6, R25.reuse ;  /* 0x0000001900067213 */ /* 0x084fe40000000000 */
[----:B------:R-:W-:Y:S02]  /*17a10*/  IABS R5, R4 ;  /* 0x0000000400057213 */ /* 0x000fe40000000000 */
[----:B------:R-:W1:Y:S08]  /*17a20*/  I2F.RP R7, R6 ;  /* 0x0000000600077306 */ /* 0x000e700000209400 */
[----:B------:R-:W2:Y:S08]  /*17a30*/  I2F.RP R8, R5 ;  /* 0x0000000500087306 */ /* 0x000eb00000209400 */
[----:B-1----:R-:W0:Y:S08]  /*17a40*/  MUFU.RCP R7, R7 ;  /* 0x0000000700077308 */ /* 0x002e300000001000 */
[----:B--2---:R-:W-:Y:S01]  /*17a50*/  MUFU.RCP R8, R8 ;  /* 0x0000000800087308 */ /* 0x004fe20000001000 */
[----:B0---4-:R-:W-:Y:S01]  /*17a60*/  VIADD R2, R7, 0xffffffe ;  /* 0x0ffffffe07027836 */ /* 0x011fe20000000000 */
[----:B------:R-:W-:-:S06]  /*17a70*/  IABS R7, R25 ;  /* 0x0000001900077213 */ /* 0x000fcc0000000000 */
[----:B------:R0:W1:Y:S02]  /*17a80*/  F2I.FTZ.U32.TRUNC.NTZ R3, R2 ;  /* 0x0000000200037305 */ /* 0x000064000021f000 */
[----:B0-----:R-:W-:Y:S02]  /*17a90*/  IMAD.MOV.U32 R2, RZ, RZ, RZ ;  /* 0x000000ffff027224 */ /* 0x001fe400078e00ff */
[----:B-1----:R-:W-:-:S04]  /*17aa0*/  IMAD.MOV R9, RZ, RZ, -R3 ;  /* 0x000000ffff097224 */ /* 0x002fc800078e0a03 */
[----:B------:R-:W-:-:S04]  /*17ab0*/  IMAD R9, R9, R6, RZ ;  /* 0x0000000609097224 */ /* 0x000fc800078e02ff */
[----:B------:R-:W-:Y:S01]  /*17ac0*/  IMAD.HI.U32 R3, R3, R9, R2 ;  /* 0x0000000903037227 */ /* 0x000fe200078e0002 */
        /* <DEDUP_REMOVED lines=15> */
[----:B------:R-:W-:-:S04]  /*17bc0*/  LOP3.LUT R2, R0, R25, RZ, 0x3c, !PT ;  /* 0x0000001900027212 */ /* 0x000fc800078e3cff */
[----:B------:R-:W-:Y:S01]  /*17bd0*/  ISETP.GE.AND P2, PT, R2, RZ, PT ;  /* 0x000000ff0200720c */ /* 0x000fe20003f46270 */
[----:B------:R-:W-:Y:S01]  /*17be0*/  @P0 VIADD R7, R7, 0x1 ;  /* 0x0000000107070836 */ /* 0x000fe20000000000 */
[----:B------:R-:W-:-:S05]  /*17bf0*/  IABS R2, R4 ;  /* 0x0000000400027213 */ /* 0x000fca0000000000 */
[----:B------:R-:W-:-:S06]  /*17c00*/  IMAD.MOV R2, RZ, RZ, -R2 ;  /* 0x000000ffff027224 */ /* 0x000fcc00078e0a02 */
[----:B------:R-:W-:Y:S01]  /*17c10*/  @!P2 IMAD.MOV R7, RZ, RZ, -R7 ;  /* 0x000000ffff07a224 */ /* 0x000fe200078e0a07 */
[----:B------:R-:W-:-:S04]  /*17c20*/  @!P1 LOP3.LUT R7, RZ, R25, RZ, 0x33, !PT ;  /* 0x00000019ff079212 */ /* 0x000fc800078e33ff */
[----:B------:R-:W-:-:S05]  /*17c30*/  IABS R3, R7 ;  /* 0x0000000700037213 */ /* 0x000fca0000000000 */
        /* <DEDUP_REMOVED lines=9> */
[----:B------:R-:W-:-:S04]  /*17cd0*/  IMAD.MOV R2, RZ, RZ, -R7 ;  /* 0x000000ffff027224 */ /* 0x000fc800078e0a07 */
[----:B------:R-:W-:Y:S02]  /*17ce0*/  IMAD R2, R25, R2, R0 ;  /* 0x0000000219027224 */ /* 0x000fe400078e0200 */
        /* <DEDUP_REMOVED lines=8> */
.L_x_1408:
[----:B0---4-:R-:W0:Y:S02]  /*17d70*/  LDC.64 R2, c[0x0][0xc90] ;  /* 0x00032400ff027b82 */ /* 0x011e240000000a00 */
[----:B0-----:R-:W-:-:S05]  /*17d80*/  IMAD.WIDE R2, R27, 0x4, R2 ;  /* 0x000000041b027825 */ /* 0x001fca00078e0202 */
[----:B------:R0:W2:Y:S02]  /*17d90*/  LDG.E R6, desc[UR36][R2.64] ;  /* 0x0000002402067981 */ /* 0x0000a4000c1e1900 */
[----:B0-----:R-:W-:Y:S02]  /*17da0*/  IMAD.MOV.U32 R2, RZ, RZ, RZ ;  /* 0x000000ffff027224 */ /* 0x001fe400078e00ff */
[----:B--2---:R-:W-:-:S05]  /*17db0*/  IMAD R7, R25, R6, RZ ;  /* 0x0000000619077224 */ /* 0x004fca00078e02ff */
[----:B------:R-:W-:-:S04]  /*17dc0*/  IABS R4, R7 ;  /* 0x0000000700047213 */ /* 0x000fc80000000000 */
[----:B------:R-:W0:Y:S08]  /*17dd0*/  I2F.RP R8, R4 ;  /* 0x0000000400087306 */ /* 0x000e300000209400 */
        /* <DEDUP_REMOVED lines=26> */
[----:B------:R-:W-:-:S04]  /*17f80*/  VIADDMNMX R5, R3, R5, R6, PT ;  /* 0x0000000503057246 */ /* 0x000fc80003800106 */
[----:B------:R-:W-:-:S04]  /*17f90*/  IABS R6, R5 ;  /* 0x0000000500067213 */ /* 0x000fc80000000000 */
[----:B------:R-:W0:Y:S08]  /*17fa0*/  I2F.RP R8, R6 ;  /* 0x0000000600087306 */ /* 0x000e300000209400 */
[----:B0-----:R-:W0:Y:S02]  /*17fb0*/  MUFU.RCP R8, R8 ;  /* 0x0000000800087308 */ /* 0x001e240000001000 */
[----:B0-----:R-:W-:Y:S01]  /*17fc0*/  VIADD R3, R8, 0xffffffe ;  /* 0x0ffffffe08037836 */ /* 0x001fe20000000000 */
[----:B------:R-:W-:-:S05]  /*17fd0*/  IABS R8, R5 ;  /* 0x0000000500087213 */ /* 0x000fca0000000000 */
[----:B------:R-:W0:Y:S02]  /*17fe0*/  F2I.FTZ.U32.TRUNC.NTZ R3, R3 ;  /* 0x0000000300037305 */ /* 0x000e24000021f000 */
[----:B0-----:R-:W-:-:S04]  /*17ff0*/  IMAD.MOV R7, RZ, RZ, -R3 ;  /* 0x000000ffff077224 */ /* 0x001fc800078e0a03 */
[----:B------:R-:W-:-:S04]  /*18000*/  IMAD R7, R7, R6, RZ ;  /* 0x0000000607077224 */ /* 0x000fc800078e02ff */
[----:B------:R-:W-:Y:S01]  /*18010*/  IMAD.HI.U32 R2, R3, R7, R2 ;  /* 0x0000000703027227 */ /* 0x000fe200078e0002 */
[----:B------:R-:W-:-:S03]  /*18020*/  IABS R7, R0 ;  /* 0x0000000000077213 */ /* 0x000fc60000000000 */
        /* <DEDUP_REMOVED lines=13> */
[----:B------:R-:W-:Y:S01]  /*18100*/  @!P1 LOP3.LUT R2, RZ, R5, RZ, 0x33, !PT ;  /* 0x00000005ff029212 */ /* 0x000fe200078e33ff */
[----:B------:R-:W-:-:S04]  /*18110*/  IMAD.MOV R5, RZ, RZ, -R5 ;  /* 0x000000ffff057224 */ /* 0x000fc800078e0a05 */
[----:B------:R-:W-:-:S07]  /*18120*/  IMAD R26, R2, R5, R3 ;  /* 0x00000005021a7224 */ /* 0x000fce00078e0203 */
.L_x_1409:
[----:B------:R-:W-:-:S05]  /*18130*/  LOP3.LUT R2, RZ, R2, RZ, 0x33, !PT ;  /* 0x00000002ff027212 */ /* 0x000fca00078e33ff */
[----:B------:R-:W-:Y:S01]  /*18140*/  IMAD.IADD R25, R25, 0x1, R2 ;  /* 0x0000000119197824 */ /* 0x000fe200078e0202 */
[----:B------:R-:W-:Y:S06]  /*18150*/  BRA `(.L_x_1410) ;  /* 0x00000000001c7947 */ /* 0x000fec0003800000 */
.L_x_1402:
[----:B------:R-:W-:Y:S01]  /*18160*/  UMOV UR4, URZ ;  /* 0x0000003f00047c82 */ /* 0x000fe20008000000 */
[----:B------:R-:W-:Y:S01]  /*18170*/  UMOV UR5, URZ ;  /* 0x0000003f00057c82 */ /* 0x000fe20008000000 */
[----:B------:R-:W-:Y:S01]  /*18180*/  ULDC UR6, c[0x0][0xc3c] ;  /* 0x00030f0000067ab9 */ /* 0x000fe20000000800 */
[----:B------:R-:W-:Y:S02]  /*18190*/  IMAD.MOV.U32 R24, RZ, RZ, R0 ;  /* 0x000000ffff187224 */ /* 0x000fe400078e0000 */
[----:B------:R-:W-:Y:S02]  /*181a0*/  IMAD.U32 R25, RZ, RZ, UR4 ;  /* 0x00000004ff197e24 */ /* 0x000fe4000f8e00ff */
[----:B------:R-:W-:Y:S02]  /*181b0*/  IMAD.U32 R26, RZ, RZ, UR5 ;  /* 0x00000005ff1a7e24 */ /* 0x000fe4000f8e00ff */
[----:B------:R-:W-:-:S07]  /*181c0*/  IMAD.U32 R27, RZ, RZ, UR6 ;  /* 0x00000006ff1b7e24 */ /* 0x000fce000f8e00ff */
.L_x_1410:
        /* <DEDUP_REMOVED lines=10> */
.L_x_1399:
[----:B------:R-:W-:Y:S02]  /*18270*/  ULDC UR4, c[0x0][0xc3c] ;  /* 0x00030f0000047ab9 */ /* 0x000fe40000000800 */
[----:B-1----:R-:W-:-:S13]  /*18280*/  ISETP.GE.AND P0, PT, R27, UR4, PT ;  /* 0x000000041b007c0c */ /* 0x002fda000bf06270 */
[----:B------:R-:W-:Y:S05]  /*18290*/  @!P0 BRA `(.L_x_1411) ;  /* 0xffffffb000248947 */ /* 0x000fea000383ffff */
[----:B------:R-:W-:Y:S05]  /*182a0*/  BSYNC B8 ;  /* 0x0000000000087941 */ /* 0x000fea0003800000 */
.L_x_1338:
[----:B------:R-:W3:Y:S01]  /*182b0*/  LDL.LU R0, [R1+0x20] ;  /* 0x0000200001007983 */ /* 0x000ee20000300800 */
[----:B------:R-:W-:Y:S01]  /*182c0*/  BSSY B0, `(.L_x_1412) ;  /* 0x000000b000007945 */ /* 0x000fe20003800000 */
[----:B------:R-:W1:Y:S01]  /*182d0*/  S2R R5, SR_CgaCtaId ;  /* 0x0000000000057919 */ /* 0x000e620000008800 */
[----:B---3--:R-:W-:-:S05]  /*182e0*/  VIADD R0, R0, 0x1 ;  /* 0x0000000100007836 */ /* 0x008fca0000000000 */
[----:B0-----:R-:W-:-:S04]  /*182f0*/  LEA.HI R2, R0, R0, RZ, 0x1 ;  /* 0x0000000000027211 */ /* 0x001fc800078f08ff */
[----:B------:R-:W-:Y:S02]  /*18300*/  LOP3.LUT R3, R2, 0xfffffffe, RZ, 0xc0, !PT ;  /* 0xfffffffe02037812 */ /* 0x000fe400078ec0ff */
[----:B------:R-:W-:-:S03]  /*18310*/  MOV R2, 0x400 ;  /* 0x0000040000027802 */ /* 0x000fc60000000f00 */
[----:B------:R-:W-:Y:S01]  /*18320*/  IMAD.IADD R0, R0, 0x1, -R3 ;  /* 0x0000000100007824 */ /* 0x000fe200078e0a03 */
[----:B-1----:R-:W-:-:S04]  /*18330*/  LEA R7, R5, R2, 0x18 ;  /* 0x0000000205077211 */ /* 0x002fc800078ec0ff */
[----:B------:R-:W-:-:S04]  /*18340*/  SHF.L.U32 R0, R0, 0x1f, RZ ;  /* 0x0000001f00007819 */ /* 0x000fc800000006ff */
[----:B------:R-:W0:Y:S02]  /*18350*/  SYNCS.PHASECHK.TRANS64.TRYWAIT P0, [R7+URZ+0x30820], R0 ;  /* 0x03082000070075a7 */ /* 0x000e24000800017f */
[----:B0-----:R-:W-:Y:S05]  /*18360*/  @!P0 BRA `(.L_x_1413) ;  /* 0x0000003400408947 */ /* 0x001fea0003800000 */
.L_x_1516:
[----:B------:R-:W-:Y:S05]  /*18370*/  BSYNC B0 ;  /* 0x0000000000007941 */ /* 0x000fea0003800000 */
.L_x_1412:
[----:B------:R-:W-:-:S03]  /*18380*/  UMOV UR4, 0xffffffff ;  /* 0xffffffff00047882 */ /* 0x000fc60000000000 */
[----:B------:R-:W-:Y:S05]  /*18390*/  BRA.DIV UR4, `(.L_x_1414) ;  /* 0x0000003604487947 */ /* 0x000fea000b800000 */
[----:B0-----:R-:W0:Y:S02]  /*183a0*/  S2R R0, SR_TID.X ;  /* 0x0000000000007919 */ /* 0x001e240000002100 */
[----:B0-----:R-:W-:-:S04]  /*183b0*/  SHF.R.U32.HI R0, RZ, 0x5, R0 ;  /* 0x00000005ff007819 */ /* 0x001fc80000011600 */
[----:B------:R-:W-:-:S05]  /*183c0*/  LOP3.LUT R0, R0, 0x3, RZ, 0xc0, !PT ;  /* 0x0000000300007812 */ /* 0x000fca00078ec0ff */
[----:B------:R0:W1:Y:S02]  /*183d0*/  SHFL.IDX PT, R14, R0, RZ, 0x1f ;  /* 0x00001fff000e7589 */ /* 0x00006400000e0000 */
.L_x_1519:
[----:B-1----:R-:W-:Y:S01]  /*183e0*/  ISETP.NE.AND P0, PT, R14, RZ, PT ;  /* 0x000000ff0e00720c */ /* 0x002fe20003f05270 */
[----:B------:R-:W-:-:S12]  /*183f0*/  BSSY B0, `(.L_x_1415) ;  /* 0x0000026000007945 */ /* 0x000fd80003800000 */
[----:B------:R-:W-:Y:S05]  /*18400*/  @P0 BRA `(.L_x_1416) ;  /* 0x0000000000900947 */ /* 0x000fea0003800000 */
[----:B------:R-:W-:-:S03]  /*18410*/  UMOV UR4, 0xffffffff ;  /* 0xffffffff00047882 */ /* 0x000fc60000000000 */
[----:B------:R-:W-:Y:S05]  /*18420*/  BRA.DIV UR4, `(.L_x_1417) ;  /* 0x0000003604587947 */ /* 0x000fea000b800000 */
[----:B------:R-:W-:-:S13]  /*18430*/  ELECT P6, URZ, PT ;  /* 0x00000000003f782f */ /* 0x000fda00038c0000 */
.L_x_1522:
[----:B------:R-:W-:Y:S05]  /*18440*/  @!P6 BRA `(.L_x_1416) ;  /* 0x000000000080e947 */ /* 0x000fea0003800000 */
[----:B0-----:R-:W3:Y:S02]  /*18450*/  LDL R0, [R1+0x30] ;  /* 0x0000300001007983 */ /* 0x001ee40000100800 */
[----:B---3--:R-:W-:-:S13]  /*18460*/  R2UR UR4, R0 ;  /* 0x00000000000472ca */ /* 0x008fda00000e0000 */
[----:B------:R-:W-:-:S06]  /*18470*/  ULOP3.LUT UR4, UR4, 0x2, URZ, 0xfc, !UPT ;  /* 0x0000000204047892 */ /* 0x000fcc000f8efc3f */
[----:B------:R-:W-:-:S05]  /*18480*/  IMAD.U32 R0, RZ, RZ, UR4 ;  /* 0x00000004ff007e24 */ /* 0x000fca000f8e00ff */
[----:B------:R-:W-:-:S13]  /*18490*/  ISETP.NE.AND P0, PT, R0, 0x3, PT ;  /* 0x000000030000780c */ /* 0x000fda0003f05270 */
[----:B------:R-:W-:Y:S05]  /*184a0*/  @!P0 BRA `(.L_x_1418) ;  /* 0x0000000000048947 */ /* 0x000fea0003800000 */
[----:B------:R-:W-:Y:S01]  /*184b0*/  BPT.TRAP 0x1 ;  /* 0x000000040000795c */ /* 0x000fe20000300000 */
.L_x_1418:
[----:B------:R-:W-:Y:S01]  /*184c0*/  IMAD R5, R22, 0x8, R7 ;  /* 0x0000000816057824 */ /* 0x000fe200078e0207 */
[----:B------:R-:W-:Y:S01]  /*184d0*/  SHF.L.U32 R0, R28, 0x1f, RZ ;  /* 0x0000001f1c007819 */ /* 0x000fe200000006ff */
[----:B------:R-:W-:-:S03]  /*184e0*/  VIADD R22, R22, 0x1 ;  /* 0x0000000116167836 */ /* 0x000fc60000000000 */
[----:B------:R-:W0:Y:S02]  /*184f0*/  SYNCS.PHASECHK.TRANS64.TRYWAIT P1, [R5+URZ+0x30840], R0 ;  /* 0x03084000050075a7 */ /* 0x000e24000802017f */
[----:B------:R-:W-:-:S04]  /*18500*/  ISETP.NE.AND P2, PT, R22, 0x2, PT ;  /* 0x000000021600780c */ /* 0x000fc80003f45270 */
[----:B------:R-:W-:Y:S01]  /*18510*/  SEL R3, RZ, 0x1, P2 ;  /* 0x00000001ff037807 */ /* 0x000fe20001000000 */
[----:B0-----:R-:W-:Y:S08]  /*18520*/  @!P1 BRA `(.L_x_1419) ;  /* 0x0000003400389947 */ /* 0x001ff00003800000 */
.L_x_1523:
[----:B------:R-:W-:Y:S02]  /*18530*/  SEL R22, R22, RZ, P2 ;  /* 0x000000ff16167207 */ /* 0x000fe40001000000 */
[----:B------:R-:W-:Y:S01]  /*18540*/  LOP3.LUT R2, R28, R3, RZ, 0x3c, !PT ;  /* 0x000000031c027212 */ /* 0x000fe200078e3cff */
[----:B------:R-:W-:Y:S06]  /*18550*/  @!P0 BRA `(.L_x_1420) ;  /* 0x0000000000048947 */ /* 0x000fec0003800000 */
[----:B------:R-:W-:Y:S01]  /*18560*/  BPT.TRAP 0x1 ;  /* 0x000000040000795c */ /* 0x000fe20000300000 */
.L_x_1420:
[----:B------:R-:W-:Y:S01]  /*18570*/  IMAD R3, R22, 0x8, R7 ;  /* 0x0000000816037824 */ /* 0x000fe200078e0207 */
[----:B------:R-:W-:-:S04]  /*18580*/  SHF.L.U32 R2, R2, 0x1f, RZ ;  /* 0x0000001f02027819 */ /* 0x000fc800000006ff */
[----:B------:R-:W1:Y:S02]  /*18590*/  SYNCS.PHASECHK.TRANS64.TRYWAIT P1, [R3+URZ+0x30840], R2 ;  /* 0x03084002030075a7 */ /* 0x000e64000802017f */
[----:B-1----:R-:W-:Y:S05]  /*185a0*/  @!P1 BRA `(.L_x_1421) ;  /* 0x00000034002c9947 */ /* 0x002fea0003800000 */
.L_x_1524:
[----:B------:R-:W-:Y:S05]  /*185b0*/  @!P0 BRA `(.L_x_1422) ;  /* 0x0000000000048947 */ /* 0x000fea0003800000 */
[----:B------:R-:W-:Y:S01]  /*185c0*/  BPT.TRAP 0x1 ;  /* 0x000000040000795c */ /* 0x000fe20000300000 */
.L_x_1422:
[----:B------:R-:W3:Y:S02]  /*185d0*/  SYNCS.PHASECHK.TRANS64.TRYWAIT P1, [R5+URZ+0x30860], R0 ;  /* 0x03086000050075a7 */ /* 0x000ee4000802017f */
[----:B---3--:R-:W-:Y:S05]  /*185e0*/  @!P1 BRA `(.L_x_1423) ;  /* 0x0000003400309947 */ /* 0x008fea0003800000 */
.L_x_1525:
[----:B------:R-:W-:Y:S05]  /*185f0*/  @!P0 BRA `(.L_x_1424) ;  /* 0x0000000000048947 */ /* 0x000fea0003800000 */
[----:B------:R-:W-:Y:S01]  /*18600*/  BPT.TRAP 0x1 ;  /* 0x000000040000795c */ /* 0x000fe20000300000 */
.L_x_1424:
[----:B----4-:R4:W0:Y:S02]  /*18610*/  SYNCS.PHASECHK.TRANS64.TRYWAIT P0, [R3+URZ+0x30860], R2 ;  /* 0x03086002030075a7 */ /* 0x010824000800017f */
[----:B0-----:R-:W-:Y:S05]  /*18620*/  @!P0 NANOSLEEP.SYNCS 0x989680 ;  /* 0x009896800000895d */ /* 0x001fea0003900000 */
[----:B------:R-:W0:Y:S02]  /*18630*/  @!P0 SYNCS.PHASECHK.TRANS64 P0, [R3+URZ+0x30860], R2 ;  /* 0x03086002030085a7 */ /* 0x000e24000800007f */
[----:B0-----:R-:W-:Y:S05]  /*18640*/  @!P0 BRA `(.L_x_1424) ;  /* 0xfffffffc00f08947 */ /* 0x001fea000383ffff */
.L_x_1416:
[----:B------:R-:W-:Y:S05]  /*18650*/  BSYNC B0 ;  /* 0x0000000000007941 */ /* 0x000fea0003800000 */
.L_x_1415:
[----:B------:R-:W-:Y:S05]  /*18660*/  EXIT ;  /* 0x000000000000794d */ /* 0x000fea0003800000 */
.L_x_1229:
[----:B0-----:R-:W-:-:S04]  /*18670*/  IMAD.U32 R3, RZ, RZ, UR40 ;  /* 0x00000028ff037e24 */ /* 0x001fc8000f8e00ff */
[----:B------:R0:W1:Y:S03]  /*18680*/  SYNCS.PHASECHK.TRANS64.TRYWAIT P1, [R3+URZ+0x30800], R0 ;  /* 0x03080000030075a7 */ /* 0x000066000802017f */
[----:B-1----:R-:W-:Y:S05]  /*18690*/  @!P1 NANOSLEEP.SYNCS 0x989680 ;  /* 0x009896800000995d */ /* 0x002fea0003900000 */
[----:B------:R-:W1:Y:S02]  /*186a0*/  @!P1 SYNCS.PHASECHK.TRANS64 P1, [R3+URZ+0x30800], R0 ;  /* 0x03080000030095a7 */ /* 0x000e64000802007f */
[----:B-1----:R-:W-:Y:S05]  /*186b0*/  @!P1 BRA `(.L_x_1229) ;  /* 0xfffffffc00ec9947 */ /* 0x002fea000383ffff */
[----:B------:R-:W-:Y:S05]  /*186c0*/  BRA `(.L_x_1425) ;  /* 0xfffffe9c009c7947 */ /* 0x000fea000383ffff */
.L_x_1233:
[----:B-1----:R1:W2:Y:S02]  /*186d0*/  SYNCS.PHASECHK.TRANS64.TRYWAIT P1, [R3+URZ+0x30830], R0 ;  /* 0x03083000030075a7 */ /* 0x0022a4000802017f */
[----:B--2---:R-:W-:Y:S05]  /*186e0*/  @!P1 NANOSLEEP.SYNCS 0x989680 ;  /* 0x009896800000995d */ /* 0x004fea0003900000 */
[----:B------:R-:W2:Y:S02]  /*186f0*/  @!P1 SYNCS.PHASECHK.TRANS64 P1, [R3+URZ+0x30830], R0 ;  /* 0x03083000030095a7 */ /* 0x000ea4000802007f */
[----:B--2---:R-:W-:Y:S05]  /*18700*/  @!P1 BRA `(.L_x_1233) ;  /* 0xfffffffc00f09947 */ /* 0x004fea000383ffff */
[----:B------:R-:W-:Y:S05]  /*18710*/  BRA `(.L_x_1232) ;  /* 0xfffffe9c00b87947 */ /* 0x000fea000383ffff */
.L_x_1250:
[----:B-1----:R-:W-:-:S04]  /*18720*/  IMAD.U32 R4, RZ, RZ, UR6 ;  /* 0x00000006ff047e24 */ /* 0x002fc8000f8e00ff */
[----:B------:R1:W2:Y:S03]  /*18730*/  SYNCS.PHASECHK.TRANS64.TRYWAIT P1, [R4+URZ+0x30830], R3 ;  /* 0x03083003040075a7 */ /* 0x0002a6000802017f */
[----:B--2---:R-:W-:Y:S05]  /*18740*/  @!P1 NANOSLEEP.SYNCS 0x989680 ;  /* 0x009896800000995d */ /* 0x004fea0003900000 */
[----:B------:R-:W2:Y:S02]  /*18750*/  @!P1 SYNCS.PHASECHK.TRANS64 P1, [R4+URZ+0x30830], R3 ;  /* 0x03083003040095a7 */ /* 0x000ea4000802007f */
[----:B--2---:R-:W-:Y:S05]  /*18760*/  @!P1 BRA `(.L_x_1250) ;  /* 0xfffffffc00ec9947 */ /* 0x004fea000383ffff */
[----:B------:R-:W-:Y:S05]  /*18770*/  BRA `(.L_x_1249) ;  /* 0xfffffec400dc7947 */ /* 0x000fea000383ffff */
.L_x_1254:
[----:B---3--:R-:W-:-:S04]  /*18780*/  IMAD.U32 R2, RZ, RZ, UR5 ;  /* 0x00000005ff027e24 */ /* 0x008fc8000f8e00ff */
[----:B------:R3:W4:Y:S03]  /*18790*/  SYNCS.PHASECHK.TRANS64.TRYWAIT P1, [R2+URZ+0x30850], R0 ;  /* 0x03085000020075a7 */ /* 0x000726000802017f */
[----:B----4-:R-:W-:Y:S05]  /*187a0*/  @!P1 NANOSLEEP.SYNCS 0x989680 ;  /* 0x009896800000995d */ /* 0x010fea0003900000 */
[----:B------:R-:W4:Y:S02]  /*187b0*/  @!P1 SYNCS.PHASECHK.TRANS64 P1, [R2+URZ+0x30850], R0 ;  /* 0x03085000020095a7 */ /* 0x000f24000802007f */
[----:B----4-:R-:W-:Y:S05]  /*187c0*/  @!P1 BRA `(.L_x_1254) ;  /* 0xfffffffc00ec9947 */ /* 0x010fea000383ffff */
[----:B------:R-:W-:Y:S05]  /*187d0*/  BRA `(.L_x_1253) ;  /* 0xfffffed4006c7947 */ /* 0x000fea000383ffff */
.L_x_1273:
[----:B-1----:R-:W-:-:S04]  /*187e0*/  IMAD.U32 R4, RZ, RZ, UR6 ;  /* 0x00000006ff047e24 */ /* 0x002fc8000f8e00ff */
[----:B------:R1:W2:Y:S03]  /*187f0*/  SYNCS.PHASECHK.TRANS64.TRYWAIT P1, [R4+URZ+0x30830], R3 ;  /* 0x03083003040075a7 */ /* 0x0002a6000802017f */
[----:B--2---:R-:W-:Y:S05]  /*18800*/  @!P1 NANOSLEEP.SYNCS 0x989680 ;  /* 0x009896800000995d */ /* 0x004fea0003900000 */
[----:B------:R-:W2:Y:S02]  /*18810*/  @!P1 SYNCS.PHASECHK.TRANS64 P1, [R4+URZ+0x30830], R3 ;  /* 0x03083003040095a7 */ /* 0x000ea4000802007f */
[----:B--2---:R-:W-:Y:S05]  /*18820*/  @!P1 BRA `(.L_x_1273) ;  /* 0xfffffffc00ec9947 */ /* 0x004fea000383ffff */
[----:B------:R-:W-:Y:S05]  /*18830*/  BRA `(.L_x_1272) ;  /* 0xfffffef400007947 */ /* 0x000fea000383ffff */
.L_x_1277:
[----:B---3--:R-:W-:-:S04]  /*18840*/  IMAD.U32 R2, RZ, RZ, UR5 ;  /* 0x00000005ff027e24 */ /* 0x008fc8000f8e00ff */
[----:B------:R3:W4:Y:S03]  /*18850*/  SYNCS.PHASECHK.TRANS64.TRYWAIT P1, [R2+URZ+0x30850], R0 ;  /* 0x03085000020075a7 */ /* 0x000726000802017f */
[----:B----4-:R-:W-:Y:S05]  /*18860*/  @!P1 NANOSLEEP.SYNCS 0x989680 ;  /* 0x009896800000995d */ /* 0x010fea0003900000 */
[----:B------:R-:W4:Y:S02]  /*18870*/  @!P1 SYNCS.PHASECHK.TRANS64 P1, [R2+URZ+0x30850], R0 ;  /* 0x03085000020095a7 */ /* 0x000f24000802007f */
[----:B----4-:R-:W-:Y:S05]  /*18880*/  @!P1 BRA `(.L_x_1277) ;  /* 0xfffffffc00ec9947 */ /* 0x010fea000383ffff */
[----:B------:R-:W-:Y:S05]  /*18890*/  BRA `(.L_x_1276) ;  /* 0xffffff0000907947 */ /* 0x000fea000383ffff */
.L_x_1285:
[----:B-1----:R-:W-:-:S04]  /*188a0*/  IMAD.U32 R4, RZ, RZ, UR5 ;  /* 0x00000005ff047e24 */ /* 0x002fc8000f8e00ff */
[----:B------:R1:W2:Y:S03]  /*188b0*/  SYNCS.PHASECHK.TRANS64.TRYWAIT P1, [R4+URZ+0x30830], R3 ;  /* 0x03083003040075a7 */ /* 0x0002a6000802017f */
[----:B--2---:R-:W-:Y:S05]  /*188c0*/  @!P1 NANOSLEEP.SYNCS 0x989680 ;  /* 0x009896800000995d */ /* 0x004fea0003900000 */
[----:B------:R-:W2:Y:S02]  /*188d0*/  @!P1 SYNCS.PHASECHK.TRANS64 P1, [R4+URZ+0x30830], R3 ;  /* 0x03083003040095a7 */ /* 0x000ea4000802007f */
[----:B--2---:R-:W-:Y:S05]  /*188e0*/  @!P1 BRA `(.L_x_1285) ;  /* 0xfffffffc00ec9947 */ /* 0x004fea000383ffff */
[----:B------:R-:W-:Y:S05]  /*188f0*/  BRA `(.L_x_1284) ;  /* 0xffffff1000287947 */ /* 0x000fea000383ffff */
.L_x_1289:
[----:B---3--:R-:W-:-:S04]  /*18900*/  IMAD.U32 R2, RZ, RZ, UR5 ;  /* 0x00000005ff027e24 */ /* 0x008fc8000f8e00ff */
[----:B------:R3:W4:Y:S03]  /*18910*/  SYNCS.PHASECHK.TRANS64.TRYWAIT P1, [R2+URZ+0x30850], R0 ;  /* 0x03085000020075a7 */ /* 0x000726000802017f */
[----:B----4-:R-:W-:Y:S05]  /*18920*/  @!P1 NANOSLEEP.SYNCS 0x989680 ;  /* 0x009896800000995d */ /* 0x010fea0003900000 */
[----:B------:R-:W4:Y:S02]  /*18930*/  @!P1 SYNCS.PHASECHK.TRANS64 P1, [R2+URZ+0x30850], R0 ;  /* 0x03085000020095a7 */ /* 0x000f24000802007f */
[----:B----4-:R-:W-:Y:S05]  /*18940*/  @!P1 BRA `(.L_x_1289) ;  /* 0xfffffffc00ec9947 */ /* 0x010fea000383ffff */
[----:B------:R-:W-:Y:S05]  /*18950*/  BRA `(.L_x_1288) ;  /* 0xffffff1c00b87947 */ /* 0x000fea000383ffff */
.L_x_1304:
[----:B-1----:R-:W-:-:S04]  /*18960*/  IMAD.U32 R7, RZ, RZ, UR5 ;  /* 0x00000005ff077e24 */ /* 0x002fc8000f8e00ff */
[----:B------:R1:W2:Y:S03]  /*18970*/  SYNCS.PHASECHK.TRANS64.TRYWAIT P1, [R7+URZ+0x30850], R0 ;  /* 0x03085000070075a7 */ /* 0x0002a6000802017f */
[----:B--2---:R-:W-:Y:S05]  /*18980*/  @!P1 NANOSLEEP.SYNCS 0x989680 ;  /* 0x009896800000995d */ /* 0x004fea0003900000 */
[----:B------:R-:W2:Y:S02]  /*18990*/  @!P1 SYNCS.PHASECHK.TRANS64 P1, [R7+URZ+0x30850], R0 ;  /* 0x03085000070095a7 */ /* 0x000ea4000802007f */
[----:B--2---:R-:W-:Y:S05]  /*189a0*/  @!P1 BRA `(.L_x_1304) ;  /* 0xfffffffc00ec9947 */ /* 0x004fea000383ffff */
[----:B------:R-:W-:Y:S05]  /*189b0*/  BRA `(.L_x_1303) ;  /* 0xffffff40007c7947 */ /* 0x000fea000383ffff */
.L_x_1360:
        /* <DEDUP_REMOVED lines=11> */
.L_x_1427:
[----:B------:R-:W-:Y:S05]  /*18a70*/  BSYNC B0 ;  /* 0x0000000000007941 */ /* 0x000fea0003800000 */
.L_x_1426:
[----:B------:R-:W-:Y:S05]  /*18a80*/  BRA `(.L_x_1428) ;  /* 0xffffffb800807947 */ /* 0x000fea000383ffff */
.L_x_1363:
[----:B0-----:R0:W1:Y:S02]  /*18a90*/  SYNCS.PHASECHK.TRANS64.TRYWAIT P0, [R4+URZ+0x30840], R2 ;  /* 0x03084002040075a7 */ /* 0x001064000800017f */
[----:B-1----:R-:W-:Y:S05]  /*18aa0*/  @!P0 NANOSLEEP.SYNCS 0x989680 ;  /* 0x009896800000895d */ /* 0x002fea0003900000 */
[----:B------:R-:W1:Y:S02]  /*18ab0*/  @!P0 SYNCS.PHASECHK.TRANS64 P0, [R4+URZ+0x30840], R2 ;  /* 0x03084002040085a7 */ /* 0x000e64000800007f */
[----:B-1----:R-:W-:Y:S05]  /*18ac0*/  @!P0 BRA `(.L_x_1363) ;  /* 0xfffffffc00f08947 */ /* 0x002fea000383ffff */
[----:B------:R-:W-:Y:S05]  /*18ad0*/  BRA `(.L_x_1429) ;  /* 0xffffffbc007c7947 */ /* 0x000fea000383ffff */
.L_x_1364:
        /* <DEDUP_REMOVED lines=8> */
.L_x_1431:
[----:B------:R-:W-:Y:S05]  /*18b60*/  BSYNC B0 ;  /* 0x0000000000007941 */ /* 0x000fea0003800000 */
.L_x_1430:
[----:B------:R-:W-:Y:S02]  /*18b70*/  IMAD.MOV.U32 R13, RZ, RZ, R0 ;  /* 0x000000ffff0d7224 */ /* 0x000fe400078e0000 */
[----:B------:R-:W-:Y:S02]  /*18b80*/  IMAD.MOV.U32 R12, RZ, RZ, RZ ;  /* 0x000000ffff0c7224 */ /* 0x000fe400078e00ff */
[----:B------:R-:W-:Y:S02]  /*18b90*/  IMAD.MOV.U32 R11, RZ, RZ, 0x181f ;  /* 0x0000181fff0b7424 */ /* 0x000fe400078e00ff */
[----:B------:R-:W-:Y:S02]  /*18ba0*/  IMAD.MOV.U32 R15, RZ, RZ, -0x1 ;  /* 0xffffffffff0f7424 */ /* 0x000fe400078e00ff */
[----:B------:R-:W-:Y:S02]  /*18bb0*/  IMAD.MOV.U32 R2, RZ, RZ, R14 ;  /* 0x000000ffff027224 */ /* 0x000fe400078e000e */
[----:B------:R-:W-:-:S07]  /*18bc0*/  @P0 IMAD R9, R5, 0x2, R17 ;  /* 0x0000000205090824 */ /* 0x000fce00078e0211 */
[----:B------:R-:W-:Y:S05]  /*18bd0*/  WARPSYNC.COLLECTIVE R15, `(.L_x_1432) ;  /* 0x000000000f087348 */ /* 0x000fea0003c00000 */
[----:B------:R0:W1:Y:S02]  /*18be0*/  SHFL.IDX P6, R14, R13, R12, R11 ;  /* 0x0000000c0d0e7389 */ /* 0x00006400000c000b */
[----:B01----:R-:W-:Y:S01]  /*18bf0*/  ENDCOLLECTIVE ;  /* 0x000000000000791b */ /* 0x003fe20003800000 */
.L_x_1432:
[----:B------:R-:W-:Y:S02]  /*18c00*/  IMAD.MOV.U32 R13, RZ, RZ, R6 ;  /* 0x000000ffff0d7224 */ /* 0x000fe400078e0006 */
[----:B------:R-:W-:Y:S02]  /*18c10*/  IMAD.MOV.U32 R12, RZ, RZ, 0x1 ;  /* 0x00000001ff0c7424 */ /* 0x000fe400078e00ff */
[----:B------:R-:W-:-:S07]  /*18c20*/  IMAD.MOV.U32 R3, RZ, RZ, R14 ;  /* 0x000000ffff037224 */ /* 0x000fce00078e000e */
[----:B------:R-:W-:Y:S05]  /*18c30*/  WARPSYNC.COLLECTIVE R15, `(.L_x_1433) ;  /* 0x000000000f087348 */ /* 0x000fea0003c00000 */
[----:B------:R0:W1:Y:S02]  /*18c40*/  SHFL.IDX P6, R14, R13, R12, R11 ;  /* 0x0000000c0d0e7389 */ /* 0x00006400000c000b */
[----:B01----:R-:W-:Y:S01]  /*18c50*/  ENDCOLLECTIVE ;  /* 0x000000000000791b */ /* 0x003fe20003800000 */
.L_x_1433:
        /* <DEDUP_REMOVED lines=10> */
.L_x_1434:
        /* <DEDUP_REMOVED lines=14> */
.L_x_1435:
        /* <DEDUP_REMOVED lines=16> */
.L_x_1436:
[----:B------:R-:W-:Y:S02]  /*18ee0*/  @P0 IMAD R9, R5, 0x2, R17 ;  /* 0x0000000205090824 */ /* 0x000fe400078e0211 */
[----:B------:R-:W-:Y:S02]  /*18ef0*/  IMAD.MOV.U32 R13, RZ, RZ, R6 ;  /* 0x000000ffff0d7224 */ /* 0x000fe400078e0006 */
[----:B------:R-:W-:Y:S02]  /*18f00*/  IMAD.MOV.U32 R12, RZ, RZ, 0x3 ;  /* 0x00000003ff0c7424 */ /* 0x000fe400078e00ff */
[----:B------:R-:W-:-:S07]  /*18f10*/  IMAD.MOV.U32 R2, RZ, RZ, R14 ;  /* 0x000000ffff027224 */ /* 0x000fce00078e000e */
[----:B------:R-:W-:Y:S05]  /*18f20*/  WARPSYNC.COLLECTIVE R15, `(.L_x_1437) ;  /* 0x000000000f087348 */ /* 0x000fea0003c00000 */
[----:B------:R0:W1:Y:S02]  /*18f30*/  SHFL.IDX P6, R14, R13, R12, R11 ;  /* 0x0000000c0d0e7389 */ /* 0x00006400000c000b */
[----:B01----:R-:W-:Y:S01]  /*18f40*/  ENDCOLLECTIVE ;  /* 0x000000000000791b */ /* 0x003fe20003800000 */
.L_x_1437:
        /* <DEDUP_REMOVED lines=14> */
.L_x_1438:
[----:B------:R-:W-:Y:S01]  /*19030*/  IMAD.MOV.U32 R0, RZ, RZ, R14 ;  /* 0x000000ffff007224 */ /* 0x000fe200078e000e */
[----:B------:R-:W-:Y:S06]  /*19040*/  BRA `(.L_x_1439) ;  /* 0xffffffbc00247947 */ /* 0x000fec000383ffff */
.L_x_1369:
[----:B------:R-:W-:Y:S02]  /*19050*/  IMAD.MOV.U32 R13, RZ, RZ, R0 ;  /* 0x000000ffff0d7224 */ /* 0x000fe400078e0000 */
[----:B------:R-:W-:Y:S02]  /*19060*/  IMAD.MOV.U32 R12, RZ, RZ, RZ ;  /* 0x000000ffff0c7224 */ /* 0x000fe400078e00ff */
[----:B------:R-:W-:Y:S02]  /*19070*/  IMAD.MOV.U32 R11, RZ, RZ, 0x181f ;  /* 0x0000181fff0b7424 */ /* 0x000fe400078e00ff */
[----:B------:R-:W-:Y:S02]  /*19080*/  IMAD.MOV.U32 R15, RZ, RZ, -0x1 ;  /* 0xffffffffff0f7424 */ /* 0x000fe400078e00ff */
[----:B------:R-:W-:Y:S02]  /*19090*/  IMAD R5, R29, R5, RZ ;  /* 0x000000051d057224 */ /* 0x000fe400078e02ff */
[----:B------:R-:W-:-:S07]  /*190a0*/  IMAD.IADD R25, R8, 0x1, R25 ;  /* 0x0000000108197824 */ /* 0x000fce00078e0219 */
[----:B------:R-:W-:Y:S05]  /*190b0*/  WARPSYNC.COLLECTIVE R15, `(.L_x_1440) ;  /* 0x000000000f087348 */ /* 0x000fea0003c00000 */
[----:B------:R0:W1:Y:S02]  /*190c0*/  SHFL.IDX P6, R14, R13, R12, R11 ;  /* 0x0000000c0d0e7389 */ /* 0x00006400000c000b */
[----:B01----:R-:W-:Y:S01]  /*190d0*/  ENDCOLLECTIVE ;  /* 0x000000000000791b */ /* 0x003fe20003800000 */
.L_x_1440:
[C---:B------:R-:W-:Y:S01]  /*190e0*/  VIADD R6, R25.reuse, 0x10 ;  /* 0x0000001019067836 */ /* 0x040fe20000000000 */
[----:B------:R-:W-:Y:S01]  /*190f0*/  ISETP.GE.AND P0, PT, R25, R5, PT ;  /* 0x000000051900720c */ /* 0x000fe20003f06270 */
[----:B------:R-:W-:Y:S02]  /*19100*/  IMAD.MOV.U32 R13, RZ, RZ, R4 ;  /* 0x000000ffff0d7224 */ /* 0x000fe400078e0004 */
[----:B------:R-:W-:-:S10]  /*19110*/  IMAD.MOV.U32 R2, RZ, RZ, R14 ;  /* 0x000000ffff027224 */ /* 0x000fd400078e000e */
[----:B------:R-:W-:Y:S05]  /*19120*/  WARPSYNC.COLLECTIVE R15, `(.L_x_1441) ;  /* 0x000000000f087348 */ /* 0x000fea0003c00000 */
[----:B------:R0:W1:Y:S02]  /*19130*/  SHFL.IDX P6, R14, R13, R12, R11 ;  /* 0x0000000c0d0e7389 */ /* 0x00006400000c000b */
[----:B01----:R-:W-:Y:S01]  /*19140*/  ENDCOLLECTIVE ;  /* 0x000000000000791b */ /* 0x003fe20003800000 */
.L_x_1441:
        /* <DEDUP_REMOVED lines=8> */
.L_x_1442:
        /* <DEDUP_REMOVED lines=9> */
[----:B------:R-:W-:Y:S02]  /*19260*/  VIADD R6, R25, 0x20 ;  /* 0x0000002019067836 */ /* 0x000fe40000000000 */
[----:B0-----:R-:W-:-:S10]  /*19270*/  IMAD.MOV.U32 R2, RZ, RZ, R14 ;  /* 0x000000ffff027224 */ /* 0x001fd400078e000e */
[----:B------:R-:W-:Y:S05]  /*19280*/  WARPSYNC.COLLECTIVE R15, `(.L_x_1443) ;  /* 0x000000000f087348 */ /* 0x000fea0003c00000 */
[----:B------:R0:W1:Y:S02]  /*19290*/  SHFL.IDX P6, R14, R13, R12, R11 ;  /* 0x0000000c0d0e7389 */ /* 0x00006400000c000b */
[----:B01----:R-:W-:Y:S01]  /*192a0*/  ENDCOLLECTIVE ;  /* 0x000000000000791b */ /* 0x003fe20003800000 */
.L_x_1443:
        /* <DEDUP_REMOVED lines=8> */
.L_x_1444:
[----:B------:R-:W-:-:S05]  /*19330*/  @!P0 IMAD.MOV.U32 R3, RZ, RZ, R7 ;  /* 0x000000ffff038224 */ /* 0x000fca00078e0007 */
        /* <DEDUP_REMOVED lines=9> */
[----:B------:R-:W-:Y:S02]  /*193d0*/  VIADD R6, R25, 0x30 ;  /* 0x0000003019067836 */ /* 0x000fe40000000000 */
[----:B0-----:R-:W-:-:S10]  /*193e0*/  IMAD.MOV.U32 R2, RZ, RZ, R14 ;  /* 0x000000ffff027224 */ /* 0x001fd400078e000e */
[----:B------:R-:W-:Y:S05]  /*193f0*/  WARPSYNC.COLLECTIVE R15, `(.L_x_1445) ;  /* 0x000000000f087348 */ /* 0x000fea0003c00000 */
[----:B------:R0:W1:Y:S02]  /*19400*/  SHFL.IDX P6, R14, R13, R12, R11 ;  /* 0x0000000c0d0e7389 */ /* 0x00006400000c000b */
[----:B01----:R-:W-:Y:S01]  /*19410*/  ENDCOLLECTIVE ;  /* 0x000000000000791b */ /* 0x003fe20003800000 */
.L_x_1445:
        /* <DEDUP_REMOVED lines=8> */
.L_x_1446:
        /* <DEDUP_REMOVED lines=15> */
.L_x_1447:
        /* <DEDUP_REMOVED lines=8> */
.L_x_1448:
        /* <DEDUP_REMOVED lines=15> */
.L_x_1449:
        /* <DEDUP_REMOVED lines=8> */
.L_x_1450:
        /* <DEDUP_REMOVED lines=15> */
.L_x_1451:
        /* <DEDUP_REMOVED lines=8> */
.L_x_1452:
        /* <DEDUP_REMOVED lines=14> */
.L_x_1453:
        /* <DEDUP_REMOVED lines=8> */
.L_x_1454:
        /* <DEDUP_REMOVED lines=13> */
.L_x_1455:
[----:B------:R-:W-:Y:S05]  /*19b20*/  BRA `(.L_x_1456) ;  /* 0xffffffbc00807947 */ /* 0x000fea000383ffff */
.L_x_1374:
[----:B0-----:R0:W2:Y:S02]  /*19b30*/  SYNCS.PHASECHK.TRANS64.TRYWAIT P0, [R17+URZ+0x30820], R0 ;  /* 0x03082000110075a7 */ /* 0x0010a4000800017f */
[----:B--2---:R-:W-:Y:S05]  /*19b40*/  @!P0 NANOSLEEP.SYNCS 0x989680 ;  /* 0x009896800000895d */ /* 0x004fea0003900000 */
[----:B------:R-:W2:Y:S02]  /*19b50*/  @!P0 SYNCS.PHASECHK.TRANS64 P0, [R17+URZ+0x30820], R0 ;  /* 0x03082000110085a7 */ /* 0x000ea4000800007f */
[----:B--2---:R-:W-:Y:S05]  /*19b60*/  @!P0 BRA `(.L_x_1374) ;  /* 0xfffffffc00f08947 */ /* 0x004fea000383ffff */
[----:B------:R-:W-:Y:S05]  /*19b70*/  BRA `(.L_x_1457) ;  /* 0xffffffbc00fc7947 */ /* 0x000fea000383ffff */
.L_x_1379:
[----:B0-----:R0:W2:Y:S02]  /*19b80*/  SYNCS.PHASECHK.TRANS64.TRYWAIT P0, [R7+URZ+0x30840], R2 ;  /* 0x03084002070075a7 */ /* 0x0010a4000800017f */
[----:B--2---:R-:W-:Y:S05]  /*19b90*/  @!P0 NANOSLEEP.SYNCS 0x989680 ;  /* 0x009896800000895d */ /* 0x004fea0003900000 */
[----:B------:R-:W2:Y:S02]  /*19ba0*/  @!P0 SYNCS.PHASECHK.TRANS64 P0, [R7+URZ+0x30840], R2 ;  /* 0x03084002070085a7 */ /* 0x000ea4000800007f */
[----:B--2---:R-:W-:Y:S05]  /*19bb0*/  @!P0 BRA `(.L_x_1379) ;  /* 0xfffffffc00f08947 */ /* 0x004fea000383ffff */
[----:B------:R-:W-:Y:S05]  /*19bc0*/  BRA `(.L_x_1458) ;  /* 0xffffffc000dc7947 */ /* 0x000fea000383ffff */
.L_x_1380:
[----:B------:R-:W-:Y:S01]  /*19bd0*/  BSSY B1, `(.L_x_1459) ;  /* 0x0000008000017945 */ /* 0x000fe20003800000 */
[----:B------:R-:W-:Y:S02]  /*19be0*/  IMAD.MOV.U32 R13, RZ, RZ, R25 ;  /* 0x000000ffff0d7224 */ /* 0x000fe400078e0019 */
[----:B------:R-:W-:Y:S02]  /*19bf0*/  IMAD.MOV.U32 R12, RZ, RZ, RZ ;  /* 0x000000ffff0c7224 */ /* 0x000fe400078e00ff */
[----:B------:R-:W-:Y:S02]  /*19c00*/  IMAD.MOV.U32 R11, RZ, RZ, 0x181f ;  /* 0x0000181fff0b7424 */ /* 0x000fe400078e00ff */
[----:B------:R-:W-:-:S07]  /*19c10*/  IMAD.MOV.U32 R15, RZ, RZ, -0x1 ;  /* 0xffffffffff0f7424 */ /* 0x000fce00078e00ff */
[----:B-1----:R-:W-:Y:S05]  /*19c20*/  WARPSYNC.COLLECTIVE R15, `(.L_x_1460) ;  /* 0x000000000f087348 */ /* 0x002fea0003c00000 */
[----:B-1----:R0:W1:Y:S02]  /*19c30*/  SHFL.IDX P6, R14, R13, R12, R11 ;  /* 0x0000000c0d0e7389 */ /* 0x00206400000c000b */
[----:B01----:R-:W-:Y:S01]  /*19c40*/  ENDCOLLECTIVE ;  /* 0x000000000000791b */ /* 0x003fe20003800000 */
.L_x_1460:
[----:B------:R-:W-:Y:S05]  /*19c50*/  BSYNC B1 ;  /* 0x0000000000017941 */ /* 0x000fea0003800000 */
.L_x_1459:
        /* <DEDUP_REMOVED lines=12> */
.L_x_1461:
        /* <DEDUP_REMOVED lines=13> */
.L_x_1462:
        /* <DEDUP_REMOVED lines=14> */
.L_x_1463:
[----:B------:R-:W-:Y:S02]  /*19ed0*/  IMAD.MOV.U32 R13, RZ, RZ, R25 ;  /* 0x000000ffff0d7224 */ /* 0x000fe400078e0019 */
[----:B------:R-:W-:Y:S02]  /*19ee0*/  IMAD.MOV.U32 R12, RZ, RZ, 0x2 ;  /* 0x00000002ff0c7424 */ /* 0x000fe400078e00ff */
[----:B------:R-:W-:-:S07]  /*19ef0*/  IMAD.MOV.U32 R2, RZ, RZ, R14 ;  /* 0x000000ffff027224 */ /* 0x000fce00078e000e */
[----:B------:R-:W-:Y:S05]  /*19f00*/  WARPSYNC.COLLECTIVE R15, `(.L_x_1464) ;  /* 0x000000000f087348 */ /* 0x000fea0003c00000 */
[----:B------:R0:W1:Y:S02]  /*19f10*/  SHFL.IDX P6, R14, R13, R12, R11 ;  /* 0x0000000c0d0e7389 */ /* 0x00006400000c000b */
[----:B01----:R-:W-:Y:S01]  /*19f20*/  ENDCOLLECTIVE ;  /* 0x000000000000791b */ /* 0x003fe20003800000 */
.L_x_1464:
        /* <DEDUP_REMOVED lines=14> */
.L_x_1465:
[----:B------:R-:W-:Y:S02]  /*1a010*/  IMAD.MOV.U32 R13, RZ, RZ, R25 ;  /* 0x000000ffff0d7224 */ /* 0x000fe400078e0019 */
[----:B------:R-:W-:Y:S02]  /*1a020*/  IMAD.MOV.U32 R12, RZ, RZ, 0x3 ;  /* 0x00000003ff0c7424 */ /* 0x000fe400078e00ff */
[----:B------:R-:W-:-:S07]  /*1a030*/  IMAD.MOV.U32 R2, RZ, RZ, R14 ;  /* 0x000000ffff027224 */ /* 0x000fce00078e000e */
[----:B------:R-:W-:Y:S05]  /*1a040*/  WARPSYNC.COLLECTIVE R15, `(.L_x_1466) ;  /* 0x000000000f087348 */ /* 0x000fea0003c00000 */
[----:B------:R0:W1:Y:S02]  /*1a050*/  SHFL.IDX P6, R14, R13, R12, R11 ;  /* 0x0000000c0d0e7389 */ /* 0x00006400000c000b */
[----:B01----:R-:W-:Y:S01]  /*1a060*/  ENDCOLLECTIVE ;  /* 0x000000000000791b */ /* 0x003fe20003800000 */
.L_x_1466:
        /* <DEDUP_REMOVED lines=17> */
.L_x_1467:
[----:B------:R-:W-:Y:S01]  /*1a180*/  IMAD.MOV.U32 R2, RZ, RZ, R14 ;  /* 0x000000ffff027224 */ /* 0x000fe200078e000e */
[----:B------:R-:W-:Y:S06]  /*1a190*/  BRA `(.L_x_1468) ;  /* 0xffffffc000587947 */ /* 0x000fec000383ffff */
.L_x_1385:
[----:B--2---:R2:W3:Y:S02]  /*1a1a0*/  SYNCS.PHASECHK.TRANS64.TRYWAIT P0, [R7+URZ+0x30860], R2 ;  /* 0x03086002070075a7 */ /* 0x0044e4000800017f */
[----:B---3--:R-:W-:Y:S05]  /*1a1b0*/  @!P0 NANOSLEEP.SYNCS 0x989680 ;  /* 0x009896800000895d */ /* 0x008fea0003900000 */
[----:B------:R-:W3:Y:S02]  /*1a1c0*/  @!P0 SYNCS.PHASECHK.TRANS64 P0, [R7+URZ+0x30860], R2 ;  /* 0x03086002070085a7 */ /* 0x000ee4000800007f */
[----:B---3--:R-:W-:Y:S05]  /*1a1d0*/  @!P0 BRA `(.L_x_1385) ;  /* 0xfffffffc00f08947 */ /* 0x008fea000383ffff */
[----:B------:R-:W-:Y:S05]  /*1a1e0*/  BRA `(.L_x_1469) ;  /* 0xffffffc000d07947 */ /* 0x000fea000383ffff */
.L_x_1386:
[----:B------:R-:W-:Y:S01]  /*1a1f0*/  BSSY B1, `(.L_x_1470) ;  /* 0x0000008000017945 */ /* 0x000fe20003800000 */
[----:B------:R-:W-:Y:S02]  /*1a200*/  IMAD.MOV.U32 R13, RZ, RZ, R19 ;  /* 0x000000ffff0d7224 */ /* 0x000fe400078e0013 */
[----:B------:R-:W-:Y:S02]  /*1a210*/  IMAD.MOV.U32 R12, RZ, RZ, RZ ;  /* 0x000000ffff0c7224 */ /* 0x000fe400078e00ff */
[----:B------:R-:W-:Y:S02]  /*1a220*/  IMAD.MOV.U32 R11, RZ, RZ, 0x181f ;  /* 0x0000181fff0b7424 */ /* 0x000fe400078e00ff */
[----:B------:R-:W-:-:S07]  /*1a230*/  IMAD.MOV.U32 R15, RZ, RZ, -0x1 ;  /* 0xffffffffff0f7424 */ /* 0x000fce00078e00ff */
[----:B012---:R-:W-:Y:S05]  /*1a240*/  WARPSYNC.COLLECTIVE R15, `(.L_x_1471) ;  /* 0x000000000f087348 */ /* 0x007fea0003c00000 */
[----:B-1----:R1:W3:Y:S02]  /*1a250*/  SHFL.IDX P6, R14, R13, R12, R11 ;  /* 0x0000000c0d0e7389 */ /* 0x0022e400000c000b */
[----:B0123--:R-:W-:Y:S01]  /*1a260*/  ENDCOLLECTIVE ;  /* 0x000000000000791b */ /* 0x00ffe20003800000 */
.L_x_1471:
[----:B------:R-:W-:Y:S05]  /*1a270*/  BSYNC B1 ;  /* 0x0000000000017941 */ /* 0x000fea0003800000 */
.L_x_1470:
[----:B------:R-:W-:Y:S02]  /*1a280*/  IMAD.MOV.U32 R13, RZ, RZ, R18 ;  /* 0x000000ffff0d7224 */ /* 0x000fe400078e0012 */
        /* <DEDUP_REMOVED lines=8> */
.L_x_1472:
[----:B------:R-:W-:Y:S02]  /*1a310*/  IMAD.MOV.U32 R13, RZ, RZ, R19 ;  /* 0x000000ffff0d7224 */ /* 0x000fe400078e0013 */
[----:B------:R-:W-:Y:S02]  /*1a320*/  IMAD.MOV.U32 R12, RZ, RZ, 0x1 ;  /* 0x00000001ff0c7424 */ /* 0x000fe400078e00ff */
[----:B------:R-:W-:-:S07]  /*1a330*/  IMAD.MOV.U32 R2, RZ, RZ, R14 ;  /* 0x000000ffff027224 */ /* 0x000fce00078e000e */
[----:B------:R-:W-:Y:S05]  /*1a340*/  WARPSYNC.COLLECTIVE R15, `(.L_x_1473) ;  /* 0x000000000f087348 */ /* 0x000fea0003c00000 */
[----:B------:R0:W1:Y:S02]  /*1a350*/  SHFL.IDX P6, R14, R13, R12, R11 ;  /* 0x0000000c0d0e7389 */ /* 0x00006400000c000b */
[----:B01----:R-:W-:Y:S01]  /*1a360*/  ENDCOLLECTIVE ;  /* 0x000000000000791b */ /* 0x003fe20003800000 */
.L_x_1473:
        /* <DEDUP_REMOVED lines=18> */
.L_x_1474:
[----:B------:R-:W-:Y:S02]  /*1a490*/  IMAD.MOV.U32 R13, RZ, RZ, R19 ;  /* 0x000000ffff0d7224 */ /* 0x000fe400078e0013 */
[----:B------:R-:W-:Y:S02]  /*1a4a0*/  IMAD.MOV.U32 R12, RZ, RZ, 0x2 ;  /* 0x00000002ff0c7424 */ /* 0x000fe400078e00ff */
[----:B------:R-:W-:-:S07]  /*1a4b0*/  IMAD.MOV.U32 R2, RZ, RZ, R14 ;  /* 0x000000ffff027224 */ /* 0x000fce00078e000e */
[----:B------:R-:W-:Y:S05]  /*1a4c0*/  WARPSYNC.COLLECTIVE R15, `(.L_x_1475) ;  /* 0x000000000f087348 */ /* 0x000fea0003c00000 */
[----:B------:R0:W1:Y:S02]  /*1a4d0*/  SHFL.IDX P6, R14, R13, R12, R11 ;  /* 0x0000000c0d0e7389 */ /* 0x00006400000c000b */
[----:B01----:R-:W-:Y:S01]  /*1a4e0*/  ENDCOLLECTIVE ;  /* 0x000000000000791b */ /* 0x003fe20003800000 */
.L_x_1475:
        /* <DEDUP_REMOVED lines=18> */
.L_x_1476:
[----:B------:R-:W-:Y:S02]  /*1a610*/  IMAD.MOV.U32 R13, RZ, RZ, R19 ;  /* 0x000000ffff0d7224 */ /* 0x000fe400078e0013 */
[----:B------:R-:W-:Y:S02]  /*1a620*/  IMAD.MOV.U32 R12, RZ, RZ, 0x3 ;  /* 0x00000003ff0c7424 */ /* 0x000fe400078e00ff */
[----:B------:R-:W-:-:S07]  /*1a630*/  IMAD.MOV.U32 R2, RZ, RZ, R14 ;  /* 0x000000ffff027224 */ /* 0x000fce00078e000e */
[----:B------:R-:W-:Y:S05]  /*1a640*/  WARPSYNC.COLLECTIVE R15, `(.L_x_1477) ;  /* 0x000000000f087348 */ /* 0x000fea0003c00000 */
[----:B------:R0:W1:Y:S02]  /*1a650*/  SHFL.IDX P6, R14, R13, R12, R11 ;  /* 0x0000000c0d0e7389 */ /* 0x00006400000c000b */
[----:B01----:R-:W-:Y:S01]  /*1a660*/  ENDCOLLECTIVE ;  /* 0x000000000000791b */ /* 0x003fe20003800000 */
.L_x_1477:
        /* <DEDUP_REMOVED lines=13> */
.L_x_1478:
        /* <DEDUP_REMOVED lines=9> */
.L_x_1394:
[----:B0-----:R0:W2:Y:S02]  /*1a7d0*/  SYNCS.PHASECHK.TRANS64.TRYWAIT P0, [R0+URZ+0x30860], R3 ;  /* 0x03086003000075a7 */ /* 0x0010a4000800017f */
[----:B--2---:R-:W-:Y:S05]  /*1a7e0*/  @!P0 NANOSLEEP.SYNCS 0x989680 ;  /* 0x009896800000895d */ /* 0x004fea0003900000 */
[----:B------:R-:W2:Y:S02]  /*1a7f0*/  @!P0 SYNCS.PHASECHK.TRANS64 P0, [R0+URZ+0x30860], R3 ;  /* 0x03086003000085a7 */ /* 0x000ea4000800007f */
[----:B--2---:R-:W-:Y:S05]  /*1a800*/  @!P0 BRA `(.L_x_1394) ;  /* 0xfffffffc00f08947 */ /* 0x004fea000383ffff */
[----:B------:R-:W-:Y:S05]  /*1a810*/  BRA `(.L_x_1480) ;  /* 0xffffffc400407947 */ /* 0x000fea000383ffff */
.L_x_1395:
        /* <DEDUP_REMOVED lines=8> */
.L_x_1482:
[----:B------:R-:W-:Y:S05]  /*1a8a0*/  BSYNC B0 ;  /* 0x0000000000007941 */ /* 0x000fea0003800000 */
.L_x_1481:
        /* <DEDUP_REMOVED lines=9> */
.L_x_1483:
        /* <DEDUP_REMOVED lines=21> */
.L_x_1484:
[----:B------:R-:W-:Y:S01]  /*1aa90*/  @!PT LDS RZ, [RZ] ;  /* 0x00000000fffff984 */ /* 0x000fe20000000800 */
[----:B------:R-:W-:Y:S01]  /*1aaa0*/  @!PT LDS RZ, [RZ] ;  /* 0x00000000fffff984 */ /* 0x000fe20000000800 */
[----:B------:R-:W-:Y:S01]  /*1aab0*/  @!PT LDS RZ, [RZ] ;  /* 0x00000000fffff984 */ /* 0x000fe20000000800 */
[----:B------:R0:W-:Y:S01]  /*1aac0*/  LDGSTS.E.BYPASS.LTC128B.128 [R4+0x4400], desc[UR36][R2.64+0x100], !P4 ;  /* 0x0440010002047fae */ /* 0x0001e2000e101d64 */
[----:B------:R-:W-:Y:S01]  /*1aad0*/  ISETP.LT.OR P4, PT, R5, 0x1, P0 ;  /* 0x000000010500780c */ /* 0x000fe20000781670 */
[----:B------:R-:W-:-:S12]  /*1aae0*/  IMAD.MOV.U32 R13, RZ, RZ, R18 ;  /* 0x000000ffff0d7224 */ /* 0x000fd800078e0012 */
[----:B------:R0:W-:Y:S01]  /*1aaf0*/  LDGSTS.E.BYPASS.LTC128B.128 [R4+0x6400], desc[UR36][R2.64+0x180], !P4 ;  /* 0x0640018002047fae */ /* 0x0001e2000e101d64 */
[----:B------:R-:W-:-:S07]  /*1ab00*/  IMAD.MOV.U32 R7, RZ, RZ, R14 ;  /* 0x000000ffff077224 */ /* 0x000fce00078e000e */
[----:B0-----:R-:W-:Y:S05]  /*1ab10*/  WARPSYNC.COLLECTIVE R15, `(.L_x_1485) ;  /* 0x000000000f087348 */ /* 0x001fea0003c00000 */
[----:B------:R1:W2:Y:S02]  /*1ab20*/  SHFL.IDX P6, R14, R13, R12, R11 ;  /* 0x0000000c0d0e7389 */ /* 0x0002a400000c000b */
[----:B012---:R-:W-:Y:S01]  /*1ab30*/  ENDCOLLECTIVE ;  /* 0x000000000000791b */ /* 0x007fe20003800000 */
.L_x_1485:
[----:B------:R-:W-:Y:S02]  /*1ab40*/  IMAD.MOV.U32 R13, RZ, RZ, R19 ;  /* 0x000000ffff0d7224 */ /* 0x000fe400078e0013 */
[----:B------:R-:W-:Y:S01]  /*1ab50*/  IMAD.MOV.U32 R12, RZ, RZ, 0x2 ;  /* 0x00000002ff0c7424 */ /* 0x000fe200078e00ff */
[----:B------:R-:W-:-:S13]  /*1ab60*/  IADD3 R2, P4, R14, R6, RZ ;  /* 0x000000060e027210 */ /* 0x000fda0007f9e0ff */
[----:B------:R-:W-:Y:S05]  /*1ab70*/  WARPSYNC.COLLECTIVE R15, `(.L_x_1486) ;  /* 0x000000000f087348 */ /* 0x000fea0003c00000 */
[----:B------:R0:W1:Y:S02]  /*1ab80*/  SHFL.IDX P6, R14, R13, R12, R11 ;  /* 0x0000000c0d0e7389 */ /* 0x00006400000c000b */
[----:B01----:R-:W-:Y:S01]  /*1ab90*/  ENDCOLLECTIVE ;  /* 0x000000000000791b */ /* 0x003fe20003800000 */
.L_x_1486:
        /* <DEDUP_REMOVED lines=12> */
.L_x_1487:
        /* <DEDUP_REMOVED lines=14> */
.L_x_1488:
        /* <DEDUP_REMOVED lines=12> */
.L_x_1489:
        /* <DEDUP_REMOVED lines=9> */
.L_x_1400:
        /* <DEDUP_REMOVED lines=8> */
.L_x_1492:
[----:B------:R-:W-:Y:S05]  /*1af10*/  BSYNC B0 ;  /* 0x0000000000007941 */ /* 0x000fea0003800000 */
.L_x_1491:
        /* <DEDUP_REMOVED lines=9> */
.L_x_1493:
[----:B------:R-:W-:Y:S02]  /*1afb0*/  ULDC UR4, c[0x0][0xc3c] ;  /* 0x00030f0000047ab9 */ /* 0x000fe40000000800 */
[----:B------:R-:W-:-:S13]  /*1afc0*/  ISETP.GE.OR P1, PT, R9, UR4, !P0 ;  /* 0x0000000409007c0c */ /* 0x000fda000c726670 */
[----:B------:R-:W0:Y:S08]  /*1afd0*/  @!P1 LDC.64 R2, c[0x0][0xc80] ;  /* 0x00032000ff029b82 */ /* 0x000e300000000a00 */
[----:B------:R-:W1:Y:S01]  /*1afe0*/  @!P1 LDC.64 R4, c[0x0][0xc78] ;  /* 0x00031e00ff049b82 */ /* 0x000e620000000a00 */
[----:B------:R-:W-:Y:S02]  /*1aff0*/  IMAD.MOV.U32 R25, RZ, RZ, RZ ;  /* 0x000000ffff197224 */ /* 0x000fe400078e00ff */
[----:B------:R-:W-:-:S02]  /*1b000*/  IMAD.MOV.U32 R11, RZ, RZ, RZ ;  /* 0x000000ffff0b7224 */ /* 0x000fc400078e00ff */
[----:B------:R-:W-:Y:S02]  /*1b010*/  IMAD.MOV.U32 R7, RZ, RZ, R14 ;  /* 0x000000ffff077224 */ /* 0x000fe400078e000e */
[----:B0-----:R-:W-:-:S05]  /*1b020*/  @!P1 IMAD.WIDE R2, R9, 0x4, R2 ;  /* 0x0000000409029825 */ /* 0x001fca00078e0202 */
[----:B------:R1:W2:Y:S02]  /*1b030*/  @!P1 LDG.E R6, desc[UR36][R2.64] ;  /* 0x0000002402069981 */ /* 0x0002a4000c1e1900 */
[----:B-1----:R-:W-:-:S05]  /*1b040*/  @!P1 IMAD.WIDE R2, R9, 0x4, R4 ;  /* 0x0000000409029825 */ /* 0x002fca00078e0204 */
[----:B------:R-:W3:Y:S01]  /*1b050*/  @!P1 LDG.E R5, desc[UR36][R2.64] ;  /* 0x0000002402059981 */ /* 0x000ee2000c1e1900 */
[----:B------:R-:W-:Y:S01]  /*1b060*/  IMAD.MOV.U32 R4, RZ, RZ, RZ ;  /* 0x000000ffff047224 */ /* 0x000fe200078e00ff */
[C---:B------:R-:W-:Y:S02]  /*1b070*/  ISETP.GE.U32.AND P2, PT, R8.reuse, 0x2, PT ;  /* 0x000000020800780c */ /* 0x040fe40003f46070 */
        /* <DEDUP_REMOVED lines=11> */
.L_x_1494:
[----:B------:R-:W-:Y:S01]  /*1b130*/  IMAD.MOV.U32 R12, RZ, RZ, 0x2 ;  /* 0x00000002ff0c7424 */ /* 0x000fe200078e00ff */
[----:B------:R-:W-:-:S05]  /*1b140*/  SEL R14, R14, RZ, P1 ;  /* 0x000000ff0e0e7207 */ /* 0x000fca0000800000 */
[----:B------:R-:W-:-:S04]  /*1b150*/  IMAD.IADD R5, R13, 0x1, R14 ;  /* 0x000000010d057824 */ /* 0x000fc800078e020e */
[----:B------:R-:W-:-:S07]  /*1b160*/  IMAD.MOV.U32 R13, RZ, RZ, R5 ;  /* 0x000000ffff0d7224 */ /* 0x000fce00078e0005 */
[----:B------:R-:W-:Y:S05]  /*1b170*/  WARPSYNC.COLLECTIVE R15, `(.L_x_1495) ;  /* 0x000000000f087348 */ /* 0x000fea0003c00000 */
[----:B------:R0:W1:Y:S02]  /*1b180*/  SHFL.UP P6, R14, R13, R12, R11 ;  /* 0x0400000c0d0e7389 */ /* 0x00006400000c000b */
[----:B01----:R-:W-:Y:S01]  /*1b190*/  ENDCOLLECTIVE ;  /* 0x000000000000791b */ /* 0x003fe20003800000 */
.L_x_1495:
[----:B------:R-:W-:Y:S01]  /*1b1a0*/  IMAD.MOV.U32 R12, RZ, RZ, 0x4 ;  /* 0x00000004ff0c7424 */ /* 0x000fe200078e00ff */
[----:B------:R-:W-:-:S05]  /*1b1b0*/  SEL R2, R14, RZ, P2 ;  /* 0x000000ff0e027207 */ /* 0x000fca0001000000 */
[----:B------:R-:W-:-:S04]  /*1b1c0*/  IMAD.IADD R2, R5, 0x1, R2 ;  /* 0x0000000105027824 */ /* 0x000fc800078e0202 */
[----:B------:R-:W-:-:S07]  /*1b1d0*/  IMAD.MOV.U32 R13, RZ, RZ, R2 ;  /* 0x000000ffff0d7224 */ /* 0x000fce00078e0002 */
[----:B------:R-:W-:Y:S05]  /*1b1e0*/  WARPSYNC.COLLECTIVE R15, `(.L_x_1496) ;  /* 0x000000000f087348 */ /* 0x000fea0003c00000 */
[----:B------:R0:W1:Y:S02]  /*1b1f0*/  SHFL.UP P6, R14, R13, R12, R11 ;  /* 0x0400000c0d0e7389 */ /* 0x00006400000c000b */
[----:B01----:R-:W-:Y:S01]  /*1b200*/  ENDCOLLECTIVE ;  /* 0x000000000000791b */ /* 0x003fe20003800000 */
.L_x_1496:
[----:B------:R-:W-:Y:S01]  /*1b210*/  IMAD.MOV.U32 R12, RZ, RZ, 0x8 ;  /* 0x00000008ff0c7424 */ /* 0x000fe200078e00ff */
[----:B------:R-:W-:-:S05]  /*1b220*/  SEL R3, R14, RZ, P3 ;  /* 0x000000ff0e037207 */ /* 0x000fca0001800000 */
[----:B------:R-:W-:-:S04]  /*1b230*/  IMAD.IADD R3, R2, 0x1, R3 ;  /* 0x0000000102037824 */ /* 0x000fc800078e0203 */
[----:B------:R-:W-:-:S07]  /*1b240*/  IMAD.MOV.U32 R13, RZ, RZ, R3 ;  /* 0x000000ffff0d7224 */ /* 0x000fce00078e0003 */
[----:B------:R-:W-:Y:S05]  /*1b250*/  WARPSYNC.COLLECTIVE R15, `(.L_x_1497) ;  /* 0x000000000f087348 */ /* 0x000fea0003c00000 */
[----:B------:R0:W1:Y:S02]  /*1b260*/  SHFL.UP P6, R14, R13, R12, R11 ;  /* 0x0400000c0d0e7389 */ /* 0x00006400000c000b */
[----:B01----:R-:W-:Y:S01]  /*1b270*/  ENDCOLLECTIVE ;  /* 0x000000000000791b */ /* 0x003fe20003800000 */
.L_x_1497:
[----:B------:R-:W-:Y:S01]  /*1b280*/  IMAD.MOV.U32 R12, RZ, RZ, 0x10 ;  /* 0x00000010ff0c7424 */ /* 0x000fe200078e00ff */
[----:B------:R-:W-:-:S05]  /*1b290*/  SEL R14, R14, RZ, P4 ;  /* 0x000000ff0e0e7207 */ /* 0x000fca0002000000 */
[----:B------:R-:W-:-:S04]  /*1b2a0*/  IMAD.IADD R5, R3, 0x1, R14 ;  /* 0x0000000103057824 */ /* 0x000fc800078e020e */
[----:B------:R-:W-:-:S07]  /*1b2b0*/  IMAD.MOV.U32 R13, RZ, RZ, R5 ;  /* 0x000000ffff0d7224 */ /* 0x000fce00078e0005 */
[----:B------:R-:W-:Y:S05]  /*1b2c0*/  WARPSYNC.COLLECTIVE R15, `(.L_x_1498) ;  /* 0x000000000f087348 */ /* 0x000fea0003c00000 */
[----:B------:R0:W1:Y:S02]  /*1b2d0*/  SHFL.UP P6, R14, R13, R12, R11 ;  /* 0x0400000c0d0e7389 */ /* 0x00006400000c000b */
[----:B01----:R-:W-:Y:S01]  /*1b2e0*/  ENDCOLLECTIVE ;  /* 0x000000000000791b */ /* 0x003fe20003800000 */
.L_x_1498:
        /* <DEDUP_REMOVED lines=8> */
.L_x_1499:
[----:B------:R-:W-:Y:S05]  /*1b370*/  BRA `(.L_x_1500) ;  /* 0xffffffc000947947 */ /* 0x000fea000383ffff */
.L_x_1403:
[----:B------:R-:W-:Y:S01]  /*1b380*/  BSSY B0, `(.L_x_1501) ;  /* 0x0000007000007945 */ /* 0x000fe20003800000 */
[----:B------:R-:W-:Y:S02]  /*1b390*/  IMAD.MOV.U32 R12, RZ, RZ, 0x1 ;  /* 0x00000001ff0c7424 */ /* 0x000fe400078e00ff */
[----:B------:R-:W-:Y:S02]  /*1b3a0*/  IMAD.MOV.U32 R11, RZ, RZ, RZ ;  /* 0x000000ffff0b7224 */ /* 0x000fe400078e00ff */
[----:B------:R-:W-:-:S07]  /*1b3b0*/  IMAD.MOV.U32 R15, RZ, RZ, -0x1 ;  /* 0xffffffffff0f7424 */ /* 0x000fce00078e00ff */
[----:B------:R-:W-:Y:S05]  /*1b3c0*/  WARPSYNC.COLLECTIVE R15, `(.L_x_1502) ;  /* 0x000000000f087348 */ /* 0x000fea0003c00000 */
[----:B------:R0:W1:Y:S02]  /*1b3d0*/  SHFL.UP P6, R14, R13, R12, R11 ;  /* 0x0400000c0d0e7389 */ /* 0x00006400000c000b */
[----:B01----:R-:W-:Y:S01]  /*1b3e0*/  ENDCOLLECTIVE ;  /* 0x000000000000791b */ /* 0x003fe20003800000 */
.L_x_1502:
[----:B------:R-:W-:Y:S05]  /*1b3f0*/  BSYNC B0 ;  /* 0x0000000000007941 */ /* 0x000fea0003800000 */
.L_x_1501:
        /* <DEDUP_REMOVED lines=8> */
.L_x_1503:
[----:B------:R-:W-:Y:S01]  /*1b480*/  IMAD.MOV.U32 R12, RZ, RZ, 0x4 ;  /* 0x00000004ff0c7424 */ /* 0x000fe200078e00ff */
[----:B------:R-:W-:-:S05]  /*1b490*/  SEL R2, R14, RZ, P2 ;  /* 0x000000ff0e027207 */ /* 0x000fca0001000000 */
[----:B------:R-:W-:-:S04]  /*1b4a0*/  IMAD.IADD R2, R13, 0x1, R2 ;  /* 0x000000010d027824 */ /* 0x000fc800078e0202 */
[----:B------:R-:W-:-:S07]  /*1b4b0*/  IMAD.MOV.U32 R13, RZ, RZ, R2 ;  /* 0x000000ffff0d7224 */ /* 0x000fce00078e0002 */
[----:B------:R-:W-:Y:S05]  /*1b4c0*/  WARPSYNC.COLLECTIVE R15, `(.L_x_1504) ;  /* 0x000000000f087348 */ /* 0x000fea0003c00000 */
[----:B------:R0:W1:Y:S02]  /*1b4d0*/  SHFL.UP P6, R14, R13, R12, R11 ;  /* 0x0400000c0d0e7389 */ /* 0x00006400000c000b */
[----:B01----:R-:W-:Y:S01]  /*1b4e0*/  ENDCOLLECTIVE ;  /* 0x000000000000791b */ /* 0x003fe20003800000 */
.L_x_1504:
[----:B------:R-:W-:Y:S01]  /*1b4f0*/  IMAD.MOV.U32 R12, RZ, RZ, 0x8 ;  /* 0x00000008ff0c7424 */ /* 0x000fe200078e00ff */
[----:B------:R-:W-:-:S05]  /*1b500*/  SEL R3, R14, RZ, P3 ;  /* 0x000000ff0e037207 */ /* 0x000fca0001800000 */
[----:B------:R-:W-:-:S04]  /*1b510*/  IMAD.IADD R3, R2, 0x1, R3 ;  /* 0x0000000102037824 */ /* 0x000fc800078e0203 */
[----:B------:R-:W-:-:S07]  /*1b520*/  IMAD.MOV.U32 R13, RZ, RZ, R3 ;  /* 0x000000ffff0d7224 */ /* 0x000fce00078e0003 */
[----:B------:R-:W-:Y:S05]  /*1b530*/  WARPSYNC.COLLECTIVE R15, `(.L_x_1505) ;  /* 0x000000000f087348 */ /* 0x000fea0003c00000 */
[----:B------:R0:W1:Y:S02]  /*1b540*/  SHFL.UP P6, R14, R13, R12, R11 ;  /* 0x0400000c0d0e7389 */ /* 0x00006400000c000b */
[----:B01----:R-:W-:Y:S01]  /*1b550*/  ENDCOLLECTIVE ;  /* 0x000000000000791b */ /* 0x003fe20003800000 */
.L_x_1505:
[----:B------:R-:W-:Y:S01]  /*1b560*/  IMAD.MOV.U32 R12, RZ, RZ, 0x10 ;  /* 0x00000010ff0c7424 */ /* 0x000fe200078e00ff */
[----:B------:R-:W-:-:S05]  /*1b570*/  SEL R14, R14, RZ, P4 ;  /* 0x000000ff0e0e7207 */ /* 0x000fca0002000000 */
[----:B------:R-:W-:-:S04]  /*1b580*/  IMAD.IADD R5, R3, 0x1, R14 ;  /* 0x0000000103057824 */ /* 0x000fc800078e020e */
[----:B------:R-:W-:-:S07]  /*1b590*/  IMAD.MOV.U32 R13, RZ, RZ, R5 ;  /* 0x000000ffff0d7224 */ /* 0x000fce00078e0005 */
[----:B------:R-:W-:Y:S05]  /*1b5a0*/  WARPSYNC.COLLECTIVE R15, `(.L_x_1506) ;  /* 0x000000000f087348 */ /* 0x000fea0003c00000 */
[----:B------:R0:W1:Y:S02]  /*1b5b0*/  SHFL.UP P6, R14, R13, R12, R11 ;  /* 0x0400000c0d0e7389 */ /* 0x00006400000c000b */
[----:B01----:R-:W-:Y:S01]  /*1b5c0*/  ENDCOLLECTIVE ;  /* 0x000000000000791b */ /* 0x003fe20003800000 */
.L_x_1506:
        /* <DEDUP_REMOVED lines=8> */
.L_x_1507:
[----:B------:R-:W-:Y:S05]  /*1b650*/  BRA `(.L_x_1508) ;  /* 0xffffffc000807947 */ /* 0x000fea000383ffff */
.L_x_1405:
[----:B------:R-:W-:Y:S01]  /*1b660*/  BSSY B0, `(.L_x_1509) ;  /* 0x0000006000007945 */ /* 0x000fe20003800000 */
[----:B------:R-:W-:Y:S01]  /*1b670*/  PLOP3.LUT P6, PT, P6, PT, PT, 0x8, 0x0 ;  /* 0x000000000000781c */ /* 0x000fe200037ce170 */
[----:B------:R-:W-:-:S12]  /*1b680*/  IMAD.MOV.U32 R15, RZ, RZ, -0x1 ;  /* 0xffffffffff0f7424 */ /* 0x000fd800078e00ff */
[----:B0-----:R-:W-:Y:S05]  /*1b690*/  WARPSYNC.COLLECTIVE R15, `(.L_x_1510) ;  /* 0x000000000f087348 */ /* 0x001fea0003c00000 */
[----:B------:R-:W-:Y:S01]  /*1b6a0*/  VOTE.ANY R14, PT, P6 ;  /* 0x00000000000e7806 */ /* 0x000fe200030e0100 */
[----:B0-----:R-:W-:Y:S06]  /*1b6b0*/  ENDCOLLECTIVE ;  /* 0x000000000000791b */ /* 0x001fec0003800000 */
.L_x_1510:
[----:B------:R-:W-:Y:S05]  /*1b6c0*/  BSYNC B0 ;  /* 0x0000000000007941 */ /* 0x000fea0003800000 */
.L_x_1509:
[----:B------:R-:W-:Y:S02]  /*1b6d0*/  IMAD.MOV.U32 R3, RZ, RZ, R14 ;  /* 0x000000ffff037224 */ /* 0x000fe400078e000e */
[----:B------:R-:W-:Y:S02]  /*1b6e0*/  IMAD.MOV.U32 R13, RZ, RZ, R25 ;  /* 0x000000ffff0d7224 */ /* 0x000fe400078e0019 */
[----:B------:R0:W1:Y:S01]  /*1b6f0*/  POPC R12, R3 ;  /* 0x00000003000c7309 */ /* 0x0000620000000000 */
[----:B------:R-:W-:Y:S02]  /*1b700*/  IMAD.MOV.U32 R11, RZ, RZ, 0x1f ;  /* 0x0000001fff0b7424 */ /* 0x000fe400078e00ff */
[----:B------:R-:W-:-:S07]  /*1b710*/  IMAD.MOV.U32 R15, RZ, RZ, -0x1 ;  /* 0xffffffffff0f7424 */ /* 0x000fce00078e00ff */
[----:B01----:R-:W-:Y:S05]  /*1b720*/  WARPSYNC.COLLECTIVE R15, `(.L_x_1511) ;  /* 0x000000000f087348 */ /* 0x003fea0003c00000 */
[----:B-1----:R1:W2:Y:S02]  /*1b730*/  SHFL.IDX P6, R14, R13, R12, R11 ;  /* 0x0000000c0d0e7389 */ /* 0x0022a400000c000b */
[----:B012---:R-:W-:Y:S01]  /*1b740*/  ENDCOLLECTIVE ;  /* 0x000000000000791b */ /* 0x007fe20003800000 */
.L_x_1511:
[----:B------:R-:W-:Y:S02]  /*1b750*/  IMAD.IADD R27, R12, 0x1, R27 ;  /* 0x000000010c1b7824 */ /* 0x000fe400078e021b */
[----:B------:R-:W-:Y:S02]  /*1b760*/  IMAD.MOV.U32 R13, RZ, RZ, R4 ;  /* 0x000000ffff0d7224 */ /* 0x000fe400078e0004 */
[----:B------:R-:W-:-:S07]  /*1b770*/  IMAD.MOV.U32 R25, RZ, RZ, R14 ;  /* 0x000000ffff197224 */ /* 0x000fce00078e000e */
[----:B------:R-:W-:Y:S05]  /*1b780*/  WARPSYNC.COLLECTIVE R15, `(.L_x_1512) ;  /* 0x000000000f087348 */ /* 0x000fea0003c00000 */
[----:B------:R0:W1:Y:S02]  /*1b790*/  SHFL.IDX P6, R14, R13, R12, R11 ;  /* 0x0000000c0d0e7389 */ /* 0x00006400000c000b */
[----:B01----:R-:W-:Y:S01]  /*1b7a0*/  ENDCOLLECTIVE ;  /* 0x000000000000791b */ /* 0x003fe20003800000 */
.L_x_1512:
[----:B------:R-:W-:Y:S01]  /*1b7b0*/  IMAD.MOV.U32 R4, RZ, RZ, R14 ;  /* 0x000000ffff047224 */ /* 0x000fe200078e000e */
[----:B------:R-:W-:Y:S06]  /*1b7c0*/  BRA `(.L_x_1513) ;  /* 0xffffffc000647947 */ /* 0x000fec000383ffff */
.L_x_1407:
[----:B------:R-:W-:Y:S01]  /*1b7d0*/  BSSY B0, `(.L_x_1514) ;  /* 0x0000007000007945 */ /* 0x000fe20003800000 */
[----:B------:R-:W-:Y:S02]  /*1b7e0*/  IMAD.MOV.U32 R13, RZ, RZ, R2 ;  /* 0x000000ffff0d7224 */ /* 0x000fe400078e0002 */
[----:B------:R-:W-:Y:S02]  /*1b7f0*/  IMAD.MOV.U32 R11, RZ, RZ, 0x1f ;  /* 0x0000001fff0b7424 */ /* 0x000fe400078e00ff */
[----:B------:R-:W-:-:S07]  /*1b800*/  IMAD.MOV.U32 R15, RZ, RZ, -0x1 ;  /* 0xffffffffff0f7424 */ /* 0x000fce00078e00ff */
[----:B0-23--:R-:W-:Y:S05]  /*1b810*/  WARPSYNC.COLLECTIVE R15, `(.L_x_1515) ;  /* 0x000000000f087348 */ /* 0x00dfea0003c00000 */
[----:B------:R1:W4:Y:S02]  /*1b820*/  SHFL.IDX P6, R14, R13, R12, R11 ;  /* 0x0000000c0d0e7389 */ /* 0x00032400000c000b */
[----:B01234-:R-:W-:Y:S01]  /*1b830*/  ENDCOLLECTIVE ;  /* 0x000000000000791b */ /* 0x01ffe20003800000 */
.L_x_1515:
[----:B------:R-:W-:Y:S05]  /*1b840*/  BSYNC B0 ;  /* 0x0000000000007941 */ /* 0x000fea0003800000 */
.L_x_1514:
[----:B------:R-:W-:Y:S01]  /*1b850*/  IMAD.MOV.U32 R6, RZ, RZ, R14 ;  /* 0x000000ffff067224 */ /* 0x000fe200078e000e */
[----:B------:R-:W-:Y:S06]  /*1b860*/  BRA `(.L_x_1406) ;  /* 0xffffffc000547947 */ /* 0x000fec000383ffff */
.L_x_1413:
[----:B0-----:R0:W1:Y:S02]  /*1b870*/  SYNCS.PHASECHK.TRANS64.TRYWAIT P0, [R7+URZ+0x30820], R0 ;  /* 0x03082000070075a7 */ /* 0x001064000800017f */
[----:B-1----:R-:W-:Y:S05]  /*1b880*/  @!P0 NANOSLEEP.SYNCS 0x989680 ;  /* 0x009896800000895d */ /* 0x002fea0003900000 */
[----:B------:R-:W1:Y:S02]  /*1b890*/  @!P0 SYNCS.PHASECHK.TRANS64 P0, [R7+URZ+0x30820], R0 ;  /* 0x03082000070085a7 */ /* 0x000e64000800007f */
[----:B-1----:R-:W-:Y:S05]  /*1b8a0*/  @!P0 BRA `(.L_x_1413) ;  /* 0xfffffffc00f08947 */ /* 0x002fea000383ffff */
[----:B------:R-:W-:Y:S05]  /*1b8b0*/  BRA `(.L_x_1516) ;  /* 0xffffffc800ac7947 */ /* 0x000fea000383ffff */
.L_x_1414:
[----:B------:R-:W1:Y:S01]  /*1b8c0*/  S2R R2, SR_TID.X ;  /* 0x0000000000027919 */ /* 0x000e620000002100 */
[----:B------:R-:W-:Y:S01]  /*1b8d0*/  BSSY B0, `(.L_x_1517) ;  /* 0x000000a000007945 */ /* 0x000fe20003800000 */
[----:B------:R-:W-:Y:S02]  /*1b8e0*/  IMAD.MOV.U32 R12, RZ, RZ, RZ ;  /* 0x000000ffff0c7224 */ /* 0x000fe400078e00ff */
[----:B------:R-:W-:Y:S02]  /*1b8f0*/  IMAD.MOV.U32 R11, RZ, RZ, 0x1f ;  /* 0x0000001fff0b7424 */ /* 0x000fe400078e00ff */
[----:B------:R-:W-:Y:S01]  /*1b900*/  IMAD.MOV.U32 R15, RZ, RZ, -0x1 ;  /* 0xffffffffff0f7424 */ /* 0x000fe200078e00ff */
[----:B-1----:R-:W-:-:S04]  /*1b910*/  SHF.R.U32.HI R2, RZ, 0x5, R2 ;  /* 0x00000005ff027819 */ /* 0x002fc80000011602 */
[----:B------:R-:W-:-:S05]  /*1b920*/  LOP3.LUT R2, R2, 0x3, RZ, 0xc0, !PT ;  /* 0x0000000302027812 */ /* 0x000fca00078ec0ff */
[----:B------:R-:W-:-:S07]  /*1b930*/  IMAD.MOV.U32 R13, RZ, RZ, R2 ;  /* 0x000000ffff0d7224 */ /* 0x000fce00078e0002 */
[----:B0-2---:R-:W-:Y:S05]  /*1b940*/  WARPSYNC.COLLECTIVE R15, `(.L_x_1518) ;  /* 0x000000000f087348 */ /* 0x005fea0003c00000 */
[----:B------:R1:W3:Y:S02]  /*1b950*/  SHFL.IDX P6, R14, R13, R12, R11 ;  /* 0x0000000c0d0e7389 */ /* 0x0002e400000c000b */
[----:B0123--:R-:W-:Y:S01]  /*1b960*/  ENDCOLLECTIVE ;  /* 0x000000000000791b */ /* 0x00ffe20003800000 */
.L_x_1518:
[----:B------:R-:W-:Y:S05]  /*1b970*/  BSYNC B0 ;  /* 0x0000000000007941 */ /* 0x000fea0003800000 */
.L_x_1517:
[----:B------:R-:W-:Y:S05]  /*1b980*/  BRA `(.L_x_1519) ;  /* 0xffffffc800947947 */ /* 0x000fea000383ffff */
.L_x_1417:
[----:B------:R-:W-:Y:S01]  /*1b990*/  BSSY B1, `(.L_x_1520) ;  /* 0x0000006000017945 */ /* 0x000fe20003800000 */
[----:B------:R-:W-:-:S07]  /*1b9a0*/  IMAD.MOV.U32 R15, RZ, RZ, -0x1 ;  /* 0xffffffffff0f7424 */ /* 0x000fce00078e00ff */
[----:B0-2---:R-:W-:Y:S05]  /*1b9b0*/  WARPSYNC.COLLECTIVE R15, `(.L_x_1521) ;  /* 0x000000000f0c7348 */ /* 0x005fea0003c00000 */
[----:B------:R-:W-:Y:S02]  /*1b9c0*/  ELECT P6, UR62, PT ;  /* 0x00000000003e782f */ /* 0x000fe400038c0000 */
[----:B------:R-:W-:Y:S01]  /*1b9d0*/  MOV R14, UR62 ;  /* 0x0000003e000e7c02 */ /* 0x000fe20008000f00 */
[----:B0-2---:R-:W-:Y:S10]  /*1b9e0*/  ENDCOLLECTIVE ;  /* 0x000000000000791b */ /* 0x005ff40003800000 */
.L_x_1521:
[----:B------:R-:W-:Y:S05]  /*1b9f0*/  BSYNC B1 ;  /* 0x0000000000017941 */ /* 0x000fea0003800000 */
.L_x_1520:
[----:B------:R-:W-:Y:S05]  /*1ba00*/  BRA `(.L_x_1522) ;  /* 0xffffffc8008c7947 */ /* 0x000fea000383ffff */
.L_x_1419:
[----:B0-----:R0:W1:Y:S02]  /*1ba10*/  SYNCS.PHASECHK.TRANS64.TRYWAIT P1, [R5+URZ+0x30840], R0 ;  /* 0x03084000050075a7 */ /* 0x001064000802017f */
[----:B-1----:R-:W-:Y:S05]  /*1ba20*/  @!P1 NANOSLEEP.SYNCS 0x989680 ;  /* 0x009896800000995d */ /* 0x002fea0003900000 */
[----:B------:R-:W1:Y:S02]  /*1ba30*/  @!P1 SYNCS.PHASECHK.TRANS64 P1, [R5+URZ+0x30840], R0 ;  /* 0x03084000050095a7 */ /* 0x000e64000802007f */
[----:B-1----:R-:W-:Y:S05]  /*1ba40*/  @!P1 BRA `(.L_x_1419) ;  /* 0xfffffffc00f09947 */ /* 0x002fea000383ffff */
[----:B------:R-:W-:Y:S05]  /*1ba50*/  BRA `(.L_x_1523) ;  /* 0xffffffc800b47947 */ /* 0x000fea000383ffff */
.L_x_1421:
[----:B-1----:R1:W3:Y:S02]  /*1ba60*/  SYNCS.PHASECHK.TRANS64.TRYWAIT P1, [R3+URZ+0x30840], R2 ;  /* 0x03084002030075a7 */ /* 0x0022e4000802017f */
[----:B---3--:R-:W-:Y:S05]  /*1ba70*/  @!P1 NANOSLEEP.SYNCS 0x989680 ;  /* 0x009896800000995d */ /* 0x008fea0003900000 */
[----:B------:R-:W3:Y:S02]  /*1ba80*/  @!P1 SYNCS.PHASECHK.TRANS64 P1, [R3+URZ+0x30840], R2 ;  /* 0x03084002030095a7 */ /* 0x000ee4000802007f */
[----:B---3--:R-:W-:Y:S05]  /*1ba90*/  @!P1 BRA `(.L_x_1421) ;  /* 0xfffffffc00f09947 */ /* 0x008fea000383ffff */
[----:B------:R-:W-:Y:S05]  /*1baa0*/  BRA `(.L_x_1524) ;  /* 0xffffffc800c07947 */ /* 0x000fea000383ffff */
.L_x_1423:
[----:B---3--:R3:W4:Y:S02]  /*1bab0*/  SYNCS.PHASECHK.TRANS64.TRYWAIT P1, [R5+URZ+0x30860], R0 ;  /* 0x03086000050075a7 */ /* 0x008724000802017f */
[----:B----4-:R-:W-:Y:S05]  /*1bac0*/  @!P1 NANOSLEEP.SYNCS 0x989680 ;  /* 0x009896800000995d */ /* 0x010fea0003900000 */
[----:B------:R-:W4:Y:S02]  /*1bad0*/  @!P1 SYNCS.PHASECHK.TRANS64 P1, [R5+URZ+0x30860], R0 ;  /* 0x03086000050095a7 */ /* 0x000f24000802007f */
[----:B----4-:R-:W-:Y:S05]  /*1bae0*/  @!P1 BRA `(.L_x_1423) ;  /* 0xfffffffc00f09947 */ /* 0x010fea000383ffff */
[----:B------:R-:W-:Y:S05]  /*1baf0*/  BRA `(.L_x_1525) ;  /* 0xffffffc800bc7947 */ /* 0x000fea000383ffff */
.L_x_1526:
        /* <DEDUP_REMOVED lines=16> */
.L_x_15973:


//--------------------- .text._ZN7cutlass13device_kernelIN5flash11enable_sm90INS1_16FlashAttnFwdSm90INS1_25CollectiveMainloopFwdSm90ILi2EN4cute5tupleIJNS5_1CILi1EEES8_S8_EEENS6_IJNS7_ILi128EEENS7_ILi64EEENS7_ILi256EEEEEELi256ENS_6half_tEfNS_4arch4Sm90ELb0ELb1ELb0ELb1ELb1ELb1ELb0ELb1ELb1ELb1ELb1ELb0EEENS1_21CollectiveEpilogueFwdINS6_IJSA_SC_SB_EEES9_SE_SG_Li256ELb1ELb1ELb1ELb0EEENS1_36VarlenDynamicPersistentTileSchedulerILi128ELi64ELi256ELi128ELb1ELb1ELb1ELb1ELb0ELb1EEEEEEEEEvNT_6ParamsE --------------------------
	.section	.text._ZN7cutlass13device_kernelIN5flash11enable_sm90INS1_16FlashAttnFwdSm90INS1_25CollectiveMainloopFwdSm90ILi2EN4cute5tupleIJNS5_1CILi1EEES8_S8_EEENS6_IJNS7_ILi128EEENS7_ILi64EEENS7_ILi256EEEEEELi256ENS_6half_tEfNS_4arch4Sm90ELb0ELb1ELb0ELb1ELb1ELb1ELb0ELb1ELb1ELb1ELb1ELb0EEENS1_21CollectiveEpilogueFwdINS6_IJSA_SC_SB_EEES9_SE_SG_Li256ELb1ELb1ELb1ELb0EEENS1_36VarlenDynamicPersistentTileSchedulerILi128ELi64ELi256ELi128ELb1ELb1ELb1ELb1ELb0ELb1EEEEEEEEEvNT_6ParamsE,"ax",@progbits
	.align	128
.text._ZN7cutlass13device_kernelIN5flash11enable_sm90INS1_16FlashAttnFwdSm90INS1_25CollectiveMainloopFwdSm90ILi2EN4cute5tupleIJNS5_1CILi1EEES8_S8_EEENS6_IJNS7_ILi128EEENS7_ILi64EEENS7_ILi256EEEEEELi256ENS_6half_tEfNS_4arch4Sm90ELb0ELb1ELb0ELb1ELb1ELb1ELb0ELb1ELb1ELb1ELb1ELb0EEENS1_21CollectiveEpilogueFwdINS6_IJSA_SC_SB_EEES9_SE_SG_Li256ELb1ELb1ELb1ELb0EEENS1_36VarlenDynamicPersistentTileSchedulerILi128ELi64ELi256ELi128ELb1ELb1ELb1ELb1ELb0ELb1EEEEEEEEEvNT_6ParamsE:
        .type           _ZN7cutlass13device_kernelIN5flash11enable_sm90INS1_16FlashAttnFwdSm90INS1_25CollectiveMainloopFwdSm90ILi2EN4cute5tupleIJNS5_1CILi1EEES8_S8_EEENS6_IJNS7_ILi128EEENS7_ILi64EEENS7_ILi256EEEEEELi256ENS_6half_tEfNS_4arch4Sm90ELb0ELb1ELb0ELb1ELb1ELb1ELb0ELb1ELb1ELb1ELb1ELb0EEENS1_21CollectiveEpilogueFwdINS6_IJSA_SC_SB_EEES9_SE_SG_Li256ELb1ELb1ELb1ELb0EEENS1_36VarlenDynamicPersistentTileSchedulerILi128ELi64ELi256ELi128ELb1ELb1ELb1ELb1ELb0ELb1EEEEEEEEEvNT_6ParamsE,@function
        .size           _ZN7cutlass13device_kernelIN5flash11enable_sm90INS1_16FlashAttnFwdSm90INS1_25CollectiveMainloopFwdSm90ILi2EN4cute5tupleIJNS5_1CILi1EEES8_S8_EEENS6_IJNS7_ILi128EEENS7_ILi64EEENS7_ILi256EEEEEELi256ENS_6half_tEfNS_4arch4Sm90ELb0ELb1ELb0ELb1ELb1ELb1ELb0ELb1ELb1ELb1ELb1ELb0EEENS1_21CollectiveEpilogueFwdINS6_IJSA_SC_SB_EEES9_SE_SG_Li256ELb1ELb1ELb1ELb0EEENS1_36VarlenDynamicPersistentTileSchedulerILi128ELi64ELi256ELi128ELb1ELb1ELb1ELb1ELb0ELb1EEEEEEEEEvNT_6ParamsE,(.L_x_15974 - _ZN7cutlass13device_kernelIN5flash11enable_sm90INS1_16FlashAttnFwdSm90INS1_25CollectiveMainloopFwdSm90ILi2EN4cute5tupleIJNS5_1CILi1EEES8_S8_EEENS6_IJNS7_ILi128EEENS7_ILi64EEENS7_ILi256EEEEEELi256ENS_6half_tEfNS_4arch4Sm90ELb0ELb1ELb0ELb1ELb1ELb1ELb0ELb1ELb1ELb1ELb1ELb0EEENS1_21CollectiveEpilogueFwdINS6_IJSA_SC_SB_EEES9_SE_SG_Li256ELb1ELb1ELb1ELb0EEENS1_36VarlenDynamicPersistentTileSchedulerILi128ELi64ELi256ELi128ELb1ELb1ELb1ELb1ELb0ELb1EEEEEEEEEvNT_6ParamsE)
        .other          _ZN7cutlass13device_kernelIN5flash11enable_sm90INS1_16FlashAttnFwdSm90INS1_25CollectiveMainloopFwdSm90ILi2EN4cute5tupleIJNS5_1CILi1EEES8_S8_EEENS6_IJNS7_ILi128EEENS7_ILi64EEENS7_ILi256EEEEEELi256ENS_6half_tEfNS_4arch4Sm90ELb0ELb1ELb0ELb1ELb1ELb1ELb0ELb1ELb1ELb1ELb1ELb0EEENS1_21CollectiveEpilogueFwdINS6_IJSA_SC_SB_EEES9_SE_SG_Li256ELb1ELb1ELb1ELb0EEENS1_36VarlenDynamicPersistentTileSchedulerILi128ELi64ELi256ELi128ELb1ELb1ELb1ELb1ELb0ELb1EEEEEEEEEvNT_6ParamsE,@"STO_CUDA_ENTRY STV_DEFAULT"
_ZN7cutlass13device_kernelIN5flash11enable_sm90INS1_16FlashAttnFwdSm90INS1_25CollectiveMainloopFwdSm90ILi2EN4cute5tupleIJNS5_1CILi1EEES8_S8_EEENS6_IJNS7_ILi128EEENS7_ILi64EEENS7_ILi256EEEEEELi256ENS_6half_tEfNS_4arch4Sm90ELb0ELb1ELb0ELb1ELb1ELb1ELb0ELb1ELb1ELb1ELb1ELb0EEENS1_21CollectiveEpilogueFwdINS6_IJSA_SC_SB_EEES9_SE_SG_Li256ELb1ELb1ELb1ELb0EEENS1_36VarlenDynamicPersistentTileSchedulerILi128ELi64ELi256ELi128ELb1ELb1ELb1ELb1ELb0ELb1EEEEEEEEEvNT_6ParamsE:
        /* <DEDUP_REMOVED lines=18> */
.L_x_1528:
[----:B------:R-:W-:Y:S05]  /*0120*/  BSYNC B0 ;  /* 0x0000000000007941 */ /* 0x000fea0003800000 */
.L_x_1527:
        /* <DEDUP_REMOVED lines=41> */
.L_x_1529:
        /* <DEDUP_REMOVED lines=22> */
.L_x_1530:
        /* <DEDUP_REMOVED lines=18> */
.L_x_1531:
        /* <DEDUP_REMOVED lines=22> */
.L_x_1532:
        /* <DEDUP_REMOVED lines=22> */
.L_x_1533:
[----:B0-----:R-:W-:Y:S01]  /*0900*/  UMOV UR4, 0x1 ;  /* 0x0000000100047882 */ /* 0x001fe20000000000 */
[----:B------:R-:W-:Y:S01]  /*0910*/  PLOP3.LUT P0, PT, PT, PT, UP0, 0x80, 0x0 ;  /* 0x000000000000781c */ /* 0x000fe20003f0f008 */
[----:B------:R-:W-:Y:S01]  /*0920*/  USEL UR4, UR4, 0x2, !UP0 ;  /* 0x0000000204047887 */ /* 0x000fe2000c000000 */
[----:B------:R-:W-:Y:S01]  /*0930*/  NOP ;  /* 0x0000000000007918 */ /* 0x000fe20000000000 */
[----:B------:R-:W-:Y:S01]  /*0940*/  ULDC.64 UR60, c[0x0][0x208] ;  /* 0x00008200003c7ab9 */ /* 0x000fe20000000a00 */
[----:B------:R-:W-:Y:S03]  /*0950*/  BSSY B9, `(.L_x_1534) ;  /* 0x0002b91000097945 */ /* 0x000fe60003800000 */
[----:B------:R-:W-:-:S05]  /*0960*/  IMAD.U32 R3, RZ, RZ, UR4 ;  /* 0x00000004ff037e24 */ /* 0x000fca000f8e00ff */
[----:B------:R0:W-:Y:S01]  /*0970*/  STL [R1+0xd8], R3 ;  /* 0x0000d80301007387 */ /* 0x0001e20000100800 */
[----:B-12-4-:R-:W-:Y:S06]  /*0980*/  BAR.SYNC.DEFER_BLOCKING 0x0 ;  /* 0x0000000000007b1d */ /* 0x016fec0000010000 */
[----:B------:R-:W-:Y:S05]  /*0990*/  @!P0 BRA `(.L_x_1535) ;  /* 0x0000023000e88947 */ /* 0x000fea0003800000 */
.L_x_1536:
[----:B------:R-:W-:-:S08]  /*09a0*/  NOP ;  /* 0x0000000000007918 */ /* 0x000fd00000000000 */
[----:B------:R-:W1:Y:S02]  /*09b0*/  USETMAXREG.TRY_ALLOC.CTAPOOL UP0, 0xe8 ;  /* 0x000000e8000079c8 */ /* 0x000e640008000600 */
[----:B-1----:R-:W-:-:S13]  /*09c0*/  PLOP3.LUT P0, PT, PT, PT, UP0, 0x80, 0x0 ;  /* 0x000000000000781c */ /* 0x002fda0003f0f008 */
[----:B------:R-:W-:Y:S05]  /*09d0*/  @!P0 BRA `(.L_x_1536) ;  /* 0xfffffffc00f08947 */ /* 0x000fea000383ffff */
[----:B------:R-:W1:Y:S08]  /*09e0*/  S2UR UR4, SR_CgaCtaId ;  /* 0x00000000000479c3 */ /* 0x000e700000008800 */
[----:B------:R-:W-:Y:S06]  /*09f0*/  BAR.ARV 0x8, 0x180 ;  /* 0x0206000000007b1d */ /* 0x000fec0000002000 */
[----:B------:R-:W-:-:S02]  /*0a00*/  MOV R17, 0x400 ;  /* 0x0000040000117802 */ /* 0x000fc40000000f00 */
[----:B------:R-:W-:Y:S01]  /*0a10*/  BAR.SYNC.DEFER_BLOCKING 0x5, 0x180 ;  /* 0x0146000000007b1d */ /* 0x000fe20000010000 */
[----:B-1----:R-:W-:-:S05]  /*0a20*/  IMAD.U32 R2, RZ, RZ, UR4 ;  /* 0x00000004ff027e24 */ /* 0x002fca000f8e00ff */
[----:B------:R-:W-:Y:S01]  /*0a30*/  ULDC UR4, c[0x0][0xc3c] ;  /* 0x00030f0000047ab9 */ /* 0x000fe20000000800 */
[----:B------:R-:W-:Y:S01]  /*0a40*/  LEA R17, R2, R17, 0x18 ;  /* 0x0000001102117211 */ /* 0x000fe200078ec0ff */
[----:B------:R-:W-:Y:S04]  /*0a50*/  STL [R1+0x8], R2 ;  /* 0x0000080201007387 */ /* 0x000fe80000100800 */
[----:B------:R-:W1:Y:S01]  /*0a60*/  LDS.128 R24, [R17+0x308d0] ;  /* 0x0308d00011187984 */ /* 0x000e620000000c00 */
[----:B------:R-:W-:Y:S06]  /*0a70*/  BAR.ARV 0x4, 0x180 ;  /* 0x0106000000007b1d */ /* 0x000fec0000002000 */
[----:B-1----:R-:W-:-:S13]  /*0a80*/  ISETP.GE.AND P0, PT, R27, UR4, PT ;  /* 0x000000041b007c0c */ /* 0x002fda000bf06270 */
[----:B------:R-:W-:Y:S05]  /*0a90*/  @P0 BRA `(.L_x_1537) ;  /* 0x000002b400f00947 */ /* 0x000fea0003800000 */
[----:B------:R-:W2:Y:S01]  /*0aa0*/  LDL R2, [R1+0xd8] ;  /* 0x0000d80001027983 */ /* 0x000ea20000100800 */
[----:B------:R-:W-:Y:S02]  /*0ab0*/  VIADD R0, R0, 0xffffff80 ;  /* 0xffffff8000007836 */ /* 0x000fe40000000000 */
[----:B------:R-:W-:Y:S02]  /*0ac0*/  IMAD.MOV.U32 R200, RZ, RZ, RZ ;  /* 0x000000ffffc87224 */ /* 0x000fe400078e00ff */
[----:B------:R-:W-:Y:S01]  /*0ad0*/  IMAD.MOV.U32 R218, RZ, RZ, RZ ;  /* 0x000000ffffda7224 */ /* 0x000fe200078e00ff */
[----:B0-----:R-:W-:Y:S01]  /*0ae0*/  SHF.R.S32.HI R3, RZ, 0x1f, R0 ;  /* 0x0000001fff037819 */ /* 0x001fe20000011400 */
[----:B------:R-:W-:-:S03]  /*0af0*/  IMAD.MOV.U32 R202, RZ, RZ, RZ ;  /* 0x000000ffffca7224 */ /* 0x000fc600078e00ff */
[CC--:B------:R-:W-:Y:S02]  /*0b00*/  LEA.HI R5, R3.reuse, R0.reuse, RZ, 0x2 ;  /* 0x0000000003057211 */ /* 0x0c0fe400078f10ff */
[CC--:B------:R-:W-:Y:S02]  /*0b10*/  LEA.HI R4, R3.reuse, R0.reuse, RZ, 0x5 ;  /* 0x0000000003047211 */ /* 0x0c0fe400078f28ff */
[CC--:B------:R-:W-:Y:S02]  /*0b20*/  LEA.HI R6, R3.reuse, R0.reuse, RZ, 0x3 ;  /* 0x0000000003067211 */ /* 0x0c0fe400078f18ff */
[----:B------:R-:W-:Y:S01]  /*0b30*/  LEA.HI R8, R3, R0, RZ, 0x6 ;  /* 0x0000000003087211 */ /* 0x000fe200078f30ff */
[----:B------:R-:W-:Y:S01]  /*0b40*/  IMAD.SHL.U32 R4, R4, 0x20, RZ ;  /* 0x0000002004047824 */ /* 0x000fe200078e00ff */
[----:B------:R-:W-:Y:S02]  /*0b50*/  LOP3.LUT R13, R5, 0xfffffffc, RZ, 0xc0, !PT ;  /* 0xfffffffc050d7812 */ /* 0x000fe400078ec0ff */
[----:B------:R-:W-:Y:S01]  /*0b60*/  LOP3.LUT R9, R6, 0xfffffff8, RZ, 0xc0, !PT ;  /* 0xfffffff806097812 */ /* 0x000fe200078ec0ff */
[----:B------:R-:W-:Y:S01]  /*0b70*/  IMAD.SHL.U32 R8, R8, 0x8, RZ ;  /* 0x0000000808087824 */ /* 0x000fe200078e00ff */
[----:B------:R-:W-:Y:S01]  /*0b80*/  LOP3.LUT R4, R4, 0xfffffc00, RZ, 0xc0, !PT ;  /* 0xfffffc0004047812 */ /* 0x000fe200078ec0ff */
[C---:B------:R-:W-:Y:S01]  /*0b90*/  IMAD.IADD R13, R0.reuse, 0x1, -R13 ;  /* 0x00000001000d7824 */ /* 0x040fe200078e0a0d */
[----:B------:R-:W-:Y:S01]  /*0ba0*/  SHF.R.S32.HI R22, RZ, 0x3, R6 ;  /* 0x00000003ff167819 */ /* 0x000fe20000011406 */
[----:B------:R-:W-:Y:S01]  /*0bb0*/  IMAD.IADD R12, R0, 0x1, -R9 ;  /* 0x00000001000c7824 */ /* 0x000fe200078e0a09 */
[----:B------:R-:W-:-:S03]  /*0bc0*/  LOP3.LUT R29, R8, 0xfffffe00, RZ, 0xc0, !PT ;  /* 0xfffffe00081d7812 */ /* 0x000fc600078ec0ff */
[----:B------:R-:W-:Y:S01]  /*0bd0*/  IMAD.SHL.U32 R204, R12, 0x4, RZ ;  /* 0x000000040ccc7824 */ /* 0x000fe200078e00ff */
[----:B------:R-:W-:Y:S01]  /*0be0*/  STL [R1+0x80], R12 ;  /* 0x0000800c01007387 */ /* 0x000fe20000100800 */
[----:B------:R-:W-:Y:S02]  /*0bf0*/  VIADD R6, R22, 0x60 ;  /* 0x0000006016067836 */ /* 0x000fe40000000000 */
[----:B------:R-:W-:Y:S02]  /*0c00*/  VIADD R20, R204, 0x40 ;  /* 0x00000040cc147836 */ /* 0x000fe40000000000 */
[----:B------:R-:W-:Y:S02]  /*0c10*/  IMAD.SHL.U32 R18, R12, 0x8, RZ ;  /* 0x000000080c127824 */ /* 0x000fe400078e00ff */
[----:B------:R-:W-:Y:S02]  /*0c20*/  IMAD.IADD R203, R204, 0x1, R20 ;  /* 0x00000001cccb7824 */ /* 0x000fe400078e0214 */
[----:B------:R-:W-:Y:S01]  /*0c30*/  VIADD R28, R22, 0x20 ;  /* 0x00000020161c7836 */ /* 0x000fe20000000000 */
[----:B--2---:R-:W-:-:S02]  /*0c40*/  R2UR UR4, R2 ;  /* 0x00000000020472ca */ /* 0x004fc400000e0000 */
[CC--:B------:R-:W-:Y:S02]  /*0c50*/  LEA.HI R2, R3.reuse, R0.reuse, RZ, 0x4 ;  /* 0x0000000003027211 */ /* 0x0c0fe400078f20ff */
[----:B------:R-:W-:Y:S02]  /*0c60*/  LEA.HI R3, R3, R0, RZ, 0x7 ;  /* 0x0000000003037211 */ /* 0x000fe400078f38ff */
[----:B------:R-:W-:Y:S02]  /*0c70*/  SHF.R.S32.HI R7, RZ, 0x4, R2 ;  /* 0x00000004ff077819 */ /* 0x000fe40000011402 */
[C---:B------:R-:W-:Y:S02]  /*0c80*/  LOP3.LUT R5, R2.reuse, 0x3fffff0, RZ, 0xc0, !PT ;  /* 0x03fffff002057812 */ /* 0x040fe400078ec0ff */
[----:B------:R-:W-:Y:S02]  /*0c90*/  LEA.HI R2, R2, R7, RZ, 0x1 ;  /* 0x0000000702027211 */ /* 0x000fe400078f08ff */
[----:B------:R-:W-:Y:S01]  /*0ca0*/  LOP3.LUT R11, R3, 0xffffff80, RZ, 0xc0, !PT ;  /* 0xffffff80030b7812 */ /* 0x000fe200078ec0ff */
[----:B------:R-:W-:Y:S01]  /*0cb0*/  IMAD.IADD R5, R0, 0x1, -R5 ;  /* 0x0000000100057824 */ /* 0x000fe200078e0a05 */
[----:B------:R-:W-:Y:S01]  /*0cc0*/  LOP3.LUT R2, R2, 0x1ffffffe, RZ, 0xc0, !PT ;  /* 0x1ffffffe02027812 */ /* 0x000fe200078ec0ff */
[----:B------:R-:W-:Y:S01]  /*0cd0*/  ULOP3.LUT UR4, UR4, 0x1, URZ, 0xfc, !UPT ;  /* 0x0000000104047892 */ /* 0x000fe2000f8efc3f */
[----:B------:R-:W-:Y:S01]  /*0ce0*/  IADD3 R24, R0, -R11, RZ ;  /* 0x8000000b00187210 */ /* 0x000fe20007ffe0ff */
[----:B------:R-:W-:Y:S01]  /*0cf0*/  IMAD R5, R5, 0x40, R4 ;  /* 0x0000004005057824 */ /* 0x000fe200078e0204 */
[----:B------:R-:W-:Y:S01]  /*0d00*/  SHF.R.S32.HI R0, RZ, 0x7, R3 ;  /* 0x00000007ff007819 */ /* 0x000fe20000011403 */
[----:B------:R-:W-:Y:S01]  /*0d10*/  IMAD.IADD R2, R7, 0x1, -R2 ;  /* 0x0000000107027824 */ /* 0x000fe200078e0a02 */
[----:B------:R-:W-:Y:S01]  /*0d20*/  SHF.R.S32.HI R9, RZ, 0x1f, R24 ;  /* 0x0000001fff097819 */ /* 0x000fe20000011418 */
[----:B------:R-:W-:Y:S01]  /*0d30*/  STL [R1+0xa4], R24 ;  /* 0x0000a41801007387 */ /* 0x000fe20000100800 */
[----:B------:R-:W-:Y:S01]  /*0d40*/  LEA.HI R3, R3, R0, RZ, 0x1 ;  /* 0x0000000003037211 */ /* 0x000fe200078f08ff */
[----:B------:R-:W-:Y:S01]  /*0d50*/  IMAD R2, R2, 0x8, R5 ;  /* 0x0000000802027824 */ /* 0x000fe200078e0205 */
[----:B------:R-:W-:Y:S01]  /*0d60*/  LEA.HI R10, R9, R24, RZ, 0x2 ;  /* 0x00000018090a7211 */ /* 0x000fe200078f10ff */
[----:B------:R-:W-:Y:S01]  /*0d70*/  STL [R1+0xc], R22 ;  /* 0x00000c1601007387 */ /* 0x000fe20000100800 */
[----:B------:R-:W-:-:S02]  /*0d80*/  LOP3.LUT R3, R3, 0x3fffffe, RZ, 0xc0, !PT ;  /* 0x03fffffe03037812 */ /* 0x000fc400078ec0ff */
[--C-:B------:R-:W-:Y:S01]  /*0d90*/  SHF.R.S32.HI R4, RZ, 0x2, R10.reuse ;  /* 0x00000002ff047819 */ /* 0x100fe2000001140a */
[----:B------:R0:W-:Y:S01]  /*0da0*/  STL [R1+0xd4], R2 ;  /* 0x0000d40201007387 */ /* 0x0001e20000100800 */
[----:B------:R-:W-:Y:S01]  /*0db0*/  SHF.R.S32.HI R7, RZ, 0x1f, R10 ;  /* 0x0000001fff077819 */ /* 0x000fe2000001140a */
[----:B------:R-:W-:Y:S01]  /*0dc0*/  IMAD.IADD R3, R0, 0x1, -R3 ;  /* 0x0000000100037824 */ /* 0x000fe200078e0a03 */
[----:B------:R-:W-:Y:S01]  /*0dd0*/  LEA.HI R0, R13, R13, RZ, 0x1 ;  /* 0x0000000d0d007211 */ /* 0x000fe200078f08ff */
[----:B------:R-:W-:Y:S01]  /*0de0*/  STL [R1+0x34], R20 ;  /* 0x0000341401007387 */ /* 0x000fe20000100800 */
[----:B------:R-:W-:Y:S02]  /*0df0*/  LEA.HI R7, R7, R4, RZ, 0x3 ;  /* 0x0000000407077211 */ /* 0x000fe400078f18ff */
[----:B------:R-:W-:Y:S01]  /*0e00*/  LOP3.LUT R0, R0, 0x1ffffffe, RZ, 0xc0, !PT ;  /* 0x1ffffffe00007812 */ /* 0x000fe200078ec0ff */
[----:B------:R1:W-:Y:S01]  /*0e10*/  STL [R1+0xc4], R28 ;  /* 0x0000c41c01007387 */ /* 0x0003e20000100800 */
[----:B------:R-:W-:-:S02]  /*0e20*/  LOP3.LUT R7, R7, 0xfffffff8, RZ, 0xc0, !PT ;  /* 0xfffffff807077812 */ /* 0x000fc400078ec0ff */
[----:B0-----:R-:W-:Y:S01]  /*0e30*/  IADD3 R2, R22, 0x40, RZ ;  /* 0x0000004016027810 */ /* 0x001fe20007ffe0ff */
[----:B------:R-:W-:Y:S01]  /*0e40*/  IMAD.IADD R13, R13, 0x1, -R0 ;  /* 0x000000010d0d7824 */ /* 0x000fe200078e0a00 */
[----:B------:R-:W-:Y:S01]  /*0e50*/  LEA.HI R9, R9, R24, RZ, 0x5 ;  /* 0x0000001809097211 */ /* 0x000fe200078f28ff */
[----:B------:R-:W-:Y:S01]  /*0e60*/  IMAD.IADD R4, R4, 0x1, -R7 ;  /* 0x0000000104047824 */ /* 0x000fe200078e0a07 */
[----:B------:R-:W-:Y:S02]  /*0e70*/  SHF.R.S32.HI R5, RZ, 0x1f, R2 ;  /* 0x0000001fff057819 */ /* 0x000fe40000011402 */
[----:B------:R-:W-:Y:S02]  /*0e80*/  SHF.R.S32.HI R7, RZ, 0x1f, R6 ;  /* 0x0000001fff077819 */ /* 0x000fe40000011406 */
[----:B------:R-:W-:Y:S01]  /*0e90*/  LEA.HI R5, R5, R2, RZ, 0x3 ;  /* 0x0000000205057211 */ /* 0x000fe200078f18ff */
[----:B------:R-:W-:Y:S01]  /*0ea0*/  IMAD.SHL.U32 R2, R2, 0x40, RZ ;  /* 0x0000004002027824 */ /* 0x000fe200078e00ff */
[----:B------:R-:W-:-:S02]  /*0eb0*/  LEA.HI R7, R7, R6, RZ, 0x3 ;  /* 0x0000000607077211 */ /* 0x000fc400078f18ff */
[----:B------:R-:W-:Y:S01]  /*0ec0*/  SHF.L.U32 R6, R6, 0x6, RZ ;  /* 0x0000000606067819 */ /* 0x000fe200000006ff */
[----:B------:R-:W-:Y:S01]  /*0ed0*/  IMAD.SHL.U32 R5, R5, 0x40, RZ ;  /* 0x0000004005057824 */ /* 0x000fe200078e00ff */
[----:B------:R-:W-:Y:S01]  /*0ee0*/  LOP3.LUT R0, R2, 0x1c0, RZ, 0xc0, !PT ;  /* 0x000001c002007812 */ /* 0x000fe200078ec0ff */
[----:B------:R-:W-:Y:S01]  /*0ef0*/  IMAD.SHL.U32 R14, R7, 0x40, RZ ;  /* 0x00000040070e7824 */ /* 0x000fe200078e00ff */
[----:B------:R-:W-:Y:S02]  /*0f00*/  SHF.R.S32.HI R2, RZ, 0x1f, R203 ;  /* 0x0000001fff027819 */ /* 0x000fe400000114cb */
[----:B------:R-:W-:Y:S02]  /*0f10*/  LOP3.LUT R12, R6, 0x1c0, RZ, 0xc0, !PT ;  /* 0x000001c0060c7812 */ /* 0x000fe400078ec0ff */
[----:B------:R-:W-:Y:S02]  /*0f20*/  LEA.HI R201, R2, R203, RZ, 0x3 ;  /* 0x000000cb02c97211 */ /* 0x000fe400078f18ff */
[----:B------:R-:W-:-:S02]  /*0f30*/  LOP3.LUT R7, R5, 0xfffffe00, RZ, 0xc0, !PT ;  /* 0xfffffe0005077812 */ /* 0x000fc400078ec0ff */
[----:B------:R-:W-:Y:S02]  /*0f40*/  SHF.R.U32.HI R6, RZ, 0x3, R0 ;  /* 0x00000003ff067819 */ /* 0x000fe40000011600 */
[C---:B------:R-:W-:Y:S02]  /*0f50*/  LOP3.LUT R11, R0.reuse, 0x38, R18, 0xf8, !PT ;  /* 0x00000038000b7812 */ /* 0x040fe400078ef812 */
[--C-:B------:R-:W-:Y:S01]  /*0f60*/  LOP3.LUT R5, R0, 0x38, R201.reuse, 0xf8, !PT ;  /* 0x0000003800057812 */ /* 0x100fe200078ef8c9 */
[----:B------:R-:W-:Y:S01]  /*0f70*/  IMAD.SHL.U32 R0, R22, 0x40, RZ ;  /* 0x0000004016007824 */ /* 0x000fe200078e00ff */
[----:B------:R-:W-:Y:S02]  /*0f80*/  SHF.R.U32.HI R16, RZ, 0x3, R12 ;  /* 0x00000003ff107819 */ /* 0x000fe4000001160c */
[C---:B------:R-:W-:Y:S02]  /*0f90*/  LOP3.LUT R19, R12.reuse, 0x38, R18, 0xf8, !PT ;  /* 0x000000380c137812 */ /* 0x040fe400078ef812 */
[----:B------:R-:W-:-:S02]  /*0fa0*/  LOP3.LUT R23, R12, 0x38, R201, 0xf8, !PT ;  /* 0x000000380c177812 */ /* 0x000fc400078ef8c9 */
[----:B------:R-:W-:Y:S02]  /*0fb0*/  LOP3.LUT R11, R7, R11, R6, 0xf6, !PT ;  /* 0x0000000b070b7212 */ /* 0x000fe400078ef606 */
[----:B------:R-:W-:Y:S01]  /*0fc0*/  LOP3.LUT R12, R5, R6, RZ, 0x3c, !PT ;  /* 0x00000006050c7212 */ /* 0x000fe200078e3cff */
[----:B------:R-:W-:Y:S01]  /*0fd0*/  IMAD.SHL.U32 R5, R28, 0x40, RZ ;  /* 0x000000401c057824 */ /* 0x000fe200078e00ff */
[----:B------:R-:W-:Y:S02]  /*0fe0*/  SHF.R.S32.HI R6, RZ, 0x1f, R28 ;  /* 0x0000001fff067819 */ /* 0x000fe4000001141c */
[----:B------:R-:W-:Y:S02]  /*0ff0*/  SHF.R.S32.HI R9, RZ, 0x5, R9 ;  /* 0x00000005ff097819 */ /* 0x000fe40000011409 */
[----:B------:R-:W-:Y:S02]  /*1000*/  LEA.HI R6, R6, R28, RZ, 0x3 ;  /* 0x0000001c06067211 */ /* 0x000fe400078f18ff */
[----:B------:R-:W-:-:S02]  /*1010*/  LOP3.LUT R15, R14, 0xfffffe00, RZ, 0xc0, !PT ;  /* 0xfffffe000e0f7812 */ /* 0x000fc400078ec0ff */
[----:B------:R-:W-:Y:S01]  /*1020*/  LOP3.LUT R22, R0, 0x1c0, RZ, 0xc0, !PT ;  /* 0x000001c000167812 */ /* 0x000fe200078ec0ff */
[----:B------:R-:W-:Y:S01]  /*1030*/  IMAD.SHL.U32 R6, R6, 0x40, RZ ;  /* 0x0000004006067824 */ /* 0x000fe200078e00ff */
[----:B-1----:R-:W-:Y:S02]  /*1040*/  LOP3.LUT R28, R5, 0x1c0, RZ, 0xc0, !PT ;  /* 0x000001c0051c7812 */ /* 0x002fe400078ec0ff */
[----:B------:R-:W-:Y:S01]  /*1050*/  LEA R4, R9, R4, 0x4 ;  /* 0x0000000409047211 */ /* 0x000fe200078e20ff */
[----:B------:R-:W-:Y:S01]  /*1060*/  STL [R1+0x60], R22 ;  /* 0x0000601601007387 */ /* 0x000fe20000100800 */
[----:B------:R-:W-:Y:S02]  /*1070*/  LEA.HI R2, R2, R203, RZ, 0x6 ;  /* 0x000000cb02027211 */ /* 0x000fe400078f30ff */
[----:B------:R-:W-:Y:S01]  /*1080*/  LOP3.LUT R21, R15, R19, R16, 0xf6, !PT ;  /* 0x000000130f157212 */ /* 0x000fe200078ef610 */
[----:B------:R-:W-:Y:S01]  /*1090*/  STL [R1+0x6c], R29 ;  /* 0x00006c1d01007387 */ /* 0x000fe20000100800 */
[----:B------:R-:W-:Y:S01]  /*10a0*/  LOP3.LUT R23, R23, R16, RZ, 0x3c, !PT ;  /* 0x0000001017177212 */ /* 0x000fe200078e3cff */
[----:B------:R-:W-:Y:S01]  /*10b0*/  IMAD R4, R3, 0x40, R4 ;  /* 0x0000004003047824 */ /* 0x000fe200078e0204 */
[----:B------:R-:W-:Y:S01]  /*10c0*/  SHF.R.U32.HI R30, RZ, 0x3, R22 ;  /* 0x00000003ff1e7819 */ /* 0x000fe20000011616 */
[----:B------:R-:W-:Y:S01]  /*10d0*/  IMAD.SHL.U32 R2, R2, 0x80, RZ ;  /* 0x0000008002027824 */ /* 0x000fe200078e00ff */
[----:B------:R-:W-:Y:S01]  /*10e0*/  LOP3.LUT R0, R22, 0x38, R201, 0xf8, !PT ;  /* 0x0000003816007812 */ /* 0x000fe200078ef8c9 */
[----:B------:R-:W-:Y:S01]  /*10f0*/  STL [R1+0x5c], R28 ;  /* 0x00005c1c01007387 */ /* 0x000fe20000100800 */
[----:B------:R-:W-:Y:S01]  /*1100*/  SHF.R.U32.HI R16, RZ, 0x3, R28 ;  /* 0x00000003ff107819 */ /* 0x000fe2000001161c */
[----:B------:R-:W-:Y:S01]  /*1110*/  VIADD R3, R204, 0x60 ;  /* 0x00000060cc037836 */ /* 0x000fe20000000000 */
[----:B------:R-:W-:Y:S01]  /*1120*/  LOP3.LUT R14, R6, 0xfffffe00, RZ, 0xc0, !PT ;  /* 0xfffffe00060e7812 */ /* 0x000fe200078ec0ff */
[----:B------:R-:W-:Y:S01]  /*1130*/  STL [R1+0xcc], R30 ;  /* 0x0000cc1e01007387 */ /* 0x000fe20000100800 */
[----:B------:R-:W-:-:S02]  /*1140*/  LOP3.LUT R5, R0, R30, RZ, 0x3c, !PT ;  /* 0x0000001e00057212 */ /* 0x000fc400078e3cff */
[----:B------:R-:W-:Y:S01]  /*1150*/  MOV R0, UR4 ;  /* 0x0000000400007c02 */ /* 0x000fe20008000f00 */
[----:B------:R-:W-:Y:S01]  /*1160*/  STL [R1+0xc8], R16 ;  /* 0x0000c81001007387 */ /* 0x000fe20000100800 */
[----:B------:R-:W-:Y:S02]  /*1170*/  LOP3.LUT R8, R28, 0x38, R201, 0xf8, !PT ;  /* 0x000000381c087812 */ /* 0x000fe400078ef8c9 */
[----:B------:R-:W-:Y:S01]  /*1180*/  LOP3.LUT R10, R10, 0x7ffffffc, RZ, 0xc0, !PT ;  /* 0x7ffffffc0a0a7812 */ /* 0x000fe200078ec0ff */
[----:B------:R-:W-:Y:S01]  /*1190*/  STL [R1+0x68], R14 ;  /* 0x0000680e01007387 */ /* 0x000fe20000100800 */
[----:B------:R-:W-:Y:S02]  /*11a0*/  LOP3.LUT R2, R2, 0xffffe000, RZ, 0xc0, !PT ;  /* 0xffffe00002027812 */ /* 0x000fe400078ec0ff */
[----:B------:R-:W-:Y:S01]  /*11b0*/  LOP3.LUT R9, R8, R16, RZ, 0x3c, !PT ;  /* 0x0000001008097212 */ /* 0x000fe200078e3cff */
[----:B------:R-:W-:Y:S01]  /*11c0*/  STL [R1+0xd0], R4 ;  /* 0x0000d00401007387 */ /* 0x000fe20000100800 */
[-C--:B------:R-:W-:Y:S01]  /*11d0*/  IADD3 R15, R23, R2.reuse, R15 ;  /* 0x00000002170f7210 */ /* 0x080fe20007ffe00f */
[----:B------:R-:W-:Y:S01]  /*11e0*/  VIADD R8, R204, 0x20 ;  /* 0x00000020cc087836 */ /* 0x000fe20000000000 */
[----:B------:R-:W-:Y:S01]  /*11f0*/  IADD3 R23, R18, 0xc0, RZ ;  /* 0x000000c012177810 */ /* 0x000fe20007ffe0ff */
[----:B------:R-:W-:Y:S01]  /*1200*/  STL [R1+0x8c], RZ ;  /* 0x00008cff01007387 */ /* 0x000fe20000100800 */
[----:B------:R-:W-:Y:S01]  /*1210*/  IMAD.IADD R10, R24, 0x1, -R10 ;  /* 0x00000001180a7824 */ /* 0x000fe200078e0a0a */
[----:B------:R-:W-:-:S02]  /*1220*/  IADD3 R7, R12, R2, R7 ;  /* 0x000000020c077210 */ /* 0x000fc40007ffe007 */
[----:B------:R0:W-:Y:S01]  /*1230*/  STL [R1+0x64], R0 ;  /* 0x0000640001007387 */ /* 0x0001e20000100800 */
[----:B------:R-:W-:Y:S01]  /*1240*/  IMAD.SHL.U32 R225, R10, 0x2, RZ ;  /* 0x000000020ae17824 */ /* 0x000fe200078e00ff */
[----:B------:R-:W-:Y:S02]  /*1250*/  SHF.R.S32.HI R12, RZ, 0x1f, R23 ;  /* 0x0000001fff0c7819 */ /* 0x000fe40000011417 */
[----:B------:R-:W-:Y:S01]  /*1260*/  STL [R1+0x4c], RZ ;  /* 0x00004cff01007387 */ /* 0x000fe20000100800 */
[----:B------:R-:W-:Y:S01]  /*1270*/  VIADD R41, R225, 0x8 ;  /* 0x00000008e1297836 */ /* 0x000fe20000000000 */
[-C--:B------:R-:W-:Y:S01]  /*1280*/  IADD3 R5, R5, R2.reuse, R29 ;  /* 0x0000000205057210 */ /* 0x080fe20007ffe01d */
[C---:B------:R-:W-:Y:S01]  /*1290*/  VIADD R40, R225.reuse, 0x10 ;  /* 0x00000010e1287836 */ /* 0x040fe20000000000 */
[----:B------:R1:W-:Y:S01]  /*12a0*/  STL [R1+0x30], R8 ;  /* 0x0000300801007387 */ /* 0x0003e20000100800 */
[----:B------:R-:W-:Y:S01]  /*12b0*/  VIADD R39, R225, 0x18 ;  /* 0x00000018e1277836 */ /* 0x000fe20000000000 */
[----:B0-----:R-:W-:Y:S01]  /*12c0*/  LOP3.LUT R0, R22, 0x38, R18, 0xf8, !PT ;  /* 0x0000003816007812 */ /* 0x001fe200078ef812 */
[----:B------:R-:W-:Y:S01]  /*12d0*/  VIADD R22, R18, 0x80 ;  /* 0x0000008012167836 */ /* 0x000fe20000000000 */
[----:B------:R-:W-:Y:S01]  /*12e0*/  STL [R1+0x48], R3 ;  /* 0x0000480301007387 */ /* 0x000fe20000100800 */
[----:B------:R-:W-:Y:S01]  /*12f0*/  IADD3 R9, R9, R2, R14 ;  /* 0x0000000209097210 */ /* 0x000fe20007ffe00e */
[----:B------:R-:W-:Y:S01]  /*1300*/  VIADD R2, R17, 0x10400 ;  /* 0x0001040011027836 */ /* 0x000fe20000000000 */
[----:B------:R-:W-:Y:S01]  /*1310*/  LOP3.LUT R6, R29, R0, R30, 0xf6, !PT ;  /* 0x000000001d067212 */ /* 0x000fe200078ef61e */
[C---:B------:R-:W-:Y:S01]  /*1320*/  VIADD R37, R225.reuse, 0x28 ;  /* 0x00000028e1257836 */ /* 0x040fe20000000000 */
[----:B------:R-:W-:Y:S01]  /*1330*/  LOP3.LUT R0, R28, 0x38, R18, 0xf8, !PT ;  /* 0x000000381c007812 */ /* 0x000fe200078ef812 */
[C---:B------:R-:W-:Y:S01]  /*1340*/  VIADD R36, R225.reuse, 0x30 ;  /* 0x00000030e1247836 */ /* 0x040fe20000000000 */
[----:B------:R-:W-:Y:S01]  /*1350*/  SHF.R.S32.HI R28, RZ, 0x1f, R22 ;  /* 0x0000001fff1c7819 */ /* 0x000fe20000011416 */
[----:B------:R-:W-:Y:S01]  /*1360*/  STL [R1+0x7c], R6 ;  /* 0x00007c0601007387 */ /* 0x000fe20000100800 */
[----:B-1----:R-:W-:Y:S01]  /*1370*/  SHF.R.S32.HI R8, RZ, 0x1f, R8 ;  /* 0x0000001fff087819 */ /* 0x002fe20000011408 */
[C---:B------:R-:W-:Y:S01]  /*1380*/  VIADD R35, R225.reuse, 0x38 ;  /* 0x00000038e1237836 */ /* 0x040fe20000000000 */
[C---:B------:R-:W-:Y:S01]  /*1390*/  IADD3 R38, R225.reuse, 0x20, RZ ;  /* 0x00000020e1267810 */ /* 0x040fe20007ffe0ff */
[----:B------:R-:W-:Y:S01]  /*13a0*/  STL [R1+0x4], R28 ;  /* 0x0000041c01007387 */ /* 0x000fe20000100800 */
[----:B------:R-:W-:Y:S01]  /*13b0*/  SHF.R.S32.HI R42, RZ, 0x1f, R41 ;  /* 0x0000001fff2a7819 */ /* 0x000fe20000011429 */
[----:B------:R-:W-:Y:S01]  /*13c0*/  VIADD R34, R225, 0x40 ;  /* 0x00000040e1227836 */ /* 0x000fe20000000000 */
[----:B------:R-:W-:Y:S01]  /*13d0*/  SHF.R.S32.HI R41, RZ, 0x1f, R40 ;  /* 0x0000001fff297819 */ /* 0x000fe20000011428 */
[----:B------:R0:W-:Y:S01]  /*13e0*/  STL [R1], R12 ;  /* 0x0000000c01007387 */ /* 0x0001e20000100800 */
[----:B------:R-:W-:Y:S01]  /*13f0*/  SHF.R.S32.HI R40, RZ, 0x1f, R39 ;  /* 0x0000001fff287819 */ /* 0x000fe20000011427 */
[----:B------:R-:W-:Y:S01]  /*1400*/  IMAD R10, R11, 0x2, R2 ;  /* 0x000000020b0a7824 */ /* 0x000fe200078e0202 */
[----:B------:R-:W-:Y:S01]  /*1410*/  SHF.R.S32.HI R39, RZ, 0x1f, R38 ;  /* 0x0000001fff277819 */ /* 0x000fe20000011426 */
[----:B------:R1:W-:Y:S01]  /*1420*/  STL [R1+0x9c], R8 ;  /* 0x00009c0801007387 */ /* 0x0003e20000100800 */
[C---:B------:R-:W-:Y:S01]  /*1430*/  VIADD R33, R225.reuse, 0x48 ;  /* 0x00000048e1217836 */ /* 0x040fe20000000000 */
[----:B------:R-:W-:Y:S01]  /*1440*/  SHF.R.S32.HI R38, RZ, 0x1f, R37 ;  /* 0x0000001fff267819 */ /* 0x000fe20000011425 */
[C---:B------:R-:W-:Y:S01]  /*1450*/  VIADD R32, R225.reuse, 0x50 ;  /* 0x00000050e1207836 */ /* 0x040fe20000000000 */
[----:B------:R-:W-:Y:S01]  /*1460*/  SHF.R.S32.HI R37, RZ, 0x1f, R36 ;  /* 0x0000001fff257819 */ /* 0x000fe20000011424 */
[C---:B------:R-:W-:Y:S01]  /*1470*/  VIADD R30, R225.reuse, 0x60 ;  /* 0x00000060e11e7836 */ /* 0x040fe20000000000 */
[----:B0-----:R-:W-:Y:S01]  /*1480*/  SHF.R.S32.HI R12, RZ, 0x1f, R20 ;  /* 0x0000001fff0c7819 */ /* 0x001fe20000011414 */
[C---:B------:R-:W-:Y:S01]  /*1490*/  VIADD R29, R225.reuse, 0x68 ;  /* 0x00000068e11d7836 */ /* 0x040fe20000000000 */
[C---:B------:R-:W-:Y:S01]  /*14a0*/  IADD3 R31, R225.reuse, 0x58, RZ ;  /* 0x00000058e11f7810 */ /* 0x040fe20007ffe0ff */
[----:B------:R-:W-:Y:S01]  /*14b0*/  VIADD R28, R225, 0x70 ;  /* 0x00000070e11c7836 */ /* 0x000fe20000000000 */
[----:B-1----:R-:W-:Y:S01]  /*14c0*/  SHF.R.S32.HI R8, RZ, 0x1f, R3 ;  /* 0x0000001fff087819 */ /* 0x002fe20000011403 */
[----:B------:R-:W-:Y:S01]  /*14d0*/  STL [R1+0x98], R12 ;  /* 0x0000980c01007387 */ /* 0x000fe20000100800 */
[----:B------:R-:W-:Y:S01]  /*14e0*/  LOP3.LUT R3, R14, R0, R16, 0xf6, !PT ;  /* 0x000000000e037212 */ /* 0x000fe200078ef610 */
[----:B------:R-:W-:Y:S01]  /*14f0*/  IMAD R0, R21, 0x2, R2 ;  /* 0x0000000215007824 */ /* 0x000fe200078e0202 */
[----:B------:R-:W-:Y:S01]  /*1500*/  SHF.R.S32.HI R36, RZ, 0x1f, R35 ;  /* 0x0000001fff247819 */ /* 0x000fe20000011423 */
[----:B------:R0:W-:Y:S01]  /*1510*/  STL [R1+0x94], R8 ;  /* 0x0000940801007387 */ /* 0x0001e20000100800 */
[----:B------:R-:W-:Y:S01]  /*1520*/  SHF.R.S32.HI R35, RZ, 0x1f, R34 ;  /* 0x0000001fff237819 */ /* 0x000fe20000011422 */
[C---:B------:R-:W-:Y:S01]  /*1530*/  VIADD R24, R225.reuse, 0x78 ;  /* 0x00000078e1187836 */ /* 0x040fe20000000000 */
[----:B------:R-:W-:Y:S01]  /*1540*/  SHF.R.S32.HI R34, RZ, 0x1f, R33 ;  /* 0x0000001fff227819 */ /* 0x000fe20000011421 */
[----:B------:R-:W-:Y:S01]  /*1550*/  STL [R1+0xb4], R10 ;  /* 0x0000b40a01007387 */ /* 0x000fe20000100800 */
[----:B------:R-:W-:Y:S01]  /*1560*/  SHF.R.S32.HI R33, RZ, 0x1f, R32 ;  /* 0x0000001fff217819 */ /* 0x000fe20000011420 */
[C---:B------:R-:W-:Y:S01]  /*1570*/  VIADD R21, R225.reuse, 0x80 ;  /* 0x00000080e1157836 */ /* 0x040fe20000000000 */
[----:B------:R-:W-:Y:S01]  /*1580*/  SHF.R.S32.HI R32, RZ, 0x1f, R31 ;  /* 0x0000001fff207819 */ /* 0x000fe2000001141f */
[----:B------:R1:W-:Y:S01]  /*1590*/  STL [R1+0xac], R0 ;  /* 0x0000ac0001007387 */ /* 0x0003e20000100800 */
[----:B------:R-:W-:Y:S01]  /*15a0*/  VIADD R20, R225, 0x88 ;  /* 0x00000088e1147836 */ /* 0x000fe20000000000 */
[----:B------:R-:W-:Y:S01]  /*15b0*/  SHF.R.S32.HI R31, RZ, 0x1f, R30 ;  /* 0x0000001fff1f7819 */ /* 0x000fe2000001141e */
[--C-:B0-----:R-:W-:Y:S01]  /*15c0*/  IMAD R8, R3, 0x2, R2.reuse ;  /* 0x0000000203087824 */ /* 0x101fe200078e0202 */
[----:B------:R-:W-:Y:S01]  /*15d0*/  SHF.R.S32.HI R30, RZ, 0x1f, R29 ;  /* 0x0000001fff1e7819 */ /* 0x000fe2000001141d */
[----:B------:R-:W-:Y:S01]  /*15e0*/  IMAD R3, R5, 0x2, R2 ;  /* 0x0000000205037824 */ /* 0x000fe200078e0202 */
[C---:B------:R-:W-:Y:S01]  /*15f0*/  IADD3 R16, R225.reuse, 0x90, RZ ;  /* 0x00000090e1107810 */ /* 0x040fe20007ffe0ff */
[----:B------:R-:W-:Y:S01]  /*1600*/  VIADD R14, R225, 0xa0 ;  /* 0x000000a0e10e7836 */ /* 0x000fe20000000000 */
[----:B------:R-:W-:Y:S01]  /*1610*/  STL [R1+0xbc], R8 ;  /* 0x0000bc0801007387 */ /* 0x000fe20000100800 */
[----:B------:R-:W-:Y:S01]  /*1620*/  SHF.R.S32.HI R29, RZ, 0x1f, R28 ;  /* 0x0000001fff1d7819 */ /* 0x000fe2000001141c */
[----:B------:R-:W-:Y:S01]  /*1630*/  IMAD R5, R7, 0x2, R2 ;  /* 0x0000000207057824 */ /* 0x000fe200078e0202 */
[----:B-1----:R-:W-:Y:S01]  /*1640*/  LEA R0, R9, R2, 0x1 ;  /* 0x0000000209007211 */ /* 0x002fe200078e08ff */
[----:B------:R0:W-:Y:S01]  /*1650*/  STL [R1+0xc0], R3 ;  /* 0x0000c00301007387 */ /* 0x0001e20000100800 */
[----:B------:R-:W-:Y:S01]  /*1660*/  SHF.R.S32.HI R28, RZ, 0x1f, R24 ;  /* 0x0000001fff1c7819 */ /* 0x000fe20000011418 */
[C---:B------:R-:W-:Y:S01]  /*1670*/  VIADD R12, R225.reuse, 0xa8 ;  /* 0x000000a8e10c7836 */ /* 0x040fe20000000000 */
[----:B------:R-:W-:Y:S01]  /*1680*/  SHF.R.S32.HI R24, RZ, 0x1f, R21 ;  /* 0x0000001fff187819 */ /* 0x000fe20000011415 */
[----:B------:R1:W-:Y:S01]  /*1690*/  STL [R1+0xb8], R0 ;  /* 0x0000b80001007387 */ /* 0x0003e20000100800 */
[C---:B------:R-:W-:Y:S01]  /*16a0*/  VIADD R11, R225.reuse, 0xb0 ;  /* 0x000000b0e10b7836 */ /* 0x040fe20000000000 */
[----:B------:R-:W-:Y:S01]  /*16b0*/  SHF.R.S32.HI R21, RZ, 0x1f, R20 ;  /* 0x0000001fff157819 */ /* 0x000fe20000011414 */
[C---:B------:R-:W-:Y:S01]  /*16c0*/  VIADD R10, R225.reuse, 0xb8 ;  /* 0x000000b8e10a7836 */ /* 0x040fe20000000000 */
[----:B------:R-:W-:Y:S01]  /*16d0*/  SHF.R.S32.HI R20, RZ, 0x1f, R16 ;  /* 0x0000001fff147819 */ /* 0x000fe20000011410 */
[----:B------:R-:W-:Y:S01]  /*16e0*/  VIADD R9, R225, 0xc0 ;  /* 0x000000c0e1097836 */ /* 0x000fe20000000000 */
[----:B------:R2:W-:Y:S01]  /*16f0*/  STL [R1+0xb0], R5 ;  /* 0x0000b00501007387 */ /* 0x0005e20000100800 */
[----:B0-----:R-:W-:Y:S01]  /*1700*/  IMAD R3, R15, 0x2, R2 ;  /* 0x000000020f037824 */ /* 0x001fe200078e0202 */
[C---:B------:R-:W-:Y:S01]  /*1710*/  IADD3 R8, R225.reuse, 0xc8, RZ ;  /* 0x000000c8e1087810 */ /* 0x040fe20007ffe0ff */
[C---:B------:R-:W-:Y:S01]  /*1720*/  VIADD R15, R225.reuse, 0x98 ;  /* 0x00000098e10f7836 */ /* 0x040fe20000000000 */
[----:B------:R-:W-:Y:S01]  /*1730*/  SHF.R.S32.HI R19, RZ, 0x1f, R18 ;  /* 0x0000001fff137819 */ /* 0x000fe20000011412 */
[----:B-1----:R-:W-:Y:S01]  /*1740*/  IMAD R0, R6, 0x2, R2 ;  /* 0x0000000206007824 */ /* 0x002fe200078e0202 */
[----:B------:R-:W-:Y:S01]  /*1750*/  SHF.R.S32.HI R2, RZ, 0x3, R201 ;  /* 0x00000003ff027819 */ /* 0x000fe200000114c9 */
[C---:B------:R-:W-:Y:S01]  /*1760*/  VIADD R7, R225.reuse, 0xd0 ;  /* 0x000000d0e1077836 */ /* 0x040fe20000000000 */
[----:B------:R-:W-:Y:S01]  /*1770*/  SHF.R.S32.HI R16, RZ, 0x1f, R15 ;  /* 0x0000001fff107819 */ /* 0x000fe2000001140f */
[----:B------:R0:W-:Y:S01]  /*1780*/  STL [R1+0xa8], R3 ;  /* 0x0000a80301007387 */ /* 0x0001e20000100800 */
[----:B------:R-:W-:Y:S01]  /*1790*/  SHF.R.S32.HI R15, RZ, 0x1f, R14 ;  /* 0x0000001fff0f7819 */ /* 0x000fe2000001140e */
[C---:B------:R-:W-:Y:S01]  /*17a0*/  VIADD R6, R225.reuse, 0xd8 ;  /* 0x000000d8e1067836 */ /* 0x040fe20000000000 */
[----:B------:R-:W-:Y:S01]  /*17b0*/  SHF.R.S32.HI R14, RZ, 0x1f, R12 ;  /* 0x0000001fff0e7819 */ /* 0x000fe2000001140c */
[----:B------:R1:W-:Y:S01]  /*17c0*/  STL [R1+0x70], R0 ;  /* 0x0000700001007387 */ /* 0x0003e20000100800 */
[----:B------:R-:W-:Y:S01]  /*17d0*/  SHF.R.S32.HI R12, RZ, 0x1f, R11 ;  /* 0x0000001fff0c7819 */ /* 0x000fe2000001140b */
[C---:B--2---:R-:W-:Y:S01]  /*17e0*/  VIADD R5, R225.reuse, 0xe0 ;  /* 0x000000e0e1057836 */ /* 0x044fe20000000000 */
[----:B------:R-:W-:Y:S01]  /*17f0*/  SHF.R.S32.HI R11, RZ, 0x1f, R10 ;  /* 0x0000001fff0b7819 */ /* 0x000fe2000001140a */
[----:B------:R2:W-:Y:S01]  /*1800*/  STL [R1+0xa0], R2 ;  /* 0x0000a00201007387 */ /* 0x0005e20000100800 */
[----:B------:R-:W-:Y:S01]  /*1810*/  SHF.R.S32.HI R10, RZ, 0x1f, R9 ;  /* 0x0000001fff0a7819 */ /* 0x000fe20000011409 */
[----:B0-----:R-:W-:Y:S01]  /*1820*/  VIADD R3, R225, 0xe8 ;  /* 0x000000e8e1037836 */ /* 0x001fe20000000000 */
[----:B------:R-:W-:-:S02]  /*1830*/  SHF.R.S32.HI R9, RZ, 0x1f, R8 ;  /* 0x0000001fff097819 */ /* 0x000fc40000011408 */
[----:B------:R-:W-:Y:S02]  /*1840*/  SHF.R.S32.HI R8, RZ, 0x1f, R7 ;  /* 0x0000001fff087819 */ /* 0x000fe40000011407 */
[----:B-1----:R-:W-:Y:S01]  /*1850*/  SHF.R.S32.HI R0, RZ, 0x1f, R225 ;  /* 0x0000001fff007819 */ /* 0x002fe200000114e1 */
[C---:B------:R-:W-:Y:S01]  /*1860*/  VIADD R0, R225.reuse, 0xf8 ;  /* 0x000000f8e1007836 */ /* 0x040fe20000000000 */
[----:B------:R-:W-:Y:S01]  /*1870*/  SHF.R.S32.HI R7, RZ, 0x1f, R6 ;  /* 0x0000001fff077819 */ /* 0x000fe20000011406 */
[----:B--2---:R-:W-:Y:S01]  /*1880*/  VIADD R2, R225, 0xf0 ;  /* 0x000000f0e1027836 */ /* 0x004fe20000000000 */
[----:B------:R-:W-:Y:S02]  /*1890*/  SHF.R.S32.HI R6, RZ, 0x1f, R5 ;  /* 0x0000001fff067819 */ /* 0x000fe40000011405 */
[----:B------:R-:W-:Y:S02]  /*18a0*/  SHF.R.S32.HI R5, RZ, 0x1f, R3 ;  /* 0x0000001fff057819 */ /* 0x000fe40000011403 */
[----:B------:R-:W-:-:S02]  /*18b0*/  SHF.R.S32.HI R3, RZ, 0x1f, R2 ;  /* 0x0000001fff037819 */ /* 0x000fc40000011402 */
[----:B------:R-:W-:Y:S02]  /*18c0*/  SHF.R.S32.HI R2, RZ, 0x1f, R0 ;  /* 0x0000001fff027819 */ /* 0x000fe40000011400 */
[----:B------:R-:W-:Y:S02]  /*18d0*/  LEA R0, R13, R4, 0x3 ;  /* 0x000000040d007211 */ /* 0x000fe400078e18ff */
[----:B------:R-:W-:-:S03]  /*18e0*/  LOP3.LUT R201, R201, 0xfffffff8, RZ, 0xc0, !PT ;  /* 0xfffffff8c9c97812 */ /* 0x000fc600078ec0ff */
[----:B------:R0:W-:Y:S01]  /*18f0*/  STL [R1+0x74], R0 ;  /* 0x0000740001007387 */ /* 0x0001e20000100800 */
[----:B------:R-:W-:-:S07]  /*1900*/  SHF.R.S32.HI R224, RZ, 0x1f, R201 ;  /* 0x0000001fffe07819 */ /* 0x000fce00000114c9 */
.L_x_1847:
[----:B------:R-:W-:Y:S01]  /*1910*/  ULDC.64 UR4, c[0x0][0xa28] ;  /* 0x00028a0000047ab9 */ /* 0x000fe20000000a00 */
[----:B01---5:R-:W1:Y:S01]  /*1920*/  LDC.64 R4, c[0x0][0xa08] ;  /* 0x00028200ff047b82 */ /* 0x023e620000000a00 */
[----:B------:R-:W-:Y:S01]  /*1930*/  ISETP.NE.U32.AND P0, PT, RZ, UR4, PT ;  /* 0x00000004ff007c0c */ /* 0x000fe2000bf05070 */
[----:B------:R-:W-:Y:S01]  /*1940*/  IMAD.MOV.U32 R28, RZ, RZ, RZ ;  /* 0x000000ffff1c7224 */ /* 0x000fe200078e00ff */
[----:B------:R-:W-:Y:S01]  /*1950*/  ULDC.64 UR6, c[0x0][0xa20] ;  /* 0x0002880000067ab9 */ /* 0x000fe20000000a00 */
[----:B--2---:R-:W-:Y:S01]  /*1960*/  IMAD.MOV.U32 R8, RZ, RZ, RZ ;  /* 0x000000ffff087224 */ /* 0x004fe200078e00ff */
[----:B------:R-:W-:Y:S01]  /*1970*/  ISETP.NE.AND.EX P0, PT, RZ, UR5, PT, P0 ;  /* 0x00000005ff007c0c */ /* 0x000fe2000bf05300 */
[----:B------:R-:W-:Y:S02]  /*1980*/  ULDC.64 UR4, c[0x0][0xa18] ;  /* 0x0002860000047ab9 */ /* 0x000fe40000000a00 */
[----:B------:R-:W-:-:S04]  /*1990*/  ISETP.NE.U32.AND P1, PT, RZ, UR4, PT ;  /* 0x00000004ff007c0c */ /* 0x000fc8000bf25070 */
[----:B------:R-:W-:Y:S01]  /*19a0*/  ISETP.NE.AND.EX P1, PT, RZ, UR5, PT, P1 ;  /* 0x00000005ff007c0c */ /* 0x000fe2000bf25310 */
[----:B------:R-:W-:Y:S02]  /*19b0*/  ULDC.64 UR4, c[0x0][0xa08] ;  /* 0x0002820000047ab9 */ /* 0x000fe40000000a00 */
[----:B------:R-:W-:-:S03]  /*19c0*/  ISETP.NE.U32.AND P3, PT, RZ, UR4, PT ;  /* 0x00000004ff007c0c */ /* 0x000fc6000bf65070 */
[----:B------:R-:W2:Y:S01]  /*19d0*/  @P0 LDC.64 R6, c[0x0][0xa28] ;  /* 0x00028a00ff060b82 */ /* 0x000ea20000000a00 */
[----:B------:R-:W-:Y:S01]  /*19e0*/  ISETP.NE.AND.EX P3, PT, RZ, UR5, PT, P3 ;  /* 0x00000005ff007c0c */ /* 0x000fe2000bf65330 */
[----:B-1----:R-:W-:-:S06]  /*19f0*/  IMAD.WIDE R4, R27, 0x4, R4 ;  /* 0x000000041b047825 */ /* 0x002fcc00078e0204 */
[----:B---3--:R-:W1:Y:S06]  /*1a00*/  @P1 LDC.64 R2, c[0x0][0xa18] ;  /* 0x00028600ff021b82 */ /* 0x008e6c0000000a00 */
[----:B------:R-:W5:Y:S01]  /*1a10*/  @P3 LDG.E R28, desc[UR60][R4.64] ;  /* 0x0000003c041c3981 */ /* 0x000f62000c1e1900 */
[----:B------:R-:W-:Y:S02]  /*1a20*/  ULDC UR4, c[0x0][0x288] ;  /* 0x0000a20000047ab9 */ /* 0x000fe40000000800 */
[----:B------:R-:W-:Y:S01]  /*1a30*/  IMAD.U32 R219, RZ, RZ, UR4 ;  /* 0x00000004ffdb7e24 */ /* 0x000fe2000f8e00ff */
[----:B------:R3:W-:Y:S01]  /*1a40*/  STL [R1+0x88], R27 ;  /* 0x0000881b01007387 */ /* 0x0007e20000100800 */
[----:B------:R-:W-:-:S02]  /*1a50*/  ULDC.64 UR4, c[0x0][0x418] ;  /* 0x0001060000047ab9 */ /* 0x000fc40000000a00 */
[----:B------:R-:W-:Y:S01]  /*1a60*/  UISETP.NE.U32.AND UP0, UPT, UR4, URZ, UPT ;  /* 0x0000003f0400728c */ /* 0x000fe2000bf05070 */
[----:B--2---:R-:W-:-:S03]  /*1a70*/  @P0 IMAD.WIDE R6, R27, 0x4, R6 ;  /* 0x000000041b060825 */ /* 0x004fc600078e0206 */
[----:B------:R-:W-:Y:S01]  /*1a80*/  UISETP.NE.AND.EX UP0, UPT, UR5, URZ, UPT, UP0 ;  /* 0x0000003f0500728c */ /* 0x000fe2000bf05300 */
[----:B------:R-:W-:Y:S01]  /*1a90*/  ULDC UR4, c[0x0][0x424] ;  /* 0x0001090000047ab9 */ /* 0x000fe20000000800 */
[----:B------:R-:W-:Y:S01]  /*1aa0*/  ISETP.NE.U32.AND P2, PT, RZ, UR6, PT ;  /* 0x00000006ff007c0c */ /* 0x000fe2000bf45070 */
[----:B------:R2:W5:Y:S01]  /*1ab0*/  @P0 LDG.E R8, desc[UR60][R6.64] ;  /* 0x0000003c06080981 */ /* 0x000562000c1e1900 */
[----:B------:R-:W-:Y:S01]  /*1ac0*/  USEL UR4, UR4, 0x1, UP0 ;  /* 0x0000000104047887 */ /* 0x000fe20008000000 */
[----:B-1----:R-:W-:Y:S01]  /*1ad0*/  @P1 IMAD.WIDE R2, R27, 0x4, R2 ;  /* 0x000000041b021825 */ /* 0x002fe200078e0202 */
[----:B------:R-:W-:Y:S01]  /*1ae0*/  ULDC UR5, c[0x0][0x2f0] ;  /* 0x0000bc0000057ab9 */ /* 0x000fe20000000800 */
[C---:B0-----:R-:W-:Y:S01]  /*1af0*/  LOP3.LUT R0, R26.reuse, 0xff0000, RZ, 0xc0, !PT ;  /* 0x00ff00001a007812 */ /* 0x041fe200078ec0ff */
[----:B------:R-:W-:Y:S02]  /*1b00*/  UIMAD UR4, UR4, UR5, URZ ;  /* 0x00000005040472a4 */ /* 0x000fe4000f8e023f */
[----:B------:R0:W5:Y:S01]  /*1b10*/  @P1 LDG.E R219, desc[UR60][R2.64] ;  /* 0x0000003c02db1981 */ /* 0x000162000c1e1900 */
[----:B--2---:R-:W-:Y:S01]  /*1b20*/  LOP3.LUT R6, R26, 0xff000000, RZ, 0xc0, !PT ;  /* 0xff0000001a067812 */ /* 0x004fe200078ec0ff */
[----:B------:R-:W-:Y:S01]  /*1b30*/  ULDC UR5, c[0x0][0x348] ;  /* 0x0000d20000057ab9 */ /* 0x000fe20000000800 */
[----:B------:R-:W-:-:S02]  /*1b40*/  ISETP.NE.AND.EX P2, PT, RZ, UR7, PT, P2 ;  /* 0x00000007ff007c0c */ /* 0x000fc4000bf45320 */
[----:B------:R-:W-:Y:S02]  /*1b50*/  LOP3.LUT R226, R26, 0xffff, RZ, 0xc0, !PT ;  /* 0x0000ffff1ae27812 */ /* 0x000fe400078ec0ff */
[----:B0-----:R-:W-:-:S04]  /*1b60*/  SHF.R.U32.HI R3, RZ, 0x8, R6 ;  /* 0x00000008ff037819 */ /* 0x001fc80000011606 */
[----:B----4-:R-:W-:Y:S01]  /*1b70*/  LEA.HI R11, R0, R3, RZ, 0x10 ;  /* 0x00000003000b7211 */ /* 0x010fe200078f80ff */
[----:B---3--:R-:W-:Y:S06]  /*1b80*/  @P1 BRA `(.L_x_1538) ;  /* 0x0000000000241947 */ /* 0x008fec0003800000 */
[----:B------:R-:W-:Y:S02]  /*1b90*/  ULDC.64 UR6, c[0x0][0xa00] ;  /* 0x0002800000067ab9 */ /* 0x000fe40000000a00 */
[----:B------:R-:W-:-:S04]  /*1ba0*/  ISETP.NE.U32.AND P0, PT, RZ, UR6, PT ;  /* 0x00000006ff007c0c */ /* 0x000fc8000bf05070 */
[----:B------:R-:W-:-:S13]  /*1bb0*/  ISETP.NE.AND.EX P0, PT, RZ, UR7, PT, P0 ;  /* 0x00000007ff007c0c */ /* 0x000fda000bf05300 */
[----:B------:R-:W-:Y:S05]  /*1bc0*/  @!P0 BRA `(.L_x_1538) ;  /* 0x0000000000148947 */ /* 0x000fea0003800000 */
[----:B------:R-:W0:Y:S02]  /*1bd0*/  LDC.64 R2, c[0x0][0xa00] ;  /* 0x00028000ff027b82 */ /* 0x000e240000000a00 */
[----:B0-----:R-:W-:-:S05]  /*1be0*/  IMAD.WIDE R2, R27, 0x4, R2 ;  /* 0x000000041b027825 */ /* 0x001fca00078e0202 */
[----:B-----5:R-:W2:Y:S04]  /*1bf0*/  LDG.E R219, desc[UR60][R2.64] ;  /* 0x0000003c02db7981 */ /* 0x020ea8000c1e1900 */
[----:B------:R-:W2:Y:S02]  /*1c00*/  LDG.E R0, desc[UR60][R2.64+0x4] ;  /* 0x0000043c02007981 */ /* 0x000ea4000c1e1900 */
[----:B--2---:R-:W-:-:S07]  /*1c10*/  IMAD.IADD R219, R0, 0x1, -R219 ;  /* 0x0000000100db7824 */ /* 0x004fce00078e0adb */
.L_x_1538:
[----:B------:R-:W-:Y:S02]  /*1c20*/  IMAD.U32 R2, RZ, RZ, UR5 ;  /* 0x00000005ff027e24 */ /* 0x000fe4000f8e00ff */
[----:B------:R-:W-:Y:S01]  /*1c30*/  IMAD.U32 R29, RZ, RZ, UR4 ;  /* 0x00000004ff1d7e24 */ /* 0x000fe2000f8e00ff */
[----:B------:R-:W-:Y:S06]  /*1c40*/  @!P2 BRA `(.L_x_1539) ;  /* 0x000000000010a947 */ /* 0x000fec0003800000 */
[----:B------:R-:W0:Y:S02]  /*1c50*/  LDC.64 R4, c[0x0][0xa20] ;  /* 0x00028800ff047b82 */ /* 0x000e240000000a00 */
[----:B0-----:R-:W-:-:S05]  /*1c60*/  IMAD.WIDE R4, R27, 0x4, R4 ;  /* 0x000000041b047825 */ /* 0x001fca00078e0204 */
[----:B------:R0:W5:Y:S01]  /*1c70*/  LDG.E R29, desc[UR60][R4.64] ;  /* 0x0000003c041d7981 */ /* 0x000162000c1e1900 */
[----:B------:R-:W-:Y:S05]  /*1c80*/  BRA `(.L_x_1540) ;  /* 0x0000000000107947 */ /* 0x000fea0003800000 */
.L_x_1539:
[----:B------:R-:W-:Y:S05]  /*1c90*/  @!P3 BRA `(.L_x_1540) ;  /* 0x00000000000cb947 */ /* 0x000fea0003800000 */
[----:B------:R-:W2:Y:S04]  /*1ca0*/  LDG.E R0, desc[UR60][R4.64] ;  /* 0x0000003c04007981 */ /* 0x000ea8000c1e1900 */
[----:B------:R-:W2:Y:S02]  /*1cb0*/  LDG.E R29, desc[UR60][R4.64+0x4] ;  /* 0x0000043c041d7981 */ /* 0x000ea4000c1e1900 */
[----:B--2---:R-:W-:-:S07]  /*1cc0*/  IADD3 R29, -R0, R29, RZ ;  /* 0x0000001d001d7210 */ /* 0x004fce0007ffe1ff */
.L_x_1540:
[----:B------:R-:W-:Y:S01]  /*1cd0*/  ULDC.64 UR4, c[0x0][0xa10] ;  /* 0x0002840000047ab9 */ /* 0x000fe20000000a00 */
[----:B------:R-:W1:Y:S01]  /*1ce0*/  LDC R9, c[0x0][0x448] ;  /* 0x00011200ff097b82 */ /* 0x000e620000000800 */
[----:B------:R-:W-:-:S04]  /*1cf0*/  ISETP.NE.U32.AND P0, PT, RZ, UR4, PT ;  /* 0x00000004ff007c0c */ /* 0x000fc8000bf05070 */
[----:B------:R-:W-:Y:S01]  /*1d00*/  ISETP.NE.AND.EX P0, PT, RZ, UR5, PT, P0 ;  /* 0x00000005ff007c0c */ /* 0x000fe2000bf05300 */
[----:B------:R-:W-:Y:S02]  /*1d10*/  ULDC.64 UR4, c[0x0][0xa30] ;  /* 0x00028c0000047ab9 */ /* 0x000fe40000000a00 */
[----:B------:R-:W-:-:S04]  /*1d20*/  ISETP.NE.U32.AND P1, PT, RZ, UR4, PT ;  /* 0x00000004ff007c0c */ /* 0x000fc8000bf25070 */
[----:B------:R-:W-:-:S06]  /*1d30*/  ISETP.NE.AND.EX P1, PT, RZ, UR5, PT, P1 ;  /* 0x00000005ff007c0c */ /* 0x000fcc000bf25310 */
[----:B------:R-:W2:Y:S08]  /*1d40*/  @P0 LDC.64 R6, c[0x0][0xa10] ;  /* 0x00028400ff060b82 */ /* 0x000eb00000000a00 */
[----:B0-----:R-:W0:Y:S01]  /*1d50*/  @P1 LDC.64 R4, c[0x0][0xa30] ;  /* 0x00028c00ff041b82 */ /* 0x001e220000000a00 */
[----:B--2---:R-:W-:-:S05]  /*1d60*/  @P0 IMAD.WIDE R6, R27, 0x4, R6 ;  /* 0x000000041b060825 */ /* 0x004fca00078e0206 */
[----:B------:R-:W2:Y:S04]  /*1d70*/  @P0 LDG.E R0, desc[UR60][R6.64] ;  /* 0x0000003c06000981 */ /* 0x000ea8000c1e1900 */
[----:B------:R-:W2:Y:S01]  /*1d80*/  @P0 LDG.E R3, desc[UR60][R6.64+0x4] ;  /* 0x0000043c06030981 */ /* 0x000ea2000c1e1900 */
[----:B-----5:R-:W-:Y:S02]  /*1d90*/  IMAD.MOV.U32 R92, RZ, RZ, R29 ;  /* 0x000000ffff5c7224 */ /* 0x020fe400078e001d */
[----:B0-----:R-:W-:-:S05]  /*1da0*/  @P1 IMAD.WIDE R4, R27, 0x4, R4 ;  /* 0x000000041b041825 */ /* 0x001fca00078e0204 */
[----:B------:R0:W5:Y:S01]  /*1db0*/  @P1 LDG.E R92, desc[UR60][R4.64] ;  /* 0x0000003c045c1981 */ /* 0x000162000c1e1900 */
[----:B-1----:R-:W-:Y:S01]  /*1dc0*/  ISETP.NE.AND P1, PT, R9, 0x1, PT ;  /* 0x000000010900780c */ /* 0x002fe20003f25270 */
[----:B------:R-:W-:Y:S02]  /*1dd0*/  IMAD.SHL.U32 R12, R25, 0x80, RZ ;  /* 0x00000080190c7824 */ /* 0x000fe400078e00ff */
[----:B------:R-:W-:-:S03]  /*1de0*/  IMAD.IADD R13, R29, 0x1, -R8 ;  /* 0x000000011d0d7824 */ /* 0x000fc600078e0a08 */
[----:B------:R1:W-:Y:S01]  /*1df0*/  STL [R1+0x58], R12 ;  /* 0x0000580c01007387 */ /* 0x0003e20000100800 */
[----:B0-----:R-:W0:Y:S08]  /*1e00*/  LDC.64 R4, c[0x0][0x9e0] ;  /* 0x00027800ff047b82 */ /* 0x001e300000000a00 */
[----:B------:R-:W3:Y:S08]  /*1e10*/  @P1 LDC R9, c[0x0][0x44c] ;  /* 0x00011300ff091b82 */ /* 0x000ef00000000800 */
[----:B------:R-:W4:Y:S01]  /*1e20*/  @P1 LDC R10, c[0x0][0x450] ;  /* 0x00011400ff0a1b82 */ /* 0x000f220000000800 */
[----:B0-----:R-:W-:Y:S01]  /*1e30*/  ISETP.GE.AND P2, PT, R5, 0x1, PT ;  /* 0x000000010500780c */ /* 0x001fe20003f46270 */
[----:B--2---:R-:W-:-:S02]  /*1e40*/  @P0 IMAD.IADD R2, R3, 0x1, -R0 ;  /* 0x0000000103020824 */ /* 0x004fc400078e0a00 */
[----:B------:R-:W-:Y:S02]  /*1e50*/  VIADD R0, R12, 0x7f ;  /* 0x0000007f0c007836 */ /* 0x000fe40000000000 */
[----:B------:R-:W-:Y:S02]  /*1e60*/  IMAD.IADD R220, R13, 0x1, R2 ;  /* 0x000000010ddc7824 */ /* 0x000fe400078e0202 */
[----:B---3--:R-:W-:Y:S01]  /*1e70*/  @P1 IMAD.HI.U32 R3, R0, R9, RZ ;  /* 0x0000000900031227 */ /* 0x008fe200078e00ff */
[----:B------:R-:W-:Y:S02]  /*1e80*/  MOV R6, R0 ;  /* 0x0000000000067202 */ /* 0x000fe40000000f00 */
[C---:B------:R-:W-:Y:S01]  /*1e90*/  IADD3 R7, R220.reuse, 0x1, -R219 ;  /* 0x00000001dc077810 */ /* 0x040fe20007ffe8db */
[----:B------:R-:W-:Y:S01]  /*1ea0*/  VIADD R0, R220, 0x3f ;  /* 0x0000003fdc007836 */ /* 0x000fe20000000000 */
[----:B----4-:R-:W-:-:S04]  /*1eb0*/  @P1 SHF.R.U32.HI R6, RZ, R10, R3 ;  /* 0x0000000aff061219 */ /* 0x010fc80000011603 */
[----:B------:R-:W-:Y:S01]  /*1ec0*/  SHF.R.S32.HI R3, RZ, 0x1f, R0 ;  /* 0x0000001fff037819 */ /* 0x000fe20000011400 */
[----:B------:R-:W-:-:S03]  /*1ed0*/  IMAD.IADD R9, R7, 0x1, R6 ;  /* 0x0000000107097824 */ /* 0x000fc600078e0206 */
[----:B------:R-:W-:Y:S01]  /*1ee0*/  LEA.HI R3, R3, R0, RZ, 0x6 ;  /* 0x0000000003037211 */ /* 0x000fe200078f30ff */
[----:B------:R-:W-:-:S03]  /*1ef0*/  IMAD.IADD R4, R9, 0x1, R4 ;  /* 0x0000000109047824 */ /* 0x000fc600078e0204 */
[----:B------:R-:W-:Y:S01]  /*1f00*/  SHF.R.S32.HI R93, RZ, 0x6, R3 ;  /* 0x00000006ff5d7819 */ /* 0x000fe20000011403 */
        /* <DEDUP_REMOVED lines=12> */
.L_x_1543:
[----:B------:R-:W-:-:S13]  /*1fd0*/  ISETP.NE.AND P0, PT, R5, 0x1, PT ;  /* 0x000000010500780c */ /* 0x000fda0003f05270 */
[----:B------:R-:W0:Y:S02]  /*1fe0*/  @P0 LDC.64 R6, c[0x0][0x9e8] ;  /* 0x00027a00ff060b82 */ /* 0x000e240000000a00 */
[----:B0-----:R-:W-:-:S05]  /*1ff0*/  @P0 IMAD.HI.U32 R6, R0, R6, RZ ;  /* 0x0000000600060227 */ /* 0x001fca00078e00ff */
[----:B------:R-:W-:-:S07]  /*2000*/  @P0 SHF.R.U32.HI R0, RZ, R7, R6 ;  /* 0x00000007ff000219 */ /* 0x000fce0000011606 */
.L_x_1544:
[----:B------:R-:W-:Y:S05]  /*2010*/  BSYNC B0 ;  /* 0x0000000000007941 */ /* 0x000fea0003800000 */
.L_x_1542:
[----:B------:R-:W-:-:S05]  /*2020*/  IMAD R3, R0, R5, R5 ;  /* 0x0000000500037224 */ /* 0x000fca00078e0205 */
[----:B------:R-:W-:-:S07]  /*2030*/  VIMNMX R4, R4, R3, PT ;  /* 0x0000000304047248 */ /* 0x000fce0003fe0100 */
.L_x_1541:
[----:B------:R-:W0:Y:S01]  /*2040*/  @P1 LDC R0, c[0x0][0x44c] ;  /* 0x00011300ff001b82 */ /* 0x000e220000000800 */
[----:B------:R-:W-:Y:S01]  /*2050*/  VIADD R4, R4, 0x3f ;  /* 0x0000003f04047836 */ /* 0x000fe20000000000 */
[----:B------:R-:W-:Y:S01]  /*2060*/  MOV R7, R12 ;  /* 0x0000000c00077202 */ /* 0x000fe20000000f00 */
[----:B------:R-:W-:Y:S01]  /*2070*/  IMAD.IADD R156, R220, 0x1, -R219 ;  /* 0x00000001dc9c7824 */ /* 0x000fe200078e0adb */
[----:B------:R-:W-:Y:S02]  /*2080*/  ULDC UR4, c[0x0][0x9dc] ;  /* 0x0002770000047ab9 */ /* 0x000fe40000000800 */
[----:B------:R-:W-:Y:S02]  /*2090*/  SHF.R.S32.HI R3, RZ, 0x1f, R4 ;  /* 0x0000001fff037819 */ /* 0x000fe40000011404 */
[----:B------:R-:W1:Y:S02]  /*20a0*/  @P1 LDC R9, c[0x0][0x450] ;  /* 0x00011400ff091b82 */ /* 0x000e640000000800 */
[----:B------:R-:W-:Y:S01]  /*20b0*/  LEA.HI R3, R3, R4, RZ, 0x6 ;  /* 0x0000000403037211 */ /* 0x000fe200078f30ff */
[----:B0-----:R-:W-:-:S05]  /*20c0*/  @P1 IMAD.HI.U32 R0, R12, R0, RZ ;  /* 0x000000000c001227 */ /* 0x001fca00078e00ff */
[----:B-1----:R-:W-:Y:S02]  /*20d0*/  @P1 SHF.R.U32.HI R7, RZ, R9, R0 ;  /* 0x00000009ff071219 */ /* 0x002fe40000011600 */
[----:B------:R-:W-:-:S03]  /*20e0*/  SHF.R.S32.HI R0, RZ, 0x6, R3 ;  /* 0x00000006ff007819 */ /* 0x000fc60000011403 */
[----:B------:R-:W-:Y:S01]  /*20f0*/  IMAD.IADD R3, R156, 0x1, R7 ;  /* 0x000000019c037824 */ /* 0x000fe200078e0207 */
[----:B------:R-:W-:-:S03]  /*2100*/  VIMNMX R8, R93, R0, PT ;  /* 0x000000005d087248 */ /* 0x000fc60003fe0100 */
[----:B------:R-:W-:Y:S01]  /*2110*/  VIADD R0, R3, -UR4 ;  /* 0x8000000403007c36 */ /* 0x000fe20008000000 */
[----:B------:R-:W-:Y:S06]  /*2120*/  @!P2 BRA `(.L_x_1545) ;  /* 0x000000000044a947 */ /* 0x000fec0003800000 */
[----:B------:R-:W-:Y:S01]  /*2130*/  ISETP.GT.AND P0, PT, R3, -0x1, PT ;  /* 0xffffffff0300780c */ /* 0x000fe20003f04270 */
[----:B------:R-:W-:-:S12]  /*2140*/  BSSY B0, `(.L_x_1546) ;  /* 0x000000d000007945 */ /* 0x000fd80003800000 */
        /* <DEDUP_REMOVED lines=8> */
.L_x_1547:
[----:B------:R-:W-:-:S13]  /*21d0*/  ISETP.NE.AND P0, PT, R5, 0x1, PT ;  /* 0x000000010500780c */ /* 0x000fda0003f05270 */
[----:B------:R-:W0:Y:S02]  /*21e0*/  @P0 LDC.64 R6, c[0x0][0x9e8] ;  /* 0x00027a00ff060b82 */ /* 0x000e240000000a00 */
[----:B0-----:R-:W-:-:S05]  /*21f0*/  @P0 IMAD.HI.U32 R6, R3, R6, RZ ;  /* 0x0000000603060227 */ /* 0x001fca00078e00ff */
[----:B------:R-:W-:-:S07]  /*2200*/  @P0 SHF.R.U32.HI R3, RZ, R7, R6 ;  /* 0x00000007ff030219 */ /* 0x000fce0000011606 */
.L_x_1548:
[----:B------:R-:W-:Y:S05]  /*2210*/  BSYNC B0 ;  /* 0x0000000000007941 */ /* 0x000fea0003800000 */
.L_x_1546:
[----:B------:R-:W-:-:S05]  /*2220*/  IMAD R3, R3, R5, RZ ;  /* 0x0000000503037224 */ /* 0x000fca00078e02ff */
[----:B------:R-:W-:-:S07]  /*2230*/  VIMNMX R0, R0, R3, !PT ;  /* 0x0000000300007248 */ /* 0x000fce0007fe0100 */
.L_x_1545:
[----:B------:R-:W-:Y:S01]  /*2240*/  SHF.R.S32.HI R3, RZ, 0x1f, R0 ;  /* 0x0000001fff037819 */ /* 0x000fe20000011400 */
[----:B------:R-:W-:Y:S01]  /*2250*/  BSSY B0, `(.L_x_1549) ;  /* 0x000002a000007945 */ /* 0x000fe20003800000 */
[----:B------:R-:W-:Y:S02]  /*2260*/  LOP3.LUT R14, R11, 0xff, RZ, 0xc0, !PT ;  /* 0x000000ff0b0e7812 */ /* 0x000fe400078ec0ff */
[----:B------:R-:W-:Y:S01]  /*2270*/  LEA.HI R3, R3, R0, RZ, 0x6 ;  /* 0x0000000003037211 */ /* 0x000fe200078f30ff */
[----:B------:R-:W-:Y:S01]  /*2280*/  IMAD.MOV.U32 R0, RZ, RZ, RZ ;  /* 0x000000ffff007224 */ /* 0x000fe200078e00ff */
[----:B------:R-:W-:Y:S01]  /*2290*/  SHF.R.U32.HI R4, RZ, 0x10, R11 ;  /* 0x00000010ff047819 */ /* 0x000fe2000001160b */
[----:B------:R0:W-:Y:S01]  /*22a0*/  STL [R1+0x90], R14 ;  /* 0x0000900e01007387 */ /* 0x0001e20000100800 */
[----:B------:R-:W-:-:S03]  /*22b0*/  SHF.R.S32.HI R3, RZ, 0x6, R3 ;  /* 0x00000006ff037819 */ /* 0x000fc60000011403 */
[----:B------:R0:W-:Y:S01]  /*22c0*/  STL [R1+0x84], R4 ;  /* 0x0000840401007387 */ /* 0x0001e20000100800 */
[----:B------:R-:W-:-:S04]  /*22d0*/  VIMNMX R9, RZ, R3, !PT ;  /* 0x00000003ff097248 */ /* 0x000fc80007fe0100 */
[----:B------:R-:W-:-:S13]  /*22e0*/  ISETP.GT.AND P0, PT, R8, R9, PT ;  /* 0x000000090800720c */ /* 0x000fda0003f04270 */
[----:B0-----:R-:W-:Y:S05]  /*22f0*/  @!P0 BRA `(.L_x_1550) ;  /* 0x00000000007c8947 */ /* 0x001fea0003800000 */
[----:B------:R-:W-:Y:S01]  /*2300*/  ISETP.NE.AND P0, PT, R4, RZ, PT ;  /* 0x000000ff0400720c */ /* 0x000fe20003f05270 */
[----:B------:R-:W-:-:S03]  /*2310*/  ULDC UR4, c[0x0][0x9f0] ;  /* 0x00027c0000047ab9 */ /* 0x000fc60000000800 */
[----:B------:R-:W-:-:S04]  /*2320*/  SEL R11, R4, UR4, P0 ;  /* 0x00000004040b7c07 */ /* 0x000fc80008000000 */
[-C--:B------:R-:W-:Y:S02]  /*2330*/  IABS R6, R11.reuse ;  /* 0x0000000b00067213 */ /* 0x080fe40000000000 */
[----:B------:R-:W-:Y:S02]  /*2340*/  IADD3 R0, R11, -0x1, R8 ;  /* 0xffffffff0b007810 */ /* 0x000fe40007ffe008 */
[----:B------:R-:W0:Y:S01]  /*2350*/  I2F.RP R3, R6 ;  /* 0x0000000600037306 */ /* 0x000e220000209400 */
[----:B------:R-:W-:Y:S02]  /*2360*/  IABS R12, R11 ;  /* 0x0000000b000c7213 */ /* 0x000fe40000000000 */
[----:B------:R-:W-:-:S04]  /*2370*/  IADD3 R0, -R9, R0, RZ ;  /* 0x0000000009007210 */ /* 0x000fc80007ffe1ff */
[----:B------:R-:W-:Y:S02]  /*2380*/  IABS R10, R0 ;  /* 0x00000000000a7213 */ /* 0x000fe40000000000 */
[----:B------:R-:W-:-:S04]  /*2390*/  LOP3.LUT R0, R0, R11, RZ, 0x3c, !PT ;  /* 0x0000000b00007212 */ /* 0x000fc800078e3cff */
[----:B------:R-:W-:Y:S01]  /*23a0*/  ISETP.GE.AND P2, PT, R0, RZ, PT ;  /* 0x000000ff0000720c */ /* 0x000fe20003f46270 */
[----:B0-----:R-:W0:Y:S02]  /*23b0*/  MUFU.RCP R3, R3 ;  /* 0x0000000300037308 */ /* 0x001e240000001000 */
[----:B0-----:R-:W-:Y:S02]  /*23c0*/  VIADD R4, R3, 0xffffffe ;  /* 0x0ffffffe03047836 */ /* 0x001fe40000000000 */
[----:B------:R-:W-:-:S04]  /*23d0*/  IMAD.MOV R3, RZ, RZ, -R12 ;  /* 0x000000ffff037224 */ /* 0x000fc800078e0a0c */
[----:B------:R0:W1:Y:S02]  /*23e0*/  F2I.FTZ.U32.TRUNC.NTZ R5, R4 ;  /* 0x0000000400057305 */ /* 0x000064000021f000 */
[----:B0-----:R-:W-:Y:S02]  /*23f0*/  IMAD.MOV.U32 R4, RZ, RZ, RZ ;  /* 0x000000ffff047224 */ /* 0x001fe400078e00ff */
[----:B-1----:R-:W-:-:S04]  /*2400*/  IMAD.MOV R7, RZ, RZ, -R5 ;  /* 0x000000ffff077224 */ /* 0x002fc800078e0a05 */
[----:B------:R-:W-:-:S04]  /*2410*/  IMAD R7, R7, R6, RZ ;  /* 0x0000000607077224 */ /* 0x000fc800078e02ff */
[----:B------:R-:W-:-:S04]  /*2420*/  IMAD.HI.U32 R5, R5, R7, R4 ;  /* 0x0000000705057227 */ /* 0x000fc800078e0004 */
[----:B------:R-:W-:-:S04]  /*2430*/  IMAD.MOV.U32 R4, RZ, RZ, R10 ;  /* 0x000000ffff047224 */ /* 0x000fc800078e000a */
[----:B------:R-:W-:-:S04]  /*2440*/  IMAD.HI.U32 R5, R5, R4, RZ ;  /* 0x0000000405057227 */ /* 0x000fc800078e00ff */
[----:B------:R-:W-:-:S05]  /*2450*/  IMAD R3, R5, R3, R4 ;  /* 0x0000000305037224 */ /* 0x000fca00078e0204 */
[----:B------:R-:W-:-:S13]  /*2460*/  ISETP.GT.U32.AND P1, PT, R6, R3, PT ;  /* 0x000000030600720c */ /* 0x000fda0003f24070 */
[----:B------:R-:W-:Y:S02]  /*2470*/  @!P1 IMAD.IADD R3, R3, 0x1, -R6 ;  /* 0x0000000103039824 */ /* 0x000fe400078e0a06 */
[----:B------:R-:W-:Y:S01]  /*2480*/  @!P1 VIADD R5, R5, 0x1 ;  /* 0x0000000105059836 */ /* 0x000fe20000000000 */
[----:B------:R-:W-:Y:S02]  /*2490*/  ISETP.NE.AND P1, PT, R11, RZ, PT ;  /* 0x000000ff0b00720c */ /* 0x000fe40003f25270 */
[----:B------:R-:W-:-:S13]  /*24a0*/  ISETP.GE.U32.AND P0, PT, R3, R6, PT ;  /* 0x000000060300720c */ /* 0x000fda0003f06070 */
[----:B------:R-:W-:-:S05]  /*24b0*/  @P0 VIADD R5, R5, 0x1 ;  /* 0x0000000105050836 */ /* 0x000fca0000000000 */
[----:B------:R-:W-:-:S05]  /*24c0*/  MOV R0, R5 ;  /* 0x0000000500007202 */ /* 0x000fca0000000f00 */
[----:B------:R-:W-:Y:S01]  /*24d0*/  @!P2 IMAD.MOV R0, RZ, RZ, -R0 ;  /* 0x000000ffff00a224 */ /* 0x000fe200078e0a00 */
[----:B------:R-:W-:-:S07]  /*24e0*/  @!P1 LOP3.LUT R0, RZ, R11, RZ, 0x33, !PT ;  /* 0x0000000bff009212 */ /* 0x000fce00078e33ff */
.L_x_1550:
[----:B------:R-:W-:Y:S05]  /*24f0*/  BSYNC B0 ;  /* 0x0000000000007941 */ /* 0x000fea0003800000 */
.L_x_1549:
[----:B------:R-:W-:-:S05]  /*2500*/  IMAD R3, R14, R0, R9 ;  /* 0x000000000e037224 */ /* 0x000fca00078e0209 */
[C---:B------:R-:W-:Y:S01]  /*2510*/  VIADDMNMX R0, R3.reuse, R0, R8, PT ;  /* 0x0000000003007246 */ /* 0x040fe20003800108 */
[----:B------:R-:W-:-:S04]  /*2520*/  IMAD R3, R3, 0x40, -R13 ;  /* 0x0000004003037824 */ /* 0x000fc800078e0a0d */
[----:B------:R-:W-:Y:S01]  /*2530*/  IMAD R5, R0, 0x40, -R13 ;  /* 0x0000004000057824 */ /* 0x000fe200078e0a0d */
[----:B------:R-:W-:-:S04]  /*2540*/  VIMNMX R3, RZ, R3, !PT ;  /* 0x00000003ff037248 */ /* 0x000fc80007fe0100 */
[----:B------:R-:W-:Y:S02]  /*2550*/  VIMNMX R0, R5, R2, PT ;  /* 0x0000000205007248 */ /* 0x000fe40003fe0100 */
[----:B------:R-:W-:Y:S02]  /*2560*/  SHF.R.U32.HI R24, RZ, 0x6, R3 ;  /* 0x00000006ff187819 */ /* 0x000fe40000011603 */
[----:B------:R-:W-:-:S03]  /*2570*/  ISETP.GT.AND P0, PT, R0, R3, PT ;  /* 0x000000030000720c */ /* 0x000fc60003f04270 */
[----:B------:R-:W-:-:S10]  /*2580*/  IMAD.MOV.U32 R25, RZ, RZ, R24 ;  /* 0x000000ffff197224 */ /* 0x000fd400078e0018 */
[----:B------:R-:W-:-:S05]  /*2590*/  @P0 VIADD R0, R0, 0x3f ;  /* 0x0000003f00000836 */ /* 0x000fca0000000000 */
[----:B------:R-:W-:-:S04]  /*25a0*/  @P0 SHF.R.S32.HI R3, RZ, 0x1f, R0 ;  /* 0x0000001fff030819 */ /* 0x000fc80000011400 */
[----:B------:R-:W-:-:S04]  /*25b0*/  @P0 LEA.HI R3, R3, R0, RZ, 0x6 ;  /* 0x0000000003030211 */ /* 0x000fc800078f30ff */
[----:B------:R-:W-:Y:S02]  /*25c0*/  @P0 SHF.R.S32.HI R25, RZ, 0x6, R3 ;  /* 0x00000006ff190819 */ /* 0x000fe40000011403 */
[----:B------:R-:W-:Y:S02]  /*25d0*/  PLOP3.LUT P0, PT, PT, PT, PT, 0x80, 0x0 ;  /* 0x000000000000781c */ /* 0x000fe40003f0f070 */
[----:B------:R-:W-:-:S13]  /*25e0*/  ISETP.GT.AND P1, PT, R25, R24, PT ;  /* 0x000000181900720c */ /* 0x000fda0003f24270 */
[----:B------:R-:W-:Y:S05]  /*25f0*/  @!P1 BRA `(.L_x_1551) ;  /* 0x00000068003c9947 */ /* 0x000fea0003800000 */
[----:B------:R-:W-:Y:S01]  /*2600*/  VIADD R0, R17, 0x20400 ;  /* 0x0002040011007836 */ /* 0x000fe20000000000 */
[----:B------:R-:W-:Y:S04]  /*2610*/  BSSY B6, `(.L_x_1552) ;  /* 0x0000013000067945 */ /* 0x000fe80003800000 */
[----:B------:R-:W-:-:S13]  /*2620*/  LOP3.LUT P0, RZ, R0, 0x3ff, RZ, 0xc0, !PT ;  /* 0x000003ff00ff7812 */ /* 0x000fda000780c0ff */
        /* <DEDUP_REMOVED lines=16> */
[----:B0----5:R-:W-:Y:S05]  /*2730*/  CALL.ABS.NOINC R14 ;  /* 0x000000000e007343 */ /* 0x021fea0003c00000 */
.L_x_1553:
[----:B------:R-:W-:Y:S05]  /*2740*/  BSYNC B6 ;  /* 0x0000000000067941 */ /* 0x000fea0003800000 */
.L_x_1552:
        /* <DEDUP_REMOVED lines=12> */
[----:B------:R-:W-:Y:S02]  /*2810*/  IMAD.U32 R11, RZ, RZ, UR7 ;  /* 0x00000007ff0b7e24 */ /* 0x000fe4000f8e00ff */
[----:B------:R-:W-:-:S02]  /*2820*/  IMAD.U32 R6, RZ, RZ, UR4 ;  /* 0x00000004ff067e24 */ /* 0x000fc4000f8e00ff */
[----:B------:R-:W-:Y:S02]  /*2830*/  IMAD.U32 R7, RZ, RZ, UR5 ;  /* 0x00000005ff077e24 */ /* 0x000fe4000f8e00ff */
[----:B------:R-:W-:Y:S02]  /*2840*/  IMAD.MOV.U32 R8, RZ, RZ, 0x70 ;  /* 0x00000070ff087424 */ /* 0x000fe400078e00ff */
[----:B------:R-:W-:Y:S02]  /*2850*/  IMAD.MOV.U32 R12, RZ, RZ, 0x1 ;  /* 0x00000001ff0c7424 */ /* 0x000fe400078e00ff */
[----:B------:R-:W-:-:S07]  /*2860*/  IMAD.MOV.U32 R13, RZ, RZ, RZ ;  /* 0x000000ffff0d7224 */ /* 0x000fce00078e00ff */
[----:B------:R-:W-:-:S07]  /*2870*/  LEPC R20, `(.L_x_1555) ;  /* 0x000000001014794e */ /* 0x000fce0000000000 */
[----:B0----5:R-:W-:Y:S05]  /*2880*/  CALL.ABS.NOINC R14 ;  /* 0x000000000e007343 */ /* 0x021fea0003c00000 */
.L_x_1555:
[----:B------:R-:W-:Y:S05]  /*2890*/  BSYNC B6 ;  /* 0x0000000000067941 */ /* 0x000fea0003800000 */
.L_x_1554:
[----:B------:R-:W-:Y:S01]  /*28a0*/  ULDC.64 UR4, c[0x0][0x9f8] ;  /* 0x00027e0000047ab9 */ /* 0x000fe20000000a00 */
[----:B------:R-:W2:Y:S01]  /*28b0*/  LDL R30, [R1+0xc] ;  /* 0x00000c00011e7983 */ /* 0x000ea20000100800 */
[----:B------:R-:W-:-:S03]  /*28c0*/  ISETP.NE.U32.AND P0, PT, RZ, UR4, PT ;  /* 0x00000004ff007c0c */ /* 0x000fc6000bf05070 */
[----:B------:R-:W3:Y:S01]  /*28d0*/  LDL R33, [R1+0x60] ;  /* 0x0000600001217983 */ /* 0x000ee20000100800 */
[----:B------:R-:W-:-:S03]  /*28e0*/  ISETP.NE.AND.EX P0, PT, RZ, UR5, PT, P0 ;  /* 0x00000005ff007c0c */ /* 0x000fc6000bf05300 */
[----:B------:R-:W4:Y:S01]  /*28f0*/  LDL R32, [R1+0x5c] ;  /* 0x00005c0001207983 */ /* 0x000f220000100800 */
[----:B------:R-:W-:Y:S01]  /*2900*/  IMAD.MOV.U32 R3, RZ, RZ, R27 ;  /* 0x000000ffff037224 */ /* 0x000fe200078e001b */
[----:B------:R-:W-:Y:S01]  /*2910*/  ULDC UR4, c[0x0][0x2f4] ;  /* 0x0000bd0000047ab9 */ /* 0x000fe20000000800 */
[----:B------:R-:W0:Y:S01]  /*2920*/  LDC R91, c[0x0][0x3f4] ;  /* 0x0000fd00ff5b7b82 */ /* 0x000e220000000800 */
[----:B------:R-:W4:Y:S04]  /*2930*/  LDL R31, [R1+0xcc] ;  /* 0x0000cc00011f7983 */ /* 0x000f280000100800 */
[----:B------:R-:W4:Y:S03]  /*2940*/  LDL R20, [R1+0xc8] ;  /* 0x0000c80001147983 */ /* 0x000f260000100800 */
[----:B------:R-:W1:Y:S01]  /*2950*/  @P0 LDC.64 R4, c[0x0][0x9f8] ;  /* 0x00027e00ff040b82 */ /* 0x000e620000000a00 */
[----:B------:R-:W-:Y:S01]  /*2960*/  ISETP.GE.AND P1, PT, R203, UR4, PT ;  /* 0x00000004cb007c0c */ /* 0x000fe2000bf26270 */
[----:B------:R-:W4:Y:S04]  /*2970*/  LDL R26, [R1+0x6c] ;  /* 0x00006c00011a7983 */ /* 0x000f280000100800 */
[----:B------:R-:W4:Y:S02]  /*2980*/  LDL R21, [R1+0x68] ;  /* 0x0000680001157983 */ /* 0x000f240000100800 */
[----:B------:R-:W0:Y:S08]  /*2990*/  LDC.64 R12, c[0x0][0x408] ;  /* 0x00010200ff0c7b82 */ /* 0x000e300000000a00 */
[----:B------:R-:W2:Y:S01]  /*29a0*/  LDC.64 R10, c[0x0][0x3f8] ;  /* 0x0000fe00ff0a7b82 */ /* 0x000ea20000000a00 */
[----:B-1----:R-:W-:-:S05]  /*29b0*/  @P0 IMAD.WIDE R4, R27, 0x4, R4 ;  /* 0x000000041b040825 */ /* 0x002fca00078e0204 */
[----:B------:R1:W4:Y:S01]  /*29c0*/  @P0 LDG.E R3, desc[UR60][R4.64] ;  /* 0x0000003c04030981 */ /* 0x000322000c1e1900 */
[----:B------:R-:W-:Y:S02]  /*29d0*/  ISETP.GE.AND P0, PT, R18, UR4, PT ;  /* 0x0000000412007c0c */ /* 0x000fe4000bf06270 */
[----:B-1----:R-:W-:Y:S02]  /*29e0*/  SEL R4, RZ, 0xffffffff, P1 ;  /* 0xffffffffff047807 */ /* 0x002fe40000800000 */
[----:B------:R-:W-:-:S03]  /*29f0*/  SEL R0, RZ, 0x1, P0 ;  /* 0x00000001ff007807 */ /* 0x000fc60000000000 */
[----:B------:R-:W-:-:S05]  /*2a00*/  IMAD.SHL.U32 R5, R4, 0x2, RZ ;  /* 0x0000000204057824 */ /* 0x000fca00078e00ff */
[----:B------:R-:W-:Y:S01]  /*2a10*/  LOP3.LUT R4, R5, 0x2, R0, 0xe2, !PT ;  /* 0x0000000205047812 */ /* 0x000fe200078ee200 */
[----:B------:R-:W-:Y:S02]  /*2a20*/  IMAD.IADD R0, R28, 0x1, R29 ;  /* 0x000000011c007824 */ /* 0x000fe400078e021d */
[----:B------:R-:W4:Y:S01]  /*2a30*/  LDL R28, [R1+0x80] ;  /* 0x00008000011c7983 */ /* 0x000f220000100800 */
[----:B------:R-:W-:-:S04]  /*2a40*/  ISETP.GE.AND P2, PT, R22, UR4, PT ;  /* 0x0000000416007c0c */ /* 0x000fc8000bf46270 */
[----:B------:R-:W-:Y:S02]  /*2a50*/  SEL R5, RZ, 0x4, P2 ;  /* 0x00000004ff057807 */ /* 0x000fe40001000000 */
[----:B0-----:R-:W-:Y:S02]  /*2a60*/  ISETP.GE.AND P2, PT, R18, R91, PT ;  /* 0x0000005b1200720c */ /* 0x001fe40003f46270 */
[----:B------:R-:W-:Y:S02]  /*2a70*/  LOP3.LUT R14, R4, R5, RZ, 0xfc, !PT ;  /* 0x00000005040e7212 */ /* 0x000fe400078efcff */
[----:B------:R-:W-:Y:S02]  /*2a80*/  ISETP.GE.AND P1, PT, R203, R91, PT ;  /* 0x0000005bcb00720c */ /* 0x000fe40003f26270 */
[----:B------:R-:W-:Y:S02]  /*2a90*/  SEL R5, R91, RZ, P2 ;  /* 0x000000ff5b057207 */ /* 0x000fe40001000000 */
[----:B------:R-:W-:-:S03]  /*2aa0*/  SHF.R.S32.HI R205, RZ, 0x1f, R204 ;  /* 0x0000001fffcd7819 */ /* 0x000fc600000114cc */
[----:B------:R-:W-:Y:S01]  /*2ab0*/  IMAD.IADD R5, R18, 0x1, R5 ;  /* 0x0000000112057824 */ /* 0x000fe200078e0205 */
[----:B------:R-:W0:Y:S01]  /*2ac0*/  S2R R94, SR_TID.X ;  /* 0x00000000005e7919 */ /* 0x000e220000002100 */
[----:B-----5:R-:W-:Y:S02]  /*2ad0*/  SHF.R.S32.HI R15, RZ, 0x1f, R92 ;  /* 0x0000001fff0f7819 */ /* 0x020fe4000001145c */
[----:B------:R-:W-:Y:S01]  /*2ae0*/  ISETP.GE.AND P0, PT, R23, UR4, PT ;  /* 0x0000000417007c0c */ /* 0x000fe2000bf06270 */
[----:B------:R-:W-:Y:S01]  /*2af0*/  IMAD.SHL.U32 R27, R12, 0x20, RZ ;  /* 0x000000200c1b7824 */ /* 0x000fe200078e00ff */
[----:B------:R-:W-:Y:S02]  /*2b00*/  LOP3.LUT R29, R14, 0x1, RZ, 0xc0, !PT ;  /* 0x000000010e1d7812 */ /* 0x000fe400078ec0ff */
[----:B0-----:R-:W-:Y:S02]  /*2b10*/  LEA.HI R94, R94, 0x8, RZ, 0x19 ;  /* 0x000000085e5e7811 */ /* 0x001fe400078fc8ff */
[----:B--2---:R-:W-:-:S05]  /*2b20*/  SHF.R.S32.HI R9, RZ, 0x1f, R30 ;  /* 0x0000001fff097819 */ /* 0x004fca000001141e */
[C---:B------:R-:W-:Y:S02]  /*2b30*/  IMAD R4, R9.reuse, R12, RZ ;  /* 0x0000000c09047224 */ /* 0x040fe400078e02ff */
[-C--:B------:R-:W-:Y:S02]  /*2b40*/  IMAD R6, R9, R10.reuse, RZ ;  /* 0x0000000a09067224 */ /* 0x080fe400078e02ff */
[C---:B------:R-:W-:Y:S01]  /*2b50*/  IMAD R9, R30.reuse, R13, R4 ;  /* 0x0000000d1e097224 */ /* 0x040fe200078e0204 */
[----:B------:R-:W-:Y:S01]  /*2b60*/  SEL R4, R91, RZ, P1 ;  /* 0x000000ff5b047207 */ /* 0x000fe20000800000 */
[C---:B------:R-:W-:Y:S02]  /*2b70*/  IMAD R7, R30.reuse, R11, R6 ;  /* 0x0000000b1e077224 */ /* 0x040fe400078e0206 */
[----:B------:R-:W-:-:S04]  /*2b80*/  IMAD.WIDE.U32 R78, R30, R10, R204 ;  /* 0x0000000a1e4e7225 */ /* 0x000fc800078e00cc */
[----:B------:R-:W-:-:S04]  /*2b90*/  IMAD.WIDE.U32 R80, R30, R10, R18 ;  /* 0x0000000a1e507225 */ /* 0x000fc800078e0012 */
[----:B------:R-:W-:Y:S01]  /*2ba0*/  IMAD.IADD R6, R203, 0x1, R4 ;  /* 0x00000001cb067824 */ /* 0x000fe200078e0204 */
[----:B------:R-:W-:Y:S01]  /*2bb0*/  SHF.R.S32.HI R4, RZ, 0x1f, R5 ;  /* 0x0000001fff047819 */ /* 0x000fe20000011405 */
[----:B------:R-:W-:Y:S01]  /*2bc0*/  IMAD.IADD R81, R7, 0x1, R81 ;  /* 0x0000000107517824 */ /* 0x000fe200078e0251 */
[----:B------:R-:W-:Y:S02]  /*2bd0*/  IADD3 R79, R79, R7, RZ ;  /* 0x000000074f4f7210 */ /* 0x000fe40007ffe0ff */
[----:B------:R-:W-:Y:S02]  /*2be0*/  SHF.R.S32.HI R7, RZ, 0x1f, R6 ;  /* 0x0000001fff077819 */ /* 0x000fe40000011406 */
[CC--:B------:R-:W-:Y:S02]  /*2bf0*/  LEA.HI R68, R4.reuse, R5.reuse, RZ, 0x3 ;  /* 0x0000000504447211 */ /* 0x0c0fe400078f18ff */
[----:B------:R-:W-:Y:S02]  /*2c00*/  LEA.HI R4, R4, R5, RZ, 0x6 ;  /* 0x0000000504047211 */ /* 0x000fe400078f30ff */
[----:B------:R-:W-:-:S02]  /*2c10*/  LEA.HI R70, R7, R6, RZ, 0x3 ;  /* 0x0000000607467211 */ /* 0x000fc400078f18ff */
[----:B------:R-:W-:Y:S02]  /*2c20*/  LEA.HI R6, R7, R6, RZ, 0x6 ;  /* 0x0000000607067211 */ /* 0x000fe400078f30ff */
[----:B------:R-:W-:Y:S01]  /*2c30*/  SHF.L.U32 R5, R4, 0x6, RZ ;  /* 0x0000000604057819 */ /* 0x000fe200000006ff */
[-C--:B------:R-:W-:Y:S01]  /*2c40*/  IMAD.WIDE.U32 R82, R30, R12.reuse, R204 ;  /* 0x0000000c1e527225 */ /* 0x080fe200078e00cc */
[--C-:B---3--:R-:W-:Y:S02]  /*2c50*/  LOP3.LUT R4, R33, 0x38, R68.reuse, 0xf8, !PT ;  /* 0x0000003821047812 */ /* 0x108fe400078ef844 */
[----:B----4-:R-:W-:Y:S01]  /*2c60*/  LOP3.LUT R8, R32, 0x38, R68, 0xf8, !PT ;  /* 0x0000003820087812 */ /* 0x010fe200078ef844 */
[----:B------:R-:W-:Y:S01]  /*2c70*/  IMAD.WIDE.U32 R84, R30, R12, R18 ;  /* 0x0000000c1e547225 */ /* 0x000fe200078e0012 */
[----:B------:R-:W-:Y:S02]  /*2c80*/  LOP3.LUT R5, R5, 0xfffff000, RZ, 0xc0, !PT ;  /* 0xfffff00005057812 */ /* 0x000fe400078ec0ff */
[----:B------:R-:W-:Y:S01]  /*2c90*/  LOP3.LUT R4, R4, R31, RZ, 0x3c, !PT ;  /* 0x0000001f04047212 */ /* 0x000fe200078e3cff */
[----:B------:R-:W-:Y:S01]  /*2ca0*/  IMAD.SHL.U32 R7, R6, 0x40, RZ ;  /* 0x0000004006077824 */ /* 0x000fe200078e00ff */
[--C-:B------:R-:W-:Y:S01]  /*2cb0*/  LOP3.LUT R6, R33, 0x38, R70.reuse, 0xf8, !PT ;  /* 0x0000003821067812 */ /* 0x100fe200078ef846 */
[----:B------:R-:W-:Y:S01]  /*2cc0*/  IMAD.IADD R83, R83, 0x1, R9 ;  /* 0x0000000153537824 */ /* 0x000fe200078e0209 */
[----:B------:R-:W-:Y:S01]  /*2cd0*/  LOP3.LUT R8, R8, R20, RZ, 0x3c, !PT ;  /* 0x0000001408087212 */ /* 0x000fe200078e3cff */
[----:B------:R-:W-:Y:S01]  /*2ce0*/  IMAD.IADD R85, R9, 0x1, R85 ;  /* 0x0000000109557824 */ /* 0x000fe200078e0255 */
[----:B------:R-:W-:-:S02]  /*2cf0*/  LOP3.LUT R9, R32, 0x38, R70, 0xf8, !PT ;  /* 0x0000003820097812 */ /* 0x000fc400078ef846 */
[--C-:B------:R-:W-:Y:S02]  /*2d00*/  IADD3 R89, R4, R5, R26.reuse ;  /* 0x0000000504597210 */ /* 0x100fe40007ffe01a */
[----:B------:R-:W-:Y:S02]  /*2d10*/  LOP3.LUT R7, R7, 0xfffff000, RZ, 0xc0, !PT ;  /* 0xfffff00007077812 */ /* 0x000fe400078ec0ff */
[----:B------:R-:W-:Y:S02]  /*2d20*/  LOP3.LUT R6, R6, R31, RZ, 0x3c, !PT ;  /* 0x0000001f06067212 */ /* 0x000fe400078e3cff */
[--C-:B------:R-:W-:Y:S01]  /*2d30*/  IADD3 R4, R8, R5, R21.reuse ;  /* 0x0000000508047210 */ /* 0x100fe20007ffe015 */
[----:B------:R-:W-:Y:S01]  /*2d40*/  IMAD R8, R15, R10, RZ ;  /* 0x0000000a0f087224 */ /* 0x000fe200078e02ff */
[----:B------:R-:W-:Y:S02]  /*2d50*/  LOP3.LUT R20, R9, R20, RZ, 0x3c, !PT ;  /* 0x0000001409147212 */ /* 0x000fe400078e3cff */
[----:B------:R-:W-:Y:S01]  /*2d60*/  IADD3 R5, R6, R7, R26 ;  /* 0x0000000706057210 */ /* 0x000fe20007ffe01a */
[----:B------:R-:W-:Y:S01]  /*2d70*/  IMAD R33, R92, R11, R8 ;  /* 0x0000000b5c217224 */ /* 0x000fe200078e0208 */
[----:B------:R-:W-:Y:S01]  /*2d80*/  IADD3 R6, R20, R7, R21 ;  /* 0x0000000714067210 */ /* 0x000fe20007ffe015 */
[----:B------:R-:W-:Y:S01]  /*2d90*/  IMAD R15, R15, R12, RZ ;  /* 0x0000000c0f0f7224 */ /* 0x000fe200078e02ff */
[----:B------:R-:W-:-:S02]  /*2da0*/  SHF.L.U64.HI R7, R10, 0x6, R11 ;  /* 0x000000060a077819 */ /* 0x000fc4000001020b */
[----:B------:R-:W-:Y:S02]  /*2db0*/  SHF.L.U64.HI R8, R10, 0x5, R11 ;  /* 0x000000050a087819 */ /* 0x000fe4000001020b */
[----:B------:R-:W-:Y:S01]  /*2dc0*/  SEL R11, RZ, 0x8, P0 ;  /* 0x00000008ff0b7807 */ /* 0x000fe20000000000 */
[CC--:B------:R-:W-:Y:S01]  /*2dd0*/  IMAD.WIDE.U32 R78, R92.reuse, R10.reuse, R78 ;  /* 0x0000000a5c4e7225 */ /* 0x0c0fe200078e004e */
[----:B------:R-:W-:Y:S02]  /*2de0*/  SHF.R.S32.HI R35, RZ, 0x3, R68 ;  /* 0x00000003ff237819 */ /* 0x000fe40000011444 */
[----:B------:R-:W-:Y:S01]  /*2df0*/  SHF.R.S32.HI R69, RZ, 0x3, R70 ;  /* 0x00000003ff457819 */ /* 0x000fe20000011446 */
[----:B------:R-:W-:Y:S01]  /*2e00*/  IMAD.WIDE.U32 R80, R92, R10, R80 ;  /* 0x0000000a5c507225 */ /* 0x000fe200078e0050 */
[----:B------:R-:W-:Y:S02]  /*2e10*/  LOP3.LUT R11, R14, R11, RZ, 0xfc, !PT ;  /* 0x0000000b0e0b7212 */ /* 0x000fe400078efcff */
[----:B------:R-:W-:Y:S01]  /*2e20*/  LOP3.LUT R68, R68, 0xfffffff8, RZ, 0xc0, !PT ;  /* 0xfffffff844447812 */ /* 0x000fe200078ec0ff */
[----:B------:R-:W-:Y:S01]  /*2e30*/  IMAD R15, R92, R13, R15 ;  /* 0x0000000d5c0f7224 */ /* 0x000fe200078e020f */
[----:B------:R-:W-:Y:S01]  /*2e40*/  LOP3.LUT R70, R70, 0xfffffff8, RZ, 0xc0, !PT ;  /* 0xfffffff846467812 */ /* 0x000fe200078ec0ff */
[----:B------:R-:W-:-:S04]  /*2e50*/  IMAD.WIDE.U32 R82, R92, R12, R82 ;  /* 0x0000000c5c527225 */ /* 0x000fc800078e0052 */
[----:B------:R-:W-:Y:S01]  /*2e60*/  IMAD.WIDE.U32 R84, R92, R12, R84 ;  /* 0x0000000c5c547225 */ /* 0x000fe200078e0054 */
[C-C-:B------:R-:W-:Y:S02]  /*2e70*/  SHF.L.U64.HI R20, R12.reuse, 0x6, R13.reuse ;  /* 0x000000060c147819 */ /* 0x140fe4000001020d */
[----:B------:R-:W-:Y:S01]  /*2e80*/  SHF.L.U64.HI R21, R12, 0x5, R13 ;  /* 0x000000050c157819 */ /* 0x000fe2000001020d */
[----:B------:R-:W-:Y:S01]  /*2e90*/  IMAD.SHL.U32 R9, R10, 0x40, RZ ;  /* 0x000000400a097824 */ /* 0x000fe200078e00ff */
[----:B------:R-:W-:Y:S01]  /*2ea0*/  SHF.L.U32 R91, R91, 0x1, RZ ;  /* 0x000000015b5b7819 */ /* 0x000fe200000006ff */
[----:B------:R-:W-:Y:S01]  /*2eb0*/  IMAD R28, R28, 0x20, R30 ;  /* 0x000000201c1c7824 */ /* 0x000fe200078e021e */
[----:B------:R-:W-:Y:S01]  /*2ec0*/  SHF.R.S32.HI R30, RZ, 0x1f, R3 ;  /* 0x0000001fff1e7819 */ /* 0x000fe20000011403 */
[----:B------:R-:W-:Y:S01]  /*2ed0*/  IMAD.IADD R31, R79, 0x1, R33 ;  /* 0x000000014f1f7824 */ /* 0x000fe200078e0221 */
[----:B------:R-:W-:Y:S01]  /*2ee0*/  LOP3.LUT R71, R11, 0x2, RZ, 0xc0, !PT ;  /* 0x000000020b477812 */ /* 0x000fe200078ec0ff */
[----:B------:R-:W-:Y:S01]  /*2ef0*/  IMAD.IADD R32, R33, 0x1, R81 ;  /* 0x0000000121207824 */ /* 0x000fe200078e0251 */
[C---:B------:R-:W-:Y:S01]  /*2f00*/  LOP3.LUT R76, R11.reuse, 0x4, RZ, 0xc0, !PT ;  /* 0x000000040b4c7812 */ /* 0x040fe200078ec0ff */
[----:B------:R-:W-:Y:S01]  /*2f10*/  IMAD.SHL.U32 R10, R10, 0x20, RZ ;  /* 0x000000200a0a7824 */ /* 0x000fe200078e00ff */
[----:B------:R-:W-:Y:S01]  /*2f20*/  LOP3.LUT R77, R11, 0x8, RZ, 0xc0, !PT ;  /* 0x000000080b4d7812 */ /* 0x000fe200078ec0ff */
[----:B------:R-:W-:Y:S01]  /*2f30*/  IMAD.SHL.U32 R26, R12, 0x40, RZ ;  /* 0x000000400c1a7824 */ /* 0x000fe200078e00ff */
[----:B------:R-:W-:Y:S01]  /*2f40*/  SHF.R.S32.HI R86, RZ, 0x1f, R68 ;  /* 0x0000001fff567819 */ /* 0x000fe20000011444 */
[----:B------:R-:W-:Y:S01]  /*2f50*/  IMAD.IADD R33, R83, 0x1, R15 ;  /* 0x0000000153217824 */ /* 0x000fe200078e020f */
[----:B------:R-:W-:Y:S01]  /*2f60*/  SHF.R.S32.HI R87, RZ, 0x1f, R70 ;  /* 0x0000001fff577819 */ /* 0x000fe20000011446 */
[----:B------:R-:W-:-:S07]  /*2f70*/  IMAD.IADD R34, R15, 0x1, R85 ;  /* 0x000000010f227824 */ /* 0x000fce00078e0255 */
.L_x_1637:
[----:B--2---:R-:W2:Y:S01]  /*2f80*/  LDL R39, [R1+0x7c] ;  /* 0x00007c0001277983 */ /* 0x004ea20000100800 */
[----:B0-----:R-:W0:Y:S01]  /*2f90*/  LDC R98, c[0x0][0x430] ;  /* 0x00010c00ff627b82 */ /* 0x001e220000000800 */
[----:B------:R-:W-:Y:S02]  /*2fa0*/  VIADD R25, R25, 0xffffffff ;  /* 0xffffffff19197836 */ /* 0x000fe40000000000 */
[----:B------:R-:W-:Y:S02]  /*2fb0*/  IMAD.MOV.U32 R99, RZ, RZ, RZ ;  /* 0x000000ffff637224 */ /* 0x000fe400078e00ff */
[----:B------:R-:W-:-:S03]  /*2fc0*/  IMAD R13, R25, 0x40, R28 ;  /* 0x00000040190d7824 */ /* 0x000fc600078e021c */
[----:B------:R-:W1:Y:S02]  /*2fd0*/  LDC R101, c[0x0][0x3f4] ;  /* 0x0000fd00ff657b82 */ /* 0x000e640000000800 */
[----:B------:R-:W-:Y:S02]  /*2fe0*/  ISETP.GE.AND P0, PT, R13, R2, PT ;  /* 0x000000020d00720c */ /* 0x000fe40003f06270 */
[----:B------:R-:W-:Y:S02]  /*2ff0*/  IADD3 R40, R0, R13, RZ ;  /* 0x0000000d00287210 */ /* 0x000fe40007ffe0ff */
[----:B------:R-:W-:-:S03]  /*3000*/  ISETP.GT.OR P0, PT, R28, 0x3f, P0 ;  /* 0x0000003f1c00780c */ /* 0x000fc60000704670 */
[----:B------:R-:W-:Y:S01]  /*3010*/  IMAD.MOV.U32 R36, RZ, RZ, R40 ;  /* 0x000000ffff247224 */ /* 0x000fe200078e0028 */
[----:B0-----:R-:W-:-:S09]  /*3020*/  ISETP.NE.AND P3, PT, R98, 0x1, PT ;  /* 0x000000016200780c */ /* 0x001fd20003f65270 */
[----:B------:R-:W0:Y:S08]  /*3030*/  @!P0 LDC.64 R14, c[0x0][0x428] ;  /* 0x00010a00ff0e8b82 */ /* 0x000e300000000a00 */
[----:B------:R-:W3:Y:S08]  /*3040*/  @!P0 LDC.64 R12, c[0x0][0x418] ;  /* 0x00010600ff0c8b82 */ /* 0x000ef00000000a00 */
[----:B------:R-:W4:Y:S08]  /*3050*/  @P3 LDC R11, c[0x0][0x434] ;  /* 0x00010d00ff0b3b82 */ /* 0x000f300000000800 */
[----:B------:R-:W1:Y:S01]  /*3060*/  @P3 LDC R38, c[0x0][0x438] ;  /* 0x00010e00ff263b82 */ /* 0x000e620000000800 */
[----:B----4-:R-:W-:-:S05]  /*3070*/  @P3 IMAD.HI.U32 R11, R40, R11, RZ ;  /* 0x0000000b280b3227 */ /* 0x010fca00078e00ff */
[----:B-1----:R-:W-:Y:S01]  /*3080*/  @P3 SHF.R.U32.HI R36, RZ, R38, R11 ;  /* 0x00000026ff243219 */ /* 0x002fe2000001160b */
[----:B0-----:R-:W-:-:S03]  /*3090*/  @!P0 IMAD R38, R30, R14, RZ ;  /* 0x0000000e1e268224 */ /* 0x001fc600078e02ff */
[----:B------:R-:W-:Y:S01]  /*30a0*/  @!P0 SHF.R.S32.HI R37, RZ, 0x1f, R36 ;  /* 0x0000001fff258819 */ /* 0x000fe20000011424 */
[C---:B------:R-:W-:Y:S02]  /*30b0*/  @!P0 IMAD R11, R3.reuse, R15, R38 ;  /* 0x0000000f030b8224 */ /* 0x040fe400078e0226 */
[----:B------:R-:W-:-:S04]  /*30c0*/  @!P0 IMAD.WIDE.U32 R14, R3, R14, R36 ;  /* 0x0000000e030e8225 */ /* 0x000fc800078e0024 */
[----:B------:R-:W-:Y:S01]  /*30d0*/  @!P0 IMAD.IADD R11, R15, 0x1, R11 ;  /* 0x000000010f0b8824 */ /* 0x000fe200078e020b */
[----:B---3--:R-:W-:-:S04]  /*30e0*/  @!P0 LEA R12, P3, R14, R12, 0x2 ;  /* 0x0000000c0e0c8211 */ /* 0x008fc800078610ff */
[----:B------:R-:W-:-:S05]  /*30f0*/  @!P0 LEA.HI.X R13, R14, R13, R11, 0x2, P3 ;  /* 0x0000000d0e0d8211 */ /* 0x000fca00018f140b */
[----:B-----5:R0:W5:Y:S01]  /*3100*/  @!P0 LDG.E R99, desc[UR60][R12.64] ;  /* 0x0000003c0c638981 */ /* 0x020162000c1e1900 */
[----:B------:R-:W-:Y:S01]  /*3110*/  ISETP.GE.AND P0, PT, R101, 0x1, PT ;  /* 0x000000016500780c */ /* 0x000fe20003f06270 */
[----:B------:R-:W-:Y:S01]  /*3120*/  IMAD.MOV R11, RZ, RZ, -R36 ;  /* 0x000000ffff0b7224 */ /* 0x000fe200078e0a24 */
[----:B------:R-:W-:Y:S05]  /*3130*/  YIELD ;  /* 0x0000000000007946 */ /* 0x000fea0003800000 */
[----:B------:R-:W-:Y:S01]  /*3140*/  BSSY B0, `(.L_x_1556) ;  /* 0x0000567000007945 */ /* 0x000fe20003800000 */
[----:B------:R-:W-:Y:S01]  /*3150*/  IMAD R98, R98, R11, R40 ;  /* 0x0000000b62627224 */ /* 0x000fe200078e0228 */
[----:B------:R-:W-:Y:S01]  /*3160*/  ISETP.GT.AND P3, PT, R25, R24, PT ;  /* 0x000000181900720c */ /* 0x000fe20003f64270 */
[----:B--2---:R-:W-:-:S04]  /*3170*/  IMAD R90, R200, 0x4000, R39 ;  /* 0x00004000c85a7824 */ /* 0x004fc800078e0227 */
[----:B------:R-:W-:Y:S01]  /*3180*/  IMAD R90, R90, 0x2, R17 ;  /* 0x000000025a5a7824 */ /* 0x000fe200078e0211 */
[----:B0-----:R-:W-:Y:S07]  /*3190*/  @!P0 BRA `(.L_x_1557) ;  /* 0x0000005000088947 */ /* 0x001fee0003800000 */
        /* <DEDUP_REMOVED lines=21> */
[----:B------:R-:W-:Y:S01]  /*32f0*/  IMAD R105, R226, UR5, R37 ;  /* 0x00000005e2697c24 */ /* 0x000fe2000f8e0225 */
[----:B------:R-:W-:Y:S01]  /*3300*/  ULDC.64 UR4, c[0x0][0x2e8] ;  /* 0x0000ba0000047ab9 */ /* 0x000fe20000000a00 */
[C---:B------:R-:W-:Y:S01]  /*3310*/  IMAD R39, R11.reuse, R9, R14 ;  /* 0x000000090b277224 */ /* 0x040fe200078e020e */
[C---:B------:R-:W-:Y:S01]  /*3320*/  LEA R104, P4, R36.reuse, UR4, 0x1 ;  /* 0x0000000424687c11 */ /* 0x040fe2000f8808ff */
[----:B------:R-:W-:Y:S02]  /*3330*/  IMAD R41, R11, R26, R15 ;  /* 0x0000001a0b297224 */ /* 0x000fe400078e020f */
[----:B------:R-:W-:Y:S01]  /*3340*/  IMAD.WIDE.U32 R14, R9, R25, RZ ;  /* 0x00000019090e7225 */ /* 0x000fe200078e00ff */
[----:B------:R-:W-:-:S03]  /*3350*/  LEA.HI.X R105, R36, UR5, R105, 0x1, P4 ;  /* 0x0000000524697c11 */ /* 0x000fc6000a0f0c69 */
[----:B------:R-:W-:-:S04]  /*3360*/  IMAD.WIDE.U32 R12, R26, R25, RZ ;  /* 0x000000191a0c7225 */ /* 0x000fc800078e00ff */
[----:B------:R-:W-:Y:S02]  /*3370*/  IMAD.IADD R11, R15, 0x1, R39 ;  /* 0x000000010f0b7824 */ /* 0x000fe400078e0227 */
[----:B------:R-:W-:Y:S01]  /*3380*/  IMAD.IADD R72, R13, 0x1, R41 ;  /* 0x000000010d487824 */ /* 0x000fe200078e0229 */
[----:B------:R-:W-:Y:S06]  /*3390*/  @!P0 BRA `(.L_x_1558) ;  /* 0x0000002400708947 */ /* 0x000fec0003800000 */
[----:B------:R-:W2:Y:S04]  /*33a0*/  LDL R38, [R1+0xc] ;  /* 0x00000c0001267983 */ /* 0x000ea80000100800 */
[----:B------:R0:W5:Y:S04]  /*33b0*/  LDL R75, [R1+0x30] ;  /* 0x00003000014b7983 */ /* 0x0001680000100800 */
[----:B------:R0:W5:Y:S04]  /*33c0*/  LDL R74, [R1+0x34] ;  /* 0x00003400014a7983 */ /* 0x0001680000100800 */
[----:B------:R0:W5:Y:S01]  /*33d0*/  LDL R73, [R1+0x48] ;  /* 0x0000480001497983 */ /* 0x0001620000100800 */
[----:B------:R-:W-:Y:S01]  /*33e0*/  BSSY B1, `(.L_x_1559) ;  /* 0x000002a000017945 */ /* 0x000fe20003800000 */
        /* <DEDUP_REMOVED lines=9> */
[----:B--2---:R-:W-:-:S13]  /*3480*/  ISETP.GE.AND P0, PT, R38, R95, PT ;  /* 0x0000005f2600720c */ /* 0x004fda0003f06270 */
[----:B0-----:R-:W-:Y:S05]  /*3490*/  @P0 BRA `(.L_x_1560) ;  /* 0x0000000000780947 */ /* 0x001fea0003800000 */
[----:B------:R-:W-:Y:S01]  /*34a0*/  IADD3 R39, P4, R78, R14, RZ ;  /* 0x0000000e4e277210 */ /* 0x000fe20007f9e0ff */
[----:B------:R-:W-:Y:S01]  /*34b0*/  ULDC.64 UR4, c[0x0][0x3e8] ;  /* 0x0000fa0000047ab9 */ /* 0x000fe20000000a00 */
[----:B------:R-:W-:Y:S02]  /*34c0*/  IADD3 R41, P5, R82, R12, RZ ;  /* 0x0000000c52297210 */ /* 0x000fe40007fbe0ff */
[----:B------:R-:W-:Y:S02]  /*34d0*/  CS2R R64, SRZ ;  /* 0x0000000000407805 */ /* 0x000fe4000001ff00 */
[----:B------:R-:W-:Y:S01]  /*34e0*/  ISETP.GE.AND P6, PT, R204, R101, PT ;  /* 0x00000065cc00720c */ /* 0x000fe20003fc6270 */
[----:B------:R-:W-:Y:S01]  /*34f0*/  IMAD.X R40, R11, 0x1, R31, P4 ;  /* 0x000000010b287824 */ /* 0x000fe200020e061f */
[----:B------:R-:W-:Y:S01]  /*3500*/  LEA R38, P4, R39, UR4, 0x1 ;  /* 0x0000000427267c11 */ /* 0x000fe2000f8808ff */
[----:B------:R-:W-:Y:S01]  /*3510*/  IMAD.X R42, R72, 0x1, R33, P5 ;  /* 0x00000001482a7824 */ /* 0x000fe200028e0621 */
[----:B------:R-:W-:-:S02]  /*3520*/  CS2R R66, SRZ ;  /* 0x0000000000427805 */ /* 0x000fc4000001ff00 */
[-C--:B-----5:R-:W-:Y:S02]  /*3530*/  ISETP.GE.AND P5, PT, R75, R101.reuse, PT ;  /* 0x000000654b00720c */ /* 0x0a0fe40003fa6270 */
[----:B------:R-:W-:Y:S01]  /*3540*/  LEA.HI.X R39, R39, UR5, R40, 0x1, P4 ;  /* 0x0000000527277c11 */ /* 0x000fe2000a0f0c28 */
[----:B------:R-:W-:Y:S02]  /*3550*/  ULDC.64 UR4, c[0x0][0x400] ;  /* 0x0001000000047ab9 */ /* 0x000fe40000000a00 */
[C---:B------:R-:W-:Y:S02]  /*3560*/  LEA R40, P4, R41.reuse, UR4, 0x1 ;  /* 0x0000000429287c11 */ /* 0x040fe4000f8808ff */
[----:B------:R0:W5:Y:S02]  /*3570*/  @!P6 LDG.E.64 R64, desc[UR60][R38.64] ;  /* 0x0000003c2640e981 */ /* 0x000164000c1e1b00 */
[----:B------:R-:W-:Y:S02]  /*3580*/  LEA.HI.X R41, R41, UR5, R42, 0x1, P4 ;  /* 0x0000000529297c11 */ /* 0x000fe4000a0f0c2a */
[----:B------:R-:W-:-:S03]  /*3590*/  ISETP.GE.AND P4, PT, R74, R101, PT ;  /* 0x000000654a00720c */ /* 0x000fc60003f86270 */
[----:B------:R0:W5:Y:S01]  /*35a0*/  @!P6 LDG.E.64 R66, desc[UR60][R40.64] ;  /* 0x0000003c2842e981 */ /* 0x000162000c1e1b00 */
[----:B------:R-:W-:Y:S02]  /*35b0*/  ISETP.GE.AND P6, PT, R73, R101, PT ;  /* 0x000000654900720c */ /* 0x000fe40003fc6270 */
[----:B------:R-:W-:Y:S02]  /*35c0*/  CS2R R60, SRZ ;  /* 0x00000000003c7805 */ /* 0x000fe4000001ff00 */
[----:B------:R-:W-:Y:S02]  /*35d0*/  CS2R R56, SRZ ;  /* 0x0000000000387805 */ /* 0x000fe4000001ff00 */
[----:B------:R-:W-:Y:S02]  /*35e0*/  CS2R R52, SRZ ;  /* 0x0000000000347805 */ /* 0x000fe4000001ff00 */
[----:B------:R-:W-:Y:S02]  /*35f0*/  CS2R R62, SRZ ;  /* 0x00000000003e7805 */ /* 0x000fe4000001ff00 */
[----:B------:R-:W-:-:S02]  /*3600*/  CS2R R58, SRZ ;  /* 0x00000000003a7805 */ /* 0x000fc4000001ff00 */
[----:B------:R-:W-:Y:S01]  /*3610*/  CS2R R54, SRZ ;  /* 0x0000000000367805 */ /* 0x000fe2000001ff00 */
[----:B------:R0:W5:Y:S04]  /*3620*/  @!P5 LDG.E.64 R60, desc[UR60][R38.64+0x40] ;  /* 0x0000403c263cd981 */ /* 0x000168000c1e1b00 */
[----:B------:R0:W5:Y:S04]  /*3630*/  @!P4 LDG.E.64 R56, desc[UR60][R38.64+0x80] ;  /* 0x0000803c2638c981 */ /* 0x000168000c1e1b00 */
[----:B------:R0:W5:Y:S04]  /*3640*/  @!P6 LDG.E.64 R52, desc[UR60][R38.64+0xc0] ;  /* 0x0000c03c2634e981 */ /* 0x000168000c1e1b00 */
[----:B------:R0:W5:Y:S04]  /*3650*/  @!P5 LDG.E.64 R62, desc[UR60][R40.64+0x40] ;  /* 0x0000403c283ed981 */ /* 0x000168000c1e1b00 */
[----:B------:R0:W5:Y:S04]  /*3660*/  @!P4 LDG.E.64 R58, desc[UR60][R40.64+0x80] ;  /* 0x0000803c283ac981 */ /* 0x000168000c1e1b00 */
[----:B------:R0:W5:Y:S02]  /*3670*/  @!P6 LDG.E.64 R54, desc[UR60][R40.64+0xc0] ;  /* 0x0000c03c2836e981 */ /* 0x000164000c1e1b00 */
.L_x_1560:
[----:B------:R-:W-:Y:S05]  /*3680*/  BSYNC B1 ;  /* 0x0000000000017941 */ /* 0x000fea0003800000 */
.L_x_1559:
[----:B0-----:R-:W2:Y:S01]  /*3690*/  LDL R38, [R1+0xc4] ;  /* 0x0000c40001267983 */ /* 0x001ea20000100800 */
[----:B------:R-:W-:Y:S01]  /*36a0*/  BSSY B1, `(.L_x_1561) ;  /* 0x0000028000017945 */ /* 0x000fe20003800000 */
[----:B------:R-:W-:Y:S02]  /*36b0*/  CS2R R40, SRZ ;  /* 0x0000000000287805 */ /* 0x000fe4000001ff00 */
[----:B------:R-:W-:Y:S02]  /*36c0*/  CS2R R44, SRZ ;  /* 0x00000000002c7805 */ /* 0x000fe4000001ff00 */
[----:B------:R-:W-:Y:S02]  /*36d0*/  CS2R R48, SRZ ;  /* 0x0000000000307805 */ /* 0x000fe4000001ff00 */
[----:B------:R-:W-:Y:S02]  /*36e0*/  CS2R R42, SRZ ;  /* 0x00000000002a7805 */ /* 0x000fe4000001ff00 */
[----:B------:R-:W-:-:S02]  /*36f0*/  CS2R R46, SRZ ;  /* 0x00000000002e7805 */ /* 0x000fc4000001ff00 */
[----:B------:R-:W-:Y:S02]  /*3700*/  CS2R R50, SRZ ;  /* 0x0000000000327805 */ /* 0x000fe4000001ff00 */
[----:B--2---:R-:W-:Y:S02]  /*3710*/  ISETP.GE.AND P4, PT, R38, R95, PT ;  /* 0x0000005f2600720c */ /* 0x004fe40003f86270 */
[----:B------:R-:W-:-:S11]  /*3720*/  CS2R R38, SRZ ;  /* 0x0000000000267805 */ /* 0x000fd6000001ff00 */
[----:B------:R-:W-:Y:S05]  /*3730*/  @P4 BRA `(.L_x_1562) ;  /* 0x0000000000784947 */ /* 0x000fea0003800000 */
        /* <DEDUP_REMOVED lines=8> */
[----:B------:R-:W-:Y:S02]  /*37c0*/  CS2R R46, SRZ ;  /* 0x00000000002e7805 */ /* 0x000fe4000001ff00 */
[----:B------:R-:W-:Y:S02]  /*37d0*/  IADD3.X R72, R33, R72, R21, P5, P6 ;  /* 0x0000004821487210 */ /* 0x000fe40002fec415 */
[----:B------:R-:W-:Y:S02]  /*37e0*/  LEA R12, P5, R15, UR4, 0x1 ;  /* 0x000000040f0c7c11 */ /* 0x000fe4000f8a08ff */
[----:B------:R-:W-:Y:S02]  /*37f0*/  LEA R14, P6, R11, UR6, 0x1 ;  /* 0x000000060b0e7c11 */ /* 0x000fe4000f8c08ff */
[----:B------:R-:W-:Y:S02]  /*3800*/  LEA.HI.X R13, R15, UR5, R36, 0x1, P5 ;  /* 0x000000050f0d7c11 */ /* 0x000fe4000a8f0c24 */
[----:B------:R-:W-:-:S02]  /*3810*/  LEA.HI.X R15, R11, UR7, R72, 0x1, P6 ;  /* 0x000000070b0f7c11 */ /* 0x000fc4000b0f0c48 */
[-C--:B------:R-:W-:Y:S02]  /*3820*/  ISETP.GE.AND P5, PT, R204, R101.reuse, PT ;  /* 0x00000065cc00720c */ /* 0x080fe40003fa6270 */
[----:B-----5:R-:W-:Y:S02]  /*3830*/  ISETP.GE.AND P6, PT, R75, R101, PT ;  /* 0x000000654b00720c */ /* 0x020fe40003fc6270 */
[----:B------:R-:W-:Y:S02]  /*3840*/  CS2R R40, SRZ ;  /* 0x0000000000287805 */ /* 0x000fe4000001ff00 */
[----:B------:R-:W-:Y:S02]  /*3850*/  CS2R R36, SRZ ;  /* 0x0000000000247805 */ /* 0x000fe4000001ff00 */
[----:B------:R-:W-:-:S05]  /*3860*/  CS2R R42, SRZ ;  /* 0x00000000002a7805 */ /* 0x000fca000001ff00 */
[----:B------:R0:W5:Y:S04]  /*3870*/  @!P5 LDG.E.64 R48, desc[UR60][R12.64] ;  /* 0x0000003c0c30d981 */ /* 0x000168000c1e1b00 */
[----:B------:R0:W5:Y:S01]  /*3880*/  @!P5 LDG.E.64 R50, desc[UR60][R14.64] ;  /* 0x0000003c0e32d981 */ /* 0x000162000c1e1b00 */
[----:B------:R-:W-:-:S03]  /*3890*/  ISETP.GE.AND P5, PT, R74, R101, PT ;  /* 0x000000654a00720c */ /* 0x000fc60003fa6270 */
[----:B------:R0:W5:Y:S04]  /*38a0*/  @!P6 LDG.E.64 R44, desc[UR60][R12.64+0x40] ;  /* 0x0000403c0c2ce981 */ /* 0x000168000c1e1b00 */
[----:B------:R0:W5:Y:S01]  /*38b0*/  @!P6 LDG.E.64 R46, desc[UR60][R14.64+0x40] ;  /* 0x0000403c0e2ee981 */ /* 0x000162000c1e1b00 */
[----:B------:R-:W-:Y:S02]  /*38c0*/  ISETP.GE.AND P6, PT, R73, R101, PT ;  /* 0x000000654900720c */ /* 0x000fe40003fc6270 */
[----:B------:R-:W-:-:S03]  /*38d0*/  CS2R R38, SRZ ;  /* 0x0000000000267805 */ /* 0x000fc6000001ff00 */
[----:B------:R0:W5:Y:S04]  /*38e0*/  @!P5 LDG.E.64 R40, desc[UR60][R12.64+0x80] ;  /* 0x0000803c0c28d981 */ /* 0x000168000c1e1b00 */
[----:B------:R0:W5:Y:S04]  /*38f0*/  @!P5 LDG.E.64 R42, desc[UR60][R14.64+0x80] ;  /* 0x0000803c0e2ad981 */ /* 0x000168000c1e1b00 */
[----:B------:R0:W5:Y:S04]  /*3900*/  @!P6 LDG.E.64 R36, desc[UR60][R12.64+0xc0] ;  /* 0x0000c03c0c24e981 */ /* 0x000168000c1e1b00 */
[----:B------:R0:W5:Y:S02]  /*3910*/  @!P6 LDG.E.64 R38, desc[UR60][R14.64+0xc0] ;  /* 0x0000c03c0e26e981 */ /* 0x000164000c1e1b00 */
.L_x_1562:
[----:B------:R-:W-:Y:S05]  /*3920*/  BSYNC B1 ;  /* 0x0000000000017941 */ /* 0x000fea0003800000 */
.L_x_1561:
[----:B------:R-:W2:Y:S01]  /*3930*/  LDL R11, [R1+0x64] ;  /* 0x00006400010b7983 */ /* 0x000ea20000100800 */
[----:B0----5:R-:W-:Y:S01]  /*3940*/  MOV R12, R53 ;  /* 0x00000035000c7202 */ /* 0x021fe20000000f00 */
[----:B------:R-:W-:Y:S02]  /*3950*/  IMAD.MOV.U32 R13, RZ, RZ, R60 ;  /* 0x000000ffff0d7224 */ /* 0x000fe400078e003c */
[----:B------:R-:W-:-:S03]  /*3960*/  IMAD.MOV.U32 R14, RZ, RZ, R61 ;  /* 0x000000ffff0e7224 */ /* 0x000fc600078e003d */
[----:B------:R-:W-:Y:S02]  /*3970*/  PRMT R118, R13, 0x7610, R118 ;  /* 0x000076100d767816 */ /* 0x000fe40000000076 */
[----:B------:R-:W-:Y:S01]  /*3980*/  PRMT R117, R14, 0x7610, R117 ;  /* 0x000076100e757816 */ /* 0x000fe20000000075 */
[----:B------:R-:W-:Y:S01]  /*3990*/  IMAD.MOV.U32 R14, RZ, RZ, R55 ;  /* 0x000000ffff0e7224 */ /* 0x000fe200078e0037 */
[----:B------:R-:W-:Y:S02]  /*39a0*/  MOV R13, R54 ;  /* 0x00000036000d7202 */ /* 0x000fe40000000f00 */
[----:B--2---:R-:W-:Y:S01]  /*39b0*/  R2UR UR4, R11 ;  /* 0x000000000b0472ca */ /* 0x004fe200000e0000 */
[----:B------:R-:W-:-:S05]  /*39c0*/  IMAD.MOV.U32 R11, RZ, RZ, R52 ;  /* 0x000000ffff0b7224 */ /* 0x000fca00078e0034 */
[----:B------:R-:W-:Y:S01]  /*39d0*/  PRMT R113, R12, 0x5410, R11 ;  /* 0x000054100c717816 */ /* 0x000fe2000000000b */
[----:B------:R-:W-:Y:S02]  /*39e0*/  IMAD.MOV.U32 R11, RZ, RZ, R56 ;  /* 0x000000ffff0b7224 */ /* 0x000fe400078e0038 */
[----:B------:R-:W-:-:S03]  /*39f0*/  IMAD.MOV.U32 R12, RZ, RZ, R57 ;  /* 0x000000ffff0c7224 */ /* 0x000fc600078e0039 */
[----:B------:R-:W-:Y:S01]  /*3a00*/  PRMT R114, R114, 0x5410, R11 ;  /* 0x0000541072727816 */ /* 0x000fe2000000000b */
[----:B------:R-:W-:Y:S01]  /*3a10*/  IMAD.MOV.U32 R11, RZ, RZ, R64 ;  /* 0x000000ffff0b7224 */ /* 0x000fe200078e0040 */
[----:B------:R-:W-:Y:S01]  /*3a20*/  PRMT R115, R12, 0x7610, R115 ;  /* 0x000076100c737816 */ /* 0x000fe20000000073 */
[----:B------:R-:W-:Y:S01]  /*3a30*/  IMAD.MOV.U32 R12, RZ, RZ, R65 ;  /* 0x000000ffff0c7224 */ /* 0x000fe200078e0041 */
[----:B------:R-:W-:Y:S01]  /*3a40*/  UISETP.NE.AND UP0, UPT, UR4, 0x3, UPT ;  /* 0x000000030400788c */ /* 0x000fe2000bf05270 */
[----:B------:R-:W-:Y:S02]  /*3a50*/  PRMT R114, R14, 0x7610, R114 ;  /* 0x000076100e727816 */ /* 0x000fe40000000072 */
[----:B------:R-:W-:Y:S01]  /*3a60*/  PRMT R75, R11, 0x7610, R75 ;  /* 0x000076100b4b7816 */ /* 0x000fe2000000004b */
[----:B------:R-:W-:Y:S01]  /*3a70*/  IMAD.MOV.U32 R11, RZ, RZ, R58 ;  /* 0x000000ffff0b7224 */ /* 0x000fe200078e003a */
[----:B------:R-:W-:Y:S01]  /*3a80*/  PRMT R119, R12, 0x7610, R119 ;  /* 0x000076100c777816 */ /* 0x000fe20000000077 */
[----:B------:R-:W-:Y:S01]  /*3a90*/  IMAD.MOV.U32 R12, RZ, RZ, R59 ;  /* 0x000000ffff0c7224 */ /* 0x000fe200078e003b */
[----:B------:R-:W-:-:S02]  /*3aa0*/  PLOP3.LUT P5, PT, PT, PT, UP0, 0x80, 0x0 ;  /* 0x000000000000781c */ /* 0x000fc40003faf008 */
[----:B------:R-:W-:Y:S02]  /*3ab0*/  PRMT R115, R115, 0x5410, R13 ;  /* 0x0000541073737816 */ /* 0x000fe4000000000d */
[----:B------:R-:W-:Y:S01]  /*3ac0*/  PRMT R116, R11, 0x5410, R12 ;  /* 0x000054100b747816 */ /* 0x000fe2000000000c */
[----:B------:R-:W-:Y:S02]  /*3ad0*/  IMAD.MOV.U32 R11, RZ, RZ, R62 ;  /* 0x000000ffff0b7224 */ /* 0x000fe400078e003e */
[----:B------:R-:W-:-:S03]  /*3ae0*/  IMAD.MOV.U32 R12, RZ, RZ, R63 ;  /* 0x000000ffff0c7224 */ /* 0x000fc600078e003f */
[----:B------:R-:W-:Y:S01]  /*3af0*/  PRMT R118, R118, 0x5410, R11 ;  /* 0x0000541076767816 */ /* 0x000fe2000000000b */
[----:B------:R-:W-:Y:S01]  /*3b00*/  IMAD.MOV.U32 R11, RZ, RZ, R66 ;  /* 0x000000ffff0b7224 */ /* 0x000fe200078e0042 */
[----:B------:R-:W-:Y:S02]  /*3b10*/  PRMT R117, R117, 0x5410, R12 ;  /* 0x0000541075757816 */ /* 0x000fe4000000000c */
[----:B------:R-:W-:Y:S02]  /*3b20*/  MOV R12, R67 ;  /* 0x00000043000c7202 */ /* 0x000fe40000000f00 */
[----:B------:R-:W-:Y:S01]  /*3b30*/  PRMT R75, R75, 0x5410, R11 ;  /* 0x000054104b4b7816 */ /* 0x000fe2000000000b */
[----:B------:R-:W-:Y:S01]  /*3b40*/  IMAD.MOV.U32 R11, RZ, RZ, R36 ;  /* 0x000000ffff0b7224 */ /* 0x000fe200078e0024 */
[----:B------:R-:W-:Y:S01]  /*3b50*/  PRMT R119, R119, 0x5410, R12 ;  /* 0x0000541077777816 */ /* 0x000fe2000000000c */
[----:B------:R-:W-:-:S05]  /*3b60*/  IMAD.MOV.U32 R12, RZ, RZ, R37 ;  /* 0x000000ffff0c7224 */ /* 0x000fca00078e0025 */
[----:B------:R-:W-:Y:S01]  /*3b70*/  PRMT R103, R11, 0x5410, R12 ;  /* 0x000054100b677816 */ /* 0x000fe2000000000c */
[----:B------:R-:W-:Y:S02]  /*3b80*/  IMAD.MOV.U32 R12, RZ, RZ, R40 ;  /* 0x000000ffff0c7224 */ /* 0x000fe400078e0028 */
[----:B------:R-:W-:-:S05]  /*3b90*/  IMAD.MOV.U32 R11, RZ, RZ, R41 ;  /* 0x000000ffff0b7224 */ /* 0x000fca00078e0029 */
[----:B------:R-:W-:Y:S01]  /*3ba0*/  PRMT R107, R12, 0x5410, R11 ;  /* 0x000054100c6b7816 */ /* 0x000fe2000000000b */
[----:B------:R-:W-:Y:S01]  /*3bb0*/  IMAD.MOV.U32 R12, RZ, RZ, R44 ;  /* 0x000000ffff0c7224 */ /* 0x000fe200078e002c */
[----:B------:R-:W-:-:S04]  /*3bc0*/  MOV R11, R45 ;  /* 0x0000002d000b7202 */ /* 0x000fc80000000f00 */
[----:B------:R-:W-:Y:S01]  /*3bd0*/  PRMT R109, R11, 0x5410, R12 ;  /* 0x000054100b6d7816 */ /* 0x000fe2000000000c */
[----:B------:R-:W-:Y:S02]  /*3be0*/  IMAD.MOV.U32 R12, RZ, RZ, R48 ;  /* 0x000000ffff0c7224 */ /* 0x000fe400078e0030 */
        /* <DEDUP_REMOVED lines=14> */
[----:B------:R-:W-:Y:S06]  /*3cd0*/  @!P5 BRA `(.L_x_1563) ;  /* 0x000000000004d947 */ /* 0x000fec0003800000 */
[----:B------:R-:W-:Y:S01]  /*3ce0*/  BPT.TRAP 0x1 ;  /* 0x000000040000795c */ /* 0x000fe20000300000 */
.L_x_1563:
[----:B------:R-:W2:Y:S01]  /*3cf0*/  LDL R11, [R1+0x4c] ;  /* 0x00004c00010b7983 */ /* 0x000ea20000100800 */
[----:B------:R-:W-:Y:S01]  /*3d00*/  IMAD R88, R200, 0x8, R17 ;  /* 0x00000008c8587824 */ /* 0x000fe200078e0211 */
[----:B------:R-:W-:Y:S01]  /*3d10*/  BSSY B1, `(.L_x_1564) ;  /* 0x0000004000017945 */ /* 0x000fe20003800000 */
[----:B--2---:R-:W-:-:S04]  /*3d20*/  SHF.L.U32 R100, R11, 0x1f, RZ ;  /* 0x0000001f0b647819 */ /* 0x004fc800000006ff */
[----:B------:R-:W0:Y:S02]  /*3d30*/  SYNCS.PHASECHK.TRANS64.TRYWAIT P6, [R88+URZ+0x30890], R100 ;  /* 0x03089064580075a7 */ /* 0x000e2400080c017f */
[----:B0-----:R-:W-:Y:S05]  /*3d40*/  @!P6 BRA `(.L_x_1565) ;  /* 0x00000284004ce947 */ /* 0x001fea0003800000 */
.L_x_1996:
[----:B------:R-:W-:Y:S05]  /*3d50*/  BSYNC B1 ;  /* 0x0000000000017941 */ /* 0x000fea0003800000 */
.L_x_1564:
[----:B------:R-:W-:-:S03]  /*3d60*/  UMOV UR4, 0xffffffff ;  /* 0xffffffff00047882 */ /* 0x000fc60000000000 */
[----:B------:R-:W-:Y:S05]  /*3d70*/  BRA.DIV UR4, `(.L_x_1566) ;  /* 0x0000028604547947 */ /* 0x000fea000b800000 */
[----:B------:R1:W2:Y:S04]  /*3d80*/  SHFL.IDX PT, R72, R105, RZ, 0x181f ;  /* 0x00181fff69487589 */ /* 0x0002a800000e0000 */
[----:B------:R1:W3:Y:S02]  /*3d90*/  SHFL.IDX PT, R11, R104, RZ, 0x181f ;  /* 0x00181fff680b7589 */ /* 0x0002e400000e0000 */
.L_x_2000:
        /* <DEDUP_REMOVED lines=10> */
[--C-:B0-----:R-:W-:Y:S01]  /*3e40*/  HADD2.F32 R73, -RZ, R13.reuse.H0_H0 ;  /* 0x2000000dff497230 */ /* 0x101fe20000004100 */
        /* <DEDUP_REMOVED lines=11> */
[----:B------:R-:W-:Y:S01]  /*3f00*/  HADD2.F32 R67, -RZ, R66.H0_H0 ;  /* 0x20000042ff437230 */ /* 0x000fe20000004100 */
[----:B------:R-:W-:Y:S01]  /*3f10*/  MOV R73, R14 ;  /* 0x0000000e00497202 */ /* 0x000fe20000000f00 */
[--C-:B------:R-:W-:Y:S02]  /*3f20*/  HADD2.F32 R66, -RZ, R15.reuse.H1_H1 ;  /* 0x3000000fff427230 */ /* 0x100fe40000004100 */
[----:B------:R-:W-:Y:S01]  /*3f30*/  HADD2.F32 R74, -RZ, R15.H0_H0 ;  /* 0x2000000fff4a7230 */ /* 0x000fe20000004100 */
[----:B------:R-:W-:Y:S01]  /*3f40*/  F2FP.F16.F32.PACK_AB R13, R64, R13 ;  /* 0x0000000d400d723e */ /* 0x000fe200000000ff */
[----:B------:R-:W-:Y:S02]  /*3f50*/  HADD2.F32 R102, -RZ, R75.H1_H1 ;  /* 0x3000004bff667230 */ /* 0x000fe40000004100 */
[----:B------:R-:W-:Y:S01]  /*3f60*/  FMUL.FTZ R15, R66, R67 ;  /* 0x00000043420f7220 */ /* 0x000fe20000410000 */
[----:B------:R-:W-:-:S02]  /*3f70*/  HADD2.F32 R14, -RZ, R73.H1_H1 ;  /* 0x30000049ff0e7230 */ /* 0x000fc40000004100 */
[C---:B------:R-:W-:Y:S01]  /*3f80*/  FMUL.FTZ R67, R74.reuse, R67 ;  /* 0x000000434a437220 */ /* 0x040fe20000410000 */
[-C--:B------:R-:W-:Y:S01]  /*3f90*/  FFMA.FTZ R15, R74, R65.reuse, -R15 ;  /* 0x000000414a0f7223 */ /* 0x080fe2000001080f */
[----:B------:R-:W-:Y:S02]  /*3fa0*/  HADD2.F32 R74, -RZ, R75.H0_H0 ;  /* 0x2000004bff4a7230 */ /* 0x000fe40000004100 */
        /* <DEDUP_REMOVED lines=11> */
[-C--:B------:R-:W-:Y:S02]  /*4060*/  FMUL.FTZ R73, R14, R75.reuse ;  /* 0x0000004b0e497220 */ /* 0x080fe40000410000 */
[----:B------:R-:W-:Y:S01]  /*4070*/  F2FP.F16.F32.PACK_AB R12, R65, R12 ;  /* 0x0000000c410c723e */ /* 0x000fe200000000ff */
[C---:B------:R-:W-:Y:S01]  /*4080*/  FMUL.FTZ R75, R74.reuse, R75 ;  /* 0x0000004b4a4b7220 */ /* 0x040fe20000410000 */
[----:B------:R-:W-:-:S03]  /*4090*/  FFMA.FTZ R73, R74, R67, -R73 ;  /* 0x000000434a497223 */ /* 0x000fc60000010849 */
[----:B------:R-:W-:-:S05]  /*40a0*/  FFMA.FTZ R14, R14, R67, R75 ;  /* 0x000000430e0e7223 */ /* 0x000fca000001004b */
[----:B------:R-:W-:-:S07]  /*40b0*/  F2FP.F16.F32.PACK_AB R14, R14, R73 ;  /* 0x000000490e0e723e */ /* 0x000fce00000000ff */
.L_x_1572:
[----:B------:R-:W-:Y:S05]  /*40c0*/  BSYNC B3 ;  /* 0x0000000000037941 */ /* 0x000fea0003800000 */
.L_x_1571:
[----:B---3--:R-:W-:-:S04]  /*40d0*/  LEA R64, P0, R18, R11, 0x1 ;  /* 0x0000000b12407211 */ /* 0x008fc800078008ff */
[----:B--2---:R-:W-:-:S05]  /*40e0*/  LEA.HI.X R65, R18, R72, R19, 0x1, P0 ;  /* 0x0000004812417211 */ /* 0x004fca00000f0c13 */
[----:B0-----:R4:W-:Y:S04]  /*40f0*/  ST.E.128 desc[UR60][R64.64], R12 ;  /* 0x0000000c40007985 */ /* 0x0019e8000c101d3c */
.L_x_1570:
[----:B------:R-:W-:Y:S05]  /*4100*/  BSYNC B2 ;  /* 0x0000000000027941 */ /* 0x000fea0003800000 */
.L_x_1569:
[----:B------:R-:W-:Y:S01]  /*4110*/  ISETP.NE.AND P0, PT, R71, RZ, PT ;  /* 0x000000ff4700720c */ /* 0x000fe20003f05270 */
[----:B------:R-:W-:-:S12]  /*4120*/  BSSY B2, `(.L_x_1573) ;  /* 0x0000034000027945 */ /* 0x000fd80003800000 */
[----:B------:R-:W-:Y:S05]  /*4130*/  @!P0 BRA `(.L_x_1574) ;  /* 0x0000000000c88947 */ /* 0x000fea0003800000 */
[----:B----4-:R-:W4:Y:S01]  /*4140*/  LDL R12, [R1+0x30] ;  /* 0x00003000010c7983 */ /* 0x010f220000100800 */
[----:B------:R-:W-:Y:S01]  /*4150*/  BSSY B3, `(.L_x_1575) ;  /* 0x000002d000037945 */ /* 0x000fe20003800000 */
[----:B----4-:R-:W-:Y:S02]  /*4160*/  ISETP.GE.AND P0, PT, R12, R101, PT ;  /* 0x000000650c00720c */ /* 0x010fe40003f06270 */
[----:B------:R4:W0:Y:S11]  /*4170*/  LDS.128 R12, [R90+0x22400] ;  /* 0x022400005a0c7984 */ /* 0x0008360000000c00 */
[----:B----4-:R-:W-:Y:S05]  /*4180*/  @P0 BRA `(.L_x_1576) ;  /* 0x0000000000a40947 */ /* 0x010fea0003800000 */
[----:B------:R-:W-:Y:S01]  /*4190*/  SHF.R.U64 R64, R60, 0x10, R61 ;  /* 0x000000103c407819 */ /* 0x000fe2000000123d */
[----:B0-----:R-:W-:Y:S01]  /*41a0*/  IMAD.MOV.U32 R65, RZ, RZ, R13 ;  /* 0x000000ffff417224 */ /* 0x001fe200078e000d */
[----:B------:R-:W-:Y:S02]  /*41b0*/  SHF.R.U32.HI R60, RZ, 0x10, R61 ;  /* 0x00000010ff3c7819 */ /* 0x000fe4000001163d */
[--C-:B------:R-:W-:Y:S02]  /*41c0*/  SHF.R.U64 R61, R62, 0x10, R63.reuse ;  /* 0x000000103e3d7819 */ /* 0x100fe4000000123f */
[--C-:B------:R-:W-:Y:S01]  /*41d0*/  HADD2.F32 R62, -RZ, R65.reuse.H1_H1 ;  /* 0x30000041ff3e7230 */ /* 0x100fe20000004100 */
[----:B------:R-:W-:Y:S01]  /*41e0*/  SHF.R.U32.HI R63, RZ, 0x10, R63 ;  /* 0x00000010ff3f7819 */ /* 0x000fe2000001163f */
[----:B------:R-:W-:Y:S02]  /*41f0*/  HADD2.F32 R66, -RZ, R65.H0_H0 ;  /* 0x20000041ff427230 */ /* 0x000fe40000004100 */
[----:B------:R-:W-:-:S02]  /*4200*/  HADD2.F32 R13, -RZ, R61.H0_H0 ;  /* 0x2000003dff0d7230 */ /* 0x000fc40000004100 */
[----:B------:R-:W-:Y:S02]  /*4210*/  HADD2.F32 R61, -RZ, R64.H0_H0 ;  /* 0x20000040ff3d7230 */ /* 0x000fe40000004100 */
[----:B------:R-:W-:Y:S02]  /*4220*/  HADD2.F32 R64, -RZ, R63.H0_H0 ;  /* 0x2000003fff407230 */ /* 0x000fe40000004100 */
[-C--:B------:R-:W-:Y:S01]  /*4230*/  FMUL.FTZ R65, R62, R13.reuse ;  /* 0x0000000d3e417220 */ /* 0x080fe20000410000 */
[C---:B------:R-:W-:Y:S01]  /*4240*/  FMUL.FTZ R67, R66.reuse, R13 ;  /* 0x0000000d42437220 */ /* 0x040fe20000410000 */
[----:B------:R-:W-:Y:S02]  /*4250*/  HADD2.F32 R60, -RZ, R60.H0_H0 ;  /* 0x2000003cff3c7230 */ /* 0x000fe40000004100 */
[-C--:B------:R-:W-:Y:S01]  /*4260*/  FFMA.FTZ R13, R66, R61.reuse, -R65 ;  /* 0x0000003d420d7223 */ /* 0x080fe20000010841 */
[----:B------:R-:W-:Y:S01]  /*4270*/  FFMA.FTZ R62, R62, R61, R67 ;  /* 0x0000003d3e3e7223 */ /* 0x000fe20000010043 */
[----:B------:R-:W-:-:S02]  /*4280*/  HADD2.F32 R61, -RZ, R15.H1_H1 ;  /* 0x3000000fff3d7230 */ /* 0x000fc40000004100 */
[----:B------:R-:W-:Y:S02]  /*4290*/  HADD2.F32 R15, -RZ, R15.H0_H0 ;  /* 0x2000000fff0f7230 */ /* 0x000fe40000004100 */
[----:B------:R-:W-:Y:S02]  /*42a0*/  HADD2.F32 R63, -RZ, R12.H1_H1 ;  /* 0x3000000cff3f7230 */ /* 0x000fe40000004100 */
[-C--:B------:R-:W-:Y:S01]  /*42b0*/  FMUL.FTZ R66, R61, R64.reuse ;  /* 0x000000403d427220 */ /* 0x080fe20000410000 */
[----:B------:R-:W-:Y:S02]  /*42c0*/  HADD2.F32 R65, -RZ, R117.H1_H1 ;  /* 0x30000075ff417230 */ /* 0x000fe40000004100 */
[C---:B------:R-:W-:Y:S01]  /*42d0*/  FMUL.FTZ R64, R15.reuse, R64 ;  /* 0x000000400f407220 */ /* 0x040fe20000410000 */
[----:B------:R-:W-:Y:S01]  /*42e0*/  F2FP.F16.F32.PACK_AB R13, R62, R13 ;  /* 0x0000000d3e0d723e */ /* 0x000fe200000000ff */
[----:B------:R-:W-:Y:S01]  /*42f0*/  FFMA.FTZ R15, R15, R60, -R66 ;  /* 0x0000003c0f0f7223 */ /* 0x000fe20000010842 */
[----:B------:R-:W-:-:S02]  /*4300*/  HADD2.F32 R66, -RZ, R118.H1_H1 ;  /* 0x30000076ff427230 */ /* 0x000fc40000004100 */
[----:B------:R-:W-:Y:S01]  /*4310*/  FFMA.FTZ R60, R61, R60, R64 ;  /* 0x0000003c3d3c7223 */ /* 0x000fe20000010040 */
[----:B------:R-:W-:Y:S02]  /*4320*/  HADD2.F32 R61, -RZ, R12.H0_H0 ;  /* 0x2000000cff3d7230 */ /* 0x000fe40000004100 */
[----:B------:R-:W-:Y:S02]  /*4330*/  HADD2.F32 R64, -RZ, R118.H0_H0 ;  /* 0x20000076ff407230 */ /* 0x000fe40000004100 */
[-C--:B------:R-:W-:Y:S01]  /*4340*/  FMUL.FTZ R12, R63, R66.reuse ;  /* 0x000000423f0c7220 */ /* 0x080fe20000410000 */
[----:B------:R-:W-:Y:S01]  /*4350*/  F2FP.F16.F32.PACK_AB R15, R60, R15 ;  /* 0x0000000f3c0f723e */ /* 0x000fe200000000ff */
[C---:B------:R-:W-:Y:S02]  /*4360*/  FMUL.FTZ R66, R61.reuse, R66 ;  /* 0x000000423d427220 */ /* 0x040fe40000410000 */
[-C--:B------:R-:W-:Y:S02]  /*4370*/  FFMA.FTZ R12, R61, R64.reuse, -R12 ;  /* 0x000000403d0c7223 */ /* 0x080fe4000001080c */
[----:B------:R-:W-:Y:S01]  /*4380*/  FFMA.FTZ R61, R63, R64, R66 ;  /* 0x000000403f3d7223 */ /* 0x000fe20000010042 */
[----:B------:R-:W-:-:S02]  /*4390*/  HADD2.F32 R63, -RZ, R14.H0_H0 ;  /* 0x2000000eff3f7230 */ /* 0x000fc40000004100 */
[----:B------:R-:W-:Y:S02]  /*43a0*/  HADD2.F32 R14, -RZ, R14.H1_H1 ;  /* 0x3000000eff0e7230 */ /* 0x000fe40000004100 */
[----:B------:R-:W-:Y:S01]  /*43b0*/  HADD2.F32 R64, -RZ, R117.H0_H0 ;  /* 0x20000075ff407230 */ /* 0x000fe20000004100 */
[----:B------:R-:W-:Y:S02]  /*43c0*/  F2FP.F16.F32.PACK_AB R12, R61, R12 ;  /* 0x0000000c3d0c723e */ /* 0x000fe400000000ff */
[-C--:B------:R-:W-:Y:S01]  /*43d0*/  FMUL.FTZ R66, R14, R65.reuse ;  /* 0x000000410e427220 */ /* 0x080fe20000410000 */
[----:B------:R-:W-:-:S03]  /*43e0*/  FMUL.FTZ R65, R63, R65 ;  /* 0x000000413f417220 */ /* 0x000fc60000410000 */
[-C--:B------:R-:W-:Y:S01]  /*43f0*/  FFMA.FTZ R66, R63, R64.reuse, -R66 ;  /* 0x000000403f427223 */ /* 0x080fe20000010842 */
[----:B------:R-:W-:-:S05]  /*4400*/  FFMA.FTZ R65, R14, R64, R65 ;  /* 0x000000400e417223 */ /* 0x000fca0000010041 */
[----:B------:R-:W-:-:S07]  /*4410*/  F2FP.F16.F32.PACK_AB R14, R65, R66 ;  /* 0x00000042410e723e */ /* 0x000fce00000000ff */
.L_x_1576:
[----:B------:R-:W-:Y:S05]  /*4420*/  BSYNC B3 ;  /* 0x0000000000037941 */ /* 0x000fea0003800000 */
.L_x_1575:
[----:B---3--:R-:W-:-:S04]  /*4430*/  LEA R60, P0, R201, R11, 0x1 ;  /* 0x0000000bc93c7211 */ /* 0x008fc800078008ff */
[----:B--2---:R-:W-:-:S05]  /*4440*/  LEA.HI.X R61, R201, R72, R224, 0x1, P0 ;  /* 0x00000048c93d7211 */ /* 0x004fca00000f0ce0 */
[----:B0-----:R0:W-:Y:S04]  /*4450*/  ST.E.128 desc[UR60][R60.64], R12 ;  /* 0x0000000c3c007985 */ /* 0x0011e8000c101d3c */
.L_x_1574:
[----:B------:R-:W-:Y:S05]  /*4460*/  BSYNC B2 ;  /* 0x0000000000027941 */ /* 0x000fea0003800000 */
.L_x_1573:
[----:B------:R-:W-:Y:S01]  /*4470*/  ISETP.NE.AND P0, PT, R76, RZ, PT ;  /* 0x000000ff4c00720c */ /* 0x000fe20003f05270 */
[----:B------:R-:W-:-:S12]  /*4480*/  BSSY B2, `(.L_x_1577) ;  /* 0x0000038000027945 */ /* 0x000fd80003800000 */
[----:B------:R-:W-:Y:S05]  /*4490*/  @!P0 BRA `(.L_x_1578) ;  /* 0x0000000000d88947 */ /* 0x000fea0003800000 */
[----:B0---4-:R-:W4:Y:S01]  /*44a0*/  LDL R12, [R1+0x34] ;  /* 0x00003400010c7983 */ /* 0x011f220000100800 */
[----:B------:R-:W-:Y:S01]  /*44b0*/  BSSY B3, `(.L_x_1579) ;  /* 0x0000030000037945 */ /* 0x000fe20003800000 */
[----:B----4-:R-:W-:Y:S02]  /*44c0*/  ISETP.GE.AND P0, PT, R12, R101, PT ;  /* 0x000000650c00720c */ /* 0x010fe40003f06270 */
[----:B------:R0:W4:Y:S11]  /*44d0*/  LDS.128 R12, [R90+0x24400] ;  /* 0x024400005a0c7984 */ /* 0x0001360000000c00 */
[----:B0-----:R-:W-:Y:S05]  /*44e0*/  @P0 BRA `(.L_x_1580) ;  /* 0x0000000000b00947 */ /* 0x001fea0003800000 */
[----:B------:R-:W-:Y:S01]  /*44f0*/  SHF.R.U64 R60, R58, 0x10, R59 ;  /* 0x000000103a3c7819 */ /* 0x000fe2000000123b */
[----:B----4-:R-:W-:Y:S01]  /*4500*/  IMAD.MOV.U32 R58, RZ, RZ, R13 ;  /* 0x000000ffff3a7224 */ /* 0x010fe200078e000d */
[----:B------:R-:W-:Y:S01]  /*4510*/  SHF.R.U64 R56, R56, 0x10, R57 ;  /* 0x0000001038387819 */ /* 0x000fe20000001239 */
[----:B------:R-:W-:Y:S01]  /*4520*/  HADD2.F32 R63, -RZ, R116.H1_H1 ;  /* 0x30000074ff3f7230 */ /* 0x000fe20000004100 */
[----:B------:R-:W-:Y:S01]  /*4530*/  SHF.R.U32.HI R59, RZ, 0x10, R59 ;  /* 0x00000010ff3b7819 */ /* 0x000fe2000001163b */
[----:B------:R-:W-:Y:S02]  /*4540*/  HADD2.F32 R60, -RZ, R60.H0_H0 ;  /* 0x2000003cff3c7230 */ /* 0x000fe40000004100 */
[--C-:B------:R-:W-:Y:S02]  /*4550*/  HADD2.F32 R13, -RZ, R58.reuse.H1_H1 ;  /* 0x3000003aff0d7230 */ /* 0x100fe40000004100 */
[----:B------:R-:W-:Y:S02]  /*4560*/  HADD2.F32 R61, -RZ, R58.H0_H0 ;  /* 0x2000003aff3d7230 */ /* 0x000fe40000004100 */
[----:B------:R-:W-:-:S02]  /*4570*/  HADD2.F32 R56, -RZ, R56.H0_H0 ;  /* 0x20000038ff387230 */ /* 0x000fc40000004100 */
[-C--:B------:R-:W-:Y:S01]  /*4580*/  FMUL.FTZ R58, R13, R60.reuse ;  /* 0x0000003c0d3a7220 */ /* 0x080fe20000410000 */
[----:B------:R-:W-:-:S03]  /*4590*/  FMUL.FTZ R60, R61, R60 ;  /* 0x0000003c3d3c7220 */ /* 0x000fc60000410000 */
[-C--:B------:R-:W-:Y:S01]  /*45a0*/  FFMA.FTZ R58, R61, R56.reuse, -R58 ;  /* 0x000000383d3a7223 */ /* 0x080fe2000001083a */
[----:B------:R-:W-:Y:S02]  /*45b0*/  HADD2.F32 R61, -RZ, R116.H0_H0 ;  /* 0x20000074ff3d7230 */ /* 0x000fe40000004100 */
[----:B------:R-:W-:Y:S01]  /*45c0*/  FFMA.FTZ R13, R13, R56, R60 ;  /* 0x000000380d0d7223 */ /* 0x000fe2000001003c */
[----:B------:R-:W-:Y:S01]  /*45d0*/  IMAD.MOV.U32 R60, RZ, RZ, R15 ;  /* 0x000000ffff3c7224 */ /* 0x000fe200078e000f */
[----:B------:R-:W-:Y:S01]  /*45e0*/  SHF.R.U32.HI R56, RZ, 0x10, R57 ;  /* 0x00000010ff387819 */ /* 0x000fe20000011639 */
[----:B------:R-:W-:Y:S02]  /*45f0*/  IMAD.MOV.U32 R57, RZ, RZ, R12 ;  /* 0x000000ffff397224 */ /* 0x000fe400078e000c */
[----:B------:R-:W-:Y:S01]  /*4600*/  HADD2.F32 R12, -RZ, R59.H0_H0 ;  /* 0x2000003bff0c7230 */ /* 0x000fe20000004100 */
[----:B------:R-:W-:Y:S01]  /*4610*/  F2FP.F16.F32.PACK_AB R13, R13, R58 ;  /* 0x0000003a0d0d723e */ /* 0x000fe200000000ff */
[----:B------:R-:W-:-:S02]  /*4620*/  HADD2.F32 R15, -RZ, R60.H1_H1 ;  /* 0x3000003cff0f7230 */ /* 0x000fc40000004100 */
[----:B------:R-:W-:Y:S02]  /*4630*/  HADD2.F32 R59, -RZ, R60.H0_H0 ;  /* 0x2000003cff3b7230 */ /* 0x000fe40000004100 */
[----:B------:R-:W-:Y:S02]  /*4640*/  HADD2.F32 R56, -RZ, R56.H0_H0 ;  /* 0x20000038ff387230 */ /* 0x000fe40000004100 */
[-C--:B------:R-:W-:Y:S01]  /*4650*/  FMUL.FTZ R60, R15, R12.reuse ;  /* 0x0000000c0f3c7220 */ /* 0x080fe20000410000 */
[----:B------:R-:W-:-:S03]  /*4660*/  FMUL.FTZ R62, R59, R12 ;  /* 0x0000000c3b3e7220 */ /* 0x000fc60000410000 */
[-C--:B------:R-:W-:Y:S01]  /*4670*/  FFMA.FTZ R12, R59, R56.reuse, -R60 ;  /* 0x000000383b0c7223 */ /* 0x080fe2000001083c */
[--C-:B------:R-:W-:Y:S02]  /*4680*/  HADD2.F32 R60, -RZ, R57.reuse.H0_H0 ;  /* 0x20000039ff3c7230 */ /* 0x100fe40000004100 */
[----:B------:R-:W-:Y:S01]  /*4690*/  FFMA.FTZ R15, R15, R56, R62 ;  /* 0x000000380f0f7223 */ /* 0x000fe2000001003e */
[----:B------:R-:W-:Y:S02]  /*46a0*/  IMAD.MOV.U32 R56, RZ, RZ, R14 ;  /* 0x000000ffff387224 */ /* 0x000fe400078e000e */
[----:B------:R-:W-:Y:S02]  /*46b0*/  HADD2.F32 R14, -RZ, R57.H1_H1 ;  /* 0x30000039ff0e7230 */ /* 0x000fe40000004100 */
        /* <DEDUP_REMOVED lines=8> */
[----:B------:R-:W-:Y:S02]  /*4740*/  HADD2.F32 R59, -RZ, R115.H0_H0 ;  /* 0x20000073ff3b7230 */ /* 0x000fe40000004100 */
[----:B------:R-:W-:Y:S01]  /*4750*/  F2FP.F16.F32.PACK_AB R12, R14, R57 ;  /* 0x000000390e0c723e */ /* 0x000fe200000000ff */
[-C--:B------:R-:W-:Y:S01]  /*4760*/  FMUL.FTZ R61, R56, R63.reuse ;  /* 0x0000003f383d7220 */ /* 0x080fe20000410000 */
[----:B------:R-:W-:-:S03]  /*4770*/  FMUL.FTZ R63, R60, R63 ;  /* 0x0000003f3c3f7220 */ /* 0x000fc60000410000 */
[-C--:B------:R-:W-:Y:S01]  /*4780*/  FFMA.FTZ R61, R60, R59.reuse, -R61 ;  /* 0x0000003b3c3d7223 */ /* 0x080fe2000001083d */
[----:B------:R-:W-:-:S05]  /*4790*/  FFMA.FTZ R56, R56, R59, R63 ;  /* 0x0000003b38387223 */ /* 0x000fca000001003f */
[----:B------:R-:W-:-:S07]  /*47a0*/  F2FP.F16.F32.PACK_AB R14, R56, R61 ;  /* 0x0000003d380e723e */ /* 0x000fce00000000ff */
.L_x_1580:
[----:B------:R-:W-:Y:S05]  /*47b0*/  BSYNC B3 ;  /* 0x0000000000037941 */ /* 0x000fea0003800000 */
.L_x_1579:
[----:B------:R-:W2:Y:S01]  /*47c0*/  LDL R58, [R1+0x4] ;  /* 0x00000400013a7983 */ /* 0x000ea20000100800 */
[----:B---3--:R-:W-:-:S04]  /*47d0*/  LEA R56, P0, R22, R11, 0x1 ;  /* 0x0000000b16387211 */ /* 0x008fc800078008ff */
[----:B--2---:R-:W-:-:S05]  /*47e0*/  LEA.HI.X R57, R22, R72, R58, 0x1, P0 ;  /* 0x0000004816397211 */ /* 0x004fca00000f0c3a */
[----:B----4-:R0:W-:Y:S04]  /*47f0*/  ST.E.128 desc[UR60][R56.64], R12 ;  /* 0x0000000c38007985 */ /* 0x0101e8000c101d3c */
.L_x_1578:
[----:B------:R-:W-:Y:S05]  /*4800*/  BSYNC B2 ;  /* 0x0000000000027941 */ /* 0x000fea0003800000 */
.L_x_1577:
[----:B------:R-:W-:-:S13]  /*4810*/  ISETP.NE.AND P0, PT, R77, RZ, PT ;  /* 0x000000ff4d00720c */ /* 0x000fda0003f05270 */
[----:B------:R-:W-:Y:S05]  /*4820*/  @!P0 BRA `(.L_x_1568) ;  /* 0x0000000000d88947 */ /* 0x000fea0003800000 */
[----:B------:R-:W5:Y:S04]  /*4830*/  LDL R59, [R1+0x48] ;  /* 0x00004800013b7983 */ /* 0x000f680000100800 */
[----:B------:R-:W2:Y:S01]  /*4840*/  LDL R58, [R1] ;  /* 0x00000000013a7983 */ /* 0x000ea20000100800 */
[----:B0--3--:R-:W-:Y:S01]  /*4850*/  LEA R56, P0, R23, R11, 0x1 ;  /* 0x0000000b17387211 */ /* 0x009fe200078008ff */
[----:B------:R-:W-:Y:S02]  /*4860*/  BSSY B2, `(.L_x_1581) ;  /* 0x0000031000027945 */ /* 0x000fe40003800000 */
[----:B----4-:R0:W3:Y:S01]  /*4870*/  LDS.128 R12, [R90+0x26400] ;  /* 0x026400005a0c7984 */ /* 0x0100e20000000c00 */
[----:B-----5:R-:W-:Y:S02]  /*4880*/  ISETP.GE.AND P6, PT, R59, R101, PT ;  /* 0x000000653b00720c */ /* 0x020fe40003fc6270 */
[----:B--2---:R-:W-:-:S11]  /*4890*/  LEA.HI.X R57, R23, R72, R58, 0x1, P0 ;  /* 0x0000004817397211 */ /* 0x004fd600000f0c3a */
[----:B0--3--:R-:W-:Y:S05]  /*48a0*/  @P6 BRA `(.L_x_1582) ;  /* 0x0000000000b06947 */ /* 0x009fea0003800000 */
[----:B------:R-:W-:Y:S01]  /*48b0*/  SHF.R.U64 R58, R54, 0x10, R55 ;  /* 0x00000010363a7819 */ /* 0x000fe20000001237 */
[--C-:B------:R-:W-:Y:S01]  /*48c0*/  HADD2.F32 R11, -RZ, R13.reuse.H1_H1 ;  /* 0x3000000dff0b7230 */ /* 0x100fe20000004100 */
[----:B------:R-:W-:Y:S01]  /*48d0*/  SHF.R.U64 R52, R52, 0x10, R53 ;  /* 0x0000001034347819 */ /* 0x000fe20000001235 */
[----:B------:R-:W-:Y:S01]  /*48e0*/  HADD2.F32 R13, -RZ, R13.H0_H0 ;  /* 0x2000000dff0d7230 */ /* 0x000fe20000004100 */
[----:B------:R-:W-:Y:S01]  /*48f0*/  SHF.R.U32.HI R55, RZ, 0x10, R55 ;  /* 0x00000010ff377819 */ /* 0x000fe20000011637 */
[----:B------:R-:W-:Y:S02]  /*4900*/  HADD2.F32 R58, -RZ, R58.H0_H0 ;  /* 0x2000003aff3a7230 */ /* 0x000fe40000004100 */
[----:B------:R-:W-:Y:S02]  /*4910*/  HADD2.F32 R52, -RZ, R52.H0_H0 ;  /* 0x20000034ff347230 */ /* 0x000fe40000004100 */
[----:B------:R-:W-:Y:S02]  /*4920*/  HADD2.F32 R55, -RZ, R55.H0_H0 ;  /* 0x20000037ff377230 */ /* 0x000fe40000004100 */
[-C--:B------:R-:W-:Y:S01]  /*4930*/  FMUL.FTZ R54, R11, R58.reuse ;  /* 0x0000003a0b367220 */ /* 0x080fe20000410000 */
[----:B------:R-:W-:Y:S01]  /*4940*/  FMUL.FTZ R58, R13, R58 ;  /* 0x0000003a0d3a7220 */ /* 0x000fe20000410000 */
[----:B------:R-:W-:-:S02]  /*4950*/  HADD2.F32 R115, -RZ, R115.H1_H1 ;  /* 0x30000073ff737230 */ /* 0x000fc40000004100 */
[-C--:B------:R-:W-:Y:S01]  /*4960*/  FFMA.FTZ R54, R13, R52.reuse, -R54 ;  /* 0x000000340d367223 */ /* 0x080fe20000010836 */
[----:B------:R-:W-:Y:S01]  /*4970*/  FFMA.FTZ R11, R11, R52, R58 ;  /* 0x000000340b0b7223 */ /* 0x000fe2000001003a */
[----:B------:R-:W-:Y:S01]  /*4980*/  SHF.R.U32.HI R52, RZ, 0x10, R53 ;  /* 0x00000010ff347819 */ /* 0x000fe20000011635 */
[----:B------:R-:W-:Y:S01]  /*4990*/  HADD2.F32 R114, -RZ, R114.H0_H0 ;  /* 0x20000072ff727230 */ /* 0x000fe20000004100 */
[----:B------:R-:W-:Y:S01]  /*49a0*/  MOV R53, R15 ;  /* 0x0000000f00357202 */ /* 0x000fe20000000f00 */
[----:B------:R-:W-:Y:S01]  /*49b0*/  IMAD.MOV.U32 R15, RZ, RZ, R12 ;  /* 0x000000ffff0f7224 */ /* 0x000fe200078e000c */
[----:B------:R-:W-:Y:S01]  /*49c0*/  F2FP.F16.F32.PACK_AB R11, R11, R54 ;  /* 0x000000360b0b723e */ /* 0x000fe200000000ff */
[----:B------:R-:W-:Y:S02]  /*49d0*/  HADD2.F32 R52, -RZ, R52.H0_H0 ;  /* 0x20000034ff347230 */ /* 0x000fe40000004100 */
[--C-:B------:R-:W-:Y:S02]  /*49e0*/  HADD2.F32 R13, -RZ, R53.reuse.H1_H1 ;  /* 0x30000035ff0d7230 */ /* 0x100fe40000004100 */
[----:B------:R-:W-:-:S03]  /*49f0*/  HADD2.F32 R12, -RZ, R53.H0_H0 ;  /* 0x20000035ff0c7230 */ /* 0x000fc60000004100 */
[CC--:B------:R-:W-:Y:S02]  /*4a00*/  FMUL.FTZ R53, R13.reuse, R55.reuse ;  /* 0x000000370d357220 */ /* 0x0c0fe40000410000 */
[C---:B------:R-:W-:Y:S02]  /*4a10*/  FMUL.FTZ R58, R12.reuse, R55 ;  /* 0x000000370c3a7220 */ /* 0x040fe40000410000 */
[-C--:B------:R-:W-:Y:S01]  /*4a20*/  FFMA.FTZ R12, R12, R52.reuse, -R53 ;  /* 0x000000340c0c7223 */ /* 0x080fe20000010835 */
[----:B------:R-:W-:Y:S02]  /*4a30*/  HADD2.F32 R53, -RZ, R113.H1_H1 ;  /* 0x30000071ff357230 */ /* 0x000fe40000004100 */
[----:B------:R-:W-:Y:S01]  /*4a40*/  FFMA.FTZ R13, R13, R52, R58 ;  /* 0x000000340d0d7223 */ /* 0x000fe2000001003a */
        /* <DEDUP_REMOVED lines=8> */
[----:B------:R-:W-:-:S03]  /*4ad0*/  HADD2.F32 R14, -RZ, R14.H0_H0 ;  /* 0x2000000eff0e7230 */ /* 0x000fc60000004100 */
[CC--:B------:R-:W-:Y:S02]  /*4ae0*/  FMUL.FTZ R55, R53.reuse, R114.reuse ;  /* 0x0000007235377220 */ /* 0x0c0fe40000410000 */
[C---:B------:R-:W-:Y:S02]  /*4af0*/  FMUL.FTZ R114, R14.reuse, R114 ;  /* 0x000000720e727220 */ /* 0x040fe40000410000 */
[-C--:B------:R-:W-:Y:S02]  /*4b00*/  FFMA.FTZ R55, R14, R113.reuse, -R55 ;  /* 0x000000710e377223 */ /* 0x080fe40000010837 */
[----:B------:R-:W-:Y:S01]  /*4b10*/  FFMA.FTZ R114, R53, R113, R114 ;  /* 0x0000007135727223 */ /* 0x000fe20000010072 */
[----:B------:R-:W-:Y:S01]  /*4b20*/  F2FP.F16.F32.PACK_AB R53, R13, R12 ;  /* 0x0000000c0d35723e */ /* 0x000fe200000000ff */
[----:B------:R-:W-:Y:S01]  /*4b30*/  IMAD.MOV.U32 R13, RZ, RZ, R11 ;  /* 0x000000ffff0d7224 */ /* 0x000fe200078e000b */
[----:B------:R-:W-:Y:S02]  /*4b40*/  F2FP.F16.F32.PACK_AB R12, R52, R15 ;  /* 0x0000000f340c723e */ /* 0x000fe400000000ff */
[----:B------:R-:W-:Y:S01]  /*4b50*/  F2FP.F16.F32.PACK_AB R14, R114, R55 ;  /* 0x00000037720e723e */ /* 0x000fe200000000ff */
[----:B------:R-:W-:-:S07]  /*4b60*/  IMAD.MOV.U32 R15, RZ, RZ, R53 ;  /* 0x000000ffff0f7224 */ /* 0x000fce00078e0035 */
.L_x_1582:
[----:B------:R-:W-:Y:S05]  /*4b70*/  BSYNC B2 ;  /* 0x0000000000027941 */ /* 0x000fea0003800000 */
.L_x_1581:
[----:B------:R0:W-:Y:S02]  /*4b80*/  ST.E.128 desc[UR60][R56.64], R12 ;  /* 0x0000000c38007985 */ /* 0x0001e4000c101d3c */
.L_x_1568:
[----:B------:R-:W-:Y:S05]  /*4b90*/  BSYNC B1 ;  /* 0x0000000000017941 */ /* 0x000fea0003800000 */
.L_x_1567:
[----:B------:R-:W-:-:S03]  /*4ba0*/  UMOV UR4, 0xffffffff ;  /* 0xffffffff00047882 */ /* 0x000fc60000000000 */
[----:B------:R-:W-:Y:S05]  /*4bb0*/  BRA.DIV UR4, `(.L_x_1583) ;  /* 0x0000027a04107947 */ /* 0x000fea000b800000 */
[----:B-1----:R-:W1:Y:S04]  /*4bc0*/  SHFL.IDX PT, R105, R105, 0x1, 0x181f ;  /* 0x00381f0069697f89 */ /* 0x002e6800000e0000 */
[----:B------:R-:W0:Y:S02]  /*4bd0*/  SHFL.IDX PT, R104, R104, 0x1, 0x181f ;  /* 0x00381f0068687f89 */ /* 0x000e2400000e0000 */
.L_x_2004:
[----:B------:R-:W-:Y:S05]  /*4be0*/  @P4 BRA `(.L_x_1584) ;  /* 0x0000003800f04947 */ /* 0x000fea0003800000 */
[----:B------:R-:W-:Y:S01]  /*4bf0*/  ISETP.NE.AND P0, PT, R29, RZ, PT ;  /* 0x000000ff1d00720c */ /* 0x000fe20003f05270 */
[----:B------:R-:W-:-:S12]  /*4c00*/  BSSY B1, `(.L_x_1585) ;  /* 0x0000034000017945 */ /* 0x000fd80003800000 */
[----:B------:R-:W-:Y:S05]  /*4c10*/  @!P0 BRA `(.L_x_1586) ;  /* 0x0000000000c88947 */ /* 0x000fea0003800000 */
[----:B0---4-:R0:W4:Y:S01]  /*4c20*/  LDS.128 R12, [R90+0x21400] ;  /* 0x021400005a0c7984 */ /* 0x0111220000000c00 */
[----:B------:R-:W-:Y:S01]  /*4c30*/  ISETP.GE.AND P4, PT, R204, R101, PT ;  /* 0x00000065cc00720c */ /* 0x000fe20003f86270 */
[----:B------:R-:W-:Y:S01]  /*4c40*/  BSSY B2, `(.L_x_1587) ;  /* 0x000002e000027945 */ /* 0x000fe20003800000 */
[----:B------:R-:W-:-:S04]  /*4c50*/  LEA R52, P0, R18, R104, 0x1 ;  /* 0x0000006812347211 */ /* 0x000fc800078008ff */
[----:B-1----:R-:W-:-:S07]  /*4c60*/  LEA.HI.X R53, R18, R105, R19, 0x1, P0 ;  /* 0x0000006912357211 */ /* 0x002fce00000f0c13 */
[----:B0-----:R-:W-:Y:S05]  /*4c70*/  @P4 BRA `(.L_x_1588) ;  /* 0x0000000000a84947 */ /* 0x001fea0003800000 */
[--C-:B------:R-:W-:Y:S01]  /*4c80*/  SHF.R.U64 R54, R48, 0x10, R49.reuse ;  /* 0x0000001030367819 */ /* 0x100fe20000001231 */
[--C-:B---34-:R-:W-:Y:S01]  /*4c90*/  HADD2.F32 R11, -RZ, R13.reuse.H0_H0 ;  /* 0x2000000dff0b7230 */ /* 0x118fe20000004100 */
[----:B------:R-:W-:Y:S01]  /*4ca0*/  SHF.R.U32.HI R48, RZ, 0x10, R49 ;  /* 0x00000010ff307819 */ /* 0x000fe20000011631 */
[----:B------:R-:W-:Y:S01]  /*4cb0*/  IMAD.MOV.U32 R49, RZ, RZ, R15 ;  /* 0x000000ffff317224 */ /* 0x000fe200078e000f */
[--C-:B------:R-:W-:Y:S01]  /*4cc0*/  SHF.R.U64 R56, R50, 0x10, R51.reuse ;  /* 0x0000001032387819 */ /* 0x100fe20000001233 */
[----:B------:R-:W-:Y:S01]  /*4cd0*/  HADD2.F32 R15, -RZ, R13.H1_H1 ;  /* 0x3000000dff0f7230 */ /* 0x000fe20000004100 */
[----:B------:R-:W-:Y:S01]  /*4ce0*/  SHF.R.U32.HI R51, RZ, 0x10, R51 ;  /* 0x00000010ff337819 */ /* 0x000fe20000011633 */
[----:B------:R-:W-:Y:S02]  /*4cf0*/  HADD2.F32 R54, -RZ, R54.H0_H0 ;  /* 0x20000036ff367230 */ /* 0x000fe40000004100 */
[----:B------:R-:W-:Y:S02]  /*4d00*/  HADD2.F32 R56, -RZ, R56.H0_H0 ;  /* 0x20000038ff387230 */ /* 0x000fe40000004100 */
[----:B------:R-:W-:-:S02]  /*4d10*/  HADD2.F32 R51, -RZ, R51.H0_H0 ;  /* 0x20000033ff337230 */ /* 0x000fc40000004100 */
[--C-:B------:R-:W-:Y:S02]  /*4d20*/  HADD2.F32 R50, -RZ, R49.reuse.H1_H1 ;  /* 0x30000031ff327230 */ /* 0x100fe40000004100 */
[----:B------:R-:W-:Y:S02]  /*4d30*/  HADD2.F32 R13, -RZ, R49.H0_H0 ;  /* 0x20000031ff0d7230 */ /* 0x000fe40000004100 */
[----:B------:R-:W-:Y:S02]  /*4d40*/  HADD2.F32 R49, -RZ, R48.H0_H0 ;  /* 0x20000030ff317230 */ /* 0x000fe40000004100 */
[-C--:B------:R-:W-:Y:S01]  /*4d50*/  FMUL.FTZ R48, R15, R56.reuse ;  /* 0x000000380f307220 */ /* 0x080fe20000410000 */
[----:B------:R-:W-:Y:S01]  /*4d60*/  FMUL.FTZ R56, R11, R56 ;  /* 0x000000380b387220 */ /* 0x000fe20000410000 */
[CC--:B------:R-:W-:Y:S01]  /*4d70*/  FMUL.FTZ R58, R50.reuse, R51.reuse ;  /* 0x00000033323a7220 */ /* 0x0c0fe20000410000 */
[----:B------:R-:W-:Y:S01]  /*4d80*/  FMUL.FTZ R51, R13, R51 ;  /* 0x000000330d337220 */ /* 0x000fe20000410000 */
[-C--:B------:R-:W-:Y:S01]  /*4d90*/  FFMA.FTZ R11, R11, R54.reuse, -R48 ;  /* 0x000000360b0b7223 */ /* 0x080fe20000010830 */
[----:B------:R-:W-:Y:S01]  /*4da0*/  FFMA.FTZ R48, R15, R54, R56 ;  /* 0x000000360f307223 */ /* 0x000fe20000010038 */
[-C--:B------:R-:W-:Y:S01]  /*4db0*/  FFMA.FTZ R13, R13, R49.reuse, -R58 ;  /* 0x000000310d0d7223 */ /* 0x080fe2000001083a */
[----:B------:R-:W-:Y:S01]  /*4dc0*/  FFMA.FTZ R50, R50, R49, R51 ;  /* 0x0000003132327223 */ /* 0x000fe20000010033 */
[----:B------:R-:W-:-:S02]  /*4dd0*/  HADD2.F32 R54, -RZ, R112.H0_H0 ;  /* 0x20000070ff367230 */ /* 0x000fc40000004100 */
[----:B------:R-:W-:Y:S01]  /*4de0*/  HADD2.F32 R112, -RZ, R112.H1_H1 ;  /* 0x30000070ff707230 */ /* 0x000fe20000004100 */
[----:B------:R-:W-:Y:S01]  /*4df0*/  F2FP.F16.F32.PACK_AB R11, R48, R11 ;  /* 0x0000000b300b723e */ /* 0x000fe200000000ff */
[----:B------:R-:W-:Y:S02]  /*4e00*/  HADD2.F32 R15, -RZ, R12.H1_H1 ;  /* 0x3000000cff0f7230 */ /* 0x000fe40000004100 */
[----:B------:R-:W-:Y:S02]  /*4e10*/  HADD2.F32 R49, -RZ, R14.H1_H1 ;  /* 0x3000000eff317230 */ /* 0x000fe40000004100 */
[----:B------:R-:W-:Y:S02]  /*4e20*/  HADD2.F32 R12, -RZ, R12.H0_H0 ;  /* 0x2000000cff0c7230 */ /* 0x000fe40000004100 */
[----:B------:R-:W-:Y:S01]  /*4e30*/  FMUL.FTZ R55, R15, R54 ;  /* 0x000000360f377220 */ /* 0x000fe20000410000 */
[----:B------:R-:W-:Y:S02]  /*4e40*/  HADD2.F32 R14, -RZ, R14.H0_H0 ;  /* 0x2000000eff0e7230 */ /* 0x000fe40000004100 */
[----:B------:R-:W-:Y:S01]  /*4e50*/  FMUL.FTZ R57, R49, R112 ;  /* 0x0000007031397220 */ /* 0x000fe20000410000 */
[----:B------:R-:W-:-:S02]  /*4e60*/  HADD2.F32 R51, -RZ, R111.H0_H0 ;  /* 0x2000006fff337230 */ /* 0x000fc40000004100 */
[----:B------:R-:W-:Y:S01]  /*4e70*/  FMUL.FTZ R54, R12, R54 ;  /* 0x000000360c367220 */ /* 0x000fe20000410000 */
[----:B------:R-:W-:Y:S02]  /*4e80*/  HADD2.F32 R111, -RZ, R111.H1_H1 ;  /* 0x3000006fff6f7230 */ /* 0x000fe40000004100 */
[----:B------:R-:W-:Y:S01]  /*4e90*/  FMUL.FTZ R112, R14, R112 ;  /* 0x000000700e707220 */ /* 0x000fe20000410000 */
[-C--:B------:R-:W-:Y:S01]  /*4ea0*/  FFMA.FTZ R55, R12, R51.reuse, -R55 ;  /* 0x000000330c377223 */ /* 0x080fe20000010837 */
[----:B------:R-:W-:Y:S01]  /*4eb0*/  FFMA.FTZ R54, R15, R51, R54 ;  /* 0x000000330f367223 */ /* 0x000fe20000010036 */
[-C--:B------:R-:W-:Y:S01]  /*4ec0*/  FFMA.FTZ R57, R14, R111.reuse, -R57 ;  /* 0x0000006f0e397223 */ /* 0x080fe20000010839 */
[----:B------:R-:W-:Y:S01]  /*4ed0*/  FFMA.FTZ R112, R49, R111, R112 ;  /* 0x0000006f31707223 */ /* 0x000fe20000010070 */
[----:B------:R-:W-:Y:S01]  /*4ee0*/  F2FP.F16.F32.PACK_AB R15, R50, R13 ;  /* 0x0000000d320f723e */ /* 0x000fe200000000ff */
[----:B------:R-:W-:Y:S01]  /*4ef0*/  IMAD.MOV.U32 R13, RZ, RZ, R11 ;  /* 0x000000ffff0d7224 */ /* 0x000fe200078e000b */
[----:B------:R-:W-:-:S02]  /*4f00*/  F2FP.F16.F32.PACK_AB R12, R54, R55 ;  /* 0x00000037360c723e */ /* 0x000fc400000000ff */
[----:B------:R-:W-:-:S07]  /*4f10*/  F2FP.F16.F32.PACK_AB R14, R112, R57 ;  /* 0x00000039700e723e */ /* 0x000fce00000000ff */
.L_x_1588:
[----:B------:R-:W-:Y:S05]  /*4f20*/  BSYNC B2 ;  /* 0x0000000000027941 */ /* 0x000fea0003800000 */
.L_x_1587:
[----:B----4-:R0:W-:Y:S02]  /*4f30*/  ST.E.128 desc[UR60][R52.64], R12 ;  /* 0x0000000c34007985 */ /* 0x0101e4000c101d3c */
.L_x_1586:
[----:B------:R-:W-:Y:S05]  /*4f40*/  BSYNC B1 ;  /* 0x0000000000017941 */ /* 0x000fea0003800000 */
.L_x_1585:
[----:B------:R-:W-:Y:S01]  /*4f50*/  ISETP.NE.AND P0, PT, R71, RZ, PT ;  /* 0x000000ff4700720c */ /* 0x000fe20003f05270 */
[----:B------:R-:W-:-:S12]  /*4f60*/  BSSY B1, `(.L_x_1589) ;  /* 0x0000034000017945 */ /* 0x000fd80003800000 */
[----:B------:R-:W-:Y:S05]  /*4f70*/  @!P0 BRA `(.L_x_1590) ;  /* 0x0000000000c88947 */ /* 0x000fea0003800000 */
[----:B---3--:R-:W3:Y:S01]  /*4f80*/  LDL R11, [R1+0x30] ;  /* 0x00003000010b7983 */ /* 0x008ee20000100800 */
[C---:B0-----:R-:W-:Y:S01]  /*4f90*/  LEA R48, P0, R201.reuse, R104, 0x1 ;  /* 0x00000068c9307211 */ /* 0x041fe200078008ff */
[----:B------:R-:W-:Y:S02]  /*4fa0*/  BSSY B2, `(.L_x_1591) ;  /* 0x000002e000027945 */ /* 0x000fe40003800000 */
[----:B----4-:R0:W4:Y:S01]  /*4fb0*/  LDS.128 R12, [R90+0x23400] ;  /* 0x023400005a0c7984 */ /* 0x0101220000000c00 */
[----:B-1----:R-:W-:Y:S02]  /*4fc0*/  LEA.HI.X R49, R201, R105, R224, 0x1, P0 ;  /* 0x00000069c9317211 */ /* 0x002fe400000f0ce0 */
[----:B---3--:R-:W-:-:S13]  /*4fd0*/  ISETP.GE.AND P4, PT, R11, R101, PT ;  /* 0x000000650b00720c */ /* 0x008fda0003f86270 */
[----:B0---4-:R-:W-:Y:S05]  /*4fe0*/  @P4 BRA `(.L_x_1592) ;  /* 0x0000000000a44947 */ /* 0x011fea0003800000 */
[----:B------:R-:W-:Y:S02]  /*4ff0*/  SHF.R.U64 R11, R44, 0x10, R45 ;  /* 0x000000102c0b7819 */ /* 0x000fe4000000122d */
[--C-:B------:R-:W-:Y:S02]  /*5000*/  SHF.R.U64 R50, R46, 0x10, R47.reuse ;  /* 0x000000102e327819 */ /* 0x100fe4000000122f */
[----:B------:R-:W-:Y:S01]  /*5010*/  MOV R44, R15 ;  /* 0x0000000f002c7202 */ /* 0x000fe20000000f00 */
[----:B------:R-:W-:Y:S01]  /*5020*/  HADD2.F32 R46, -RZ, R11.H0_H0 ;  /* 0x2000000bff2e7230 */ /* 0x000fe20000004100 */
[----:B------:R-:W-:Y:S01]  /*5030*/  SHF.R.U32.HI R47, RZ, 0x10, R47 ;  /* 0x00000010ff2f7819 */ /* 0x000fe2000001162f */
[--C-:B------:R-:W-:Y:S01]  /*5040*/  HADD2.F32 R15, -RZ, R13.reuse.H1_H1 ;  /* 0x3000000dff0f7230 */ /* 0x100fe20000004100 */
[----:B------:R-:W-:Y:S01]  /*5050*/  SHF.R.U32.HI R45, RZ, 0x10, R45 ;  /* 0x00000010ff2d7819 */ /* 0x000fe2000001162d */
[----:B------:R-:W-:Y:S02]  /*5060*/  HADD2.F32 R11, -RZ, R13.H0_H0 ;  /* 0x2000000dff0b7230 */ /* 0x000fe40000004100 */
[----:B------:R-:W-:-:S02]  /*5070*/  HADD2.F32 R13, -RZ, R44.H1_H1 ;  /* 0x3000002cff0d7230 */ /* 0x000fc40000004100 */
[----:B------:R-:W-:Y:S02]  /*5080*/  HADD2.F32 R47, -RZ, R47.H0_H0 ;  /* 0x2000002fff2f7230 */ /* 0x000fe40000004100 */
[----:B------:R-:W-:Y:S02]  /*5090*/  HADD2.F32 R44, -RZ, R44.H0_H0 ;  /* 0x2000002cff2c7230 */ /* 0x000fe40000004100 */
[----:B------:R-:W-:Y:S02]  /*50a0*/  HADD2.F32 R50, -RZ, R50.H0_H0 ;  /* 0x20000032ff327230 */ /* 0x000fe40000004100 */
[-C--:B------:R-:W-:Y:S01]  /*50b0*/  FMUL.FTZ R51, R13, R47.reuse ;  /* 0x0000002f0d337220 */ /* 0x080fe20000410000 */
[----:B------:R-:W-:Y:S02]  /*50c0*/  HADD2.F32 R45, -RZ, R45.H0_H0 ;  /* 0x2000002dff2d7230 */ /* 0x000fe40000004100 */
[----:B------:R-:W-:Y:S01]  /*50d0*/  FMUL.FTZ R54, R44, R47 ;  /* 0x0000002f2c367220 */ /* 0x000fe20000410000 */
[-C--:B------:R-:W-:Y:S01]  /*50e0*/  FMUL.FTZ R52, R15, R50.reuse ;  /* 0x000000320f347220 */ /* 0x080fe20000410000 */
[----:B------:R-:W-:-:S02]  /*50f0*/  FMUL.FTZ R50, R11, R50 ;  /* 0x000000320b327220 */ /* 0x000fc40000410000 */
[-C--:B------:R-:W-:Y:S01]  /*5100*/  FFMA.FTZ R54, R13, R45.reuse, R54 ;  /* 0x0000002d0d367223 */ /* 0x080fe20000010036 */
[----:B------:R-:W-:Y:S01]  /*5110*/  FFMA.FTZ R51, R44, R45, -R51 ;  /* 0x0000002d2c337223 */ /* 0x000fe20000010833 */
[----:B------:R-:W-:Y:S02]  /*5120*/  HADD2.F32 R13, -RZ, R12.H1_H1 ;  /* 0x3000000cff0d7230 */ /* 0x000fe40000004100 */
[-C--:B------:R-:W-:Y:S01]  /*5130*/  FFMA.FTZ R50, R15, R46.reuse, R50 ;  /* 0x0000002e0f327223 */ /* 0x080fe20000010032 */
[----:B------:R-:W-:Y:S02]  /*5140*/  HADD2.F32 R45, -RZ, R110.H0_H0 ;  /* 0x2000006eff2d7230 */ /* 0x000fe40000004100 */
[----:B------:R-:W-:Y:S01]  /*5150*/  FFMA.FTZ R11, R11, R46, -R52 ;  /* 0x0000002e0b0b7223 */ /* 0x000fe20000010834 */
[----:B------:R-:W-:Y:S02]  /*5160*/  HADD2.F32 R12, -RZ, R12.H0_H0 ;  /* 0x2000000cff0c7230 */ /* 0x000fe40000004100 */
[----:B------:R-:W-:-:S02]  /*5170*/  HADD2.F32 R110, -RZ, R110.H1_H1 ;  /* 0x3000006eff6e7230 */ /* 0x000fc40000004100 */
[-C--:B------:R-:W-:Y:S01]  /*5180*/  FMUL.FTZ R47, R13, R45.reuse ;  /* 0x0000002d0d2f7220 */ /* 0x080fe20000410000 */
[--C-:B------:R-:W-:Y:S02]  /*5190*/  HADD2.F32 R15, -RZ, R14.reuse.H1_H1 ;  /* 0x3000000eff0f7230 */ /* 0x100fe40000004100 */
[----:B------:R-:W-:Y:S01]  /*51a0*/  FMUL.FTZ R46, R12, R45 ;  /* 0x0000002d0c2e7220 */ /* 0x000fe20000410000 */
[----:B------:R-:W-:Y:S02]  /*51b0*/  HADD2.F32 R14, -RZ, R14.H0_H0 ;  /* 0x2000000eff0e7230 */ /* 0x000fe40000004100 */
[--C-:B------:R-:W-:Y:S02]  /*51c0*/  HADD2.F32 R44, -RZ, R109.reuse.H1_H1 ;  /* 0x3000006dff2c7230 */ /* 0x100fe40000004100 */
[-C--:B------:R-:W-:Y:S01]  /*51d0*/  FMUL.FTZ R45, R15, R110.reuse ;  /* 0x0000006e0f2d7220 */ /* 0x080fe20000410000 */
[----:B------:R-:W-:Y:S02]  /*51e0*/  HADD2.F32 R109, -RZ, R109.H0_H0 ;  /* 0x2000006dff6d7230 */ /* 0x000fe40000004100 */
[----:B------:R-:W-:Y:S01]  /*51f0*/  FMUL.FTZ R110, R14, R110 ;  /* 0x0000006e0e6e7220 */ /* 0x000fe20000410000 */
[-C--:B------:R-:W-:Y:S01]  /*5200*/  FFMA.FTZ R47, R12, R44.reuse, -R47 ;  /* 0x0000002c0c2f7223 */ /* 0x080fe2000001082f */
[----:B------:R-:W-:Y:S01]  /*5210*/  FFMA.FTZ R46, R13, R44, R46 ;  /* 0x0000002c0d2e7223 */ /* 0x000fe2000001002e */
[-C--:B------:R-:W-:Y:S01]  /*5220*/  FFMA.FTZ R45, R14, R109.reuse, -R45 ;  /* 0x0000006d0e2d7223 */ /* 0x080fe2000001082d */
[----:B------:R-:W-:Y:S01]  /*5230*/  FFMA.FTZ R110, R15, R109, R110 ;  /* 0x0000006d0f6e7223 */ /* 0x000fe2000001006e */
[----:B------:R-:W-:-:S02]  /*5240*/  F2FP.F16.F32.PACK_AB R13, R50, R11 ;  /* 0x0000000b320d723e */ /* 0x000fc400000000ff */
[----:B------:R-:W-:Y:S02]  /*5250*/  F2FP.F16.F32.PACK_AB R15, R54, R51 ;  /* 0x00000033360f723e */ /* 0x000fe400000000ff */
[----:B------:R-:W-:Y:S02]  /*5260*/  F2FP.F16.F32.PACK_AB R12, R46, R47 ;  /* 0x0000002f2e0c723e */ /* 0x000fe400000000ff */
[----:B------:R-:W-:-:S07]  /*5270*/  F2FP.F16.F32.PACK_AB R14, R110, R45 ;  /* 0x0000002d6e0e723e */ /* 0x000fce00000000ff */
.L_x_1592:
[----:B------:R-:W-:Y:S05]  /*5280*/  BSYNC B2 ;  /* 0x0000000000027941 */ /* 0x000fea0003800000 */
.L_x_1591:
[----:B------:R0:W-:Y:S02]  /*5290*/  ST.E.128 desc[UR60][R48.64], R12 ;  /* 0x0000000c30007985 */ /* 0x0001e4000c101d3c */
.L_x_1590:
[----:B------:R-:W-:Y:S05]  /*52a0*/  BSYNC B1 ;  /* 0x0000000000017941 */ /* 0x000fea0003800000 */
.L_x_1589:
[----:B------:R-:W-:Y:S01]  /*52b0*/  ISETP.NE.AND P0, PT, R76, RZ, PT ;  /* 0x000000ff4c00720c */ /* 0x000fe20003f05270 */
[----:B------:R-:W-:-:S12]  /*52c0*/  BSSY B1, `(.L_x_1593) ;  /* 0x0000034000017945 */ /* 0x000fd80003800000 */
[----:B------:R-:W-:Y:S05]  /*52d0*/  @!P0 BRA `(.L_x_1594) ;  /* 0x0000000000c88947 */ /* 0x000fea0003800000 */
[----:B------:R-:W5:Y:S04]  /*52e0*/  LDL R46, [R1+0x34] ;  /* 0x00003400012e7983 */ /* 0x000f680000100800 */
[----:B---3--:R-:W1:Y:S01]  /*52f0*/  LDL R11, [R1+0x4] ;  /* 0x00000400010b7983 */ /* 0x008e620000100800 */
[----:B0-----:R-:W-:Y:S01]  /*5300*/  LEA R44, P0, R22, R104, 0x1 ;  /* 0x00000068162c7211 */ /* 0x001fe200078008ff */
[----:B------:R-:W-:Y:S02]  /*5310*/  BSSY B2, `(.L_x_1595) ;  /* 0x000002d000027945 */ /* 0x000fe40003800000 */
[----:B----4-:R0:W3:Y:S01]  /*5320*/  LDS.128 R12, [R90+0x25400] ;  /* 0x025400005a0c7984 */ /* 0x0100e20000000c00 */
[----:B-----5:R-:W-:Y:S02]  /*5330*/  ISETP.GE.AND P4, PT, R46, R101, PT ;  /* 0x000000652e00720c */ /* 0x020fe40003f86270 */
[----:B-1----:R-:W-:-:S11]  /*5340*/  LEA.HI.X R45, R22, R105, R11, 0x1, P0 ;  /* 0x00000069162d7211 */ /* 0x002fd600000f0c0b */
[----:B0--3--:R-:W-:Y:S05]  /*5350*/  @P4 BRA `(.L_x_1596) ;  /* 0x0000000000a04947 */ /* 0x009fea0003800000 */
[----:B------:R-:W-:Y:S01]  /*5360*/  SHF.R.U64 R11, R40, 0x10, R41 ;  /* 0x00000010280b7819 */ /* 0x000fe20000001229 */
[--C-:B------:R-:W-:Y:S01]  /*5370*/  HADD2.F32 R40, -RZ, R15.reuse.H1_H1 ;  /* 0x3000000fff287230 */ /* 0x100fe20000004100 */
[--C-:B------:R-:W-:Y:S01]  /*5380*/  SHF.R.U64 R46, R42, 0x10, R43.reuse ;  /* 0x000000102a2e7819 */ /* 0x100fe2000000122b */
[----:B------:R-:W-:Y:S01]  /*5390*/  HADD2.F32 R15, -RZ, R15.H0_H0 ;  /* 0x2000000fff0f7230 */ /* 0x000fe20000004100 */
[----:B------:R-:W-:Y:S01]  /*53a0*/  SHF.R.U32.HI R43, RZ, 0x10, R43 ;  /* 0x00000010ff2b7819 */ /* 0x000fe2000001162b */
[----:B------:R-:W-:Y:S01]  /*53b0*/  HADD2.F32 R42, -RZ, R11.H0_H0 ;  /* 0x2000000bff2a7230 */ /* 0x000fe20000004100 */
[----:B------:R-:W-:Y:S01]  /*53c0*/  SHF.R.U32.HI R41, RZ, 0x10, R41 ;  /* 0x00000010ff297819 */ /* 0x000fe20000011629 */
[----:B------:R-:W-:Y:S02]  /*53d0*/  HADD2.F32 R46, -RZ, R46.H0_H0 ;  /* 0x2000002eff2e7230 */ /* 0x000fe40000004100 */
[----:B------:R-:W-:Y:S02]  /*53e0*/  HADD2.F32 R43, -RZ, R43.H0_H0 ;  /* 0x2000002bff2b7230 */ /* 0x000fe40000004100 */
[----:B------:R-:W-:-:S02]  /*53f0*/  HADD2.F32 R11, -RZ, R13.H1_H1 ;  /* 0x3000000dff0b7230 */ /* 0x000fc40000004100 */
[----:B------:R-:W-:Y:S02]  /*5400*/  HADD2.F32 R13, -RZ, R13.H0_H0 ;  /* 0x2000000dff0d7230 */ /* 0x000fe40000004100 */
[-C--:B------:R-:W-:Y:S01]  /*5410*/  FMUL.FTZ R47, R15, R43.reuse ;  /* 0x0000002b0f2f7220 */ /* 0x080fe20000410000 */
[----:B------:R-:W-:Y:S02]  /*5420*/  HADD2.F32 R41, -RZ, R41.H0_H0 ;  /* 0x20000029ff297230 */ /* 0x000fe40000004100 */
[-C--:B------:R-:W-:Y:S01]  /*5430*/  FMUL.FTZ R48, R11, R46.reuse ;  /* 0x0000002e0b307220 */ /* 0x080fe20000410000 */
[C---:B------:R-:W-:Y:S01]  /*5440*/  FMUL.FTZ R50, R40.reuse, R43 ;  /* 0x0000002b28327220 */ /* 0x040fe20000410000 */
[C---:B------:R-:W-:Y:S01]  /*5450*/  FMUL.FTZ R46, R13.reuse, R46 ;  /* 0x0000002e0d2e7220 */ /* 0x040fe20000410000 */
[----:B------:R-:W-:Y:S01]  /*5460*/  FFMA.FTZ R49, R40, R41, R47 ;  /* 0x0000002928317223 */ /* 0x000fe2000001002f */
[-C--:B------:R-:W-:Y:S02]  /*5470*/  FFMA.FTZ R48, R13, R42.reuse, -R48 ;  /* 0x0000002a0d307223 */ /* 0x080fe40000010830 */
[----:B------:R-:W-:Y:S01]  /*5480*/  FFMA.FTZ R43, R11, R42, R46 ;  /* 0x0000002a0b2b7223 */ /* 0x000fe2000001002e */
[----:B------:R-:W-:-:S02]  /*5490*/  HADD2.F32 R40, -RZ, R108.H0_H0 ;  /* 0x2000006cff287230 */ /* 0x000fc40000004100 */
[----:B------:R-:W-:Y:S01]  /*54a0*/  FFMA.FTZ R50, R15, R41, -R50 ;  /* 0x000000290f327223 */ /* 0x000fe20000010832 */
[----:B------:R-:W-:Y:S02]  /*54b0*/  HADD2.F32 R108, -RZ, R108.H1_H1 ;  /* 0x3000006cff6c7230 */ /* 0x000fe40000004100 */
[----:B------:R-:W-:Y:S02]  /*54c0*/  HADD2.F32 R11, -RZ, R12.H1_H1 ;  /* 0x3000000cff0b7230 */ /* 0x000fe40000004100 */
[----:B------:R-:W-:Y:S02]  /*54d0*/  HADD2.F32 R13, -RZ, R14.H1_H1 ;  /* 0x3000000eff0d7230 */ /* 0x000fe40000004100 */
[----:B------:R-:W-:Y:S02]  /*54e0*/  HADD2.F32 R12, -RZ, R12.H0_H0 ;  /* 0x2000000cff0c7230 */ /* 0x000fe40000004100 */
[----:B------:R-:W-:Y:S01]  /*54f0*/  FMUL.FTZ R41, R11, R40 ;  /* 0x000000280b297220 */ /* 0x000fe20000410000 */
[----:B------:R-:W-:-:S02]  /*5500*/  HADD2.F32 R14, -RZ, R14.H0_H0 ;  /* 0x2000000eff0e7230 */ /* 0x000fc40000004100 */
[----:B------:R-:W-:Y:S01]  /*5510*/  FMUL.FTZ R47, R13, R108 ;  /* 0x0000006c0d2f7220 */ /* 0x000fe20000410000 */
[--C-:B------:R-:W-:Y:S02]  /*5520*/  HADD2.F32 R15, -RZ, R107.reuse.H0_H0 ;  /* 0x2000006bff0f7230 */ /* 0x100fe40000004100 */
[----:B------:R-:W-:Y:S01]  /*5530*/  FMUL.FTZ R40, R12, R40 ;  /* 0x000000280c287220 */ /* 0x000fe20000410000 */
        /* <DEDUP_REMOVED lines=10> */
.L_x_1596:
[----:B------:R-:W-:Y:S05]  /*55e0*/  BSYNC B2 ;  /* 0x0000000000027941 */ /* 0x000fea0003800000 */
.L_x_1595:
[----:B------:R0:W-:Y:S02]  /*55f0*/  ST.E.128 desc[UR60][R44.64], R12 ;  /* 0x0000000c2c007985 */ /* 0x0001e4000c101d3c */
.L_x_1594:
[----:B------:R-:W-:Y:S05]  /*5600*/  BSYNC B1 ;  /* 0x0000000000017941 */ /* 0x000fea0003800000 */
.L_x_1593:
[----:B------:R-:W-:-:S13]  /*5610*/  ISETP.NE.AND P0, PT, R77, RZ, PT ;  /* 0x000000ff4d00720c */ /* 0x000fda0003f05270 */
[----:B------:R-:W-:Y:S05]  /*5620*/  @!P0 BRA `(.L_x_1584) ;  /* 0x0000003000608947 */ /* 0x000fea0003800000 */
[----:B------:R-:W5:Y:S04]  /*5630*/  LDL R42, [R1+0x48] ;  /* 0x00004800012a7983 */ /* 0x000f680000100800 */
[----:B---3--:R-:W1:Y:S01]  /*5640*/  LDL R11, [R1] ;  /* 0x00000000010b7983 */ /* 0x008e620000100800 */
[C---:B0-----:R-:W-:Y:S01]  /*5650*/  LEA R40, P0, R23.reuse, R104, 0x1 ;  /* 0x0000006817287211 */ /* 0x041fe200078008ff */
        /* <DEDUP_REMOVED lines=45> */
.L_x_1598:
[----:B------:R-:W-:Y:S05]  /*5930*/  BSYNC B1 ;  /* 0x0000000000017941 */ /* 0x000fea0003800000 */
.L_x_1597:
[----:B------:R0:W-:Y:S01]  /*5940*/  ST.E.128 desc[UR60][R40.64], R12 ;  /* 0x0000000c28007985 */ /* 0x0001e2000c101d3c */
[----:B------:R-:W-:Y:S05]  /*5950*/  BRA `(.L_x_1584) ;  /* 0x0000002c00947947 */ /* 0x000fea0003800000 */
.L_x_1558:
[----:B------:R-:W2:Y:S01]  /*5960*/  LDL R36, [R1+0xc] ;  /* 0x00000c0001247983 */ /* 0x000ea20000100800 */
        /* <DEDUP_REMOVED lines=9> */
[----:B--2---:R-:W-:Y:S02]  /*5a00*/  ISETP.GE.AND P0, PT, R36, R95, PT ;  /* 0x0000005f2400720c */ /* 0x004fe40003f06270 */
[----:B------:R-:W-:-:S11]  /*5a10*/  CS2R R36, SRZ ;  /* 0x0000000000247805 */ /* 0x000fd6000001ff00 */
[----:B------:R-:W-:Y:S05]  /*5a20*/  @P0 BRA `(.L_x_1600) ;  /* 0x0000000000600947 */ /* 0x000fea0003800000 */
[----:B------:R-:W-:Y:S01]  /*5a30*/  IADD3 R38, P4, R80, R14, RZ ;  /* 0x0000000e50267210 */ /* 0x000fe20007f9e0ff */
[----:B------:R-:W-:Y:S01]  /*5a40*/  ULDC.64 UR4, c[0x0][0x3e8] ;  /* 0x0000fa0000047ab9 */ /* 0x000fe20000000a00 */
[----:B------:R-:W-:Y:S01]  /*5a50*/  IADD3 R36, P6, R84, R12, RZ ;  /* 0x0000000c54247210 */ /* 0x000fe20007fde0ff */
[----:B------:R-:W-:Y:S01]  /*5a60*/  ULDC.64 UR6, c[0x0][0x400] ;  /* 0x0001000000067ab9 */ /* 0x000fe20000000a00 */
[----:B------:R-:W-:Y:S01]  /*5a70*/  LEA R52, P5, R38, UR4, 0x1 ;  /* 0x0000000426347c11 */ /* 0x000fe2000f8a08ff */
[----:B------:R-:W-:Y:S01]  /*5a80*/  IMAD.X R39, R11, 0x1, R32, P4 ;  /* 0x000000010b277824 */ /* 0x000fe200020e0620 */
[----:B------:R-:W-:Y:S01]  /*5a90*/  LEA R56, P4, R36, UR6, 0x1 ;  /* 0x0000000624387c11 */ /* 0x000fe2000f8808ff */
[----:B------:R-:W-:Y:S01]  /*5aa0*/  IMAD.X R37, R72, 0x1, R34, P6 ;  /* 0x0000000148257824 */ /* 0x000fe200030e0622 */
[----:B------:R-:W-:Y:S02]  /*5ab0*/  ISETP.GE.AND P6, PT, R203, R101, PT ;  /* 0x00000065cb00720c */ /* 0x000fe40003fc6270 */
[----:B------:R-:W-:-:S02]  /*5ac0*/  CS2R R42, SRZ ;  /* 0x00000000002a7805 */ /* 0x000fc4000001ff00 */
[----:B------:R-:W-:Y:S02]  /*5ad0*/  LEA.HI.X R53, R38, UR5, R39, 0x1, P5 ;  /* 0x0000000526357c11 */ /* 0x000fe4000a8f0c27 */
[----:B------:R-:W-:Y:S02]  /*5ae0*/  CS2R R40, SRZ ;  /* 0x0000000000287805 */ /* 0x000fe4000001ff00 */
[----:B------:R-:W-:Y:S02]  /*5af0*/  ISETP.GE.AND P5, PT, R18, R101, PT ;  /* 0x000000651200720c */ /* 0x000fe40003fa6270 */
[----:B------:R-:W-:Y:S02]  /*5b00*/  CS2R R38, SRZ ;  /* 0x0000000000267805 */ /* 0x000fe4000001ff00 */
[----:B------:R-:W-:Y:S02]  /*5b10*/  LEA.HI.X R57, R36, UR7, R37, 0x1, P4 ;  /* 0x0000000724397c11 */ /* 0x000fe4000a0f0c25 */
[----:B------:R-:W-:-:S02]  /*5b20*/  CS2R R36, SRZ ;  /* 0x0000000000247805 */ /* 0x000fc4000001ff00 */
[----:B------:R-:W-:Y:S02]  /*5b30*/  CS2R R50, SRZ ;  /* 0x0000000000327805 */ /* 0x000fe4000001ff00 */
[----:B------:R-:W-:Y:S02]  /*5b40*/  CS2R R48, SRZ ;  /* 0x0000000000307805 */ /* 0x000fe4000001ff00 */
[----:B------:R-:W-:Y:S02]  /*5b50*/  CS2R R46, SRZ ;  /* 0x00000000002e7805 */ /* 0x000fe4000001ff00 */
[----:B------:R-:W-:Y:S01]  /*5b60*/  CS2R R44, SRZ ;  /* 0x00000000002c7805 */ /* 0x000fe2000001ff00 */
[----:B------:R0:W5:Y:S04]  /*5b70*/  @!P6 LDG.E.128 R36, desc[UR60][R52.64+0x80] ;  /* 0x0000803c3424e981 */ /* 0x000168000c1e1d00 */
[----:B------:R0:W5:Y:S04]  /*5b80*/  @!P5 LDG.E.128 R40, desc[UR60][R52.64] ;  /* 0x0000003c3428d981 */ /* 0x000168000c1e1d00 */
[----:B------:R0:W5:Y:S04]  /*5b90*/  @!P5 LDG.E.128 R48, desc[UR60][R56.64] ;  /* 0x0000003c3830d981 */ /* 0x000168000c1e1d00 */
[----:B------:R0:W5:Y:S02]  /*5ba0*/  @!P6 LDG.E.128 R44, desc[UR60][R56.64+0x80] ;  /* 0x0000803c382ce981 */ /* 0x000164000c1e1d00 */
.L_x_1600:
[----:B------:R-:W-:Y:S05]  /*5bb0*/  BSYNC B1 ;  /* 0x0000000000017941 */ /* 0x000fea0003800000 */
.L_x_1599:
        /* <DEDUP_REMOVED lines=20> */
[----:B------:R-:W-:Y:S02]  /*5d00*/  CS2R R64, SRZ ;  /* 0x0000000000407805 */ /* 0x000fe4000001ff00 */
[----:B------:R-:W-:Y:S02]  /*5d10*/  IADD3.X R72, R34, R72, R21, P5, P6 ;  /* 0x0000004822487210 */ /* 0x000fe40002fec415 */
[----:B------:R-:W-:Y:S02]  /*5d20*/  CS2R R62, SRZ ;  /* 0x00000000003e7805 */ /* 0x000fe4000001ff00 */
[----:B------:R-:W-:Y:S02]  /*5d30*/  LEA R12, P6, R15, UR4, 0x1 ;  /* 0x000000040f0c7c11 */ /* 0x000fe4000f8c08ff */
[----:B------:R-:W-:-:S02]  /*5d40*/  CS2R R60, SRZ ;  /* 0x00000000003c7805 */ /* 0x000fc4000001ff00 */
[----:B------:R-:W-:Y:S02]  /*5d50*/  LEA R14, P5, R11, UR6, 0x1 ;  /* 0x000000060b0e7c11 */ /* 0x000fe4000f8a08ff */
[----:B------:R-:W-:Y:S02]  /*5d60*/  LEA.HI.X R13, R15, UR5, R52, 0x1, P6 ;  /* 0x000000050f0d7c11 */ /* 0x000fe4000b0f0c34 */
[----:B------:R-:W-:Y:S02]  /*5d70*/  CS2R R52, SRZ ;  /* 0x0000000000347805 */ /* 0x000fe4000001ff00 */
[----:B------:R-:W-:Y:S02]  /*5d80*/  LEA.HI.X R15, R11, UR7, R72, 0x1, P5 ;  /* 0x000000070b0f7c11 */ /* 0x000fe4000a8f0c48 */
[-C--:B------:R-:W-:Y:S02]  /*5d90*/  ISETP.GE.AND P6, PT, R18, R101.reuse, PT ;  /* 0x000000651200720c */ /* 0x080fe40003fc6270 */
[----:B------:R-:W-:-:S11]  /*5da0*/  ISETP.GE.AND P5, PT, R203, R101, PT ;  /* 0x00000065cb00720c */ /* 0x000fd60003fa6270 */
[----:B------:R0:W5:Y:S04]  /*5db0*/  @!P6 LDG.E.128 R56, desc[UR60][R12.64] ;  /* 0x0000003c0c38e981 */ /* 0x000168000c1e1d00 */
[----:B------:R0:W5:Y:S04]  /*5dc0*/  @!P5 LDG.E.128 R52, desc[UR60][R12.64+0x80] ;  /* 0x0000803c0c34d981 */ /* 0x000168000c1e1d00 */
[----:B------:R0:W5:Y:S04]  /*5dd0*/  @!P6 LDG.E.128 R64, desc[UR60][R14.64] ;  /* 0x0000003c0e40e981 */ /* 0x000168000c1e1d00 */
[----:B------:R0:W5:Y:S02]  /*5de0*/  @!P5 LDG.E.128 R60, desc[UR60][R14.64+0x80] ;  /* 0x0000803c0e3cd981 */ /* 0x000164000c1e1d00 */
.L_x_1602:
[----:B------:R-:W-:Y:S05]  /*5df0*/  BSYNC B1 ;  /* 0x0000000000017941 */ /* 0x000fea0003800000 */
.L_x_1601:
[----:B------:R-:W2:Y:S01]  /*5e00*/  LDL R11, [R1+0x64] ;  /* 0x00006400010b7983 */ /* 0x000ea20000100800 */
[----:B0----5:R-:W-:Y:S02]  /*5e10*/  IMAD.MOV.U32 R12, RZ, RZ, R39 ;  /* 0x000000ffff0c7224 */ /* 0x021fe400078e0027 */
[----:B------:R-:W-:Y:S02]  /*5e20*/  IMAD.MOV.U32 R14, RZ, RZ, R43 ;  /* 0x000000ffff0e7224 */ /* 0x000fe400078e002b */
[----:B------:R-:W-:Y:S01]  /*5e30*/  IMAD.MOV.U32 R13, RZ, RZ, R42 ;  /* 0x000000ffff0d7224 */ /* 0x000fe200078e002a */
[----:B------:R-:W-:Y:S02]  /*5e40*/  PRMT R124, R12, 0x7610, R124 ;  /* 0x000076100c7c7816 */ /* 0x000fe4000000007c */
[----:B------:R-:W-:Y:S02]  /*5e50*/  MOV R12, R37 ;  /* 0x00000025000c7202 */ /* 0x000fe40000000f00 */
[----:B------:R-:W-:-:S02]  /*5e60*/  PRMT R127, R127, 0x5410, R14 ;  /* 0x000054107f7f7816 */ /* 0x000fc4000000000e */
[----:B------:R-:W-:Y:S01]  /*5e70*/  PRMT R124, R124, 0x5410, R12 ;  /* 0x000054107c7c7816 */ /* 0x000fe2000000000c */
[----:B------:R-:W-:Y:S01]  /*5e80*/  IMAD.MOV.U32 R12, RZ, RZ, R41 ;  /* 0x000000ffff0c7224 */ /* 0x000fe200078e0029 */
[----:B------:R-:W-:Y:S02]  /*5e90*/  MOV R14, R47 ;  /* 0x0000002f000e7202 */ /* 0x000fe40000000f00 */
[----:B------:R-:W-:Y:S01]  /*5ea0*/  PRMT R126, R13, 0x7610, R126 ;  /* 0x000076100d7e7816 */ /* 0x000fe2000000007e */
[----:B------:R-:W-:Y:S01]  /*5eb0*/  IMAD.MOV.U32 R13, RZ, RZ, R46 ;  /* 0x000000ffff0d7224 */ /* 0x000fe200078e002e */
[----:B------:R-:W-:Y:S01]  /*5ec0*/  PRMT R112, R12, 0x7610, R112 ;  /* 0x000076100c707816 */ /* 0x000fe20000000070 */
[----:B------:R-:W-:Y:S01]  /*5ed0*/  IMAD.MOV.U32 R12, RZ, RZ, R45 ;  /* 0x000000ffff0c7224 */ /* 0x000fe200078e002d */
[----:B------:R-:W-:-:S04]  /*5ee0*/  PRMT R125, R14, 0x7610, R125 ;  /* 0x000076100e7d7816 */ /* 0x000fc8000000007d */
[----:B------:R-:W-:Y:S01]  /*5ef0*/  PRMT R125, R125, 0x5410, R12 ;  /* 0x000054107d7d7816 */ /* 0x000fe2000000000c */
[----:B------:R-:W-:-:S05]  /*5f00*/  IMAD.MOV.U32 R12, RZ, RZ, R51 ;  /* 0x000000ffff0c7224 */ /* 0x000fca00078e0033 */
[----:B------:R-:W-:Y:S02]  /*5f10*/  PRMT R128, R12, 0x7610, R128 ;  /* 0x000076100c807816 */ /* 0x000fe40000000080 */
[----:B------:R-:W-:-:S04]  /*5f20*/  MOV R12, R49 ;  /* 0x00000031000c7202 */ /* 0x000fc80000000f00 */
[----:B------:R-:W-:Y:S01]  /*5f30*/  PRMT R111, R12, 0x7610, R111 ;  /* 0x000076100c6f7816 */ /* 0x000fe2000000006f */
[----:B------:R-:W-:Y:S01]  /*5f40*/  IMAD.MOV.U32 R12, RZ, RZ, R55 ;  /* 0x000000ffff0c7224 */ /* 0x000fe200078e0037 */
[----:B--2---:R-:W-:Y:S01]  /*5f50*/  R2UR UR4, R11 ;  /* 0x000000000b0472ca */ /* 0x004fe200000e0000 */
[----:B------:R-:W-:-:S05]  /*5f60*/  IMAD.MOV.U32 R11, RZ, RZ, R38 ;  /* 0x000000ffff0b7224 */ /* 0x000fca00078e0026 */
[----:B------:R-:W-:Y:S01]  /*5f70*/  PRMT R122, R11, 0x7610, R122 ;  /* 0x000076100b7a7816 */ /* 0x000fe2000000007a */
[----:B------:R-:W-:-:S03]  /*5f80*/  IMAD.MOV.U32 R11, RZ, RZ, R36 ;  /* 0x000000ffff0b7224 */ /* 0x000fc600078e0024 */
[----:B------:R-:W-:Y:S02]  /*5f90*/  PRMT R122, R122, 0x5410, R13 ;  /* 0x000054107a7a7816 */ /* 0x000fe4000000000d */
[----:B------:R-:W-:Y:S01]  /*5fa0*/  PRMT R123, R11, 0x7610, R123 ;  /* 0x000076100b7b7816 */ /* 0x000fe2000000007b */
[----:B------:R-:W-:Y:S01]  /*5fb0*/  IMAD.MOV.U32 R11, RZ, RZ, R40 ;  /* 0x000000ffff0b7224 */ /* 0x000fe200078e0028 */
[----:B------:R-:W-:-:S04]  /*5fc0*/  UISETP.NE.AND UP0, UPT, UR4, 0x3, UPT ;  /* 0x000000030400788c */ /* 0x000fc8000bf05270 */
[----:B------:R-:W-:Y:S01]  /*5fd0*/  PRMT R127, R11, 0x7610, R127 ;  /* 0x000076100b7f7816 */ /* 0x000fe2000000007f */
[----:B------:R-:W-:Y:S01]  /*5fe0*/  IMAD.MOV.U32 R11, RZ, RZ, R44 ;  /* 0x000000ffff0b7224 */ /* 0x000fe200078e002c */
[----:B------:R-:W-:-:S04]  /*5ff0*/  PLOP3.LUT P5, PT, PT, PT, UP0, 0x80, 0x0 ;  /* 0x000000000000781c */ /* 0x000fc80003faf008 */
[----:B------:R-:W-:Y:S01]  /*6000*/  PRMT R123, R123, 0x5410, R11 ;  /* 0x000054107b7b7816 */ /* 0x000fe2000000000b */
[----:B------:R-:W-:-:S05]  /*6010*/  IMAD.MOV.U32 R11, RZ, RZ, R50 ;  /* 0x000000ffff0b7224 */ /* 0x000fca00078e0032 */
[----:B------:R-:W-:Y:S01]  /*6020*/  PRMT R126, R126, 0x5410, R11 ;  /* 0x000054107e7e7816 */ /* 0x000fe2000000000b */
[----:B------:R-:W-:-:S05]  /*6030*/  IMAD.MOV.U32 R11, RZ, RZ, R48 ;  /* 0x000000ffff0b7224 */ /* 0x000fca00078e0030 */
        /* <DEDUP_REMOVED lines=26> */
.L_x_1603:
[----:B------:R-:W2:Y:S01]  /*61e0*/  LDL R11, [R1+0x4c] ;  /* 0x00004c00010b7983 */ /* 0x000ea20000100800 */
[----:B------:R-:W-:Y:S01]  /*61f0*/  IMAD R88, R200, 0x8, R17 ;  /* 0x00000008c8587824 */ /* 0x000fe200078e0211 */
[----:B------:R-:W0:Y:S01]  /*6200*/  LDC R106, c[0x0][0x2f4] ;  /* 0x0000bd00ff6a7b82 */ /* 0x000e220000000800 */
[----:B------:R-:W-:Y:S01]  /*6210*/  BSSY B1, `(.L_x_1604) ;  /* 0x0000004000017945 */ /* 0x000fe20003800000 */
[----:B--2---:R-:W-:-:S04]  /*6220*/  SHF.L.U32 R100, R11, 0x1f, RZ ;  /* 0x0000001f0b647819 */ /* 0x004fc800000006ff */
[----:B------:R-:W1:Y:S02]  /*6230*/  SYNCS.PHASECHK.TRANS64.TRYWAIT P6, [R88+URZ+0x30890], R100 ;  /* 0x03089064580075a7 */ /* 0x000e6400080c017f */
[----:B01----:R-:W-:Y:S05]  /*6240*/  @!P6 BRA `(.L_x_1605) ;  /* 0x0000026000b8e947 */ /* 0x003fea0003800000 */
.L_x_2005:
[----:B------:R-:W-:Y:S05]  /*6250*/  BSYNC B1 ;  /* 0x0000000000017941 */ /* 0x000fea0003800000 */
.L_x_1604:
[----:B------:R-:W-:Y:S01]  /*6260*/  UMOV UR4, 0xffffffff ;  /* 0xffffffff00047882 */ /* 0x000fe20000000000 */
[----:B------:R-:W-:Y:S02]  /*6270*/  IADD3 R107, -R91, R106, RZ ;  /* 0x0000006a5b6b7210 */ /* 0x000fe40007ffe1ff */
[----:B------:R-:W-:Y:S05]  /*6280*/  BRA.DIV UR4, `(.L_x_1606) ;  /* 0x0000026204bc7947 */ /* 0x000fea000b800000 */
[----:B------:R1:W2:Y:S04]  /*6290*/  SHFL.IDX PT, R103, R105, RZ, 0x181f ;  /* 0x00181fff69677589 */ /* 0x0002a800000e0000 */
[----:B------:R1:W3:Y:S02]  /*62a0*/  SHFL.IDX PT, R11, R104, RZ, 0x181f ;  /* 0x00181fff680b7589 */ /* 0x0002e400000e0000 */
.L_x_2009:
[----:B------:R-:W-:Y:S04]  /*62b0*/  BSSY B1, `(.L_x_1607) ;  /* 0x00000f9000017945 */ /* 0x000fe80003800000 */
[----:B------:R-:W-:Y:S05]  /*62c0*/  @P0 BRA `(.L_x_1608) ;  /* 0x0000000c00dc0947 */ /* 0x000fea0003800000 */
[----:B------:R-:W-:Y:S01]  /*62d0*/  ISETP.NE.AND P0, PT, R29, RZ, PT ;  /* 0x000000ff1d00720c */ /* 0x000fe20003f05270 */
[----:B------:R-:W-:Y:S01]  /*62e0*/  BSSY B2, `(.L_x_1609) ;  /* 0x000007b000027945 */ /* 0x000fe20003800000 */
[----:B---3--:R-:W-:-:S11]  /*62f0*/  IMAD.MOV.U32 R102, RZ, RZ, R11 ;  /* 0x000000ffff667224 */ /* 0x008fd600078e000b */
[----:B------:R-:W-:Y:S05]  /*6300*/  @!P0 BRA `(.L_x_1610) ;  /* 0x0000000400e08947 */ /* 0x000fea0003800000 */
[----:B------:R-:W3:Y:S04]  /*6310*/  LDL R72, [R1+0x60] ;  /* 0x0000600001487983 */ /* 0x000ee80000100800 */
[----:B------:R-:W4:Y:S04]  /*6320*/  LDL R15, [R1+0xcc] ;  /* 0x0000cc00010f7983 */ /* 0x000f280000100800 */
[----:B------:R-:W5:Y:S01]  /*6330*/  LDL R14, [R1+0x6c] ;  /* 0x00006c00010e7983 */ /* 0x000f620000100800 */
[----:B------:R-:W-:Y:S01]  /*6340*/  SEL R12, R91, R107, !P2 ;  /* 0x0000006b5b0c7207 */ /* 0x000fe20005000000 */
[----:B------:R-:W-:Y:S01]  /*6350*/  BSSY B3, `(.L_x_1611) ;  /* 0x000006d000037945 */ /* 0x000fe20003800000 */
[----:B------:R-:W-:-:S02]  /*6360*/  ISETP.GE.AND P0, PT, R18, R101, PT ;  /* 0x000000651200720c */ /* 0x000fc40003f06270 */
[----:B------:R-:W-:-:S04]  /*6370*/  SHF.R.S32.HI R13, RZ, 0x1f, R12 ;  /* 0x0000001fff0d7819 */ /* 0x000fc8000001140c */
[----:B------:R-:W-:-:S04]  /*6380*/  LEA.HI R13, R13, R12, RZ, 0x4 ;  /* 0x0000000c0d0d7211 */ /* 0x000fc800078f20ff */
[----:B------:R-:W-:-:S04]  /*6390*/  LEA.HI.SX32 R108, R13, R35, 0x1c ;  /* 0x000000230d6c7211 */ /* 0x000fc800078fe2ff */
[----:B------:R-:W-:-:S04]  /*63a0*/  SHF.R.S32.HI R12, RZ, 0x1f, R108 ;  /* 0x0000001fff0c7819 */ /* 0x000fc8000001146c */
[----:B------:R-:W-:Y:S01]  /*63b0*/  LEA.HI R12, R12, R108, RZ, 0x3 ;  /* 0x0000006c0c0c7211 */ /* 0x000fe200078f18ff */
[----:B------:R-:W-:-:S04]  /*63c0*/  IMAD.SHL.U32 R108, R108, 0x8, RZ ;  /* 0x000000086c6c7824 */ /* 0x000fc800078e00ff */
[----:B------:R-:W-:-:S05]  /*63d0*/  IMAD.SHL.U32 R12, R12, 0x200, RZ ;  /* 0x000002000c0c7824 */ /* 0x000fca00078e00ff */
[----:B------:R-:W-:Y:S02]  /*63e0*/  LOP3.LUT R12, R12, 0x7ffff000, RZ, 0xc0, !PT ;  /* 0x7ffff0000c0c7812 */ /* 0x000fe400078ec0ff */
[----:B---3--:R-:W-:-:S04]  /*63f0*/  LOP3.LUT R13, R72, 0x38, R108, 0xf8, !PT ;  /* 0x00000038480d7812 */ /* 0x008fc800078ef86c */
[----:B----4-:R-:W-:-:S04]  /*6400*/  LOP3.LUT R13, R13, R15, RZ, 0x3c, !PT ;  /* 0x0000000f0d0d7212 */ /* 0x010fc800078e3cff */
[----:B-----5:R-:W-:-:S05]  /*6410*/  IADD3 R12, R13, R12, R14 ;  /* 0x0000000c0d0c7210 */ /* 0x020fca0007ffe00e */
[C---:B------:R-:W-:Y:S02]  /*6420*/  IMAD R72, R200.reuse, 0x4000, R12 ;  /* 0x00004000c8487824 */ /* 0x040fe400078e020c */
[----:B------:R-:W-:Y:S02]  /*6430*/  IMAD R12, R200, 0x4000, R89 ;  /* 0x00004000c80c7824 */ /* 0x000fe400078e0259 */
[----:B------:R-:W-:-:S03]  /*6440*/  IMAD R72, R72, 0x2, R17 ;  /* 0x0000000248487824 */ /* 0x000fc600078e0211 */
[----:B------:R-:W-:-:S03]  /*6450*/  LEA R12, R12, R17, 0x1 ;  /* 0x000000110c0c7211 */ /* 0x000fc600078e08ff */
[----:B------:R-:W3:Y:S04]  /*6460*/  LDS.128 R72, [R72+0x20400] ;  /* 0x0204000048487984 */ /* 0x000ee80000000c00 */
[----:B------:R-:W4:Y:S01]  /*6470*/  LDS.128 R12, [R12+0x20400] ;  /* 0x020400000c0c7984 */ /* 0x000f220000000c00 */
[----:B------:R-:W-:Y:S05]  /*6480*/  @P0 BRA `(.L_x_1612) ;  /* 0x0000000400640947 */ /* 0x000fea0003800000 */
[----:B---3--:R-:W-:Y:S01]  /*6490*/  IMAD.MOV.U32 R110, RZ, RZ, R73 ;  /* 0x000000ffff6e7224 */ /* 0x008fe200078e0049 */
[----:B------:R-:W-:Y:S01]  /*64a0*/  SHF.R.U64 R40, R40, 0x10, R41 ;  /* 0x0000001028287819 */ /* 0x000fe20000001229 */
[----:B----4-:R-:W-:Y:S01]  /*64b0*/  IMAD.MOV.U32 R109, RZ, RZ, R13 ;  /* 0x000000ffff6d7224 */ /* 0x010fe200078e000d */
[----:B------:R-:W-:Y:S01]  /*64c0*/  SHF.R.U32.HI R41, RZ, 0x10, R41 ;  /* 0x00000010ff297819 */ /* 0x000fe20000011629 */
[----:B------:R-:W-:Y:S01]  /*64d0*/  HADD2.F32 R111, -RZ, R111.H0_H0 ;  /* 0x2000006fff6f7230 */ /* 0x000fe20000004100 */
[----:B------:R-:W-:Y:S01]  /*64e0*/  SHF.R.U64 R42, R42, 0x10, R43 ;  /* 0x000000102a2a7819 */ /* 0x000fe2000000122b */
[----:B------:R-:W-:Y:S02]  /*64f0*/  HADD2.F32 R13, -RZ, R110.H0_H0 ;  /* 0x2000006eff0d7230 */ /* 0x000fe40000004100 */
[----:B------:R-:W-:Y:S02]  /*6500*/  HADD2.F32 R113, -RZ, R109.H0_H0 ;  /* 0x2000006dff717230 */ /* 0x000fe40000004100 */
[----:B------:R-:W-:-:S02]  /*6510*/  HADD2.F32 R112, -RZ, R112.H0_H0 ;  /* 0x20000070ff707230 */ /* 0x000fc40000004100 */
[-C--:B------:R-:W-:Y:S01]  /*6520*/  FMUL.FTZ R73, R13, R111.reuse ;  /* 0x0000006f0d497220 */ /* 0x080fe20000410000 */
[----:B------:R-:W-:Y:S02]  /*6530*/  HADD2.F32 R110, -RZ, R110.H1_H1 ;  /* 0x3000006eff6e7230 */ /* 0x000fe40000004100 */
[C---:B------:R-:W-:Y:S01]  /*6540*/  FMUL.FTZ R111, R113.reuse, R111 ;  /* 0x0000006f716f7220 */ /* 0x040fe20000410000 */
[----:B------:R-:W-:Y:S02]  /*6550*/  HADD2.F32 R41, -RZ, R41.H0_H0 ;  /* 0x20000029ff297230 */ /* 0x000fe40000004100 */
[-C--:B------:R-:W-:Y:S01]  /*6560*/  FFMA.FTZ R73, R113, R112.reuse, -R73 ;  /* 0x0000007071497223 */ /* 0x080fe20000010849 */
[----:B------:R-:W-:Y:S02]  /*6570*/  HADD2.F32 R40, -RZ, R40.H0_H0 ;  /* 0x20000028ff287230 */ /* 0x000fe40000004100 */
[----:B------:R-:W-:Y:S01]  /*6580*/  FFMA.FTZ R13, R13, R112, R111 ;  /* 0x000000700d0d7223 */ /* 0x000fe2000001006f */
[--C-:B------:R-:W-:Y:S01]  /*6590*/  SHF.R.U32.HI R111, RZ, 0x10, R49.reuse ;  /* 0x00000010ff6f7819 */ /* 0x100fe20000011631 */
[----:B------:R-:W-:Y:S01]  /*65a0*/  HADD2.F32 R112, -RZ, R128.H0_H0 ;  /* 0x20000080ff707230 */ /* 0x000fe20000004100 */
[----:B------:R-:W-:Y:S01]  /*65b0*/  SHF.R.U64 R49, R48, 0x10, R49 ;  /* 0x0000001030317819 */ /* 0x000fe20000001231 */
[----:B------:R-:W-:-:S02]  /*65c0*/  HADD2.F32 R48, -RZ, R109.H1_H1 ;  /* 0x3000006dff307230 */ /* 0x000fc40000004100 */
[----:B------:R-:W-:Y:S02]  /*65d0*/  HADD2.F32 R111, -RZ, R111.H0_H0 ;  /* 0x2000006fff6f7230 */ /* 0x000fe40000004100 */
[----:B------:R-:W-:Y:S02]  /*65e0*/  HADD2.F32 R49, -RZ, R49.H0_H0 ;  /* 0x20000031ff317230 */ /* 0x000fe40000004100 */
[----:B------:R-:W-:Y:S02]  /*65f0*/  HADD2.F32 R42, -RZ, R42.H0_H0 ;  /* 0x2000002aff2a7230 */ /* 0x000fe40000004100 */
[-C--:B------:R-:W-:Y:S01]  /*6600*/  FMUL.FTZ R109, R110, R111.reuse ;  /* 0x0000006f6e6d7220 */ /* 0x080fe20000410000 */
[----:B------:R-:W-:-:S03]  /*6610*/  FMUL.FTZ R111, R48, R111 ;  /* 0x0000006f306f7220 */ /* 0x000fc60000410000 */
[-C--:B------:R-:W-:Y:S01]  /*6620*/  FFMA.FTZ R48, R48, R41.reuse, -R109 ;  /* 0x0000002930307223 */ /* 0x080fe2000001086d */
[----:B------:R-:W-:Y:S02]  /*6630*/  HADD2.F32 R109, -RZ, R75.H0_H0 ;  /* 0x2000004bff6d7230 */ /* 0x000fe40000004100 */
[----:B------:R-:W-:Y:S01]  /*6640*/  FFMA.FTZ R41, R110, R41, R111 ;  /* 0x000000296e297223 */ /* 0x000fe2000001006f */
[----:B------:R-:W-:Y:S02]  /*6650*/  HADD2.F32 R110, -RZ, R127.H1_H1 ;  /* 0x3000007fff6e7230 */ /* 0x000fe40000004100 */
[--C-:B------:R-:W-:Y:S02]  /*6660*/  HADD2.F32 R111, -RZ, R15.reuse.H0_H0 ;  /* 0x2000000fff6f7230 */ /* 0x100fe40000004100 */
[----:B------:R-:W-:Y:S01]  /*6670*/  FMUL.FTZ R113, R109, R112 ;  /* 0x000000706d717220 */ /* 0x000fe20000410000 */
[----:B------:R-:W-:Y:S01]  /*6680*/  HADD2.F32 R15, -RZ, R15.H1_H1 ;  /* 0x3000000fff0f7230 */ /* 0x000fe20000004100 */
[----:B------:R-:W-:-:S02]  /*6690*/  F2FP.F16.F32.PACK_AB R48, R48, R73 ;  /* 0x000000493030723e */ /* 0x000fc400000000ff */
[C---:B------:R-:W-:Y:S01]  /*66a0*/  FFMA.FTZ R113, R111.reuse, R110, -R113 ;  /* 0x0000006e6f717223 */ /* 0x040fe20000010871 */
[----:B------:R-:W-:Y:S01]  /*66b0*/  FMUL.FTZ R111, R111, R112 ;  /* 0x000000706f6f7220 */ /* 0x000fe20000410000 */
[----:B------:R-:W-:Y:S01]  /*66c0*/  HADD2.F32 R112, -RZ, R128.H1_H1 ;  /* 0x30000080ff707230 */ /* 0x000fe20000004100 */
[----:B------:R-:W-:Y:S01]  /*66d0*/  F2FP.F16.F32.PACK_AB R41, R41, R13 ;  /* 0x0000000d2929723e */ /* 0x000fe200000000ff */
[----:B------:R-:W-:Y:S02]  /*66e0*/  IMAD.MOV.U32 R13, RZ, RZ, R48 ;  /* 0x000000ffff0d7224 */ /* 0x000fe400078e0030 */
[----:B------:R-:W-:Y:S01]  /*66f0*/  FFMA.FTZ R111, R109, R110, R111 ;  /* 0x0000006e6d6f7223 */ /* 0x000fe2000001006f */
[----:B------:R-:W-:Y:S02]  /*6700*/  SHF.R.U32.HI R109, RZ, 0x10, R43 ;  /* 0x00000010ff6d7819 */ /* 0x000fe4000001162b */
[--C-:B------:R-:W-:Y:S02]  /*6710*/  SHF.R.U64 R43, R50, 0x10, R51.reuse ;  /* 0x00000010322b7819 */ /* 0x100fe40000001233 */
[----:B------:R-:W-:Y:S01]  /*6720*/  SHF.R.U32.HI R50, RZ, 0x10, R51 ;  /* 0x00000010ff327819 */ /* 0x000fe20000011633 */
[----:B------:R-:W-:Y:S01]  /*6730*/  HADD2.F32 R51, -RZ, R75.H1_H1 ;  /* 0x3000004bff337230 */ /* 0x000fe20000004100 */
[----:B------:R-:W-:Y:S01]  /*6740*/  MOV R73, R41 ;  /* 0x0000002900497202 */ /* 0x000fe20000000f00 */
[----:B------:R-:W-:-:S02]  /*6750*/  HADD2.F32 R109, -RZ, R109.H0_H0 ;  /* 0x2000006dff6d7230 */ /* 0x000fc40000004100 */
        /* <DEDUP_REMOVED lines=9> */
[----:B------:R-:W-:Y:S01]  /*67f0*/  FMUL.FTZ R110, R50, R112 ;  /* 0x00000070326e7220 */ /* 0x000fe20000410000 */
[----:B------:R-:W-:Y:S01]  /*6800*/  HADD2.F32 R51, -RZ, R127.H0_H0 ;  /* 0x2000007fff337230 */ /* 0x000fe20000004100 */
[----:B------:R-:W-:Y:S01]  /*6810*/  F2FP.F16.F32.PACK_AB R75, R75, R113 ;  /* 0x000000714b4b723e */ /* 0x000fe200000000ff */
[----:B------:R-:W-:-:S02]  /*6820*/  HADD2.F32 R12, -RZ, R12.H1_H1 ;  /* 0x3000000cff0c7230 */ /* 0x000fc40000004100 */
[----:B------:R-:W-:Y:S01]  /*6830*/  FMUL.FTZ R112, R109, R112 ;  /* 0x000000706d707220 */ /* 0x000fe20000410000 */
[----:B------:R-:W-:Y:S01]  /*6840*/  F2FP.F16.F32.PACK_AB R111, R15, R111 ;  /* 0x0000006f0f6f723e */ /* 0x000fe200000000ff */
[-C--:B------:R-:W-:Y:S01]  /*6850*/  FFMA.FTZ R110, R109, R51.reuse, -R110 ;  /* 0x000000336d6e7223 */ /* 0x080fe2000001086e */
[----:B------:R-:W-:Y:S02]  /*6860*/  HADD2.F32 R109, -RZ, R126.H1_H1 ;  /* 0x3000007eff6d7230 */ /* 0x000fe40000004100 */
[----:B------:R-:W-:Y:S01]  /*6870*/  FFMA.FTZ R112, R50, R51, R112 ;  /* 0x0000003332707223 */ /* 0x000fe20000010070 */
[-C--:B------:R-:W-:Y:S01]  /*6880*/  FMUL.FTZ R50, R72, R49.reuse ;  /* 0x0000003148327220 */ /* 0x080fe20000410000 */
[C---:B------:R-:W-:Y:S01]  /*6890*/  FMUL.FTZ R49, R12.reuse, R49 ;  /* 0x000000310c317220 */ /* 0x040fe20000410000 */
[----:B------:R-:W-:Y:S02]  /*68a0*/  HADD2.F32 R51, -RZ, R14.H0_H0 ;  /* 0x2000000eff337230 */ /* 0x000fe40000004100 */
[-C--:B------:R-:W-:Y:S01]  /*68b0*/  FFMA.FTZ R12, R12, R40.reuse, -R50 ;  /* 0x000000280c0c7223 */ /* 0x080fe20000010832 */
[----:B------:R-:W-:Y:S01]  /*68c0*/  FFMA.FTZ R40, R72, R40, R49 ;  /* 0x0000002848287223 */ /* 0x000fe20000010031 */
[----:B------:R-:W-:-:S02]  /*68d0*/  HADD2.F32 R49, -RZ, R74.H0_H0 ;  /* 0x2000004aff317230 */ /* 0x000fc40000004100 */
[----:B------:R-:W-:Y:S01]  /*68e0*/  HADD2.F32 R50, -RZ, R126.H0_H0 ;  /* 0x2000007eff327230 */ /* 0x000fe20000004100 */
[----:B------:R-:W-:Y:S01]  /*68f0*/  F2FP.F16.F32.PACK_AB R12, R12, R110 ;  /* 0x0000006e0c0c723e */ /* 0x000fe200000000ff */
[----:B------:R-:W-:Y:S02]  /*6900*/  HADD2.F32 R74, -RZ, R74.H1_H1 ;  /* 0x3000004aff4a7230 */ /* 0x000fe40000004100 */
[-C--:B------:R-:W-:Y:S01]  /*6910*/  FMUL.FTZ R72, R49, R109.reuse ;  /* 0x0000006d31487220 */ /* 0x080fe20000410000 */
[C---:B------:R-:W-:Y:S01]  /*6920*/  FMUL.FTZ R109, R51.reuse, R109 ;  /* 0x0000006d336d7220 */ /* 0x040fe20000410000 */
[----:B------:R-:W-:Y:S01]  /*6930*/  HADD2.F32 R14, -RZ, R14.H1_H1 ;  /* 0x3000000eff0e7230 */ /* 0x000fe20000004100 */
[----:B------:R-:W-:Y:S01]  /*6940*/  F2FP.F16.F32.PACK_AB R40, R40, R112 ;  /* 0x000000702828723e */ /* 0x000fe200000000ff */
[-C--:B------:R-:W-:Y:S01]  /*6950*/  FFMA.FTZ R72, R51, R50.reuse, -R72 ;  /* 0x0000003233487223 */ /* 0x080fe20000010848 */
[----:B------:R-:W-:Y:S01]  /*6960*/  FFMA.FTZ R109, R49, R50, R109 ;  /* 0x00000032316d7223 */ /* 0x000fe2000001006d */
[-C--:B------:R-:W-:Y:S01]  /*6970*/  FMUL.FTZ R49, R74, R43.reuse ;  /* 0x0000002b4a317220 */ /* 0x080fe20000410000 */
[----:B------:R-:W-:Y:S01]  /*6980*/  FMUL.FTZ R43, R14, R43 ;  /* 0x0000002b0e2b7220 */ /* 0x000fe20000410000 */
[----:B------:R-:W-:-:S02]  /*6990*/  IMAD.MOV.U32 R15, RZ, RZ, R75 ;  /* 0x000000ffff0f7224 */ /* 0x000fc400078e004b */
[-C--:B------:R-:W-:Y:S01]  /*69a0*/  FFMA.FTZ R49, R14, R42.reuse, -R49 ;  /* 0x0000002a0e317223 */ /* 0x080fe20000010831 */
[----:B------:R-:W-:Y:S01]  /*69b0*/  FFMA.FTZ R43, R74, R42, R43 ;  /* 0x0000002a4a2b7223 */ /* 0x000fe2000001002b */
[----:B------:R-:W-:-:S03]  /*69c0*/  IMAD.MOV.U32 R75, RZ, RZ, R111 ;  /* 0x000000ffff4b7224 */ /* 0x000fc600078e006f */
[----:B------:R-:W-:Y:S01]  /*69d0*/  F2FP.F16.F32.PACK_AB R49, R49, R72 ;  /* 0x000000483131723e */ /* 0x000fe200000000ff */
[----:B------:R-:W-:Y:S01]  /*69e0*/  IMAD.MOV.U32 R72, RZ, RZ, R40 ;  /* 0x000000ffff487224 */ /* 0x000fe200078e0028 */
[----:B------:R-:W-:-:S03]  /*69f0*/  F2FP.F16.F32.PACK_AB R43, R43, R109 ;  /* 0x0000006d2b2b723e */ /* 0x000fc600000000ff */
[----:B------:R-:W-:Y:S02]  /*6a00*/  IMAD.MOV.U32 R14, RZ, RZ, R49 ;  /* 0x000000ffff0e7224 */ /* 0x000fe400078e0031 */
[----:B------:R-:W-:-:S07]  /*6a10*/  IMAD.MOV.U32 R74, RZ, RZ, R43 ;  /* 0x000000ffff4a7224 */ /* 0x000fce00078e002b */
.L_x_1612:
[----:B------:R-:W-:Y:S05]  /*6a20*/  BSYNC B3 ;  /* 0x0000000000037941 */ /* 0x000fea0003800000 */
.L_x_1611:
[----:B------:R-:W-:-:S04]  /*6a30*/  LEA R40, P0, R68, R11, 0x1 ;  /* 0x0000000b44287211 */ /* 0x000fc800078008ff */
[----:B--2---:R-:W-:Y:S02]  /*6a40*/  LEA.HI.X R41, R68, R103, R86, 0x1, P0 ;  /* 0x0000006744297211 */ /* 0x004fe400000f0c56 */
[----:B------:R-:W-:-:S03]  /*6a50*/  ISETP.GE.AND P0, PT, R108, R106, PT ;  /* 0x0000006a6c00720c */ /* 0x000fc60003f06270 */
[----:B----4-:R2:W-:Y:S10]  /*6a60*/  ST.E.128 desc[UR60][R40.64], R12 ;  /* 0x0000000c28007985 */ /* 0x0105f4000c101d3c */
[----:B--2---:R-:W-:-:S05]  /*6a70*/  @!P0 IMAD.WIDE R12, R108, 0x2, R102 ;  /* 0x000000026c0c8825 */ /* 0x004fca00078e0266 */
[----:B---3--:R3:W-:Y:S02]  /*6a80*/  @!P0 ST.E.128 desc[UR60][R12.64], R72 ;  /* 0x000000480c008985 */ /* 0x0087e4000c101d3c */
.L_x_1610:
[----:B------:R-:W-:Y:S05]  /*6a90*/  BSYNC B2 ;  /* 0x0000000000027941 */ /* 0x000fea0003800000 */
.L_x_1609:
[----:B------:R-:W-:-:S13]  /*6aa0*/  ISETP.NE.AND P0, PT, R71, RZ, PT ;  /* 0x000000ff4700720c */ /* 0x000fda0003f05270 */
[----:B------:R-:W-:Y:S05]  /*6ab0*/  @!P0 BRA `(.L_x_1608) ;  /* 0x0000000400e08947 */ /* 0x000fea0003800000 */
[----:B------:R-:W4:Y:S04]  /*6ac0*/  LDL R40, [R1+0x60] ;  /* 0x0000600001287983 */ /* 0x000f280000100800 */
[----:B------:R-:W5:Y:S04]  /*6ad0*/  LDL R15, [R1+0xcc] ;  /* 0x0000cc00010f7983 */ /* 0x000f680000100800 */
[----:B------:R-:W2:Y:S01]  /*6ae0*/  LDL R14, [R1+0x6c] ;  /* 0x00006c00010e7983 */ /* 0x000ea20000100800 */
[----:B---3--:R-:W-:Y:S01]  /*6af0*/  SEL R12, R91, R107, !P1 ;  /* 0x0000006b5b0c7207 */ /* 0x008fe20004800000 */
[----:B------:R-:W-:Y:S01]  /*6b00*/  BSSY B2, `(.L_x_1613) ;  /* 0x000006d000027945 */ /* 0x000fe20003800000 */
[----:B------:R-:W-:-:S02]  /*6b10*/  ISETP.GE.AND P0, PT, R203, R101, PT ;  /* 0x00000065cb00720c */ /* 0x000fc40003f06270 */
[----:B------:R-:W-:-:S04]  /*6b20*/  SHF.R.S32.HI R13, RZ, 0x1f, R12 ;  /* 0x0000001fff0d7819 */ /* 0x000fc8000001140c */
[----:B------:R-:W-:-:S04]  /*6b30*/  LEA.HI R48, R13, R12, RZ, 0x4 ;  /* 0x0000000c0d307211 */ /* 0x000fc800078f20ff */
[----:B------:R-:W-:-:S04]  /*6b40*/  LEA.HI.SX32 R48, R48, R69, 0x1c ;  /* 0x0000004530307211 */ /* 0x000fc800078fe2ff */
[----:B------:R-:W-:-:S04]  /*6b50*/  SHF.R.S32.HI R13, RZ, 0x1f, R48 ;  /* 0x0000001fff0d7819 */ /* 0x000fc80000011430 */
[----:B------:R-:W-:Y:S01]  /*6b60*/  LEA.HI R12, R13, R48, RZ, 0x3 ;  /* 0x000000300d0c7211 */ /* 0x000fe200078f18ff */
[----:B------:R-:W-:-:S03]  /*6b70*/  IMAD.SHL.U32 R48, R48, 0x8, RZ ;  /* 0x0000000830307824 */ /* 0x000fc600078e00ff */
[----:B------:R-:W-:-:S04]  /*6b80*/  SHF.L.U32 R12, R12, 0x9, RZ ;  /* 0x000000090c0c7819 */ /* 0x000fc800000006ff */
[----:B------:R-:W-:Y:S02]  /*6b90*/  LOP3.LUT R12, R12, 0x7ffff000, RZ, 0xc0, !PT ;  /* 0x7ffff0000c0c7812 */ /* 0x000fe400078ec0ff */
[----:B----4-:R-:W-:-:S04]  /*6ba0*/  LOP3.LUT R13, R40, 0x38, R48, 0xf8, !PT ;  /* 0x00000038280d7812 */ /* 0x010fc800078ef830 */
[----:B-----5:R-:W-:-:S04]  /*6bb0*/  LOP3.LUT R13, R13, R15, RZ, 0x3c, !PT ;  /* 0x0000000f0d0d7212 */ /* 0x020fc800078e3cff */
[----:B--2---:R-:W-:Y:S01]  /*6bc0*/  IADD3 R13, R13, R12, R14 ;  /* 0x0000000c0d0d7210 */ /* 0x004fe20007ffe00e */
[----:B------:R-:W-:-:S04]  /*6bd0*/  IMAD R12, R200, 0x4000, R5 ;  /* 0x00004000c80c7824 */ /* 0x000fc800078e0205 */
[----:B------:R-:W-:Y:S02]  /*6be0*/  IMAD R40, R200, 0x4000, R13 ;  /* 0x00004000c8287824 */ /* 0x000fe400078e020d */
[--C-:B------:R-:W-:Y:S02]  /*6bf0*/  IMAD R12, R12, 0x2, R17.reuse ;  /* 0x000000020c0c7824 */ /* 0x100fe400078e0211 */
[----:B------:R-:W-:-:S04]  /*6c00*/  IMAD R40, R40, 0x2, R17 ;  /* 0x0000000228287824 */ /* 0x000fc800078e0211 */
[----:B------:R-:W2:Y:S04]  /*6c10*/  LDS.128 R12, [R12+0x20400] ;  /* 0x020400000c0c7984 */ /* 0x000ea80000000c00 */
[----:B------:R-:W3:Y:S01]  /*6c20*/  LDS.128 R40, [R40+0x20400] ;  /* 0x0204000028287984 */ /* 0x000ee20000000c00 */
[----:B------:R-:W-:Y:S05]  /*6c30*/  @P0 BRA `(.L_x_1614) ;  /* 0x0000000400640947 */ /* 0x000fea0003800000 */
[----:B---3--:R-:W-:Y:S01]  /*6c40*/  IMAD.MOV.U32 R50, RZ, RZ, R41 ;  /* 0x000000ffff327224 */ /* 0x008fe200078e0029 */
[----:B--2---:R-:W-:Y:S01]  /*6c50*/  MOV R49, R13 ;  /* 0x0000000d00317202 */ /* 0x004fe20000000f00 */
[----:B------:R-:W-:Y:S01]  /*6c60*/  HADD2.F32 R51, -RZ, R125.H1_H1 ;  /* 0x3000007dff337230 */ /* 0x000fe20000004100 */
[--C-:B------:R-:W-:Y:S01]  /*6c70*/  SHF.R.U64 R36, R36, 0x10, R37.reuse ;  /* 0x0000001024247819 */ /* 0x100fe20000001225 */
[----:B------:R-:W-:Y:S01]  /*6c80*/  HADD2.F32 R72, -RZ, R124.H1_H1 ;  /* 0x3000007cff487230 */ /* 0x000fe20000004100 */
        /* <DEDUP_REMOVED lines=81> */
[----:B------:R-:W-:-:S03]  /*71a0*/  F2FP.F16.F32.PACK_AB R39, R39, R49 ;  /* 0x000000312727723e */ /* 0x000fc600000000ff */
[----:B------:R-:W-:Y:S01]  /*71b0*/  IMAD.MOV.U32 R14, RZ, RZ, R46 ;  /* 0x000000ffff0e7224 */ /* 0x000fe200078e002e */
[----:B------:R-:W-:-:S07]  /*71c0*/  MOV R42, R39 ;  /* 0x00000027002a7202 */ /* 0x000fce0000000f00 */
.L_x_1614:
[----:B------:R-:W-:Y:S05]  /*71d0*/  BSYNC B2 ;  /* 0x0000000000027941 */ /* 0x000fea0003800000 */
.L_x_1613:
[----:B------:R-:W-:Y:S02]  /*71e0*/  ISETP.GE.AND P0, PT, R48, R106, PT ;  /* 0x0000006a3000720c */ /* 0x000fe40003f06270 */
[----:B------:R-:W-:-:S04]  /*71f0*/  LEA R36, P6, R70, R11, 0x1 ;  /* 0x0000000b46247211 */ /* 0x000fc800078c08ff */
[----:B------:R-:W-:-:S05]  /*7200*/  LEA.HI.X R37, R70, R103, R87, 0x1, P6 ;  /* 0x0000006746257211 */ /* 0x000fca00030f0c57 */
[----:B--2---:R4:W-:Y:S02]  /*7210*/  ST.E.128 desc[UR60][R36.64], R12 ;  /* 0x0000000c24007985 */ /* 0x0049e4000c101d3c */
[----:B------:R-:W-:-:S05]  /*7220*/  @!P0 IMAD.WIDE R38, R48, 0x2, R102 ;  /* 0x0000000230268825 */ /* 0x000fca00078e0266 */
[----:B---3--:R4:W-:Y:S02]  /*7230*/  @!P0 ST.E.128 desc[UR60][R38.64], R40 ;  /* 0x0000002826008985 */ /* 0x0089e4000c101d3c */
.L_x_1608:
[----:B------:R-:W-:Y:S05]  /*7240*/  BSYNC B1 ;  /* 0x0000000000017941 */ /* 0x000fea0003800000 */
.L_x_1607:
[----:B------:R-:W-:-:S03]  /*7250*/  UMOV UR4, 0xffffffff ;  /* 0xffffffff00047882 */ /* 0x000fc60000000000 */
[----:B------:R-:W-:Y:S05]  /*7260*/  BRA.DIV UR4, `(.L_x_1615) ;  /* 0x0000025604107947 */ /* 0x000fea000b800000 */
[----:B-1----:R-:W1:Y:S04]  /*7270*/  SHFL.IDX PT, R105, R105, 0x1, 0x181f ;  /* 0x00381f0069697f89 */ /* 0x002e6800000e0000 */
[----:B------:R-:W0:Y:S02]  /*7280*/  SHFL.IDX PT, R104, R104, 0x1, 0x181f ;  /* 0x00381f0068687f89 */ /* 0x000e2400000e0000 */
.L_x_2013:
[----:B------:R-:W-:Y:S05]  /*7290*/  @P4 BRA `(.L_x_1584) ;  /* 0x0000001400444947 */ /* 0x000fea0003800000 */
[----:B------:R-:W-:Y:S01]  /*72a0*/  ISETP.NE.AND P0, PT, R29, RZ, PT ;  /* 0x000000ff1d00720c */ /* 0x000fe20003f05270 */
[----:B------:R-:W-:Y:S01]  /*72b0*/  BSSY B1, `(.L_x_1616) ;  /* 0x0000079000017945 */ /* 0x000fe20003800000 */
[----:B0---4-:R-:W-:Y:S02]  /*72c0*/  IMAD.MOV.U32 R40, RZ, RZ, R104 ;  /* 0x000000ffff287224 */ /* 0x011fe400078e0068 */
[----:B-1----:R-:W-:-:S09]  /*72d0*/  IMAD.MOV.U32 R41, RZ, RZ, R105 ;  /* 0x000000ffff297224 */ /* 0x002fd200078e0069 */
[----:B------:R-:W-:Y:S05]  /*72e0*/  @!P0 BRA `(.L_x_1617) ;  /* 0x0000000400d48947 */ /* 0x000fea0003800000 */
[----:B------:R-:W4:Y:S04]  /*72f0*/  LDL R15, [R1+0x5c] ;  /* 0x00005c00010f7983 */ /* 0x000f280000100800 */
[----:B------:R-:W5:Y:S04]  /*7300*/  LDL R14, [R1+0xc8] ;  /* 0x0000c800010e7983 */ /* 0x000f680000100800 */
[----:B---3--:R-:W3:Y:S01]  /*7310*/  LDL R13, [R1+0x68] ;  /* 0x00006800010d7983 */ /* 0x008ee20000100800 */
[----:B------:R-:W-:Y:S01]  /*7320*/  SEL R11, R91, R107, !P2 ;  /* 0x0000006b5b0b7207 */ /* 0x000fe20005000000 */
[----:B------:R-:W-:Y:S01]  /*7330*/  BSSY B2, `(.L_x_1618) ;  /* 0x000006b000027945 */ /* 0x000fe20003800000 */
[----:B------:R-:W-:-:S02]  /*7340*/  ISETP.GE.AND P0, PT, R18, R101, PT ;  /* 0x000000651200720c */ /* 0x000fc40003f06270 */
[----:B------:R-:W-:-:S04]  /*7350*/  SHF.R.S32.HI R12, RZ, 0x1f, R11 ;  /* 0x0000001fff0c7819 */ /* 0x000fc8000001140b */
[----:B------:R-:W-:-:S04]  /*7360*/  LEA.HI R12, R12, R11, RZ, 0x4 ;  /* 0x0000000b0c0c7211 */ /* 0x000fc800078f20ff */
[----:B------:R-:W-:-:S04]  /*7370*/  LEA.HI.SX32 R12, R12, R35, 0x1c ;  /* 0x000000230c0c7211 */ /* 0x000fc800078fe2ff */
[----:B------:R-:W-:Y:S01]  /*7380*/  SHF.R.S32.HI R11, RZ, 0x1f, R12 ;  /* 0x0000001fff0b7819 */ /* 0x000fe2000001140c */
[----:B------:R-:W-:-:S03]  /*7390*/  IMAD.SHL.U32 R44, R12, 0x8, RZ ;  /* 0x000000080c2c7824 */ /* 0x000fc600078e00ff */
[----:B------:R-:W-:Y:S02]  /*73a0*/  LEA.HI R12, R11, R12, RZ, 0x3 ;  /* 0x0000000c0b0c7211 */ /* 0x000fe400078f18ff */
[----:B------:R-:W-:-:S03]  /*73b0*/  ISETP.GE.AND P4, PT, R44, R106, PT ;  /* 0x0000006a2c00720c */ /* 0x000fc60003f86270 */
[----:B------:R-:W-:-:S05]  /*73c0*/  IMAD.SHL.U32 R12, R12, 0x200, RZ ;  /* 0x000002000c0c7824 */ /* 0x000fca00078e00ff */
[----:B------:R-:W-:Y:S02]  /*73d0*/  LOP3.LUT R12, R12, 0x7ffff000, RZ, 0xc0, !PT ;  /* 0x7ffff0000c0c7812 */ /* 0x000fe400078ec0ff */
[----:B----4-:R-:W-:-:S04]  /*73e0*/  LOP3.LUT R11, R15, 0x38, R44, 0xf8, !PT ;  /* 0x000000380f0b7812 */ /* 0x010fc800078ef82c */
[----:B-----5:R-:W-:-:S04]  /*73f0*/  LOP3.LUT R11, R11, R14, RZ, 0x3c, !PT ;  /* 0x0000000e0b0b7212 */ /* 0x020fc800078e3cff */
[----:B---3--:R-:W-:Y:S02]  /*7400*/  IADD3 R11, R11, R12, R13 ;  /* 0x0000000c0b0b7210 */ /* 0x008fe40007ffe00d */
[----:B------:R-:W-:-:S03]  /*7410*/  LEA R12, R200, R4, 0xe ;  /* 0x00000004c80c7211 */ /* 0x000fc600078e70ff */
[----:B------:R-:W-:Y:S02]  /*7420*/  IMAD R14, R200, 0x4000, R11 ;  /* 0x00004000c80e7824 */ /* 0x000fe400078e020b */
[--C-:B------:R-:W-:Y:S02]  /*7430*/  IMAD R12, R12, 0x2, R17.reuse ;  /* 0x000000020c0c7824 */ /* 0x100fe400078e0211 */
[----:B------:R-:W-:-:S04]  /*7440*/  IMAD R36, R14, 0x2, R17 ;  /* 0x000000020e247824 */ /* 0x000fc800078e0211 */
[----:B------:R-:W0:Y:S04]  /*7450*/  LDS.128 R12, [R12+0x20400] ;  /* 0x020400000c0c7984 */ /* 0x000e280000000c00 */
[----:B------:R-:W1:Y:S01]  /*7460*/  LDS.128 R36, [R36+0x20400] ;  /* 0x0204000024247984 */ /* 0x000e620000000c00 */
[----:B------:R-:W-:Y:S05]  /*7470*/  @P0 BRA `(.L_x_1619) ;  /* 0x0000000400580947 */ /* 0x000fea0003800000 */
[----:B0-----:R-:W-:Y:S01]  /*7480*/  IMAD.MOV.U32 R11, RZ, RZ, R13 ;  /* 0x000000ffff0b7224 */ /* 0x001fe200078e000d */
[----:B------:R-:W-:Y:S01]  /*7490*/  SHF.R.U64 R64, R64, 0x10, R65 ;  /* 0x0000001040407819 */ /* 0x000fe20000001241 */
[----:B------:R-:W-:Y:S01]  /*74a0*/  HADD2.F32 R45, -RZ, R121.H1_H1 ;  /* 0x30000079ff2d7230 */ /* 0x000fe20000004100 */
[----:B------:R-:W-:Y:S01]  /*74b0*/  SHF.R.U64 R66, R66, 0x10, R67 ;  /* 0x0000001042427819 */ /* 0x000fe20000001243 */
[----:B-1----:R-:W-:Y:S01]  /*74c0*/  HADD2.F32 R42, -RZ, R37.H0_H0 ;  /* 0x20000025ff2a7230 */ /* 0x002fe20000004100 */
[----:B------:R-:W-:Y:S01]  /*74d0*/  SHF.R.U64 R58, R58, 0x10, R59 ;  /* 0x000000103a3a7819 */ /* 0x000fe2000000123b */
[----:B------:R-:W-:Y:S02]  /*74e0*/  HADD2.F32 R43, -RZ, R11.H0_H0 ;  /* 0x2000000bff2b7230 */ /* 0x000fe40000004100 */
[----:B------:R-:W-:Y:S02]  /*74f0*/  HADD2.F32 R13, -RZ, R119.H1_H1 ;  /* 0x30000077ff0d7230 */ /* 0x000fe40000004100 */
[----:B------:R-:W-:Y:S01]  /*7500*/  FMUL.FTZ R46, R42, R45 ;  /* 0x0000002d2a2e7220 */ /* 0x000fe20000410000 */
[----:B------:R-:W-:-:S02]  /*7510*/  HADD2.F32 R49, -RZ, R64.H0_H0 ;  /* 0x20000040ff317230 */ /* 0x000fc40000004100 */
[C---:B------:R-:W-:Y:S01]  /*7520*/  FMUL.FTZ R45, R43.reuse, R45 ;  /* 0x0000002d2b2d7220 */ /* 0x040fe20000410000 */
[----:B------:R-:W-:Y:S02]  /*7530*/  HADD2.F32 R72, -RZ, R121.H0_H0 ;  /* 0x20000079ff487230 */ /* 0x000fe40000004100 */
[-C--:B------:R-:W-:Y:S01]  /*7540*/  FFMA.FTZ R43, R43, R13.reuse, -R46 ;  /* 0x0000000d2b2b7223 */ /* 0x080fe2000001082e */
[----:B------:R-:W-:Y:S01]  /*7550*/  SHF.R.U32.HI R46, RZ, 0x10, R57 ;  /* 0x00000010ff2e7819 */ /* 0x000fe20000011639 */
[----:B------:R-:W-:Y:S01]  /*7560*/  FFMA.FTZ R42, R42, R13, R45 ;  /* 0x0000000d2a2a7223 */ /* 0x000fe2000001002d */
[----:B------:R-:W-:Y:S01]  /*7570*/  SHF.R.U32.HI R45, RZ, 0x10, R65 ;  /* 0x00000010ff2d7819 */ /* 0x000fe20000011641 */
[----:B------:R-:W-:Y:S02]  /*7580*/  HADD2.F32 R13, -RZ, R37.H1_H1 ;  /* 0x30000025ff0d7230 */ /* 0x000fe40000004100 */
[----:B------:R-:W-:Y:S02]  /*7590*/  HADD2.F32 R50, -RZ, R119.H0_H0 ;  /* 0x20000077ff327230 */ /* 0x000fe40000004100 */
[----:B------:R-:W-:-:S02]  /*75a0*/  HADD2.F32 R37, -RZ, R45.H0_H0 ;  /* 0x2000002dff257230 */ /* 0x000fc40000004100 */
[----:B------:R-:W-:Y:S02]  /*75b0*/  HADD2.F32 R45, -RZ, R11.H1_H1 ;  /* 0x3000000bff2d7230 */ /* 0x000fe40000004100 */
[----:B------:R-:W-:Y:S02]  /*75c0*/  HADD2.F32 R11, -RZ, R46.H0_H0 ;  /* 0x2000002eff0b7230 */ /* 0x000fe40000004100 */
[-C--:B------:R-:W-:Y:S01]  /*75d0*/  FMUL.FTZ R46, R13, R37.reuse ;  /* 0x000000250d2e7220 */ /* 0x080fe20000410000 */
[----:B------:R-:W-:Y:S02]  /*75e0*/  HADD2.F32 R58, -RZ, R58.H0_H0 ;  /* 0x2000003aff3a7230 */ /* 0x000fe40000004100 */
[C---:B------:R-:W-:Y:S01]  /*75f0*/  FMUL.FTZ R47, R45.reuse, R37 ;  /* 0x000000252d2f7220 */ /* 0x040fe20000410000 */
[-C--:B------:R-:W-:Y:S01]  /*7600*/  FFMA.FTZ R37, R45, R11.reuse, -R46 ;  /* 0x0000000b2d257223 */ /* 0x080fe2000001082e */
[----:B------:R-:W-:Y:S02]  /*7610*/  HADD2.F32 R46, -RZ, R120.H1_H1 ;  /* 0x30000078ff2e7230 */ /* 0x000fe40000004100 */
[----:B------:R-:W-:Y:S01]  /*7620*/  FFMA.FTZ R11, R13, R11, R47 ;  /* 0x0000000b0d0b7223 */ /* 0x000fe2000001002f */
[----:B------:R-:W-:-:S02]  /*7630*/  IMAD.MOV.U32 R13, RZ, RZ, R15 ;  /* 0x000000ffff0d7224 */ /* 0x000fc400078e000f */
[----:B------:R-:W-:Y:S01]  /*7640*/  HADD2.F32 R15, -RZ, R39.H0_H0 ;  /* 0x20000027ff0f7230 */ /* 0x000fe20000004100 */
[----:B------:R-:W-:Y:S01]  /*7650*/  F2FP.F16.F32.PACK_AB R37, R37, R43 ;  /* 0x0000002b2525723e */ /* 0x000fe200000000ff */
[----:B------:R-:W-:Y:S01]  /*7660*/  HADD2.F32 R47, -RZ, R118.H1_H1 ;  /* 0x30000076ff2f7230 */ /* 0x000fe20000004100 */
[----:B------:R-:W-:Y:S01]  /*7670*/  F2FP.F16.F32.PACK_AB R11, R11, R42 ;  /* 0x0000002a0b0b723e */ /* 0x000fe200000000ff */
[--C-:B------:R-:W-:Y:S02]  /*7680*/  HADD2.F32 R45, -RZ, R13.reuse.H0_H0 ;  /* 0x2000000dff2d7230 */ /* 0x100fe40000004100 */
[-C--:B------:R-:W-:Y:S01]  /*7690*/  FMUL.FTZ R48, R15, R46.reuse ;  /* 0x0000002e0f307220 */ /* 0x080fe20000410000 */
[----:B------:R-:W-:Y:S02]  /*76a0*/  HADD2.F32 R13, -RZ, R13.H1_H1 ;  /* 0x3000000dff0d7230 */ /* 0x000fe40000004100 */
[----:B------:R-:W-:Y:S02]  /*76b0*/  HADD2.F32 R120, -RZ, R120.H0_H0 ;  /* 0x20000078ff787230 */ /* 0x000fe40000004100 */
[C---:B------:R-:W-:Y:S01]  /*76c0*/  FMUL.FTZ R46, R45.reuse, R46 ;  /* 0x0000002e2d2e7220 */ /* 0x040fe20000410000 */
[----:B------:R-:W-:Y:S01]  /*76d0*/  FFMA.FTZ R48, R45, R47, -R48 ;  /* 0x0000002f2d307223 */ /* 0x000fe20000010830 */
[----:B------:R-:W-:Y:S01]  /*76e0*/  SHF.R.U32.HI R45, RZ, 0x10, R67 ;  /* 0x00000010ff2d7819 */ /* 0x000fe20000011643 */
[----:B------:R-:W-:-:S02]  /*76f0*/  HADD2.F32 R118, -RZ, R118.H0_H0 ;  /* 0x20000076ff767230 */ /* 0x000fc40000004100 */
[----:B------:R-:W-:Y:S01]  /*7700*/  FFMA.FTZ R46, R15, R47, R46 ;  /* 0x0000002f0f2e7223 */ /* 0x000fe2000001002e */
[----:B------:R-:W-:Y:S02]  /*7710*/  HADD2.F32 R15, -RZ, R39.H1_H1 ;  /* 0x30000027ff0f7230 */ /* 0x000fe40000004100 */
[----:B------:R-:W-:Y:S01]  /*7720*/  HADD2.F32 R39, -RZ, R45.H0_H0 ;  /* 0x2000002dff277230 */ /* 0x000fe20000004100 */
[----:B------:R-:W-:-:S04]  /*7730*/  SHF.R.U32.HI R45, RZ, 0x10, R59 ;  /* 0x00000010ff2d7819 */ /* 0x000fc8000001163b */
[-C--:B------:R-:W-:Y:S01]  /*7740*/  FMUL.FTZ R47, R15, R39.reuse ;  /* 0x000000270f2f7220 */ /* 0x080fe20000410000 */
[----:B------:R-:W-:Y:S02]  /*7750*/  HADD2.F32 R45, -RZ, R45.H0_H0 ;  /* 0x2000002dff2d7230 */ /* 0x000fe40000004100 */
[----:B------:R-:W-:-:S04]  /*7760*/  FMUL.FTZ R39, R13, R39 ;  /* 0x000000270d277220 */ /* 0x000fc80000410000 */
[-C--:B------:R-:W-:Y:S01]  /*7770*/  FFMA.FTZ R39, R15, R45.reuse, R39 ;  /* 0x0000002d0f277223 */ /* 0x080fe20000010027 */
[----:B------:R-:W-:Y:S01]  /*7780*/  FFMA.FTZ R47, R13, R45, -R47 ;  /* 0x0000002d0d2f7223 */ /* 0x000fe2000001082f */
[----:B------:R-:W-:Y:S01]  /*7790*/  HADD2.F32 R15, -RZ, R36.H0_H0 ;  /* 0x20000024ff0f7230 */ /* 0x000fe20000004100 */
[----:B------:R-:W-:Y:S01]  /*77a0*/  SHF.R.U64 R45, R56, 0x10, R57 ;  /* 0x00000010382d7819 */ /* 0x000fe20000001239 */
[----:B------:R-:W-:Y:S01]  /*77b0*/  HADD2.F32 R13, -RZ, R12.H0_H0 ;  /* 0x2000000cff0d7230 */ /* 0x000fe20000004100 */
[----:B------:R-:W-:Y:S01]  /*77c0*/  F2FP.F16.F32.PACK_AB R39, R39, R46 ;  /* 0x0000002e2727723e */ /* 0x000fe200000000ff */
[----:B------:R-:W-:Y:S02]  /*77d0*/  HADD2.F32 R36, -RZ, R36.H1_H1 ;  /* 0x30000024ff247230 */ /* 0x000fe40000004100 */
[-C--:B------:R-:W-:Y:S01]  /*77e0*/  FMUL.FTZ R74, R15, R72.reuse ;  /* 0x000000480f4a7220 */ /* 0x080fe20000410000 */
[----:B------:R-:W-:Y:S02]  /*77f0*/  HADD2.F32 R12, -RZ, R12.H1_H1 ;  /* 0x3000000cff0c7230 */ /* 0x000fe40000004100 */
[----:B------:R-:W-:Y:S01]  /*7800*/  FMUL.FTZ R72, R13, R72 ;  /* 0x000000480d487220 */ /* 0x000fe20000410000 */
[----:B------:R-:W-:-:S02]  /*7810*/  HADD2.F32 R45, -RZ, R45.H0_H0 ;  /* 0x2000002dff2d7230 */ /* 0x000fc40000004100 */
[-C--:B------:R-:W-:Y:S01]  /*7820*/  FMUL.FTZ R51, R36, R49.reuse ;  /* 0x0000003124337220 */ /* 0x080fe20000410000 */
[-C--:B------:R-:W-:Y:S01]  /*7830*/  FFMA.FTZ R13, R13, R50.reuse, -R74 ;  /* 0x000000320d0d7223 */ /* 0x080fe2000001084a */
[C---:B------:R-:W-:Y:S01]  /*7840*/  FMUL.FTZ R49, R12.reuse, R49 ;  /* 0x000000310c317220 */ /* 0x040fe20000410000 */
[----:B------:R-:W-:Y:S01]  /*7850*/  FFMA.FTZ R15, R15, R50, R72 ;  /* 0x000000320f0f7223 */ /* 0x000fe20000010048 */
[-C--:B------:R-:W-:Y:S01]  /*7860*/  FFMA.FTZ R12, R12, R45.reuse, -R51 ;  /* 0x0000002d0c0c7223 */ /* 0x080fe20000010833 */
[--C-:B------:R-:W-:Y:S02]  /*7870*/  HADD2.F32 R50, -RZ, R38.reuse.H1_H1 ;  /* 0x30000026ff327230 */ /* 0x100fe40000004100 */
[----:B------:R-:W-:Y:S01]  /*7880*/  FFMA.FTZ R36, R36, R45, R49 ;  /* 0x0000002d24247223 */ /* 0x000fe20000010031 */
[----:B------:R-:W-:Y:S01]  /*7890*/  MOV R45, R14 ;  /* 0x0000000e002d7202 */ /* 0x000fe20000000f00 */
[----:B------:R-:W-:Y:S01]  /*78a0*/  HADD2.F32 R49, -RZ, R38.H0_H0 ;  /* 0x20000026ff317230 */ /* 0x000fe20000004100 */
[----:B------:R-:W-:-:S02]  /*78b0*/  F2FP.F16.F32.PACK_AB R47, R47, R48 ;  /* 0x000000302f2f723e */ /* 0x000fc400000000ff */
[----:B------:R-:W-:Y:S01]  /*78c0*/  F2FP.F16.F32.PACK_AB R12, R12, R13 ;  /* 0x0000000d0c0c723e */ /* 0x000fe200000000ff */
[--C-:B------:R-:W-:Y:S02]  /*78d0*/  HADD2.F32 R14, -RZ, R45.reuse.H0_H0 ;  /* 0x2000002dff0e7230 */ /* 0x100fe40000004100 */
[-C--:B------:R-:W-:Y:S01]  /*78e0*/  FMUL.FTZ R51, R49, R120.reuse ;  /* 0x0000007831337220 */ /* 0x080fe20000410000 */
[----:B------:R-:W-:Y:S01]  /*78f0*/  HADD2.F32 R45, -RZ, R45.H1_H1 ;  /* 0x3000002dff2d7230 */ /* 0x000fe20000004100 */
[----:B------:R-:W-:Y:S01]  /*7900*/  F2FP.F16.F32.PACK_AB R36, R36, R15 ;  /* 0x0000000f2424723e */ /* 0x000fe200000000ff */
[----:B------:R-:W-:Y:S02]  /*7910*/  IMAD.MOV.U32 R13, RZ, RZ, R37 ;  /* 0x000000ffff0d7224 */ /* 0x000fe400078e0025 */
[C---:B------:R-:W-:Y:S01]  /*7920*/  FMUL.FTZ R120, R14.reuse, R120 ;  /* 0x000000780e787220 */ /* 0x040fe20000410000 */
[----:B------:R-:W-:Y:S01]  /*7930*/  FFMA.FTZ R14, R14, R118, -R51 ;  /* 0x000000760e0e7223 */ /* 0x000fe20000010833 */
[----:B------:R-:W-:-:S02]  /*7940*/  HADD2.F32 R51, -RZ, R66.H0_H0 ;  /* 0x20000042ff337230 */ /* 0x000fc40000004100 */
[----:B------:R-:W-:Y:S01]  /*7950*/  FFMA.FTZ R38, R49, R118, R120 ;  /* 0x0000007631267223 */ /* 0x000fe20000010078 */
[----:B------:R-:W-:Y:S02]  /*7960*/  IMAD.MOV.U32 R37, RZ, RZ, R11 ;  /* 0x000000ffff257224 */ /* 0x000fe400078e000b */
[CC--:B------:R-:W-:Y:S01]  /*7970*/  FMUL.FTZ R56, R50.reuse, R51.reuse ;  /* 0x0000003332387220 */ /* 0x0c0fe20000410000 */
[C---:B------:R-:W-:Y:S01]  /*7980*/  FMUL.FTZ R51, R45.reuse, R51 ;  /* 0x000000332d337220 */ /* 0x040fe20000410000 */
[----:B------:R-:W-:Y:S02]  /*7990*/  IMAD.MOV.U32 R15, RZ, RZ, R47 ;  /* 0x000000ffff0f7224 */ /* 0x000fe400078e002f */
[-C--:B------:R-:W-:Y:S01]  /*79a0*/  FFMA.FTZ R45, R45, R58.reuse, -R56 ;  /* 0x0000003a2d2d7223 */ /* 0x080fe20000010838 */
[----:B------:R-:W-:-:S04]  /*79b0*/  FFMA.FTZ R51, R50, R58, R51 ;  /* 0x0000003a32337223 */ /* 0x000fc80000010033 */
[----:B------:R-:W-:Y:S02]  /*79c0*/  F2FP.F16.F32.PACK_AB R14, R45, R14 ;  /* 0x0000000e2d0e723e */ /* 0x000fe400000000ff */
[----:B------:R-:W-:-:S07]  /*79d0*/  F2FP.F16.F32.PACK_AB R38, R51, R38 ;  /* 0x000000263326723e */ /* 0x000fce00000000ff */
.L_x_1619:
[----:B------:R-:W-:Y:S05]  /*79e0*/  BSYNC B2 ;  /* 0x0000000000027941 */ /* 0x000fea0003800000 */
.L_x_1618:
[----:B------:R-:W-:Y:S01]  /*79f0*/  LEA R42, P0, R68, R104, 0x1 ;  /* 0x00000068442a7211 */ /* 0x000fe200078008ff */
[----:B------:R-:W-:-:S03]  /*7a00*/  @!P4 IMAD.WIDE R44, R44, 0x2, R40 ;  /* 0x000000022c2cc825 */ /* 0x000fc600078e0228 */
[----:B------:R-:W-:-:S05]  /*7a10*/  LEA.HI.X R43, R68, R105, R86, 0x1, P0 ;  /* 0x00000069442b7211 */ /* 0x000fca00000f0c56 */
[----:B0-----:R0:W-:Y:S04]  /*7a20*/  ST.E.128 desc[UR60][R42.64], R12 ;  /* 0x0000000c2a007985 */ /* 0x0011e8000c101d3c */
[----:B-1----:R0:W-:Y:S02]  /*7a30*/  @!P4 ST.E.128 desc[UR60][R44.64], R36 ;  /* 0x000000242c00c985 */ /* 0x0021e4000c101d3c */
.L_x_1617:
[----:B------:R-:W-:Y:S05]  /*7a40*/  BSYNC B1 ;  /* 0x0000000000017941 */ /* 0x000fea0003800000 */
.L_x_1616:
[----:B------:R-:W-:-:S13]  /*7a50*/  ISETP.NE.AND P0, PT, R71, RZ, PT ;  /* 0x000000ff4700720c */ /* 0x000fda0003f05270 */
[----:B------:R-:W-:Y:S05]  /*7a60*/  @!P0 BRA `(.L_x_1584) ;  /* 0x0000000c00508947 */ /* 0x000fea0003800000 */
[----:B0-----:R-:W4:Y:S04]  /*7a70*/  LDL R36, [R1+0x5c] ;  /* 0x00005c0001247983 */ /* 0x001f280000100800 */
[----:B------:R-:W5:Y:S04]  /*7a80*/  LDL R15, [R1+0xc8] ;  /* 0x0000c800010f7983 */ /* 0x000f680000100800 */
[----:B------:R-:W2:Y:S01]  /*7a90*/  LDL R14, [R1+0x68] ;  /* 0x00006800010e7983 */ /* 0x000ea20000100800 */
[----:B------:R-:W-:Y:S01]  /*7aa0*/  SEL R107, R91, R107, !P1 ;  /* 0x0000006b5b6b7207 */ /* 0x000fe20004800000 */
[----:B------:R-:W-:Y:S01]  /*7ab0*/  BSSY B1, `(.L_x_1620) ;  /* 0x000006a000017945 */ /* 0x000fe20003800000 */
[----:B------:R-:W-:-:S02]  /*7ac0*/  ISETP.GE.AND P4, PT, R203, R101, PT ;  /* 0x00000065cb00720c */ /* 0x000fc40003f86270 */
[----:B---3--:R-:W-:Y:S02]  /*7ad0*/  SHF.R.S32.HI R12, RZ, 0x1f, R107 ;  /* 0x0000001fff0c7819 */ /* 0x008fe4000001146b */
[----:B------:R-:W-:Y:S02]  /*7ae0*/  LEA R42, P0, R70, R104, 0x1 ;  /* 0x00000068462a7211 */ /* 0x000fe400078008ff */
[----:B------:R-:W-:Y:S02]  /*7af0*/  LEA.HI R12, R12, R107, RZ, 0x4 ;  /* 0x0000006b0c0c7211 */ /* 0x000fe400078f20ff */
[----:B------:R-:W-:Y:S02]  /*7b00*/  LEA.HI.X R43, R70, R105, R87, 0x1, P0 ;  /* 0x00000069462b7211 */ /* 0x000fe400000f0c57 */
[----:B------:R-:W-:-:S04]  /*7b10*/  LEA.HI.SX32 R12, R12, R69, 0x1c ;  /* 0x000000450c0c7211 */ /* 0x000fc800078fe2ff */
[----:B------:R-:W-:Y:S01]  /*7b20*/  SHF.R.S32.HI R13, RZ, 0x1f, R12 ;  /* 0x0000001fff0d7819 */ /* 0x000fe2000001140c */
[----:B------:R-:W-:-:S03]  /*7b30*/  IMAD.SHL.U32 R11, R12, 0x8, RZ ;  /* 0x000000080c0b7824 */ /* 0x000fc600078e00ff */
[----:B------:R-:W-:-:S05]  /*7b40*/  LEA.HI R13, R13, R12, RZ, 0x3 ;  /* 0x0000000c0d0d7211 */ /* 0x000fca00078f18ff */
[----:B------:R-:W-:-:S05]  /*7b50*/  IMAD.SHL.U32 R13, R13, 0x200, RZ ;  /* 0x000002000d0d7824 */ /* 0x000fca00078e00ff */
[----:B------:R-:W-:Y:S02]  /*7b60*/  LOP3.LUT R13, R13, 0x7ffff000, RZ, 0xc0, !PT ;  /* 0x7ffff0000d0d7812 */ /* 0x000fe400078ec0ff */
[----:B----4-:R-:W-:-:S04]  /*7b70*/  LOP3.LUT R12, R36, 0x38, R11, 0xf8, !PT ;  /* 0x00000038240c7812 */ /* 0x010fc800078ef80b */
[----:B-----5:R-:W-:-:S04]  /*7b80*/  LOP3.LUT R12, R12, R15, RZ, 0x3c, !PT ;  /* 0x0000000f0c0c7212 */ /* 0x020fc800078e3cff */
[----:B--2---:R-:W-:Y:S02]  /*7b90*/  IADD3 R13, R12, R13, R14 ;  /* 0x0000000d0c0d7210 */ /* 0x004fe40007ffe00e */
[----:B------:R-:W-:-:S03]  /*7ba0*/  LEA R12, R200, R6, 0xe ;  /* 0x00000006c80c7211 */ /* 0x000fc600078e70ff */
[----:B------:R-:W-:Y:S02]  /*7bb0*/  IMAD R14, R200, 0x4000, R13 ;  /* 0x00004000c80e7824 */ /* 0x000fe400078e020d */
[--C-:B------:R-:W-:Y:S02]  /*7bc0*/  IMAD R12, R12, 0x2, R17.reuse ;  /* 0x000000020c0c7824 */ /* 0x100fe400078e0211 */
[----:B------:R-:W-:-:S04]  /*7bd0*/  IMAD R36, R14, 0x2, R17 ;  /* 0x000000020e247824 */ /* 0x000fc800078e0211 */
[----:B------:R-:W0:Y:S04]  /*7be0*/  LDS.128 R12, [R12+0x20400] ;  /* 0x020400000c0c7984 */ /* 0x000e280000000c00 */
[----:B------:R-:W1:Y:S01]  /*7bf0*/  LDS.128 R36, [R36+0x20400] ;  /* 0x0204000024247984 */ /* 0x000e620000000c00 */
[----:B------:R-:W-:Y:S05]  /*7c00*/  @P4 BRA `(.L_x_1621) ;  /* 0x0000000400504947 */ /* 0x000fea0003800000 */
[----:B------:R-:W-:Y:S01]  /*7c10*/  SHF.R.U64 R44, R52, 0x10, R53 ;  /* 0x00000010342c7819 */ /* 0x000fe20000001235 */
[----:B-1----:R-:W-:Y:S01]  /*7c20*/  IMAD.MOV.U32 R48, RZ, RZ, R37 ;  /* 0x000000ffff307224 */ /* 0x002fe200078e0025 */
[----:B------:R-:W-:Y:S01]  /*7c30*/  SHF.R.U32.HI R51, RZ, 0x10, R53 ;  /* 0x00000010ff337819 */ /* 0x000fe20000011635 */
[----:B0-----:R-:W-:Y:S01]  /*7c40*/  IMAD.MOV.U32 R37, RZ, RZ, R15 ;  /* 0x000000ffff257224 */ /* 0x001fe200078e000f */
[----:B------:R-:W-:Y:S01]  /*7c50*/  SHF.R.U32.HI R53, RZ, 0x10, R61 ;  /* 0x00000010ff357819 */ /* 0x000fe2000001163d */
[----:B------:R-:W-:Y:S01]  /*7c60*/  HADD2.F32 R56, -RZ, R117.H1_H1 ;  /* 0x30000075ff387230 */ /* 0x000fe20000004100 */
[----:B------:R-:W-:Y:S01]  /*7c70*/  MOV R49, R39 ;  /* 0x0000002700317202 */ /* 0x000fe20000000f00 */
[--C-:B------:R-:W-:Y:S01]  /*7c80*/  HADD2.F32 R39, -RZ, R48.reuse.H0_H0 ;  /* 0x20000030ff277230 */ /* 0x100fe20000004100 */
[--C-:B------:R-:W-:Y:S01]  /*7c90*/  SHF.R.U64 R45, R54, 0x10, R55.reuse ;  /* 0x00000010362d7819 */ /* 0x100fe20000001237 */
[----:B------:R-:W-:Y:S01]  /*7ca0*/  HADD2.F32 R50, -RZ, R48.H1_H1 ;  /* 0x30000030ff327230 */ /* 0x000fe20000004100 */
[----:B------:R-:W-:Y:S01]  /*7cb0*/  SHF.R.U32.HI R54, RZ, 0x10, R55 ;  /* 0x00000010ff367819 */ /* 0x000fe20000011637 */
[----:B------:R-:W-:Y:S01]  /*7cc0*/  HADD2.F32 R53, -RZ, R53.H0_H0 ;  /* 0x20000035ff357230 */ /* 0x000fe20000004100 */
[--C-:B------:R-:W-:Y:S01]  /*7cd0*/  SHF.R.U64 R47, R62, 0x10, R63.reuse ;  /* 0x000000103e2f7819 */ /* 0x100fe2000000123f */
[--C-:B------:R-:W-:Y:S01]  /*7ce0*/  HADD2.F32 R48, -RZ, R13.reuse.H1_H1 ;  /* 0x3000000dff307230 */ /* 0x100fe20000004100 */
[----:B------:R-:W-:Y:S01]  /*7cf0*/  SHF.R.U32.HI R62, RZ, 0x10, R63 ;  /* 0x00000010ff3e7819 */ /* 0x000fe2000001163f */
[----:B------:R-:W-:-:S02]  /*7d00*/  HADD2.F32 R15, -RZ, R13.H0_H0 ;  /* 0x2000000dff0f7230 */ /* 0x000fc40000004100 */
[-C--:B------:R-:W-:Y:S01]  /*7d10*/  FMUL.FTZ R55, R50, R53.reuse ;  /* 0x0000003532377220 */ /* 0x080fe20000410000 */
[----:B------:R-:W-:Y:S02]  /*7d20*/  HADD2.F32 R51, -RZ, R51.H0_H0 ;  /* 0x20000033ff337230 */ /* 0x000fe40000004100 */
[C---:B------:R-:W-:Y:S01]  /*7d30*/  FMUL.FTZ R53, R48.reuse, R53 ;  /* 0x0000003530357220 */ /* 0x040fe20000410000 */
[----:B------:R-:W-:Y:S02]  /*7d40*/  HADD2.F32 R52, -RZ, R115.H1_H1 ;  /* 0x30000073ff347230 */ /* 0x000fe40000004100 */
[-C--:B------:R-:W-:Y:S01]  /*7d50*/  FMUL.FTZ R58, R39, R56.reuse ;  /* 0x00000038273a7220 */ /* 0x080fe20000410000 */
[C---:B------:R-:W-:Y:S01]  /*7d60*/  FMUL.FTZ R56, R15.reuse, R56 ;  /* 0x000000380f387220 */ /* 0x040fe20000410000 */
[-C--:B------:R-:W-:Y:S01]  /*7d70*/  FFMA.FTZ R48, R48, R51.reuse, -R55 ;  /* 0x0000003330307223 */ /* 0x080fe20000010837 */
[----:B------:R-:W-:Y:S01]  /*7d80*/  FFMA.FTZ R50, R50, R51, R53 ;  /* 0x0000003332327223 */ /* 0x000fe20000010035 */
[----:B------:R-:W-:Y:S01]  /*7d90*/  FFMA.FTZ R13, R15, R52, -R58 ;  /* 0x000000340f0d7223 */ /* 0x000fe2000001083a */
[----:B------:R-:W-:-:S02]  /*7da0*/  HADD2.F32 R51, -RZ, R49.H0_H0 ;  /* 0x20000031ff337230 */ /* 0x000fc40000004100 */
[----:B------:R-:W-:Y:S01]  /*7db0*/  FFMA.FTZ R15, R39, R52, R56 ;  /* 0x00000034270f7223 */ /* 0x000fe20000010038 */
[----:B------:R-:W-:Y:S01]  /*7dc0*/  HADD2.F32 R49, -RZ, R49.H1_H1 ;  /* 0x30000031ff317230 */ /* 0x000fe20000004100 */
[----:B------:R-:W-:Y:S01]  /*7dd0*/  SHF.R.U64 R46, R60, 0x10, R61 ;  /* 0x000000103c2e7819 */ /* 0x000fe2000000123d */
[----:B------:R-:W-:Y:S01]  /*7de0*/  HADD2.F32 R62, -RZ, R62.H0_H0 ;  /* 0x2000003eff3e7230 */ /* 0x000fe20000004100 */
[----:B------:R-:W-:Y:S01]  /*7df0*/  F2FP.F16.F32.PACK_AB R13, R48, R13 ;  /* 0x0000000d300d723e */ /* 0x000fe200000000ff */
[----:B------:R-:W-:Y:S02]  /*7e00*/  HADD2.F32 R52, -RZ, R37.H1_H1 ;  /* 0x30000025ff347230 */ /* 0x000fe40000004100 */
[----:B------:R-:W-:Y:S02]  /*7e10*/  HADD2.F32 R54, -RZ, R54.H0_H0 ;  /* 0x20000036ff367230 */ /* 0x000fe40000004100 */
[----:B------:R-:W-:Y:S01]  /*7e20*/  FMUL.FTZ R53, R49, R62 ;  /* 0x0000003e31357220 */ /* 0x000fe20000410000 */
[----:B------:R-:W-:-:S02]  /*7e30*/  HADD2.F32 R58, -RZ, R116.H1_H1 ;  /* 0x30000074ff3a7230 */ /* 0x000fc40000004100 */
[C---:B------:R-:W-:Y:S01]  /*7e40*/  FMUL.FTZ R62, R52.reuse, R62 ;  /* 0x0000003e343e7220 */ /* 0x040fe20000410000 */
[----:B------:R-:W-:Y:S02]  /*7e50*/  HADD2.F32 R39, -RZ, R37.H0_H0 ;  /* 0x20000025ff277230 */ /* 0x000fe40000004100 */
[-C--:B------:R-:W-:Y:S01]  /*7e60*/  FFMA.FTZ R52, R52, R54.reuse, -R53 ;  /* 0x0000003634347223 */ /* 0x080fe20000010835 */
[----:B------:R-:W-:Y:S02]  /*7e70*/  HADD2.F32 R56, -RZ, R114.H1_H1 ;  /* 0x30000072ff387230 */ /* 0x000fe40000004100 */
[----:B------:R-:W-:Y:S01]  /*7e80*/  FFMA.FTZ R54, R49, R54, R62 ;  /* 0x0000003631367223 */ /* 0x000fe2000001003e */
[-C--:B------:R-:W-:Y:S01]  /*7e90*/  FMUL.FTZ R60, R51, R58.reuse ;  /* 0x0000003a333c7220 */ /* 0x080fe20000410000 */
[----:B------:R-:W-:Y:S02]  /*7ea0*/  HADD2.F32 R53, -RZ, R46.H0_H0 ;  /* 0x2000002eff357230 */ /* 0x000fe40000004100 */
[----:B------:R-:W-:Y:S01]  /*7eb0*/  FMUL.FTZ R58, R39, R58 ;  /* 0x0000003a273a7220 */ /* 0x000fe20000410000 */
[----:B------:R-:W-:-:S02]  /*7ec0*/  HADD2.F32 R49, -RZ, R36.H0_H0 ;  /* 0x20000024ff317230 */ /* 0x000fc40000004100 */
[-C--:B------:R-:W-:Y:S01]  /*7ed0*/  FFMA.FTZ R37, R39, R56.reuse, -R60 ;  /* 0x0000003827257223 */ /* 0x080fe2000001083c */
[----:B------:R-:W-:Y:S02]  /*7ee0*/  HADD2.F32 R46, -RZ, R12.H0_H0 ;  /* 0x2000000cff2e7230 */ /* 0x000fe40000004100 */
[----:B------:R-:W-:Y:S01]  /*7ef0*/  FFMA.FTZ R39, R51, R56, R58 ;  /* 0x0000003833277223 */ /* 0x000fe2000001003a */
[----:B------:R-:W-:Y:S02]  /*7f00*/  HADD2.F32 R36, -RZ, R36.H1_H1 ;  /* 0x30000024ff247230 */ /* 0x000fe40000004100 */
[----:B------:R-:W-:Y:S01]  /*7f10*/  HADD2.F32 R117, -RZ, R117.H0_H0 ;  /* 0x20000075ff757230 */ /* 0x000fe20000004100 */
[----:B------:R-:W-:Y:S01]  /*7f20*/  F2FP.F16.F32.PACK_AB R52, R52, R37 ;  /* 0x000000253434723e */ /* 0x000fe200000000ff */
[----:B------:R-:W-:Y:S02]  /*7f30*/  HADD2.F32 R12, -RZ, R12.H1_H1 ;  /* 0x3000000cff0c7230 */ /* 0x000fe40000004100 */
[----:B------:R-:W-:Y:S01]  /*7f40*/  FMUL.FTZ R57, R36, R53 ;  /* 0x0000003524397220 */ /* 0x000fe20000410000 */
[----:B------:R-:W-:-:S02]  /*7f50*/  HADD2.F32 R115, -RZ, R115.H0_H0 ;  /* 0x20000073ff737230 */ /* 0x000fc40000004100 */
[----:B------:R-:W-:Y:S01]  /*7f60*/  FMUL.FTZ R55, R49, R117 ;  /* 0x0000007531377220 */ /* 0x000fe20000410000 */
[----:B------:R-:W-:Y:S02]  /*7f70*/  HADD2.F32 R51, -RZ, R44.H0_H0 ;  /* 0x2000002cff337230 */ /* 0x000fe40000004100 */
[----:B------:R-:W-:Y:S01]  /*7f80*/  FMUL.FTZ R53, R12, R53 ;  /* 0x000000350c357220 */ /* 0x000fe20000410000 */
[C---:B------:R-:W-:Y:S01]  /*7f90*/  FMUL.FTZ R44, R46.reuse, R117 ;  /* 0x000000752e2c7220 */ /* 0x040fe20000410000 */
[----:B------:R-:W-:Y:S01]  /*7fa0*/  FFMA.FTZ R55, R46, R115, -R55 ;  /* 0x000000732e377223 */ /* 0x000fe20000010837 */
[----:B------:R-:W-:Y:S02]  /*7fb0*/  HADD2.F32 R47, -RZ, R47.H0_H0 ;  /* 0x2000002fff2f7230 */ /* 0x000fe40000004100 */
[-C--:B------:R-:W-:Y:S01]  /*7fc0*/  FFMA.FTZ R53, R36, R51.reuse, R53 ;  /* 0x0000003324357223 */ /* 0x080fe20000010035 */
[----:B------:R-:W-:Y:S01]  /*7fd0*/  FFMA.FTZ R46, R12, R51, -R57 ;  /* 0x000000330c2e7223 */ /* 0x000fe20000010839 */
[----:B------:R-:W-:-:S02]  /*7fe0*/  HADD2.F32 R36, -RZ, R38.H0_H0 ;  /* 0x20000026ff247230 */ /* 0x000fc40000004100 */
[----:B------:R-:W-:Y:S01]  /*7ff0*/  FFMA.FTZ R44, R49, R115, R44 ;  /* 0x00000073312c7223 */ /* 0x000fe2000001002c */
[----:B------:R-:W-:Y:S01]  /*8000*/  HADD2.F32 R51, -RZ, R116.H0_H0 ;  /* 0x20000074ff337230 */ /* 0x000fe20000004100 */
[----:B------:R-:W-:Y:S01]  /*8010*/  F2FP.F16.F32.PACK_AB R37, R50, R15 ;  /* 0x0000000f3225723e */ /* 0x000fe200000000ff */
        /* <DEDUP_REMOVED lines=8> */
[----:B------:R-:W-:Y:S02]  /*80a0*/  HADD2.F32 R45, -RZ, R45.H0_H0 ;  /* 0x2000002dff2d7230 */ /* 0x000fe40000004100 */
[----:B------:R-:W-:Y:S01]  /*80b0*/  FMUL.FTZ R47, R14, R47 ;  /* 0x0000002f0e2f7220 */ /* 0x000fe20000410000 */
[----:B------:R-:W-:Y:S02]  /*80c0*/  IMAD.MOV.U32 R15, RZ, RZ, R52 ;  /* 0x000000ffff0f7224 */ /* 0x000fe400078e0034 */
        /* <DEDUP_REMOVED lines=8> */
.L_x_1621:
[----:B------:R-:W-:Y:S05]  /*8150*/  BSYNC B1 ;  /* 0x0000000000017941 */ /* 0x000fea0003800000 */
.L_x_1620:
[----:B0-----:R0:W-:Y:S01]  /*8160*/  ST.E.128 desc[UR60][R42.64], R12 ;  /* 0x0000000c2a007985 */ /* 0x0011e2000c101d3c */
[----:B------:R-:W-:-:S13]  /*8170*/  ISETP.GE.AND P0, PT, R11, R106, PT ;  /* 0x0000006a0b00720c */ /* 0x000fda0003f06270 */
[----:B------:R-:W-:Y:S05]  /*8180*/  @P0 BRA `(.L_x_1584) ;  /* 0x0000000400880947 */ /* 0x000fea0003800000 */
[----:B------:R-:W-:-:S05]  /*8190*/  IMAD.WIDE R40, R11, 0x2, R40 ;  /* 0x000000020b287825 */ /* 0x000fca00078e0228 */
[----:B-1----:R1:W-:Y:S01]  /*81a0*/  ST.E.128 desc[UR60][R40.64], R36 ;  /* 0x0000002428007985 */ /* 0x0023e2000c101d3c */
[----:B------:R-:W-:Y:S05]  /*81b0*/  BRA `(.L_x_1584) ;  /* 0x00000004007c7947 */ /* 0x000fea0003800000 */
.L_x_1557:
[----:B------:R-:W2:Y:S02]  /*81c0*/  LDL R11, [R1+0x64] ;  /* 0x00006400010b7983 */ /* 0x000ea40000100800 */
[----:B--2---:R-:W-:-:S13]  /*81d0*/  R2UR UR4, R11 ;  /* 0x000000000b0472ca */ /* 0x004fda00000e0000 */
[----:B------:R-:W-:-:S06]  /*81e0*/  UISETP.NE.AND UP0, UPT, UR4, 0x3, UPT ;  /* 0x000000030400788c */ /* 0x000fcc000bf05270 */
[----:B------:R-:W-:-:S13]  /*81f0*/  PLOP3.LUT P5, PT, PT, PT, UP0, 0x80, 0x0 ;  /* 0x000000000000781c */ /* 0x000fda0003faf008 */
[----:B------:R-:W-:Y:S05]  /*8200*/  @!P5 BRA `(.L_x_1622) ;  /* 0x000000000004d947 */ /* 0x000fea0003800000 */
[----:B------:R-:W-:Y:S01]  /*8210*/  BPT.TRAP 0x1 ;  /* 0x000000040000795c */ /* 0x000fe20000300000 */
.L_x_1622:
[----:B------:R-:W2:Y:S01]  /*8220*/  LDL R11, [R1+0x4c] ;  /* 0x00004c00010b7983 */ /* 0x000ea20000100800 */
[----:B------:R-:W-:Y:S01]  /*8230*/  IMAD R88, R200, 0x8, R17 ;  /* 0x00000008c8587824 */ /* 0x000fe200078e0211 */
[----:B------:R-:W-:Y:S01]  /*8240*/  BSSY B1, `(.L_x_1623) ;  /* 0x0000005000017945 */ /* 0x000fe20003800000 */
[----:B------:R-:W-:Y:S02]  /*8250*/  SHF.R.S32.HI R97, RZ, 0x1f, R98 ;  /* 0x0000001fff617819 */ /* 0x000fe40000011462 */
[----:B--2---:R-:W-:-:S04]  /*8260*/  SHF.L.U32 R100, R11, 0x1f, RZ ;  /* 0x0000001f0b647819 */ /* 0x004fc800000006ff */
[----:B------:R-:W0:Y:S02]  /*8270*/  SYNCS.PHASECHK.TRANS64.TRYWAIT P0, [R88+URZ+0x30890], R100 ;  /* 0x03089064580075a7 */ /* 0x000e24000800017f */
[----:B0-----:R-:W-:Y:S05]  /*8280*/  @!P0 BRA `(.L_x_1624) ;  /* 0x0000024400548947 */ /* 0x001fea0003800000 */
.L_x_2014:
[----:B------:R-:W-:Y:S05]  /*8290*/  BSYNC B1 ;  /* 0x0000000000017941 */ /* 0x000fea0003800000 */
.L_x_1623:
[----:B------:R-:W2:Y:S01]  /*82a0*/  LDL R15, [R1+0xc] ;  /* 0x00000c00010f7983 */ /* 0x000ea20000100800 */
        /* <DEDUP_REMOVED lines=15> */
[----:B------:R-:W-:Y:S01]  /*83a0*/  IMAD.WIDE.U32 R12, R226, UR4, R12 ;  /* 0x00000004e20c7c25 */ /* 0x000fe2000f8e000c */
[----:B------:R-:W-:-:S03]  /*83b0*/  UMOV UR4, 0xffffffff ;  /* 0xffffffff00047882 */ /* 0x000fc60000000000 */
[----:B------:R-:W-:Y:S01]  /*83c0*/  IMAD R41, R226, UR5, R13 ;  /* 0x00000005e2297c24 */ /* 0x000fe2000f8e020d */
[----:B------:R-:W-:-:S04]  /*83d0*/  LEA R40, P0, R12, UR6, 0x1 ;  /* 0x000000060c287c11 */ /* 0x000fc8000f8008ff */
[----:B------:R-:W-:Y:S01]  /*83e0*/  LEA.HI.X R41, R12, UR7, R41, 0x1, P0 ;  /* 0x000000070c297c11 */ /* 0x000fe200080f0c29 */
[----:B--2---:R-:W-:-:S05]  /*83f0*/  IMAD.IADD R42, R95, 0x1, -R15 ;  /* 0x000000015f2a7824 */ /* 0x004fca00078e0a0f */
[----:B------:R-:W-:Y:S01]  /*8400*/  ISETP.GE.AND P0, PT, R42, 0x1, PT ;  /* 0x000000012a00780c */ /* 0x000fe20003f06270 */
[----:B------:R-:W-:-:S12]  /*8410*/  BRA.DIV UR4, `(.L_x_1625) ;  /* 0x0000024604047947 */ /* 0x000fd8000b800000 */
[----:B------:R1:W2:Y:S04]  /*8420*/  SHFL.IDX PT, R39, R41, RZ, 0x181f ;  /* 0x00181fff29277589 */ /* 0x0002a800000e0000 */
[----:B------:R1:W3:Y:S02]  /*8430*/  SHFL.IDX PT, R38, R40, RZ, 0x181f ;  /* 0x00181fff28267589 */ /* 0x0002e400000e0000 */
.L_x_2018:
[----:B------:R-:W-:Y:S04]  /*8440*/  BSSY B1, `(.L_x_1626) ;  /* 0x0000019000017945 */ /* 0x000fe80003800000 */
[----:B------:R-:W-:Y:S05]  /*8450*/  @!P0 BRA `(.L_x_1627) ;  /* 0x00000000005c8947 */ /* 0x000fea0003800000 */
[----:B------:R-:W4:Y:S01]  /*8460*/  LDL R43, [R1+0x4] ;  /* 0x00000400012b7983 */ /* 0x000f220000100800 */
[----:B------:R-:W-:-:S03]  /*8470*/  ULDC UR4, c[0x0][0x2f4] ;  /* 0x0000bd0000047ab9 */ /* 0x000fc60000000800 */
[----:B------:R-:W5:Y:S01]  /*8480*/  LDL R11, [R1] ;  /* 0x00000000010b7983 */ /* 0x000f620000100800 */
[----:B------:R-:W-:Y:S02]  /*8490*/  ISETP.GE.AND P4, PT, R18, UR4, PT ;  /* 0x0000000412007c0c */ /* 0x000fe4000bf86270 */
[----:B------:R-:W-:-:S11]  /*84a0*/  ISETP.GE.AND P0, PT, R203, UR4, PT ;  /* 0x00000004cb007c0c */ /* 0x000fd6000bf06270 */
[----:B------:R-:W0:Y:S01]  /*84b0*/  @!P4 LDS.128 R12, [R90+0x20400] ;  /* 0x020400005a0cc984 */ /* 0x000e220000000c00 */
[----:B---3--:R-:W-:-:S04]  /*84c0*/  @!P4 LEA R36, P6, R18, R38, 0x1 ;  /* 0x000000261224c211 */ /* 0x008fc800078c08ff */
[----:B--2---:R-:W-:-:S05]  /*84d0*/  @!P4 LEA.HI.X R37, R18, R39, R19, 0x1, P6 ;  /* 0x000000271225c211 */ /* 0x004fca00030f0c13 */
[----:B0-----:R0:W-:Y:S01]  /*84e0*/  @!P4 ST.E.128 desc[UR60][R36.64], R12 ;  /* 0x0000000c2400c985 */ /* 0x0011e2000c101d3c */
[----:B------:R-:W-:-:S03]  /*84f0*/  ISETP.GE.AND P4, PT, R22, UR4, PT ;  /* 0x0000000416007c0c */ /* 0x000fc6000bf86270 */
[----:B------:R-:W2:Y:S01]  /*8500*/  @!P0 LDS.128 R12, [R90+0x22400] ;  /* 0x022400005a0c8984 */ /* 0x000ea20000000c00 */
[----:B0-----:R-:W-:-:S04]  /*8510*/  @!P0 LEA R36, P6, R201, R38, 0x1 ;  /* 0x00000026c9248211 */ /* 0x001fc800078c08ff */
[----:B------:R-:W-:-:S05]  /*8520*/  @!P0 LEA.HI.X R37, R201, R39, R224, 0x1, P6 ;  /* 0x00000027c9258211 */ /* 0x000fca00030f0ce0 */
[----:B--2---:R0:W-:Y:S01]  /*8530*/  @!P0 ST.E.128 desc[UR60][R36.64], R12 ;  /* 0x0000000c24008985 */ /* 0x0041e2000c101d3c */
[----:B------:R-:W-:-:S03]  /*8540*/  ISETP.GE.AND P0, PT, R23, UR4, PT ;  /* 0x0000000417007c0c */ /* 0x000fc6000bf06270 */
[----:B------:R-:W2:Y:S01]  /*8550*/  @!P4 LDS.128 R12, [R90+0x24400] ;  /* 0x024400005a0cc984 */ /* 0x000ea20000000c00 */
[----:B0-----:R-:W-:-:S04]  /*8560*/  @!P4 LEA R36, P6, R22, R38, 0x1 ;  /* 0x000000261624c211 */ /* 0x001fc800078c08ff */
[----:B----4-:R-:W-:-:S05]  /*8570*/  @!P4 LEA.HI.X R37, R22, R39, R43, 0x1, P6 ;  /* 0x000000271625c211 */ /* 0x010fca00030f0c2b */
[----:B--2---:R0:W-:Y:S04]  /*8580*/  @!P4 ST.E.128 desc[UR60][R36.64], R12 ;  /* 0x0000000c2400c985 */ /* 0x0041e8000c101d3c */
[----:B------:R-:W2:Y:S01]  /*8590*/  @!P0 LDS.128 R12, [R90+0x26400] ;  /* 0x026400005a0c8984 */ /* 0x000ea20000000c00 */
[----:B0-----:R-:W-:-:S04]  /*85a0*/  @!P0 LEA R36, P4, R23, R38, 0x1 ;  /* 0x0000002617248211 */ /* 0x001fc800078808ff */
[----:B-----5:R-:W-:-:S05]  /*85b0*/  @!P0 LEA.HI.X R37, R23, R39, R11, 0x1, P4 ;  /* 0x0000002717258211 */ /* 0x020fca00020f0c0b */
[----:B--2---:R4:W-:Y:S04]  /*85c0*/  @!P0 ST.E.128 desc[UR60][R36.64], R12 ;  /* 0x0000000c24008985 */ /* 0x0049e8000c101d3c */
.L_x_1627:
[----:B------:R-:W-:Y:S05]  /*85d0*/  BSYNC B1 ;  /* 0x0000000000017941 */ /* 0x000fea0003800000 */
.L_x_1626:
[----:B------:R-:W-:-:S03]  /*85e0*/  UMOV UR4, 0xffffffff ;  /* 0xffffffff00047882 */ /* 0x000fc60000000000 */
[----:B------:R-:W-:Y:S05]  /*85f0*/  BRA.DIV UR4, `(.L_x_1628) ;  /* 0x0000024204d87947 */ /* 0x000fea000b800000 */
[----:B--2---:R2:W0:Y:S04]  /*8600*/  SHFL.IDX PT, R39, R41, 0x1, 0x181f ;  /* 0x00381f0029277f89 */ /* 0x00442800000e0000 */
[----:B---3--:R2:W3:Y:S02]  /*8610*/  SHFL.IDX PT, R38, R40, 0x1, 0x181f ;  /* 0x00381f0028267f89 */ /* 0x0084e400000e0000 */
.L_x_2022:
[----:B------:R-:W-:-:S13]  /*8620*/  ISETP.GE.AND P0, PT, R42, 0x21, PT ;  /* 0x000000212a00780c */ /* 0x000fda0003f06270 */
[----:B------:R-:W-:Y:S05]  /*8630*/  @!P0 BRA `(.L_x_1584) ;  /* 0x00000000005c8947 */ /* 0x000fea0003800000 */
[----:B-12---:R-:W2:Y:S01]  /*8640*/  LDL R40, [R1+0x4] ;  /* 0x0000040001287983 */ /* 0x006ea20000100800 */
[----:B------:R-:W-:-:S03]  /*8650*/  ULDC UR4, c[0x0][0x2f4] ;  /* 0x0000bd0000047ab9 */ /* 0x000fc60000000800 */
[----:B------:R-:W5:Y:S01]  /*8660*/  LDL R11, [R1] ;  /* 0x00000000010b7983 */ /* 0x000f620000100800 */
[----:B------:R-:W-:Y:S02]  /*8670*/  ISETP.GE.AND P6, PT, R18, UR4, PT ;  /* 0x0000000412007c0c */ /* 0x000fe4000bfc6270 */
[----:B------:R-:W-:-:S11]  /*8680*/  ISETP.GE.AND P4, PT, R203, UR4, PT ;  /* 0x00000004cb007c0c */ /* 0x000fd6000bf86270 */
[----:B----4-:R-:W1:Y:S01]  /*8690*/  @!P6 LDS.128 R12, [R90+0x21400] ;  /* 0x021400005a0ce984 */ /* 0x010e620000000c00 */
[----:B---3--:R-:W-:-:S04]  /*86a0*/  @!P6 LEA R36, P0, R18, R38, 0x1 ;  /* 0x000000261224e211 */ /* 0x008fc800078008ff */
[----:B0-----:R-:W-:Y:S02]  /*86b0*/  @!P6 LEA.HI.X R37, R18, R39, R19, 0x1, P0 ;  /* 0x000000271225e211 */ /* 0x001fe400000f0c13 */
[----:B------:R-:W-:-:S03]  /*86c0*/  ISETP.GE.AND P0, PT, R22, UR4, PT ;  /* 0x0000000416007c0c */ /* 0x000fc6000bf06270 */
[----:B-1----:R0:W-:Y:S04]  /*86d0*/  @!P6 ST.E.128 desc[UR60][R36.64], R12 ;  /* 0x0000000c2400e985 */ /* 0x0021e8000c101d3c */
[----:B------:R-:W1:Y:S01]  /*86e0*/  @!P4 LDS.128 R12, [R90+0x23400] ;  /* 0x023400005a0cc984 */ /* 0x000e620000000c00 */
[----:B0-----:R-:W-:-:S04]  /*86f0*/  @!P4 LEA R36, P6, R201, R38, 0x1 ;  /* 0x00000026c924c211 */ /* 0x001fc800078c08ff */
[----:B------:R-:W-:-:S05]  /*8700*/  @!P4 LEA.HI.X R37, R201, R39, R224, 0x1, P6 ;  /* 0x00000027c925c211 */ /* 0x000fca00030f0ce0 */
[----:B-1----:R0:W-:Y:S01]  /*8710*/  @!P4 ST.E.128 desc[UR60][R36.64], R12 ;  /* 0x0000000c2400c985 */ /* 0x0021e2000c101d3c */
[----:B------:R-:W-:-:S03]  /*8720*/  ISETP.GE.AND P4, PT, R23, UR4, PT ;  /* 0x0000000417007c0c */ /* 0x000fc6000bf86270 */
[----:B------:R-:W1:Y:S01]  /*8730*/  @!P0 LDS.128 R12, [R90+0x25400] ;  /* 0x025400005a0c8984 */ /* 0x000e620000000c00 */
[----:B0-----:R-:W-:-:S04]  /*8740*/  @!P0 LEA R36, P6, R22, R38, 0x1 ;  /* 0x0000002616248211 */ /* 0x001fc800078c08ff */
[----:B--2---:R-:W-:-:S05]  /*8750*/  @!P0 LEA.HI.X R37, R22, R39, R40, 0x1, P6 ;  /* 0x0000002716258211 */ /* 0x004fca00030f0c28 */
[----:B-1----:R0:W-:Y:S04]  /*8760*/  @!P0 ST.E.128 desc[UR60][R36.64], R12 ;  /* 0x0000000c24008985 */ /* 0x0021e8000c101d3c */
[----:B------:R-:W1:Y:S01]  /*8770*/  @!P4 LDS.128 R12, [R90+0x27400] ;  /* 0x027400005a0cc984 */ /* 0x000e620000000c00 */
[----:B0-----:R-:W-:-:S04]  /*8780*/  @!P4 LEA R36, P0, R23, R38, 0x1 ;  /* 0x000000261724c211 */ /* 0x001fc800078008ff */
[----:B-----5:R-:W-:-:S05]  /*8790*/  @!P4 LEA.HI.X R37, R23, R39, R11, 0x1, P0 ;  /* 0x000000271725c211 */ /* 0x020fca00000f0c0b */
[----:B-1----:R0:W-:Y:S04]  /*87a0*/  @!P4 ST.E.128 desc[UR60][R36.64], R12 ;  /* 0x0000000c2400c985 */ /* 0x0021e8000c101d3c */
.L_x_1584:
[----:B------:R-:W-:Y:S05]  /*87b0*/  BSYNC B0 ;  /* 0x0000000000007941 */ /* 0x000fea0003800000 */
.L_x_1556:
        /* <DEDUP_REMOVED lines=17> */
.L_x_1630:
[----:B------:R-:W-:Y:S05]  /*88d0*/  BSYNC B0 ;  /* 0x0000000000007941 */ /* 0x000fea0003800000 */
.L_x_1629:
[----:B------:R-:W5:Y:S01]  /*88e0*/  SYNCS.PHASECHK.TRANS64.TRYWAIT P4, [R88+URZ+0x308b0], R100 ;  /* 0x0308b064580075a7 */ /* 0x000f62000808017f */
[----:B------:R-:W-:Y:S04]  /*88f0*/  BSSY B0, `(.L_x_1631) ;  /* 0x0000002000007945 */ /* 0x000fe80003800000 */
[----:B-----5:R-:W-:Y:S05]  /*8900*/  @!P4 BRA `(.L_x_1632) ;  /* 0x000002400060c947 */ /* 0x020fea0003800000 */
.L_x_2023:
[----:B------:R-:W-:Y:S05]  /*8910*/  BSYNC B0 ;  /* 0x0000000000007941 */ /* 0x000fea0003800000 */
.L_x_1631:
[----:B0---4-:R-:W4:Y:S01]  /*8920*/  LDL R14, [R1+0xc] ;  /* 0x00000c00010e7983 */ /* 0x011f220000100800 */
[----:B------:R-:W-:Y:S01]  /*8930*/  ULDC.64 UR4, c[0x0][0x328] ;  /* 0x0000ca0000047ab9 */ /* 0x000fe20000000a00 */
[----:B------:R-:W-:Y:S02]  /*8940*/  ULDC.64 UR6, c[0x0][0x318] ;  /* 0x0000c60000067ab9 */ /* 0x000fe40000000a00 */
[----:B------:R0:W5:Y:S04]  /*8950*/  LDL R42, [R1+0x4] ;  /* 0x00000400012a7983 */ /* 0x0001680000100800 */
[----:B-12---:R0:W5:Y:S01]  /*8960*/  LDL R41, [R1] ;  /* 0x0000000001297983 */ /* 0x0061620000100800 */
[----:B------:R-:W-:Y:S01]  /*8970*/  IMAD R97, R97, UR4, RZ ;  /* 0x0000000461617c24 */ /* 0x000fe2000f8e02ff */
[----:B------:R-:W-:Y:S01]  /*8980*/  BSSY B0, `(.L_x_1633) ;  /* 0x0000028000007945 */ /* 0x000fe20003800000 */
[----:B------:R-:W-:-:S04]  /*8990*/  IMAD.WIDE.U32 R12, R98, UR4, RZ ;  /* 0x00000004620c7c25 */ /* 0x000fc8000f8e00ff */
[----:B------:R-:W-:Y:S01]  /*89a0*/  IMAD R97, R98, UR5, R97 ;  /* 0x0000000562617c24 */ /* 0x000fe2000f8e0261 */
[----:B------:R-:W-:Y:S02]  /*89b0*/  ULDC.64 UR4, c[0x0][0x338] ;  /* 0x0000ce0000047ab9 */ /* 0x000fe40000000a00 */
[----:B------:R-:W-:Y:S02]  /*89c0*/  IMAD R96, R96, UR4, RZ ;  /* 0x0000000460607c24 */ /* 0x000fe4000f8e02ff */
[----:B------:R-:W-:Y:S02]  /*89d0*/  IMAD.IADD R13, R13, 0x1, R97 ;  /* 0x000000010d0d7824 */ /* 0x000fe400078e0261 */
[C---:B---3--:R-:W-:Y:S02]  /*89e0*/  IMAD R11, R99.reuse, UR5, R96 ;  /* 0x00000005630b7c24 */ /* 0x048fe4000f8e0260 */
[----:B------:R-:W-:Y:S01]  /*89f0*/  IMAD.WIDE.U32 R12, R99, UR4, R12 ;  /* 0x00000004630c7c25 */ /* 0x000fe2000f8e000c */
[----:B------:R-:W-:-:S03]  /*8a00*/  ULDC.64 UR4, c[0x0][0x330] ;  /* 0x0000cc0000047ab9 */ /* 0x000fc60000000a00 */
[----:B------:R-:W-:Y:S02]  /*8a10*/  IMAD.IADD R13, R13, 0x1, R11 ;  /* 0x000000010d0d7824 */ /* 0x000fe400078e020b */
[----:B------:R-:W-:-:S04]  /*8a20*/  IMAD.WIDE.U32 R12, R226, UR4, R12 ;  /* 0x00000004e20c7c25 */ /* 0x000fc8000f8e000c */
[----:B------:R-:W-:Y:S01]  /*8a30*/  IMAD R11, R226, UR5, R13 ;  /* 0x00000005e20b7c24 */ /* 0x000fe2000f8e020d */
[----:B------:R-:W-:-:S04]  /*8a40*/  LEA R38, P5, R12, UR6, 0x1 ;  /* 0x000000060c267c11 */ /* 0x000fc8000f8a08ff */
[----:B------:R-:W-:Y:S01]  /*8a50*/  LEA.HI.X R11, R12, UR7, R11, 0x1, P5 ;  /* 0x000000070c0b7c11 */ /* 0x000fe2000a8f0c0b */
[----:B------:R0:W1:Y:S04]  /*8a60*/  SHFL.IDX PT, R40, R38, RZ, 0x181f ;  /* 0x00181fff26287589 */ /* 0x00006800000e0000 */
[----:B------:R0:W2:Y:S01]  /*8a70*/  SHFL.IDX PT, R39, R11, RZ, 0x181f ;  /* 0x00181fff0b277589 */ /* 0x0000a200000e0000 */
[----:B----4-:R-:W-:-:S05]  /*8a80*/  IMAD.IADD R95, R95, 0x1, -R14 ;  /* 0x000000015f5f7824 */ /* 0x010fca00078e0a0e */
[----:B------:R-:W-:-:S13]  /*8a90*/  ISETP.GE.AND P4, PT, R95, 0x1, PT ;  /* 0x000000015f00780c */ /* 0x000fda0003f86270 */
[----:B012---:R-:W-:Y:S05]  /*8aa0*/  @!P4 BRA `(.L_x_1634) ;  /* 0x000000000054c947 */ /* 0x007fea0003800000 */
[----:B------:R-:W-:Y:S02]  /*8ab0*/  ULDC UR4, c[0x0][0x2f4] ;  /* 0x0000bd0000047ab9 */ /* 0x000fe40000000800 */
[----:B------:R-:W-:Y:S02]  /*8ac0*/  ISETP.GE.AND P6, PT, R18, UR4, PT ;  /* 0x0000000412007c0c */ /* 0x000fe4000bfc6270 */
[----:B------:R-:W-:-:S11]  /*8ad0*/  ISETP.GE.AND P5, PT, R203, UR4, PT ;  /* 0x00000004cb007c0c */ /* 0x000fd6000bfa6270 */
[----:B------:R-:W0:Y:S01]  /*8ae0*/  @!P6 LDS.128 R12, [R90+0x400] ;  /* 0x000400005a0ce984 */ /* 0x000e220000000c00 */
[----:B------:R-:W-:-:S04]  /*8af0*/  @!P6 LEA R36, P4, R18, R40, 0x1 ;  /* 0x000000281224e211 */ /* 0x000fc800078808ff */
[----:B------:R-:W-:Y:S02]  /*8b00*/  @!P6 LEA.HI.X R37, R18, R39, R19, 0x1, P4 ;  /* 0x000000271225e211 */ /* 0x000fe400020f0c13 */
[----:B------:R-:W-:-:S03]  /*8b10*/  ISETP.GE.AND P4, PT, R22, UR4, PT ;  /* 0x0000000416007c0c */ /* 0x000fc6000bf86270 */
[----:B0-----:R0:W-:Y:S04]  /*8b20*/  @!P6 ST.E.128 desc[UR60][R36.64], R12 ;  /* 0x0000000c2400e985 */ /* 0x0011e8000c101d3c */
[----:B------:R-:W1:Y:S01]  /*8b30*/  @!P5 LDS.128 R12, [R90+0x2400] ;  /* 0x002400005a0cd984 */ /* 0x000e620000000c00 */
[----:B0-----:R-:W-:-:S04]  /*8b40*/  @!P5 LEA R36, P6, R201, R40, 0x1 ;  /* 0x00000028c924d211 */ /* 0x001fc800078c08ff */
[----:B------:R-:W-:-:S05]  /*8b50*/  @!P5 LEA.HI.X R37, R201, R39, R224, 0x1, P6 ;  /* 0x00000027c925d211 */ /* 0x000fca00030f0ce0 */
[----:B-1----:R0:W-:Y:S01]  /*8b60*/  @!P5 ST.E.128 desc[UR60][R36.64], R12 ;  /* 0x0000000c2400d985 */ /* 0x0021e2000c101d3c */
[----:B------:R-:W-:-:S03]  /*8b70*/  ISETP.GE.AND P5, PT, R23, UR4, PT ;  /* 0x0000000417007c0c */ /* 0x000fc6000bfa6270 */
[----:B------:R-:W1:Y:S01]  /*8b80*/  @!P4 LDS.128 R12, [R90+0x4400] ;  /* 0x004400005a0cc984 */ /* 0x000e620000000c00 */
[----:B0-----:R-:W-:-:S04]  /*8b90*/  @!P4 LEA R36, P6, R22, R40, 0x1 ;  /* 0x000000281624c211 */ /* 0x001fc800078c08ff */
[----:B-----5:R-:W-:-:S05]  /*8ba0*/  @!P4 LEA.HI.X R37, R22, R39, R42, 0x1, P6 ;  /* 0x000000271625c211 */ /* 0x020fca00030f0c2a */
[----:B-1----:R0:W-:Y:S04]  /*8bb0*/  @!P4 ST.E.128 desc[UR60][R36.64], R12 ;  /* 0x0000000c2400c985 */ /* 0x0021e8000c101d3c */
[----:B------:R-:W1:Y:S01]  /*8bc0*/  @!P5 LDS.128 R12, [R90+0x6400] ;  /* 0x006400005a0cd984 */ /* 0x000e620000000c00 */
[----:B0-----:R-:W-:-:S04]  /*8bd0*/  @!P5 LEA R36, P4, R23, R40, 0x1 ;  /* 0x000000281724d211 */ /* 0x001fc800078808ff */
[----:B------:R-:W-:-:S05]  /*8be0*/  @!P5 LEA.HI.X R37, R23, R39, R41, 0x1, P4 ;  /* 0x000000271725d211 */ /* 0x000fca00020f0c29 */
[----:B-1----:R0:W-:Y:S04]  /*8bf0*/  @!P5 ST.E.128 desc[UR60][R36.64], R12 ;  /* 0x0000000c2400d985 */ /* 0x0021e8000c101d3c */
.L_x_1634:
[----:B------:R-:W-:Y:S05]  /*8c00*/  BSYNC B0 ;  /* 0x0000000000007941 */ /* 0x000fea0003800000 */
.L_x_1633:
[----:B------:R-:W-:Y:S01]  /*8c10*/  ISETP.GE.AND P4, PT, R95, 0x21, PT ;  /* 0x000000215f00780c */ /* 0x000fe20003f86270 */
[----:B------:R-:W1:Y:S01]  /*8c20*/  SHFL.IDX PT, R11, R11, 0x1, 0x181f ;  /* 0x00381f000b0b7f89 */ /* 0x000e6200000e0000 */
[----:B------:R-:W-:Y:S03]  /*8c30*/  BSSY B0, `(.L_x_1635) ;  /* 0x0000018000007945 */ /* 0x000fe60003800000 */
[----:B------:R-:W2:Y:S08]  /*8c40*/  SHFL.IDX PT, R38, R38, 0x1, 0x181f ;  /* 0x00381f0026267f89 */ /* 0x000eb000000e0000 */
[----:B------:R-:W-:Y:S05]  /*8c50*/  @!P4 BRA `(.L_x_1636) ;  /* 0x000000000054c947 */ /* 0x000fea0003800000 */
[----:B------:R-:W-:Y:S02]  /*8c60*/  ULDC UR4, c[0x0][0x2f4] ;  /* 0x0000bd0000047ab9 */ /* 0x000fe40000000800 */
[----:B------:R-:W-:Y:S02]  /*8c70*/  ISETP.GE.AND P6, PT, R18, UR4, PT ;  /* 0x0000000412007c0c */ /* 0x000fe4000bfc6270 */
[----:B------:R-:W-:-:S11]  /*8c80*/  ISETP.GE.AND P5, PT, R203, UR4, PT ;  /* 0x00000004cb007c0c */ /* 0x000fd6000bfa6270 */
[----:B0-----:R-:W0:Y:S01]  /*8c90*/  @!P6 LDS.128 R12, [R90+0x1400] ;  /* 0x001400005a0ce984 */ /* 0x001e220000000c00 */
[----:B--2---:R-:W-:-:S04]  /*8ca0*/  @!P6 LEA R36, P4, R18, R38, 0x1 ;  /* 0x000000261224e211 */ /* 0x004fc800078808ff */
[----:B-1----:R-:W-:Y:S02]  /*8cb0*/  @!P6 LEA.HI.X R37, R18, R11, R19, 0x1, P4 ;  /* 0x0000000b1225e211 */ /* 0x002fe400020f0c13 */
        /* <DEDUP_REMOVED lines=15> */
.L_x_1636:
[----:B------:R-:W-:Y:S05]  /*8db0*/  BSYNC B0 ;  /* 0x0000000000007941 */ /* 0x000fea0003800000 */
.L_x_1635:
[----:B0--3--:R-:W3:Y:S01]  /*8dc0*/  LDL.LU R12, [R1+0x4c] ;  /* 0x00004c00010c7983 */ /* 0x009ee20000300800 */
[----:B------:R-:W-:Y:S02]  /*8dd0*/  VIADD R200, R200, 0x1 ;  /* 0x00000001c8c87836 */ /* 0x000fe40000000000 */
[----:B------:R-:W-:Y:S01]  /*8de0*/  @!P0 VIADD R88, R88, 0x308c0 ;  /* 0x000308c058588836 */ /* 0x000fe20000000000 */
[----:B------:R-:W-:Y:S01]  /*8df0*/  @!PT LDS RZ, [RZ] ;  /* 0x00000000fffff984 */ /* 0x000fe20000000800 */
[----:B------:R-:W-:Y:S01]  /*8e00*/  @!PT LDS RZ, [RZ] ;  /* 0x00000000fffff984 */ /* 0x000fe20000000800 */
[----:B------:R-:W-:Y:S01]  /*8e10*/  @!PT LDS RZ, [RZ] ;  /* 0x00000000fffff984 */ /* 0x000fe20000000800 */
[----:B------:R-:W-:Y:S01]  /*8e20*/  @!PT LDS RZ, [RZ] ;  /* 0x00000000fffff984 */ /* 0x000fe20000000800 */
[----:B------:R0:W-:Y:S06]  /*8e30*/  MEMBAR.ALL.CTA ;  /* 0x0000000000007992 */ /* 0x0001ec0000008000 */
[----:B0-----:R-:W0:Y:S02]  /*8e40*/  FENCE.VIEW.ASYNC.S ;  /* 0x00000000000073c6 */ /* 0x001e240000000000 */
[----:B0-----:R0:W-:Y:S01]  /*8e50*/  BAR.SYNC.DEFER_BLOCKING R94, 0x80 ;  /* 0x0002005e0000751d */ /* 0x0011e20000010000 */
[----:B------:R-:W-:-:S02]  /*8e60*/  ISETP.NE.AND P4, PT, R200, 0x2, PT ;  /* 0x00000002c800780c */ /* 0x000fc40003f85270 */
[----:B------:R-:W-:Y:S02]  /*8e70*/  @!P0 PRMT R88, RZ, 0x654, R88 ;  /* 0x00000654ff588816 */ /* 0x000fe40000000058 */
[----:B-1----:R-:W-:Y:S02]  /*8e80*/  SEL R11, RZ, 0x1, P4 ;  /* 0x00000001ff0b7807 */ /* 0x002fe40002000000 */
[----:B------:R-:W-:Y:S01]  /*8e90*/  SEL R200, R200, RZ, P4 ;  /* 0x000000ffc8c87207 */ /* 0x000fe20002000000 */
[----:B------:R0:W-:Y:S01]  /*8ea0*/  @!P0 SYNCS.ARRIVE.TRANS64.RED.A1T0 RZ, [R88+URZ], RZ ;  /* 0x000000ff58ff89a7 */ /* 0x0001e2000810043f */
[----:B------:R-:W-:Y:S02]  /*8eb0*/  PLOP3.LUT P0, PT, PT, PT, PT, 0x8, 0x0 ;  /* 0x000000000000781c */ /* 0x000fe40003f0e170 */
[----:B---3--:R-:W-:-:S05]  /*8ec0*/  LOP3.LUT R12, R12, R11, RZ, 0x3c, !PT ;  /* 0x0000000b0c0c7212 */ /* 0x008fca00078e3cff */
[----:B------:R0:W-:Y:S01]  /*8ed0*/  STL [R1+0x4c], R12 ;  /* 0x00004c0c01007387 */ /* 0x0001e20000100800 */
[----:B------:R-:W-:Y:S05]  /*8ee0*/  @P3 BRA `(.L_x_1637) ;  /* 0xffffffa000243947 */ /* 0x000fea000383ffff */
.L_x_1551:
[----:B------:R-:W3:Y:S01]  /*8ef0*/  LDL R11, [R1+0x58] ;  /* 0x00005800010b7983 */ /* 0x000ee20000100800 */
[----:B------:R-:W1:Y:S01]  /*8f00*/  LDC R0, c[0x0][0x448] ;  /* 0x00011200ff007b82 */ /* 0x000e620000000800 */
[----:B------:R-:W-:Y:S01]  /*8f10*/  IADD3 R7, R220, 0x1, -R219 ;  /* 0x00000001dc077810 */ /* 0x000fe20007ffe8db */
[----:B------:R-:W-:Y:S06]  /*8f20*/  BSSY B0, `(.L_x_1638) ;  /* 0x000000d000007945 */ /* 0x000fec0003800000 */
[----:B------:R-:W4:Y:S01]  /*8f30*/  LDC.64 R2, c[0x0][0x9e0] ;  /* 0x00027800ff027b82 */ /* 0x000f220000000a00 */
[----:B-1----:R-:W-:-:S02]  /*8f40*/  ISETP.NE.AND P1, PT, R0, 0x1, PT ;  /* 0x000000010000780c */ /* 0x002fc40003f25270 */
[----:B----4-:R-:W-:-:S11]  /*8f50*/  ISETP.GE.AND P2, PT, R3, 0x1, PT ;  /* 0x000000010300780c */ /* 0x010fd60003f46270 */
[----:B------:R-:W1:Y:S08]  /*8f60*/  @P1 LDC R5, c[0x0][0x44c] ;  /* 0x00011300ff051b82 */ /* 0x000e700000000800 */
[----:B------:R-:W4:Y:S01]  /*8f70*/  @P1 LDC R4, c[0x0][0x450] ;  /* 0x00011400ff041b82 */ /* 0x000f220000000800 */
[----:B---3--:R-:W-:-:S05]  /*8f80*/  IADD3 R0, R11, 0x7f, RZ ;  /* 0x0000007f0b007810 */ /* 0x008fca0007ffe0ff */
[----:B-1----:R-:W-:-:S05]  /*8f90*/  @P1 IMAD.HI.U32 R5, R0, R5, RZ ;  /* 0x0000000500051227 */ /* 0x002fca00078e00ff */
[----:B----4-:R-:W-:-:S05]  /*8fa0*/  @P1 SHF.R.U32.HI R0, RZ, R4, R5 ;  /* 0x00000004ff001219 */ /* 0x010fca0000011605 */
[----:B------:R-:W-:Y:S01]  /*8fb0*/  IMAD.IADD R7, R7, 0x1, R0 ;  /* 0x0000000107077824 */ /* 0x000fe200078e0200 */
[----:B------:R-:W-:Y:S06]  /*8fc0*/  @P0 BRA `(.L_x_1639) ;  /* 0x0000000000080947 */ /* 0x000fec0003800000 */
[----:B------:R-:W1:Y:S02]  /*8fd0*/  FENCE.VIEW.ASYNC.G ;  /* 0x00000000000073c6 */ /* 0x000e640000000100 */
[----:B-1----:R-:W-:Y:S06]  /*8fe0*/  BAR.ARV 0xc, 0x180 ;  /* 0x0306000000007b1d */ /* 0x002fec0000002000 */
.L_x_1639:
[----:B------:R-:W-:Y:S05]  /*8ff0*/  BSYNC B0 ;  /* 0x0000000000007941 */ /* 0x000fea0003800000 */
.L_x_1638:
[----:B------:R-:W-:Y:S01]  /*9000*/  IMAD.IADD R2, R7, 0x1, R2 ;  /* 0x0000000107027824 */ /* 0x000fe200078e0202 */
[----:B------:R-:W-:Y:S06]  /*9010*/  @!P2 BRA `(.L_x_1640) ;  /* 0x000000000048a947 */ /* 0x000fec0003800000 */
[C---:B------:R-:W-:Y:S01]  /*9020*/  ISETP.GT.AND P0, PT, R7.reuse, RZ, PT ;  /* 0x000000ff0700720c */ /* 0x040fe20003f04270 */
[----:B------:R-:W-:Y:S01]  /*9030*/  BSSY B0, `(.L_x_1641) ;  /* 0x000000e000007945 */ /* 0x000fe20003800000 */
[----:B------:R-:W-:-:S11]  /*9040*/  VIADD R0, R7, 0xffffffff ;  /* 0xffffffff07007836 */ /* 0x000fd60000000000 */
[----:B------:R-:W-:Y:S05]  /*9050*/  @P0 BRA `(.L_x_1642) ;  /* 0x00000000001c0947 */ /* 0x000fea0003800000 */
[----:B------:R-:W-:Y:S01]  /*9060*/  ISETP.NE.AND P0, PT, R3, 0x1, PT ;  /* 0x000000010300780c */ /* 0x000fe20003f05270 */
[----:B------:R-:W-:-:S12]  /*9070*/  IMAD.MOV R7, RZ, RZ, -R7 ;  /* 0x000000ffff077224 */ /* 0x000fd800078e0a07 */
[----:B------:R-:W1:Y:S02]  /*9080*/  @P0 LDC.64 R4, c[0x0][0x9e8] ;  /* 0x00027a00ff040b82 */ /* 0x000e640000000a00 */
[----:B-1----:R-:W-:-:S05]  /*9090*/  @P0 IMAD.HI.U32 R4, R7, R4, RZ ;  /* 0x0000000407040227 */ /* 0x002fca00078e00ff */
[----:B------:R-:W-:-:S04]  /*90a0*/  @P0 SHF.R.U32.HI R7, RZ, R5, R4 ;  /* 0x00000005ff070219 */ /* 0x000fc80000011604 */
[----:B------:R-:W-:Y:S01]  /*90b0*/  LOP3.LUT R0, RZ, R7, RZ, 0x33, !PT ;  /* 0x00000007ff007212 */ /* 0x000fe200078e33ff */
[----:B------:R-:W-:Y:S06]  /*90c0*/  BRA `(.L_x_1643) ;  /* 0x0000000000107947 */ /* 0x000fec0003800000 */
.L_x_1642:
[----:B------:R-:W-:-:S13]  /*90d0*/  ISETP.NE.AND P0, PT, R3, 0x1, PT ;  /* 0x000000010300780c */ /* 0x000fda0003f05270 */
[----:B------:R-:W1:Y:S02]  /*90e0*/  @P0 LDC.64 R4, c[0x0][0x9e8] ;  /* 0x00027a00ff040b82 */ /* 0x000e640000000a00 */
[----:B-1----:R-:W-:-:S05]  /*90f0*/  @P0 IMAD.HI.U32 R4, R0, R4, RZ ;  /* 0x0000000400040227 */ /* 0x002fca00078e00ff */
[----:B------:R-:W-:-:S07]  /*9100*/  @P0 SHF.R.U32.HI R0, RZ, R5, R4 ;  /* 0x00000005ff000219 */ /* 0x000fce0000011604 */
.L_x_1643:
[----:B------:R-:W-:Y:S05]  /*9110*/  BSYNC B0 ;  /* 0x0000000000007941 */ /* 0x000fea0003800000 */
.L_x_1641:
[----:B------:R-:W-:-:S05]  /*9120*/  IMAD R5, R0, R3, R3 ;  /* 0x0000000300057224 */ /* 0x000fca00078e0203 */
[----:B------:R-:W-:-:S07]  /*9130*/  VIMNMX R2, R2, R5, PT ;  /* 0x0000000502027248 */ /* 0x000fce0003fe0100 */
.L_x_1640:
[----:B------:R-:W1:Y:S01]  /*9140*/  @P1 LDC R0, c[0x0][0x44c] ;  /* 0x00011300ff001b82 */ /* 0x000e620000000800 */
[----:B------:R-:W-:Y:S01]  /*9150*/  VIADD R2, R2, 0x3f ;  /* 0x0000003f02027836 */ /* 0x000fe20000000000 */
[----:B------:R-:W-:Y:S01]  /*9160*/  MOV R7, R11 ;  /* 0x0000000b00077202 */ /* 0x000fe20000000f00 */
[----:B------:R-:W-:-:S03]  /*9170*/  ULDC UR4, c[0x0][0x9dc] ;  /* 0x0002770000047ab9 */ /* 0x000fc60000000800 */
[----:B------:R-:W-:Y:S02]  /*9180*/  SHF.R.S32.HI R5, RZ, 0x1f, R2 ;  /* 0x0000001fff057819 */ /* 0x000fe40000011402 */
[----:B------:R-:W3:Y:S02]  /*9190*/  @P1 LDC R9, c[0x0][0x450] ;  /* 0x00011400ff091b82 */ /* 0x000ee40000000800 */
[----:B------:R-:W-:Y:S01]  /*91a0*/  LEA.HI R5, R5, R2, RZ, 0x6 ;  /* 0x0000000205057211 */ /* 0x000fe200078f30ff */
[----:B-1----:R-:W-:-:S05]  /*91b0*/  @P1 IMAD.HI.U32 R0, R11, R0, RZ ;  /* 0x000000000b001227 */ /* 0x002fca00078e00ff */
[----:B---3--:R-:W-:Y:S02]  /*91c0*/  @P1 SHF.R.U32.HI R7, RZ, R9, R0 ;  /* 0x00000009ff071219 */ /* 0x008fe40000011600 */
        /* <DEDUP_REMOVED lines=10> */
[----:B------:R-:W1:Y:S02]  /*9270*/  @P0 LDC.64 R4, c[0x0][0x9e8] ;  /* 0x00027a00ff040b82 */ /* 0x000e640000000a00 */
[----:B-1----:R-:W-:-:S05]  /*9280*/  @P0 IMAD.HI.U32 R4, R7, R4, RZ ;  /* 0x0000000407040227 */ /* 0x002fca00078e00ff */
[----:B------:R-:W-:-:S04]  /*9290*/  @P0 SHF.R.U32.HI R7, RZ, R5, R4 ;  /* 0x00000005ff070219 */ /* 0x000fc80000011604 */
[----:B------:R-:W-:Y:S01]  /*92a0*/  LOP3.LUT R2, RZ, R7, RZ, 0x33, !PT ;  /* 0x00000007ff027212 */ /* 0x000fe200078e33ff */
[----:B------:R-:W-:Y:S06]  /*92b0*/  BRA `(.L_x_1647) ;  /* 0x0000000000107947 */ /* 0x000fec0003800000 */
.L_x_1646:
[----:B------:R-:W-:-:S13]  /*92c0*/  ISETP.NE.AND P0, PT, R3, 0x1, PT ;  /* 0x000000010300780c */ /* 0x000fda0003f05270 */
[----:B------:R-:W1:Y:S02]  /*92d0*/  @P0 LDC.64 R4, c[0x0][0x9e8] ;  /* 0x00027a00ff040b82 */ /* 0x000e640000000a00 */
[----:B-1----:R-:W-:-:S05]  /*92e0*/  @P0 IMAD.HI.U32 R4, R2, R4, RZ ;  /* 0x0000000402040227 */ /* 0x002fca00078e00ff */
[----:B------:R-:W-:-:S07]  /*92f0*/  @P0 SHF.R.U32.HI R2, RZ, R5, R4 ;  /* 0x00000005ff020219 */ /* 0x000fce0000011604 */
.L_x_1647:
[----:B------:R-:W-:Y:S05]  /*9300*/  BSYNC B0 ;  /* 0x0000000000007941 */ /* 0x000fea0003800000 */
.L_x_1645:
[----:B------:R-:W-:-:S05]  /*9310*/  IMAD R3, R2, R3, RZ ;  /* 0x0000000302037224 */ /* 0x000fca00078e02ff */
[----:B------:R-:W-:-:S07]  /*9320*/  VIMNMX R0, R0, R3, !PT ;  /* 0x0000000300007248 */ /* 0x000fce0007fe0100 */
.L_x_1644:
[----:B------:R-:W-:Y:S01]  /*9330*/  SHF.R.S32.HI R3, RZ, 0x1f, R0 ;  /* 0x0000001fff037819 */ /* 0x000fe20000011400 */
[----:B------:R-:W-:Y:S01]  /*9340*/  BSSY B0, `(.L_x_1648) ;  /* 0x0000027000007945 */ /* 0x000fe20003800000 */
[----:B------:R-:W-:Y:S02]  /*9350*/  IMAD.MOV.U32 R93, RZ, RZ, RZ ;  /* 0x000000ffff5d7224 */ /* 0x000fe400078e00ff */
[----:B------:R-:W-:-:S04]  /*9360*/  LEA.HI R3, R3, R0, RZ, 0x6 ;  /* 0x0000000003037211 */ /* 0x000fc800078f30ff */
[----:B------:R-:W-:-:S04]  /*9370*/  SHF.R.S32.HI R3, RZ, 0x6, R3 ;  /* 0x00000006ff037819 */ /* 0x000fc80000011403 */
[----:B------:R-:W-:-:S04]  /*9380*/  VIMNMX R9, RZ, R3, !PT ;  /* 0x00000003ff097248 */ /* 0x000fc80007fe0100 */
[----:B------:R-:W-:-:S13]  /*9390*/  ISETP.GT.AND P0, PT, R6, R9, PT ;  /* 0x000000090600720c */ /* 0x000fda0003f04270 */
[----:B------:R-:W-:Y:S05]  /*93a0*/  @!P0 BRA `(.L_x_1649) ;  /* 0x0000000000808947 */ /* 0x000fea0003800000 */
[----:B------:R-:W3:Y:S01]  /*93b0*/  LDL R2, [R1+0x84] ;  /* 0x0000840001027983 */ /* 0x000ee20000100800 */
[----:B------:R-:W-:Y:S01]  /*93c0*/  ULDC UR4, c[0x0][0x9f0] ;  /* 0x00027c0000047ab9 */ /* 0x000fe20000000800 */
[----:B---3--:R-:W-:-:S04]  /*93d0*/  ISETP.NE.AND P0, PT, R2, RZ, PT ;  /* 0x000000ff0200720c */ /* 0x008fc80003f05270 */
[----:B------:R-:W-:-:S04]  /*93e0*/  SEL R11, R2, UR4, P0 ;  /* 0x00000004020b7c07 */ /* 0x000fc80008000000 */
[-C--:B------:R-:W-:Y:S02]  /*93f0*/  IABS R5, R11.reuse ;  /* 0x0000000b00057213 */ /* 0x080fe40000000000 */
[----:B------:R-:W-:Y:S02]  /*9400*/  IADD3 R0, R11, -0x1, R6 ;  /* 0xffffffff0b007810 */ /* 0x000fe40007ffe006 */
[----:B------:R-:W1:Y:S01]  /*9410*/  I2F.RP R4, R5 ;  /* 0x0000000500047306 */ /* 0x000e620000209400 */
[----:B------:R-:W-:Y:S02]  /*9420*/  IABS R10, R11 ;  /* 0x0000000b000a7213 */ /* 0x000fe40000000000 */
[----:B------:R-:W-:-:S05]  /*9430*/  IADD3 R0, -R9, R0, RZ ;  /* 0x0000000009007210 */ /* 0x000fca0007ffe1ff */
[----:B-1----:R-:W1:Y:S02]  /*9440*/  MUFU.RCP R4, R4 ;  /* 0x0000000400047308 */ /* 0x002e640000001000 */
[----:B-1----:R-:W-:Y:S02]  /*9450*/  VIADD R2, R4, 0xffffffe ;  /* 0x0ffffffe04027836 */ /* 0x002fe40000000000 */
[----:B------:R-:W-:-:S04]  /*9460*/  IMAD.MOV R4, RZ, RZ, -R10 ;  /* 0x000000ffff047224 */ /* 0x000fc800078e0a0a */
[----:B------:R1:W3:Y:S02]  /*9470*/  F2I.FTZ.U32.TRUNC.NTZ R3, R2 ;  /* 0x0000000200037305 */ /* 0x0002e4000021f000 */
[----:B-1----:R-:W-:Y:S02]  /*9480*/  IMAD.MOV.U32 R2, RZ, RZ, RZ ;  /* 0x000000ffff027224 */ /* 0x002fe400078e00ff */
[----:B---3--:R-:W-:-:S04]  /*9490*/  IMAD.MOV R8, RZ, RZ, -R3 ;  /* 0x000000ffff087224 */ /* 0x008fc800078e0a03 */
[----:B------:R-:W-:Y:S01]  /*94a0*/  IMAD R7, R8, R5, RZ ;  /* 0x0000000508077224 */ /* 0x000fe200078e02ff */
[----:B------:R-:W-:Y:S02]  /*94b0*/  IABS R8, R0 ;  /* 0x0000000000087213 */ /* 0x000fe40000000000 */
[----:B------:R-:W-:Y:S01]  /*94c0*/  LOP3.LUT R0, R0, R11, RZ, 0x3c, !PT ;  /* 0x0000000b00007212 */ /* 0x000fe200078e3cff */
[----:B------:R-:W-:-:S03]  /*94d0*/  IMAD.HI.U32 R3, R3, R7, R2 ;  /* 0x0000000703037227 */ /* 0x000fc600078e0002 */
[----:B------:R-:W-:Y:S01]  /*94e0*/  ISETP.GE.AND P2, PT, R0, RZ, PT ;  /* 0x000000ff0000720c */ /* 0x000fe20003f46270 */
        /* <DEDUP_REMOVED lines=12> */
.L_x_1649:
[----:B------:R-:W-:Y:S05]  /*95b0*/  BSYNC B0 ;  /* 0x0000000000007941 */ /* 0x000fea0003800000 */
.L_x_1648:
        /* <DEDUP_REMOVED lines=31> */
[----:B0-----:R-:W-:Y:S02]  /*97b0*/  CS2R R94, SRZ ;  /* 0x00000000005e7805 */ /* 0x001fe4000001ff00 */
        /* <DEDUP_REMOVED lines=25> */
[----:B-----5:R-:W-:Y:S02]  /*9950*/  CS2R R42, SRZ ;  /* 0x00000000002a7805 */ /* 0x020fe4000001ff00 */
[----:B------:R-:W-:Y:S02]  /*9960*/  CS2R R40, SRZ ;  /* 0x0000000000287805 */ /* 0x000fe4000001ff00 */
[----:B--2---:R-:W-:Y:S02]  /*9970*/  CS2R R38, SRZ ;  /* 0x0000000000267805 */ /* 0x004fe4000001ff00 */
[----:B------:R-:W-:-:S02]  /*9980*/  CS2R R36, SRZ ;  /* 0x0000000000247805 */ /* 0x000fc4000001ff00 */
[----:B------:R-:W-:Y:S02]  /*9990*/  CS2R R34, SRZ ;  /* 0x0000000000227805 */ /* 0x000fe4000001ff00 */
[----:B------:R-:W-:Y:S02]  /*99a0*/  CS2R R32, SRZ ;  /* 0x0000000000207805 */ /* 0x000fe4000001ff00 */
[----:B------:R-:W-:Y:S02]  /*99b0*/  CS2R R30, SRZ ;  /* 0x00000000001e7805 */ /* 0x000fe4000001ff00 */
[----:B------:R-:W-:Y:S02]  /*99c0*/  CS2R R28, SRZ ;  /* 0x00000000001c7805 */ /* 0x000fe4000001ff00 */
[----:B------:R-:W-:Y:S02]  /*99d0*/  CS2R R4, SRZ ;  /* 0x0000000000047805 */ /* 0x000fe4000001ff00 */
[----:B------:R-:W-:Y:S01]  /*99e0*/  CS2R R152, SRZ ;  /* 0x0000000000987805 */ /* 0x000fe2000001ff00 */
[----:B---3--:R-:W-:-:S05]  /*99f0*/  IMAD R0, R0, R93, R9 ;  /* 0x0000005d00007224 */ /* 0x008fca00078e0209 */
[----:B------:R0:W-:Y:S01]  /*9a00*/  STL [R1+0x78], R0 ;  /* 0x0000780001007387 */ /* 0x0001e20000100800 */
[----:B------:R-:W-:-:S04]  /*9a10*/  VIADDMNMX R93, R0, R93, R6, PT ;  /* 0x0000005d005d7246 */ /* 0x000fc80003800106 */
[----:B------:R-:W-:-:S13]  /*9a20*/  ISETP.GT.AND P1, PT, R93, R0, PT ;  /* 0x000000005d00720c */ /* 0x000fda0003f24270 */
[----:B0-----:R-:W-:Y:S05]  /*9a30*/  @!P1 BRA `(.L_x_1650) ;  /* 0x0000015800889947 */ /* 0x001fea0003800000 */
[----:B------:R-:W0:Y:S01]  /*9a40*/  S2R R0, SR_TID.X ;  /* 0x0000000000007919 */ /* 0x000e220000002100 */
[----:B------:R-:W-:Y:S01]  /*9a50*/  BSSY B6, `(.L_x_1651) ;  /* 0x0000020000067945 */ /* 0x000fe20003800000 */
[----:B0-----:R-:W-:-:S05]  /*9a60*/  VIADD R0, R0, 0xffffff80 ;  /* 0xffffff8000007836 */ /* 0x001fca0000000000 */
[----:B------:R-:W-:-:S04]  /*9a70*/  SHF.R.S32.HI R3, RZ, 0x1f, R0 ;  /* 0x0000001fff037819 */ /* 0x000fc80000011400 */
[----:B------:R-:W-:-:S04]  /*9a80*/  LEA.HI R3, R3, R0, RZ, 0x7 ;  /* 0x0000000003037211 */ /* 0x000fc800078f38ff */
[----:B------:R-:W-:-:S06]  /*9a90*/  SHF.R.S32.HI R0, RZ, 0x7, R3 ;  /* 0x00000007ff007819 */ /* 0x000fcc0000011403 */
[----:B------:R-:W0:Y:S02]  /*9aa0*/  SHFL.IDX PT, R0, R0, RZ, 0x1f ;  /* 0x00001fff00007589 */ /* 0x000e2400000e0000 */
[----:B0-----:R-:W-:-:S04]  /*9ab0*/  LEA.HI R2, R0, R0, RZ, 0x1 ;  /* 0x0000000000027211 */ /* 0x001fc800078f08ff */
[----:B------:R-:W-:Y:S01]  /*9ac0*/  LOP3.LUT R3, R2, 0x1e, RZ, 0xc0, !PT ;  /* 0x0000001e02037812 */ /* 0x000fe200078ec0ff */
[----:B------:R-:W-:-:S04]  /*9ad0*/  VIADD R2, R17, 0x10400 ;  /* 0x0001040011027836 */ /* 0x000fc80000000000 */
[----:B------:R-:W-:Y:S01]  /*9ae0*/  IMAD.IADD R3, R0, 0x1, -R3 ;  /* 0x0000000100037824 */ /* 0x000fe200078e0a03 */
[----:B------:R-:W-:-:S04]  /*9af0*/  LOP3.LUT P0, RZ, R2, 0x3ff, RZ, 0xc0, !PT ;  /* 0x000003ff02ff7812 */ /* 0x000fc8000780c0ff */
[----:B------:R-:W-:Y:S02]  /*9b00*/  LEA R3, R3, R2, 0xd ;  /* 0x0000000203037211 */ /* 0x000fe400078e68ff */
[----:B------:R-:W-:Y:S02]  /*9b10*/  P2R R24, PR, RZ, 0x1 ;  /* 0x00000001ff187803 */ /* 0x000fe40000000000 */
[----:B------:R-:W-:-:S04]  /*9b20*/  SHF.R.U32.HI R2, RZ, 0x4, R3 ;  /* 0x00000004ff027819 */ /* 0x000fc80000011603 */
[----:B------:R-:W-:Y:S01]  /*9b30*/  LOP3.LUT R2, R2, 0x3fff, RZ, 0xc0, !PT ;  /* 0x00003fff02027812 */ /* 0x000fe200078ec0ff */
[----:B------:R-:W-:Y:S06]  /*9b40*/  @!P0 BRA `(.L_x_1652) ;  /* 0x0000000000408947 */ /* 0x000fec0003800000 */
[----:B------:R-:W-:Y:S01]  /*9b50*/  MOV R14, 0x0 ;  /* 0x00000000000e7802 */ /* 0x000fe20000000f00 */
[----:B------:R-:W-:Y:S01]  /*9b60*/  ULDC.64 UR4, c[0x4][0x138] ;  /* 0x01004e0000047ab9 */ /* 0x000fe20000000a00 */
[----:B------:R-:W-:Y:S01]  /*9b70*/  ULDC.64 UR6, c[0x4][0x140] ;  /* 0x0100500000067ab9 */ /* 0x000fe20000000a00 */
[----:B------:R-:W-:Y:S02]  /*9b80*/  IMAD.U32 R4, RZ, RZ, UR4 ;  /* 0x00000004ff047e24 */ /* 0x000fe4000f8e00ff */
        /* <DEDUP_REMOVED lines=8> */
[----:B------:R-:W-:Y:S02]  /*9c10*/  IMAD.MOV.U32 R12, RZ, RZ, 0x1 ;  /* 0x00000001ff0c7424 */ /* 0x000fe400078e00ff */
[----:B------:R-:W-:-:S07]  /*9c20*/  IMAD.MOV.U32 R13, RZ, RZ, RZ ;  /* 0x000000ffff0d7224 */ /* 0x000fce00078e00ff */
[----:B------:R-:W-:-:S07]  /*9c30*/  LEPC R20, `(.L_x_1652) ;  /* 0x000000001014794e */ /* 0x000fce0000000000 */
[----:B0-----:R-:W-:Y:S05]  /*9c40*/  CALL.ABS.NOINC R14 ;  /* 0x000000000e007343 */ /* 0x001fea0003c00000 */
.L_x_1652:
[----:B------:R-:W-:Y:S05]  /*9c50*/  BSYNC B6 ;  /* 0x0000000000067941 */ /* 0x000fea0003800000 */
.L_x_1651:
        /* <DEDUP_REMOVED lines=13> */
.L_x_1656:
[----:B-1----:R1:W2:Y:S02]  /*9d30*/  SYNCS.PHASECHK.TRANS64.TRYWAIT P0, [R17+URZ+0x30800], R0 ;  /* 0x03080000110075a7 */ /* 0x0022a4000800017f */
[----:B--2---:R-:W-:Y:S05]  /*9d40*/  @!P0 NANOSLEEP.SYNCS 0x989680 ;  /* 0x009896800000895d */ /* 0x004fea0003900000 */
[----:B------:R-:W2:Y:S02]  /*9d50*/  @!P0 SYNCS.PHASECHK.TRANS64 P0, [R17+URZ+0x30800], R0 ;  /* 0x03080000110085a7 */ /* 0x000ea4000800007f */
[----:B--2---:R-:W-:Y:S05]  /*9d60*/  @!P0 BRA `(.L_x_1656) ;  /* 0xfffffffc00f08947 */ /* 0x004fea000383ffff */
.L_x_1655:
[----:B------:R-:W-:Y:S05]  /*9d70*/  BSYNC B0 ;  /* 0x0000000000007941 */ /* 0x000fea0003800000 */
.L_x_1654:
[----:B------:R-:W-:Y:S05]  /*9d80*/  BRA `(.L_x_1657) ;  /* 0x0000009400887947 */ /* 0x000fea0003800000 */
.L_x_1653:
[----:B------:R-:W-:Y:S01]  /*9d90*/  ISETP.NE.AND P0, PT, R24, RZ, PT ;  /* 0x000000ff1800720c */ /* 0x000fe20003f05270 */
[----:B------:R-:W-:Y:S01]  /*9da0*/  ULDC.64 UR6, c[0x0][0x408] ;  /* 0x0001020000067ab9 */ /* 0x000fe20000000a00 */
[----:B------:R-:W-:Y:S01]  /*9db0*/  SHF.R.S32.HI R0, RZ, 0x1f, R92 ;  /* 0x0000001fff007819 */ /* 0x000fe2000001145c */
[----:B------:R-:W-:Y:S01]  /*9dc0*/  ULDC.64 UR4, c[0x0][0x3f8] ;  /* 0x0000fe0000047ab9 */ /* 0x000fe20000000a00 */
[----:B------:R-:W-:Y:S01]  /*9dd0*/  IMAD.WIDE.U32 R26, R92, UR6, RZ ;  /* 0x000000065c1a7c25 */ /* 0x000fe2000f8e00ff */
[----:B------:R-:W-:Y:S03]  /*9de0*/  BSSY B6, `(.L_x_1658) ;  /* 0x0000019000067945 */ /* 0x000fe60003800000 */
[C---:B------:R-:W-:Y:S02]  /*9df0*/  IMAD R5, R0.reuse, UR6, RZ ;  /* 0x0000000600057c24 */ /* 0x040fe4000f8e02ff */
[----:B------:R-:W-:-:S02]  /*9e00*/  IMAD R3, R0, UR4, RZ ;  /* 0x0000000400037c24 */ /* 0x000fc4000f8e02ff */
[C---:B------:R-:W-:Y:S02]  /*9e10*/  IMAD R5, R92.reuse, UR7, R5 ;  /* 0x000000075c057c24 */ /* 0x040fe4000f8e0205 */
[----:B------:R-:W-:-:S03]  /*9e20*/  IMAD.WIDE.U32 R24, R92, UR4, RZ ;  /* 0x000000045c187c25 */ /* 0x000fc6000f8e00ff */
[----:B------:R-:W-:Y:S01]  /*9e30*/  IADD3 R29, R5, R27, RZ ;  /* 0x0000001b051d7210 */ /* 0x000fe20007ffe0ff */
[----:B------:R-:W-:-:S04]  /*9e40*/  IMAD R3, R92, UR5, R3 ;  /* 0x000000055c037c24 */ /* 0x000fc8000f8e0203 */
[----:B------:R-:W-:Y:S01]  /*9e50*/  IMAD.IADD R33, R3, 0x1, R25 ;  /* 0x0000000103217824 */ /* 0x000fe200078e0219 */
        /* <DEDUP_REMOVED lines=17> */
.L_x_1659:
[----:B------:R-:W-:Y:S05]  /*9f70*/  BSYNC B6 ;  /* 0x0000000000067941 */ /* 0x000fea0003800000 */
.L_x_1658:
[----:B------:R-:W2:Y:S01]  /*9f80*/  LDL R28, [R1+0x58] ;  /* 0x00005800011c7983 */ /* 0x000ea20000100800 */
[----:B------:R-:W-:-:S03]  /*9f90*/  ULDC.U8 UR4, c[0x0][0x410] ;  /* 0x0001040000047ab9 */ /* 0x000fc60000000000 */
[----:B------:R-:W2:Y:S04]  /*9fa0*/  LDL R21, [R1+0xc] ;  /* 0x00000c0001157983 */ /* 0x000ea80000100800 */
[----:B------:R-:W3:Y:S01]  /*9fb0*/  LDL R20, [R1+0x80] ;  /* 0x0000800001147983 */ /* 0x000ee20000100800 */
[----:B------:R-:W-:Y:S01]  /*9fc0*/  ISETP.NE.AND P0, PT, RZ, UR4, PT ;  /* 0x00000004ff007c0c */ /* 0x000fe2000bf05270 */
[----:B------:R-:W-:Y:S01]  /*9fd0*/  BSSY B0, `(.L_x_1660) ;  /* 0x0000935000007945 */ /* 0x000fe20003800000 */
[----:B--2---:R-:W-:-:S04]  /*9fe0*/  IMAD.IADD R0, R21, 0x1, R28 ;  /* 0x0000000115007824 */ /* 0x004fc800078e021c */
[----:B---3--:R-:W-:-:S07]  /*9ff0*/  IMAD R3, R20, 0x20, R0 ;  /* 0x0000002014037824 */ /* 0x008fce00078e0200 */
[----:B------:R-:W-:Y:S05]  /*a000*/  @!P0 BRA `(.L_x_1661) ;  /* 0x00000048007c8947 */ /* 0x000fea0003800000 */
[----:B------:R-:W0:Y:S01]  /*a010*/  LDC R10, c[0x0][0x448] ;  /* 0x00011200ff0a7b82 */ /* 0x000e220000000800 */
[----:B------:R-:W-:Y:S01]  /*a020*/  ULDC.64 UR4, c[0x0][0x3f8] ;  /* 0x0000fe0000047ab9 */ /* 0x000fe20000000a00 */
[----:B------:R-:W-:Y:S01]  /*a030*/  MOV R32, R24 ;  /* 0x0000001800207202 */ /* 0x000fe20000000f00 */
[----:B------:R-:W-:Y:S01]  /*a040*/  ULDC.64 UR6, c[0x0][0x408] ;  /* 0x0001020000067ab9 */ /* 0x000fe20000000a00 */
[----:B0-----:R-:W-:-:S13]  /*a050*/  ISETP.NE.AND P0, PT, R10, 0x1, PT ;  /* 0x000000010a00780c */ /* 0x001fda0003f05270 */
[----:B------:R-:W0:Y:S08]  /*a060*/  @P0 LDC R4, c[0x0][0x44c] ;  /* 0x00011300ff040b82 */ /* 0x000e300000000800 */
[----:B------:R-:W1:Y:S01]  /*a070*/  @P0 LDC R5, c[0x0][0x450] ;  /* 0x00011400ff050b82 */ /* 0x000e620000000800 */
[----:B0-----:R-:W-:-:S05]  /*a080*/  @P0 IMAD.HI.U32 R4, R3, R4, RZ ;  /* 0x0000000403040227 */ /* 0x001fca00078e00ff */
[----:B-1----:R-:W-:Y:S01]  /*a090*/  @P0 SHF.R.U32.HI R3, RZ, R5, R4 ;  /* 0x00000005ff030219 */ /* 0x002fe20000011604 */
[----:B------:R-:W-:Y:S02]  /*a0a0*/  IMAD.MOV.U32 R4, RZ, RZ, R26 ;  /* 0x000000ffff047224 */ /* 0x000fe400078e001a */
[----:B------:R-:W-:Y:S01]  /*a0b0*/  IMAD.MOV.U32 R5, RZ, RZ, R29 ;  /* 0x000000ffff057224 */ /* 0x000fe200078e001d */
[----:B------:R-:W-:Y:S01]  /*a0c0*/  SHF.R.S32.HI R6, RZ, 0x1f, R3 ;  /* 0x0000001fff067819 */ /* 0x000fe20000011403 */
[----:B------:R-:W-:-:S04]  /*a0d0*/  IMAD.WIDE.U32 R32, R3, UR4, R32 ;  /* 0x0000000403207c25 */ /* 0x000fc8000f8e0020 */
[C---:B------:R-:W-:Y:S02]  /*a0e0*/  IMAD R8, R6.reuse, UR4, RZ ;  /* 0x0000000406087c24 */ /* 0x040fe4000f8e02ff */
[----:B------:R-:W-:Y:S02]  /*a0f0*/  IMAD R6, R6, UR6, RZ ;  /* 0x0000000606067c24 */ /* 0x000fe4000f8e02ff */
[C---:B------:R-:W-:Y:S01]  /*a100*/  IMAD R7, R3.reuse, UR5, R8 ;  /* 0x0000000503077c24 */ /* 0x040fe2000f8e0208 */
[----:B------:R-:W-:Y:S01]  /*a110*/  ULDC.64 UR4, c[0x0][0x3e8] ;  /* 0x0000fa0000047ab9 */ /* 0x000fe20000000a00 */
[C---:B------:R-:W-:Y:S01]  /*a120*/  IMAD.WIDE.U32 R4, R3.reuse, UR6, R4 ;  /* 0x0000000603047c25 */ /* 0x040fe2000f8e0004 */
[----:B------:R-:W-:Y:S01]  /*a130*/  LEA R30, P0, R32, UR4, 0x1 ;  /* 0x00000004201e7c11 */ /* 0x000fe2000f8008ff */
[----:B------:R-:W-:Y:S02]  /*a140*/  UMOV UR4, 0xffffffff ;  /* 0xffffffff00047882 */ /* 0x000fe40000000000 */
[----:B------:R-:W-:Y:S01]  /*a150*/  IMAD R9, R3, UR7, R6 ;  /* 0x0000000703097c24 */ /* 0x000fe2000f8e0206 */
[----:B------:R-:W-:Y:S01]  /*a160*/  ULDC.64 UR6, c[0x0][0x400] ;  /* 0x0001000000067ab9 */ /* 0x000fe20000000a00 */
[----:B------:R-:W-:Y:S01]  /*a170*/  IMAD.IADD R3, R33, 0x1, R7 ;  /* 0x0000000121037824 */ /* 0x000fe200078e0207 */
[----:B------:R-:W-:Y:S01]  /*a180*/  LEA R31, P1, R4, UR6, 0x1 ;  /* 0x00000006041f7c11 */ /* 0x000fe2000f8208ff */
[----:B------:R-:W-:-:S03]  /*a190*/  IMAD.IADD R33, R5, 0x1, R9 ;  /* 0x0000000105217824 */ /* 0x000fc600078e0209 */
[----:B------:R-:W-:Y:S02]  /*a1a0*/  LEA.HI.X R32, R32, UR5, R3, 0x1, P0 ;  /* 0x0000000520207c11 */ /* 0x000fe400080f0c03 */
[----:B------:R-:W-:Y:S01]  /*a1b0*/  LEA.HI.X R33, R4, UR7, R33, 0x1, P1 ;  /* 0x0000000704217c11 */ /* 0x000fe200088f0c21 */
[----:B------:R-:W-:Y:S06]  /*a1c0*/  BRA.DIV UR4, `(.L_x_1662) ;  /* 0x0000022a04447947 */ /* 0x000fec000b800000 */
[----:B------:R0:W1:Y:S04]  /*a1d0*/  SHFL.IDX PT, R9, R32, RZ, 0x181f ;  /* 0x00181fff20097589 */ /* 0x00006800000e0000 */
[----:B------:R0:W2:Y:S04]  /*a1e0*/  SHFL.IDX PT, R8, R30, RZ, 0x181f ;  /* 0x00181fff1e087589 */ /* 0x0000a800000e0000 */
[----:B------:R0:W3:Y:S04]  /*a1f0*/  SHFL.IDX PT, R26, R33, RZ, 0x181f ;  /* 0x00181fff211a7589 */ /* 0x0000e800000e0000 */
[----:B------:R0:W4:Y:S02]  /*a200*/  SHFL.IDX PT, R5, R31, RZ, 0x181f ;  /* 0x00181fff1f057589 */ /* 0x00012400000e0000 */
.L_x_2029:
[----:B------:R-:W-:Y:S01]  /*a210*/  IMAD R3, R219, R10, RZ ;  /* 0x0000000adb037224 */ /* 0x000fe200078e02ff */
[----:B------:R-:W-:Y:S01]  /*a220*/  BSSY B1, `(.L_x_1663) ;  /* 0x000003c000017945 */ /* 0x000fe20003800000 */
[----:B------:R-:W-:Y:S02]  /*a230*/  CS2R R62, SRZ ;  /* 0x00000000003e7805 */ /* 0x000fe4000001ff00 */
[----:B------:R-:W-:Y:S02]  /*a240*/  CS2R R66, SRZ ;  /* 0x0000000000427805 */ /* 0x000fe4000001ff00 */
[----:B------:R-:W-:Y:S02]  /*a250*/  CS2R R70, SRZ ;  /* 0x0000000000467805 */ /* 0x000fe4000001ff00 */
[----:B------:R-:W-:Y:S02]  /*a260*/  ISETP.GE.AND P0, PT, R0, R3, PT ;  /* 0x000000030000720c */ /* 0x000fe40003f06270 */
[----:B------:R-:W-:-:S02]  /*a270*/  CS2R R74, SRZ ;  /* 0x00000000004a7805 */ /* 0x000fc4000001ff00 */
[----:B------:R-:W-:Y:S02]  /*a280*/  CS2R R64, SRZ ;  /* 0x0000000000407805 */ /* 0x000fe4000001ff00 */
[----:B------:R-:W-:Y:S02]  /*a290*/  CS2R R68, SRZ ;  /* 0x0000000000447805 */ /* 0x000fe4000001ff00 */
[----:B------:R-:W-:Y:S02]  /*a2a0*/  CS2R R72, SRZ ;  /* 0x0000000000487805 */ /* 0x000fe4000001ff00 */
[----:B------:R-:W-:-:S03]  /*a2b0*/  CS2R R76, SRZ ;  /* 0x00000000004c7805 */ /* 0x000fc6000001ff00 */
[----:B------:R-:W-:Y:S05]  /*a2c0*/  @P0 BRA `(.L_x_1664) ;  /* 0x0000000000c40947 */ /* 0x000fea0003800000 */
[----:B------:R-:W3:Y:S01]  /*a2d0*/  LDL R7, [R1+0x30] ;  /* 0x0000300001077983 */ /* 0x000ee20000100800 */
[----:B------:R-:W-:-:S03]  /*a2e0*/  ULDC UR4, c[0x0][0x3f4] ;  /* 0x0000fd0000047ab9 */ /* 0x000fc60000000800 */
[----:B------:R-:W4:Y:S04]  /*a2f0*/  LDL R4, [R1+0x34] ;  /* 0x0000340001047983 */ /* 0x000f280000100800 */
[----:B------:R-:W4:Y:S04]  /*a300*/  LDL R29, [R1+0x48] ;  /* 0x00004800011d7983 */ /* 0x000f280000100800 */
[----:B------:R-:W4:Y:S04]  /*a310*/  LDL R6, [R1+0x98] ;  /* 0x0000980001067983 */ /* 0x000f280000100800 */
[----:B------:R-:W4:Y:S04]  /*a320*/  LDL R11, [R1+0x9c] ;  /* 0x00009c00010b7983 */ /* 0x000f280000100800 */
[----:B------:R-:W4:Y:S01]  /*a330*/  LDL R34, [R1+0x94] ;  /* 0x0000940001227983 */ /* 0x000f220000100800 */
[----:B------:R-:W-:-:S02]  /*a340*/  ISETP.GE.AND P3, PT, R204, UR4, PT ;  /* 0x00000004cc007c0c */ /* 0x000fc4000bf66270 */
[----:B------:R-:W-:Y:S02]  /*a350*/  CS2R R74, SRZ ;  /* 0x00000000004a7805 */ /* 0x000fe4000001ff00 */
[----:B------:R-:W-:Y:S02]  /*a360*/  CS2R R76, SRZ ;  /* 0x00000000004c7805 */ /* 0x000fe4000001ff00 */
[----:B------:R-:W-:Y:S02]  /*a370*/  CS2R R70, SRZ ;  /* 0x0000000000467805 */ /* 0x000fe4000001ff00 */
[----:B------:R-:W-:Y:S02]  /*a380*/  CS2R R72, SRZ ;  /* 0x0000000000487805 */ /* 0x000fe4000001ff00 */
[----:B------:R-:W-:Y:S02]  /*a390*/  CS2R R66, SRZ ;  /* 0x0000000000427805 */ /* 0x000fe4000001ff00 */
[----:B------:R-:W-:Y:S01]  /*a3a0*/  CS2R R68, SRZ ;  /* 0x0000000000447805 */ /* 0x000fe2000001ff00 */
[----:B-12---:R-:W-:Y:S01]  /*a3b0*/  @!P3 IMAD.WIDE R20, R204, 0x2, R8 ;  /* 0x00000002cc14b825 */ /* 0x006fe200078e0208 */
[----:B------:R-:W-:-:S02]  /*a3c0*/  CS2R R62, SRZ ;  /* 0x00000000003e7805 */ /* 0x000fc4000001ff00 */
[----:B------:R-:W-:Y:S02]  /*a3d0*/  CS2R R64, SRZ ;  /* 0x0000000000407805 */ /* 0x000fe4000001ff00 */
[----:B------:R1:W5:Y:S01]  /*a3e0*/  @!P3 LD.E.64 R74, desc[UR60][R20.64] ;  /* 0x0000003c144ab980 */ /* 0x000362000c101b00 */
[----:B---3--:R-:W-:Y:S02]  /*a3f0*/  ISETP.GE.AND P2, PT, R7, UR4, PT ;  /* 0x0000000407007c0c */ /* 0x008fe4000bf46270 */
[----:B----4-:R-:W-:Y:S02]  /*a400*/  ISETP.GE.AND P1, PT, R4, UR4, PT ;  /* 0x0000000404007c0c */ /* 0x010fe4000bf26270 */
[----:B------:R-:W-:-:S09]  /*a410*/  ISETP.GE.AND P0, PT, R29, UR4, PT ;  /* 0x000000041d007c0c */ /* 0x000fd2000bf06270 */
[----:B------:R-:W-:Y:S02]  /*a420*/  @!P2 IMAD.SHL.U32 R12, R7, 0x2, RZ ;  /* 0x00000002070ca824 */ /* 0x000fe400078e00ff */
[C---:B------:R-:W-:Y:S02]  /*a430*/  @!P1 SHF.L.U64.HI R28, R4.reuse, 0x1, R6 ;  /* 0x00000001041c9819 */ /* 0x040fe40000010206 */
[----:B------:R-:W-:Y:S02]  /*a440*/  @!P1 SHF.L.U32 R4, R4, 0x1, RZ ;  /* 0x0000000104049819 */ /* 0x000fe400000006ff */
[CC--:B------:R-:W-:Y:S01]  /*a450*/  @!P2 IADD3 R14, P4, R8.reuse, R12.reuse, RZ ;  /* 0x0000000c080ea210 */ /* 0x0c0fe20007f9e0ff */
[----:B------:R-:W-:Y:S01]  /*a460*/  @!P0 IMAD.SHL.U32 R27, R29, 0x2, RZ ;  /* 0x000000021d1b8824 */ /* 0x000fe200078e00ff */
[----:B------:R-:W-:Y:S01]  /*a470*/  @!P2 SHF.L.U64.HI R11, R7, 0x1, R11 ;  /* 0x00000001070ba819 */ /* 0x000fe2000001020b */
[----:B------:R-:W-:Y:S01]  /*a480*/  @!P3 IMAD.MOV.U32 R6, RZ, RZ, R5 ;  /* 0x000000ffff06b224 */ /* 0x000fe200078e0005 */
[----:B------:R-:W-:Y:S01]  /*a490*/  @!P2 IADD3 R12, P6, R5, R12, RZ ;  /* 0x0000000c050ca210 */ /* 0x000fe20007fde0ff */
[----:B------:R-:W-:Y:S01]  /*a4a0*/  @!P3 IMAD.MOV.U32 R7, RZ, RZ, R26 ;  /* 0x000000ffff07b224 */ /* 0x000fe200078e001a */
[----:B------:R-:W-:Y:S01]  /*a4b0*/  @!P1 IADD3 R10, P5, R8, R4, RZ ;  /* 0x00000004080a9210 */ /* 0x000fe20007fbe0ff */
[----:B------:R-:W-:-:S02]  /*a4c0*/  @!P2 IMAD.X R15, R9, 0x1, R11, P4 ;  /* 0x00000001090fa824 */ /* 0x000fc400020e060b */
[----:B------:R-:W-:-:S04]  /*a4d0*/  @!P3 IMAD.WIDE R24, R204, 0x2, R6 ;  /* 0x00000002cc18b825 */ /* 0x000fc800078e0206 */
[----:B------:R-:W-:Y:S01]  /*a4e0*/  @!P2 IMAD.X R13, R26, 0x1, R11, P6 ;  /* 0x000000011a0da824 */ /* 0x000fe200030e060b */
[-C--:B------:R-:W-:Y:S01]  /*a4f0*/  @!P0 IADD3 R6, P6, R8, R27.reuse, RZ ;  /* 0x0000001b08068210 */ /* 0x080fe20007fde0ff */
[----:B------:R1:W5:Y:S01]  /*a500*/  @!P3 LD.E.64 R76, desc[UR60][R24.64] ;  /* 0x0000003c184cb980 */ /* 0x000362000c101b00 */
[----:B------:R-:W-:Y:S02]  /*a510*/  @!P1 IADD3.X R11, R9, R28, RZ, P5, !PT ;  /* 0x0000001c090b9210 */ /* 0x000fe40002ffe4ff */
[----:B------:R-:W-:Y:S01]  /*a520*/  @!P0 IADD3 R8, P5, R5, R27, RZ ;  /* 0x0000001b05088210 */ /* 0x000fe20007fbe0ff */
[----:B------:R1:W5:Y:S01]  /*a530*/  @!P2 LD.E.64 R70, desc[UR60][R14.64] ;  /* 0x0000003c0e46a980 */ /* 0x000362000c101b00 */
[----:B------:R-:W-:Y:S02]  /*a540*/  @!P0 SHF.L.U64.HI R27, R29, 0x1, R34 ;  /* 0x000000011d1b8819 */ /* 0x000fe40000010222 */
[----:B------:R-:W-:Y:S01]  /*a550*/  @!P1 IADD3 R4, P4, R5, R4, RZ ;  /* 0x0000000405049210 */ /* 0x000fe20007f9e0ff */
[----:B------:R1:W5:Y:S02]  /*a560*/  @!P2 LD.E.64 R72, desc[UR60][R12.64] ;  /* 0x0000003c0c48a980 */ /* 0x000364000c101b00 */
[----:B------:R-:W-:-:S02]  /*a570*/  @!P0 IMAD.X R7, R9, 0x1, R27, P6 ;  /* 0x0000000109078824 */ /* 0x000fc400030e061b */
[C---:B------:R-:W-:Y:S01]  /*a580*/  @!P1 IMAD.X R5, R26.reuse, 0x1, R28, P4 ;  /* 0x000000011a059824 */ /* 0x040fe200020e061c */
[----:B------:R1:W5:Y:S01]  /*a590*/  @!P1 LD.E.64 R66, desc[UR60][R10.64] ;  /* 0x0000003c0a429980 */ /* 0x000362000c101b00 */
[----:B------:R-:W-:-:S03]  /*a5a0*/  @!P0 IMAD.X R9, R26, 0x1, R27, P5 ;  /* 0x000000011a098824 */ /* 0x000fc600028e061b */
[----:B------:R1:W5:Y:S04]  /*a5b0*/  @!P1 LD.E.64 R68, desc[UR60][R4.64] ;  /* 0x0000003c04449980 */ /* 0x000368000c101b00 */
[----:B------:R1:W5:Y:S04]  /*a5c0*/  @!P0 LD.E.64 R62, desc[UR60][R6.64] ;  /* 0x0000003c063e8980 */ /* 0x000368000c101b00 */
[----:B------:R1:W5:Y:S02]  /*a5d0*/  @!P0 LD.E.64 R64, desc[UR60][R8.64] ;  /* 0x0000003c08408980 */ /* 0x000364000c101b00 */
.L_x_1664:
[----:B------:R-:W-:Y:S05]  /*a5e0*/  BSYNC B1 ;  /* 0x0000000000017941 */ /* 0x000fea0003800000 */
.L_x_1663:
[----:B-1--45:R-:W-:Y:S01]  /*a5f0*/  IMAD.MOV.U32 R5, RZ, RZ, R63 ;  /* 0x000000ffff057224 */ /* 0x032fe200078e003f */
[----:B------:R-:W-:Y:S01]  /*a600*/  MOV R6, R66 ;  /* 0x0000004200067202 */ /* 0x000fe20000000f00 */
[----:B------:R-:W-:Y:S01]  /*a610*/  IMAD.MOV.U32 R7, RZ, RZ, R67 ;  /* 0x000000ffff077224 */ /* 0x000fe200078e0043 */
[----:B------:R-:W-:Y:S01]  /*a620*/  UMOV UR4, 0xffffffff ;  /* 0xffffffff00047882 */ /* 0x000fe20000000000 */
[----:B------:R-:W-:Y:S01]  /*a630*/  IMAD.MOV.U32 R4, RZ, RZ, R62 ;  /* 0x000000ffff047224 */ /* 0x000fe200078e003e */
[----:B------:R-:W-:Y:S01]  /*a640*/  PRMT R98, R5, 0x7610, R98 ;  /* 0x0000761005627816 */ /* 0x000fe20000000062 */
        /* <DEDUP_REMOVED lines=16> */
[----:B------:R-:W-:Y:S01]  /*a750*/  PRMT R98, R98, 0x5410, R5 ;  /* 0x0000541062627816 */ /* 0x000fe20000000005 */
[----:B------:R-:W-:Y:S01]  /*a760*/  IMAD.MOV.U32 R5, RZ, RZ, R73 ;  /* 0x000000ffff057224 */ /* 0x000fe200078e0049 */
[----:B------:R-:W-:Y:S01]  /*a770*/  PRMT R104, R104, 0x5410, R4 ;  /* 0x0000541068687816 */ /* 0x000fe20000000004 */
[----:B------:R-:W-:Y:S01]  /*a780*/  IMAD.MOV.U32 R4, RZ, RZ, R72 ;  /* 0x000000ffff047224 */ /* 0x000fe200078e0048 */
[----:B------:R-:W-:Y:S01]  /*a790*/  PRMT R109, R109, 0x5410, R7 ;  /* 0x000054106d6d7816 */ /* 0x000fe20000000007 */
[----:B------:R-:W-:Y:S01]  /*a7a0*/  IMAD.MOV.U32 R7, RZ, RZ, R77 ;  /* 0x000000ffff077224 */ /* 0x000fe200078e004d */
[----:B------:R-:W-:-:S02]  /*a7b0*/  PRMT R110, R6, 0x7610, R110 ;  /* 0x00007610066e7816 */ /* 0x000fc4000000006e */
[----:B------:R-:W-:Y:S02]  /*a7c0*/  MOV R6, R76 ;  /* 0x0000004c00067202 */ /* 0x000fe40000000f00 */
[----:B------:R-:W-:Y:S02]  /*a7d0*/  PRMT R112, R4, 0x7610, R112 ;  /* 0x0000761004707816 */ /* 0x000fe40000000070 */
[----:B------:R-:W-:Y:S02]  /*a7e0*/  PRMT R111, R5, 0x7610, R111 ;  /* 0x00007610056f7816 */ /* 0x000fe4000000006f */
[----:B------:R-:W-:Y:S02]  /*a7f0*/  PRMT R92, R92, 0x5410, R6 ;  /* 0x000054105c5c7816 */ /* 0x000fe40000000006 */
[----:B------:R-:W-:Y:S01]  /*a800*/  PRMT R94, R94, 0x5410, R7 ;  /* 0x000054105e5e7816 */ /* 0x000fe20000000007 */
[----:B------:R-:W-:Y:S06]  /*a810*/  BRA.DIV UR4, `(.L_x_1665) ;  /* 0x0000022604247947 */ /* 0x000fec000b800000 */
[----:B------:R1:W4:Y:S04]  /*a820*/  SHFL.IDX PT, R9, R32, 0x1, 0x181f ;  /* 0x00381f0020097f89 */ /* 0x00032800000e0000 */
[----:B--2---:R1:W2:Y:S04]  /*a830*/  SHFL.IDX PT, R8, R30, 0x1, 0x181f ;  /* 0x00381f001e087f89 */ /* 0x0042a800000e0000 */
[----:B---3--:R1:W3:Y:S04]  /*a840*/  SHFL.IDX PT, R26, R33, 0x1, 0x181f ;  /* 0x00381f00211a7f89 */ /* 0x0082e800000e0000 */
[----:B------:R1:W0:Y:S02]  /*a850*/  SHFL.IDX PT, R5, R31, 0x1, 0x181f ;  /* 0x00381f001f057f89 */ /* 0x00022400000e0000 */
.L_x_2035:
[----:B------:R-:W-:Y:S01]  /*a860*/  VIADD R4, R0, 0x20 ;  /* 0x0000002000047836 */ /* 0x000fe20000000000 */
        /* <DEDUP_REMOVED lines=8> */
[----:B------:R-:W-:-:S05]  /*a8f0*/  CS2R R60, SRZ ;  /* 0x00000000003c7805 */ /* 0x000fca000001ff00 */
[----:B------:R-:W-:Y:S05]  /*a900*/  @P0 BRA `(.L_x_1667) ;  /* 0x0000000000c40947 */ /* 0x000fea0003800000 */
[----:B------:R-:W3:Y:S01]  /*a910*/  LDL R10, [R1+0x30] ;  /* 0x00003000010a7983 */ /* 0x000ee20000100800 */
[----:B------:R-:W-:-:S03]  /*a920*/  ULDC UR4, c[0x0][0x3f4] ;  /* 0x0000fd0000047ab9 */ /* 0x000fc60000000800 */
[----:B------:R-:W3:Y:S04]  /*a930*/  LDL R6, [R1+0x34] ;  /* 0x0000340001067983 */ /* 0x000ee80000100800 */
[----:B------:R-:W3:Y:S04]  /*a940*/  LDL R29, [R1+0x48] ;  /* 0x00004800011d7983 */ /* 0x000ee80000100800 */
[----:B------:R-:W3:Y:S04]  /*a950*/  LDL R7, [R1+0x98] ;  /* 0x0000980001077983 */ /* 0x000ee80000100800 */
[----:B------:R-:W3:Y:S04]  /*a960*/  LDL R11, [R1+0x9c] ;  /* 0x00009c00010b7983 */ /* 0x000ee80000100800 */
[----:B------:R-:W3:Y:S01]  /*a970*/  LDL R34, [R1+0x94] ;  /* 0x0000940001227983 */ /* 0x000ee20000100800 */
[----:B------:R-:W-:-:S02]  /*a980*/  ISETP.GE.AND P3, PT, R204, UR4, PT ;  /* 0x00000004cc007c0c */ /* 0x000fc4000bf66270 */
[----:B------:R-:W-:Y:S02]  /*a990*/  CS2R R58, SRZ ;  /* 0x00000000003a7805 */ /* 0x000fe4000001ff00 */
[----:B------:R-:W-:Y:S02]  /*a9a0*/  CS2R R60, SRZ ;  /* 0x00000000003c7805 */ /* 0x000fe4000001ff00 */
[----:B------:R-:W-:Y:S02]  /*a9b0*/  CS2R R54, SRZ ;  /* 0x0000000000367805 */ /* 0x000fe4000001ff00 */
[----:B------:R-:W-:Y:S02]  /*a9c0*/  CS2R R56, SRZ ;  /* 0x0000000000387805 */ /* 0x000fe4000001ff00 */
[----:B------:R-:W-:Y:S02]  /*a9d0*/  CS2R R50, SRZ ;  /* 0x0000000000327805 */ /* 0x000fe4000001ff00 */
[----:B------:R-:W-:-:S02]  /*a9e0*/  CS2R R52, SRZ ;  /* 0x0000000000347805 */ /* 0x000fc4000001ff00 */
[----:B------:R-:W-:Y:S01]  /*a9f0*/  CS2R R46, SRZ ;  /* 0x00000000002e7805 */ /* 0x000fe2000001ff00 */
[----:B--2-4-:R-:W-:Y:S01]  /*aa00*/  @!P3 IMAD.WIDE R20, R204, 0x2, R8 ;  /* 0x00000002cc14b825 */ /* 0x014fe200078e0208 */
[----:B------:R-:W-:-:S04]  /*aa10*/  CS2R R48, SRZ ;  /* 0x0000000000307805 */ /* 0x000fc8000001ff00 */
[----:B------:R2:W5:Y:S01]  /*aa20*/  @!P3 LD.E.64 R58, desc[UR60][R20.64] ;  /* 0x0000003c143ab980 */ /* 0x000562000c101b00 */
[----:B---3--:R-:W-:Y:S02]  /*aa30*/  ISETP.GE.AND P2, PT, R10, UR4, PT ;  /* 0x000000040a007c0c */ /* 0x008fe4000bf46270 */
[----:B------:R-:W-:Y:S02]  /*aa40*/  ISETP.GE.AND P1, PT, R6, UR4, PT ;  /* 0x0000000406007c0c */ /* 0x000fe4000bf26270 */
[----:B------:R-:W-:-:S09]  /*aa50*/  ISETP.GE.AND P0, PT, R29, UR4, PT ;  /* 0x000000041d007c0c */ /* 0x000fd2000bf06270 */
[----:B------:R-:W-:Y:S02]  /*aa60*/  @!P2 IMAD.SHL.U32 R12, R10, 0x2, RZ ;  /* 0x000000020a0ca824 */ /* 0x000fe400078e00ff */
[C---:B------:R-:W-:Y:S01]  /*aa70*/  @!P1 IMAD.SHL.U32 R4, R6.reuse, 0x2, RZ ;  /* 0x0000000206049824 */ /* 0x040fe200078e00ff */
[----:B------:R-:W-:Y:S02]  /*aa80*/  @!P1 SHF.L.U64.HI R27, R6, 0x1, R7 ;  /* 0x00000001061b9819 */ /* 0x000fe40000010207 */
[-C--:B------:R-:W-:Y:S01]  /*aa90*/  @!P2 IADD3 R14, P4, R8, R12.reuse, RZ ;  /* 0x0000000c080ea210 */ /* 0x080fe20007f9e0ff */
[----:B------:R-:W-:Y:S01]  /*aaa0*/  @!P0 IMAD.SHL.U32 R28, R29, 0x2, RZ ;  /* 0x000000021d1c8824 */ /* 0x000fe200078e00ff */
[----:B------:R-:W-:Y:S01]  /*aab0*/  @!P2 SHF.L.U64.HI R11, R10, 0x1, R11 ;  /* 0x000000010a0ba819 */ /* 0x000fe2000001020b */
[----:B------:R-:W-:Y:S01]  /*aac0*/  @!P3 IMAD.MOV.U32 R7, RZ, RZ, R26 ;  /* 0x000000ffff07b224 */ /* 0x000fe200078e001a */
[----:B0-----:R-:W-:Y:S02]  /*aad0*/  @!P3 MOV R6, R5 ;  /* 0x000000050006b202 */ /* 0x001fe40000000f00 */
[----:B------:R-:W-:-:S02]  /*aae0*/  @!P2 IADD3 R12, P6, R5, R12, RZ ;  /* 0x0000000c050ca210 */ /* 0x000fc40007fde0ff */
[-C--:B------:R-:W-:Y:S01]  /*aaf0*/  @!P1 IADD3 R10, P5, R8, R4.reuse, RZ ;  /* 0x00000004080a9210 */ /* 0x080fe20007fbe0ff */
[----:B------:R-:W-:Y:S02]  /*ab00*/  @!P2 IMAD.X R15, R9, 0x1, R11, P4 ;  /* 0x00000001090fa824 */ /* 0x000fe400020e060b */
[----:B------:R-:W-:Y:S01]  /*ab10*/  @!P3 IMAD.WIDE R24, R204, 0x2, R6 ;  /* 0x00000002cc18b825 */ /* 0x000fe200078e0206 */
[----:B------:R-:W-:Y:S02]  /*ab20*/  @!P1 IADD3 R4, P4, R5, R4, RZ ;  /* 0x0000000405049210 */ /* 0x000fe40007f9e0ff */
[----:B------:R2:W5:Y:S01]  /*ab30*/  @!P2 LD.E.64 R54, desc[UR60][R14.64] ;  /* 0x0000003c0e36a980 */ /* 0x000562000c101b00 */
[----:B------:R-:W-:Y:S01]  /*ab40*/  @!P2 IMAD.X R13, R26, 0x1, R11, P6 ;  /* 0x000000011a0da824 */ /* 0x000fe200030e060b */
[-C--:B------:R-:W-:Y:S01]  /*ab50*/  @!P0 IADD3 R6, P6, R8, R28.reuse, RZ ;  /* 0x0000001c08068210 */ /* 0x080fe20007fde0ff */
[--C-:B------:R-:W-:Y:S01]  /*ab60*/  @!P1 IMAD.X R11, R9, 0x1, R27.reuse, P5 ;  /* 0x00000001090b9824 */ /* 0x100fe200028e061b */
[----:B------:R-:W-:Y:S01]  /*ab70*/  @!P0 IADD3 R8, P5, R5, R28, RZ ;  /* 0x0000001c05088210 */ /* 0x000fe20007fbe0ff */
[----:B------:R2:W5:Y:S01]  /*ab80*/  @!P3 LD.E.64 R60, desc[UR60][R24.64] ;  /* 0x0000003c183cb980 */ /* 0x000562000c101b00 */
[----:B------:R-:W-:Y:S01]  /*ab90*/  @!P0 SHF.L.U64.HI R28, R29, 0x1, R34 ;  /* 0x000000011d1c8819 */ /* 0x000fe20000010222 */
[----:B------:R-:W-:-:S02]  /*aba0*/  @!P1 IMAD.X R5, R26, 0x1, R27, P4 ;  /* 0x000000011a059824 */ /* 0x000fc400020e061b */
[----:B------:R2:W5:Y:S01]  /*abb0*/  @!P2 LD.E.64 R56, desc[UR60][R12.64] ;  /* 0x0000003c0c38a980 */ /* 0x000562000c101b00 */
[----:B------:R-:W-:Y:S01]  /*abc0*/  @!P0 IADD3.X R7, R9, R28, RZ, P6, !PT ;  /* 0x0000001c09078210 */ /* 0x000fe200037fe4ff */
[----:B------:R-:W-:Y:S02]  /*abd0*/  @!P0 IMAD.X R9, R26, 0x1, R28, P5 ;  /* 0x000000011a098824 */ /* 0x000fe400028e061c */
[----:B------:R2:W5:Y:S04]  /*abe0*/  @!P1 LD.E.64 R50, desc[UR60][R10.64] ;  /* 0x0000003c0a329980 */ /* 0x000568000c101b00 */
[----:B------:R2:W5:Y:S04]  /*abf0*/  @!P1 LD.E.64 R52, desc[UR60][R4.64] ;  /* 0x0000003c04349980 */ /* 0x000568000c101b00 */
[----:B------:R2:W5:Y:S04]  /*ac00*/  @!P0 LD.E.64 R46, desc[UR60][R6.64] ;  /* 0x0000003c062e8980 */ /* 0x000568000c101b00 */
[----:B------:R2:W5:Y:S02]  /*ac10*/  @!P0 LD.E.64 R48, desc[UR60][R8.64] ;  /* 0x0000003c08308980 */ /* 0x000564000c101b00 */
.L_x_1667:
[----:B------:R-:W-:Y:S05]  /*ac20*/  BSYNC B1 ;  /* 0x0000000000017941 */ /* 0x000fea0003800000 */
.L_x_1666:
[----:B--2--5:R-:W-:Y:S01]  /*ac30*/  IMAD.MOV.U32 R4, RZ, RZ, R46 ;  /* 0x000000ffff047224 */ /* 0x024fe200078e002e */
[----:B------:R-:W-:Y:S01]  /*ac40*/  UMOV UR4, 0xffffffff ;  /* 0xffffffff00047882 */ /* 0x000fe20000000000 */
[----:B0-----:R-:W-:Y:S02]  /*ac50*/  IMAD.MOV.U32 R5, RZ, RZ, R47 ;  /* 0x000000ffff057224 */ /* 0x001fe400078e002f */
[----:B------:R-:W-:Y:S02]  /*ac60*/  IMAD.MOV.U32 R6, RZ, RZ, R50 ;  /* 0x000000ffff067224 */ /* 0x000fe400078e0032 */
[----:B------:R-:W-:Y:S01]  /*ac70*/  IMAD.MOV.U32 R7, RZ, RZ, R51 ;  /* 0x000000ffff077224 */ /* 0x000fe200078e0033 */
[----:B------:R-:W-:Y:S01]  /*ac80*/  PRMT R87, R5, 0x5410, R4 ;  /* 0x0000541005577816 */ /* 0x000fe20000000004 */
[----:B------:R-:W-:Y:S01]  /*ac90*/  IMAD.MOV.U32 R5, RZ, RZ, R55 ;  /* 0x000000ffff057224 */ /* 0x000fe200078e0037 */
[----:B------:R-:W-:Y:S02]  /*aca0*/  MOV R4, R54 ;  /* 0x0000003600047202 */ /* 0x000fe40000000f00 */
[----:B------:R-:W-:Y:S01]  /*acb0*/  PRMT R96, R6, 0x5410, R7 ;  /* 0x0000541006607816 */ /* 0x000fe20000000007 */
[----:B------:R-:W-:Y:S01]  /*acc0*/  IMAD.MOV.U32 R6, RZ, RZ, R58 ;  /* 0x000000ffff067224 */ /* 0x000fe200078e003a */
[----:B------:R-:W-:Y:S01]  /*acd0*/  PRMT R102, R4, 0x5410, R5 ;  /* 0x0000541004667816 */ /* 0x000fe20000000005 */
[----:B------:R-:W-:-:S02]  /*ace0*/  IMAD.MOV.U32 R7, RZ, RZ, R59 ;  /* 0x000000ffff077224 */ /* 0x000fc400078e003b */
        /* <DEDUP_REMOVED lines=11> */
[----:B------:R-:W-:-:S04]  /*ada0*/  PRMT R103, R4, 0x5410, R5 ;  /* 0x0000541004677816 */ /* 0x000fc80000000005 */
[----:B------:R-:W-:Y:S01]  /*adb0*/  PRMT R107, R6, 0x5410, R7 ;  /* 0x00005410066b7816 */ /* 0x000fe20000000007 */
[----:B------:R-:W-:Y:S06]  /*adc0*/  BRA.DIV UR4, `(.L_x_1668) ;  /* 0x00000222042c7947 */ /* 0x000fec000b800000 */
[----:B----4-:R0:W2:Y:S04]  /*add0*/  SHFL.IDX PT, R9, R32, 0x2, 0x181f ;  /* 0x00581f0020097f89 */ /* 0x0100a800000e0000 */
[----:B------:R0:W4:Y:S04]  /*ade0*/  SHFL.IDX PT, R8, R30, 0x2, 0x181f ;  /* 0x00581f001e087f89 */ /* 0x00012800000e0000 */
[----:B------:R0:W0:Y:S04]  /*adf0*/  SHFL.IDX PT, R78, R33, 0x2, 0x181f ;  /* 0x00581f00214e7f89 */ /* 0x00002800000e0000 */
[----:B------:R0:W0:Y:S02]  /*ae00*/  SHFL.IDX PT, R5, R31, 0x2, 0x181f ;  /* 0x00581f001f057f89 */ /* 0x00002400000e0000 */
.L_x_2041:
[----:B------:R-:W-:Y:S01]  /*ae10*/  IADD3 R4, R0, 0x40, RZ ;  /* 0x0000004000047810 */ /* 0x000fe20007ffe0ff */
[----:B------:R-:W-:Y:S01]  /*ae20*/  BSSY B1, `(.L_x_1669) ;  /* 0x000003c000017945 */ /* 0x000fe20003800000 */
[----:B------:R-:W-:Y:S02]  /*ae30*/  CS2R R28, SRZ ;  /* 0x00000000001c7805 */ /* 0x000fe4000001ff00 */
[----:B------:R-:W-:Y:S02]  /*ae40*/  CS2R R34, SRZ ;  /* 0x0000000000227805 */ /* 0x000fe4000001ff00 */
[----:B------:R-:W-:Y:S02]  /*ae50*/  ISETP.GE.AND P0, PT, R4, R3, PT ;  /* 0x000000030400720c */ /* 0x000fe40003f06270 */
[----:B------:R-:W-:Y:S02]  /*ae60*/  CS2R R38, SRZ ;  /* 0x0000000000267805 */ /* 0x000fe4000001ff00 */
[----:B------:R-:W-:-:S02]  /*ae70*/  CS2R R42, SRZ ;  /* 0x00000000002a7805 */ /* 0x000fc4000001ff00 */
[----:B---3--:R-:W-:Y:S02]  /*ae80*/  CS2R R26, SRZ ;  /* 0x00000000001a7805 */ /* 0x008fe4000001ff00 */
[----:B------:R-:W-:Y:S02]  /*ae90*/  CS2R R36, SRZ ;  /* 0x0000000000247805 */ /* 0x000fe4000001ff00 */
[----:B------:R-:W-:Y:S02]  /*aea0*/  CS2R R40, SRZ ;  /* 0x0000000000287805 */ /* 0x000fe4000001ff00 */
[----:B------:R-:W-:Y:S01]  /*aeb0*/  CS2R R44, SRZ ;  /* 0x00000000002c7805 */ /* 0x000fe2000001ff00 */
[----:B------:R-:W-:Y:S06]  /*aec0*/  @P0 BRA `(.L_x_1670) ;  /* 0x0000000000c40947 */ /* 0x000fec0003800000 */
        /* <DEDUP_REMOVED lines=11> */
[----:B------:R-:W-:-:S05]  /*af80*/  CS2R R40, SRZ ;  /* 0x0000000000287805 */ /* 0x000fca000001ff00 */
[----:B--2-4-:R-:W-:Y:S01]  /*af90*/  @!P3 IMAD.WIDE R20, R204, 0x2, R8 ;  /* 0x00000002cc14b825 */ /* 0x014fe200078e0208 */
[----:B------:R-:W-:Y:S02]  /*afa0*/  CS2R R34, SRZ ;  /* 0x0000000000227805 */ /* 0x000fe4000001ff00 */
[----:B------:R-:W-:Y:S02]  /*afb0*/  CS2R R36, SRZ ;  /* 0x0000000000247805 */ /* 0x000fe4000001ff00 */
[----:B------:R-:W-:Y:S01]  /*afc0*/  CS2R R28, SRZ ;  /* 0x00000000001c7805 */ /* 0x000fe2000001ff00 */
[----:B------:R2:W5:Y:S01]  /*afd0*/  @!P3 LD.E.64 R42, desc[UR60][R20.64] ;  /* 0x0000003c142ab980 */ /* 0x000562000c101b00 */
[----:B---3--:R-:W-:Y:S02]  /*afe0*/  ISETP.GE.AND P2, PT, R10, UR4, PT ;  /* 0x000000040a007c0c */ /* 0x008fe4000bf46270 */
[----:B------:R-:W-:Y:S02]  /*aff0*/  ISETP.GE.AND P1, PT, R6, UR4, PT ;  /* 0x0000000406007c0c */ /* 0x000fe4000bf26270 */
[----:B------:R-:W-:-:S09]  /*b000*/  ISETP.GE.AND P0, PT, R79, UR4, PT ;  /* 0x000000044f007c0c */ /* 0x000fd2000bf06270 */
[----:B------:R-:W-:Y:S02]  /*b010*/  @!P2 IMAD.SHL.U32 R12, R10, 0x2, RZ ;  /* 0x000000020a0ca824 */ /* 0x000fe400078e00ff */
[----:B------:R-:W-:-:S03]  /*b020*/  @!P1 IMAD.SHL.U32 R4, R6, 0x2, RZ ;  /* 0x0000000206049824 */ /* 0x000fc600078e00ff */
[-C--:B------:R-:W-:Y:S02]  /*b030*/  @!P2 IADD3 R14, P4, R8, R12.reuse, RZ ;  /* 0x0000000c080ea210 */ /* 0x080fe40007f9e0ff */
[----:B------:R-:W-:Y:S01]  /*b040*/  @!P2 SHF.L.U64.HI R11, R10, 0x1, R11 ;  /* 0x000000010a0ba819 */ /* 0x000fe2000001020b */
[----:B------:R-:W-:Y:S01]  /*b050*/  @!P0 IMAD.SHL.U32 R27, R79, 0x2, RZ ;  /* 0x000000024f1b8824 */ /* 0x000fe200078e00ff */
[----:B------:R-:W-:Y:S01]  /*b060*/  @!P1 SHF.L.U64.HI R26, R6, 0x1, R7 ;  /* 0x00000001061a9819 */ /* 0x000fe20000010207 */
[----:B0-----:R-:W-:Y:S01]  /*b070*/  @!P3 IMAD.MOV.U32 R6, RZ, RZ, R5 ;  /* 0x000000ffff06b224 */ /* 0x001fe200078e0005 */
[----:B------:R-:W-:Y:S01]  /*b080*/  @!P2 IADD3 R12, P6, R5, R12, RZ ;  /* 0x0000000c050ca210 */ /* 0x000fe20007fde0ff */
[----:B------:R-:W-:Y:S01]  /*b090*/  @!P3 IMAD.MOV.U32 R7, RZ, RZ, R78 ;  /* 0x000000ffff07b224 */ /* 0x000fe200078e004e */
[----:B------:R-:W-:Y:S02]  /*b0a0*/  @!P1 IADD3 R10, P5, R8, R4, RZ ;  /* 0x00000004080a9210 */ /* 0x000fe40007fbe0ff */
[----:B------:R-:W-:Y:S01]  /*b0b0*/  @!P2 IADD3.X R15, R9, R11, RZ, P4, !PT ;  /* 0x0000000b090fa210 */ /* 0x000fe200027fe4ff */
[----:B------:R-:W-:-:S04]  /*b0c0*/  @!P3 IMAD.WIDE R24, R204, 0x2, R6 ;  /* 0x00000002cc18b825 */ /* 0x000fc800078e0206 */
[----:B------:R-:W-:Y:S01]  /*b0d0*/  @!P2 IMAD.X R13, R78, 0x1, R11, P6 ;  /* 0x000000014e0da824 */ /* 0x000fe200030e060b */
[-C--:B------:R-:W-:Y:S01]  /*b0e0*/  @!P0 IADD3 R6, P6, R8, R27.reuse, RZ ;  /* 0x0000001b08068210 */ /* 0x080fe20007fde0ff */
[----:B------:R-:W-:Y:S01]  /*b0f0*/  @!P1 IMAD.X R11, R9, 0x1, R26, P5 ;  /* 0x00000001090b9824 */ /* 0x000fe200028e061a */
        /* <DEDUP_REMOVED lines=8> */
[----:B------:R-:W-:Y:S01]  /*b180*/  @!P0 IMAD.X R9, R78, 0x1, R27, P5 ;  /* 0x000000014e098824 */ /* 0x000fe200028e061b */
[----:B------:R-:W-:Y:S02]  /*b190*/  CS2R R26, SRZ ;  /* 0x00000000001a7805 */ /* 0x000fe4000001ff00 */
[----:B------:R2:W5:Y:S04]  /*b1a0*/  @!P1 LD.E.64 R34, desc[UR60][R10.64] ;  /* 0x0000003c0a229980 */ /* 0x000568000c101b00 */
[----:B------:R2:W5:Y:S04]  /*b1b0*/  @!P1 LD.E.64 R36, desc[UR60][R4.64] ;  /* 0x0000003c04249980 */ /* 0x000568000c101b00 */
[----:B------:R2:W5:Y:S04]  /*b1c0*/  @!P0 LD.E.64 R28, desc[UR60][R6.64] ;  /* 0x0000003c061c8980 */ /* 0x000568000c101b00 */
[----:B------:R2:W5:Y:S02]  /*b1d0*/  @!P0 LD.E.64 R26, desc[UR60][R8.64] ;  /* 0x0000003c081a8980 */ /* 0x000564000c101b00 */
.L_x_1670:
[----:B------:R-:W-:Y:S05]  /*b1e0*/  BSYNC B1 ;  /* 0x0000000000017941 */ /* 0x000fea0003800000 */
.L_x_1669:
[----:B0-2--5:R-:W-:Y:S01]  /*b1f0*/  IMAD.MOV.U32 R5, RZ, RZ, R29 ;  /* 0x000000ffff057224 */ /* 0x025fe200078e001d */
[----:B------:R-:W-:Y:S01]  /*b200*/  MOV R4, R28 ;  /* 0x0000001c00047202 */ /* 0x000fe20000000f00 */
[----:B------:R-:W-:Y:S01]  /*b210*/  IMAD.MOV.U32 R6, RZ, RZ, R34 ;  /* 0x000000ffff067224 */ /* 0x000fe200078e0022 */
[----:B------:R-:W-:Y:S01]  /*b220*/  UMOV UR4, 0xffffffff ;  /* 0xffffffff00047882 */ /* 0x000fe20000000000 */
        /* <DEDUP_REMOVED lines=11> */
[----:B------:R-:W-:Y:S02]  /*b2e0*/  IMAD.MOV.U32 R7, RZ, RZ, R26 ;  /* 0x000000ffff077224 */ /* 0x000fe400078e001a */
[----:B------:R-:W-:Y:S01]  /*b2f0*/  IMAD.MOV.U32 R6, RZ, RZ, R27 ;  /* 0x000000ffff067224 */ /* 0x000fe200078e001b */
[----:B------:R-:W-:Y:S01]  /*b300*/  PRMT R84, R5, 0x5410, R4 ;  /* 0x0000541005547816 */ /* 0x000fe20000000004 */
[----:B------:R-:W-:Y:S02]  /*b310*/  IMAD.MOV.U32 R5, RZ, RZ, R44 ;  /* 0x000000ffff057224 */ /* 0x000fe400078e002c */
[----:B------:R-:W-:Y:S01]  /*b320*/  IMAD.MOV.U32 R4, RZ, RZ, R45 ;  /* 0x000000ffff047224 */ /* 0x000fe200078e002d */
[----:B------:R-:W-:Y:S01]  /*b330*/  PRMT R82, R7, 0x5410, R6 ;  /* 0x0000541007527816 */ /* 0x000fe20000000006 */
[----:B------:R-:W-:Y:S01]  /*b340*/  IMAD.MOV.U32 R6, RZ, RZ, R41 ;  /* 0x000000ffff067224 */ /* 0x000fe200078e0029 */
[----:B------:R-:W-:-:S02]  /*b350*/  MOV R7, R40 ;  /* 0x0000002800077202 */ /* 0x000fc40000000f00 */
[----:B------:R-:W-:Y:S02]  /*b360*/  PRMT R100, R5, 0x5410, R4 ;  /* 0x0000541005647816 */ /* 0x000fe40000000004 */
[----:B------:R-:W-:Y:S02]  /*b370*/  CS2R R4, SRZ ;  /* 0x0000000000047805 */ /* 0x000fe4000001ff00 */
[----:B------:R-:W-:Y:S01]  /*b380*/  PRMT R89, R7, 0x5410, R6 ;  /* 0x0000541007597816 */ /* 0x000fe20000000006 */
[----:B------:R-:W-:Y:S06]  /*b390*/  BRA.DIV UR4, `(.L_x_1671) ;  /* 0x0000021e042c7947 */ /* 0x000fec000b800000 */
[----:B------:R0:W2:Y:S04]  /*b3a0*/  SHFL.IDX PT, R78, R32, 0x3, 0x181f ;  /* 0x00781f00204e7f89 */ /* 0x0000a800000e0000 */
[----:B------:R0:W3:Y:S04]  /*b3b0*/  SHFL.IDX PT, R80, R30, 0x3, 0x181f ;  /* 0x00781f001e507f89 */ /* 0x0000e800000e0000 */
[----:B------:R0:W0:Y:S04]  /*b3c0*/  SHFL.IDX PT, R79, R33, 0x3, 0x181f ;  /* 0x00781f00214f7f89 */ /* 0x00002800000e0000 */
[----:B------:R0:W0:Y:S02]  /*b3d0*/  SHFL.IDX PT, R12, R31, 0x3, 0x181f ;  /* 0x00781f001f0c7f89 */ /* 0x00002400000e0000 */
.L_x_2047:
[----:B------:R-:W-:Y:S01]  /*b3e0*/  VIADD R0, R0, 0x60 ;  /* 0x0000006000007836 */ /* 0x000fe20000000000 */
[----:B------:R-:W-:Y:S01]  /*b3f0*/  BSSY B1, `(.L_x_1672) ;  /* 0x000003d000017945 */ /* 0x000fe20003800000 */
[----:B------:R-:W-:Y:S02]  /*b400*/  CS2R R6, SRZ ;  /* 0x0000000000067805 */ /* 0x000fe4000001ff00 */
[----:B------:R-:W-:Y:S02]  /*b410*/  CS2R R20, SRZ ;  /* 0x0000000000147805 */ /* 0x000fe4000001ff00 */
[----:B01----:R-:W-:Y:S02]  /*b420*/  CS2R R30, SRZ ;  /* 0x00000000001e7805 */ /* 0x003fe4000001ff00 */
[----:B------:R-:W-:Y:S02]  /*b430*/  ISETP.GE.AND P0, PT, R0, R3, PT ;  /* 0x000000030000720c */ /* 0x000fe40003f06270 */
[----:B----4-:R-:W-:-:S02]  /*b440*/  CS2R R8, SRZ ;  /* 0x0000000000087805 */ /* 0x010fc4000001ff00 */
[----:B------:R-:W-:Y:S02]  /*b450*/  CS2R R10, SRZ ;  /* 0x00000000000a7805 */ /* 0x000fe4000001ff00 */
[----:B------:R-:W-:Y:S02]  /*b460*/  CS2R R24, SRZ ;  /* 0x0000000000187805 */ /* 0x000fe4000001ff00 */
[----:B------:R-:W-:-:S05]  /*b470*/  CS2R R32, SRZ ;  /* 0x0000000000207805 */ /* 0x000fca000001ff00 */
[----:B------:R-:W-:Y:S05]  /*b480*/  @P0 BRA `(.L_x_1673) ;  /* 0x0000000000cc0947 */ /* 0x000fea0003800000 */
[----:B------:R-:W4:Y:S01]  /*b490*/  LDL R90, [R1+0x30] ;  /* 0x00003000015a7983 */ /* 0x000f220000100800 */
        /* <DEDUP_REMOVED lines=8> */
[----:B------:R-:W-:-:S09]  /*b520*/  CS2R R30, SRZ ;  /* 0x00000000001e7805 */ /* 0x000fd2000001ff00 */
[----:B---3--:R-:W-:Y:S01]  /*b530*/  @!P2 MOV R4, R80 ;  /* 0x000000500004a202 */ /* 0x008fe20000000f00 */
[----:B--2---:R-:W-:Y:S02]  /*b540*/  @!P2 IMAD.MOV.U32 R5, RZ, RZ, R78 ;  /* 0x000000ffff05a224 */ /* 0x004fe400078e004e */
[----:B------:R-:W-:Y:S02]  /*b550*/  @!P2 IMAD.MOV.U32 R6, RZ, RZ, R12 ;  /* 0x000000ffff06a224 */ /* 0x000fe400078e000c */
[----:B------:R-:W-:Y:S02]  /*b560*/  @!P2 IMAD.MOV.U32 R7, RZ, RZ, R79 ;  /* 0x000000ffff07a224 */ /* 0x000fe400078e004f */
[----:B------:R-:W-:-:S04]  /*b570*/  @!P2 IMAD.WIDE R8, R204, 0x2, R4 ;  /* 0x00000002cc08a825 */ /* 0x000fc800078e0204 */
[----:B------:R-:W-:Y:S01]  /*b580*/  @!P2 IMAD.WIDE R6, R204, 0x2, R6 ;  /* 0x00000002cc06a825 */ /* 0x000fe200078e0206 */
[----:B------:R-:W-:Y:S01]  /*b590*/  CS2R R20, SRZ ;  /* 0x0000000000147805 */ /* 0x000fe2000001ff00 */
[----:B------:R0:W5:Y:S04]  /*b5a0*/  @!P2 LD.E.64 R30, desc[UR60][R8.64] ;  /* 0x0000003c081ea980 */ /* 0x000168000c101b00 */
[----:B------:R1:W5:Y:S01]  /*b5b0*/  @!P2 LD.E.64 R32, desc[UR60][R6.64] ;  /* 0x0000003c0620a980 */ /* 0x000362000c101b00 */
[----:B------:R-:W-:Y:S02]  /*b5c0*/  CS2R R24, SRZ ;  /* 0x0000000000187805 */ /* 0x000fe4000001ff00 */
[----:B----4-:R-:W-:Y:S02]  /*b5d0*/  ISETP.GE.AND P3, PT, R90, UR4, PT ;  /* 0x000000045a007c0c */ /* 0x010fe4000bf66270 */
[----:B------:R-:W-:-:S11]  /*b5e0*/  ISETP.GE.AND P0, PT, R13, UR4, PT ;  /* 0x000000040d007c0c */ /* 0x000fd6000bf06270 */
[C---:B------:R-:W-:Y:S01]  /*b5f0*/  @!P3 IMAD.SHL.U32 R0, R90.reuse, 0x2, RZ ;  /* 0x000000025a00b824 */ /* 0x040fe200078e00ff */
[----:B------:R-:W-:-:S04]  /*b600*/  @!P3 SHF.L.U64.HI R10, R90, 0x1, R91 ;  /* 0x000000015a0ab819 */ /* 0x000fc8000001025b */
[----:B------:R-:W-:Y:S01]  /*b610*/  @!P3 IADD3 R4, P1, R80, R0, RZ ;  /* 0x000000005004b210 */ /* 0x000fe20007f3e0ff */
[----:B0-----:R-:W-:-:S04]  /*b620*/  @!P0 IMAD.SHL.U32 R8, R13, 0x2, RZ ;  /* 0x000000020d088824 */ /* 0x001fc800078e00ff */
[----:B------:R-:W-:Y:S01]  /*b630*/  @!P3 IMAD.X R5, R78, 0x1, R10, P1 ;  /* 0x000000014e05b824 */ /* 0x000fe200008e060a */
[----:B-1----:R-:W-:Y:S02]  /*b640*/  @!P3 IADD3 R6, P1, R12, R0, RZ ;  /* 0x000000000c06b210 */ /* 0x002fe40007f3e0ff */
[----:B------:R-:W-:Y:S02]  /*b650*/  @!P0 SHF.L.U64.HI R0, R13, 0x1, R85 ;  /* 0x000000010d008819 */ /* 0x000fe40000010255 */
[----:B------:R-:W-:Y:S01]  /*b660*/  @!P3 IADD3.X R7, R79, R10, RZ, P1, !PT ;  /* 0x0000000a4f07b210 */ /* 0x000fe20000ffe4ff */
[----:B------:R0:W5:Y:S01]  /*b670*/  @!P3 LD.E.64 R20, desc[UR60][R4.64] ;  /* 0x0000003c0414b980 */ /* 0x000162000c101b00 */
[----:B------:R-:W-:-:S03]  /*b680*/  ISETP.GE.AND P2, PT, R14, UR4, PT ;  /* 0x000000040e007c0c */ /* 0x000fc6000bf46270 */
[----:B------:R1:W5:Y:S01]  /*b690*/  @!P3 LD.E.64 R24, desc[UR60][R6.64] ;  /* 0x0000003c0618b980 */ /* 0x000362000c101b00 */
[----:B0-----:R-:W-:Y:S02]  /*b6a0*/  @!P0 IADD3 R4, P1, R80, R8, RZ ;  /* 0x0000000850048210 */ /* 0x001fe40007f3e0ff */
[----:B-1----:R-:W-:-:S03]  /*b6b0*/  CS2R R6, SRZ ;  /* 0x0000000000067805 */ /* 0x002fc6000001ff00 */
[----:B------:R-:W-:-:S05]  /*b6c0*/  @!P0 IMAD.X R5, R78, 0x1, R0, P1 ;  /* 0x000000014e058824 */ /* 0x000fca00008e0600 */
[----:B------:R0:W5:Y:S01]  /*b6d0*/  @!P0 LD.E.64 R6, desc[UR60][R4.64] ;  /* 0x0000003c04068980 */ /* 0x000162000c101b00 */
[----:B------:R-:W-:Y:S01]  /*b6e0*/  CS2R R10, SRZ ;  /* 0x00000000000a7805 */ /* 0x000fe2000001ff00 */
[----:B------:R-:W-:Y:S01]  /*b6f0*/  @!P2 IMAD.SHL.U32 R13, R14, 0x2, RZ ;  /* 0x000000020e0da824 */ /* 0x000fe200078e00ff */
[----:B0-----:R-:W-:-:S05]  /*b700*/  @!P0 IADD3 R4, P1, R12, R8, RZ ;  /* 0x000000080c048210 */ /* 0x001fca0007f3e0ff */
[----:B------:R-:W-:Y:S01]  /*b710*/  @!P0 IMAD.X R5, R79, 0x1, R0, P1 ;  /* 0x000000014f058824 */ /* 0x000fe200008e0600 */
[----:B------:R-:W-:-:S04]  /*b720*/  @!P2 SHF.L.U64.HI R0, R14, 0x1, R15 ;  /* 0x000000010e00a819 */ /* 0x000fc8000001020f */
[----:B------:R0:W5:Y:S01]  /*b730*/  @!P0 LD.E.64 R10, desc[UR60][R4.64] ;  /* 0x0000003c040a8980 */ /* 0x000162000c101b00 */
[-C--:B------:R-:W-:Y:S02]  /*b740*/  @!P2 IADD3 R8, P0, R80, R13.reuse, RZ ;  /* 0x0000000d5008a210 */ /* 0x080fe40007f1e0ff */
[----:B------:R-:W-:-:S03]  /*b750*/  @!P2 IADD3 R12, P1, R12, R13, RZ ;  /* 0x0000000d0c0ca210 */ /* 0x000fc60007f3e0ff */
[--C-:B------:R-:W-:Y:S01]  /*b760*/  @!P2 IMAD.X R9, R78, 0x1, R0.reuse, P0 ;  /* 0x000000014e09a824 */ /* 0x100fe200000e0600 */
[----:B0-----:R-:W-:Y:S01]  /*b770*/  CS2R R4, SRZ ;  /* 0x0000000000047805 */ /* 0x001fe2000001ff00 */
[----:B------:R-:W-:-:S05]  /*b780*/  @!P2 IMAD.X R13, R79, 0x1, R0, P1 ;  /* 0x000000014f0da824 */ /* 0x000fca00008e0600 */
[----:B------:R0:W5:Y:S02]  /*b790*/  @!P2 LD.E.64 R4, desc[UR60][R8.64] ;  /* 0x0000003c0804a980 */ /* 0x000164000c101b00 */
[----:B0-----:R-:W-:-:S06]  /*b7a0*/  CS2R R8, SRZ ;  /* 0x0000000000087805 */ /* 0x001fcc000001ff00 */
[----:B------:R0:W5:Y:S02]  /*b7b0*/  @!P2 LD.E.64 R8, desc[UR60][R12.64] ;  /* 0x0000003c0c08a980 */ /* 0x000164000c101b00 */
.L_x_1673:
[----:B------:R-:W-:Y:S05]  /*b7c0*/  BSYNC B1 ;  /* 0x0000000000017941 */ /* 0x000fea0003800000 */
.L_x_1672:
[----:B0-----:R-:W4:Y:S01]  /*b7d0*/  LDL R12, [R1+0x8c] ;  /* 0x00008c00010c7983 */ /* 0x001f220000100800 */
[----:B------:R-:W-:Y:S01]  /*b7e0*/  BSSY B1, `(.L_x_1674) ;  /* 0x0000007000017945 */ /* 0x000fe20003800000 */
[----:B----4-:R-:W-:-:S04]  /*b7f0*/  LEA.HI R0, R12, R12, RZ, 0x1 ;  /* 0x0000000c0c007211 */ /* 0x010fc800078f08ff */
[----:B------:R-:W-:-:S04]  /*b800*/  LOP3.LUT R0, R0, 0xfffffffe, RZ, 0xc0, !PT ;  /* 0xfffffffe00007812 */ /* 0x000fc800078ec0ff */
[----:B------:R-:W-:-:S04]  /*b810*/  IADD3 R0, R12, -R0, RZ ;  /* 0x800000000c007210 */ /* 0x000fc80007ffe0ff */
[----:B------:R-:W-:-:S04]  /*b820*/  SHF.L.U32 R0, R0, 0x1f, RZ ;  /* 0x0000001f00007819 */ /* 0x000fc800000006ff */
[----:B------:R-:W0:Y:S02]  /*b830*/  SYNCS.PHASECHK.TRANS64.TRYWAIT P0, [R17+URZ+0x30800], R0 ;  /* 0x03080000110075a7 */ /* 0x000e24000800017f */
[----:B0-----:R-:W-:Y:S05]  /*b840*/  @!P0 BRA `(.L_x_1675) ;  /* 0x0000021800748947 */ /* 0x001fea0003800000 */
.L_x_2048:
[----:B------:R-:W-:Y:S05]  /*b850*/  BSYNC B1 ;  /* 0x0000000000017941 */ /* 0x000fea0003800000 */
.L_x_1674:
[----:B------:R-:W4:Y:S04]  /*b860*/  LDL R13, [R1+0x58] ;  /* 0x00005800010d7983 */ /* 0x000f280000100800 */
[----:B------:R-:W4:Y:S01]  /*b870*/  LDL R113, [R1+0xc] ;  /* 0x00000c0001717983 */ /* 0x000f220000100800 */
[----:B-----5:R-:W-:Y:S01]  /*b880*/  IMAD.MOV.U32 R12, RZ, RZ, R4 ;  /* 0x000000ffff0c7224 */ /* 0x020fe200078e0004 */
[----:B------:R-:W-:Y:S01]  /*b890*/  BSSY B1, `(.L_x_1676) ;  /* 0x00000d7000017945 */ /* 0x000fe20003800000 */
[----:B0-----:R-:W-:-:S05]  /*b8a0*/  IMAD.MOV.U32 R0, RZ, RZ, R5 ;  /* 0x000000ffff007224 */ /* 0x001fca00078e0005 */
[----:B------:R-:W-:Y:S01]  /*b8b0*/  PRMT R79, R0, 0x5410, R12 ;  /* 0x00005410004f7816 */ /* 0x000fe2000000000c */
[----:B------:R-:W-:Y:S02]  /*b8c0*/  IMAD.MOV.U32 R12, RZ, RZ, R6 ;  /* 0x000000ffff0c7224 */ /* 0x000fe400078e0006 */
[----:B------:R-:W-:-:S05]  /*b8d0*/  IMAD.MOV.U32 R0, RZ, RZ, R7 ;  /* 0x000000ffff007224 */ /* 0x000fca00078e0007 */
[----:B---3--:R-:W-:Y:S01]  /*b8e0*/  PRMT R80, R12, 0x5410, R0 ;  /* 0x000054100c507816 */ /* 0x008fe20000000000 */
        /* <DEDUP_REMOVED lines=8> */
[----:B--2---:R-:W-:Y:S01]  /*b970*/  PRMT R78, R0, 0x5410, R12 ;  /* 0x00005410004e7816 */ /* 0x004fe2000000000c */
[----:B------:R-:W-:Y:S01]  /*b980*/  IMAD.MOV.U32 R12, RZ, RZ, R10 ;  /* 0x000000ffff0c7224 */ /* 0x000fe200078e000a */
[----:B------:R-:W-:-:S04]  /*b990*/  MOV R0, R11 ;  /* 0x0000000b00007202 */ /* 0x000fc80000000f00 */
[----:B------:R-:W-:Y:S01]  /*b9a0*/  PRMT R85, R12, 0x5410, R0 ;  /* 0x000054100c557816 */ /* 0x000fe20000000000 */
[----:B------:R-:W-:Y:S01]  /*b9b0*/  IMAD.MOV.U32 R12, RZ, RZ, R24 ;  /* 0x000000ffff0c7224 */ /* 0x000fe200078e0018 */
[----:B----4-:R-:W-:Y:S01]  /*b9c0*/  VIADDMNMX R0, R3, -R13, 0x80, PT ;  /* 0x0000008003007446 */ /* 0x010fe2000380090d */
[----:B------:R-:W-:-:S03]  /*b9d0*/  IMAD.MOV.U32 R3, RZ, RZ, R25 ;  /* 0x000000ffff037224 */ /* 0x000fc600078e0019 */
[----:B------:R-:W-:Y:S02]  /*b9e0*/  ISETP.GE.AND P0, PT, R113, R0, PT ;  /* 0x000000007100720c */ /* 0x000fe40003f06270 */
[----:B------:R-:W-:Y:S01]  /*b9f0*/  PRMT R95, R12, 0x5410, R3 ;  /* 0x000054100c5f7816 */ /* 0x000fe20000000003 */
[----:B------:R-:W-:Y:S02]  /*ba00*/  IMAD.MOV.U32 R12, RZ, RZ, R32 ;  /* 0x000000ffff0c7224 */ /* 0x000fe400078e0020 */
[----:B------:R-:W-:-:S03]  /*ba10*/  IMAD.MOV.U32 R3, RZ, RZ, R33 ;  /* 0x000000ffff037224 */ /* 0x000fc600078e0021 */
[----:B------:R-:W-:Y:S02]  /*ba20*/  PRMT R104, R12, 0x7610, R104 ;  /* 0x000076100c687816 */ /* 0x000fe40000000068 */
[----:B------:R-:W-:-:S03]  /*ba30*/  PRMT R105, R3, 0x7610, R105 ;  /* 0x0000761003697816 */ /* 0x000fc60000000069 */
[----:B------:R-:W-:Y:S05]  /*ba40*/  @P0 BRA `(.L_x_1677) ;  /* 0x0000000800ec0947 */ /* 0x000fea0003800000 */
[----:B------:R0:W5:Y:S01]  /*ba50*/  LDL R114, [R1+0x70] ;  /* 0x0000700001727983 */ /* 0x0001620000100800 */
[----:B------:R-:W1:Y:S01]  /*ba60*/  LDC R108, c[0x0][0x3f4] ;  /* 0x0000fd00ff6c7b82 */ /* 0x000e620000000800 */
[----:B------:R-:W-:Y:S01]  /*ba70*/  BSSY B2, `(.L_x_1678) ;  /* 0x000002d000027945 */ /* 0x000fe20003800000 */
[----:B-1----:R-:W-:-:S13]  /*ba80*/  ISETP.GE.AND P0, PT, R204, R108, PT ;  /* 0x0000006ccc00720c */ /* 0x002fda0003f06270 */
[----:B0-----:R-:W-:Y:S05]  /*ba90*/  @P0 BRA `(.L_x_1679) ;  /* 0x0000000000a80947 */ /* 0x001fea0003800000 */
[----:B-----5:R-:W0:Y:S01]  /*baa0*/  LDS.128 R12, [R114] ;  /* 0x00000000720c7984 */ /* 0x020e220000000c00 */
[--C-:B------:R-:W-:Y:S02]  /*bab0*/  SHF.R.U64 R3, R74, 0x10, R75.reuse ;  /* 0x000000104a037819 */ /* 0x100fe4000000124b */
[----:B------:R-:W-:Y:S02]  /*bac0*/  SHF.R.U32.HI R74, RZ, 0x10, R75 ;  /* 0x00000010ff4a7819 */ /* 0x000fe4000001164b */
[--C-:B------:R-:W-:Y:S01]  /*bad0*/  SHF.R.U32.HI R75, RZ, 0x10, R77.reuse ;  /* 0x00000010ff4b7819 */ /* 0x100fe2000001164d */
[----:B------:R-:W-:Y:S01]  /*bae0*/  HADD2.F32 R3, -RZ, R3.H0_H0 ;  /* 0x20000003ff037230 */ /* 0x000fe20000004100 */
[----:B------:R-:W-:Y:S01]  /*baf0*/  SHF.R.U64 R76, R76, 0x10, R77 ;  /* 0x000000104c4c7819 */ /* 0x000fe2000000124d */
[----:B------:R-:W-:Y:S02]  /*bb00*/  HADD2.F32 R77, -RZ, R74.H0_H0 ;  /* 0x2000004aff4d7230 */ /* 0x000fe40000004100 */
[----:B------:R-:W-:-:S02]  /*bb10*/  HADD2.F32 R75, -RZ, R75.H0_H0 ;  /* 0x2000004bff4b7230 */ /* 0x000fc40000004100 */
[----:B------:R-:W-:Y:S02]  /*bb20*/  HADD2.F32 R76, -RZ, R76.H0_H0 ;  /* 0x2000004cff4c7230 */ /* 0x000fe40000004100 */
[--C-:B0-----:R-:W-:Y:S02]  /*bb30*/  HADD2.F32 R90, -RZ, R15.reuse.H1_H1 ;  /* 0x3000000fff5a7230 */ /* 0x101fe40000004100 */
[----:B------:R-:W-:-:S03]  /*bb40*/  HADD2.F32 R74, -RZ, R15.H0_H0 ;  /* 0x2000000fff4a7230 */ /* 0x000fc60000004100 */
[C---:B------:R-:W-:Y:S01]  /*bb50*/  FMUL.FTZ R15, R90.reuse, R75 ;  /* 0x0000004b5a0f7220 */ /* 0x040fe20000410000 */
[----:B------:R-:W-:-:S03]  /*bb60*/  FMUL.FTZ R90, R90, R77 ;  /* 0x0000004d5a5a7220 */ /* 0x000fc60000410000 */
[C---:B------:R-:W-:Y:S01]  /*bb70*/  FFMA.FTZ R15, R74.reuse, R77, -R15 ;  /* 0x0000004d4a0f7223 */ /* 0x040fe2000001080f */
[----:B------:R-:W-:Y:S01]  /*bb80*/  FFMA.FTZ R75, R74, R75, R90 ;  /* 0x0000004b4a4b7223 */ /* 0x000fe2000001005a */
[--C-:B------:R-:W-:Y:S02]  /*bb90*/  HADD2.F32 R90, -RZ, R92.reuse.H0_H0 ;  /* 0x2000005cff5a7230 */ /* 0x100fe40000004100 */
[----:B------:R-:W-:Y:S02]  /*bba0*/  HADD2.F32 R74, -RZ, R92.H1_H1 ;  /* 0x3000005cff4a7230 */ /* 0x000fe40000004100 */
[--C-:B------:R-:W-:Y:S01]  /*bbb0*/  HADD2.F32 R92, -RZ, R12.reuse.H1_H1 ;  /* 0x3000000cff5c7230 */ /* 0x100fe20000004100 */
[----:B------:R-:W-:Y:S01]  /*bbc0*/  F2FP.F16.F32.PACK_AB R15, R75, R15 ;  /* 0x0000000f4b0f723e */ /* 0x000fe200000000ff */
[----:B------:R-:W-:-:S03]  /*bbd0*/  HADD2.F32 R77, -RZ, R12.H0_H0 ;  /* 0x2000000cff4d7230 */ /* 0x000fc60000004100 */
[C---:B------:R-:W-:Y:S01]  /*bbe0*/  FMUL.FTZ R12, R92.reuse, R74 ;  /* 0x0000004a5c0c7220 */ /* 0x040fe20000410000 */
[----:B------:R-:W-:-:S03]  /*bbf0*/  FMUL.FTZ R92, R92, R90 ;  /* 0x0000005a5c5c7220 */ /* 0x000fc60000410000 */
[C---:B------:R-:W-:Y:S01]  /*bc00*/  FFMA.FTZ R12, R77.reuse, R90, -R12 ;  /* 0x0000005a4d0c7223 */ /* 0x040fe2000001080c */
[----:B------:R-:W-:Y:S01]  /*bc10*/  FFMA.FTZ R74, R77, R74, R92 ;  /* 0x0000004a4d4a7223 */ /* 0x000fe2000001005c */
[----:B------:R-:W-:Y:S02]  /*bc20*/  HADD2.F32 R77, -RZ, R94.H1_H1 ;  /* 0x3000005eff4d7230 */ /* 0x000fe40000004100 */
[----:B------:R-:W-:Y:S02]  /*bc30*/  HADD2.F32 R92, -RZ, R14.H1_H1 ;  /* 0x3000000eff5c7230 */ /* 0x000fe40000004100 */
[----:B------:R-:W-:Y:S01]  /*bc40*/  HADD2.F32 R90, -RZ, R94.H0_H0 ;  /* 0x2000005eff5a7230 */ /* 0x000fe20000004100 */
[----:B------:R-:W-:Y:S01]  /*bc50*/  F2FP.F16.F32.PACK_AB R12, R74, R12 ;  /* 0x0000000c4a0c723e */ /* 0x000fe200000000ff */
[----:B------:R-:W-:Y:S02]  /*bc60*/  HADD2.F32 R14, -RZ, R14.H0_H0 ;  /* 0x2000000eff0e7230 */ /* 0x000fe40000004100 */
[C---:B------:R-:W-:Y:S01]  /*bc70*/  FMUL.FTZ R94, R92.reuse, R77 ;  /* 0x0000004d5c5e7220 */ /* 0x040fe20000410000 */
[----:B------:R-:W-:-:S03]  /*bc80*/  FMUL.FTZ R92, R92, R90 ;  /* 0x0000005a5c5c7220 */ /* 0x000fc60000410000 */
[C---:B------:R-:W-:Y:S01]  /*bc90*/  FFMA.FTZ R94, R14.reuse, R90, -R94 ;  /* 0x0000005a0e5e7223 */ /* 0x040fe2000001085e */
[----:B------:R-:W-:Y:S01]  /*bca0*/  FFMA.FTZ R14, R14, R77, R92 ;  /* 0x0000004d0e0e7223 */ /* 0x000fe2000001005c */
[--C-:B------:R-:W-:Y:S02]  /*bcb0*/  HADD2.F32 R77, -RZ, R13.reuse.H1_H1 ;  /* 0x3000000dff4d7230 */ /* 0x100fe40000004100 */
[----:B------:R-:W-:Y:S02]  /*bcc0*/  HADD2.F32 R13, -RZ, R13.H0_H0 ;  /* 0x2000000dff0d7230 */ /* 0x000fe40000004100 */
[----:B------:R-:W-:Y:S01]  /*bcd0*/  F2FP.F16.F32.PACK_AB R14, R14, R94 ;  /* 0x0000005e0e0e723e */ /* 0x000fe200000000ff */
[C---:B------:R-:W-:Y:S01]  /*bce0*/  FMUL.FTZ R90, R77.reuse, R76 ;  /* 0x0000004c4d5a7220 */ /* 0x040fe20000410000 */
[----:B------:R-:W-:-:S03]  /*bcf0*/  FMUL.FTZ R77, R77, R3 ;  /* 0x000000034d4d7220 */ /* 0x000fc60000410000 */
[C---:B------:R-:W-:Y:S01]  /*bd00*/  FFMA.FTZ R3, R13.reuse, R3, -R90 ;  /* 0x000000030d037223 */ /* 0x040fe2000001085a */
[----:B------:R-:W-:-:S05]  /*bd10*/  FFMA.FTZ R13, R13, R76, R77 ;  /* 0x0000004c0d0d7223 */ /* 0x000fca000001004d */
[----:B------:R-:W-:-:S05]  /*bd20*/  F2FP.F16.F32.PACK_AB R13, R13, R3 ;  /* 0x000000030d0d723e */ /* 0x000fca00000000ff */
[----:B------:R0:W-:Y:S02]  /*bd30*/  STS.128 [R114], R12 ;  /* 0x0000000c72007388 */ /* 0x0001e40000000c00 */
.L_x_1679:
[----:B------:R-:W-:Y:S05]  /*bd40*/  BSYNC B2 ;  /* 0x0000000000027941 */ /* 0x000fea0003800000 */
.L_x_1678:
[----:B0-----:R-:W2:Y:S04]  /*bd50*/  LDL R13, [R1+0x30] ;  /* 0x00003000010d7983 */ /* 0x001ea80000100800 */
[----:B------:R-:W3:Y:S04]  /*bd60*/  LDL R12, [R1+0x34] ;  /* 0x00003400010c7983 */ /* 0x000ee80000100800 */
[----:B------:R-:W4:Y:S01]  /*bd70*/  LDL R3, [R1+0x48] ;  /* 0x0000480001037983 */ /* 0x000f220000100800 */
[----:B------:R-:W-:Y:S01]  /*bd80*/  BSSY B2, `(.L_x_1680) ;  /* 0x000002f000027945 */ /* 0x000fe20003800000 */
[----:B--2---:R-:W-:-:S02]  /*bd90*/  ISETP.GE.AND P0, PT, R13, R108, PT ;  /* 0x0000006c0d00720c */ /* 0x004fc40003f06270 */
[-C--:B---3--:R-:W-:Y:S02]  /*bda0*/  ISETP.GE.AND P1, PT, R12, R108.reuse, PT ;  /* 0x0000006c0c00720c */ /* 0x088fe40003f26270 */
[----:B----4-:R-:W-:-:S09]  /*bdb0*/  ISETP.GE.AND P2, PT, R3, R108, PT ;  /* 0x0000006c0300720c */ /* 0x010fd20003f46270 */
[----:B------:R-:W-:Y:S05]  /*bdc0*/  @P0 BRA `(.L_x_1681) ;  /* 0x0000000000a80947 */ /* 0x000fea0003800000 */
[----:B-----5:R-:W0:Y:S01]  /*bdd0*/  LDS.128 R12, [R114+0x4000] ;  /* 0x00400000720c7984 */ /* 0x020e220000000c00 */
[----:B------:R-:W-:Y:S02]  /*bde0*/  SHF.R.U32.HI R74, RZ, 0x10, R73 ;  /* 0x00000010ff4a7819 */ /* 0x000fe40000011649 */
[--C-:B------:R-:W-:Y:S02]  /*bdf0*/  SHF.R.U32.HI R3, RZ, 0x10, R71.reuse ;  /* 0x00000010ff037819 */ /* 0x100fe40000011647 */
[----:B------:R-:W-:Y:S01]  /*be00*/  SHF.R.U64 R70, R70, 0x10, R71 ;  /* 0x0000001046467819 */ /* 0x000fe20000001247 */
[----:B------:R-:W-:Y:S01]  /*be10*/  HADD2.F32 R74, -RZ, R74.H0_H0 ;  /* 0x2000004aff4a7230 */ /* 0x000fe20000004100 */
[----:B------:R-:W-:Y:S01]  /*be20*/  SHF.R.U64 R72, R72, 0x10, R73 ;  /* 0x0000001048487819 */ /* 0x000fe20000001249 */
[----:B------:R-:W-:Y:S02]  /*be30*/  HADD2.F32 R3, -RZ, R3.H0_H0 ;  /* 0x20000003ff037230 */ /* 0x000fe40000004100 */
[----:B------:R-:W-:-:S02]  /*be40*/  HADD2.F32 R71, -RZ, R111.H0_H0 ;  /* 0x2000006fff477230 */ /* 0x000fc40000004100 */
[----:B------:R-:W-:Y:S02]  /*be50*/  HADD2.F32 R73, -RZ, R111.H1_H1 ;  /* 0x3000006fff497230 */ /* 0x000fe40000004100 */
[----:B------:R-:W-:Y:S02]  /*be60*/  HADD2.F32 R72, -RZ, R72.H0_H0 ;  /* 0x20000048ff487230 */ /* 0x000fe40000004100 */
[----:B------:R-:W-:Y:S02]  /*be70*/  HADD2.F32 R70, -RZ, R70.H0_H0 ;  /* 0x20000046ff467230 */ /* 0x000fe40000004100 */
[--C-:B0-----:R-:W-:Y:S02]  /*be80*/  HADD2.F32 R75, -RZ, R15.reuse.H1_H1 ;  /* 0x3000000fff4b7230 */ /* 0x101fe40000004100 */
[----:B------:R-:W-:-:S03]  /*be90*/  HADD2.F32 R15, -RZ, R15.H0_H0 ;  /* 0x2000000fff0f7230 */ /* 0x000fc60000004100 */
[C---:B------:R-:W-:Y:S01]  /*bea0*/  FMUL.FTZ R76, R75.reuse, R74 ;  /* 0x0000004a4b4c7220 */ /* 0x040fe20000410000 */
[----:B------:R-:W-:-:S03]  /*beb0*/  FMUL.FTZ R75, R75, R3 ;  /* 0x000000034b4b7220 */ /* 0x000fc60000410000 */
[C---:B------:R-:W-:Y:S01]  /*bec0*/  FFMA.FTZ R3, R15.reuse, R3, -R76 ;  /* 0x000000030f037223 */ /* 0x040fe2000001084c */
[----:B------:R-:W-:Y:S01]  /*bed0*/  FFMA.FTZ R15, R15, R74, R75 ;  /* 0x0000004a0f0f7223 */ /* 0x000fe2000001004b */
[----:B------:R-:W-:Y:S02]  /*bee0*/  HADD2.F32 R74, -RZ, R112.H0_H0 ;  /* 0x20000070ff4a7230 */ /* 0x000fe40000004100 */
[----:B------:R-:W-:Y:S02]  /*bef0*/  HADD2.F32 R76, -RZ, R12.H1_H1 ;  /* 0x3000000cff4c7230 */ /* 0x000fe40000004100 */
[----:B------:R-:W-:Y:S01]  /*bf00*/  HADD2.F32 R75, -RZ, R112.H1_H1 ;  /* 0x30000070ff4b7230 */ /* 0x000fe20000004100 */
        /* <DEDUP_REMOVED lines=21> */
[----:B------:R0:W-:Y:S02]  /*c060*/  STS.128 [R114+0x4000], R12 ;  /* 0x0040000c72007388 */ /* 0x0001e40000000c00 */
.L_x_1681:
[----:B------:R-:W-:Y:S05]  /*c070*/  BSYNC B2 ;  /* 0x0000000000027941 */ /* 0x000fea0003800000 */
.L_x_1680:
[----:B------:R-:W-:Y:S04]  /*c080*/  BSSY B2, `(.L_x_1682) ;  /* 0x000002c000027945 */ /* 0x000fe80003800000 */
[----:B------:R-:W-:Y:S05]  /*c090*/  @P1 BRA `(.L_x_1683) ;  /* 0x0000000000a81947 */ /* 0x000fea0003800000 */
[----:B0----5:R-:W0:Y:S01]  /*c0a0*/  LDS.128 R12, [R114+0x8000] ;  /* 0x00800000720c7984 */ /* 0x021e220000000c00 */
[----:B------:R-:W-:Y:S02]  /*c0b0*/  SHF.R.U32.HI R70, RZ, 0x10, R69 ;  /* 0x00000010ff467819 */ /* 0x000fe40000011645 */
[--C-:B------:R-:W-:Y:S02]  /*c0c0*/  SHF.R.U32.HI R3, RZ, 0x10, R67.reuse ;  /* 0x00000010ff037819 */ /* 0x100fe40000011643 */
[----:B------:R-:W-:Y:S01]  /*c0d0*/  SHF.R.U64 R66, R66, 0x10, R67 ;  /* 0x0000001042427819 */ /* 0x000fe20000001243 */
[----:B------:R-:W-:Y:S01]  /*c0e0*/  HADD2.F32 R70, -RZ, R70.H0_H0 ;  /* 0x20000046ff467230 */ /* 0x000fe20000004100 */
[----:B------:R-:W-:Y:S01]  /*c0f0*/  SHF.R.U64 R68, R68, 0x10, R69 ;  /* 0x0000001044447819 */ /* 0x000fe20000001245 */
[----:B------:R-:W-:Y:S02]  /*c100*/  HADD2.F32 R3, -RZ, R3.H0_H0 ;  /* 0x20000003ff037230 */ /* 0x000fe40000004100 */
[----:B------:R-:W-:-:S02]  /*c110*/  HADD2.F32 R67, -RZ, R109.H1_H1 ;  /* 0x3000006dff437230 */ /* 0x000fc40000004100 */
[----:B------:R-:W-:Y:S02]  /*c120*/  HADD2.F32 R69, -RZ, R109.H0_H0 ;  /* 0x2000006dff457230 */ /* 0x000fe40000004100 */
        /* <DEDUP_REMOVED lines=33> */
.L_x_1683:
[----:B------:R-:W-:Y:S05]  /*c340*/  BSYNC B2 ;  /* 0x0000000000027941 */ /* 0x000fea0003800000 */
.L_x_1682:
[----:B------:R-:W-:Y:S05]  /*c350*/  @P2 BRA `(.L_x_1677) ;  /* 0x0000000000a82947 */ /* 0x000fea0003800000 */
[----:B01---5:R-:W0:Y:S01]  /*c360*/  LDS.128 R12, [R114+0xc000] ;  /* 0x00c00000720c7984 */ /* 0x023e220000000c00 */
[----:B------:R-:W-:Y:S02]  /*c370*/  SHF.R.U32.HI R66, RZ, 0x10, R65 ;  /* 0x00000010ff427819 */ /* 0x000fe40000011641 */
[----:B------:R-:W-:Y:S02]  /*c380*/  SHF.R.U32.HI R67, RZ, 0x10, R63 ;  /* 0x00000010ff437819 */ /* 0x000fe4000001163f */
[----:B------:R-:W-:Y:S01]  /*c390*/  SHF.R.U64 R64, R64, 0x10, R65 ;  /* 0x0000001040407819 */ /* 0x000fe20000001241 */
[----:B------:R-:W-:Y:S01]  /*c3a0*/  HADD2.F32 R66, -RZ, R66.H0_H0 ;  /* 0x20000042ff427230 */ /* 0x000fe20000004100 */
[----:B------:R-:W-:Y:S01]  /*c3b0*/  SHF.R.U64 R62, R62, 0x10, R63 ;  /* 0x000000103e3e7819 */ /* 0x000fe2000000123f */
[----:B------:R-:W-:Y:S02]  /*c3c0*/  HADD2.F32 R67, -RZ, R67.H0_H0 ;  /* 0x20000043ff437230 */ /* 0x000fe40000004100 */
[----:B------:R-:W-:-:S02]  /*c3d0*/  HADD2.F32 R63, -RZ, R105.H1_H1 ;  /* 0x30000069ff3f7230 */ /* 0x000fc40000004100 */
[----:B------:R-:W-:Y:S02]  /*c3e0*/  HADD2.F32 R64, -RZ, R64.H0_H0 ;  /* 0x20000040ff407230 */ /* 0x000fe40000004100 */
[----:B------:R-:W-:Y:S02]  /*c3f0*/  HADD2.F32 R62, -RZ, R62.H0_H0 ;  /* 0x2000003eff3e7230 */ /* 0x000fe40000004100 */
[--C-:B0-----:R-:W-:Y:S02]  /*c400*/  HADD2.F32 R3, -RZ, R15.reuse.H1_H1 ;  /* 0x3000000fff037230 */ /* 0x101fe40000004100 */
[----:B------:R-:W-:Y:S02]  /*c410*/  HADD2.F32 R68, -RZ, R15.H0_H0 ;  /* 0x2000000fff447230 */ /* 0x000fe40000004100 */
[--C-:B------:R-:W-:Y:S02]  /*c420*/  HADD2.F32 R65, -RZ, R12.reuse.H1_H1 ;  /* 0x3000000cff417230 */ /* 0x100fe40000004100 */
[C---:B------:R-:W-:Y:S01]  /*c430*/  FMUL.FTZ R15, R3.reuse, R66 ;  /* 0x00000042030f7220 */ /* 0x040fe20000410000 */
[----:B------:R-:W-:Y:S01]  /*c440*/  FMUL.FTZ R3, R3, R67 ;  /* 0x0000004303037220 */ /* 0x000fe20000410000 */
[----:B------:R-:W-:-:S02]  /*c450*/  HADD2.F32 R69, -RZ, R12.H0_H0 ;  /* 0x2000000cff457230 */ /* 0x000fc40000004100 */
[C---:B------:R-:W-:Y:S01]  /*c460*/  FFMA.FTZ R15, R68.reuse, R67, -R15 ;  /* 0x00000043440f7223 */ /* 0x040fe2000001080f */
[----:B------:R-:W-:Y:S02]  /*c470*/  HADD2.F32 R67, -RZ, R104.H1_H1 ;  /* 0x30000068ff437230 */ /* 0x000fe40000004100 */
[----:B------:R-:W-:Y:S01]  /*c480*/  FFMA.FTZ R3, R68, R66, R3 ;  /* 0x0000004244037223 */ /* 0x000fe20000010003 */
[--C-:B------:R-:W-:Y:S02]  /*c490*/  HADD2.F32 R12, -RZ, R14.reuse.H0_H0 ;  /* 0x2000000eff0c7230 */ /* 0x100fe40000004100 */
[----:B------:R-:W-:Y:S02]  /*c4a0*/  HADD2.F32 R14, -RZ, R14.H1_H1 ;  /* 0x3000000eff0e7230 */ /* 0x000fe40000004100 */
[C---:B------:R-:W-:Y:S01]  /*c4b0*/  FMUL.FTZ R71, R65.reuse, R67 ;  /* 0x0000004341477220 */ /* 0x040fe20000410000 */
[----:B------:R-:W-:Y:S01]  /*c4c0*/  FMUL.FTZ R65, R65, R63 ;  /* 0x0000003f41417220 */ /* 0x000fe20000410000 */
[----:B------:R-:W-:Y:S01]  /*c4d0*/  HADD2.F32 R70, -RZ, R13.H0_H0 ;  /* 0x2000000dff467230 */ /* 0x000fe20000004100 */
[----:B------:R-:W-:Y:S01]  /*c4e0*/  F2FP.F16.F32.PACK_AB R15, R3, R15 ;  /* 0x0000000f030f723e */ /* 0x000fe200000000ff */
[----:B------:R-:W-:Y:S01]  /*c4f0*/  FFMA.FTZ R71, R69, R63, -R71 ;  /* 0x0000003f45477223 */ /* 0x000fe20000010847 */
[----:B------:R-:W-:-:S02]  /*c500*/  HADD2.F32 R63, -RZ, R98.H1_H1 ;  /* 0x30000062ff3f7230 */ /* 0x000fc40000004100 */
[----:B------:R-:W-:Y:S01]  /*c510*/  FFMA.FTZ R65, R69, R67, R65 ;  /* 0x0000004345417223 */ /* 0x000fe20000010041 */
[----:B------:R-:W-:Y:S02]  /*c520*/  HADD2.F32 R98, -RZ, R98.H0_H0 ;  /* 0x20000062ff627230 */ /* 0x000fe40000004100 */
[----:B------:R-:W-:Y:S02]  /*c530*/  HADD2.F32 R13, -RZ, R13.H1_H1 ;  /* 0x3000000dff0d7230 */ /* 0x000fe40000004100 */
[CC--:B------:R-:W-:Y:S01]  /*c540*/  FMUL.FTZ R66, R14.reuse, R63.reuse ;  /* 0x0000003f0e427220 */ /* 0x0c0fe20000410000 */
[----:B------:R-:W-:Y:S02]  /*c550*/  FMUL.FTZ R67, R14, R98 ;  /* 0x000000620e437220 */ /* 0x000fe40000410000 */
[C---:B------:R-:W-:Y:S01]  /*c560*/  FMUL.FTZ R14, R13.reuse, R64 ;  /* 0x000000400d0e7220 */ /* 0x040fe20000410000 */
[----:B------:R-:W-:Y:S01]  /*c570*/  FMUL.FTZ R13, R13, R62 ;  /* 0x0000003e0d0d7220 */ /* 0x000fe20000410000 */
[C---:B------:R-:W-:Y:S01]  /*c580*/  FFMA.FTZ R66, R12.reuse, R98, -R66 ;  /* 0x000000620c427223 */ /* 0x040fe20000010842 */
[----:B------:R-:W-:Y:S01]  /*c590*/  FFMA.FTZ R67, R12, R63, R67 ;  /* 0x0000003f0c437223 */ /* 0x000fe20000010043 */
[C---:B------:R-:W-:Y:S01]  /*c5a0*/  FFMA.FTZ R62, R70.reuse, R62, -R14 ;  /* 0x0000003e463e7223 */ /* 0x040fe2000001080e */
[----:B------:R-:W-:Y:S01]  /*c5b0*/  FFMA.FTZ R13, R70, R64, R13 ;  /* 0x00000040460d7223 */ /* 0x000fe2000001000d */
[----:B------:R-:W-:-:S02]  /*c5c0*/  F2FP.F16.F32.PACK_AB R12, R65, R71 ;  /* 0x00000047410c723e */ /* 0x000fc400000000ff */
[----:B------:R-:W-:Y:S02]  /*c5d0*/  F2FP.F16.F32.PACK_AB R14, R67, R66 ;  /* 0x00000042430e723e */ /* 0x000fe400000000ff */
[----:B------:R-:W-:-:S05]  /*c5e0*/  F2FP.F16.F32.PACK_AB R13, R13, R62 ;  /* 0x0000003e0d0d723e */ /* 0x000fca00000000ff */
[----:B------:R2:W-:Y:S02]  /*c5f0*/  STS.128 [R114+0xc000], R12 ;  /* 0x00c0000c72007388 */ /* 0x0005e40000000c00 */
.L_x_1677:
[----:B------:R-:W-:Y:S05]  /*c600*/  BSYNC B1 ;  /* 0x0000000000017941 */ /* 0x000fea0003800000 */
.L_x_1676:
[----:B------:R-:W3:Y:S01]  /*c610*/  LDL R3, [R1+0xc4] ;  /* 0x0000c40001037983 */ /* 0x000ee20000100800 */
[----:B------:R-:W-:Y:S01]  /*c620*/  BSSY B1, `(.L_x_1684) ;  /* 0x00000be000017945 */ /* 0x000fe20003800000 */
[----:B---3--:R-:W-:-:S13]  /*c630*/  ISETP.GE.AND P0, PT, R3, R0, PT ;  /* 0x000000000300720c */ /* 0x008fda0003f06270 */
[----:B------:R-:W-:Y:S05]  /*c640*/  @P0 BRA `(.L_x_1685) ;  /* 0x0000000800ec0947 */ /* 0x000fea0003800000 */
[----:B012---:R-:W2:Y:S01]  /*c650*/  LDL R14, [R1+0x30] ;  /* 0x00003000010e7983 */ /* 0x007ea20000100800 */
[----:B------:R-:W0:Y:S03]  /*c660*/  LDC R3, c[0x0][0x3f4] ;  /* 0x0000fd00ff037b82 */ /* 0x000e260000000800 */
[----:B------:R-:W3:Y:S04]  /*c670*/  LDL R13, [R1+0x34] ;  /* 0x00003400010d7983 */ /* 0x000ee80000100800 */
[----:B------:R-:W4:Y:S04]  /*c680*/  LDL R12, [R1+0x48] ;  /* 0x00004800010c7983 */ /* 0x000f280000100800 */
[----:B------:R1:W5:Y:S01]  /*c690*/  LDL R69, [R1+0x70] ;  /* 0x0000700001457983 */ /* 0x0003620000100800 */
[----:B------:R-:W-:Y:S01]  /*c6a0*/  BSSY B2, `(.L_x_1686) ;  /* 0x0000030000027945 */ /* 0x000fe20003800000 */
[----:B0-----:R-:W-:-:S02]  /*c6b0*/  ISETP.GE.AND P0, PT, R204, R3, PT ;  /* 0x00000003cc00720c */ /* 0x001fc40003f06270 */
[-C--:B--2---:R-:W-:Y:S02]  /*c6c0*/  ISETP.GE.AND P1, PT, R14, R3.reuse, PT ;  /* 0x000000030e00720c */ /* 0x084fe40003f26270 */
[-C--:B---3--:R-:W-:Y:S02]  /*c6d0*/  ISETP.GE.AND P2, PT, R13, R3.reuse, PT ;  /* 0x000000030d00720c */ /* 0x088fe40003f46270 */
[----:B----4-:R-:W-:-:S07]  /*c6e0*/  ISETP.GE.AND P3, PT, R12, R3, PT ;  /* 0x000000030c00720c */ /* 0x010fce0003f66270 */
[----:B-1----:R-:W-:Y:S06]  /*c6f0*/  @P0 BRA `(.L_x_1687) ;  /* 0x0000000000a80947 */ /* 0x002fec0003800000 */
[----:B-----5:R-:W0:Y:S01]  /*c700*/  LDS.128 R12, [R69+0x1000] ;  /* 0x00100000450c7984 */ /* 0x020e220000000c00 */
[----:B------:R-:W-:Y:S01]  /*c710*/  SHF.R.U64 R3, R58, 0x10, R59 ;  /* 0x000000103a037819 */ /* 0x000fe2000000123b */
[--C-:B------:R-:W-:Y:S01]  /*c720*/  HADD2.F32 R63, -RZ, R107.reuse.H0_H0 ;  /* 0x2000006bff3f7230 */ /* 0x100fe20000004100 */
[--C-:B------:R-:W-:Y:S01]  /*c730*/  SHF.R.U64 R58, R60, 0x10, R61.reuse ;  /* 0x000000103c3a7819 */ /* 0x100fe2000000123d */
[----:B------:R-:W-:Y:S01]  /*c740*/  HADD2.F32 R107, -RZ, R107.H1_H1 ;  /* 0x3000006bff6b7230 */ /* 0x000fe20000004100 */
[----:B------:R-:W-:Y:S01]  /*c750*/  SHF.R.U32.HI R60, RZ, 0x10, R61 ;  /* 0x00000010ff3c7819 */ /* 0x000fe2000001163d */
[--C-:B------:R-:W-:Y:S01]  /*c760*/  HADD2.F32 R61, -RZ, R106.reuse.H0_H0 ;  /* 0x2000006aff3d7230 */ /* 0x100fe20000004100 */
[----:B------:R-:W-:Y:S01]  /*c770*/  SHF.R.U32.HI R59, RZ, 0x10, R59 ;  /* 0x00000010ff3b7819 */ /* 0x000fe2000001163b */
[----:B------:R-:W-:Y:S02]  /*c780*/  HADD2.F32 R106, -RZ, R106.H1_H1 ;  /* 0x3000006aff6a7230 */ /* 0x000fe40000004100 */
[----:B------:R-:W-:-:S02]  /*c790*/  HADD2.F32 R60, -RZ, R60.H0_H0 ;  /* 0x2000003cff3c7230 */ /* 0x000fc40000004100 */
[----:B------:R-:W-:Y:S02]  /*c7a0*/  HADD2.F32 R59, -RZ, R59.H0_H0 ;  /* 0x2000003bff3b7230 */ /* 0x000fe40000004100 */
[----:B------:R-:W-:Y:S02]  /*c7b0*/  HADD2.F32 R58, -RZ, R58.H0_H0 ;  /* 0x2000003aff3a7230 */ /* 0x000fe40000004100 */
[----:B------:R-:W-:Y:S02]  /*c7c0*/  HADD2.F32 R3, -RZ, R3.H0_H0 ;  /* 0x20000003ff037230 */ /* 0x000fe40000004100 */
[--C-:B0-----:R-:W-:Y:S02]  /*c7d0*/  HADD2.F32 R64, -RZ, R12.reuse.H0_H0 ;  /* 0x2000000cff407230 */ /* 0x101fe40000004100 */
[----:B------:R-:W-:Y:S02]  /*c7e0*/  HADD2.F32 R12, -RZ, R12.H1_H1 ;  /* 0x3000000cff0c7230 */ /* 0x000fe40000004100 */
[----:B------:R-:W-:-:S02]  /*c7f0*/  HADD2.F32 R62, -RZ, R15.H0_H0 ;  /* 0x2000000fff3e7230 */ /* 0x000fc40000004100 */
[----:B------:R-:W-:Y:S02]  /*c800*/  HADD2.F32 R15, -RZ, R15.H1_H1 ;  /* 0x3000000fff0f7230 */ /* 0x000fe40000004100 */
[C---:B------:R-:W-:Y:S01]  /*c810*/  FMUL.FTZ R68, R12.reuse, R63 ;  /* 0x0000003f0c447220 */ /* 0x040fe20000410000 */
[--C-:B------:R-:W-:Y:S02]  /*c820*/  HADD2.F32 R65, -RZ, R14.reuse.H0_H0 ;  /* 0x2000000eff417230 */ /* 0x100fe40000004100 */
[----:B------:R-:W-:Y:S01]  /*c830*/  FMUL.FTZ R12, R12, R61 ;  /* 0x0000003d0c0c7220 */ /* 0x000fe20000410000 */
[----:B------:R-:W-:Y:S02]  /*c840*/  HADD2.F32 R14, -RZ, R14.H1_H1 ;  /* 0x3000000eff0e7230 */ /* 0x000fe40000004100 */
[----:B------:R-:W-:Y:S01]  /*c850*/  FMUL.FTZ R67, R15, R60 ;  /* 0x0000003c0f437220 */ /* 0x000fe20000410000 */
[--C-:B------:R-:W-:Y:S02]  /*c860*/  HADD2.F32 R66, -RZ, R13.reuse.H0_H0 ;  /* 0x2000000dff427230 */ /* 0x100fe40000004100 */
[----:B------:R-:W-:Y:S01]  /*c870*/  FFMA.FTZ R63, R64, R63, R12 ;  /* 0x0000003f403f7223 */ /* 0x000fe2000001000c */
[----:B------:R-:W-:-:S02]  /*c880*/  HADD2.F32 R13, -RZ, R13.H1_H1 ;  /* 0x3000000dff0d7230 */ /* 0x000fc40000004100 */
[-C--:B------:R-:W-:Y:S01]  /*c890*/  FMUL.FTZ R15, R15, R59.reuse ;  /* 0x0000003b0f0f7220 */ /* 0x080fe20000410000 */
[----:B------:R-:W-:Y:S01]  /*c8a0*/  FFMA.FTZ R67, R62, R59, -R67 ;  /* 0x0000003b3e437223 */ /* 0x000fe20000010843 */
[C---:B------:R-:W-:Y:S01]  /*c8b0*/  FMUL.FTZ R12, R14.reuse, R107 ;  /* 0x0000006b0e0c7220 */ /* 0x040fe20000410000 */
[----:B------:R-:W-:Y:S01]  /*c8c0*/  FMUL.FTZ R14, R14, R106 ;  /* 0x0000006a0e0e7220 */ /* 0x000fe20000410000 */
[C---:B------:R-:W-:Y:S01]  /*c8d0*/  FMUL.FTZ R59, R13.reuse, R58 ;  /* 0x0000003a0d3b7220 */ /* 0x040fe20000410000 */
[----:B------:R-:W-:Y:S01]  /*c8e0*/  FMUL.FTZ R13, R13, R3 ;  /* 0x000000030d0d7220 */ /* 0x000fe20000410000 */
[C---:B------:R-:W-:Y:S01]  /*c8f0*/  FFMA.FTZ R12, R65.reuse, R106, -R12 ;  /* 0x0000006a410c7223 */ /* 0x040fe2000001080c */
[----:B------:R-:W-:Y:S01]  /*c900*/  FFMA.FTZ R65, R65, R107, R14 ;  /* 0x0000006b41417223 */ /* 0x000fe2000001000e */
[----:B------:R-:W-:Y:S01]  /*c910*/  FFMA.FTZ R15, R62, R60, R15 ;  /* 0x0000003c3e0f7223 */ /* 0x000fe2000001000f */
[----:B------:R-:W-:Y:S01]  /*c920*/  FFMA.FTZ R68, R64, R61, -R68 ;  /* 0x0000003d40447223 */ /* 0x000fe20000010844 */
[C---:B------:R-:W-:Y:S01]  /*c930*/  FFMA.FTZ R59, R66.reuse, R3, -R59 ;  /* 0x00000003423b7223 */ /* 0x040fe2000001083b */
[----:B------:R-:W-:Y:S01]  /*c940*/  FFMA.FTZ R58, R66, R58, R13 ;  /* 0x0000003a423a7223 */ /* 0x000fe2000001000d */
[----:B------:R-:W-:-:S02]  /*c950*/  F2FP.F16.F32.PACK_AB R14, R65, R12 ;  /* 0x0000000c410e723e */ /* 0x000fc400000000ff */
[----:B------:R-:W-:Y:S02]  /*c960*/  F2FP.F16.F32.PACK_AB R15, R15, R67 ;  /* 0x000000430f0f723e */ /* 0x000fe400000000ff */
[----:B------:R-:W-:Y:S02]  /*c970*/  F2FP.F16.F32.PACK_AB R12, R63, R68 ;  /* 0x000000443f0c723e */ /* 0x000fe400000000ff */
[----:B------:R-:W-:-:S05]  /*c980*/  F2FP.F16.F32.PACK_AB R13, R58, R59 ;  /* 0x0000003b3a0d723e */ /* 0x000fca00000000ff */
[----:B------:R0:W-:Y:S02]  /*c990*/  STS.128 [R69+0x1000], R12 ;  /* 0x0010000c45007388 */ /* 0x0001e40000000c00 */
.L_x_1687:
[----:B------:R-:W-:Y:S05]  /*c9a0*/  BSYNC B2 ;  /* 0x0000000000027941 */ /* 0x000fea0003800000 */
.L_x_1686:
        /* <DEDUP_REMOVED lines=9> */
[----:B------:R-:W-:-:S02]  /*ca40*/  HADD2.F32 R55, -RZ, R103.H0_H0 ;  /* 0x20000067ff377230 */ /* 0x000fc40000004100 */
[----:B------:R-:W-:Y:S02]  /*ca50*/  HADD2.F32 R57, -RZ, R102.H0_H0 ;  /* 0x20000066ff397230 */ /* 0x000fe40000004100 */
[----:B------:R-:W-:Y:S02]  /*ca60*/  HADD2.F32 R103, -RZ, R103.H1_H1 ;  /* 0x30000067ff677230 */ /* 0x000fe40000004100 */
[----:B------:R-:W-:Y:S02]  /*ca70*/  HADD2.F32 R54, -RZ, R54.H0_H0 ;  /* 0x20000036ff367230 */ /* 0x000fe40000004100 */
[--C-:B0-----:R-:W-:Y:S02]  /*ca80*/  HADD2.F32 R61, -RZ, R15.reuse.H1_H1 ;  /* 0x3000000fff3d7230 */ /* 0x101fe40000004100 */
[----:B------:R-:W-:Y:S02]  /*ca90*/  HADD2.F32 R60, -RZ, R12.H1_H1 ;  /* 0x3000000cff3c7230 */ /* 0x000fe40000004100 */
[----:B------:R-:W-:-:S02]  /*caa0*/  HADD2.F32 R59, -RZ, R15.H0_H0 ;  /* 0x2000000fff3b7230 */ /* 0x000fc40000004100 */
[C---:B------:R-:W-:Y:S01]  /*cab0*/  FMUL.FTZ R64, R61.reuse, R62 ;  /* 0x0000003e3d407220 */ /* 0x040fe20000410000 */
[-C--:B------:R-:W-:Y:S01]  /*cac0*/  FMUL.FTZ R63, R61, R58.reuse ;  /* 0x0000003a3d3f7220 */ /* 0x080fe20000410000 */
[----:B------:R-:W-:Y:S02]  /*cad0*/  HADD2.F32 R56, -RZ, R12.H0_H0 ;  /* 0x2000000cff387230 */ /* 0x000fe40000004100 */
[C---:B------:R-:W-:Y:S01]  /*cae0*/  FMUL.FTZ R61, R60.reuse, R55 ;  /* 0x000000373c3d7220 */ /* 0x040fe20000410000 */
[C---:B------:R-:W-:Y:S01]  /*caf0*/  FFMA.FTZ R58, R59.reuse, R58, -R64 ;  /* 0x0000003a3b3a7223 */ /* 0x040fe20000010840 */
[----:B------:R-:W-:Y:S01]  /*cb00*/  FFMA.FTZ R59, R59, R62, R63 ;  /* 0x0000003e3b3b7223 */ /* 0x000fe2000001003f */
[-C--:B------:R-:W-:Y:S01]  /*cb10*/  FMUL.FTZ R63, R60, R57.reuse ;  /* 0x000000393c3f7220 */ /* 0x080fe20000410000 */
[--C-:B------:R-:W-:Y:S02]  /*cb20*/  HADD2.F32 R12, -RZ, R14.reuse.H0_H0 ;  /* 0x2000000eff0c7230 */ /* 0x100fe40000004100 */
[----:B------:R-:W-:Y:S01]  /*cb30*/  FFMA.FTZ R57, R56, R57, -R61 ;  /* 0x0000003938397223 */ /* 0x000fe2000001083d */
[----:B------:R-:W-:-:S02]  /*cb40*/  HADD2.F32 R14, -RZ, R14.H1_H1 ;  /* 0x3000000eff0e7230 */ /* 0x000fc40000004100 */
[----:B------:R-:W-:Y:S01]  /*cb50*/  FFMA.FTZ R56, R56, R55, R63 ;  /* 0x0000003738387223 */ /* 0x000fe2000001003f */
[--C-:B------:R-:W-:Y:S02]  /*cb60*/  HADD2.F32 R15, -RZ, R13.reuse.H0_H0 ;  /* 0x2000000dff0f7230 */ /* 0x100fe40000004100 */
[----:B------:R-:W-:Y:S02]  /*cb70*/  HADD2.F32 R61, -RZ, R102.H1_H1 ;  /* 0x30000066ff3d7230 */ /* 0x000fe40000004100 */
[C---:B------:R-:W-:Y:S01]  /*cb80*/  FMUL.FTZ R55, R14.reuse, R103 ;  /* 0x000000670e377220 */ /* 0x040fe20000410000 */
[----:B------:R-:W-:Y:S02]  /*cb90*/  HADD2.F32 R13, -RZ, R13.H1_H1 ;  /* 0x3000000dff0d7230 */ /* 0x000fe40000004100 */
[----:B------:R-:W-:Y:S02]  /*cba0*/  HADD2.F32 R60, -RZ, R3.H0_H0 ;  /* 0x20000003ff3c7230 */ /* 0x000fe40000004100 */
[-C--:B------:R-:W-:Y:S01]  /*cbb0*/  FMUL.FTZ R62, R14, R61.reuse ;  /* 0x0000003d0e3e7220 */ /* 0x080fe20000410000 */
[C---:B------:R-:W-:Y:S01]  /*cbc0*/  FFMA.FTZ R55, R12.reuse, R61, -R55 ;  /* 0x0000003d0c377223 */ /* 0x040fe20000010837 */
[C---:B------:R-:W-:Y:S01]  /*cbd0*/  FMUL.FTZ R14, R13.reuse, R54 ;  /* 0x000000360d0e7220 */ /* 0x040fe20000410000 */
[----:B------:R-:W-:Y:S01]  /*cbe0*/  FMUL.FTZ R3, R13, R60 ;  /* 0x0000003c0d037220 */ /* 0x000fe20000410000 */
[----:B------:R-:W-:-:S02]  /*cbf0*/  FFMA.FTZ R62, R12, R103, R62 ;  /* 0x000000670c3e7223 */ /* 0x000fc4000001003e */
[C---:B------:R-:W-:Y:S01]  /*cc00*/  FFMA.FTZ R13, R15.reuse, R60, -R14 ;  /* 0x0000003c0f0d7223 */ /* 0x040fe2000001080e */
[----:B------:R-:W-:Y:S01]  /*cc10*/  F2FP.F16.F32.PACK_AB R12, R56, R57 ;  /* 0x00000039380c723e */ /* 0x000fe200000000ff */
[----:B------:R-:W-:Y:S01]  /*cc20*/  FFMA.FTZ R54, R15, R54, R3 ;  /* 0x000000360f367223 */ /* 0x000fe20000010003 */
[----:B------:R-:W-:Y:S02]  /*cc30*/  F2FP.F16.F32.PACK_AB R15, R59, R58 ;  /* 0x0000003a3b0f723e */ /* 0x000fe400000000ff */
[----:B------:R-:W-:Y:S02]  /*cc40*/  F2FP.F16.F32.PACK_AB R14, R62, R55 ;  /* 0x000000373e0e723e */ /* 0x000fe400000000ff */
[----:B------:R-:W-:-:S05]  /*cc50*/  F2FP.F16.F32.PACK_AB R13, R54, R13 ;  /* 0x0000000d360d723e */ /* 0x000fca00000000ff */
[----:B------:R1:W-:Y:S02]  /*cc60*/  STS.128 [R69+0x5000], R12 ;  /* 0x0050000c45007388 */ /* 0x0003e40000000c00 */
.L_x_1689:
[----:B------:R-:W-:Y:S05]  /*cc70*/  BSYNC B2 ;  /* 0x0000000000027941 */ /* 0x000fea0003800000 */
.L_x_1688:
[----:B------:R-:W-:Y:S04]  /*cc80*/  BSSY B2, `(.L_x_1690) ;  /* 0x000002c000027945 */ /* 0x000fe80003800000 */
[----:B------:R-:W-:Y:S05]  /*cc90*/  @P2 BRA `(.L_x_1691) ;  /* 0x0000000000a82947 */ /* 0x000fea0003800000 */
[----:B01---5:R-:W0:Y:S01]  /*cca0*/  LDS.128 R12, [R69+0x9000] ;  /* 0x00900000450c7984 */ /* 0x023e220000000c00 */
[----:B------:R-:W-:Y:S01]  /*ccb0*/  SHF.R.U32.HI R59, RZ, 0x10, R53 ;  /* 0x00000010ff3b7819 */ /* 0x000fe20000011635 */
[--C-:B------:R-:W-:Y:S01]  /*ccc0*/  HADD2.F32 R57, -RZ, R96.reuse.H0_H0 ;  /* 0x20000060ff397230 */ /* 0x100fe20000004100 */
[--C-:B------:R-:W-:Y:S01]  /*ccd0*/  SHF.R.U32.HI R58, RZ, 0x10, R51.reuse ;  /* 0x00000010ff3a7819 */ /* 0x100fe20000011633 */
[----:B------:R-:W-:Y:S01]  /*cce0*/  HADD2.F32 R96, -RZ, R96.H1_H1 ;  /* 0x30000060ff607230 */ /* 0x000fe20000004100 */
[----:B------:R-:W-:Y:S01]  /*ccf0*/  SHF.R.U64 R3, R50, 0x10, R51 ;  /* 0x0000001032037819 */ /* 0x000fe20000001233 */
[----:B------:R-:W-:Y:S01]  /*cd00*/  HADD2.F32 R59, -RZ, R59.H0_H0 ;  /* 0x2000003bff3b7230 */ /* 0x000fe20000004100 */
[----:B------:R-:W-:Y:S01]  /*cd10*/  SHF.R.U64 R50, R52, 0x10, R53 ;  /* 0x0000001034327819 */ /* 0x000fe20000001235 */
[----:B------:R-:W-:Y:S02]  /*cd20*/  HADD2.F32 R58, -RZ, R58.H0_H0 ;  /* 0x2000003aff3a7230 */ /* 0x000fe40000004100 */
[----:B------:R-:W-:-:S02]  /*cd30*/  HADD2.F32 R51, -RZ, R97.H0_H0 ;  /* 0x20000061ff337230 */ /* 0x000fc40000004100 */
[----:B------:R-:W-:Y:S02]  /*cd40*/  HADD2.F32 R3, -RZ, R3.H0_H0 ;  /* 0x20000003ff037230 */ /* 0x000fe40000004100 */
[--C-:B0-----:R-:W-:Y:S02]  /*cd50*/  HADD2.F32 R56, -RZ, R15.reuse.H1_H1 ;  /* 0x3000000fff387230 */ /* 0x101fe40000004100 */
[----:B------:R-:W-:Y:S02]  /*cd60*/  HADD2.F32 R55, -RZ, R15.H0_H0 ;  /* 0x2000000fff377230 */ /* 0x000fe40000004100 */
[--C-:B------:R-:W-:Y:S02]  /*cd70*/  HADD2.F32 R54, -RZ, R12.reuse.H1_H1 ;  /* 0x3000000cff367230 */ /* 0x100fe40000004100 */
[C---:B------:R-:W-:Y:S01]  /*cd80*/  FMUL.FTZ R60, R56.reuse, R59 ;  /* 0x0000003b383c7220 */ /* 0x040fe20000410000 */
[----:B------:R-:W-:Y:S01]  /*cd90*/  FMUL.FTZ R56, R56, R58 ;  /* 0x0000003a38387220 */ /* 0x000fe20000410000 */
[----:B------:R-:W-:-:S02]  /*cda0*/  HADD2.F32 R52, -RZ, R12.H0_H0 ;  /* 0x2000000cff347230 */ /* 0x000fc40000004100 */
[--C-:B------:R-:W-:Y:S02]  /*cdb0*/  HADD2.F32 R15, -RZ, R14.reuse.H0_H0 ;  /* 0x2000000eff0f7230 */ /* 0x100fe40000004100 */
[C---:B------:R-:W-:Y:S01]  /*cdc0*/  FFMA.FTZ R56, R55.reuse, R59, R56 ;  /* 0x0000003b37387223 */ /* 0x040fe20000010038 */
[----:B------:R-:W-:Y:S02]  /*cdd0*/  HADD2.F32 R53, -RZ, R14.H1_H1 ;  /* 0x3000000eff357230 */ /* 0x000fe40000004100 */
[C---:B------:R-:W-:Y:S01]  /*cde0*/  FMUL.FTZ R61, R54.reuse, R51 ;  /* 0x00000033363d7220 */ /* 0x040fe20000410000 */
[--C-:B------:R-:W-:Y:S02]  /*cdf0*/  HADD2.F32 R12, -RZ, R13.reuse.H0_H0 ;  /* 0x2000000dff0c7230 */ /* 0x100fe40000004100 */
[----:B------:R-:W-:Y:S01]  /*ce00*/  FMUL.FTZ R59, R54, R57 ;  /* 0x00000039363b7220 */ /* 0x000fe20000410000 */
[----:B------:R-:W-:Y:S02]  /*ce10*/  HADD2.F32 R14, -RZ, R13.H1_H1 ;  /* 0x3000000dff0e7230 */ /* 0x000fe40000004100 */
[----:B------:R-:W-:Y:S01]  /*ce20*/  FFMA.FTZ R13, R55, R58, -R60 ;  /* 0x0000003a370d7223 */ /* 0x000fe2000001083c */
[----:B------:R-:W-:-:S02]  /*ce30*/  HADD2.F32 R54, -RZ, R97.H1_H1 ;  /* 0x30000061ff367230 */ /* 0x000fc40000004100 */
[C---:B------:R-:W-:Y:S01]  /*ce40*/  FFMA.FTZ R61, R52.reuse, R57, -R61 ;  /* 0x00000039343d7223 */ /* 0x040fe2000001083d */
[----:B------:R-:W-:Y:S02]  /*ce50*/  HADD2.F32 R55, -RZ, R50.H0_H0 ;  /* 0x20000032ff377230 */ /* 0x000fe40000004100 */
[----:B------:R-:W-:Y:S01]  /*ce60*/  FFMA.FTZ R52, R52, R51, R59 ;  /* 0x0000003334347223 */ /* 0x000fe2000001003b */
[C---:B------:R-:W-:Y:S01]  /*ce70*/  FMUL.FTZ R50, R53.reuse, R54 ;  /* 0x0000003635327220 */ /* 0x040fe20000410000 */
[-C--:B------:R-:W-:Y:S01]  /*ce80*/  FMUL.FTZ R53, R53, R96.reuse ;  /* 0x0000006035357220 */ /* 0x080fe20000410000 */
[C---:B------:R-:W-:Y:S01]  /*ce90*/  FMUL.FTZ R51, R14.reuse, R55 ;  /* 0x000000370e337220 */ /* 0x040fe20000410000 */
        /* <DEDUP_REMOVED lines=8> */
[----:B------:R-:W-:-:S05]  /*cf20*/  F2FP.F16.F32.PACK_AB R13, R50, R51 ;  /* 0x00000033320d723e */ /* 0x000fca00000000ff */
[----:B------:R2:W-:Y:S02]  /*cf30*/  STS.128 [R69+0x9000], R12 ;  /* 0x0090000c45007388 */ /* 0x0005e40000000c00 */
.L_x_1691:
[----:B------:R-:W-:Y:S05]  /*cf40*/  BSYNC B2 ;  /* 0x0000000000027941 */ /* 0x000fea0003800000 */
.L_x_1690:
[----:B------:R-:W-:Y:S05]  /*cf50*/  @P3 BRA `(.L_x_1685) ;  /* 0x0000000000a83947 */ /* 0x000fea0003800000 */
[----:B012--5:R-:W0:Y:S01]  /*cf60*/  LDS.128 R12, [R69+0xd000] ;  /* 0x00d00000450c7984 */ /* 0x027e220000000c00 */
[----:B------:R-:W-:Y:S01]  /*cf70*/  SHF.R.U32.HI R52, RZ, 0x10, R49 ;  /* 0x00000010ff347819 */ /* 0x000fe20000011631 */
[--C-:B------:R-:W-:Y:S01]  /*cf80*/  HADD2.F32 R51, -RZ, R86.reuse.H1_H1 ;  /* 0x30000056ff337230 */ /* 0x100fe20000004100 */
[----:B------:R-:W-:Y:S01]  /*cf90*/  SHF.R.U32.HI R50, RZ, 0x10, R47 ;  /* 0x00000010ff327819 */ /* 0x000fe2000001162f */
[----:B------:R-:W-:Y:S01]  /*cfa0*/  HADD2.F32 R86, -RZ, R86.H0_H0 ;  /* 0x20000056ff567230 */ /* 0x000fe20000004100 */
[----:B------:R-:W-:Y:S01]  /*cfb0*/  SHF.R.U64 R55, R48, 0x10, R49 ;  /* 0x0000001030377819 */ /* 0x000fe20000001231 */
[----:B------:R-:W-:Y:S01]  /*cfc0*/  HADD2.F32 R52, -RZ, R52.H0_H0 ;  /* 0x20000034ff347230 */ /* 0x000fe20000004100 */
[----:B------:R-:W-:Y:S01]  /*cfd0*/  SHF.R.U64 R56, R46, 0x10, R47 ;  /* 0x000000102e387819 */ /* 0x000fe2000000122f */
[----:B------:R-:W-:Y:S02]  /*cfe0*/  HADD2.F32 R50, -RZ, R50.H0_H0 ;  /* 0x20000032ff327230 */ /* 0x000fe40000004100 */
[----:B------:R-:W-:-:S02]  /*cff0*/  HADD2.F32 R49, -RZ, R87.H1_H1 ;  /* 0x30000057ff317230 */ /* 0x000fc40000004100 */
[----:B------:R-:W-:Y:S02]  /*d000*/  HADD2.F32 R87, -RZ, R87.H0_H0 ;  /* 0x20000057ff577230 */ /* 0x000fe40000004100 */
[--C-:B0-----:R-:W-:Y:S02]  /*d010*/  HADD2.F32 R48, -RZ, R15.reuse.H1_H1 ;  /* 0x3000000fff307230 */ /* 0x101fe40000004100 */
[--C-:B------:R-:W-:Y:S02]  /*d020*/  HADD2.F32 R3, -RZ, R12.reuse.H0_H0 ;  /* 0x2000000cff037230 */ /* 0x100fe40000004100 */
[----:B------:R-:W-:Y:S02]  /*d030*/  HADD2.F32 R47, -RZ, R15.H0_H0 ;  /* 0x2000000fff2f7230 */ /* 0x000fe40000004100 */
[C---:B------:R-:W-:Y:S01]  /*d040*/  FMUL.FTZ R54, R48.reuse, R52 ;  /* 0x0000003430367220 */ /* 0x040fe20000410000 */
[----:B------:R-:W-:Y:S02]  /*d050*/  HADD2.F32 R12, -RZ, R12.H1_H1 ;  /* 0x3000000cff0c7230 */ /* 0x000fe40000004100 */
[----:B------:R-:W-:Y:S01]  /*d060*/  FMUL.FTZ R53, R48, R50 ;  /* 0x0000003230357220 */ /* 0x000fe20000410000 */
[----:B------:R-:W-:-:S02]  /*d070*/  HADD2.F32 R15, -RZ, R14.H0_H0 ;  /* 0x2000000eff0f7230 */ /* 0x000fc40000004100 */
[C---:B------:R-:W-:Y:S01]  /*d080*/  FFMA.FTZ R54, R47.reuse, R50, -R54 ;  /* 0x000000322f367223 */ /* 0x040fe20000010836 */
[----:B------:R-:W-:Y:S02]  /*d090*/  HADD2.F32 R46, -RZ, R14.H1_H1 ;  /* 0x3000000eff2e7230 */ /* 0x000fe40000004100 */
[C---:B------:R-:W-:Y:S01]  /*d0a0*/  FMUL.FTZ R48, R12.reuse, R51 ;  /* 0x000000330c307220 */ /* 0x040fe20000410000 */
[--C-:B------:R-:W-:Y:S02]  /*d0b0*/  HADD2.F32 R14, -RZ, R13.reuse.H0_H0 ;  /* 0x2000000dff0e7230 */ /* 0x100fe40000004100 */
[----:B------:R-:W-:Y:S01]  /*d0c0*/  FFMA.FTZ R53, R47, R52, R53 ;  /* 0x000000342f357223 */ /* 0x000fe20000010035 */
[-C--:B------:R-:W-:Y:S01]  /*d0d0*/  FMUL.FTZ R50, R12, R49.reuse ;  /* 0x000000310c327220 */ /* 0x080fe20000410000 */
[----:B------:R-:W-:Y:S02]  /*d0e0*/  HADD2.F32 R13, -RZ, R13.H1_H1 ;  /* 0x3000000dff0d7230 */ /* 0x000fe40000004100 */
[----:B------:R-:W-:Y:S01]  /*d0f0*/  FFMA.FTZ R48, R3, R49, -R48 ;  /* 0x0000003103307223 */ /* 0x000fe20000010830 */
[----:B------:R-:W-:-:S02]  /*d100*/  HADD2.F32 R47, -RZ, R55.H0_H0 ;  /* 0x20000037ff2f7230 */ /* 0x000fc40000004100 */
[----:B------:R-:W-:Y:S01]  /*d110*/  FFMA.FTZ R3, R3, R51, R50 ;  /* 0x0000003303037223 */ /* 0x000fe20000010032 */
[----:B------:R-:W-:Y:S02]  /*d120*/  HADD2.F32 R12, -RZ, R56.H0_H0 ;  /* 0x20000038ff0c7230 */ /* 0x000fe40000004100 */
[C---:B------:R-:W-:Y:S01]  /*d130*/  FMUL.FTZ R50, R46.reuse, R86 ;  /* 0x000000562e327220 */ /* 0x040fe20000410000 */
[----:B------:R-:W-:Y:S01]  /*d140*/  FMUL.FTZ R51, R46, R87 ;  /* 0x000000572e337220 */ /* 0x000fe20000410000 */
        /* <DEDUP_REMOVED lines=11> */
.L_x_1685:
[----:B------:R-:W-:Y:S05]  /*d200*/  BSYNC B1 ;  /* 0x0000000000017941 */ /* 0x000fea0003800000 */
.L_x_1684:
[----:B------:R-:W-:Y:S01]  /*d210*/  VIADD R3, R113, 0x40 ;  /* 0x0000004071037836 */ /* 0x000fe20000000000 */
[----:B------:R-:W-:Y:S04]  /*d220*/  BSSY B1, `(.L_x_1692) ;  /* 0x00000be000017945 */ /* 0x000fe80003800000 */
[----:B------:R-:W-:-:S13]  /*d230*/  ISETP.GE.AND P0, PT, R3, R0, PT ;  /* 0x000000000300720c */ /* 0x000fda0003f06270 */
[----:B------:R-:W-:Y:S05]  /*d240*/  @P0 BRA `(.L_x_1693) ;  /* 0x0000000800ec0947 */ /* 0x000fea0003800000 */
[----:B0123--:R-:W2:Y:S01]  /*d250*/  LDL R14, [R1+0x30] ;  /* 0x00003000010e7983 */ /* 0x00fea20000100800 */
        /* <DEDUP_REMOVED lines=11> */
[----:B------:R-:W-:Y:S01]  /*d310*/  SHF.R.U32.HI R48, RZ, 0x10, R45 ;  /* 0x00000010ff307819 */ /* 0x000fe2000001162d */
[--C-:B------:R-:W-:Y:S01]  /*d320*/  HADD2.F32 R47, -RZ, R100.reuse.H0_H0 ;  /* 0x20000064ff2f7230 */ /* 0x100fe20000004100 */
[----:B------:R-:W-:Y:S01]  /*d330*/  SHF.R.U32.HI R46, RZ, 0x10, R43 ;  /* 0x00000010ff2e7819 */ /* 0x000fe2000001162b */
[----:B------:R-:W-:Y:S01]  /*d340*/  HADD2.F32 R100, -RZ, R100.H1_H1 ;  /* 0x30000064ff647230 */ /* 0x000fe20000004100 */
[----:B------:R-:W-:Y:S01]  /*d350*/  SHF.R.U64 R51, R44, 0x10, R45 ;  /* 0x000000102c337819 */ /* 0x000fe2000000122d */
[----:B------:R-:W-:Y:S01]  /*d360*/  HADD2.F32 R48, -RZ, R48.H0_H0 ;  /* 0x20000030ff307230 */ /* 0x000fe20000004100 */
[----:B------:R-:W-:Y:S01]  /*d370*/  SHF.R.U64 R52, R42, 0x10, R43 ;  /* 0x000000102a347819 */ /* 0x000fe2000000122b */
[----:B------:R-:W-:Y:S02]  /*d380*/  HADD2.F32 R46, -RZ, R46.H0_H0 ;  /* 0x2000002eff2e7230 */ /* 0x000fe40000004100 */
[----:B------:R-:W-:-:S02]  /*d390*/  HADD2.F32 R45, -RZ, R99.H0_H0 ;  /* 0x20000063ff2d7230 */ /* 0x000fc40000004100 */
[----:B------:R-:W-:Y:S02]  /*d3a0*/  HADD2.F32 R99, -RZ, R99.H1_H1 ;  /* 0x30000063ff637230 */ /* 0x000fe40000004100 */
        /* <DEDUP_REMOVED lines=31> */
.L_x_1695:
[----:B------:R-:W-:Y:S05]  /*d5a0*/  BSYNC B2 ;  /* 0x0000000000027941 */ /* 0x000fea0003800000 */
.L_x_1694:
[----:B------:R-:W-:Y:S04]  /*d5b0*/  BSSY B2, `(.L_x_1696) ;  /* 0x000002c000027945 */ /* 0x000fe80003800000 */
[----:B------:R-:W-:Y:S05]  /*d5c0*/  @P1 BRA `(.L_x_1697) ;  /* 0x0000000000a81947 */ /* 0x000fea0003800000 */
[----:B0----5:R-:W0:Y:S01]  /*d5d0*/  LDS.128 R12, [R53+0x6000] ;  /* 0x00600000350c7984 */ /* 0x021e220000000c00 */
        /* <DEDUP_REMOVED lines=41> */
.L_x_1697:
[----:B------:R-:W-:Y:S05]  /*d870*/  BSYNC B2 ;  /* 0x0000000000027941 */ /* 0x000fea0003800000 */
.L_x_1696:
[----:B------:R-:W-:Y:S04]  /*d880*/  BSSY B2, `(.L_x_1698) ;  /* 0x000002c000027945 */ /* 0x000fe80003800000 */
[----:B------:R-:W-:Y:S05]  /*d890*/  @P2 BRA `(.L_x_1699) ;  /* 0x0000000000a82947 */ /* 0x000fea0003800000 */
[----:B01---5:R-:W0:Y:S01]  /*d8a0*/  LDS.128 R12, [R53+0xa000] ;  /* 0x00a00000350c7984 */ /* 0x023e220000000c00 */
        /* <DEDUP_REMOVED lines=41> */
.L_x_1699:
[----:B------:R-:W-:Y:S05]  /*db40*/  BSYNC B2 ;  /* 0x0000000000027941 */ /* 0x000fea0003800000 */
.L_x_1698:
[----:B------:R-:W-:Y:S05]  /*db50*/  @P3 BRA `(.L_x_1693) ;  /* 0x0000000000a83947 */ /* 0x000fea0003800000 */
[----:B012--5:R-:W0:Y:S01]  /*db60*/  LDS.128 R12, [R53+0xe000] ;  /* 0x00e00000350c7984 */ /* 0x027e220000000c00 */
        /* <DEDUP_REMOVED lines=41> */
.L_x_1693:
[----:B------:R-:W-:Y:S05]  /*de00*/  BSYNC B1 ;  /* 0x0000000000017941 */ /* 0x000fea0003800000 */
.L_x_1692:
[----:B------:R-:W-:-:S04]  /*de10*/  IADD3 R3, R113, 0x60, RZ ;  /* 0x0000006071037810 */ /* 0x000fc80007ffe0ff */
[----:B------:R-:W-:-:S13]  /*de20*/  ISETP.GE.AND P0, PT, R3, R0, PT ;  /* 0x000000000300720c */ /* 0x000fda0003f06270 */
[----:B------:R-:W-:Y:S05]  /*de30*/  @P0 BRA `(.L_x_1700) ;  /* 0x0000005400380947 */ /* 0x000fea0003800000 */
[----:B01234-:R-:W2:Y:S01]  /*de40*/  LDL R14, [R1+0x30] ;  /* 0x00003000010e7983 */ /* 0x01fea20000100800 */
        /* <DEDUP_REMOVED lines=12> */
[----:B------:R-:W-:Y:S01]  /*df10*/  HADD2.F32 R29, -RZ, R101.H0_H0 ;  /* 0x20000065ff1d7230 */ /* 0x000fe20000004100 */
[----:B------:R-:W-:Y:S01]  /*df20*/  SHF.R.U32.HI R30, RZ, 0x10, R33 ;  /* 0x00000010ff1e7819 */ /* 0x000fe20000011621 */
[----:B------:R-:W-:Y:S01]  /*df30*/  HADD2.F32 R105, -RZ, R105.H0_H0 ;  /* 0x20000069ff697230 */ /* 0x000fe20000004100 */
[----:B------:R-:W-:Y:S01]  /*df40*/  SHF.R.U32.HI R28, RZ, 0x10, R31 ;  /* 0x00000010ff1c7819 */ /* 0x000fe2000001161f */
[----:B------:R-:W-:Y:S01]  /*df50*/  HADD2.F32 R31, -RZ, R104.H0_H0 ;  /* 0x20000068ff1f7230 */ /* 0x000fe20000004100 */
[----:B------:R-:W-:Y:S01]  /*df60*/  SHF.R.U64 R34, R32, 0x10, R33 ;  /* 0x0000001020227819 */ /* 0x000fe20000001221 */
[----:B------:R-:W-:Y:S02]  /*df70*/  HADD2.F32 R30, -RZ, R30.H0_H0 ;  /* 0x2000001eff1e7230 */ /* 0x000fe40000004100 */
[----:B------:R-:W-:-:S02]  /*df80*/  HADD2.F32 R28, -RZ, R28.H0_H0 ;  /* 0x2000001cff1c7230 */ /* 0x000fc40000004100 */
[----:B------:R-:W-:Y:S02]  /*df90*/  HADD2.F32 R101, -RZ, R101.H1_H1 ;  /* 0x30000065ff657230 */ /* 0x000fe40000004100 */
[--C-:B0-----:R-:W-:Y:S02]  /*dfa0*/  HADD2.F32 R27, -RZ, R15.reuse.H1_H1 ;  /* 0x3000000fff1b7230 */ /* 0x101fe40000004100 */
[----:B------:R-:W-:Y:S02]  /*dfb0*/  HADD2.F32 R26, -RZ, R15.H0_H0 ;  /* 0x2000000fff1a7230 */ /* 0x000fe40000004100 */
[--C-:B------:R-:W-:Y:S02]  /*dfc0*/  HADD2.F32 R0, -RZ, R12.reuse.H0_H0 ;  /* 0x2000000cff007230 */ /* 0x100fe40000004100 */
[C---:B------:R-:W-:Y:S01]  /*dfd0*/  FMUL.FTZ R33, R27.reuse, R30 ;  /* 0x0000001e1b217220 */ /* 0x040fe20000410000 */
[----:B------:R-:W-:Y:S02]  /*dfe0*/  HADD2.F32 R12, -RZ, R12.H1_H1 ;  /* 0x3000000cff0c7230 */ /* 0x000fe40000004100 */
[----:B------:R-:W-:Y:S01]  /*dff0*/  FMUL.FTZ R35, R27, R28 ;  /* 0x0000001c1b237220 */ /* 0x000fe20000410000 */
[----:B------:R-:W-:-:S02]  /*e000*/  HADD2.F32 R15, -RZ, R14.H0_H0 ;  /* 0x2000000eff0f7230 */ /* 0x000fc40000004100 */
[----:B------:R-:W-:Y:S01]  /*e010*/  FFMA.FTZ R32, R26, R28, -R33 ;  /* 0x0000001c1a207223 */ /* 0x000fe20000010821 */
[----:B------:R-:W-:Y:S02]  /*e020*/  HADD2.F32 R14, -RZ, R14.H1_H1 ;  /* 0x3000000eff0e7230 */ /* 0x000fe40000004100 */
[----:B------:R-:W-:Y:S01]  /*e030*/  FMUL.FTZ R27, R12, R31 ;  /* 0x0000001f0c1b7220 */ /* 0x000fe20000410000 */
[--C-:B------:R-:W-:Y:S02]  /*e040*/  HADD2.F32 R3, -RZ, R13.reuse.H0_H0 ;  /* 0x2000000dff037230 */ /* 0x100fe40000004100 */
[----:B------:R-:W-:Y:S01]  /*e050*/  FFMA.FTZ R35, R26, R30, R35 ;  /* 0x0000001e1a237223 */ /* 0x000fe20000010023 */
[-C--:B------:R-:W-:Y:S01]  /*e060*/  FMUL.FTZ R33, R12, R29.reuse ;  /* 0x0000001d0c217220 */ /* 0x080fe20000410000 */
[----:B------:R-:W-:Y:S02]  /*e070*/  HADD2.F32 R13, -RZ, R13.H1_H1 ;  /* 0x3000000dff0d7230 */ /* 0x000fe40000004100 */
[----:B------:R-:W-:Y:S01]  /*e080*/  FFMA.FTZ R27, R0, R29, -R27 ;  /* 0x0000001d001b7223 */ /* 0x000fe2000001081b */
[----:B------:R-:W-:-:S02]  /*e090*/  HADD2.F32 R26, -RZ, R34.H0_H0 ;  /* 0x20000022ff1a7230 */ /* 0x000fc40000004100 */
[C---:B------:R-:W-:Y:S01]  /*e0a0*/  FMUL.FTZ R28, R14.reuse, R105 ;  /* 0x000000690e1c7220 */ /* 0x040fe20000410000 */
[----:B------:R-:W-:Y:S02]  /*e0b0*/  HADD2.F32 R12, -RZ, R36.H0_H0 ;  /* 0x20000024ff0c7230 */ /* 0x000fe40000004100 */
[----:B------:R-:W-:Y:S01]  /*e0c0*/  FMUL.FTZ R30, R14, R101 ;  /* 0x000000650e1e7220 */ /* 0x000fe20000410000 */
[----:B------:R-:W-:Y:S01]  /*e0d0*/  FFMA.FTZ R0, R0, R31, R33 ;  /* 0x0000001f00007223 */ /* 0x000fe20000010021 */
[----:B------:R-:W-:Y:S01]  /*e0e0*/  FMUL.FTZ R14, R13, R26 ;  /* 0x0000001a0d0e7220 */ /* 0x000fe20000410000 */
[----:B------:R-:W-:Y:S01]  /*e0f0*/  FFMA.FTZ R28, R15, R101, -R28 ;  /* 0x000000650f1c7223 */ /* 0x000fe2000001081c */
[-C--:B------:R-:W-:Y:S01]  /*e100*/  FMUL.FTZ R29, R13, R12.reuse ;  /* 0x0000000c0d1d7220 */ /* 0x080fe20000410000 */
[----:B------:R-:W-:Y:S01]  /*e110*/  FFMA.FTZ R105, R15, R105, R30 ;  /* 0x000000690f697223 */ /* 0x000fe2000001001e */
[----:B------:R-:W-:Y:S01]  /*e120*/  FFMA.FTZ R13, R3, R12, -R14 ;  /* 0x0000000c030d7223 */ /* 0x000fe2000001080e */
[----:B------:R-:W-:Y:S01]  /*e130*/  F2FP.F16.F32.PACK_AB R15, R35, R32 ;  /* 0x00000020230f723e */ /* 0x000fe200000000ff */
[----:B------:R-:W-:Y:S01]  /*e140*/  FFMA.FTZ R26, R3, R26, R29 ;  /* 0x0000001a031a7223 */ /* 0x000fe2000001001d */
[----:B------:R-:W-:-:S02]  /*e150*/  F2FP.F16.F32.PACK_AB R12, R0, R27 ;  /* 0x0000001b000c723e */ /* 0x000fc400000000ff */
[----:B------:R-:W-:Y:S02]  /*e160*/  F2FP.F16.F32.PACK_AB R14, R105, R28 ;  /* 0x0000001c690e723e */ /* 0x000fe400000000ff */
[----:B------:R-:W-:-:S05]  /*e170*/  F2FP.F16.F32.PACK_AB R13, R26, R13 ;  /* 0x0000000d1a0d723e */ /* 0x000fca00000000ff */
[----:B------:R0:W-:Y:S02]  /*e180*/  STS.128 [R37+0x3000], R12 ;  /* 0x0030000c25007388 */ /* 0x0001e40000000c00 */
.L_x_1702:
[----:B------:R-:W-:Y:S05]  /*e190*/  BSYNC B1 ;  /* 0x0000000000017941 */ /* 0x000fea0003800000 */
.L_x_1701:
[----:B------:R-:W-:Y:S04]  /*e1a0*/  BSSY B1, `(.L_x_1703) ;  /* 0x000002c000017945 */ /* 0x000fe80003800000 */
[----:B------:R-:W-:Y:S05]  /*e1b0*/  @P1 BRA `(.L_x_1704) ;  /* 0x0000000000a81947 */ /* 0x000fea0003800000 */
[----:B0----5:R-:W0:Y:S01]  /*e1c0*/  LDS.128 R12, [R37+0x7000] ;  /* 0x00700000250c7984 */ /* 0x021e220000000c00 */
        /* <DEDUP_REMOVED lines=8> */
[----:B------:R-:W-:-:S02]  /*e250*/  HADD2.F32 R25, -RZ, R91.H1_H1 ;  /* 0x3000005bff197230 */ /* 0x000fc40000004100 */
[----:B------:R-:W-:Y:S02]  /*e260*/  HADD2.F32 R91, -RZ, R91.H0_H0 ;  /* 0x2000005bff5b7230 */ /* 0x000fe40000004100 */
        /* <DEDUP_REMOVED lines=31> */
.L_x_1704:
[----:B------:R-:W-:Y:S05]  /*e460*/  BSYNC B1 ;  /* 0x0000000000017941 */ /* 0x000fea0003800000 */
.L_x_1703:
[----:B------:R-:W-:Y:S04]  /*e470*/  BSSY B1, `(.L_x_1705) ;  /* 0x000002c000017945 */ /* 0x000fe80003800000 */
[----:B------:R-:W-:Y:S05]  /*e480*/  @P2 BRA `(.L_x_1706) ;  /* 0x0000000000a82947 */ /* 0x000fea0003800000 */
[----:B01---5:R-:W0:Y:S01]  /*e490*/  LDS.128 R12, [R37+0xb000] ;  /* 0x00b00000250c7984 */ /* 0x023e220000000c00 */
[--C-:B------:R-:W-:Y:S01]  /*e4a0*/  SHF.R.U64 R28, R6, 0x10, R7.reuse ;  /* 0x00000010061c7819 */ /* 0x100fe20000001207 */
[--C-:B------:R-:W-:Y:S01]  /*e4b0*/  HADD2.F32 R21, -RZ, R85.reuse.H0_H0 ;  /* 0x20000055ff157230 */ /* 0x100fe20000004100 */
[----:B------:R-:W-:Y:S01]  /*e4c0*/  SHF.R.U32.HI R6, RZ, 0x10, R7 ;  /* 0x00000010ff067819 */ /* 0x000fe20000011607 */
[----:B------:R-:W-:Y:S01]  /*e4d0*/  HADD2.F32 R85, -RZ, R85.H1_H1 ;  /* 0x30000055ff557230 */ /* 0x000fe20000004100 */
[--C-:B------:R-:W-:Y:S02]  /*e4e0*/  SHF.R.U32.HI R20, RZ, 0x10, R11.reuse ;  /* 0x00000010ff147819 */ /* 0x100fe4000001160b */
[----:B------:R-:W-:Y:S01]  /*e4f0*/  SHF.R.U64 R26, R10, 0x10, R11 ;  /* 0x000000100a1a7819 */ /* 0x000fe2000000120b */
[----:B------:R-:W-:Y:S02]  /*e500*/  HADD2.F32 R10, -RZ, R6.H0_H0 ;  /* 0x20000006ff0a7230 */ /* 0x000fe40000004100 */
[----:B------:R-:W-:-:S02]  /*e510*/  HADD2.F32 R20, -RZ, R20.H0_H0 ;  /* 0x20000014ff147230 */ /* 0x000fc40000004100 */
[----:B------:R-:W-:Y:S02]  /*e520*/  HADD2.F32 R11, -RZ, R80.H0_H0 ;  /* 0x20000050ff0b7230 */ /* 0x000fe40000004100 */
[--C-:B0-----:R-:W-:Y:S02]  /*e530*/  HADD2.F32 R7, -RZ, R15.reuse.H0_H0 ;  /* 0x2000000fff077230 */ /* 0x101fe40000004100 */
[----:B------:R-:W-:Y:S02]  /*e540*/  HADD2.F32 R15, -RZ, R15.H1_H1 ;  /* 0x3000000fff0f7230 */ /* 0x000fe40000004100 */
[--C-:B------:R-:W-:Y:S02]  /*e550*/  HADD2.F32 R0, -RZ, R12.reuse.H0_H0 ;  /* 0x2000000cff007230 */ /* 0x100fe40000004100 */
[----:B------:R-:W-:Y:S02]  /*e560*/  HADD2.F32 R12, -RZ, R12.H1_H1 ;  /* 0x3000000cff0c7230 */ /* 0x000fe40000004100 */
[C---:B------:R-:W-:Y:S01]  /*e570*/  FMUL.FTZ R24, R15.reuse, R20 ;  /* 0x000000140f187220 */ /* 0x040fe20000410000 */
[----:B------:R-:W-:Y:S01]  /*e580*/  FMUL.FTZ R25, R15, R10 ;  /* 0x0000000a0f197220 */ /* 0x000fe20000410000 */
[----:B------:R-:W-:-:S02]  /*e590*/  HADD2.F32 R6, -RZ, R14.H0_H0 ;  /* 0x2000000eff067230 */ /* 0x000fc40000004100 */
[C---:B------:R-:W-:Y:S01]  /*e5a0*/  FMUL.FTZ R15, R12.reuse, R21 ;  /* 0x000000150c0f7220 */ /* 0x040fe20000410000 */
[C---:B------:R-:W-:Y:S01]  /*e5b0*/  FFMA.FTZ R24, R7.reuse, R10, -R24 ;  /* 0x0000000a07187223 */ /* 0x040fe20000010818 */
[----:B------:R-:W-:Y:S01]  /*e5c0*/  FFMA.FTZ R27, R7, R20, R25 ;  /* 0x00000014071b7223 */ /* 0x000fe20000010019 */
[----:B------:R-:W-:Y:S02]  /*e5d0*/  HADD2.F32 R14, -RZ, R14.H1_H1 ;  /* 0x3000000eff0e7230 */ /* 0x000fe40000004100 */
[-C--:B------:R-:W-:Y:S01]  /*e5e0*/  FMUL.FTZ R25, R12, R11.reuse ;  /* 0x0000000b0c197220 */ /* 0x080fe20000410000 */
[--C-:B------:R-:W-:Y:S02]  /*e5f0*/  HADD2.F32 R3, -RZ, R13.reuse.H0_H0 ;  /* 0x2000000dff037230 */ /* 0x100fe40000004100 */
[C---:B------:R-:W-:Y:S01]  /*e600*/  FFMA.FTZ R11, R0.reuse, R11, -R15 ;  /* 0x0000000b000b7223 */ /* 0x040fe2000001080f */
[----:B------:R-:W-:Y:S02]  /*e610*/  HADD2.F32 R7, -RZ, R80.H1_H1 ;  /* 0x30000050ff077230 */ /* 0x000fe40000004100 */
[----:B------:R-:W-:Y:S01]  /*e620*/  FFMA.FTZ R0, R0, R21, R25 ;  /* 0x0000001500007223 */ /* 0x000fe20000010019 */
[----:B------:R-:W-:-:S02]  /*e630*/  HADD2.F32 R13, -RZ, R13.H1_H1 ;  /* 0x3000000dff0d7230 */ /* 0x000fc40000004100 */
[C---:B------:R-:W-:Y:S01]  /*e640*/  FMUL.FTZ R21, R14.reuse, R85 ;  /* 0x000000550e157220 */ /* 0x040fe20000410000 */
[----:B------:R-:W-:Y:S02]  /*e650*/  HADD2.F32 R12, -RZ, R26.H0_H0 ;  /* 0x2000001aff0c7230 */ /* 0x000fe40000004100 */
[-C--:B------:R-:W-:Y:S01]  /*e660*/  FMUL.FTZ R20, R14, R7.reuse ;  /* 0x000000070e147220 */ /* 0x080fe20000410000 */
[----:B------:R-:W-:Y:S02]  /*e670*/  HADD2.F32 R10, -RZ, R28.H0_H0 ;  /* 0x2000001cff0a7230 */ /* 0x000fe40000004100 */
[C---:B------:R-:W-:Y:S01]  /*e680*/  FFMA.FTZ R21, R6.reuse, R7, -R21 ;  /* 0x0000000706157223 */ /* 0x040fe20000010815 */
[C---:B------:R-:W-:Y:S01]  /*e690*/  FMUL.FTZ R14, R13.reuse, R12 ;  /* 0x0000000c0d0e7220 */ /* 0x040fe20000410000 */
[----:B------:R-:W-:Y:S01]  /*e6a0*/  FFMA.FTZ R20, R6, R85, R20 ;  /* 0x0000005506147223 */ /* 0x000fe20000010014 */
[-C--:B------:R-:W-:Y:S02]  /*e6b0*/  FMUL.FTZ R15, R13, R10.reuse ;  /* 0x0000000a0d0f7220 */ /* 0x080fe40000410000 */
[----:B------:R-:W-:-:S02]  /*e6c0*/  FFMA.FTZ R13, R3, R10, -R14 ;  /* 0x0000000a030d7223 */ /* 0x000fc4000001080e */
[----:B------:R-:W-:Y:S01]  /*e6d0*/  FFMA.FTZ R6, R3, R12, R15 ;  /* 0x0000000c03067223 */ /* 0x000fe2000001000f */
[----:B------:R-:W-:Y:S02]  /*e6e0*/  F2FP.F16.F32.PACK_AB R15, R27, R24 ;  /* 0x000000181b0f723e */ /* 0x000fe400000000ff */
[----:B------:R-:W-:Y:S02]  /*e6f0*/  F2FP.F16.F32.PACK_AB R14, R20, R21 ;  /* 0x00000015140e723e */ /* 0x000fe400000000ff */
[----:B------:R-:W-:Y:S02]  /*e700*/  F2FP.F16.F32.PACK_AB R12, R0, R11 ;  /* 0x0000000b000c723e */ /* 0x000fe400000000ff */
[----:B------:R-:W-:-:S05]  /*e710*/  F2FP.F16.F32.PACK_AB R13, R6, R13 ;  /* 0x0000000d060d723e */ /* 0x000fca00000000ff */
[----:B------:R2:W-:Y:S02]  /*e720*/  STS.128 [R37+0xb000], R12 ;  /* 0x00b0000c25007388 */ /* 0x0005e40000000c00 */
.L_x_1706:
[----:B------:R-:W-:Y:S05]  /*e730*/  BSYNC B1 ;  /* 0x0000000000017941 */ /* 0x000fea0003800000 */
.L_x_1705:
[----:B------:R-:W-:Y:S05]  /*e740*/  @P3 BRA `(.L_x_1700) ;  /* 0x0000004800f43947 */ /* 0x000fea0003800000 */
[----:B012--5:R-:W0:Y:S01]  /*e750*/  LDS.128 R12, [R37+0xf000] ;  /* 0x00f00000250c7984 */ /* 0x027e220000000c00 */
[--C-:B------:R-:W-:Y:S01]  /*e760*/  SHF.R.U64 R24, R8, 0x10, R9.reuse ;  /* 0x0000001008187819 */ /* 0x100fe20000001209 */
[--C-:B------:R-:W-:Y:S01]  /*e770*/  HADD2.F32 R7, -RZ, R79.reuse.H1_H1 ;  /* 0x3000004fff077230 */ /* 0x100fe20000004100 */
[----:B------:R-:W-:Y:S01]  /*e780*/  SHF.R.U32.HI R8, RZ, 0x10, R9 ;  /* 0x00000010ff087819 */ /* 0x000fe20000011609 */
[----:B------:R-:W-:Y:S01]  /*e790*/  HADD2.F32 R9, -RZ, R78.H1_H1 ;  /* 0x3000004eff097230 */ /* 0x000fe20000004100 */
[--C-:B------:R-:W-:Y:S01]  /*e7a0*/  SHF.R.U32.HI R6, RZ, 0x10, R5.reuse ;  /* 0x00000010ff067819 */ /* 0x100fe20000011605 */
[----:B------:R-:W-:Y:S01]  /*e7b0*/  HADD2.F32 R79, -RZ, R79.H0_H0 ;  /* 0x2000004fff4f7230 */ /* 0x000fe20000004100 */
[----:B------:R-:W-:Y:S01]  /*e7c0*/  SHF.R.U64 R25, R4, 0x10, R5 ;  /* 0x0000001004197819 */ /* 0x000fe20000001205 */
[----:B------:R-:W-:Y:S02]  /*e7d0*/  HADD2.F32 R8, -RZ, R8.H0_H0 ;  /* 0x20000008ff087230 */ /* 0x000fe40000004100 */
[----:B------:R-:W-:-:S02]  /*e7e0*/  HADD2.F32 R6, -RZ, R6.H0_H0 ;  /* 0x20000006ff067230 */ /* 0x000fc40000004100 */
[--C-:B0-----:R-:W-:Y:S02]  /*e7f0*/  HADD2.F32 R5, -RZ, R15.reuse.H0_H0 ;  /* 0x2000000fff057230 */ /* 0x101fe40000004100 */
[----:B------:R-:W-:Y:S02]  /*e800*/  HADD2.F32 R15, -RZ, R15.H1_H1 ;  /* 0x3000000fff0f7230 */ /* 0x000fe40000004100 */
[--C-:B------:R-:W-:Y:S02]  /*e810*/  HADD2.F32 R0, -RZ, R12.reuse.H0_H0 ;  /* 0x2000000cff007230 */ /* 0x100fe40000004100 */
[----:B------:R-:W-:Y:S02]  /*e820*/  HADD2.F32 R12, -RZ, R12.H1_H1 ;  /* 0x3000000cff0c7230 */ /* 0x000fe40000004100 */
[C---:B------:R-:W-:Y:S01]  /*e830*/  FMUL.FTZ R10, R15.reuse, R8 ;  /* 0x000000080f0a7220 */ /* 0x040fe20000410000 */
[----:B------:R-:W-:Y:S01]  /*e840*/  FMUL.FTZ R15, R15, R6 ;  /* 0x000000060f0f7220 */ /* 0x000fe20000410000 */
[----:B------:R-:W-:-:S02]  /*e850*/  HADD2.F32 R4, -RZ, R14.H0_H0 ;  /* 0x2000000eff047230 */ /* 0x000fc40000004100 */
[C---:B------:R-:W-:Y:S01]  /*e860*/  FFMA.FTZ R20, R5.reuse, R6, -R10 ;  /* 0x0000000605147223 */ /* 0x040fe2000001080a */
[----:B------:R-:W-:Y:S01]  /*e870*/  FFMA.FTZ R21, R5, R8, R15 ;  /* 0x0000000805157223 */ /* 0x000fe2000001000f */
[----:B------:R-:W-:Y:S02]  /*e880*/  HADD2.F32 R14, -RZ, R14.H1_H1 ;  /* 0x3000000eff0e7230 */ /* 0x000fe40000004100 */
[C---:B------:R-:W-:Y:S01]  /*e890*/  FMUL.FTZ R11, R12.reuse, R9 ;  /* 0x000000090c0b7220 */ /* 0x040fe20000410000 */
[--C-:B------:R-:W-:Y:S02]  /*e8a0*/  HADD2.F32 R3, -RZ, R13.reuse.H0_H0 ;  /* 0x2000000dff037230 */ /* 0x100fe40000004100 */
[-C--:B------:R-:W-:Y:S01]  /*e8b0*/  FMUL.FTZ R15, R12, R7.reuse ;  /* 0x000000070c0f7220 */ /* 0x080fe20000410000 */
[----:B------:R-:W-:Y:S02]  /*e8c0*/  HADD2.F32 R5, -RZ, R78.H0_H0 ;  /* 0x2000004eff057230 */ /* 0x000fe40000004100 */
[----:B------:R-:W-:Y:S01]  /*e8d0*/  FFMA.FTZ R11, R0, R7, -R11 ;  /* 0x00000007000b7223 */ /* 0x000fe2000001080b */
[----:B------:R-:W-:-:S02]  /*e8e0*/  HADD2.F32 R13, -RZ, R13.H1_H1 ;  /* 0x3000000dff0d7230 */ /* 0x000fc40000004100 */
[----:B------:R-:W-:Y:S01]  /*e8f0*/  FFMA.FTZ R0, R0, R9, R15 ;  /* 0x0000000900007223 */ /* 0x000fe2000001000f */
[----:B------:R-:W-:Y:S02]  /*e900*/  HADD2.F32 R8, -RZ, R24.H0_H0 ;  /* 0x20000018ff087230 */ /* 0x000fe40000004100 */
[C---:B------:R-:W-:Y:S01]  /*e910*/  FMUL.FTZ R7, R14.reuse, R5 ;  /* 0x000000050e077220 */ /* 0x040fe20000410000 */
[----:B------:R-:W-:Y:S02]  /*e920*/  HADD2.F32 R6, -RZ, R25.H0_H0 ;  /* 0x20000019ff067230 */ /* 0x000fe40000004100 */
[-C--:B------:R-:W-:Y:S01]  /*e930*/  FMUL.FTZ R14, R14, R79.reuse ;  /* 0x0000004f0e0e7220 */ /* 0x080fe20000410000 */
[C---:B------:R-:W-:Y:S01]  /*e940*/  FMUL.FTZ R10, R13.reuse, R8 ;  /* 0x000000080d0a7220 */ /* 0x040fe20000410000 */
[C---:B------:R-:W-:Y:S01]  /*e950*/  FFMA.FTZ R79, R4.reuse, R79, -R7 ;  /* 0x0000004f044f7223 */ /* 0x040fe20000010807 */
        /* <DEDUP_REMOVED lines=8> */
[----:B------:R0:W-:Y:S01]  /*e9e0*/  STS.128 [R37+0xf000], R4 ;  /* 0x00f0000425007388 */ /* 0x0001e20000000c00 */
[----:B------:R-:W-:Y:S05]  /*e9f0*/  BRA `(.L_x_1700) ;  /* 0x0000004800487947 */ /* 0x000fea0003800000 */
.L_x_1661:
[----:B------:R-:W0:Y:S01]  /*ea00*/  LDC R76, c[0x0][0x448] ;  /* 0x00011200ff4c7b82 */ /* 0x000e220000000800 */
[----:B------:R-:W-:Y:S01]  /*ea10*/  ULDC.64 UR4, c[0x0][0x3f8] ;  /* 0x0000fe0000047ab9 */ /* 0x000fe20000000a00 */
[----:B------:R-:W-:Y:S01]  /*ea20*/  ULDC.64 UR6, c[0x0][0x408] ;  /* 0x0001020000067ab9 */ /* 0x000fe20000000a00 */
[----:B------:R-:W-:Y:S02]  /*ea30*/  IMAD.MOV.U32 R25, RZ, RZ, R33 ;  /* 0x000000ffff197224 */ /* 0x000fe400078e0021 */
[----:B------:R-:W-:Y:S01]  /*ea40*/  IMAD.MOV.U32 R27, RZ, RZ, R29 ;  /* 0x000000ffff1b7224 */ /* 0x000fe200078e001d */
[----:B0-----:R-:W-:-:S13]  /*ea50*/  ISETP.NE.AND P0, PT, R76, 0x1, PT ;  /* 0x000000014c00780c */ /* 0x001fda0003f05270 */
[----:B------:R-:W0:Y:S08]  /*ea60*/  @P0 LDC R4, c[0x0][0x44c] ;  /* 0x00011300ff040b82 */ /* 0x000e300000000800 */
[----:B------:R-:W1:Y:S01]  /*ea70*/  @P0 LDC R5, c[0x0][0x450] ;  /* 0x00011400ff050b82 */ /* 0x000e620000000800 */
[----:B0-----:R-:W-:-:S05]  /*ea80*/  @P0 IMAD.HI.U32 R4, R3, R4, RZ ;  /* 0x0000000403040227 */ /* 0x001fca00078e00ff */
[----:B-1----:R-:W-:-:S04]  /*ea90*/  @P0 SHF.R.U32.HI R3, RZ, R5, R4 ;  /* 0x00000005ff030219 */ /* 0x002fc80000011604 */
        /* <DEDUP_REMOVED lines=21> */
.L_x_2054:
        /* <DEDUP_REMOVED lines=12> */
[----:B------:R-:W-:Y:S01]  /*ecb0*/  ULDC UR4, c[0x0][0x3f4] ;  /* 0x0000fd0000047ab9 */ /* 0x000fe20000000800 */
[----:B------:R-:W-:Y:S02]  /*ecc0*/  CS2R R66, SRZ ;  /* 0x0000000000427805 */ /* 0x000fe4000001ff00 */
[----:B------:R-:W-:Y:S02]  /*ecd0*/  ISETP.GE.AND P4, PT, R18, UR4, PT ;  /* 0x0000000412007c0c */ /* 0x000fe4000bf86270 */
[----:B------:R-:W-:Y:S02]  /*ece0*/  CS2R R64, SRZ ;  /* 0x0000000000407805 */ /* 0x000fe4000001ff00 */
[----:B------:R-:W-:Y:S02]  /*ecf0*/  ISETP.GE.AND P5, PT, R203, UR4, PT ;  /* 0x00000004cb007c0c */ /* 0x000fe4000bfa6270 */
[----:B------:R-:W-:-:S07]  /*ed00*/  CS2R R58, SRZ ;  /* 0x00000000003a7805 */ /* 0x000fce000001ff00 */
[C---:B------:R-:W-:Y:S01]  /*ed10*/  @!P4 IMAD.SHL.U32 R11, R18.reuse, 0x2, RZ ;  /* 0x00000002120bc824 */ /* 0x040fe200078e00ff */
[----:B------:R-:W-:-:S03]  /*ed20*/  @!P4 SHF.L.U64.HI R24, R18, 0x1, R19 ;  /* 0x000000011218c819 */ /* 0x000fc60000010213 */
[----:B------:R-:W-:Y:S02]  /*ed30*/  @!P5 SHF.L.U32 R5, R201, 0x1, RZ ;  /* 0x00000001c905d819 */ /* 0x000fe400000006ff */
[-C--:B--2---:R-:W-:Y:S02]  /*ed40*/  @!P4 IADD3 R10, P0, R6, R11.reuse, RZ ;  /* 0x0000000b060ac210 */ /* 0x084fe40007f1e0ff */
[----:B----4-:R-:W-:Y:S02]  /*ed50*/  @!P4 IADD3 R4, P1, R14, R11, RZ ;  /* 0x0000000b0e04c210 */ /* 0x010fe40007f3e0ff */
[-C--:B------:R-:W-:Y:S01]  /*ed60*/  @!P5 IADD3 R6, P2, R6, R5.reuse, RZ ;  /* 0x000000050606d210 */ /* 0x080fe20007f5e0ff */
[--C-:B-1----:R-:W-:Y:S01]  /*ed70*/  @!P4 IMAD.X R11, R7, 0x1, R24.reuse, P0 ;  /* 0x00000001070bc824 */ /* 0x102fe200000e0618 */
[----:B------:R-:W-:Y:S01]  /*ed80*/  @!P5 IADD3 R8, P3, R14, R5, RZ ;  /* 0x000000050e08d210 */ /* 0x000fe20007f7e0ff */
[----:B---3--:R-:W-:Y:S01]  /*ed90*/  @!P4 IMAD.X R5, R9, 0x1, R24, P1 ;  /* 0x000000010905c824 */ /* 0x008fe200008e0618 */
[----:B------:R-:W-:-:S02]  /*eda0*/  @!P5 SHF.L.U64.HI R12, R201, 0x1, R224 ;  /* 0x00000001c90cd819 */ /* 0x000fc400000102e0 */
[----:B------:R-:W-:Y:S02]  /*edb0*/  CS2R R56, SRZ ;  /* 0x0000000000387805 */ /* 0x000fe4000001ff00 */
[----:B------:R-:W-:Y:S02]  /*edc0*/  CS2R R70, SRZ ;  /* 0x0000000000467805 */ /* 0x000fe4000001ff00 */
[----:B------:R-:W-:Y:S02]  /*edd0*/  CS2R R68, SRZ ;  /* 0x0000000000447805 */ /* 0x000fe4000001ff00 */
[----:B------:R-:W-:Y:S02]  /*ede0*/  CS2R R62, SRZ ;  /* 0x00000000003e7805 */ /* 0x000fe4000001ff00 */
[----:B------:R-:W-:Y:S01]  /*edf0*/  CS2R R60, SRZ ;  /* 0x00000000003c7805 */ /* 0x000fe2000001ff00 */
[--C-:B------:R-:W-:Y:S01]  /*ee00*/  @!P5 IMAD.X R7, R7, 0x1, R12.reuse, P2 ;  /* 0x000000010707d824 */ /* 0x100fe200010e060c */
[----:B------:R1:W5:Y:S01]  /*ee10*/  @!P4 LD.E.128 R64, desc[UR60][R10.64] ;  /* 0x0000003c0a40c980 */ /* 0x000362000c101d00 */
[----:B------:R-:W-:-:S03]  /*ee20*/  @!P5 IMAD.X R9, R9, 0x1, R12, P3 ;  /* 0x000000010909d824 */ /* 0x000fc600018e060c */
[----:B------:R1:W5:Y:S04]  /*ee30*/  @!P4 LD.E.128 R56, desc[UR60][R4.64] ;  /* 0x0000003c0438c980 */ /* 0x000368000c101d00 */
[----:B------:R1:W5:Y:S04]  /*ee40*/  @!P5 LD.E.128 R68, desc[UR60][R6.64] ;  /* 0x0000003c0644d980 */ /* 0x000368000c101d00 */
[----:B------:R1:W5:Y:S02]  /*ee50*/  @!P5 LD.E.128 R60, desc[UR60][R8.64] ;  /* 0x0000003c083cd980 */ /* 0x000364000c101d00 */
.L_x_1709:
[----:B------:R-:W-:Y:S05]  /*ee60*/  BSYNC B1 ;  /* 0x0000000000017941 */ /* 0x000fea0003800000 */
.L_x_1708:
[----:B-1---5:R-:W-:Y:S01]  /*ee70*/  IMAD.MOV.U32 R4, RZ, RZ, R70 ;  /* 0x000000ffff047224 */ /* 0x022fe200078e0046 */
[----:B------:R-:W-:Y:S01]  /*ee80*/  MOV R5, R71 ;  /* 0x0000004700057202 */ /* 0x000fe20000000f00 */
[----:B--2---:R-:W-:Y:S01]  /*ee90*/  IMAD.MOV.U32 R6, RZ, RZ, R68 ;  /* 0x000000ffff067224 */ /* 0x004fe200078e0044 */
        /* <DEDUP_REMOVED lines=10> */
[----:B------:R-:W-:Y:S02]  /*ef40*/  MOV R7, R65 ;  /* 0x0000004100077202 */ /* 0x000fe40000000f00 */
        /* <DEDUP_REMOVED lines=14> */
[----:B------:R-:W-:-:S02]  /*f030*/  MOV R5, R59 ;  /* 0x0000003b00057202 */ /* 0x000fc40000000f00 */
[----:B------:R-:W-:Y:S02]  /*f040*/  PRMT R102, R4, 0x5410, R6 ;  /* 0x0000541004667816 */ /* 0x000fe40000000006 */
[----:B------:R-:W-:Y:S02]  /*f050*/  PRMT R103, R5, 0x7610, R103 ;  /* 0x0000761005677816 */ /* 0x000fe40000000067 */
[----:B------:R-:W-:Y:S01]  /*f060*/  PRMT R90, R7, 0x7610, R90 ;  /* 0x00007610075a7816 */ /* 0x000fe2000000005a */
[----:B------:R-:W-:Y:S06]  /*f070*/  BRA.DIV UR4, `(.L_x_1710) ;  /* 0x000001e204ec7947 */ /* 0x000fec000b800000 */
[----:B------:R1:W2:Y:S04]  /*f080*/  SHFL.IDX PT, R7, R21, 0x1, 0x181f ;  /* 0x00381f0015077f89 */ /* 0x0002a800000e0000 */
[----:B------:R1:W0:Y:S04]  /*f090*/  SHFL.IDX PT, R6, R20, 0x1, 0x181f ;  /* 0x00381f0014067f89 */ /* 0x00022800000e0000 */
[----:B---3--:R1:W3:Y:S04]  /*f0a0*/  SHFL.IDX PT, R9, R72, 0x1, 0x181f ;  /* 0x00381f0048097f89 */ /* 0x0082e800000e0000 */
[----:B----4-:R1:W4:Y:S02]  /*f0b0*/  SHFL.IDX PT, R14, R3, 0x1, 0x181f ;  /* 0x00381f00030e7f89 */ /* 0x01032400000e0000 */
.L_x_2060:
        /* <DEDUP_REMOVED lines=19> */
[----:B------:R-:W-:Y:S01]  /*f1f0*/  @!P5 IMAD.SHL.U32 R11, R201, 0x2, RZ ;  /* 0x00000002c90bd824 */ /* 0x000fe200078e00ff */
[-C--:B0-----:R-:W-:Y:S02]  /*f200*/  @!P4 IADD3 R10, P0, R6, R5.reuse, RZ ;  /* 0x00000005060ac210 */ /* 0x081fe40007f1e0ff */
[C---:B----4-:R-:W-:Y:S02]  /*f210*/  @!P4 IADD3 R4, P1, R14.reuse, R5, RZ ;  /* 0x000000050e04c210 */ /* 0x050fe40007f3e0ff */
[-C--:B------:R-:W-:Y:S02]  /*f220*/  @!P5 IADD3 R8, P3, R14, R11.reuse, RZ ;  /* 0x0000000b0e08d210 */ /* 0x080fe40007f7e0ff */
[----:B------:R-:W-:Y:S01]  /*f230*/  @!P5 IADD3 R6, P2, R6, R11, RZ ;  /* 0x0000000b0606d210 */ /* 0x000fe20007f5e0ff */
[----:B---3--:R-:W-:Y:S01]  /*f240*/  @!P4 IMAD.X R5, R9, 0x1, R12, P1 ;  /* 0x000000010905c824 */ /* 0x008fe200008e060c */
[----:B------:R-:W-:Y:S02]  /*f250*/  @!P5 SHF.L.U64.HI R14, R201, 0x1, R224 ;  /* 0x00000001c90ed819 */ /* 0x000fe400000102e0 */
[----:B------:R-:W-:-:S02]  /*f260*/  CS2R R40, SRZ ;  /* 0x0000000000287805 */ /* 0x000fc4000001ff00 */
[C---:B--2---:R-:W-:Y:S02]  /*f270*/  @!P4 IADD3.X R11, R7.reuse, R12, RZ, P0, !PT ;  /* 0x0000000c070bc210 */ /* 0x044fe400007fe4ff */
        /* <DEDUP_REMOVED lines=10> */
.L_x_1712:
[----:B------:R-:W-:Y:S05]  /*f320*/  BSYNC B1 ;  /* 0x0000000000017941 */ /* 0x000fea0003800000 */
.L_x_1711:
[----:B0----5:R-:W-:Y:S01]  /*f330*/  IMAD.MOV.U32 R4, RZ, RZ, R54 ;  /* 0x000000ffff047224 */ /* 0x021fe200078e0036 */
[----:B------:R-:W-:Y:S01]  /*f340*/  MOV R6, R52 ;  /* 0x0000003400067202 */ /* 0x000fe20000000f00 */
[----:B------:R-:W-:Y:S01]  /*f350*/  IMAD.MOV.U32 R5, RZ, RZ, R55 ;  /* 0x000000ffff057224 */ /* 0x000fe200078e0037 */
[----:B------:R-:W-:Y:S01]  /*f360*/  UMOV UR4, 0xffffffff ;  /* 0xffffffff00047882 */ /* 0x000fe20000000000 */
[----:B--2---:R-:W-:-:S03]  /*f370*/  IMAD.MOV.U32 R7, RZ, RZ, R53 ;  /* 0x000000ffff077224 */ /* 0x004fc600078e0035 */
[----:B------:R-:W-:Y:S01]  /*f380*/  PRMT R109, R4, 0x5410, R5 ;  /* 0x00005410046d7816 */ /* 0x000fe20000000005 */
[----:B------:R-:W-:Y:S01]  /*f390*/  IMAD.MOV.U32 R4, RZ, RZ, R50 ;  /* 0x000000ffff047224 */ /* 0x000fe200078e0032 */
[----:B------:R-:W-:Y:S01]  /*f3a0*/  PRMT R110, R6, 0x5410, R7 ;  /* 0x00005410066e7816 */ /* 0x000fe20000000007 */
[----:B------:R-:W-:Y:S02]  /*f3b0*/  IMAD.MOV.U32 R5, RZ, RZ, R51 ;  /* 0x000000ffff057224 */ /* 0x000fe400078e0033 */
[----:B------:R-:W-:Y:S02]  /*f3c0*/  IMAD.MOV.U32 R6, RZ, RZ, R48 ;  /* 0x000000ffff067224 */ /* 0x000fe400078e0030 */
[----:B------:R-:W-:Y:S01]  /*f3d0*/  IMAD.MOV.U32 R7, RZ, RZ, R49 ;  /* 0x000000ffff077224 */ /* 0x000fe200078e0031 */
[----:B------:R-:W-:Y:S01]  /*f3e0*/  PRMT R116, R5, 0x5410, R4 ;  /* 0x0000541005747816 */ /* 0x000fe20000000004 */
[----:B------:R-:W-:Y:S01]  /*f3f0*/  IMAD.MOV.U32 R5, RZ, RZ, R47 ;  /* 0x000000ffff057224 */ /* 0x000fe200078e002f */
[----:B------:R-:W-:-:S02]  /*f400*/  MOV R4, R46 ;  /* 0x0000002e00047202 */ /* 0x000fc40000000f00 */
        /* <DEDUP_REMOVED lines=9> */
[----:B------:R-:W-:Y:S02]  /*f4a0*/  PRMT R114, R5, 0x5410, R4 ;  /* 0x0000541005727816 */ /* 0x000fe40000000004 */
[----:B------:R-:W-:Y:S01]  /*f4b0*/  PRMT R113, R7, 0x5410, R6 ;  /* 0x0000541007717816 */ /* 0x000fe20000000006 */
[----:B------:R-:W-:Y:S06]  /*f4c0*/  BRA.DIV UR4, `(.L_x_1713) ;  /* 0x000001e204487947 */ /* 0x000fec000b800000 */
[----:B------:R0:W2:Y:S04]  /*f4d0*/  SHFL.IDX PT, R7, R21, 0x2, 0x181f ;  /* 0x00581f0015077f89 */ /* 0x0000a800000e0000 */
[----:B------:R0:W0:Y:S04]  /*f4e0*/  SHFL.IDX PT, R6, R20, 0x2, 0x181f ;  /* 0x00581f0014067f89 */ /* 0x00002800000e0000 */
[----:B---3--:R3:W0:Y:S04]  /*f4f0*/  SHFL.IDX PT, R9, R72, 0x2, 0x181f ;  /* 0x00581f0048097f89 */ /* 0x00862800000e0000 */
[----:B----4-:R3:W4:Y:S02]  /*f500*/  SHFL.IDX PT, R14, R3, 0x2, 0x181f ;  /* 0x00581f00030e7f89 */ /* 0x01072400000e0000 */
.L_x_2066:
        /* <DEDUP_REMOVED lines=25> */
[----:B--2---:R-:W-:Y:S01]  /*f6a0*/  @!P4 IMAD.X R11, R7, 0x1, R12, P0 ;  /* 0x00000001070bc824 */ /* 0x004fe200000e060c */
[----:B------:R-:W-:Y:S02]  /*f6b0*/  @!P5 SHF.L.U64.HI R14, R201, 0x1, R224 ;  /* 0x00000001c90ed819 */ /* 0x000fe400000102e0 */
[----:B------:R-:W-:-:S02]  /*f6c0*/  CS2R R32, SRZ ;  /* 0x0000000000207805 */ /* 0x000fc4000001ff00 */
[----:B------:R-:W-:Y:S02]  /*f6d0*/  @!P4 IADD3.X R5, R9, R12, RZ, P1, !PT ;  /* 0x0000000c0905c210 */ /* 0x000fe40000ffe4ff */
        /* <DEDUP_REMOVED lines=10> */
.L_x_1715:
[----:B------:R-:W-:Y:S05]  /*f780*/  BSYNC B1 ;  /* 0x0000000000017941 */ /* 0x000fea0003800000 */
.L_x_1714:
[----:B0----5:R-:W-:Y:S01]  /*f790*/  IMAD.MOV.U32 R6, RZ, RZ, R36 ;  /* 0x000000ffff067224 */ /* 0x021fe200078e0024 */
[----:B--2---:R-:W-:Y:S01]  /*f7a0*/  MOV R7, R37 ;  /* 0x0000002500077202 */ /* 0x004fe20000000f00 */
[----:B------:R-:W-:Y:S01]  /*f7b0*/  IMAD.MOV.U32 R4, RZ, RZ, R38 ;  /* 0x000000ffff047224 */ /* 0x000fe200078e0026 */
[----:B------:R-:W-:Y:S01]  /*f7c0*/  UMOV UR4, 0xffffffff ;  /* 0xffffffff00047882 */ /* 0x000fe20000000000 */
[----:B------:R-:W-:Y:S01]  /*f7d0*/  IMAD.MOV.U32 R5, RZ, RZ, R39 ;  /* 0x000000ffff057224 */ /* 0x000fe200078e0027 */
[----:B------:R-:W-:Y:S01]  /*f7e0*/  PRMT R95, R6, 0x5410, R7 ;  /* 0x00005410065f7816 */ /* 0x000fe20000000007 */
[----:B------:R-:W-:Y:S02]  /*f7f0*/  IMAD.MOV.U32 R7, RZ, RZ, R34 ;  /* 0x000000ffff077224 */ /* 0x000fe400078e0022 */
[----:B------:R-:W-:Y:S01]  /*f800*/  IMAD.MOV.U32 R6, RZ, RZ, R35 ;  /* 0x000000ffff067224 */ /* 0x000fe200078e0023 */
[----:B------:R-:W-:Y:S01]  /*f810*/  PRMT R94, R4, 0x5410, R5 ;  /* 0x00005410045e7816 */ /* 0x000fe20000000005 */
[----:B------:R-:W-:-:S02]  /*f820*/  IMAD.MOV.U32 R5, RZ, RZ, R32 ;  /* 0x000000ffff057224 */ /* 0x000fc400078e0020 */
[----:B------:R-:W-:Y:S01]  /*f830*/  IMAD.MOV.U32 R4, RZ, RZ, R33 ;  /* 0x000000ffff047224 */ /* 0x000fe200078e0021 */
[----:B------:R-:W-:Y:S01]  /*f840*/  PRMT R105, R7, 0x5410, R6 ;  /* 0x0000541007697816 */ /* 0x000fe20000000006 */
[----:B------:R-:W-:Y:S01]  /*f850*/  IMAD.MOV.U32 R7, RZ, RZ, R28 ;  /* 0x000000ffff077224 */ /* 0x000fe200078e001c */
[----:B------:R-:W-:Y:S02]  /*f860*/  MOV R6, R29 ;  /* 0x0000001d00067202 */ /* 0x000fe40000000f00 */
[----:B------:R-:W-:Y:S01]  /*f870*/  PRMT R106, R5, 0x5410, R4 ;  /* 0x00005410056a7816 */ /* 0x000fe20000000004 */
[----:B------:R-:W-:Y:S01]  /*f880*/  IMAD.MOV.U32 R5, RZ, RZ, R30 ;  /* 0x000000ffff057224 */ /* 0x000fe200078e001e */
[----:B------:R-:W-:Y:S01]  /*f890*/  PRMT R107, R7, 0x5410, R6 ;  /* 0x00005410076b7816 */ /* 0x000fe20000000006 */
[----:B------:R-:W-:Y:S02]  /*f8a0*/  IMAD.MOV.U32 R4, RZ, RZ, R31 ;  /* 0x000000ffff047224 */ /* 0x000fe400078e001f */
[----:B------:R-:W-:-:S02]  /*f8b0*/  IMAD.MOV.U32 R7, RZ, RZ, R24 ;  /* 0x000000ffff077224 */ /* 0x000fc400078e0018 */
[----:B------:R-:W-:Y:S01]  /*f8c0*/  IMAD.MOV.U32 R6, RZ, RZ, R25 ;  /* 0x000000ffff067224 */ /* 0x000fe200078e0019 */
[----:B------:R-:W-:Y:S01]  /*f8d0*/  PRMT R108, R5, 0x5410, R4 ;  /* 0x00005410056c7816 */ /* 0x000fe20000000004 */
[----:B------:R-:W-:Y:S01]  /*f8e0*/  IMAD.MOV.U32 R5, RZ, RZ, R26 ;  /* 0x000000ffff057224 */ /* 0x000fe200078e001a */
[----:B------:R-:W-:Y:S02]  /*f8f0*/  MOV R4, R27 ;  /* 0x0000001b00047202 */ /* 0x000fe40000000f00 */
[----:B------:R-:W-:Y:S02]  /*f900*/  PRMT R96, R7, 0x5410, R6 ;  /* 0x0000541007607816 */ /* 0x000fe40000000006 */
[----:B------:R-:W-:Y:S02]  /*f910*/  CS2R R6, SRZ ;  /* 0x0000000000067805 */ /* 0x000fe4000001ff00 */
[----:B------:R-:W-:Y:S01]  /*f920*/  PRMT R97, R5, 0x5410, R4 ;  /* 0x0000541005617816 */ /* 0x000fe20000000004 */
[----:B------:R-:W-:Y:S06]  /*f930*/  BRA.DIV UR4, `(.L_x_1716) ;  /* 0x000001de049c7947 */ /* 0x000fec000b800000 */
[----:B-1----:R-:W0:Y:S04]  /*f940*/  SHFL.IDX PT, R21, R21, 0x3, 0x181f ;  /* 0x00781f0015157f89 */ /* 0x002e2800000e0000 */
[----:B------:R-:W1:Y:S04]  /*f950*/  SHFL.IDX PT, R20, R20, 0x3, 0x181f ;  /* 0x00781f0014147f89 */ /* 0x000e6800000e0000 */
[----:B------:R2:W0:Y:S04]  /*f960*/  SHFL.IDX PT, R77, R72, 0x3, 0x181f ;  /* 0x00781f00484d7f89 */ /* 0x00042800000e0000 */
[----:B---3--:R-:W3:Y:S02]  /*f970*/  SHFL.IDX PT, R3, R3, 0x3, 0x181f ;  /* 0x00781f0003037f89 */ /* 0x008ee400000e0000 */
.L_x_2072:
[----:B------:R-:W-:Y:S01]  /*f980*/  VIADD R5, R0, 0x60 ;  /* 0x0000006000057836 */ /* 0x000fe20000000000 */
[----:B------:R-:W-:Y:S01]  /*f990*/  BSSY B1, `(.L_x_1717) ;  /* 0x0000025000017945 */ /* 0x000fe20003800000 */
[----:B------:R-:W-:Y:S02]  /*f9a0*/  CS2R R10, SRZ ;  /* 0x00000000000a7805 */ /* 0x000fe4000001ff00 */
[----:B------:R-:W-:Y:S02]  /*f9b0*/  CS2R R8, SRZ ;  /* 0x0000000000087805 */ /* 0x000fe4000001ff00 */
[----:B------:R-:W-:Y:S02]  /*f9c0*/  CS2R R12, SRZ ;  /* 0x00000000000c7805 */ /* 0x000fe4000001ff00 */
[----:B------:R-:W-:Y:S02]  /*f9d0*/  ISETP.GE.AND P0, PT, R5, R76, PT ;  /* 0x0000004c0500720c */ /* 0x000fe40003f06270 */
[----:B------:R-:W-:-:S02]  /*f9e0*/  CS2R R4, SRZ ;  /* 0x0000000000047805 */ /* 0x000fc4000001ff00 */
[----:B----4-:R-:W-:Y:S02]  /*f9f0*/  CS2R R14, SRZ ;  /* 0x00000000000e7805 */ /* 0x010fe4000001ff00 */
[----:B--2---:R-:W-:Y:S02]  /*fa00*/  CS2R R72, SRZ ;  /* 0x0000000000487805 */ /* 0x004fe4000001ff00 */
[----:B------:R-:W-:-:S05]  /*fa10*/  CS2R R74, SRZ ;  /* 0x00000000004a7805 */ /* 0x000fca000001ff00 */
[----:B------:R-:W-:Y:S05]  /*fa20*/  @P0 BRA `(.L_x_1718) ;  /* 0x00000000006c0947 */ /* 0x000fea0003800000 */
[----:B------:R-:W-:Y:S01]  /*fa30*/  ULDC UR4, c[0x0][0x3f4] ;  /* 0x0000fd0000047ab9 */ /* 0x000fe20000000800 */
[----:B------:R-:W-:Y:S02]  /*fa40*/  CS2R R10, SRZ ;  /* 0x00000000000a7805 */ /* 0x000fe4000001ff00 */
[----:B------:R-:W-:Y:S02]  /*fa50*/  ISETP.GE.AND P4, PT, R18, UR4, PT ;  /* 0x0000000412007c0c */ /* 0x000fe4000bf86270 */
[----:B------:R-:W-:Y:S02]  /*fa60*/  CS2R R8, SRZ ;  /* 0x0000000000087805 */ /* 0x000fe4000001ff00 */
[----:B------:R-:W-:Y:S02]  /*fa70*/  ISETP.GE.AND P5, PT, R203, UR4, PT ;  /* 0x00000004cb007c0c */ /* 0x000fe4000bfa6270 */
[----:B------:R-:W-:Y:S02]  /*fa80*/  CS2R R12, SRZ ;  /* 0x00000000000c7805 */ /* 0x000fe4000001ff00 */
[----:B------:R-:W-:-:S05]  /*fa90*/  CS2R R14, SRZ ;  /* 0x00000000000e7805 */ /* 0x000fca000001ff00 */
[C---:B------:R-:W-:Y:S01]  /*faa0*/  @!P4 IMAD.SHL.U32 R72, R18.reuse, 0x2, RZ ;  /* 0x000000021248c824 */ /* 0x040fe200078e00ff */
[----:B------:R-:W-:-:S03]  /*fab0*/  @!P4 SHF.L.U64.HI R0, R18, 0x1, R19 ;  /* 0x000000011200c819 */ /* 0x000fc60000010213 */
[----:B------:R-:W-:Y:S01]  /*fac0*/  @!P5 IMAD.SHL.U32 R5, R201, 0x2, RZ ;  /* 0x00000002c905d824 */ /* 0x000fe200078e00ff */
[CC--:B-1----:R-:W-:Y:S02]  /*fad0*/  @!P4 IADD3 R6, P0, R20.reuse, R72.reuse, RZ ;  /* 0x000000481406c210 */ /* 0x0c2fe40007f1e0ff */
[----:B---3--:R-:W-:Y:S02]  /*fae0*/  @!P4 IADD3 R72, P1, R3, R72, RZ ;  /* 0x000000480348c210 */ /* 0x008fe40007f3e0ff */
[-C--:B------:R-:W-:Y:S01]  /*faf0*/  @!P5 IADD3 R4, P2, R20, R5.reuse, RZ ;  /* 0x000000051404d210 */ /* 0x080fe20007f5e0ff */
[--C-:B0-----:R-:W-:Y:S01]  /*fb00*/  @!P4 IMAD.X R7, R21, 0x1, R0.reuse, P0 ;  /* 0x000000011507c824 */ /* 0x101fe200000e0600 */
[----:B------:R-:W-:Y:S01]  /*fb10*/  @!P5 IADD3 R20, P3, R3, R5, RZ ;  /* 0x000000050314d210 */ /* 0x000fe20007f7e0ff */
[----:B------:R-:W-:Y:S01]  /*fb20*/  @!P4 IMAD.X R73, R77, 0x1, R0, P1 ;  /* 0x000000014d49c824 */ /* 0x000fe200008e0600 */
[----:B------:R-:W-:Y:S02]  /*fb30*/  @!P5 SHF.L.U64.HI R0, R201, 0x1, R224 ;  /* 0x00000001c900d819 */ /* 0x000fe400000102e0 */
[----:B------:R-:W-:Y:S01]  /*fb40*/  CS2R R74, SRZ ;  /* 0x00000000004a7805 */ /* 0x000fe2000001ff00 */
[----:B------:R-:W5:Y:S01]  /*fb50*/  @!P4 LD.E.128 R12, desc[UR60][R6.64] ;  /* 0x0000003c060cc980 */ /* 0x000f62000c101d00 */
[----:B------:R-:W-:-:S03]  /*fb60*/  @!P5 IADD3.X R5, R21, R0, RZ, P2, !PT ;  /* 0x000000001505d210 */ /* 0x000fc600017fe4ff */
[----:B------:R0:W5:Y:S01]  /*fb70*/  @!P4 LD.E.128 R8, desc[UR60][R72.64] ;  /* 0x0000003c4808c980 */ /* 0x000162000c101d00 */
[----:B------:R-:W-:Y:S01]  /*fb80*/  @!P5 IMAD.X R21, R77, 0x1, R0, P3 ;  /* 0x000000014d15d824 */ /* 0x000fe200018e0600 */
[----:B0-----:R-:W-:Y:S02]  /*fb90*/  CS2R R72, SRZ ;  /* 0x0000000000487805 */ /* 0x001fe4000001ff00 */
[----:B------:R-:W-:-:S04]  /*fba0*/  CS2R R6, SRZ ;  /* 0x0000000000067805 */ /* 0x000fc8000001ff00 */
[----:B------:R0:W5:Y:S02]  /*fbb0*/  @!P5 LD.E.128 R72, desc[UR60][R4.64] ;  /* 0x0000003c0448d980 */ /* 0x000164000c101d00 */
[----:B0-----:R-:W-:-:S06]  /*fbc0*/  CS2R R4, SRZ ;  /* 0x0000000000047805 */ /* 0x001fcc000001ff00 */
[----:B------:R2:W5:Y:S02]  /*fbd0*/  @!P5 LD.E.128 R4, desc[UR60][R20.64] ;  /* 0x0000003c1404d980 */ /* 0x000564000c101d00 */
.L_x_1718:
[----:B------:R-:W-:Y:S05]  /*fbe0*/  BSYNC B1 ;  /* 0x0000000000017941 */ /* 0x000fea0003800000 */
.L_x_1717:
[----:B---3--:R-:W3:Y:S01]  /*fbf0*/  LDL R3, [R1+0x8c] ;  /* 0x00008c0001037983 */ /* 0x008ee20000100800 */
[----:B------:R-:W-:Y:S01]  /*fc00*/  BSSY B1, `(.L_x_1719) ;  /* 0x0000007000017945 */ /* 0x000fe20003800000 */
[----:B---3--:R-:W-:-:S04]  /*fc10*/  LEA.HI R0, R3, R3, RZ, 0x1 ;  /* 0x0000000303007211 */ /* 0x008fc800078f08ff */
[----:B------:R-:W-:-:S05]  /*fc20*/  LOP3.LUT R0, R0, 0xfffffffe, RZ, 0xc0, !PT ;  /* 0xfffffffe00007812 */ /* 0x000fca00078ec0ff */
[----:B------:R-:W-:-:S05]  /*fc30*/  IMAD.IADD R0, R3, 0x1, -R0 ;  /* 0x0000000103007824 */ /* 0x000fca00078e0a00 */
[----:B------:R-:W-:-:S04]  /*fc40*/  SHF.L.U32 R0, R0, 0x1f, RZ ;  /* 0x0000001f00007819 */ /* 0x000fc800000006ff */
[----:B------:R-:W3:Y:S02]  /*fc50*/  SYNCS.PHASECHK.TRANS64.TRYWAIT P0, [R17+URZ+0x30800], R0 ;  /* 0x03080000110075a7 */ /* 0x000ee4000800017f */
[----:B---3--:R-:W-:Y:S05]  /*fc60*/  @!P0 BRA `(.L_x_1720) ;  /* 0x000001dc00448947 */ /* 0x008fea0003800000 */
.L_x_2073:
[----:B------:R-:W-:Y:S05]  /*fc70*/  BSYNC B1 ;  /* 0x0000000000017941 */ /* 0x000fea0003800000 */
.L_x_1719:
[----:B-12---:R-:W2:Y:S04]  /*fc80*/  LDL R20, [R1+0x58] ;  /* 0x0000580001147983 */ /* 0x006ea80000100800 */
[----:B------:R-:W4:Y:S01]  /*fc90*/  LDL R121, [R1+0xc] ;  /* 0x00000c0001797983 */ /* 0x000f220000100800 */
[----:B-----5:R-:W-:Y:S01]  /*fca0*/  IMAD.MOV.U32 R3, RZ, RZ, R6 ;  /* 0x000000ffff037224 */ /* 0x020fe200078e0006 */
[----:B------:R-:W-:Y:S01]  /*fcb0*/  BSSY B1, `(.L_x_1721) ;  /* 0x00000e5000017945 */ /* 0x000fe20003800000 */
[----:B---3--:R-:W-:-:S05]  /*fcc0*/  IMAD.MOV.U32 R0, RZ, RZ, R7 ;  /* 0x000000ffff007224 */ /* 0x008fca00078e0007 */
        /* <DEDUP_REMOVED lines=16> */
[----:B------:R-:W-:Y:S01]  /*fdd0*/  IMAD.MOV.U32 R3, RZ, RZ, R73 ;  /* 0x000000ffff037224 */ /* 0x000fe200078e0049 */
[----:B--2---:R-:W-:Y:S01]  /*fde0*/  VIADDMNMX R0, R76, -R20, 0x80, PT ;  /* 0x000000804c007446 */ /* 0x004fe20003800914 */
[----:B------:R-:W-:-:S03]  /*fdf0*/  IMAD.MOV.U32 R20, RZ, RZ, R72 ;  /* 0x000000ffff147224 */ /* 0x000fc600078e0048 */
[----:B----4-:R-:W-:Y:S02]  /*fe00*/  ISETP.GE.AND P0, PT, R121, R0, PT ;  /* 0x000000007900720c */ /* 0x010fe40003f06270 */
[----:B------:R-:W-:Y:S01]  /*fe10*/  PRMT R88, R20, 0x5410, R3 ;  /* 0x0000541014587816 */ /* 0x000fe20000000003 */
[----:B------:R-:W-:Y:S01]  /*fe20*/  IMAD.MOV.U32 R20, RZ, RZ, R74 ;  /* 0x000000ffff147224 */ /* 0x000fe200078e004a */
[----:B------:R-:W-:-:S04]  /*fe30*/  MOV R3, R75 ;  /* 0x0000004b00037202 */ /* 0x000fc80000000f00 */
[----:B------:R-:W-:-:S05]  /*fe40*/  PRMT R89, R20, 0x5410, R3 ;  /* 0x0000541014597816 */ /* 0x000fca0000000003 */
[----:B------:R-:W-:Y:S05]  /*fe50*/  @P0 BRA `(.L_x_1722) ;  /* 0x0000000c00280947 */ /* 0x000fea0003800000 */
[----:B------:R1:W5:Y:S01]  /*fe60*/  LDL R124, [R1+0x60] ;  /* 0x00006000017c7983 */ /* 0x0003620000100800 */
[----:B------:R-:W2:Y:S03]  /*fe70*/  LDC R3, c[0x0][0x3f4] ;  /* 0x0000fd00ff037b82 */ /* 0x000ea60000000800 */
[----:B------:R1:W5:Y:S04]  /*fe80*/  LDL R123, [R1+0xcc] ;  /* 0x0000cc00017b7983 */ /* 0x0003680000100800 */
[----:B------:R1:W5:Y:S01]  /*fe90*/  LDL R122, [R1+0x6c] ;  /* 0x00006c00017a7983 */ /* 0x0003620000100800 */
[----:B------:R-:W-:Y:S01]  /*fea0*/  BSSY B2, `(.L_x_1723) ;  /* 0x0000063000027945 */ /* 0x000fe20003800000 */
[----:B--2---:R-:W-:-:S13]  /*feb0*/  ISETP.GE.AND P0, PT, R18, R3, PT ;  /* 0x000000031200720c */ /* 0x004fda0003f06270 */
[----:B-1----:R-:W-:Y:S05]  /*fec0*/  @P0 BRA `(.L_x_1724) ;  /* 0x0000000400800947 */ /* 0x002fea0003800000 */
[----:B0-----:R-:W2:Y:S04]  /*fed0*/  LDL R21, [R1+0x80] ;  /* 0x0000800001157983 */ /* 0x001ea80000100800 */
[----:B------:R-:W3:Y:S01]  /*fee0*/  LDL R125, [R1+0x70] ;  /* 0x00007000017d7983 */ /* 0x000ee20000100800 */
[----:B------:R-:W-:Y:S01]  /*fef0*/  HADD2.F32 R90, -RZ, R90.H0_H0 ;  /* 0x2000005aff5a7230 */ /* 0x000fe20000004100 */
[--C-:B------:R-:W-:Y:S01]  /*ff00*/  SHF.R.U64 R64, R64, 0x10, R65.reuse ;  /* 0x0000001040407819 */ /* 0x100fe20000001241 */
[----:B------:R-:W-:Y:S01]  /*ff10*/  HADD2.F32 R104, -RZ, R104.H0_H0 ;  /* 0x20000068ff687230 */ /* 0x000fe20000004100 */
[----:B------:R-:W-:Y:S02]  /*ff20*/  SHF.R.U32.HI R65, RZ, 0x10, R65 ;  /* 0x00000010ff417819 */ /* 0x000fe40000011641 */
[----:B------:R-:W-:Y:S01]  /*ff30*/  SHF.R.U64 R58, R58, 0x10, R59 ;  /* 0x000000103a3a7819 */ /* 0x000fe2000000123b */
[----:B------:R-:W-:Y:S01]  /*ff40*/  HADD2.F32 R64, -RZ, R64.H0_H0 ;  /* 0x20000040ff407230 */ /* 0x000fe20000004100 */
[----:B------:R-:W-:-:S02]  /*ff50*/  SHF.R.U64 R66, R66, 0x10, R67 ;  /* 0x0000001042427819 */ /* 0x000fc40000001243 */
[----:B------:R-:W-:Y:S02]  /*ff60*/  SHF.R.U32.HI R59, RZ, 0x10, R59 ;  /* 0x00000010ff3b7819 */ /* 0x000fe4000001163b */
[----:B------:R-:W-:-:S03]  /*ff70*/  SHF.R.U32.HI R67, RZ, 0x10, R67 ;  /* 0x00000010ff437819 */ /* 0x000fc60000011643 */
[----:B------:R-:W-:Y:S01]  /*ff80*/  HADD2.F32 R59, -RZ, R59.H0_H0 ;  /* 0x2000003bff3b7230 */ /* 0x000fe20000004100 */
[----:B--2---:R-:W-:-:S04]  /*ff90*/  LEA.HI R20, R3, R21, RZ, 0x1d ;  /* 0x0000001503147211 */ /* 0x004fc800078fe8ff */
[----:B------:R-:W-:Y:S01]  /*ffa0*/  SHF.R.S32.HI R21, RZ, 0x1f, R20 ;  /* 0x0000001fff157819 */ /* 0x000fe20000011414 */
[----:B---3--:R-:W0:Y:S03]  /*ffb0*/  LDS.128 R80, [R125] ;  /* 0x000000007d507984 */ /* 0x008e260000000c00 */
[----:B------:R-:W-:Y:S01]  /*ffc0*/  LEA.HI R21, R21, R20, RZ, 0x3 ;  /* 0x0000001415157211 */ /* 0x000fe200078f18ff */
[----:B------:R-:W-:-:S04]  /*ffd0*/  IMAD.SHL.U32 R20, R20, 0x8, RZ ;  /* 0x0000000814147824 */ /* 0x000fc800078e00ff */
[----:B------:R-:W-:Y:S01]  /*ffe0*/  IMAD.SHL.U32 R21, R21, 0x400, RZ ;  /* 0x0000040015157824 */ /* 0x000fe200078e00ff */
[----:B-----5:R-:W-:-:S04]  /*fff0*/  LOP3.LUT R20, R124, 0x38, R20, 0xf8, !PT ;  /* 0x000000387c147812 */ /* 0x020fc800078ef814 */
[----:B------:R-:W-:Y:S02]  /*10000*/  LOP3.LUT R20, R20, R123, RZ, 0x3c, !PT ;  /* 0x0000007b14147212 */ /* 0x000fe400078e3cff */
[----:B------:R-:W-:-:S04]  /*10010*/  LOP3.LUT R21, R21, 0x7fffe000, RZ, 0xc0, !PT ;  /* 0x7fffe00015157812 */ /* 0x000fc800078ec0ff */
[----:B------:R-:W-:Y:S01]  /*10020*/  IADD3 R20, R20, R21, R122 ;  /* 0x0000001514147210 */ /* 0x000fe20007ffe07a */
[----:B------:R-:W-:-:S04]  /*10030*/  HADD2.F32 R21, -RZ, R84.H0_H0 ;  /* 0x20000054ff157230 */ /* 0x000fc80000004100 */
[----:B------:R-:W-:-:S05]  /*10040*/  IMAD R20, R20, 0x2, R17 ;  /* 0x0000000214147824 */ /* 0x000fca00078e0211 */
[----:B------:R-:W1:Y:S01]  /*10050*/  LDS.128 R76, [R20+0x10400] ;  /* 0x01040000144c7984 */ /* 0x000e620000000c00 */
[----:B0-----:R-:W-:Y:S02]  /*10060*/  HADD2.F32 R85, -RZ, R81.H0_H0 ;  /* 0x20000051ff557230 */ /* 0x001fe40000004100 */
[--C-:B-1----:R-:W-:Y:S02]  /*10070*/  HADD2.F32 R91, -RZ, R77.reuse.H0_H0 ;  /* 0x2000004dff5b7230 */ /* 0x102fe40000004100 */
[----:B------:R-:W-:-:S03]  /*10080*/  HADD2.F32 R77, -RZ, R77.H1_H1 ;  /* 0x3000004dff4d7230 */ /* 0x000fc60000004100 */
[----:B------:R-:W-:-:S04]  /*10090*/  FMUL.FTZ R84, R91, R90 ;  /* 0x0000005a5b547220 */ /* 0x000fc80000410000 */
[-C--:B------:R-:W-:Y:S01]  /*100a0*/  FFMA.FTZ R84, R85, R21.reuse, -R84 ;  /* 0x0000001555547223 */ /* 0x080fe20000010854 */
[----:B------:R-:W-:Y:S01]  /*100b0*/  FMUL.FTZ R21, R91, R21 ;  /* 0x000000155b157220 */ /* 0x000fe20000410000 */
[--C-:B------:R-:W-:Y:S02]  /*100c0*/  HADD2.F32 R91, -RZ, R76.reuse.H0_H0 ;  /* 0x2000004cff5b7230 */ /* 0x100fe40000004100 */
[----:B------:R-:W-:Y:S02]  /*100d0*/  HADD2.F32 R76, -RZ, R76.H1_H1 ;  /* 0x3000004cff4c7230 */ /* 0x000fe40000004100 */
[----:B------:R-:W-:Y:S01]  /*100e0*/  FFMA.FTZ R21, R85, R90, R21 ;  /* 0x0000005a55157223 */ /* 0x000fe20000010015 */
[--C-:B------:R-:W-:Y:S01]  /*100f0*/  SHF.R.U32.HI R85, RZ, 0x10, R57.reuse ;  /* 0x00000010ff557819 */ /* 0x100fe20000011639 */
[----:B------:R-:W-:Y:S01]  /*10100*/  HADD2.F32 R90, -RZ, R65.H0_H0 ;  /* 0x20000041ff5a7230 */ /* 0x000fe20000004100 */
[----:B------:R-:W-:Y:S01]  /*10110*/  SHF.R.U64 R57, R56, 0x10, R57 ;  /* 0x0000001038397819 */ /* 0x000fe20000001239 */
[----:B------:R-:W-:-:S02]  /*10120*/  HADD2.F32 R65, -RZ, R81.H1_H1 ;  /* 0x30000051ff417230 */ /* 0x000fc40000004100 */
[----:B------:R-:W-:Y:S02]  /*10130*/  HADD2.F32 R56, -RZ, R85.H0_H0 ;  /* 0x20000055ff387230 */ /* 0x000fe40000004100 */
[--C-:B------:R-:W-:Y:S02]  /*10140*/  HADD2.F32 R85, -RZ, R80.reuse.H0_H0 ;  /* 0x20000050ff557230 */ /* 0x100fe40000004100 */
[----:B------:R-:W-:Y:S02]  /*10150*/  HADD2.F32 R57, -RZ, R57.H0_H0 ;  /* 0x20000039ff397230 */ /* 0x000fe40000004100 */
[C---:B------:R-:W-:Y:S01]  /*10160*/  FMUL.FTZ R81, R77.reuse, R56 ;  /* 0x000000384d517220 */ /* 0x040fe20000410000 */
[-C--:B------:R-:W-:Y:S01]  /*10170*/  FMUL.FTZ R77, R77, R90.reuse ;  /* 0x0000005a4d4d7220 */ /* 0x080fe20000410000 */
[----:B------:R-:W-:Y:S02]  /*10180*/  HADD2.F32 R80, -RZ, R80.H1_H1 ;  /* 0x30000050ff507230 */ /* 0x000fe40000004100 */
[----:B------:R-:W-:Y:S01]  /*10190*/  FFMA.FTZ R90, R65, R90, -R81 ;  /* 0x0000005a415a7223 */ /* 0x000fe20000010851 */
[----:B------:R-:W-:-:S02]  /*101a0*/  HADD2.F32 R81, -RZ, R102.H1_H1 ;  /* 0x30000066ff517230 */ /* 0x000fc40000004100 */
[----:B------:R-:W-:Y:S01]  /*101b0*/  FFMA.FTZ R65, R65, R56, R77 ;  /* 0x0000003841417223 */ /* 0x000fe2000001004d */
[--C-:B------:R-:W-:Y:S02]  /*101c0*/  HADD2.F32 R77, -RZ, R92.reuse.H1_H1 ;  /* 0x3000005cff4d7230 */ /* 0x100fe40000004100 */
[----:B------:R-:W-:Y:S02]  /*101d0*/  HADD2.F32 R92, -RZ, R92.H0_H0 ;  /* 0x2000005cff5c7230 */ /* 0x000fe40000004100 */
[----:B------:R-:W-:Y:S01]  /*101e0*/  FMUL.FTZ R56, R91, R81 ;  /* 0x000000515b387220 */ /* 0x000fe20000410000 */
[----:B------:R-:W-:-:S03]  /*101f0*/  F2FP.F16.F32.PACK_AB R65, R65, R21 ;  /* 0x000000154141723e */ /* 0x000fc600000000ff */
[-C--:B------:R-:W-:Y:S01]  /*10200*/  FFMA.FTZ R56, R85, R77.reuse, -R56 ;  /* 0x0000004d55387223 */ /* 0x080fe20000010838 */
[----:B------:R-:W-:Y:S01]  /*10210*/  FMUL.FTZ R77, R91, R77 ;  /* 0x0000004d5b4d7220 */ /* 0x000fe20000410000 */
[--C-:B------:R-:W-:Y:S02]  /*10220*/  HADD2.F32 R91, -RZ, R78.reuse.H0_H0 ;  /* 0x2000004eff5b7230 */ /* 0x100fe40000004100 */
[----:B------:R-:W-:Y:S02]  /*10230*/  HADD2.F32 R78, -RZ, R78.H1_H1 ;  /* 0x3000004eff4e7230 */ /* 0x000fe40000004100 */
[----:B------:R-:W-:Y:S01]  /*10240*/  FFMA.FTZ R85, R85, R81, R77 ;  /* 0x0000005155557223 */ /* 0x000fe2000001004d */
[----:B------:R-:W-:Y:S02]  /*10250*/  HADD2.F32 R77, -RZ, R102.H0_H0 ;  /* 0x20000066ff4d7230 */ /* 0x000fe40000004100 */
[----:B------:R-:W-:-:S03]  /*10260*/  HADD2.F32 R102, -RZ, R82.H0_H0 ;  /* 0x20000052ff667230 */ /* 0x000fc60000004100 */
[C---:B------:R-:W-:Y:S01]  /*10270*/  FMUL.FTZ R81, R91.reuse, R77 ;  /* 0x0000004d5b517220 */ /* 0x040fe20000410000 */
[----:B------:R-:W-:-:S03]  /*10280*/  FMUL.FTZ R91, R91, R92 ;  /* 0x0000005c5b5b7220 */ /* 0x000fc60000410000 */
[C---:B------:R-:W-:Y:S01]  /*10290*/  FFMA.FTZ R81, R102.reuse, R92, -R81 ;  /* 0x0000005c66517223 */ /* 0x040fe20000010851 */
[----:B------:R-:W-:Y:S02]  /*102a0*/  HADD2.F32 R92, -RZ, R103.H0_H0 ;  /* 0x20000067ff5c7230 */ /* 0x000fe40000004100 */
[----:B------:R-:W-:Y:S01]  /*102b0*/  FFMA.FTZ R77, R102, R77, R91 ;  /* 0x0000004d664d7223 */ /* 0x000fe2000001005b */
[----:B------:R-:W-:Y:S02]  /*102c0*/  HADD2.F32 R103, -RZ, R79.H0_H0 ;  /* 0x2000004fff677230 */ /* 0x000fe40000004100 */
[----:B------:R-:W-:Y:S02]  /*102d0*/  HADD2.F32 R102, -RZ, R83.H0_H0 ;  /* 0x20000053ff667230 */ /* 0x000fe40000004100 */
[----:B------:R-:W-:Y:S02]  /*102e0*/  HADD2.F32 R79, -RZ, R79.H1_H1 ;  /* 0x3000004fff4f7230 */ /* 0x000fe40000004100 */
[C---:B------:R-:W-:Y:S01]  /*102f0*/  FMUL.FTZ R91, R103.reuse, R92 ;  /* 0x0000005c675b7220 */ /* 0x040fe20000410000 */
[----:B------:R-:W-:Y:S01]  /*10300*/  FMUL.FTZ R103, R103, R104 ;  /* 0x0000006867677220 */ /* 0x000fe20000410000 */
[----:B------:R-:W-:-:S02]  /*10310*/  HADD2.F32 R83, -RZ, R83.H1_H1 ;  /* 0x30000053ff537230 */ /* 0x000fc40000004100 */
[C---:B------:R-:W-:Y:S01]  /*10320*/  FFMA.FTZ R91, R102.reuse, R104, -R91 ;  /* 0x00000068665b7223 */ /* 0x040fe2000001085b */
[----:B------:R-:W-:Y:S01]  /*10330*/  FFMA.FTZ R92, R102, R92, R103 ;  /* 0x0000005c665c7223 */ /* 0x000fe20000010067 */
[----:B------:R-:W-:Y:S02]  /*10340*/  HADD2.F32 R102, -RZ, R67.H0_H0 ;  /* 0x20000043ff667230 */ /* 0x000fe40000004100 */
[----:B------:R-:W-:-:S03]  /*10350*/  FMUL.FTZ R67, R79, R59 ;  /* 0x0000003b4f437220 */ /* 0x000fc60000410000 */
[-C--:B------:R-:W-:Y:S01]  /*10360*/  FMUL.FTZ R79, R79, R102.reuse ;  /* 0x000000664f4f7220 */ /* 0x080fe20000410000 */
[----:B------:R-:W-:-:S03]  /*10370*/  FFMA.FTZ R67, R83, R102, -R67 ;  /* 0x0000006653437223 */ /* 0x000fc60000010843 */
[----:B------:R-:W-:Y:S01]  /*10380*/  FFMA.FTZ R83, R83, R59, R79 ;  /* 0x0000003b53537223 */ /* 0x000fe2000001004f */
[C---:B------:R-:W-:Y:S01]  /*10390*/  FMUL.FTZ R59, R76.reuse, R57 ;  /* 0x000000394c3b7220 */ /* 0x040fe20000410000 */
[----:B------:R-:W-:-:S03]  /*103a0*/  FMUL.FTZ R76, R76, R64 ;  /* 0x000000404c4c7220 */ /* 0x000fc60000410000 */
[C---:B------:R-:W-:Y:S01]  /*103b0*/  FFMA.FTZ R64, R80.reuse, R64, -R59 ;  /* 0x0000004050407223 */ /* 0x040fe2000001083b */
[----:B------:R-:W-:Y:S01]  /*103c0*/  FFMA.FTZ R76, R80, R57, R76 ;  /* 0x00000039504c7223 */ /* 0x000fe2000001004c */
[----:B------:R-:W-:Y:S02]  /*103d0*/  HADD2.F32 R57, -RZ, R58.H0_H0 ;  /* 0x2000003aff397230 */ /* 0x000fe40000004100 */
[----:B------:R-:W-:Y:S01]  /*103e0*/  HADD2.F32 R58, -RZ, R66.H0_H0 ;  /* 0x20000042ff3a7230 */ /* 0x000fe20000004100 */
[----:B------:R-:W-:Y:S01]  /*103f0*/  F2FP.F16.F32.PACK_AB R56, R64, R56 ;  /* 0x000000384038723e */ /* 0x000fe200000000ff */
[----:B------:R-:W-:Y:S02]  /*10400*/  HADD2.F32 R66, -RZ, R82.H1_H1 ;  /* 0x30000052ff427230 */ /* 0x000fe40000004100 */
[----:B------:R-:W-:Y:S01]  /*10410*/  FMUL.FTZ R59, R78, R57 ;  /* 0x000000394e3b7220 */ /* 0x000fe20000410000 */
[----:B------:R-:W-:Y:S01]  /*10420*/  F2FP.F16.F32.PACK_AB R64, R76, R85 ;  /* 0x000000554c40723e */ /* 0x000fe200000000ff */
[----:B------:R-:W-:-:S02]  /*10430*/  FMUL.FTZ R78, R78, R58 ;  /* 0x0000003a4e4e7220 */ /* 0x000fc40000410000 */
[C---:B------:R-:W-:Y:S01]  /*10440*/  FFMA.FTZ R58, R66.reuse, R58, -R59 ;  /* 0x0000003a423a7223 */ /* 0x040fe2000001083b */
[----:B------:R-:W-:Y:S01]  /*10450*/  F2FP.F16.F32.PACK_AB R59, R67, R91 ;  /* 0x0000005b433b723e */ /* 0x000fe200000000ff */
[----:B------:R-:W-:Y:S01]  /*10460*/  FFMA.FTZ R66, R66, R57, R78 ;  /* 0x0000003942427223 */ /* 0x000fe2000001004e */
[----:B------:R-:W-:Y:S02]  /*10470*/  F2FP.F16.F32.PACK_AB R57, R90, R84 ;  /* 0x000000545a39723e */ /* 0x000fe400000000ff */
[----:B------:R-:W-:Y:S02]  /*10480*/  F2FP.F16.F32.PACK_AB R58, R58, R81 ;  /* 0x000000513a3a723e */ /* 0x000fe400000000ff */
[----:B------:R-:W-:Y:S02]  /*10490*/  F2FP.F16.F32.PACK_AB R67, R83, R92 ;  /* 0x0000005c5343723e */ /* 0x000fe400000000ff */
[----:B------:R-:W-:Y:S01]  /*104a0*/  F2FP.F16.F32.PACK_AB R66, R66, R77 ;  /* 0x0000004d4242723e */ /* 0x000fe200000000ff */
[----:B------:R1:W-:Y:S04]  /*104b0*/  STS.128 [R125], R56 ;  /* 0x000000387d007388 */ /* 0x0003e80000000c00 */
[----:B------:R1:W-:Y:S02]  /*104c0*/  STS.128 [R20+0x10400], R64 ;  /* 0x0104004014007388 */ /* 0x0003e40000000c00 */
.L_x_1724:
[----:B------:R-:W-:Y:S05]  /*104d0*/  BSYNC B2 ;  /* 0x0000000000027941 */ /* 0x000fea0003800000 */
.L_x_1723:
[----:B------:R-:W-:-:S13]  /*104e0*/  ISETP.GE.AND P0, PT, R203, R3, PT ;  /* 0x00000003cb00720c */ /* 0x000fda0003f06270 */
[----:B------:R-:W-:Y:S05]  /*104f0*/  @P0 BRA `(.L_x_1722) ;  /* 0x0000000400800947 */ /* 0x000fea0003800000 */
[----:B-1----:R-:W2:Y:S04]  /*10500*/  LDL R20, [R1+0xa0] ;  /* 0x0000a00001147983 */ /* 0x002ea80000100800 */
[----:B------:R-:W3:Y:S01]  /*10510*/  LDL R85, [R1+0xc0] ;  /* 0x0000c00001557983 */ /* 0x000ee20000100800 */
[----:B------:R-:W-:Y:S01]  /*10520*/  HADD2.F32 R79, -RZ, R120.H1_H1 ;  /* 0x30000078ff4f7230 */ /* 0x000fe20000004100 */
[--C-:B------:R-:W-:Y:S02]  /*10530*/  SHF.R.U32.HI R78, RZ, 0x10, R61.reuse ;  /* 0x00000010ff4e7819 */ /* 0x100fe4000001163d */
[----:B------:R-:W-:Y:S02]  /*10540*/  SHF.R.U64 R60, R60, 0x10, R61 ;  /* 0x000000103c3c7819 */ /* 0x000fe4000000123d */
[----:B------:R-:W-:Y:S01]  /*10550*/  SHF.R.U64 R68, R68, 0x10, R69 ;  /* 0x0000001044447819 */ /* 0x000fe20000001245 */
[----:B------:R-:W-:Y:S01]  /*10560*/  HADD2.F32 R78, -RZ, R78.H0_H0 ;  /* 0x2000004eff4e7230 */ /* 0x000fe20000004100 */
[----:B------:R-:W-:Y:S01]  /*10570*/  SHF.R.U64 R62, R62, 0x10, R63 ;  /* 0x000000103e3e7819 */ /* 0x000fe2000000123f */
[----:B------:R-:W-:Y:S01]  /*10580*/  HADD2.F32 R60, -RZ, R60.H0_H0 ;  /* 0x2000003cff3c7230 */ /* 0x000fe20000004100 */
[----:B------:R-:W-:Y:S01]  /*10590*/  SHF.R.U64 R70, R70, 0x10, R71 ;  /* 0x0000001046467819 */ /* 0x000fe20000001247 */
[----:B------:R-:W-:-:S02]  /*105a0*/  HADD2.F32 R68, -RZ, R68.H0_H0 ;  /* 0x20000044ff447230 */ /* 0x000fc40000004100 */
[----:B------:R-:W-:Y:S02]  /*105b0*/  HADD2.F32 R62, -RZ, R62.H0_H0 ;  /* 0x2000003eff3e7230 */ /* 0x000fe40000004100 */
[----:B------:R-:W-:Y:S01]  /*105c0*/  HADD2.F32 R70, -RZ, R70.H0_H0 ;  /* 0x20000046ff467230 */ /* 0x000fe20000004100 */
[----:B--2---:R-:W-:-:S04]  /*105d0*/  LEA.HI R3, R3, R20, RZ, 0x1d ;  /* 0x0000001403037211 */ /* 0x004fc800078fe8ff */
[----:B------:R-:W-:Y:S01]  /*105e0*/  SHF.R.S32.HI R20, RZ, 0x1f, R3 ;  /* 0x0000001fff147819 */ /* 0x000fe20000011403 */
[----:B0-----:R-:W-:Y:S01]  /*105f0*/  IMAD.SHL.U32 R21, R3, 0x8, RZ ;  /* 0x0000000803157824 */ /* 0x001fe200078e00ff */
[----:B---3--:R-:W0:Y:S02]  /*10600*/  LDS.128 R64, [R85] ;  /* 0x0000000055407984 */ /* 0x008e240000000c00 */
[----:B------:R-:W-:Y:S02]  /*10610*/  LEA.HI R20, R20, R3, RZ, 0x3 ;  /* 0x0000000314147211 */ /* 0x000fe400078f18ff */
[----:B-----5:R-:W-:-:S03]  /*10620*/  LOP3.LUT R21, R124, 0x38, R21, 0xf8, !PT ;  /* 0x000000387c157812 */ /* 0x020fc600078ef815 */
[----:B------:R-:W-:Y:S01]  /*10630*/  IMAD.SHL.U32 R20, R20, 0x400, RZ ;  /* 0x0000040014147824 */ /* 0x000fe200078e00ff */
[----:B------:R-:W-:-:S04]  /*10640*/  LOP3.LUT R21, R21, R123, RZ, 0x3c, !PT ;  /* 0x0000007b15157212 */ /* 0x000fc800078e3cff */
[----:B------:R-:W-:-:S04]  /*10650*/  LOP3.LUT R20, R20, 0x7fffe000, RZ, 0xc0, !PT ;  /* 0x7fffe00014147812 */ /* 0x000fc800078ec0ff */
[----:B------:R-:W-:Y:S01]  /*10660*/  IADD3 R3, R21, R20, R122 ;  /* 0x0000001415037210 */ /* 0x000fe20007ffe07a */
[----:B------:R-:W-:-:S03]  /*10670*/  HADD2.F32 R20, -RZ, R120.H0_H0 ;  /* 0x20000078ff147230 */ /* 0x000fc60000004100 */
[----:B------:R-:W-:-:S05]  /*10680*/  LEA R3, R3, R17, 0x1 ;  /* 0x0000001103037211 */ /* 0x000fca00078e08ff */
[----:B------:R-:W1:Y:S01]  /*10690*/  LDS.128 R56, [R3+0x10400] ;  /* 0x0104000003387984 */ /* 0x000e620000000c00 */
[--C-:B0-----:R-:W-:Y:S02]  /*106a0*/  HADD2.F32 R76, -RZ, R65.reuse.H0_H0 ;  /* 0x20000041ff4c7230 */ /* 0x101fe40000004100 */
[----:B------:R-:W-:Y:S02]  /*106b0*/  HADD2.F32 R65, -RZ, R65.H1_H1 ;  /* 0x30000041ff417230 */ /* 0x000fe40000004100 */
[----:B-1----:R-:W-:Y:S02]  /*106c0*/  HADD2.F32 R21, -RZ, R57.H0_H0 ;  /* 0x20000039ff157230 */ /* 0x002fe40000004100 */
[--C-:B------:R-:W-:Y:S02]  /*106d0*/  HADD2.F32 R81, -RZ, R58.reuse.H0_H0 ;  /* 0x2000003aff517230 */ /* 0x100fe40000004100 */
[----:B------:R-:W-:Y:S02]  /*106e0*/  HADD2.F32 R83, -RZ, R59.H0_H0 ;  /* 0x2000003bff537230 */ /* 0x000fe40000004100 */
[C---:B------:R-:W-:Y:S01]  /*106f0*/  FMUL.FTZ R77, R21.reuse, R20 ;  /* 0x00000014154d7220 */ /* 0x040fe20000410000 */
[----:B------:R-:W-:Y:S01]  /*10700*/  FMUL.FTZ R21, R21, R79 ;  /* 0x0000004f15157220 */ /* 0x000fe20000410000 */
[----:B------:R-:W-:-:S02]  /*10710*/  HADD2.F32 R58, -RZ, R58.H1_H1 ;  /* 0x3000003aff3a7230 */ /* 0x000fc40000004100 */
[C---:B------:R-:W-:Y:S01]  /*10720*/  FFMA.FTZ R79, R76.reuse, R79, -R77 ;  /* 0x0000004f4c4f7223 */ /* 0x040fe2000001084d */
[----:B------:R-:W-:Y:S01]  /*10730*/  FFMA.FTZ R76, R76, R20, R21 ;  /* 0x000000144c4c7223 */ /* 0x000fe20000010015 */
[----:B------:R-:W-:Y:S01]  /*10740*/  SHF.R.U32.HI R21, RZ, 0x10, R69 ;  /* 0x00000010ff157819 */ /* 0x000fe20000011645 */
[----:B------:R-:W-:Y:S02]  /*10750*/  HADD2.F32 R20, -RZ, R57.H1_H1 ;  /* 0x30000039ff147230 */ /* 0x000fe40000004100 */
[----:B------:R-:W-:Y:S02]  /*10760*/  HADD2.F32 R77, -RZ, R119.H1_H1 ;  /* 0x30000077ff4d7230 */ /* 0x000fe40000004100 */
[----:B------:R-:W-:Y:S02]  /*10770*/  HADD2.F32 R57, -RZ, R21.H0_H0 ;  /* 0x20000015ff397230 */ /* 0x000fe40000004100 */
[----:B------:R-:W-:-:S03]  /*10780*/  FMUL.FTZ R21, R20, R78 ;  /* 0x0000004e14157220 */ /* 0x000fc60000410000 */
[-C--:B------:R-:W-:Y:S01]  /*10790*/  FMUL.FTZ R20, R20, R57.reuse ;  /* 0x0000003914147220 */ /* 0x080fe20000410000 */
[C---:B------:R-:W-:Y:S01]  /*107a0*/  FFMA.FTZ R57, R65.reuse, R57, -R21 ;  /* 0x0000003941397223 */ /* 0x040fe20000010815 */
[----:B------:R-:W-:Y:S02]  /*107b0*/  HADD2.F32 R21, -RZ, R56.H0_H0 ;  /* 0x20000038ff157230 */ /* 0x000fe40000004100 */
[----:B------:R-:W-:Y:S01]  /*107c0*/  FFMA.FTZ R78, R65, R78, R20 ;  /* 0x0000004e414e7223 */ /* 0x000fe20000010014 */
[----:B------:R-:W-:Y:S01]  /*107d0*/  HADD2.F32 R20, -RZ, R119.H0_H0 ;  /* 0x20000077ff147230 */ /* 0x000fe20000004100 */
[----:B------:R-:W-:Y:S01]  /*107e0*/  F2FP.F16.F32.PACK_AB R57, R57, R79 ;  /* 0x0000004f3939723e */ /* 0x000fe200000000ff */
[----:B------:R-:W-:Y:S02]  /*107f0*/  HADD2.F32 R65, -RZ, R64.H0_H0 ;  /* 0x20000040ff417230 */ /* 0x000fe40000004100 */
[----:B------:R-:W-:Y:S02]  /*10800*/  HADD2.F32 R56, -RZ, R56.H1_H1 ;  /* 0x30000038ff387230 */ /* 0x000fe40000004100 */
[C---:B------:R-:W-:Y:S01]  /*10810*/  FMUL.FTZ R80, R21.reuse, R20 ;  /* 0x0000001415507220 */ /* 0x040fe20000410000 */
[----:B------:R-:W-:Y:S01]  /*10820*/  FMUL.FTZ R21, R21, R77 ;  /* 0x0000004d15157220 */ /* 0x000fe20000410000 */
[----:B------:R-:W-:-:S02]  /*10830*/  HADD2.F32 R64, -RZ, R64.H1_H1 ;  /* 0x30000040ff407230 */ /* 0x000fc40000004100 */
[C---:B------:R-:W-:Y:S01]  /*10840*/  FFMA.FTZ R77, R65.reuse, R77, -R80 ;  /* 0x0000004d414d7223 */ /* 0x040fe20000010850 */
[----:B------:R-:W-:Y:S01]  /*10850*/  FFMA.FTZ R65, R65, R20, R21 ;  /* 0x0000001441417223 */ /* 0x000fe20000010015 */
[--C-:B------:R-:W-:Y:S02]  /*10860*/  HADD2.F32 R80, -RZ, R118.reuse.H0_H0 ;  /* 0x20000076ff507230 */ /* 0x100fe40000004100 */
[----:B------:R-:W-:Y:S01]  /*10870*/  FMUL.FTZ R61, R56, R60 ;  /* 0x0000003c383d7220 */ /* 0x000fe20000410000 */
[----:B------:R-:W-:Y:S02]  /*10880*/  HADD2.F32 R21, -RZ, R118.H1_H1 ;  /* 0x30000076ff157230 */ /* 0x000fe40000004100 */
[--C-:B------:R-:W-:Y:S02]  /*10890*/  HADD2.F32 R20, -RZ, R66.reuse.H0_H0 ;  /* 0x20000042ff147230 */ /* 0x100fe40000004100 */
[----:B------:R-:W-:Y:S01]  /*108a0*/  FMUL.FTZ R82, R81, R80 ;  /* 0x0000005051527220 */ /* 0x000fe20000410000 */
[----:B------:R-:W-:-:S02]  /*108b0*/  HADD2.F32 R66, -RZ, R66.H1_H1 ;  /* 0x30000042ff427230 */ /* 0x000fc40000004100 */
[-C--:B------:R-:W-:Y:S01]  /*108c0*/  FMUL.FTZ R81, R81, R21.reuse ;  /* 0x0000001551517220 */ /* 0x080fe20000410000 */
[C---:B------:R-:W-:Y:S01]  /*108d0*/  FFMA.FTZ R21, R20.reuse, R21, -R82 ;  /* 0x0000001514157223 */ /* 0x040fe20000010852 */
[--C-:B------:R-:W-:Y:S02]  /*108e0*/  HADD2.F32 R82, -RZ, R117.reuse.H0_H0 ;  /* 0x20000075ff527230 */ /* 0x100fe40000004100 */
[----:B------:R-:W-:Y:S01]  /*108f0*/  FFMA.FTZ R20, R20, R80, R81 ;  /* 0x0000005014147223 */ /* 0x000fe20000010051 */
[----:B------:R-:W-:Y:S02]  /*10900*/  HADD2.F32 R80, -RZ, R117.H1_H1 ;  /* 0x30000075ff507230 */ /* 0x000fe40000004100 */
[--C-:B------:R-:W-:Y:S02]  /*10910*/  HADD2.F32 R81, -RZ, R67.reuse.H0_H0 ;  /* 0x20000043ff517230 */ /* 0x100fe40000004100 */
[----:B------:R-:W-:Y:S01]  /*10920*/  FMUL.FTZ R84, R83, R82 ;  /* 0x0000005253547220 */ /* 0x000fe20000410000 */
[----:B------:R-:W-:-:S02]  /*10930*/  HADD2.F32 R67, -RZ, R67.H1_H1 ;  /* 0x30000043ff437230 */ /* 0x000fc40000004100 */
[-C--:B------:R-:W-:Y:S01]  /*10940*/  FMUL.FTZ R83, R83, R80.reuse ;  /* 0x0000005053537220 */ /* 0x080fe20000410000 */
[C---:B------:R-:W-:Y:S01]  /*10950*/  FFMA.FTZ R80, R81.reuse, R80, -R84 ;  /* 0x0000005051507223 */ /* 0x040fe20000010854 */
[----:B------:R-:W-:Y:S02]  /*10960*/  SHF.R.U32.HI R84, RZ, 0x10, R71 ;  /* 0x00000010ff547819 */ /* 0x000fe40000011647 */
[----:B------:R-:W-:Y:S01]  /*10970*/  FFMA.FTZ R81, R81, R82, R83 ;  /* 0x0000005251517223 */ /* 0x000fe20000010053 */
[----:B------:R-:W-:Y:S01]  /*10980*/  SHF.R.U32.HI R82, RZ, 0x10, R63 ;  /* 0x00000010ff527819 */ /* 0x000fe2000001163f */
[----:B------:R-:W-:Y:S02]  /*10990*/  HADD2.F32 R83, -RZ, R59.H1_H1 ;  /* 0x3000003bff537230 */ /* 0x000fe40000004100 */
[-C--:B------:R-:W-:Y:S01]  /*109a0*/  FMUL.FTZ R63, R56, R68.reuse ;  /* 0x00000044383f7220 */ /* 0x080fe20000410000 */
[----:B------:R-:W-:Y:S02]  /*109b0*/  HADD2.F32 R59, -RZ, R84.H0_H0 ;  /* 0x20000054ff3b7230 */ /* 0x000fe40000004100 */
[----:B------:R-:W-:Y:S01]  /*109c0*/  FFMA.FTZ R56, R64, R68, -R61 ;  /* 0x0000004440387223 */ /* 0x000fe2000001083d */
[----:B------:R-:W-:-:S02]  /*109d0*/  HADD2.F32 R82, -RZ, R82.H0_H0 ;  /* 0x20000052ff527230 */ /* 0x000fc40000004100 */
[----:B------:R-:W-:Y:S01]  /*109e0*/  FFMA.FTZ R60, R64, R60, R63 ;  /* 0x0000003c403c7223 */ /* 0x000fe2000001003f */
[C---:B------:R-:W-:Y:S01]  /*109f0*/  FMUL.FTZ R61, R58.reuse, R62 ;  /* 0x0000003e3a3d7220 */ /* 0x040fe20000410000 */
[----:B------:R-:W-:Y:S01]  /*10a00*/  FMUL.FTZ R63, R58, R70 ;  /* 0x000000463a3f7220 */ /* 0x000fe20000410000 */
[----:B------:R-:W-:Y:S01]  /*10a10*/  F2FP.F16.F32.PACK_AB R56, R56, R77 ;  /* 0x0000004d3838723e */ /* 0x000fe200000000ff */
        /* <DEDUP_REMOVED lines=10> */
[----:B------:R-:W-:Y:S01]  /*10ac0*/  F2FP.F16.F32.PACK_AB R60, R60, R65 ;  /* 0x000000413c3c723e */ /* 0x000fe200000000ff */
[----:B------:R2:W-:Y:S01]  /*10ad0*/  STS.128 [R85], R56 ;  /* 0x0000003855007388 */ /* 0x0005e20000000c00 */
[----:B------:R-:W-:-:S05]  /*10ae0*/  F2FP.F16.F32.PACK_AB R62, R62, R20 ;  /* 0x000000143e3e723e */ /* 0x000fca00000000ff */
[----:B------:R2:W-:Y:S02]  /*10af0*/  STS.128 [R3+0x10400], R60 ;  /* 0x0104003c03007388 */ /* 0x0005e40000000c00 */
.L_x_1722:
[----:B------:R-:W-:Y:S05]  /*10b00*/  BSYNC B1 ;  /* 0x0000000000017941 */ /* 0x000fea0003800000 */
.L_x_1721:
[----:B--2---:R-:W2:Y:S01]  /*10b10*/  LDL R3, [R1+0xc4] ;  /* 0x0000c40001037983 */ /* 0x004ea20000100800 */
[----:B------:R-:W-:Y:S01]  /*10b20*/  BSSY B1, `(.L_x_1725) ;  /* 0x00000cd000017945 */ /* 0x000fe20003800000 */
[----:B--2---:R-:W-:-:S13]  /*10b30*/  ISETP.GE.AND P0, PT, R3, R0, PT ;  /* 0x000000000300720c */ /* 0x004fda0003f06270 */
[----:B------:R-:W-:Y:S05]  /*10b40*/  @P0 BRA `(.L_x_1726) ;  /* 0x0000000c00280947 */ /* 0x000fea0003800000 */
[----:B0-----:R0:W5:Y:S01]  /*10b50*/  LDL R77, [R1+0x5c] ;  /* 0x00005c00014d7983 */ /* 0x0011620000100800 */
[----:B------:R-:W2:Y:S03]  /*10b60*/  LDC R3, c[0x0][0x3f4] ;  /* 0x0000fd00ff037b82 */ /* 0x000ea60000000800 */
[----:B------:R0:W5:Y:S04]  /*10b70*/  LDL R76, [R1+0xc8] ;  /* 0x0000c800014c7983 */ /* 0x0001680000100800 */
[----:B------:R0:W5:Y:S01]  /*10b80*/  LDL R71, [R1+0x68] ;  /* 0x0000680001477983 */ /* 0x0001620000100800 */
[----:B------:R-:W-:Y:S01]  /*10b90*/  BSSY B2, `(.L_x_1727) ;  /* 0x0000064000027945 */ /* 0x000fe20003800000 */
[----:B--2---:R-:W-:-:S02]  /*10ba0*/  ISETP.GE.AND P0, PT, R18, R3, PT ;  /* 0x000000031200720c */ /* 0x004fc40003f06270 */
[----:B------:R-:W-:-:S11]  /*10bb0*/  ISETP.GE.AND P1, PT, R203, R3, PT ;  /* 0x00000003cb00720c */ /* 0x000fd60003f26270 */
[----:B0-----:R-:W-:Y:S05]  /*10bc0*/  @P0 BRA `(.L_x_1728) ;  /* 0x0000000400800947 */ /* 0x001fea0003800000 */
[----:B-1----:R-:W2:Y:S04]  /*10bd0*/  LDL R20, [R1+0x80] ;  /* 0x0000800001147983 */ /* 0x002ea80000100800 */
[----:B------:R-:W3:Y:S01]  /*10be0*/  LDL R78, [R1+0xbc] ;  /* 0x0000bc00014e7983 */ /* 0x000ee20000100800 */
[----:B------:R-:W-:Y:S01]  /*10bf0*/  HADD2.F32 R64, -RZ, R113.H0_H0 ;  /* 0x20000071ff407230 */ /* 0x000fe20000004100 */
[--C-:B------:R-:W-:Y:S01]  /*10c00*/  SHF.R.U64 R50, R50, 0x10, R51.reuse ;  /* 0x0000001032327819 */ /* 0x100fe20000001233 */
[----:B------:R-:W-:Y:S01]  /*10c10*/  HADD2.F32 R65, -RZ, R115.H0_H0 ;  /* 0x20000073ff417230 */ /* 0x000fe20000004100 */
[----:B------:R-:W-:Y:S01]  /*10c20*/  SHF.R.U32.HI R66, RZ, 0x10, R51 ;  /* 0x00000010ff427819 */ /* 0x000fe20000011633 */
[----:B------:R-:W-:Y:S01]  /*10c30*/  HADD2.F32 R113, -RZ, R113.H1_H1 ;  /* 0x30000071ff717230 */ /* 0x000fe20000004100 */
[--C-:B------:R-:W-:Y:S01]  /*10c40*/  SHF.R.U64 R40, R40, 0x10, R41.reuse ;  /* 0x0000001028287819 */ /* 0x100fe20000001229 */
[----:B------:R-:W-:Y:S01]  /*10c50*/  HADD2.F32 R115, -RZ, R115.H1_H1 ;  /* 0x30000073ff737230 */ /* 0x000fe20000004100 */
[----:B------:R-:W-:Y:S01]  /*10c60*/  SHF.R.U32.HI R41, RZ, 0x10, R41 ;  /* 0x00000010ff297819 */ /* 0x000fe20000011629 */
[--C-:B------:R-:W-:Y:S01]  /*10c70*/  HADD2.F32 R69, -RZ, R116.reuse.H1_H1 ;  /* 0x30000074ff457230 */ /* 0x100fe20000004100 */
[--C-:B------:R-:W-:Y:S01]  /*10c80*/  SHF.R.U64 R42, R42, 0x10, R43.reuse ;  /* 0x000000102a2a7819 */ /* 0x100fe2000000122b */
[----:B------:R-:W-:Y:S01]  /*10c90*/  HADD2.F32 R116, -RZ, R116.H0_H0 ;  /* 0x20000074ff747230 */ /* 0x000fe20000004100 */
[----:B------:R-:W-:Y:S01]  /*10ca0*/  SHF.R.U32.HI R43, RZ, 0x10, R43 ;  /* 0x00000010ff2b7819 */ /* 0x000fe2000001162b */
[----:B------:R-:W-:-:S02]  /*10cb0*/  HADD2.F32 R41, -RZ, R41.H0_H0 ;  /* 0x20000029ff297230 */ /* 0x000fc40000004100 */
[----:B------:R-:W-:Y:S02]  /*10cc0*/  HADD2.F32 R66, -RZ, R66.H0_H0 ;  /* 0x20000042ff427230 */ /* 0x000fe40000004100 */
[----:B------:R-:W-:Y:S02]  /*10cd0*/  HADD2.F32 R43, -RZ, R43.H0_H0 ;  /* 0x2000002bff2b7230 */ /* 0x000fe40000004100 */
[----:B------:R-:W-:Y:S02]  /*10ce0*/  HADD2.F32 R40, -RZ, R40.H0_H0 ;  /* 0x20000028ff287230 */ /* 0x000fe40000004100 */
[----:B------:R-:W-:Y:S02]  /*10cf0*/  HADD2.F32 R42, -RZ, R42.H0_H0 ;  /* 0x2000002aff2a7230 */ /* 0x000fe40000004100 */
[----:B------:R-:W-:Y:S01]  /*10d00*/  HADD2.F32 R50, -RZ, R50.H0_H0 ;  /* 0x20000032ff327230 */ /* 0x000fe20000004100 */
[----:B--2---:R-:W-:-:S04]  /*10d10*/  LEA.HI R20, R3, R20, RZ, 0x1d ;  /* 0x0000001403147211 */ /* 0x004fc800078fe8ff */
[----:B------:R-:W-:Y:S01]  /*10d20*/  SHF.R.S32.HI R57, RZ, 0x1f, R20 ;  /* 0x0000001fff397819 */ /* 0x000fe20000011414 */
[----:B------:R-:W-:Y:S01]  /*10d30*/  IMAD.SHL.U32 R21, R20, 0x8, RZ ;  /* 0x0000000814157824 */ /* 0x000fe200078e00ff */
[----:B---3--:R-:W0:Y:S02]  /*10d40*/  LDS.128 R60, [R78] ;  /* 0x000000004e3c7984 */ /* 0x008e240000000c00 */
[----:B------:R-:W-:Y:S02]  /*10d50*/  LEA.HI R57, R57, R20, RZ, 0x3 ;  /* 0x0000001439397211 */ /* 0x000fe400078f18ff */
[----:B-----5:R-:W-:Y:S02]  /*10d60*/  LOP3.LUT R20, R77, 0x38, R21, 0xf8, !PT ;  /* 0x000000384d147812 */ /* 0x020fe400078ef815 */
[----:B------:R-:W-:Y:S01]  /*10d70*/  SHF.R.U64 R21, R48, 0x10, R49 ;  /* 0x0000001030157819 */ /* 0x000fe20000001231 */
[----:B------:R-:W-:Y:S01]  /*10d80*/  IMAD.SHL.U32 R57, R57, 0x400, RZ ;  /* 0x0000040039397824 */ /* 0x000fe200078e00ff */
[----:B------:R-:W-:-:S02]  /*10d90*/  LOP3.LUT R20, R20, R76, RZ, 0x3c, !PT ;  /* 0x0000004c14147212 */ /* 0x000fc400078e3cff */
[----:B------:R-:W-:Y:S01]  /*10da0*/  SHF.R.U32.HI R48, RZ, 0x10, R49 ;  /* 0x00000010ff307819 */ /* 0x000fe20000011631 */
[----:B------:R-:W-:Y:S01]  /*10db0*/  HADD2.F32 R21, -RZ, R21.H0_H0 ;  /* 0x20000015ff157230 */ /* 0x000fe20000004100 */
[----:B------:R-:W-:-:S04]  /*10dc0*/  LOP3.LUT R57, R57, 0x7fffe000, RZ, 0xc0, !PT ;  /* 0x7fffe00039397812 */ /* 0x000fc800078ec0ff */
[----:B------:R-:W-:-:S05]  /*10dd0*/  IADD3 R20, R20, R57, R71 ;  /* 0x0000003914147210 */ /* 0x000fca0007ffe047 */
[----:B------:R-:W-:-:S05]  /*10de0*/  IMAD R20, R20, 0x2, R17 ;  /* 0x0000000214147824 */ /* 0x000fca00078e0211 */
[----:B------:R-:W1:Y:S01]  /*10df0*/  LDS.128 R56, [R20+0x10400] ;  /* 0x0104000014387984 */ /* 0x000e620000000c00 */
[----:B0-----:R-:W-:Y:S02]  /*10e00*/  HADD2.F32 R67, -RZ, R61.H0_H0 ;  /* 0x2000003dff437230 */ /* 0x001fe40000004100 */
[--C-:B-1----:R-:W-:Y:S02]  /*10e10*/  HADD2.F32 R49, -RZ, R57.reuse.H0_H0 ;  /* 0x20000039ff317230 */ /* 0x102fe40000004100 */
[----:B------:R-:W-:-:S03]  /*10e20*/  HADD2.F32 R57, -RZ, R57.H1_H1 ;  /* 0x30000039ff397230 */ /* 0x000fc60000004100 */
[C---:B------:R-:W-:Y:S01]  /*10e30*/  FMUL.FTZ R51, R49.reuse, R64 ;  /* 0x0000004031337220 */ /* 0x040fe20000410000 */
[----:B------:R-:W-:-:S03]  /*10e40*/  FMUL.FTZ R49, R49, R65 ;  /* 0x0000004131317220 */ /* 0x000fc60000410000 */
[C---:B------:R-:W-:Y:S01]  /*10e50*/  FFMA.FTZ R51, R67.reuse, R65, -R51 ;  /* 0x0000004143337223 */ /* 0x040fe20000010833 */
[----:B------:R-:W-:Y:S01]  /*10e60*/  FFMA.FTZ R49, R67, R64, R49 ;  /* 0x0000004043317223 */ /* 0x000fe20000010031 */
[----:B------:R-:W-:Y:S02]  /*10e70*/  HADD2.F32 R64, -RZ, R48.H0_H0 ;  /* 0x20000030ff407230 */ /* 0x000fe40000004100 */
[----:B------:R-:W-:Y:S02]  /*10e80*/  HADD2.F32 R48, -RZ, R56.H0_H0 ;  /* 0x20000038ff307230 */ /* 0x000fe40000004100 */
[----:B------:R-:W-:Y:S02]  /*10e90*/  HADD2.F32 R67, -RZ, R61.H1_H1 ;  /* 0x3000003dff437230 */ /* 0x000fe40000004100 */
[C---:B------:R-:W-:Y:S01]  /*10ea0*/  FMUL.FTZ R61, R57.reuse, R41 ;  /* 0x00000029393d7220 */ /* 0x040fe20000410000 */
[----:B------:R-:W-:Y:S02]  /*10eb0*/  HADD2.F32 R65, -RZ, R60.H0_H0 ;  /* 0x2000003cff417230 */ /* 0x000fe40000004100 */
[C---:B------:R-:W-:Y:S01]  /*10ec0*/  FMUL.FTZ R68, R48.reuse, R113 ;  /* 0x0000007130447220 */ /* 0x040fe20000410000 */
[-C--:B------:R-:W-:Y:S01]  /*10ed0*/  FMUL.FTZ R57, R57, R64.reuse ;  /* 0x0000004039397220 */ /* 0x080fe20000410000 */
[-C--:B------:R-:W-:Y:S01]  /*10ee0*/  FMUL.FTZ R48, R48, R115.reuse ;  /* 0x0000007330307220 */ /* 0x080fe20000410000 */
[----:B------:R-:W-:Y:S01]  /*10ef0*/  FFMA.FTZ R61, R67, R64, -R61 ;  /* 0x00000040433d7223 */ /* 0x000fe2000001083d */
[----:B------:R-:W-:Y:S01]  /*10f00*/  FFMA.FTZ R68, R65, R115, -R68 ;  /* 0x0000007341447223 */ /* 0x000fe20000010844 */
[----:B------:R-:W-:Y:S01]  /*10f10*/  FFMA.FTZ R57, R67, R41, R57 ;  /* 0x0000002943397223 */ /* 0x000fe20000010039 */
[----:B------:R-:W-:Y:S01]  /*10f20*/  FFMA.FTZ R48, R65, R113, R48 ;  /* 0x0000007141307223 */ /* 0x000fe20000010030 */
[----:B------:R-:W-:-:S02]  /*10f30*/  HADD2.F32 R41, -RZ, R114.H1_H1 ;  /* 0x30000072ff297230 */ /* 0x000fc40000004100 */
[----:B------:R-:W-:Y:S01]  /*10f40*/  HADD2.F32 R65, -RZ, R58.H0_H0 ;  /* 0x2000003aff417230 */ /* 0x000fe20000004100 */
[----:B------:R-:W-:Y:S01]  /*10f50*/  F2FP.F16.F32.PACK_AB R49, R57, R49 ;  /* 0x000000313931723e */ /* 0x000fe200000000ff */
[----:B------:R-:W-:Y:S02]  /*10f60*/  HADD2.F32 R64, -RZ, R60.H1_H1 ;  /* 0x3000003cff407230 */ /* 0x000fe40000004100 */
[--C-:B------:R-:W-:Y:S02]  /*10f70*/  HADD2.F32 R60, -RZ, R62.reuse.H0_H0 ;  /* 0x2000003eff3c7230 */ /* 0x100fe40000004100 */
[C---:B------:R-:W-:Y:S01]  /*10f80*/  FMUL.FTZ R70, R65.reuse, R69 ;  /* 0x0000004541467220 */ /* 0x040fe20000410000 */
[----:B------:R-:W-:Y:S02]  /*10f90*/  HADD2.F32 R67, -RZ, R62.H1_H1 ;  /* 0x3000003eff437230 */ /* 0x000fe40000004100 */
[----:B------:R-:W-:Y:S01]  /*10fa0*/  FMUL.FTZ R62, R65, R41 ;  /* 0x00000029413e7220 */ /* 0x000fe20000410000 */
[----:B------:R-:W-:-:S02]  /*10fb0*/  HADD2.F32 R114, -RZ, R114.H0_H0 ;  /* 0x20000072ff727230 */ /* 0x000fc40000004100 */
[----:B------:R-:W-:Y:S02]  /*10fc0*/  HADD2.F32 R65, -RZ, R63.H0_H0 ;  /* 0x2000003fff417230 */ /* 0x000fe40000004100 */
[C---:B------:R-:W-:Y:S01]  /*10fd0*/  FFMA.FTZ R62, R60.reuse, R69, -R62 ;  /* 0x000000453c3e7223 */ /* 0x040fe2000001083e */
[----:B------:R-:W-:Y:S01]  /*10fe0*/  FFMA.FTZ R60, R60, R41, R70 ;  /* 0x000000293c3c7223 */ /* 0x000fe20000010046 */
[--C-:B------:R-:W-:Y:S02]  /*10ff0*/  HADD2.F32 R41, -RZ, R59.reuse.H0_H0 ;  /* 0x2000003bff297230 */ /* 0x100fe40000004100 */
[----:B------:R-:W-:Y:S02]  /*11000*/  HADD2.F32 R59, -RZ, R59.H1_H1 ;  /* 0x3000003bff3b7230 */ /* 0x000fe40000004100 */
[----:B------:R-:W-:Y:S02]  /*11010*/  HADD2.F32 R63, -RZ, R63.H1_H1 ;  /* 0x3000003fff3f7230 */ /* 0x000fe40000004100 */
[----:B------:R-:W-:Y:S01]  /*11020*/  FMUL.FTZ R69, R41, R114 ;  /* 0x0000007229457220 */ /* 0x000fe20000410000 */
[----:B------:R-:W-:-:S02]  /*11030*/  HADD2.F32 R56, -RZ, R56.H1_H1 ;  /* 0x30000038ff387230 */ /* 0x000fc40000004100 */
[-C--:B------:R-:W-:Y:S01]  /*11040*/  FMUL.FTZ R70, R59, R43.reuse ;  /* 0x0000002b3b467220 */ /* 0x080fe20000410000 */
[----:B------:R-:W-:Y:S01]  /*11050*/  FMUL.FTZ R41, R41, R116 ;  /* 0x0000007429297220 */ /* 0x000fe20000410000 */
[----:B------:R-:W-:Y:S02]  /*11060*/  HADD2.F32 R58, -RZ, R58.H1_H1 ;  /* 0x3000003aff3a7230 */ /* 0x000fe40000004100 */
[----:B------:R-:W-:Y:S01]  /*11070*/  FMUL.FTZ R59, R59, R66 ;  /* 0x000000423b3b7220 */ /* 0x000fe20000410000 */
[C---:B------:R-:W-:Y:S01]  /*11080*/  FFMA.FTZ R69, R65.reuse, R116, -R69 ;  /* 0x0000007441457223 */ /* 0x040fe20000010845 */
[----:B------:R-:W-:Y:S01]  /*11090*/  FFMA.FTZ R65, R65, R114, R41 ;  /* 0x0000007241417223 */ /* 0x000fe20000010029 */
[C---:B------:R-:W-:Y:S01]  /*110a0*/  FFMA.FTZ R70, R63.reuse, R66, -R70 ;  /* 0x000000423f467223 */ /* 0x040fe20000010846 */
[----:B------:R-:W-:Y:S01]  /*110b0*/  FFMA.FTZ R59, R63, R43, R59 ;  /* 0x0000002b3f3b7223 */ /* 0x000fe2000001003b */
[----:B------:R-:W-:Y:S01]  /*110c0*/  FMUL.FTZ R43, R56, R40 ;  /* 0x00000028382b7220 */ /* 0x000fe20000410000 */
[----:B------:R-:W-:Y:S01]  /*110d0*/  FMUL.FTZ R41, R58, R42 ;  /* 0x0000002a3a297220 */ /* 0x000fe20000410000 */
[-C--:B------:R-:W-:Y:S01]  /*110e0*/  FMUL.FTZ R56, R56, R21.reuse ;  /* 0x0000001538387220 */ /* 0x080fe20000410000 */
[-C--:B------:R-:W-:Y:S01]  /*110f0*/  FMUL.FTZ R58, R58, R50.reuse ;  /* 0x000000323a3a7220 */ /* 0x080fe20000410000 */
[C---:B------:R-:W-:Y:S01]  /*11100*/  FFMA.FTZ R21, R64.reuse, R21, -R43 ;  /* 0x0000001540157223 */ /* 0x040fe2000001082b */
[C---:B------:R-:W-:Y:S01]  /*11110*/  FFMA.FTZ R50, R67.reuse, R50, -R41 ;  /* 0x0000003243327223 */ /* 0x040fe20000010829 */
        /* <DEDUP_REMOVED lines=11> */
.L_x_1728:
[----:B------:R-:W-:Y:S05]  /*111d0*/  BSYNC B2 ;  /* 0x0000000000027941 */ /* 0x000fea0003800000 */
.L_x_1727:
[----:B------:R-:W-:Y:S05]  /*111e0*/  @P1 BRA `(.L_x_1726) ;  /* 0x0000000400801947 */ /* 0x000fea0003800000 */
[----:B01----:R-:W2:Y:S04]  /*111f0*/  LDL R20, [R1+0xa0] ;  /* 0x0000a00001147983 */ /* 0x003ea80000100800 */
[----:B------:R-:W3:Y:S01]  /*11200*/  LDL R69, [R1+0xb8] ;  /* 0x0000b80001457983 */ /* 0x000ee20000100800 */
[--C-:B------:R-:W-:Y:S01]  /*11210*/  SHF.R.U64 R21, R44, 0x10, R45.reuse ;  /* 0x000000102c157819 */ /* 0x100fe2000000122d */
[----:B------:R-:W-:Y:S01]  /*11220*/  HADD2.F32 R62, -RZ, R112.H1_H1 ;  /* 0x30000070ff3e7230 */ /* 0x000fe20000004100 */
[----:B------:R-:W-:Y:S01]  /*11230*/  SHF.R.U32.HI R44, RZ, 0x10, R45 ;  /* 0x00000010ff2c7819 */ /* 0x000fe2000001162d */
[----:B------:R-:W-:Y:S01]  /*11240*/  HADD2.F32 R64, -RZ, R110.H1_H1 ;  /* 0x3000006eff407230 */ /* 0x000fe20000004100 */
[--C-:B------:R-:W-:Y:S01]  /*11250*/  SHF.R.U64 R45, R54, 0x10, R55.reuse ;  /* 0x00000010362d7819 */ /* 0x100fe20000001237 */
[----:B------:R-:W-:Y:S01]  /*11260*/  HADD2.F32 R112, -RZ, R112.H0_H0 ;  /* 0x20000070ff707230 */ /* 0x000fe20000004100 */
[----:B------:R-:W-:Y:S01]  /*11270*/  SHF.R.U32.HI R54, RZ, 0x10, R55 ;  /* 0x00000010ff367819 */ /* 0x000fe20000011637 */
[----:B------:R-:W-:Y:S01]  /*11280*/  HADD2.F32 R63, -RZ, R44.H0_H0 ;  /* 0x2000002cff3f7230 */ /* 0x000fe20000004100 */
[--C-:B------:R-:W-:Y:S01]  /*11290*/  SHF.R.U64 R46, R46, 0x10, R47.reuse ;  /* 0x000000102e2e7819 */ /* 0x100fe2000000122f */
[----:B------:R-:W-:Y:S01]  /*112a0*/  HADD2.F32 R110, -RZ, R110.H0_H0 ;  /* 0x2000006eff6e7230 */ /* 0x000fe20000004100 */
[----:B------:R-:W-:Y:S01]  /*112b0*/  SHF.R.U32.HI R47, RZ, 0x10, R47 ;  /* 0x00000010ff2f7819 */ /* 0x000fe2000001162f */
[----:B------:R-:W-:-:S02]  /*112c0*/  HADD2.F32 R65, -RZ, R111.H0_H0 ;  /* 0x2000006fff417230 */ /* 0x000fc40000004100 */
[----:B------:R-:W-:Y:S02]  /*112d0*/  HADD2.F32 R54, -RZ, R54.H0_H0 ;  /* 0x20000036ff367230 */ /* 0x000fe40000004100 */
[----:B------:R-:W-:Y:S01]  /*112e0*/  HADD2.F32 R45, -RZ, R45.H0_H0 ;  /* 0x2000002dff2d7230 */ /* 0x000fe20000004100 */
[----:B--2---:R-:W-:-:S04]  /*112f0*/  LEA.HI R3, R3, R20, RZ, 0x1d ;  /* 0x0000001403037211 */ /* 0x004fc800078fe8ff */
[----:B------:R-:W-:Y:S01]  /*11300*/  SHF.R.S32.HI R40, RZ, 0x1f, R3 ;  /* 0x0000001fff287819 */ /* 0x000fe20000011403 */
[----:B------:R-:W-:-:S03]  /*11310*/  IMAD.SHL.U32 R20, R3, 0x8, RZ ;  /* 0x0000000803147824 */ /* 0x000fc600078e00ff */
[----:B------:R-:W-:Y:S02]  /*11320*/  LEA.HI R40, R40, R3, RZ, 0x3 ;  /* 0x0000000328287211 */ /* 0x000fe400078f18ff */
[----:B-----5:R-:W-:-:S03]  /*11330*/  LOP3.LUT R3, R77, 0x38, R20, 0xf8, !PT ;  /* 0x000000384d037812 */ /* 0x020fc600078ef814 */
[----:B------:R-:W-:Y:S01]  /*11340*/  IMAD.SHL.U32 R40, R40, 0x400, RZ ;  /* 0x0000040028287824 */ /* 0x000fe200078e00ff */
[----:B------:R-:W-:-:S04]  /*11350*/  LOP3.LUT R3, R3, R76, RZ, 0x3c, !PT ;  /* 0x0000004c03037212 */ /* 0x000fc800078e3cff */
[----:B------:R-:W-:Y:S02]  /*11360*/  LOP3.LUT R20, R40, 0x7fffe000, RZ, 0xc0, !PT ;  /* 0x7fffe00028147812 */ /* 0x000fe400078ec0ff */
[----:B---3--:R-:W0:Y:S02]  /*11370*/  LDS.128 R40, [R69] ;  /* 0x0000000045287984 */ /* 0x008e240000000c00 */
[----:B------:R-:W-:-:S04]  /*11380*/  IADD3 R20, R3, R20, R71 ;  /* 0x0000001403147210 */ /* 0x000fc80007ffe047 */
[----:B------:R-:W-:Y:S02]  /*11390*/  LEA R3, R20, R17, 0x1 ;  /* 0x0000001114037211 */ /* 0x000fe400078e08ff */
[--C-:B------:R-:W-:Y:S02]  /*113a0*/  SHF.R.U64 R20, R52, 0x10, R53.reuse ;  /* 0x0000001034147819 */ /* 0x100fe40000001235 */
[----:B------:R-:W-:Y:S01]  /*113b0*/  SHF.R.U32.HI R52, RZ, 0x10, R53 ;  /* 0x00000010ff347819 */ /* 0x000fe20000011635 */
[----:B------:R-:W1:Y:S04]  /*113c0*/  LDS.128 R48, [R3+0x10400] ;  /* 0x0104000003307984 */ /* 0x000e680000000c00 */
[----:B------:R-:W-:Y:S02]  /*113d0*/  HADD2.F32 R52, -RZ, R52.H0_H0 ;  /* 0x20000034ff347230 */ /* 0x000fe40000004100 */
[----:B0-----:R-:W-:-:S02]  /*113e0*/  HADD2.F32 R53, -RZ, R41.H0_H0 ;  /* 0x20000029ff357230 */ /* 0x001fc40000004100 */
[----:B------:R-:W-:Y:S02]  /*113f0*/  HADD2.F32 R55, -RZ, R41.H1_H1 ;  /* 0x30000029ff377230 */ /* 0x000fe40000004100 */
[----:B------:R-:W-:Y:S02]  /*11400*/  HADD2.F32 R41, -RZ, R40.H0_H0 ;  /* 0x20000028ff297230 */ /* 0x000fe40000004100 */
[----:B------:R-:W-:Y:S02]  /*11410*/  HADD2.F32 R56, -RZ, R42.H0_H0 ;  /* 0x2000002aff387230 */ /* 0x000fe40000004100 */
[--C-:B------:R-:W-:Y:S02]  /*11420*/  HADD2.F32 R57, -RZ, R43.reuse.H0_H0 ;  /* 0x2000002bff397230 */ /* 0x100fe40000004100 */
[----:B------:R-:W-:Y:S02]  /*11430*/  HADD2.F32 R43, -RZ, R43.H1_H1 ;  /* 0x3000002bff2b7230 */ /* 0x000fe40000004100 */
[----:B-1----:R-:W-:-:S02]  /*11440*/  HADD2.F32 R61, -RZ, R49.H0_H0 ;  /* 0x20000031ff3d7230 */ /* 0x002fc40000004100 */
[----:B------:R-:W-:Y:S02]  /*11450*/  HADD2.F32 R60, -RZ, R49.H1_H1 ;  /* 0x30000031ff3c7230 */ /* 0x000fe40000004100 */
[----:B------:R-:W-:Y:S02]  /*11460*/  HADD2.F32 R49, -RZ, R48.H0_H0 ;  /* 0x20000030ff317230 */ /* 0x000fe40000004100 */
[C---:B------:R-:W-:Y:S01]  /*11470*/  FMUL.FTZ R66, R61.reuse, R62 ;  /* 0x0000003e3d427220 */ /* 0x040fe20000410000 */
[-C--:B------:R-:W-:Y:S01]  /*11480*/  FMUL.FTZ R68, R61, R64.reuse ;  /* 0x000000403d447220 */ /* 0x080fe20000410000 */
[----:B------:R-:W-:Y:S02]  /*11490*/  HADD2.F32 R58, -RZ, R50.H0_H0 ;  /* 0x20000032ff3a7230 */ /* 0x000fe40000004100 */
[C---:B------:R-:W-:Y:S01]  /*114a0*/  FFMA.FTZ R44, R53.reuse, R64, -R66 ;  /* 0x00000040352c7223 */ /* 0x040fe20000010842 */
[CC--:B------:R-:W-:Y:S01]  /*114b0*/  FMUL.FTZ R64, R60.reuse, R63.reuse ;  /* 0x0000003f3c407220 */ /* 0x0c0fe20000410000 */
[----:B------:R-:W-:Y:S01]  /*114c0*/  FFMA.FTZ R53, R53, R62, R68 ;  /* 0x0000003e35357223 */ /* 0x000fe20000010044 */
[----:B------:R-:W-:Y:S01]  /*114d0*/  FMUL.FTZ R62, R60, R52 ;  /* 0x000000343c3e7220 */ /* 0x000fe20000410000 */
[----:B------:R-:W-:Y:S01]  /*114e0*/  FMUL.FTZ R60, R49, R112 ;  /* 0x00000070313c7220 */ /* 0x000fe20000410000 */
[----:B------:R-:W-:Y:S01]  /*114f0*/  FFMA.FTZ R61, R55, R52, -R64 ;  /* 0x00000034373d7223 */ /* 0x000fe20000010840 */
[----:B------:R-:W-:Y:S01]  /*11500*/  FMUL.FTZ R67, R49, R110 ;  /* 0x0000006e31437220 */ /* 0x000fe20000410000 */
[----:B------:R-:W-:Y:S01]  /*11510*/  FFMA.FTZ R52, R55, R63, R62 ;  /* 0x0000003f37347223 */ /* 0x000fe2000001003e */
[----:B------:R-:W-:-:S02]  /*11520*/  HADD2.F32 R55, -RZ, R109.H0_H0 ;  /* 0x2000006dff377230 */ /* 0x000fc40000004100 */
[C---:B------:R-:W-:Y:S01]  /*11530*/  FFMA.FTZ R49, R41.reuse, R110, -R60 ;  /* 0x0000006e29317223 */ /* 0x040fe2000001083c */
[----:B------:R-:W-:Y:S02]  /*11540*/  HADD2.F32 R59, -RZ, R51.H0_H0 ;  /* 0x20000033ff3b7230 */ /* 0x000fe40000004100 */
[----:B------:R-:W-:Y:S01]  /*11550*/  FFMA.FTZ R112, R41, R112, R67 ;  /* 0x0000007029707223 */ /* 0x000fe20000010043 */
[----:B------:R-:W-:Y:S02]  /*11560*/  HADD2.F32 R62, -RZ, R111.H1_H1 ;  /* 0x3000006fff3e7230 */ /* 0x000fe40000004100 */
[C---:B------:R-:W-:Y:S01]  /*11570*/  FMUL.FTZ R41, R58.reuse, R65 ;  /* 0x000000413a297220 */ /* 0x040fe20000410000 */
[----:B------:R-:W-:Y:S02]  /*11580*/  HADD2.F32 R60, -RZ, R109.H1_H1 ;  /* 0x3000006dff3c7230 */ /* 0x000fe40000004100 */
[----:B------:R-:W-:Y:S01]  /*11590*/  FMUL.FTZ R63, R58, R55 ;  /* 0x000000373a3f7220 */ /* 0x000fe20000410000 */
[----:B------:R-:W-:-:S02]  /*115a0*/  HADD2.F32 R51, -RZ, R51.H1_H1 ;  /* 0x30000033ff337230 */ /* 0x000fc40000004100 */
[C---:B------:R-:W-:Y:S01]  /*115b0*/  FMUL.FTZ R64, R59.reuse, R62 ;  /* 0x0000003e3b407220 */ /* 0x040fe20000410000 */
[----:B------:R-:W-:Y:S02]  /*115c0*/  HADD2.F32 R58, -RZ, R47.H0_H0 ;  /* 0x2000002fff3a7230 */ /* 0x000fe40000004100 */
[-C--:B------:R-:W-:Y:S01]  /*115d0*/  FMUL.FTZ R47, R59, R60.reuse ;  /* 0x0000003c3b2f7220 */ /* 0x080fe20000410000 */
[----:B------:R-:W-:Y:S01]  /*115e0*/  FFMA.FTZ R55, R56, R55, -R41 ;  /* 0x0000003738377223 */ /* 0x000fe20000010829 */
[----:B------:R-:W-:Y:S01]  /*115f0*/  FFMA.FTZ R41, R57, R60, -R64 ;  /* 0x0000003c39297223 */ /* 0x000fe20000010840 */
[C---:B------:R-:W-:Y:S01]  /*11600*/  FMUL.FTZ R60, R51.reuse, R54 ;  /* 0x00000036333c7220 */ /* 0x040fe20000410000 */
[----:B------:R-:W-:Y:S01]  /*11610*/  FMUL.FTZ R66, R51, R58 ;  /* 0x0000003a33427220 */ /* 0x000fe20000410000 */
[----:B------:R-:W-:Y:S01]  /*11620*/  FFMA.FTZ R47, R57, R62, R47 ;  /* 0x0000003e392f7223 */ /* 0x000fe2000001002f */
[----:B------:R-:W-:Y:S02]  /*11630*/  HADD2.F32 R48, -RZ, R48.H1_H1 ;  /* 0x30000030ff307230 */ /* 0x000fe40000004100 */
[----:B------:R-:W-:Y:S01]  /*11640*/  FFMA.FTZ R60, R43, R58, R60 ;  /* 0x0000003a2b3c7223 */ /* 0x000fe2000001003c */
[----:B------:R-:W-:-:S02]  /*11650*/  HADD2.F32 R50, -RZ, R50.H1_H1 ;  /* 0x30000032ff327230 */ /* 0x000fc40000004100 */
[----:B------:R-:W-:Y:S01]  /*11660*/  FFMA.FTZ R66, R43, R54, -R66 ;  /* 0x000000362b427223 */ /* 0x000fe20000010842 */
[----:B------:R-:W-:Y:S02]  /*11670*/  HADD2.F32 R51, -RZ, R21.H0_H0 ;  /* 0x20000015ff337230 */ /* 0x000fe40000004100 */
[----:B------:R-:W-:Y:S01]  /*11680*/  FFMA.FTZ R56, R56, R65, R63 ;  /* 0x0000004138387223 */ /* 0x000fe2000001003f */
[----:B------:R-:W-:Y:S01]  /*11690*/  HADD2.F32 R57, -RZ, R46.H0_H0 ;  /* 0x2000002eff397230 */ /* 0x000fe20000004100 */
[----:B------:R-:W-:Y:S01]  /*116a0*/  F2FP.F16.F32.PACK_AB R47, R60, R47 ;  /* 0x0000002f3c2f723e */ /* 0x000fe200000000ff */
[----:B------:R-:W-:Y:S02]  /*116b0*/  HADD2.F32 R21, -RZ, R20.H0_H0 ;  /* 0x20000014ff157230 */ /* 0x000fe40000004100 */
[----:B------:R-:W-:Y:S01]  /*116c0*/  FMUL.FTZ R43, R48, R51 ;  /* 0x00000033302b7220 */ /* 0x000fe20000410000 */
[----:B------:R-:W-:Y:S02]  /*116d0*/  HADD2.F32 R40, -RZ, R40.H1_H1 ;  /* 0x30000028ff287230 */ /* 0x000fe40000004100 */
[----:B------:R-:W-:Y:S01]  /*116e0*/  FMUL.FTZ R59, R50, R57 ;  /* 0x00000039323b7220 */ /* 0x000fe20000410000 */
[----:B------:R-:W-:-:S02]  /*116f0*/  HADD2.F32 R42, -RZ, R42.H1_H1 ;  /* 0x3000002aff2a7230 */ /* 0x000fc40000004100 */
[----:B------:R-:W-:Y:S01]  /*11700*/  FMUL.FTZ R48, R48, R21 ;  /* 0x0000001530307220 */ /* 0x000fe20000410000 */
[----:B------:R-:W-:Y:S01]  /*11710*/  FMUL.FTZ R50, R50, R45 ;  /* 0x0000002d32327220 */ /* 0x000fe20000410000 */
[----:B------:R-:W-:Y:S01]  /*11720*/  FFMA.FTZ R20, R40, R21, -R43 ;  /* 0x0000001528147223 */ /* 0x000fe2000001082b */
[----:B------:R-:W-:Y:S01]  /*11730*/  F2FP.F16.F32.PACK_AB R43, R66, R41 ;  /* 0x00000029422b723e */ /* 0x000fe200000000ff */
[----:B------:R-:W-:Y:S01]  /*11740*/  FFMA.FTZ R46, R42, R45, -R59 ;  /* 0x0000002d2a2e7223 */ /* 0x000fe2000001083b */
[----:B------:R-:W-:Y:S01]  /*11750*/  FFMA.FTZ R51, R40, R51, R48 ;  /* 0x0000003328337223 */ /* 0x000fe20000010030 */
[----:B------:R-:W-:Y:S01]  /*11760*/  FFMA.FTZ R57, R42, R57, R50 ;  /* 0x000000392a397223 */ /* 0x000fe20000010032 */
[----:B------:R-:W-:Y:S02]  /*11770*/  F2FP.F16.F32.PACK_AB R41, R61, R44 ;  /* 0x0000002c3d29723e */ /* 0x000fe400000000ff */
[----:B------:R-:W-:Y:S02]  /*11780*/  F2FP.F16.F32.PACK_AB R40, R20, R49 ;  /* 0x000000311428723e */ /* 0x000fe400000000ff */
[----:B------:R-:W-:-:S02]  /*11790*/  F2FP.F16.F32.PACK_AB R42, R46, R55 ;  /* 0x000000372e2a723e */ /* 0x000fc400000000ff */
[----:B------:R-:W-:Y:S02]  /*117a0*/  F2FP.F16.F32.PACK_AB R45, R52, R53 ;  /* 0x00000035342d723e */ /* 0x000fe400000000ff */
[----:B------:R-:W-:Y:S01]  /*117b0*/  F2FP.F16.F32.PACK_AB R44, R51, R112 ;  /* 0x00000070332c723e */ /* 0x000fe200000000ff */
[----:B------:R2:W-:Y:S01]  /*117c0*/  STS.128 [R69], R40 ;  /* 0x0000002845007388 */ /* 0x0005e20000000c00 */
[----:B------:R-:W-:-:S05]  /*117d0*/  F2FP.F16.F32.PACK_AB R46, R57, R56 ;  /* 0x00000038392e723e */ /* 0x000fca00000000ff */
[----:B------:R2:W-:Y:S02]  /*117e0*/  STS.128 [R3+0x10400], R44 ;  /* 0x0104002c03007388 */ /* 0x0005e40000000c00 */
.L_x_1726:
[----:B------:R-:W-:Y:S05]  /*117f0*/  BSYNC B1 ;  /* 0x0000000000017941 */ /* 0x000fea0003800000 */
.L_x_1725:
[----:B--2---:R-:W-:Y:S01]  /*11800*/  VIADD R3, R121, 0x40 ;  /* 0x0000004079037836 */ /* 0x004fe20000000000 */
[----:B------:R-:W-:Y:S04]  /*11810*/  BSSY B1, `(.L_x_1729) ;  /* 0x00000d8000017945 */ /* 0x000fe80003800000 */
[----:B------:R-:W-:-:S13]  /*11820*/  ISETP.GE.AND P0, PT, R3, R0, PT ;  /* 0x000000000300720c */ /* 0x000fda0003f06270 */
[----:B------:R-:W-:Y:S05]  /*11830*/  @P0 BRA `(.L_x_1730) ;  /* 0x0000000c00540947 */ /* 0x000fea0003800000 */
[----:B01----:R-:W0:Y:S01]  /*11840*/  LDC R20, c[0x0][0x3f4] ;  /* 0x0000fd00ff147b82 */ /* 0x003e220000000800 */
[----:B------:R-:W-:Y:S01]  /*11850*/  BSSY B2, `(.L_x_1731) ;  /* 0x000006b000027945 */ /* 0x000fe20003800000 */
[-C--:B0-----:R-:W-:Y:S02]  /*11860*/  ISETP.GE.AND P0, PT, R18, R20.reuse, PT ;  /* 0x000000141200720c */ /* 0x081fe40003f06270 */
[----:B------:R-:W-:-:S11]  /*11870*/  ISETP.GE.AND P1, PT, R203, R20, PT ;  /* 0x00000014cb00720c */ /* 0x000fd60003f26270 */
[----:B------:R-:W-:Y:S05]  /*11880*/  @P0 BRA `(.L_x_1732) ;  /* 0x00000004009c0947 */ /* 0x000fea0003800000 */
[----:B------:R-:W2:Y:S04]  /*11890*/  LDL R21, [R1+0x80] ;  /* 0x0000800001157983 */ /* 0x000ea80000100800 */
[----:B------:R-:W3:Y:S01]  /*118a0*/  LDL R63, [R1+0xb4] ;  /* 0x0000b400013f7983 */ /* 0x000ee20000100800 */
[----:B------:R-:W-:Y:S01]  /*118b0*/  IMAD.SHL.U32 R40, R3, 0x40, RZ ;  /* 0x0000004003287824 */ /* 0x000fe200078e00ff */
[----:B------:R-:W-:Y:S01]  /*118c0*/  SHF.R.S32.HI R44, RZ, 0x1f, R3 ;  /* 0x0000001fff2c7819 */ /* 0x000fe20000011403 */
[--C-:B------:R-:W-:Y:S01]  /*118d0*/  HADD2.F32 R56, -RZ, R107.reuse.H1_H1 ;  /* 0x3000006bff387230 */ /* 0x100fe20000004100 */
[--C-:B------:R-:W-:Y:S01]  /*118e0*/  SHF.R.U64 R28, R28, 0x10, R29.reuse ;  /* 0x000000101c1c7819 */ /* 0x100fe2000000121d */
[--C-:B------:R-:W-:Y:S01]  /*118f0*/  HADD2.F32 R58, -RZ, R106.reuse.H1_H1 ;  /* 0x3000006aff3a7230 */ /* 0x100fe20000004100 */
[----:B------:R-:W-:Y:S01]  /*11900*/  LOP3.LUT R41, R40, 0x1c0, RZ, 0xc0, !PT ;  /* 0x000001c028297812 */ /* 0x000fe200078ec0ff */
[----:B------:R-:W-:Y:S01]  /*11910*/  HADD2.F32 R57, -RZ, R106.H0_H0 ;  /* 0x2000006aff397230 */ /* 0x000fe20000004100 */
[----:B------:R-:W-:Y:S01]  /*11920*/  LEA.HI R44, R44, R3, RZ, 0x3 ;  /* 0x000000032c2c7211 */ /* 0x000fe200078f18ff */
[----:B------:R-:W-:Y:S01]  /*11930*/  HADD2.F32 R107, -RZ, R107.H0_H0 ;  /* 0x2000006bff6b7230 */ /* 0x000fe20000004100 */
[----:B------:R-:W-:-:S02]  /*11940*/  SHF.R.U32.HI R52, RZ, 0x10, R29 ;  /* 0x00000010ff347819 */ /* 0x000fc4000001161d */
[--C-:B------:R-:W-:Y:S01]  /*11950*/  SHF.R.U64 R29, R32, 0x10, R33.reuse ;  /* 0x00000010201d7819 */ /* 0x100fe20000001221 */
[----:B------:R-:W-:Y:S01]  /*11960*/  IMAD.SHL.U32 R44, R44, 0x40, RZ ;  /* 0x000000402c2c7824 */ /* 0x000fe200078e00ff */
[----:B------:R-:W-:Y:S01]  /*11970*/  SHF.R.U32.HI R59, RZ, 0x10, R33 ;  /* 0x00000010ff3b7819 */ /* 0x000fe20000011621 */
[----:B------:R-:W-:Y:S01]  /*11980*/  HADD2.F32 R52, -RZ, R52.H0_H0 ;  /* 0x20000034ff347230 */ /* 0x000fe20000004100 */
[--C-:B------:R-:W-:Y:S02]  /*11990*/  SHF.R.U64 R30, R30, 0x10, R31.reuse ;  /* 0x000000101e1e7819 */ /* 0x100fe4000000121f */
[----:B------:R-:W-:Y:S01]  /*119a0*/  LOP3.LUT R45, R44, 0xfffffe00, RZ, 0xc0, !PT ;  /* 0xfffffe002c2d7812 */ /* 0x000fe200078ec0ff */
[----:B------:R-:W-:Y:S01]  /*119b0*/  HADD2.F32 R59, -RZ, R59.H0_H0 ;  /* 0x2000003bff3b7230 */ /* 0x000fe20000004100 */
[----:B------:R-:W-:Y:S02]  /*119c0*/  SHF.R.U32.HI R32, RZ, 0x10, R31 ;  /* 0x00000010ff207819 */ /* 0x000fe4000001161f */
[----:B------:R-:W-:-:S02]  /*119d0*/  SHF.R.U64 R31, R34, 0x10, R35 ;  /* 0x00000010221f7819 */ /* 0x000fc40000001223 */
[----:B------:R-:W-:Y:S01]  /*119e0*/  SHF.R.U32.HI R34, RZ, 0x10, R35 ;  /* 0x00000010ff227819 */ /* 0x000fe20000011623 */
[----:B------:R-:W-:-:S04]  /*119f0*/  HADD2.F32 R32, -RZ, R32.H0_H0 ;  /* 0x20000020ff207230 */ /* 0x000fc80000004100 */
[----:B------:R-:W-:Y:S01]  /*11a00*/  HADD2.F32 R34, -RZ, R34.H0_H0 ;  /* 0x20000022ff227230 */ /* 0x000fe20000004100 */
[----:B--2---:R-:W-:-:S04]  /*11a10*/  LEA.HI R21, R20, R21, RZ, 0x1d ;  /* 0x0000001514157211 */ /* 0x004fc800078fe8ff */
[----:B------:R-:W-:Y:S01]  /*11a20*/  SHF.R.S32.HI R42, RZ, 0x1f, R21 ;  /* 0x0000001fff2a7819 */ /* 0x000fe20000011415 */
[----:B------:R-:W-:-:S03]  /*11a30*/  IMAD.SHL.U32 R40, R21, 0x8, RZ ;  /* 0x0000000815287824 */ /* 0x000fc600078e00ff */
[----:B------:R-:W-:Y:S02]  /*11a40*/  LEA.HI R42, R42, R21, RZ, 0x3 ;  /* 0x000000152a2a7211 */ /* 0x000fe400078f18ff */
[----:B------:R-:W-:Y:S02]  /*11a50*/  LOP3.LUT R21, R41, 0x38, R40, 0xf8, !PT ;  /* 0x0000003829157812 */ /* 0x000fe400078ef828 */
[----:B------:R-:W-:Y:S01]  /*11a60*/  SHF.R.U32.HI R40, RZ, 0x3, R41 ;  /* 0x00000003ff287819 */ /* 0x000fe20000011629 */
[----:B------:R-:W-:-:S03]  /*11a70*/  IMAD.SHL.U32 R42, R42, 0x400, RZ ;  /* 0x000004002a2a7824 */ /* 0x000fc600078e00ff */
[----:B------:R-:W-:Y:S02]  /*11a80*/  LOP3.LUT R21, R21, R40, RZ, 0x3c, !PT ;  /* 0x0000002815157212 */ /* 0x000fe400078e3cff */
[----:B------:R-:W-:Y:S02]  /*11a90*/  LOP3.LUT R44, R42, 0x7fffe000, RZ, 0xc0, !PT ;  /* 0x7fffe0002a2c7812 */ /* 0x000fe400078ec0ff */
[----:B---3--:R-:W0:Y:S02]  /*11aa0*/  LDS.128 R40, [R63] ;  /* 0x000000003f287984 */ /* 0x008e240000000c00 */
[----:B------:R-:W-:-:S04]  /*11ab0*/  IADD3 R44, R21, R44, R45 ;  /* 0x0000002c152c7210 */ /* 0x000fc80007ffe02d */
[----:B------:R-:W-:-:S05]  /*11ac0*/  LEA R21, R44, R17, 0x1 ;  /* 0x000000112c157211 */ /* 0x000fca00078e08ff */
[----:B------:R-:W1:Y:S01]  /*11ad0*/  LDS.128 R44, [R21+0x10400] ;  /* 0x01040000152c7984 */ /* 0x000e620000000c00 */
[--C-:B0-----:R-:W-:Y:S02]  /*11ae0*/  HADD2.F32 R53, -RZ, R41.reuse.H0_H0 ;  /* 0x20000029ff357230 */ /* 0x101fe40000004100 */
[----:B------:R-:W-:Y:S02]  /*11af0*/  HADD2.F32 R50, -RZ, R41.H1_H1 ;  /* 0x30000029ff327230 */ /* 0x000fe40000004100 */
[----:B------:R-:W-:Y:S02]  /*11b00*/  HADD2.F32 R48, -RZ, R40.H0_H0 ;  /* 0x20000028ff307230 */ /* 0x000fe40000004100 */
[----:B------:R-:W-:Y:S02]  /*11b10*/  HADD2.F32 R33, -RZ, R42.H0_H0 ;  /* 0x2000002aff217230 */ /* 0x000fe40000004100 */
[--C-:B------:R-:W-:Y:S02]  /*11b20*/  HADD2.F32 R35, -RZ, R43.reuse.H0_H0 ;  /* 0x2000002bff237230 */ /* 0x100fe40000004100 */
[----:B------:R-:W-:-:S02]  /*11b30*/  HADD2.F32 R43, -RZ, R43.H1_H1 ;  /* 0x3000002bff2b7230 */ /* 0x000fc40000004100 */
[--C-:B-1----:R-:W-:Y:S02]  /*11b40*/  HADD2.F32 R41, -RZ, R45.reuse.H0_H0 ;  /* 0x2000002dff297230 */ /* 0x102fe40000004100 */
[----:B------:R-:W-:Y:S02]  /*11b50*/  HADD2.F32 R54, -RZ, R44.H0_H0 ;  /* 0x2000002cff367230 */ /* 0x000fe40000004100 */
[----:B------:R-:W-:Y:S02]  /*11b60*/  HADD2.F32 R55, -RZ, R45.H1_H1 ;  /* 0x3000002dff377230 */ /* 0x000fe40000004100 */
[C---:B------:R-:W-:Y:S01]  /*11b70*/  FMUL.FTZ R60, R41.reuse, R58 ;  /* 0x0000003a293c7220 */ /* 0x040fe20000410000 */
[-C--:B------:R-:W-:Y:S01]  /*11b80*/  FMUL.FTZ R62, R41, R56.reuse ;  /* 0x00000038293e7220 */ /* 0x080fe20000410000 */
[----:B------:R-:W-:Y:S02]  /*11b90*/  HADD2.F32 R51, -RZ, R46.H0_H0 ;  /* 0x2000002eff337230 */ /* 0x000fe40000004100 */
[C---:B------:R-:W-:Y:S01]  /*11ba0*/  FFMA.FTZ R41, R53.reuse, R56, -R60 ;  /* 0x0000003835297223 */ /* 0x040fe2000001083c */
[----:B------:R-:W-:Y:S01]  /*11bb0*/  FFMA.FTZ R45, R53, R58, R62 ;  /* 0x0000003a352d7223 */ /* 0x000fe2000001003e */
[----:B------:R-:W-:Y:S01]  /*11bc0*/  FMUL.FTZ R53, R54, R57 ;  /* 0x0000003936357220 */ /* 0x000fe20000410000 */
[----:B------:R-:W-:-:S02]  /*11bd0*/  HADD2.F32 R56, -RZ, R105.H0_H0 ;  /* 0x20000069ff387230 */ /* 0x000fc40000004100 */
[-C--:B------:R-:W-:Y:S01]  /*11be0*/  FMUL.FTZ R58, R54, R107.reuse ;  /* 0x0000006b363a7220 */ /* 0x080fe20000410000 */
[--C-:B------:R-:W-:Y:S02]  /*11bf0*/  HADD2.F32 R54, -RZ, R108.reuse.H0_H0 ;  /* 0x2000006cff367230 */ /* 0x100fe40000004100 */
[C---:B------:R-:W-:Y:S01]  /*11c00*/  FFMA.FTZ R53, R48.reuse, R107, -R53 ;  /* 0x0000006b30357223 */ /* 0x040fe20000010835 */
[----:B------:R-:W-:Y:S02]  /*11c10*/  HADD2.F32 R49, -RZ, R47.H0_H0 ;  /* 0x2000002fff317230 */ /* 0x000fe40000004100 */
[----:B------:R-:W-:Y:S01]  /*11c20*/  FFMA.FTZ R48, R48, R57, R58 ;  /* 0x0000003930307223 */ /* 0x000fe2000001003a */
[C---:B------:R-:W-:Y:S01]  /*11c30*/  FMUL.FTZ R60, R51.reuse, R56 ;  /* 0x00000038333c7220 */ /* 0x040fe20000410000 */
[----:B------:R-:W-:Y:S02]  /*11c40*/  HADD2.F32 R58, -RZ, R105.H1_H1 ;  /* 0x30000069ff3a7230 */ /* 0x000fe40000004100 */
[----:B------:R-:W-:Y:S01]  /*11c50*/  FMUL.FTZ R62, R51, R54 ;  /* 0x00000036333e7220 */ /* 0x000fe20000410000 */
[----:B------:R-:W-:-:S02]  /*11c60*/  HADD2.F32 R108, -RZ, R108.H1_H1 ;  /* 0x3000006cff6c7230 */ /* 0x000fc40000004100 */
[----:B------:R-:W-:Y:S01]  /*11c70*/  FFMA.FTZ R51, R33, R54, -R60 ;  /* 0x0000003621337223 */ /* 0x000fe2000001083c */
[----:B------:R-:W-:Y:S02]  /*11c80*/  HADD2.F32 R47, -RZ, R47.H1_H1 ;  /* 0x3000002fff2f7230 */ /* 0x000fe40000004100 */
[----:B------:R-:W-:Y:S01]  /*11c90*/  FMUL.FTZ R54, R49, R58 ;  /* 0x0000003a31367220 */ /* 0x000fe20000410000 */
[----:B------:R-:W-:Y:S01]  /*11ca0*/  FMUL.FTZ R61, R55, R59 ;  /* 0x0000003b373d7220 */ /* 0x000fe20000410000 */
[----:B------:R-:W-:Y:S01]  /*11cb0*/  FMUL.FTZ R49, R49, R108 ;  /* 0x0000006c31317220 */ /* 0x000fe20000410000 */
[----:B------:R-:W-:Y:S01]  /*11cc0*/  FMUL.FTZ R55, R55, R52 ;  /* 0x0000003437377220 */ /* 0x000fe20000410000 */
[----:B------:R-:W-:Y:S01]  /*11cd0*/  FFMA.FTZ R62, R33, R56, R62 ;  /* 0x00000038213e7223 */ /* 0x000fe2000001003e */
[C---:B------:R-:W-:Y:S01]  /*11ce0*/  FFMA.FTZ R54, R35.reuse, R108, -R54 ;  /* 0x0000006c23367223 */ /* 0x040fe20000010836 */
[----:B------:R-:W-:Y:S01]  /*11cf0*/  FFMA.FTZ R49, R35, R58, R49 ;  /* 0x0000003a23317223 */ /* 0x000fe20000010031 */
[----:B------:R-:W-:-:S02]  /*11d00*/  HADD2.F32 R44, -RZ, R44.H1_H1 ;  /* 0x3000002cff2c7230 */ /* 0x000fc40000004100 */
[C---:B------:R-:W-:Y:S01]  /*11d10*/  FMUL.FTZ R56, R47.reuse, R34 ;  /* 0x000000222f387220 */ /* 0x040fe20000410000 */
[----:B------:R-:W-:Y:S02]  /*11d20*/  HADD2.F32 R46, -RZ, R46.H1_H1 ;  /* 0x3000002eff2e7230 */ /* 0x000fe40000004100 */
[----:B------:R-:W-:Y:S01]  /*11d30*/  FMUL.FTZ R58, R47, R32 ;  /* 0x000000202f3a7220 */ /* 0x000fe20000410000 */
[----:B------:R-:W-:Y:S02]  /*11d40*/  HADD2.F32 R33, -RZ, R29.H0_H0 ;  /* 0x2000001dff217230 */ /* 0x000fe40000004100 */
[C---:B------:R-:W-:Y:S01]  /*11d50*/  FFMA.FTZ R52, R50.reuse, R52, -R61 ;  /* 0x0000003432347223 */ /* 0x040fe2000001083d */
[----:B------:R-:W-:Y:S02]  /*11d60*/  HADD2.F32 R35, -RZ, R31.H0_H0 ;  /* 0x2000001fff237230 */ /* 0x000fe40000004100 */
[----:B------:R-:W-:Y:S01]  /*11d70*/  FFMA.FTZ R50, R50, R59, R55 ;  /* 0x0000003b32327223 */ /* 0x000fe20000010037 */
[----:B------:R-:W-:-:S02]  /*11d80*/  HADD2.F32 R29, -RZ, R28.H0_H0 ;  /* 0x2000001cff1d7230 */ /* 0x000fc40000004100 */
[C---:B------:R-:W-:Y:S01]  /*11d90*/  FFMA.FTZ R55, R43.reuse, R32, -R56 ;  /* 0x000000202b377223 */ /* 0x040fe20000010838 */
[----:B------:R-:W-:Y:S02]  /*11da0*/  HADD2.F32 R31, -RZ, R30.H0_H0 ;  /* 0x2000001eff1f7230 */ /* 0x000fe40000004100 */
[----:B------:R-:W-:Y:S01]  /*11db0*/  FFMA.FTZ R58, R43, R34, R58 ;  /* 0x000000222b3a7223 */ /* 0x000fe2000001003a */
[----:B------:R-:W-:Y:S02]  /*11dc0*/  HADD2.F32 R40, -RZ, R40.H1_H1 ;  /* 0x30000028ff287230 */ /* 0x000fe40000004100 */
[----:B------:R-:W-:Y:S01]  /*11dd0*/  FMUL.FTZ R43, R44, R33 ;  /* 0x000000212c2b7220 */ /* 0x000fe20000410000 */
[----:B------:R-:W-:Y:S02]  /*11de0*/  HADD2.F32 R42, -RZ, R42.H1_H1 ;  /* 0x3000002aff2a7230 */ /* 0x000fe40000004100 */
[----:B------:R-:W-:Y:S01]  /*11df0*/  FMUL.FTZ R47, R46, R35 ;  /* 0x000000232e2f7220 */ /* 0x000fe20000410000 */
[----:B------:R-:W-:Y:S01]  /*11e00*/  FMUL.FTZ R44, R44, R29 ;  /* 0x0000001d2c2c7220 */ /* 0x000fe20000410000 */
[----:B------:R-:W-:Y:S01]  /*11e10*/  FMUL.FTZ R46, R46, R31 ;  /* 0x0000001f2e2e7220 */ /* 0x000fe20000410000 */
[----:B------:R-:W-:Y:S01]  /*11e20*/  FFMA.FTZ R28, R40, R29, -R43 ;  /* 0x0000001d281c7223 */ /* 0x000fe2000001082b */
[----:B------:R-:W-:Y:S01]  /*11e30*/  FFMA.FTZ R30, R42, R31, -R47 ;  /* 0x0000001f2a1e7223 */ /* 0x000fe2000001082f */
        /* <DEDUP_REMOVED lines=12> */
.L_x_1732:
[----:B------:R-:W-:Y:S05]  /*11f00*/  BSYNC B2 ;  /* 0x0000000000027941 */ /* 0x000fea0003800000 */
.L_x_1731:
[----:B------:R-:W-:Y:S05]  /*11f10*/  @P1 BRA `(.L_x_1730) ;  /* 0x00000004009c1947 */ /* 0x000fea0003800000 */
[----:B0-----:R-:W2:Y:S04]  /*11f20*/  LDL R28, [R1+0xa0] ;  /* 0x0000a000011c7983 */ /* 0x001ea80000100800 */
[----:B------:R-:W3:Y:S01]  /*11f30*/  LDL R52, [R1+0xb0] ;  /* 0x0000b00001347983 */ /* 0x000ee20000100800 */
[----:B------:R-:W-:Y:S01]  /*11f40*/  IMAD.SHL.U32 R21, R3, 0x40, RZ ;  /* 0x0000004003157824 */ /* 0x000fe200078e00ff */
[----:B------:R-:W-:Y:S01]  /*11f50*/  SHF.R.S32.HI R30, RZ, 0x1f, R3 ;  /* 0x0000001fff1e7819 */ /* 0x000fe20000011403 */
[----:B------:R-:W-:Y:S01]  /*11f60*/  HADD2.F32 R45, -RZ, R95.H1_H1 ;  /* 0x3000005fff2d7230 */ /* 0x000fe20000004100 */
[----:B------:R-:W-:Y:S02]  /*11f70*/  SHF.R.U32.HI R46, RZ, 0x10, R37 ;  /* 0x00000010ff2e7819 */ /* 0x000fe40000011625 */
[----:B------:R-:W-:-:S02]  /*11f80*/  LEA.HI R30, R30, R3, RZ, 0x3 ;  /* 0x000000031e1e7211 */ /* 0x000fc400078f18ff */
[----:B------:R-:W-:Y:S01]  /*11f90*/  SHF.R.U32.HI R44, RZ, 0x10, R25 ;  /* 0x00000010ff2c7819 */ /* 0x000fe20000011619 */
[----:B------:R-:W-:Y:S01]  /*11fa0*/  HADD2.F32 R46, -RZ, R46.H0_H0 ;  /* 0x2000002eff2e7230 */ /* 0x000fe20000004100 */
[----:B------:R-:W-:Y:S01]  /*11fb0*/  SHF.R.U32.HI R51, RZ, 0x10, R27 ;  /* 0x00000010ff337819 */ /* 0x000fe2000001161b */
[----:B------:R-:W-:Y:S01]  /*11fc0*/  IMAD.SHL.U32 R30, R30, 0x40, RZ ;  /* 0x000000401e1e7824 */ /* 0x000fe200078e00ff */
[----:B------:R-:W-:Y:S02]  /*11fd0*/  SHF.R.U32.HI R49, RZ, 0x10, R39 ;  /* 0x00000010ff317819 */ /* 0x000fe40000011627 */
[----:B--2---:R-:W-:Y:S02]  /*11fe0*/  LEA.HI R20, R20, R28, RZ, 0x1d ;  /* 0x0000001c14147211 */ /* 0x004fe400078fe8ff */
[----:B------:R-:W-:Y:S02]  /*11ff0*/  LOP3.LUT R28, R21, 0x1c0, RZ, 0xc0, !PT ;  /* 0x000001c0151c7812 */ /* 0x000fe400078ec0ff */
[----:B------:R-:W-:Y:S01]  /*12000*/  SHF.R.S32.HI R29, RZ, 0x1f, R20 ;  /* 0x0000001fff1d7819 */ /* 0x000fe20000011414 */
[----:B------:R-:W-:-:S03]  /*12010*/  IMAD.SHL.U32 R21, R20, 0x8, RZ ;  /* 0x0000000814157824 */ /* 0x000fc600078e00ff */
[----:B------:R-:W-:Y:S02]  /*12020*/  LEA.HI R29, R29, R20, RZ, 0x3 ;  /* 0x000000141d1d7211 */ /* 0x000fe400078f18ff */
[----:B------:R-:W-:Y:S02]  /*12030*/  LOP3.LUT R3, R28, 0x38, R21, 0xf8, !PT ;  /* 0x000000381c037812 */ /* 0x000fe400078ef815 */
[----:B------:R-:W-:Y:S01]  /*12040*/  SHF.R.U32.HI R28, RZ, 0x3, R28 ;  /* 0x00000003ff1c7819 */ /* 0x000fe2000001161c */
[----:B------:R-:W-:Y:S01]  /*12050*/  IMAD.SHL.U32 R29, R29, 0x400, RZ ;  /* 0x000004001d1d7824 */ /* 0x000fe200078e00ff */
[----:B------:R-:W-:Y:S02]  /*12060*/  LOP3.LUT R21, R30, 0xfffffe00, RZ, 0xc0, !PT ;  /* 0xfffffe001e157812 */ /* 0x000fe400078ec0ff */
[----:B------:R-:W-:Y:S02]  /*12070*/  LOP3.LUT R3, R3, R28, RZ, 0x3c, !PT ;  /* 0x0000001c03037212 */ /* 0x000fe400078e3cff */
[----:B------:R-:W-:-:S02]  /*12080*/  LOP3.LUT R20, R29, 0x7fffe000, RZ, 0xc0, !PT ;  /* 0x7fffe0001d147812 */ /* 0x000fc400078ec0ff */
[----:B---3--:R-:W0:Y:S02]  /*12090*/  LDS.128 R28, [R52] ;  /* 0x00000000341c7984 */ /* 0x008e240000000c00 */
[----:B------:R-:W-:Y:S02]  /*120a0*/  IADD3 R20, R3, R20, R21 ;  /* 0x0000001403147210 */ /* 0x000fe40007ffe015 */
[----:B------:R-:W-:-:S03]  /*120b0*/  SHF.R.U64 R21, R26, 0x10, R27 ;  /* 0x000000101a157819 */ /* 0x000fc6000000121b */
[----:B------:R-:W-:Y:S01]  /*120c0*/  IMAD R3, R20, 0x2, R17 ;  /* 0x0000000214037824 */ /* 0x000fe200078e0211 */
[----:B------:R-:W-:Y:S01]  /*120d0*/  SHF.R.U64 R20, R24, 0x10, R25 ;  /* 0x0000001018147819 */ /* 0x000fe20000001219 */
[----:B------:R-:W-:Y:S01]  /*120e0*/  HADD2.F32 R21, -RZ, R21.H0_H0 ;  /* 0x20000015ff157230 */ /* 0x000fe20000004100 */
[----:B------:R-:W-:Y:S02]  /*120f0*/  SHF.R.U64 R24, R36, 0x10, R37 ;  /* 0x0000001024187819 */ /* 0x000fe40000001225 */
[----:B------:R-:W1:Y:S01]  /*12100*/  LDS.128 R32, [R3+0x10400] ;  /* 0x0104000003207984 */ /* 0x000e620000000c00 */
[----:B------:R-:W-:-:S05]  /*12110*/  SHF.R.U64 R25, R38, 0x10, R39 ;  /* 0x0000001026197819 */ /* 0x000fca0000001227 */
[----:B------:R-:W-:Y:S02]  /*12120*/  HADD2.F32 R25, -RZ, R25.H0_H0 ;  /* 0x20000019ff197230 */ /* 0x000fe40000004100 */
[--C-:B0-----:R-:W-:Y:S02]  /*12130*/  HADD2.F32 R36, -RZ, R29.reuse.H0_H0 ;  /* 0x2000001dff247230 */ /* 0x101fe40000004100 */
[----:B------:R-:W-:Y:S02]  /*12140*/  HADD2.F32 R37, -RZ, R29.H1_H1 ;  /* 0x3000001dff257230 */ /* 0x000fe40000004100 */
[--C-:B------:R-:W-:Y:S02]  /*12150*/  HADD2.F32 R29, -RZ, R96.reuse.H1_H1 ;  /* 0x30000060ff1d7230 */ /* 0x100fe40000004100 */
[----:B------:R-:W-:Y:S02]  /*12160*/  HADD2.F32 R96, -RZ, R96.H0_H0 ;  /* 0x20000060ff607230 */ /* 0x000fe40000004100 */
[----:B------:R-:W-:-:S02]  /*12170*/  HADD2.F32 R27, -RZ, R28.H0_H0 ;  /* 0x2000001cff1b7230 */ /* 0x000fc40000004100 */
[----:B------:R-:W-:Y:S02]  /*12180*/  HADD2.F32 R38, -RZ, R30.H0_H0 ;  /* 0x2000001eff267230 */ /* 0x000fe40000004100 */
[--C-:B-1----:R-:W-:Y:S02]  /*12190*/  HADD2.F32 R26, -RZ, R33.reuse.H0_H0 ;  /* 0x20000021ff1a7230 */ /* 0x102fe40000004100 */
[----:B------:R-:W-:Y:S02]  /*121a0*/  HADD2.F32 R40, -RZ, R33.H1_H1 ;  /* 0x30000021ff287230 */ /* 0x000fe40000004100 */
[----:B------:R-:W-:Y:S02]  /*121b0*/  HADD2.F32 R33, -RZ, R32.H0_H0 ;  /* 0x20000020ff217230 */ /* 0x000fe40000004100 */
[C---:B------:R-:W-:Y:S01]  /*121c0*/  FMUL.FTZ R43, R26.reuse, R45 ;  /* 0x0000002d1a2b7220 */ /* 0x040fe20000410000 */
[----:B------:R-:W-:Y:S01]  /*121d0*/  FMUL.FTZ R47, R26, R29 ;  /* 0x0000001d1a2f7220 */ /* 0x000fe20000410000 */
[----:B------:R-:W-:Y:S01]  /*121e0*/  FMUL.FTZ R48, R40, R46 ;  /* 0x0000002e28307220 */ /* 0x000fe20000410000 */
[----:B------:R-:W-:-:S02]  /*121f0*/  HADD2.F32 R41, -RZ, R34.H0_H0 ;  /* 0x20000022ff297230 */ /* 0x000fc40000004100 */
[C---:B------:R-:W-:Y:S01]  /*12200*/  FFMA.FTZ R26, R36.reuse, R29, -R43 ;  /* 0x0000001d241a7223 */ /* 0x040fe2000001082b */
[----:B------:R-:W-:Y:S02]  /*12210*/  HADD2.F32 R43, -RZ, R44.H0_H0 ;  /* 0x2000002cff2b7230 */ /* 0x000fe40000004100 */
[----:B------:R-:W-:Y:S01]  /*12220*/  FFMA.FTZ R29, R36, R45, R47 ;  /* 0x0000002d241d7223 */ /* 0x000fe2000001002f */
[----:B------:R-:W-:Y:S02]  /*12230*/  HADD2.F32 R44, -RZ, R95.H0_H0 ;  /* 0x2000005fff2c7230 */ /* 0x000fe40000004100 */
[----:B------:R-:W-:Y:S02]  /*12240*/  HADD2.F32 R42, -RZ, R35.H0_H0 ;  /* 0x20000023ff2a7230 */ /* 0x000fe40000004100 */
[-C--:B------:R-:W-:Y:S01]  /*12250*/  FMUL.FTZ R50, R40, R43.reuse ;  /* 0x0000002b28327220 */ /* 0x080fe20000410000 */
[----:B------:R-:W-:Y:S01]  /*12260*/  FFMA.FTZ R45, R37, R43, -R48 ;  /* 0x0000002b252d7223 */ /* 0x000fe20000010830 */
[----:B------:R-:W-:Y:S01]  /*12270*/  FMUL.FTZ R36, R33, R44 ;  /* 0x0000002c21247220 */ /* 0x000fe20000410000 */
[----:B------:R-:W-:-:S02]  /*12280*/  HADD2.F32 R40, -RZ, R94.H0_H0 ;  /* 0x2000005eff287230 */ /* 0x000fc40000004100 */
[-C--:B------:R-:W-:Y:S01]  /*12290*/  FMUL.FTZ R43, R33, R96.reuse ;  /* 0x00000060212b7220 */ /* 0x080fe20000410000 */
[--C-:B------:R-:W-:Y:S02]  /*122a0*/  HADD2.F32 R33, -RZ, R97.reuse.H0_H0 ;  /* 0x20000061ff217230 */ /* 0x100fe40000004100 */
[C---:B------:R-:W-:Y:S01]  /*122b0*/  FFMA.FTZ R96, R27.reuse, R96, -R36 ;  /* 0x000000601b607223 */ /* 0x040fe20000010824 */
[----:B------:R-:W-:Y:S02]  /*122c0*/  HADD2.F32 R97, -RZ, R97.H1_H1 ;  /* 0x30000061ff617230 */ /* 0x000fe40000004100 */
[----:B------:R-:W-:Y:S01]  /*122d0*/  FFMA.FTZ R43, R27, R44, R43 ;  /* 0x0000002c1b2b7223 */ /* 0x000fe2000001002b */
[----:B------:R-:W-:Y:S01]  /*122e0*/  FMUL.FTZ R27, R41, R40 ;  /* 0x00000028291b7220 */ /* 0x000fe20000410000 */
[----:B------:R-:W-:Y:S01]  /*122f0*/  FFMA.FTZ R50, R37, R46, R50 ;  /* 0x0000002e25327223 */ /* 0x000fe20000010032 */
[----:B------:R-:W-:Y:S02]  /*12300*/  HADD2.F32 R94, -RZ, R94.H1_H1 ;  /* 0x3000005eff5e7230 */ /* 0x000fe40000004100 */
[----:B------:R-:W-:Y:S01]  /*12310*/  FMUL.FTZ R41, R41, R33 ;  /* 0x0000002129297220 */ /* 0x000fe20000410000 */
[----:B------:R-:W-:-:S02]  /*12320*/  HADD2.F32 R39, -RZ, R31.H0_H0 ;  /* 0x2000001fff277230 */ /* 0x000fc40000004100 */
[----:B------:R-:W-:Y:S01]  /*12330*/  FFMA.FTZ R37, R38, R33, -R27 ;  /* 0x0000002126257223 */ /* 0x000fe2000001081b */
[----:B------:R-:W-:Y:S02]  /*12340*/  HADD2.F32 R35, -RZ, R35.H1_H1 ;  /* 0x30000023ff237230 */ /* 0x000fe40000004100 */
[C---:B------:R-:W-:Y:S01]  /*12350*/  FMUL.FTZ R27, R42.reuse, R97 ;  /* 0x000000612a1b7220 */ /* 0x040fe20000410000 */
[----:B------:R-:W-:Y:S02]  /*12360*/  HADD2.F32 R44, -RZ, R49.H0_H0 ;  /* 0x20000031ff2c7230 */ /* 0x000fe40000004100 */
[----:B------:R-:W-:Y:S01]  /*12370*/  FMUL.FTZ R46, R42, R94 ;  /* 0x0000005e2a2e7220 */ /* 0x000fe20000410000 */
[----:B------:R-:W-:Y:S02]  /*12380*/  HADD2.F32 R36, -RZ, R51.H0_H0 ;  /* 0x20000033ff247230 */ /* 0x000fe40000004100 */
[----:B------:R-:W-:Y:S01]  /*12390*/  FFMA.FTZ R41, R38, R40, R41 ;  /* 0x0000002826297223 */ /* 0x000fe20000010029 */
[----:B------:R-:W-:-:S02]  /*123a0*/  HADD2.F32 R31, -RZ, R31.H1_H1 ;  /* 0x3000001fff1f7230 */ /* 0x000fc40000004100 */
[----:B------:R-:W-:Y:S01]  /*123b0*/  FMUL.FTZ R38, R35, R44 ;  /* 0x0000002c23267220 */ /* 0x000fe20000410000 */
[----:B------:R-:W-:Y:S02]  /*123c0*/  HADD2.F32 R32, -RZ, R32.H1_H1 ;  /* 0x30000020ff207230 */ /* 0x000fe40000004100 */
[----:B------:R-:W-:Y:S01]  /*123d0*/  FFMA.FTZ R94, R39, R94, R27 ;  /* 0x0000005e275e7223 */ /* 0x000fe2000001001b */
[----:B------:R-:W-:Y:S02]  /*123e0*/  HADD2.F32 R34, -RZ, R34.H1_H1 ;  /* 0x30000022ff227230 */ /* 0x000fe40000004100 */
[----:B------:R-:W-:Y:S01]  /*123f0*/  FMUL.FTZ R40, R35, R36 ;  /* 0x0000002423287220 */ /* 0x000fe20000410000 */
[----:B------:R-:W-:Y:S02]  /*12400*/  HADD2.F32 R33, -RZ, R24.H0_H0 ;  /* 0x20000018ff217230 */ /* 0x000fe40000004100 */
[----:B------:R-:W-:Y:S01]  /*12410*/  FFMA.FTZ R46, R39, R97, -R46 ;  /* 0x00000061272e7223 */ /* 0x000fe2000001082e */
[----:B------:R-:W-:-:S02]  /*12420*/  HADD2.F32 R27, -RZ, R20.H0_H0 ;  /* 0x20000014ff1b7230 */ /* 0x000fc40000004100 */
[C---:B------:R-:W-:Y:S01]  /*12430*/  FFMA.FTZ R47, R31.reuse, R36, -R38 ;  /* 0x000000241f2f7223 */ /* 0x040fe20000010826 */
[----:B------:R-:W-:Y:S02]  /*12440*/  HADD2.F32 R28, -RZ, R28.H1_H1 ;  /* 0x3000001cff1c7230 */ /* 0x000fe40000004100 */
[----:B------:R-:W-:Y:S01]  /*12450*/  FFMA.FTZ R49, R31, R44, R40 ;  /* 0x0000002c1f317223 */ /* 0x000fe20000010028 */
[----:B------:R-:W-:Y:S02]  /*12460*/  HADD2.F32 R30, -RZ, R30.H1_H1 ;  /* 0x3000001eff1e7230 */ /* 0x000fe40000004100 */
[----:B------:R-:W-:Y:S01]  /*12470*/  FMUL.FTZ R31, R32, R33 ;  /* 0x00000021201f7220 */ /* 0x000fe20000410000 */
        /* <DEDUP_REMOVED lines=17> */
.L_x_1730:
[----:B------:R-:W-:Y:S05]  /*12590*/  BSYNC B1 ;  /* 0x0000000000017941 */ /* 0x000fea0003800000 */
.L_x_1729:
[----:B--2---:R-:W-:-:S04]  /*125a0*/  IADD3 R3, R121, 0x60, RZ ;  /* 0x0000006079037810 */ /* 0x004fc80007ffe0ff */
[----:B------:R-:W-:-:S13]  /*125b0*/  ISETP.GE.AND P0, PT, R3, R0, PT ;  /* 0x000000000300720c */ /* 0x000fda0003f06270 */
[----:B------:R-:W-:Y:S05]  /*125c0*/  @P0 BRA `(.L_x_1700) ;  /* 0x0000000c00540947 */ /* 0x000fea0003800000 */
[----:B------:R-:W2:Y:S01]  /*125d0*/  LDC R0, c[0x0][0x3f4] ;  /* 0x0000fd00ff007b82 */ /* 0x000ea20000000800 */
[----:B------:R-:W-:Y:S01]  /*125e0*/  BSSY B1, `(.L_x_1733) ;  /* 0x000006b000017945 */ /* 0x000fe20003800000 */
[-C--:B--2---:R-:W-:Y:S02]  /*125f0*/  ISETP.GE.AND P0, PT, R18, R0.reuse, PT ;  /* 0x000000001200720c */ /* 0x084fe40003f06270 */
[----:B------:R-:W-:-:S11]  /*12600*/  ISETP.GE.AND P1, PT, R203, R0, PT ;  /* 0x00000000cb00720c */ /* 0x000fd60003f26270 */
[----:B------:R-:W-:Y:S05]  /*12610*/  @P0 BRA `(.L_x_1734) ;  /* 0x00000004009c0947 */ /* 0x000fea0003800000 */
[----:B01----:R-:W2:Y:S04]  /*12620*/  LDL R20, [R1+0x80] ;  /* 0x0000800001147983 */ /* 0x003ea80000100800 */
[----:B------:R-:W3:Y:S01]  /*12630*/  LDL R46, [R1+0xac] ;  /* 0x0000ac00012e7983 */ /* 0x000ee20000100800 */
[----:B------:R-:W-:Y:S01]  /*12640*/  IMAD.SHL.U32 R21, R3, 0x40, RZ ;  /* 0x0000004003157824 */ /* 0x000fe200078e00ff */
[----:B------:R-:W-:Y:S01]  /*12650*/  SHF.R.S32.HI R26, RZ, 0x1f, R3 ;  /* 0x0000001fff1a7819 */ /* 0x000fe20000011403 */
[----:B------:R-:W-:Y:S01]  /*12660*/  HADD2.F32 R32, -RZ, R100.H1_H1 ;  /* 0x30000064ff207230 */ /* 0x000fe20000004100 */
[----:B------:R-:W-:Y:S01]  /*12670*/  SHF.R.U64 R45, R12, 0x10, R13 ;  /* 0x000000100c2d7819 */ /* 0x000fe2000000120d */
[--C-:B------:R-:W-:Y:S01]  /*12680*/  HADD2.F32 R34, -RZ, R99.reuse.H1_H1 ;  /* 0x30000063ff227230 */ /* 0x100fe20000004100 */
[----:B------:R-:W-:Y:S01]  /*12690*/  LOP3.LUT R24, R21, 0x1c0, RZ, 0xc0, !PT ;  /* 0x000001c015187812 */ /* 0x000fe200078ec0ff */
[----:B------:R-:W-:Y:S01]  /*126a0*/  HADD2.F32 R99, -RZ, R99.H0_H0 ;  /* 0x20000063ff637230 */ /* 0x000fe20000004100 */
[----:B------:R-:W-:-:S02]  /*126b0*/  LEA.HI R26, R26, R3, RZ, 0x3 ;  /* 0x000000031a1a7211 */ /* 0x000fc400078f18ff */
[--C-:B------:R-:W-:Y:S02]  /*126c0*/  SHF.R.U64 R41, R8, 0x10, R9.reuse ;  /* 0x0000001008297819 */ /* 0x100fe40000001209 */
[----:B------:R-:W-:Y:S01]  /*126d0*/  SHF.R.U32.HI R36, RZ, 0x10, R9 ;  /* 0x00000010ff247819 */ /* 0x000fe20000011609 */
[----:B------:R-:W-:Y:S01]  /*126e0*/  IMAD.SHL.U32 R26, R26, 0x40, RZ ;  /* 0x000000401a1a7824 */ /* 0x000fe200078e00ff */
[--C-:B------:R-:W-:Y:S02]  /*126f0*/  SHF.R.U64 R44, R14, 0x10, R15.reuse ;  /* 0x000000100e2c7819 */ /* 0x100fe4000000120f */
[----:B------:R-:W-:Y:S01]  /*12700*/  SHF.R.U32.HI R43, RZ, 0x10, R15 ;  /* 0x00000010ff2b7819 */ /* 0x000fe2000001160f */
[----:B------:R-:W-:Y:S01]  /*12710*/  HADD2.F32 R36, -RZ, R36.H0_H0 ;  /* 0x20000024ff247230 */ /* 0x000fe20000004100 */
[----:B------:R-:W-:Y:S02]  /*12720*/  LOP3.LUT R28, R26, 0xfffffe00, RZ, 0xc0, !PT ;  /* 0xfffffe001a1c7812 */ /* 0x000fe400078ec0ff */
[----:B------:R-:W-:-:S02]  /*12730*/  SHF.R.U32.HI R37, RZ, 0x10, R11 ;  /* 0x00000010ff257819 */ /* 0x000fc4000001160b */
[----:B------:R-:W-:Y:S02]  /*12740*/  SHF.R.U64 R39, R10, 0x10, R11 ;  /* 0x000000100a277819 */ /* 0x000fe4000000120b */
        /* <DEDUP_REMOVED lines=10> */
[----:B------:R-:W-:Y:S02]  /*127f0*/  IADD3 R20, R20, R21, R28 ;  /* 0x0000001514147210 */ /* 0x000fe40007ffe01c */
[----:B------:R-:W-:-:S03]  /*12800*/  SHF.R.U32.HI R21, RZ, 0x10, R13 ;  /* 0x00000010ff157819 */ /* 0x000fc6000001160d */
[----:B------:R-:W-:-:S05]  /*12810*/  IMAD R20, R20, 0x2, R17 ;  /* 0x0000000214147824 */ /* 0x000fca00078e0211 */
[----:B------:R-:W1:Y:S01]  /*12820*/  LDS.128 R28, [R20+0x10400] ;  /* 0x01040000141c7984 */ /* 0x000e620000000c00 */
[--C-:B0-----:R-:W-:Y:S02]  /*12830*/  HADD2.F32 R9, -RZ, R25.reuse.H0_H0 ;  /* 0x20000019ff097230 */ /* 0x101fe40000004100 */
[----:B------:R-:W-:Y:S02]  /*12840*/  HADD2.F32 R8, -RZ, R24.H0_H0 ;  /* 0x20000018ff087230 */ /* 0x000fe40000004100 */
[----:B------:R-:W-:Y:S02]  /*12850*/  HADD2.F32 R25, -RZ, R25.H1_H1 ;  /* 0x30000019ff197230 */ /* 0x000fe40000004100 */
        /* <DEDUP_REMOVED lines=11> */
[----:B------:R-:W-:-:S02]  /*12910*/  HADD2.F32 R9, -RZ, R100.H0_H0 ;  /* 0x20000064ff097230 */ /* 0x000fc40000004100 */
[C---:B------:R-:W-:Y:S01]  /*12920*/  FMUL.FTZ R42, R29.reuse, R36 ;  /* 0x000000241d2a7220 */ /* 0x040fe20000410000 */
[----:B------:R-:W-:Y:S02]  /*12930*/  HADD2.F32 R32, -RZ, R21.H0_H0 ;  /* 0x20000015ff207230 */ /* 0x000fe40000004100 */
[C---:B------:R-:W-:Y:S01]  /*12940*/  FMUL.FTZ R21, R12.reuse, R99 ;  /* 0x000000630c157220 */ /* 0x040fe20000410000 */
[----:B------:R-:W-:Y:S02]  /*12950*/  HADD2.F32 R14, -RZ, R30.H0_H0 ;  /* 0x2000001eff0e7230 */ /* 0x000fe40000004100 */
[-C--:B------:R-:W-:Y:S01]  /*12960*/  FMUL.FTZ R12, R12, R9.reuse ;  /* 0x000000090c0c7220 */ /* 0x080fe20000410000 */
[----:B------:R-:W-:Y:S02]  /*12970*/  HADD2.F32 R15, -RZ, R31.H0_H0 ;  /* 0x2000001fff0f7230 */ /* 0x000fe40000004100 */
[----:B------:R-:W-:Y:S01]  /*12980*/  FFMA.FTZ R21, R8, R9, -R21 ;  /* 0x0000000908157223 */ /* 0x000fe20000010815 */
[----:B------:R-:W-:Y:S01]  /*12990*/  FMUL.FTZ R34, R29, R32 ;  /* 0x000000201d227220 */ /* 0x000fe20000410000 */
[----:B------:R-:W-:-:S02]  /*129a0*/  HADD2.F32 R9, -RZ, R101.H0_H0 ;  /* 0x20000065ff097230 */ /* 0x000fc40000004100 */
[----:B------:R-:W-:Y:S01]  /*129b0*/  FFMA.FTZ R99, R8, R99, R12 ;  /* 0x0000006308637223 */ /* 0x000fe2000001000c */
[----:B------:R-:W-:Y:S02]  /*129c0*/  HADD2.F32 R98, -RZ, R98.H1_H1 ;  /* 0x30000062ff627230 */ /* 0x000fe40000004100 */
[C---:B------:R-:W-:Y:S01]  /*129d0*/  FFMA.FTZ R29, R25.reuse, R32, -R42 ;  /* 0x00000020191d7223 */ /* 0x040fe2000001082a */
[----:B------:R-:W-:Y:S02]  /*129e0*/  HADD2.F32 R8, -RZ, R101.H1_H1 ;  /* 0x30000065ff087230 */ /* 0x000fe40000004100 */
[----:B------:R-:W-:Y:S01]  /*129f0*/  FFMA.FTZ R33, R25, R36, R34 ;  /* 0x0000002419217223 */ /* 0x000fe20000010022 */
[C---:B------:R-:W-:Y:S01]  /*12a00*/  FMUL.FTZ R25, R14.reuse, R13 ;  /* 0x0000000d0e197220 */ /* 0x040fe20000410000 */
[----:B------:R-:W-:Y:S01]  /*12a10*/  FMUL.FTZ R35, R14, R9 ;  /* 0x000000090e237220 */ /* 0x000fe20000410000 */
[----:B------:R-:W-:Y:S01]  /*12a20*/  FMUL.FTZ R34, R15, R98 ;  /* 0x000000620f227220 */ /* 0x000fe20000410000 */
[----:B------:R-:W-:-:S02]  /*12a30*/  HADD2.F32 R31, -RZ, R31.H1_H1 ;  /* 0x3000001fff1f7230 */ /* 0x000fc40000004100 */
[-C--:B------:R-:W-:Y:S01]  /*12a40*/  FMUL.FTZ R15, R15, R8.reuse ;  /* 0x000000080f0f7220 */ /* 0x080fe20000410000 */
[----:B------:R-:W-:Y:S02]  /*12a50*/  HADD2.F32 R14, -RZ, R37.H0_H0 ;  /* 0x20000025ff0e7230 */ /* 0x000fe40000004100 */
[C---:B------:R-:W-:Y:S01]  /*12a60*/  FFMA.FTZ R32, R10.reuse, R9, -R25 ;  /* 0x000000090a207223 */ /* 0x040fe20000010819 */
[----:B------:R-:W-:Y:S02]  /*12a70*/  HADD2.F32 R12, -RZ, R43.H0_H0 ;  /* 0x2000002bff0c7230 */ /* 0x000fe40000004100 */
[----:B------:R-:W-:Y:S01]  /*12a80*/  FFMA.FTZ R35, R10, R13, R35 ;  /* 0x0000000d0a237223 */ /* 0x000fe20000010023 */
[C---:B------:R-:W-:Y:S01]  /*12a90*/  FFMA.FTZ R34, R11.reuse, R8, -R34 ;  /* 0x000000080b227223 */ /* 0x040fe20000010822 */
[----:B------:R-:W-:Y:S01]  /*12aa0*/  FFMA.FTZ R98, R11, R98, R15 ;  /* 0x000000620b627223 */ /* 0x000fe2000001000f */
[----:B------:R-:W-:Y:S02]  /*12ab0*/  HADD2.F32 R28, -RZ, R28.H1_H1 ;  /* 0x3000001cff1c7230 */ /* 0x000fe40000004100 */
[----:B------:R-:W-:Y:S01]  /*12ac0*/  FMUL.FTZ R10, R31, R14 ;  /* 0x0000000e1f0a7220 */ /* 0x000fe20000410000 */
[----:B------:R-:W-:-:S02]  /*12ad0*/  HADD2.F32 R30, -RZ, R30.H1_H1 ;  /* 0x3000001eff1e7230 */ /* 0x000fc40000004100 */
[-C--:B------:R-:W-:Y:S01]  /*12ae0*/  FMUL.FTZ R8, R31, R12.reuse ;  /* 0x0000000c1f087220 */ /* 0x080fe20000410000 */
[----:B------:R-:W-:Y:S02]  /*12af0*/  HADD2.F32 R13, -RZ, R41.H0_H0 ;  /* 0x20000029ff0d7230 */ /* 0x000fe40000004100 */
[C---:B------:R-:W-:Y:S01]  /*12b00*/  FFMA.FTZ R31, R27.reuse, R12, -R10 ;  /* 0x0000000c1b1f7223 */ /* 0x040fe2000001080a */
[----:B------:R-:W-:Y:S02]  /*12b10*/  HADD2.F32 R15, -RZ, R39.H0_H0 ;  /* 0x20000027ff0f7230 */ /* 0x000fe40000004100 */
[----:B------:R-:W-:Y:S01]  /*12b20*/  FFMA.FTZ R37, R27, R14, R8 ;  /* 0x0000000e1b257223 */ /* 0x000fe20000010008 */
[----:B------:R-:W-:Y:S02]  /*12b30*/  HADD2.F32 R9, -RZ, R45.H0_H0 ;  /* 0x2000002dff097230 */ /* 0x000fe40000004100 */
[----:B------:R-:W-:Y:S01]  /*12b40*/  FMUL.FTZ R25, R28, R13 ;  /* 0x0000000d1c197220 */ /* 0x000fe20000410000 */
[----:B------:R-:W-:-:S02]  /*12b50*/  HADD2.F32 R11, -RZ, R44.H0_H0 ;  /* 0x2000002cff0b7230 */ /* 0x000fc40000004100 */
[----:B------:R-:W-:Y:S01]  /*12b60*/  FMUL.FTZ R27, R30, R15 ;  /* 0x0000000f1e1b7220 */ /* 0x000fe20000410000 */
[----:B------:R-:W-:Y:S02]  /*12b70*/  HADD2.F32 R24, -RZ, R24.H1_H1 ;  /* 0x30000018ff187230 */ /* 0x000fe40000004100 */
[----:B------:R-:W-:Y:S01]  /*12b80*/  FMUL.FTZ R28, R28, R9 ;  /* 0x000000091c1c7220 */ /* 0x000fe20000410000 */
[----:B------:R-:W-:Y:S02]  /*12b90*/  HADD2.F32 R26, -RZ, R26.H1_H1 ;  /* 0x3000001aff1a7230 */ /* 0x000fe40000004100 */
        /* <DEDUP_REMOVED lines=15> */
.L_x_1734:
[----:B------:R-:W-:Y:S05]  /*12c90*/  BSYNC B1 ;  /* 0x0000000000017941 */ /* 0x000fea0003800000 */
.L_x_1733:
[----:B------:R-:W-:Y:S05]  /*12ca0*/  @P1 BRA `(.L_x_1700) ;  /* 0x00000004009c1947 */ /* 0x000fea0003800000 */
[----:B--2---:R-:W2:Y:S04]  /*12cb0*/  LDL R9, [R1+0xa0] ;  /* 0x0000a00001097983 */ /* 0x004ea80000100800 */
[----:B------:R-:W3:Y:S01]  /*12cc0*/  LDL R38, [R1+0xa8] ;  /* 0x0000a80001267983 */ /* 0x000ee20000100800 */
[----:B------:R-:W-:Y:S01]  /*12cd0*/  SHF.L.U32 R8, R3, 0x6, RZ ;  /* 0x0000000603087819 */ /* 0x000fe200000006ff */
[--C-:B------:R-:W-:Y:S01]  /*12ce0*/  HADD2.F32 R25, -RZ, R88.reuse.H1_H1 ;  /* 0x30000058ff197230 */ /* 0x100fe20000004100 */
[----:B------:R-:W-:Y:S01]  /*12cf0*/  SHF.R.S32.HI R10, RZ, 0x1f, R3 ;  /* 0x0000001fff0a7819 */ /* 0x000fe20000011403 */
[--C-:B------:R-:W-:Y:S01]  /*12d00*/  HADD2.F32 R27, -RZ, R87.reuse.H1_H1 ;  /* 0x30000057ff1b7230 */ /* 0x100fe20000004100 */
[----:B------:R-:W-:Y:S01]  /*12d10*/  LOP3.LUT R11, R8, 0x1c0, RZ, 0xc0, !PT ;  /* 0x000001c0080b7812 */ /* 0x000fe200078ec0ff */
[----:B------:R-:W-:Y:S01]  /*12d20*/  HADD2.F32 R26, -RZ, R87.H0_H0 ;  /* 0x20000057ff1a7230 */ /* 0x000fe20000004100 */
[----:B------:R-:W-:Y:S01]  /*12d30*/  LEA.HI R10, R10, R3, RZ, 0x3 ;  /* 0x000000030a0a7211 */ /* 0x000fe200078f18ff */
[----:B------:R-:W-:Y:S01]  /*12d40*/  HADD2.F32 R88, -RZ, R88.H0_H0 ;  /* 0x20000058ff587230 */ /* 0x000fe20000004100 */
[----:B0-----:R-:W-:-:S02]  /*12d50*/  SHF.R.U32.HI R28, RZ, 0x10, R5 ;  /* 0x00000010ff1c7819 */ /* 0x001fc40000011605 */
[--C-:B------:R-:W-:Y:S01]  /*12d60*/  SHF.R.U64 R37, R72, 0x10, R73.reuse ;  /* 0x0000001048257819 */ /* 0x100fe20000001249 */
[----:B------:R-:W-:Y:S01]  /*12d70*/  IMAD.SHL.U32 R10, R10, 0x40, RZ ;  /* 0x000000400a0a7824 */ /* 0x000fe200078e00ff */
[----:B------:R-:W-:Y:S01]  /*12d80*/  SHF.R.U32.HI R72, RZ, 0x10, R73 ;  /* 0x00000010ff487819 */ /* 0x000fe20000011649 */
[----:B------:R-:W-:Y:S01]  /*12d90*/  HADD2.F32 R28, -RZ, R28.H0_H0 ;  /* 0x2000001cff1c7230 */ /* 0x000fe20000004100 */
[----:B------:R-:W-:Y:S02]  /*12da0*/  SHF.R.U64 R35, R4, 0x10, R5 ;  /* 0x0000001004237819 */ /* 0x000fe40000001205 */
[----:B------:R-:W-:Y:S02]  /*12db0*/  LOP3.LUT R12, R10, 0xfffffe00, RZ, 0xc0, !PT ;  /* 0xfffffe000a0c7812 */ /* 0x000fe400078ec0ff */
[--C-:B------:R-:W-:Y:S02]  /*12dc0*/  SHF.R.U64 R34, R6, 0x10, R7.reuse ;  /* 0x0000001006227819 */ /* 0x100fe40000001207 */
[----:B------:R-:W-:-:S02]  /*12dd0*/  SHF.R.U32.HI R33, RZ, 0x10, R7 ;  /* 0x00000010ff217819 */ /* 0x000fc40000011607 */
[--C-:B------:R-:W-:Y:S02]  /*12de0*/  SHF.R.U64 R36, R74, 0x10, R75.reuse ;  /* 0x000000104a247819 */ /* 0x100fe4000000124b */
[----:B------:R-:W-:Y:S02]  /*12df0*/  SHF.R.U32.HI R74, RZ, 0x10, R75 ;  /* 0x00000010ff4a7819 */ /* 0x000fe4000001164b */
        /* <DEDUP_REMOVED lines=10> */
[----:B------:R-:W-:-:S05]  /*12ea0*/  IADD3 R0, R0, R3, R12 ;  /* 0x0000000300007210 */ /* 0x000fca0007ffe00c */
[----:B------:R-:W-:-:S05]  /*12eb0*/  IMAD R0, R0, 0x2, R17 ;  /* 0x0000000200007824 */ /* 0x000fca00078e0211 */
        /* <DEDUP_REMOVED lines=8> */
[----:B------:R-:W-:Y:S02]  /*12f40*/  HADD2.F32 R13, -RZ, R13.H1_H1 ;  /* 0x3000000dff0d7230 */ /* 0x000fe40000004100 */
[----:B------:R-:W-:Y:S02]  /*12f50*/  HADD2.F32 R7, -RZ, R12.H0_H0 ;  /* 0x2000000cff077230 */ /* 0x000fe40000004100 */
[C---:B------:R-:W-:Y:S01]  /*12f60*/  FMUL.FTZ R29, R20.reuse, R27 ;  /* 0x0000001b141d7220 */ /* 0x040fe20000410000 */
[-C--:B------:R-:W-:Y:S01]  /*12f70*/  FMUL.FTZ R31, R20, R25.reuse ;  /* 0x00000019141f7220 */ /* 0x080fe20000410000 */
[----:B------:R-:W-:Y:S02]  /*12f80*/  HADD2.F32 R20, -RZ, R72.H0_H0 ;  /* 0x20000048ff147230 */ /* 0x000fe40000004100 */
[----:B------:R-:W-:Y:S01]  /*12f90*/  FMUL.FTZ R30, R13, R28 ;  /* 0x0000001c0d1e7220 */ /* 0x000fe20000410000 */
[C---:B------:R-:W-:Y:S01]  /*12fa0*/  FFMA.FTZ R29, R4.reuse, R25, -R29 ;  /* 0x00000019041d7223 */ /* 0x040fe2000001081d */
[----:B------:R-:W-:Y:S01]  /*12fb0*/  FFMA.FTZ R31, R4, R27, R31 ;  /* 0x0000001b041f7223 */ /* 0x000fe2000001001f */
[----:B------:R-:W-:Y:S01]  /*12fc0*/  FMUL.FTZ R4, R7, R26 ;  /* 0x0000001a07047220 */ /* 0x000fe20000410000 */
[-C--:B------:R-:W-:Y:S01]  /*12fd0*/  FMUL.FTZ R32, R13, R20.reuse ;  /* 0x000000140d207220 */ /* 0x080fe20000410000 */
[----:B------:R-:W-:Y:S01]  /*12fe0*/  FFMA.FTZ R30, R9, R20, -R30 ;  /* 0x00000014091e7223 */ /* 0x000fe2000001081e */
[----:B------:R-:W-:Y:S01]  /*12ff0*/  FMUL.FTZ R7, R7, R88 ;  /* 0x0000005807077220 */ /* 0x000fe20000410000 */
[----:B------:R-:W-:-:S02]  /*13000*/  HADD2.F32 R21, -RZ, R14.H0_H0 ;  /* 0x2000000eff157230 */ /* 0x000fc40000004100 */
[C---:B------:R-:W-:Y:S01]  /*13010*/  FFMA.FTZ R88, R3.reuse, R88, -R4 ;  /* 0x0000005803587223 */ /* 0x040fe20000010804 */
[--C-:B------:R-:W-:Y:S02]  /*13020*/  HADD2.F32 R20, -RZ, R86.reuse.H0_H0 ;  /* 0x20000056ff147230 */ /* 0x100fe40000004100 */
[----:B------:R-:W-:Y:S01]  /*13030*/  FFMA.FTZ R13, R3, R26, R7 ;  /* 0x0000001a030d7223 */ /* 0x000fe20000010007 */
[----:B------:R-:W-:Y:S02]  /*13040*/  HADD2.F32 R4, -RZ, R89.H0_H0 ;  /* 0x20000059ff047230 */ /* 0x000fe40000004100 */
[----:B------:R-:W-:Y:S01]  /*13050*/  FFMA.FTZ R32, R9, R28, R32 ;  /* 0x0000001c09207223 */ /* 0x000fe20000010020 */
[----:B------:R-:W-:Y:S02]  /*13060*/  HADD2.F32 R24, -RZ, R15.H0_H0 ;  /* 0x2000000fff187230 */ /* 0x000fe40000004100 */
[----:B------:R-:W-:Y:S01]  /*13070*/  FMUL.FTZ R26, R21, R20 ;  /* 0x00000014151a7220 */ /* 0x000fe20000410000 */
[----:B------:R-:W-:-:S02]  /*13080*/  HADD2.F32 R3, -RZ, R86.H1_H1 ;  /* 0x30000056ff037230 */ /* 0x000fc40000004100 */
[-C--:B------:R-:W-:Y:S01]  /*13090*/  FMUL.FTZ R28, R21, R4.reuse ;  /* 0x00000004151c7220 */ /* 0x080fe20000410000 */
[----:B------:R-:W-:Y:S02]  /*130a0*/  HADD2.F32 R89, -RZ, R89.H1_H1 ;  /* 0x30000059ff597230 */ /* 0x000fe40000004100 */
[----:B------:R-:W-:Y:S01]  /*130b0*/  FFMA.FTZ R21, R5, R4, -R26 ;  /* 0x0000000405157223 */ /* 0x000fe2000001081a */
[----:B------:R-:W-:Y:S02]  /*130c0*/  HADD2.F32 R15, -RZ, R15.H1_H1 ;  /* 0x3000000fff0f7230 */ /* 0x000fe40000004100 */
[C---:B------:R-:W-:Y:S01]  /*130d0*/  FMUL.FTZ R7, R24.reuse, R3 ;  /* 0x0000000318077220 */ /* 0x040fe20000410000 */
[----:B------:R-:W-:Y:S02]  /*130e0*/  HADD2.F32 R26, -RZ, R33.H0_H0 ;  /* 0x20000021ff1a7230 */ /* 0x000fe40000004100 */
[----:B------:R-:W-:Y:S01]  /*130f0*/  FMUL.FTZ R24, R24, R89 ;  /* 0x0000005918187220 */ /* 0x000fe20000410000 */
[----:B------:R-:W-:-:S02]  /*13100*/  HADD2.F32 R4, -RZ, R74.H0_H0 ;  /* 0x2000004aff047230 */ /* 0x000fc40000004100 */
[----:B------:R-:W-:Y:S01]  /*13110*/  FFMA.FTZ R28, R5, R20, R28 ;  /* 0x00000014051c7223 */ /* 0x000fe2000001001c */
[C---:B------:R-:W-:Y:S01]  /*13120*/  FFMA.FTZ R89, R6.reuse, R89, -R7 ;  /* 0x0000005906597223 */ /* 0x040fe20000010807 */
[----:B------:R-:W-:Y:S01]  /*13130*/  FFMA.FTZ R24, R6, R3, R24 ;  /* 0x0000000306187223 */ /* 0x000fe20000010018 */
[----:B------:R-:W-:Y:S02]  /*13140*/  HADD2.F32 R12, -RZ, R12.H1_H1 ;  /* 0x3000000cff0c7230 */ /* 0x000fe40000004100 */
[C---:B------:R-:W-:Y:S01]  /*13150*/  FMUL.FTZ R20, R15.reuse, R26 ;  /* 0x0000001a0f147220 */ /* 0x040fe20000410000 */
[----:B------:R-:W-:Y:S02]  /*13160*/  HADD2.F32 R14, -RZ, R14.H1_H1 ;  /* 0x3000000eff0e7230 */ /* 0x000fe40000004100 */
[-C--:B------:R-:W-:Y:S01]  /*13170*/  FMUL.FTZ R6, R15, R4.reuse ;  /* 0x000000040f067220 */ /* 0x080fe20000410000 */
[----:B------:R-:W-:Y:S02]  /*13180*/  HADD2.F32 R7, -RZ, R35.H0_H0 ;  /* 0x20000023ff077230 */ /* 0x000fe40000004100 */
[----:B------:R-:W-:Y:S01]  /*13190*/  FFMA.FTZ R20, R11, R4, -R20 ;  /* 0x000000040b147223 */ /* 0x000fe20000010814 */
[----:B------:R-:W-:-:S02]  /*131a0*/  HADD2.F32 R9, -RZ, R34.H0_H0 ;  /* 0x20000022ff097230 */ /* 0x000fc40000004100 */
[----:B------:R-:W-:Y:S01]  /*131b0*/  FFMA.FTZ R25, R11, R26, R6 ;  /* 0x0000001a0b197223 */ /* 0x000fe20000010006 */
[----:B------:R-:W-:Y:S02]  /*131c0*/  HADD2.F32 R3, -RZ, R37.H0_H0 ;  /* 0x20000025ff037230 */ /* 0x000fe40000004100 */
[----:B------:R-:W-:Y:S01]  /*131d0*/  FMUL.FTZ R11, R12, R7 ;  /* 0x000000070c0b7220 */ /* 0x000fe20000410000 */
[----:B------:R-:W-:Y:S02]  /*131e0*/  HADD2.F32 R5, -RZ, R36.H0_H0 ;  /* 0x20000024ff057230 */ /* 0x000fe40000004100 */
[----:B------:R-:W-:Y:S01]  /*131f0*/  FMUL.FTZ R15, R14, R9 ;  /* 0x000000090e0f7220 */ /* 0x000fe20000410000 */
[----:B------:R-:W-:Y:S02]  /*13200*/  HADD2.F32 R8, -RZ, R8.H1_H1 ;  /* 0x30000008ff087230 */ /* 0x000fe40000004100 */
[----:B------:R-:W-:Y:S01]  /*13210*/  FMUL.FTZ R12, R12, R3 ;  /* 0x000000030c0c7220 */ /* 0x000fe20000410000 */
[----:B------:R-:W-:-:S02]  /*13220*/  HADD2.F32 R10, -RZ, R10.H1_H1 ;  /* 0x3000000aff0a7230 */ /* 0x000fc40000004100 */
[----:B------:R-:W-:Y:S01]  /*13230*/  FMUL.FTZ R14, R14, R5 ;  /* 0x000000050e0e7220 */ /* 0x000fe20000410000 */
[C---:B------:R-:W-:Y:S01]  /*13240*/  FFMA.FTZ R3, R8.reuse, R3, -R11 ;  /* 0x0000000308037223 */ /* 0x040fe2000001080b */
[----:B------:R-:W-:Y:S01]  /*13250*/  FFMA.FTZ R8, R8, R7, R12 ;  /* 0x0000000708087223 */ /* 0x000fe2000001000c */
[C---:B------:R-:W-:Y:S01]  /*13260*/  FFMA.FTZ R6, R10.reuse, R5, -R15 ;  /* 0x000000050a067223 */ /* 0x040fe2000001080f */
[----:B------:R-:W-:Y:S01]  /*13270*/  FFMA.FTZ R15, R10, R9, R14 ;  /* 0x000000090a0f7223 */ /* 0x000fe2000001000e */
[----:B------:R-:W-:Y:S02]  /*13280*/  F2FP.F16.F32.PACK_AB R7, R20, R89 ;  /* 0x000000591407723e */ /* 0x000fe400000000ff */
[----:B------:R-:W-:Y:S02]  /*13290*/  F2FP.F16.F32.PACK_AB R5, R30, R29 ;  /* 0x0000001d1e05723e */ /* 0x000fe400000000ff */
[----:B------:R-:W-:Y:S02]  /*132a0*/  F2FP.F16.F32.PACK_AB R4, R3, R88 ;  /* 0x000000580304723e */ /* 0x000fe400000000ff */
[----:B------:R-:W-:-:S02]  /*132b0*/  F2FP.F16.F32.PACK_AB R6, R6, R21 ;  /* 0x000000150606723e */ /* 0x000fc400000000ff */
[----:B------:R-:W-:Y:S02]  /*132c0*/  F2FP.F16.F32.PACK_AB R11, R25, R24 ;  /* 0x00000018190b723e */ /* 0x000fe400000000ff */
[----:B------:R-:W-:Y:S01]  /*132d0*/  F2FP.F16.F32.PACK_AB R9, R32, R31 ;  /* 0x0000001f2009723e */ /* 0x000fe200000000ff */
[----:B------:R3:W-:Y:S01]  /*132e0*/  STS.128 [R38], R4 ;  /* 0x0000000426007388 */ /* 0x0007e20000000c00 */
[----:B------:R-:W-:Y:S02]  /*132f0*/  F2FP.F16.F32.PACK_AB R8, R8, R13 ;  /* 0x0000000d0808723e */ /* 0x000fe400000000ff */
[----:B------:R-:W-:-:S05]  /*13300*/  F2FP.F16.F32.PACK_AB R10, R15, R28 ;  /* 0x0000001c0f0a723e */ /* 0x000fca00000000ff */
[----:B------:R3:W-:Y:S02]  /*13310*/  STS.128 [R0+0x10400], R8 ;  /* 0x0104000800007388 */ /* 0x0007e40000000c00 */
.L_x_1700:
[----:B------:R-:W-:Y:S05]  /*13320*/  BSYNC B0 ;  /* 0x0000000000007941 */ /* 0x000fea0003800000 */
.L_x_1660:
[----:B------:R-:W-:Y:S01]  /*13330*/  @!PT LDS RZ, [RZ] ;  /* 0x00000000fffff984 */ /* 0x000fe20000000800 */
[----:B------:R-:W-:Y:S01]  /*13340*/  @!PT LDS RZ, [RZ] ;  /* 0x00000000fffff984 */ /* 0x000fe20000000800 */
[----:B------:R-:W-:Y:S01]  /*13350*/  @!PT LDS RZ, [RZ] ;  /* 0x00000000fffff984 */ /* 0x000fe20000000800 */
[----:B------:R-:W-:Y:S01]  /*13360*/  @!PT LDS RZ, [RZ] ;  /* 0x00000000fffff984 */ /* 0x000fe20000000800 */
[----:B------:R1:W-:Y:S06]  /*13370*/  MEMBAR.ALL.CTA ;  /* 0x0000000000007992 */ /* 0x0003ec0000008000 */
[----:B-1----:R-:W1:Y:S01]  /*13380*/  FENCE.VIEW.ASYNC.S ;  /* 0x00000000000073c6 */ /* 0x002e620000000000 */
[----:B------:R-:W-:Y:S05]  /*13390*/  WARPSYNC.ALL ;  /* 0x0000000000007948 */ /* 0x000fea0003800000 */
[----:B-1----:R-:W-:Y:S06]  /*133a0*/  BAR.SYNC.DEFER_BLOCKING 0xd, 0x100 ;  /* 0x0344000000007b1d */ /* 0x002fec0000010000 */
.L_x_1657:
[----:B01-3--:R-:W3:Y:S02]  /*133b0*/  LDL R0, [R1+0x64] ;  /* 0x0000640001007983 */ /* 0x00bee40000100800 */
[----:B---3--:R-:W-:-:S13]  /*133c0*/  R2UR UR4, R0 ;  /* 0x00000000000472ca */ /* 0x008fda00000e0000 */
[----:B------:R-:W-:-:S05]  /*133d0*/  IMAD.U32 R0, RZ, RZ, UR4 ;  /* 0x00000004ff007e24 */ /* 0x000fca000f8e00ff */
[----:B------:R-:W-:-:S13]  /*133e0*/  ISETP.NE.AND P0, PT, R0, 0x3, PT ;  /* 0x000000030000780c */ /* 0x000fda0003f05270 */
[----:B------:R-:W-:Y:S05]  /*133f0*/  @!P0 BRA `(.L_x_1735) ;  /* 0x0000000000048947 */ /* 0x000fea0003800000 */
[----:B------:R-:W-:Y:S01]  /*13400*/  BPT.TRAP 0x1 ;  /* 0x000000040000795c */ /* 0x000fe20000300000 */
.L_x_1735:
[----:B------:R-:W-:Y:S02]  /*13410*/  LEA R0, R202, R17, 0x3 ;  /* 0x00000011ca007211 */ /* 0x000fe400078e18ff */
[----:B------:R-:W-:-:S04]  /*13420*/  SHF.L.U32 R5, R218, 0x1f, RZ ;  /* 0x0000001fda057819 */ /* 0x000fc800000006ff */
[----:B------:R0:W1:Y:S01]  /*13430*/  SYNCS.PHASECHK.TRANS64.TRYWAIT P1, [R0+URZ+0x30830], R5 ;  /* 0x03083005000075a7 */ /* 0x000062000802017f */
[----:B------:R-:W-:Y:S05]  /*13440*/  @!P0 BRA `(.L_x_1736) ;  /* 0x0000000000048947 */ /* 0x000fea0003800000 */
[----:B------:R-:W-:Y:S01]  /*13450*/  BPT.TRAP 0x1 ;  /* 0x000000040000795c */ /* 0x000fe20000300000 */
.L_x_1736:
[----:B------:R-:W-:Y:S01]  /*13460*/  VIADD R3, R17, 0x20400 ;  /* 0x0002040011037836 */ /* 0x000fe20000000000 */
[----:B------:R-:W-:Y:S01]  /*13470*/  LOP3.LUT R6, R2, 0x10000, RZ, 0xfc, !PT ;  /* 0x0001000002067812 */ /* 0x000fe200078efcff */
[----:B------:R-:W-:-:S03]  /*13480*/  IMAD.MOV.U32 R7, RZ, RZ, 0x40000040 ;  /* 0x40000040ff077424 */ /* 0x000fc600078e00ff */
[----:B------:R-:W-:-:S04]  /*13490*/  SHF.R.U32.HI R3, RZ, 0x4, R3 ;  /* 0x00000004ff037819 */ /* 0x000fc80000011603 */
[----:B------:R-:W-:-:S04]  /*134a0*/  LOP3.LUT R3, R3, 0x3fff, RZ, 0xc0, !PT ;  /* 0x00003fff03037812 */ /* 0x000fc800078ec0ff */
[----:B------:R-:W-:-:S05]  /*134b0*/  LOP3.LUT R2, R3, 0x10000, RZ, 0xfc, !PT ;  /* 0x0001000003027812 */ /* 0x000fca00078efcff */
[----:B------:R3:W-:Y:S01]  /*134c0*/  STL [R1+0x50], R2 ;  /* 0x0000500201007387 */ /* 0x0007e20000100800 */
[----:B-1----:R-:W-:Y:S05]  /*134d0*/  @P1 BRA `(.L_x_1737) ;  /* 0x0000000000081947 */ /* 0x002fea0003800000 */
[----:B------:R-:W1:Y:S02]  /*134e0*/  SYNCS.PHASECHK.TRANS64.TRYWAIT P1, [R0+URZ+0x30830], R5 ;  /* 0x03083005000075a7 */ /* 0x000e64000802017f */
[----:B-1----:R-:W-:Y:S05]  /*134f0*/  @!P1 BRA `(.L_x_1738) ;  /* 0x000001a400349947 */ /* 0x002fea0003800000 */
.L_x_1737:
[----:B---3--:R-:W3:Y:S01]  /*13500*/  LDL R2, [R1+0x50] ;  /* 0x0000500001027983 */ /* 0x008ee20000100800 */
[----:B------:R-:W-:Y:S01]  /*13510*/  IMAD.MOV.U32 R3, RZ, RZ, 0x40000040 ;  /* 0x40000040ff037424 */ /* 0x000fe200078e00ff */
[----:B------:R-:W-:Y:S05]  /*13520*/  WARPSYNC.ALL ;  /* 0x0000000000007948 */ /* 0x000fea0003800000 */
[C---:B------:R-:W-:Y:S01]  /*13530*/  R2UR UR4, R6.reuse ;  /* 0x00000000060472ca */ /* 0x040fe200000e0000 */
[----:B--2-45:R-:W-:Y:S01]  /*13540*/  WARPGROUP.ARRIVE ;  /* 0x00000000000079c5 */ /* 0x034fe20000000000 */
[----:B------:R-:W-:Y:S01]  /*13550*/  R2UR UR5, R7 ;  /* 0x00000000070572ca */ /* 0x000fe200000e0000 */
[----:B------:R-:W-:Y:S01]  /*13560*/  VIADD R62, R6, 0x2 ;  /* 0x00000002063e7836 */ /* 0x000fe20000000000 */
[----:B------:R-:W-:Y:S01]  /*13570*/  R2UR UR7, R3 ;  /* 0x00000000030772ca */ /* 0x000fe200000e0000 */
[----:B------:R-:W-:-:S02]  /*13580*/  IMAD.MOV.U32 R63, RZ, RZ, 0x40000040 ;  /* 0x40000040ff3f7424 */ /* 0x000fc400078e00ff */
[----:B01----:R-:W-:Y:S02]  /*13590*/  IMAD.MOV.U32 R5, RZ, RZ, 0x40000040 ;  /* 0x40000040ff057424 */ /* 0x003fe400078e00ff */
[C---:B------:R-:W-:Y:S01]  /*135a0*/  VIADD R60, R6.reuse, 0x4 ;  /* 0x00000004063c7836 */ /* 0x040fe20000000000 */
[----:B------:R0:W-:Y:S01]  /*135b0*/  STL.64 [R1+0x40], R62 ;  /* 0x0000403e01007387 */ /* 0x0001e20000100a00 */
[----:B------:R-:W-:Y:S02]  /*135c0*/  IMAD.MOV.U32 R61, RZ, RZ, 0x40000040 ;  /* 0x40000040ff3d7424 */ /* 0x000fe400078e00ff */
[C---:B------:R-:W-:Y:S02]  /*135d0*/  VIADD R58, R6.reuse, 0x6 ;  /* 0x00000006063a7836 */ /* 0x040fe40000000000 */
[----:B------:R-:W-:Y:S01]  /*135e0*/  IMAD.MOV.U32 R59, RZ, RZ, 0x40000040 ;  /* 0x40000040ff3b7424 */ /* 0x000fe200078e00ff */
[----:B------:R0:W-:Y:S01]  /*135f0*/  STL.64 [R1+0x38], R60 ;  /* 0x0000383c01007387 */ /* 0x0001e20000100a00 */
[----:B------:R-:W-:-:S02]  /*13600*/  VIADD R56, R6, 0x400 ;  /* 0x0000040006387836 */ /* 0x000fc40000000000 */
[----:B------:R-:W-:Y:S01]  /*13610*/  IMAD.MOV.U32 R57, RZ, RZ, 0x40000040 ;  /* 0x40000040ff397424 */ /* 0x000fe200078e00ff */
[----:B------:R0:W-:Y:S01]  /*13620*/  STL.64 [R1+0x28], R58 ;  /* 0x0000283a01007387 */ /* 0x0001e20000100a00 */
[C---:B------:R-:W-:Y:S02]  /*13630*/  VIADD R8, R6.reuse, 0x402 ;  /* 0x0000040206087836 */ /* 0x040fe40000000000 */
[----:B------:R-:W-:Y:S01]  /*13640*/  IMAD.MOV.U32 R9, RZ, RZ, 0x40000040 ;  /* 0x40000040ff097424 */ /* 0x000fe200078e00ff */
[----:B------:R0:W-:Y:S01]  /*13650*/  STL.64 [R1+0x20], R56 ;  /* 0x0000203801007387 */ /* 0x0001e20000100a00 */
[C---:B------:R-:W-:Y:S02]  /*13660*/  VIADD R216, R6.reuse, 0x404 ;  /* 0x0000040406d87836 */ /* 0x040fe40000000000 */
[----:B------:R-:W-:Y:S01]  /*13670*/  IMAD.MOV.U32 R217, RZ, RZ, 0x40000040 ;  /* 0x40000040ffd97424 */ /* 0x000fe200078e00ff */
[----:B------:R0:W-:Y:S01]  /*13680*/  STL.64 [R1+0x18], R8 ;  /* 0x0000180801007387 */ /* 0x0001e20000100a00 */
[----:B------:R-:W-:-:S02]  /*13690*/  VIADD R214, R6, 0x406 ;  /* 0x0000040606d67836 */ /* 0x000fc40000000000 */
[----:B------:R-:W-:Y:S02]  /*136a0*/  IMAD.MOV.U32 R215, RZ, RZ, 0x40000040 ;  /* 0x40000040ffd77424 */ /* 0x000fe400078e00ff */
[C---:B------:R-:W-:Y:S02]  /*136b0*/  VIADD R212, R6.reuse, 0x800 ;  /* 0x0000080006d47836 */ /* 0x040fe40000000000 */
[----:B------:R-:W-:Y:S02]  /*136c0*/  IMAD.MOV.U32 R213, RZ, RZ, 0x40000040 ;  /* 0x40000040ffd57424 */ /* 0x000fe400078e00ff */
[C---:B------:R-:W-:Y:S02]  /*136d0*/  VIADD R210, R6.reuse, 0x802 ;  /* 0x0000080206d27836 */ /* 0x040fe40000000000 */
[----:B------:R-:W-:Y:S02]  /*136e0*/  IMAD.MOV.U32 R211, RZ, RZ, 0x40000040 ;  /* 0x40000040ffd37424 */ /* 0x000fe400078e00ff */
        /* <DEDUP_REMOVED lines=10> */
[----:B------:R-:W-:Y:S02]  /*13790*/  VIADD R10, R6, 0xc06 ;  /* 0x00000c06060a7836 */ /* 0x000fe40000000000 */
[----:B------:R-:W-:Y:S02]  /*137a0*/  IMAD.MOV.U32 R11, RZ, RZ, 0x40000040 ;  /* 0x40000040ff0b7424 */ /* 0x000fe400078e00ff */
[----:B------:R-:W-:-:S02]  /*137b0*/  IMAD.MOV.U32 R3, RZ, RZ, 0x40000040 ;  /* 0x40000040ff037424 */ /* 0x000fc400078e00ff */
[----:B---3--:R-:W-:-:S05]  /*137c0*/  IMAD R2, R202, 0x800, R2 ;  /* 0x00000800ca027824 */ /* 0x008fca00078e0202 */
[C---:B------:R-:W-:Y:S02]  /*137d0*/  R2UR UR6, R2.reuse ;  /* 0x00000000020672ca */ /* 0x040fe400000e0000 */
[----:B------:R-:W-:-:S11]  /*137e0*/  IADD3 R4, R2, 0x2, RZ ;  /* 0x0000000202047810 */ /* 0x000fd60007ffe0ff */
[----:B------:R-:W-:Y:S01]  /*137f0*/  HGMMA.64x64x16.F32 R24, gdesc[UR4], RZ, !UPT, gsb0 ;  /* 0x00e00000041879f0 */ /* 0x000fe2000c0008ff */
[----:B------:R-:W-:Y:S02]  /*13800*/  R2UR UR4, R62 ;  /* 0x000000003e0472ca */ /* 0x000fe400000e0000 */
[----:B------:R-:W-:Y:S02]  /*13810*/  R2UR UR5, R63 ;  /* 0x000000003f0572ca */ /* 0x000fe400000e0000 */
[----:B------:R-:W-:Y:S01]  /*13820*/  R2UR UR6, R4 ;  /* 0x00000000040672ca */ /* 0x000fe200000e0000 */
[----:B------:R-:W-:Y:S01]  /*13830*/  VIADD R4, R2, 0x4 ;  /* 0x0000000402047836 */ /* 0x000fe20000000000 */
[----:B------:R-:W-:Y:S02]  /*13840*/  R2UR UR7, R5 ;  /* 0x00000000050772ca */ /* 0x000fe400000e0000 */
[----:B------:R-:W-:Y:S01]  /*13850*/  MOV R5, 0x40000040 ;  /* 0x4000004000057802 */ /* 0x000fe20000000f00 */
[----:B------:R-:W-:-:S02]  /*13860*/  WARPGROUP.DEPBAR.LE gsb0, 0x0 ;  /* 0x00008000000079c5 */ /* 0x000fc40000010000 */
[----:B------:R-:W-:-:S08]  /*13870*/  WARPGROUP.ARRIVE ;  /* 0x00000000000079c5 */ /* 0x000fd00000000000 */
[----:B------:R-:W-:Y:S01]  /*13880*/  HGMMA.64x64x16.F32 R24, gdesc[UR4], R24, gsb0 ;  /* 0x00e00000041879f0 */ /* 0x000fe20008000818 */
[----:B------:R-:W-:Y:S02]  /*13890*/  R2UR UR4, R60 ;  /* 0x000000003c0472ca */ /* 0x000fe400000e0000 */
[----:B------:R-:W-:Y:S02]  /*138a0*/  R2UR UR5, R61 ;  /* 0x000000003d0572ca */ /* 0x000fe400000e0000 */
[----:B------:R-:W-:Y:S01]  /*138b0*/  R2UR UR6, R4 ;  /* 0x00000000040672ca */ /* 0x000fe200000e0000 */
[----:B------:R-:W-:Y:S01]  /*138c0*/  VIADD R4, R2, 0x6 ;  /* 0x0000000602047836 */ /* 0x000fe20000000000 */
[----:B------:R-:W-:Y:S01]  /*138d0*/  R2UR UR7, R5 ;  /* 0x00000000050772ca */ /* 0x000fe200000e0000 */
[----:B------:R-:W-:Y:S01]  /*138e0*/  IMAD.MOV.U32 R5, RZ, RZ, 0x40000040 ;  /* 0x40000040ff057424 */ /* 0x000fe200078e00ff */
[----:B------:R-:W-:Y:S02]  /*138f0*/  WARPGROUP.DEPBAR.LE gsb0, 0x0 ;  /* 0x00008000000079c5 */ /* 0x000fe40000010000 */
[----:B------:R-:W-:-:S09]  /*13900*/  WARPGROUP.ARRIVE ;  /* 0x00000000000079c5 */ /* 0x000fd20000000000 */
[----:B------:R-:W-:Y:S01]  /*13910*/  HGMMA.64x64x16.F32 R24, gdesc[UR4], R24, gsb0 ;  /* 0x00e00000041879f0 */ /* 0x000fe20008000818 */
[----:B------:R-:W-:Y:S02]  /*13920*/  R2UR UR4, R58 ;  /* 0x000000003a0472ca */ /* 0x000fe400000e0000 */
[----:B------:R-:W-:Y:S02]  /*13930*/  R2UR UR5, R59 ;  /* 0x000000003b0572ca */ /* 0x000fe400000e0000 */
[----:B------:R-:W-:Y:S02]  /*13940*/  R2UR UR6, R4 ;  /* 0x00000000040672ca */ /* 0x000fe400000e0000 */
[----:B------:R-:W-:Y:S01]  /*13950*/  R2UR UR7, R5 ;  /* 0x00000000050772ca */ /* 0x000fe200000e0000 */
[----:B------:R-:W-:Y:S01]  /*13960*/  IMAD.MOV.U32 R5, RZ, RZ, 0x40000040 ;  /* 0x40000040ff057424 */ /* 0x000fe200078e00ff */
[----:B------:R-:W-:Y:S01]  /*13970*/  IADD3 R4, R2, 0x200, RZ ;  /* 0x0000020002047810 */ /* 0x000fe20007ffe0ff */
[----:B------:R-:W-:-:S02]  /*13980*/  WARPGROUP.DEPBAR.LE gsb0, 0x0 ;  /* 0x00008000000079c5 */ /* 0x000fc40000010000 */
[----:B------:R-:W-:-:S08]  /*13990*/  WARPGROUP.ARRIVE ;  /* 0x00000000000079c5 */ /* 0x000fd00000000000 */
[----:B------:R-:W-:Y:S01]  /*139a0*/  HGMMA.64x64x16.F32 R24, gdesc[UR4], R24, gsb0 ;  /* 0x00e00000041879f0 */ /* 0x000fe20008000818 */
        /* <DEDUP_REMOVED lines=84> */
[C---:B------:R-:W-:Y:S01]  /*13ef0*/  VIADD R4, R2.reuse, 0x604 ;  /* 0x0000060402047836 */ /* 0x040fe20000000000 */
[----:B------:R-:W-:Y:S01]  /*13f00*/  R2UR UR7, R5 ;  /* 0x00000000050772ca */ /* 0x000fe200000e0000 */
[----:B------:R-:W-:Y:S01]  /*13f10*/  VIADD R2, R2, 0x606 ;  /* 0x0000060602027836 */ /* 0x000fe20000000000 */
[----:B------:R-:W-:Y:S01]  /*13f20*/  MOV R5, 0x40000040 ;  /* 0x4000004000057802 */ /* 0x000fe20000000f00 */
[----:B------:R-:W-:-:S02]  /*13f30*/  WARPGROUP.DEPBAR.LE gsb0, 0x0 ;  /* 0x00008000000079c5 */ /* 0x000fc40000010000 */
[----:B------:R-:W-:-:S08]  /*13f40*/  WARPGROUP.ARRIVE ;  /* 0x00000000000079c5 */ /* 0x000fd00000000000 */
[----:B------:R-:W-:Y:S01]  /*13f50*/  HGMMA.64x64x16.F32 R24, gdesc[UR4], R24, gsb0 ;  /* 0x00e00000041879f0 */ /* 0x000fe20008000818 */
[----:B------:R-:W-:Y:S02]  /*13f60*/  R2UR UR4, R12 ;  /* 0x000000000c0472ca */ /* 0x000fe400000e0000 */
[----:B------:R-:W-:Y:S02]  /*13f70*/  R2UR UR5, R13 ;  /* 0x000000000d0572ca */ /* 0x000fe400000e0000 */
[----:B------:R-:W-:Y:S02]  /*13f80*/  R2UR UR6, R4 ;  /* 0x00000000040672ca */ /* 0x000fe400000e0000 */
[----:B------:R-:W-:Y:S01]  /*13f90*/  R2UR UR7, R5 ;  /* 0x00000000050772ca */ /* 0x000fe200000e0000 */
[----:B------:R-:W-:Y:S02]  /*13fa0*/  WARPGROUP.DEPBAR.LE gsb0, 0x0 ;  /* 0x00008000000079c5 */ /* 0x000fe40000010000 */
[----:B------:R-:W-:-:S10]  /*13fb0*/  WARPGROUP.ARRIVE ;  /* 0x00000000000079c5 */ /* 0x000fd40000000000 */
[----:B------:R-:W-:Y:S01]  /*13fc0*/  HGMMA.64x64x16.F32 R24, gdesc[UR4], R24, gsb0 ;  /* 0x00e00000041879f0 */ /* 0x000fe20008000818 */
[----:B------:R-:W-:Y:S02]  /*13fd0*/  R2UR UR4, R10 ;  /* 0x000000000a0472ca */ /* 0x000fe400000e0000 */
[----:B------:R-:W-:Y:S02]  /*13fe0*/  R2UR UR5, R11 ;  /* 0x000000000b0572ca */ /* 0x000fe400000e0000 */
[----:B------:R-:W-:Y:S02]  /*13ff0*/  R2UR UR6, R2 ;  /* 0x00000000020672ca */ /* 0x000fe400000e0000 */
[----:B------:R-:W-:Y:S01]  /*14000*/  R2UR UR7, R3 ;  /* 0x00000000030772ca */ /* 0x000fe200000e0000 */
[----:B------:R-:W-:Y:S02]  /*14010*/  WARPGROUP.DEPBAR.LE gsb0, 0x0 ;  /* 0x00008000000079c5 */ /* 0x000fe40000010000 */
[----:B------:R-:W-:-:S10]  /*14020*/  WARPGROUP.ARRIVE ;  /* 0x00000000000079c5 */ /* 0x000fd40000000000 */
[----:B------:R-:W-:Y:S03]  /*14030*/  HGMMA.64x64x16.F32 R24, gdesc[UR4], R24, gsb0 ;  /* 0x00e00000041879f0 */ /* 0x000fe60008000818 */
[----:B------:R-:W-:Y:S02]  /*14040*/  WARPGROUP.DEPBAR.LE gsb0, 0x0 ;  /* 0x00008000000079c5 */ /* 0x000fe40000010000 */
[----:B0-----:R-:W-:Y:S05]  /*14050*/  @!P0 BRA `(.L_x_1739) ;  /* 0x0000000000048947 */ /* 0x001fea0003800000 */
[----:B------:R-:W-:Y:S01]  /*14060*/  BPT.TRAP 0x1 ;  /* 0x000000040000795c */ /* 0x000fe20000300000 */
.L_x_1739:
[----:B------:R-:W2:Y:S01]  /*14070*/  LDL R2, [R1+0x74] ;  /* 0x0000740001027983 */ /* 0x000ea20000100800 */
[----:B------:R-:W0:Y:S03]  /*14080*/  LDC R76, c[0x0][0x448] ;  /* 0x00011200ff4c7b82 */ /* 0x000e260000000800 */
[----:B------:R-:W2:Y:S04]  /*14090*/  LDL R74, [R1+0x58] ;  /* 0x00005800014a7983 */ /* 0x000ea80000100800 */
[----:B------:R-:W3:Y:S01]  /*140a0*/  LDL R8, [R1+0x8] ;  /* 0x0000080001087983 */ /* 0x000ee20000100800 */
[----:B------:R-:W1:Y:S01]  /*140b0*/  LDC.64 R56, c[0x0][0x9e0] ;  /* 0x00027800ff387b82 */ /* 0x000e620000000a00 */
[----:B------:R-:W-:Y:S01]  /*140c0*/  IADD3 R0, R0, 0x30840, RZ ;  /* 0x0003084000007810 */ /* 0x000fe20007ffe0ff */
[----:B------:R-:W-:Y:S01]  /*140d0*/  IMAD.MOV.U32 R64, RZ, RZ, -0x40 ;  /* 0xffffffc0ff407424 */ /* 0x000fe200078e00ff */
[----:B------:R-:W-:Y:S01]  /*140e0*/  LOP3.LUT R16, R16, 0xffffffbf, RZ, 0xc0, !PT ;  /* 0xffffffbf10107812 */ /* 0x000fe200078ec0ff */
[----:B------:R-:W-:Y:S01]  /*140f0*/  ULDC UR4, c[0x0][0x9dc] ;  /* 0x0002770000047ab9 */ /* 0x000fe20000000800 */
[----:B0-----:R-:W-:-:S13]  /*14100*/  ISETP.NE.AND P1, PT, R76, 0x1, PT ;  /* 0x000000014c00780c */ /* 0x001fda0003f25270 */
[----:B------:R-:W0:Y:S08]  /*14110*/  @P1 LDC R3, c[0x0][0x44c] ;  /* 0x00011300ff031b82 */ /* 0x000e300000000800 */
[----:B------:R-:W4:Y:S01]  /*14120*/  @P1 LDC R5, c[0x0][0x450] ;  /* 0x00011400ff051b82 */ /* 0x000f220000000800 */
[----:B------:R-:W-:Y:S01]  /*14130*/  IMAD R64, R93, R64, 0x40 ;  /* 0x000000405d407424 */ /* 0x000fe200078e0240 */
[----:B------:R-:W-:Y:S01]  /*14140*/  @P1 LOP3.LUT R16, R16, 0x40, RZ, 0xfc, !PT ;  /* 0x0000004010101812 */ /* 0x000fe200078efcff */
[----:B------:R-:W-:-:S03]  /*14150*/  IMAD.U32 R223, RZ, RZ, UR4 ;  /* 0x00000004ffdf7e24 */ /* 0x000fc6000f8e00ff */
[----:B------:R-:W-:Y:S02]  /*14160*/  IADD3 R58, -R225, R220, R64 ;  /* 0x000000dce13a7210 */ /* 0x000fe40007ffe140 */
[----:B------:R-:W-:Y:S01]  /*14170*/  LOP3.LUT R16, R16, 0xffffffdf, RZ, 0xc0, !PT ;  /* 0xffffffdf10107812 */ /* 0x000fe200078ec0ff */
[----:B--2---:R-:W-:-:S04]  /*14180*/  IMAD.IADD R4, R2, 0x1, R74 ;  /* 0x0000000102047824 */ /* 0x004fc800078e024a */
[----:B0-----:R-:W-:-:S05]  /*14190*/  @P1 IMAD.HI.U32 R2, R4, R3, RZ ;  /* 0x0000000304021227 */ /* 0x001fca00078e00ff */
[----:B----4-:R-:W-:-:S05]  /*141a0*/  @P1 SHF.R.U32.HI R4, RZ, R5, R2 ;  /* 0x00000005ff041219 */ /* 0x010fca0000011602 */
[----:B------:R-:W0:Y:S01]  /*141b0*/  SHFL.IDX PT, R9, R4, RZ, 0x1c1f ;  /* 0x001c1fff04097589 */ /* 0x000e2200000e0000 */
[----:B---3--:R-:W-:Y:S02]  /*141c0*/  PRMT R0, R8, 0x654, R0 ;  /* 0x0000065408007816 */ /* 0x008fe40000000000 */
[----:B-1----:R-:W-:Y:S02]  /*141d0*/  ISETP.GE.AND P1, PT, R57, 0x1, PT ;  /* 0x000000013900780c */ /* 0x002fe40003f26270 */
[----:B------:R1:W-:Y:S01]  /*141e0*/  SYNCS.ARRIVE.TRANS64.RED.A1T0 RZ, [R0+URZ], RZ ;  /* 0x000000ff00ff79a7 */ /* 0x0003e2000810043f */
[----:B------:R-:W-:Y:S02]  /*141f0*/  LOP3.LUT R8, RZ, R223, RZ, 0x33, !PT ;  /* 0x000000dfff087212 */ /* 0x000fe400078e33ff */
[----:B-1----:R-:W-:-:S04]  /*14200*/  IADD3 R0, -R225, 0x1, R64 ;  /* 0x00000001e1007810 */ /* 0x002fc80007ffe140 */
[----:B------:R-:W-:-:S05]  /*14210*/  IADD3 R5, -R219, R0, R220 ;  /* 0x00000000db057210 */ /* 0x000fca0007ffe1dc */
[C---:B------:R-:W-:Y:S02]  /*14220*/  IMAD.IADD R8, R5.reuse, 0x1, R8 ;  /* 0x0000000105087824 */ /* 0x040fe400078e0208 */
[----:B------:R-:W-:Y:S01]  /*14230*/  IMAD.IADD R5, R5, 0x1, R56 ;  /* 0x0000000105057824 */ /* 0x000fe200078e0238 */
[----:B------:R-:W-:Y:S01]  /*14240*/  @P1 LOP3.LUT R16, R16, 0x20, RZ, 0xfc, !PT ;  /* 0x0000002010101812 */ /* 0x000fe200078efcff */
[----:B0-----:R-:W-:Y:S01]  /*14250*/  IMAD.IADD R62, R8, 0x1, R9 ;  /* 0x00000001083e7824 */ /* 0x001fe200078e0209 */
[----:B------:R-:W-:Y:S02]  /*14260*/  LEA R0, R93, 0xffffffc0, 0x6 ;  /* 0xffffffc05d007811 */ /* 0x000fe400078e30ff */
[----:B------:R-:W-:Y:S01]  /*14270*/  VIADDMNMX R60, R9, R5, R58, PT ;  /* 0x00000005093c7246 */ /* 0x000fe2000380013a */
[----:B------:R-:W-:Y:S06]  /*14280*/  @!P1 BRA `(.L_x_1740) ;  /* 0x0000000000509947 */ /* 0x000fec0003800000 */
[----:B------:R-:W-:Y:S01]  /*14290*/  IADD3 R9, -R219, R220, R9 ;  /* 0x000000dcdb097210 */ /* 0x000fe20007ffe109 */
[----:B------:R-:W-:Y:S03]  /*142a0*/  BSSY B0, `(.L_x_1741) ;  /* 0x000000e000007945 */ /* 0x000fe60003800000 */
        /* <DEDUP_REMOVED lines=9> */
.L_x_1742:
[----:B------:R-:W-:-:S13]  /*14340*/  ISETP.NE.AND P1, PT, R57, 0x1, PT ;  /* 0x000000013900780c */ /* 0x000fda0003f25270 */
[----:B------:R-:W0:Y:S02]  /*14350*/  @P1 LDC.64 R2, c[0x0][0x9e8] ;  /* 0x00027a00ff021b82 */ /* 0x000e240000000a00 */
[----:B0-----:R-:W-:-:S05]  /*14360*/  @P1 IMAD.HI.U32 R2, R9, R2, RZ ;  /* 0x0000000209021227 */ /* 0x001fca00078e00ff */
[----:B------:R-:W-:-:S07]  /*14370*/  @P1 SHF.R.U32.HI R9, RZ, R3, R2 ;  /* 0x00000003ff091219 */ /* 0x000fce0000011602 */
.L_x_1743:
[----:B------:R-:W-:Y:S05]  /*14380*/  BSYNC B0 ;  /* 0x0000000000007941 */ /* 0x000fea0003800000 */
.L_x_1741:
[----:B------:R-:W-:-:S05]  /*14390*/  IMAD R2, R9, R57, -R0 ;  /* 0x0000003909027224 */ /* 0x000fca00078e0a00 */
[----:B------:R-:W-:-:S04]  /*143a0*/  IADD3 R3, -R225, R2, RZ ;  /* 0x00000002e1037210 */ /* 0x000fc80007ffe1ff */
[----:B------:R-:W-:Y:S02]  /*143b0*/  VIMNMX R62, R62, R3, !PT ;  /* 0x000000033e3e7248 */ /* 0x000fe40007fe0100 */
[----:B------:R-:W-:-:S07]  /*143c0*/  VIADDMNMX R60, R3, R57, R60, PT ;  /* 0x00000039033c7246 */ /* 0x000fce000380013c */
.L_x_1740:
        /* <DEDUP_REMOVED lines=10> */
[----:B------:R-:W-:Y:S02]  /*14470*/  FSEL R25, R25, -INF , !P4 ;  /* 0xff80000019197808 */ /* 0x000fe40006000000 */
[----:B------:R-:W-:Y:S02]  /*14480*/  ISETP.LT.OR P3, PT, R60, 0xa, P3 ;  /* 0x0000000a3c00780c */ /* 0x000fe40001f61670 */
[----:B------:R-:W-:-:S02]  /*14490*/  ISETP.GE.AND P4, PT, R64, 0x11, PT ;  /* 0x000000114000780c */ /* 0x000fc40003f86270 */
[----:B------:R-:W-:Y:S01]  /*144a0*/  FSEL R29, R29, -INF , !P3 ;  /* 0xff8000001d1d7808 */ /* 0x000fe20005800000 */
[----:B0-----:R-:W-:Y:S01]  /*144b0*/  IMAD.IADD R8, R8, 0x1, R3 ;  /* 0x0000000108087824 */ /* 0x001fe200078e0203 */
        /* <DEDUP_REMOVED lines=48> */
[C---:B------:R-:W-:Y:S02]  /*147c0*/  ISETP.GE.AND P6, PT, R64.reuse, 0x1, PT ;  /* 0x000000014000780c */ /* 0x040fe40003fc6270 */
[----:B------:R-:W-:Y:S02]  /*147d0*/  FSEL R69, R49, -INF , !P3 ;  /* 0xff80000031457808 */ /* 0x000fe40005800000 */
[----:B------:R-:W-:Y:S02]  /*147e0*/  ISETP.GE.AND P3, PT, R64, 0x39, PT ;  /* 0x000000394000780c */ /* 0x000fe40003f66270 */
[----:B------:R-:W-:Y:S02]  /*147f0*/  P2R R70, PR, RZ, 0x20 ;  /* 0x00000020ff467803 */ /* 0x000fe40000000000 */
[----:B------:R-:W-:-:S02]  /*14800*/  ISETP.GT.AND P4, PT, R62, 0x38, !P3 ;  /* 0x000000383e00780c */ /* 0x000fc40005f84270 */
[----:B------:R-:W-:Y:S02]  /*14810*/  ISETP.GE.AND P5, PT, R64, 0x3a, PT ;  /* 0x0000003a4000780c */ /* 0x000fe40003fa6270 */
[----:B------:R-:W-:Y:S02]  /*14820*/  ISETP.LT.OR P4, PT, R60, 0x39, P4 ;  /* 0x000000393c00780c */ /* 0x000fe40002781670 */
[----:B------:R-:W-:Y:S02]  /*14830*/  VIADDMNMX R58, R3, R5, R58, PT ;  /* 0x00000005033a7246 */ /* 0x000fe4000380013a */
[----:B------:R-:W-:Y:S02]  /*14840*/  FSEL R49, R52, -INF , !P4 ;  /* 0xff80000034317808 */ /* 0x000fe40006000000 */
[----:B------:R-:W-:-:S04]  /*14850*/  ISETP.GT.AND P4, PT, R62, RZ, !P6 ;  /* 0x000000ff3e00720c */ /* 0x000fc80007784270 */
[----:B------:R-:W-:-:S04]  /*14860*/  ISETP.LT.OR P4, PT, R60, 0x1, P4 ;  /* 0x000000013c00780c */ /* 0x000fc80002781670 */
[----:B------:R-:W-:Y:S02]  /*14870*/  FSEL R24, R24, -INF , !P4 ;  /* 0xff80000018187808 */ /* 0x000fe40006000000 */
[----:B------:R-:W-:-:S04]  /*14880*/  ISETP.GT.AND P4, PT, R62, 0x39, !P5 ;  /* 0x000000393e00780c */ /* 0x000fc80006f84270 */
[----:B------:R-:W-:-:S04]  /*14890*/  ISETP.LT.OR P4, PT, R60, 0x3a, P4 ;  /* 0x0000003a3c00780c */ /* 0x000fc80002781670 */
[----:B------:R-:W-:Y:S02]  /*148a0*/  FSEL R53, R53, -INF , !P4 ;  /* 0xff80000035357808 */ /* 0x000fe40006000000 */
[----:B------:R-:W-:-:S13]  /*148b0*/  ISETP.GE.AND P4, PT, R57, 0x1, PT ;  /* 0x000000013900780c */ /* 0x000fda0003f86270 */
[----:B------:R-:W-:Y:S05]  /*148c0*/  @!P4 BRA `(.L_x_1744) ;  /* 0x000000000050c947 */ /* 0x000fea0003800000 */
        /* <DEDUP_REMOVED lines=11> */
.L_x_1746:
[----:B------:R-:W-:-:S13]  /*14980*/  ISETP.NE.AND P4, PT, R57, 0x1, PT ;  /* 0x000000013900780c */ /* 0x000fda0003f85270 */
[----:B------:R-:W0:Y:S02]  /*14990*/  @P4 LDC.64 R2, c[0x0][0x9e8] ;  /* 0x00027a00ff024b82 */ /* 0x000e240000000a00 */
[----:B0-----:R-:W-:-:S05]  /*149a0*/  @P4 IMAD.HI.U32 R2, R5, R2, RZ ;  /* 0x0000000205024227 */ /* 0x001fca00078e00ff */
[----:B------:R-:W-:-:S07]  /*149b0*/  @P4 SHF.R.U32.HI R5, RZ, R3, R2 ;  /* 0x00000003ff054219 */ /* 0x000fce0000011602 */
.L_x_1747:
[----:B------:R-:W-:Y:S05]  /*149c0*/  BSYNC B0 ;  /* 0x0000000000007941 */ /* 0x000fea0003800000 */
.L_x_1745:
[----:B------:R-:W-:-:S04]  /*149d0*/  IMAD R0, R5, R57, -R0 ;  /* 0x0000003905007224 */ /* 0x000fc800078e0a00 */
[----:B------:R-:W-:-:S05]  /*149e0*/  IMAD.IADD R3, R0, 0x1, -R225 ;  /* 0x0000000100037824 */ /* 0x000fca00078e0ae1 */
[----:B------:R-:W-:Y:S02]  /*149f0*/  VIMNMX R8, R8, R3, !PT ;  /* 0x0000000308087248 */ /* 0x000fe40007fe0100 */
[----:B------:R-:W-:-:S07]  /*14a00*/  VIADDMNMX R58, R3, R57, R58, PT ;  /* 0x00000039033a7246 */ /* 0x000fce000380013a */
.L_x_1744:
[----:B------:R-:W-:Y:S01]  /*14a10*/  FMNMX.FTZ R0, R24, R25, !PT ;  /* 0x0000001918007209 */ /* 0x000fe20007810000 */
[----:B------:R-:W-:Y:S01]  /*14a20*/  ULDC UR4, c[0x0][0x988] ;  /* 0x0002620000047ab9 */ /* 0x000fe20000000800 */
[----:B------:R-:W-:Y:S01]  /*14a30*/  ISETP.GT.AND P1, PT, R8, 0x1, !P1 ;  /* 0x000000010800780c */ /* 0x000fe20004f24270 */
[----:B------:R-:W-:Y:S01]  /*14a40*/  IMAD.U32 R2, RZ, RZ, UR4 ;  /* 0x00000004ff027e24 */ /* 0x000fe2000f8e00ff */
        /* <DEDUP_REMOVED lines=13> */
[C---:B------:R-:W-:Y:S02]  /*14b20*/  ISETP.GT.AND P2, PT, R8.reuse, 0x8, !P2 ;  /* 0x000000080800780c */ /* 0x040fe40005744270 */
[----:B------:R-:W-:Y:S02]  /*14b30*/  ISETP.GT.AND P1, PT, R8, 0x10, !P1 ;  /* 0x000000100800780c */ /* 0x000fe40004f24270 */
[----:B------:R-:W-:-:S02]  /*14b40*/  FMNMX.FTZ R0, R63, R0, !PT ;  /* 0x000000003f007209 */ /* 0x000fc40007810000 */
[C---:B------:R-:W-:Y:S02]  /*14b50*/  ISETP.LT.OR P2, PT, R58.reuse, 0x9, P2 ;  /* 0x000000093a00780c */ /* 0x040fe40001741670 */
[----:B------:R-:W-:Y:S02]  /*14b60*/  ISETP.LT.OR P1, PT, R58, 0x11, P1 ;  /* 0x000000113a00780c */ /* 0x000fe40000f21670 */
[----:B------:R-:W-:Y:S02]  /*14b70*/  FMNMX.FTZ R0, R41, R0, !PT ;  /* 0x0000000029007209 */ /* 0x000fe40007810000 */
[----:B------:R-:W-:Y:S02]  /*14b80*/  FSEL R3, R30, -INF , !P2 ;  /* 0xff8000001e037808 */ /* 0x000fe40005000000 */
[----:B------:R-:W-:Y:S02]  /*14b90*/  ISETP.NE.AND P2, PT, R71, RZ, PT ;  /* 0x000000ff4700720c */ /* 0x000fe40003f45270 */
[----:B------:R-:W-:-:S02]  /*14ba0*/  FSEL R71, R34, -INF , !P1 ;  /* 0xff80000022477808 */ /* 0x000fc40004800000 */
[----:B------:R-:W-:Y:S02]  /*14bb0*/  FMNMX.FTZ R0, R65, R0, !PT ;  /* 0x0000000041007209 */ /* 0x000fe40007810000 */
        /* <DEDUP_REMOVED lines=12> */
[----:B------:R-:W-:Y:S01]  /*14c80*/  ISETP.GT.AND P6, PT, R8, RZ, !P6 ;  /* 0x000000ff0800720c */ /* 0x000fe200077c4270 */
[----:B------:R-:W0:Y:S01]  /*14c90*/  SHFL.BFLY PT, R5, R28, 0x2, 0x1f ;  /* 0x0c401f001c057f89 */ /* 0x000e2200000e0000 */
[----:B------:R-:W-:Y:S02]  /*14ca0*/  FSEL R73, R38, -INF , !P1 ;  /* 0xff80000026497808 */ /* 0x000fe40004800000 */
[----:B------:R-:W-:Y:S02]  /*14cb0*/  ISETP.NE.AND P1, PT, R36, RZ, PT ;  /* 0x000000ff2400720c */ /* 0x000fe40003f25270 */
[----:B------:R-:W-:Y:S02]  /*14cc0*/  ISETP.LT.OR P6, PT, R58, 0x1, P6 ;  /* 0x000000013a00780c */ /* 0x000fe400037c1670 */
[----:B------:R-:W-:-:S02]  /*14cd0*/  ISETP.GT.AND P1, PT, R8, 0x19, !P1 ;  /* 0x000000190800780c */ /* 0x000fc40004f24270 */
[----:B------:R-:W-:Y:S02]  /*14ce0*/  FSEL R26, R26, -INF , !P6 ;  /* 0xff8000001a1a7808 */ /* 0x000fe40007000000 */
[----:B------:R-:W-:Y:S02]  /*14cf0*/  ISETP.LT.OR P1, PT, R58, 0x1a, P1 ;  /* 0x0000001a3a00780c */ /* 0x000fe40000f21670 */
[----:B------:R-:W-:Y:S02]  /*14d00*/  FMNMX.FTZ R4, R26, R27, !PT ;  /* 0x0000001b1a047209 */ /* 0x000fe40007810000 */
[----:B------:R-:W-:Y:S02]  /*14d10*/  FSEL R39, R39, -INF , !P1 ;  /* 0xff80000027277808 */ /* 0x000fe40004800000 */
[----:B------:R-:W-:Y:S02]  /*14d20*/  ISETP.NE.AND P1, PT, R68, RZ, PT ;  /* 0x000000ff4400720c */ /* 0x000fe40003f25270 */
[----:B------:R-:W-:-:S02]  /*14d30*/  FMNMX.FTZ R4, R3, R4, !PT ;  /* 0x0000000403047209 */ /* 0x000fc40007810000 */
[----:B------:R-:W-:Y:S02]  /*14d40*/  ISETP.GT.AND P1, PT, R8, 0x20, !P1 ;  /* 0x000000200800780c */ /* 0x000fe40004f24270 */
[----:B------:R-:W-:Y:S02]  /*14d50*/  FMNMX.FTZ R4, R31, R4, !PT ;  /* 0x000000041f047209 */ /* 0x000fe40007810000 */
[----:B------:R-:W-:Y:S02]  /*14d60*/  ISETP.LT.OR P1, PT, R58, 0x21, P1 ;  /* 0x000000213a00780c */ /* 0x000fe40000f21670 */
[----:B0-----:R-:W-:Y:S02]  /*14d70*/  FMNMX.FTZ R30, R28, R5, !PT ;  /* 0x000000051c1e7209 */ /* 0x001fe40007810000 */
[----:B------:R-:W-:Y:S02]  /*14d80*/  FSEL R75, R42, -INF , !P1 ;  /* 0xff8000002a4b7808 */ /* 0x000fe40004800000 */
[----:B------:R-:W-:Y:S01]  /*14d90*/  ISETP.NE.AND P1, PT, R40, RZ, PT ;  /* 0x000000ff2800720c */ /* 0x000fe20003f25270 */
[----:B------:R-:W0:Y:S01]  /*14da0*/  SHFL.BFLY PT, R5, R30, 0x1, 0x1f ;  /* 0x0c201f001e057f89 */ /* 0x000e2200000e0000 */
[----:B------:R-:W-:-:S02]  /*14db0*/  FMNMX.FTZ R4, R71, R4, !PT ;  /* 0x0000000447047209 */ /* 0x000fc40007810000 */
[----:B------:R-:W-:Y:S02]  /*14dc0*/  ISETP.GT.AND P1, PT, R8, 0x21, !P1 ;  /* 0x000000210800780c */ /* 0x000fe40004f24270 */
[----:B------:R-:W-:Y:S02]  /*14dd0*/  ISETP.NE.AND P4, PT, R72, RZ, PT ;  /* 0x000000ff4800720c */ /* 0x000fe40003f85270 */
[----:B------:R-:W-:Y:S02]  /*14de0*/  ISETP.LT.OR P1, PT, R58, 0x22, P1 ;  /* 0x000000223a00780c */ /* 0x000fe40000f21670 */
[----:B------:R-:W-:Y:S02]  /*14df0*/  FMNMX.FTZ R4, R35, R4, !PT ;  /* 0x0000000423047209 */ /* 0x000fe40007810000 */
[----:B------:R-:W-:Y:S02]  /*14e00*/  FSEL R43, R43, -INF , !P1 ;  /* 0xff8000002b2b7808 */ /* 0x000fe40004800000 */
[----:B------:R-:W-:-:S02]  /*14e10*/  ISETP.GT.AND P1, PT, R8, 0x28, !P2 ;  /* 0x000000280800780c */ /* 0x000fc40005724270 */
[----:B------:R-:W-:Y:S02]  /*14e20*/  FMNMX.FTZ R4, R73, R4, !PT ;  /* 0x0000000449047209 */ /* 0x000fe40007810000 */
[----:B------:R-:W-:Y:S02]  /*14e30*/  ISETP.LT.OR P1, PT, R58, 0x29, P1 ;  /* 0x000000293a00780c */ /* 0x000fe40000f21670 */
[----:B------:R-:W-:Y:S02]  /*14e40*/  FMNMX.FTZ R4, R39, R4, !PT ;  /* 0x0000000427047209 */ /* 0x000fe40007810000 */
[----:B------:R-:W-:Y:S02]  /*14e50*/  FSEL R77, R46, -INF , !P1 ;  /* 0xff8000002e4d7808 */ /* 0x000fe40004800000 */
[----:B------:R-:W-:Y:S02]  /*14e60*/  ISETP.GT.AND P1, PT, R8, 0x29, !P4 ;  /* 0x000000290800780c */ /* 0x000fe40006724270 */
[----:B0-----:R-:W-:-:S02]  /*14e70*/  FMNMX.FTZ R5, R30, R5, !PT ;  /* 0x000000051e057209 */ /* 0x001fc40007810000 */
[----:B------:R-:W-:Y:S02]  /*14e80*/  ISETP.LT.OR P1, PT, R58, 0x2a, P1 ;  /* 0x0000002a3a00780c */ /* 0x000fe40000f21670 */
[----:B------:R-:W-:Y:S01]  /*14e90*/  ISETP.NE.AND P2, PT, R44, RZ, PT ;  /* 0x000000ff2c00720c */ /* 0x000fe20003f45270 */
[----:B------:R-:W-:Y:S01]  /*14ea0*/  FMUL.FTZ R0, R5, R2 ;  /* 0x0000000205007220 */ /* 0x000fe20000410000 */
[----:B------:R-:W-:Y:S02]  /*14eb0*/  FSEL R47, R47, -INF , !P1 ;  /* 0xff8000002f2f7808 */ /* 0x000fe40004800000 */
[----:B------:R-:W-:Y:S02]  /*14ec0*/  FSETP.NEU.FTZ.AND P1, PT, R5, -INF , PT ;  /* 0xff8000000500780b */ /* 0x000fe40003f3d000 */
[----:B------:R-:W-:Y:S02]  /*14ed0*/  FMNMX.FTZ R4, R75, R4, !PT ;  /* 0x000000044b047209 */ /* 0x000fe40007810000 */
[----:B------:R-:W-:-:S02]  /*14ee0*/  FSEL R0, R0, RZ, P1 ;  /* 0x000000ff00007208 */ /* 0x000fc40000800000 */
[----:B------:R-:W-:Y:S02]  /*14ef0*/  ISETP.NE.AND P4, PT, R48, RZ, PT ;  /* 0x000000ff3000720c */ /* 0x000fe40003f85270 */
[----:B------:R-:W-:Y:S01]  /*14f00*/  ISETP.GT.AND P1, PT, R8, 0x30, !P2 ;  /* 0x000000300800780c */ /* 0x000fe20005724270 */
[--C-:B------:R-:W-:Y:S01]  /*14f10*/  FFMA.FTZ R196, R24, R2, -R0.reuse ;  /* 0x0000000218c47223 */ /* 0x100fe20000010800 */
[----:B------:R-:W-:Y:S01]  /*14f20*/  FMNMX.FTZ R4, R43, R4, !PT ;  /* 0x000000042b047209 */ /* 0x000fe20007810000 */
[-CC-:B------:R-:W-:Y:S01]  /*14f30*/  FFMA.FTZ R25, R25, R2.reuse, -R0.reuse ;  /* 0x0000000219197223 */ /* 0x180fe20000010800 */
[----:B------:R-:W-:Y:S01]  /*14f40*/  ISETP.GT.AND P2, PT, R8, 0x31, !P4 ;  /* 0x000000310800780c */ /* 0x000fe20006744270 */
[-CC-:B------:R-:W-:Y:S01]  /*14f50*/  FFMA.FTZ R198, R9, R2.reuse, -R0.reuse ;  /* 0x0000000209c67223 */ /* 0x180fe20000010800 */
[----:B------:R-:W-:Y:S01]  /*14f60*/  ISETP.LT.OR P1, PT, R58, 0x31, P1 ;  /* 0x000000313a00780c */ /* 0x000fe20000f21670 */
[--C-:B------:R-:W-:Y:S01]  /*14f70*/  FFMA.FTZ R9, R29, R2, -R0.reuse ;  /* 0x000000021d097223 */ /* 0x100fe20000010800 */
[----:B------:R-:W-:Y:S01]  /*14f80*/  FMNMX.FTZ R4, R77, R4, !PT ;  /* 0x000000044d047209 */ /* 0x000fe20007810000 */
[-CC-:B------:R-:W-:Y:S01]  /*14f90*/  FFMA.FTZ R29, R33, R2.reuse, -R0.reuse ;  /* 0x00000002211d7223 */ /* 0x180fe20000010800 */
[----:B------:R-:W-:Y:S01]  /*14fa0*/  ISETP.GT.AND P3, PT, R8, 0x38, !P3 ;  /* 0x000000380800780c */ /* 0x000fe20005f64270 */
[-CC-:B------:R-:W-:Y:S01]  /*14fb0*/  FFMA.FTZ R33, R37, R2.reuse, -R0.reuse ;  /* 0x0000000225217223 */ /* 0x180fe20000010800 */
[----:B------:R-:W-:Y:S01]  /*14fc0*/  ISETP.LT.OR P2, PT, R58, 0x32, P2 ;  /* 0x000000323a00780c */ /* 0x000fe20001741670 */
[----:B------:R-:W-:Y:S01]  /*14fd0*/  MUFU.EX2 R196, R196 ;  /* 0x000000c400c47308 */ /* 0x000fe20000000800 */
[----:B------:R-:W-:Y:S01]  /*14fe0*/  FSEL R79, R50, -INF , !P1 ;  /* 0xff800000324f7808 */ /* 0x000fe20004800000 */
[--C-:B------:R-:W-:Y:S01]  /*14ff0*/  FFMA.FTZ R37, R41, R2, -R0.reuse ;  /* 0x0000000229257223 */ /* 0x100fe20000010800 */
[----:B------:R-:W-:Y:S01]  /*15000*/  FMNMX.FTZ R4, R47, R4, !PT ;  /* 0x000000042f047209 */ /* 0x000fe20007810000 */
[-CC-:B------:R-:W-:Y:S01]  /*15010*/  FFMA.FTZ R41, R45, R2.reuse, -R0.reuse ;  /* 0x000000022d297223 */ /* 0x180fe20000010800 */
[----:B------:R-:W-:Y:S01]  /*15020*/  ISETP.GT.AND P5, PT, R8, 0x39, !P5 ;  /* 0x000000390800780c */ /* 0x000fe20006fa4270 */
[-CC-:B------:R-:W-:Y:S01]  /*15030*/  FFMA.FTZ R186, R49, R2.reuse, -R0.reuse ;  /* 0x0000000231ba7223 */ /* 0x180fe20000010800 */
[C---:B------:R-:W-:Y:S01]  /*15040*/  ISETP.LT.OR P3, PT, R58.reuse, 0x39, P3 ;  /* 0x000000393a00780c */ /* 0x040fe20001f61670 */
[----:B------:R-:W0:Y:S01]  /*15050*/  MUFU.EX2 R25, R25 ;  /* 0x0000001900197308 */ /* 0x000e220000000800 */
[----:B------:R-:W-:Y:S01]  /*15060*/  FSEL R51, R51, -INF , !P2 ;  /* 0xff80000033337808 */ /* 0x000fe20005000000 */
[--C-:B------:R-:W-:Y:S01]  /*15070*/  FFMA.FTZ R192, R59, R2, -R0.reuse ;  /* 0x000000023bc07223 */ /* 0x100fe20000010800 */
[----:B------:R-:W-:Y:S01]  /*15080*/  FMNMX.FTZ R4, R79, R4, !PT ;  /* 0x000000044f047209 */ /* 0x000fe20007810000 */
[-CC-:B------:R-:W-:Y:S01]  /*15090*/  FFMA.FTZ R194, R61, R2.reuse, -R0.reuse ;  /* 0x000000023dc27223 */ /* 0x180fe20000010800 */
[----:B------:R-:W-:Y:S01]  /*150a0*/  ISETP.LT.OR P5, PT, R58, 0x3a, P5 ;  /* 0x0000003a3a00780c */ /* 0x000fe20002fa1670 */
[-CC-:B------:R-:W-:Y:S01]  /*150b0*/  FFMA.FTZ R188, R63, R2.reuse, -R0.reuse ;  /* 0x000000023fbc7223 */ /* 0x180fe20000010800 */
[----:B------:R-:W-:Y:S01]  /*150c0*/  FSEL R81, R54, -INF , !P3 ;  /* 0xff80000036517808 */ /* 0x000fe20005800000 */
[--C-:B------:R-:W-:Y:S01]  /*150d0*/  FFMA.FTZ R190, R65, R2, -R0.reuse ;  /* 0x0000000241be7223 */ /* 0x100fe20000010800 */
[----:B------:R-:W-:Y:S01]  /*150e0*/  FMNMX.FTZ R4, R51, R4, !PT ;  /* 0x0000000433047209 */ /* 0x000fe20007810000 */
[-CC-:B------:R-:W-:Y:S01]  /*150f0*/  FFMA.FTZ R184, R67, R2.reuse, -R0.reuse ;  /* 0x0000000243b87223 */ /* 0x180fe20000010800 */
[----:B------:R-:W-:Y:S01]  /*15100*/  FSEL R55, R55, -INF , !P5 ;  /* 0xff80000037377808 */ /* 0x000fe20006800000 */
[--C-:B------:R-:W-:Y:S01]  /*15110*/  FFMA.FTZ R45, R69, R2, -R0.reuse ;  /* 0x00000002452d7223 */ /* 0x100fe20000010800 */
[----:B------:R-:W-:Y:S01]  /*15120*/  FMNMX.FTZ R4, R81, R4, !PT ;  /* 0x0000000451047209 */ /* 0x000fe20007810000 */
[----:B------:R-:W-:Y:S01]  /*15130*/  FFMA.FTZ R49, R53, R2, -R0 ;  /* 0x0000000235317223 */ /* 0x000fe20000010800 */
[----:B------:R-:W1:Y:S01]  /*15140*/  MUFU.EX2 R198, R198 ;  /* 0x000000c600c67308 */ /* 0x000e620000000800 */
[----:B------:R-:W-:-:S02]  /*15150*/  ISETP.NE.AND P4, PT, R76, 0x1, PT ;  /* 0x000000014c00780c */ /* 0x000fc40003f85270 */
[----:B------:R-:W-:-:S05]  /*15160*/  FMNMX.FTZ R4, R55, R4, !PT ;  /* 0x0000000437047209 */ /* 0x000fca0007810000 */
[----:B------:R-:W2:Y:S01]  /*15170*/  SHFL.BFLY PT, R83, R4, 0x2, 0x1f ;  /* 0x0c401f0004537f89 */ /* 0x000ea200000e0000 */
[----:B------:R-:W3:Y:S05]  /*15180*/  MUFU.EX2 R9, R9 ;  /* 0x0000000900097308 */ /* 0x000eea0000000800 */
[----:B------:R-:W4:Y:S03]  /*15190*/  @P4 LDC R38, c[0x0][0x450] ;  /* 0x00011400ff264b82 */ /* 0x000f260000000800 */
[----:B------:R-:W5:Y:S08]  /*151a0*/  MUFU.EX2 R192, R192 ;  /* 0x000000c000c07308 */ /* 0x000f700000000800 */
[----:B------:R-:W5:Y:S01]  /*151b0*/  MUFU.EX2 R29, R29 ;  /* 0x0000001d001d7308 */ /* 0x000f620000000800 */
[----:B--2---:R-:W-:-:S07]  /*151c0*/  FMNMX.FTZ R83, R4, R83, !PT ;  /* 0x0000005304537209 */ /* 0x004fce0007810000 */
[----:B------:R-:W2:Y:S01]  /*151d0*/  MUFU.EX2 R194, R194 ;  /* 0x000000c200c27308 */ /* 0x000ea20000000800 */
[----:B------:R-:W0:Y:S07]  /*151e0*/  SHFL.BFLY PT, R4, R83, 0x1, 0x1f ;  /* 0x0c201f0053047f89 */ /* 0x000e2e00000e0000 */
[----:B------:R-:W4:Y:S08]  /*151f0*/  MUFU.EX2 R33, R33 ;  /* 0x0000002100217308 */ /* 0x000f300000000800 */
[----:B------:R-:W-:Y:S08]  /*15200*/  MUFU.EX2 R188, R188 ;  /* 0x000000bc00bc7308 */ /* 0x000ff00000000800 */
[----:B------:R-:W-:Y:S01]  /*15210*/  MUFU.EX2 R37, R37 ;  /* 0x0000002500257308 */ /* 0x000fe20000000800 */
[----:B0-----:R-:W-:-:S04]  /*15220*/  FMNMX.FTZ R4, R83, R4, !PT ;  /* 0x0000000453047209 */ /* 0x001fc80007810000 */
[C---:B------:R-:W-:Y:S01]  /*15230*/  FSETP.NEU.FTZ.AND P1, PT, R4.reuse, -INF , PT ;  /* 0xff8000000400780b */ /* 0x040fe20003f3d000 */
[----:B------:R-:W-:Y:S02]  /*15240*/  FMUL.FTZ R28, R4, R2 ;  /* 0x00000002041c7220 */ /* 0x000fe40000410000 */
[----:B------:R-:W-:Y:S03]  /*15250*/  MUFU.EX2 R190, R190 ;  /* 0x000000be00be7308 */ /* 0x000fe60000000800 */
[----:B------:R-:W-:-:S05]  /*15260*/  FSEL R28, R28, RZ, P1 ;  /* 0x000000ff1c1c7208 */ /* 0x000fca0000800000 */
[----:B------:R-:W-:Y:S01]  /*15270*/  MUFU.EX2 R41, R41 ;  /* 0x0000002900297308 */ /* 0x000fe20000000800 */
[-CC-:B------:R-:W-:Y:S01]  /*15280*/  FFMA.FTZ R197, R26, R2.reuse, -R28.reuse ;  /* 0x000000021ac57223 */ /* 0x180fe2000001081c */
[-CC-:B------:R-:W-:Y:S01]  /*15290*/  FFMA.FTZ R0, R27, R2.reuse, -R28.reuse ;  /* 0x000000021b007223 */ /* 0x180fe2000001081c */
[-CC-:B------:R-:W-:Y:S01]  /*152a0*/  FFMA.FTZ R199, R3, R2.reuse, -R28.reuse ;  /* 0x0000000203c77223 */ /* 0x180fe2000001081c */
[-CC-:B------:R-:W-:Y:S01]  /*152b0*/  FFMA.FTZ R8, R31, R2.reuse, -R28.reuse ;  /* 0x000000021f087223 */ /* 0x180fe2000001081c */
[-CC-:B------:R-:W-:Y:S01]  /*152c0*/  FFMA.FTZ R193, R71, R2.reuse, -R28.reuse ;  /* 0x0000000247c17223 */ /* 0x180fe2000001081c */
[----:B------:R-:W-:Y:S01]  /*152d0*/  FADD.FTZ R3, R196, R25 ;  /* 0x00000019c4037221 */ /* 0x000fe20000010000 */
[-CC-:B------:R-:W-:Y:S01]  /*152e0*/  FFMA.FTZ R24, R35, R2.reuse, -R28.reuse ;  /* 0x0000000223187223 */ /* 0x180fe2000001081c */
[----:B------:R-:W-:Y:S01]  /*152f0*/  MUFU.EX2 R197, R197 ;  /* 0x000000c500c57308 */ /* 0x000fe20000000800 */
[-CC-:B------:R-:W-:Y:S01]  /*15300*/  FFMA.FTZ R195, R73, R2.reuse, -R28.reuse ;  /* 0x0000000249c37223 */ /* 0x180fe2000001081c */
[----:B-1----:R-:W-:Y:S01]  /*15310*/  FADD.FTZ R32, R198, R3 ;  /* 0x00000003c6207221 */ /* 0x002fe20000010000 */
[-CC-:B------:R-:W-:Y:S01]  /*15320*/  FFMA.FTZ R26, R39, R2.reuse, -R28.reuse ;  /* 0x00000002271a7223 */ /* 0x180fe2000001081c */
[-CC-:B------:R-:W-:Y:S01]  /*15330*/  FFMA.FTZ R189, R75, R2.reuse, -R28.reuse ;  /* 0x000000024bbd7223 */ /* 0x180fe2000001081c */
[-C--:B------:R-:W-:Y:S01]  /*15340*/  FFMA.FTZ R30, R43, R2.reuse, -R28 ;  /* 0x000000022b1e7223 */ /* 0x080fe2000001081c */
[----:B---3--:R-:W-:Y:S01]  /*15350*/  FADD.FTZ R3, R9, R32 ;  /* 0x0000002009037221 */ /* 0x008fe20000010000 */
[----:B------:R-:W0:Y:S01]  /*15360*/  @P4 LDC R35, c[0x0][0x44c] ;  /* 0x00011300ff234b82 */ /* 0x000e220000000800 */
[----:B------:R-:W1:Y:S01]  /*15370*/  MUFU.EX2 R0, R0 ;  /* 0x0000000000007308 */ /* 0x000e620000000800 */
[-CC-:B------:R-:W-:Y:S01]  /*15380*/  FFMA.FTZ R191, R77, R2.reuse, -R28.reuse ;  /* 0x000000024dbf7223 */ /* 0x180fe2000001081c */
[----:B-----5:R-:W-:Y:S01]  /*15390*/  FADD.FTZ R36, R192, R3 ;  /* 0x00000003c0247221 */ /* 0x020fe20000010000 */
[-CC-:B------:R-:W-:Y:S01]  /*153a0*/  FFMA.FTZ R32, R47, R2.reuse, -R28.reuse ;  /* 0x000000022f207223 */ /* 0x180fe2000001081c */
[-CC-:B------:R-:W-:Y:S01]  /*153b0*/  FFMA.FTZ R185, R79, R2.reuse, -R28.reuse ;  /* 0x000000024fb97223 */ /* 0x180fe2000001081c */
[----:B------:R-:W-:Y:S01]  /*153c0*/  FFMA.FTZ R51, R51, R2, -R28 ;  /* 0x0000000233337223 */ /* 0x000fe2000001081c */
[----:B------:R-:W-:Y:S01]  /*153d0*/  FADD.FTZ R27, R29, R36 ;  /* 0x000000241d1b7221 */ /* 0x000fe20000010000 */
[----:B------:R-:W-:Y:S01]  /*153e0*/  F2FP.F16.F32.PACK_AB R196, R25, R196 ;  /* 0x000000c419c4723e */ /* 0x000fe200000000ff */
[----:B------:R-:W3:Y:S01]  /*153f0*/  MUFU.EX2 R199, R199 ;  /* 0x000000c700c77308 */ /* 0x000ee20000000800 */
[-CC-:B------:R-:W-:Y:S01]  /*15400*/  FFMA.FTZ R81, R81, R2.reuse, -R28.reuse ;  /* 0x0000000251517223 */ /* 0x180fe2000001081c */
[----:B--2---:R-:W-:Y:S01]  /*15410*/  FADD.FTZ R36, R194, R27 ;  /* 0x0000001bc2247221 */ /* 0x004fe20000010000 */
[----:B------:R-:W-:Y:S01]  /*15420*/  FFMA.FTZ R55, R55, R2, -R28 ;  /* 0x0000000237377223 */ /* 0x000fe2000001081c */
[----:B------:R-:W-:Y:S01]  /*15430*/  F2FP.F16.F32.PACK_AB R198, R9, R198 ;  /* 0x000000c609c6723e */ /* 0x000fe200000000ff */
[----:B------:R-:W-:-:S02]  /*15440*/  IMAD.MOV.U32 R31, RZ, RZ, R74 ;  /* 0x000000ffff1f7224 */ /* 0x000fc400078e004a */
[----:B----4-:R-:W-:Y:S01]  /*15450*/  FADD.FTZ R27, R33, R36 ;  /* 0x00000024211b7221 */ /* 0x010fe20000010000 */
[----:B------:R-:W-:Y:S01]  /*15460*/  F2FP.F16.F32.PACK_AB R192, R29, R192 ;  /* 0x000000c01dc0723e */ /* 0x000fe200000000ff */
[----:B------:R-:W2:Y:S01]  /*15470*/  MUFU.EX2 R8, R8 ;  /* 0x0000000800087308 */ /* 0x000ea20000000800 */
[----:B-1----:R-:W-:Y:S01]  /*15480*/  FADD.FTZ R34, R197, R0 ;  /* 0x00000000c5227221 */ /* 0x002fe20000010000 */
[----:B------:R-:W-:Y:S01]  /*15490*/  FADD.FTZ R36, R188, R27 ;  /* 0x0000001bbc247221 */ /* 0x000fe20000010000 */
[----:B------:R-:W-:Y:S02]  /*154a0*/  F2FP.F16.F32.PACK_AB R197, R0, R197 ;  /* 0x000000c500c5723e */ /* 0x000fe400000000ff */
[----:B------:R-:W-:Y:S01]  /*154b0*/  F2FP.F16.F32.PACK_AB R194, R33, R194 ;  /* 0x000000c221c2723e */ /* 0x000fe200000000ff */
[----:B------:R-:W-:Y:S01]  /*154c0*/  FADD.FTZ R27, R37, R36 ;  /* 0x00000024251b7221 */ /* 0x000fe20000010000 */
[----:B0-----:R-:W-:Y:S01]  /*154d0*/  @P4 IMAD.HI.U32 R35, R74, R35, RZ ;  /* 0x000000234a234227 */ /* 0x001fe200078e00ff */
[----:B------:R-:W0:Y:S03]  /*154e0*/  MUFU.EX2 R193, R193 ;  /* 0x000000c100c17308 */ /* 0x000e260000000800 */
[----:B---3--:R-:W-:Y:S01]  /*154f0*/  FADD.FTZ R3, R199, R34 ;  /* 0x00000022c7037221 */ /* 0x008fe20000010000 */
[----:B------:R-:W-:Y:S01]  /*15500*/  FADD.FTZ R36, R190, R27 ;  /* 0x0000001bbe247221 */ /* 0x000fe20000010000 */
[----:B------:R-:W-:-:S02]  /*15510*/  F2FP.F16.F32.PACK_AB R188, R37, R188 ;  /* 0x000000bc25bc723e */ /* 0x000fc400000000ff */
[----:B------:R-:W-:Y:S01]  /*15520*/  @P4 SHF.R.U32.HI R31, RZ, R38, R35 ;  /* 0x00000026ff1f4219 */ /* 0x000fe20000011623 */
[----:B------:R-:W-:Y:S01]  /*15530*/  FADD.FTZ R27, R41, R36 ;  /* 0x00000024291b7221 */ /* 0x000fe20000010000 */
[----:B------:R-:W-:Y:S01]  /*15540*/  ISETP.GE.AND P4, PT, R57, 0x1, PT ;  /* 0x000000013900780c */ /* 0x000fe20003f86270 */
[----:B------:R-:W1:Y:S01]  /*15550*/  MUFU.EX2 R24, R24 ;  /* 0x0000001800187308 */ /* 0x000e620000000800 */
[C---:B--2---:R-:W-:Y:S01]  /*15560*/  FADD.FTZ R34, R8.reuse, R3 ;  /* 0x0000000308227221 */ /* 0x044fe20000010000 */
[----:B------:R-:W-:Y:S02]  /*15570*/  F2FP.F16.F32.PACK_AB R199, R8, R199 ;  /* 0x000000c708c7723e */ /* 0x000fe400000000ff */
[----:B------:R-:W-:Y:S02]  /*15580*/  F2FP.F16.F32.PACK_AB R190, R41, R190 ;  /* 0x000000be29be723e */ /* 0x000fe400000000ff */
[----:B------:R-:W-:Y:S02]  /*15590*/  IADD3 R8, R93, -0x2, RZ ;  /* 0xfffffffe5d087810 */ /* 0x000fe40007ffe0ff */
[----:B------:R-:W2:Y:S01]  /*155a0*/  MUFU.EX2 R195, R195 ;  /* 0x000000c300c37308 */ /* 0x000ea20000000800 */
[----:B0-----:R-:W-:-:S07]  /*155b0*/  FADD.FTZ R3, R193, R34 ;  /* 0x00000022c1037221 */ /* 0x001fce0000010000 */
[----:B------:R-:W0:Y:S01]  /*155c0*/  MUFU.EX2 R26, R26 ;  /* 0x0000001a001a7308 */ /* 0x000e220000000800 */
[C---:B-1----:R-:W-:Y:S01]  /*155d0*/  FADD.FTZ R34, R24.reuse, R3 ;  /* 0x0000000318227221 */ /* 0x042fe20000010000 */
[----:B------:R-:W-:-:S06]  /*155e0*/  F2FP.F16.F32.PACK_AB R193, R24, R193 ;  /* 0x000000c118c1723e */ /* 0x000fcc00000000ff */
[----:B------:R-:W1:Y:S01]  /*155f0*/  MUFU.EX2 R189, R189 ;  /* 0x000000bd00bd7308 */ /* 0x000e620000000800 */
[----:B--2---:R-:W-:-:S07]  /*15600*/  FADD.FTZ R3, R195, R34 ;  /* 0x00000022c3037221 */ /* 0x004fce0000010000 */
[----:B------:R-:W2:Y:S01]  /*15610*/  MUFU.EX2 R30, R30 ;  /* 0x0000001e001e7308 */ /* 0x000ea20000000800 */
[----:B0-----:R-:W-:Y:S01]  /*15620*/  FADD.FTZ R34, R26, R3 ;  /* 0x000000031a227221 */ /* 0x001fe20000010000 */
[----:B------:R-:W-:Y:S01]  /*15630*/  IMAD.IADD R3, R156, 0x1, R31 ;  /* 0x000000019c037824 */ /* 0x000fe200078e021f */
[----:B------:R-:W-:-:S03]  /*15640*/  F2FP.F16.F32.PACK_AB R195, R26, R195 ;  /* 0x000000c31ac3723e */ /* 0x000fc600000000ff */
[----:B------:R-:W-:Y:S02]  /*15650*/  IMAD.IADD R56, R3, 0x1, R56 ;  /* 0x0000000103387824 */ /* 0x000fe400078e0238 */
[----:B------:R-:W0:Y:S01]  /*15660*/  MUFU.EX2 R184, R184 ;  /* 0x000000b800b87308 */ /* 0x000e220000000800 */
[----:B-1----:R-:W-:-:S07]  /*15670*/  FADD.FTZ R25, R189, R34 ;  /* 0x00000022bd197221 */ /* 0x002fce0000010000 */
[----:B------:R-:W1:Y:S01]  /*15680*/  MUFU.EX2 R191, R191 ;  /* 0x000000bf00bf7308 */ /* 0x000e620000000800 */
[C---:B--2---:R-:W-:Y:S01]  /*15690*/  FADD.FTZ R34, R30.reuse, R25 ;  /* 0x000000191e227221 */ /* 0x044fe20000010000 */
[----:B------:R-:W-:-:S06]  /*156a0*/  F2FP.F16.F32.PACK_AB R189, R30, R189 ;  /* 0x000000bd1ebd723e */ /* 0x000fcc00000000ff */
[----:B------:R-:W2:Y:S01]  /*156b0*/  MUFU.EX2 R45, R45 ;  /* 0x0000002d002d7308 */ /* 0x000ea20000000800 */
[----:B0-----:R-:W-:-:S07]  /*156c0*/  FADD.FTZ R36, R184, R27 ;  /* 0x0000001bb8247221 */ /* 0x001fce0000010000 */
        /* <DEDUP_REMOVED lines=16> */
[----:B-1----:R-:W-:Y:S01]  /*157d0*/  FADD.FTZ R9, R81, R0 ;  /* 0x0000000051097221 */ /* 0x002fe20000010000 */
[C---:B--2---:R-:W-:Y:S01]  /*157e0*/  FADD.FTZ R221, R49.reuse, R38 ;  /* 0x0000002631dd7221 */ /* 0x044fe20000010000 */
[----:B------:R-:W-:Y:S02]  /*157f0*/  F2FP.F16.F32.PACK_AB R186, R49, R186 ;  /* 0x000000ba31ba723e */ /* 0x000fe400000000ff */
[C---:B0-----:R-:W-:Y:S01]  /*15800*/  FADD.FTZ R9, R34.reuse, R9 ;  /* 0x0000000922097221 */ /* 0x041fe20000010000 */
[----:B------:R-:W-:Y:S01]  /*15810*/  F2FP.F16.F32.PACK_AB R187, R34, R81 ;  /* 0x0000005122bb723e */ /* 0x000fe200000000ff */
[----:B------:R-:W-:Y:S06]  /*15820*/  @!P4 BRA `(.L_x_1748) ;  /* 0x000000000048c947 */ /* 0x000fec0003800000 */
        /* <DEDUP_REMOVED lines=11> */
.L_x_1750:
[----:B------:R-:W-:-:S13]  /*158e0*/  ISETP.NE.AND P1, PT, R57, 0x1, PT ;  /* 0x000000013900780c */ /* 0x000fda0003f25270 */
[----:B------:R-:W0:Y:S02]  /*158f0*/  @P1 LDC.64 R24, c[0x0][0x9e8] ;  /* 0x00027a00ff181b82 */ /* 0x000e240000000a00 */
[----:B0-----:R-:W-:-:S05]  /*15900*/  @P1 IMAD.HI.U32 R24, R0, R24, RZ ;  /* 0x0000001800181227 */ /* 0x001fca00078e00ff */
[----:B------:R-:W-:-:S07]  /*15910*/  @P1 SHF.R.U32.HI R0, RZ, R25, R24 ;  /* 0x00000019ff001219 */ /* 0x000fce0000011618 */
.L_x_1751:
[----:B------:R-:W-:Y:S05]  /*15920*/  BSYNC B0 ;  /* 0x0000000000007941 */ /* 0x000fea0003800000 */
.L_x_1749:
[----:B------:R-:W-:-:S05]  /*15930*/  IMAD R57, R0, R57, R57 ;  /* 0x0000003900397224 */ /* 0x000fca00078e0239 */
[----:B------:R-:W-:-:S07]  /*15940*/  VIMNMX R56, R56, R57, PT ;  /* 0x0000003938387248 */ /* 0x000fce0003fe0100 */
.L_x_1748:
[----:B------:R-:W2:Y:S01]  /*15950*/  LDL R25, [R1+0x78] ;  /* 0x0000780001197983 */ /* 0x000ea20000100800 */
[----:B------:R-:W-:Y:S01]  /*15960*/  SHF.R.S32.HI R3, RZ, 0x1f, R56 ;  /* 0x0000001fff037819 */ /* 0x000fe20000011438 */
[----:B------:R-:W-:Y:S01]  /*15970*/  BSSY B1, `(.L_x_1752) ;  /* 0x0000329000017945 */ /* 0x000fe20003800000 */
[----:B------:R-:W-:Y:S01]  /*15980*/  IMAD.MOV.U32 R0, RZ, RZ, 0x3f800000 ;  /* 0x3f800000ff007424 */ /* 0x000fe200078e00ff */
[----:B------:R-:W-:Y:S02]  /*15990*/  CS2R R150, SRZ ;  /* 0x0000000000967805 */ /* 0x000fe4000001ff00 */
[----:B------:R-:W-:Y:S01]  /*159a0*/  LEA.HI R24, R3, R56, RZ, 0x6 ;  /* 0x0000003803187211 */ /* 0x000fe200078f30ff */
[----:B------:R-:W-:Y:S01]  /*159b0*/  IMAD.MOV.U32 R3, RZ, RZ, 0x3f800000 ;  /* 0x3f800000ff037424 */ /* 0x000fe200078e00ff */
[----:B------:R-:W-:Y:S02]  /*159c0*/  CS2R R148, SRZ ;  /* 0x0000000000947805 */ /* 0x000fe4000001ff00 */
[----:B------:R-:W-:-:S02]  /*159d0*/  CS2R R146, SRZ ;  /* 0x0000000000927805 */ /* 0x000fc4000001ff00 */
[----:B------:R-:W-:Y:S02]  /*159e0*/  SHF.R.S32.HI R24, RZ, 0x6, R24 ;  /* 0x00000006ff187819 */ /* 0x000fe40000011418 */
        /* <DEDUP_REMOVED lines=60> */
[----:B--2---:R-:W-:-:S04]  /*15db0*/  VIMNMX R25, R25, R24, !PT ;  /* 0x0000001819197248 */ /* 0x004fc80007fe0100 */
[----:B------:R-:W-:Y:S01]  /*15dc0*/  ISETP.GE.AND P1, PT, R8, R25, PT ;  /* 0x000000190800720c */ /* 0x000fe20003f26270 */
[----:B------:R0:W-:Y:S02]  /*15dd0*/  STL [R1+0x10], R25 ;  /* 0x0000101901007387 */ /* 0x0001e40000100800 */
[----:B0-----:R-:W-:-:S10]  /*15de0*/  CS2R R24, SRZ ;  /* 0x0000000000187805 */ /* 0x001fd4000001ff00 */
[----:B------:R-:W-:Y:S05]  /*15df0*/  @!P1 BRA `(.L_x_1753) ;  /* 0x0000002c00809947 */ /* 0x000fea0003800000 */
[----:B------:R-:W-:Y:S01]  /*15e00*/  BSSY B0, `(.L_x_1754) ;  /* 0x00002db000007945 */ /* 0x000fe20003800000 */
[----:B------:R-:W-:Y:S01]  /*15e10*/  MOV R0, 0x3f800000 ;  /* 0x3f80000000007802 */ /* 0x000fe20000000f00 */
[----:B------:R-:W-:-:S07]  /*15e20*/  IMAD.MOV.U32 R151, RZ, RZ, RZ ;  /* 0x000000ffff977224 */ /* 0x000fce00078e00ff */
.L_x_1775:
[----:B------:R-:W-:-:S05]  /*15e30*/  VIADD R222, R202, 0x1 ;  /* 0x00000001cade7836 */ /* 0x000fca0000000000 */
[----:B------:R-:W-:-:S04]  /*15e40*/  ISETP.NE.AND P1, PT, R222, 0x2, PT ;  /* 0x00000002de00780c */ /* 0x000fc80003f25270 */
[----:B------:R-:W-:Y:S02]  /*15e50*/  SEL R227, RZ, 0x1, P1 ;  /* 0x00000001ffe37807 */ /* 0x000fe40000800000 */
[----:B------:R-:W-:Y:S02]  /*15e60*/  SEL R222, R222, RZ, P1 ;  /* 0x000000ffdede7207 */ /* 0x000fe40000800000 */
[----:B------:R-:W-:Y:S01]  /*15e70*/  LOP3.LUT R227, R218, R227, RZ, 0x3c, !PT ;  /* 0x000000e3dae37212 */ /* 0x000fe200078e3cff */
[----:B------:R-:W-:Y:S06]  /*15e80*/  @!P0 BRA `(.L_x_1755) ;  /* 0x0000000000048947 */ /* 0x000fec0003800000 */
[----:B------:R-:W-:Y:S01]  /*15e90*/  BPT.TRAP 0x1 ;  /* 0x000000040000795c */ /* 0x000fe20000300000 */
.L_x_1755:
[----:B------:R-:W-:Y:S01]  /*15ea0*/  IMAD R223, R222, 0x8, R17 ;  /* 0x00000008dedf7824 */ /* 0x000fe200078e0211 */
[----:B------:R-:W-:-:S04]  /*15eb0*/  SHF.L.U32 R152, R227, 0x1f, RZ ;  /* 0x0000001fe3987819 */ /* 0x000fc800000006ff */
[----:B------:R0:W1:Y:S01]  /*15ec0*/  SYNCS.PHASECHK.TRANS64.TRYWAIT P1, [R223+URZ+0x30830], R152 ;  /* 0x03083098df0075a7 */ /* 0x000062000802017f */
[----:B------:R-:W-:Y:S05]  /*15ed0*/  @!P0 BRA `(.L_x_1756) ;  /* 0x0000000000048947 */ /* 0x000fea0003800000 */
[----:B------:R-:W-:Y:S01]  /*15ee0*/  BPT.TRAP 0x1 ;  /* 0x000000040000795c */ /* 0x000fe20000300000 */
.L_x_1756:
[----:B------:R-:W2:Y:S01]  /*15ef0*/  LDL R2, [R1+0x50] ;  /* 0x0000500001027983 */ /* 0x000ea20000100800 */
[----:B------:R-:W-:Y:S01]  /*15f00*/  BSSY B2, `(.L_x_1757) ;  /* 0x0000007000027945 */ /* 0x000fe20003800000 */
[----:B--2---:R-:W-:-:S04]  /*15f10*/  IMAD R2, R222, 0x800, R2 ;  /* 0x00000800de027824 */ /* 0x004fc800078e0202 */
[C---:B------:R-:W-:Y:S01]  /*15f20*/  VIADD R156, R2.reuse, 0x2 ;  /* 0x00000002029c7836 */ /* 0x040fe20000000000 */
[----:B------:R-:W-:Y:S01]  /*15f30*/  IADD3 R155, R2, 0x4, RZ ;  /* 0x00000004029b7810 */ /* 0x000fe20007ffe0ff */
[----:B-1----:R-:W-:Y:S06]  /*15f40*/  @P1 BRA `(.L_x_1758) ;  /* 0x0000000000081947 */ /* 0x002fec0003800000 */
[----:B------:R-:W1:Y:S02]  /*15f50*/  SYNCS.PHASECHK.TRANS64.TRYWAIT P1, [R223+URZ+0x30830], R152 ;  /* 0x03083098df0075a7 */ /* 0x000e64000802017f */
[----:B-1----:R-:W-:Y:S05]  /*15f60*/  @!P1 BRA `(.L_x_1759) ;  /* 0x0000017800ac9947 */ /* 0x002fea0003800000 */
.L_x_1758:
[----:B------:R-:W-:Y:S05]  /*15f70*/  BSYNC B2 ;  /* 0x0000000000027941 */ /* 0x000fea0003800000 */
.L_x_1757:
[----:B------:R2:W-:Y:S04]  /*15f80*/  STL.64 [R1+0xf8], R18 ;  /* 0x0000f81201007387 */ /* 0x0005e80000100a00 */
[----:B--2---:R-:W2:Y:S04]  /*15f90*/  LDL.64 R18, [R1+0x40] ;  /* 0x0000400001127983 */ /* 0x004ea80000100a00 */
[----:B------:R3:W-:Y:S04]  /*15fa0*/  STL.64 [R1+0xf0], R16 ;  /* 0x0000f01001007387 */ /* 0x0007e80000100a00 */
[----:B---3--:R-:W3:Y:S04]  /*15fb0*/  LDL.64 R16, [R1+0x38] ;  /* 0x0000380001107983 */ /* 0x008ee80000100a00 */
[----:B------:R4:W-:Y:S01]  /*15fc0*/  STL.64 [R1+0xe8], R8 ;  /* 0x0000e80801007387 */ /* 0x0009e20000100a00 */
[----:B01----:R-:W-:-:S03]  /*15fd0*/  IMAD.MOV.U32 R152, RZ, RZ, R2 ;  /* 0x000000ffff987224 */ /* 0x003fc600078e0002 */
[----:B----4-:R-:W4:Y:S02]  /*15fe0*/  LDL.64 R8, [R1+0x28] ;  /* 0x0000280001087983 */ /* 0x010f240000100a00 */
[----:B------:R-:W-:Y:S01]  /*15ff0*/  R2UR UR6, R152 ;  /* 0x00000000980672ca */ /* 0x000fe200000e0000 */
[----:B------:R-:W-:Y:S02]  /*16000*/  IMAD.MOV.U32 R152, RZ, RZ, R156 ;  /* 0x000000ffff987224 */ /* 0x000fe400078e009c */
[----:B------:R-:W-:Y:S01]  /*16010*/  VIADD R154, R2, 0x6 ;  /* 0x00000006029a7836 */ /* 0x000fe20000000000 */
[----:B------:R0:W-:Y:S02]  /*16020*/  STL.64 [R1+0xe0], R4 ;  /* 0x0000e00401007387 */ /* 0x0001e40000100a00 */
[----:B------:R-:W-:Y:S01]  /*16030*/  R2UR UR4, R152 ;  /* 0x00000000980472ca */ /* 0x000fe200000e0000 */
[----:B------:R-:W-:Y:S02]  /*16040*/  IMAD.MOV.U32 R152, RZ, RZ, R155 ;  /* 0x000000ffff987224 */ /* 0x000fe400078e009b */
[----:B------:R-:W-:-:S03]  /*16050*/  IMAD.MOV.U32 R155, RZ, RZ, 0x40000040 ;  /* 0x40000040ff9b7424 */ /* 0x000fc600078e00ff */
[----:B------:R-:W-:Y:S02]  /*16060*/  R2UR UR8, R152 ;  /* 0x00000000980872ca */ /* 0x000fe400000e0000 */
[----:B------:R-:W-:Y:S01]  /*16070*/  IADD3 R152, R2, 0x200, RZ ;  /* 0x0000020002987810 */ /* 0x000fe20007ffe0ff */
[----:B------:R-:W-:Y:S01]  /*16080*/  IMAD.MOV.U32 R153, RZ, RZ, 0x40000040 ;  /* 0x40000040ff997424 */ /* 0x000fe200078e00ff */
[----:B------:R-:W-:Y:S01]  /*16090*/  R2UR UR10, R154 ;  /* 0x000000009a0a72ca */ /* 0x000fe200000e0000 */
[----:B------:R-:W-:Y:S01]  /*160a0*/  VIADD R156, R2, 0x204 ;  /* 0x00000204029c7836 */ /* 0x000fe20000000000 */
[----:B------:R-:W-:Y:S01]  /*160b0*/  R2UR UR14, R152 ;  /* 0x00000000980e72ca */ /* 0x000fe200000e0000 */
[C---:B------:R-:W-:Y:S01]  /*160c0*/  VIADD R152, R2.reuse, 0x206 ;  /* 0x0000020602987836 */ /* 0x040fe20000000000 */
[----:B------:R-:W-:Y:S01]  /*160d0*/  R2UR UR11, R155 ;  /* 0x000000009b0b72ca */ /* 0x000fe200000e0000 */
[----:B------:R-:W-:Y:S01]  /*160e0*/  IMAD.MOV.U32 R157, RZ, RZ, 0x40000040 ;  /* 0x40000040ff9d7424 */ /* 0x000fe200078e00ff */
[C---:B------:R-:W-:Y:S01]  /*160f0*/  R2UR UR5, R153.reuse ;  /* 0x00000000990572ca */ /* 0x040fe200000e0000 */
[----:B------:R-:W-:Y:S01]  /*16100*/  VIADD R154, R2, 0x202 ;  /* 0x00000202029a7836 */ /* 0x000fe20000000000 */
[----:B------:R-:W-:Y:S01]  /*16110*/  R2UR UR26, R152 ;  /* 0x00000000981a72ca */ /* 0x000fe200000e0000 */
[----:B------:R-:W-:Y:S01]  /*16120*/  VIADD R152, R2, 0x404 ;  /* 0x0000040402987836 */ /* 0x000fe20000000000 */
[----:B------:R-:W-:Y:S01]  /*16130*/  R2UR UR22, R156 ;  /* 0x000000009c1672ca */ /* 0x000fe200000e0000 */
[----:B0-----:R-:W4:Y:S01]  /*16140*/  LDL.64 R4, [R1+0x20] ;  /* 0x0000200001047983 */ /* 0x001f220000100a00 */
[----:B------:R-:W-:Y:S01]  /*16150*/  IADD3 R156, R2, 0x400, RZ ;  /* 0x00000400029c7810 */ /* 0x000fe20007ffe0ff */
[-C--:B------:R-:W-:Y:S01]  /*16160*/  FMUL.FTZ R24, R24, R3.reuse ;  /* 0x0000000318187220 */ /* 0x080fe20000410000 */
[----:B------:R-:W-:Y:S01]  /*16170*/  R2UR UR18, R154 ;  /* 0x000000009a1272ca */ /* 0x000fe200000e0000 */
[----:B------:R-:W-:Y:S01]  /*16180*/  VIADD R154, R2, 0x402 ;  /* 0x00000402029a7836 */ /* 0x000fe20000000000 */
[----:B------:R-:W-:Y:S01]  /*16190*/  R2UR UR30, R156 ;  /* 0x000000009c1e72ca */ /* 0x000fe200000e0000 */
[----:B------:R-:W-:Y:S01]  /*161a0*/  VIADD R156, R2, 0x406 ;  /* 0x00000406029c7836 */ /* 0x000fe20000000000 */
[----:B------:R-:W-:Y:S01]  /*161b0*/  R2UR UR38, R152 ;  /* 0x00000000982672ca */ /* 0x000fe200000e0000 */
[----:B------:R-:W-:Y:S01]  /*161c0*/  VIADD R152, R2, 0x600 ;  /* 0x0000060002987836 */ /* 0x000fe20000000000 */
[----:B------:R-:W-:Y:S01]  /*161d0*/  MOV R229, UR11 ;  /* 0x0000000b00e57c02 */ /* 0x000fe20008000f00 */
[----:B------:R-:W-:Y:S01]  /*161e0*/  UMOV UR11, UR5 ;  /* 0x00000005000b7c82 */ /* 0x000fe20008000000 */
[----:B------:R-:W-:Y:S01]  /*161f0*/  MOV R228, UR10 ;  /* 0x0000000a00e47c02 */ /* 0x000fe20008000f00 */
[----:B------:R-:W-:Y:S01]  /*16200*/  UMOV UR10, UR4 ;  /* 0x00000004000a7c82 */ /* 0x000fe20008000000 */
[----:B------:R-:W-:Y:S01]  /*16210*/  R2UR UR7, R153 ;  /* 0x00000000990772ca */ /* 0x000fe200000e0000 */
[-C--:B------:R-:W-:Y:S01]  /*16220*/  FMUL.FTZ R25, R25, R3.reuse ;  /* 0x0000000319197220 */ /* 0x080fe20000410000 */
[----:B------:R-:W-:Y:S01]  /*16230*/  R2UR UR34, R154 ;  /* 0x000000009a2272ca */ /* 0x000fe200000e0000 */
[-C--:B------:R-:W-:Y:S01]  /*16240*/  FMUL.FTZ R28, R28, R3.reuse ;  /* 0x000000031c1c7220 */ /* 0x080fe20000410000 */
[----:B------:R-:W-:Y:S01]  /*16250*/  R2UR UR42, R156 ;  /* 0x000000009c2a72ca */ /* 0x000fe200000e0000 */
[----:B------:R-:W-:Y:S01]  /*16260*/  VIADD R156, R2, 0x602 ;  /* 0x00000602029c7836 */ /* 0x000fe20000000000 */
[----:B------:R-:W-:Y:S01]  /*16270*/  R2UR UR46, R152 ;  /* 0x00000000982e72ca */ /* 0x000fe200000e0000 */
[----:B------:R-:W-:Y:S01]  /*16280*/  VIADD R152, R2, 0x606 ;  /* 0x0000060602987836 */ /* 0x000fe20000000000 */
[----:B------:R-:W-:Y:S01]  /*16290*/  R2UR UR4, R6 ;  /* 0x00000000060472ca */ /* 0x000fe200000e0000 */
[-C--:B------:R-:W-:Y:S01]  /*162a0*/  FMUL.FTZ R29, R29, R3.reuse ;  /* 0x000000031d1d7220 */ /* 0x080fe20000410000 */
[----:B------:R-:W-:Y:S01]  /*162b0*/  R2UR UR5, R7 ;  /* 0x00000000070572ca */ /* 0x000fe200000e0000 */
[-C--:B------:R-:W-:Y:S01]  /*162c0*/  FMUL.FTZ R32, R32, R3.reuse ;  /* 0x0000000320207220 */ /* 0x080fe20000410000 */
[----:B------:R-:W-:Y:S01]  /*162d0*/  IADD3 R154, R2, 0x604, RZ ;  /* 0x00000604029a7810 */ /* 0x000fe20007ffe0ff */
[-C--:B------:R-:W-:Y:S01]  /*162e0*/  FMUL.FTZ R33, R33, R3.reuse ;  /* 0x0000000321217220 */ /* 0x080fe20000410000 */
[C---:B------:R-:W-:Y:S01]  /*162f0*/  R2UR UR9, R153.reuse ;  /* 0x00000000990972ca */ /* 0x040fe200000e0000 */
[-C--:B------:R-:W-:Y:S01]  /*16300*/  FMUL.FTZ R36, R36, R3.reuse ;  /* 0x0000000324247220 */ /* 0x080fe20000410000 */
[----:B------:R-:W-:Y:S01]  /*16310*/  R2UR UR15, R153 ;  /* 0x00000000990f72ca */ /* 0x000fe200000e0000 */
        /* <DEDUP_REMOVED lines=29> */
[----:B------:R-:W-:Y:S01]  /*164f0*/  WARPGROUP.ARRIVE ;  /* 0x00000000000079c5 */ /* 0x000fe20000000000 */
[-C--:B------:R-:W-:Y:S01]  /*16500*/  FMUL.FTZ R68, R68, R3.reuse ;  /* 0x0000000344447220 */ /* 0x080fe20000410000 */
[-C--:B------:R-:W-:Y:S01]  /*16510*/  FMUL.FTZ R69, R69, R3.reuse ;  /* 0x0000000345457220 */ /* 0x080fe20000410000 */
[-C--:B------:R-:W-:Y:S01]  /*16520*/  FMUL.FTZ R72, R72, R3.reuse ;  /* 0x0000000348487220 */ /* 0x080fe20000410000 */
[-C--:B------:R-:W-:Y:S01]  /*16530*/  FMUL.FTZ R73, R73, R3.reuse ;  /* 0x0000000349497220 */ /* 0x080fe20000410000 */
[-C--:B------:R-:W-:Y:S01]  /*16540*/  FMUL.FTZ R76, R76, R3.reuse ;  /* 0x000000034c4c7220 */ /* 0x080fe20000410000 */
[----:B------:R-:W-:Y:S01]  /*16550*/  HGMMA.64x64x16.F32 R152, gdesc[UR4], RZ, !UPT, gsb0 ;  /* 0x00e00000049879f0 */ /* 0x000fe2000c0008ff */
[----:B------:R-:W-:Y:S01]  /*16560*/  UMOV UR6, UR8 ;  /* 0x0000000800067c82 */ /* 0x000fe20008000000 */
[----:B------:R-:W-:Y:S01]  /*16570*/  UMOV UR7, UR9 ;  /* 0x0000000900077c82 */ /* 0x000fe20008000000 */
        /* <DEDUP_REMOVED lines=36> */
[----:B------:R-:W-:-:S02]  /*167c0*/  FMUL.FTZ R149, R149, R3 ;  /* 0x0000000395957220 */ /* 0x000fc40000410000 */
[----:B------:R-:W4:Y:S01]  /*167d0*/  LDL.64 R2, [R1+0x18] ;  /* 0x0000180001027983 */ /* 0x000f220000100a00 */
        /* <DEDUP_REMOVED lines=66> */
[----:B--2---:R-:W-:-:S02]  /*16c00*/  R2UR UR8, R18 ;  /* 0x00000000120872ca */ /* 0x004fc400000e0000 */
[----:B------:R-:W-:Y:S02]  /*16c10*/  R2UR UR9, R19 ;  /* 0x00000000130972ca */ /* 0x000fe400000e0000 */
[----:B------:R-:W-:Y:S01]  /*16c20*/  R2UR UR20, R216 ;  /* 0x00000000d81472ca */ /* 0x000fe200000e0000 */
[----:B------:R0:W5:Y:S10]  /*16c30*/  LDL.LU.64 R18, [R1+0xf8] ;  /* 0x0000f80001127983 */ /* 0x0001740000300a00 */
[----:B------:R-:W-:Y:S01]  /*16c40*/  HGMMA.64x64x16.F32 R152, gdesc[UR8], R152, gsb0 ;  /* 0x00e00000089879f0 */ /* 0x000fe20008000898 */
[----:B---3--:R-:W-:-:S02]  /*16c50*/  R2UR UR4, R16 ;  /* 0x00000000100472ca */ /* 0x008fc400000e0000 */
[----:B------:R-:W-:Y:S02]  /*16c60*/  R2UR UR5, R17 ;  /* 0x00000000110572ca */ /* 0x000fe400000e0000 */
[----:B------:R-:W-:Y:S01]  /*16c70*/  R2UR UR11, R229 ;  /* 0x00000000e50b72ca */ /* 0x000fe200000e0000 */
[----:B------:R0:W5:Y:S01]  /*16c80*/  LDL.LU.64 R16, [R1+0xf0] ;  /* 0x0000f00001107983 */ /* 0x0001620000300a00 */
[----:B------:R-:W-:Y:S01]  /*16c90*/  R2UR UR10, R228 ;  /* 0x00000000e40a72ca */ /* 0x000fe200000e0000 */
[----:B------:R-:W-:Y:S02]  /*16ca0*/  WARPGROUP.DEPBAR.LE gsb0, 0x0 ;  /* 0x00008000000079c5 */ /* 0x000fe40000010000 */
[----:B------:R-:W-:-:S06]  /*16cb0*/  WARPGROUP.ARRIVE ;  /* 0x00000000000079c5 */ /* 0x000fcc0000000000 */
[----:B------:R-:W-:Y:S01]  /*16cc0*/  HGMMA.64x64x16.F32 R152, gdesc[UR4], R152, gsb0 ;  /* 0x00e00000049879f0 */ /* 0x000fe20008000898 */
[----:B----4-:R-:W-:Y:S02]  /*16cd0*/  R2UR UR8, R8 ;  /* 0x00000000080872ca */ /* 0x010fe400000e0000 */
[----:B------:R-:W-:Y:S02]  /*16ce0*/  R2UR UR9, R9 ;  /* 0x00000000090972ca */ /* 0x000fe400000e0000 */
[----:B------:R-:W-:Y:S01]  /*16cf0*/  R2UR UR12, R4 ;  /* 0x00000000040c72ca */ /* 0x000fe200000e0000 */
[----:B------:R0:W5:Y:S01]  /*16d00*/  LDL.LU.64 R8, [R1+0xe8] ;  /* 0x0000e80001087983 */ /* 0x0001620000300a00 */
[----:B------:R-:W-:Y:S02]  /*16d10*/  WARPGROUP.DEPBAR.LE gsb0, 0x0 ;  /* 0x00008000000079c5 */ /* 0x000fe40000010000 */
[----:B------:R-:W-:-:S07]  /*16d20*/  WARPGROUP.ARRIVE ;  /* 0x00000000000079c5 */ /* 0x000fce0000000000 */
[----:B------:R-:W-:Y:S01]  /*16d30*/  HGMMA.64x64x16.F32 R152, gdesc[UR8], R152, gsb0 ;  /* 0x00e00000089879f0 */ /* 0x000fe20008000898 */
[----:B------:R-:W-:Y:S02]  /*16d40*/  R2UR UR13, R5 ;  /* 0x00000000050d72ca */ /* 0x000fe400000e0000 */
[----:B------:R-:W-:Y:S01]  /*16d50*/  R2UR UR16, R2 ;  /* 0x00000000021072ca */ /* 0x000fe200000e0000 */
[----:B------:R0:W5:Y:S01]  /*16d60*/  LDL.LU.64 R4, [R1+0xe0] ;  /* 0x0000e00001047983 */ /* 0x0001620000300a00 */
[----:B------:R-:W-:Y:S02]  /*16d70*/  WARPGROUP.DEPBAR.LE gsb0, 0x0 ;  /* 0x00008000000079c5 */ /* 0x000fe40000010000 */
[----:B------:R-:W-:-:S07]  /*16d80*/  WARPGROUP.ARRIVE ;  /* 0x00000000000079c5 */ /* 0x000fce0000000000 */
[----:B------:R-:W-:Y:S01]  /*16d90*/  HGMMA.64x64x16.F32 R152, gdesc[UR12], R152, gsb0 ;  /* 0x00e000000c9879f0 */ /* 0x000fe20008000898 */
[----:B------:R-:W-:Y:S02]  /*16da0*/  R2UR UR17, R3 ;  /* 0x00000000031172ca */ /* 0x000fe400000e0000 */
[----:B------:R-:W-:Y:S02]  /*16db0*/  WARPGROUP.DEPBAR.LE gsb0, 0x0 ;  /* 0x00008000000079c5 */ /* 0x000fe40000010000 */
[----:B------:R-:W-:-:S09]  /*16dc0*/  WARPGROUP.ARRIVE ;  /* 0x00000000000079c5 */ /* 0x000fd20000000000 */
[----:B------:R-:W-:Y:S01]  /*16dd0*/  HGMMA.64x64x16.F32 R152, gdesc[UR16], R152, gsb0 ;  /* 0x00e00000109879f0 */ /* 0x000fe20008000898 */
[----:B------:R-:W-:Y:S02]  /*16de0*/  R2UR UR21, R217 ;  /* 0x00000000d91572ca */ /* 0x000fe400000e0000 */
[----:B------:R-:W-:Y:S02]  /*16df0*/  WARPGROUP.DEPBAR.LE gsb0, 0x0 ;  /* 0x00008000000079c5 */ /* 0x000fe40000010000 */
[----:B------:R-:W-:-:S09]  /*16e00*/  WARPGROUP.ARRIVE ;  /* 0x00000000000079c5 */ /* 0x000fd20000000000 */
[----:B------:R-:W-:Y:S01]  /*16e10*/  HGMMA.64x64x16.F32 R152, gdesc[UR20], R152, gsb0 ;  /* 0x00e00000149879f0 */ /* 0x000fe20008000898 */
[----:B------:R-:W-:Y:S02]  /*16e20*/  R2UR UR24, R214 ;  /* 0x00000000d61872ca */ /* 0x000fe400000e0000 */
[----:B------:R-:W-:Y:S01]  /*16e30*/  R2UR UR25, R215 ;  /* 0x00000000d71972ca */ /* 0x000fe200000e0000 */
[----:B------:R-:W-:Y:S02]  /*16e40*/  WARPGROUP.DEPBAR.LE gsb0, 0x0 ;  /* 0x00008000000079c5 */ /* 0x000fe40000010000 */
[----:B------:R-:W-:-:S10]  /*16e50*/  WARPGROUP.ARRIVE ;  /* 0x00000000000079c5 */ /* 0x000fd40000000000 */
        /* <DEDUP_REMOVED lines=44> */
.L_x_1760:
[----:B------:R-:W-:Y:S01]  /*17120*/  SHF.L.U32 R0, R218, 0x1f, RZ ;  /* 0x0000001fda007819 */ /* 0x000fe200000006ff */
[----:B-----5:R-:W-:-:S04]  /*17130*/  IMAD R218, R202, 0x8, R17 ;  /* 0x00000008cada7824 */ /* 0x020fc800078e0211 */
[----:B------:R0:W1:Y:S01]  /*17140*/  SYNCS.PHASECHK.TRANS64.TRYWAIT P1, [R218+URZ+0x30850], R0 ;  /* 0x03085000da0075a7 */ /* 0x000062000802017f */
[----:B------:R-:W-:Y:S05]  /*17150*/  @!P0 BRA `(.L_x_1761) ;  /* 0x0000000000048947 */ /* 0x000fea0003800000 */
[----:B------:R-:W-:Y:S01]  /*17160*/  BPT.TRAP 0x1 ;  /* 0x000000040000795c */ /* 0x000fe20000300000 */
.L_x_1761:
[----:B------:R-:W-:Y:S04]  /*17170*/  BSSY B2, `(.L_x_1762) ;  /* 0x0000004000027945 */ /* 0x000fe80003800000 */
[----:B-1----:R-:W-:Y:S05]  /*17180*/  @P1 BRA `(.L_x_1763) ;  /* 0x0000000000081947 */ /* 0x002fea0003800000 */
[----:B------:R-:W1:Y:S02]  /*17190*/  SYNCS.PHASECHK.TRANS64.TRYWAIT P1, [R218+URZ+0x30850], R0 ;  /* 0x03085000da0075a7 */ /* 0x000e64000802017f */
[----:B-1----:R-:W-:Y:S05]  /*171a0*/  @!P1 BRA `(.L_x_1764) ;  /* 0x0000016800309947 */ /* 0x002fea0003800000 */
.L_x_1763:
[----:B------:R-:W-:Y:S05]  /*171b0*/  BSYNC B2 ;  /* 0x0000000000027941 */ /* 0x000fea0003800000 */
.L_x_1762:
[----:B01----:R-:W-:Y:S01]  /*171c0*/  VIADD R0, R17, 0x400 ;  /* 0x0000040011007836 */ /* 0x003fe20000000000 */
[----:B------:R-:W-:Y:S01]  /*171d0*/  WARPGROUP.ARRIVE ;  /* 0x00000000000079c5 */ /* 0x000fe20000000000 */
[----:B------:R-:W-:-:S03]  /*171e0*/  IMAD.MOV.U32 R3, RZ, RZ, 0x40000040 ;  /* 0x40000040ff037424 */ /* 0x000fc600078e00ff */
[----:B------:R-:W-:Y:S02]  /*171f0*/  SHF.R.U32.HI R0, RZ, 0x4, R0 ;  /* 0x00000004ff007819 */ /* 0x000fe40000011600 */
[----:B------:R-:W-:Y:S01]  /*17200*/  R2UR UR7, R3 ;  /* 0x00000000030772ca */ /* 0x000fe200000e0000 */
[----:B------:R-:W-:Y:S01]  /*17210*/  IMAD.MOV.U32 R3, RZ, RZ, 0x40000040 ;  /* 0x40000040ff037424 */ /* 0x000fe200078e00ff */
[----:B------:R-:W-:-:S04]  /*17220*/  LOP3.LUT R0, R0, 0x3fff, RZ, 0xc0, !PT ;  /* 0x00003fff00007812 */ /* 0x000fc800078ec0ff */
[----:B------:R-:W-:-:S05]  /*17230*/  LOP3.LUT R0, R0, 0x2000000, RZ, 0xfc, !PT ;  /* 0x0200000000007812 */ /* 0x000fca00078efcff */
[----:B------:R-:W-:-:S05]  /*17240*/  IMAD R2, R202, 0x800, R0 ;  /* 0x00000800ca027824 */ /* 0x000fca00078e0200 */
[----:B------:R-:W-:-:S13]  /*17250*/  R2UR UR6, R2 ;  /* 0x00000000020672ca */ /* 0x000fda00000e0000 */
[----:B------:R-:W-:Y:S03]  /*17260*/  HGMMA.64x256x16.F32 R24, R196, gdesc[UR4].tnspB, R24, gsb0 ;  /* 0x43e00004c4187df0 */ /* 0x000fe60008000818 */
[----:B------:R-:W-:Y:S02]  /*17270*/  WARPGROUP.DEPBAR.LE gsb0, 0x0 ;  /* 0x00008000000079c5 */ /* 0x000fe40000010000 */
[----:B------:R-:W-:Y:S01]  /*17280*/  IMAD.MOV.U32 R197, RZ, RZ, 0x40000040 ;  /* 0x40000040ffc57424 */ /* 0x000fe200078e00ff */
[----:B------:R-:W-:Y:S01]  /*17290*/  IADD3 R196, R2, 0x80, RZ ;  /* 0x0000008002c47810 */ /* 0x000fe20007ffe0ff */
[----:B------:R-:W-:-:S03]  /*172a0*/  WARPGROUP.ARRIVE ;  /* 0x00000000000079c5 */ /* 0x000fc60000000000 */
[----:B------:R-:W-:Y:S02]  /*172b0*/  R2UR UR6, R196 ;  /* 0x00000000c40672ca */ /* 0x000fe400000e0000 */
[----:B------:R-:W-:-:S15]  /*172c0*/  R2UR UR7, R197 ;  /* 0x00000000c50772ca */ /* 0x000fde00000e0000 */
[----:B------:R-:W-:-:S01]  /*172d0*/  NOP ;  /* 0x0000000000007918 */ /* 0x000fc20000000000 */
[----:B------:R-:W-:Y:S03]  /*172e0*/  HGMMA.64x256x16.F32 R24, R192, gdesc[UR4].tnspB, R24, gsb0 ;  /* 0x43e00004c0187df0 */ /* 0x000fe60008000818 */
[----:B------:R-:W-:Y:S02]  /*172f0*/  WARPGROUP.DEPBAR.LE gsb0, 0x0 ;  /* 0x00008000000079c5 */ /* 0x000fe40000010000 */
[C---:B------:R-:W-:Y:S01]  /*17300*/  VIADD R192, R2.reuse, 0x100 ;  /* 0x0000010002c07836 */ /* 0x040fe20000000000 */
[----:B------:R-:W-:Y:S01]  /*17310*/  WARPGROUP.ARRIVE ;  /* 0x00000000000079c5 */ /* 0x000fe20000000000 */
[----:B------:R-:W-:Y:S02]  /*17320*/  IMAD.MOV.U32 R193, RZ, RZ, 0x40000040 ;  /* 0x40000040ffc17424 */ /* 0x000fe400078e00ff */
[----:B------:R-:W-:Y:S01]  /*17330*/  VIADD R2, R2, 0x180 ;  /* 0x0000018002027836 */ /* 0x000fe20000000000 */
[----:B------:R-:W-:-:S02]  /*17340*/  R2UR UR6, R192 ;  /* 0x00000000c00672ca */ /* 0x000fc400000e0000 */
[----:B------:R-:W-:-:S15]  /*17350*/  R2UR UR7, R193 ;  /* 0x00000000c10772ca */ /* 0x000fde00000e0000 */
[----:B------:R-:W-:-:S01]  /*17360*/  NOP ;  /* 0x0000000000007918 */ /* 0x000fc20000000000 */
        /* <DEDUP_REMOVED lines=10> */
.L_x_1765:
[----:B------:R-:W2:Y:S01]  /*17410*/  LDL R184, [R1+0x58] ;  /* 0x0000580001b87983 */ /* 0x000ea20000100800 */
[----:B------:R-:W0:Y:S01]  /*17420*/  LDC R0, c[0x0][0x448] ;  /* 0x00011200ff007b82 */ /* 0x000e220000000800 */
[----:B------:R-:W-:Y:S02]  /*17430*/  ULDC UR4, c[0x0][0x9dc] ;  /* 0x0002770000047ab9 */ /* 0x000fe40000000800 */
[----:B------:R-:W2:Y:S04]  /*17440*/  LDL R3, [R1+0x74] ;  /* 0x0000740001037983 */ /* 0x000ea80000100800 */
[----:B------:R-:W3:Y:S01]  /*17450*/  LDL R191, [R1+0x8] ;  /* 0x0000080001bf7983 */ /* 0x000ee20000100800 */
[----:B0-----:R-:W-:-:S13]  /*17460*/  ISETP.NE.AND P1, PT, R0, 0x1, PT ;  /* 0x000000010000780c */ /* 0x001fda0003f25270 */
[----:B------:R-:W0:Y:S08]  /*17470*/  @P1 LDC R2, c[0x0][0x44c] ;  /* 0x00011300ff021b82 */ /* 0x000e300000000800 */
[----:B------:R-:W1:Y:S01]  /*17480*/  @P1 LDC R0, c[0x0][0x450] ;  /* 0x00011400ff001b82 */ /* 0x000e620000000800 */
[----:B------:R-:W-:Y:S02]  /*17490*/  LOP3.LUT P5, RZ, R16, 0x20, RZ, 0xc0, !PT ;  /* 0x0000002010ff7812 */ /* 0x000fe400078ac0ff */
[----:B--2---:R-:W-:-:S05]  /*174a0*/  IADD3 R188, R3, R184, RZ ;  /* 0x000000b803bc7210 */ /* 0x004fca0007ffe0ff */
[----:B0-----:R-:W-:-:S05]  /*174b0*/  @P1 IMAD.HI.U32 R2, R188, R2, RZ ;  /* 0x00000002bc021227 */ /* 0x001fca00078e00ff */
[----:B-1----:R-:W-:Y:S01]  /*174c0*/  @P1 SHF.R.U32.HI R188, RZ, R0, R2 ;  /* 0x00000000ffbc1219 */ /* 0x002fe20000011602 */
[----:B------:R-:W-:-:S04]  /*174d0*/  VIADD R0, R223, 0x30840 ;  /* 0x00030840df007836 */ /* 0x000fc80000000000 */
[----:B------:R-:W0:Y:S01]  /*174e0*/  SHFL.IDX PT, R189, R188, RZ, 0x1c1f ;  /* 0x001c1fffbcbd7589 */ /* 0x000e2200000e0000 */
[----:B---3--:R-:W-:-:S04]  /*174f0*/  PRMT R0, R191, 0x654, R0 ;  /* 0x00000654bf007816 */ /* 0x008fc80000000000 */
[----:B------:R1:W-:Y:S01]  /*17500*/  SYNCS.ARRIVE.TRANS64.RED.A1T0 RZ, [R0+URZ], RZ ;  /* 0x000000ff00ff79a7 */ /* 0x0003e2000810043f */
[----:B------:R-:W-:Y:S01]  /*17510*/  IMAD.U32 R223, RZ, RZ, UR4 ;  /* 0x00000004ffdf7e24 */ /* 0x000fe2000f8e00ff */
[----:B------:R-:W-:Y:S01]  /*17520*/  ULDC UR4, c[0x0][0x9e0] ;  /* 0x0002780000047ab9 */ /* 0x000fe20000000800 */
[----:B-1----:R-:W-:-:S03]  /*17530*/  IMAD.SHL.U32 R0, R8, 0x40, RZ ;  /* 0x0000004008007824 */ /* 0x002fc600078e00ff */
[----:B------:R-:W-:Y:S02]  /*17540*/  LOP3.LUT R187, RZ, R223, RZ, 0x33, !PT ;  /* 0x000000dfffbb7212 */ /* 0x000fe400078e33ff */
[----:B------:R-:W-:-:S04]  /*17550*/  IADD3 R186, -R225, 0x1, -R0 ;  /* 0x00000001e1ba7810 */ /* 0x000fc80007ffe900 */
[----:B------:R-:W-:-:S05]  /*17560*/  IADD3 R186, -R219, R186, R220 ;  /* 0x000000badbba7210 */ /* 0x000fca0007ffe1dc */
[----:B------:R-:W-:Y:S02]  /*17570*/  IMAD.IADD R187, R187, 0x1, R186 ;  /* 0x00000001bbbb7824 */ /* 0x000fe400078e02ba */
[----:B------:R-:W-:Y:S02]  /*17580*/  VIADD R186, R186, UR4 ;  /* 0x00000004baba7c36 */ /* 0x000fe40008000000 */
[----:B0-----:R-:W-:-:S03]  /*17590*/  IMAD.IADD R184, R187, 0x1, R189 ;  /* 0x00000001bbb87824 */ /* 0x001fc600078e02bd */
[----:B------:R-:W-:Y:S01]  /*175a0*/  IADD3 R185, R186, R189, RZ ;  /* 0x000000bdbab97210 */ /* 0x000fe20007ffe0ff */
[----:B------:R-:W-:Y:S06]  /*175b0*/  @!P5 BRA `(.L_x_1766) ;  /* 0x000000000060d947 */ /* 0x000fec0003800000 */
[----:B------:R-:W-:Y:S01]  /*175c0*/  IADD3 R189, -R219, R220, R189 ;  /* 0x000000dcdbbd7210 */ /* 0x000fe20007ffe1bd */
[----:B------:R-:W-:Y:S03]  /*175d0*/  BSSY B2, `(.L_x_1767) ;  /* 0x0000012000027945 */ /* 0x000fe60003800000 */
        /* <DEDUP_REMOVED lines=11> */
.L_x_1768:
[----:B------:R-:W-:Y:S02]  /*17690*/  ULDC UR4, c[0x0][0x9e4] ;  /* 0x0002790000047ab9 */ /* 0x000fe40000000800 */
[----:B------:R-:W-:-:S05]  /*176a0*/  IMAD.U32 R190, RZ, RZ, UR4 ;  /* 0x00000004ffbe7e24 */ /* 0x000fca000f8e00ff */
[----:B------:R-:W-:-:S13]  /*176b0*/  ISETP.NE.AND P1, PT, R190, 0x1, PT ;  /* 0x00000001be00780c */ /* 0x000fda0003f25270 */
[----:B------:R-:W0:Y:S02]  /*176c0*/  @P1 LDC.64 R2, c[0x0][0x9e8] ;  /* 0x00027a00ff021b82 */ /* 0x000e240000000a00 */
[----:B0-----:R-:W-:-:S05]  /*176d0*/  @P1 IMAD.HI.U32 R2, R189, R2, RZ ;  /* 0x00000002bd021227 */ /* 0x001fca00078e00ff */
[----:B------:R-:W-:-:S07]  /*176e0*/  @P1 SHF.R.U32.HI R189, RZ, R3, R2 ;  /* 0x00000003ffbd1219 */ /* 0x000fce0000011602 */
.L_x_1769:
[----:B------:R-:W-:Y:S05]  /*176f0*/  BSYNC B2 ;  /* 0x0000000000027941 */ /* 0x000fea0003800000 */
.L_x_1767:
[----:B------:R-:W-:-:S04]  /*17700*/  IMAD R189, R189, R190, -R0 ;  /* 0x000000bebdbd7224 */ /* 0x000fc800078e0a00 */
[----:B------:R-:W-:-:S05]  /*17710*/  IMAD.IADD R189, R189, 0x1, -R225 ;  /* 0x00000001bdbd7824 */ /* 0x000fca00078e0ae1 */
[----:B------:R-:W-:Y:S02]  /*17720*/  VIMNMX R184, R184, R189, !PT ;  /* 0x000000bdb8b87248 */ /* 0x000fe40007fe0100 */
[----:B------:R-:W-:-:S07]  /*17730*/  VIADDMNMX R185, R189, R190, R185, PT ;  /* 0x000000bebdb97246 */ /* 0x000fce00038001b9 */
.L_x_1766:
[----:B------:R-:W-:Y:S01]  /*17740*/  ISETP.GT.AND P1, PT, R8, -0x1, PT ;  /* 0xffffffff0800780c */ /* 0x000fe20003f24270 */
[----:B------:R-:W0:Y:S03]  /*17750*/  SHFL.IDX PT, R188, R188, 0x1, 0x1c1f ;  /* 0x003c1f00bcbc7f89 */ /* 0x000e2600000e0000 */
[C---:B------:R-:W-:Y:S02]  /*17760*/  ISETP.GT.AND P2, PT, R184.reuse, RZ, P1 ;  /* 0x000000ffb800720c */ /* 0x040fe40000f44270 */
[C---:B------:R-:W-:Y:S02]  /*17770*/  ISETP.GT.AND P4, PT, R184.reuse, 0x1, P1 ;  /* 0x00000001b800780c */ /* 0x040fe40000f84270 */
[----:B------:R-:W-:Y:S02]  /*17780*/  ISETP.LT.OR P3, PT, R185, 0x1, P2 ;  /* 0x00000001b900780c */ /* 0x000fe40001761670 */
[----:B------:R-:W-:-:S02]  /*17790*/  ISETP.GT.AND P2, PT, R184, 0x8, P1 ;  /* 0x00000008b800780c */ /* 0x000fc40000f44270 */
[----:B------:R-:W-:Y:S02]  /*177a0*/  FSEL R152, R152, -INF , !P3 ;  /* 0xff80000098987808 */ /* 0x000fe40005800000 */
[----:B------:R-:W-:Y:S02]  /*177b0*/  ISETP.GT.AND P3, PT, R184, 0x9, P1 ;  /* 0x00000009b800780c */ /* 0x000fe40000f64270 */
[C---:B------:R-:W-:Y:S02]  /*177c0*/  ISETP.LT.OR P4, PT, R185.reuse, 0x2, P4 ;  /* 0x00000002b900780c */ /* 0x040fe40002781670 */
[C---:B------:R-:W-:Y:S02]  /*177d0*/  ISETP.LT.OR P2, PT, R185.reuse, 0x9, P2 ;  /* 0x00000009b900780c */ /* 0x040fe40001741670 */
[----:B------:R-:W-:Y:S02]  /*177e0*/  ISETP.LT.OR P3, PT, R185, 0xa, P3 ;  /* 0x0000000ab900780c */ /* 0x000fe40001f61670 */
[----:B------:R-:W-:-:S02]  /*177f0*/  FSEL R153, R153, -INF , !P4 ;  /* 0xff80000099997808 */ /* 0x000fc40006000000 */
[----:B------:R-:W-:Y:S01]  /*17800*/  FSEL R156, R156, -INF , !P2 ;  /* 0xff8000009c9c7808 */ /* 0x000fe20005000000 */
[----:B0-----:R-:W-:Y:S01]  /*17810*/  IMAD.IADD R186, R186, 0x1, R188 ;  /* 0x00000001baba7824 */ /* 0x001fe200078e02bc */
[----:B------:R-:W-:Y:S02]  /*17820*/  FSEL R157, R157, -INF , !P3 ;  /* 0xff8000009d9d7808 */ /* 0x000fe40005800000 */
[C---:B------:R-:W-:Y:S02]  /*17830*/  ISETP.GT.AND P4, PT, R184.reuse, 0x10, P1 ;  /* 0x00000010b800780c */ /* 0x040fe40000f84270 */
[C---:B------:R-:W-:Y:S02]  /*17840*/  ISETP.GT.AND P2, PT, R184.reuse, 0x11, P1 ;  /* 0x00000011b800780c */ /* 0x040fe40000f44270 */
[----:B------:R-:W-:Y:S02]  /*17850*/  ISETP.GT.AND P3, PT, R184, 0x18, P1 ;  /* 0x00000018b800780c */ /* 0x000fe40000f64270 */
[----:B------:R-:W-:-:S02]  /*17860*/  ISETP.LT.OR P4, PT, R185, 0x11, P4 ;  /* 0x00000011b900780c */ /* 0x000fc40002781670 */
[C---:B------:R-:W-:Y:S02]  /*17870*/  ISETP.LT.OR P2, PT, R185.reuse, 0x12, P2 ;  /* 0x00000012b900780c */ /* 0x040fe40001741670 */
[----:B------:R-:W-:Y:S02]  /*17880*/  ISETP.LT.OR P3, PT, R185, 0x19, P3 ;  /* 0x00000019b900780c */ /* 0x000fe40001f61670 */
[----:B------:R-:W-:Y:S02]  /*17890*/  FSEL R160, R160, -INF , !P4 ;  /* 0xff800000a0a07808 */ /* 0x000fe40006000000 */
[----:B------:R-:W-:Y:S02]  /*178a0*/  FSEL R161, R161, -INF , !P2 ;  /* 0xff800000a1a17808 */ /* 0x000fe40005000000 */
[----:B------:R-:W-:Y:S02]  /*178b0*/  FSEL R164, R164, -INF , !P3 ;  /* 0xff800000a4a47808 */ /* 0x000fe40005800000 */
[----:B------:R-:W-:-:S02]  /*178c0*/  ISETP.GT.AND P4, PT, R184, 0x19, P1 ;  /* 0x00000019b800780c */ /* 0x000fc40000f84270 */
[C---:B------:R-:W-:Y:S02]  /*178d0*/  ISETP.GT.AND P2, PT, R184.reuse, 0x20, P1 ;  /* 0x00000020b800780c */ /* 0x040fe40000f44270 */
[----:B------:R-:W-:Y:S02]  /*178e0*/  ISETP.GT.AND P3, PT, R184, 0x21, P1 ;  /* 0x00000021b800780c */ /* 0x000fe40000f64270 */
[C---:B------:R-:W-:Y:S02]  /*178f0*/  ISETP.LT.OR P4, PT, R185.reuse, 0x1a, P4 ;  /* 0x0000001ab900780c */ /* 0x040fe40002781670 */
[C---:B------:R-:W-:Y:S02]  /*17900*/  ISETP.LT.OR P2, PT, R185.reuse, 0x21, P2 ;  /* 0x00000021b900780c */ /* 0x040fe40001741670 */
[----:B------:R-:W-:Y:S02]  /*17910*/  ISETP.LT.OR P3, PT, R185, 0x22, P3 ;  /* 0x00000022b900780c */ /* 0x000fe40001f61670 */
[----:B------:R-:W-:-:S02]  /*17920*/  FSEL R165, R165, -INF , !P4 ;  /* 0xff800000a5a57808 */ /* 0x000fc40006000000 */
[----:B------:R-:W-:Y:S02]  /*17930*/  FSEL R168, R168, -INF , !P2 ;  /* 0xff800000a8a87808 */ /* 0x000fe40005000000 */
        /* <DEDUP_REMOVED lines=16> */
[----:B------:R-:W-:-:S02]  /*17a40*/  IADD3 R187, R187, R188, RZ ;  /* 0x000000bcbbbb7210 */ /* 0x000fc40007ffe0ff */
[----:B------:R-:W-:Y:S02]  /*17a50*/  FSEL R177, R177, -INF , !P4 ;  /* 0xff800000b1b17808 */ /* 0x000fe40006000000 */
[----:B------:R-:W-:Y:S02]  /*17a60*/  FSEL R180, R180, -INF , !P2 ;  /* 0xff800000b4b47808 */ /* 0x000fe40005000000 */
[----:B------:R-:W-:Y:S01]  /*17a70*/  FSEL R181, R181, -INF , !P3 ;  /* 0xff800000b5b57808 */ /* 0x000fe20005800000 */
        /* <DEDUP_REMOVED lines=14> */
.L_x_1772:
[----:B------:R-:W-:Y:S02]  /*17b60*/  ULDC UR4, c[0x0][0x9e4] ;  /* 0x0002790000047ab9 */ /* 0x000fe40000000800 */
[----:B------:R-:W-:-:S05]  /*17b70*/  IMAD.U32 R184, RZ, RZ, UR4 ;  /* 0x00000004ffb87e24 */ /* 0x000fca000f8e00ff */
[----:B------:R-:W-:-:S13]  /*17b80*/  ISETP.NE.AND P2, PT, R184, 0x1, PT ;  /* 0x00000001b800780c */ /* 0x000fda0003f45270 */
[----:B------:R-:W0:Y:S02]  /*17b90*/  @P2 LDC.64 R2, c[0x0][0x9e8] ;  /* 0x00027a00ff022b82 */ /* 0x000e240000000a00 */
[----:B0-----:R-:W-:-:S05]  /*17ba0*/  @P2 IMAD.HI.U32 R2, R188, R2, RZ ;  /* 0x00000002bc022227 */ /* 0x001fca00078e00ff */
[----:B------:R-:W-:-:S07]  /*17bb0*/  @P2 SHF.R.U32.HI R188, RZ, R3, R2 ;  /* 0x00000003ffbc2219 */ /* 0x000fce0000011602 */
.L_x_1773:
[----:B------:R-:W-:Y:S05]  /*17bc0*/  BSYNC B2 ;  /* 0x0000000000027941 */ /* 0x000fea0003800000 */
.L_x_1771:
[----:B------:R-:W-:-:S04]  /*17bd0*/  IMAD R0, R188, R184, -R0 ;  /* 0x000000b8bc007224 */ /* 0x000fc800078e0a00 */
[----:B------:R-:W-:-:S05]  /*17be0*/  IMAD.IADD R0, R0, 0x1, -R225 ;  /* 0x0000000100007824 */ /* 0x000fca00078e0ae1 */
[----:B------:R-:W-:Y:S02]  /*17bf0*/  VIMNMX R187, R187, R0, !PT ;  /* 0x00000000bbbb7248 */ /* 0x000fe40007fe0100 */
[----:B------:R-:W-:-:S07]  /*17c00*/  VIADDMNMX R186, R0, R184, R186, PT ;  /* 0x000000b800ba7246 */ /* 0x000fce00038001ba */
.L_x_1770:
[----:B------:R-:W-:Y:S01]  /*17c10*/  FMNMX.FTZ R2, R152, R5, !PT ;  /* 0x0000000598027209 */ /* 0x000fe20007810000 */
[----:B------:R-:W-:Y:S01]  /*17c20*/  ULDC UR4, c[0x0][0x988] ;  /* 0x0002620000047ab9 */ /* 0x000fe20000000800 */
[----:B------:R-:W-:Y:S02]  /*17c30*/  LOP3.LUT R16, R16, 0xffffdfff, RZ, 0xc0, !PT ;  /* 0xffffdfff10107812 */ /* 0x000fe400078ec0ff */
[----:B------:R-:W-:Y:S02]  /*17c40*/  FMNMX.FTZ R2, R153, R2, !PT ;  /* 0x0000000299027209 */ /* 0x000fe40007810000 */
[C---:B------:R-:W-:Y:S02]  /*17c50*/  ISETP.GT.AND P2, PT, R187.reuse, 0x1, P1 ;  /* 0x00000001bb00780c */ /* 0x040fe40000f44270 */
[----:B------:R-:W-:Y:S02]  /*17c60*/  FMNMX.FTZ R2, R156, R2, !PT ;  /* 0x000000029c027209 */ /* 0x000fe40007810000 */
[----:B------:R-:W-:-:S02]  /*17c70*/  ISETP.GT.AND P3, PT, R187, 0x8, P1 ;  /* 0x00000008bb00780c */ /* 0x000fc40000f64270 */
[----:B------:R-:W-:Y:S02]  /*17c80*/  FMNMX.FTZ R2, R157, R2, !PT ;  /* 0x000000029d027209 */ /* 0x000fe40007810000 */
[----:B------:R-:W-:Y:S02]  /*17c90*/  @P0 LOP3.LUT R16, R16, 0x2000, RZ, 0xfc, !PT ;  /* 0x0000200010100812 */ /* 0x000fe400078efcff */
[----:B------:R-:W-:Y:S02]  /*17ca0*/  FMNMX.FTZ R2, R160, R2, !PT ;  /* 0x00000002a0027209 */ /* 0x000fe40007810000 */
[----:B------:R-:W-:Y:S02]  /*17cb0*/  ISETP.GT.AND P0, PT, R187, 0x21, P1 ;  /* 0x00000021bb00780c */ /* 0x000fe40000f04270 */
[----:B------:R-:W-:Y:S02]  /*17cc0*/  FMNMX.FTZ R2, R161, R2, !PT ;  /* 0x00000002a1027209 */ /* 0x000fe40007810000 */
[----:B------:R-:W-:-:S02]  /*17cd0*/  ISETP.LT.OR P2, PT, R186, 0x2, P2 ;  /* 0x00000002ba00780c */ /* 0x000fc40001741670 */
[----:B------:R-:W-:Y:S02]  /*17ce0*/  FMNMX.FTZ R2, R164, R2, !PT ;  /* 0x00000002a4027209 */ /* 0x000fe40007810000 */
[----:B------:R-:W-:Y:S02]  /*17cf0*/  ISETP.LT.OR P3, PT, R186, 0x9, P3 ;  /* 0x00000009ba00780c */ /* 0x000fe40001f61670 */
[----:B------:R-:W-:Y:S02]  /*17d00*/  FMNMX.FTZ R2, R165, R2, !PT ;  /* 0x00000002a5027209 */ /* 0x000fe40007810000 */
[----:B------:R-:W-:Y:S02]  /*17d10*/  FSEL R0, R155, -INF , !P2 ;  /* 0xff8000009b007808 */ /* 0x000fe40005000000 */
[----:B------:R-:W-:Y:S02]  /*17d20*/  FMNMX.FTZ R2, R168, R2, !PT ;  /* 0x00000002a8027209 */ /* 0x000fe40007810000 */
[----:B------:R-:W-:-:S02]  /*17d30*/  FSEL R158, R158, -INF , !P3 ;  /* 0xff8000009e9e7808 */ /* 0x000fc40005800000 */
[----:B------:R-:W-:Y:S02]  /*17d40*/  FMNMX.FTZ R2, R169, R2, !PT ;  /* 0x00000002a9027209 */ /* 0x000fe40007810000 */
[C---:B------:R-:W-:Y:S02]  /*17d50*/  ISETP.GT.AND P4, PT, R187.reuse, 0x9, P1 ;  /* 0x00000009bb00780c */ /* 0x040fe40000f84270 */
[----:B------:R-:W-:Y:S02]  /*17d60*/  FMNMX.FTZ R2, R172, R2, !PT ;  /* 0x00000002ac027209 */ /* 0x000fe40007810000 */
[----:B------:R-:W-:Y:S02]  /*17d70*/  ISETP.GT.AND P2, PT, R187, 0x10, P1 ;  /* 0x00000010bb00780c */ /* 0x000fe40000f44270 */
[----:B------:R-:W-:Y:S02]  /*17d80*/  FMNMX.FTZ R2, R173, R2, !PT ;  /* 0x00000002ad027209 */ /* 0x000fe40007810000 */
[----:B------:R-:W-:-:S02]  /*17d90*/  ISETP.GT.AND P3, PT, R187, 0x11, P1 ;  /* 0x00000011bb00780c */ /* 0x000fc40000f64270 */
[----:B------:R-:W-:Y:S02]  /*17da0*/  FMNMX.FTZ R2, R176, R2, !PT ;  /* 0x00000002b0027209 */ /* 0x000fe40007810000 */
[----:B------:R-:W-:Y:S02]  /*17db0*/  LOP3.LUT R16, R16, 0xffff7fff, RZ, 0xc0, !PT ;  /* 0xffff7fff10107812 */ /* 0x000fe400078ec0ff */
[----:B------:R-:W-:Y:S02]  /*17dc0*/  FMNMX.FTZ R2, R177, R2, !PT ;  /* 0x00000002b1027209 */ /* 0x000fe40007810000 */
[----:B------:R-:W-:Y:S02]  /*17dd0*/  ISETP.LT.OR P4, PT, R186, 0xa, P4 ;  /* 0x0000000aba00780c */ /* 0x000fe40002781670 */
[----:B------:R-:W-:Y:S02]  /*17de0*/  FMNMX.FTZ R2, R180, R2, !PT ;  /* 0x00000002b4027209 */ /* 0x000fe40007810000 */
[----:B------:R-:W-:-:S02]  /*17df0*/  ISETP.LT.OR P2, PT, R186, 0x11, P2 ;  /* 0x00000011ba00780c */ /* 0x000fc40001741670 */
[----:B------:R-:W-:Y:S02]  /*17e00*/  FMNMX.FTZ R2, R181, R2, !PT ;  /* 0x00000002b5027209 */ /* 0x000fe40007810000 */
[----:B------:R-:W-:Y:S02]  /*17e10*/  ISETP.LT.OR P3, PT, R186, 0x12, P3 ;  /* 0x00000012ba00780c */ /* 0x000fe40001f61670 */
[----:B------:R-:W-:Y:S01]  /*17e20*/  @P0 LOP3.LUT R16, R16, 0x8000, RZ, 0xfc, !PT ;  /* 0x0000800010100812 */ /* 0x000fe200078efcff */
[----:B------:R-:W0:Y:S01]  /*17e30*/  SHFL.BFLY PT, R3, R2, 0x2, 0x1f ;  /* 0x0c401f0002037f89 */ /* 0x000e2200000e0000 */
[----:B------:R-:W-:Y:S02]  /*17e40*/  ISETP.GT.AND P0, PT, R187, RZ, P1 ;  /* 0x000000ffbb00720c */ /* 0x000fe40000f04270 */
[----:B------:R-:W-:Y:S02]  /*17e50*/  FSEL R159, R159, -INF , !P4 ;  /* 0xff8000009f9f7808 */ /* 0x000fe40006000000 */
[----:B------:R-:W-:-:S02]  /*17e60*/  FSEL R162, R162, -INF , !P2 ;  /* 0xff800000a2a27808 */ /* 0x000fc40005000000 */
[----:B------:R-:W-:Y:S02]  /*17e70*/  FSEL R163, R163, -INF , !P3 ;  /* 0xff800000a3a37808 */ /* 0x000fe40005800000 */
[C---:B------:R-:W-:Y:S02]  /*17e80*/  ISETP.GT.AND P4, PT, R187.reuse, 0x18, P1 ;  /* 0x00000018bb00780c */ /* 0x040fe40000f84270 */
[C---:B------:R-:W-:Y:S02]  /*17e90*/  ISETP.GT.AND P2, PT, R187.reuse, 0x19, P1 ;  /* 0x00000019bb00780c */ /* 0x040fe40000f44270 */
[----:B------:R-:W-:Y:S02]  /*17ea0*/  ISETP.GT.AND P3, PT, R187, 0x20, P1 ;  /* 0x00000020bb00780c */ /* 0x000fe40000f64270 */
[C---:B------:R-:W-:Y:S02]  /*17eb0*/  ISETP.LT.OR P4, PT, R186.reuse, 0x19, P4 ;  /* 0x00000019ba00780c */ /* 0x040fe40002781670 */
[----:B------:R-:W-:-:S02]  /*17ec0*/  ISETP.LT.OR P2, PT, R186, 0x1a, P2 ;  /* 0x0000001aba00780c */ /* 0x000fc40001741670 */
[----:B------:R-:W-:Y:S02]  /*17ed0*/  ISETP.LT.OR P3, PT, R186, 0x21, P3 ;  /* 0x00000021ba00780c */ /* 0x000fe40001f61670 */
[----:B------:R-:W-:Y:S02]  /*17ee0*/  LOP3.LUT R16, R16, 0xfffffff7, RZ, 0xc0, !PT ;  /* 0xfffffff710107812 */ /* 0x000fe400078ec0ff */
[----:B------:R-:W-:Y:S02]  /*17ef0*/  FSEL R166, R166, -INF , !P4 ;  /* 0xff800000a6a67808 */ /* 0x000fe40006000000 */
[----:B------:R-:W-:Y:S02]  /*17f00*/  FSEL R167, R167, -INF , !P2 ;  /* 0xff800000a7a77808 */ /* 0x000fe40005000000 */
[----:B------:R-:W-:Y:S02]  /*17f10*/  FSEL R170, R170, -INF , !P3 ;  /* 0xff800000aaaa7808 */ /* 0x000fe40005800000 */
[----:B------:R-:W-:-:S02]  /*17f20*/  ISETP.GT.AND P2, PT, R187, 0x28, P1 ;  /* 0x00000028bb00780c */ /* 0x000fc40000f44270 */
[C---:B------:R-:W-:Y:S02]  /*17f30*/  ISETP.GT.AND P3, PT, R187.reuse, 0x29, P1 ;  /* 0x00000029bb00780c */ /* 0x040fe40000f64270 */
[C---:B------:R-:W-:Y:S02]  /*17f40*/  ISETP.GT.AND P4, PT, R187.reuse, 0x30, P1 ;  /* 0x00000030bb00780c */ /* 0x040fe40000f84270 */
[C---:B------:R-:W-:Y:S02]  /*17f50*/  ISETP.GT.AND P5, PT, R187.reuse, 0x31, P1 ;  /* 0x00000031bb00780c */ /* 0x040fe40000fa4270 */
[C---:B------:R-:W-:Y:S02]  /*17f60*/  ISETP.GT.AND P6, PT, R187.reuse, 0x38, P1 ;  /* 0x00000038bb00780c */ /* 0x040fe40000fc4270 */
[----:B------:R-:W-:Y:S02]  /*17f70*/  ISETP.GT.AND P1, PT, R187, 0x39, P1 ;  /* 0x00000039bb00780c */ /* 0x000fe40000f24270 */
[----:B------:R-:W-:-:S02]  /*17f80*/  @P0 LOP3.LUT R16, R16, 0x8, RZ, 0xfc, !PT ;  /* 0x0000000810100812 */ /* 0x000fc400078efcff */
[----:B0-----:R-:W-:Y:S01]  /*17f90*/  FMNMX.FTZ R3, R2, R3, !PT ;  /* 0x0000000302037209 */ /* 0x001fe20007810000 */
[----:B------:R-:W-:Y:S01]  /*17fa0*/  IMAD.U32 R2, RZ, RZ, UR4 ;  /* 0x00000004ff027e24 */ /* 0x000fe2000f8e00ff */
[C---:B------:R-:W-:Y:S02]  /*17fb0*/  LOP3.LUT P0, RZ, R16.reuse, 0x8000, RZ, 0xc0, !PT ;  /* 0x0000800010ff7812 */ /* 0x040fe4000780c0ff */
[----:B------:R-:W-:Y:S01]  /*17fc0*/  LOP3.LUT R16, R16, 0xfffffffd, RZ, 0xc0, !PT ;  /* 0xfffffffd10107812 */ /* 0x000fe200078ec0ff */
[----:B------:R-:W0:Y:S01]  /*17fd0*/  SHFL.BFLY PT, R155, R3, 0x1, 0x1f ;  /* 0x0c201f00039b7f89 */ /* 0x000e2200000e0000 */
[C---:B------:R-:W-:Y:S02]  /*17fe0*/  ISETP.LT.OR P0, PT, R186.reuse, 0x22, P0 ;  /* 0x00000022ba00780c */ /* 0x040fe40000701670 */
[----:B------:R-:W-:Y:S02]  /*17ff0*/  ISETP.LT.OR P4, PT, R186, 0x31, P4 ;  /* 0x00000031ba00780c */ /* 0x000fe40002781670 */
[----:B------:R-:W-:-:S02]  /*18000*/  @P1 LOP3.LUT R16, R16, 0x2, RZ, 0xfc, !PT ;  /* 0x0000000210101812 */ /* 0x000fc400078efcff */
[----:B------:R-:W-:Y:S02]  /*18010*/  ISETP.LT.OR P5, PT, R186, 0x32, P5 ;  /* 0x00000032ba00780c */ /* 0x000fe40002fa1670 */
[C---:B------:R-:W-:Y:S02]  /*18020*/  LOP3.LUT P1, RZ, R16.reuse, 0x8, RZ, 0xc0, !PT ;  /* 0x0000000810ff7812 */ /* 0x040fe4000782c0ff */
[----:B------:R-:W-:Y:S02]  /*18030*/  LOP3.LUT R16, R16, 0xffffffef, RZ, 0xc0, !PT ;  /* 0xffffffef10107812 */ /* 0x000fe400078ec0ff */
[----:B------:R-:W-:Y:S02]  /*18040*/  ISETP.LT.OR P1, PT, R186, 0x1, P1 ;  /* 0x00000001ba00780c */ /* 0x000fe40000f21670 */
[----:B------:R-:W-:Y:S02]  /*18050*/  @P0 LOP3.LUT R16, R16, 0x10, RZ, 0xfc, !PT ;  /* 0x0000001010100812 */ /* 0x000fe400078efcff */
[----:B------:R-:W-:-:S02]  /*18060*/  ISETP.LT.OR P0, PT, R186, 0x29, P2 ;  /* 0x00000029ba00780c */ /* 0x000fc40001701670 */
[C---:B------:R-:W-:Y:S02]  /*18070*/  LOP3.LUT P2, RZ, R16.reuse, 0x2, RZ, 0xc0, !PT ;  /* 0x0000000210ff7812 */ /* 0x040fe4000784c0ff */
[----:B------:R-:W-:Y:S02]  /*18080*/  LOP3.LUT R16, R16, 0xfffffffb, RZ, 0xc0, !PT ;  /* 0xfffffffb10107812 */ /* 0x000fe400078ec0ff */
[----:B------:R-:W-:Y:S02]  /*18090*/  FSEL R154, R154, -INF , !P1 ;  /* 0xff8000009a9a7808 */ /* 0x000fe40004800000 */
[----:B0-----:R-:W-:Y:S02]  /*180a0*/  FMNMX.FTZ R155, R3, R155, !PT ;  /* 0x0000009b039b7209 */ /* 0x001fe40007810000 */
[----:B------:R-:W-:Y:S02]  /*180b0*/  FSEL R178, R178, -INF , !P4 ;  /* 0xff800000b2b27808 */ /* 0x000fe40006000000 */
[----:B------:R-:W-:-:S02]  /*180c0*/  ISETP.LT.OR P6, PT, R186, 0x39, P6 ;  /* 0x00000039ba00780c */ /* 0x000fc400037c1670 */
[----:B------:R-:W-:Y:S02]  /*180d0*/  @P0 LOP3.LUT R16, R16, 0x4, RZ, 0xfc, !PT ;  /* 0x0000000410100812 */ /* 0x000fe400078efcff */
[----:B------:R-:W-:Y:S02]  /*180e0*/  ISETP.LT.OR P0, PT, R186, 0x2a, P3 ;  /* 0x0000002aba00780c */ /* 0x000fe40001f01670 */
[C---:B------:R-:W-:Y:S02]  /*180f0*/  FSETP.NEU.FTZ.AND P3, PT, R155.reuse, -INF , PT ;  /* 0xff8000009b00780b */ /* 0x040fe40003f7d000 */
[----:B------:R-:W-:Y:S02]  /*18100*/  LOP3.LUT R16, R16, 0xffffbfff, RZ, 0xc0, !PT ;  /* 0xffffbfff10107812 */ /* 0x000fe400078ec0ff */
[----:B------:R-:W-:Y:S02]  /*18110*/  FSEL R3, R155, RZ, P3 ;  /* 0x000000ff9b037208 */ /* 0x000fe40001800000 */
[----:B------:R-:W-:-:S02]  /*18120*/  FSEL R179, R179, -INF , !P5 ;  /* 0xff800000b3b37808 */ /* 0x000fc40006800000 */
[----:B------:R-:W-:Y:S01]  /*18130*/  ISETP.LT.OR P2, PT, R186, 0x3a, P2 ;  /* 0x0000003aba00780c */ /* 0x000fe20001741670 */
[----:B------:R-:W-:Y:S01]  /*18140*/  FADD.FTZ R3, -R3, R5 ;  /* 0x0000000503037221 */ /* 0x000fe20000010100 */
[-C--:B------:R-:W-:Y:S01]  /*18150*/  FMUL.FTZ R5, R155, R2.reuse ;  /* 0x000000029b057220 */ /* 0x080fe20000410000 */
[----:B------:R-:W-:Y:S02]  /*18160*/  @P0 LOP3.LUT R16, R16, 0x4000, RZ, 0xfc, !PT ;  /* 0x0000400010100812 */ /* 0x000fe400078efcff */
[----:B------:R-:W-:Y:S01]  /*18170*/  FSEL R182, R182, -INF , !P6 ;  /* 0xff800000b6b67808 */ /* 0x000fe20007000000 */
[-C--:B------:R-:W-:Y:S01]  /*18180*/  FMUL.FTZ R3, R3, R2.reuse ;  /* 0x0000000203037220 */ /* 0x080fe20000410000 */
[----:B------:R-:W-:Y:S02]  /*18190*/  FSEL R5, R5, RZ, P3 ;  /* 0x000000ff05057208 */ /* 0x000fe40001800000 */
[C---:B------:R-:W-:Y:S02]  /*181a0*/  LOP3.LUT P0, RZ, R16.reuse, 0x10, RZ, 0xc0, !PT ;  /* 0x0000001010ff7812 */ /* 0x040fe4000780c0ff */
[----:B------:R-:W-:Y:S01]  /*181b0*/  LOP3.LUT P3, RZ, R16, 0x4, RZ, 0xc0, !PT ;  /* 0x0000000410ff7812 */ /* 0x000fe2000786c0ff */
[-CC-:B------:R-:W-:Y:S01]  /*181c0*/  FFMA.FTZ R152, R152, R2.reuse, -R5.reuse ;  /* 0x0000000298987223 */ /* 0x180fe20000010805 */
        /* <DEDUP_REMOVED lines=14> */
[----:B------:R-:W-:Y:S01]  /*182b0*/  FFMA.FTZ R5, R181, R2, -R5 ;  /* 0x00000002b5057223 */ /* 0x000fe20000010805 */
[----:B------:R-:W-:Y:S01]  /*182c0*/  FMNMX.FTZ R181, R154, R4, !PT ;  /* 0x000000049ab57209 */ /* 0x000fe20007810000 */
[----:B------:R-:W-:Y:S01]  /*182d0*/  MUFU.EX2 R196, R152 ;  /* 0x0000009800c47308 */ /* 0x000fe20000000800 */
[----:B------:R-:W-:-:S02]  /*182e0*/  FSEL R171, R171, -INF , !P0 ;  /* 0xff800000abab7808 */ /* 0x000fc40004000000 */
[----:B------:R-:W-:Y:S02]  /*182f0*/  FMNMX.FTZ R181, R0, R181, !PT ;  /* 0x000000b500b57209 */ /* 0x000fe40007810000 */
[----:B------:R-:W-:Y:S02]  /*18300*/  LOP3.LUT P0, RZ, R16, 0x4000, RZ, 0xc0, !PT ;  /* 0x0000400010ff7812 */ /* 0x000fe4000780c0ff */
[----:B------:R-:W-:Y:S01]  /*18310*/  FMNMX.FTZ R181, R158, R181, !PT ;  /* 0x000000b59eb57209 */ /* 0x000fe20007810000 */
[----:B------:R-:W0:Y:S01]  /*18320*/  MUFU.EX2 R3, R3 ;  /* 0x0000000300037308 */ /* 0x000e220000000800 */
[----:B------:R-:W-:Y:S02]  /*18330*/  FSEL R174, R174, -INF , !P3 ;  /* 0xff800000aeae7808 */ /* 0x000fe40005800000 */
[----:B------:R-:W-:Y:S02]  /*18340*/  FMNMX.FTZ R181, R159, R181, !PT ;  /* 0x000000b59fb57209 */ /* 0x000fe40007810000 */
[----:B------:R-:W-:-:S02]  /*18350*/  FSEL R175, R175, -INF , !P0 ;  /* 0xff800000afaf7808 */ /* 0x000fc40004000000 */
[----:B------:R-:W-:Y:S01]  /*18360*/  FMNMX.FTZ R181, R162, R181, !PT ;  /* 0x000000b5a2b57209 */ /* 0x000fe20007810000 */
[----:B------:R-:W1:Y:S01]  /*18370*/  MUFU.EX2 R153, R153 ;  /* 0x0000009900997308 */ /* 0x000e620000000800 */
[----:B------:R-:W-:Y:S02]  /*18380*/  FSEL R183, R183, -INF , !P2 ;  /* 0xff800000b7b77808 */ /* 0x000fe40005000000 */
[----:B------:R-:W-:Y:S02]  /*18390*/  FMNMX.FTZ R181, R163, R181, !PT ;  /* 0x000000b5a3b57209 */ /* 0x000fe40007810000 */
[----:B------:R-:W-:Y:S02]  /*183a0*/  LOP3.LUT P0, RZ, R16, 0x2000, RZ, 0xc0, !PT ;  /* 0x0000200010ff7812 */ /* 0x000fe4000780c0ff */
[----:B------:R-:W-:Y:S01]  /*183b0*/  FMNMX.FTZ R181, R166, R181, !PT ;  /* 0x000000b5a6b57209 */ /* 0x000fe20007810000 */
[----:B------:R-:W2:Y:S01]  /*183c0*/  MUFU.EX2 R156, R156 ;  /* 0x0000009c009c7308 */ /* 0x000ea20000000800 */
[----:B0-----:R-:W-:-:S02]  /*183d0*/  FFMA.FTZ R221, R3, R221, R196 ;  /* 0x000000dd03dd7223 */ /* 0x001fc400000100c4 */
[----:B------:R-:W-:-:S04]  /*183e0*/  FMNMX.FTZ R181, R167, R181, !PT ;  /* 0x000000b5a7b57209 */ /* 0x000fc80007810000 */
[----:B------:R-:W-:Y:S01]  /*183f0*/  FMNMX.FTZ R181, R170, R181, !PT ;  /* 0x000000b5aab57209 */ /* 0x000fe20007810000 */
[----:B------:R-:W-:Y:S03]  /*18400*/  MUFU.EX2 R157, R157 ;  /* 0x0000009d009d7308 */ /* 0x000fe60000000800 */
        /* <DEDUP_REMOVED lines=20> */
[----:B0-----:R-:W-:-:S04]  /*18550*/  FMNMX.FTZ R152, R181, R184, !PT ;  /* 0x000000b8b5987209 */ /* 0x001fc80007810000 */
[----:B------:R-:W-:-:S03]  /*18560*/  FSETP.NEU.FTZ.AND P1, PT, R152, -INF , PT ;  /* 0xff8000009800780b */ /* 0x000fc60003f3d000 */
[----:B------:R-:W-:Y:S01]  /*18570*/  MUFU.EX2 R180, R180 ;  /* 0x000000b400b47308 */ /* 0x000fe20000000800 */
[----:B------:R-:W-:-:S05]  /*18580*/  FSEL R181, R152, RZ, P1 ;  /* 0x000000ff98b57208 */ /* 0x000fca0000800000 */
[----:B------:R-:W-:Y:S01]  /*18590*/  FADD.FTZ R4, -R181, R4 ;  /* 0x00000004b5047221 */ /* 0x000fe20000010100 */
[-C--:B------:R-:W-:Y:S01]  /*185a0*/  FMUL.FTZ R181, R152, R2.reuse ;  /* 0x0000000298b57220 */ /* 0x080fe20000410000 */
[----:B------:R-:W-:Y:S02]  /*185b0*/  MUFU.EX2 R5, R5 ;  /* 0x0000000500057308 */ /* 0x000fe40000000800 */
[----:B------:R-:W-:Y:S02]  /*185c0*/  FMUL.FTZ R4, R4, R2 ;  /* 0x0000000204047220 */ /* 0x000fe40000410000 */
[----:B------:R-:W-:-:S05]  /*185d0*/  FSEL R181, R181, RZ, P1 ;  /* 0x000000ffb5b57208 */ /* 0x000fca0000800000 */
        /* <DEDUP_REMOVED lines=17> */
[----:B------:R-:W-:-:S04]  /*186f0*/  FFMA.FTZ R181, R183, R2, -R181 ;  /* 0x00000002b7b57223 */ /* 0x000fc800000108b5 */
[----:B------:R1:W0:Y:S08]  /*18700*/  MUFU.EX2 R0, R4 ;  /* 0x0000000400007308 */ /* 0x0002300000000800 */
[----:B------:R-:W3:Y:S01]  /*18710*/  MUFU.EX2 R158, R158 ;  /* 0x0000009e009e7308 */ /* 0x000ee20000000800 */
[----:B-1----:R-:W-:-:S04]  /*18720*/  FADD.FTZ R4, R153, R221 ;  /* 0x000000dd99047221 */ /* 0x002fc80000010000 */
[----:B--2---:R-:W-:-:S03]  /*18730*/  FADD.FTZ R4, R156, R4 ;  /* 0x000000049c047221 */ /* 0x004fc60000010000 */
[----:B------:R-:W1:Y:S01]  /*18740*/  MUFU.EX2 R159, R159 ;  /* 0x0000009f009f7308 */ /* 0x000e620000000800 */
[----:B0-----:R-:W-:Y:S01]  /*18750*/  FFMA.FTZ R9, R0, R9, R154 ;  /* 0x0000000900097223 */ /* 0x001fe2000001009a */
[----:B------:R-:W-:-:S03]  /*18760*/  FADD.FTZ R4, R157, R4 ;  /* 0x000000049d047221 */ /* 0x000fc60000010000 */
[----:B------:R-:W-:Y:S01]  /*18770*/  FADD.FTZ R9, R197, R9 ;  /* 0x00000009c5097221 */ /* 0x000fe20000010000 */
[----:B------:R-:W-:Y:S02]  /*18780*/  FADD.FTZ R4, R160, R4 ;  /* 0x00000004a0047221 */ /* 0x000fe40000010000 */
[----:B------:R-:W0:Y:S01]  /*18790*/  MUFU.EX2 R162, R162 ;  /* 0x000000a200a27308 */ /* 0x000e220000000800 */
[----:B---3--:R-:W-:Y:S01]  /*187a0*/  FADD.FTZ R9, R158, R9 ;  /* 0x000000099e097221 */ /* 0x008fe20000010000 */
[----:B------:R-:W-:-:S04]  /*187b0*/  FADD.FTZ R4, R161, R4 ;  /* 0x00000004a1047221 */ /* 0x000fc80000010000 */
[----:B------:R-:W-:Y:S02]  /*187c0*/  FADD.FTZ R4, R164, R4 ;  /* 0x00000004a4047221 */ /* 0x000fe40000010000 */
[----:B------:R-:W2:Y:S01]  /*187d0*/  MUFU.EX2 R163, R163 ;  /* 0x000000a300a37308 */ /* 0x000ea20000000800 */
[----:B-1----:R-:W-:Y:S01]  /*187e0*/  FADD.FTZ R9, R159, R9 ;  /* 0x000000099f097221 */ /* 0x002fe20000010000 */
[----:B------:R-:W-:-:S04]  /*187f0*/  FADD.FTZ R4, R165, R4 ;  /* 0x00000004a5047221 */ /* 0x000fc80000010000 */
[----:B------:R-:W-:Y:S02]  /*18800*/  FADD.FTZ R4, R168, R4 ;  /* 0x00000004a8047221 */ /* 0x000fe40000010000 */
[----:B------:R-:W1:Y:S01]  /*18810*/  MUFU.EX2 R166, R166 ;  /* 0x000000a600a67308 */ /* 0x000e620000000800 */
[----:B0-----:R-:W-:Y:S01]  /*18820*/  FADD.FTZ R9, R162, R9 ;  /* 0x00000009a2097221 */ /* 0x001fe20000010000 */
[----:B------:R-:W-:-:S04]  /*18830*/  FADD.FTZ R4, R169, R4 ;  /* 0x00000004a9047221 */ /* 0x000fc80000010000 */
[----:B------:R-:W-:Y:S02]  /*18840*/  FADD.FTZ R4, R172, R4 ;  /* 0x00000004ac047221 */ /* 0x000fe40000010000 */
[----:B------:R-:W0:Y:S01]  /*18850*/  MUFU.EX2 R167, R167 ;  /* 0x000000a700a77308 */ /* 0x000e220000000800 */
[----:B--2---:R-:W-:Y:S01]  /*18860*/  FADD.FTZ R9, R163, R9 ;  /* 0x00000009a3097221 */ /* 0x004fe20000010000 */
        /* <DEDUP_REMOVED lines=8> */
[----:B------:R-:W-:-:S06]  /*188f0*/  FADD.FTZ R221, R5, R4 ;  /* 0x0000000405dd7221 */ /* 0x000fcc0000010000 */
        /* <DEDUP_REMOVED lines=11> */
[----:B0-----:R-:W-:-:S04]  /*189b0*/  FADD.FTZ R9, R179, R9 ;  /* 0x00000009b3097221 */ /* 0x001fc80000010000 */
[----:B--2---:R-:W-:-:S04]  /*189c0*/  FADD.FTZ R9, R182, R9 ;  /* 0x00000009b6097221 */ /* 0x004fc80000010000 */
[----:B-1----:R-:W-:Y:S01]  /*189d0*/  FADD.FTZ R9, R181, R9 ;  /* 0x00000009b5097221 */ /* 0x002fe20000010000 */
[----:B------:R-:W-:Y:S06]  /*189e0*/  @!P0 BRA `(.L_x_1774) ;  /* 0x0000000000048947 */ /* 0x000fec0003800000 */
[----:B------:R-:W-:Y:S01]  /*189f0*/  BPT.TRAP 0x1 ;  /* 0x000000040000795c */ /* 0x000fe20000300000 */
.L_x_1774:
        /* <DEDUP_REMOVED lines=12> */
[----:B------:R-:W-:Y:S01]  /*18ac0*/  F2FP.F16.F32.PACK_AB R193, R163, R162 ;  /* 0x000000a2a3c1723e */ /* 0x000fe200000000ff */
[----:B0-----:R-:W-:Y:S01]  /*18ad0*/  IMAD.MOV.U32 R218, RZ, RZ, R227 ;  /* 0x000000ffffda7224 */ /* 0x001fe200078e00e3 */
        /* <DEDUP_REMOVED lines=9> */
[C---:B--2---:R-:W-:Y:S01]  /*18b70*/  ISETP.GT.AND P1, PT, R8.reuse, R4, PT ;  /* 0x000000040800720c */ /* 0x044fe20003f24270 */
[----:B------:R-:W-:Y:S01]  /*18b80*/  IMAD.MOV.U32 R4, RZ, RZ, R152 ;  /* 0x000000ffff047224 */ /* 0x000fe200078e0098 */
[----:B------:R-:W-:-:S11]  /*18b90*/  IADD3 R8, R8, -0x1, RZ ;  /* 0xffffffff08087810 */ /* 0x000fd60007ffe0ff */
[----:B------:R-:W-:Y:S05]  /*18ba0*/  @P1 BRA `(.L_x_1775) ;  /* 0xffffffd000a01947 */ /* 0x000fea000383ffff */
[----:B------:R-:W-:Y:S05]  /*18bb0*/  BSYNC B0 ;  /* 0x0000000000007941 */ /* 0x000fea0003800000 */
.L_x_1754:
[----:B------:R-:W-:Y:S01]  /*18bc0*/  IMAD.MOV.U32 R4, RZ, RZ, R152 ;  /* 0x000000ffff047224 */ /* 0x000fe200078e0098 */
[----:B------:R-:W-:Y:S01]  /*18bd0*/  MOV R5, R155 ;  /* 0x0000009b00057202 */ /* 0x000fe20000000f00 */
[----:B------:R-:W-:Y:S02]  /*18be0*/  IMAD.MOV.U32 R202, RZ, RZ, R222 ;  /* 0x000000ffffca7224 */ /* 0x000fe400078e00de */
[----:B------:R-:W-:-:S07]  /*18bf0*/  IMAD.MOV.U32 R218, RZ, RZ, R227 ;  /* 0x000000ffffda7224 */ /* 0x000fce00078e00e3 */
.L_x_1753:
[----:B------:R-:W-:Y:S05]  /*18c00*/  BSYNC B1 ;  /* 0x0000000000017941 */ /* 0x000fea0003800000 */
.L_x_1752:
[----:B------:R-:W2:Y:S01]  /*18c10*/  LDL R153, [R1+0x58] ;  /* 0x0000580001997983 */ /* 0x000ea20000100800 */
[----:B------:R-:W0:Y:S01]  /*18c20*/  LDC R152, c[0x0][0x448] ;  /* 0x00011200ff987b82 */ /* 0x000e220000000800 */
[----:B------:R-:W-:-:S07]  /*18c30*/  LOP3.LUT R16, R16, 0xffffffdf, RZ, 0xc0, !PT ;  /* 0xffffffdf10107812 */ /* 0x000fce00078ec0ff */
[----:B------:R-:W1:Y:S01]  /*18c40*/  LDC R155, c[0x0][0x9e4] ;  /* 0x00027900ff9b7b82 */ /* 0x000e620000000800 */
[----:B0-----:R-:W-:-:S13]  /*18c50*/  ISETP.NE.AND P1, PT, R152, 0x1, PT ;  /* 0x000000019800780c */ /* 0x001fda0003f25270 */
[----:B------:R-:W0:Y:S01]  /*18c60*/  @P1 LDC R154, c[0x0][0x44c] ;  /* 0x00011300ff9a1b82 */ /* 0x000e220000000800 */
[----:B------:R-:W-:-:S04]  /*18c70*/  @P1 LOP3.LUT R16, R16, 0x20, RZ, 0xfc, !PT ;  /* 0x0000002010101812 */ /* 0x000fc800078efcff */
[----:B------:R-:W-:-:S03]  /*18c80*/  LOP3.LUT R16, R16, 0xffffffbf, RZ, 0xc0, !PT ;  /* 0xffffffbf10107812 */ /* 0x000fc600078ec0ff */
[----:B------:R-:W3:Y:S01]  /*18c90*/  @P1 LDC R152, c[0x0][0x450] ;  /* 0x00011400ff981b82 */ /* 0x000ee20000000800 */
[----:B--2---:R-:W-:-:S04]  /*18ca0*/  VIADD R153, R153, 0x7f ;  /* 0x0000007f99997836 */ /* 0x004fc80000000000 */
[----:B0-----:R-:W-:-:S05]  /*18cb0*/  @P1 IMAD.HI.U32 R154, R153, R154, RZ ;  /* 0x0000009a999a1227 */ /* 0x001fca00078e00ff */
[----:B---3--:R-:W-:Y:S02]  /*18cc0*/  @P1 SHF.R.U32.HI R153, RZ, R152, R154 ;  /* 0x00000098ff991219 */ /* 0x008fe4000001169a */
[----:B-1----:R-:W-:Y:S02]  /*18cd0*/  ISETP.GE.AND P1, PT, R155, 0x1, PT ;  /* 0x000000019b00780c */ /* 0x002fe40003f26270 */
[----:B------:R-:W-:-:S05]  /*18ce0*/  IADD3 R152, R220, 0x1, -R219 ;  /* 0x00000001dc987810 */ /* 0x000fca0007ffe8db */
[----:B------:R-:W-:-:S04]  /*18cf0*/  IMAD.IADD R153, R152, 0x1, R153 ;  /* 0x0000000198997824 */ /* 0x000fc800078e0299 */
[----:B------:R-:W-:Y:S02]  /*18d00*/  IMAD.IADD R223, R153, 0x1, -R223 ;  /* 0x0000000199df7824 */ /* 0x000fe400078e0adf */
[----:B------:R-:W-:Y:S01]  /*18d10*/  @P1 LOP3.LUT R16, R16, 0x40, RZ, 0xfc, !PT ;  /* 0x0000004010101812 */ /* 0x000fe200078efcff */
[----:B------:R-:W-:Y:S06]  /*18d20*/  @!P1 BRA `(.L_x_1776) ;  /* 0x0000000000489947 */ /* 0x000fec0003800000 */
[----:B------:R-:W-:Y:S01]  /*18d30*/  MOV R154, R153 ;  /* 0x00000099009a7202 */ /* 0x000fe20000000f00 */
        /* <DEDUP_REMOVED lines=10> */
.L_x_1778:
[----:B------:R-:W-:-:S13]  /*18de0*/  ISETP.NE.AND P1, PT, R155, 0x1, PT ;  /* 0x000000019b00780c */ /* 0x000fda0003f25270 */
[----:B------:R-:W0:Y:S02]  /*18df0*/  @P1 LDC.64 R152, c[0x0][0x9e8] ;  /* 0x00027a00ff981b82 */ /* 0x000e240000000a00 */
[----:B0-----:R-:W-:-:S05]  /*18e00*/  @P1 IMAD.HI.U32 R152, R154, R152, RZ ;  /* 0x000000989a981227 */ /* 0x001fca00078e00ff */
[----:B------:R-:W-:-:S07]  /*18e10*/  @P1 SHF.R.U32.HI R154, RZ, R153, R152 ;  /* 0x00000099ff9a1219 */ /* 0x000fce0000011698 */
.L_x_1779:
[----:B------:R-:W-:Y:S05]  /*18e20*/  BSYNC B0 ;  /* 0x0000000000007941 */ /* 0x000fea0003800000 */
.L_x_1777:
[----:B------:R-:W-:-:S05]  /*18e30*/  IMAD R154, R154, R155, RZ ;  /* 0x0000009b9a9a7224 */ /* 0x000fca00078e02ff */
[----:B------:R-:W-:-:S07]  /*18e40*/  VIMNMX R223, R223, R154, !PT ;  /* 0x0000009adfdf7248 */ /* 0x000fce0007fe0100 */
.L_x_1776:
[----:B------:R-:W2:Y:S01]  /*18e50*/  LDL R153, [R1+0x78] ;  /* 0x0000780001997983 */ /* 0x000ea20000100800 */
[----:B------:R-:W-:Y:S01]  /*18e60*/  VIADD R223, R223, 0x3f ;  /* 0x0000003fdfdf7836 */ /* 0x000fe20000000000 */
[----:B------:R-:W-:Y:S04]  /*18e70*/  BSSY B0, `(.L_x_1780) ;  /* 0x0000224000007945 */ /* 0x000fe80003800000 */
[----:B------:R-:W-:-:S04]  /*18e80*/  SHF.R.S32.HI R152, RZ, 0x1f, R223 ;  /* 0x0000001fff987819 */ /* 0x000fc800000114df */
[----:B------:R-:W-:-:S04]  /*18e90*/  LEA.HI R152, R152, R223, RZ, 0x6 ;  /* 0x000000df98987211 */ /* 0x000fc800078f30ff */
[----:B------:R-:W-:-:S04]  /*18ea0*/  SHF.R.S32.HI R152, RZ, 0x6, R152 ;  /* 0x00000006ff987819 */ /* 0x000fc80000011498 */
[----:B--2---:R-:W-:-:S04]  /*18eb0*/  VIMNMX R153, R153, R152, !PT ;  /* 0x0000009899997248 */ /* 0x004fc80007fe0100 */
[----:B------:R-:W-:Y:S01]  /*18ec0*/  ISETP.GE.AND P1, PT, R8, R153, PT ;  /* 0x000000990800720c */ /* 0x000fe20003f26270 */
[----:B------:R0:W-:-:S12]  /*18ed0*/  STL [R1+0x54], R153 ;  /* 0x0000549901007387 */ /* 0x0001d80000100800 */
[----:B0-----:R-:W-:Y:S05]  /*18ee0*/  @!P1 BRA `(.L_x_1781) ;  /* 0x0000002000709947 */ /* 0x001fea0003800000 */
[----:B------:R-:W-:Y:S01]  /*18ef0*/  BSSY B1, `(.L_x_1782) ;  /* 0x000021a000017945 */ /* 0x000fe20003800000 */
[----:B------:R-:W-:Y:S01]  /*18f00*/  IMAD.MOV.U32 R228, RZ, RZ, R8 ;  /* 0x000000ffffe47224 */ /* 0x000fe200078e0008 */
[----:B------:R-:W-:Y:S01]  /*18f10*/  MOV R229, R202 ;  /* 0x000000ca00e57202 */ /* 0x000fe20000000f00 */
[----:B------:R-:W-:Y:S02]  /*18f20*/  IMAD.MOV.U32 R227, RZ, RZ, R4 ;  /* 0x000000ffffe37224 */ /* 0x000fe400078e0004 */
[----:B------:R-:W-:Y:S02]  /*18f30*/  IMAD.MOV.U32 R223, RZ, RZ, R5 ;  /* 0x000000ffffdf7224 */ /* 0x000fe400078e0005 */
[----:B------:R-:W-:-:S07]  /*18f40*/  IMAD.MOV.U32 R8, RZ, RZ, R218 ;  /* 0x000000ffff087224 */ /* 0x000fce00078e00da */
.L_x_1795:
[----:B------:R-:W-:-:S04]  /*18f50*/  ISETP.NE.AND P1, PT, R229, 0x1, PT ;  /* 0x00000001e500780c */ /* 0x000fc80003f25270 */
[----:B------:R-:W-:-:S04]  /*18f60*/  SEL R218, RZ, 0x1, P1 ;  /* 0x00000001ffda7807 */ /* 0x000fc80000800000 */
[----:B------:R-:W-:Y:S01]  /*18f70*/  LOP3.LUT R218, R8, R218, RZ, 0x3c, !PT ;  /* 0x000000da08da7212 */ /* 0x000fe200078e3cff */
[----:B------:R-:W-:Y:S06]  /*18f80*/  @!P0 BRA `(.L_x_1783) ;  /* 0x0000000000048947 */ /* 0x000fec0003800000 */
[----:B------:R-:W-:Y:S01]  /*18f90*/  BPT.TRAP 0x1 ;  /* 0x000000040000795c */ /* 0x000fe20000300000 */
.L_x_1783:
[----:B------:R-:W-:Y:S01]  /*18fa0*/  VIADD R202, R229, 0x1 ;  /* 0x00000001e5ca7836 */ /* 0x000fe20000000000 */
[----:B------:R-:W-:-:S04]  /*18fb0*/  SHF.L.U32 R4, R218, 0x1f, RZ ;  /* 0x0000001fda047819 */ /* 0x000fc800000006ff */
[----:B------:R-:W-:-:S04]  /*18fc0*/  ISETP.NE.AND P1, PT, R202, 0x2, PT ;  /* 0x00000002ca00780c */ /* 0x000fc80003f25270 */
[----:B------:R-:W-:-:S05]  /*18fd0*/  SEL R202, R202, RZ, P1 ;  /* 0x000000ffcaca7207 */ /* 0x000fca0000800000 */
[----:B------:R-:W-:-:S04]  /*18fe0*/  IMAD R222, R202, 0x8, R17 ;  /* 0x00000008cade7824 */ /* 0x000fc800078e0211 */
[----:B------:R0:W1:Y:S01]  /*18ff0*/  SYNCS.PHASECHK.TRANS64.TRYWAIT P1, [R222+URZ+0x30830], R4 ;  /* 0x03083004de0075a7 */ /* 0x000062000802017f */
[----:B------:R-:W-:Y:S05]  /*19000*/  @!P0 BRA `(.L_x_1784) ;  /* 0x0000000000048947 */ /* 0x000fea0003800000 */
[----:B------:R-:W-:Y:S01]  /*19010*/  BPT.TRAP 0x1 ;  /* 0x000000040000795c */ /* 0x000fe20000300000 */
.L_x_1784:
[----:B------:R-:W2:Y:S01]  /*19020*/  LDL R2, [R1+0x50] ;  /* 0x0000500001027983 */ /* 0x000ea20000100800 */
[----:B------:R-:W-:Y:S01]  /*19030*/  BSSY B2, `(.L_x_1785) ;  /* 0x0000007000027945 */ /* 0x000fe20003800000 */
[----:B--2---:R-:W-:-:S04]  /*19040*/  IMAD R2, R202, 0x800, R2 ;  /* 0x00000800ca027824 */ /* 0x004fc800078e0202 */
[C---:B------:R-:W-:Y:S02]  /*19050*/  VIADD R154, R2.reuse, 0x2 ;  /* 0x00000002029a7836 */ /* 0x040fe40000000000 */
[----:B------:R-:W-:Y:S01]  /*19060*/  VIADD R153, R2, 0x4 ;  /* 0x0000000402997836 */ /* 0x000fe20000000000 */
[----:B-1----:R-:W-:Y:S06]  /*19070*/  @P1 BRA `(.L_x_1786) ;  /* 0x0000000000081947 */ /* 0x002fec0003800000 */
[----:B------:R-:W1:Y:S02]  /*19080*/  SYNCS.PHASECHK.TRANS64.TRYWAIT P1, [R222+URZ+0x30830], R4 ;  /* 0x03083004de0075a7 */ /* 0x000e64000802017f */
[----:B-1----:R-:W-:Y:S05]  /*19090*/  @!P1 BRA `(.L_x_1787) ;  /* 0x0000014800889947 */ /* 0x002fea0003800000 */
.L_x_1786:
[----:B------:R-:W-:Y:S05]  /*190a0*/  BSYNC B2 ;  /* 0x0000000000027941 */ /* 0x000fea0003800000 */
.L_x_1785:
[----:B------:R-:W-:Y:S04]  /*190b0*/  STL.64 [R1+0xf8], R22 ;  /* 0x0000f81601007387 */ /* 0x000fe80000100a00 */
[----:B------:R-:W-:Y:S04]  /*190c0*/  STL [R1+0xf0], R18 ;  /* 0x0000f01201007387 */ /* 0x000fe80000100800 */
[----:B------:R2:W-:Y:S04]  /*190d0*/  STL.64 [R1+0xe8], R16 ;  /* 0x0000e81001007387 */ /* 0x0005e80000100a00 */
[----:B--2---:R-:W2:Y:S04]  /*190e0*/  LDL.64 R16, [R1+0x38] ;  /* 0x0000380001107983 */ /* 0x004ea80000100a00 */
[----:B------:R3:W-:Y:S04]  /*190f0*/  STL.64 [R1+0xe0], R8 ;  /* 0x0000e00801007387 */ /* 0x0007e80000100a00 */
[----:B------:R-:W4:Y:S01]  /*19100*/  LDL.64 R22, [R1+0x40] ;  /* 0x0000400001167983 */ /* 0x000f220000100a00 */
[----:B01----:R-:W-:-:S04]  /*19110*/  MOV R4, R2 ;  /* 0x0000000200047202 */ /* 0x003fc80000000f00 */
[----:B------:R-:W-:Y:S01]  /*19120*/  R2UR UR6, R4 ;  /* 0x00000000040672ca */ /* 0x000fe200000e0000 */
[----:B------:R-:W-:Y:S02]  /*19130*/  IMAD.MOV.U32 R4, RZ, RZ, R154 ;  /* 0x000000ffff047224 */ /* 0x000fe400078e009a */
[----:B------:R-:W-:Y:S01]  /*19140*/  VIADD R152, R2, 0x6 ;  /* 0x0000000602987836 */ /* 0x000fe20000000000 */
[----:B---3--:R-:W3:Y:S01]  /*19150*/  LDL.64 R8, [R1+0x28] ;  /* 0x0000280001087983 */ /* 0x008ee20000100a00 */
[----:B------:R-:W-:Y:S01]  /*19160*/  IMAD.MOV.U32 R5, RZ, RZ, 0x40000040 ;  /* 0x40000040ff057424 */ /* 0x000fe200078e00ff */
[----:B------:R-:W-:Y:S01]  /*19170*/  R2UR UR4, R4 ;  /* 0x00000000040472ca */ /* 0x000fe200000e0000 */
[----:B------:R-:W-:Y:S01]  /*19180*/  IMAD.MOV.U32 R4, RZ, RZ, R153 ;  /* 0x000000ffff047224 */ /* 0x000fe200078e0099 */
[----:B------:R-:W-:Y:S01]  /*19190*/  MOV R153, 0x40000040 ;  /* 0x4000004000997802 */ /* 0x000fe20000000f00 */
[----:B------:R-:W-:Y:S01]  /*191a0*/  VIADD R154, R2, 0x204 ;  /* 0x00000204029a7836 */ /* 0x000fe20000000000 */
[----:B------:R-:W-:-:S02]  /*191b0*/  R2UR UR10, R152 ;  /* 0x00000000980a72ca */ /* 0x000fc400000e0000 */
[----:B------:R-:W-:Y:S01]  /*191c0*/  R2UR UR8, R4 ;  /* 0x00000000040872ca */ /* 0x000fe200000e0000 */
[----:B------:R-:W-:Y:S01]  /*191d0*/  VIADD R4, R2, 0x200 ;  /* 0x0000020002047836 */ /* 0x000fe20000000000 */
[----:B------:R-:W-:Y:S01]  /*191e0*/  R2UR UR11, R153 ;  /* 0x00000000990b72ca */ /* 0x000fe200000e0000 */
[-C--:B------:R-:W-:Y:S01]  /*191f0*/  FMUL.FTZ R24, R24, R3.reuse ;  /* 0x0000000318187220 */ /* 0x080fe20000410000 */
[C---:B------:R-:W-:Y:S02]  /*19200*/  R2UR UR7, R5.reuse ;  /* 0x00000000050772ca */ /* 0x040fe400000e0000 */
[----:B------:R-:W-:Y:S01]  /*19210*/  R2UR UR14, R4 ;  /* 0x00000000040e72ca */ /* 0x000fe200000e0000 */
[----:B------:R-:W-:Y:S01]  /*19220*/  VIADD R4, R2, 0x206 ;  /* 0x0000020602047836 */ /* 0x000fe20000000000 */
[----:B------:R-:W-:Y:S01]  /*19230*/  R2UR UR5, R5 ;  /* 0x00000000050572ca */ /* 0x000fe200000e0000 */
[----:B------:R-:W-:Y:S01]  /*19240*/  FMUL.FTZ R25, R25, R3 ;  /* 0x0000000319197220 */ /* 0x000fe20000410000 */
[----:B------:R-:W-:-:S02]  /*19250*/  R2UR UR9, R5 ;  /* 0x00000000050972ca */ /* 0x000fc400000e0000 */
[----:B------:R-:W-:Y:S01]  /*19260*/  R2UR UR26, R4 ;  /* 0x00000000041a72ca */ /* 0x000fe200000e0000 */
[----:B------:R-:W-:Y:S02]  /*19270*/  VIADD R4, R2, 0x404 ;  /* 0x0000040402047836 */ /* 0x000fe40000000000 */
[----:B------:R-:W-:Y:S02]  /*19280*/  MOV R152, UR11 ;  /* 0x0000000b00987c02 */ /* 0x000fe40008000f00 */
[----:B------:R-:W-:Y:S01]  /*19290*/  R2UR UR22, R154 ;  /* 0x000000009a1672ca */ /* 0x000fe200000e0000 */
[----:B------:R-:W-:Y:S01]  /*192a0*/  VIADD R154, R2, 0x400 ;  /* 0x00000400029a7836 */ /* 0x000fe20000000000 */
[----:B------:R-:W-:Y:S01]  /*192b0*/  R2UR UR38, R4 ;  /* 0x00000000042672ca */ /* 0x000fe200000e0000 */
[----:B------:R0:W-:Y:S01]  /*192c0*/  STL [R1+0x14], R152 ;  /* 0x0000149801007387 */ /* 0x0001e20000100800 */
[----:B------:R-:W-:Y:S02]  /*192d0*/  VIADD R4, R2, 0x600 ;  /* 0x0000060002047836 */ /* 0x000fe40000000000 */
[----:B------:R-:W-:Y:S01]  /*192e0*/  R2UR UR30, R154 ;  /* 0x000000009a1e72ca */ /* 0x000fe200000e0000 */
[----:B------:R-:W-:-:S02]  /*192f0*/  VIADD R154, R2, 0x406 ;  /* 0x00000406029a7836 */ /* 0x000fc40000000000 */
[----:B0-----:R-:W-:Y:S01]  /*19300*/  VIADD R152, R2, 0x202 ;  /* 0x0000020202987836 */ /* 0x001fe20000000000 */
[----:B------:R-:W-:Y:S02]  /*19310*/  R2UR UR46, R4 ;  /* 0x00000000042e72ca */ /* 0x000fe400000e0000 */
[----:B------:R-:W-:Y:S02]  /*19320*/  IADD3 R4, R2, 0x606, RZ ;  /* 0x0000060602047810 */ /* 0x000fe40007ffe0ff */
[----:B------:R-:W-:Y:S02]  /*19330*/  R2UR UR18, R152 ;  /* 0x00000000981272ca */ /* 0x000fe400000e0000 */
[----:B------:R-:W-:Y:S01]  /*19340*/  IADD3 R152, R2, 0x402, RZ ;  /* 0x0000040202987810 */ /* 0x000fe20007ffe0ff */
[-C--:B------:R-:W-:Y:S01]  /*19350*/  FMUL.FTZ R28, R28, R3.reuse ;  /* 0x000000031c1c7220 */ /* 0x080fe20000410000 */
[----:B------:R-:W-:Y:S01]  /*19360*/  R2UR UR42, R154 ;  /* 0x000000009a2a72ca */ /* 0x000fe200000e0000 */
[----:B------:R-:W-:Y:S01]  /*19370*/  VIADD R154, R2, 0x602 ;  /* 0x00000602029a7836 */ /* 0x000fe20000000000 */
[----:B------:R-:W-:Y:S01]  /*19380*/  R2UR UR34, R152 ;  /* 0x00000000982272ca */ /* 0x000fe200000e0000 */
[----:B------:R-:W-:Y:S01]  /*19390*/  VIADD R152, R2, 0x604 ;  /* 0x0000060402987836 */ /* 0x000fe20000000000 */
[----:B------:R-:W-:Y:S01]  /*193a0*/  R2UR UR15, R5 ;  /* 0x00000000050f72ca */ /* 0x000fe200000e0000 */
        /* <DEDUP_REMOVED lines=66> */
[----:B------:R-:W3:Y:S01]  /*197d0*/  LDL.64 R4, [R1+0x18] ;  /* 0x0000180001047983 */ /* 0x000ee20000100a00 */
[-C--:B------:R-:W-:Y:S01]  /*197e0*/  FMUL.FTZ R26, R26, R0.reuse ;  /* 0x000000001a1a7220 */ /* 0x080fe20000410000 */
[-C--:B------:R-:W-:Y:S01]  /*197f0*/  FMUL.FTZ R27, R27, R0.reuse ;  /* 0x000000001b1b7220 */ /* 0x080fe20000410000 */
[-C--:B------:R-:W-:Y:S01]  /*19800*/  FMUL.FTZ R30, R30, R0.reuse ;  /* 0x000000001e1e7220 */ /* 0x080fe20000410000 */
[----:B------:R-:W3:Y:S01]  /*19810*/  LDL.64 R2, [R1+0x20] ;  /* 0x0000200001027983 */ /* 0x000ee20000100a00 */
        /* <DEDUP_REMOVED lines=61> */
[----:B------:R-:W3:Y:S01]  /*19bf0*/  LDL.LU R0, [R1+0x14] ;  /* 0x0000140001007983 */ /* 0x000ee20000300800 */
[----:B------:R-:W-:Y:S01]  /*19c00*/  MOV R18, UR10 ;  /* 0x0000000a00127c02 */ /* 0x000fe20008000f00 */
[----:B------:R-:W-:Y:S01]  /*19c10*/  UMOV UR10, UR4 ;  /* 0x00000004000a7c82 */ /* 0x000fe20008000000 */
[----:B------:R-:W-:Y:S01]  /*19c20*/  UMOV UR11, UR5 ;  /* 0x00000005000b7c82 */ /* 0x000fe20008000000 */
[----:B------:R-:W-:Y:S01]  /*19c30*/  R2UR UR4, R6 ;  /* 0x00000000060472ca */ /* 0x000fe200000e0000 */
[----:B------:R-:W-:Y:S01]  /*19c40*/  IMAD.MOV.U32 R155, RZ, RZ, 0x40000040 ;  /* 0x40000040ff9b7424 */ /* 0x000fe200078e00ff */
[----:B------:R-:W-:Y:S02]  /*19c50*/  R2UR UR5, R7 ;  /* 0x00000000070572ca */ /* 0x000fe400000e0000 */
[----:B------:R-:W-:Y:S02]  /*19c60*/  R2UR UR19, R153 ;  /* 0x00000000991372ca */ /* 0x000fe400000e0000 */
[----:B------:R-:W-:-:S02]  /*19c70*/  R2UR UR23, R155 ;  /* 0x000000009b1772ca */ /* 0x000fc400000e0000 */
[----:B------:R-:W-:Y:S02]  /*19c80*/  R2UR UR31, R155 ;  /* 0x000000009b1f72ca */ /* 0x000fe400000e0000 */
[----:B------:R-:W-:Y:S02]  /*19c90*/  R2UR UR35, R153 ;  /* 0x00000000992372ca */ /* 0x000fe400000e0000 */
[C---:B------:R-:W-:Y:S02]  /*19ca0*/  R2UR UR43, R155.reuse ;  /* 0x000000009b2b72ca */ /* 0x040fe400000e0000 */
[----:B------:R-:W-:Y:S02]  /*19cb0*/  R2UR UR50, R154 ;  /* 0x000000009a3272ca */ /* 0x000fe400000e0000 */
[----:B------:R-:W-:Y:S02]  /*19cc0*/  R2UR UR51, R155 ;  /* 0x000000009b3372ca */ /* 0x000fe400000e0000 */
[----:B------:R-:W-:-:S02]  /*19cd0*/  R2UR UR54, R152 ;  /* 0x00000000983672ca */ /* 0x000fc400000e0000 */
[----:B------:R-:W-:Y:S02]  /*19ce0*/  R2UR UR55, R153 ;  /* 0x00000000993772ca */ /* 0x000fe400000e0000 */
[----:B------:R-:W-:-:S06]  /*19cf0*/  WARPGROUP.ARRIVE ;  /* 0x00000000000079c5 */ /* 0x000fcc0000000000 */
[----:B------:R-:W-:Y:S01]  /*19d00*/  HGMMA.64x64x16.F32 R152, gdesc[UR4], RZ, !UPT, gsb0 ;  /* 0x00e00000049879f0 */ /* 0x000fe2000c0008ff */
[----:B------:R-:W-:Y:S01]  /*19d10*/  UMOV UR6, UR8 ;  /* 0x0000000800067c82 */ /* 0x000fe20008000000 */
[----:B------:R-:W-:Y:S01]  /*19d20*/  UMOV UR7, UR9 ;  /* 0x0000000900077c82 */ /* 0x000fe20008000000 */
[----:B----4-:R-:W-:Y:S02]  /*19d30*/  R2UR UR8, R22 ;  /* 0x00000000160872ca */ /* 0x010fe400000e0000 */
[----:B------:R-:W-:Y:S01]  /*19d40*/  R2UR UR9, R23 ;  /* 0x00000000170972ca */ /* 0x000fe200000e0000 */
[----:B------:R-:W-:Y:S02]  /*19d50*/  WARPGROUP.DEPBAR.LE gsb0, 0x0 ;  /* 0x00008000000079c5 */ /* 0x000fe40000010000 */
[----:B------:R-:W-:Y:S01]  /*19d60*/  WARPGROUP.ARRIVE ;  /* 0x00000000000079c5 */ /* 0x000fe20000000000 */
[----:B--2---:R-:W-:Y:S01]  /*19d70*/  R2UR UR4, R16 ;  /* 0x00000000100472ca */ /* 0x004fe200000e0000 */
[----:B------:R0:W5:Y:S08]  /*19d80*/  LDL.LU.64 R22, [R1+0xf8] ;  /* 0x0000f80001167983 */ /* 0x0001700000300a00 */
[----:B------:R-:W-:Y:S01]  /*19d90*/  HGMMA.64x64x16.F32 R152, gdesc[UR8], R152, gsb0 ;  /* 0x00e00000089879f0 */ /* 0x000fe20008000898 */
[----:B------:R-:W-:-:S02]  /*19da0*/  R2UR UR5, R17 ;  /* 0x00000000110572ca */ /* 0x000fc400000e0000 */
[----:B------:R-:W-:Y:S02]  /*19db0*/  WARPGROUP.DEPBAR.LE gsb0, 0x0 ;  /* 0x00008000000079c5 */ /* 0x000fe40000010000 */
[----:B------:R-:W-:-:S09]  /*19dc0*/  WARPGROUP.ARRIVE ;  /* 0x00000000000079c5 */ /* 0x000fd20000000000 */
[----:B------:R-:W-:Y:S01]  /*19dd0*/  HGMMA.64x64x16.F32 R152, gdesc[UR4], R152, gsb0 ;  /* 0x00e00000049879f0 */ /* 0x000fe20008000898 */
[----:B------:R-:W-:Y:S02]  /*19de0*/  R2UR UR10, R18 ;  /* 0x00000000120a72ca */ /* 0x000fe400000e0000 */
[----:B---3--:R-:W-:Y:S01]  /*19df0*/  R2UR UR8, R8 ;  /* 0x00000000080872ca */ /* 0x008fe200000e0000 */
[----:B------:R0:W5:Y:S01]  /*19e00*/  LDL.LU R18, [R1+0xf0] ;  /* 0x0000f00001127983 */ /* 0x0001620000300800 */
[----:B------:R-:W-:Y:S02]  /*19e10*/  R2UR UR9, R9 ;  /* 0x00000000090972ca */ /* 0x000fe400000e0000 */
[----:B------:R-:W-:Y:S01]  /*19e20*/  R2UR UR20, R216 ;  /* 0x00000000d81472ca */ /* 0x000fe200000e0000 */
[----:B------:R0:W5:Y:S01]  /*19e30*/  LDL.LU.64 R16, [R1+0xe8] ;  /* 0x0000e80001107983 */ /* 0x0001620000300a00 */
[----:B------:R-:W-:Y:S02]  /*19e40*/  R2UR UR21, R217 ;  /* 0x00000000d91572ca */ /* 0x000fe400000e0000 */
[----:B------:R-:W-:Y:S01]  /*19e50*/  R2UR UR24, R214 ;  /* 0x00000000d61872ca */ /* 0x000fe200000e0000 */
[----:B------:R0:W5:Y:S01]  /*19e60*/  LDL.LU.64 R8, [R1+0xe0] ;  /* 0x0000e00001087983 */ /* 0x0001620000300a00 */
[----:B------:R-:W-:-:S02]  /*19e70*/  WARPGROUP.DEPBAR.LE gsb0, 0x0 ;  /* 0x00008000000079c5 */ /* 0x000fc40000010000 */
[----:B------:R-:W-:Y:S01]  /*19e80*/  WARPGROUP.ARRIVE ;  /* 0x00000000000079c5 */ /* 0x000fe20000000000 */
[----:B------:R-:W-:-:S13]  /*19e90*/  R2UR UR11, R0 ;  /* 0x00000000000b72ca */ /* 0x000fda00000e0000 */
        /* <DEDUP_REMOVED lines=12> */
[----:B------:R-:W-:-:S06]  /*19f60*/  WARPGROUP.ARRIVE ;  /* 0x00000000000079c5 */ /* 0x000fcc0000000000 */
        /* <DEDUP_REMOVED lines=48> */
.L_x_1788:
[----:B-----5:R-:W-:Y:S01]  /*1a270*/  SHF.L.U32 R0, R8, 0x1f, RZ ;  /* 0x0000001f08007819 */ /* 0x020fe200000006ff */
[----:B------:R-:W-:-:S04]  /*1a280*/  IMAD R8, R229, 0x8, R17 ;  /* 0x00000008e5087824 */ /* 0x000fc800078e0211 */
[----:B------:R0:W1:Y:S01]  /*1a290*/  SYNCS.PHASECHK.TRANS64.TRYWAIT P1, [R8+URZ+0x30850], R0 ;  /* 0x03085000080075a7 */ /* 0x000062000802017f */
[----:B------:R-:W-:Y:S05]  /*1a2a0*/  @!P0 BRA `(.L_x_1789) ;  /* 0x0000000000048947 */ /* 0x000fea0003800000 */
[----:B------:R-:W-:Y:S01]  /*1a2b0*/  BPT.TRAP 0x1 ;  /* 0x000000040000795c */ /* 0x000fe20000300000 */
.L_x_1789:
[----:B------:R-:W-:Y:S04]  /*1a2c0*/  BSSY B2, `(.L_x_1790) ;  /* 0x0000004000027945 */ /* 0x000fe80003800000 */
[----:B-1----:R-:W-:Y:S05]  /*1a2d0*/  @P1 BRA `(.L_x_1791) ;  /* 0x0000000000081947 */ /* 0x002fea0003800000 */
[----:B------:R-:W1:Y:S02]  /*1a2e0*/  SYNCS.PHASECHK.TRANS64.TRYWAIT P1, [R8+URZ+0x30850], R0 ;  /* 0x03085000080075a7 */ /* 0x000e64000802017f */
[----:B-1----:R-:W-:Y:S05]  /*1a2f0*/  @!P1 BRA `(.L_x_1792) ;  /* 0x0000013800049947 */ /* 0x002fea0003800000 */
.L_x_1791:
[----:B------:R-:W-:Y:S05]  /*1a300*/  BSYNC B2 ;  /* 0x0000000000027941 */ /* 0x000fea0003800000 */
.L_x_1790:
[----:B01----:R-:W-:Y:S01]  /*1a310*/  VIADD R0, R17, 0x400 ;  /* 0x0000040011007836 */ /* 0x003fe20000000000 */
[----:B------:R-:W-:Y:S01]  /*1a320*/  WARPGROUP.ARRIVE ;  /* 0x00000000000079c5 */ /* 0x000fe20000000000 */
[----:B------:R-:W-:Y:S01]  /*1a330*/  IMAD.MOV.U32 R3, RZ, RZ, 0x40000040 ;  /* 0x40000040ff037424 */ /* 0x000fe200078e00ff */
[----:B------:R-:W-:Y:S02]  /*1a340*/  MOV R5, 0x40000040 ;  /* 0x4000004000057802 */ /* 0x000fe40000000f00 */
[----:B------:R-:W-:Y:S02]  /*1a350*/  SHF.R.U32.HI R0, RZ, 0x4, R0 ;  /* 0x00000004ff007819 */ /* 0x000fe40000011600 */
[----:B------:R-:W-:Y:S01]  /*1a360*/  R2UR UR7, R3 ;  /* 0x00000000030772ca */ /* 0x000fe200000e0000 */
[----:B------:R-:W-:Y:S01]  /*1a370*/  IMAD.MOV.U32 R3, RZ, RZ, 0x40000040 ;  /* 0x40000040ff037424 */ /* 0x000fe200078e00ff */
[----:B------:R-:W-:-:S04]  /*1a380*/  LOP3.LUT R0, R0, 0x3fff, RZ, 0xc0, !PT ;  /* 0x00003fff00007812 */ /* 0x000fc800078ec0ff */
[----:B------:R-:W-:-:S05]  /*1a390*/  LOP3.LUT R0, R0, 0x2000000, RZ, 0xfc, !PT ;  /* 0x0200000000007812 */ /* 0x000fca00078efcff */
[----:B------:R-:W-:-:S04]  /*1a3a0*/  IMAD R2, R229, 0x800, R0 ;  /* 0x00000800e5027824 */ /* 0x000fc800078e0200 */
[C---:B------:R-:W-:Y:S01]  /*1a3b0*/  VIADD R4, R2.reuse, 0x80 ;  /* 0x0000008002047836 */ /* 0x040fe20000000000 */
[----:B------:R-:W-:-:S13]  /*1a3c0*/  R2UR UR6, R2 ;  /* 0x00000000020672ca */ /* 0x000fda00000e0000 */
        /* <DEDUP_REMOVED lines=25> */
.L_x_1793:
[----:B------:R-:W2:Y:S01]  /*1a560*/  LDL R185, [R1+0x8] ;  /* 0x0000080001b97983 */ /* 0x000ea20000100800 */
[----:B------:R-:W-:Y:S01]  /*1a570*/  FMNMX.FTZ R0, R152, R223, !PT ;  /* 0x000000df98007209 */ /* 0x000fe20007810000 */
[----:B------:R-:W-:Y:S01]  /*1a580*/  ULDC UR4, c[0x0][0x988] ;  /* 0x0002620000047ab9 */ /* 0x000fe20000000800 */
[----:B------:R-:W-:Y:S02]  /*1a590*/  VIADD R222, R222, 0x30840 ;  /* 0x00030840dede7836 */ /* 0x000fe40000000000 */
        /* <DEDUP_REMOVED lines=27> */
[----:B------:R-:W-:Y:S01]  /*1a750*/  FADD.FTZ R3, -R5, R223 ;  /* 0x000000df05037221 */ /* 0x000fe20000010100 */
        /* <DEDUP_REMOVED lines=9> */
[----:B0-----:R-:W-:-:S05]  /*1a7f0*/  FMNMX.FTZ R2, R0, R2, !PT ;  /* 0x0000000200027209 */ /* 0x001fca0007810000 */
[----:B------:R-:W0:Y:S02]  /*1a800*/  SHFL.BFLY PT, R4, R2, 0x1, 0x1f ;  /* 0x0c201f0002047f89 */ /* 0x000e2400000e0000 */
[----:B0-----:R-:W-:Y:S02]  /*1a810*/  FMNMX.FTZ R4, R2, R4, !PT ;  /* 0x0000000402047209 */ /* 0x001fe40007810000 */
[----:B------:R-:W-:-:S03]  /*1a820*/  MOV R2, UR4 ;  /* 0x0000000400027c02 */ /* 0x000fc60008000f00 */
[----:B------:R-:W-:Y:S02]  /*1a830*/  FADD.FTZ R0, -R4, R227 ;  /* 0x000000e304007221 */ /* 0x000fe40000010100 */
[-C--:B------:R-:W-:Y:S01]  /*1a840*/  FMUL.FTZ R184, R5, R2.reuse ;  /* 0x0000000205b87220 */ /* 0x080fe20000410000 */
[-C--:B------:R-:W-:Y:S01]  /*1a850*/  FMUL.FTZ R3, R3, R2.reuse ;  /* 0x0000000203037220 */ /* 0x080fe20000410000 */
[-C--:B------:R-:W-:Y:S02]  /*1a860*/  FMUL.FTZ R0, R0, R2.reuse ;  /* 0x0000000200007220 */ /* 0x080fe40000410000 */
        /* <DEDUP_REMOVED lines=15> */
[-C--:B------:R-:W-:Y:S01]  /*1a960*/  FFMA.FTZ R181, R181, R2.reuse, -R184 ;  /* 0x00000002b5b57223 */ /* 0x080fe200000108b8 */
[-C--:B------:R-:W-:Y:S01]  /*1a970*/  FMUL.FTZ R184, R4, R2.reuse ;  /* 0x0000000204b87220 */ /* 0x080fe20000410000 */
[----:B------:R-:W-:Y:S03]  /*1a980*/  MUFU.EX2 R3, R3 ;  /* 0x0000000300037308 */ /* 0x000fe60000000800 */
[-CC-:B------:R-:W-:Y:S01]  /*1a990*/  FFMA.FTZ R154, R154, R2.reuse, -R184.reuse ;  /* 0x000000029a9a7223 */ /* 0x180fe200000108b8 */
[-CC-:B------:R-:W-:Y:S01]  /*1a9a0*/  FFMA.FTZ R155, R155, R2.reuse, -R184.reuse ;  /* 0x000000029b9b7223 */ /* 0x180fe200000108b8 */
[-CC-:B------:R-:W-:Y:S01]  /*1a9b0*/  FFMA.FTZ R158, R158, R2.reuse, -R184.reuse ;  /* 0x000000029e9e7223 */ /* 0x180fe200000108b8 */
[-CC-:B------:R-:W-:Y:S01]  /*1a9c0*/  FFMA.FTZ R159, R159, R2.reuse, -R184.reuse ;  /* 0x000000029f9f7223 */ /* 0x180fe200000108b8 */
[-CC-:B------:R-:W-:Y:S01]  /*1a9d0*/  FFMA.FTZ R162, R162, R2.reuse, -R184.reuse ;  /* 0x00000002a2a27223 */ /* 0x180fe200000108b8 */
[----:B------:R-:W0:Y:S01]  /*1a9e0*/  MUFU.EX2 R152, R152 ;  /* 0x0000009800987308 */ /* 0x000e220000000800 */
        /* <DEDUP_REMOVED lines=12> */
[----:B------:R-:W1:Y:S01]  /*1aab0*/  MUFU.EX2 R197, R154 ;  /* 0x0000009a00c57308 */ /* 0x000e620000000800 */
[----:B0-----:R-:W-:-:S07]  /*1aac0*/  FFMA.FTZ R221, R3, R221, R152 ;  /* 0x000000dd03dd7223 */ /* 0x001fce0000010098 */
[----:B------:R-:W0:Y:S08]  /*1aad0*/  MUFU.EX2 R153, R153 ;  /* 0x0000009900997308 */ /* 0x000e300000000800 */
[----:B------:R-:W3:Y:S01]  /*1aae0*/  MUFU.EX2 R155, R155 ;  /* 0x0000009b009b7308 */ /* 0x000ee20000000800 */
[----:B-1----:R-:W-:-:S07]  /*1aaf0*/  FFMA.FTZ R9, R0, R9, R197 ;  /* 0x0000000900097223 */ /* 0x002fce00000100c5 */
[----:B------:R-:W1:Y:S01]  /*1ab00*/  MUFU.EX2 R156, R156 ;  /* 0x0000009c009c7308 */ /* 0x000e620000000800 */
[----:B0-----:R-:W-:-:S07]  /*1ab10*/  FADD.FTZ R221, R153, R221 ;  /* 0x000000dd99dd7221 */ /* 0x001fce0000010000 */
[----:B------:R-:W0:Y:S01]  /*1ab20*/  MUFU.EX2 R158, R158 ;  /* 0x0000009e009e7308 */ /* 0x000e220000000800 */
[----:B---3--:R-:W-:Y:S01]  /*1ab30*/  FADD.FTZ R154, R155, R9 ;  /* 0x000000099b9a7221 */ /* 0x008fe20000010000 */
[----:B--2---:R-:W-:-:S06]  /*1ab40*/  PRMT R222, R185, 0x654, R222 ;  /* 0x00000654b9de7816 */ /* 0x004fcc00000000de */
[----:B------:R-:W2:Y:S01]  /*1ab50*/  MUFU.EX2 R157, R157 ;  /* 0x0000009d009d7308 */ /* 0x000ea20000000800 */
[----:B-1----:R-:W-:Y:S01]  /*1ab60*/  FADD.FTZ R9, R156, R221 ;  /* 0x000000dd9c097221 */ /* 0x002fe20000010000 */
[----:B------:R1:W-:Y:S06]  /*1ab70*/  SYNCS.ARRIVE.TRANS64.RED.A1T0 RZ, [R222+URZ], RZ ;  /* 0x000000ffdeff79a7 */ /* 0x0003ec000810043f */
[----:B------:R-:W3:Y:S01]  /*1ab80*/  MUFU.EX2 R159, R159 ;  /* 0x0000009f009f7308 */ /* 0x000ee20000000800 */
[----:B0-----:R-:W-:-:S07]  /*1ab90*/  FADD.FTZ R154, R158, R154 ;  /* 0x0000009a9e9a7221 */ /* 0x001fce0000010000 */
[----:B------:R-:W0:Y:S01]  /*1aba0*/  MUFU.EX2 R160, R160 ;  /* 0x000000a000a07308 */ /* 0x000e220000000800 */
[----:B--2---:R-:W-:-:S07]  /*1abb0*/  FADD.FTZ R9, R157, R9 ;  /* 0x000000099d097221 */ /* 0x004fce0000010000 */
[----:B------:R-:W2:Y:S01]  /*1abc0*/  MUFU.EX2 R162, R162 ;  /* 0x000000a200a27308 */ /* 0x000ea20000000800 */
[----:B---3--:R-:W-:-:S07]  /*1abd0*/  FADD.FTZ R154, R159, R154 ;  /* 0x0000009a9f9a7221 */ /* 0x008fce0000010000 */
        /* <DEDUP_REMOVED lines=43> */
[----:B0-----:R-:W-:Y:S01]  /*1ae90*/  FADD.FTZ R182, R187, R182 ;  /* 0x000000b6bbb67221 */ /* 0x001fe20000010000 */
[----:B--2---:R-:W-:-:S03]  /*1aea0*/  FADD.FTZ R221, R181, R9 ;  /* 0x00000009b5dd7221 */ /* 0x004fc60000010000 */
[----:B---3--:R-:W-:Y:S01]  /*1aeb0*/  FADD.FTZ R9, R154, R182 ;  /* 0x000000b69a097221 */ /* 0x008fe20000010000 */
[----:B-1----:R-:W-:Y:S06]  /*1aec0*/  @!P0 BRA `(.L_x_1794) ;  /* 0x0000000000048947 */ /* 0x002fec0003800000 */
[----:B------:R-:W-:Y:S01]  /*1aed0*/  BPT.TRAP 0x1 ;  /* 0x000000040000795c */ /* 0x000fe20000300000 */
.L_x_1794:
        /* <DEDUP_REMOVED lines=23> */
[----:B------:R-:W-:Y:S02]  /*1b050*/  MOV R229, R202 ;  /* 0x000000ca00e57202 */ /* 0x000fe40000000f00 */
[C---:B--2---:R-:W-:Y:S01]  /*1b060*/  ISETP.GT.AND P1, PT, R228.reuse, R182, PT ;  /* 0x000000b6e400720c */ /* 0x044fe20003f24270 */
[----:B------:R-:W-:-:S12]  /*1b070*/  VIADD R228, R228, 0xffffffff ;  /* 0xffffffffe4e47836 */ /* 0x000fd80000000000 */
[----:B------:R-:W-:Y:S05]  /*1b080*/  @P1 BRA `(.L_x_1795) ;  /* 0xffffffdc00b01947 */ /* 0x000fea000383ffff */
[----:B------:R-:W-:Y:S05]  /*1b090*/  BSYNC B1 ;  /* 0x0000000000017941 */ /* 0x000fea0003800000 */
.L_x_1782:
[----:B------:R-:W-:-:S07]  /*1b0a0*/  IMAD.MOV.U32 R8, RZ, RZ, R228 ;  /* 0x000000ffff087224 */ /* 0x000fce00078e00e4 */
.L_x_1781:
[----:B------:R-:W-:Y:S05]  /*1b0b0*/  BSYNC B0 ;  /* 0x0000000000007941 */ /* 0x000fea0003800000 */
.L_x_1780:
[----:B------:R-:W2:Y:S01]  /*1b0c0*/  LDL R152, [R1+0x78] ;  /* 0x0000780001987983 */ /* 0x000ea20000100800 */
[----:B------:R-:W-:Y:S01]  /*1b0d0*/  BSSY B0, `(.L_x_1796) ;  /* 0x00002e2000007945 */ /* 0x000fe20003800000 */
[----:B--2---:R-:W-:-:S13]  /*1b0e0*/  ISETP.GE.AND P1, PT, R8, R152, PT ;  /* 0x000000980800720c */ /* 0x004fda0003f26270 */
[----:B------:R-:W-:Y:S05]  /*1b0f0*/  @!P1 BRA `(.L_x_1797) ;  /* 0x0000002c007c9947 */ /* 0x000fea0003800000 */
[----:B------:R-:W-:Y:S02]  /*1b100*/  IMAD.MOV.U32 R228, RZ, RZ, R4 ;  /* 0x000000ffffe47224 */ /* 0x000fe400078e0004 */
[----:B------:R-:W-:Y:S02]  /*1b110*/  IMAD.MOV.U32 R227, RZ, RZ, R5 ;  /* 0x000000ffffe37224 */ /* 0x000fe400078e0005 */
[----:B------:R-:W-:Y:S02]  /*1b120*/  IMAD.MOV.U32 R222, RZ, RZ, R218 ;  /* 0x000000ffffde7224 */ /* 0x000fe400078e00da */
[----:B------:R-:W-:-:S07]  /*1b130*/  IMAD.MOV.U32 R229, RZ, RZ, R202 ;  /* 0x000000ffffe57224 */ /* 0x000fce00078e00ca */
.L_x_1818:
[----:B------:R-:W-:-:S04]  /*1b140*/  ISETP.NE.AND P1, PT, R229, 0x1, PT ;  /* 0x00000001e500780c */ /* 0x000fc80003f25270 */
[----:B------:R-:W-:-:S04]  /*1b150*/  SEL R218, RZ, 0x1, P1 ;  /* 0x00000001ffda7807 */ /* 0x000fc80000800000 */
[----:B------:R-:W-:Y:S01]  /*1b160*/  LOP3.LUT R218, R222, R218, RZ, 0x3c, !PT ;  /* 0x000000dadeda7212 */ /* 0x000fe200078e3cff */
[----:B-1----:R-:W-:Y:S06]  /*1b170*/  @!P0 BRA `(.L_x_1798) ;  /* 0x0000000000048947 */ /* 0x002fec0003800000 */
[----:B------:R-:W-:Y:S01]  /*1b180*/  BPT.TRAP 0x1 ;  /* 0x000000040000795c */ /* 0x000fe20000300000 */
.L_x_1798:
[----:B------:R-:W-:Y:S02]  /*1b190*/  IADD3 R202, R229, 0x1, RZ ;  /* 0x00000001e5ca7810 */ /* 0x000fe40007ffe0ff */
[----:B------:R-:W-:Y:S02]  /*1b1a0*/  SHF.L.U32 R4, R218, 0x1f, RZ ;  /* 0x0000001fda047819 */ /* 0x000fe400000006ff */
[----:B------:R-:W-:-:S04]  /*1b1b0*/  ISETP.NE.AND P1, PT, R202, 0x2, PT ;  /* 0x00000002ca00780c */ /* 0x000fc80003f25270 */
[----:B------:R-:W-:-:S05]  /*1b1c0*/  SEL R202, R202, RZ, P1 ;  /* 0x000000ffcaca7207 */ /* 0x000fca0000800000 */
[----:B------:R-:W-:-:S04]  /*1b1d0*/  IMAD R223, R202, 0x8, R17 ;  /* 0x00000008cadf7824 */ /* 0x000fc800078e0211 */
[----:B------:R0:W1:Y:S01]  /*1b1e0*/  SYNCS.PHASECHK.TRANS64.TRYWAIT P1, [R223+URZ+0x30830], R4 ;  /* 0x03083004df0075a7 */ /* 0x000062000802017f */
[----:B------:R-:W-:Y:S05]  /*1b1f0*/  @!P0 BRA `(.L_x_1799) ;  /* 0x0000000000048947 */ /* 0x000fea0003800000 */
[----:B------:R-:W-:Y:S01]  /*1b200*/  BPT.TRAP 0x1 ;  /* 0x000000040000795c */ /* 0x000fe20000300000 */
.L_x_1799:
        /* <DEDUP_REMOVED lines=8> */
.L_x_1801:
[----:B------:R-:W-:Y:S05]  /*1b290*/  BSYNC B1 ;  /* 0x0000000000017941 */ /* 0x000fea0003800000 */
.L_x_1800:
[----:B------:R-:W-:Y:S04]  /*1b2a0*/  STL.64 [R1+0xf8], R22 ;  /* 0x0000f81601007387 */ /* 0x000fe80000100a00 */
[----:B------:R-:W-:Y:S04]  /*1b2b0*/  STL [R1+0xf0], R18 ;  /* 0x0000f01201007387 */ /* 0x000fe80000100800 */
[----:B------:R2:W-:Y:S04]  /*1b2c0*/  STL.64 [R1+0xe8], R16 ;  /* 0x0000e81001007387 */ /* 0x0005e80000100a00 */
[----:B--2---:R-:W2:Y:S04]  /*1b2d0*/  LDL.64 R16, [R1+0x38] ;  /* 0x0000380001107983 */ /* 0x004ea80000100a00 */
[----:B------:R3:W-:Y:S04]  /*1b2e0*/  STL.64 [R1+0xe0], R8 ;  /* 0x0000e00801007387 */ /* 0x0007e80000100a00 */
[----:B------:R-:W4:Y:S01]  /*1b2f0*/  LDL.64 R22, [R1+0x40] ;  /* 0x0000400001167983 */ /* 0x000f220000100a00 */
[----:B01----:R-:W-:-:S05]  /*1b300*/  IMAD.MOV.U32 R4, RZ, RZ, R2 ;  /* 0x000000ffff047224 */ /* 0x003fca00078e0002 */
[----:B------:R-:W-:Y:S01]  /*1b310*/  R2UR UR6, R4 ;  /* 0x00000000040672ca */ /* 0x000fe200000e0000 */
[----:B------:R-:W-:Y:S01]  /*1b320*/  IMAD.MOV.U32 R4, RZ, RZ, R154 ;  /* 0x000000ffff047224 */ /* 0x000fe200078e009a */
[----:B---3--:R-:W3:Y:S01]  /*1b330*/  LDL.64 R8, [R1+0x28] ;  /* 0x0000280001087983 */ /* 0x008ee20000100a00 */
[----:B------:R-:W-:Y:S01]  /*1b340*/  VIADD R152, R2, 0x6 ;  /* 0x0000000602987836 */ /* 0x000fe20000000000 */
[----:B------:R-:W-:Y:S02]  /*1b350*/  MOV R5, 0x40000040 ;  /* 0x4000004000057802 */ /* 0x000fe40000000f00 */
[----:B------:R-:W-:Y:S01]  /*1b360*/  R2UR UR4, R4 ;  /* 0x00000000040472ca */ /* 0x000fe200000e0000 */
[----:B------:R-:W-:Y:S01]  /*1b370*/  IMAD.MOV.U32 R4, RZ, RZ, R153 ;  /* 0x000000ffff047224 */ /* 0x000fe200078e0099 */
[----:B------:R-:W-:Y:S01]  /*1b380*/  R2UR UR10, R152 ;  /* 0x00000000980a72ca */ /* 0x000fe200000e0000 */
[----:B------:R-:W-:Y:S01]  /*1b390*/  IMAD.MOV.U32 R153, RZ, RZ, 0x40000040 ;  /* 0x40000040ff997424 */ /* 0x000fe200078e00ff */
[----:B------:R-:W-:-:S02]  /*1b3a0*/  R2UR UR7, R5 ;  /* 0x00000000050772ca */ /* 0x000fc400000e0000 */
[----:B------:R-:W-:Y:S01]  /*1b3b0*/  R2UR UR8, R4 ;  /* 0x00000000040872ca */ /* 0x000fe200000e0000 */
[C---:B------:R-:W-:Y:S01]  /*1b3c0*/  VIADD R4, R2.reuse, 0x200 ;  /* 0x0000020002047836 */ /* 0x040fe20000000000 */
[----:B------:R-:W-:Y:S01]  /*1b3d0*/  R2UR UR11, R153 ;  /* 0x00000000990b72ca */ /* 0x000fe200000e0000 */
[----:B------:R-:W-:Y:S01]  /*1b3e0*/  VIADD R154, R2, 0x204 ;  /* 0x00000204029a7836 */ /* 0x000fe20000000000 */
[C---:B------:R-:W-:Y:S02]  /*1b3f0*/  R2UR UR5, R5.reuse ;  /* 0x00000000050572ca */ /* 0x040fe400000e0000 */
[----:B------:R-:W-:Y:S01]  /*1b400*/  R2UR UR14, R4 ;  /* 0x00000000040e72ca */ /* 0x000fe200000e0000 */
[----:B------:R-:W-:Y:S01]  /*1b410*/  VIADD R4, R2, 0x206 ;  /* 0x0000020602047836 */ /* 0x000fe20000000000 */
[----:B------:R-:W-:Y:S01]  /*1b420*/  R2UR UR22, R154 ;  /* 0x000000009a1672ca */ /* 0x000fe200000e0000 */
[----:B------:R-:W-:Y:S01]  /*1b430*/  FMUL.FTZ R24, R24, R3 ;  /* 0x0000000318187220 */ /* 0x000fe20000410000 */
[----:B------:R-:W-:-:S02]  /*1b440*/  R2UR UR9, R5 ;  /* 0x00000000050972ca */ /* 0x000fc400000e0000 */
[----:B------:R-:W-:Y:S02]  /*1b450*/  R2UR UR26, R4 ;  /* 0x00000000041a72ca */ /* 0x000fe400000e0000 */
[C---:B------:R-:W-:Y:S02]  /*1b460*/  IADD3 R4, R2.reuse, 0x404, RZ ;  /* 0x0000040402047810 */ /* 0x040fe40007ffe0ff */
[----:B------:R-:W-:Y:S01]  /*1b470*/  MOV R152, UR11 ;  /* 0x0000000b00987c02 */ /* 0x000fe20008000f00 */
[----:B------:R-:W-:Y:S01]  /*1b480*/  VIADD R154, R2, 0x400 ;  /* 0x00000400029a7836 */ /* 0x000fe20000000000 */
[----:B------:R-:W-:Y:S01]  /*1b490*/  R2UR UR38, R4 ;  /* 0x00000000042672ca */ /* 0x000fe200000e0000 */
[----:B------:R-:W-:Y:S02]  /*1b4a0*/  VIADD R4, R2, 0x600 ;  /* 0x0000060002047836 */ /* 0x000fe40000000000 */
[----:B------:R0:W-:Y:S01]  /*1b4b0*/  STL [R1+0x14], R152 ;  /* 0x0000149801007387 */ /* 0x0001e20000100800 */
[----:B------:R-:W-:Y:S01]  /*1b4c0*/  R2UR UR30, R154 ;  /* 0x000000009a1e72ca */ /* 0x000fe200000e0000 */
[----:B------:R-:W-:Y:S01]  /*1b4d0*/  VIADD R154, R2, 0x406 ;  /* 0x00000406029a7836 */ /* 0x000fe20000000000 */
[----:B------:R-:W-:Y:S01]  /*1b4e0*/  R2UR UR46, R4 ;  /* 0x00000000042e72ca */ /* 0x000fe200000e0000 */
[C---:B------:R-:W-:Y:S01]  /*1b4f0*/  VIADD R4, R2.reuse, 0x606 ;  /* 0x0000060602047836 */ /* 0x040fe20000000000 */
[----:B0-----:R-:W-:-:S04]  /*1b500*/  IADD3 R152, R2, 0x202, RZ ;  /* 0x0000020202987810 */ /* 0x001fc80007ffe0ff */
[----:B------:R-:W-:Y:S01]  /*1b510*/  R2UR UR18, R152 ;  /* 0x00000000981272ca */ /* 0x000fe200000e0000 */
[----:B------:R-:W-:Y:S01]  /*1b520*/  VIADD R152, R2, 0x402 ;  /* 0x0000040202987836 */ /* 0x000fe20000000000 */
[----:B------:R-:W-:Y:S01]  /*1b530*/  R2UR UR42, R154 ;  /* 0x000000009a2a72ca */ /* 0x000fe200000e0000 */
[----:B------:R-:W-:Y:S01]  /*1b540*/  VIADD R154, R2, 0x602 ;  /* 0x00000602029a7836 */ /* 0x000fe20000000000 */
[----:B------:R-:W-:Y:S01]  /*1b550*/  R2UR UR15, R5 ;  /* 0x00000000050f72ca */ /* 0x000fe200000e0000 */
[-C--:B------:R-:W-:Y:S01]  /*1b560*/  FMUL.FTZ R25, R25, R3.reuse ;  /* 0x0000000319197220 */ /* 0x080fe20000410000 */
[----:B------:R-:W-:Y:S01]  /*1b570*/  R2UR UR34, R152 ;  /* 0x00000000982272ca */ /* 0x000fe200000e0000 */
[----:B------:R-:W-:Y:S01]  /*1b580*/  VIADD R152, R2, 0x604 ;  /* 0x0000060402987836 */ /* 0x000fe20000000000 */
        /* <DEDUP_REMOVED lines=237> */
.L_x_1803:
[----:B------:R-:W-:Y:S02]  /*1c460*/  SHF.L.U32 R0, R222, 0x1f, RZ ;  /* 0x0000001fde007819 */ /* 0x000fe400000006ff */
[----:B-----5:R-:W-:-:S04]  /*1c470*/  LEA R222, R229, R17, 0x3 ;  /* 0x00000011e5de7211 */ /* 0x020fc800078e18ff */
[----:B------:R0:W1:Y:S01]  /*1c480*/  SYNCS.PHASECHK.TRANS64.TRYWAIT P1, [R222+URZ+0x30850], R0 ;  /* 0x03085000de0075a7 */ /* 0x000062000802017f */
[----:B------:R-:W-:Y:S05]  /*1c490*/  @!P0 BRA `(.L_x_1804) ;  /* 0x0000000000048947 */ /* 0x000fea0003800000 */
[----:B------:R-:W-:Y:S01]  /*1c4a0*/  BPT.TRAP 0x1 ;  /* 0x000000040000795c */ /* 0x000fe20000300000 */
.L_x_1804:
[----:B------:R-:W-:Y:S04]  /*1c4b0*/  BSSY B1, `(.L_x_1805) ;  /* 0x0000004000017945 */ /* 0x000fe80003800000 */
[----:B-1----:R-:W-:Y:S05]  /*1c4c0*/  @P1 BRA `(.L_x_1806) ;  /* 0x0000000000081947 */ /* 0x002fea0003800000 */
[----:B------:R-:W1:Y:S02]  /*1c4d0*/  SYNCS.PHASECHK.TRANS64.TRYWAIT P1, [R222+URZ+0x30850], R0 ;  /* 0x03085000de0075a7 */ /* 0x000e64000802017f */
[----:B-1----:R-:W-:Y:S05]  /*1c4e0*/  @!P1 BRA `(.L_x_1807) ;  /* 0x0000011400b09947 */ /* 0x002fea0003800000 */
.L_x_1806:
[----:B------:R-:W-:Y:S05]  /*1c4f0*/  BSYNC B1 ;  /* 0x0000000000017941 */ /* 0x000fea0003800000 */
.L_x_1805:
[----:B01----:R-:W-:Y:S01]  /*1c500*/  VIADD R0, R17, 0x400 ;  /* 0x0000040011007836 */ /* 0x003fe20000000000 */
[----:B------:R-:W-:Y:S01]  /*1c510*/  WARPGROUP.ARRIVE ;  /* 0x00000000000079c5 */ /* 0x000fe20000000000 */
[----:B------:R-:W-:Y:S02]  /*1c520*/  IMAD.MOV.U32 R3, RZ, RZ, 0x40000040 ;  /* 0x40000040ff037424 */ /* 0x000fe400078e00ff */
[----:B------:R-:W-:Y:S01]  /*1c530*/  IMAD.MOV.U32 R5, RZ, RZ, 0x40000040 ;  /* 0x40000040ff057424 */ /* 0x000fe200078e00ff */
        /* <DEDUP_REMOVED lines=9> */
[----:B------:R-:W-:Y:S02]  /*1c5d0*/  R2UR UR6, R4 ;  /* 0x00000000040672ca */ /* 0x000fe400000e0000 */
[----:B------:R-:W-:Y:S01]  /*1c5e0*/  R2UR UR7, R5 ;  /* 0x00000000050772ca */ /* 0x000fe200000e0000 */
[----:B------:R-:W-:Y:S01]  /*1c5f0*/  IMAD.MOV.U32 R5, RZ, RZ, 0x40000040 ;  /* 0x40000040ff057424 */ /* 0x000fe200078e00ff */
[C---:B------:R-:W-:Y:S01]  /*1c600*/  IADD3 R4, R2.reuse, 0x100, RZ ;  /* 0x0000010002047810 */ /* 0x040fe20007ffe0ff */
        /* <DEDUP_REMOVED lines=20> */
.L_x_1808:
[----:B------:R-:W2:Y:S01]  /*1c750*/  LDL R4, [R1+0x58] ;  /* 0x0000580001047983 */ /* 0x000ea20000100800 */
[----:B------:R-:W0:Y:S03]  /*1c760*/  LDC R0, c[0x0][0x448] ;  /* 0x00011200ff007b82 */ /* 0x000e260000000800 */
[----:B------:R-:W2:Y:S04]  /*1c770*/  LDL R3, [R1+0x74] ;  /* 0x0000740001037983 */ /* 0x000ea80000100800 */
[----:B------:R-:W3:Y:S01]  /*1c780*/  LDL R189, [R1+0x8] ;  /* 0x0000080001bd7983 */ /* 0x000ee20000100800 */
[----:B------:R-:W-:Y:S01]  /*1c790*/  VIADD R223, R223, 0x30840 ;  /* 0x00030840dfdf7836 */ /* 0x000fe20000000000 */
[----:B------:R-:W-:Y:S01]  /*1c7a0*/  ULDC UR4, c[0x0][0x9dc] ;  /* 0x0002770000047ab9 */ /* 0x000fe20000000800 */
[----:B------:R-:W-:Y:S01]  /*1c7b0*/  ULDC UR5, c[0x0][0x9e0] ;  /* 0x0002780000057ab9 */ /* 0x000fe20000000800 */
[----:B0-----:R-:W-:-:S13]  /*1c7c0*/  ISETP.NE.AND P1, PT, R0, 0x1, PT ;  /* 0x000000010000780c */ /* 0x001fda0003f25270 */
[----:B------:R-:W0:Y:S08]  /*1c7d0*/  @P1 LDC R2, c[0x0][0x44c] ;  /* 0x00011300ff021b82 */ /* 0x000e300000000800 */
[----:B------:R-:W1:Y:S01]  /*1c7e0*/  @P1 LDC R0, c[0x0][0x450] ;  /* 0x00011400ff001b82 */ /* 0x000e620000000800 */
[----:B------:R-:W-:Y:S01]  /*1c7f0*/  ULOP3.LUT UR4, URZ, UR4, URZ, 0x33, !UPT ;  /* 0x000000043f047292 */ /* 0x000fe2000f8e333f */
[----:B--2---:R-:W-:-:S06]  /*1c800*/  IMAD.IADD R186, R3, 0x1, R4 ;  /* 0x0000000103ba7824 */ /* 0x004fcc00078e0204 */
[----:B------:R-:W2:Y:S01]  /*1c810*/  LDC R3, c[0x0][0x9e4] ;  /* 0x00027900ff037b82 */ /* 0x000ea20000000800 */
[----:B0-----:R-:W-:-:S05]  /*1c820*/  @P1 IMAD.HI.U32 R2, R186, R2, RZ ;  /* 0x00000002ba021227 */ /* 0x001fca00078e00ff */
[----:B-1----:R-:W-:-:S05]  /*1c830*/  @P1 SHF.R.U32.HI R186, RZ, R0, R2 ;  /* 0x00000000ffba1219 */ /* 0x002fca0000011602 */
[----:B------:R-:W0:Y:S01]  /*1c840*/  SHFL.IDX PT, R187, R186, RZ, 0x1c1f ;  /* 0x001c1fffbabb7589 */ /* 0x000e2200000e0000 */
[----:B------:R-:W-:-:S04]  /*1c850*/  SHF.L.U32 R0, R8, 0x6, RZ ;  /* 0x0000000608007819 */ /* 0x000fc800000006ff */
[----:B------:R-:W-:Y:S02]  /*1c860*/  IADD3 R184, -R225, 0x1, -R0 ;  /* 0x00000001e1b87810 */ /* 0x000fe40007ffe900 */
[----:B--2---:R-:W-:Y:S02]  /*1c870*/  ISETP.GE.AND P5, PT, R3, 0x1, PT ;  /* 0x000000010300780c */ /* 0x004fe40003fa6270 */
[----:B------:R-:W-:Y:S02]  /*1c880*/  IADD3 R184, -R219, R184, R220 ;  /* 0x000000b8dbb87210 */ /* 0x000fe40007ffe1dc */
[----:B---3--:R-:W-:-:S03]  /*1c890*/  PRMT R223, R189, 0x654, R223 ;  /* 0x00000654bddf7816 */ /* 0x008fc600000000df */
[C---:B------:R-:W-:Y:S01]  /*1c8a0*/  VIADD R185, R184.reuse, UR5 ;  /* 0x00000005b8b97c36 */ /* 0x040fe20008000000 */
[----:B------:R1:W-:Y:S01]  /*1c8b0*/  SYNCS.ARRIVE.TRANS64.RED.A1T0 RZ, [R223+URZ], RZ ;  /* 0x000000ffdfff79a7 */ /* 0x0003e2000810043f */
[----:B------:R-:W-:Y:S02]  /*1c8c0*/  VIADD R184, R184, UR4 ;  /* 0x00000004b8b87c36 */ /* 0x000fe40008000000 */
[--C-:B0-----:R-:W-:Y:S02]  /*1c8d0*/  IMAD.IADD R5, R185, 0x1, R187.reuse ;  /* 0x00000001b9057824 */ /* 0x101fe400078e02bb */
[----:B------:R-:W-:Y:S01]  /*1c8e0*/  IMAD.IADD R4, R184, 0x1, R187 ;  /* 0x00000001b8047824 */ /* 0x000fe200078e02bb */
        /* <DEDUP_REMOVED lines=14> */
.L_x_1811:
[----:B------:R-:W-:Y:S02]  /*1c9d0*/  ULDC UR4, c[0x0][0x9e4] ;  /* 0x0002790000047ab9 */ /* 0x000fe40000000800 */
[----:B------:R-:W-:-:S04]  /*1c9e0*/  MOV R188, UR4 ;  /* 0x0000000400bc7c02 */ /* 0x000fc80008000f00 */
[----:B------:R-:W-:-:S13]  /*1c9f0*/  ISETP.NE.AND P1, PT, R188, 0x1, PT ;  /* 0x00000001bc00780c */ /* 0x000fda0003f25270 */
[----:B------:R-:W0:Y:S02]  /*1ca00*/  @P1 LDC.64 R2, c[0x0][0x9e8] ;  /* 0x00027a00ff021b82 */ /* 0x000e240000000a00 */
[----:B0-----:R-:W-:-:S05]  /*1ca10*/  @P1 IMAD.HI.U32 R2, R187, R2, RZ ;  /* 0x00000002bb021227 */ /* 0x001fca00078e00ff */
[----:B------:R-:W-:-:S07]  /*1ca20*/  @P1 SHF.R.U32.HI R187, RZ, R3, R2 ;  /* 0x00000003ffbb1219 */ /* 0x000fce0000011602 */
.L_x_1812:
[----:B------:R-:W-:Y:S05]  /*1ca30*/  BSYNC B1 ;  /* 0x0000000000017941 */ /* 0x000fea0003800000 */
.L_x_1810:
[----:B------:R-:W-:-:S04]  /*1ca40*/  IMAD R187, R187, R188, -R0 ;  /* 0x000000bcbbbb7224 */ /* 0x000fc800078e0a00 */
[----:B------:R-:W-:-:S05]  /*1ca50*/  IMAD.IADD R187, R187, 0x1, -R225 ;  /* 0x00000001bbbb7824 */ /* 0x000fca00078e0ae1 */
[----:B------:R-:W-:Y:S02]  /*1ca60*/  VIMNMX R4, R4, R187, !PT ;  /* 0x000000bb04047248 */ /* 0x000fe40007fe0100 */
[----:B------:R-:W-:-:S07]  /*1ca70*/  VIADDMNMX R5, R187, R188, R5, PT ;  /* 0x000000bcbb057246 */ /* 0x000fce0003800105 */
.L_x_1809:
        /* <DEDUP_REMOVED lines=13> */
[--C-:B0-----:R-:W-:Y:S01]  /*1cb50*/  IMAD.IADD R185, R185, 0x1, R186.reuse ;  /* 0x00000001b9b97824 */ /* 0x101fe200078e02ba */
[----:B------:R-:W-:Y:S01]  /*1cb60*/  FSEL R157, R157, -INF , !P3 ;  /* 0xff8000009d9d7808 */ /* 0x000fe20005800000 */
[----:B------:R-:W-:Y:S01]  /*1cb70*/  IMAD.IADD R184, R184, 0x1, R186 ;  /* 0x00000001b8b87824 */ /* 0x000fe200078e02ba */
        /* <DEDUP_REMOVED lines=50> */
.L_x_1815:
[----:B------:R-:W-:Y:S02]  /*1cea0*/  ULDC UR4, c[0x0][0x9e4] ;  /* 0x0002790000047ab9 */ /* 0x000fe40000000800 */
[----:B------:R-:W-:-:S05]  /*1ceb0*/  IMAD.U32 R4, RZ, RZ, UR4 ;  /* 0x00000004ff047e24 */ /* 0x000fca000f8e00ff */
[----:B------:R-:W-:-:S13]  /*1cec0*/  ISETP.NE.AND P2, PT, R4, 0x1, PT ;  /* 0x000000010400780c */ /* 0x000fda0003f45270 */
[----:B------:R-:W0:Y:S02]  /*1ced0*/  @P2 LDC.64 R2, c[0x0][0x9e8] ;  /* 0x00027a00ff022b82 */ /* 0x000e240000000a00 */
[----:B0-----:R-:W-:-:S05]  /*1cee0*/  @P2 IMAD.HI.U32 R2, R186, R2, RZ ;  /* 0x00000002ba022227 */ /* 0x001fca00078e00ff */
[----:B------:R-:W-:-:S07]  /*1cef0*/  @P2 SHF.R.U32.HI R186, RZ, R3, R2 ;  /* 0x00000003ffba2219 */ /* 0x000fce0000011602 */
.L_x_1816:
[----:B------:R-:W-:Y:S05]  /*1cf00*/  BSYNC B1 ;  /* 0x0000000000017941 */ /* 0x000fea0003800000 */
.L_x_1814:
[----:B------:R-:W-:-:S05]  /*1cf10*/  IMAD R0, R186, R4, -R0 ;  /* 0x00000004ba007224 */ /* 0x000fca00078e0a00 */
[----:B------:R-:W-:-:S04]  /*1cf20*/  IADD3 R0, -R225, R0, RZ ;  /* 0x00000000e1007210 */ /* 0x000fc80007ffe1ff */
[----:B------:R-:W-:Y:S02]  /*1cf30*/  VIMNMX R184, R184, R0, !PT ;  /* 0x00000000b8b87248 */ /* 0x000fe40007fe0100 */
[----:B------:R-:W-:-:S07]  /*1cf40*/  VIADDMNMX R185, R0, R4, R185, PT ;  /* 0x0000000400b97246 */ /* 0x000fce00038001b9 */
.L_x_1813:
[----:B------:R-:W-:Y:S01]  /*1cf50*/  FMNMX.FTZ R0, R152, R227, !PT ;  /* 0x000000e398007209 */ /* 0x000fe20007810000 */
[----:B------:R-:W-:Y:S01]  /*1cf60*/  ULDC UR4, c[0x0][0x988] ;  /* 0x0002620000047ab9 */ /* 0x000fe20000000800 */
[----:B------:R-:W-:Y:S02]  /*1cf70*/  LOP3.LUT R16, R16, 0xffffdfff, RZ, 0xc0, !PT ;  /* 0xffffdfff10107812 */ /* 0x000fe400078ec0ff */
[----:B------:R-:W-:Y:S02]  /*1cf80*/  FMNMX.FTZ R0, R153, R0, !PT ;  /* 0x0000000099007209 */ /* 0x000fe40007810000 */
[----:B------:R-:W-:Y:S02]  /*1cf90*/  ISETP.GT.AND P2, PT, R184, 0x1, P1 ;  /* 0x00000001b800780c */ /* 0x000fe40000f44270 */
[----:B------:R-:W-:Y:S02]  /*1cfa0*/  FMNMX.FTZ R0, R156, R0, !PT ;  /* 0x000000009c007209 */ /* 0x000fe40007810000 */
[----:B------:R-:W-:-:S02]  /*1cfb0*/  ISETP.GT.AND P3, PT, R184, 0x8, P1 ;  /* 0x00000008b800780c */ /* 0x000fc40000f64270 */
[----:B------:R-:W-:Y:S02]  /*1cfc0*/  FMNMX.FTZ R0, R157, R0, !PT ;  /* 0x000000009d007209 */ /* 0x000fe40007810000 */
[----:B------:R-:W-:Y:S02]  /*1cfd0*/  @P0 LOP3.LUT R16, R16, 0x2000, RZ, 0xfc, !PT ;  /* 0x0000200010100812 */ /* 0x000fe400078efcff */
[----:B------:R-:W-:Y:S02]  /*1cfe0*/  FMNMX.FTZ R0, R160, R0, !PT ;  /* 0x00000000a0007209 */ /* 0x000fe40007810000 */
[----:B------:R-:W-:Y:S02]  /*1cff0*/  ISETP.LT.OR P2, PT, R185, 0x2, P2 ;  /* 0x00000002b900780c */ /* 0x000fe40001741670 */
[----:B------:R-:W-:Y:S02]  /*1d000*/  FMNMX.FTZ R0, R161, R0, !PT ;  /* 0x00000000a1007209 */ /* 0x000fe40007810000 */
[----:B------:R-:W-:-:S02]  /*1d010*/  ISETP.LT.OR P3, PT, R185, 0x9, P3 ;  /* 0x00000009b900780c */ /* 0x000fc40001f61670 */
[----:B------:R-:W-:Y:S02]  /*1d020*/  FMNMX.FTZ R0, R164, R0, !PT ;  /* 0x00000000a4007209 */ /* 0x000fe40007810000 */
[----:B------:R-:W-:Y:S02]  /*1d030*/  ISETP.GT.AND P0, PT, R184, 0x21, P1 ;  /* 0x00000021b800780c */ /* 0x000fe40000f04270 */
[----:B------:R-:W-:Y:S02]  /*1d040*/  FMNMX.FTZ R0, R165, R0, !PT ;  /* 0x00000000a5007209 */ /* 0x000fe40007810000 */
[----:B------:R-:W-:Y:S02]  /*1d050*/  FSEL R155, R155, -INF , !P2 ;  /* 0xff8000009b9b7808 */ /* 0x000fe40005000000 */
[----:B------:R-:W-:Y:S02]  /*1d060*/  FMNMX.FTZ R0, R168, R0, !PT ;  /* 0x00000000a8007209 */ /* 0x000fe40007810000 */
[----:B------:R-:W-:-:S02]  /*1d070*/  FSEL R158, R158, -INF , !P3 ;  /* 0xff8000009e9e7808 */ /* 0x000fc40005800000 */
[----:B------:R-:W-:Y:S02]  /*1d080*/  FMNMX.FTZ R0, R169, R0, !PT ;  /* 0x00000000a9007209 */ /* 0x000fe40007810000 */
[----:B------:R-:W-:Y:S02]  /*1d090*/  ISETP.GT.AND P4, PT, R184, 0x9, P1 ;  /* 0x00000009b800780c */ /* 0x000fe40000f84270 */
[----:B------:R-:W-:Y:S02]  /*1d0a0*/  FMNMX.FTZ R0, R172, R0, !PT ;  /* 0x00000000ac007209 */ /* 0x000fe40007810000 */
[C---:B------:R-:W-:Y:S02]  /*1d0b0*/  ISETP.GT.AND P2, PT, R184.reuse, 0x10, P1 ;  /* 0x00000010b800780c */ /* 0x040fe40000f44270 */
[----:B------:R-:W-:Y:S02]  /*1d0c0*/  FMNMX.FTZ R0, R173, R0, !PT ;  /* 0x00000000ad007209 */ /* 0x000fe40007810000 */
[----:B------:R-:W-:-:S02]  /*1d0d0*/  ISETP.GT.AND P3, PT, R184, 0x11, P1 ;  /* 0x00000011b800780c */ /* 0x000fc40000f64270 */
[----:B------:R-:W-:Y:S02]  /*1d0e0*/  FMNMX.FTZ R0, R176, R0, !PT ;  /* 0x00000000b0007209 */ /* 0x000fe40007810000 */
[----:B------:R-:W-:Y:S02]  /*1d0f0*/  ISETP.LT.OR P4, PT, R185, 0xa, P4 ;  /* 0x0000000ab900780c */ /* 0x000fe40002781670 */
[----:B------:R-:W-:Y:S02]  /*1d100*/  FMNMX.FTZ R0, R177, R0, !PT ;  /* 0x00000000b1007209 */ /* 0x000fe40007810000 */
[C---:B------:R-:W-:Y:S02]  /*1d110*/  ISETP.LT.OR P2, PT, R185.reuse, 0x11, P2 ;  /* 0x00000011b900780c */ /* 0x040fe40001741670 */
[----:B------:R-:W-:Y:S02]  /*1d120*/  ISETP.LT.OR P3, PT, R185, 0x12, P3 ;  /* 0x00000012b900780c */ /* 0x000fe40001f61670 */
[----:B------:R-:W-:-:S02]  /*1d130*/  LOP3.LUT R16, R16, 0xffff7fff, RZ, 0xc0, !PT ;  /* 0xffff7fff10107812 */ /* 0x000fc400078ec0ff */
[----:B------:R-:W-:Y:S02]  /*1d140*/  FMNMX.FTZ R0, R180, R0, !PT ;  /* 0x00000000b4007209 */ /* 0x000fe40007810000 */
[----:B------:R-:W-:Y:S02]  /*1d150*/  FSEL R159, R159, -INF , !P4 ;  /* 0xff8000009f9f7808 */ /* 0x000fe40006000000 */
[----:B------:R-:W-:Y:S02]  /*1d160*/  FSEL R162, R162, -INF , !P2 ;  /* 0xff800000a2a27808 */ /* 0x000fe40005000000 */
[----:B------:R-:W-:Y:S02]  /*1d170*/  FSEL R163, R163, -INF , !P3 ;  /* 0xff800000a3a37808 */ /* 0x000fe40005800000 */
[C---:B------:R-:W-:Y:S02]  /*1d180*/  ISETP.GT.AND P4, PT, R184.reuse, 0x18, P1 ;  /* 0x00000018b800780c */ /* 0x040fe40000f84270 */
[----:B------:R-:W-:-:S02]  /*1d190*/  ISETP.GT.AND P2, PT, R184, 0x19, P1 ;  /* 0x00000019b800780c */ /* 0x000fc40000f44270 */
[----:B------:R-:W-:Y:S02]  /*1d1a0*/  ISETP.GT.AND P3, PT, R184, 0x20, P1 ;  /* 0x00000020b800780c */ /* 0x000fe40000f64270 */
[----:B------:R-:W-:Y:S02]  /*1d1b0*/  @P0 LOP3.LUT R16, R16, 0x8000, RZ, 0xfc, !PT ;  /* 0x0000800010100812 */ /* 0x000fe400078efcff */
[----:B------:R-:W-:Y:S02]  /*1d1c0*/  ISETP.GT.AND P0, PT, R184, RZ, P1 ;  /* 0x000000ffb800720c */ /* 0x000fe40000f04270 */
[----:B------:R-:W-:Y:S02]  /*1d1d0*/  FMNMX.FTZ R0, R181, R0, !PT ;  /* 0x00000000b5007209 */ /* 0x000fe40007810000 */
[C---:B------:R-:W-:Y:S02]  /*1d1e0*/  ISETP.LT.OR P4, PT, R185.reuse, 0x19, P4 ;  /* 0x00000019b900780c */ /* 0x040fe40002781670 */
[C---:B------:R-:W-:Y:S01]  /*1d1f0*/  ISETP.LT.OR P2, PT, R185.reuse, 0x1a, P2 ;  /* 0x0000001ab900780c */ /* 0x040fe20001741670 */
[----:B------:R-:W0:Y:S01]  /*1d200*/  SHFL.BFLY PT, R2, R0, 0x2, 0x1f ;  /* 0x0c401f0000027f89 */ /* 0x000e2200000e0000 */
[----:B------:R-:W-:-:S02]  /*1d210*/  ISETP.LT.OR P3, PT, R185, 0x21, P3 ;  /* 0x00000021b900780c */ /* 0x000fc40001f61670 */
[----:B------:R-:W-:Y:S02]  /*1d220*/  FSEL R166, R166, -INF , !P4 ;  /* 0xff800000a6a67808 */ /* 0x000fe40006000000 */
[----:B------:R-:W-:Y:S02]  /*1d230*/  FSEL R167, R167, -INF , !P2 ;  /* 0xff800000a7a77808 */ /* 0x000fe40005000000 */
[----:B------:R-:W-:Y:S02]  /*1d240*/  FSEL R170, R170, -INF , !P3 ;  /* 0xff800000aaaa7808 */ /* 0x000fe40005800000 */
[C---:B------:R-:W-:Y:S02]  /*1d250*/  ISETP.GT.AND P2, PT, R184.reuse, 0x28, P1 ;  /* 0x00000028b800780c */ /* 0x040fe40000f44270 */
[C---:B------:R-:W-:Y:S02]  /*1d260*/  ISETP.GT.AND P3, PT, R184.reuse, 0x29, P1 ;  /* 0x00000029b800780c */ /* 0x040fe40000f64270 */
[----:B------:R-:W-:-:S02]  /*1d270*/  ISETP.GT.AND P4, PT, R184, 0x30, P1 ;  /* 0x00000030b800780c */ /* 0x000fc40000f84270 */
[C---:B------:R-:W-:Y:S02]  /*1d280*/  ISETP.GT.AND P5, PT, R184.reuse, 0x31, P1 ;  /* 0x00000031b800780c */ /* 0x040fe40000fa4270 */
[----:B------:R-:W-:Y:S02]  /*1d290*/  ISETP.GT.AND P6, PT, R184, 0x38, P1 ;  /* 0x00000038b800780c */ /* 0x000fe40000fc4270 */
[----:B------:R-:W-:Y:S02]  /*1d2a0*/  LOP3.LUT R16, R16, 0xfffffff7, RZ, 0xc0, !PT ;  /* 0xfffffff710107812 */ /* 0x000fe400078ec0ff */
[----:B------:R-:W-:Y:S02]  /*1d2b0*/  ISETP.GT.AND P1, PT, R184, 0x39, P1 ;  /* 0x00000039b800780c */ /* 0x000fe40000f24270 */
[----:B------:R-:W-:Y:S02]  /*1d2c0*/  @P0 LOP3.LUT R16, R16, 0x8, RZ, 0xfc, !PT ;  /* 0x0000000810100812 */ /* 0x000fe400078efcff */
[----:B0-----:R-:W-:-:S02]  /*1d2d0*/  FMNMX.FTZ R2, R0, R2, !PT ;  /* 0x0000000200027209 */ /* 0x001fc40007810000 */
[C---:B------:R-:W-:Y:S02]  /*1d2e0*/  LOP3.LUT P0, RZ, R16.reuse, 0x8000, RZ, 0xc0, !PT ;  /* 0x0000800010ff7812 */ /* 0x040fe4000780c0ff */
[----:B------:R-:W-:Y:S01]  /*1d2f0*/  LOP3.LUT R16, R16, 0xfffffffd, RZ, 0xc0, !PT ;  /* 0xfffffffd10107812 */ /* 0x000fe200078ec0ff */
[----:B------:R-:W0:Y:S01]  /*1d300*/  SHFL.BFLY PT, R5, R2, 0x1, 0x1f ;  /* 0x0c201f0002057f89 */ /* 0x000e2200000e0000 */
[C---:B------:R-:W-:Y:S02]  /*1d310*/  ISETP.LT.OR P0, PT, R185.reuse, 0x22, P0 ;  /* 0x00000022b900780c */ /* 0x040fe40000701670 */
[C---:B------:R-:W-:Y:S02]  /*1d320*/  ISETP.LT.OR P4, PT, R185.reuse, 0x31, P4 ;  /* 0x00000031b900780c */ /* 0x040fe40002781670 */
[----:B------:R-:W-:Y:S02]  /*1d330*/  @P1 LOP3.LUT R16, R16, 0x2, RZ, 0xfc, !PT ;  /* 0x0000000210101812 */ /* 0x000fe400078efcff */
[----:B------:R-:W-:-:S02]  /*1d340*/  ISETP.LT.OR P5, PT, R185, 0x32, P5 ;  /* 0x00000032b900780c */ /* 0x000fc40002fa1670 */
[C---:B------:R-:W-:Y:S02]  /*1d350*/  LOP3.LUT P1, RZ, R16.reuse, 0x8, RZ, 0xc0, !PT ;  /* 0x0000000810ff7812 */ /* 0x040fe4000782c0ff */
[----:B------:R-:W-:Y:S02]  /*1d360*/  LOP3.LUT R16, R16, 0xffffffef, RZ, 0xc0, !PT ;  /* 0xffffffef10107812 */ /* 0x000fe400078ec0ff */
[C---:B------:R-:W-:Y:S02]  /*1d370*/  ISETP.LT.OR P1, PT, R185.reuse, 0x1, P1 ;  /* 0x00000001b900780c */ /* 0x040fe40000f21670 */
[----:B------:R-:W-:Y:S02]  /*1d380*/  @P0 LOP3.LUT R16, R16, 0x10, RZ, 0xfc, !PT ;  /* 0x0000001010100812 */ /* 0x000fe400078efcff */
[----:B------:R-:W-:Y:S02]  /*1d390*/  FSEL R154, R154, -INF , !P1 ;  /* 0xff8000009a9a7808 */ /* 0x000fe40004800000 */
[----:B------:R-:W-:-:S02]  /*1d3a0*/  ISETP.LT.OR P0, PT, R185, 0x29, P2 ;  /* 0x00000029b900780c */ /* 0x000fc40001701670 */
[----:B------:R-:W-:Y:S02]  /*1d3b0*/  FMNMX.FTZ R4, R154, R228, !PT ;  /* 0x000000e49a047209 */ /* 0x000fe40007810000 */
[C---:B------:R-:W-:Y:S02]  /*1d3c0*/  LOP3.LUT P2, RZ, R16.reuse, 0x2, RZ, 0xc0, !PT ;  /* 0x0000000210ff7812 */ /* 0x040fe4000784c0ff */
[----:B------:R-:W-:Y:S02]  /*1d3d0*/  FMNMX.FTZ R4, R155, R4, !PT ;  /* 0x000000049b047209 */ /* 0x000fe40007810000 */
[----:B------:R-:W-:Y:S02]  /*1d3e0*/  LOP3.LUT R16, R16, 0xfffffffb, RZ, 0xc0, !PT ;  /* 0xfffffffb10107812 */ /* 0x000fe400078ec0ff */
[----:B------:R-:W-:Y:S02]  /*1d3f0*/  FMNMX.FTZ R4, R158, R4, !PT ;  /* 0x000000049e047209 */ /* 0x000fe40007810000 */
[----:B0-----:R-:W-:Y:S01]  /*1d400*/  FMNMX.FTZ R5, R2, R5, !PT ;  /* 0x0000000502057209 */ /* 0x001fe20007810000 */
[----:B------:R-:W-:Y:S01]  /*1d410*/  IMAD.U32 R2, RZ, RZ, UR4 ;  /* 0x00000004ff027e24 */ /* 0x000fe2000f8e00ff */
[----:B------:R-:W-:-:S02]  /*1d420*/  @P0 LOP3.LUT R16, R16, 0x4, RZ, 0xfc, !PT ;  /* 0x0000000410100812 */ /* 0x000fc400078efcff */
[----:B------:R-:W-:Y:S01]  /*1d430*/  ISETP.LT.OR P0, PT, R185, 0x2a, P3 ;  /* 0x0000002ab900780c */ /* 0x000fe20001f01670 */
[----:B------:R-:W-:Y:S01]  /*1d440*/  FMUL.FTZ R3, R5, R2 ;  /* 0x0000000205037220 */ /* 0x000fe20000410000 */
[----:B------:R-:W-:Y:S02]  /*1d450*/  FMNMX.FTZ R4, R159, R4, !PT ;  /* 0x000000049f047209 */ /* 0x000fe40007810000 */
[----:B------:R-:W-:Y:S02]  /*1d460*/  LOP3.LUT R16, R16, 0xffffbfff, RZ, 0xc0, !PT ;  /* 0xffffbfff10107812 */ /* 0x000fe400078ec0ff */
[----:B------:R-:W-:Y:S02]  /*1d470*/  FMNMX.FTZ R4, R162, R4, !PT ;  /* 0x00000004a2047209 */ /* 0x000fe40007810000 */
[----:B------:R-:W-:Y:S02]  /*1d480*/  FSETP.NEU.FTZ.AND P3, PT, R5, -INF , PT ;  /* 0xff8000000500780b */ /* 0x000fe40003f7d000 */
[----:B------:R-:W-:-:S02]  /*1d490*/  FMNMX.FTZ R4, R163, R4, !PT ;  /* 0x00000004a3047209 */ /* 0x000fc40007810000 */
[----:B------:R-:W-:Y:S02]  /*1d4a0*/  FSEL R0, R5, RZ, P3 ;  /* 0x000000ff05007208 */ /* 0x000fe40001800000 */
[----:B------:R-:W-:Y:S02]  /*1d4b0*/  @P0 LOP3.LUT R16, R16, 0x4000, RZ, 0xfc, !PT ;  /* 0x0000400010100812 */ /* 0x000fe400078efcff */
[----:B------:R-:W-:Y:S01]  /*1d4c0*/  FMNMX.FTZ R4, R166, R4, !PT ;  /* 0x00000004a6047209 */ /* 0x000fe20007810000 */
[----:B------:R-:W-:Y:S01]  /*1d4d0*/  FADD.FTZ R0, -R0, R227 ;  /* 0x000000e300007221 */ /* 0x000fe20000010100 */
[----:B------:R-:W-:Y:S02]  /*1d4e0*/  LOP3.LUT P0, RZ, R16, 0x10, RZ, 0xc0, !PT ;  /* 0x0000001010ff7812 */ /* 0x000fe4000780c0ff */
[----:B------:R-:W-:Y:S01]  /*1d4f0*/  FMNMX.FTZ R4, R167, R4, !PT ;  /* 0x00000004a7047209 */ /* 0x000fe20007810000 */
[----:B------:R-:W-:Y:S01]  /*1d500*/  FMUL.FTZ R184, R0, R2 ;  /* 0x0000000200b87220 */ /* 0x000fe20000410000 */
[----:B------:R-:W-:-:S02]  /*1d510*/  FSEL R3, R3, RZ, P3 ;  /* 0x000000ff03037208 */ /* 0x000fc40001800000 */
[----:B------:R-:W-:Y:S02]  /*1d520*/  LOP3.LUT P3, RZ, R16, 0x4, RZ, 0xc0, !PT ;  /* 0x0000000410ff7812 */ /* 0x000fe4000786c0ff */
[----:B------:R-:W-:Y:S01]  /*1d530*/  FSEL R171, R171, -INF , !P0 ;  /* 0xff800000abab7808 */ /* 0x000fe20004000000 */
[--C-:B------:R-:W-:Y:S01]  /*1d540*/  FFMA.FTZ R152, R152, R2, -R3.reuse ;  /* 0x0000000298987223 */ /* 0x100fe20000010803 */
[----:B------:R-:W-:Y:S01]  /*1d550*/  FMNMX.FTZ R4, R170, R4, !PT ;  /* 0x00000004aa047209 */ /* 0x000fe20007810000 */
[-CC-:B------:R-:W-:Y:S01]  /*1d560*/  FFMA.FTZ R153, R153, R2.reuse, -R3.reuse ;  /* 0x0000000299997223 */ /* 0x180fe20000010803 */
[----:B------:R-:W-:Y:S01]  /*1d570*/  LOP3.LUT P0, RZ, R16, 0x4000, RZ, 0xc0, !PT ;  /* 0x0000400010ff7812 */ /* 0x000fe2000780c0ff */
        /* <DEDUP_REMOVED lines=26> */
[----:B------:R-:W-:Y:S01]  /*1d720*/  FFMA.FTZ R3, R181, R2, -R3 ;  /* 0x00000002b5037223 */ /* 0x000fe20000010803 */
[----:B------:R-:W-:Y:S01]  /*1d730*/  FMNMX.FTZ R4, R182, R4, !PT ;  /* 0x00000004b6047209 */ /* 0x000fe20007810000 */
[----:B------:R-:W-:Y:S01]  /*1d740*/  MUFU.EX2 R152, R152 ;  /* 0x0000009800987308 */ /* 0x000fe20000000800 */
[----:B------:R-:W-:-:S02]  /*1d750*/  LOP3.LUT P0, RZ, R16, 0x2000, RZ, 0xc0, !PT ;  /* 0x0000200010ff7812 */ /* 0x000fc4000780c0ff */
[----:B------:R-:W-:-:S05]  /*1d760*/  FMNMX.FTZ R4, R183, R4, !PT ;  /* 0x00000004b7047209 */ /* 0x000fca0007810000 */
[----:B------:R-:W0:Y:S01]  /*1d770*/  SHFL.BFLY PT, R181, R4, 0x2, 0x1f ;  /* 0x0c401f0004b57f89 */ /* 0x000e2200000e0000 */
[----:B------:R2:W-:Y:S08]  /*1d780*/  MUFU.EX2 R186, R3 ;  /* 0x0000000300ba7308 */ /* 0x0005f00000000800 */
        /* <DEDUP_REMOVED lines=9> */
[C---:B------:R-:W-:Y:S01]  /*1d820*/  FSETP.NEU.FTZ.AND P1, PT, R4.reuse, -INF , PT ;  /* 0xff8000000400780b */ /* 0x040fe20003f3d000 */
[C---:B--2---:R-:W-:Y:S02]  /*1d830*/  FMUL.FTZ R3, R4.reuse, R2 ;  /* 0x0000000204037220 */ /* 0x044fe40000410000 */
[----:B------:R-:W-:Y:S01]  /*1d840*/  MUFU.EX2 R165, R165 ;  /* 0x000000a500a57308 */ /* 0x000fe20000000800 */
[----:B------:R-:W-:Y:S02]  /*1d850*/  FSEL R181, R4, RZ, P1 ;  /* 0x000000ff04b57208 */ /* 0x000fe40000800000 */
[----:B------:R-:W-:-:S03]  /*1d860*/  FSEL R0, R3, RZ, P1 ;  /* 0x000000ff03007208 */ /* 0x000fc60000800000 */
[----:B------:R-:W-:Y:S02]  /*1d870*/  FADD.FTZ R181, -R181, R228 ;  /* 0x000000e4b5b57221 */ /* 0x000fe40000010100 */
[----:B------:R-:W0:Y:S01]  /*1d880*/  MUFU.EX2 R3, R184 ;  /* 0x000000b800037308 */ /* 0x000e220000000800 */
[-CC-:B------:R-:W-:Y:S01]  /*1d890*/  FFMA.FTZ R154, R154, R2.reuse, -R0.reuse ;  /* 0x000000029a9a7223 */ /* 0x180fe20000010800 */
[-CC-:B------:R-:W-:Y:S01]  /*1d8a0*/  FFMA.FTZ R155, R155, R2.reuse, -R0.reuse ;  /* 0x000000029b9b7223 */ /* 0x180fe20000010800 */
[-C--:B------:R-:W-:Y:S01]  /*1d8b0*/  FMUL.FTZ R181, R181, R2.reuse ;  /* 0x00000002b5b57220 */ /* 0x080fe20000410000 */
        /* <DEDUP_REMOVED lines=14> */
[----:B------:R-:W-:Y:S01]  /*1d9a0*/  MUFU.EX2 R154, R154 ;  /* 0x0000009a009a7308 */ /* 0x000fe20000000800 */
[----:B0-----:R-:W-:-:S04]  /*1d9b0*/  FFMA.FTZ R221, R3, R221, R152 ;  /* 0x000000dd03dd7223 */ /* 0x001fc80000010098 */
[----:B------:R-:W-:-:S03]  /*1d9c0*/  FADD.FTZ R221, R153, R221 ;  /* 0x000000dd99dd7221 */ /* 0x000fc60000010000 */
[----:B------:R-:W0:Y:S08]  /*1d9d0*/  MUFU.EX2 R0, R181 ;  /* 0x000000b500007308 */ /* 0x000e300000000800 */
[----:B------:R-:W2:Y:S08]  /*1d9e0*/  MUFU.EX2 R155, R155 ;  /* 0x0000009b009b7308 */ /* 0x000eb00000000800 */
[----:B------:R-:W3:Y:S01]  /*1d9f0*/  MUFU.EX2 R158, R158 ;  /* 0x0000009e009e7308 */ /* 0x000ee20000000800 */
[----:B0-----:R-:W-:-:S07]  /*1da00*/  FFMA.FTZ R9, R0, R9, R154 ;  /* 0x0000000900097223 */ /* 0x001fce000001009a */
[----:B------:R-:W0:Y:S01]  /*1da10*/  MUFU.EX2 R159, R159 ;  /* 0x0000009f009f7308 */ /* 0x000e220000000800 */
[----:B--2---:R-:W-:Y:S01]  /*1da20*/  FADD.FTZ R181, R155, R9 ;  /* 0x000000099bb57221 */ /* 0x004fe20000010000 */
[----:B------:R-:W-:-:S04]  /*1da30*/  FADD.FTZ R9, R156, R221 ;  /* 0x000000dd9c097221 */ /* 0x000fc80000010000 */
[----:B------:R-:W-:Y:S02]  /*1da40*/  FADD.FTZ R9, R157, R9 ;  /* 0x000000099d097221 */ /* 0x000fe40000010000 */
[----:B------:R-:W2:Y:S01]  /*1da50*/  MUFU.EX2 R162, R162 ;  /* 0x000000a200a27308 */ /* 0x000ea20000000800 */
[----:B---3--:R-:W-:Y:S01]  /*1da60*/  FADD.FTZ R181, R158, R181 ;  /* 0x000000b59eb57221 */ /* 0x008fe20000010000 */
[----:B------:R-:W-:-:S04]  /*1da70*/  FADD.FTZ R9, R160, R9 ;  /* 0x00000009a0097221 */ /* 0x000fc80000010000 */
[----:B------:R-:W-:Y:S02]  /*1da80*/  FADD.FTZ R9, R161, R9 ;  /* 0x00000009a1097221 */ /* 0x000fe40000010000 */
[----:B------:R-:W3:Y:S01]  /*1da90*/  MUFU.EX2 R163, R163 ;  /* 0x000000a300a37308 */ /* 0x000ee20000000800 */
[----:B0-----:R-:W-:Y:S01]  /*1daa0*/  FADD.FTZ R181, R159, R181 ;  /* 0x000000b59fb57221 */ /* 0x001fe20000010000 */
[----:B------:R-:W-:-:S04]  /*1dab0*/  FADD.FTZ R9, R164, R9 ;  /* 0x00000009a4097221 */ /* 0x000fc80000010000 */
[----:B------:R-:W-:Y:S02]  /*1dac0*/  FADD.FTZ R9, R165, R9 ;  /* 0x00000009a5097221 */ /* 0x000fe40000010000 */
        /* <DEDUP_REMOVED lines=33> */
[----:B---3--:R-:W-:-:S04]  /*1dce0*/  FADD.FTZ R9, R180, R9 ;  /* 0x00000009b4097221 */ /* 0x008fc80000010000 */
[----:B------:R-:W-:Y:S01]  /*1dcf0*/  FADD.FTZ R221, R186, R9 ;  /* 0x00000009badd7221 */ /* 0x000fe20000010000 */
[----:B0-----:R-:W-:-:S04]  /*1dd00*/  FADD.FTZ R181, R182, R181 ;  /* 0x000000b5b6b57221 */ /* 0x001fc80000010000 */
[----:B--2---:R-:W-:Y:S01]  /*1dd10*/  FADD.FTZ R9, R183, R181 ;  /* 0x000000b5b7097221 */ /* 0x004fe20000010000 */
[----:B------:R-:W-:Y:S06]  /*1dd20*/  @!P0 BRA `(.L_x_1817) ;  /* 0x0000000000048947 */ /* 0x000fec0003800000 */
[----:B------:R-:W-:Y:S01]  /*1dd30*/  BPT.TRAP 0x1 ;  /* 0x000000040000795c */ /* 0x000fe20000300000 */
.L_x_1817:
[----:B------:R-:W2:Y:S01]  /*1dd40*/  LDL R181, [R1+0x78] ;  /* 0x0000780001b57983 */ /* 0x000ea20000100800 */
[----:B------:R-:W-:Y:S01]  /*1dd50*/  VIADD R222, R222, 0x30860 ;  /* 0x00030860dede7836 */ /* 0x000fe20000000000 */
[----:B------:R-:W-:Y:S01]  /*1dd60*/  F2FP.F16.F32.PACK_AB R196, R153, R152 ;  /* 0x0000009899c4723e */ /* 0x000fe200000000ff */
[----:B------:R-:W-:Y:S01]  /*1dd70*/  IMAD.MOV.U32 R228, RZ, RZ, R4 ;  /* 0x000000ffffe47224 */ /* 0x000fe200078e0004 */
        /* <DEDUP_REMOVED lines=19> */
[----:B0-----:R-:W-:Y:S02]  /*1deb0*/  MOV R222, R218 ;  /* 0x000000da00de7202 */ /* 0x001fe40000000f00 */
[C---:B--2---:R-:W-:Y:S01]  /*1dec0*/  ISETP.GT.AND P1, PT, R8.reuse, R181, PT ;  /* 0x000000b50800720c */ /* 0x044fe20003f24270 */
[----:B------:R-:W-:-:S12]  /*1ded0*/  VIADD R8, R8, 0xffffffff ;  /* 0xffffffff08087836 */ /* 0x000fd80000000000 */
[----:B------:R-:W-:Y:S05]  /*1dee0*/  @P1 BRA `(.L_x_1818) ;  /* 0xffffffd000941947 */ /* 0x000fea000383ffff */
.L_x_1797:
[----:B------:R-:W-:Y:S05]  /*1def0*/  BSYNC B0 ;  /* 0x0000000000007941 */ /* 0x000fea0003800000 */
.L_x_1796:
        /* <DEDUP_REMOVED lines=131> */
.L_x_1819:
[----:B------:R-:W-:Y:S01]  /*1e730*/  IMAD R3, R202, 0x8, R17 ;  /* 0x00000008ca037824 */ /* 0x000fe200078e0211 */
[----:B------:R-:W-:-:S04]  /*1e740*/  SHF.L.U32 R0, R218, 0x1f, RZ ;  /* 0x0000001fda007819 */ /* 0x000fc800000006ff */
[----:B------:R0:W2:Y:S01]  /*1e750*/  SYNCS.PHASECHK.TRANS64.TRYWAIT P1, [R3+URZ+0x30850], R0 ;  /* 0x03085000030075a7 */ /* 0x0000a2000802017f */
[----:B------:R-:W-:Y:S05]  /*1e760*/  @!P0 BRA `(.L_x_1820) ;  /* 0x0000000000048947 */ /* 0x000fea0003800000 */
[----:B------:R-:W-:Y:S01]  /*1e770*/  BPT.TRAP 0x1 ;  /* 0x000000040000795c */ /* 0x000fe20000300000 */
.L_x_1820:
[----:B------:R-:W-:Y:S04]  /*1e780*/  BSSY B0, `(.L_x_1821) ;  /* 0x0000004000007945 */ /* 0x000fe80003800000 */
[----:B--2---:R-:W-:Y:S05]  /*1e790*/  @P1 BRA `(.L_x_1822) ;  /* 0x0000000000081947 */ /* 0x004fea0003800000 */
[----:B------:R-:W2:Y:S02]  /*1e7a0*/  SYNCS.PHASECHK.TRANS64.TRYWAIT P1, [R3+URZ+0x30850], R0 ;  /* 0x03085000030075a7 */ /* 0x000ea4000802017f */
[----:B--2---:R-:W-:Y:S05]  /*1e7b0*/  @!P1 BRA `(.L_x_1823) ;  /* 0x000000f400109947 */ /* 0x004fea0003800000 */
.L_x_1822:
[----:B------:R-:W-:Y:S05]  /*1e7c0*/  BSYNC B0 ;  /* 0x0000000000007941 */ /* 0x000fea0003800000 */
.L_x_1821:
[----:B------:R-:W-:Y:S01]  /*1e7d0*/  VIADD R17, R17, 0x400 ;  /* 0x0000040011117836 */ /* 0x000fe20000000000 */
[----:B------:R-:W-:Y:S01]  /*1e7e0*/  WARPGROUP.ARRIVE ;  /* 0x00000000000079c5 */ /* 0x000fe20000000000 */
[----:B------:R-:W-:Y:S01]  /*1e7f0*/  IMAD.MOV.U32 R7, RZ, RZ, 0x40000040 ;  /* 0x40000040ff077424 */ /* 0x000fe200078e00ff */
[----:B0-2---:R-:W0:Y:S01]  /*1e800*/  SHFL.BFLY PT, R0, R221, 0x2, 0x1f ;  /* 0x0c401f00dd007f89 */ /* 0x005e2200000e0000 */
[----:B------:R-:W-:Y:S01]  /*1e810*/  IMAD.MOV.U32 R11, RZ, RZ, 0x40000040 ;  /* 0x40000040ff0b7424 */ /* 0x000fe200078e00ff */
[----:B------:R-:W-:Y:S01]  /*1e820*/  SHF.R.U32.HI R17, RZ, 0x4, R17 ;  /* 0x00000004ff117819 */ /* 0x000fe20000011611 */
[----:B------:R-:W-:Y:S01]  /*1e830*/  IMAD.MOV.U32 R154, RZ, RZ, -0x800000 ;  /* 0xff800000ff9a7424 */ /* 0x000fe200078e00ff */
[----:B------:R-:W-:Y:S01]  /*1e840*/  R2UR UR7, R7 ;  /* 0x00000000070772ca */ /* 0x000fe200000e0000 */
[----:B------:R-:W-:Y:S01]  /*1e850*/  IMAD.MOV.U32 R7, RZ, RZ, 0x40000040 ;  /* 0x40000040ff077424 */ /* 0x000fe200078e00ff */
[----:B------:R-:W-:Y:S02]  /*1e860*/  LOP3.LUT R17, R17, 0x3fff, RZ, 0xc0, !PT ;  /* 0x00003fff11117812 */ /* 0x000fe400078ec0ff */
[----:B------:R-:W-:-:S02]  /*1e870*/  MOV R155, 0xff800000 ;  /* 0xff800000009b7802 */ /* 0x000fc40000000f00 */
[----:B------:R-:W-:-:S05]  /*1e880*/  LOP3.LUT R17, R17, 0x2000000, RZ, 0xfc, !PT ;  /* 0x0200000011117812 */ /* 0x000fca00078efcff */
[----:B------:R-:W-:-:S05]  /*1e890*/  IMAD R6, R202, 0x800, R17 ;  /* 0x00000800ca067824 */ /* 0x000fca00078e0211 */
[C---:B------:R-:W-:Y:S02]  /*1e8a0*/  R2UR UR6, R6.reuse ;  /* 0x00000000060672ca */ /* 0x040fe400000e0000 */
[----:B------:R-:W-:Y:S01]  /*1e8b0*/  IADD3 R10, R6, 0x80, RZ ;  /* 0x00000080060a7810 */ /* 0x000fe20007ffe0ff */
[----:B0-----:R-:W-:-:S10]  /*1e8c0*/  FADD.FTZ R0, R0, R221 ;  /* 0x000000dd00007221 */ /* 0x001fd40000010000 */
        /* <DEDUP_REMOVED lines=19> */
[----:B------:R-:W2:Y:S01]  /*1ea00*/  SHFL.BFLY PT, R7, R0, 0x1, 0x1f ;  /* 0x0c201f0000077f89 */ /* 0x000ea200000e0000 */
[----:B0-----:R-:W-:Y:S01]  /*1ea10*/  FADD.FTZ R6, R6, R9 ;  /* 0x0000000906067221 */ /* 0x001fe20000010000 */
[----:B--2---:R-:W-:-:S04]  /*1ea20*/  FADD.FTZ R0, R0, R7 ;  /* 0x0000000700007221 */ /* 0x004fc80000010000 */
[----:B------:R-:W0:Y:S01]  /*1ea30*/  SHFL.BFLY PT, R8, R6, 0x1, 0x1f ;  /* 0x0c201f0006087f89 */ /* 0x000e2200000e0000 */
[----:B------:R-:W-:-:S13]  /*1ea40*/  FSETP.NE.FTZ.AND P1, PT, R0, RZ, PT ;  /* 0x000000ff0000720b */ /* 0x000fda0003f35000 */
[----:B------:R-:W2:Y:S01]  /*1ea50*/  @P1 MUFU.LG2 R7, R0 ;  /* 0x0000000000071308 */ /* 0x000ea20000000c00 */
[----:B0-----:R-:W-:Y:S01]  /*1ea60*/  FADD.FTZ R6, R6, R8 ;  /* 0x0000000806067221 */ /* 0x001fe20000010000 */
[----:B------:R-:W-:-:S04]  /*1ea70*/  @P1 FMUL.FTZ R8, R2, 0.69314718246459960938 ;  /* 0x3f31721802081820 */ /* 0x000fc80000410000 */
[----:B------:R-:W-:Y:S01]  /*1ea80*/  FSETP.NE.FTZ.AND P2, PT, R6, RZ, PT ;  /* 0x000000ff0600720b */ /* 0x000fe20003f55000 */
[----:B--2---:R-:W-:-:S04]  /*1ea90*/  @P1 FMUL.FTZ R7, R7, 0.69314718246459960938 ;  /* 0x3f31721807071820 */ /* 0x004fc80000410000 */
[----:B------:R-:W-:Y:S01]  /*1eaa0*/  @P1 FFMA.FTZ R155, R8, R5, R7 ;  /* 0x00000005089b1223 */ /* 0x000fe20000010007 */
[----:B------:R-:W-:-:S07]  /*1eab0*/  IMAD.MOV.U32 R5, RZ, RZ, RZ ;  /* 0x000000ffff057224 */ /* 0x000fce00078e00ff */
[----:B------:R-:W0:Y:S01]  /*1eac0*/  @P2 MUFU.LG2 R7, R6 ;  /* 0x0000000600072308 */ /* 0x000e220000000c00 */
[----:B------:R-:W-:-:S07]  /*1ead0*/  @P2 FMUL.FTZ R2, R2, 0.69314718246459960938 ;  /* 0x3f31721802022820 */ /* 0x000fce0000410000 */
[----:B------:R2:W3:Y:S02]  /*1eae0*/  @P1 MUFU.RCP R5, R0 ;  /* 0x0000000000051308 */ /* 0x0004e40000001000 */
[----:B--2---:R-:W-:Y:S02]  /*1eaf0*/  IMAD.MOV.U32 R0, RZ, RZ, RZ ;  /* 0x000000ffff007224 */ /* 0x004fe400078e00ff */
[----:B0-----:R-:W-:-:S04]  /*1eb00*/  @P2 FMUL.FTZ R7, R7, 0.69314718246459960938 ;  /* 0x3f31721807072820 */ /* 0x001fc80000410000 */
[----:B------:R-:W-:Y:S01]  /*1eb10*/  @P2 FFMA.FTZ R154, R2, R4, R7 ;  /* 0x00000004029a2223 */ /* 0x000fe20000010007 */
[----:B------:R0:W2:Y:S01]  /*1eb20*/  @P2 MUFU.RCP R0, R6 ;  /* 0x0000000600002308 */ /* 0x0000a20000001000 */
[----:B------:R-:W-:Y:S02]  /*1eb30*/  WARPGROUP.DEPBAR.LE gsb0, 0x0 ;  /* 0x00008000000079c5 */ /* 0x000fe40000010000 */
[----:B------:R-:W-:-:S06]  /*1eb40*/  WARPGROUP.ARRIVE ;  /* 0x00000000000079c5 */ /* 0x000fcc0000000000 */
[----:B------:R-:W-:Y:S03]  /*1eb50*/  HGMMA.64x256x16.F32 R24, R184, gdesc[UR4].tnspB, R24, gsb0 ;  /* 0x43e00004b8187df0 */ /* 0x000fe60008000818 */
[----:B------:R-:W-:Y:S02]  /*1eb60*/  WARPGROUP.DEPBAR.LE gsb0, 0x0 ;  /* 0x00008000000079c5 */ /* 0x000fe40000010000 */
[----:B---3--:R-:W-:Y:S05]  /*1eb70*/  @!P0 BRA `(.L_x_1824) ;  /* 0x0000000000048947 */ /* 0x008fea0003800000 */
[----:B------:R-:W-:Y:S01]  /*1eb80*/  BPT.TRAP 0x1 ;  /* 0x000000040000795c */ /* 0x000fe20000300000 */
.L_x_1824:
[----:B------:R-:W3:Y:S01]  /*1eb90*/  LDL.LU R2, [R1+0x8] ;  /* 0x0000080001027983 */ /* 0x000ee20000300800 */
[----:B------:R-:W-:-:S03]  /*1eba0*/  VIADD R3, R3, 0x30860 ;  /* 0x0003086003037836 */ /* 0x000fc60000000000 */
[----:B0-----:R-:W4:Y:S01]  /*1ebb0*/  LDL.LU R6, [R1+0x8c] ;  /* 0x00008c0001067983 */ /* 0x001f220000300800 */
[----:B------:R-:W-:Y:S02]  /*1ebc0*/  VIADD R202, R202, 0x1 ;  /* 0x00000001caca7836 */ /* 0x000fe40000000000 */
        /* <DEDUP_REMOVED lines=63> */
[-C--:B--2---:R-:W-:Y:S01]  /*1efc0*/  FMUL.FTZ R4, R26, R0.reuse ;  /* 0x000000001a047220 */ /* 0x084fe20000410000 */
        /* <DEDUP_REMOVED lines=64> */
[----:B---3--:R-:W-:Y:S02]  /*1f3d0*/  PRMT R3, R2, 0x654, R3 ;  /* 0x0000065402037816 */ /* 0x008fe40000000003 */
[----:B----4-:R-:W-:Y:S02]  /*1f3e0*/  IADD3 R6, R6, 0x1, RZ ;  /* 0x0000000106067810 */ /* 0x010fe40007ffe0ff */
[----:B------:R0:W-:Y:S03]  /*1f3f0*/  SYNCS.ARRIVE.TRANS64.RED.A1T0 RZ, [R3+URZ], RZ ;  /* 0x000000ff03ff79a7 */ /* 0x0001e6000810043f */
[----:B------:R2:W-:Y:S01]  /*1f400*/  STL [R1+0x8c], R6 ;  /* 0x00008c0601007387 */ /* 0x0005e20000100800 */
[-C--:B------:R-:W-:Y:S01]  /*1f410*/  FMUL.FTZ R2, R92, R5.reuse ;  /* 0x000000055c027220 */ /* 0x080fe20000410000 */
[----:B0-----:R-:W-:Y:S01]  /*1f420*/  FMUL.FTZ R3, R93, R5 ;  /* 0x000000055d037220 */ /* 0x001fe20000410000 */
[----:B------:R-:W-:Y:S01]  /*1f430*/  FMUL.FTZ R5, R27, R0 ;  /* 0x000000001b057220 */ /* 0x000fe20000410000 */
[----:B------:R-:W-:-:S04]  /*1f440*/  SEL R0, RZ, 0x1, P1 ;  /* 0x00000001ff007807 */ /* 0x000fc80000800000 */
[----:B--2---:R-:W-:-:S07]  /*1f450*/  LOP3.LUT R218, R218, R0, RZ, 0x3c, !PT ;  /* 0x00000000dada7212 */ /* 0x004fce00078e3cff */
.L_x_1650:
[----:B------:R-:W0:Y:S08]  /*1f460*/  S2UR UR4, SR_CgaCtaId ;  /* 0x00000000000479c3 */ /* 0x000e300000008800 */
[----:B------:R-:W-:Y:S01]  /*1f470*/  BAR.SYNC.DEFER_BLOCKING 0x5, 0x180 ;  /* 0x0146000000007b1d */ /* 0x000fe20000010000 */
[----:B------:R-:W-:-:S05]  /*1f480*/  MOV R17, 0x400 ;  /* 0x0000040000117802 */ /* 0x000fca0000000f00 */
[----:B------:R-:W-:Y:S01]  /*1f490*/  BSSY B0, `(.L_x_1825) ;  /* 0x0000486000007945 */ /* 0x000fe20003800000 */
[----:B0-----:R-:W-:-:S05]  /*1f4a0*/  IMAD.U32 R0, RZ, RZ, UR4 ;  /* 0x00000004ff007e24 */ /* 0x001fca000f8e00ff */
[----:B------:R0:W-:Y:S01]  /*1f4b0*/  STL [R1+0x8], R0 ;  /* 0x0000080001007387 */ /* 0x0001e20000100800 */
[----:B------:R-:W-:-:S05]  /*1f4c0*/  LEA R17, R0, R17, 0x18 ;  /* 0x0000001100117211 */ /* 0x000fca00078ec0ff */
[----:B------:R0:W2:Y:S01]  /*1f4d0*/  LDS.128 R24, [R17+0x308d0] ;  /* 0x0308d00011187984 */ /* 0x0000a20000000c00 */
[----:B------:R-:W-:Y:S06]  /*1f4e0*/  BAR.ARV 0x4, 0x180 ;  /* 0x0106000000007b1d */ /* 0x000fec0000002000 */
[----:B------:R-:W-:Y:S05]  /*1f4f0*/  @P0 BRA `(.L_x_1826) ;  /* 0x0000003800740947 */ /* 0x000fea0003800000 */
[----:B------:R-:W3:Y:S01]  /*1f500*/  LDL R8, [R1+0xd4] ;  /* 0x0000d40001087983 */ /* 0x000ee20000100800 */
[----:B0-----:R-:W0:Y:S01]  /*1f510*/  S2R R0, SR_SWINHI ;  /* 0x0000000000007919 */ /* 0x001e220000002f00 */
[----:B------:R-:W-:Y:S01]  /*1f520*/  F2FP.F16.F32.PACK_AB R10, R29, R28 ;  /* 0x0000001c1d0a723e */ /* 0x000fe200000000ff */
[----:B------:R-:W-:Y:S01]  /*1f530*/  ULDC.64 UR6, c[0x0][0xc00] ;  /* 0x0003000000067ab9 */ /* 0x000fe20000000a00 */
[----:B------:R-:W-:Y:S01]  /*1f540*/  F2FP.F16.F32.PACK_AB R11, R31, R30 ;  /* 0x0000001e1f0b723e */ /* 0x000fe200000000ff */
[----:B------:R-:W4:Y:S01]  /*1f550*/  LDL.LU R93, [R1+0x84] ;  /* 0x00008400015d7983 */ /* 0x000f220000300800 */
[----:B------:R-:W-:Y:S01]  /*1f560*/  F2FP.F16.F32.PACK_AB R12, R33, R32 ;  /* 0x00000020210c723e */ /* 0x000fe200000000ff */
[----:B------:R-:W-:Y:S01]  /*1f570*/  ULDC.64 UR4, c[0x0][0xc08] ;  /* 0x0003020000047ab9 */ /* 0x000fe20000000a00 */
[----:B------:R-:W-:Y:S01]  /*1f580*/  F2FP.F16.F32.PACK_AB R13, R35, R34 ;  /* 0x00000022230d723e */ /* 0x000fe200000000ff */
[----:B------:R-:W2:Y:S01]  /*1f590*/  LDL R92, [R1+0x88] ;  /* 0x00008800015c7983 */ /* 0x000ea20000100800 */
[----:B------:R-:W-:-:S02]  /*1f5a0*/  MOV R6, R17 ;  /* 0x0000001100067202 */ /* 0x000fc40000000f00 */
[----:B0-----:R-:W-:Y:S02]  /*1f5b0*/  MOV R7, R0 ;  /* 0x0000000000077202 */ /* 0x001fe40000000f00 */
[----:B------:R-:W-:Y:S02]  /*1f5c0*/  F2FP.F16.F32.PACK_AB R14, R37, R36 ;  /* 0x00000024250e723e */ /* 0x000fe400000000ff */
[----:B------:R-:W-:Y:S01]  /*1f5d0*/  F2FP.F16.F32.PACK_AB R15, R39, R38 ;  /* 0x00000026270f723e */ /* 0x000fe200000000ff */
[----:B------:R-:W-:Y:S01]  /*1f5e0*/  BAR.SYNC.DEFER_BLOCKING 0x1, 0x100 ;  /* 0x0044000000007b1d */ /* 0x000fe20000010000 */
[----:B---3--:R-:W-:-:S03]  /*1f5f0*/  IMAD.WIDE R20, R8, 0x2, R6 ;  /* 0x0000000208147825 */ /* 0x008fc600078e0206 */
        /* <DEDUP_REMOVED lines=9> */
[----:B------:R-:W-:Y:S01]  /*1f690*/  LOP3.LUT R0, R8, 0x380, RZ, 0xc0, !PT ;  /* 0x0000038008007812 */ /* 0x000fe200078ec0ff */
[----:B------:R-:W-:-:S03]  /*1f6a0*/  IMAD.X R9, RZ, RZ, R21, P0 ;  /* 0x000000ffff097224 */ /* 0x000fc600000e0615 */
[----:B------:R-:W-:-:S04]  /*1f6b0*/  SHF.R.U64 R0, R0, 0x3, RZ ;  /* 0x0000000300007819 */ /* 0x000fc800000012ff */
        /* <DEDUP_REMOVED lines=146> */
[----:B0-----:R-:W-:Y:S01]  /*1ffe0*/  IADD3 R0, P0, R20, 0xc060, RZ ;  /* 0x0000c06014007810 */ /* 0x001fe20007f1e0ff */
[----:B------:R-:W2:Y:S03]  /*1fff0*/  LDC.64 R10, c[0x0][0xc00] ;  /* 0x00030000ff0a7b82 */ /* 0x000ea60000000a00 */
        /* <DEDUP_REMOVED lines=11> */
[----:B------:R-:W-:-:S04]  /*200b0*/  ISETP.NE.U32.AND P1, PT, RZ, UR6, PT ;  /* 0x00000006ff007c0c */ /* 0x000fc8000bf25070 */
[----:B------:R-:W-:Y:S01]  /*200c0*/  ISETP.NE.AND.EX P1, PT, RZ, UR7, PT, P1 ;  /* 0x00000007ff007c0c */ /* 0x000fe2000bf25310 */
[----:B--2---:R-:W-:Y:S01]  /*200d0*/  IMAD.WIDE R10, R92, 0x4, R10 ;  /* 0x000000045c0a7825 */ /* 0x004fe200078e020a */
[----:B------:R-:W-:-:S11]  /*200e0*/  MOV R0, RZ ;  /* 0x000000ff00007202 */ /* 0x000fd60000000f00 */
[----:B------:R-:W5:Y:S01]  /*200f0*/  @P1 LDG.E R0, desc[UR60][R10.64] ;  /* 0x0000003c0a001981 */ /* 0x000f62000c1e1900 */
[----:B------:R-:W-:-:S04]  /*20100*/  ISETP.NE.U32.AND P0, PT, RZ, UR4, PT ;  /* 0x00000004ff007c0c */ /* 0x000fc8000bf05070 */
[----:B------:R-:W-:-:S13]  /*20110*/  ISETP.NE.AND.EX P0, PT, RZ, UR5, PT, P0 ;  /* 0x00000005ff007c0c */ /* 0x000fda000bf05300 */
[----:B------:R-:W2:Y:S01]  /*20120*/  @P0 LDC.64 R8, c[0x0][0xc08] ;  /* 0x00030200ff080b82 */ /* 0x000ea20000000a00 */
[----:B------:R-:W-:Y:S02]  /*20130*/  ULDC UR4, c[0x0][0xa88] ;  /* 0x0002a20000047ab9 */ /* 0x000fe40000000800 */
[----:B------:R-:W-:Y:S01]  /*20140*/  IMAD.U32 R24, RZ, RZ, UR4 ;  /* 0x00000004ff187e24 */ /* 0x000fe2000f8e00ff */
[----:B----4-:R-:W-:Y:S01]  /*20150*/  ISETP.NE.AND P2, PT, R93, RZ, PT ;  /* 0x000000ff5d00720c */ /* 0x010fe20003f45270 */
[----:B------:R-:W-:Y:S01]  /*20160*/  ULDC UR4, c[0x0][0xad4] ;  /* 0x0002b50000047ab9 */ /* 0x000fe20000000800 */
[----:B0-----:R-:W-:Y:S02]  /*20170*/  IMAD.MOV.U32 R20, RZ, RZ, 0x9b8 ;  /* 0x000009b8ff147424 */ /* 0x001fe400078e00ff */
[----:B--2---:R-:W-:-:S05]  /*20180*/  @P0 IMAD.WIDE R8, R92, 0x4, R8 ;  /* 0x000000045c080825 */ /* 0x004fca00078e0208 */
[----:B------:R0:W5:Y:S02]  /*20190*/  @P0 LDG.E R24, desc[UR60][R8.64] ;  /* 0x0000003c08180981 */ /* 0x000164000c1e1900 */
[----:B0-----:R-:W-:-:S04]  /*201a0*/  SEL R8, R93, UR4, P2 ;  /* 0x000000045d087c07 */ /* 0x001fc80009000000 */
[----:B------:R-:W-:-:S04]  /*201b0*/  ISETP.GT.AND P2, PT, R8, 0x1, PT ;  /* 0x000000010800780c */ /* 0x000fc80003f44270 */
[----:B------:R-:W-:-:S04]  /*201c0*/  SEL R20, R20, 0x978, P2 ;  /* 0x0000097814147807 */ /* 0x000fc80001000000 */
[----:B------:R0:W2:Y:S08]  /*201d0*/  LDC.64 R12, c[0x0][R20+0x220] ;  /* 0x00008800140c7b82 */ /* 0x0000b00000000a00 */
[----:B------:R0:W3:Y:S01]  /*201e0*/  LDC.64 R8, c[0x0][R20+0x218] ;  /* 0x0000860014087b82 */ /* 0x0000e20000000a00 */
[----:B------:R-:W-:Y:S05]  /*201f0*/  @P0 BRA `(.L_x_1827) ;  /* 0x0000000000100947 */ /* 0x000fea0003800000 */
[----:B------:R-:W-:Y:S05]  /*20200*/  @!P1 BRA `(.L_x_1827) ;  /* 0x00000000000c9947 */ /* 0x000fea0003800000 */
[----:B-----5:R-:W4:Y:S04]  /*20210*/  LDG.E R24, desc[UR60][R10.64] ;  /* 0x0000003c0a187981 */ /* 0x020f28000c1e1900 */
[----:B------:R-:W4:Y:S02]  /*20220*/  LDG.E R10, desc[UR60][R10.64+0x4] ;  /* 0x0000043c0a0a7981 */ /* 0x000f24000c1e1900 */
[----:B----4-:R-:W-:-:S07]  /*20230*/  IMAD.IADD R24, R10, 0x1, -R24 ;  /* 0x000000010a187824 */ /* 0x010fce00078e0a18 */
.L_x_1827:
[----:B------:R-:W4:Y:S01]  /*20240*/  LDL R157, [R1+0x90] ;  /* 0x00009000019d7983 */ /* 0x000f220000100800 */
[----:B------:R-:W1:Y:S03]  /*20250*/  LDC R156, c[0x0][0xbe8] ;  /* 0x0002fa00ff9c7b82 */ /* 0x000e660000000800 */
[----:B------:R-:W4:Y:S04]  /*20260*/  LDL R93, [R1+0x74] ;  /* 0x00007400015d7983 */ /* 0x000f280000100800 */
[----:B------:R-:W4:Y:S04]  /*20270*/  LDL R159, [R1+0x58] ;  /* 0x00005800019f7983 */ /* 0x000f280000100800 */
[----:B------:R-:W4:Y:S04]  /*20280*/  LDL R160, [R1+0xd0] ;  /* 0x0000d00001a07983 */ /* 0x000f280000100800 */
[----:B------:R-:W4:Y:S01]  /*20290*/  LDL R158, [R1+0xa4] ;  /* 0x0000a400019e7983 */ /* 0x000f220000100800 */
[----:B------:R-:W0:Y:S01]  /*202a0*/  LDC.64 R14, c[0x0][R20+0x228] ;  /* 0x00008a00140e7b82 */ /* 0x000e220000000a00 */
[----:B------:R-:W-:-:S04]  /*202b0*/  ISETP.NE.U32.AND P0, PT, RZ, UR6, PT ;  /* 0x00000006ff007c0c */ /* 0x000fc8000bf05070 */
[----:B------:R-:W-:Y:S02]  /*202c0*/  ISETP.NE.AND.EX P0, PT, RZ, UR7, PT, P0 ;  /* 0x00000007ff007c0c */ /* 0x000fe4000bf05300 */
[----:B------:R-:W-:Y:S02]  /*202d0*/  SHF.R.S32.HI R11, RZ, 0x1f, R92 ;  /* 0x0000001fff0b7819 */ /* 0x000fe4000001145c */
[----:B------:R-:W-:Y:S02]  /*202e0*/  SEL R10, R92, RZ, !P0 ;  /* 0x000000ff5c0a7207 */ /* 0x000fe40004000000 */
[----:B-1----:R-:W-:Y:S02]  /*202f0*/  ISETP.NE.AND P1, PT, R156, 0x1, PT ;  /* 0x000000019c00780c */ /* 0x002fe40003f25270 */
[----:B------:R-:W-:Y:S01]  /*20300*/  SEL R11, R11, RZ, !P0 ;  /* 0x000000ff0b0b7207 */ /* 0x000fe20004000000 */
[----:B--2---:R-:W-:-:S04]  /*20310*/  IMAD R13, R13, R10, RZ ;  /* 0x0000000a0d0d7224 */ /* 0x004fc800078e02ff */
[C---:B------:R-:W-:Y:S02]  /*20320*/  IMAD R11, R12.reuse, R11, R13 ;  /* 0x0000000b0c0b7224 */ /* 0x040fe400078e020d */
[----:B------:R-:W-:-:S04]  /*20330*/  IMAD.WIDE.U32 R12, R12, R10, RZ ;  /* 0x0000000a0c0c7225 */ /* 0x000fc800078e00ff */
[-C--:B---3--:R-:W-:Y:S02]  /*20340*/  IMAD R21, R9, R226.reuse, RZ ;  /* 0x000000e209157224 */ /* 0x088fe400078e02ff */
[----:B------:R-:W-:-:S04]  /*20350*/  IMAD.WIDE.U32 R8, R8, R226, RZ ;  /* 0x000000e208087225 */ /* 0x000fc800078e00ff */
[----:B------:R-:W-:Y:S02]  /*20360*/  IMAD.IADD R11, R13, 0x1, R11 ;  /* 0x000000010d0b7824 */ /* 0x000fe400078e020b */
[----:B------:R-:W1:Y:S01]  /*20370*/  @P1 LDC R13, c[0x0][0xbec] ;  /* 0x0002fb00ff0d1b82 */ /* 0x000e620000000800 */
[----:B-----5:R-:W-:Y:S01]  /*20380*/  IADD3 R8, P0, P3, R12, R8, R0 ;  /* 0x000000080c087210 */ /* 0x020fe20007b1e000 */
[----:B------:R-:W-:-:S06]  /*20390*/  IMAD.IADD R92, R9, 0x1, R21 ;  /* 0x00000001095c7824 */ /* 0x000fcc00078e0215 */
[----:B------:R-:W2:Y:S01]  /*203a0*/  @P1 LDC R12, c[0x0][0xbf0] ;  /* 0x0002fc00ff0c1b82 */ /* 0x000ea20000000800 */
[----:B----4-:R-:W-:-:S05]  /*203b0*/  SEL R9, R157, RZ, P2 ;  /* 0x000000ff9d097207 */ /* 0x010fca0001000000 */
[-C--:B0-----:R-:W-:Y:S02]  /*203c0*/  IMAD R21, R15, R9.reuse, RZ ;  /* 0x000000090f157224 */ /* 0x081fe400078e02ff */
[----:B------:R-:W-:Y:S01]  /*203d0*/  IMAD.WIDE.U32 R14, R14, R9, RZ ;  /* 0x000000090e0e7225 */ /* 0x000fe200078e00ff */
[----:B------:R-:W-:-:S04]  /*203e0*/  SHF.R.S32.HI R9, RZ, 0x1f, R0 ;  /* 0x0000001fff097819 */ /* 0x000fc80000011400 */
[----:B------:R-:W-:Y:S02]  /*203f0*/  IADD3.X R11, R11, R92, R9, P0, P3 ;  /* 0x0000005c0b0b7210 */ /* 0x000fe400007e6409 */
[----:B------:R-:W-:-:S05]  /*20400*/  IADD3 R92, R93, R159, RZ ;  /* 0x0000009f5d5c7210 */ /* 0x000fca0007ffe0ff */
[----:B-1----:R-:W-:-:S04]  /*20410*/  @P1 IMAD.HI.U32 R13, R92, R13, RZ ;  /* 0x0000000d5c0d1227 */ /* 0x002fc800078e00ff */
[----:B------:R-:W-:Y:S01]  /*20420*/  IMAD.MOV.U32 R93, RZ, RZ, R92 ;  /* 0x000000ffff5d7224 */ /* 0x000fe200078e005c */
[----:B--2---:R-:W-:Y:S02]  /*20430*/  @P1 SHF.R.U32.HI R93, RZ, R12, R13 ;  /* 0x0000000cff5d1219 */ /* 0x004fe4000001160d */
[----:B------:R0:W1:Y:S01]  /*20440*/  LDC.64 R12, c[0x0][R20+0x210] ;  /* 0x00008400140c7b82 */ /* 0x0000620000000a00 */
[----:B------:R-:W-:Y:S01]  /*20450*/  IMAD.IADD R21, R15, 0x1, R21 ;  /* 0x000000010f157824 */ /* 0x000fe200078e0215 */
[----:B------:R-:W-:Y:S02]  /*20460*/  IADD3 R14, P0, P3, R93, R8, R14 ;  /* 0x000000085d0e7210 */ /* 0x000fe40007b1e00e */
[----:B------:R-:W-:-:S04]  /*20470*/  SHF.R.S32.HI R8, RZ, 0x1f, R93 ;  /* 0x0000001fff087819 */ /* 0x000fc8000001145d */
[----:B------:R-:W-:Y:S02]  /*20480*/  IADD3.X R15, R8, R11, R21, P0, P3 ;  /* 0x0000000b080f7210 */ /* 0x000fe400007e6415 */
[----:B0-----:R-:W0:Y:S01]  /*20490*/  LDC.64 R20, c[0x0][0xba8] ;  /* 0x0002ea00ff147b82 */ /* 0x001e220000000a00 */
[----:B------:R-:W-:-:S04]  /*204a0*/  IMAD.MOV R11, RZ, RZ, -R93 ;  /* 0x000000ffff0b7224 */ /* 0x000fc800078e0a5d */
[----:B------:R-:W-:-:S05]  /*204b0*/  IMAD R11, R156, R11, R92 ;  /* 0x0000000b9c0b7224 */ /* 0x000fca00078e025c */
[----:B------:R-:W-:Y:S01]  /*204c0*/  SHF.R.S32.HI R8, RZ, 0x1f, R11 ;  /* 0x0000001fff087819 */ /* 0x000fe2000001140b */
[----:B0-----:R-:W0:Y:S08]  /*204d0*/  @!P2 LDC R20, c[0x0][0xb50] ;  /* 0x0002d400ff14ab82 */ /* 0x001e300000000800 */
[----:B------:R-:W2:Y:S01]  /*204e0*/  @!P2 LDC R21, c[0x0][0xb54] ;  /* 0x0002d500ff15ab82 */ /* 0x000ea20000000800 */
[----:B-1----:R-:W-:-:S02]  /*204f0*/  IMAD R13, R13, R11, RZ ;  /* 0x0000000b0d0d7224 */ /* 0x002fc400078e02ff */
[----:B------:R-:W-:-:S04]  /*20500*/  IMAD.WIDE.U32 R14, R12, R11, R14 ;  /* 0x0000000b0c0e7225 */ /* 0x000fc800078e000e */
[----:B------:R-:W-:-:S04]  /*20510*/  IMAD R8, R12, R8, R13 ;  /* 0x000000080c087224 */ /* 0x000fc800078e020d */
[----:B------:R-:W-:Y:S01]  /*20520*/  IMAD.IADD R8, R15, 0x1, R8 ;  /* 0x000000010f087824 */ /* 0x000fe200078e0208 */
[----:B0-----:R-:W-:-:S04]  /*20530*/  LEA R20, P0, R14, R20, 0x2 ;  /* 0x000000140e147211 */ /* 0x001fc800078010ff */
[----:B--2---:R-:W-:Y:S01]  /*20540*/  LEA.HI.X R8, R14, R21, R8, 0x2, P0 ;  /* 0x000000150e087211 */ /* 0x004fe200000f1408 */
[----:B------:R-:W-:Y:S04]  /*20550*/  SHFL.IDX PT, R12, R20, RZ, 0x1c1f ;  /* 0x001c1fff140c7589 */ /* 0x000fe800000e0000 */
[----:B------:R-:W0:Y:S04]  /*20560*/  SHFL.IDX PT, R13, R8, RZ, 0x1c1f ;  /* 0x001c1fff080d7589 */ /* 0x000e2800000e0000 */
[----:B------:R1:W-:Y:S04]  /*20570*/  SHFL.IDX PT, R14, R20, 0x1, 0x1c1f ;  /* 0x003c1f00140e7f89 */ /* 0x0003e800000e0000 */
[----:B------:R2:W3:Y:S01]  /*20580*/  SHFL.IDX PT, R15, R8, 0x1, 0x1c1f ;  /* 0x003c1f00080f7f89 */ /* 0x0004e200000e0000 */
[----:B-1----:R-:W-:Y:S01]  /*20590*/  IMAD.IADD R20, R160, 0x1, R159 ;  /* 0x00000001a0147824 */ /* 0x002fe200078e029f */
[----:B------:R-:W-:Y:S01]  /*205a0*/  LOP3.LUT P0, RZ, R158, 0x3, RZ, 0xc0, !PT ;  /* 0x000000039eff7812 */ /* 0x000fe2000780c0ff */
[----:B--2---:R-:W-:-:S03]  /*205b0*/  IMAD R8, R24, R156, RZ ;  /* 0x0000009c18087224 */ /* 0x004fc600078e02ff */
[C---:B------:R-:W-:Y:S02]  /*205c0*/  IADD3 R11, R20.reuse, 0x8, RZ ;  /* 0x00000008140b7810 */ /* 0x040fe40007ffe0ff */
[-C--:B------:R-:W-:Y:S02]  /*205d0*/  ISETP.GE.OR P3, PT, R20, R8.reuse, P0 ;  /* 0x000000081400720c */ /* 0x080fe40000766670 */
[----:B------:R-:W-:-:S11]  /*205e0*/  ISETP.GE.OR P0, PT, R11, R8, P0 ;  /* 0x000000080b00720c */ /* 0x000fd60000706670 */
[----:B0-----:R0:W-:Y:S04]  /*205f0*/  @!P3 ST.E desc[UR60][R12.64], R155 ;  /* 0x0000009b0c00b985 */ /* 0x0011e8000c10193c */
[----:B---3--:R0:W-:Y:S01]  /*20600*/  @!P0 ST.E desc[UR60][R14.64], R154 ;  /* 0x0000009a0e008985 */ /* 0x0081e2000c10193c */
[----:B------:R-:W-:Y:S05]  /*20610*/  @P2 BRA `(.L_x_1828) ;  /* 0x0000000c00d42947 */ /* 0x000fea0003800000 */
[----:B------:R-:W2:Y:S01]  /*20620*/  LDL R160, [R1+0x80] ;  /* 0x0000800001a07983 */ /* 0x000ea20000100800 */
[----:B------:R-:W1:Y:S01]  /*20630*/  @P1 LDC R21, c[0x0][0xbec] ;  /* 0x0002fb00ff151b82 */ /* 0x000e620000000800 */
[----:B------:R-:W-:Y:S02]  /*20640*/  ULDC.64 UR4, c[0x0][0xaa0] ;  /* 0x0002a80000047ab9 */ /* 0x000fe40000000a00 */
[----:B------:R-:W2:Y:S04]  /*20650*/  LDL R158, [R1+0xc] ;  /* 0x00000c00019e7983 */ /* 0x000ea80000100800 */
[----:B------:R3:W5:Y:S01]  /*20660*/  LDL R88, [R1+0x4] ;  /* 0x0000040001587983 */ /* 0x0007620000100800 */
[----:B------:R-:W4:Y:S03]  /*20670*/  @P1 LDC R85, c[0x0][0xbf0] ;  /* 0x0002fc00ff551b82 */ /* 0x000f260000000800 */
[----:B------:R3:W5:Y:S01]  /*20680*/  LDL R87, [R1] ;  /* 0x0000000001577983 */ /* 0x0007620000100800 */
[----:B------:R-:W-:-:S04]  /*20690*/  IMAD R9, R9, UR4, RZ ;  /* 0x0000000409097c24 */ /* 0x000fc8000f8e02ff */
[----:B------:R-:W-:Y:S01]  /*206a0*/  IMAD R9, R0, UR5, R9 ;  /* 0x0000000500097c24 */ /* 0x000fe2000f8e0209 */
[----:B------:R-:W-:Y:S01]  /*206b0*/  SHF.R.S32.HI R11, RZ, 0x1f, R10 ;  /* 0x0000001fff0b7819 */ /* 0x000fe2000001140a */
[----:B------:R-:W-:Y:S01]  /*206c0*/  BSSY B1, `(.L_x_1829) ;  /* 0x00000a6000017945 */ /* 0x000fe20003800000 */
[----:B--2---:R-:W-:-:S04]  /*206d0*/  IMAD R3, R158, 0x8, R160 ;  /* 0x000000089e037824 */ /* 0x004fc800078e02a0 */
[----:B------:R-:W-:-:S04]  /*206e0*/  IMAD.SHL.U32 R3, R3, 0x8, RZ ;  /* 0x0000000803037824 */ /* 0x000fc800078e00ff */
[----:B------:R-:W-:-:S03]  /*206f0*/  IMAD.WIDE R6, R3, 0x2, R6 ;  /* 0x0000000203067825 */ /* 0x000fc600078e0206 */
[C---:B------:R-:W-:Y:S02]  /*20700*/  IADD3 R33, P2, R6.reuse, 0x3000, RZ ;  /* 0x0000300006217810 */ /* 0x040fe40007f5e0ff */
[C---:B0-----:R-:W-:Y:S02]  /*20710*/  IADD3 R13, P4, R6.reuse, 0x1000, RZ ;  /* 0x00001000060d7810 */ /* 0x041fe40007f9e0ff */
[----:B------:R-:W-:Y:S02]  /*20720*/  LOP3.LUT R32, R33, 0x380, RZ, 0xc0, !PT ;  /* 0x0000038021207812 */ /* 0x000fe400078ec0ff */
[----:B------:R-:W-:Y:S02]  /*20730*/  IADD3 R29, P3, R6, 0x2000, RZ ;  /* 0x00002000061d7810 */ /* 0x000fe40007f7e0ff */
[----:B------:R-:W-:Y:S02]  /*20740*/  SHF.R.U64 R32, R32, 0x3, RZ ;  /* 0x0000000320207819 */ /* 0x000fe400000012ff */
[----:B------:R-:W-:-:S02]  /*20750*/  LOP3.LUT R12, R13, 0x380, RZ, 0xc0, !PT ;  /* 0x000003800d0c7812 */ /* 0x000fc400078ec0ff */
[----:B------:R-:W-:Y:S01]  /*20760*/  LOP3.LUT R32, R32, R33, RZ, 0x3c, !PT ;  /* 0x0000002120207212 */ /* 0x000fe200078e3cff */
[----:B------:R-:W-:Y:S01]  /*20770*/  IMAD.X R33, RZ, RZ, R7, P2 ;  /* 0x000000ffff217224 */ /* 0x000fe200010e0607 */
[----:B------:R-:W-:Y:S02]  /*20780*/  IADD3 R57, P2, R6, 0x9000, RZ ;  /* 0x0000900006397810 */ /* 0x000fe40007f5e0ff */
[----:B------:R-:W-:Y:S02]  /*20790*/  LOP3.LUT R28, R29, 0x380, RZ, 0xc0, !PT ;  /* 0x000003801d1c7812 */ /* 0x000fe400078ec0ff */
[----:B------:R-:W-:Y:S01]  /*207a0*/  LOP3.LUT R56, R57, 0x380, RZ, 0xc0, !PT ;  /* 0x0000038039387812 */ /* 0x000fe200078ec0ff */
[----:B------:R-:W-:Y:S01]  /*207b0*/  IMAD R20, R160, 0x20, R158 ;  /* 0x00000020a0147824 */ /* 0x000fe200078e029e */
[----:B------:R-:W-:Y:S01]  /*207c0*/  SHF.R.U64 R12, R12, 0x3, RZ ;  /* 0x000000030c0c7819 */ /* 0x000fe200000012ff */
[----:B------:R-:W5:Y:S01]  /*207d0*/  LD.E.128 R32, desc[UR60][R32.64] ;  /* 0x0000003c20207980 */ /* 0x000f62000c101d00 */
[----:B------:R-:W-:-:S02]  /*207e0*/  SHF.R.U64 R56, R56, 0x3, RZ ;  /* 0x0000000338387819 */ /* 0x000fc400000012ff */
[----:B------:R-:W-:Y:S02]  /*207f0*/  SHF.R.U64 R28, R28, 0x3, RZ ;  /* 0x000000031c1c7819 */ /* 0x000fe400000012ff */
[----:B------:R-:W-:Y:S01]  /*20800*/  LOP3.LUT R56, R56, R57, RZ, 0x3c, !PT ;  /* 0x0000003938387212 */ /* 0x000fe200078e3cff */
[--C-:B------:R-:W-:Y:S01]  /*20810*/  IMAD.X R57, RZ, RZ, R7.reuse, P2 ;  /* 0x000000ffff397224 */ /* 0x100fe200010e0607 */
[----:B------:R-:W-:Y:S02]  /*20820*/  IADD3 R3, P2, R6, 0xf000, RZ ;  /* 0x0000f00006037810 */ /* 0x000fe40007f5e0ff */
[----:B------:R-:W-:Y:S01]  /*20830*/  LOP3.LUT R12, R12, R13, RZ, 0x3c, !PT ;  /* 0x0000000d0c0c7212 */ /* 0x000fe200078e3cff */
[----:B------:R-:W-:Y:S01]  /*20840*/  IMAD.X R13, RZ, RZ, R7, P4 ;  /* 0x000000ffff0d7224 */ /* 0x000fe200020e0607 */
[----:B------:R-:W-:Y:S02]  /*20850*/  LOP3.LUT R2, R3, 0x380, RZ, 0xc0, !PT ;  /* 0x0000038003027812 */ /* 0x000fe400078ec0ff */
[----:B------:R-:W-:-:S02]  /*20860*/  IADD3 R37, P0, R6, 0x4000, RZ ;  /* 0x0000400006257810 */ /* 0x000fc40007f1e0ff */
[C---:B------:R-:W-:Y:S02]  /*20870*/  IADD3 R41, P6, R6.reuse, 0x5000, RZ ;  /* 0x0000500006297810 */ /* 0x040fe40007fde0ff */
[----:B------:R-:W-:Y:S01]  /*20880*/  IADD3 R45, P5, R6, 0x6000, RZ ;  /* 0x00006000062d7810 */ /* 0x000fe20007fbe0ff */
[----:B------:R-:W-:Y:S01]  /*20890*/  IMAD.IADD R20, R159, 0x1, R20 ;  /* 0x000000019f147824 */ /* 0x000fe200078e0214 */
[----:B------:R-:W-:Y:S01]  /*208a0*/  LOP3.LUT R28, R28, R29, RZ, 0x3c, !PT ;  /* 0x0000001d1c1c7212 */ /* 0x000fe200078e3cff */
[--C-:B------:R-:W-:Y:S01]  /*208b0*/  IMAD.X R29, RZ, RZ, R7.reuse, P3 ;  /* 0x000000ffff1d7224 */ /* 0x100fe200018e0607 */
[C---:B------:R-:W-:Y:S01]  /*208c0*/  IADD3 R49, P4, R6.reuse, 0x7000, RZ ;  /* 0x0000700006317810 */ /* 0x040fe20007f9e0ff */
[----:B------:R-:W-:Y:S01]  /*208d0*/  IMAD.X R81, RZ, RZ, R7, P2 ;  /* 0x000000ffff517224 */ /* 0x000fe200010e0607 */
[----:B------:R-:W-:Y:S01]  /*208e0*/  IADD3 R53, P3, R6, 0x8000, RZ ;  /* 0x0000800006357810 */ /* 0x000fe20007f7e0ff */
[----:B------:R-:W5:Y:S01]  /*208f0*/  LD.E.128 R12, desc[UR60][R12.64] ;  /* 0x0000003c0c0c7980 */ /* 0x000f62000c101d00 */
[----:B------:R-:W-:-:S02]  /*20900*/  SHF.R.U64 R2, R2, 0x3, RZ ;  /* 0x0000000302027819 */ /* 0x000fc400000012ff */
[----:B------:R-:W-:Y:S01]  /*20910*/  LOP3.LUT R36, R37, 0x380, RZ, 0xc0, !PT ;  /* 0x0000038025247812 */ /* 0x000fe200078ec0ff */
[----:B------:R-:W5:Y:S01]  /*20920*/  LD.E.128 R28, desc[UR60][R28.64] ;  /* 0x0000003c1c1c7980 */ /* 0x000f62000c101d00 */
[----:B------:R-:W-:Y:S02]  /*20930*/  LOP3.LUT R40, R41, 0x380, RZ, 0xc0, !PT ;  /* 0x0000038029287812 */ /* 0x000fe400078ec0ff */
[----:B------:R-:W-:Y:S01]  /*20940*/  LOP3.LUT R44, R45, 0x380, RZ, 0xc0, !PT ;  /* 0x000003802d2c7812 */ /* 0x000fe200078ec0ff */
[----:B------:R-:W5:Y:S01]  /*20950*/  LD.E.128 R56, desc[UR60][R56.64] ;  /* 0x0000003c38387980 */ /* 0x000f62000c101d00 */
[----:B------:R-:W-:Y:S02]  /*20960*/  LOP3.LUT R48, R49, 0x380, RZ, 0xc0, !PT ;  /* 0x0000038031307812 */ /* 0x000fe400078ec0ff */
[----:B------:R-:W-:Y:S02]  /*20970*/  LOP3.LUT R52, R53, 0x380, RZ, 0xc0, !PT ;  /* 0x0000038035347812 */ /* 0x000fe400078ec0ff */
[----:B------:R-:W-:Y:S01]  /*20980*/  LOP3.LUT R80, R2, R3, RZ, 0x3c, !PT ;  /* 0x0000000302507212 */ /* 0x000fe200078e3cff */
[----:B------:R-:W-:Y:S01]  /*20990*/  IMAD.WIDE.U32 R2, R0, UR4, RZ ;  /* 0x0000000400027c25 */ /* 0x000fe2000f8e00ff */
[----:B------:R-:W-:Y:S01]  /*209a0*/  SHF.R.U64 R36, R36, 0x3, RZ ;  /* 0x0000000324247819 */ /* 0x000fe200000012ff */
[----:B------:R-:W-:Y:S01]  /*209b0*/  ULDC.64 UR4, c[0x0][0xae8] ;  /* 0x0002ba0000047ab9 */ /* 0x000fe20000000a00 */
[----:B------:R-:W-:Y:S01]  /*209c0*/  SHF.R.U64 R40, R40, 0x3, RZ ;  /* 0x0000000328287819 */ /* 0x000fe200000012ff */
[----:B------:R-:W-:Y:S01]  /*209d0*/  IMAD.IADD R3, R3, 0x1, R9 ;  /* 0x0000000103037824 */ /* 0x000fe200078e0209 */
[----:B------:R-:W-:Y:S01]  /*209e0*/  SHF.R.U64 R44, R44, 0x3, RZ ;  /* 0x000000032c2c7819 */ /* 0x000fe200000012ff */
[----:B------:R-:W5:Y:S01]  /*209f0*/  LD.E.128 R80, desc[UR60][R80.64] ;  /* 0x0000003c50507980 */ /* 0x000f62000c101d00 */
[----:B------:R-:W-:-:S02]  /*20a00*/  SHF.R.U64 R48, R48, 0x3, RZ ;  /* 0x0000000330307819 */ /* 0x000fc400000012ff */
[----:B------:R-:W-:Y:S01]  /*20a10*/  SHF.R.U64 R52, R52, 0x3, RZ ;  /* 0x0000000334347819 */ /* 0x000fe200000012ff */
[----:B------:R-:W-:Y:S01]  /*20a20*/  IMAD.WIDE.U32 R2, R226, UR4, R2 ;  /* 0x00000004e2027c25 */ /* 0x000fe2000f8e0002 */
[----:B------:R-:W-:Y:S02]  /*20a30*/  LOP3.LUT R36, R36, R37, RZ, 0x3c, !PT ;  /* 0x0000002524247212 */ /* 0x000fe400078e3cff */
        /* <DEDUP_REMOVED lines=8> */
[----:B------:R-:W-:Y:S01]  /*20ac0*/  IADD3.X R37, RZ, R7, RZ, P0, !PT ;  /* 0x00000007ff257210 */ /* 0x000fe200007fe4ff */
[----:B-1----:R-:W-:Y:S01]  /*20ad0*/  @P1 IMAD.HI.U32 R0, R20, R21, RZ ;  /* 0x0000001514001227 */ /* 0x002fe200078e00ff */
[C---:B------:R-:W-:Y:S01]  /*20ae0*/  IADD3 R61, P0, R6.reuse, 0xa000, RZ ;  /* 0x0000a000063d7810 */ /* 0x040fe20007f1e0ff */
[----:B------:R-:W5:Y:S01]  /*20af0*/  LD.E.128 R40, desc[UR60][R40.64] ;  /* 0x0000003c28287980 */ /* 0x000f62000c101d00 */
[----:B------:R-:W-:-:S02]  /*20b00*/  IADD3 R65, P6, R6, 0xb000, RZ ;  /* 0x0000b00006417810 */ /* 0x000fc40007fde0ff */
[----:B------:R-:W-:Y:S01]  /*20b10*/  IADD3 R69, P5, R6, 0xc000, RZ ;  /* 0x0000c00006457810 */ /* 0x000fe20007fbe0ff */
[----:B------:R-:W-:Y:S01]  /*20b20*/  IMAD R3, R226, UR5, R3 ;  /* 0x00000005e2037c24 */ /* 0x000fe2000f8e0203 */
[C---:B------:R-:W-:Y:S01]  /*20b30*/  IADD3 R73, P4, R6.reuse, 0xd000, RZ ;  /* 0x0000d00006497810 */ /* 0x040fe20007f9e0ff */
[----:B------:R-:W-:Y:S01]  /*20b40*/  ULDC.64 UR4, c[0x0][0xaf0] ;  /* 0x0002bc0000047ab9 */ /* 0x000fe20000000a00 */
[C---:B------:R-:W-:Y:S02]  /*20b50*/  IADD3 R77, P3, R6.reuse, 0xe000, RZ ;  /* 0x0000e000064d7810 */ /* 0x040fe40007f7e0ff */
[----:B------:R-:W-:Y:S01]  /*20b60*/  LOP3.LUT R5, R6, 0x380, RZ, 0xc0, !PT ;  /* 0x0000038006057812 */ /* 0x000fe200078ec0ff */
[----:B------:R-:W-:Y:S01]  /*20b70*/  IMAD.MOV.U32 R9, RZ, RZ, R20 ;  /* 0x000000ffff097224 */ /* 0x000fe200078e0014 */
[----:B------:R-:W-:Y:S01]  /*20b80*/  LOP3.LUT R60, R61, 0x380, RZ, 0xc0, !PT ;  /* 0x000003803d3c7812 */ /* 0x000fe200078ec0ff */
[----:B------:R-:W5:Y:S01]  /*20b90*/  LD.E.128 R36, desc[UR60][R36.64] ;  /* 0x0000003c24247980 */ /* 0x000f62000c101d00 */
[----:B------:R-:W-:-:S02]  /*20ba0*/  LOP3.LUT R64, R65, 0x380, RZ, 0xc0, !PT ;  /* 0x0000038041407812 */ /* 0x000fc400078ec0ff */
[----:B------:R-:W-:Y:S01]  /*20bb0*/  LOP3.LUT R68, R69, 0x380, RZ, 0xc0, !PT ;  /* 0x0000038045447812 */ /* 0x000fe200078ec0ff */
[----:B------:R-:W5:Y:S01]  /*20bc0*/  LD.E.128 R44, desc[UR60][R44.64] ;  /* 0x0000003c2c2c7980 */ /* 0x000f62000c101d00 */
[----:B------:R-:W-:Y:S02]  /*20bd0*/  LOP3.LUT R72, R73, 0x380, RZ, 0xc0, !PT ;  /* 0x0000038049487812 */ /* 0x000fe400078ec0ff */
[----:B------:R-:W-:Y:S01]  /*20be0*/  LOP3.LUT R76, R77, 0x380, RZ, 0xc0, !PT ;  /* 0x000003804d4c7812 */ /* 0x000fe200078ec0ff */
[----:B------:R-:W-:Y:S01]  /*20bf0*/  IMAD R11, R11, UR4, RZ ;  /* 0x000000040b0b7c24 */ /* 0x000fe2000f8e02ff */
[----:B----4-:R-:W-:Y:S01]  /*20c00*/  @P1 SHF.R.U32.HI R9, RZ, R85, R0 ;  /* 0x00000055ff091219 */ /* 0x010fe20000011600 */
[----:B------:R-:W5:Y:S01]  /*20c10*/  LD.E.128 R48, desc[UR60][R48.64] ;  /* 0x0000003c30307980 */ /* 0x000f62000c101d00 */
[----:B------:R-:W-:Y:S02]  /*20c20*/  SHF.R.U64 R60, R60, 0x3, RZ ;  /* 0x000000033c3c7819 */ /* 0x000fe400000012ff */
[----:B------:R-:W-:Y:S01]  /*20c30*/  SHF.R.U64 R64, R64, 0x3, RZ ;  /* 0x0000000340407819 */ /* 0x000fe200000012ff */
[----:B------:R-:W5:Y:S01]  /*20c40*/  LD.E.128 R52, desc[UR60][R52.64] ;  /* 0x0000003c34347980 */ /* 0x000f62000c101d00 */
[----:B------:R-:W-:-:S02]  /*20c50*/  SHF.R.U64 R68, R68, 0x3, RZ ;  /* 0x0000000344447819 */ /* 0x000fc400000012ff */
[----:B------:R-:W-:Y:S02]  /*20c60*/  SHF.R.U64 R72, R72, 0x3, RZ ;  /* 0x0000000348487819 */ /* 0x000fe400000012ff */
[----:B------:R-:W-:Y:S02]  /*20c70*/  SHF.R.U64 R76, R76, 0x3, RZ ;  /* 0x000000034c4c7819 */ /* 0x000fe400000012ff */
[----:B------:R-:W-:Y:S01]  /*20c80*/  SHF.R.U64 R5, R5, 0x3, RZ ;  /* 0x0000000305057819 */ /* 0x000fe200000012ff */
[C---:B------:R-:W-:Y:S01]  /*20c90*/  IMAD R11, R10.reuse, UR5, R11 ;  /* 0x000000050a0b7c24 */ /* 0x040fe2000f8e020b */
[----:B------:R-:W-:Y:S01]  /*20ca0*/  SHF.R.S32.HI R0, RZ, 0x1f, R9 ;  /* 0x0000001fff007819 */ /* 0x000fe20000011409 */
[----:B------:R-:W-:Y:S01]  /*20cb0*/  IMAD.WIDE.U32 R2, R10, UR4, R2 ;  /* 0x000000040a027c25 */ /* 0x000fe2000f8e0002 */
[----:B------:R-:W-:Y:S01]  /*20cc0*/  LOP3.LUT R60, R60, R61, RZ, 0x3c, !PT ;  /* 0x0000003d3c3c7212 */ /* 0x000fe200078e3cff */
[----:B------:R-:W-:Y:S01]  /*20cd0*/  ULDC.64 UR4, c[0x0][0xae0] ;  /* 0x0002b80000047ab9 */ /* 0x000fe20000000a00 */
[----:B------:R-:W-:Y:S01]  /*20ce0*/  LOP3.LUT R64, R64, R65, RZ, 0x3c, !PT ;  /* 0x0000004140407212 */ /* 0x000fe200078e3cff */
[----:B------:R-:W-:Y:S01]  /*20cf0*/  IMAD.MOV R21, RZ, RZ, -R9 ;  /* 0x000000ffff157224 */ /* 0x000fe200078e0a09 */
        /* <DEDUP_REMOVED lines=8> */
[-C--:B------:R-:W-:Y:S01]  /*20d80*/  IADD3.X R61, RZ, R7.reuse, RZ, P0, !PT ;  /* 0x00000007ff3d7210 */ /* 0x080fe200007fe4ff */
[----:B------:R-:W-:Y:S01]  /*20d90*/  IMAD R0, R0, UR4, RZ ;  /* 0x0000000400007c24 */ /* 0x000fe2000f8e02ff */
[----:B------:R-:W-:Y:S01]  /*20da0*/  MOV R5, R7 ;  /* 0x0000000700057202 */ /* 0x000fe20000000f00 */
[----:B------:R-:W5:Y:S01]  /*20db0*/  LD.E.128 R64, desc[UR60][R64.64] ;  /* 0x0000003c40407980 */ /* 0x000f62000c101d00 */
[----:B------:R-:W-:Y:S01]  /*20dc0*/  IADD3 R3, R3, R11, RZ ;  /* 0x0000000b03037210 */ /* 0x000fe20007ffe0ff */
[----:B------:R-:W-:-:S02]  /*20dd0*/  IMAD R11, R156, R21, R20 ;  /* 0x000000159c0b7224 */ /* 0x000fc400078e0214 */
[----:B------:R-:W5:Y:S01]  /*20de0*/  LD.E.128 R60, desc[UR60][R60.64] ;  /* 0x0000003c3c3c7980 */ /* 0x000f62000c101d00 */
[----:B------:R-:W-:-:S03]  /*20df0*/  IMAD R21, R9, UR5, R0 ;  /* 0x0000000509157c24 */ /* 0x000fc6000f8e0200 */
[----:B------:R-:W5:Y:S01]  /*20e00*/  LD.E.128 R4, desc[UR60][R4.64] ;  /* 0x0000003c04047980 */ /* 0x000f62000c101d00 */
[----:B------:R-:W-:-:S03]  /*20e10*/  SHF.R.S32.HI R0, RZ, 0x1f, R11 ;  /* 0x0000001fff007819 */ /* 0x000fc6000001140b */
[----:B------:R-:W5:Y:S01]  /*20e20*/  LD.E.128 R68, desc[UR60][R68.64] ;  /* 0x0000003c44447980 */ /* 0x000f62000c101d00 */
[----:B------:R-:W-:Y:S01]  /*20e30*/  IMAD.WIDE.U32 R2, R9, UR4, R2 ;  /* 0x0000000409027c25 */ /* 0x000fe2000f8e0002 */
[----:B------:R-:W-:Y:S02]  /*20e40*/  ULDC.64 UR4, c[0x0][0xad8] ;  /* 0x0002b60000047ab9 */ /* 0x000fe40000000a00 */
[----:B------:R-:W5:Y:S04]  /*20e50*/  LD.E.128 R72, desc[UR60][R72.64] ;  /* 0x0000003c48487980 */ /* 0x000f68000c101d00 */
[----:B------:R-:W5:Y:S01]  /*20e60*/  LD.E.128 R76, desc[UR60][R76.64] ;  /* 0x0000003c4c4c7980 */ /* 0x000f62000c101d00 */
[----:B------:R-:W-:Y:S01]  /*20e70*/  @!PT LDS RZ, [RZ] ;  /* 0x00000000fffff984 */ /* 0x000fe20000000800 */
[----:B------:R-:W-:Y:S01]  /*20e80*/  @!PT LDS RZ, [RZ] ;  /* 0x00000000fffff984 */ /* 0x000fe20000000800 */
[----:B------:R-:W-:Y:S01]  /*20e90*/  @!PT LDS RZ, [RZ] ;  /* 0x00000000fffff984 */ /* 0x000fe20000000800 */
[----:B------:R-:W-:Y:S01]  /*20ea0*/  @!PT LDS RZ, [RZ] ;  /* 0x00000000fffff984 */ /* 0x000fe20000000800 */
[----:B------:R0:W-:Y:S06]  /*20eb0*/  MEMBAR.ALL.CTA ;  /* 0x0000000000007992 */ /* 0x0001ec0000008000 */
[----:B0-----:R-:W0:Y:S01]  /*20ec0*/  FENCE.VIEW.ASYNC.S ;  /* 0x00000000000073c6 */ /* 0x001e220000000000 */
[----:B------:R-:W-:-:S02]  /*20ed0*/  IMAD.IADD R3, R3, 0x1, R21 ;  /* 0x0000000103037824 */ /* 0x000fc400078e0215 */
[----:B------:R-:W-:Y:S02]  /*20ee0*/  IMAD R0, R0, UR4, RZ ;  /* 0x0000000400007c24 */ /* 0x000fe4000f8e02ff */
[----:B------:R-:W-:Y:S02]  /*20ef0*/  IMAD.IADD R9, R158, 0x1, R159 ;  /* 0x000000019e097824 */ /* 0x000fe400078e029f */
[C---:B------:R-:W-:Y:S02]  /*20f00*/  IMAD R85, R11.reuse, UR5, R0 ;  /* 0x000000050b557c24 */ /* 0x040fe4000f8e0200 */
[----:B------:R-:W-:Y:S01]  /*20f10*/  IMAD.WIDE.U32 R2, R11, UR4, R2 ;  /* 0x000000040b027c25 */ /* 0x000fe2000f8e0002 */
[----:B------:R-:W-:Y:S01]  /*20f20*/  ISETP.GE.AND P2, PT, R9, R8, PT ;  /* 0x000000080900720c */ /* 0x000fe20003f46270 */
[----:B------:R-:W-:Y:S02]  /*20f30*/  ULDC.64 UR4, c[0x0][0xa80] ;  /* 0x0002a00000047ab9 */ /* 0x000fe40000000a00 */
[----:B------:R-:W-:Y:S01]  /*20f40*/  VIADD R0, R17, 0x30820 ;  /* 0x0003082011007836 */ /* 0x000fe20000000000 */
[----:B------:R-:W-:-:S02]  /*20f50*/  IADD3 R3, R3, R85, RZ ;  /* 0x0000005503037210 */ /* 0x000fc40007ffe0ff */
[C---:B------:R-:W-:Y:S02]  /*20f60*/  LEA R24, P3, R2.reuse, UR4, 0x1 ;  /* 0x0000000402187c11 */ /* 0x040fe4000f8608ff */
[----:B------:R-:W-:Y:S02]  /*20f70*/  PRMT R0, RZ, 0x654, R0 ;  /* 0x00000654ff007816 */ /* 0x000fe40000000000 */
[----:B------:R-:W-:Y:S01]  /*20f80*/  LEA.HI.X R86, R2, UR5, R3, 0x1, P3 ;  /* 0x0000000502567c11 */ /* 0x000fe200098f0c03 */
[C---:B------:R-:W-:Y:S02]  /*20f90*/  VIADD R21, R9.reuse, 0x20 ;  /* 0x0000002009157836 */ /* 0x040fe40000000000 */
[----:B------:R-:W-:Y:S01]  /*20fa0*/  VIADD R11, R9, 0x40 ;  /* 0x00000040090b7836 */ /* 0x000fe20000000000 */
[----:B0-----:R3:W-:Y:S01]  /*20fb0*/  SYNCS.ARRIVE.TRANS64.RED.A1T0 RZ, [R0+URZ], RZ ;  /* 0x000000ff00ff79a7 */ /* 0x0017e2000810043f */
[----:B------:R3:W0:Y:S01]  /*20fc0*/  SHFL.IDX PT, R84, R24, RZ, 0x181f ;  /* 0x00181fff18547589 */ /* 0x00062200000e0000 */
[----:B------:R-:W-:-:S03]  /*20fd0*/  ISETP.GE.AND P1, PT, R21, R8, PT ;  /* 0x000000081500720c */ /* 0x000fc60003f26270 */
[----:B------:R3:W1:Y:S01]  /*20fe0*/  SHFL.IDX PT, R85, R86, RZ, 0x181f ;  /* 0x00181fff56557589 */ /* 0x00066200000e0000 */
[----:B------:R-:W-:Y:S01]  /*20ff0*/  ISETP.GE.AND P0, PT, R11, R8, PT ;  /* 0x000000080b00720c */ /* 0x000fe20003f06270 */
[----:B------:R-:W-:-:S12]  /*21000*/  @P2 BRA `(.L_x_1830) ;  /* 0x0000000000442947 */ /* 0x000fd80003800000 */
[----:B------:R-:W-:Y:S02]  /*21010*/  ULDC UR4, c[0x0][0xac8] ;  /* 0x0002b20000047ab9 */ /* 0x000fe40000000800 */
[----:B------:R-:W-:Y:S02]  /*21020*/  ISETP.GE.AND P5, PT, R18, UR4, PT ;  /* 0x0000000412007c0c */ /* 0x000fe4000bfa6270 */
[----:B------:R-:W-:Y:S02]  /*21030*/  ISETP.GE.AND P4, PT, R203, UR4, PT ;  /* 0x00000004cb007c0c */ /* 0x000fe4000bf86270 */
[----:B------:R-:W-:Y:S02]  /*21040*/  ISETP.GE.AND P3, PT, R22, UR4, PT ;  /* 0x0000000416007c0c */ /* 0x000fe4000bf66270 */
[----:B------:R-:W-:-:S07]  /*21050*/  ISETP.GE.AND P2, PT, R23, UR4, PT ;  /* 0x0000000417007c0c */ /* 0x000fce000bf46270 */
[----:B0-----:R-:W-:-:S04]  /*21060*/  @!P5 LEA R2, P6, R18, R84, 0x1 ;  /* 0x000000541202d211 */ /* 0x001fc800078c08ff */
[----:B-1----:R-:W-:Y:S02]  /*21070*/  @!P5 LEA.HI.X R3, R18, R85, R19, 0x1, P6 ;  /* 0x000000551203d211 */ /* 0x002fe400030f0c13 */
        /* <DEDUP_REMOVED lines=10> */
.L_x_1830:
[----:B------:R-:W-:Y:S05]  /*21120*/  BSYNC B1 ;  /* 0x0000000000017941 */ /* 0x000fea0003800000 */
.L_x_1829:
[----:B--2---:R2:W4:Y:S01]  /*21130*/  SHFL.IDX PT, R11, R86, 0x1, 0x181f ;  /* 0x00381f00560b7f89 */ /* 0x00452200000e0000 */
        /* <DEDUP_REMOVED lines=8> */
[CC--:B0-----:R-:W-:Y:S02]  /*211c0*/  @!P4 LEA R2, P6, R18.reuse, R10.reuse, 0x1 ;  /* 0x0000000a1202c211 */ /* 0x0c1fe400078c08ff */
[CC--:B-----5:R-:W-:Y:S02]  /*211d0*/  @!P3 LEA R4, P5, R201.reuse, R10.reuse, 0x1 ;  /* 0x0000000ac904b211 */ /* 0x0e0fe400078a08ff */
[-C--:B----4-:R-:W-:Y:S02]  /*211e0*/  @!P4 LEA.HI.X R3, R18, R11.reuse, R19, 0x1, P6 ;  /* 0x0000000b1203c211 */ /* 0x090fe400030f0c13 */
[-C--:B------:R-:W-:Y:S02]  /*211f0*/  @!P2 LEA R6, P6, R22, R10.reuse, 0x1 ;  /* 0x0000000a1606a211 */ /* 0x080fe400078c08ff */
        /* <DEDUP_REMOVED lines=8> */
.L_x_1832:
[----:B------:R-:W-:Y:S05]  /*21280*/  BSYNC B1 ;  /* 0x0000000000017941 */ /* 0x000fea0003800000 */
.L_x_1831:
[----:B0---4-:R0:W4:Y:S01]  /*21290*/  SHFL.IDX PT, R11, R86, 0x2, 0x181f ;  /* 0x00581f00560b7f89 */ /* 0x01112200000e0000 */
        /* <DEDUP_REMOVED lines=9> */
[-C--:B-----5:R-:W-:Y:S02]  /*21330*/  @!P2 LEA R4, P5, R201, R10.reuse, 0x1 ;  /* 0x0000000ac904a211 */ /* 0x0a0fe400078a08ff */
[-C--:B------:R-:W-:Y:S02]  /*21340*/  @!P1 LEA R6, P4, R22, R10.reuse, 0x1 ;  /* 0x0000000a16069211 */ /* 0x080fe400078808ff */
[-C--:B----4-:R-:W-:Y:S02]  /*21350*/  @!P3 LEA.HI.X R3, R18, R11.reuse, R19, 0x1, P6 ;  /* 0x0000000b1203b211 */ /* 0x090fe400030f0c13 */
        /* <DEDUP_REMOVED lines=8> */
.L_x_1834:
[----:B------:R-:W-:Y:S05]  /*213e0*/  BSYNC B1 ;  /* 0x0000000000017941 */ /* 0x000fea0003800000 */
.L_x_1833:
[----:B------:R-:W-:Y:S01]  /*213f0*/  VIADD R9, R9, 0x60 ;  /* 0x0000006009097836 */ /* 0x000fe20000000000 */
[----:B0---4-:R0:W4:Y:S04]  /*21400*/  SHFL.IDX PT, R11, R86, 0x3, 0x181f ;  /* 0x00781f00560b7f89 */ /* 0x01112800000e0000 */
[----:B------:R-:W-:Y:S01]  /*21410*/  ISETP.GE.AND P0, PT, R9, R8, PT ;  /* 0x000000080900720c */ /* 0x000fe20003f06270 */
[----:B--23--:R-:W2:-:S12]  /*21420*/  SHFL.IDX PT, R24, R24, 0x3, 0x181f ;  /* 0x00781f0018187f89 */ /* 0x00ce9800000e0000 */
[----:B0-----:R-:W-:Y:S05]  /*21430*/  @P0 BRA `(.L_x_1835) ;  /* 0x00000028002c0947 */ /* 0x001fea0003800000 */
[----:B------:R-:W-:Y:S02]  /*21440*/  ULDC UR4, c[0x0][0xac8] ;  /* 0x0002b20000047ab9 */ /* 0x000fe40000000800 */
[----:B------:R-:W-:Y:S02]  /*21450*/  ISETP.GE.AND P3, PT, R18, UR4, PT ;  /* 0x0000000412007c0c */ /* 0x000fe4000bf66270 */
[----:B------:R-:W-:Y:S02]  /*21460*/  ISETP.GE.AND P4, PT, R203, UR4, PT ;  /* 0x00000004cb007c0c */ /* 0x000fe4000bf86270 */
[----:B------:R-:W-:-:S09]  /*21470*/  ISETP.GE.AND P5, PT, R22, UR4, PT ;  /* 0x0000000416007c0c */ /* 0x000fd2000bfa6270 */
[-C--:B--2---:R-:W-:Y:S02]  /*21480*/  @!P3 LEA R2, P0, R18, R24.reuse, 0x1 ;  /* 0x000000181202b211 */ /* 0x084fe400078008ff */
[CC--:B-----5:R-:W-:Y:S02]  /*21490*/  @!P4 LEA R4, P1, R201.reuse, R24.reuse, 0x1 ;  /* 0x00000018c904c211 */ /* 0x0e0fe400078208ff */
[----:B------:R-:W-:Y:S02]  /*214a0*/  @!P5 LEA R6, P2, R22, R24, 0x1 ;  /* 0x000000181606d211 */ /* 0x000fe400078408ff */
[-C--:B----4-:R-:W-:Y:S02]  /*214b0*/  @!P3 LEA.HI.X R3, R18, R11.reuse, R19, 0x1, P0 ;  /* 0x0000000b1203b211 */ /* 0x090fe400000f0c13 */
        /* <DEDUP_REMOVED lines=11> */
.L_x_1828:
[----:B------:R-:W1:Y:S01]  /*21570*/  @P1 LDC R7, c[0x0][0xbec] ;  /* 0x0002fb00ff071b82 */ /* 0x000e620000000800 */
[----:B------:R-:W-:Y:S01]  /*21580*/  ULDC.64 UR4, c[0x0][0xb08] ;  /* 0x0002c20000047ab9 */ /* 0x000fe20000000a00 */
[----:B0-----:R-:W-:Y:S01]  /*21590*/  IMAD.MOV.U32 R12, RZ, RZ, R92 ;  /* 0x000000ffff0c7224 */ /* 0x001fe200078e005c */
[----:B------:R-:W-:Y:S01]  /*215a0*/  IADD3 R154, R225, 0xf0, RZ ;  /* 0x000000f0e19a7810 */ /* 0x000fe20007ffe0ff */
[----:B------:R-:W-:Y:S01]  /*215b0*/  IMAD R9, R9, UR4, RZ ;  /* 0x0000000409097c24 */ /* 0x000fe2000f8e02ff */
[C---:B------:R-:W-:Y:S01]  /*215c0*/  IADD3 R160, R225.reuse, 0xd8, RZ ;  /* 0x000000d8e1a07810 */ /* 0x040fe20007ffe0ff */
[C---:B------:R-:W-:Y:S01]  /*215d0*/  VIADD R158, R225.reuse, 0xe0 ;  /* 0x000000e0e19e7836 */ /* 0x040fe20000000000 */
[C---:B------:R-:W-:Y:S01]  /*215e0*/  IADD3 R166, R225.reuse, 0xc0, RZ ;  /* 0x000000c0e1a67810 */ /* 0x040fe20007ffe0ff */
[----:B------:R-:W0:Y:S01]  /*215f0*/  @P1 LDC R6, c[0x0][0xbf0] ;  /* 0x0002fc00ff061b82 */ /* 0x000e220000000800 */
[----:B------:R-:W-:Y:S01]  /*21600*/  IMAD R9, R0, UR5, R9 ;  /* 0x0000000500097c24 */ /* 0x000fe2000f8e0209 */
[C---:B------:R-:W-:Y:S01]  /*21610*/  IADD3 R172, R225.reuse, 0xa8, RZ ;  /* 0x000000a8e1ac7810 */ /* 0x040fe20007ffe0ff */
[C---:B------:R-:W-:Y:S01]  /*21620*/  VIADD R162, R225.reuse, 0xd0 ;  /* 0x000000d0e1a27836 */ /* 0x040fe20000000000 */
        /* <DEDUP_REMOVED lines=11> */
[----:B------:R-:W-:Y:S01]  /*216e0*/  VIADD R180, R225, 0x88 ;  /* 0x00000088e1b47836 */ /* 0x000fe20000000000 */
[----:B------:R-:W-:Y:S01]  /*216f0*/  BSSY B1, `(.L_x_1836) ;  /* 0x00000f6000017945 */ /* 0x000fe20003800000 */
[----:B-1----:R-:W-:Y:S01]  /*21700*/  @P1 IMAD.HI.U32 R7, R92, R7, RZ ;  /* 0x000000075c071227 */ /* 0x002fe200078e00ff */
[----:B------:R-:W-:-:S02]  /*21710*/  SHF.R.S32.HI R154, RZ, 0x1f, R154 ;  /* 0x0000001fff9a7819 */ /* 0x000fc4000001149a */
[----:B------:R-:W-:Y:S01]  /*21720*/  SHF.R.S32.HI R158, RZ, 0x1f, R158 ;  /* 0x0000001fff9e7819 */ /* 0x000fe2000001149e */
[C---:B------:R-:W-:Y:S01]  /*21730*/  VIADD R182, R225.reuse, 0x80 ;  /* 0x00000080e1b67836 */ /* 0x040fe20000000000 */
[----:B------:R-:W-:Y:S01]  /*21740*/  SHF.R.S32.HI R160, RZ, 0x1f, R160 ;  /* 0x0000001fffa07819 */ /* 0x000fe200000114a0 */
[----:B------:R-:W-:Y:S01]  /*21750*/  VIADD R186, R225, 0x70 ;  /* 0x00000070e1ba7836 */ /* 0x000fe20000000000 */
[----:B0-----:R-:W-:Y:S01]  /*21760*/  @P1 SHF.R.U32.HI R12, RZ, R6, R7 ;  /* 0x00000006ff0c1219 */ /* 0x001fe20000011607 */
[----:B------:R-:W-:Y:S01]  /*21770*/  IMAD.WIDE.U32 R6, R0, UR4, RZ ;  /* 0x0000000400067c25 */ /* 0x000fe2000f8e00ff */
[----:B------:R-:W-:Y:S01]  /*21780*/  ULDC.64 UR4, c[0x0][0xb38] ;  /* 0x0002ce0000047ab9 */ /* 0x000fe20000000a00 */
[----:B------:R-:W-:Y:S02]  /*21790*/  SHF.R.S32.HI R0, RZ, 0x1f, R10 ;  /* 0x0000001fff007819 */ /* 0x000fe4000001140a */
[----:B------:R-:W-:Y:S01]  /*217a0*/  IMAD.IADD R7, R7, 0x1, R9 ;  /* 0x0000000107077824 */ /* 0x000fe200078e0209 */
[----:B------:R-:W-:Y:S01]  /*217b0*/  SHF.R.S32.HI R9, RZ, 0x1f, R12 ;  /* 0x0000001fff097819 */ /* 0x000fe2000001140c */
[----:B------:R-:W-:Y:S01]  /*217c0*/  VIADD R188, R225, 0x68 ;  /* 0x00000068e1bc7836 */ /* 0x000fe20000000000 */
[----:B------:R-:W-:Y:S01]  /*217d0*/  SHF.R.S32.HI R162, RZ, 0x1f, R162 ;  /* 0x0000001fffa27819 */ /* 0x000fe200000114a2 */
[----:B------:R-:W-:Y:S01]  /*217e0*/  IMAD.WIDE.U32 R6, R226, UR4, R6 ;  /* 0x00000004e2067c25 */ /* 0x000fe2000f8e0006 */
[----:B------:R-:W-:-:S02]  /*217f0*/  SHF.R.S32.HI R164, RZ, 0x1f, R164 ;  /* 0x0000001fffa47819 */ /* 0x000fc400000114a4 */
[----:B------:R-:W-:Y:S01]  /*21800*/  SHF.R.S32.HI R166, RZ, 0x1f, R166 ;  /* 0x0000001fffa67819 */ /* 0x000fe200000114a6 */
[----:B------:R-:W-:Y:S01]  /*21810*/  IMAD R7, R226, UR5, R7 ;  /* 0x00000005e2077c24 */ /* 0x000fe2000f8e0207 */
[----:B------:R-:W-:Y:S01]  /*21820*/  ULDC.64 UR4, c[0x0][0xb40] ;  /* 0x0002d00000047ab9 */ /* 0x000fe20000000a00 */
[C---:B------:R-:W-:Y:S01]  /*21830*/  VIADD R192, R225.reuse, 0x58 ;  /* 0x00000058e1c07836 */ /* 0x040fe20000000000 */
[----:B------:R-:W-:Y:S01]  /*21840*/  SHF.R.S32.HI R168, RZ, 0x1f, R168 ;  /* 0x0000001fffa87819 */ /* 0x000fe200000114a8 */
[----:B------:R-:W-:Y:S01]  /*21850*/  IMAD R0, R0, UR4, RZ ;  /* 0x0000000400007c24 */ /* 0x000fe2000f8e02ff */
[----:B------:R-:W-:Y:S01]  /*21860*/  SHF.R.S32.HI R170, RZ, 0x1f, R170 ;  /* 0x0000001fffaa7819 */ /* 0x000fe200000114aa */
[C---:B------:R-:W-:Y:S01]  /*21870*/  IMAD.WIDE.U32 R6, R10.reuse, UR4, R6 ;  /* 0x000000040a067c25 */ /* 0x040fe2000f8e0006 */
[----:B------:R-:W-:Y:S02]  /*21880*/  SHF.R.S32.HI R172, RZ, 0x1f, R172 ;  /* 0x0000001fffac7819 */ /* 0x000fe400000114ac */
[----:B------:R-:W-:Y:S01]  /*21890*/  SHF.R.S32.HI R174, RZ, 0x1f, R174 ;  /* 0x0000001fffae7819 */ /* 0x000fe200000114ae */
[----:B------:R-:W-:Y:S01]  /*218a0*/  IMAD R0, R10, UR5, R0 ;  /* 0x000000050a007c24 */ /* 0x000fe2000f8e0200 */
[----:B------:R-:W-:Y:S01]  /*218b0*/  ULDC.64 UR4, c[0x0][0xb48] ;  /* 0x0002d20000047ab9 */ /* 0x000fe20000000a00 */
[----:B------:R-:W-:Y:S01]  /*218c0*/  VIADD R194, R225, 0x50 ;  /* 0x00000050e1c27836 */ /* 0x000fe20000000000 */
[----:B------:R-:W-:Y:S01]  /*218d0*/  SHF.R.S32.HI R176, RZ, 0x1f, R176 ;  /* 0x0000001fffb07819 */ /* 0x000fe200000114b0 */
[----:B------:R-:W-:Y:S01]  /*218e0*/  IMAD.IADD R7, R7, 0x1, R0 ;  /* 0x0000000107077824 */ /* 0x000fe200078e0200 */
[----:B------:R-:W-:Y:S01]  /*218f0*/  SHF.R.S32.HI R178, RZ, 0x1f, R178 ;  /* 0x0000001fffb27819 */ /* 0x000fe200000114b2 */
[----:B------:R-:W-:Y:S01]  /*21900*/  IMAD.MOV R0, RZ, RZ, -R12 ;  /* 0x000000ffff007224 */ /* 0x000fe200078e0a0c */
[----:B------:R-:W-:Y:S01]  /*21910*/  SHF.R.S32.HI R180, RZ, 0x1f, R180 ;  /* 0x0000001fffb47819 */ /* 0x000fe200000114b4 */
[----:B------:R-:W-:Y:S01]  /*21920*/  IMAD.WIDE.U32 R6, R157, UR4, R6 ;  /* 0x000000049d067c25 */ /* 0x000fe2000f8e0006 */
[----:B------:R-:W-:-:S02]  /*21930*/  SHF.R.S32.HI R182, RZ, 0x1f, R182 ;  /* 0x0000001fffb67819 */ /* 0x000fc400000114b6 */
[----:B------:R-:W-:Y:S01]  /*21940*/  SHF.R.S32.HI R184, RZ, 0x1f, R184 ;  /* 0x0000001fffb87819 */ /* 0x000fe200000114b8 */
[----:B------:R-:W-:Y:S01]  /*21950*/  IMAD R7, R157, UR5, R7 ;  /* 0x000000059d077c24 */ /* 0x000fe2000f8e0207 */
[----:B------:R-:W-:Y:S01]  /*21960*/  ULDC.64 UR4, c[0x0][0xb30] ;  /* 0x0002cc0000047ab9 */ /* 0x000fe20000000a00 */
[----:B------:R-:W-:Y:S01]  /*21970*/  IMAD R0, R156, R0, R92 ;  /* 0x000000009c007224 */ /* 0x000fe200078e025c */
        /* <DEDUP_REMOVED lines=10> */
[----:B------:R-:W-:Y:S01]  /*21a20*/  IMAD R10, R10, UR4, RZ ;  /* 0x000000040a0a7c24 */ /* 0x000fe2000f8e02ff */
[----:B------:R-:W-:Y:S01]  /*21a30*/  IADD3 R7, R7, R9, RZ ;  /* 0x0000000907077210 */ /* 0x000fe20007ffe0ff */
[----:B------:R-:W-:Y:S01]  /*21a40*/  VIADD R156, R225, 0xe8 ;  /* 0x000000e8e19c7836 */ /* 0x000fe20000000000 */
[----:B------:R-:W-:Y:S01]  /*21a50*/  SHF.R.S32.HI R92, RZ, 0x1f, R92 ;  /* 0x0000001fff5c7819 */ /* 0x000fe2000001145c */
[C---:B------:R-:W-:Y:S01]  /*21a60*/  IMAD R10, R0.reuse, UR5, R10 ;  /* 0x00000005000a7c24 */ /* 0x040fe2000f8e020a */
[----:B------:R-:W-:Y:S01]  /*21a70*/  SHF.R.S32.HI R194, RZ, 0x1f, R194 ;  /* 0x0000001fffc27819 */ /* 0x000fe200000114c2 */
[----:B------:R-:W-:Y:S01]  /*21a80*/  IMAD.WIDE.U32 R6, R0, UR4, R6 ;  /* 0x0000000400067c25 */ /* 0x000fe2000f8e0006 */
[----:B------:R-:W-:Y:S01]  /*21a90*/  ULDC.64 UR4, c[0x0][0xb00] ;  /* 0x0002c00000047ab9 */ /* 0x000fe20000000a00 */
[----:B------:R-:W-:-:S02]  /*21aa0*/  SHF.R.S32.HI R156, RZ, 0x1f, R156 ;  /* 0x0000001fff9c7819 */ /* 0x000fc4000001149c */
[----:B------:R-:W-:Y:S01]  /*21ab0*/  IMAD.IADD R9, R7, 0x1, R10 ;  /* 0x0000000107097824 */ /* 0x000fe200078e020a */
[C---:B------:R-:W-:Y:S01]  /*21ac0*/  LEA R0, P0, R6.reuse, UR4, 0x2 ;  /* 0x0000000406007c11 */ /* 0x040fe2000f8010ff */
[C---:B------:R-:W-:Y:S01]  /*21ad0*/  VIADD R198, R225.reuse, 0x40 ;  /* 0x00000040e1c67836 */ /* 0x040fe20000000000 */
[----:B------:R-:W-:Y:S01]  /*21ae0*/  SHF.R.S32.HI R196, RZ, 0x1f, R196 ;  /* 0x0000001fffc47819 */ /* 0x000fe200000114c4 */
[----:B------:R-:W-:Y:S01]  /*21af0*/  VIADD R206, R225, 0x38 ;  /* 0x00000038e1ce7836 */ /* 0x000fe20000000000 */
[----:B------:R-:W-:Y:S01]  /*21b00*/  LEA.HI.X R9, R6, UR5, R9, 0x2, P0 ;  /* 0x0000000506097c11 */ /* 0x000fe200080f1409 */
[----:B------:R-:W-:Y:S01]  /*21b10*/  VIADD R6, R17, 0x30820 ;  /* 0x0003082011067836 */ /* 0x000fe20000000000 */
[----:B------:R-:W-:Y:S01]  /*21b20*/  ISETP.GE.AND P0, PT, R20, R8, PT ;  /* 0x000000081400720c */ /* 0x000fe20003f06270 */
[C---:B------:R-:W-:Y:S01]  /*21b30*/  VIADD R210, R225.reuse, 0x28 ;  /* 0x00000028e1d27836 */ /* 0x040fe20000000000 */
[----:B------:R0:W1:Y:S01]  /*21b40*/  SHFL.IDX PT, R20, R0, RZ, 0x1c1f ;  /* 0x001c1fff00147589 */ /* 0x00006200000e0000 */
[C---:B------:R-:W-:Y:S01]  /*21b50*/  VIADD R212, R225.reuse, 0x20 ;  /* 0x00000020e1d47836 */ /* 0x040fe20000000000 */
[----:B------:R-:W-:Y:S01]  /*21b60*/  PRMT R6, RZ, 0x654, R6 ;  /* 0x00000654ff067816 */ /* 0x000fe20000000006 */
[C---:B------:R-:W-:Y:S01]  /*21b70*/  VIADD R216, R225.reuse, 0x10 ;  /* 0x00000010e1d87836 */ /* 0x040fe20000000000 */
[----:B------:R0:W2:Y:S01]  /*21b80*/  SHFL.IDX PT, R10, R9, RZ, 0x1c1f ;  /* 0x001c1fff090a7589 */ /* 0x0000a200000e0000 */
[C---:B------:R-:W-:Y:S01]  /*21b90*/  VIADD R219, R225.reuse, 0x8 ;  /* 0x00000008e1db7836 */ /* 0x040fe20000000000 */
[----:B------:R0:W-:Y:S01]  /*21ba0*/  SYNCS.ARRIVE.TRANS64.RED.A1T0 RZ, [R6+URZ], RZ ;  /* 0x000000ff06ff79a7 */ /* 0x0001e2000810043f */
        /* <DEDUP_REMOVED lines=18> */
[----:B------:R-:W-:-:S02]  /*21cd0*/  VIADD R169, R225, 0xb0 ;  /* 0x000000b0e1a97836 */ /* 0x000fc40000000000 */
[C---:B------:R-:W-:Y:S02]  /*21ce0*/  VIADD R171, R225.reuse, 0xa8 ;  /* 0x000000a8e1ab7836 */ /* 0x040fe40000000000 */
[C---:B------:R-:W-:Y:S02]  /*21cf0*/  VIADD R173, R225.reuse, 0xa0 ;  /* 0x000000a0e1ad7836 */ /* 0x040fe40000000000 */
[C---:B------:R-:W-:Y:S02]  /*21d00*/  VIADD R175, R225.reuse, 0x98 ;  /* 0x00000098e1af7836 */ /* 0x040fe40000000000 */
[C---:B------:R-:W-:Y:S02]  /*21d10*/  VIADD R177, R225.reuse, 0x90 ;  /* 0x00000090e1b17836 */ /* 0x040fe40000000000 */
[C---:B------:R-:W-:Y:S02]  /*21d20*/  VIADD R179, R225.reuse, 0x88 ;  /* 0x00000088e1b37836 */ /* 0x040fe40000000000 */
        /* <DEDUP_REMOVED lines=15> */
[----:B------:R-:W-:Y:S01]  /*21e20*/  VIADD R217, R225, 0x8 ;  /* 0x00000008e1d97836 */ /* 0x000fe20000000000 */
[----:B012---:R-:W-:Y:S06]  /*21e30*/  @P0 BRA `(.L_x_1837) ;  /* 0x0000000800040947 */ /* 0x007fec0003800000 */
[----:B------:R-:W-:Y:S02]  /*21e40*/  ULDC UR4, c[0x0][0xac8] ;  /* 0x0002b20000047ab9 */ /* 0x000fe40000000800 */
[----:B------:R-:W-:Y:S02]  /*21e50*/  ISETP.GE.AND P0, PT, R225, UR4, PT ;  /* 0x00000004e1007c0c */ /* 0x000fe4000bf06270 */
[----:B------:R-:W-:Y:S02]  /*21e60*/  ISETP.GE.AND P5, PT, R191, UR4, PT ;  /* 0x00000004bf007c0c */ /* 0x000fe4000bfa6270 */
[----:B------:R-:W-:Y:S02]  /*21e70*/  ISETP.GE.AND P4, PT, R189, UR4, PT ;  /* 0x00000004bd007c0c */ /* 0x000fe4000bf86270 */
[----:B------:R-:W-:-:S07]  /*21e80*/  ISETP.GE.AND P3, PT, R187, UR4, PT ;  /* 0x00000004bb007c0c */ /* 0x000fce000bf66270 */
[----:B------:R-:W-:-:S04]  /*21e90*/  @!P0 LEA R6, P1, R225, R20, 0x2 ;  /* 0x00000014e1068211 */ /* 0x000fc800078210ff */
[----:B------:R-:W-:-:S05]  /*21ea0*/  @!P0 LEA.HI.X R7, R225, R10, R220, 0x2, P1 ;  /* 0x0000000ae1078211 */ /* 0x000fca00008f14dc */
        /* <DEDUP_REMOVED lines=55> */
[----:B------:R-:W-:Y:S02]  /*22220*/  @!P0 LEA.HI.X R7, R185, R10, R186, 0x2, P4 ;  /* 0x0000000ab9078211 */ /* 0x000fe400020f14ba */
[----:B------:R-:W-:Y:S02]  /*22230*/  ISETP.GE.AND P4, PT, R177, UR4, PT ;  /* 0x00000004b1007c0c */ /* 0x000fe4000bf86270 */
[-C--:B-1----:R-:W-:Y:S01]  /*22240*/  @!P1 LEA R12, P5, R183, R20.reuse, 0x2 ;  /* 0x00000014b70c9211 */ /* 0x082fe200078a10ff */
[----:B------:R0:W-:Y:S01]  /*22250*/  @!P0 ST.E.64 desc[UR60][R6.64], R80 ;  /* 0x0000005006008985 */ /* 0x0001e2000c101b3c */
[----:B--2---:R-:W-:Y:S02]  /*22260*/  @!P2 LEA R14, P6, R181, R20, 0x2 ;  /* 0x00000014b50ea211 */ /* 0x004fe400078c10ff */
        /* <DEDUP_REMOVED lines=12> */
[----:B------:R-:W-:Y:S02]  /*22330*/  ISETP.GE.AND P0, PT, R169, UR4, PT ;  /* 0x00000004a9007c0c */ /* 0x000fe4000bf06270 */
[----:B--2---:R-:W-:Y:S01]  /*22340*/  @!P5 LEA R14, P6, R175, R20, 0x2 ;  /* 0x00000014af0ed211 */ /* 0x004fe200078c10ff */
[----:B------:R1:W-:Y:S01]  /*22350*/  @!P4 ST.E.64 desc[UR60][R12.64], R96 ;  /* 0x000000600c00c985 */ /* 0x0003e2000c101b3c */
[----:B------:R-:W-:Y:S02]  /*22360*/  ISETP.GE.AND P4, PT, R165, UR4, PT ;  /* 0x00000004a5007c0c */ /* 0x000fe4000bf86270 */
[----:B------:R-:W-:Y:S02]  /*22370*/  @!P5 LEA.HI.X R15, R175, R10, R176, 0x2, P6 ;  /* 0x0000000aaf0fd211 */ /* 0x000fe400030f14b0 */
[----:B0-----:R-:W-:-:S03]  /*22380*/  @!P2 LEA R2, P6, R173, R20, 0x2 ;  /* 0x00000014ad02a211 */ /* 0x001fc600078c10ff */
[----:B------:R-:W-:Y:S01]  /*22390*/  @!P5 ST.E.64 desc[UR60][R14.64], R100 ;  /* 0x000000640e00d985 */ /* 0x000fe2000c101b3c */
[----:B------:R-:W-:Y:S02]  /*223a0*/  @!P1 LEA R6, P3, R171, R20, 0x2 ;  /* 0x00000014ab069211 */ /* 0x000fe400078610ff */
[----:B------:R-:W-:Y:S02]  /*223b0*/  ISETP.GE.AND P5, PT, R167, UR4, PT ;  /* 0x00000004a7007c0c */ /* 0x000fe4000bfa6270 */
[----:B------:R-:W-:Y:S02]  /*223c0*/  @!P2 LEA.HI.X R3, R173, R10, R174, 0x2, P6 ;  /* 0x0000000aad03a211 */ /* 0x000fe400030f14ae */
[----:B-1----:R-:W-:Y:S02]  /*223d0*/  @!P0 LEA R12, P6, R169, R20, 0x2 ;  /* 0x00000014a90c8211 */ /* 0x002fe400078c10ff */
        /* <DEDUP_REMOVED lines=8> */
[----:B-1----:R-:W-:-:S02]  /*22460*/  @!P4 LEA R6, P2, R165, R20, 0x2 ;  /* 0x00000014a506c211 */ /* 0x002fc400078410ff */
[----:B------:R-:W-:Y:S02]  /*22470*/  @!P5 LEA.HI.X R3, R167, R10, R168, 0x2, P1 ;  /* 0x0000000aa703d211 */ /* 0x000fe400008f14a8 */
[----:B--2---:R-:W-:Y:S02]  /*22480*/  @!P3 LEA R12, P6, R163, R20, 0x2 ;  /* 0x00000014a30cb211 */ /* 0x004fe400078c10ff */
        /* <DEDUP_REMOVED lines=10> */
[----:B------:R-:W-:Y:S02]  /*22530*/  @!P0 LEA.HI.X R3, R161, R10, R162, 0x2, P5 ;  /* 0x0000000aa1038211 */ /* 0x000fe400028f14a2 */
[----:B------:R-:W-:Y:S02]  /*22540*/  ISETP.GE.AND P5, PT, R24, UR4, PT ;  /* 0x0000000418007c0c */ /* 0x000fe4000bfa6270 */
[C---:B-1----:R-:W-:Y:S01]  /*22550*/  @!P1 LEA R6, P6, R159.reuse, R20, 0x2 ;  /* 0x000000149f069211 */ /* 0x042fe200078c10ff */
[----:B------:R0:W-:Y:S03]  /*22560*/  @!P0 ST.E.64 desc[UR60][R2.64], R128 ;  /* 0x0000008002008985 */ /* 0x0001e6000c101b3c */
[----:B------:R-:W-:Y:S02]  /*22570*/  @!P1 LEA.HI.X R7, R159, R10, R160, 0x2, P6 ;  /* 0x0000000a9f079211 */ /* 0x000fe400030f14a0 */
[----:B--2---:R-:W-:-:S03]  /*22580*/  @!P3 LEA R12, P6, R155, R20, 0x2 ;  /* 0x000000149b0cb211 */ /* 0x004fc600078c10ff */
[----:B------:R1:W-:Y:S01]  /*22590*/  @!P1 ST.E.64 desc[UR60][R6.64], R132 ;  /* 0x0000008406009985 */ /* 0x0003e2000c101b3c */
[----:B------:R-:W-:Y:S02]  /*225a0*/  @!P3 LEA.HI.X R13, R155, R10, R156, 0x2, P6 ;  /* 0x0000000a9b0db211 */ /* 0x000fe400030f149c */
[----:B0-----:R-:W-:-:S04]  /*225b0*/  @!P4 LEA R2, P0, R157, R20, 0x2 ;  /* 0x000000149d02c211 */ /* 0x001fc800078010ff */
[----:B------:R-:W-:Y:S02]  /*225c0*/  @!P4 LEA.HI.X R3, R157, R10, R158, 0x2, P0 ;  /* 0x0000000a9d03c211 */ /* 0x000fe400000f149e */
[----:B-1----:R-:W-:-:S03]  /*225d0*/  @!P2 LEA R6, P1, R93, R20, 0x2 ;  /* 0x000000145d06a211 */ /* 0x002fc600078210ff */
[----:B------:R0:W-:Y:S01]  /*225e0*/  @!P4 ST.E.64 desc[UR60][R2.64], R136 ;  /* 0x000000880200c985 */ /* 0x0001e2000c101b3c */
[C---:B------:R-:W-:Y:S02]  /*225f0*/  @!P5 LEA R20, P0, R24.reuse, R20, 0x2 ;  /* 0x000000141814d211 */ /* 0x040fe400078010ff */
[-C--:B------:R-:W-:Y:S01]  /*22600*/  @!P2 LEA.HI.X R7, R93, R10.reuse, R154, 0x2, P1 ;  /* 0x0000000a5d07a211 */ /* 0x080fe200008f149a */
[----:B------:R0:W-:Y:S01]  /*22610*/  @!P3 ST.E.64 desc[UR60][R12.64], R140 ;  /* 0x0000008c0c00b985 */ /* 0x0001e2000c101b3c */
[----:B------:R-:W-:-:S03]  /*22620*/  @!P5 LEA.HI.X R21, R24, R10, R92, 0x2, P0 ;  /* 0x0000000a1815d211 */ /* 0x000fc600000f145c */
[----:B------:R0:W-:Y:S04]  /*22630*/  @!P2 ST.E.64 desc[UR60][R6.64], R144 ;  /* 0x000000900600a985 */ /* 0x0001e8000c101b3c */
[----:B------:R0:W-:Y:S02]  /*22640*/  @!P5 ST.E.64 desc[UR60][R20.64], R148 ;  /* 0x000000941400d985 */ /* 0x0001e4000c101b3c */
.L_x_1837:
[----:B------:R-:W-:Y:S05]  /*22650*/  BSYNC B1 ;  /* 0x0000000000017941 */ /* 0x000fea0003800000 */
.L_x_1836:
[----:B------:R-:W-:Y:S01]  /*22660*/  ISETP.GE.AND P0, PT, R11, R8, PT ;  /* 0x000000080b00720c */ /* 0x000fe20003f06270 */
[----:B------:R-:W1:Y:S04]  /*22670*/  SHFL.IDX PT, R9, R9, 0x1, 0x1c1f ;  /* 0x003c1f0009097f89 */ /* 0x000e6800000e0000 */
[----:B------:R-:W2:Y:S08]  /*22680*/  SHFL.IDX PT, R0, R0, 0x1, 0x1c1f ;  /* 0x003c1f0000007f89 */ /* 0x000eb000000e0000 */
[----:B------:R-:W-:Y:S05]  /*22690*/  @P0 BRA `(.L_x_1835) ;  /* 0x0000001400940947 */ /* 0x000fea0003800000 */
[----:B------:R-:W-:Y:S02]  /*226a0*/  ULDC UR4, c[0x0][0xac8] ;  /* 0x0002b20000047ab9 */ /* 0x000fe40000000800 */
[----:B------:R-:W-:Y:S02]  /*226b0*/  ISETP.GE.AND P4, PT, R225, UR4, PT ;  /* 0x00000004e1007c0c */ /* 0x000fe4000bf86270 */
[----:B------:R-:W-:Y:S02]  /*226c0*/  ISETP.GE.AND P2, PT, R217, UR4, PT ;  /* 0x00000004d9007c0c */ /* 0x000fe4000bf46270 */
[----:B------:R-:W-:Y:S02]  /*226d0*/  ISETP.GE.AND P1, PT, R215, UR4, PT ;  /* 0x00000004d7007c0c */ /* 0x000fe4000bf26270 */
[----:B------:R-:W-:-:S07]  /*226e0*/  ISETP.GE.AND P0, PT, R213, UR4, PT ;  /* 0x00000004d5007c0c */ /* 0x000fce000bf06270 */
[----:B0-2---:R-:W-:-:S04]  /*226f0*/  @!P4 LEA R2, P3, R225, R0, 0x2 ;  /* 0x00000000e102c211 */ /* 0x005fc800078610ff */
[----:B-1----:R-:W-:Y:S02]  /*22700*/  @!P4 LEA.HI.X R3, R225, R9, R220, 0x2, P3 ;  /* 0x00000009e103c211 */ /* 0x002fe400018f14dc */
[----:B------:R-:W-:-:S03]  /*22710*/  ISETP.GE.AND P3, PT, R211, UR4, PT ;  /* 0x00000004d3007c0c */ /* 0x000fc6000bf66270 */
[----:B------:R0:W-:Y:S01]  /*22720*/  @!P4 ST.E.64 desc[UR60][R2.64], R4 ;  /* 0x000000040200c985 */ /* 0x0001e2000c101b3c */
[----:B------:R-:W-:Y:S02]  /*22730*/  ISETP.GE.AND P4, PT, R209, UR4, PT ;  /* 0x00000004d1007c0c */ /* 0x000fe4000bf86270 */
[-C--:B0-----:R-:W-:Y:S02]  /*22740*/  @!P2 LEA R2, P6, R217, R0.reuse, 0x2 ;  /* 0x00000000d902a211 */ /* 0x081fe400078c10ff */
[-C--:B------:R-:W-:Y:S02]  /*22750*/  @!P1 LEA R4, P5, R215, R0.reuse, 0x2 ;  /* 0x00000000d7049211 */ /* 0x080fe400078a10ff */
[-C--:B------:R-:W-:Y:S02]  /*22760*/  @!P2 LEA.HI.X R3, R217, R9.reuse, R219, 0x2, P6 ;  /* 0x00000009d903a211 */ /* 0x080fe400030f14db */
[----:B------:R-:W-:Y:S02]  /*22770*/  @!P0 LEA R6, P6, R213, R0, 0x2 ;  /* 0x00000000d5068211 */ /* 0x000fe400078c10ff */
        /* <DEDUP_REMOVED lines=9> */
[-C--:B------:R-:W-:Y:S02]  /*22810*/  @!P3 LEA.HI.X R3, R211, R9.reuse, R212, 0x2, P1 ;  /* 0x00000009d303b211 */ /* 0x080fe400008f14d4 */
[----:B------:R-:W-:Y:S02]  /*22820*/  ISETP.GE.AND P1, PT, R197, UR4, PT ;  /* 0x00000004c5007c0c */ /* 0x000fe4000bf26270 */
[----:B------:R-:W-:Y:S01]  /*22830*/  @!P4 LEA.HI.X R5, R209, R9, R210, 0x2, P2 ;  /* 0x00000009d105c211 */ /* 0x000fe200010f14d2 */
[----:B------:R0:W-:Y:S01]  /*22840*/  @!P3 ST.E.64 desc[UR60][R2.64], R42 ;  /* 0x0000002a0200b985 */ /* 0x0001e2000c101b3c */
[----:B------:R-:W-:Y:S02]  /*22850*/  ISETP.GE.AND P2, PT, R195, UR4, PT ;  /* 0x00000004c3007c0c */ /* 0x000fe4000bf46270 */
[----:B--2---:R-:W-:Y:S01]  /*22860*/  @!P5 LEA R6, P6, R207, R0, 0x2 ;  /* 0x00000000cf06d211 */ /* 0x004fe200078c10ff */
[----:B------:R1:W-:Y:S01]  /*22870*/  @!P4 ST.E.64 desc[UR60][R4.64], R46 ;  /* 0x0000002e0400c985 */ /* 0x0003e2000c101b3c */
[----:B------:R-:W-:-:S02]  /*22880*/  ISETP.GE.AND P3, PT, R193, UR4, PT ;  /* 0x00000004c1007c0c */ /* 0x000fc4000bf66270 */
[----:B------:R-:W-:Y:S02]  /*22890*/  @!P5 LEA.HI.X R7, R207, R9, R208, 0x2, P6 ;  /* 0x00000009cf07d211 */ /* 0x000fe400030f14d0 */
[----:B------:R-:W-:-:S03]  /*228a0*/  ISETP.GE.AND P4, PT, R191, UR4, PT ;  /* 0x00000004bf007c0c */ /* 0x000fc6000bf86270 */
[----:B------:R2:W-:Y:S01]  /*228b0*/  @!P5 ST.E.64 desc[UR60][R6.64], R50 ;  /* 0x000000320600d985 */ /* 0x0005e2000c101b3c */
[-C--:B0-----:R-:W-:Y:S02]  /*228c0*/  @!P0 LEA R2, P6, R199, R0.reuse, 0x2 ;  /* 0x00000000c7028211 */ /* 0x081fe400078c10ff */
[-C--:B-1----:R-:W-:Y:S02]  /*228d0*/  @!P1 LEA R4, P5, R197, R0.reuse, 0x2 ;  /* 0x00000000c5049211 */ /* 0x082fe400078a10ff */
[-C--:B------:R-:W-:Y:S02]  /*228e0*/  @!P0 LEA.HI.X R3, R199, R9.reuse, R206, 0x2, P6 ;  /* 0x00000009c7038211 */ /* 0x080fe400030f14ce */
[----:B------:R-:W-:Y:S02]  /*228f0*/  @!P1 LEA.HI.X R5, R197, R9, R198, 0x2, P5 ;  /* 0x00000009c5059211 */ /* 0x000fe400028f14c6 */
[----:B------:R-:W-:Y:S01]  /*22900*/  ISETP.GE.AND P5, PT, R189, UR4, PT ;  /* 0x00000004bd007c0c */ /* 0x000fe2000bfa6270 */
[----:B------:R0:W-:Y:S01]  /*22910*/  @!P0 ST.E.64 desc[UR60][R2.64], R54 ;  /* 0x0000003602008985 */ /* 0x0001e2000c101b3c */
[----:B--2---:R-:W-:-:S02]  /*22920*/  @!P2 LEA R6, P6, R195, R0, 0x2 ;  /* 0x00000000c306a211 */ /* 0x004fc400078c10ff */
[----:B------:R-:W-:Y:S01]  /*22930*/  ISETP.GE.AND P0, PT, R187, UR4, PT ;  /* 0x00000004bb007c0c */ /* 0x000fe2000bf06270 */
[----:B------:R1:W-:Y:S01]  /*22940*/  @!P1 ST.E.64 desc[UR60][R4.64], R58 ;  /* 0x0000003a04009985 */ /* 0x0003e2000c101b3c */
        /* <DEDUP_REMOVED lines=9> */
[----:B--2---:R-:W-:-:S03]  /*229e0*/  @!P5 LEA R6, P6, R189, R0, 0x2 ;  /* 0x00000000bd06d211 */ /* 0x004fc600078c10ff */
[----:B------:R1:W-:Y:S01]  /*229f0*/  @!P4 ST.E.64 desc[UR60][R4.64], R70 ;  /* 0x000000460400c985 */ /* 0x0003e2000c101b3c */
[----:B------:R-:W-:-:S05]  /*22a00*/  @!P5 LEA.HI.X R7, R189, R9, R190, 0x2, P6 ;  /* 0x00000009bd07d211 */ /* 0x000fca00030f14be */
[----:B------:R2:W-:Y:S01]  /*22a10*/  @!P5 ST.E.64 desc[UR60][R6.64], R74 ;  /* 0x0000004a0600d985 */ /* 0x0005e2000c101b3c */
[----:B------:R-:W-:Y:S02]  /*22a20*/  ISETP.GE.AND P5, PT, R181, UR4, PT ;  /* 0x00000004b5007c0c */ /* 0x000fe4000bfa6270 */
[----:B0-----:R-:W-:-:S04]  /*22a30*/  @!P0 LEA R2, P4, R187, R0, 0x2 ;  /* 0x00000000bb028211 */ /* 0x001fc800078810ff */
[-C--:B------:R-:W-:Y:S02]  /*22a40*/  @!P0 LEA.HI.X R3, R187, R9.reuse, R188, 0x2, P4 ;  /* 0x00000009bb038211 */ /* 0x080fe400020f14bc */
        /* <DEDUP_REMOVED lines=16> */
[-C--:B------:R-:W-:Y:S02]  /*22b50*/  @!P4 LEA.HI.X R5, R179, R9.reuse, R180, 0x2, P0 ;  /* 0x00000009b305c211 */ /* 0x080fe400000f14b4 */
[----:B------:R-:W-:Y:S02]  /*22b60*/  ISETP.GE.AND P0, PT, R171, UR4, PT ;  /* 0x00000004ab007c0c */ /* 0x000fe4000bf06270 */
[----:B--2---:R-:W-:Y:S01]  /*22b70*/  @!P3 LEA R6, P6, R177, R0, 0x2 ;  /* 0x00000000b106b211 */ /* 0x004fe200078c10ff */
[----:B------:R1:W-:Y:S01]  /*22b80*/  @!P4 ST.E.64 desc[UR60][R4.64], R94 ;  /* 0x0000005e0400c985 */ /* 0x0003e2000c101b3c */
[----:B------:R-:W-:Y:S02]  /*22b90*/  ISETP.GE.AND P4, PT, R167, UR4, PT ;  /* 0x00000004a7007c0c */ /* 0x000fe4000bf86270 */
[----:B------:R-:W-:-:S02]  /*22ba0*/  @!P3 LEA.HI.X R7, R177, R9, R178, 0x2, P6 ;  /* 0x00000009b107b211 */ /* 0x000fc400030f14b2 */
[----:B0-----:R-:W-:-:S03]  /*22bb0*/  @!P2 LEA R2, P6, R175, R0, 0x2 ;  /* 0x00000000af02a211 */ /* 0x001fc600078c10ff */
[----:B------:R0:W-:Y:S01]  /*22bc0*/  @!P3 ST.E.64 desc[UR60][R6.64], R98 ;  /* 0x000000620600b985 */ /* 0x0001e2000c101b3c */
[----:B------:R-:W-:Y:S02]  /*22bd0*/  @!P2 LEA.HI.X R3, R175, R9, R176, 0x2, P6 ;  /* 0x00000009af03a211 */ /* 0x000fe400030f14b0 */
[----:B-1----:R-:W-:-:S03]  /*22be0*/  @!P1 LEA R4, P3, R173, R0, 0x2 ;  /* 0x00000000ad049211 */ /* 0x002fc600078610ff */
[----:B------:R1:W-:Y:S01]  /*22bf0*/  @!P2 ST.E.64 desc[UR60][R2.64], R102 ;  /* 0x000000660200a985 */ /* 0x0003e2000c101b3c */
[-C--:B------:R-:W-:Y:S02]  /*22c00*/  @!P1 LEA.HI.X R5, R173, R9.reuse, R174, 0x2, P3 ;  /* 0x00000009ad059211 */ /* 0x080fe400018f14ae */
[----:B------:R-:W-:Y:S02]  /*22c10*/  ISETP.GE.AND P3, PT, R165, UR4, PT ;  /* 0x00000004a5007c0c */ /* 0x000fe4000bf66270 */
[CC--:B0-----:R-:W-:Y:S01]  /*22c20*/  @!P0 LEA R6, P6, R171.reuse, R0.reuse, 0x2 ;  /* 0x00000000ab068211 */ /* 0x0c1fe200078c10ff */
[----:B------:R0:W-:Y:S03]  /*22c30*/  @!P1 ST.E.64 desc[UR60][R4.64], R106 ;  /* 0x0000006a04009985 */ /* 0x0001e6000c101b3c */
[----:B------:R-:W-:Y:S02]  /*22c40*/  @!P0 LEA.HI.X R7, R171, R9, R172, 0x2, P6 ;  /* 0x00000009ab078211 */ /* 0x000fe400030f14ac */
[----:B-1----:R-:W-:-:S03]  /*22c50*/  @!P5 LEA R2, P1, R169, R0, 0x2 ;  /* 0x00000000a902d211 */ /* 0x002fc600078210ff */
        /* <DEDUP_REMOVED lines=8> */
[-C--:B-1----:R-:W-:Y:S01]  /*22ce0*/  @!P3 LEA R6, P6, R165, R0.reuse, 0x2 ;  /* 0x00000000a506b211 */ /* 0x082fe200078c10ff */
[----:B------:R1:W-:Y:S01]  /*22cf0*/  @!P4 ST.E.64 desc[UR60][R4.64], R118 ;  /* 0x000000760400c985 */ /* 0x0003e2000c101b3c */
[----:B------:R-:W-:Y:S02]  /*22d00*/  ISETP.GE.AND P4, PT, R159, UR4, PT ;  /* 0x000000049f007c0c */ /* 0x000fe4000bf86270 */
[----:B------:R-:W-:Y:S02]  /*22d10*/  @!P3 LEA.HI.X R7, R165, R9, R166, 0x2, P6 ;  /* 0x00000009a507b211 */ /* 0x000fe400030f14a6 */
[----:B0-----:R-:W-:-:S03]  /*22d20*/  @!P1 LEA R2, P6, R161, R0, 0x2 ;  /* 0x00000000a1029211 */ /* 0x001fc600078c10ff */
[----:B------:R0:W-:Y:S01]  /*22d30*/  @!P3 ST.E.64 desc[UR60][R6.64], R122 ;  /* 0x0000007a0600b985 */ /* 0x0001e2000c101b3c */
[----:B------:R-:W-:Y:S02]  /*22d40*/  ISETP.GE.AND P3, PT, R157, UR4, PT ;  /* 0x000000049d007c0c */ /* 0x000fe4000bf66270 */
[----:B------:R-:W-:Y:S02]  /*22d50*/  @!P1 LEA.HI.X R3, R161, R9, R162, 0x2, P6 ;  /* 0x00000009a1039211 */ /* 0x000fe400030f14a2 */
[----:B-1----:R-:W-:-:S04]  /*22d60*/  @!P0 LEA R4, P5, R163, R0, 0x2 ;  /* 0x00000000a3048211 */ /* 0x002fc800078a10ff */
[----:B------:R-:W-:Y:S02]  /*22d70*/  @!P0 LEA.HI.X R5, R163, R9, R164, 0x2, P5 ;  /* 0x00000009a3058211 */ /* 0x000fe400028f14a4 */
[----:B------:R-:W-:-:S03]  /*22d80*/  ISETP.GE.AND P5, PT, R93, UR4, PT ;  /* 0x000000045d007c0c */ /* 0x000fc6000bfa6270 */
[----:B------:R1:W-:Y:S04]  /*22d90*/  @!P0 ST.E.64 desc[UR60][R4.64], R126 ;  /* 0x0000007e04008985 */ /* 0x0003e8000c101b3c */
[----:B------:R2:W-:Y:S01]  /*22da0*/  @!P1 ST.E.64 desc[UR60][R2.64], R130 ;  /* 0x0000008202009985 */ /* 0x0005e2000c101b3c */
[----:B0-----:R-:W-:-:S04]  /*22db0*/  @!P2 LEA R6, P1, R155, R0, 0x2 ;  /* 0x000000009b06a211 */ /* 0x001fc800078210ff */
[-C--:B------:R-:W-:Y:S02]  /*22dc0*/  @!P2 LEA.HI.X R7, R155, R9.reuse, R156, 0x2, P1 ;  /* 0x000000099b07a211 */ /* 0x080fe400008f149c */
[-C--:B-1----:R-:W-:Y:S02]  /*22dd0*/  @!P4 LEA R4, P0, R159, R0.reuse, 0x2 ;  /* 0x000000009f04c211 */ /* 0x082fe400078010ff */
[-C--:B--2---:R-:W-:Y:S02]  /*22de0*/  @!P3 LEA R2, P6, R157, R0.reuse, 0x2 ;  /* 0x000000009d02b211 */ /* 0x084fe400078c10ff */
[-C--:B------:R-:W-:Y:S02]  /*22df0*/  @!P4 LEA.HI.X R5, R159, R9.reuse, R160, 0x2, P0 ;  /* 0x000000099f05c211 */ /* 0x080fe400000f14a0 */
[----:B------:R-:W-:Y:S02]  /*22e00*/  @!P5 LEA R10, P0, R93, R0, 0x2 ;  /* 0x000000005d0ad211 */ /* 0x000fe400078010ff */
[-C--:B------:R-:W-:Y:S01]  /*22e10*/  @!P3 LEA.HI.X R3, R157, R9.reuse, R158, 0x2, P6 ;  /* 0x000000099d03b211 */ /* 0x080fe200030f149e */
[----:B------:R0:W-:Y:S01]  /*22e20*/  @!P4 ST.E.64 desc[UR60][R4.64], R134 ;  /* 0x000000860400c985 */ /* 0x0001e2000c101b3c */
[----:B------:R-:W-:-:S02]  /*22e30*/  @!P5 LEA.HI.X R11, R93, R9, R154, 0x2, P0 ;  /* 0x000000095d0bd211 */ /* 0x000fc400000f149a */
[----:B------:R-:W-:Y:S01]  /*22e40*/  ISETP.GE.AND P0, PT, R24, UR4, PT ;  /* 0x0000000418007c0c */ /* 0x000fe2000bf06270 */
[----:B------:R0:W-:Y:S04]  /*22e50*/  @!P3 ST.E.64 desc[UR60][R2.64], R138 ;  /* 0x0000008a0200b985 */ /* 0x0001e8000c101b3c */
[----:B------:R0:W-:Y:S04]  /*22e60*/  @!P2 ST.E.64 desc[UR60][R6.64], R142 ;  /* 0x0000008e0600a985 */ /* 0x0001e8000c101b3c */
[----:B------:R0:W-:Y:S04]  /*22e70*/  @!P5 ST.E.64 desc[UR60][R10.64], R146 ;  /* 0x000000920a00d985 */ /* 0x0001e8000c101b3c */
[----:B------:R-:W-:Y:S05]  /*22e80*/  @P0 BRA `(.L_x_1835) ;  /* 0x0000000c00980947 */ /* 0x000fea0003800000 */
[----:B0-----:R-:W-:-:S04]  /*22e90*/  LEA R2, P0, R24, R0, 0x2 ;  /* 0x0000000018027211 */ /* 0x001fc800078010ff */
[----:B------:R-:W-:-:S05]  /*22ea0*/  LEA.HI.X R3, R24, R9, R92, 0x2, P0 ;  /* 0x0000000918037211 */ /* 0x000fca00000f145c */
[----:B------:R0:W-:Y:S01]  /*22eb0*/  ST.E.64 desc[UR60][R2.64], R150 ;  /* 0x0000009602007985 */ /* 0x0001e2000c101b3c */
[----:B------:R-:W-:Y:S05]  /*22ec0*/  BRA `(.L_x_1835) ;  /* 0x0000000c00887947 */ /* 0x000fea0003800000 */
.L_x_1826:
[----:B------:R-:W3:Y:S01]  /*22ed0*/  LDL R8, [R1+0x88] ;  /* 0x0000880001087983 */ /* 0x000ee20000100800 */
[----:B------:R-:W-:Y:S01]  /*22ee0*/  ULDC.64 UR4, c[0x0][0xc08] ;  /* 0x0003020000047ab9 */ /* 0x000fe20000000a00 */
[----:B------:R-:W3:Y:S01]  /*22ef0*/  LDC.64 R2, c[0x0][0xc00] ;  /* 0x00030000ff027b82 */ /* 0x000ee20000000a00 */
[----:B------:R-:W-:Y:S01]  /*22f00*/  ISETP.NE.U32.AND P0, PT, RZ, UR4, PT ;  /* 0x00000004ff007c0c */ /* 0x000fe2000bf05070 */
[----:B------:R-:W4:Y:S01]  /*22f10*/  LDL R7, [R1+0x84] ;  /* 0x0000840001077983 */ /* 0x000f220000100800 */
[----:B------:R-:W-:Y:S02]  /*22f20*/  IMAD.MOV.U32 R15, RZ, RZ, RZ ;  /* 0x000000ffff0f7224 */ /* 0x000fe400078e00ff */
[----:B------:R-:W-:Y:S01]  /*22f30*/  ISETP.NE.AND.EX P1, PT, RZ, UR5, PT, P0 ;  /* 0x00000005ff007c0c */ /* 0x000fe2000bf25300 */
[----:B------:R-:W-:Y:S02]  /*22f40*/  ULDC.64 UR4, c[0x0][0xc00] ;  /* 0x0003000000047ab9 */ /* 0x000fe40000000a00 */
[----:B------:R-:W-:-:S04]  /*22f50*/  ISETP.NE.U32.AND P0, PT, RZ, UR4, PT ;  /* 0x00000004ff007c0c */ /* 0x000fc8000bf05070 */
[----:B------:R-:W-:-:S06]  /*22f60*/  ISETP.NE.AND.EX P0, PT, RZ, UR5, PT, P0 ;  /* 0x00000005ff007c0c */ /* 0x000fcc000bf05300 */
[----:B------:R-:W1:Y:S01]  /*22f70*/  @P1 LDC.64 R4, c[0x0][0xc08] ;  /* 0x00030200ff041b82 */ /* 0x000e620000000a00 */
[----:B------:R-:W-:Y:S02]  /*22f80*/  ULDC UR4, c[0x0][0xa88] ;  /* 0x0002a20000047ab9 */ /* 0x000fe40000000800 */
[----:B0-----:R-:W-:Y:S01]  /*22f90*/  MOV R0, UR4 ;  /* 0x0000000400007c02 */ /* 0x001fe20008000f00 */
[----:B------:R-:W0:Y:S01]  /*22fa0*/  S2R R35, SR_TID.X ;  /* 0x0000000000237919 */ /* 0x000e220000002100 */
[----:B---3--:R-:W-:-:S04]  /*22fb0*/  IMAD.WIDE R2, R8, 0x4, R2 ;  /* 0x0000000408027825 */ /* 0x008fc800078e0202 */
[----:B-1----:R-:W-:Y:S01]  /*22fc0*/  @P1 IMAD.WIDE R4, R8, 0x4, R4 ;  /* 0x0000000408041825 */ /* 0x002fe200078e0204 */
[----:B------:R1:W5:Y:S04]  /*22fd0*/  @P0 LDG.E R15, desc[UR60][R2.64] ;  /* 0x0000003c020f0981 */ /* 0x000368000c1e1900 */
[----:B------:R1:W5:Y:S01]  /*22fe0*/  @P1 LDG.E R0, desc[UR60][R4.64] ;  /* 0x0000003c04001981 */ /* 0x000362000c1e1900 */
[----:B----4-:R-:W-:Y:S01]  /*22ff0*/  ISETP.NE.AND P2, PT, R7, RZ, PT ;  /* 0x000000ff0700720c */ /* 0x010fe20003f45270 */
[----:B0-----:R-:W-:Y:S01]  /*23000*/  VIADD R6, R35, 0xffffff80 ;  /* 0xffffff8023067836 */ /* 0x001fe20000000000 */
[----:B------:R-:W-:-:S04]  /*23010*/  SHF.R.S32.HI R28, RZ, 0x1f, R8 ;  /* 0x0000001fff1c7819 */ /* 0x000fc80000011408 */
[----:B------:R-:W-:-:S07]  /*23020*/  ISETP.GT.AND P3, PT, R6, 0x7f, PT ;  /* 0x0000007f0600780c */ /* 0x000fce0003f64270 */
[----:B------:R-:W0:Y:S02]  /*23030*/  @!P2 LDC R7, c[0x0][0xad4] ;  /* 0x0002b500ff07ab82 */ /* 0x000e240000000800 */
[----:B0-----:R1:W-:Y:S01]  /*23040*/  @!P2 STL [R1+0x84], R7 ;  /* 0x000084070100a387 */ /* 0x0013e20000100800 */
[----:B------:R-:W-:Y:S01]  /*23050*/  ISETP.GT.AND P2, PT, R7, 0x1, PT ;  /* 0x000000010700780c */ /* 0x000fe20003f44270 */
[----:B------:R-:W-:-:S12]  /*23060*/  @P1 BRA `(.L_x_1838) ;  /* 0x0000000000101947 */ /* 0x000fd80003800000 */
[----:B------:R-:W-:Y:S05]  /*23070*/  @!P0 BRA `(.L_x_1838) ;  /* 0x00000000000c8947 */ /* 0x000fea0003800000 */
[----:B-1----:R-:W3:Y:S04]  /*23080*/  LDG.E R5, desc[UR60][R2.64] ;  /* 0x0000003c02057981 */ /* 0x002ee8000c1e1900 */
[----:B-----5:R-:W3:Y:S02]  /*23090*/  LDG.E R0, desc[UR60][R2.64+0x4] ;  /* 0x0000043c02007981 */ /* 0x020ee4000c1e1900 */
[----:B---3--:R-:W-:-:S07]  /*230a0*/  IMAD.IADD R0, R0, 0x1, -R5 ;  /* 0x0000000100007824 */ /* 0x008fce00078e0a05 */
.L_x_1838:
[----:B------:R-:W-:Y:S01]  /*230b0*/  BSSY B1, `(.L_x_1839) ;  /* 0x0000037000017945 */ /* 0x000fe20003800000 */
[----:B------:R-:W-:Y:S02]  /*230c0*/  SEL R33, R8, RZ, !P0 ;  /* 0x000000ff08217207 */ /* 0x000fe40004000000 */
[----:B------:R-:W-:Y:S02]  /*230d0*/  SEL R28, R28, RZ, !P0 ;  /* 0x000000ff1c1c7207 */ /* 0x000fe40004000000 */
[----:B--2--5:R-:W-:Y:S01]  /*230e0*/  SHF.R.S32.HI R24, RZ, 0x1f, R15 ;  /* 0x0000001fff187819 */ /* 0x024fe2000001140f */
[----:B------:R-:W-:Y:S06]  /*230f0*/  @P3 BRA `(.L_x_1840) ;  /* 0x0000000000c83947 */ /* 0x000fec0003800000 */
[----:B-1----:R-:W2:Y:S01]  /*23100*/  LDL R3, [R1+0x58] ;  /* 0x0000580001037983 */ /* 0x002ea20000100800 */
[----:B------:R-:W0:Y:S02]  /*23110*/  LDC R37, c[0x0][0xbe8] ;  /* 0x0002fa00ff257b82 */ /* 0x000e240000000800 */
[----:B0-----:R-:W-:Y:S01]  /*23120*/  IMAD R2, R0, R37, RZ ;  /* 0x0000002500027224 */ /* 0x001fe200078e02ff */
[----:B--2---:R-:W-:-:S04]  /*23130*/  IADD3 R35, R3, -0x80, R35 ;  /* 0xffffff8003237810 */ /* 0x004fc80007ffe023 */
[----:B------:R-:W-:-:S13]  /*23140*/  ISETP.GE.AND P0, PT, R35, R2, PT ;  /* 0x000000022300720c */ /* 0x000fda0003f06270 */
[----:B------:R-:W-:Y:S05]  /*23150*/  @P0 BRA `(.L_x_1840) ;  /* 0x0000000000b00947 */ /* 0x000fea0003800000 */
[----:B------:R-:W2:Y:S01]  /*23160*/  LDL.LU R30, [R1+0x90] ;  /* 0x00009000011e7983 */ /* 0x000ea20000300800 */
[----:B------:R-:W-:Y:S01]  /*23170*/  IMAD.MOV.U32 R20, RZ, RZ, 0x9b8 ;  /* 0x000009b8ff147424 */ /* 0x000fe200078e00ff */
[----:B------:R-:W-:Y:S01]  /*23180*/  ISETP.GT.AND P0, PT, R7, 0x1, PT ;  /* 0x000000010700780c */ /* 0x000fe20003f04270 */
[----:B------:R-:W0:Y:S01]  /*23190*/  LDC.64 R8, c[0x0][0xba8] ;  /* 0x0002ea00ff087b82 */ /* 0x000e220000000a00 */
[----:B------:R-:W-:Y:S01]  /*231a0*/  ISETP.NE.AND P1, PT, R37, 0x1, PT ;  /* 0x000000012500780c */ /* 0x000fe20003f25270 */
[----:B------:R-:W-:Y:S01]  /*231b0*/  IMAD.MOV.U32 R21, RZ, RZ, R35 ;  /* 0x000000ffff157224 */ /* 0x000fe200078e0023 */
[----:B------:R-:W-:-:S05]  /*231c0*/  SEL R20, R20, 0x978, P0 ;  /* 0x0000097814147807 */ /* 0x000fca0000000000 */
[----:B------:R-:W1:Y:S08]  /*231d0*/  LDC.64 R2, c[0x0][R20+0x220] ;  /* 0x0000880014027b82 */ /* 0x000e700000000a00 */
[----:B------:R-:W3:Y:S08]  /*231e0*/  LDC.64 R10, c[0x0][R20+0x218] ;  /* 0x00008600140a7b82 */ /* 0x000ef00000000a00 */
[----:B------:R-:W4:Y:S08]  /*231f0*/  LDC.64 R4, c[0x0][R20+0x228] ;  /* 0x00008a0014047b82 */ /* 0x000f300000000a00 */
[----:B------:R-:W5:Y:S08]  /*23200*/  @P1 LDC R14, c[0x0][0xbec] ;  /* 0x0002fb00ff0e1b82 */ /* 0x000f700000000800 */
[----:B------:R-:W4:Y:S08]  /*23210*/  LDC.64 R6, c[0x0][R20+0x210] ;  /* 0x0000840014067b82 */ /* 0x000f300000000a00 */
[----:B------:R-:W4:Y:S01]  /*23220*/  @P1 LDC R31, c[0x0][0xbf0] ;  /* 0x0002fc00ff1f1b82 */ /* 0x000f220000000800 */
[----:B-----5:R-:W-:-:S07]  /*23230*/  @P1 IMAD.HI.U32 R14, R35, R14, RZ ;  /* 0x0000000e230e1227 */ /* 0x020fce00078e00ff */
[----:B0-----:R-:W0:Y:S01]  /*23240*/  @!P0 LDC R8, c[0x0][0xb50] ;  /* 0x0002d400ff088b82 */ /* 0x001e220000000800 */
[-C--:B-1----:R-:W-:Y:S02]  /*23250*/  IMAD R3, R3, R33.reuse, RZ ;  /* 0x0000002103037224 */ /* 0x082fe400078e02ff */
[----:B------:R-:W-:-:S05]  /*23260*/  IMAD.WIDE.U32 R12, R2, R33, RZ ;  /* 0x00000021020c7225 */ /* 0x000fca00078e00ff */
[----:B------:R-:W1:Y:S01]  /*23270*/  @!P0 LDC R9, c[0x0][0xb54] ;  /* 0x0002d500ff098b82 */ /* 0x000e620000000800 */
[-C--:B---3--:R-:W-:Y:S02]  /*23280*/  IMAD R29, R11, R226.reuse, RZ ;  /* 0x000000e20b1d7224 */ /* 0x088fe400078e02ff */
[----:B------:R-:W-:Y:S01]  /*23290*/  IMAD.WIDE.U32 R10, R10, R226, RZ ;  /* 0x000000e20a0a7225 */ /* 0x000fe200078e00ff */
[----:B----4-:R-:W-:-:S03]  /*232a0*/  @P1 SHF.R.U32.HI R21, RZ, R31, R14 ;  /* 0x0000001fff151219 */ /* 0x010fc6000001160e */
        /* <DEDUP_REMOVED lines=19> */
[----:B------:R-:W-:Y:S02]  /*233e0*/  IMAD.MOV.U32 R3, RZ, RZ, -0x800000 ;  /* 0xff800000ff037424 */ /* 0x000fe400078e00ff */
[----:B------:R-:W-:-:S05]  /*233f0*/  IMAD.IADD R2, R5, 0x1, R11 ;  /* 0x0000000105027824 */ /* 0x000fca00078e020b */
[----:B-1----:R-:W-:-:S05]  /*23400*/  LEA.HI.X R9, R4, R9, R2, 0x2, P0 ;  /* 0x0000000904097211 */ /* 0x002fca00000f1402 */
[----:B------:R0:W-:Y:S02]  /*23410*/  STG.E desc[UR60][R8.64], R3 ;  /* 0x0000000308007986 */ /* 0x0001e4000c10193c */
.L_x_1840:
[----:B------:R-:W-:Y:S05]  /*23420*/  BSYNC B1 ;  /* 0x0000000000017941 */ /* 0x000fea0003800000 */
.L_x_1839:
[----:B------:R-:W-:Y:S05]  /*23430*/  @P2 BRA `(.L_x_1835) ;  /* 0x00000008002c2947 */ /* 0x000fea0003800000 */
[----:B-1----:R-:W2:Y:S01]  /*23440*/  LDL R4, [R1+0x80] ;  /* 0x0000800001047983 */ /* 0x002ea20000100800 */
[----:B------:R-:W1:Y:S01]  /*23450*/  LDC R11, c[0x0][0xbe8] ;  /* 0x0002fa00ff0b7b82 */ /* 0x000e620000000800 */
[----:B------:R-:W-:Y:S01]  /*23460*/  ULDC.64 UR4, c[0x0][0xaa0] ;  /* 0x0002a80000047ab9 */ /* 0x000fe20000000a00 */
[----:B------:R-:W-:Y:S01]  /*23470*/  ULDC.64 UR6, c[0x0][0xaf0] ;  /* 0x0002bc0000067ab9 */ /* 0x000fe20000000a00 */
[----:B------:R-:W3:Y:S04]  /*23480*/  LDL.LU R10, [R1+0x58] ;  /* 0x00005800010a7983 */ /* 0x000ee80000300800 */
[----:B0-----:R-:W2:Y:S01]  /*23490*/  LDL R8, [R1+0xc] ;  /* 0x00000c0001087983 */ /* 0x001ea20000100800 */
[----:B------:R-:W-:-:S03]  /*234a0*/  IMAD R2, R24, UR4, RZ ;  /* 0x0000000418027c24 */ /* 0x000fc6000f8e02ff */
[----:B------:R0:W5:Y:S01]  /*234b0*/  LDL R20, [R1+0x4] ;  /* 0x0000040001147983 */ /* 0x0001620000100800 */
[C---:B------:R-:W-:Y:S02]  /*234c0*/  IMAD R5, R15.reuse, UR5, R2 ;  /* 0x000000050f057c24 */ /* 0x040fe4000f8e0202 */
[----:B------:R-:W-:Y:S01]  /*234d0*/  IMAD.WIDE.U32 R2, R15, UR4, RZ ;  /* 0x000000040f027c25 */ /* 0x000fe2000f8e00ff */
[----:B------:R0:W5:Y:S01]  /*234e0*/  LDL R14, [R1] ;  /* 0x00000000010e7983 */ /* 0x0001620000100800 */
[----:B------:R-:W-:Y:S01]  /*234f0*/  ULDC.64 UR4, c[0x0][0xae8] ;  /* 0x0002ba0000047ab9 */ /* 0x000fe20000000a00 */
[----:B-1----:R-:W-:-:S13]  /*23500*/  ISETP.NE.AND P0, PT, R11, 0x1, PT ;  /* 0x000000010b00780c */ /* 0x002fda0003f05270 */
[----:B------:R-:W1:Y:S08]  /*23510*/  @P0 LDC R6, c[0x0][0xbec] ;  /* 0x0002fb00ff060b82 */ /* 0x000e700000000800 */
[----:B------:R-:W4:Y:S01]  /*23520*/  @P0 LDC R7, c[0x0][0xbf0] ;  /* 0x0002fc00ff070b82 */ /* 0x000f220000000800 */
[----:B------:R-:W-:-:S03]  /*23530*/  IADD3 R3, R3, R5, RZ ;  /* 0x0000000503037210 */ /* 0x000fc60007ffe0ff */
[----:B------:R-:W-:-:S04]  /*23540*/  IMAD.WIDE.U32 R2, R226, UR4, R2 ;  /* 0x00000004e2027c25 */ /* 0x000fc8000f8e0002 */
[----:B------:R-:W-:Y:S01]  /*23550*/  IMAD R3, R226, UR5, R3 ;  /* 0x00000005e2037c24 */ /* 0x000fe2000f8e0203 */
[----:B------:R-:W-:Y:S01]  /*23560*/  ULDC.64 UR4, c[0x0][0xae0] ;  /* 0x0002b80000047ab9 */ /* 0x000fe20000000a00 */
[----:B------:R-:W-:-:S04]  /*23570*/  IMAD.WIDE.U32 R2, R33, UR6, R2 ;  /* 0x0000000621027c25 */ /* 0x000fc8000f8e0002 */
[----:B------:R-:W-:Y:S01]  /*23580*/  IMAD R13, R0, R11, RZ ;  /* 0x0000000b000d7224 */ /* 0x000fe200078e02ff */
[----:B------:R-:W-:Y:S01]  /*23590*/  BSSY B1, `(.L_x_1841) ;  /* 0x0000033000017945 */ /* 0x000fe20003800000 */
[----:B--2---:R-:W-:-:S04]  /*235a0*/  IMAD R4, R4, 0x20, R8 ;  /* 0x0000002004047824 */ /* 0x004fc800078e0208 */
[----:B---3--:R-:W-:-:S04]  /*235b0*/  IMAD.IADD R9, R10, 0x1, R4 ;  /* 0x000000010a097824 */ /* 0x008fc800078e0204 */
[----:B-1----:R-:W-:-:S04]  /*235c0*/  @P0 IMAD.HI.U32 R4, R9, R6, RZ ;  /* 0x0000000609040227 */ /* 0x002fc800078e00ff */
[----:B------:R-:W-:Y:S01]  /*235d0*/  IMAD.MOV.U32 R5, RZ, RZ, R9 ;  /* 0x000000ffff057224 */ /* 0x000fe200078e0009 */
[----:B----4-:R-:W-:Y:S01]  /*235e0*/  @P0 SHF.R.U32.HI R5, RZ, R7, R4 ;  /* 0x00000007ff050219 */ /* 0x010fe20000011604 */
[----:B------:R-:W-:-:S03]  /*235f0*/  IMAD R6, R28, UR6, RZ ;  /* 0x000000061c067c24 */ /* 0x000fc6000f8e02ff */
[--C-:B------:R-:W-:Y:S01]  /*23600*/  SHF.R.S32.HI R4, RZ, 0x1f, R5.reuse ;  /* 0x0000001fff047819 */ /* 0x100fe20000011405 */
[----:B------:R-:W-:Y:S02]  /*23610*/  IMAD R7, R33, UR7, R6 ;  /* 0x0000000721077c24 */ /* 0x000fe4000f8e0206 */
[----:B------:R-:W-:Y:S02]  /*23620*/  IMAD.MOV R6, RZ, RZ, -R5 ;  /* 0x000000ffff067224 */ /* 0x000fe400078e0a05 */
[----:B------:R-:W-:Y:S02]  /*23630*/  IMAD.IADD R3, R3, 0x1, R7 ;  /* 0x0000000103037824 */ /* 0x000fe400078e0207 */
[----:B------:R-:W-:Y:S02]  /*23640*/  IMAD R4, R4, UR4, RZ ;  /* 0x0000000404047c24 */ /* 0x000fe4000f8e02ff */
[----:B------:R-:W-:Y:S02]  /*23650*/  IMAD R7, R11, R6, R9 ;  /* 0x000000060b077224 */ /* 0x000fe400078e0209 */
[----:B------:R-:W-:-:S02]  /*23660*/  IMAD R9, R5, UR5, R4 ;  /* 0x0000000505097c24 */ /* 0x000fc4000f8e0204 */
[----:B------:R-:W-:Y:S01]  /*23670*/  IMAD.WIDE.U32 R2, R5, UR4, R2 ;  /* 0x0000000405027c25 */ /* 0x000fe2000f8e0002 */
[----:B------:R-:W-:Y:S01]  /*23680*/  SHF.R.S32.HI R4, RZ, 0x1f, R7 ;  /* 0x0000001fff047819 */ /* 0x000fe20000011407 */
[----:B------:R-:W-:Y:S02]  /*23690*/  ULDC.64 UR4, c[0x0][0xad8] ;  /* 0x0002b60000047ab9 */ /* 0x000fe40000000a00 */
[----:B------:R-:W-:Y:S02]  /*236a0*/  IMAD.IADD R3, R3, 0x1, R9 ;  /* 0x0000000103037824 */ /* 0x000fe400078e0209 */
[----:B------:R-:W-:Y:S01]  /*236b0*/  IMAD R4, R4, UR4, RZ ;  /* 0x0000000404047c24 */ /* 0x000fe2000f8e02ff */
[----:B------:R-:W-:Y:S01]  /*236c0*/  IADD3 R12, R8, R10, RZ ;  /* 0x0000000a080c7210 */ /* 0x000fe20007ffe0ff */
[----:B------:R-:W-:-:S04]  /*236d0*/  IMAD.WIDE.U32 R2, R7, UR4, R2 ;  /* 0x0000000407027c25 */ /* 0x000fc8000f8e0002 */
[----:B------:R-:W-:Y:S01]  /*236e0*/  IMAD R5, R7, UR5, R4 ;  /* 0x0000000507057c24 */ /* 0x000fe2000f8e0204 */
[----:B------:R-:W-:Y:S01]  /*236f0*/  ISETP.GE.AND P2, PT, R12, R13, PT ;  /* 0x0000000d0c00720c */ /* 0x000fe20003f46270 */
[----:B------:R-:W-:Y:S02]  /*23700*/  ULDC.64 UR4, c[0x0][0xa80] ;  /* 0x0002a00000047ab9 */ /* 0x000fe40000000a00 */
[----:B------:R-:W-:Y:S01]  /*23710*/  IMAD.IADD R3, R3, 0x1, R5 ;  /* 0x0000000103037824 */ /* 0x000fe200078e0205 */
[----:B------:R-:W-:Y:S01]  /*23720*/  LEA R10, P3, R2, UR4, 0x1 ;  /* 0x00000004020a7c11 */ /* 0x000fe2000f8608ff */
[----:B------:R-:W-:-:S03]  /*23730*/  VIADD R0, R12, 0x20 ;  /* 0x000000200c007836 */ /* 0x000fc60000000000 */
[----:B------:R-:W-:Y:S02]  /*23740*/  LEA.HI.X R11, R2, UR5, R3, 0x1, P3 ;  /* 0x00000005020b7c11 */ /* 0x000fe400098f0c03 */
[-C--:B------:R-:W-:Y:S01]  /*23750*/  ISETP.GE.AND P1, PT, R0, R13.reuse, PT ;  /* 0x0000000d0000720c */ /* 0x080fe20003f26270 */
[----:B------:R-:W-:Y:S01]  /*23760*/  VIADD R0, R12, 0x40 ;  /* 0x000000400c007836 */ /* 0x000fe20000000000 */
[----:B------:R0:W1:Y:S04]  /*23770*/  SHFL.IDX PT, R8, R10, RZ, 0x181f ;  /* 0x00181fff0a087589 */ /* 0x00006800000e0000 */
[----:B------:R0:W2:Y:S01]  /*23780*/  SHFL.IDX PT, R9, R11, RZ, 0x181f ;  /* 0x00181fff0b097589 */ /* 0x0000a200000e0000 */
[----:B------:R-:W-:Y:S01]  /*23790*/  ISETP.GE.AND P0, PT, R0, R13, PT ;  /* 0x0000000d0000720c */ /* 0x000fe20003f06270 */
        /* <DEDUP_REMOVED lines=13> */
[----:B-----5:R-:W-:Y:S02]  /*23870*/  @!P3 LEA.HI.X R7, R22, R9, R20, 0x1, P6 ;  /* 0x000000091607b211 */ /* 0x020fe400030f0c14 */
[----:B------:R-:W-:-:S03]  /*23880*/  @!P2 LEA R8, P6, R23, R8, 0x1 ;  /* 0x000000081708a211 */ /* 0x000fc600078c08ff */
[----:B------:R3:W-:Y:S01]  /*23890*/  @!P3 ST.E.128 desc[UR60][R6.64], RZ ;  /* 0x000000ff0600b985 */ /* 0x0007e2000c101d3c */
[----:B------:R-:W-:-:S05]  /*238a0*/  @!P2 LEA.HI.X R9, R23, R9, R14, 0x1, P6 ;  /* 0x000000091709a211 */ /* 0x000fca00030f0c0e */
[----:B------:R3:W-:Y:S04]  /*238b0*/  @!P2 ST.E.128 desc[UR60][R8.64], RZ ;  /* 0x000000ff0800a985 */ /* 0x0007e8000c101d3c */
.L_x_1842:
[----:B------:R-:W-:Y:S05]  /*238c0*/  BSYNC B1 ;  /* 0x0000000000017941 */ /* 0x000fea0003800000 */
.L_x_1841:
[----:B--23--:R2:W3:Y:S01]  /*238d0*/  SHFL.IDX PT, R9, R11, 0x1, 0x181f ;  /* 0x00381f000b097f89 */ /* 0x00c4e200000e0000 */
[----:B------:R-:W-:Y:S03]  /*238e0*/  BSSY B1, `(.L_x_1843) ;  /* 0x0000014000017945 */ /* 0x000fe60003800000 */
[----:B-1----:R2:W1:Y:S01]  /*238f0*/  SHFL.IDX PT, R8, R10, 0x1, 0x181f ;  /* 0x00381f000a087f89 */ /* 0x00246200000e0000 */
[----:B------:R-:W-:Y:S05]  /*23900*/  @P1 BRA `(.L_x_1844) ;  /* 0x0000000000441947 */ /* 0x000fea0003800000 */
[----:B------:R-:W-:Y:S02]  /*23910*/  ULDC UR4, c[0x0][0xac8] ;  /* 0x0002b20000047ab9 */ /* 0x000fe40000000800 */
[----:B------:R-:W-:Y:S02]  /*23920*/  ISETP.GE.AND P4, PT, R18, UR4, PT ;  /* 0x0000000412007c0c */ /* 0x000fe4000bf86270 */
[----:B------:R-:W-:Y:S02]  /*23930*/  ISETP.GE.AND P3, PT, R203, UR4, PT ;  /* 0x00000004cb007c0c */ /* 0x000fe4000bf66270 */
[----:B------:R-:W-:Y:S02]  /*23940*/  ISETP.GE.AND P2, PT, R22, UR4, PT ;  /* 0x0000000416007c0c */ /* 0x000fe4000bf46270 */
[----:B------:R-:W-:-:S07]  /*23950*/  ISETP.GE.AND P1, PT, R23, UR4, PT ;  /* 0x0000000417007c0c */ /* 0x000fce000bf26270 */
[CC--:B-1----:R-:W-:Y:S02]  /*23960*/  @!P4 LEA R2, P6, R18.reuse, R8.reuse, 0x1 ;  /* 0x000000081202c211 */ /* 0x0c2fe400078c08ff */
[CC--:B------:R-:W-:Y:S02]  /*23970*/  @!P3 LEA R4, P5, R201.reuse, R8.reuse, 0x1 ;  /* 0x00000008c904b211 */ /* 0x0c0fe400078a08ff */
[-C--:B---3--:R-:W-:Y:S02]  /*23980*/  @!P4 LEA.HI.X R3, R18, R9.reuse, R19, 0x1, P6 ;  /* 0x000000091203c211 */ /* 0x088fe400030f0c13 */
[-C--:B------:R-:W-:Y:S02]  /*23990*/  @!P2 LEA R6, P6, R22, R8.reuse, 0x1 ;  /* 0x000000081606a211 */ /* 0x080fe400078c08ff */
[----:B------:R-:W-:Y:S01]  /*239a0*/  @!P3 LEA.HI.X R5, R201, R9, R224, 0x1, P5 ;  /* 0x00000009c905b211 */ /* 0x000fe200028f0ce0 */
[----:B------:R4:W-:Y:S01]  /*239b0*/  @!P4 ST.E.128 desc[UR60][R2.64], RZ ;  /* 0x000000ff0200c985 */ /* 0x0009e2000c101d3c */
[----:B------:R-:W-:-:S02]  /*239c0*/  @!P1 LEA R8, P5, R23, R8, 0x1 ;  /* 0x0000000817089211 */ /* 0x000fc400078a08ff */
[-C--:B-----5:R-:W-:Y:S01]  /*239d0*/  @!P2 LEA.HI.X R7, R22, R9.reuse, R20, 0x1, P6 ;  /* 0x000000091607a211 */ /* 0x0a0fe200030f0c14 */
[----:B------:R4:W-:Y:S01]  /*239e0*/  @!P3 ST.E.128 desc[UR60][R4.64], RZ ;  /* 0x000000ff0400b985 */ /* 0x0009e2000c101d3c */
[----:B------:R-:W-:-:S03]  /*239f0*/  @!P1 LEA.HI.X R9, R23, R9, R14, 0x1, P5 ;  /* 0x0000000917099211 */ /* 0x000fc600028f0c0e */
[----:B------:R4:W-:Y:S04]  /*23a00*/  @!P2 ST.E.128 desc[UR60][R6.64], RZ ;  /* 0x000000ff0600a985 */ /* 0x0009e8000c101d3c */
[----:B------:R4:W-:Y:S02]  /*23a10*/  @!P1 ST.E.128 desc[UR60][R8.64], RZ ;  /* 0x000000ff08009985 */ /* 0x0009e4000c101d3c */
.L_x_1844:
[----:B------:R-:W-:Y:S05]  /*23a20*/  BSYNC B1 ;  /* 0x0000000000017941 */ /* 0x000fea0003800000 */
.L_x_1843:
[----:B---34-:R3:W4:Y:S01]  /*23a30*/  SHFL.IDX PT, R9, R11, 0x2, 0x181f ;  /* 0x00581f000b097f89 */ /* 0x01872200000e0000 */
        /* <DEDUP_REMOVED lines=10> */
[-C--:B------:R-:W-:Y:S02]  /*23ae0*/  @!P1 LEA R6, P4, R22, R8.reuse, 0x1 ;  /* 0x0000000816069211 */ /* 0x080fe400078808ff */
[-C--:B----4-:R-:W-:Y:S02]  /*23af0*/  @!P3 LEA.HI.X R3, R18, R9.reuse, R19, 0x1, P6 ;  /* 0x000000091203b211 */ /* 0x090fe400030f0c13 */
[----:B------:R-:W-:Y:S02]  /*23b00*/  @!P0 LEA R8, P6, R23, R8, 0x1 ;  /* 0x0000000817088211 */ /* 0x000fe400078c08ff */
[-C--:B------:R-:W-:Y:S01]  /*23b10*/  @!P2 LEA.HI.X R5, R201, R9.reuse, R224, 0x1, P5 ;  /* 0x00000009c905a211 */ /* 0x080fe200028f0ce0 */
[----:B------:R1:W-:Y:S01]  /*23b20*/  @!P3 ST.E.128 desc[UR60][R2.64], RZ ;  /* 0x000000ff0200b985 */ /* 0x0003e2000c101d3c */
[----:B-----5:R-:W-:-:S02]  /*23b30*/  @!P1 LEA.HI.X R7, R22, R9, R20, 0x1, P4 ;  /* 0x0000000916079211 */ /* 0x020fc400020f0c14 */
[----:B------:R-:W-:Y:S01]  /*23b40*/  @!P0 LEA.HI.X R9, R23, R9, R14, 0x1, P6 ;  /* 0x0000000917098211 */ /* 0x000fe200030f0c0e */
[----:B------:R1:W-:Y:S04]  /*23b50*/  @!P2 ST.E.128 desc[UR60][R4.64], RZ ;  /* 0x000000ff0400a985 */ /* 0x0003e8000c101d3c */
[----:B------:R1:W-:Y:S04]  /*23b60*/  @!P1 ST.E.128 desc[UR60][R6.64], RZ ;  /* 0x000000ff06009985 */ /* 0x0003e8000c101d3c */
[----:B------:R1:W-:Y:S02]  /*23b70*/  @!P0 ST.E.128 desc[UR60][R8.64], RZ ;  /* 0x000000ff08008985 */ /* 0x0003e4000c101d3c */
.L_x_1846:
[----:B------:R-:W-:Y:S05]  /*23b80*/  BSYNC B1 ;  /* 0x0000000000017941 */ /* 0x000fea0003800000 */
.L_x_1845:
[----:B------:R-:W-:Y:S01]  /*23b90*/  VIADD R0, R12, 0x60 ;  /* 0x000000600c007836 */ /* 0x000fe20000000000 */
[----:B0-23--:R-:W0:Y:S04]  /*23ba0*/  SHFL.IDX PT, R11, R11, 0x3, 0x181f ;  /* 0x00781f000b0b7f89 */ /* 0x00de2800000e0000 */
[----:B------:R-:W-:Y:S01]  /*23bb0*/  ISETP.GE.AND P0, PT, R0, R13, PT ;  /* 0x0000000d0000720c */ /* 0x000fe20003f06270 */
[----:B-1----:R1:W2:-:S12]  /*23bc0*/  SHFL.IDX PT, R8, R10, 0x3, 0x181f ;  /* 0x00781f000a087f89 */ /* 0x00229800000e0000 */
[----:B-1----:R-:W-:Y:S05]  /*23bd0*/  @P0 BRA `(.L_x_1835) ;  /* 0x0000000000440947 */ /* 0x002fea0003800000 */
[----:B------:R-:W-:Y:S02]  /*23be0*/  ULDC UR4, c[0x0][0xac8] ;  /* 0x0002b20000047ab9 */ /* 0x000fe40000000800 */
[----:B------:R-:W-:Y:S02]  /*23bf0*/  ISETP.GE.AND P3, PT, R18, UR4, PT ;  /* 0x0000000412007c0c */ /* 0x000fe4000bf66270 */
[----:B------:R-:W-:Y:S02]  /*23c00*/  ISETP.GE.AND P2, PT, R203, UR4, PT ;  /* 0x00000004cb007c0c */ /* 0x000fe4000bf46270 */
[----:B------:R-:W-:Y:S02]  /*23c10*/  ISETP.GE.AND P1, PT, R22, UR4, PT ;  /* 0x0000000416007c0c */ /* 0x000fe4000bf26270 */
[----:B------:R-:W-:-:S07]  /*23c20*/  ISETP.GE.AND P0, PT, R23, UR4, PT ;  /* 0x0000000417007c0c */ /* 0x000fce000bf06270 */
[-C--:B--2---:R-:W-:Y:S02]  /*23c30*/  @!P3 LEA R2, P6, R18, R8.reuse, 0x1 ;  /* 0x000000081202b211 */ /* 0x084fe400078c08ff */
[-C--:B------:R-:W-:Y:S02]  /*23c40*/  @!P2 LEA R4, P5, R201, R8.reuse, 0x1 ;  /* 0x00000008c904a211 */ /* 0x080fe400078a08ff */
[-C--:B------:R-:W-:Y:S02]  /*23c50*/  @!P1 LEA R6, P4, R22, R8.reuse, 0x1 ;  /* 0x0000000816069211 */ /* 0x080fe400078808ff */
[-C--:B0-----:R-:W-:Y:S02]  /*23c60*/  @!P3 LEA.HI.X R3, R18, R11.reuse, R19, 0x1, P6 ;  /* 0x0000000b1203b211 */ /* 0x081fe400030f0c13 */
[----:B------:R-:W-:Y:S02]  /*23c70*/  @!P0 LEA R8, P6, R23, R8, 0x1 ;  /* 0x0000000817088211 */ /* 0x000fe400078c08ff */
[-C--:B------:R-:W-:Y:S01]  /*23c80*/  @!P2 LEA.HI.X R5, R201, R11.reuse, R224, 0x1, P5 ;  /* 0x0000000bc905a211 */ /* 0x080fe200028f0ce0 */
[----:B------:R0:W-:Y:S01]  /*23c90*/  @!P3 ST.E.128 desc[UR60][R2.64], RZ ;  /* 0x000000ff0200b985 */ /* 0x0001e2000c101d3c */
[----:B-----5:R-:W-:-:S02]  /*23ca0*/  @!P1 LEA.HI.X R7, R22, R11, R20, 0x1, P4 ;  /* 0x0000000b16079211 */ /* 0x020fc400020f0c14 */
[----:B----4-:R-:W-:Y:S01]  /*23cb0*/  @!P0 LEA.HI.X R9, R23, R11, R14, 0x1, P6 ;  /* 0x0000000b17098211 */ /* 0x010fe200030f0c0e */
[----:B------:R0:W-:Y:S04]  /*23cc0*/  @!P2 ST.E.128 desc[UR60][R4.64], RZ ;  /* 0x000000ff0400a985 */ /* 0x0001e8000c101d3c */
[----:B------:R0:W-:Y:S04]  /*23cd0*/  @!P1 ST.E.128 desc[UR60][R6.64], RZ ;  /* 0x000000ff06009985 */ /* 0x0001e8000c101d3c */
[----:B------:R0:W-:Y:S02]  /*23ce0*/  @!P0 ST.E.128 desc[UR60][R8.64], RZ ;  /* 0x000000ff08008985 */ /* 0x0001e4000c101d3c */
.L_x_1835:
[----:B------:R-:W-:Y:S05]  /*23cf0*/  BSYNC B0 ;  /* 0x0000000000007941 */ /* 0x000fea0003800000 */
.L_x_1825:
[----:B------:R-:W-:Y:S02]  /*23d00*/  ULDC UR4, c[0x0][0xc3c] ;  /* 0x00030f0000047ab9 */ /* 0x000fe40000000800 */
[----:B------:R-:W-:-:S13]  /*23d10*/  ISETP.GE.AND P0, PT, R27, UR4, PT ;  /* 0x000000041b007c0c */ /* 0x000fda000bf06270 */
[----:B------:R-:W-:Y:S05]  /*23d20*/  @!P0 BRA `(.L_x_1847) ;  /* 0xfffffdd800f88947 */ /* 0x000fea000383ffff */
[----:B------:R-:W-:Y:S05]  /*23d30*/  BRA `(.L_x_1537) ;  /* 0x0000008400487947 */ /* 0x000fea0003800000 */
.L_x_1535:
        /* <DEDUP_REMOVED lines=16> */
.L_x_1848:
[----:B------:R-:W-:Y:S01]  /*23e40*/  LOP3.LUT R6, R0, 0x1f, RZ, 0xc0, !PT ;  /* 0x0000001f00067812 */ /* 0x000fe200078ec0ff */
[----:B------:R-:W-:Y:S01]  /*23e50*/  ULDC UR4, c[0x0][0xc3c] ;  /* 0x00030f0000047ab9 */ /* 0x000fe20000000800 */
[----:B------:R-:W-:Y:S01]  /*23e60*/  MOV R8, RZ ;  /* 0x000000ff00087202 */ /* 0x000fe20000000f00 */
        /* <DEDUP_REMOVED lines=34> */
[----:B0-----:R-:W-:Y:S02]  /*24090*/  ISETP.GT.AND P6, PT, R9, UR6, PT ;  /* 0x0000000609007c0c */ /* 0x001fe4000bfc4270 */
[----:B------:R-:W-:-:S11]  /*240a0*/  MOV R4, R9 ;  /* 0x0000000900047202 */ /* 0x000fd60000000f00 */
[----:B------:R-:W-:Y:S05]  /*240b0*/  @P6 BRA `(.L_x_1850) ;  /* 0x0000000000a06947 */ /* 0x000fea0003800000 */
[----:B------:R-:W-:Y:S01]  /*240c0*/  IMAD.MOV.U32 R9, RZ, RZ, R4 ;  /* 0x000000ffff097224 */ /* 0x000fe200078e0004 */
[----:B------:R-:W-:Y:S01]  /*240d0*/  UMOV UR4, URZ ;  /* 0x0000003f00047c82 */ /* 0x000fe20008000000 */
[----:B------:R-:W-:-:S05]  /*240e0*/  ULDC UR5, c[0x0][0xc38] ;  /* 0x00030e0000057ab9 */ /* 0x000fca0000000800 */
.L_x_1852:
[----:B------:R-:W0:Y:S01]  /*240f0*/  LDC R2, c[0x0][0xc3c] ;  /* 0x00030f00ff027b82 */ /* 0x000e220000000800 */
[----:B------:R-:W-:Y:S01]  /*24100*/  UIADD3 UR4, UR4, 0x1f, URZ ;  /* 0x0000001f04047890 */ /* 0x000fe2000fffe03f */
[----:B------:R-:W-:Y:S02]  /*24110*/  ULDC UR7, c[0x0][0xc3c] ;  /* 0x00030f0000077ab9 */ /* 0x000fe40000000800 */
[----:B------:R-:W-:-:S03]  /*24120*/  IMAD.U32 R27, RZ, RZ, UR7 ;  /* 0x00000007ff1b7e24 */ /* 0x000fc6000f8e00ff */
[----:B0-----:R-:W-:-:S13]  /*24130*/  ISETP.LE.AND P6, PT, R2, UR4, PT ;  /* 0x0000000402007c0c */ /* 0x001fda000bfc3270 */
[----:B------:R-:W-:Y:S05]  /*24140*/  @P6 BRA `(.L_x_1851) ;  /* 0x0000000800a86947 */ /* 0x000fea0003800000 */
[----:B------:R-:W-:Y:S02]  /*24150*/  VIADD R11, R6, UR4 ;  /* 0x00000004060b7c36 */ /* 0x000fe40008000000 */
[----:B------:R-:W-:Y:S02]  /*24160*/  IMAD.MOV.U32 R7, RZ, RZ, RZ ;  /* 0x000000ffff077224 */ /* 0x000fe400078e00ff */
[----:B------:R-:W-:Y:S01]  /*24170*/  IMAD.MOV.U32 R8, RZ, RZ, RZ ;  /* 0x000000ffff087224 */ /* 0x000fe200078e00ff */
[----:B------:R-:W-:-:S13]  /*24180*/  ISETP.GE.OR P6, PT, R11, R2, !P0 ;  /* 0x000000020b00720c */ /* 0x000fda00047c6670 */
[----:B------:R-:W0:Y:S08]  /*24190*/  @!P6 LDC.64 R4, c[0x0][0xc80] ;  /* 0x00032000ff04eb82 */ /* 0x000e300000000a00 */
[----:B------:R-:W1:Y:S01]  /*241a0*/  @!P6 LDC.64 R2, c[0x0][0xc78] ;  /* 0x00031e00ff02eb82 */ /* 0x000e620000000a00 */
[----:B0-----:R-:W-:-:S05]  /*241b0*/  @!P6 IMAD.WIDE R4, R11, 0x4, R4 ;  /* 0x000000040b04e825 */ /* 0x001fca00078e0204 */
[----:B------:R-:W2:Y:S01]  /*241c0*/  @!P6 LDG.E R7, desc[UR60][R4.64] ;  /* 0x0000003c0407e981 */ /* 0x000ea2000c1e1900 */
[----:B-1----:R-:W-:-:S05]  /*241d0*/  @!P6 IMAD.WIDE R2, R11, 0x4, R2 ;  /* 0x000000040b02e825 */ /* 0x002fca00078e0202 */
[----:B------:R-:W2:Y:S02]  /*241e0*/  @!P6 LDG.E R8, desc[UR60][R2.64] ;  /* 0x0000003c0208e981 */ /* 0x000ea4000c1e1900 */
[----:B--2---:R-:W-:-:S05]  /*241f0*/  IMAD R13, R7, R8, RZ ;  /* 0x00000008070d7224 */ /* 0x004fca00078e02ff */
        /* <DEDUP_REMOVED lines=20> */
.L_x_1850:
[----:B------:R-:W-:Y:S01]  /*24340*/  IADD3 R5, -R4, R9, RZ ;  /* 0x0000000904057210 */ /* 0x000fe20007ffe1ff */
[----:B------:R-:W-:-:S04]  /*24350*/  IMAD.MOV.U32 R24, RZ, RZ, RZ ;  /* 0x000000ffff187224 */ /* 0x000fc800078e00ff */
        /* <DEDUP_REMOVED lines=9> */
[----:B------:R-:W-:-:S05]  /*243f0*/  VIADD R3, R27, 0xffffffff ;  /* 0xffffffff1b037836 */ /* 0x000fca0000000000 */
[----:B------:R0:W1:Y:S02]  /*24400*/  SHFL.IDX PT, R24, R2, R3, 0x1f ;  /* 0x00001f0302187589 */ /* 0x00006400000e0000 */
.L_x_1853:
[----:B-1----:R-:W-:Y:S02]  /*24410*/  IMAD R24, R24, UR5, R5 ;  /* 0x0000000518187c24 */ /* 0x002fe4000f8e0205 */
[----:B------:R-:W-:-:S03]  /*24420*/  VIADD R27, R27, UR4 ;  /* 0x000000041b1b7c36 */ /* 0x000fc60008000000 */
[----:B------:R-:W-:Y:S01]  /*24430*/  IADD3 R4, -R24, UR6, RZ ;  /* 0x0000000618047c10 */ /* 0x000fe2000fffe1ff */
[----:B------:R-:W-:Y:S06]  /*24440*/  @!P1 BRA `(.L_x_1854) ;  /* 0x0000000000e89947 */ /* 0x000fec0003800000 */
[-C--:B--2---:R-:W-:Y:S02]  /*24450*/  IABS R12, R7.reuse ;  /* 0x00000007000c7213 */ /* 0x084fe40000000000 */
[----:B------:R-:W-:Y:S02]  /*24460*/  IABS R5, R8 ;  /* 0x0000000800057213 */ /* 0x000fe40000000000 */
[----:B------:R-:W1:Y:S01]  /*24470*/  I2F.RP R9, R12 ;  /* 0x0000000c00097306 */ /* 0x000e620000209400 */
[----:B------:R-:W-:-:S07]  /*24480*/  IABS R13, R7 ;  /* 0x00000007000d7213 */ /* 0x000fce0000000000 */
[----:B------:R-:W2:Y:S08]  /*24490*/  I2F.RP R10, R5 ;  /* 0x00000005000a7306 */ /* 0x000eb00000209400 */
[----:B-1----:R-:W0:Y:S08]  /*244a0*/  MUFU.RCP R9, R9 ;  /* 0x0000000900097308 */ /* 0x002e300000001000 */
[----:B--2---:R-:W-:Y:S01]  /*244b0*/  MUFU.RCP R10, R10 ;  /* 0x0000000a000a7308 */ /* 0x004fe20000001000 */
[----:B0-----:R-:W-:Y:S01]  /*244c0*/  VIADD R2, R9, 0xffffffe ;  /* 0x0ffffffe09027836 */ /* 0x001fe20000000000 */
[----:B------:R-:W-:-:S06]  /*244d0*/  IABS R9, R4 ;  /* 0x0000000400097213 */ /* 0x000fcc0000000000 */
[----:B------:R0:W1:Y:S02]  /*244e0*/  F2I.FTZ.U32.TRUNC.NTZ R3, R2 ;  /* 0x0000000200037305 */ /* 0x000064000021f000 */
[----:B0-----:R-:W-:Y:S01]  /*244f0*/  MOV R2, RZ ;  /* 0x000000ff00027202 */ /* 0x001fe20000000f00 */
        /* <DEDUP_REMOVED lines=14> */
[----:B------:R-:W0:Y:S01]  /*245e0*/  F2I.FTZ.U32.TRUNC.NTZ R3, R11 ;  /* 0x0000000b00037305 */ /* 0x000e22000021f000 */
[----:B------:R-:W-:-:S05]  /*245f0*/  IABS R12, R8 ;  /* 0x00000008000c7213 */ /* 0x000fca0000000000 */
[----:B------:R-:W-:-:S05]  /*24600*/  IMAD.MOV R12, RZ, RZ, -R12 ;  /* 0x000000ffff0c7224 */ /* 0x000fca00078e0a0c */
[----:B------:R-:W-:-:S05]  /*24610*/  @P0 VIADD R2, R2, 0x1 ;  /* 0x0000000102020836 */ /* 0x000fca0000000000 */
[----:B------:R-:W-:Y:S01]  /*24620*/  MOV R13, R2 ;  /* 0x00000002000d7202 */ /* 0x000fe20000000f00 */
[----:B0-----:R-:W-:-:S04]  /*24630*/  IMAD.MOV R2, RZ, RZ, -R3 ;  /* 0x000000ffff027224 */ /* 0x001fc800078e0a03 */
[----:B------:R-:W-:Y:S01]  /*24640*/  @!P2 IMAD.MOV R13, RZ, RZ, -R13 ;  /* 0x000000ffff0da224 */ /* 0x000fe200078e0a0d */
[----:B------:R-:W-:Y:S01]  /*24650*/  @!P1 LOP3.LUT R13, RZ, R7, RZ, 0x33, !PT ;  /* 0x00000007ff0d9212 */ /* 0x000fe200078e33ff */
[----:B------:R-:W-:Y:S02]  /*24660*/  IMAD R9, R2, R5, RZ ;  /* 0x0000000502097224 */ /* 0x000fe400078e02ff */
[----:B------:R-:W-:Y:S01]  /*24670*/  IMAD.MOV.U32 R2, RZ, RZ, RZ ;  /* 0x000000ffff027224 */ /* 0x000fe200078e00ff */
[----:B------:R-:W-:-:S03]  /*24680*/  IABS R10, R13 ;  /* 0x0000000d000a7213 */ /* 0x000fc60000000000 */
[----:B------:R-:W-:-:S04]  /*24690*/  IMAD.HI.U32 R2, R3, R9, R2 ;  /* 0x0000000903027227 */ /* 0x000fc800078e0002 */
[----:B------:R-:W-:Y:S01]  /*246a0*/  IMAD.MOV.U32 R3, RZ, RZ, R10 ;  /* 0x000000ffff037224 */ /* 0x000fe200078e000a */
[----:B------:R-:W-:-:S03]  /*246b0*/  MOV R10, R12 ;  /* 0x0000000c000a7202 */ /* 0x000fc60000000f00 */
        /* <DEDUP_REMOVED lines=8> */
[----:B------:R-:W-:Y:S02]  /*24740*/  ISETP.GE.U32.AND P0, PT, R10, R5, PT ;  /* 0x000000050a00720c */ /* 0x000fe40003f06070 */
[----:B------:R-:W-:-:S11]  /*24750*/  IADD3 R5, -R13, RZ, RZ ;  /* 0x000000ff0d057210 */ /* 0x000fd60007ffe1ff */
[----:B------:R-:W-:-:S04]  /*24760*/  @P0 VIADD R2, R2, 0x1 ;  /* 0x0000000102020836 */ /* 0x000fc80000000000 */
        /* <DEDUP_REMOVED lines=8> */
.L_x_1854:
[----:B0-----:R-:W0:Y:S02]  /*247f0*/  LDC.64 R2, c[0x0][0xc90] ;  /* 0x00032400ff027b82 */ /* 0x001e240000000a00 */
        /* <DEDUP_REMOVED lines=13> */
[----:B------:R-:W-:Y:S01]  /*248d0*/  IMAD.HI.U32 R2, R3, R11, R2 ;  /* 0x0000000b03027227 */ /* 0x000fe200078e0002 */
[----:B------:R-:W-:-:S05]  /*248e0*/  IADD3 R3, RZ, -R12, RZ ;  /* 0x8000000cff037210 */ /* 0x000fca0007ffe0ff */
        /* <DEDUP_REMOVED lines=17> */
[----:B------:R-:W-:Y:S02]  /*24a00*/  VIADDMNMX R8, R8, UR5, R13, PT ;  /* 0x0000000508087c46 */ /* 0x000fe4000b80010d */
[----:B------:R-:W-:-:S02]  /*24a10*/  IADD3 R9, R9, 0x1000000, R4 ;  /* 0x0100000009097810 */ /* 0x000fc40007ffe004 */
[-C--:B------:R-:W-:Y:S01]  /*24a20*/  IABS R12, R8.reuse ;  /* 0x00000008000c7213 */ /* 0x080fe20000000000 */
[----:B------:R-:W-:Y:S01]  /*24a30*/  IMAD.MOV R26, RZ, RZ, -R8 ;  /* 0x000000ffff1a7224 */ /* 0x000fe200078e0a08 */
[----:B------:R-:W-:Y:S02]  /*24a40*/  IABS R13, R8 ;  /* 0x00000008000d7213 */ /* 0x000fe40000000000 */
[----:B------:R-:W0:Y:S08]  /*24a50*/  I2F.RP R10, R12 ;  /* 0x0000000c000a7306 */ /* 0x000e300000209400 */
[----:B0-----:R-:W0:Y:S02]  /*24a60*/  MUFU.RCP R10, R10 ;  /* 0x0000000a000a7308 */ /* 0x001e240000001000 */
[----:B0-----:R-:W-:-:S06]  /*24a70*/  IADD3 R3, R10, 0xffffffe, RZ ;  /* 0x0ffffffe0a037810 */ /* 0x001fcc0007ffe0ff */
        /* <DEDUP_REMOVED lines=19> */
[----:B------:R-:W-:-:S07]  /*24bb0*/  IMAD R26, R2, R26, R9 ;  /* 0x0000001a021a7224 */ /* 0x000fce00078e0209 */
.L_x_1855:
[----:B------:R-:W-:-:S05]  /*24bc0*/  LOP3.LUT R2, RZ, R2, RZ, 0x33, !PT ;  /* 0x00000002ff027212 */ /* 0x000fca00078e33ff */
[----:B------:R-:W-:Y:S01]  /*24bd0*/  IMAD.IADD R25, R7, 0x1, R2 ;  /* 0x0000000107197824 */ /* 0x000fe200078e0202 */
[----:B------:R-:W-:Y:S06]  /*24be0*/  BRA `(.L_x_1856) ;  /* 0x00000000000c7947 */ /* 0x000fec0003800000 */
.L_x_1851:
[----:B------:R-:W-:Y:S01]  /*24bf0*/  MOV R25, RZ ;  /* 0x000000ff00197202 */ /* 0x000fe20000000f00 */
[----:B------:R-:W-:Y:S02]  /*24c00*/  IMAD.U32 R24, RZ, RZ, UR6 ;  /* 0x00000006ff187e24 */ /* 0x000fe4000f8e00ff */
[----:B------:R-:W-:-:S07]  /*24c10*/  IMAD.MOV.U32 R26, RZ, RZ, RZ ;  /* 0x000000ffff1a7224 */ /* 0x000fce00078e00ff */
.L_x_1856:
[----:B------:R-:W-:-:S13]  /*24c20*/  ISETP.NE.AND P0, PT, R6, RZ, PT ;  /* 0x000000ff0600720c */ /* 0x000fda0003f05270 */
[----:B------:R-:W0:Y:S01]  /*24c30*/  @!P0 S2R R3, SR_CgaCtaId ;  /* 0x0000000000038919 */ /* 0x000e220000008800 */
[----:B------:R-:W-:-:S04]  /*24c40*/  @!P0 MOV R2, 0x400 ;  /* 0x0000040000028802 */ /* 0x000fc80000000f00 */
[----:B0-----:R-:W-:-:S05]  /*24c50*/  @!P0 LEA R2, R3, R2, 0x18 ;  /* 0x0000000203028211 */ /* 0x001fca00078ec0ff */
[----:B------:R1:W-:Y:S01]  /*24c60*/  @!P0 STS.128 [R2+0x308d0], R24 ;  /* 0x0308d01802008388 */ /* 0x0003e20000000c00 */
[----:B------:R-:W-:Y:S06]  /*24c70*/  BAR.ARV 0x5, 0x180 ;  /* 0x0146000000007b1d */ /* 0x000fec0000002000 */
.L_x_1849:
        /* <DEDUP_REMOVED lines=15> */
[----:B------:R-:W-:Y:S01]  /*24d70*/  SHF.L.U32 R33, R4, 0x3, RZ ;  /* 0x0000000304217819 */ /* 0x000fe200000006ff */
[----:B------:R-:W-:Y:S01]  /*24d80*/  IMAD.MOV.U32 R22, RZ, RZ, RZ ;  /* 0x000000ffff167224 */ /* 0x000fe200078e00ff */
[----:B------:R-:W-:Y:S01]  /*24d90*/  LOP3.LUT R36, R36, 0x38, RZ, 0xc0, !PT ;  /* 0x0000003824247812 */ /* 0x000fe200078ec0ff */
[----:B------:R-:W-:Y:S01]  /*24da0*/  IMAD.MOV.U32 R29, RZ, RZ, 0x1 ;  /* 0x00000001ff1d7424 */ /* 0x000fe200078e00ff */
[----:B------:R-:W-:Y:S01]  /*24db0*/  ULDC.64 UR36, c[0x0][0x198] ;  /* 0x0000660000247ab9 */ /* 0x000fe20000000a00 */
[----:B------:R-:W-:Y:S01]  /*24dc0*/  ULDC UR38, c[0x0][0xc] ;  /* 0x0000030000267ab9 */ /* 0x000fe20000000800 */
[----:B------:R-:W-:-:S02]  /*24dd0*/  LOP3.LUT R37, R36, 0xc0, RZ, 0xfc, !PT ;  /* 0x000000c024257812 */ /* 0x000fc400078efcff */
[----:B--2---:R-:W-:Y:S02]  /*24de0*/  R2UR UR4, R2 ;  /* 0x00000000020472ca */ /* 0x004fe400000e0000 */
[----:B------:R-:W-:Y:S01]  /*24df0*/  LOP3.LUT R2, R3, 0x38, R0, 0x78, !PT ;  /* 0x0000003803027812 */ /* 0x000fe200078e7800 */
[----:B------:R-:W-:-:S03]  /*24e00*/  IMAD.SHL.U32 R0, R0, 0x10, RZ ;  /* 0x0000001000007824 */ /* 0x000fc600078e00ff */
[----:B------:R-:W-:Y:S02]  /*24e10*/  LOP3.LUT R33, R2, 0x200, R33, 0xf8, !PT ;  /* 0x0000020002217812 */ /* 0x000fe400078ef821 */
[----:B------:R-:W-:-:S04]  /*24e20*/  SHF.R.U32.HI R2, RZ, 0x3, R4 ;  /* 0x00000003ff027819 */ /* 0x000fc80000011604 */
[----:B------:R-:W-:Y:S01]  /*24e30*/  LOP3.LUT R0, R2, 0x70, R0, 0xf8, !PT ;  /* 0x0000007002007812 */ /* 0x000fe200078ef800 */
[----:B------:R-:W-:Y:S01]  /*24e40*/  ULOP3.LUT UR39, UR4, 0x2, URZ, 0xfc, !UPT ;  /* 0x0000000204277892 */ /* 0x000fe2000f8efc3f */
[C---:B------:R-:W-:Y:S02]  /*24e50*/  LOP3.LUT R2, R36.reuse, 0x40, RZ, 0xfc, !PT ;  /* 0x0000004024027812 */ /* 0x040fe400078efcff */
[----:B------:R-:W-:Y:S01]  /*24e60*/  UMOV UR4, 0x400 ;  /* 0x0000040000047882 */ /* 0x000fe20000000000 */
[----:B------:R-:W-:Y:S01]  /*24e70*/  LOP3.LUT R0, R36, 0x80, RZ, 0xfc, !PT ;  /* 0x0000008024007812 */ /* 0x000fe200078efcff */
[----:B0-----:R-:W-:-:S06]  /*24e80*/  ULEA UR4, UR5, UR4, 0x18 ;  /* 0x0000000405047291 */ /* 0x001fcc000f8ec03f */
[----:B------:R-:W-:-:S05]  /*24e90*/  MOV R17, UR4 ;  /* 0x0000000400117c02 */ /* 0x000fca0008000f00 */
[----:B-1----:R-:W-:-:S07]  /*24ea0*/  IMAD R34, R33, 0x2, R17 ;  /* 0x0000000221227824 */ /* 0x002fce00078e0211 */
.L_x_1984:
[----:B------:R-:W-:Y:S05]  /*24eb0*/  YIELD ;  /* 0x0000000000007946 */ /* 0x000fea0003800000 */
[----:B------:R-:W-:Y:S01]  /*24ec0*/  ULDC.64 UR4, c[0x0][0xa28] ;  /* 0x00028a0000047ab9 */ /* 0x000fe20000000a00 */
[----:B------:R-:W-:Y:S01]  /*24ed0*/  IMAD.MOV.U32 R11, RZ, RZ, RZ ;  /* 0x000000ffff0b7224 */ /* 0x000fe200078e00ff */
[----:B------:R-:W-:Y:S01]  /*24ee0*/  ISETP.NE.U32.AND P0, PT, RZ, UR4, PT ;  /* 0x00000004ff007c0c */ /* 0x000fe2000bf05070 */
[----:B0-----:R-:W0:Y:S01]  /*24ef0*/  LDC.64 R4, c[0x0][0xa00] ;  /* 0x00028000ff047b82 */ /* 0x001e220000000a00 */
[----:B------:R-:W-:Y:S02]  /*24f00*/  ULDC.64 UR6, c[0x0][0xa10] ;  /* 0x0002840000067ab9 */ /* 0x000fe40000000a00 */
[----:B------:R-:W-:Y:S01]  /*24f10*/  ISETP.NE.AND.EX P0, PT, RZ, UR5, PT, P0 ;  /* 0x00000005ff007c0c */ /* 0x000fe2000bf05300 */
[----:B------:R-:W-:-:S12]  /*24f20*/  ULDC.64 UR4, c[0x0][0xa18] ;  /* 0x0002860000047ab9 */ /* 0x000fd80000000a00 */
[----:B-1----:R-:W1:Y:S01]  /*24f30*/  @P0 LDC.64 R2, c[0x0][0xa28] ;  /* 0x00028a00ff020b82 */ /* 0x002e620000000a00 */
[----:B------:R-:W-:Y:S01]  /*24f40*/  ISETP.NE.U32.AND P1, PT, RZ, UR6, PT ;  /* 0x00000006ff007c0c */ /* 0x000fe2000bf25070 */
[----:B-1----:R-:W-:-:S05]  /*24f50*/  @P0 IMAD.WIDE R2, R27, 0x4, R2 ;  /* 0x000000041b020825 */ /* 0x002fca00078e0202 */
[----:B------:R1:W2:Y:S01]  /*24f60*/  @P0 LDG.E R11, desc[UR60][R2.64] ;  /* 0x0000003c020b0981 */ /* 0x0002a2000c1e1900 */
[----:B------:R-:W-:Y:S01]  /*24f70*/  ISETP.NE.U32.AND P0, PT, RZ, UR4, PT ;  /* 0x00000004ff007c0c */ /* 0x000fe2000bf05070 */
[----:B------:R-:W-:Y:S01]  /*24f80*/  IMAD.MOV.U32 R35, RZ, RZ, RZ ;  /* 0x000000ffff237224 */ /* 0x000fe200078e00ff */
[----:B------:R-:W-:Y:S01]  /*24f90*/  ISETP.NE.AND.EX P1, PT, RZ, UR7, PT, P1 ;  /* 0x00000007ff007c0c */ /* 0x000fe2000bf25310 */
[----:B------:R-:W-:Y:S01]  /*24fa0*/  IMAD.MOV.U32 R0, RZ, RZ, RZ ;  /* 0x000000ffff007224 */ /* 0x000fe200078e00ff */
[----:B------:R-:W-:Y:S01]  /*24fb0*/  ISETP.NE.AND.EX P2, PT, RZ, UR5, PT, P0 ;  /* 0x00000005ff007c0c */ /* 0x000fe2000bf45300 */
[----:B------:R-:W-:Y:S01]  /*24fc0*/  ULDC.64 UR4, c[0x0][0xa00] ;  /* 0x0002800000047ab9 */ /* 0x000fe20000000a00 */
[----:B0-----:R-:W-:Y:S01]  /*24fd0*/  IMAD.WIDE R4, R27, 0x4, R4 ;  /* 0x000000041b047825 */ /* 0x001fe200078e0204 */
[----:B------:R-:W-:Y:S01]  /*24fe0*/  ISETP.NE.U32.AND P0, PT, RZ, UR4, PT ;  /* 0x00000004ff007c0c */ /* 0x000fe2000bf05070 */
[----:B-1----:R-:W0:Y:S03]  /*24ff0*/  LDC.64 R2, c[0x0][0xa10] ;  /* 0x00028400ff027b82 */ /* 0x002e260000000a00 */
[----:B------:R-:W-:-:S06]  /*25000*/  ISETP.NE.AND.EX P0, PT, RZ, UR5, PT, P0 ;  /* 0x00000005ff007c0c */ /* 0x000fcc000bf05300 */
[----:B------:R-:W1:Y:S07]  /*25010*/  @P2 LDC.64 R6, c[0x0][0xa18] ;  /* 0x00028600ff062b82 */ /* 0x000e6e0000000a00 */
[----:B------:R-:W5:Y:S01]  /*25020*/  @P0 LDG.E R35, desc[UR60][R4.64] ;  /* 0x0000003c04230981 */ /* 0x000f62000c1e1900 */
[----:B0-----:R-:W-:-:S05]  /*25030*/  IMAD.WIDE R2, R27, 0x4, R2 ;  /* 0x000000041b027825 */ /* 0x001fca00078e0202 */
[----:B------:R-:W5:Y:S01]  /*25040*/  @P1 LDG.E R0, desc[UR60][R2.64] ;  /* 0x0000003c02001981 */ /* 0x000f62000c1e1900 */
[----:B------:R-:W-:Y:S02]  /*25050*/  ULDC UR4, c[0x0][0x288] ;  /* 0x0000a20000047ab9 */ /* 0x000fe40000000800 */
[----:B------:R-:W-:Y:S01]  /*25060*/  IMAD.U32 R31, RZ, RZ, UR4 ;  /* 0x00000004ff1f7e24 */ /* 0x000fe2000f8e00ff */
[----:B------:R-:W-:Y:S02]  /*25070*/  ULDC.64 UR4, c[0x0][0x418] ;  /* 0x0001060000047ab9 */ /* 0x000fe40000000a00 */
[----:B------:R-:W-:-:S03]  /*25080*/  UISETP.NE.U32.AND UP0, UPT, UR4, URZ, UPT ;  /* 0x0000003f0400728c */ /* 0x000fc6000bf05070 */
[----:B------:R-:W-:Y:S01]  /*25090*/  ULDC UR4, c[0x0][0x424] ;  /* 0x0001090000047ab9 */ /* 0x000fe20000000800 */
[----:B------:R-:W-:Y:S01]  /*250a0*/  UISETP.NE.AND.EX UP0, UPT, UR5, URZ, UPT, UP0 ;  /* 0x0000003f0500728c */ /* 0x000fe2000bf05300 */
[----:B-1----:R-:W-:Y:S02]  /*250b0*/  @P2 IMAD.WIDE R6, R27, 0x4, R6 ;  /* 0x000000041b062825 */ /* 0x002fe400078e0206 */
[----:B------:R-:W-:Y:S01]  /*250c0*/  ULDC UR5, c[0x0][0x2f0] ;  /* 0x0000bc0000057ab9 */ /* 0x000fe20000000800 */
[----:B------:R-:W-:Y:S02]  /*250d0*/  USEL UR4, UR4, 0x1, UP0 ;  /* 0x0000000104047887 */ /* 0x000fe40008000000 */
[----:B------:R0:W5:Y:S02]  /*250e0*/  @P2 LDG.E R31, desc[UR60][R6.64] ;  /* 0x0000003c061f2981 */ /* 0x000164000c1e1900 */
[----:B------:R-:W-:-:S03]  /*250f0*/  UIMAD UR4, UR4, UR5, URZ ;  /* 0x00000005040472a4 */ /* 0x000fc6000f8e023f */
[----:B------:R-:W-:-:S03]  /*25100*/  ULDC UR5, c[0x0][0x348] ;  /* 0x0000d20000057ab9 */ /* 0x000fc60000000800 */
[----:B------:R-:W-:Y:S01]  /*25110*/  IMAD.U32 R8, RZ, RZ, UR4 ;  /* 0x00000004ff087e24 */ /* 0x000fe2000f8e00ff */
[----:B0-----:R-:W-:Y:S01]  /*25120*/  MOV R7, UR5 ;  /* 0x0000000500077c02 */ /* 0x001fe20008000f00 */
[----:B--2---:R0:W-:Y:S01]  /*25130*/  STL [R1+0x10], R11 ;  /* 0x0000100b01007387 */ /* 0x0041e20000100800 */
[----:B---3--:R-:W-:Y:S05]  /*25140*/  @P2 BRA `(.L_x_1858) ;  /* 0x0000000000102947 */ /* 0x008fea0003800000 */
[----:B------:R-:W-:Y:S05]  /*25150*/  @!P0 BRA `(.L_x_1858) ;  /* 0x00000000000c8947 */ /* 0x000fea0003800000 */
[----:B------:R-:W2:Y:S04]  /*25160*/  LDG.E R6, desc[UR60][R4.64] ;  /* 0x0000003c04067981 */ /* 0x000ea8000c1e1900 */
[----:B-----5:R-:W2:Y:S02]  /*25170*/  LDG.E R31, desc[UR60][R4.64+0x4] ;  /* 0x0000043c041f7981 */ /* 0x020ea4000c1e1900 */
[----:B--2---:R-:W-:-:S07]  /*25180*/  IMAD.IADD R31, R31, 0x1, -R6 ;  /* 0x000000011f1f7824 */ /* 0x004fce00078e0a06 */
.L_x_1858:
[----:B------:R-:W-:Y:S01]  /*25190*/  ULDC.64 UR4, c[0x0][0xa20] ;  /* 0x0002880000047ab9 */ /* 0x000fe20000000a00 */
[C---:B------:R-:W-:Y:S02]  /*251a0*/  LOP3.LUT R4, R26.reuse, 0xff000000, RZ, 0xc0, !PT ;  /* 0xff0000001a047812 */ /* 0x040fe400078ec0ff */
[----:B------:R-:W-:Y:S02]  /*251b0*/  ISETP.NE.U32.AND P0, PT, RZ, UR4, PT ;  /* 0x00000004ff007c0c */ /* 0x000fe4000bf05070 */
[----:B------:R-:W-:Y:S02]  /*251c0*/  SHF.R.U32.HI R5, RZ, 0x8, R4 ;  /* 0x00000008ff057819 */ /* 0x000fe40000011604 */
[----:B------:R-:W-:Y:S02]  /*251d0*/  ISETP.NE.AND.EX P0, PT, RZ, UR5, PT, P0 ;  /* 0x00000005ff007c0c */ /* 0x000fe4000bf05300 */
[C---:B------:R-:W-:Y:S02]  /*251e0*/  LOP3.LUT R6, R26.reuse, 0xff0000, RZ, 0xc0, !PT ;  /* 0x00ff00001a067812 */ /* 0x040fe400078ec0ff */
[----:B------:R-:W-:-:S02]  /*251f0*/  LOP3.LUT R26, R26, 0xffff, RZ, 0xc0, !PT ;  /* 0x0000ffff1a1a7812 */ /* 0x000fc400078ec0ff */
[----:B------:R-:W-:-:S07]  /*25200*/  LEA.HI R6, R6, R5, RZ, 0x10 ;  /* 0x0000000506067211 */ /* 0x000fce00078f80ff */
[----:B------:R-:W-:Y:S05]  /*25210*/  @!P0 BRA `(.L_x_1859) ;  /* 0x0000000000108947 */ /* 0x000fea0003800000 */
[----:B------:R-:W1:Y:S02]  /*25220*/  LDC.64 R4, c[0x0][0xa20] ;  /* 0x00028800ff047b82 */ /* 0x000e640000000a00 */
[----:B-1----:R-:W-:-:S05]  /*25230*/  IMAD.WIDE R4, R27, 0x4, R4 ;  /* 0x000000041b047825 */ /* 0x002fca00078e0204 */
[----:B------:R1:W5:Y:S01]  /*25240*/  LDG.E R8, desc[UR60][R4.64] ;  /* 0x0000003c04087981 */ /* 0x000362000c1e1900 */
[----:B------:R-:W-:Y:S05]  /*25250*/  BRA `(.L_x_1860) ;  /* 0x0000000000247947 */ /* 0x000fea0003800000 */
.L_x_1859:
[----:B------:R-:W-:Y:S02]  /*25260*/  ULDC.64 UR4, c[0x0][0xa08] ;  /* 0x0002820000047ab9 */ /* 0x000fe40000000a00 */
[----:B------:R-:W-:-:S04]  /*25270*/  ISETP.NE.U32.AND P0, PT, RZ, UR4, PT ;  /* 0x00000004ff007c0c */ /* 0x000fc8000bf05070 */
[----:B------:R-:W-:-:S13]  /*25280*/  ISETP.NE.AND.EX P0, PT, RZ, UR5, PT, P0 ;  /* 0x00000005ff007c0c */ /* 0x000fda000bf05300 */
[----:B------:R-:W-:Y:S05]  /*25290*/  @!P0 BRA `(.L_x_1860) ;  /* 0x0000000000148947 */ /* 0x000fea0003800000 */
[----:B------:R-:W1:Y:S02]  /*252a0*/  LDC.64 R4, c[0x0][0xa08] ;  /* 0x00028200ff047b82 */ /* 0x000e640000000a00 */
[----:B-1----:R-:W-:-:S05]  /*252b0*/  IMAD.WIDE R4, R27, 0x4, R4 ;  /* 0x000000041b047825 */ /* 0x002fca00078e0204 */
[----:B------:R-:W2:Y:S04]  /*252c0*/  LDG.E R8, desc[UR60][R4.64] ;  /* 0x0000003c04087981 */ /* 0x000ea8000c1e1900 */
[----:B------:R-:W2:Y:S02]  /*252d0*/  LDG.E R9, desc[UR60][R4.64+0x4] ;  /* 0x0000043c04097981 */ /* 0x000ea4000c1e1900 */
[----:B--2---:R-:W-:-:S07]  /*252e0*/  IMAD.IADD R8, R9, 0x1, -R8 ;  /* 0x0000000109087824 */ /* 0x004fce00078e0a08 */
.L_x_1860:
[----:B------:R-:W2:Y:S01]  /*252f0*/  @P1 LDG.E R10, desc[UR60][R2.64] ;  /* 0x0000003c020a1981 */ /* 0x000ea2000c1e1900 */
[----:B-1----:R-:W1:Y:S03]  /*25300*/  LDC R4, c[0x0][0x448] ;  /* 0x00011200ff047b82 */ /* 0x002e660000000800 */
[----:B------:R3:W2:Y:S01]  /*25310*/  @P1 LDG.E R5, desc[UR60][R2.64+0x4] ;  /* 0x0000043c02051981 */ /* 0x0006a2000c1e1900 */
[----:B------:R-:W-:Y:S02]  /*25320*/  IMAD.SHL.U32 R25, R25, 0x80, RZ ;  /* 0x0000008019197824 */ /* 0x000fe400078e00ff */
[----:B-----5:R-:W-:-:S03]  /*25330*/  IMAD.IADD R8, R8, 0x1, -R11 ;  /* 0x0000000108087824 */ /* 0x020fc600078e0a0b */
[----:B------:R-:W-:Y:S01]  /*25340*/  IADD3 R9, R25, 0x7f, RZ ;  /* 0x0000007f19097810 */ /* 0x000fe20007ffe0ff */
[----:B---3--:R-:W3:Y:S01]  /*25350*/  LDC.64 R2, c[0x0][0x9e0] ;  /* 0x00027800ff027b82 */ /* 0x008ee20000000a00 */
[----:B-1----:R-:W-:-:S13]  /*25360*/  ISETP.NE.AND P2, PT, R4, 0x1, PT ;  /* 0x000000010400780c */ /* 0x002fda0003f45270 */
[----:B------:R-:W1:Y:S01]  /*25370*/  @P2 LDC R12, c[0x0][0x44c] ;  /* 0x00011300ff0c2b82 */ /* 0x000e620000000800 */
[----:B---3--:R-:W-:-:S07]  /*25380*/  ISETP.GE.AND P3, PT, R3, 0x1, PT ;  /* 0x000000010300780c */ /* 0x008fce0003f66270 */
[----:B------:R-:W3:Y:S01]  /*25390*/  @P2 LDC R4, c[0x0][0x450] ;  /* 0x00011400ff042b82 */ /* 0x000ee20000000800 */
[----:B--2---:R-:W-:Y:S02]  /*253a0*/  @P1 IMAD.IADD R7, R5, 0x1, -R10 ;  /* 0x0000000105071824 */ /* 0x004fe400078e0a0a */
[----:B-1----:R-:W-:-:S04]  /*253b0*/  @P2 IMAD.HI.U32 R5, R9, R12, RZ ;  /* 0x0000000c09052227 */ /* 0x002fc800078e00ff */
[----:B0-----:R-:W-:Y:S01]  /*253c0*/  IMAD.IADD R11, R8, 0x1, R7 ;  /* 0x00000001080b7824 */ /* 0x001fe200078e0207 */
[----:B---3--:R-:W-:-:S03]  /*253d0*/  @P2 SHF.R.U32.HI R9, RZ, R4, R5 ;  /* 0x00000004ff092219 */ /* 0x008fc60000011605 */
[C---:B------:R-:W-:Y:S01]  /*253e0*/  VIADD R4, R11.reuse, 0x3f ;  /* 0x0000003f0b047836 */ /* 0x040fe20000000000 */
[----:B------:R0:W-:Y:S01]  /*253f0*/  STL [R1+0x8], R11 ;  /* 0x0000080b01007387 */ /* 0x0001e20000100800 */
[----:B------:R-:W-:-:S03]  /*25400*/  IADD3 R18, R11, 0x1, -R31 ;  /* 0x000000010b127810 */ /* 0x000fc60007ffe81f */
[----:B------:R-:W-:Y:S02]  /*25410*/  SHF.R.S32.HI R5, RZ, 0x1f, R4 ;  /* 0x0000001fff057819 */ /* 0x000fe40000011404 */
[----:B------:R-:W-:Y:S02]  /*25420*/  IMAD.IADD R9, R18, 0x1, R9 ;  /* 0x0000000112097824 */ /* 0x000fe400078e0209 */
[----:B------:R-:W-:Y:S02]  /*25430*/  LEA.HI R5, R5, R4, RZ, 0x6 ;  /* 0x0000000405057211 */ /* 0x000fe400078f30ff */
[----:B------:R-:W-:Y:S02]  /*25440*/  IMAD.IADD R2, R9, 0x1, R2 ;  /* 0x0000000109027824 */ /* 0x000fe400078e0202 */
[----:B------:R-:W-:Y:S01]  /*25450*/  SHF.R.S32.HI R19, RZ, 0x6, R5 ;  /* 0x00000006ff137819 */ /* 0x000fe20000011405 */
[----:B0-----:R-:W-:Y:S06]  /*25460*/  @!P3 BRA `(.L_x_1861) ;  /* 0x000000000048b947 */ /* 0x001fec0003800000 */
[C---:B------:R-:W-:Y:S01]  /*25470*/  ISETP.GT.AND P0, PT, R9.reuse, RZ, PT ;  /* 0x000000ff0900720c */ /* 0x040fe20003f04270 */
[----:B------:R-:W-:Y:S01]  /*25480*/  BSSY B0, `(.L_x_1862) ;  /* 0x000000e000007945 */ /* 0x000fe20003800000 */
[----:B------:R-:W-:-:S11]  /*25490*/  IADD3 R10, R9, -0x1, RZ ;  /* 0xffffffff090a7810 */ /* 0x000fd60007ffe0ff */
        /* <DEDUP_REMOVED lines=8> */
.L_x_1863:
[----:B------:R-:W-:-:S13]  /*25520*/  ISETP.NE.AND P0, PT, R3, 0x1, PT ;  /* 0x000000010300780c */ /* 0x000fda0003f05270 */
[----:B------:R-:W0:Y:S02]  /*25530*/  @P0 LDC.64 R4, c[0x0][0x9e8] ;  /* 0x00027a00ff040b82 */ /* 0x000e240000000a00 */
[----:B0-----:R-:W-:-:S05]  /*25540*/  @P0 IMAD.HI.U32 R4, R10, R4, RZ ;  /* 0x000000040a040227 */ /* 0x001fca00078e00ff */
[----:B------:R-:W-:-:S07]  /*25550*/  @P0 SHF.R.U32.HI R10, RZ, R5, R4 ;  /* 0x00000005ff0a0219 */ /* 0x000fce0000011604 */
.L_x_1864:
[----:B------:R-:W-:Y:S05]  /*25560*/  BSYNC B0 ;  /* 0x0000000000007941 */ /* 0x000fea0003800000 */
.L_x_1862:
[----:B------:R-:W-:-:S05]  /*25570*/  IMAD R5, R10, R3, R3 ;  /* 0x000000030a057224 */ /* 0x000fca00078e0203 */
[----:B------:R-:W-:-:S07]  /*25580*/  VIMNMX R2, R2, R5, PT ;  /* 0x0000000502027248 */ /* 0x000fce0003fe0100 */
.L_x_1861:
[----:B------:R-:W0:Y:S01]  /*25590*/  @P2 LDC R4, c[0x0][0x44c] ;  /* 0x00011300ff042b82 */ /* 0x000e220000000800 */
[----:B------:R-:W-:Y:S01]  /*255a0*/  VIADD R2, R2, 0x3f ;  /* 0x0000003f02027836 */ /* 0x000fe20000000000 */
[----:B------:R-:W-:-:S06]  /*255b0*/  ULDC UR4, c[0x0][0x9dc] ;  /* 0x0002770000047ab9 */ /* 0x000fcc0000000800 */
[----:B------:R-:W1:Y:S01]  /*255c0*/  @P2 LDC R5, c[0x0][0x450] ;  /* 0x00011400ff052b82 */ /* 0x000e620000000800 */
[----:B0-----:R-:W-:-:S04]  /*255d0*/  @P2 IMAD.HI.U32 R9, R25, R4, RZ ;  /* 0x0000000419092227 */ /* 0x001fc800078e00ff */
[----:B------:R-:W-:Y:S01]  /*255e0*/  IMAD.MOV.U32 R4, RZ, RZ, R25 ;  /* 0x000000ffff047224 */ /* 0x000fe200078e0019 */
[----:B-1----:R-:W-:Y:S01]  /*255f0*/  @P2 SHF.R.U32.HI R4, RZ, R5, R9 ;  /* 0x00000005ff042219 */ /* 0x002fe20000011609 */
[----:B------:R-:W-:Y:S01]  /*25600*/  IMAD.IADD R9, R11, 0x1, -R31 ;  /* 0x000000010b097824 */ /* 0x000fe200078e0a1f */
[----:B------:R-:W-:-:S03]  /*25610*/  SHF.R.S32.HI R5, RZ, 0x1f, R2 ;  /* 0x0000001fff057819 */ /* 0x000fc60000011402 */
[----:B------:R-:W-:Y:S01]  /*25620*/  IMAD.IADD R10, R9, 0x1, R4 ;  /* 0x00000001090a7824 */ /* 0x000fe200078e0204 */
[----:B------:R-:W-:-:S04]  /*25630*/  LEA.HI R5, R5, R2, RZ, 0x6 ;  /* 0x0000000205057211 */ /* 0x000fc800078f30ff */
[----:B------:R-:W-:Y:S02]  /*25640*/  SHF.R.S32.HI R11, RZ, 0x6, R5 ;  /* 0x00000006ff0b7819 */ /* 0x000fe40000011405 */
[----:B------:R-:W-:Y:S02]  /*25650*/  IADD3 R2, R10, -UR4, RZ ;  /* 0x800000040a027c10 */ /* 0x000fe4000fffe0ff */
[----:B------:R-:W-:Y:S01]  /*25660*/  VIMNMX R11, R19, R11, PT ;  /* 0x0000000b130b7248 */ /* 0x000fe20003fe0100 */
        /* <DEDUP_REMOVED lines=11> */
.L_x_1867:
[----:B------:R-:W-:-:S13]  /*25720*/  ISETP.NE.AND P0, PT, R3, 0x1, PT ;  /* 0x000000010300780c */ /* 0x000fda0003f05270 */
[----:B------:R-:W0:Y:S02]  /*25730*/  @P0 LDC.64 R4, c[0x0][0x9e8] ;  /* 0x00027a00ff040b82 */ /* 0x000e240000000a00 */
[----:B0-----:R-:W-:-:S05]  /*25740*/  @P0 IMAD.HI.U32 R4, R10, R4, RZ ;  /* 0x000000040a040227 */ /* 0x001fca00078e00ff */
[----:B------:R-:W-:-:S07]  /*25750*/  @P0 SHF.R.U32.HI R10, RZ, R5, R4 ;  /* 0x00000005ff0a0219 */ /* 0x000fce0000011604 */
.L_x_1868:
[----:B------:R-:W-:Y:S05]  /*25760*/  BSYNC B0 ;  /* 0x0000000000007941 */ /* 0x000fea0003800000 */
.L_x_1866:
[----:B------:R-:W-:-:S05]  /*25770*/  IMAD R3, R10, R3, RZ ;  /* 0x000000030a037224 */ /* 0x000fca00078e02ff */
[----:B------:R-:W-:-:S07]  /*25780*/  VIMNMX R2, R2, R3, !PT ;  /* 0x0000000302027248 */ /* 0x000fce0007fe0100 */
.L_x_1865:
[----:B------:R-:W-:Y:S01]  /*25790*/  SHF.R.S32.HI R3, RZ, 0x1f, R2 ;  /* 0x0000001fff037819 */ /* 0x000fe20000011402 */
[----:B------:R-:W-:Y:S01]  /*257a0*/  BSSY B0, `(.L_x_1869) ;  /* 0x0000026000007945 */ /* 0x000fe20003800000 */
[----:B------:R-:W-:Y:S01]  /*257b0*/  LOP3.LUT R10, R6, 0xff, RZ, 0xc0, !PT ;  /* 0x000000ff060a7812 */ /* 0x000fe200078ec0ff */
[----:B------:R-:W-:Y:S01]  /*257c0*/  IMAD.MOV.U32 R14, RZ, RZ, RZ ;  /* 0x000000ffff0e7224 */ /* 0x000fe200078e00ff */
[----:B------:R-:W-:Y:S02]  /*257d0*/  LEA.HI R3, R3, R2, RZ, 0x6 ;  /* 0x0000000203037211 */ /* 0x000fe400078f30ff */
[----:B------:R-:W-:Y:S02]  /*257e0*/  SHF.R.U32.HI R6, RZ, 0x10, R6 ;  /* 0x00000010ff067819 */ /* 0x000fe40000011606 */
[----:B------:R-:W-:-:S04]  /*257f0*/  SHF.R.S32.HI R3, RZ, 0x6, R3 ;  /* 0x00000006ff037819 */ /* 0x000fc80000011403 */
[----:B------:R-:W-:-:S04]  /*25800*/  VIMNMX R4, RZ, R3, !PT ;  /* 0x00000003ff047248 */ /* 0x000fc80007fe0100 */
[----:B------:R-:W-:-:S13]  /*25810*/  ISETP.GT.AND P0, PT, R11, R4, PT ;  /* 0x000000040b00720c */ /* 0x000fda0003f04270 */
[----:B------:R-:W-:Y:S05]  /*25820*/  @!P0 BRA `(.L_x_1870) ;  /* 0x0000000000748947 */ /* 0x000fea0003800000 */
[----:B------:R-:W-:Y:S01]  /*25830*/  ISETP.NE.AND P0, PT, R6, RZ, PT ;  /* 0x000000ff0600720c */ /* 0x000fe20003f05270 */
[----:B------:R-:W-:-:S03]  /*25840*/  ULDC UR4, c[0x0][0x9f0] ;  /* 0x00027c0000047ab9 */ /* 0x000fc60000000800 */
[----:B------:R-:W-:-:S04]  /*25850*/  SEL R5, R6, UR4, P0 ;  /* 0x0000000406057c07 */ /* 0x000fc80008000000 */
[----:B------:R-:W-:Y:S02]  /*25860*/  IABS R13, R5 ;  /* 0x00000005000d7213 */ /* 0x000fe40000000000 */
[----:B------:R-:W-:Y:S02]  /*25870*/  IADD3 R12, R5, -0x1, R11 ;  /* 0xffffffff050c7810 */ /* 0x000fe40007ffe00b */
[----:B------:R-:W0:Y:S03]  /*25880*/  I2F.RP R2, R13 ;  /* 0x0000000d00027306 */ /* 0x000e260000209400 */
[----:B------:R-:W-:-:S05]  /*25890*/  IMAD.IADD R12, R12, 0x1, -R4 ;  /* 0x000000010c0c7824 */ /* 0x000fca00078e0a04 */
[----:B0-----:R-:W0:Y:S02]  /*258a0*/  MUFU.RCP R2, R2 ;  /* 0x0000000200027308 */ /* 0x001e240000001000 */
[----:B0-----:R-:W-:-:S06]  /*258b0*/  VIADD R2, R2, 0xffffffe ;  /* 0x0ffffffe02027836 */ /* 0x001fcc0000000000 */
        /* <DEDUP_REMOVED lines=19> */
[----:B------:R-:W-:-:S07]  /*259f0*/  @!P2 LOP3.LUT R14, RZ, R5, RZ, 0x33, !PT ;  /* 0x00000005ff0ea212 */ /* 0x000fce00078e33ff */
.L_x_1870:
[----:B------:R-:W-:Y:S05]  /*25a00*/  BSYNC B0 ;  /* 0x0000000000007941 */ /* 0x000fea0003800000 */
.L_x_1869:
[-C--:B------:R-:W-:Y:S01]  /*25a10*/  IMAD R4, R10, R14.reuse, R4 ;  /* 0x0000000e0a047224 */ /* 0x080fe200078e0204 */
[----:B------:R-:W-:Y:S04]  /*25a20*/  BSSY B0, `(.L_x_1871) ;  /* 0x0000190000007945 */ /* 0x000fe80003800000 */
[C---:B------:R-:W-:Y:S01]  /*25a30*/  VIADDMNMX R11, R4.reuse, R14, R11, PT ;  /* 0x0000000e040b7246 */ /* 0x040fe2000380010b */
[----:B------:R-:W-:-:S03]  /*25a40*/  IMAD R4, R4, 0x40, -R8 ;  /* 0x0000004004047824 */ /* 0x000fc600078e0a08 */
[----:B------:R-:W-:Y:S02]  /*25a50*/  LEA R8, R11, -R8, 0x6 ;  /* 0x800000080b087211 */ /* 0x000fe400078e30ff */
[----:B------:R-:W-:Y:S02]  /*25a60*/  VIMNMX R4, RZ, R4, !PT ;  /* 0x00000004ff047248 */ /* 0x000fe40007fe0100 */
[----:B------:R-:W-:-:S04]  /*25a70*/  VIMNMX R7, R8, R7, PT ;  /* 0x0000000708077248 */ /* 0x000fc80003fe0100 */
[----:B------:R-:W-:Y:S02]  /*25a80*/  ISETP.GT.AND P0, PT, R7, R4, PT ;  /* 0x000000040700720c */ /* 0x000fe40003f04270 */
[----:B------:R-:W-:-:S11]  /*25a90*/  SHF.R.U32.HI R4, RZ, 0x6, R4 ;  /* 0x00000006ff047819 */ /* 0x000fd60000011604 */
[----:B------:R-:W-:-:S05]  /*25aa0*/  @P0 VIADD R2, R7, 0x3f ;  /* 0x0000003f07020836 */ /* 0x000fca0000000000 */
[----:B------:R-:W-:-:S04]  /*25ab0*/  @P0 SHF.R.S32.HI R3, RZ, 0x1f, R2 ;  /* 0x0000001fff030819 */ /* 0x000fc80000011402 */
[----:B------:R-:W-:Y:S01]  /*25ac0*/  @P0 LEA.HI R3, R3, R2, RZ, 0x6 ;  /* 0x0000000203030211 */ /* 0x000fe200078f30ff */
[----:B------:R-:W-:-:S03]  /*25ad0*/  IMAD.MOV.U32 R2, RZ, RZ, R4 ;  /* 0x000000ffff027224 */ /* 0x000fc600078e0004 */
[----:B------:R-:W-:Y:S02]  /*25ae0*/  @P0 SHF.R.S32.HI R2, RZ, 0x6, R3 ;  /* 0x00000006ff020819 */ /* 0x000fe40000011403 */
        /* <DEDUP_REMOVED lines=10> */
.L_x_2076:
[----:B-1----:R-:W-:Y:S02]  /*25b90*/  ISETP.NE.AND P0, PT, R14, RZ, PT ;  /* 0x000000ff0e00720c */ /* 0x002fe40003f05270 */
[----:B------:R-:W-:-:S11]  /*25ba0*/  PLOP3.LUT P6, PT, PT, PT, PT, 0x8, 0x0 ;  /* 0x000000000000781c */ /* 0x000fd60003fce170 */
[----:B------:R-:W-:Y:S05]  /*25bb0*/  @P0 BRA `(.L_x_1874) ;  /* 0x00000000000c0947 */ /* 0x000fea0003800000 */
[----:B------:R-:W-:-:S03]  /*25bc0*/  UMOV UR4, 0xffffffff ;  /* 0xffffffff00047882 */ /* 0x000fc60000000000 */
[----:B------:R-:W-:Y:S05]  /*25bd0*/  BRA.DIV UR4, `(.L_x_1875) ;  /* 0x0000008204507947 */ /* 0x000fea000b800000 */
[----:B------:R-:W-:-:S13]  /*25be0*/  ELECT P6, URZ, PT ;  /* 0x00000000003f782f */ /* 0x000fda00038c0000 */
.L_x_1874:
[----:B0-----:R-:W2:Y:S01]  /*25bf0*/  LDL R3, [R1+0x2c] ;  /* 0x00002c0001037983 */ /* 0x001ea20000100800 */
[----:B------:R-:W-:Y:S01]  /*25c00*/  BSSY B1, `(.L_x_1876) ;  /* 0x0000008000017945 */ /* 0x000fe20003800000 */
[----:B--2---:R-:W-:-:S05]  /*25c10*/  VIADD R3, R3, 0x1 ;  /* 0x0000000103037836 */ /* 0x004fca0000000000 */
[----:B------:R-:W-:-:S04]  /*25c20*/  LEA.HI R7, R3, R3, RZ, 0x1 ;  /* 0x0000000303077211 */ /* 0x000fc800078f08ff */
[----:B------:R-:W-:-:S05]  /*25c30*/  LOP3.LUT R7, R7, 0xfffffffe, RZ, 0xc0, !PT ;  /* 0xfffffffe07077812 */ /* 0x000fca00078ec0ff */
[----:B------:R-:W-:-:S05]  /*25c40*/  IMAD.IADD R7, R3, 0x1, -R7 ;  /* 0x0000000103077824 */ /* 0x000fca00078e0a07 */
[----:B------:R-:W-:-:S04]  /*25c50*/  SHF.L.U32 R8, R7, 0x1f, RZ ;  /* 0x0000001f07087819 */ /* 0x000fc800000006ff */
[----:B------:R-:W0:Y:S02]  /*25c60*/  SYNCS.PHASECHK.TRANS64.TRYWAIT P0, [R17+URZ+0x30820], R8 ;  /* 0x03082008110075a7 */ /* 0x000e24000800017f */
[----:B0-----:R-:W-:Y:S05]  /*25c70*/  @!P0 BRA `(.L_x_1877) ;  /* 0x0000008000488947 */ /* 0x001fea0003800000 */
.L_x_2079:
[----:B------:R-:W-:Y:S05]  /*25c80*/  BSYNC B1 ;  /* 0x0000000000017941 */ /* 0x000fea0003800000 */
.L_x_1876:
        /* <DEDUP_REMOVED lines=10> */
.L_x_2080:
[----:B------:R-:W-:Y:S05]  /*25d30*/  BSYNC B2 ;  /* 0x0000000000027941 */ /* 0x000fea0003800000 */
.L_x_1880:
[----:B------:R-:W-:Y:S04]  /*25d40*/  BSSY B2, `(.L_x_1882) ;  /* 0x0000009000027945 */ /* 0x000fe80003800000 */
[----:B------:R-:W-:Y:S05]  /*25d50*/  @P1 BRA `(.L_x_1883) ;  /* 0x00000000001c1947 */ /* 0x000fea0003800000 */
[----:B------:R-:W2:Y:S01]  /*25d60*/  S2R R7, SR_TID.X ;  /* 0x0000000000077919 */ /* 0x000ea20000002100 */
[----:B------:R-:W-:-:S04]  /*25d70*/  MOV R3, 0x8000 ;  /* 0x0000800000037802 */ /* 0x000fc80000000f00 */
[----:B------:R3:W-:Y:S01]  /*25d80*/  SYNCS.ARRIVE.TRANS64 RZ, [R12+URZ+0x30890], R3 ;  /* 0x030890030cff79a7 */ /* 0x0007e2000800003f */
[----:B--2---:R-:W-:-:S04]  /*25d90*/  LOP3.LUT R7, R7, 0x1f, RZ, 0xc0, !PT ;  /* 0x0000001f07077812 */ /* 0x004fc800078ec0ff */
[----:B------:R-:W-:-:S13]  /*25da0*/  ISETP.NE.AND P0, PT, R7, RZ, PT ;  /* 0x000000ff0700720c */ /* 0x000fda0003f05270 */
[----:B---3--:R-:W-:Y:S05]  /*25db0*/  @!P0 BRA `(.L_x_1883) ;  /* 0x0000000000048947 */ /* 0x008fea0003800000 */
[----:B------:R-:W-:Y:S01]  /*25dc0*/  BPT.TRAP 0x1 ;  /* 0x000000040000795c */ /* 0x000fe20000300000 */
.L_x_1883:
[----:B------:R-:W-:Y:S05]  /*25dd0*/  BSYNC B2 ;  /* 0x0000000000027941 */ /* 0x000fea0003800000 */
.L_x_1882:
[----:B------:R-:W-:Y:S01]  /*25de0*/  IMAD.MOV.U32 R15, RZ, RZ, RZ ;  /* 0x000000ffff0f7224 */ /* 0x000fe200078e00ff */
[----:B------:R-:W-:Y:S01]  /*25df0*/  UIADD3 UR4, UP0, UR36, 0x570, URZ ;  /* 0x0000057024047890 */ /* 0x000fe2000ff1e03f */
[----:B0-----:R-:W-:Y:S01]  /*25e00*/  IMAD R8, R2, 0x40, R0 ;  /* 0x0000004002087824 */ /* 0x001fe200078e0200 */
[----:B------:R-:W-:Y:S01]  /*25e10*/  PLOP3.LUT P0, PT, PT, PT, PT, 0x80, 0x0 ;  /* 0x000000000000781c */ /* 0x000fe20003f0f070 */
[----:B------:R-:W-:Y:S01]  /*25e20*/  IMAD R7, R28, 0x8000, R17 ;  /* 0x000080001c077824 */ /* 0x000fe200078e0211 */
[----:B------:R-:W-:Y:S01]  /*25e30*/  R2UR UR10, R15 ;  /* 0x000000000f0a72ca */ /* 0x000fe200000e0000 */
[----:B------:R-:W-:Y:S01]  /*25e40*/  VIADD R8, R8, 0xffffffc0 ;  /* 0xffffffc008087836 */ /* 0x000fe20000000000 */
[----:B------:R-:W-:Y:S01]  /*25e50*/  IADD3 R3, R12, 0x30890, RZ ;  /* 0x000308900c037810 */ /* 0x000fe20007ffe0ff */
[----:B------:R-:W-:Y:S01]  /*25e60*/  IMAD.SHL.U32 R14, R28, 0x4000, RZ ;  /* 0x000040001c0e7824 */ /* 0x000fe200078e00ff */
[----:B------:R-:W-:Y:S01]  /*25e70*/  UIADD3.X UR5, URZ, UR37, URZ, UP0, !UPT ;  /* 0x000000253f057290 */ /* 0x000fe200087fe43f */
[----:B------:R-:W-:Y:S01]  /*25e80*/  VIADD R13, R7, 0x20400 ;  /* 0x00020400070d7836 */ /* 0x000fe20000000000 */
[----:B------:R-:W-:Y:S01]  /*25e90*/  UMOV UR6, 0x0 ;  /* 0x0000000000067882 */ /* 0x000fe20000000000 */
[----:B------:R-:W-:-:S09]  /*25ea0*/  UMOV UR7, 0x12f00000 ;  /* 0x12f0000000077882 */ /* 0x000fd20000000000 */
.L_x_1884:
        /* <DEDUP_REMOVED lines=16> */
.L_x_1885:
        /* <DEDUP_REMOVED lines=16> */
.L_x_1886:
        /* <DEDUP_REMOVED lines=16> */
.L_x_1887:
        /* <DEDUP_REMOVED lines=13> */
.L_x_2081:
[----:B------:R-:W-:Y:S05]  /*26280*/  BSYNC B2 ;  /* 0x0000000000027941 */ /* 0x000fea0003800000 */
.L_x_1888:
[----:B------:R-:W-:Y:S01]  /*26290*/  BSSY B2, `(.L_x_1890) ;  /* 0x000000b000027945 */ /* 0x000fe20003800000 */
[----:B------:R-:W-:Y:S02]  /*262a0*/  IMAD.MOV.U32 R20, RZ, RZ, 0x0 ;  /* 0x00000000ff147424 */ /* 0x000fe400078e00ff */
[----:B------:R-:W-:Y:S01]  /*262b0*/  IMAD.MOV.U32 R21, RZ, RZ, 0x12f00000 ;  /* 0x12f00000ff157424 */ /* 0x000fe200078e00ff */
[----:B------:R-:W-:Y:S06]  /*262c0*/  @P1 BRA `(.L_x_1891) ;  /* 0x00000000001c1947 */ /* 0x000fec0003800000 */
[----:B------:R-:W2:Y:S01]  /*262d0*/  S2R R7, SR_TID.X ;  /* 0x0000000000077919 */ /* 0x000ea20000002100 */
[----:B------:R-:W-:-:S04]  /*262e0*/  IMAD.MOV.U32 R3, RZ, RZ, 0x8000 ;  /* 0x00008000ff037424 */ /* 0x000fc800078e00ff */
[----:B------:R3:W-:Y:S01]  /*262f0*/  SYNCS.ARRIVE.TRANS64 RZ, [R12+URZ+0x308b0], R3 ;  /* 0x0308b0030cff79a7 */ /* 0x0007e2000800003f */
[----:B--2---:R-:W-:-:S04]  /*26300*/  LOP3.LUT R7, R7, 0x1f, RZ, 0xc0, !PT ;  /* 0x0000001f07077812 */ /* 0x004fc800078ec0ff */
[----:B------:R-:W-:-:S13]  /*26310*/  ISETP.NE.AND P0, PT, R7, RZ, PT ;  /* 0x000000ff0700720c */ /* 0x000fda0003f05270 */
[----:B---3--:R-:W-:Y:S05]  /*26320*/  @!P0 BRA `(.L_x_1891) ;  /* 0x0000000000048947 */ /* 0x008fea0003800000 */
[----:B------:R-:W-:Y:S01]  /*26330*/  BPT.TRAP 0x1 ;  /* 0x000000040000795c */ /* 0x000fe20000300000 */
.L_x_1891:
[----:B------:R-:W-:Y:S05]  /*26340*/  BSYNC B2 ;  /* 0x0000000000027941 */ /* 0x000fea0003800000 */
.L_x_1890:
[----:B------:R-:W-:Y:S01]  /*26350*/  R2UR UR10, R15 ;  /* 0x000000000f0a72ca */ /* 0x000fe200000e0000 */
[----:B------:R-:W-:Y:S01]  /*26360*/  IMAD R14, R14, 0x2, R17 ;  /* 0x000000020e0e7824 */ /* 0x000fe200078e0211 */
[----:B------:R-:W-:Y:S01]  /*26370*/  R2UR UR6, R20 ;  /* 0x00000000140672ca */ /* 0x000fe200000e0000 */
[----:B------:R-:W-:Y:S01]  /*26380*/  UIADD3 UR4, UP0, UR36, 0x670, URZ ;  /* 0x0000067024047890 */ /* 0x000fe2000ff1e03f */
[----:B------:R-:W-:Y:S01]  /*26390*/  R2UR UR7, R21 ;  /* 0x00000000150772ca */ /* 0x000fe200000e0000 */
[----:B------:R-:W-:Y:S01]  /*263a0*/  VIADD R3, R14, 0x400 ;  /* 0x000004000e037836 */ /* 0x000fe20000000000 */
[----:B------:R-:W-:Y:S01]  /*263b0*/  PLOP3.LUT P0, PT, PT, PT, PT, 0x80, 0x0 ;  /* 0x000000000000781c */ /* 0x000fe20003f0f070 */
[----:B------:R-:W-:Y:S01]  /*263c0*/  UIADD3.X UR5, URZ, UR37, URZ, UP0, !UPT ;  /* 0x000000253f057290 */ /* 0x000fe200087fe43f */
[----:B01----:R-:W-:-:S11]  /*263d0*/  IADD3 R12, R12, 0x308b0, RZ ;  /* 0x000308b00c0c7810 */ /* 0x003fd60007ffe0ff */
.L_x_1892:
        /* <DEDUP_REMOVED lines=15> */
.L_x_1893:
        /* <DEDUP_REMOVED lines=15> */
.L_x_1894:
        /* <DEDUP_REMOVED lines=15> */
.L_x_1895:
        /* <DEDUP_REMOVED lines=10> */
.L_x_1879:
[----:B------:R-:W-:Y:S05]  /*26750*/  BSYNC B1 ;  /* 0x0000000000017941 */ /* 0x000fea0003800000 */
.L_x_1878:
[----:B0-----:R-:W-:Y:S01]  /*26760*/  IADD3 R8, R2, -0x2, RZ ;  /* 0xfffffffe02087810 */ /* 0x001fe20007ffe0ff */
[----:B------:R-:W-:Y:S01]  /*26770*/  VIADD R28, R28, 0x1 ;  /* 0x000000011c1c7836 */ /* 0x000fe20000000000 */
[----:B------:R-:W-:Y:S02]  /*26780*/  PLOP3.LUT P0, PT, PT, PT, PT, 0x8, 0x0 ;  /* 0x000000000000781c */ /* 0x000fe40003f0e170 */
[----:B------:R-:W-:Y:S02]  /*26790*/  ISETP.GE.AND P2, PT, R8, R4, PT ;  /* 0x000000040800720c */ /* 0x000fe40003f46270 */
[----:B------:R-:W-:-:S04]  /*267a0*/  ISETP.NE.AND P1, PT, R28, 0x2, PT ;  /* 0x000000021c00780c */ /* 0x000fc80003f25270 */
[----:B------:R-:W-:Y:S02]  /*267b0*/  SEL R3, RZ, 0x1, P1 ;  /* 0x00000001ff037807 */ /* 0x000fe40000800000 */
[----:B------:R-:W-:Y:S02]  /*267c0*/  SEL R28, R28, RZ, P1 ;  /* 0x000000ff1c1c7207 */ /* 0x000fe40000800000 */
[----:B------:R-:W-:-:S03]  /*267d0*/  LOP3.LUT R30, R30, R3, RZ, 0x3c, !PT ;  /* 0x000000031e1e7212 */ /* 0x000fc600078e3cff */
[----:B------:R-:W-:Y:S05]  /*267e0*/  @!P2 BRA `(.L_x_1872) ;  /* 0x0000000800cca947 */ /* 0x000fea0003800000 */
.L_x_1914:
[----:B------:R-:W-:Y:S05]  /*267f0*/  YIELD ;  /* 0x0000000000007946 */ /* 0x000fea0003800000 */
[----:B------:R-:W-:Y:S04]  /*26800*/  BSSY B1, `(.L_x_1896) ;  /* 0x00000a9000017945 */ /* 0x000fe80003800000 */
[----:B------:R-:W-:Y:S05]  /*26810*/  @!P6 BRA `(.L_x_1897) ;  /* 0x00000008009ce947 */ /* 0x000fea0003800000 */
[----:B------:R-:W-:Y:S01]  /*26820*/  IMAD R7, R28, 0x8, R17 ;  /* 0x000000081c077824 */ /* 0x000fe200078e0211 */
[----:B------:R-:W-:Y:S01]  /*26830*/  SHF.L.U32 R3, R30, 0x1f, RZ ;  /* 0x0000001f1e037819 */ /* 0x000fe200000006ff */
[----:B------:R-:W0:Y:S01]  /*26840*/  S2R R2, SR_TID.X ;  /* 0x0000000000027919 */ /* 0x000e220000002100 */
[----:B------:R-:W-:Y:S02]  /*26850*/  BSSY B2, `(.L_x_1898) ;  /* 0x0000005000027945 */ /* 0x000fe40003800000 */
[----:B------:R-:W1:Y:S01]  /*26860*/  SYNCS.PHASECHK.TRANS64.TRYWAIT P1, [R7+URZ+0x308a0], R3 ;  /* 0x0308a003070075a7 */ /* 0x000e62000802017f */
[----:B0-----:R-:W-:-:S04]  /*26870*/  LOP3.LUT R2, R2, 0x7f, RZ, 0xc0, !PT ;  /* 0x0000007f02027812 */ /* 0x001fc800078ec0ff */
[----:B------:R-:W-:Y:S01]  /*26880*/  ISETP.NE.AND P2, PT, R2, RZ, PT ;  /* 0x000000ff0200720c */ /* 0x000fe20003f45270 */
[----:B-1----:R-:W-:-:S12]  /*26890*/  @!P1 BRA `(.L_x_1899) ;  /* 0x00000074007c9947 */ /* 0x002fd80003800000 */
.L_x_2082:
[----:B------:R-:W-:Y:S05]  /*268a0*/  BSYNC B2 ;  /* 0x0000000000027941 */ /* 0x000fea0003800000 */
.L_x_1898:
[----:B------:R-:W-:Y:S04]  /*268b0*/  BSSY B2, `(.L_x_1900) ;  /* 0x0000009000027945 */ /* 0x000fe80003800000 */
[----:B------:R-:W-:Y:S05]  /*268c0*/  @P2 BRA `(.L_x_1901) ;  /* 0x00000000001c2947 */ /* 0x000fea0003800000 */
[----:B------:R-:W1:Y:S01]  /*268d0*/  S2R R11, SR_TID.X ;  /* 0x00000000000b7919 */ /* 0x000e620000002100 */
[----:B------:R-:W-:-:S04]  /*268e0*/  IMAD.MOV.U32 R2, RZ, RZ, 0x8000 ;  /* 0x00008000ff027424 */ /* 0x000fc800078e00ff */
[----:B------:R2:W-:Y:S01]  /*268f0*/  SYNCS.ARRIVE.TRANS64 RZ, [R7+URZ+0x30890], R2 ;  /* 0x0308900207ff79a7 */ /* 0x0005e2000800003f */
[----:B-1----:R-:W-:-:S04]  /*26900*/  LOP3.LUT R11, R11, 0x1f, RZ, 0xc0, !PT ;  /* 0x0000001f0b0b7812 */ /* 0x002fc800078ec0ff */
[----:B------:R-:W-:-:S13]  /*26910*/  ISETP.NE.AND P1, PT, R11, RZ, PT ;  /* 0x000000ff0b00720c */ /* 0x000fda0003f25270 */
[----:B--2---:R-:W-:Y:S05]  /*26920*/  @!P1 BRA `(.L_x_1901) ;  /* 0x0000000000049947 */ /* 0x004fea0003800000 */
[----:B------:R-:W-:Y:S01]  /*26930*/  BPT.TRAP 0x1 ;  /* 0x000000040000795c */ /* 0x000fe20000300000 */
.L_x_1901:
[----:B------:R-:W-:Y:S05]  /*26940*/  BSYNC B2 ;  /* 0x0000000000027941 */ /* 0x000fea0003800000 */
.L_x_1900:
[----:B------:R-:W-:Y:S01]  /*26950*/  IMAD.MOV.U32 R14, RZ, RZ, RZ ;  /* 0x000000ffff0e7224 */ /* 0x000fe200078e00ff */
[----:B------:R-:W-:Y:S01]  /*26960*/  UIADD3 UR4, UP0, UR36, 0x570, URZ ;  /* 0x0000057024047890 */ /* 0x000fe2000ff1e03f */
[----:B------:R-:W-:Y:S01]  /*26970*/  IMAD R11, R28, 0x8000, R17 ;  /* 0x000080001c0b7824 */ /* 0x000fe200078e0211 */
[----:B------:R-:W-:Y:S01]  /*26980*/  PLOP3.LUT P1, PT, PT, PT, PT, 0x80, 0x0 ;  /* 0x000000000000781c */ /* 0x000fe20003f2f070 */
[----:B------:R-:W-:Y:S01]  /*26990*/  IMAD R12, R8, 0x40, R0 ;  /* 0x00000040080c7824 */ /* 0x000fe200078e0200 */
[----:B------:R-:W-:Y:S01]  /*269a0*/  R2UR UR10, R14 ;  /* 0x000000000e0a72ca */ /* 0x000fe200000e0000 */
[----:B------:R-:W-:Y:S01]  /*269b0*/  VIADD R13, R11, 0x20400 ;  /* 0x000204000b0d7836 */ /* 0x000fe20000000000 */
[----:B------:R-:W-:Y:S01]  /*269c0*/  IADD3 R2, R7, 0x30890, RZ ;  /* 0x0003089007027810 */ /* 0x000fe20007ffe0ff */
[----:B------:R-:W-:Y:S01]  /*269d0*/  UIADD3.X UR5, URZ, UR37, URZ, UP0, !UPT ;  /* 0x000000253f057290 */ /* 0x000fe200087fe43f */
[----:B------:R-:W-:Y:S01]  /*269e0*/  UMOV UR6, 0x0 ;  /* 0x0000000000067882 */ /* 0x000fe20000000000 */
[----:B------:R-:W-:-:S10]  /*269f0*/  UMOV UR7, 0x12f00000 ;  /* 0x12f0000000077882 */ /* 0x000fd40000000000 */
.L_x_1902:
        /* <DEDUP_REMOVED lines=10> */
[----:B------:R-:W-:Y:S01]  /*26aa0*/  IMAD.MOV.U32 R21, RZ, RZ, 0x40 ;  /* 0x00000040ff157424 */ /* 0x000fe200078e00ff */
[----:B------:R-:W-:Y:S01]  /*26ab0*/  PLOP3.LUT P1, PT, PT, PT, PT, 0x80, 0x0 ;  /* 0x000000000000781c */ /* 0x000fe20003f2f070 */
[----:B------:R-:W-:Y:S01]  /*26ac0*/  VIADD R13, R11, 0x22400 ;  /* 0x000224000b0d7836 */ /* 0x000fe20000000000 */
[----:B------:R-:W-:Y:S01]  /*26ad0*/  UMOV UR6, 0x0 ;  /* 0x0000000000067882 */ /* 0x000fe20000000000 */
[----:B------:R-:W-:Y:S01]  /*26ae0*/  UMOV UR7, 0x12f00000 ;  /* 0x12f0000000077882 */ /* 0x000fe20000000000 */
[----:B------:R-:W-:-:S15]  /*26af0*/  R2UR UR10, R21 ;  /* 0x00000000150a72ca */ /* 0x000fde00000e0000 */
.L_x_1903:
        /* <DEDUP_REMOVED lines=16> */
.L_x_1904:
        /* <DEDUP_REMOVED lines=10> */
[----:B------:R-:W-:Y:S01]  /*26ca0*/  MOV R15, 0xc0 ;  /* 0x000000c0000f7802 */ /* 0x000fe20000000f00 */
[----:B------:R-:W-:Y:S01]  /*26cb0*/  VIADD R13, R11, 0x26400 ;  /* 0x000264000b0d7836 */ /* 0x000fe20000000000 */
[----:B------:R-:W-:Y:S01]  /*26cc0*/  PLOP3.LUT P1, PT, PT, PT, PT, 0x80, 0x0 ;  /* 0x000000000000781c */ /* 0x000fe20003f2f070 */
[----:B------:R-:W-:Y:S01]  /*26cd0*/  UMOV UR6, 0x0 ;  /* 0x0000000000067882 */ /* 0x000fe20000000000 */
[----:B------:R-:W-:Y:S01]  /*26ce0*/  R2UR UR10, R15 ;  /* 0x000000000f0a72ca */ /* 0x000fe200000e0000 */
[----:B------:R-:W-:-:S14]  /*26cf0*/  UMOV UR7, 0x12f00000 ;  /* 0x12f0000000077882 */ /* 0x000fdc0000000000 */
.L_x_1905:
        /* <DEDUP_REMOVED lines=10> */
[----:B------:R-:W1:Y:S01]  /*26da0*/  SYNCS.PHASECHK.TRANS64.TRYWAIT P1, [R7+URZ+0x308c0], R3 ;  /* 0x0308c003070075a7 */ /* 0x000e62000802017f */
[----:B------:R-:W-:Y:S04]  /*26db0*/  BSSY B2, `(.L_x_1906) ;  /* 0x0000002000027945 */ /* 0x000fe80003800000 */
[----:B-1----:R-:W-:Y:S05]  /*26dc0*/  @!P1 BRA `(.L_x_1907) ;  /* 0x0000007000449947 */ /* 0x002fea0003800000 */
.L_x_2083:
[----:B------:R-:W-:Y:S05]  /*26dd0*/  BSYNC B2 ;  /* 0x0000000000027941 */ /* 0x000fea0003800000 */
.L_x_1906:
[----:B------:R-:W-:Y:S01]  /*26de0*/  BSSY B2, `(.L_x_1908) ;  /* 0x000000b000027945 */ /* 0x000fe20003800000 */
[----:B------:R-:W-:Y:S02]  /*26df0*/  IMAD.MOV.U32 R2, RZ, RZ, 0x0 ;  /* 0x00000000ff027424 */ /* 0x000fe400078e00ff */
[----:B01----:R-:W-:Y:S01]  /*26e00*/  IMAD.MOV.U32 R3, RZ, RZ, 0x12f00000 ;  /* 0x12f00000ff037424 */ /* 0x003fe200078e00ff */
[----:B------:R-:W-:Y:S06]  /*26e10*/  @P2 BRA `(.L_x_1909) ;  /* 0x00000000001c2947 */ /* 0x000fec0003800000 */
[----:B------:R-:W0:Y:S01]  /*26e20*/  S2R R23, SR_TID.X ;  /* 0x0000000000177919 */ /* 0x000e220000002100 */
[----:B------:R-:W-:-:S04]  /*26e30*/  IMAD.MOV.U32 R13, RZ, RZ, 0x8000 ;  /* 0x00008000ff0d7424 */ /* 0x000fc800078e00ff */
[----:B------:R1:W-:Y:S01]  /*26e40*/  SYNCS.ARRIVE.TRANS64 RZ, [R7+URZ+0x308b0], R13 ;  /* 0x0308b00d07ff79a7 */ /* 0x0003e2000800003f */
[----:B0-----:R-:W-:-:S04]  /*26e50*/  LOP3.LUT R23, R23, 0x1f, RZ, 0xc0, !PT ;  /* 0x0000001f17177812 */ /* 0x001fc800078ec0ff */
[----:B------:R-:W-:-:S13]  /*26e60*/  ISETP.NE.AND P1, PT, R23, RZ, PT ;  /* 0x000000ff1700720c */ /* 0x000fda0003f25270 */
[----:B-1----:R-:W-:Y:S05]  /*26e70*/  @!P1 BRA `(.L_x_1909) ;  /* 0x0000000000049947 */ /* 0x002fea0003800000 */
[----:B------:R-:W-:Y:S01]  /*26e80*/  BPT.TRAP 0x1 ;  /* 0x000000040000795c */ /* 0x000fe20000300000 */
.L_x_1909:
[----:B------:R-:W-:Y:S05]  /*26e90*/  BSYNC B2 ;  /* 0x0000000000027941 */ /* 0x000fea0003800000 */
.L_x_1908:
[----:B------:R-:W-:Y:S01]  /*26ea0*/  R2UR UR10, R14 ;  /* 0x000000000e0a72ca */ /* 0x000fe200000e0000 */
[----:B------:R-:W-:Y:S01]  /*26eb0*/  UIADD3 UR4, UP0, UR36, 0x670, URZ ;  /* 0x0000067024047890 */ /* 0x000fe2000ff1e03f */
[----:B------:R-:W-:Y:S01]  /*26ec0*/  R2UR UR6, R2 ;  /* 0x00000000020672ca */ /* 0x000fe200000e0000 */
[----:B------:R-:W-:Y:S01]  /*26ed0*/  VIADD R7, R7, 0x308b0 ;  /* 0x000308b007077836 */ /* 0x000fe20000000000 */
[----:B------:R-:W-:Y:S01]  /*26ee0*/  R2UR UR7, R3 ;  /* 0x00000000030772ca */ /* 0x000fe200000e0000 */
[----:B------:R-:W-:Y:S01]  /*26ef0*/  UIADD3.X UR5, URZ, UR37, URZ, UP0, !UPT ;  /* 0x000000253f057290 */ /* 0x000fe200087fe43f */
[----:B------:R-:W-:Y:S02]  /*26f00*/  PLOP3.LUT P1, PT, PT, PT, PT, 0x80, 0x0 ;  /* 0x000000000000781c */ /* 0x000fe40003f2f070 */
[----:B------:R-:W-:-:S11]  /*26f10*/  IADD3 R13, R11, 0x400, RZ ;  /* 0x000004000b0d7810 */ /* 0x000fd60007ffe0ff */
.L_x_1910:
        /* <DEDUP_REMOVED lines=15> */
.L_x_1911:
        /* <DEDUP_REMOVED lines=15> */
.L_x_1912:
        /* <DEDUP_REMOVED lines=15> */
.L_x_1913:
        /* <DEDUP_REMOVED lines=10> */
.L_x_1897:
[----:B------:R-:W-:Y:S05]  /*27290*/  BSYNC B1 ;  /* 0x0000000000017941 */ /* 0x000fea0003800000 */
.L_x_1896:
[----:B------:R-:W-:Y:S01]  /*272a0*/  ISETP.GT.AND P2, PT, R8, R4, PT ;  /* 0x000000040800720c */ /* 0x000fe20003f44270 */
[----:B------:R-:W-:Y:S02]  /*272b0*/  VIADD R28, R28, 0x1 ;  /* 0x000000011c1c7836 */ /* 0x000fe40000000000 */
[----:B------:R-:W-:-:S03]  /*272c0*/  VIADD R8, R8, 0xffffffff ;  /* 0xffffffff08087836 */ /* 0x000fc60000000000 */
[----:B------:R-:W-:-:S04]  /*272d0*/  ISETP.NE.AND P1, PT, R28, 0x2, PT ;  /* 0x000000021c00780c */ /* 0x000fc80003f25270 */
[----:B------:R-:W-:Y:S02]  /*272e0*/  SEL R3, RZ, 0x1, P1 ;  /* 0x00000001ff037807 */ /* 0x000fe40000800000 */
[----:B------:R-:W-:Y:S02]  /*272f0*/  SEL R28, R28, RZ, P1 ;  /* 0x000000ff1c1c7207 */ /* 0x000fe40000800000 */
[----:B------:R-:W-:Y:S01]  /*27300*/  LOP3.LUT R30, R30, R3, RZ, 0x3c, !PT ;  /* 0x000000031e1e7212 */ /* 0x000fe200078e3cff */
[----:B------:R-:W-:Y:S06]  /*27310*/  @P2 BRA `(.L_x_1914) ;  /* 0xfffffff400342947 */ /* 0x000fec000383ffff */
.L_x_1872:
[----:B------:R-:W-:Y:S05]  /*27320*/  BSYNC B0 ;  /* 0x0000000000007941 */ /* 0x000fea0003800000 */
.L_x_1871:
[----:B------:R-:W0:Y:S01]  /*27330*/  LDC R0, c[0x0][0x448] ;  /* 0x00011200ff007b82 */ /* 0x000e220000000800 */
[----:B------:R-:W-:Y:S01]  /*27340*/  IADD3 R7, R25, 0x7f, RZ ;  /* 0x0000007f19077810 */ /* 0x000fe20007ffe0ff */
[----:B------:R-:W-:Y:S06]  /*27350*/  @!P0 WARPSYNC.ALL ;  /* 0x0000000000008948 */ /* 0x000fec0003800000 */
[----:B------:R-:W-:Y:S01]  /*27360*/  @!P0 BAR.SYNC.DEFER_BLOCKING 0xc, 0x180 ;  /* 0x0306000000008b1d */ /* 0x000fe20000010000 */
[----:B0-----:R-:W-:-:S13]  /*27370*/  ISETP.NE.AND P1, PT, R0, 0x1, PT ;  /* 0x000000010000780c */ /* 0x001fda0003f25270 */
[----:B------:R-:W0:Y:S08]  /*27380*/  @P1 LDC R0, c[0x0][0x44c] ;  /* 0x00011300ff001b82 */ /* 0x000e300000000800 */
[----:B------:R-:W1:Y:S01]  /*27390*/  @P1 LDC R3, c[0x0][0x450] ;  /* 0x00011400ff031b82 */ /* 0x000e620000000800 */
[----:B0-----:R-:W-:-:S05]  /*273a0*/  @P1 IMAD.HI.U32 R0, R7, R0, RZ ;  /* 0x0000000007001227 */ /* 0x001fca00078e00ff */
[----:B-1----:R-:W-:Y:S02]  /*273b0*/  @P1 SHF.R.U32.HI R7, RZ, R3, R0 ;  /* 0x00000003ff071219 */ /* 0x002fe40000011600 */
[----:B------:R-:W0:Y:S03]  /*273c0*/  LDC.64 R2, c[0x0][0x9e0] ;  /* 0x00027800ff027b82 */ /* 0x000e260000000a00 */
[----:B------:R-:W-:Y:S01]  /*273d0*/  IMAD.IADD R7, R18, 0x1, R7 ;  /* 0x0000000112077824 */ /* 0x000fe200078e0207 */
[----:B0-----:R-:W-:-:S03]  /*273e0*/  ISETP.GE.AND P2, PT, R3, 0x1, PT ;  /* 0x000000010300780c */ /* 0x001fc60003f46270 */
[----:B------:R-:W-:-:S10]  /*273f0*/  IMAD.IADD R2, R7, 0x1, R2 ;  /* 0x0000000107027824 */ /* 0x000fd400078e0202 */
[----:B------:R-:W-:Y:S05]  /*27400*/  @!P2 BRA `(.L_x_1915) ;  /* 0x000000000048a947 */ /* 0x000fea0003800000 */
        /* <DEDUP_REMOVED lines=11> */
.L_x_1917:
[----:B------:R-:W-:-:S13]  /*274c0*/  ISETP.NE.AND P0, PT, R3, 0x1, PT ;  /* 0x000000010300780c */ /* 0x000fda0003f05270 */
[----:B------:R-:W0:Y:S02]  /*274d0*/  @P0 LDC.64 R4, c[0x0][0x9e8] ;  /* 0x00027a00ff040b82 */ /* 0x000e240000000a00 */
[----:B0-----:R-:W-:-:S05]  /*274e0*/  @P0 IMAD.HI.U32 R4, R0, R4, RZ ;  /* 0x0000000400040227 */ /* 0x001fca00078e00ff */
[----:B------:R-:W-:-:S07]  /*274f0*/  @P0 SHF.R.U32.HI R0, RZ, R5, R4 ;  /* 0x00000005ff000219 */ /* 0x000fce0000011604 */
.L_x_1918:
[----:B------:R-:W-:Y:S05]  /*27500*/  BSYNC B0 ;  /* 0x0000000000007941 */ /* 0x000fea0003800000 */
.L_x_1916:
[----:B------:R-:W-:-:S05]  /*27510*/  IMAD R5, R0, R3, R3 ;  /* 0x0000000300057224 */ /* 0x000fca00078e0203 */
[----:B------:R-:W-:-:S07]  /*27520*/  VIMNMX R2, R2, R5, PT ;  /* 0x0000000502027248 */ /* 0x000fce0003fe0100 */
.L_x_1915:
[----:B------:R-:W0:Y:S01]  /*27530*/  @P1 LDC R4, c[0x0][0x44c] ;  /* 0x00011300ff041b82 */ /* 0x000e220000000800 */
[----:B------:R-:W-:Y:S01]  /*27540*/  VIADD R2, R2, 0x3f ;  /* 0x0000003f02027836 */ /* 0x000fe20000000000 */
[----:B------:R-:W-:-:S04]  /*27550*/  ULDC UR4, c[0x0][0x9dc] ;  /* 0x0002770000047ab9 */ /* 0x000fc80000000800 */
[----:B------:R-:W-:Y:S02]  /*27560*/  SHF.R.S32.HI R5, RZ, 0x1f, R2 ;  /* 0x0000001fff057819 */ /* 0x000fe40000011402 */
[----:B------:R-:W1:Y:S02]  /*27570*/  @P1 LDC R0, c[0x0][0x450] ;  /* 0x00011400ff001b82 */ /* 0x000e640000000800 */
[----:B------:R-:W-:Y:S02]  /*27580*/  LEA.HI R5, R5, R2, RZ, 0x6 ;  /* 0x0000000205057211 */ /* 0x000fe400078f30ff */
[----:B------:R-:W-:Y:S01]  /*27590*/  MOV R2, R25 ;  /* 0x0000001900027202 */ /* 0x000fe20000000f00 */
        /* <DEDUP_REMOVED lines=17> */
.L_x_1921:
[----:B------:R-:W-:-:S13]  /*276b0*/  ISETP.NE.AND P0, PT, R3, 0x1, PT ;  /* 0x000000010300780c */ /* 0x000fda0003f05270 */
[----:B------:R-:W0:Y:S02]  /*276c0*/  @P0 LDC.64 R4, c[0x0][0x9e8] ;  /* 0x00027a00ff040b82 */ /* 0x000e240000000a00 */
[----:B0-----:R-:W-:-:S05]  /*276d0*/  @P0 IMAD.HI.U32 R4, R2, R4, RZ ;  /* 0x0000000402040227 */ /* 0x001fca00078e00ff */
[----:B------:R-:W-:-:S07]  /*276e0*/  @P0 SHF.R.U32.HI R2, RZ, R5, R4 ;  /* 0x00000005ff020219 */ /* 0x000fce0000011604 */
.L_x_1922:
[----:B------:R-:W-:Y:S05]  /*276f0*/  BSYNC B0 ;  /* 0x0000000000007941 */ /* 0x000fea0003800000 */
.L_x_1920:
[----:B------:R-:W-:-:S05]  /*27700*/  IMAD R3, R2, R3, RZ ;  /* 0x0000000302037224 */ /* 0x000fca00078e02ff */
[----:B------:R-:W-:-:S07]  /*27710*/  VIMNMX R0, R0, R3, !PT ;  /* 0x0000000300007248 */ /* 0x000fce0007fe0100 */
.L_x_1919:
[----:B------:R-:W-:Y:S01]  /*27720*/  ISETP.NE.AND P1, PT, R6, RZ, PT ;  /* 0x000000ff0600720c */ /* 0x000fe20003f25270 */
[----:B------:R-:W-:Y:S01]  /*27730*/  BSSY B0, `(.L_x_1923) ;  /* 0x0000024000007945 */ /* 0x000fe20003800000 */
[----:B------:R-:W-:-:S04]  /*27740*/  SHF.R.S32.HI R3, RZ, 0x1f, R0 ;  /* 0x0000001fff037819 */ /* 0x000fc80000011400 */
[----:B------:R-:W-:-:S04]  /*27750*/  LEA.HI R3, R3, R0, RZ, 0x6 ;  /* 0x0000000003037211 */ /* 0x000fc800078f30ff */
[----:B------:R-:W-:Y:S01]  /*27760*/  SHF.R.S32.HI R0, RZ, 0x6, R3 ;  /* 0x00000006ff007819 */ /* 0x000fe20000011403 */
[----:B------:R-:W-:Y:S02]  /*27770*/  IMAD.MOV.U32 R3, RZ, RZ, RZ ;  /* 0x000000ffff037224 */ /* 0x000fe400078e00ff */
[----:B------:R-:W0:Y:S01]  /*27780*/  @!P1 LDC R6, c[0x0][0x9f0] ;  /* 0x00027c00ff069b82 */ /* 0x000e220000000800 */
[----:B------:R-:W-:-:S04]  /*27790*/  VIMNMX R0, RZ, R0, !PT ;  /* 0x00000000ff007248 */ /* 0x000fc80007fe0100 */
[----:B------:R-:W-:-:S13]  /*277a0*/  ISETP.GT.AND P0, PT, R19, R0, PT ;  /* 0x000000001300720c */ /* 0x000fda0003f04270 */
[----:B------:R-:W-:Y:S05]  /*277b0*/  @!P0 BRA `(.L_x_1924) ;  /* 0x00000000006c8947 */ /* 0x000fea0003800000 */
[-C--:B0-----:R-:W-:Y:S02]  /*277c0*/  IABS R4, R6.reuse ;  /* 0x0000000600047213 */ /* 0x081fe40000000000 */
[----:B------:R-:W-:Y:S02]  /*277d0*/  MOV R2, RZ ;  /* 0x000000ff00027202 */ /* 0x000fe40000000f00 */
[----:B------:R-:W0:Y:S01]  /*277e0*/  I2F.RP R5, R4 ;  /* 0x0000000400057306 */ /* 0x000e220000209400 */
[----:B------:R-:W-:-:S07]  /*277f0*/  IABS R8, R6 ;  /* 0x0000000600087213 */ /* 0x000fce0000000000 */
[----:B0-----:R-:W0:Y:S02]  /*27800*/  MUFU.RCP R5, R5 ;  /* 0x0000000500057308 */ /* 0x001e240000001000 */
[----:B0-----:R-:W-:-:S06]  /*27810*/  VIADD R7, R5, 0xffffffe ;  /* 0x0ffffffe05077836 */ /* 0x001fcc0000000000 */
[----:B------:R0:W1:Y:S02]  /*27820*/  F2I.FTZ.U32.TRUNC.NTZ R3, R7 ;  /* 0x0000000700037305 */ /* 0x000064000021f000 */
[----:B0-----:R-:W-:Y:S02]  /*27830*/  IMAD.MOV R7, RZ, RZ, -R8 ;  /* 0x000000ffff077224 */ /* 0x001fe400078e0a08 */
[----:B-1----:R-:W-:-:S04]  /*27840*/  IMAD.MOV R9, RZ, RZ, -R3 ;  /* 0x000000ffff097224 */ /* 0x002fc800078e0a03 */
[----:B------:R-:W-:-:S04]  /*27850*/  IMAD R9, R9, R4, RZ ;  /* 0x0000000409097224 */ /* 0x000fc800078e02ff */
[----:B------:R-:W-:Y:S01]  /*27860*/  IMAD.HI.U32 R2, R3, R9, R2 ;  /* 0x0000000903027227 */ /* 0x000fe200078e0002 */
[----:B------:R-:W-:-:S05]  /*27870*/  IADD3 R3, R6, -0x1, R19 ;  /* 0xffffffff06037810 */ /* 0x000fca0007ffe013 */
[----:B------:R-:W-:-:S05]  /*27880*/  IMAD.IADD R3, R3, 0x1, -R0 ;  /* 0x0000000103037824 */ /* 0x000fca00078e0a00 */
[----:B------:R-:W-:Y:S02]  /*27890*/  IABS R5, R3 ;  /* 0x0000000300057213 */ /* 0x000fe40000000000 */
[----:B------:R-:W-:-:S03]  /*278a0*/  LOP3.LUT R3, R3, R6, RZ, 0x3c, !PT ;  /* 0x0000000603037212 */ /* 0x000fc600078e3cff */
[----:B------:R-:W-:Y:S01]  /*278b0*/  IMAD.HI.U32 R2, R2, R5, RZ ;  /* 0x0000000502027227 */ /* 0x000fe200078e00ff */
[----:B------:R-:W-:-:S03]  /*278c0*/  ISETP.GE.AND P2, PT, R3, RZ, PT ;  /* 0x000000ff0300720c */ /* 0x000fc60003f46270 */
[----:B------:R-:W-:-:S05]  /*278d0*/  IMAD R5, R2, R7, R5 ;  /* 0x0000000702057224 */ /* 0x000fca00078e0205 */
[----:B------:R-:W-:-:S13]  /*278e0*/  ISETP.GT.U32.AND P1, PT, R4, R5, PT ;  /* 0x000000050400720c */ /* 0x000fda0003f24070 */
[----:B------:R-:W-:Y:S02]  /*278f0*/  @!P1 IMAD.IADD R5, R5, 0x1, -R4 ;  /* 0x0000000105059824 */ /* 0x000fe400078e0a04 */
[----:B------:R-:W-:Y:S01]  /*27900*/  @!P1 VIADD R2, R2, 0x1 ;  /* 0x0000000102029836 */ /* 0x000fe20000000000 */
[----:B------:R-:W-:Y:S02]  /*27910*/  ISETP.NE.AND P1, PT, R6, RZ, PT ;  /* 0x000000ff0600720c */ /* 0x000fe40003f25270 */
[----:B------:R-:W-:-:S13]  /*27920*/  ISETP.GE.U32.AND P0, PT, R5, R4, PT ;  /* 0x000000040500720c */ /* 0x000fda0003f06070 */
[----:B------:R-:W-:-:S05]  /*27930*/  @P0 VIADD R2, R2, 0x1 ;  /* 0x0000000102020836 */ /* 0x000fca0000000000 */
[----:B------:R-:W-:Y:S02]  /*27940*/  @!P2 IADD3 R2, -R2, RZ, RZ ;  /* 0x000000ff0202a210 */ /* 0x000fe40007ffe1ff */
[----:B------:R-:W-:-:S05]  /*27950*/  @!P1 LOP3.LUT R2, RZ, R6, RZ, 0x33, !PT ;  /* 0x00000006ff029212 */ /* 0x000fca00078e33ff */
[----:B------:R-:W-:-:S07]  /*27960*/  IMAD.MOV.U32 R3, RZ, RZ, R2 ;  /* 0x000000ffff037224 */ /* 0x000fce00078e0002 */
.L_x_1924:
[----:B------:R-:W-:Y:S05]  /*27970*/  BSYNC B0 ;  /* 0x0000000000007941 */ /* 0x000fea0003800000 */
.L_x_1923:
[-C--:B------:R-:W-:Y:S01]  /*27980*/  IMAD R0, R10, R3.reuse, R0 ;  /* 0x000000030a007224 */ /* 0x080fe200078e0200 */
        /* <DEDUP_REMOVED lines=13> */
[----:B------:R-:W1:Y:S02]  /*27a60*/  FLO.U32 R0, UR4 ;  /* 0x0000000400007d00 */ /* 0x000e6400080e0000 */
        /* <DEDUP_REMOVED lines=9> */
.L_x_1926:
        /* <DEDUP_REMOVED lines=8> */
[----:B------:R-:W-:Y:S01]  /*27b80*/  IMAD.U32 R4, RZ, RZ, UR6 ;  /* 0x00000006ff047e24 */ /* 0x000fe2000f8e00ff */
[----:B------:R-:W-:Y:S01]  /*27b90*/  MOV R7, UR9 ;  /* 0x0000000900077c02 */ /* 0x000fe20008000f00 */
[----:B------:R-:W1:Y:S01]  /*27ba0*/  LDC.64 R2, c[0x4][R2] ;  /* 0x0100000002027b82 */ /* 0x000e620000000a00 */
[----:B------:R-:W-:Y:S02]  /*27bb0*/  IMAD.U32 R5, RZ, RZ, UR7 ;  /* 0x00000007ff057e24 */ /* 0x000fe4000f8e00ff */
[----:B0-----:R-:W-:Y:S02]  /*27bc0*/  IMAD.U32 R6, RZ, RZ, UR8 ;  /* 0x00000008ff067e24 */ /* 0x001fe4000f8e00ff */
[----:B------:R-:W-:-:S02]  /*27bd0*/  IMAD.U32 R10, RZ, RZ, UR4 ;  /* 0x00000004ff0a7e24 */ /* 0x000fc4000f8e00ff */
[----:B------:R-:W-:Y:S02]  /*27be0*/  IMAD.U32 R11, RZ, RZ, UR5 ;  /* 0x00000005ff0b7e24 */ /* 0x000fe4000f8e00ff */
[----:B------:R-:W-:Y:S02]  /*27bf0*/  IMAD.MOV.U32 R8, RZ, RZ, 0x70 ;  /* 0x00000070ff087424 */ /* 0x000fe400078e00ff */
[----:B------:R-:W-:Y:S02]  /*27c00*/  IMAD.MOV.U32 R12, RZ, RZ, 0x1 ;  /* 0x00000001ff0c7424 */ /* 0x000fe400078e00ff */
[----:B------:R-:W-:-:S07]  /*27c10*/  IMAD.MOV.U32 R13, RZ, RZ, RZ ;  /* 0x000000ffff0d7224 */ /* 0x000fce00078e00ff */
[----:B------:R-:W-:-:S07]  /*27c20*/  LEPC R20, `(.L_x_1929) ;  /* 0x000000001014794e */ /* 0x000fce0000000000 */
[----:B-1----:R-:W-:Y:S05]  /*27c30*/  CALL.ABS.NOINC R2 ;  /* 0x0000000002007343 */ /* 0x002fea0003c00000 */
.L_x_1929:
[----:B------:R-:W-:Y:S05]  /*27c40*/  BSYNC B6 ;  /* 0x0000000000067941 */ /* 0x000fea0003800000 */
.L_x_1928:
        /* <DEDUP_REMOVED lines=11> */
[----:B------:R-:W-:Y:S02]  /*27d00*/  IMAD.U32 R5, RZ, RZ, UR7 ;  /* 0x00000007ff057e24 */ /* 0x000fe4000f8e00ff */
[----:B0-----:R-:W-:Y:S02]  /*27d10*/  IMAD.U32 R6, RZ, RZ, UR8 ;  /* 0x00000008ff067e24 */ /* 0x001fe4000f8e00ff */
[----:B------:R-:W-:-:S02]  /*27d20*/  IMAD.U32 R7, RZ, RZ, UR9 ;  /* 0x00000009ff077e24 */ /* 0x000fc4000f8e00ff */
[----:B------:R-:W-:Y:S02]  /*27d30*/  IMAD.U32 R10, RZ, RZ, UR4 ;  /* 0x00000004ff0a7e24 */ /* 0x000fe4000f8e00ff */
[----:B------:R-:W-:Y:S02]  /*27d40*/  IMAD.MOV.U32 R8, RZ, RZ, 0x70 ;  /* 0x00000070ff087424 */ /* 0x000fe400078e00ff */
[----:B------:R-:W-:Y:S02]  /*27d50*/  IMAD.MOV.U32 R12, RZ, RZ, 0x1 ;  /* 0x00000001ff0c7424 */ /* 0x000fe400078e00ff */
[----:B-1----:R-:W-:-:S07]  /*27d60*/  IMAD.MOV.U32 R13, RZ, RZ, RZ ;  /* 0x000000ffff0d7224 */ /* 0x002fce00078e00ff */
[----:B------:R-:W-:-:S07]  /*27d70*/  LEPC R20, `(.L_x_1932) ;  /* 0x000000001014794e */ /* 0x000fce0000000000 */
[----:B--2---:R-:W-:Y:S05]  /*27d80*/  CALL.ABS.NOINC R2 ;  /* 0x0000000002007343 */ /* 0x004fea0003c00000 */
.L_x_1932:
[----:B------:R0:W1:Y:S01]  /*27d90*/  LDC.64 R2, c[0x4][R18] ;  /* 0x0100000012027b82 */ /* 0x0000620000000a00 */
[----:B------:R-:W-:Y:S01]  /*27da0*/  ULDC.64 UR4, c[0x4][0x138] ;  /* 0x01004e0000047ab9 */ /* 0x000fe20000000a00 */
[----:B------:R-:W-:Y:S01]  /*27db0*/  ULDC.64 UR6, c[0x4][0x140] ;  /* 0x0100500000067ab9 */ /* 0x000fe20000000a00 */
[----:B------:R-:W-:Y:S01]  /*27dc0*/  ULDC.64 UR8, c[0x4][0xd0] ;  /* 0x0100340000087ab9 */ /* 0x000fe20000000a00 */
[----:B------:R-:W-:Y:S01]  /*27dd0*/  IMAD.U32 R4, RZ, RZ, UR4 ;  /* 0x00000004ff047e24 */ /* 0x000fe2000f8e00ff */
[----:B------:R-:W-:Y:S01]  /*27de0*/  MOV R6, UR6 ;  /* 0x0000000600067c02 */ /* 0x000fe20008000f00 */
[----:B------:R-:W-:Y:S01]  /*27df0*/  IMAD.U32 R5, RZ, RZ, UR5 ;  /* 0x00000005ff057e24 */ /* 0x000fe2000f8e00ff */
[----:B------:R-:W-:Y:S01]  /*27e00*/  MOV R13, RZ ;  /* 0x000000ff000d7202 */ /* 0x000fe20000000f00 */
[----:B------:R-:W-:Y:S02]  /*27e10*/  IMAD.U32 R7, RZ, RZ, UR7 ;  /* 0x00000007ff077e24 */ /* 0x000fe4000f8e00ff */
[----:B------:R-:W-:-:S02]  /*27e20*/  IMAD.U32 R10, RZ, RZ, UR8 ;  /* 0x00000008ff0a7e24 */ /* 0x000fc4000f8e00ff */
[----:B------:R-:W-:Y:S02]  /*27e30*/  IMAD.U32 R11, RZ, RZ, UR9 ;  /* 0x00000009ff0b7e24 */ /* 0x000fe4000f8e00ff */
[----:B------:R-:W-:Y:S02]  /*27e40*/  IMAD.MOV.U32 R8, RZ, RZ, 0x70 ;  /* 0x00000070ff087424 */ /* 0x000fe400078e00ff */
[----:B0-----:R-:W-:-:S07]  /*27e50*/  IMAD.MOV.U32 R12, RZ, RZ, 0x1 ;  /* 0x00000001ff0c7424 */ /* 0x001fce00078e00ff */
[----:B------:R-:W-:-:S07]  /*27e60*/  LEPC R20, `(.L_x_1931) ;  /* 0x000000001014794e */ /* 0x000fce0000000000 */
[----:B-1----:R-:W-:Y:S05]  /*27e70*/  CALL.ABS.NOINC R2 ;  /* 0x0000000002007343 */ /* 0x002fea0003c00000 */
.L_x_1931:
[----:B------:R-:W-:Y:S05]  /*27e80*/  BSYNC B6 ;  /* 0x0000000000067941 */ /* 0x000fea0003800000 */
.L_x_1930:
[----:B------:R-:W-:Y:S01]  /*27e90*/  ULDC.64 UR4, c[0x0][0x9f8] ;  /* 0x00027e0000047ab9 */ /* 0x000fe20000000a00 */
[----:B------:R-:W2:Y:S01]  /*27ea0*/  LDL R20, [R1+0x8] ;  /* 0x0000080001147983 */ /* 0x000ea20000100800 */
[----:B------:R-:W-:-:S03]  /*27eb0*/  ISETP.NE.U32.AND P0, PT, RZ, UR4, PT ;  /* 0x00000004ff007c0c */ /* 0x000fc6000bf05070 */
[----:B------:R-:W3:Y:S01]  /*27ec0*/  LDL R19, [R1+0x10] ;  /* 0x0000100001137983 */ /* 0x000ee20000100800 */
[----:B------:R-:W-:Y:S01]  /*27ed0*/  ISETP.NE.AND.EX P0, PT, RZ, UR5, PT, P0 ;  /* 0x00000005ff007c0c */ /* 0x000fe2000bf05300 */
[----:B------:R-:W-:Y:S01]  /*27ee0*/  IMAD.MOV.U32 R32, RZ, RZ, R27 ;  /* 0x000000ffff207224 */ /* 0x000fe200078e001b */
[----:B------:R-:W1:Y:S01]  /*27ef0*/  LDC R5, c[0x0][0x430] ;  /* 0x00010c00ff057b82 */ /* 0x000e620000000800 */
[----:B------:R-:W4:Y:S01]  /*27f00*/  S2R R18, SR_TID.X ;  /* 0x0000000000127919 */ /* 0x000f220000002100 */
[----:B------:R-:W-:Y:S01]  /*27f10*/  VIADD R7, R23, 0xffffffff ;  /* 0xffffffff17077836 */ /* 0x000fe20000000000 */
[----:B------:R-:W-:Y:S01]  /*27f20*/  LOP3.LUT R16, R16, 0xfffffffe, RZ, 0xc0, !PT ;  /* 0xfffffffe10107812 */ /* 0x000fe200078ec0ff */
[----:B------:R-:W-:-:S07]  /*27f30*/  ULDC UR4, c[0x0][0x2f4] ;  /* 0x0000bd0000047ab9 */ /* 0x000fce0000000800 */
[----:B------:R-:W0:Y:S01]  /*27f40*/  @P0 LDC.64 R2, c[0x0][0x9f8] ;  /* 0x00027e00ff020b82 */ /* 0x000e220000000a00 */
[----:B----4-:R-:W-:Y:S01]  /*27f50*/  LOP3.LUT R18, R18, 0x7f, RZ, 0xc0, !PT ;  /* 0x0000007f12127812 */ /* 0x010fe200078ec0ff */
[----:B0-----:R-:W-:-:S05]  /*27f60*/  @P0 IMAD.WIDE R2, R27, 0x4, R2 ;  /* 0x000000041b020825 */ /* 0x001fca00078e0202 */
[----:B------:R0:W4:Y:S01]  /*27f70*/  @P0 LDG.E R32, desc[UR60][R2.64] ;  /* 0x0000003c02200981 */ /* 0x000122000c1e1900 */
[----:B------:R-:W-:Y:S02]  /*27f80*/  SHF.R.U32.HI R21, RZ, 0x3, R18 ;  /* 0x00000003ff157819 */ /* 0x000fe40000011612 */
[----:B-1----:R-:W-:Y:S01]  /*27f90*/  ISETP.NE.AND P1, PT, R5, 0x1, PT ;  /* 0x000000010500780c */ /* 0x002fe20003f25270 */
[----:B------:R-:W1:-:S12]  /*27fa0*/  S2R R18, SR_TID.X ;  /* 0x0000000000127919 */ /* 0x000e580000002100 */
[----:B------:R-:W0:Y:S08]  /*27fb0*/  @P1 LDC R9, c[0x0][0x434] ;  /* 0x00010d00ff091b82 */ /* 0x000e300000000800 */
[----:B------:R-:W0:Y:S01]  /*27fc0*/  @P1 LDC R6, c[0x0][0x438] ;  /* 0x00010e00ff061b82 */ /* 0x000e220000000800 */
[----:B-1----:R-:W-:-:S05]  /*27fd0*/  IMAD.SHL.U32 R18, R18, 0x10, RZ ;  /* 0x0000001012127824 */ /* 0x002fca00078e00ff */
[----:B------:R-:W-:-:S05]  /*27fe0*/  LOP3.LUT R18, R21, 0x70, R18, 0xf8, !PT ;  /* 0x0000007015127812 */ /* 0x000fca00078ef812 */
[----:B------:R-:W-:Y:S01]  /*27ff0*/  IMAD R0, R7, 0x40, R18 ;  /* 0x0000004007007824 */ /* 0x000fe200078e0212 */
[----:B------:R-:W-:-:S04]  /*28000*/  LOP3.LUT R10, R36, 0x40, RZ, 0xfc, !PT ;  /* 0x00000040240a7812 */ /* 0x000fc800078efcff */
[----:B------:R-:W-:Y:S01]  /*28010*/  ISETP.GE.AND P3, PT, R10, UR4, PT ;  /* 0x000000040a007c0c */ /* 0x000fe2000bf66270 */
[----:B------:R-:W-:Y:S01]  /*28020*/  UMOV UR5, 0xffffffff ;  /* 0xffffffff00057882 */ /* 0x000fe20000000000 */
[----:B--2---:R-:W-:-:S04]  /*28030*/  ISETP.GE.AND P0, PT, R0, R20, PT ;  /* 0x000000140000720c */ /* 0x004fc80003f06270 */
[----:B------:R-:W-:Y:S01]  /*28040*/  ISETP.GT.U32.OR P0, PT, R18, 0x3f, P0 ;  /* 0x0000003f1200780c */ /* 0x000fe20000704470 */
[----:B---3--:R-:W-:-:S04]  /*28050*/  IMAD.IADD R0, R0, 0x1, R19 ;  /* 0x0000000100007824 */ /* 0x008fc800078e0213 */
[----:B0-----:R-:W-:Y:S01]  /*28060*/  @P1 IMAD.HI.U32 R9, R0, R9, RZ ;  /* 0x0000000900091227 */ /* 0x001fe200078e00ff */
[----:B------:R-:W-:-:S04]  /*28070*/  MOV R4, R0 ;  /* 0x0000000000047202 */ /* 0x000fc80000000f00 */
[----:B------:R-:W-:-:S03]  /*28080*/  @P1 SHF.R.U32.HI R4, RZ, R6, R9 ;  /* 0x00000006ff041219 */ /* 0x000fc60000011609 */
[----:B------:R-:W0:Y:S02]  /*28090*/  @!P0 LDC.64 R2, c[0x0][0x428] ;  /* 0x00010a00ff028b82 */ /* 0x000e240000000a00 */
[----:B------:R-:W-:-:S04]  /*280a0*/  IMAD.MOV R6, RZ, RZ, -R4 ;  /* 0x000000ffff067224 */ /* 0x000fc800078e0a04 */
[----:B------:R-:W-:Y:S01]  /*280b0*/  IMAD R0, R5, R6, R0 ;  /* 0x0000000605007224 */ /* 0x000fe200078e0200 */
[----:B------:R-:W-:Y:S02]  /*280c0*/  @!P0 SHF.R.S32.HI R5, RZ, 0x1f, R4 ;  /* 0x0000001fff058819 */ /* 0x000fe40000011404 */
[----:B----4-:R-:W-:Y:S01]  /*280d0*/  SHF.R.S32.HI R8, RZ, 0x1f, R32 ;  /* 0x0000001fff087819 */ /* 0x010fe20000011420 */
[----:B0-----:R-:W-:-:S04]  /*280e0*/  @!P0 IMAD.WIDE.U32 R4, R32, R2, R4 ;  /* 0x0000000220048225 */ /* 0x001fc800078e0004 */
[----:B------:R-:W-:Y:S01]  /*280f0*/  @!P0 IMAD R6, R8, R2, RZ ;  /* 0x0000000208068224 */ /* 0x000fe200078e02ff */
[----:B------:R0:W-:Y:S03]  /*28100*/  STL [R1+0x14], R8 ;  /* 0x0000140801007387 */ /* 0x0001e60000100800 */
[----:B------:R-:W-:Y:S02]  /*28110*/  @!P0 IMAD R6, R32, R3, R6 ;  /* 0x0000000320068224 */ /* 0x000fe400078e0206 */
[----:B------:R-:W1:Y:S02]  /*28120*/  @!P0 LDC.64 R2, c[0x0][0x418] ;  /* 0x00010600ff028b82 */ /* 0x000e640000000a00 */
[----:B------:R-:W-:Y:S02]  /*28130*/  @!P0 IMAD.IADD R6, R5, 0x1, R6 ;  /* 0x0000000105068824 */ /* 0x000fe400078e0206 */
[----:B------:R-:W-:Y:S01]  /*28140*/  IMAD.MOV.U32 R5, RZ, RZ, RZ ;  /* 0x000000ffff057224 */ /* 0x000fe200078e00ff */
[----:B-1----:R-:W-:-:S04]  /*28150*/  @!P0 LEA R2, P1, R4, R2, 0x2 ;  /* 0x0000000204028211 */ /* 0x002fc800078210ff */
[----:B------:R-:W-:Y:S01]  /*28160*/  @!P0 LEA.HI.X R3, R4, R3, R6, 0x2, P1 ;  /* 0x0000000304038211 */ /* 0x000fe200008f1406 */
[----:B------:R-:W-:-:S04]  /*28170*/  IMAD.U32 R4, RZ, RZ, UR39 ;  /* 0x00000027ff047e24 */ /* 0x000fc8000f8e00ff */
[----:B------:R1:W5:Y:S01]  /*28180*/  @!P0 LDG.E R5, desc[UR60][R2.64] ;  /* 0x0000003c02058981 */ /* 0x000362000c1e1900 */
[----:B------:R-:W-:Y:S02]  /*28190*/  ISETP.GT.U32.AND P0, PT, R18, 0x3f, PT ;  /* 0x0000003f1200780c */ /* 0x000fe40003f04070 */
[----:B------:R-:W-:Y:S02]  /*281a0*/  ISETP.NE.AND P2, PT, R4, 0x3, PT ;  /* 0x000000030400780c */ /* 0x000fe40003f45270 */
[----:B0-----:R-:W-:-:S04]  /*281b0*/  LOP3.LUT R8, R36, 0x80, RZ, 0xfc, !PT ;  /* 0x0000008024087812 */ /* 0x001fc800078efcff */
[----:B------:R-:W-:-:S05]  /*281c0*/  ISETP.GE.AND P1, PT, R8, UR4, PT ;  /* 0x0000000408007c0c */ /* 0x000fca000bf26270 */
[----:B------:R-:W-:Y:S02]  /*281d0*/  @P0 LOP3.LUT R16, R16, 0x1, RZ, 0xfc, !PT ;  /* 0x0000000110100812 */ /* 0x000fe400078efcff */
[----:B------:R-:W-:Y:S02]  /*281e0*/  ISETP.GE.AND P0, PT, R36, UR4, PT ;  /* 0x0000000424007c0c */ /* 0x000fe4000bf06270 */
[----:B------:R-:W-:-:S04]  /*281f0*/  LOP3.LUT R16, R16, 0xffffffdf, RZ, 0xc0, !PT ;  /* 0xffffffdf10107812 */ /* 0x000fc800078ec0ff */
[----:B------:R-:W-:-:S04]  /*28200*/  @P2 LOP3.LUT R16, R16, 0x20, RZ, 0xfc, !PT ;  /* 0x0000002010102812 */ /* 0x000fc800078efcff */
[----:B------:R-:W-:-:S04]  /*28210*/  LOP3.LUT R16, R16, 0xffffffef, RZ, 0xc0, !PT ;  /* 0xffffffef10107812 */ /* 0x000fc800078ec0ff */
        /* <DEDUP_REMOVED lines=8> */
[----:B-1----:R-:W-:Y:S06]  /*282a0*/  BRA.DIV UR5, `(.L_x_1933) ;  /* 0x0000005e05207947 */ /* 0x002fec000b800000 */
.L_x_2086:
[----:B------:R-:W-:Y:S01]  /*282b0*/  IMAD.MOV.U32 R23, RZ, RZ, R7 ;  /* 0x000000ffff177224 */ /* 0x000fe200078e0007 */
[----:B------:R-:W-:Y:S06]  /*282c0*/  @!P2 BRA `(.L_x_1934) ;  /* 0x000000000004a947 */ /* 0x000fec0003800000 */
[----:B------:R-:W-:Y:S01]  /*282d0*/  BPT.TRAP 0x1 ;  /* 0x000000040000795c */ /* 0x000fe20000300000 */
.L_x_1934:
[----:B------:R-:W-:Y:S01]  /*282e0*/  SHF.R.S32.HI R6, RZ, 0x1f, R0 ;  /* 0x0000001fff067819 */ /* 0x000fe20000011400 */
[----:B------:R-:W-:Y:S01]  /*282f0*/  ULDC.64 UR4, c[0x0][0x328] ;  /* 0x0000ca0000047ab9 */ /* 0x000fe20000000a00 */
[----:B-----5:R-:W-:Y:S01]  /*28300*/  SHF.R.S32.HI R8, RZ, 0x1f, R5 ;  /* 0x0000001fff087819 */ /* 0x020fe20000011405 */
[----:B------:R-:W-:Y:S01]  /*28310*/  ULDC.64 UR6, c[0x0][0x318] ;  /* 0x0000c60000067ab9 */ /* 0x000fe20000000a00 */
[----:B------:R-:W-:Y:S01]  /*28320*/  BSSY B0, `(.L_x_1935) ;  /* 0x0000013000007945 */ /* 0x000fe20003800000 */
        /* <DEDUP_REMOVED lines=18> */
.L_x_2087:
[----:B------:R-:W-:Y:S05]  /*28450*/  BSYNC B0 ;  /* 0x0000000000007941 */ /* 0x000fea0003800000 */
.L_x_1935:
[----:B------:R-:W2:Y:S01]  /*28460*/  LDL R10, [R1+0x8] ;  /* 0x00000800010a7983 */ /* 0x000ea20000100800 */
[----:B------:R-:W-:Y:S01]  /*28470*/  ULDC.64 UR4, c[0x0][0x300] ;  /* 0x0000c00000047ab9 */ /* 0x000fe20000000a00 */
[----:B------:R-:W-:Y:S01]  /*28480*/  ULDC.64 UR6, c[0x0][0x2e8] ;  /* 0x0000ba0000067ab9 */ /* 0x000fe20000000a00 */
[----:B------:R-:W-:Y:S01]  /*28490*/  IMAD R6, R6, UR4, RZ ;  /* 0x0000000406067c24 */ /* 0x000fe2000f8e02ff */
[----:B------:R-:W1:Y:S01]  /*284a0*/  S2R R9, SR_TID.X ;  /* 0x0000000000097919 */ /* 0x000e620000002100 */
[----:B0-----:R-:W-:Y:S01]  /*284b0*/  IMAD.WIDE.U32 R2, R0, UR4, RZ ;  /* 0x0000000400027c25 */ /* 0x001fe2000f8e00ff */
[C---:B------:R-:W-:Y:S02]  /*284c0*/  LOP3.LUT P5, RZ, R16.reuse, 0x10, RZ, 0xc0, !PT ;  /* 0x0000001010ff7812 */ /* 0x040fe400078ac0ff */
[----:B------:R-:W-:Y:S01]  /*284d0*/  LOP3.LUT P4, RZ, R16, 0x8, RZ, 0xc0, !PT ;  /* 0x0000000810ff7812 */ /* 0x000fe2000788c0ff */
        /* <DEDUP_REMOVED lines=14> */
[----:B------:R-:W-:Y:S02]  /*285c0*/  LEA.HI.X R6, R2, UR7, R6, 0x1, P0 ;  /* 0x0000000702067c11 */ /* 0x000fe400080f0c06 */
[----:B-1----:R-:W-:-:S04]  /*285d0*/  LOP3.LUT R9, R9, 0x7f, RZ, 0xc0, !PT ;  /* 0x0000007f09097812 */ /* 0x002fc800078ec0ff */
[----:B------:R-:W-:Y:S01]  /*285e0*/  SHF.R.U32.HI R9, RZ, 0x3, R9 ;  /* 0x00000003ff097819 */ /* 0x000fe20000011609 */
[----:B--2---:R-:W-:Y:S01]  /*285f0*/  IMAD R5, R7, -0x40, R10 ;  /* 0xffffffc007057824 */ /* 0x004fe200078e020a */
[----:B------:R-:W-:-:S03]  /*28600*/  LEA R7, R22, R33, 0xe ;  /* 0x0000002116077211 */ /* 0x000fc600078e70ff */
        /* <DEDUP_REMOVED lines=28> */
[----:B------:R-:W-:Y:S01]  /*287d0*/  @P0 LEA R9, R7, R17, 0x1 ;  /* 0x0000001107090211 */ /* 0x000fe200078e08ff */
        /* <DEDUP_REMOVED lines=8> */
.L_x_2097:
        /* <DEDUP_REMOVED lines=13> */
.L_x_1938:
        /* <DEDUP_REMOVED lines=10> */
.L_x_1939:
[----:B------:R1:W-:Y:S02]  /*289d0*/  SYNCS.ARRIVE.TRANS64.A1T0 RZ, [R4+URZ+0x30830], RZ ;  /* 0x030830ff04ff79a7 */ /* 0x0003e4000810003f */
[----:B------:R-:W-:Y:S05]  /*289e0*/  WARPSYNC.ALL ;  /* 0x0000000000007948 */ /* 0x000fea0003800000 */
[----:B------:R-:W-:Y:S01]  /*289f0*/  ULDC.64 UR4, c[0x0][0xa00] ;  /* 0x0002800000047ab9 */ /* 0x000fe20000000a00 */
[----:B0-----:R-:W-:Y:S01]  /*28a00*/  VIADD R2, R17, 0x10400 ;  /* 0x0001040011027836 */ /* 0x001fe20000000000 */
[----:B------:R-:W-:Y:S01]  /*28a10*/  BAR.SYNC.DEFER_BLOCKING 0x8, 0x180 ;  /* 0x0206000000007b1d */ /* 0x000fe20000010000 */
[----:B------:R-:W-:Y:S02]  /*28a20*/  ISETP.NE.U32.AND P0, PT, RZ, UR4, PT ;  /* 0x00000004ff007c0c */ /* 0x000fe4000bf05070 */
[----:B------:R-:W-:-:S02]  /*28a30*/  SHF.R.S32.HI R0, RZ, 0x1f, R27 ;  /* 0x0000001fff007819 */ /* 0x000fc4000001141b */
[----:B------:R-:W-:Y:S01]  /*28a40*/  ISETP.NE.AND.EX P0, PT, RZ, UR5, PT, P0 ;  /* 0x00000005ff007c0c */ /* 0x000fe2000bf05300 */
[----:B------:R-:W-:Y:S01]  /*28a50*/  ULDC.64 UR4, c[0x0][0x298] ;  /* 0x0000a60000047ab9 */ /* 0x000fe20000000a00 */
[----:B------:R-:W-:Y:S01]  /*28a60*/  LOP3.LUT P1, RZ, R2, 0x3ff, RZ, 0xc0, !PT ;  /* 0x000003ff02ff7812 */ /* 0x000fe2000782c0ff */
[----:B------:R-:W-:Y:S01]  /*28a70*/  BSSY B6, `(.L_x_1940) ;  /* 0x000001c000067945 */ /* 0x000fe20003800000 */
[----:B------:R-:W-:Y:S02]  /*28a80*/  SEL R0, R0, RZ, !P0 ;  /* 0x000000ff00007207 */ /* 0x000fe40004000000 */
[----:B------:R-:W-:-:S03]  /*28a90*/  SEL R2, R27, RZ, !P0 ;  /* 0x000000ff1b027207 */ /* 0x000fc60004000000 */
[----:B------:R0:W-:Y:S04]  /*28aa0*/  STL [R1+0x30], R0 ;  /* 0x0000300001007387 */ /* 0x0001e80000100800 */
[----:B------:R2:W-:Y:S01]  /*28ab0*/  STL [R1+0x1c], R2 ;  /* 0x00001c0201007387 */ /* 0x0005e20000100800 */
[----:B0-----:R-:W-:Y:S01]  /*28ac0*/  SHF.R.S32.HI R0, RZ, 0x1f, R35 ;  /* 0x0000001fff007819 */ /* 0x001fe20000011423 */
[----:B--2---:R-:W-:-:S04]  /*28ad0*/  IMAD.WIDE.U32 R2, R35, UR4, RZ ;  /* 0x0000000423027c25 */ /* 0x004fc8000f8e00ff */
[----:B------:R-:W-:Y:S01]  /*28ae0*/  IMAD R0, R0, UR4, RZ ;  /* 0x0000000400007c24 */ /* 0x000fe2000f8e02ff */
[----:B------:R0:W-:Y:S03]  /*28af0*/  STL.64 [R1+0x20], R2 ;  /* 0x0000200201007387 */ /* 0x0001e60000100a00 */
[----:B------:R-:W-:-:S04]  /*28b00*/  IMAD R0, R35, UR5, R0 ;  /* 0x0000000523007c24 */ /* 0x000fc8000f8e0200 */
[----:B------:R-:W-:Y:S01]  /*28b10*/  IMAD.IADD R35, R3, 0x1, R0 ;  /* 0x0000000103237824 */ /* 0x000fe200078e0200 */
[----:B------:R-:W-:Y:S06]  /*28b20*/  @!P1 BRA `(.L_x_1941) ;  /* 0x0000000000409947 */ /* 0x000fec0003800000 */
[----:B0-----:R-:W-:Y:S01]  /*28b30*/  MOV R2, 0x0 ;  /* 0x0000000000027802 */ /* 0x001fe20000000f00 */
[----:B------:R-:W-:Y:S01]  /*28b40*/  ULDC.64 UR4, c[0x4][0x138] ;  /* 0x01004e0000047ab9 */ /* 0x000fe20000000a00 */
[----:B------:R-:W-:Y:S01]  /*28b50*/  ULDC.64 UR6, c[0x4][0x140] ;  /* 0x0100500000067ab9 */ /* 0x000fe20000000a00 */
[----:B------:R-:W-:Y:S01]  /*28b60*/  ULDC.64 UR8, c[0x4][0xb0] ;  /* 0x01002c0000087ab9 */ /* 0x000fe20000000a00 */
[----:B-1----:R-:W-:Y:S01]  /*28b70*/  IMAD.U32 R4, RZ, RZ, UR4 ;  /* 0x00000004ff047e24 */ /* 0x002fe2000f8e00ff */
        /* <DEDUP_REMOVED lines=11> */
.L_x_1941:
[----:B------:R-:W-:Y:S05]  /*28c30*/  BSYNC B6 ;  /* 0x0000000000067941 */ /* 0x000fea0003800000 */
.L_x_1940:
[----:B------:R-:W2:Y:S01]  /*28c40*/  LDL.LU R20, [R1+0x30] ;  /* 0x0000300001147983 */ /* 0x000ea20000300800 */
[----:B------:R-:W-:Y:S01]  /*28c50*/  ULDC.64 UR4, c[0x0][0x2d8] ;  /* 0x0000b60000047ab9 */ /* 0x000fe20000000a00 */
[----:B------:R-:W3:Y:S02]  /*28c60*/  LDC R7, c[0x0][0x448] ;  /* 0x00011200ff077b82 */ /* 0x000ee40000000800 */
[----:B------:R-:W4:Y:S04]  /*28c70*/  LDL.LU R21, [R1+0x1c] ;  /* 0x00001c0001157983 */ /* 0x000f280000300800 */
[----:B0-----:R-:W5:Y:S01]  /*28c80*/  LDL.LU.64 R2, [R1+0x20] ;  /* 0x0000200001027983 */ /* 0x001f620000300a00 */
[C---:B------:R-:W-:Y:S02]  /*28c90*/  LOP3.LUT R9, R36.reuse, 0x40, RZ, 0xfc, !PT ;  /* 0x0000004024097812 */ /* 0x040fe400078efcff */
[----:B------:R-:W-:-:S02]  /*28ca0*/  LOP3.LUT R8, R36, 0x80, RZ, 0xfc, !PT ;  /* 0x0000008024087812 */ /* 0x000fc400078efcff */
[----:B---3--:R-:W-:-:S13]  /*28cb0*/  ISETP.NE.AND P0, PT, R7, 0x1, PT ;  /* 0x000000010700780c */ /* 0x008fda0003f05270 */
[----:B------:R-:W0:Y:S01]  /*28cc0*/  @P0 LDC R6, c[0x0][0x44c] ;  /* 0x00011300ff060b82 */ /* 0x000e220000000800 */
[----:B-----5:R-:W-:Y:S02]  /*28cd0*/  IMAD.MOV.U32 R3, RZ, RZ, R35 ;  /* 0x000000ffff037224 */ /* 0x020fe400078e0023 */
[----:B------:R-:W-:-:S04]  /*28ce0*/  IMAD.WIDE.U32 R2, R26, UR4, R2 ;  /* 0x000000041a027c25 */ /* 0x000fc8000f8e0002 */
[----:B------:R-:W-:Y:S01]  /*28cf0*/  IMAD R3, R26, UR5, R3 ;  /* 0x000000051a037c24 */ /* 0x000fe2000f8e0203 */
[----:B------:R-:W-:Y:S02]  /*28d00*/  ULDC.64 UR4, c[0x0][0x2e0] ;  /* 0x0000b80000047ab9 */ /* 0x000fe40000000a00 */
[----:B--2---:R-:W-:Y:S02]  /*28d10*/  IMAD R0, R20, UR4, RZ ;  /* 0x0000000414007c24 */ /* 0x004fe4000f8e02ff */
[----:B------:R-:W2:Y:S01]  /*28d20*/  S2R R20, SR_TID.X ;  /* 0x0000000000147919 */ /* 0x000ea20000002100 */
[----:B----4-:R-:W-:-:S04]  /*28d30*/  IMAD.WIDE.U32 R2, R21, UR4, R2 ;  /* 0x0000000415027c25 */ /* 0x010fc8000f8e0002 */
[----:B------:R-:W-:Y:S01]  /*28d40*/  IMAD R0, R21, UR5, R0 ;  /* 0x0000000515007c24 */ /* 0x000fe2000f8e0200 */
[----:B------:R-:W-:-:S03]  /*28d50*/  ULDC.64 UR4, c[0x0][0x2d0] ;  /* 0x0000b40000047ab9 */ /* 0x000fc60000000a00 */
[----:B------:R-:W-:Y:S02]  /*28d60*/  IMAD.IADD R3, R3, 0x1, R0 ;  /* 0x0000000103037824 */ /* 0x000fe400078e0200 */
[----:B------:R-:W3:Y:S01]  /*28d70*/  @P0 LDC R0, c[0x0][0x450] ;  /* 0x00011400ff000b82 */ /* 0x000ee20000000800 */
[----:B--2---:R-:W-:-:S04]  /*28d80*/  LOP3.LUT R20, R20, 0x7f, RZ, 0xc0, !PT ;  /* 0x0000007f14147812 */ /* 0x004fc800078ec0ff */
[----:B------:R-:W-:Y:S02]  /*28d90*/  SHF.R.U32.HI R21, RZ, 0x3, R20 ;  /* 0x00000003ff157819 */ /* 0x000fe40000011614 */
[----:B------:R-:W2:Y:S02]  /*28da0*/  S2R R20, SR_TID.X ;  /* 0x0000000000147919 */ /* 0x000ea40000002100 */
[----:B--2---:R-:W-:-:S05]  /*28db0*/  IMAD.SHL.U32 R20, R20, 0x10, RZ ;  /* 0x0000001014147824 */ /* 0x004fca00078e00ff */
[----:B------:R-:W-:-:S05]  /*28dc0*/  LOP3.LUT R20, R21, 0x70, R20, 0xf8, !PT ;  /* 0x0000007015147812 */ /* 0x000fca00078ef814 */
[----:B------:R-:W-:Y:S02]  /*28dd0*/  IMAD.IADD R5, R20, 0x1, R25 ;  /* 0x0000000114057824 */ /* 0x000fe400078e0219 */
[----:B------:R-:W2:Y:S02]  /*28de0*/  S2R R20, SR_TID.X ;  /* 0x0000000000147919 */ /* 0x000ea40000002100 */
[----:B0-----:R-:W-:Y:S01]  /*28df0*/  @P0 IMAD.HI.U32 R6, R5, R6, RZ ;  /* 0x0000000605060227 */ /* 0x001fe200078e00ff */
[----:B-1----:R-:W-:-:S04]  /*28e00*/  MOV R4, R5 ;  /* 0x0000000500047202 */ /* 0x002fc80000000f00 */
[----:B---3--:R-:W-:-:S05]  /*28e10*/  @P0 SHF.R.U32.HI R4, RZ, R0, R6 ;  /* 0x00000000ff040219 */ /* 0x008fca0000011606 */
[----:B------:R-:W-:Y:S02]  /*28e20*/  IMAD.MOV R0, RZ, RZ, -R4 ;  /* 0x000000ffff007224 */ /* 0x000fe400078e0a04 */
[----:B------:R-:W-:-:S04]  /*28e30*/  IMAD.WIDE.U32 R2, R4, UR4, R2 ;  /* 0x0000000404027c25 */ /* 0x000fc8000f8e0002 */
[----:B------:R-:W-:Y:S01]  /*28e40*/  IMAD R0, R7, R0, R5 ;  /* 0x0000000007007224 */ /* 0x000fe200078e0205 */
[----:B------:R-:W-:-:S05]  /*28e50*/  SHF.R.S32.HI R5, RZ, 0x1f, R4 ;  /* 0x0000001fff057819 */ /* 0x000fca0000011404 */
[----:B------:R-:W-:-:S04]  /*28e60*/  IMAD R5, R5, UR4, RZ ;  /* 0x0000000405057c24 */ /* 0x000fc8000f8e02ff */
[----:B------:R-:W-:Y:S01]  /*28e70*/  IMAD R5, R4, UR5, R5 ;  /* 0x0000000504057c24 */ /* 0x000fe2000f8e0205 */
[----:B------:R-:W-:Y:S01]  /*28e80*/  SHF.R.S32.HI R4, RZ, 0x1f, R0 ;  /* 0x0000001fff047819 */ /* 0x000fe20000011400 */
[----:B------:R-:W-:Y:S02]  /*28e90*/  ULDC.64 UR4, c[0x0][0x2c8] ;  /* 0x0000b20000047ab9 */ /* 0x000fe40000000a00 */
[----:B------:R-:W-:Y:S01]  /*28ea0*/  IMAD.IADD R3, R3, 0x1, R5 ;  /* 0x0000000103037824 */ /* 0x000fe200078e0205 */
[----:B--2---:R-:W-:Y:S01]  /*28eb0*/  LOP3.LUT R20, R20, 0x7f, RZ, 0xc0, !PT ;  /* 0x0000007f14147812 */ /* 0x004fe200078ec0ff */
[----:B------:R-:W-:Y:S02]  /*28ec0*/  IMAD R4, R4, UR4, RZ ;  /* 0x0000000404047c24 */ /* 0x000fe4000f8e02ff */
[----:B------:R-:W-:-:S04]  /*28ed0*/  IMAD.WIDE.U32 R2, R0, UR4, R2 ;  /* 0x0000000400027c25 */ /* 0x000fc8000f8e0002 */
[----:B------:R-:W-:Y:S01]  /*28ee0*/  IMAD R5, R0, UR5, R4 ;  /* 0x0000000500057c24 */ /* 0x000fe2000f8e0204 */
[----:B------:R-:W-:Y:S02]  /*28ef0*/  ULDC.64 UR4, c[0x0][0x280] ;  /* 0x0000a00000047ab9 */ /* 0x000fe40000000a00 */
[----:B------:R-:W-:Y:S01]  /*28f00*/  LEA R4, P0, R2, UR4, 0x1 ;  /* 0x0000000402047c11 */ /* 0x000fe2000f8008ff */
[----:B------:R-:W-:Y:S01]  /*28f10*/  IMAD.IADD R0, R3, 0x1, R5 ;  /* 0x0000000103007824 */ /* 0x000fe200078e0205 */
[----:B------:R-:W-:Y:S02]  /*28f20*/  ULDC UR4, c[0x0][0x2b8] ;  /* 0x0000ae0000047ab9 */ /* 0x000fe40000000800 */
[----:B------:R-:W-:Y:S02]  /*28f30*/  ISETP.GE.AND P4, PT, R36, UR4, PT ;  /* 0x0000000424007c0c */ /* 0x000fe4000bf86270 */
[----:B------:R-:W-:Y:S01]  /*28f40*/  LEA.HI.X R0, R2, UR5, R0, 0x1, P0 ;  /* 0x0000000502007c11 */ /* 0x000fe200080f0c00 */
[----:B------:R-:W-:Y:S01]  /*28f50*/  UMOV UR5, 0xffffffff ;  /* 0xffffffff00057882 */ /* 0x000fe20000000000 */
[----:B------:R-:W-:-:S02]  /*28f60*/  ISETP.GE.AND P3, PT, R9, UR4, PT ;  /* 0x0000000409007c0c */ /* 0x000fc4000bf66270 */
[----:B------:R-:W-:Y:S02]  /*28f70*/  ISETP.GE.AND P2, PT, R8, UR4, PT ;  /* 0x0000000408007c0c */ /* 0x000fe4000bf46270 */
[----:B------:R-:W-:Y:S02]  /*28f80*/  ISETP.GE.AND P1, PT, R37, UR4, PT ;  /* 0x0000000425007c0c */ /* 0x000fe4000bf26270 */
[----:B------:R-:W-:Y:S01]  /*28f90*/  SHF.R.U32.HI R8, RZ, 0x3, R20 ;  /* 0x00000003ff087819 */ /* 0x000fe20000011614 */
[----:B------:R-:W-:Y:S10]  /*28fa0*/  BRA.DIV UR5, `(.L_x_1942) ;  /* 0x0000005605847947 */ /* 0x000ff4000b800000 */
[----:B------:R-:W0:Y:S01]  /*28fb0*/  SHFL.IDX PT, R3, R4, RZ, 0x181f ;  /* 0x00181fff04037589 */ /* 0x000e2200000e0000 */
[----:B------:R-:W-:Y:S02]  /*28fc0*/  IMAD R5, R31, R7, RZ ;  /* 0x000000071f057224 */ /* 0x000fe400078e02ff */
[----:B------:R-:W-:Y:S01]  /*28fd0*/  IMAD.IADD R25, R8, 0x1, R25 ;  /* 0x0000000108197824 */ /* 0x000fe200078e0219 */
[----:B------:R-:W1:Y:S04]  /*28fe0*/  SHFL.IDX PT, R2, R0, RZ, 0x181f ;  /* 0x00181fff00027589 */ /* 0x000e6800000e0000 */
[----:B------:R-:W-:Y:S01]  /*28ff0*/  ISETP.GE.AND P0, PT, R25, R5, PT ;  /* 0x000000051900720c */ /* 0x000fe20003f06270 */
[----:B------:R-:W-:-:S12]  /*29000*/  SHFL.IDX PT, R14, R4, 0x7, 0x181f ;  /* 0x00f81f00040e7f89 */ /* 0x000fd800000e0000 */
[----:B0-----:R-:W-:-:S05]  /*29010*/  @!P0 LEA R6, P5, R36, R3, 0x1 ;  /* 0x0000000324068211 */ /* 0x001fca00078a08ff */
[----:B-1----:R-:W-:Y:S01]  /*29020*/  @!P0 IMAD.X R3, RZ, RZ, R2, P5 ;  /* 0x000000ffff038224 */ /* 0x002fe200028e0602 */
[----:B------:R-:W-:Y:S01]  /*29030*/  @!P0 MOV R2, R6 ;  /* 0x0000000600028202 */ /* 0x000fe20000000f00 */
[----:B------:R-:W-:-:S04]  /*29040*/  VIADD R6, R25, 0x10 ;  /* 0x0000001019067836 */ /* 0x000fc80000000000 */
        /* <DEDUP_REMOVED lines=10> */
[----:B------:R-:W-:Y:S02]  /*290f0*/  @!P0 IMAD.MOV.U32 R3, RZ, RZ, R7 ;  /* 0x000000ffff038224 */ /* 0x000fe400078e0007 */
[----:B------:R-:W-:-:S03]  /*29100*/  VIADD R6, R25, 0x20 ;  /* 0x0000002019067836 */ /* 0x000fc60000000000 */
        /* <DEDUP_REMOVED lines=58> */
[----:B------:R0:W1:Y:S01]  /*294b0*/  SHFL.IDX PT, R6, R0, 0x7, 0x181f ;  /* 0x00f81f0000067f89 */ /* 0x00006200000e0000 */
[----:B------:R-:W-:-:S05]  /*294c0*/  @!P0 MOV R3, R7 ;  /* 0x0000000700038202 */ /* 0x000fca0000000f00 */
[----:B------:R0:W-:Y:S04]  /*294d0*/  @!P0 LDGSTS.E.BYPASS.LTC128B.128 [R34+0x13400], desc[UR60][R2.64], !P4 ;  /* 0x1340000002228fae */ /* 0x0001e8000e101d7c */
[----:B------:R0:W-:Y:S04]  /*294e0*/  @!P0 LDGSTS.E.BYPASS.LTC128B.128 [R34+0x17400], desc[UR60][R2.64+0x80], !P3 ;  /* 0x1740008002228fae */ /* 0x0001e8000d901d7c */
[----:B------:R0:W-:Y:S04]  /*294f0*/  @!P0 LDGSTS.E.BYPASS.LTC128B.128 [R34+0x1b400], desc[UR60][R2.64+0x100], !P2 ;  /* 0x1b40010002228fae */ /* 0x0001e8000d101d7c */
[----:B------:R0:W-:Y:S02]  /*29500*/  @!P0 LDGSTS.E.BYPASS.LTC128B.128 [R34+0x1f400], desc[UR60][R2.64+0x180], !P1 ;  /* 0x1f40018002228fae */ /* 0x0001e4000c901d7c */
.L_x_2114:
[----:B0-----:R-:W-:Y:S01]  /*29510*/  VIADD R0, R25, 0x70 ;  /* 0x0000007019007836 */ /* 0x001fe20000000000 */
[----:B------:R-:W-:Y:S04]  /*29520*/  BSSY B0, `(.L_x_1943) ;  /* 0x000000c000007945 */ /* 0x000fe80003800000 */
[----:B------:R-:W-:-:S13]  /*29530*/  ISETP.GE.AND P0, PT, R0, R5, PT ;  /* 0x000000050000720c */ /* 0x000fda0003f06270 */
[----:B------:R-:W-:Y:S05]  /*29540*/  @P0 BRA `(.L_x_1944) ;  /* 0x0000000000240947 */ /* 0x000fea0003800000 */
[----:B------:R-:W-:-:S05]  /*29550*/  LEA R2, P0, R36, R14, 0x1 ;  /* 0x0000000e24027211 */ /* 0x000fca00078008ff */
        /* <DEDUP_REMOVED lines=8> */
.L_x_1944:
[----:B------:R-:W-:Y:S05]  /*295e0*/  BSYNC B0 ;  /* 0x0000000000007941 */ /* 0x000fea0003800000 */
.L_x_1943:
[----:B------:R-:W-:Y:S01]  /*295f0*/  NOP ;  /* 0x0000000000007918 */ /* 0x000fe20000000000 */
[----:B------:R-:W-:-:S13]  /*29600*/  PLOP3.LUT P0, PT, PT, PT, PT, 0x80, 0x0 ;  /* 0x000000000000781c */ /* 0x000fda0003f0f070 */
.L_x_1945:
        /* <DEDUP_REMOVED lines=20> */
.L_x_2115:
[----:B------:R-:W-:Y:S05]  /*29750*/  BSYNC B0 ;  /* 0x0000000000007941 */ /* 0x000fea0003800000 */
.L_x_1946:
[----:B------:R-:W2:Y:S01]  /*29760*/  LDL R2, [R1+0xc] ;  /* 0x00000c0001027983 */ /* 0x000ea20000100800 */
[----:B------:R-:W-:Y:S01]  /*29770*/  BSSY B0, `(.L_x_1948) ;  /* 0x00000fe000007945 */ /* 0x000fe20003800000 */
[----:B--2---:R-:W-:-:S13]  /*29780*/  ISETP.GE.AND P0, PT, R7, R2, PT ;  /* 0x000000020700720c */ /* 0x004fda0003f06270 */
[----:B------:R-:W-:Y:S05]  /*29790*/  @!P0 BRA `(.L_x_1949) ;  /* 0x0000000c00ec8947 */ /* 0x000fea0003800000 */
[C---:B------:R-:W-:Y:S01]  /*297a0*/  LOP3.LUT R3, R36.reuse, 0x40, RZ, 0xfc, !PT ;  /* 0x0000004024037812 */ /* 0x040fe200078efcff */
[----:B------:R-:W-:Y:S01]  /*297b0*/  ULDC UR4, c[0x0][0x2f4] ;  /* 0x0000bd0000047ab9 */ /* 0x000fe20000000800 */
[C---:B------:R-:W-:Y:S01]  /*297c0*/  LOP3.LUT R2, R36.reuse, 0x80, RZ, 0xfc, !PT ;  /* 0x0000008024027812 */ /* 0x040fe200078efcff */
[----:B------:R-:W-:Y:S01]  /*297d0*/  IMAD.MOV.U32 R10, RZ, RZ, R29 ;  /* 0x000000ffff0a7224 */ /* 0x000fe200078e001d */
[----:B-1----:R-:W-:Y:S01]  /*297e0*/  MOV R6, R22 ;  /* 0x0000001600067202 */ /* 0x002fe20000000f00 */
[----:B------:R-:W-:Y:S01]  /*297f0*/  IMAD.MOV.U32 R31, RZ, RZ, R23 ;  /* 0x000000ffff1f7224 */ /* 0x000fe200078e0017 */
[----:B------:R-:W-:Y:S02]  /*29800*/  ISETP.GE.AND P4, PT, R36, UR4, PT ;  /* 0x0000000424007c0c */ /* 0x000fe4000bf86270 */
[----:B------:R-:W-:Y:S02]  /*29810*/  ISETP.GE.AND P3, PT, R3, UR4, PT ;  /* 0x0000000403007c0c */ /* 0x000fe4000bf66270 */
[----:B------:R-:W-:-:S02]  /*29820*/  ISETP.GE.AND P2, PT, R2, UR4, PT ;  /* 0x0000000402007c0c */ /* 0x000fc4000bf46270 */
[----:B------:R-:W-:-:S13]  /*29830*/  ISETP.GE.AND P1, PT, R37, UR4, PT ;  /* 0x0000000425007c0c */ /* 0x000fda000bf26270 */
.L_x_1962:
[----:B0-----:R-:W2:Y:S01]  /*29840*/  LDL R0, [R1+0x10] ;  /* 0x0000100001007983 */ /* 0x001ea20000100800 */
[----:B------:R-:W0:Y:S03]  /*29850*/  LDC R12, c[0x0][0x430] ;  /* 0x00010c00ff0c7b82 */ /* 0x000e260000000800 */
[----:B------:R-:W3:Y:S01]  /*29860*/  LDL R8, [R1+0x14] ;  /* 0x0000140001087983 */ /* 0x000ee20000100800 */
[----:B------:R-:W1:Y:S01]  /*29870*/  S2R R2, SR_TID.X ;  /* 0x0000000000027919 */ /* 0x000e620000002100 */
[----:B------:R-:W4:Y:S01]  /*29880*/  S2R R4, SR_TID.X ;  /* 0x0000000000047919 */ /* 0x000f220000002100 */
[----:B0-----:R-:W-:-:S13]  /*29890*/  ISETP.NE.AND P0, PT, R12, 0x1, PT ;  /* 0x000000010c00780c */ /* 0x001fda0003f05270 */
[----:B------:R-:W0:Y:S01]  /*298a0*/  @P0 LDC R3, c[0x0][0x434] ;  /* 0x00010d00ff030b82 */ /* 0x000e220000000800 */
[----:B-1----:R-:W-:Y:S01]  /*298b0*/  LOP3.LUT R2, R2, 0x7f, RZ, 0xc0, !PT ;  /* 0x0000007f02027812 */ /* 0x002fe200078ec0ff */
[----:B----4-:R-:W-:-:S03]  /*298c0*/  IMAD.SHL.U32 R4, R4, 0x10, RZ ;  /* 0x0000001004047824 */ /* 0x010fc600078e00ff */
[----:B------:R-:W-:-:S04]  /*298d0*/  SHF.R.U32.HI R2, RZ, 0x3, R2 ;  /* 0x00000003ff027819 */ /* 0x000fc80000011602 */
[----:B------:R-:W-:Y:S02]  /*298e0*/  LOP3.LUT R4, R2, 0x70, R4, 0xf8, !PT ;  /* 0x0000007002047812 */ /* 0x000fe400078ef804 */
[----:B------:R-:W1:Y:S02]  /*298f0*/  @P0 LDC R2, c[0x0][0x438] ;  /* 0x00010e00ff020b82 */ /* 0x000e640000000800 */
[----:B------:R-:W-:Y:S01]  /*29900*/  ISETP.GT.U32.AND P6, PT, R4, 0x3f, PT ;  /* 0x0000003f0400780c */ /* 0x000fe20003fc4070 */
[----:B--2---:R-:W-:-:S04]  /*29910*/  IMAD R0, R7, 0x40, R0 ;  /* 0x0000004007007824 */ /* 0x004fc800078e0200 */
[----:B------:R-:W-:-:S08]  /*29920*/  IMAD.IADD R0, R4, 0x1, R0 ;  /* 0x0000000104007824 */ /* 0x000fd000078e0200 */
[----:B------:R-:W2:Y:S01]  /*29930*/  @!P6 LDC.64 R4, c[0x0][0x428] ;  /* 0x00010a00ff04eb82 */ /* 0x000ea20000000a00 */
[----:B0-----:R-:W-:Y:S01]  /*29940*/  @P0 IMAD.HI.U32 R3, R0, R3, RZ ;  /* 0x0000000300030227 */ /* 0x001fe200078e00ff */
[----:B------:R-:W-:-:S04]  /*29950*/  MOV R11, R0 ;  /* 0x00000000000b7202 */ /* 0x000fc80000000f00 */
[----:B-1----:R-:W-:-:S04]  /*29960*/  @P0 SHF.R.U32.HI R11, RZ, R2, R3 ;  /* 0x00000002ff0b0219 */ /* 0x002fc80000011603 */
[--C-:B------:R-:W-:Y:S01]  /*29970*/  @!P6 SHF.R.S32.HI R3, RZ, 0x1f, R11.reuse ;  /* 0x0000001fff03e819 */ /* 0x100fe2000001140b */
[----:B------:R-:W-:-:S04]  /*29980*/  @!P6 IMAD.MOV.U32 R2, RZ, RZ, R11 ;  /* 0x000000ffff02e224 */ /* 0x000fc800078e000b */
[----:B--2---:R-:W-:-:S04]  /*29990*/  @!P6 IMAD.WIDE.U32 R2, R32, R4, R2 ;  /* 0x000000042002e225 */ /* 0x004fc800078e0002 */
[----:B---3--:R-:W-:Y:S02]  /*299a0*/  @!P6 IMAD R4, R8, R4, RZ ;  /* 0x000000040804e224 */ /* 0x008fe400078e02ff */
[----:B------:R-:W0:Y:S02]  /*299b0*/  @!P6 LDC.64 R8, c[0x0][0x418] ;  /* 0x00010600ff08eb82 */ /* 0x000e240000000a00 */
[----:B------:R-:W-:-:S04]  /*299c0*/  @!P6 IMAD R5, R32, R5, R4 ;  /* 0x000000052005e224 */ /* 0x000fc800078e0204 */
[----:B------:R-:W-:Y:S02]  /*299d0*/  @!P6 IMAD.IADD R3, R5, 0x1, R3 ;  /* 0x000000010503e824 */ /* 0x000fe400078e0203 */
[----:B------:R-:W-:-:S04]  /*299e0*/  IMAD.MOV R5, RZ, RZ, -R11 ;  /* 0x000000ffff057224 */ /* 0x000fc800078e0a0b */
[----:B------:R-:W-:Y:S02]  /*299f0*/  IMAD R5, R12, R5, R0 ;  /* 0x000000050c057224 */ /* 0x000fe400078e0200 */
[----:B------:R-:W-:Y:S01]  /*29a00*/  IMAD.MOV.U32 R0, RZ, RZ, RZ ;  /* 0x000000ffff007224 */ /* 0x000fe200078e00ff */
[----:B0-----:R-:W-:-:S04]  /*29a10*/  @!P6 LEA R8, P0, R2, R8, 0x2 ;  /* 0x000000080208e211 */ /* 0x001fc800078010ff */
[----:B------:R-:W-:-:S05]  /*29a20*/  @!P6 LEA.HI.X R9, R2, R9, R3, 0x2, P0 ;  /* 0x000000090209e211 */ /* 0x000fca00000f1403 */
[----:B------:R0:W5:Y:S01]  /*29a30*/  @!P6 LDG.E R0, desc[UR60][R8.64] ;  /* 0x0000003c0800e981 */ /* 0x000162000c1e1900 */
[----:B------:R-:W-:Y:S01]  /*29a40*/  LOP3.LUT P5, RZ, R16, 0x20, RZ, 0xc0, !PT ;  /* 0x0000002010ff7812 */ /* 0x000fe200078ac0ff */
[----:B------:R-:W-:-:S05]  /*29a50*/  VIADD R22, R6, 0x1 ;  /* 0x0000000106167836 */ /* 0x000fca0000000000 */
[C---:B------:R-:W-:Y:S01]  /*29a60*/  ISETP.NE.AND P0, PT, R22.reuse, 0x2, PT ;  /* 0x000000021600780c */ /* 0x040fe20003f05270 */
[----:B------:R-:W-:Y:S05]  /*29a70*/  YIELD ;  /* 0x0000000000007946 */ /* 0x000fea0003800000 */
[----:B------:R-:W-:Y:S02]  /*29a80*/  SEL R29, RZ, 0x1, P0 ;  /* 0x00000001ff1d7807 */ /* 0x000fe40000000000 */
[----:B------:R-:W-:Y:S02]  /*29a90*/  SEL R22, R22, RZ, P0 ;  /* 0x000000ff16167207 */ /* 0x000fe40000000000 */
[----:B------:R-:W-:-:S02]  /*29aa0*/  MOV R23, R7 ;  /* 0x0000000700177202 */ /* 0x000fc40000000f00 */
[----:B------:R-:W-:Y:S01]  /*29ab0*/  LOP3.LUT R29, R10, R29, RZ, 0x3c, !PT ;  /* 0x0000001d0a1d7212 */ /* 0x000fe200078e3cff */
[----:B0-----:R-:W-:Y:S06]  /*29ac0*/  @!P5 BRA `(.L_x_1950) ;  /* 0x000000000004d947 */ /* 0x001fec0003800000 */
[----:B------:R-:W-:Y:S01]  /*29ad0*/  BPT.TRAP 0x1 ;  /* 0x000000040000795c */ /* 0x000fe20000300000 */
.L_x_1950:
[----:B------:R-:W-:Y:S01]  /*29ae0*/  IMAD R7, R22, 0x8, R17 ;  /* 0x0000000816077824 */ /* 0x000fe200078e0211 */
[----:B------:R-:W-:Y:S01]  /*29af0*/  SHF.L.U32 R2, R29, 0x1f, RZ ;  /* 0x0000001f1d027819 */ /* 0x000fe200000006ff */
[----:B------:R-:W-:Y:S03]  /*29b00*/  BSSY B1, `(.L_x_1951) ;  /* 0x0000003000017945 */ /* 0x000fe60003800000 */
[----:B------:R-:W0:Y:S02]  /*29b10*/  SYNCS.PHASECHK.TRANS64.TRYWAIT P0, [R7+URZ+0x30840], R2 ;  /* 0x03084002070075a7 */ /* 0x000e24000800017f */
[----:B0-----:R-:W-:Y:S05]  /*29b20*/  @!P0 BRA `(.L_x_1952) ;  /* 0x00000054008c8947 */ /* 0x001fea0003800000 */
.L_x_2116:
[----:B------:R-:W-:Y:S05]  /*29b30*/  BSYNC B1 ;  /* 0x0000000000017941 */ /* 0x000fea0003800000 */
.L_x_1951:
[----:B------:R-:W-:Y:S01]  /*29b40*/  SHF.R.S32.HI R20, RZ, 0x1f, R5 ;  /* 0x0000001fff147819 */ /* 0x000fe20000011405 */
[----:B------:R-:W-:Y:S01]  /*29b50*/  ULDC.64 UR4, c[0x0][0x300] ;  /* 0x0000c00000047ab9 */ /* 0x000fe20000000a00 */
[----:B-----5:R-:W-:Y:S01]  /*29b60*/  SHF.R.S32.HI R25, RZ, 0x1f, R0 ;  /* 0x0000001fff197819 */ /* 0x020fe20000011400 */
[C---:B0-----:R-:W-:Y:S01]  /*29b70*/  IMAD.WIDE.U32 R2, R5.reuse, UR4, RZ ;  /* 0x0000000405027c25 */ /* 0x041fe2000f8e00ff */
        /* <DEDUP_REMOVED lines=30> */
[----:B0-----:R-:W-:-:S04]  /*29d60*/  IADD3 R2, P0, R2, R4, RZ ;  /* 0x0000000402027210 */ /* 0x001fc80007f1e0ff */
[----:B-1----:R-:W-:-:S05]  /*29d70*/  IADD3.X R3, RZ, R3, RZ, P0, !PT ;  /* 0x00000003ff037210 */ /* 0x002fca00007fe4ff */
        /* <DEDUP_REMOVED lines=23> */
.L_x_2126:
        /* <DEDUP_REMOVED lines=17> */
.L_x_1954:
        /* <DEDUP_REMOVED lines=10> */
.L_x_1955:
[----:B------:R2:W-:Y:S01]  /*2a0a0*/  SYNCS.ARRIVE.TRANS64.A1T0 RZ, [R7+URZ+0x30830], RZ ;  /* 0x030830ff07ff79a7 */ /* 0x0005e2000810003f */
[----:B------:R-:W-:Y:S05]  /*2a0b0*/  @!P6 BRA `(.L_x_1956) ;  /* 0x000000000004e947 */ /* 0x000fea0003800000 */
[----:B------:R-:W-:Y:S01]  /*2a0c0*/  BPT.TRAP 0x1 ;  /* 0x000000040000795c */ /* 0x000fe20000300000 */
.L_x_1956:
[----:B-1----:R-:W-:Y:S01]  /*2a0d0*/  SHF.L.U32 R2, R10, 0x1f, RZ ;  /* 0x0000001f0a027819 */ /* 0x002fe200000006ff */
[----:B--2---:R-:W-:Y:S01]  /*2a0e0*/  IMAD R7, R6, 0x8, R17 ;  /* 0x0000000806077824 */ /* 0x004fe200078e0211 */
[----:B------:R-:W-:Y:S03]  /*2a0f0*/  BSSY B1, `(.L_x_1957) ;  /* 0x0000003000017945 */ /* 0x000fe60003800000 */
[----:B------:R-:W1:Y:S02]  /*2a100*/  SYNCS.PHASECHK.TRANS64.TRYWAIT P0, [R7+URZ+0x30860], R2 ;  /* 0x03086002070075a7 */ /* 0x000e64000800017f */
[----:B-1----:R-:W-:Y:S05]  /*2a110*/  @!P0 BRA `(.L_x_1958) ;  /* 0x0000005400988947 */ /* 0x002fea0003800000 */
.L_x_2127:
[----:B------:R-:W-:Y:S05]  /*2a120*/  BSYNC B1 ;  /* 0x0000000000017941 */ /* 0x000fea0003800000 */
.L_x_1957:
[----:B0-----:R-:W2:Y:S01]  /*2a130*/  LDL R8, [R1+0x8] ;  /* 0x0000080001087983 */ /* 0x001ea20000100800 */
[----:B------:R-:W0:Y:S01]  /*2a140*/  S2R R3, SR_TID.X ;  /* 0x0000000000037919 */ /* 0x000e220000002100 */
[----:B------:R-:W-:Y:S01]  /*2a150*/  UMOV UR4, 0xffffffff ;  /* 0xffffffff00047882 */ /* 0x000fe20000000000 */
[----:B------:R-:W-:Y:S02]  /*2a160*/  LEA R6, R6, R33, 0xe ;  /* 0x0000002106067211 */ /* 0x000fe400078e70ff */
[----:B0-----:R-:W-:-:S04]  /*2a170*/  LOP3.LUT R3, R3, 0x7f, RZ, 0xc0, !PT ;  /* 0x0000007f03037812 */ /* 0x001fc800078ec0ff */
[----:B------:R-:W-:Y:S01]  /*2a180*/  SHF.R.U32.HI R3, RZ, 0x3, R3 ;  /* 0x00000003ff037819 */ /* 0x000fe20000011603 */
[----:B--2---:R-:W-:-:S04]  /*2a190*/  IMAD R8, R31, -0x40, R8 ;  /* 0xffffffc01f087824 */ /* 0x004fc800078e0208 */
[----:B------:R-:W-:Y:S01]  /*2a1a0*/  IMAD.IADD R8, R8, 0x1, -R3 ;  /* 0x0000000108087824 */ /* 0x000fe200078e0a03 */
[----:B------:R-:W-:Y:S06]  /*2a1b0*/  BRA.DIV UR4, `(.L_x_1959) ;  /* 0x0000005604847947 */ /* 0x000fec000b800000 */
[----:B-1----:R-:W0:Y:S01]  /*2a1c0*/  SHFL.IDX PT, R2, R18, RZ, 0x181f ;  /* 0x00181fff12027589 */ /* 0x002e2200000e0000 */
[----:B------:R-:W-:-:S03]  /*2a1d0*/  IMAD R6, R6, 0x2, R17 ;  /* 0x0000000206067824 */ /* 0x000fc600078e0211 */
        /* <DEDUP_REMOVED lines=38> */
.L_x_2137:
[----:B-1----:R-:W-:Y:S01]  /*2a440*/  IADD3 R2, P0, R2, R4, RZ ;  /* 0x0000000402027210 */ /* 0x002fe20007f1e0ff */
[----:B------:R-:W-:Y:S01]  /*2a450*/  ULDC.64 UR4, c[0x0][0x328] ;  /* 0x0000ca0000047ab9 */ /* 0x000fe20000000a00 */
[----:B------:R-:W-:Y:S01]  /*2a460*/  ULDC.64 UR6, c[0x0][0x318] ;  /* 0x0000c60000067ab9 */ /* 0x000fe20000000a00 */
[----:B------:R-:W-:Y:S01]  /*2a470*/  IMAD R20, R20, UR4, RZ ;  /* 0x0000000414147c24 */ /* 0x000fe2000f8e02ff */
[----:B------:R-:W-:Y:S02]  /*2a480*/  IADD3.X R3, RZ, R19, RZ, P0, !PT ;  /* 0x00000013ff037210 */ /* 0x000fe400007fe4ff */
        /* <DEDUP_REMOVED lines=23> */
[----:B0-----:R-:W-:-:S04]  /*2a600*/  LEA R18, P0, R2, UR6, 0x1 ;  /* 0x0000000602127c11 */ /* 0x001fc8000f8008ff */
[----:B------:R-:W-:Y:S02]  /*2a610*/  LEA.HI.X R19, R2, UR7, R3, 0x1, P0 ;  /* 0x0000000702137c11 */ /* 0x000fe400080f0c03 */
[----:B------:R-:W-:-:S13]  /*2a620*/  PLOP3.LUT P0, PT, PT, PT, PT, 0x80, 0x0 ;  /* 0x000000000000781c */ /* 0x000fda0003f0f070 */
.L_x_1960:
        /* <DEDUP_REMOVED lines=10> */
.L_x_1961:
[----:B------:R-:W2:Y:S01]  /*2a6d0*/  LDL R0, [R1+0xc] ;  /* 0x00000c0001007983 */ /* 0x000ea20000100800 */
[----:B------:R0:W-:Y:S01]  /*2a6e0*/  SYNCS.ARRIVE.TRANS64.A1T0 RZ, [R7+URZ+0x30850], RZ ;  /* 0x030850ff07ff79a7 */ /* 0x0001e2000810003f */
[----:B------:R-:W-:Y:S01]  /*2a6f0*/  IMAD.MOV.U32 R6, RZ, RZ, R22 ;  /* 0x000000ffff067224 */ /* 0x000fe200078e0016 */
[----:B------:R-:W-:Y:S01]  /*2a700*/  MOV R31, R23 ;  /* 0x00000017001f7202 */ /* 0x000fe20000000f00 */
[----:B------:R-:W-:Y:S02]  /*2a710*/  IMAD.MOV.U32 R10, RZ, RZ, R29 ;  /* 0x000000ffff0a7224 */ /* 0x000fe400078e001d */
[C---:B0-----:R-:W-:Y:S01]  /*2a720*/  VIADD R7, R23.reuse, 0xffffffff ;  /* 0xffffffff17077836 */ /* 0x041fe20000000000 */
[----:B--2---:R-:W-:-:S13]  /*2a730*/  ISETP.GT.AND P0, PT, R23, R0, PT ;  /* 0x000000001700720c */ /* 0x004fda0003f04270 */
[----:B------:R-:W-:Y:S05]  /*2a740*/  @P0 BRA `(.L_x_1962) ;  /* 0xfffffff0003c0947 */ /* 0x000fea000383ffff */
.L_x_1949:
[----:B------:R-:W-:Y:S05]  /*2a750*/  BSYNC B0 ;  /* 0x0000000000007941 */ /* 0x000fea0003800000 */
.L_x_1948:
        /* <DEDUP_REMOVED lines=17> */
.L_x_1964:
[----:B------:R-:W-:Y:S05]  /*2a870*/  BSYNC B0 ;  /* 0x0000000000007941 */ /* 0x000fea0003800000 */
.L_x_1963:
[----:B------:R-:W-:-:S13]  /*2a880*/  LOP3.LUT P0, RZ, R16, 0x20, RZ, 0xc0, !PT ;  /* 0x0000002010ff7812 */ /* 0x000fda000780c0ff */
[----:B------:R-:W-:Y:S05]  /*2a890*/  @!P0 BRA `(.L_x_1965) ;  /* 0x0000000000048947 */ /* 0x000fea0003800000 */
[----:B------:R-:W-:Y:S01]  /*2a8a0*/  BPT.TRAP 0x1 ;  /* 0x000000040000795c */ /* 0x000fe20000300000 */
.L_x_1965:
[----:B------:R-:W2:Y:S01]  /*2a8b0*/  LDL.LU R0, [R1+0x8] ;  /* 0x0000080001007983 */ /* 0x000ea20000300800 */
[----:B------:R-:W-:Y:S01]  /*2a8c0*/  IMAD R4, R22, 0x8, R17 ;  /* 0x0000000816047824 */ /* 0x000fe200078e0211 */
[----:B------:R-:W-:Y:S01]  /*2a8d0*/  SHF.L.U32 R3, R29, 0x1f, RZ ;  /* 0x0000001f1d037819 */ /* 0x000fe200000006ff */
[----:B------:R-:W-:Y:S03]  /*2a8e0*/  BSSY B0, `(.L_x_1966) ;  /* 0x0000004000007945 */ /* 0x000fe60003800000 */
[----:B------:R-:W0:Y:S01]  /*2a8f0*/  SYNCS.PHASECHK.TRANS64.TRYWAIT P0, [R4+URZ+0x30860], R3 ;  /* 0x03086003040075a7 */ /* 0x000e22000800017f */
[----:B--2---:R-:W-:Y:S01]  /*2a900*/  IMAD R5, R23, -0x40, R0 ;  /* 0xffffffc017057824 */ /* 0x004fe200078e0200 */
[----:B0-----:R-:W-:Y:S06]  /*2a910*/  @!P0 BRA `(.L_x_1967) ;  /* 0x0000005400288947 */ /* 0x001fec0003800000 */
.L_x_2138:
[----:B------:R-:W-:Y:S05]  /*2a920*/  BSYNC B0 ;  /* 0x0000000000007941 */ /* 0x000fea0003800000 */
.L_x_1966:
[----:B------:R-:W2:Y:S01]  /*2a930*/  S2R R0, SR_TID.X ;  /* 0x0000000000007919 */ /* 0x000ea20000002100 */
[----:B------:R-:W-:Y:S01]  /*2a940*/  UMOV UR4, 0xffffffff ;  /* 0xffffffff00047882 */ /* 0x000fe20000000000 */
[----:B--2---:R-:W-:-:S04]  /*2a950*/  LOP3.LUT R0, R0, 0x7f, RZ, 0xc0, !PT ;  /* 0x0000007f00007812 */ /* 0x004fc800078ec0ff */
[----:B------:R-:W-:-:S05]  /*2a960*/  SHF.R.U32.HI R0, RZ, 0x3, R0 ;  /* 0x00000003ff007819 */ /* 0x000fca0000011600 */
[----:B------:R-:W-:Y:S02]  /*2a970*/  IMAD.IADD R5, R5, 0x1, -R0 ;  /* 0x0000000105057824 */ /* 0x000fe400078e0a00 */
[----:B------:R-:W-:Y:S01]  /*2a980*/  IMAD R0, R22, 0x4000, R33 ;  /* 0x0000400016007824 */ /* 0x000fe200078e0221 */
[----:B------:R-:W-:Y:S06]  /*2a990*/  BRA.DIV UR4, `(.L_x_1968) ;  /* 0x00000056041c7947 */ /* 0x000fec000b800000 */
[----:B------:R-:W1:Y:S01]  /*2a9a0*/  SHFL.IDX PT, R14, R18, RZ, 0x181f ;  /* 0x00181fff120e7589 */ /* 0x000e6200000e0000 */
[----:B------:R-:W-:Y:S01]  /*2a9b0*/  ULDC UR4, c[0x0][0x2f4] ;  /* 0x0000bd0000047ab9 */ /* 0x000fe20000000800 */
[C---:B------:R-:W-:Y:S01]  /*2a9c0*/  IMAD.SHL.U32 R8, R36.reuse, 0x2, RZ ;  /* 0x0000000224087824 */ /* 0x040fe200078e00ff */
[C---:B------:R-:W-:Y:S01]  /*2a9d0*/  ISETP.GE.AND P3, PT, R36.reuse, UR4, PT ;  /* 0x0000000424007c0c */ /* 0x040fe2000bf66270 */
[----:B0-----:R-:W0:Y:S01]  /*2a9e0*/  SHFL.IDX PT, R3, R19, RZ, 0x181f ;  /* 0x00181fff13037589 */ /* 0x001e2200000e0000 */
[----:B------:R-:W-:Y:S01]  /*2a9f0*/  LOP3.LUT R2, R36, 0x40, RZ, 0xfc, !PT ;  /* 0x0000004024027812 */ /* 0x000fe200078efcff */
[----:B------:R-:W-:Y:S01]  /*2aa00*/  IMAD R0, R0, 0x2, R17 ;  /* 0x0000000200007824 */ /* 0x000fe200078e0211 */
[----:B------:R-:W-:Y:S02]  /*2aa10*/  ISETP.LT.OR P4, PT, R5, 0x1, P3 ;  /* 0x000000010500780c */ /* 0x000fe40001f81670 */
[----:B------:R-:W-:Y:S02]  /*2aa20*/  ISETP.GE.AND P2, PT, R2, UR4, PT ;  /* 0x0000000402007c0c */ /* 0x000fe4000bf46270 */
[----:B------:R-:W-:-:S04]  /*2aa30*/  LOP3.LUT R2, R36, 0x80, RZ, 0xfc, !PT ;  /* 0x0000008024027812 */ /* 0x000fc800078efcff */
[----:B------:R-:W-:Y:S02]  /*2aa40*/  ISETP.GE.AND P1, PT, R2, UR4, PT ;  /* 0x0000000402007c0c */ /* 0x000fe4000bf26270 */
[----:B-1----:R-:W-:Y:S02]  /*2aa50*/  IADD3 R6, P0, R14, R8, RZ ;  /* 0x000000080e067210 */ /* 0x002fe40007f1e0ff */
[----:B------:R-:W1:Y:S02]  /*2aa60*/  SHFL.IDX PT, R14, R18, 0x1, 0x181f ;  /* 0x00381f00120e7f89 */ /* 0x000e6400000e0000 */
[----:B0-----:R-:W-:Y:S02]  /*2aa70*/  IADD3.X R7, RZ, R3, RZ, P0, !PT ;  /* 0x00000003ff077210 */ /* 0x001fe400007fe4ff */
        /* <DEDUP_REMOVED lines=12> */
[C---:B------:R-:W-:Y:S01]  /*2ab40*/  ISETP.LT.OR P4, PT, R5.reuse, 0x11, P3 ;  /* 0x000000110500780c */ /* 0x040fe20001f81670 */
[----:B--2---:R-:W0:Y:S04]  /*2ab50*/  SHFL.IDX PT, R6, R19, 0x2, 0x181f ;  /* 0x00581f0013067f89 */ /* 0x004e2800000e0000 */
        /* <DEDUP_REMOVED lines=8> */
[----:B-1----:R-:W-:Y:S02]  /*2abe0*/  IADD3 R2, P4, R14, R8, RZ ;  /* 0x000000080e027210 */ /* 0x002fe40007f9e0ff */
[----:B------:R1:W3:Y:S03]  /*2abf0*/  SHFL.IDX PT, R14, R18, 0x3, 0x181f ;  /* 0x00781f00120e7f89 */ /* 0x0002e600000e0000 */
        /* <DEDUP_REMOVED lines=9> */
.L_x_2148:
        /* <DEDUP_REMOVED lines=15> */
.L_x_1969:
        /* <DEDUP_REMOVED lines=10> */
.L_x_1970:
[----:B------:R1:W-:Y:S01]  /*2ae20*/  SYNCS.ARRIVE.TRANS64.A1T0 RZ, [R4+URZ+0x30850], RZ ;  /* 0x030850ff04ff79a7 */ /* 0x0003e2000810003f */
[----:B------:R-:W-:-:S05]  /*2ae30*/  VIADD R22, R22, 0x1 ;  /* 0x0000000116167836 */ /* 0x000fca0000000000 */
[----:B------:R-:W-:-:S04]  /*2ae40*/  ISETP.NE.AND P0, PT, R22, 0x2, PT ;  /* 0x000000021600780c */ /* 0x000fc80003f05270 */
[----:B0-----:R-:W-:Y:S02]  /*2ae50*/  SEL R0, RZ, 0x1, P0 ;  /* 0x00000001ff007807 */ /* 0x001fe40000000000 */
[----:B------:R-:W-:Y:S02]  /*2ae60*/  SEL R22, R22, RZ, P0 ;  /* 0x000000ff16167207 */ /* 0x000fe40000000000 */
[----:B-1----:R-:W-:-:S07]  /*2ae70*/  LOP3.LUT R29, R29, R0, RZ, 0x3c, !PT ;  /* 0x000000001d1d7212 */ /* 0x002fce00078e3cff */
.L_x_1927:
[----:B------:R-:W-:Y:S05]  /*2ae80*/  BSYNC B7 ;  /* 0x0000000000077941 */ /* 0x000fea0003800000 */
.L_x_1925:
[----:B------:R-:W-:-:S13]  /*2ae90*/  LOP3.LUT P0, RZ, R16, 0x40, RZ, 0xc0, !PT ;  /* 0x0000004010ff7812 */ /* 0x000fda000780c0ff */
[----:B------:R-:W-:Y:S05]  /*2aea0*/  @!P0 BRA `(.L_x_1971) ;  /* 0x0000000000248947 */ /* 0x000fea0003800000 */
[----:B------:R-:W-:Y:S05]  /*2aeb0*/  WARPSYNC.ALL ;  /* 0x0000000000007948 */ /* 0x000fea0003800000 */
[----:B------:R-:W1:Y:S08]  /*2aec0*/  S2UR UR5, SR_CgaCtaId ;  /* 0x00000000000579c3 */ /* 0x000e700000008800 */
[----:B------:R-:W-:Y:S06]  /*2aed0*/  BAR.SYNC.DEFER_BLOCKING 0x5, 0x180 ;  /* 0x0146000000007b1d */ /* 0x000fec0000010000 */
[----:B------:R-:W-:-:S02]  /*2aee0*/  UMOV UR4, 0x400 ;  /* 0x0000040000047882 */ /* 0x000fc40000000000 */
[----:B-1----:R-:W-:-:S06]  /*2aef0*/  ULEA UR4, UR5, UR4, 0x18 ;  /* 0x0000000405047291 */ /* 0x002fcc000f8ec03f */
[----:B------:R-:W-:-:S05]  /*2af00*/  IMAD.U32 R17, RZ, RZ, UR4 ;  /* 0x00000004ff117e24 */ /* 0x000fca000f8e00ff */
[----:B------:R1:W2:Y:S01]  /*2af10*/  LDS.128 R24, [R17+0x308d0] ;  /* 0x0308d00011187984 */ /* 0x0002a20000000c00 */
[----:B------:R-:W-:Y:S06]  /*2af20*/  BAR.ARV 0x4, 0x180 ;  /* 0x0106000000007b1d */ /* 0x000fec0000002000 */
[----:B------:R-:W-:Y:S05]  /*2af30*/  BRA `(.L_x_1972) ;  /* 0x0000000c00d47947 */ /* 0x000fea0003800000 */
.L_x_1971:
[----:B------:R-:W1:Y:S01]  /*2af40*/  S2R R10, SR_TID.X ;  /* 0x00000000000a7919 */ /* 0x000e620000002100 */
[----:B------:R-:W-:Y:S01]  /*2af50*/  UMOV UR4, 0xffffffff ;  /* 0xffffffff00047882 */ /* 0x000fe20000000000 */
[----:B-1----:R-:W-:-:S04]  /*2af60*/  LOP3.LUT R10, R10, 0x1f, RZ, 0xc0, !PT ;  /* 0x0000001f0a0a7812 */ /* 0x002fc800078ec0ff */
[----:B------:R-:W-:Y:S01]  /*2af70*/  ISETP.NE.AND P0, PT, R10, 0x1f, PT ;  /* 0x0000001f0a00780c */ /* 0x000fe20003f05270 */
[----:B------:R-:W-:-:S12]  /*2af80*/  BRA.DIV UR4, `(.L_x_1973) ;  /* 0x0000005604447947 */ /* 0x000fd8000b800000 */
[----:B------:R-:W-:Y:S01]  /*2af90*/  IADD3 R9, R27, R10, RZ ;  /* 0x0000000a1b097210 */ /* 0x000fe20007ffe0ff */
[----:B------:R-:W-:-:S03]  /*2afa0*/  ULDC UR4, c[0x0][0xc3c] ;  /* 0x00030f0000047ab9 */ /* 0x000fc60000000800 */
        /* <DEDUP_REMOVED lines=8> */
[C---:B------:R-:W-:Y:S01]  /*2b030*/  ISETP.GE.U32.AND P2, PT, R10.reuse, 0x2, PT ;  /* 0x000000020a00780c */ /* 0x040fe20003f46070 */
[----:B------:R-:W-:Y:S01]  /*2b040*/  IMAD.MOV.U32 R8, RZ, RZ, RZ ;  /* 0x000000ffff087224 */ /* 0x000fe200078e00ff */
[C---:B------:R-:W-:Y:S01]  /*2b050*/  ISETP.GE.U32.AND P3, PT, R10.reuse, 0x4, PT ;  /* 0x000000040a00780c */ /* 0x040fe20003f66070 */
[----:B------:R-:W-:Y:S01]  /*2b060*/  SHFL.IDX PT, R0, R24, RZ, 0x1f ;  /* 0x00001fff18007589 */ /* 0x000fe200000e0000 */
[C---:B------:R-:W-:Y:S02]  /*2b070*/  ISETP.GE.U32.AND P4, PT, R10.reuse, 0x8, PT ;  /* 0x000000080a00780c */ /* 0x040fe40003f86070 */
[----:B------:R-:W-:Y:S01]  /*2b080*/  ISETP.GE.U32.AND P5, PT, R10, 0x10, PT ;  /* 0x000000100a00780c */ /* 0x000fe20003fa6070 */
[----:B0-----:R0:W-:Y:S02]  /*2b090*/  SHFL.IDX PT, R6, R24, 0x1, 0x1f ;  /* 0x00201f0018067f89 */ /* 0x0011e400000e0000 */
[----:B0-----:R-:W-:-:S02]  /*2b0a0*/  IMAD.MOV.U32 R24, RZ, RZ, RZ ;  /* 0x000000ffff187224 */ /* 0x001fc400078e00ff */
[----:B---3--:R-:W-:Y:S02]  /*2b0b0*/  @!P1 IMAD.MOV.U32 R25, RZ, RZ, R7 ;  /* 0x000000ffff199224 */ /* 0x008fe400078e0007 */
        /* <DEDUP_REMOVED lines=19> */
.L_x_2158:
[----:B------:R-:W-:Y:S02]  /*2b1f0*/  ULDC UR4, c[0x0][0xc38] ;  /* 0x00030e0000047ab9 */ /* 0x000fe40000000800 */
[----:B------:R-:W-:-:S04]  /*2b200*/  IMAD.U32 R4, RZ, RZ, UR4 ;  /* 0x00000004ff047e24 */ /* 0x000fc8000f8e00ff */
[----:B-1----:R-:W-:-:S05]  /*2b210*/  IMAD R5, R14, R4, RZ ;  /* 0x000000040e057224 */ /* 0x002fca00078e02ff */
[----:B------:R-:W-:-:S04]  /*2b220*/  IADD3 R6, R6, R5, RZ ;  /* 0x0000000506067210 */ /* 0x000fc80007ffe0ff */
[----:B------:R-:W-:-:S13]  /*2b230*/  ISETP.GT.AND P6, PT, R6, R0, PT ;  /* 0x000000000600720c */ /* 0x000fda0003fc4270 */
[----:B------:R-:W-:Y:S05]  /*2b240*/  @P6 BRA `(.L_x_1974) ;  /* 0x0000000000a46947 */ /* 0x000fea0003800000 */
.L_x_1977:
[----:B------:R-:W1:Y:S01]  /*2b250*/  LDC R2, c[0x0][0xc3c] ;  /* 0x00030f00ff027b82 */ /* 0x000e620000000800 */
[----:B------:R-:W-:-:S05]  /*2b260*/  VIADD R27, R27, 0x1f ;  /* 0x0000001f1b1b7836 */ /* 0x000fca0000000000 */
[----:B-1----:R-:W-:-:S13]  /*2b270*/  ISETP.GE.AND P6, PT, R27, R2, PT ;  /* 0x000000021b00720c */ /* 0x002fda0003fc6270 */
[----:B------:R-:W-:Y:S05]  /*2b280*/  @P6 BRA `(.L_x_1975) ;  /* 0x0000000800bc6947 */ /* 0x000fea0003800000 */
[----:B0-----:R-:W0:Y:S01]  /*2b290*/  S2R R3, SR_TID.X ;  /* 0x0000000000037919 */ /* 0x001e220000002100 */
[----:B------:R-:W-:Y:S01]  /*2b2a0*/  IMAD.MOV.U32 R25, RZ, RZ, RZ ;  /* 0x000000ffff197224 */ /* 0x000fe200078e00ff */
[----:B0-----:R-:W-:-:S05]  /*2b2b0*/  LOP3.LUT R3, R3, 0x1f, RZ, 0xc0, !PT ;  /* 0x0000001f03037812 */ /* 0x001fca00078ec0ff */
[----:B------:R-:W-:-:S05]  /*2b2c0*/  IMAD.IADD R7, R27, 0x1, R3 ;  /* 0x000000011b077824 */ /* 0x000fca00078e0203 */
[----:B------:R-:W-:-:S13]  /*2b2d0*/  ISETP.GE.OR P6, PT, R7, R2, !P0 ;  /* 0x000000020700720c */ /* 0x000fda00047c6670 */
[----:B------:R-:W0:Y:S08]  /*2b2e0*/  @!P6 LDC.64 R2, c[0x0][0xc80] ;  /* 0x00032000ff02eb82 */ /* 0x000e300000000a00 */
[----:B------:R-:W1:Y:S01]  /*2b2f0*/  @!P6 LDC.64 R4, c[0x0][0xc78] ;  /* 0x00031e00ff04eb82 */ /* 0x000e620000000a00 */
[----:B------:R-:W-:Y:S02]  /*2b300*/  IMAD.MOV.U32 R8, RZ, RZ, RZ ;  /* 0x000000ffff087224 */ /* 0x000fe400078e00ff */
[----:B0-----:R-:W-:-:S05]  /*2b310*/  @!P6 IMAD.WIDE R2, R7, 0x4, R2 ;  /* 0x000000040702e825 */ /* 0x001fca00078e0202 */
[----:B------:R1:W2:Y:S02]  /*2b320*/  @!P6 LDG.E R25, desc[UR60][R2.64] ;  /* 0x0000003c0219e981 */ /* 0x0002a4000c1e1900 */
[----:B-1----:R-:W-:-:S05]  /*2b330*/  @!P6 IMAD.WIDE R2, R7, 0x4, R4 ;  /* 0x000000040702e825 */ /* 0x002fca00078e0204 */
        /* <DEDUP_REMOVED lines=20> */
.L_x_2166:
[----:B------:R-:W-:Y:S02]  /*2b480*/  ULDC UR4, c[0x0][0xc38] ;  /* 0x00030e0000047ab9 */ /* 0x000fe40000000800 */
[----:B------:R-:W-:-:S04]  /*2b490*/  IMAD.U32 R4, RZ, RZ, UR4 ;  /* 0x00000004ff047e24 */ /* 0x000fc8000f8e00ff */
[----:B-1----:R-:W-:-:S04]  /*2b4a0*/  IMAD R5, R14, R4, RZ ;  /* 0x000000040e057224 */ /* 0x002fc800078e02ff */
[----:B------:R-:W-:-:S05]  /*2b4b0*/  IMAD.IADD R6, R5, 0x1, R6 ;  /* 0x0000000105067824 */ /* 0x000fca00078e0206 */
[----:B------:R-:W-:-:S13]  /*2b4c0*/  ISETP.GT.AND P6, PT, R6, R0, PT ;  /* 0x000000000600720c */ /* 0x000fda0003fc4270 */
[----:B------:R-:W-:Y:S05]  /*2b4d0*/  @!P6 BRA `(.L_x_1977) ;  /* 0xfffffffc005ce947 */ /* 0x000fea000383ffff */
.L_x_1974:
[----:B------:R-:W-:Y:S01]  /*2b4e0*/  IADD3 R5, -R5, R6, RZ ;  /* 0x0000000605057210 */ /* 0x000fe20007ffe1ff */
[----:B------:R-:W-:-:S04]  /*2b4f0*/  UMOV UR4, 0xffffffff ;  /* 0xffffffff00047882 */ /* 0x000fc80000000000 */
        /* <DEDUP_REMOVED lines=8> */
.L_x_2171:
[----:B------:R-:W-:-:S13]  /*2b580*/  ISETP.NE.AND P0, PT, R2, RZ, PT ;  /* 0x000000ff0200720c */ /* 0x000fda0003f05270 */
[----:B------:R-:W-:Y:S05]  /*2b590*/  @!P0 BRA `(.L_x_1979) ;  /* 0x0000000000108947 */ /* 0x000fea0003800000 */
[----:B------:R-:W-:Y:S01]  /*2b5a0*/  UMOV UR4, 0xffffffff ;  /* 0xffffffff00047882 */ /* 0x000fe20000000000 */
[----:B-1----:R-:W-:Y:S02]  /*2b5b0*/  VIADD R12, R12, 0xffffffff ;  /* 0xffffffff0c0c7836 */ /* 0x002fe40000000000 */
[----:B------:R-:W-:Y:S05]  /*2b5c0*/  BRA.DIV UR4, `(.L_x_1980) ;  /* 0x0000005a04007947 */ /* 0x000fea000b800000 */
[----:B------:R4:W1:Y:S02]  /*2b5d0*/  SHFL.IDX PT, R24, R3, R12, 0x1f ;  /* 0x00001f0c03187589 */ /* 0x00086400000e0000 */
.L_x_1979:
[----:B---3--:R-:W-:Y:S01]  /*2b5e0*/  ISETP.NE.AND P0, PT, R8, 0x1, PT ;  /* 0x000000010800780c */ /* 0x008fe20003f05270 */
[----:B-1----:R-:W-:-:S04]  /*2b5f0*/  IMAD R24, R24, R4, R5 ;  /* 0x0000000418187224 */ /* 0x002fc800078e0205 */
[----:B------:R-:W-:-:S08]  /*2b600*/  IMAD.IADD R0, R0, 0x1, -R24 ;  /* 0x0000000100007824 */ /* 0x000fd000078e0a18 */
[----:B------:R-:W-:Y:S05]  /*2b610*/  @!P0 BRA `(.L_x_1981) ;  /* 0x0000000000dc8947 */ /* 0x000fea0003800000 */
[----:B--2---:R-:W-:Y:S02]  /*2b620*/  IABS R4, R25 ;  /* 0x0000001900047213 */ /* 0x004fe40000000000 */
[----:B------:R-:W-:Y:S02]  /*2b630*/  IABS R5, R8 ;  /* 0x0000000800057213 */ /* 0x000fe40000000000 */
[----:B------:R-:W1:Y:S08]  /*2b640*/  I2F.RP R6, R4 ;  /* 0x0000000400067306 */ /* 0x000e700000209400 */
[----:B------:R-:W2:Y:S08]  /*2b650*/  I2F.RP R9, R5 ;  /* 0x0000000500097306 */ /* 0x000eb00000209400 */
[----:B-1----:R-:W1:Y:S08]  /*2b660*/  MUFU.RCP R6, R6 ;  /* 0x0000000600067308 */ /* 0x002e700000001000 */
[----:B--2---:R-:W-:Y:S01]  /*2b670*/  MUFU.RCP R9, R9 ;  /* 0x0000000900097308 */ /* 0x004fe20000001000 */
[----:B-1----:R-:W-:-:S07]  /*2b680*/  VIADD R2, R6, 0xffffffe ;  /* 0x0ffffffe06027836 */ /* 0x002fce0000000000 */
[----:B0---4-:R0:W1:Y:S02]  /*2b690*/  F2I.FTZ.U32.TRUNC.NTZ R3, R2 ;  /* 0x0000000200037305 */ /* 0x011064000021f000 */
[----:B0-----:R-:W-:Y:S01]  /*2b6a0*/  MOV R2, RZ ;  /* 0x000000ff00027202 */ /* 0x001fe20000000f00 */
[----:B-1----:R-:W-:-:S04]  /*2b6b0*/  IMAD.MOV R7, RZ, RZ, -R3 ;  /* 0x000000ffff077224 */ /* 0x002fc800078e0a03 */
[----:B------:R-:W-:-:S04]  /*2b6c0*/  IMAD R7, R7, R4, RZ ;  /* 0x0000000407077224 */ /* 0x000fc800078e02ff */
[----:B------:R-:W-:Y:S01]  /*2b6d0*/  IMAD.HI.U32 R3, R3, R7, R2 ;  /* 0x0000000703037227 */ /* 0x000fe200078e0002 */
[----:B------:R-:W-:Y:S02]  /*2b6e0*/  IABS R7, R0 ;  /* 0x0000000000077213 */ /* 0x000fe40000000000 */
[----:B------:R-:W-:-:S03]  /*2b6f0*/  IABS R2, R25 ;  /* 0x0000001900027213 */ /* 0x000fc60000000000 */
[----:B------:R-:W-:-:S04]  /*2b700*/  IMAD.HI.U32 R6, R3, R7, RZ ;  /* 0x0000000703067227 */ /* 0x000fc800078e00ff */
[----:B------:R-:W-:Y:S02]  /*2b710*/  IMAD.MOV R2, RZ, RZ, -R2 ;  /* 0x000000ffff027224 */ /* 0x000fe400078e0a02 */
[----:B------:R-:W-:Y:S02]  /*2b720*/  VIADD R3, R9, 0xffffffe ;  /* 0x0ffffffe09037836 */ /* 0x000fe40000000000 */
[----:B------:R-:W-:-:S04]  /*2b730*/  IMAD R7, R6, R2, R7 ;  /* 0x0000000206077224 */ /* 0x000fc800078e0207 */
[----:B------:R-:W0:Y:S01]  /*2b740*/  F2I.FTZ.U32.TRUNC.NTZ R3, R3 ;  /* 0x0000000300037305 */ /* 0x000e22000021f000 */
[----:B------:R-:W-:-:S13]  /*2b750*/  ISETP.GT.U32.AND P1, PT, R4, R7, PT ;  /* 0x000000070400720c */ /* 0x000fda0003f24070 */
[----:B------:R-:W-:Y:S01]  /*2b760*/  @!P1 IMAD.IADD R7, R7, 0x1, -R4 ;  /* 0x0000000107079824 */ /* 0x000fe200078e0a04 */
[----:B------:R-:W-:Y:S01]  /*2b770*/  @!P1 IADD3 R6, R6, 0x1, RZ ;  /* 0x0000000106069810 */ /* 0x000fe20007ffe0ff */
[----:B0-----:R-:W-:Y:S01]  /*2b780*/  IMAD.MOV R2, RZ, RZ, -R3 ;  /* 0x000000ffff027224 */ /* 0x001fe200078e0a03 */
[----:B------:R-:W-:Y:S02]  /*2b790*/  ISETP.NE.AND P1, PT, R25, RZ, PT ;  /* 0x000000ff1900720c */ /* 0x000fe40003f25270 */
[----:B------:R-:W-:Y:S01]  /*2b7a0*/  ISETP.GE.U32.AND P0, PT, R7, R4, PT ;  /* 0x000000040700720c */ /* 0x000fe20003f06070 */
[----:B------:R-:W-:Y:S02]  /*2b7b0*/  IMAD R7, R2, R5, RZ ;  /* 0x0000000502077224 */ /* 0x000fe400078e02ff */
        /* <DEDUP_REMOVED lines=21> */
[----:B------:R-:W-:-:S06]  /*2b910*/  @P0 IADD3 R4, R4, 0x1, RZ ;  /* 0x0000000104040810 */ /* 0x000fcc0007ffe0ff */
[----:B------:R-:W-:Y:S01]  /*2b920*/  @!P2 IMAD.MOV R4, RZ, RZ, -R4 ;  /* 0x000000ffff04a224 */ /* 0x000fe200078e0a04 */
[----:B------:R-:W-:-:S05]  /*2b930*/  @!P1 LOP3.LUT R4, RZ, R8, RZ, 0x33, !PT ;  /* 0x00000008ff049212 */ /* 0x000fca00078e33ff */
[--C-:B------:R-:W-:Y:S02]  /*2b940*/  IMAD.MOV R5, RZ, RZ, -R4.reuse ;  /* 0x000000ffff057224 */ /* 0x100fe400078e0a04 */
[C---:B------:R-:W-:Y:S02]  /*2b950*/  IMAD R3, R8.reuse, 0x1000000, R4 ;  /* 0x0100000008037824 */ /* 0x040fe400078e0204 */
[----:B------:R-:W-:-:S04]  /*2b960*/  IMAD R8, R8, R5, R6 ;  /* 0x0000000508087224 */ /* 0x000fc800078e0206 */
[----:B------:R-:W-:Y:S01]  /*2b970*/  IMAD R26, R8, 0x10000, R3 ;  /* 0x00010000081a7824 */ /* 0x000fe200078e0203 */
[----:B------:R-:W-:Y:S06]  /*2b980*/  BRA `(.L_x_1982) ;  /* 0x0000000000f07947 */ /* 0x000fec0003800000 */
.L_x_1981:
        /* <DEDUP_REMOVED lines=8> */
[----:B0-----:R-:W-:-:S06]  /*2ba10*/  IADD3 R9, R8, 0xffffffe, RZ ;  /* 0x0ffffffe08097810 */ /* 0x001fcc0007ffe0ff */
        /* <DEDUP_REMOVED lines=16> */
[----:B------:R-:W-:-:S06]  /*2bb20*/  @P0 IADD3 R2, R2, 0x1, RZ ;  /* 0x0000000102020810 */ /* 0x000fcc0007ffe0ff */
[----:B------:R-:W-:Y:S01]  /*2bb30*/  @!P2 IMAD.MOV R2, RZ, RZ, -R2 ;  /* 0x000000ffff02a224 */ /* 0x000fe200078e0a02 */
[----:B------:R-:W-:-:S05]  /*2bb40*/  @!P1 LOP3.LUT R2, RZ, R5, RZ, 0x33, !PT ;  /* 0x00000005ff029212 */ /* 0x000fca00078e33ff */
[----:B------:R-:W-:Y:S02]  /*2bb50*/  IMAD R6, R7, R2, RZ ;  /* 0x0000000207067224 */ /* 0x000fe400078e02ff */
[----:B------:R-:W-:Y:S02]  /*2bb60*/  IMAD.MOV R2, RZ, RZ, -R2 ;  /* 0x000000ffff027224 */ /* 0x000fe400078e0a02 */
[----:B------:R-:W-:Y:S02]  /*2bb70*/  IMAD.MOV R3, RZ, RZ, -R6 ;  /* 0x000000ffff037224 */ /* 0x000fe400078e0a06 */
[----:B------:R-:W-:Y:S01]  /*2bb80*/  IMAD R5, R5, R2, R0 ;  /* 0x0000000205057224 */ /* 0x000fe200078e0200 */
[----:B------:R-:W-:Y:S02]  /*2bb90*/  MOV R2, RZ ;  /* 0x000000ff00027202 */ /* 0x000fe40000000f00 */
[----:B------:R-:W-:-:S04]  /*2bba0*/  VIADDMNMX R4, R3, R4, R7, PT ;  /* 0x0000000403047246 */ /* 0x000fc80003800107 */
[----:B------:R-:W-:-:S04]  /*2bbb0*/  IABS R7, R4 ;  /* 0x0000000400077213 */ /* 0x000fc80000000000 */
[----:B------:R-:W0:Y:S08]  /*2bbc0*/  I2F.RP R8, R7 ;  /* 0x0000000700087306 */ /* 0x000e300000209400 */
[----:B0-----:R-:W0:Y:S02]  /*2bbd0*/  MUFU.RCP R8, R8 ;  /* 0x0000000800087308 */ /* 0x001e240000001000 */
[----:B0-----:R-:W-:-:S06]  /*2bbe0*/  VIADD R3, R8, 0xffffffe ;  /* 0x0ffffffe08037836 */ /* 0x001fcc0000000000 */
[----:B------:R-:W0:Y:S02]  /*2bbf0*/  F2I.FTZ.U32.TRUNC.NTZ R3, R3 ;  /* 0x0000000300037305 */ /* 0x000e24000021f000 */
[----:B0-----:R-:W-:-:S04]  /*2bc00*/  IMAD.MOV R0, RZ, RZ, -R3 ;  /* 0x000000ffff007224 */ /* 0x001fc800078e0a03 */
[----:B------:R-:W-:Y:S01]  /*2bc10*/  IMAD R9, R0, R7, RZ ;  /* 0x0000000700097224 */ /* 0x000fe200078e02ff */
[----:B------:R-:W-:-:S03]  /*2bc20*/  IABS R0, R4 ;  /* 0x0000000400007213 */ /* 0x000fc60000000000 */
        /* <DEDUP_REMOVED lines=10> */
[----:B------:R-:W-:Y:S02]  /*2bcd0*/  LOP3.LUT R0, R5, R4, RZ, 0x3c, !PT ;  /* 0x0000000405007212 */ /* 0x000fe400078e3cff */
[----:B------:R-:W-:Y:S02]  /*2bce0*/  IADD3 R5, R6, 0x1000000, R5 ;  /* 0x0100000006057810 */ /* 0x000fe40007ffe005 */
[----:B------:R-:W-:-:S07]  /*2bcf0*/  ISETP.GE.AND P2, PT, R0, RZ, PT ;  /* 0x000000ff0000720c */ /* 0x000fce0003f46270 */
[----:B------:R-:W-:-:S06]  /*2bd00*/  @P0 VIADD R2, R2, 0x1 ;  /* 0x0000000102020836 */ /* 0x000fcc0000000000 */
[----:B------:R-:W-:Y:S01]  /*2bd10*/  @!P2 IMAD.MOV R2, RZ, RZ, -R2 ;  /* 0x000000ffff02a224 */ /* 0x000fe200078e0a02 */
[----:B------:R-:W-:Y:S02]  /*2bd20*/  @!P1 LOP3.LUT R2, RZ, R4, RZ, 0x33, !PT ;  /* 0x00000004ff029212 */ /* 0x000fe400078e33ff */
[----:B------:R-:W-:-:S05]  /*2bd30*/  IADD3 R4, -R4, RZ, RZ ;  /* 0x000000ff04047210 */ /* 0x000fca0007ffe1ff */
[----:B------:R-:W-:-:S07]  /*2bd40*/  IMAD R26, R2, R4, R5 ;  /* 0x00000004021a7224 */ /* 0x000fce00078e0205 */
.L_x_1982:
[----:B------:R-:W-:-:S05]  /*2bd50*/  LOP3.LUT R2, RZ, R2, RZ, 0x33, !PT ;  /* 0x00000002ff027212 */ /* 0x000fca00078e33ff */
[----:B------:R-:W-:Y:S01]  /*2bd60*/  IMAD.IADD R25, R25, 0x1, R2 ;  /* 0x0000000119197824 */ /* 0x000fe200078e0202 */
[----:B------:R-:W-:Y:S06]  /*2bd70*/  BRA `(.L_x_1983) ;  /* 0x00000000001c7947 */ /* 0x000fec0003800000 */
.L_x_1975:
[----:B------:R-:W-:Y:S01]  /*2bd80*/  UMOV UR4, URZ ;  /* 0x0000003f00047c82 */ /* 0x000fe20008000000 */
[----:B------:R-:W-:Y:S01]  /*2bd90*/  UMOV UR5, URZ ;  /* 0x0000003f00057c82 */ /* 0x000fe20008000000 */
[----:B------:R-:W-:Y:S01]  /*2bda0*/  ULDC UR6, c[0x0][0xc3c] ;  /* 0x00030f0000067ab9 */ /* 0x000fe20000000800 */
[----:B------:R-:W-:Y:S02]  /*2bdb0*/  IMAD.MOV.U32 R24, RZ, RZ, R0 ;  /* 0x000000ffff187224 */ /* 0x000fe400078e0000 */
[----:B------:R-:W-:Y:S02]  /*2bdc0*/  IMAD.U32 R25, RZ, RZ, UR4 ;  /* 0x00000004ff197e24 */ /* 0x000fe4000f8e00ff */
[----:B------:R-:W-:Y:S02]  /*2bdd0*/  IMAD.U32 R26, RZ, RZ, UR5 ;  /* 0x00000005ff1a7e24 */ /* 0x000fe4000f8e00ff */
[----:B------:R-:W-:-:S07]  /*2bde0*/  IMAD.U32 R27, RZ, RZ, UR6 ;  /* 0x00000006ff1b7e24 */ /* 0x000fce000f8e00ff */
.L_x_1983:
[----:B------:R-:W1:Y:S01]  /*2bdf0*/  S2R R0, SR_TID.X ;  /* 0x0000000000007919 */ /* 0x000e620000002100 */
[----:B------:R-:W-:Y:S05]  /*2be00*/  WARPSYNC.ALL ;  /* 0x0000000000007948 */ /* 0x000fea0003800000 */
[----:B------:R-:W-:Y:S01]  /*2be10*/  BAR.SYNC.DEFER_BLOCKING 0x4, 0x180 ;  /* 0x0106000000007b1d */ /* 0x000fe20000010000 */
[----:B-1----:R-:W-:-:S04]  /*2be20*/  LOP3.LUT R0, R0, 0x1f, RZ, 0xc0, !PT ;  /* 0x0000001f00007812 */ /* 0x002fc800078ec0ff */
[----:B------:R-:W-:-:S13]  /*2be30*/  ISETP.NE.AND P0, PT, R0, RZ, PT ;  /* 0x000000ff0000720c */ /* 0x000fda0003f05270 */
[----:B0-----:R-:W0:Y:S01]  /*2be40*/  @!P0 S2R R3, SR_CgaCtaId ;  /* 0x0000000000038919 */ /* 0x001e220000008800 */
[----:B------:R-:W-:-:S04]  /*2be50*/  @!P0 MOV R0, 0x400 ;  /* 0x0000040000008802 */ /* 0x000fc80000000f00 */
[----:B0-----:R-:W-:-:S05]  /*2be60*/  @!P0 LEA R17, R3, R0, 0x18 ;  /* 0x0000000003118211 */ /* 0x001fca00078ec0ff */
[----:B------:R3:W-:Y:S01]  /*2be70*/  @!P0 STS.128 [R17+0x308d0], R24 ;  /* 0x0308d01811008388 */ /* 0x0007e20000000c00 */
[----:B------:R-:W-:Y:S06]  /*2be80*/  BAR.ARV 0x5, 0x180 ;  /* 0x0146000000007b1d */ /* 0x000fec0000002000 */
.L_x_1972:
[----:B------:R-:W-:Y:S02]  /*2be90*/  ULDC UR4, c[0x0][0xc3c] ;  /* 0x00030f0000047ab9 */ /* 0x000fe40000000800 */
[----:B--2---:R-:W-:-:S13]  /*2bea0*/  ISETP.GE.AND P0, PT, R27, UR4, PT ;  /* 0x000000041b007c0c */ /* 0x004fda000bf06270 */
[----:B------:R-:W-:Y:S05]  /*2beb0*/  @!P0 BRA `(.L_x_1984) ;  /* 0xffffff8c00fc8947 */ /* 0x000fea000383ffff */
[----:B------:R-:W-:Y:S05]  /*2bec0*/  BSYNC B8 ;  /* 0x0000000000087941 */ /* 0x000fea0003800000 */
.L_x_1857:
[----:B------:R-:W2:Y:S01]  /*2bed0*/  LDL.LU R0, [R1+0x2c] ;  /* 0x00002c0001007983 */ /* 0x000ea20000300800 */
[----:B------:R-:W-:Y:S01]  /*2bee0*/  BSSY B0, `(.L_x_1985) ;  /* 0x000000b000007945 */ /* 0x000fe20003800000 */
[----:B------:R-:W4:Y:S01]  /*2bef0*/  S2R R5, SR_CgaCtaId ;  /* 0x0000000000057919 */ /* 0x000f220000008800 */
[----:B--2---:R-:W-:-:S04]  /*2bf00*/  IADD3 R0, R0, 0x1, RZ ;  /* 0x0000000100007810 */ /* 0x004fc80007ffe0ff */
        /* <DEDUP_REMOVED lines=8> */
.L_x_2174:
[----:B------:R-:W-:Y:S05]  /*2bf90*/  BSYNC B0 ;  /* 0x0000000000007941 */ /* 0x000fea0003800000 */
.L_x_1985:
[----:B------:R-:W-:-:S03]  /*2bfa0*/  UMOV UR4, 0xffffffff ;  /* 0xffffffff00047882 */ /* 0x000fc60000000000 */
[----:B------:R-:W-:Y:S05]  /*2bfb0*/  BRA.DIV UR4, `(.L_x_1987) ;  /* 0x0000004e04c07947 */ /* 0x000fea000b800000 */
[----:B-1----:R-:W1:Y:S02]  /*2bfc0*/  S2R R0, SR_TID.X ;  /* 0x0000000000007919 */ /* 0x002e640000002100 */
[----:B-1----:R-:W-:-:S04]  /*2bfd0*/  SHF.R.U32.HI R0, RZ, 0x5, R0 ;  /* 0x00000005ff007819 */ /* 0x002fc80000011600 */
[----:B------:R-:W-:-:S05]  /*2bfe0*/  LOP3.LUT R0, R0, 0x3, RZ, 0xc0, !PT ;  /* 0x0000000300007812 */ /* 0x000fca00078ec0ff */
[----:B------:R1:W2:Y:S02]  /*2bff0*/  SHFL.IDX PT, R14, R0, RZ, 0x1f ;  /* 0x00001fff000e7589 */ /* 0x0002a400000e0000 */
.L_x_2177:
[----:B--2---:R-:W-:-:S13]  /*2c000*/  ISETP.NE.AND P0, PT, R14, RZ, PT ;  /* 0x000000ff0e00720c */ /* 0x004fda0003f05270 */
[----:B------:R-:W-:Y:S05]  /*2c010*/  @P0 BRA `(.L_x_1537) ;  /* 0x0000000000900947 */ /* 0x000fea0003800000 */
[----:B------:R-:W-:-:S03]  /*2c020*/  UMOV UR4, 0xffffffff ;  /* 0xffffffff00047882 */ /* 0x000fc60000000000 */
[----:B------:R-:W-:Y:S05]  /*2c030*/  BRA.DIV UR4, `(.L_x_1988) ;  /* 0x0000004e04d47947 */ /* 0x000fea000b800000 */
[----:B------:R-:W-:-:S13]  /*2c040*/  ELECT P6, URZ, PT ;  /* 0x00000000003f782f */ /* 0x000fda00038c0000 */
.L_x_2180:
[----:B------:R-:W-:Y:S05]  /*2c050*/  @!P6 BRA `(.L_x_1537) ;  /* 0x000000000080e947 */ /* 0x000fea0003800000 */
[----:B-1----:R-:W2:Y:S02]  /*2c060*/  LDL R0, [R1+0xd8] ;  /* 0x0000d80001007983 */ /* 0x002ea40000100800 */
[----:B--2---:R-:W-:-:S13]  /*2c070*/  R2UR UR4, R0 ;  /* 0x00000000000472ca */ /* 0x004fda00000e0000 */
[----:B------:R-:W-:-:S06]  /*2c080*/  ULOP3.LUT UR4, UR4, 0x2, URZ, 0xfc, !UPT ;  /* 0x0000000204047892 */ /* 0x000fcc000f8efc3f */
[----:B------:R-:W-:-:S05]  /*2c090*/  IMAD.U32 R0, RZ, RZ, UR4 ;  /* 0x00000004ff007e24 */ /* 0x000fca000f8e00ff */
[----:B------:R-:W-:-:S13]  /*2c0a0*/  ISETP.NE.AND P0, PT, R0, 0x3, PT ;  /* 0x000000030000780c */ /* 0x000fda0003f05270 */
[----:B------:R-:W-:Y:S05]  /*2c0b0*/  @!P0 BRA `(.L_x_1989) ;  /* 0x0000000000048947 */ /* 0x000fea0003800000 */
[----:B------:R-:W-:Y:S01]  /*2c0c0*/  BPT.TRAP 0x1 ;  /* 0x000000040000795c */ /* 0x000fe20000300000 */
.L_x_1989:
[C---:B------:R-:W-:Y:S01]  /*2c0d0*/  IMAD R3, R22.reuse, 0x8, R5 ;  /* 0x0000000816037824 */ /* 0x040fe200078e0205 */
[----:B------:R-:W-:Y:S01]  /*2c0e0*/  SHF.L.U32 R2, R29, 0x1f, RZ ;  /* 0x0000001f1d027819 */ /* 0x000fe200000006ff */
[----:B------:R-:W-:-:S03]  /*2c0f0*/  VIADD R22, R22, 0x1 ;  /* 0x0000000116167836 */ /* 0x000fc60000000000 */
[----:B------:R-:W1:Y:S02]  /*2c100*/  SYNCS.PHASECHK.TRANS64.TRYWAIT P1, [R3+URZ+0x30840], R2 ;  /* 0x03084002030075a7 */ /* 0x000e64000802017f */
[----:B------:R-:W-:-:S04]  /*2c110*/  ISETP.NE.AND P2, PT, R22, 0x2, PT ;  /* 0x000000021600780c */ /* 0x000fc80003f45270 */
[----:B------:R-:W-:Y:S01]  /*2c120*/  SEL R0, RZ, 0x1, P2 ;  /* 0x00000001ff007807 */ /* 0x000fe20001000000 */
[----:B-1----:R-:W-:Y:S08]  /*2c130*/  @!P1 BRA `(.L_x_1990) ;  /* 0x0000004c00b49947 */ /* 0x002ff00003800000 */
.L_x_2181:
[----:B------:R-:W-:Y:S02]  /*2c140*/  SEL R22, R22, RZ, P2 ;  /* 0x000000ff16167207 */ /* 0x000fe40001000000 */
[----:B------:R-:W-:Y:S01]  /*2c150*/  LOP3.LUT R0, R29, R0, RZ, 0x3c, !PT ;  /* 0x000000001d007212 */ /* 0x000fe200078e3cff */
[----:B------:R-:W-:Y:S06]  /*2c160*/  @!P0 BRA `(.L_x_1991) ;  /* 0x0000000000048947 */ /* 0x000fec0003800000 */
[----:B------:R-:W-:Y:S01]  /*2c170*/  BPT.TRAP 0x1 ;  /* 0x000000040000795c */ /* 0x000fe20000300000 */
.L_x_1991:
[----:B------:R-:W-:Y:S01]  /*2c180*/  IMAD R5, R22, 0x8, R5 ;  /* 0x0000000816057824 */ /* 0x000fe200078e0205 */
[----:B------:R-:W-:-:S04]  /*2c190*/  SHF.L.U32 R0, R0, 0x1f, RZ ;  /* 0x0000001f00007819 */ /* 0x000fc800000006ff */
[----:B------:R-:W2:Y:S02]  /*2c1a0*/  SYNCS.PHASECHK.TRANS64.TRYWAIT P1, [R5+URZ+0x30840], R0 ;  /* 0x03084000050075a7 */ /* 0x000ea4000802017f */
[----:B--2---:R-:W-:Y:S05]  /*2c1b0*/  @!P1 BRA `(.L_x_1992) ;  /* 0x0000004c00a89947 */ /* 0x004fea0003800000 */
.L_x_2182:
[----:B------:R-:W-:Y:S05]  /*2c1c0*/  @!P0 BRA `(.L_x_1993) ;  /* 0x0000000000048947 */ /* 0x000fea0003800000 */
[----:B------:R-:W-:Y:S01]  /*2c1d0*/  BPT.TRAP 0x1 ;  /* 0x000000040000795c */ /* 0x000fe20000300000 */
.L_x_1993:
[----:B------:R-:W4:Y:S02]  /*2c1e0*/  SYNCS.PHASECHK.TRANS64.TRYWAIT P1, [R3+URZ+0x30860], R2 ;  /* 0x03086002030075a7 */ /* 0x000f24000802017f */
[----:B----4-:R-:W-:Y:S05]  /*2c1f0*/  @!P1 BRA `(.L_x_1994) ;  /* 0x0000004c00ac9947 */ /* 0x010fea0003800000 */
.L_x_2183:
[----:B------:R-:W-:Y:S05]  /*2c200*/  @!P0 BRA `(.L_x_1995) ;  /* 0x0000000000048947 */ /* 0x000fea0003800000 */
[----:B------:R-:W-:Y:S01]  /*2c210*/  BPT.TRAP 0x1 ;  /* 0x000000040000795c */ /* 0x000fe20000300000 */
.L_x_1995:
[----:B------:R0:W0:Y:S02]  /*2c220*/  SYNCS.PHASECHK.TRANS64.TRYWAIT P0, [R5+URZ+0x30860], R0 ;  /* 0x03086000050075a7 */ /* 0x000024000800017f */
[----:B0-----:R-:W-:Y:S05]  /*2c230*/  @!P0 NANOSLEEP.SYNCS 0x989680 ;  /* 0x009896800000895d */ /* 0x001fea0003900000 */
[----:B------:R-:W0:Y:S02]  /*2c240*/  @!P0 SYNCS.PHASECHK.TRANS64 P0, [R5+URZ+0x30860], R0 ;  /* 0x03086000050085a7 */ /* 0x000e24000800007f */
[----:B0-----:R-:W-:Y:S05]  /*2c250*/  @!P0 BRA `(.L_x_1995) ;  /* 0xfffffffc00f08947 */ /* 0x001fea000383ffff */
.L_x_1537:
[----:B------:R-:W-:Y:S05]  /*2c260*/  BSYNC B9 ;  /* 0x0000000000097941 */ /* 0x000fea0003800000 */
.L_x_1534:
[----:B------:R-:W-:Y:S05]  /*2c270*/  EXIT ;  /* 0x000000000000794d */ /* 0x000fea0003800000 */
.L_x_1565:
[----:B0-----:R0:W1:Y:S02]  /*2c280*/  SYNCS.PHASECHK.TRANS64.TRYWAIT P6, [R88+URZ+0x30890], R100 ;  /* 0x03089064580075a7 */ /* 0x00106400080c017f */
[----:B-1----:R-:W-:Y:S05]  /*2c290*/  @!P6 NANOSLEEP.SYNCS 0x989680 ;  /* 0x009896800000e95d */ /* 0x002fea0003900000 */
[----:B------:R-:W1:Y:S02]  /*2c2a0*/  @!P6 SYNCS.PHASECHK.TRANS64 P6, [R88+URZ+0x30890], R100 ;  /* 0x030890645800e5a7 */ /* 0x000e6400080c007f */
[----:B-1----:R-:W-:Y:S05]  /*2c2b0*/  @!P6 BRA `(.L_x_1565) ;  /* 0xfffffffc00f0e947 */ /* 0x002fea000383ffff */
[----:B------:R-:W-:Y:S05]  /*2c2c0*/  BRA `(.L_x_1996) ;  /* 0xfffffd7800a07947 */ /* 0x000fea000383ffff */
.L_x_1566:
[----:B------:R-:W-:Y:S01]  /*2c2d0*/  BSSY B1, `(.L_x_1997) ;  /* 0x0000008000017945 */ /* 0x000fe20003800000 */
[----:B------:R-:W-:Y:S01]  /*2c2e0*/  MOV R13, R105 ;  /* 0x00000069000d7202 */ /* 0x000fe20000000f00 */
[----:B------:R-:W-:Y:S02]  /*2c2f0*/  IMAD.MOV.U32 R12, RZ, RZ, RZ ;  /* 0x000000ffff0c7224 */ /* 0x000fe400078e00ff */
[----:B------:R-:W-:Y:S02]  /*2c300*/  IMAD.MOV.U32 R11, RZ, RZ, 0x181f ;  /* 0x0000181fff0b7424 */ /* 0x000fe400078e00ff */
[----:B------:R-:W-:-:S07]  /*2c310*/  IMAD.MOV.U32 R15, RZ, RZ, -0x1 ;  /* 0xffffffffff0f7424 */ /* 0x000fce00078e00ff */
[----:B0-----:R-:W-:Y:S05]  /*2c320*/  WARPSYNC.COLLECTIVE R15, `(.L_x_1998) ;  /* 0x000000000f087348 */ /* 0x001fea0003c00000 */
[----:B------:R1:W2:Y:S02]  /*2c330*/  SHFL.IDX P6, R14, R13, R12, R11 ;  /* 0x0000000c0d0e7389 */ /* 0x0002a400000c000b */
[----:B012---:R-:W-:Y:S01]  /*2c340*/  ENDCOLLECTIVE ;  /* 0x000000000000791b */ /* 0x007fe20003800000 */
.L_x_1998:
[----:B------:R-:W-:Y:S05]  /*2c350*/  BSYNC B1 ;  /* 0x0000000000017941 */ /* 0x000fea0003800000 */
.L_x_1997:
        /* <DEDUP_REMOVED lines=8> */
.L_x_1999:
[----:B------:R-:W-:Y:S01]  /*2c3e0*/  IMAD.MOV.U32 R11, RZ, RZ, R14 ;  /* 0x000000ffff0b7224 */ /* 0x000fe200078e000e */
[----:B------:R-:W-:Y:S06]  /*2c3f0*/  BRA `(.L_x_2000) ;  /* 0xfffffd7800687947 */ /* 0x000fec000383ffff */
.L_x_1583:
[----:B------:R-:W-:Y:S01]  /*2c400*/  BSSY B1, `(.L_x_2001) ;  /* 0x0000008000017945 */ /* 0x000fe20003800000 */
[----:B0---4-:R-:W-:Y:S01]  /*2c410*/  IMAD.MOV.U32 R13, RZ, RZ, R105 ;  /* 0x000000ffff0d7224 */ /* 0x011fe200078e0069 */
[----:B---3--:R-:W-:Y:S01]  /*2c420*/  MOV R11, 0x181f ;  /* 0x0000181f000b7802 */ /* 0x008fe20000000f00 */
[----:B------:R-:W-:Y:S02]  /*2c430*/  IMAD.MOV.U32 R12, RZ, RZ, 0x1 ;  /* 0x00000001ff0c7424 */ /* 0x000fe400078e00ff */
[----:B------:R-:W-:-:S07]  /*2c440*/  IMAD.MOV.U32 R15, RZ, RZ, -0x1 ;  /* 0xffffffffff0f7424 */ /* 0x000fce00078e00ff */
[----:B-12---:R-:W-:Y:S05]  /*2c450*/  WARPSYNC.COLLECTIVE R15, `(.L_x_2002) ;  /* 0x000000000f087348 */ /* 0x006fea0003c00000 */
[----:B------:R0:W3:Y:S02]  /*2c460*/  SHFL.IDX P6, R14, R13, R12, R11 ;  /* 0x0000000c0d0e7389 */ /* 0x0000e400000c000b */
[----:B0123--:R-:W-:Y:S01]  /*2c470*/  ENDCOLLECTIVE ;  /* 0x000000000000791b */ /* 0x00ffe20003800000 */
.L_x_2002:
[----:B------:R-:W-:Y:S05]  /*2c480*/  BSYNC B1 ;  /* 0x0000000000017941 */ /* 0x000fea0003800000 */
.L_x_2001:
[----:B------:R-:W-:Y:S01]  /*2c490*/  IMAD.MOV.U32 R13, RZ, RZ, R104 ;  /* 0x000000ffff0d7224 */ /* 0x000fe200078e0068 */
[----:B------:R-:W-:Y:S01]  /*2c4a0*/  MOV R15, 0xffffffff ;  /* 0xffffffff000f7802 */ /* 0x000fe20000000f00 */
[----:B------:R-:W-:Y:S02]  /*2c4b0*/  IMAD.MOV.U32 R12, RZ, RZ, 0x1 ;  /* 0x00000001ff0c7424 */ /* 0x000fe400078e00ff */
[----:B------:R-:W-:Y:S02]  /*2c4c0*/  IMAD.MOV.U32 R11, RZ, RZ, 0x181f ;  /* 0x0000181fff0b7424 */ /* 0x000fe400078e00ff */
[----:B------:R-:W-:-:S07]  /*2c4d0*/  IMAD.MOV.U32 R105, RZ, RZ, R14 ;  /* 0x000000ffff697224 */ /* 0x000fce00078e000e */
[----:B------:R-:W-:Y:S05]  /*2c4e0*/  WARPSYNC.COLLECTIVE R15, `(.L_x_2003) ;  /* 0x000000000f087348 */ /* 0x000fea0003c00000 */
[----:B------:R0:W1:Y:S02]  /*2c4f0*/  SHFL.IDX P6, R14, R13, R12, R11 ;  /* 0x0000000c0d0e7389 */ /* 0x00006400000c000b */
[----:B01----:R-:W-:Y:S01]  /*2c500*/  ENDCOLLECTIVE ;  /* 0x000000000000791b */ /* 0x003fe20003800000 */
.L_x_2003:
[----:B------:R-:W-:Y:S01]  /*2c510*/  IMAD.MOV.U32 R104, RZ, RZ, R14 ;  /* 0x000000ffff687224 */ /* 0x000fe200078e000e */
[----:B------:R-:W-:Y:S06]  /*2c520*/  BRA `(.L_x_2004) ;  /* 0xfffffd8400ac7947 */ /* 0x000fec000383ffff */
.L_x_1605:
[----:B0-----:R0:W1:Y:S02]  /*2c530*/  SYNCS.PHASECHK.TRANS64.TRYWAIT P6, [R88+URZ+0x30890], R100 ;  /* 0x03089064580075a7 */ /* 0x00106400080c017f */
[----:B-1----:R-:W-:Y:S05]  /*2c540*/  @!P6 NANOSLEEP.SYNCS 0x989680 ;  /* 0x009896800000e95d */ /* 0x002fea0003900000 */
[----:B------:R-:W1:Y:S02]  /*2c550*/  @!P6 SYNCS.PHASECHK.TRANS64 P6, [R88+URZ+0x30890], R100 ;  /* 0x030890645800e5a7 */ /* 0x000e6400080c007f */
[----:B-1----:R-:W-:Y:S05]  /*2c560*/  @!P6 BRA `(.L_x_1605) ;  /* 0xfffffffc00f0e947 */ /* 0x002fea000383ffff */
[----:B------:R-:W-:Y:S05]  /*2c570*/  BRA `(.L_x_2005) ;  /* 0xfffffd9c00347947 */ /* 0x000fea000383ffff */
.L_x_1606:
[----:B------:R-:W-:Y:S01]  /*2c580*/  BSSY B1, `(.L_x_2006) ;  /* 0x0000008000017945 */ /* 0x000fe20003800000 */
[----:B------:R-:W-:Y:S02]  /*2c590*/  IMAD.MOV.U32 R13, RZ, RZ, R105 ;  /* 0x000000ffff0d7224 */ /* 0x000fe400078e0069 */
[----:B------:R-:W-:Y:S02]  /*2c5a0*/  IMAD.MOV.U32 R12, RZ, RZ, RZ ;  /* 0x000000ffff0c7224 */ /* 0x000fe400078e00ff */
[----:B------:R-:W-:Y:S02]  /*2c5b0*/  IMAD.MOV.U32 R11, RZ, RZ, 0x181f ;  /* 0x0000181fff0b7424 */ /* 0x000fe400078e00ff */
[----:B------:R-:W-:-:S07]  /*2c5c0*/  IMAD.MOV.U32 R15, RZ, RZ, -0x1 ;  /* 0xffffffffff0f7424 */ /* 0x000fce00078e00ff */
[----:B0-----:R-:W-:Y:S05]  /*2c5d0*/  WARPSYNC.COLLECTIVE R15, `(.L_x_2007) ;  /* 0x000000000f087348 */ /* 0x001fea0003c00000 */
[----:B------:R1:W2:Y:S02]  /*2c5e0*/  SHFL.IDX P6, R14, R13, R12, R11 ;  /* 0x0000000c0d0e7389 */ /* 0x0002a400000c000b */
[----:B012---:R-:W-:Y:S01]  /*2c5f0*/  ENDCOLLECTIVE ;  /* 0x000000000000791b */ /* 0x007fe20003800000 */
.L_x_2007:
[----:B------:R-:W-:Y:S05]  /*2c600*/  BSYNC B1 ;  /* 0x0000000000017941 */ /* 0x000fea0003800000 */
.L_x_2006:
[----:B------:R-:W-:Y:S01]  /*2c610*/  IMAD.MOV.U32 R13, RZ, RZ, R104 ;  /* 0x000000ffff0d7224 */ /* 0x000fe200078e0068 */
[----:B------:R-:W-:Y:S01]  /*2c620*/  MOV R103, R14 ;  /* 0x0000000e00677202 */ /* 0x000fe20000000f00 */
[----:B------:R-:W-:Y:S02]  /*2c630*/  IMAD.MOV.U32 R12, RZ, RZ, RZ ;  /* 0x000000ffff0c7224 */ /* 0x000fe400078e00ff */
[----:B------:R-:W-:Y:S02]  /*2c640*/  IMAD.MOV.U32 R11, RZ, RZ, 0x181f ;  /* 0x0000181fff0b7424 */ /* 0x000fe400078e00ff */
[----:B------:R-:W-:-:S07]  /*2c650*/  IMAD.MOV.U32 R15, RZ, RZ, -0x1 ;  /* 0xffffffffff0f7424 */ /* 0x000fce00078e00ff */
[----:B------:R-:W-:Y:S05]  /*2c660*/  WARPSYNC.COLLECTIVE R15, `(.L_x_2008) ;  /* 0x000000000f087348 */ /* 0x000fea0003c00000 */
[----:B------:R0:W1:Y:S02]  /*2c670*/  SHFL.IDX P6, R14, R13, R12, R11 ;  /* 0x0000000c0d0e7389 */ /* 0x00006400000c000b */
[----:B01----:R-:W-:Y:S01]  /*2c680*/  ENDCOLLECTIVE ;  /* 0x000000000000791b */ /* 0x003fe20003800000 */
.L_x_2008:
[----:B------:R-:W-:Y:S01]  /*2c690*/  IMAD.MOV.U32 R11, RZ, RZ, R14 ;  /* 0x000000ffff0b7224 */ /* 0x000fe200078e000e */
[----:B------:R-:W-:Y:S06]  /*2c6a0*/  BRA `(.L_x_2009) ;  /* 0xfffffd9c00007947 */ /* 0x000fec000383ffff */
.L_x_1615:
[----:B------:R-:W-:Y:S01]  /*2c6b0*/  BSSY B1, `(.L_x_2010) ;  /* 0x0000008000017945 */ /* 0x000fe20003800000 */
[----:B---34-:R-:W-:Y:S01]  /*2c6c0*/  MOV R13, R105 ;  /* 0x00000069000d7202 */ /* 0x018fe20000000f00 */
[----:B------:R-:W-:Y:S02]  /*2c6d0*/  IMAD.MOV.U32 R12, RZ, RZ, 0x1 ;  /* 0x00000001ff0c7424 */ /* 0x000fe400078e00ff */
[----:B------:R-:W-:Y:S02]  /*2c6e0*/  IMAD.MOV.U32 R11, RZ, RZ, 0x181f ;  /* 0x0000181fff0b7424 */ /* 0x000fe400078e00ff */
[----:B------:R-:W-:-:S07]  /*2c6f0*/  IMAD.MOV.U32 R15, RZ, RZ, -0x1 ;  /* 0xffffffffff0f7424 */ /* 0x000fce00078e00ff */
[----:B012---:R-:W-:Y:S05]  /*2c700*/  WARPSYNC.COLLECTIVE R15, `(.L_x_2011) ;  /* 0x000000000f087348 */ /* 0x007fea0003c00000 */
[----:B------:R3:W4:Y:S02]  /*2c710*/  SHFL.IDX P6, R14, R13, R12, R11 ;  /* 0x0000000c0d0e7389 */ /* 0x00072400000c000b */
[----:B01234-:R-:W-:Y:S01]  /*2c720*/  ENDCOLLECTIVE ;  /* 0x000000000000791b */ /* 0x01ffe20003800000 */
.L_x_2011:
[----:B------:R-:W-:Y:S05]  /*2c730*/  BSYNC B1 ;  /* 0x0000000000017941 */ /* 0x000fea0003800000 */
.L_x_2010:
        /* <DEDUP_REMOVED lines=8> */
.L_x_2012:
[----:B------:R-:W-:Y:S01]  /*2c7c0*/  IMAD.MOV.U32 R104, RZ, RZ, R14 ;  /* 0x000000ffff687224 */ /* 0x000fe200078e000e */
[----:B------:R-:W-:Y:S06]  /*2c7d0*/  BRA `(.L_x_2013) ;  /* 0xfffffda800ac7947 */ /* 0x000fec000383ffff */
.L_x_1624:
[----:B0-----:R0:W1:Y:S02]  /*2c7e0*/  SYNCS.PHASECHK.TRANS64.TRYWAIT P0, [R88+URZ+0x30890], R100 ;  /* 0x03089064580075a7 */ /* 0x001064000800017f */
[----:B-1----:R-:W-:Y:S05]  /*2c7f0*/  @!P0 NANOSLEEP.SYNCS 0x989680 ;  /* 0x009896800000895d */ /* 0x002fea0003900000 */
[----:B------:R-:W1:Y:S02]  /*2c800*/  @!P0 SYNCS.PHASECHK.TRANS64 P0, [R88+URZ+0x30890], R100 ;  /* 0x03089064580085a7 */ /* 0x000e64000800007f */
[----:B-1----:R-:W-:Y:S05]  /*2c810*/  @!P0 BRA `(.L_x_1624) ;  /* 0xfffffffc00f08947 */ /* 0x002fea000383ffff */
[----:B------:R-:W-:Y:S05]  /*2c820*/  BRA `(.L_x_2014) ;  /* 0xfffffdb800987947 */ /* 0x000fea000383ffff */
.L_x_1625:
        /* <DEDUP_REMOVED lines=8> */
.L_x_2016:
[----:B------:R-:W-:Y:S05]  /*2c8b0*/  BSYNC B1 ;  /* 0x0000000000017941 */ /* 0x000fea0003800000 */
.L_x_2015:
[----:B------:R-:W-:Y:S01]  /*2c8c0*/  IMAD.MOV.U32 R13, RZ, RZ, R40 ;  /* 0x000000ffff0d7224 */ /* 0x000fe200078e0028 */
[----:B------:R-:W-:Y:S01]  /*2c8d0*/  MOV R15, 0xffffffff ;  /* 0xffffffff000f7802 */ /* 0x000fe20000000f00 */
[----:B------:R-:W-:Y:S02]  /*2c8e0*/  IMAD.MOV.U32 R12, RZ, RZ, RZ ;  /* 0x000000ffff0c7224 */ /* 0x000fe400078e00ff */
[----:B------:R-:W-:Y:S02]  /*2c8f0*/  IMAD.MOV.U32 R11, RZ, RZ, 0x181f ;  /* 0x0000181fff0b7424 */ /* 0x000fe400078e00ff */
[----:B------:R-:W-:-:S07]  /*2c900*/  IMAD.MOV.U32 R39, RZ, RZ, R14 ;  /* 0x000000ffff277224 */ /* 0x000fce00078e000e */
[----:B------:R-:W-:Y:S05]  /*2c910*/  WARPSYNC.COLLECTIVE R15, `(.L_x_2017) ;  /* 0x000000000f087348 */ /* 0x000fea0003c00000 */
[----:B------:R0:W1:Y:S02]  /*2c920*/  SHFL.IDX P6, R14, R13, R12, R11 ;  /* 0x0000000c0d0e7389 */ /* 0x00006400000c000b */
[----:B01----:R-:W-:Y:S01]  /*2c930*/  ENDCOLLECTIVE ;  /* 0x000000000000791b */ /* 0x003fe20003800000 */
.L_x_2017:
[----:B------:R-:W-:Y:S01]  /*2c940*/  IMAD.MOV.U32 R38, RZ, RZ, R14 ;  /* 0x000000ffff267224 */ /* 0x000fe200078e000e */
[----:B------:R-:W-:Y:S06]  /*2c950*/  BRA `(.L_x_2018) ;  /* 0xfffffdb800b87947 */ /* 0x000fec000383ffff */
.L_x_1628:
[----:B------:R-:W-:Y:S01]  /*2c960*/  BSSY B1, `(.L_x_2019) ;  /* 0x0000008000017945 */ /* 0x000fe20003800000 */
[----:B----4-:R-:W-:Y:S02]  /*2c970*/  IMAD.MOV.U32 R13, RZ, RZ, R41 ;  /* 0x000000ffff0d7224 */ /* 0x010fe400078e0029 */
[----:B------:R-:W-:Y:S02]  /*2c980*/  IMAD.MOV.U32 R12, RZ, RZ, 0x1 ;  /* 0x00000001ff0c7424 */ /* 0x000fe400078e00ff */
[----:B------:R-:W-:Y:S02]  /*2c990*/  IMAD.MOV.U32 R11, RZ, RZ, 0x181f ;  /* 0x0000181fff0b7424 */ /* 0x000fe400078e00ff */
[----:B------:R-:W-:-:S07]  /*2c9a0*/  IMAD.MOV.U32 R15, RZ, RZ, -0x1 ;  /* 0xffffffffff0f7424 */ /* 0x000fce00078e00ff */
[----:B0123--:R-:W-:Y:S05]  /*2c9b0*/  WARPSYNC.COLLECTIVE R15, `(.L_x_2020) ;  /* 0x000000000f087348 */ /* 0x00ffea0003c00000 */
[----:B------:R4:W0:Y:S02]  /*2c9c0*/  SHFL.IDX P6, R14, R13, R12, R11 ;  /* 0x0000000c0d0e7389 */ /* 0x00082400000c000b */
[----:B01234-:R-:W-:Y:S01]  /*2c9d0*/  ENDCOLLECTIVE ;  /* 0x000000000000791b */ /* 0x01ffe20003800000 */
.L_x_2020:
[----:B------:R-:W-:Y:S05]  /*2c9e0*/  BSYNC B1 ;  /* 0x0000000000017941 */ /* 0x000fea0003800000 */
.L_x_2019:
[----:B------:R-:W-:Y:S01]  /*2c9f0*/  IMAD.MOV.U32 R13, RZ, RZ, R40 ;  /* 0x000000ffff0d7224 */ /* 0x000fe200078e0028 */
[----:B------:R-:W-:Y:S01]  /*2ca00*/  MOV R39, R14 ;  /* 0x0000000e00277202 */ /* 0x000fe20000000f00 */
[----:B------:R-:W-:Y:S02]  /*2ca10*/  IMAD.MOV.U32 R12, RZ, RZ, 0x1 ;  /* 0x00000001ff0c7424 */ /* 0x000fe400078e00ff */
[----:B------:R-:W-:Y:S02]  /*2ca20*/  IMAD.MOV.U32 R11, RZ, RZ, 0x181f ;  /* 0x0000181fff0b7424 */ /* 0x000fe400078e00ff */
[----:B------:R-:W-:-:S07]  /*2ca30*/  IMAD.MOV.U32 R15, RZ, RZ, -0x1 ;  /* 0xffffffffff0f7424 */ /* 0x000fce00078e00ff */
[----:B------:R-:W-:Y:S05]  /*2ca40*/  WARPSYNC.COLLECTIVE R15, `(.L_x_2021) ;  /* 0x000000000f087348 */ /* 0x000fea0003c00000 */
[----:B------:R0:W1:Y:S02]  /*2ca50*/  SHFL.IDX P6, R14, R13, R12, R11 ;  /* 0x0000000c0d0e7389 */ /* 0x00006400000c000b */
[----:B01----:R-:W-:Y:S01]  /*2ca60*/  ENDCOLLECTIVE ;  /* 0x000000000000791b */ /* 0x003fe20003800000 */
.L_x_2021:
[----:B------:R-:W-:Y:S01]  /*2ca70*/  IMAD.MOV.U32 R38, RZ, RZ, R14 ;  /* 0x000000ffff267224 */ /* 0x000fe200078e000e */
[----:B------:R-:W-:Y:S06]  /*2ca80*/  BRA `(.L_x_2022) ;  /* 0xfffffdb800e47947 */ /* 0x000fec000383ffff */
.L_x_1632:
[----:B------:R0:W0:Y:S02]  /*2ca90*/  SYNCS.PHASECHK.TRANS64.TRYWAIT P4, [R88+URZ+0x308b0], R100 ;  /* 0x0308b064580075a7 */ /* 0x000024000808017f */
[----:B0-----:R-:W-:Y:S05]  /*2caa0*/  @!P4 NANOSLEEP.SYNCS 0x989680 ;  /* 0x009896800000c95d */ /* 0x001fea0003900000 */
[----:B------:R-:W0:Y:S02]  /*2cab0*/  @!P4 SYNCS.PHASECHK.TRANS64 P4, [R88+URZ+0x308b0], R100 ;  /* 0x0308b0645800c5a7 */ /* 0x000e24000808007f */
[----:B0-----:R-:W-:Y:S05]  /*2cac0*/  @!P4 BRA `(.L_x_1632) ;  /* 0xfffffffc00f0c947 */ /* 0x001fea000383ffff */
[----:B------:R-:W-:Y:S05]  /*2cad0*/  BRA `(.L_x_2023) ;  /* 0xfffffdbc008c7947 */ /* 0x000fea000383ffff */
.L_x_1662:
[----:B------:R-:W-:Y:S01]  /*2cae0*/  BSSY B1, `(.L_x_2024) ;  /* 0x0000008000017945 */ /* 0x000fe20003800000 */
[----:B------:R-:W-:Y:S01]  /*2caf0*/  MOV R13, R32 ;  /* 0x00000020000d7202 */ /* 0x000fe20000000f00 */
[----:B------:R-:W-:Y:S02]  /*2cb00*/  IMAD.MOV.U32 R12, RZ, RZ, RZ ;  /* 0x000000ffff0c7224 */ /* 0x000fe400078e00ff */
[----:B------:R-:W-:Y:S02]  /*2cb10*/  IMAD.MOV.U32 R11, RZ, RZ, 0x181f ;  /* 0x0000181fff0b7424 */ /* 0x000fe400078e00ff */
[----:B------:R-:W-:-:S07]  /*2cb20*/  IMAD.MOV.U32 R15, RZ, RZ, -0x1 ;  /* 0xffffffffff0f7424 */ /* 0x000fce00078e00ff */
[----:B------:R-:W-:Y:S05]  /*2cb30*/  WARPSYNC.COLLECTIVE R15, `(.L_x_2025) ;  /* 0x000000000f087348 */ /* 0x000fea0003c00000 */
[----:B------:R0:W1:Y:S02]  /*2cb40*/  SHFL.IDX P6, R14, R13, R12, R11 ;  /* 0x0000000c0d0e7389 */ /* 0x00006400000c000b */
[----:B01----:R-:W-:Y:S01]  /*2cb50*/  ENDCOLLECTIVE ;  /* 0x000000000000791b */ /* 0x003fe20003800000 */
.L_x_2025:
[----:B------:R-:W-:Y:S05]  /*2cb60*/  BSYNC B1 ;  /* 0x0000000000017941 */ /* 0x000fea0003800000 */
.L_x_2024:
        /* <DEDUP_REMOVED lines=8> */
.L_x_2026:
[----:B------:R-:W-:Y:S02]  /*2cbf0*/  IMAD.MOV.U32 R13, RZ, RZ, R33 ;  /* 0x000000ffff0d7224 */ /* 0x000fe400078e0021 */
[----:B------:R-:W-:-:S07]  /*2cc00*/  IMAD.MOV.U32 R8, RZ, RZ, R14 ;  /* 0x000000ffff087224 */ /* 0x000fce00078e000e */
[----:B------:R-:W-:Y:S05]  /*2cc10*/  WARPSYNC.COLLECTIVE R15, `(.L_x_2027) ;  /* 0x000000000f087348 */ /* 0x000fea0003c00000 */
[----:B------:R0:W1:Y:S02]  /*2cc20*/  SHFL.IDX P6, R14, R13, R12, R11 ;  /* 0x0000000c0d0e7389 */ /* 0x00006400000c000b */
[----:B01----:R-:W-:Y:S01]  /*2cc30*/  ENDCOLLECTIVE ;  /* 0x000000000000791b */ /* 0x003fe20003800000 */
.L_x_2027:
[----:B------:R-:W-:Y:S01]  /*2cc40*/  MOV R13, R31 ;  /* 0x0000001f000d7202 */ /* 0x000fe20000000f00 */
[----:B------:R-:W-:-:S07]  /*2cc50*/  IMAD.MOV.U32 R26, RZ, RZ, R14 ;  /* 0x000000ffff1a7224 */ /* 0x000fce00078e000e */
[----:B------:R-:W-:Y:S05]  /*2cc60*/  WARPSYNC.COLLECTIVE R15, `(.L_x_2028) ;  /* 0x000000000f087348 */ /* 0x000fea0003c00000 */
[----:B------:R0:W1:Y:S02]  /*2cc70*/  SHFL.IDX P6, R14, R13, R12, R11 ;  /* 0x0000000c0d0e7389 */ /* 0x00006400000c000b */
[----:B01----:R-:W-:Y:S01]  /*2cc80*/  ENDCOLLECTIVE ;  /* 0x000000000000791b */ /* 0x003fe20003800000 */
.L_x_2028:
[----:B------:R-:W-:Y:S01]  /*2cc90*/  IMAD.MOV.U32 R5, RZ, RZ, R14 ;  /* 0x000000ffff057224 */ /* 0x000fe200078e000e */
[----:B------:R-:W-:Y:S06]  /*2cca0*/  BRA `(.L_x_2029) ;  /* 0xfffffdd400587947 */ /* 0x000fec000383ffff */
.L_x_1665:
[----:B------:R-:W-:Y:S01]  /*2ccb0*/  BSSY B1, `(.L_x_2030) ;  /* 0x0000008000017945 */ /* 0x000fe20003800000 */
[----:B------:R-:W-:Y:S02]  /*2ccc0*/  IMAD.MOV.U32 R13, RZ, RZ, R32 ;  /* 0x000000ffff0d7224 */ /* 0x000fe400078e0020 */
[----:B------:R-:W-:Y:S02]  /*2ccd0*/  IMAD.MOV.U32 R12, RZ, RZ, 0x1 ;  /* 0x00000001ff0c7424 */ /* 0x000fe400078e00ff */
[----:B------:R-:W-:Y:S02]  /*2cce0*/  IMAD.MOV.U32 R11, RZ, RZ, 0x181f ;  /* 0x0000181fff0b7424 */ /* 0x000fe400078e00ff */
[----:B------:R-:W-:-:S07]  /*2ccf0*/  IMAD.MOV.U32 R15, RZ, RZ, -0x1 ;  /* 0xffffffffff0f7424 */ /* 0x000fce00078e00ff */
[----:B0-23--:R-:W-:Y:S05]  /*2cd00*/  WARPSYNC.COLLECTIVE R15, `(.L_x_2031) ;  /* 0x000000000f087348 */ /* 0x00dfea0003c00000 */
[----:B------:R1:W4:Y:S02]  /*2cd10*/  SHFL.IDX P6, R14, R13, R12, R11 ;  /* 0x0000000c0d0e7389 */ /* 0x00032400000c000b */
[----:B01234-:R-:W-:Y:S01]  /*2cd20*/  ENDCOLLECTIVE ;  /* 0x000000000000791b */ /* 0x01ffe20003800000 */
.L_x_2031:
[----:B------:R-:W-:Y:S05]  /*2cd30*/  BSYNC B1 ;  /* 0x0000000000017941 */ /* 0x000fea0003800000 */
.L_x_2030:
        /* <DEDUP_REMOVED lines=8> */
.L_x_2032:
[----:B------:R-:W-:Y:S01]  /*2cdc0*/  MOV R13, R33 ;  /* 0x00000021000d7202 */ /* 0x000fe20000000f00 */
[----:B------:R-:W-:-:S07]  /*2cdd0*/  IMAD.MOV.U32 R8, RZ, RZ, R14 ;  /* 0x000000ffff087224 */ /* 0x000fce00078e000e */
[----:B------:R-:W-:Y:S05]  /*2cde0*/  WARPSYNC.COLLECTIVE R15, `(.L_x_2033) ;  /* 0x000000000f087348 */ /* 0x000fea0003c00000 */
[----:B------:R0:W1:Y:S02]  /*2cdf0*/  SHFL.IDX P6, R14, R13, R12, R11 ;  /* 0x0000000c0d0e7389 */ /* 0x00006400000c000b */
[----:B01----:R-:W-:Y:S01]  /*2ce00*/  ENDCOLLECTIVE ;  /* 0x000000000000791b */ /* 0x003fe20003800000 */
.L_x_2033:
[----:B------:R-:W-:Y:S02]  /*2ce10*/  IMAD.MOV.U32 R13, RZ, RZ, R31 ;  /* 0x000000ffff0d7224 */ /* 0x000fe400078e001f */
[----:B------:R-:W-:-:S07]  /*2ce20*/  IMAD.MOV.U32 R26, RZ, RZ, R14 ;  /* 0x000000ffff1a7224 */ /* 0x000fce00078e000e */
[----:B------:R-:W-:Y:S05]  /*2ce30*/  WARPSYNC.COLLECTIVE R15, `(.L_x_2034) ;  /* 0x000000000f087348 */ /* 0x000fea0003c00000 */
[----:B------:R0:W1:Y:S02]  /*2ce40*/  SHFL.IDX P6, R14, R13, R12, R11 ;  /* 0x0000000c0d0e7389 */ /* 0x00006400000c000b */
[----:B01----:R-:W-:Y:S01]  /*2ce50*/  ENDCOLLECTIVE ;  /* 0x000000000000791b */ /* 0x003fe20003800000 */
.L_x_2034:
[----:B------:R-:W-:Y:S01]  /*2ce60*/  IMAD.MOV.U32 R5, RZ, RZ, R14 ;  /* 0x000000ffff057224 */ /* 0x000fe200078e000e */
[----:B------:R-:W-:Y:S06]  /*2ce70*/  BRA `(.L_x_2035) ;  /* 0xfffffdd800787947 */ /* 0x000fec000383ffff */
.L_x_1668:
[----:B------:R-:W-:Y:S01]  /*2ce80*/  BSSY B1, `(.L_x_2036) ;  /* 0x0000008000017945 */ /* 0x000fe20003800000 */
[----:B------:R-:W-:Y:S01]  /*2ce90*/  IMAD.MOV.U32 R13, RZ, RZ, R32 ;  /* 0x000000ffff0d7224 */ /* 0x000fe200078e0020 */
[----:B------:R-:W-:Y:S01]  /*2cea0*/  MOV R11, 0x181f ;  /* 0x0000181f000b7802 */ /* 0x000fe20000000f00 */
[----:B------:R-:W-:Y:S02]  /*2ceb0*/  IMAD.MOV.U32 R12, RZ, RZ, 0x2 ;  /* 0x00000002ff0c7424 */ /* 0x000fe400078e00ff */
[----:B------:R-:W-:-:S07]  /*2cec0*/  IMAD.MOV.U32 R15, RZ, RZ, -0x1 ;  /* 0xffffffffff0f7424 */ /* 0x000fce00078e00ff */
[----:B-1-34-:R-:W-:Y:S05]  /*2ced0*/  WARPSYNC.COLLECTIVE R15, `(.L_x_2037) ;  /* 0x000000000f087348 */ /* 0x01afea0003c00000 */
[----:B------:R0:W2:Y:S02]  /*2cee0*/  SHFL.IDX P6, R14, R13, R12, R11 ;  /* 0x0000000c0d0e7389 */ /* 0x0000a400000c000b */
[----:B01234-:R-:W-:Y:S01]  /*2cef0*/  ENDCOLLECTIVE ;  /* 0x000000000000791b */ /* 0x01ffe20003800000 */
.L_x_2037:
[----:B------:R-:W-:Y:S05]  /*2cf00*/  BSYNC B1 ;  /* 0x0000000000017941 */ /* 0x000fea0003800000 */
.L_x_2036:
        /* <DEDUP_REMOVED lines=8> */
.L_x_2038:
[----:B------:R-:W-:Y:S02]  /*2cf90*/  IMAD.MOV.U32 R13, RZ, RZ, R33 ;  /* 0x000000ffff0d7224 */ /* 0x000fe400078e0021 */
[----:B------:R-:W-:-:S07]  /*2cfa0*/  IMAD.MOV.U32 R8, RZ, RZ, R14 ;  /* 0x000000ffff087224 */ /* 0x000fce00078e000e */
[----:B------:R-:W-:Y:S05]  /*2cfb0*/  WARPSYNC.COLLECTIVE R15, `(.L_x_2039) ;  /* 0x000000000f087348 */ /* 0x000fea0003c00000 */
[----:B------:R0:W1:Y:S02]  /*2cfc0*/  SHFL.IDX P6, R14, R13, R12, R11 ;  /* 0x0000000c0d0e7389 */ /* 0x00006400000c000b */
[----:B01----:R-:W-:Y:S01]  /*2cfd0*/  ENDCOLLECTIVE ;  /* 0x000000000000791b */ /* 0x003fe20003800000 */
.L_x_2039:
[----:B------:R-:W-:Y:S02]  /*2cfe0*/  IMAD.MOV.U32 R13, RZ, RZ, R31 ;  /* 0x000000ffff0d7224 */ /* 0x000fe400078e001f */
[----:B------:R-:W-:-:S07]  /*2cff0*/  IMAD.MOV.U32 R78, RZ, RZ, R14 ;  /* 0x000000ffff4e7224 */ /* 0x000fce00078e000e */
[----:B------:R-:W-:Y:S05]  /*2d000*/  WARPSYNC.COLLECTIVE R15, `(.L_x_2040) ;  /* 0x000000000f087348 */ /* 0x000fea0003c00000 */
[----:B------:R0:W1:Y:S02]  /*2d010*/  SHFL.IDX P6, R14, R13, R12, R11 ;  /* 0x0000000c0d0e7389 */ /* 0x00006400000c000b */
[----:B01----:R-:W-:Y:S01]  /*2d020*/  ENDCOLLECTIVE ;  /* 0x000000000000791b */ /* 0x003fe20003800000 */
.L_x_2040:
[----:B------:R-:W-:Y:S01]  /*2d030*/  IMAD.MOV.U32 R5, RZ, RZ, R14 ;  /* 0x000000ffff057224 */ /* 0x000fe200078e000e */
[----:B------:R-:W-:Y:S06]  /*2d040*/  BRA `(.L_x_2041) ;  /* 0xfffffddc00707947 */ /* 0x000fec000383ffff */
.L_x_1671:
[----:B------:R-:W-:Y:S01]  /*2d050*/  BSSY B1, `(.L_x_2042) ;  /* 0x0000008000017945 */ /* 0x000fe20003800000 */
[----:B------:R-:W-:Y:S01]  /*2d060*/  MOV R13, R32 ;  /* 0x00000020000d7202 */ /* 0x000fe20000000f00 */
[----:B------:R-:W-:Y:S02]  /*2d070*/  IMAD.MOV.U32 R12, RZ, RZ, 0x3 ;  /* 0x00000003ff0c7424 */ /* 0x000fe400078e00ff */
[----:B------:R-:W-:Y:S02]  /*2d080*/  IMAD.MOV.U32 R11, RZ, RZ, 0x181f ;  /* 0x0000181fff0b7424 */ /* 0x000fe400078e00ff */
[----:B------:R-:W-:-:S07]  /*2d090*/  IMAD.MOV.U32 R15, RZ, RZ, -0x1 ;  /* 0xffffffffff0f7424 */ /* 0x000fce00078e00ff */
[----:B-1--4-:R-:W-:Y:S05]  /*2d0a0*/  WARPSYNC.COLLECTIVE R15, `(.L_x_2043) ;  /* 0x000000000f087348 */ /* 0x012fea0003c00000 */
[----:B------:R0:W2:Y:S02]  /*2d0b0*/  SHFL.IDX P6, R14, R13, R12, R11 ;  /* 0x0000000c0d0e7389 */ /* 0x0000a400000c000b */
[----:B012-4-:R-:W-:Y:S01]  /*2d0c0*/  ENDCOLLECTIVE ;  /* 0x000000000000791b */ /* 0x017fe20003800000 */
.L_x_2043:
[----:B------:R-:W-:Y:S05]  /*2d0d0*/  BSYNC B1 ;  /* 0x0000000000017941 */ /* 0x000fea0003800000 */
.L_x_2042:
        /* <DEDUP_REMOVED lines=8> */
.L_x_2044:
[----:B------:R-:W-:Y:S02]  /*2d160*/  IMAD.MOV.U32 R13, RZ, RZ, R33 ;  /* 0x000000ffff0d7224 */ /* 0x000fe400078e0021 */
[----:B------:R-:W-:-:S07]  /*2d170*/  IMAD.MOV.U32 R80, RZ, RZ, R14 ;  /* 0x000000ffff507224 */ /* 0x000fce00078e000e */
[----:B------:R-:W-:Y:S05]  /*2d180*/  WARPSYNC.COLLECTIVE R15, `(.L_x_2045) ;  /* 0x000000000f087348 */ /* 0x000fea0003c00000 */
[----:B------:R0:W1:Y:S02]  /*2d190*/  SHFL.IDX P6, R14, R13, R12, R11 ;  /* 0x0000000c0d0e7389 */ /* 0x00006400000c000b */
[----:B01----:R-:W-:Y:S01]  /*2d1a0*/  ENDCOLLECTIVE ;  /* 0x000000000000791b */ /* 0x003fe20003800000 */
.L_x_2045:
[----:B------:R-:W-:Y:S01]  /*2d1b0*/  MOV R13, R31 ;  /* 0x0000001f000d7202 */ /* 0x000fe20000000f00 */
[----:B------:R-:W-:-:S07]  /*2d1c0*/  IMAD.MOV.U32 R79, RZ, RZ, R14 ;  /* 0x000000ffff4f7224 */ /* 0x000fce00078e000e */
[----:B------:R-:W-:Y:S05]  /*2d1d0*/  WARPSYNC.COLLECTIVE R15, `(.L_x_2046) ;  /* 0x000000000f087348 */ /* 0x000fea0003c00000 */
[----:B------:R0:W1:Y:S02]  /*2d1e0*/  SHFL.IDX P6, R14, R13, R12, R11 ;  /* 0x0000000c0d0e7389 */ /* 0x00006400000c000b */
[----:B01----:R-:W-:Y:S01]  /*2d1f0*/  ENDCOLLECTIVE ;  /* 0x000000000000791b */ /* 0x003fe20003800000 */
.L_x_2046:
[----:B------:R-:W-:Y:S01]  /*2d200*/  IMAD.MOV.U32 R12, RZ, RZ, R14 ;  /* 0x000000ffff0c7224 */ /* 0x000fe200078e000e */
[----:B------:R-:W-:Y:S06]  /*2d210*/  BRA `(.L_x_2047) ;  /* 0xfffffde000707947 */ /* 0x000fec000383ffff */
.L_x_1675:
[----:B0-----:R0:W1:Y:S02]  /*2d220*/  SYNCS.PHASECHK.TRANS64.TRYWAIT P0, [R17+URZ+0x30800], R0 ;  /* 0x03080000110075a7 */ /* 0x001064000800017f */
[----:B-1----:R-:W-:Y:S05]  /*2d230*/  @!P0 NANOSLEEP.SYNCS 0x989680 ;  /* 0x009896800000895d */ /* 0x002fea0003900000 */
[----:B------:R-:W1:Y:S02]  /*2d240*/  @!P0 SYNCS.PHASECHK.TRANS64 P0, [R17+URZ+0x30800], R0 ;  /* 0x03080000110085a7 */ /* 0x000e64000800007f */
[----:B-1----:R-:W-:Y:S05]  /*2d250*/  @!P0 BRA `(.L_x_1675) ;  /* 0xfffffffc00f08947 */ /* 0x002fea000383ffff */
[----:B------:R-:W-:Y:S05]  /*2d260*/  BRA `(.L_x_2048) ;  /* 0xfffffde400787947 */ /* 0x000fea000383ffff */
.L_x_1707:
        /* <DEDUP_REMOVED lines=8> */
.L_x_2050:
[----:B------:R-:W-:Y:S05]  /*2d2f0*/  BSYNC B1 ;  /* 0x0000000000017941 */ /* 0x000fea0003800000 */
.L_x_2049:
        /* <DEDUP_REMOVED lines=8> */
.L_x_2051:
[----:B------:R-:W-:Y:S01]  /*2d380*/  MOV R13, R72 ;  /* 0x00000048000d7202 */ /* 0x000fe20000000f00 */
[----:B------:R-:W-:-:S07]  /*2d390*/  IMAD.MOV.U32 R6, RZ, RZ, R14 ;  /* 0x000000ffff067224 */ /* 0x000fce00078e000e */
[----:B------:R-:W-:Y:S05]  /*2d3a0*/  WARPSYNC.COLLECTIVE R15, `(.L_x_2052) ;  /* 0x000000000f087348 */ /* 0x000fea0003c00000 */
[----:B------:R0:W1:Y:S02]  /*2d3b0*/  SHFL.IDX P6, R14, R13, R12, R11 ;  /* 0x0000000c0d0e7389 */ /* 0x00006400000c000b */
[----:B01----:R-:W-:Y:S01]  /*2d3c0*/  ENDCOLLECTIVE ;  /* 0x000000000000791b */ /* 0x003fe20003800000 */
.L_x_2052:
[----:B------:R-:W-:Y:S02]  /*2d3d0*/  IMAD.MOV.U32 R13, RZ, RZ, R3 ;  /* 0x000000ffff0d7224 */ /* 0x000fe400078e0003 */
[----:B------:R-:W-:-:S07]  /*2d3e0*/  IMAD.MOV.U32 R9, RZ, RZ, R14 ;  /* 0x000000ffff097224 */ /* 0x000fce00078e000e */
[----:B------:R-:W-:Y:S05]  /*2d3f0*/  WARPSYNC.COLLECTIVE R15, `(.L_x_2053) ;  /* 0x000000000f087348 */ /* 0x000fea0003c00000 */
[----:B------:R0:W1:Y:S02]  /*2d400*/  SHFL.IDX P6, R14, R13, R12, R11 ;  /* 0x0000000c0d0e7389 */ /* 0x00006400000c000b */
[----:B01----:R-:W-:Y:S01]  /*2d410*/  ENDCOLLECTIVE ;  /* 0x000000000000791b */ /* 0x003fe20003800000 */
.L_x_2053:
[----:B------:R-:W-:Y:S05]  /*2d420*/  BRA `(.L_x_2054) ;  /* 0xfffffe1400f07947 */ /* 0x000fea000383ffff */
.L_x_1710:
[----:B------:R-:W-:Y:S01]  /*2d430*/  BSSY B1, `(.L_x_2055) ;  /* 0x0000008000017945 */ /* 0x000fe20003800000 */
[----:B------:R-:W-:Y:S01]  /*2d440*/  IMAD.MOV.U32 R13, RZ, RZ, R21 ;  /* 0x000000ffff0d7224 */ /* 0x000fe200078e0015 */
[----:B------:R-:W-:Y:S01]  /*2d450*/  MOV R15, 0xffffffff ;  /* 0xffffffff000f7802 */ /* 0x000fe20000000f00 */
[----:B------:R-:W-:Y:S02]  /*2d460*/  IMAD.MOV.U32 R12, RZ, RZ, 0x1 ;  /* 0x00000001ff0c7424 */ /* 0x000fe400078e00ff */
[----:B------:R-:W-:-:S07]  /*2d470*/  IMAD.MOV.U32 R11, RZ, RZ, 0x181f ;  /* 0x0000181fff0b7424 */ /* 0x000fce00078e00ff */
[----:B0--34-:R-:W-:Y:S05]  /*2d480*/  WARPSYNC.COLLECTIVE R15, `(.L_x_2056) ;  /* 0x000000000f087348 */ /* 0x019fea0003c00000 */
[----:B----4-:R1:W2:Y:S02]  /*2d490*/  SHFL.IDX P6, R14, R13, R12, R11 ;  /* 0x0000000c0d0e7389 */ /* 0x0102a400000c000b */
[----:B0123--:R-:W-:Y:S01]  /*2d4a0*/  ENDCOLLECTIVE ;  /* 0x000000000000791b */ /* 0x00ffe20003800000 */
.L_x_2056:
[----:B------:R-:W-:Y:S05]  /*2d4b0*/  BSYNC B1 ;  /* 0x0000000000017941 */ /* 0x000fea0003800000 */
.L_x_2055:
[----:B------:R-:W-:Y:S02]  /*2d4c0*/  IMAD.MOV.U32 R13, RZ, RZ, R20 ;  /* 0x000000ffff0d7224 */ /* 0x000fe400078e0014 */
[----:B------:R-:W-:Y:S02]  /*2d4d0*/  IMAD.MOV.U32 R12, RZ, RZ, 0x1 ;  /* 0x00000001ff0c7424 */ /* 0x000fe400078e00ff */
[----:B------:R-:W-:Y:S02]  /*2d4e0*/  IMAD.MOV.U32 R11, RZ, RZ, 0x181f ;  /* 0x0000181fff0b7424 */ /* 0x000fe400078e00ff */
[----:B------:R-:W-:Y:S02]  /*2d4f0*/  IMAD.MOV.U32 R15, RZ, RZ, -0x1 ;  /* 0xffffffffff0f7424 */ /* 0x000fe400078e00ff */
[----:B------:R-:W-:-:S07]  /*2d500*/  IMAD.MOV.U32 R7, RZ, RZ, R14 ;  /* 0x000000ffff077224 */ /* 0x000fce00078e000e */
[----:B------:R-:W-:Y:S05]  /*2d510*/  WARPSYNC.COLLECTIVE R15, `(.L_x_2057) ;  /* 0x000000000f087348 */ /* 0x000fea0003c00000 */
[----:B------:R0:W1:Y:S02]  /*2d520*/  SHFL.IDX P6, R14, R13, R12, R11 ;  /* 0x0000000c0d0e7389 */ /* 0x00006400000c000b */
[----:B01----:R-:W-:Y:S01]  /*2d530*/  ENDCOLLECTIVE ;  /* 0x000000000000791b */ /* 0x003fe20003800000 */
.L_x_2057:
[----:B------:R-:W-:Y:S01]  /*2d540*/  IMAD.MOV.U32 R13, RZ, RZ, R72 ;  /* 0x000000ffff0d7224 */ /* 0x000fe200078e0048 */
[----:B------:R-:W-:-:S07]  /*2d550*/  MOV R6, R14 ;  /* 0x0000000e00067202 */ /* 0x000fce0000000f00 */
[----:B------:R-:W-:Y:S05]  /*2d560*/  WARPSYNC.COLLECTIVE R15, `(.L_x_2058) ;  /* 0x000000000f087348 */ /* 0x000fea0003c00000 */
[----:B------:R0:W1:Y:S02]  /*2d570*/  SHFL.IDX P6, R14, R13, R12, R11 ;  /* 0x0000000c0d0e7389 */ /* 0x00006400000c000b */
[----:B01----:R-:W-:Y:S01]  /*2d580*/  ENDCOLLECTIVE ;  /* 0x000000000000791b */ /* 0x003fe20003800000 */
.L_x_2058:
[----:B------:R-:W-:Y:S02]  /*2d590*/  IMAD.MOV.U32 R13, RZ, RZ, R3 ;  /* 0x000000ffff0d7224 */ /* 0x000fe400078e0003 */
[----:B------:R-:W-:-:S07]  /*2d5a0*/  IMAD.MOV.U32 R9, RZ, RZ, R14 ;  /* 0x000000ffff097224 */ /* 0x000fce00078e000e */
[----:B------:R-:W-:Y:S05]  /*2d5b0*/  WARPSYNC.COLLECTIVE R15, `(.L_x_2059) ;  /* 0x000000000f087348 */ /* 0x000fea0003c00000 */
[----:B------:R0:W1:Y:S02]  /*2d5c0*/  SHFL.IDX P6, R14, R13, R12, R11 ;  /* 0x0000000c0d0e7389 */ /* 0x00006400000c000b */
[----:B01----:R-:W-:Y:S01]  /*2d5d0*/  ENDCOLLECTIVE ;  /* 0x000000000000791b */ /* 0x003fe20003800000 */
.L_x_2059:
[----:B------:R-:W-:Y:S05]  /*2d5e0*/  BRA `(.L_x_2060) ;  /* 0xfffffe1800b47947 */ /* 0x000fea000383ffff */
.L_x_1713:
[----:B------:R-:W-:Y:S01]  /*2d5f0*/  BSSY B1, `(.L_x_2061) ;  /* 0x0000008000017945 */ /* 0x000fe20003800000 */
[----:B------:R-:W-:Y:S01]  /*2d600*/  IMAD.MOV.U32 R13, RZ, RZ, R21 ;  /* 0x000000ffff0d7224 */ /* 0x000fe200078e0015 */
[----:B------:R-:W-:Y:S01]  /*2d610*/  MOV R11, 0x181f ;  /* 0x0000181f000b7802 */ /* 0x000fe20000000f00 */
[----:B------:R-:W-:Y:S02]  /*2d620*/  IMAD.MOV.U32 R12, RZ, RZ, 0x2 ;  /* 0x00000002ff0c7424 */ /* 0x000fe400078e00ff */
[----:B------:R-:W-:-:S07]  /*2d630*/  IMAD.MOV.U32 R15, RZ, RZ, -0x1 ;  /* 0xffffffffff0f7424 */ /* 0x000fce00078e00ff */
[----:B-1-34-:R-:W-:Y:S05]  /*2d640*/  WARPSYNC.COLLECTIVE R15, `(.L_x_2062) ;  /* 0x000000000f087348 */ /* 0x01afea0003c00000 */
[----:B----4-:R0:W2:Y:S02]  /*2d650*/  SHFL.IDX P6, R14, R13, R12, R11 ;  /* 0x0000000c0d0e7389 */ /* 0x0100a400000c000b */
[----:B0123--:R-:W-:Y:S01]  /*2d660*/  ENDCOLLECTIVE ;  /* 0x000000000000791b */ /* 0x00ffe20003800000 */
.L_x_2062:
[----:B------:R-:W-:Y:S05]  /*2d670*/  BSYNC B1 ;  /* 0x0000000000017941 */ /* 0x000fea0003800000 */
.L_x_2061:
        /* <DEDUP_REMOVED lines=8> */
.L_x_2063:
[----:B------:R-:W-:Y:S02]  /*2d700*/  IMAD.MOV.U32 R13, RZ, RZ, R72 ;  /* 0x000000ffff0d7224 */ /* 0x000fe400078e0048 */
[----:B------:R-:W-:-:S07]  /*2d710*/  IMAD.MOV.U32 R6, RZ, RZ, R14 ;  /* 0x000000ffff067224 */ /* 0x000fce00078e000e */
[----:B------:R-:W-:Y:S05]  /*2d720*/  WARPSYNC.COLLECTIVE R15, `(.L_x_2064) ;  /* 0x000000000f087348 */ /* 0x000fea0003c00000 */
[----:B------:R0:W1:Y:S02]  /*2d730*/  SHFL.IDX P6, R14, R13, R12, R11 ;  /* 0x0000000c0d0e7389 */ /* 0x00006400000c000b */
[----:B01----:R-:W-:Y:S01]  /*2d740*/  ENDCOLLECTIVE ;  /* 0x000000000000791b */ /* 0x003fe20003800000 */
.L_x_2064:
[----:B------:R-:W-:Y:S02]  /*2d750*/  IMAD.MOV.U32 R13, RZ, RZ, R3 ;  /* 0x000000ffff0d7224 */ /* 0x000fe400078e0003 */
[----:B------:R-:W-:-:S07]  /*2d760*/  IMAD.MOV.U32 R9, RZ, RZ, R14 ;  /* 0x000000ffff097224 */ /* 0x000fce00078e000e */
[----:B------:R-:W-:Y:S05]  /*2d770*/  WARPSYNC.COLLECTIVE R15, `(.L_x_2065) ;  /* 0x000000000f087348 */ /* 0x000fea0003c00000 */
[----:B------:R0:W1:Y:S02]  /*2d780*/  SHFL.IDX P6, R14, R13, R12, R11 ;  /* 0x0000000c0d0e7389 */ /* 0x00006400000c000b */
[----:B01----:R-:W-:Y:S01]  /*2d790*/  ENDCOLLECTIVE ;  /* 0x000000000000791b */ /* 0x003fe20003800000 */
.L_x_2065:
[----:B------:R-:W-:Y:S05]  /*2d7a0*/  BRA `(.L_x_2066) ;  /* 0xfffffe1c00587947 */ /* 0x000fea000383ffff */
.L_x_1716:
        /* <DEDUP_REMOVED lines=8> */
.L_x_2068:
[----:B------:R-:W-:Y:S05]  /*2d830*/  BSYNC B1 ;  /* 0x0000000000017941 */ /* 0x000fea0003800000 */
.L_x_2067:
        /* <DEDUP_REMOVED lines=8> */
.L_x_2069:
[----:B------:R-:W-:Y:S02]  /*2d8c0*/  IMAD.MOV.U32 R13, RZ, RZ, R72 ;  /* 0x000000ffff0d7224 */ /* 0x000fe400078e0048 */
[----:B------:R-:W-:-:S07]  /*2d8d0*/  IMAD.MOV.U32 R20, RZ, RZ, R14 ;  /* 0x000000ffff147224 */ /* 0x000fce00078e000e */
[----:B------:R-:W-:Y:S05]  /*2d8e0*/  WARPSYNC.COLLECTIVE R15, `(.L_x_2070) ;  /* 0x000000000f087348 */ /* 0x000fea0003c00000 */
[----:B------:R0:W1:Y:S02]  /*2d8f0*/  SHFL.IDX P6, R14, R13, R12, R11 ;  /* 0x0000000c0d0e7389 */ /* 0x00006400000c000b */
[----:B01----:R-:W-:Y:S01]  /*2d900*/  ENDCOLLECTIVE ;  /* 0x000000000000791b */ /* 0x003fe20003800000 */
.L_x_2070:
[----:B------:R-:W-:Y:S02]  /*2d910*/  IMAD.MOV.U32 R13, RZ, RZ, R3 ;  /* 0x000000ffff0d7224 */ /* 0x000fe400078e0003 */
[----:B------:R-:W-:-:S07]  /*2d920*/  IMAD.MOV.U32 R77, RZ, RZ, R14 ;  /* 0x000000ffff4d7224 */ /* 0x000fce00078e000e */
[----:B------:R-:W-:Y:S05]  /*2d930*/  WARPSYNC.COLLECTIVE R15, `(.L_x_2071) ;  /* 0x000000000f087348 */ /* 0x000fea0003c00000 */
[----:B------:R0:W1:Y:S02]  /*2d940*/  SHFL.IDX P6, R14, R13, R12, R11 ;  /* 0x0000000c0d0e7389 */ /* 0x00006400000c000b */
[----:B01----:R-:W-:Y:S01]  /*2d950*/  ENDCOLLECTIVE ;  /* 0x000000000000791b */ /* 0x003fe20003800000 */
.L_x_2071:
[----:B------:R-:W-:Y:S01]  /*2d960*/  MOV R3, R14 ;  /* 0x0000000e00037202 */ /* 0x000fe20000000f00 */
[----:B------:R-:W-:Y:S06]  /*2d970*/  BRA `(.L_x_2072) ;  /* 0xfffffe2000007947 */ /* 0x000fec000383ffff */
.L_x_1720:
[----:B---3--:R3:W4:Y:S02]  /*2d980*/  SYNCS.PHASECHK.TRANS64.TRYWAIT P0, [R17+URZ+0x30800], R0 ;  /* 0x03080000110075a7 */ /* 0x008724000800017f */
[----:B----4-:R-:W-:Y:S05]  /*2d990*/  @!P0 NANOSLEEP.SYNCS 0x989680 ;  /* 0x009896800000895d */ /* 0x010fea0003900000 */
[----:B------:R-:W4:Y:S02]  /*2d9a0*/  @!P0 SYNCS.PHASECHK.TRANS64 P0, [R17+URZ+0x30800], R0 ;  /* 0x03080000110085a7 */ /* 0x000f24000800007f */
[----:B----4-:R-:W-:Y:S05]  /*2d9b0*/  @!P0 BRA `(.L_x_1720) ;  /* 0xfffffffc00f08947 */ /* 0x010fea000383ffff */
[----:B------:R-:W-:Y:S05]  /*2d9c0*/  BRA `(.L_x_2073) ;  /* 0xfffffe2000a87947 */ /* 0x000fea000383ffff */
.L_x_1738:
[----:B-1----:R1:W0:Y:S02]  /*2d9d0*/  SYNCS.PHASECHK.TRANS64.TRYWAIT P1, [R0+URZ+0x30830], R5 ;  /* 0x03083005000075a7 */ /* 0x002224000802017f */
[----:B0-----:R-:W-:Y:S05]  /*2d9e0*/  @!P1 NANOSLEEP.SYNCS 0x989680 ;  /* 0x009896800000995d */ /* 0x001fea0003900000 */
[----:B------:R-:W0:Y:S02]  /*2d9f0*/  @!P1 SYNCS.PHASECHK.TRANS64 P1, [R0+URZ+0x30830], R5 ;  /* 0x03083005000095a7 */ /* 0x000e24000802007f */
[----:B0-----:R-:W-:Y:S05]  /*2da00*/  @!P1 BRA `(.L_x_1738) ;  /* 0xfffffffc00f09947 */ /* 0x001fea000383ffff */
[----:B------:R-:W-:Y:S05]  /*2da10*/  BRA `(.L_x_1737) ;  /* 0xfffffe5800b87947 */ /* 0x000fea000383ffff */
.L_x_1759:
[----:B-1----:R1:W2:Y:S02]  /*2da20*/  SYNCS.PHASECHK.TRANS64.TRYWAIT P1, [R223+URZ+0x30830], R152 ;  /* 0x03083098df0075a7 */ /* 0x0022a4000802017f */
[----:B--2---:R-:W-:Y:S05]  /*2da30*/  @!P1 NANOSLEEP.SYNCS 0x989680 ;  /* 0x009896800000995d */ /* 0x004fea0003900000 */
[----:B------:R-:W2:Y:S02]  /*2da40*/  @!P1 SYNCS.PHASECHK.TRANS64 P1, [R223+URZ+0x30830], R152 ;  /* 0x03083098df0095a7 */ /* 0x000ea4000802007f */
[----:B--2---:R-:W-:Y:S05]  /*2da50*/  @!P1 BRA `(.L_x_1759) ;  /* 0xfffffffc00f09947 */ /* 0x004fea000383ffff */
[----:B------:R-:W-:Y:S05]  /*2da60*/  BRA `(.L_x_1758) ;  /* 0xfffffe8400407947 */ /* 0x000fea000383ffff */
.L_x_1764:
[----:B-1----:R1:W2:Y:S02]  /*2da70*/  SYNCS.PHASECHK.TRANS64.TRYWAIT P1, [R218+URZ+0x30850], R0 ;  /* 0x03085000da0075a7 */ /* 0x0022a4000802017f */
[----:B--2---:R-:W-:Y:S05]  /*2da80*/  @!P1 NANOSLEEP.SYNCS 0x989680 ;  /* 0x009896800000995d */ /* 0x004fea0003900000 */
[----:B------:R-:W2:Y:S02]  /*2da90*/  @!P1 SYNCS.PHASECHK.TRANS64 P1, [R218+URZ+0x30850], R0 ;  /* 0x03085000da0095a7 */ /* 0x000ea4000802007f */
[----:B--2---:R-:W-:Y:S05]  /*2daa0*/  @!P1 BRA `(.L_x_1764) ;  /* 0xfffffffc00f09947 */ /* 0x004fea000383ffff */
[----:B------:R-:W-:Y:S05]  /*2dab0*/  BRA `(.L_x_1763) ;  /* 0xfffffe9400bc7947 */ /* 0x000fea000383ffff */
.L_x_1787:
[----:B-1----:R1:W2:Y:S02]  /*2dac0*/  SYNCS.PHASECHK.TRANS64.TRYWAIT P1, [R222+URZ+0x30830], R4 ;  /* 0x03083004de0075a7 */ /* 0x0022a4000802017f */
[----:B--2---:R-:W-:Y:S05]  /*2dad0*/  @!P1 NANOSLEEP.SYNCS 0x989680 ;  /* 0x009896800000995d */ /* 0x004fea0003900000 */
[----:B------:R-:W2:Y:S02]  /*2dae0*/  @!P1 SYNCS.PHASECHK.TRANS64 P1, [R222+URZ+0x30830], R4 ;  /* 0x03083004de0095a7 */ /* 0x000ea4000802007f */
[----:B--2---:R-:W-:Y:S05]  /*2daf0*/  @!P1 BRA `(.L_x_1787) ;  /* 0xfffffffc00f09947 */ /* 0x004fea000383ffff */
[----:B------:R-:W-:Y:S05]  /*2db00*/  BRA `(.L_x_1786) ;  /* 0xfffffeb400647947 */ /* 0x000fea000383ffff */
.L_x_1792:
[----:B-1----:R1:W2:Y:S02]  /*2db10*/  SYNCS.PHASECHK.TRANS64.TRYWAIT P1, [R8+URZ+0x30850], R0 ;  /* 0x03085000080075a7 */ /* 0x0022a4000802017f */
[----:B--2---:R-:W-:Y:S05]  /*2db20*/  @!P1 NANOSLEEP.SYNCS 0x989680 ;  /* 0x009896800000995d */ /* 0x004fea0003900000 */
[----:B------:R-:W2:Y:S02]  /*2db30*/  @!P1 SYNCS.PHASECHK.TRANS64 P1, [R8+URZ+0x30850], R0 ;  /* 0x03085000080095a7 */ /* 0x000ea4000802007f */
[----:B--2---:R-:W-:Y:S05]  /*2db40*/  @!P1 BRA `(.L_x_1792) ;  /* 0xfffffffc00f09947 */ /* 0x004fea000383ffff */
[----:B------:R-:W-:Y:S05]  /*2db50*/  BRA `(.L_x_1791) ;  /* 0xfffffec400e87947 */ /* 0x000fea000383ffff */
.L_x_1802:
[----:B-1----:R1:W2:Y:S02]  /*2db60*/  SYNCS.PHASECHK.TRANS64.TRYWAIT P1, [R223+URZ+0x30830], R4 ;  /* 0x03083004df0075a7 */ /* 0x0022a4000802017f */
[----:B--2---:R-:W-:Y:S05]  /*2db70*/  @!P1 NANOSLEEP.SYNCS 0x989680 ;  /* 0x009896800000995d */ /* 0x004fea0003900000 */
[----:B------:R-:W2:Y:S02]  /*2db80*/  @!P1 SYNCS.PHASECHK.TRANS64 P1, [R223+URZ+0x30830], R4 ;  /* 0x03083004df0095a7 */ /* 0x000ea4000802007f */
[----:B--2---:R-:W-:Y:S05]  /*2db90*/  @!P1 BRA `(.L_x_1802) ;  /* 0xfffffffc00f09947 */ /* 0x004fea000383ffff */
[----:B------:R-:W-:Y:S05]  /*2dba0*/  BRA `(.L_x_1801) ;  /* 0xfffffed400b87947 */ /* 0x000fea000383ffff */
.L_x_1807:
[----:B-1----:R1:W2:Y:S02]  /*2dbb0*/  SYNCS.PHASECHK.TRANS64.TRYWAIT P1, [R222+URZ+0x30850], R0 ;  /* 0x03085000de0075a7 */ /* 0x0022a4000802017f */
[----:B--2---:R-:W-:Y:S05]  /*2dbc0*/  @!P1 NANOSLEEP.SYNCS 0x989680 ;  /* 0x009896800000995d */ /* 0x004fea0003900000 */
[----:B------:R-:W2:Y:S02]  /*2dbd0*/  @!P1 SYNCS.PHASECHK.TRANS64 P1, [R222+URZ+0x30850], R0 ;  /* 0x03085000de0095a7 */ /* 0x000ea4000802007f */
[----:B--2---:R-:W-:Y:S05]  /*2dbe0*/  @!P1 BRA `(.L_x_1807) ;  /* 0xfffffffc00f09947 */ /* 0x004fea000383ffff */
[----:B------:R-:W-:Y:S05]  /*2dbf0*/  BRA `(.L_x_1806) ;  /* 0xfffffee8003c7947 */ /* 0x000fea000383ffff */
.L_x_1823:
[----:B--2---:R2:W3:Y:S02]  /*2dc00*/  SYNCS.PHASECHK.TRANS64.TRYWAIT P1, [R3+URZ+0x30850], R0 ;  /* 0x03085000030075a7 */ /* 0x0044e4000802017f */
[----:B---3--:R-:W-:Y:S05]  /*2dc10*/  @!P1 NANOSLEEP.SYNCS 0x989680 ;  /* 0x009896800000995d */ /* 0x008fea0003900000 */
[----:B------:R-:W3:Y:S02]  /*2dc20*/  @!P1 SYNCS.PHASECHK.TRANS64 P1, [R3+URZ+0x30850], R0 ;  /* 0x03085000030095a7 */ /* 0x000ee4000802007f */
[----:B---3--:R-:W-:Y:S05]  /*2dc30*/  @!P1 BRA `(.L_x_1823) ;  /* 0xfffffffc00f09947 */ /* 0x008fea000383ffff */
[----:B------:R-:W-:Y:S05]  /*2dc40*/  BRA `(.L_x_1822) ;  /* 0xffffff0800dc7947 */ /* 0x000fea000383ffff */
.L_x_1873:
[----:B------:R-:W0:Y:S01]  /*2dc50*/  S2R R12, SR_TID.X ;  /* 0x00000000000c7919 */ /* 0x000e220000002100 */
[----:B------:R-:W-:Y:S01]  /*2dc60*/  BSSY B1, `(.L_x_2074) ;  /* 0x000000a000017945 */ /* 0x000fe20003800000 */
[----:B------:R-:W-:Y:S02]  /*2dc70*/  IMAD.MOV.U32 R11, RZ, RZ, 0x1f ;  /* 0x0000001fff0b7424 */ /* 0x000fe400078e00ff */
[----:B------:R-:W-:Y:S01]  /*2dc80*/  IMAD.MOV.U32 R15, RZ, RZ, -0x1 ;  /* 0xffffffffff0f7424 */ /* 0x000fe200078e00ff */
[----:B0-----:R-:W-:-:S04]  /*2dc90*/  SHF.R.U32.HI R12, RZ, 0x5, R12 ;  /* 0x00000005ff0c7819 */ /* 0x001fc8000001160c */
[----:B------:R-:W-:-:S05]  /*2dca0*/  LOP3.LUT R12, R12, 0x3, RZ, 0xc0, !PT ;  /* 0x000000030c0c7812 */ /* 0x000fca00078ec0ff */
[----:B------:R-:W-:Y:S02]  /*2dcb0*/  IMAD.MOV.U32 R13, RZ, RZ, R12 ;  /* 0x000000ffff0d7224 */ /* 0x000fe400078e000c */
[----:B------:R-:W-:-:S07]  /*2dcc0*/  IMAD.MOV.U32 R12, RZ, RZ, RZ ;  /* 0x000000ffff0c7224 */ /* 0x000fce00078e00ff */
[----:B------:R-:W-:Y:S05]  /*2dcd0*/  WARPSYNC.COLLECTIVE R15, `(.L_x_2075) ;  /* 0x000000000f087348 */ /* 0x000fea0003c00000 */
[----:B------:R0:W1:Y:S02]  /*2dce0*/  SHFL.IDX P6, R14, R13, R12, R11 ;  /* 0x0000000c0d0e7389 */ /* 0x00006400000c000b */
[----:B01----:R-:W-:Y:S01]  /*2dcf0*/  ENDCOLLECTIVE ;  /* 0x000000000000791b */ /* 0x003fe20003800000 */
.L_x_2075:
[----:B------:R-:W-:Y:S05]  /*2dd00*/  BSYNC B1 ;  /* 0x0000000000017941 */ /* 0x000fea0003800000 */
.L_x_2074:
[----:B------:R-:W-:Y:S05]  /*2dd10*/  BRA `(.L_x_2076) ;  /* 0xffffff7c009c7947 */ /* 0x000fea000383ffff */
.L_x_1875:
[----:B------:R-:W-:Y:S01]  /*2dd20*/  BSSY B1, `(.L_x_2077) ;  /* 0x0000006000017945 */ /* 0x000fe20003800000 */
[----:B------:R-:W-:-:S07]  /*2dd30*/  IMAD.MOV.U32 R15, RZ, RZ, -0x1 ;  /* 0xffffffffff0f7424 */ /* 0x000fce00078e00ff */
[----:B0-----:R-:W-:Y:S05]  /*2dd40*/  WARPSYNC.COLLECTIVE R15, `(.L_x_2078) ;  /* 0x000000000f0c7348 */ /* 0x001fea0003c00000 */
[----:B------:R-:W-:Y:S02]  /*2dd50*/  ELECT P6, UR62, PT ;  /* 0x00000000003e782f */ /* 0x000fe400038c0000 */
[----:B------:R-:W-:Y:S01]  /*2dd60*/  MOV R14, UR62 ;  /* 0x0000003e000e7c02 */ /* 0x000fe20008000f00 */
[----:B0-----:R-:W-:Y:S10]  /*2dd70*/  ENDCOLLECTIVE ;  /* 0x000000000000791b */ /* 0x001ff40003800000 */
.L_x_2078:
[----:B------:R-:W-:Y:S05]  /*2dd80*/  BSYNC B1 ;  /* 0x0000000000017941 */ /* 0x000fea0003800000 */
.L_x_2077:
[----:B------:R-:W-:Y:S05]  /*2dd90*/  BRA `(.L_x_1874) ;  /* 0xffffff7c00947947 */ /* 0x000fea000383ffff */
.L_x_1877:
[----:B0-----:R0:W1:Y:S02]  /*2dda0*/  SYNCS.PHASECHK.TRANS64.TRYWAIT P0, [R17+URZ+0x30820], R8 ;  /* 0x03082008110075a7 */ /* 0x001064000800017f */
[----:B-1----:R-:W-:Y:S05]  /*2ddb0*/  @!P0 NANOSLEEP.SYNCS 0x989680 ;  /* 0x009896800000895d */ /* 0x002fea0003900000 */
[----:B------:R-:W1:Y:S02]  /*2ddc0*/  @!P0 SYNCS.PHASECHK.TRANS64 P0, [R17+URZ+0x30820], R8 ;  /* 0x03082008110085a7 */ /* 0x000e64000800007f */
[----:B-1----:R-:W-:Y:S05]  /*2ddd0*/  @!P0 BRA `(.L_x_1877) ;  /* 0xfffffffc00f08947 */ /* 0x002fea000383ffff */
[----:B------:R-:W-:Y:S05]  /*2dde0*/  BRA `(.L_x_2079) ;  /* 0xffffff7c00a47947 */ /* 0x000fea000383ffff */
.L_x_1881:
[----:B-1----:R1:W2:Y:S02]  /*2ddf0*/  SYNCS.PHASECHK.TRANS64.TRYWAIT P0, [R12+URZ+0x308a0], R11 ;  /* 0x0308a00b0c0075a7 */ /* 0x0022a4000800017f */
[----:B--2---:R-:W-:Y:S05]  /*2de00*/  @!P0 NANOSLEEP.SYNCS 0x989680 ;  /* 0x009896800000895d */ /* 0x004fea0003900000 */
[----:B------:R-:W2:Y:S02]  /*2de10*/  @!P0 SYNCS.PHASECHK.TRANS64 P0, [R12+URZ+0x308a0], R11 ;  /* 0x0308a00b0c0085a7 */ /* 0x000ea4000800007f */
[----:B--2---:R-:W-:Y:S05]  /*2de20*/  @!P0 BRA `(.L_x_1881) ;  /* 0xfffffffc00f08947 */ /* 0x004fea000383ffff */
[----:B------:R-:W-:Y:S05]  /*2de30*/  BRA `(.L_x_2080) ;  /* 0xffffff7c00bc7947 */ /* 0x000fea000383ffff */
.L_x_1889:
[----:B0-----:R0:W2:Y:S02]  /*2de40*/  SYNCS.PHASECHK.TRANS64.TRYWAIT P0, [R12+URZ+0x308c0], R11 ;  /* 0x0308c00b0c0075a7 */ /* 0x0010a4000800017f */
[----:B--2---:R-:W-:Y:S05]  /*2de50*/  @!P0 NANOSLEEP.SYNCS 0x989680 ;  /* 0x009896800000895d */ /* 0x004fea0003900000 */
[----:B------:R-:W2:Y:S02]  /*2de60*/  @!P0 SYNCS.PHASECHK.TRANS64 P0, [R12+URZ+0x308c0], R11 ;  /* 0x0308c00b0c0085a7 */ /* 0x000ea4000800007f */
[----:B--2---:R-:W-:Y:S05]  /*2de70*/  @!P0 BRA `(.L_x_1889) ;  /* 0xfffffffc00f08947 */ /* 0x004fea000383ffff */
[----:B------:R-:W-:Y:S05]  /*2de80*/  BRA `(.L_x_2081) ;  /* 0xffffff8000fc7947 */ /* 0x000fea000383ffff */
.L_x_1899:
[----:B0-----:R0:W1:Y:S02]  /*2de90*/  SYNCS.PHASECHK.TRANS64.TRYWAIT P1, [R7+URZ+0x308a0], R3 ;  /* 0x0308a003070075a7 */ /* 0x001064000802017f */
[----:B-1----:R-:W-:Y:S05]  /*2dea0*/  @!P1 NANOSLEEP.SYNCS 0x989680 ;  /* 0x009896800000995d */ /* 0x002fea0003900000 */
[----:B------:R-:W1:Y:S02]  /*2deb0*/  @!P1 SYNCS.PHASECHK.TRANS64 P1, [R7+URZ+0x308a0], R3 ;  /* 0x0308a003070095a7 */ /* 0x000e64000802007f */
[----:B-1----:R-:W-:Y:S05]  /*2dec0*/  @!P1 BRA `(.L_x_1899) ;  /* 0xfffffffc00f09947 */ /* 0x002fea000383ffff */
[----:B------:R-:W-:Y:S05]  /*2ded0*/  BRA `(.L_x_2082) ;  /* 0xffffff8800707947 */ /* 0x000fea000383ffff */
.L_x_1907:
[----:B-1----:R1:W2:Y:S02]  /*2dee0*/  SYNCS.PHASECHK.TRANS64.TRYWAIT P1, [R7+URZ+0x308c0], R3 ;  /* 0x0308c003070075a7 */ /* 0x0022a4000802017f */
[----:B--2---:R-:W-:Y:S05]  /*2def0*/  @!P1 NANOSLEEP.SYNCS 0x989680 ;  /* 0x009896800000995d */ /* 0x004fea0003900000 */
[----:B------:R-:W2:Y:S02]  /*2df00*/  @!P1 SYNCS.PHASECHK.TRANS64 P1, [R7+URZ+0x308c0], R3 ;  /* 0x0308c003070095a7 */ /* 0x000ea4000802007f */
[----:B--2---:R-:W-:Y:S05]  /*2df10*/  @!P1 BRA `(.L_x_1907) ;  /* 0xfffffffc00f09947 */ /* 0x004fea000383ffff */
[----:B------:R-:W-:Y:S05]  /*2df20*/  BRA `(.L_x_2083) ;  /* 0xffffff8c00a87947 */ /* 0x000fea000383ffff */
.L_x_1933:
[----:B------:R-:W0:Y:S01]  /*2df30*/  S2R R8, SR_TID.X ;  /* 0x0000000000087919 */ /* 0x000e220000002100 */
[----:B------:R-:W-:Y:S01]  /*2df40*/  BSSY B0, `(.L_x_2084) ;  /* 0x000000a000007945 */ /* 0x000fe20003800000 */
[----:B------:R-:W-:Y:S02]  /*2df50*/  IMAD.MOV.U32 R12, RZ, RZ, RZ ;  /* 0x000000ffff0c7224 */ /* 0x000fe400078e00ff */
[----:B------:R-:W-:Y:S02]  /*2df60*/  IMAD.MOV.U32 R11, RZ, RZ, 0x1f ;  /* 0x0000001fff0b7424 */ /* 0x000fe400078e00ff */
[----:B------:R-:W-:Y:S01]  /*2df70*/  IMAD.MOV.U32 R15, RZ, RZ, -0x1 ;  /* 0xffffffffff0f7424 */ /* 0x000fe200078e00ff */
[----:B0-----:R-:W-:-:S04]  /*2df80*/  SHF.R.U32.HI R8, RZ, 0x5, R8 ;  /* 0x00000005ff087819 */ /* 0x001fc80000011608 */
[----:B------:R-:W-:-:S04]  /*2df90*/  LOP3.LUT R8, R8, 0x3, RZ, 0xc0, !PT ;  /* 0x0000000308087812 */ /* 0x000fc800078ec0ff */
[----:B------:R-:W-:-:S07]  /*2dfa0*/  MOV R13, R8 ;  /* 0x00000008000d7202 */ /* 0x000fce0000000f00 */
[----:B-----5:R-:W-:Y:S05]  /*2dfb0*/  WARPSYNC.COLLECTIVE R15, `(.L_x_2085) ;  /* 0x000000000f087348 */ /* 0x020fea0003c00000 */
[----:B------:R0:W1:Y:S02]  /*2dfc0*/  SHFL.IDX P6, R14, R13, R12, R11 ;  /* 0x0000000c0d0e7389 */ /* 0x00006400000c000b */
[----:B01---5:R-:W-:Y:S01]  /*2dfd0*/  ENDCOLLECTIVE ;  /* 0x000000000000791b */ /* 0x023fe20003800000 */
.L_x_2085:
[----:B------:R-:W-:Y:S05]  /*2dfe0*/  BSYNC B0 ;  /* 0x0000000000007941 */ /* 0x000fea0003800000 */
.L_x_2084:
[----:B------:R-:W-:Y:S05]  /*2dff0*/  BRA `(.L_x_2086) ;  /* 0xffffffa000ac7947 */ /* 0x000fea000383ffff */
.L_x_1936:
[----:B0-----:R0:W1:Y:S02]  /*2e000*/  SYNCS.PHASECHK.TRANS64.TRYWAIT P0, [R4+URZ+0x30840], R2 ;  /* 0x03084002040075a7 */ /* 0x001064000800017f */
[----:B-1----:R-:W-:Y:S05]  /*2e010*/  @!P0 NANOSLEEP.SYNCS 0x989680 ;  /* 0x009896800000895d */ /* 0x002fea0003900000 */
[----:B------:R-:W1:Y:S02]  /*2e020*/  @!P0 SYNCS.PHASECHK.TRANS64 P0, [R4+URZ+0x30840], R2 ;  /* 0x03084002040085a7 */ /* 0x000e64000800007f */
[----:B-1----:R-:W-:Y:S05]  /*2e030*/  @!P0 BRA `(.L_x_1936) ;  /* 0xfffffffc00f08947 */ /* 0x002fea000383ffff */
[----:B------:R-:W-:Y:S05]  /*2e040*/  BRA `(.L_x_2087) ;  /* 0xffffffa400007947 */ /* 0x000fea000383ffff */
.L_x_1937:
        /* <DEDUP_REMOVED lines=8> */
.L_x_2089:
[----:B------:R-:W-:Y:S05]  /*2e0d0*/  BSYNC B0 ;  /* 0x0000000000007941 */ /* 0x000fea0003800000 */
.L_x_2088:
[----:B------:R-:W-:Y:S01]  /*2e0e0*/  IMAD.MOV.U32 R13, RZ, RZ, R0 ;  /* 0x000000ffff0d7224 */ /* 0x000fe200078e0000 */
[----:B------:R-:W-:Y:S01]  /*2e0f0*/  MOV R15, 0xffffffff ;  /* 0xffffffff000f7802 */ /* 0x000fe20000000f00 */
[----:B------:R-:W-:Y:S02]  /*2e100*/  IMAD.MOV.U32 R12, RZ, RZ, RZ ;  /* 0x000000ffff0c7224 */ /* 0x000fe400078e00ff */
[----:B------:R-:W-:Y:S02]  /*2e110*/  IMAD.MOV.U32 R11, RZ, RZ, 0x181f ;  /* 0x0000181fff0b7424 */ /* 0x000fe400078e00ff */
[----:B------:R-:W-:Y:S02]  /*2e120*/  IMAD.MOV.U32 R2, RZ, RZ, R14 ;  /* 0x000000ffff027224 */ /* 0x000fe400078e000e */
[----:B------:R-:W-:-:S07]  /*2e130*/  @P0 IMAD R9, R7, 0x2, R17 ;  /* 0x0000000207090824 */ /* 0x000fce00078e0211 */
[----:B------:R-:W-:Y:S05]  /*2e140*/  WARPSYNC.COLLECTIVE R15, `(.L_x_2090) ;  /* 0x000000000f087348 */ /* 0x000fea0003c00000 */
[----:B------:R0:W1:Y:S02]  /*2e150*/  SHFL.IDX P6, R14, R13, R12, R11 ;  /* 0x0000000c0d0e7389 */ /* 0x00006400000c000b */
[----:B01----:R-:W-:Y:S01]  /*2e160*/  ENDCOLLECTIVE ;  /* 0x000000000000791b */ /* 0x003fe20003800000 */
.L_x_2090:
[----:B------:R-:W-:Y:S02]  /*2e170*/  IMAD.MOV.U32 R13, RZ, RZ, R6 ;  /* 0x000000ffff0d7224 */ /* 0x000fe400078e0006 */
[----:B------:R-:W-:Y:S02]  /*2e180*/  IMAD.MOV.U32 R12, RZ, RZ, 0x1 ;  /* 0x00000001ff0c7424 */ /* 0x000fe400078e00ff */
[----:B------:R-:W-:-:S07]  /*2e190*/  IMAD.MOV.U32 R3, RZ, RZ, R14 ;  /* 0x000000ffff037224 */ /* 0x000fce00078e000e */
[----:B------:R-:W-:Y:S05]  /*2e1a0*/  WARPSYNC.COLLECTIVE R15, `(.L_x_2091) ;  /* 0x000000000f087348 */ /* 0x000fea0003c00000 */
[----:B------:R0:W1:Y:S02]  /*2e1b0*/  SHFL.IDX P6, R14, R13, R12, R11 ;  /* 0x0000000c0d0e7389 */ /* 0x00006400000c000b */
[----:B01----:R-:W-:Y:S01]  /*2e1c0*/  ENDCOLLECTIVE ;  /* 0x000000000000791b */ /* 0x003fe20003800000 */
.L_x_2091:
[----:B------:R-:W-:-:S05]  /*2e1d0*/  @P0 LEA R3, P1, R36, R3, 0x1 ;  /* 0x0000000324030211 */ /* 0x000fca00078208ff */
[----:B------:R-:W-:-:S05]  /*2e1e0*/  @P0 IMAD.X R2, RZ, RZ, R2, P1 ;  /* 0x000000ffff020224 */ /* 0x000fca00008e0602 */
[----:B------:R-:W-:Y:S01]  /*2e1f0*/  @P0 LOP3.LUT R3, R3, R2, RZ, 0x3c, !PT ;  /* 0x0000000203030212 */ /* 0x000fe200078e3cff */
[----:B------:R-:W-:-:S03]  /*2e200*/  IMAD.MOV.U32 R13, RZ, RZ, R0 ;  /* 0x000000ffff0d7224 */ /* 0x000fc600078e0000 */
[----:B------:R-:W-:-:S04]  /*2e210*/  @P0 LOP3.LUT R2, R3, R2, RZ, 0x3c, !PT ;  /* 0x0000000203020212 */ /* 0x000fc800078e3cff */
[----:B------:R-:W-:Y:S02]  /*2e220*/  @P0 LOP3.LUT R3, R3, R2, RZ, 0x3c, !PT ;  /* 0x0000000203030212 */ /* 0x000fe400078e3cff */
[----:B------:R-:W-:-:S07]  /*2e230*/  MOV R8, R14 ;  /* 0x0000000e00087202 */ /* 0x000fce0000000f00 */
[----:B------:R-:W-:Y:S05]  /*2e240*/  WARPSYNC.COLLECTIVE R15, `(.L_x_2092) ;  /* 0x000000000f087348 */ /* 0x000fea0003c00000 */
[----:B------:R0:W1:Y:S02]  /*2e250*/  SHFL.IDX P6, R14, R13, R12, R11 ;  /* 0x0000000c0d0e7389 */ /* 0x00006400000c000b */
[----:B01----:R-:W-:Y:S01]  /*2e260*/  ENDCOLLECTIVE ;  /* 0x000000000000791b */ /* 0x003fe20003800000 */
.L_x_2092:
[----:B------:R-:W-:Y:S01]  /*2e270*/  @!PT LDS RZ, [RZ] ;  /* 0x00000000fffff984 */ /* 0x000fe20000000800 */
[----:B------:R-:W-:Y:S01]  /*2e280*/  @!PT LDS RZ, [RZ] ;  /* 0x00000000fffff984 */ /* 0x000fe20000000800 */
[----:B------:R-:W-:Y:S01]  /*2e290*/  @!PT LDS RZ, [RZ] ;  /* 0x00000000fffff984 */ /* 0x000fe20000000800 */
[----:B------:R-:W-:Y:S04]  /*2e2a0*/  @P0 LDGSTS.E.BYPASS.LTC128B.128 [R9+0x20400], desc[UR60][R2.64], !P5 ;  /* 0x2040000002090fae */ /* 0x000fe8000e901d7c */
[----:B------:R-:W-:Y:S04]  /*2e2b0*/  @P0 LDGSTS.E.BYPASS.LTC128B.128 [R9+0x22400], desc[UR60][R2.64+0x80], !P4 ;  /* 0x2240008002090fae */ /* 0x000fe8000e101d7c */
[----:B------:R-:W-:Y:S01]  /*2e2c0*/  @P0 LDGSTS.E.BYPASS.LTC128B.128 [R9+0x24400], desc[UR60][R2.64+0x100], !P3 ;  /* 0x2440010002090fae */ /* 0x000fe2000d901d7c */
[----:B------:R-:W-:Y:S01]  /*2e2d0*/  IMAD.MOV.U32 R13, RZ, RZ, R6 ;  /* 0x000000ffff0d7224 */ /* 0x000fe200078e0006 */
[----:B------:R-:W-:-:S02]  /*2e2e0*/  MOV R12, 0x2 ;  /* 0x00000002000c7802 */ /* 0x000fc40000000f00 */
[----:B------:R0:W-:Y:S01]  /*2e2f0*/  @P0 LDGSTS.E.BYPASS.LTC128B.128 [R9+0x26400], desc[UR60][R2.64+0x180], !P2 ;  /* 0x2640018002090fae */ /* 0x0001e2000d101d7c */
[----:B------:R-:W-:Y:S01]  /*2e300*/  ISETP.GE.AND P0, PT, R5, 0x11, PT ;  /* 0x000000110500780c */ /* 0x000fe20003f06270 */
[----:B0-----:R-:W-:-:S12]  /*2e310*/  IMAD.MOV.U32 R2, RZ, RZ, R14 ;  /* 0x000000ffff027224 */ /* 0x001fd800078e000e */
[----:B------:R-:W-:Y:S05]  /*2e320*/  WARPSYNC.COLLECTIVE R15, `(.L_x_2093) ;  /* 0x000000000f087348 */ /* 0x000fea0003c00000 */
[----:B------:R0:W1:Y:S02]  /*2e330*/  SHFL.IDX P6, R14, R13, R12, R11 ;  /* 0x0000000c0d0e7389 */ /* 0x00006400000c000b */
[----:B01----:R-:W-:Y:S01]  /*2e340*/  ENDCOLLECTIVE ;  /* 0x000000000000791b */ /* 0x003fe20003800000 */
.L_x_2093:
        /* <DEDUP_REMOVED lines=16> */
.L_x_2094:
[----:B------:R-:W-:Y:S01]  /*2e450*/  @P0 IMAD R9, R7, 0x2, R17 ;  /* 0x0000000207090824 */ /* 0x000fe200078e0211 */
[----:B------:R-:W-:Y:S01]  /*2e460*/  MOV R13, R6 ;  /* 0x00000006000d7202 */ /* 0x000fe20000000f00 */
[----:B------:R-:W-:Y:S02]  /*2e470*/  IMAD.MOV.U32 R12, RZ, RZ, 0x3 ;  /* 0x00000003ff0c7424 */ /* 0x000fe400078e00ff */
[----:B------:R-:W-:-:S07]  /*2e480*/  IMAD.MOV.U32 R2, RZ, RZ, R14 ;  /* 0x000000ffff027224 */ /* 0x000fce00078e000e */
[----:B------:R-:W-:Y:S05]  /*2e490*/  WARPSYNC.COLLECTIVE R15, `(.L_x_2095) ;  /* 0x000000000f087348 */ /* 0x000fea0003c00000 */
[----:B------:R0:W1:Y:S02]  /*2e4a0*/  SHFL.IDX P6, R14, R13, R12, R11 ;  /* 0x0000000c0d0e7389 */ /* 0x00006400000c000b */
[----:B01----:R-:W-:Y:S01]  /*2e4b0*/  ENDCOLLECTIVE ;  /* 0x000000000000791b */ /* 0x003fe20003800000 */
.L_x_2095:
        /* <DEDUP_REMOVED lines=14> */
.L_x_2096:
[----:B------:R-:W-:Y:S01]  /*2e5a0*/  IMAD.MOV.U32 R0, RZ, RZ, R14 ;  /* 0x000000ffff007224 */ /* 0x000fe200078e000e */
[----:B------:R-:W-:Y:S06]  /*2e5b0*/  BRA `(.L_x_2097) ;  /* 0xffffffa000a87947 */ /* 0x000fec000383ffff */
.L_x_1942:
[----:B------:R-:W-:Y:S01]  /*2e5c0*/  IMAD.MOV.U32 R13, RZ, RZ, R0 ;  /* 0x000000ffff0d7224 */ /* 0x000fe200078e0000 */
[----:B------:R-:W-:Y:S01]  /*2e5d0*/  MOV R12, RZ ;  /* 0x000000ff000c7202 */ /* 0x000fe20000000f00 */
[----:B------:R-:W-:Y:S01]  /*2e5e0*/  IMAD.MOV.U32 R11, RZ, RZ, 0x181f ;  /* 0x0000181fff0b7424 */ /* 0x000fe200078e00ff */
[----:B------:R-:W-:Y:S01]  /*2e5f0*/  IADD3 R25, R8, R25, RZ ;  /* 0x0000001908197210 */ /* 0x000fe20007ffe0ff */
[----:B------:R-:W-:Y:S02]  /*2e600*/  IMAD.MOV.U32 R15, RZ, RZ, -0x1 ;  /* 0xffffffffff0f7424 */ /* 0x000fe400078e00ff */
[----:B------:R-:W-:-:S07]  /*2e610*/  IMAD R5, R31, R7, RZ ;  /* 0x000000071f057224 */ /* 0x000fce00078e02ff */
[----:B------:R-:W-:Y:S05]  /*2e620*/  WARPSYNC.COLLECTIVE R15, `(.L_x_2098) ;  /* 0x000000000f087348 */ /* 0x000fea0003c00000 */
[----:B------:R0:W1:Y:S02]  /*2e630*/  SHFL.IDX P6, R14, R13, R12, R11 ;  /* 0x0000000c0d0e7389 */ /* 0x00006400000c000b */
[----:B01----:R-:W-:Y:S01]  /*2e640*/  ENDCOLLECTIVE ;  /* 0x000000000000791b */ /* 0x003fe20003800000 */
.L_x_2098:
[----:B------:R-:W-:Y:S01]  /*2e650*/  ISETP.GE.AND P0, PT, R25, R5, PT ;  /* 0x000000051900720c */ /* 0x000fe20003f06270 */
[----:B------:R-:W-:Y:S02]  /*2e660*/  IMAD.MOV.U32 R13, RZ, RZ, R4 ;  /* 0x000000ffff0d7224 */ /* 0x000fe400078e0004 */
[----:B------:R-:W-:-:S10]  /*2e670*/  IMAD.MOV.U32 R2, RZ, RZ, R14 ;  /* 0x000000ffff027224 */ /* 0x000fd400078e000e */
[----:B------:R-:W-:Y:S05]  /*2e680*/  WARPSYNC.COLLECTIVE R15, `(.L_x_2099) ;  /* 0x000000000f087348 */ /* 0x000fea0003c00000 */
[----:B------:R0:W1:Y:S02]  /*2e690*/  SHFL.IDX P6, R14, R13, R12, R11 ;  /* 0x0000000c0d0e7389 */ /* 0x00006400000c000b */
[----:B01----:R-:W-:Y:S01]  /*2e6a0*/  ENDCOLLECTIVE ;  /* 0x000000000000791b */ /* 0x003fe20003800000 */
.L_x_2099:
[----:B------:R-:W-:Y:S02]  /*2e6b0*/  IMAD.MOV.U32 R13, RZ, RZ, R0 ;  /* 0x000000ffff0d7224 */ /* 0x000fe400078e0000 */
[----:B------:R-:W-:Y:S02]  /*2e6c0*/  IMAD.MOV.U32 R12, RZ, RZ, 0x1 ;  /* 0x00000001ff0c7424 */ /* 0x000fe400078e00ff */
[----:B------:R-:W-:-:S07]  /*2e6d0*/  IMAD.MOV.U32 R3, RZ, RZ, R14 ;  /* 0x000000ffff037224 */ /* 0x000fce00078e000e */
[----:B------:R-:W-:Y:S05]  /*2e6e0*/  WARPSYNC.COLLECTIVE R15, `(.L_x_2100) ;  /* 0x000000000f087348 */ /* 0x000fea0003c00000 */
[----:B------:R0:W1:Y:S02]  /*2e6f0*/  SHFL.IDX P6, R14, R13, R12, R11 ;  /* 0x0000000c0d0e7389 */ /* 0x00006400000c000b */
[----:B01----:R-:W-:Y:S01]  /*2e700*/  ENDCOLLECTIVE ;  /* 0x000000000000791b */ /* 0x003fe20003800000 */
.L_x_2100:
[----:B------:R-:W-:-:S05]  /*2e710*/  @!P0 LEA R6, P5, R36, R3, 0x1 ;  /* 0x0000000324068211 */ /* 0x000fca00078a08ff */
[----:B------:R-:W-:Y:S02]  /*2e720*/  @!P0 IMAD.X R3, RZ, RZ, R2, P5 ;  /* 0x000000ffff038224 */ /* 0x000fe400028e0602 */
[----:B------:R-:W-:Y:S02]  /*2e730*/  @!P0 IMAD.MOV.U32 R2, RZ, RZ, R6 ;  /* 0x000000ffff028224 */ /* 0x000fe400078e0006 */
[----:B------:R-:W-:Y:S02]  /*2e740*/  VIADD R6, R25, 0x10 ;  /* 0x0000001019067836 */ /* 0x000fe40000000000 */
[----:B------:R-:W-:Y:S01]  /*2e750*/  IMAD.MOV.U32 R13, RZ, RZ, R4 ;  /* 0x000000ffff0d7224 */ /* 0x000fe200078e0004 */
[----:B------:R-:W-:Y:S01]  /*2e760*/  @!PT LDS RZ, [RZ] ;  /* 0x00000000fffff984 */ /* 0x000fe20000000800 */
[----:B------:R-:W-:Y:S01]  /*2e770*/  @!PT LDS RZ, [RZ] ;  /* 0x00000000fffff984 */ /* 0x000fe20000000800 */
[----:B------:R-:W-:Y:S01]  /*2e780*/  @!PT LDS RZ, [RZ] ;  /* 0x00000000fffff984 */ /* 0x000fe20000000800 */
[----:B------:R-:W-:Y:S04]  /*2e790*/  @!P0 LDGSTS.E.BYPASS.LTC128B.128 [R34+0x10400], desc[UR60][R2.64], !P4 ;  /* 0x1040000002228fae */ /* 0x000fe8000e101d7c */
[----:B------:R-:W-:Y:S04]  /*2e7a0*/  @!P0 LDGSTS.E.BYPASS.LTC128B.128 [R34+0x14400], desc[UR60][R2.64+0x80], !P3 ;  /* 0x1440008002228fae */ /* 0x000fe8000d901d7c */
[----:B------:R-:W-:Y:S04]  /*2e7b0*/  @!P0 LDGSTS.E.BYPASS.LTC128B.128 [R34+0x18400], desc[UR60][R2.64+0x100], !P2 ;  /* 0x1840010002228fae */ /* 0x000fe8000d101d7c */
[----:B------:R0:W-:Y:S01]  /*2e7c0*/  @!P0 LDGSTS.E.BYPASS.LTC128B.128 [R34+0x1c400], desc[UR60][R2.64+0x180], !P1 ;  /* 0x1c40018002228fae */ /* 0x0001e2000c901d7c */
[----:B------:R-:W-:-:S02]  /*2e7d0*/  ISETP.GE.AND P0, PT, R6, R5, PT ;  /* 0x000000050600720c */ /* 0x000fc40003f06270 */
[----:B0-----:R-:W-:-:S11]  /*2e7e0*/  MOV R2, R14 ;  /* 0x0000000e00027202 */ /* 0x001fd60000000f00 */
[----:B------:R-:W-:Y:S05]  /*2e7f0*/  WARPSYNC.COLLECTIVE R15, `(.L_x_2101) ;  /* 0x000000000f087348 */ /* 0x000fea0003c00000 */
[----:B------:R0:W1:Y:S02]  /*2e800*/  SHFL.IDX P6, R14, R13, R12, R11 ;  /* 0x0000000c0d0e7389 */ /* 0x00006400000c000b */
[----:B01----:R-:W-:Y:S01]  /*2e810*/  ENDCOLLECTIVE ;  /* 0x000000000000791b */ /* 0x003fe20003800000 */
.L_x_2101:
[----:B------:R-:W-:Y:S02]  /*2e820*/  IMAD.MOV.U32 R13, RZ, RZ, R0 ;  /* 0x000000ffff0d7224 */ /* 0x000fe400078e0000 */
[----:B------:R-:W-:Y:S02]  /*2e830*/  IMAD.MOV.U32 R12, RZ, RZ, 0x2 ;  /* 0x00000002ff0c7424 */ /* 0x000fe400078e00ff */
[----:B------:R-:W-:-:S07]  /*2e840*/  IMAD.MOV.U32 R3, RZ, RZ, R14 ;  /* 0x000000ffff037224 */ /* 0x000fce00078e000e */
[----:B------:R-:W-:Y:S05]  /*2e850*/  WARPSYNC.COLLECTIVE R15, `(.L_x_2102) ;  /* 0x000000000f087348 */ /* 0x000fea0003c00000 */
[----:B------:R0:W1:Y:S02]  /*2e860*/  SHFL.IDX P6, R14, R13, R12, R11 ;  /* 0x0000000c0d0e7389 */ /* 0x00006400000c000b */
[----:B01----:R-:W-:Y:S01]  /*2e870*/  ENDCOLLECTIVE ;  /* 0x000000000000791b */ /* 0x003fe20003800000 */
.L_x_2102:
[----:B------:R-:W-:-:S05]  /*2e880*/  @!P0 LEA R6, P5, R36, R3, 0x1 ;  /* 0x0000000324068211 */ /* 0x000fca00078a08ff */
[----:B------:R-:W-:Y:S02]  /*2e890*/  @!P0 IMAD.X R7, RZ, RZ, R2, P5 ;  /* 0x000000ffff078224 */ /* 0x000fe400028e0602 */
[----:B------:R-:W-:Y:S01]  /*2e8a0*/  @!P0 IMAD.MOV.U32 R2, RZ, RZ, R6 ;  /* 0x000000ffff028224 */ /* 0x000fe200078e0006 */
[----:B------:R-:W-:Y:S01]  /*2e8b0*/  IADD3 R6, R25, 0x20, RZ ;  /* 0x0000002019067810 */ /* 0x000fe20007ffe0ff */
[----:B------:R-:W-:Y:S02]  /*2e8c0*/  @!P0 IMAD.MOV.U32 R3, RZ, RZ, R7 ;  /* 0x000000ffff038224 */ /* 0x000fe400078e0007 */
[----:B------:R-:W-:-:S03]  /*2e8d0*/  IMAD.MOV.U32 R13, RZ, RZ, R4 ;  /* 0x000000ffff0d7224 */ /* 0x000fc600078e0004 */
[----:B------:R-:W-:Y:S01]  /*2e8e0*/  @!PT LDS RZ, [RZ] ;  /* 0x00000000fffff984 */ /* 0x000fe20000000800 */
[----:B------:R-:W-:Y:S01]  /*2e8f0*/  @!PT LDS RZ, [RZ] ;  /* 0x00000000fffff984 */ /* 0x000fe20000000800 */
[----:B------:R-:W-:Y:S01]  /*2e900*/  @!PT LDS RZ, [RZ] ;  /* 0x00000000fffff984 */ /* 0x000fe20000000800 */
[----:B------:R-:W-:Y:S04]  /*2e910*/  @!P0 LDGSTS.E.BYPASS.LTC128B.128 [R34+0x10c00], desc[UR60][R2.64], !P4 ;  /* 0x10c0000002228fae */ /* 0x000fe8000e101d7c */
[----:B------:R-:W-:Y:S04]  /*2e920*/  @!P0 LDGSTS.E.BYPASS.LTC128B.128 [R34+0x14c00], desc[UR60][R2.64+0x80], !P3 ;  /* 0x14c0008002228fae */ /* 0x000fe8000d901d7c */
[----:B------:R-:W-:Y:S04]  /*2e930*/  @!P0 LDGSTS.E.BYPASS.LTC128B.128 [R34+0x18c00], desc[UR60][R2.64+0x100], !P2 ;  /* 0x18c0010002228fae */ /* 0x000fe8000d101d7c */
[----:B------:R0:W-:Y:S01]  /*2e940*/  @!P0 LDGSTS.E.BYPASS.LTC128B.128 [R34+0x1cc00], desc[UR60][R2.64+0x180], !P1 ;  /* 0x1cc0018002228fae */ /* 0x0001e2000c901d7c */
[----:B------:R-:W-:Y:S01]  /*2e950*/  ISETP.GE.AND P0, PT, R6, R5, PT ;  /* 0x000000050600720c */ /* 0x000fe20003f06270 */
[----:B0-----:R-:W-:-:S12]  /*2e960*/  IMAD.MOV.U32 R2, RZ, RZ, R14 ;  /* 0x000000ffff027224 */ /* 0x001fd800078e000e */
[----:B------:R-:W-:Y:S05]  /*2e970*/  WARPSYNC.COLLECTIVE R15, `(.L_x_2103) ;  /* 0x000000000f087348 */ /* 0x000fea0003c00000 */
[----:B------:R0:W1:Y:S02]  /*2e980*/  SHFL.IDX P6, R14, R13, R12, R11 ;  /* 0x0000000c0d0e7389 */ /* 0x00006400000c000b */
[----:B01----:R-:W-:Y:S01]  /*2e990*/  ENDCOLLECTIVE ;  /* 0x000000000000791b */ /* 0x003fe20003800000 */
.L_x_2103:
[----:B------:R-:W-:Y:S02]  /*2e9a0*/  IMAD.MOV.U32 R13, RZ, RZ, R0 ;  /* 0x000000ffff0d7224 */ /* 0x000fe400078e0000 */
[----:B------:R-:W-:Y:S02]  /*2e9b0*/  IMAD.MOV.U32 R12, RZ, RZ, 0x3 ;  /* 0x00000003ff0c7424 */ /* 0x000fe400078e00ff */
[----:B------:R-:W-:-:S07]  /*2e9c0*/  IMAD.MOV.U32 R3, RZ, RZ, R14 ;  /* 0x000000ffff037224 */ /* 0x000fce00078e000e */
[----:B------:R-:W-:Y:S05]  /*2e9d0*/  WARPSYNC.COLLECTIVE R15, `(.L_x_2104) ;  /* 0x000000000f087348 */ /* 0x000fea0003c00000 */
[----:B------:R0:W1:Y:S02]  /*2e9e0*/  SHFL.IDX P6, R14, R13, R12, R11 ;  /* 0x0000000c0d0e7389 */ /* 0x00006400000c000b */
[----:B01----:R-:W-:Y:S01]  /*2e9f0*/  ENDCOLLECTIVE ;  /* 0x000000000000791b */ /* 0x003fe20003800000 */
.L_x_2104:
[----:B------:R-:W-:-:S04]  /*2ea00*/  @!P0 LEA R6, P5, R36, R3, 0x1 ;  /* 0x0000000324068211 */ /* 0x000fc800078a08ff */
[----:B------:R-:W-:Y:S01]  /*2ea10*/  @!P0 IADD3.X R7, RZ, R2, RZ, P5, !PT ;  /* 0x00000002ff078210 */ /* 0x000fe20002ffe4ff */
[----:B------:R-:W-:Y:S02]  /*2ea20*/  @!P0 IMAD.MOV.U32 R2, RZ, RZ, R6 ;  /* 0x000000ffff028224 */ /* 0x000fe400078e0006 */
[----:B------:R-:W-:Y:S02]  /*2ea30*/  VIADD R6, R25, 0x30 ;  /* 0x0000003019067836 */ /* 0x000fe40000000000 */
        /* <DEDUP_REMOVED lines=14> */
.L_x_2105:
[----:B------:R-:W-:Y:S02]  /*2eb20*/  IMAD.MOV.U32 R13, RZ, RZ, R0 ;  /* 0x000000ffff0d7224 */ /* 0x000fe400078e0000 */
[----:B------:R-:W-:Y:S02]  /*2eb30*/  IMAD.MOV.U32 R12, RZ, RZ, 0x4 ;  /* 0x00000004ff0c7424 */ /* 0x000fe400078e00ff */
[----:B------:R-:W-:-:S07]  /*2eb40*/  IMAD.MOV.U32 R3, RZ, RZ, R14 ;  /* 0x000000ffff037224 */ /* 0x000fce00078e000e */
[----:B------:R-:W-:Y:S05]  /*2eb50*/  WARPSYNC.COLLECTIVE R15, `(.L_x_2106) ;  /* 0x000000000f087348 */ /* 0x000fea0003c00000 */
[----:B------:R0:W1:Y:S02]  /*2eb60*/  SHFL.IDX P6, R14, R13, R12, R11 ;  /* 0x0000000c0d0e7389 */ /* 0x00006400000c000b */
[----:B01----:R-:W-:Y:S01]  /*2eb70*/  ENDCOLLECTIVE ;  /* 0x000000000000791b */ /* 0x003fe20003800000 */
.L_x_2106:
        /* <DEDUP_REMOVED lines=18> */
.L_x_2107:
[----:B------:R-:W-:Y:S02]  /*2eca0*/  IMAD.MOV.U32 R13, RZ, RZ, R0 ;  /* 0x000000ffff0d7224 */ /* 0x000fe400078e0000 */
[----:B------:R-:W-:Y:S02]  /*2ecb0*/  IMAD.MOV.U32 R12, RZ, RZ, 0x5 ;  /* 0x00000005ff0c7424 */ /* 0x000fe400078e00ff */
[----:B------:R-:W-:-:S07]  /*2ecc0*/  IMAD.MOV.U32 R3, RZ, RZ, R14 ;  /* 0x000000ffff037224 */ /* 0x000fce00078e000e */
[----:B------:R-:W-:Y:S05]  /*2ecd0*/  WARPSYNC.COLLECTIVE R15, `(.L_x_2108) ;  /* 0x000000000f087348 */ /* 0x000fea0003c00000 */
[----:B------:R0:W1:Y:S02]  /*2ece0*/  SHFL.IDX P6, R14, R13, R12, R11 ;  /* 0x0000000c0d0e7389 */ /* 0x00006400000c000b */
[----:B01----:R-:W-:Y:S01]  /*2ecf0*/  ENDCOLLECTIVE ;  /* 0x000000000000791b */ /* 0x003fe20003800000 */
.L_x_2108:
        /* <DEDUP_REMOVED lines=18> */
.L_x_2109:
[----:B------:R-:W-:Y:S02]  /*2ee20*/  IMAD.MOV.U32 R13, RZ, RZ, R0 ;  /* 0x000000ffff0d7224 */ /* 0x000fe400078e0000 */
[----:B------:R-:W-:Y:S02]  /*2ee30*/  IMAD.MOV.U32 R12, RZ, RZ, 0x6 ;  /* 0x00000006ff0c7424 */ /* 0x000fe400078e00ff */
[----:B------:R-:W-:-:S07]  /*2ee40*/  IMAD.MOV.U32 R3, RZ, RZ, R14 ;  /* 0x000000ffff037224 */ /* 0x000fce00078e000e */
[----:B------:R-:W-:Y:S05]  /*2ee50*/  WARPSYNC.COLLECTIVE R15, `(.L_x_2110) ;  /* 0x000000000f087348 */ /* 0x000fea0003c00000 */
[----:B------:R0:W1:Y:S02]  /*2ee60*/  SHFL.IDX P6, R14, R13, R12, R11 ;  /* 0x0000000c0d0e7389 */ /* 0x00006400000c000b */
[----:B01----:R-:W-:Y:S01]  /*2ee70*/  ENDCOLLECTIVE ;  /* 0x000000000000791b */ /* 0x003fe20003800000 */
.L_x_2110:
        /* <DEDUP_REMOVED lines=18> */
.L_x_2111:
[----:B------:R-:W-:Y:S02]  /*2efa0*/  IMAD.MOV.U32 R13, RZ, RZ, R0 ;  /* 0x000000ffff0d7224 */ /* 0x000fe400078e0000 */
[----:B------:R-:W-:Y:S02]  /*2efb0*/  IMAD.MOV.U32 R12, RZ, RZ, 0x7 ;  /* 0x00000007ff0c7424 */ /* 0x000fe400078e00ff */
[----:B------:R-:W-:-:S07]  /*2efc0*/  IMAD.MOV.U32 R3, RZ, RZ, R14 ;  /* 0x000000ffff037224 */ /* 0x000fce00078e000e */
[----:B------:R-:W-:Y:S05]  /*2efd0*/  WARPSYNC.COLLECTIVE R15, `(.L_x_2112) ;  /* 0x000000000f087348 */ /* 0x000fea0003c00000 */
[----:B------:R0:W1:Y:S02]  /*2efe0*/  SHFL.IDX P6, R14, R13, R12, R11 ;  /* 0x0000000c0d0e7389 */ /* 0x00006400000c000b */
[----:B01----:R-:W-:Y:S01]  /*2eff0*/  ENDCOLLECTIVE ;  /* 0x000000000000791b */ /* 0x003fe20003800000 */
.L_x_2112:
[----:B------:R-:W-:-:S04]  /*2f000*/  @!P0 LEA R6, P5, R36, R3, 0x1 ;  /* 0x0000000324068211 */ /* 0x000fc800078a08ff */
[----:B------:R-:W-:Y:S01]  /*2f010*/  @!P0 IADD3.X R7, RZ, R2, RZ, P5, !PT ;  /* 0x00000002ff078210 */ /* 0x000fe20002ffe4ff */
[----:B------:R-:W-:-:S04]  /*2f020*/  @!P0 IMAD.MOV.U32 R2, RZ, RZ, R6 ;  /* 0x000000ffff028224 */ /* 0x000fc800078e0006 */
[----:B------:R-:W-:Y:S01]  /*2f030*/  @!P0 IMAD.MOV.U32 R3, RZ, RZ, R7 ;  /* 0x000000ffff038224 */ /* 0x000fe200078e0007 */
[----:B------:R-:W-:-:S04]  /*2f040*/  MOV R13, R4 ;  /* 0x00000004000d7202 */ /* 0x000fc80000000f00 */
[----:B------:R-:W-:Y:S01]  /*2f050*/  @!PT LDS RZ, [RZ] ;  /* 0x00000000fffff984 */ /* 0x000fe20000000800 */
[----:B------:R-:W-:Y:S01]  /*2f060*/  @!PT LDS RZ, [RZ] ;  /* 0x00000000fffff984 */ /* 0x000fe20000000800 */
[----:B------:R-:W-:Y:S01]  /*2f070*/  @!PT LDS RZ, [RZ] ;  /* 0x00000000fffff984 */ /* 0x000fe20000000800 */
[----:B------:R0:W-:Y:S04]  /*2f080*/  @!P0 LDGSTS.E.BYPASS.LTC128B.128 [R34+0x13400], desc[UR60][R2.64], !P4 ;  /* 0x1340000002228fae */ /* 0x0001e8000e101d7c */
[----:B------:R0:W-:Y:S01]  /*2f090*/  @!P0 LDGSTS.E.BYPASS.LTC128B.128 [R34+0x17400], desc[UR60][R2.64+0x80], !P3 ;  /* 0x1740008002228fae */ /* 0x0001e2000d901d7c */
[----:B------:R-:W-:-:S03]  /*2f0a0*/  IMAD.MOV.U32 R6, RZ, RZ, R14 ;  /* 0x000000ffff067224 */ /* 0x000fc600078e000e */
[----:B------:R0:W-:Y:S04]  /*2f0b0*/  @!P0 LDGSTS.E.BYPASS.LTC128B.128 [R34+0x1b400], desc[UR60][R2.64+0x100], !P2 ;  /* 0x1b40010002228fae */ /* 0x0001e8000d101d7c */
[----:B------:R0:W-:Y:S02]  /*2f0c0*/  @!P0 LDGSTS.E.BYPASS.LTC128B.128 [R34+0x1f400], desc[UR60][R2.64+0x180], !P1 ;  /* 0x1f40018002228fae */ /* 0x0001e4000c901d7c */
[----:B0-----:R-:W-:Y:S05]  /*2f0d0*/  WARPSYNC.COLLECTIVE R15, `(.L_x_2113) ;  /* 0x000000000f087348 */ /* 0x001fea0003c00000 */
[----:B------:R1:W2:Y:S02]  /*2f0e0*/  SHFL.IDX P6, R14, R13, R12, R11 ;  /* 0x0000000c0d0e7389 */ /* 0x0002a400000c000b */
[----:B012---:R-:W-:Y:S01]  /*2f0f0*/  ENDCOLLECTIVE ;  /* 0x000000000000791b */ /* 0x007fe20003800000 */
.L_x_2113:
[----:B------:R-:W-:Y:S05]  /*2f100*/  BRA `(.L_x_2114) ;  /* 0xffffffa400007947 */ /* 0x000fea000383ffff */
.L_x_1947:
[----:B0-----:R0:W2:Y:S02]  /*2f110*/  SYNCS.PHASECHK.TRANS64.TRYWAIT P0, [R17+URZ+0x30820], R0 ;  /* 0x03082000110075a7 */ /* 0x0010a4000800017f */
[----:B--2---:R-:W-:Y:S05]  /*2f120*/  @!P0 NANOSLEEP.SYNCS 0x989680 ;  /* 0x009896800000895d */ /* 0x004fea0003900000 */
[----:B------:R-:W2:Y:S02]  /*2f130*/  @!P0 SYNCS.PHASECHK.TRANS64 P0, [R17+URZ+0x30820], R0 ;  /* 0x03082000110085a7 */ /* 0x000ea4000800007f */
[----:B--2---:R-:W-:Y:S05]  /*2f140*/  @!P0 BRA `(.L_x_1947) ;  /* 0xfffffffc00f08947 */ /* 0x004fea000383ffff */
[----:B------:R-:W-:Y:S05]  /*2f150*/  BRA `(.L_x_2115) ;  /* 0xffffffa4007c7947 */ /* 0x000fea000383ffff */
.L_x_1952:
[----:B0-----:R0:W1:Y:S02]  /*2f160*/  SYNCS.PHASECHK.TRANS64.TRYWAIT P0, [R7+URZ+0x30840], R2 ;  /* 0x03084002070075a7 */ /* 0x001064000800017f */
[----:B-1----:R-:W-:Y:S05]  /*2f170*/  @!P0 NANOSLEEP.SYNCS 0x989680 ;  /* 0x009896800000895d */ /* 0x002fea0003900000 */
[----:B------:R-:W1:Y:S02]  /*2f180*/  @!P0 SYNCS.PHASECHK.TRANS64 P0, [R7+URZ+0x30840], R2 ;  /* 0x03084002070085a7 */ /* 0x000e64000800007f */
[----:B-1----:R-:W-:Y:S05]  /*2f190*/  @!P0 BRA `(.L_x_1952) ;  /* 0xfffffffc00f08947 */ /* 0x002fea000383ffff */
[----:B------:R-:W-:Y:S05]  /*2f1a0*/  BRA `(.L_x_2116) ;  /* 0xffffffa800607947 */ /* 0x000fea000383ffff */
.L_x_1953:
        /* <DEDUP_REMOVED lines=8> */
.L_x_2118:
[----:B------:R-:W-:Y:S05]  /*2f230*/  BSYNC B1 ;  /* 0x0000000000017941 */ /* 0x000fea0003800000 */
.L_x_2117:
[----:B------:R-:W-:Y:S01]  /*2f240*/  MOV R13, R8 ;  /* 0x00000008000d7202 */ /* 0x000fe20000000f00 */
[----:B------:R-:W-:Y:S01]  /*2f250*/  IMAD.MOV.U32 R12, RZ, RZ, RZ ;  /* 0x000000ffff0c7224 */ /* 0x000fe200078e00ff */
[----:B------:R-:W-:Y:S01]  /*2f260*/  LOP3.LUT R16, R16, 0xffff7fff, RZ, 0xc0, !PT ;  /* 0xffff7fff10107812 */ /* 0x000fe200078ec0ff */
[----:B------:R-:W-:Y:S02]  /*2f270*/  IMAD.MOV.U32 R11, RZ, RZ, 0x181f ;  /* 0x0000181fff0b7424 */ /* 0x000fe400078e00ff */
[----:B------:R-:W-:Y:S01]  /*2f280*/  IMAD.MOV.U32 R15, RZ, RZ, -0x1 ;  /* 0xffffffffff0f7424 */ /* 0x000fe200078e00ff */
[----:B------:R-:W-:Y:S01]  /*2f290*/  @P3 LOP3.LUT R16, R16, 0x8000, RZ, 0xfc, !PT ;  /* 0x0000800010103812 */ /* 0x000fe200078efcff */
[----:B------:R-:W-:Y:S02]  /*2f2a0*/  IMAD.MOV.U32 R3, RZ, RZ, R14 ;  /* 0x000000ffff037224 */ /* 0x000fe400078e000e */
[----:B------:R-:W-:-:S07]  /*2f2b0*/  IMAD.SHL.U32 R4, R36, 0x2, RZ ;  /* 0x0000000224047824 */ /* 0x000fce00078e00ff */
[----:B------:R-:W-:Y:S05]  /*2f2c0*/  WARPSYNC.COLLECTIVE R15, `(.L_x_2119) ;  /* 0x000000000f087348 */ /* 0x000fea0003c00000 */
[----:B------:R0:W1:Y:S02]  /*2f2d0*/  SHFL.IDX P6, R14, R13, R12, R11 ;  /* 0x0000000c0d0e7389 */ /* 0x00006400000c000b */
[----:B01----:R-:W-:Y:S01]  /*2f2e0*/  ENDCOLLECTIVE ;  /* 0x000000000000791b */ /* 0x003fe20003800000 */
.L_x_2119:
[C---:B------:R-:W-:Y:S01]  /*2f2f0*/  LOP3.LUT P3, RZ, R16.reuse, 0x10, RZ, 0xc0, !PT ;  /* 0x0000001010ff7812 */ /* 0x040fe2000786c0ff */
[----:B------:R-:W-:Y:S01]  /*2f300*/  IMAD R9, R9, 0x2, R17 ;  /* 0x0000000209097824 */ /* 0x000fe200078e0211 */
[----:B------:R-:W-:-:S04]  /*2f310*/  LOP3.LUT R16, R16, 0xffffbfff, RZ, 0xc0, !PT ;  /* 0xffffbfff10107812 */ /* 0x000fc800078ec0ff */
[----:B------:R-:W-:-:S04]  /*2f320*/  @P2 LOP3.LUT R16, R16, 0x4000, RZ, 0xfc, !PT ;  /* 0x0000400010102812 */ /* 0x000fc800078efcff */
[C---:B------:R-:W-:Y:S02]  /*2f330*/  LOP3.LUT P2, RZ, R16.reuse, 0x8, RZ, 0xc0, !PT ;  /* 0x0000000810ff7812 */ /* 0x040fe4000784c0ff */
[----:B------:R-:W-:Y:S01]  /*2f340*/  LOP3.LUT R16, R16, 0xffffdfff, RZ, 0xc0, !PT ;  /* 0xffffdfff10107812 */ /* 0x000fe200078ec0ff */
[----:B------:R-:W-:Y:S02]  /*2f350*/  IMAD.MOV.U32 R13, RZ, RZ, R21 ;  /* 0x000000ffff0d7224 */ /* 0x000fe400078e0015 */
[----:B------:R-:W-:Y:S01]  /*2f360*/  IMAD.MOV.U32 R12, RZ, RZ, 0x1 ;  /* 0x00000001ff0c7424 */ /* 0x000fe200078e00ff */
[----:B------:R-:W-:-:S04]  /*2f370*/  @P1 LOP3.LUT R16, R16, 0x2000, RZ, 0xfc, !PT ;  /* 0x0000200010101812 */ /* 0x000fc800078efcff */
[----:B------:R-:W-:Y:S01]  /*2f380*/  LOP3.LUT P1, RZ, R16, 0x4, RZ, 0xc0, !PT ;  /* 0x0000000410ff7812 */ /* 0x000fe2000782c0ff */
[----:B------:R-:W-:-:S12]  /*2f390*/  IMAD.MOV.U32 R2, RZ, RZ, R14 ;  /* 0x000000ffff027224 */ /* 0x000fd800078e000e */
[----:B------:R-:W-:Y:S05]  /*2f3a0*/  WARPSYNC.COLLECTIVE R15, `(.L_x_2120) ;  /* 0x000000000f087348 */ /* 0x000fea0003c00000 */
[----:B------:R0:W1:Y:S02]  /*2f3b0*/  SHFL.IDX P6, R14, R13, R12, R11 ;  /* 0x0000000c0d0e7389 */ /* 0x00006400000c000b */
[----:B01----:R-:W-:Y:S01]  /*2f3c0*/  ENDCOLLECTIVE ;  /* 0x000000000000791b */ /* 0x003fe20003800000 */
.L_x_2120:
[----:B------:R-:W-:-:S04]  /*2f3d0*/  IADD3 R2, P0, R2, R4, RZ ;  /* 0x0000000402027210 */ /* 0x000fc80007f1e0ff */
[----:B------:R-:W-:-:S05]  /*2f3e0*/  IADD3.X R3, RZ, R3, RZ, P0, !PT ;  /* 0x00000003ff037210 */ /* 0x000fca00007fe4ff */
        /* <DEDUP_REMOVED lines=12> */
.L_x_2121:
[----:B------:R-:W-:Y:S02]  /*2f4b0*/  IMAD.MOV.U32 R13, RZ, RZ, R21 ;  /* 0x000000ffff0d7224 */ /* 0x000fe400078e0015 */
[----:B------:R-:W-:Y:S01]  /*2f4c0*/  IMAD.MOV.U32 R12, RZ, RZ, 0x2 ;  /* 0x00000002ff0c7424 */ /* 0x000fe200078e00ff */
[----:B------:R-:W-:-:S07]  /*2f4d0*/  MOV R2, R14 ;  /* 0x0000000e00027202 */ /* 0x000fce0000000f00 */
[----:B------:R-:W-:Y:S05]  /*2f4e0*/  WARPSYNC.COLLECTIVE R15, `(.L_x_2122) ;  /* 0x000000000f087348 */ /* 0x000fea0003c00000 */
[----:B------:R0:W1:Y:S02]  /*2f4f0*/  SHFL.IDX P6, R14, R13, R12, R11 ;  /* 0x0000000c0d0e7389 */ /* 0x00006400000c000b */
[----:B01----:R-:W-:Y:S01]  /*2f500*/  ENDCOLLECTIVE ;  /* 0x000000000000791b */ /* 0x003fe20003800000 */
.L_x_2122:
        /* <DEDUP_REMOVED lines=14> */
.L_x_2123:
[----:B------:R-:W-:Y:S02]  /*2f5f0*/  IMAD.MOV.U32 R13, RZ, RZ, R21 ;  /* 0x000000ffff0d7224 */ /* 0x000fe400078e0015 */
[----:B------:R-:W-:Y:S01]  /*2f600*/  IMAD.MOV.U32 R12, RZ, RZ, 0x3 ;  /* 0x00000003ff0c7424 */ /* 0x000fe200078e00ff */
[----:B------:R-:W-:-:S07]  /*2f610*/  MOV R2, R14 ;  /* 0x0000000e00027202 */ /* 0x000fce0000000f00 */
[----:B------:R-:W-:Y:S05]  /*2f620*/  WARPSYNC.COLLECTIVE R15, `(.L_x_2124) ;  /* 0x000000000f087348 */ /* 0x000fea0003c00000 */
[----:B------:R0:W1:Y:S02]  /*2f630*/  SHFL.IDX P6, R14, R13, R12, R11 ;  /* 0x0000000c0d0e7389 */ /* 0x00006400000c000b */
[----:B01----:R-:W-:Y:S01]  /*2f640*/  ENDCOLLECTIVE ;  /* 0x000000000000791b */ /* 0x003fe20003800000 */
.L_x_2124:
[----:B------:R-:W-:-:S05]  /*2f650*/  IADD3 R2, P0, R2, R4, RZ ;  /* 0x0000000402027210 */ /* 0x000fca0007f1e0ff */
[----:B------:R-:W-:-:S05]  /*2f660*/  IMAD.X R3, RZ, RZ, R35, P0 ;  /* 0x000000ffff037224 */ /* 0x000fca00000e0623 */
[----:B------:R-:W-:Y:S01]  /*2f670*/  @!PT LDS RZ, [RZ] ;  /* 0x00000000fffff984 */ /* 0x000fe20000000800 */
[----:B------:R-:W-:Y:S01]  /*2f680*/  @!PT LDS RZ, [RZ] ;  /* 0x00000000fffff984 */ /* 0x000fe20000000800 */
[----:B------:R-:W-:Y:S01]  /*2f690*/  @!PT LDS RZ, [RZ] ;  /* 0x00000000fffff984 */ /* 0x000fe20000000800 */
[----:B------:R0:W-:Y:S01]  /*2f6a0*/  LDGSTS.E.BYPASS.LTC128B.128 [R9+0x21400], desc[UR60][R2.64], !P3 ;  /* 0x2140000002097fae */ /* 0x0001e2000d901d7c */
[C---:B------:R-:W-:Y:S01]  /*2f6b0*/  LOP3.LUT P3, RZ, R16.reuse, 0x8000, RZ, 0xc0, !PT ;  /* 0x0000800010ff7812 */ /* 0x040fe2000786c0ff */
[----:B------:R-:W-:Y:S02]  /*2f6c0*/  IMAD.MOV.U32 R13, RZ, RZ, R8 ;  /* 0x000000ffff0d7224 */ /* 0x000fe400078e0008 */
        /* <DEDUP_REMOVED lines=9> */
.L_x_2125:
[----:B------:R-:W-:Y:S01]  /*2f760*/  MOV R2, R14 ;  /* 0x0000000e00027202 */ /* 0x000fe20000000f00 */
[----:B------:R-:W-:Y:S06]  /*2f770*/  BRA `(.L_x_2126) ;  /* 0xffffffa400dc7947 */ /* 0x000fec000383ffff */
.L_x_1958:
[----:B-1----:R1:W2:Y:S02]  /*2f780*/  SYNCS.PHASECHK.TRANS64.TRYWAIT P0, [R7+URZ+0x30860], R2 ;  /* 0x03086002070075a7 */ /* 0x0022a4000800017f */
[----:B--2---:R-:W-:Y:S05]  /*2f790*/  @!P0 NANOSLEEP.SYNCS 0x989680 ;  /* 0x009896800000895d */ /* 0x004fea0003900000 */
[----:B------:R-:W2:Y:S02]  /*2f7a0*/  @!P0 SYNCS.PHASECHK.TRANS64 P0, [R7+URZ+0x30860], R2 ;  /* 0x03086002070085a7 */ /* 0x000ea4000800007f */
[----:B--2---:R-:W-:Y:S05]  /*2f7b0*/  @!P0 BRA `(.L_x_1958) ;  /* 0xfffffffc00f08947 */ /* 0x004fea000383ffff */
[----:B------:R-:W-:Y:S05]  /*2f7c0*/  BRA `(.L_x_2127) ;  /* 0xffffffa800547947 */ /* 0x000fea000383ffff */
.L_x_1959:
        /* <DEDUP_REMOVED lines=8> */
.L_x_2129:
[----:B------:R-:W-:Y:S05]  /*2f850*/  BSYNC B1 ;  /* 0x0000000000017941 */ /* 0x000fea0003800000 */
.L_x_2128:
[----:B------:R-:W-:Y:S01]  /*2f860*/  MOV R13, R18 ;  /* 0x00000012000d7202 */ /* 0x000fe20000000f00 */
[----:B------:R-:W-:Y:S01]  /*2f870*/  IMAD.MOV.U32 R12, RZ, RZ, RZ ;  /* 0x000000ffff0c7224 */ /* 0x000fe200078e00ff */
[----:B------:R-:W-:Y:S01]  /*2f880*/  LEA R6, R6, R17, 0x1 ;  /* 0x0000001106067211 */ /* 0x000fe200078e08ff */
[----:B------:R-:W-:Y:S02]  /*2f890*/  IMAD.MOV.U32 R11, RZ, RZ, 0x181f ;  /* 0x0000181fff0b7424 */ /* 0x000fe400078e00ff */
[----:B------:R-:W-:Y:S02]  /*2f8a0*/  IMAD.MOV.U32 R15, RZ, RZ, -0x1 ;  /* 0xffffffffff0f7424 */ /* 0x000fe400078e00ff */
[----:B------:R-:W-:-:S07]  /*2f8b0*/  IMAD.MOV.U32 R3, RZ, RZ, R14 ;  /* 0x000000ffff037224 */ /* 0x000fce00078e000e */
[----:B------:R-:W-:Y:S05]  /*2f8c0*/  WARPSYNC.COLLECTIVE R15, `(.L_x_2130) ;  /* 0x000000000f087348 */ /* 0x000fea0003c00000 */
[----:B------:R0:W1:Y:S02]  /*2f8d0*/  SHFL.IDX P6, R14, R13, R12, R11 ;  /* 0x0000000c0d0e7389 */ /* 0x00006400000c000b */
[----:B01----:R-:W-:Y:S01]  /*2f8e0*/  ENDCOLLECTIVE ;  /* 0x000000000000791b */ /* 0x003fe20003800000 */
.L_x_2130:
[----:B------:R-:W-:Y:S02]  /*2f8f0*/  IMAD.MOV.U32 R13, RZ, RZ, R19 ;  /* 0x000000ffff0d7224 */ /* 0x000fe400078e0013 */
[----:B------:R-:W-:Y:S02]  /*2f900*/  IMAD.MOV.U32 R12, RZ, RZ, 0x1 ;  /* 0x00000001ff0c7424 */ /* 0x000fe400078e00ff */
[----:B------:R-:W-:-:S07]  /*2f910*/  IMAD.MOV.U32 R2, RZ, RZ, R14 ;  /* 0x000000ffff027224 */ /* 0x000fce00078e000e */
[----:B------:R-:W-:Y:S05]  /*2f920*/  WARPSYNC.COLLECTIVE R15, `(.L_x_2131) ;  /* 0x000000000f087348 */ /* 0x000fea0003c00000 */
[----:B------:R0:W1:Y:S02]  /*2f930*/  SHFL.IDX P6, R14, R13, R12, R11 ;  /* 0x0000000c0d0e7389 */ /* 0x00006400000c000b */
[----:B01----:R-:W-:Y:S01]  /*2f940*/  ENDCOLLECTIVE ;  /* 0x000000000000791b */ /* 0x003fe20003800000 */
.L_x_2131:
        /* <DEDUP_REMOVED lines=18> */
.L_x_2132:
[----:B------:R-:W-:Y:S02]  /*2fa70*/  IMAD.MOV.U32 R13, RZ, RZ, R19 ;  /* 0x000000ffff0d7224 */ /* 0x000fe400078e0013 */
[----:B------:R-:W-:Y:S02]  /*2fa80*/  IMAD.MOV.U32 R12, RZ, RZ, 0x2 ;  /* 0x00000002ff0c7424 */ /* 0x000fe400078e00ff */
[----:B------:R-:W-:-:S07]  /*2fa90*/  IMAD.MOV.U32 R2, RZ, RZ, R14 ;  /* 0x000000ffff027224 */ /* 0x000fce00078e000e */
[----:B------:R-:W-:Y:S05]  /*2faa0*/  WARPSYNC.COLLECTIVE R15, `(.L_x_2133) ;  /* 0x000000000f087348 */ /* 0x000fea0003c00000 */
[----:B------:R0:W1:Y:S02]  /*2fab0*/  SHFL.IDX P6, R14, R13, R12, R11 ;  /* 0x0000000c0d0e7389 */ /* 0x00006400000c000b */
[----:B01----:R-:W-:Y:S01]  /*2fac0*/  ENDCOLLECTIVE ;  /* 0x000000000000791b */ /* 0x003fe20003800000 */
.L_x_2133:
[----:B------:R-:W-:-:S04]  /*2fad0*/  IADD3 R2, P0, R2, R4, RZ ;  /* 0x0000000402027210 */ /* 0x000fc80007f1e0ff */
[----:B------:R-:W-:Y:S02]  /*2fae0*/  IADD3.X R3, RZ, R3, RZ, P0, !PT ;  /* 0x00000003ff037210 */ /* 0x000fe400007fe4ff */
        /* <DEDUP_REMOVED lines=16> */
.L_x_2134:
[----:B------:R-:W-:Y:S02]  /*2fbf0*/  IMAD.MOV.U32 R13, RZ, RZ, R19 ;  /* 0x000000ffff0d7224 */ /* 0x000fe400078e0013 */
[----:B------:R-:W-:Y:S02]  /*2fc00*/  IMAD.MOV.U32 R12, RZ, RZ, 0x3 ;  /* 0x00000003ff0c7424 */ /* 0x000fe400078e00ff */
[----:B------:R-:W-:-:S07]  /*2fc10*/  IMAD.MOV.U32 R2, RZ, RZ, R14 ;  /* 0x000000ffff027224 */ /* 0x000fce00078e000e */
[----:B------:R-:W-:Y:S05]  /*2fc20*/  WARPSYNC.COLLECTIVE R15, `(.L_x_2135) ;  /* 0x000000000f087348 */ /* 0x000fea0003c00000 */
[----:B------:R0:W1:Y:S02]  /*2fc30*/  SHFL.IDX P6, R14, R13, R12, R11 ;  /* 0x0000000c0d0e7389 */ /* 0x00006400000c000b */
[----:B01----:R-:W-:Y:S01]  /*2fc40*/  ENDCOLLECTIVE ;  /* 0x000000000000791b */ /* 0x003fe20003800000 */
.L_x_2135:
[----:B------:R-:W-:-:S04]  /*2fc50*/  IADD3 R2, P0, R2, R4, RZ ;  /* 0x0000000402027210 */ /* 0x000fc80007f1e0ff */
[----:B------:R-:W-:Y:S02]  /*2fc60*/  IADD3.X R3, RZ, R3, RZ, P0, !PT ;  /* 0x00000003ff037210 */ /* 0x000fe400007fe4ff */
        /* <DEDUP_REMOVED lines=11> */
.L_x_2136:
[----:B------:R-:W-:Y:S01]  /*2fd20*/  @!PT LDS RZ, [RZ] ;  /* 0x00000000fffff984 */ /* 0x000fe20000000800 */
[----:B------:R-:W-:Y:S01]  /*2fd30*/  @!PT LDS RZ, [RZ] ;  /* 0x00000000fffff984 */ /* 0x000fe20000000800 */
[----:B------:R-:W-:Y:S01]  /*2fd40*/  @!PT LDS RZ, [RZ] ;  /* 0x00000000fffff984 */ /* 0x000fe20000000800 */
[----:B------:R-:W-:Y:S01]  /*2fd50*/  LDGSTS.E.BYPASS.LTC128B.128 [R6+0x3400], desc[UR60][R2.64+0x80], !P0 ;  /* 0x0340008002067fae */ /* 0x000fe2000c101d7c */
[----:B------:R-:W-:-:S13]  /*2fd60*/  ISETP.LT.OR P0, PT, R8, 0x21, P2 ;  /* 0x000000210800780c */ /* 0x000fda0001701670 */
[----:B------:R-:W-:Y:S01]  /*2fd70*/  LDGSTS.E.BYPASS.LTC128B.128 [R6+0x5400], desc[UR60][R2.64+0x100], !P0 ;  /* 0x0540010002067fae */ /* 0x000fe2000c101d7c */
[----:B------:R-:W-:-:S13]  /*2fd80*/  ISETP.LT.OR P0, PT, R8, 0x21, P1 ;  /* 0x000000210800780c */ /* 0x000fda0000f01670 */
[----:B------:R0:W-:Y:S02]  /*2fd90*/  LDGSTS.E.BYPASS.LTC128B.128 [R6+0x7400], desc[UR60][R2.64+0x180], !P0 ;  /* 0x0740018002067fae */ /* 0x0001e4000c101d7c */
[----:B0-----:R-:W-:Y:S01]  /*2fda0*/  IMAD.MOV.U32 R2, RZ, RZ, R14 ;  /* 0x000000ffff027224 */ /* 0x001fe200078e000e */
[----:B------:R-:W-:Y:S06]  /*2fdb0*/  BRA `(.L_x_2137) ;  /* 0xffffffa400a07947 */ /* 0x000fec000383ffff */
.L_x_1967:
[----:B0-----:R0:W2:Y:S02]  /*2fdc0*/  SYNCS.PHASECHK.TRANS64.TRYWAIT P0, [R4+URZ+0x30860], R3 ;  /* 0x03086003040075a7 */ /* 0x0010a4000800017f */
[----:B--2---:R-:W-:Y:S05]  /*2fdd0*/  @!P0 NANOSLEEP.SYNCS 0x989680 ;  /* 0x009896800000895d */ /* 0x004fea0003900000 */
[----:B------:R-:W2:Y:S02]  /*2fde0*/  @!P0 SYNCS.PHASECHK.TRANS64 P0, [R4+URZ+0x30860], R3 ;  /* 0x03086003040085a7 */ /* 0x000ea4000800007f */
[----:B--2---:R-:W-:Y:S05]  /*2fdf0*/  @!P0 BRA `(.L_x_1967) ;  /* 0xfffffffc00f08947 */ /* 0x004fea000383ffff */
[----:B------:R-:W-:Y:S05]  /*2fe00*/  BRA `(.L_x_2138) ;  /* 0xffffffa800c47947 */ /* 0x000fea000383ffff */
.L_x_1968:
[----:B------:R-:W-:Y:S01]  /*2fe10*/  BSSY B0, `(.L_x_2139) ;  /* 0x0000008000007945 */ /* 0x000fe20003800000 */
[----:B------:R-:W-:Y:S01]  /*2fe20*/  MOV R13, R19 ;  /* 0x00000013000d7202 */ /* 0x000fe20000000f00 */
[----:B------:R-:W-:Y:S02]  /*2fe30*/  IMAD.MOV.U32 R12, RZ, RZ, RZ ;  /* 0x000000ffff0c7224 */ /* 0x000fe400078e00ff */
[----:B------:R-:W-:Y:S02]  /*2fe40*/  IMAD.MOV.U32 R11, RZ, RZ, 0x181f ;  /* 0x0000181fff0b7424 */ /* 0x000fe400078e00ff */
[----:B------:R-:W-:-:S07]  /*2fe50*/  IMAD.MOV.U32 R15, RZ, RZ, -0x1 ;  /* 0xffffffffff0f7424 */ /* 0x000fce00078e00ff */
[----:B01----:R-:W-:Y:S05]  /*2fe60*/  WARPSYNC.COLLECTIVE R15, `(.L_x_2140) ;  /* 0x000000000f087348 */ /* 0x003fea0003c00000 */
[----:B------:R2:W3:Y:S02]  /*2fe70*/  SHFL.IDX P6, R14, R13, R12, R11 ;  /* 0x0000000c0d0e7389 */ /* 0x0004e400000c000b */
[----:B0123--:R-:W-:Y:S01]  /*2fe80*/  ENDCOLLECTIVE ;  /* 0x000000000000791b */ /* 0x00ffe20003800000 */
.L_x_2140:
[----:B------:R-:W-:Y:S05]  /*2fe90*/  BSYNC B0 ;  /* 0x0000000000007941 */ /* 0x000fea0003800000 */
.L_x_2139:
[----:B------:R-:W-:Y:S01]  /*2fea0*/  IMAD.MOV.U32 R13, RZ, RZ, R18 ;  /* 0x000000ffff0d7224 */ /* 0x000fe200078e0012 */
[----:B------:R-:W-:Y:S01]  /*2feb0*/  MOV R12, RZ ;  /* 0x000000ff000c7202 */ /* 0x000fe20000000f00 */
[----:B------:R-:W-:Y:S01]  /*2fec0*/  IMAD.MOV.U32 R11, RZ, RZ, 0x181f ;  /* 0x0000181fff0b7424 */ /* 0x000fe200078e00ff */
[C---:B------:R-:W-:Y:S01]  /*2fed0*/  LOP3.LUT R7, R36.reuse, 0x40, RZ, 0xfc, !PT ;  /* 0x0000004024077812 */ /* 0x040fe200078efcff */
[----:B------:R-:W-:Y:S01]  /*2fee0*/  IMAD.MOV.U32 R15, RZ, RZ, -0x1 ;  /* 0xffffffffff0f7424 */ /* 0x000fe200078e00ff */
[C---:B------:R-:W-:Y:S01]  /*2fef0*/  LOP3.LUT R6, R36.reuse, 0x80, RZ, 0xfc, !PT ;  /* 0x0000008024067812 */ /* 0x040fe200078efcff */
[----:B------:R-:W-:Y:S02]  /*2ff00*/  IMAD.MOV.U32 R3, RZ, RZ, R14 ;  /* 0x000000ffff037224 */ /* 0x000fe400078e000e */
[----:B------:R-:W-:-:S07]  /*2ff10*/  IMAD.SHL.U32 R8, R36, 0x2, RZ ;  /* 0x0000000224087824 */ /* 0x000fce00078e00ff */
[----:B------:R-:W-:Y:S05]  /*2ff20*/  WARPSYNC.COLLECTIVE R15, `(.L_x_2141) ;  /* 0x000000000f087348 */ /* 0x000fea0003c00000 */
[----:B------:R0:W1:Y:S02]  /*2ff30*/  SHFL.IDX P6, R14, R13, R12, R11 ;  /* 0x0000000c0d0e7389 */ /* 0x00006400000c000b */
[----:B01----:R-:W-:Y:S01]  /*2ff40*/  ENDCOLLECTIVE ;  /* 0x000000000000791b */ /* 0x003fe20003800000 */
.L_x_2141:
[----:B------:R-:W-:Y:S01]  /*2ff50*/  ULDC UR4, c[0x0][0x2f4] ;  /* 0x0000bd0000047ab9 */ /* 0x000fe20000000800 */
[----:B------:R-:W-:Y:S01]  /*2ff60*/  IMAD R0, R0, 0x2, R17 ;  /* 0x0000000200007824 */ /* 0x000fe200078e0211 */
[----:B------:R-:W-:Y:S02]  /*2ff70*/  ISETP.GE.AND P3, PT, R36, UR4, PT ;  /* 0x0000000424007c0c */ /* 0x000fe4000bf66270 */
[----:B------:R-:W-:Y:S02]  /*2ff80*/  ISETP.GE.AND P2, PT, R7, UR4, PT ;  /* 0x0000000407007c0c */ /* 0x000fe4000bf46270 */
[----:B------:R-:W-:Y:S02]  /*2ff90*/  ISETP.LT.OR P4, PT, R5, 0x1, P3 ;  /* 0x000000010500780c */ /* 0x000fe40001f81670 */
[----:B------:R-:W-:Y:S02]  /*2ffa0*/  ISETP.GE.AND P1, PT, R6, UR4, PT ;  /* 0x0000000406007c0c */ /* 0x000fe4000bf26270 */
[----:B------:R-:W-:Y:S01]  /*2ffb0*/  MOV R13, R19 ;  /* 0x00000013000d7202 */ /* 0x000fe20000000f00 */
        /* <DEDUP_REMOVED lines=14> */
.L_x_2142:
[----:B------:R-:W-:Y:S01]  /*300a0*/  @!PT LDS RZ, [RZ] ;  /* 0x00000000fffff984 */ /* 0x000fe20000000800 */
[----:B------:R-:W-:Y:S01]  /*300b0*/  @!PT LDS RZ, [RZ] ;  /* 0x00000000fffff984 */ /* 0x000fe20000000800 */
[----:B------:R-:W-:Y:S01]  /*300c0*/  @!PT LDS RZ, [RZ] ;  /* 0x00000000fffff984 */ /* 0x000fe20000000800 */
[----:B------:R-:W-:Y:S01]  /*300d0*/  LDGSTS.E.BYPASS.LTC128B.128 [R0+0x4400], desc[UR60][R2.64+0x100], !P4 ;  /* 0x0440010002007fae */ /* 0x000fe2000e101d7c */
[----:B------:R-:W-:Y:S01]  /*300e0*/  ISETP.LT.OR P4, PT, R5, 0x1, P0 ;  /* 0x000000010500780c */ /* 0x000fe20000781670 */
[----:B------:R-:W-:-:S12]  /*300f0*/  IMAD.MOV.U32 R13, RZ, RZ, R18 ;  /* 0x000000ffff0d7224 */ /* 0x000fd800078e0012 */
[----:B------:R0:W-:Y:S02]  /*30100*/  LDGSTS.E.BYPASS.LTC128B.128 [R0+0x6400], desc[UR60][R2.64+0x180], !P4 ;  /* 0x0640018002007fae */ /* 0x0001e4000e101d7c */
[----:B0-----:R-:W-:-:S07]  /*30110*/  IMAD.MOV.U32 R3, RZ, RZ, R14 ;  /* 0x000000ffff037224 */ /* 0x001fce00078e000e */
[----:B------:R-:W-:Y:S05]  /*30120*/  WARPSYNC.COLLECTIVE R15, `(.L_x_2143) ;  /* 0x000000000f087348 */ /* 0x000fea0003c00000 */
[----:B------:R0:W1:Y:S02]  /*30130*/  SHFL.IDX P6, R14, R13, R12, R11 ;  /* 0x0000000c0d0e7389 */ /* 0x00006400000c000b */
[----:B01----:R-:W-:Y:S01]  /*30140*/  ENDCOLLECTIVE ;  /* 0x000000000000791b */ /* 0x003fe20003800000 */
.L_x_2143:
[----:B------:R-:W-:Y:S01]  /*30150*/  IMAD.MOV.U32 R13, RZ, RZ, R19 ;  /* 0x000000ffff0d7224 */ /* 0x000fe200078e0013 */
[----:B------:R-:W-:Y:S02]  /*30160*/  MOV R12, 0x2 ;  /* 0x00000002000c7802 */ /* 0x000fe40000000f00 */
[----:B------:R-:W-:-:S13]  /*30170*/  IADD3 R2, P4, R14, R8, RZ ;  /* 0x000000080e027210 */ /* 0x000fda0007f9e0ff */
[----:B------:R-:W-:Y:S05]  /*30180*/  WARPSYNC.COLLECTIVE R15, `(.L_x_2144) ;  /* 0x000000000f087348 */ /* 0x000fea0003c00000 */
[----:B------:R0:W1:Y:S02]  /*30190*/  SHFL.IDX P6, R14, R13, R12, R11 ;  /* 0x0000000c0d0e7389 */ /* 0x00006400000c000b */
[----:B01----:R-:W-:Y:S01]  /*301a0*/  ENDCOLLECTIVE ;  /* 0x000000000000791b */ /* 0x003fe20003800000 */
.L_x_2144:
        /* <DEDUP_REMOVED lines=12> */
.L_x_2145:
        /* <DEDUP_REMOVED lines=14> */
.L_x_2146:
        /* <DEDUP_REMOVED lines=12> */
.L_x_2147:
        /* <DEDUP_REMOVED lines=9> */
.L_x_1973:
        /* <DEDUP_REMOVED lines=8> */
.L_x_2150:
[----:B------:R-:W-:Y:S05]  /*30520*/  BSYNC B0 ;  /* 0x0000000000007941 */ /* 0x000fea0003800000 */
.L_x_2149:
[----:B------:R-:W-:Y:S01]  /*30530*/  IMAD.MOV.U32 R13, RZ, RZ, R24 ;  /* 0x000000ffff0d7224 */ /* 0x000fe200078e0018 */
[----:B------:R-:W-:Y:S01]  /*30540*/  MOV R0, R14 ;  /* 0x0000000e00007202 */ /* 0x000fe20000000f00 */
[----:B------:R-:W-:Y:S01]  /*30550*/  IMAD.MOV.U32 R12, RZ, RZ, 0x1 ;  /* 0x00000001ff0c7424 */ /* 0x000fe200078e00ff */
[----:B------:R-:W-:Y:S01]  /*30560*/  IADD3 R9, R27, R10, RZ ;  /* 0x0000000a1b097210 */ /* 0x000fe20007ffe0ff */
[----:B------:R-:W-:Y:S02]  /*30570*/  IMAD.MOV.U32 R11, RZ, RZ, 0x1f ;  /* 0x0000001fff0b7424 */ /* 0x000fe400078e00ff */
[----:B------:R-:W-:-:S07]  /*30580*/  IMAD.MOV.U32 R15, RZ, RZ, -0x1 ;  /* 0xffffffffff0f7424 */ /* 0x000fce00078e00ff */
[----:B------:R-:W-:Y:S05]  /*30590*/  WARPSYNC.COLLECTIVE R15, `(.L_x_2151) ;  /* 0x000000000f087348 */ /* 0x000fea0003c00000 */
[----:B------:R0:W1:Y:S02]  /*305a0*/  SHFL.IDX P6, R14, R13, R12, R11 ;  /* 0x0000000c0d0e7389 */ /* 0x00006400000c000b */
[----:B01----:R-:W-:Y:S01]  /*305b0*/  ENDCOLLECTIVE ;  /* 0x000000000000791b */ /* 0x003fe20003800000 */
.L_x_2151:
[----:B------:R-:W-:Y:S02]  /*305c0*/  ULDC UR4, c[0x0][0xc3c] ;  /* 0x00030f0000047ab9 */ /* 0x000fe40000000800 */
[----:B------:R-:W-:-:S13]  /*305d0*/  ISETP.GE.OR P1, PT, R9, UR4, !P0 ;  /* 0x0000000409007c0c */ /* 0x000fda000c726670 */
[----:B------:R-:W0:Y:S08]  /*305e0*/  @!P1 LDC.64 R2, c[0x0][0xc80] ;  /* 0x00032000ff029b82 */ /* 0x000e300000000a00 */
[----:B------:R-:W1:Y:S01]  /*305f0*/  @!P1 LDC.64 R4, c[0x0][0xc78] ;  /* 0x00031e00ff049b82 */ /* 0x000e620000000a00 */
[----:B------:R-:W-:Y:S01]  /*30600*/  CS2R R24, SRZ ;  /* 0x0000000000187805 */ /* 0x000fe2000001ff00 */
[----:B------:R-:W-:-:S02]  /*30610*/  IMAD.MOV.U32 R8, RZ, RZ, RZ ;  /* 0x000000ffff087224 */ /* 0x000fc400078e00ff */
[----:B------:R-:W-:Y:S02]  /*30620*/  IMAD.MOV.U32 R11, RZ, RZ, RZ ;  /* 0x000000ffff0b7224 */ /* 0x000fe400078e00ff */
[----:B------:R-:W-:Y:S02]  /*30630*/  IMAD.MOV.U32 R6, RZ, RZ, R14 ;  /* 0x000000ffff067224 */ /* 0x000fe400078e000e */
[----:B0-----:R-:W-:-:S05]  /*30640*/  @!P1 IMAD.WIDE R2, R9, 0x4, R2 ;  /* 0x0000000409029825 */ /* 0x001fca00078e0202 */
[----:B------:R1:W2:Y:S02]  /*30650*/  @!P1 LDG.E R7, desc[UR60][R2.64] ;  /* 0x0000003c02079981 */ /* 0x0002a4000c1e1900 */
[----:B-1----:R-:W-:-:S05]  /*30660*/  @!P1 IMAD.WIDE R2, R9, 0x4, R4 ;  /* 0x0000000409029825 */ /* 0x002fca00078e0204 */
[----:B------:R-:W3:Y:S01]  /*30670*/  @!P1 LDG.E R4, desc[UR60][R2.64] ;  /* 0x0000003c02049981 */ /* 0x000ee2000c1e1900 */
[C---:B------:R-:W-:Y:S02]  /*30680*/  ISETP.GE.U32.AND P2, PT, R10.reuse, 0x2, PT ;  /* 0x000000020a00780c */ /* 0x040fe40003f46070 */
[C---:B------:R-:W-:Y:S02]  /*30690*/  ISETP.GE.U32.AND P3, PT, R10.reuse, 0x4, PT ;  /* 0x000000040a00780c */ /* 0x040fe40003f66070 */
[C---:B------:R-:W-:Y:S02]  /*306a0*/  ISETP.GE.U32.AND P4, PT, R10.reuse, 0x8, PT ;  /* 0x000000080a00780c */ /* 0x040fe40003f86070 */
[C---:B------:R-:W-:Y:S01]  /*306b0*/  ISETP.GE.U32.AND P5, PT, R10.reuse, 0x10, PT ;  /* 0x000000100a00780c */ /* 0x040fe20003fa6070 */
[----:B--2---:R-:W-:Y:S02]  /*306c0*/  @!P1 IMAD.MOV.U32 R25, RZ, RZ, R7 ;  /* 0x000000ffff199224 */ /* 0x004fe400078e0007 */
[----:B---3--:R-:W-:Y:S01]  /*306d0*/  @!P1 IMAD.MOV.U32 R8, RZ, RZ, R4 ;  /* 0x000000ffff089224 */ /* 0x008fe200078e0004 */
[----:B------:R-:W-:-:S03]  /*306e0*/  ISETP.NE.AND P1, PT, R10, RZ, PT ;  /* 0x000000ff0a00720c */ /* 0x000fc60003f25270 */
[----:B------:R-:W-:-:S10]  /*306f0*/  IMAD R13, R8, R25, RZ ;  /* 0x00000019080d7224 */ /* 0x000fd400078e02ff */
[----:B------:R-:W-:Y:S05]  /*30700*/  WARPSYNC.COLLECTIVE R15, `(.L_x_2152) ;  /* 0x000000000f087348 */ /* 0x000fea0003c00000 */
[----:B------:R0:W1:Y:S02]  /*30710*/  SHFL.UP P6, R14, R13, R12, R11 ;  /* 0x0400000c0d0e7389 */ /* 0x00006400000c000b */
[----:B01----:R-:W-:Y:S01]  /*30720*/  ENDCOLLECTIVE ;  /* 0x000000000000791b */ /* 0x003fe20003800000 */
.L_x_2152:
[----:B------:R-:W-:Y:S01]  /*30730*/  IMAD.MOV.U32 R12, RZ, RZ, 0x2 ;  /* 0x00000002ff0c7424 */ /* 0x000fe200078e00ff */
[----:B------:R-:W-:-:S05]  /*30740*/  SEL R4, R14, RZ, P1 ;  /* 0x000000ff0e047207 */ /* 0x000fca0000800000 */
[----:B------:R-:W-:-:S05]  /*30750*/  IMAD.IADD R4, R13, 0x1, R4 ;  /* 0x000000010d047824 */ /* 0x000fca00078e0204 */
[----:B------:R-:W-:-:S07]  /*30760*/  MOV R13, R4 ;  /* 0x00000004000d7202 */ /* 0x000fce0000000f00 */
[----:B------:R-:W-:Y:S05]  /*30770*/  WARPSYNC.COLLECTIVE R15, `(.L_x_2153) ;  /* 0x000000000f087348 */ /* 0x000fea0003c00000 */
[----:B------:R0:W1:Y:S02]  /*30780*/  SHFL.UP P6, R14, R13, R12, R11 ;  /* 0x0400000c0d0e7389 */ /* 0x00006400000c000b */
[----:B01----:R-:W-:Y:S01]  /*30790*/  ENDCOLLECTIVE ;  /* 0x000000000000791b */ /* 0x003fe20003800000 */
.L_x_2153:
[----:B------:R-:W-:Y:S01]  /*307a0*/  IMAD.MOV.U32 R12, RZ, RZ, 0x4 ;  /* 0x00000004ff0c7424 */ /* 0x000fe200078e00ff */
[----:B------:R-:W-:-:S05]  /*307b0*/  SEL R3, R14, RZ, P2 ;  /* 0x000000ff0e037207 */ /* 0x000fca0001000000 */
[----:B------:R-:W-:-:S04]  /*307c0*/  IMAD.IADD R2, R4, 0x1, R3 ;  /* 0x0000000104027824 */ /* 0x000fc800078e0203 */
[----:B------:R-:W-:-:S07]  /*307d0*/  IMAD.MOV.U32 R13, RZ, RZ, R2 ;  /* 0x000000ffff0d7224 */ /* 0x000fce00078e0002 */
[----:B------:R-:W-:Y:S05]  /*307e0*/  WARPSYNC.COLLECTIVE R15, `(.L_x_2154) ;  /* 0x000000000f087348 */ /* 0x000fea0003c00000 */
[----:B------:R0:W1:Y:S02]  /*307f0*/  SHFL.UP P6, R14, R13, R12, R11 ;  /* 0x0400000c0d0e7389 */ /* 0x00006400000c000b */
[----:B01----:R-:W-:Y:S01]  /*30800*/  ENDCOLLECTIVE ;  /* 0x000000000000791b */ /* 0x003fe20003800000 */
.L_x_2154:
[----:B------:R-:W-:Y:S01]  /*30810*/  IMAD.MOV.U32 R12, RZ, RZ, 0x8 ;  /* 0x00000008ff0c7424 */ /* 0x000fe200078e00ff */
[----:B------:R-:W-:-:S05]  /*30820*/  SEL R3, R14, RZ, P3 ;  /* 0x000000ff0e037207 */ /* 0x000fca0001800000 */
[----:B------:R-:W-:-:S05]  /*30830*/  IMAD.IADD R3, R2, 0x1, R3 ;  /* 0x0000000102037824 */ /* 0x000fca00078e0203 */
[----:B------:R-:W-:-:S07]  /*30840*/  MOV R13, R3 ;  /* 0x00000003000d7202 */ /* 0x000fce0000000f00 */
[----:B------:R-:W-:Y:S05]  /*30850*/  WARPSYNC.COLLECTIVE R15, `(.L_x_2155) ;  /* 0x000000000f087348 */ /* 0x000fea0003c00000 */
[----:B------:R0:W1:Y:S02]  /*30860*/  SHFL.UP P6, R14, R13, R12, R11 ;  /* 0x0400000c0d0e7389 */ /* 0x00006400000c000b */
[----:B01----:R-:W-:Y:S01]  /*30870*/  ENDCOLLECTIVE ;  /* 0x000000000000791b */ /* 0x003fe20003800000 */
.L_x_2155:
[----:B------:R-:W-:Y:S01]  /*30880*/  IMAD.MOV.U32 R12, RZ, RZ, 0x10 ;  /* 0x00000010ff0c7424 */ /* 0x000fe200078e00ff */
[----:B------:R-:W-:-:S05]  /*30890*/  SEL R4, R14, RZ, P4 ;  /* 0x000000ff0e047207 */ /* 0x000fca0002000000 */
[----:B------:R-:W-:-:S04]  /*308a0*/  IMAD.IADD R4, R3, 0x1, R4 ;  /* 0x0000000103047824 */ /* 0x000fc800078e0204 */
[----:B------:R-:W-:-:S07]  /*308b0*/  IMAD.MOV.U32 R13, RZ, RZ, R4 ;  /* 0x000000ffff0d7224 */ /* 0x000fce00078e0004 */
[----:B------:R-:W-:Y:S05]  /*308c0*/  WARPSYNC.COLLECTIVE R15, `(.L_x_2156) ;  /* 0x000000000f087348 */ /* 0x000fea0003c00000 */
[----:B------:R0:W1:Y:S02]  /*308d0*/  SHFL.UP P6, R14, R13, R12, R11 ;  /* 0x0400000c0d0e7389 */ /* 0x00006400000c000b */
[----:B01----:R-:W-:Y:S01]  /*308e0*/  ENDCOLLECTIVE ;  /* 0x000000000000791b */ /* 0x003fe20003800000 */
.L_x_2156:
[----:B------:R-:W-:Y:S02]  /*308f0*/  IMAD.MOV.U32 R12, RZ, RZ, 0x1f ;  /* 0x0000001fff0c7424 */ /* 0x000fe400078e00ff */
[----:B------:R-:W-:Y:S01]  /*30900*/  IMAD.MOV.U32 R11, RZ, RZ, 0x1f ;  /* 0x0000001fff0b7424 */ /* 0x000fe200078e00ff */
[----:B------:R-:W-:-:S05]  /*30910*/  SEL R3, R14, RZ, P5 ;  /* 0x000000ff0e037207 */ /* 0x000fca0002800000 */
[----:B------:R-:W-:-:S05]  /*30920*/  IMAD.IADD R3, R4, 0x1, R3 ;  /* 0x0000000104037824 */ /* 0x000fca00078e0203 */
[----:B------:R-:W-:-:S07]  /*30930*/  MOV R13, R3 ;  /* 0x00000003000d7202 */ /* 0x000fce0000000f00 */
[----:B------:R-:W-:Y:S05]  /*30940*/  WARPSYNC.COLLECTIVE R15, `(.L_x_2157) ;  /* 0x000000000f087348 */ /* 0x000fea0003c00000 */
[----:B------:R0:W1:Y:S02]  /*30950*/  SHFL.IDX P6, R14, R13, R12, R11 ;  /* 0x0000000c0d0e7389 */ /* 0x00006400000c000b */
[----:B01----:R-:W-:Y:S01]  /*30960*/  ENDCOLLECTIVE ;  /* 0x000000000000791b */ /* 0x003fe20003800000 */
.L_x_2157:
[----:B------:R-:W-:Y:S05]  /*30970*/  BRA `(.L_x_2158) ;  /* 0xffffffa8001c7947 */ /* 0x000fea000383ffff */
.L_x_1976:
[----:B------:R-:W-:Y:S01]  /*30980*/  BSSY B0, `(.L_x_2159) ;  /* 0x0000007000007945 */ /* 0x000fe20003800000 */
[----:B------:R-:W-:Y:S02]  /*30990*/  IMAD.MOV.U32 R12, RZ, RZ, 0x1 ;  /* 0x00000001ff0c7424 */ /* 0x000fe400078e00ff */
[----:B------:R-:W-:Y:S02]  /*309a0*/  IMAD.MOV.U32 R11, RZ, RZ, RZ ;  /* 0x000000ffff0b7224 */ /* 0x000fe400078e00ff */
[----:B------:R-:W-:-:S07]  /*309b0*/  IMAD.MOV.U32 R15, RZ, RZ, -0x1 ;  /* 0xffffffffff0f7424 */ /* 0x000fce00078e00ff */
[----:B------:R-:W-:Y:S05]  /*309c0*/  WARPSYNC.COLLECTIVE R15, `(.L_x_2160) ;  /* 0x000000000f087348 */ /* 0x000fea0003c00000 */
[----:B------:R0:W1:Y:S02]  /*309d0*/  SHFL.UP P6, R14, R13, R12, R11 ;  /* 0x0400000c0d0e7389 */ /* 0x00006400000c000b */
[----:B01----:R-:W-:Y:S01]  /*309e0*/  ENDCOLLECTIVE ;  /* 0x000000000000791b */ /* 0x003fe20003800000 */
.L_x_2160:
[----:B------:R-:W-:Y:S05]  /*309f0*/  BSYNC B0 ;  /* 0x0000000000007941 */ /* 0x000fea0003800000 */
.L_x_2159:
[----:B------:R-:W-:Y:S01]  /*30a00*/  SEL R14, R14, RZ, P1 ;  /* 0x000000ff0e0e7207 */ /* 0x000fe20000800000 */
[----:B------:R-:W-:Y:S02]  /*30a10*/  IMAD.MOV.U32 R12, RZ, RZ, 0x2 ;  /* 0x00000002ff0c7424 */ /* 0x000fe400078e00ff */
[----:B------:R-:W-:Y:S01]  /*30a20*/  IMAD.MOV.U32 R11, RZ, RZ, RZ ;  /* 0x000000ffff0b7224 */ /* 0x000fe200078e00ff */
[----:B------:R-:W-:Y:S01]  /*30a30*/  IADD3 R13, R13, R14, RZ ;  /* 0x0000000e0d0d7210 */ /* 0x000fe20007ffe0ff */
[----:B------:R-:W-:-:S07]  /*30a40*/  IMAD.MOV.U32 R15, RZ, RZ, -0x1 ;  /* 0xffffffffff0f7424 */ /* 0x000fce00078e00ff */
[----:B------:R-:W-:Y:S05]  /*30a50*/  WARPSYNC.COLLECTIVE R15, `(.L_x_2161) ;  /* 0x000000000f087348 */ /* 0x000fea0003c00000 */
[----:B------:R0:W1:Y:S02]  /*30a60*/  SHFL.UP P6, R14, R13, R12, R11 ;  /* 0x0400000c0d0e7389 */ /* 0x00006400000c000b */
[----:B01----:R-:W-:Y:S01]  /*30a70*/  ENDCOLLECTIVE ;  /* 0x000000000000791b */ /* 0x003fe20003800000 */
.L_x_2161:
[----:B------:R-:W-:Y:S02]  /*30a80*/  MOV R12, 0x4 ;  /* 0x00000004000c7802 */ /* 0x000fe40000000f00 */
[----:B------:R-:W-:-:S05]  /*30a90*/  SEL R2, R14, RZ, P2 ;  /* 0x000000ff0e027207 */ /* 0x000fca0001000000 */
[----:B------:R-:W-:-:S04]  /*30aa0*/  IMAD.IADD R2, R13, 0x1, R2 ;  /* 0x000000010d027824 */ /* 0x000fc800078e0202 */
[----:B------:R-:W-:-:S07]  /*30ab0*/  IMAD.MOV.U32 R13, RZ, RZ, R2 ;  /* 0x000000ffff0d7224 */ /* 0x000fce00078e0002 */
[----:B------:R-:W-:Y:S05]  /*30ac0*/  WARPSYNC.COLLECTIVE R15, `(.L_x_2162) ;  /* 0x000000000f087348 */ /* 0x000fea0003c00000 */
[----:B------:R0:W1:Y:S02]  /*30ad0*/  SHFL.UP P6, R14, R13, R12, R11 ;  /* 0x0400000c0d0e7389 */ /* 0x00006400000c000b */
[----:B01----:R-:W-:Y:S01]  /*30ae0*/  ENDCOLLECTIVE ;  /* 0x000000000000791b */ /* 0x003fe20003800000 */
.L_x_2162:
[----:B------:R-:W-:Y:S01]  /*30af0*/  IMAD.MOV.U32 R12, RZ, RZ, 0x8 ;  /* 0x00000008ff0c7424 */ /* 0x000fe200078e00ff */
[----:B------:R-:W-:-:S05]  /*30b00*/  SEL R3, R14, RZ, P3 ;  /* 0x000000ff0e037207 */ /* 0x000fca0001800000 */
[----:B------:R-:W-:-:S04]  /*30b10*/  IMAD.IADD R3, R2, 0x1, R3 ;  /* 0x0000000102037824 */ /* 0x000fc800078e0203 */
[----:B------:R-:W-:-:S07]  /*30b20*/  IMAD.MOV.U32 R13, RZ, RZ, R3 ;  /* 0x000000ffff0d7224 */ /* 0x000fce00078e0003 */
[----:B------:R-:W-:Y:S05]  /*30b30*/  WARPSYNC.COLLECTIVE R15, `(.L_x_2163) ;  /* 0x000000000f087348 */ /* 0x000fea0003c00000 */
[----:B------:R0:W1:Y:S02]  /*30b40*/  SHFL.UP P6, R14, R13, R12, R11 ;  /* 0x0400000c0d0e7389 */ /* 0x00006400000c000b */
[----:B01----:R-:W-:Y:S01]  /*30b50*/  ENDCOLLECTIVE ;  /* 0x000000000000791b */ /* 0x003fe20003800000 */
.L_x_2163:
[----:B------:R-:W-:Y:S02]  /*30b60*/  MOV R12, 0x10 ;  /* 0x00000010000c7802 */ /* 0x000fe40000000f00 */
[----:B------:R-:W-:-:S05]  /*30b70*/  SEL R4, R14, RZ, P4 ;  /* 0x000000ff0e047207 */ /* 0x000fca0002000000 */
[----:B------:R-:W-:-:S04]  /*30b80*/  IMAD.IADD R4, R3, 0x1, R4 ;  /* 0x0000000103047824 */ /* 0x000fc800078e0204 */
[----:B------:R-:W-:-:S07]  /*30b90*/  IMAD.MOV.U32 R13, RZ, RZ, R4 ;  /* 0x000000ffff0d7224 */ /* 0x000fce00078e0004 */
[----:B------:R-:W-:Y:S05]  /*30ba0*/  WARPSYNC.COLLECTIVE R15, `(.L_x_2164) ;  /* 0x000000000f087348 */ /* 0x000fea0003c00000 */
[----:B------:R0:W1:Y:S02]  /*30bb0*/  SHFL.UP P6, R14, R13, R12, R11 ;  /* 0x0400000c0d0e7389 */ /* 0x00006400000c000b */
[----:B01----:R-:W-:Y:S01]  /*30bc0*/  ENDCOLLECTIVE ;  /* 0x000000000000791b */ /* 0x003fe20003800000 */
.L_x_2164:
        /* <DEDUP_REMOVED lines=8> */
.L_x_2165:
[----:B------:R-:W-:Y:S05]  /*30c50*/  BRA `(.L_x_2166) ;  /* 0xffffffa800087947 */ /* 0x000fea000383ffff */
.L_x_1978:
[----:B------:R-:W-:Y:S01]  /*30c60*/  BSSY B0, `(.L_x_2167) ;  /* 0x0000006000007945 */ /* 0x000fe20003800000 */
[----:B------:R-:W-:Y:S01]  /*30c70*/  PLOP3.LUT P6, PT, P6, PT, PT, 0x8, 0x0 ;  /* 0x000000000000781c */ /* 0x000fe200037ce170 */
[----:B------:R-:W-:-:S12]  /*30c80*/  IMAD.MOV.U32 R15, RZ, RZ, -0x1 ;  /* 0xffffffffff0f7424 */ /* 0x000fd800078e00ff */
[----:B0-----:R-:W-:Y:S05]  /*30c90*/  WARPSYNC.COLLECTIVE R15, `(.L_x_2168) ;  /* 0x000000000f087348 */ /* 0x001fea0003c00000 */
[----:B------:R-:W-:Y:S01]  /*30ca0*/  VOTE.ANY R14, PT, P6 ;  /* 0x00000000000e7806 */ /* 0x000fe200030e0100 */
[----:B0-----:R-:W-:Y:S06]  /*30cb0*/  ENDCOLLECTIVE ;  /* 0x000000000000791b */ /* 0x001fec0003800000 */
.L_x_2168:
[----:B------:R-:W-:Y:S05]  /*30cc0*/  BSYNC B0 ;  /* 0x0000000000007941 */ /* 0x000fea0003800000 */
.L_x_2167:
[----:B------:R-:W-:Y:S01]  /*30cd0*/  MOV R2, R14 ;  /* 0x0000000e00027202 */ /* 0x000fe20000000f00 */
[----:B------:R-:W-:Y:S02]  /*30ce0*/  IMAD.MOV.U32 R13, RZ, RZ, R25 ;  /* 0x000000ffff0d7224 */ /* 0x000fe400078e0019 */
[----:B------:R-:W-:Y:S01]  /*30cf0*/  IMAD.MOV.U32 R11, RZ, RZ, 0x1f ;  /* 0x0000001fff0b7424 */ /* 0x000fe200078e00ff */
[----:B------:R0:W1:Y:S01]  /*30d00*/  POPC R12, R2 ;  /* 0x00000002000c7309 */ /* 0x0000620000000000 */
[----:B------:R-:W-:-:S07]  /*30d10*/  IMAD.MOV.U32 R15, RZ, RZ, -0x1 ;  /* 0xffffffffff0f7424 */ /* 0x000fce00078e00ff */
[----:B01----:R-:W-:Y:S05]  /*30d20*/  WARPSYNC.COLLECTIVE R15, `(.L_x_2169) ;  /* 0x000000000f087348 */ /* 0x003fea0003c00000 */
[----:B-1----:R1:W2:Y:S02]  /*30d30*/  SHFL.IDX P6, R14, R13, R12, R11 ;  /* 0x0000000c0d0e7389 */ /* 0x0022a400000c000b */
[----:B012---:R-:W-:Y:S01]  /*30d40*/  ENDCOLLECTIVE ;  /* 0x000000000000791b */ /* 0x007fe20003800000 */
.L_x_2169:
[----:B------:R-:W-:Y:S02]  /*30d50*/  IMAD.IADD R27, R12, 0x1, R27 ;  /* 0x000000010c1b7824 */ /* 0x000fe400078e021b */
[----:B------:R-:W-:Y:S02]  /*30d60*/  IMAD.MOV.U32 R13, RZ, RZ, R8 ;  /* 0x000000ffff0d7224 */ /* 0x000fe400078e0008 */
[----:B------:R-:W-:-:S07]  /*30d70*/  IMAD.MOV.U32 R25, RZ, RZ, R14 ;  /* 0x000000ffff197224 */ /* 0x000fce00078e000e */
[----:B------:R-:W-:Y:S05]  /*30d80*/  WARPSYNC.COLLECTIVE R15, `(.L_x_2170) ;  /* 0x000000000f087348 */ /* 0x000fea0003c00000 */
[----:B------:R0:W1:Y:S02]  /*30d90*/  SHFL.IDX P6, R14, R13, R12, R11 ;  /* 0x0000000c0d0e7389 */ /* 0x00006400000c000b */
[----:B01----:R-:W-:Y:S01]  /*30da0*/  ENDCOLLECTIVE ;  /* 0x000000000000791b */ /* 0x003fe20003800000 */
.L_x_2170:
[----:B------:R-:W-:Y:S01]  /*30db0*/  MOV R8, R14 ;  /* 0x0000000e00087202 */ /* 0x000fe20000000f00 */
[----:B------:R-:W-:Y:S06]  /*30dc0*/  BRA `(.L_x_2171) ;  /* 0xffffffa400ec7947 */ /* 0x000fec000383ffff */
.L_x_1980:
[----:B------:R-:W-:Y:S01]  /*30dd0*/  BSSY B0, `(.L_x_2172) ;  /* 0x0000007000007945 */ /* 0x000fe20003800000 */
[----:B------:R-:W-:Y:S02]  /*30de0*/  IMAD.MOV.U32 R13, RZ, RZ, R3 ;  /* 0x000000ffff0d7224 */ /* 0x000fe400078e0003 */
[----:B------:R-:W-:Y:S02]  /*30df0*/  IMAD.MOV.U32 R11, RZ, RZ, 0x1f ;  /* 0x0000001fff0b7424 */ /* 0x000fe400078e00ff */
[----:B------:R-:W-:-:S07]  /*30e00*/  IMAD.MOV.U32 R15, RZ, RZ, -0x1 ;  /* 0xffffffffff0f7424 */ /* 0x000fce00078e00ff */
[----:B0-23--:R-:W-:Y:S05]  /*30e10*/  WARPSYNC.COLLECTIVE R15, `(.L_x_2173) ;  /* 0x000000000f087348 */ /* 0x00dfea0003c00000 */
[----:B------:R1:W4:Y:S02]  /*30e20*/  SHFL.IDX P6, R14, R13, R12, R11 ;  /* 0x0000000c0d0e7389 */ /* 0x00032400000c000b */
[----:B01234-:R-:W-:Y:S01]  /*30e30*/  ENDCOLLECTIVE ;  /* 0x000000000000791b */ /* 0x01ffe20003800000 */
.L_x_2173:
[----:B------:R-:W-:Y:S05]  /*30e40*/  BSYNC B0 ;  /* 0x0000000000007941 */ /* 0x000fea0003800000 */
.L_x_2172:
[----:B------:R-:W-:Y:S01]  /*30e50*/  IMAD.MOV.U32 R24, RZ, RZ, R14 ;  /* 0x000000ffff187224 */ /* 0x000fe200078e000e */
[----:B------:R-:W-:Y:S06]  /*30e60*/  BRA `(.L_x_1979) ;  /* 0xffffffa400dc7947 */ /* 0x000fec000383ffff */
.L_x_1986:
[----:B-1----:R1:W2:Y:S02]  /*30e70*/  SYNCS.PHASECHK.TRANS64.TRYWAIT P0, [R5+URZ+0x30820], R0 ;  /* 0x03082000050075a7 */ /* 0x0022a4000800017f */
[----:B--2---:R-:W-:Y:S05]  /*30e80*/  @!P0 NANOSLEEP.SYNCS 0x989680 ;  /* 0x009896800000895d */ /* 0x004fea0003900000 */
[----:B------:R-:W2:Y:S02]  /*30e90*/  @!P0 SYNCS.PHASECHK.TRANS64 P0, [R5+URZ+0x30820], R0 ;  /* 0x03082000050085a7 */ /* 0x000ea4000800007f */
[----:B--2---:R-:W-:Y:S05]  /*30ea0*/  @!P0 BRA `(.L_x_1986) ;  /* 0xfffffffc00f08947 */ /* 0x004fea000383ffff */
[----:B------:R-:W-:Y:S05]  /*30eb0*/  BRA `(.L_x_2174) ;  /* 0xffffffb000347947 */ /* 0x000fea000383ffff */
.L_x_1987:
[----:B------:R-:W2:Y:S01]  /*30ec0*/  S2R R2, SR_TID.X ;  /* 0x0000000000027919 */ /* 0x000ea20000002100 */
[----:B------:R-:W-:Y:S01]  /*30ed0*/  BSSY B0, `(.L_x_2175) ;  /* 0x000000a000007945 */ /* 0x000fe20003800000 */
[----:B------:R-:W-:Y:S02]  /*30ee0*/  IMAD.MOV.U32 R12, RZ, RZ, RZ ;  /* 0x000000ffff0c7224 */ /* 0x000fe400078e00ff */
[----:B------:R-:W-:Y:S02]  /*30ef0*/  IMAD.MOV.U32 R11, RZ, RZ, 0x1f ;  /* 0x0000001fff0b7424 */ /* 0x000fe400078e00ff */
[----:B------:R-:W-:Y:S01]  /*30f00*/  IMAD.MOV.U32 R15, RZ, RZ, -0x1 ;  /* 0xffffffffff0f7424 */ /* 0x000fe200078e00ff */
[----:B--2---:R-:W-:-:S04]  /*30f10*/  SHF.R.U32.HI R2, RZ, 0x5, R2 ;  /* 0x00000005ff027819 */ /* 0x004fc80000011602 */
[----:B------:R-:W-:-:S04]  /*30f20*/  LOP3.LUT R2, R2, 0x3, RZ, 0xc0, !PT ;  /* 0x0000000302027812 */ /* 0x000fc800078ec0ff */
[----:B------:R-:W-:-:S07]  /*30f30*/  MOV R13, R2 ;  /* 0x00000002000d7202 */ /* 0x000fce0000000f00 */
[----:B01-3--:R-:W-:Y:S05]  /*30f40*/  WARPSYNC.COLLECTIVE R15, `(.L_x_2176) ;  /* 0x000000000f087348 */ /* 0x00bfea0003c00000 */
[----:B------:R2:W4:Y:S02]  /*30f50*/  SHFL.IDX P6, R14, R13, R12, R11 ;  /* 0x0000000c0d0e7389 */ /* 0x00052400000c000b */
[----:B01234-:R-:W-:Y:S01]  /*30f60*/  ENDCOLLECTIVE ;  /* 0x000000000000791b */ /* 0x01ffe20003800000 */
.L_x_2176:
[----:B------:R-:W-:Y:S05]  /*30f70*/  BSYNC B0 ;  /* 0x0000000000007941 */ /* 0x000fea0003800000 */
.L_x_2175:
[----:B------:R-:W-:Y:S05]  /*30f80*/  BRA `(.L_x_2177) ;  /* 0xffffffb0001c7947 */ /* 0x000fea000383ffff */
.L_x_1988:
[----:B------:R-:W-:Y:S01]  /*30f90*/  BSSY B0, `(.L_x_2178) ;  /* 0x0000006000007945 */ /* 0x000fe20003800000 */
[----:B------:R-:W-:-:S07]  /*30fa0*/  IMAD.MOV.U32 R15, RZ, RZ, -0x1 ;  /* 0xffffffffff0f7424 */ /* 0x000fce00078e00ff */
[----:B01-3--:R-:W-:Y:S05]  /*30fb0*/  WARPSYNC.COLLECTIVE R15, `(.L_x_2179) ;  /* 0x000000000f0c7348 */ /* 0x00bfea0003c00000 */
[----:B------:R-:W-:Y:S02]  /*30fc0*/  ELECT P6, UR62, PT ;  /* 0x00000000003e782f */ /* 0x000fe400038c0000 */
[----:B------:R-:W-:Y:S01]  /*30fd0*/  MOV R14, UR62 ;  /* 0x0000003e000e7c02 */ /* 0x000fe20008000f00 */
[----:B01-3--:R-:W-:Y:S10]  /*30fe0*/  ENDCOLLECTIVE ;  /* 0x000000000000791b */ /* 0x00bff40003800000 */
.L_x_2179:
[----:B------:R-:W-:Y:S05]  /*30ff0*/  BSYNC B0 ;  /* 0x0000000000007941 */ /* 0x000fea0003800000 */
.L_x_2178:
[----:B------:R-:W-:Y:S05]  /*31000*/  BRA `(.L_x_2180) ;  /* 0xffffffb000107947 */ /* 0x000fea000383ffff */
.L_x_1990:
[----:B-1----:R1:W2:Y:S02]  /*31010*/  SYNCS.PHASECHK.TRANS64.TRYWAIT P1, [R3+URZ+0x30840], R2 ;  /* 0x03084002030075a7 */ /* 0x0022a4000802017f */
[----:B--2---:R-:W-:Y:S05]  /*31020*/  @!P1 NANOSLEEP.SYNCS 0x989680 ;  /* 0x009896800000995d */ /* 0x004fea0003900000 */
[----:B------:R-:W2:Y:S02]  /*31030*/  @!P1 SYNCS.PHASECHK.TRANS64 P1, [R3+URZ+0x30840], R2 ;  /* 0x03084002030095a7 */ /* 0x000ea4000802007f */
[----:B--2---:R-:W-:Y:S05]  /*31040*/  @!P1 BRA `(.L_x_1990) ;  /* 0xfffffffc00f09947 */ /* 0x004fea000383ffff */
[----:B------:R-:W-:Y:S05]  /*31050*/  BRA `(.L_x_2181) ;  /* 0xffffffb000387947 */ /* 0x000fea000383ffff */
.L_x_1992:
[----:B--2---:R2:W4:Y:S02]  /*31060*/  SYNCS.PHASECHK.TRANS64.TRYWAIT P1, [R5+URZ+0x30840], R0 ;  /* 0x03084000050075a7 */ /* 0x004524000802017f */
[----:B----4-:R-:W-:Y:S05]  /*31070*/  @!P1 NANOSLEEP.SYNCS 0x989680 ;  /* 0x009896800000995d */ /* 0x010fea0003900000 */
[----:B------:R-:W4:Y:S02]  /*31080*/  @!P1 SYNCS.PHASECHK.TRANS64 P1, [R5+URZ+0x30840], R0 ;  /* 0x03084000050095a7 */ /* 0x000f24000802007f */
[----:B----4-:R-:W-:Y:S05]  /*31090*/  @!P1 BRA `(.L_x_1992) ;  /* 0xfffffffc00f09947 */ /* 0x010fea000383ffff */
[----:B------:R-:W-:Y:S05]  /*310a0*/  BRA `(.L_x_2182) ;  /* 0xffffffb000447947 */ /* 0x000fea000383ffff */
.L_x_1994:
[----:B----4-:R4:W0:Y:S02]  /*310b0*/  SYNCS.PHASECHK.TRANS64.TRYWAIT P1, [R3+URZ+0x30860], R2 ;  /* 0x03086002030075a7 */ /* 0x010824000802017f */
[----:B0-----:R-:W-:Y:S05]  /*310c0*/  @!P1 NANOSLEEP.SYNCS 0x989680 ;  /* 0x009896800000995d */ /* 0x001fea0003900000 */
[----:B------:R-:W0:Y:S02]  /*310d0*/  @!P1 SYNCS.PHASECHK.TRANS64 P1, [R3+URZ+0x30860], R2 ;  /* 0x03086002030095a7 */ /* 0x000e24000802007f */
[----:B0-----:R-:W-:Y:S05]  /*310e0*/  @!P1 BRA `(.L_x_1994) ;  /* 0xfffffffc00f09947 */ /* 0x001fea000383ffff */
[----:B------:R-:W-:Y:S05]  /*310f0*/  BRA `(.L_x_2183) ;  /* 0xffffffb000407947 */ /* 0x000fea000383ffff */
.L_x_2184:
        /* <DEDUP_REMOVED lines=16> */
.L_x_15974:


//--------------------- .text._ZN7cutlass13device_kernelIN5flash11enable_sm90INS1_16FlashAttnFwdSm90INS1_25CollectiveMainloopFwdSm90ILi2EN4cute5tupleIJNS5_1CILi1EEES8_S8_EEENS6_IJNS7_ILi128EEENS7_ILi80EEENS7_ILi256EEEEEELi256ENS_6half_tEfNS_4arch4Sm90ELb1ELb0ELb0ELb0ELb1ELb0ELb0ELb1ELb1ELb1ELb1ELb0EEENS1_21CollectiveEpilogueFwdINS6_IJSA_SC_SB_EEES9_SE_SG_Li256ELb0ELb1ELb1ELb0EEENS1_19SingleTileSchedulerILb0ELb1ELb1ELi128EEEEEEEEEvNT_6ParamsE --------------------------
	.section	.text._ZN7cutlass13device_kernelIN5flash11enable_sm90INS1_16FlashAttnFwdSm90INS1_25CollectiveMainloopFwdSm90ILi2EN4cute5tupleIJNS5_1CILi1EEES8_S8_EEENS6_IJNS7_ILi128EEENS7_ILi80EEENS7_ILi256EEEEEELi256ENS_6half_tEfNS_4arch4Sm90ELb1ELb0ELb0ELb0ELb1ELb0ELb0ELb1ELb1ELb1ELb1ELb0EEENS1_21CollectiveEpilogueFwdINS6_IJSA_SC_SB_EEES9_SE_SG_Li256ELb0ELb1ELb1ELb0EEENS1_19SingleTileSchedulerILb0ELb1ELb1ELi128EEEEEEEEEvNT_6ParamsE,"ax",@progbits
	.align	128
.text._ZN7cutlass13device_kernelIN5flash11enable_sm90INS1_16FlashAttnFwdSm90INS1_25CollectiveMainloopFwdSm90ILi2EN4cute5tupleIJNS5_1CILi1EEES8_S8_EEENS6_IJNS7_ILi128EEENS7_ILi80EEENS7_ILi256EEEEEELi256ENS_6half_tEfNS_4arch4Sm90ELb1ELb0ELb0ELb0ELb1ELb0ELb0ELb1ELb1ELb1ELb1ELb0EEENS1_21CollectiveEpilogueFwdINS6_IJSA_SC_SB_EEES9_SE_SG_Li256ELb0ELb1ELb1ELb0EEENS1_19SingleTileSchedulerILb0ELb1ELb1ELi128EEEEEEEEEvNT_6ParamsE:
        .type           _ZN7cutlass13device_kernelIN5flash11enable_sm90INS1_16FlashAttnFwdSm90INS1_25CollectiveMainloopFwdSm90ILi2EN4cute5tupleIJNS5_1CILi1EEES8_S8_EEENS6_IJNS7_ILi128EEENS7_ILi80EEENS7_ILi256EEEEEELi256ENS_6half_tEfNS_4arch4Sm90ELb1ELb0ELb0ELb0ELb1ELb0ELb0ELb1ELb1ELb1ELb1ELb0EEENS1_21CollectiveEpilogueFwdINS6_IJSA_SC_SB_EEES9_SE_SG_Li256ELb0ELb1ELb1ELb0EEENS1_19SingleTileSchedulerILb0ELb1ELb1ELi128EEEEEEEEEvNT_6ParamsE,@function
        .size           _ZN7cutlass13device_kernelIN5flash11enable_sm90INS1_16FlashAttnFwdSm90INS1_25CollectiveMainloopFwdSm90ILi2EN4cute5tupleIJNS5_1CILi1EEES8_S8_EEENS6_IJNS7_ILi128EEENS7_ILi80EEENS7_ILi256EEEEEELi256ENS_6half_tEfNS_4arch4Sm90ELb1ELb0ELb0ELb0ELb1ELb0ELb0ELb1ELb1ELb1ELb1ELb0EEENS1_21CollectiveEpilogueFwdINS6_IJSA_SC_SB_EEES9_SE_SG_Li256ELb0ELb1ELb1ELb0EEENS1_19SingleTileSchedulerILb0ELb1ELb1ELi128EEEEEEEEEvNT_6ParamsE,(.L_x_15975 - _ZN7cutlass13device_kernelIN5flash11enable_sm90INS1_16FlashAttnFwdSm90INS1_25CollectiveMainloopFwdSm90ILi2EN4cute5tupleIJNS5_1CILi1EEES8_S8_EEENS6_IJNS7_ILi128EEENS7_ILi80EEENS7_ILi256EEEEEELi256ENS_6half_tEfNS_4arch4Sm90ELb1ELb0ELb0ELb0ELb1ELb0ELb0ELb1ELb1ELb1ELb1ELb0EEENS1_21CollectiveEpilogueFwdINS6_IJSA_SC_SB_EEES9_SE_SG_Li256ELb0ELb1ELb1ELb0EEENS1_19SingleTileSchedulerILb0ELb1ELb1ELi128EEEEEEEEEvNT_6ParamsE)
        .other          _ZN7cutlass13device_kernelIN5flash11enable_sm90INS1_16FlashAttnFwdSm90INS1_25CollectiveMainloopFwdSm90ILi2EN4cute5tupleIJNS5_1CILi1EEES8_S8_EEENS6_IJNS7_ILi128EEENS7_ILi80EEENS7_ILi256EEEEEELi256ENS_6half_tEfNS_4arch4Sm90ELb1ELb0ELb0ELb0ELb1ELb0ELb0ELb1ELb1ELb1ELb1ELb0EEENS1_21CollectiveEpilogueFwdINS6_IJSA_SC_SB_EEES9_SE_SG_Li256ELb0ELb1ELb1ELb0EEENS1_19SingleTileSchedulerILb0ELb1ELb1ELi128EEEEEEEEEvNT_6ParamsE,@"STO_CUDA_ENTRY STV_DEFAULT"
_ZN7cutlass13device_kernelIN5flash11enable_sm90INS1_16FlashAttnFwdSm90INS1_25CollectiveMainloopFwdSm90ILi2EN4cute5tupleIJNS5_1CILi1EEES8_S8_EEENS6_IJNS7_ILi128EEENS7_ILi80EEENS7_ILi256EEEEEELi256ENS_6half_tEfNS_4arch4Sm90ELb1ELb0ELb0ELb0ELb1ELb0ELb0ELb1ELb1ELb1ELb1ELb0EEENS1_21CollectiveEpilogueFwdINS6_IJSA_SC_SB_EEES9_SE_SG_Li256ELb0ELb1ELb1ELb0EEENS1_19SingleTileSchedulerILb0ELb1ELb1ELi128EEEEEEEEEvNT_6ParamsE:
        /* <DEDUP_REMOVED lines=45> */
.L_x_2185:
        /* <DEDUP_REMOVED lines=22> */
.L_x_2186:
        /* <DEDUP_REMOVED lines=18> */
.L_x_2187:
        /* <DEDUP_REMOVED lines=22> */
.L_x_2188:
        /* <DEDUP_REMOVED lines=23> */
.L_x_2189:
        /* <DEDUP_REMOVED lines=10> */
.L_x_2192:
        /* <DEDUP_REMOVED lines=19> */
[----:B------:R-:W1:Y:S01]  /*09f0*/  S2UR UR60, SR_CTAID.X ;  /* 0x00000000003c79c3 */ /* 0x000e620000002500 */
[----:B------:R-:W-:Y:S01]  /*0a00*/  ULDC UR4, c[0x0][0x448] ;  /* 0x0001120000047ab9 */ /* 0x000fe20000000800 */
[----:B------:R-:W-:Y:S01]  /*0a10*/  ULDC UR6, c[0x0][0x424] ;  /* 0x0001090000067ab9 */ /* 0x000fe20000000800 */
[----:B------:R-:W-:Y:S01]  /*0a20*/  UISETP.NE.AND UP1, UPT, UR4, 0x1, UPT ;  /* 0x000000010400788c */ /* 0x000fe2000bf25270 */
[----:B------:R-:W-:Y:S02]  /*0a30*/  ULDC UR7, c[0x0][0x288] ;  /* 0x0000a20000077ab9 */ /* 0x000fe40000000800 */
[----:B------:R-:W-:Y:S01]  /*0a40*/  ULDC.64 UR4, c[0x0][0x418] ;  /* 0x0001060000047ab9 */ /* 0x000fe20000000a00 */
[----:B------:R-:W-:Y:S02]  /*0a50*/  UIADD3 UR7, -UR7, 0x50, URZ ;  /* 0x0000005007077890 */ /* 0x000fe4000fffe13f */
[----:B------:R-:W-:Y:S02]  /*0a60*/  UISETP.NE.U32.AND UP0, UPT, UR4, URZ, UPT ;  /* 0x0000003f0400728c */ /* 0x000fe4000bf05070 */
[----:B------:R-:W-:-:S02]  /*0a70*/  UP2UR UR4, UPR, URZ, 0x2 ;  /* 0x000000023f047883 */ /* 0x000fc40008000000 */
[----:B------:R-:W-:Y:S01]  /*0a80*/  UISETP.NE.AND.EX UP0, UPT, UR5, URZ, UPT, UP0 ;  /* 0x0000003f0500728c */ /* 0x000fe2000bf05300 */
[----:B------:R-:W-:Y:S02]  /*0a90*/  ULDC UR8, c[0x0][0x2f0] ;  /* 0x0000bc0000087ab9 */ /* 0x000fe40000000800 */
[----:B------:R-:W-:Y:S01]  /*0aa0*/  @UP1 ULDC UR5, c[0x0][0x44c] ;  /* 0x0001130000051ab9 */ /* 0x000fe20000000800 */
[----:B------:R-:W-:Y:S01]  /*0ab0*/  IMAD.U32 R19, RZ, RZ, UR4 ;  /* 0x00000004ff137e24 */ /* 0x000fe2000f8e00ff */
[----:B------:R-:W-:Y:S01]  /*0ac0*/  USEL UR11, UR6, 0x1, UP0 ;  /* 0x00000001060b7887 */ /* 0x000fe20008000000 */
[----:B------:R-:W-:Y:S01]  /*0ad0*/  @UP1 ULDC UR10, c[0x0][0x450] ;  /* 0x00011400000a1ab9 */ /* 0x000fe20000000800 */
[----:B------:R-:W-:Y:S02]  /*0ae0*/  USHF.R.U32.HI UR12, URZ, 0x10, UR9 ;  /* 0x000000103f0c7899 */ /* 0x000fe40008011609 */
[----:B------:R-:W-:Y:S02]  /*0af0*/  UIMAD UR7, UR11, UR8, UR7 ;  /* 0x000000080b0772a4 */ /* 0x000fe4000f8e0207 */
[----:B------:R-:W-:Y:S01]  /*0b00*/  MOV R18, UR11 ;  /* 0x0000000b00127c02 */ /* 0x000fe20008000f00 */
[----:B-1----:R-:W-:-:S04]  /*0b10*/  USHF.L.U32 UR60, UR60, 0x7, URZ ;  /* 0x000000073c3c7899 */ /* 0x002fc8000800063f */
[----:B------:R-:W-:Y:S02]  /*0b20*/  @UP1 UIADD3 UR4, UR60, 0x7f, URZ ;  /* 0x0000007f3c041890 */ /* 0x000fe4000fffe03f */
[----:B------:R-:W-:Y:S02]  /*0b30*/  UIADD3 UR6, UR60, 0x7f, URZ ;  /* 0x0000007f3c067890 */ /* 0x000fe4000fffe03f */
[----:B------:R-:W-:Y:S02]  /*0b40*/  UIMAD.WIDE.U32 UR4, UR4, UR5, URZ ;  /* 0x00000005040472a5 */ /* 0x000fe4000f8e003f */
[----:B------:R-:W-:Y:S02]  /*0b50*/  UIMAD UR4, UR11, UR8, 0x4f ;  /* 0x0000004f0b0474a4 */ /* 0x000fe4000f8e0208 */
[----:B------:R-:W-:Y:S02]  /*0b60*/  @UP1 USHF.R.U32.HI UR6, URZ, UR10, UR5 ;  /* 0x0000000a3f061299 */ /* 0x000fe40008011605 */
[----:B------:R-:W-:-:S02]  /*0b70*/  UIMAD.WIDE UR4, UR4, 0x66666667, URZ ;  /* 0x66666667040478a5 */ /* 0x000fc4000f8e023f */
[----:B------:R-:W-:Y:S02]  /*0b80*/  UIADD3 UR6, UR7, UR6, URZ ;  /* 0x0000000607067290 */ /* 0x000fe4000fffe03f */
[----:B------:R-:W-:Y:S02]  /*0b90*/  USHF.R.U32.HI UR4, URZ, 0x1f, UR5 ;  /* 0x0000001f3f047899 */ /* 0x000fe40008011605 */
[----:B------:R-:W-:Y:S02]  /*0ba0*/  UIMAD.WIDE UR6, UR6, 0x66666667, URZ ;  /* 0x66666667060678a5 */ /* 0x000fe4000f8e023f */
[----:B------:R-:W-:Y:S02]  /*0bb0*/  ULEA.HI.SX32 UR4, UR5, UR4, 0x1b ;  /* 0x0000000405047291 */ /* 0x000fe4000f8fda3f */
[----:B------:R-:W-:-:S04]  /*0bc0*/  USHF.R.U32.HI UR6, URZ, 0x1f, UR7 ;  /* 0x0000001f3f067899 */ /* 0x000fc80008011607 */
[----:B------:R-:W-:Y:S02]  /*0bd0*/  ULEA.HI.SX32 UR6, UR7, UR6, 0x1b ;  /* 0x0000000607067291 */ /* 0x000fe4000f8fda3f */
[----:B------:R-:W-:Y:S02]  /*0be0*/  ULOP3.LUT UR7, UR9, 0xffff, URZ, 0xc0, !UPT ;  /* 0x0000ffff09077892 */ /* 0x000fe4000f8ec03f */
[----:B------:R-:W-:-:S04]  /*0bf0*/  UISETP.LT.AND UP0, UPT, UR4, UR6, UPT ;  /* 0x000000060400728c */ /* 0x000fc8000bf01270 */
[----:B------:R-:W-:Y:S02]  /*0c00*/  USEL UR11, UR4, UR6, UP0 ;  /* 0x00000006040b7287 */ /* 0x000fe40008000000 */
[----:B------:R-:W-:Y:S02]  /*0c10*/  UISETP.NE.AND UP0, UPT, UR12, URZ, UPT ;  /* 0x0000003f0c00728c */ /* 0x000fe4000bf05270 */
[----:B------:R-:W-:Y:S01]  /*0c20*/  UISETP.GE.AND UP1, UPT, UR11, 0x1, UPT ;  /* 0x000000010b00788c */ /* 0x000fe2000bf26270 */
[----:B------:R-:W-:-:S05]  /*0c30*/  UMOV UR4, URZ ;  /* 0x0000003f00047c82 */ /* 0x000fca0008000000 */
[----:B------:R-:W-:-:S03]  /*0c40*/  PLOP3.LUT P0, PT, PT, PT, UP1, 0x80, 0x0 ;  /* 0x000000000000781c */ /* 0x000fc60003f0f018 */
[----:B------:R-:W-:-:S10]  /*0c50*/  @!UP0 ULDC UR12, c[0x0][0x9f0] ;  /* 0x00027c00000c8ab9 */ /* 0x000fd40000000800 */
[----:B------:R-:W-:Y:S05]  /*0c60*/  @!P0 BRA `(.L_x_2194) ;  /* 0x0000000000848947 */ /* 0x000fea0003800000 */
[----:B------:R-:W-:Y:S01]  /*0c70*/  IMAD.U32 R3, RZ, RZ, UR12 ;  /* 0x0000000cff037e24 */ /* 0x000fe2000f8e00ff */
[----:B------:R-:W-:Y:S01]  /*0c80*/  UIADD3 UR6, UR12, -0x1, UR11 ;  /* 0xffffffff0c067890 */ /* 0x000fe2000fffe00b */
[----:B------:R-:W-:-:S03]  /*0c90*/  UMOV UR4, URZ ;  /* 0x0000003f00047c82 */ /* 0x000fc60008000000 */
[-C--:B------:R-:W-:Y:S02]  /*0ca0*/  IABS R0, R3.reuse ;  /* 0x0000000300007213 */ /* 0x080fe40000000000 */
[----:B------:R-:W-:Y:S01]  /*0cb0*/  IMAD.U32 R4, RZ, RZ, UR6 ;  /* 0x00000006ff047e24 */ /* 0x000fe2000f8e00ff */
[----:B------:R-:W-:Y:S01]  /*0cc0*/  IABS R5, R3 ;  /* 0x0000000300057213 */ /* 0x000fe20000000000 */
[----:B------:R-:W-:Y:S01]  /*0cd0*/  ULOP3.LUT UR6, UR6, UR12, URZ, 0x3c, !UPT ;  /* 0x0000000c06067292 */ /* 0x000fe2000f8e3c3f */
[----:B------:R-:W-:Y:S02]  /*0ce0*/  R2UR UR13, R0 ;  /* 0x00000000000d72ca */ /* 0x000fe400000e0000 */
[----:B------:R-:W-:-:S05]  /*0cf0*/  IABS R4, R4 ;  /* 0x0000000400047213 */ /* 0x000fca0000000000 */
[----:B------:R-:W-:-:S05]  /*0d00*/  IMAD.MOV.U32 R3, RZ, RZ, R4 ;  /* 0x000000ffff037224 */ /* 0x000fca00078e0004 */
[----:B------:R-:W-:Y:S01]  /*0d10*/  R2UR UR10, R3 ;  /* 0x00000000030a72ca */ /* 0x000fe200000e0000 */
[----:B------:R-:W1:Y:S08]  /*0d20*/  I2F.RP R0, UR13 ;  /* 0x0000000d00007d06 */ /* 0x000e700008209400 */
[----:B-1----:R-:W0:Y:S02]  /*0d30*/  MUFU.RCP R0, R0 ;  /* 0x0000000000007308 */ /* 0x002e240000001000 */
[----:B0-----:R-:W-:Y:S01]  /*0d40*/  VIADD R2, R0, 0xffffffe ;  /* 0x0ffffffe00027836 */ /* 0x001fe20000000000 */
[----:B------:R-:W-:-:S05]  /*0d50*/  IADD3 R0, RZ, -R5, RZ ;  /* 0x80000005ff007210 */ /* 0x000fca0007ffe0ff */
        /* <DEDUP_REMOVED lines=18> */
.L_x_2194:
[----:B------:R-:W-:Y:S01]  /*0e80*/  UIMAD UR6, UR7, UR4, URZ ;  /* 0x00000004070672a4 */ /* 0x000fe2000f8e023f */
[----:B------:R-:W-:Y:S01]  /*0e90*/  IMAD.U32 R0, RZ, RZ, UR11 ;  /* 0x0000000bff007e24 */ /* 0x000fe2000f8e00ff */
[----:B------:R-:W-:Y:S01]  /*0ea0*/  R2UR UR5, R18 ;  /* 0x00000000120572ca */ /* 0x000fe200000e0000 */
[----:B------:R-:W-:Y:S01]  /*0eb0*/  IMAD.U32 R3, RZ, RZ, UR4 ;  /* 0x00000004ff037e24 */ /* 0x000fe2000f8e00ff */
[----:B------:R-:W-:Y:S01]  /*0ec0*/  PLOP3.LUT P0, PT, PT, PT, PT, 0x80, 0x0 ;  /* 0x000000000000781c */ /* 0x000fe20003f0f070 */
[----:B------:R-:W-:Y:S01]  /*0ed0*/  VIADD R17, R25, 0xffffff80 ;  /* 0xffffff8019117836 */ /* 0x000fe20000000000 */
[----:B0-----:R-:W-:Y:S01]  /*0ee0*/  MOV R2, RZ ;  /* 0x000000ff00027202 */ /* 0x001fe20000000f00 */
[----:B------:R-:W-:Y:S01]  /*0ef0*/  IMAD.U32 R22, RZ, RZ, UR6 ;  /* 0x00000006ff167e24 */ /* 0x000fe2000f8e00ff */
[----:B------:R-:W-:Y:S02]  /*0f00*/  VIADDMNMX R0, R3, UR6, R0, PT ;  /* 0x0000000603007c46 */ /* 0x000fe4000b800100 */
[----:B------:R-:W-:-:S02]  /*0f10*/  CS2R R150, SRZ ;  /* 0x0000000000967805 */ /* 0x000fc4000001ff00 */
[----:B------:R-:W-:Y:S02]  /*0f20*/  CS2R R148, SRZ ;  /* 0x0000000000947805 */ /* 0x000fe4000001ff00 */
[----:B------:R-:W-:Y:S02]  /*0f30*/  CS2R R146, SRZ ;  /* 0x0000000000927805 */ /* 0x000fe4000001ff00 */
[----:B------:R-:W-:Y:S01]  /*0f40*/  R2UR UR61, R0 ;  /* 0x00000000003d72ca */ /* 0x000fe200000e0000 */
[----:B------:R-:W-:Y:S01]  /*0f50*/  IMAD.MOV.U32 R0, RZ, RZ, RZ ;  /* 0x000000ffff007224 */ /* 0x000fe200078e00ff */
[----:B------:R-:W-:Y:S01]  /*0f60*/  CS2R R144, SRZ ;  /* 0x0000000000907805 */ /* 0x000fe2000001ff00 */
[----:B------:R-:W-:Y:S01]  /*0f70*/  UIMAD UR4, UR5, UR8, URZ ;  /* 0x00000008050472a4 */ /* 0x000fe2000f8e023f */
[----:B------:R-:W-:Y:S02]  /*0f80*/  CS2R R142, SRZ ;  /* 0x00000000008e7805 */ /* 0x000fe4000001ff00 */
[----:B------:R-:W-:-:S02]  /*0f90*/  CS2R R140, SRZ ;  /* 0x00000000008c7805 */ /* 0x000fc4000001ff00 */
[----:B------:R-:W-:Y:S02]  /*0fa0*/  CS2R R138, SRZ ;  /* 0x00000000008a7805 */ /* 0x000fe4000001ff00 */
[----:B------:R-:W-:Y:S02]  /*0fb0*/  CS2R R136, SRZ ;  /* 0x0000000000887805 */ /* 0x000fe4000001ff00 */
[----:B------:R-:W-:Y:S01]  /*0fc0*/  CS2R R134, SRZ ;  /* 0x0000000000867805 */ /* 0x000fe2000001ff00 */
[----:B------:R-:W-:Y:S01]  /*0fd0*/  IMAD.U32 R152, RZ, RZ, UR4 ;  /* 0x00000004ff987e24 */ /* 0x000fe2000f8e00ff */
        /* <DEDUP_REMOVED lines=66> */
[----:B------:R-:W-:Y:S02]  /*1400*/  IMAD.U32 R16, RZ, RZ, UR8 ;  /* 0x00000008ff107e24 */ /* 0x000fe4000f8e00ff */
        /* <DEDUP_REMOVED lines=15> */
[----:B------:R-:W-:Y:S01]  /*1500*/  MOV R5, UR5 ;  /* 0x0000000500057c02 */ /* 0x000fe20008000f00 */
[----:B------:R-:W-:Y:S01]  /*1510*/  ULDC.64 UR4, c[0x4][0x140] ;  /* 0x0100500000047ab9 */ /* 0x000fe20000000a00 */
[----:B------:R-:W-:Y:S01]  /*1520*/  IMAD.U32 R10, RZ, RZ, UR6 ;  /* 0x00000006ff0a7e24 */ /* 0x000fe2000f8e00ff */
[----:B------:R-:W-:Y:S01]  /*1530*/  MOV R8, 0x70 ;  /* 0x0000007000087802 */ /* 0x000fe20000000f00 */
[----:B------:R-:W-:Y:S02]  /*1540*/  IMAD.U32 R6, RZ, RZ, UR4 ;  /* 0x00000004ff067e24 */ /* 0x000fe4000f8e00ff */
[----:B------:R-:W-:-:S02]  /*1550*/  IMAD.U32 R7, RZ, RZ, UR5 ;  /* 0x00000005ff077e24 */ /* 0x000fc4000f8e00ff */
[----:B------:R-:W-:Y:S02]  /*1560*/  IMAD.U32 R11, RZ, RZ, UR7 ;  /* 0x00000007ff0b7e24 */ /* 0x000fe4000f8e00ff */
[----:B------:R-:W-:Y:S02]  /*1570*/  IMAD.MOV.U32 R12, RZ, RZ, 0x1 ;  /* 0x00000001ff0c7424 */ /* 0x000fe400078e00ff */
[----:B0-----:R-:W-:-:S07]  /*1580*/  IMAD.MOV.U32 R13, RZ, RZ, RZ ;  /* 0x000000ffff0d7224 */ /* 0x001fce00078e00ff */
[----:B------:R-:W-:-:S07]  /*1590*/  LEPC R20, `(.L_x_2196) ;  /* 0x000000001014794e */ /* 0x000fce0000000000 */
[----:B-1----:R-:W-:Y:S05]  /*15a0*/  CALL.ABS.NOINC R2 ;  /* 0x0000000002007343 */ /* 0x002fea0003c00000 */
.L_x_2196:
[----:B------:R-:W-:Y:S02]  /*15b0*/  R2UR UR4, R16 ;  /* 0x00000000100472ca */ /* 0x000fe400000e0000 */
[----:B------:R-:W-:-:S11]  /*15c0*/  SHF.L.U32 R0, RZ, 0x1f, RZ ;  /* 0x0000001fff007819 */ /* 0x000fd600000006ff */
[----:B------:R-:W0:Y:S02]  /*15d0*/  SYNCS.PHASECHK.TRANS64.TRYWAIT P0, [UR4+0x38800], R0 ;  /* 0x03880000ff0075a7 */ /* 0x000e240008000144 */
[----:B0-----:R-:W-:Y:S05]  /*15e0*/  @!P0 BRA `(.L_x_2197) ;  /* 0x0000013400688947 */ /* 0x001fea0003800000 */
.L_x_2284:
[----:B------:R-:W2:Y:S02]  /*15f0*/  LDL R2, [R1+0x4] ;  /* 0x0000040001027983 */ /* 0x000ea40000100800 */
[----:B--2---:R-:W-:-:S13]  /*1600*/  R2UR UR4, R2 ;  /* 0x00000000020472ca */ /* 0x004fda00000e0000 */
[----:B------:R-:W-:-:S06]  /*1610*/  ULOP3.LUT UR4, UR4, 0x1, URZ, 0xfc, !UPT ;  /* 0x0000000104047892 */ /* 0x000fcc000f8efc3f */
[----:B------:R-:W-:-:S05]  /*1620*/  IMAD.U32 R2, RZ, RZ, UR4 ;  /* 0x00000004ff027e24 */ /* 0x000fca000f8e00ff */
[----:B------:R-:W-:-:S13]  /*1630*/  ISETP.NE.AND P0, PT, R2, 0x3, PT ;  /* 0x000000030200780c */ /* 0x000fda0003f05270 */
[----:B------:R-:W-:Y:S05]  /*1640*/  @!P0 BRA `(.L_x_2198) ;  /* 0x0000000000048947 */ /* 0x000fea0003800000 */
[----:B------:R-:W-:Y:S01]  /*1650*/  BPT.TRAP 0x1 ;  /* 0x000000040000795c */ /* 0x000fe20000300000 */
.L_x_2198:
[----:B------:R-:W-:-:S13]  /*1660*/  R2UR UR4, R16 ;  /* 0x00000000100472ca */ /* 0x000fda00000e0000 */
[----:B------:R1:W2:Y:S01]  /*1670*/  SYNCS.PHASECHK.TRANS64.TRYWAIT P1, [UR4+0x38830], R0 ;  /* 0x03883000ff0075a7 */ /* 0x0002a20008020144 */
[----:B------:R-:W-:Y:S05]  /*1680*/  @!P0 BRA `(.L_x_2199) ;  /* 0x0000000000048947 */ /* 0x000fea0003800000 */
[----:B------:R-:W-:Y:S01]  /*1690*/  BPT.TRAP 0x1 ;  /* 0x000000040000795c */ /* 0x000fe20000300000 */
.L_x_2199:
[----:B------:R-:W-:-:S05]  /*16a0*/  IMAD.U32 R4, RZ, RZ, UR36 ;  /* 0x00000024ff047e24 */ /* 0x000fca000f8e00ff */
[----:B------:R-:W-:Y:S01]  /*16b0*/  LOP3.LUT R4, R4, 0x10000, RZ, 0xfc, !PT ;  /* 0x0001000004047812 */ /* 0x000fe200078efcff */
[----:B--2---:R-:W-:Y:S06]  /*16c0*/  @P1 BRA `(.L_x_2200) ;  /* 0x00000000000c1947 */ /* 0x004fec0003800000 */
[----:B------:R-:W-:-:S13]  /*16d0*/  R2UR UR4, R16 ;  /* 0x00000000100472ca */ /* 0x000fda00000e0000 */
[----:B------:R-:W2:Y:S02]  /*16e0*/  SYNCS.PHASECHK.TRANS64.TRYWAIT P1, [UR4+0x38830], R0 ;  /* 0x03883000ff0075a7 */ /* 0x000ea40008020144 */
[----:B--2---:R-:W-:Y:S05]  /*16f0*/  @!P1 BRA `(.L_x_2201) ;  /* 0x0000013400409947 */ /* 0x004fea0003800000 */
.L_x_2200:
[----:B------:R-:W-:Y:S05]  /*1700*/  WARPSYNC.ALL ;  /* 0x0000000000007948 */ /* 0x000fea0003800000 */
[----:B------:R-:W-:Y:S02]  /*1710*/  MOV R5, 0x40000040 ;  /* 0x4000004000057802 */ /* 0x000fe40000000f00 */
        /* <DEDUP_REMOVED lines=18> */
[----:B------:R-:W-:Y:S01]  /*1840*/  R2UR UR21, R5 ;  /* 0x00000000051572ca */ /* 0x000fe200000e0000 */
[----:B------:R-:W-:Y:S01]  /*1850*/  IMAD.U32 R11, RZ, RZ, UR27 ;  /* 0x0000001bff0b7e24 */ /* 0x000fe2000f8e00ff */
[----:B------:R-:W-:Y:S01]  /*1860*/  R2UR UR4, R4 ;  /* 0x00000000040472ca */ /* 0x000fe200000e0000 */
[----:B------:R-:W-:Y:S01]  /*1870*/  ULOP3.LUT UR6, UR6, 0x3fff, URZ, 0xc0, !UPT ;  /* 0x00003fff06067892 */ /* 0x000fe2000f8ec03f */
[----:B------:R-:W-:Y:S01]  /*1880*/  UMOV UR31, 0x40000040 ;  /* 0x40000040001f7882 */ /* 0x000fe20000000000 */
[----:B------:R-:W-:-:S02]  /*1890*/  UMOV UR35, 0x40000040 ;  /* 0x4000004000237882 */ /* 0x000fc40000000000 */
[----:B------:R-:W-:Y:S01]  /*18a0*/  ULOP3.LUT UR24, UR6, 0x10000, URZ, 0xfc, !UPT ;  /* 0x0001000006187892 */ /* 0x000fe2000f8efc3f */
[----:B------:R-:W-:Y:S01]  /*18b0*/  UMOV UR39, 0x40000040 ;  /* 0x4000004000277882 */ /* 0x000fe20000000000 */
[----:B------:R-:W-:Y:S02]  /*18c0*/  UMOV UR43, 0x40000040 ;  /* 0x40000040002b7882 */ /* 0x000fe40000000000 */
[----:B------:R-:W-:Y:S02]  /*18d0*/  UIADD3 UR10, UR24, 0x80, URZ ;  /* 0x00000080180a7890 */ /* 0x000fe4000fffe03f */
[----:B------:R-:W-:Y:S02]  /*18e0*/  UIADD3 UR14, UR24, 0x100, URZ ;  /* 0x00000100180e7890 */ /* 0x000fe4000fffe03f */
[----:B------:R-:W-:Y:S01]  /*18f0*/  IMAD.U32 R15, RZ, RZ, UR24 ;  /* 0x00000018ff0f7e24 */ /* 0x000fe2000f8e00ff */
[----:B------:R-:W-:Y:S01]  /*1900*/  UMOV UR6, UR24 ;  /* 0x0000001800067c82 */ /* 0x000fe20008000000 */
[----:B------:R-:W-:Y:S01]  /*1910*/  UIADD3 UR18, UR24, 0x180, URZ ;  /* 0x0000018018127890 */ /* 0x000fe2000fffe03f */
[----:B------:R-:W-:Y:S01]  /*1920*/  HGMMA.64x16x16.F32 R56, gdesc[UR4], RZ, !UPT, gsb0 ;  /* 0x00200000043879f0 */ /* 0x000fe2000c0008ff */
[----:B------:R-:W-:Y:S01]  /*1930*/  UIADD3 UR22, UR24, 0x200, URZ ;  /* 0x0000020018167890 */ /* 0x000fe2000fffe03f */
[----:B------:R-:W-:Y:S01]  /*1940*/  R2UR UR6, R4 ;  /* 0x00000000040672ca */ /* 0x000fe200000e0000 */
[----:B------:R-:W-:Y:S01]  /*1950*/  UMOV UR5, 0x40000040 ;  /* 0x4000004000057882 */ /* 0x000fe20000000000 */
[----:B------:R-:W-:Y:S01]  /*1960*/  UIADD3 UR7, UR24, 0x204, URZ ;  /* 0x0000020418077890 */ /* 0x000fe2000fffe03f */
[----:B------:R-:W-:Y:S01]  /*1970*/  UMOV UR47, 0x40000040 ;  /* 0x40000040002f7882 */ /* 0x000fe20000000000 */
[----:B------:R-:W-:Y:S01]  /*1980*/  UMOV UR51, 0x40000040 ;  /* 0x4000004000337882 */ /* 0x000fe20000000000 */
[----:B------:R-:W-:Y:S01]  /*1990*/  UMOV UR55, 0x40000040 ;  /* 0x4000004000377882 */ /* 0x000fe20000000000 */
[----:B------:R-:W-:-:S07]  /*19a0*/  UMOV UR59, 0x40000040 ;  /* 0x40000040003b7882 */ /* 0x000fce0000000000 */
[----:B------:R-:W-:-:S07]  /*19b0*/  UIADD3 UR4, UR6, 0x2, URZ ;  /* 0x0000000206047890 */ /* 0x000fce000fffe03f */
[----:B------:R-:W-:Y:S01]  /*19c0*/  UMOV UR26, UR4 ;  /* 0x00000004001a7c82 */ /* 0x000fe20008000000 */
[----:B------:R-:W-:Y:S01]  /*19d0*/  UIADD3 UR4, UR24, 0x202, URZ ;  /* 0x0000020218047890 */ /* 0x000fe2000fffe03f */
[----:B------:R-:W-:Y:S01]  /*19e0*/  IMAD.U32 R10, RZ, RZ, UR26 ;  /* 0x0000001aff0a7e24 */ /* 0x000fe2000f8e00ff */
        /* <DEDUP_REMOVED lines=24> */
[----:B------:R-:W-:Y:S02]  /*1b70*/  UMOV UR23, 0x40000040 ;  /* 0x4000004000177882 */ /* 0x000fe40000000000 */
        /* <DEDUP_REMOVED lines=27> */
[----:B------:R-:W-:-:S06]  /*1d30*/  UMOV UR27, 0x40000040 ;  /* 0x40000040001b7882 */ /* 0x000fcc0000000000 */
        /* <DEDUP_REMOVED lines=55> */
[----:B------:R-:W-:Y:S01]  /*20b0*/  UMOV UR15, 0x40000040 ;  /* 0x40000040000f7882 */ /* 0x000fe20000000000 */
[----:B------:R-:W-:-:S04]  /*20c0*/  UMOV UR21, UR13 ;  /* 0x0000000d00157c82 */ /* 0x000fc80008000000 */
[----:B------:R-:W-:Y:S01]  /*20d0*/  UMOV UR20, UR12 ;  /* 0x0000000c00147c82 */ /* 0x000fe20008000000 */
        /* <DEDUP_REMOVED lines=14> */
[----:B------:R-:W-:Y:S02]  /*21c0*/  UMOV UR11, UR24 ;  /* 0x00000018000b7c82 */ /* 0x000fe40008000000 */
[----:B------:R-:W-:Y:S02]  /*21d0*/  UIADD3 UR14, UR11, 0x280, URZ ;  /* 0x000002800b0e7890 */ /* 0x000fe4000fffe03f */
[----:B------:R-:W-:Y:S02]  /*21e0*/  UIADD3 UR18, UR11, 0x300, URZ ;  /* 0x000003000b127890 */ /* 0x000fe4000fffe03f */
[----:B------:R-:W-:Y:S02]  /*21f0*/  UIADD3 UR22, UR11, 0x380, URZ ;  /* 0x000003800b167890 */ /* 0x000fe4000fffe03f */
        /* <DEDUP_REMOVED lines=8> */
[----:B------:R-:W-:Y:S02]  /*2280*/  UIADD3 UR54, UR11, 0x780, URZ ;  /* 0x000007800b367890 */ /* 0x000fe4000fffe03f */
[----:B------:R-:W-:Y:S02]  /*2290*/  UIADD3 UR10, UR11, 0x980, URZ ;  /* 0x000009800b0a7890 */ /* 0x000fe4000fffe03f */
        /* <DEDUP_REMOVED lines=34> */
[----:B------:R-:W-:Y:S01]  /*24c0*/  MOV R9, UR15 ;  /* 0x0000000f00097c02 */ /* 0x000fe20008000f00 */
        /* <DEDUP_REMOVED lines=345> */
.L_x_2202:
[----:B------:R-:W-:Y:S01]  /*3a60*/  LOP3.LUT R0, R65, 0xffffff80, RZ, 0xc0, !PT ;  /* 0xffffff8041007812 */ /* 0x000fe200078ec0ff */
[----:B------:R-:W-:Y:S01]  /*3a70*/  UMOV UR7, 0xffffffb0 ;  /* 0xffffffb000077882 */ /* 0x000fe20000000000 */
[----:B------:R-:W-:Y:S01]  /*3a80*/  R2UR UR6, R19 ;  /* 0x00000000130672ca */ /* 0x000fe200000e0000 */
[----:B------:R-:W-:Y:S01]  /*3a90*/  UIMAD UR7, UR61, UR7, 0x51 ;  /* 0x000000513d0774a4 */ /* 0x000fe2000f8e0207 */
[----:B------:R-:W-:Y:S01]  /*3aa0*/  LEA.HI R64, R64, R17, RZ, 0x2 ;  /* 0x0000001140407211 */ /* 0x000fe200078f10ff */
[----:B------:R-:W-:Y:S01]  /*3ab0*/  IMAD.IADD R0, R17, 0x1, -R0 ;  /* 0x0000000111007824 */ /* 0x000fe200078e0a00 */
[----:B------:R-:W-:Y:S01]  /*3ac0*/  LEA.HI R7, R66, R66, RZ, 0x1 ;  /* 0x0000004242077211 */ /* 0x000fe200078f08ff */
[----:B------:R-:W-:Y:S01]  /*3ad0*/  ULDC UR14, c[0x0][0x288] ;  /* 0x0000a200000e7ab9 */ /* 0x000fe20000000800 */
[----:B------:R-:W-:Y:S01]  /*3ae0*/  LOP3.LUT R64, R64, 0xfffffffc, RZ, 0xc0, !PT ;  /* 0xfffffffc40407812 */ /* 0x000fe200078ec0ff */
[----:B------:R-:W-:Y:S01]  /*3af0*/  UIADD3 UR18, UR61, -0x2, URZ ;  /* 0xfffffffe3d127890 */ /* 0x000fe2000fffe03f */
[----:B------:R-:W-:-:S02]  /*3b00*/  SHF.R.S32.HI R3, RZ, 0x1f, R0 ;  /* 0x0000001fff037819 */ /* 0x000fc40000011400 */
[----:B------:R-:W-:Y:S02]  /*3b10*/  CS2R R150, SRZ ;  /* 0x0000000000967805 */ /* 0x000fe4000001ff00 */
[----:B------:R-:W-:Y:S01]  /*3b20*/  LOP3.LUT R7, R7, 0x3fffffe, RZ, 0xc0, !PT ;  /* 0x03fffffe07077812 */ /* 0x000fe200078ec0ff */
[----:B------:R-:W-:Y:S01]  /*3b30*/  IMAD.IADD R64, R17, 0x1, -R64 ;  /* 0x0000000111407824 */ /* 0x000fe200078e0a40 */
[CC--:B------:R-:W-:Y:S01]  /*3b40*/  LEA.HI R2, R3.reuse, R0.reuse, RZ, 0x2 ;  /* 0x0000000003027211 */ /* 0x0c0fe200078f10ff */
[----:B------:R-:W-:Y:S01]  /*3b50*/  UISETP.NE.AND UP0, UPT, UR6, URZ, UPT ;  /* 0x0000003f0600728c */ /* 0x000fe2000bf05270 */
[----:B------:R-:W-:Y:S01]  /*3b60*/  LEA.HI R6, R3, R0, RZ, 0x5 ;  /* 0x0000000003067211 */ /* 0x000fe200078f28ff */
[----:B------:R-:W-:Y:S01]  /*3b70*/  IMAD.IADD R7, R66, 0x1, -R7 ;  /* 0x0000000142077824 */ /* 0x000fe200078e0a07 */
[--C-:B------:R-:W-:Y:S01]  /*3b80*/  SHF.R.S32.HI R3, RZ, 0x2, R2.reuse ;  /* 0x00000002ff037819 */ /* 0x100fe20000011402 */
[----:B------:R-:W-:Y:S01]  /*3b90*/  IMAD.U32 R212, RZ, RZ, UR18 ;  /* 0x00000012ffd47e24 */ /* 0x000fe2000f8e00ff */
[----:B------:R-:W-:-:S02]  /*3ba0*/  SHF.R.S32.HI R12, RZ, 0x1f, R2 ;  /* 0x0000001fff0c7819 */ /* 0x000fc40000011402 */
[----:B------:R-:W-:Y:S02]  /*3bb0*/  CS2R R148, SRZ ;  /* 0x0000000000947805 */ /* 0x000fe4000001ff00 */
[----:B------:R-:W-:Y:S02]  /*3bc0*/  SHF.R.S32.HI R6, RZ, 0x5, R6 ;  /* 0x00000005ff067819 */ /* 0x000fe40000011406 */
[----:B------:R-:W-:Y:S02]  /*3bd0*/  CS2R R146, SRZ ;  /* 0x0000000000927805 */ /* 0x000fe4000001ff00 */
[----:B------:R-:W-:Y:S02]  /*3be0*/  LEA.HI R12, R12, R3, RZ, 0x3 ;  /* 0x000000030c0c7211 */ /* 0x000fe400078f18ff */
[----:B------:R-:W-:Y:S02]  /*3bf0*/  CS2R R144, SRZ ;  /* 0x0000000000907805 */ /* 0x000fe4000001ff00 */
[----:B------:R-:W-:Y:S01]  /*3c00*/  LEA.HI R13, R64, R64, RZ, 0x1 ;  /* 0x00000040400d7211 */ /* 0x000fe200078f08ff */
[----:B------:R-:W-:Y:S01]  /*3c10*/  @UP0 ULDC UR6, c[0x0][0x44c] ;  /* 0x0001130000060ab9 */ /* 0x000fe20000000800 */
[----:B------:R-:W-:Y:S01]  /*3c20*/  LEA R6, R6, UR60, 0x4 ;  /* 0x0000003c06067c11 */ /* 0x000fe2000f8e20ff */
[----:B------:R-:W-:Y:S01]  /*3c30*/  @UP0 ULDC UR10, c[0x0][0x44c] ;  /* 0x00011300000a0ab9 */ /* 0x000fe20000000800 */
[----:B------:R-:W-:Y:S01]  /*3c40*/  LOP3.LUT R12, R12, 0xfffffff8, RZ, 0xc0, !PT ;  /* 0xfffffff80c0c7812 */ /* 0x000fe200078ec0ff */
[----:B------:R-:W-:Y:S01]  /*3c50*/  @UP0 ULDC UR15, c[0x0][0x450] ;  /* 0x00011400000f0ab9 */ /* 0x000fe20000000800 */
[----:B------:R-:W-:-:S02]  /*3c60*/  LOP3.LUT R13, R13, 0x1ffffffe, RZ, 0xc0, !PT ;  /* 0x1ffffffe0d0d7812 */ /* 0x000fc400078ec0ff */
[----:B------:R-:W-:Y:S02]  /*3c70*/  CS2R R142, SRZ ;  /* 0x00000000008e7805 */ /* 0x000fe4000001ff00 */
[----:B------:R-:W-:Y:S02]  /*3c80*/  IADD3 R6, R6, R3, -R12 ;  /* 0x0000000306067210 */ /* 0x000fe40007ffe80c */
[----:B------:R-:W-:Y:S02]  /*3c90*/  CS2R R140, SRZ ;  /* 0x00000000008c7805 */ /* 0x000fe4000001ff00 */
[----:B------:R-:W-:Y:S01]  /*3ca0*/  PLOP3.LUT P1, PT, PT, PT, UP0, 0x80, 0x0 ;  /* 0x000000000000781c */ /* 0x000fe20003f2f008 */
[----:B------:R-:W-:Y:S01]  /*3cb0*/  IMAD.IADD R13, R64, 0x1, -R13 ;  /* 0x00000001400d7824 */ /* 0x000fe200078e0a0d */
[----:B------:R-:W-:Y:S02]  /*3cc0*/  LEA R6, R7, R6, 0x6 ;  /* 0x0000000607067211 */ /* 0x000fe400078e30ff */
[----:B------:R-:W-:-:S02]  /*3cd0*/  CS2R R138, SRZ ;  /* 0x00000000008a7805 */ /* 0x000fc4000001ff00 */
[----:B------:R-:W-:Y:S02]  /*3ce0*/  PLOP3.LUT P2, PT, PT, PT, UP0, 0x80, 0x0 ;  /* 0x000000000000781c */ /* 0x000fe40003f4f008 */
[----:B------:R-:W-:Y:S02]  /*3cf0*/  CS2R R136, SRZ ;  /* 0x0000000000887805 */ /* 0x000fe4000001ff00 */
[----:B------:R-:W-:Y:S01]  /*3d00*/  R2UR UR22, R152 ;  /* 0x00000000981672ca */ /* 0x000fe200000e0000 */
[----:B------:R-:W-:Y:S01]  /*3d10*/  IMAD R14, R13, 0x8, R6 ;  /* 0x000000080d0e7824 */ /* 0x000fe200078e0206 */
[----:B------:R-:W-:Y:S01]  /*3d20*/  LOP3.LUT R17, R2, 0x7ffffffc, RZ, 0xc0, !PT ;  /* 0x7ffffffc02117812 */ /* 0x000fe200078ec0ff */
[----:B------:R-:W-:Y:S01]  /*3d30*/  IMAD.U32 R2, RZ, RZ, UR7 ;  /* 0x00000007ff027e24 */ /* 0x000fe2000f8e00ff */
[----:B------:R-:W-:Y:S01]  /*3d40*/  R2UR UR11, R16 ;  /* 0x00000000100b72ca */ /* 0x000fe200000e0000 */
[----:B------:R-:W-:Y:S01]  /*3d50*/  IMAD.MOV.U32 R3, RZ, RZ, R14 ;  /* 0x000000ffff037224 */ /* 0x000fe200078e000e */
[----:B------:R-:W-:Y:S01]  /*3d60*/  R2UR UR19, R22 ;  /* 0x00000000161372ca */ /* 0x000fe200000e0000 */
[----:B------:R-:W-:Y:S01]  /*3d70*/  @P1 IMAD.HI.U32 R6, R14, UR6, RZ ;  /* 0x000000060e061c27 */ /* 0x000fe2000f8e00ff */
[----:B------:R-:W-:Y:S01]  /*3d80*/  @UP0 ULDC UR6, c[0x0][0x450] ;  /* 0x0001140000060ab9 */ /* 0x000fe20000000800 */
[----:B------:R-:W-:-:S02]  /*3d90*/  CS2R R134, SRZ ;  /* 0x0000000000867805 */ /* 0x000fc4000001ff00 */
[----:B------:R-:W-:Y:S01]  /*3da0*/  CS2R R132, SRZ ;  /* 0x0000000000847805 */ /* 0x000fe2000001ff00 */
[----:B------:R-:W-:Y:S01]  /*3db0*/  IMAD.IADD R17, R0, 0x1, -R17 ;  /* 0x0000000100117824 */ /* 0x000fe200078e0a11 */
[----:B------:R-:W-:Y:S01]  /*3dc0*/  @P2 SHF.R.U32.HI R3, RZ, UR6, R6 ;  /* 0x00000006ff032c19 */ /* 0x000fe20008011606 */
[----:B------:R-:W-:Y:S02]  /*3dd0*/  UIMAD UR6, UR61, -0x50, UR22 ;  /* 0xffffffb03d0678a4 */ /* 0x000fe4000f8e0216 */
[----:B------:R-:W-:Y:S01]  /*3de0*/  IMAD.U32 R7, RZ, RZ, UR22 ;  /* 0x00000016ff077e24 */ /* 0x000fe2000f8e00ff */
[----:B------:R-:W-:Y:S01]  /*3df0*/  CS2R R130, SRZ ;  /* 0x0000000000827805 */ /* 0x000fe2000001ff00 */
[----:B------:R-:W-:Y:S01]  /*3e00*/  IMAD R2, R17, -0x2, R2 ;  /* 0xfffffffe11027824 */ /* 0x000fe200078e0202 */
[----:B------:R-:W0:Y:S01]  /*3e10*/  SHFL.IDX PT, R6, R3, 0x1, 0x1c1f ;  /* 0x003c1f0003067f89 */ /* 0x000e2200000e0000 */
[----:B------:R-:W-:Y:S01]  /*3e20*/  UIADD3 UR6, UR6, 0x50, URZ ;  /* 0x0000005006067890 */ /* 0x000fe2000fffe03f */
[----:B------:R-:W-:Y:S01]  /*3e30*/  CS2R R128, SRZ ;  /* 0x0000000000807805 */ /* 0x000fe2000001ff00 */
[----:B------:R-:W-:Y:S01]  /*3e40*/  UIADD3 UR7, UR11, 0x38840, URZ ;  /* 0x000388400b077890 */ /* 0x000fe2000fffe03f */
[----:B------:R-:W-:Y:S01]  /*3e50*/  IADD3 R7, R2, -UR14, R7 ;  /* 0x8000000e02077c10 */ /* 0x000fe2000fffe007 */
[----:B------:R-:W-:Y:S01]  /*3e60*/  UIMAD.WIDE.U32 UR10, UR60, UR10, URZ ;  /* 0x0000000a3c0a72a5 */ /* 0x000fe2000f8e003f */
[----:B------:R-:W-:-:S02]  /*3e70*/  CS2R R126, SRZ ;  /* 0x00000000007e7805 */ /* 0x000fc4000001ff00 */
[----:B------:R-:W-:Y:S01]  /*3e80*/  MOV R0, UR6 ;  /* 0x0000000600007c02 */ /* 0x000fe20008000f00 */
[----:B------:R-:W-:Y:S01]  /*3e90*/  ULDC UR6, c[0x0][0x988] ;  /* 0x0002620000067ab9 */ /* 0x000fe20000000800 */
[----:B------:R-:W-:Y:S01]  /*3ea0*/  @UP0 USHF.R.U32.HI UR60, URZ, UR15, UR11 ;  /* 0x0000000f3f3c0299 */ /* 0x000fe2000801160b */
[----:B------:R-:W-:Y:S01]  /*3eb0*/  CS2R R124, SRZ ;  /* 0x00000000007c7805 */ /* 0x000fe2000001ff00 */
[----:B------:R-:W-:Y:S01]  /*3ec0*/  UMOV UR61, URZ ;  /* 0x0000003f003d7c82 */ /* 0x000fe20008000000 */
[----:B------:R-:W-:Y:S01]  /*3ed0*/  IMAD R0, R17, -0x2, R0 ;  /* 0xfffffffe11007824 */ /* 0x000fe200078e0200 */
[----:B------:R-:W-:Y:S01]  /*3ee0*/  UIADD3 UR10, UR60, -UR14, UR22 ;  /* 0x8000000e3c0a7290 */ /* 0x000fe2000fffe016 */
[----:B------:R-:W1:Y:S01]  /*3ef0*/  S2UR UR22, SR_CgaCtaId ;  /* 0x00000000001679c3 */ /* 0x000e620000008800 */
[----:B------:R-:W-:Y:S02]  /*3f00*/  CS2R R122, SRZ ;  /* 0x00000000007a7805 */ /* 0x000fe4000001ff00 */
[----:B------:R-:W-:Y:S01]  /*3f10*/  CS2R R120, SRZ ;  /* 0x0000000000787805 */ /* 0x000fe2000001ff00 */
[----:B------:R-:W-:Y:S01]  /*3f20*/  UIMAD.WIDE UR10, UR10, 0x66666667, URZ ;  /* 0x666666670a0a78a5 */ /* 0x000fe2000f8e023f */
[----:B------:R-:W-:-:S02]  /*3f30*/  CS2R R118, SRZ ;  /* 0x0000000000767805 */ /* 0x000fc4000001ff00 */
[----:B------:R-:W-:Y:S02]  /*3f40*/  CS2R R116, SRZ ;  /* 0x0000000000747805 */ /* 0x000fe4000001ff00 */
[----:B------:R-:W-:Y:S01]  /*3f50*/  CS2R R114, SRZ ;  /* 0x0000000000727805 */ /* 0x000fe2000001ff00 */
[----:B------:R-:W-:Y:S01]  /*3f60*/  USHF.R.U32.HI UR10, URZ, 0x1f, UR11 ;  /* 0x0000001f3f0a7899 */ /* 0x000fe2000801160b */
[----:B------:R-:W-:Y:S02]  /*3f70*/  CS2R R112, SRZ ;  /* 0x0000000000707805 */ /* 0x000fe4000001ff00 */
[----:B------:R-:W-:Y:S02]  /*3f80*/  CS2R R110, SRZ ;  /* 0x00000000006e7805 */ /* 0x000fe4000001ff00 */
[----:B0-----:R-:W-:Y:S01]  /*3f90*/  VIADDMNMX R6, R6, R7, R0, PT ;  /* 0x0000000706067246 */ /* 0x001fe20003800100 */
[----:B------:R-:W-:Y:S01]  /*3fa0*/  ULEA.HI.SX32 UR10, UR11, UR10, 0x1b ;  /* 0x0000000a0b0a7291 */ /* 0x000fe2000f8fda3f */
[----:B------:R-:W-:-:S02]  /*3fb0*/  CS2R R108, SRZ ;  /* 0x00000000006c7805 */ /* 0x000fc4000001ff00 */
[----:B------:R-:W-:Y:S02]  /*3fc0*/  CS2R R106, SRZ ;  /* 0x00000000006a7805 */ /* 0x000fe4000001ff00 */
[C---:B------:R-:W-:Y:S01]  /*3fd0*/  ISETP.GT.AND P1, PT, R6.reuse, RZ, PT ;  /* 0x000000ff0600720c */ /* 0x040fe20003f24270 */
[----:B------:R-:W-:Y:S01]  /*3fe0*/  UISETP.LT.AND UP0, UPT, UR19, UR10, UPT ;  /* 0x0000000a1300728c */ /* 0x000fe2000bf01270 */
[C---:B------:R-:W-:Y:S02]  /*3ff0*/  ISETP.GT.AND P2, PT, R6.reuse, 0x1, PT ;  /* 0x000000010600780c */ /* 0x040fe40003f44270 */
[----:B------:R-:W-:Y:S02]  /*4000*/  CS2R R104, SRZ ;  /* 0x0000000000687805 */ /* 0x000fe4000001ff00 */
[----:B------:R-:W-:Y:S01]  /*4010*/  ISETP.GT.AND P3, PT, R6, 0x8, PT ;  /* 0x000000080600780c */ /* 0x000fe20003f64270 */
[----:B------:R-:W-:Y:S01]  /*4020*/  USEL UR11, UR19, UR10, !UP0 ;  /* 0x0000000a130b7287 */ /* 0x000fe2000c000000 */
[----:B------:R-:W-:-:S02]  /*4030*/  FSEL R58, R58, -INF , P1 ;  /* 0xff8000003a3a7808 */ /* 0x000fc40000800000 */
[----:B------:R-:W-:Y:S02]  /*4040*/  CS2R R102, SRZ ;  /* 0x0000000000667805 */ /* 0x000fe4000001ff00 */
[----:B------:R-:W-:Y:S01]  /*4050*/  FSEL R59, R59, -INF , P2 ;  /* 0xff8000003b3b7808 */ /* 0x000fe20001000000 */
[----:B------:R-:W-:Y:S01]  /*4060*/  UISETP.GE.AND UP0, UPT, UR18, UR11, UPT ;  /* 0x0000000b1200728c */ /* 0x000fe2000bf06270 */
[----:B------:R-:W-:Y:S01]  /*4070*/  ISETP.GT.AND P1, PT, R6, 0x9, PT ;  /* 0x000000090600780c */ /* 0x000fe20003f24270 */
[----:B-1----:R-:W-:Y:S01]  /*4080*/  UPRMT UR7, UR22, 0x654, UR7 ;  /* 0x0000065416077896 */ /* 0x002fe20008000007 */
[----:B------:R-:W-:Y:S02]  /*4090*/  FSEL R62, R62, -INF , P3 ;  /* 0xff8000003e3e7808 */ /* 0x000fe40001800000 */
[----:B------:R-:W-:Y:S02]  /*40a0*/  CS2R R100, SRZ ;  /* 0x0000000000647805 */ /* 0x000fe4000001ff00 */
[----:B------:R-:W-:-:S02]  /*40b0*/  FMNMX.FTZ R13, R58, R59, !PT ;  /* 0x0000003b3a0d7209 */ /* 0x000fc40007810000 */
[----:B------:R-:W-:Y:S02]  /*40c0*/  CS2R R98, SRZ ;  /* 0x0000000000627805 */ /* 0x000fe4000001ff00 */
[----:B------:R-:W-:Y:S02]  /*40d0*/  ISETP.GT.AND P2, PT, R6, 0x10, PT ;  /* 0x000000100600780c */ /* 0x000fe40003f44270 */
[----:B------:R-:W-:Y:S02]  /*40e0*/  CS2R R96, SRZ ;  /* 0x0000000000607805 */ /* 0x000fe4000001ff00 */
[----:B------:R-:W-:Y:S02]  /*40f0*/  FSEL R63, R63, -INF , P1 ;  /* 0xff8000003f3f7808 */ /* 0x000fe40000800000 */
[----:B------:R-:W-:Y:S02]  /*4100*/  CS2R R94, SRZ ;  /* 0x00000000005e7805 */ /* 0x000fe4000001ff00 */
[----:B------:R-:W-:Y:S01]  /*4110*/  FMNMX.FTZ R2, R62, R13, !PT ;  /* 0x0000000d3e027209 */ /* 0x000fe20007810000 */
[----:B------:R-:W-:Y:S01]  /*4120*/  SYNCS.ARRIVE.TRANS64.RED.A1T0 RZ, [UR7], RZ ;  /* 0x000000ffffff79a7 */ /* 0x000fe20008100407 */
[----:B------:R-:W-:Y:S01]  /*4130*/  ISETP.GT.AND P1, PT, R6, 0x11, PT ;  /* 0x000000110600780c */ /* 0x000fe20003f24270 */
[----:B------:R-:W-:Y:S01]  /*4140*/  UMOV UR7, URZ ;  /* 0x0000003f00077c82 */ /* 0x000fe20008000000 */
[----:B------:R-:W-:-:S02]  /*4150*/  FSEL R50, R50, -INF , P2 ;  /* 0xff80000032327808 */ /* 0x000fc40001000000 */
[----:B------:R-:W-:Y:S02]  /*4160*/  CS2R R92, SRZ ;  /* 0x00000000005c7805 */ /* 0x000fe4000001ff00 */
[----:B------:R-:W-:Y:S02]  /*4170*/  FMNMX.FTZ R13, R63, R2, !PT ;  /* 0x000000023f0d7209 */ /* 0x000fe40007810000 */
[----:B------:R-:W-:Y:S02]  /*4180*/  CS2R R90, SRZ ;  /* 0x00000000005a7805 */ /* 0x000fe4000001ff00 */
[----:B------:R-:W-:Y:S02]  /*4190*/  ISETP.GT.AND P2, PT, R6, 0x18, PT ;  /* 0x000000180600780c */ /* 0x000fe40003f44270 */
[----:B------:R-:W-:Y:S02]  /*41a0*/  CS2R R88, SRZ ;  /* 0x0000000000587805 */ /* 0x000fe4000001ff00 */
        /* <DEDUP_REMOVED lines=25> */
[----:B------:R-:W-:Y:S02]  /*4340*/  FMNMX.FTZ R2, R42, R13, !PT ;  /* 0x0000000d2a027209 */ /* 0x000fe40007810000 */
[----:B------:R-:W-:Y:S02]  /*4350*/  ISETP.GT.AND P1, PT, R6, 0x29, PT ;  /* 0x000000290600780c */ /* 0x000fe40003f24270 */
[----:B------:R-:W-:Y:S02]  /*4360*/  FSEL R46, R46, -INF , P2 ;  /* 0xff8000002e2e7808 */ /* 0x000fe40001000000 */
[----:B------:R-:W-:Y:S02]  /*4370*/  FMNMX.FTZ R13, R43, R2, !PT ;  /* 0x000000022b0d7209 */ /* 0x000fe40007810000 */
[----:B------:R-:W-:Y:S02]  /*4380*/  ISETP.GT.AND P2, PT, R6, 0x30, PT ;  /* 0x000000300600780c */ /* 0x000fe40003f44270 */
        /* <DEDUP_REMOVED lines=20> */
[----:B------:R-:W-:Y:S02]  /*44d0*/  FSEL R30, R30, -INF , P2 ;  /* 0xff8000001e1e7808 */ /* 0x000fe40001000000 */
[----:B------:R-:W-:Y:S02]  /*44e0*/  FMNMX.FTZ R13, R27, R2, !PT ;  /* 0x000000021b0d7209 */ /* 0x000fe40007810000 */
[----:B------:R-:W-:Y:S02]  /*44f0*/  ISETP.GT.AND P1, PT, R6, 0x49, PT ;  /* 0x000000490600780c */ /* 0x000fe40003f24270 */
[----:B------:R-:W-:Y:S02]  /*4500*/  FMNMX.FTZ R2, R30, R13, !PT ;  /* 0x0000000d1e027209 */ /* 0x000fe40007810000 */
[----:B------:R-:W-:-:S02]  /*4510*/  FSEL R31, R31, -INF , P1 ;  /* 0xff8000001f1f7808 */ /* 0x000fc40000800000 */
[----:B------:R-:W-:Y:S02]  /*4520*/  MOV R213, UR11 ;  /* 0x0000000b00d57c02 */ /* 0x000fe40008000f00 */
[----:B------:R-:W-:Y:S02]  /*4530*/  FMNMX.FTZ R6, R31, R2, !PT ;  /* 0x000000021f067209 */ /* 0x000fe40007810000 */
[----:B------:R-:W0:Y:S04]  /*4540*/  SHFL.IDX PT, R2, R3, RZ, 0x1c1f ;  /* 0x001c1fff03027589 */ /* 0x000e2800000e0000 */
[----:B------:R-:W1:Y:S01]  /*4550*/  SHFL.BFLY PT, R13, R6, 0x2, 0x1f ;  /* 0x0c401f00060d7f89 */ /* 0x000e6200000e0000 */
[----:B0-----:R-:W-:-:S04]  /*4560*/  VIADDMNMX R2, R2, R7, R0, PT ;  /* 0x0000000702027246 */ /* 0x001fc80003800100 */
        /* <DEDUP_REMOVED lines=8> */
[----:B------:R-:W-:Y:S02]  /*45f0*/  FSEL R61, R61, -INF , P1 ;  /* 0xff8000003d3d7808 */ /* 0x000fe40000800000 */
[----:B------:R-:W-:Y:S02]  /*4600*/  ISETP.GT.AND P1, PT, R2, 0x10, PT ;  /* 0x000000100200780c */ /* 0x000fe40003f24270 */
[----:B------:R-:W-:Y:S02]  /*4610*/  FMNMX.FTZ R0, R60, R3, !PT ;  /* 0x000000033c007209 */ /* 0x000fe40007810000 */
        /* <DEDUP_REMOVED lines=45> */
[----:B-1----:R-:W-:Y:S02]  /*48f0*/  FMNMX.FTZ R13, R6, R13, !PT ;  /* 0x0000000d060d7209 */ /* 0x002fe40007810000 */
[----:B------:R-:W-:Y:S02]  /*4900*/  FSEL R29, R29, -INF , P2 ;  /* 0xff8000001d1d7808 */ /* 0x000fe40001000000 */
[----:B------:R-:W-:Y:S01]  /*4910*/  FMNMX.FTZ R0, R28, R7, !PT ;  /* 0x000000071c007209 */ /* 0x000fe20007810000 */
[----:B------:R-:W0:Y:S03]  /*4920*/  SHFL.BFLY PT, R12, R13, 0x1, 0x1f ;  /* 0x0c201f000d0c7f89 */ /* 0x000e2600000e0000 */
[----:B------:R-:W-:-:S05]  /*4930*/  FMNMX.FTZ R0, R29, R0, !PT ;  /* 0x000000001d007209 */ /* 0x000fca0007810000 */
[----:B------:R-:W1:Y:S01]  /*4940*/  SHFL.BFLY PT, R7, R0, 0x2, 0x1f ;  /* 0x0c401f0000077f89 */ /* 0x000e6200000e0000 */
[----:B0-----:R-:W-:-:S04]  /*4950*/  FMNMX.FTZ R3, R13, R12, !PT ;  /* 0x0000000c0d037209 */ /* 0x001fc80007810000 */
[C---:B------:R-:W-:Y:S01]  /*4960*/  FSETP.NEU.FTZ.AND P4, PT, R3.reuse, -INF , PT ;  /* 0xff8000000300780b */ /* 0x040fe20003f9d000 */
[----:B------:R-:W-:Y:S01]  /*4970*/  FMUL.FTZ R6, R3, UR6 ;  /* 0x0000000603067c20 */ /* 0x000fe20008410000 */
[----:B-1----:R-:W-:-:S04]  /*4980*/  FMNMX.FTZ R7, R0, R7, !PT ;  /* 0x0000000700077209 */ /* 0x002fc80007810000 */
[----:B------:R-:W-:Y:S02]  /*4990*/  FSEL R12, R6, RZ, P4 ;  /* 0x000000ff060c7208 */ /* 0x000fe40002000000 */
[----:B------:R-:W0:Y:S03]  /*49a0*/  SHFL.BFLY PT, R6, R7, 0x1, 0x1f ;  /* 0x0c201f0007067f89 */ /* 0x000e2600000e0000 */
        /* <DEDUP_REMOVED lines=22> */
[----:B0-----:R-:W-:Y:S01]  /*4b10*/  FMNMX.FTZ R6, R7, R6, !PT ;  /* 0x0000000607067209 */ /* 0x001fe20007810000 */
[----:B------:R-:W-:Y:S03]  /*4b20*/  MUFU.EX2 R62, R62 ;  /* 0x0000003e003e7308 */ /* 0x000fe60000000800 */
[C---:B------:R-:W-:Y:S01]  /*4b30*/  FSETP.NEU.FTZ.AND P1, PT, R6.reuse, -INF , PT ;  /* 0xff8000000600780b */ /* 0x040fe20003f3d000 */
[----:B------:R-:W-:-:S04]  /*4b40*/  FMUL.FTZ R0, R6, UR6 ;  /* 0x0000000606007c20 */ /* 0x000fc80008410000 */
[----:B------:R-:W0:Y:S01]  /*4b50*/  MUFU.EX2 R63, R63 ;  /* 0x0000003f003f7308 */ /* 0x000e220000000800 */
[----:B------:R-:W-:Y:S02]  /*4b60*/  FSEL R0, R0, RZ, P1 ;  /* 0x000000ff00007208 */ /* 0x000fe40000800000 */
[----:B------:R-:W-:Y:S02]  /*4b70*/  PLOP3.LUT P1, PT, PT, PT, UP0, 0x80, 0x0 ;  /* 0x000000000000781c */ /* 0x000fe40003f2f008 */
        /* <DEDUP_REMOVED lines=24> */
[----:B0-----:R-:W-:-:S07]  /*4d00*/  F2FP.F16.F32.PACK_AB R211, R63, R62 ;  /* 0x0000003e3fd3723e */ /* 0x001fce00000000ff */
[----:B------:R-:W0:Y:S01]  /*4d10*/  MUFU.EX2 R61, R61 ;  /* 0x0000003d003d7308 */ /* 0x000e220000000800 */
[----:B-1----:R-:W-:Y:S01]  /*4d20*/  FADD.FTZ R7, R56, R57 ;  /* 0x0000003938077221 */ /* 0x002fe20000010000 */
[----:B------:R-:W-:Y:S02]  /*4d30*/  F2FP.F16.F32.PACK_AB R208, R57, R56 ;  /* 0x0000003839d0723e */ /* 0x000fe400000000ff */
[----:B------:R-:W-:-:S04]  /*4d40*/  CS2R R56, SRZ ;  /* 0x0000000000387805 */ /* 0x000fc8000001ff00 */
[----:B------:R-:W1:Y:S01]  /*4d50*/  MUFU.EX2 R48, R48 ;  /* 0x0000003000307308 */ /* 0x000e620000000800 */
[----:B--2---:R-:W-:Y:S01]  /*4d60*/  FADD.FTZ R2, R60, R7 ;  /* 0x000000073c027221 */ /* 0x004fe20000010000 */
[----:B------:R-:W-:Y:S01]  /*4d70*/  FADD.FTZ R7, R58, R59 ;  /* 0x0000003b3a077221 */ /* 0x000fe20000010000 */
[----:B------:R-:W-:-:S05]  /*4d80*/  CS2R R58, SRZ ;  /* 0x00000000003a7805 */ /* 0x000fca000001ff00 */
[----:B------:R-:W2:Y:S01]  /*4d90*/  MUFU.EX2 R49, R49 ;  /* 0x0000003100317308 */ /* 0x000ea20000000800 */
[C---:B0-----:R-:W-:Y:S01]  /*4da0*/  FADD.FTZ R13, R61.reuse, R2 ;  /* 0x000000023d0d7221 */ /* 0x041fe20000010000 */
[----:B------:R-:W-:Y:S01]  /*4db0*/  FADD.FTZ R2, R62, R7 ;  /* 0x000000073e027221 */ /* 0x000fe20000010000 */
[----:B------:R-:W-:Y:S02]  /*4dc0*/  F2FP.F16.F32.PACK_AB R210, R61, R60 ;  /* 0x0000003c3dd2723e */ /* 0x000fe400000000ff */
[----:B------:R-:W-:Y:S01]  /*4dd0*/  CS2R R60, SRZ ;  /* 0x00000000003c7805 */ /* 0x000fe2000001ff00 */
[----:B------:R-:W-:Y:S01]  /*4de0*/  FADD.FTZ R7, R63, R2 ;  /* 0x000000023f077221 */ /* 0x000fe20000010000 */
[----:B------:R-:W-:Y:S01]  /*4df0*/  CS2R R62, SRZ ;  /* 0x00000000003e7805 */ /* 0x000fe2000001ff00 */
[----:B------:R-:W0:Y:S01]  /*4e00*/  MUFU.EX2 R50, R50 ;  /* 0x0000003200327308 */ /* 0x000e220000000800 */
[----:B-1----:R-:W-:-:S07]  /*4e10*/  FADD.FTZ R20, R48, R13 ;  /* 0x0000000d30147221 */ /* 0x002fce0000010000 */
[----:B------:R-:W1:Y:S01]  /*4e20*/  MUFU.EX2 R52, R52 ;  /* 0x0000003400347308 */ /* 0x000e620000000800 */
[C---:B--2---:R-:W-:Y:S01]  /*4e30*/  FADD.FTZ R13, R49.reuse, R20 ;  /* 0x00000014310d7221 */ /* 0x044fe20000010000 */
[----:B------:R-:W-:Y:S02]  /*4e40*/  F2FP.F16.F32.PACK_AB R204, R49, R48 ;  /* 0x0000003031cc723e */ /* 0x000fe400000000ff */
[----:B------:R-:W-:-:S04]  /*4e50*/  CS2R R48, SRZ ;  /* 0x0000000000307805 */ /* 0x000fc8000001ff00 */
[----:B------:R-:W2:Y:S01]  /*4e60*/  MUFU.EX2 R51, R51 ;  /* 0x0000003300337308 */ /* 0x000ea20000000800 */
[----:B0-----:R-:W-:-:S07]  /*4e70*/  FADD.FTZ R2, R50, R7 ;  /* 0x0000000732027221 */ /* 0x001fce0000010000 */
[----:B------:R-:W0:Y:S01]  /*4e80*/  MUFU.EX2 R53, R53 ;  /* 0x0000003500357308 */ /* 0x000e220000000800 */
[----:B-1----:R-:W-:-:S07]  /*4e90*/  FADD.FTZ R20, R52, R13 ;  /* 0x0000000d34147221 */ /* 0x002fce0000010000 */
[----:B------:R-:W1:Y:S01]  /*4ea0*/  MUFU.EX2 R54, R54 ;  /* 0x0000003600367308 */ /* 0x000e620000000800 */
[C---:B--2---:R-:W-:Y:S01]  /*4eb0*/  FADD.FTZ R7, R51.reuse, R2 ;  /* 0x0000000233077221 */ /* 0x044fe20000010000 */
[----:B------:R-:W-:Y:S02]  /*4ec0*/  F2FP.F16.F32.PACK_AB R205, R51, R50 ;  /* 0x0000003233cd723e */ /* 0x000fe400000000ff */
[----:B------:R-:W-:-:S04]  /*4ed0*/  CS2R R50, SRZ ;  /* 0x0000000000327805 */ /* 0x000fc8000001ff00 */
[----:B------:R-:W2:Y:S01]  /*4ee0*/  MUFU.EX2 R40, R40 ;  /* 0x0000002800287308 */ /* 0x000ea20000000800 */
[C---:B0-----:R-:W-:Y:S01]  /*4ef0*/  FADD.FTZ R13, R53.reuse, R20 ;  /* 0x00000014350d7221 */ /* 0x041fe20000010000 */
[----:B------:R-:W-:Y:S02]  /*4f00*/  F2FP.F16.F32.PACK_AB R206, R53, R52 ;  /* 0x0000003435ce723e */ /* 0x000fe400000000ff */
[----:B------:R-:W-:-:S04]  /*4f10*/  CS2R R52, SRZ ;  /* 0x0000000000347805 */ /* 0x000fc8000001ff00 */
[----:B------:R-:W0:Y:S01]  /*4f20*/  MUFU.EX2 R55, R55 ;  /* 0x0000003700377308 */ /* 0x000e220000000800 */
[----:B-1----:R-:W-:-:S07]  /*4f30*/  FADD.FTZ R2, R54, R7 ;  /* 0x0000000736027221 */ /* 0x002fce0000010000 */
[----:B------:R-:W1:Y:S01]  /*4f40*/  MUFU.EX2 R41, R41 ;  /* 0x0000002900297308 */ /* 0x000e620000000800 */
[----:B--2---:R-:W-:-:S07]  /*4f50*/  FADD.FTZ R20, R40, R13 ;  /* 0x0000000d28147221 */ /* 0x004fce0000010000 */
[----:B------:R-:W2:Y:S01]  /*4f60*/  MUFU.EX2 R42, R42 ;  /* 0x0000002a002a7308 */ /* 0x000ea20000000800 */
[C---:B0-----:R-:W-:Y:S01]  /*4f70*/  FADD.FTZ R7, R55.reuse, R2 ;  /* 0x0000000237077221 */ /* 0x041fe20000010000 */
[----:B------:R-:W-:Y:S02]  /*4f80*/  F2FP.F16.F32.PACK_AB R207, R55, R54 ;  /* 0x0000003637cf723e */ /* 0x000fe400000000ff */
[----:B------:R-:W-:-:S04]  /*4f90*/  CS2R R54, SRZ ;  /* 0x0000000000367805 */ /* 0x000fc8000001ff00 */
[----:B------:R-:W0:Y:S01]  /*4fa0*/  MUFU.EX2 R44, R44 ;  /* 0x0000002c002c7308 */ /* 0x000e220000000800 */
[C---:B-1----:R-:W-:Y:S01]  /*4fb0*/  FADD.FTZ R13, R41.reuse, R20 ;  /* 0x00000014290d7221 */ /* 0x042fe20000010000 */
[----:B------:R-:W-:Y:S02]  /*4fc0*/  F2FP.F16.F32.PACK_AB R200, R41, R40 ;  /* 0x0000002829c8723e */ /* 0x000fe400000000ff */
[----:B------:R-:W-:-:S04]  /*4fd0*/  CS2R R40, SRZ ;  /* 0x0000000000287805 */ /* 0x000fc8000001ff00 */
[----:B------:R-:W1:Y:S01]  /*4fe0*/  MUFU.EX2 R43, R43 ;  /* 0x0000002b002b7308 */ /* 0x000e620000000800 */
[----:B--2---:R-:W-:-:S07]  /*4ff0*/  FADD.FTZ R2, R42, R7 ;  /* 0x000000072a027221 */ /* 0x004fce0000010000 */
[----:B------:R-:W2:Y:S01]  /*5000*/  MUFU.EX2 R45, R45 ;  /* 0x0000002d002d7308 */ /* 0x000ea20000000800 */
[----:B0-----:R-:W-:-:S07]  /*5010*/  FADD.FTZ R20, R44, R13 ;  /* 0x0000000d2c147221 */ /* 0x001fce0000010000 */
[----:B------:R-:W0:Y:S01]  /*5020*/  MUFU.EX2 R46, R46 ;  /* 0x0000002e002e7308 */ /* 0x000e220000000800 */
[C---:B-1----:R-:W-:Y:S01]  /*5030*/  FADD.FTZ R7, R43.reuse, R2 ;  /* 0x000000022b077221 */ /* 0x042fe20000010000 */
[----:B------:R-:W-:Y:S02]  /*5040*/  F2FP.F16.F32.PACK_AB R201, R43, R42 ;  /* 0x0000002a2bc9723e */ /* 0x000fe400000000ff */
[----:B------:R-:W-:-:S04]  /*5050*/  CS2R R42, SRZ ;  /* 0x00000000002a7805 */ /* 0x000fc8000001ff00 */
        /* <DEDUP_REMOVED lines=32> */
[----:B------:R-:W-:Y:S01]  /*5260*/  MUFU.EX2 R26, R26 ;  /* 0x0000001a001a7308 */ /* 0x000fe20000000800 */
[C---:B-1----:R-:W-:Y:S01]  /*5270*/  FADD.FTZ R13, R39.reuse, R2 ;  /* 0x00000002270d7221 */ /* 0x042fe20000010000 */
[----:B------:R-:W-:Y:S02]  /*5280*/  F2FP.F16.F32.PACK_AB R199, R39, R38 ;  /* 0x0000002627c7723e */ /* 0x000fe400000000ff */
[----:B------:R-:W-:-:S04]  /*5290*/  CS2R R38, SRZ ;  /* 0x0000000000267805 */ /* 0x000fc8000001ff00 */
[----:B------:R-:W0:Y:S01]  /*52a0*/  MUFU.EX2 R28, R28 ;  /* 0x0000001c001c7308 */ /* 0x000e220000000800 */
[C---:B--2---:R-:W-:Y:S01]  /*52b0*/  FADD.FTZ R21, R25.reuse, R20 ;  /* 0x0000001419157221 */ /* 0x044fe20000010000 */
[----:B------:R-:W-:Y:S02]  /*52c0*/  F2FP.F16.F32.PACK_AB R192, R25, R24 ;  /* 0x0000001819c0723e */ /* 0x000fe400000000ff */
[----:B------:R-:W-:-:S04]  /*52d0*/  CS2R R24, SRZ ;  /* 0x0000000000187805 */ /* 0x000fc8000001ff00 */
[----:B------:R-:W1:Y:S08]  /*52e0*/  MUFU.EX2 R27, R27 ;  /* 0x0000001b001b7308 */ /* 0x000e700000000800 */
[----:B------:R-:W2:Y:S01]  /*52f0*/  MUFU.EX2 R30, R30 ;  /* 0x0000001e001e7308 */ /* 0x000ea20000000800 */
[----:B0-----:R-:W-:-:S07]  /*5300*/  FADD.FTZ R2, R28, R21 ;  /* 0x000000151c027221 */ /* 0x001fce0000010000 */
[----:B------:R0:W3:Y:S01]  /*5310*/  MUFU.EX2 R7, R0 ;  /* 0x0000000000077308 */ /* 0x0000e20000000800 */
[----:B-1----:R-:W-:-:S07]  /*5320*/  F2FP.F16.F32.PACK_AB R193, R27, R26 ;  /* 0x0000001a1bc1723e */ /* 0x002fce00000000ff */
[----:B------:R2:W1:Y:S01]  /*5330*/  MUFU.EX2 R195, R12 ;  /* 0x0000000c00c37308 */ /* 0x0004620000000800 */
[----:B0-----:R-:W-:-:S04]  /*5340*/  FADD.FTZ R0, R26, R13 ;  /* 0x0000000d1a007221 */ /* 0x001fc80000010000 */
[----:B------:R-:W-:Y:S01]  /*5350*/  FADD.FTZ R21, R27, R0 ;  /* 0x000000001b157221 */ /* 0x000fe20000010000 */
[----:B------:R-:W-:Y:S01]  /*5360*/  IMAD.MOV.U32 R0, RZ, RZ, 0x3f800000 ;  /* 0x3f800000ff007424 */ /* 0x000fe200078e00ff */
[----:B------:R-:W-:Y:S02]  /*5370*/  CS2R R26, SRZ ;  /* 0x00000000001a7805 */ /* 0x000fe4000001ff00 */
[----:B--2---:R-:W-:Y:S01]  /*5380*/  FADD.FTZ R12, R30, R21 ;  /* 0x000000151e0c7221 */ /* 0x004fe20000010000 */
[C---:B---3--:R-:W-:Y:S01]  /*5390*/  FADD.FTZ R13, R7.reuse, R2 ;  /* 0x00000002070d7221 */ /* 0x048fe20000010000 */
[----:B------:R-:W-:Y:S01]  /*53a0*/  F2FP.F16.F32.PACK_AB R194, R7, R28 ;  /* 0x0000001c07c2723e */ /* 0x000fe200000000ff */
[----:B------:R-:W-:Y:S01]  /*53b0*/  IMAD.U32 R7, RZ, RZ, UR7 ;  /* 0x00000007ff077e24 */ /* 0x000fe2000f8e00ff */
[----:B------:R-:W-:Y:S01]  /*53c0*/  CS2R R28, SRZ ;  /* 0x00000000001c7805 */ /* 0x000fe2000001ff00 */
[----:B------:R-:W-:Y:S02]  /*53d0*/  IMAD.MOV.U32 R2, RZ, RZ, 0x3f800000 ;  /* 0x3f800000ff027424 */ /* 0x000fe400078e00ff */
[C---:B-1----:R-:W-:Y:S01]  /*53e0*/  FADD.FTZ R12, R195.reuse, R12 ;  /* 0x0000000cc30c7221 */ /* 0x042fe20000010000 */
[----:B------:R-:W-:-:S02]  /*53f0*/  F2FP.F16.F32.PACK_AB R195, R195, R30 ;  /* 0x0000001ec3c3723e */ /* 0x000fc400000000ff */
[----:B------:R-:W-:Y:S01]  /*5400*/  CS2R R30, SRZ ;  /* 0x00000000001e7805 */ /* 0x000fe2000001ff00 */
[----:B------:R-:W-:Y:S06]  /*5410*/  @!P1 BRA `(.L_x_2203) ;  /* 0x0000004000889947 */ /* 0x000fec0003800000 */
[----:B------:R-:W-:Y:S01]  /*5420*/  R2UR UR7, R212 ;  /* 0x00000000d40772ca */ /* 0x000fe200000e0000 */
[----:B------:R-:W-:Y:S01]  /*5430*/  UMOV UR6, URZ ;  /* 0x0000003f00067c82 */ /* 0x000fe20008000000 */
[----:B------:R-:W-:Y:S01]  /*5440*/  IMAD.MOV.U32 R21, RZ, RZ, R3 ;  /* 0x000000ffff157224 */ /* 0x000fe200078e0003 */
[----:B------:R-:W-:Y:S01]  /*5450*/  MOV R2, 0x3f800000 ;  /* 0x3f80000000027802 */ /* 0x000fe20000000f00 */
[----:B------:R-:W-:Y:S02]  /*5460*/  IMAD.MOV.U32 R20, RZ, RZ, R6 ;  /* 0x000000ffff147224 */ /* 0x000fe400078e0006 */
[----:B------:R-:W-:Y:S02]  /*5470*/  IMAD.U32 R217, RZ, RZ, UR6 ;  /* 0x00000006ffd97e24 */ /* 0x000fe4000f8e00ff */
[----:B------:R-:W-:Y:S02]  /*5480*/  IMAD.MOV.U32 R151, RZ, RZ, RZ ;  /* 0x000000ffff977224 */ /* 0x000fe400078e00ff */
[----:B------:R-:W-:-:S03]  /*5490*/  IMAD.U32 R214, RZ, RZ, UR6 ;  /* 0x00000006ffd67e24 */ /* 0x000fc6000f8e00ff */
[----:B------:R-:W-:-:S07]  /*54a0*/  IMAD.U32 R212, RZ, RZ, UR7 ;  /* 0x00000007ffd47e24 */ /* 0x000fce000f8e00ff */
.L_x_2214:
[----:B------:R-:W-:Y:S02]  /*54b0*/  R2UR UR6, R214 ;  /* 0x00000000d60672ca */ /* 0x000fe400000e0000 */
[----:B------:R-:W-:-:S11]  /*54c0*/  R2UR UR7, R217 ;  /* 0x00000000d90772ca */ /* 0x000fd600000e0000 */
[----:B------:R-:W-:-:S04]  /*54d0*/  UISETP.NE.AND UP0, UPT, UR6, 0x1, UPT ;  /* 0x000000010600788c */ /* 0x000fc8000bf05270 */
[----:B------:R-:W-:-:S04]  /*54e0*/  USEL UR6, URZ, 0x1, UP0 ;  /* 0x000000013f067887 */ /* 0x000fc80008000000 */
[----:B------:R-:W-:-:S06]  /*54f0*/  ULOP3.LUT UR6, UR7, UR6, URZ, 0x3c, !UPT ;  /* 0x0000000607067292 */ /* 0x000fcc000f8e3c3f */
[----:B------:R-:W-:Y:S01]  /*5500*/  IMAD.U32 R7, RZ, RZ, UR6 ;  /* 0x00000006ff077e24 */ /* 0x000fe2000f8e00ff */
[----:B------:R-:W-:Y:S06]  /*5510*/  @!P0 BRA `(.L_x_2204) ;  /* 0x0000000000048947 */ /* 0x000fec0003800000 */
[----:B------:R-:W-:Y:S01]  /*5520*/  BPT.TRAP 0x1 ;  /* 0x000000040000795c */ /* 0x000fe20000300000 */
.L_x_2204:
[----:B------:R-:W-:Y:S02]  /*5530*/  R2UR UR10, R214 ;  /* 0x00000000d60a72ca */ /* 0x000fe400000e0000 */
[----:B------:R-:W-:Y:S02]  /*5540*/  R2UR UR6, R16 ;  /* 0x00000000100672ca */ /* 0x000fe400000e0000 */
[----:B------:R-:W-:-:S09]  /*5550*/  R2UR UR7, R7 ;  /* 0x00000000070772ca */ /* 0x000fd200000e0000 */
[----:B------:R-:W-:-:S04]  /*5560*/  UIADD3 UR61, UR10, 0x1, URZ ;  /* 0x000000010a3d7890 */ /* 0x000fc8000fffe03f */
[----:B------:R-:W-:Y:S01]  /*5570*/  UISETP.NE.AND UP0, UPT, UR61, 0x2, UPT ;  /* 0x000000023d00788c */ /* 0x000fe2000bf05270 */
[----:B------:R-:W-:-:S03]  /*5580*/  MOV R6, UR7 ;  /* 0x0000000700067c02 */ /* 0x000fc60008000f00 */
[----:B------:R-:W-:Y:S01]  /*5590*/  USEL UR61, UR61, URZ, UP0 ;  /* 0x0000003f3d3d7287 */ /* 0x000fe20008000000 */
[----:B------:R-:W-:-:S03]  /*55a0*/  SHF.L.U32 R6, R6, 0x1f, RZ ;  /* 0x0000001f06067819 */ /* 0x000fc600000006ff */
[----:B------:R-:W-:-:S06]  /*55b0*/  ULEA UR6, UR61, UR6, 0x3 ;  /* 0x000000063d067291 */ /* 0x000fcc000f8e183f */
[----:B------:R-:W-:-:S03]  /*55c0*/  IMAD.U32 R3, RZ, RZ, UR6 ;  /* 0x00000006ff037e24 */ /* 0x000fc6000f8e00ff */
[----:B------:R0:W1:Y:S01]  /*55d0*/  SYNCS.PHASECHK.TRANS64.TRYWAIT P1, [UR6+0x38830], R6 ;  /* 0x03883006ff0075a7 */ /* 0x0000620008020146 */
[----:B------:R-:W-:Y:S05]  /*55e0*/  @!P0 BRA `(.L_x_2205) ;  /* 0x0000000000048947 */ /* 0x000fea0003800000 */
[----:B------:R-:W-:Y:S01]  /*55f0*/  BPT.TRAP 0x1 ;  /* 0x000000040000795c */ /* 0x000fe20000300000 */
.L_x_2205:
[----:B-1----:R-:W-:Y:S05]  /*5600*/  @P1 BRA `(.L_x_2206) ;  /* 0x00000000000c1947 */ /* 0x002fea0003800000 */
[----:B------:R-:W-:-:S13]  /*5610*/  R2UR UR6, R3 ;  /* 0x00000000030672ca */ /* 0x000fda00000e0000 */
[----:B------:R-:W1:Y:S02]  /*5620*/  SYNCS.PHASECHK.TRANS64.TRYWAIT P1, [UR6+0x38830], R6 ;  /* 0x03883006ff0075a7 */ /* 0x000e640008020146 */
[----:B-1----:R-:W-:Y:S05]  /*5630*/  @!P1 BRA `(.L_x_2207) ;  /* 0x000000f4008c9947 */ /* 0x002fea0003800000 */
.L_x_2206:
[----:B------:R-:W-:Y:S01]  /*5640*/  R2UR UR6, R15 ;  /* 0x000000000f0672ca */ /* 0x000fe200000e0000 */
[----:B------:R-:W-:Y:S01]  /*5650*/  WARPGROUP.ARRIVE ;  /* 0x00000000000079c5 */ /* 0x000fe20000000000 */
[----:B-1----:R-:W-:Y:S01]  /*5660*/  MOV R153, UR49 ;  /* 0x0000003100997c02 */ /* 0x002fe20008000f00 */
[----:B------:R-:W-:Y:S01]  /*5670*/  UMOV UR51, 0x40000040 ;  /* 0x4000004000337882 */ /* 0x000fe20000000000 */
[----:B------:R-:W-:Y:S01]  /*5680*/  MOV R154, UR48 ;  /* 0x00000030009a7c02 */ /* 0x000fe20008000f00 */
        /* <DEDUP_REMOVED lines=8> */
[----:B------:R-:W-:Y:S01]  /*5710*/  UIMAD UR60, UR61, 0xa00, UR6 ;  /* 0x00000a003d3c78a4 */ /* 0x000fe2000f8e0206 */
[----:B0-----:R-:W-:Y:S01]  /*5720*/  MOV R6, UR45 ;  /* 0x0000002d00067c02 */ /* 0x001fe20008000f00 */
        /* <DEDUP_REMOVED lines=9> */
[----:B------:R-:W-:Y:S01]  /*57c0*/  R2UR UR48, R4 ;  /* 0x00000000043072ca */ /* 0x000fe200000e0000 */
[----:B------:R-:W-:Y:S01]  /*57d0*/  UMOV UR51, 0x40000040 ;  /* 0x4000004000337882 */ /* 0x000fe20000000000 */
[----:B------:R-:W-:Y:S01]  /*57e0*/  UMOV UR46, UR6 ;  /* 0x00000006002e7c82 */ /* 0x000fe20008000000 */
[----:B------:R-:W-:Y:S01]  /*57f0*/  R2UR UR49, R5 ;  /* 0x00000000053172ca */ /* 0x000fe200000e0000 */
[----:B------:R-:W-:Y:S01]  /*5800*/  UIADD3 UR6, UR60, 0x180, URZ ;  /* 0x000001803c067890 */ /* 0x000fe2000fffe03f */
[----:B------:R-:W-:Y:S01]  /*5810*/  MOV R216, UR52 ;  /* 0x0000003400d87c02 */ /* 0x000fe20008000f00 */
[----:B------:R-:W-:Y:S01]  /*5820*/  UIADD3 UR7, UR60, 0x182, URZ ;  /* 0x000001823c077890 */ /* 0x000fe2000fffe03f */
[----:B------:R-:W-:Y:S01]  /*5830*/  R2UR UR52, R10 ;  /* 0x000000000a3472ca */ /* 0x000fe200000e0000 */
[----:B------:R-:W-:Y:S01]  /*5840*/  UIADD3 UR14, UR60, 0x280, URZ ;  /* 0x000002803c0e7890 */ /* 0x000fe2000fffe03f */
[----:B------:R-:W-:Y:S01]  /*5850*/  R2UR UR53, R11 ;  /* 0x000000000b3572ca */ /* 0x000fe200000e0000 */
        /* <DEDUP_REMOVED lines=12> */
[----:B------:R-:W-:Y:S01]  /*5920*/  UMOV UR11, UR53 ;  /* 0x00000035000b7c82 */ /* 0x000fe20008000000 */
        /* <DEDUP_REMOVED lines=150> */
[----:B------:R-:W-:-:S03]  /*6290*/  FMUL.FTZ R151, R151, R2 ;  /* 0x0000000297977220 */ /* 0x000fc60000410000 */
[----:B------:R-:W-:Y:S01]  /*62a0*/  HGMMA.64x16x16.F32 R160, gdesc[UR48], RZ, !UPT, gsb0 ;  /* 0x0020000030a079f0 */ /* 0x000fe2000c0008ff */
[----:B------:R-:W-:Y:S01]  /*62b0*/  R2UR UR49, R153 ;  /* 0x00000000993172ca */ /* 0x000fe200000e0000 */
[----:B------:R-:W-:Y:S01]  /*62c0*/  UIADD3 UR50, UR60, 0x782, URZ ;  /* 0x000007823c327890 */ /* 0x000fe2000fffe03f */
[----:B------:R-:W-:Y:S01]  /*62d0*/  R2UR UR48, R154 ;  /* 0x000000009a3072ca */ /* 0x000fe200000e0000 */
        /* <DEDUP_REMOVED lines=15> */
[----:B------:R-:W-:Y:S01]  /*63d0*/  MOV R215, UR8 ;  /* 0x0000000800d77c02 */ /* 0x000fe20008000f00 */
        /* <DEDUP_REMOVED lines=426> */
.L_x_2208:
[----:B------:R-:W-:Y:S02]  /*7e80*/  R2UR UR10, R16 ;  /* 0x00000000100a72ca */ /* 0x000fe400000e0000 */
        /* <DEDUP_REMOVED lines=8> */
.L_x_2209:
[----:B-1----:R-:W-:Y:S05]  /*7f10*/  @P1 BRA `(.L_x_2210) ;  /* 0x0000000000081947 */ /* 0x002fea0003800000 */
[----:B------:R-:W1:Y:S02]  /*7f20*/  SYNCS.PHASECHK.TRANS64.TRYWAIT P1, [UR10+0x38850], R0 ;  /* 0x03885000ff0075a7 */ /* 0x000e64000802014a */
[----:B-1----:R-:W-:Y:S05]  /*7f30*/  @!P1 BRA `(.L_x_2211) ;  /* 0x000000cc00689947 */ /* 0x002fea0003800000 */
.L_x_2210:
[----:B------:R-:W-:Y:S01]  /*7f40*/  R2UR UR6, R16 ;  /* 0x00000000100672ca */ /* 0x000fe200000e0000 */
[----:B------:R-:W-:Y:S01]  /*7f50*/  WARPGROUP.ARRIVE ;  /* 0x00000000000079c5 */ /* 0x000fe20000000000 */
[----:B------:R-:W-:-:S11]  /*7f60*/  R2UR UR7, R214 ;  /* 0x00000000d60772ca */ /* 0x000fd600000e0000 */
[----:B------:R-:W-:-:S04]  /*7f70*/  UIADD3 UR6, UR6, 0x400, URZ ;  /* 0x0000040006067890 */ /* 0x000fc8000fffe03f */
[----:B------:R-:W-:-:S04]  /*7f80*/  USHF.R.U32.HI UR6, URZ, 0x4, UR6 ;  /* 0x000000043f067899 */ /* 0x000fc80008011606 */
[----:B------:R-:W-:-:S04]  /*7f90*/  ULOP3.LUT UR6, UR6, 0x3fff, URZ, 0xc0, !UPT ;  /* 0x00003fff06067892 */ /* 0x000fc8000f8ec03f */
[----:B------:R-:W-:-:S04]  /*7fa0*/  ULOP3.LUT UR6, UR6, 0x2800000, URZ, 0xfc, !UPT ;  /* 0x0280000006067892 */ /* 0x000fc8000f8efc3f */
[----:B------:R-:W-:-:S03]  /*7fb0*/  UIMAD UR11, UR7, 0xa00, UR6 ;  /* 0x00000a00070b78a4 */ /* 0x000fc6000f8e0206 */
        /* <DEDUP_REMOVED lines=30> */
.L_x_2212:
[----:B------:R-:W-:Y:S01]  /*81a0*/  R2UR UR6, R19 ;  /* 0x00000000130672ca */ /* 0x000fe200000e0000 */
[----:B01----:R-:W-:Y:S01]  /*81b0*/  IMAD.MOV.U32 R0, RZ, RZ, R14 ;  /* 0x000000ffff007224 */ /* 0x003fe200078e000e */
[----:B------:R-:W-:Y:S01]  /*81c0*/  R2UR UR7, R212 ;  /* 0x00000000d40772ca */ /* 0x000fe200000e0000 */
[----:B------:R-:W-:Y:S01]  /*81d0*/  ULDC UR14, c[0x0][0x2f0] ;  /* 0x0000bc00000e7ab9 */ /* 0x000fe20000000800 */
[----:B------:R-:W-:Y:S02]  /*81e0*/  R2UR UR11, R18 ;  /* 0x00000000120b72ca */ /* 0x000fe400000e0000 */
[----:B------:R-:W-:-:S07]  /*81f0*/  MOV R195, UR14 ;  /* 0x0000000e00c37c02 */ /* 0x000fce0008000f00 */
[----:B------:R-:W-:-:S06]  /*8200*/  UISETP.NE.AND UP0, UPT, UR6, URZ, UPT ;  /* 0x0000003f0600728c */ /* 0x000fcc000bf05270 */
[----:B------:R-:W-:Y:S02]  /*8210*/  PLOP3.LUT P1, PT, PT, PT, UP0, 0x80, 0x0 ;  /* 0x000000000000781c */ /* 0x000fe40003f2f008 */
[----:B------:R-:W-:-:S03]  /*8220*/  PLOP3.LUT P2, PT, PT, PT, UP0, 0x80, 0x0 ;  /* 0x000000000000781c */ /* 0x000fc60003f4f008 */
[----:B------:R-:W-:-:S08]  /*8230*/  @UP0 ULDC UR6, c[0x0][0x44c] ;  /* 0x0001130000060ab9 */ /* 0x000fd00000000800 */
[----:B------:R-:W-:Y:S01]  /*8240*/  @P1 IMAD.HI.U32 R2, R14, UR6, RZ ;  /* 0x000000060e021c27 */ /* 0x000fe2000f8e00ff */
[----:B------:R-:W-:-:S04]  /*8250*/  @UP0 ULDC UR6, c[0x0][0x450] ;  /* 0x0001140000060ab9 */ /* 0x000fc80000000800 */
[----:B------:R-:W-:Y:S01]  /*8260*/  @P2 SHF.R.U32.HI R0, RZ, UR6, R2 ;  /* 0x00000006ff002c19 */ /* 0x000fe20008011602 */
[----:B------:R-:W-:Y:S01]  /*8270*/  UMOV UR6, 0x1 ;  /* 0x0000000100067882 */ /* 0x000fe20000000000 */
[----:B------:R-:W-:Y:S01]  /*8280*/  IMAD.MOV.U32 R2, RZ, RZ, -0x2 ;  /* 0xfffffffeff027424 */ /* 0x000fe200078e00ff */
[----:B------:R-:W-:Y:S02]  /*8290*/  UIMAD UR6, UR7, -0x50, UR6 ;  /* 0xffffffb0070678a4 */ /* 0x000fe4000f8e0206 */
[----:B------:R-:W0:Y:S01]  /*82a0*/  SHFL.IDX PT, R193, R0, RZ, 0x1c1f ;  /* 0x001c1fff00c17589 */ /* 0x000e2200000e0000 */
[----:B------:R-:W-:-:S03]  /*82b0*/  ULDC UR7, c[0x0][0x288] ;  /* 0x0000a20000077ab9 */ /* 0x000fc60000000800 */
[----:B------:R-:W-:Y:S01]  /*82c0*/  IMAD R2, R17, R2, UR6 ;  /* 0x0000000611027e24 */ /* 0x000fe2000f8e0202 */
[----:B------:R-:W-:-:S03]  /*82d0*/  ULDC UR6, c[0x0][0x988] ;  /* 0x0002620000067ab9 */ /* 0x000fc60000000800 */
[----:B------:R-:W-:Y:S01]  /*82e0*/  IMAD R2, R195, UR11, R2 ;  /* 0x0000000bc3027c24 */ /* 0x000fe2000f8e0202 */
[----:B------:R-:W1:Y:S04]  /*82f0*/  S2UR UR11, SR_CgaCtaId ;  /* 0x00000000000b79c3 */ /* 0x000e680000008800 */
[----:B0-----:R-:W-:-:S04]  /*8300*/  IADD3 R6, R193, -UR7, R2 ;  /* 0x80000007c1067c10 */ /* 0x001fc8000fffe002 */
[C---:B------:R-:W-:Y:S02]  /*8310*/  ISETP.GT.AND P1, PT, R6.reuse, RZ, PT ;  /* 0x000000ff0600720c */ /* 0x040fe40003f24270 */
[----:B------:R-:W-:Y:S02]  /*8320*/  ISETP.GT.AND P2, PT, R6, 0x1, PT ;  /* 0x000000010600780c */ /* 0x000fe40003f44270 */
[----:B------:R-:W-:Y:S02]  /*8330*/  FSEL R193, R184, -INF , P1 ;  /* 0xff800000b8c17808 */ /* 0x000fe40000800000 */
[----:B------:R-:W-:Y:S02]  /*8340*/  ISETP.GT.AND P1, PT, R6, 0x8, PT ;  /* 0x000000080600780c */ /* 0x000fe40003f24270 */
[----:B------:R-:W-:Y:S02]  /*8350*/  FSEL R185, R185, -INF , P2 ;  /* 0xff800000b9b97808 */ /* 0x000fe40001000000 */
[----:B------:R-:W-:-:S02]  /*8360*/  FMNMX.FTZ R184, R193, R20, !PT ;  /* 0x00000014c1b87209 */ /* 0x000fc40007810000 */
[----:B------:R-:W-:Y:S02]  /*8370*/  ISETP.GT.AND P2, PT, R6, 0x9, PT ;  /* 0x000000090600780c */ /* 0x000fe40003f44270 */
[----:B------:R-:W-:Y:S02]  /*8380*/  FSEL R188, R188, -INF , P1 ;  /* 0xff800000bcbc7808 */ /* 0x000fe40000800000 */
[----:B------:R-:W-:Y:S02]  /*8390*/  FMNMX.FTZ R195, R185, R184, !PT ;  /* 0x000000b8b9c37209 */ /* 0x000fe40007810000 */
        /* <DEDUP_REMOVED lines=48> */
[----:B------:R-:W-:Y:S02]  /*86a0*/  FSEL R157, R157, -INF , P2 ;  /* 0xff8000009d9d7808 */ /* 0x000fe40001000000 */
[----:B------:R-:W-:Y:S02]  /*86b0*/  FMNMX.FTZ R6, R156, R195, !PT ;  /* 0x000000c39c067209 */ /* 0x000fe40007810000 */
[----:B------:R-:W0:Y:S02]  /*86c0*/  SHFL.IDX PT, R195, R0, 0x1, 0x1c1f ;  /* 0x003c1f0000c37f89 */ /* 0x000e2400000e0000 */
[----:B------:R-:W-:-:S05]  /*86d0*/  FMNMX.FTZ R184, R157, R6, !PT ;  /* 0x000000069db87209 */ /* 0x000fca0007810000 */
[----:B------:R-:W2:Y:S01]  /*86e0*/  SHFL.BFLY PT, R197, R184, 0x2, 0x1f ;  /* 0x0c401f00b8c57f89 */ /* 0x000ea200000e0000 */
[----:B0-----:R-:W-:Y:S02]  /*86f0*/  IADD3 R2, R195, -UR7, R2 ;  /* 0x80000007c3027c10 */ /* 0x001fe4000fffe002 */
[----:B------:R-:W-:Y:S02]  /*8700*/  R2UR UR7, R3 ;  /* 0x00000000030772ca */ /* 0x000fe400000e0000 */
[C---:B------:R-:W-:Y:S02]  /*8710*/  ISETP.GT.AND P1, PT, R2.reuse, RZ, PT ;  /* 0x000000ff0200720c */ /* 0x040fe40003f24270 */
[----:B------:R-:W-:Y:S02]  /*8720*/  ISETP.GT.AND P2, PT, R2, 0x1, PT ;  /* 0x000000010200780c */ /* 0x000fe40003f44270 */
[----:B--2---:R-:W-:Y:S02]  /*8730*/  FMNMX.FTZ R197, R184, R197, !PT ;  /* 0x000000c5b8c57209 */ /* 0x004fe40007810000 */
[----:B------:R-:W-:-:S02]  /*8740*/  FSEL R186, R186, -INF , P1 ;  /* 0xff800000baba7808 */ /* 0x000fc40000800000 */
[----:B------:R-:W-:Y:S01]  /*8750*/  ISETP.GT.AND P1, PT, R2, 0x8, PT ;  /* 0x000000080200780c */ /* 0x000fe20003f24270 */
[----:B------:R-:W0:Y:S01]  /*8760*/  SHFL.BFLY PT, R192, R197, 0x1, 0x1f ;  /* 0x0c201f00c5c07f89 */ /* 0x000e2200000e0000 */
[----:B------:R-:W-:Y:S01]  /*8770*/  FSEL R187, R187, -INF , P2 ;  /* 0xff800000bbbb7808 */ /* 0x000fe20001000000 */
[----:B------:R-:W-:Y:S01]  /*8780*/  UIADD3 UR7, UR7, 0x38840, URZ ;  /* 0x0003884007077890 */ /* 0x000fe2000fffe03f */
[----:B------:R-:W-:Y:S02]  /*8790*/  FMNMX.FTZ R6, R186, R21, !PT ;  /* 0x00000015ba067209 */ /* 0x000fe40007810000 */
[----:B------:R-:W-:Y:S01]  /*87a0*/  ISETP.GT.AND P2, PT, R2, 0x9, PT ;  /* 0x000000090200780c */ /* 0x000fe20003f44270 */
[----:B-1----:R-:W-:Y:S01]  /*87b0*/  UPRMT UR7, UR11, 0x654, UR7 ;  /* 0x000006540b077896 */ /* 0x002fe20008000007 */
[----:B------:R-:W-:Y:S02]  /*87c0*/  FSEL R190, R190, -INF , P1 ;  /* 0xff800000bebe7808 */ /* 0x000fe40000800000 */
[----:B------:R-:W-:-:S02]  /*87d0*/  FMNMX.FTZ R195, R187, R6, !PT ;  /* 0x00000006bbc37209 */ /* 0x000fc40007810000 */
[----:B------:R-:W-:Y:S02]  /*87e0*/  FSEL R191, R191, -INF , P2 ;  /* 0xff800000bfbf7808 */ /* 0x000fe40001000000 */
[----:B------:R-:W-:Y:S02]  /*87f0*/  ISETP.GT.AND P1, PT, R2, 0x10, PT ;  /* 0x000000100200780c */ /* 0x000fe40003f24270 */
[----:B------:R-:W-:Y:S01]  /*8800*/  FMNMX.FTZ R0, R190, R195, !PT ;  /* 0x000000c3be007209 */ /* 0x000fe20007810000 */
[----:B------:R-:W-:Y:S01]  /*8810*/  SYNCS.ARRIVE.TRANS64.RED.A1T0 RZ, [UR7], RZ ;  /* 0x000000ffffff79a7 */ /* 0x000fe20008100407 */
[----:B------:R-:W-:Y:S02]  /*8820*/  ISETP.GT.AND P2, PT, R2, 0x11, PT ;  /* 0x000000110200780c */ /* 0x000fe40003f44270 */
[----:B------:R-:W-:Y:S02]  /*8830*/  FSEL R178, R178, -INF , P1 ;  /* 0xff800000b2b27808 */ /* 0x000fe40000800000 */
[----:B------:R-:W-:-:S02]  /*8840*/  FMNMX.FTZ R3, R191, R0, !PT ;  /* 0x00000000bf037209 */ /* 0x000fc40007810000 */
[----:B------:R-:W-:Y:S02]  /*8850*/  ISETP.GT.AND P3, PT, R2, 0x18, PT ;  /* 0x000000180200780c */ /* 0x000fe40003f64270 */
[----:B0-----:R-:W-:Y:S02]  /*8860*/  FMNMX.FTZ R6, R197, R192, !PT ;  /* 0x000000c0c5067209 */ /* 0x001fe40007810000 */
[----:B------:R-:W-:Y:S02]  /*8870*/  FSEL R179, R179, -INF , P2 ;  /* 0xff800000b3b37808 */ /* 0x000fe40001000000 */
[----:B------:R-:W-:Y:S01]  /*8880*/  FMNMX.FTZ R0, R178, R3, !PT ;  /* 0x00000003b2007209 */ /* 0x000fe20007810000 */
[C---:B------:R-:W-:Y:S01]  /*8890*/  FMUL.FTZ R184, R6.reuse, UR6 ;  /* 0x0000000606b87c20 */ /* 0x040fe20008410000 */
[----:B------:R-:W-:Y:S02]  /*88a0*/  FSETP.NEU.FTZ.AND P1, PT, R6, -INF , PT ;  /* 0xff8000000600780b */ /* 0x000fe40003f3d000 */
[----:B------:R-:W-:-:S02]  /*88b0*/  ISETP.GT.AND P4, PT, R2, 0x19, PT ;  /* 0x000000190200780c */ /* 0x000fc40003f84270 */
[----:B------:R-:W-:Y:S02]  /*88c0*/  FSEL R182, R182, -INF , P3 ;  /* 0xff800000b6b67808 */ /* 0x000fe40001800000 */
[----:B------:R-:W-:Y:S02]  /*88d0*/  FMNMX.FTZ R3, R179, R0, !PT ;  /* 0x00000000b3037209 */ /* 0x000fe40007810000 */
[----:B------:R-:W-:Y:S02]  /*88e0*/  FSEL R0, R184, RZ, P1 ;  /* 0x000000ffb8007208 */ /* 0x000fe40000800000 */
[----:B------:R-:W-:Y:S02]  /*88f0*/  ISETP.GT.AND P2, PT, R2, 0x20, PT ;  /* 0x000000200200780c */ /* 0x000fe40003f44270 */
[----:B------:R-:W-:Y:S01]  /*8900*/  FSEL R183, R183, -INF , P4 ;  /* 0xff800000b7b77808 */ /* 0x000fe20002000000 */
[--C-:B------:R-:W-:Y:S01]  /*8910*/  FFMA.FTZ R210, R188, UR6, -R0.reuse ;  /* 0x00000006bcd27c23 */ /* 0x100fe20008010800 */
[----:B------:R-:W-:Y:S01]  /*8920*/  FMNMX.FTZ R184, R182, R3, !PT ;  /* 0x00000003b6b87209 */ /* 0x000fe20007810000 */
[--C-:B------:R-:W-:Y:S01]  /*8930*/  FFMA.FTZ R208, R185, UR6, -R0.reuse ;  /* 0x00000006b9d07c23 */ /* 0x100fe20008010800 */
[----:B------:R-:W-:Y:S01]  /*8940*/  ISETP.GT.AND P3, PT, R2, 0x21, PT ;  /* 0x000000210200780c */ /* 0x000fe20003f64270 */
[--C-:B------:R-:W-:Y:S01]  /*8950*/  FFMA.FTZ R204, R176, UR6, -R0.reuse ;  /* 0x00000006b0cc7c23 */ /* 0x100fe20008010800 */
        /* <DEDUP_REMOVED lines=16> */
[----:B------:R-:W-:Y:S01]  /*8a60*/  FSEL R175, R175, -INF , P3 ;  /* 0xff800000afaf7808 */ /* 0x000fe20001800000 */
[--C-:B------:R-:W-:Y:S01]  /*8a70*/  FFMA.FTZ R153, R153, UR6, -R0.reuse ;  /* 0x0000000699997c23 */ /* 0x100fe20008010800 */
[----:B------:R-:W-:Y:S01]  /*8a80*/  ISETP.GT.AND P2, PT, R2, 0x30, PT ;  /* 0x000000300200780c */ /* 0x000fe20003f44270 */
[--C-:B------:R-:W-:Y:S01]  /*8a90*/  FFMA.FTZ R194, R156, UR6, -R0.reuse ;  /* 0x000000069cc27c23 */ /* 0x100fe20008010800 */
[----:B------:R-:W-:Y:S01]  /*8aa0*/  FMNMX.FTZ R192, R174, R3, !PT ;  /* 0x00000003aec07209 */ /* 0x000fe20007810000 */
[----:B------:R-:W-:Y:S01]  /*8ab0*/  FFMA.FTZ R157, R157, UR6, -R0 ;  /* 0x000000069d9d7c23 */ /* 0x000fe20008010800 */
[----:B------:R-:W-:Y:S01]  /*8ac0*/  ISETP.GT.AND P3, PT, R2, 0x31, PT ;  /* 0x000000310200780c */ /* 0x000fe20003f64270 */
[----:B------:R-:W-:Y:S01]  /*8ad0*/  MUFU.EX2 R171, R193 ;  /* 0x000000c100ab7308 */ /* 0x000fe20000000800 */
[----:B------:R-:W-:-:S02]  /*8ae0*/  FSEL R162, R162, -INF , P2 ;  /* 0xff800000a2a27808 */ /* 0x000fc40001000000 */
[----:B------:R-:W-:Y:S01]  /*8af0*/  FMNMX.FTZ R3, R175, R192, !PT ;  /* 0x000000c0af037209 */ /* 0x000fe20007810000 */
[----:B------:R-:W-:Y:S01]  /*8b00*/  FFMA.FTZ R192, R152, UR6, -R0 ;  /* 0x0000000698c07c23 */ /* 0x000fe20008010800 */
[----:B------:R-:W-:Y:S02]  /*8b10*/  ISETP.GT.AND P2, PT, R2, 0x38, PT ;  /* 0x000000380200780c */ /* 0x000fe40003f44270 */
[----:B------:R-:W-:Y:S01]  /*8b20*/  FSEL R163, R163, -INF , P3 ;  /* 0xff800000a3a37808 */ /* 0x000fe20001800000 */
[----:B------:R-:W-:Y:S01]  /*8b30*/  MUFU.EX2 R208, R208 ;  /* 0x000000d000d07308 */ /* 0x000fe20000000800 */
[----:B------:R-:W-:Y:S02]  /*8b40*/  FMNMX.FTZ R188, R162, R3, !PT ;  /* 0x00000003a2bc7209 */ /* 0x000fe40007810000 */
[----:B------:R-:W-:Y:S02]  /*8b50*/  ISETP.GT.AND P3, PT, R2, 0x39, PT ;  /* 0x000000390200780c */ /* 0x000fe40003f64270 */
[----:B------:R-:W-:-:S02]  /*8b60*/  FSEL R166, R166, -INF , P2 ;  /* 0xff800000a6a67808 */ /* 0x000fc40001000000 */
[----:B------:R-:W-:Y:S01]  /*8b70*/  FMNMX.FTZ R3, R163, R188, !PT ;  /* 0x000000bca3037209 */ /* 0x000fe20007810000 */
[----:B------:R-:W-:Y:S01]  /*8b80*/  MUFU.EX2 R210, R210 ;  /* 0x000000d200d27308 */ /* 0x000fe20000000800 */
[----:B------:R-:W-:Y:S02]  /*8b90*/  FSEL R185, R167, -INF , P3 ;  /* 0xff800000a7b97808 */ /* 0x000fe40001800000 */
[----:B------:R-:W-:Y:S02]  /*8ba0*/  ISETP.GT.AND P2, PT, R2, 0x40, PT ;  /* 0x000000400200780c */ /* 0x000fe40003f44270 */
[----:B------:R-:W-:Y:S02]  /*8bb0*/  FMNMX.FTZ R188, R166, R3, !PT ;  /* 0x00000003a6bc7209 */ /* 0x000fe40007810000 */
[----:B------:R-:W-:Y:S01]  /*8bc0*/  ISETP.GT.AND P3, PT, R2, 0x41, PT ;  /* 0x000000410200780c */ /* 0x000fe20003f64270 */
[----:B------:R0:W-:Y:S01]  /*8bd0*/  MUFU.EX2 R167, R189 ;  /* 0x000000bd00a77308 */ /* 0x0001e20000000800 */
[----:B------:R-:W-:-:S02]  /*8be0*/  FSEL R154, R154, -INF , P2 ;  /* 0xff8000009a9a7808 */ /* 0x000fc40001000000 */
[----:B------:R-:W-:Y:S02]  /*8bf0*/  FMNMX.FTZ R3, R185, R188, !PT ;  /* 0x000000bcb9037209 */ /* 0x000fe40007810000 */
[----:B------:R-:W-:Y:S02]  /*8c00*/  ISETP.GT.AND P2, PT, R2, 0x48, PT ;  /* 0x000000480200780c */ /* 0x000fe40003f44270 */
[----:B------:R-:W-:Y:S01]  /*8c10*/  FSEL R176, R155, -INF , P3 ;  /* 0xff8000009bb07808 */ /* 0x000fe20001800000 */
[--C-:B------:R-:W-:Y:S01]  /*8c20*/  FFMA.FTZ R155, R165, UR6, -R0.reuse ;  /* 0x00000006a59b7c23 */ /* 0x100fe20008010800 */
[----:B------:R-:W-:Y:S01]  /*8c30*/  FMNMX.FTZ R3, R154, R3, !PT ;  /* 0x000000039a037209 */ /* 0x000fe20007810000 */
[--C-:B0-----:R-:W-:Y:S01]  /*8c40*/  FFMA.FTZ R189, R177, UR6, -R0.reuse ;  /* 0x00000006b1bd7c23 */ /* 0x101fe20008010800 */
[----:B------:R-:W-:Y:S01]  /*8c50*/  ISETP.GT.AND P3, PT, R2, 0x49, PT ;  /* 0x000000490200780c */ /* 0x000fe20003f64270 */
[--C-:B------:R-:W-:Y:S01]  /*8c60*/  FFMA.FTZ R177, R169, UR6, -R0.reuse ;  /* 0x00000006a9b17c23 */ /* 0x100fe20008010800 */
[----:B------:R-:W-:Y:S01]  /*8c70*/  FSEL R158, R158, -INF , P2 ;  /* 0xff8000009e9e7808 */ /* 0x000fe20001000000 */
[--C-:B------:R-:W-:Y:S01]  /*8c80*/  FFMA.FTZ R169, R173, UR6, -R0.reuse ;  /* 0x00000006ada97c23 */ /* 0x100fe20008010800 */
[----:B------:R-:W-:Y:S01]  /*8c90*/  FMNMX.FTZ R3, R176, R3, !PT ;  /* 0x00000003b0037209 */ /* 0x000fe20007810000 */
[----:B------:R-:W-:Y:S01]  /*8ca0*/  MUFU.EX2 R204, R204 ;  /* 0x000000cc00cc7308 */ /* 0x000fe20000000800 */
[----:B------:R-:W-:Y:S01]  /*8cb0*/  FSEL R188, R159, -INF , P3 ;  /* 0xff8000009fbc7808 */ /* 0x000fe20001800000 */
[----:B------:R-:W-:Y:S01]  /*8cc0*/  FFMA.FTZ R159, R161, UR6, -R0 ;  /* 0x00000006a19f7c23 */ /* 0x000fe20008010800 */
[----:B------:R-:W-:-:S02]  /*8cd0*/  FMNMX.FTZ R3, R158, R3, !PT ;  /* 0x000000039e037209 */ /* 0x000fc40007810000 */
[----:B------:R-:W-:Y:S02]  /*8ce0*/  FSEL R165, R6, RZ, P1 ;  /* 0x000000ff06a57208 */ /* 0x000fe40000800000 */
[----:B------:R-:W-:Y:S01]  /*8cf0*/  FMNMX.FTZ R3, R188, R3, !PT ;  /* 0x00000003bc037209 */ /* 0x000fe20007810000 */
[----:B------:R-:W-:Y:S02]  /*8d00*/  MUFU.EX2 R189, R189 ;  /* 0x000000bd00bd7308 */ /* 0x000fe40000000800 */
[----:B------:R-:W-:Y:S02]  /*8d10*/  FADD.FTZ R165, -R165, R20 ;  /* 0x00000014a5a57221 */ /* 0x000fe40000010100 */
[----:B------:R-:W0:Y:S02]  /*8d20*/  SHFL.BFLY PT, R2, R3, 0x2, 0x1f ;  /* 0x0c401f0003027f89 */ /* 0x000e2400000e0000 */
[----:B------:R-:W-:Y:S02]  /*8d30*/  FMUL.FTZ R165, R165, UR6 ;  /* 0x00000006a5a57c20 */ /* 0x000fe40008410000 */
        /* <DEDUP_REMOVED lines=11> */
[C---:B------:R-:W-:Y:S02]  /*8df0*/  FMUL.FTZ R161, R3.reuse, UR6 ;  /* 0x0000000603a17c20 */ /* 0x040fe40008410000 */
[----:B------:R-:W-:Y:S01]  /*8e00*/  MUFU.EX2 R159, R159 ;  /* 0x0000009f009f7308 */ /* 0x000fe20000000800 */
[----:B------:R-:W-:Y:S02]  /*8e10*/  FSEL R0, R3, RZ, P2 ;  /* 0x000000ff03007208 */ /* 0x000fe40001000000 */
[----:B------:R-:W-:-:S03]  /*8e20*/  FSEL R161, R161, RZ, P2 ;  /* 0x000000ffa1a17208 */ /* 0x000fc60001000000 */
[----:B------:R-:W-:Y:S02]  /*8e30*/  FADD.FTZ R2, -R0, R21 ;  /* 0x0000001500027221 */ /* 0x000fe40000010100 */
        /* <DEDUP_REMOVED lines=20> */
[----:B0-----:R-:W-:Y:S01]  /*8f80*/  FFMA.FTZ R13, R0, R13, R171 ;  /* 0x0000000d000d7223 */ /* 0x001fe200000100ab */
[----:B------:R-:W-:-:S03]  /*8f90*/  FFMA.FTZ R158, R158, UR6, -R161 ;  /* 0x000000069e9e7c23 */ /* 0x000fc600080108a1 */
[----:B------:R-:W-:-:S03]  /*8fa0*/  FADD.FTZ R13, R208, R13 ;  /* 0x0000000dd00d7221 */ /* 0x000fc60000010000 */
[----:B------:R-:W0:Y:S01]  /*8fb0*/  MUFU.EX2 R152, R152 ;  /* 0x0000009800987308 */ /* 0x000e220000000800 */
[----:B------:R-:W-:-:S07]  /*8fc0*/  FADD.FTZ R170, R210, R13 ;  /* 0x0000000dd2aa7221 */ /* 0x000fce0000010000 */
[----:B------:R-:W2:Y:S01]  /*8fd0*/  MUFU.EX2 R211, R211 ;  /* 0x000000d300d37308 */ /* 0x000ea20000000800 */
[----:B-1----:R-:W-:-:S07]  /*8fe0*/  FFMA.FTZ R21, R2, R12, R209 ;  /* 0x0000000c02157223 */ /* 0x002fce00000100d1 */
[----:B------:R-:W1:Y:S01]  /*8ff0*/  MUFU.EX2 R156, R156 ;  /* 0x0000009c009c7308 */ /* 0x000e620000000800 */
[----:B0-----:R-:W-:Y:S01]  /*9000*/  FADD.FTZ R12, R152, R21 ;  /* 0x00000015980c7221 */ /* 0x001fe20000010000 */
[----:B------:R-:W-:-:S04]  /*9010*/  FADD.FTZ R21, R167, R170 ;  /* 0x000000aaa7157221 */ /* 0x000fc80000010000 */
[----:B------:R-:W-:Y:S02]  /*9020*/  FADD.FTZ R166, R204, R21 ;  /* 0x00000015cca67221 */ /* 0x000fe40000010000 */
[----:B------:R-:W0:Y:S01]  /*9030*/  MUFU.EX2 R205, R205 ;  /* 0x000000cd00cd7308 */ /* 0x000e220000000800 */
[----:B--2---:R-:W-:Y:S01]  /*9040*/  FADD.FTZ R13, R211, R12 ;  /* 0x0000000cd30d7221 */ /* 0x004fe20000010000 */
[----:B------:R-:W-:Y:S01]  /*9050*/  FADD.FTZ R21, R189, R166 ;  /* 0x000000a6bd157221 */ /* 0x000fe20000010000 */
[----:B------:R-:W-:-:S03]  /*9060*/  FFMA.FTZ R166, R185, UR6, -R161 ;  /* 0x00000006b9a67c23 */ /* 0x000fc600080108a1 */
[----:B------:R-:W-:Y:S02]  /*9070*/  FADD.FTZ R170, R206, R21 ;  /* 0x00000015ceaa7221 */ /* 0x000fe40000010000 */
[----:B------:R-:W2:Y:S01]  /*9080*/  MUFU.EX2 R160, R160 ;  /* 0x000000a000a07308 */ /* 0x000ea20000000800 */
[----:B-1----:R-:W-:Y:S01]  /*9090*/  FADD.FTZ R12, R156, R13 ;  /* 0x0000000d9c0c7221 */ /* 0x002fe20000010000 */
[----:B------:R-:W-:-:S04]  /*90a0*/  FADD.FTZ R21, R181, R170 ;  /* 0x000000aab5157221 */ /* 0x000fc80000010000 */
[----:B------:R-:W-:Y:S02]  /*90b0*/  FADD.FTZ R154, R200, R21 ;  /* 0x00000015c89a7221 */ /* 0x000fe40000010000 */
[----:B------:R-:W1:Y:S01]  /*90c0*/  MUFU.EX2 R207, R207 ;  /* 0x000000cf00cf7308 */ /* 0x000e620000000800 */
[----:B0-----:R-:W-:Y:S01]  /*90d0*/  FADD.FTZ R13, R205, R12 ;  /* 0x0000000ccd0d7221 */ /* 0x001fe20000010000 */
[----:B------:R-:W-:Y:S01]  /*90e0*/  FADD.FTZ R21, R177, R154 ;  /* 0x0000009ab1157221 */ /* 0x000fe20000010000 */
[--C-:B------:R-:W-:Y:S01]  /*90f0*/  FFMA.FTZ R154, R176, UR6, -R161.reuse ;  /* 0x00000006b09a7c23 */ /* 0x100fe200080108a1 */
[----:B------:R-:W-:Y:S02]  /*9100*/  FFMA.FTZ R161, R188, UR6, -R161 ;  /* 0x00000006bca17c23 */ /* 0x000fe400080108a1 */
[----:B------:R-:W-:Y:S02]  /*9110*/  FADD.FTZ R170, R202, R21 ;  /* 0x00000015caaa7221 */ /* 0x000fe40000010000 */
[----:B------:R-:W0:Y:S01]  /*9120*/  MUFU.EX2 R164, R164 ;  /* 0x000000a400a47308 */ /* 0x000e220000000800 */
[----:B--2---:R-:W-:Y:S01]  /*9130*/  FADD.FTZ R12, R160, R13 ;  /* 0x0000000da00c7221 */ /* 0x004fe20000010000 */
[----:B------:R-:W-:-:S04]  /*9140*/  FADD.FTZ R21, R169, R170 ;  /* 0x000000aaa9157221 */ /* 0x000fc80000010000 */
[----:B------:R-:W-:Y:S02]  /*9150*/  FADD.FTZ R170, R196, R21 ;  /* 0x00000015c4aa7221 */ /* 0x000fe40000010000 */
[----:B------:R-:W2:Y:S01]  /*9160*/  MUFU.EX2 R201, R201 ;  /* 0x000000c900c97308 */ /* 0x000ea20000000800 */
[----:B-1----:R-:W-:Y:S01]  /*9170*/  FADD.FTZ R13, R207, R12 ;  /* 0x0000000ccf0d7221 */ /* 0x002fe20000010000 */
[----:B------:R-:W-:-:S06]  /*9180*/  FADD.FTZ R21, R159, R170 ;  /* 0x000000aa9f157221 */ /* 0x000fcc0000010000 */
        /* <DEDUP_REMOVED lines=33> */
[----:B--2---:R-:W-:Y:S01]  /*93a0*/  FADD.FTZ R21, R158, R13 ;  /* 0x0000000d9e157221 */ /* 0x004fe20000010000 */
[----:B-1----:R-:W-:-:S03]  /*93b0*/  FADD.FTZ R13, R157, R12 ;  /* 0x0000000c9d0d7221 */ /* 0x002fc60000010000 */
[----:B0-----:R-:W-:Y:S01]  /*93c0*/  FADD.FTZ R12, R161, R21 ;  /* 0x00000015a10c7221 */ /* 0x001fe20000010000 */
[----:B------:R-:W-:Y:S06]  /*93d0*/  @!P0 BRA `(.L_x_2213) ;  /* 0x0000000000048947 */ /* 0x000fec0003800000 */
[----:B------:R-:W-:Y:S01]  /*93e0*/  BPT.TRAP 0x1 ;  /* 0x000000040000795c */ /* 0x000fe20000300000 */
.L_x_2213:
[----:B------:R-:W0:Y:S01]  /*93f0*/  S2UR UR14, SR_CgaCtaId ;  /* 0x00000000000e79c3 */ /* 0x000e220000008800 */
[----:B------:R-:W-:Y:S01]  /*9400*/  R2UR UR11, R213 ;  /* 0x00000000d50b72ca */ /* 0x000fe200000e0000 */
[----:B------:R-:W-:Y:S01]  /*9410*/  UIADD3 UR10, UR10, 0x38860, URZ ;  /* 0x000388600a0a7890 */ /* 0x000fe2000fffe03f */
[----:B------:R-:W-:Y:S01]  /*9420*/  R2UR UR7, R212 ;  /* 0x00000000d40772ca */ /* 0x000fe200000e0000 */
[----:B------:R-:W-:Y:S01]  /*9430*/  IMAD.MOV.U32 R21, RZ, RZ, R3 ;  /* 0x000000ffff157224 */ /* 0x000fe200078e0003 */
[----:B------:R-:W-:Y:S01]  /*9440*/  F2FP.F16.F32.PACK_AB R201, R20, R201 ;  /* 0x000000c914c9723e */ /* 0x000fe200000000ff */
[----:B------:R-:W-:Y:S01]  /*9450*/  IMAD.MOV.U32 R20, RZ, RZ, R6 ;  /* 0x000000ffff147224 */ /* 0x000fe200078e0006 */
[----:B------:R-:W-:Y:S01]  /*9460*/  F2FP.F16.F32.PACK_AB R208, R208, R171 ;  /* 0x000000abd0d0723e */ /* 0x000fe200000000ff */
[----:B------:R-:W-:Y:S01]  /*9470*/  IMAD.U32 R214, RZ, RZ, UR61 ;  /* 0x0000003dffd67e24 */ /* 0x000fe2000f8e00ff */
[----:B------:R-:W-:Y:S02]  /*9480*/  F2FP.F16.F32.PACK_AB R209, R152, R209 ;  /* 0x000000d198d1723e */ /* 0x000fe400000000ff */
[----:B------:R-:W-:-:S02]  /*9490*/  F2FP.F16.F32.PACK_AB R210, R167, R210 ;  /* 0x000000d2a7d2723e */ /* 0x000fc400000000ff */
[----:B------:R-:W-:Y:S02]  /*94a0*/  F2FP.F16.F32.PACK_AB R211, R156, R211 ;  /* 0x000000d39cd3723e */ /* 0x000fe400000000ff */
[----:B------:R-:W-:Y:S01]  /*94b0*/  F2FP.F16.F32.PACK_AB R204, R189, R204 ;  /* 0x000000ccbdcc723e */ /* 0x000fe200000000ff */
[----:B------:R-:W-:Y:S01]  /*94c0*/  UISETP.GT.AND UP0, UPT, UR7, UR11, UPT ;  /* 0x0000000b0700728c */ /* 0x000fe2000bf04270 */
[----:B------:R-:W-:Y:S01]  /*94d0*/  F2FP.F16.F32.PACK_AB R205, R160, R205 ;  /* 0x000000cda0cd723e */ /* 0x000fe200000000ff */
[----:B------:R-:W-:Y:S01]  /*94e0*/  UIADD3 UR7, UR7, -0x1, URZ ;  /* 0xffffffff07077890 */ /* 0x000fe2000fffe03f */
[----:B------:R-:W-:Y:S02]  /*94f0*/  F2FP.F16.F32.PACK_AB R206, R181, R206 ;  /* 0x000000ceb5ce723e */ /* 0x000fe400000000ff */
[----:B------:R-:W-:Y:S02]  /*9500*/  F2FP.F16.F32.PACK_AB R207, R164, R207 ;  /* 0x000000cfa4cf723e */ /* 0x000fe400000000ff */
[----:B------:R-:W-:Y:S01]  /*9510*/  PLOP3.LUT P1, PT, PT, PT, UP0, 0x80, 0x0 ;  /* 0x000000000000781c */ /* 0x000fe20003f2f008 */
[----:B0-----:R-:W-:Y:S01]  /*9520*/  UPRMT UR10, UR14, 0x654, UR10 ;  /* 0x000006540e0a7896 */ /* 0x001fe2000800000a */
[----:B------:R-:W-:-:S02]  /*9530*/  MOV R212, UR7 ;  /* 0x0000000700d47c02 */ /* 0x000fc40008000f00 */
        /* <DEDUP_REMOVED lines=12> */
[----:B------:R-:W-:Y:S02]  /*9600*/  F2FP.F16.F32.PACK_AB R194, R157, R194 ;  /* 0x000000c29dc2723e */ /* 0x000fe400000000ff */
[----:B------:R-:W-:Y:S01]  /*9610*/  F2FP.F16.F32.PACK_AB R195, R161, R158 ;  /* 0x0000009ea1c3723e */ /* 0x000fe200000000ff */
[----:B------:R-:W-:Y:S06]  /*9620*/  @P1 BRA `(.L_x_2214) ;  /* 0xffffffbc00a01947 */ /* 0x000fec000383ffff */
[----:B------:R-:W-:-:S07]  /*9630*/  IMAD.U32 R212, RZ, RZ, UR7 ;  /* 0x00000007ffd47e24 */ /* 0x000fce000f8e00ff */
.L_x_2203:
[----:B------:R-:W-:Y:S02]  /*9640*/  R2UR UR10, R22 ;  /* 0x00000000160a72ca */ /* 0x000fe400000e0000 */
[----:B------:R-:W-:-:S13]  /*9650*/  R2UR UR7, R212 ;  /* 0x00000000d40772ca */ /* 0x000fda00000e0000 */
[----:B------:R-:W-:-:S06]  /*9660*/  UISETP.GE.AND UP0, UPT, UR7, UR10, UPT ;  /* 0x0000000a0700728c */ /* 0x000fcc000bf06270 */
[----:B------:R-:W-:-:S13]  /*9670*/  PLOP3.LUT P1, PT, PT, PT, UP0, 0x80, 0x0 ;  /* 0x000000000000781c */ /* 0x000fda0003f2f008 */
[----:B------:R-:W-:Y:S05]  /*9680*/  @!P1 BRA `(.L_x_2215) ;  /* 0x0000003800bc9947 */ /* 0x000fea0003800000 */
[----:B------:R-:W-:Y:S01]  /*9690*/  R2UR UR6, R7 ;  /* 0x00000000070672ca */ /* 0x000fe200000e0000 */
[----:B------:R-:W-:Y:S01]  /*96a0*/  IMAD.MOV.U32 R14, RZ, RZ, R3 ;  /* 0x000000ffff0e7224 */ /* 0x000fe200078e0003 */
[----:B------:R-:W-:Y:S01]  /*96b0*/  UMOV UR7, UR61 ;  /* 0x0000003d00077c82 */ /* 0x000fe20008000000 */
[----:B------:R-:W-:-:S10]  /*96c0*/  IMAD.MOV.U32 R17, RZ, RZ, R6 ;  /* 0x000000ffff117224 */ /* 0x000fd400078e0006 */
[----:B------:R-:W-:-:S07]  /*96d0*/  IMAD.U32 R213, RZ, RZ, UR6 ;  /* 0x00000006ffd57e24 */ /* 0x000fce000f8e00ff */
.L_x_2226:
        /* <DEDUP_REMOVED lines=9> */
.L_x_2216:
        /* <DEDUP_REMOVED lines=8> */
.L_x_2217:
[----:B-1----:R-:W-:Y:S05]  /*97f0*/  @P1 BRA `(.L_x_2218) ;  /* 0x0000000000081947 */ /* 0x002fea0003800000 */
[----:B------:R-:W1:Y:S02]  /*9800*/  SYNCS.PHASECHK.TRANS64.TRYWAIT P1, [UR60+0x38830], R3 ;  /* 0x03883003ff0075a7 */ /* 0x000e64000802017c */
[----:B-1----:R-:W-:Y:S05]  /*9810*/  @!P1 BRA `(.L_x_2219) ;  /* 0x000000b400489947 */ /* 0x002fea0003800000 */
.L_x_2218:
        /* <DEDUP_REMOVED lines=35> */
[----:B------:R-:W-:Y:S01]  /*9a50*/  R2UR UR14, R10 ;  /* 0x000000000a0e72ca */ /* 0x000fe200000e0000 */
[----:B------:R-:W-:Y:S01]  /*9a60*/  UMOV UR54, UR10 ;  /* 0x0000000a00367c82 */ /* 0x000fe20008000000 */
[----:B------:R-:W-:Y:S01]  /*9a70*/  R2UR UR15, R11 ;  /* 0x000000000b0f72ca */ /* 0x000fe200000e0000 */
        /* <DEDUP_REMOVED lines=613> */
.L_x_2220:
        /* <DEDUP_REMOVED lines=8> */
.L_x_2221:
[----:B-1----:R-:W-:Y:S05]  /*c150*/  @P1 BRA `(.L_x_2222) ;  /* 0x0000000000081947 */ /* 0x002fea0003800000 */
[----:B------:R-:W1:Y:S02]  /*c160*/  SYNCS.PHASECHK.TRANS64.TRYWAIT P1, [UR10+0x38850], R0 ;  /* 0x03885000ff0075a7 */ /* 0x000e64000802014a */
[----:B-1----:R-:W-:Y:S05]  /*c170*/  @!P1 BRA `(.L_x_2223) ;  /* 0x0000008c00089947 */ /* 0x002fea0003800000 */
.L_x_2222:
[----:B------:R-:W-:Y:S01]  /*c180*/  R2UR UR6, R16 ;  /* 0x00000000100672ca */ /* 0x000fe200000e0000 */
[----:B------:R-:W-:-:S12]  /*c190*/  WARPGROUP.ARRIVE ;  /* 0x00000000000079c5 */ /* 0x000fd80000000000 */
        /* <DEDUP_REMOVED lines=35> */
.L_x_2224:
[----:B01----:R-:W-:Y:S01]  /*c3d0*/  FMNMX.FTZ R0, R184, R17, !PT ;  /* 0x00000011b8007209 */ /* 0x003fe20007810000 */
[----:B------:R-:W-:Y:S01]  /*c3e0*/  ULDC UR6, c[0x0][0x988] ;  /* 0x0002620000067ab9 */ /* 0x000fe20000000800 */
[----:B------:R-:W-:Y:S01]  /*c3f0*/  FMNMX.FTZ R2, R186, R14, !PT ;  /* 0x0000000eba027209 */ /* 0x000fe20007810000 */
[----:B------:R-:W0:Y:S01]  /*c400*/  S2UR UR7, SR_CgaCtaId ;  /* 0x00000000000779c3 */ /* 0x000e220000008800 */
[----:B------:R-:W-:Y:S01]  /*c410*/  FMNMX.FTZ R3, R185, R0, !PT ;  /* 0x00000000b9037209 */ /* 0x000fe20007810000 */
[----:B------:R-:W-:Y:S01]  /*c420*/  UIADD3 UR60, UR60, 0x38840, URZ ;  /* 0x000388403c3c7890 */ /* 0x000fe2000fffe03f */
        /* <DEDUP_REMOVED lines=10> */
[----:B------:R-:W-:Y:S01]  /*c4d0*/  FMNMX.FTZ R2, R182, R19, !PT ;  /* 0x00000013b6027209 */ /* 0x000fe20007810000 */
[----:B0-----:R-:W-:Y:S01]  /*c4e0*/  UPRMT UR60, UR7, 0x654, UR60 ;  /* 0x00000654073c7896 */ /* 0x001fe2000800003c */
[----:B------:R-:W-:Y:S02]  /*c4f0*/  FMNMX.FTZ R3, R181, R0, !PT ;  /* 0x00000000b5037209 */ /* 0x000fe40007810000 */
[----:B------:R-:W-:Y:S02]  /*c500*/  FMNMX.FTZ R19, R183, R2, !PT ;  /* 0x00000002b7137209 */ /* 0x000fe40007810000 */
[----:B------:R-:W-:Y:S02]  /*c510*/  FMNMX.FTZ R0, R168, R3, !PT ;  /* 0x00000003a8007209 */ /* 0x000fe40007810000 */
[----:B------:R-:W-:-:S02]  /*c520*/  FMNMX.FTZ R2, R170, R19, !PT ;  /* 0x00000013aa027209 */ /* 0x000fc40007810000 */
[----:B------:R-:W-:Y:S01]  /*c530*/  FMNMX.FTZ R3, R169, R0, !PT ;  /* 0x00000000a9037209 */ /* 0x000fe20007810000 */
[----:B------:R-:W-:Y:S01]  /*c540*/  SYNCS.ARRIVE.TRANS64.RED.A1T0 RZ, [UR60], RZ ;  /* 0x000000ffffff79a7 */ /* 0x000fe2000810043c */
        /* <DEDUP_REMOVED lines=20> */
[----:B------:R-:W-:-:S03]  /*c690*/  FMNMX.FTZ R2, R159, R2, !PT ;  /* 0x000000029f027209 */ /* 0x000fc60007810000 */
[----:B------:R-:W0:Y:S04]  /*c6a0*/  SHFL.BFLY PT, R3, R0, 0x2, 0x1f ;  /* 0x0c401f0000037f89 */ /* 0x000e2800000e0000 */
[----:B------:R-:W1:Y:S01]  /*c6b0*/  SHFL.BFLY PT, R19, R2, 0x2, 0x1f ;  /* 0x0c401f0002137f89 */ /* 0x000e6200000e0000 */
[----:B0-----:R-:W-:Y:S02]  /*c6c0*/  FMNMX.FTZ R18, R0, R3, !PT ;  /* 0x0000000300127209 */ /* 0x001fe40007810000 */
[----:B-1----:R-:W-:-:S03]  /*c6d0*/  FMNMX.FTZ R19, R2, R19, !PT ;  /* 0x0000001302137209 */ /* 0x002fc60007810000 */
[----:B------:R-:W0:Y:S04]  /*c6e0*/  SHFL.BFLY PT, R3, R18, 0x1, 0x1f ;  /* 0x0c201f0012037f89 */ /* 0x000e2800000e0000 */
[----:B------:R-:W1:Y:S01]  /*c6f0*/  SHFL.BFLY PT, R20, R19, 0x1, 0x1f ;  /* 0x0c201f0013147f89 */ /* 0x000e6200000e0000 */
[----:B0-----:R-:W-:Y:S02]  /*c700*/  FMNMX.FTZ R6, R18, R3, !PT ;  /* 0x0000000312067209 */ /* 0x001fe40007810000 */
[----:B-1----:R-:W-:-:S03]  /*c710*/  FMNMX.FTZ R3, R19, R20, !PT ;  /* 0x0000001413037209 */ /* 0x002fc60007810000 */
[C---:B------:R-:W-:Y:S01]  /*c720*/  FADD.FTZ R17, -R6.reuse, R17 ;  /* 0x0000001106117221 */ /* 0x040fe20000010100 */
[----:B------:R-:W-:Y:S01]  /*c730*/  FMUL.FTZ R193, R6, UR6 ;  /* 0x0000000606c17c20 */ /* 0x000fe20008410000 */
[----:B------:R-:W-:Y:S02]  /*c740*/  FADD.FTZ R14, -R3, R14 ;  /* 0x0000000e030e7221 */ /* 0x000fe40000010100 */
[----:B------:R-:W-:Y:S01]  /*c750*/  FMUL.FTZ R20, R17, UR6 ;  /* 0x0000000611147c20 */ /* 0x000fe20008410000 */
        /* <DEDUP_REMOVED lines=23> */
[----:B------:R-:W-:Y:S01]  /*c8d0*/  FFMA.FTZ R153, R153, UR6, -R193 ;  /* 0x0000000699997c23 */ /* 0x000fe200080108c1 */
        /* <DEDUP_REMOVED lines=11> */
[----:B------:R-:W2:Y:S01]  /*c990*/  MUFU.EX2 R209, R209 ;  /* 0x000000d100d17308 */ /* 0x000ea20000000800 */
[----:B-1----:R-:W-:Y:S01]  /*c9a0*/  FFMA.FTZ R13, R0, R13, R17 ;  /* 0x0000000d000d7223 */ /* 0x002fe20000010011 */
[--C-:B------:R-:W-:Y:S01]  /*c9b0*/  FFMA.FTZ R197, R162, UR6, -R14.reuse ;  /* 0x00000006a2c57c23 */ /* 0x100fe2000801080e */
[--C-:B------:R-:W-:Y:S01]  /*c9c0*/  FFMA.FTZ R162, R163, UR6, -R14.reuse ;  /* 0x00000006a3a27c23 */ /* 0x100fe2000801080e */
[--C-:B------:R-:W-:Y:S01]  /*c9d0*/  FFMA.FTZ R199, R166, UR6, -R14.reuse ;  /* 0x00000006a6c77c23 */ /* 0x100fe2000801080e */
[--C-:B------:R-:W-:Y:S01]  /*c9e0*/  FFMA.FTZ R203, R174, UR6, -R14.reuse ;  /* 0x00000006aecb7c23 */ /* 0x100fe2000801080e */
[--C-:B------:R-:W-:Y:S01]  /*c9f0*/  FFMA.FTZ R164, R175, UR6, -R14.reuse ;  /* 0x00000006afa47c23 */ /* 0x100fe2000801080e */
[----:B------:R-:W-:Y:S01]  /*ca00*/  FFMA.FTZ R157, R157, UR6, -R193 ;  /* 0x000000069d9d7c23 */ /* 0x000fe200080108c1 */
[----:B------:R-:W1:Y:S01]  /*ca10*/  MUFU.EX2 R18, R18 ;  /* 0x0000001200127308 */ /* 0x000e620000000800 */
[----:B0-----:R-:W-:Y:S01]  /*ca20*/  FADD.FTZ R13, R208, R13 ;  /* 0x0000000dd00d7221 */ /* 0x001fe20000010000 */
[--C-:B------:R-:W-:Y:S01]  /*ca30*/  FFMA.FTZ R193, R154, UR6, -R14.reuse ;  /* 0x000000069ac17c23 */ /* 0x100fe2000801080e */
[--C-:B------:R-:W-:Y:S01]  /*ca40*/  FFMA.FTZ R155, R155, UR6, -R14.reuse ;  /* 0x000000069b9b7c23 */ /* 0x100fe2000801080e */
[----:B------:R-:W-:-:S04]  /*ca50*/  FFMA.FTZ R158, R158, UR6, -R14 ;  /* 0x000000069e9e7c23 */ /* 0x000fc8000801080e */
[----:B------:R-:W0:Y:S01]  /*ca60*/  MUFU.EX2 R210, R210 ;  /* 0x000000d200d27308 */ /* 0x000e220000000800 */
[----:B--2---:R-:W-:-:S07]  /*ca70*/  FFMA.FTZ R171, R2, R12, R209 ;  /* 0x0000000c02ab7223 */ /* 0x004fce00000100d1 */
        /* <DEDUP_REMOVED lines=16> */
[--C-:B------:R-:W-:Y:S01]  /*cb80*/  FFMA.FTZ R166, R167, UR6, -R14.reuse ;  /* 0x00000006a7a67c23 */ /* 0x100fe2000801080e */
[----:B------:R-:W-:-:S05]  /*cb90*/  FFMA.FTZ R14, R159, UR6, -R14 ;  /* 0x000000069f0e7c23 */ /* 0x000fca000801080e */
        /* <DEDUP_REMOVED lines=34> */
[----:B------:R-:W-:Y:S01]  /*cdc0*/  MUFU.EX2 R165, R165 ;  /* 0x000000a500a57308 */ /* 0x000fe20000000800 */
[----:B0-----:R-:W-:-:S07]  /*cdd0*/  FADD.FTZ R154, R198, R163 ;  /* 0x000000a3c69a7221 */ /* 0x001fce0000010000 */
[----:B------:R-:W0:Y:S01]  /*cde0*/  MUFU.EX2 R166, R166 ;  /* 0x000000a600a67308 */ /* 0x000e220000000800 */
[----:B--2---:R-:W-:-:S07]  /*cdf0*/  FADD.FTZ R13, R199, R12 ;  /* 0x0000000cc70d7221 */ /* 0x004fce0000010000 */
        /* <DEDUP_REMOVED lines=20> */
.L_x_2225:
[----:B------:R-:W0:Y:S01]  /*cf40*/  S2UR UR14, SR_CgaCtaId ;  /* 0x00000000000e79c3 */ /* 0x000e220000008800 */
[----:B------:R-:W-:Y:S01]  /*cf50*/  R2UR UR11, R22 ;  /* 0x00000000160b72ca */ /* 0x000fe200000e0000 */
[----:B------:R-:W-:Y:S01]  /*cf60*/  UIADD3 UR10, UR10, 0x38860, URZ ;  /* 0x000388600a0a7890 */ /* 0x000fe2000fffe03f */
[----:B------:R-:W-:Y:S02]  /*cf70*/  R2UR UR7, R212 ;  /* 0x00000000d40772ca */ /* 0x000fe400000e0000 */
[----:B------:R-:W-:Y:S01]  /*cf80*/  F2FP.F16.F32.PACK_AB R208, R208, R17 ;  /* 0x00000011d0d0723e */ /* 0x000fe200000000ff */
[----:B------:R-:W-:Y:S01]  /*cf90*/  IMAD.MOV.U32 R17, RZ, RZ, R6 ;  /* 0x000000ffff117224 */ /* 0x000fe200078e0006 */
[----:B------:R-:W-:Y:S01]  /*cfa0*/  F2FP.F16.F32.PACK_AB R195, R14, R195 ;  /* 0x000000c30ec3723e */ /* 0x000fe200000000ff */
[----:B------:R-:W-:Y:S01]  /*cfb0*/  IMAD.MOV.U32 R14, RZ, RZ, R3 ;  /* 0x000000ffff0e7224 */ /* 0x000fe200078e0003 */
[----:B------:R-:W-:Y:S02]  /*cfc0*/  F2FP.F16.F32.PACK_AB R209, R18, R209 ;  /* 0x000000d112d1723e */ /* 0x000fe400000000ff */
[----:B------:R-:W-:-:S02]  /*cfd0*/  F2FP.F16.F32.PACK_AB R210, R19, R210 ;  /* 0x000000d213d2723e */ /* 0x000fc400000000ff */
[----:B------:R-:W-:Y:S02]  /*cfe0*/  F2FP.F16.F32.PACK_AB R211, R20, R211 ;  /* 0x000000d314d3723e */ /* 0x000fe400000000ff */
[----:B------:R-:W-:Y:S01]  /*cff0*/  F2FP.F16.F32.PACK_AB R204, R21, R204 ;  /* 0x000000cc15cc723e */ /* 0x000fe200000000ff */
[----:B------:R-:W-:Y:S01]  /*d000*/  UISETP.GT.AND UP0, UPT, UR7, UR11, UPT ;  /* 0x0000000b0700728c */ /* 0x000fe2000bf04270 */
[----:B------:R-:W-:Y:S02]  /*d010*/  F2FP.F16.F32.PACK_AB R205, R152, R205 ;  /* 0x000000cd98cd723e */ /* 0x000fe400000000ff */
[----:B------:R-:W-:Y:S02]  /*d020*/  F2FP.F16.F32.PACK_AB R206, R177, R206 ;  /* 0x000000ceb1ce723e */ /* 0x000fe400000000ff */
[----:B------:R-:W-:Y:S02]  /*d030*/  F2FP.F16.F32.PACK_AB R207, R156, R207 ;  /* 0x000000cf9ccf723e */ /* 0x000fe400000000ff */
[----:B------:R-:W-:Y:S01]  /*d040*/  PLOP3.LUT P1, PT, PT, PT, UP0, 0x80, 0x0 ;  /* 0x000000000000781c */ /* 0x000fe20003f2f008 */
[----:B0-----:R-:W-:Y:S01]  /*d050*/  UPRMT UR10, UR14, 0x654, UR10 ;  /* 0x000006540e0a7896 */ /* 0x001fe2000800000a */
[----:B------:R-:W-:-:S02]  /*d060*/  F2FP.F16.F32.PACK_AB R200, R169, R200 ;  /* 0x000000c8a9c8723e */ /* 0x000fc400000000ff */
[----:B------:R-:W-:Y:S02]  /*d070*/  F2FP.F16.F32.PACK_AB R201, R160, R201 ;  /* 0x000000c9a0c9723e */ /* 0x000fe400000000ff */
[----:B------:R-:W-:Y:S02]  /*d080*/  F2FP.F16.F32.PACK_AB R202, R173, R202 ;  /* 0x000000caadca723e */ /* 0x000fe400000000ff */
[----:B------:R-:W-:Y:S02]  /*d090*/  F2FP.F16.F32.PACK_AB R203, R164, R203 ;  /* 0x000000cba4cb723e */ /* 0x000fe400000000ff */
[----:B------:R-:W-:Y:S01]  /*d0a0*/  SYNCS.ARRIVE.TRANS64.RED.A1T0 RZ, [UR10], RZ ;  /* 0x000000ffffff79a7 */ /* 0x000fe2000810040a */
[----:B------:R-:W-:Y:S01]  /*d0b0*/  UIADD3 UR10, UR7, -0x1, URZ ;  /* 0xffffffff070a7890 */ /* 0x000fe2000fffe03f */
[----:B------:R-:W-:Y:S02]  /*d0c0*/  R2UR UR7, R7 ;  /* 0x00000000070772ca */ /* 0x000fe400000e0000 */
[----:B------:R-:W-:-:S02]  /*d0d0*/  F2FP.F16.F32.PACK_AB R196, R161, R196 ;  /* 0x000000c4a1c4723e */ /* 0x000fc400000000ff */
[----:B------:R-:W-:Y:S01]  /*d0e0*/  F2FP.F16.F32.PACK_AB R197, R162, R197 ;  /* 0x000000c5a2c5723e */ /* 0x000fe200000000ff */
[----:B------:R-:W-:Y:S01]  /*d0f0*/  IMAD.U32 R212, RZ, RZ, UR10 ;  /* 0x0000000affd47e24 */ /* 0x000fe2000f8e00ff */
[----:B------:R-:W-:Y:S02]  /*d100*/  F2FP.F16.F32.PACK_AB R198, R165, R198 ;  /* 0x000000c6a5c6723e */ /* 0x000fe400000000ff */
[----:B------:R-:W-:Y:S02]  /*d110*/  F2FP.F16.F32.PACK_AB R199, R166, R199 ;  /* 0x000000c7a6c7723e */ /* 0x000fe400000000ff */
[----:B------:R-:W-:Y:S02]  /*d120*/  F2FP.F16.F32.PACK_AB R192, R153, R192 ;  /* 0x000000c099c0723e */ /* 0x000fe400000000ff */
[----:B------:R-:W-:Y:S02]  /*d130*/  F2FP.F16.F32.PACK_AB R193, R167, R193 ;  /* 0x000000c1a7c1723e */ /* 0x000fe400000000ff */
[----:B------:R-:W-:Y:S01]  /*d140*/  MOV R213, UR7 ;  /* 0x0000000700d57c02 */ /* 0x000fe20008000f00 */
[----:B------:R-:W-:Y:S01]  /*d150*/  UMOV UR7, UR61 ;  /* 0x0000003d00077c82 */ /* 0x000fe20008000000 */
[----:B------:R-:W-:Y:S01]  /*d160*/  F2FP.F16.F32.PACK_AB R194, R157, R194 ;  /* 0x000000c29dc2723e */ /* 0x000fe200000000ff */
[----:B------:R-:W-:Y:S06]  /*d170*/  @P1 BRA `(.L_x_2226) ;  /* 0xffffffc400581947 */ /* 0x000fec000383ffff */
.L_x_2215:
        /* <DEDUP_REMOVED lines=131> */
.L_x_2227:
        /* <DEDUP_REMOVED lines=8> */
.L_x_2228:
[----:B-1----:R-:W-:Y:S05]  /*da30*/  @P1 BRA `(.L_x_2229) ;  /* 0x0000000000081947 */ /* 0x002fea0003800000 */
[----:B------:R-:W1:Y:S02]  /*da40*/  SYNCS.PHASECHK.TRANS64.TRYWAIT P1, [UR5+0x38850], R0 ;  /* 0x03885000ff0075a7 */ /* 0x000e640008020145 */
[----:B-1----:R-:W-:Y:S05]  /*da50*/  @!P1 BRA `(.L_x_2230) ;  /* 0x0000007000e89947 */ /* 0x002fea0003800000 */
.L_x_2229:
[----:B------:R-:W-:Y:S01]  /*da60*/  R2UR UR4, R16 ;  /* 0x00000000100472ca */ /* 0x000fe200000e0000 */
[----:B------:R-:W-:Y:S01]  /*da70*/  WARPGROUP.ARRIVE ;  /* 0x00000000000079c5 */ /* 0x000fe20000000000 */
[----:B------:R-:W-:Y:S01]  /*da80*/  UMOV UR11, 0x40000040 ;  /* 0x40000040000b7882 */ /* 0x000fe20000000000 */
[----:B01----:R-:W0:Y:S04]  /*da90*/  SHFL.BFLY PT, R0, R13, 0x2, 0x1f ;  /* 0x0c401f000d007f89 */ /* 0x003e2800000e0000 */
[----:B------:R-:W1:Y:S06]  /*daa0*/  SHFL.BFLY PT, R5, R12, 0x2, 0x1f ;  /* 0x0c401f000c057f89 */ /* 0x000e6c00000e0000 */
[----:B------:R-:W-:-:S04]  /*dab0*/  UIADD3 UR4, UR4, 0x400, URZ ;  /* 0x0000040004047890 */ /* 0x000fc8000fffe03f */
[----:B------:R-:W-:-:S04]  /*dac0*/  USHF.R.U32.HI UR4, URZ, 0x4, UR4 ;  /* 0x000000043f047899 */ /* 0x000fc80008011604 */
[----:B------:R-:W-:-:S04]  /*dad0*/  ULOP3.LUT UR4, UR4, 0x3fff, URZ, 0xc0, !UPT ;  /* 0x00003fff04047892 */ /* 0x000fc8000f8ec03f */
[----:B------:R-:W-:Y:S01]  /*dae0*/  ULOP3.LUT UR4, UR4, 0x2800000, URZ, 0xfc, !UPT ;  /* 0x0280000004047892 */ /* 0x000fe2000f8efc3f */
[----:B0-----:R-:W-:Y:S01]  /*daf0*/  FADD.FTZ R0, R0, R13 ;  /* 0x0000000d00007221 */ /* 0x001fe20000010000 */
[----:B------:R-:W-:Y:S02]  /*db00*/  IMAD.U32 R13, RZ, RZ, UR6 ;  /* 0x00000006ff0d7e24 */ /* 0x000fe4000f8e00ff */
[----:B------:R-:W-:Y:S01]  /*db10*/  UIMAD UR4, UR61, 0xa00, UR4 ;  /* 0x00000a003d0478a4 */ /* 0x000fe2000f8e0204 */
[----:B-1----:R-:W-:-:S03]  /*db20*/  FADD.FTZ R2, R5, R12 ;  /* 0x0000000c05027221 */ /* 0x002fc60000010000 */
        /* <DEDUP_REMOVED lines=9> */
[----:B------:R-:W-:Y:S02]  /*dbc0*/  CS2R R4, SRZ ;  /* 0x0000000000047805 */ /* 0x000fe4000001ff00 */
[----:B------:R-:W-:Y:S02]  /*dbd0*/  MOV R0, 0xff800000 ;  /* 0xff80000000007802 */ /* 0x000fe40000000f00 */
[----:B------:R-:W-:Y:S01]  /*dbe0*/  FSETP.NE.FTZ.AND P1, PT, R11, RZ, PT ;  /* 0x000000ff0b00720b */ /* 0x000fe20003f35000 */
[----:B-1----:R-:W-:Y:S01]  /*dbf0*/  FADD.FTZ R14, R2, R7 ;  /* 0x00000007020e7221 */ /* 0x002fe20000010000 */
[----:B------:R-:W-:-:S02]  /*dc00*/  IMAD.U32 R7, RZ, RZ, UR6 ;  /* 0x00000006ff077e24 */ /* 0x000fc4000f8e00ff */
[----:B------:R-:W-:Y:S02]  /*dc10*/  IMAD.MOV.U32 R2, RZ, RZ, -0x800000 ;  /* 0xff800000ff027424 */ /* 0x000fe400078e00ff */
        /* <DEDUP_REMOVED lines=37> */
.L_x_2231:
        /* <DEDUP_REMOVED lines=133> */
.L_x_2195:
[----:B------:R-:W-:Y:S05]  /*e6c0*/  @P0 BRA `(.L_x_2232) ;  /* 0x0000002000600947 */ /* 0x000fea0003800000 */
[----:B------:R-:W0:Y:S01]  /*e6d0*/  S2R R3, SR_TID.X ;  /* 0x0000000000037919 */ /* 0x000e220000002100 */
[----:B------:R-:W-:Y:S01]  /*e6e0*/  R2UR UR13, R23 ;  /* 0x00000000170d72ca */ /* 0x000fe200000e0000 */
[----:B------:R-:W1:Y:S01]  /*e6f0*/  S2UR UR12, SR_CTAID.Z ;  /* 0x00000000000c79c3 */ /* 0x000e620000002700 */
[----:B------:R-:W-:Y:S01]  /*e700*/  ULDC.64 UR8, c[0x0][0xbd0] ;  /* 0x0002f40000087ab9 */ /* 0x000fe20000000a00 */
[----:B------:R-:W-:Y:S01]  /*e710*/  ULDC.64 UR14, c[0x0][0x208] ;  /* 0x00008200000e7ab9 */ /* 0x000fe20000000a00 */
[----:B------:R-:W-:Y:S05]  /*e720*/  BSSY B0, `(.L_x_2233) ;  /* 0x000014c000007945 */ /* 0x000fea0003800000 */
[----:B------:R-:W2:Y:S04]  /*e730*/  LDC.64 R18, c[0x0][0xbd8] ;  /* 0x0002f600ff127b82 */ /* 0x000ea80000000a00 */
[----:B------:R-:W-:-:S02]  /*e740*/  USHF.R.S32.HI UR7, URZ, 0x1f, UR13 ;  /* 0x0000001f3f077899 */ /* 0x000fc4000801140d */
[----:B------:R-:W-:Y:S02]  /*e750*/  UIMAD.WIDE.U32 UR4, UR13, UR8, URZ ;  /* 0x000000080d0472a5 */ /* 0x000fe4000f8e003f */
[----:B------:R-:W-:Y:S01]  /*e760*/  UIMAD UR6, UR7, UR8, URZ ;  /* 0x00000008070672a4 */ /* 0x000fe2000f8e023f */
[----:B------:R-:W3:Y:S03]  /*e770*/  S2UR UR11, SR_CTAID.Y ;  /* 0x00000000000b79c3 */ /* 0x000ee60000002600 */
[----:B------:R-:W-:-:S03]  /*e780*/  UIMAD UR6, UR13, UR9, UR6 ;  /* 0x000000090d0672a4 */ /* 0x000fc6000f8e0206 */
[----:B------:R-:W-:Y:S01]  /*e790*/  ULDC.64 UR8, c[0x0][0xb38] ;  /* 0x0002ce0000087ab9 */ /* 0x000fe20000000a00 */
[----:B------:R-:W-:Y:S01]  /*e7a0*/  UIADD3 UR6, UR5, UR6, URZ ;  /* 0x0000000605067290 */ /* 0x000fe2000fffe03f */
[----:B------:R-:W3:Y:S01]  /*e7b0*/  LDC R153, c[0x0][0xc50] ;  /* 0x00031400ff997b82 */ /* 0x000ee20000000800 */
[----:B-1----:R-:W-:Y:S02]  /*e7c0*/  USHF.R.S32.HI UR10, URZ, 0x1f, UR12 ;  /* 0x0000001f3f0a7899 */ /* 0x002fe4000801140c */
[----:B------:R-:W-:Y:S01]  /*e7d0*/  UIMAD UR7, UR7, UR8, URZ ;  /* 0x00000008070772a4 */ /* 0x000fe2000f8e023f */
[----:B0-----:R-:W-:-:S04]  /*e7e0*/  VIADD R5, R3, 0xffffff80 ;  /* 0xffffff8003057836 */ /* 0x001fc80000000000 */
[----:B------:R-:W0:Y:S01]  /*e7f0*/  LDC.64 R20, c[0x0][0xb40] ;  /* 0x0002d000ff147b82 */ /* 0x000e220000000a00 */
[----:B------:R-:W-:-:S04]  /*e800*/  SHF.R.S32.HI R4, RZ, 0x1f, R5 ;  /* 0x0000001fff047819 */ /* 0x000fc80000011405 */
[CC--:B------:R-:W-:Y:S02]  /*e810*/  LEA.HI R6, R4.reuse, R5.reuse, RZ, 0x7 ;  /* 0x0000000504067211 */ /* 0x0c0fe400078f38ff */
[----:B------:R-:W-:Y:S02]  /*e820*/  LEA.HI R11, R4, R5, RZ, 0x2 ;  /* 0x00000005040b7211 */ /* 0x000fe400078f10ff */
[----:B------:R-:W-:Y:S02]  /*e830*/  LOP3.LUT R8, R6, 0xffffff80, RZ, 0xc0, !PT ;  /* 0xffffff8006087812 */ /* 0x000fe400078ec0ff */
[----:B------:R-:W-:-:S03]  /*e840*/  SHF.R.S32.HI R7, RZ, 0x7, R6 ;  /* 0x00000007ff077819 */ /* 0x000fc60000011406 */
[----:B------:R-:W-:Y:S01]  /*e850*/  IMAD.IADD R3, R5, 0x1, -R8 ;  /* 0x0000000105037824 */ /* 0x000fe200078e0a08 */
[----:B------:R-:W-:Y:S01]  /*e860*/  LEA.HI R4, R6, R7, RZ, 0x1 ;  /* 0x0000000706047211 */ /* 0x000fe200078f08ff */
[----:B------:R-:W1:Y:S01]  /*e870*/  LDC R8, c[0x0][0xbe8] ;  /* 0x0002fa00ff087b82 */ /* 0x000e620000000800 */
        /* <DEDUP_REMOVED lines=12> */
[----:B------:R-:W-:Y:S01]  /*e940*/  LOP3.LUT R10, R10, 0x7ffffffc, RZ, 0xc0, !PT ;  /* 0x7ffffffc0a0a7812 */ /* 0x000fe200078ec0ff */
[----:B------:R-:W-:Y:S01]  /*e950*/  BAR.SYNC.DEFER_BLOCKING 0x1, 0x100 ;  /* 0x0044000000007b1d */ /* 0x000fe20000010000 */
[----:B-1----:R-:W-:Y:S01]  /*e960*/  ISETP.NE.AND P0, PT, R8, 0x1, PT ;  /* 0x000000010800780c */ /* 0x002fe20003f05270 */
[----:B------:R-:W-:Y:S01]  /*e970*/  IMAD.IADD R4, R9, 0x1, -R14 ;  /* 0x0000000109047824 */ /* 0x000fe200078e0a0e */
[----:B------:R-:W-:Y:S02]  /*e980*/  LOP3.LUT R14, R7, 0x1ffffffe, RZ, 0xc0, !PT ;  /* 0x1ffffffe070e7812 */ /* 0x000fe400078ec0ff */
[----:B------:R-:W-:Y:S01]  /*e990*/  SHF.R.S32.HI R7, RZ, 0x5, R12 ;  /* 0x00000005ff077819 */ /* 0x000fe2000001140c */
[----:B--2---:R-:W-:Y:S01]  /*e9a0*/  IMAD R12, R18, UR10, RZ ;  /* 0x0000000a120c7c24 */ /* 0x004fe2000f8e02ff */
[----:B------:R-:W1:Y:S01]  /*e9b0*/  S2R R9, SR_CTAID.X ;  /* 0x0000000000097919 */ /* 0x000e620000002500 */
[----:B------:R-:W-:Y:S01]  /*e9c0*/  IMAD.IADD R11, R5, 0x1, -R14 ;  /* 0x00000001050b7824 */ /* 0x000fe200078e0a0e */
[----:B------:R-:W-:Y:S01]  /*e9d0*/  MOV R5, UR5 ;  /* 0x0000000500057c02 */ /* 0x000fe20008000f00 */
[----:B------:R-:W-:-:S02]  /*e9e0*/  IMAD R7, R7, 0x10, R4 ;  /* 0x0000001007077824 */ /* 0x000fc400078e0204 */
[----:B------:R-:W-:Y:S02]  /*e9f0*/  IMAD.U32 R4, RZ, RZ, UR4 ;  /* 0x00000004ff047e24 */ /* 0x000fe4000f8e00ff */
[----:B------:R-:W2:Y:S01]  /*ea00*/  @P0 LDC R14, c[0x0][0xbec] ;  /* 0x0002fb00ff0e0b82 */ /* 0x000ea20000000800 */
[----:B------:R-:W-:Y:S01]  /*ea10*/  IMAD R16, R6, 0x40, R7 ;  /* 0x0000004006107824 */ /* 0x000fe200078e0207 */
[----:B------:R-:W-:Y:S01]  /*ea20*/  UIMAD.WIDE.U32 UR4, UR13, UR8, URZ ;  /* 0x000000080d0472a5 */ /* 0x000fe2000f8e003f */
        /* <DEDUP_REMOVED lines=14> */
[----:B------:R-:W-:-:S04]  /*eb10*/  ULDC.64 UR6, c[0x0][0xb48] ;  /* 0x0002d20000067ab9 */ /* 0x000fc80000000a00 */
[----:B------:R-:W3:Y:S01]  /*eb20*/  @P0 LDC R155, c[0x0][0xbf0] ;  /* 0x0002fc00ff9b0b82 */ /* 0x000ee20000000800 */
[----:B-1----:R-:W-:Y:S01]  /*eb30*/  IMAD R11, R9, 0x80, R6 ;  /* 0x00000080090b7824 */ /* 0x002fe200078e0206 */
[----:B------:R-:W-:Y:S01]  /*eb40*/  MOV R6, UR4 ;  /* 0x0000000400067c02 */ /* 0x000fe20008000f00 */
[----:B------:R-:W-:Y:S02]  /*eb50*/  ULDC.64 UR4, c[0x0][0xbe0] ;  /* 0x0002f80000047ab9 */ /* 0x000fe40000000a00 */
[----:B--2---:R-:W-:-:S04]  /*eb60*/  @P0 IMAD.HI.U32 R12, R11, R14, RZ ;  /* 0x0000000e0b0c0227 */ /* 0x004fc800078e00ff */
        /* <DEDUP_REMOVED lines=8> */
[----:B------:R-:W-:Y:S01]  /*ebf0*/  IMAD.MOV.U32 R15, RZ, RZ, R11 ;  /* 0x000000ffff0f7224 */ /* 0x000fe200078e000b */
[----:B---3--:R-:W-:Y:S01]  /*ec00*/  @P0 SHF.R.U32.HI R15, RZ, R155, R22 ;  /* 0x0000009bff0f0219 */ /* 0x008fe20000011616 */
[C---:B------:R-:W-:Y:S02]  /*ec10*/  IMAD R12, R14.reuse, UR4, RZ ;  /* 0x000000040e0c7c24 */ /* 0x040fe4000f8e02ff */
        /* <DEDUP_REMOVED lines=73> */
[----:B------:R-:W-:Y:S01]  /*f0b0*/  VIADD R22, R3, 0x50 ;  /* 0x0000005003167836 */ /* 0x000fe20000000000 */
[----:B------:R-:W-:-:S02]  /*f0c0*/  ISETP.GE.AND P0, PT, R18, UR4, PT ;  /* 0x0000000412007c0c */ /* 0x000fc4000bf06270 */
[----:B------:R-:W-:Y:S02]  /*f0d0*/  ISETP.GE.AND P1, PT, R19, UR4, PT ;  /* 0x0000000413007c0c */ /* 0x000fe4000bf26270 */
[C---:B------:R-:W-:Y:S02]  /*f0e0*/  IADD3 R20, R3.reuse, 0x40, RZ ;  /* 0x0000004003147810 */ /* 0x040fe40007ffe0ff */
        /* <DEDUP_REMOVED lines=8> */
[----:B---34-:R-:W-:Y:S01]  /*f170*/  @!P2 IMAD.WIDE R10, R3, 0x4, R4 ;  /* 0x00000004030aa825 */ /* 0x018fe200078e0204 */
[----:B------:R-:W-:-:S02]  /*f180*/  ISETP.GE.AND P6, PT, R22, UR4, PT ;  /* 0x0000000416007c0c */ /* 0x000fc4000bfc6270 */
[----:B------:R-:W-:Y:S01]  /*f190*/  @!P0 LEA.HI R18, R18, R18, RZ, 0x1 ;  /* 0x0000001212128211 */ /* 0x000fe200078f08ff */
        /* <DEDUP_REMOVED lines=13> */
[----:B------:R-:W-:Y:S02]  /*f270*/  @!P0 LOP3.LUT R11, R18, 0xfffffffe, RZ, 0xc0, !PT ;  /* 0xfffffffe120b8812 */ /* 0x000fe400078ec0ff */
[----:B------:R-:W-:Y:S01]  /*f280*/  @!P2 LEA.HI R0, R0, R0, RZ, 0x1 ;  /* 0x000000000000a211 */ /* 0x000fe200078f08ff */
[----:B-1----:R-:W-:Y:S01]  /*f290*/  VIADD R28, R3, 0x60 ;  /* 0x00000060031c7836 */ /* 0x002fe20000000000 */
[----:B------:R-:W-:Y:S01]  /*f2a0*/  @!P1 LOP3.LUT R13, R19, 0xfffffffe, RZ, 0xc0, !PT ;  /* 0xfffffffe130d9812 */ /* 0x000fe200078ec0ff */
        /* <DEDUP_REMOVED lines=147> */
.L_x_2234:
[----:B------:R-:W-:Y:S05]  /*fbe0*/  BSYNC B0 ;  /* 0x0000000000007941 */ /* 0x000fea0003800000 */
.L_x_2233:
[----:B------:R-:W-:Y:S01]  /*fbf0*/  ISETP.GE.AND P0, PT, R9, R8, PT ;  /* 0x000000080900720c */ /* 0x000fe20003f06270 */
[----:B0---4-:R1:W4:Y:S04]  /*fc00*/  SHFL.IDX PT, R5, R7, 0x1, 0x1c1f ;  /* 0x003c1f0007057f89 */ /* 0x01132800000e0000 */
[----:B---3--:R1:W3:Y:S08]  /*fc10*/  SHFL.IDX PT, R4, R6, 0x1, 0x1c1f ;  /* 0x003c1f0006047f89 */ /* 0x0082f000000e0000 */
[----:B-1----:R-:W-:Y:S05]  /*fc20*/  @P0 BRA `(.L_x_2193) ;  /* 0x0000004c00d00947 */ /* 0x002fea0003800000 */
        /* <DEDUP_REMOVED lines=17> */
[----:B---34-:R-:W-:Y:S01]  /*fd40*/  @!P0 IMAD.WIDE R6, R3, 0x4, R4 ;  /* 0x0000000403068825 */ /* 0x018fe200078e0204 */
[----:B------:R-:W-:-:S02]  /*fd50*/  ISETP.GE.AND P4, PT, R16, UR4, PT ;  /* 0x0000000410007c0c */ /* 0x000fc4000bf86270 */
        /* <DEDUP_REMOVED lines=75> */
[----:B------:R-:W-:-:S02]  /*10210*/  IADD3 R18, R3, 0x88, RZ ;  /* 0x0000008803127810 */ /* 0x000fc40007ffe0ff */
[----:B------:R-:W-:Y:S01]  /*10220*/  @!P0 LOP3.LUT R19, R19, 0xfffffffe, RZ, 0xc0, !PT ;  /* 0xfffffffe13138812 */ /* 0x000fe200078ec0ff */
        /* <DEDUP_REMOVED lines=32> */
[C---:B------:R-:W-:Y:S01]  /*10430*/  VIADD R20, R3.reuse, 0xc8 ;  /* 0x000000c803147836 */ /* 0x040fe20000000000 */
[----:B------:R-:W-:Y:S01]  /*10440*/  ISETP.GE.AND P5, PT, R18, UR4, PT ;  /* 0x0000000412007c0c */ /* 0x000fe2000bfa6270 */
[----:B------:R-:W-:Y:S01]  /*10450*/  VIADD R0, R3, 0xd0 ;  /* 0x000000d003007836 */ /* 0x000fe20000000000 */
[----:B------:R-:W-:-:S02]  /*10460*/  @!P2 LEA.HI R17, R17, R17, RZ, 0x1 ;  /* 0x000000111111a211 */ /* 0x000fc400078f08ff */
[----:B------:R-:W-:Y:S02]  /*10470*/  @!P1 LEA.HI R19, R19, R19, RZ, 0x1 ;  /* 0x0000001313139211 */ /* 0x000fe400078f08ff */
[----:B---3--:R-:W-:Y:S01]  /*10480*/  @!P4 LOP3.LUT R13, R2, 0xfffffffe, RZ, 0xc0, !PT ;  /* 0xfffffffe020dc812 */ /* 0x008fe200078ec0ff */
        /* <DEDUP_REMOVED lines=10> */
[----:B------:R-:W-:Y:S01]  /*10530*/  IADD3 R2, R3, 0xd8, RZ ;  /* 0x000000d803027810 */ /* 0x000fe20007ffe0ff */
[--C-:B------:R-:W-:Y:S01]  /*10540*/  @!P2 IMAD.WIDE R12, R17, 0x4, R4.reuse ;  /* 0x00000004110ca825 */ /* 0x100fe200078e0204 */
[----:B------:R-:W-:Y:S01]  /*10550*/  @!P5 LEA.HI R18, R18, R18, RZ, 0x1 ;  /* 0x000000121212d211 */ /* 0x000fe200078f08ff */
[----:B------:R2:W-:Y:S02]  /*10560*/  @!P3 ST.E.64 desc[UR6][R10.64], R110 ;  /* 0x0000006e0a00b985 */ /* 0x0005e4000c101b06 */
[----:B------:R-:W-:-:S02]  /*10570*/  @!P1 IMAD.WIDE R14, R19, 0x4, R4 ;  /* 0x00000004130e9825 */ /* 0x000fc400078e0204 */
[----:B------:R-:W-:Y:S01]  /*10580*/  @!P2 ST.E.64 desc[UR6][R12.64], R114 ;  /* 0x000000720c00a985 */ /* 0x000fe2000c101b06 */
[----:B------:R-:W-:Y:S01]  /*10590*/  @!P6 LEA.HI R20, R20, R20, RZ, 0x1 ;  /* 0x000000141414e211 */ /* 0x000fe200078f08ff */
[C---:B------:R-:W-:Y:S01]  /*105a0*/  VIADD R16, R3.reuse, 0xe0 ;  /* 0x000000e003107836 */ /* 0x040fe20000000000 */
[----:B0-----:R-:W-:Y:S01]  /*105b0*/  @!P5 LOP3.LUT R7, R18, 0xfffffffe, RZ, 0xc0, !PT ;  /* 0xfffffffe1207d812 */ /* 0x001fe200078ec0ff */
[C---:B------:R-:W-:Y:S01]  /*105c0*/  VIADD R17, R3.reuse, 0xe8 ;  /* 0x000000e803117836 */ /* 0x040fe20000000000 */
[----:B------:R-:W-:Y:S01]  /*105d0*/  @!P1 ST.E.64 desc[UR6][R14.64], R118 ;  /* 0x000000760e009985 */ /* 0x000fe2000c101b06 */
[----:B------:R-:W-:Y:S01]  /*105e0*/  VIADD R19, R3, 0xf0 ;  /* 0x000000f003137836 */ /* 0x000fe20000000000 */
[----:B------:R-:W-:Y:S01]  /*105f0*/  ISETP.GE.AND P1, PT, R2, UR4, PT ;  /* 0x0000000402007c0c */ /* 0x000fe2000bf26270 */
[----:B------:R-:W-:Y:S01]  /*10600*/  @!P5 IMAD.WIDE R6, R7, 0x4, R4 ;  /* 0x000000040706d825 */ /* 0x000fe200078e0204 */
[----:B------:R-:W-:Y:S02]  /*10610*/  ISETP.GE.AND P2, PT, R16, UR4, PT ;  /* 0x0000000410007c0c */ /* 0x000fe4000bf46270 */
[----:B------:R-:W-:Y:S01]  /*10620*/  ISETP.GE.AND P3, PT, R17, UR4, PT ;  /* 0x0000000411007c0c */ /* 0x000fe2000bf66270 */
[----:B------:R-:W-:Y:S01]  /*10630*/  VIADD R3, R3, 0xf8 ;  /* 0x000000f803037836 */ /* 0x000fe20000000000 */
[----:B------:R-:W-:Y:S01]  /*10640*/  ISETP.GE.AND P4, PT, R19, UR4, PT ;  /* 0x0000000413007c0c */ /* 0x000fe2000bf86270 */
[----:B------:R0:W-:Y:S01]  /*10650*/  @!P5 ST.E.64 desc[UR6][R6.64], R122 ;  /* 0x0000007a0600d985 */ /* 0x0001e2000c101b06 */
[----:B------:R-:W-:-:S02]  /*10660*/  @!P0 LEA.HI R0, R0, R0, RZ, 0x1 ;  /* 0x0000000000008211 */ /* 0x000fc400078f08ff */
[----:B-1----:R-:W-:Y:S02]  /*10670*/  @!P6 LOP3.LUT R9, R20, 0xfffffffe, RZ, 0xc0, !PT ;  /* 0xfffffffe1409e812 */ /* 0x002fe400078ec0ff */
[----:B--2---:R-:W-:Y:S02]  /*10680*/  @!P0 LOP3.LUT R11, R0, 0xfffffffe, RZ, 0xc0, !PT ;  /* 0xfffffffe000b8812 */ /* 0x004fe400078ec0ff */
[----:B------:R-:W-:Y:S01]  /*10690*/  @!P1 LEA.HI R2, R2, R2, RZ, 0x1 ;  /* 0x0000000202029211 */ /* 0x000fe200078f08ff */
[--C-:B------:R-:W-:Y:S01]  /*106a0*/  @!P6 IMAD.WIDE R8, R9, 0x4, R4.reuse ;  /* 0x000000040908e825 */ /* 0x100fe200078e0204 */
[----:B------:R-:W-:Y:S02]  /*106b0*/  @!P2 LEA.HI R16, R16, R16, RZ, 0x1 ;  /* 0x000000101010a211 */ /* 0x000fe400078f08ff */
[----:B------:R-:W-:Y:S02]  /*106c0*/  @!P3 LEA.HI R17, R17, R17, RZ, 0x1 ;  /* 0x000000111111b211 */ /* 0x000fe400078f08ff */
[----:B------:R1:W-:Y:S01]  /*106d0*/  @!P6 ST.E.64 desc[UR6][R8.64], R126 ;  /* 0x0000007e0800e985 */ /* 0x0003e2000c101b06 */
[----:B0-----:R-:W-:Y:S01]  /*106e0*/  @!P0 IMAD.WIDE R6, R11, 0x4, R4 ;  /* 0x000000040b068825 */ /* 0x001fe200078e0204 */
[----:B------:R-:W-:-:S02]  /*106f0*/  @!P4 LEA.HI R19, R19, R19, RZ, 0x1 ;  /* 0x000000131313c211 */ /* 0x000fc400078f08ff */
[----:B------:R-:W-:Y:S02]  /*10700*/  @!P1 LOP3.LUT R13, R2, 0xfffffffe, RZ, 0xc0, !PT ;  /* 0xfffffffe020d9812 */ /* 0x000fe400078ec0ff */
[----:B------:R0:W-:Y:S01]  /*10710*/  @!P0 ST.E.64 desc[UR6][R6.64], R130 ;  /* 0x0000008206008985 */ /* 0x0001e2000c101b06 */
[----:B------:R-:W-:Y:S02]  /*10720*/  @!P2 LOP3.LUT R15, R16, 0xfffffffe, RZ, 0xc0, !PT ;  /* 0xfffffffe100fa812 */ /* 0x000fe400078ec0ff */
[----:B------:R-:W-:Y:S02]  /*10730*/  ISETP.GE.AND P0, PT, R3, UR4, PT ;  /* 0x0000000403007c0c */ /* 0x000fe4000bf06270 */
        /* <DEDUP_REMOVED lines=17> */
.L_x_2232:
        /* <DEDUP_REMOVED lines=26> */
[----:B------:R-:W-:Y:S01]  /*109f0*/  MOV R3, UR5 ;  /* 0x0000000500037c02 */ /* 0x000fe20008000f00 */
[----:B------:R-:W-:Y:S01]  /*10a00*/  UIADD3 UR6, UR5, UR6, URZ ;  /* 0x0000000605067290 */ /* 0x000fe2000fffe03f */
[----:B------:R-:W-:Y:S02]  /*10a10*/  IMAD.U32 R2, RZ, RZ, UR4 ;  /* 0x00000004ff027e24 */ /* 0x000fe4000f8e00ff */
[----:B------:R-:W-:Y:S02]  /*10a20*/  ULDC.64 UR4, c[0x0][0xbe0] ;  /* 0x0002f80000047ab9 */ /* 0x000fe40000000a00 */
[----:B------:R-:W0:Y:S01]  /*10a30*/  S2UR UR10, SR_CTAID.Y ;  /* 0x00000000000a79c3 */ /* 0x000e220000002600 */
[----:B------:R-:W-:-:S02]  /*10a40*/  IMAD.U32 R3, RZ, RZ, UR6 ;  /* 0x00000006ff037e24 */ /* 0x000fc4000f8e00ff */
[C---:B-1----:R-:W-:Y:S02]  /*10a50*/  IMAD R12, R10.reuse, UR8, RZ ;  /* 0x000000080a0c7c24 */ /* 0x042fe4000f8e02ff */
[----:B------:R-:W-:-:S03]  /*10a60*/  IMAD.WIDE.U32 R2, R10, UR7, R2 ;  /* 0x000000070a027c25 */ /* 0x000fc6000f8e0002 */
[----:B------:R-:W0:Y:S01]  /*10a70*/  LDC R8, c[0x0][0xc50] ;  /* 0x00031400ff087b82 */ /* 0x000e220000000800 */
[----:B--2---:R-:W-:-:S04]  /*10a80*/  @P0 IMAD.HI.U32 R4, R0, R7, RZ ;  /* 0x0000000700040227 */ /* 0x004fc800078e00ff */
[----:B------:R-:W-:Y:S02]  /*10a90*/  IMAD R7, RZ, RZ, -UR11 ;  /* 0x8000000bff077e24 */ /* 0x000fe4000f8e02ff */
[----:B------:R-:W-:Y:S01]  /*10aa0*/  IMAD R11, R11, UR7, R12 ;  /* 0x000000070b0b7c24 */ /* 0x000fe2000f8e020c */
        /* <DEDUP_REMOVED lines=24> */
.L_x_2191:
        /* <DEDUP_REMOVED lines=18> */
.L_x_2235:
[----:B------:R-:W-:Y:S01]  /*10d50*/  ULDC UR42, c[0x0][0xc50] ;  /* 0x00031400002a7ab9 */ /* 0x000fe20000000800 */
[----:B------:R-:W-:Y:S01]  /*10d60*/  UMOV UR39, UR6 ;  /* 0x0000000600277c82 */ /* 0x000fe20008000000 */
[----:B------:R-:W-:-:S11]  /*10d70*/  UISETP.NE.AND UP0, UPT, UR42, 0x1, UPT ;  /* 0x000000012a00788c */ /* 0x000fd6000bf05270 */
[----:B------:R-:W-:Y:S01]  /*10d80*/  @UP0 ULDC UR4, c[0x0][0xc54] ;  /* 0x0003150000040ab9 */ /* 0x000fe20000000800 */
[----:B------:R-:W-:Y:S01]  /*10d90*/  @UP0 ULDC UR7, c[0x0][0xc58] ;  /* 0x0003160000070ab9 */ /* 0x000fe20000000800 */
[----:B------:R-:W-:-:S04]  /*10da0*/  UIMAD.WIDE.U32 UR4, UR6, UR4, URZ ;  /* 0x00000004060472a5 */ /* 0x000fc8000f8e003f */
[----:B------:R-:W-:-:S12]  /*10db0*/  @UP0 USHF.R.U32.HI UR39, URZ, UR7, UR5 ;  /* 0x000000073f270299 */ /* 0x000fd80008011605 */
.L_x_2236:
        /* <DEDUP_REMOVED lines=12> */
[----:B0-----:R-:W-:-:S04]  /*10e80*/  ISETP.NE.U32.AND P0, PT, R2, RZ, PT ;  /* 0x000000ff0200720c */ /* 0x001fc80003f05070 */
[----:B------:R-:W-:-:S13]  /*10e90*/  ISETP.NE.AND.EX P0, PT, R3, RZ, PT, P0 ;  /* 0x000000ff0300720c */ /* 0x000fda0003f05300 */
[----:B------:R-:W0:Y:S08]  /*10ea0*/  @P0 LDC.64 R2, c[0x0][0xa28] ;  /* 0x00028a00ff020b82 */ /* 0x000e300000000a00 */
[----:B------:R-:W1:Y:S01]  /*10eb0*/  S2UR UR46, SR_CTAID.X ;  /* 0x00000000002e79c3 */ /* 0x000e620000002500 */
[----:B0-----:R-:W-:-:S05]  /*10ec0*/  @P0 IMAD.WIDE R2, R26, 0x4, R2 ;  /* 0x000000041a020825 */ /* 0x001fca00078e0202 */
[----:B------:R0:W5:Y:S01]  /*10ed0*/  @P0 LDG.E R23, desc[UR4][R2.64] ;  /* 0x0000000402170981 */ /* 0x000162000c1e1900 */
[----:B------:R-:W-:Y:S01]  /*10ee0*/  ULDC UR4, c[0x0][0x448] ;  /* 0x0001120000047ab9 */ /* 0x000fe20000000800 */
[----:B------:R-:W-:Y:S02]  /*10ef0*/  USHF.R.U32.HI UR9, URZ, 0x10, UR42 ;  /* 0x000000103f097899 */ /* 0x000fe4000801162a */
[----:B------:R-:W-:Y:S02]  /*10f00*/  UISETP.NE.AND UP1, UPT, UR4, 0x1, UPT ;  /* 0x000000010400788c */ /* 0x000fe4000bf25270 */
[----:B-1----:R-:W-:Y:S01]  /*10f10*/  ULEA UR6, UR46, 0x7f, 0x7 ;  /* 0x0000007f2e067891 */ /* 0x002fe2000f8e383f */
[----:B------:R-:W-:Y:S01]  /*10f20*/  ULDC.64 UR4, c[0x0][0x418] ;  /* 0x0001060000047ab9 */ /* 0x000fe20000000a00 */
[----:B------:R-:W-:Y:S02]  /*10f30*/  UP2UR UR47, UPR, URZ, 0x2 ;  /* 0x000000023f2f7883 */ /* 0x000fe40008000000 */
[----:B------:R-:W-:-:S02]  /*10f40*/  UISETP.NE.U32.AND UP0, UPT, UR4, URZ, UPT ;  /* 0x0000003f0400728c */ /* 0x000fc4000bf05070 */
[----:B------:R-:W-:Y:S02]  /*10f50*/  ULOP3.LUT UR42, UR42, 0xffff, URZ, 0xc0, !UPT ;  /* 0x0000ffff2a2a7892 */ /* 0x000fe4000f8ec03f */
[----:B------:R-:W-:Y:S01]  /*10f60*/  UISETP.NE.AND.EX UP0, UPT, UR5, URZ, UPT, UP0 ;  /* 0x0000003f0500728c */ /* 0x000fe2000bf05300 */
[----:B------:R-:W-:Y:S02]  /*10f70*/  ULDC UR4, c[0x0][0x424] ;  /* 0x0001090000047ab9 */ /* 0x000fe40000000800 */
[----:B------:R-:W-:Y:S01]  /*10f80*/  @UP1 ULDC UR5, c[0x0][0x44c] ;  /* 0x0001130000051ab9 */ /* 0x000fe20000000800 */
[----:B------:R-:W-:Y:S02]  /*10f90*/  USEL UR40, UR4, 0x1, UP0 ;  /* 0x0000000104287887 */ /* 0x000fe40008000000 */
[----:B------:R-:W-:Y:S02]  /*10fa0*/  UIMAD.WIDE.U32 UR4, UR6, UR5, URZ ;  /* 0x00000005060472a5 */ /* 0x000fe4000f8e003f */
[----:B------:R-:W-:Y:S01]  /*10fb0*/  UIMAD UR40, UR40, UR7, URZ ;  /* 0x00000007282872a4 */ /* 0x000fe2000f8e023f */
[----:B------:R-:W-:-:S02]  /*10fc0*/  UMOV UR38, URZ ;  /* 0x0000003f00267c82 */ /* 0x000fc40008000000 */
[----:B------:R-:W-:Y:S01]  /*10fd0*/  @UP1 ULDC UR7, c[0x0][0x450] ;  /* 0x0001140000071ab9 */ /* 0x000fe20000000800 */
[----:B------:R-:W-:Y:S02]  /*10fe0*/  UIADD3 UR4, UR40, 0x4f, URZ ;  /* 0x0000004f28047890 */ /* 0x000fe4000fffe03f */
[----:B------:R-:W-:Y:S02]  /*10ff0*/  @UP1 USHF.R.U32.HI UR6, URZ, UR7, UR5 ;  /* 0x000000073f061299 */ /* 0x000fe40008011605 */
[----:B------:R-:W-:-:S04]  /*11000*/  UIADD3 UR5, UR40, 0x50, -UR8 ;  /* 0x0000005028057890 */ /* 0x000fc8000fffe808 */
[----:B------:R-:W-:Y:S02]  /*11010*/  UIADD3 UR6, UR5, UR6, URZ ;  /* 0x0000000605067290 */ /* 0x000fe4000fffe03f */
[----:B------:R-:W-:Y:S02]  /*11020*/  UIMAD.WIDE UR4, UR4, 0x66666667, URZ ;  /* 0x66666667040478a5 */ /* 0x000fe4000f8e023f */
[----:B------:R-:W-:Y:S02]  /*11030*/  UIMAD.WIDE UR6, UR6, 0x66666667, URZ ;  /* 0x66666667060678a5 */ /* 0x000fe4000f8e023f */
[----:B------:R-:W-:Y:S02]  /*11040*/  USHF.R.U32.HI UR41, URZ, 0x1f, UR5 ;  /* 0x0000001f3f297899 */ /* 0x000fe40008011605 */
[----:B------:R-:W-:Y:S02]  /*11050*/  USHF.R.U32.HI UR43, URZ, 0x1f, UR7 ;  /* 0x0000001f3f2b7899 */ /* 0x000fe40008011607 */
[----:B------:R-:W-:-:S02]  /*11060*/  ULEA.HI.SX32 UR41, UR5, UR41, 0x1b ;  /* 0x0000002905297291 */ /* 0x000fc4000f8fda3f */
[----:B------:R-:W-:-:S04]  /*11070*/  ULEA.HI.SX32 UR43, UR7, UR43, 0x1b ;  /* 0x0000002b072b7291 */ /* 0x000fc8000f8fda3f */
[----:B------:R-:W-:-:S04]  /*11080*/  UISETP.LT.AND UP0, UPT, UR41, UR43, UPT ;  /* 0x0000002b2900728c */ /* 0x000fc8000bf01270 */
[----:B------:R-:W-:Y:S02]  /*11090*/  USEL UR11, UR41, UR43, UP0 ;  /* 0x0000002b290b7287 */ /* 0x000fe40008000000 */
[----:B------:R-:W-:Y:S02]  /*110a0*/  UISETP.NE.AND UP0, UPT, UR9, URZ, UPT ;  /* 0x0000003f0900728c */ /* 0x000fe4000bf05270 */
[----:B------:R-:W-:-:S06]  /*110b0*/  UISETP.GE.AND UP1, UPT, UR11, 0x1, UPT ;  /* 0x000000010b00788c */ /* 0x000fcc000bf26270 */
[----:B------:R-:W-:-:S03]  /*110c0*/  PLOP3.LUT P0, PT, PT, PT, UP1, 0x80, 0x0 ;  /* 0x000000000000781c */ /* 0x000fc60003f0f018 */
[----:B------:R-:W-:-:S10]  /*110d0*/  @!UP0 ULDC UR9, c[0x0][0x9f0] ;  /* 0x00027c0000098ab9 */ /* 0x000fd40000000800 */
[----:B0-----:R-:W-:Y:S05]  /*110e0*/  @!P0 BRA `(.L_x_2238) ;  /* 0x0000000000788947 */ /* 0x001fea0003800000 */
[----:B------:R-:W-:Y:S01]  /*110f0*/  IABS R2, UR9 ;  /* 0x0000000900027c13 */ /* 0x000fe20008000000 */
[----:B------:R-:W-:Y:S02]  /*11100*/  UIADD3 UR6, UR9, -0x1, UR11 ;  /* 0xffffffff09067890 */ /* 0x000fe4000fffe00b */
[----:B------:R-:W-:Y:S01]  /*11110*/  IABS R5, UR9 ;  /* 0x0000000900057c13 */ /* 0x000fe20008000000 */
[----:B------:R-:W-:Y:S01]  /*11120*/  UMOV UR4, URZ ;  /* 0x0000003f00047c82 */ /* 0x000fe20008000000 */
        /* <DEDUP_REMOVED lines=26> */
.L_x_2238:
[----:B------:R-:W-:Y:S02]  /*112d0*/  UIMAD UR48, UR42, UR38, URZ ;  /* 0x000000262a3072a4 */ /* 0x000fe4000f8e023f */
[----:B------:R-:W-:Y:S02]  /*112e0*/  IMAD.U32 R2, RZ, RZ, UR38 ;  /* 0x00000026ff027e24 */ /* 0x000fe4000f8e00ff */
[----:B------:R-:W-:Y:S02]  /*112f0*/  IMAD.MOV.U32 R6, RZ, RZ, 0x1 ;  /* 0x00000001ff067424 */ /* 0x000fe400078e00ff */
[----:B------:R-:W-:-:S05]  /*11300*/  IMAD.U32 R19, RZ, RZ, UR48 ;  /* 0x00000030ff137e24 */ /* 0x000fca000f8e00ff */
[----:B------:R-:W-:Y:S02]  /*11310*/  VIADDMNMX R19, R19, R2, UR11, PT ;  /* 0x0000000b13137e46 */ /* 0x000fe4000b800102 */
[----:B------:R-:W-:Y:S02]  /*11320*/  MOV R2, RZ ;  /* 0x000000ff00027202 */ /* 0x000fe40000000f00 */
        /* <DEDUP_REMOVED lines=18> */
[----:B------:R-:W-:Y:S01]  /*11450*/  MOV R13, RZ ;  /* 0x000000ff000d7202 */ /* 0x000fe20000000f00 */
[----:B------:R-:W-:-:S02]  /*11460*/  IMAD.U32 R10, RZ, RZ, UR4 ;  /* 0x00000004ff0a7e24 */ /* 0x000fc4000f8e00ff */
[----:B------:R-:W-:Y:S02]  /*11470*/  IMAD.U32 R11, RZ, RZ, UR5 ;  /* 0x00000005ff0b7e24 */ /* 0x000fe4000f8e00ff */
[----:B------:R-:W-:Y:S02]  /*11480*/  IMAD.MOV.U32 R8, RZ, RZ, 0x70 ;  /* 0x00000070ff087424 */ /* 0x000fe400078e00ff */
[----:B------:R-:W-:-:S07]  /*11490*/  IMAD.MOV.U32 R12, RZ, RZ, 0x1 ;  /* 0x00000001ff0c7424 */ /* 0x000fce00078e00ff */
[----:B------:R-:W-:-:S07]  /*114a0*/  LEPC R20, `(.L_x_2239) ;  /* 0x000000001014794e */ /* 0x000fce0000000000 */
[----:B0----5:R-:W-:Y:S05]  /*114b0*/  CALL.ABS.NOINC R2 ;  /* 0x0000000002007343 */ /* 0x021fea0003c00000 */
.L_x_2239:
        /* <DEDUP_REMOVED lines=19> */
[----:B-1---5:R-:W-:Y:S05]  /*115f0*/  CALL.ABS.NOINC R2 ;  /* 0x0000000002007343 */ /* 0x022fea0003c00000 */
.L_x_2241:
[----:B------:R0:W1:Y:S01]  /*11600*/  LDC.64 R2, c[0x4][R16] ;  /* 0x0100000010027b82 */ /* 0x0000620000000a00 */
[----:B------:R-:W-:Y:S01]  /*11610*/  ULDC.64 UR4, c[0x4][0x138] ;  /* 0x01004e0000047ab9 */ /* 0x000fe20000000a00 */
[----:B------:R-:W-:Y:S01]  /*11620*/  ULDC.64 UR6, c[0x4][0x140] ;  /* 0x0100500000067ab9 */ /* 0x000fe20000000a00 */
[----:B------:R-:W-:Y:S01]  /*11630*/  MOV R4, UR4 ;  /* 0x0000000400047c02 */ /* 0x000fe20008000f00 */
        /* <DEDUP_REMOVED lines=11> */
.L_x_2240:
[----:B------:R-:W0:Y:S01]  /*116f0*/  LDC.64 R2, c[0x0][0x9f8] ;  /* 0x00027e00ff027b82 */ /* 0x000e220000000a00 */
[----:B------:R-:W-:Y:S01]  /*11700*/  IMAD.MOV.U32 R34, RZ, RZ, R26 ;  /* 0x000000ffff227224 */ /* 0x000fe200078e001a */
[----:B------:R-:W-:-:S06]  /*11710*/  ULDC.64 UR4, c[0x0][0x208] ;  /* 0x0000820000047ab9 */ /* 0x000fcc0000000a00 */
[----:B------:R-:W1:Y:S01]  /*11720*/  LDC R18, c[0x0][0x430] ;  /* 0x00010c00ff127b82 */ /* 0x000e620000000800 */
[----:B0-----:R-:W-:-:S04]  /*11730*/  ISETP.NE.U32.AND P0, PT, R2, RZ, PT ;  /* 0x000000ff0200720c */ /* 0x001fc80003f05070 */
[----:B------:R-:W-:-:S13]  /*11740*/  ISETP.NE.AND.EX P0, PT, R3, RZ, PT, P0 ;  /* 0x000000ff0300720c */ /* 0x000fda0003f05300 */
[----:B------:R-:W0:Y:S02]  /*11750*/  @P0 LDC.64 R2, c[0x0][0x9f8] ;  /* 0x00027e00ff020b82 */ /* 0x000e240000000a00 */
[----:B0-----:R-:W-:-:S05]  /*11760*/  @P0 IMAD.WIDE R2, R26, 0x4, R2 ;  /* 0x000000041a020825 */ /* 0x001fca00078e0202 */
[----:B------:R0:W2:Y:S01]  /*11770*/  @P0 LDG.E R34, desc[UR4][R2.64] ;  /* 0x0000000402220981 */ /* 0x0000a2000c1e1900 */
[----:B------:R-:W-:Y:S01]  /*11780*/  SHF.L.U32 R24, R25, 0x4, RZ ;  /* 0x0000000419187819 */ /* 0x000fe200000006ff */
[----:B------:R-:W-:Y:S01]  /*11790*/  VIADD R29, R19, 0xffffffff ;  /* 0xffffffff131d7836 */ /* 0x000fe20000000000 */
[----:B------:R-:W-:Y:S02]  /*117a0*/  LOP3.LUT R6, R25, 0x7f, RZ, 0xc0, !PT ;  /* 0x0000007f19067812 */ /* 0x000fe400078ec0ff */
[----:B------:R-:W-:Y:S02]  /*117b0*/  LOP3.LUT R24, R24, 0x70, RZ, 0xc0, !PT ;  /* 0x0000007018187812 */ /* 0x000fe400078ec0ff */
[----:B------:R-:W-:Y:S02]  /*117c0*/  SHF.R.U32.HI R0, RZ, 0x3, R6 ;  /* 0x00000003ff007819 */ /* 0x000fe40000011606 */
[----:B-1----:R-:W-:Y:S02]  /*117d0*/  ISETP.NE.AND P1, PT, R18, 0x1, PT ;  /* 0x000000011200780c */ /* 0x002fe40003f25270 */
[----:B------:R-:W-:-:S02]  /*117e0*/  LOP3.LUT R17, R24, R0, RZ, 0xfc, !PT ;  /* 0x0000000018117212 */ /* 0x000fc400078efcff */
[----:B------:R-:W-:-:S03]  /*117f0*/  LOP3.LUT R16, R16, 0xffffffbf, RZ, 0xc0, !PT ;  /* 0xffffffbf10107812 */ /* 0x000fc600078ec0ff */
[----:B------:R-:W-:-:S04]  /*11800*/  IMAD R4, R29, 0x50, R17 ;  /* 0x000000501d047824 */ /* 0x000fc800078e0211 */
[C---:B-----5:R-:W-:Y:S01]  /*11810*/  IMAD.IADD R7, R4.reuse, 0x1, R23 ;  /* 0x0000000104077824 */ /* 0x060fe200078e0217 */
[----:B------:R-:W-:Y:S01]  /*11820*/  ISETP.GE.AND P0, PT, R4, UR40, PT ;  /* 0x0000002804007c0c */ /* 0x000fe2000bf06270 */
[----:B------:R-:W1:Y:S01]  /*11830*/  @P1 LDC R0, c[0x0][0x434] ;  /* 0x00010d00ff001b82 */ /* 0x000e620000000800 */
[----:B------:R-:W-:Y:S01]  /*11840*/  @P1 LOP3.LUT R16, R16, 0x40, RZ, 0xfc, !PT ;  /* 0x0000004010101812 */ /* 0x000fe200078efcff */
[----:B------:R-:W-:Y:S01]  /*11850*/  IMAD.MOV.U32 R10, RZ, RZ, R7 ;  /* 0x000000ffff0a7224 */ /* 0x000fe200078e0007 */
[----:B------:R-:W-:-:S05]  /*11860*/  ISETP.GT.U32.OR P0, PT, R17, 0x4f, P0 ;  /* 0x0000004f1100780c */ /* 0x000fca0000704470 */
[----:B0-----:R-:W0:Y:S08]  /*11870*/  @P1 LDC R3, c[0x0][0x438] ;  /* 0x00010e00ff031b82 */ /* 0x001e300000000800 */
[----:B------:R-:W3:Y:S08]  /*11880*/  @!P0 LDC.64 R8, c[0x0][0x428] ;  /* 0x00010a00ff088b82 */ /* 0x000ef00000000a00 */
[----:B------:R-:W4:Y:S01]  /*11890*/  @!P0 LDC.64 R4, c[0x0][0x418] ;  /* 0x00010600ff048b82 */ /* 0x000f220000000a00 */
[----:B-1----:R-:W-:-:S05]  /*118a0*/  @P1 IMAD.HI.U32 R0, R7, R0, RZ ;  /* 0x0000000007001227 */ /* 0x002fca00078e00ff */
[----:B0-----:R-:W-:-:S04]  /*118b0*/  @P1 SHF.R.U32.HI R10, RZ, R3, R0 ;  /* 0x00000003ff0a1219 */ /* 0x001fc80000011600 */
[--C-:B------:R-:W-:Y:S01]  /*118c0*/  @!P0 SHF.R.S32.HI R3, RZ, 0x1f, R10.reuse ;  /* 0x0000001fff038819 */ /* 0x100fe2000001140a */
[----:B------:R-:W-:Y:S01]  /*118d0*/  @!P0 IMAD.MOV.U32 R2, RZ, RZ, R10 ;  /* 0x000000ffff028224 */ /* 0x000fe200078e000a */
[----:B------:R-:W-:Y:S02]  /*118e0*/  LOP3.LUT R16, R16, 0xffffffef, RZ, 0xc0, !PT ;  /* 0xffffffef10107812 */ /* 0x000fe400078ec0ff */
[----:B--2---:R-:W-:Y:S01]  /*118f0*/  SHF.R.S32.HI R11, RZ, 0x1f, R34 ;  /* 0x0000001fff0b7819 */ /* 0x004fe20000011422 */
[----:B---3--:R-:W-:-:S04]  /*11900*/  @!P0 IMAD.WIDE.U32 R2, R34, R8, R2 ;  /* 0x0000000822028225 */ /* 0x008fc800078e0002 */
[----:B------:R-:W-:Y:S01]  /*11910*/  @!P0 IMAD R0, R11, R8, RZ ;  /* 0x000000080b008224 */ /* 0x000fe200078e02ff */
[----:B----4-:R-:W-:Y:S01]  /*11920*/  @!P0 LEA R4, P1, R2, R4, 0x2 ;  /* 0x0000000402048211 */ /* 0x010fe200078210ff */
[----:B------:R0:W-:Y:S02]  /*11930*/  STL [R1], R11 ;  /* 0x0000000b01007387 */ /* 0x0001e40000100800 */
[----:B------:R-:W-:-:S05]  /*11940*/  @!P0 IMAD R9, R34, R9, R0 ;  /* 0x0000000922098224 */ /* 0x000fca00078e0200 */
[----:B------:R-:W-:-:S04]  /*11950*/  @!P0 IADD3 R0, R3, R9, RZ ;  /* 0x0000000903008210 */ /* 0x000fc80007ffe0ff */
[----:B------:R-:W-:Y:S01]  /*11960*/  @!P0 LEA.HI.X R5, R2, R5, R0, 0x2, P1 ;  /* 0x0000000502058211 */ /* 0x000fe200008f1400 */
[----:B------:R-:W-:-:S06]  /*11970*/  IMAD.MOV.U32 R0, RZ, RZ, RZ ;  /* 0x000000ffff007224 */ /* 0x000fcc00078e00ff */
[----:B------:R1:W5:Y:S01]  /*11980*/  @!P0 LDG.E R0, desc[UR4][R4.64] ;  /* 0x0000000404008981 */ /* 0x000362000c1e1900 */
[----:B------:R-:W-:Y:S01]  /*11990*/  ULDC UR4, c[0x0][0x2f4] ;  /* 0x0000bd0000047ab9 */ /* 0x000fe20000000800 */
[----:B------:R-:W-:Y:S01]  /*119a0*/  UMOV UR5, 0xffffffff ;  /* 0xffffffff00057882 */ /* 0x000fe20000000000 */
[----:B-1----:R-:W-:-:S05]  /*119b0*/  IMAD.SHL.U32 R4, R25, 0x8, RZ ;  /* 0x0000000819047824 */ /* 0x002fca00078e00ff */
        /* <DEDUP_REMOVED lines=15> */
[----:B0-----:R-:W-:Y:S06]  /*11ab0*/  BRA.DIV UR5, `(.L_x_2242) ;  /* 0x0000003205e87947 */ /* 0x001fec000b800000 */
.L_x_2286:
[----:B------:R-:W2:Y:S01]  /*11ac0*/  LDL R2, [R1+0x4] ;  /* 0x0000040001027983 */ /* 0x000ea20000100800 */
[----:B------:R-:W-:Y:S01]  /*11ad0*/  ISETP.GT.U32.AND P1, PT, R17, 0x4f, PT ;  /* 0x0000004f1100780c */ /* 0x000fe20003f24070 */
[----:B------:R-:W-:Y:S01]  /*11ae0*/  IMAD.MOV R8, RZ, RZ, -R10 ;  /* 0x000000ffff087224 */ /* 0x000fe200078e0a0a */
[----:B------:R-:W-:Y:S02]  /*11af0*/  LOP3.LUT R16, R16, 0xfffffffe, RZ, 0xc0, !PT ;  /* 0xfffffffe10107812 */ /* 0x000fe400078ec0ff */
[----:B------:R-:W-:Y:S01]  /*11b00*/  MOV R33, UR39 ;  /* 0x0000002700217c02 */ /* 0x000fe20008000f00 */
[----:B------:R-:W-:-:S03]  /*11b10*/  IMAD R8, R18, R8, R7 ;  /* 0x0000000812087224 */ /* 0x000fc600078e0207 */
[----:B------:R-:W-:-:S05]  /*11b20*/  SHF.R.S32.HI R33, RZ, 0x1f, R33 ;  /* 0x0000001fff217819 */ /* 0x000fca0000011421 */
[----:B------:R-:W-:-:S04]  /*11b30*/  @P1 LOP3.LUT R16, R16, 0x1, RZ, 0xfc, !PT ;  /* 0x0000000110101812 */ /* 0x000fc800078efcff */
[----:B------:R-:W-:Y:S02]  /*11b40*/  LOP3.LUT R16, R16, 0xffffffdf, RZ, 0xc0, !PT ;  /* 0xffffffdf10107812 */ /* 0x000fe400078ec0ff */
[----:B--2---:R-:W-:-:S13]  /*11b50*/  R2UR UR4, R2 ;  /* 0x00000000020472ca */ /* 0x004fda00000e0000 */
[----:B------:R-:W-:-:S06]  /*11b60*/  ULOP3.LUT UR4, UR4, 0x2, URZ, 0xfc, !UPT ;  /* 0x0000000204047892 */ /* 0x000fcc000f8efc3f */
[----:B------:R-:W-:-:S05]  /*11b70*/  IMAD.U32 R2, RZ, RZ, UR4 ;  /* 0x00000004ff027e24 */ /* 0x000fca000f8e00ff */
[----:B------:R-:W-:-:S13]  /*11b80*/  ISETP.NE.AND P0, PT, R2, 0x3, PT ;  /* 0x000000030200780c */ /* 0x000fda0003f05270 */
[----:B------:R-:W-:Y:S01]  /*11b90*/  @P0 LOP3.LUT R16, R16, 0x20, RZ, 0xfc, !PT ;  /* 0x0000002010100812 */ /* 0x000fe200078efcff */
[----:B------:R-:W-:Y:S06]  /*11ba0*/  @!P0 BRA `(.L_x_2243) ;  /* 0x0000000000048947 */ /* 0x000fec0003800000 */
[----:B------:R-:W-:Y:S01]  /*11bb0*/  BPT.TRAP 0x1 ;  /* 0x000000040000795c */ /* 0x000fe20000300000 */
.L_x_2243:
        /* <DEDUP_REMOVED lines=26> */
.L_x_2287:
        /* <DEDUP_REMOVED lines=20> */
[----:B------:R-:W-:Y:S01]  /*11ea0*/  VIADD R7, R3, UR4 ;  /* 0x0000000403077c36 */ /* 0x000fe20008000000 */
[----:B------:R-:W-:Y:S01]  /*11eb0*/  LOP3.LUT R3, R4, 0x1c0, RZ, 0xc0, !PT ;  /* 0x000001c004037812 */ /* 0x000fe200078ec0ff */
[----:B------:R-:W-:-:S03]  /*11ec0*/  UMOV UR4, 0xffffffff ;  /* 0xffffffff00047882 */ /* 0x000fc60000000000 */
[----:B------:R-:W-:Y:S02]  /*11ed0*/  LEA.HI.X R7, R2, UR7, R7, 0x1, P0 ;  /* 0x0000000702077c11 */ /* 0x000fe400080f0c07 */
[----:B------:R-:W-:Y:S02]  /*11ee0*/  MOV R2, 0xffffffb0 ;  /* 0xffffffb000027802 */ /* 0x000fe40000000f00 */
[----:B------:R-:W-:-:S03]  /*11ef0*/  LOP3.LUT R4, R3, 0x38, R4, 0xf8, !PT ;  /* 0x0000003803047812 */ /* 0x000fc600078ef804 */
[----:B------:R-:W-:Y:S01]  /*11f00*/  IMAD R6, R29, R2, UR40 ;  /* 0x000000281d067e24 */ /* 0x000fe2000f8e0202 */
[----:B------:R-:W-:-:S03]  /*11f10*/  LOP3.LUT R4, R4, 0x38, R25, 0x78, !PT ;  /* 0x0000003804047812 */ /* 0x000fc600078e7819 */
[----:B------:R-:W-:Y:S01]  /*11f20*/  IMAD.IADD R6, R6, 0x1, -R27 ;  /* 0x0000000106067824 */ /* 0x000fe200078e0a1b */
[----:B------:R-:W-:-:S04]  /*11f30*/  LOP3.LUT R31, R4, 0x200, R31, 0xf8, !PT ;  /* 0x00000200041f7812 */ /* 0x000fc800078ef81f */
        /* <DEDUP_REMOVED lines=44> */
.L_x_2299:
[----:B------:R-:W-:Y:S01]  /*12200*/  ISETP.GE.AND P0, PT, R6, 0x41, PT ;  /* 0x000000410600780c */ /* 0x000fe20003f06270 */
[----:B------:R-:W-:Y:S01]  /*12210*/  BSSY B0, `(.L_x_2246) ;  /* 0x0000012000007945 */ /* 0x000fe20003800000 */
[----:B-1----:R-:W-:Y:S02]  /*12220*/  IMAD.MOV.U32 R2, RZ, RZ, R14 ;  /* 0x000000ffff027224 */ /* 0x002fe400078e000e */
[----:B--2---:R-:W-:-:S09]  /*12230*/  IMAD.MOV.U32 R3, RZ, RZ, R4 ;  /* 0x000000ffff037224 */ /* 0x004fd200078e0004 */
        /* <DEDUP_REMOVED lines=15> */
.L_x_2247:
[----:B------:R-:W-:Y:S05]  /*12330*/  BSYNC B0 ;  /* 0x0000000000007941 */ /* 0x000fea0003800000 */
.L_x_2246:
[----:B------:R-:W-:Y:S01]  /*12340*/  NOP ;  /* 0x0000000000007918 */ /* 0x000fe20000000000 */
[----:B------:R-:W-:Y:S01]  /*12350*/  SYNCS.ARRIVE.TRANS64.RED.A0T1 RZ, [UR44+0x38830], RZ ;  /* 0x038830ffffff79a7 */ /* 0x000fe2000820042c */
[----:B------:R-:W-:Y:S01]  /*12360*/  ARRIVES.LDGSTSBAR.64.TRANSCNT [UR44+0x38830] ;  /* 0x03883000ff0079b0 */ /* 0x000fe20008000aac */
[----:B------:R-:W-:Y:S01]  /*12370*/  NOP ;  /* 0x0000000000007918 */ /* 0x000fe20000000000 */
[----:B------:R-:W-:-:S13]  /*12380*/  LOP3.LUT P0, RZ, R16, 0x20, RZ, 0xc0, !PT ;  /* 0x0000002010ff7812 */ /* 0x000fda000780c0ff */
[----:B------:R-:W-:Y:S05]  /*12390*/  @!P0 BRA `(.L_x_2248) ;  /* 0x0000000000048947 */ /* 0x000fea0003800000 */
[----:B------:R-:W-:Y:S01]  /*123a0*/  BPT.TRAP 0x1 ;  /* 0x000000040000795c */ /* 0x000fe20000300000 */
.L_x_2248:
        /* <DEDUP_REMOVED lines=18> */
[----:B------:R-:W-:Y:S01]  /*124d0*/  MOV R4, UR6 ;  /* 0x0000000600047c02 */ /* 0x000fe20008000f00 */
[----:B------:R-:W-:Y:S01]  /*124e0*/  IMAD.U32 R5, RZ, RZ, UR7 ;  /* 0x00000007ff057e24 */ /* 0x000fe2000f8e00ff */
        /* <DEDUP_REMOVED lines=9> */
[----:B0-----:R-:W-:Y:S05]  /*12580*/  CALL.ABS.NOINC R2 ;  /* 0x0000000002007343 */ /* 0x001fea0003c00000 */
.L_x_2249:
[----:B0-----:R-:W0:Y:S01]  /*12590*/  S2R R2, SR_TID.X ;  /* 0x0000000000027919 */ /* 0x001e220000002100 */
[----:B------:R-:W-:Y:S01]  /*125a0*/  UISETP.NE.AND UP0, UPT, UR47, URZ, UPT ;  /* 0x0000003f2f00728c */ /* 0x000fe2000bf05270 */
[----:B------:R-:W-:Y:S01]  /*125b0*/  IMAD.U32 R0, RZ, RZ, UR46 ;  /* 0x0000002eff007e24 */ /* 0x000fe2000f8e00ff */
[----:B------:R-:W1:Y:S01]  /*125c0*/  LDC R7, c[0x0][0x448] ;  /* 0x00011200ff077b82 */ /* 0x000e620000000800 */
[----:B------:R-:W-:Y:S02]  /*125d0*/  IMAD.U32 R4, RZ, RZ, UR36 ;  /* 0x00000024ff047e24 */ /* 0x000fe4000f8e00ff */
[----:B------:R-:W-:Y:S01]  /*125e0*/  IMAD.U32 R5, RZ, RZ, UR37 ;  /* 0x00000025ff057e24 */ /* 0x000fe2000f8e00ff */
[----:B------:R-:W-:Y:S01]  /*125f0*/  PLOP3.LUT P0, PT, PT, PT, UP0, 0x80, 0x0 ;  /* 0x000000000000781c */ /* 0x000fe20003f0f008 */
[----:B------:R-:W-:-:S04]  /*12600*/  IMAD.U32 R3, RZ, RZ, UR45 ;  /* 0x0000002dff037e24 */ /* 0x000fc8000f8e00ff */
[----:B------:R-:W-:Y:S01]  /*12610*/  @UP0 ULDC UR4, c[0x0][0x44c] ;  /* 0x0001130000040ab9 */ /* 0x000fe20000000800 */
[----:B0-----:R-:W-:-:S04]  /*12620*/  LOP3.LUT R2, R2, 0x7f, RZ, 0xc0, !PT ;  /* 0x0000007f02027812 */ /* 0x001fc800078ec0ff */
[----:B------:R-:W-:-:S04]  /*12630*/  SHF.R.U32.HI R2, RZ, 0x3, R2 ;  /* 0x00000003ff027819 */ /* 0x000fc80000011602 */
[----:B------:R-:W-:-:S04]  /*12640*/  LOP3.LUT R2, R24, R2, RZ, 0xfc, !PT ;  /* 0x0000000218027212 */ /* 0x000fc800078efcff */
[----:B------:R-:W-:-:S05]  /*12650*/  LEA R0, R0, R2, 0x7 ;  /* 0x0000000200007211 */ /* 0x000fca00078e38ff */
[----:B------:R-:W-:Y:S01]  /*12660*/  @P0 IMAD.HI.U32 R2, R0, UR4, RZ ;  /* 0x0000000400020c27 */ /* 0x000fe2000f8e00ff */
[----:B------:R-:W-:Y:S01]  /*12670*/  PLOP3.LUT P0, PT, PT, PT, UP0, 0x80, 0x0 ;  /* 0x000000000000781c */ /* 0x000fe20003f0f008 */
[----:B------:R-:W-:Y:S02]  /*12680*/  @UP0 ULDC UR4, c[0x0][0x450] ;  /* 0x0001140000040ab9 */ /* 0x000fe40000000800 */
[----:B------:R-:W-:-:S10]  /*12690*/  IMAD.MOV.U32 R9, RZ, RZ, R0 ;  /* 0x000000ffff097224 */ /* 0x000fd400078e0000 */
[----:B------:R-:W-:Y:S01]  /*126a0*/  @P0 SHF.R.U32.HI R9, RZ, UR4, R2 ;  /* 0x00000004ff090c19 */ /* 0x000fe20008011602 */
[----:B------:R-:W-:Y:S01]  /*126b0*/  ULDC.64 UR4, c[0x0][0x2e0] ;  /* 0x0000b80000047ab9 */ /* 0x000fe20000000a00 */
[----:B------:R-:W-:Y:S01]  /*126c0*/  MOV R2, R4 ;  /* 0x0000000400027202 */ /* 0x000fe20000000f00 */
[----:B------:R-:W-:Y:S02]  /*126d0*/  IMAD R25, R25, UR4, RZ ;  /* 0x0000000419197c24 */ /* 0x000fe4000f8e02ff */
[----:B------:R-:W-:Y:S02]  /*126e0*/  IMAD.MOV R5, RZ, RZ, -R9 ;  /* 0x000000ffff057224 */ /* 0x000fe400078e0a09 */
[----:B------:R-:W-:-:S04]  /*126f0*/  IMAD.WIDE.U32 R2, R26, UR4, R2 ;  /* 0x000000041a027c25 */ /* 0x000fc8000f8e0002 */
[----:B-1----:R-:W-:Y:S01]  /*12700*/  IMAD R5, R7, R5, R0 ;  /* 0x0000000507057224 */ /* 0x002fe200078e0200 */
[----:B------:R-:W-:Y:S01]  /*12710*/  SHF.R.S32.HI R0, RZ, 0x1f, R9 ;  /* 0x0000001fff007819 */ /* 0x000fe20000011409 */
[----:B------:R-:W-:Y:S01]  /*12720*/  IMAD R25, R26, UR5, R25 ;  /* 0x000000051a197c24 */ /* 0x000fe2000f8e0219 */
[----:B------:R-:W-:-:S03]  /*12730*/  ULDC.64 UR4, c[0x0][0x2d0] ;  /* 0x0000b40000047ab9 */ /* 0x000fc60000000a00 */
[----:B------:R-:W-:Y:S02]  /*12740*/  IMAD.IADD R3, R3, 0x1, R25 ;  /* 0x0000000103037824 */ /* 0x000fe400078e0219 */
        /* <DEDUP_REMOVED lines=21> */
[----:B------:R-:W-:Y:S01]  /*128a0*/  MOV R8, UR46 ;  /* 0x0000002e00087c02 */ /* 0x000fe20008000f00 */
[----:B------:R-:W-:Y:S01]  /*128b0*/  ULDC UR4, c[0x0][0x288] ;  /* 0x0000a20000047ab9 */ /* 0x000fe20000000800 */
[----:B------:R-:W-:Y:S01]  /*128c0*/  ULDC.64 UR6, c[0x0][0x208] ;  /* 0x0000820000067ab9 */ /* 0x000fe20000000a00 */
[----:B------:R-:W0:Y:S01]  /*128d0*/  SHFL.IDX PT, R2, R0, RZ, 0x181f ;  /* 0x00181fff00027589 */ /* 0x000e2200000e0000 */
[----:B------:R-:W-:Y:S02]  /*128e0*/  IMAD R7, R7, UR4, RZ ;  /* 0x0000000407077c24 */ /* 0x000fe4000f8e02ff */
[----:B------:R-:W-:Y:S01]  /*128f0*/  IMAD R8, R8, 0x80, R27 ;  /* 0x0000008008087824 */ /* 0x000fe200078e021b */
[----:B------:R-:W-:Y:S03]  /*12900*/  SHFL.IDX PT, R5, R6, 0x1, 0x181f ;  /* 0x00381f0006057f89 */ /* 0x000fe600000e0000 */
[C---:B------:R-:W-:Y:S01]  /*12910*/  VIADD R10, R8.reuse, 0x10 ;  /* 0x00000010080a7836 */ /* 0x040fe20000000000 */
[----:B------:R-:W-:Y:S01]  /*12920*/  ISETP.GE.AND P0, PT, R8, R7, PT ;  /* 0x000000070800720c */ /* 0x000fe20003f06270 */
[----:B------:R-:W1:Y:S04]  /*12930*/  SHFL.IDX PT, R4, R0, 0x1, 0x181f ;  /* 0x00381f0000047f89 */ /* 0x000e6800000e0000 */
[----:B------:R-:W-:Y:S08]  /*12940*/  SHFL.IDX PT, R14, R0, 0x7, 0x181f ;  /* 0x00f81f00000e7f89 */ /* 0x000ff000000e0000 */
        /* <DEDUP_REMOVED lines=64> */
.L_x_2316:
[----:B------:R-:W-:Y:S01]  /*12d50*/  VIADD R8, R8, 0x70 ;  /* 0x0000007008087836 */ /* 0x000fe20000000000 */
[----:B------:R-:W-:Y:S01]  /*12d60*/  BSSY B0, `(.L_x_2251) ;  /* 0x000000f000007945 */ /* 0x000fe20003800000 */
[----:B-1----:R-:W-:Y:S01]  /*12d70*/  IMAD.MOV.U32 R2, RZ, RZ, R14 ;  /* 0x000000ffff027224 */ /* 0x002fe200078e000e */
[----:B------:R-:W-:Y:S02]  /*12d80*/  MOV R3, R6 ;  /* 0x0000000600037202 */ /* 0x000fe40000000f00 */
[----:B------:R-:W-:-:S13]  /*12d90*/  ISETP.GE.AND P0, PT, R8, R7, PT ;  /* 0x000000070800720c */ /* 0x000fda0003f06270 */
        /* <DEDUP_REMOVED lines=11> */
.L_x_2252:
[----:B------:R-:W-:Y:S05]  /*12e50*/  BSYNC B0 ;  /* 0x0000000000007941 */ /* 0x000fea0003800000 */
.L_x_2251:
        /* <DEDUP_REMOVED lines=11> */
.L_x_2317:
[----:B------:R-:W-:Y:S01]  /*12f10*/  ISETP.GE.AND P0, PT, R19, UR48, PT ;  /* 0x0000003013007c0c */ /* 0x000fe2000bf06270 */
[----:B------:R-:W-:-:S12]  /*12f20*/  IMAD.MOV.U32 R21, RZ, RZ, RZ ;  /* 0x000000ffff157224 */ /* 0x000fd800078e00ff */
[----:B------:R-:W-:Y:S05]  /*12f30*/  @!P0 BRA `(.L_x_2254) ;  /* 0x0000001000888947 */ /* 0x000fea0003800000 */
[----:B0-----:R-:W0:Y:S01]  /*12f40*/  S2R R2, SR_TID.X ;  /* 0x0000000000027919 */ /* 0x001e220000002100 */
[----:B------:R-:W-:Y:S01]  /*12f50*/  UIADD3 UR4, UR42, 0x1, URZ ;  /* 0x000000012a047890 */ /* 0x000fe2000fffe03f */
[----:B------:R-:W-:Y:S01]  /*12f60*/  LOP3.LUT R0, RZ, UR41, RZ, 0x33, !PT ;  /* 0x00000029ff007c12 */ /* 0x000fe2000f8e33ff */
[----:B------:R-:W-:Y:S01]  /*12f70*/  ULOP3.LUT UR5, URZ, UR43, URZ, 0x33, !UPT ;  /* 0x0000002b3f057292 */ /* 0x000fe2000f8e333f */
[----:B------:R-:W-:Y:S01]  /*12f80*/  BSSY B0, `(.L_x_2254) ;  /* 0x000011d000007945 */ /* 0x000fe20003800000 */
[----:B------:R-:W-:Y:S01]  /*12f90*/  UIMAD UR4, UR4, UR38, URZ ;  /* 0x00000026040472a4 */ /* 0x000fe2000f8e023f */
[----:B------:R-:W-:-:S05]  /*12fa0*/  IMAD.MOV.U32 R20, RZ, RZ, RZ ;  /* 0x000000ffff147224 */ /* 0x000fca00078e00ff */
[----:B------:R-:W-:Y:S01]  /*12fb0*/  LOP3.LUT R3, RZ, UR4, RZ, 0x33, !PT ;  /* 0x00000004ff037c12 */ /* 0x000fe2000f8e33ff */
[----:B------:R-:W-:Y:S02]  /*12fc0*/  ULDC UR4, c[0x0][0x2f4] ;  /* 0x0000bd0000047ab9 */ /* 0x000fe40000000800 */
[----:B------:R-:W-:Y:S02]  /*12fd0*/  ISETP.GE.AND P4, PT, R22, UR4, PT ;  /* 0x0000000416007c0c */ /* 0x000fe4000bf86270 */
[----:B------:R-:W-:Y:S02]  /*12fe0*/  VIMNMX3 R0, R0, UR5, R3, !PT ;  /* 0x0000000500007c0f */ /* 0x000fe4000f800103 */
        /* <DEDUP_REMOVED lines=8> */
[----:B------:R-:W-:Y:S01]  /*13070*/  IMAD.SHL.U32 R2, R22, 0x2, RZ ;  /* 0x0000000216027824 */ /* 0x000fe200078e00ff */
[----:B------:R-:W-:Y:S01]  /*13080*/  IADD3 R3, R23, -0xf0, RZ ;  /* 0xffffff1017037810 */ /* 0x000fe20007ffe0ff */
[----:B------:R-:W-:Y:S02]  /*13090*/  IMAD.MOV.U32 R23, RZ, RZ, 0x1 ;  /* 0x00000001ff177424 */ /* 0x000fe400078e00ff */
[C---:B------:R-:W-:Y:S02]  /*130a0*/  IMAD R5, R0.reuse, 0x50, R5 ;  /* 0x0000005000057824 */ /* 0x040fe400078e0205 */
[----:B------:R-:W-:Y:S02]  /*130b0*/  IMAD R10, R0, -0x50, R3 ;  /* 0xffffffb0000a7824 */ /* 0x000fe400078e0203 */
[----:B------:R-:W-:-:S07]  /*130c0*/  VIADD R0, R5, 0xa0 ;  /* 0x000000a005007836 */ /* 0x000fce0000000000 */
.L_x_2267:
[----:B------:R-:W2:Y:S01]  /*130d0*/  LDL R8, [R1] ;  /* 0x0000000001087983 */ /* 0x000ea20000100800 */
[----:B------:R-:W0:Y:S01]  /*130e0*/  LDC R3, c[0x0][0x430] ;  /* 0x00010c00ff037b82 */ /* 0x000e220000000800 */
[----:B------:R-:W1:Y:S01]  /*130f0*/  S2R R2, SR_TID.X ;  /* 0x0000000000027919 */ /* 0x000e620000002100 */
[----:B------:R-:W3:Y:S01]  /*13100*/  S2R R4, SR_TID.X ;  /* 0x0000000000047919 */ /* 0x000ee20000002100 */
[----:B0-----:R-:W-:Y:S02]  /*13110*/  ISETP.NE.AND P0, PT, R3, 0x1, PT ;  /* 0x000000010300780c */ /* 0x001fe40003f05270 */
[----:B-1----:R-:W-:-:S11]  /*13120*/  SHF.L.U32 R2, R2, 0x4, RZ ;  /* 0x0000000402027819 */ /* 0x002fd600000006ff */
[----:B------:R-:W0:Y:S01]  /*13130*/  @P0 LDC R3, c[0x0][0x434] ;  /* 0x00010d00ff030b82 */ /* 0x000e220000000800 */
[----:B---3--:R-:W-:Y:S02]  /*13140*/  LOP3.LUT R4, R4, 0x7f, RZ, 0xc0, !PT ;  /* 0x0000007f04047812 */ /* 0x008fe400078ec0ff */
[----:B------:R-:W-:Y:S02]  /*13150*/  LOP3.LUT R2, R2, 0x70, RZ, 0xc0, !PT ;  /* 0x0000007002027812 */ /* 0x000fe400078ec0ff */
[----:B------:R-:W-:-:S03]  /*13160*/  SHF.R.U32.HI R4, RZ, 0x3, R4 ;  /* 0x00000003ff047819 */ /* 0x000fc60000011604 */
[----:B------:R-:W1:Y:S01]  /*13170*/  @P0 LDC R5, c[0x0][0x438] ;  /* 0x00010e00ff050b82 */ /* 0x000e620000000800 */
[----:B------:R-:W-:-:S04]  /*13180*/  LOP3.LUT R2, R2, R4, RZ, 0xfc, !PT ;  /* 0x0000000402027212 */ /* 0x000fc800078efcff */
[----:B------:R-:W-:Y:S01]  /*13190*/  ISETP.GT.U32.AND P6, PT, R2, 0x4f, PT ;  /* 0x0000004f0200780c */ /* 0x000fe20003fc4070 */
[----:B------:R-:W-:-:S12]  /*131a0*/  IMAD.MOV.U32 R9, RZ, RZ, R10 ;  /* 0x000000ffff097224 */ /* 0x000fd800078e000a */
[----:B------:R-:W2:Y:S01]  /*131b0*/  @!P6 LDC.64 R6, c[0x0][0x428] ;  /* 0x00010a00ff06eb82 */ /* 0x000ea20000000a00 */
[----:B0-----:R-:W-:-:S05]  /*131c0*/  @P0 IMAD.HI.U32 R2, R10, R3, RZ ;  /* 0x000000030a020227 */ /* 0x001fca00078e00ff */
        /* <DEDUP_REMOVED lines=21> */
.L_x_2255:
[----:B------:R-:W-:Y:S01]  /*13320*/  LEA R19, R21, UR44, 0x3 ;  /* 0x0000002c15137c11 */ /* 0x000fe2000f8e18ff */
[----:B------:R-:W-:Y:S01]  /*13330*/  BSSY B1, `(.L_x_2256) ;  /* 0x0000004000017945 */ /* 0x000fe20003800000 */
[----:B------:R-:W-:-:S04]  /*13340*/  SHF.L.U32 R2, R26, 0x1f, RZ ;  /* 0x0000001f1a027819 */ /* 0x000fc800000006ff */
[----:B------:R-:W1:Y:S02]  /*13350*/  SYNCS.PHASECHK.TRANS64.TRYWAIT P0, [R19+URZ+0x38840], R2 ;  /* 0x03884002130075a7 */ /* 0x000e64000800017f */
[----:B-1----:R-:W-:Y:S05]  /*13360*/  @!P0 BRA `(.L_x_2257) ;  /* 0x0000002c00848947 */ /* 0x002fea0003800000 */
.L_x_2318:
[----:B------:R-:W-:Y:S05]  /*13370*/  BSYNC B1 ;  /* 0x0000000000017941 */ /* 0x000fea0003800000 */
.L_x_2256:
        /* <DEDUP_REMOVED lines=26> */
[----:B------:R-:W-:-:S04]  /*13520*/  UMOV UR4, 0xffffffff ;  /* 0xffffffff00047882 */ /* 0x000fc80000000000 */
[----:B------:R-:W-:Y:S01]  /*13530*/  LEA.HI.X R27, R2, UR7, R27, 0x1, P0 ;  /* 0x00000007021b7c11 */ /* 0x000fe200080f0c1b */
[----:B------:R-:W-:Y:S06]  /*13540*/  BRA.DIV UR4, `(.L_x_2258) ;  /* 0x0000002e04207947 */ /* 0x000fec000b800000 */
[----:B------:R-:W0:Y:S01]  /*13550*/  SHFL.IDX PT, R14, R24, RZ, 0x181f ;  /* 0x00181fff180e7589 */ /* 0x000e2200000e0000 */
[----:B------:R-:W-:Y:S01]  /*13560*/  SHF.L.U32 R12, R22, 0x1, RZ ;  /* 0x00000001160c7819 */ /* 0x000fe200000006ff */
[----:B------:R-:W-:Y:S01]  /*13570*/  ULDC.64 UR4, c[0x0][0x208] ;  /* 0x0000820000047ab9 */ /* 0x000fe20000000a00 */
[----:B------:R-:W-:Y:S01]  /*13580*/  LOP3.LUT R16, R16, 0xffffff7f, RZ, 0xc0, !PT ;  /* 0xffffff7f10107812 */ /* 0x000fe200078ec0ff */
        /* <DEDUP_REMOVED lines=16> */
[----:B0-----:R-:W-:-:S05]  /*13690*/  IADD3 R4, P0, R11, R12, RZ ;  /* 0x0000000c0b047210 */ /* 0x001fca0007f1e0ff */
[----:B-1----:R-:W-:Y:S01]  /*136a0*/  IMAD.X R5, RZ, RZ, R5, P0 ;  /* 0x000000ffff057224 */ /* 0x002fe200000e0605 */
        /* <DEDUP_REMOVED lines=22> */
.L_x_2330:
[----:B0-----:R-:W-:Y:S01]  /*13810*/  SHF.L.U32 R2, R22, 0x1, RZ ;  /* 0x0000000116027819 */ /* 0x001fe200000006ff */
[----:B------:R-:W-:Y:S01]  /*13820*/  ULDC.64 UR4, c[0x0][0x208] ;  /* 0x0000820000047ab9 */ /* 0x000fe20000000a00 */
[----:B------:R-:W-:Y:S02]  /*13830*/  P2R R4, PR, RZ, 0x2 ;  /* 0x00000002ff047803 */ /* 0x000fe40000000000 */
[----:B------:R-:W-:Y:S02]  /*13840*/  IADD3 R2, P0, R14, R2, RZ ;  /* 0x000000020e027210 */ /* 0x000fe40007f1e0ff */
[C---:B------:R-:W-:Y:S02]  /*13850*/  LOP3.LUT P1, RZ, R16.reuse, 0x10, RZ, 0xc0, !PT ;  /* 0x0000001010ff7812 */ /* 0x040fe4000782c0ff */
[C---:B------:R-:W-:Y:S01]  /*13860*/  LOP3.LUT P6, RZ, R16.reuse, 0x4, RZ, 0xc0, !PT ;  /* 0x0000000410ff7812 */ /* 0x040fe200078cc0ff */
[----:B------:R-:W-:Y:S01]  /*13870*/  IMAD.X R3, RZ, RZ, R27, P0 ;  /* 0x000000ffff037224 */ /* 0x000fe200000e061b */
[----:B------:R-:W-:-:S09]  /*13880*/  LOP3.LUT P0, RZ, R16, 0x8, RZ, 0xc0, !PT ;  /* 0x0000000810ff7812 */ /* 0x000fd2000780c0ff */
[----:B------:R-:W-:Y:S01]  /*13890*/  @!PT LDS RZ, [RZ] ;  /* 0x00000000fffff984 */ /* 0x000fe20000000800 */
[----:B------:R-:W-:Y:S01]  /*138a0*/  @!PT LDS RZ, [RZ] ;  /* 0x00000000fffff984 */ /* 0x000fe20000000800 */
[----:B------:R-:W-:Y:S01]  /*138b0*/  @!PT LDS RZ, [RZ] ;  /* 0x00000000fffff984 */ /* 0x000fe20000000800 */
[----:B------:R0:W-:Y:S01]  /*138c0*/  LDGSTS.E.BYPASS.LTC128B.128 [R25+0x26400], desc[UR4][R2.64], !P1 ;  /* 0x2640000002197fae */ /* 0x0001e2000c901d44 */
[----:B------:R-:W-:-:S03]  /*138d0*/  ISETP.NE.AND P1, PT, R4, RZ, PT ;  /* 0x000000ff0400720c */ /* 0x000fc60003f25270 */
[----:B------:R0:W-:Y:S01]  /*138e0*/  LDGSTS.E.BYPASS.LTC128B.128 [R25+0x28c00], desc[UR4][R2.64+0x80], !P0 ;  /* 0x28c0008002197fae */ /* 0x0001e2000c101d44 */
[----:B------:R-:W-:-:S03]  /*138f0*/  PLOP3.LUT P0, PT, PT, PT, PT, 0x80, 0x0 ;  /* 0x000000000000781c */ /* 0x000fc60003f0f070 */
[----:B------:R0:W-:Y:S04]  /*13900*/  LDGSTS.E.BYPASS.LTC128B.128 [R25+0x2b400], desc[UR4][R2.64+0x100], !P6 ;  /* 0x2b40010002197fae */ /* 0x0001e8000f101d44 */
[----:B------:R0:W-:Y:S01]  /*13910*/  LDGSTS.E.BYPASS.LTC128B.128 [R25+0x2dc00], desc[UR4][R2.64+0x180], !P5 ;  /* 0x2dc0018002197fae */ /* 0x0001e2000e901d44 */
[----:B------:R-:W-:-:S05]  /*13920*/  NOP ;  /* 0x0000000000007918 */ /* 0x000fca0000000000 */
.L_x_2259:
        /* <DEDUP_REMOVED lines=10> */
.L_x_2260:
[----:B------:R1:W-:Y:S01]  /*139d0*/  SYNCS.ARRIVE.TRANS64.A1T0 RZ, [R19+URZ+0x38830], RZ ;  /* 0x038830ff13ff79a7 */ /* 0x0003e2000810003f */
[----:B------:R-:W-:Y:S05]  /*139e0*/  @!P6 BRA `(.L_x_2261) ;  /* 0x000000000004e947 */ /* 0x000fea0003800000 */
[----:B------:R-:W-:Y:S01]  /*139f0*/  BPT.TRAP 0x1 ;  /* 0x000000040000795c */ /* 0x000fe20000300000 */
.L_x_2261:
[----:B0-----:R-:W-:Y:S01]  /*13a00*/  SHF.L.U32 R3, R23, 0x1f, RZ ;  /* 0x0000001f17037819 */ /* 0x001fe200000006ff */
[----:B------:R-:W-:Y:S01]  /*13a10*/  BSSY B1, `(.L_x_2262) ;  /* 0x0000004000017945 */ /* 0x000fe20003800000 */
[----:B------:R-:W-:-:S04]  /*13a20*/  LEA R4, R20, UR44, 0x3 ;  /* 0x0000002c14047c11 */ /* 0x000fc8000f8e18ff */
[----:B------:R-:W0:Y:S02]  /*13a30*/  SYNCS.PHASECHK.TRANS64.TRYWAIT P0, [R4+URZ+0x38860], R3 ;  /* 0x03886003040075a7 */ /* 0x000e24000800017f */
[----:B0-----:R-:W-:Y:S05]  /*13a40*/  @!P0 BRA `(.L_x_2263) ;  /* 0x0000002c00ac8947 */ /* 0x001fea0003800000 */
.L_x_2331:
[----:B------:R-:W-:Y:S05]  /*13a50*/  BSYNC B1 ;  /* 0x0000000000017941 */ /* 0x000fea0003800000 */
.L_x_2262:
[----:B------:R-:W-:Y:S01]  /*13a60*/  UMOV UR4, 0xffffffff ;  /* 0xffffffff00047882 */ /* 0x000fe20000000000 */
[----:B------:R-:W-:Y:S02]  /*13a70*/  IMAD R5, R20, 0x5000, R31 ;  /* 0x0000500014057824 */ /* 0x000fe400078e021f */
[----:B------:R-:W-:Y:S01]  /*13a80*/  IMAD.SHL.U32 R6, R22, 0x2, RZ ;  /* 0x0000000216067824 */ /* 0x000fe200078e00ff */
        /* <DEDUP_REMOVED lines=53> */
.L_x_2343:
        /* <DEDUP_REMOVED lines=26> */
.L_x_2265:
        /* <DEDUP_REMOVED lines=10> */
.L_x_2266:
[----:B------:R-:W-:Y:S01]  /*14020*/  R2UR UR4, R33 ;  /* 0x00000000210472ca */ /* 0x000fe200000e0000 */
[----:B------:R-:W-:Y:S01]  /*14030*/  ULDC.64 UR6, c[0x0][0x330] ;  /* 0x0000cc0000067ab9 */ /* 0x000fe20000000a00 */
[----:B------:R-:W-:Y:S01]  /*14040*/  MOV R18, R2 ;  /* 0x0000000200127202 */ /* 0x000fe20000000f00 */
[----:B------:R-:W-:Y:S01]  /*14050*/  IMAD.U32 R3, RZ, RZ, UR6 ;  /* 0x00000006ff037e24 */ /* 0x000fe2000f8e00ff */
[----:B------:R0:W-:Y:S01]  /*14060*/  SYNCS.ARRIVE.TRANS64.A1T0 RZ, [R4+URZ+0x38850], RZ ;  /* 0x038850ff04ff79a7 */ /* 0x0001e2000810003f */
[----:B------:R-:W-:Y:S01]  /*14070*/  VIADD R29, R29, 0xffffffff ;  /* 0xffffffff1d1d7836 */ /* 0x000fe20000000000 */
[----:B------:R-:W-:Y:S01]  /*14080*/  IADD3 R10, R10, -0x50, RZ ;  /* 0xffffffb00a0a7810 */ /* 0x000fe20007ffe0ff */
[----:B------:R-:W-:-:S04]  /*14090*/  IMAD.WIDE.U32 R18, R3, UR39, R18 ;  /* 0x0000002703127c25 */ /* 0x000fc8000f8e0012 */
[----:B------:R-:W-:Y:S02]  /*140a0*/  VIADD R0, R0, 0x50 ;  /* 0x0000005000007836 */ /* 0x000fe40000000000 */
        /* <DEDUP_REMOVED lines=11> */
.L_x_2254:
[----:B------:R-:W-:-:S13]  /*14160*/  LOP3.LUT P0, RZ, R16, 0x20, RZ, 0xc0, !PT ;  /* 0x0000002010ff7812 */ /* 0x000fda000780c0ff */
[----:B------:R-:W-:Y:S05]  /*14170*/  @!P0 BRA `(.L_x_2268) ;  /* 0x0000000000048947 */ /* 0x000fea0003800000 */
[----:B------:R-:W-:Y:S01]  /*14180*/  BPT.TRAP 0x1 ;  /* 0x000000040000795c */ /* 0x000fe20000300000 */
.L_x_2268:
[C---:B0-----:R-:W-:Y:S01]  /*14190*/  LEA R0, R21.reuse, UR44, 0x3 ;  /* 0x0000002c15007c11 */ /* 0x041fe2000f8e18ff */
[----:B------:R-:W0:Y:S01]  /*141a0*/  S2R R6, SR_TID.X ;  /* 0x0000000000067919 */ /* 0x000e220000002100 */
[----:B------:R-:W-:Y:S01]  /*141b0*/  SHF.L.U32 R3, R26, 0x1f, RZ ;  /* 0x0000001f1a037819 */ /* 0x000fe200000006ff */
[----:B------:R-:W-:Y:S01]  /*141c0*/  IMAD.MOV.U32 R2, RZ, RZ, -0x50 ;  /* 0xffffffb0ff027424 */ /* 0x000fe200078e00ff */
[----:B------:R-:W-:Y:S01]  /*141d0*/  BSSY B0, `(.L_x_2269) ;  /* 0x0000008000007945 */ /* 0x000fe20003800000 */
[----:B------:R-:W-:Y:S01]  /*141e0*/  IMAD R4, R21, 0x5000, R31 ;  /* 0x0000500015047824 */ /* 0x000fe200078e021f */
[----:B------:R-:W1:Y:S01]  /*141f0*/  SYNCS.PHASECHK.TRANS64.TRYWAIT P0, [R0+URZ+0x38860], R3 ;  /* 0x03886003000075a7 */ /* 0x000e62000800017f */
[----:B------:R-:W-:Y:S01]  /*14200*/  IMAD R5, R29, R2, UR40 ;  /* 0x000000281d057e24 */ /* 0x000fe2000f8e0202 */
[----:B0-----:R-:W-:-:S04]  /*14210*/  LOP3.LUT R6, R6, 0x7f, RZ, 0xc0, !PT ;  /* 0x0000007f06067812 */ /* 0x001fc800078ec0ff */
[----:B------:R-:W-:-:S05]  /*14220*/  SHF.R.U32.HI R6, RZ, 0x3, R6 ;  /* 0x00000003ff067819 */ /* 0x000fca0000011606 */
[----:B------:R-:W-:Y:S01]  /*14230*/  IMAD.IADD R5, R5, 0x1, -R6 ;  /* 0x0000000105057824 */ /* 0x000fe200078e0a06 */
[----:B-1----:R-:W-:Y:S06]  /*14240*/  @!P0 BRA `(.L_x_2270) ;  /* 0x0000002c008c8947 */ /* 0x002fec0003800000 */
.L_x_2344:
[----:B------:R-:W-:Y:S05]  /*14250*/  BSYNC B0 ;  /* 0x0000000000007941 */ /* 0x000fea0003800000 */
.L_x_2269:
        /* <DEDUP_REMOVED lines=9> */
[----:B------:R-:W1:Y:S01]  /*142f0*/  SHFL.IDX PT, R14, R17, 0x1, 0x181f ;  /* 0x00381f00110e7f89 */ /* 0x000e6200000e0000 */
        /* <DEDUP_REMOVED lines=14> */
[----:B-1----:R-:W-:Y:S01]  /*143e0*/  MOV R2, R14 ;  /* 0x0000000e00027202 */ /* 0x002fe20000000f00 */
[----:B--2---:R-:W-:Y:S01]  /*143f0*/  IMAD.MOV.U32 R3, RZ, RZ, R6 ;  /* 0x000000ffff037224 */ /* 0x004fe200078e0006 */
[----:B------:R-:W0:Y:S03]  /*14400*/  SHFL.IDX PT, R14, R17, 0x2, 0x181f ;  /* 0x00581f00110e7f89 */ /* 0x000e2600000e0000 */
[----:B------:R-:W-:Y:S01]  /*14410*/  IMAD.WIDE.U32 R2, R22, 0x2, R2 ;  /* 0x0000000216027825 */ /* 0x000fe200078e0002 */
        /* <DEDUP_REMOVED lines=9> */
[----:B0-----:R-:W-:Y:S02]  /*144b0*/  IMAD.MOV.U32 R2, RZ, RZ, R14 ;  /* 0x000000ffff027224 */ /* 0x001fe400078e000e */
[----:B-1----:R-:W-:Y:S01]  /*144c0*/  IMAD.MOV.U32 R3, RZ, RZ, R6 ;  /* 0x000000ffff037224 */ /* 0x002fe200078e0006 */
[----:B------:R-:W-:Y:S01]  /*144d0*/  SHFL.IDX PT, R14, R17, 0x3, 0x181f ;  /* 0x00781f00110e7f89 */ /* 0x000fe200000e0000 */
[----:B------:R-:W-:-:S03]  /*144e0*/  IMAD.WIDE.U32 R2, R22, 0x2, R2 ;  /* 0x0000000216027825 */ /* 0x000fc600078e0002 */
[----:B------:R-:W0:Y:S04]  /*144f0*/  SHFL.IDX PT, R6, R18, 0x3, 0x181f ;  /* 0x00781f0012067f89 */ /* 0x000e2800000e0000 */
[----:B------:R-:W-:Y:S01]  /*14500*/  LDGSTS.E.BYPASS.LTC128B.128 [R4+0x1400], desc[UR6][R2.64], !P5 ;  /* 0x0140000002047fae */ /* 0x000fe2000e901d46 */
[----:B------:R-:W-:-:S03]  /*14510*/  ISETP.LT.OR P5, PT, R5, 0x21, P1 ;  /* 0x000000210500780c */ /* 0x000fc60000fa1670 */
[----:B------:R-:W-:Y:S01]  /*14520*/  LDGSTS.E.BYPASS.LTC128B.128 [R4+0x3c00], desc[UR6][R2.64+0x80], !P4 ;  /* 0x03c0008002047fae */ /* 0x000fe2000e101d46 */
[----:B------:R-:W-:-:S03]  /*14530*/  ISETP.LT.OR P4, PT, R5, 0x21, P0 ;  /* 0x000000210500780c */ /* 0x000fc60000781670 */
[----:B------:R-:W1:Y:S06]  /*14540*/  SHFL.IDX PT, R18, R18, 0x4, 0x181f ;  /* 0x00981f0012127f89 */ /* 0x000e6c00000e0000 */
[----:B------:R-:W-:Y:S01]  /*14550*/  LDGSTS.E.BYPASS.LTC128B.128 [R4+0x6400], desc[UR6][R2.64+0x100], !P5 ;  /* 0x0640010002047fae */ /* 0x000fe2000e901d46 */
[----:B------:R-:W-:-:S03]  /*14560*/  ISETP.LT.OR P5, PT, R5, 0x31, P2 ;  /* 0x000000310500780c */ /* 0x000fc600017a1670 */
[----:B------:R0:W-:Y:S01]  /*14570*/  LDGSTS.E.BYPASS.LTC128B.128 [R4+0x8c00], desc[UR6][R2.64+0x180], !P4 ;  /* 0x08c0018002047fae */ /* 0x0001e2000e101d46 */
[----:B------:R-:W-:Y:S02]  /*14580*/  ISETP.LT.OR P4, PT, R5, 0x31, P3 ;  /* 0x000000310500780c */ /* 0x000fe40001f81670 */
[----:B0-----:R-:W-:Y:S01]  /*14590*/  MOV R3, R6 ;  /* 0x0000000600037202 */ /* 0x001fe20000000f00 */
[----:B------:R-:W-:Y:S02]  /*145a0*/  IMAD.MOV.U32 R2, RZ, RZ, R14 ;  /* 0x000000ffff027224 */ /* 0x000fe400078e000e */
[----:B------:R0:W2:Y:S01]  /*145b0*/  SHFL.IDX PT, R14, R17, 0x4, 0x181f ;  /* 0x00981f00110e7f89 */ /* 0x0000a200000e0000 */
[----:B------:R-:W-:Y:S02]  /*145c0*/  IMAD.MOV.U32 R6, RZ, RZ, RZ ;  /* 0x000000ffff067224 */ /* 0x000fe400078e00ff */
[----:B------:R-:W-:-:S05]  /*145d0*/  IMAD.WIDE.U32 R2, R22, 0x2, R2 ;  /* 0x0000000216027825 */ /* 0x000fca00078e0002 */
[----:B------:R0:W-:Y:S01]  /*145e0*/  LDGSTS.E.BYPASS.LTC128B.128 [R4+0x1c00], desc[UR6][R2.64], !P5 ;  /* 0x01c0000002047fae */ /* 0x0001e2000e901d46 */
[----:B------:R-:W-:-:S03]  /*145f0*/  ISETP.LT.OR P5, PT, R5, 0x31, P1 ;  /* 0x000000310500780c */ /* 0x000fc60000fa1670 */
[----:B------:R0:W-:Y:S01]  /*14600*/  LDGSTS.E.BYPASS.LTC128B.128 [R4+0x4400], desc[UR6][R2.64+0x80], !P4 ;  /* 0x0440008002047fae */ /* 0x0001e2000e101d46 */
[----:B------:R-:W-:-:S09]  /*14610*/  ISETP.LT.OR P4, PT, R5, 0x31, P0 ;  /* 0x000000310500780c */ /* 0x000fd20000781670 */
[----:B------:R0:W-:Y:S04]  /*14620*/  LDGSTS.E.BYPASS.LTC128B.128 [R4+0x6c00], desc[UR6][R2.64+0x100], !P5 ;  /* 0x06c0010002047fae */ /* 0x0001e8000e901d46 */
[----:B-12---:R0:W-:Y:S02]  /*14630*/  LDGSTS.E.BYPASS.LTC128B.128 [R4+0x9400], desc[UR6][R2.64+0x180], !P4 ;  /* 0x0940018002047fae */ /* 0x0061e4000e101d46 */
.L_x_2356:
        /* <DEDUP_REMOVED lines=17> */
.L_x_2272:
        /* <DEDUP_REMOVED lines=10> */
.L_x_2273:
[----:B------:R-:W-:Y:S01]  /*147f0*/  VIADD R2, R21, 0x1 ;  /* 0x0000000115027836 */ /* 0x000fe20000000000 */
[----:B------:R1:W-:Y:S04]  /*14800*/  SYNCS.ARRIVE.TRANS64.A1T0 RZ, [R0+URZ+0x38850], RZ ;  /* 0x038850ff00ff79a7 */ /* 0x0003e8000810003f */
[----:B------:R-:W-:-:S04]  /*14810*/  ISETP.NE.AND P0, PT, R2, 0x2, PT ;  /* 0x000000020200780c */ /* 0x000fc80003f05270 */
[----:B------:R-:W-:Y:S02]  /*14820*/  SEL R3, RZ, 0x1, P0 ;  /* 0x00000001ff037807 */ /* 0x000fe40000000000 */
[----:B------:R-:W-:Y:S02]  /*14830*/  SEL R2, R2, RZ, P0 ;  /* 0x000000ff02027207 */ /* 0x000fe40000000000 */
[----:B-1----:R-:W-:-:S07]  /*14840*/  LOP3.LUT R0, R26, R3, RZ, 0x3c, !PT ;  /* 0x000000031a007212 */ /* 0x002fce00078e3cff */
.L_x_2237:
[----:B0-----:R-:W0:Y:S01]  /*14850*/  S2R R4, SR_CgaCtaId ;  /* 0x0000000000047919 */ /* 0x001e220000008800 */
[----:B------:R-:W-:Y:S02]  /*14860*/  MOV R3, 0x400 ;  /* 0x0000040000037802 */ /* 0x000fe40000000f00 */
[----:B------:R-:W-:Y:S02]  /*14870*/  SHF.L.U32 R6, R6, 0x1f, RZ ;  /* 0x0000001f06067819 */ /* 0x000fe400000006ff */
[----:B0-----:R-:W-:-:S04]  /*14880*/  LEA R7, R4, R3, 0x18 ;  /* 0x0000000304077211 */ /* 0x001fc800078ec0ff */
[----:B------:R-:W0:Y:S02]  /*14890*/  SYNCS.PHASECHK.TRANS64.TRYWAIT P0, [R7+URZ+0x38820], R6 ;  /* 0x03882006070075a7 */ /* 0x000e24000800017f */
[----:B0-----:R-:W-:Y:S05]  /*148a0*/  @!P0 BRA `(.L_x_2274) ;  /* 0x0000002c00f88947 */ /* 0x001fea0003800000 */
.L_x_2357:
[----:B------:R-:W-:-:S03]  /*148b0*/  UMOV UR4, 0xffffffff ;  /* 0xffffffff00047882 */ /* 0x000fc60000000000 */
[----:B------:R-:W-:Y:S05]  /*148c0*/  BRA.DIV UR4, `(.L_x_2275) ;  /* 0x0000003204047947 */ /* 0x000fea000b800000 */
[----:B------:R-:W1:Y:S02]  /*148d0*/  S2R R3, SR_TID.X ;  /* 0x0000000000037919 */ /* 0x000e640000002100 */
[----:B-1----:R-:W-:-:S04]  /*148e0*/  SHF.R.U32.HI R3, RZ, 0x5, R3 ;  /* 0x00000005ff037819 */ /* 0x002fc80000011603 */
[----:B------:R-:W-:-:S05]  /*148f0*/  LOP3.LUT R3, R3, 0x3, RZ, 0xc0, !PT ;  /* 0x0000000303037812 */ /* 0x000fca00078ec0ff */
[----:B------:R1:W2:Y:S02]  /*14900*/  SHFL.IDX PT, R14, R3, RZ, 0x1f ;  /* 0x00001fff030e7589 */ /* 0x0002a400000e0000 */
.L_x_2360:
[----:B--2---:R-:W-:-:S13]  /*14910*/  ISETP.NE.AND P0, PT, R14, RZ, PT ;  /* 0x000000ff0e00720c */ /* 0x004fda0003f05270 */
[----:B------:R-:W-:Y:S05]  /*14920*/  @P0 BRA `(.L_x_2193) ;  /* 0x0000000000900947 */ /* 0x000fea0003800000 */
[----:B------:R-:W-:-:S03]  /*14930*/  UMOV UR4, 0xffffffff ;  /* 0xffffffff00047882 */ /* 0x000fc60000000000 */
[----:B------:R-:W-:Y:S05]  /*14940*/  BRA.DIV UR4, `(.L_x_2276) ;  /* 0x0000003204187947 */ /* 0x000fea000b800000 */
[----:B------:R-:W-:-:S13]  /*14950*/  ELECT P6, URZ, PT ;  /* 0x00000000003f782f */ /* 0x000fda00038c0000 */
.L_x_2363:
        /* <DEDUP_REMOVED lines=8> */
.L_x_2277:
[----:B------:R-:W-:Y:S01]  /*149e0*/  IMAD R5, R2, 0x8, R7 ;  /* 0x0000000802057824 */ /* 0x000fe200078e0207 */
[----:B------:R-:W-:Y:S01]  /*149f0*/  SHF.L.U32 R4, R0, 0x1f, RZ ;  /* 0x0000001f00047819 */ /* 0x000fe200000006ff */
[----:B------:R-:W-:-:S03]  /*14a00*/  VIADD R2, R2, 0x1 ;  /* 0x0000000102027836 */ /* 0x000fc60000000000 */
[----:B------:R-:W1:Y:S02]  /*14a10*/  SYNCS.PHASECHK.TRANS64.TRYWAIT P1, [R5+URZ+0x38840], R4 ;  /* 0x03884004050075a7 */ /* 0x000e64000802017f */
[----:B------:R-:W-:-:S04]  /*14a20*/  ISETP.NE.AND P2, PT, R2, 0x2, PT ;  /* 0x000000020200780c */ /* 0x000fc80003f45270 */
[----:B------:R-:W-:Y:S01]  /*14a30*/  SEL R3, RZ, 0x1, P2 ;  /* 0x00000001ff037807 */ /* 0x000fe20001000000 */
[----:B-1----:R-:W-:Y:S08]  /*14a40*/  @!P1 BRA `(.L_x_2278) ;  /* 0x0000002c00f89947 */ /* 0x002ff00003800000 */
.L_x_2364:
[----:B------:R-:W-:Y:S02]  /*14a50*/  SEL R2, R2, RZ, P2 ;  /* 0x000000ff02027207 */ /* 0x000fe40001000000 */
[----:B------:R-:W-:Y:S01]  /*14a60*/  LOP3.LUT R0, R0, R3, RZ, 0x3c, !PT ;  /* 0x0000000300007212 */ /* 0x000fe200078e3cff */
[----:B------:R-:W-:Y:S06]  /*14a70*/  @!P0 BRA `(.L_x_2279) ;  /* 0x0000000000048947 */ /* 0x000fec0003800000 */
[----:B------:R-:W-:Y:S01]  /*14a80*/  BPT.TRAP 0x1 ;  /* 0x000000040000795c */ /* 0x000fe20000300000 */
.L_x_2279:
[----:B------:R-:W-:Y:S01]  /*14a90*/  IMAD R3, R2, 0x8, R7 ;  /* 0x0000000802037824 */ /* 0x000fe200078e0207 */
[----:B------:R-:W-:-:S04]  /*14aa0*/  SHF.L.U32 R0, R0, 0x1f, RZ ;  /* 0x0000001f00007819 */ /* 0x000fc800000006ff */
[----:B------:R-:W2:Y:S02]  /*14ab0*/  SYNCS.PHASECHK.TRANS64.TRYWAIT P1, [R3+URZ+0x38840], R0 ;  /* 0x03884000030075a7 */ /* 0x000ea4000802017f */
[----:B--2---:R-:W-:Y:S05]  /*14ac0*/  @!P1 BRA `(.L_x_2280) ;  /* 0x0000002c00ec9947 */ /* 0x004fea0003800000 */
.L_x_2365:
[----:B------:R-:W-:Y:S05]  /*14ad0*/  @!P0 BRA `(.L_x_2281) ;  /* 0x0000000000048947 */ /* 0x000fea0003800000 */
[----:B------:R-:W-:Y:S01]  /*14ae0*/  BPT.TRAP 0x1 ;  /* 0x000000040000795c */ /* 0x000fe20000300000 */
.L_x_2281:
[----:B------:R-:W3:Y:S02]  /*14af0*/  SYNCS.PHASECHK.TRANS64.TRYWAIT P1, [R5+URZ+0x38860], R4 ;  /* 0x03886004050075a7 */ /* 0x000ee4000802017f */
[----:B---3--:R-:W-:Y:S05]  /*14b00*/  @!P1 BRA `(.L_x_2282) ;  /* 0x0000002c00f09947 */ /* 0x008fea0003800000 */
.L_x_2366:
[----:B------:R-:W-:Y:S05]  /*14b10*/  @!P0 BRA `(.L_x_2283) ;  /* 0x0000000000048947 */ /* 0x000fea0003800000 */
[----:B------:R-:W-:Y:S01]  /*14b20*/  BPT.TRAP 0x1 ;  /* 0x000000040000795c */ /* 0x000fe20000300000 */
.L_x_2283:
[----:B----4-:R4:W0:Y:S02]  /*14b30*/  SYNCS.PHASECHK.TRANS64.TRYWAIT P0, [R3+URZ+0x38860], R0 ;  /* 0x03886000030075a7 */ /* 0x010824000800017f */
[----:B0-----:R-:W-:Y:S05]  /*14b40*/  @!P0 NANOSLEEP.SYNCS 0x989680 ;  /* 0x009896800000895d */ /* 0x001fea0003900000 */
[----:B------:R-:W0:Y:S02]  /*14b50*/  @!P0 SYNCS.PHASECHK.TRANS64 P0, [R3+URZ+0x38860], R0 ;  /* 0x03886000030085a7 */ /* 0x000e24000800007f */
[----:B0-----:R-:W-:Y:S05]  /*14b60*/  @!P0 BRA `(.L_x_2283) ;  /* 0xfffffffc00f08947 */ /* 0x001fea000383ffff */
.L_x_2193:
[----:B------:R-:W-:Y:S05]  /*14b70*/  BSYNC B6 ;  /* 0x0000000000067941 */ /* 0x000fea0003800000 */
.L_x_2190:
[----:B------:R-:W-:Y:S05]  /*14b80*/  EXIT ;  /* 0x000000000000794d */ /* 0x000fea0003800000 */
.L_x_2197:
[----:B------:R-:W-:-:S13]  /*14b90*/  R2UR UR4, R16 ;  /* 0x00000000100472ca */ /* 0x000fda00000e0000 */
[----:B0-----:R-:W-:-:S04]  /*14ba0*/  IMAD.U32 R3, RZ, RZ, UR4 ;  /* 0x00000004ff037e24 */ /* 0x001fc8000f8e00ff */
[----:B------:R0:W1:Y:S03]  /*14bb0*/  SYNCS.PHASECHK.TRANS64.TRYWAIT P0, [R3+URZ+0x38800], R0 ;  /* 0x03880000030075a7 */ /* 0x000066000800017f */
[----:B-1----:R-:W-:Y:S05]  /*14bc0*/  @!P0 NANOSLEEP.SYNCS 0x989680 ;  /* 0x009896800000895d */ /* 0x002fea0003900000 */
[----:B------:R-:W1:Y:S02]  /*14bd0*/  @!P0 SYNCS.PHASECHK.TRANS64 P0, [R3+URZ+0x38800], R0 ;  /* 0x03880000030085a7 */ /* 0x000e64000800007f */
[----:B-1----:R-:W-:Y:S05]  /*14be0*/  @!P0 BRA `(.L_x_2197) ;  /* 0xfffffffc00e88947 */ /* 0x002fea000383ffff */
[----:B------:R-:W-:Y:S05]  /*14bf0*/  BRA `(.L_x_2284) ;  /* 0xfffffec8007c7947 */ /* 0x000fea000383ffff */
.L_x_2201:
[----:B------:R-:W-:-:S13]  /*14c00*/  R2UR UR4, R16 ;  /* 0x00000000100472ca */ /* 0x000fda00000e0000 */
[----:B0-----:R-:W-:-:S04]  /*14c10*/  MOV R3, UR4 ;  /* 0x0000000400037c02 */ /* 0x001fc80008000f00 */
[----:B------:R0:W2:Y:S03]  /*14c20*/  SYNCS.PHASECHK.TRANS64.TRYWAIT P1, [R3+URZ+0x38830], R0 ;  /* 0x03883000030075a7 */ /* 0x0000a6000802017f */
[----:B--2---:R-:W-:Y:S05]  /*14c30*/  @!P1 NANOSLEEP.SYNCS 0x989680 ;  /* 0x009896800000995d */ /* 0x004fea0003900000 */
[----:B------:R-:W2:Y:S02]  /*14c40*/  @!P1 SYNCS.PHASECHK.TRANS64 P1, [R3+URZ+0x38830], R0 ;  /* 0x03883000030095a7 */ /* 0x000ea4000802007f */
[----:B--2---:R-:W-:Y:S05]  /*14c50*/  @!P1 BRA `(.L_x_2201) ;  /* 0xfffffffc00e89947 */ /* 0x004fea000383ffff */
[----:B------:R-:W-:Y:S05]  /*14c60*/  BRA `(.L_x_2200) ;  /* 0xfffffec800a47947 */ /* 0x000fea000383ffff */
.L_x_2207:
[----:B------:R-:W-:-:S13]  /*14c70*/  R2UR UR6, R3 ;  /* 0x00000000030672ca */ /* 0x000fda00000e0000 */
[----:B-1----:R-:W-:-:S04]  /*14c80*/  IMAD.U32 R153, RZ, RZ, UR6 ;  /* 0x00000006ff997e24 */ /* 0x002fc8000f8e00ff */
[----:B------:R1:W2:Y:S03]  /*14c90*/  SYNCS.PHASECHK.TRANS64.TRYWAIT P1, [R153+URZ+0x38830], R6 ;  /* 0x03883006990075a7 */ /* 0x0002a6000802017f */
[----:B--2---:R-:W-:Y:S05]  /*14ca0*/  @!P1 NANOSLEEP.SYNCS 0x989680 ;  /* 0x009896800000995d */ /* 0x004fea0003900000 */
[----:B------:R-:W2:Y:S02]  /*14cb0*/  @!P1 SYNCS.PHASECHK.TRANS64 P1, [R153+URZ+0x38830], R6 ;  /* 0x03883006990095a7 */ /* 0x000ea4000802007f */
[----:B--2---:R-:W-:Y:S05]  /*14cc0*/  @!P1 BRA `(.L_x_2207) ;  /* 0xfffffffc00e89947 */ /* 0x004fea000383ffff */
[----:B------:R-:W-:Y:S05]  /*14cd0*/  BRA `(.L_x_2206) ;  /* 0xffffff0800587947 */ /* 0x000fea000383ffff */
.L_x_2211:
[----:B-1----:R-:W-:-:S04]  /*14ce0*/  IMAD.U32 R215, RZ, RZ, UR10 ;  /* 0x0000000affd77e24 */ /* 0x002fc8000f8e00ff */
[----:B------:R1:W2:Y:S03]  /*14cf0*/  SYNCS.PHASECHK.TRANS64.TRYWAIT P1, [R215+URZ+0x38850], R0 ;  /* 0x03885000d70075a7 */ /* 0x0002a6000802017f */
[----:B--2---:R-:W-:Y:S05]  /*14d00*/  @!P1 NANOSLEEP.SYNCS 0x989680 ;  /* 0x009896800000995d */ /* 0x004fea0003900000 */
[----:B------:R-:W2:Y:S02]  /*14d10*/  @!P1 SYNCS.PHASECHK.TRANS64 P1, [R215+URZ+0x38850], R0 ;  /* 0x03885000d70095a7 */ /* 0x000ea4000802007f */
[----:B--2---:R-:W-:Y:S05]  /*14d20*/  @!P1 BRA `(.L_x_2211) ;  /* 0xfffffffc00ec9947 */ /* 0x004fea000383ffff */
[----:B------:R-:W-:Y:S05]  /*14d30*/  BRA `(.L_x_2210) ;  /* 0xffffff3000807947 */ /* 0x000fea000383ffff */
.L_x_2219:
[----:B-1----:R-:W-:-:S04]  /*14d40*/  IMAD.U32 R6, RZ, RZ, UR60 ;  /* 0x0000003cff067e24 */ /* 0x002fc8000f8e00ff */
[----:B------:R1:W2:Y:S03]  /*14d50*/  SYNCS.PHASECHK.TRANS64.TRYWAIT P1, [R6+URZ+0x38830], R3 ;  /* 0x03883003060075a7 */ /* 0x0002a6000802017f */
[----:B--2---:R-:W-:Y:S05]  /*14d60*/  @!P1 NANOSLEEP.SYNCS 0x989680 ;  /* 0x009896800000995d */ /* 0x004fea0003900000 */
[----:B------:R-:W2:Y:S02]  /*14d70*/  @!P1 SYNCS.PHASECHK.TRANS64 P1, [R6+URZ+0x38830], R3 ;  /* 0x03883003060095a7 */ /* 0x000ea4000802007f */
[----:B--2---:R-:W-:Y:S05]  /*14d80*/  @!P1 BRA `(.L_x_2219) ;  /* 0xfffffffc00ec9947 */ /* 0x004fea000383ffff */
[----:B------:R-:W-:Y:S05]  /*14d90*/  BRA `(.L_x_2218) ;  /* 0xffffff4800a07947 */ /* 0x000fea000383ffff */
.L_x_2223:
[----:B-1----:R-:W-:-:S04]  /*14da0*/  IMAD.U32 R3, RZ, RZ, UR10 ;  /* 0x0000000aff037e24 */ /* 0x002fc8000f8e00ff */
[----:B------:R1:W2:Y:S03]  /*14db0*/  SYNCS.PHASECHK.TRANS64.TRYWAIT P1, [R3+URZ+0x38850], R0 ;  /* 0x03885000030075a7 */ /* 0x0002a6000802017f */
[----:B--2---:R-:W-:Y:S05]  /*14dc0*/  @!P1 NANOSLEEP.SYNCS 0x989680 ;  /* 0x009896800000995d */ /* 0x004fea0003900000 */
[----:B------:R-:W2:Y:S02]  /*14dd0*/  @!P1 SYNCS.PHASECHK.TRANS64 P1, [R3+URZ+0x38850], R0 ;  /* 0x03885000030095a7 */ /* 0x000ea4000802007f */
[----:B--2---:R-:W-:Y:S05]  /*14de0*/  @!P1 BRA `(.L_x_2223) ;  /* 0xfffffffc00ec9947 */ /* 0x004fea000383ffff */
[----:B------:R-:W-:Y:S05]  /*14df0*/  BRA `(.L_x_2222) ;  /* 0xffffff7000e07947 */ /* 0x000fea000383ffff */
.L_x_2230:
[----:B-1----:R-:W-:-:S04]  /*14e00*/  MOV R5, UR5 ;  /* 0x0000000500057c02 */ /* 0x002fc80008000f00 */
[----:B------:R1:W2:Y:S03]  /*14e10*/  SYNCS.PHASECHK.TRANS64.TRYWAIT P1, [R5+URZ+0x38850], R0 ;  /* 0x03885000050075a7 */ /* 0x0002a6000802017f */
[----:B--2---:R-:W-:Y:S05]  /*14e20*/  @!P1 NANOSLEEP.SYNCS 0x989680 ;  /* 0x009896800000995d */ /* 0x004fea0003900000 */
[----:B------:R-:W2:Y:S02]  /*14e30*/  @!P1 SYNCS.PHASECHK.TRANS64 P1, [R5+URZ+0x38850], R0 ;  /* 0x03885000050095a7 */ /* 0x000ea4000802007f */
[----:B--2---:R-:W-:Y:S05]  /*14e40*/  @!P1 BRA `(.L_x_2230) ;  /* 0xfffffffc00ec9947 */ /* 0x004fea000383ffff */
[----:B------:R-:W-:Y:S05]  /*14e50*/  BRA `(.L_x_2229) ;  /* 0xffffff8c00007947 */ /* 0x000fea000383ffff */
.L_x_2242:
[----:B------:R-:W-:Y:S02]  /*14e60*/  IMAD.MOV.U32 R13, RZ, RZ, R27 ;  /* 0x000000ffff0d7224 */ /* 0x000fe400078e001b */
[----:B------:R-:W-:Y:S02]  /*14e70*/  IMAD.MOV.U32 R12, RZ, RZ, RZ ;  /* 0x000000ffff0c7224 */ /* 0x000fe400078e00ff */
[----:B------:R-:W-:Y:S02]  /*14e80*/  IMAD.MOV.U32 R11, RZ, RZ, 0x1f ;  /* 0x0000001fff0b7424 */ /* 0x000fe400078e00ff */
[----:B------:R-:W-:-:S07]  /*14e90*/  IMAD.MOV.U32 R15, RZ, RZ, -0x1 ;  /* 0xffffffffff0f7424 */ /* 0x000fce00078e00ff */
[----:B-----5:R-:W-:Y:S05]  /*14ea0*/  WARPSYNC.COLLECTIVE R15, `(.L_x_2285) ;  /* 0x000000000f087348 */ /* 0x020fea0003c00000 */
[----:B------:R0:W1:Y:S02]  /*14eb0*/  SHFL.IDX P6, R14, R13, R12, R11 ;  /* 0x0000000c0d0e7389 */ /* 0x00006400000c000b */
[----:B01---5:R-:W-:Y:S01]  /*14ec0*/  ENDCOLLECTIVE ;  /* 0x000000000000791b */ /* 0x023fe20003800000 */
.L_x_2285:
[----:B------:R-:W-:Y:S05]  /*14ed0*/  BRA `(.L_x_2286) ;  /* 0xffffffc800f87947 */ /* 0x000fea000383ffff */
.L_x_2244:
[----:B0-----:R-:W-:-:S04]  /*14ee0*/  MOV R3, UR44 ;  /* 0x0000002c00037c02 */ /* 0x001fc80008000f00 */
[----:B------:R0:W1:Y:S03]  /*14ef0*/  SYNCS.PHASECHK.TRANS64.TRYWAIT P0, [R3+URZ+0x38840], R2 ;  /* 0x03884002030075a7 */ /* 0x000066000800017f */
[----:B-1----:R-:W-:Y:S05]  /*14f00*/  @!P0 NANOSLEEP.SYNCS 0x989680 ;  /* 0x009896800000895d */ /* 0x002fea0003900000 */
[----:B------:R-:W1:Y:S02]  /*14f10*/  @!P0 SYNCS.PHASECHK.TRANS64 P0, [R3+URZ+0x38840], R2 ;  /* 0x03884002030085a7 */ /* 0x000e64000800007f */
[----:B-1----:R-:W-:Y:S05]  /*14f20*/  @!P0 BRA `(.L_x_2244) ;  /* 0xfffffffc00ec8947 */ /* 0x002fea000383ffff */
[----:B------:R-:W-:Y:S05]  /*14f30*/  BRA `(.L_x_2287) ;  /* 0xffffffcc00887947 */ /* 0x000fea000383ffff */
.L_x_2245:
        /* <DEDUP_REMOVED lines=8> */
.L_x_2289:
[----:B------:R-:W-:Y:S05]  /*14fc0*/  BSYNC B0 ;  /* 0x0000000000007941 */ /* 0x000fea0003800000 */
.L_x_2288:
[----:B------:R-:W-:Y:S01]  /*14fd0*/  IMAD.MOV.U32 R13, RZ, RZ, R0 ;  /* 0x000000ffff0d7224 */ /* 0x000fe200078e0000 */
[----:B------:R-:W-:Y:S01]  /*14fe0*/  MOV R5, R14 ;  /* 0x0000000e00057202 */ /* 0x000fe20000000f00 */
[----:B------:R-:W-:Y:S01]  /*14ff0*/  IMAD.MOV.U32 R12, RZ, RZ, RZ ;  /* 0x000000ffff0c7224 */ /* 0x000fe200078e00ff */
[C---:B------:R-:W-:Y:S01]  /*15000*/  LOP3.LUT P4, RZ, R16.reuse, 0x10, RZ, 0xc0, !PT ;  /* 0x0000001010ff7812 */ /* 0x040fe2000788c0ff */
[----:B------:R-:W-:Y:S01]  /*15010*/  IMAD.MOV.U32 R11, RZ, RZ, 0x181f ;  /* 0x0000181fff0b7424 */ /* 0x000fe200078e00ff */
[C---:B------:R-:W-:Y:S01]  /*15020*/  LOP3.LUT P3, RZ, R16.reuse, 0x8, RZ, 0xc0, !PT ;  /* 0x0000000810ff7812 */ /* 0x040fe2000786c0ff */
[----:B------:R-:W-:Y:S01]  /*15030*/  IMAD.MOV.U32 R15, RZ, RZ, -0x1 ;  /* 0xffffffffff0f7424 */ /* 0x000fe200078e00ff */
[C---:B------:R-:W-:Y:S02]  /*15040*/  LOP3.LUT P2, RZ, R16.reuse, 0x4, RZ, 0xc0, !PT ;  /* 0x0000000410ff7812 */ /* 0x040fe4000784c0ff */
[----:B------:R-:W-:-:S13]  /*15050*/  LOP3.LUT P1, RZ, R16, 0x2, RZ, 0xc0, !PT ;  /* 0x0000000210ff7812 */ /* 0x000fda000782c0ff */
[----:B------:R-:W-:Y:S05]  /*15060*/  WARPSYNC.COLLECTIVE R15, `(.L_x_2290) ;  /* 0x000000000f087348 */ /* 0x000fea0003c00000 */
[----:B------:R0:W1:Y:S02]  /*15070*/  SHFL.IDX P6, R14, R13, R12, R11 ;  /* 0x0000000c0d0e7389 */ /* 0x00006400000c000b */
[----:B01----:R-:W-:Y:S01]  /*15080*/  ENDCOLLECTIVE ;  /* 0x000000000000791b */ /* 0x003fe20003800000 */
.L_x_2290:
[----:B------:R-:W-:Y:S01]  /*15090*/  @P0 LEA R9, R31, UR44, 0x1 ;  /* 0x0000002c1f090c11 */ /* 0x000fe2000f8e08ff */
        /* <DEDUP_REMOVED lines=16> */
.L_x_2291:
[----:B------:R-:W-:Y:S01]  /*151a0*/  @P0 LEA R21, R31, UR44, 0x1 ;  /* 0x0000002c1f150c11 */ /* 0x000fe2000f8e08ff */
[----:B------:R-:W-:Y:S02]  /*151b0*/  IMAD.MOV.U32 R13, RZ, RZ, R0 ;  /* 0x000000ffff0d7224 */ /* 0x000fe400078e0000 */
[----:B------:R-:W-:-:S07]  /*151c0*/  IMAD.MOV.U32 R3, RZ, RZ, R14 ;  /* 0x000000ffff037224 */ /* 0x000fce00078e000e */
[----:B------:R-:W-:Y:S05]  /*151d0*/  WARPSYNC.COLLECTIVE R15, `(.L_x_2292) ;  /* 0x000000000f087348 */ /* 0x000fea0003c00000 */
[----:B------:R0:W1:Y:S02]  /*151e0*/  SHFL.IDX P6, R14, R13, R12, R11 ;  /* 0x0000000c0d0e7389 */ /* 0x00006400000c000b */
[----:B01----:R-:W-:Y:S01]  /*151f0*/  ENDCOLLECTIVE ;  /* 0x000000000000791b */ /* 0x003fe20003800000 */
.L_x_2292:
        /* <DEDUP_REMOVED lines=16> */
.L_x_2293:
[----:B------:R-:W-:Y:S01]  /*15300*/  @P0 LEA R9, R31, UR44, 0x1 ;  /* 0x0000002c1f090c11 */ /* 0x000fe2000f8e08ff */
[----:B------:R-:W-:Y:S02]  /*15310*/  IMAD.MOV.U32 R13, RZ, RZ, R0 ;  /* 0x000000ffff0d7224 */ /* 0x000fe400078e0000 */
[----:B------:R-:W-:-:S07]  /*15320*/  IMAD.MOV.U32 R5, RZ, RZ, R14 ;  /* 0x000000ffff057224 */ /* 0x000fce00078e000e */
[----:B------:R-:W-:Y:S05]  /*15330*/  WARPSYNC.COLLECTIVE R15, `(.L_x_2294) ;  /* 0x000000000f087348 */ /* 0x000fea0003c00000 */
[----:B------:R0:W1:Y:S02]  /*15340*/  SHFL.IDX P6, R14, R13, R12, R11 ;  /* 0x0000000c0d0e7389 */ /* 0x00006400000c000b */
[----:B01----:R-:W-:Y:S01]  /*15350*/  ENDCOLLECTIVE ;  /* 0x000000000000791b */ /* 0x003fe20003800000 */
.L_x_2294:
        /* <DEDUP_REMOVED lines=16> */
.L_x_2295:
[----:B------:R-:W-:Y:S01]  /*15460*/  @P0 LEA R21, R31, UR44, 0x1 ;  /* 0x0000002c1f150c11 */ /* 0x000fe2000f8e08ff */
[----:B------:R-:W-:Y:S02]  /*15470*/  IMAD.MOV.U32 R13, RZ, RZ, R0 ;  /* 0x000000ffff0d7224 */ /* 0x000fe400078e0000 */
[----:B------:R-:W-:-:S07]  /*15480*/  IMAD.MOV.U32 R3, RZ, RZ, R14 ;  /* 0x000000ffff037224 */ /* 0x000fce00078e000e */
[----:B------:R-:W-:Y:S05]  /*15490*/  WARPSYNC.COLLECTIVE R15, `(.L_x_2296) ;  /* 0x000000000f087348 */ /* 0x000fea0003c00000 */
[----:B------:R0:W1:Y:S02]  /*154a0*/  SHFL.IDX P6, R14, R13, R12, R11 ;  /* 0x0000000c0d0e7389 */ /* 0x00006400000c000b */
[----:B01----:R-:W-:Y:S01]  /*154b0*/  ENDCOLLECTIVE ;  /* 0x000000000000791b */ /* 0x003fe20003800000 */
.L_x_2296:
        /* <DEDUP_REMOVED lines=15> */
.L_x_2297:
[----:B------:R-:W-:Y:S02]  /*155b0*/  IMAD.MOV.U32 R13, RZ, RZ, R0 ;  /* 0x000000ffff0d7224 */ /* 0x000fe400078e0000 */
[----:B------:R-:W-:-:S07]  /*155c0*/  IMAD.MOV.U32 R4, RZ, RZ, R14 ;  /* 0x000000ffff047224 */ /* 0x000fce00078e000e */
[----:B------:R-:W-:Y:S05]  /*155d0*/  WARPSYNC.COLLECTIVE R15, `(.L_x_2298) ;  /* 0x000000000f087348 */ /* 0x000fea0003c00000 */
[----:B------:R0:W1:Y:S02]  /*155e0*/  SHFL.IDX P6, R14, R13, R12, R11 ;  /* 0x0000000c0d0e7389 */ /* 0x00006400000c000b */
[----:B01----:R-:W-:Y:S01]  /*155f0*/  ENDCOLLECTIVE ;  /* 0x000000000000791b */ /* 0x003fe20003800000 */
.L_x_2298:
[----:B------:R-:W-:Y:S05]  /*15600*/  BRA `(.L_x_2299) ;  /* 0xffffffc800fc7947 */ /* 0x000fea000383ffff */
.L_x_2250:
[----:B------:R-:W-:Y:S01]  /*15610*/  MOV R13, R6 ;  /* 0x00000006000d7202 */ /* 0x000fe20000000f00 */
[----:B------:R-:W-:Y:S02]  /*15620*/  IMAD.MOV.U32 R12, RZ, RZ, RZ ;  /* 0x000000ffff0c7224 */ /* 0x000fe400078e00ff */
[----:B------:R-:W-:Y:S02]  /*15630*/  IMAD.MOV.U32 R11, RZ, RZ, 0x181f ;  /* 0x0000181fff0b7424 */ /* 0x000fe400078e00ff */
[----:B------:R-:W-:Y:S02]  /*15640*/  IMAD.MOV.U32 R15, RZ, RZ, -0x1 ;  /* 0xffffffffff0f7424 */ /* 0x000fe400078e00ff */
[----:B------:R-:W-:-:S07]  /*15650*/  IMAD.U32 R8, RZ, RZ, UR46 ;  /* 0x0000002eff087e24 */ /* 0x000fce000f8e00ff */
[----:B------:R-:W-:Y:S05]  /*15660*/  WARPSYNC.COLLECTIVE R15, `(.L_x_2300) ;  /* 0x000000000f087348 */ /* 0x000fea0003c00000 */
[----:B------:R0:W1:Y:S02]  /*15670*/  SHFL.IDX P6, R14, R13, R12, R11 ;  /* 0x0000000c0d0e7389 */ /* 0x00006400000c000b */
[----:B01----:R-:W-:Y:S01]  /*15680*/  ENDCOLLECTIVE ;  /* 0x000000000000791b */ /* 0x003fe20003800000 */
.L_x_2300:
[----:B------:R-:W-:-:S04]  /*15690*/  IMAD R8, R8, 0x80, R27 ;  /* 0x0000008008087824 */ /* 0x000fc800078e021b */
[----:B------:R-:W-:Y:S01]  /*156a0*/  VIADD R4, R8, 0x10 ;  /* 0x0000001008047836 */ /* 0x000fe20000000000 */
[----:B------:R-:W-:Y:S01]  /*156b0*/  MOV R13, R0 ;  /* 0x00000000000d7202 */ /* 0x000fe20000000f00 */
[----:B------:R-:W-:-:S07]  /*156c0*/  IMAD.MOV.U32 R3, RZ, RZ, R14 ;  /* 0x000000ffff037224 */ /* 0x000fce00078e000e */
[----:B------:R-:W-:Y:S05]  /*156d0*/  WARPSYNC.COLLECTIVE R15, `(.L_x_2301) ;  /* 0x000000000f087348 */ /* 0x000fea0003c00000 */
[----:B------:R0:W1:Y:S02]  /*156e0*/  SHFL.IDX P6, R14, R13, R12, R11 ;  /* 0x0000000c0d0e7389 */ /* 0x00006400000c000b */
[----:B01----:R-:W-:Y:S01]  /*156f0*/  ENDCOLLECTIVE ;  /* 0x000000000000791b */ /* 0x003fe20003800000 */
.L_x_2301:
        /* <DEDUP_REMOVED lines=20> */
.L_x_2302:
[----:B------:R-:W-:Y:S02]  /*15840*/  IADD3 R2, R8, 0x20, RZ ;  /* 0x0000002008027810 */ /* 0x000fe40007ffe0ff */
[----:B------:R-:W-:Y:S01]  /*15850*/  @!P0 LEA R21, R31, UR44, 0x1 ;  /* 0x0000002c1f158c11 */ /* 0x000fe2000f8e08ff */
[----:B------:R-:W-:Y:S02]  /*15860*/  IMAD.MOV.U32 R13, RZ, RZ, R0 ;  /* 0x000000ffff0d7224 */ /* 0x000fe400078e0000 */
[----:B------:R-:W-:-:S07]  /*15870*/  IMAD.MOV.U32 R5, RZ, RZ, R14 ;  /* 0x000000ffff057224 */ /* 0x000fce00078e000e */
[----:B------:R-:W-:Y:S05]  /*15880*/  WARPSYNC.COLLECTIVE R15, `(.L_x_2303) ;  /* 0x000000000f087348 */ /* 0x000fea0003c00000 */
[----:B------:R0:W1:Y:S02]  /*15890*/  SHFL.IDX P6, R14, R13, R12, R11 ;  /* 0x0000000c0d0e7389 */ /* 0x00006400000c000b */
[----:B01----:R-:W-:Y:S01]  /*158a0*/  ENDCOLLECTIVE ;  /* 0x000000000000791b */ /* 0x003fe20003800000 */
.L_x_2303:
[----:B------:R-:W-:Y:S01]  /*158b0*/  ULDC.64 UR4, c[0x0][0x208] ;  /* 0x0000820000047ab9 */ /* 0x000fe20000000a00 */
[----:B------:R-:W-:Y:S02]  /*158c0*/  IMAD.MOV.U32 R13, RZ, RZ, R6 ;  /* 0x000000ffff0d7224 */ /* 0x000fe400078e0006 */
        /* <DEDUP_REMOVED lines=14> */
.L_x_2304:
[----:B------:R-:W-:Y:S01]  /*159b0*/  VIADD R4, R8, 0x30 ;  /* 0x0000003008047836 */ /* 0x000fe20000000000 */
[----:B------:R-:W-:Y:S01]  /*159c0*/  @!P0 LEA R9, R31, UR44, 0x1 ;  /* 0x0000002c1f098c11 */ /* 0x000fe2000f8e08ff */
[----:B------:R-:W-:Y:S02]  /*159d0*/  IMAD.MOV.U32 R13, RZ, RZ, R0 ;  /* 0x000000ffff0d7224 */ /* 0x000fe400078e0000 */
[----:B------:R-:W-:-:S07]  /*159e0*/  IMAD.MOV.U32 R3, RZ, RZ, R14 ;  /* 0x000000ffff037224 */ /* 0x000fce00078e000e */
[----:B------:R-:W-:Y:S05]  /*159f0*/  WARPSYNC.COLLECTIVE R15, `(.L_x_2305) ;  /* 0x000000000f087348 */ /* 0x000fea0003c00000 */
[----:B------:R0:W1:Y:S02]  /*15a00*/  SHFL.IDX P6, R14, R13, R12, R11 ;  /* 0x0000000c0d0e7389 */ /* 0x00006400000c000b */
[----:B01----:R-:W-:Y:S01]  /*15a10*/  ENDCOLLECTIVE ;  /* 0x000000000000791b */ /* 0x003fe20003800000 */
.L_x_2305:
        /* <DEDUP_REMOVED lines=16> */
.L_x_2306:
[----:B------:R-:W-:Y:S01]  /*15b20*/  VIADD R2, R8, 0x40 ;  /* 0x0000004008027836 */ /* 0x000fe20000000000 */
[----:B------:R-:W-:Y:S02]  /*15b30*/  @!P0 LEA R21, R31, UR44, 0x1 ;  /* 0x0000002c1f158c11 */ /* 0x000fe4000f8e08ff */
[----:B------:R-:W-:Y:S01]  /*15b40*/  MOV R13, R0 ;  /* 0x00000000000d7202 */ /* 0x000fe20000000f00 */
[----:B------:R-:W-:-:S07]  /*15b50*/  IMAD.MOV.U32 R5, RZ, RZ, R14 ;  /* 0x000000ffff057224 */ /* 0x000fce00078e000e */
[----:B------:R-:W-:Y:S05]  /*15b60*/  WARPSYNC.COLLECTIVE R15, `(.L_x_2307) ;  /* 0x000000000f087348 */ /* 0x000fea0003c00000 */
[----:B------:R0:W1:Y:S02]  /*15b70*/  SHFL.IDX P6, R14, R13, R12, R11 ;  /* 0x0000000c0d0e7389 */ /* 0x00006400000c000b */
[----:B01----:R-:W-:Y:S01]  /*15b80*/  ENDCOLLECTIVE ;  /* 0x000000000000791b */ /* 0x003fe20003800000 */
.L_x_2307:
        /* <DEDUP_REMOVED lines=16> */
.L_x_2308:
[----:B------:R-:W-:Y:S01]  /*15c90*/  VIADD R4, R8, 0x50 ;  /* 0x0000005008047836 */ /* 0x000fe20000000000 */
[----:B------:R-:W-:Y:S01]  /*15ca0*/  @!P0 LEA R9, R31, UR44, 0x1 ;  /* 0x0000002c1f098c11 */ /* 0x000fe2000f8e08ff */
[----:B------:R-:W-:Y:S01]  /*15cb0*/  IMAD.MOV.U32 R13, RZ, RZ, R0 ;  /* 0x000000ffff0d7224 */ /* 0x000fe200078e0000 */
[----:B------:R-:W-:-:S07]  /*15cc0*/  MOV R3, R14 ;  /* 0x0000000e00037202 */ /* 0x000fce0000000f00 */
[----:B------:R-:W-:Y:S05]  /*15cd0*/  WARPSYNC.COLLECTIVE R15, `(.L_x_2309) ;  /* 0x000000000f087348 */ /* 0x000fea0003c00000 */
[----:B------:R0:W1:Y:S02]  /*15ce0*/  SHFL.IDX P6, R14, R13, R12, R11 ;  /* 0x0000000c0d0e7389 */ /* 0x00006400000c000b */
[----:B01----:R-:W-:Y:S01]  /*15cf0*/  ENDCOLLECTIVE ;  /* 0x000000000000791b */ /* 0x003fe20003800000 */
.L_x_2309:
        /* <DEDUP_REMOVED lines=16> */
.L_x_2310:
[----:B------:R-:W-:Y:S01]  /*15e00*/  VIADD R2, R8, 0x60 ;  /* 0x0000006008027836 */ /* 0x000fe20000000000 */
[----:B------:R-:W-:Y:S01]  /*15e10*/  @!P0 LEA R21, R31, UR44, 0x1 ;  /* 0x0000002c1f158c11 */ /* 0x000fe2000f8e08ff */
[----:B------:R-:W-:Y:S02]  /*15e20*/  IMAD.MOV.U32 R13, RZ, RZ, R0 ;  /* 0x000000ffff0d7224 */ /* 0x000fe400078e0000 */
[----:B------:R-:W-:-:S07]  /*15e30*/  IMAD.MOV.U32 R5, RZ, RZ, R14 ;  /* 0x000000ffff057224 */ /* 0x000fce00078e000e */
[----:B------:R-:W-:Y:S05]  /*15e40*/  WARPSYNC.COLLECTIVE R15, `(.L_x_2311) ;  /* 0x000000000f087348 */ /* 0x000fea0003c00000 */
[----:B------:R0:W1:Y:S02]  /*15e50*/  SHFL.IDX P6, R14, R13, R12, R11 ;  /* 0x0000000c0d0e7389 */ /* 0x00006400000c000b */
[----:B01----:R-:W-:Y:S01]  /*15e60*/  ENDCOLLECTIVE ;  /* 0x000000000000791b */ /* 0x003fe20003800000 */
.L_x_2311:
        /* <DEDUP_REMOVED lines=16> */
.L_x_2312:
[----:B------:R-:W-:Y:S01]  /*15f70*/  @!P0 LEA R9, R31, UR44, 0x1 ;  /* 0x0000002c1f098c11 */ /* 0x000fe2000f8e08ff */
[----:B------:R-:W-:Y:S02]  /*15f80*/  IMAD.MOV.U32 R13, RZ, RZ, R0 ;  /* 0x000000ffff0d7224 */ /* 0x000fe400078e0000 */
[----:B------:R-:W-:-:S07]  /*15f90*/  IMAD.MOV.U32 R3, RZ, RZ, R14 ;  /* 0x000000ffff037224 */ /* 0x000fce00078e000e */
[----:B------:R-:W-:Y:S05]  /*15fa0*/  WARPSYNC.COLLECTIVE R15, `(.L_x_2313) ;  /* 0x000000000f087348 */ /* 0x000fea0003c00000 */
[----:B------:R0:W1:Y:S02]  /*15fb0*/  SHFL.IDX P6, R14, R13, R12, R11 ;  /* 0x0000000c0d0e7389 */ /* 0x00006400000c000b */
[----:B01----:R-:W-:Y:S01]  /*15fc0*/  ENDCOLLECTIVE ;  /* 0x000000000000791b */ /* 0x003fe20003800000 */
.L_x_2313:
        /* <DEDUP_REMOVED lines=15> */
.L_x_2314:
[----:B------:R-:W-:Y:S02]  /*160c0*/  IMAD.MOV.U32 R13, RZ, RZ, R0 ;  /* 0x000000ffff0d7224 */ /* 0x000fe400078e0000 */
[----:B------:R-:W-:-:S07]  /*160d0*/  IMAD.MOV.U32 R6, RZ, RZ, R14 ;  /* 0x000000ffff067224 */ /* 0x000fce00078e000e */
[----:B------:R-:W-:Y:S05]  /*160e0*/  WARPSYNC.COLLECTIVE R15, `(.L_x_2315) ;  /* 0x000000000f087348 */ /* 0x000fea0003c00000 */
[----:B------:R0:W1:Y:S02]  /*160f0*/  SHFL.IDX P6, R14, R13, R12, R11 ;  /* 0x0000000c0d0e7389 */ /* 0x00006400000c000b */
[----:B01----:R-:W-:Y:S01]  /*16100*/  ENDCOLLECTIVE ;  /* 0x000000000000791b */ /* 0x003fe20003800000 */
.L_x_2315:
[----:B------:R-:W-:Y:S05]  /*16110*/  BRA `(.L_x_2316) ;  /* 0xffffffcc000c7947 */ /* 0x000fea000383ffff */
.L_x_2253:
[----:B0-----:R-:W-:-:S04]  /*16120*/  IMAD.U32 R3, RZ, RZ, UR44 ;  /* 0x0000002cff037e24 */ /* 0x001fc8000f8e00ff */
[----:B------:R0:W1:Y:S03]  /*16130*/  SYNCS.PHASECHK.TRANS64.TRYWAIT P0, [R3+URZ+0x38820], R0 ;  /* 0x03882000030075a7 */ /* 0x000066000800017f */
[----:B-1----:R-:W-:Y:S05]  /*16140*/  @!P0 NANOSLEEP.SYNCS 0x989680 ;  /* 0x009896800000895d */ /* 0x002fea0003900000 */
[----:B------:R-:W1:Y:S02]  /*16150*/  @!P0 SYNCS.PHASECHK.TRANS64 P0, [R3+URZ+0x38820], R0 ;  /* 0x03882000030085a7 */ /* 0x000e64000800007f */
[----:B-1----:R-:W-:Y:S05]  /*16160*/  @!P0 BRA `(.L_x_2253) ;  /* 0xfffffffc00ec8947 */ /* 0x002fea000383ffff */
[----:B------:R-:W-:Y:S05]  /*16170*/  BRA `(.L_x_2317) ;  /* 0xffffffcc00647947 */ /* 0x000fea000383ffff */
.L_x_2257:
[----:B-1----:R1:W2:Y:S02]  /*16180*/  SYNCS.PHASECHK.TRANS64.TRYWAIT P0, [R19+URZ+0x38840], R2 ;  /* 0x03884002130075a7 */ /* 0x0022a4000800017f */
[----:B--2---:R-:W-:Y:S05]  /*16190*/  @!P0 NANOSLEEP.SYNCS 0x989680 ;  /* 0x009896800000895d */ /* 0x004fea0003900000 */
[----:B------:R-:W2:Y:S02]  /*161a0*/  @!P0 SYNCS.PHASECHK.TRANS64 P0, [R19+URZ+0x38840], R2 ;  /* 0x03884002130085a7 */ /* 0x000ea4000800007f */
[----:B--2---:R-:W-:Y:S05]  /*161b0*/  @!P0 BRA `(.L_x_2257) ;  /* 0xfffffffc00f08947 */ /* 0x004fea000383ffff */
[----:B------:R-:W-:Y:S05]  /*161c0*/  BRA `(.L_x_2318) ;  /* 0xffffffd000687947 */ /* 0x000fea000383ffff */
.L_x_2258:
        /* <DEDUP_REMOVED lines=8> */
.L_x_2320:
[----:B------:R-:W-:Y:S05]  /*16250*/  BSYNC B1 ;  /* 0x0000000000017941 */ /* 0x000fea0003800000 */
.L_x_2319:
[----:B------:R-:W-:Y:S01]  /*16260*/  MOV R13, R24 ;  /* 0x00000018000d7202 */ /* 0x000fe20000000f00 */
[----:B------:R-:W-:Y:S01]  /*16270*/  IMAD.MOV.U32 R12, RZ, RZ, RZ ;  /* 0x000000ffff0c7224 */ /* 0x000fe200078e00ff */
[----:B------:R-:W-:Y:S01]  /*16280*/  P2R R4, PR, RZ, 0x8 ;  /* 0x00000008ff047803 */ /* 0x000fe20000000000 */
[----:B------:R-:W-:Y:S01]  /*16290*/  IMAD.MOV.U32 R11, RZ, RZ, 0x181f ;  /* 0x0000181fff0b7424 */ /* 0x000fe200078e00ff */
[C---:B------:R-:W-:Y:S01]  /*162a0*/  LOP3.LUT P3, RZ, R16.reuse, 0x10, RZ, 0xc0, !PT ;  /* 0x0000001010ff7812 */ /* 0x040fe2000786c0ff */
[----:B------:R-:W-:Y:S01]  /*162b0*/  IMAD.MOV.U32 R15, RZ, RZ, -0x1 ;  /* 0xffffffffff0f7424 */ /* 0x000fe200078e00ff */
[----:B------:R-:W-:Y:S01]  /*162c0*/  P2R R6, PR, RZ, 0x4 ;  /* 0x00000004ff067803 */ /* 0x000fe20000000000 */
[----:B------:R-:W-:Y:S01]  /*162d0*/  IMAD.MOV.U32 R3, RZ, RZ, R14 ;  /* 0x000000ffff037224 */ /* 0x000fe200078e000e */
[----:B------:R-:W-:Y:S01]  /*162e0*/  LOP3.LUT P2, RZ, R16, 0x8, RZ, 0xc0, !PT ;  /* 0x0000000810ff7812 */ /* 0x000fe2000784c0ff */
[----:B------:R-:W-:-:S12]  /*162f0*/  IMAD.SHL.U32 R32, R22, 0x2, RZ ;  /* 0x0000000216207824 */ /* 0x000fd800078e00ff */
[----:B------:R-:W-:Y:S05]  /*16300*/  WARPSYNC.COLLECTIVE R15, `(.L_x_2321) ;  /* 0x000000000f087348 */ /* 0x000fea0003c00000 */
[----:B------:R0:W1:Y:S02]  /*16310*/  SHFL.IDX P6, R14, R13, R12, R11 ;  /* 0x0000000c0d0e7389 */ /* 0x00006400000c000b */
[----:B01----:R-:W-:Y:S01]  /*16320*/  ENDCOLLECTIVE ;  /* 0x000000000000791b */ /* 0x003fe20003800000 */
.L_x_2321:
[----:B------:R-:W-:Y:S01]  /*16330*/  P2R R7, PR, RZ, 0x2 ;  /* 0x00000002ff077803 */ /* 0x000fe20000000000 */
[----:B------:R-:W-:Y:S01]  /*16340*/  ULDC.64 UR4, c[0x0][0x208] ;  /* 0x0000820000047ab9 */ /* 0x000fe20000000a00 */
[----:B------:R-:W-:Y:S02]  /*16350*/  LOP3.LUT P1, RZ, R16, 0x4, RZ, 0xc0, !PT ;  /* 0x0000000410ff7812 */ /* 0x000fe4000782c0ff */
[----:B------:R-:W-:Y:S01]  /*16360*/  LEA R25, R25, UR44, 0x1 ;  /* 0x0000002c19197c11 */ /* 0x000fe2000f8e08ff */
[----:B------:R-:W-:Y:S02]  /*16370*/  IMAD.MOV.U32 R13, RZ, RZ, R27 ;  /* 0x000000ffff0d7224 */ /* 0x000fe400078e001b */
[----:B------:R-:W-:Y:S01]  /*16380*/  IMAD.MOV.U32 R12, RZ, RZ, 0x1 ;  /* 0x00000001ff0c7424 */ /* 0x000fe200078e00ff */
        /* <DEDUP_REMOVED lines=12> */
.L_x_2322:
[----:B------:R-:W-:Y:S02]  /*16450*/  IMAD.MOV.U32 R13, RZ, RZ, R24 ;  /* 0x000000ffff0d7224 */ /* 0x000fe400078e0018 */
[----:B------:R-:W-:-:S07]  /*16460*/  IMAD.MOV.U32 R5, RZ, RZ, R14 ;  /* 0x000000ffff057224 */ /* 0x000fce00078e000e */
[----:B------:R-:W-:Y:S05]  /*16470*/  WARPSYNC.COLLECTIVE R15, `(.L_x_2323) ;  /* 0x000000000f087348 */ /* 0x000fea0003c00000 */
[----:B------:R0:W1:Y:S02]  /*16480*/  SHFL.IDX P6, R14, R13, R12, R11 ;  /* 0x0000000c0d0e7389 */ /* 0x00006400000c000b */
[----:B01----:R-:W-:Y:S01]  /*16490*/  ENDCOLLECTIVE ;  /* 0x000000000000791b */ /* 0x003fe20003800000 */
.L_x_2323:
[----:B------:R-:W-:Y:S01]  /*164a0*/  ULDC.64 UR4, c[0x0][0x208] ;  /* 0x0000820000047ab9 */ /* 0x000fe20000000a00 */
[----:B------:R-:W-:Y:S02]  /*164b0*/  IMAD.MOV.U32 R13, RZ, RZ, R27 ;  /* 0x000000ffff0d7224 */ /* 0x000fe400078e001b */
[----:B------:R-:W-:Y:S01]  /*164c0*/  IMAD.MOV.U32 R12, RZ, RZ, 0x2 ;  /* 0x00000002ff0c7424 */ /* 0x000fe200078e00ff */
[----:B------:R-:W-:-:S04]  /*164d0*/  MOV R11, R14 ;  /* 0x0000000e000b7202 */ /* 0x000fc80000000f00 */
        /* <DEDUP_REMOVED lines=13> */
.L_x_2324:
[----:B------:R-:W-:Y:S01]  /*165b0*/  IMAD.MOV.U32 R13, RZ, RZ, R24 ;  /* 0x000000ffff0d7224 */ /* 0x000fe200078e0018 */
[----:B------:R-:W-:-:S07]  /*165c0*/  MOV R5, R14 ;  /* 0x0000000e00057202 */ /* 0x000fce0000000f00 */
[----:B------:R-:W-:Y:S05]  /*165d0*/  WARPSYNC.COLLECTIVE R15, `(.L_x_2325) ;  /* 0x000000000f087348 */ /* 0x000fea0003c00000 */
[----:B------:R0:W1:Y:S02]  /*165e0*/  SHFL.IDX P6, R14, R13, R12, R11 ;  /* 0x0000000c0d0e7389 */ /* 0x00006400000c000b */
[----:B01----:R-:W-:Y:S01]  /*165f0*/  ENDCOLLECTIVE ;  /* 0x000000000000791b */ /* 0x003fe20003800000 */
.L_x_2325:
[----:B------:R-:W-:Y:S01]  /*16600*/  ULDC.64 UR4, c[0x0][0x208] ;  /* 0x0000820000047ab9 */ /* 0x000fe20000000a00 */
[----:B------:R-:W-:Y:S01]  /*16610*/  MOV R13, R27 ;  /* 0x0000001b000d7202 */ /* 0x000fe20000000f00 */
[----:B------:R-:W-:Y:S02]  /*16620*/  IMAD.MOV.U32 R12, RZ, RZ, 0x3 ;  /* 0x00000003ff0c7424 */ /* 0x000fe400078e00ff */
[----:B------:R-:W-:-:S05]  /*16630*/  IMAD.MOV.U32 R11, RZ, RZ, R14 ;  /* 0x000000ffff0b7224 */ /* 0x000fca00078e000e */
[----:B------:R-:W-:Y:S01]  /*16640*/  IADD3 R2, P0, R11, R32, RZ ;  /* 0x000000200b027210 */ /* 0x000fe20007f1e0ff */
[----:B------:R-:W-:-:S04]  /*16650*/  IMAD.MOV.U32 R11, RZ, RZ, 0x181f ;  /* 0x0000181fff0b7424 */ /* 0x000fc800078e00ff */
[----:B------:R-:W-:Y:S02]  /*16660*/  IMAD.X R3, RZ, RZ, R5, P0 ;  /* 0x000000ffff037224 */ /* 0x000fe400000e0605 */
[----:B------:R-:W-:-:S03]  /*16670*/  IMAD.SHL.U32 R5, R22, 0x2, RZ ;  /* 0x0000000216057824 */ /* 0x000fc600078e00ff */
        /* <DEDUP_REMOVED lines=10> */
.L_x_2326:
[----:B------:R-:W-:Y:S01]  /*16720*/  MOV R13, R24 ;  /* 0x00000018000d7202 */ /* 0x000fe20000000f00 */
[----:B------:R-:W-:-:S07]  /*16730*/  IMAD.MOV.U32 R32, RZ, RZ, R14 ;  /* 0x000000ffff207224 */ /* 0x000fce00078e000e */
[----:B------:R-:W-:Y:S05]  /*16740*/  WARPSYNC.COLLECTIVE R15, `(.L_x_2327) ;  /* 0x000000000f087348 */ /* 0x000fea0003c00000 */
[----:B------:R0:W1:Y:S02]  /*16750*/  SHFL.IDX P6, R14, R13, R12, R11 ;  /* 0x0000000c0d0e7389 */ /* 0x00006400000c000b */
[----:B01----:R-:W-:Y:S01]  /*16760*/  ENDCOLLECTIVE ;  /* 0x000000000000791b */ /* 0x003fe20003800000 */
.L_x_2327:
        /* <DEDUP_REMOVED lines=19> */
.L_x_2328:
[----:B------:R-:W-:Y:S02]  /*168a0*/  IMAD.MOV.U32 R13, RZ, RZ, R24 ;  /* 0x000000ffff0d7224 */ /* 0x000fe400078e0018 */
[----:B------:R-:W-:-:S07]  /*168b0*/  IMAD.MOV.U32 R27, RZ, RZ, R14 ;  /* 0x000000ffff1b7224 */ /* 0x000fce00078e000e */
[----:B------:R-:W-:Y:S05]  /*168c0*/  WARPSYNC.COLLECTIVE R15, `(.L_x_2329) ;  /* 0x000000000f087348 */ /* 0x000fea0003c00000 */
[----:B------:R0:W1:Y:S02]  /*168d0*/  SHFL.IDX P6, R14, R13, R12, R11 ;  /* 0x0000000c0d0e7389 */ /* 0x00006400000c000b */
[----:B01----:R-:W-:Y:S01]  /*168e0*/  ENDCOLLECTIVE ;  /* 0x000000000000791b */ /* 0x003fe20003800000 */
.L_x_2329:
[----:B------:R-:W-:Y:S05]  /*168f0*/  BRA `(.L_x_2330) ;  /* 0xffffffcc00c47947 */ /* 0x000fea000383ffff */
.L_x_2263:
[----:B0-----:R0:W2:Y:S02]  /*16900*/  SYNCS.PHASECHK.TRANS64.TRYWAIT P0, [R4+URZ+0x38860], R3 ;  /* 0x03886003040075a7 */ /* 0x0010a4000800017f */
[----:B--2---:R-:W-:Y:S05]  /*16910*/  @!P0 NANOSLEEP.SYNCS 0x989680 ;  /* 0x009896800000895d */ /* 0x004fea0003900000 */
[----:B------:R-:W2:Y:S02]  /*16920*/  @!P0 SYNCS.PHASECHK.TRANS64 P0, [R4+URZ+0x38860], R3 ;  /* 0x03886003040085a7 */ /* 0x000ea4000800007f */
[----:B--2---:R-:W-:Y:S05]  /*16930*/  @!P0 BRA `(.L_x_2263) ;  /* 0xfffffffc00f08947 */ /* 0x004fea000383ffff */
[----:B------:R-:W-:Y:S05]  /*16940*/  BRA `(.L_x_2331) ;  /* 0xffffffd000407947 */ /* 0x000fea000383ffff */
.L_x_2264:
        /* <DEDUP_REMOVED lines=8> */
.L_x_2333:
[----:B------:R-:W-:Y:S05]  /*169d0*/  BSYNC B1 ;  /* 0x0000000000017941 */ /* 0x000fea0003800000 */
.L_x_2332:
[----:B------:R-:W-:Y:S01]  /*169e0*/  IMAD.MOV.U32 R13, RZ, RZ, R17 ;  /* 0x000000ffff0d7224 */ /* 0x000fe200078e0011 */
[----:B------:R-:W-:Y:S01]  /*169f0*/  MOV R15, 0xffffffff ;  /* 0xffffffff000f7802 */ /* 0x000fe20000000f00 */
[----:B------:R-:W-:Y:S01]  /*16a00*/  IMAD.MOV.U32 R12, RZ, RZ, RZ ;  /* 0x000000ffff0c7224 */ /* 0x000fe200078e00ff */
[----:B------:R-:W-:Y:S01]  /*16a10*/  MOV R3, R14 ;  /* 0x0000000e00037202 */ /* 0x000fe20000000f00 */
[----:B------:R-:W-:Y:S01]  /*16a20*/  IMAD.MOV.U32 R11, RZ, RZ, 0x181f ;  /* 0x0000181fff0b7424 */ /* 0x000fe200078e00ff */
[----:B------:R-:W-:-:S07]  /*16a30*/  LEA R5, R5, UR44, 0x1 ;  /* 0x0000002c05057c11 */ /* 0x000fce000f8e08ff */
[----:B------:R-:W-:Y:S05]  /*16a40*/  WARPSYNC.COLLECTIVE R15, `(.L_x_2334) ;  /* 0x000000000f087348 */ /* 0x000fea0003c00000 */
[----:B------:R0:W1:Y:S02]  /*16a50*/  SHFL.IDX P6, R14, R13, R12, R11 ;  /* 0x0000000c0d0e7389 */ /* 0x00006400000c000b */
[----:B01----:R-:W-:Y:S01]  /*16a60*/  ENDCOLLECTIVE ;  /* 0x000000000000791b */ /* 0x003fe20003800000 */
.L_x_2334:
[----:B------:R-:W-:Y:S01]  /*16a70*/  ULDC.64 UR4, c[0x0][0x208] ;  /* 0x0000820000047ab9 */ /* 0x000fe20000000a00 */
[----:B------:R-:W-:Y:S02]  /*16a80*/  IMAD.MOV.U32 R13, RZ, RZ, R18 ;  /* 0x000000ffff0d7224 */ /* 0x000fe400078e0012 */
        /* <DEDUP_REMOVED lines=17> */
.L_x_2335:
[----:B------:R-:W-:Y:S01]  /*16ba0*/  IMAD.MOV.U32 R13, RZ, RZ, R17 ;  /* 0x000000ffff0d7224 */ /* 0x000fe200078e0011 */
[----:B------:R-:W-:-:S07]  /*16bb0*/  MOV R3, R14 ;  /* 0x0000000e00037202 */ /* 0x000fce0000000f00 */
[----:B------:R-:W-:Y:S05]  /*16bc0*/  WARPSYNC.COLLECTIVE R15, `(.L_x_2336) ;  /* 0x000000000f087348 */ /* 0x000fea0003c00000 */
[----:B------:R0:W1:Y:S02]  /*16bd0*/  SHFL.IDX P6, R14, R13, R12, R11 ;  /* 0x0000000c0d0e7389 */ /* 0x00006400000c000b */
[----:B01----:R-:W-:Y:S01]  /*16be0*/  ENDCOLLECTIVE ;  /* 0x000000000000791b */ /* 0x003fe20003800000 */
.L_x_2336:
        /* <DEDUP_REMOVED lines=19> */
.L_x_2337:
[----:B------:R-:W-:Y:S02]  /*16d20*/  IMAD.MOV.U32 R13, RZ, RZ, R17 ;  /* 0x000000ffff0d7224 */ /* 0x000fe400078e0011 */
[----:B------:R-:W-:-:S07]  /*16d30*/  IMAD.MOV.U32 R3, RZ, RZ, R14 ;  /* 0x000000ffff037224 */ /* 0x000fce00078e000e */
[----:B------:R-:W-:Y:S05]  /*16d40*/  WARPSYNC.COLLECTIVE R15, `(.L_x_2338) ;  /* 0x000000000f087348 */ /* 0x000fea0003c00000 */
[----:B------:R0:W1:Y:S02]  /*16d50*/  SHFL.IDX P6, R14, R13, R12, R11 ;  /* 0x0000000c0d0e7389 */ /* 0x00006400000c000b */
[----:B01----:R-:W-:Y:S01]  /*16d60*/  ENDCOLLECTIVE ;  /* 0x000000000000791b */ /* 0x003fe20003800000 */
.L_x_2338:
        /* <DEDUP_REMOVED lines=19> */
.L_x_2339:
[----:B------:R-:W-:Y:S02]  /*16ea0*/  IMAD.MOV.U32 R13, RZ, RZ, R17 ;  /* 0x000000ffff0d7224 */ /* 0x000fe400078e0011 */
[----:B------:R-:W-:-:S07]  /*16eb0*/  IMAD.MOV.U32 R3, RZ, RZ, R14 ;  /* 0x000000ffff037224 */ /* 0x000fce00078e000e */
[----:B------:R-:W-:Y:S05]  /*16ec0*/  WARPSYNC.COLLECTIVE R15, `(.L_x_2340) ;  /* 0x000000000f087348 */ /* 0x000fea0003c00000 */
[----:B------:R0:W1:Y:S02]  /*16ed0*/  SHFL.IDX P6, R14, R13, R12, R11 ;  /* 0x0000000c0d0e7389 */ /* 0x00006400000c000b */
[----:B01----:R-:W-:Y:S01]  /*16ee0*/  ENDCOLLECTIVE ;  /* 0x000000000000791b */ /* 0x003fe20003800000 */
.L_x_2340:
        /* <DEDUP_REMOVED lines=19> */
.L_x_2341:
[----:B------:R-:W-:Y:S01]  /*17020*/  MOV R13, R17 ;  /* 0x00000011000d7202 */ /* 0x000fe20000000f00 */
[----:B------:R-:W-:-:S07]  /*17030*/  IMAD.MOV.U32 R18, RZ, RZ, R14 ;  /* 0x000000ffff127224 */ /* 0x000fce00078e000e */
[----:B------:R-:W-:Y:S05]  /*17040*/  WARPSYNC.COLLECTIVE R15, `(.L_x_2342) ;  /* 0x000000000f087348 */ /* 0x000fea0003c00000 */
[----:B------:R0:W1:Y:S02]  /*17050*/  SHFL.IDX P6, R14, R13, R12, R11 ;  /* 0x0000000c0d0e7389 */ /* 0x00006400000c000b */
[----:B01----:R-:W-:Y:S01]  /*17060*/  ENDCOLLECTIVE ;  /* 0x000000000000791b */ /* 0x003fe20003800000 */
.L_x_2342:
[----:B------:R-:W-:Y:S05]  /*17070*/  BRA `(.L_x_2343) ;  /* 0xffffffcc00587947 */ /* 0x000fea000383ffff */
.L_x_2270:
[----:B0-----:R0:W1:Y:S02]  /*17080*/  SYNCS.PHASECHK.TRANS64.TRYWAIT P0, [R0+URZ+0x38860], R3 ;  /* 0x03886003000075a7 */ /* 0x001064000800017f */
[----:B-1----:R-:W-:Y:S05]  /*17090*/  @!P0 NANOSLEEP.SYNCS 0x989680 ;  /* 0x009896800000895d */ /* 0x002fea0003900000 */
[----:B------:R-:W1:Y:S02]  /*170a0*/  @!P0 SYNCS.PHASECHK.TRANS64 P0, [R0+URZ+0x38860], R3 ;  /* 0x03886003000085a7 */ /* 0x000e64000800007f */
[----:B-1----:R-:W-:Y:S05]  /*170b0*/  @!P0 BRA `(.L_x_2270) ;  /* 0xfffffffc00f08947 */ /* 0x002fea000383ffff */
[----:B------:R-:W-:Y:S05]  /*170c0*/  BRA `(.L_x_2344) ;  /* 0xffffffd000607947 */ /* 0x000fea000383ffff */
.L_x_2271:
[----:B------:R-:W-:Y:S01]  /*170d0*/  BSSY B0, `(.L_x_2345) ;  /* 0x0000008000007945 */ /* 0x000fe20003800000 */
[----:B------:R-:W-:Y:S01]  /*170e0*/  IMAD.MOV.U32 R13, RZ, RZ, R18 ;  /* 0x000000ffff0d7224 */ /* 0x000fe200078e0012 */
[----:B------:R-:W-:Y:S01]  /*170f0*/  MOV R15, 0xffffffff ;  /* 0xffffffff000f7802 */ /* 0x000fe20000000f00 */
[----:B------:R-:W-:Y:S02]  /*17100*/  IMAD.MOV.U32 R12, RZ, RZ, RZ ;  /* 0x000000ffff0c7224 */ /* 0x000fe400078e00ff */
[----:B------:R-:W-:-:S07]  /*17110*/  IMAD.MOV.U32 R11, RZ, RZ, 0x181f ;  /* 0x0000181fff0b7424 */ /* 0x000fce00078e00ff */
[----:B0-----:R-:W-:Y:S05]  /*17120*/  WARPSYNC.COLLECTIVE R15, `(.L_x_2346) ;  /* 0x000000000f087348 */ /* 0x001fea0003c00000 */
[----:B------:R1:W2:Y:S02]  /*17130*/  SHFL.IDX P6, R14, R13, R12, R11 ;  /* 0x0000000c0d0e7389 */ /* 0x0002a400000c000b */
[----:B012---:R-:W-:Y:S01]  /*17140*/  ENDCOLLECTIVE ;  /* 0x000000000000791b */ /* 0x007fe20003800000 */
.L_x_2346:
[----:B------:R-:W-:Y:S05]  /*17150*/  BSYNC B0 ;  /* 0x0000000000007941 */ /* 0x000fea0003800000 */
.L_x_2345:
        /* <DEDUP_REMOVED lines=9> */
.L_x_2347:
        /* <DEDUP_REMOVED lines=8> */
[----:B------:R-:W-:Y:S01]  /*17270*/  IMAD.MOV.U32 R13, RZ, RZ, R18 ;  /* 0x000000ffff0d7224 */ /* 0x000fe200078e0012 */
[----:B------:R-:W-:Y:S01]  /*17280*/  MOV R12, 0x1 ;  /* 0x00000001000c7802 */ /* 0x000fe20000000f00 */
        /* <DEDUP_REMOVED lines=16> */
.L_x_2348:
[----:B------:R-:W-:Y:S02]  /*17390*/  IMAD.MOV.U32 R13, RZ, RZ, R17 ;  /* 0x000000ffff0d7224 */ /* 0x000fe400078e0011 */
[----:B------:R-:W-:-:S07]  /*173a0*/  IMAD.MOV.U32 R6, RZ, RZ, R14 ;  /* 0x000000ffff067224 */ /* 0x000fce00078e000e */
[----:B------:R-:W-:Y:S05]  /*173b0*/  WARPSYNC.COLLECTIVE R15, `(.L_x_2349) ;  /* 0x000000000f087348 */ /* 0x000fea0003c00000 */
[----:B------:R0:W1:Y:S02]  /*173c0*/  SHFL.IDX P6, R14, R13, R12, R11 ;  /* 0x0000000c0d0e7389 */ /* 0x00006400000c000b */
[----:B01----:R-:W-:Y:S01]  /*173d0*/  ENDCOLLECTIVE ;  /* 0x000000000000791b */ /* 0x003fe20003800000 */
.L_x_2349:
        /* <DEDUP_REMOVED lines=20> */
.L_x_2350:
[----:B------:R-:W-:Y:S01]  /*17520*/  MOV R13, R17 ;  /* 0x00000011000d7202 */ /* 0x000fe20000000f00 */
[----:B------:R-:W-:-:S07]  /*17530*/  IMAD.MOV.U32 R6, RZ, RZ, R14 ;  /* 0x000000ffff067224 */ /* 0x000fce00078e000e */
[----:B------:R-:W-:Y:S05]  /*17540*/  WARPSYNC.COLLECTIVE R15, `(.L_x_2351) ;  /* 0x000000000f087348 */ /* 0x000fea0003c00000 */
[----:B------:R0:W1:Y:S02]  /*17550*/  SHFL.IDX P6, R14, R13, R12, R11 ;  /* 0x0000000c0d0e7389 */ /* 0x00006400000c000b */
[----:B01----:R-:W-:Y:S01]  /*17560*/  ENDCOLLECTIVE ;  /* 0x000000000000791b */ /* 0x003fe20003800000 */
.L_x_2351:
[----:B------:R-:W-:Y:S01]  /*17570*/  ULDC.64 UR4, c[0x0][0x208] ;  /* 0x0000820000047ab9 */ /* 0x000fe20000000a00 */
[----:B------:R-:W-:Y:S02]  /*17580*/  IMAD.MOV.U32 R3, RZ, RZ, R6 ;  /* 0x000000ffff037224 */ /* 0x000fe400078e0006 */
        /* <DEDUP_REMOVED lines=18> */
.L_x_2352:
[----:B------:R-:W-:Y:S02]  /*176b0*/  IMAD.MOV.U32 R13, RZ, RZ, R17 ;  /* 0x000000ffff0d7224 */ /* 0x000fe400078e0011 */
[----:B------:R-:W-:-:S07]  /*176c0*/  IMAD.MOV.U32 R6, RZ, RZ, R14 ;  /* 0x000000ffff067224 */ /* 0x000fce00078e000e */
[----:B------:R-:W-:Y:S05]  /*176d0*/  WARPSYNC.COLLECTIVE R15, `(.L_x_2353) ;  /* 0x000000000f087348 */ /* 0x000fea0003c00000 */
[----:B------:R0:W1:Y:S02]  /*176e0*/  SHFL.IDX P6, R14, R13, R12, R11 ;  /* 0x0000000c0d0e7389 */ /* 0x00006400000c000b */
[----:B01----:R-:W-:Y:S01]  /*176f0*/  ENDCOLLECTIVE ;  /* 0x000000000000791b */ /* 0x003fe20003800000 */
.L_x_2353:
        /* <DEDUP_REMOVED lines=19> */
.L_x_2354:
[----:B------:R-:W-:Y:S01]  /*17830*/  MOV R13, R17 ;  /* 0x00000011000d7202 */ /* 0x000fe20000000f00 */
[----:B------:R-:W-:-:S07]  /*17840*/  IMAD.MOV.U32 R18, RZ, RZ, R14 ;  /* 0x000000ffff127224 */ /* 0x000fce00078e000e */
[----:B------:R-:W-:Y:S05]  /*17850*/  WARPSYNC.COLLECTIVE R15, `(.L_x_2355) ;  /* 0x000000000f087348 */ /* 0x000fea0003c00000 */
[----:B------:R0:W1:Y:S02]  /*17860*/  SHFL.IDX P6, R14, R13, R12, R11 ;  /* 0x0000000c0d0e7389 */ /* 0x00006400000c000b */
[----:B01----:R-:W-:Y:S01]  /*17870*/  ENDCOLLECTIVE ;  /* 0x000000000000791b */ /* 0x003fe20003800000 */
.L_x_2355:
[----:B------:R-:W-:Y:S05]  /*17880*/  BRA `(.L_x_2356) ;  /* 0xffffffcc006c7947 */ /* 0x000fea000383ffff */
.L_x_2274:
[----:B0-----:R0:W1:Y:S02]  /*17890*/  SYNCS.PHASECHK.TRANS64.TRYWAIT P0, [R7+URZ+0x38820], R6 ;  /* 0x03882006070075a7 */ /* 0x001064000800017f */
[----:B-1----:R-:W-:Y:S05]  /*178a0*/  @!P0 NANOSLEEP.SYNCS 0x989680 ;  /* 0x009896800000895d */ /* 0x002fea0003900000 */
[----:B------:R-:W1:Y:S02]  /*178b0*/  @!P0 SYNCS.PHASECHK.TRANS64 P0, [R7+URZ+0x38820], R6 ;  /* 0x03882006070085a7 */ /* 0x000e64000800007f */
[----:B-1----:R-:W-:Y:S05]  /*178c0*/  @!P0 BRA `(.L_x_2274) ;  /* 0xfffffffc00f08947 */ /* 0x002fea000383ffff */
[----:B------:R-:W-:Y:S05]  /*178d0*/  BRA `(.L_x_2357) ;  /* 0xffffffcc00f47947 */ /* 0x000fea000383ffff */
.L_x_2275:
[----:B------:R-:W1:Y:S01]  /*178e0*/  S2R R3, SR_TID.X ;  /* 0x0000000000037919 */ /* 0x000e620000002100 */
[----:B------:R-:W-:Y:S01]  /*178f0*/  BSSY B0, `(.L_x_2358) ;  /* 0x000000a000007945 */ /* 0x000fe20003800000 */
[----:B------:R-:W-:Y:S01]  /*17900*/  IMAD.MOV.U32 R12, RZ, RZ, RZ ;  /* 0x000000ffff0c7224 */ /* 0x000fe200078e00ff */
[----:B------:R-:W-:Y:S01]  /*17910*/  MOV R11, 0x1f ;  /* 0x0000001f000b7802 */ /* 0x000fe20000000f00 */
[----:B------:R-:W-:Y:S01]  /*17920*/  IMAD.MOV.U32 R15, RZ, RZ, -0x1 ;  /* 0xffffffffff0f7424 */ /* 0x000fe200078e00ff */
[----:B-1----:R-:W-:-:S04]  /*17930*/  SHF.R.U32.HI R3, RZ, 0x5, R3 ;  /* 0x00000005ff037819 */ /* 0x002fc80000011603 */
[----:B------:R-:W-:-:S05]  /*17940*/  LOP3.LUT R3, R3, 0x3, RZ, 0xc0, !PT ;  /* 0x0000000303037812 */ /* 0x000fca00078ec0ff */
[----:B------:R-:W-:-:S07]  /*17950*/  IMAD.MOV.U32 R13, RZ, RZ, R3 ;  /* 0x000000ffff0d7224 */ /* 0x000fce00078e0003 */
[----:B0----5:R-:W-:Y:S05]  /*17960*/  WARPSYNC.COLLECTIVE R15, `(.L_x_2359) ;  /* 0x000000000f087348 */ /* 0x021fea0003c00000 */
[----:B------:R1:W2:Y:S02]  /*17970*/  SHFL.IDX P6, R14, R13, R12, R11 ;  /* 0x0000000c0d0e7389 */ /* 0x0002a400000c000b */
[----:B012--5:R-:W-:Y:S01]  /*17980*/  ENDCOLLECTIVE ;  /* 0x000000000000791b */ /* 0x027fe20003800000 */
.L_x_2359:
[----:B------:R-:W-:Y:S05]  /*17990*/  BSYNC B0 ;  /* 0x0000000000007941 */ /* 0x000fea0003800000 */
.L_x_2358:
[----:B------:R-:W-:Y:S05]  /*179a0*/  BRA `(.L_x_2360) ;  /* 0xffffffcc00d87947 */ /* 0x000fea000383ffff */
.L_x_2276:
[----:B------:R-:W-:Y:S01]  /*179b0*/  BSSY B0, `(.L_x_2361) ;  /* 0x0000006000007945 */ /* 0x000fe20003800000 */
[----:B------:R-:W-:-:S07]  /*179c0*/  IMAD.MOV.U32 R15, RZ, RZ, -0x1 ;  /* 0xffffffffff0f7424 */ /* 0x000fce00078e00ff */
[----:B01---5:R-:W-:Y:S05]  /*179d0*/  WARPSYNC.COLLECTIVE R15, `(.L_x_2362) ;  /* 0x000000000f0c7348 */ /* 0x023fea0003c00000 */
[----:B------:R-:W-:Y:S02]  /*179e0*/  ELECT P6, UR62, PT ;  /* 0x00000000003e782f */ /* 0x000fe400038c0000 */
[----:B------:R-:W-:Y:S01]  /*179f0*/  MOV R14, UR62 ;  /* 0x0000003e000e7c02 */ /* 0x000fe20008000f00 */
[----:B01---5:R-:W-:Y:S10]  /*17a00*/  ENDCOLLECTIVE ;  /* 0x000000000000791b */ /* 0x023ff40003800000 */
.L_x_2362:
[----:B------:R-:W-:Y:S05]  /*17a10*/  BSYNC B0 ;  /* 0x0000000000007941 */ /* 0x000fea0003800000 */
.L_x_2361:
[----:B------:R-:W-:Y:S05]  /*17a20*/  BRA `(.L_x_2363) ;  /* 0xffffffcc00cc7947 */ /* 0x000fea000383ffff */
.L_x_2278:
[----:B-1----:R1:W2:Y:S02]  /*17a30*/  SYNCS.PHASECHK.TRANS64.TRYWAIT P1, [R5+URZ+0x38840], R4 ;  /* 0x03884004050075a7 */ /* 0x0022a4000802017f */
[----:B--2---:R-:W-:Y:S05]  /*17a40*/  @!P1 NANOSLEEP.SYNCS 0x989680 ;  /* 0x009896800000995d */ /* 0x004fea0003900000 */
[----:B------:R-:W2:Y:S02]  /*17a50*/  @!P1 SYNCS.PHASECHK.TRANS64 P1, [R5+URZ+0x38840], R4 ;  /* 0x03884004050095a7 */ /* 0x000ea4000802007f */
[----:B--2---:R-:W-:Y:S05]  /*17a60*/  @!P1 BRA `(.L_x_2278) ;  /* 0xfffffffc00f09947 */ /* 0x004fea000383ffff */
[----:B------:R-:W-:Y:S05]  /*17a70*/  BRA `(.L_x_2364) ;  /* 0xffffffcc00f47947 */ /* 0x000fea000383ffff */
.L_x_2280:
[----:B--2---:R2:W3:Y:S02]  /*17a80*/  SYNCS.PHASECHK.TRANS64.TRYWAIT P1, [R3+URZ+0x38840], R0 ;  /* 0x03884000030075a7 */ /* 0x0044e4000802017f */
[----:B---3--:R-:W-:Y:S05]  /*17a90*/  @!P1 NANOSLEEP.SYNCS 0x989680 ;  /* 0x009896800000995d */ /* 0x008fea0003900000 */
[----:B------:R-:W3:Y:S02]  /*17aa0*/  @!P1 SYNCS.PHASECHK.TRANS64 P1, [R3+URZ+0x38840], R0 ;  /* 0x03884000030095a7 */ /* 0x000ee4000802007f */
[----:B---3--:R-:W-:Y:S05]  /*17ab0*/  @!P1 BRA `(.L_x_2280) ;  /* 0xfffffffc00f09947 */ /* 0x008fea000383ffff */
[----:B------:R-:W-:Y:S05]  /*17ac0*/  BRA `(.L_x_2365) ;  /* 0xffffffd000007947 */ /* 0x000fea000383ffff */
.L_x_2282:
[----:B---3--:R3:W4:Y:S02]  /*17ad0*/  SYNCS.PHASECHK.TRANS64.TRYWAIT P1, [R5+URZ+0x38860], R4 ;  /* 0x03886004050075a7 */ /* 0x008724000802017f */
[----:B----4-:R-:W-:Y:S05]  /*17ae0*/  @!P1 NANOSLEEP.SYNCS 0x989680 ;  /* 0x009896800000995d */ /* 0x010fea0003900000 */
[----:B------:R-:W4:Y:S02]  /*17af0*/  @!P1 SYNCS.PHASECHK.TRANS64 P1, [R5+URZ+0x38860], R4 ;  /* 0x03886004050095a7 */ /* 0x000f24000802007f */
[----:B----4-:R-:W-:Y:S05]  /*17b00*/  @!P1 BRA `(.L_x_2282) ;  /* 0xfffffffc00f09947 */ /* 0x010fea000383ffff */
[----:B------:R-:W-:Y:S05]  /*17b10*/  BRA `(.L_x_2366) ;  /* 0xffffffcc00fc7947 */ /* 0x000fea000383ffff */
.L_x_2367:
        /* <DEDUP_REMOVED lines=14> */
.L_x_15975:


//--------------------- .text._ZN7cutlass13device_kernelIN5flash11enable_sm90INS1_16FlashAttnFwdSm90INS1_25CollectiveMainloopFwdSm90ILi2EN4cute5tupleIJNS5_1CILi1EEES8_S8_EEENS6_IJNS7_ILi128EEENS7_ILi80EEENS7_ILi256EEEEEELi256ENS_6half_tEfNS_4arch4Sm90ELb1ELb0ELb0ELb1ELb1ELb0ELb0ELb1ELb1ELb1ELb1ELb0EEENS1_21CollectiveEpilogueFwdINS6_IJSA_SC_SB_EEES9_SE_SG_Li256ELb1ELb1ELb1ELb0EEENS1_36VarlenDynamicPersistentTileSchedulerILi128ELi80ELi256ELi128ELb1ELb1ELb1ELb1ELb1ELb1EEEEEEEEEvNT_6ParamsE --------------------------
	.section	.text._ZN7cutlass13device_kernelIN5flash11enable_sm90INS1_16FlashAttnFwdSm90INS1_25CollectiveMainloopFwdSm90ILi2EN4cute5tupleIJNS5_1CILi1EEES8_S8_EEENS6_IJNS7_ILi128EEENS7_ILi80EEENS7_ILi256EEEEEELi256ENS_6half_tEfNS_4arch4Sm90ELb1ELb0ELb0ELb1ELb1ELb0ELb0ELb1ELb1ELb1ELb1ELb0EEENS1_21CollectiveEpilogueFwdINS6_IJSA_SC_SB_EEES9_SE_SG_Li256ELb1ELb1ELb1ELb0EEENS1_36VarlenDynamicPersistentTileSchedulerILi128ELi80ELi256ELi128ELb1ELb1ELb1ELb1ELb1ELb1EEEEEEEEEvNT_6ParamsE,"ax",@progbits
	.align	128
.text._ZN7cutlass13device_kernelIN5flash11enable_sm90INS1_16FlashAttnFwdSm90INS1_25CollectiveMainloopFwdSm90ILi2EN4cute5tupleIJNS5_1CILi1EEES8_S8_EEENS6_IJNS7_ILi128EEENS7_ILi80EEENS7_ILi256EEEEEELi256ENS_6half_tEfNS_4arch4Sm90ELb1ELb0ELb0ELb1ELb1ELb0ELb0ELb1ELb1ELb1ELb1ELb0EEENS1_21CollectiveEpilogueFwdINS6_IJSA_SC_SB_EEES9_SE_SG_Li256ELb1ELb1ELb1ELb0EEENS1_36VarlenDynamicPersistentTileSchedulerILi128ELi80ELi256ELi128ELb1ELb1ELb1ELb1ELb1ELb1EEEEEEEEEvNT_6ParamsE:
        .type           _ZN7cutlass13device_kernelIN5flash11enable_sm90INS1_16FlashAttnFwdSm90INS1_25CollectiveMainloopFwdSm90ILi2EN4cute5tupleIJNS5_1CILi1EEES8_S8_EEENS6_IJNS7_ILi128EEENS7_ILi80EEENS7_ILi256EEEEEELi256ENS_6half_tEfNS_4arch4Sm90ELb1ELb0ELb0ELb1ELb1ELb0ELb0ELb1ELb1ELb1ELb1ELb0EEENS1_21CollectiveEpilogueFwdINS6_IJSA_SC_SB_EEES9_SE_SG_Li256ELb1ELb1ELb1ELb0EEENS1_36VarlenDynamicPersistentTileSchedulerILi128ELi80ELi256ELi128ELb1ELb1ELb1ELb1ELb1ELb1EEEEEEEEEvNT_6ParamsE,@function
        .size           _ZN7cutlass13device_kernelIN5flash11enable_sm90INS1_16FlashAttnFwdSm90INS1_25CollectiveMainloopFwdSm90ILi2EN4cute5tupleIJNS5_1CILi1EEES8_S8_EEENS6_IJNS7_ILi128EEENS7_ILi80EEENS7_ILi256EEEEEELi256ENS_6half_tEfNS_4arch4Sm90ELb1ELb0ELb0ELb1ELb1ELb0ELb0ELb1ELb1ELb1ELb1ELb0EEENS1_21CollectiveEpilogueFwdINS6_IJSA_SC_SB_EEES9_SE_SG_Li256ELb1ELb1ELb1ELb0EEENS1_36VarlenDynamicPersistentTileSchedulerILi128ELi80ELi256ELi128ELb1ELb1ELb1ELb1ELb1ELb1EEEEEEEEEvNT_6ParamsE,(.L_x_15976 - _ZN7cutlass13device_kernelIN5flash11enable_sm90INS1_16FlashAttnFwdSm90INS1_25CollectiveMainloopFwdSm90ILi2EN4cute5tupleIJNS5_1CILi1EEES8_S8_EEENS6_IJNS7_ILi128EEENS7_ILi80EEENS7_ILi256EEEEEELi256ENS_6half_tEfNS_4arch4Sm90ELb1ELb0ELb0ELb1ELb1ELb0ELb0ELb1ELb1ELb1ELb1ELb0EEENS1_21CollectiveEpilogueFwdINS6_IJSA_SC_SB_EEES9_SE_SG_Li256ELb1ELb1ELb1ELb0EEENS1_36VarlenDynamicPersistentTileSchedulerILi128ELi80ELi256ELi128ELb1ELb1ELb1ELb1ELb1ELb1EEEEEEEEEvNT_6ParamsE)
        .other          _ZN7cutlass13device_kernelIN5flash11enable_sm90INS1_16FlashAttnFwdSm90INS1_25CollectiveMainloopFwdSm90ILi2EN4cute5tupleIJNS5_1CILi1EEES8_S8_EEENS6_IJNS7_ILi128EEENS7_ILi80EEENS7_ILi256EEEEEELi256ENS_6half_tEfNS_4arch4Sm90ELb1ELb0ELb0ELb1ELb1ELb0ELb0ELb1ELb1ELb1ELb1ELb0EEENS1_21CollectiveEpilogueFwdINS6_IJSA_SC_SB_EEES9_SE_SG_Li256ELb1ELb1ELb1ELb0EEENS1_36VarlenDynamicPersistentTileSchedulerILi128ELi80ELi256ELi128ELb1ELb1ELb1ELb1ELb1ELb1EEEEEEEEEvNT_6ParamsE,@"STO_CUDA_ENTRY STV_DEFAULT"
_ZN7cutlass13device_kernelIN5flash11enable_sm90INS1_16FlashAttnFwdSm90INS1_25CollectiveMainloopFwdSm90ILi2EN4cute5tupleIJNS5_1CILi1EEES8_S8_EEENS6_IJNS7_ILi128EEENS7_ILi80EEENS7_ILi256EEEEEELi256ENS_6half_tEfNS_4arch4Sm90ELb1ELb0ELb0ELb1ELb1ELb0ELb0ELb1ELb1ELb1ELb1ELb0EEENS1_21CollectiveEpilogueFwdINS6_IJSA_SC_SB_EEES9_SE_SG_Li256ELb1ELb1ELb1ELb0EEENS1_36VarlenDynamicPersistentTileSchedulerILi128ELi80ELi256ELi128ELb1ELb1ELb1ELb1ELb1ELb1EEEEEEEEEvNT_6ParamsE:
        /* <DEDUP_REMOVED lines=45> */
.L_x_2368:
        /* <DEDUP_REMOVED lines=22> */
.L_x_2369:
        /* <DEDUP_REMOVED lines=18> */
.L_x_2370:
        /* <DEDUP_REMOVED lines=22> */
.L_x_2371:
        /* <DEDUP_REMOVED lines=23> */
.L_x_2372:
        /* <DEDUP_REMOVED lines=10> */
.L_x_2374:
        /* <DEDUP_REMOVED lines=54> */
[----:B------:R-:W-:Y:S01]  /*0c20*/  LOP3.LUT R9, R9, 0x7ffffffc, RZ, 0xc0, !PT ;  /* 0x7ffffffc09097812 */ /* 0x000fe200078ec0ff */
[----:B------:R-:W-:Y:S01]  /*0c30*/  IMAD.IADD R2, R3, 0x1, -R2 ;  /* 0x0000000103027824 */ /* 0x000fe200078e0a02 */
[----:B------:R-:W-:-:S02]  /*0c40*/  SHF.R.S32.HI R8, RZ, 0x5, R8 ;  /* 0x00000005ff087819 */ /* 0x000fc40000011408 */
[----:B------:R-:W-:Y:S01]  /*0c50*/  LOP3.LUT R3, R0, 0x1ffffffe, RZ, 0xc0, !PT ;  /* 0x1ffffffe00037812 */ /* 0x000fe200078ec0ff */
[----:B------:R-:W-:Y:S02]  /*0c60*/  IMAD R0, R7, 0x8, R6 ;  /* 0x0000000807007824 */ /* 0x000fe400078e0206 */
[----:B------:R-:W-:Y:S02]  /*0c70*/  IMAD.IADD R9, R13, 0x1, -R9 ;  /* 0x000000010d097824 */ /* 0x000fe400078e0a09 */
[----:B------:R-:W-:Y:S01]  /*0c80*/  IMAD R11, R8, 0x10, R11 ;  /* 0x00000010080b7824 */ /* 0x000fe200078e020b */
[----:B------:R0:W-:Y:S01]  /*0c90*/  STL [R1+0x40], R0 ;  /* 0x0000400001007387 */ /* 0x0001e20000100800 */
[----:B------:R-:W-:Y:S02]  /*0ca0*/  IMAD.SHL.U32 R23, R9, 0x2, RZ ;  /* 0x0000000209177824 */ /* 0x000fe400078e00ff */
[----:B------:R-:W-:Y:S02]  /*0cb0*/  IMAD.IADD R3, R12, 0x1, -R3 ;  /* 0x000000010c037824 */ /* 0x000fe400078e0a03 */
[----:B------:R-:W-:-:S02]  /*0cc0*/  VIADD R22, R23, 0x8 ;  /* 0x0000000817167836 */ /* 0x000fc40000000000 */
[C---:B------:R-:W-:Y:S02]  /*0cd0*/  VIADD R21, R23.reuse, 0x10 ;  /* 0x0000001017157836 */ /* 0x040fe40000000000 */
[C---:B------:R-:W-:Y:S01]  /*0ce0*/  VIADD R20, R23.reuse, 0x18 ;  /* 0x0000001817147836 */ /* 0x040fe20000000000 */
[----:B------:R-:W-:Y:S01]  /*0cf0*/  SHF.R.S32.HI R25, RZ, 0x1f, R22 ;  /* 0x0000001fff197819 */ /* 0x000fe20000011416 */
[----:B0-----:R-:W-:Y:S01]  /*0d00*/  IMAD R0, R2, 0x40, R11 ;  /* 0x0000004002007824 */ /* 0x001fe200078e020b */
[----:B------:R-:W-:Y:S01]  /*0d10*/  SHF.R.S32.HI R24, RZ, 0x1f, R21 ;  /* 0x0000001fff187819 */ /* 0x000fe20000011415 */
[----:B------:R-:W-:Y:S01]  /*0d20*/  IMAD.U32 R2, RZ, RZ, UR8 ;  /* 0x00000008ff027e24 */ /* 0x000fe2000f8e00ff */
[----:B------:R-:W-:Y:S01]  /*0d30*/  SHF.R.S32.HI R22, RZ, 0x1f, R20 ;  /* 0x0000001fff167819 */ /* 0x000fe20000011414 */
[C---:B------:R-:W-:Y:S01]  /*0d40*/  VIADD R19, R23.reuse, 0x20 ;  /* 0x0000002017137836 */ /* 0x040fe20000000000 */
[----:B------:R-:W-:Y:S01]  /*0d50*/  STL [R1+0x3c], R0 ;  /* 0x00003c0001007387 */ /* 0x000fe20000100800 */
[----:B------:R-:W-:-:S02]  /*0d60*/  VIADD R18, R23, 0x28 ;  /* 0x0000002817127836 */ /* 0x000fc40000000000 */
        /* <DEDUP_REMOVED lines=12> */
[----:B0-----:R-:W-:Y:S01]  /*0e30*/  IMAD.U32 R2, RZ, RZ, UR4 ;  /* 0x00000004ff027e24 */ /* 0x001fe2000f8e00ff */
        /* <DEDUP_REMOVED lines=34> */
[----:B------:R-:W-:Y:S01]  /*1060*/  SHF.R.S32.HI R2, RZ, 0x1f, R222 ;  /* 0x0000001fff027819 */ /* 0x000fe200000114de */
[----:B------:R-:W-:-:S07]  /*1070*/  IMAD.U32 R18, RZ, RZ, UR4 ;  /* 0x00000004ff127e24 */ /* 0x000fce000f8e00ff */
.L_x_2438:
[----:B------:R-:W-:Y:S01]  /*1080*/  ULDC.64 UR8, c[0x0][0xc88] ;  /* 0x0003220000087ab9 */ /* 0x000fe20000000a00 */
[----:B------:R-:W-:Y:S01]  /*1090*/  ULDC.64 UR10, c[0x0][0xa18] ;  /* 0x00028600000a7ab9 */ /* 0x000fe20000000a00 */
[----:B------:R-:W-:Y:S02]  /*10a0*/  UIMAD.WIDE UR8, UR7, 0x4, UR8 ;  /* 0x00000004070878a5 */ /* 0x000fe4000f8e0208 */
[----:B------:R-:W-:Y:S01]  /*10b0*/  UISETP.NE.U32.AND UP1, UPT, UR10, URZ, UPT ;  /* 0x0000003f0a00728c */ /* 0x000fe2000bf25070 */
[----:B------:R-:W-:-:S03]  /*10c0*/  ULDC UR7, c[0x0][0x424] ;  /* 0x0001090000077ab9 */ /* 0x000fc60000000800 */
[----:B0123--:R-:W-:Y:S02]  /*10d0*/  IMAD.U32 R2, RZ, RZ, UR8 ;  /* 0x00000008ff027e24 */ /* 0x00ffe4000f8e00ff */
[----:B------:R-:W-:Y:S01]  /*10e0*/  IMAD.U32 R3, RZ, RZ, UR9 ;  /* 0x00000009ff037e24 */ /* 0x000fe2000f8e00ff */
        /* <DEDUP_REMOVED lines=9> */
[----:B------:R-:W-:Y:S01]  /*1180*/  IMAD.U32 R220, RZ, RZ, UR4 ;  /* 0x00000004ffdc7e24 */ /* 0x000fe2000f8e00ff */
[----:B------:R-:W-:-:S04]  /*1190*/  @UP0 ULEA UR8, UP2, UR4, UR8, 0x2 ;  /* 0x0000000804080291 */ /* 0x000fc8000f84103f */
[----:B------:R-:W-:Y:S02]  /*11a0*/  @UP0 ULEA.HI.X UR9, UR4, UR9, UR12, 0x2, UP2 ;  /* 0x0000000904090291 */ /* 0x000fe400090f140c */
[----:B------:R-:W-:Y:S01]  /*11b0*/  IMAD.U32 R6, RZ, RZ, UR12 ;  /* 0x0000000cff067e24 */ /* 0x000fe2000f8e00ff */
[----:B------:R-:W-:Y:S01]  /*11c0*/  @UP1 ULEA UR10, UP0, UR4, UR10, 0x2 ;  /* 0x0000000a040a1291 */ /* 0x000fe2000f80103f */
[----:B------:R-:W-:-:S03]  /*11d0*/  IMAD.U32 R2, RZ, RZ, UR8 ;  /* 0x00000008ff027e24 */ /* 0x000fc6000f8e00ff */
[----:B------:R-:W-:Y:S01]  /*11e0*/  @UP1 ULEA.HI.X UR11, UR4, UR11, UR12, 0x2, UP0 ;  /* 0x0000000b040b1291 */ /* 0x000fe200080f140c */
[----:B------:R-:W-:Y:S01]  /*11f0*/  IMAD.U32 R3, RZ, RZ, UR9 ;  /* 0x00000009ff037e24 */ /* 0x000fe2000f8e00ff */
[----:B------:R-:W-:Y:S01]  /*1200*/  ULDC.64 UR8, c[0x0][0x418] ;  /* 0x0001060000087ab9 */ /* 0x000fe20000000a00 */
[----:B------:R-:W-:Y:S01]  /*1210*/  IMAD.U32 R4, RZ, RZ, UR10 ;  /* 0x0000000aff047e24 */ /* 0x000fe2000f8e00ff */
[----:B------:R0:W-:Y:S02]  /*1220*/  STL [R1+0x30], R6 ;  /* 0x0000300601007387 */ /* 0x0001e40000100800 */
[----:B------:R-:W-:Y:S02]  /*1230*/  IMAD.U32 R5, RZ, RZ, UR11 ;  /* 0x0000000bff057e24 */ /* 0x000fe4000f8e00ff */
[----:B------:R-:W2:Y:S01]  /*1240*/  @P0 LDG.E R2, desc[UR38][R2.64] ;  /* 0x0000002602020981 */ /* 0x000ea2000c1e1900 */
[----:B------:R-:W-:Y:S01]  /*1250*/  UISETP.NE.U32.AND UP0, UPT, UR8, URZ, UPT ;  /* 0x0000003f0800728c */ /* 0x000fe2000bf05070 */
[----:B------:R-:W-:-:S02]  /*1260*/  ULDC.64 UR10, c[0x0][0xa20] ;  /* 0x00028800000a7ab9 */ /* 0x000fc40000000a00 */
[----:B------:R-:W3:Y:S01]  /*1270*/  @P2 LDG.E R4, desc[UR38][R4.64] ;  /* 0x0000002604042981 */ /* 0x000ee2000c1e1900 */
[----:B------:R-:W-:Y:S01]  /*1280*/  UISETP.NE.AND.EX UP0, UPT, UR9, URZ, UPT, UP0 ;  /* 0x0000003f0900728c */ /* 0x000fe2000bf05300 */
[----:B------:R-:W-:Y:S01]  /*1290*/  ISETP.NE.U32.AND P1, PT, RZ, UR10, PT ;  /* 0x0000000aff007c0c */ /* 0x000fe2000bf25070 */
[----:B------:R-:W-:Y:S02]  /*12a0*/  ULOP3.LUT UR9, UR5, 0xffff, URZ, 0xc0, !UPT ;  /* 0x0000ffff05097892 */ /* 0x000fe4000f8ec03f */
[----:B------:R-:W-:Y:S01]  /*12b0*/  USEL UR7, UR7, 0x1, UP0 ;  /* 0x0000000107077887 */ /* 0x000fe20008000000 */
[----:B------:R-:W-:Y:S01]  /*12c0*/  ISETP.NE.AND.EX P1, PT, RZ, UR11, PT, P1 ;  /* 0x0000000bff007c0c */ /* 0x000fe2000bf25310 */
[----:B------:R-:W-:Y:S01]  /*12d0*/  ULDC UR8, c[0x0][0x2f0] ;  /* 0x0000bc0000087ab9 */ /* 0x000fe20000000800 */
[----:B------:R-:W-:Y:S01]  /*12e0*/  UMOV UR4, URZ ;  /* 0x0000003f00047c82 */ /* 0x000fe20008000000 */
[----:B-----5:R-:W-:Y:S01]  /*12f0*/  IMAD.U32 R0, RZ, RZ, UR9 ;  /* 0x00000009ff007e24 */ /* 0x020fe2000f8e00ff */
[----:B------:R-:W-:-:S04]  /*1300*/  UIMAD UR7, UR7, UR8, URZ ;  /* 0x00000008070772a4 */ /* 0x000fc8000f8e023f */
[----:B------:R0:W-:Y:S01]  /*1310*/  STL [R1+0x2c], R0 ;  /* 0x00002c0001007387 */ /* 0x0001e20000100800 */
[----:B--2---:R-:W-:Y:S02]  /*1320*/  @P0 R2UR UR4, R2 ;  /* 0x00000000020402ca */ /* 0x004fe400000e0000 */
[----:B---3--:R-:W-:-:S13]  /*1330*/  @P2 R2UR UR8, R4 ;  /* 0x00000000040822ca */ /* 0x008fda00000e0000 */
[----:B------:R-:W-:Y:S01]  /*1340*/  IMAD.U32 R22, RZ, RZ, UR8 ;  /* 0x00000008ff167e24 */ /* 0x000fe2000f8e00ff */
[----:B0---4-:R-:W-:Y:S06]  /*1350*/  @P2 BRA `(.L_x_2375) ;  /* 0x0000000000442947 */ /* 0x011fec0003800000 */
[----:B------:R-:W-:Y:S02]  /*1360*/  ULDC.64 UR8, c[0x0][0xa00] ;  /* 0x0002800000087ab9 */ /* 0x000fe40000000a00 */
[----:B------:R-:W-:Y:S01]  /*1370*/  ISETP.NE.U32.AND P0, PT, RZ, UR8, PT ;  /* 0x00000008ff007c0c */ /* 0x000fe2000bf05070 */
[----:B------:R-:W-:Y:S02]  /*1380*/  ULDC UR8, c[0x0][0x288] ;  /* 0x0000a20000087ab9 */ /* 0x000fe40000000800 */
[----:B------:R-:W-:Y:S01]  /*1390*/  IMAD.U32 R22, RZ, RZ, UR8 ;  /* 0x00000008ff167e24 */ /* 0x000fe2000f8e00ff */
[----:B------:R-:W-:-:S13]  /*13a0*/  ISETP.NE.AND.EX P0, PT, RZ, UR9, PT, P0 ;  /* 0x00000009ff007c0c */ /* 0x000fda000bf05300 */
[----:B------:R-:W-:Y:S05]  /*13b0*/  @!P0 BRA `(.L_x_2375) ;  /* 0x00000000002c8947 */ /* 0x000fea0003800000 */
[----:B------:R-:W-:Y:S01]  /*13c0*/  R2UR UR12, R220 ;  /* 0x00000000dc0c72ca */ /* 0x000fe200000e0000 */
[----:B------:R-:W-:-:S12]  /*13d0*/  ULDC.64 UR8, c[0x0][0xa00] ;  /* 0x0002800000087ab9 */ /* 0x000fd80000000a00 */
[----:B------:R-:W-:-:S06]  /*13e0*/  UIMAD.WIDE UR8, UR12, 0x4, UR8 ;  /* 0x000000040c0878a5 */ /* 0x000fcc000f8e0208 */
[----:B------:R-:W-:Y:S02]  /*13f0*/  IMAD.U32 R2, RZ, RZ, UR8 ;  /* 0x00000008ff027e24 */ /* 0x000fe4000f8e00ff */
[----:B------:R-:W-:-:S05]  /*1400*/  IMAD.U32 R3, RZ, RZ, UR9 ;  /* 0x00000009ff037e24 */ /* 0x000fca000f8e00ff */
[----:B------:R-:W2:Y:S04]  /*1410*/  LDG.E R4, desc[UR38][R2.64] ;  /* 0x0000002602047981 */ /* 0x000ea8000c1e1900 */
[----:B------:R-:W3:Y:S01]  /*1420*/  LDG.E R0, desc[UR38][R2.64+0x4] ;  /* 0x0000042602007981 */ /* 0x000ee2000c1e1900 */
[----:B--2---:R-:W-:Y:S02]  /*1430*/  R2UR UR8, R4 ;  /* 0x00000000040872ca */ /* 0x004fe400000e0000 */
[----:B---3--:R-:W-:-:S13]  /*1440*/  R2UR UR9, R0 ;  /* 0x00000000000972ca */ /* 0x008fda00000e0000 */
[----:B------:R-:W-:-:S06]  /*1450*/  UIADD3 UR8, -UR8, UR9, URZ ;  /* 0x0000000908087290 */ /* 0x000fcc000fffe13f */
[----:B------:R-:W-:-:S07]  /*1460*/  IMAD.U32 R22, RZ, RZ, UR8 ;  /* 0x00000008ff167e24 */ /* 0x000fce000f8e00ff */
.L_x_2375:
[----:B------:R-:W-:Y:S05]  /*1470*/  @!P1 BRA `(.L_x_2376) ;  /* 0x0000000000249947 */ /* 0x000fea0003800000 */
[----:B------:R-:W-:Y:S02]  /*1480*/  R2UR UR8, R220 ;  /* 0x00000000dc0872ca */ /* 0x000fe400000e0000 */
[----:B------:R-:W-:-:S11]  /*1490*/  R2UR UR9, R6 ;  /* 0x00000000060972ca */ /* 0x000fd600000e0000 */
[----:B------:R-:W-:-:S04]  /*14a0*/  ULEA UR7, UP0, UR8, UR10, 0x2 ;  /* 0x0000000a08077291 */ /* 0x000fc8000f80103f */
[----:B------:R-:W-:Y:S02]  /*14b0*/  ULEA.HI.X UR8, UR8, UR11, UR9, 0x2, UP0 ;  /* 0x0000000b08087291 */ /* 0x000fe400080f1409 */
[----:B------:R-:W-:-:S04]  /*14c0*/  IMAD.U32 R2, RZ, RZ, UR7 ;  /* 0x00000007ff027e24 */ /* 0x000fc8000f8e00ff */
[----:B------:R-:W-:-:S05]  /*14d0*/  IMAD.U32 R3, RZ, RZ, UR8 ;  /* 0x00000008ff037e24 */ /* 0x000fca000f8e00ff */
[----:B------:R-:W2:Y:S02]  /*14e0*/  LDG.E R2, desc[UR38][R2.64] ;  /* 0x0000002602027981 */ /* 0x000ea4000c1e1900 */
[----:B--2---:R-:W-:Y:S01]  /*14f0*/  R2UR UR7, R2 ;  /* 0x00000000020772ca */ /* 0x004fe200000e0000 */
[----:B------:R-:W-:-:S14]  /*1500*/  BRA `(.L_x_2377) ;  /* 0x0000000000387947 */ /* 0x000fdc0003800000 */
.L_x_2376:
[----:B------:R-:W-:Y:S02]  /*1510*/  ULDC.64 UR8, c[0x0][0xa08] ;  /* 0x0002820000087ab9 */ /* 0x000fe40000000a00 */
[----:B------:R-:W-:-:S04]  /*1520*/  ISETP.NE.U32.AND P0, PT, RZ, UR8, PT ;  /* 0x00000008ff007c0c */ /* 0x000fc8000bf05070 */
        /* <DEDUP_REMOVED lines=12> */
.L_x_2377:
[----:B------:R-:W-:Y:S01]  /*15f0*/  ULDC UR8, c[0x0][0x448] ;  /* 0x0001120000087ab9 */ /* 0x000fe20000000800 */
[----:B------:R-:W-:Y:S01]  /*1600*/  R2UR UR9, R22 ;  /* 0x00000000160972ca */ /* 0x000fe200000e0000 */
[----:B------:R-:W-:Y:S02]  /*1610*/  UISETP.NE.AND UP0, UPT, UR8, 0x1, UPT ;  /* 0x000000010800788c */ /* 0x000fe4000bf05270 */
[----:B------:R-:W-:Y:S02]  /*1620*/  USHF.L.U32 UR6, UR6, 0x7, URZ ;  /* 0x0000000706067899 */ /* 0x000fe4000800063f */
[----:B------:R-:W-:Y:S02]  /*1630*/  UIADD3 UR10, -UR4, UR7, URZ ;  /* 0x00000007040a7290 */ /* 0x000fe4000fffe13f */
[----:B------:R-:W-:Y:S02]  /*1640*/  UP2UR UR4, UPR, URZ, 0x1 ;  /* 0x000000013f047883 */ /* 0x000fe40008000000 */
[----:B------:R-:W-:-:S02]  /*1650*/  UIADD3 UR8, UR6, 0x7f, URZ ;  /* 0x0000007f06087890 */ /* 0x000fc4000fffe03f */
[----:B------:R-:W-:Y:S01]  /*1660*/  IMAD.U32 R215, RZ, RZ, UR6 ;  /* 0x00000006ffd77e24 */ /* 0x000fe2000f8e00ff */
[----:B------:R-:W-:Y:S01]  /*1670*/  @UP0 ULDC UR6, c[0x0][0x44c] ;  /* 0x0001130000060ab9 */ /* 0x000fe20000000800 */
[----:B------:R-:W-:Y:S01]  /*1680*/  IMAD.U32 R213, RZ, RZ, UR4 ;  /* 0x00000004ffd57e24 */ /* 0x000fe2000f8e00ff */
[----:B------:R-:W-:Y:S01]  /*1690*/  UIMAD.WIDE.U32 UR6, UR8, UR6, URZ ;  /* 0x00000006080672a5 */ /* 0x000fe2000f8e003f */
[----:B------:R-:W-:Y:S01]  /*16a0*/  IMAD.U32 R212, RZ, RZ, UR10 ;  /* 0x0000000affd47e24 */ /* 0x000fe2000f8e00ff */
[----:B------:R-:W-:Y:S02]  /*16b0*/  UIADD3 UR4, UR10, 0x50, -UR9 ;  /* 0x000000500a047890 */ /* 0x000fe4000fffe809 */
[----:B------:R-:W-:Y:S01]  /*16c0*/  UIADD3 UR6, UR10, 0x4f, URZ ;  /* 0x0000004f0a067890 */ /* 0x000fe2000fffe03f */
[----:B------:R-:W-:Y:S02]  /*16d0*/  @UP0 ULDC UR9, c[0x0][0x450] ;  /* 0x0001140000090ab9 */ /* 0x000fe40000000800 */
[----:B------:R-:W-:-:S02]  /*16e0*/  @UP0 USHF.R.U32.HI UR8, URZ, UR9, UR7 ;  /* 0x000000093f080299 */ /* 0x000fc40008011607 */
[----:B------:R-:W-:Y:S02]  /*16f0*/  UIMAD.WIDE UR6, UR6, 0x66666667, URZ ;  /* 0x66666667060678a5 */ /* 0x000fe4000f8e023f */
[----:B------:R-:W-:Y:S02]  /*1700*/  UIADD3 UR8, UR4, UR8, URZ ;  /* 0x0000000804087290 */ /* 0x000fe4000fffe03f */
[----:B------:R-:W-:Y:S02]  /*1710*/  USHF.R.U32.HI UR4, URZ, 0x1f, UR7 ;  /* 0x0000001f3f047899 */ /* 0x000fe40008011607 */
[----:B------:R-:W-:Y:S02]  /*1720*/  UIMAD.WIDE UR8, UR8, 0x66666667, URZ ;  /* 0x66666667080878a5 */ /* 0x000fe4000f8e023f */
[----:B------:R-:W-:Y:S02]  /*1730*/  ULEA.HI.SX32 UR7, UR7, UR4, 0x1b ;  /* 0x0000000407077291 */ /* 0x000fe4000f8fda3f */
[----:B------:R-:W-:-:S02]  /*1740*/  USHF.R.U32.HI UR6, URZ, 0x1f, UR9 ;  /* 0x0000001f3f067899 */ /* 0x000fc40008011609 */
[----:B------:R-:W-:Y:S02]  /*1750*/  ULOP3.LUT UR4, UR5, 0xff000000, URZ, 0xc0, !UPT ;  /* 0xff00000005047892 */ /* 0x000fe4000f8ec03f */
[----:B------:R-:W-:Y:S02]  /*1760*/  ULEA.HI.SX32 UR6, UR9, UR6, 0x1b ;  /* 0x0000000609067291 */ /* 0x000fe4000f8fda3f */
[----:B------:R-:W-:Y:S02]  /*1770*/  ULOP3.LUT UR5, UR5, 0xff0000, URZ, 0xc0, !UPT ;  /* 0x00ff000005057892 */ /* 0x000fe4000f8ec03f */
[----:B------:R-:W-:Y:S02]  /*1780*/  UISETP.LT.AND UP0, UPT, UR7, UR6, UPT ;  /* 0x000000060700728c */ /* 0x000fe4000bf01270 */
[----:B------:R-:W-:Y:S02]  /*1790*/  USHF.R.U32.HI UR4, URZ, 0x8, UR4 ;  /* 0x000000083f047899 */ /* 0x000fe40008011604 */
[----:B------:R-:W-:-:S02]  /*17a0*/  USEL UR9, UR7, UR6, UP0 ;  /* 0x0000000607097287 */ /* 0x000fc40008000000 */
[----:B------:R-:W-:Y:S02]  /*17b0*/  ULEA.HI UR5, UR5, UR4, URZ, 0x10 ;  /* 0x0000000405057291 */ /* 0x000fe4000f8f803f */
[----:B------:R-:W-:Y:S02]  /*17c0*/  UISETP.GE.AND UP0, UPT, UR9, 0x1, UPT ;  /* 0x000000010900788c */ /* 0x000fe4000bf06270 */
[----:B------:R-:W-:Y:S02]  /*17d0*/  ULOP3.LUT UR6, UR5, 0xff, URZ, 0xc0, !UPT ;  /* 0x000000ff05067892 */ /* 0x000fe4000f8ec03f */
[----:B------:R-:W-:Y:S02]  /*17e0*/  USHF.R.U32.HI UR5, URZ, 0x10, UR5 ;  /* 0x000000103f057899 */ /* 0x000fe40008011605 */
[----:B------:R-:W-:Y:S01]  /*17f0*/  PLOP3.LUT P0, PT, PT, PT, UP0, 0x80, 0x0 ;  /* 0x000000000000781c */ /* 0x000fe20003f0f008 */
[----:B------:R-:W-:Y:S01]  /*1800*/  UMOV UR4, URZ ;  /* 0x0000003f00047c82 */ /* 0x000fe20008000000 */
[----:B------:R-:W-:-:S02]  /*1810*/  IMAD.U32 R221, RZ, RZ, UR6 ;  /* 0x00000006ffdd7e24 */ /* 0x000fc4000f8e00ff */
[----:B------:R-:W-:-:S09]  /*1820*/  IMAD.U32 R217, RZ, RZ, UR5 ;  /* 0x00000005ffd97e24 */ /* 0x000fd2000f8e00ff */
[----:B------:R-:W-:Y:S05]  /*1830*/  @!P0 BRA `(.L_x_2378) ;  /* 0x0000000000948947 */ /* 0x000fea0003800000 */
        /* <DEDUP_REMOVED lines=37> */
.L_x_2378:
[----:B------:R-:W-:Y:S01]  /*1a90*/  R2UR UR5, R221 ;  /* 0x00000000dd0572ca */ /* 0x000fe200000e0000 */
[----:B------:R-:W-:Y:S01]  /*1aa0*/  IMAD.U32 R0, RZ, RZ, UR9 ;  /* 0x00000009ff007e24 */ /* 0x000fe2000f8e00ff */
[----:B------:R-:W-:Y:S01]  /*1ab0*/  PLOP3.LUT P0, PT, PT, PT, PT, 0x80, 0x0 ;  /* 0x000000000000781c */ /* 0x000fe20003f0f070 */
[----:B------:R-:W-:Y:S01]  /*1ac0*/  IMAD.U32 R3, RZ, RZ, UR4 ;  /* 0x00000004ff037e24 */ /* 0x000fe2000f8e00ff */
[----:B------:R-:W-:Y:S01]  /*1ad0*/  CS2R R150, SRZ ;  /* 0x0000000000967805 */ /* 0x000fe2000001ff00 */
[----:B------:R-:W-:Y:S01]  /*1ae0*/  IMAD.MOV.U32 R2, RZ, RZ, RZ ;  /* 0x000000ffff027224 */ /* 0x000fe200078e00ff */
        /* <DEDUP_REMOVED lines=15> */
[----:B------:R-:W-:Y:S02]  /*1be0*/  CS2R R124, SRZ ;  /* 0x00000000007c7805 */ /* 0x000fe4000001ff00 */
[----:B------:R-:W-:-:S02]  /*1bf0*/  CS2R R122, SRZ ;  /* 0x00000000007a7805 */ /* 0x000fc4000001ff00 */
[----:B------:R-:W-:Y:S01]  /*1c00*/  R2UR UR60, R0 ;  /* 0x00000000003c72ca */ /* 0x000fe200000e0000 */
[----:B------:R-:W-:Y:S01]  /*1c10*/  IMAD.MOV.U32 R0, RZ, RZ, RZ ;  /* 0x000000ffff007224 */ /* 0x000fe200078e00ff */
        /* <DEDUP_REMOVED lines=56> */
[----:B------:R-:W-:Y:S02]  /*1fa0*/  UIADD3 UR6, UR7, 0x14400, URZ ;  /* 0x0001440007067890 */ /* 0x000fe4000fffe03f */
[----:B------:R-:W-:Y:S02]  /*1fb0*/  IMAD.U32 R17, RZ, RZ, UR7 ;  /* 0x00000007ff117e24 */ /* 0x000fe4000f8e00ff */
[----:B0-----:R-:W-:Y:S01]  /*1fc0*/  VIADD R0, R0, 0xffffff80 ;  /* 0xffffff8000007836 */ /* 0x001fe20000000000 */
[----:B------:R-:W-:-:S04]  /*1fd0*/  ULOP3.LUT UP0, URZ, UR6, 0x9f, URZ, 0xc0, !UPT ;  /* 0x0000009f063f7892 */ /* 0x000fc8000f80c03f */
[----:B------:R-:W-:Y:S02]  /*1fe0*/  SHF.R.S32.HI R3, RZ, 0x1f, R0 ;  /* 0x0000001fff037819 */ /* 0x000fe40000011400 */
        /* <DEDUP_REMOVED lines=28> */
.L_x_2380:
[----:B------:R-:W2:Y:S04]  /*21b0*/  LDL R19, [R1+0x34] ;  /* 0x0000340001137983 */ /* 0x000ea80000100800 */
[----:B------:R-:W3:Y:S01]  /*21c0*/  LDL R2, [R1+0x44] ;  /* 0x0000440001027983 */ /* 0x000ee20000100800 */
[----:B------:R-:W-:Y:S02]  /*21d0*/  R2UR UR6, R17 ;  /* 0x00000000110672ca */ /* 0x000fe400000e0000 */
        /* <DEDUP_REMOVED lines=11> */
.L_x_2529:
[----:B------:R-:W-:Y:S05]  /*2290*/  @!P0 BRA `(.L_x_2382) ;  /* 0x0000000000048947 */ /* 0x000fea0003800000 */
[----:B------:R-:W-:Y:S01]  /*22a0*/  BPT.TRAP 0x1 ;  /* 0x000000040000795c */ /* 0x000fe20000300000 */
.L_x_2382:
[----:B------:R-:W-:Y:S01]  /*22b0*/  R2UR UR5, R18 ;  /* 0x00000000120572ca */ /* 0x000fe200000e0000 */
[----:B0-----:R-:W-:Y:S01]  /*22c0*/  IMAD.U32 R0, RZ, RZ, UR36 ;  /* 0x00000024ff007e24 */ /* 0x001fe2000f8e00ff */
[----:B------:R-:W-:-:S11]  /*22d0*/  R2UR UR4, R17 ;  /* 0x00000000110472ca */ /* 0x000fd600000e0000 */
[----:B------:R-:W-:Y:S02]  /*22e0*/  IMAD.U32 R3, RZ, RZ, UR5 ;  /* 0x00000005ff037e24 */ /* 0x000fe4000f8e00ff */
[----:B------:R-:W-:-:S03]  /*22f0*/  LEA R0, R0, UR4, 0x3 ;  /* 0x0000000400007c11 */ /* 0x000fc6000f8e18ff */
[----:B------:R-:W-:-:S04]  /*2300*/  SHF.L.U32 R3, R3, 0x1f, RZ ;  /* 0x0000001f03037819 */ /* 0x000fc800000006ff */
[----:B------:R0:W1:Y:S01]  /*2310*/  SYNCS.PHASECHK.TRANS64.TRYWAIT P1, [R0+URZ+0x38830], R3 ;  /* 0x03883003000075a7 */ /* 0x000062000802017f */
[----:B------:R-:W-:Y:S05]  /*2320*/  @!P0 BRA `(.L_x_2383) ;  /* 0x0000000000048947 */ /* 0x000fea0003800000 */
[----:B------:R-:W-:Y:S01]  /*2330*/  BPT.TRAP 0x1 ;  /* 0x000000040000795c */ /* 0x000fe20000300000 */
.L_x_2383:
[----:B-1----:R-:W-:Y:S05]  /*2340*/  @P1 BRA `(.L_x_2384) ;  /* 0x0000000000081947 */ /* 0x002fea0003800000 */
[----:B------:R-:W1:Y:S02]  /*2350*/  SYNCS.PHASECHK.TRANS64.TRYWAIT P1, [R0+URZ+0x38830], R3 ;  /* 0x03883003000075a7 */ /* 0x000e64000802017f */
[----:B-1----:R-:W-:Y:S05]  /*2360*/  @!P1 BRA `(.L_x_2385) ;  /* 0x00000178003c9947 */ /* 0x002fea0003800000 */
.L_x_2384:
        /* <DEDUP_REMOVED lines=23> */
[----:B01----:R-:W-:Y:S01]  /*24e0*/  MOV R3, UR38 ;  /* 0x0000002600037c02 */ /* 0x003fe20008000f00 */
[----:B------:R-:W-:Y:S01]  /*24f0*/  UMOV UR43, 0x40000040 ;  /* 0x40000040002b7882 */ /* 0x000fe20000000000 */
[----:B------:R-:W-:Y:S01]  /*2500*/  UMOV UR47, 0x40000040 ;  /* 0x40000040002f7882 */ /* 0x000fe20000000000 */
[----:B------:R-:W-:Y:S01]  /*2510*/  ULOP3.LUT UR6, UR4, 0x10000, URZ, 0xfc, !UPT ;  /* 0x0001000004067892 */ /* 0x000fe2000f8efc3f */
[----:B------:R-:W-:Y:S01]  /*2520*/  MOV R4, UR36 ;  /* 0x0000002400047c02 */ /* 0x000fe20008000f00 */
[----:B------:R-:W-:Y:S01]  /*2530*/  UMOV UR51, 0x40000040 ;  /* 0x4000004000337882 */ /* 0x000fe20000000000 */
[----:B------:R-:W-:Y:S01]  /*2540*/  UMOV UR55, 0x40000040 ;  /* 0x4000004000377882 */ /* 0x000fe20000000000 */
[----:B------:R-:W-:-:S02]  /*2550*/  UIMAD UR4, UR36, 0xa00, UR6 ;  /* 0x00000a00240478a4 */ /* 0x000fc4000f8e0206 */
[----:B------:R-:W-:Y:S01]  /*2560*/  IMAD.U32 R20, RZ, RZ, UR6 ;  /* 0x00000006ff147e24 */ /* 0x000fe2000f8e00ff */
[----:B------:R-:W-:Y:S01]  /*2570*/  UMOV UR37, 0x40000040 ;  /* 0x4000004000257882 */ /* 0x000fe20000000000 */
[----:B------:R-:W-:Y:S01]  /*2580*/  UIADD3 UR10, UR4, 0x80, URZ ;  /* 0x00000080040a7890 */ /* 0x000fe2000fffe03f */
[----:B------:R-:W-:Y:S01]  /*2590*/  IMAD.U32 R7, RZ, RZ, UR37 ;  /* 0x00000025ff077e24 */ /* 0x000fe2000f8e00ff */
[----:B------:R-:W-:Y:S02]  /*25a0*/  UIADD3 UR14, UR4, 0x100, URZ ;  /* 0x00000100040e7890 */ /* 0x000fe4000fffe03f */
[----:B------:R-:W-:Y:S01]  /*25b0*/  UMOV UR18, UR4 ;  /* 0x0000000400127c82 */ /* 0x000fe20008000000 */
[----:B------:R-:W-:Y:S01]  /*25c0*/  UIADD3 UR6, UR4, 0x200, URZ ;  /* 0x0000020004067890 */ /* 0x000fe2000fffe03f */
[----:B------:R-:W-:Y:S01]  /*25d0*/  HGMMA.64x16x16.F32 R56, gdesc[UR16], RZ, !UPT, gsb0 ;  /* 0x00200000103879f0 */ /* 0x000fe2000c0008ff */
[----:B------:R-:W-:Y:S01]  /*25e0*/  UIADD3 UR7, UR4, 0x2, URZ ;  /* 0x0000000204077890 */ /* 0x000fe2000fffe03f */
[----:B------:R-:W-:Y:S01]  /*25f0*/  UMOV UR19, 0x40000040 ;  /* 0x4000004000137882 */ /* 0x000fe20000000000 */
[----:B------:R-:W-:-:S02]  /*2600*/  UIADD3 UR22, UR4, 0x384, URZ ;  /* 0x0000038404167890 */ /* 0x000fc4000fffe03f */
[----:B------:R-:W-:-:S03]  /*2610*/  UIADD3 UR26, UR4, 0x386, URZ ;  /* 0x00000386041a7890 */ /* 0x000fc6000fffe03f */
[----:B------:R-:W-:Y:S01]  /*2620*/  UMOV UR18, UR7 ;  /* 0x0000000700127c82 */ /* 0x000fe20008000000 */
        /* <DEDUP_REMOVED lines=8> */
[----:B------:R-:W-:Y:S01]  /*26b0*/  UIADD3 UR58, UR4, 0x806, URZ ;  /* 0x00000806043a7890 */ /* 0x000fe2000fffe03f */
        /* <DEDUP_REMOVED lines=22> */
[----:B------:R-:W-:Y:S02]  /*2820*/  UMOV UR17, 0x40000040 ;  /* 0x4000004000117882 */ /* 0x000fe40000000000 */
[----:B------:R-:W-:Y:S01]  /*2830*/  UMOV UR13, UR17 ;  /* 0x00000011000d7c82 */ /* 0x000fe20008000000 */
[----:B------:R-:W-:-:S03]  /*2840*/  IMAD.U32 R13, RZ, RZ, UR17 ;  /* 0x00000011ff0d7e24 */ /* 0x000fc6000f8e00ff */
[----:B------:R-:W-:Y:S01]  /*2850*/  UMOV UR16, UR6 ;  /* 0x0000000600107c82 */ /* 0x000fe20008000000 */
[----:B------:R-:W-:Y:S01]  /*2860*/  UIADD3 UR6, UR4, 0x202, URZ ;  /* 0x0000020204067890 */ /* 0x000fe2000fffe03f */
[----:B------:R-:W-:Y:S01]  /*2870*/  IMAD.U32 R12, RZ, RZ, UR16 ;  /* 0x00000010ff0c7e24 */ /* 0x000fe2000f8e00ff */
[----:B------:R-:W-:Y:S01]  /*2880*/  UMOV UR12, UR16 ;  /* 0x00000010000c7c82 */ /* 0x000fe20008000000 */
        /* <DEDUP_REMOVED lines=180> */
[----:B------:R-:W-:Y:S02]  /*33d0*/  UMOV UR15, UR37 ;  /* 0x00000025000f7c82 */ /* 0x000fe40008000000 */
        /* <DEDUP_REMOVED lines=253> */
[----:B------:R-:W-:Y:S02]  /*43b0*/  UIADD3 UR6, UR5, 0xc06, URZ ;  /* 0x00000c0605067890 */ /* 0x000fe4000fffe03f */
[----:B------:R-:W-:-:S05]  /*43c0*/  UIADD3 UR5, UR4, 0x786, URZ ;  /* 0x0000078604057890 */ /* 0x000fca000fffe03f */
[----:B------:R-:W-:Y:S01]  /*43d0*/  UMOV UR36, UR6 ;  /* 0x0000000600247c82 */ /* 0x000fe20008000000 */
[----:B------:R-:W-:Y:S01]  /*43e0*/  UIADD3 UR6, UR4, 0x906, URZ ;  /* 0x0000090604067890 */ /* 0x000fe2000fffe03f */
[----:B------:R-:W-:Y:S01]  /*43f0*/  IMAD.U32 R6, RZ, RZ, UR36 ;  /* 0x00000024ff067e24 */ /* 0x000fe2000f8e00ff */
[----:B------:R-:W-:Y:S01]  /*4400*/  UMOV UR38, UR5 ;  /* 0x0000000500267c82 */ /* 0x000fe20008000000 */
[----:B------:R-:W-:Y:S01]  /*4410*/  UMOV UR56, UR36 ;  /* 0x0000002400387c82 */ /* 0x000fe20008000000 */
[----:B------:R-:W-:Y:S01]  /*4420*/  UIADD3 UR5, UR4, 0x886, URZ ;  /* 0x0000088604057890 */ /* 0x000fe2000fffe03f */
[----:B------:R-:W-:Y:S02]  /*4430*/  UMOV UR14, UR36 ;  /* 0x00000024000e7c82 */ /* 0x000fe40008000000 */
[----:B------:R-:W-:Y:S01]  /*4440*/  UMOV UR4, UR14 ;  /* 0x0000000e00047c82 */ /* 0x000fe20008000000 */
[----:B------:R-:W-:Y:S02]  /*4450*/  WARPGROUP.DEPBAR.LE gsb0, 0x0 ;  /* 0x00008000000079c5 */ /* 0x000fe40000010000 */
[----:B------:R-:W-:-:S06]  /*4460*/  WARPGROUP.ARRIVE ;  /* 0x00000000000079c5 */ /* 0x000fcc0000000000 */
[----:B------:R-:W-:Y:S03]  /*4470*/  HGMMA.64x16x16.F32 R24, gdesc[UR52], R24, gsb0 ;  /* 0x00200000341879f0 */ /* 0x000fe60008000818 */
[----:B------:R-:W-:Y:S02]  /*4480*/  WARPGROUP.DEPBAR.LE gsb0, 0x0 ;  /* 0x00008000000079c5 */ /* 0x000fe40000010000 */
[----:B------:R-:W-:-:S06]  /*4490*/  WARPGROUP.ARRIVE ;  /* 0x00000000000079c5 */ /* 0x000fcc0000000000 */
[----:B------:R-:W-:Y:S01]  /*44a0*/  HGMMA.64x16x16.F32 R56, gdesc[UR36], R56, gsb0 ;  /* 0x00200000243879f0 */ /* 0x000fe20008000838 */
[----:B------:R-:W-:Y:S02]  /*44b0*/  R2UR UR39, R2 ;  /* 0x00000000022772ca */ /* 0x000fe400000e0000 */
        /* <DEDUP_REMOVED lines=26> */
.L_x_2386:
[----:B------:R-:W-:Y:S02]  /*4660*/  R2UR UR4, R213 ;  /* 0x00000000d50472ca */ /* 0x000fe400000e0000 */
[----:B------:R-:W-:Y:S02]  /*4670*/  CS2R R150, SRZ ;  /* 0x0000000000967805 */ /* 0x000fe4000001ff00 */
[----:B------:R-:W-:Y:S02]  /*4680*/  R2UR UR7, R215 ;  /* 0x00000000d70772ca */ /* 0x000fe400000e0000 */
[----:B------:R-:W-:Y:S02]  /*4690*/  CS2R R148, SRZ ;  /* 0x0000000000947805 */ /* 0x000fe4000001ff00 */
[----:B------:R-:W-:Y:S02]  /*46a0*/  R2UR UR15, R212 ;  /* 0x00000000d40f72ca */ /* 0x000fe400000e0000 */
[----:B------:R-:W-:-:S02]  /*46b0*/  CS2R R146, SRZ ;  /* 0x0000000000927805 */ /* 0x000fc4000001ff00 */
[----:B------:R-:W-:Y:S02]  /*46c0*/  R2UR UR18, R22 ;  /* 0x00000000161272ca */ /* 0x000fe400000e0000 */
[----:B------:R-:W-:Y:S02]  /*46d0*/  CS2R R144, SRZ ;  /* 0x0000000000907805 */ /* 0x000fe4000001ff00 */
[----:B------:R-:W-:Y:S02]  /*46e0*/  R2UR UR14, R214 ;  /* 0x00000000d60e72ca */ /* 0x000fe400000e0000 */
[----:B------:R-:W-:Y:S02]  /*46f0*/  CS2R R142, SRZ ;  /* 0x00000000008e7805 */ /* 0x000fe4000001ff00 */
[----:B------:R-:W-:Y:S02]  /*4700*/  CS2R R140, SRZ ;  /* 0x00000000008c7805 */ /* 0x000fe4000001ff00 */
[----:B------:R-:W-:-:S02]  /*4710*/  CS2R R138, SRZ ;  /* 0x00000000008a7805 */ /* 0x000fc4000001ff00 */
[----:B------:R-:W-:Y:S01]  /*4720*/  CS2R R136, SRZ ;  /* 0x0000000000887805 */ /* 0x000fe2000001ff00 */
[----:B------:R-:W-:Y:S01]  /*4730*/  UISETP.NE.AND UP0, UPT, UR4, URZ, UPT ;  /* 0x0000003f0400728c */ /* 0x000fe2000bf05270 */
[----:B------:R-:W-:Y:S01]  /*4740*/  CS2R R134, SRZ ;  /* 0x0000000000867805 */ /* 0x000fe2000001ff00 */
[----:B------:R-:W-:Y:S01]  /*4750*/  VIADD R2, R216, UR7 ;  /* 0x00000007d8027c36 */ /* 0x000fe20008000000 */
[----:B------:R-:W-:Y:S01]  /*4760*/  UMOV UR10, UR7 ;  /* 0x00000007000a7c82 */ /* 0x000fe20008000000 */
[----:B------:R-:W-:Y:S01]  /*4770*/  UIMAD UR5, UR60, -0x50, UR15 ;  /* 0xffffffb03c0578a4 */ /* 0x000fe2000f8e020f */
[----:B------:R-:W-:Y:S02]  /*4780*/  CS2R R132, SRZ ;  /* 0x0000000000847805 */ /* 0x000fe4000001ff00 */
[----:B------:R-:W-:Y:S01]  /*4790*/  PLOP3.LUT P1, PT, PT, PT, UP0, 0x80, 0x0 ;  /* 0x000000000000781c */ /* 0x000fe20003f2f008 */
[----:B------:R-:W-:Y:S01]  /*47a0*/  IMAD.U32 R19, RZ, RZ, UR18 ;  /* 0x00000012ff137e24 */ /* 0x000fe2000f8e00ff */
[----:B------:R-:W-:-:S02]  /*47b0*/  PLOP3.LUT P2, PT, PT, PT, UP0, 0x80, 0x0 ;  /* 0x000000000000781c */ /* 0x000fc40003f4f008 */
[----:B------:R-:W-:Y:S01]  /*47c0*/  CS2R R130, SRZ ;  /* 0x0000000000827805 */ /* 0x000fe2000001ff00 */
[----:B------:R-:W-:Y:S01]  /*47d0*/  IMAD.U32 R64, RZ, RZ, UR5 ;  /* 0x00000005ff407e24 */ /* 0x000fe2000f8e00ff */
[----:B------:R-:W-:Y:S01]  /*47e0*/  @UP0 ULDC UR4, c[0x0][0x44c] ;  /* 0x0001130000040ab9 */ /* 0x000fe20000000800 */
[----:B------:R-:W-:Y:S01]  /*47f0*/  ULDC UR5, c[0x0][0x988] ;  /* 0x0002620000057ab9 */ /* 0x000fe20000000800 */
[----:B------:R-:W-:Y:S01]  /*4800*/  @UP0 ULDC UR6, c[0x0][0x44c] ;  /* 0x0001130000060ab9 */ /* 0x000fe20000000800 */
[----:B------:R-:W-:Y:S01]  /*4810*/  @UP0 ULDC UR11, c[0x0][0x450] ;  /* 0x00011400000b0ab9 */ /* 0x000fe20000000800 */
[----:B------:R-:W-:Y:S01]  /*4820*/  UIMAD.WIDE.U32 UR6, UR7, UR6, URZ ;  /* 0x00000006070672a5 */ /* 0x000fe2000f8e003f */
[----:B------:R-:W-:Y:S02]  /*4830*/  CS2R R128, SRZ ;  /* 0x0000000000807805 */ /* 0x000fe4000001ff00 */
[----:B------:R-:W-:Y:S02]  /*4840*/  CS2R R126, SRZ ;  /* 0x00000000007e7805 */ /* 0x000fe4000001ff00 */
[----:B------:R-:W-:Y:S01]  /*4850*/  CS2R R124, SRZ ;  /* 0x00000000007c7805 */ /* 0x000fe2000001ff00 */
[----:B------:R-:W-:Y:S01]  /*4860*/  @P1 IMAD.HI.U32 R3, R2, UR4, RZ ;  /* 0x0000000402031c27 */ /* 0x000fe2000f8e00ff */
[----:B------:R-:W-:Y:S01]  /*4870*/  @UP0 ULDC UR4, c[0x0][0x450] ;  /* 0x0001140000040ab9 */ /* 0x000fe20000000800 */
[----:B------:R-:W-:Y:S01]  /*4880*/  @UP0 USHF.R.U32.HI UR10, URZ, UR11, UR7 ;  /* 0x0000000b3f0a0299 */ /* 0x000fe20008011607 */
[----:B------:R-:W-:-:S02]  /*4890*/  CS2R R122, SRZ ;  /* 0x00000000007a7805 */ /* 0x000fc4000001ff00 */
[----:B------:R-:W-:Y:S02]  /*48a0*/  CS2R R120, SRZ ;  /* 0x0000000000787805 */ /* 0x000fe4000001ff00 */
[----:B------:R-:W-:Y:S01]  /*48b0*/  @P2 SHF.R.U32.HI R2, RZ, UR4, R3 ;  /* 0x00000004ff022c19 */ /* 0x000fe20008011603 */
[----:B------:R-:W-:Y:S01]  /*48c0*/  UIMAD UR4, UR60, -0x50, URZ ;  /* 0xffffffb03c0478a4 */ /* 0x000fe2000f8e023f */
[----:B------:R-:W-:Y:S01]  /*48d0*/  IADD3 R3, -R23, 0x50, R64 ;  /* 0x0000005017037810 */ /* 0x000fe20007ffe140 */
[----:B------:R-:W-:Y:S01]  /*48e0*/  UIADD3 UR6, UR10, UR15, -UR18 ;  /* 0x0000000f0a067290 */ /* 0x000fe2000fffe812 */
[----:B------:R-:W-:Y:S01]  /*48f0*/  CS2R R118, SRZ ;  /* 0x0000000000767805 */ /* 0x000fe2000001ff00 */
[----:B------:R-:W0:Y:S01]  /*4900*/  SHFL.IDX PT, R5, R2, 0x1, 0x1c1f ;  /* 0x003c1f0002057f89 */ /* 0x000e2200000e0000 */
[----:B------:R-:W-:Y:S01]  /*4910*/  UIADD3 UR60, UR60, -0x2, URZ ;  /* 0xfffffffe3c3c7890 */ /* 0x000fe2000fffe03f */
[----:B------:R-:W-:Y:S01]  /*4920*/  IMAD.U32 R4, RZ, RZ, UR4 ;  /* 0x00000004ff047e24 */ /* 0x000fe2000f8e00ff */
[----:B------:R-:W-:Y:S01]  /*4930*/  R2UR UR4, R0 ;  /* 0x00000000000472ca */ /* 0x000fe200000e0000 */
[----:B------:R-:W1:Y:S01]  /*4940*/  SHFL.IDX PT, R2, R2, RZ, 0x1c1f ;  /* 0x001c1fff02027589 */ /* 0x000e6200000e0000 */
[----:B------:R-:W-:Y:S01]  /*4950*/  UIMAD.WIDE UR6, UR6, 0x66666667, URZ ;  /* 0x66666667060678a5 */ /* 0x000fe2000f8e023f */
[----:B------:R-:W-:-:S02]  /*4960*/  CS2R R116, SRZ ;  /* 0x0000000000747805 */ /* 0x000fc4000001ff00 */
[----:B------:R-:W-:Y:S02]  /*4970*/  IADD3 R4, -R23, 0x51, R4 ;  /* 0x0000005117047810 */ /* 0x000fe40007ffe104 */
[----:B------:R-:W-:Y:S01]  /*4980*/  CS2R R114, SRZ ;  /* 0x0000000000727805 */ /* 0x000fe2000001ff00 */
[----:B------:R-:W-:Y:S01]  /*4990*/  USHF.R.U32.HI UR6, URZ, 0x1f, UR7 ;  /* 0x0000001f3f067899 */ /* 0x000fe20008011607 */
[----:B------:R-:W-:Y:S02]  /*49a0*/  CS2R R112, SRZ ;  /* 0x0000000000707805 */ /* 0x000fe4000001ff00 */
[----:B------:R-:W-:Y:S01]  /*49b0*/  IADD3 R4, -R19, UR15, R4 ;  /* 0x0000000f13047c10 */ /* 0x000fe2000fffe104 */
[----:B------:R-:W2:Y:S01]  /*49c0*/  S2UR UR15, SR_CgaCtaId ;  /* 0x00000000000f79c3 */ /* 0x000ea20000008800 */
[----:B------:R-:W-:Y:S01]  /*49d0*/  ULEA.HI.SX32 UR6, UR7, UR6, 0x1b ;  /* 0x0000000607067291 */ /* 0x000fe2000f8fda3f */
[----:B------:R-:W-:Y:S02]  /*49e0*/  CS2R R110, SRZ ;  /* 0x00000000006e7805 */ /* 0x000fe4000001ff00 */
[----:B------:R-:W-:Y:S01]  /*49f0*/  CS2R R108, SRZ ;  /* 0x00000000006c7805 */ /* 0x000fe2000001ff00 */
[----:B------:R-:W-:Y:S01]  /*4a00*/  UIADD3 UR4, UR4, 0x38840, URZ ;  /* 0x0003884004047890 */ /* 0x000fe2000fffe03f */
[----:B------:R-:W-:Y:S01]  /*4a10*/  CS2R R106, SRZ ;  /* 0x00000000006a7805 */ /* 0x000fe2000001ff00 */
[----:B------:R-:W-:Y:S01]  /*4a20*/  UISETP.LT.AND UP0, UPT, UR14, UR6, UPT ;  /* 0x000000060e00728c */ /* 0x000fe2000bf01270 */
[----:B------:R-:W-:-:S02]  /*4a30*/  CS2R R104, SRZ ;  /* 0x0000000000687805 */ /* 0x000fc4000001ff00 */
[----:B------:R-:W-:Y:S02]  /*4a40*/  CS2R R102, SRZ ;  /* 0x0000000000667805 */ /* 0x000fe4000001ff00 */
[----:B------:R-:W-:Y:S01]  /*4a50*/  CS2R R100, SRZ ;  /* 0x0000000000647805 */ /* 0x000fe2000001ff00 */
[----:B------:R-:W-:Y:S01]  /*4a60*/  USEL UR7, UR14, UR6, !UP0 ;  /* 0x000000060e077287 */ /* 0x000fe2000c000000 */
[----:B------:R-:W-:Y:S02]  /*4a70*/  CS2R R98, SRZ ;  /* 0x0000000000627805 */ /* 0x000fe4000001ff00 */
[----:B0-----:R-:W-:Y:S02]  /*4a80*/  VIADDMNMX R5, R5, R4, R3, PT ;  /* 0x0000000405057246 */ /* 0x001fe40003800103 */
[----:B------:R-:W-:Y:S01]  /*4a90*/  CS2R R96, SRZ ;  /* 0x0000000000607805 */ /* 0x000fe2000001ff00 */
[----:B------:R-:W-:Y:S01]  /*4aa0*/  UISETP.GE.AND UP0, UPT, UR60, UR7, UPT ;  /* 0x000000073c00728c */ /* 0x000fe2000bf06270 */
[----:B------:R-:W-:-:S02]  /*4ab0*/  CS2R R94, SRZ ;  /* 0x00000000005e7805 */ /* 0x000fc4000001ff00 */
[C---:B------:R-:W-:Y:S02]  /*4ac0*/  ISETP.GT.AND P1, PT, R5.reuse, RZ, PT ;  /* 0x000000ff0500720c */ /* 0x040fe40003f24270 */
[----:B------:R-:W-:Y:S02]  /*4ad0*/  CS2R R92, SRZ ;  /* 0x00000000005c7805 */ /* 0x000fe4000001ff00 */
[C---:B------:R-:W-:Y:S02]  /*4ae0*/  ISETP.GT.AND P2, PT, R5.reuse, 0x1, PT ;  /* 0x000000010500780c */ /* 0x040fe40003f44270 */
[----:B------:R-:W-:Y:S02]  /*4af0*/  CS2R R90, SRZ ;  /* 0x00000000005a7805 */ /* 0x000fe4000001ff00 */
[----:B------:R-:W-:Y:S02]  /*4b00*/  ISETP.GT.AND P3, PT, R5, 0x8, PT ;  /* 0x000000080500780c */ /* 0x000fe40003f64270 */
[----:B------:R-:W-:-:S02]  /*4b10*/  CS2R R88, SRZ ;  /* 0x0000000000587805 */ /* 0x000fc4000001ff00 */
[----:B------:R-:W-:Y:S02]  /*4b20*/  FSEL R19, R58, -INF , P1 ;  /* 0xff8000003a137808 */ /* 0x000fe40000800000 */
[----:B------:R-:W-:Y:S02]  /*4b30*/  CS2R R86, SRZ ;  /* 0x0000000000567805 */ /* 0x000fe4000001ff00 */
[----:B------:R-:W-:Y:S01]  /*4b40*/  FSEL R59, R59, -INF , P2 ;  /* 0xff8000003b3b7808 */ /* 0x000fe20001000000 */
[----:B--2---:R-:W-:Y:S01]  /*4b50*/  UPRMT UR4, UR15, 0x654, UR4 ;  /* 0x000006540f047896 */ /* 0x004fe20008000004 */
[----:B------:R-:W-:Y:S02]  /*4b60*/  ISETP.GT.AND P1, PT, R5, 0x9, PT ;  /* 0x000000090500780c */ /* 0x000fe40003f24270 */
[----:B------:R-:W-:Y:S02]  /*4b70*/  CS2R R84, SRZ ;  /* 0x0000000000547805 */ /* 0x000fe4000001ff00 */
[----:B------:R-:W-:-:S02]  /*4b80*/  FSEL R21, R62, -INF , P3 ;  /* 0xff8000003e157808 */ /* 0x000fc40001800000 */
[----:B------:R-:W-:Y:S02]  /*4b90*/  CS2R R82, SRZ ;  /* 0x0000000000527805 */ /* 0x000fe4000001ff00 */
[----:B------:R-:W-:Y:S02]  /*4ba0*/  FMNMX.FTZ R58, R19, R59, !PT ;  /* 0x0000003b133a7209 */ /* 0x000fe40007810000 */
[----:B------:R-:W-:Y:S02]  /*4bb0*/  ISETP.GT.AND P2, PT, R5, 0x10, PT ;  /* 0x000000100500780c */ /* 0x000fe40003f44270 */
[----:B------:R-:W-:Y:S01]  /*4bc0*/  FSEL R63, R63, -INF , P1 ;  /* 0xff8000003f3f7808 */ /* 0x000fe20000800000 */
[----:B------:R-:W-:Y:S01]  /*4bd0*/  SYNCS.ARRIVE.TRANS64.RED.A1T0 RZ, [UR4], RZ ;  /* 0x000000ffffff79a7 */ /* 0x000fe20008100404 */
        /* <DEDUP_REMOVED lines=47> */
[----:B------:R-:W-:Y:S02]  /*4ed0*/  FMNMX.FTZ R58, R5, R58, !PT ;  /* 0x0000003a053a7209 */ /* 0x000fe40007810000 */
[----:B-1----:R-:W-:Y:S02]  /*4ee0*/  VIADDMNMX R3, R2, R4, R3, PT ;  /* 0x0000000402037246 */ /* 0x002fe40003800103 */
[----:B------:R-:W-:-:S02]  /*4ef0*/  FMNMX.FTZ R58, R31, R58, !PT ;  /* 0x0000003a1f3a7209 */ /* 0x000fc40007810000 */
[C---:B------:R-:W-:Y:S02]  /*4f00*/  ISETP.GT.AND P1, PT, R3.reuse, RZ, PT ;  /* 0x000000ff0300720c */ /* 0x040fe40003f24270 */
[C---:B------:R-:W-:Y:S01]  /*4f10*/  ISETP.GT.AND P2, PT, R3.reuse, 0x1, PT ;  /* 0x000000010300780c */ /* 0x040fe20003f44270 */
[----:B------:R-:W0:Y:S01]  /*4f20*/  SHFL.BFLY PT, R79, R58, 0x2, 0x1f ;  /* 0x0c401f003a4f7f89 */ /* 0x000e2200000e0000 */
[----:B------:R-:W-:Y:S02]  /*4f30*/  ISETP.GT.AND P3, PT, R3, 0x8, PT ;  /* 0x000000080300780c */ /* 0x000fe40003f64270 */
[----:B------:R-:W-:Y:S02]  /*4f40*/  FSEL R56, R56, -INF , P1 ;  /* 0xff80000038387808 */ /* 0x000fe40000800000 */
[----:B------:R-:W-:Y:S02]  /*4f50*/  FSEL R57, R57, -INF , P2 ;  /* 0xff80000039397808 */ /* 0x000fe40001000000 */
[----:B------:R-:W-:-:S02]  /*4f60*/  ISETP.GT.AND P1, PT, R3, 0x9, PT ;  /* 0x000000090300780c */ /* 0x000fc40003f24270 */
[----:B------:R-:W-:Y:S02]  /*4f70*/  FSEL R60, R60, -INF , P3 ;  /* 0xff8000003c3c7808 */ /* 0x000fe40001800000 */
[----:B------:R-:W-:Y:S02]  /*4f80*/  FSEL R61, R61, -INF , P1 ;  /* 0xff8000003d3d7808 */ /* 0x000fe40000800000 */
[C---:B------:R-:W-:Y:S02]  /*4f90*/  ISETP.GT.AND P1, PT, R3.reuse, 0x10, PT ;  /* 0x000000100300780c */ /* 0x040fe40003f24270 */
[C---:B------:R-:W-:Y:S02]  /*4fa0*/  ISETP.GT.AND P2, PT, R3.reuse, 0x11, PT ;  /* 0x000000110300780c */ /* 0x040fe40003f44270 */
[----:B------:R-:W-:Y:S02]  /*4fb0*/  FSEL R48, R48, -INF , P1 ;  /* 0xff80000030307808 */ /* 0x000fe40000800000 */
[----:B------:R-:W-:-:S02]  /*4fc0*/  ISETP.GT.AND P1, PT, R3, 0x18, PT ;  /* 0x000000180300780c */ /* 0x000fc40003f24270 */
[----:B------:R-:W-:Y:S02]  /*4fd0*/  FSEL R49, R49, -INF , P2 ;  /* 0xff80000031317808 */ /* 0x000fe40001000000 */
[----:B------:R-:W-:Y:S02]  /*4fe0*/  ISETP.GT.AND P3, PT, R3, 0x19, PT ;  /* 0x000000190300780c */ /* 0x000fe40003f64270 */
[----:B0-----:R-:W-:Y:S02]  /*4ff0*/  FMNMX.FTZ R4, R58, R79, !PT ;  /* 0x0000004f3a047209 */ /* 0x001fe40007810000 */
[----:B------:R-:W-:Y:S02]  /*5000*/  FMNMX.FTZ R79, R56, R57, !PT ;  /* 0x00000039384f7209 */ /* 0x000fe40007810000 */
[----:B------:R-:W-:Y:S01]  /*5010*/  FSEL R52, R52, -INF , P1 ;  /* 0xff80000034347808 */ /* 0x000fe20000800000 */
[----:B------:R-:W0:Y:S01]  /*5020*/  SHFL.BFLY PT, R81, R4, 0x1, 0x1f ;  /* 0x0c201f0004517f89 */ /* 0x000e2200000e0000 */
[----:B------:R-:W-:-:S02]  /*5030*/  FMNMX.FTZ R2, R60, R79, !PT ;  /* 0x0000004f3c027209 */ /* 0x000fc40007810000 */
[----:B------:R-:W-:Y:S02]  /*5040*/  FSEL R53, R53, -INF , P3 ;  /* 0xff80000035357808 */ /* 0x000fe40001800000 */
[----:B------:R-:W-:Y:S02]  /*5050*/  FMNMX.FTZ R79, R61, R2, !PT ;  /* 0x000000023d4f7209 */ /* 0x000fe40007810000 */
[C---:B------:R-:W-:Y:S02]  /*5060*/  ISETP.GT.AND P1, PT, R3.reuse, 0x20, PT ;  /* 0x000000200300780c */ /* 0x040fe40003f24270 */
[----:B------:R-:W-:Y:S02]  /*5070*/  FMNMX.FTZ R2, R48, R79, !PT ;  /* 0x0000004f30027209 */ /* 0x000fe40007810000 */
[----:B------:R-:W-:Y:S02]  /*5080*/  ISETP.GT.AND P2, PT, R3, 0x21, PT ;  /* 0x000000210300780c */ /* 0x000fe40003f44270 */
[----:B------:R-:W-:-:S02]  /*5090*/  FMNMX.FTZ R79, R49, R2, !PT ;  /* 0x00000002314f7209 */ /* 0x000fc40007810000 */
[----:B------:R-:W-:Y:S02]  /*50a0*/  FSEL R40, R40, -INF , P1 ;  /* 0xff80000028287808 */ /* 0x000fe40000800000 */
[----:B------:R-:W-:Y:S02]  /*50b0*/  FMNMX.FTZ R2, R52, R79, !PT ;  /* 0x0000004f34027209 */ /* 0x000fe40007810000 */
[----:B------:R-:W-:Y:S02]  /*50c0*/  ISETP.GT.AND P3, PT, R3, 0x28, PT ;  /* 0x000000280300780c */ /* 0x000fe40003f64270 */
[----:B------:R-:W-:Y:S02]  /*50d0*/  FMNMX.FTZ R79, R53, R2, !PT ;  /* 0x00000002354f7209 */ /* 0x000fe40007810000 */
[----:B------:R-:W-:Y:S02]  /*50e0*/  FSEL R41, R41, -INF , P2 ;  /* 0xff80000029297808 */ /* 0x000fe40001000000 */
[----:B0-----:R-:W-:-:S02]  /*50f0*/  FMNMX.FTZ R4, R4, R81, !PT ;  /* 0x0000005104047209 */ /* 0x001fc40007810000 */
[----:B------:R-:W-:Y:S02]  /*5100*/  CS2R R80, SRZ ;  /* 0x0000000000507805 */ /* 0x000fe4000001ff00 */
[----:B------:R-:W-:Y:S02]  /*5110*/  FMNMX.FTZ R26, R40, R79, !PT ;  /* 0x0000004f281a7209 */ /* 0x000fe40007810000 */
[C---:B------:R-:W-:Y:S01]  /*5120*/  FSETP.NEU.FTZ.AND P4, PT, R4.reuse, -INF , PT ;  /* 0xff8000000400780b */ /* 0x040fe20003f9d000 */
[----:B------:R-:W-:Y:S01]  /*5130*/  FMUL.FTZ R2, R4, UR5 ;  /* 0x0000000504027c20 */ /* 0x000fe20008410000 */
[----:B------:R-:W-:Y:S02]  /*5140*/  ISETP.GT.AND P1, PT, R3, 0x29, PT ;  /* 0x000000290300780c */ /* 0x000fe40003f24270 */
[----:B------:R-:W-:Y:S02]  /*5150*/  FSEL R44, R44, -INF , P3 ;  /* 0xff8000002c2c7808 */ /* 0x000fe40001800000 */
[----:B------:R-:W-:-:S02]  /*5160*/  FMNMX.FTZ R79, R41, R26, !PT ;  /* 0x0000001a294f7209 */ /* 0x000fc40007810000 */
[----:B------:R-:W-:Y:S02]  /*5170*/  FSEL R2, R2, RZ, P4 ;  /* 0x000000ff02027208 */ /* 0x000fe40002000000 */
[----:B------:R-:W-:Y:S02]  /*5180*/  FSEL R45, R45, -INF , P1 ;  /* 0xff8000002d2d7808 */ /* 0x000fe40000800000 */
[----:B------:R-:W-:Y:S01]  /*5190*/  ISETP.GT.AND P1, PT, R3, 0x30, PT ;  /* 0x000000300300780c */ /* 0x000fe20003f24270 */
[--C-:B------:R-:W-:Y:S01]  /*51a0*/  FFMA.FTZ R209, R19, UR5, -R2.reuse ;  /* 0x0000000513d17c23 */ /* 0x100fe20008010802 */
[----:B------:R-:W-:Y:S01]  /*51b0*/  FMNMX.FTZ R26, R44, R79, !PT ;  /* 0x0000004f2c1a7209 */ /* 0x000fe20007810000 */
[--C-:B------:R-:W-:Y:S01]  /*51c0*/  FFMA.FTZ R211, R21, UR5, -R2.reuse ;  /* 0x0000000515d37c23 */ /* 0x100fe20008010802 */
[----:B------:R-:W-:Y:S01]  /*51d0*/  ISETP.GT.AND P2, PT, R3, 0x31, PT ;  /* 0x000000310300780c */ /* 0x000fe20003f44270 */
[--C-:B------:R-:W-:Y:S01]  /*51e0*/  FFMA.FTZ R63, R63, UR5, -R2.reuse ;  /* 0x000000053f3f7c23 */ /* 0x100fe20008010802 */
[----:B------:R-:W-:Y:S01]  /*51f0*/  FSEL R32, R32, -INF , P1 ;  /* 0xff80000020207808 */ /* 0x000fe20000800000 */
[----:B------:R-:W-:Y:S01]  /*5200*/  MUFU.EX2 R209, R209 ;  /* 0x000000d100d17308 */ /* 0x000fe20000000800 */
[----:B------:R-:W-:Y:S01]  /*5210*/  FMNMX.FTZ R19, R45, R26, !PT ;  /* 0x0000001a2d137209 */ /* 0x000fe20007810000 */
[--C-:B------:R-:W-:Y:S01]  /*5220*/  FFMA.FTZ R26, R59, UR5, -R2.reuse ;  /* 0x000000053b1a7c23 */ /* 0x100fe20008010802 */
[----:B------:R-:W-:Y:S01]  /*5230*/  ISETP.GT.AND P1, PT, R3, 0x38, PT ;  /* 0x000000380300780c */ /* 0x000fe20003f24270 */
[--C-:B------:R-:W-:Y:S01]  /*5240*/  FFMA.FTZ R65, R65, UR5, -R2.reuse ;  /* 0x0000000541417c23 */ /* 0x100fe20008010802 */
[----:B------:R-:W-:Y:S01]  /*5250*/  FSEL R33, R33, -INF , P2 ;  /* 0xff80000021217808 */ /* 0x000fe20001000000 */
[--C-:B------:R-:W-:Y:S01]  /*5260*/  FFMA.FTZ R5, R5, UR5, -R2.reuse ;  /* 0x0000000505057c23 */ /* 0x100fe20008010802 */
[----:B------:R-:W-:Y:S01]  /*5270*/  FMNMX.FTZ R30, R32, R19, !PT ;  /* 0x00000013201e7209 */ /* 0x000fe20007810000 */
[----:B------:R-:W0:Y:S01]  /*5280*/  MUFU.EX2 R26, R26 ;  /* 0x0000001a001a7308 */ /* 0x000e220000000800 */
[----:B------:R-:W-:Y:S01]  /*5290*/  ISETP.GT.AND P2, PT, R3, 0x39, PT ;  /* 0x000000390300780c */ /* 0x000fe20003f44270 */
[--C-:B------:R-:W-:Y:S01]  /*52a0*/  FFMA.FTZ R51, R51, UR5, -R2.reuse ;  /* 0x0000000533337c23 */ /* 0x100fe20008010802 */
[----:B------:R-:W-:Y:S01]  /*52b0*/  FSEL R36, R36, -INF , P1 ;  /* 0xff80000024247808 */ /* 0x000fe20000800000 */
[--C-:B------:R-:W-:Y:S01]  /*52c0*/  FFMA.FTZ R67, R67, UR5, -R2.reuse ;  /* 0x0000000543437c23 */ /* 0x100fe20008010802 */
[----:B------:R-:W-:Y:S01]  /*52d0*/  FMNMX.FTZ R19, R33, R30, !PT ;  /* 0x0000001e21137209 */ /* 0x000fe20007810000 */
[--C-:B------:R-:W-:Y:S01]  /*52e0*/  FFMA.FTZ R55, R55, UR5, -R2.reuse ;  /* 0x0000000537377c23 */ /* 0x100fe20008010802 */
[----:B------:R-:W-:Y:S01]  /*52f0*/  FSEL R37, R37, -INF , P2 ;  /* 0xff80000025257808 */ /* 0x000fe20001000000 */
[----:B------:R-:W-:Y:S01]  /*5300*/  MUFU.EX2 R211, R211 ;  /* 0x000000d300d37308 */ /* 0x000fe20000000800 */
[----:B------:R-:W-:Y:S01]  /*5310*/  ISETP.GT.AND P1, PT, R3, 0x40, PT ;  /* 0x000000400300780c */ /* 0x000fe20003f24270 */
[--C-:B------:R-:W-:Y:S01]  /*5320*/  FFMA.FTZ R69, R69, UR5, -R2.reuse ;  /* 0x0000000545457c23 */ /* 0x100fe20008010802 */
[----:B------:R-:W-:Y:S01]  /*5330*/  FMNMX.FTZ R30, R36, R19, !PT ;  /* 0x00000013241e7209 */ /* 0x000fe20007810000 */
[--C-:B------:R-:W-:Y:S01]  /*5340*/  FFMA.FTZ R43, R43, UR5, -R2.reuse ;  /* 0x000000052b2b7c23 */ /* 0x100fe20008010802 */
[----:B------:R-:W-:Y:S01]  /*5350*/  ISETP.GT.AND P2, PT, R3, 0x41, PT ;  /* 0x000000410300780c */ /* 0x000fe20003f44270 */
[----:B------:R-:W-:Y:S01]  /*5360*/  FFMA.FTZ R71, R71, UR5, -R2 ;  /* 0x0000000547477c23 */ /* 0x000fe20008010802 */
[----:B------:R-:W-:Y:S01]  /*5370*/  FSEL R24, R24, -INF , P1 ;  /* 0xff80000018187808 */ /* 0x000fe20000800000 */
[----:B------:R-:W-:Y:S01]  /*5380*/  MUFU.EX2 R34, R63 ;  /* 0x0000003f00227308 */ /* 0x000fe20000000800 */
[----:B------:R-:W-:Y:S01]  /*5390*/  FMNMX.FTZ R19, R37, R30, !PT ;  /* 0x0000001e25137209 */ /* 0x000fe20007810000 */
[----:B0-----:R-:W-:Y:S01]  /*53a0*/  FADD.FTZ R62, R209, R26 ;  /* 0x0000001ad13e7221 */ /* 0x001fe20000010000 */
[----:B------:R-:W-:Y:S01]  /*53b0*/  ISETP.GT.AND P1, PT, R3, 0x48, PT ;  /* 0x000000480300780c */ /* 0x000fe20003f24270 */
[--C-:B------:R-:W-:Y:S01]  /*53c0*/  FFMA.FTZ R47, R47, UR5, -R2.reuse ;  /* 0x000000052f2f7c23 */ /* 0x100fe20008010802 */
[----:B------:R-:W-:Y:S01]  /*53d0*/  FSEL R25, R25, -INF , P2 ;  /* 0xff80000019197808 */ /* 0x000fe20001000000 */
[--C-:B------:R-:W-:Y:S01]  /*53e0*/  FFMA.FTZ R197, R73, UR5, -R2.reuse ;  /* 0x0000000549c57c23 */ /* 0x100fe20008010802 */
[----:B------:R-:W-:Y:S01]  /*53f0*/  FMNMX.FTZ R30, R24, R19, !PT ;  /* 0x00000013181e7209 */ /* 0x000fe20007810000 */
[----:B------:R-:W-:Y:S01]  /*5400*/  MUFU.EX2 R65, R65 ;  /* 0x0000004100417308 */ /* 0x000fe20000000800 */
        /* <DEDUP_REMOVED lines=8> */
[----:B------:R-:W-:Y:S01]  /*5490*/  FMNMX.FTZ R30, R28, R3, !PT ;  /* 0x000000031c1e7209 */ /* 0x000fe20007810000 */
[--C-:B------:R-:W-:Y:S01]  /*54a0*/  FFMA.FTZ R77, R77, UR5, -R2.reuse ;  /* 0x000000054d4d7c23 */ /* 0x100fe20008010802 */
[----:B------:R-:W-:Y:S01]  /*54b0*/  F2FP.F16.F32.PACK_AB R209, R26, R209 ;  /* 0x000000d11ad1723e */ /* 0x000fe200000000ff */
[--C-:B------:R-:W-:Y:S01]  /*54c0*/  FFMA.FTZ R27, R27, UR5, -R2.reuse ;  /* 0x000000051b1b7c23 */ /* 0x100fe20008010802 */
[----:B------:R-:W-:Y:S01]  /*54d0*/  FMNMX.FTZ R30, R29, R30, !PT ;  /* 0x0000001e1d1e7209 */ /* 0x000fe20007810000 */
[----:B------:R-:W-:Y:S01]  /*54e0*/  FFMA.FTZ R2, R31, UR5, -R2 ;  /* 0x000000051f027c23 */ /* 0x000fe20008010802 */
[----:B------:R-:W-:Y:S01]  /*54f0*/  CS2R R78, SRZ ;  /* 0x00000000004e7805 */ /* 0x000fe2000001ff00 */
[----:B------:R-:W0:Y:S01]  /*5500*/  MUFU.EX2 R38, R51 ;  /* 0x0000003300267308 */ /* 0x000e220000000800 */
[----:B------:R-:W-:Y:S01]  /*5510*/  CS2R R74, SRZ ;  /* 0x00000000004a7805 */ /* 0x000fe2000001ff00 */
[----:B------:R-:W1:Y:S01]  /*5520*/  SHFL.BFLY PT, R3, R30, 0x2, 0x1f ;  /* 0x0c401f001e037f89 */ /* 0x000e6200000e0000 */
[----:B------:R-:W-:-:S05]  /*5530*/  CS2R R72, SRZ ;  /* 0x0000000000487805 */ /* 0x000fca000001ff00 */
        /* <DEDUP_REMOVED lines=11> */
[----:B0-----:R-:W-:-:S05]  /*55f0*/  FMNMX.FTZ R3, R19, R30, !PT ;  /* 0x0000001e13037209 */ /* 0x001fca0007810000 */
[----:B------:R-:W-:Y:S01]  /*5600*/  MUFU.EX2 R197, R197 ;  /* 0x000000c500c57308 */ /* 0x000fe20000000800 */
[C---:B------:R-:W-:Y:S01]  /*5610*/  FSETP.NEU.FTZ.AND P1, PT, R3.reuse, -INF , PT ;  /* 0xff8000000300780b */ /* 0x040fe20003f3d000 */
[----:B------:R-:W-:-:S06]  /*5620*/  FMUL.FTZ R19, R3, UR5 ;  /* 0x0000000503137c20 */ /* 0x000fcc0008410000 */
[----:B------:R-:W-:Y:S01]  /*5630*/  MUFU.EX2 R54, R35 ;  /* 0x0000002300367308 */ /* 0x000fe20000000800 */
[----:B------:R-:W-:Y:S02]  /*5640*/  FSEL R19, R19, RZ, P1 ;  /* 0x000000ff13137208 */ /* 0x000fe40000800000 */
[----:B------:R-:W-:Y:S02]  /*5650*/  PLOP3.LUT P1, PT, PT, PT, UP0, 0x80, 0x0 ;  /* 0x000000000000781c */ /* 0x000fe40003f2f008 */
[----:B--2---:R-:W-:Y:S01]  /*5660*/  F2FP.F16.F32.PACK_AB R203, R50, R71 ;  /* 0x0000004732cb723e */ /* 0x004fe200000000ff */
        /* <DEDUP_REMOVED lines=22> */
[----:B------:R-:W1:Y:S08]  /*57d0*/  MUFU.EX2 R60, R60 ;  /* 0x0000003c003c7308 */ /* 0x000e700000000800 */
[----:B------:R-:W2:Y:S01]  /*57e0*/  MUFU.EX2 R61, R61 ;  /* 0x0000003d003d7308 */ /* 0x000ea20000000800 */
[----:B0-----:R-:W-:Y:S01]  /*57f0*/  FADD.FTZ R5, R56, R57 ;  /* 0x0000003938057221 */ /* 0x001fe20000010000 */
[----:B------:R-:W-:-:S02]  /*5800*/  F2FP.F16.F32.PACK_AB R208, R57, R56 ;  /* 0x0000003839d0723e */ /* 0x000fc400000000ff */
[----:B------:R-:W-:-:S04]  /*5810*/  CS2R R56, SRZ ;  /* 0x0000000000387805 */ /* 0x000fc8000001ff00 */
[----:B------:R-:W0:Y:S01]  /*5820*/  MUFU.EX2 R48, R48 ;  /* 0x0000003000307308 */ /* 0x000e220000000800 */
[----:B-1----:R-:W-:Y:S01]  /*5830*/  FADD.FTZ R64, R60, R5 ;  /* 0x000000053c407221 */ /* 0x002fe20000010000 */
[----:B------:R-:W-:Y:S01]  /*5840*/  FADD.FTZ R5, R211, R62 ;  /* 0x0000003ed3057221 */ /* 0x000fe20000010000 */
[----:B------:R-:W-:-:S03]  /*5850*/  F2FP.F16.F32.PACK_AB R211, R34, R211 ;  /* 0x000000d322d3723e */ /* 0x000fc600000000ff */
[----:B------:R-:W-:Y:S01]  /*5860*/  FADD.FTZ R62, R34, R5 ;  /* 0x00000005223e7221 */ /* 0x000fe20000010000 */
[----:B------:R-:W-:Y:S01]  /*5870*/  CS2R R34, SRZ ;  /* 0x0000000000227805 */ /* 0x000fe2000001ff00 */
[----:B------:R-:W1:Y:S01]  /*5880*/  MUFU.EX2 R49, R49 ;  /* 0x0000003100317308 */ /* 0x000e620000000800 */
[----:B--2---:R-:W-:Y:S01]  /*5890*/  FADD.FTZ R21, R61, R64 ;  /* 0x000000403d157221 */ /* 0x004fe20000010000 */
[----:B------:R-:W-:Y:S01]  /*58a0*/  FADD.FTZ R5, R65, R62 ;  /* 0x0000003e41057221 */ /* 0x000fe20000010000 */
[----:B------:R-:W-:Y:S02]  /*58b0*/  F2FP.F16.F32.PACK_AB R210, R61, R60 ;  /* 0x0000003c3dd2723e */ /* 0x000fe400000000ff */
[----:B------:R-:W-:Y:S02]  /*58c0*/  CS2R R64, SRZ ;  /* 0x0000000000407805 */ /* 0x000fe4000001ff00 */
[----:B------:R-:W-:Y:S01]  /*58d0*/  CS2R R60, SRZ ;  /* 0x00000000003c7805 */ /* 0x000fe2000001ff00 */
[----:B------:R-:W2:Y:S01]  /*58e0*/  MUFU.EX2 R52, R52 ;  /* 0x0000003400347308 */ /* 0x000ea20000000800 */
[----:B0-----:R-:W-:-:S07]  /*58f0*/  FADD.FTZ R0, R48, R21 ;  /* 0x0000001530007221 */ /* 0x001fce0000010000 */
[----:B------:R-:W0:Y:S01]  /*5900*/  MUFU.EX2 R53, R53 ;  /* 0x0000003500357308 */ /* 0x000e220000000800 */
[C---:B-1----:R-:W-:Y:S01]  /*5910*/  FADD.FTZ R21, R49.reuse, R0 ;  /* 0x0000000031157221 */ /* 0x042fe20000010000 */
[----:B------:R-:W-:Y:S01]  /*5920*/  FADD.FTZ R0, R38, R5 ;  /* 0x0000000526007221 */ /* 0x000fe20000010000 */
[----:B------:R-:W-:Y:S02]  /*5930*/  F2FP.F16.F32.PACK_AB R204, R49, R48 ;  /* 0x0000003031cc723e */ /* 0x000fe400000000ff */
[----:B------:R-:W-:Y:S01]  /*5940*/  CS2R R48, SRZ ;  /* 0x0000000000307805 */ /* 0x000fe2000001ff00 */
[----:B------:R-:W-:Y:S01]  /*5950*/  FADD.FTZ R5, R67, R0 ;  /* 0x0000000043057221 */ /* 0x000fe20000010000 */
[----:B------:R-:W-:Y:S01]  /*5960*/  CS2R R66, SRZ ;  /* 0x0000000000427805 */ /* 0x000fe2000001ff00 */
[----:B------:R-:W1:Y:S01]  /*5970*/  MUFU.EX2 R40, R40 ;  /* 0x0000002800287308 */ /* 0x000e620000000800 */
[----:B--2---:R-:W-:Y:S01]  /*5980*/  FADD.FTZ R62, R52, R21 ;  /* 0x00000015343e7221 */ /* 0x004fe20000010000 */
[----:B------:R-:W-:Y:S01]  /*5990*/  FADD.FTZ R0, R42, R5 ;  /* 0x000000052a007221 */ /* 0x000fe20000010000 */
[----:B------:R-:W-:-:S03]  /*59a0*/  CS2R R42, SRZ ;  /* 0x00000000002a7805 */ /* 0x000fc6000001ff00 */
[----:B------:R-:W-:Y:S01]  /*59b0*/  FADD.FTZ R5, R69, R0 ;  /* 0x0000000045057221 */ /* 0x000fe20000010000 */
[----:B------:R-:W-:Y:S01]  /*59c0*/  CS2R R68, SRZ ;  /* 0x0000000000447805 */ /* 0x000fe2000001ff00 */
[----:B------:R-:W2:Y:S01]  /*59d0*/  MUFU.EX2 R41, R41 ;  /* 0x0000002900297308 */ /* 0x000ea20000000800 */
[C---:B0-----:R-:W-:Y:S01]  /*59e0*/  FADD.FTZ R21, R53.reuse, R62 ;  /* 0x0000003e35157221 */ /* 0x041fe20000010000 */
[----:B------:R-:W-:Y:S01]  /*59f0*/  FADD.FTZ R0, R46, R5 ;  /* 0x000000052e007221 */ /* 0x000fe20000010000 */
[----:B------:R-:W-:Y:S02]  /*5a00*/  F2FP.F16.F32.PACK_AB R206, R53, R52 ;  /* 0x0000003435ce723e */ /* 0x000fe400000000ff */
[----:B------:R-:W-:Y:S02]  /*5a10*/  CS2R R52, SRZ ;  /* 0x0000000000347805 */ /* 0x000fe4000001ff00 */
[----:B------:R-:W-:Y:S01]  /*5a20*/  CS2R R46, SRZ ;  /* 0x00000000002e7805 */ /* 0x000fe2000001ff00 */
[----:B------:R-:W-:Y:S01]  /*5a30*/  FADD.FTZ R5, R71, R0 ;  /* 0x0000000047057221 */ /* 0x000fe20000010000 */
[----:B------:R-:W-:Y:S01]  /*5a40*/  CS2R R70, SRZ ;  /* 0x0000000000467805 */ /* 0x000fe2000001ff00 */
[----:B------:R-:W0:Y:S01]  /*5a50*/  MUFU.EX2 R44, R44 ;  /* 0x0000002c002c7308 */ /* 0x000e220000000800 */
[----:B-1----:R-:W-:Y:S01]  /*5a60*/  FADD.FTZ R62, R40, R21 ;  /* 0x00000015283e7221 */ /* 0x002fe20000010000 */
[----:B------:R-:W-:Y:S01]  /*5a70*/  FADD.FTZ R0, R50, R5 ;  /* 0x0000000532007221 */ /* 0x000fe20000010000 */
[----:B------:R-:W-:-:S05]  /*5a80*/  CS2R R50, SRZ ;  /* 0x0000000000327805 */ /* 0x000fca000001ff00 */
[----:B------:R-:W1:Y:S01]  /*5a90*/  MUFU.EX2 R45, R45 ;  /* 0x0000002d002d7308 */ /* 0x000e620000000800 */
[C---:B--2---:R-:W-:Y:S01]  /*5aa0*/  FADD.FTZ R21, R41.reuse, R62 ;  /* 0x0000003e29157221 */ /* 0x044fe20000010000 */
[----:B------:R-:W-:Y:S02]  /*5ab0*/  F2FP.F16.F32.PACK_AB R200, R41, R40 ;  /* 0x0000002829c8723e */ /* 0x000fe400000000ff */
[----:B------:R-:W-:Y:S02]  /*5ac0*/  CS2R R62, SRZ ;  /* 0x00000000003e7805 */ /* 0x000fe4000001ff00 */
[----:B------:R-:W-:Y:S02]  /*5ad0*/  CS2R R40, SRZ ;  /* 0x0000000000287805 */ /* 0x000fe4000001ff00 */
[----:B------:R-:W2:Y:S01]  /*5ae0*/  MUFU.EX2 R32, R32 ;  /* 0x0000002000207308 */ /* 0x000ea20000000800 */
[----:B0-----:R-:W-:-:S07]  /*5af0*/  FADD.FTZ R26, R44, R21 ;  /* 0x000000152c1a7221 */ /* 0x001fce0000010000 */
[----:B------:R-:W0:Y:S01]  /*5b00*/  MUFU.EX2 R33, R33 ;  /* 0x0000002100217308 */ /* 0x000e220000000800 */
[C---:B-1----:R-:W-:Y:S01]  /*5b10*/  FADD.FTZ R21, R45.reuse, R26 ;  /* 0x0000001a2d157221 */ /* 0x042fe20000010000 */
[----:B------:R-:W-:Y:S02]  /*5b20*/  F2FP.F16.F32.PACK_AB R202, R45, R44 ;  /* 0x0000002c2dca723e */ /* 0x000fe400000000ff */
[----:B------:R-:W-:-:S04]  /*5b30*/  CS2R R44, SRZ ;  /* 0x00000000002c7805 */ /* 0x000fc8000001ff00 */
[----:B------:R-:W-:Y:S01]  /*5b40*/  MUFU.EX2 R36, R36 ;  /* 0x0000002400247308 */ /* 0x000fe20000000800 */
[----:B--2---:R-:W-:Y:S01]  /*5b50*/  FADD.FTZ R26, R32, R21 ;  /* 0x00000015201a7221 */ /* 0x004fe20000010000 */
[----:B------:R-:W-:Y:S01]  /*5b60*/  FADD.FTZ R21, R197, R0 ;  /* 0x00000000c5157221 */ /* 0x000fe20000010000 */
[----:B------:R-:W-:-:S03]  /*5b70*/  F2FP.F16.F32.PACK_AB R197, R54, R197 ;  /* 0x000000c536c5723e */ /* 0x000fc600000000ff */
[----:B------:R-:W-:Y:S01]  /*5b80*/  FADD.FTZ R0, R54, R21 ;  /* 0x0000001536007221 */ /* 0x000fe20000010000 */
[----:B------:R-:W-:Y:S01]  /*5b90*/  CS2R R54, SRZ ;  /* 0x0000000000367805 */ /* 0x000fe2000001ff00 */
[----:B------:R-:W1:Y:S01]  /*5ba0*/  MUFU.EX2 R199, R199 ;  /* 0x000000c700c77308 */ /* 0x000e620000000800 */
[----:B0-----:R-:W-:-:S07]  /*5bb0*/  F2FP.F16.F32.PACK_AB R196, R33, R32 ;  /* 0x0000002021c4723e */ /* 0x001fce00000000ff */
[----:B------:R-:W0:Y:S08]  /*5bc0*/  MUFU.EX2 R37, R37 ;  /* 0x0000002500257308 */ /* 0x000e300000000800 */
[----:B------:R2:W3:Y:S01]  /*5bd0*/  MUFU.EX2 R58, R39 ;  /* 0x00000027003a7308 */ /* 0x0004e20000000800 */
[----:B-1----:R-:W-:-:S07]  /*5be0*/  FADD.FTZ R21, R199, R0 ;  /* 0x00000000c7157221 */ /* 0x002fce0000010000 */
[----:B------:R-:W-:Y:S01]  /*5bf0*/  MUFU.EX2 R24, R24 ;  /* 0x0000001800187308 */ /* 0x000fe20000000800 */
[----:B0-----:R-:W-:Y:S02]  /*5c00*/  F2FP.F16.F32.PACK_AB R198, R37, R36 ;  /* 0x0000002425c6723e */ /* 0x001fe400000000ff */
[----:B--2---:R-:W-:-:S05]  /*5c10*/  CS2R R38, SRZ ;  /* 0x0000000000267805 */ /* 0x004fca000001ff00 */
[----:B------:R-:W-:Y:S01]  /*5c20*/  MUFU.EX2 R77, R77 ;  /* 0x0000004d004d7308 */ /* 0x000fe20000000800 */
[C---:B---3--:R-:W-:Y:S01]  /*5c30*/  FADD.FTZ R0, R58.reuse, R21 ;  /* 0x000000153a007221 */ /* 0x048fe20000010000 */
[----:B------:R-:W-:Y:S02]  /*5c40*/  F2FP.F16.F32.PACK_AB R199, R58, R199 ;  /* 0x000000c73ac7723e */ /* 0x000fe400000000ff */
[----:B------:R-:W-:-:S04]  /*5c50*/  CS2R R58, SRZ ;  /* 0x00000000003a7805 */ /* 0x000fc8000001ff00 */
[----:B------:R0:W1:Y:S08]  /*5c60*/  MUFU.EX2 R30, R27 ;  /* 0x0000001b001e7308 */ /* 0x0000700000000800 */
[----:B------:R-:W2:Y:S01]  /*5c70*/  MUFU.EX2 R25, R25 ;  /* 0x0000001900197308 */ /* 0x000ea20000000800 */
[----:B0-----:R-:W-:Y:S01]  /*5c80*/  FADD.FTZ R27, R33, R26 ;  /* 0x0000001a211b7221 */ /* 0x001fe20000010000 */
[----:B------:R-:W-:-:S03]  /*5c90*/  CS2R R32, SRZ ;  /* 0x0000000000207805 */ /* 0x000fc6000001ff00 */
[----:B------:R-:W-:-:S03]  /*5ca0*/  FADD.FTZ R26, R36, R27 ;  /* 0x0000001b241a7221 */ /* 0x000fc60000010000 */
[----:B------:R-:W0:Y:S01]  /*5cb0*/  MUFU.EX2 R28, R28 ;  /* 0x0000001c001c7308 */ /* 0x000e220000000800 */
[----:B------:R-:W-:Y:S01]  /*5cc0*/  FADD.FTZ R27, R37, R26 ;  /* 0x0000001a251b7221 */ /* 0x000fe20000010000 */
[----:B-1----:R-:W-:Y:S02]  /*5cd0*/  F2FP.F16.F32.PACK_AB R193, R30, R77 ;  /* 0x0000004d1ec1723e */ /* 0x002fe400000000ff */
[----:B------:R-:W-:Y:S01]  /*5ce0*/  CS2R R36, SRZ ;  /* 0x0000000000247805 */ /* 0x000fe2000001ff00 */
[----:B------:R-:W-:-:S03]  /*5cf0*/  FADD.FTZ R26, R24, R27 ;  /* 0x0000001b181a7221 */ /* 0x000fc60000010000 */
[----:B------:R1:W3:Y:S01]  /*5d00*/  MUFU.EX2 R5, R19 ;  /* 0x0000001300057308 */ /* 0x0002e20000000800 */
[C---:B--2---:R-:W-:Y:S01]  /*5d10*/  FADD.FTZ R21, R25.reuse, R26 ;  /* 0x0000001a19157221 */ /* 0x044fe20000010000 */
[----:B------:R-:W-:Y:S02]  /*5d20*/  F2FP.F16.F32.PACK_AB R192, R25, R24 ;  /* 0x0000001819c0723e */ /* 0x000fe400000000ff */
[----:B------:R-:W-:-:S04]  /*5d30*/  CS2R R24, SRZ ;  /* 0x0000000000187805 */ /* 0x000fc8000001ff00 */
[----:B------:R-:W2:Y:S01]  /*5d40*/  MUFU.EX2 R2, R2 ;  /* 0x0000000200027308 */ /* 0x000ea20000000800 */
[----:B-1----:R-:W-:Y:S01]  /*5d50*/  FADD.FTZ R19, R77, R0 ;  /* 0x000000004d137221 */ /* 0x002fe20000010000 */
[----:B0-----:R-:W-:Y:S01]  /*5d60*/  FADD.FTZ R26, R28, R21 ;  /* 0x000000151c1a7221 */ /* 0x001fe20000010000 */
[----:B------:R-:W-:Y:S02]  /*5d70*/  CS2R R76, SRZ ;  /* 0x00000000004c7805 */ /* 0x000fe4000001ff00 */
[----:B------:R-:W-:Y:S01]  /*5d80*/  FADD.FTZ R0, R30, R19 ;  /* 0x000000131e007221 */ /* 0x000fe20000010000 */
[----:B------:R-:W-:-:S03]  /*5d90*/  CS2R R30, SRZ ;  /* 0x00000000001e7805 */ /* 0x000fc6000001ff00 */
[----:B------:R-:W-:Y:S01]  /*5da0*/  FADD.FTZ R21, R195, R0 ;  /* 0x00000000c3157221 */ /* 0x000fe20000010000 */
[C---:B---3--:R-:W-:Y:S01]  /*5db0*/  FADD.FTZ R19, R5.reuse, R26 ;  /* 0x0000001a05137221 */ /* 0x048fe20000010000 */
[----:B------:R-:W-:Y:S01]  /*5dc0*/  F2FP.F16.F32.PACK_AB R194, R5, R28 ;  /* 0x0000001c05c2723e */ /* 0x000fe200000000ff */
[----:B------:R-:W-:Y:S01]  /*5dd0*/  IMAD.MOV.U32 R0, RZ, RZ, 0x3f800000 ;  /* 0x3f800000ff007424 */ /* 0x000fe200078e00ff */
[----:B------:R-:W-:Y:S02]  /*5de0*/  CS2R R28, SRZ ;  /* 0x00000000001c7805 */ /* 0x000fe4000001ff00 */
[----:B------:R-:W-:Y:S01]  /*5df0*/  CS2R R26, SRZ ;  /* 0x00000000001a7805 */ /* 0x000fe2000001ff00 */
[C---:B--2---:R-:W-:Y:S01]  /*5e00*/  FADD.FTZ R5, R2.reuse, R21 ;  /* 0x0000001502057221 */ /* 0x044fe20000010000 */
[----:B------:R-:W-:Y:S01]  /*5e10*/  IMAD.U32 R21, RZ, RZ, UR7 ;  /* 0x00000007ff157e24 */ /* 0x000fe2000f8e00ff */
[----:B------:R-:W-:Y:S01]  /*5e20*/  F2FP.F16.F32.PACK_AB R195, R2, R195 ;  /* 0x000000c302c3723e */ /* 0x000fe200000000ff */
[----:B------:R-:W-:Y:S01]  /*5e30*/  IMAD.MOV.U32 R2, RZ, RZ, 0x3f800000 ;  /* 0x3f800000ff027424 */ /* 0x000fe200078e00ff */
[----:B------:R-:W-:Y:S06]  /*5e40*/  @!P1 BRA `(.L_x_2387) ;  /* 0x0000003c00a49947 */ /* 0x000fec0003800000 */
[----:B------:R-:W-:Y:S01]  /*5e50*/  R2UR UR4, R18 ;  /* 0x00000000120472ca */ /* 0x000fe200000e0000 */
[----:B------:R-:W-:Y:S01]  /*5e60*/  IMAD.MOV.U32 R227, RZ, RZ, R4 ;  /* 0x000000ffffe37224 */ /* 0x000fe200078e0004 */
[----:B------:R-:W-:Y:S01]  /*5e70*/  UMOV UR37, UR36 ;  /* 0x0000002400257c82 */ /* 0x000fe20008000000 */
[----:B------:R-:W-:Y:S02]  /*5e80*/  IMAD.MOV.U32 R228, RZ, RZ, R3 ;  /* 0x000000ffffe47224 */ /* 0x000fe400078e0003 */
[----:B------:R-:W-:Y:S02]  /*5e90*/  IMAD.MOV.U32 R2, RZ, RZ, 0x3f800000 ;  /* 0x3f800000ff027424 */ /* 0x000fe400078e00ff */
[----:B------:R-:W-:-:S06]  /*5ea0*/  IMAD.MOV.U32 R151, RZ, RZ, RZ ;  /* 0x000000ffff977224 */ /* 0x000fcc00078e00ff */
[----:B------:R-:W-:-:S07]  /*5eb0*/  IMAD.U32 R229, RZ, RZ, UR4 ;  /* 0x00000004ffe57e24 */ /* 0x000fce000f8e00ff */
.L_x_2398:
[----:B------:R-:W-:Y:S01]  /*5ec0*/  R2UR UR5, R229 ;  /* 0x00000000e50572ca */ /* 0x000fe200000e0000 */
[----:B------:R-:W-:-:S04]  /*5ed0*/  UISETP.NE.AND UP0, UPT, UR37, 0x1, UPT ;  /* 0x000000012500788c */ /* 0x000fc8000bf05270 */
[----:B------:R-:W-:-:S08]  /*5ee0*/  USEL UR4, URZ, 0x1, UP0 ;  /* 0x000000013f047887 */ /* 0x000fd00008000000 */
[----:B------:R-:W-:-:S06]  /*5ef0*/  ULOP3.LUT UR4, UR5, UR4, URZ, 0x3c, !UPT ;  /* 0x0000000405047292 */ /* 0x000fcc000f8e3c3f */
[----:B------:R-:W-:Y:S01]  /*5f00*/  IMAD.U32 R18, RZ, RZ, UR4 ;  /* 0x00000004ff127e24 */ /* 0x000fe2000f8e00ff */
[----:B------:R-:W-:Y:S06]  /*5f10*/  @!P0 BRA `(.L_x_2388) ;  /* 0x0000000000048947 */ /* 0x000fec0003800000 */
[----:B------:R-:W-:Y:S01]  /*5f20*/  BPT.TRAP 0x1 ;  /* 0x000000040000795c */ /* 0x000fe20000300000 */
.L_x_2388:
        /* <DEDUP_REMOVED lines=11> */
.L_x_2389:
[----:B-1----:R-:W-:Y:S05]  /*5fe0*/  @P1 BRA `(.L_x_2390) ;  /* 0x0000000000081947 */ /* 0x002fea0003800000 */
[----:B------:R-:W1:Y:S02]  /*5ff0*/  SYNCS.PHASECHK.TRANS64.TRYWAIT P1, [UR61+0x38830], R3 ;  /* 0x03883003ff0075a7 */ /* 0x000e64000802017d */
[----:B-1----:R-:W-:Y:S05]  /*6000*/  @!P1 BRA `(.L_x_2391) ;  /* 0x0000013c00289947 */ /* 0x002fea0003800000 */
.L_x_2390:
[----:B------:R-:W-:Y:S01]  /*6010*/  R2UR UR4, R20 ;  /* 0x00000000140472ca */ /* 0x000fe200000e0000 */
[----:B------:R-:W-:Y:S01]  /*6020*/  WARPGROUP.ARRIVE ;  /* 0x00000000000079c5 */ /* 0x000fe20000000000 */
[----:B------:R-:W-:Y:S01]  /*6030*/  R2UR UR6, R14 ;  /* 0x000000000e0672ca */ /* 0x000fe200000e0000 */
[----:B------:R-:W-:Y:S01]  /*6040*/  UMOV UR59, 0x40000040 ;  /* 0x40000040003b7882 */ /* 0x000fe20000000000 */
        /* <DEDUP_REMOVED lines=9> */
[----:B------:R-:W-:Y:S01]  /*60e0*/  UIMAD UR4, UR36, 0xa00, UR4 ;  /* 0x00000a00240478a4 */ /* 0x000fe2000f8e0204 */
[-C--:B------:R-:W-:Y:S01]  /*60f0*/  FMUL.FTZ R24, R24, R0.reuse ;  /* 0x0000000018187220 */ /* 0x080fe20000410000 */
[----:B------:R-:W-:Y:S01]  /*6100*/  UMOV UR56, UR6 ;  /* 0x0000000600387c82 */ /* 0x000fe20008000000 */
[----:B------:R-:W-:Y:S01]  /*6110*/  UMOV UR35, 0x40000040 ;  /* 0x4000004000237882 */ /* 0x000fe20000000000 */
[----:B------:R-:W-:Y:S01]  /*6120*/  UMOV UR57, UR7 ;  /* 0x0000000700397c82 */ /* 0x000fe20008000000 */
[----:B------:R-:W-:Y:S01]  /*6130*/  UIADD3 UR18, UR4, 0x284, URZ ;  /* 0x0000028404127890 */ /* 0x000fe2000fffe03f */
[-C--:B------:R-:W-:Y:S01]  /*6140*/  FMUL.FTZ R25, R25, R0.reuse ;  /* 0x0000000019197220 */ /* 0x080fe20000410000 */
[----:B------:R-:W-:Y:S01]  /*6150*/  UMOV UR58, UR4 ;  /* 0x00000004003a7c82 */ /* 0x000fe20008000000 */
[----:B------:R-:W-:Y:S01]  /*6160*/  UIADD3 UR22, UR4, 0x286, URZ ;  /* 0x0000028604167890 */ /* 0x000fe2000fffe03f */
[----:B------:R-:W-:Y:S01]  /*6170*/  HGMMA.64x16x16.F32 R184, gdesc[UR56], RZ, !UPT, gsb0 ;  /* 0x0020000038b879f0 */ /* 0x000fe2000c0008ff */
[----:B------:R-:W-:Y:S01]  /*6180*/  UIADD3 UR58, UR4, 0x80, URZ ;  /* 0x00000080043a7890 */ /* 0x000fe2000fffe03f */
[-C--:B------:R-:W-:Y:S01]  /*6190*/  FMUL.FTZ R28, R28, R0.reuse ;  /* 0x000000001c1c7220 */ /* 0x080fe20000410000 */
[----:B------:R-:W-:Y:S01]  /*61a0*/  UMOV UR59, 0x40000040 ;  /* 0x40000040003b7882 */ /* 0x000fe20000000000 */
[----:B------:R-:W-:Y:S01]  /*61b0*/  UMOV UR56, UR6 ;  /* 0x0000000600387c82 */ /* 0x000fe20008000000 */
[----:B------:R-:W-:Y:S01]  /*61c0*/  UMOV UR57, UR7 ;  /* 0x0000000700397c82 */ /* 0x000fe20008000000 */
        /* <DEDUP_REMOVED lines=54> */
[----:B------:R-:W-:Y:S01]  /*6530*/  UIADD3 UR58, UR4, 0x100, URZ ;  /* 0x00000100043a7890 */ /* 0x000fe2000fffe03f */
[-C--:B------:R-:W-:Y:S01]  /*6540*/  FMUL.FTZ R109, R109, R0.reuse ;  /* 0x000000006d6d7220 */ /* 0x080fe20000410000 */
[----:B------:R-:W-:Y:S01]  /*6550*/  UMOV UR59, 0x40000040 ;  /* 0x40000040003b7882 */ /* 0x000fe20000000000 */
        /* <DEDUP_REMOVED lines=97> */
[----:B------:R-:W-:Y:S01]  /*6b70*/  UMOV UR59, 0x40000040 ;  /* 0x40000040003b7882 */ /* 0x000fe20000000000 */
[----:B------:R-:W-:Y:S01]  /*6b80*/  UMOV UR56, UR6 ;  /* 0x0000000600387c82 */ /* 0x000fe20008000000 */
[----:B------:R-:W-:Y:S01]  /*6b90*/  UMOV UR57, UR7 ;  /* 0x0000000700397c82 */ /* 0x000fe20008000000 */
[----:B------:R-:W-:Y:S02]  /*6ba0*/  R2UR UR6, R8 ;  /* 0x00000000080672ca */ /* 0x000fe400000e0000 */
[----:B------:R-:W-:Y:S01]  /*6bb0*/  R2UR UR7, R9 ;  /* 0x00000000090772ca */ /* 0x000fe200000e0000 */
[----:B------:R-:W-:Y:S02]  /*6bc0*/  WARPGROUP.DEPBAR.LE gsb0, 0x0 ;  /* 0x00008000000079c5 */ /* 0x000fe40000010000 */
[----:B------:R-:W-:-:S06]  /*6bd0*/  WARPGROUP.ARRIVE ;  /* 0x00000000000079c5 */ /* 0x000fcc0000000000 */
[----:B------:R-:W-:Y:S01]  /*6be0*/  HGMMA.64x16x16.F32 R152, gdesc[UR56], RZ, !UPT, gsb0 ;  /* 0x00200000389879f0 */ /* 0x000fe2000c0008ff */
[----:B------:R-:W-:Y:S01]  /*6bf0*/  UIADD3 UR58, UR4, 0x2, URZ ;  /* 0x00000002043a7890 */ /* 0x000fe2000fffe03f */
[----:B------:R-:W-:Y:S01]  /*6c00*/  UMOV UR59, 0x40000040 ;  /* 0x40000040003b7882 */ /* 0x000fe20000000000 */
[----:B------:R-:W-:Y:S01]  /*6c10*/  UMOV UR56, UR14 ;  /* 0x0000000e00387c82 */ /* 0x000fe20008000000 */
[----:B------:R-:W-:Y:S01]  /*6c20*/  UMOV UR57, UR15 ;  /* 0x0000000f00397c82 */ /* 0x000fe20008000000 */
[----:B------:R-:W-:Y:S02]  /*6c30*/  WARPGROUP.DEPBAR.LE gsb0, 0x0 ;  /* 0x00008000000079c5 */ /* 0x000fe40000010000 */
[----:B------:R-:W-:-:S06]  /*6c40*/  WARPGROUP.ARRIVE ;  /* 0x00000000000079c5 */ /* 0x000fcc0000000000 */
[----:B------:R-:W-:Y:S01]  /*6c50*/  HGMMA.64x16x16.F32 R184, gdesc[UR56], R184, gsb0 ;  /* 0x0020000038b879f0 */ /* 0x000fe200080008b8 */
        /* <DEDUP_REMOVED lines=25> */
[----:B------:R-:W-:Y:S01]  /*6df0*/  UIADD3 UR14, UR4, 0x282, URZ ;  /* 0x00000282040e7890 */ /* 0x000fe2000fffe03f */
[----:B------:R-:W-:Y:S01]  /*6e00*/  UMOV UR15, 0x40000040 ;  /* 0x40000040000f7882 */ /* 0x000fe20000000000 */
        /* <DEDUP_REMOVED lines=102> */
[----:B------:R-:W-:Y:S02]  /*7470*/  R2UR UR10, R6 ;  /* 0x00000000060a72ca */ /* 0x000fe400000e0000 */
[----:B------:R-:W-:-:S11]  /*7480*/  R2UR UR11, R7 ;  /* 0x00000000070b72ca */ /* 0x000fd600000e0000 */
[----:B------:R-:W-:Y:S02]  /*7490*/  UMOV UR56, UR10 ;  /* 0x0000000a00387c82 */ /* 0x000fe40008000000 */
[----:B------:R-:W-:Y:S01]  /*74a0*/  UMOV UR57, UR11 ;  /* 0x0000000b00397c82 */ /* 0x000fe20008000000 */
[----:B------:R-:W-:Y:S01]  /*74b0*/  UMOV UR5, UR11 ;  /* 0x0000000b00057c82 */ /* 0x000fe20008000000 */
        /* <DEDUP_REMOVED lines=259> */
[----:B------:R-:W-:Y:S05]  /*84f0*/  @!P0 BRA `(.L_x_2392) ;  /* 0x0000000000048947 */ /* 0x000fea0003800000 */
[----:B------:R-:W-:Y:S01]  /*8500*/  BPT.TRAP 0x1 ;  /* 0x000000040000795c */ /* 0x000fe20000300000 */
.L_x_2392:
        /* <DEDUP_REMOVED lines=8> */
.L_x_2393:
[----:B---3--:R-:W-:Y:S05]  /*8590*/  @P1 BRA `(.L_x_2394) ;  /* 0x0000000000081947 */ /* 0x008fea0003800000 */
[----:B------:R-:W3:Y:S02]  /*85a0*/  SYNCS.PHASECHK.TRANS64.TRYWAIT P1, [UR4+0x38850], R0 ;  /* 0x03885000ff0075a7 */ /* 0x000ee40008020144 */
[----:B---3--:R-:W-:Y:S05]  /*85b0*/  @!P1 BRA `(.L_x_2395) ;  /* 0x0000011400d49947 */ /* 0x008fea0003800000 */
.L_x_2394:
        /* <DEDUP_REMOVED lines=37> */
.L_x_2396:
[----:B------:R-:W-:Y:S01]  /*8810*/  R2UR UR6, R213 ;  /* 0x00000000d50672ca */ /* 0x000fe200000e0000 */
[----:B------:R-:W-:Y:S01]  /*8820*/  UIADD3 UR61, UR61, 0x38840, URZ ;  /* 0x000388403d3d7890 */ /* 0x000fe2000fffe03f */
[----:B------:R-:W-:Y:S02]  /*8830*/  R2UR UR5, R215 ;  /* 0x00000000d70572ca */ /* 0x000fe400000e0000 */
[----:B------:R-:W-:Y:S02]  /*8840*/  R2UR UR10, R22 ;  /* 0x00000000160a72ca */ /* 0x000fe400000e0000 */
[----:B------:R-:W-:Y:S02]  /*8850*/  R2UR UR7, R212 ;  /* 0x00000000d40772ca */ /* 0x000fe400000e0000 */
[----:B------:R-:W-:-:S04]  /*8860*/  LOP3.LUT R16, R16, 0xfffffbff, RZ, 0xc0, !PT ;  /* 0xfffffbff10107812 */ /* 0x000fc800078ec0ff */
[----:B------:R-:W-:Y:S01]  /*8870*/  @P0 LOP3.LUT R16, R16, 0x400, RZ, 0xfc, !PT ;  /* 0x0000040010100812 */ /* 0x000fe200078efcff */
[----:B------:R-:W-:Y:S02]  /*8880*/  UISETP.NE.AND UP0, UPT, UR6, URZ, UPT ;  /* 0x0000003f0600728c */ /* 0x000fe4000bf05270 */
[----:B01----:R-:W-:Y:S01]  /*8890*/  VIADD R3, R216, UR5 ;  /* 0x00000005d8037c36 */ /* 0x003fe20008000000 */
[----:B------:R-:W-:Y:S01]  /*88a0*/  UIMAD UR5, UR60, -0x50, URZ ;  /* 0xffffffb03c0578a4 */ /* 0x000fe2000f8e023f */
[----:B---3--:R-:W-:Y:S01]  /*88b0*/  IMAD.U32 R2, RZ, RZ, UR10 ;  /* 0x0000000aff027e24 */ /* 0x008fe2000f8e00ff */
[----:B------:R-:W-:Y:S02]  /*88c0*/  LOP3.LUT R16, R16, 0xfffff7ff, RZ, 0xc0, !PT ;  /* 0xfffff7ff10107812 */ /* 0x000fe400078ec0ff */
[----:B------:R-:W-:Y:S02]  /*88d0*/  PLOP3.LUT P1, PT, PT, PT, UP0, 0x80, 0x0 ;  /* 0x000000000000781c */ /* 0x000fe40003f2f008 */
[----:B------:R-:W-:-:S02]  /*88e0*/  PLOP3.LUT P2, PT, PT, PT, UP0, 0x80, 0x0 ;  /* 0x000000000000781c */ /* 0x000fc40003f4f008 */
[----:B------:R-:W-:-:S09]  /*88f0*/  @UP0 ULDC UR6, c[0x0][0x44c] ;  /* 0x0001130000060ab9 */ /* 0x000fd20000000800 */
[----:B--2---:R-:W-:Y:S01]  /*8900*/  @P1 IMAD.HI.U32 R0, R3, UR6, RZ ;  /* 0x0000000603001c27 */ /* 0x004fe2000f8e00ff */
[----:B------:R-:W-:-:S04]  /*8910*/  @UP0 ULDC UR6, c[0x0][0x450] ;  /* 0x0001140000060ab9 */ /* 0x000fc80000000800 */
[----:B------:R-:W-:Y:S01]  /*8920*/  @P2 SHF.R.U32.HI R3, RZ, UR6, R0 ;  /* 0x00000006ff032c19 */ /* 0x000fe20008011600 */
[----:B------:R-:W-:Y:S01]  /*8930*/  IMAD.U32 R0, RZ, RZ, UR5 ;  /* 0x00000005ff007e24 */ /* 0x000fe2000f8e00ff */
[----:B------:R-:W-:Y:S01]  /*8940*/  ULDC UR5, c[0x0][0x988] ;  /* 0x0002620000057ab9 */ /* 0x000fe20000000800 */
[----:B------:R-:W0:Y:S03]  /*8950*/  S2UR UR6, SR_CgaCtaId ;  /* 0x00000000000679c3 */ /* 0x000e260000008800 */
[----:B------:R-:W-:-:S04]  /*8960*/  IADD3 R0, -R23, 0x1, R0 ;  /* 0x0000000117007810 */ /* 0x000fc80007ffe100 */
[----:B------:R-:W-:Y:S02]  /*8970*/  IADD3 R0, -R2, UR7, R0 ;  /* 0x0000000702007c10 */ /* 0x000fe4000fffe100 */
[----:B------:R-:W1:Y:S04]  /*8980*/  SHFL.IDX PT, R2, R3, RZ, 0x1c1f ;  /* 0x001c1fff03027589 */ /* 0x000e6800000e0000 */
[----:B------:R-:W2:Y:S01]  /*8990*/  SHFL.IDX PT, R3, R3, 0x1, 0x1c1f ;  /* 0x003c1f0003037f89 */ /* 0x000ea200000e0000 */
[----:B0-----:R-:W-:Y:S01]  /*89a0*/  UPRMT UR61, UR6, 0x654, UR61 ;  /* 0x00000654063d7896 */ /* 0x001fe2000800003d */
[----:B-1----:R-:W-:-:S08]  /*89b0*/  IMAD.IADD R2, R0, 0x1, R2 ;  /* 0x0000000100027824 */ /* 0x002fd000078e0202 */
[----:B------:R-:W-:Y:S01]  /*89c0*/  SYNCS.ARRIVE.TRANS64.RED.A1T0 RZ, [UR61], RZ ;  /* 0x000000ffffff79a7 */ /* 0x000fe2000810043d */
[----:B--2---:R-:W-:Y:S01]  /*89d0*/  IMAD.IADD R0, R0, 0x1, R3 ;  /* 0x0000000100007824 */ /* 0x004fe200078e0203 */
[C---:B------:R-:W-:Y:S02]  /*89e0*/  ISETP.GT.AND P4, PT, R2.reuse, RZ, PT ;  /* 0x000000ff0200720c */ /* 0x040fe40003f84270 */
[----:B------:R-:W-:Y:S02]  /*89f0*/  ISETP.GT.AND P3, PT, R2, 0x1, PT ;  /* 0x000000010200780c */ /* 0x000fe40003f64270 */
[----:B------:R-:W-:Y:S02]  /*8a00*/  FSEL R184, R184, -INF , P4 ;  /* 0xff800000b8b87808 */ /* 0x000fe40002000000 */
[----:B------:R-:W-:Y:S02]  /*8a10*/  FSEL R185, R185, -INF , P3 ;  /* 0xff800000b9b97808 */ /* 0x000fe40001800000 */
[----:B------:R-:W-:-:S02]  /*8a20*/  ISETP.GT.AND P2, PT, R2, 0x8, PT ;  /* 0x000000080200780c */ /* 0x000fc40003f44270 */
[C---:B------:R-:W-:Y:S02]  /*8a30*/  ISETP.GT.AND P6, PT, R2.reuse, 0x9, PT ;  /* 0x000000090200780c */ /* 0x040fe40003fc4270 */
[C---:B------:R-:W-:Y:S02]  /*8a40*/  ISETP.GT.AND P1, PT, R2.reuse, 0x10, PT ;  /* 0x000000100200780c */ /* 0x040fe40003f24270 */
[C---:B------:R-:W-:Y:S02]  /*8a50*/  ISETP.GT.AND P5, PT, R2.reuse, 0x11, PT ;  /* 0x000000110200780c */ /* 0x040fe40003fa4270 */
[C---:B------:R-:W-:Y:S02]  /*8a60*/  ISETP.GT.AND P4, PT, R2.reuse, 0x18, PT ;  /* 0x000000180200780c */ /* 0x040fe40003f84270 */
[----:B------:R-:W-:Y:S02]  /*8a70*/  ISETP.GT.AND P3, PT, R2, 0x19, PT ;  /* 0x000000190200780c */ /* 0x000fe40003f64270 */
[----:B------:R-:W-:-:S02]  /*8a80*/  FSEL R188, R188, -INF , P2 ;  /* 0xff800000bcbc7808 */ /* 0x000fc40001000000 */
[----:B------:R-:W-:Y:S02]  /*8a90*/  FSEL R189, R189, -INF , P6 ;  /* 0xff800000bdbd7808 */ /* 0x000fe40003000000 */
[----:B------:R-:W-:Y:S02]  /*8aa0*/  FSEL R176, R176, -INF , P1 ;  /* 0xff800000b0b07808 */ /* 0x000fe40000800000 */
[----:B------:R-:W-:Y:S02]  /*8ab0*/  FSEL R177, R177, -INF , P5 ;  /* 0xff800000b1b17808 */ /* 0x000fe40002800000 */
        /* <DEDUP_REMOVED lines=20> */
[----:B------:R-:W-:-:S02]  /*8c00*/  FMNMX.FTZ R2, R184, R228, !PT ;  /* 0x000000e4b8027209 */ /* 0x000fc40007810000 */
[----:B------:R-:W-:Y:S02]  /*8c10*/  FSEL R164, R164, -INF , P2 ;  /* 0xff800000a4a47808 */ /* 0x000fe40001000000 */
[----:B------:R-:W-:Y:S02]  /*8c20*/  FMNMX.FTZ R2, R185, R2, !PT ;  /* 0x00000002b9027209 */ /* 0x000fe40007810000 */
[----:B------:R-:W-:Y:S02]  /*8c30*/  FSEL R165, R165, -INF , P6 ;  /* 0xff800000a5a57808 */ /* 0x000fe40003000000 */
[----:B------:R-:W-:Y:S02]  /*8c40*/  FMNMX.FTZ R2, R188, R2, !PT ;  /* 0x00000002bc027209 */ /* 0x000fe40007810000 */
[----:B------:R-:W-:Y:S02]  /*8c50*/  FSEL R152, R152, -INF , P1 ;  /* 0xff80000098987808 */ /* 0x000fe40000800000 */
[----:B------:R-:W-:-:S02]  /*8c60*/  FMNMX.FTZ R2, R189, R2, !PT ;  /* 0x00000002bd027209 */ /* 0x000fc40007810000 */
[----:B------:R-:W-:Y:S02]  /*8c70*/  FSEL R153, R153, -INF , P5 ;  /* 0xff80000099997808 */ /* 0x000fe40002800000 */
[----:B------:R-:W-:Y:S02]  /*8c80*/  FMNMX.FTZ R2, R176, R2, !PT ;  /* 0x00000002b0027209 */ /* 0x000fe40007810000 */
[----:B------:R-:W-:Y:S02]  /*8c90*/  FSEL R156, R156, -INF , P4 ;  /* 0xff8000009c9c7808 */ /* 0x000fe40002000000 */
[----:B------:R-:W-:Y:S02]  /*8ca0*/  FMNMX.FTZ R2, R177, R2, !PT ;  /* 0x00000002b1027209 */ /* 0x000fe40007810000 */
[----:B------:R-:W-:Y:S02]  /*8cb0*/  FSEL R157, R157, -INF , P3 ;  /* 0xff8000009d9d7808 */ /* 0x000fe40001800000 */
[----:B------:R-:W-:-:S02]  /*8cc0*/  FMNMX.FTZ R2, R180, R2, !PT ;  /* 0x00000002b4027209 */ /* 0x000fc40007810000 */
[----:B------:R-:W-:Y:S02]  /*8cd0*/  ISETP.GT.AND P2, PT, R0, RZ, PT ;  /* 0x000000ff0000720c */ /* 0x000fe40003f44270 */
[----:B------:R-:W-:Y:S02]  /*8ce0*/  FMNMX.FTZ R2, R181, R2, !PT ;  /* 0x00000002b5027209 */ /* 0x000fe40007810000 */
[----:B------:R-:W-:Y:S02]  /*8cf0*/  FSEL R186, R186, -INF , P2 ;  /* 0xff800000baba7808 */ /* 0x000fe40001000000 */
        /* <DEDUP_REMOVED lines=8> */
[----:B------:R-:W-:-:S02]  /*8d80*/  FMNMX.FTZ R2, R160, R2, !PT ;  /* 0x00000002a0027209 */ /* 0x000fc40007810000 */
[----:B------:R-:W-:Y:S02]  /*8d90*/  ISETP.GT.AND P2, PT, R0, 0x9, PT ;  /* 0x000000090000780c */ /* 0x000fe40003f44270 */
[----:B------:R-:W-:Y:S02]  /*8da0*/  FMNMX.FTZ R2, R161, R2, !PT ;  /* 0x00000002a1027209 */ /* 0x000fe40007810000 */
[----:B------:R-:W-:Y:S02]  /*8db0*/  FSEL R191, R191, -INF , P2 ;  /* 0xff800000bfbf7808 */ /* 0x000fe40001000000 */
[----:B------:R-:W-:Y:S02]  /*8dc0*/  FMNMX.FTZ R2, R164, R2, !PT ;  /* 0x00000002a4027209 */ /* 0x000fe40007810000 */
[----:B------:R-:W-:Y:S02]  /*8dd0*/  ISETP.GT.AND P2, PT, R0, 0x10, PT ;  /* 0x000000100000780c */ /* 0x000fe40003f44270 */
        /* <DEDUP_REMOVED lines=9> */
[C---:B------:R-:W-:Y:S02]  /*8e70*/  ISETP.GT.AND P1, PT, R0.reuse, 0x21, PT ;  /* 0x000000210000780c */ /* 0x040fe40003f24270 */
[----:B------:R-:W-:Y:S01]  /*8e80*/  ISETP.GT.AND P2, PT, R0, 0x18, PT ;  /* 0x000000180000780c */ /* 0x000fe20003f44270 */
[----:B------:R-:W0:Y:S01]  /*8e90*/  SHFL.BFLY PT, R3, R2, 0x2, 0x1f ;  /* 0x0c401f0002037f89 */ /* 0x000e2200000e0000 */
[----:B------:R-:W-:Y:S02]  /*8ea0*/  FSEL R171, R171, -INF , P1 ;  /* 0xff800000abab7808 */ /* 0x000fe40000800000 */
[----:B------:R-:W-:-:S02]  /*8eb0*/  FSEL R182, R182, -INF , P2 ;  /* 0xff800000b6b67808 */ /* 0x000fc40001000000 */
[C---:B------:R-:W-:Y:S02]  /*8ec0*/  ISETP.GT.AND P1, PT, R0.reuse, 0x39, PT ;  /* 0x000000390000780c */ /* 0x040fe40003f24270 */
[----:B------:R-:W-:Y:S02]  /*8ed0*/  ISETP.GT.AND P2, PT, R0, 0x19, PT ;  /* 0x000000190000780c */ /* 0x000fe40003f44270 */
[----:B------:R-:W-:Y:S02]  /*8ee0*/  @P0 LOP3.LUT R16, R16, 0x800, RZ, 0xfc, !PT ;  /* 0x0000080010100812 */ /* 0x000fe400078efcff */
[----:B------:R-:W-:Y:S02]  /*8ef0*/  FSEL R183, R183, -INF , P2 ;  /* 0xff800000b7b77808 */ /* 0x000fe40001000000 */
[----:B------:R-:W-:Y:S02]  /*8f00*/  ISETP.GT.AND P2, PT, R0, 0x20, PT ;  /* 0x000000200000780c */ /* 0x000fe40003f44270 */
[----:B------:R-:W-:-:S02]  /*8f10*/  LOP3.LUT R16, R16, 0xffffefff, RZ, 0xc0, !PT ;  /* 0xffffefff10107812 */ /* 0x000fc400078ec0ff */
[----:B------:R-:W-:Y:S02]  /*8f20*/  FSEL R170, R170, -INF , P2 ;  /* 0xff800000aaaa7808 */ /* 0x000fe40001000000 */
[----:B------:R-:W-:Y:S02]  /*8f30*/  @P1 LOP3.LUT R16, R16, 0x1000, RZ, 0xfc, !PT ;  /* 0x0000100010101812 */ /* 0x000fe400078efcff */
[C---:B------:R-:W-:Y:S02]  /*8f40*/  ISETP.GT.AND P1, PT, R0.reuse, 0x28, PT ;  /* 0x000000280000780c */ /* 0x040fe40003f24270 */
[----:B------:R-:W-:Y:S02]  /*8f50*/  ISETP.GT.AND P0, PT, R0, 0x29, PT ;  /* 0x000000290000780c */ /* 0x000fe40003f04270 */
[----:B0-----:R-:W-:Y:S02]  /*8f60*/  FMNMX.FTZ R3, R2, R3, !PT ;  /* 0x0000000302037209 */ /* 0x001fe40007810000 */
[----:B------:R-:W-:-:S02]  /*8f70*/  FSEL R174, R174, -INF , P1 ;  /* 0xff800000aeae7808 */ /* 0x000fc40000800000 */
[----:B------:R-:W-:Y:S01]  /*8f80*/  FSEL R175, R175, -INF , P0 ;  /* 0xff800000afaf7808 */ /* 0x000fe20000000000 */
[----:B------:R-:W0:Y:S01]  /*8f90*/  SHFL.BFLY PT, R2, R3, 0x1, 0x1f ;  /* 0x0c201f0003027f89 */ /* 0x000e2200000e0000 */
[----:B------:R-:W-:Y:S02]  /*8fa0*/  LOP3.LUT P0, RZ, R16, 0x800, RZ, 0xc0, !PT ;  /* 0x0000080010ff7812 */ /* 0x000fe4000780c0ff */
[C---:B------:R-:W-:Y:S02]  /*8fb0*/  ISETP.GT.AND P2, PT, R0.reuse, 0x40, PT ;  /* 0x000000400000780c */ /* 0x040fe40003f44270 */
[C---:B------:R-:W-:Y:S02]  /*8fc0*/  ISETP.GT.AND P3, PT, R0.reuse, 0x41, PT ;  /* 0x000000410000780c */ /* 0x040fe40003f64270 */
[C---:B------:R-:W-:Y:S02]  /*8fd0*/  ISETP.GT.AND P4, PT, R0.reuse, 0x48, PT ;  /* 0x000000480000780c */ /* 0x040fe40003f84270 */
[----:B------:R-:W-:-:S02]  /*8fe0*/  ISETP.GT.AND P5, PT, R0, 0x49, PT ;  /* 0x000000490000780c */ /* 0x000fc40003fa4270 */
[----:B------:R-:W-:Y:S02]  /*8ff0*/  FSEL R162, R162, -INF , P0 ;  /* 0xff800000a2a27808 */ /* 0x000fe40000000000 */
[----:B------:R-:W-:Y:S02]  /*9000*/  LOP3.LUT P1, RZ, R16, 0x1000, RZ, 0xc0, !PT ;  /* 0x0000100010ff7812 */ /* 0x000fe4000782c0ff */
[----:B------:R-:W-:Y:S02]  /*9010*/  FSEL R154, R154, -INF , P2 ;  /* 0xff8000009a9a7808 */ /* 0x000fe40001000000 */
[----:B------:R-:W-:Y:S02]  /*9020*/  FSEL R167, R167, -INF , P1 ;  /* 0xff800000a7a77808 */ /* 0x000fe40000800000 */
[----:B------:R-:W-:Y:S02]  /*9030*/  FSEL R155, R155, -INF , P3 ;  /* 0xff8000009b9b7808 */ /* 0x000fe40001800000 */
[----:B------:R-:W-:-:S02]  /*9040*/  FSEL R158, R158, -INF , P4 ;  /* 0xff8000009e9e7808 */ /* 0x000fc40002000000 */
[----:B------:R-:W-:Y:S02]  /*9050*/  FSEL R159, R159, -INF , P5 ;  /* 0xff8000009f9f7808 */ /* 0x000fe40002800000 */
[----:B0-----:R-:W-:Y:S02]  /*9060*/  FMNMX.FTZ R3, R3, R2, !PT ;  /* 0x0000000203037209 */ /* 0x001fe40007810000 */
[----:B------:R-:W-:Y:S02]  /*9070*/  LOP3.LUT P0, RZ, R16, 0x400, RZ, 0xc0, !PT ;  /* 0x0000040010ff7812 */ /* 0x000fe4000780c0ff */
[C---:B------:R-:W-:Y:S01]  /*9080*/  FSETP.NEU.FTZ.AND P6, PT, R3.reuse, -INF , PT ;  /* 0xff8000000300780b */ /* 0x040fe20003fdd000 */
[----:B------:R-:W-:-:S03]  /*9090*/  FMUL.FTZ R4, R3, UR5 ;  /* 0x0000000503047c20 */ /* 0x000fc60008410000 */
[----:B------:R-:W-:Y:S02]  /*90a0*/  FSEL R2, R3, RZ, P6 ;  /* 0x000000ff03027208 */ /* 0x000fe40003000000 */
[----:B------:R-:W-:Y:S02]  /*90b0*/  FSEL R4, R4, RZ, P6 ;  /* 0x000000ff04047208 */ /* 0x000fe40003000000 */
[----:B------:R-:W-:Y:S01]  /*90c0*/  ISETP.GT.AND P6, PT, R0, 0x31, PT ;  /* 0x000000310000780c */ /* 0x000fe20003fc4270 */
[----:B------:R-:W-:Y:S02]  /*90d0*/  FADD.FTZ R2, -R2, R228 ;  /* 0x000000e402027221 */ /* 0x000fe40000010100 */
        /* <DEDUP_REMOVED lines=20> */
[----:B------:R-:W-:Y:S01]  /*9220*/  FMNMX.FTZ R4, R186, R227, !PT ;  /* 0x000000e3ba047209 */ /* 0x000fe20007810000 */
[----:B------:R-:W-:Y:S01]  /*9230*/  FMUL.FTZ R2, R2, UR5 ;  /* 0x0000000502027c20 */ /* 0x000fe20008410000 */
[----:B------:R-:W-:Y:S01]  /*9240*/  FSEL R163, R163, -INF , P6 ;  /* 0xff800000a3a37808 */ /* 0x000fe20003000000 */
[----:B------:R-:W-:Y:S01]  /*9250*/  MUFU.EX2 R184, R184 ;  /* 0x000000b800b87308 */ /* 0x000fe20000000800 */
[----:B------:R-:W-:-:S02]  /*9260*/  FMNMX.FTZ R4, R187, R4, !PT ;  /* 0x00000004bb047209 */ /* 0x000fc40007810000 */
[----:B------:R-:W-:Y:S02]  /*9270*/  ISETP.GT.AND P6, PT, R0, 0x38, PT ;  /* 0x000000380000780c */ /* 0x000fe40003fc4270 */
[----:B------:R-:W-:Y:S02]  /*9280*/  FMNMX.FTZ R4, R190, R4, !PT ;  /* 0x00000004be047209 */ /* 0x000fe40007810000 */
[----:B------:R-:W-:Y:S01]  /*9290*/  FSEL R166, R166, -INF , P6 ;  /* 0xff800000a6a67808 */ /* 0x000fe20003000000 */
[----:B------:R-:W-:Y:S01]  /*92a0*/  MUFU.EX2 R185, R185 ;  /* 0x000000b900b97308 */ /* 0x000fe20000000800 */
[----:B------:R-:W-:-:S04]  /*92b0*/  FMNMX.FTZ R4, R191, R4, !PT ;  /* 0x00000004bf047209 */ /* 0x000fc80007810000 */
[----:B------:R-:W-:-:S03]  /*92c0*/  FMNMX.FTZ R4, R178, R4, !PT ;  /* 0x00000004b2047209 */ /* 0x000fc60007810000 */
        /* <DEDUP_REMOVED lines=22> */
[----:B------:R-:W-:-:S05]  /*9430*/  FMNMX.FTZ R4, R159, R0, !PT ;  /* 0x000000009f047209 */ /* 0x000fca0007810000 */
[----:B------:R-:W0:Y:S02]  /*9440*/  SHFL.BFLY PT, R0, R4, 0x2, 0x1f ;  /* 0x0c401f0004007f89 */ /* 0x000e2400000e0000 */
        /* <DEDUP_REMOVED lines=16> */
[----:B------:R-:W-:Y:S01]  /*9550*/  MUFU.EX2 R156, R156 ;  /* 0x0000009c009c7308 */ /* 0x000fe20000000800 */
[--C-:B------:R-:W-:Y:S01]  /*9560*/  FFMA.FTZ R186, R186, UR5, -R0.reuse ;  /* 0x00000005baba7c23 */ /* 0x100fe20008010800 */
[--C-:B------:R-:W-:Y:S01]  /*9570*/  FFMA.FTZ R187, R187, UR5, -R0.reuse ;  /* 0x00000005bbbb7c23 */ /* 0x100fe20008010800 */
[----:B------:R-:W-:Y:S01]  /*9580*/  FMUL.FTZ R192, R192, UR5 ;  /* 0x00000005c0c07c20 */ /* 0x000fe20008410000 */
        /* <DEDUP_REMOVED lines=18> */
[----:B------:R-:W-:Y:S08]  /*96b0*/  MUFU.EX2 R186, R186 ;  /* 0x000000ba00ba7308 */ /* 0x000ff00000000800 */
[----:B------:R-:W0:Y:S08]  /*96c0*/  MUFU.EX2 R0, R2 ;  /* 0x0000000200007308 */ /* 0x000e300000000800 */
[----:B------:R-:W1:Y:S08]  /*96d0*/  MUFU.EX2 R2, R192 ;  /* 0x000000c000027308 */ /* 0x000e700000000800 */
[----:B------:R-:W2:Y:S01]  /*96e0*/  MUFU.EX2 R187, R187 ;  /* 0x000000bb00bb7308 */ /* 0x000ea20000000800 */
[----:B0-----:R-:W-:-:S04]  /*96f0*/  FFMA.FTZ R19, R0, R19, R184 ;  /* 0x0000001300137223 */ /* 0x001fc800000100b8 */
[----:B------:R-:W-:-:S03]  /*9700*/  FADD.FTZ R19, R185, R19 ;  /* 0x00000013b9137221 */ /* 0x000fc60000010000 */
[----:B------:R-:W0:Y:S01]  /*9710*/  MUFU.EX2 R190, R190 ;  /* 0x000000be00be7308 */ /* 0x000e220000000800 */
[----:B-1----:R-:W-:-:S07]  /*9720*/  FFMA.FTZ R5, R2, R5, R186 ;  /* 0x0000000502057223 */ /* 0x002fce00000100ba */
        /* <DEDUP_REMOVED lines=57> */
.L_x_2397:
[----:B------:R-:W0:Y:S01]  /*9ac0*/  S2UR UR7, SR_CgaCtaId ;  /* 0x00000000000779c3 */ /* 0x000e220000008800 */
[----:B------:R-:W-:Y:S01]  /*9ad0*/  R2UR UR6, R21 ;  /* 0x00000000150672ca */ /* 0x000fe200000e0000 */
[----:B------:R-:W-:Y:S01]  /*9ae0*/  UIADD3 UR4, UR4, 0x38860, URZ ;  /* 0x0003886004047890 */ /* 0x000fe2000fffe03f */
[----:B------:R-:W-:Y:S01]  /*9af0*/  F2FP.F16.F32.PACK_AB R208, R185, R184 ;  /* 0x000000b8b9d0723e */ /* 0x000fe200000000ff */
[----:B------:R-:W-:Y:S01]  /*9b00*/  UMOV UR37, UR36 ;  /* 0x0000002400257c82 */ /* 0x000fe20008000000 */
[----:B------:R-:W-:Y:S01]  /*9b10*/  F2FP.F16.F32.PACK_AB R209, R187, R186 ;  /* 0x000000babbd1723e */ /* 0x000fe200000000ff */
[----:B------:R-:W-:Y:S01]  /*9b20*/  IMAD.MOV.U32 R227, RZ, RZ, R4 ;  /* 0x000000ffffe37224 */ /* 0x000fe200078e0004 */
[----:B------:R-:W-:Y:S01]  /*9b30*/  F2FP.F16.F32.PACK_AB R210, R189, R188 ;  /* 0x000000bcbdd2723e */ /* 0x000fe200000000ff */
[----:B------:R-:W-:Y:S01]  /*9b40*/  IMAD.MOV.U32 R228, RZ, RZ, R3 ;  /* 0x000000ffffe47224 */ /* 0x000fe200078e0003 */
[----:B------:R-:W-:Y:S02]  /*9b50*/  F2FP.F16.F32.PACK_AB R211, R191, R190 ;  /* 0x000000bebfd3723e */ /* 0x000fe400000000ff */
[----:B------:R-:W-:-:S02]  /*9b60*/  F2FP.F16.F32.PACK_AB R204, R177, R176 ;  /* 0x000000b0b1cc723e */ /* 0x000fc400000000ff */
[----:B------:R-:W-:Y:S01]  /*9b70*/  F2FP.F16.F32.PACK_AB R205, R179, R178 ;  /* 0x000000b2b3cd723e */ /* 0x000fe200000000ff */
[----:B------:R-:W-:Y:S01]  /*9b80*/  UISETP.GT.AND UP0, UPT, UR60, UR6, UPT ;  /* 0x000000063c00728c */ /* 0x000fe2000bf04270 */
[----:B------:R-:W-:Y:S01]  /*9b90*/  F2FP.F16.F32.PACK_AB R206, R181, R180 ;  /* 0x000000b4b5ce723e */ /* 0x000fe200000000ff */
[----:B------:R-:W-:Y:S01]  /*9ba0*/  UIADD3 UR60, UR60, -0x1, URZ ;  /* 0xffffffff3c3c7890 */ /* 0x000fe2000fffe03f */
[----:B------:R-:W-:Y:S02]  /*9bb0*/  F2FP.F16.F32.PACK_AB R207, R183, R182 ;  /* 0x000000b6b7cf723e */ /* 0x000fe400000000ff */
[----:B------:R-:W-:Y:S02]  /*9bc0*/  F2FP.F16.F32.PACK_AB R200, R169, R168 ;  /* 0x000000a8a9c8723e */ /* 0x000fe400000000ff */
[----:B------:R-:W-:Y:S02]  /*9bd0*/  PLOP3.LUT P1, PT, PT, PT, UP0, 0x80, 0x0 ;  /* 0x000000000000781c */ /* 0x000fe40003f2f008 */
        /* <DEDUP_REMOVED lines=15> */
[----:B------:R-:W-:Y:S06]  /*9cd0*/  @P1 BRA `(.L_x_2398) ;  /* 0xffffffc000781947 */ /* 0x000fec000383ffff */
.L_x_2387:
[----:B------:R-:W-:-:S13]  /*9ce0*/  R2UR UR4, R214 ;  /* 0x00000000d60472ca */ /* 0x000fda00000e0000 */
[----:B------:R-:W-:-:S06]  /*9cf0*/  UISETP.GE.AND UP0, UPT, UR60, UR4, UPT ;  /* 0x000000043c00728c */ /* 0x000fcc000bf06270 */
[----:B------:R-:W-:-:S13]  /*9d00*/  PLOP3.LUT P1, PT, PT, PT, UP0, 0x80, 0x0 ;  /* 0x000000000000781c */ /* 0x000fda0003f2f008 */
[----:B------:R-:W-:Y:S05]  /*9d10*/  @!P1 BRA `(.L_x_2399) ;  /* 0x0000003400c09947 */ /* 0x000fea0003800000 */
[----:B------:R-:W-:Y:S01]  /*9d20*/  R2UR UR61, R18 ;  /* 0x00000000123d72ca */ /* 0x000fe200000e0000 */
[----:B------:R-:W-:Y:S01]  /*9d30*/  IMAD.MOV.U32 R21, RZ, RZ, R4 ;  /* 0x000000ffff157224 */ /* 0x000fe200078e0004 */
[----:B------:R-:W-:Y:S01]  /*9d40*/  UMOV UR37, UR36 ;  /* 0x0000002400257c82 */ /* 0x000fe20008000000 */
[----:B------:R-:W-:-:S12]  /*9d50*/  IMAD.MOV.U32 R22, RZ, RZ, R3 ;  /* 0x000000ffff167224 */ /* 0x000fd800078e0003 */
.L_x_2410:
        /* <DEDUP_REMOVED lines=8> */
.L_x_2400:
        /* <DEDUP_REMOVED lines=8> */
.L_x_2401:
[----:B-1----:R-:W-:Y:S05]  /*9e60*/  @P1 BRA `(.L_x_2402) ;  /* 0x0000000000081947 */ /* 0x002fea0003800000 */
[----:B------:R-:W1:Y:S02]  /*9e70*/  SYNCS.PHASECHK.TRANS64.TRYWAIT P1, [UR4+0x38830], R3 ;  /* 0x03883003ff0075a7 */ /* 0x000e640008020144 */
[----:B-1----:R-:W-:Y:S05]  /*9e80*/  @!P1 BRA `(.L_x_2403) ;  /* 0x000000fc00b89947 */ /* 0x002fea0003800000 */
.L_x_2402:
        /* <DEDUP_REMOVED lines=25> */
[----:B------:R-:W-:Y:S01]  /*a020*/  UMOV UR56, UR6 ;  /* 0x0000000600387c82 */ /* 0x000fe20008000000 */
[----:B------:R-:W-:Y:S01]  /*a030*/  UMOV UR57, UR7 ;  /* 0x0000000700397c82 */ /* 0x000fe20008000000 */
        /* <DEDUP_REMOVED lines=57> */
[----:B------:R-:W-:Y:S01]  /*a3d0*/  UMOV UR56, UR6 ;  /* 0x0000000600387c82 */ /* 0x000fe20008000000 */
[----:B------:R-:W-:Y:S01]  /*a3e0*/  UMOV UR57, UR7 ;  /* 0x0000000700397c82 */ /* 0x000fe20008000000 */
        /* <DEDUP_REMOVED lines=506> */
.L_x_2404:
[----:B------:R-:W-:Y:S01]  /*c390*/  R2UR UR4, R17 ;  /* 0x00000000110472ca */ /* 0x000fe200000e0000 */
[----:B------:R-:W-:-:S05]  /*c3a0*/  IMAD.U32 R0, RZ, RZ, UR61 ;  /* 0x0000003dff007e24 */ /* 0x000fca000f8e00ff */
[----:B------:R-:W-:-:S07]  /*c3b0*/  SHF.L.U32 R0, R0, 0x1f, RZ ;  /* 0x0000001f00007819 */ /* 0x000fce00000006ff */
[----:B------:R-:W-:-:S09]  /*c3c0*/  ULEA UR4, UR37, UR4, 0x3 ;  /* 0x0000000425047291 */ /* 0x000fd2000f8e183f */
[----:B------:R2:W3:Y:S01]  /*c3d0*/  SYNCS.PHASECHK.TRANS64.TRYWAIT P1, [UR4+0x38850], R0 ;  /* 0x03885000ff0075a7 */ /* 0x0004e20008020144 */
[----:B------:R-:W-:Y:S05]  /*c3e0*/  @!P0 BRA `(.L_x_2405) ;  /* 0x0000000000048947 */ /* 0x000fea0003800000 */
[----:B------:R-:W-:Y:S01]  /*c3f0*/  BPT.TRAP 0x1 ;  /* 0x000000040000795c */ /* 0x000fe20000300000 */
.L_x_2405:
[----:B---3--:R-:W-:Y:S05]  /*c400*/  @P1 BRA `(.L_x_2406) ;  /* 0x0000000000081947 */ /* 0x008fea0003800000 */
[----:B------:R-:W3:Y:S02]  /*c410*/  SYNCS.PHASECHK.TRANS64.TRYWAIT P1, [UR4+0x38850], R0 ;  /* 0x03885000ff0075a7 */ /* 0x000ee40008020144 */
[----:B---3--:R-:W-:Y:S05]  /*c420*/  @!P1 BRA `(.L_x_2407) ;  /* 0x000000d800689947 */ /* 0x008fea0003800000 */
.L_x_2406:
        /* <DEDUP_REMOVED lines=37> */
.L_x_2408:
[----:B--23--:R-:W-:Y:S01]  /*c680*/  FMNMX.FTZ R0, R184, R22, !PT ;  /* 0x00000016b8007209 */ /* 0x00cfe20007810000 */
[----:B------:R-:W-:Y:S01]  /*c690*/  ULDC UR5, c[0x0][0x988] ;  /* 0x0002620000057ab9 */ /* 0x000fe20000000800 */
[----:B------:R-:W2:Y:S01]  /*c6a0*/  S2UR UR7, SR_CgaCtaId ;  /* 0x00000000000779c3 */ /* 0x000ea20000008800 */
[----:B------:R-:W-:Y:S02]  /*c6b0*/  R2UR UR6, R17 ;  /* 0x00000000110672ca */ /* 0x000fe400000e0000 */
[----:B------:R-:W-:-:S04]  /*c6c0*/  FMNMX.FTZ R0, R185, R0, !PT ;  /* 0x00000000b9007209 */ /* 0x000fc80007810000 */
[----:B------:R-:W-:-:S04]  /*c6d0*/  FMNMX.FTZ R0, R188, R0, !PT ;  /* 0x00000000bc007209 */ /* 0x000fc80007810000 */
[----:B------:R-:W-:-:S03]  /*c6e0*/  FMNMX.FTZ R0, R189, R0, !PT ;  /* 0x00000000bd007209 */ /* 0x000fc60007810000 */
[----:B------:R-:W-:Y:S01]  /*c6f0*/  ULEA UR6, UR36, UR6, 0x3 ;  /* 0x0000000624067291 */ /* 0x000fe2000f8e183f */
[----:B------:R-:W-:-:S03]  /*c700*/  FMNMX.FTZ R0, R176, R0, !PT ;  /* 0x00000000b0007209 */ /* 0x000fc60007810000 */
[----:B------:R-:W-:Y:S01]  /*c710*/  UIADD3 UR6, UR6, 0x38840, URZ ;  /* 0x0003884006067890 */ /* 0x000fe2000fffe03f */
        /* <DEDUP_REMOVED lines=20> */
[----:B01----:R-:W0:Y:S01]  /*c860*/  SHFL.BFLY PT, R3, R2, 0x1, 0x1f ;  /* 0x0c201f0002037f89 */ /* 0x003e2200000e0000 */
        /* <DEDUP_REMOVED lines=154> */
.L_x_2409:
[----:B------:R-:W0:Y:S01]  /*d210*/  S2UR UR7, SR_CgaCtaId ;  /* 0x00000000000779c3 */ /* 0x000e220000008800 */
[----:B------:R-:W-:Y:S01]  /*d220*/  R2UR UR6, R214 ;  /* 0x00000000d60672ca */ /* 0x000fe200000e0000 */
[----:B------:R-:W-:Y:S01]  /*d230*/  UIADD3 UR4, UR4, 0x38860, URZ ;  /* 0x0003886004047890 */ /* 0x000fe2000fffe03f */
[----:B------:R-:W-:Y:S01]  /*d240*/  R2UR UR61, R18 ;  /* 0x00000000123d72ca */ /* 0x000fe200000e0000 */
        /* <DEDUP_REMOVED lines=21> */
[----:B------:R-:W-:Y:S02]  /*d3a0*/  F2FP.F16.F32.PACK_AB R197, R163, R162 ;  /* 0x000000a2a3c5723e */ /* 0x000fe400000000ff */
[----:B------:R-:W-:Y:S02]  /*d3b0*/  F2FP.F16.F32.PACK_AB R198, R165, R164 ;  /* 0x000000a4a5c6723e */ /* 0x000fe400000000ff */
[----:B------:R-:W-:-:S02]  /*d3c0*/  F2FP.F16.F32.PACK_AB R199, R167, R166 ;  /* 0x000000a6a7c7723e */ /* 0x000fc400000000ff */
[----:B------:R-:W-:Y:S02]  /*d3d0*/  F2FP.F16.F32.PACK_AB R192, R153, R152 ;  /* 0x0000009899c0723e */ /* 0x000fe400000000ff */
[----:B------:R-:W-:Y:S02]  /*d3e0*/  F2FP.F16.F32.PACK_AB R193, R155, R154 ;  /* 0x0000009a9bc1723e */ /* 0x000fe400000000ff */
[----:B------:R-:W-:Y:S02]  /*d3f0*/  F2FP.F16.F32.PACK_AB R194, R157, R156 ;  /* 0x0000009c9dc2723e */ /* 0x000fe400000000ff */
[----:B------:R-:W-:Y:S01]  /*d400*/  F2FP.F16.F32.PACK_AB R195, R195, R158 ;  /* 0x0000009ec3c3723e */ /* 0x000fe200000000ff */
[----:B------:R-:W-:Y:S06]  /*d410*/  @P1 BRA `(.L_x_2410) ;  /* 0xffffffc800501947 */ /* 0x000fec000383ffff */
.L_x_2399:
        /* <DEDUP_REMOVED lines=131> */
.L_x_2411:
        /* <DEDUP_REMOVED lines=8> */
.L_x_2412:
[----:B-1----:R-:W-:Y:S05]  /*dcd0*/  @P1 BRA `(.L_x_2413) ;  /* 0x0000000000081947 */ /* 0x002fea0003800000 */
[----:B------:R-:W1:Y:S02]  /*dce0*/  SYNCS.PHASECHK.TRANS64.TRYWAIT P1, [UR8+0x38850], R0 ;  /* 0x03885000ff0075a7 */ /* 0x000e640008020148 */
[----:B-1----:R-:W-:Y:S05]  /*dcf0*/  @!P1 BRA `(.L_x_2414) ;  /* 0x000000c0004c9947 */ /* 0x002fea0003800000 */
.L_x_2413:
[----:B------:R-:W-:Y:S01]  /*dd00*/  R2UR UR4, R17 ;  /* 0x00000000110472ca */ /* 0x000fe200000e0000 */
[----:B------:R-:W-:Y:S01]  /*dd10*/  WARPGROUP.ARRIVE ;  /* 0x00000000000079c5 */ /* 0x000fe20000000000 */
[----:B------:R-:W-:Y:S01]  /*dd20*/  UMOV UR7, 0x40000040 ;  /* 0x4000004000077882 */ /* 0x000fe20000000000 */
[----:B01----:R-:W0:Y:S01]  /*dd30*/  SHFL.BFLY PT, R0, R19, 0x2, 0x1f ;  /* 0x0c401f0013007f89 */ /* 0x003e2200000e0000 */
[----:B------:R-:W-:Y:S02]  /*dd40*/  IMAD.MOV.U32 R6, RZ, RZ, RZ ;  /* 0x000000ffff067224 */ /* 0x000fe400078e00ff */
[----:B------:R-:W-:Y:S01]  /*dd50*/  IMAD.U32 R8, RZ, RZ, UR5 ;  /* 0x00000005ff087e24 */ /* 0x000fe2000f8e00ff */
[----:B------:R-:W1:Y:S01]  /*dd60*/  SHFL.BFLY PT, R2, R5, 0x2, 0x1f ;  /* 0x0c401f0005027f89 */ /* 0x000e6200000e0000 */
[----:B------:R-:W-:-:S05]  /*dd70*/  IMAD.U32 R12, RZ, RZ, UR5 ;  /* 0x00000005ff0c7e24 */ /* 0x000fca000f8e00ff */
[----:B------:R-:W-:-:S04]  /*dd80*/  UIADD3 UR4, UR4, 0x400, URZ ;  /* 0x0000040004047890 */ /* 0x000fc8000fffe03f */
[----:B------:R-:W-:-:S04]  /*dd90*/  USHF.R.U32.HI UR4, URZ, 0x4, UR4 ;  /* 0x000000043f047899 */ /* 0x000fc80008011604 */
[----:B------:R-:W-:-:S04]  /*dda0*/  ULOP3.LUT UR4, UR4, 0x3fff, URZ, 0xc0, !UPT ;  /* 0x00003fff04047892 */ /* 0x000fc8000f8ec03f */
[----:B------:R-:W-:Y:S01]  /*ddb0*/  ULOP3.LUT UR4, UR4, 0x2800000, URZ, 0xfc, !UPT ;  /* 0x0280000004047892 */ /* 0x000fe2000f8efc3f */
[----:B0-----:R-:W-:-:S03]  /*ddc0*/  FADD.FTZ R0, R0, R19 ;  /* 0x0000001300007221 */ /* 0x001fc60000010000 */
[----:B------:R-:W-:Y:S01]  /*ddd0*/  UIMAD UR4, UR36, 0xa00, UR4 ;  /* 0x00000a00240478a4 */ /* 0x000fe2000f8e0204 */
[----:B-1----:R-:W-:Y:S01]  /*dde0*/  FADD.FTZ R2, R2, R5 ;  /* 0x0000000502027221 */ /* 0x002fe20000010000 */
[----:B------:R-:W0:Y:S01]  /*ddf0*/  SHFL.BFLY PT, R7, R0, 0x1, 0x1f ;  /* 0x0c201f0000077f89 */ /* 0x000e2200000e0000 */
[----:B------:R-:W-:-:S04]  /*de00*/  IMAD.MOV.U32 R5, RZ, RZ, RZ ;  /* 0x000000ffff057224 */ /* 0x000fc800078e00ff */
[----:B------:R-:W-:Y:S01]  /*de10*/  UMOV UR6, UR4 ;  /* 0x0000000400067c82 */ /* 0x000fe20008000000 */
[----:B------:R-:W1:Y:S01]  /*de20*/  SHFL.BFLY PT, R9, R2, 0x1, 0x1f ;  /* 0x0c201f0002097f89 */ /* 0x000e6200000e0000 */
[----:B------:R-:W-:Y:S01]  /*de30*/  HGMMA.64x256x16.F32 R24, R208, gdesc[UR4].tnspB, R24, gsb0 ;  /* 0x43e00004d0187df0 */ /* 0x000fe20008000818 */
[----:B------:R-:W-:Y:S01]  /*de40*/  UIADD3 UR6, UR4, 0x80, URZ ;  /* 0x0000008004067890 */ /* 0x000fe2000fffe03f */
[----:B------:R-:W-:Y:S01]  /*de50*/  UMOV UR7, 0x40000040 ;  /* 0x4000004000077882 */ /* 0x000fe20000000000 */
[----:B0-----:R-:W-:Y:S01]  /*de60*/  FADD.FTZ R10, R0, R7 ;  /* 0x00000007000a7221 */ /* 0x001fe20000010000 */
[----:B------:R-:W-:Y:S02]  /*de70*/  IMAD.MOV.U32 R0, RZ, RZ, -0x800000 ;  /* 0xff800000ff007424 */ /* 0x000fe400078e00ff */
[----:B-1----:R-:W-:Y:S02]  /*de80*/  FADD.FTZ R11, R2, R9 ;  /* 0x00000009020b7221 */ /* 0x002fe40000010000 */
[----:B------:R-:W-:Y:S01]  /*de90*/  FSETP.NE.FTZ.AND P1, PT, R10, RZ, PT ;  /* 0x000000ff0a00720b */ /* 0x000fe20003f35000 */
[----:B------:R-:W-:-:S02]  /*dea0*/  IMAD.MOV.U32 R2, RZ, RZ, -0x800000 ;  /* 0xff800000ff027424 */ /* 0x000fc400078e00ff */
[----:B------:R-:W-:-:S10]  /*deb0*/  FSETP.NE.FTZ.AND P2, PT, R11, RZ, PT ;  /* 0x000000ff0b00720b */ /* 0x000fd40003f55000 */
[----:B------:R-:W0:Y:S01]  /*dec0*/  @P1 MUFU.LG2 R7, R10 ;  /* 0x0000000a00071308 */ /* 0x000e220000000c00 */
[----:B------:R-:W-:Y:S02]  /*ded0*/  @P1 FMUL.FTZ R8, R8, 0.69314718246459960938 ;  /* 0x3f31721808081820 */ /* 0x000fe40000410000 */
[----:B------:R-:W-:-:S05]  /*dee0*/  @P2 FMUL.FTZ R12, R12, 0.69314718246459960938 ;  /* 0x3f3172180c0c2820 */ /* 0x000fca0000410000 */
        /* <DEDUP_REMOVED lines=31> */
.L_x_2415:
[----:B------:R-:W2:Y:S01]  /*e0e0*/  LDL.LU R3, [R1+0x34] ;  /* 0x0000340001037983 */ /* 0x000ea20000300800 */
[----:B------:R-:W0:Y:S01]  /*e0f0*/  S2UR UR6, SR_CgaCtaId ;  /* 0x00000000000679c3 */ /* 0x000e220000008800 */
[----:B------:R-:W-:Y:S01]  /*e100*/  UIADD3 UR4, UR8, 0x38860, URZ ;  /* 0x0003886008047890 */ /* 0x000fe2000fffe03f */
[-C--:B------:R-:W-:Y:S01]  /*e110*/  FMUL.FTZ R24, R24, R6.reuse ;  /* 0x0000000618187220 */ /* 0x080fe20000410000 */
        /* <DEDUP_REMOVED lines=134> */
[----:B--2---:R-:W-:-:S13]  /*e980*/  R2UR UR5, R3 ;  /* 0x00000000030572ca */ /* 0x004fda00000e0000 */
[----:B------:R-:W-:-:S06]  /*e990*/  UIADD3 UR5, UR5, 0x1, URZ ;  /* 0x0000000105057890 */ /* 0x000fcc000fffe03f */
[----:B------:R-:W-:Y:S01]  /*e9a0*/  IMAD.U32 R3, RZ, RZ, UR5 ;  /* 0x00000005ff037e24 */ /* 0x000fe2000f8e00ff */
[----:B------:R-:W-:-:S04]  /*e9b0*/  R2UR UR5, R18 ;  /* 0x00000000120572ca */ /* 0x000fc800000e0000 */
[----:B------:R0:W-:Y:S09]  /*e9c0*/  STL [R1+0x34], R3 ;  /* 0x0000340301007387 */ /* 0x0001f20000100800 */
[----:B------:R-:W-:-:S06]  /*e9d0*/  ULOP3.LUT UR5, UR5, UR4, URZ, 0x3c, !UPT ;  /* 0x0000000405057292 */ /* 0x000fcc000f8e3c3f */
[----:B0-----:R-:W-:-:S07]  /*e9e0*/  IMAD.U32 R18, RZ, RZ, UR5 ;  /* 0x00000005ff127e24 */ /* 0x001fce000f8e00ff */
.L_x_2379:
[----:B------:R-:W0:Y:S08]  /*e9f0*/  S2UR UR4, SR_CgaCtaId ;  /* 0x00000000000479c3 */ /* 0x000e300000008800 */
[----:B------:R-:W-:Y:S06]  /*ea00*/  BAR.SYNC.DEFER_BLOCKING 0x5, 0x180 ;  /* 0x0146000000007b1d */ /* 0x000fec0000010000 */
[----:B------:R-:W-:Y:S01]  /*ea10*/  UMOV UR8, 0x400 ;  /* 0x0000040000087882 */ /* 0x000fe20000000000 */
[----:B------:R-:W-:Y:S01]  /*ea20*/  BSSY B0, `(.L_x_2416) ;  /* 0x00004c6000007945 */ /* 0x000fe20003800000 */
[----:B0-----:R-:W-:-:S09]  /*ea30*/  ULEA UR8, UR4, UR8, 0x18 ;  /* 0x0000000804087291 */ /* 0x001fd2000f8ec03f */
[----:B------:R-:W0:Y:S02]  /*ea40*/  LDS.128 R4, [UR8+0x388d0] ;  /* 0x0388d008ff047984 */ /* 0x000e240008000c00 */
[----:B0-----:R-:W-:Y:S02]  /*ea50*/  R2UR UR6, R5 ;  /* 0x00000000050672ca */ /* 0x001fe400000e0000 */
[----:B------:R-:W-:Y:S02]  /*ea60*/  R2UR UR5, R6 ;  /* 0x00000000060572ca */ /* 0x000fe400000e0000 */
[----:B------:R-:W-:Y:S01]  /*ea70*/  R2UR UR7, R7 ;  /* 0x00000000070772ca */ /* 0x000fe200000e0000 */
[----:B------:R-:W-:Y:S06]  /*ea80*/  BAR.ARV 0x4, 0x180 ;  /* 0x0106000000007b1d */ /* 0x000fec0000002000 */
[----:B------:R-:W-:Y:S08]  /*ea90*/  @P0 BRA `(.L_x_2417) ;  /* 0x0000003800e80947 */ /* 0x000ff00003800000 */
[----:B------:R-:W2:Y:S01]  /*eaa0*/  LDL.LU R8, [R1+0x30] ;  /* 0x0000300001087983 */ /* 0x000ea20000300800 */
[----:B------:R-:W0:Y:S01]  /*eab0*/  S2UR UR4, SR_SWINHI ;  /* 0x00000000000479c3 */ /* 0x000e220000002f00 */
[----:B------:R-:W-:Y:S01]  /*eac0*/  IMAD.MOV.U32 R12, RZ, RZ, 0x2 ;  /* 0x00000002ff0c7424 */ /* 0x000fe200078e00ff */
[----:B------:R-:W-:Y:S01]  /*ead0*/  F2FP.F16.F32.PACK_AB R6, R29, R28 ;  /* 0x0000001c1d06723e */ /* 0x000fe200000000ff */
[----:B------:R-:W3:Y:S01]  /*eae0*/  LDL R3, [R1+0x40] ;  /* 0x0000400001037983 */ /* 0x000ee20000100800 */
[----:B------:R-:W-:Y:S01]  /*eaf0*/  F2FP.F16.F32.PACK_AB R7, R31, R30 ;  /* 0x0000001e1f07723e */ /* 0x000fe200000000ff */
[----:B------:R-:W-:Y:S01]  /*eb00*/  ULDC.64 UR16, c[0x0][0xc00] ;  /* 0x0003000000107ab9 */ /* 0x000fe20000000a00 */
[----:B------:R-:W-:Y:S01]  /*eb10*/  R2UR UR9, R220 ;  /* 0x00000000dc0972ca */ /* 0x000fe200000e0000 */
[----:B------:R-:W-:Y:S01]  /*eb20*/  ULDC.64 UR12, c[0x0][0xc00] ;  /* 0x00030000000c7ab9 */ /* 0x000fe20000000a00 */
[----:B------:R-:W4:Y:S01]  /*eb30*/  LDL R172, [R1+0x2c] ;  /* 0x00002c0001ac7983 */ /* 0x000f220000100800 */
[----:B------:R-:W-:Y:S01]  /*eb40*/  ULDC.64 UR14, c[0x0][0xc08] ;  /* 0x00030200000e7ab9 */ /* 0x000fe20000000a00 */
[----:B------:R-:W-:Y:S01]  /*eb50*/  R2UR UR20, R217 ;  /* 0x00000000d91472ca */ /* 0x000fe200000e0000 */
[----:B------:R-:W-:Y:S01]  /*eb60*/  ULDC UR22, c[0x0][0xbe8] ;  /* 0x0002fa0000167ab9 */ /* 0x000fe20000000800 */
[----:B------:R-:W-:-:S02]  /*eb70*/  R2UR UR28, R215 ;  /* 0x00000000d71c72ca */ /* 0x000fc400000e0000 */
[----:B------:R-:W-:-:S05]  /*eb80*/  R2UR UR19, R221 ;  /* 0x00000000dd1372ca */ /* 0x000fca00000e0000 */
[----:B------:R-:W-:Y:S01]  /*eb90*/  UIMAD.WIDE UR12, UR9, 0x4, UR12 ;  /* 0x00000004090c78a5 */ /* 0x000fe2000f8e020c */
[----:B------:R-:W-:Y:S01]  /*eba0*/  UMOV UR10, UR8 ;  /* 0x00000008000a7c82 */ /* 0x000fe20008000000 */
[----:B0-----:R-:W-:Y:S01]  /*ebb0*/  UMOV UR11, UR4 ;  /* 0x00000004000b7c82 */ /* 0x001fe20008000000 */
[----:B------:R-:W-:Y:S01]  /*ebc0*/  UISETP.NE.U32.AND UP0, UPT, UR14, URZ, UPT ;  /* 0x0000003f0e00728c */ /* 0x000fe2000bf05070 */
[----:B------:R-:W-:-:S03]  /*ebd0*/  ULDC UR4, c[0x0][0xad4] ;  /* 0x0002b50000047ab9 */ /* 0x000fc60000000800 */
[----:B------:R-:W-:-:S11]  /*ebe0*/  UISETP.NE.AND.EX UP0, UPT, UR15, URZ, UPT, UP0 ;  /* 0x0000003f0f00728c */ /* 0x000fd6000bf05300 */
[----:B------:R-:W-:Y:S01]  /*ebf0*/  @UP0 ULEA UR14, UP1, UR9, UR14, 0x2 ;  /* 0x0000000e090e0291 */ /* 0x000fe2000f82103f */
[----:B------:R-:W-:Y:S01]  /*ec00*/  BAR.SYNC.DEFER_BLOCKING 0x1, 0x100 ;  /* 0x0044000000007b1d */ /* 0x000fe20000010000 */
[----:B--2---:R-:W-:Y:S01]  /*ec10*/  R2UR UR18, R8 ;  /* 0x00000000081272ca */ /* 0x004fe200000e0000 */
[----:B---3--:R-:W-:-:S03]  /*ec20*/  IMAD.WIDE R12, R3, R12, UR10 ;  /* 0x0000000a030c7e25 */ /* 0x008fc6000f8e020c */
[C---:B------:R-:W-:Y:S02]  /*ec30*/  IADD3 R15, P1, R12.reuse, 0x20, RZ ;  /* 0x000000200c0f7810 */ /* 0x040fe40007f3e0ff */
[----:B------:R-:W-:Y:S02]  /*ec40*/  IADD3 R159, P4, R12, 0x60, RZ ;  /* 0x000000600c9f7810 */ /* 0x000fe40007f9e0ff */
[----:B------:R-:W-:Y:S02]  /*ec50*/  LOP3.LUT R14, R15, 0x380, RZ, 0xc0, !PT ;  /* 0x000003800f0e7812 */ /* 0x000fe400078ec0ff */
[----:B------:R-:W-:Y:S02]  /*ec60*/  LOP3.LUT R158, R159, 0x380, RZ, 0xc0, !PT ;  /* 0x000003809f9e7812 */ /* 0x000fe400078ec0ff */
[----:B------:R-:W-:Y:S02]  /*ec70*/  SHF.R.U64 R14, R14, 0x3, RZ ;  /* 0x000000030e0e7819 */ /* 0x000fe400000012ff */
[----:B------:R-:W-:-:S02]  /*ec80*/  LOP3.LUT R5, R12, 0x380, RZ, 0xc0, !PT ;  /* 0x000003800c057812 */ /* 0x000fc400078ec0ff */
[----:B------:R-:W-:Y:S01]  /*ec90*/  LOP3.LUT R14, R14, R15, RZ, 0x3c, !PT ;  /* 0x0000000f0e0e7212 */ /* 0x000fe200078e3cff */
[----:B------:R-:W-:Y:S01]  /*eca0*/  IMAD.X R15, RZ, RZ, R13, P1 ;  /* 0x000000ffff0f7224 */ /* 0x000fe200008e060d */
[----:B------:R-:W-:Y:S02]  /*ecb0*/  SHF.R.U64 R158, R158, 0x3, RZ ;  /* 0x000000039e9e7819 */ /* 0x000fe400000012ff */
[----:B------:R-:W-:Y:S02]  /*ecc0*/  SHF.R.U64 R5, R5, 0x3, RZ ;  /* 0x0000000305057819 */ /* 0x000fe400000012ff */
[C---:B------:R-:W-:Y:S02]  /*ecd0*/  IADD3 R157, P0, R12.reuse, 0x40, RZ ;  /* 0x000000400c9d7810 */ /* 0x040fe40007f1e0ff */
[C---:B------:R-:W-:Y:S02]  /*ece0*/  IADD3 R161, P3, R12.reuse, 0x4000, RZ ;  /* 0x000040000ca17810 */ /* 0x040fe40007f7e0ff */
[----:B------:R-:W-:-:S02]  /*ecf0*/  IADD3 R165, P5, R12, 0x4040, RZ ;  /* 0x000040400ca57810 */ /* 0x000fc40007fbe0ff */
[C---:B------:R-:W-:Y:S02]  /*ed00*/  IADD3 R167, P2, R12.reuse, 0x4060, RZ ;  /* 0x000040600ca77810 */ /* 0x040fe40007f5e0ff */
[C---:B------:R-:W-:Y:S02]  /*ed10*/  IADD3 R169, P1, R12.reuse, 0x8000, RZ ;  /* 0x000080000ca97810 */ /* 0x040fe40007f3e0ff */
[----:B------:R-:W-:Y:S02]  /*ed20*/  IADD3 R163, P6, R12, 0x4020, RZ ;  /* 0x000040200ca37810 */ /* 0x000fe40007fde0ff */
[----:B------:R-:W-:Y:S01]  /*ed30*/  LOP3.LUT R158, R158, R159, RZ, 0x3c, !PT ;  /* 0x0000009f9e9e7212 */ /* 0x000fe200078e3cff */
[--C-:B------:R-:W-:Y:S01]  /*ed40*/  IMAD.X R159, RZ, RZ, R13.reuse, P4 ;  /* 0x000000ffff9f7224 */ /* 0x100fe200020e060d */
[----:B------:R-:W-:Y:S01]  /*ed50*/  LOP3.LUT R4, R5, R12, RZ, 0x3c, !PT ;  /* 0x0000000c05047212 */ /* 0x000fe200078e3cff */
[----:B------:R-:W-:Y:S01]  /*ed60*/  IMAD.MOV.U32 R5, RZ, RZ, R13 ;  /* 0x000000ffff057224 */ /* 0x000fe200078e000d */
[----:B------:R-:W-:-:S02]  /*ed70*/  LOP3.LUT R156, R157, 0x380, RZ, 0xc0, !PT ;  /* 0x000003809d9c7812 */ /* 0x000fc400078ec0ff */
[----:B------:R-:W-:Y:S02]  /*ed80*/  LOP3.LUT R160, R161, 0x380, RZ, 0xc0, !PT ;  /* 0x00000380a1a07812 */ /* 0x000fe400078ec0ff */
[----:B------:R-:W-:Y:S02]  /*ed90*/  LOP3.LUT R164, R165, 0x380, RZ, 0xc0, !PT ;  /* 0x00000380a5a47812 */ /* 0x000fe400078ec0ff */
[----:B------:R-:W-:Y:S02]  /*eda0*/  LOP3.LUT R166, R167, 0x380, RZ, 0xc0, !PT ;  /* 0x00000380a7a67812 */ /* 0x000fe400078ec0ff */
[----:B------:R-:W-:Y:S02]  /*edb0*/  LOP3.LUT R168, R169, 0x380, RZ, 0xc0, !PT ;  /* 0x00000380a9a87812 */ /* 0x000fe400078ec0ff */
[----:B------:R-:W-:Y:S02]  /*edc0*/  IADD3 R9, P4, R12, 0x8040, RZ ;  /* 0x000080400c097810 */ /* 0x000fe40007f9e0ff */
[----:B------:R-:W-:-:S02]  /*edd0*/  LOP3.LUT R162, R163, 0x380, RZ, 0xc0, !PT ;  /* 0x00000380a3a27812 */ /* 0x000fc400078ec0ff */
[----:B------:R-:W-:Y:S02]  /*ede0*/  SHF.R.U64 R156, R156, 0x3, RZ ;  /* 0x000000039c9c7819 */ /* 0x000fe400000012ff */
[----:B------:R-:W-:Y:S02]  /*edf0*/  SHF.R.U64 R160, R160, 0x3, RZ ;  /* 0x00000003a0a07819 */ /* 0x000fe400000012ff */
[----:B------:R-:W-:Y:S02]  /*ee00*/  SHF.R.U64 R164, R164, 0x3, RZ ;  /* 0x00000003a4a47819 */ /* 0x000fe400000012ff */
[----:B------:R-:W-:Y:S02]  /*ee10*/  SHF.R.U64 R166, R166, 0x3, RZ ;  /* 0x00000003a6a67819 */ /* 0x000fe400000012ff */
[----:B------:R-:W-:Y:S02]  /*ee20*/  SHF.R.U64 R168, R168, 0x3, RZ ;  /* 0x00000003a8a87819 */ /* 0x000fe400000012ff */
[----:B------:R-:W-:-:S02]  /*ee30*/  MOV R3, R4 ;  /* 0x0000000400037202 */ /* 0x000fc40000000f00 */
[----:B------:R-:W-:Y:S02]  /*ee40*/  LOP3.LUT R8, R9, 0x380, RZ, 0xc0, !PT ;  /* 0x0000038009087812 */ /* 0x000fe400078ec0ff */
[----:B------:R-:W-:Y:S02]  /*ee50*/  SHF.R.U64 R162, R162, 0x3, RZ ;  /* 0x00000003a2a27819 */ /* 0x000fe400000012ff */
        /* <DEDUP_REMOVED lines=14> */
[----:B------:R-:W-:Y:S01]  /*ef40*/  LOP3.LUT R162, R162, R163, RZ, 0x3c, !PT ;  /* 0x000000a3a2a27212 */ /* 0x000fe200078e3cff */
[----:B------:R-:W-:Y:S01]  /*ef50*/  IMAD.X R163, RZ, RZ, R13, P6 ;  /* 0x000000ffffa37224 */ /* 0x000fe200030e060d */
[----:B------:R-:W-:-:S02]  /*ef60*/  IADD3 R171, P0, R12, 0x8020, RZ ;  /* 0x000080200cab7810 */ /* 0x000fc40007f1e0ff */
[C---:B------:R-:W-:Y:S02]  /*ef70*/  IADD3 R11, P3, R12.reuse, 0x8060, RZ ;  /* 0x000080600c0b7810 */ /* 0x040fe40007f7e0ff */
[C---:B------:R-:W-:Y:S02]  /*ef80*/  IADD3 R152, P5, R12.reuse, 0xc020, RZ ;  /* 0x0000c0200c987810 */ /* 0x040fe40007fbe0ff */
[C---:B------:R-:W-:Y:S02]  /*ef90*/  IADD3 R155, P2, R12.reuse, 0xc040, RZ ;  /* 0x0000c0400c9b7810 */ /* 0x040fe40007f5e0ff */
[C---:B------:R-:W-:Y:S02]  /*efa0*/  IADD3 R20, P1, R12.reuse, 0xc060, RZ ;  /* 0x0000c0600c147810 */ /* 0x040fe40007f3e0ff */
[----:B------:R-:W-:Y:S02]  /*efb0*/  IADD3 R10, P6, R12, 0xc000, RZ ;  /* 0x0000c0000c0a7810 */ /* 0x000fe40007fde0ff */
[----:B------:R-:W-:Y:S01]  /*efc0*/  LOP3.LUT R170, R171, 0x380, RZ, 0xc0, !PT ;  /* 0x00000380abaa7812 */ /* 0x000fe200078ec0ff */
[--C-:B0-----:R-:W-:Y:S01]  /*efd0*/  IMAD.X R5, RZ, RZ, R13.reuse, P4 ;  /* 0x000000ffff057224 */ /* 0x101fe200020e060d */
[----:B------:R-:W-:Y:S01]  /*efe0*/  LOP3.LUT R4, R8, R9, RZ, 0x3c, !PT ;  /* 0x0000000908047212 */ /* 0x000fe200078e3cff */
[----:B------:R-:W-:Y:S01]  /*eff0*/  IMAD.X R9, RZ, RZ, R13, P3 ;  /* 0x000000ffff097224 */ /* 0x000fe200018e060d */
[----:B------:R-:W-:-:S02]  /*f000*/  LOP3.LUT R8, R11, 0x380, RZ, 0xc0, !PT ;  /* 0x000003800b087812 */ /* 0x000fc400078ec0ff */
[----:B------:R-:W-:Y:S02]  /*f010*/  LOP3.LUT R153, R152, 0x380, RZ, 0xc0, !PT ;  /* 0x0000038098997812 */ /* 0x000fe400078ec0ff */
[----:B------:R-:W-:Y:S02]  /*f020*/  LOP3.LUT R154, R155, 0x380, RZ, 0xc0, !PT ;  /* 0x000003809b9a7812 */ /* 0x000fe400078ec0ff */
[----:B------:R-:W-:Y:S02]  /*f030*/  LOP3.LUT R21, R20, 0x380, RZ, 0xc0, !PT ;  /* 0x0000038014157812 */ /* 0x000fe400078ec0ff */
[----:B------:R-:W-:Y:S02]  /*f040*/  LOP3.LUT R3, R10, 0x380, RZ, 0xc0, !PT ;  /* 0x000003800a037812 */ /* 0x000fe400078ec0ff */
[----:B------:R-:W-:Y:S02]  /*f050*/  MOV R17, R4 ;  /* 0x0000000400117202 */ /* 0x000fe40000000f00 */
[----:B------:R-:W-:-:S02]  /*f060*/  SHF.R.U64 R170, R170, 0x3, RZ ;  /* 0x00000003aaaa7819 */ /* 0x000fc400000012ff */
[----:B------:R-:W-:Y:S02]  /*f070*/  SHF.R.U64 R8, R8, 0x3, RZ ;  /* 0x0000000308087819 */ /* 0x000fe400000012ff */
[----:B------:R-:W-:Y:S02]  /*f080*/  SHF.R.U64 R153, R153, 0x3, RZ ;  /* 0x0000000399997819 */ /* 0x000fe400000012ff */
[----:B------:R-:W-:Y:S02]  /*f090*/  SHF.R.U64 R154, R154, 0x3, RZ ;  /* 0x000000039a9a7819 */ /* 0x000fe400000012ff */
[----:B------:R-:W-:Y:S02]  /*f0a0*/  SHF.R.U64 R21, R21, 0x3, RZ ;  /* 0x0000000315157819 */ /* 0x000fe400000012ff */
[----:B------:R-:W-:Y:S02]  /*f0b0*/  MOV R14, R14 ;  /* 0x0000000e000e7202 */ /* 0x000fe40000000f00 */
[----:B------:R-:W-:-:S02]  /*f0c0*/  F2FP.F16.F32.PACK_AB R4, R33, R32 ;  /* 0x000000202104723e */ /* 0x000fc400000000ff */
[----:B------:R-:W-:Y:S02]  /*f0d0*/  F2FP.F16.F32.PACK_AB R5, R35, R34 ;  /* 0x000000222305723e */ /* 0x000fe400000000ff */
[----:B------:R-:W-:Y:S02]  /*f0e0*/  F2FP.F16.F32.PACK_AB R6, R37, R36 ;  /* 0x000000242506723e */ /* 0x000fe400000000ff */
[----:B------:R-:W-:Y:S02]  /*f0f0*/  F2FP.F16.F32.PACK_AB R7, R39, R38 ;  /* 0x000000262707723e */ /* 0x000fe400000000ff */
        /* <DEDUP_REMOVED lines=12> */
[----:B------:R-:W-:-:S02]  /*f1c0*/  LOP3.LUT R10, R3, R10, RZ, 0x3c, !PT ;  /* 0x0000000a030a7212 */ /* 0x000fc400078e3cff */
[----:B------:R-:W-:Y:S02]  /*f1d0*/  MOV R156, R156 ;  /* 0x0000009c009c7202 */ /* 0x000fe40000000f00 */
[----:B------:R-:W-:Y:S02]  /*f1e0*/  F2FP.F16.F32.PACK_AB R12, R41, R40 ;  /* 0x00000028290c723e */ /* 0x000fe400000000ff */
[----:B------:R-:W-:Y:S02]  /*f1f0*/  F2FP.F16.F32.PACK_AB R13, R43, R42 ;  /* 0x0000002a2b0d723e */ /* 0x000fe400000000ff */
[----:B------:R-:W-:Y:S02]  /*f200*/  F2FP.F16.F32.PACK_AB R15, R47, R46 ;  /* 0x0000002e2f0f723e */ /* 0x000fe400000000ff */
[----:B------:R-:W-:Y:S02]  /*f210*/  MOV R158, R158 ;  /* 0x0000009e009e7202 */ /* 0x000fe40000000f00 */
[----:B------:R-:W-:-:S02]  /*f220*/  MOV R161, R160 ;  /* 0x000000a000a17202 */ /* 0x000fc40000000f00 */
[----:B------:R-:W-:Y:S02]  /*f230*/  MOV R160, R8 ;  /* 0x0000000800a07202 */ /* 0x000fe40000000f00 */
[----:B0-----:R-:W-:Y:S02]  /*f240*/  F2FP.F16.F32.PACK_AB R14, R45, R44 ;  /* 0x0000002c2d0e723e */ /* 0x001fe400000000ff */
[----:B------:R-:W-:Y:S02]  /*f250*/  F2FP.F16.F32.PACK_AB R4, R49, R48 ;  /* 0x000000303104723e */ /* 0x000fe400000000ff */
[----:B------:R-:W-:Y:S01]  /*f260*/  F2FP.F16.F32.PACK_AB R5, R51, R50 ;  /* 0x000000323305723e */ /* 0x000fe200000000ff */
[----:B------:R0:W-:Y:S01]  /*f270*/  STSM.16.M88.4 [R156], R12 ;  /* 0x0000000c9c007844 */ /* 0x0001e20000000200 */
[----:B------:R-:W-:Y:S02]  /*f280*/  F2FP.F16.F32.PACK_AB R6, R53, R52 ;  /* 0x000000343506723e */ /* 0x000fe400000000ff */
[----:B------:R-:W-:-:S02]  /*f290*/  F2FP.F16.F32.PACK_AB R7, R55, R54 ;  /* 0x000000363707723e */ /* 0x000fc400000000ff */
[----:B------:R-:W-:Y:S02]  /*f2a0*/  MOV R3, R10 ;  /* 0x0000000a00037202 */ /* 0x000fe40000000f00 */
[----:B------:R-:W-:Y:S01]  /*f2b0*/  F2FP.F16.F32.PACK_AB R8, R57, R56 ;  /* 0x000000383908723e */ /* 0x000fe200000000ff */
[----:B------:R1:W-:Y:S01]  /*f2c0*/  STSM.16.M88.4 [R158], R4 ;  /* 0x000000049e007844 */ /* 0x0003e20000000200 */
[----:B------:R-:W-:Y:S02]  /*f2d0*/  F2FP.F16.F32.PACK_AB R9, R59, R58 ;  /* 0x0000003a3b09723e */ /* 0x000fe400000000ff */
[----:B------:R-:W-:Y:S02]  /*f2e0*/  F2FP.F16.F32.PACK_AB R10, R61, R60 ;  /* 0x0000003c3d0a723e */ /* 0x000fe400000000ff */
[----:B------:R-:W-:Y:S02]  /*f2f0*/  F2FP.F16.F32.PACK_AB R11, R63, R62 ;  /* 0x0000003e3f0b723e */ /* 0x000fe400000000ff */
[----:B------:R-:W-:-:S02]  /*f300*/  MOV R162, R162 ;  /* 0x000000a200a27202 */ /* 0x000fc40000000f00 */
[----:B------:R-:W-:Y:S01]  /*f310*/  MOV R19, R152 ;  /* 0x0000009800137202 */ /* 0x000fe20000000f00 */
[----:B------:R2:W-:Y:S01]  /*f320*/  STSM.16.M88.4 [R161], R8 ;  /* 0x00000008a1007844 */ /* 0x0005e20000000200 */
[----:B------:R-:W-:Y:S02]  /*f330*/  MOV R22, R154 ;  /* 0x0000009a00167202 */ /* 0x000fe40000000f00 */
[----:B0-----:R-:W-:Y:S02]  /*f340*/  F2FP.F16.F32.PACK_AB R12, R65, R64 ;  /* 0x00000040410c723e */ /* 0x001fe400000000ff */
[----:B------:R-:W-:Y:S02]  /*f350*/  F2FP.F16.F32.PACK_AB R13, R67, R66 ;  /* 0x00000042430d723e */ /* 0x000fe400000000ff */
        /* <DEDUP_REMOVED lines=9> */
[----:B------:R-:W-:Y:S01]  /*f3f0*/  F2FP.F16.F32.PACK_AB R156, R81, R80 ;  /* 0x00000050519c723e */ /* 0x000fe200000000ff */
[----:B------:R3:W-:Y:S01]  /*f400*/  STSM.16.M88.4 [R164], R152 ;  /* 0x00000098a4007844 */ /* 0x0007e20000000200 */
[----:B------:R-:W-:Y:S02]  /*f410*/  F2FP.F16.F32.PACK_AB R157, R83, R82 ;  /* 0x00000052539d723e */ /* 0x000fe400000000ff */
[----:B-1----:R-:W-:Y:S02]  /*f420*/  F2FP.F16.F32.PACK_AB R158, R85, R84 ;  /* 0x00000054559e723e */ /* 0x002fe400000000ff */
[----:B------:R-:W-:Y:S02]  /*f430*/  F2FP.F16.F32.PACK_AB R159, R87, R86 ;  /* 0x00000056579f723e */ /* 0x000fe400000000ff */
[----:B------:R-:W-:Y:S02]  /*f440*/  MOV R168, R168 ;  /* 0x000000a800a87202 */ /* 0x000fe40000000f00 */
[----:B------:R-:W-:Y:S01]  /*f450*/  F2FP.F16.F32.PACK_AB R4, R89, R88 ;  /* 0x000000585904723e */ /* 0x000fe200000000ff */
[----:B------:R1:W-:Y:S01]  /*f460*/  STSM.16.M88.4 [R166], R156 ;  /* 0x0000009ca6007844 */ /* 0x0003e20000000200 */
[----:B------:R-:W-:-:S02]  /*f470*/  F2FP.F16.F32.PACK_AB R5, R91, R90 ;  /* 0x0000005a5b05723e */ /* 0x000fc400000000ff */
[----:B------:R-:W-:Y:S02]  /*f480*/  F2FP.F16.F32.PACK_AB R6, R93, R92 ;  /* 0x0000005c5d06723e */ /* 0x000fe400000000ff */
[----:B------:R-:W-:Y:S02]  /*f490*/  F2FP.F16.F32.PACK_AB R7, R95, R94 ;  /* 0x0000005e5f07723e */ /* 0x000fe400000000ff */
[----:B------:R-:W-:Y:S02]  /*f4a0*/  MOV R170, R170 ;  /* 0x000000aa00aa7202 */ /* 0x000fe40000000f00 */
[----:B--2---:R-:W-:Y:S01]  /*f4b0*/  F2FP.F16.F32.PACK_AB R8, R97, R96 ;  /* 0x000000606108723e */ /* 0x004fe200000000ff */
[----:B------:R-:W-:Y:S01]  /*f4c0*/  STSM.16.M88.4 [R168], R4 ;  /* 0x00000004a8007844 */ /* 0x000fe20000000200 */
[----:B------:R-:W-:Y:S02]  /*f4d0*/  F2FP.F16.F32.PACK_AB R9, R99, R98 ;  /* 0x000000626309723e */ /* 0x000fe400000000ff */
[----:B------:R-:W-:-:S02]  /*f4e0*/  F2FP.F16.F32.PACK_AB R10, R101, R100 ;  /* 0x00000064650a723e */ /* 0x000fc400000000ff */
[----:B------:R-:W-:Y:S02]  /*f4f0*/  F2FP.F16.F32.PACK_AB R11, R103, R102 ;  /* 0x00000066670b723e */ /* 0x000fe400000000ff */
[----:B0-----:R-:W-:Y:S02]  /*f500*/  F2FP.F16.F32.PACK_AB R12, R105, R104 ;  /* 0x00000068690c723e */ /* 0x001fe400000000ff */
[----:B------:R-:W-:Y:S01]  /*f510*/  F2FP.F16.F32.PACK_AB R13, R107, R106 ;  /* 0x0000006a6b0d723e */ /* 0x000fe200000000ff */
[----:B------:R-:W-:Y:S01]  /*f520*/  STSM.16.M88.4 [R170], R8 ;  /* 0x00000008aa007844 */ /* 0x000fe20000000200 */
[----:B------:R-:W-:Y:S02]  /*f530*/  F2FP.F16.F32.PACK_AB R14, R109, R108 ;  /* 0x0000006c6d0e723e */ /* 0x000fe400000000ff */
[----:B------:R-:W-:Y:S02]  /*f540*/  F2FP.F16.F32.PACK_AB R15, R111, R110 ;  /* 0x0000006e6f0f723e */ /* 0x000fe400000000ff */
[----:B---3--:R-:W-:-:S02]  /*f550*/  F2FP.F16.F32.PACK_AB R152, R113, R112 ;  /* 0x000000707198723e */ /* 0x008fc400000000ff */
[----:B------:R-:W-:Y:S01]  /*f560*/  F2FP.F16.F32.PACK_AB R153, R115, R114 ;  /* 0x000000727399723e */ /* 0x000fe200000000ff */
[----:B------:R0:W-:Y:S01]  /*f570*/  STSM.16.M88.4 [R17], R12 ;  /* 0x0000000c11007844 */ /* 0x0001e20000000200 */
[----:B------:R-:W-:Y:S02]  /*f580*/  F2FP.F16.F32.PACK_AB R154, R117, R116 ;  /* 0x00000074759a723e */ /* 0x000fe400000000ff */
[----:B------:R-:W-:Y:S02]  /*f590*/  F2FP.F16.F32.PACK_AB R155, R119, R118 ;  /* 0x00000076779b723e */ /* 0x000fe400000000ff */
[----:B-1----:R-:W-:Y:S02]  /*f5a0*/  F2FP.F16.F32.PACK_AB R156, R121, R120 ;  /* 0x00000078799c723e */ /* 0x002fe400000000ff */
[----:B------:R-:W-:Y:S01]  /*f5b0*/  F2FP.F16.F32.PACK_AB R157, R123, R122 ;  /* 0x0000007a7b9d723e */ /* 0x000fe200000000ff */
[----:B------:R1:W-:Y:S01]  /*f5c0*/  STSM.16.M88.4 [R160], R152 ;  /* 0x00000098a0007844 */ /* 0x0003e20000000200 */
[----:B------:R-:W-:-:S02]  /*f5d0*/  F2FP.F16.F32.PACK_AB R158, R125, R124 ;  /* 0x0000007c7d9e723e */ /* 0x000fc400000000ff */
[----:B------:R-:W-:Y:S02]  /*f5e0*/  F2FP.F16.F32.PACK_AB R159, R127, R126 ;  /* 0x0000007e7f9f723e */ /* 0x000fe400000000ff */
[----:B------:R-:W-:Y:S02]  /*f5f0*/  F2FP.F16.F32.PACK_AB R161, R131, R130 ;  /* 0x0000008283a1723e */ /* 0x000fe400000000ff */
[----:B------:R-:W-:Y:S01]  /*f600*/  F2FP.F16.F32.PACK_AB R162, R133, R132 ;  /* 0x0000008485a2723e */ /* 0x000fe200000000ff */
[----:B------:R-:W-:Y:S01]  /*f610*/  STSM.16.M88.4 [R3], R156 ;  /* 0x0000009c03007844 */ /* 0x000fe20000000200 */
[----:B------:R-:W-:Y:S01]  /*f620*/  F2FP.F16.F32.PACK_AB R163, R135, R134 ;  /* 0x0000008687a3723e */ /* 0x000fe200000000ff */
[----:B0-----:R-:W-:Y:S01]  /*f630*/  IMAD.U32 R12, RZ, RZ, UR12 ;  /* 0x0000000cff0c7e24 */ /* 0x001fe2000f8e00ff */
[----:B------:R-:W-:Y:S01]  /*f640*/  F2FP.F16.F32.PACK_AB R4, R137, R136 ;  /* 0x000000888904723e */ /* 0x000fe200000000ff */
[----:B------:R-:W-:Y:S01]  /*f650*/  IMAD.U32 R13, RZ, RZ, UR13 ;  /* 0x0000000dff0d7e24 */ /* 0x000fe2000f8e00ff */
[----:B------:R-:W-:-:S02]  /*f660*/  F2FP.F16.F32.PACK_AB R5, R139, R138 ;  /* 0x0000008a8b05723e */ /* 0x000fc400000000ff */
[----:B------:R-:W-:Y:S02]  /*f670*/  F2FP.F16.F32.PACK_AB R6, R141, R140 ;  /* 0x0000008c8d06723e */ /* 0x000fe400000000ff */
[----:B-1----:R-:W-:Y:S02]  /*f680*/  F2FP.F16.F32.PACK_AB R160, R129, R128 ;  /* 0x0000008081a0723e */ /* 0x002fe400000000ff */
[----:B------:R-:W-:Y:S02]  /*f690*/  F2FP.F16.F32.PACK_AB R7, R143, R142 ;  /* 0x0000008e8f07723e */ /* 0x000fe400000000ff */
[----:B------:R-:W-:Y:S01]  /*f6a0*/  MOV R20, R20 ;  /* 0x0000001400147202 */ /* 0x000fe20000000f00 */
[----:B------:R-:W-:Y:S01]  /*f6b0*/  STSM.16.M88.4 [R19], R160 ;  /* 0x000000a013007844 */ /* 0x000fe20000000200 */
[----:B------:R-:W-:Y:S02]  /*f6c0*/  F2FP.F16.F32.PACK_AB R8, R145, R144 ;  /* 0x000000909108723e */ /* 0x000fe400000000ff */
[----:B------:R-:W-:Y:S01]  /*f6d0*/  F2FP.F16.F32.PACK_AB R9, R147, R146 ;  /* 0x000000929309723e */ /* 0x000fe200000000ff */
[----:B------:R0:W-:Y:S01]  /*f6e0*/  STSM.16.M88.4 [R22], R4 ;  /* 0x0000000416007844 */ /* 0x0001e20000000200 */
[----:B------:R-:W-:-:S02]  /*f6f0*/  F2FP.F16.F32.PACK_AB R10, R149, R148 ;  /* 0x00000094950a723e */ /* 0x000fc400000000ff */
[----:B------:R-:W-:Y:S02]  /*f700*/  F2FP.F16.F32.PACK_AB R11, R151, R150 ;  /* 0x00000096970b723e */ /* 0x000fe400000000ff */
[----:B------:R-:W-:Y:S01]  /*f710*/  ISETP.NE.U32.AND P0, PT, RZ, UR16, PT ;  /* 0x00000010ff007c0c */ /* 0x000fe2000bf05070 */
[----:B------:R-:W-:Y:S01]  /*f720*/  UMOV UR25, 0x9b8 ;  /* 0x000009b800197882 */ /* 0x000fe20000000000 */
[----:B----4-:R-:W-:Y:S01]  /*f730*/  R2UR UR26, R172 ;  /* 0x00000000ac1a72ca */ /* 0x010fe200000e0000 */
[----:B------:R1:W-:Y:S01]  /*f740*/  STSM.16.M88.4 [R20], R8 ;  /* 0x0000000814007844 */ /* 0x0003e20000000200 */
[----:B------:R-:W-:Y:S01]  /*f750*/  BAR.SYNC.DEFER_BLOCKING 0x1, 0x100 ;  /* 0x0044000000007b1d */ /* 0x000fe20000010000 */
[----:B------:R-:W-:-:S13]  /*f760*/  ISETP.NE.AND.EX P0, PT, RZ, UR17, PT, P0 ;  /* 0x00000011ff007c0c */ /* 0x000fda000bf05300 */
[----:B------:R-:W2:Y:S01]  /*f770*/  @P0 LDG.E R12, desc[UR38][R12.64] ;  /* 0x000000260c0c0981 */ /* 0x000ea2000c1e1900 */
[----:B------:R-:W-:Y:S01]  /*f780*/  PLOP3.LUT P4, PT, PT, PT, UP0, 0x80, 0x0 ;  /* 0x000000000000781c */ /* 0x000fe20003f8f008 */
[----:B------:R-:W-:Y:S01]  /*f790*/  @UP0 ULEA.HI.X UR15, UR9, UR15, UR18, 0x2, UP1 ;  /* 0x0000000f090f0291 */ /* 0x000fe200088f1412 */
[----:B0-----:R-:W-:-:S05]  /*f7a0*/  IMAD.U32 R4, RZ, RZ, UR14 ;  /* 0x0000000eff047e24 */ /* 0x001fca000f8e00ff */
[----:B------:R-:W-:-:S06]  /*f7b0*/  IMAD.U32 R5, RZ, RZ, UR15 ;  /* 0x0000000fff057e24 */ /* 0x000fcc000f8e00ff */
[----:B------:R0:W3:Y:S01]  /*f7c0*/  @P4 LDG.E R6, desc[UR38][R4.64] ;  /* 0x0000002604064981 */ /* 0x0000e2000c1e1900 */
[----:B------:R-:W-:Y:S01]  /*f7d0*/  UISETP.NE.AND UP0, UPT, UR20, URZ, UPT ;  /* 0x0000003f1400728c */ /* 0x000fe2000bf05270 */
[----:B------:R-:W-:Y:S01]  /*f7e0*/  VIADD R3, R216, UR28 ;  /* 0x0000001cd8037c36 */ /* 0x000fe20008000000 */
[----:B------:R-:W-:Y:S02]  /*f7f0*/  UISETP.NE.AND UP1, UPT, UR22, 0x1, UPT ;  /* 0x000000011600788c */ /* 0x000fe4000bf25270 */
[----:B------:R-:W-:Y:S02]  /*f800*/  USEL UR4, UR20, UR4, UP0 ;  /* 0x0000000414047287 */ /* 0x000fe40008000000 */
[----:B------:R-:W-:Y:S02]  /*f810*/  UISETP.NE.U32.AND UP0, UPT, UR16, URZ, UPT ;  /* 0x0000003f1000728c */ /* 0x000fe4000bf05070 */
[----:B------:R-:W-:Y:S01]  /*f820*/  UISETP.GT.AND UP2, UPT, UR4, 0x1, UPT ;  /* 0x000000010400788c */ /* 0x000fe2000bf44270 */
[----:B------:R-:W-:Y:S01]  /*f830*/  PLOP3.LUT P1, PT, PT, PT, UP1, 0x80, 0x0 ;  /* 0x000000000000781c */ /* 0x000fe20003f2f018 */
[----:B------:R-:W-:Y:S01]  /*f840*/  UISETP.NE.AND.EX UP0, UPT, UR17, URZ, UPT, UP0 ;  /* 0x0000003f1100728c */ /* 0x000fe2000bf05300 */
[----:B0-----:R-:W-:Y:S01]  /*f850*/  IMAD.MOV.U32 R5, RZ, RZ, R3 ;  /* 0x000000ffff057224 */ /* 0x001fe200078e0003 */
[----:B------:R-:W-:Y:S01]  /*f860*/  USEL UR25, UR25, 0x978, UP2 ;  /* 0x0000097819197887 */ /* 0x000fe20009000000 */
[----:B------:R-:W-:Y:S01]  /*f870*/  UMOV UR4, URZ ;  /* 0x0000003f00047c82 */ /* 0x000fe20008000000 */
[----:B------:R-:W-:Y:S01]  /*f880*/  USEL UR9, UR9, URZ, !UP0 ;  /* 0x0000003f09097287 */ /* 0x000fe2000c000000 */
[----:B------:R-:W-:Y:S01]  /*f890*/  @UP1 ULDC UR27, c[0x0][0xbec] ;  /* 0x0002fb00001b1ab9 */ /* 0x000fe20000000800 */
[----:B------:R-:W-:-:S02]  /*f8a0*/  USEL UR23, UR19, URZ, UP2 ;  /* 0x0000003f13177287 */ /* 0x000fc40009000000 */
[----:B------:R-:W-:-:S04]  /*f8b0*/  USEL UR24, UR18, URZ, !UP0 ;  /* 0x0000003f12187287 */ /* 0x000fc8000c000000 */
[----:B------:R-:W-:Y:S01]  /*f8c0*/  @P1 IMAD.HI.U32 R4, R3, UR27, RZ ;  /* 0x0000001b03041c27 */ /* 0x000fe2000f8e00ff */
[----:B------:R-:W-:Y:S01]  /*f8d0*/  @UP1 ULDC UR30, c[0x0][0xbf0] ;  /* 0x0002fc00001e1ab9 */ /* 0x000fe20000000800 */
[----:B------:R-:W-:Y:S01]  /*f8e0*/  ULDC.64 UR18, c[0x0][UR25+0x220] ;  /* 0x0000880019127abb */ /* 0x000fe20008000a00 */
[----:B------:R-:W-:Y:S01]  /*f8f0*/  ULDC.64 UR16, c[0x0][UR25+0x218] ;  /* 0x0000860019107abb */ /* 0x000fe20008000a00 */
[----:B------:R-:W-:Y:S01]  /*f900*/  UIMAD UR19, UR19, UR9, URZ ;  /* 0x00000009131372a4 */ /* 0x000fe2000f8e023f */
[----:B------:R-:W-:Y:S01]  /*f910*/  @P1 SHF.R.U32.HI R5, RZ, UR30, R4 ;  /* 0x0000001eff051c19 */ /* 0x000fe20008011604 */
[----:B------:R-:W-:Y:S01]  /*f920*/  ULDC.64 UR20, c[0x0][UR25+0x228] ;  /* 0x00008a0019147abb */ /* 0x000fe20008000a00 */
[----:B------:R-:W-:Y:S02]  /*f930*/  UIMAD.WIDE.U32 UR14, UR16, UR26, URZ ;  /* 0x0000001a100e72a5 */ /* 0x000fe4000f8e003f */
[----:B------:R-:W-:Y:S01]  /*f940*/  UIMAD UR26, UR17, UR26, URZ ;  /* 0x0000001a111a72a4 */ /* 0x000fe2000f8e023f */
[----:B------:R-:W-:Y:S01]  /*f950*/  IMAD.MOV R4, RZ, RZ, -R5 ;  /* 0x000000ffff047224 */ /* 0x000fe200078e0a05 */
[----:B------:R-:W-:-:S02]  /*f960*/  UIMAD.WIDE.U32 UR28, UR20, UR23, URZ ;  /* 0x00000017141c72a5 */ /* 0x000fc4000f8e003f */
[----:B------:R-:W-:Y:S01]  /*f970*/  UIMAD.WIDE.U32 UR16, UR18, UR9, URZ ;  /* 0x00000009121072a5 */ /* 0x000fe2000f8e003f */
[----:B------:R-:W-:Y:S01]  /*f980*/  IMAD R7, R4, UR22, R3 ;  /* 0x0000001604077c24 */ /* 0x000fe2000f8e0203 */
[----:B------:R-:W-:Y:S02]  /*f990*/  UIMAD UR20, UR21, UR23, URZ ;  /* 0x00000017151472a4 */ /* 0x000fe4000f8e023f */
[----:B------:R-:W-:Y:S01]  /*f9a0*/  UIMAD UR19, UR18, UR24, UR19 ;  /* 0x00000018121372a4 */ /* 0x000fe2000f8e0213 */
[----:B-1----:R-:W-:Y:S01]  /*f9b0*/  IMAD.U32 R8, RZ, RZ, UR28 ;  /* 0x0000001cff087e24 */ /* 0x002fe2000f8e00ff */
[----:B------:R-:W-:Y:S02]  /*f9c0*/  UIADD3 UR20, UR29, UR20, URZ ;  /* 0x000000141d147290 */ /* 0x000fe4000fffe03f */
[----:B------:R-:W-:Y:S02]  /*f9d0*/  UIADD3 UR19, UR17, UR19, URZ ;  /* 0x0000001311137290 */ /* 0x000fe4000fffe03f */
[----:B------:R-:W-:-:S02]  /*f9e0*/  UIADD3 UR26, UR15, UR26, URZ ;  /* 0x0000001a0f1a7290 */ /* 0x000fc4000fffe03f */
[----:B------:R-:W-:Y:S01]  /*f9f0*/  IMAD.U32 R10, RZ, RZ, UR20 ;  /* 0x00000014ff0a7e24 */ /* 0x000fe2000f8e00ff */
[----:B--2---:R-:W-:-:S13]  /*fa00*/  @P0 R2UR UR4, R12 ;  /* 0x000000000c0402ca */ /* 0x004fda00000e0000 */
        /* <DEDUP_REMOVED lines=15> */
[----:B---3--:R-:W-:Y:S02]  /*fb00*/  @P4 R2UR UR14, R6 ;  /* 0x00000000060e42ca */ /* 0x008fe400000e0000 */
[----:B------:R-:W-:Y:S01]  /*fb10*/  IMAD.IADD R5, R5, 0x1, R9 ;  /* 0x0000000105057824 */ /* 0x000fe200078e0209 */
[----:B------:R-:W-:-:S04]  /*fb20*/  LEA R9, P2, R4, UR18, 0x2 ;  /* 0x0000001204097c11 */ /* 0x000fc8000f8410ff */
[----:B------:R-:W-:Y:S01]  /*fb30*/  LEA.HI.X R10, R4, UR19, R5, 0x2, P2 ;  /* 0x00000013040a7c11 */ /* 0x000fe200090f1405 */
[----:B------:R-:W-:Y:S08]  /*fb40*/  @P4 BRA `(.L_x_2418) ;  /* 0x0000000000284947 */ /* 0x000ff00003800000 */
        /* <DEDUP_REMOVED lines=10> */
.L_x_2418:
[----:B------:R-:W2:Y:S04]  /*fbf0*/  LDL R11, [R1+0x3c] ;  /* 0x00003c00010b7983 */ /* 0x000ea80000100800 */
[----:B------:R-:W3:Y:S01]  /*fc00*/  LDL R8, [R1+0x38] ;  /* 0x0000380001087983 */ /* 0x000ee20000100800 */
[----:B------:R-:W-:Y:S01]  /*fc10*/  R2UR UR12, R215 ;  /* 0x00000000d70c72ca */ /* 0x000fe200000e0000 */
[----:B------:R-:W-:Y:S01]  /*fc20*/  UIMAD UR16, UR14, UR22, URZ ;  /* 0x000000160e1072a4 */ /* 0x000fe2000f8e023f */
[----:B------:R-:W-:Y:S01]  /*fc30*/  PLOP3.LUT P3, PT, PT, PT, UP2, 0x80, 0x0 ;  /* 0x000000000000781c */ /* 0x000fe20003f6f028 */
        /* <DEDUP_REMOVED lines=40> */
[----:B------:R-:W-:Y:S01]  /*fec0*/  UIMAD UR12, UR17, UR14, URZ ;  /* 0x0000000e110c72a4 */ /* 0x000fe2000f8e023f */
[----:B------:R-:W-:Y:S01]  /*fed0*/  LOP3.LUT R48, R49, 0x380, RZ, 0xc0, !PT ;  /* 0x0000038031307812 */ /* 0x000fe200078ec0ff */
[----:B------:R-:W-:Y:S01]  /*fee0*/  UIMAD.WIDE.U32 UR10, UR4, UR14, URZ ;  /* 0x0000000e040a72a5 */ /* 0x000fe2000f8e003f */
        /* <DEDUP_REMOVED lines=8> */
[----:B------:R-:W-:Y:S01]  /*ff70*/  UIMAD UR12, UR4, UR15, UR12 ;  /* 0x0000000f040c72a4 */ /* 0x000fe2000f8e020c */
[C---:B------:R-:W-:Y:S01]  /*ff80*/  IADD3 R41, P4, R2.reuse, 0x7000, RZ ;  /* 0x0000700002297810 */ /* 0x040fe20007f9e0ff */
[----:B------:R-:W-:Y:S01]  /*ff90*/  @UP1 ULDC UR14, c[0x0][0xbec] ;  /* 0x0002fb00000e1ab9 */ /* 0x000fe20000000800 */
        /* <DEDUP_REMOVED lines=11> */
[----:B------:R-:W-:Y:S01]  /*10050*/  IMAD.X R49, RZ, RZ, R3, P2 ;  /* 0x000000ffff317224 */ /* 0x000fe200010e0603 */
[----:B------:R-:W-:-:S02]  /*10060*/  IADD3 R5, P2, R2, 0xf000, RZ ;  /* 0x0000f00002057810 */ /* 0x000fc40007f5e0ff */
[----:B------:R-:W-:Y:S02]  /*10070*/  SHF.R.U64 R28, R28, 0x3, RZ ;  /* 0x000000031c1c7819 */ /* 0x000fe400000012ff */
[----:B------:R-:W-:Y:S02]  /*10080*/  SHF.R.U64 R32, R32, 0x3, RZ ;  /* 0x0000000320207819 */ /* 0x000fe400000012ff */
[----:B------:R-:W-:Y:S01]  /*10090*/  SHF.R.U64 R7, R7, 0x3, RZ ;  /* 0x0000000307077819 */ /* 0x000fe200000012ff */
[----:B------:R-:W-:Y:S01]  /*100a0*/  UIADD3 UR11, UR11, UR12, URZ ;  /* 0x0000000c0b0b7290 */ /* 0x000fe2000fffe03f */
[----:B------:R-:W-:Y:S01]  /*100b0*/  SHF.R.U64 R36, R36, 0x3, RZ ;  /* 0x0000000324247819 */ /* 0x000fe200000012ff */
[----:B------:R-:W-:Y:S01]  /*100c0*/  USHF.R.S32.HI UR4, URZ, 0x1f, UR9 ;  /* 0x0000001f3f047899 */ /* 0x000fe20008011409 */
[----:B------:R-:W-:Y:S01]  /*100d0*/  SHF.R.U64 R40, R40, 0x3, RZ ;  /* 0x0000000328287819 */ /* 0x000fe200000012ff */
[----:B------:R-:W-:Y:S01]  /*100e0*/  ULDC.64 UR12, c[0x0][0xae8] ;  /* 0x0002ba00000c7ab9 */ /* 0x000fe20000000a00 */
[----:B------:R-:W-:Y:S01]  /*100f0*/  SHF.R.U64 R44, R44, 0x3, RZ ;  /* 0x000000032c2c7819 */ /* 0x000fe200000012ff */
[--C-:B------:R-:W-:Y:S01]  /*10100*/  IMAD.X R73, RZ, RZ, R3.reuse, P2 ;  /* 0x000000ffff497224 */ /* 0x100fe200010e0603 */
[----:B------:R-:W-:Y:S01]  /*10110*/  LOP3.LUT R4, R5, 0x380, RZ, 0xc0, !PT ;  /* 0x0000038005047812 */ /* 0x000fe200078ec0ff */
[----:B------:R-:W5:Y:S01]  /*10120*/  LD.E.128 R48, desc[UR38][R48.64] ;  /* 0x0000002630307980 */ /* 0x000f62000c101d00 */
        /* <DEDUP_REMOVED lines=11> */
[----:B------:R-:W-:Y:S01]  /*101e0*/  UIMAD.WIDE.U32 UR10, UR19, UR12, UR10 ;  /* 0x0000000c130a72a5 */ /* 0x000fe2000f8e000a */
[C---:B------:R-:W-:Y:S01]  /*101f0*/  IADD3 R57, P6, R2.reuse, 0xb000, RZ ;  /* 0x0000b00002397810 */ /* 0x040fe20007fde0ff */
[----:B------:R-:W5:Y:S01]  /*10200*/  LD.E.128 R28, desc[UR38][R28.64] ;  /* 0x000000261c1c7980 */ /* 0x000f62000c101d00 */
[----:B------:R-:W-:-:S02]  /*10210*/  IADD3 R61, P5, R2, 0xc000, RZ ;  /* 0x0000c000023d7810 */ /* 0x000fc40007fbe0ff */
[C---:B------:R-:W-:Y:S01]  /*10220*/  IADD3 R65, P4, R2.reuse, 0xd000, RZ ;  /* 0x0000d00002417810 */ /* 0x040fe20007f9e0ff */
[----:B------:R-:W5:Y:S01]  /*10230*/  LD.E.128 R32, desc[UR38][R32.64] ;  /* 0x0000002620207980 */ /* 0x000f62000c101d00 */
[----:B------:R-:W-:Y:S02]  /*10240*/  IADD3 R69, P3, R2, 0xe000, RZ ;  /* 0x0000e00002457810 */ /* 0x000fe40007f7e0ff */
[----:B------:R-:W-:Y:S01]  /*10250*/  SHF.R.U64 R4, R4, 0x3, RZ ;  /* 0x0000000304047819 */ /* 0x000fe200000012ff */
[----:B------:R-:W5:Y:S01]  /*10260*/  LD.E.128 R36, desc[UR38][R36.64] ;  /* 0x0000002624247980 */ /* 0x000f62000c101d00 */
[----:B------:R-:W-:Y:S02]  /*10270*/  LOP3.LUT R2, R7, R2, RZ, 0x3c, !PT ;  /* 0x0000000207027212 */ /* 0x000fe400078e3cff */
[----:B------:R-:W-:Y:S01]  /*10280*/  LOP3.LUT R72, R4, R5, RZ, 0x3c, !PT ;  /* 0x0000000504487212 */ /* 0x000fe200078e3cff */
[----:B------:R-:W-:Y:S01]  /*10290*/  UIMAD UR11, UR19, UR13, UR11 ;  /* 0x0000000d130b72a4 */ /* 0x000fe2000f8e020b */
[----:B------:R-:W-:Y:S01]  /*102a0*/  LOP3.LUT R52, R53, 0x380, RZ, 0xc0, !PT ;  /* 0x0000038035347812 */ /* 0x000fe200078ec0ff */
[----:B------:R0:W5:Y:S01]  /*102b0*/  LD.E.128 R4, desc[UR38][R2.64] ;  /* 0x0000002602047980 */ /* 0x000162000c101d00 */
[----:B------:R-:W-:Y:S01]  /*102c0*/  ULDC.64 UR12, c[0x0][0xaf0] ;  /* 0x0002bc00000c7ab9 */ /* 0x000fe20000000a00 */
[----:B------:R-:W-:Y:S01]  /*102d0*/  LOP3.LUT R56, R57, 0x380, RZ, 0xc0, !PT ;  /* 0x0000038039387812 */ /* 0x000fe200078ec0ff */
[----:B------:R-:W-:Y:S01]  /*102e0*/  UIMAD UR4, UR4, UR12, URZ ;  /* 0x0000000c040472a4 */ /* 0x000fe2000f8e023f */
[----:B------:R-:W-:Y:S01]  /*102f0*/  LOP3.LUT R60, R61, 0x380, RZ, 0xc0, !PT ;  /* 0x000003803d3c7812 */ /* 0x000fe200078ec0ff */
[----:B------:R-:W5:Y:S01]  /*10300*/  LD.E.128 R40, desc[UR38][R40.64] ;  /* 0x0000002628287980 */ /* 0x000f62000c101d00 */
[----:B------:R-:W-:-:S02]  /*10310*/  LOP3.LUT R64, R65, 0x380, RZ, 0xc0, !PT ;  /* 0x0000038041407812 */ /* 0x000fc400078ec0ff */
[----:B------:R-:W-:Y:S01]  /*10320*/  LOP3.LUT R68, R69, 0x380, RZ, 0xc0, !PT ;  /* 0x0000038045447812 */ /* 0x000fe200078ec0ff */
[----:B------:R-:W5:Y:S01]  /*10330*/  LD.E.128 R44, desc[UR38][R44.64] ;  /* 0x000000262c2c7980 */ /* 0x000f62000c101d00 */
[----:B0-----:R-:W-:Y:S01]  /*10340*/  IMAD R2, R20, 0x20, R17 ;  /* 0x0000002014027824 */ /* 0x001fe200078e0211 */
[----:B------:R-:W-:Y:S01]  /*10350*/  UIMAD UR4, UR9, UR13, UR4 ;  /* 0x0000000d090472a4 */ /* 0x000fe2000f8e0204 */
[----:B------:R-:W-:Y:S01]  /*10360*/  SHF.R.U64 R52, R52, 0x3, RZ ;  /* 0x0000000334347819 */ /* 0x000fe200000012ff */
[----:B------:R-:W5:Y:S01]  /*10370*/  LD.E.128 R72, desc[UR38][R72.64] ;  /* 0x0000002648487980 */ /* 0x000f62000c101d00 */
[----:B------:R-:W-:Y:S01]  /*10380*/  VIADD R22, R2, UR18 ;  /* 0x0000001202167c36 */ /* 0x000fe20008000000 */
[----:B------:R-:W-:Y:S01]  /*10390*/  UIMAD.WIDE.U32 UR10, UR9, UR12, UR10 ;  /* 0x0000000c090a72a5 */ /* 0x000fe2000f8e000a */
[----:B------:R-:W-:Y:S02]  /*103a0*/  SHF.R.U64 R56, R56, 0x3, RZ ;  /* 0x0000000338387819 */ /* 0x000fe400000012ff */
[----:B------:R-:W-:Y:S01]  /*103b0*/  @P1 IMAD.HI.U32 R2, R22, UR14, RZ ;  /* 0x0000000e16021c27 */ /* 0x000fe2000f8e00ff */
[----:B------:R-:W-:Y:S01]  /*103c0*/  @UP1 ULDC UR9, c[0x0][0xbf0] ;  /* 0x0002fc0000091ab9 */ /* 0x000fe20000000800 */
[----:B------:R-:W-:-:S02]  /*103d0*/  SHF.R.U64 R60, R60, 0x3, RZ ;  /* 0x000000033c3c7819 */ /* 0x000fc400000012ff */
[----:B------:R-:W-:Y:S01]  /*103e0*/  IMAD.MOV.U32 R19, RZ, RZ, R22 ;  /* 0x000000ffff137224 */ /* 0x000fe200078e0016 */
[----:B------:R-:W-:Y:S02]  /*103f0*/  SHF.R.U64 R64, R64, 0x3, RZ ;  /* 0x0000000340407819 */ /* 0x000fe400000012ff */
[----:B------:R-:W-:Y:S02]  /*10400*/  SHF.R.U64 R68, R68, 0x3, RZ ;  /* 0x0000000344447819 */ /* 0x000fe400000012ff */
[----:B------:R-:W-:Y:S01]  /*10410*/  @P1 SHF.R.U32.HI R19, RZ, UR9, R2 ;  /* 0x00000009ff131c19 */ /* 0x000fe20008011602 */
[----:B------:R-:W-:Y:S01]  /*10420*/  UIADD3 UR4, UR11, UR4, URZ ;  /* 0x000000040b047290 */ /* 0x000fe2000fffe03f */
        /* <DEDUP_REMOVED lines=10> */
[--C-:B------:R-:W-:Y:S01]  /*104d0*/  SHF.R.S32.HI R20, RZ, 0x1f, R19.reuse ;  /* 0x0000001fff147819 */ /* 0x100fe20000011413 */
[----:B------:R-:W-:Y:S01]  /*104e0*/  IMAD.MOV R21, RZ, RZ, -R19 ;  /* 0x000000ffff157224 */ /* 0x000fe200078e0a13 */
[----:B------:R-:W5:Y:S01]  /*104f0*/  LD.E.128 R52, desc[UR38][R52.64] ;  /* 0x0000002634347980 */ /* 0x000f62000c101d00 */
[----:B------:R-:W-:-:S02]  /*10500*/  IMAD.U32 R2, RZ, RZ, UR10 ;  /* 0x0000000aff027e24 */ /* 0x000fc4000f8e00ff */
[----:B------:R-:W-:Y:S01]  /*10510*/  IMAD.U32 R3, RZ, RZ, UR11 ;  /* 0x0000000bff037e24 */ /* 0x000fe2000f8e00ff */
[----:B------:R-:W-:Y:S01]  /*10520*/  ULDC.64 UR10, c[0x0][0xae0] ;  /* 0x0002b800000a7ab9 */ /* 0x000fe20000000a00 */
[----:B------:R-:W-:Y:S01]  /*10530*/  IMAD.U32 R3, RZ, RZ, UR4 ;  /* 0x00000004ff037e24 */ /* 0x000fe2000f8e00ff */
[----:B------:R-:W5:Y:S01]  /*10540*/  LD.E.128 R56, desc[UR38][R56.64] ;  /* 0x0000002638387980 */ /* 0x000f62000c101d00 */
[----:B------:R-:W-:Y:S02]  /*10550*/  IMAD R20, R20, UR10, RZ ;  /* 0x0000000a14147c24 */ /* 0x000fe4000f8e02ff */
[----:B------:R-:W-:Y:S01]  /*10560*/  IMAD R21, R21, UR22, R22 ;  /* 0x0000001615157c24 */ /* 0x000fe2000f8e0216 */
[----:B------:R-:W5:Y:S01]  /*10570*/  LD.E.128 R60, desc[UR38][R60.64] ;  /* 0x000000263c3c7980 */ /* 0x000f62000c101d00 */
[----:B------:R-:W-:-:S03]  /*10580*/  IMAD.WIDE.U32 R2, R19, UR10, R2 ;  /* 0x0000000a13027c25 */ /* 0x000fc6000f8e0002 */
[----:B------:R-:W5:Y:S01]  /*10590*/  LD.E.128 R64, desc[UR38][R64.64] ;  /* 0x0000002640407980 */ /* 0x000f62000c101d00 */
[----:B------:R-:W-:Y:S01]  /*105a0*/  IMAD R77, R19, UR11, R20 ;  /* 0x0000000b134d7c24 */ /* 0x000fe2000f8e0214 */
[----:B------:R-:W-:Y:S01]  /*105b0*/  SHF.R.S32.HI R19, RZ, 0x1f, R21 ;  /* 0x0000001fff137819 */ /* 0x000fe20000011415 */
[----:B------:R-:W-:Y:S01]  /*105c0*/  ULDC.64 UR10, c[0x0][0xad8] ;  /* 0x0002b600000a7ab9 */ /* 0x000fe20000000a00 */
[----:B------:R-:W5:Y:S01]  /*105d0*/  LD.E.128 R68, desc[UR38][R68.64] ;  /* 0x0000002644447980 */ /* 0x000f62000c101d00 */
[----:B------:R-:W-:Y:S02]  /*105e0*/  IMAD.IADD R3, R3, 0x1, R77 ;  /* 0x0000000103037824 */ /* 0x000fe400078e024d */
[----:B------:R-:W-:Y:S01]  /*105f0*/  IMAD R20, R19, UR10, RZ ;  /* 0x0000000a13147c24 */ /* 0x000fe2000f8e02ff */
[----:B------:R-:W-:Y:S01]  /*10600*/  @!PT LDS RZ, [RZ] ;  /* 0x00000000fffff984 */ /* 0x000fe20000000800 */
[----:B------:R-:W-:Y:S01]  /*10610*/  @!PT LDS RZ, [RZ] ;  /* 0x00000000fffff984 */ /* 0x000fe20000000800 */
[----:B------:R-:W-:Y:S01]  /*10620*/  @!PT LDS RZ, [RZ] ;  /* 0x00000000fffff984 */ /* 0x000fe20000000800 */
[----:B------:R-:W-:Y:S01]  /*10630*/  @!PT LDS RZ, [RZ] ;  /* 0x00000000fffff984 */ /* 0x000fe20000000800 */
[----:B------:R0:W-:Y:S06]  /*10640*/  MEMBAR.ALL.CTA ;  /* 0x0000000000007992 */ /* 0x0001ec0000008000 */
[----:B0-----:R-:W0:Y:S01]  /*10650*/  FENCE.VIEW.ASYNC.S ;  /* 0x00000000000073c6 */ /* 0x001e220000000000 */
[----:B------:R-:W-:-:S02]  /*10660*/  VIADD R22, R17, UR18 ;  /* 0x0000001211167c36 */ /* 0x000fc40008000000 */
[C---:B------:R-:W-:Y:S02]  /*10670*/  IMAD R17, R21.reuse, UR11, R20 ;  /* 0x0000000b15117c24 */ /* 0x040fe4000f8e0214 */
[----:B------:R-:W-:Y:S01]  /*10680*/  IMAD.WIDE.U32 R2, R21, UR10, R2 ;  /* 0x0000000a15027c25 */ /* 0x000fe2000f8e0002 */
[----:B------:R-:W-:-:S03]  /*10690*/  ULDC.64 UR10, c[0x0][0xa80] ;  /* 0x0002a000000a7ab9 */ /* 0x000fc60000000a00 */
[----:B------:R-:W-:Y:S02]  /*106a0*/  VIADD R19, R22, 0x20 ;  /* 0x0000002016137836 */ /* 0x000fe40000000000 */
[----:B------:R-:W-:Y:S01]  /*106b0*/  IMAD.IADD R3, R3, 0x1, R17 ;  /* 0x0000000103037824 */ /* 0x000fe200078e0211 */
[C---:B------:R-:W-:Y:S01]  /*106c0*/  LEA R17, P2, R2.reuse, UR10, 0x1 ;  /* 0x0000000a02117c11 */ /* 0x040fe2000f8408ff */
[----:B------:R-:W-:Y:S01]  /*106d0*/  UIADD3 UR8, UR8, 0x38820, URZ ;  /* 0x0003882008087890 */ /* 0x000fe2000fffe03f */
[----:B------:R-:W-:Y:S02]  /*106e0*/  ISETP.GE.AND P1, PT, R19, UR16, PT ;  /* 0x0000001013007c0c */ /* 0x000fe4000bf26270 */
[----:B------:R-:W-:Y:S02]  /*106f0*/  LEA.HI.X R19, R2, UR11, R3, 0x1, P2 ;  /* 0x0000000b02137c11 */ /* 0x000fe400090f0c03 */
[C---:B------:R-:W-:Y:S01]  /*10700*/  ISETP.GE.AND P2, PT, R22.reuse, UR16, PT ;  /* 0x0000001016007c0c */ /* 0x040fe2000bf46270 */
[----:B------:R-:W-:Y:S01]  /*10710*/  UPRMT UR8, URZ, 0x654, UR8 ;  /* 0x000006543f087896 */ /* 0x000fe20008000008 */
[----:B------:R-:W-:-:S02]  /*10720*/  VIADD R20, R22, 0x40 ;  /* 0x0000004016147836 */ /* 0x000fc40000000000 */
[C---:B------:R-:W-:Y:S02]  /*10730*/  VIADD R80, R0.reuse, 0x40 ;  /* 0x0000004000507836 */ /* 0x040fe40000000000 */
[C---:B------:R-:W-:Y:S02]  /*10740*/  VIADD R84, R0.reuse, 0x80 ;  /* 0x0000008000547836 */ /* 0x040fe40000000000 */
[----:B------:R-:W-:Y:S01]  /*10750*/  VIADD R86, R0, 0xc0 ;  /* 0x000000c000567836 */ /* 0x000fe20000000000 */
[----:B0-----:R0:W1:Y:S01]  /*10760*/  SHFL.IDX PT, R81, R17, RZ, 0x181f ;  /* 0x00181fff11517589 */ /* 0x00106200000e0000 */
[----:B------:R-:W-:Y:S01]  /*10770*/  SYNCS.ARRIVE.TRANS64.RED.A1T0 RZ, [UR8], RZ ;  /* 0x000000ffffff79a7 */ /* 0x000fe20008100408 */
[----:B------:R-:W-:Y:S02]  /*10780*/  BSSY B1, `(.L_x_2420) ;  /* 0x0000019000017945 */ /* 0x000fe40003800000 */
[----:B------:R0:W2:Y:S01]  /*10790*/  SHFL.IDX PT, R79, R19, RZ, 0x181f ;  /* 0x00181fff134f7589 */ /* 0x0000a200000e0000 */
[----:B------:R-:W-:-:S02]  /*107a0*/  ISETP.GE.AND P0, PT, R20, UR16, PT ;  /* 0x0000001014007c0c */ /* 0x000fc4000bf06270 */
[----:B------:R-:W-:Y:S02]  /*107b0*/  SHF.R.S32.HI R87, RZ, 0x1f, R0 ;  /* 0x0000001fff577819 */ /* 0x000fe40000011400 */
        /* <DEDUP_REMOVED lines=21> */
.L_x_2421:
[----:B------:R-:W-:Y:S05]  /*10910*/  BSYNC B1 ;  /* 0x0000000000017941 */ /* 0x000fea0003800000 */
.L_x_2420:
        /* <DEDUP_REMOVED lines=21> */
.L_x_2423:
[----:B------:R-:W-:Y:S05]  /*10a70*/  BSYNC B1 ;  /* 0x0000000000017941 */ /* 0x000fea0003800000 */
.L_x_2422:
        /* <DEDUP_REMOVED lines=21> */
.L_x_2425:
[----:B------:R-:W-:Y:S05]  /*10bd0*/  BSYNC B1 ;  /* 0x0000000000017941 */ /* 0x000fea0003800000 */
.L_x_2424:
[----:B0-----:R-:W-:Y:S01]  /*10be0*/  VIADD R2, R22, 0x60 ;  /* 0x0000006016027836 */ /* 0x001fe20000000000 */
[----:B---3--:R-:W0:Y:S04]  /*10bf0*/  SHFL.IDX PT, R19, R19, 0x3, 0x181f ;  /* 0x00781f0013137f89 */ /* 0x008e2800000e0000 */
[----:B------:R-:W-:Y:S01]  /*10c00*/  ISETP.GE.AND P0, PT, R2, UR16, PT ;  /* 0x0000001002007c0c */ /* 0x000fe2000bf06270 */
[----:B------:R-:W3:-:S12]  /*10c10*/  SHFL.IDX PT, R17, R17, 0x3, 0x181f ;  /* 0x00781f0011117f89 */ /* 0x000ed800000e0000 */
        /* <DEDUP_REMOVED lines=20> */
.L_x_2419:
        /* <DEDUP_REMOVED lines=25> */
[----:B------:R-:W-:Y:S01]  /*10ef0*/  VIADD R172, R23, 0x60 ;  /* 0x0000006017ac7836 */ /* 0x000fe20000000000 */
[----:B------:R-:W-:Y:S01]  /*10f00*/  ULDC.64 UR12, c[0x0][0xb48] ;  /* 0x0002d200000c7ab9 */ /* 0x000fe20000000a00 */
[----:B------:R-:W-:Y:S01]  /*10f10*/  @UP1 ULDC UR9, c[0x0][0xbec] ;  /* 0x0002fb0000091ab9 */ /* 0x000fe20000000800 */
[----:B------:R-:W-:Y:S01]  /*10f20*/  UIADD3 UR11, UR11, UR4, URZ ;  /* 0x000000040b0b7290 */ /* 0x000fe2000fffe03f */
[----:B------:R-:W-:Y:S01]  /*10f30*/  @P1 IMAD.HI.U32 R0, R3, UR9, RZ ;  /* 0x0000000903001c27 */ /* 0x000fe2000f8e00ff */
[----:B------:R-:W-:Y:S01]  /*10f40*/  UPRMT UR8, URZ, 0x654, UR8 ;  /* 0x000006543f087896 */ /* 0x000fe20008000008 */
[----:B------:R-:W-:Y:S01]  /*10f50*/  BSSY B1, `(.L_x_2427) ;  /* 0x00000df000017945 */ /* 0x000fe20003800000 */
[----:B------:R-:W-:Y:S01]  /*10f60*/  @UP1 ULDC UR4, c[0x0][0xbf0] ;  /* 0x0002fc0000041ab9 */ /* 0x000fe20000000800 */
[----:B------:R-:W-:Y:S01]  /*10f70*/  UIMAD.WIDE.U32 UR10, UR16, UR12, UR10 ;  /* 0x0000000c100a72a5 */ /* 0x000fe2000f8e000a */
[----:B------:R-:W-:Y:S01]  /*10f80*/  @P1 SHF.R.U32.HI R5, RZ, UR4, R0 ;  /* 0x00000004ff051c19 */ /* 0x000fe20008011600 */
[C---:B------:R-:W-:Y:S01]  /*10f90*/  VIADD R174, R23.reuse, 0x58 ;  /* 0x0000005817ae7836 */ /* 0x040fe20000000000 */
[----:B------:R-:W-:Y:S01]  /*10fa0*/  SHF.R.S32.HI R20, RZ, 0x1f, R222 ;  /* 0x0000001fff147819 */ /* 0x000fe200000114de */
[----:B------:R-:W-:Y:S01]  /*10fb0*/  UIMAD UR4, UR16, UR13, UR11 ;  /* 0x0000000d100472a4 */ /* 0x000fe2000f8e020b */
[--C-:B------:R-:W-:Y:S01]  /*10fc0*/  SHF.R.S32.HI R0, RZ, 0x1f, R5.reuse ;  /* 0x0000001fff007819 */ /* 0x100fe20000011405 */
[----:B------:R-:W-:Y:S01]  /*10fd0*/  IMAD.MOV R2, RZ, RZ, -R5 ;  /* 0x000000ffff027224 */ /* 0x000fe200078e0a05 */
[----:B------:R-:W-:Y:S01]  /*10fe0*/  ULDC.64 UR12, c[0x0][0xb30] ;  /* 0x0002cc00000c7ab9 */ /* 0x000fe20000000a00 */
[----:B------:R-:W-:Y:S01]  /*10ff0*/  VIADD R176, R23, 0x50 ;  /* 0x0000005017b07836 */ /* 0x000fe20000000000 */
[----:B------:R-:W-:Y:S01]  /*11000*/  SYNCS.ARRIVE.TRANS64.RED.A1T0 RZ, [UR8], RZ ;  /* 0x000000ffffff79a7 */ /* 0x000fe20008100408 */
        /* <DEDUP_REMOVED lines=32> */
[C---:B------:R-:W-:Y:S01]  /*11210*/  VIADD R184, R23.reuse, 0x30 ;  /* 0x0000003017b87836 */ /* 0x040fe20000000000 */
[----:B------:R-:W-:Y:S01]  /*11220*/  SHF.R.S32.HI R170, RZ, 0x1f, R170 ;  /* 0x0000001fffaa7819 */ /* 0x000fe200000114aa */
[C---:B------:R-:W-:Y:S01]  /*11230*/  VIADD R186, R23.reuse, 0x28 ;  /* 0x0000002817ba7836 */ /* 0x040fe20000000000 */
        /* <DEDUP_REMOVED lines=36> */
[----:B------:R-:W-:Y:S01]  /*11480*/  VIADD R193, R23, 0x8 ;  /* 0x0000000817c17836 */ /* 0x000fe20000000000 */
[----:B012---:R-:W-:Y:S06]  /*11490*/  @P2 BRA `(.L_x_2428) ;  /* 0x0000000800282947 */ /* 0x007fec0003800000 */
[----:B------:R-:W-:Y:S01]  /*114a0*/  ULDC UR4, c[0x0][0xac8] ;  /* 0x0002b20000047ab9 */ /* 0x000fe20000000800 */
[----:B------:R-:W-:Y:S01]  /*114b0*/  SHF.R.S32.HI R9, RZ, 0x1f, R219 ;  /* 0x0000001fff097819 */ /* 0x000fe200000114db */
        /* <DEDUP_REMOVED lines=14> */
[----:B0-----:R-:W-:Y:S01]  /*115a0*/  @!P3 LEA R4, P6, R191, R2, 0x2 ;  /* 0x00000002bf04b211 */ /* 0x001fe200078c10ff */
[----:B------:R-:W-:-:S03]  /*115b0*/  VIADD R25, R23, 0xe0 ;  /* 0x000000e017197836 */ /* 0x000fc60000000000 */
        /* <DEDUP_REMOVED lines=55> */
[----:B0-----:R-:W-:-:S04]  /*11930*/  @!P4 LEA R4, P6, R163, R2, 0x2 ;  /* 0x00000002a304c211 */ /* 0x001fc800078c10ff */
[----:B------:R-:W-:Y:S02]  /*11940*/  @!P4 LEA.HI.X R5, R163, R3, R164, 0x2, P6 ;  /* 0x00000003a305c211 */ /* 0x000fe400030f14a4 */
[----:B-1----:R-:W-:-:S03]  /*11950*/  @!P1 LEA R6, P5, R161, R2, 0x2 ;  /* 0x00000002a1069211 */ /* 0x002fc600078a10ff */
[----:B------:R0:W-:Y:S01]  /*11960*/  @!P4 ST.E.64 desc[UR38][R4.64], R88 ;  /* 0x000000580400c985 */ /* 0x0001e2000c101b26 */
[----:B------:R-:W-:Y:S02]  /*11970*/  ISETP.GE.AND P4, PT, R155, UR4, PT ;  /* 0x000000049b007c0c */ /* 0x000fe4000bf86270 */
[----:B------:R-:W-:Y:S02]  /*11980*/  @!P1 LEA.HI.X R7, R161, R3, R162, 0x2, P5 ;  /* 0x00000003a1079211 */ /* 0x000fe400028f14a2 */
[----:B------:R-:W-:-:S03]  /*11990*/  @!P2 LEA R10, P5, R157, R2, 0x2 ;  /* 0x000000029d0aa211 */ /* 0x000fc600078a10ff */
[----:B------:R1:W-:Y:S01]  /*119a0*/  @!P1 ST.E.64 desc[UR38][R6.64], R92 ;  /* 0x0000005c06009985 */ /* 0x0003e2000c101b26 */
[----:B------:R-:W-:Y:S02]  /*119b0*/  @!P2 LEA.HI.X R11, R157, R3, R158, 0x2, P5 ;  /* 0x000000039d0ba211 */ /* 0x000fe400028f149e */
[----:B0-----:R-:W-:-:S03]  /*119c0*/  @!P3 LEA R4, P6, R159, R2, 0x2 ;  /* 0x000000029f04b211 */ /* 0x001fc600078c10ff */
[----:B------:R-:W-:Y:S02]  /*119d0*/  @!P4 LEA R12, P1, R155, R2, 0x2 ;  /* 0x000000029b0cc211 */ /* 0x000fe400078210ff */
[-C--:B------:R-:W-:Y:S02]  /*119e0*/  @!P3 LEA.HI.X R5, R159, R3.reuse, R160, 0x2, P6 ;  /* 0x000000039f05b211 */ /* 0x080fe400030f14a0 */
[----:B------:R-:W-:Y:S02]  /*119f0*/  ISETP.GE.AND P6, PT, R226, UR4, PT ;  /* 0x00000004e2007c0c */ /* 0x000fe4000bfc6270 */
[----:B------:R-:W-:Y:S01]  /*11a00*/  @!P4 LEA.HI.X R13, R155, R3, R156, 0x2, P1 ;  /* 0x000000039b0dc211 */ /* 0x000fe200008f149c */
[----:B------:R0:W-:Y:S01]  /*11a10*/  @!P3 ST.E.64 desc[UR38][R4.64], R96 ;  /* 0x000000600400b985 */ /* 0x0001e2000c101b26 */
[----:B------:R-:W-:Y:S02]  /*11a20*/  ISETP.GE.AND P3, PT, R225, UR4, PT ;  /* 0x00000004e1007c0c */ /* 0x000fe4000bf66270 */
[----:B------:R-:W-:Y:S01]  /*11a30*/  ISETP.GE.AND P1, PT, R223, UR4, PT ;  /* 0x00000004df007c0c */ /* 0x000fe2000bf26270 */
[----:B------:R2:W-:Y:S01]  /*11a40*/  @!P2 ST.E.64 desc[UR38][R10.64], R100 ;  /* 0x000000640a00a985 */ /* 0x0005e2000c101b26 */
[----:B------:R-:W-:-:S03]  /*11a50*/  ISETP.GE.AND P2, PT, R224, UR4, PT ;  /* 0x00000004e0007c0c */ /* 0x000fc6000bf46270 */
[----:B------:R3:W-:Y:S02]  /*11a60*/  @!P4 ST.E.64 desc[UR38][R12.64], R104 ;  /* 0x000000680c00c985 */ /* 0x0007e4000c101b26 */
[----:B------:R-:W-:-:S04]  /*11a70*/  @!P6 LEA R14, P5, R226, R2, 0x2 ;  /* 0x00000002e20ee211 */ /* 0x000fc800078a10ff */
[-C--:B------:R-:W-:Y:S02]  /*11a80*/  @!P6 LEA.HI.X R15, R226, R3.reuse, R154, 0x2, P5 ;  /* 0x00000003e20fe211 */ /* 0x080fe400028f149a */
[----:B------:R-:W-:Y:S02]  /*11a90*/  ISETP.GE.AND P5, PT, R222, UR4, PT ;  /* 0x00000004de007c0c */ /* 0x000fe4000bfa6270 */
[CC--:B-1----:R-:W-:Y:S01]  /*11aa0*/  @!P2 LEA R6, P4, R224.reuse, R2.reuse, 0x2 ;  /* 0x00000002e006a211 */ /* 0x0c2fe200078810ff */
[----:B------:R1:W-:Y:S01]  /*11ab0*/  @!P6 ST.E.64 desc[UR38][R14.64], R108 ;  /* 0x0000006c0e00e985 */ /* 0x0003e2000c101b26 */
[C---:B0-----:R-:W-:Y:S02]  /*11ac0*/  @!P3 LEA R4, P6, R225.reuse, R2, 0x2 ;  /* 0x00000002e104b211 */ /* 0x041fe400078c10ff */
[-C--:B------:R-:W-:Y:S02]  /*11ad0*/  @!P2 LEA.HI.X R7, R224, R3.reuse, R152, 0x2, P4 ;  /* 0x00000003e007a211 */ /* 0x080fe400020f1498 */
[----:B------:R-:W-:-:S02]  /*11ae0*/  @!P3 LEA.HI.X R5, R225, R3, R153, 0x2, P6 ;  /* 0x00000003e105b211 */ /* 0x000fc400030f1499 */
[----:B------:R-:W-:Y:S02]  /*11af0*/  ISETP.GE.AND P4, PT, R219, UR4, PT ;  /* 0x00000004db007c0c */ /* 0x000fe4000bf86270 */
[CC--:B--2---:R-:W-:Y:S01]  /*11b00*/  @!P1 LEA R10, P6, R223.reuse, R2.reuse, 0x2 ;  /* 0x00000002df0a9211 */ /* 0x0c4fe200078c10ff */
[----:B------:R-:W-:Y:S03]  /*11b10*/  @!P3 ST.E.64 desc[UR38][R4.64], R112 ;  /* 0x000000700400b985 */ /* 0x000fe6000c101b26 */
[----:B------:R-:W-:Y:S01]  /*11b20*/  @!P1 LEA.HI.X R11, R223, R3, R22, 0x2, P6 ;  /* 0x00000003df0b9211 */ /* 0x000fe200030f1416 */
[----:B------:R0:W-:Y:S01]  /*11b30*/  @!P2 ST.E.64 desc[UR38][R6.64], R116 ;  /* 0x000000740600a985 */ /* 0x0001e2000c101b26 */
[----:B---3--:R-:W-:-:S03]  /*11b40*/  @!P5 LEA R12, P2, R222, R2, 0x2 ;  /* 0x00000002de0cd211 */ /* 0x008fc600078410ff */
[----:B------:R2:W-:Y:S01]  /*11b50*/  @!P1 ST.E.64 desc[UR38][R10.64], R120 ;  /* 0x000000780a009985 */ /* 0x0005e2000c101b26 */
[-C--:B------:R-:W-:Y:S02]  /*11b60*/  @!P5 LEA.HI.X R13, R222, R3.reuse, R20, 0x2, P2 ;  /* 0x00000003de0dd211 */ /* 0x080fe400010f1414 */
[----:B------:R-:W-:Y:S02]  /*11b70*/  ISETP.GE.AND P2, PT, R218, UR4, PT ;  /* 0x00000004da007c0c */ /* 0x000fe4000bf46270 */
[----:B-1----:R-:W-:Y:S01]  /*11b80*/  @!P4 LEA R14, P3, R219, R2, 0x2 ;  /* 0x00000002db0ec211 */ /* 0x002fe200078610ff */
[----:B------:R1:W-:Y:S01]  /*11b90*/  @!P5 ST.E.64 desc[UR38][R12.64], R124 ;  /* 0x0000007c0c00d985 */ /* 0x0003e2000c101b26 */
[----:B------:R-:W-:Y:S02]  /*11ba0*/  ISETP.GE.AND P1, PT, R25, UR4, PT ;  /* 0x0000000419007c0c */ /* 0x000fe4000bf26270 */
[----:B------:R-:W-:Y:S02]  /*11bb0*/  @!P4 LEA.HI.X R15, R219, R3, R9, 0x2, P3 ;  /* 0x00000003db0fc211 */ /* 0x000fe400018f1409 */
[----:B------:R-:W-:-:S02]  /*11bc0*/  ISETP.GE.AND P3, PT, R17, UR4, PT ;  /* 0x0000000411007c0c */ /* 0x000fc4000bf66270 */
[----:B0-----:R-:W-:Y:S01]  /*11bd0*/  SHF.R.S32.HI R7, RZ, 0x1f, R218 ;  /* 0x0000001fff077819 */ /* 0x001fe200000114da */
[----:B------:R0:W-:Y:S01]  /*11be0*/  @!P4 ST.E.64 desc[UR38][R14.64], R128 ;  /* 0x000000800e00c985 */ /* 0x0001e2000c101b26 */
[----:B------:R-:W-:Y:S02]  /*11bf0*/  ISETP.GE.AND P4, PT, R19, UR4, PT ;  /* 0x0000000413007c0c */ /* 0x000fe4000bf86270 */
[CC--:B------:R-:W-:Y:S02]  /*11c00*/  @!P2 LEA R6, P5, R218.reuse, R2.reuse, 0x2 ;  /* 0x00000002da06a211 */ /* 0x0c0fe400078a10ff */
[----:B------:R-:W-:Y:S02]  /*11c10*/  SHF.R.S32.HI R5, RZ, 0x1f, R25 ;  /* 0x0000001fff057819 */ /* 0x000fe40000011419 */
[----:B------:R-:W-:Y:S02]  /*11c20*/  @!P1 LEA R4, P6, R25, R2, 0x2 ;  /* 0x0000000219049211 */ /* 0x000fe400078c10ff */
[----:B------:R-:W-:-:S02]  /*11c30*/  @!P2 LEA.HI.X R7, R218, R3, R7, 0x2, P5 ;  /* 0x00000003da07a211 */ /* 0x000fc400028f1407 */
[----:B------:R-:W-:Y:S02]  /*11c40*/  ISETP.GE.AND P5, PT, R21, UR4, PT ;  /* 0x0000000415007c0c */ /* 0x000fe4000bfa6270 */
[-C--:B------:R-:W-:Y:S01]  /*11c50*/  @!P1 LEA.HI.X R5, R25, R3.reuse, R5, 0x2, P6 ;  /* 0x0000000319059211 */ /* 0x080fe200030f1405 */
[----:B------:R0:W-:Y:S01]  /*11c60*/  @!P2 ST.E.64 desc[UR38][R6.64], R132 ;  /* 0x000000840600a985 */ /* 0x0001e2000c101b26 */
[----:B------:R-:W-:Y:S02]  /*11c70*/  SHF.R.S32.HI R9, RZ, 0x1f, R17 ;  /* 0x0000001fff097819 */ /* 0x000fe40000011411 */
[C---:B--2---:R-:W-:Y:S01]  /*11c80*/  @!P3 LEA R10, P6, R17.reuse, R2, 0x2 ;  /* 0x00000002110ab211 */ /* 0x044fe200078c10ff */
[----:B------:R0:W-:Y:S03]  /*11c90*/  @!P1 ST.E.64 desc[UR38][R4.64], R136 ;  /* 0x0000008804009985 */ /* 0x0001e6000c101b26 */
[----:B------:R-:W-:-:S02]  /*11ca0*/  @!P3 LEA.HI.X R11, R17, R3, R9, 0x2, P6 ;  /* 0x00000003110bb211 */ /* 0x000fc400030f1409 */
[----:B------:R-:W-:Y:S02]  /*11cb0*/  SHF.R.S32.HI R9, RZ, 0x1f, R19 ;  /* 0x0000001fff097819 */ /* 0x000fe40000011413 */
[CC--:B-1----:R-:W-:Y:S01]  /*11cc0*/  @!P4 LEA R12, P6, R19.reuse, R2.reuse, 0x2 ;  /* 0x00000002130cc211 */ /* 0x0c2fe200078c10ff */
[----:B------:R0:W-:Y:S03]  /*11cd0*/  @!P3 ST.E.64 desc[UR38][R10.64], R140 ;  /* 0x0000008c0a00b985 */ /* 0x0001e6000c101b26 */
[-C--:B------:R-:W-:Y:S02]  /*11ce0*/  @!P4 LEA.HI.X R13, R19, R3.reuse, R9, 0x2, P6 ;  /* 0x00000003130dc211 */ /* 0x080fe400030f1409 */
[----:B------:R-:W-:Y:S02]  /*11cf0*/  SHF.R.S32.HI R9, RZ, 0x1f, R21 ;  /* 0x0000001fff097819 */ /* 0x000fe40000011415 */
[C---:B------:R-:W-:Y:S01]  /*11d00*/  @!P5 LEA R2, P6, R21.reuse, R2, 0x2 ;  /* 0x000000021502d211 */ /* 0x040fe200078c10ff */
[----:B------:R0:W-:Y:S03]  /*11d10*/  @!P4 ST.E.64 desc[UR38][R12.64], R144 ;  /* 0x000000900c00c985 */ /* 0x0001e6000c101b26 */
[----:B------:R-:W-:-:S05]  /*11d20*/  @!P5 LEA.HI.X R3, R21, R3, R9, 0x2, P6 ;  /* 0x000000031503d211 */ /* 0x000fca00030f1409 */
[----:B------:R0:W-:Y:S04]  /*11d30*/  @!P5 ST.E.64 desc[UR38][R2.64], R148 ;  /* 0x000000940200d985 */ /* 0x0001e8000c101b26 */
.L_x_2428:
[----:B------:R-:W-:Y:S05]  /*11d40*/  BSYNC B1 ;  /* 0x0000000000017941 */ /* 0x000fea0003800000 */
.L_x_2427:
[----:B0-----:R0:W1:Y:S04]  /*11d50*/  SHFL.IDX PT, R3, R8, 0x1, 0x1c1f ;  /* 0x003c1f0008037f89 */ /* 0x00106800000e0000 */
        /* <DEDUP_REMOVED lines=64> */
[----:B0-----:R-:W-:Y:S01]  /*12160*/  @!P3 LEA R10, P4, R167, R2, 0x2 ;  /* 0x00000002a70ab211 */ /* 0x001fe200078810ff */
[----:B------:R0:W-:Y:S01]  /*12170*/  @!P2 ST.E.64 desc[UR38][R8.64], R78 ;  /* 0x0000004e0800a985 */ /* 0x0001e2000c101b26 */
[----:B------:R-:W-:Y:S02]  /*12180*/  ISETP.GE.AND P2, PT, R159, UR4, PT ;  /* 0x000000049f007c0c */ /* 0x000fe4000bf46270 */
[----:B------:R-:W-:-:S02]  /*12190*/  @!P3 LEA.HI.X R11, R167, R3, R168, 0x2, P4 ;  /* 0x00000003a70bb211 */ /* 0x000fc400020f14a8 */
[-C--:B-1----:R-:W-:Y:S02]  /*121a0*/  @!P6 LEA R4, P4, R165, R2.reuse, 0x2 ;  /* 0x00000002a504e211 */ /* 0x082fe400078810ff */
[-C--:B---3--:R-:W-:Y:S01]  /*121b0*/  @!P0 LEA R6, P5, R163, R2.reuse, 0x2 ;  /* 0x00000002a3068211 */ /* 0x088fe200078a10ff */
        /* <DEDUP_REMOVED lines=14> */
[CC--:B-1----:R-:W-:Y:S01]  /*122a0*/  @!P3 LEA R10, P4, R157.reuse, R2.reuse, 0x2 ;  /* 0x000000029d0ab211 */ /* 0x0c2fe200078810ff */
        /* <DEDUP_REMOVED lines=23> */
[-C--:B0-----:R-:W-:Y:S01]  /*12420*/  @!P0 LEA R6, P6, R219, R2.reuse, 0x2 ;  /* 0x00000002db068211 */ /* 0x081fe200078c10ff */
[----:B------:R0:W-:Y:S01]  /*12430*/  @!P3 ST.E.64 desc[UR38][R8.64], R122 ;  /* 0x0000007a0800b985 */ /* 0x0001e2000c101b26 */
[----:B------:R-:W-:Y:S01]  /*12440*/  SHF.R.S32.HI R11, RZ, 0x1f, R218 ;  /* 0x0000001fff0b7819 */ /* 0x000fe200000114da */
[----:B--2---:R-:W-:Y:S01]  /*12450*/  VIADD R13, R23, 0xe8 ;  /* 0x000000e8170d7836 */ /* 0x004fe20000000000 */
[C---:B------:R-:W-:Y:S02]  /*12460*/  @!P1 LEA R4, P5, R222.reuse, R2, 0x2 ;  /* 0x00000002de049211 */ /* 0x040fe400078a10ff */
[-C--:B------:R-:W-:Y:S02]  /*12470*/  @!P0 LEA.HI.X R7, R219, R3.reuse, R0, 0x2, P6 ;  /* 0x00000003db078211 */ /* 0x080fe400030f1400 */
[----:B------:R-:W-:Y:S02]  /*12480*/  ISETP.GE.AND P3, PT, R13, UR4, PT ;  /* 0x000000040d007c0c */ /* 0x000fe4000bf66270 */
[----:B------:R-:W-:-:S02]  /*12490*/  @!P1 LEA.HI.X R5, R222, R3, R20, 0x2, P5 ;  /* 0x00000003de059211 */ /* 0x000fc400028f1414 */
[CC--:B------:R-:W-:Y:S02]  /*124a0*/  @!P2 LEA R10, P5, R218.reuse, R2.reuse, 0x2 ;  /* 0x00000002da0aa211 */ /* 0x0c0fe400078a10ff */
[----:B------:R-:W-:Y:S01]  /*124b0*/  ISETP.GE.AND P6, PT, R17, UR4, PT ;  /* 0x0000000411007c0c */ /* 0x000fe2000bfc6270 */
[----:B------:R1:W-:Y:S01]  /*124c0*/  @!P1 ST.E.64 desc[UR38][R4.64], R126 ;  /* 0x0000007e04009985 */ /* 0x0003e2000c101b26 */
[----:B------:R-:W-:Y:S02]  /*124d0*/  @!P2 LEA.HI.X R11, R218, R3, R11, 0x2, P5 ;  /* 0x00000003da0ba211 */ /* 0x000fe400028f140b */
[----:B------:R-:W-:Y:S01]  /*124e0*/  SHF.R.S32.HI R0, RZ, 0x1f, R19 ;  /* 0x0000001fff007819 */ /* 0x000fe20000011413 */
        /* <DEDUP_REMOVED lines=21> */
.L_x_2417:
[----:B------:R-:W2:Y:S01]  /*12640*/  LDL R8, [R1+0x30] ;  /* 0x0000300001087983 */ /* 0x000ea20000100800 */
[----:B------:R-:W-:Y:S01]  /*12650*/  R2UR UR4, R220 ;  /* 0x00000000dc0472ca */ /* 0x000fe200000e0000 */
[----:B------:R-:W-:Y:S01]  /*12660*/  ULDC.64 UR8, c[0x0][0xc00] ;  /* 0x0003000000087ab9 */ /* 0x000fe20000000a00 */
[----:B------:R-:W-:Y:S01]  /*12670*/  R2UR UR10, R217 ;  /* 0x00000000d90a72ca */ /* 0x000fe200000e0000 */
[----:B------:R-:W-:-:S04]  /*12680*/  UISETP.NE.U32.AND UP0, UPT, UR8, URZ, UPT ;  /* 0x0000003f0800728c */ /* 0x000fc8000bf05070 */
[----:B------:R-:W-:-:S03]  /*12690*/  UISETP.NE.AND.EX UP0, UPT, UR9, URZ, UPT, UP0 ;  /* 0x0000003f0900728c */ /* 0x000fc6000bf05300 */
[----:B------:R-:W-:-:S03]  /*126a0*/  ULDC.64 UR8, c[0x0][0xc00] ;  /* 0x0003000000087ab9 */ /* 0x000fc60000000a00 */
[----:B------:R-:W-:Y:S01]  /*126b0*/  UIMAD.WIDE UR8, UR4, 0x4, UR8 ;  /* 0x00000004040878a5 */ /* 0x000fe2000f8e0208 */
[----:B------:R-:W-:-:S05]  /*126c0*/  PLOP3.LUT P1, PT, PT, PT, UP0, 0x80, 0x0 ;  /* 0x000000000000781c */ /* 0x000fca0003f2f008 */
[----:B------:R-:W-:Y:S02]  /*126d0*/  IMAD.U32 R2, RZ, RZ, UR8 ;  /* 0x00000008ff027e24 */ /* 0x000fe4000f8e00ff */
[----:B------:R-:W-:Y:S01]  /*126e0*/  IMAD.U32 R3, RZ, RZ, UR9 ;  /* 0x00000009ff037e24 */ /* 0x000fe2000f8e00ff */
[----:B------:R-:W-:Y:S02]  /*126f0*/  ULDC.64 UR8, c[0x0][0xc08] ;  /* 0x0003020000087ab9 */ /* 0x000fe40000000a00 */
[----:B------:R-:W-:-:S03]  /*12700*/  UISETP.NE.U32.AND UP1, UPT, UR8, URZ, UPT ;  /* 0x0000003f0800728c */ /* 0x000fc6000bf25070 */
[----:B------:R-:W3:Y:S01]  /*12710*/  @P1 LDG.E R7, desc[UR38][R2.64] ;  /* 0x0000002602071981 */ /* 0x000ee2000c1e1900 */
[----:B------:R-:W-:-:S06]  /*12720*/  UISETP.NE.AND.EX UP1, UPT, UR9, URZ, UPT, UP1 ;  /* 0x0000003f0900728c */ /* 0x000fcc000bf25310 */
[----:B------:R-:W-:-:S05]  /*12730*/  PLOP3.LUT P2, PT, PT, PT, UP1, 0x80, 0x0 ;  /* 0x000000000000781c */ /* 0x000fca0003f4f018 */
[----:B------:R-:W-:-:S06]  /*12740*/  @UP1 ULEA UR8, UP2, UR4, UR8, 0x2 ;  /* 0x0000000804081291 */ /* 0x000fcc000f84103f */
[----:B------:R-:W-:Y:S01]  /*12750*/  IMAD.U32 R4, RZ, RZ, UR8 ;  /* 0x00000008ff047e24 */ /* 0x000fe2000f8e00ff */
[----:B--2---:R-:W-:-:S13]  /*12760*/  R2UR UR11, R8 ;  /* 0x00000000080b72ca */ /* 0x004fda00000e0000 */
[----:B------:R-:W-:-:S03]  /*12770*/  @UP1 ULEA.HI.X UR9, UR4, UR9, UR11, 0x2, UP2 ;  /* 0x0000000904091291 */ /* 0x000fc600090f140b */
[----:B------:R-:W-:Y:S02]  /*12780*/  ULDC UR4, c[0x0][0xa88] ;  /* 0x0002a20000047ab9 */ /* 0x000fe40000000800 */
[----:B------:R-:W-:Y:S02]  /*12790*/  IMAD.U32 R0, RZ, RZ, UR4 ;  /* 0x00000004ff007e24 */ /* 0x000fe4000f8e00ff */
[----:B------:R-:W-:-:S05]  /*127a0*/  IMAD.U32 R5, RZ, RZ, UR9 ;  /* 0x00000009ff057e24 */ /* 0x000fca000f8e00ff */
[----:B------:R0:W5:Y:S01]  /*127b0*/  @P2 LDG.E R0, desc[UR38][R4.64] ;  /* 0x0000002604002981 */ /* 0x000162000c1e1900 */
[----:B------:R-:W1:Y:S01]  /*127c0*/  S2R R6, SR_TID.X ;  /* 0x0000000000067919 */ /* 0x000e620000002100 */
[----:B------:R-:W-:Y:S01]  /*127d0*/  UMOV UR4, URZ ;  /* 0x0000003f00047c82 */ /* 0x000fe20008000000 */
[----:B---3--:R-:W-:Y:S01]  /*127e0*/  @P1 R2UR UR4, R7 ;  /* 0x00000000070412ca */ /* 0x008fe200000e0000 */
[----:B------:R-:W-:-:S11]  /*127f0*/  UISETP.NE.AND UP1, UPT, UR10, URZ, UPT ;  /* 0x0000003f0a00728c */ /* 0x000fd6000bf25270 */
[----:B------:R-:W-:Y:S01]  /*12800*/  @!UP1 ULDC UR10, c[0x0][0xad4] ;  /* 0x0002b500000a9ab9 */ /* 0x000fe20000000800 */
[----:B------:R-:W-:Y:S01]  /*12810*/  USHF.R.S32.HI UR21, URZ, 0x1f, UR4 ;  /* 0x0000001f3f157899 */ /* 0x000fe20008011404 */
[----:B------:R-:W-:Y:S02]  /*12820*/  IMAD.U32 R217, RZ, RZ, UR10 ;  /* 0x0000000affd97e24 */ /* 0x000fe4000f8e00ff */
[----:B-1----:R-:W-:-:S05]  /*12830*/  VIADD R6, R6, 0xffffff80 ;  /* 0xffffff8006067836 */ /* 0x002fca0000000000 */
[----:B------:R-:W-:Y:S01]  /*12840*/  ISETP.GT.AND P0, PT, R6, 0x7f, PT ;  /* 0x0000007f0600780c */ /* 0x000fe20003f04270 */
[----:B0-----:R-:W-:-:S12]  /*12850*/  @P2 BRA `(.L_x_2429) ;  /* 0x0000000000102947 */ /* 0x001fd80003800000 */
[----:B------:R-:W-:Y:S05]  /*12860*/  @!P1 BRA `(.L_x_2429) ;  /* 0x00000000000c9947 */ /* 0x000fea0003800000 */
[----:B------:R-:W2:Y:S04]  /*12870*/  LDG.E R5, desc[UR38][R2.64] ;  /* 0x0000002602057981 */ /* 0x000ea8000c1e1900 */
[----:B-----5:R-:W2:Y:S02]  /*12880*/  LDG.E R0, desc[UR38][R2.64+0x4] ;  /* 0x0000042602007981 */ /* 0x020ea4000c1e1900 */
[----:B--2---:R-:W-:-:S07]  /*12890*/  IMAD.IADD R0, R0, 0x1, -R5 ;  /* 0x0000000100007824 */ /* 0x004fce00078e0a05 */
.L_x_2429:
[----:B------:R-:W-:Y:S01]  /*128a0*/  R2UR UR9, R220 ;  /* 0x00000000dc0972ca */ /* 0x000fe200000e0000 */
[----:B------:R-:W-:Y:S01]  /*128b0*/  BSSY B1, `(.L_x_2430) ;  /* 0x000003f000017945 */ /* 0x000fe20003800000 */
[----:B------:R-:W-:-:S11]  /*128c0*/  R2UR UR8, R8 ;  /* 0x00000000080872ca */ /* 0x000fd600000e0000 */
[----:B------:R-:W-:Y:S02]  /*128d0*/  USEL UR12, UR9, URZ, !UP0 ;  /* 0x0000003f090c7287 */ /* 0x000fe4000c000000 */
[----:B------:R-:W-:Y:S01]  /*128e0*/  USEL UR13, UR8, URZ, !UP0 ;  /* 0x0000003f080d7287 */ /* 0x000fe2000c000000 */
[----:B------:R-:W-:Y:S11]  /*128f0*/  @P0 BRA `(.L_x_2431) ;  /* 0x0000000000e80947 */ /* 0x000ff60003800000 */
[----:B------:R-:W0:Y:S01]  /*12900*/  S2R R4, SR_TID.X ;  /* 0x0000000000047919 */ /* 0x000e220000002100 */
[----:B------:R-:W1:Y:S01]  /*12910*/  LDC R9, c[0x0][0xbe8] ;  /* 0x0002fa00ff097b82 */ /* 0x000e620000000800 */
[----:B------:R-:W-:-:S13]  /*12920*/  R2UR UR8, R215 ;  /* 0x00000000d70872ca */ /* 0x000fda00000e0000 */
[----:B------:R-:W-:Y:S02]  /*12930*/  IMAD.U32 R3, RZ, RZ, UR8 ;  /* 0x00000008ff037e24 */ /* 0x000fe4000f8e00ff */
[----:B-1---5:R-:W-:-:S03]  /*12940*/  IMAD R2, R0, R9, RZ ;  /* 0x0000000900027224 */ /* 0x022fc600078e02ff */
[----:B0-----:R-:W-:-:S04]  /*12950*/  IADD3 R4, R3, -0x80, R4 ;  /* 0xffffff8003047810 */ /* 0x001fc80007ffe004 */
[----:B------:R-:W-:-:S13]  /*12960*/  ISETP.GE.AND P0, PT, R4, R2, PT ;  /* 0x000000020400720c */ /* 0x000fda0003f06270 */
[----:B------:R-:W-:Y:S05]  /*12970*/  @P0 BRA `(.L_x_2431) ;  /* 0x0000000000c80947 */ /* 0x000fea0003800000 */
[----:B------:R-:W2:Y:S01]  /*12980*/  LDL R5, [R1+0x2c] ;  /* 0x00002c0001057983 */ /* 0x000ea20000100800 */
[----:B------:R-:W-:Y:S01]  /*12990*/  ISETP.NE.AND P0, PT, R9, 0x1, PT ;  /* 0x000000010900780c */ /* 0x000fe20003f05270 */
[----:B------:R-:W-:Y:S01]  /*129a0*/  UMOV UR19, 0x9b8 ;  /* 0x000009b800137882 */ /* 0x000fe20000000000 */
[----:B------:R-:W-:Y:S02]  /*129b0*/  R2UR UR9, R217 ;  /* 0x00000000d90972ca */ /* 0x000fe400000e0000 */
[----:B------:R-:W-:-:S09]  /*129c0*/  R2UR UR8, R221 ;  /* 0x00000000dd0872ca */ /* 0x000fd200000e0000 */
        /* <DEDUP_REMOVED lines=8> */
[----:B------:R-:W-:Y:S02]  /*12a50*/  UIMAD UR15, UR15, UR12, URZ ;  /* 0x0000000c0f0f72a4 */ /* 0x000fe4000f8e023f */
[----:B------:R-:W-:Y:S01]  /*12a60*/  UIMAD.WIDE.U32 UR22, UR16, UR18, URZ ;  /* 0x00000012101672a5 */ /* 0x000fe2000f8e003f */
[----:B0-----:R-:W-:Y:S01]  /*12a70*/  @P0 IMAD.HI.U32 R2, R4, R3, RZ ;  /* 0x0000000304020227 */ /* 0x001fe200078e00ff */
[----:B------:R-:W-:Y:S02]  /*12a80*/  UIMAD UR16, UR17, UR18, URZ ;  /* 0x00000012111072a4 */ /* 0x000fe4000f8e023f */
[----:B------:R-:W-:Y:S02]  /*12a90*/  UIMAD UR15, UR14, UR13, UR15 ;  /* 0x0000000d0e0f72a4 */ /* 0x000fe4000f8e020f */
[----:B------:R-:W-:-:S02]  /*12aa0*/  UIADD3 UR16, UR23, UR16, URZ ;  /* 0x0000001017107290 */ /* 0x000fc4000fffe03f */
[----:B------:R-:W-:-:S04]  /*12ab0*/  IMAD.U32 R3, RZ, RZ, UR23 ;  /* 0x00000017ff037e24 */ /* 0x000fc8000f8e00ff */
[----:B------:R-:W-:Y:S01]  /*12ac0*/  IMAD.U32 R8, RZ, RZ, UR16 ;  /* 0x00000010ff087e24 */ /* 0x000fe2000f8e00ff */
[----:B--2---:R-:W-:Y:S01]  /*12ad0*/  R2UR UR20, R5 ;  /* 0x00000000051472ca */ /* 0x004fe200000e0000 */
[----:B------:R-:W-:Y:S01]  /*12ae0*/  IMAD.MOV.U32 R5, RZ, RZ, R4 ;  /* 0x000000ffff057224 */ /* 0x000fe200078e0004 */
[----:B-1----:R-:W-:Y:S01]  /*12af0*/  @P0 SHF.R.U32.HI R5, RZ, R7, R2 ;  /* 0x00000007ff050219 */ /* 0x002fe20000011602 */
[----:B------:R-:W-:-:S04]  /*12b00*/  IMAD.U32 R2, RZ, RZ, UR22 ;  /* 0x00000016ff027e24 */ /* 0x000fc8000f8e00ff */
[----:B------:R-:W-:-:S04]  /*12b10*/  IMAD.MOV R7, RZ, RZ, -R5 ;  /* 0x000000ffff077224 */ /* 0x000fc800078e0a05 */
[----:B------:R-:W-:Y:S02]  /*12b20*/  IMAD R7, R9, R7, R4 ;  /* 0x0000000709077224 */ /* 0x000fe400078e0204 */
[----:B------:R-:W-:Y:S02]  /*12b30*/  UIMAD.WIDE.U32 UR10, UR8, UR20, URZ ;  /* 0x00000014080a72a5 */ /* 0x000fe4000f8e003f */
[----:B------:R-:W-:Y:S01]  /*12b40*/  UIMAD UR20, UR9, UR20, URZ ;  /* 0x00000014091472a4 */ /* 0x000fe2000f8e023f */
[----:B------:R-:W-:Y:S01]  /*12b50*/  SHF.R.S32.HI R4, RZ, 0x1f, R7 ;  /* 0x0000001fff047819 */ /* 0x000fe20000011407 */
[----:B------:R-:W-:Y:S02]  /*12b60*/  UIMAD.WIDE.U32 UR8, UR14, UR12, URZ ;  /* 0x0000000c0e0872a5 */ /* 0x000fe4000f8e003f */
[----:B------:R-:W-:Y:S02]  /*12b70*/  UIADD3 UR20, UR11, UR20, URZ ;  /* 0x000000140b147290 */ /* 0x000fe4000fffe03f */
[----:B------:R-:W-:-:S02]  /*12b80*/  UIADD3 UR10, UP1, UP2, UR8, UR10, UR4 ;  /* 0x0000000a080a7290 */ /* 0x000fc4000fa3e004 */
[----:B------:R-:W-:-:S03]  /*12b90*/  UIADD3 UR15, UR9, UR15, URZ ;  /* 0x0000000f090f7290 */ /* 0x000fc6000fffe03f */
[----:B------:R-:W-:Y:S01]  /*12ba0*/  ULDC.64 UR8, c[0x0][UR19+0x210] ;  /* 0x0000840013087abb */ /* 0x000fe20008000a00 */
[----:B------:R-:W-:Y:S01]  /*12bb0*/  IADD3 R2, P0, P1, R5, UR10, R2 ;  /* 0x0000000a05027c10 */ /* 0x000fe2000f91e002 */
[----:B------:R-:W-:Y:S01]  /*12bc0*/  UIADD3.X UR10, UR15, UR20, UR21, UP1, UP2 ;  /* 0x000000140f0a7290 */ /* 0x000fe20008fe4415 */
[----:B------:R-:W-:Y:S01]  /*12bd0*/  SHF.R.S32.HI R5, RZ, 0x1f, R5 ;  /* 0x0000001fff057819 */ /* 0x000fe20000011405 */
[----:B------:R-:W-:-:S04]  /*12be0*/  IMAD R9, R7, UR9, RZ ;  /* 0x0000000907097c24 */ /* 0x000fc8000f8e02ff */
[----:B------:R-:W-:Y:S01]  /*12bf0*/  IADD3.X R3, R5, UR10, R8, P0, P1 ;  /* 0x0000000a05037c10 */ /* 0x000fe200087e2408 */
[----:B------:R-:W-:Y:S01]  /*12c00*/  IMAD R9, R4, UR8, R9 ;  /* 0x0000000804097c24 */ /* 0x000fe2000f8e0209 */
[----:B------:R-:W-:Y:S01]  /*12c10*/  ULDC.64 UR10, c[0x0][0xba8] ;  /* 0x0002ea00000a7ab9 */ /* 0x000fe20000000a00 */
        /* <DEDUP_REMOVED lines=8> */
.L_x_2431:
[----:B------:R-:W-:Y:S05]  /*12ca0*/  BSYNC B1 ;  /* 0x0000000000017941 */ /* 0x000fea0003800000 */
.L_x_2430:
        /* <DEDUP_REMOVED lines=14> */
[----:B------:R-:W-:Y:S01]  /*12d90*/  ULDC.64 UR10, c[0x0][0xae8] ;  /* 0x0002ba00000a7ab9 */ /* 0x000fe20000000a00 */
[----:B-1----:R-:W-:-:S13]  /*12da0*/  ISETP.NE.AND P0, PT, R11, 0x1, PT ;  /* 0x000000010b00780c */ /* 0x002fda0003f05270 */
[----:B------:R-:W0:Y:S01]  /*12db0*/  @P0 LDC R7, c[0x0][0xbf0] ;  /* 0x0002fc00ff070b82 */ /* 0x000e220000000800 */
[----:B--2---:R-:W-:Y:S02]  /*12dc0*/  R2UR UR15, R2 ;  /* 0x00000000020f72ca */ /* 0x004fe400000e0000 */
[----:B------:R-:W-:-:S05]  /*12dd0*/  LEA.HI R2, R3, R6, RZ, 0x3 ;  /* 0x0000000603027211 */ /* 0x000fca00078f18ff */
[----:B------:R-:W1:Y:S01]  /*12de0*/  @P0 LDC R3, c[0x0][0xbec] ;  /* 0x0002fb00ff030b82 */ /* 0x000e620000000800 */
[----:B------:R-:W-:Y:S02]  /*12df0*/  LOP3.LUT R5, R2, 0xfffffff8, RZ, 0xc0, !PT ;  /* 0xfffffff802057812 */ /* 0x000fe400078ec0ff */
[----:B------:R-:W-:-:S03]  /*12e00*/  SHF.R.S32.HI R13, RZ, 0x3, R2 ;  /* 0x00000003ff0d7819 */ /* 0x000fc60000011402 */
[----:B------:R-:W-:Y:S01]  /*12e10*/  IMAD.IADD R8, R6, 0x1, -R5 ;  /* 0x0000000106087824 */ /* 0x000fe200078e0a05 */
[----:B------:R-:W-:-:S03]  /*12e20*/  UIMAD.WIDE.U32 UR8, UR15, UR10, UR8 ;  /* 0x0000000a0f0872a5 */ /* 0x000fc6000f8e0008 */
[----:B------:R-:W-:Y:S01]  /*12e30*/  IMAD R2, R8, 0x20, R13 ;  /* 0x0000002008027824 */ /* 0x000fe200078e020d */
[----:B------:R-:W-:-:S03]  /*12e40*/  UIMAD UR9, UR15, UR11, UR9 ;  /* 0x0000000b0f0972a4 */ /* 0x000fc6000f8e0209 */
[----:B------:R-:W-:Y:S01]  /*12e50*/  VIADD R6, R2, UR14 ;  /* 0x0000000e02067c36 */ /* 0x000fe20008000000 */
[----:B------:R-:W-:Y:S02]  /*12e60*/  ULDC.64 UR10, c[0x0][0xaf0] ;  /* 0x0002bc00000a7ab9 */ /* 0x000fe40000000a00 */
[----:B------:R-:W-:Y:S01]  /*12e70*/  UIMAD UR13, UR13, UR10, URZ ;  /* 0x0000000a0d0d72a4 */ /* 0x000fe2000f8e023f */
[----:B------:R-:W-:-:S03]  /*12e80*/  IMAD.MOV.U32 R5, RZ, RZ, R6 ;  /* 0x000000ffff057224 */ /* 0x000fc600078e0006 */
[----:B------:R-:W-:Y:S01]  /*12e90*/  UIMAD UR4, UR12, UR11, UR13 ;  /* 0x0000000b0c0472a4 */ /* 0x000fe2000f8e020d */
[----:B-1----:R-:W-:Y:S01]  /*12ea0*/  @P0 IMAD.HI.U32 R2, R6, R3, RZ ;  /* 0x0000000306020227 */ /* 0x002fe200078e00ff */
[----:B------:R-:W-:-:S03]  /*12eb0*/  UIMAD.WIDE.U32 UR12, UR12, UR10, UR8 ;  /* 0x0000000a0c0c72a5 */ /* 0x000fc6000f8e0008 */
[----:B------:R-:W-:Y:S01]  /*12ec0*/  ULDC.64 UR8, c[0x0][0xae0] ;  /* 0x0002b80000087ab9 */ /* 0x000fe20000000a00 */
[----:B0-----:R-:W-:Y:S01]  /*12ed0*/  @P0 SHF.R.U32.HI R5, RZ, R7, R2 ;  /* 0x00000007ff050219 */ /* 0x001fe20000011602 */
[----:B------:R-:W-:Y:S02]  /*12ee0*/  UIADD3 UR4, UR13, UR4, URZ ;  /* 0x000000040d047290 */ /* 0x000fe4000fffe03f */
[----:B------:R-:W-:Y:S01]  /*12ef0*/  IMAD.U32 R3, RZ, RZ, UR13 ;  /* 0x0000000dff037e24 */ /* 0x000fe2000f8e00ff */
[--C-:B------:R-:W-:Y:S01]  /*12f00*/  SHF.R.S32.HI R4, RZ, 0x1f, R5.reuse ;  /* 0x0000001fff047819 */ /* 0x100fe20000011405 */
[----:B------:R-:W-:Y:S02]  /*12f10*/  IMAD.MOV R7, RZ, RZ, -R5 ;  /* 0x000000ffff077224 */ /* 0x000fe400078e0a05 */
[----:B------:R-:W-:Y:S02]  /*12f20*/  IMAD.U32 R2, RZ, RZ, UR12 ;  /* 0x0000000cff027e24 */ /* 0x000fe4000f8e00ff */
[----:B------:R-:W-:-:S02]  /*12f30*/  IMAD R7, R11, R7, R6 ;  /* 0x000000070b077224 */ /* 0x000fc400078e0206 */
        /* <DEDUP_REMOVED lines=8> */
[----:B------:R-:W-:Y:S02]  /*12fc0*/  VIADD R6, R13, UR14 ;  /* 0x0000000e0d067c36 */ /* 0x000fe40008000000 */
        /* <DEDUP_REMOVED lines=40> */
.L_x_2433:
[----:B------:R-:W-:Y:S05]  /*13250*/  BSYNC B1 ;  /* 0x0000000000017941 */ /* 0x000fea0003800000 */
.L_x_2432:
        /* <DEDUP_REMOVED lines=21> */
.L_x_2435:
[----:B------:R-:W-:Y:S05]  /*133b0*/  BSYNC B1 ;  /* 0x0000000000017941 */ /* 0x000fea0003800000 */
.L_x_2434:
        /* <DEDUP_REMOVED lines=21> */
.L_x_2437:
[----:B------:R-:W-:Y:S05]  /*13510*/  BSYNC B1 ;  /* 0x0000000000017941 */ /* 0x000fea0003800000 */
.L_x_2436:
[----:B0-----:R-:W-:Y:S01]  /*13520*/  VIADD R0, R6, 0x60 ;  /* 0x0000006006007836 */ /* 0x001fe20000000000 */
[----:B--2-4-:R-:W2:Y:S04]  /*13530*/  SHFL.IDX PT, R4, R4, 0x3, 0x181f ;  /* 0x00781f0004047f89 */ /* 0x014ea800000e0000 */
[----:B------:R-:W-:Y:S01]  /*13540*/  ISETP.GE.AND P0, PT, R0, R11, PT ;  /* 0x0000000b0000720c */ /* 0x000fe20003f06270 */
[----:B-1-3--:R1:W3:-:S12]  /*13550*/  SHFL.IDX PT, R2, R5, 0x3, 0x181f ;  /* 0x00781f0005027f89 */ /* 0x00a2d800000e0000 */
[----:B-1----:R-:W-:Y:S05]  /*13560*/  @P0 BRA `(.L_x_2426) ;  /* 0x0000000000440947 */ /* 0x002fea0003800000 */
[----:B------:R-:W-:Y:S02]  /*13570*/  ULDC UR4, c[0x0][0xac8] ;  /* 0x0002b20000047ab9 */ /* 0x000fe40000000800 */
[----:B------:R-:W-:Y:S02]  /*13580*/  ISETP.GE.AND P3, PT, R7, UR4, PT ;  /* 0x0000000407007c0c */ /* 0x000fe4000bf66270 */
[----:B------:R-:W-:Y:S02]  /*13590*/  ISETP.GE.AND P2, PT, R15, UR4, PT ;  /* 0x000000040f007c0c */ /* 0x000fe4000bf46270 */
[----:B------:R-:W-:Y:S02]  /*135a0*/  ISETP.GE.AND P1, PT, R13, UR4, PT ;  /* 0x000000040d007c0c */ /* 0x000fe4000bf26270 */
[----:B------:R-:W-:-:S07]  /*135b0*/  ISETP.GE.AND P0, PT, R9, UR4, PT ;  /* 0x0000000409007c0c */ /* 0x000fce000bf06270 */
[----:B---3--:R-:W-:-:S04]  /*135c0*/  @!P3 LEA R6, P4, R7, R2, 0x1 ;  /* 0x000000020706b211 */ /* 0x008fc800078808ff */
[----:B--2---:R-:W-:Y:S02]  /*135d0*/  @!P3 LEA.HI.X R7, R7, R4, R14, 0x1, P4 ;  /* 0x000000040707b211 */ /* 0x004fe400020f0c0e */
        /* <DEDUP_REMOVED lines=10> */
.L_x_2426:
[----:B------:R-:W-:Y:S05]  /*13680*/  BSYNC B0 ;  /* 0x0000000000007941 */ /* 0x000fea0003800000 */
.L_x_2416:
[----:B------:R-:W-:Y:S02]  /*13690*/  ULDC UR4, c[0x0][0xc3c] ;  /* 0x00030f0000047ab9 */ /* 0x000fe40000000800 */
[----:B------:R-:W-:-:S06]  /*136a0*/  UISETP.GE.AND UP0, UPT, UR7, UR4, UPT ;  /* 0x000000040700728c */ /* 0x000fcc000bf06270 */
[----:B------:R-:W-:-:S13]  /*136b0*/  PLOP3.LUT P0, PT, PT, PT, UP0, 0x80, 0x0 ;  /* 0x000000000000781c */ /* 0x000fda0003f0f008 */
[----:B------:R-:W-:Y:S05]  /*136c0*/  @!P0 BRA `(.L_x_2438) ;  /* 0xfffffed8006c8947 */ /* 0x000fea000383ffff */
[----:B------:R-:W-:Y:S05]  /*136d0*/  EXIT ;  /* 0x000000000000794d */ /* 0x000fea0003800000 */
.L_x_2373:
        /* <DEDUP_REMOVED lines=16> */
.L_x_2439:
        /* <DEDUP_REMOVED lines=43> */
.L_x_2443:
        /* <DEDUP_REMOVED lines=35> */
.L_x_2441:
        /* <DEDUP_REMOVED lines=13> */
.L_x_2444:
        /* <DEDUP_REMOVED lines=62> */
.L_x_2445:
        /* <DEDUP_REMOVED lines=61> */
.L_x_2446:
[----:B------:R-:W-:-:S05]  /*14540*/  LOP3.LUT R25, RZ, R2, RZ, 0x33, !PT ;  /* 0x00000002ff197212 */ /* 0x000fca00078e33ff */
[----:B------:R-:W-:Y:S01]  /*14550*/  IMAD.IADD R25, R6, 0x1, R25 ;  /* 0x0000000106197824 */ /* 0x000fe200078e0219 */
[----:B------:R-:W-:Y:S06]  /*14560*/  BRA `(.L_x_2447) ;  /* 0x0000000000147947 */ /* 0x000fec0003800000 */
.L_x_2442:
[----:B------:R-:W-:Y:S01]  /*14570*/  ULDC UR4, c[0x0][0xc3c] ;  /* 0x00030f0000047ab9 */ /* 0x000fe20000000800 */
[----:B------:R-:W-:Y:S02]  /*14580*/  IMAD.MOV.U32 R25, RZ, RZ, RZ ;  /* 0x000000ffff197224 */ /* 0x000fe400078e00ff */
[----:B------:R-:W-:Y:S02]  /*14590*/  IMAD.U32 R24, RZ, RZ, UR6 ;  /* 0x00000006ff187e24 */ /* 0x000fe4000f8e00ff */
[----:B------:R-:W-:Y:S02]  /*145a0*/  IMAD.MOV.U32 R26, RZ, RZ, RZ ;  /* 0x000000ffff1a7224 */ /* 0x000fe400078e00ff */
[----:B------:R-:W-:-:S07]  /*145b0*/  IMAD.U32 R27, RZ, RZ, UR4 ;  /* 0x00000004ff1b7e24 */ /* 0x000fce000f8e00ff */
.L_x_2447:
[----:B------:R-:W-:-:S13]  /*145c0*/  ISETP.NE.AND P0, PT, R7, RZ, PT ;  /* 0x000000ff0700720c */ /* 0x000fda0003f05270 */
[----:B------:R-:W0:Y:S01]  /*145d0*/  @!P0 S2R R3, SR_CgaCtaId ;  /* 0x0000000000038919 */ /* 0x000e220000008800 */
[----:B------:R-:W-:-:S04]  /*145e0*/  @!P0 MOV R2, 0x400 ;  /* 0x0000040000028802 */ /* 0x000fc80000000f00 */
[----:B0-----:R-:W-:-:S05]  /*145f0*/  @!P0 LEA R2, R3, R2, 0x18 ;  /* 0x0000000203028211 */ /* 0x001fca00078ec0ff */
[----:B------:R1:W-:Y:S01]  /*14600*/  @!P0 STS.128 [R2+0x388d0], R24 ;  /* 0x0388d01802008388 */ /* 0x0003e20000000c00 */
[----:B------:R-:W-:Y:S06]  /*14610*/  BAR.ARV 0x5, 0x180 ;  /* 0x0146000000007b1d */ /* 0x000fec0000002000 */
.L_x_2440:
        /* <DEDUP_REMOVED lines=31> */
.L_x_2515:
        /* <DEDUP_REMOVED lines=49> */
.L_x_2449:
        /* <DEDUP_REMOVED lines=9> */
.L_x_2450:
        /* <DEDUP_REMOVED lines=9> */
.L_x_2451:
[----:B------:R-:W4:Y:S01]  /*14c40*/  LDL R5, [R1+0x10] ;  /* 0x0000100001057983 */ /* 0x000f220000100800 */
[----:B-123--:R-:W1:Y:S01]  /*14c50*/  LDC R2, c[0x0][0x448] ;  /* 0x00011200ff027b82 */ /* 0x00ee620000000800 */
[----:B-----5:R-:W-:Y:S01]  /*14c60*/  IMAD.IADD R0, R0, 0x1, -R6 ;  /* 0x0000000100007824 */ /* 0x020fe200078e0a06 */
[----:B------:R-:W-:Y:S01]  /*14c70*/  LOP3.LUT R16, R16, 0xfffffeff, RZ, 0xc0, !PT ;  /* 0xfffffeff10107812 */ /* 0x000fe200078ec0ff */
[----:B------:R-:W-:Y:S03]  /*14c80*/  BSSY B0, `(.L_x_2452) ;  /* 0x0000039000007945 */ /* 0x000fe60003800000 */
[----:B------:R2:W-:Y:S01]  /*14c90*/  STL [R1], R0 ;  /* 0x0000000001007387 */ /* 0x0005e20000100800 */
[----:B-1----:R-:W-:Y:S01]  /*14ca0*/  ISETP.NE.AND P0, PT, R2, 0x1, PT ;  /* 0x000000010200780c */ /* 0x002fe20003f05270 */
[----:B------:R-:W-:-:S04]  /*14cb0*/  IMAD.SHL.U32 R2, R25, 0x80, RZ ;  /* 0x0000008019027824 */ /* 0x000fc800078e00ff */
[----:B------:R-:W-:-:S08]  /*14cc0*/  VIADD R2, R2, 0x7f ;  /* 0x0000007f02027836 */ /* 0x000fd00000000000 */
[----:B------:R-:W1:Y:S01]  /*14cd0*/  @P0 LDC R3, c[0x0][0x44c] ;  /* 0x00011300ff030b82 */ /* 0x000e620000000800 */
[----:B------:R-:W-:-:S07]  /*14ce0*/  @P0 LOP3.LUT R16, R16, 0x100, RZ, 0xfc, !PT ;  /* 0x0000010010100812 */ /* 0x000fce00078efcff */
[----:B0-----:R-:W0:Y:S01]  /*14cf0*/  @P0 LDC R4, c[0x0][0x450] ;  /* 0x00011400ff040b82 */ /* 0x001e220000000800 */
[----:B-1----:R-:W-:-:S05]  /*14d00*/  @P0 IMAD.HI.U32 R3, R2, R3, RZ ;  /* 0x0000000302030227 */ /* 0x002fca00078e00ff */
[----:B0-----:R-:W-:Y:S02]  /*14d10*/  @P0 SHF.R.U32.HI R2, RZ, R4, R3 ;  /* 0x00000004ff020219 */ /* 0x001fe40000011603 */
[C---:B----4-:R-:W-:Y:S01]  /*14d20*/  IADD3 R3, R0.reuse, 0x50, -R5 ;  /* 0x0000005000037810 */ /* 0x050fe20007ffe805 */
[----:B--2---:R-:W-:-:S04]  /*14d30*/  VIADD R0, R0, 0x4f ;  /* 0x0000004f00007836 */ /* 0x004fc80000000000 */
[----:B------:R-:W-:-:S04]  /*14d40*/  IMAD.HI R0, R0, 0x66666667, RZ ;  /* 0x6666666700007827 */ /* 0x000fc800078e02ff */
[----:B------:R-:W-:Y:S01]  /*14d50*/  IMAD.IADD R2, R3, 0x1, R2 ;  /* 0x0000000103027824 */ /* 0x000fe200078e0202 */
[----:B------:R-:W-:-:S03]  /*14d60*/  SHF.R.U32.HI R3, RZ, 0x1f, R0 ;  /* 0x0000001fff037819 */ /* 0x000fc60000011600 */
[----:B------:R-:W-:Y:S01]  /*14d70*/  IMAD.HI R2, R2, 0x66666667, RZ ;  /* 0x6666666702027827 */ /* 0x000fe200078e02ff */
[----:B------:R-:W-:-:S04]  /*14d80*/  LEA.HI.SX32 R0, R0, R3, 0x1b ;  /* 0x0000000300007211 */ /* 0x000fc800078fdaff */
[----:B------:R-:W-:-:S04]  /*14d90*/  SHF.R.U32.HI R3, RZ, 0x1f, R2 ;  /* 0x0000001fff037819 */ /* 0x000fc80000011602 */
[----:B------:R-:W-:Y:S02]  /*14da0*/  LEA.HI.SX32 R3, R2, R3, 0x1b ;  /* 0x0000000302037211 */ /* 0x000fe400078fdaff */
[----:B------:R-:W-:Y:S02]  /*14db0*/  LOP3.LUT R2, R26, 0xff000000, RZ, 0xc0, !PT ;  /* 0xff0000001a027812 */ /* 0x000fe400078ec0ff */
[----:B------:R-:W-:Y:S02]  /*14dc0*/  VIMNMX R0, R0, R3, PT ;  /* 0x0000000300007248 */ /* 0x000fe40003fe0100 */
[----:B------:R-:W-:Y:S02]  /*14dd0*/  SHF.R.U32.HI R2, RZ, 0x8, R2 ;  /* 0x00000008ff027819 */ /* 0x000fe40000011602 */
[----:B------:R-:W-:Y:S02]  /*14de0*/  ISETP.GE.AND P0, PT, R0, 0x1, PT ;  /* 0x000000010000780c */ /* 0x000fe40003f06270 */
[----:B------:R-:W-:-:S04]  /*14df0*/  LOP3.LUT R3, R26, 0xff0000, RZ, 0xc0, !PT ;  /* 0x00ff00001a037812 */ /* 0x000fc800078ec0ff */
[----:B------:R-:W-:Y:S01]  /*14e00*/  LEA.HI R2, R3, R2, RZ, 0x10 ;  /* 0x0000000203027211 */ /* 0x000fe200078f80ff */
[----:B------:R-:W-:-:S03]  /*14e10*/  IMAD.MOV.U32 R3, RZ, RZ, RZ ;  /* 0x000000ffff037224 */ /* 0x000fc600078e00ff */
[----:B------:R-:W-:-:S03]  /*14e20*/  LOP3.LUT R4, R2, 0xff, RZ, 0xc0, !PT ;  /* 0x000000ff02047812 */ /* 0x000fc600078ec0ff */
[----:B------:R-:W-:Y:S05]  /*14e30*/  @!P0 BRA `(.L_x_2453) ;  /* 0x0000000000748947 */ /* 0x000fea0003800000 */
        /* <DEDUP_REMOVED lines=10> */
[----:B------:R-:W0:Y:S02]  /*14ee0*/  F2I.FTZ.U32.TRUNC.NTZ R3, R10 ;  /* 0x0000000a00037305 */ /* 0x000e24000021f000 */
[----:B0-----:R-:W-:-:S04]  /*14ef0*/  IMAD.MOV R2, RZ, RZ, -R3 ;  /* 0x000000ffff027224 */ /* 0x001fc800078e0a03 */
[----:B------:R-:W-:Y:S02]  /*14f00*/  IMAD R8, R2, R7, RZ ;  /* 0x0000000702087224 */ /* 0x000fe400078e02ff */
[----:B------:R-:W-:-:S04]  /*14f10*/  IMAD.MOV.U32 R2, RZ, RZ, RZ ;  /* 0x000000ffff027224 */ /* 0x000fc800078e00ff */
        /* <DEDUP_REMOVED lines=12> */
[----:B------:R-:W-:-:S04]  /*14fe0*/  IMAD.MOV.U32 R3, RZ, RZ, R8 ;  /* 0x000000ffff037224 */ /* 0x000fc800078e0008 */
[----:B------:R-:W-:Y:S01]  /*14ff0*/  @!P2 IMAD.MOV R3, RZ, RZ, -R3 ;  /* 0x000000ffff03a224 */ /* 0x000fe200078e0a03 */
[----:B------:R-:W-:-:S07]  /*15000*/  @!P1 LOP3.LUT R3, RZ, R5, RZ, 0x33, !PT ;  /* 0x00000005ff039212 */ /* 0x000fce00078e33ff */
.L_x_2453:
[----:B------:R-:W-:Y:S05]  /*15010*/  BSYNC B0 ;  /* 0x0000000000007941 */ /* 0x000fea0003800000 */
.L_x_2452:
        /* <DEDUP_REMOVED lines=24> */
.L_x_2455:
        /* <DEDUP_REMOVED lines=20> */
.L_x_2458:
[----:B------:R-:W-:Y:S05]  /*152e0*/  BSYNC B6 ;  /* 0x0000000000067941 */ /* 0x000fea0003800000 */
.L_x_2457:
        /* <DEDUP_REMOVED lines=20> */
.L_x_2461:
        /* <DEDUP_REMOVED lines=15> */
.L_x_2460:
[----:B------:R-:W-:Y:S05]  /*15520*/  BSYNC B6 ;  /* 0x0000000000067941 */ /* 0x000fea0003800000 */
.L_x_2459:
[----:B------:R-:W-:Y:S01]  /*15530*/  ULDC.64 UR4, c[0x0][0x9f8] ;  /* 0x00027e0000047ab9 */ /* 0x000fe20000000a00 */
[----:B------:R-:W0:Y:S01]  /*15540*/  LDC R9, c[0x0][0x430] ;  /* 0x00010c00ff097b82 */ /* 0x000e220000000800 */
[----:B------:R-:W-:-:S04]  /*15550*/  ISETP.NE.U32.AND P0, PT, RZ, UR4, PT ;  /* 0x00000004ff007c0c */ /* 0x000fc8000bf05070 */
[----:B------:R-:W-:-:S13]  /*15560*/  ISETP.NE.AND.EX P0, PT, RZ, UR5, PT, P0 ;  /* 0x00000005ff007c0c */ /* 0x000fda000bf05300 */
[----:B------:R-:W-:Y:S01]  /*15570*/  @P0 IADD3 R18, P1, R18, UR4, RZ ;  /* 0x0000000412120c10 */ /* 0x000fe2000ff3e0ff */
[----:B------:R-:W-:-:S03]  /*15580*/  ULDC UR4, c[0x0][0x2f4] ;  /* 0x0000bd0000047ab9 */ /* 0x000fc60000000800 */
[----:B------:R-:W-:-:S05]  /*15590*/  @P0 IADD3.X R19, R19, UR5, RZ, P1, !PT ;  /* 0x0000000513130c10 */ /* 0x000fca0008ffe4ff */
[----:B------:R1:W5:Y:S01]  /*155a0*/  @P0 LDG.E R30, desc[UR38][R18.64] ;  /* 0x00000026121e0981 */ /* 0x000362000c1e1900 */
[----:B------:R-:W-:Y:S01]  /*155b0*/  ISETP.GE.AND P0, PT, R32, UR4, PT ;  /* 0x0000000420007c0c */ /* 0x000fe2000bf06270 */
[----:B------:R-:W-:Y:S01]  /*155c0*/  UMOV UR5, 0xffffffff ;  /* 0xffffffff00057882 */ /* 0x000fe20000000000 */
[----:B------:R-:W-:Y:S02]  /*155d0*/  ISETP.GE.AND P2, PT, R37, UR4, PT ;  /* 0x0000000425007c0c */ /* 0x000fe4000bf46270 */
[----:B------:R-:W-:Y:S02]  /*155e0*/  LOP3.LUT R16, R16, 0xffffffef, RZ, 0xc0, !PT ;  /* 0xffffffef10107812 */ /* 0x000fe400078ec0ff */
[----:B------:R-:W-:-:S07]  /*155f0*/  ISETP.GE.AND P1, PT, R36, UR4, PT ;  /* 0x0000000424007c0c */ /* 0x000fce000bf26270 */
        /* <DEDUP_REMOVED lines=9> */
.L_x_2532:
[----:B------:R-:W2:Y:S04]  /*15690*/  LDL R0, [R1+0x20] ;  /* 0x0000200001007983 */ /* 0x000ea80000100800 */
[----:B------:R-:W3:Y:S04]  /*156a0*/  LDL R5, [R1] ;  /* 0x0000000001057983 */ /* 0x000ee80000100800 */
[----:B------:R-:W4:Y:S01]  /*156b0*/  LDL R2, [R1+0x8] ;  /* 0x0000080001027983 */ /* 0x000f220000100800 */
[----:B------:R-:W0:Y:S01]  /*156c0*/  S2R R3, SR_TID.X ;  /* 0x0000000000037919 */ /* 0x000e220000002100 */
[----:B------:R-:W1:Y:S01]  /*156d0*/  S2R R8, SR_TID.X ;  /* 0x0000000000087919 */ /* 0x000e620000002100 */
[----:B------:R-:W-:-:S02]  /*156e0*/  ISETP.NE.AND P1, PT, R9, 0x1, PT ;  /* 0x000000010900780c */ /* 0x000fc40003f25270 */
[----:B0-----:R-:W-:-:S04]  /*156f0*/  LOP3.LUT R3, R3, 0x7f, RZ, 0xc0, !PT ;  /* 0x0000007f03037812 */ /* 0x001fc800078ec0ff */
[----:B------:R-:W-:Y:S01]  /*15700*/  SHF.R.U32.HI R3, RZ, 0x3, R3 ;  /* 0x00000003ff037819 */ /* 0x000fe20000011603 */
[----:B-1----:R-:W-:-:S05]  /*15710*/  IMAD.SHL.U32 R8, R8, 0x10, RZ ;  /* 0x0000001008087824 */ /* 0x002fca00078e00ff */
[----:B------:R-:W-:Y:S02]  /*15720*/  LOP3.LUT R8, R3, 0x70, R8, 0xf8, !PT ;  /* 0x0000007003087812 */ /* 0x000fe400078ef808 */
[----:B------:R-:W0:Y:S01]  /*15730*/  @P1 LDC R3, c[0x0][0x434] ;  /* 0x00010d00ff031b82 */ /* 0x000e220000000800 */
[----:B-----5:R-:W-:Y:S02]  /*15740*/  SHF.R.S32.HI R10, RZ, 0x1f, R30 ;  /* 0x0000001fff0a7819 */ /* 0x020fe4000001141e */
[----:B------:R-:W-:-:S04]  /*15750*/  LOP3.LUT R16, R16, 0xffffffbf, RZ, 0xc0, !PT ;  /* 0xffffffbf10107812 */ /* 0x000fc800078ec0ff */
[----:B------:R-:W-:Y:S01]  /*15760*/  @P1 LOP3.LUT R16, R16, 0x40, RZ, 0xfc, !PT ;  /* 0x0000004010101812 */ /* 0x000fe200078efcff */
[----:B------:R1:W-:Y:S03]  /*15770*/  STL [R1+0xc], R10 ;  /* 0x00000c0a01007387 */ /* 0x0003e60000100800 */
[----:B------:R-:W-:Y:S02]  /*15780*/  LOP3.LUT R16, R16, 0xffffffdf, RZ, 0xc0, !PT ;  /* 0xffffffdf10107812 */ /* 0x000fe400078ec0ff */
[----:B------:R-:W-:Y:S01]  /*15790*/  LOP3.LUT R26, R26, 0xffff, RZ, 0xc0, !PT ;  /* 0x0000ffff1a1a7812 */ /* 0x000fe200078ec0ff */
[----:B--2---:R-:W-:Y:S02]  /*157a0*/  VIADD R22, R0, 0xffffffff ;  /* 0xffffffff00167836 */ /* 0x004fe40000000000 */
[----:B------:R-:W2:Y:S02]  /*157b0*/  @P1 LDC R0, c[0x0][0x438] ;  /* 0x00010e00ff001b82 */ /* 0x000ea40000000800 */
[----:B------:R-:W-:-:S05]  /*157c0*/  IMAD R6, R22, 0x50, R8 ;  /* 0x0000005016067824 */ /* 0x000fca00078e0208 */
[C---:B---3--:R-:W-:Y:S01]  /*157d0*/  ISETP.GE.AND P0, PT, R6.reuse, R5, PT ;  /* 0x000000050600720c */ /* 0x048fe20003f06270 */
[----:B----4-:R-:W-:-:S03]  /*157e0*/  IMAD.IADD R6, R6, 0x1, R2 ;  /* 0x0000000106067824 */ /* 0x010fc600078e0202 */
[----:B------:R-:W-:Y:S01]  /*157f0*/  ISETP.GT.U32.OR P0, PT, R8, 0x4f, P0 ;  /* 0x0000004f0800780c */ /* 0x000fe20000704470 */
[----:B0-----:R-:W-:-:S04]  /*15800*/  @P1 IMAD.HI.U32 R3, R6, R3, RZ ;  /* 0x0000000306031227 */ /* 0x001fc800078e00ff */
[----:B------:R-:W-:Y:S01]  /*15810*/  IMAD.MOV.U32 R7, RZ, RZ, R6 ;  /* 0x000000ffff077224 */ /* 0x000fe200078e0006 */
[----:B--2---:R-:W-:-:S07]  /*15820*/  @P1 SHF.R.U32.HI R7, RZ, R0, R3 ;  /* 0x00000000ff071219 */ /* 0x004fce0000011603 */
        /* <DEDUP_REMOVED lines=8> */
[----:B0-----:R-:W-:-:S04]  /*158b0*/  @!P0 LEA R2, P1, R4, R2, 0x2 ;  /* 0x0000000204028211 */ /* 0x001fc800078210ff */
[----:B------:R-:W-:Y:S01]  /*158c0*/  @!P0 LEA.HI.X R3, R4, R3, R0, 0x2, P1 ;  /* 0x0000000304038211 */ /* 0x000fe200008f1400 */
[----:B------:R-:W-:-:S06]  /*158d0*/  IMAD.MOV.U32 R0, RZ, RZ, RZ ;  /* 0x000000ffff007224 */ /* 0x000fcc00078e00ff */
[----:B------:R0:W5:Y:S02]  /*158e0*/  @!P0 LDG.E R0, desc[UR38][R2.64] ;  /* 0x0000002602008981 */ /* 0x000164000c1e1900 */
[----:B0-----:R-:W-:-:S05]  /*158f0*/  IMAD.U32 R2, RZ, RZ, UR36 ;  /* 0x00000024ff027e24 */ /* 0x001fca000f8e00ff */
[----:B------:R-:W-:Y:S02]  /*15900*/  ISETP.NE.AND P2, PT, R2, 0x3, PT ;  /* 0x000000030200780c */ /* 0x000fe40003f45270 */
[----:B------:R-:W-:Y:S01]  /*15910*/  ISETP.GT.U32.AND P0, PT, R8, 0x4f, PT ;  /* 0x0000004f0800780c */ /* 0x000fe20003f04070 */
[----:B------:R-:W-:-:S10]  /*15920*/  IMAD.MOV R5, RZ, RZ, -R7 ;  /* 0x000000ffff057224 */ /* 0x000fd400078e0a07 */
[----:B------:R-:W-:-:S04]  /*15930*/  @P2 LOP3.LUT R16, R16, 0x20, RZ, 0xfc, !PT ;  /* 0x0000002010102812 */ /* 0x000fc800078efcff */
[----:B------:R-:W-:Y:S01]  /*15940*/  LOP3.LUT R16, R16, 0xfffffffe, RZ, 0xc0, !PT ;  /* 0xfffffffe10107812 */ /* 0x000fe200078ec0ff */
[----:B------:R-:W-:-:S03]  /*15950*/  IMAD R4, R9, R5, R6 ;  /* 0x0000000509047224 */ /* 0x000fc600078e0206 */
[----:B------:R-:W-:Y:S01]  /*15960*/  @P0 LOP3.LUT R16, R16, 0x1, RZ, 0xfc, !PT ;  /* 0x0000000110100812 */ /* 0x000fe200078efcff */
[----:B-1----:R-:W-:Y:S06]  /*15970*/  @!P2 BRA `(.L_x_2463) ;  /* 0x000000000004a947 */ /* 0x002fec0003800000 */
[----:B------:R-:W-:Y:S01]  /*15980*/  BPT.TRAP 0x1 ;  /* 0x000000040000795c */ /* 0x000fe20000300000 */
.L_x_2463:
        /* <DEDUP_REMOVED lines=23> */
.L_x_2533:
[----:B------:R-:W-:Y:S05]  /*15b00*/  BSYNC B0 ;  /* 0x0000000000007941 */ /* 0x000fea0003800000 */
.L_x_2464:
        /* <DEDUP_REMOVED lines=74> */
.L_x_2545:
[----:B------:R-:W-:Y:S01]  /*15fb0*/  ISETP.GE.AND P0, PT, R4, 0x41, PT ;  /* 0x000000410400780c */ /* 0x000fe20003f06270 */
[----:B------:R-:W-:-:S12]  /*15fc0*/  BSSY B0, `(.L_x_2467) ;  /* 0x0000010000007945 */ /* 0x000fd80003800000 */
[----:B------:R-:W-:Y:S05]  /*15fd0*/  @!P0 BRA `(.L_x_2468) ;  /* 0x0000000000388947 */ /* 0x000fea0003800000 */
[C---:B------:R-:W-:Y:S01]  /*15fe0*/  LOP3.LUT P4, RZ, R16.reuse, 0x10, RZ, 0xc0, !PT ;  /* 0x0000001010ff7812 */ /* 0x040fe2000788c0ff */
        /* <DEDUP_REMOVED lines=13> */
.L_x_2468:
[----:B------:R-:W-:Y:S05]  /*160c0*/  BSYNC B0 ;  /* 0x0000000000007941 */ /* 0x000fea0003800000 */
.L_x_2467:
[----:B------:R-:W-:Y:S01]  /*160d0*/  NOP ;  /* 0x0000000000007918 */ /* 0x000fe20000000000 */
[----:B------:R-:W-:-:S13]  /*160e0*/  PLOP3.LUT P0, PT, PT, PT, PT, 0x80, 0x0 ;  /* 0x000000000000781c */ /* 0x000fda0003f0f070 */
.L_x_2469:
        /* <DEDUP_REMOVED lines=10> */
.L_x_2470:
        /* <DEDUP_REMOVED lines=35> */
.L_x_2472:
[----:B------:R-:W-:Y:S05]  /*163c0*/  BSYNC B6 ;  /* 0x0000000000067941 */ /* 0x000fea0003800000 */
.L_x_2471:
[----:B------:R-:W4:Y:S01]  /*163d0*/  LDL.LU R2, [R1+0x28] ;  /* 0x0000280001027983 */ /* 0x000f220000300800 */
[----:B------:R-:W-:Y:S01]  /*163e0*/  ULDC.64 UR6, c[0x0][0x2e0] ;  /* 0x0000b80000067ab9 */ /* 0x000fe20000000a00 */
[----:B------:R-:W-:Y:S01]  /*163f0*/  IMAD.MOV.U32 R3, RZ, RZ, R35 ;  /* 0x000000ffff037224 */ /* 0x000fe200078e0023 */
[----:B------:R-:W-:Y:S01]  /*16400*/  ULDC.64 UR4, c[0x0][0x2d8] ;  /* 0x0000b60000047ab9 */ /* 0x000fe20000000a00 */
[----:B------:R-:W2:Y:S04]  /*16410*/  LDL.LU.64 R20, [R1+0x18] ;  /* 0x0000180001147983 */ /* 0x000ea80000300a00 */
[----:B------:R0:W5:Y:S01]  /*16420*/  LDL R9, [R1+0x10] ;  /* 0x0000100001097983 */ /* 0x0001620000100800 */
[----:B----4-:R-:W-:Y:S02]  /*16430*/  IMAD.MOV.U32 R0, RZ, RZ, R2 ;  /* 0x000000ffff007224 */ /* 0x010fe400078e0002 */
[----:B--2---:R-:W-:Y:S01]  /*16440*/  IMAD.MOV.U32 R2, RZ, RZ, R20 ;  /* 0x000000ffff027224 */ /* 0x004fe200078e0014 */
[----:B------:R-:W1:Y:S01]  /*16450*/  LDC R21, c[0x0][0x448] ;  /* 0x00011200ff157b82 */ /* 0x000e620000000800 */
[----:B------:R-:W2:Y:S01]  /*16460*/  S2R R20, SR_TID.X ;  /* 0x0000000000147919 */ /* 0x000ea20000002100 */
[----:B------:R-:W-:-:S02]  /*16470*/  IMAD R4, R0, UR6, RZ ;  /* 0x0000000600047c24 */ /* 0x000fc4000f8e02ff */
[----:B------:R-:W-:-:S04]  /*16480*/  IMAD.WIDE.U32 R2, R26, UR4, R2 ;  /* 0x000000041a027c25 */ /* 0x000fc8000f8e0002 */
[----:B------:R-:W-:Y:S01]  /*16490*/  IMAD R3, R26, UR5, R3 ;  /* 0x000000051a037c24 */ /* 0x000fe2000f8e0203 */
[----:B------:R-:W-:Y:S01]  /*164a0*/  ULDC.64 UR4, c[0x0][0x2d0] ;  /* 0x0000b40000047ab9 */ /* 0x000fe20000000a00 */
[C---:B------:R-:W-:Y:S02]  /*164b0*/  IMAD R4, R29.reuse, UR7, R4 ;  /* 0x000000071d047c24 */ /* 0x040fe4000f8e0204 */
[----:B------:R-:W-:Y:S01]  /*164c0*/  IMAD.WIDE.U32 R2, R29, UR6, R2 ;  /* 0x000000061d027c25 */ /* 0x000fe2000f8e0002 */
[----:B-1----:R-:W-:Y:S02]  /*164d0*/  ISETP.NE.AND P6, PT, R21, 0x1, PT ;  /* 0x000000011500780c */ /* 0x002fe40003fc5270 */
[----:B--2---:R-:W-:-:S04]  /*164e0*/  LOP3.LUT R20, R20, 0x7f, RZ, 0xc0, !PT ;  /* 0x0000007f14147812 */ /* 0x004fc800078ec0ff */
[----:B------:R-:W-:-:S07]  /*164f0*/  SHF.R.U32.HI R21, RZ, 0x3, R20 ;  /* 0x00000003ff157819 */ /* 0x000fce0000011614 */
[----:B------:R-:W1:Y:S01]  /*16500*/  @P6 LDC R7, c[0x0][0x44c] ;  /* 0x00011300ff076b82 */ /* 0x000e620000000800 */
[----:B------:R-:W2:Y:S07]  /*16510*/  S2R R20, SR_TID.X ;  /* 0x0000000000147919 */ /* 0x000eae0000002100 */
[----:B---3--:R-:W3:Y:S01]  /*16520*/  @P6 LDC R5, c[0x0][0x450] ;  /* 0x00011400ff056b82 */ /* 0x008ee20000000800 */
[----:B--2---:R-:W-:-:S05]  /*16530*/  IMAD.SHL.U32 R20, R20, 0x10, RZ ;  /* 0x0000001014147824 */ /* 0x004fca00078e00ff */
[----:B------:R-:W-:-:S05]  /*16540*/  LOP3.LUT R20, R21, 0x70, R20, 0xf8, !PT ;  /* 0x0000007015147812 */ /* 0x000fca00078ef814 */
[----:B------:R-:W-:-:S04]  /*16550*/  IMAD R6, R25, 0x80, R20 ;  /* 0x0000008019067824 */ /* 0x000fc800078e0214 */
[----:B-1----:R-:W-:-:S04]  /*16560*/  @P6 IMAD.HI.U32 R7, R6, R7, RZ ;  /* 0x0000000706076227 */ /* 0x002fc800078e00ff */
[----:B------:R-:W-:Y:S01]  /*16570*/  IMAD.MOV.U32 R0, RZ, RZ, R6 ;  /* 0x000000ffff007224 */ /* 0x000fe200078e0006 */
[----:B---3--:R-:W-:Y:S02]  /*16580*/  @P6 SHF.R.U32.HI R0, RZ, R5, R7 ;  /* 0x00000005ff006219 */ /* 0x008fe40000011607 */
[----:B------:R-:W1:Y:S01]  /*16590*/  LDC R5, c[0x0][0x448] ;  /* 0x00011200ff057b82 */ /* 0x000e620000000800 */
[----:B------:R-:W-:Y:S02]  /*165a0*/  IMAD.IADD R3, R3, 0x1, R4 ;  /* 0x0000000103037824 */ /* 0x000fe400078e0204 */
[----:B------:R-:W-:Y:S01]  /*165b0*/  IMAD.MOV R4, RZ, RZ, -R0 ;  /* 0x000000ffff047224 */ /* 0x000fe200078e0a00 */
[----:B------:R-:W2:Y:S01]  /*165c0*/  S2R R20, SR_TID.X ;  /* 0x0000000000147919 */ /* 0x000ea20000002100 */
[----:B------:R-:W-:-:S04]  /*165d0*/  IMAD.WIDE.U32 R2, R0, UR4, R2 ;  /* 0x0000000400027c25 */ /* 0x000fc8000f8e0002 */
[----:B-1----:R-:W-:Y:S01]  /*165e0*/  IMAD R4, R5, R4, R6 ;  /* 0x0000000405047224 */ /* 0x002fe200078e0206 */
[----:B------:R-:W-:-:S05]  /*165f0*/  SHF.R.S32.HI R6, RZ, 0x1f, R0 ;  /* 0x0000001fff067819 */ /* 0x000fca0000011400 */
        /* <DEDUP_REMOVED lines=11> */
[----:B------:R-:W-:Y:S01]  /*166b0*/  ULDC UR4, c[0x0][0x2b8] ;  /* 0x0000ae0000047ab9 */ /* 0x000fe20000000800 */
[----:B--2---:R-:W-:-:S03]  /*166c0*/  LOP3.LUT R20, R20, 0x7f, RZ, 0xc0, !PT ;  /* 0x0000007f14147812 */ /* 0x004fc600078ec0ff */
[----:B------:R-:W-:Y:S01]  /*166d0*/  LEA.HI.X R0, R2, UR5, R3, 0x1, P0 ;  /* 0x0000000502007c11 */ /* 0x000fe200080f0c03 */
[----:B------:R-:W-:Y:S01]  /*166e0*/  UMOV UR5, 0xffffffff ;  /* 0xffffffff00057882 */ /* 0x000fe20000000000 */
[----:B------:R-:W-:Y:S02]  /*166f0*/  ISETP.GE.AND P4, PT, R32, UR4, PT ;  /* 0x0000000420007c0c */ /* 0x000fe4000bf86270 */
[----:B------:R-:W-:Y:S02]  /*16700*/  ISETP.GE.AND P3, PT, R37, UR4, PT ;  /* 0x0000000425007c0c */ /* 0x000fe4000bf66270 */
[----:B------:R-:W-:Y:S02]  /*16710*/  ISETP.GE.AND P2, PT, R36, UR4, PT ;  /* 0x0000000424007c0c */ /* 0x000fe4000bf46270 */
[----:B------:R-:W-:Y:S02]  /*16720*/  ISETP.GE.AND P1, PT, R34, UR4, PT ;  /* 0x0000000422007c0c */ /* 0x000fe4000bf26270 */
[----:B------:R-:W-:Y:S01]  /*16730*/  SHF.R.U32.HI R8, RZ, 0x3, R20 ;  /* 0x00000003ff087819 */ /* 0x000fe20000011614 */
[----:B0-----:R-:W-:Y:S10]  /*16740*/  BRA.DIV UR5, `(.L_x_2473) ;  /* 0x0000003e05dc7947 */ /* 0x001ff4000b800000 */
[----:B------:R-:W0:Y:S01]  /*16750*/  SHFL.IDX PT, R14, R4, RZ, 0x181f ;  /* 0x00181fff040e7589 */ /* 0x000e2200000e0000 */
[----:B-----5:R-:W-:Y:S02]  /*16760*/  IMAD R5, R9, R5, RZ ;  /* 0x0000000509057224 */ /* 0x020fe400078e02ff */
[----:B------:R-:W-:Y:S01]  /*16770*/  IMAD R25, R25, 0x80, R8 ;  /* 0x0000008019197824 */ /* 0x000fe200078e0208 */
        /* <DEDUP_REMOVED lines=83> */
.L_x_2562:
        /* <DEDUP_REMOVED lines=13> */
.L_x_2475:
[----:B------:R-:W-:Y:S05]  /*16d80*/  BSYNC B0 ;  /* 0x0000000000007941 */ /* 0x000fea0003800000 */
.L_x_2474:
[----:B------:R-:W-:Y:S01]  /*16d90*/  NOP ;  /* 0x0000000000007918 */ /* 0x000fe20000000000 */
[----:B------:R-:W-:-:S13]  /*16da0*/  PLOP3.LUT P0, PT, PT, PT, PT, 0x80, 0x0 ;  /* 0x000000000000781c */ /* 0x000fda0003f0f070 */
.L_x_2476:
        /* <DEDUP_REMOVED lines=8> */
[----:B--2---:R-:W-:-:S05]  /*16e30*/  VIADD R2, R2, 0x1 ;  /* 0x0000000102027836 */ /* 0x004fca0000000000 */
[----:B------:R-:W-:Y:S01]  /*16e40*/  LEA.HI R0, R2, R2, RZ, 0x1 ;  /* 0x0000000202007211 */ /* 0x000fe200078f08ff */
[----:B------:R0:W-:Y:S03]  /*16e50*/  STL [R1+0x24], R2 ;  /* 0x0000240201007387 */ /* 0x0001e60000100800 */
[----:B------:R-:W-:-:S05]  /*16e60*/  LOP3.LUT R0, R0, 0xfffffffe, RZ, 0xc0, !PT ;  /* 0xfffffffe00007812 */ /* 0x000fca00078ec0ff */
[----:B0-----:R-:W-:Y:S02]  /*16e70*/  IMAD.IADD R2, R2, 0x1, -R0 ;  /* 0x0000000102027824 */ /* 0x001fe400078e0a00 */
[----:B---3--:R-:W-:-:S03]  /*16e80*/  VIADD R0, R3, 0xfffffffe ;  /* 0xfffffffe03007836 */ /* 0x008fc60000000000 */
[----:B------:R-:W-:Y:S01]  /*16e90*/  SHF.L.U32 R2, R2, 0x1f, RZ ;  /* 0x0000001f02027819 */ /* 0x000fe200000006ff */
[----:B------:R-:W-:Y:S01]  /*16ea0*/  NOP ;  /* 0x0000000000007918 */ /* 0x000fe20000000000 */
[----:B------:R0:W-:Y:S01]  /*16eb0*/  SYNCS.ARRIVE.TRANS64.A1T0 RZ, [R17+URZ+0x38800], RZ ;  /* 0x038800ff11ff79a7 */ /* 0x0001e2000810003f */
[----:B------:R-:W-:Y:S01]  /*16ec0*/  BSSY B0, `(.L_x_2477) ;  /* 0x0000003000007945 */ /* 0x000fe20003800000 */
[----:B------:R-:W2:Y:S03]  /*16ed0*/  SYNCS.PHASECHK.TRANS64.TRYWAIT P0, [R17+URZ+0x38820], R2 ;  /* 0x03882002110075a7 */ /* 0x000ea6000800017f */
[----:B0-2---:R-:W-:Y:S05]  /*16ee0*/  @!P0 BRA `(.L_x_2478) ;  /* 0x0000004000ac8947 */ /* 0x005fea0003800000 */
.L_x_2563:
[----:B------:R-:W-:Y:S05]  /*16ef0*/  BSYNC B0 ;  /* 0x0000000000007941 */ /* 0x000fea0003800000 */
.L_x_2477:
        /* <DEDUP_REMOVED lines=12> */
.L_x_2493:
        /* <DEDUP_REMOVED lines=14> */
[----:B--2---:R-:W-:-:S04]  /*170a0*/  IMAD R6, R0, 0x50, R6 ;  /* 0x0000005000067824 */ /* 0x004fc800078e0206 */
[----:B------:R-:W-:-:S04]  /*170b0*/  IMAD.IADD R6, R9, 0x1, R6 ;  /* 0x0000000109067824 */ /* 0x000fc800078e0206 */
[----:B0-----:R-:W-:-:S04]  /*170c0*/  @P0 IMAD.HI.U32 R3, R6, R3, RZ ;  /* 0x0000000306030227 */ /* 0x001fc800078e00ff */
[----:B------:R-:W-:Y:S01]  /*170d0*/  IMAD.MOV.U32 R10, RZ, RZ, R6 ;  /* 0x000000ffff0a7224 */ /* 0x000fe200078e0006 */
[----:B----4-:R-:W-:Y:S01]  /*170e0*/  @P0 SHF.R.U32.HI R10, RZ, R2, R3 ;  /* 0x00000002ff0a0219 */ /* 0x010fe20000011603 */
        /* <DEDUP_REMOVED lines=24> */
.L_x_2481:
[----:B------:R-:W-:Y:S01]  /*17270*/  IMAD R6, R23, 0x8, R17 ;  /* 0x0000000817067824 */ /* 0x000fe200078e0211 */
[----:B------:R-:W-:Y:S01]  /*17280*/  SHF.L.U32 R3, R28, 0x1f, RZ ;  /* 0x0000001f1c037819 */ /* 0x000fe200000006ff */
[----:B------:R-:W-:Y:S03]  /*17290*/  BSSY B1, `(.L_x_2482) ;  /* 0x0000003000017945 */ /* 0x000fe60003800000 */
[----:B------:R-:W0:Y:S02]  /*172a0*/  SYNCS.PHASECHK.TRANS64.TRYWAIT P0, [R6+URZ+0x38840], R3 ;  /* 0x03884003060075a7 */ /* 0x000e24000800017f */
[----:B0-----:R-:W-:Y:S05]  /*172b0*/  @!P0 BRA `(.L_x_2483) ;  /* 0x0000003c00cc8947 */ /* 0x001fea0003800000 */
.L_x_2564:
[----:B------:R-:W-:Y:S05]  /*172c0*/  BSYNC B1 ;  /* 0x0000000000017941 */ /* 0x000fea0003800000 */
.L_x_2482:
        /* <DEDUP_REMOVED lines=67> */
.L_x_2576:
        /* <DEDUP_REMOVED lines=17> */
.L_x_2485:
        /* <DEDUP_REMOVED lines=10> */
.L_x_2486:
[----:B------:R3:W-:Y:S01]  /*178b0*/  SYNCS.ARRIVE.TRANS64.A1T0 RZ, [R6+URZ+0x38830], RZ ;  /* 0x038830ff06ff79a7 */ /* 0x0007e2000810003f */
[----:B------:R-:W-:Y:S05]  /*178c0*/  @!P6 BRA `(.L_x_2487) ;  /* 0x000000000004e947 */ /* 0x000fea0003800000 */
[----:B------:R-:W-:Y:S01]  /*178d0*/  BPT.TRAP 0x1 ;  /* 0x000000040000795c */ /* 0x000fe20000300000 */
.L_x_2487:
[----:B--2---:R-:W-:Y:S01]  /*178e0*/  SHF.L.U32 R2, R20, 0x1f, RZ ;  /* 0x0000001f14027819 */ /* 0x004fe200000006ff */
[----:B---3--:R-:W-:Y:S01]  /*178f0*/  IMAD R6, R7, 0x8, R17 ;  /* 0x0000000807067824 */ /* 0x008fe200078e0211 */
[----:B------:R-:W-:Y:S03]  /*17900*/  BSSY B1, `(.L_x_2488) ;  /* 0x0000003000017945 */ /* 0x000fe60003800000 */
[----:B------:R-:W2:Y:S02]  /*17910*/  SYNCS.PHASECHK.TRANS64.TRYWAIT P0, [R6+URZ+0x38860], R2 ;  /* 0x03886002060075a7 */ /* 0x000ea4000800017f */
[----:B--2---:R-:W-:Y:S05]  /*17920*/  @!P0 BRA `(.L_x_2489) ;  /* 0x0000004000088947 */ /* 0x004fea0003800000 */
.L_x_2577:
[----:B------:R-:W-:Y:S05]  /*17930*/  BSYNC B1 ;  /* 0x0000000000017941 */ /* 0x000fea0003800000 */
.L_x_2488:
[----:B0-----:R-:W3:Y:S01]  /*17940*/  LDL R8, [R1] ;  /* 0x0000000001087983 */ /* 0x001ee20000100800 */
[----:B------:R-:W0:Y:S01]  /*17950*/  S2R R3, SR_TID.X ;  /* 0x0000000000037919 */ /* 0x000e220000002100 */
[----:B------:R-:W-:Y:S01]  /*17960*/  UMOV UR4, 0xffffffff ;  /* 0xffffffff00047882 */ /* 0x000fe20000000000 */
[----:B------:R-:W-:Y:S01]  /*17970*/  IMAD R7, R7, 0x5000, R31 ;  /* 0x0000500007077824 */ /* 0x000fe200078e021f */
[----:B0-----:R-:W-:-:S04]  /*17980*/  LOP3.LUT R3, R3, 0x7f, RZ, 0xc0, !PT ;  /* 0x0000007f03037812 */ /* 0x001fc800078ec0ff */
[----:B------:R-:W-:Y:S01]  /*17990*/  SHF.R.U32.HI R3, RZ, 0x3, R3 ;  /* 0x00000003ff037819 */ /* 0x000fe20000011603 */
[----:B---3--:R-:W-:-:S04]  /*179a0*/  IMAD R8, R29, -0x50, R8 ;  /* 0xffffffb01d087824 */ /* 0x008fc800078e0208 */
[----:B------:R-:W-:Y:S01]  /*179b0*/  IMAD.IADD R8, R8, 0x1, -R3 ;  /* 0x0000000108087824 */ /* 0x000fe200078e0a03 */
[----:B------:R-:W-:Y:S06]  /*179c0*/  BRA.DIV UR4, `(.L_x_2490) ;  /* 0x0000003e04f47947 */ /* 0x000fec000b800000 */
[----:B--2---:R-:W0:Y:S01]  /*179d0*/  SHFL.IDX PT, R2, R18, RZ, 0x181f ;  /* 0x00181fff12027589 */ /* 0x004e2200000e0000 */
[----:B------:R-:W-:-:S03]  /*179e0*/  IMAD R7, R7, 0x2, R17 ;  /* 0x0000000207077824 */ /* 0x000fc600078e0211 */
[----:B------:R-:W2:Y:S04]  /*179f0*/  SHFL.IDX PT, R3, R19, RZ, 0x181f ;  /* 0x00181fff13037589 */ /* 0x000ea800000e0000 */
[----:B-1----:R-:W-:Y:S01]  /*17a00*/  SHFL.IDX PT, R14, R18, 0x4, 0x181f ;  /* 0x00981f00120e7f89 */ /* 0x002fe200000e0000 */
[----:B0-----:R-:W-:-:S05]  /*17a10*/  IADD3 R2, P0, R2, R0, RZ ;  /* 0x0000000002027210 */ /* 0x001fca0007f1e0ff */
        /* <DEDUP_REMOVED lines=46> */
.L_x_2589:
        /* <DEDUP_REMOVED lines=31> */
.L_x_2491:
        /* <DEDUP_REMOVED lines=10> */
.L_x_2492:
        /* <DEDUP_REMOVED lines=8> */
.L_x_2480:
[----:B------:R-:W-:Y:S05]  /*18010*/  BSYNC B0 ;  /* 0x0000000000007941 */ /* 0x000fea0003800000 */
.L_x_2479:
        /* <DEDUP_REMOVED lines=17> */
.L_x_2495:
[----:B------:R-:W-:Y:S05]  /*18130*/  BSYNC B0 ;  /* 0x0000000000007941 */ /* 0x000fea0003800000 */
.L_x_2494:
[----:B------:R-:W-:-:S13]  /*18140*/  LOP3.LUT P0, RZ, R16, 0x20, RZ, 0xc0, !PT ;  /* 0x0000002010ff7812 */ /* 0x000fda000780c0ff */
[----:B------:R-:W-:Y:S05]  /*18150*/  @!P0 BRA `(.L_x_2496) ;  /* 0x0000000000048947 */ /* 0x000fea0003800000 */
[----:B------:R-:W-:Y:S01]  /*18160*/  BPT.TRAP 0x1 ;  /* 0x000000040000795c */ /* 0x000fe20000300000 */
.L_x_2496:
[----:B------:R-:W2:Y:S01]  /*18170*/  LDL.LU R0, [R1] ;  /* 0x0000000001007983 */ /* 0x000ea20000300800 */
[----:B------:R-:W-:Y:S01]  /*18180*/  IMAD R4, R23, 0x8, R17 ;  /* 0x0000000817047824 */ /* 0x000fe200078e0211 */
[----:B------:R-:W-:Y:S01]  /*18190*/  SHF.L.U32 R3, R28, 0x1f, RZ ;  /* 0x0000001f1c037819 */ /* 0x000fe200000006ff */
[----:B------:R-:W-:Y:S03]  /*181a0*/  BSSY B0, `(.L_x_2497) ;  /* 0x0000004000007945 */ /* 0x000fe60003800000 */
[----:B------:R-:W0:Y:S01]  /*181b0*/  SYNCS.PHASECHK.TRANS64.TRYWAIT P0, [R4+URZ+0x38860], R3 ;  /* 0x03886003040075a7 */ /* 0x000e22000800017f */
[----:B--2---:R-:W-:Y:S01]  /*181c0*/  IMAD R5, R22, -0x50, R0 ;  /* 0xffffffb016057824 */ /* 0x004fe200078e0200 */
[----:B0-----:R-:W-:Y:S06]  /*181d0*/  @!P0 BRA `(.L_x_2498) ;  /* 0x0000003c00c88947 */ /* 0x001fec0003800000 */
.L_x_2590:
[----:B------:R-:W-:Y:S05]  /*181e0*/  BSYNC B0 ;  /* 0x0000000000007941 */ /* 0x000fea0003800000 */
.L_x_2497:
[----:B------:R-:W2:Y:S01]  /*181f0*/  S2R R0, SR_TID.X ;  /* 0x0000000000007919 */ /* 0x000ea20000002100 */
[----:B------:R-:W-:Y:S01]  /*18200*/  UMOV UR4, 0xffffffff ;  /* 0xffffffff00047882 */ /* 0x000fe20000000000 */
[----:B--2---:R-:W-:-:S04]  /*18210*/  LOP3.LUT R0, R0, 0x7f, RZ, 0xc0, !PT ;  /* 0x0000007f00007812 */ /* 0x004fc800078ec0ff */
[----:B------:R-:W-:-:S05]  /*18220*/  SHF.R.U32.HI R0, RZ, 0x3, R0 ;  /* 0x00000003ff007819 */ /* 0x000fca0000011600 */
[----:B------:R-:W-:Y:S02]  /*18230*/  IMAD.IADD R5, R5, 0x1, -R0 ;  /* 0x0000000105057824 */ /* 0x000fe400078e0a00 */
[----:B------:R-:W-:Y:S01]  /*18240*/  IMAD R0, R23, 0x5000, R31 ;  /* 0x0000500017007824 */ /* 0x000fe200078e021f */
        /* <DEDUP_REMOVED lines=58> */
.L_x_2602:
        /* <DEDUP_REMOVED lines=15> */
.L_x_2500:
        /* <DEDUP_REMOVED lines=10> */
.L_x_2501:
[----:B------:R1:W-:Y:S01]  /*18780*/  SYNCS.ARRIVE.TRANS64.A1T0 RZ, [R4+URZ+0x38850], RZ ;  /* 0x038850ff04ff79a7 */ /* 0x0003e2000810003f */
[----:B------:R-:W-:-:S05]  /*18790*/  VIADD R23, R23, 0x1 ;  /* 0x0000000117177836 */ /* 0x000fca0000000000 */
[----:B------:R-:W-:-:S04]  /*187a0*/  ISETP.NE.AND P0, PT, R23, 0x2, PT ;  /* 0x000000021700780c */ /* 0x000fc80003f05270 */
[----:B0-----:R-:W-:Y:S02]  /*187b0*/  SEL R3, RZ, 0x1, P0 ;  /* 0x00000001ff037807 */ /* 0x001fe40000000000 */
[----:B------:R-:W-:Y:S02]  /*187c0*/  SEL R23, R23, RZ, P0 ;  /* 0x000000ff17177207 */ /* 0x000fe40000000000 */
[----:B-1----:R-:W-:-:S07]  /*187d0*/  LOP3.LUT R28, R28, R3, RZ, 0x3c, !PT ;  /* 0x000000031c1c7212 */ /* 0x002fce00078e3cff */
.L_x_2456:
[----:B------:R-:W-:Y:S05]  /*187e0*/  BSYNC B7 ;  /* 0x0000000000077941 */ /* 0x000fea0003800000 */
.L_x_2454:
        /* <DEDUP_REMOVED lines=11> */
.L_x_2502:
        /* <DEDUP_REMOVED lines=43> */
.L_x_2612:
[----:B------:R-:W-:Y:S02]  /*18b50*/  ULDC UR4, c[0x0][0xc38] ;  /* 0x00030e0000047ab9 */ /* 0x000fe40000000800 */
[----:B------:R-:W-:-:S04]  /*18b60*/  IMAD.U32 R5, RZ, RZ, UR4 ;  /* 0x00000004ff057e24 */ /* 0x000fc8000f8e00ff */
[----:B-1----:R-:W-:-:S04]  /*18b70*/  IMAD R14, R14, R5, RZ ;  /* 0x000000050e0e7224 */ /* 0x002fc800078e02ff */
[----:B------:R-:W-:-:S05]  /*18b80*/  IMAD.IADD R7, R7, 0x1, R14 ;  /* 0x0000000107077824 */ /* 0x000fca00078e020e */
[----:B------:R-:W-:-:S13]  /*18b90*/  ISETP.GT.AND P6, PT, R7, R0, PT ;  /* 0x000000000700720c */ /* 0x000fda0003fc4270 */
[----:B------:R-:W-:Y:S05]  /*18ba0*/  @P6 BRA `(.L_x_2505) ;  /* 0x0000000000a46947 */ /* 0x000fea0003800000 */
.L_x_2508:
        /* <DEDUP_REMOVED lines=35> */
.L_x_2620:
[----:B------:R-:W-:Y:S02]  /*18de0*/  ULDC UR4, c[0x0][0xc38] ;  /* 0x00030e0000047ab9 */ /* 0x000fe40000000800 */
[----:B------:R-:W-:-:S04]  /*18df0*/  IMAD.U32 R5, RZ, RZ, UR4 ;  /* 0x00000004ff057e24 */ /* 0x000fc8000f8e00ff */
[----:B-1----:R-:W-:-:S04]  /*18e00*/  IMAD R14, R14, R5, RZ ;  /* 0x000000050e0e7224 */ /* 0x002fc800078e02ff */
[----:B------:R-:W-:-:S05]  /*18e10*/  IMAD.IADD R7, R14, 0x1, R7 ;  /* 0x000000010e077824 */ /* 0x000fca00078e0207 */
[----:B------:R-:W-:-:S13]  /*18e20*/  ISETP.GT.AND P6, PT, R7, R0, PT ;  /* 0x000000000700720c */ /* 0x000fda0003fc4270 */
[----:B------:R-:W-:Y:S05]  /*18e30*/  @!P6 BRA `(.L_x_2508) ;  /* 0xfffffffc005ce947 */ /* 0x000fea000383ffff */
.L_x_2505:
        /* <DEDUP_REMOVED lines=10> */
.L_x_2625:
[----:B------:R-:W-:-:S13]  /*18ee0*/  ISETP.NE.AND P0, PT, R3, RZ, PT ;  /* 0x000000ff0300720c */ /* 0x000fda0003f05270 */
[----:B------:R-:W-:Y:S05]  /*18ef0*/  @!P0 BRA `(.L_x_2510) ;  /* 0x0000000000108947 */ /* 0x000fea0003800000 */
[----:B------:R-:W-:Y:S01]  /*18f00*/  UMOV UR4, 0xffffffff ;  /* 0xffffffff00047882 */ /* 0x000fe20000000000 */
[----:B-1----:R-:W-:Y:S02]  /*18f10*/  VIADD R12, R12, 0xffffffff ;  /* 0xffffffff0c0c7836 */ /* 0x002fe40000000000 */
[----:B------:R-:W-:Y:S05]  /*18f20*/  BRA.DIV UR4, `(.L_x_2511) ;  /* 0x0000004204dc7947 */ /* 0x000fea000b800000 */
[----:B------:R4:W1:Y:S02]  /*18f30*/  SHFL.IDX PT, R6, R2, R12, 0x1f ;  /* 0x00001f0c02067589 */ /* 0x00086400000e0000 */
.L_x_2510:
        /* <DEDUP_REMOVED lines=59> */
.L_x_2512:
        /* <DEDUP_REMOVED lines=60> */
.L_x_2513:
[----:B------:R-:W-:-:S05]  /*196b0*/  LOP3.LUT R2, RZ, R2, RZ, 0x33, !PT ;  /* 0x00000002ff027212 */ /* 0x000fca00078e33ff */
[----:B------:R-:W-:Y:S01]  /*196c0*/  IMAD.IADD R25, R25, 0x1, R2 ;  /* 0x0000000119197824 */ /* 0x000fe200078e0202 */
[----:B------:R-:W-:Y:S06]  /*196d0*/  BRA `(.L_x_2514) ;  /* 0x00000000001c7947 */ /* 0x000fec0003800000 */
.L_x_2506:
[----:B------:R-:W-:Y:S01]  /*196e0*/  UMOV UR4, URZ ;  /* 0x0000003f00047c82 */ /* 0x000fe20008000000 */
[----:B------:R-:W-:Y:S01]  /*196f0*/  UMOV UR5, URZ ;  /* 0x0000003f00057c82 */ /* 0x000fe20008000000 */
[----:B------:R-:W-:Y:S01]  /*19700*/  ULDC UR6, c[0x0][0xc3c] ;  /* 0x00030f0000067ab9 */ /* 0x000fe20000000800 */
[----:B------:R-:W-:Y:S02]  /*19710*/  IMAD.MOV.U32 R24, RZ, RZ, R0 ;  /* 0x000000ffff187224 */ /* 0x000fe400078e0000 */
[----:B------:R-:W-:Y:S02]  /*19720*/  IMAD.U32 R25, RZ, RZ, UR4 ;  /* 0x00000004ff197e24 */ /* 0x000fe4000f8e00ff */
[----:B------:R-:W-:Y:S02]  /*19730*/  IMAD.U32 R26, RZ, RZ, UR5 ;  /* 0x00000005ff1a7e24 */ /* 0x000fe4000f8e00ff */
[----:B------:R-:W-:-:S07]  /*19740*/  IMAD.U32 R27, RZ, RZ, UR6 ;  /* 0x00000006ff1b7e24 */ /* 0x000fce000f8e00ff */
.L_x_2514:
        /* <DEDUP_REMOVED lines=10> */
.L_x_2503:
[----:B------:R-:W-:Y:S02]  /*197f0*/  ULDC UR4, c[0x0][0xc3c] ;  /* 0x00030f0000047ab9 */ /* 0x000fe40000000800 */
[----:B-1----:R-:W-:-:S13]  /*19800*/  ISETP.GE.AND P0, PT, R27, UR4, PT ;  /* 0x000000041b007c0c */ /* 0x002fda000bf06270 */
[----:B------:R-:W-:Y:S05]  /*19810*/  @!P0 BRA `(.L_x_2515) ;  /* 0xffffffac00fc8947 */ /* 0x000fea000383ffff */
[----:B------:R-:W-:Y:S05]  /*19820*/  BSYNC B8 ;  /* 0x0000000000087941 */ /* 0x000fea0003800000 */
.L_x_2448:
        /* <DEDUP_REMOVED lines=12> */
.L_x_2628:
[----:B------:R-:W-:Y:S05]  /*198f0*/  BSYNC B0 ;  /* 0x0000000000007941 */ /* 0x000fea0003800000 */
.L_x_2516:
[----:B------:R-:W-:-:S03]  /*19900*/  UMOV UR4, 0xffffffff ;  /* 0xffffffff00047882 */ /* 0x000fc60000000000 */
[----:B------:R-:W-:Y:S05]  /*19910*/  BRA.DIV UR4, `(.L_x_2518) ;  /* 0x0000003a049c7947 */ /* 0x000fea000b800000 */
[----:B-1----:R-:W1:Y:S02]  /*19920*/  S2R R0, SR_TID.X ;  /* 0x0000000000007919 */ /* 0x002e640000002100 */
[----:B-1----:R-:W-:-:S04]  /*19930*/  SHF.R.U32.HI R0, RZ, 0x5, R0 ;  /* 0x00000005ff007819 */ /* 0x002fc80000011600 */
[----:B------:R-:W-:-:S05]  /*19940*/  LOP3.LUT R0, R0, 0x3, RZ, 0xc0, !PT ;  /* 0x0000000300007812 */ /* 0x000fca00078ec0ff */
[----:B------:R1:W3:Y:S02]  /*19950*/  SHFL.IDX PT, R14, R0, RZ, 0x1f ;  /* 0x00001fff000e7589 */ /* 0x0002e400000e0000 */
.L_x_2631:
[----:B---3--:R-:W-:Y:S01]  /*19960*/  ISETP.NE.AND P0, PT, R14, RZ, PT ;  /* 0x000000ff0e00720c */ /* 0x008fe20003f05270 */
[----:B------:R-:W-:-:S12]  /*19970*/  BSSY B0, `(.L_x_2519) ;  /* 0x0000026000007945 */ /* 0x000fd80003800000 */
[----:B------:R-:W-:Y:S05]  /*19980*/  @P0 BRA `(.L_x_2520) ;  /* 0x0000000000900947 */ /* 0x000fea0003800000 */
[----:B------:R-:W-:-:S03]  /*19990*/  UMOV UR4, 0xffffffff ;  /* 0xffffffff00047882 */ /* 0x000fc60000000000 */
[----:B------:R-:W-:Y:S05]  /*199a0*/  BRA.DIV UR4, `(.L_x_2521) ;  /* 0x0000003a04ac7947 */ /* 0x000fea000b800000 */
[----:B------:R-:W-:-:S13]  /*199b0*/  ELECT P6, URZ, PT ;  /* 0x00000000003f782f */ /* 0x000fda00038c0000 */
.L_x_2634:
        /* <DEDUP_REMOVED lines=8> */
.L_x_2522:
[C---:B------:R-:W-:Y:S01]  /*19a40*/  IMAD R5, R23.reuse, 0x8, R4 ;  /* 0x0000000817057824 */ /* 0x040fe200078e0204 */
[----:B------:R-:W-:Y:S01]  /*19a50*/  SHF.L.U32 R0, R28, 0x1f, RZ ;  /* 0x0000001f1c007819 */ /* 0x000fe200000006ff */
[----:B------:R-:W-:-:S03]  /*19a60*/  VIADD R23, R23, 0x1 ;  /* 0x0000000117177836 */ /* 0x000fc60000000000 */
[----:B------:R-:W1:Y:S02]  /*19a70*/  SYNCS.PHASECHK.TRANS64.TRYWAIT P1, [R5+URZ+0x38840], R0 ;  /* 0x03884000050075a7 */ /* 0x000e64000802017f */
[----:B------:R-:W-:-:S04]  /*19a80*/  ISETP.NE.AND P2, PT, R23, 0x2, PT ;  /* 0x000000021700780c */ /* 0x000fc80003f45270 */
[----:B------:R-:W-:Y:S01]  /*19a90*/  SEL R3, RZ, 0x1, P2 ;  /* 0x00000001ff037807 */ /* 0x000fe20001000000 */
[----:B-1----:R-:W-:Y:S08]  /*19aa0*/  @!P1 BRA `(.L_x_2523) ;  /* 0x00000038008c9947 */ /* 0x002ff00003800000 */
.L_x_2635:
[----:B------:R-:W-:Y:S02]  /*19ab0*/  SEL R23, R23, RZ, P2 ;  /* 0x000000ff17177207 */ /* 0x000fe40001000000 */
[----:B------:R-:W-:Y:S01]  /*19ac0*/  LOP3.LUT R2, R28, R3, RZ, 0x3c, !PT ;  /* 0x000000031c027212 */ /* 0x000fe200078e3cff */
[----:B------:R-:W-:Y:S06]  /*19ad0*/  @!P0 BRA `(.L_x_2524) ;  /* 0x0000000000048947 */ /* 0x000fec0003800000 */
[----:B------:R-:W-:Y:S01]  /*19ae0*/  BPT.TRAP 0x1 ;  /* 0x000000040000795c */ /* 0x000fe20000300000 */
.L_x_2524:
[----:B------:R-:W-:Y:S01]  /*19af0*/  IMAD R23, R23, 0x8, R4 ;  /* 0x0000000817177824 */ /* 0x000fe200078e0204 */
[----:B------:R-:W-:-:S04]  /*19b00*/  SHF.L.U32 R2, R2, 0x1f, RZ ;  /* 0x0000001f02027819 */ /* 0x000fc800000006ff */
[----:B------:R-:W3:Y:S02]  /*19b10*/  SYNCS.PHASECHK.TRANS64.TRYWAIT P1, [R23+URZ+0x38840], R2 ;  /* 0x03884002170075a7 */ /* 0x000ee4000802017f */
[----:B---3--:R-:W-:Y:S05]  /*19b20*/  @!P1 BRA `(.L_x_2525) ;  /* 0x0000003800809947 */ /* 0x008fea0003800000 */
.L_x_2636:
[----:B------:R-:W-:Y:S05]  /*19b30*/  @!P0 BRA `(.L_x_2526) ;  /* 0x0000000000048947 */ /* 0x000fea0003800000 */
[----:B------:R-:W-:Y:S01]  /*19b40*/  BPT.TRAP 0x1 ;  /* 0x000000040000795c */ /* 0x000fe20000300000 */
.L_x_2526:
[----:B------:R-:W4:Y:S02]  /*19b50*/  SYNCS.PHASECHK.TRANS64.TRYWAIT P1, [R5+URZ+0x38860], R0 ;  /* 0x03886000050075a7 */ /* 0x000f24000802017f */
[----:B----4-:R-:W-:Y:S05]  /*19b60*/  @!P1 BRA `(.L_x_2527) ;  /* 0x0000003800849947 */ /* 0x010fea0003800000 */
.L_x_2637:
[----:B------:R-:W-:Y:S05]  /*19b70*/  @!P0 BRA `(.L_x_2528) ;  /* 0x0000000000048947 */ /* 0x000fea0003800000 */
[----:B------:R-:W-:Y:S01]  /*19b80*/  BPT.TRAP 0x1 ;  /* 0x000000040000795c */ /* 0x000fe20000300000 */
.L_x_2528:
[----:B------:R0:W0:Y:S02]  /*19b90*/  SYNCS.PHASECHK.TRANS64.TRYWAIT P0, [R23+URZ+0x38860], R2 ;  /* 0x03886002170075a7 */ /* 0x000024000800017f */
[----:B0-----:R-:W-:Y:S05]  /*19ba0*/  @!P0 NANOSLEEP.SYNCS 0x989680 ;  /* 0x009896800000895d */ /* 0x001fea0003900000 */
[----:B------:R-:W0:Y:S02]  /*19bb0*/  @!P0 SYNCS.PHASECHK.TRANS64 P0, [R23+URZ+0x38860], R2 ;  /* 0x03886002170085a7 */ /* 0x000e24000800007f */
[----:B0-----:R-:W-:Y:S05]  /*19bc0*/  @!P0 BRA `(.L_x_2528) ;  /* 0xfffffffc00f08947 */ /* 0x001fea000383ffff */
.L_x_2520:
[----:B------:R-:W-:Y:S05]  /*19bd0*/  BSYNC B0 ;  /* 0x0000000000007941 */ /* 0x000fea0003800000 */
.L_x_2519:
[----:B------:R-:W-:Y:S05]  /*19be0*/  EXIT ;  /* 0x000000000000794d */ /* 0x000fea0003800000 */
.L_x_2381:
[----:B------:R-:W-:-:S13]  /*19bf0*/  R2UR UR4, R17 ;  /* 0x00000000110472ca */ /* 0x000fda00000e0000 */
[----:B0-----:R-:W-:-:S04]  /*19c00*/  IMAD.U32 R3, RZ, RZ, UR4 ;  /* 0x00000004ff037e24 */ /* 0x001fc8000f8e00ff */
[----:B------:R0:W1:Y:S03]  /*19c10*/  SYNCS.PHASECHK.TRANS64.TRYWAIT P1, [R3+URZ+0x38800], R0 ;  /* 0x03880000030075a7 */ /* 0x000066000802017f */
[----:B-1----:R-:W-:Y:S05]  /*19c20*/  @!P1 NANOSLEEP.SYNCS 0x989680 ;  /* 0x009896800000995d */ /* 0x002fea0003900000 */
[----:B------:R-:W1:Y:S02]  /*19c30*/  @!P1 SYNCS.PHASECHK.TRANS64 P1, [R3+URZ+0x38800], R0 ;  /* 0x03880000030095a7 */ /* 0x000e64000802007f */
[----:B-1----:R-:W-:Y:S05]  /*19c40*/  @!P1 BRA `(.L_x_2381) ;  /* 0xfffffffc00e89947 */ /* 0x002fea000383ffff */
[----:B------:R-:W-:Y:S05]  /*19c50*/  BRA `(.L_x_2529) ;  /* 0xfffffe84008c7947 */ /* 0x000fea000383ffff */
.L_x_2385:
[----:B-1----:R1:W2:Y:S02]  /*19c60*/  SYNCS.PHASECHK.TRANS64.TRYWAIT P1, [R0+URZ+0x38830], R3 ;  /* 0x03883003000075a7 */ /* 0x0022a4000802017f */
[----:B--2---:R-:W-:Y:S05]  /*19c70*/  @!P1 NANOSLEEP.SYNCS 0x989680 ;  /* 0x009896800000995d */ /* 0x004fea0003900000 */
[----:B------:R-:W2:Y:S02]  /*19c80*/  @!P1 SYNCS.PHASECHK.TRANS64 P1, [R0+URZ+0x38830], R3 ;  /* 0x03883003000095a7 */ /* 0x000ea4000802007f */
[----:B--2---:R-:W-:Y:S05]  /*19c90*/  @!P1 BRA `(.L_x_2385) ;  /* 0xfffffffc00f09947 */ /* 0x004fea000383ffff */
[----:B------:R-:W-:Y:S05]  /*19ca0*/  BRA `(.L_x_2384) ;  /* 0xfffffe8400b07947 */ /* 0x000fea000383ffff */
.L_x_2391:
[----:B-1----:R-:W-:-:S04]  /*19cb0*/  IMAD.U32 R4, RZ, RZ, UR61 ;  /* 0x0000003dff047e24 */ /* 0x002fc8000f8e00ff */
[----:B------:R1:W2:Y:S03]  /*19cc0*/  SYNCS.PHASECHK.TRANS64.TRYWAIT P1, [R4+URZ+0x38830], R3 ;  /* 0x03883003040075a7 */ /* 0x0002a6000802017f */
[----:B--2---:R-:W-:Y:S05]  /*19cd0*/  @!P1 NANOSLEEP.SYNCS 0x989680 ;  /* 0x009896800000995d */ /* 0x004fea0003900000 */
[----:B------:R-:W2:Y:S02]  /*19ce0*/  @!P1 SYNCS.PHASECHK.TRANS64 P1, [R4+URZ+0x38830], R3 ;  /* 0x03883003040095a7 */ /* 0x000ea4000802007f */
[----:B--2---:R-:W-:Y:S05]  /*19cf0*/  @!P1 BRA `(.L_x_2391) ;  /* 0xfffffffc00ec9947 */ /* 0x004fea000383ffff */
[----:B------:R-:W-:Y:S05]  /*19d00*/  BRA `(.L_x_2390) ;  /* 0xfffffec000c07947 */ /* 0x000fea000383ffff */
.L_x_2395:
[----:B---3--:R-:W-:-:S04]  /*19d10*/  IMAD.U32 R2, RZ, RZ, UR4 ;  /* 0x00000004ff027e24 */ /* 0x008fc8000f8e00ff */
[----:B------:R3:W4:Y:S03]  /*19d20*/  SYNCS.PHASECHK.TRANS64.TRYWAIT P1, [R2+URZ+0x38850], R0 ;  /* 0x03885000020075a7 */ /* 0x000726000802017f */
[----:B----4-:R-:W-:Y:S05]  /*19d30*/  @!P1 NANOSLEEP.SYNCS 0x989680 ;  /* 0x009896800000995d */ /* 0x010fea0003900000 */
[----:B------:R-:W4:Y:S02]  /*19d40*/  @!P1 SYNCS.PHASECHK.TRANS64 P1, [R2+URZ+0x38850], R0 ;  /* 0x03885000020095a7 */ /* 0x000f24000802007f */
[----:B----4-:R-:W-:Y:S05]  /*19d50*/  @!P1 BRA `(.L_x_2395) ;  /* 0xfffffffc00ec9947 */ /* 0x010fea000383ffff */
[----:B------:R-:W-:Y:S05]  /*19d60*/  BRA `(.L_x_2394) ;  /* 0xfffffee800147947 */ /* 0x000fea000383ffff */
.L_x_2403:
[----:B-1----:R-:W-:-:S04]  /*19d70*/  IMAD.U32 R4, RZ, RZ, UR4 ;  /* 0x00000004ff047e24 */ /* 0x002fc8000f8e00ff */
[----:B------:R1:W2:Y:S03]  /*19d80*/  SYNCS.PHASECHK.TRANS64.TRYWAIT P1, [R4+URZ+0x38830], R3 ;  /* 0x03883003040075a7 */ /* 0x0002a6000802017f */
[----:B--2---:R-:W-:Y:S05]  /*19d90*/  @!P1 NANOSLEEP.SYNCS 0x989680 ;  /* 0x009896800000995d */ /* 0x004fea0003900000 */
[----:B------:R-:W2:Y:S02]  /*19da0*/  @!P1 SYNCS.PHASECHK.TRANS64 P1, [R4+URZ+0x38830], R3 ;  /* 0x03883003040095a7 */ /* 0x000ea4000802007f */
[----:B--2---:R-:W-:Y:S05]  /*19db0*/  @!P1 BRA `(.L_x_2403) ;  /* 0xfffffffc00ec9947 */ /* 0x004fea000383ffff */
[----:B------:R-:W-:Y:S05]  /*19dc0*/  BRA `(.L_x_2402) ;  /* 0xffffff0000307947 */ /* 0x000fea000383ffff */
.L_x_2407:
[----:B---3--:R-:W-:-:S04]  /*19dd0*/  IMAD.U32 R2, RZ, RZ, UR4 ;  /* 0x00000004ff027e24 */ /* 0x008fc8000f8e00ff */
[----:B------:R3:W4:Y:S03]  /*19de0*/  SYNCS.PHASECHK.TRANS64.TRYWAIT P1, [R2+URZ+0x38850], R0 ;  /* 0x03885000020075a7 */ /* 0x000726000802017f */
[----:B----4-:R-:W-:Y:S05]  /*19df0*/  @!P1 NANOSLEEP.SYNCS 0x989680 ;  /* 0x009896800000995d */ /* 0x010fea0003900000 */
[----:B------:R-:W4:Y:S02]  /*19e00*/  @!P1 SYNCS.PHASECHK.TRANS64 P1, [R2+URZ+0x38850], R0 ;  /* 0x03885000020095a7 */ /* 0x000f24000802007f */
[----:B----4-:R-:W-:Y:S05]  /*19e10*/  @!P1 BRA `(.L_x_2407) ;  /* 0xfffffffc00ec9947 */ /* 0x010fea000383ffff */
[----:B------:R-:W-:Y:S05]  /*19e20*/  BRA `(.L_x_2406) ;  /* 0xffffff2400807947 */ /* 0x000fea000383ffff */
.L_x_2414:
[----:B-1----:R-:W-:-:S04]  /*19e30*/  IMAD.U32 R7, RZ, RZ, UR8 ;  /* 0x00000008ff077e24 */ /* 0x002fc8000f8e00ff */
[----:B------:R1:W2:Y:S03]  /*19e40*/  SYNCS.PHASECHK.TRANS64.TRYWAIT P1, [R7+URZ+0x38850], R0 ;  /* 0x03885000070075a7 */ /* 0x0002a6000802017f */
[----:B--2---:R-:W-:Y:S05]  /*19e50*/  @!P1 NANOSLEEP.SYNCS 0x989680 ;  /* 0x009896800000995d */ /* 0x004fea0003900000 */
[----:B------:R-:W2:Y:S02]  /*19e60*/  @!P1 SYNCS.PHASECHK.TRANS64 P1, [R7+URZ+0x38850], R0 ;  /* 0x03885000070095a7 */ /* 0x000ea4000802007f */
[----:B--2---:R-:W-:Y:S05]  /*19e70*/  @!P1 BRA `(.L_x_2414) ;  /* 0xfffffffc00ec9947 */ /* 0x004fea000383ffff */
[----:B------:R-:W-:Y:S05]  /*19e80*/  BRA `(.L_x_2413) ;  /* 0xffffff3c009c7947 */ /* 0x000fea000383ffff */
.L_x_2462:
        /* <DEDUP_REMOVED lines=11> */
.L_x_2531:
[----:B------:R-:W-:Y:S05]  /*19f40*/  BSYNC B0 ;  /* 0x0000000000007941 */ /* 0x000fea0003800000 */
.L_x_2530:
[----:B------:R-:W-:Y:S05]  /*19f50*/  BRA `(.L_x_2532) ;  /* 0xffffffb400cc7947 */ /* 0x000fea000383ffff */
.L_x_2465:
[----:B0-----:R0:W1:Y:S02]  /*19f60*/  SYNCS.PHASECHK.TRANS64.TRYWAIT P0, [R5+URZ+0x38840], R2 ;  /* 0x03884002050075a7 */ /* 0x001064000800017f */
[----:B-1----:R-:W-:Y:S05]  /*19f70*/  @!P0 NANOSLEEP.SYNCS 0x989680 ;  /* 0x009896800000895d */ /* 0x002fea0003900000 */
[----:B------:R-:W1:Y:S02]  /*19f80*/  @!P0 SYNCS.PHASECHK.TRANS64 P0, [R5+URZ+0x38840], R2 ;  /* 0x03884002050085a7 */ /* 0x000e64000800007f */
[----:B-1----:R-:W-:Y:S05]  /*19f90*/  @!P0 BRA `(.L_x_2465) ;  /* 0xfffffffc00f08947 */ /* 0x002fea000383ffff */
[----:B------:R-:W-:Y:S05]  /*19fa0*/  BRA `(.L_x_2533) ;  /* 0xffffffb800d47947 */ /* 0x000fea000383ffff */
.L_x_2466:
        /* <DEDUP_REMOVED lines=8> */
.L_x_2535:
[----:B------:R-:W-:Y:S05]  /*1a030*/  BSYNC B0 ;  /* 0x0000000000007941 */ /* 0x000fea0003800000 */
.L_x_2534:
[----:B------:R-:W-:Y:S01]  /*1a040*/  IMAD.MOV.U32 R13, RZ, RZ, R0 ;  /* 0x000000ffff0d7224 */ /* 0x000fe200078e0000 */
[C---:B------:R-:W-:Y:S01]  /*1a050*/  LOP3.LUT P5, RZ, R16.reuse, 0x10, RZ, 0xc0, !PT ;  /* 0x0000001010ff7812 */ /* 0x040fe200078ac0ff */
[----:B------:R-:W-:Y:S01]  /*1a060*/  IMAD.MOV.U32 R12, RZ, RZ, RZ ;  /* 0x000000ffff0c7224 */ /* 0x000fe200078e00ff */
[C---:B------:R-:W-:Y:S01]  /*1a070*/  LOP3.LUT P4, RZ, R16.reuse, 0x8, RZ, 0xc0, !PT ;  /* 0x0000000810ff7812 */ /* 0x040fe2000788c0ff */
[----:B------:R-:W-:Y:S01]  /*1a080*/  IMAD.MOV.U32 R11, RZ, RZ, 0x181f ;  /* 0x0000181fff0b7424 */ /* 0x000fe200078e00ff */
[C---:B------:R-:W-:Y:S01]  /*1a090*/  LOP3.LUT P3, RZ, R16.reuse, 0x4, RZ, 0xc0, !PT ;  /* 0x0000000410ff7812 */ /* 0x040fe2000786c0ff */
[----:B------:R-:W-:Y:S01]  /*1a0a0*/  IMAD.MOV.U32 R15, RZ, RZ, -0x1 ;  /* 0xffffffffff0f7424 */ /* 0x000fe200078e00ff */
[----:B------:R-:W-:Y:S01]  /*1a0b0*/  LOP3.LUT P2, RZ, R16, 0x2, RZ, 0xc0, !PT ;  /* 0x0000000210ff7812 */ /* 0x000fe2000784c0ff */
[----:B------:R-:W-:Y:S02]  /*1a0c0*/  IMAD.MOV.U32 R2, RZ, RZ, R14 ;  /* 0x000000ffff027224 */ /* 0x000fe400078e000e */
[----:B------:R-:W-:-:S10]  /*1a0d0*/  @P0 IMAD R9, R7, 0x2, R17 ;  /* 0x0000000207090824 */ /* 0x000fd400078e0211 */
[----:B------:R-:W-:Y:S05]  /*1a0e0*/  WARPSYNC.COLLECTIVE R15, `(.L_x_2536) ;  /* 0x000000000f087348 */ /* 0x000fea0003c00000 */
[----:B------:R0:W1:Y:S02]  /*1a0f0*/  SHFL.IDX P6, R14, R13, R12, R11 ;  /* 0x0000000c0d0e7389 */ /* 0x00006400000c000b */
[----:B01----:R-:W-:Y:S01]  /*1a100*/  ENDCOLLECTIVE ;  /* 0x000000000000791b */ /* 0x003fe20003800000 */
.L_x_2536:
[----:B------:R-:W-:Y:S02]  /*1a110*/  IMAD.MOV.U32 R13, RZ, RZ, R6 ;  /* 0x000000ffff0d7224 */ /* 0x000fe400078e0006 */
[----:B------:R-:W-:Y:S02]  /*1a120*/  IMAD.MOV.U32 R12, RZ, RZ, 0x1 ;  /* 0x00000001ff0c7424 */ /* 0x000fe400078e00ff */
[----:B------:R-:W-:-:S07]  /*1a130*/  IMAD.MOV.U32 R3, RZ, RZ, R14 ;  /* 0x000000ffff037224 */ /* 0x000fce00078e000e */
[----:B------:R-:W-:Y:S05]  /*1a140*/  WARPSYNC.COLLECTIVE R15, `(.L_x_2537) ;  /* 0x000000000f087348 */ /* 0x000fea0003c00000 */
[----:B------:R0:W1:Y:S02]  /*1a150*/  SHFL.IDX P6, R14, R13, R12, R11 ;  /* 0x0000000c0d0e7389 */ /* 0x00006400000c000b */
[----:B01----:R-:W-:Y:S01]  /*1a160*/  ENDCOLLECTIVE ;  /* 0x000000000000791b */ /* 0x003fe20003800000 */
.L_x_2537:
        /* <DEDUP_REMOVED lines=10> */
.L_x_2538:
        /* <DEDUP_REMOVED lines=14> */
.L_x_2539:
        /* <DEDUP_REMOVED lines=16> */
.L_x_2540:
[----:B------:R-:W-:Y:S02]  /*1a3f0*/  @P0 IMAD R9, R7, 0x2, R17 ;  /* 0x0000000207090824 */ /* 0x000fe400078e0211 */
[----:B------:R-:W-:Y:S02]  /*1a400*/  IMAD.MOV.U32 R13, RZ, RZ, R6 ;  /* 0x000000ffff0d7224 */ /* 0x000fe400078e0006 */
[----:B------:R-:W-:Y:S02]  /*1a410*/  IMAD.MOV.U32 R12, RZ, RZ, 0x3 ;  /* 0x00000003ff0c7424 */ /* 0x000fe400078e00ff */
[----:B------:R-:W-:-:S07]  /*1a420*/  IMAD.MOV.U32 R2, RZ, RZ, R14 ;  /* 0x000000ffff027224 */ /* 0x000fce00078e000e */
[----:B------:R-:W-:Y:S05]  /*1a430*/  WARPSYNC.COLLECTIVE R15, `(.L_x_2541) ;  /* 0x000000000f087348 */ /* 0x000fea0003c00000 */
[----:B------:R0:W1:Y:S02]  /*1a440*/  SHFL.IDX P6, R14, R13, R12, R11 ;  /* 0x0000000c0d0e7389 */ /* 0x00006400000c000b */
[----:B01----:R-:W-:Y:S01]  /*1a450*/  ENDCOLLECTIVE ;  /* 0x000000000000791b */ /* 0x003fe20003800000 */
.L_x_2541:
        /* <DEDUP_REMOVED lines=15> */
.L_x_2542:
[----:B------:R-:W-:Y:S02]  /*1a550*/  @P0 IMAD R21, R7, 0x2, R17 ;  /* 0x0000000207150824 */ /* 0x000fe400078e0211 */
[----:B------:R-:W-:Y:S02]  /*1a560*/  IMAD.MOV.U32 R13, RZ, RZ, R6 ;  /* 0x000000ffff0d7224 */ /* 0x000fe400078e0006 */
[----:B------:R-:W-:Y:S02]  /*1a570*/  IMAD.MOV.U32 R12, RZ, RZ, 0x4 ;  /* 0x00000004ff0c7424 */ /* 0x000fe400078e00ff */
[----:B------:R-:W-:-:S07]  /*1a580*/  IMAD.MOV.U32 R2, RZ, RZ, R14 ;  /* 0x000000ffff027224 */ /* 0x000fce00078e000e */
[----:B------:R-:W-:Y:S05]  /*1a590*/  WARPSYNC.COLLECTIVE R15, `(.L_x_2543) ;  /* 0x000000000f087348 */ /* 0x000fea0003c00000 */
[----:B------:R0:W1:Y:S02]  /*1a5a0*/  SHFL.IDX P6, R14, R13, R12, R11 ;  /* 0x0000000c0d0e7389 */ /* 0x00006400000c000b */
[----:B01----:R-:W-:Y:S01]  /*1a5b0*/  ENDCOLLECTIVE ;  /* 0x000000000000791b */ /* 0x003fe20003800000 */
.L_x_2543:
        /* <DEDUP_REMOVED lines=14> */
.L_x_2544:
[----:B------:R-:W-:Y:S01]  /*1a6a0*/  IMAD.MOV.U32 R0, RZ, RZ, R14 ;  /* 0x000000ffff007224 */ /* 0x000fe200078e000e */
[----:B------:R-:W-:Y:S06]  /*1a6b0*/  BRA `(.L_x_2545) ;  /* 0xffffffb8003c7947 */ /* 0x000fec000383ffff */
.L_x_2473:
[----:B------:R-:W-:Y:S02]  /*1a6c0*/  IMAD.MOV.U32 R13, RZ, RZ, R0 ;  /* 0x000000ffff0d7224 */ /* 0x000fe400078e0000 */
[----:B------:R-:W-:Y:S02]  /*1a6d0*/  IMAD.MOV.U32 R12, RZ, RZ, RZ ;  /* 0x000000ffff0c7224 */ /* 0x000fe400078e00ff */
[----:B------:R-:W-:Y:S02]  /*1a6e0*/  IMAD.MOV.U32 R11, RZ, RZ, 0x181f ;  /* 0x0000181fff0b7424 */ /* 0x000fe400078e00ff */
[----:B------:R-:W-:Y:S02]  /*1a6f0*/  IMAD.MOV.U32 R15, RZ, RZ, -0x1 ;  /* 0xffffffffff0f7424 */ /* 0x000fe400078e00ff */
[----:B-----5:R-:W-:Y:S02]  /*1a700*/  IMAD R5, R9, R5, RZ ;  /* 0x0000000509057224 */ /* 0x020fe400078e02ff */
[----:B------:R-:W-:-:S07]  /*1a710*/  IMAD R25, R25, 0x80, R8 ;  /* 0x0000008019197824 */ /* 0x000fce00078e0208 */
[----:B------:R-:W-:Y:S05]  /*1a720*/  WARPSYNC.COLLECTIVE R15, `(.L_x_2546) ;  /* 0x000000000f087348 */ /* 0x000fea0003c00000 */
[----:B------:R0:W1:Y:S02]  /*1a730*/  SHFL.IDX P6, R14, R13, R12, R11 ;  /* 0x0000000c0d0e7389 */ /* 0x00006400000c000b */
[----:B01----:R-:W-:Y:S01]  /*1a740*/  ENDCOLLECTIVE ;  /* 0x000000000000791b */ /* 0x003fe20003800000 */
.L_x_2546:
[C---:B------:R-:W-:Y:S01]  /*1a750*/  VIADD R6, R25.reuse, 0x10 ;  /* 0x0000001019067836 */ /* 0x040fe20000000000 */
[----:B------:R-:W-:Y:S01]  /*1a760*/  ISETP.GE.AND P0, PT, R25, R5, PT ;  /* 0x000000051900720c */ /* 0x000fe20003f06270 */
[----:B------:R-:W-:Y:S02]  /*1a770*/  IMAD.MOV.U32 R13, RZ, RZ, R4 ;  /* 0x000000ffff0d7224 */ /* 0x000fe400078e0004 */
[----:B------:R-:W-:-:S10]  /*1a780*/  IMAD.MOV.U32 R2, RZ, RZ, R14 ;  /* 0x000000ffff027224 */ /* 0x000fd400078e000e */
[----:B------:R-:W-:Y:S05]  /*1a790*/  WARPSYNC.COLLECTIVE R15, `(.L_x_2547) ;  /* 0x000000000f087348 */ /* 0x000fea0003c00000 */
[----:B------:R0:W1:Y:S02]  /*1a7a0*/  SHFL.IDX P6, R14, R13, R12, R11 ;  /* 0x0000000c0d0e7389 */ /* 0x00006400000c000b */
[----:B01----:R-:W-:Y:S01]  /*1a7b0*/  ENDCOLLECTIVE ;  /* 0x000000000000791b */ /* 0x003fe20003800000 */
.L_x_2547:
        /* <DEDUP_REMOVED lines=8> */
.L_x_2548:
        /* <DEDUP_REMOVED lines=14> */
.L_x_2549:
        /* <DEDUP_REMOVED lines=8> */
.L_x_2550:
        /* <DEDUP_REMOVED lines=15> */
.L_x_2551:
        /* <DEDUP_REMOVED lines=8> */
.L_x_2552:
        /* <DEDUP_REMOVED lines=15> */
.L_x_2553:
        /* <DEDUP_REMOVED lines=8> */
.L_x_2554:
        /* <DEDUP_REMOVED lines=15> */
.L_x_2555:
        /* <DEDUP_REMOVED lines=8> */
.L_x_2556:
        /* <DEDUP_REMOVED lines=15> */
.L_x_2557:
        /* <DEDUP_REMOVED lines=8> */
.L_x_2558:
        /* <DEDUP_REMOVED lines=14> */
.L_x_2559:
        /* <DEDUP_REMOVED lines=8> */
.L_x_2560:
        /* <DEDUP_REMOVED lines=13> */
.L_x_2561:
[----:B------:R-:W-:Y:S05]  /*1b190*/  BRA `(.L_x_2562) ;  /* 0xffffffb800c47947 */ /* 0x000fea000383ffff */
.L_x_2478:
[----:B0-----:R0:W2:Y:S02]  /*1b1a0*/  SYNCS.PHASECHK.TRANS64.TRYWAIT P0, [R17+URZ+0x38820], R2 ;  /* 0x03882002110075a7 */ /* 0x0010a4000800017f */
[----:B--2---:R-:W-:Y:S05]  /*1b1b0*/  @!P0 NANOSLEEP.SYNCS 0x989680 ;  /* 0x009896800000895d */ /* 0x004fea0003900000 */
[----:B------:R-:W2:Y:S02]  /*1b1c0*/  @!P0 SYNCS.PHASECHK.TRANS64 P0, [R17+URZ+0x38820], R2 ;  /* 0x03882002110085a7 */ /* 0x000ea4000800007f */
[----:B--2---:R-:W-:Y:S05]  /*1b1d0*/  @!P0 BRA `(.L_x_2478) ;  /* 0xfffffffc00f08947 */ /* 0x004fea000383ffff */
[----:B------:R-:W-:Y:S05]  /*1b1e0*/  BRA `(.L_x_2563) ;  /* 0xffffffbc00407947 */ /* 0x000fea000383ffff */
.L_x_2483:
[----:B0-----:R0:W2:Y:S02]  /*1b1f0*/  SYNCS.PHASECHK.TRANS64.TRYWAIT P0, [R6+URZ+0x38840], R3 ;  /* 0x03884003060075a7 */ /* 0x0010a4000800017f */
[----:B--2---:R-:W-:Y:S05]  /*1b200*/  @!P0 NANOSLEEP.SYNCS 0x989680 ;  /* 0x009896800000895d */ /* 0x004fea0003900000 */
[----:B------:R-:W2:Y:S02]  /*1b210*/  @!P0 SYNCS.PHASECHK.TRANS64 P0, [R6+URZ+0x38840], R3 ;  /* 0x03884003060085a7 */ /* 0x000ea4000800007f */
[----:B--2---:R-:W-:Y:S05]  /*1b220*/  @!P0 BRA `(.L_x_2483) ;  /* 0xfffffffc00f08947 */ /* 0x004fea000383ffff */
[----:B------:R-:W-:Y:S05]  /*1b230*/  BRA `(.L_x_2564) ;  /* 0xffffffc000207947 */ /* 0x000fea000383ffff */
.L_x_2484:
        /* <DEDUP_REMOVED lines=8> */
.L_x_2566:
[----:B------:R-:W-:Y:S05]  /*1b2c0*/  BSYNC B1 ;  /* 0x0000000000017941 */ /* 0x000fea0003800000 */
.L_x_2565:
        /* <DEDUP_REMOVED lines=12> */
.L_x_2567:
        /* <DEDUP_REMOVED lines=13> */
.L_x_2568:
        /* <DEDUP_REMOVED lines=14> */
.L_x_2569:
[----:B------:R-:W-:Y:S02]  /*1b540*/  IMAD.MOV.U32 R13, RZ, RZ, R10 ;  /* 0x000000ffff0d7224 */ /* 0x000fe400078e000a */
[----:B------:R-:W-:Y:S02]  /*1b550*/  IMAD.MOV.U32 R12, RZ, RZ, 0x2 ;  /* 0x00000002ff0c7424 */ /* 0x000fe400078e00ff */
[----:B------:R-:W-:-:S07]  /*1b560*/  IMAD.MOV.U32 R2, RZ, RZ, R14 ;  /* 0x000000ffff027224 */ /* 0x000fce00078e000e */
[----:B------:R-:W-:Y:S05]  /*1b570*/  WARPSYNC.COLLECTIVE R15, `(.L_x_2570) ;  /* 0x000000000f087348 */ /* 0x000fea0003c00000 */
[----:B------:R0:W1:Y:S02]  /*1b580*/  SHFL.IDX P6, R14, R13, R12, R11 ;  /* 0x0000000c0d0e7389 */ /* 0x00006400000c000b */
[----:B01----:R-:W-:Y:S01]  /*1b590*/  ENDCOLLECTIVE ;  /* 0x000000000000791b */ /* 0x003fe20003800000 */
.L_x_2570:
        /* <DEDUP_REMOVED lines=14> */
.L_x_2571:
[----:B------:R-:W-:Y:S02]  /*1b680*/  IMAD.MOV.U32 R13, RZ, RZ, R10 ;  /* 0x000000ffff0d7224 */ /* 0x000fe400078e000a */
[----:B------:R-:W-:Y:S02]  /*1b690*/  IMAD.MOV.U32 R12, RZ, RZ, 0x3 ;  /* 0x00000003ff0c7424 */ /* 0x000fe400078e00ff */
[----:B------:R-:W-:-:S07]  /*1b6a0*/  IMAD.MOV.U32 R2, RZ, RZ, R14 ;  /* 0x000000ffff027224 */ /* 0x000fce00078e000e */
[----:B------:R-:W-:Y:S05]  /*1b6b0*/  WARPSYNC.COLLECTIVE R15, `(.L_x_2572) ;  /* 0x000000000f087348 */ /* 0x000fea0003c00000 */
[----:B------:R0:W1:Y:S02]  /*1b6c0*/  SHFL.IDX P6, R14, R13, R12, R11 ;  /* 0x0000000c0d0e7389 */ /* 0x00006400000c000b */
[----:B01----:R-:W-:Y:S01]  /*1b6d0*/  ENDCOLLECTIVE ;  /* 0x000000000000791b */ /* 0x003fe20003800000 */
.L_x_2572:
        /* <DEDUP_REMOVED lines=14> */
.L_x_2573:
[----:B------:R-:W-:Y:S02]  /*1b7c0*/  IMAD.MOV.U32 R13, RZ, RZ, R10 ;  /* 0x000000ffff0d7224 */ /* 0x000fe400078e000a */
[----:B------:R-:W-:Y:S02]  /*1b7d0*/  IMAD.MOV.U32 R12, RZ, RZ, 0x4 ;  /* 0x00000004ff0c7424 */ /* 0x000fe400078e00ff */
[----:B------:R-:W-:-:S07]  /*1b7e0*/  IMAD.MOV.U32 R2, RZ, RZ, R14 ;  /* 0x000000ffff027224 */ /* 0x000fce00078e000e */
[----:B------:R-:W-:Y:S05]  /*1b7f0*/  WARPSYNC.COLLECTIVE R15, `(.L_x_2574) ;  /* 0x000000000f087348 */ /* 0x000fea0003c00000 */
[----:B------:R0:W1:Y:S02]  /*1b800*/  SHFL.IDX P6, R14, R13, R12, R11 ;  /* 0x0000000c0d0e7389 */ /* 0x00006400000c000b */
[----:B01----:R-:W-:Y:S01]  /*1b810*/  ENDCOLLECTIVE ;  /* 0x000000000000791b */ /* 0x003fe20003800000 */
.L_x_2574:
        /* <DEDUP_REMOVED lines=17> */
.L_x_2575:
[----:B------:R-:W-:Y:S01]  /*1b930*/  IMAD.MOV.U32 R2, RZ, RZ, R14 ;  /* 0x000000ffff027224 */ /* 0x000fe200078e000e */
[----:B------:R-:W-:Y:S06]  /*1b940*/  BRA `(.L_x_2576) ;  /* 0xffffffbc006c7947 */ /* 0x000fec000383ffff */
.L_x_2489:
[----:B--2---:R2:W3:Y:S02]  /*1b950*/  SYNCS.PHASECHK.TRANS64.TRYWAIT P0, [R6+URZ+0x38860], R2 ;  /* 0x03886002060075a7 */ /* 0x0044e4000800017f */
[----:B---3--:R-:W-:Y:S05]  /*1b960*/  @!P0 NANOSLEEP.SYNCS 0x989680 ;  /* 0x009896800000895d */ /* 0x008fea0003900000 */
[----:B------:R-:W3:Y:S02]  /*1b970*/  @!P0 SYNCS.PHASECHK.TRANS64 P0, [R6+URZ+0x38860], R2 ;  /* 0x03886002060085a7 */ /* 0x000ee4000800007f */
[----:B---3--:R-:W-:Y:S05]  /*1b980*/  @!P0 BRA `(.L_x_2489) ;  /* 0xfffffffc00f08947 */ /* 0x008fea000383ffff */
[----:B------:R-:W-:Y:S05]  /*1b990*/  BRA `(.L_x_2577) ;  /* 0xffffffbc00e47947 */ /* 0x000fea000383ffff */
.L_x_2490:
[----:B------:R-:W-:Y:S01]  /*1b9a0*/  BSSY B1, `(.L_x_2578) ;  /* 0x0000008000017945 */ /* 0x000fe20003800000 */
[----:B------:R-:W-:Y:S02]  /*1b9b0*/  IMAD.MOV.U32 R13, RZ, RZ, R19 ;  /* 0x000000ffff0d7224 */ /* 0x000fe400078e0013 */
[----:B------:R-:W-:Y:S02]  /*1b9c0*/  IMAD.MOV.U32 R12, RZ, RZ, RZ ;  /* 0x000000ffff0c7224 */ /* 0x000fe400078e00ff */
[----:B------:R-:W-:Y:S02]  /*1b9d0*/  IMAD.MOV.U32 R11, RZ, RZ, 0x181f ;  /* 0x0000181fff0b7424 */ /* 0x000fe400078e00ff */
[----:B------:R-:W-:-:S07]  /*1b9e0*/  IMAD.MOV.U32 R15, RZ, RZ, -0x1 ;  /* 0xffffffffff0f7424 */ /* 0x000fce00078e00ff */
[----:B-12---:R-:W-:Y:S05]  /*1b9f0*/  WARPSYNC.COLLECTIVE R15, `(.L_x_2579) ;  /* 0x000000000f087348 */ /* 0x006fea0003c00000 */
[----:B-1----:R0:W1:Y:S02]  /*1ba00*/  SHFL.IDX P6, R14, R13, R12, R11 ;  /* 0x0000000c0d0e7389 */ /* 0x00206400000c000b */
[----:B012---:R-:W-:Y:S01]  /*1ba10*/  ENDCOLLECTIVE ;  /* 0x000000000000791b */ /* 0x007fe20003800000 */
.L_x_2579:
[----:B------:R-:W-:Y:S05]  /*1ba20*/  BSYNC B1 ;  /* 0x0000000000017941 */ /* 0x000fea0003800000 */
.L_x_2578:
        /* <DEDUP_REMOVED lines=9> */
.L_x_2580:
[----:B------:R-:W-:Y:S02]  /*1bac0*/  IMAD.MOV.U32 R13, RZ, RZ, R19 ;  /* 0x000000ffff0d7224 */ /* 0x000fe400078e0013 */
[----:B------:R-:W-:Y:S02]  /*1bad0*/  IMAD.MOV.U32 R12, RZ, RZ, 0x1 ;  /* 0x00000001ff0c7424 */ /* 0x000fe400078e00ff */
[----:B------:R-:W-:-:S07]  /*1bae0*/  IMAD.MOV.U32 R2, RZ, RZ, R14 ;  /* 0x000000ffff027224 */ /* 0x000fce00078e000e */
[----:B------:R-:W-:Y:S05]  /*1baf0*/  WARPSYNC.COLLECTIVE R15, `(.L_x_2581) ;  /* 0x000000000f087348 */ /* 0x000fea0003c00000 */
[----:B------:R0:W1:Y:S02]  /*1bb00*/  SHFL.IDX P6, R14, R13, R12, R11 ;  /* 0x0000000c0d0e7389 */ /* 0x00006400000c000b */
[----:B01----:R-:W-:Y:S01]  /*1bb10*/  ENDCOLLECTIVE ;  /* 0x000000000000791b */ /* 0x003fe20003800000 */
.L_x_2581:
        /* <DEDUP_REMOVED lines=18> */
.L_x_2582:
[----:B------:R-:W-:Y:S02]  /*1bc40*/  IMAD.MOV.U32 R13, RZ, RZ, R19 ;  /* 0x000000ffff0d7224 */ /* 0x000fe400078e0013 */
[----:B------:R-:W-:Y:S02]  /*1bc50*/  IMAD.MOV.U32 R12, RZ, RZ, 0x2 ;  /* 0x00000002ff0c7424 */ /* 0x000fe400078e00ff */
[----:B------:R-:W-:-:S07]  /*1bc60*/  IMAD.MOV.U32 R2, RZ, RZ, R14 ;  /* 0x000000ffff027224 */ /* 0x000fce00078e000e */
[----:B------:R-:W-:Y:S05]  /*1bc70*/  WARPSYNC.COLLECTIVE R15, `(.L_x_2583) ;  /* 0x000000000f087348 */ /* 0x000fea0003c00000 */
[----:B------:R0:W1:Y:S02]  /*1bc80*/  SHFL.IDX P6, R14, R13, R12, R11 ;  /* 0x0000000c0d0e7389 */ /* 0x00006400000c000b */
[----:B01----:R-:W-:Y:S01]  /*1bc90*/  ENDCOLLECTIVE ;  /* 0x000000000000791b */ /* 0x003fe20003800000 */
.L_x_2583:
        /* <DEDUP_REMOVED lines=18> */
.L_x_2584:
[----:B------:R-:W-:Y:S02]  /*1bdc0*/  IMAD.MOV.U32 R13, RZ, RZ, R19 ;  /* 0x000000ffff0d7224 */ /* 0x000fe400078e0013 */
[----:B------:R-:W-:Y:S02]  /*1bdd0*/  IMAD.MOV.U32 R12, RZ, RZ, 0x3 ;  /* 0x00000003ff0c7424 */ /* 0x000fe400078e00ff */
[----:B------:R-:W-:-:S07]  /*1bde0*/  IMAD.MOV.U32 R2, RZ, RZ, R14 ;  /* 0x000000ffff027224 */ /* 0x000fce00078e000e */
[----:B------:R-:W-:Y:S05]  /*1bdf0*/  WARPSYNC.COLLECTIVE R15, `(.L_x_2585) ;  /* 0x000000000f087348 */ /* 0x000fea0003c00000 */
[----:B------:R0:W1:Y:S02]  /*1be00*/  SHFL.IDX P6, R14, R13, R12, R11 ;  /* 0x0000000c0d0e7389 */ /* 0x00006400000c000b */
[----:B01----:R-:W-:Y:S01]  /*1be10*/  ENDCOLLECTIVE ;  /* 0x000000000000791b */ /* 0x003fe20003800000 */
.L_x_2585:
        /* <DEDUP_REMOVED lines=18> */
.L_x_2586:
[----:B------:R-:W-:Y:S02]  /*1bf40*/  IMAD.MOV.U32 R13, RZ, RZ, R19 ;  /* 0x000000ffff0d7224 */ /* 0x000fe400078e0013 */
[----:B------:R-:W-:Y:S02]  /*1bf50*/  IMAD.MOV.U32 R12, RZ, RZ, 0x4 ;  /* 0x00000004ff0c7424 */ /* 0x000fe400078e00ff */
[----:B------:R-:W-:-:S07]  /*1bf60*/  IMAD.MOV.U32 R2, RZ, RZ, R14 ;  /* 0x000000ffff027224 */ /* 0x000fce00078e000e */
[----:B------:R-:W-:Y:S05]  /*1bf70*/  WARPSYNC.COLLECTIVE R15, `(.L_x_2587) ;  /* 0x000000000f087348 */ /* 0x000fea0003c00000 */
[----:B------:R0:W1:Y:S02]  /*1bf80*/  SHFL.IDX P6, R14, R13, R12, R11 ;  /* 0x0000000c0d0e7389 */ /* 0x00006400000c000b */
[----:B01----:R-:W-:Y:S01]  /*1bf90*/  ENDCOLLECTIVE ;  /* 0x000000000000791b */ /* 0x003fe20003800000 */
.L_x_2587:
        /* <DEDUP_REMOVED lines=13> */
.L_x_2588:
        /* <DEDUP_REMOVED lines=9> */
.L_x_2498:
[----:B0-----:R0:W2:Y:S02]  /*1c100*/  SYNCS.PHASECHK.TRANS64.TRYWAIT P0, [R4+URZ+0x38860], R3 ;  /* 0x03886003040075a7 */ /* 0x0010a4000800017f */
[----:B--2---:R-:W-:Y:S05]  /*1c110*/  @!P0 NANOSLEEP.SYNCS 0x989680 ;  /* 0x009896800000895d */ /* 0x004fea0003900000 */
[----:B------:R-:W2:Y:S02]  /*1c120*/  @!P0 SYNCS.PHASECHK.TRANS64 P0, [R4+URZ+0x38860], R3 ;  /* 0x03886003040085a7 */ /* 0x000ea4000800007f */
[----:B--2---:R-:W-:Y:S05]  /*1c130*/  @!P0 BRA `(.L_x_2498) ;  /* 0xfffffffc00f08947 */ /* 0x004fea000383ffff */
[----:B------:R-:W-:Y:S05]  /*1c140*/  BRA `(.L_x_2590) ;  /* 0xffffffc000247947 */ /* 0x000fea000383ffff */
.L_x_2499:
        /* <DEDUP_REMOVED lines=8> */
.L_x_2592:
[----:B------:R-:W-:Y:S05]  /*1c1d0*/  BSYNC B0 ;  /* 0x0000000000007941 */ /* 0x000fea0003800000 */
.L_x_2591:
        /* <DEDUP_REMOVED lines=9> */
.L_x_2593:
        /* <DEDUP_REMOVED lines=21> */
.L_x_2594:
        /* <DEDUP_REMOVED lines=11> */
.L_x_2595:
[----:B------:R-:W-:Y:S02]  /*1c470*/  IMAD.MOV.U32 R13, RZ, RZ, R19 ;  /* 0x000000ffff0d7224 */ /* 0x000fe400078e0013 */
[----:B------:R-:W-:Y:S01]  /*1c480*/  IMAD.MOV.U32 R12, RZ, RZ, 0x2 ;  /* 0x00000002ff0c7424 */ /* 0x000fe200078e00ff */
[----:B------:R-:W-:-:S13]  /*1c490*/  IADD3 R2, P4, R14, R8, RZ ;  /* 0x000000080e027210 */ /* 0x000fda0007f9e0ff */
[----:B------:R-:W-:Y:S05]  /*1c4a0*/  WARPSYNC.COLLECTIVE R15, `(.L_x_2596) ;  /* 0x000000000f087348 */ /* 0x000fea0003c00000 */
[----:B------:R0:W1:Y:S02]  /*1c4b0*/  SHFL.IDX P6, R14, R13, R12, R11 ;  /* 0x0000000c0d0e7389 */ /* 0x00006400000c000b */
[----:B01----:R-:W-:Y:S01]  /*1c4c0*/  ENDCOLLECTIVE ;  /* 0x000000000000791b */ /* 0x003fe20003800000 */
.L_x_2596:
        /* <DEDUP_REMOVED lines=12> */
.L_x_2597:
        /* <DEDUP_REMOVED lines=14> */
.L_x_2598:
        /* <DEDUP_REMOVED lines=12> */
.L_x_2599:
        /* <DEDUP_REMOVED lines=14> */
.L_x_2600:
        /* <DEDUP_REMOVED lines=12> */
.L_x_2601:
        /* <DEDUP_REMOVED lines=9> */
.L_x_2504:
        /* <DEDUP_REMOVED lines=8> */
.L_x_2604:
[----:B------:R-:W-:Y:S05]  /*1c9e0*/  BSYNC B0 ;  /* 0x0000000000007941 */ /* 0x000fea0003800000 */
.L_x_2603:
        /* <DEDUP_REMOVED lines=9> */
.L_x_2605:
        /* <DEDUP_REMOVED lines=24> */
.L_x_2606:
[----:B------:R-:W-:Y:S01]  /*1cc00*/  IMAD.MOV.U32 R12, RZ, RZ, 0x2 ;  /* 0x00000002ff0c7424 */ /* 0x000fe200078e00ff */
[----:B------:R-:W-:-:S05]  /*1cc10*/  SEL R14, R14, RZ, P1 ;  /* 0x000000ff0e0e7207 */ /* 0x000fca0000800000 */
[----:B------:R-:W-:-:S04]  /*1cc20*/  IMAD.IADD R5, R13, 0x1, R14 ;  /* 0x000000010d057824 */ /* 0x000fc800078e020e */
[----:B------:R-:W-:-:S07]  /*1cc30*/  IMAD.MOV.U32 R13, RZ, RZ, R5 ;  /* 0x000000ffff0d7224 */ /* 0x000fce00078e0005 */
[----:B------:R-:W-:Y:S05]  /*1cc40*/  WARPSYNC.COLLECTIVE R15, `(.L_x_2607) ;  /* 0x000000000f087348 */ /* 0x000fea0003c00000 */
[----:B------:R0:W1:Y:S02]  /*1cc50*/  SHFL.UP P6, R14, R13, R12, R11 ;  /* 0x0400000c0d0e7389 */ /* 0x00006400000c000b */
[----:B01----:R-:W-:Y:S01]  /*1cc60*/  ENDCOLLECTIVE ;  /* 0x000000000000791b */ /* 0x003fe20003800000 */
.L_x_2607:
[----:B------:R-:W-:Y:S01]  /*1cc70*/  IMAD.MOV.U32 R12, RZ, RZ, 0x4 ;  /* 0x00000004ff0c7424 */ /* 0x000fe200078e00ff */
[----:B------:R-:W-:-:S05]  /*1cc80*/  SEL R2, R14, RZ, P2 ;  /* 0x000000ff0e027207 */ /* 0x000fca0001000000 */
[----:B------:R-:W-:-:S04]  /*1cc90*/  IMAD.IADD R2, R5, 0x1, R2 ;  /* 0x0000000105027824 */ /* 0x000fc800078e0202 */
[----:B------:R-:W-:-:S07]  /*1cca0*/  IMAD.MOV.U32 R13, RZ, RZ, R2 ;  /* 0x000000ffff0d7224 */ /* 0x000fce00078e0002 */
[----:B------:R-:W-:Y:S05]  /*1ccb0*/  WARPSYNC.COLLECTIVE R15, `(.L_x_2608) ;  /* 0x000000000f087348 */ /* 0x000fea0003c00000 */
[----:B------:R0:W1:Y:S02]  /*1ccc0*/  SHFL.UP P6, R14, R13, R12, R11 ;  /* 0x0400000c0d0e7389 */ /* 0x00006400000c000b */
[----:B01----:R-:W-:Y:S01]  /*1ccd0*/  ENDCOLLECTIVE ;  /* 0x000000000000791b */ /* 0x003fe20003800000 */
.L_x_2608:
[----:B------:R-:W-:Y:S01]  /*1cce0*/  IMAD.MOV.U32 R12, RZ, RZ, 0x8 ;  /* 0x00000008ff0c7424 */ /* 0x000fe200078e00ff */
[----:B------:R-:W-:-:S05]  /*1ccf0*/  SEL R3, R14, RZ, P3 ;  /* 0x000000ff0e037207 */ /* 0x000fca0001800000 */
[----:B------:R-:W-:-:S04]  /*1cd00*/  IMAD.IADD R3, R2, 0x1, R3 ;  /* 0x0000000102037824 */ /* 0x000fc800078e0203 */
[----:B------:R-:W-:-:S07]  /*1cd10*/  IMAD.MOV.U32 R13, RZ, RZ, R3 ;  /* 0x000000ffff0d7224 */ /* 0x000fce00078e0003 */
[----:B------:R-:W-:Y:S05]  /*1cd20*/  WARPSYNC.COLLECTIVE R15, `(.L_x_2609) ;  /* 0x000000000f087348 */ /* 0x000fea0003c00000 */
[----:B------:R0:W1:Y:S02]  /*1cd30*/  SHFL.UP P6, R14, R13, R12, R11 ;  /* 0x0400000c0d0e7389 */ /* 0x00006400000c000b */
[----:B01----:R-:W-:Y:S01]  /*1cd40*/  ENDCOLLECTIVE ;  /* 0x000000000000791b */ /* 0x003fe20003800000 */
.L_x_2609:
[----:B------:R-:W-:Y:S01]  /*1cd50*/  IMAD.MOV.U32 R12, RZ, RZ, 0x10 ;  /* 0x00000010ff0c7424 */ /* 0x000fe200078e00ff */
[----:B------:R-:W-:-:S05]  /*1cd60*/  SEL R14, R14, RZ, P4 ;  /* 0x000000ff0e0e7207 */ /* 0x000fca0002000000 */
[----:B------:R-:W-:-:S04]  /*1cd70*/  IMAD.IADD R5, R3, 0x1, R14 ;  /* 0x0000000103057824 */ /* 0x000fc800078e020e */
[----:B------:R-:W-:-:S07]  /*1cd80*/  IMAD.MOV.U32 R13, RZ, RZ, R5 ;  /* 0x000000ffff0d7224 */ /* 0x000fce00078e0005 */
[----:B------:R-:W-:Y:S05]  /*1cd90*/  WARPSYNC.COLLECTIVE R15, `(.L_x_2610) ;  /* 0x000000000f087348 */ /* 0x000fea0003c00000 */
[----:B------:R0:W1:Y:S02]  /*1cda0*/  SHFL.UP P6, R14, R13, R12, R11 ;  /* 0x0400000c0d0e7389 */ /* 0x00006400000c000b */
[----:B01----:R-:W-:Y:S01]  /*1cdb0*/  ENDCOLLECTIVE ;  /* 0x000000000000791b */ /* 0x003fe20003800000 */
.L_x_2610:
        /* <DEDUP_REMOVED lines=8> */
.L_x_2611:
[----:B------:R-:W-:Y:S05]  /*1ce40*/  BRA `(.L_x_2612) ;  /* 0xffffffbc00407947 */ /* 0x000fea000383ffff */
.L_x_2507:
[----:B------:R-:W-:Y:S01]  /*1ce50*/  BSSY B0, `(.L_x_2613) ;  /* 0x0000007000007945 */ /* 0x000fe20003800000 */
[----:B------:R-:W-:Y:S02]  /*1ce60*/  IMAD.MOV.U32 R12, RZ, RZ, 0x1 ;  /* 0x00000001ff0c7424 */ /* 0x000fe400078e00ff */
[----:B------:R-:W-:Y:S02]  /*1ce70*/  IMAD.MOV.U32 R11, RZ, RZ, RZ ;  /* 0x000000ffff0b7224 */ /* 0x000fe400078e00ff */
[----:B------:R-:W-:-:S07]  /*1ce80*/  IMAD.MOV.U32 R15, RZ, RZ, -0x1 ;  /* 0xffffffffff0f7424 */ /* 0x000fce00078e00ff */
[----:B------:R-:W-:Y:S05]  /*1ce90*/  WARPSYNC.COLLECTIVE R15, `(.L_x_2614) ;  /* 0x000000000f087348 */ /* 0x000fea0003c00000 */
[----:B------:R0:W1:Y:S02]  /*1cea0*/  SHFL.UP P6, R14, R13, R12, R11 ;  /* 0x0400000c0d0e7389 */ /* 0x00006400000c000b */
[----:B01----:R-:W-:Y:S01]  /*1ceb0*/  ENDCOLLECTIVE ;  /* 0x000000000000791b */ /* 0x003fe20003800000 */
.L_x_2614:
[----:B------:R-:W-:Y:S05]  /*1cec0*/  BSYNC B0 ;  /* 0x0000000000007941 */ /* 0x000fea0003800000 */
.L_x_2613:
        /* <DEDUP_REMOVED lines=8> */
.L_x_2615:
[----:B------:R-:W-:Y:S01]  /*1cf50*/  IMAD.MOV.U32 R12, RZ, RZ, 0x4 ;  /* 0x00000004ff0c7424 */ /* 0x000fe200078e00ff */
[----:B------:R-:W-:-:S05]  /*1cf60*/  SEL R2, R14, RZ, P2 ;  /* 0x000000ff0e027207 */ /* 0x000fca0001000000 */
[----:B------:R-:W-:-:S04]  /*1cf70*/  IMAD.IADD R2, R13, 0x1, R2 ;  /* 0x000000010d027824 */ /* 0x000fc800078e0202 */
[----:B------:R-:W-:-:S07]  /*1cf80*/  IMAD.MOV.U32 R13, RZ, RZ, R2 ;  /* 0x000000ffff0d7224 */ /* 0x000fce00078e0002 */
[----:B------:R-:W-:Y:S05]  /*1cf90*/  WARPSYNC.COLLECTIVE R15, `(.L_x_2616) ;  /* 0x000000000f087348 */ /* 0x000fea0003c00000 */
[----:B------:R0:W1:Y:S02]  /*1cfa0*/  SHFL.UP P6, R14, R13, R12, R11 ;  /* 0x0400000c0d0e7389 */ /* 0x00006400000c000b */
[----:B01----:R-:W-:Y:S01]  /*1cfb0*/  ENDCOLLECTIVE ;  /* 0x000000000000791b */ /* 0x003fe20003800000 */
.L_x_2616:
[----:B------:R-:W-:Y:S01]  /*1cfc0*/  IMAD.MOV.U32 R12, RZ, RZ, 0x8 ;  /* 0x00000008ff0c7424 */ /* 0x000fe200078e00ff */
[----:B------:R-:W-:-:S05]  /*1cfd0*/  SEL R3, R14, RZ, P3 ;  /* 0x000000ff0e037207 */ /* 0x000fca0001800000 */
[----:B------:R-:W-:-:S04]  /*1cfe0*/  IMAD.IADD R3, R2, 0x1, R3 ;  /* 0x0000000102037824 */ /* 0x000fc800078e0203 */
[----:B------:R-:W-:-:S07]  /*1cff0*/  IMAD.MOV.U32 R13, RZ, RZ, R3 ;  /* 0x000000ffff0d7224 */ /* 0x000fce00078e0003 */
[----:B------:R-:W-:Y:S05]  /*1d000*/  WARPSYNC.COLLECTIVE R15, `(.L_x_2617) ;  /* 0x000000000f087348 */ /* 0x000fea0003c00000 */
[----:B------:R0:W1:Y:S02]  /*1d010*/  SHFL.UP P6, R14, R13, R12, R11 ;  /* 0x0400000c0d0e7389 */ /* 0x00006400000c000b */
[----:B01----:R-:W-:Y:S01]  /*1d020*/  ENDCOLLECTIVE ;  /* 0x000000000000791b */ /* 0x003fe20003800000 */
.L_x_2617:
[----:B------:R-:W-:Y:S01]  /*1d030*/  IMAD.MOV.U32 R12, RZ, RZ, 0x10 ;  /* 0x00000010ff0c7424 */ /* 0x000fe200078e00ff */
[----:B------:R-:W-:-:S05]  /*1d040*/  SEL R14, R14, RZ, P4 ;  /* 0x000000ff0e0e7207 */ /* 0x000fca0002000000 */
[----:B------:R-:W-:-:S04]  /*1d050*/  IMAD.IADD R5, R3, 0x1, R14 ;  /* 0x0000000103057824 */ /* 0x000fc800078e020e */
[----:B------:R-:W-:-:S07]  /*1d060*/  IMAD.MOV.U32 R13, RZ, RZ, R5 ;  /* 0x000000ffff0d7224 */ /* 0x000fce00078e0005 */
[----:B------:R-:W-:Y:S05]  /*1d070*/  WARPSYNC.COLLECTIVE R15, `(.L_x_2618) ;  /* 0x000000000f087348 */ /* 0x000fea0003c00000 */
[----:B------:R0:W1:Y:S02]  /*1d080*/  SHFL.UP P6, R14, R13, R12, R11 ;  /* 0x0400000c0d0e7389 */ /* 0x00006400000c000b */
[----:B01----:R-:W-:Y:S01]  /*1d090*/  ENDCOLLECTIVE ;  /* 0x000000000000791b */ /* 0x003fe20003800000 */
.L_x_2618:
        /* <DEDUP_REMOVED lines=8> */
.L_x_2619:
[----:B------:R-:W-:Y:S05]  /*1d120*/  BRA `(.L_x_2620) ;  /* 0xffffffbc002c7947 */ /* 0x000fea000383ffff */
.L_x_2509:
[----:B------:R-:W-:Y:S01]  /*1d130*/  BSSY B0, `(.L_x_2621) ;  /* 0x0000006000007945 */ /* 0x000fe20003800000 */
[----:B------:R-:W-:Y:S01]  /*1d140*/  PLOP3.LUT P6, PT, P6, PT, PT, 0x8, 0x0 ;  /* 0x000000000000781c */ /* 0x000fe200037ce170 */
[----:B------:R-:W-:-:S12]  /*1d150*/  IMAD.MOV.U32 R15, RZ, RZ, -0x1 ;  /* 0xffffffffff0f7424 */ /* 0x000fd800078e00ff */
[----:B0-----:R-:W-:Y:S05]  /*1d160*/  WARPSYNC.COLLECTIVE R15, `(.L_x_2622) ;  /* 0x000000000f087348 */ /* 0x001fea0003c00000 */
[----:B------:R-:W-:Y:S01]  /*1d170*/  VOTE.ANY R14, PT, P6 ;  /* 0x00000000000e7806 */ /* 0x000fe200030e0100 */
[----:B0-----:R-:W-:Y:S06]  /*1d180*/  ENDCOLLECTIVE ;  /* 0x000000000000791b */ /* 0x001fec0003800000 */
.L_x_2622:
[----:B------:R-:W-:Y:S05]  /*1d190*/  BSYNC B0 ;  /* 0x0000000000007941 */ /* 0x000fea0003800000 */
.L_x_2621:
        /* <DEDUP_REMOVED lines=8> */
.L_x_2623:
[----:B------:R-:W-:Y:S02]  /*1d220*/  IMAD.IADD R27, R12, 0x1, R27 ;  /* 0x000000010c1b7824 */ /* 0x000fe400078e021b */
[----:B------:R-:W-:Y:S02]  /*1d230*/  IMAD.MOV.U32 R13, RZ, RZ, R4 ;  /* 0x000000ffff0d7224 */ /* 0x000fe400078e0004 */
[----:B------:R-:W-:-:S07]  /*1d240*/  IMAD.MOV.U32 R25, RZ, RZ, R14 ;  /* 0x000000ffff197224 */ /* 0x000fce00078e000e */
[----:B------:R-:W-:Y:S05]  /*1d250*/  WARPSYNC.COLLECTIVE R15, `(.L_x_2624) ;  /* 0x000000000f087348 */ /* 0x000fea0003c00000 */
[----:B------:R0:W1:Y:S02]  /*1d260*/  SHFL.IDX P6, R14, R13, R12, R11 ;  /* 0x0000000c0d0e7389 */ /* 0x00006400000c000b */
[----:B01----:R-:W-:Y:S01]  /*1d270*/  ENDCOLLECTIVE ;  /* 0x000000000000791b */ /* 0x003fe20003800000 */
.L_x_2624:
[----:B------:R-:W-:Y:S01]  /*1d280*/  IMAD.MOV.U32 R4, RZ, RZ, R14 ;  /* 0x000000ffff047224 */ /* 0x000fe200078e000e */
[----:B------:R-:W-:Y:S06]  /*1d290*/  BRA `(.L_x_2625) ;  /* 0xffffffbc00107947 */ /* 0x000fec000383ffff */
.L_x_2511:
[----:B------:R-:W-:Y:S01]  /*1d2a0*/  BSSY B0, `(.L_x_2626) ;  /* 0x0000007000007945 */ /* 0x000fe20003800000 */
[----:B------:R-:W-:Y:S02]  /*1d2b0*/  IMAD.MOV.U32 R13, RZ, RZ, R2 ;  /* 0x000000ffff0d7224 */ /* 0x000fe400078e0002 */
[----:B------:R-:W-:Y:S02]  /*1d2c0*/  IMAD.MOV.U32 R11, RZ, RZ, 0x1f ;  /* 0x0000001fff0b7424 */ /* 0x000fe400078e00ff */
[----:B------:R-:W-:-:S07]  /*1d2d0*/  IMAD.MOV.U32 R15, RZ, RZ, -0x1 ;  /* 0xffffffffff0f7424 */ /* 0x000fce00078e00ff */
[----:B0-23--:R-:W-:Y:S05]  /*1d2e0*/  WARPSYNC.COLLECTIVE R15, `(.L_x_2627) ;  /* 0x000000000f087348 */ /* 0x00dfea0003c00000 */
[----:B------:R1:W4:Y:S02]  /*1d2f0*/  SHFL.IDX P6, R14, R13, R12, R11 ;  /* 0x0000000c0d0e7389 */ /* 0x00032400000c000b */
[----:B01234-:R-:W-:Y:S01]  /*1d300*/  ENDCOLLECTIVE ;  /* 0x000000000000791b */ /* 0x01ffe20003800000 */
.L_x_2627:
[----:B------:R-:W-:Y:S05]  /*1d310*/  BSYNC B0 ;  /* 0x0000000000007941 */ /* 0x000fea0003800000 */
.L_x_2626:
[----:B------:R-:W-:Y:S01]  /*1d320*/  IMAD.MOV.U32 R6, RZ, RZ, R14 ;  /* 0x000000ffff067224 */ /* 0x000fe200078e000e */
[----:B------:R-:W-:Y:S06]  /*1d330*/  BRA `(.L_x_2510) ;  /* 0xffffffbc00007947 */ /* 0x000fec000383ffff */
.L_x_2517:
[----:B-1----:R1:W3:Y:S02]  /*1d340*/  SYNCS.PHASECHK.TRANS64.TRYWAIT P0, [R4+URZ+0x38820], R0 ;  /* 0x03882000040075a7 */ /* 0x0022e4000800017f */
[----:B---3--:R-:W-:Y:S05]  /*1d350*/  @!P0 NANOSLEEP.SYNCS 0x989680 ;  /* 0x009896800000895d */ /* 0x008fea0003900000 */
[----:B------:R-:W3:Y:S02]  /*1d360*/  @!P0 SYNCS.PHASECHK.TRANS64 P0, [R4+URZ+0x38820], R0 ;  /* 0x03882000040085a7 */ /* 0x000ee4000800007f */
[----:B---3--:R-:W-:Y:S05]  /*1d370*/  @!P0 BRA `(.L_x_2517) ;  /* 0xfffffffc00f08947 */ /* 0x008fea000383ffff */
[----:B------:R-:W-:Y:S05]  /*1d380*/  BRA `(.L_x_2628) ;  /* 0xffffffc400587947 */ /* 0x000fea000383ffff */
.L_x_2518:
        /* <DEDUP_REMOVED lines=11> */
.L_x_2630:
[----:B------:R-:W-:Y:S05]  /*1d440*/  BSYNC B0 ;  /* 0x0000000000007941 */ /* 0x000fea0003800000 */
.L_x_2629:
[----:B------:R-:W-:Y:S05]  /*1d450*/  BRA `(.L_x_2631) ;  /* 0xffffffc400407947 */ /* 0x000fea000383ffff */
.L_x_2521:
[----:B------:R-:W-:Y:S01]  /*1d460*/  BSSY B1, `(.L_x_2632) ;  /* 0x0000006000017945 */ /* 0x000fe20003800000 */
[----:B------:R-:W-:-:S07]  /*1d470*/  IMAD.MOV.U32 R15, RZ, RZ, -0x1 ;  /* 0xffffffffff0f7424 */ /* 0x000fce00078e00ff */
[----:B012---:R-:W-:Y:S05]  /*1d480*/  WARPSYNC.COLLECTIVE R15, `(.L_x_2633) ;  /* 0x000000000f0c7348 */ /* 0x007fea0003c00000 */
[----:B------:R-:W-:Y:S02]  /*1d490*/  ELECT P6, UR62, PT ;  /* 0x00000000003e782f */ /* 0x000fe400038c0000 */
[----:B------:R-:W-:Y:S01]  /*1d4a0*/  MOV R14, UR62 ;  /* 0x0000003e000e7c02 */ /* 0x000fe20008000f00 */
[----:B012---:R-:W-:Y:S10]  /*1d4b0*/  ENDCOLLECTIVE ;  /* 0x000000000000791b */ /* 0x007ff40003800000 */
.L_x_2633:
[----:B------:R-:W-:Y:S05]  /*1d4c0*/  BSYNC B1 ;  /* 0x0000000000017941 */ /* 0x000fea0003800000 */
.L_x_2632:
[----:B------:R-:W-:Y:S05]  /*1d4d0*/  BRA `(.L_x_2634) ;  /* 0xffffffc400387947 */ /* 0x000fea000383ffff */
.L_x_2523:
[----:B-1----:R1:W3:Y:S02]  /*1d4e0*/  SYNCS.PHASECHK.TRANS64.TRYWAIT P1, [R5+URZ+0x38840], R0 ;  /* 0x03884000050075a7 */ /* 0x0022e4000802017f */
[----:B---3--:R-:W-:Y:S05]  /*1d4f0*/  @!P1 NANOSLEEP.SYNCS 0x989680 ;  /* 0x009896800000995d */ /* 0x008fea0003900000 */
[----:B------:R-:W3:Y:S02]  /*1d500*/  @!P1 SYNCS.PHASECHK.TRANS64 P1, [R5+URZ+0x38840], R0 ;  /* 0x03884000050095a7 */ /* 0x000ee4000802007f */
[----:B---3--:R-:W-:Y:S05]  /*1d510*/  @!P1 BRA `(.L_x_2523) ;  /* 0xfffffffc00f09947 */ /* 0x008fea000383ffff */
[----:B------:R-:W-:Y:S05]  /*1d520*/  BRA `(.L_x_2635) ;  /* 0xffffffc400607947 */ /* 0x000fea000383ffff */
.L_x_2525:
[----:B---3--:R3:W4:Y:S02]  /*1d530*/  SYNCS.PHASECHK.TRANS64.TRYWAIT P1, [R23+URZ+0x38840], R2 ;  /* 0x03884002170075a7 */ /* 0x008724000802017f */
[----:B----4-:R-:W-:Y:S05]  /*1d540*/  @!P1 NANOSLEEP.SYNCS 0x989680 ;  /* 0x009896800000995d */ /* 0x010fea0003900000 */
[----:B------:R-:W4:Y:S02]  /*1d550*/  @!P1 SYNCS.PHASECHK.TRANS64 P1, [R23+URZ+0x38840], R2 ;  /* 0x03884002170095a7 */ /* 0x000f24000802007f */
[----:B----4-:R-:W-:Y:S05]  /*1d560*/  @!P1 BRA `(.L_x_2525) ;  /* 0xfffffffc00f09947 */ /* 0x010fea000383ffff */
[----:B------:R-:W-:Y:S05]  /*1d570*/  BRA `(.L_x_2636) ;  /* 0xffffffc4006c7947 */ /* 0x000fea000383ffff */
.L_x_2527:
[----:B----4-:R4:W0:Y:S02]  /*1d580*/  SYNCS.PHASECHK.TRANS64.TRYWAIT P1, [R5+URZ+0x38860], R0 ;  /* 0x03886000050075a7 */ /* 0x010824000802017f */
[----:B0-----:R-:W-:Y:S05]  /*1d590*/  @!P1 NANOSLEEP.SYNCS 0x989680 ;  /* 0x009896800000995d */ /* 0x001fea0003900000 */
[----:B------:R-:W0:Y:S02]  /*1d5a0*/  @!P1 SYNCS.PHASECHK.TRANS64 P1, [R5+URZ+0x38860], R0 ;  /* 0x03886000050095a7 */ /* 0x000e24000802007f */
[----:B0-----:R-:W-:Y:S05]  /*1d5b0*/  @!P1 BRA `(.L_x_2527) ;  /* 0xfffffffc00f09947 */ /* 0x001fea000383ffff */
[----:B------:R-:W-:Y:S05]  /*1d5c0*/  BRA `(.L_x_2637) ;  /* 0xffffffc400687947 */ /* 0x000fea000383ffff */
.L_x_2638:
        /* <DEDUP_REMOVED lines=11> */
.L_x_15976:


//--------------------- .text._ZN7cutlass13device_kernelIN5flash11enable_sm90INS1_16FlashAttnFwdSm90INS1_25CollectiveMainloopFwdSm90ILi2EN4cute5tupleIJNS5_1CILi1EEES8_S8_EEENS6_IJNS7_ILi128EEENS7_ILi80EEENS7_ILi256EEEEEELi256ENS_6half_tEfNS_4arch4Sm90ELb1ELb0ELb0ELb1ELb1ELb1ELb0ELb1ELb1ELb1ELb1ELb0EEENS1_21CollectiveEpilogueFwdINS6_IJSA_SC_SB_EEES9_SE_SG_Li256ELb1ELb1ELb1ELb0EEENS1_36VarlenDynamicPersistentTileSchedulerILi128ELi80ELi256ELi128ELb1ELb1ELb1ELb1ELb1ELb1EEEEEEEEEvNT_6ParamsE --------------------------
	.section	.text._ZN7cutlass13device_kernelIN5flash11enable_sm90INS1_16FlashAttnFwdSm90INS1_25CollectiveMainloopFwdSm90ILi2EN4cute5tupleIJNS5_1CILi1EEES8_S8_EEENS6_IJNS7_ILi128EEENS7_ILi80EEENS7_ILi256EEEEEELi256ENS_6half_tEfNS_4arch4Sm90ELb1ELb0ELb0ELb1ELb1ELb1ELb0ELb1ELb1ELb1ELb1ELb0EEENS1_21CollectiveEpilogueFwdINS6_IJSA_SC_SB_EEES9_SE_SG_Li256ELb1ELb1ELb1ELb0EEENS1_36VarlenDynamicPersistentTileSchedulerILi128ELi80ELi256ELi128ELb1ELb1ELb1ELb1ELb1ELb1EEEEEEEEEvNT_6ParamsE,"ax",@progbits
	.align	128
.text._ZN7cutlass13device_kernelIN5flash11enable_sm90INS1_16FlashAttnFwdSm90INS1_25CollectiveMainloopFwdSm90ILi2EN4cute5tupleIJNS5_1CILi1EEES8_S8_EEENS6_IJNS7_ILi128EEENS7_ILi80EEENS7_ILi256EEEEEELi256ENS_6half_tEfNS_4arch4Sm90ELb1ELb0ELb0ELb1ELb1ELb1ELb0ELb1ELb1ELb1ELb1ELb0EEENS1_21CollectiveEpilogueFwdINS6_IJSA_SC_SB_EEES9_SE_SG_Li256ELb1ELb1ELb1ELb0EEENS1_36VarlenDynamicPersistentTileSchedulerILi128ELi80ELi256ELi128ELb1ELb1ELb1ELb1ELb1ELb1EEEEEEEEEvNT_6ParamsE:
        .type           _ZN7cutlass13device_kernelIN5flash11enable_sm90INS1_16FlashAttnFwdSm90INS1_25CollectiveMainloopFwdSm90ILi2EN4cute5tupleIJNS5_1CILi1EEES8_S8_EEENS6_IJNS7_ILi128EEENS7_ILi80EEENS7_ILi256EEEEEELi256ENS_6half_tEfNS_4arch4Sm90ELb1ELb0ELb0ELb1ELb1ELb1ELb0ELb1ELb1ELb1ELb1ELb0EEENS1_21CollectiveEpilogueFwdINS6_IJSA_SC_SB_EEES9_SE_SG_Li256ELb1ELb1ELb1ELb0EEENS1_36VarlenDynamicPersistentTileSchedulerILi128ELi80ELi256ELi128ELb1ELb1ELb1ELb1ELb1ELb1EEEEEEEEEvNT_6ParamsE,@function
        .size           _ZN7cutlass13device_kernelIN5flash11enable_sm90INS1_16FlashAttnFwdSm90INS1_25CollectiveMainloopFwdSm90ILi2EN4cute5tupleIJNS5_1CILi1EEES8_S8_EEENS6_IJNS7_ILi128EEENS7_ILi80EEENS7_ILi256EEEEEELi256ENS_6half_tEfNS_4arch4Sm90ELb1ELb0ELb0ELb1ELb1ELb1ELb0ELb1ELb1ELb1ELb1ELb0EEENS1_21CollectiveEpilogueFwdINS6_IJSA_SC_SB_EEES9_SE_SG_Li256ELb1ELb1ELb1ELb0EEENS1_36VarlenDynamicPersistentTileSchedulerILi128ELi80ELi256ELi128ELb1ELb1ELb1ELb1ELb1ELb1EEEEEEEEEvNT_6ParamsE,(.L_x_15977 - _ZN7cutlass13device_kernelIN5flash11enable_sm90INS1_16FlashAttnFwdSm90INS1_25CollectiveMainloopFwdSm90ILi2EN4cute5tupleIJNS5_1CILi1EEES8_S8_EEENS6_IJNS7_ILi128EEENS7_ILi80EEENS7_ILi256EEEEEELi256ENS_6half_tEfNS_4arch4Sm90ELb1ELb0ELb0ELb1ELb1ELb1ELb0ELb1ELb1ELb1ELb1ELb0EEENS1_21CollectiveEpilogueFwdINS6_IJSA_SC_SB_EEES9_SE_SG_Li256ELb1ELb1ELb1ELb0EEENS1_36VarlenDynamicPersistentTileSchedulerILi128ELi80ELi256ELi128ELb1ELb1ELb1ELb1ELb1ELb1EEEEEEEEEvNT_6ParamsE)
        .other          _ZN7cutlass13device_kernelIN5flash11enable_sm90INS1_16FlashAttnFwdSm90INS1_25CollectiveMainloopFwdSm90ILi2EN4cute5tupleIJNS5_1CILi1EEES8_S8_EEENS6_IJNS7_ILi128EEENS7_ILi80EEENS7_ILi256EEEEEELi256ENS_6half_tEfNS_4arch4Sm90ELb1ELb0ELb0ELb1ELb1ELb1ELb0ELb1ELb1ELb1ELb1ELb0EEENS1_21CollectiveEpilogueFwdINS6_IJSA_SC_SB_EEES9_SE_SG_Li256ELb1ELb1ELb1ELb0EEENS1_36VarlenDynamicPersistentTileSchedulerILi128ELi80ELi256ELi128ELb1ELb1ELb1ELb1ELb1ELb1EEEEEEEEEvNT_6ParamsE,@"STO_CUDA_ENTRY STV_DEFAULT"
_ZN7cutlass13device_kernelIN5flash11enable_sm90INS1_16FlashAttnFwdSm90INS1_25CollectiveMainloopFwdSm90ILi2EN4cute5tupleIJNS5_1CILi1EEES8_S8_EEENS6_IJNS7_ILi128EEENS7_ILi80EEENS7_ILi256EEEEEELi256ENS_6half_tEfNS_4arch4Sm90ELb1ELb0ELb0ELb1ELb1ELb1ELb0ELb1ELb1ELb1ELb1ELb0EEENS1_21CollectiveEpilogueFwdINS6_IJSA_SC_SB_EEES9_SE_SG_Li256ELb1ELb1ELb1ELb0EEENS1_36VarlenDynamicPersistentTileSchedulerILi128ELi80ELi256ELi128ELb1ELb1ELb1ELb1ELb1ELb1EEEEEEEEEvNT_6ParamsE:
        /* <DEDUP_REMOVED lines=18> */
.L_x_2640:
[----:B------:R-:W-:Y:S05]  /*0120*/  BSYNC B0 ;  /* 0x0000000000007941 */ /* 0x000fea0003800000 */
.L_x_2639:
        /* <DEDUP_REMOVED lines=41> */
.L_x_2641:
        /* <DEDUP_REMOVED lines=22> */
.L_x_2642:
        /* <DEDUP_REMOVED lines=18> */
.L_x_2643:
        /* <DEDUP_REMOVED lines=22> */
.L_x_2644:
        /* <DEDUP_REMOVED lines=22> */
.L_x_2645:
[----:B------:R-:W-:Y:S01]  /*0900*/  PLOP3.LUT P0, PT, PT, PT, UP0, 0x80, 0x0 ;  /* 0x000000000000781c */ /* 0x000fe20003f0f008 */
[----:B------:R-:W-:Y:S01]  /*0910*/  UMOV UR60, 0x1 ;  /* 0x00000001003c7882 */ /* 0x000fe20000000000 */
[----:B------:R-:W-:Y:S01]  /*0920*/  NOP ;  /* 0x0000000000007918 */ /* 0x000fe20000000000 */
[----:B------:R-:W-:Y:S01]  /*0930*/  USEL UR60, UR60, 0x2, !UP0 ;  /* 0x000000023c3c7887 */ /* 0x000fe2000c000000 */
[----:B------:R-:W-:Y:S01]  /*0940*/  BSSY B9, `(.L_x_2646) ;  /* 0x00031a3000097945 */ /* 0x000fe20003800000 */
[----:B012-4-:R-:W-:Y:S08]  /*0950*/  BAR.SYNC.DEFER_BLOCKING 0x0 ;  /* 0x0000000000007b1d */ /* 0x017ff00000010000 */
[----:B------:R-:W-:Y:S05]  /*0960*/  @!P0 BRA `(.L_x_2647) ;  /* 0x00000294008c8947 */ /* 0x000fea0003800000 */
.L_x_2648:
        /* <DEDUP_REMOVED lines=10> */
[----:B------:R-:W-:-:S05]  /*0a10*/  LEA R23, R228, R23, 0x18 ;  /* 0x00000017e4177211 */ /* 0x000fca00078ec0ff */
        /* <DEDUP_REMOVED lines=13> */
[----:B------:R-:W-:Y:S01]  /*0af0*/  LOP3.LUT R5, R2, 0xffffff80, RZ, 0xc0, !PT ;  /* 0xffffff8002057812 */ /* 0x000fe200078ec0ff */
[----:B------:R-:W-:Y:S01]  /*0b00*/  UIADD3 UR4, UR4, 0x14400, URZ ;  /* 0x0001440004047890 */ /* 0x000fe2000fffe03f */
[CC--:B------:R-:W-:Y:S02]  /*0b10*/  LEA.HI R225, R3.reuse, R0.reuse, RZ, 0x3 ;  /* 0x0000000003e17211 */ /* 0x0c0fe400078f18ff */
[----:B------:R-:W-:Y:S01]  /*0b20*/  LEA.HI R4, R3, R0, RZ, 0x4 ;  /* 0x0000000003047211 */ /* 0x000fe200078f20ff */
[----:B------:R-:W-:Y:S01]  /*0b30*/  IMAD.IADD R21, R0, 0x1, -R5 ;  /* 0x0000000100157824 */ /* 0x000fe200078e0a05 */
[----:B------:R-:W-:-:S02]  /*0b40*/  LOP3.LUT R11, R9, 0xfffffffc, RZ, 0xc0, !PT ;  /* 0xfffffffc090b7812 */ /* 0x000fc400078ec0ff */
[CC--:B------:R-:W-:Y:S02]  /*0b50*/  LEA.HI R6, R3.reuse, R0.reuse, RZ, 0x5 ;  /* 0x0000000003067211 */ /* 0x0c0fe400078f28ff */
[----:B------:R-:W-:Y:S01]  /*0b60*/  SHF.R.S32.HI R9, RZ, 0x1f, R21 ;  /* 0x0000001fff097819 */ /* 0x000fe20000011415 */
[----:B------:R-:W-:Y:S01]  /*0b70*/  IMAD.IADD R12, R0, 0x1, -R11 ;  /* 0x00000001000c7824 */ /* 0x000fe200078e0a0b */
[----:B------:R-:W-:Y:S01]  /*0b80*/  LEA.HI R8, R3, R0, RZ, 0x6 ;  /* 0x0000000003087211 */ /* 0x000fe200078f30ff */
[----:B------:R-:W-:Y:S01]  /*0b90*/  IMAD.SHL.U32 R6, R6, 0x20, RZ ;  /* 0x0000002006067824 */ /* 0x000fe200078e00ff */
[----:B------:R-:W-:Y:S01]  /*0ba0*/  LOP3.LUT R7, R225, 0xfffffff8, RZ, 0xc0, !PT ;  /* 0xfffffff8e1077812 */ /* 0x000fe200078ec0ff */
[----:B------:R-:W-:Y:S01]  /*0bb0*/  STL [R1+0x130], R21 ;  /* 0x0001301501007387 */ /* 0x000fe20000100800 */
[----:B------:R-:W-:Y:S01]  /*0bc0*/  LOP3.LUT R3, R4, 0x3fffff0, RZ, 0xc0, !PT ;  /* 0x03fffff004037812 */ /* 0x000fe200078ec0ff */
[----:B------:R-:W-:Y:S01]  /*0bd0*/  IMAD.SHL.U32 R8, R8, 0x8, RZ ;  /* 0x0000000808087824 */ /* 0x000fe200078e00ff */
[----:B------:R-:W-:Y:S01]  /*0be0*/  LEA.HI R10, R9, R21, RZ, 0x2 ;  /* 0x00000015090a7211 */ /* 0x000fe200078f10ff */
[C---:B------:R-:W-:Y:S01]  /*0bf0*/  IMAD.IADD R16, R0.reuse, 0x1, -R7 ;  /* 0x0000000100107824 */ /* 0x040fe200078e0a07 */
[----:B------:R-:W-:-:S02]  /*0c00*/  IADD3 R5, R0, -R3, RZ ;  /* 0x8000000300057210 */ /* 0x000fc40007ffe0ff */
[--C-:B------:R-:W-:Y:S02]  /*0c10*/  SHF.R.S32.HI R0, RZ, 0x2, R10.reuse ;  /* 0x00000002ff007819 */ /* 0x100fe4000001140a */
[----:B------:R-:W-:Y:S01]  /*0c20*/  SHF.R.S32.HI R11, RZ, 0x1f, R10 ;  /* 0x0000001fff0b7819 */ /* 0x000fe2000001140a */
[----:B------:R0:W-:Y:S01]  /*0c30*/  STL [R1+0x80], R16 ;  /* 0x0000801001007387 */ /* 0x0001e20000100800 */
[----:B------:R-:W-:Y:S02]  /*0c40*/  SHF.R.S32.HI R7, RZ, 0x4, R4 ;  /* 0x00000004ff077819 */ /* 0x000fe40000011404 */
[----:B------:R-:W-:Y:S02]  /*0c50*/  LEA.HI R11, R11, R0, RZ, 0x3 ;  /* 0x000000000b0b7211 */ /* 0x000fe400078f18ff */
[----:B------:R-:W-:Y:S02]  /*0c60*/  SHF.R.S32.HI R3, RZ, 0x7, R2 ;  /* 0x00000007ff037819 */ /* 0x000fe40000011402 */
[----:B------:R-:W-:-:S02]  /*0c70*/  LOP3.LUT R11, R11, 0xfffffff8, RZ, 0xc0, !PT ;  /* 0xfffffff80b0b7812 */ /* 0x000fc400078ec0ff */
[----:B------:R-:W-:Y:S02]  /*0c80*/  LEA.HI R9, R9, R21, RZ, 0x5 ;  /* 0x0000001509097211 */ /* 0x000fe400078f28ff */
[----:B------:R-:W-:Y:S01]  /*0c90*/  LEA.HI R4, R4, R7, RZ, 0x1 ;  /* 0x0000000704047211 */ /* 0x000fe200078f08ff */
[----:B------:R-:W-:Y:S01]  /*0ca0*/  IMAD.IADD R0, R0, 0x1, -R11 ;  /* 0x0000000100007824 */ /* 0x000fe200078e0a0b */
[C---:B------:R-:W-:Y:S01]  /*0cb0*/  SHF.L.U32 R216, R16.reuse, 0x2, RZ ;  /* 0x0000000210d87819 */ /* 0x040fe200000006ff */
[----:B0-----:R-:W-:Y:S01]  /*0cc0*/  IMAD.SHL.U32 R16, R16, 0x8, RZ ;  /* 0x0000000810107824 */ /* 0x001fe200078e00ff */
[----:B------:R-:W-:Y:S02]  /*0cd0*/  LEA.HI R2, R2, R3, RZ, 0x1 ;  /* 0x0000000302027211 */ /* 0x000fe400078f08ff */
[----:B------:R-:W-:Y:S01]  /*0ce0*/  SHF.R.S32.HI R9, RZ, 0x5, R9 ;  /* 0x00000005ff097819 */ /* 0x000fe20000011409 */
[----:B------:R-:W-:Y:S01]  /*0cf0*/  VIADD R222, R216, 0x40 ;  /* 0x00000040d8de7836 */ /* 0x000fe20000000000 */
[----:B------:R-:W-:Y:S01]  /*0d00*/  LOP3.LUT R6, R6, 0xfffffc00, RZ, 0xc0, !PT ;  /* 0xfffffc0006067812 */ /* 0x000fe200078ec0ff */
[----:B------:R-:W-:Y:S01]  /*0d10*/  VIADD R221, R216, 0x20 ;  /* 0x00000020d8dd7836 */ /* 0x000fe20000000000 */
[----:B------:R-:W-:Y:S01]  /*0d20*/  LOP3.LUT R4, R4, 0x1ffffffe, RZ, 0xc0, !PT ;  /* 0x1ffffffe04047812 */ /* 0x000fe200078ec0ff */
[----:B------:R-:W-:Y:S01]  /*0d30*/  IMAD R9, R9, 0x10, R0 ;  /* 0x0000001009097824 */ /* 0x000fe200078e0200 */
[----:B------:R-:W-:Y:S01]  /*0d40*/  SHF.R.S32.HI R225, RZ, 0x3, R225 ;  /* 0x00000003ffe17819 */ /* 0x000fe200000114e1 */
[----:B------:R-:W-:Y:S01]  /*0d50*/  IMAD R5, R5, 0x40, R6 ;  /* 0x0000004005057824 */ /* 0x000fe200078e0206 */
[----:B------:R-:W-:Y:S01]  /*0d60*/  LOP3.LUT R2, R2, 0x3fffffe, RZ, 0xc0, !PT ;  /* 0x03fffffe02027812 */ /* 0x000fe200078ec0ff */
[C---:B------:R-:W-:Y:S01]  /*0d70*/  VIADD R223, R216.reuse, 0x60 ;  /* 0x00000060d8df7836 */ /* 0x040fe20000000000 */
[----:B------:R-:W-:Y:S01]  /*0d80*/  IADD3 R4, R7, -R4, RZ ;  /* 0x8000000407047210 */ /* 0x000fe20007ffe0ff */
[----:B------:R-:W-:Y:S01]  /*0d90*/  IMAD.SHL.U32 R0, R225, 0x40, RZ ;  /* 0x00000040e1007824 */ /* 0x000fe200078e00ff */
[----:B------:R-:W-:Y:S01]  /*0da0*/  IADD3 R214, R216, R222, RZ ;  /* 0x000000ded8d67210 */ /* 0x000fe20007ffe0ff */
[----:B------:R-:W-:Y:S01]  /*0db0*/  IMAD.IADD R2, R3, 0x1, -R2 ;  /* 0x0000000103027824 */ /* 0x000fe200078e0a02 */
[----:B------:R-:W-:Y:S01]  /*0dc0*/  LOP3.LUT R25, R8, 0xfffffe00, RZ, 0xc0, !PT ;  /* 0xfffffe0008197812 */ /* 0x000fe200078ec0ff */
[----:B------:R-:W-:Y:S01]  /*0dd0*/  IMAD R3, R4, 0x8, R5 ;  /* 0x0000000804037824 */ /* 0x000fe200078e0205 */
[----:B------:R-:W-:Y:S01]  /*0de0*/  LOP3.LUT R19, R0, 0x1c0, RZ, 0xc0, !PT ;  /* 0x000001c000137812 */ /* 0x000fe200078ec0ff */
[----:B------:R-:W-:Y:S01]  /*0df0*/  VIADD R7, R225, 0x20 ;  /* 0x00000020e1077836 */ /* 0x000fe20000000000 */
[----:B------:R-:W-:Y:S01]  /*0e00*/  LEA.HI R0, R12, R12, RZ, 0x1 ;  /* 0x0000000c0c007211 */ /* 0x000fe200078f08ff */
[----:B------:R-:W-:Y:S01]  /*0e10*/  VIADD R22, R16, 0xc0 ;  /* 0x000000c010167836 */ /* 0x000fe20000000000 */
[----:B------:R-:W-:Y:S01]  /*0e20*/  SHF.R.S32.HI R5, RZ, 0x1f, R214 ;  /* 0x0000001fff057819 */ /* 0x000fe200000114d6 */
[----:B------:R0:W-:Y:S01]  /*0e30*/  STL [R1+0x1c4], R3 ;  /* 0x0001c40301007387 */ /* 0x0001e20000100800 */
[----:B------:R-:W-:Y:S01]  /*0e40*/  IMAD.SHL.U32 R4, R7, 0x40, RZ ;  /* 0x0000004007047824 */ /* 0x000fe200078e00ff */
[----:B------:R-:W-:-:S02]  /*0e50*/  SHF.R.S32.HI R6, RZ, 0x1f, R7 ;  /* 0x0000001fff067819 */ /* 0x000fc40000011407 */
[CC--:B------:R-:W-:Y:S01]  /*0e60*/  LEA.HI R212, R5.reuse, R214.reuse, RZ, 0x3 ;  /* 0x000000d605d47211 */ /* 0x0c0fe200078f18ff */
[----:B------:R-:W-:Y:S01]  /*0e70*/  STL [R1+0x5c], R25 ;  /* 0x00005c1901007387 */ /* 0x000fe20000100800 */
[----:B------:R-:W-:Y:S02]  /*0e80*/  LOP3.LUT R24, R4, 0x1c0, RZ, 0xc0, !PT ;  /* 0x000001c004187812 */ /* 0x000fe400078ec0ff */
[----:B------:R-:W-:Y:S02]  /*0e90*/  SHF.R.U32.HI R26, RZ, 0x3, R19 ;  /* 0x00000003ff1a7819 */ /* 0x000fe40000011613 */
[----:B0-----:R-:W-:Y:S02]  /*0ea0*/  LOP3.LUT R3, R0, 0x1ffffffe, RZ, 0xc0, !PT ;  /* 0x1ffffffe00037812 */ /* 0x001fe400078ec0ff */
[----:B------:R-:W-:Y:S02]  /*0eb0*/  LEA.HI R0, R5, R214, RZ, 0x6 ;  /* 0x000000d605007211 */ /* 0x000fe400078f30ff */
[----:B------:R-:W-:Y:S01]  /*0ec0*/  LEA R11, R2, R9, 0x6 ;  /* 0x00000009020b7211 */ /* 0x000fe200078e30ff */
[----:B------:R-:W-:Y:S01]  /*0ed0*/  VIADD R9, R225, 0x40 ;  /* 0x00000040e1097836 */ /* 0x000fe20000000000 */
[----:B------:R-:W-:Y:S01]  /*0ee0*/  LEA.HI R6, R6, R7, RZ, 0x3 ;  /* 0x0000000706067211 */ /* 0x000fe200078f18ff */
[----:B------:R-:W-:Y:S01]  /*0ef0*/  IMAD.SHL.U32 R4, R0, 0x80, RZ ;  /* 0x0000008000047824 */ /* 0x000fe200078e00ff */
[----:B------:R-:W-:Y:S01]  /*0f00*/  LOP3.LUT R0, R19, 0x38, R212, 0xf8, !PT ;  /* 0x0000003813007812 */ /* 0x000fe200078ef8d4 */
[----:B------:R-:W-:Y:S01]  /*0f10*/  IMAD.IADD R3, R12, 0x1, -R3 ;  /* 0x000000010c037824 */ /* 0x000fe200078e0a03 */
[----:B------:R-:W-:Y:S01]  /*0f20*/  SHF.R.S32.HI R2, RZ, 0x1f, R9 ;  /* 0x0000001fff027819 */ /* 0x000fe20000011409 */
[----:B------:R-:W-:Y:S01]  /*0f30*/  IMAD.SHL.U32 R6, R6, 0x40, RZ ;  /* 0x0000004006067824 */ /* 0x000fe200078e00ff */
[----:B------:R-:W-:Y:S01]  /*0f40*/  LOP3.LUT R5, R0, R26, RZ, 0x3c, !PT ;  /* 0x0000001a00057212 */ /* 0x000fe200078e3cff */
[----:B------:R-:W-:Y:S01]  /*0f50*/  IMAD R3, R3, 0x8, R11 ;  /* 0x0000000803037824 */ /* 0x000fe200078e020b */
[----:B------:R-:W-:Y:S01]  /*0f60*/  MOV R0, UR5 ;  /* 0x0000000500007c02 */ /* 0x000fe20008000f00 */
[----:B------:R-:W-:Y:S01]  /*0f70*/  IMAD.SHL.U32 R0, R9, 0x40, RZ ;  /* 0x0000004009007824 */ /* 0x000fe200078e00ff */
[----:B------:R-:W-:-:S02]  /*0f80*/  SHF.R.U32.HI R20, RZ, 0x3, R24 ;  /* 0x00000003ff147819 */ /* 0x000fc40000011618 */
[----:B------:R-:W-:Y:S02]  /*0f90*/  LOP3.LUT R7, R24, 0x38, R212, 0xf8, !PT ;  /* 0x0000003818077812 */ /* 0x000fe400078ef8d4 */
[----:B------:R-:W-:Y:S02]  /*0fa0*/  LOP3.LUT R4, R4, 0xffffe000, RZ, 0xc0, !PT ;  /* 0xffffe00004047812 */ /* 0x000fe400078ec0ff */
[----:B------:R-:W-:Y:S02]  /*0fb0*/  LEA.HI R2, R2, R9, RZ, 0x3 ;  /* 0x0000000902027211 */ /* 0x000fe400078f18ff */
[----:B------:R-:W-:Y:S01]  /*0fc0*/  LOP3.LUT R18, R6, 0xfffffe00, RZ, 0xc0, !PT ;  /* 0xfffffe0006127812 */ /* 0x000fe200078ec0ff */
[----:B------:R-:W-:Y:S01]  /*0fd0*/  IMAD.MOV.U32 R6, RZ, RZ, R14 ;  /* 0x000000ffff067224 */ /* 0x000fe200078e000e */
[----:B------:R-:W-:Y:S02]  /*0fe0*/  LOP3.LUT R9, R0, 0x1c0, RZ, 0xc0, !PT ;  /* 0x000001c000097812 */ /* 0x000fe400078ec0ff */
[----:B------:R-:W-:Y:S01]  /*0ff0*/  LOP3.LUT R0, R19, 0x38, R16, 0xf8, !PT ;  /* 0x0000003813007812 */ /* 0x000fe200078ef810 */
[----:B------:R-:W-:Y:S01]  /*1000*/  STL [R1+0x58], R18 ;  /* 0x0000581201007387 */ /* 0x000fe20000100800 */
[----:B------:R-:W-:Y:S01]  /*1010*/  LOP3.LUT R7, R7, R20, RZ, 0x3c, !PT ;  /* 0x0000001407077212 */ /* 0x000fe200078e3cff */
[----:B------:R-:W-:Y:S01]  /*1020*/  VIADD R19, R16, 0x80 ;  /* 0x0000008010137836 */ /* 0x000fe20000000000 */
[----:B------:R-:W-:Y:S01]  /*1030*/  IADD3 R8, R5, R4, R25 ;  /* 0x0000000405087210 */ /* 0x000fe20007ffe019 */
[----:B------:R-:W-:Y:S01]  /*1040*/  IMAD.MOV.U32 R5, RZ, RZ, R13 ;  /* 0x000000ffff057224 */ /* 0x000fe200078e000d */
[----:B------:R-:W-:Y:S01]  /*1050*/  MOV R12, UR4 ;  /* 0x00000004000c7c02 */ /* 0x000fe20008000f00 */
[----:B------:R-:W-:Y:S01]  /*1060*/  STL [R1+0x1c0], R11 ;  /* 0x0001c00b01007387 */ /* 0x000fe20000100800 */
[----:B------:R-:W-:-:S02]  /*1070*/  LOP3.LUT R10, R10, 0x7ffffffc, RZ, 0xc0, !PT ;  /* 0x7ffffffc0a0a7812 */ /* 0x000fc400078ec0ff */
[----:B------:R-:W-:Y:S01]  /*1080*/  SHF.L.U32 R2, R2, 0x6, RZ ;  /* 0x0000000602027819 */ /* 0x000fe200000006ff */
[----:B------:R-:W-:Y:S01]  /*1090*/  STL [R1+0x94], RZ ;  /* 0x000094ff01007387 */ /* 0x000fe20000100800 */
[----:B------:R-:W-:Y:S01]  /*10a0*/  LOP3.LUT R13, R25, R0, R26, 0xf6, !PT ;  /* 0x00000000190d7212 */ /* 0x000fe200078ef61a */
[----:B------:R-:W-:Y:S01]  /*10b0*/  IMAD.IADD R10, R21, 0x1, -R10 ;  /* 0x00000001150a7824 */ /* 0x000fe200078e0a0a */
[----:B------:R-:W-:Y:S01]  /*10c0*/  IADD3 R4, R7, R4, R18 ;  /* 0x0000000407047210 */ /* 0x000fe20007ffe012 */
[----:B------:R-:W-:Y:S01]  /*10d0*/  IMAD.MOV.U32 R7, RZ, RZ, R15 ;  /* 0x000000ffff077224 */ /* 0x000fe200078e000f */
[----:B------:R-:W-:Y:S01]  /*10e0*/  SHF.R.S32.HI R14, RZ, 0x1f, R221 ;  /* 0x0000001fff0e7819 */ /* 0x000fe200000114dd */
[----:B------:R0:W-:Y:S01]  /*10f0*/  STL [R1+0x11c], R12 ;  /* 0x00011c0c01007387 */ /* 0x0001e20000100800 */
[----:B------:R-:W-:Y:S01]  /*1100*/  SHF.R.S32.HI R15, RZ, 0x1f, R222 ;  /* 0x0000001fff0f7819 */ /* 0x000fe200000114de */
[----:B------:R-:W-:Y:S01]  /*1110*/  IMAD.SHL.U32 R45, R10, 0x2, RZ ;  /* 0x000000020a2d7824 */ /* 0x000fe200078e00ff */
[----:B------:R-:W-:Y:S01]  /*1120*/  LOP3.LUT R2, R2, 0xfffffe00, RZ, 0xc0, !PT ;  /* 0xfffffe0002027812 */ /* 0x000fe200078ec0ff */
[----:B------:R1:W-:Y:S01]  /*1130*/  STL [R1+0x7c], R13 ;  /* 0x00007c0d01007387 */ /* 0x0003e20000100800 */
[----:B------:R-:W-:Y:S01]  /*1140*/  LOP3.LUT R0, R24, 0x38, R16, 0xf8, !PT ;  /* 0x0000003818007812 */ /* 0x000fe200078ef810 */
[C---:B------:R-:W-:Y:S01]  /*1150*/  VIADD R44, R45.reuse, 0x8 ;  /* 0x000000082d2c7836 */ /* 0x040fe20000000000 */
[C---:B------:R-:W-:Y:S01]  /*1160*/  IADD3 R42, R45.reuse, 0x18, RZ ;  /* 0x000000182d2a7810 */ /* 0x040fe20007ffe0ff */
[----:B------:R2:W-:Y:S01]  /*1170*/  STL [R1+0x128], R14 ;  /* 0x0001280e01007387 */ /* 0x0005e20000100800 */
[----:B------:R-:W-:Y:S01]  /*1180*/  LOP3.LUT R0, R18, R0, R20, 0xf6, !PT ;  /* 0x0000000012007212 */ /* 0x000fe200078ef614 */
[----:B------:R-:W-:Y:S01]  /*1190*/  VIADD R43, R45, 0x10 ;  /* 0x000000102d2b7836 */ /* 0x000fe20000000000 */
[----:B0-----:R-:W-:Y:S01]  /*11a0*/  SHF.R.U32.HI R12, RZ, 0x3, R9 ;  /* 0x00000003ff0c7819 */ /* 0x001fe20000011609 */
[----:B------:R-:W-:Y:S01]  /*11b0*/  STL [R1+0x124], R15 ;  /* 0x0001240f01007387 */ /* 0x000fe20000100800 */
[----:B------:R-:W-:Y:S01]  /*11c0*/  LOP3.LUT R9, R9, 0x38, R16, 0xf8, !PT ;  /* 0x0000003809097812 */ /* 0x000fe200078ef810 */
[----:B------:R-:W-:Y:S01]  /*11d0*/  VIADD R41, R45, 0x20 ;  /* 0x000000202d297836 */ /* 0x000fe20000000000 */
[----:B-1----:R-:W-:Y:S01]  /*11e0*/  LEA R13, R13, UR4, 0x1 ;  /* 0x000000040d0d7c11 */ /* 0x002fe2000f8e08ff */
[----:B------:R0:W-:Y:S01]  /*11f0*/  STL [R1+0x54], R2 ;  /* 0x0000540201007387 */ /* 0x0001e20000100800 */
[----:B------:R-:W-:Y:S01]  /*1200*/  LOP3.LUT R9, R2, R9, R12, 0xf6, !PT ;  /* 0x0000000902097212 */ /* 0x000fe200078ef60c */
[C---:B------:R-:W-:Y:S01]  /*1210*/  VIADD R40, R45.reuse, 0x28 ;  /* 0x000000282d287836 */ /* 0x040fe20000000000 */
[----:B--2---:R-:W-:Y:S01]  /*1220*/  SHF.R.S32.HI R14, RZ, 0x1f, R223 ;  /* 0x0000001fff0e7819 */ /* 0x004fe200000114df */
[C---:B------:R-:W-:Y:S01]  /*1230*/  VIADD R39, R45.reuse, 0x30 ;  /* 0x000000302d277836 */ /* 0x040fe20000000000 */
[C---:B------:R-:W-:Y:S01]  /*1240*/  IADD3 R37, R45.reuse, 0x40, RZ ;  /* 0x000000402d257810 */ /* 0x040fe20007ffe0ff */
[C---:B------:R-:W-:Y:S01]  /*1250*/  VIADD R38, R45.reuse, 0x38 ;  /* 0x000000382d267836 */ /* 0x040fe20000000000 */
[C---:B------:R-:W-:Y:S01]  /*1260*/  IADD3 R32, R45.reuse, 0x68, RZ ;  /* 0x000000682d207810 */ /* 0x040fe20007ffe0ff */
[----:B------:R-:W-:Y:S01]  /*1270*/  STL [R1+0x120], R14 ;  /* 0x0001200e01007387 */ /* 0x000fe20000100800 */
[C---:B------:R-:W-:Y:S01]  /*1280*/  VIADD R36, R45.reuse, 0x48 ;  /* 0x000000482d247836 */ /* 0x040fe20000000000 */
[----:B0-----:R-:W-:Y:S01]  /*1290*/  SHF.R.S32.HI R2, RZ, 0x3, R212 ;  /* 0x00000003ff027819 */ /* 0x001fe200000114d4 */
[C---:B------:R-:W-:Y:S01]  /*12a0*/  VIADD R35, R45.reuse, 0x50 ;  /* 0x000000502d237836 */ /* 0x040fe20000000000 */
[----:B------:R-:W-:Y:S01]  /*12b0*/  STL [R1+0x64], R13 ;  /* 0x0000640d01007387 */ /* 0x000fe20000100800 */
[C---:B------:R-:W-:Y:S01]  /*12c0*/  VIADD R34, R45.reuse, 0x58 ;  /* 0x000000582d227836 */ /* 0x040fe20000000000 */
[C---:B------:R-:W-:Y:S01]  /*12d0*/  IADD3 R27, R45.reuse, 0x90, RZ ;  /* 0x000000902d1b7810 */ /* 0x040fe20007ffe0ff */
[C---:B------:R-:W-:Y:S01]  /*12e0*/  VIADD R33, R45.reuse, 0x60 ;  /* 0x000000602d217836 */ /* 0x040fe20000000000 */
[----:B------:R-:W-:Y:S01]  /*12f0*/  STL [R1+0x74], R45 ;  /* 0x0000742d01007387 */ /* 0x000fe20000100800 */
[C---:B------:R-:W-:Y:S01]  /*1300*/  VIADD R31, R45.reuse, 0x70 ;  /* 0x000000702d1f7836 */ /* 0x040fe20000000000 */
[C---:B------:R-:W-:Y:S01]  /*1310*/  IADD3 R20, R45.reuse, 0xb8, RZ ;  /* 0x000000b82d147810 */ /* 0x040fe20007ffe0ff */
[C---:B------:R-:W-:Y:S01]  /*1320*/  VIADD R30, R45.reuse, 0x78 ;  /* 0x000000782d1e7836 */ /* 0x040fe20000000000 */
[----:B------:R0:W-:Y:S01]  /*1330*/  STL [R1+0x12c], R2 ;  /* 0x00012c0201007387 */ /* 0x0001e20000100800 */
[C---:B------:R-:W-:Y:S01]  /*1340*/  VIADD R29, R45.reuse, 0x80 ;  /* 0x000000802d1d7836 */ /* 0x040fe20000000000 */
[C---:B------:R-:W-:Y:S01]  /*1350*/  IADD3 R12, R45.reuse, 0xe0, RZ ;  /* 0x000000e02d0c7810 */ /* 0x040fe20007ffe0ff */
[C---:B------:R-:W-:Y:S01]  /*1360*/  VIADD R28, R45.reuse, 0x88 ;  /* 0x000000882d1c7836 */ /* 0x040fe20000000000 */
[----:B------:R-:W-:Y:S01]  /*1370*/  LOP3.LUT R212, R212, 0xfffffff8, RZ, 0xc0, !PT ;  /* 0xfffffff8d4d47812 */ /* 0x000fe200078ec0ff */
[C---:B------:R-:W-:Y:S01]  /*1380*/  VIADD R26, R45.reuse, 0x98 ;  /* 0x000000982d1a7836 */ /* 0x040fe20000000000 */
[----:B------:R-:W-:Y:S01]  /*1390*/  SHF.R.S32.HI R217, RZ, 0x1f, R216 ;  /* 0x0000001fffd97819 */ /* 0x000fe200000114d8 */
[C---:B------:R-:W-:Y:S01]  /*13a0*/  VIADD R25, R45.reuse, 0xa0 ;  /* 0x000000a02d197836 */ /* 0x040fe20000000000 */
[----:B------:R-:W-:Y:S01]  /*13b0*/  SHF.R.S32.HI R17, RZ, 0x1f, R16 ;  /* 0x0000001fff117819 */ /* 0x000fe20000011410 */
[C---:B------:R-:W-:Y:S01]  /*13c0*/  VIADD R24, R45.reuse, 0xa8 ;  /* 0x000000a82d187836 */ /* 0x040fe20000000000 */
[----:B0-----:R-:W-:Y:S01]  /*13d0*/  LEA R2, R0, UR4, 0x1 ;  /* 0x0000000400027c11 */ /* 0x001fe2000f8e08ff */
[----:B------:R-:W-:Y:S01]  /*13e0*/  VIADD R21, R45, 0xb0 ;  /* 0x000000b02d157836 */ /* 0x000fe20000000000 */
        /* <DEDUP_REMOVED lines=12> */
[----:B------:R-:W-:Y:S01]  /*14b0*/  SHF.R.S32.HI R215, RZ, 0x1f, R212 ;  /* 0x0000001fffd77819 */ /* 0x000fe200000114d4 */
[----:B0-----:R-:W-:-:S02]  /*14c0*/  VIADD R2, R45, 0xf0 ;  /* 0x000000f02d027836 */ /* 0x001fc40000000000 */
[----:B------:R-:W-:Y:S01]  /*14d0*/  STL [R1+0x110], R43 ;  /* 0x0001102b01007387 */ /* 0x000fe20000100800 */
[----:B-1----:R-:W-:-:S03]  /*14e0*/  VIADD R0, R45, 0xf8 ;  /* 0x000000f82d007836 */ /* 0x002fc60000000000 */
[----:B------:R0:W-:Y:S01]  /*14f0*/  STL [R1+0x10c], R42 ;  /* 0x00010c2a01007387 */ /* 0x0001e20000100800 */
[----:B--2---:R-:W-:-:S03]  /*1500*/  SHF.R.S32.HI R44, RZ, 0x1f, R44 ;  /* 0x0000001fff2c7819 */ /* 0x004fc6000001142c */
[----:B------:R1:W-:Y:S04]  /*1510*/  STL [R1+0x108], R41 ;  /* 0x0001082901007387 */ /* 0x0003e80000100800 */
[----:B------:R-:W-:Y:S01]  /*1520*/  STL [R1+0x104], R40 ;  /* 0x0001042801007387 */ /* 0x000fe20000100800 */
[----:B0-----:R-:W-:-:S03]  /*1530*/  SHF.R.S32.HI R42, RZ, 0x1f, R42 ;  /* 0x0000001fff2a7819 */ /* 0x001fc6000001142a */
[----:B------:R0:W-:Y:S01]  /*1540*/  STL [R1+0x100], R39 ;  /* 0x0001002701007387 */ /* 0x0001e20000100800 */
[----:B-1----:R-:W-:-:S03]  /*1550*/  SHF.R.S32.HI R41, RZ, 0x1f, R41 ;  /* 0x0000001fff297819 */ /* 0x002fc60000011429 */
        /* <DEDUP_REMOVED lines=40> */
[----:B------:R-:W-:Y:S04]  /*17e0*/  STL [R1+0x1ac], R44 ;  /* 0x0001ac2c01007387 */ /* 0x000fe80000100800 */
[----:B------:R1:W-:Y:S01]  /*17f0*/  STL [R1+0x9c], R0 ;  /* 0x00009c0001007387 */ /* 0x0003e20000100800 */
[----:B0-----:R-:W-:-:S03]  /*1800*/  SHF.R.S32.HI R2, RZ, 0x1f, R2 ;  /* 0x0000001fff027819 */ /* 0x001fc60000011402 */
[----:B------:R0:W-:Y:S04]  /*1810*/  STL [R1+0x1a8], R9 ;  /* 0x0001a80901007387 */ /* 0x0001e80000100800 */
[----:B------:R-:W-:Y:S01]  /*1820*/  STL [R1+0x1a4], R42 ;  /* 0x0001a42a01007387 */ /* 0x000fe20000100800 */
[----:B-1----:R-:W-:-:S03]  /*1830*/  SHF.R.S32.HI R0, RZ, 0x1f, R0 ;  /* 0x0000001fff007819 */ /* 0x002fc60000011400 */
        /* <DEDUP_REMOVED lines=34> */
[----:B------:R-:W-:Y:S04]  /*1a60*/  STL [R1+0x13c], R9 ;  /* 0x00013c0901007387 */ /* 0x000fe80000100800 */
[----:B------:R0:W-:Y:S04]  /*1a70*/  STL [R1+0x138], R2 ;  /* 0x0001380201007387 */ /* 0x0001e80000100800 */
[----:B------:R1:W-:Y:S04]  /*1a80*/  STL [R1+0x134], R0 ;  /* 0x0001340001007387 */ /* 0x0003e80000100800 */
[----:B------:R2:W-:Y:S01]  /*1a90*/  STL [R1+0x78], R3 ;  /* 0x0000780301007387 */ /* 0x0005e20000100800 */
[----:B0-----:R-:W-:-:S02]  /*1aa0*/  LEA R2, R8, UR4, 0x1 ;  /* 0x0000000408027c11 */ /* 0x001fc4000f8e08ff */
[----:B-1----:R-:W-:-:S05]  /*1ab0*/  LEA R0, R4, UR4, 0x1 ;  /* 0x0000000404007c11 */ /* 0x002fca000f8e08ff */
[----:B------:R2:W-:Y:S04]  /*1ac0*/  STL [R1+0x1b4], R0 ;  /* 0x0001b40001007387 */ /* 0x0005e80000100800 */
[----:B------:R2:W-:Y:S02]  /*1ad0*/  STL [R1+0x1bc], R2 ;  /* 0x0001bc0201007387 */ /* 0x0005e40000100800 */
.L_x_2927:
[----:B0-23--:R-:W0:Y:S01]  /*1ae0*/  LDC.64 R2, c[0x0][0xc88] ;  /* 0x00032200ff027b82 */ /* 0x00de220000000a00 */
[----:B------:R-:W-:Y:S01]  /*1af0*/  ULDC.64 UR10, c[0x0][0x208] ;  /* 0x00008200000a7ab9 */ /* 0x000fe20000000a00 */
[----:B------:R-:W-:Y:S01]  /*1b00*/  ULDC.64 UR4, c[0x0][0xa28] ;  /* 0x00028a0000047ab9 */ /* 0x000fe20000000a00 */
[----:B------:R-:W-:Y:S01]  /*1b10*/  ULDC.64 UR8, c[0x0][0xa18] ;  /* 0x0002860000087ab9 */ /* 0x000fe20000000a00 */
[----:B------:R-:W-:Y:S01]  /*1b20*/  ULDC.64 UR6, c[0x0][0xa08] ;  /* 0x0002820000067ab9 */ /* 0x000fe20000000a00 */
[----:B0-----:R-:W-:-:S05]  /*1b30*/  IMAD.WIDE R2, R7, 0x4, R2 ;  /* 0x0000000407027825 */ /* 0x001fca00078e0202 */
[----:B------:R-:W2:Y:S01]  /*1b40*/  LDG.E R25, desc[UR10][R2.64] ;  /* 0x0000000a02197981 */ /* 0x000ea2000c1e1900 */
[----:B------:R-:W-:Y:S01]  /*1b50*/  ISETP.NE.U32.AND P2, PT, RZ, UR4, PT ;  /* 0x00000004ff007c0c */ /* 0x000fe2000bf45070 */
[----:B----4-:R-:W-:Y:S01]  /*1b60*/  IMAD.MOV.U32 R11, RZ, RZ, RZ ;  /* 0x000000ffff0b7224 */ /* 0x010fe200078e00ff */
[----:B------:R-:W-:Y:S01]  /*1b70*/  ISETP.NE.U32.AND P1, PT, RZ, UR8, PT ;  /* 0x00000008ff007c0c */ /* 0x000fe2000bf25070 */
[----:B------:R-:W-:Y:S01]  /*1b80*/  IMAD.MOV.U32 R115, RZ, RZ, RZ ;  /* 0x000000ffff737224 */ /* 0x000fe200078e00ff */
[----:B------:R-:W-:Y:S02]  /*1b90*/  ISETP.NE.AND.EX P2, PT, RZ, UR5, PT, P2 ;  /* 0x00000005ff007c0c */ /* 0x000fe4000bf45320 */
[----:B------:R-:W-:Y:S02]  /*1ba0*/  ISETP.NE.AND.EX P1, PT, RZ, UR9, PT, P1 ;  /* 0x00000009ff007c0c */ /* 0x000fe4000bf25310 */
[----:B------:R-:W-:-:S04]  /*1bb0*/  ISETP.NE.U32.AND P0, PT, RZ, UR6, PT ;  /* 0x00000006ff007c0c */ /* 0x000fc8000bf05070 */
[----:B------:R-:W-:Y:S02]  /*1bc0*/  ISETP.NE.AND.EX P0, PT, RZ, UR7, PT, P0 ;  /* 0x00000007ff007c0c */ /* 0x000fe4000bf05300 */
[----:B--2---:R-:W-:Y:S01]  /*1bd0*/  SHF.R.S32.HI R0, RZ, 0x1f, R25 ;  /* 0x0000001fff007819 */ /* 0x004fe20000011419 */
[----:B------:R-:W-:Y:S02]  /*1be0*/  STL [R1+0x88], R25 ;  /* 0x0000881901007387 */ /* 0x000fe40000100800 */
[C---:B------:R-:W-:Y:S02]  /*1bf0*/  @P2 LEA R8, P3, R25.reuse, UR4, 0x2 ;  /* 0x0000000419082c11 */ /* 0x040fe4000f8610ff */
[C---:B------:R-:W-:Y:S01]  /*1c00*/  SHF.L.U32 R28, R25.reuse, 0x2, RZ ;  /* 0x00000002191c7819 */ /* 0x040fe200000006ff */
[----:B------:R0:W-:Y:S01]  /*1c10*/  STL [R1+0x118], R0 ;  /* 0x0001180001007387 */ /* 0x0001e20000100800 */
[C-C-:B------:R-:W-:Y:S01]  /*1c20*/  @P2 LEA.HI.X R9, R25.reuse, UR5, R0.reuse, 0x2, P3 ;  /* 0x0000000519092c11 */ /* 0x140fe200098f1400 */
[----:B------:R-:W-:Y:S01]  /*1c30*/  ULDC UR4, c[0x0][0x288] ;  /* 0x0000a20000047ab9 */ /* 0x000fe20000000800 */
[----:B------:R-:W-:Y:S01]  /*1c40*/  SHF.L.U64.HI R27, R25, 0x2, R0 ;  /* 0x00000002191b7819 */ /* 0x000fe20000010200 */
[----:B------:R-:W-:Y:S01]  /*1c50*/  STL [R1+0x8c], R28 ;  /* 0x00008c1c01007387 */ /* 0x000fe20000100800 */
[----:B------:R-:W-:-:S03]  /*1c60*/  IADD3 R2, P4, R28, UR6, RZ ;  /* 0x000000061c027c10 */ /* 0x000fc6000ff9e0ff */
[----:B-1---5:R1:W5:Y:S01]  /*1c70*/  @P2 LDG.E R11, desc[UR10][R8.64] ;  /* 0x0000000a080b2981 */ /* 0x022362000c1e1900 */
[----:B------:R-:W-:Y:S01]  /*1c80*/  IADD3.X R3, R27, UR7, RZ, P4, !PT ;  /* 0x000000071b037c10 */ /* 0x000fe2000a7fe4ff */
[----:B0-----:R-:W-:Y:S01]  /*1c90*/  IMAD.U32 R0, RZ, RZ, UR4 ;  /* 0x00000004ff007e24 */ /* 0x001fe2000f8e00ff */
[----:B------:R-:W-:Y:S01]  /*1ca0*/  ULDC.64 UR4, c[0x0][0x418] ;  /* 0x0001060000047ab9 */ /* 0x000fe20000000a00 */
[----:B------:R-:W-:Y:S01]  /*1cb0*/  ULDC.64 UR6, c[0x0][0xa20] ;  /* 0x0002880000067ab9 */ /* 0x000fe20000000a00 */
[----:B------:R-:W-:Y:S01]  /*1cc0*/  LOP3.LUT R4, R6, 0xff000000, RZ, 0xc0, !PT ;  /* 0xff00000006047812 */ /* 0x000fe200078ec0ff */
[----:B------:R-:W-:Y:S01]  /*1cd0*/  STL [R1+0x90], R27 ;  /* 0x0000901b01007387 */ /* 0x000fe20000100800 */
[----:B-1----:R-:W-:-:S03]  /*1ce0*/  @P1 IADD3 R8, P2, R28, UR8, RZ ;  /* 0x000000081c081c10 */ /* 0x002fc6000ff5e0ff */
[----:B------:R0:W5:Y:S01]  /*1cf0*/  @P0 LDG.E R115, desc[UR10][R2.64] ;  /* 0x0000000a02730981 */ /* 0x000162000c1e1900 */
[----:B------:R-:W-:-:S05]  /*1d00*/  @P1 IADD3.X R9, R27, UR9, RZ, P2, !PT ;  /* 0x000000091b091c10 */ /* 0x000fca00097fe4ff */
[----:B------:R-:W2:Y:S01]  /*1d10*/  @P1 LDG.E R0, desc[UR10][R8.64] ;  /* 0x0000000a08001981 */ /* 0x000ea2000c1e1900 */
[----:B------:R-:W-:-:S03]  /*1d20*/  UISETP.NE.U32.AND UP0, UPT, UR4, URZ, UPT ;  /* 0x0000003f0400728c */ /* 0x000fc6000bf05070 */
[----:B------:R-:W-:Y:S01]  /*1d30*/  ULDC UR4, c[0x0][0x424] ;  /* 0x0001090000047ab9 */ /* 0x000fe20000000800 */
[----:B------:R-:W-:Y:S01]  /*1d40*/  UISETP.NE.AND.EX UP0, UPT, UR5, URZ, UPT, UP0 ;  /* 0x0000003f0500728c */ /* 0x000fe2000bf05300 */
[----:B------:R-:W-:Y:S02]  /*1d50*/  ISETP.NE.U32.AND P2, PT, RZ, UR6, PT ;  /* 0x00000006ff007c0c */ /* 0x000fe4000bf45070 */
[----:B------:R-:W-:Y:S01]  /*1d60*/  ULDC UR5, c[0x0][0x2f0] ;  /* 0x0000bc0000057ab9 */ /* 0x000fe20000000800 */
[----:B------:R-:W-:Y:S01]  /*1d70*/  USEL UR4, UR4, 0x1, UP0 ;  /* 0x0000000104047887 */ /* 0x000fe20008000000 */
[----:B------:R-:W-:Y:S02]  /*1d80*/  SHF.R.U32.HI R7, RZ, 0x8, R4 ;  /* 0x00000008ff077819 */ /* 0x000fe40000011604 */
[----:B------:R-:W-:Y:S01]  /*1d90*/  ISETP.NE.AND.EX P2, PT, RZ, UR7, PT, P2 ;  /* 0x00000007ff007c0c */ /* 0x000fe2000bf45320 */
[----:B------:R-:W-:-:S03]  /*1da0*/  UIMAD UR4, UR4, UR5, URZ ;  /* 0x00000005040472a4 */ /* 0x000fc6000f8e023f */
[----:B------:R-:W-:Y:S01]  /*1db0*/  ULDC UR5, c[0x0][0x348] ;  /* 0x0000d20000057ab9 */ /* 0x000fe20000000800 */
[C---:B------:R-:W-:Y:S01]  /*1dc0*/  LOP3.LUT R224, R6.reuse, 0xffff, RZ, 0xc0, !PT ;  /* 0x0000ffff06e07812 */ /* 0x040fe200078ec0ff */
[----:B--2---:R1:W-:Y:S01]  /*1dd0*/  STL [R1+0x60], R0 ;  /* 0x0000600001007387 */ /* 0x0043e20000100800 */
[----:B------:R-:W-:Y:S01]  /*1de0*/  IMAD.MOV.U32 R10, RZ, RZ, R0 ;  /* 0x000000ffff0a7224 */ /* 0x000fe200078e0000 */
[----:B-1----:R-:W-:-:S04]  /*1df0*/  LOP3.LUT R0, R6, 0xff0000, RZ, 0xc0, !PT ;  /* 0x00ff000006007812 */ /* 0x002fc800078ec0ff */
[----:B------:R-:W-:Y:S01]  /*1e00*/  LEA.HI R8, R0, R7, RZ, 0x10 ;  /* 0x0000000700087211 */ /* 0x000fe200078f80ff */
[----:B0-----:R-:W-:Y:S06]  /*1e10*/  @P1 BRA `(.L_x_2650) ;  /* 0x00000000002c1947 */ /* 0x001fec0003800000 */
        /* <DEDUP_REMOVED lines=9> */
[----:B--2---:R-:W-:-:S05]  /*1eb0*/  IADD3 R10, -R0, R9, RZ ;  /* 0x00000009000a7210 */ /* 0x004fca0007ffe1ff */
[----:B------:R0:W-:Y:S02]  /*1ec0*/  STL [R1+0x60], R10 ;  /* 0x0000600a01007387 */ /* 0x0001e40000100800 */
.L_x_2650:
[----:B------:R-:W-:Y:S02]  /*1ed0*/  IMAD.U32 R24, RZ, RZ, UR5 ;  /* 0x00000005ff187e24 */ /* 0x000fe4000f8e00ff */
[----:B------:R-:W-:Y:S01]  /*1ee0*/  IMAD.U32 R26, RZ, RZ, UR4 ;  /* 0x00000004ff1a7e24 */ /* 0x000fe2000f8e00ff */
[----:B------:R-:W-:Y:S06]  /*1ef0*/  @!P2 BRA `(.L_x_2651) ;  /* 0x000000000014a947 */ /* 0x000fec0003800000 */
[----:B------:R-:W-:Y:S01]  /*1f00*/  IADD3 R2, P0, R28, UR6, RZ ;  /* 0x000000061c027c10 */ /* 0x000fe2000ff1e0ff */
[----:B------:R-:W-:-:S03]  /*1f10*/  ULDC.64 UR4, c[0x0][0x208] ;  /* 0x0000820000047ab9 */ /* 0x000fc60000000a00 */
[----:B------:R-:W-:-:S05]  /*1f20*/  IADD3.X R3, R27, UR7, RZ, P0, !PT ;  /* 0x000000071b037c10 */ /* 0x000fca00087fe4ff */
[----:B------:R1:W5:Y:S01]  /*1f30*/  LDG.E R26, desc[UR4][R2.64] ;  /* 0x00000004021a7981 */ /* 0x000362000c1e1900 */
[----:B------:R-:W-:Y:S05]  /*1f40*/  BRA `(.L_x_2652) ;  /* 0x0000000000147947 */ /* 0x000fea0003800000 */
.L_x_2651:
[----:B------:R-:W-:Y:S05]  /*1f50*/  @!P0 BRA `(.L_x_2652) ;  /* 0x0000000000108947 */ /* 0x000fea0003800000 */
[----:B------:R-:W-:Y:S02]  /*1f60*/  ULDC.64 UR4, c[0x0][0x208] ;  /* 0x0000820000047ab9 */ /* 0x000fe40000000a00 */
[----:B------:R-:W2:Y:S04]  /*1f70*/  LDG.E R7, desc[UR4][R2.64] ;  /* 0x0000000402077981 */ /* 0x000ea8000c1e1900 */
[----:B------:R-:W2:Y:S02]  /*1f80*/  LDG.E R26, desc[UR4][R2.64+0x4] ;  /* 0x00000404021a7981 */ /* 0x000ea4000c1e1900 */
[----:B--2---:R-:W-:-:S07]  /*1f90*/  IMAD.IADD R26, R26, 0x1, -R7 ;  /* 0x000000011a1a7824 */ /* 0x004fce00078e0a07 */
.L_x_2652:
[----:B------:R-:W-:Y:S01]  /*1fa0*/  ULDC.64 UR4, c[0x0][0xa10] ;  /* 0x0002840000047ab9 */ /* 0x000fe20000000a00 */
[----:B------:R-:W-:Y:S01]  /*1fb0*/  ULDC.64 UR6, c[0x0][0x208] ;  /* 0x0000820000067ab9 */ /* 0x000fe20000000a00 */
[----:B------:R-:W-:Y:S01]  /*1fc0*/  ISETP.NE.U32.AND P0, PT, RZ, UR4, PT ;  /* 0x00000004ff007c0c */ /* 0x000fe2000bf05070 */
[----:B------:R-:W2:Y:S03]  /*1fd0*/  LDC R4, c[0x0][0x448] ;  /* 0x00011200ff047b82 */ /* 0x000ea60000000800 */
[----:B------:R-:W-:Y:S01]  /*1fe0*/  ISETP.NE.AND.EX P0, PT, RZ, UR5, PT, P0 ;  /* 0x00000005ff007c0c */ /* 0x000fe2000bf05300 */
[----:B------:R-:W-:-:S12]  /*1ff0*/  ULDC.64 UR4, c[0x0][0xa30] ;  /* 0x00028c0000047ab9 */ /* 0x000fd80000000a00 */
[----:B-1----:R-:W1:Y:S02]  /*2000*/  @P0 LDC.64 R2, c[0x0][0xa10] ;  /* 0x00028400ff020b82 */ /* 0x002e640000000a00 */
[----:B-1----:R-:W-:-:S05]  /*2010*/  @P0 IMAD.WIDE R2, R25, 0x4, R2 ;  /* 0x0000000419020825 */ /* 0x002fca00078e0202 */
[----:B------:R-:W3:Y:S04]  /*2020*/  @P0 LDG.E R0, desc[UR6][R2.64] ;  /* 0x0000000602000981 */ /* 0x000ee8000c1e1900 */
[----:B------:R1:W3:Y:S01]  /*2030*/  @P0 LDG.E R7, desc[UR6][R2.64+0x4] ;  /* 0x0000040602070981 */ /* 0x0002e2000c1e1900 */
[----:B------:R-:W-:Y:S01]  /*2040*/  ISETP.NE.U32.AND P1, PT, RZ, UR4, PT ;  /* 0x00000004ff007c0c */ /* 0x000fe2000bf25070 */
[----:B-----5:R-:W-:-:S03]  /*2050*/  IMAD.MOV.U32 R152, RZ, RZ, R26 ;  /* 0x000000ffff987224 */ /* 0x020fc600078e001a */
[----:B------:R-:W-:-:S13]  /*2060*/  ISETP.NE.AND.EX P1, PT, RZ, UR5, PT, P1 ;  /* 0x00000005ff007c0c */ /* 0x000fda000bf25310 */
[----:B-1----:R-:W-:-:S04]  /*2070*/  @P1 IADD3 R2, P2, R28, UR4, RZ ;  /* 0x000000041c021c10 */ /* 0x002fc8000ff5e0ff */
[----:B------:R-:W-:-:S05]  /*2080*/  @P1 IADD3.X R3, R27, UR5, RZ, P2, !PT ;  /* 0x000000051b031c10 */ /* 0x000fca00097fe4ff */
[----:B------:R1:W5:Y:S01]  /*2090*/  @P1 LDG.E R152, desc[UR6][R2.64] ;  /* 0x0000000602981981 */ /* 0x000362000c1e1900 */
[----:B--2---:R-:W-:Y:S01]  /*20a0*/  ISETP.NE.AND P1, PT, R4, 0x1, PT ;  /* 0x000000010400780c */ /* 0x004fe20003f25270 */
[----:B------:R-:W-:Y:S01]  /*20b0*/  IMAD.IADD R11, R26, 0x1, -R11 ;  /* 0x000000011a0b7824 */ /* 0x000fe200078e0a0b */
[----:B------:R-:W-:Y:S01]  /*20c0*/  SHF.L.U32 R5, R5, 0x7, RZ ;  /* 0x0000000705057819 */ /* 0x000fe200000006ff */
[----:B------:R-:W-:Y:S01]  /*20d0*/  BSSY B0, `(.L_x_2653) ;  /* 0x0000039000007945 */ /* 0x000fe20003800000 */
[----:B------:R-:W-:-:S03]  /*20e0*/  LOP3.LUT R12, R8, 0xff, RZ, 0xc0, !PT ;  /* 0x000000ff080c7812 */ /* 0x000fc600078ec0ff */
[----:B------:R-:W-:Y:S01]  /*20f0*/  VIADD R4, R5, 0x7f ;  /* 0x0000007f05047836 */ /* 0x000fe20000000000 */
[----:B------:R-:W-:Y:S05]  /*2100*/  STL [R1+0x68], R5 ;  /* 0x0000680501007387 */ /* 0x000fea0000100800 */
[----:B------:R-:W2:Y:S08]  /*2110*/  @P1 LDC R9, c[0x0][0x44c] ;  /* 0x00011300ff091b82 */ /* 0x000eb00000000800 */
[----:B------:R-:W4:Y:S01]  /*2120*/  @P1 LDC R13, c[0x0][0x450] ;  /* 0x00011400ff0d1b82 */ /* 0x000f220000000800 */
[----:B---3--:R-:W-:-:S02]  /*2130*/  @P0 IMAD.IADD R24, R7, 0x1, -R0 ;  /* 0x0000000107180824 */ /* 0x008fc400078e0a00 */
[----:B--2---:R-:W-:-:S04]  /*2140*/  @P1 IMAD.HI.U32 R0, R4, R9, RZ ;  /* 0x0000000904001227 */ /* 0x004fc800078e00ff */
[----:B-1----:R-:W-:Y:S01]  /*2150*/  IMAD.IADD R2, R11, 0x1, R24 ;  /* 0x000000010b027824 */ /* 0x002fe200078e0218 */
[----:B----4-:R-:W-:-:S04]  /*2160*/  @P1 SHF.R.U32.HI R4, RZ, R13, R0 ;  /* 0x0000000dff041219 */ /* 0x010fc80000011600 */
[C---:B------:R-:W-:Y:S01]  /*2170*/  IADD3 R130, R2.reuse, 0x50, -R10 ;  /* 0x0000005002827810 */ /* 0x040fe20007ffe80a */
[----:B------:R1:W-:Y:S01]  /*2180*/  STL [R1+0x6c], R2 ;  /* 0x00006c0201007387 */ /* 0x0003e20000100800 */
[----:B------:R-:W-:-:S03]  /*2190*/  IADD3 R0, R2, 0x4f, RZ ;  /* 0x0000004f02007810 */ /* 0x000fc60007ffe0ff */
[----:B------:R-:W-:Y:S01]  /*21a0*/  IMAD.IADD R4, R130, 0x1, R4 ;  /* 0x0000000182047824 */ /* 0x000fe200078e0204 */
[----:B------:R2:W-:Y:S01]  /*21b0*/  STL [R1+0x98], R12 ;  /* 0x0000980c01007387 */ /* 0x0005e20000100800 */
[----:B------:R-:W-:-:S04]  /*21c0*/  IMAD.HI R0, R0, 0x66666667, RZ ;  /* 0x6666666700007827 */ /* 0x000fc800078e02ff */
[----:B------:R-:W-:Y:S01]  /*21d0*/  IMAD.HI R4, R4, 0x66666667, RZ ;  /* 0x6666666704047827 */ /* 0x000fe200078e02ff */
[----:B------:R-:W-:Y:S02]  /*21e0*/  SHF.R.U32.HI R131, RZ, 0x1f, R0 ;  /* 0x0000001fff837819 */ /* 0x000fe40000011600 */
[----:B-1----:R-:W-:Y:S02]  /*21f0*/  SHF.R.U32.HI R2, RZ, 0x10, R8 ;  /* 0x00000010ff027819 */ /* 0x002fe40000011608 */
[----:B------:R-:W-:Y:S02]  /*2200*/  SHF.R.U32.HI R3, RZ, 0x1f, R4 ;  /* 0x0000001fff037819 */ /* 0x000fe40000011604 */
[----:B------:R-:W-:Y:S01]  /*2210*/  LEA.HI.SX32 R131, R0, R131, 0x1b ;  /* 0x0000008300837211 */ /* 0x000fe200078fdaff */
[----:B------:R2:W-:Y:S01]  /*2220*/  STL [R1+0x84], R2 ;  /* 0x0000840201007387 */ /* 0x0005e20000100800 */
[----:B------:R-:W-:Y:S01]  /*2230*/  LEA.HI.SX32 R4, R4, R3, 0x1b ;  /* 0x0000000304047211 */ /* 0x000fe200078fdaff */
[----:B------:R-:W-:-:S03]  /*2240*/  IMAD.MOV.U32 R0, RZ, RZ, RZ ;  /* 0x000000ffff007224 */ /* 0x000fc600078e00ff */
[----:B------:R-:W-:-:S04]  /*2250*/  VIMNMX R6, R131, R4, PT ;  /* 0x0000000483067248 */ /* 0x000fc80003fe0100 */
[----:B------:R-:W-:-:S13]  /*2260*/  ISETP.GE.AND P0, PT, R6, 0x1, PT ;  /* 0x000000010600780c */ /* 0x000fda0003f06270 */
[----:B--2---:R-:W-:Y:S05]  /*2270*/  @!P0 BRA `(.L_x_2654) ;  /* 0x0000000000788947 */ /* 0x004fea0003800000 */
[----:B------:R-:W-:Y:S01]  /*2280*/  ISETP.NE.AND P0, PT, R2, RZ, PT ;  /* 0x000000ff0200720c */ /* 0x000fe20003f05270 */
[----:B------:R-:W-:-:S03]  /*2290*/  ULDC UR4, c[0x0][0x9f0] ;  /* 0x00027c0000047ab9 */ /* 0x000fc60000000800 */
[----:B------:R-:W-:-:S04]  /*22a0*/  SEL R9, R2, UR4, P0 ;  /* 0x0000000402097c07 */ /* 0x000fc80008000000 */
[-C--:B------:R-:W-:Y:S02]  /*22b0*/  IABS R5, R9.reuse ;  /* 0x0000000900057213 */ /* 0x080fe40000000000 */
[----:B------:R-:W-:Y:S02]  /*22c0*/  IADD3 R0, R9, -0x1, R6 ;  /* 0xffffffff09007810 */ /* 0x000fe40007ffe006 */
[----:B------:R-:W1:Y:S01]  /*22d0*/  I2F.RP R4, R5 ;  /* 0x0000000500047306 */ /* 0x000e620000209400 */
[----:B0-----:R-:W-:-:S04]  /*22e0*/  IABS R10, R9 ;  /* 0x00000009000a7213 */ /* 0x001fc80000000000 */
[----:B------:R-:W-:-:S03]  /*22f0*/  IADD3 R10, RZ, -R10, RZ ;  /* 0x8000000aff0a7210 */ /* 0x000fc60007ffe0ff */
[----:B-1----:R-:W0:Y:S02]  /*2300*/  MUFU.RCP R4, R4 ;  /* 0x0000000400047308 */ /* 0x002e240000001000 */
[----:B0-----:R-:W-:Y:S01]  /*2310*/  VIADD R2, R4, 0xffffffe ;  /* 0x0ffffffe04027836 */ /* 0x001fe20000000000 */
[----:B------:R-:W-:Y:S02]  /*2320*/  IABS R4, R0 ;  /* 0x0000000000047213 */ /* 0x000fe40000000000 */
[----:B------:R-:W-:-:S03]  /*2330*/  LOP3.LUT R0, R0, R9, RZ, 0x3c, !PT ;  /* 0x0000000900007212 */ /* 0x000fc600078e3cff */
[----:B------:R0:W1:Y:S01]  /*2340*/  F2I.FTZ.U32.TRUNC.NTZ R3, R2 ;  /* 0x0000000200037305 */ /* 0x000062000021f000 */
[----:B------:R-:W-:Y:S01]  /*2350*/  ISETP.GE.AND P2, PT, R0, RZ, PT ;  /* 0x000000ff0000720c */ /* 0x000fe20003f46270 */
[----:B0-----:R-:W-:Y:S02]  /*2360*/  IMAD.MOV.U32 R2, RZ, RZ, RZ ;  /* 0x000000ffff027224 */ /* 0x001fe400078e00ff */
        /* <DEDUP_REMOVED lines=12> */
[----:B------:R-:W-:-:S04]  /*2430*/  IMAD.MOV.U32 R0, RZ, RZ, R3 ;  /* 0x000000ffff007224 */ /* 0x000fc800078e0003 */
[----:B------:R-:W-:Y:S01]  /*2440*/  @!P2 IMAD.MOV R0, RZ, RZ, -R0 ;  /* 0x000000ffff00a224 */ /* 0x000fe200078e0a00 */
[----:B------:R-:W-:-:S07]  /*2450*/  @!P1 LOP3.LUT R0, RZ, R9, RZ, 0x33, !PT ;  /* 0x00000009ff009212 */ /* 0x000fce00078e33ff */
.L_x_2654:
[----:B------:R-:W-:Y:S05]  /*2460*/  BSYNC B0 ;  /* 0x0000000000007941 */ /* 0x000fea0003800000 */
.L_x_2653:
[----:B------:R-:W-:-:S05]  /*2470*/  IMAD R3, R12, R0, RZ ;  /* 0x000000000c037224 */ /* 0x000fca00078e02ff */
[C---:B------:R-:W-:Y:S01]  /*2480*/  VIADDMNMX R0, R3.reuse, R0, R6, PT ;  /* 0x0000000003007246 */ /* 0x040fe20003800106 */
[----:B------:R-:W-:-:S04]  /*2490*/  IMAD R3, R3, 0x50, -R11 ;  /* 0x0000005003037824 */ /* 0x000fc800078e0a0b */
[----:B------:R-:W-:Y:S01]  /*24a0*/  IMAD R5, R0, 0x50, -R11 ;  /* 0x0000005000057824 */ /* 0x000fe200078e0a0b */
[----:B------:R-:W-:-:S04]  /*24b0*/  VIMNMX R3, RZ, R3, !PT ;  /* 0x00000003ff037248 */ /* 0x000fc80007fe0100 */
[----:B------:R-:W-:-:S04]  /*24c0*/  VIMNMX R0, R5, R24, PT ;  /* 0x0000001805007248 */ /* 0x000fc80003fe0100 */
[----:B------:R-:W-:Y:S01]  /*24d0*/  ISETP.GT.AND P0, PT, R0, R3, PT ;  /* 0x000000030000720c */ /* 0x000fe20003f04270 */
[----:B------:R-:W-:-:S05]  /*24e0*/  IMAD.WIDE.U32 R2, R3, -0x33333333, RZ ;  /* 0xcccccccd03027825 */ /* 0x000fca00078e00ff */
[----:B------:R-:W-:-:S05]  /*24f0*/  SHF.R.U32.HI R113, RZ, 0x6, R3 ;  /* 0x00000006ff717819 */ /* 0x000fca0000011603 */
[----:B------:R-:W-:Y:S02]  /*2500*/  IMAD.MOV.U32 R2, RZ, RZ, R113 ;  /* 0x000000ffff027224 */ /* 0x000fe400078e0071 */
        /* <DEDUP_REMOVED lines=15> */
[----:B0-----:R-:W-:Y:S01]  /*2600*/  MOV R10, UR6 ;  /* 0x00000006000a7c02 */ /* 0x001fe20008000f00 */
        /* <DEDUP_REMOVED lines=11> */
.L_x_2657:
[----:B------:R-:W-:Y:S05]  /*26c0*/  BSYNC B6 ;  /* 0x0000000000067941 */ /* 0x000fea0003800000 */
.L_x_2656:
        /* <DEDUP_REMOVED lines=20> */
.L_x_2659:
[----:B------:R-:W-:Y:S05]  /*2810*/  BSYNC B6 ;  /* 0x0000000000067941 */ /* 0x000fea0003800000 */
.L_x_2658:
[----:B------:R-:W-:Y:S01]  /*2820*/  ULDC.64 UR4, c[0x0][0x9f8] ;  /* 0x00027e0000047ab9 */ /* 0x000fe20000000a00 */
[----:B------:R-:W1:Y:S01]  /*2830*/  LDC R7, c[0x0][0x3f4] ;  /* 0x0000fd00ff077b82 */ /* 0x000e620000000800 */
[----:B------:R-:W-:Y:S01]  /*2840*/  ISETP.NE.U32.AND P0, PT, RZ, UR4, PT ;  /* 0x00000004ff007c0c */ /* 0x000fe2000bf05070 */
[----:B------:R-:W-:Y:S01]  /*2850*/  ULDC.64 UR6, c[0x0][0x208] ;  /* 0x0000820000067ab9 */ /* 0x000fe20000000a00 */
[----:B------:R-:W-:Y:S01]  /*2860*/  MOV R0, R25 ;  /* 0x0000001900007202 */ /* 0x000fe20000000f00 */
[----:B------:R-:W2:Y:S01]  /*2870*/  LDL R20, [R1+0x54] ;  /* 0x0000540001147983 */ /* 0x000ea20000100800 */
[----:B------:R-:W-:-:S03]  /*2880*/  ISETP.NE.AND.EX P0, PT, RZ, UR5, PT, P0 ;  /* 0x00000005ff007c0c */ /* 0x000fc6000bf05300 */
[----:B------:R-:W3:Y:S01]  /*2890*/  LDC.64 R96, c[0x0][0x3f8] ;  /* 0x0000fe00ff607b82 */ /* 0x000ee20000000a00 */
[----:B------:R-:W-:-:S07]  /*28a0*/  SHF.R.S32.HI R9, RZ, 0x1f, R225 ;  /* 0x0000001fff097819 */ /* 0x000fce00000114e1 */
[----:B------:R-:W4:Y:S02]  /*28b0*/  LDC.64 R90, c[0x0][0x408] ;  /* 0x00010200ff5a7b82 */ /* 0x000f240000000a00 */
[----:B------:R-:W-:Y:S01]  /*28c0*/  @P0 IADD3 R4, P1, R28, UR4, RZ ;  /* 0x000000041c040c10 */ /* 0x000fe2000ff3e0ff */
[----:B------:R-:W-:Y:S01]  /*28d0*/  ULDC UR4, c[0x0][0x2f4] ;  /* 0x0000bd0000047ab9 */ /* 0x000fe20000000800 */
[----:B------:R-:W2:Y:S02]  /*28e0*/  LDL R28, [R1+0x5c] ;  /* 0x00005c00011c7983 */ /* 0x000ea40000100800 */
[----:B------:R-:W-:Y:S02]  /*28f0*/  @P0 IADD3.X R5, R27, UR5, RZ, P1, !PT ;  /* 0x000000051b050c10 */ /* 0x000fe40008ffe4ff */
[----:B------:R-:W4:Y:S01]  /*2900*/  LDL R27, [R1+0x58] ;  /* 0x00005800011b7983 */ /* 0x000f220000100800 */
[----:B------:R-:W-:-:S03]  /*2910*/  ISETP.GE.AND P1, PT, R214, UR4, PT ;  /* 0x00000004d6007c0c */ /* 0x000fc6000bf26270 */
[----:B------:R0:W2:Y:S01]  /*2920*/  @P0 LDG.E R0, desc[UR6][R4.64] ;  /* 0x0000000604000981 */ /* 0x0000a2000c1e1900 */
[----:B------:R-:W-:Y:S02]  /*2930*/  SEL R6, RZ, 0xffffffff, P1 ;  /* 0xffffffffff067807 */ /* 0x000fe40000800000 */
[----:B------:R-:W-:Y:S02]  /*2940*/  ISETP.GE.AND P0, PT, R16, UR4, PT ;  /* 0x0000000410007c0c */ /* 0x000fe4000bf06270 */
[----:B------:R-:W-:Y:S01]  /*2950*/  ISETP.GE.AND P2, PT, R19, UR4, PT ;  /* 0x0000000413007c0c */ /* 0x000fe2000bf46270 */
[----:B------:R-:W-:Y:S01]  /*2960*/  IMAD.SHL.U32 R6, R6, 0x2, RZ ;  /* 0x0000000206067824 */ /* 0x000fe200078e00ff */
[----:B------:R-:W-:Y:S01]  /*2970*/  SEL R3, RZ, 0x1, P0 ;  /* 0x00000001ff037807 */ /* 0x000fe20000000000 */
[----:B---3--:R-:W-:Y:S01]  /*2980*/  IMAD R8, R9, R96, RZ ;  /* 0x0000006009087224 */ /* 0x008fe200078e02ff */
[----:B0-----:R-:W-:Y:S02]  /*2990*/  SEL R4, RZ, 0x4, P2 ;  /* 0x00000004ff047807 */ /* 0x001fe40001000000 */
[----:B------:R-:W-:-:S02]  /*29a0*/  LOP3.LUT R3, R6, 0x2, R3, 0xe2, !PT ;  /* 0x0000000206037812 */ /* 0x000fc400078ee203 */
[-C--:B-1----:R-:W-:Y:S02]  /*29b0*/  ISETP.GE.AND P2, PT, R16, R7.reuse, PT ;  /* 0x000000071000720c */ /* 0x082fe40003f46270 */
[----:B------:R-:W-:Y:S01]  /*29c0*/  LOP3.LUT R4, R3, R4, RZ, 0xfc, !PT ;  /* 0x0000000403047212 */ /* 0x000fe200078efcff */
[-C--:B------:R-:W-:Y:S01]  /*29d0*/  IMAD.WIDE.U32 R100, R225, R96.reuse, R216 ;  /* 0x00000060e1647225 */ /* 0x080fe200078e00d8 */
[----:B------:R-:W-:Y:S02]  /*29e0*/  SEL R3, R7, RZ, P2 ;  /* 0x000000ff07037207 */ /* 0x000fe40001000000 */
[----:B------:R-:W-:Y:S01]  /*29f0*/  ISETP.GE.AND P1, PT, R214, R7, PT ;  /* 0x00000007d600720c */ /* 0x000fe20003f26270 */
[C---:B------:R-:W-:Y:S02]  /*2a00*/  IMAD R5, R225.reuse, R97, R8 ;  /* 0x00000061e1057224 */ /* 0x040fe400078e0208 */
[----:B------:R-:W-:Y:S01]  /*2a10*/  IMAD.WIDE.U32 R98, R225, R96, R16 ;  /* 0x00000060e1627225 */ /* 0x000fe200078e0010 */
[----:B------:R-:W-:-:S03]  /*2a20*/  IADD3 R3, R16, R3, RZ ;  /* 0x0000000310037210 */ /* 0x000fc60007ffe0ff */
[C---:B------:R-:W-:Y:S02]  /*2a30*/  VIADD R31, R225.reuse, 0x20 ;  /* 0x00000020e11f7836 */ /* 0x040fe40000000000 */
[----:B------:R-:W-:Y:S02]  /*2a40*/  VIADD R25, R225, 0x20 ;  /* 0x00000020e1197836 */ /* 0x000fe40000000000 */
[----:B------:R-:W-:Y:S02]  /*2a50*/  IMAD.IADD R101, R101, 0x1, R5 ;  /* 0x0000000165657824 */ /* 0x000fe400078e0205 */
[----:B------:R-:W-:Y:S01]  /*2a60*/  IMAD.IADD R99, R5, 0x1, R99 ;  /* 0x0000000105637824 */ /* 0x000fe200078e0263 */
[----:B------:R-:W-:Y:S01]  /*2a70*/  SEL R5, R7, RZ, P1 ;  /* 0x000000ff07057207 */ /* 0x000fe20000800000 */
[----:B------:R-:W-:Y:S01]  /*2a80*/  IMAD.SHL.U32 R31, R31, 0x40, RZ ;  /* 0x000000401f1f7824 */ /* 0x000fe200078e00ff */
[----:B------:R-:W-:Y:S01]  /*2a90*/  SHF.R.S32.HI R10, RZ, 0x1f, R3 ;  /* 0x0000001fff0a7819 */ /* 0x000fe20000011403 */
[----:B------:R-:W-:-:S02]  /*2aa0*/  IMAD.SHL.U32 R25, R25, 0x40, RZ ;  /* 0x0000004019197824 */ /* 0x000fc400078e00ff */
[----:B------:R-:W-:Y:S01]  /*2ab0*/  IMAD.IADD R8, R214, 0x1, R5 ;  /* 0x00000001d6087824 */ /* 0x000fe200078e0205 */
[CC--:B------:R-:W-:Y:S02]  /*2ac0*/  LEA.HI R5, R10.reuse, R3.reuse, RZ, 0x6 ;  /* 0x000000030a057211 */ /* 0x0c0fe400078f30ff */
[----:B------:R-:W-:Y:S02]  /*2ad0*/  LEA.HI R10, R10, R3, RZ, 0x3 ;  /* 0x000000030a0a7211 */ /* 0x000fe400078f18ff */
[----:B------:R-:W-:Y:S02]  /*2ae0*/  LOP3.LUT R31, R31, 0x1c0, RZ, 0xc0, !PT ;  /* 0x000001c01f1f7812 */ /* 0x000fe400078ec0ff */
[----:B------:R-:W-:Y:S02]  /*2af0*/  LOP3.LUT R25, R25, 0x1c0, RZ, 0xc0, !PT ;  /* 0x000001c019197812 */ /* 0x000fe400078ec0ff */
[----:B------:R-:W-:Y:S02]  /*2b00*/  SHF.R.S32.HI R5, RZ, 0x6, R5 ;  /* 0x00000006ff057819 */ /* 0x000fe40000011405 */
[----:B------:R-:W-:-:S02]  /*2b10*/  LOP3.LUT R11, R31, 0x38, R10, 0xf8, !PT ;  /* 0x000000381f0b7812 */ /* 0x000fc400078ef80a */
[----:B------:R-:W-:-:S04]  /*2b20*/  SHF.R.U32.HI R25, RZ, 0x3, R25 ;  /* 0x00000003ff197819 */ /* 0x000fc80000011619 */
[----:B------:R-:W-:Y:S01]  /*2b30*/  LOP3.LUT R12, R11, R25, RZ, 0x3c, !PT ;  /* 0x000000190b0c7212 */ /* 0x000fe200078e3cff */
[----:B----4-:R-:W-:-:S05]  /*2b40*/  IMAD R125, R5, 0x1400, R27 ;  /* 0x00001400057d7824 */ /* 0x010fca00078e021b */
[----:B------:R-:W-:Y:S02]  /*2b50*/  IADD3 R125, R125, R12, RZ ;  /* 0x0000000c7d7d7210 */ /* 0x000fe40007ffe0ff */
[----:B------:R-:W3:Y:S01]  /*2b60*/  LDL R12, [R1+0x80] ;  /* 0x00008000010c7983 */ /* 0x000ee20000100800 */
[-C--:B------:R-:W-:Y:S01]  /*2b70*/  IMAD R6, R9, R90.reuse, RZ ;  /* 0x0000005a09067224 */ /* 0x080fe200078e02ff */
[C---:B------:R-:W-:Y:S01]  /*2b80*/  SHF.L.U32 R29, R225.reuse, 0x6, RZ ;  /* 0x00000006e11d7819 */ /* 0x040fe200000006ff */
[C---:B------:R-:W-:Y:S02]  /*2b90*/  IMAD.SHL.U32 R32, R225.reuse, 0x40, RZ ;  /* 0x00000040e1207824 */ /* 0x040fe400078e00ff */
[----:B------:R-:W-:-:S04]  /*2ba0*/  IMAD.WIDE.U32 R94, R225, R90, R216 ;  /* 0x0000005ae15e7225 */ /* 0x000fc800078e00d8 */
[C---:B------:R-:W-:Y:S02]  /*2bb0*/  IMAD R9, R225.reuse, R91, R6 ;  /* 0x0000005be1097224 */ /* 0x040fe400078e0206 */
[----:B------:R-:W-:Y:S01]  /*2bc0*/  IMAD.WIDE.U32 R92, R225, R90, R16 ;  /* 0x0000005ae15c7225 */ /* 0x000fe200078e0010 */
[----:B------:R-:W-:Y:S02]  /*2bd0*/  LOP3.LUT R32, R32, 0x1c0, RZ, 0xc0, !PT ;  /* 0x000001c020207812 */ /* 0x000fe400078ec0ff */
[----:B------:R-:W-:Y:S01]  /*2be0*/  LOP3.LUT R29, R29, 0x1c0, RZ, 0xc0, !PT ;  /* 0x000001c01d1d7812 */ /* 0x000fe200078ec0ff */
[----:B------:R-:W-:Y:S01]  /*2bf0*/  IMAD.IADD R95, R95, 0x1, R9 ;  /* 0x000000015f5f7824 */ /* 0x000fe200078e0209 */
[----:B------:R-:W-:Y:S01]  /*2c00*/  IADD3 R15, R225, 0x40, RZ ;  /* 0x00000040e10f7810 */ /* 0x000fe20007ffe0ff */
[----:B------:R-:W-:Y:S01]  /*2c10*/  IMAD.IADD R93, R9, 0x1, R93 ;  /* 0x00000001095d7824 */ /* 0x000fe200078e025d */
[----:B------:R-:W-:Y:S01]  /*2c20*/  SHF.R.S32.HI R9, RZ, 0x1f, R8 ;  /* 0x0000001fff097819 */ /* 0x000fe20000011408 */
[----:B------:R-:W-:Y:S01]  /*2c30*/  VIADD R30, R225, 0x40 ;  /* 0x00000040e11e7836 */ /* 0x000fe20000000000 */
[----:B------:R-:W0:Y:S01]  /*2c40*/  S2R R157, SR_TID.X ;  /* 0x00000000009d7919 */ /* 0x000e220000002100 */
[----:B------:R-:W-:Y:S01]  /*2c50*/  LOP3.LUT R3, R32, 0x38, R10, 0xf8, !PT ;  /* 0x0000003820037812 */ /* 0x000fe200078ef80a */
[----:B------:R-:W-:Y:S01]  /*2c60*/  IMAD.SHL.U32 R15, R15, 0x40, RZ ;  /* 0x000000400f0f7824 */ /* 0x000fe200078e00ff */
[----:B------:R-:W-:Y:S01]  /*2c70*/  SHF.R.U32.HI R29, RZ, 0x3, R29 ;  /* 0x00000003ff1d7819 */ /* 0x000fe2000001161d */
[----:B------:R-:W-:Y:S01]  /*2c80*/  IMAD.SHL.U32 R30, R30, 0x40, RZ ;  /* 0x000000401e1e7824 */ /* 0x000fe200078e00ff */
[----:B------:R-:W-:-:S02]  /*2c90*/  LEA.HI R21, R9, R8, RZ, 0x3 ;  /* 0x0000000809157211 */ /* 0x000fc400078f18ff */
[----:B------:R-:W-:Y:S01]  /*2ca0*/  LEA.HI R8, R9, R8, RZ, 0x6 ;  /* 0x0000000809087211 */ /* 0x000fe200078f30ff */
[----:B--2---:R-:W-:Y:S01]  /*2cb0*/  IMAD R127, R5, 0x1400, R28 ;  /* 0x00001400057f7824 */ /* 0x004fe200078e021c */
[----:B------:R-:W-:Y:S01]  /*2cc0*/  LOP3.LUT R6, R3, R29, RZ, 0x3c, !PT ;  /* 0x0000001d03067212 */ /* 0x000fe200078e3cff */
[----:B------:R-:W-:Y:S01]  /*2cd0*/  IMAD R123, R5, 0x1400, R20 ;  /* 0x00001400057b7824 */ /* 0x000fe200078e0214 */
[----:B------:R-:W-:Y:S02]  /*2ce0*/  LOP3.LUT R30, R30, 0x1c0, RZ, 0xc0, !PT ;  /* 0x000001c01e1e7812 */ /* 0x000fe400078ec0ff */
[----:B------:R-:W-:Y:S02]  /*2cf0*/  LOP3.LUT R15, R15, 0x1c0, RZ, 0xc0, !PT ;  /* 0x000001c00f0f7812 */ /* 0x000fe400078ec0ff */
[----:B------:R-:W-:Y:S02]  /*2d00*/  SHF.R.S32.HI R8, RZ, 0x6, R8 ;  /* 0x00000006ff087819 */ /* 0x000fe40000011408 */
[----:B------:R-:W-:Y:S01]  /*2d10*/  LOP3.LUT R5, R31, 0x38, R21, 0xf8, !PT ;  /* 0x000000381f057812 */ /* 0x000fe200078ef815 */
[----:B------:R-:W-:Y:S01]  /*2d20*/  IMAD.IADD R127, R127, 0x1, R6 ;  /* 0x000000017f7f7824 */ /* 0x000fe200078e0206 */
[----:B------:R-:W-:Y:S01]  /*2d30*/  SHF.R.U32.HI R15, RZ, 0x3, R15 ;  /* 0x00000003ff0f7819 */ /* 0x000fe2000001160f */
[----:B------:R-:W-:Y:S01]  /*2d40*/  IMAD R124, R8, 0x1400, R27 ;  /* 0x00001400087c7824 */ /* 0x000fe200078e021b */
[----:B------:R-:W-:-:S02]  /*2d50*/  LOP3.LUT R3, R32, 0x38, R21, 0xf8, !PT ;  /* 0x0000003820037812 */ /* 0x000fc400078ef815 */
[----:B------:R-:W-:Y:S02]  /*2d60*/  LOP3.LUT R6, R30, 0x38, R21, 0xf8, !PT ;  /* 0x000000381e067812 */ /* 0x000fe400078ef815 */
[----:B------:R-:W-:Y:S02]  /*2d70*/  LOP3.LUT R5, R5, R25, RZ, 0x3c, !PT ;  /* 0x0000001905057212 */ /* 0x000fe400078e3cff */
[----:B-----5:R-:W-:Y:S01]  /*2d80*/  SHF.R.S32.HI R11, RZ, 0x1f, R152 ;  /* 0x0000001fff0b7819 */ /* 0x020fe20000011498 */
[C---:B------:R-:W-:Y:S01]  /*2d90*/  IMAD R126, R8.reuse, 0x1400, R28 ;  /* 0x00001400087e7824 */ /* 0x040fe200078e021c */
[----:B------:R-:W-:Y:S01]  /*2da0*/  LOP3.LUT R3, R3, R29, RZ, 0x3c, !PT ;  /* 0x0000001d03037212 */ /* 0x000fe200078e3cff */
[----:B------:R-:W-:Y:S01]  /*2db0*/  IMAD R122, R8, 0x1400, R20 ;  /* 0x00001400087a7824 */ /* 0x000fe200078e0214 */
[-C--:B------:R-:W-:Y:S01]  /*2dc0*/  LOP3.LUT R9, R6, R15.reuse, RZ, 0x3c, !PT ;  /* 0x0000000f06097212 */ /* 0x080fe200078e3cff */
[----:B------:R-:W-:Y:S01]  /*2dd0*/  IMAD.IADD R124, R124, 0x1, R5 ;  /* 0x000000017c7c7824 */ /* 0x000fe200078e0205 */
[----:B------:R-:W-:Y:S01]  /*2de0*/  LOP3.LUT R13, R30, 0x38, R10, 0xf8, !PT ;  /* 0x000000381e0d7812 */ /* 0x000fe200078ef80a */
[----:B------:R-:W-:Y:S01]  /*2df0*/  IMAD R5, R11, R96, RZ ;  /* 0x000000600b057224 */ /* 0x000fe200078e02ff */
[----:B------:R-:W-:Y:S01]  /*2e00*/  ISETP.GE.AND P0, PT, R22, UR4, PT ;  /* 0x0000000416007c0c */ /* 0x000fe2000bf06270 */
[----:B------:R-:W-:Y:S01]  /*2e10*/  IMAD.IADD R126, R126, 0x1, R3 ;  /* 0x000000017e7e7824 */ /* 0x000fe200078e0203 */
[----:B------:R-:W-:Y:S01]  /*2e20*/  LOP3.LUT R14, R13, R15, RZ, 0x3c, !PT ;  /* 0x0000000f0d0e7212 */ /* 0x000fe200078e3cff */
[----:B------:R-:W-:Y:S01]  /*2e30*/  IMAD.IADD R122, R122, 0x1, R9 ;  /* 0x000000017a7a7824 */ /* 0x000fe200078e0209 */
[C-C-:B------:R-:W-:Y:S01]  /*2e40*/  SHF.L.U64.HI R3, R96.reuse, 0x5, R97.reuse ;  /* 0x0000000560037819 */ /* 0x140fe20000010261 */
[----:B------:R-:W-:Y:S01]  /*2e50*/  IMAD R9, R97, 0x50, RZ ;  /* 0x0000005061097824 */ /* 0x000fe200078e02ff */
[----:B------:R-:W-:Y:S01]  /*2e60*/  SHF.L.U64.HI R105, R96, 0x6, R97 ;  /* 0x0000000660697819 */ /* 0x000fe20000010261 */
[----:B------:R-:W-:Y:S01]  /*2e70*/  IMAD R13, R152, R97, R5 ;  /* 0x00000061980d7224 */ /* 0x000fe200078e0205 */
[C---:B------:R-:W-:Y:S01]  /*2e80*/  SHF.L.U32 R102, R96.reuse, 0x5, RZ ;  /* 0x0000000560667819 */ /* 0x040fe200000006ff */
[----:B------:R-:W-:-:S02]  /*2e90*/  IMAD.SHL.U32 R106, R96, 0x40, RZ ;  /* 0x00000040606a7824 */ /* 0x000fc400078e00ff */
[----:B------:R-:W-:Y:S01]  /*2ea0*/  IMAD.WIDE.U32 R100, R152, R96, R100 ;  /* 0x0000006098647225 */ /* 0x000fe200078e0064 */
[----:B------:R-:W-:-:S03]  /*2eb0*/  SEL R5, RZ, 0x8, P0 ;  /* 0x00000008ff057807 */ /* 0x000fc60000000000 */
[----:B------:R-:W-:-:S04]  /*2ec0*/  IMAD.WIDE.U32 R98, R152, R96, R98 ;  /* 0x0000006098627225 */ /* 0x000fc800078e0062 */
[----:B------:R-:W-:-:S04]  /*2ed0*/  IMAD.WIDE.U32 R96, R96, 0x50, RZ ;  /* 0x0000005060607825 */ /* 0x000fc800078e00ff */
[-C--:B------:R-:W-:Y:S01]  /*2ee0*/  IMAD R11, R11, R90.reuse, RZ ;  /* 0x0000005a0b0b7224 */ /* 0x080fe200078e02ff */
[C---:B------:R-:W-:Y:S01]  /*2ef0*/  SHF.L.U64.HI R103, R90.reuse, 0x5, R91 ;  /* 0x000000055a677819 */ /* 0x040fe2000001025b */
[----:B------:R-:W-:Y:S01]  /*2f00*/  IMAD.IADD R116, R97, 0x1, R9 ;  /* 0x0000000161747824 */ /* 0x000fe200078e0209 */
[----:B------:R-:W-:Y:S01]  /*2f10*/  SHF.L.U64.HI R107, R90, 0x6, R91 ;  /* 0x000000065a6b7819 */ /* 0x000fe2000001025b */
[----:B------:R-:W-:Y:S01]  /*2f20*/  IMAD R117, R91, 0x50, RZ ;  /* 0x000000505b757824 */ /* 0x000fe200078e02ff */
[----:B------:R-:W-:Y:S01]  /*2f30*/  LOP3.LUT R27, R4, R5, RZ, 0xfc, !PT ;  /* 0x00000005041b7212 */ /* 0x000fe200078efcff */
[----:B------:R-:W-:Y:S01]  /*2f40*/  IMAD R11, R152, R91, R11 ;  /* 0x0000005b980b7224 */ /* 0x000fe200078e020b */
[----:B------:R-:W-:Y:S01]  /*2f50*/  SHF.R.S32.HI R9, RZ, 0x3, R10 ;  /* 0x00000003ff097819 */ /* 0x000fe2000001140a */
[C---:B------:R-:W-:Y:S01]  /*2f60*/  IMAD.SHL.U32 R104, R90.reuse, 0x20, RZ ;  /* 0x000000205a687824 */ /* 0x040fe200078e00ff */
[----:B------:R-:W-:Y:S01]  /*2f70*/  SHF.R.S32.HI R20, RZ, 0x3, R21 ;  /* 0x00000003ff147819 */ /* 0x000fe20000011415 */
[----:B------:R-:W-:Y:S01]  /*2f80*/  IMAD.SHL.U32 R108, R90, 0x40, RZ ;  /* 0x000000405a6c7824 */ /* 0x000fe200078e00ff */
[----:B------:R-:W-:Y:S01]  /*2f90*/  LOP3.LUT R10, R10, 0xfffffff8, RZ, 0xc0, !PT ;  /* 0xfffffff80a0a7812 */ /* 0x000fe200078ec0ff */
[----:B------:R-:W-:Y:S01]  /*2fa0*/  IMAD.WIDE.U32 R94, R152, R90, R94 ;  /* 0x0000005a985e7225 */ /* 0x000fe200078e005e */
[----:B------:R-:W-:-:S03]  /*2fb0*/  LOP3.LUT R21, R21, 0xfffffff8, RZ, 0xc0, !PT ;  /* 0xfffffff815157812 */ /* 0x000fc600078ec0ff */
[----:B------:R-:W-:Y:S01]  /*2fc0*/  IMAD.WIDE.U32 R92, R152, R90, R92 ;  /* 0x0000005a985c7225 */ /* 0x000fe200078e005c */
[----:B------:R-:W-:-:S03]  /*2fd0*/  SHF.L.U32 R112, R7, 0x1, RZ ;  /* 0x0000000107707819 */ /* 0x000fc600000006ff */
[----:B------:R-:W-:Y:S01]  /*2fe0*/  IMAD.WIDE.U32 R90, R90, 0x50, RZ ;  /* 0x000000505a5a7825 */ /* 0x000fe200078e00ff */
[----:B------:R-:W-:-:S03]  /*2ff0*/  LOP3.LUT R25, R27, 0x2, RZ, 0xc0, !PT ;  /* 0x000000021b197812 */ /* 0x000fc600078ec0ff */
[----:B------:R-:W-:Y:S01]  /*3000*/  IMAD.IADD R115, R115, 0x1, R26 ;  /* 0x0000000173737824 */ /* 0x000fe200078e021a */
[----:B------:R-:W-:Y:S01]  /*3010*/  LOP3.LUT R26, R27, 0x4, RZ, 0xc0, !PT ;  /* 0x000000041b1a7812 */ /* 0x000fe200078ec0ff */
[----:B------:R-:W-:Y:S01]  /*3020*/  IMAD.IADD R123, R123, 0x1, R14 ;  /* 0x000000017b7b7824 */ /* 0x000fe200078e020e */
[----:B0-----:R-:W-:Y:S01]  /*3030*/  LEA.HI R157, R157, 0x8, RZ, 0x19 ;  /* 0x000000089d9d7811 */ /* 0x001fe200078fc8ff */
        /* <DEDUP_REMOVED lines=8> */
[----:B------:R-:W-:Y:S02]  /*30c0*/  SHF.R.S32.HI R28, RZ, 0x1f, R10 ;  /* 0x0000001fff1c7819 */ /* 0x000fe4000001140a */
[----:B------:R-:W-:Y:S01]  /*30d0*/  SHF.R.S32.HI R29, RZ, 0x1f, R21 ;  /* 0x0000001fff1d7819 */ /* 0x000fe20000011415 */
[----:B---3--:R-:W-:-:S07]  /*30e0*/  IMAD R109, R12, 0x20, R225 ;  /* 0x000000200c6d7824 */ /* 0x008fce00078e02e1 */
.L_x_2776:
[----:B--2---:R-:W2:Y:S01]  /*30f0*/  LDL R34, [R1+0x7c] ;  /* 0x00007c0001227983 */ /* 0x004ea20000100800 */
[----:B------:R-:W0:Y:S01]  /*3100*/  LDC R32, c[0x0][0x430] ;  /* 0x00010c00ff207b82 */ /* 0x000e220000000800 */
[----:B------:R-:W-:Y:S01]  /*3110*/  VIADD R2, R2, 0xffffffff ;  /* 0xffffffff02027836 */ /* 0x000fe20000000000 */
[----:B------:R-:W-:-:S03]  /*3120*/  ULDC.64 UR4, c[0x0][0x208] ;  /* 0x0000820000047ab9 */ /* 0x000fc60000000a00 */
[----:B---3--:R-:W-:-:S03]  /*3130*/  IMAD R11, R2, 0x50, R109 ;  /* 0x00000050020b7824 */ /* 0x008fc600078e026d */
        /* <DEDUP_REMOVED lines=14> */
[----:B------:R-:W-:Y:S01]  /*3220*/  @!P0 IMAD R33, R0, R15, R30 ;  /* 0x0000000f00218224 */ /* 0x000fe200078e021e */
[----:B------:R-:W-:-:S05]  /*3230*/  @!P0 MOV R30, R11 ;  /* 0x0000000b001e8202 */ /* 0x000fca0000000f00 */
[----:B------:R-:W-:-:S04]  /*3240*/  @!P0 IMAD.WIDE.U32 R14, R0, R14, R30 ;  /* 0x0000000e000e8225 */ /* 0x000fc800078e001e */
[----:B------:R-:W-:Y:S01]  /*3250*/  @!P0 IMAD.IADD R15, R15, 0x1, R33 ;  /* 0x000000010f0f8824 */ /* 0x000fe200078e0221 */
[----:B---3--:R-:W-:Y:S01]  /*3260*/  @!P0 LEA R12, P3, R14, R12, 0x2 ;  /* 0x0000000c0e0c8211 */ /* 0x008fe200078610ff */
[----:B------:R-:W-:-:S03]  /*3270*/  IMAD.MOV.U32 R30, RZ, RZ, RZ ;  /* 0x000000ffff1e7224 */ /* 0x000fc600078e00ff */
[----:B------:R-:W-:-:S05]  /*3280*/  @!P0 LEA.HI.X R13, R14, R13, R15, 0x2, P3 ;  /* 0x0000000d0e0d8211 */ /* 0x000fca00018f140f */
[----:B------:R0:W5:Y:S01]  /*3290*/  @!P0 LDG.E R30, desc[UR4][R12.64] ;  /* 0x000000040c1e8981 */ /* 0x000162000c1e1900 */
[----:B------:R-:W-:Y:S01]  /*32a0*/  ISETP.GE.AND P0, PT, R111, 0x1, PT ;  /* 0x000000016f00780c */ /* 0x000fe20003f06270 */
[----:B------:R-:W-:Y:S01]  /*32b0*/  IMAD.MOV R31, RZ, RZ, -R11 ;  /* 0x000000ffff1f7224 */ /* 0x000fe200078e0a0b */
[----:B------:R-:W-:Y:S01]  /*32c0*/  ISETP.GT.AND P3, PT, R2, R113, PT ;  /* 0x000000710200720c */ /* 0x000fe20003f64270 */
[----:B------:R-:W-:Y:S05]  /*32d0*/  YIELD ;  /* 0x0000000000007946 */ /* 0x000fea0003800000 */
[----:B------:R-:W-:Y:S01]  /*32e0*/  BSSY B0, `(.L_x_2660) ;  /* 0x0000815000007945 */ /* 0x000fe20003800000 */
[----:B------:R-:W-:Y:S01]  /*32f0*/  IMAD R31, R32, R31, R35 ;  /* 0x0000001f201f7224 */ /* 0x000fe200078e0223 */
[----:B------:R-:W-:Y:S01]  /*3300*/  P2R R110, PR, RZ, 0x8 ;  /* 0x00000008ff6e7803 */ /* 0x000fe20000000000 */
        /* <DEDUP_REMOVED lines=10> */
[----:B------:R-:W-:Y:S02]  /*33b0*/  IMAD R87, R2, -0x50, R24 ;  /* 0xffffffb002577824 */ /* 0x000fe400078e0218 */
[----:B------:R-:W-:Y:S01]  /*33c0*/  IMAD R11, R31, UR5, R14 ;  /* 0x000000051f0b7c24 */ /* 0x000fe2000f8e020e */
[----:B------:R-:W-:Y:S01]  /*33d0*/  ULDC.64 UR4, c[0x0][0x310] ;  /* 0x0000c40000047ab9 */ /* 0x000fe20000000a00 */
[----:B------:R-:W-:Y:S01]  /*33e0*/  IMAD R14, R116, R2, RZ ;  /* 0x00000002740e7224 */ /* 0x000fe200078e02ff */
[----:B------:R-:W-:Y:S01]  /*33f0*/  VIMNMX R87, R87, 0x50, PT ;  /* 0x0000005057577848 */ /* 0x000fe20003fe0100 */
[----:B------:R-:W-:Y:S01]  /*3400*/  IMAD R15, R86, UR4, RZ ;  /* 0x00000004560f7c24 */ /* 0x000fe2000f8e02ff */
[----:B------:R-:W-:-:S02]  /*3410*/  IADD3 R13, R13, R11, RZ ;  /* 0x0000000b0d0d7210 */ /* 0x000fc40007ffe0ff */
[----:B------:R-:W-:Y:S01]  /*3420*/  SHF.R.S32.HI R11, RZ, 0x1f, R2 ;  /* 0x0000001fff0b7819 */ /* 0x000fe20000011402 */
[C---:B------:R-:W-:Y:S02]  /*3430*/  IMAD R15, R30.reuse, UR5, R15 ;  /* 0x000000051e0f7c24 */ /* 0x040fe4000f8e020f */
[----:B------:R-:W-:Y:S01]  /*3440*/  IMAD.WIDE.U32 R12, R30, UR4, R12 ;  /* 0x000000041e0c7c25 */ /* 0x000fe2000f8e000c */
[----:B------:R-:W-:-:S03]  /*3450*/  ULDC.64 UR4, c[0x0][0x308] ;  /* 0x0000c20000047ab9 */ /* 0x000fc60000000a00 */
[----:B------:R-:W-:Y:S02]  /*3460*/  IMAD.IADD R13, R13, 0x1, R15 ;  /* 0x000000010d0d7824 */ /* 0x000fe400078e020f */
        /* <DEDUP_REMOVED lines=27> */
[----:B------:R-:W-:Y:S02]  /*3620*/  IADD3 R33, P4, R94, R12, RZ ;  /* 0x0000000c5e217210 */ /* 0x000fe40007f9e0ff */
[----:B------:R-:W-:Y:S02]  /*3630*/  CS2R R76, SRZ ;  /* 0x00000000004c7805 */ /* 0x000fe4000001ff00 */
[----:B------:R-:W-:Y:S01]  /*3640*/  ISETP.GE.AND P5, PT, R216, R111, PT ;  /* 0x0000006fd800720c */ /* 0x000fe20003fa6270 */
[----:B------:R-:W-:Y:S01]  /*3650*/  IMAD.X R35, R11, 0x1, R5, P0 ;  /* 0x000000010b237824 */ /* 0x000fe200000e0605 */
[----:B------:R-:W-:Y:S02]  /*3660*/  LEA R34, P0, R32, UR4, 0x1 ;  /* 0x0000000420227c11 */ /* 0x000fe4000f8008ff */
[----:B------:R-:W-:-:S02]  /*3670*/  CS2R R78, SRZ ;  /* 0x00000000004e7805 */ /* 0x000fc4000001ff00 */
[----:B------:R-:W-:Y:S01]  /*3680*/  IADD3.X R36, R80, R7, RZ, P4, !PT ;  /* 0x0000000750247210 */ /* 0x000fe200027fe4ff */
[----:B------:R-:W-:Y:S01]  /*3690*/  ULDC.64 UR6, c[0x0][0x208] ;  /* 0x0000820000067ab9 */ /* 0x000fe20000000a00 */
[----:B------:R-:W-:Y:S01]  /*36a0*/  LEA.HI.X R35, R32, UR5, R35, 0x1, P0 ;  /* 0x0000000520237c11 */ /* 0x000fe200080f0c23 */
[----:B------:R-:W-:Y:S01]  /*36b0*/  ULDC.64 UR4, c[0x0][0x400] ;  /* 0x0001000000047ab9 */ /* 0x000fe20000000a00 */
[----:B------:R-:W-:Y:S02]  /*36c0*/  ISETP.GE.AND P4, PT, R221, R111, PT ;  /* 0x0000006fdd00720c */ /* 0x000fe40003f86270 */
[C---:B------:R-:W-:Y:S01]  /*36d0*/  LEA R32, P0, R33.reuse, UR4, 0x1 ;  /* 0x0000000421207c11 */ /* 0x040fe2000f8008ff */
[----:B------:R0:W5:Y:S03]  /*36e0*/  @!P5 LDG.E.64 R76, desc[UR6][R34.64] ;  /* 0x00000006224cd981 */ /* 0x000166000c1e1b00 */
[----:B------:R-:W-:-:S02]  /*36f0*/  LEA.HI.X R33, R33, UR5, R36, 0x1, P0 ;  /* 0x0000000521217c11 */ /* 0x000fc400080f0c24 */
        /* <DEDUP_REMOVED lines=15> */
.L_x_2664:
[----:B------:R-:W-:Y:S05]  /*37f0*/  BSYNC B1 ;  /* 0x0000000000017941 */ /* 0x000fea0003800000 */
.L_x_2663:
[----:B0----5:R-:W-:Y:S01]  /*3800*/  IMAD.MOV.U32 R32, RZ, RZ, R64 ;  /* 0x000000ffff207224 */ /* 0x021fe200078e0040 */
[----:B------:R-:W-:Y:S01]  /*3810*/  BSSY B1, `(.L_x_2665) ;  /* 0x0000047000017945 */ /* 0x000fe20003800000 */
[----:B------:R-:W-:Y:S01]  /*3820*/  IMAD.MOV.U32 R34, RZ, RZ, R65 ;  /* 0x000000ffff227224 */ /* 0x000fe200078e0041 */
[----:B------:R-:W-:Y:S01]  /*3830*/  CS2R R52, SRZ ;  /* 0x0000000000347805 */ /* 0x000fe2000001ff00 */
[----:B------:R-:W-:Y:S01]  /*3840*/  IMAD.MOV.U32 R33, RZ, RZ, R68 ;  /* 0x000000ffff217224 */ /* 0x000fe200078e0044 */
[----:B------:R-:W-:Y:S01]  /*3850*/  PRMT R145, R32, 0x7610, R145 ;  /* 0x0000761020917816 */ /* 0x000fe20000000091 */
[----:B------:R-:W-:Y:S01]  /*3860*/  IMAD.MOV.U32 R32, RZ, RZ, R69 ;  /* 0x000000ffff207224 */ /* 0x000fe200078e0045 */
[----:B------:R-:W-:Y:S01]  /*3870*/  PRMT R144, R34, 0x7610, R144 ;  /* 0x0000761022907816 */ /* 0x000fe20000000090 */
[----:B------:R-:W-:Y:S01]  /*3880*/  IMAD.MOV.U32 R34, RZ, RZ, R76 ;  /* 0x000000ffff227224 */ /* 0x000fe200078e004c */
[----:B------:R-:W-:Y:S01]  /*3890*/  PRMT R147, R33, 0x7610, R147 ;  /* 0x0000761021937816 */ /* 0x000fe20000000093 */
[----:B------:R-:W-:Y:S01]  /*38a0*/  VIADD R35, R225, 0x20 ;  /* 0x00000020e1237836 */ /* 0x000fe20000000000 */
[----:B------:R-:W-:Y:S01]  /*38b0*/  PRMT R146, R32, 0x7610, R146 ;  /* 0x0000761020927816 */ /* 0x000fe20000000092 */
[----:B------:R-:W-:Y:S01]  /*38c0*/  IMAD.MOV.U32 R32, RZ, RZ, R73 ;  /* 0x000000ffff207224 */ /* 0x000fe200078e0049 */
[----:B------:R-:W-:-:S02]  /*38d0*/  MOV R33, R72 ;  /* 0x0000004800217202 */ /* 0x000fc40000000f00 */
[----:B------:R-:W-:Y:S02]  /*38e0*/  CS2R R56, SRZ ;  /* 0x0000000000387805 */ /* 0x000fe4000001ff00 */
[----:B------:R-:W-:Y:S02]  /*38f0*/  PRMT R121, R34, 0x7610, R121 ;  /* 0x0000761022797816 */ /* 0x000fe40000000079 */
[----:B------:R-:W-:Y:S02]  /*3900*/  CS2R R60, SRZ ;  /* 0x00000000003c7805 */ /* 0x000fe4000001ff00 */
[----:B------:R-:W-:Y:S01]  /*3910*/  PRMT R148, R32, 0x5410, R33 ;  /* 0x0000541020947816 */ /* 0x000fe20000000021 */
[----:B------:R-:W-:Y:S01]  /*3920*/  IMAD.MOV.U32 R33, RZ, RZ, R77 ;  /* 0x000000ffff217224 */ /* 0x000fe200078e004d */
[----:B------:R-:W-:Y:S01]  /*3930*/  MOV R34, R67 ;  /* 0x0000004300227202 */ /* 0x000fe20000000f00 */
[----:B------:R-:W-:Y:S01]  /*3940*/  IMAD.MOV.U32 R32, RZ, RZ, R66 ;  /* 0x000000ffff207224 */ /* 0x000fe200078e0042 */
[----:B------:R-:W-:-:S02]  /*3950*/  ISETP.GE.AND P4, PT, R35, R87, PT ;  /* 0x000000572300720c */ /* 0x000fc40003f86270 */
[----:B------:R-:W-:Y:S02]  /*3960*/  CS2R R50, SRZ ;  /* 0x0000000000327805 */ /* 0x000fe4000001ff00 */
        /* <DEDUP_REMOVED lines=13> */
[----:B------:R-:W-:Y:S02]  /*3a40*/  CS2R R58, SRZ ;  /* 0x00000000003a7805 */ /* 0x000fe4000001ff00 */
[----:B------:R-:W-:Y:S02]  /*3a50*/  PRMT R150, R33, 0x5410, R34 ;  /* 0x0000541021967816 */ /* 0x000fe40000000022 */
[----:B------:R-:W-:Y:S02]  /*3a60*/  CS2R R62, SRZ ;  /* 0x00000000003e7805 */ /* 0x000fe4000001ff00 */
        /* <DEDUP_REMOVED lines=11> */
[----:B------:R-:W-:Y:S02]  /*3b20*/  LEA R34, P0, R32, UR4, 0x1 ;  /* 0x0000000420227c11 */ /* 0x000fe4000f8008ff */
[----:B------:R-:W-:Y:S02]  /*3b30*/  ISETP.GE.AND P5, PT, R216, R111, PT ;  /* 0x0000006fd800720c */ /* 0x000fe40003fa6270 */
[----:B------:R-:W-:Y:S02]  /*3b40*/  LEA.HI.X R35, R32, UR5, R35, 0x1, P0 ;  /* 0x0000000520237c11 */ /* 0x000fe400080f0c23 */
[----:B------:R-:W-:-:S04]  /*3b50*/  LEA R32, P0, R33, UR6, 0x1 ;  /* 0x0000000621207c11 */ /* 0x000fc8000f8008ff */
[----:B------:R-:W-:Y:S02]  /*3b60*/  LEA.HI.X R33, R33, UR7, R36, 0x1, P0 ;  /* 0x0000000721217c11 */ /* 0x000fe400080f0c24 */
[-C--:B------:R-:W-:Y:S02]  /*3b70*/  ISETP.GE.AND P0, PT, R221, R111.reuse, PT ;  /* 0x0000006fdd00720c */ /* 0x080fe40003f06270 */
[----:B------:R-:W-:Y:S02]  /*3b80*/  CS2R R56, SRZ ;  /* 0x0000000000387805 */ /* 0x000fe4000001ff00 */
[----:B------:R-:W-:Y:S01]  /*3b90*/  CS2R R58, SRZ ;  /* 0x00000000003a7805 */ /* 0x000fe2000001ff00 */
        /* <DEDUP_REMOVED lines=8> */
[----:B------:R-:W-:-:S02]  /*3c20*/  CS2R R54, SRZ ;  /* 0x0000000000367805 */ /* 0x000fc4000001ff00 */
[----:B------:R-:W-:Y:S01]  /*3c30*/  CS2R R50, SRZ ;  /* 0x0000000000327805 */ /* 0x000fe2000001ff00 */
[----:B------:R0:W5:Y:S04]  /*3c40*/  @!P5 LDG.E.64 R52, desc[UR8][R34.64+0x80] ;  /* 0x000080082234d981 */ /* 0x000168000c1e1b00 */
[----:B------:R0:W5:Y:S04]  /*3c50*/  @!P5 LDG.E.64 R54, desc[UR8][R32.64+0x80] ;  /* 0x000080082036d981 */ /* 0x000168000c1e1b00 */
[----:B------:R0:W5:Y:S04]  /*3c60*/  @!P0 LDG.E.64 R48, desc[UR8][R34.64+0xc0] ;  /* 0x0000c00822308981 */ /* 0x000168000c1e1b00 */
[----:B------:R0:W5:Y:S02]  /*3c70*/  @!P0 LDG.E.64 R50, desc[UR8][R32.64+0xc0] ;  /* 0x0000c00820328981 */ /* 0x000164000c1e1b00 */
.L_x_2666:
[----:B------:R-:W-:Y:S05]  /*3c80*/  BSYNC B1 ;  /* 0x0000000000017941 */ /* 0x000fea0003800000 */
.L_x_2665:
[----:B0----5:R-:W-:Y:S01]  /*3c90*/  MOV R33, R52 ;  /* 0x0000003400217202 */ /* 0x021fe20000000f00 */
[----:B------:R-:W-:Y:S01]  /*3ca0*/  IMAD.MOV.U32 R32, RZ, RZ, R53 ;  /* 0x000000ffff207224 */ /* 0x000fe200078e0035 */
[----:B------:R-:W-:Y:S01]  /*3cb0*/  BSSY B1, `(.L_x_2667) ;  /* 0x0000043000017945 */ /* 0x000fe20003800000 */
[----:B------:R-:W-:Y:S01]  /*3cc0*/  VIADD R36, R225, 0x40 ;  /* 0x00000040e1247836 */ /* 0x000fe20000000000 */
[----:B------:R-:W-:Y:S01]  /*3cd0*/  PRMT R137, R137, 0x5410, R33 ;  /* 0x0000541089897816 */ /* 0x000fe20000000021 */
[----:B------:R-:W-:Y:S01]  /*3ce0*/  IMAD.MOV.U32 R33, RZ, RZ, R60 ;  /* 0x000000ffff217224 */ /* 0x000fe200078e003c */
        /* <DEDUP_REMOVED lines=26> */
[----:B------:R-:W-:-:S02]  /*3e90*/  PRMT R135, R35, 0x5410, R34 ;  /* 0x0000541023877816 */ /* 0x000fc40000000022 */
[----:B------:R-:W-:Y:S02]  /*3ea0*/  CS2R R34, SRZ ;  /* 0x0000000000227805 */ /* 0x000fe4000001ff00 */
        /* <DEDUP_REMOVED lines=35> */
.L_x_2668:
[----:B------:R-:W-:Y:S05]  /*40e0*/  BSYNC B1 ;  /* 0x0000000000017941 */ /* 0x000fea0003800000 */
.L_x_2667:
        /* <DEDUP_REMOVED lines=15> */
[----:B------:R-:W-:Y:S02]  /*41e0*/  IMAD.MOV.U32 R12, RZ, RZ, R34 ;  /* 0x000000ffff0c7224 */ /* 0x000fe400078e0022 */
        /* <DEDUP_REMOVED lines=14> */
[----:B------:R-:W-:Y:S06]  /*42d0*/  @!P0 BRA `(.L_x_2669) ;  /* 0x0000000000048947 */ /* 0x000fec0003800000 */
[----:B------:R-:W-:Y:S01]  /*42e0*/  BPT.TRAP 0x1 ;  /* 0x000000040000795c */ /* 0x000fe20000300000 */
.L_x_2669:
[----:B------:R-:W-:Y:S01]  /*42f0*/  IMAD R88, R213, 0x8, R23 ;  /* 0x00000008d5587824 */ /* 0x000fe200078e0217 */
[----:B------:R-:W-:Y:S01]  /*4300*/  SHF.L.U32 R89, R227, 0x1f, RZ ;  /* 0x0000001fe3597819 */ /* 0x000fe200000006ff */
[----:B------:R-:W-:Y:S03]  /*4310*/  BSSY B1, `(.L_x_2670) ;  /* 0x0000003000017945 */ /* 0x000fe60003800000 */
[----:B------:R-:W0:Y:S02]  /*4320*/  SYNCS.PHASECHK.TRANS64.TRYWAIT P6, [R88+URZ+0x38890], R89 ;  /* 0x03889059580075a7 */ /* 0x000e2400080c017f */
[----:B0-----:R-:W-:Y:S05]  /*4330*/  @!P6 BRA `(.L_x_2671) ;  /* 0x000002e00014e947 */ /* 0x001fea0003800000 */
.L_x_3062:
[----:B------:R-:W-:Y:S05]  /*4340*/  BSYNC B1 ;  /* 0x0000000000017941 */ /* 0x000fea0003800000 */
.L_x_2670:
[----:B------:R-:W-:-:S03]  /*4350*/  UMOV UR4, 0xffffffff ;  /* 0xffffffff00047882 */ /* 0x000fc60000000000 */
[----:B------:R-:W-:Y:S05]  /*4360*/  BRA.DIV UR4, `(.L_x_2672) ;  /* 0x000002e2041c7947 */ /* 0x000fea000b800000 */
[----:B------:R1:W2:Y:S04]  /*4370*/  SHFL.IDX PT, R80, R118, RZ, 0x181f ;  /* 0x00181fff76507589 */ /* 0x0002a800000e0000 */
[----:B------:R1:W3:Y:S02]  /*4380*/  SHFL.IDX PT, R11, R119, RZ, 0x181f ;  /* 0x00181fff770b7589 */ /* 0x0002e400000e0000 */
.L_x_3066:
        /* <DEDUP_REMOVED lines=51> */
.L_x_2678:
[----:B------:R-:W-:Y:S05]  /*46c0*/  BSYNC B3 ;  /* 0x0000000000037941 */ /* 0x000fea0003800000 */
.L_x_2677:
[----:B---3--:R-:W-:Y:S01]  /*46d0*/  LEA R76, P3, R16, R11, 0x1 ;  /* 0x0000000b104c7211 */ /* 0x008fe200078608ff */
[----:B------:R-:W-:-:S03]  /*46e0*/  ULDC.64 UR4, c[0x0][0x208] ;  /* 0x0000820000047ab9 */ /* 0x000fc60000000a00 */
[----:B--2---:R-:W-:-:S05]  /*46f0*/  LEA.HI.X R77, R16, R80, R17, 0x1, P3 ;  /* 0x00000050104d7211 */ /* 0x004fca00018f0c11 */
[----:B0-----:R4:W-:Y:S04]  /*4700*/  ST.E.128 desc[UR4][R76.64], R12 ;  /* 0x0000000c4c007985 */ /* 0x0019e8000c101d04 */
.L_x_2676:
[----:B------:R-:W-:Y:S05]  /*4710*/  BSYNC B2 ;  /* 0x0000000000027941 */ /* 0x000fea0003800000 */
.L_x_2675:
        /* <DEDUP_REMOVED lines=48> */
.L_x_2682:
[----:B------:R-:W-:Y:S05]  /*4a20*/  BSYNC B3 ;  /* 0x0000000000037941 */ /* 0x000fea0003800000 */
.L_x_2681:
[----:B---3--:R-:W-:Y:S01]  /*4a30*/  LEA R72, P3, R212, R11, 0x1 ;  /* 0x0000000bd4487211 */ /* 0x008fe200078608ff */
[----:B------:R-:W-:-:S03]  /*4a40*/  ULDC.64 UR4, c[0x0][0x208] ;  /* 0x0000820000047ab9 */ /* 0x000fc60000000a00 */
[----:B--2---:R-:W-:-:S05]  /*4a50*/  LEA.HI.X R73, R212, R80, R215, 0x1, P3 ;  /* 0x00000050d4497211 */ /* 0x004fca00018f0cd7 */
[----:B0-----:R0:W-:Y:S04]  /*4a60*/  ST.E.128 desc[UR4][R72.64], R12 ;  /* 0x0000000c48007985 */ /* 0x0011e8000c101d04 */
.L_x_2680:
[----:B------:R-:W-:Y:S05]  /*4a70*/  BSYNC B2 ;  /* 0x0000000000027941 */ /* 0x000fea0003800000 */
.L_x_2679:
        /* <DEDUP_REMOVED lines=50> */
.L_x_2686:
[----:B------:R-:W-:Y:S05]  /*4da0*/  BSYNC B3 ;  /* 0x0000000000037941 */ /* 0x000fea0003800000 */
.L_x_2685:
[----:B---3--:R-:W-:Y:S01]  /*4db0*/  LEA R68, P3, R19, R11, 0x1 ;  /* 0x0000000b13447211 */ /* 0x008fe200078608ff */
[----:B------:R-:W-:-:S03]  /*4dc0*/  ULDC.64 UR4, c[0x0][0x208] ;  /* 0x0000820000047ab9 */ /* 0x000fc60000000a00 */
[----:B--2---:R-:W-:-:S05]  /*4dd0*/  LEA.HI.X R69, R19, R80, R219, 0x1, P3 ;  /* 0x0000005013457211 */ /* 0x004fca00018f0cdb */
[----:B----4-:R0:W-:Y:S04]  /*4de0*/  ST.E.128 desc[UR4][R68.64], R12 ;  /* 0x0000000c44007985 */ /* 0x0101e8000c101d04 */
.L_x_2684:
[----:B------:R-:W-:Y:S05]  /*4df0*/  BSYNC B2 ;  /* 0x0000000000027941 */ /* 0x000fea0003800000 */
.L_x_2683:
        /* <DEDUP_REMOVED lines=18> */
[----:B------:R-:W-:Y:S01]  /*4f20*/  FFMA.FTZ R65, R69, R68, -R65 ;  /* 0x0000004445417223 */ /* 0x000fe20000010841 */
[----:B------:R-:W-:Y:S01]  /*4f30*/  MOV R69, R12 ;  /* 0x0000000c00457202 */ /* 0x000fe20000000f00 */
[----:B------:R-:W-:Y:S01]  /*4f40*/  FFMA.FTZ R13, R67, R68, R13 ;  /* 0x00000044430d7223 */ /* 0x000fe2000001000d */
[----:B------:R-:W-:Y:S02]  /*4f50*/  IMAD.MOV.U32 R67, RZ, RZ, R15 ;  /* 0x000000ffff437224 */ /* 0x000fe400078e000f */
        /* <DEDUP_REMOVED lines=27> */
.L_x_2688:
[----:B------:R-:W-:Y:S05]  /*5110*/  BSYNC B2 ;  /* 0x0000000000027941 */ /* 0x000fea0003800000 */
.L_x_2687:
[----:B---3--:R-:W-:Y:S01]  /*5120*/  LEA R64, P3, R22, R11, 0x1 ;  /* 0x0000000b16407211 */ /* 0x008fe200078608ff */
[----:B------:R-:W-:-:S03]  /*5130*/  ULDC.64 UR4, c[0x0][0x208] ;  /* 0x0000820000047ab9 */ /* 0x000fc60000000a00 */
[----:B--2---:R-:W-:-:S05]  /*5140*/  LEA.HI.X R65, R22, R80, R218, 0x1, P3 ;  /* 0x0000005016417211 */ /* 0x004fca00018f0cda */
[----:B----4-:R0:W-:Y:S04]  /*5150*/  ST.E.128 desc[UR4][R64.64], R12 ;  /* 0x0000000c40007985 */ /* 0x0101e8000c101d04 */
.L_x_2674:
[----:B------:R-:W-:Y:S05]  /*5160*/  BSYNC B1 ;  /* 0x0000000000017941 */ /* 0x000fea0003800000 */
.L_x_2673:
[----:B------:R-:W-:-:S03]  /*5170*/  UMOV UR4, 0xffffffff ;  /* 0xffffffff00047882 */ /* 0x000fc60000000000 */
[----:B------:R-:W-:Y:S05]  /*5180*/  BRA.DIV UR4, `(.L_x_2689) ;  /* 0x000002d204e07947 */ /* 0x000fea000b800000 */
[----:B0-----:R0:W0:Y:S04]  /*5190*/  SHFL.IDX PT, R64, R118, 0x1, 0x181f ;  /* 0x00381f0076407f89 */ /* 0x00102800000e0000 */
[----:B---3--:R3:W0:Y:S02]  /*51a0*/  SHFL.IDX PT, R11, R119, 0x1, 0x181f ;  /* 0x00381f00770b7f89 */ /* 0x00862400000e0000 */
.L_x_3070:
        /* <DEDUP_REMOVED lines=40> */
[----:B------:R-:W-:-:S03]  /*5430*/  IMAD.MOV.U32 R13, RZ, RZ, R60 ;  /* 0x000000ffff0d7224 */ /* 0x000fc600078e003c */
        /* <DEDUP_REMOVED lines=12> */
.L_x_2695:
[----:B------:R-:W-:Y:S05]  /*5500*/  BSYNC B3 ;  /* 0x0000000000037941 */ /* 0x000fea0003800000 */
.L_x_2694:
[----:B0-----:R-:W-:Y:S01]  /*5510*/  LEA R60, P3, R16, R11, 0x1 ;  /* 0x0000000b103c7211 */ /* 0x001fe200078608ff */
[----:B------:R-:W-:-:S03]  /*5520*/  ULDC.64 UR4, c[0x0][0x208] ;  /* 0x0000820000047ab9 */ /* 0x000fc60000000a00 */
[----:B------:R-:W-:-:S05]  /*5530*/  LEA.HI.X R61, R16, R64, R17, 0x1, P3 ;  /* 0x00000040103d7211 */ /* 0x000fca00018f0c11 */
[----:B------:R0:W-:Y:S04]  /*5540*/  ST.E.128 desc[UR4][R60.64], R12 ;  /* 0x0000000c3c007985 */ /* 0x0001e8000c101d04 */
.L_x_2693:
[----:B------:R-:W-:Y:S05]  /*5550*/  BSYNC B2 ;  /* 0x0000000000027941 */ /* 0x000fea0003800000 */
.L_x_2692:
[----:B------:R-:W-:Y:S01]  /*5560*/  ISETP.NE.AND P3, PT, R25, RZ, PT ;  /* 0x000000ff1900720c */ /* 0x000fe20003f65270 */
[----:B------:R-:W-:-:S12]  /*5570*/  BSSY B2, `(.L_x_2696) ;  /* 0x0000037000027945 */ /* 0x000fd80003800000 */
[----:B------:R-:W-:Y:S05]  /*5580*/  @!P3 BRA `(.L_x_2697) ;  /* 0x0000000000d4b947 */ /* 0x000fea0003800000 */
[----:B0---4-:R0:W4:Y:S01]  /*5590*/  LDS.128 R12, [R84+0x27c00] ;  /* 0x027c0000540c7984 */ /* 0x0111220000000c00 */
[----:B------:R-:W-:Y:S01]  /*55a0*/  ISETP.GE.AND P3, PT, R221, R111, PT ;  /* 0x0000006fdd00720c */ /* 0x000fe20003f66270 */
[----:B------:R-:W-:-:S12]  /*55b0*/  BSSY B3, `(.L_x_2698) ;  /* 0x000002e000037945 */ /* 0x000fd80003800000 */
[----:B0-----:R-:W-:Y:S05]  /*55c0*/  @P3 BRA `(.L_x_2699) ;  /* 0x0000000000b03947 */ /* 0x001fea0003800000 */
[----:B------:R-:W-:Y:S02]  /*55d0*/  SHF.R.U64 R61, R58, 0x10, R59 ;  /* 0x000000103a3d7819 */ /* 0x000fe4000000123b */
[----:B----4-:R-:W-:Y:S02]  /*55e0*/  MOV R60, R13 ;  /* 0x0000000d003c7202 */ /* 0x010fe40000000f00 */
[----:B------:R-:W-:Y:S01]  /*55f0*/  SHF.R.U64 R56, R56, 0x10, R57 ;  /* 0x0000001038387819 */ /* 0x000fe20000001239 */
[----:B------:R-:W-:Y:S01]  /*5600*/  HADD2.F32 R13, -RZ, R61.H0_H0 ;  /* 0x2000003dff0d7230 */ /* 0x000fe20000004100 */
[----:B------:R-:W-:Y:S01]  /*5610*/  SHF.R.U32.HI R58, RZ, 0x10, R59 ;  /* 0x00000010ff3a7819 */ /* 0x000fe2000001163b */
[--C-:B------:R-:W-:Y:S01]  /*5620*/  HADD2.F32 R59, -RZ, R60.reuse.H1_H1 ;  /* 0x3000003cff3b7230 */ /* 0x100fe20000004100 */
[----:B------:R-:W-:Y:S01]  /*5630*/  SHF.R.U32.HI R57, RZ, 0x10, R57 ;  /* 0x00000010ff397819 */ /* 0x000fe20000011639 */
        /* <DEDUP_REMOVED lines=37> */
.L_x_2699:
[----:B------:R-:W-:Y:S05]  /*5890*/  BSYNC B3 ;  /* 0x0000000000037941 */ /* 0x000fea0003800000 */
.L_x_2698:
[----:B------:R-:W-:Y:S01]  /*58a0*/  LEA R56, P3, R212, R11, 0x1 ;  /* 0x0000000bd4387211 */ /* 0x000fe200078608ff */
[----:B------:R-:W-:-:S03]  /*58b0*/  ULDC.64 UR4, c[0x0][0x208] ;  /* 0x0000820000047ab9 */ /* 0x000fc60000000a00 */
[----:B------:R-:W-:-:S05]  /*58c0*/  LEA.HI.X R57, R212, R64, R215, 0x1, P3 ;  /* 0x00000040d4397211 */ /* 0x000fca00018f0cd7 */
[----:B----4-:R0:W-:Y:S04]  /*58d0*/  ST.E.128 desc[UR4][R56.64], R12 ;  /* 0x0000000c38007985 */ /* 0x0101e8000c101d04 */
.L_x_2697:
[----:B------:R-:W-:Y:S05]  /*58e0*/  BSYNC B2 ;  /* 0x0000000000027941 */ /* 0x000fea0003800000 */
.L_x_2696:
        /* <DEDUP_REMOVED lines=22> */
[----:B------:R-:W-:-:S04]  /*5a50*/  MOV R13, R15 ;  /* 0x0000000f000d7202 */ /* 0x000fc80000000f00 */
        /* <DEDUP_REMOVED lines=14> */
[----:B------:R-:W-:-:S03]  /*5b40*/  IMAD.MOV.U32 R13, RZ, RZ, R52 ;  /* 0x000000ffff0d7224 */ /* 0x000fc600078e0034 */
        /* <DEDUP_REMOVED lines=13> */
.L_x_2703:
[----:B------:R-:W-:Y:S05]  /*5c20*/  BSYNC B3 ;  /* 0x0000000000037941 */ /* 0x000fea0003800000 */
.L_x_2702:
[----:B------:R-:W-:Y:S01]  /*5c30*/  LEA R52, P3, R19, R11, 0x1 ;  /* 0x0000000b13347211 */ /* 0x000fe200078608ff */
[----:B------:R-:W-:-:S03]  /*5c40*/  ULDC.64 UR4, c[0x0][0x208] ;  /* 0x0000820000047ab9 */ /* 0x000fc60000000a00 */
[----:B------:R-:W-:-:S05]  /*5c50*/  LEA.HI.X R53, R19, R64, R219, 0x1, P3 ;  /* 0x0000004013357211 */ /* 0x000fca00018f0cdb */
[----:B----4-:R0:W-:Y:S04]  /*5c60*/  ST.E.128 desc[UR4][R52.64], R12 ;  /* 0x0000000c34007985 */ /* 0x0101e8000c101d04 */
.L_x_2701:
[----:B------:R-:W-:Y:S05]  /*5c70*/  BSYNC B2 ;  /* 0x0000000000027941 */ /* 0x000fea0003800000 */
.L_x_2700:
        /* <DEDUP_REMOVED lines=51> */
.L_x_2705:
[----:B------:R-:W-:Y:S05]  /*5fb0*/  BSYNC B2 ;  /* 0x0000000000027941 */ /* 0x000fea0003800000 */
.L_x_2704:
[----:B------:R-:W-:Y:S01]  /*5fc0*/  LEA R48, P3, R22, R11, 0x1 ;  /* 0x0000000b16307211 */ /* 0x000fe200078608ff */
[----:B------:R-:W-:-:S03]  /*5fd0*/  ULDC.64 UR4, c[0x0][0x208] ;  /* 0x0000820000047ab9 */ /* 0x000fc60000000a00 */
[----:B------:R-:W-:-:S05]  /*5fe0*/  LEA.HI.X R49, R22, R64, R218, 0x1, P3 ;  /* 0x0000004016317211 */ /* 0x000fca00018f0cda */
[----:B----4-:R0:W-:Y:S04]  /*5ff0*/  ST.E.128 desc[UR4][R48.64], R12 ;  /* 0x0000000c30007985 */ /* 0x0101e8000c101d04 */
.L_x_2691:
[----:B------:R-:W-:Y:S05]  /*6000*/  BSYNC B1 ;  /* 0x0000000000017941 */ /* 0x000fea0003800000 */
.L_x_2690:
[----:B------:R-:W-:-:S03]  /*6010*/  UMOV UR4, 0xffffffff ;  /* 0xffffffff00047882 */ /* 0x000fc60000000000 */
[----:B------:R-:W-:Y:S05]  /*6020*/  BRA.DIV UR4, `(.L_x_2706) ;  /* 0x000002c604847947 */ /* 0x000fea000b800000 */
[----:B01----:R-:W0:Y:S04]  /*6030*/  SHFL.IDX PT, R118, R118, 0x2, 0x181f ;  /* 0x00581f0076767f89 */ /* 0x003e2800000e0000 */
[----:B---3--:R-:W1:Y:S02]  /*6040*/  SHFL.IDX PT, R119, R119, 0x2, 0x181f ;  /* 0x00581f0077777f89 */ /* 0x008e6400000e0000 */
.L_x_3074:
        /* <DEDUP_REMOVED lines=23> */
[----:B------:R-:W-:Y:S02]  /*61c0*/  IMAD.MOV.U32 R13, RZ, RZ, R15 ;  /* 0x000000ffff0d7224 */ /* 0x000fe400078e000f */
[----:B------:R-:W-:-:S02]  /*61d0*/  HADD2.F32 R15, -RZ, R47.H0_H0 ;  /* 0x2000002fff0f7230 */ /* 0x000fc40000004100 */
[----:B------:R-:W-:Y:S01]  /*61e0*/  HADD2.F32 R44, -RZ, R44.H0_H0 ;  /* 0x2000002cff2c7230 */ /* 0x000fe20000004100 */
[----:B------:R-:W-:Y:S01]  /*61f0*/  F2FP.F16.F32.PACK_AB R46, R48, R46 ;  /* 0x0000002e302e723e */ /* 0x000fe200000000ff */
[--C-:B------:R-:W-:Y:S02]  /*6200*/  HADD2.F32 R11, -RZ, R13.reuse.H1_H1 ;  /* 0x3000000dff0b7230 */ /* 0x100fe40000004100 */
        /* <DEDUP_REMOVED lines=22> */
[----:B------:R-:W-:Y:S02]  /*6370*/  F2FP.F16.F32.PACK_AB R139, R139, R12 ;  /* 0x0000000c8b8b723e */ /* 0x000fe400000000ff */
[----:B------:R-:W-:-:S03]  /*6380*/  MOV R12, R44 ;  /* 0x0000002c000c7202 */ /* 0x000fc60000000f00 */
[----:B------:R-:W-:-:S07]  /*6390*/  IMAD.MOV.U32 R14, RZ, RZ, R139 ;  /* 0x000000ffff0e7224 */ /* 0x000fce00078e008b */
.L_x_2711:
[----:B------:R-:W-:Y:S05]  /*63a0*/  BSYNC B2 ;  /* 0x0000000000027941 */ /* 0x000fea0003800000 */
.L_x_2710:
[----:B-1----:R-:W-:Y:S01]  /*63b0*/  LEA R44, P3, R16, R119, 0x1 ;  /* 0x00000077102c7211 */ /* 0x002fe200078608ff */
[----:B------:R-:W-:-:S03]  /*63c0*/  ULDC.64 UR4, c[0x0][0x208] ;  /* 0x0000820000047ab9 */ /* 0x000fc60000000a00 */
[----:B0-----:R-:W-:-:S05]  /*63d0*/  LEA.HI.X R45, R16, R118, R17, 0x1, P3 ;  /* 0x00000076102d7211 */ /* 0x001fca00018f0c11 */
[----:B----4-:R3:W-:Y:S04]  /*63e0*/  ST.E.128 desc[UR4][R44.64], R12 ;  /* 0x0000000c2c007985 */ /* 0x0107e8000c101d04 */
.L_x_2709:
[----:B------:R-:W-:Y:S05]  /*63f0*/  BSYNC B1 ;  /* 0x0000000000017941 */ /* 0x000fea0003800000 */
.L_x_2708:
        /* <DEDUP_REMOVED lines=9> */
[----:B------:R-:W-:Y:S01]  /*6490*/  SHF.R.U64 R46, R42, 0x10, R43 ;  /* 0x000000102a2e7819 */ /* 0x000fe2000000122b */
[----:B----4-:R-:W-:Y:S01]  /*64a0*/  IMAD.MOV.U32 R42, RZ, RZ, R13 ;  /* 0x000000ffff2a7224 */ /* 0x010fe200078e000d */
[----:B------:R-:W-:Y:S02]  /*64b0*/  SHF.R.U64 R13, R40, 0x10, R41 ;  /* 0x00000010280d7819 */ /* 0x000fe40000001229 */
        /* <DEDUP_REMOVED lines=10> */
[----:B------:R-:W-:Y:S01]  /*6560*/  IMAD.MOV.U32 R11, RZ, RZ, R15 ;  /* 0x000000ffff0b7224 */ /* 0x000fe200078e000f */
[----:B------:R-:W-:Y:S01]  /*6570*/  MOV R13, R12 ;  /* 0x0000000c000d7202 */ /* 0x000fe20000000f00 */
[----:B------:R-:W-:Y:S02]  /*6580*/  HADD2.F32 R12, -RZ, R43.H0_H0 ;  /* 0x2000002bff0c7230 */ /* 0x000fe40000004100 */
        /* <DEDUP_REMOVED lines=9> */
[--C-:B------:R-:W-:Y:S02]  /*6620*/  HADD2.F32 R15, -RZ, R13.reuse.H1_H1 ;  /* 0x3000000dff0f7230 */ /* 0x100fe40000004100 */
[----:B------:R-:W-:-:S02]  /*6630*/  HADD2.F32 R13, -RZ, R13.H0_H0 ;  /* 0x2000000dff0d7230 */ /* 0x000fc40000004100 */
[--C-:B------:R-:W-:Y:S02]  /*6640*/  HADD2.F32 R40, -RZ, R132.reuse.H0_H0 ;  /* 0x20000084ff287230 */ /* 0x100fe40000004100 */
[-C--:B------:R-:W-:Y:S01]  /*6650*/  FMUL.FTZ R43, R15, R11.reuse ;  /* 0x0000000b0f2b7220 */ /* 0x080fe20000410000 */
[----:B------:R-:W-:Y:S02]  /*6660*/  HADD2.F32 R133, -RZ, R133.H1_H1 ;  /* 0x30000085ff857230 */ /* 0x000fe40000004100 */
[C---:B------:R-:W-:Y:S01]  /*6670*/  FMUL.FTZ R11, R13.reuse, R11 ;  /* 0x0000000b0d0b7220 */ /* 0x040fe20000410000 */
[----:B------:R-:W-:Y:S02]  /*6680*/  HADD2.F32 R132, -RZ, R132.H1_H1 ;  /* 0x30000084ff847230 */ /* 0x000fe40000004100 */
[-C--:B------:R-:W-:Y:S01]  /*6690*/  FFMA.FTZ R43, R13, R40.reuse, -R43 ;  /* 0x000000280d2b7223 */ /* 0x080fe2000001082b */
[--C-:B------:R-:W-:Y:S02]  /*66a0*/  HADD2.F32 R13, -RZ, R14.reuse.H1_H1 ;  /* 0x3000000eff0d7230 */ /* 0x100fe40000004100 */
[----:B------:R-:W-:Y:S01]  /*66b0*/  FFMA.FTZ R11, R15, R40, R11 ;  /* 0x000000280f0b7223 */ /* 0x000fe2000001000b */
[----:B------:R-:W-:Y:S01]  /*66c0*/  HADD2.F32 R14, -RZ, R14.H0_H0 ;  /* 0x2000000eff0e7230 */ /* 0x000fe20000004100 */
[----:B------:R-:W-:Y:S01]  /*66d0*/  F2FP.F16.F32.PACK_AB R41, R12, R41 ;  /* 0x000000290c29723e */ /* 0x000fe200000000ff */
[----:B------:R-:W-:-:S02]  /*66e0*/  FMUL.FTZ R15, R13, R133 ;  /* 0x000000850d0f7220 */ /* 0x000fc40000410000 */
[----:B------:R-:W-:Y:S01]  /*66f0*/  F2FP.F16.F32.PACK_AB R11, R11, R43 ;  /* 0x0000002b0b0b723e */ /* 0x000fe200000000ff */
[C---:B------:R-:W-:Y:S01]  /*6700*/  FMUL.FTZ R133, R14.reuse, R133 ;  /* 0x000000850e857220 */ /* 0x040fe20000410000 */
[----:B------:R-:W-:-:S03]  /*6710*/  FFMA.FTZ R15, R14, R132, -R15 ;  /* 0x000000840e0f7223 */ /* 0x000fc6000001080f */
[----:B------:R-:W-:Y:S01]  /*6720*/  FFMA.FTZ R133, R13, R132, R133 ;  /* 0x000000840d857223 */ /* 0x000fe20000010085 */
[----:B------:R-:W-:Y:S02]  /*6730*/  IMAD.MOV.U32 R12, RZ, RZ, R11 ;  /* 0x000000ffff0c7224 */ /* 0x000fe400078e000b */
[----:B------:R-:W-:Y:S02]  /*6740*/  IMAD.MOV.U32 R13, RZ, RZ, R42 ;  /* 0x000000ffff0d7224 */ /* 0x000fe400078e002a */
[----:B------:R-:W-:-:S05]  /*6750*/  F2FP.F16.F32.PACK_AB R15, R133, R15 ;  /* 0x0000000f850f723e */ /* 0x000fca00000000ff */
[----:B------:R-:W-:Y:S02]  /*6760*/  IMAD.MOV.U32 R14, RZ, RZ, R15 ;  /* 0x000000ffff0e7224 */ /* 0x000fe400078e000f */
[----:B------:R-:W-:-:S07]  /*6770*/  IMAD.MOV.U32 R15, RZ, RZ, R41 ;  /* 0x000000ffff0f7224 */ /* 0x000fce00078e0029 */
.L_x_2715:
[----:B------:R-:W-:Y:S05]  /*6780*/  BSYNC B2 ;  /* 0x0000000000027941 */ /* 0x000fea0003800000 */
.L_x_2714:
[----:B------:R-:W-:Y:S02]  /*6790*/  ULDC.64 UR4, c[0x0][0x208] ;  /* 0x0000820000047ab9 */ /* 0x000fe40000000a00 */
[----:B----4-:R0:W-:Y:S03]  /*67a0*/  ST.E.128 desc[UR4][R44.64], R12 ;  /* 0x0000000c2c007985 */ /* 0x0101e6000c101d04 */
.L_x_2713:
[----:B------:R-:W-:Y:S05]  /*67b0*/  BSYNC B1 ;  /* 0x0000000000017941 */ /* 0x000fea0003800000 */
.L_x_2712:
        /* <DEDUP_REMOVED lines=49> */
[----:B------:R-:W-:-:S07]  /*6ad0*/  MOV R13, R36 ;  /* 0x00000024000d7202 */ /* 0x000fce0000000f00 */
.L_x_2719:
[----:B------:R-:W-:Y:S05]  /*6ae0*/  BSYNC B2 ;  /* 0x0000000000027941 */ /* 0x000fea0003800000 */
.L_x_2718:
[----:B------:R-:W-:Y:S02]  /*6af0*/  ULDC.64 UR4, c[0x0][0x208] ;  /* 0x0000820000047ab9 */ /* 0x000fe40000000a00 */
[----:B---3--:R0:W-:Y:S03]  /*6b00*/  ST.E.128 desc[UR4][R40.64], R12 ;  /* 0x0000000c28007985 */ /* 0x0081e6000c101d04 */
.L_x_2717:
[----:B------:R-:W-:Y:S05]  /*6b10*/  BSYNC B1 ;  /* 0x0000000000017941 */ /* 0x000fea0003800000 */
.L_x_2716:
        /* <DEDUP_REMOVED lines=10> */
[----:B------:R-:W-:Y:S01]  /*6bc0*/  SHF.R.U32.HI R32, RZ, 0x10, R33 ;  /* 0x00000010ff207819 */ /* 0x000fe20000011621 */
[----:B------:R-:W-:Y:S01]  /*6bd0*/  IMAD.MOV.U32 R33, RZ, RZ, R13 ;  /* 0x000000ffff217224 */ /* 0x000fe200078e000d */
[--C-:B------:R-:W-:Y:S01]  /*6be0*/  SHF.R.U64 R42, R34, 0x10, R35.reuse ;  /* 0x00000010222a7819 */ /* 0x100fe20000001223 */
[----:B------:R-:W-:Y:S01]  /*6bf0*/  HADD2.F32 R34, -RZ, R15.H1_H1 ;  /* 0x3000000fff227230 */ /* 0x000fe20000004100 */
[----:B------:R-:W-:Y:S01]  /*6c00*/  SHF.R.U32.HI R11, RZ, 0x10, R35 ;  /* 0x00000010ff0b7819 */ /* 0x000fe20000011623 */
[----:B------:R-:W-:Y:S02]  /*6c10*/  HADD2.F32 R38, -RZ, R38.H0_H0 ;  /* 0x20000026ff267230 */ /* 0x000fe40000004100 */
        /* <DEDUP_REMOVED lines=35> */
.L_x_2721:
[----:B------:R-:W-:Y:S05]  /*6e50*/  BSYNC B1 ;  /* 0x0000000000017941 */ /* 0x000fea0003800000 */
.L_x_2720:
[----:B------:R-:W-:Y:S02]  /*6e60*/  ULDC.64 UR4, c[0x0][0x208] ;  /* 0x0000820000047ab9 */ /* 0x000fe40000000a00 */
[----:B---3--:R0:W-:Y:S01]  /*6e70*/  ST.E.128 desc[UR4][R36.64], R12 ;  /* 0x0000000c24007985 */ /* 0x0081e2000c101d04 */
[----:B------:R-:W-:Y:S05]  /*6e80*/  BRA `(.L_x_2707) ;  /* 0x0000004400687947 */ /* 0x000fea0003800000 */
.L_x_2662:
        /* <DEDUP_REMOVED lines=14> */
[-C--:B------:R-:W-:Y:S02]  /*6f70*/  ISETP.GE.AND P4, PT, R16, R111.reuse, PT ;  /* 0x0000006f1000720c */ /* 0x080fe40003f86270 */
[----:B------:R-:W-:Y:S02]  /*6f80*/  CS2R R38, SRZ ;  /* 0x0000000000267805 */ /* 0x000fe4000001ff00 */
[----:B------:R-:W-:Y:S01]  /*6f90*/  LEA R40, P5, R32, UR4, 0x1 ;  /* 0x0000000420287c11 */ /* 0x000fe2000f8a08ff */
[----:B------:R-:W-:Y:S01]  /*6fa0*/  IMAD.X R33, R11, 0x1, R6, P0 ;  /* 0x000000010b217824 */ /* 0x000fe200000e0606 */
[----:B------:R-:W-:Y:S02]  /*6fb0*/  ISETP.GE.AND P0, PT, R214, R111, PT ;  /* 0x0000006fd600720c */ /* 0x000fe40003f06270 */
[----:B------:R-:W-:-:S02]  /*6fc0*/  CS2R R36, SRZ ;  /* 0x0000000000247805 */ /* 0x000fc4000001ff00 */
[----:B------:R-:W-:Y:S01]  /*6fd0*/  CS2R R34, SRZ ;  /* 0x0000000000227805 */ /* 0x000fe2000001ff00 */
[----:B------:R-:W-:Y:S01]  /*6fe0*/  ULDC.64 UR6, c[0x0][0x208] ;  /* 0x0000820000067ab9 */ /* 0x000fe20000000a00 */
[----:B------:R-:W-:Y:S01]  /*6ff0*/  LEA.HI.X R41, R32, UR5, R33, 0x1, P5 ;  /* 0x0000000520297c11 */ /* 0x000fe2000a8f0c21 */
[----:B------:R-:W-:Y:S01]  /*7000*/  ULDC.64 UR4, c[0x0][0x400] ;  /* 0x0001000000047ab9 */ /* 0x000fe20000000a00 */
[----:B------:R-:W-:Y:S02]  /*7010*/  IADD3 R42, P5, R92, R12, RZ ;  /* 0x0000000c5c2a7210 */ /* 0x000fe40007fbe0ff */
[----:B------:R-:W-:Y:S02]  /*7020*/  CS2R R32, SRZ ;  /* 0x0000000000207805 */ /* 0x000fe4000001ff00 */
[----:B------:R-:W-:Y:S01]  /*7030*/  CS2R R46, SRZ ;  /* 0x00000000002e7805 */ /* 0x000fe2000001ff00 */
[----:B------:R-:W5:Y:S01]  /*7040*/  @!P4 LDG.E.128 R36, desc[UR6][R40.64] ;  /* 0x000000062824c981 */ /* 0x000f62000c1e1d00 */
[----:B------:R-:W-:-:S02]  /*7050*/  IADD3.X R43, R80, R8, RZ, P5, !PT ;  /* 0x00000008502b7210 */ /* 0x000fc40002ffe4ff */
[C---:B------:R-:W-:Y:S01]  /*7060*/  LEA R48, P5, R42.reuse, UR4, 0x1 ;  /* 0x000000042a307c11 */ /* 0x040fe2000f8a08ff */
[----:B------:R0:W5:Y:S01]  /*7070*/  @!P0 LDG.E.128 R32, desc[UR6][R40.64+0x80] ;  /* 0x0000800628208981 */ /* 0x000162000c1e1d00 */
[----:B------:R-:W-:Y:S02]  /*7080*/  CS2R R44, SRZ ;  /* 0x00000000002c7805 */ /* 0x000fe4000001ff00 */
[----:B------:R-:W-:Y:S02]  /*7090*/  LEA.HI.X R49, R42, UR5, R43, 0x1, P5 ;  /* 0x000000052a317c11 */ /* 0x000fe4000a8f0c2b */
[----:B------:R-:W-:-:S03]  /*70a0*/  CS2R R42, SRZ ;  /* 0x00000000002a7805 */ /* 0x000fc6000001ff00 */
[----:B------:R1:W5:Y:S01]  /*70b0*/  @!P4 LDG.E.128 R44, desc[UR6][R48.64] ;  /* 0x00000006302cc981 */ /* 0x000362000c1e1d00 */
[----:B0-----:R-:W-:-:S06]  /*70c0*/  CS2R R40, SRZ ;  /* 0x0000000000287805 */ /* 0x001fcc000001ff00 */
[----:B------:R1:W5:Y:S02]  /*70d0*/  @!P0 LDG.E.128 R40, desc[UR6][R48.64+0x80] ;  /* 0x0000800630288981 */ /* 0x000364000c1e1d00 */
.L_x_2723:
[----:B------:R-:W-:Y:S05]  /*70e0*/  BSYNC B1 ;  /* 0x0000000000017941 */ /* 0x000fea0003800000 */
.L_x_2722:
[----:B-1---5:R-:W-:Y:S01]  /*70f0*/  IMAD.MOV.U32 R48, RZ, RZ, R34 ;  /* 0x000000ffff307224 */ /* 0x022fe200078e0022 */
        /* <DEDUP_REMOVED lines=50> */
[----:B------:R-:W-:Y:S02]  /*7420*/  LEA R64, P5, R50, UR6, 0x1 ;  /* 0x0000000632407c11 */ /* 0x000fe4000f8a08ff */
[----:B------:R-:W-:Y:S02]  /*7430*/  LEA.HI.X R57, R48, UR5, R49, 0x1, P0 ;  /* 0x0000000530397c11 */ /* 0x000fe400080f0c31 */
[----:B------:R-:W-:Y:S02]  /*7440*/  CS2R R48, SRZ ;  /* 0x0000000000307805 */ /* 0x000fe4000001ff00 */
[----:B------:R-:W-:-:S02]  /*7450*/  LEA.HI.X R65, R50, UR7, R51, 0x1, P5 ;  /* 0x0000000732417c11 */ /* 0x000fc4000a8f0c33 */
[----:B------:R-:W-:Y:S02]  /*7460*/  CS2R R50, SRZ ;  /* 0x0000000000327805 */ /* 0x000fe4000001ff00 */
[-C--:B------:R-:W-:Y:S02]  /*7470*/  ISETP.GE.AND P0, PT, R16, R111.reuse, PT ;  /* 0x0000006f1000720c */ /* 0x080fe40003f06270 */
[----:B------:R-:W-:Y:S02]  /*7480*/  ISETP.GE.AND P5, PT, R214, R111, PT ;  /* 0x0000006fd600720c */ /* 0x000fe40003fa6270 */
[----:B------:R-:W-:Y:S02]  /*7490*/  CS2R R62, SRZ ;  /* 0x00000000003e7805 */ /* 0x000fe4000001ff00 */
[----:B------:R-:W-:Y:S02]  /*74a0*/  CS2R R60, SRZ ;  /* 0x00000000003c7805 */ /* 0x000fe4000001ff00 */
[----:B------:R-:W-:-:S05]  /*74b0*/  CS2R R58, SRZ ;  /* 0x00000000003a7805 */ /* 0x000fca000001ff00 */
[----:B------:R-:W5:Y:S04]  /*74c0*/  @!P0 LDG.E.128 R52, desc[UR8][R56.64] ;  /* 0x0000000838348981 */ /* 0x000f68000c1e1d00 */
[----:B------:R0:W5:Y:S04]  /*74d0*/  @!P5 LDG.E.128 R48, desc[UR8][R56.64+0x80] ;  /* 0x000080083830d981 */ /* 0x000168000c1e1d00 */
[----:B------:R1:W5:Y:S01]  /*74e0*/  @!P0 LDG.E.128 R60, desc[UR8][R64.64] ;  /* 0x00000008403c8981 */ /* 0x000362000c1e1d00 */
[----:B0-----:R-:W-:-:S06]  /*74f0*/  CS2R R56, SRZ ;  /* 0x0000000000387805 */ /* 0x001fcc000001ff00 */
[----:B------:R1:W5:Y:S02]  /*7500*/  @!P5 LDG.E.128 R56, desc[UR8][R64.64+0x80] ;  /* 0x000080084038d981 */ /* 0x000364000c1e1d00 */
.L_x_2725:
[----:B------:R-:W-:Y:S05]  /*7510*/  BSYNC B1 ;  /* 0x0000000000017941 */ /* 0x000fea0003800000 */
.L_x_2724:
[----:B-----5:R-:W-:Y:S01]  /*7520*/  IMAD.MOV.U32 R66, RZ, RZ, R51 ;  /* 0x000000ffff427224 */ /* 0x020fe200078e0033 */
[----:B-1----:R-:W-:Y:S01]  /*7530*/  MOV R65, R48 ;  /* 0x0000003000417202 */ /* 0x002fe20000000f00 */
        /* <DEDUP_REMOVED lines=17> */
[----:B------:R-:W-:Y:S02]  /*7650*/  CS2R R74, SRZ ;  /* 0x00000000004a7805 */ /* 0x000fe4000001ff00 */
        /* <DEDUP_REMOVED lines=39> */
.L_x_2727:
[----:B------:R-:W-:Y:S05]  /*78d0*/  BSYNC B1 ;  /* 0x0000000000017941 */ /* 0x000fea0003800000 */
.L_x_2726:
        /* <DEDUP_REMOVED lines=32> */
.L_x_2728:
[----:B------:R-:W-:Y:S01]  /*7ae0*/  IMAD R88, R213, 0x8, R23 ;  /* 0x00000008d5587824 */ /* 0x000fe200078e0217 */
[----:B------:R-:W-:Y:S01]  /*7af0*/  SHF.L.U32 R89, R227, 0x1f, RZ ;  /* 0x0000001fe3597819 */ /* 0x000fe200000006ff */
[----:B------:R-:W-:Y:S03]  /*7b00*/  BSSY B1, `(.L_x_2729) ;  /* 0x0000003000017945 */ /* 0x000fe60003800000 */
[----:B------:R-:W0:Y:S02]  /*7b10*/  SYNCS.PHASECHK.TRANS64.TRYWAIT P6, [R88+URZ+0x38890], R89 ;  /* 0x03889059580075a7 */ /* 0x000e2400080c017f */
[----:B0-----:R-:W-:Y:S05]  /*7b20*/  @!P6 BRA `(.L_x_2730) ;  /* 0x000002ac0010e947 */ /* 0x001fea0003800000 */
.L_x_3075:
[----:B------:R-:W-:Y:S05]  /*7b30*/  BSYNC B1 ;  /* 0x0000000000017941 */ /* 0x000fea0003800000 */
.L_x_2729:
[----:B------:R-:W1:Y:S01]  /*7b40*/  LDC R128, c[0x0][0x2f4] ;  /* 0x0000bd00ff807b82 */ /* 0x000e620000000800 */
[----:B------:R-:W-:Y:S01]  /*7b50*/  UMOV UR4, 0xffffffff ;  /* 0xffffffff00047882 */ /* 0x000fe20000000000 */
[----:B-1----:R-:W-:Y:S02]  /*7b60*/  IMAD.IADD R129, R128, 0x1, -R112 ;  /* 0x0000000180817824 */ /* 0x002fe400078e0a70 */
[----:B------:R-:W-:Y:S05]  /*7b70*/  BRA.DIV UR4, `(.L_x_2731) ;  /* 0x000002ae04107947 */ /* 0x000fea000b800000 */
[----:B------:R1:W2:Y:S04]  /*7b80*/  SHFL.IDX PT, R121, R118, RZ, 0x181f ;  /* 0x00181fff76797589 */ /* 0x0002a800000e0000 */
[----:B------:R1:W3:Y:S02]  /*7b90*/  SHFL.IDX PT, R11, R119, RZ, 0x181f ;  /* 0x00181fff770b7589 */ /* 0x0002e400000e0000 */
.L_x_3079:
        /* <DEDUP_REMOVED lines=35> */
[----:B------:R-:W-:Y:S01]  /*7dd0*/  SHF.R.U64 R36, R36, 0x10, R37 ;  /* 0x0000001024247819 */ /* 0x000fe20000001225 */
[----:B------:R-:W-:Y:S01]  /*7de0*/  HADD2.F32 R140, -RZ, R140.H0_H0 ;  /* 0x2000008cff8c7230 */ /* 0x000fe20000004100 */
[----:B------:R-:W-:Y:S01]  /*7df0*/  SHF.R.U64 R44, R44, 0x10, R45 ;  /* 0x000000102c2c7819 */ /* 0x000fe2000000122d */
[----:B------:R-:W-:Y:S01]  /*7e00*/  HADD2.F32 R81, -RZ, R134.H0_H0 ;  /* 0x20000086ff517230 */ /* 0x000fe20000004100 */
[----:B------:R-:W-:Y:S01]  /*7e10*/  SHF.R.U64 R38, R38, 0x10, R39 ;  /* 0x0000001026267819 */ /* 0x000fe20000001227 */
[----:B------:R-:W-:Y:S02]  /*7e20*/  HADD2.F32 R141, -RZ, R133.H0_H0 ;  /* 0x20000085ff8d7230 */ /* 0x000fe40000004100 */
[----:B------:R-:W-:Y:S02]  /*7e30*/  HADD2.F32 R139, -RZ, R139.H0_H0 ;  /* 0x2000008bff8b7230 */ /* 0x000fe40000004100 */
[----:B------:R-:W-:Y:S01]  /*7e40*/  FMUL.FTZ R13, R81, R140 ;  /* 0x0000008c510d7220 */ /* 0x000fe20000410000 */
[----:B------:R-:W-:-:S02]  /*7e50*/  HADD2.F32 R44, -RZ, R44.H0_H0 ;  /* 0x2000002cff2c7230 */ /* 0x000fc40000004100 */
[C---:B------:R-:W-:Y:S01]  /*7e60*/  FMUL.FTZ R140, R141.reuse, R140 ;  /* 0x0000008c8d8c7220 */ /* 0x040fe20000410000 */
[----:B------:R-:W-:Y:S02]  /*7e70*/  HADD2.F32 R38, -RZ, R38.H0_H0 ;  /* 0x20000026ff267230 */ /* 0x000fe40000004100 */
[-C--:B------:R-:W-:Y:S01]  /*7e80*/  FFMA.FTZ R13, R141, R139.reuse, -R13 ;  /* 0x0000008b8d0d7223 */ /* 0x080fe2000001080d */
[----:B------:R-:W-:Y:S01]  /*7e90*/  FFMA.FTZ R81, R81, R139, R140 ;  /* 0x0000008b51517223 */ /* 0x000fe2000001008c */
[----:B------:R-:W-:Y:S01]  /*7ea0*/  SHF.R.U32.HI R140, RZ, 0x10, R45 ;  /* 0x00000010ff8c7819 */ /* 0x000fe2000001162d */
[----:B------:R-:W-:Y:S01]  /*7eb0*/  HADD2.F32 R45, -RZ, R133.H1_H1 ;  /* 0x30000085ff2d7230 */ /* 0x000fe20000004100 */
[----:B------:R-:W-:Y:S01]  /*7ec0*/  SHF.R.U32.HI R139, RZ, 0x10, R37 ;  /* 0x00000010ff8b7819 */ /* 0x000fe20000011625 */
[----:B------:R-:W-:Y:S02]  /*7ed0*/  HADD2.F32 R37, -RZ, R134.H1_H1 ;  /* 0x30000086ff257230 */ /* 0x000fe40000004100 */
[----:B------:R-:W-:-:S02]  /*7ee0*/  HADD2.F32 R140, -RZ, R140.H0_H0 ;  /* 0x2000008cff8c7230 */ /* 0x000fc40000004100 */
[----:B------:R-:W-:Y:S02]  /*7ef0*/  HADD2.F32 R139, -RZ, R139.H0_H0 ;  /* 0x2000008bff8b7230 */ /* 0x000fe40000004100 */
[----:B------:R-:W-:Y:S02]  /*7f00*/  IMAD.MOV.U32 R134, RZ, RZ, R83 ;  /* 0x000000ffff867224 */ /* 0x000fe400078e0053 */
[-C--:B------:R-:W-:Y:S01]  /*7f10*/  FMUL.FTZ R133, R37, R140.reuse ;  /* 0x0000008c25857220 */ /* 0x080fe20000410000 */
[----:B------:R-:W-:-:S03]  /*7f20*/  FMUL.FTZ R140, R45, R140 ;  /* 0x0000008c2d8c7220 */ /* 0x000fc60000410000 */
[-C--:B------:R-:W-:Y:S01]  /*7f30*/  FFMA.FTZ R45, R45, R139.reuse, -R133 ;  /* 0x0000008b2d2d7223 */ /* 0x080fe20000010885 */
[----:B------:R-:W-:Y:S02]  /*7f40*/  IMAD.MOV.U32 R133, RZ, RZ, R15 ;  /* 0x000000ffff857224 */ /* 0x000fe400078e000f */
[----:B------:R-:W-:Y:S01]  /*7f50*/  FFMA.FTZ R37, R37, R139, R140 ;  /* 0x0000008b25257223 */ /* 0x000fe2000001008c */
[----:B------:R-:W-:Y:S02]  /*7f60*/  HADD2.F32 R140, -RZ, R162.H0_H0 ;  /* 0x200000a2ff8c7230 */ /* 0x000fe40000004100 */
[----:B------:R-:W-:Y:S01]  /*7f70*/  HADD2.F32 R83, -RZ, R134.H0_H0 ;  /* 0x20000086ff537230 */ /* 0x000fe20000004100 */
[----:B------:R-:W-:Y:S01]  /*7f80*/  F2FP.F16.F32.PACK_AB R13, R45, R13 ;  /* 0x0000000d2d0d723e */ /* 0x000fe200000000ff */
        /* <DEDUP_REMOVED lines=8> */
[----:B------:R-:W-:Y:S02]  /*8010*/  HADD2.F32 R141, -RZ, R162.H1_H1 ;  /* 0x300000a2ff8d7230 */ /* 0x000fe40000004100 */
[----:B------:R-:W-:Y:S01]  /*8020*/  FFMA.FTZ R83, R83, R139, R140 ;  /* 0x0000008b53537223 */ /* 0x000fe2000001008c */
[----:B------:R-:W-:-:S02]  /*8030*/  SHF.R.U32.HI R139, RZ, 0x10, R39 ;  /* 0x00000010ff8b7819 */ /* 0x000fc40000011627 */
[--C-:B------:R-:W-:Y:S02]  /*8040*/  SHF.R.U64 R39, R46, 0x10, R47.reuse ;  /* 0x000000102e277819 */ /* 0x100fe4000000122f */
[----:B------:R-:W-:Y:S01]  /*8050*/  SHF.R.U32.HI R47, RZ, 0x10, R47 ;  /* 0x00000010ff2f7819 */ /* 0x000fe2000001162f */
[----:B------:R-:W-:Y:S02]  /*8060*/  HADD2.F32 R139, -RZ, R139.H0_H0 ;  /* 0x2000008bff8b7230 */ /* 0x000fe40000004100 */
[----:B------:R-:W-:Y:S02]  /*8070*/  HADD2.F32 R39, -RZ, R39.H0_H0 ;  /* 0x20000027ff277230 */ /* 0x000fe40000004100 */
[----:B------:R-:W-:-:S05]  /*8080*/  HADD2.F32 R47, -RZ, R47.H0_H0 ;  /* 0x2000002fff2f7230 */ /* 0x000fca0000004100 */
[----:B------:R-:W-:-:S04]  /*8090*/  FMUL.FTZ R46, R134, R47 ;  /* 0x0000002f862e7220 */ /* 0x000fc80000410000 */
[C---:B------:R-:W-:Y:S01]  /*80a0*/  FFMA.FTZ R46, R133.reuse, R139, -R46 ;  /* 0x0000008b852e7223 */ /* 0x040fe2000001082e */
[----:B------:R-:W-:Y:S01]  /*80b0*/  FMUL.FTZ R133, R133, R47 ;  /* 0x0000002f85857220 */ /* 0x000fe20000410000 */
[----:B------:R-:W-:-:S03]  /*80c0*/  IMAD.MOV.U32 R47, RZ, RZ, R12 ;  /* 0x000000ffff2f7224 */ /* 0x000fc600078e000c */
[----:B------:R-:W-:Y:S01]  /*80d0*/  FFMA.FTZ R12, R134, R139, R133 ;  /* 0x0000008b860c7223 */ /* 0x000fe20000010085 */
[--C-:B------:R-:W-:Y:S01]  /*80e0*/  HADD2.F32 R134, -RZ, R80.reuse.H0_H0 ;  /* 0x20000050ff867230 */ /* 0x100fe20000004100 */
[----:B------:R-:W-:Y:S01]  /*80f0*/  F2FP.F16.F32.PACK_AB R15, R46, R15 ;  /* 0x0000000f2e0f723e */ /* 0x000fe200000000ff */
[----:B------:R-:W-:Y:S02]  /*8100*/  HADD2.F32 R133, -RZ, R47.H0_H0 ;  /* 0x2000002fff857230 */ /* 0x000fe40000004100 */
[----:B------:R-:W-:Y:S02]  /*8110*/  HADD2.F32 R139, -RZ, R161.H1_H1 ;  /* 0x300000a1ff8b7230 */ /* 0x000fe40000004100 */
[-C--:B------:R-:W-:Y:S01]  /*8120*/  FMUL.FTZ R140, R134, R141.reuse ;  /* 0x0000008d868c7220 */ /* 0x080fe20000410000 */
[----:B------:R-:W-:Y:S02]  /*8130*/  HADD2.F32 R80, -RZ, R80.H1_H1 ;  /* 0x30000050ff507230 */ /* 0x000fe40000004100 */
[C---:B------:R-:W-:Y:S01]  /*8140*/  FMUL.FTZ R141, R133.reuse, R141 ;  /* 0x0000008d858d7220 */ /* 0x040fe20000410000 */
[----:B------:R-:W-:Y:S01]  /*8150*/  F2FP.F16.F32.PACK_AB R83, R12, R83 ;  /* 0x000000530c53723e */ /* 0x000fe200000000ff */
[----:B------:R-:W-:-:S02]  /*8160*/  FFMA.FTZ R133, R133, R139, -R140 ;  /* 0x0000008b85857223 */ /* 0x000fc4000001088c */
[----:B------:R-:W-:Y:S01]  /*8170*/  FFMA.FTZ R134, R134, R139, R141 ;  /* 0x0000008b86867223 */ /* 0x000fe2000001008d */
[----:B------:R-:W-:Y:S02]  /*8180*/  HADD2.F32 R139, -RZ, R47.H1_H1 ;  /* 0x3000002fff8b7230 */ /* 0x000fe40000004100 */
[----:B------:R-:W-:Y:S02]  /*8190*/  HADD2.F32 R47, -RZ, R36.H0_H0 ;  /* 0x20000024ff2f7230 */ /* 0x000fe40000004100 */
[-C--:B------:R-:W-:Y:S01]  /*81a0*/  FMUL.FTZ R36, R80, R44.reuse ;  /* 0x0000002c50247220 */ /* 0x080fe20000410000 */
[--C-:B------:R-:W-:Y:S02]  /*81b0*/  HADD2.F32 R141, -RZ, R160.reuse.H1_H1 ;  /* 0x300000a0ff8d7230 */ /* 0x100fe40000004100 */
[C---:B------:R-:W-:Y:S01]  /*81c0*/  FMUL.FTZ R44, R139.reuse, R44 ;  /* 0x0000002c8b2c7220 */ /* 0x040fe20000410000 */
[----:B------:R-:W-:Y:S01]  /*81d0*/  FFMA.FTZ R36, R139, R47, -R36 ;  /* 0x0000002f8b247223 */ /* 0x000fe20000010824 */
[----:B------:R-:W-:-:S02]  /*81e0*/  HADD2.F32 R139, -RZ, R160.H0_H0 ;  /* 0x200000a0ff8b7230 */ /* 0x000fc40000004100 */
[----:B------:R-:W-:Y:S01]  /*81f0*/  FFMA.FTZ R44, R80, R47, R44 ;  /* 0x0000002f502c7223 */ /* 0x000fe2000001002c */
[----:B------:R-:W-:Y:S02]  /*8200*/  HADD2.F32 R47, -RZ, R82.H0_H0 ;  /* 0x20000052ff2f7230 */ /* 0x000fe40000004100 */
[----:B------:R-:W-:Y:S01]  /*8210*/  HADD2.F32 R80, -RZ, R14.H0_H0 ;  /* 0x2000000eff507230 */ /* 0x000fe20000004100 */
[----:B------:R-:W-:Y:S01]  /*8220*/  F2FP.F16.F32.PACK_AB R36, R36, R133 ;  /* 0x000000852424723e */ /* 0x000fe200000000ff */
[----:B------:R-:W-:Y:S02]  /*8230*/  HADD2.F32 R82, -RZ, R82.H1_H1 ;  /* 0x30000052ff527230 */ /* 0x000fe40000004100 */
[CC--:B------:R-:W-:Y:S01]  /*8240*/  FMUL.FTZ R140, R47.reuse, R141.reuse ;  /* 0x0000008d2f8c7220 */ /* 0x0c0fe20000410000 */
[----:B------:R-:W-:Y:S02]  /*8250*/  HADD2.F32 R14, -RZ, R14.H1_H1 ;  /* 0x3000000eff0e7230 */ /* 0x000fe40000004100 */
[----:B------:R-:W-:Y:S01]  /*8260*/  FMUL.FTZ R141, R80, R141 ;  /* 0x0000008d508d7220 */ /* 0x000fe20000410000 */
[----:B------:R-:W-:Y:S01]  /*8270*/  F2FP.F16.F32.PACK_AB R44, R44, R134 ;  /* 0x000000862c2c723e */ /* 0x000fe200000000ff */
[-C--:B------:R-:W-:Y:S01]  /*8280*/  FFMA.FTZ R140, R80, R139.reuse, -R140 ;  /* 0x0000008b508c7223 */ /* 0x080fe2000001088c */
[----:B------:R-:W-:Y:S01]  /*8290*/  MOV R12, R36 ;  /* 0x00000024000c7202 */ /* 0x000fe20000000f00 */
[----:B------:R-:W-:Y:S01]  /*82a0*/  FFMA.FTZ R141, R47, R139, R141 ;  /* 0x0000008b2f8d7223 */ /* 0x000fe2000001008d */
[-C--:B------:R-:W-:Y:S01]  /*82b0*/  FMUL.FTZ R47, R82, R39.reuse ;  /* 0x00000027522f7220 */ /* 0x080fe20000410000 */
[----:B------:R-:W-:Y:S01]  /*82c0*/  FMUL.FTZ R39, R14, R39 ;  /* 0x000000270e277220 */ /* 0x000fe20000410000 */
[----:B------:R-:W-:-:S02]  /*82d0*/  IMAD.MOV.U32 R80, RZ, RZ, R44 ;  /* 0x000000ffff507224 */ /* 0x000fc400078e002c */
[-C--:B------:R-:W-:Y:S01]  /*82e0*/  FFMA.FTZ R47, R14, R38.reuse, -R47 ;  /* 0x000000260e2f7223 */ /* 0x080fe2000001082f */
[----:B------:R-:W-:-:S04]  /*82f0*/  FFMA.FTZ R39, R82, R38, R39 ;  /* 0x0000002652277223 */ /* 0x000fc80000010027 */
[----:B------:R-:W-:Y:S02]  /*8300*/  F2FP.F16.F32.PACK_AB R47, R47, R140 ;  /* 0x0000008c2f2f723e */ /* 0x000fe400000000ff */
[----:B------:R-:W-:-:S03]  /*8310*/  F2FP.F16.F32.PACK_AB R39, R39, R141 ;  /* 0x0000008d2727723e */ /* 0x000fc600000000ff */
[----:B------:R-:W-:Y:S02]  /*8320*/  IMAD.MOV.U32 R14, RZ, RZ, R47 ;  /* 0x000000ffff0e7224 */ /* 0x000fe400078e002f */
[----:B------:R-:W-:-:S07]  /*8330*/  IMAD.MOV.U32 R82, RZ, RZ, R39 ;  /* 0x000000ffff527224 */ /* 0x000fce00078e0027 */
.L_x_2737:
[----:B------:R-:W-:Y:S05]  /*8340*/  BSYNC B3 ;  /* 0x0000000000037941 */ /* 0x000fea0003800000 */
.L_x_2736:
[----:B------:R-:W-:Y:S01]  /*8350*/  LEA R36, P3, R10, R11, 0x1 ;  /* 0x0000000b0a247211 */ /* 0x000fe200078608ff */
[----:B------:R-:W-:-:S03]  /*8360*/  ULDC.64 UR4, c[0x0][0x208] ;  /* 0x0000820000047ab9 */ /* 0x000fc60000000a00 */
[----:B--2---:R-:W-:Y:S02]  /*8370*/  LEA.HI.X R37, R10, R121, R28, 0x1, P3 ;  /* 0x000000790a257211 */ /* 0x004fe400018f0c1c */
[----:B------:R-:W-:-:S03]  /*8380*/  ISETP.GE.AND P3, PT, R132, R128, PT ;  /* 0x000000808400720c */ /* 0x000fc60003f66270 */
[----:B----4-:R2:W-:Y:S10]  /*8390*/  ST.E.128 desc[UR4][R36.64], R12 ;  /* 0x0000000c24007985 */ /* 0x0105f4000c101d04 */
[----:B--2---:R-:W-:-:S05]  /*83a0*/  @!P3 IMAD.WIDE R12, R132, 0x2, R120 ;  /* 0x00000002840cb825 */ /* 0x004fca00078e0278 */
[----:B---3--:R3:W-:Y:S02]  /*83b0*/  @!P3 ST.E.128 desc[UR4][R12.64], R80 ;  /* 0x000000500c00b985 */ /* 0x0087e4000c101d04 */
.L_x_2735:
[----:B------:R-:W-:Y:S05]  /*83c0*/  BSYNC B2 ;  /* 0x0000000000027941 */ /* 0x000fea0003800000 */
.L_x_2734:
[----:B------:R-:W-:-:S13]  /*83d0*/  ISETP.NE.AND P3, PT, R25, RZ, PT ;  /* 0x000000ff1900720c */ /* 0x000fda0003f65270 */
[----:B------:R-:W-:Y:S05]  /*83e0*/  @!P3 BRA `(.L_x_2733) ;  /* 0x0000000400f0b947 */ /* 0x000fea0003800000 */
[----:B------:R-:W4:Y:S01]  /*83f0*/  LDL R15, [R1+0x5c] ;  /* 0x00005c00010f7983 */ /* 0x000f220000100800 */
[----:B---3--:R-:W-:Y:S01]  /*8400*/  SEL R12, R112, R129, !P1 ;  /* 0x00000081700c7207 */ /* 0x008fe20004800000 */
        /* <DEDUP_REMOVED lines=16> */
[----:B----4-:R-:W-:-:S04]  /*8510*/  IMAD R13, R13, 0x1400, R15 ;  /* 0x000014000d0d7824 */ /* 0x010fc800078e020f */
        /* <DEDUP_REMOVED lines=11> */
[----:B------:R-:W-:Y:S01]  /*85d0*/  HADD2.F32 R47, -RZ, R159.H1_H1 ;  /* 0x3000009fff2f7230 */ /* 0x000fe20000004100 */
[----:B------:R-:W-:Y:S01]  /*85e0*/  SHF.R.U32.HI R33, RZ, 0x10, R33 ;  /* 0x00000010ff217819 */ /* 0x000fe20000011621 */
[--C-:B------:R-:W-:Y:S01]  /*85f0*/  HADD2.F32 R13, -RZ, R46.reuse.H0_H0 ;  /* 0x2000002eff0d7230 */ /* 0x100fe20000004100 */
[----:B------:R-:W-:Y:S01]  /*8600*/  SHF.R.U64 R34, R34, 0x10, R35 ;  /* 0x0000001022227819 */ /* 0x000fe20000001223 */
[----:B------:R-:W-:Y:S02]  /*8610*/  HADD2.F32 R81, -RZ, R45.H0_H0 ;  /* 0x2000002dff517230 */ /* 0x000fe40000004100 */
        /* <DEDUP_REMOVED lines=81> */
.L_x_2739:
[----:B------:R-:W-:Y:S05]  /*8b30*/  BSYNC B2 ;  /* 0x0000000000027941 */ /* 0x000fea0003800000 */
.L_x_2738:
[----:B------:R-:W-:Y:S01]  /*8b40*/  LEA R32, P3, R21, R11, 0x1 ;  /* 0x0000000b15207211 */ /* 0x000fe200078608ff */
[----:B------:R-:W-:-:S03]  /*8b50*/  ULDC.64 UR4, c[0x0][0x208] ;  /* 0x0000820000047ab9 */ /* 0x000fc60000000a00 */
[----:B--2---:R-:W-:Y:S02]  /*8b60*/  LEA.HI.X R33, R21, R121, R29, 0x1, P3 ;  /* 0x0000007915217211 */ /* 0x004fe400018f0c1d */
[----:B------:R-:W-:-:S03]  /*8b70*/  ISETP.GE.AND P3, PT, R44, R128, PT ;  /* 0x000000802c00720c */ /* 0x000fc60003f66270 */
[----:B----4-:R4:W-:Y:S10]  /*8b80*/  ST.E.128 desc[UR4][R32.64], R12 ;  /* 0x0000000c20007985 */ /* 0x0109f4000c101d04 */
[----:B------:R-:W-:-:S05]  /*8b90*/  @!P3 IMAD.WIDE R120, R44, 0x2, R120 ;  /* 0x000000022c78b825 */ /* 0x000fca00078e0278 */
[----:B---3--:R4:W-:Y:S02]  /*8ba0*/  @!P3 ST.E.128 desc[UR4][R120.64], R36 ;  /* 0x000000247800b985 */ /* 0x0089e4000c101d04 */
.L_x_2733:
[----:B------:R-:W-:Y:S05]  /*8bb0*/  BSYNC B1 ;  /* 0x0000000000017941 */ /* 0x000fea0003800000 */
.L_x_2732:
[----:B------:R-:W-:-:S03]  /*8bc0*/  UMOV UR4, 0xffffffff ;  /* 0xffffffff00047882 */ /* 0x000fc60000000000 */
[----:B------:R-:W-:Y:S05]  /*8bd0*/  BRA.DIV UR4, `(.L_x_2740) ;  /* 0x0000029e04447947 */ /* 0x000fea000b800000 */
[----:B----4-:R4:W0:Y:S04]  /*8be0*/  SHFL.IDX PT, R37, R118, 0x1, 0x181f ;  /* 0x00381f0076257f89 */ /* 0x01082800000e0000 */
[----:B---3--:R4:W3:Y:S02]  /*8bf0*/  SHFL.IDX PT, R11, R119, 0x1, 0x181f ;  /* 0x00381f00770b7f89 */ /* 0x0088e400000e0000 */
.L_x_3083:
        /* <DEDUP_REMOVED lines=8> */
[C---:B------:R-:W-:Y:S01]  /*8c80*/  VIADD R14, R225.reuse, 0x20 ;  /* 0x00000020e10e7836 */ /* 0x040fe20000000000 */
[----:B------:R-:W-:Y:S01]  /*8c90*/  ISETP.GE.AND P3, PT, R16, R111, PT ;  /* 0x0000006f1000720c */ /* 0x000fe20003f66270 */
[----:B------:R-:W-:Y:S01]  /*8ca0*/  VIADD R32, R225, 0x20 ;  /* 0x00000020e1207836 */ /* 0x000fe20000000000 */
[----:B------:R-:W-:Y:S01]  /*8cb0*/  SHF.R.S32.HI R13, RZ, 0x1f, R12 ;  /* 0x0000001fff0d7819 */ /* 0x000fe2000001140c */
[----:B------:R-:W-:Y:S01]  /*8cc0*/  IMAD.SHL.U32 R14, R14, 0x40, RZ ;  /* 0x000000400e0e7824 */ /* 0x000fe200078e00ff */
[----:B------:R-:W-:Y:S01]  /*8cd0*/  BSSY B3, `(.L_x_2745) ;  /* 0x000006e000037945 */ /* 0x000fe20003800000 */
[----:B------:R-:W-:Y:S01]  /*8ce0*/  IMAD.SHL.U32 R32, R32, 0x40, RZ ;  /* 0x0000004020207824 */ /* 0x000fe200078e00ff */
[----:B------:R-:W-:Y:S02]  /*8cf0*/  LEA.HI R13, R13, R12, RZ, 0x4 ;  /* 0x0000000c0d0d7211 */ /* 0x000fe400078f20ff */
[----:B------:R-:W-:-:S02]  /*8d00*/  LOP3.LUT R14, R14, 0x1c0, RZ, 0xc0, !PT ;  /* 0x000001c00e0e7812 */ /* 0x000fc400078ec0ff */
[----:B------:R-:W-:Y:S02]  /*8d10*/  LEA.HI.SX32 R40, R13, R9, 0x1c ;  /* 0x000000090d287211 */ /* 0x000fe400078fe2ff */
[----:B------:R-:W-:Y:S02]  /*8d20*/  LOP3.LUT R32, R32, 0x1c0, RZ, 0xc0, !PT ;  /* 0x000001c020207812 */ /* 0x000fe400078ec0ff */
[----:B------:R-:W-:Y:S02]  /*8d30*/  SHF.R.S32.HI R13, RZ, 0x1f, R40 ;  /* 0x0000001fff0d7819 */ /* 0x000fe40000011428 */
[----:B------:R-:W-:Y:S02]  /*8d40*/  SHF.R.U32.HI R14, RZ, 0x3, R14 ;  /* 0x00000003ff0e7819 */ /* 0x000fe4000001160e */
[----:B------:R-:W-:Y:S02]  /*8d50*/  LEA.HI R13, R13, R40, RZ, 0x3 ;  /* 0x000000280d0d7211 */ /* 0x000fe400078f18ff */
[----:B------:R-:W-:-:S02]  /*8d60*/  SHF.L.U32 R40, R40, 0x3, RZ ;  /* 0x0000000328287819 */ /* 0x000fc400000006ff */
[----:B------:R-:W-:Y:S02]  /*8d70*/  SHF.R.S32.HI R13, RZ, 0x3, R13 ;  /* 0x00000003ff0d7819 */ /* 0x000fe4000001140d */
[----:B------:R-:W-:-:S04]  /*8d80*/  LOP3.LUT R12, R32, 0x38, R40, 0xf8, !PT ;  /* 0x00000038200c7812 */ /* 0x000fc800078ef828 */
[----:B------:R-:W-:Y:S01]  /*8d90*/  LOP3.LUT R12, R12, R14, RZ, 0x3c, !PT ;  /* 0x0000000e0c0c7212 */ /* 0x000fe200078e3cff */
[----:B---3--:R-:W-:-:S05]  /*8da0*/  IMAD R13, R13, 0x1400, R15 ;  /* 0x000014000d0d7824 */ /* 0x008fca00078e020f */
[----:B------:R-:W-:-:S05]  /*8db0*/  IADD3 R12, R13, R12, RZ ;  /* 0x0000000c0d0c7210 */ /* 0x000fca0007ffe0ff */
[C---:B------:R-:W-:Y:S02]  /*8dc0*/  IMAD R32, R213.reuse, 0x5000, R12 ;  /* 0x00005000d5207824 */ /* 0x040fe400078e020c */
[----:B------:R-:W-:Y:S02]  /*8dd0*/  IMAD R12, R213, 0x5000, R125 ;  /* 0x00005000d50c7824 */ /* 0x000fe400078e027d */
[--C-:B------:R-:W-:Y:S02]  /*8de0*/  IMAD R32, R32, 0x2, R23.reuse ;  /* 0x0000000220207824 */ /* 0x100fe400078e0217 */
[----:B------:R-:W-:-:S04]  /*8df0*/  IMAD R12, R12, 0x2, R23 ;  /* 0x000000020c0c7824 */ /* 0x000fc800078e0217 */
        /* <DEDUP_REMOVED lines=54> */
[----:B------:R-:W-:-:S02]  /*9160*/  IMAD.MOV.U32 R13, RZ, RZ, R33 ;  /* 0x000000ffff0d7224 */ /* 0x000fc400078e0021 */
[----:B------:R-:W-:Y:S02]  /*9170*/  IMAD.MOV.U32 R33, RZ, RZ, R38 ;  /* 0x000000ffff217224 */ /* 0x000fe400078e0026 */
[----:B------:R-:W-:Y:S01]  /*9180*/  FFMA.FTZ R15, R35, R54, R15 ;  /* 0x00000036230f7223 */ /* 0x000fe2000001000f */
[--C-:B------:R-:W-:Y:S01]  /*9190*/  HADD2.F32 R35, -RZ, R32.reuse.H0_H0 ;  /* 0x20000020ff237230 */ /* 0x100fe20000004100 */
[----:B------:R-:W-:Y:S01]  /*91a0*/  F2FP.F16.F32.PACK_AB R45, R45, R46 ;  /* 0x0000002e2d2d723e */ /* 0x000fe200000000ff */
[----:B------:R-:W-:Y:S02]  /*91b0*/  HADD2.F32 R32, -RZ, R32.H1_H1 ;  /* 0x30000020ff207230 */ /* 0x000fe40000004100 */
[----:B------:R-:W-:Y:S01]  /*91c0*/  F2FP.F16.F32.PACK_AB R41, R15, R41 ;  /* 0x000000290f29723e */ /* 0x000fe200000000ff */
[-C--:B------:R-:W-:Y:S01]  /*91d0*/  FMUL.FTZ R52, R35, R154.reuse ;  /* 0x0000009a23347220 */ /* 0x080fe20000410000 */
[----:B------:R-:W-:Y:S01]  /*91e0*/  FMUL.FTZ R154, R47, R154 ;  /* 0x0000009a2f9a7220 */ /* 0x000fe20000410000 */
[----:B------:R-:W-:-:S02]  /*91f0*/  IMAD.MOV.U32 R15, RZ, RZ, R45 ;  /* 0x000000ffff0f7224 */ /* 0x000fc400078e002d */
        /* <DEDUP_REMOVED lines=18> */
[----:B------:R-:W-:Y:S02]  /*9320*/  MOV R32, R60 ;  /* 0x0000003c00207202 */ /* 0x000fe40000000f00 */
        /* <DEDUP_REMOVED lines=8> */
.L_x_2746:
[----:B------:R-:W-:Y:S05]  /*93b0*/  BSYNC B3 ;  /* 0x0000000000037941 */ /* 0x000fea0003800000 */
.L_x_2745:
[----:B------:R-:W-:Y:S01]  /*93c0*/  LEA R38, P3, R10, R11, 0x1 ;  /* 0x0000000b0a267211 */ /* 0x000fe200078608ff */
[----:B------:R-:W-:-:S03]  /*93d0*/  ULDC.64 UR4, c[0x0][0x208] ;  /* 0x0000820000047ab9 */ /* 0x000fc60000000a00 */
[----:B0-----:R-:W-:Y:S02]  /*93e0*/  LEA.HI.X R39, R10, R37, R28, 0x1, P3 ;  /* 0x000000250a277211 */ /* 0x001fe400018f0c1c */
[----:B------:R-:W-:-:S03]  /*93f0*/  ISETP.GE.AND P3, PT, R40, R128, PT ;  /* 0x000000802800720c */ /* 0x000fc60003f66270 */
[----:B------:R0:W-:Y:S10]  /*9400*/  ST.E.128 desc[UR4][R38.64], R12 ;  /* 0x0000000c26007985 */ /* 0x0001f4000c101d04 */
[----:B0-----:R-:W-:-:S05]  /*9410*/  @!P3 IMAD.WIDE R12, R40, 0x2, R36 ;  /* 0x00000002280cb825 */ /* 0x001fca00078e0224 */
[----:B---3--:R3:W-:Y:S02]  /*9420*/  @!P3 ST.E.128 desc[UR4][R12.64], R32 ;  /* 0x000000200c00b985 */ /* 0x0087e4000c101d04 */
.L_x_2744:
[----:B------:R-:W-:Y:S05]  /*9430*/  BSYNC B2 ;  /* 0x0000000000027941 */ /* 0x000fea0003800000 */
.L_x_2743:
[----:B------:R-:W-:-:S13]  /*9440*/  ISETP.NE.AND P3, PT, R25, RZ, PT ;  /* 0x000000ff1900720c */ /* 0x000fda0003f65270 */
[----:B------:R-:W-:Y:S05]  /*9450*/  @!P3 BRA `(.L_x_2742) ;  /* 0x0000000400f4b947 */ /* 0x000fea0003800000 */
[----:B------:R-:W5:Y:S01]  /*9460*/  LDL R15, [R1+0x58] ;  /* 0x00005800010f7983 */ /* 0x000f620000100800 */
[----:B---3--:R-:W-:Y:S01]  /*9470*/  SEL R12, R112, R129, !P1 ;  /* 0x00000081700c7207 */ /* 0x008fe20004800000 */
[C---:B------:R-:W-:Y:S01]  /*9480*/  VIADD R14, R225.reuse, 0x20 ;  /* 0x00000020e10e7836 */ /* 0x040fe20000000000 */
[----:B------:R-:W-:Y:S01]  /*9490*/  ISETP.GE.AND P3, PT, R214, R111, PT ;  /* 0x0000006fd600720c */ /* 0x000fe20003f66270 */
[----:B------:R-:W-:Y:S01]  /*94a0*/  VIADD R32, R225, 0x20 ;  /* 0x00000020e1207836 */ /* 0x000fe20000000000 */
[----:B------:R-:W-:Y:S01]  /*94b0*/  SHF.R.S32.HI R13, RZ, 0x1f, R12 ;  /* 0x0000001fff0d7819 */ /* 0x000fe2000001140c */
[----:B------:R-:W-:Y:S01]  /*94c0*/  IMAD.SHL.U32 R14, R14, 0x40, RZ ;  /* 0x000000400e0e7824 */ /* 0x000fe200078e00ff */
[----:B------:R-:W-:Y:S02]  /*94d0*/  BSSY B2, `(.L_x_2747) ;  /* 0x000006e000027945 */ /* 0x000fe40003800000 */
[----:B------:R-:W-:Y:S02]  /*94e0*/  LEA.HI R13, R13, R12, RZ, 0x4 ;  /* 0x0000000c0d0d7211 */ /* 0x000fe400078f20ff */
[----:B------:R-:W-:-:S02]  /*94f0*/  SHF.L.U32 R32, R32, 0x6, RZ ;  /* 0x0000000620207819 */ /* 0x000fc400000006ff */
[----:B------:R-:W-:Y:S02]  /*9500*/  LEA.HI.SX32 R40, R13, R20, 0x1c ;  /* 0x000000140d287211 */ /* 0x000fe400078fe2ff */
[----:B------:R-:W-:Y:S02]  /*9510*/  LOP3.LUT R32, R32, 0x1c0, RZ, 0xc0, !PT ;  /* 0x000001c020207812 */ /* 0x000fe400078ec0ff */
[----:B------:R-:W-:Y:S02]  /*9520*/  SHF.R.S32.HI R13, RZ, 0x1f, R40 ;  /* 0x0000001fff0d7819 */ /* 0x000fe40000011428 */
[----:B------:R-:W-:Y:S02]  /*9530*/  LOP3.LUT R14, R14, 0x1c0, RZ, 0xc0, !PT ;  /* 0x000001c00e0e7812 */ /* 0x000fe400078ec0ff */
[----:B------:R-:W-:Y:S01]  /*9540*/  LEA.HI R13, R13, R40, RZ, 0x3 ;  /* 0x000000280d0d7211 */ /* 0x000fe200078f18ff */
[----:B------:R-:W-:Y:S01]  /*9550*/  IMAD.SHL.U32 R40, R40, 0x8, RZ ;  /* 0x0000000828287824 */ /* 0x000fe200078e00ff */
[----:B------:R-:W-:-:S02]  /*9560*/  SHF.R.U32.HI R14, RZ, 0x3, R14 ;  /* 0x00000003ff0e7819 */ /* 0x000fc4000001160e */
[----:B------:R-:W-:Y:S02]  /*9570*/  SHF.R.S32.HI R13, RZ, 0x3, R13 ;  /* 0x00000003ff0d7819 */ /* 0x000fe4000001140d */
[----:B------:R-:W-:-:S04]  /*9580*/  LOP3.LUT R12, R32, 0x38, R40, 0xf8, !PT ;  /* 0x00000038200c7812 */ /* 0x000fc800078ef828 */
[----:B------:R-:W-:Y:S01]  /*9590*/  LOP3.LUT R12, R12, R14, RZ, 0x3c, !PT ;  /* 0x0000000e0c0c7212 */ /* 0x000fe200078e3cff */
[----:B-----5:R-:W-:-:S04]  /*95a0*/  IMAD R13, R13, 0x1400, R15 ;  /* 0x000014000d0d7824 */ /* 0x020fc800078e020f */
[----:B------:R-:W-:-:S04]  /*95b0*/  IMAD.IADD R12, R13, 0x1, R12 ;  /* 0x000000010d0c7824 */ /* 0x000fc800078e020c */
        /* <DEDUP_REMOVED lines=93> */
[----:B------:R-:W-:Y:S01]  /*9b90*/  IMAD.MOV.U32 R14, RZ, RZ, R39 ;  /* 0x000000ffff0e7224 */ /* 0x000fe200078e0027 */
[----:B------:R-:W-:-:S07]  /*9ba0*/  MOV R34, R44 ;  /* 0x0000002c00227202 */ /* 0x000fce0000000f00 */
.L_x_2748:
[----:B------:R-:W-:Y:S05]  /*9bb0*/  BSYNC B2 ;  /* 0x0000000000027941 */ /* 0x000fea0003800000 */
.L_x_2747:
[----:B------:R-:W-:Y:S01]  /*9bc0*/  ISETP.GE.AND P4, PT, R40, R128, PT ;  /* 0x000000802800720c */ /* 0x000fe20003f86270 */
[----:B------:R-:W-:Y:S01]  /*9bd0*/  ULDC.64 UR4, c[0x0][0x208] ;  /* 0x0000820000047ab9 */ /* 0x000fe20000000a00 */
[----:B------:R-:W-:-:S04]  /*9be0*/  LEA R38, P3, R21, R11, 0x1 ;  /* 0x0000000b15267211 */ /* 0x000fc800078608ff */
[----:B0-----:R-:W-:-:S05]  /*9bf0*/  LEA.HI.X R39, R21, R37, R29, 0x1, P3 ;  /* 0x0000002515277211 */ /* 0x001fca00018f0c1d */
[----:B------:R0:W-:Y:S02]  /*9c00*/  ST.E.128 desc[UR4][R38.64], R12 ;  /* 0x0000000c26007985 */ /* 0x0001e4000c101d04 */
[----:B------:R-:W-:-:S05]  /*9c10*/  @!P4 IMAD.WIDE R36, R40, 0x2, R36 ;  /* 0x000000022824c825 */ /* 0x000fca00078e0224 */
[----:B---3--:R0:W-:Y:S02]  /*9c20*/  @!P4 ST.E.128 desc[UR4][R36.64], R32 ;  /* 0x000000202400c985 */ /* 0x0081e4000c101d04 */
.L_x_2742:
[----:B------:R-:W-:Y:S05]  /*9c30*/  BSYNC B1 ;  /* 0x0000000000017941 */ /* 0x000fea0003800000 */
.L_x_2741:
[----:B------:R-:W-:-:S03]  /*9c40*/  UMOV UR4, 0xffffffff ;  /* 0xffffffff00047882 */ /* 0x000fc60000000000 */
[----:B------:R-:W-:Y:S05]  /*9c50*/  BRA.DIV UR4, `(.L_x_2749) ;  /* 0x0000028e04707947 */ /* 0x000fea000b800000 */
[----:B-1--4-:R-:W1:Y:S04]  /*9c60*/  SHFL.IDX PT, R118, R118, 0x2, 0x181f ;  /* 0x00581f0076767f89 */ /* 0x012e6800000e0000 */
[----:B------:R-:W4:Y:S02]  /*9c70*/  SHFL.IDX PT, R119, R119, 0x2, 0x181f ;  /* 0x00581f0077777f89 */ /* 0x000f2400000e0000 */
.L_x_3087:
        /* <DEDUP_REMOVED lines=8> */
[C---:B------:R-:W-:Y:S01]  /*9d00*/  VIADD R32, R225.reuse, 0x40 ;  /* 0x00000040e1207836 */ /* 0x040fe20000000000 */
[----:B------:R-:W-:Y:S01]  /*9d10*/  IADD3 R14, R225, 0x40, RZ ;  /* 0x00000040e10e7810 */ /* 0x000fe20007ffe0ff */
[----:B------:R-:W-:Y:S01]  /*9d20*/  BSSY B2, `(.L_x_2752) ;  /* 0x0000071000027945 */ /* 0x000fe20003800000 */
[----:B------:R-:W-:Y:S01]  /*9d30*/  SHF.R.S32.HI R12, RZ, 0x1f, R11 ;  /* 0x0000001fff0c7819 */ /* 0x000fe2000001140b */
[----:B------:R-:W-:Y:S01]  /*9d40*/  IMAD.SHL.U32 R32, R32, 0x40, RZ ;  /* 0x0000004020207824 */ /* 0x000fe200078e00ff */
[----:B------:R-:W-:Y:S01]  /*9d50*/  ISETP.GE.AND P3, PT, R16, R111, PT ;  /* 0x0000006f1000720c */ /* 0x000fe20003f66270 */
[----:B------:R-:W-:Y:S01]  /*9d60*/  IMAD.SHL.U32 R14, R14, 0x40, RZ ;  /* 0x000000400e0e7824 */ /* 0x000fe200078e00ff */
[----:B------:R-:W-:Y:S02]  /*9d70*/  LEA.HI R11, R12, R11, RZ, 0x4 ;  /* 0x0000000b0c0b7211 */ /* 0x000fe400078f20ff */
[----:B------:R-:W-:-:S02]  /*9d80*/  LOP3.LUT R32, R32, 0x1c0, RZ, 0xc0, !PT ;  /* 0x000001c020207812 */ /* 0x000fc400078ec0ff */
[----:B------:R-:W-:Y:S02]  /*9d90*/  LEA.HI.SX32 R11, R11, R9, 0x1c ;  /* 0x000000090b0b7211 */ /* 0x000fe400078fe2ff */
[----:B------:R-:W-:Y:S02]  /*9da0*/  LOP3.LUT R14, R14, 0x1c0, RZ, 0xc0, !PT ;  /* 0x000001c00e0e7812 */ /* 0x000fe400078ec0ff */
[----:B------:R-:W-:Y:S02]  /*9db0*/  SHF.R.S32.HI R13, RZ, 0x1f, R11 ;  /* 0x0000001fff0d7819 */ /* 0x000fe4000001140b */
[----:B------:R-:W-:Y:S02]  /*9dc0*/  SHF.R.U32.HI R14, RZ, 0x3, R14 ;  /* 0x00000003ff0e7819 */ /* 0x000fe4000001160e */
        /* <DEDUP_REMOVED lines=9> */
[----:B------:R-:W-:-:S03]  /*9e60*/  IMAD R32, R32, 0x2, R23 ;  /* 0x0000000220207824 */ /* 0x000fc600078e0217 */
[----:B------:R-:W-:-:S03]  /*9e70*/  LEA R12, R12, R23, 0x1 ;  /* 0x000000170c0c7211 */ /* 0x000fc600078e08ff */
        /* <DEDUP_REMOVED lines=61> */
[CC--:B------:R-:W-:Y:S01]  /*a250*/  FMUL.FTZ R47, R35.reuse, R145.reuse ;  /* 0x00000091232f7220 */ /* 0x0c0fe20000410000 */
        /* <DEDUP_REMOVED lines=29> */
.L_x_2753:
[----:B------:R-:W-:Y:S05]  /*a430*/  BSYNC B2 ;  /* 0x0000000000027941 */ /* 0x000fea0003800000 */
.L_x_2752:
[----:B------:R-:W-:Y:S01]  /*a440*/  ISETP.GE.AND P4, PT, R11, R128, PT ;  /* 0x000000800b00720c */ /* 0x000fe20003f86270 */
[----:B------:R-:W-:Y:S01]  /*a450*/  ULDC.64 UR4, c[0x0][0x208] ;  /* 0x0000820000047ab9 */ /* 0x000fe20000000a00 */
[----:B------:R-:W-:-:S04]  /*a460*/  LEA R38, P3, R10, R119, 0x1 ;  /* 0x000000770a267211 */ /* 0x000fc800078608ff */
[----:B------:R-:W-:-:S05]  /*a470*/  LEA.HI.X R39, R10, R118, R28, 0x1, P3 ;  /* 0x000000760a277211 */ /* 0x000fca00018f0c1c */
[----:B-1----:R1:W-:Y:S02]  /*a480*/  ST.E.128 desc[UR4][R38.64], R12 ;  /* 0x0000000c26007985 */ /* 0x0023e4000c101d04 */
[----:B-1----:R-:W-:-:S05]  /*a490*/  @!P4 IMAD.WIDE R12, R11, 0x2, R36 ;  /* 0x000000020b0cc825 */ /* 0x002fca00078e0224 */
[----:B0-----:R0:W-:Y:S02]  /*a4a0*/  @!P4 ST.E.128 desc[UR4][R12.64], R32 ;  /* 0x000000200c00c985 */ /* 0x0011e4000c101d04 */
.L_x_2751:
[----:B------:R-:W-:Y:S05]  /*a4b0*/  BSYNC B1 ;  /* 0x0000000000017941 */ /* 0x000fea0003800000 */
.L_x_2750:
[----:B------:R-:W-:-:S13]  /*a4c0*/  ISETP.NE.AND P3, PT, R25, RZ, PT ;  /* 0x000000ff1900720c */ /* 0x000fda0003f65270 */
[----:B------:R-:W-:Y:S05]  /*a4d0*/  @!P3 BRA `(.L_x_2707) ;  /* 0x0000000c00d4b947 */ /* 0x000fea0003800000 */
[----:B------:R-:W4:Y:S01]  /*a4e0*/  LDL R15, [R1+0x54] ;  /* 0x00005400010f7983 */ /* 0x000f220000100800 */
[----:B------:R-:W-:Y:S01]  /*a4f0*/  SEL R129, R112, R129, !P1 ;  /* 0x0000008170817207 */ /* 0x000fe20004800000 */
[C---:B------:R-:W-:Y:S01]  /*a500*/  VIADD R14, R225.reuse, 0x40 ;  /* 0x00000040e10e7836 */ /* 0x040fe20000000000 */
[----:B------:R-:W-:Y:S01]  /*a510*/  ISETP.GE.AND P4, PT, R214, R111, PT ;  /* 0x0000006fd600720c */ /* 0x000fe20003f86270 */
[----:B0--3--:R-:W-:Y:S01]  /*a520*/  VIADD R12, R225, 0x40 ;  /* 0x00000040e10c7836 */ /* 0x009fe20000000000 */
[----:B------:R-:W-:Y:S01]  /*a530*/  SHF.R.S32.HI R11, RZ, 0x1f, R129 ;  /* 0x0000001fff0b7819 */ /* 0x000fe20000011481 */
[----:B------:R-:W-:Y:S01]  /*a540*/  IMAD.SHL.U32 R14, R14, 0x40, RZ ;  /* 0x000000400e0e7824 */ /* 0x000fe200078e00ff */
[----:B------:R-:W-:Y:S01]  /*a550*/  LEA R38, P3, R21, R119, 0x1 ;  /* 0x0000007715267211 */ /* 0x000fe200078608ff */
[----:B------:R-:W-:Y:S01]  /*a560*/  IMAD.SHL.U32 R12, R12, 0x40, RZ ;  /* 0x000000400c0c7824 */ /* 0x000fe200078e00ff */
[----:B------:R-:W-:Y:S01]  /*a570*/  LEA.HI R11, R11, R129, RZ, 0x4 ;  /* 0x000000810b0b7211 */ /* 0x000fe200078f20ff */
[----:B------:R-:W-:Y:S01]  /*a580*/  BSSY B1, `(.L_x_2754) ;  /* 0x000006a000017945 */ /* 0x000fe20003800000 */
        /* <DEDUP_REMOVED lines=8> */
[----:B------:R-:W-:Y:S02]  /*a610*/  LOP3.LUT R12, R12, 0x38, R11, 0xf8, !PT ;  /* 0x000000380c0c7812 */ /* 0x000fe400078ef80b */
[----:B------:R-:W-:Y:S02]  /*a620*/  LEA.HI.X R39, R21, R118, R29, 0x1, P3 ;  /* 0x0000007615277211 */ /* 0x000fe400018f0c1d */
        /* <DEDUP_REMOVED lines=10> */
[----:B------:R-:W-:Y:S01]  /*a6d0*/  HADD2.F32 R43, -RZ, R135.H0_H0 ;  /* 0x20000087ff2b7230 */ /* 0x000fe20000004100 */
[----:B------:R-:W-:Y:S01]  /*a6e0*/  SHF.R.U64 R72, R72, 0x10, R73 ;  /* 0x0000001048487819 */ /* 0x000fe20000001249 */
[----:B-1----:R-:W-:Y:S01]  /*a6f0*/  HADD2.F32 R40, -RZ, R33.H0_H0 ;  /* 0x20000021ff287230 */ /* 0x002fe20000004100 */
[----:B------:R-:W-:Y:S01]  /*a700*/  SHF.R.U64 R64, R64, 0x10, R65 ;  /* 0x0000001040407819 */ /* 0x000fe20000001241 */
[----:B0-----:R-:W-:Y:S01]  /*a710*/  HADD2.F32 R41, -RZ, R13.H0_H0 ;  /* 0x2000000dff297230 */ /* 0x001fe20000004100 */
[----:B------:R-:W-:Y:S01]  /*a720*/  SHF.R.U64 R74, R74, 0x10, R75 ;  /* 0x000000104a4a7819 */ /* 0x000fe2000000124b */
[----:B------:R-:W-:Y:S02]  /*a730*/  HADD2.F32 R42, -RZ, R137.H0_H0 ;  /* 0x20000089ff2a7230 */ /* 0x000fe40000004100 */
[-C--:B------:R-:W-:Y:S01]  /*a740*/  FMUL.FTZ R44, R40, R43.reuse ;  /* 0x0000002b282c7220 */ /* 0x080fe20000410000 */
[----:B------:R-:W-:Y:S02]  /*a750*/  HADD2.F32 R135, -RZ, R135.H1_H1 ;  /* 0x30000087ff877230 */ /* 0x000fe40000004100 */
[----:B------:R-:W-:Y:S01]  /*a760*/  FMUL.FTZ R43, R41, R43 ;  /* 0x0000002b292b7220 */ /* 0x000fe20000410000 */
[----:B------:R-:W-:-:S02]  /*a770*/  HADD2.F32 R137, -RZ, R137.H1_H1 ;  /* 0x30000089ff897230 */ /* 0x000fc40000004100 */
        /* <DEDUP_REMOVED lines=15> */
[----:B------:R-:W-:Y:S02]  /*a870*/  HADD2.F32 R44, -RZ, R136.H0_H0 ;  /* 0x20000088ff2c7230 */ /* 0x000fe40000004100 */
        /* <DEDUP_REMOVED lines=9> */
[----:B------:R-:W-:Y:S01]  /*a910*/  FFMA.FTZ R46, R43, R45, -R46 ;  /* 0x0000002d2b2e7223 */ /* 0x000fe2000001082e */
[----:B------:R-:W-:-:S02]  /*a920*/  HADD2.F32 R43, -RZ, R15.H1_H1 ;  /* 0x3000000fff2b7230 */ /* 0x000fc40000004100 */
[----:B------:R-:W-:Y:S01]  /*a930*/  FFMA.FTZ R44, R42, R45, R44 ;  /* 0x0000002d2a2c7223 */ /* 0x000fe2000001002c */
[----:B------:R-:W-:Y:S01]  /*a940*/  SHF.R.U32.HI R42, RZ, 0x10, R75 ;  /* 0x00000010ff2a7819 */ /* 0x000fe2000001164b */
[----:B------:R-:W-:Y:S01]  /*a950*/  HADD2.F32 R138, -RZ, R138.H1_H1 ;  /* 0x3000008aff8a7230 */ /* 0x000fe20000004100 */
        /* <DEDUP_REMOVED lines=8> */
[----:B------:R-:W-:Y:S02]  /*a9e0*/  MOV R33, R40 ;  /* 0x0000002800217202 */ /* 0x000fe40000000f00 */
        /* <DEDUP_REMOVED lines=33> */
[----:B------:R-:W-:Y:S01]  /*ac00*/  F2FP.F16.F32.PACK_AB R34, R74, R136 ;  /* 0x000000884a22723e */ /* 0x000fe200000000ff */
[----:B------:R-:W-:-:S07]  /*ac10*/  IMAD.MOV.U32 R35, RZ, RZ, R42 ;  /* 0x000000ffff237224 */ /* 0x000fce00078e002a */
.L_x_2755:
[----:B------:R-:W-:Y:S05]  /*ac20*/  BSYNC B1 ;  /* 0x0000000000017941 */ /* 0x000fea0003800000 */
.L_x_2754:
        /* <DEDUP_REMOVED lines=8> */
.L_x_2661:
[----:B------:R-:W-:-:S04]  /*acb0*/  ULOP3.LUT UR4, UR60, 0x1, URZ, 0xfc, !UPT ;  /* 0x000000013c047892 */ /* 0x000fc8000f8efc3f */
[----:B------:R-:W-:-:S06]  /*acc0*/  UISETP.NE.AND UP0, UPT, UR4, 0x3, UPT ;  /* 0x000000030400788c */ /* 0x000fcc000bf05270 */
[----:B------:R-:W-:-:S13]  /*acd0*/  PLOP3.LUT P0, PT, PT, PT, UP0, 0x80, 0x0 ;  /* 0x000000000000781c */ /* 0x000fda0003f0f008 */
[----:B------:R-:W-:Y:S05]  /*ace0*/  @!P0 BRA `(.L_x_2756) ;  /* 0x0000000000048947 */ /* 0x000fea0003800000 */
[----:B------:R-:W-:Y:S01]  /*acf0*/  BPT.TRAP 0x1 ;  /* 0x000000040000795c */ /* 0x000fe20000300000 */
.L_x_2756:
[----:B------:R-:W-:Y:S01]  /*ad00*/  IMAD R88, R213, 0x8, R23 ;  /* 0x00000008d5587824 */ /* 0x000fe200078e0217 */
[----:B------:R-:W-:Y:S01]  /*ad10*/  SHF.L.U32 R89, R227, 0x1f, RZ ;  /* 0x0000001fe3597819 */ /* 0x000fe200000006ff */
[----:B------:R-:W-:Y:S01]  /*ad20*/  BSSY B1, `(.L_x_2757) ;  /* 0x0000004000017945 */ /* 0x000fe20003800000 */
[----:B------:R-:W-:Y:S02]  /*ad30*/  SHF.R.S32.HI R85, RZ, 0x1f, R31 ;  /* 0x0000001fff557819 */ /* 0x000fe4000001141f */
[----:B------:R-:W0:Y:S02]  /*ad40*/  SYNCS.PHASECHK.TRANS64.TRYWAIT P3, [R88+URZ+0x38890], R89 ;  /* 0x03889059580075a7 */ /* 0x000e24000806017f */
[----:B0-----:R-:W-:Y:S05]  /*ad50*/  @!P3 BRA `(.L_x_2758) ;  /* 0x0000027c007cb947 */ /* 0x001fea0003800000 */
.L_x_3088:
[----:B------:R-:W-:Y:S05]  /*ad60*/  BSYNC B1 ;  /* 0x0000000000017941 */ /* 0x000fea0003800000 */
.L_x_2757:
        /* <DEDUP_REMOVED lines=14> */
[----:B------:R-:W-:Y:S01]  /*ae50*/  IMAD.IADD R36, R87, 0x1, -R225 ;  /* 0x0000000157247824 */ /* 0x000fe200078e0ae1 */
[----:B------:R-:W-:-:S03]  /*ae60*/  IADD3 R13, R13, R15, RZ ;  /* 0x0000000f0d0d7210 */ /* 0x000fc60007ffe0ff */
        /* <DEDUP_REMOVED lines=9> */
.L_x_3092:
[----:B------:R-:W-:Y:S04]  /*af00*/  BSSY B1, `(.L_x_2760) ;  /* 0x0000018000017945 */ /* 0x000fe80003800000 */
[----:B------:R-:W-:Y:S05]  /*af10*/  @!P3 BRA `(.L_x_2761) ;  /* 0x000000000058b947 */ /* 0x000fea0003800000 */
[----:B------:R-:W-:Y:S01]  /*af20*/  ULDC UR4, c[0x0][0x2f4] ;  /* 0x0000bd0000047ab9 */ /* 0x000fe20000000800 */
[----:B------:R-:W-:Y:S01]  /*af30*/  ULDC.64 UR6, c[0x0][0x208] ;  /* 0x0000820000067ab9 */ /* 0x000fe20000000a00 */
[----:B------:R-:W-:Y:S02]  /*af40*/  ISETP.GE.AND P4, PT, R16, UR4, PT ;  /* 0x0000000410007c0c */ /* 0x000fe4000bf86270 */
[----:B------:R-:W-:-:S11]  /*af50*/  ISETP.GE.AND P3, PT, R214, UR4, PT ;  /* 0x00000004d6007c0c */ /* 0x000fd6000bf66270 */
[----:B------:R-:W4:Y:S01]  /*af60*/  @!P4 LDS.128 R12, [R84+0x24400] ;  /* 0x02440000540cc984 */ /* 0x000f220000000c00 */
[----:B---3--:R-:W-:-:S04]  /*af70*/  @!P4 LEA R32, P5, R16, R11, 0x1 ;  /* 0x0000000b1020c211 */ /* 0x008fc800078a08ff */
[----:B--2---:R-:W-:-:S05]  /*af80*/  @!P4 LEA.HI.X R33, R16, R37, R17, 0x1, P5 ;  /* 0x000000251021c211 */ /* 0x004fca00028f0c11 */
[----:B----4-:R2:W-:Y:S01]  /*af90*/  @!P4 ST.E.128 desc[UR6][R32.64], R12 ;  /* 0x0000000c2000c985 */ /* 0x0105e2000c101d06 */
[----:B------:R-:W-:-:S03]  /*afa0*/  ISETP.GE.AND P4, PT, R19, UR4, PT ;  /* 0x0000000413007c0c */ /* 0x000fc6000bf86270 */
[----:B------:R-:W3:Y:S01]  /*afb0*/  @!P3 LDS.128 R12, [R84+0x26c00] ;  /* 0x026c0000540cb984 */ /* 0x000ee20000000c00 */
[----:B--2---:R-:W-:-:S04]  /*afc0*/  @!P3 LEA R32, P5, R212, R11, 0x1 ;  /* 0x0000000bd420b211 */ /* 0x004fc800078a08ff */
[----:B------:R-:W-:-:S05]  /*afd0*/  @!P3 LEA.HI.X R33, R212, R37, R215, 0x1, P5 ;  /* 0x00000025d421b211 */ /* 0x000fca00028f0cd7 */
[----:B---3--:R2:W-:Y:S01]  /*afe0*/  @!P3 ST.E.128 desc[UR6][R32.64], R12 ;  /* 0x0000000c2000b985 */ /* 0x0085e2000c101d06 */
[----:B------:R-:W-:-:S03]  /*aff0*/  ISETP.GE.AND P3, PT, R22, UR4, PT ;  /* 0x0000000416007c0c */ /* 0x000fc6000bf66270 */
[----:B------:R-:W3:Y:S01]  /*b000*/  @!P4 LDS.128 R12, [R84+0x29400] ;  /* 0x02940000540cc984 */ /* 0x000ee20000000c00 */
[----:B--2---:R-:W-:-:S04]  /*b010*/  @!P4 LEA R32, P5, R19, R11, 0x1 ;  /* 0x0000000b1320c211 */ /* 0x004fc800078a08ff */
[----:B------:R-:W-:-:S05]  /*b020*/  @!P4 LEA.HI.X R33, R19, R37, R219, 0x1, P5 ;  /* 0x000000251321c211 */ /* 0x000fca00028f0cdb */
[----:B---3--:R2:W-:Y:S04]  /*b030*/  @!P4 ST.E.128 desc[UR6][R32.64], R12 ;  /* 0x0000000c2000c985 */ /* 0x0085e8000c101d06 */
[----:B------:R-:W3:Y:S01]  /*b040*/  @!P3 LDS.128 R12, [R84+0x2bc00] ;  /* 0x02bc0000540cb984 */ /* 0x000ee20000000c00 */
[----:B--2---:R-:W-:-:S04]  /*b050*/  @!P3 LEA R32, P4, R22, R11, 0x1 ;  /* 0x0000000b1620b211 */ /* 0x004fc800078808ff */
[----:B------:R-:W-:-:S05]  /*b060*/  @!P3 LEA.HI.X R33, R22, R37, R218, 0x1, P4 ;  /* 0x000000251621b211 */ /* 0x000fca00020f0cda */
[----:B---3--:R4:W-:Y:S04]  /*b070*/  @!P3 ST.E.128 desc[UR6][R32.64], R12 ;  /* 0x0000000c2000b985 */ /* 0x0089e8000c101d06 */
.L_x_2761:
[----:B------:R-:W-:Y:S05]  /*b080*/  BSYNC B1 ;  /* 0x0000000000017941 */ /* 0x000fea0003800000 */
.L_x_2760:
[----:B------:R-:W-:-:S03]  /*b090*/  UMOV UR4, 0xffffffff ;  /* 0xffffffff00047882 */ /* 0x000fc60000000000 */
[----:B------:R-:W-:Y:S05]  /*b0a0*/  BRA.DIV UR4, `(.L_x_2762) ;  /* 0x0000027e04087947 */ /* 0x000fea000b800000 */
[----:B--2---:R2:W0:Y:S04]  /*b0b0*/  SHFL.IDX PT, R37, R35, 0x1, 0x181f ;  /* 0x00381f0023257f89 */ /* 0x00442800000e0000 */
[----:B---3--:R2:W3:Y:S02]  /*b0c0*/  SHFL.IDX PT, R11, R34, 0x1, 0x181f ;  /* 0x00381f00220b7f89 */ /* 0x0084e400000e0000 */
.L_x_3096:
[----:B------:R-:W-:Y:S01]  /*b0d0*/  ISETP.GE.AND P3, PT, R36, 0x21, PT ;  /* 0x000000212400780c */ /* 0x000fe20003f66270 */
[----:B------:R-:W-:-:S12]  /*b0e0*/  BSSY B1, `(.L_x_2763) ;  /* 0x0000018000017945 */ /* 0x000fd80003800000 */
[----:B------:R-:W-:Y:S05]  /*b0f0*/  @!P3 BRA `(.L_x_2764) ;  /* 0x000000000058b947 */ /* 0x000fea0003800000 */
[----:B------:R-:W-:Y:S01]  /*b100*/  ULDC UR4, c[0x0][0x2f4] ;  /* 0x0000bd0000047ab9 */ /* 0x000fe20000000800 */
[----:B------:R-:W-:Y:S01]  /*b110*/  ULDC.64 UR6, c[0x0][0x208] ;  /* 0x0000820000067ab9 */ /* 0x000fe20000000a00 */
[----:B------:R-:W-:Y:S02]  /*b120*/  ISETP.GE.AND P5, PT, R16, UR4, PT ;  /* 0x0000000410007c0c */ /* 0x000fe4000bfa6270 */
[----:B------:R-:W-:-:S11]  /*b130*/  ISETP.GE.AND P4, PT, R214, UR4, PT ;  /* 0x00000004d6007c0c */ /* 0x000fd6000bf86270 */
[----:B----4-:R-:W4:Y:S01]  /*b140*/  @!P5 LDS.128 R12, [R84+0x25400] ;  /* 0x02540000540cd984 */ /* 0x010f220000000c00 */
[----:B---3--:R-:W-:-:S04]  /*b150*/  @!P5 LEA R32, P3, R16, R11, 0x1 ;  /* 0x0000000b1020d211 */ /* 0x008fc800078608ff */
[----:B0-----:R-:W-:Y:S02]  /*b160*/  @!P5 LEA.HI.X R33, R16, R37, R17, 0x1, P3 ;  /* 0x000000251021d211 */ /* 0x001fe400018f0c11 */
[----:B------:R-:W-:-:S03]  /*b170*/  ISETP.GE.AND P3, PT, R19, UR4, PT ;  /* 0x0000000413007c0c */ /* 0x000fc6000bf66270 */
[----:B----4-:R0:W-:Y:S04]  /*b180*/  @!P5 ST.E.128 desc[UR6][R32.64], R12 ;  /* 0x0000000c2000d985 */ /* 0x0101e8000c101d06 */
[----:B------:R-:W3:Y:S01]  /*b190*/  @!P4 LDS.128 R12, [R84+0x27c00] ;  /* 0x027c0000540cc984 */ /* 0x000ee20000000c00 */
[----:B0-----:R-:W-:-:S04]  /*b1a0*/  @!P4 LEA R32, P5, R212, R11, 0x1 ;  /* 0x0000000bd420c211 */ /* 0x001fc800078a08ff */
[----:B------:R-:W-:-:S05]  /*b1b0*/  @!P4 LEA.HI.X R33, R212, R37, R215, 0x1, P5 ;  /* 0x00000025d421c211 */ /* 0x000fca00028f0cd7 */
[----:B---3--:R0:W-:Y:S01]  /*b1c0*/  @!P4 ST.E.128 desc[UR6][R32.64], R12 ;  /* 0x0000000c2000c985 */ /* 0x0081e2000c101d06 */
[----:B------:R-:W-:-:S03]  /*b1d0*/  ISETP.GE.AND P4, PT, R22, UR4, PT ;  /* 0x0000000416007c0c */ /* 0x000fc6000bf86270 */
[----:B------:R-:W3:Y:S01]  /*b1e0*/  @!P3 LDS.128 R12, [R84+0x2a400] ;  /* 0x02a40000540cb984 */ /* 0x000ee20000000c00 */
[----:B0-----:R-:W-:-:S04]  /*b1f0*/  @!P3 LEA R32, P5, R19, R11, 0x1 ;  /* 0x0000000b1320b211 */ /* 0x001fc800078a08ff */
[----:B------:R-:W-:-:S05]  /*b200*/  @!P3 LEA.HI.X R33, R19, R37, R219, 0x1, P5 ;  /* 0x000000251321b211 */ /* 0x000fca00028f0cdb */
[----:B---3--:R0:W-:Y:S04]  /*b210*/  @!P3 ST.E.128 desc[UR6][R32.64], R12 ;  /* 0x0000000c2000b985 */ /* 0x0081e8000c101d06 */
[----:B------:R-:W3:Y:S01]  /*b220*/  @!P4 LDS.128 R12, [R84+0x2cc00] ;  /* 0x02cc0000540cc984 */ /* 0x000ee20000000c00 */
[----:B0-----:R-:W-:-:S04]  /*b230*/  @!P4 LEA R32, P3, R22, R11, 0x1 ;  /* 0x0000000b1620c211 */ /* 0x001fc800078608ff */
[----:B------:R-:W-:-:S05]  /*b240*/  @!P4 LEA.HI.X R33, R22, R37, R218, 0x1, P3 ;  /* 0x000000251621c211 */ /* 0x000fca00018f0cda */
[----:B---3--:R0:W-:Y:S04]  /*b250*/  @!P4 ST.E.128 desc[UR6][R32.64], R12 ;  /* 0x0000000c2000c985 */ /* 0x0081e8000c101d06 */
.L_x_2764:
[----:B------:R-:W-:Y:S05]  /*b260*/  BSYNC B1 ;  /* 0x0000000000017941 */ /* 0x000fea0003800000 */
.L_x_2763:
[----:B------:R-:W-:-:S03]  /*b270*/  UMOV UR4, 0xffffffff ;  /* 0xffffffff00047882 */ /* 0x000fc60000000000 */
[----:B------:R-:W-:Y:S05]  /*b280*/  BRA.DIV UR4, `(.L_x_2765) ;  /* 0x0000027a04dc7947 */ /* 0x000fea000b800000 */
[----:B-12---:R-:W1:Y:S04]  /*b290*/  SHFL.IDX PT, R35, R35, 0x2, 0x181f ;  /* 0x00581f0023237f89 */ /* 0x006e6800000e0000 */
[----:B------:R-:W2:Y:S02]  /*b2a0*/  SHFL.IDX PT, R34, R34, 0x2, 0x181f ;  /* 0x00581f0022227f89 */ /* 0x000ea400000e0000 */
.L_x_3100:
[----:B------:R-:W-:-:S13]  /*b2b0*/  ISETP.GE.AND P3, PT, R36, 0x41, PT ;  /* 0x000000412400780c */ /* 0x000fda0003f66270 */
[----:B------:R-:W-:Y:S05]  /*b2c0*/  @!P3 BRA `(.L_x_2707) ;  /* 0x000000000058b947 */ /* 0x000fea0003800000 */
[----:B------:R-:W-:Y:S01]  /*b2d0*/  ULDC UR4, c[0x0][0x2f4] ;  /* 0x0000bd0000047ab9 */ /* 0x000fe20000000800 */
[----:B------:R-:W-:Y:S01]  /*b2e0*/  ULDC.64 UR6, c[0x0][0x208] ;  /* 0x0000820000067ab9 */ /* 0x000fe20000000a00 */
[----:B------:R-:W-:Y:S02]  /*b2f0*/  ISETP.GE.AND P5, PT, R16, UR4, PT ;  /* 0x0000000410007c0c */ /* 0x000fe4000bfa6270 */
[----:B------:R-:W-:-:S11]  /*b300*/  ISETP.GE.AND P4, PT, R214, UR4, PT ;  /* 0x00000004d6007c0c */ /* 0x000fd6000bf86270 */
[----:B0---4-:R-:W0:Y:S01]  /*b310*/  @!P5 LDS.128 R12, [R84+0x26400] ;  /* 0x02640000540cd984 */ /* 0x011e220000000c00 */
        /* <DEDUP_REMOVED lines=11> */
[----:B------:R-:W-:-:S05]  /*b3d0*/  @!P3 LEA.HI.X R33, R19, R35, R219, 0x1, P5 ;  /* 0x000000231321b211 */ /* 0x000fca00028f0cdb */
[----:B-1----:R0:W-:Y:S04]  /*b3e0*/  @!P3 ST.E.128 desc[UR6][R32.64], R12 ;  /* 0x0000000c2000b985 */ /* 0x0021e8000c101d06 */
[----:B------:R-:W1:Y:S01]  /*b3f0*/  @!P4 LDS.128 R12, [R84+0x2dc00] ;  /* 0x02dc0000540cc984 */ /* 0x000e620000000c00 */
[----:B0-----:R-:W-:-:S04]  /*b400*/  @!P4 LEA R32, P3, R22, R34, 0x1 ;  /* 0x000000221620c211 */ /* 0x001fc800078608ff */
[----:B------:R-:W-:-:S05]  /*b410*/  @!P4 LEA.HI.X R33, R22, R35, R218, 0x1, P3 ;  /* 0x000000231621c211 */ /* 0x000fca00018f0cda */
[----:B-1----:R0:W-:Y:S04]  /*b420*/  @!P4 ST.E.128 desc[UR6][R32.64], R12 ;  /* 0x0000000c2000c985 */ /* 0x0021e8000c101d06 */
.L_x_2707:
[----:B------:R-:W-:Y:S05]  /*b430*/  BSYNC B0 ;  /* 0x0000000000007941 */ /* 0x000fea0003800000 */
.L_x_2660:
        /* <DEDUP_REMOVED lines=12> */
[----:B------:R-:W-:-:S05]  /*b500*/  @!P3 VIADD R11, R88, 0x388a0 ;  /* 0x000388a0580bb836 */ /* 0x000fca0000000000 */
[----:B------:R-:W-:-:S04]  /*b510*/  @!P3 PRMT R11, RZ, 0x654, R11 ;  /* 0x00000654ff0bb816 */ /* 0x000fc8000000000b */
[----:B------:R3:W-:Y:S01]  /*b520*/  @!P3 SYNCS.ARRIVE.TRANS64.RED.A1T0 RZ, [R11+URZ], RZ ;  /* 0x000000ff0bffb9a7 */ /* 0x0007e2000810043f */
[----:B------:R-:W-:Y:S05]  /*b530*/  @!P0 BRA `(.L_x_2767) ;  /* 0x0000000000048947 */ /* 0x000fea0003800000 */
[----:B------:R-:W-:Y:S01]  /*b540*/  BPT.TRAP 0x1 ;  /* 0x000000040000795c */ /* 0x000fe20000300000 */
.L_x_2767:
[----:B------:R-:W-:Y:S05]  /*b550*/  BSYNC B0 ;  /* 0x0000000000007941 */ /* 0x000fea0003800000 */
.L_x_2766:
[----:B------:R-:W5:Y:S01]  /*b560*/  SYNCS.PHASECHK.TRANS64.TRYWAIT P0, [R88+URZ+0x388b0], R89 ;  /* 0x0388b059580075a7 */ /* 0x000f62000800017f */
[----:B------:R-:W-:Y:S01]  /*b570*/  ULDC UR61, c[0x0][0x2f4] ;  /* 0x0000bd00003d7ab9 */ /* 0x000fe20000000800 */
[----:B------:R-:W-:Y:S04]  /*b580*/  BSSY B0, `(.L_x_2768) ;  /* 0x0000002000007945 */ /* 0x000fe80003800000 */
[----:B-----5:R-:W-:Y:S05]  /*b590*/  @!P0 BRA `(.L_x_2769) ;  /* 0x0000027800648947 */ /* 0x020fea0003800000 */
.L_x_3101:
[----:B------:R-:W-:Y:S05]  /*b5a0*/  BSYNC B0 ;  /* 0x0000000000007941 */ /* 0x000fea0003800000 */
.L_x_2768:
[----:B------:R-:W-:Y:S01]  /*b5b0*/  ULDC.64 UR4, c[0x0][0x328] ;  /* 0x0000ca0000047ab9 */ /* 0x000fe20000000a00 */
[----:B------:R-:W-:Y:S01]  /*b5c0*/  IADD3 R87, -R225, R87, RZ ;  /* 0x00000057e1577210 */ /* 0x000fe20007ffe1ff */
[----:B0---4-:R-:W-:Y:S01]  /*b5d0*/  IMAD R14, R85, UR4, RZ ;  /* 0x00000004550e7c24 */ /* 0x011fe2000f8e02ff */
[----:B------:R-:W-:Y:S01]  /*b5e0*/  ULDC.64 UR6, c[0x0][0x318] ;  /* 0x0000c60000067ab9 */ /* 0x000fe20000000a00 */
[----:B------:R-:W-:Y:S01]  /*b5f0*/  IMAD.WIDE.U32 R12, R31, UR4, RZ ;  /* 0x000000041f0c7c25 */ /* 0x000fe2000f8e00ff */
[C---:B------:R-:W-:Y:S01]  /*b600*/  ISETP.GE.AND P4, PT, R87.reuse, 0x1, PT ;  /* 0x000000015700780c */ /* 0x040fe20003f86270 */
[----:B------:R-:W-:Y:S01]  /*b610*/  BSSY B0, `(.L_x_2770) ;  /* 0x0000026000007945 */ /* 0x000fe20003800000 */
[----:B------:R-:W-:Y:S01]  /*b620*/  ISETP.GE.AND P0, PT, R87, 0x21, PT ;  /* 0x000000215700780c */ /* 0x000fe20003f06270 */
[----:B------:R-:W-:Y:S01]  /*b630*/  IMAD R31, R31, UR5, R14 ;  /* 0x000000051f1f7c24 */ /* 0x000fe2000f8e020e */
[----:B------:R-:W-:Y:S02]  /*b640*/  ULDC.64 UR4, c[0x0][0x338] ;  /* 0x0000ce0000047ab9 */ /* 0x000fe40000000a00 */
[----:B---3--:R-:W-:-:S02]  /*b650*/  IMAD R11, R86, UR4, RZ ;  /* 0x00000004560b7c24 */ /* 0x008fc4000f8e02ff */
        /* <DEDUP_REMOVED lines=8> */
[----:B-1----:R-:W-:Y:S01]  /*b6e0*/  LEA.HI.X R32, R12, UR7, R13, 0x1, P5 ;  /* 0x000000070c207c11 */ /* 0x002fe2000a8f0c0d */
[----:B------:R0:W1:Y:S04]  /*b6f0*/  SHFL.IDX PT, R35, R11, RZ, 0x181f ;  /* 0x00181fff0b237589 */ /* 0x00006800000e0000 */
        /* <DEDUP_REMOVED lines=23> */
.L_x_2771:
[----:B------:R-:W-:Y:S05]  /*b870*/  BSYNC B0 ;  /* 0x0000000000007941 */ /* 0x000fea0003800000 */
.L_x_2770:
[----:B---3--:R3:W0:Y:S01]  /*b880*/  SHFL.IDX PT, R33, R32, 0x1, 0x181f ;  /* 0x00381f0020217f89 */ /* 0x00862200000e0000 */
[----:B------:R-:W-:Y:S03]  /*b890*/  BSSY B0, `(.L_x_2772) ;  /* 0x0000018000007945 */ /* 0x000fe60003800000 */
[----:B-1----:R3:W1:Y:S01]  /*b8a0*/  SHFL.IDX PT, R35, R11, 0x1, 0x181f ;  /* 0x00381f000b237f89 */ /* 0x00266200000e0000 */
[----:B------:R-:W-:Y:S05]  /*b8b0*/  @!P0 BRA `(.L_x_2773) ;  /* 0x0000000000548947 */ /* 0x000fea0003800000 */
[----:B------:R-:W-:Y:S01]  /*b8c0*/  ISETP.GE.AND P5, PT, R16, UR61, PT ;  /* 0x0000003d10007c0c */ /* 0x000fe2000bfa6270 */
[----:B------:R-:W-:Y:S01]  /*b8d0*/  ULDC.64 UR4, c[0x0][0x208] ;  /* 0x0000820000047ab9 */ /* 0x000fe20000000a00 */
[----:B------:R-:W-:-:S11]  /*b8e0*/  ISETP.GE.AND P4, PT, R214, UR61, PT ;  /* 0x0000003dd6007c0c */ /* 0x000fd6000bf86270 */
[----:B----4-:R-:W4:Y:S01]  /*b8f0*/  @!P5 LDS.128 R12, [R84+0x1400] ;  /* 0x00140000540cd984 */ /* 0x010f220000000c00 */
[----:B-1----:R-:W-:-:S04]  /*b900*/  @!P5 LEA R30, P0, R16, R35, 0x1 ;  /* 0x00000023101ed211 */ /* 0x002fc800078008ff */
[----:B0-----:R-:W-:Y:S02]  /*b910*/  @!P5 LEA.HI.X R31, R16, R33, R17, 0x1, P0 ;  /* 0x00000021101fd211 */ /* 0x001fe400000f0c11 */
[----:B------:R-:W-:-:S03]  /*b920*/  ISETP.GE.AND P0, PT, R19, UR61, PT ;  /* 0x0000003d13007c0c */ /* 0x000fc6000bf06270 */
[----:B----4-:R0:W-:Y:S04]  /*b930*/  @!P5 ST.E.128 desc[UR4][R30.64], R12 ;  /* 0x0000000c1e00d985 */ /* 0x0101e8000c101d04 */
        /* <DEDUP_REMOVED lines=13> */
.L_x_2773:
[----:B------:R-:W-:Y:S05]  /*ba10*/  BSYNC B0 ;  /* 0x0000000000007941 */ /* 0x000fea0003800000 */
.L_x_2772:
[----:B------:R-:W-:Y:S01]  /*ba20*/  ISETP.GE.AND P0, PT, R87, 0x41, PT ;  /* 0x000000415700780c */ /* 0x000fe20003f06270 */
[----:B0-----:R0:W0:Y:S01]  /*ba30*/  SHFL.IDX PT, R33, R32, 0x2, 0x181f ;  /* 0x00581f0020217f89 */ /* 0x00102200000e0000 */
[----:B------:R-:W-:Y:S03]  /*ba40*/  BSSY B0, `(.L_x_2774) ;  /* 0x0000018000007945 */ /* 0x000fe60003800000 */
[----:B---3--:R-:W3:Y:S08]  /*ba50*/  SHFL.IDX PT, R11, R11, 0x2, 0x181f ;  /* 0x00581f000b0b7f89 */ /* 0x008ef000000e0000 */
[----:B------:R-:W-:Y:S05]  /*ba60*/  @!P0 BRA `(.L_x_2775) ;  /* 0x0000000000548947 */ /* 0x000fea0003800000 */
[----:B------:R-:W-:Y:S01]  /*ba70*/  ISETP.GE.AND P5, PT, R16, UR61, PT ;  /* 0x0000003d10007c0c */ /* 0x000fe2000bfa6270 */
[----:B------:R-:W-:Y:S01]  /*ba80*/  ULDC.64 UR4, c[0x0][0x208] ;  /* 0x0000820000047ab9 */ /* 0x000fe20000000a00 */
        /* <DEDUP_REMOVED lines=19> */
.L_x_2775:
[----:B------:R-:W-:Y:S05]  /*bbc0*/  BSYNC B0 ;  /* 0x0000000000007941 */ /* 0x000fea0003800000 */
.L_x_2774:
[----:B------:R-:W-:Y:S01]  /*bbd0*/  @!PT LDS RZ, [RZ] ;  /* 0x00000000fffff984 */ /* 0x000fe20000000800 */
[----:B------:R-:W-:Y:S01]  /*bbe0*/  @!PT LDS RZ, [RZ] ;  /* 0x00000000fffff984 */ /* 0x000fe20000000800 */
[----:B------:R-:W-:Y:S01]  /*bbf0*/  @!PT LDS RZ, [RZ] ;  /* 0x00000000fffff984 */ /* 0x000fe20000000800 */
[----:B------:R-:W-:Y:S01]  /*bc00*/  @!PT LDS RZ, [RZ] ;  /* 0x00000000fffff984 */ /* 0x000fe20000000800 */
[----:B------:R5:W-:Y:S06]  /*bc10*/  MEMBAR.ALL.CTA ;  /* 0x0000000000007992 */ /* 0x000bec0000008000 */
[----:B-----5:R-:W5:Y:S01]  /*bc20*/  FENCE.VIEW.ASYNC.S ;  /* 0x00000000000073c6 */ /* 0x020f620000000000 */
[----:B------:R-:W-:Y:S01]  /*bc30*/  @!P3 VIADD R88, R88, 0x388c0 ;  /* 0x000388c05858b836 */ /* 0x000fe20000000000 */
[----:B-----5:R0:W-:Y:S01]  /*bc40*/  BAR.SYNC.DEFER_BLOCKING R157, 0x80 ;  /* 0x0002009d0000751d */ /* 0x0201e20000010000 */
[----:B------:R-:W-:Y:S01]  /*bc50*/  ISETP.NE.AND P4, PT, R110, RZ, PT ;  /* 0x000000ff6e00720c */ /* 0x000fe20003f85270 */
[----:B------:R-:W-:-:S02]  /*bc60*/  VIADD R213, R213, 0x1 ;  /* 0x00000001d5d57836 */ /* 0x000fc40000000000 */
[----:B------:R-:W-:Y:S02]  /*bc70*/  @!P3 PRMT R88, RZ, 0x654, R88 ;  /* 0x00000654ff58b816 */ /* 0x000fe40000000058 */
[----:B------:R-:W-:Y:S02]  /*bc80*/  PLOP3.LUT P0, PT, PT, PT, PT, 0x8, 0x0 ;  /* 0x000000000000781c */ /* 0x000fe40003f0e170 */
[----:B------:R1:W-:Y:S01]  /*bc90*/  @!P3 SYNCS.ARRIVE.TRANS64.RED.A1T0 RZ, [R88+URZ], RZ ;  /* 0x000000ff58ffb9a7 */ /* 0x0003e2000810043f */
[----:B------:R-:W-:-:S04]  /*bca0*/  ISETP.NE.AND P3, PT, R213, 0x2, PT ;  /* 0x00000002d500780c */ /* 0x000fc80003f65270 */
[----:B0---4-:R-:W-:Y:S02]  /*bcb0*/  SEL R12, RZ, 0x1, P3 ;  /* 0x00000001ff0c7807 */ /* 0x011fe40001800000 */
[----:B------:R-:W-:Y:S02]  /*bcc0*/  SEL R213, R213, RZ, P3 ;  /* 0x000000ffd5d57207 */ /* 0x000fe40001800000 */
[----:B------:R-:W-:Y:S01]  /*bcd0*/  LOP3.LUT R227, R227, R12, RZ, 0x3c, !PT ;  /* 0x0000000ce3e37212 */ /* 0x000fe200078e3cff */
[----:B-1----:R-:W-:Y:S06]  /*bce0*/  @P4 BRA `(.L_x_2776) ;  /* 0xffffff7400004947 */ /* 0x002fec000383ffff */
.L_x_2655:
[----:B---3--:R-:W3:Y:S01]  /*bcf0*/  LDL R11, [R1+0x68] ;  /* 0x00006800010b7983 */ /* 0x008ee20000100800 */
[----:B------:R-:W1:Y:S01]  /*bd00*/  LDC R0, c[0x0][0x448] ;  /* 0x00011200ff007b82 */ /* 0x000e620000000800 */
[----:B------:R-:W-:Y:S01]  /*bd10*/  BSSY B0, `(.L_x_2777) ;  /* 0x0000011000007945 */ /* 0x000fe20003800000 */
[----:B------:R-:W-:Y:S02]  /*bd20*/  MOV R2, RZ ;  /* 0x000000ff00027202 */ /* 0x000fe40000000f00 */
[----:B-1----:R-:W-:-:S13]  /*bd30*/  ISETP.NE.AND P1, PT, R0, 0x1, PT ;  /* 0x000000010000780c */ /* 0x002fda0003f25270 */
[----:B------:R-:W1:Y:S08]  /*bd40*/  @P1 LDC R0, c[0x0][0x44c] ;  /* 0x00011300ff001b82 */ /* 0x000e700000000800 */
[----:B------:R-:W4:Y:S01]  /*bd50*/  @P1 LDC R5, c[0x0][0x450] ;  /* 0x00011400ff051b82 */ /* 0x000f220000000800 */
[----:B---3--:R-:W-:-:S04]  /*bd60*/  VIADD R3, R11, 0x7f ;  /* 0x0000007f0b037836 */ /* 0x008fc80000000000 */
[----:B-1----:R-:W-:-:S05]  /*bd70*/  @P1 IMAD.HI.U32 R0, R3, R0, RZ ;  /* 0x0000000003001227 */ /* 0x002fca00078e00ff */
[----:B----4-:R-:W-:-:S05]  /*bd80*/  @P1 SHF.R.U32.HI R3, RZ, R5, R0 ;  /* 0x00000005ff031219 */ /* 0x010fca0000011600 */
[----:B------:R-:W-:-:S04]  /*bd90*/  IMAD.IADD R3, R130, 0x1, R3 ;  /* 0x0000000182037824 */ /* 0x000fc800078e0203 */
[----:B------:R-:W-:-:S05]  /*bda0*/  IMAD.HI R3, R3, 0x66666667, RZ ;  /* 0x6666666703037827 */ /* 0x000fca00078e02ff */
[----:B------:R-:W-:-:S04]  /*bdb0*/  SHF.R.U32.HI R0, RZ, 0x1f, R3 ;  /* 0x0000001fff007819 */ /* 0x000fc80000011603 */
[----:B------:R-:W-:-:S04]  /*bdc0*/  LEA.HI.SX32 R0, R3, R0, 0x1b ;  /* 0x0000000003007211 */ /* 0x000fc800078fdaff */
[----:B------:R-:W-:-:S04]  /*bdd0*/  VIMNMX R131, R131, R0, PT ;  /* 0x0000000083837248 */ /* 0x000fc80003fe0100 */
[----:B------:R-:W-:Y:S01]  /*bde0*/  ISETP.GE.AND P1, PT, R131, 0x1, PT ;  /* 0x000000018300780c */ /* 0x000fe20003f26270 */
[----:B------:R-:W-:-:S12]  /*bdf0*/  @P0 BRA `(.L_x_2778) ;  /* 0x0000000000080947 */ /* 0x000fd80003800000 */
[----:B------:R-:W1:Y:S02]  /*be00*/  FENCE.VIEW.ASYNC.G ;  /* 0x00000000000073c6 */ /* 0x000e640000000100 */
[----:B-1----:R-:W-:Y:S06]  /*be10*/  BAR.ARV 0xc, 0x180 ;  /* 0x0306000000007b1d */ /* 0x002fec0000002000 */
.L_x_2778:
[----:B------:R-:W-:Y:S05]  /*be20*/  BSYNC B0 ;  /* 0x0000000000007941 */ /* 0x000fea0003800000 */
.L_x_2777:
[----:B------:R-:W-:Y:S04]  /*be30*/  BSSY B0, `(.L_x_2779) ;  /* 0x0000021000007945 */ /* 0x000fe80003800000 */
[----:B------:R-:W-:Y:S05]  /*be40*/  @!P1 BRA `(.L_x_2780) ;  /* 0x00000000007c9947 */ /* 0x000fea0003800000 */
[----:B------:R-:W3:Y:S01]  /*be50*/  LDL R0, [R1+0x84] ;  /* 0x0000840001007983 */ /* 0x000ee20000100800 */
[----:B------:R-:W-:Y:S01]  /*be60*/  ULDC UR4, c[0x0][0x9f0] ;  /* 0x00027c0000047ab9 */ /* 0x000fe20000000800 */
[----:B---3--:R-:W-:-:S04]  /*be70*/  ISETP.NE.AND P0, PT, R0, RZ, PT ;  /* 0x000000ff0000720c */ /* 0x008fc80003f05270 */
[----:B------:R-:W-:-:S04]  /*be80*/  SEL R6, R0, UR4, P0 ;  /* 0x0000000400067c07 */ /* 0x000fc80008000000 */
[-C--:B------:R-:W-:Y:S02]  /*be90*/  IABS R5, R6.reuse ;  /* 0x0000000600057213 */ /* 0x080fe40000000000 */
[----:B------:R-:W-:Y:S02]  /*bea0*/  IABS R9, R6 ;  /* 0x0000000600097213 */ /* 0x000fe40000000000 */
[----:B------:R-:W1:Y:S01]  /*beb0*/  I2F.RP R4, R5 ;  /* 0x0000000500047306 */ /* 0x000e620000209400 */
[----:B------:R-:W-:Y:S02]  /*bec0*/  IADD3 R0, R6, -0x1, R131 ;  /* 0xffffffff06007810 */ /* 0x000fe40007ffe083 */
[----:B------:R-:W-:-:S05]  /*bed0*/  IMAD.MOV R9, RZ, RZ, -R9 ;  /* 0x000000ffff097224 */ /* 0x000fca00078e0a09 */
[----:B-1----:R-:W1:Y:S02]  /*bee0*/  MUFU.RCP R4, R4 ;  /* 0x0000000400047308 */ /* 0x002e640000001000 */
[----:B-1----:R-:W-:Y:S01]  /*bef0*/  VIADD R2, R4, 0xffffffe ;  /* 0x0ffffffe04027836 */ /* 0x002fe20000000000 */
[----:B------:R-:W-:Y:S02]  /*bf00*/  IABS R4, R0 ;  /* 0x0000000000047213 */ /* 0x000fe40000000000 */
[----:B------:R-:W-:-:S03]  /*bf10*/  LOP3.LUT R0, R0, R6, RZ, 0x3c, !PT ;  /* 0x0000000600007212 */ /* 0x000fc600078e3cff */
[----:B------:R1:W3:Y:S01]  /*bf20*/  F2I.FTZ.U32.TRUNC.NTZ R3, R2 ;  /* 0x0000000200037305 */ /* 0x0002e2000021f000 */
[----:B------:R-:W-:Y:S01]  /*bf30*/  ISETP.GE.AND P2, PT, R0, RZ, PT ;  /* 0x000000ff0000720c */ /* 0x000fe20003f46270 */
[----:B-1----:R-:W-:Y:S02]  /*bf40*/  IMAD.MOV.U32 R2, RZ, RZ, RZ ;  /* 0x000000ffff027224 */ /* 0x002fe400078e00ff */
[----:B---3--:R-:W-:-:S04]  /*bf50*/  IMAD.MOV R8, RZ, RZ, -R3 ;  /* 0x000000ffff087224 */ /* 0x008fc800078e0a03 */
[----:B------:R-:W-:-:S04]  /*bf60*/  IMAD R7, R8, R5, RZ ;  /* 0x0000000508077224 */ /* 0x000fc800078e02ff */
[----:B------:R-:W-:Y:S01]  /*bf70*/  IMAD.HI.U32 R3, R3, R7, R2 ;  /* 0x0000000703037227 */ /* 0x000fe200078e0002 */
[----:B------:R-:W-:-:S05]  /*bf80*/  MOV R2, R9 ;  /* 0x0000000900027202 */ /* 0x000fca0000000f00 */
[----:B------:R-:W-:-:S04]  /*bf90*/  IMAD.HI.U32 R3, R3, R4, RZ ;  /* 0x0000000403037227 */ /* 0x000fc800078e00ff */
[----:B------:R-:W-:-:S05]  /*bfa0*/  IMAD R2, R3, R2, R4 ;  /* 0x0000000203027224 */ /* 0x000fca00078e0204 */
[----:B------:R-:W-:-:S13]  /*bfb0*/  ISETP.GT.U32.AND P1, PT, R5, R2, PT ;  /* 0x000000020500720c */ /* 0x000fda0003f24070 */
[----:B------:R-:W-:Y:S02]  /*bfc0*/  @!P1 IMAD.IADD R2, R2, 0x1, -R5 ;  /* 0x0000000102029824 */ /* 0x000fe400078e0a05 */
[----:B------:R-:W-:Y:S01]  /*bfd0*/  @!P1 VIADD R3, R3, 0x1 ;  /* 0x0000000103039836 */ /* 0x000fe20000000000 */
[----:B------:R-:W-:Y:S02]  /*bfe0*/  ISETP.NE.AND P1, PT, R6, RZ, PT ;  /* 0x000000ff0600720c */ /* 0x000fe40003f25270 */
[----:B------:R-:W-:-:S13]  /*bff0*/  ISETP.GE.U32.AND P0, PT, R2, R5, PT ;  /* 0x000000050200720c */ /* 0x000fda0003f06070 */
[----:B------:R-:W-:-:S04]  /*c000*/  @P0 VIADD R3, R3, 0x1 ;  /* 0x0000000103030836 */ /* 0x000fc80000000000 */
[----:B------:R-:W-:-:S05]  /*c010*/  IMAD.MOV.U32 R2, RZ, RZ, R3 ;  /* 0x000000ffff027224 */ /* 0x000fca00078e0003 */
[----:B------:R-:W-:Y:S02]  /*c020*/  @!P2 IADD3 R2, -R2, RZ, RZ ;  /* 0x000000ff0202a210 */ /* 0x000fe40007ffe1ff */
[----:B------:R-:W-:-:S07]  /*c030*/  @!P1 LOP3.LUT R2, RZ, R6, RZ, 0x33, !PT ;  /* 0x00000006ff029212 */ /* 0x000fce00078e33ff */
.L_x_2780:
[----:B------:R-:W-:Y:S05]  /*c040*/  BSYNC B0 ;  /* 0x0000000000007941 */ /* 0x000fea0003800000 */
.L_x_2779:
[----:B------:R-:W3:Y:S01]  /*c050*/  LDL R0, [R1+0x98] ;  /* 0x0000980001007983 */ /* 0x000ee20000100800 */
[----:B------:R-:W-:Y:S01]  /*c060*/  PLOP3.LUT P0, PT, PT, PT, PT, 0x80, 0x0 ;  /* 0x000000000000781c */ /* 0x000fe20003f0f070 */
[----:B------:R-:W-:Y:S01]  /*c070*/  IMAD.MOV.U32 R153, RZ, RZ, RZ ;  /* 0x000000ffff997224 */ /* 0x000fe200078e00ff */
[----:B------:R-:W-:Y:S01]  /*c080*/  CS2R R150, SRZ ;  /* 0x0000000000967805 */ /* 0x000fe2000001ff00 */
[----:B------:R-:W-:Y:S01]  /*c090*/  IMAD.MOV.U32 R154, RZ, RZ, RZ ;  /* 0x000000ffff9a7224 */ /* 0x000fe200078e00ff */
        /* <DEDUP_REMOVED lines=13> */
[----:B--2---:R-:W-:Y:S02]  /*c170*/  CS2R R120, SRZ ;  /* 0x0000000000787805 */ /* 0x004fe4000001ff00 */
        /* <DEDUP_REMOVED lines=53> */
[----:B-1----:R-:W-:Y:S05]  /*c4d0*/  @!P1 BRA `(.L_x_2781) ;  /* 0x0000019000b49947 */ /* 0x002fea0003800000 */
[----:B------:R-:W2:Y:S02]  /*c4e0*/  LDL R0, [R1+0x11c] ;  /* 0x00011c0001007983 */ /* 0x000ea40000100800 */
[----:B--2---:R-:W-:Y:S02]  /*c4f0*/  R2UR UR4, R0 ;  /* 0x00000000000472ca */ /* 0x004fe400000e0000 */
[----:B------:R-:W1:Y:S11]  /*c500*/  S2R R0, SR_TID.X ;  /* 0x0000000000007919 */ /* 0x000e760000002100 */
[----:B------:R-:W-:-:S06]  /*c510*/  ULOP3.LUT UP0, URZ, UR4, 0x9f, URZ, 0xc0, !UPT ;  /* 0x0000009f043f7892 */ /* 0x000fcc000f80c03f */
[----:B------:R-:W-:Y:S01]  /*c520*/  PLOP3.LUT P0, PT, PT, PT, UP0, 0x80, 0x0 ;  /* 0x000000000000781c */ /* 0x000fe20003f0f008 */
[----:B-1----:R-:W-:-:S05]  /*c530*/  VIADD R0, R0, 0xffffff80 ;  /* 0xffffff8000007836 */ /* 0x002fca0000000000 */
[----:B------:R-:W-:-:S04]  /*c540*/  SHF.R.S32.HI R3, RZ, 0x1f, R0 ;  /* 0x0000001fff037819 */ /* 0x000fc80000011400 */
[----:B------:R-:W-:-:S04]  /*c550*/  LEA.HI R3, R3, R0, RZ, 0x7 ;  /* 0x0000000003037211 */ /* 0x000fc800078f38ff */
[----:B------:R-:W-:-:S06]  /*c560*/  SHF.R.S32.HI R0, RZ, 0x7, R3 ;  /* 0x00000007ff007819 */ /* 0x000fcc0000011403 */
[----:B------:R-:W1:Y:S02]  /*c570*/  SHFL.IDX PT, R0, R0, RZ, 0x1f ;  /* 0x00001fff00007589 */ /* 0x000e6400000e0000 */
[----:B-1----:R-:W-:-:S04]  /*c580*/  LEA.HI R3, R0, R0, RZ, 0x1 ;  /* 0x0000000000037211 */ /* 0x002fc800078f08ff */
        /* <DEDUP_REMOVED lines=9> */
[----:B------:R-:W-:Y:S01]  /*c620*/  MOV R4, UR4 ;  /* 0x0000000400047c02 */ /* 0x000fe20008000f00 */
[----:B------:R-:W-:Y:S01]  /*c630*/  IMAD.U32 R5, RZ, RZ, UR5 ;  /* 0x00000005ff057e24 */ /* 0x000fe2000f8e00ff */
[----:B------:R-:W-:Y:S01]  /*c640*/  ULDC.64 UR4, c[0x4][0xb8] ;  /* 0x01002e0000047ab9 */ /* 0x000fe20000000a00 */
[----:B------:R-:W1:Y:S01]  /*c650*/  LDC.64 R14, c[0x4][R14] ;  /* 0x010000000e0e7b82 */ /* 0x000e620000000a00 */
[----:B------:R-:W-:Y:S01]  /*c660*/  IMAD.U32 R6, RZ, RZ, UR6 ;  /* 0x00000006ff067e24 */ /* 0x000fe2000f8e00ff */
[----:B------:R-:W-:Y:S01]  /*c670*/  MOV R11, UR5 ;  /* 0x00000005000b7c02 */ /* 0x000fe20008000f00 */
[----:B------:R-:W-:Y:S02]  /*c680*/  IMAD.U32 R7, RZ, RZ, UR7 ;  /* 0x00000007ff077e24 */ /* 0x000fe4000f8e00ff */
[----:B0-----:R-:W-:-:S02]  /*c690*/  IMAD.U32 R10, RZ, RZ, UR4 ;  /* 0x00000004ff0a7e24 */ /* 0x001fc4000f8e00ff */
[----:B------:R-:W-:Y:S02]  /*c6a0*/  IMAD.MOV.U32 R8, RZ, RZ, 0x70 ;  /* 0x00000070ff087424 */ /* 0x000fe400078e00ff */
[----:B------:R-:W-:Y:S02]  /*c6b0*/  IMAD.MOV.U32 R12, RZ, RZ, 0x1 ;  /* 0x00000001ff0c7424 */ /* 0x000fe400078e00ff */
[----:B------:R-:W-:-:S07]  /*c6c0*/  IMAD.MOV.U32 R13, RZ, RZ, RZ ;  /* 0x000000ffff0d7224 */ /* 0x000fce00078e00ff */
[----:B------:R-:W-:-:S07]  /*c6d0*/  LEPC R20, `(.L_x_2782) ;  /* 0x000000001014794e */ /* 0x000fce0000000000 */
[----:B-1---5:R-:W-:Y:S05]  /*c6e0*/  CALL.ABS.NOINC R14 ;  /* 0x000000000e007343 */ /* 0x022fea0003c00000 */
.L_x_2782:
        /* <DEDUP_REMOVED lines=8> */
[----:B------:R1:W2:Y:S03]  /*c770*/  SYNCS.PHASECHK.TRANS64.TRYWAIT P0, [R23+URZ+0x38800], R0 ;  /* 0x03880000170075a7 */ /* 0x0002a6000800017f */
[----:B--2---:R-:W-:Y:S05]  /*c780*/  @!P0 NANOSLEEP.SYNCS 0x989680 ;  /* 0x009896800000895d */ /* 0x004fea0003900000 */
[----:B------:R-:W2:Y:S01]  /*c790*/  @!P0 SYNCS.PHASECHK.TRANS64 P0, [R23+URZ+0x38800], R0 ;  /* 0x03880000170085a7 */ /* 0x000ea2000800007f */
[----:B------:R-:W-:Y:S04]  /*c7a0*/  BSSY B0, `(.L_x_2784) ;  /* 0x0000006000007945 */ /* 0x000fe80003800000 */
[----:B--2---:R-:W-:Y:S05]  /*c7b0*/  @P0 BRA `(.L_x_2785) ;  /* 0x0000000000100947 */ /* 0x004fea0003800000 */
.L_x_2786:
[----:B--2---:R2:W3:Y:S02]  /*c7c0*/  SYNCS.PHASECHK.TRANS64.TRYWAIT P0, [R23+URZ+0x38800], R0 ;  /* 0x03880000170075a7 */ /* 0x0044e4000800017f */
[----:B---3--:R-:W-:Y:S05]  /*c7d0*/  @!P0 NANOSLEEP.SYNCS 0x989680 ;  /* 0x009896800000895d */ /* 0x008fea0003900000 */
[----:B------:R-:W3:Y:S02]  /*c7e0*/  @!P0 SYNCS.PHASECHK.TRANS64 P0, [R23+URZ+0x38800], R0 ;  /* 0x03880000170085a7 */ /* 0x000ee4000800007f */
[----:B---3--:R-:W-:Y:S05]  /*c7f0*/  @!P0 BRA `(.L_x_2786) ;  /* 0xfffffffc00f08947 */ /* 0x008fea000383ffff */
.L_x_2785:
[----:B------:R-:W-:Y:S05]  /*c800*/  BSYNC B0 ;  /* 0x0000000000007941 */ /* 0x000fea0003800000 */
.L_x_2784:
[----:B------:R-:W-:Y:S05]  /*c810*/  BRA `(.L_x_2787) ;  /* 0x0000009400e07947 */ /* 0x000fea0003800000 */
.L_x_2783:
[----:B------:R-:W2:Y:S01]  /*c820*/  LDL R0, [R1+0x11c] ;  /* 0x00011c0001007983 */ /* 0x000ea20000100800 */
[----:B------:R-:W-:Y:S01]  /*c830*/  ULDC.64 UR6, c[0x0][0x408] ;  /* 0x0001020000067ab9 */ /* 0x000fe20000000a00 */
[----:B--2---:R-:W-:Y:S02]  /*c840*/  R2UR UR4, R0 ;  /* 0x00000000000472ca */ /* 0x004fe400000e0000 */
[----:B-----5:R-:W-:-:S05]  /*c850*/  SHF.R.S32.HI R0, RZ, 0x1f, R152 ;  /* 0x0000001fff007819 */ /* 0x020fca0000011498 */
[----:B------:R-:W-:-:S04]  /*c860*/  IMAD R5, R0, UR6, RZ ;  /* 0x0000000600057c24 */ /* 0x000fc8000f8e02ff */
[----:B------:R-:W-:Y:S02]  /*c870*/  IMAD R5, R152, UR7, R5 ;  /* 0x0000000798057c24 */ /* 0x000fe4000f8e0205 */
[----:B------:R-:W-:-:S03]  /*c880*/  ULOP3.LUT UP0, URZ, UR4, 0x3ff, URZ, 0xc0, !UPT ;  /* 0x000003ff043f7892 */ /* 0x000fc6000f80c03f */
[----:B------:R-:W-:Y:S02]  /*c890*/  ULDC.64 UR4, c[0x0][0x3f8] ;  /* 0x0000fe0000047ab9 */ /* 0x000fe40000000a00 */
[----:B------:R-:W-:Y:S01]  /*c8a0*/  IMAD R3, R0, UR4, RZ ;  /* 0x0000000400037c24 */ /* 0x000fe2000f8e02ff */
[----:B------:R-:W-:Y:S01]  /*c8b0*/  PLOP3.LUT P0, PT, PT, PT, UP0, 0x80, 0x0 ;  /* 0x000000000000781c */ /* 0x000fe20003f0f008 */
[----:B------:R-:W-:-:S04]  /*c8c0*/  IMAD.WIDE.U32 R24, R152, UR4, RZ ;  /* 0x0000000498187c25 */ /* 0x000fc8000f8e00ff */
[C---:B------:R-:W-:Y:S02]  /*c8d0*/  IMAD R3, R152.reuse, UR5, R3 ;  /* 0x0000000598037c24 */ /* 0x040fe4000f8e0203 */
[----:B------:R-:W-:-:S03]  /*c8e0*/  IMAD.WIDE.U32 R152, R152, UR6, RZ ;  /* 0x0000000698987c25 */ /* 0x000fc6000f8e00ff */
[----:B------:R-:W-:Y:S01]  /*c8f0*/  IADD3 R73, R3, R25, RZ ;  /* 0x0000001903497210 */ /* 0x000fe20007ffe0ff */
[----:B------:R-:W-:Y:S02]  /*c900*/  IMAD.IADD R27, R5, 0x1, R153 ;  /* 0x00000001051b7824 */ /* 0x000fe400078e0299 */
[----:B------:R-:W-:Y:S05]  /*c910*/  @!P0 BRA `(.L_x_2788) ;  /* 0x0000000000408947 */ /* 0x000fea0003800000 */
[----:B------:R-:W-:Y:S01]  /*c920*/  MOV R14, 0x0 ;  /* 0x00000000000e7802 */ /* 0x000fe20000000f00 */
[----:B------:R-:W-:Y:S01]  /*c930*/  ULDC.64 UR4, c[0x4][0x138] ;  /* 0x01004e0000047ab9 */ /* 0x000fe20000000a00 */
[----:B------:R-:W-:Y:S01]  /*c940*/  ULDC.64 UR6, c[0x4][0x140] ;  /* 0x0100500000067ab9 */ /* 0x000fe20000000a00 */
[----:B------:R-:W-:Y:S01]  /*c950*/  IMAD.U32 R4, RZ, RZ, UR4 ;  /* 0x00000004ff047e24 */ /* 0x000fe2000f8e00ff */
[----:B------:R-:W-:Y:S01]  /*c960*/  MOV R7, UR7 ;  /* 0x0000000700077c02 */ /* 0x000fe20008000f00 */
[----:B------:R-:W-:Y:S01]  /*c970*/  IMAD.U32 R5, RZ, RZ, UR5 ;  /* 0x00000005ff057e24 */ /* 0x000fe2000f8e00ff */
[----:B------:R-:W1:Y:S01]  /*c980*/  LDC.64 R14, c[0x4][R14] ;  /* 0x010000000e0e7b82 */ /* 0x000e620000000a00 */
[----:B------:R-:W-:Y:S01]  /*c990*/  ULDC.64 UR4, c[0x4][0xb0] ;  /* 0x01002c0000047ab9 */ /* 0x000fe20000000a00 */
[----:B------:R-:W-:Y:S01]  /*c9a0*/  IMAD.U32 R6, RZ, RZ, UR6 ;  /* 0x00000006ff067e24 */ /* 0x000fe2000f8e00ff */
[----:B------:R-:W-:Y:S01]  /*c9b0*/  MOV R13, RZ ;  /* 0x000000ff000d7202 */ /* 0x000fe20000000f00 */
[----:B0-----:R-:W-:-:S02]  /*c9c0*/  IMAD.U32 R10, RZ, RZ, UR4 ;  /* 0x00000004ff0a7e24 */ /* 0x001fc4000f8e00ff */
[----:B------:R-:W-:Y:S02]  /*c9d0*/  IMAD.U32 R11, RZ, RZ, UR5 ;  /* 0x00000005ff0b7e24 */ /* 0x000fe4000f8e00ff */
[----:B------:R-:W-:Y:S02]  /*c9e0*/  IMAD.MOV.U32 R8, RZ, RZ, 0x70 ;  /* 0x00000070ff087424 */ /* 0x000fe400078e00ff */
[----:B------:R-:W-:-:S07]  /*c9f0*/  IMAD.MOV.U32 R12, RZ, RZ, 0x1 ;  /* 0x00000001ff0c7424 */ /* 0x000fce00078e00ff */
[----:B------:R-:W-:-:S07]  /*ca00*/  LEPC R20, `(.L_x_2788) ;  /* 0x000000001014794e */ /* 0x000fce0000000000 */
[----:B-1----:R-:W-:Y:S05]  /*ca10*/  CALL.ABS.NOINC R14 ;  /* 0x000000000e007343 */ /* 0x002fea0003c00000 */
.L_x_2788:
[----:B------:R-:W2:Y:S01]  /*ca20*/  LDL R21, [R1+0x68] ;  /* 0x0000680001157983 */ /* 0x000ea20000100800 */
[----:B------:R-:W-:-:S03]  /*ca30*/  ULDC.U8 UR4, c[0x0][0x410] ;  /* 0x0001040000047ab9 */ /* 0x000fc60000000000 */
[----:B------:R-:W3:Y:S01]  /*ca40*/  LDL R20, [R1+0x80] ;  /* 0x0000800001147983 */ /* 0x000ee20000100800 */
[----:B------:R-:W-:Y:S01]  /*ca50*/  ISETP.NE.AND P0, PT, RZ, UR4, PT ;  /* 0x00000004ff007c0c */ /* 0x000fe2000bf05270 */
[----:B------:R-:W-:Y:S01]  /*ca60*/  BSSY B0, `(.L_x_2789) ;  /* 0x000094b000007945 */ /* 0x000fe20003800000 */
[----:B--2---:R-:W-:-:S04]  /*ca70*/  IMAD.IADD R0, R225, 0x1, R21 ;  /* 0x00000001e1007824 */ /* 0x004fc800078e0215 */
[----:B---3--:R-:W-:-:S07]  /*ca80*/  IMAD R3, R20, 0x20, R0 ;  /* 0x0000002014037824 */ /* 0x008fce00078e0200 */
[----:B------:R-:W-:Y:S05]  /*ca90*/  @!P0 BRA `(.L_x_2790) ;  /* 0x0000004800508947 */ /* 0x000fea0003800000 */
[----:B------:R-:W1:Y:S01]  /*caa0*/  LDC R20, c[0x0][0x448] ;  /* 0x00011200ff147b82 */ /* 0x000e620000000800 */
[----:B------:R-:W-:Y:S01]  /*cab0*/  ULDC.64 UR4, c[0x0][0x3f8] ;  /* 0x0000fe0000047ab9 */ /* 0x000fe20000000a00 */
[----:B------:R-:W-:Y:S01]  /*cac0*/  ULDC.64 UR6, c[0x0][0x408] ;  /* 0x0001020000067ab9 */ /* 0x000fe20000000a00 */
[----:B------:R-:W-:Y:S02]  /*cad0*/  IMAD.MOV.U32 R6, RZ, RZ, R24 ;  /* 0x000000ffff067224 */ /* 0x000fe400078e0018 */
[----:B------:R-:W-:Y:S01]  /*cae0*/  IMAD.MOV.U32 R7, RZ, RZ, R73 ;  /* 0x000000ffff077224 */ /* 0x000fe200078e0049 */
[----:B-1----:R-:W-:-:S13]  /*caf0*/  ISETP.NE.AND P0, PT, R20, 0x1, PT ;  /* 0x000000011400780c */ /* 0x002fda0003f05270 */
[----:B------:R-:W1:Y:S08]  /*cb00*/  @P0 LDC R4, c[0x0][0x44c] ;  /* 0x00011300ff040b82 */ /* 0x000e700000000800 */
[----:B------:R-:W2:Y:S01]  /*cb10*/  @P0 LDC R5, c[0x0][0x450] ;  /* 0x00011400ff050b82 */ /* 0x000ea20000000800 */
[----:B-1----:R-:W-:-:S05]  /*cb20*/  @P0 IMAD.HI.U32 R4, R3, R4, RZ ;  /* 0x0000000403040227 */ /* 0x002fca00078e00ff */
[----:B--2---:R-:W-:Y:S01]  /*cb30*/  @P0 SHF.R.U32.HI R3, RZ, R5, R4 ;  /* 0x00000005ff030219 */ /* 0x004fe20000011604 */
[----:B------:R-:W-:Y:S01]  /*cb40*/  IMAD.MOV.U32 R5, RZ, RZ, R27 ;  /* 0x000000ffff057224 */ /* 0x000fe200078e001b */
[----:B------:R-:W-:Y:S02]  /*cb50*/  MOV R4, R152 ;  /* 0x0000009800047202 */ /* 0x000fe40000000f00 */
[----:B------:R-:W-:Y:S01]  /*cb60*/  SHF.R.S32.HI R8, RZ, 0x1f, R3 ;  /* 0x0000001fff087819 */ /* 0x000fe20000011403 */
[----:B------:R-:W-:-:S04]  /*cb70*/  IMAD.WIDE.U32 R6, R3, UR4, R6 ;  /* 0x0000000403067c25 */ /* 0x000fc8000f8e0006 */
[C---:B0-----:R-:W-:Y:S02]  /*cb80*/  IMAD R10, R8.reuse, UR4, RZ ;  /* 0x00000004080a7c24 */ /* 0x041fe4000f8e02ff */
        /* <DEDUP_REMOVED lines=18> */
.L_x_3107:
[----:B------:R-:W5:Y:S01]  /*ccb0*/  LDL R3, [R1+0x60] ;  /* 0x0000600001037983 */ /* 0x000f620000100800 */
        /* <DEDUP_REMOVED lines=8> */
[----:B------:R-:W-:Y:S01]  /*cd40*/  CS2R R76, SRZ ;  /* 0x00000000004c7805 */ /* 0x000fe2000001ff00 */
[----:B-----5:R-:W-:-:S05]  /*cd50*/  IMAD R3, R3, R20, RZ ;  /* 0x0000001403037224 */ /* 0x020fca00078e02ff */
[----:B------:R-:W-:-:S13]  /*cd60*/  ISETP.GE.AND P0, PT, R0, R3, PT ;  /* 0x000000030000720c */ /* 0x000fda0003f06270 */
[----:B------:R-:W-:Y:S05]  /*cd70*/  @P0 BRA `(.L_x_2793) ;  /* 0x0000000000c40947 */ /* 0x000fea0003800000 */
[----:B------:R-:W3:Y:S01]  /*cd80*/  LDL R11, [R1+0x128] ;  /* 0x00012800010b7983 */ /* 0x000ee20000100800 */
[----:B------:R-:W-:-:S03]  /*cd90*/  ULDC UR4, c[0x0][0x3f4] ;  /* 0x0000fd0000047ab9 */ /* 0x000fc60000000800 */
[----:B------:R-:W3:Y:S04]  /*cda0*/  LDL R10, [R1+0x124] ;  /* 0x00012400010a7983 */ /* 0x000ee80000100800 */
[----:B------:R-:W3:Y:S01]  /*cdb0*/  LDL R5, [R1+0x120] ;  /* 0x0001200001057983 */ /* 0x000ee20000100800 */
[----:B------:R-:W-:Y:S02]  /*cdc0*/  ISETP.GE.AND P3, PT, R216, UR4, PT ;  /* 0x00000004d8007c0c */ /* 0x000fe4000bf66270 */
[----:B------:R-:W-:Y:S02]  /*cdd0*/  CS2R R74, SRZ ;  /* 0x00000000004a7805 */ /* 0x000fe4000001ff00 */
[----:B------:R-:W-:Y:S02]  /*cde0*/  ISETP.GE.AND P2, PT, R221, UR4, PT ;  /* 0x00000004dd007c0c */ /* 0x000fe4000bf46270 */
[----:B------:R-:W-:-:S02]  /*cdf0*/  CS2R R76, SRZ ;  /* 0x00000000004c7805 */ /* 0x000fc4000001ff00 */
[----:B------:R-:W-:Y:S01]  /*ce00*/  ISETP.GE.AND P1, PT, R222, UR4, PT ;  /* 0x00000004de007c0c */ /* 0x000fe2000bf26270 */
[----:B------:R-:W-:Y:S01]  /*ce10*/  ULDC.64 UR6, c[0x0][0x208] ;  /* 0x0000820000067ab9 */ /* 0x000fe20000000a00 */
[----:B------:R-:W-:-:S03]  /*ce20*/  ISETP.GE.AND P0, PT, R223, UR4, PT ;  /* 0x00000004df007c0c */ /* 0x000fc6000bf06270 */
        /* <DEDUP_REMOVED lines=9> */
[----:B------:R-:W-:-:S02]  /*cec0*/  CS2R R70, SRZ ;  /* 0x0000000000467805 */ /* 0x000fc4000001ff00 */
[----:B------:R-:W-:Y:S02]  /*ced0*/  CS2R R72, SRZ ;  /* 0x0000000000487805 */ /* 0x000fe4000001ff00 */
[----:B------:R-:W-:Y:S02]  /*cee0*/  CS2R R66, SRZ ;  /* 0x0000000000427805 */ /* 0x000fe4000001ff00 */
[----:B------:R-:W-:Y:S02]  /*cef0*/  CS2R R68, SRZ ;  /* 0x0000000000447805 */ /* 0x000fe4000001ff00 */
[----:B------:R-:W-:Y:S02]  /*cf00*/  CS2R R62, SRZ ;  /* 0x00000000003e7805 */ /* 0x000fe4000001ff00 */
[----:B------:R-:W-:Y:S01]  /*cf10*/  CS2R R64, SRZ ;  /* 0x0000000000407805 */ /* 0x000fe2000001ff00 */
[----:B------:R1:W5:Y:S04]  /*cf20*/  @!P3 LD.E.64 R74, desc[UR6][R24.64] ;  /* 0x00000006184ab980 */ /* 0x000368000c101b00 */
[----:B------:R1:W5:Y:S01]  /*cf30*/  @!P3 LD.E.64 R76, desc[UR6][R20.64] ;  /* 0x00000006144cb980 */ /* 0x000362000c101b00 */
[----:B------:R-:W-:Y:S01]  /*cf40*/  @!P2 SHF.L.U64.HI R34, R221, 0x1, R11 ;  /* 0x00000001dd22a819 */ /* 0x000fe2000001020b */
[C---:B------:R-:W-:Y:S01]  /*cf50*/  @!P1 IMAD.SHL.U32 R11, R222.reuse, 0x2, RZ ;  /* 0x00000002de0b9824 */ /* 0x040fe200078e00ff */
[----:B------:R-:W-:-:S03]  /*cf60*/  @!P1 SHF.L.U64.HI R28, R222, 0x1, R10 ;  /* 0x00000001de1c9819 */ /* 0x000fc6000001020a */
[----:B------:R-:W-:Y:S01]  /*cf70*/  @!P2 IMAD.X R13, R9, 0x1, R34, P5 ;  /* 0x00000001090da824 */ /* 0x000fe200028e0622 */
[-C--:B------:R-:W-:Y:S02]  /*cf80*/  @!P1 IADD3 R10, P4, R6, R11.reuse, RZ ;  /* 0x0000000b060a9210 */ /* 0x080fe40007f9e0ff */
[C---:B------:R-:W-:Y:S01]  /*cf90*/  @!P0 SHF.L.U64.HI R26, R223.reuse, 0x1, R5 ;  /* 0x00000001df1a8819 */ /* 0x040fe20000010205 */
[----:B------:R-:W-:Y:S01]  /*cfa0*/  @!P0 IMAD.SHL.U32 R5, R223, 0x2, RZ ;  /* 0x00000002df058824 */ /* 0x000fe200078e00ff */
[C---:B------:R-:W-:Y:S01]  /*cfb0*/  @!P2 IADD3.X R15, R7.reuse, R34, RZ, P6, !PT ;  /* 0x00000022070fa210 */ /* 0x040fe200037fe4ff */
[----:B------:R1:W5:Y:S01]  /*cfc0*/  @!P2 LD.E.64 R72, desc[UR6][R12.64] ;  /* 0x000000060c48a980 */ /* 0x000362000c101b00 */
[----:B------:R-:W-:Y:S01]  /*cfd0*/  @!P1 IADD3 R4, P6, R8, R11, RZ ;  /* 0x0000000b08049210 */ /* 0x000fe20007fde0ff */
[--C-:B------:R-:W-:Y:S01]  /*cfe0*/  @!P1 IMAD.X R11, R7, 0x1, R28.reuse, P4 ;  /* 0x00000001070b9824 */ /* 0x100fe200020e061c */
[-C--:B------:R-:W-:Y:S01]  /*cff0*/  @!P0 IADD3 R6, P5, R6, R5.reuse, RZ ;  /* 0x0000000506068210 */ /* 0x080fe20007fbe0ff */
[----:B------:R1:W5:Y:S01]  /*d000*/  @!P2 LD.E.64 R70, desc[UR6][R14.64] ;  /* 0x000000060e46a980 */ /* 0x000362000c101b00 */
[----:B------:R-:W-:Y:S01]  /*d010*/  @!P0 IADD3 R8, P4, R8, R5, RZ ;  /* 0x0000000508088210 */ /* 0x000fe20007f9e0ff */
[----:B------:R-:W-:-:S02]  /*d020*/  @!P1 IMAD.X R5, R9, 0x1, R28, P6 ;  /* 0x0000000109059824 */ /* 0x000fc400030e061c */
[----:B------:R-:W-:Y:S01]  /*d030*/  @!P0 IMAD.X R7, R7, 0x1, R26, P5 ;  /* 0x0000000107078824 */ /* 0x000fe200028e061a */
[----:B------:R-:W-:Y:S01]  /*d040*/  @!P0 IADD3.X R9, R9, R26, RZ, P4, !PT ;  /* 0x0000001a09098210 */ /* 0x000fe200027fe4ff */
[----:B------:R1:W5:Y:S04]  /*d050*/  @!P1 LD.E.64 R66, desc[UR6][R10.64] ;  /* 0x000000060a429980 */ /* 0x000368000c101b00 */
[----:B------:R1:W5:Y:S04]  /*d060*/  @!P1 LD.E.64 R68, desc[UR6][R4.64] ;  /* 0x0000000604449980 */ /* 0x000368000c101b00 */
[----:B------:R1:W5:Y:S04]  /*d070*/  @!P0 LD.E.64 R62, desc[UR6][R6.64] ;  /* 0x00000006063e8980 */ /* 0x000368000c101b00 */
[----:B------:R1:W5:Y:S02]  /*d080*/  @!P0 LD.E.64 R64, desc[UR6][R8.64] ;  /* 0x0000000608408980 */ /* 0x000364000c101b00 */
.L_x_2793:
[----:B------:R-:W-:Y:S05]  /*d090*/  BSYNC B1 ;  /* 0x0000000000017941 */ /* 0x000fea0003800000 */
.L_x_2792:
[----:B-12--5:R-:W-:Y:S01]  /*d0a0*/  IMAD.MOV.U32 R6, RZ, RZ, R66 ;  /* 0x000000ffff067224 */ /* 0x026fe200078e0042 */
[----:B------:R-:W-:Y:S01]  /*d0b0*/  UMOV UR4, 0xffffffff ;  /* 0xffffffff00047882 */ /* 0x000fe20000000000 */
        /* <DEDUP_REMOVED lines=12> */
[----:B------:R-:W-:Y:S01]  /*d180*/  PRMT R89, R7, 0x5410, R6 ;  /* 0x0000541007597816 */ /* 0x000fe20000000006 */
[----:B------:R-:W-:Y:S01]  /*d190*/  IMAD.MOV.U32 R7, RZ, RZ, R69 ;  /* 0x000000ffff077224 */ /* 0x000fe200078e0045 */
[----:B------:R-:W-:Y:S01]  /*d1a0*/  PRMT R111, R111, 0x5410, R4 ;  /* 0x000054106f6f7816 */ /* 0x000fe20000000004 */
[----:B------:R-:W-:Y:S01]  /*d1b0*/  IMAD.MOV.U32 R4, RZ, RZ, R64 ;  /* 0x000000ffff047224 */ /* 0x000fe200078e0040 */
        /* <DEDUP_REMOVED lines=19> */
.L_x_3113:
        /* <DEDUP_REMOVED lines=11> */
[----:B------:R-:W2:Y:S01]  /*d3a0*/  LDL R5, [R1+0x124] ;  /* 0x0001240001057983 */ /* 0x000ea20000100800 */
[----:B------:R-:W-:-:S03]  /*d3b0*/  ULDC UR4, c[0x0][0x3f4] ;  /* 0x0000fd0000047ab9 */ /* 0x000fc60000000800 */
[----:B------:R-:W2:Y:S04]  /*d3c0*/  LDL R11, [R1+0x128] ;  /* 0x00012800010b7983 */ /* 0x000ea80000100800 */
[----:B------:R-:W2:Y:S01]  /*d3d0*/  LDL R10, [R1+0x120] ;  /* 0x00012000010a7983 */ /* 0x000ea20000100800 */
[----:B------:R-:W-:Y:S02]  /*d3e0*/  ISETP.GE.AND P3, PT, R216, UR4, PT ;  /* 0x00000004d8007c0c */ /* 0x000fe4000bf66270 */
[----:B------:R-:W-:Y:S02]  /*d3f0*/  ISETP.GE.AND P2, PT, R221, UR4, PT ;  /* 0x00000004dd007c0c */ /* 0x000fe4000bf46270 */
[----:B------:R-:W-:Y:S02]  /*d400*/  ISETP.GE.AND P1, PT, R222, UR4, PT ;  /* 0x00000004de007c0c */ /* 0x000fe4000bf26270 */
[----:B------:R-:W-:-:S07]  /*d410*/  ISETP.GE.AND P0, PT, R223, UR4, PT ;  /* 0x00000004df007c0c */ /* 0x000fce000bf06270 */
[C---:B------:R-:W-:Y:S01]  /*d420*/  @!P3 IMAD.SHL.U32 R21, R216.reuse, 0x2, RZ ;  /* 0x00000002d815b824 */ /* 0x040fe200078e00ff */
[----:B------:R-:W-:Y:S01]  /*d430*/  @!P3 SHF.L.U64.HI R4, R216, 0x1, R217 ;  /* 0x00000001d804b819 */ /* 0x000fe200000102d9 */
[----:B------:R-:W-:-:S03]  /*d440*/  @!P2 IMAD.SHL.U32 R13, R221, 0x2, RZ ;  /* 0x00000002dd0da824 */ /* 0x000fc600078e00ff */
[-C--:B----4-:R-:W-:Y:S02]  /*d450*/  @!P3 IADD3 R20, P4, R8, R21.reuse, RZ ;  /* 0x000000150814b210 */ /* 0x090fe40007f9e0ff */
[C---:B0-----:R-:W-:Y:S02]  /*d460*/  @!P3 IADD3 R24, P5, R6.reuse, R21, RZ ;  /* 0x000000150618b210 */ /* 0x041fe40007fbe0ff */
[-C--:B------:R-:W-:Y:S01]  /*d470*/  @!P2 IADD3 R14, P6, R6, R13.reuse, RZ ;  /* 0x0000000d060ea210 */ /* 0x080fe20007fde0ff */
[--C-:B---3--:R-:W-:Y:S02]  /*d480*/  @!P3 IMAD.X R21, R9, 0x1, R4.reuse, P4 ;  /* 0x000000010915b824 */ /* 0x108fe400020e0604 */
[----:B--2---:R-:W-:Y:S01]  /*d490*/  @!P3 IMAD.X R25, R7, 0x1, R4, P5 ;  /* 0x000000010719b824 */ /* 0x004fe200028e0604 */
[----:B------:R-:W-:Y:S01]  /*d4a0*/  @!P2 IADD3 R12, P5, R8, R13, RZ ;  /* 0x0000000d080ca210 */ /* 0x000fe20007fbe0ff */
[----:B------:R-:W-:Y:S01]  /*d4b0*/  @!P0 IMAD.SHL.U32 R27, R223, 0x2, RZ ;  /* 0x00000002df1b8824 */ /* 0x000fe200078e00ff */
[----:B------:R-:W-:-:S02]  /*d4c0*/  CS2R R58, SRZ ;  /* 0x00000000003a7805 */ /* 0x000fc4000001ff00 */
[----:B------:R-:W-:Y:S02]  /*d4d0*/  CS2R R60, SRZ ;  /* 0x00000000003c7805 */ /* 0x000fe4000001ff00 */
[----:B------:R-:W-:Y:S02]  /*d4e0*/  CS2R R54, SRZ ;  /* 0x0000000000367805 */ /* 0x000fe4000001ff00 */
[----:B------:R-:W-:Y:S02]  /*d4f0*/  CS2R R56, SRZ ;  /* 0x0000000000387805 */ /* 0x000fe4000001ff00 */
[----:B------:R-:W-:Y:S02]  /*d500*/  CS2R R50, SRZ ;  /* 0x0000000000327805 */ /* 0x000fe4000001ff00 */
[----:B------:R-:W-:Y:S02]  /*d510*/  CS2R R52, SRZ ;  /* 0x0000000000347805 */ /* 0x000fe4000001ff00 */
[----:B------:R-:W-:-:S02]  /*d520*/  CS2R R46, SRZ ;  /* 0x00000000002e7805 */ /* 0x000fc4000001ff00 */
[----:B------:R-:W-:Y:S01]  /*d530*/  CS2R R48, SRZ ;  /* 0x0000000000307805 */ /* 0x000fe2000001ff00 */
[----:B------:R-:W-:Y:S02]  /*d540*/  ULDC.64 UR6, c[0x0][0x208] ;  /* 0x0000820000067ab9 */ /* 0x000fe40000000a00 */
[----:B------:R0:W5:Y:S04]  /*d550*/  @!P3 LD.E.64 R58, desc[UR6][R24.64] ;  /* 0x00000006183ab980 */ /* 0x000168000c101b00 */
[----:B------:R0:W5:Y:S01]  /*d560*/  @!P3 LD.E.64 R60, desc[UR6][R20.64] ;  /* 0x00000006143cb980 */ /* 0x000162000c101b00 */
[C---:B------:R-:W-:Y:S02]  /*d570*/  @!P1 SHF.L.U64.HI R28, R222.reuse, 0x1, R5 ;  /* 0x00000001de1c9819 */ /* 0x040fe40000010205 */
[----:B------:R-:W-:-:S02]  /*d580*/  @!P1 SHF.L.U32 R5, R222, 0x1, RZ ;  /* 0x00000001de059819 */ /* 0x000fc400000006ff */
[----:B------:R-:W-:Y:S02]  /*d590*/  @!P2 SHF.L.U64.HI R26, R221, 0x1, R11 ;  /* 0x00000001dd1aa819 */ /* 0x000fe4000001020b */
[----:B------:R-:W-:Y:S02]  /*d5a0*/  @!P0 SHF.L.U64.HI R34, R223, 0x1, R10 ;  /* 0x00000001df228819 */ /* 0x000fe4000001020a */
[-C--:B------:R-:W-:Y:S01]  /*d5b0*/  @!P1 IADD3 R10, P4, R6, R5.reuse, RZ ;  /* 0x00000005060a9210 */ /* 0x080fe20007f9e0ff */
[----:B------:R-:W-:Y:S01]  /*d5c0*/  @!P2 IMAD.X R15, R7, 0x1, R26, P6 ;  /* 0x00000001070fa824 */ /* 0x000fe200030e061a */
[----:B------:R-:W-:Y:S02]  /*d5d0*/  @!P1 IADD3 R4, P6, R8, R5, RZ ;  /* 0x0000000508049210 */ /* 0x000fe40007fde0ff */
[----:B------:R-:W-:Y:S01]  /*d5e0*/  @!P2 IADD3.X R13, R9, R26, RZ, P5, !PT ;  /* 0x0000001a090da210 */ /* 0x000fe20002ffe4ff */
[--C-:B------:R-:W-:Y:S01]  /*d5f0*/  @!P1 IMAD.X R11, R7, 0x1, R28.reuse, P4 ;  /* 0x00000001070b9824 */ /* 0x100fe200020e061c */
[-C--:B------:R-:W-:Y:S01]  /*d600*/  @!P0 IADD3 R6, P5, R6, R27.reuse, RZ ;  /* 0x0000001b06068210 */ /* 0x080fe20007fbe0ff */
[----:B------:R0:W5:Y:S01]  /*d610*/  @!P2 LD.E.64 R54, desc[UR6][R14.64] ;  /* 0x000000060e36a980 */ /* 0x000162000c101b00 */
[----:B------:R-:W-:Y:S01]  /*d620*/  @!P0 IADD3 R8, P4, R8, R27, RZ ;  /* 0x0000001b08088210 */ /* 0x000fe20007f9e0ff */
[----:B------:R-:W-:-:S02]  /*d630*/  @!P1 IMAD.X R5, R9, 0x1, R28, P6 ;  /* 0x0000000109059824 */ /* 0x000fc400030e061c */
[--C-:B------:R-:W-:Y:S01]  /*d640*/  @!P0 IMAD.X R7, R7, 0x1, R34.reuse, P5 ;  /* 0x0000000107078824 */ /* 0x100fe200028e0622 */
[----:B------:R0:W5:Y:S01]  /*d650*/  @!P2 LD.E.64 R56, desc[UR6][R12.64] ;  /* 0x000000060c38a980 */ /* 0x000162000c101b00 */
[----:B------:R-:W-:-:S03]  /*d660*/  @!P0 IMAD.X R9, R9, 0x1, R34, P4 ;  /* 0x0000000109098824 */ /* 0x000fc600020e0622 */
[----:B------:R0:W5:Y:S04]  /*d670*/  @!P1 LD.E.64 R50, desc[UR6][R10.64] ;  /* 0x000000060a329980 */ /* 0x000168000c101b00 */
[----:B------:R0:W5:Y:S04]  /*d680*/  @!P1 LD.E.64 R52, desc[UR6][R4.64] ;  /* 0x0000000604349980 */ /* 0x000168000c101b00 */
[----:B------:R0:W5:Y:S04]  /*d690*/  @!P0 LD.E.64 R46, desc[UR6][R6.64] ;  /* 0x00000006062e8980 */ /* 0x000168000c101b00 */
[----:B------:R0:W5:Y:S02]  /*d6a0*/  @!P0 LD.E.64 R48, desc[UR6][R8.64] ;  /* 0x0000000608308980 */ /* 0x000164000c101b00 */
.L_x_2796:
[----:B------:R-:W-:Y:S05]  /*d6b0*/  BSYNC B1 ;  /* 0x0000000000017941 */ /* 0x000fea0003800000 */
.L_x_2795:
[----:B0----5:R-:W-:Y:S01]  /*d6c0*/  IMAD.MOV.U32 R5, RZ, RZ, R47 ;  /* 0x000000ffff057224 */ /* 0x021fe200078e002f */
[----:B------:R-:W-:Y:S01]  /*d6d0*/  MOV R4, R46 ;  /* 0x0000002e00047202 */ /* 0x000fe20000000f00 */
[----:B------:R-:W-:Y:S01]  /*d6e0*/  IMAD.MOV.U32 R6, RZ, RZ, R50 ;  /* 0x000000ffff067224 */ /* 0x000fe200078e0032 */
[----:B------:R-:W-:Y:S01]  /*d6f0*/  UMOV UR4, 0xffffffff ;  /* 0xffffffff00047882 */ /* 0x000fe20000000000 */
[----:B--2---:R-:W-:Y:S01]  /*d700*/  IMAD.MOV.U32 R7, RZ, RZ, R51 ;  /* 0x000000ffff077224 */ /* 0x004fe200078e0033 */
[----:B------:R-:W-:Y:S01]  /*d710*/  PRMT R91, R4, 0x5410, R5 ;  /* 0x00005410045b7816 */ /* 0x000fe20000000005 */
[----:B------:R-:W-:Y:S01]  /*d720*/  IMAD.MOV.U32 R4, RZ, RZ, R54 ;  /* 0x000000ffff047224 */ /* 0x000fe200078e0036 */
[----:B------:R-:W-:Y:S01]  /*d730*/  PRMT R96, R96, 0x5410, R6 ;  /* 0x0000541060607816 */ /* 0x000fe20000000006 */
[----:B------:R-:W-:Y:S01]  /*d740*/  IMAD.MOV.U32 R6, RZ, RZ, R58 ;  /* 0x000000ffff067224 */ /* 0x000fe200078e003a */
[----:B------:R-:W-:Y:S01]  /*d750*/  PRMT R97, R7, 0x7610, R97 ;  /* 0x0000761007617816 */ /* 0x000fe20000000061 */
[----:B------:R-:W-:Y:S01]  /*d760*/  IMAD.MOV.U32 R7, RZ, RZ, R59 ;  /* 0x000000ffff077224 */ /* 0x000fe200078e003b */
[----:B------:R-:W-:-:S04]  /*d770*/  MOV R5, R55 ;  /* 0x0000003700057202 */ /* 0x000fc80000000f00 */
[----:B------:R-:W-:Y:S01]  /*d780*/  PRMT R101, R4, 0x5410, R5 ;  /* 0x0000541004657816 */ /* 0x000fe20000000005 */
[----:B------:R-:W-:Y:S01]  /*d790*/  IMAD.MOV.U32 R4, RZ, RZ, R48 ;  /* 0x000000ffff047224 */ /* 0x000fe200078e0030 */
[----:B------:R-:W-:Y:S01]  /*d7a0*/  PRMT R103, R6, 0x5410, R7 ;  /* 0x0000541006677816 */ /* 0x000fe20000000007 */
[----:B------:R-:W-:Y:S01]  /*d7b0*/  IMAD.MOV.U32 R5, RZ, RZ, R49 ;  /* 0x000000ffff057224 */ /* 0x000fe200078e0031 */
[----:B------:R-:W-:Y:S01]  /*d7c0*/  MOV R6, R52 ;  /* 0x0000003400067202 */ /* 0x000fe20000000f00 */
[----:B------:R-:W-:-:S03]  /*d7d0*/  IMAD.MOV.U32 R7, RZ, RZ, R53 ;  /* 0x000000ffff077224 */ /* 0x000fc600078e0035 */
[----:B------:R-:W-:Y:S01]  /*d7e0*/  PRMT R92, R4, 0x5410, R5 ;  /* 0x00005410045c7816 */ /* 0x000fe20000000005 */
[----:B------:R-:W-:Y:S01]  /*d7f0*/  IMAD.MOV.U32 R4, RZ, RZ, R56 ;  /* 0x000000ffff047224 */ /* 0x000fe200078e0038 */
[----:B------:R-:W-:Y:S01]  /*d800*/  PRMT R97, R97, 0x5410, R6 ;  /* 0x0000541061617816 */ /* 0x000fe20000000006 */
[----:B------:R-:W-:Y:S01]  /*d810*/  IMAD.MOV.U32 R5, RZ, RZ, R57 ;  /* 0x000000ffff057224 */ /* 0x000fe200078e0039 */
[----:B------:R-:W-:Y:S01]  /*d820*/  PRMT R98, R7, 0x7610, R98 ;  /* 0x0000761007627816 */ /* 0x000fe20000000062 */
[----:B------:R-:W-:Y:S01]  /*d830*/  IMAD.MOV.U32 R6, RZ, RZ, R60 ;  /* 0x000000ffff067224 */ /* 0x000fe200078e003c */
[----:B------:R-:W-:Y:S02]  /*d840*/  MOV R7, R61 ;  /* 0x0000003d00077202 */ /* 0x000fe40000000f00 */
[----:B------:R-:W-:Y:S02]  /*d850*/  PRMT R102, R4, 0x5410, R5 ;  /* 0x0000541004667816 */ /* 0x000fe40000000005 */
[----:B------:R-:W-:Y:S01]  /*d860*/  PRMT R104, R6, 0x5410, R7 ;  /* 0x0000541006687816 */ /* 0x000fe20000000007 */
[----:B------:R-:W-:Y:S06]  /*d870*/  BRA.DIV UR4, `(.L_x_2797) ;  /* 0x0000025a04a87947 */ /* 0x000fec000b800000 */
[----:B------:R0:W2:Y:S04]  /*d880*/  SHFL.IDX PT, R7, R33, 0x2, 0x181f ;  /* 0x00581f0021077f89 */ /* 0x0000a800000e0000 */
[----:B------:R0:W0:Y:S04]  /*d890*/  SHFL.IDX PT, R6, R32, 0x2, 0x181f ;  /* 0x00581f0020067f89 */ /* 0x00002800000e0000 */
[----:B---3--:R3:W0:Y:S04]  /*d8a0*/  SHFL.IDX PT, R9, R31, 0x2, 0x181f ;  /* 0x00581f001f097f89 */ /* 0x00862800000e0000 */
[----:B----4-:R3:W4:Y:S02]  /*d8b0*/  SHFL.IDX PT, R8, R30, 0x2, 0x181f ;  /* 0x00581f001e087f89 */ /* 0x01072400000e0000 */
.L_x_3119:
        /* <DEDUP_REMOVED lines=14> */
[----:B------:R-:W3:Y:S04]  /*d9a0*/  LDL R10, [R1+0x120] ;  /* 0x00012000010a7983 */ /* 0x000ee80000100800 */
[----:B------:R-:W3:Y:S01]  /*d9b0*/  LDL R5, [R1+0x124] ;  /* 0x0001240001057983 */ /* 0x000ee20000100800 */
[----:B------:R-:W-:Y:S02]  /*d9c0*/  ISETP.GE.AND P3, PT, R216, UR4, PT ;  /* 0x00000004d8007c0c */ /* 0x000fe4000bf66270 */
[----:B------:R-:W-:Y:S02]  /*d9d0*/  ISETP.GE.AND P2, PT, R221, UR4, PT ;  /* 0x00000004dd007c0c */ /* 0x000fe4000bf46270 */
[----:B------:R-:W-:Y:S02]  /*d9e0*/  ISETP.GE.AND P1, PT, R222, UR4, PT ;  /* 0x00000004de007c0c */ /* 0x000fe4000bf26270 */
[----:B------:R-:W-:-:S07]  /*d9f0*/  ISETP.GE.AND P0, PT, R223, UR4, PT ;  /* 0x00000004df007c0c */ /* 0x000fce000bf06270 */
[C---:B------:R-:W-:Y:S01]  /*da00*/  @!P3 IMAD.SHL.U32 R21, R216.reuse, 0x2, RZ ;  /* 0x00000002d815b824 */ /* 0x040fe200078e00ff */
[----:B------:R-:W-:Y:S01]  /*da10*/  @!P3 SHF.L.U64.HI R4, R216, 0x1, R217 ;  /* 0x00000001d804b819 */ /* 0x000fe200000102d9 */
[----:B------:R-:W-:-:S03]  /*da20*/  @!P2 IMAD.SHL.U32 R15, R221, 0x2, RZ ;  /* 0x00000002dd0fa824 */ /* 0x000fc600078e00ff */
[-C--:B0-----:R-:W-:Y:S01]  /*da30*/  @!P3 IADD3 R24, P5, R6, R21.reuse, RZ ;  /* 0x000000150618b210 */ /* 0x081fe20007fbe0ff */
[----:B------:R-:W-:Y:S01]  /*da40*/  @!P1 IMAD.SHL.U32 R13, R222, 0x2, RZ ;  /* 0x00000002de0d9824 */ /* 0x000fe200078e00ff */
[----:B----4-:R-:W-:Y:S02]  /*da50*/  @!P3 IADD3 R20, P4, R8, R21, RZ ;  /* 0x000000150814b210 */ /* 0x010fe40007f9e0ff */
[-C--:B------:R-:W-:Y:S01]  /*da60*/  @!P2 IADD3 R14, P6, R6, R15.reuse, RZ ;  /* 0x0000000f060ea210 */ /* 0x080fe20007fde0ff */
[--C-:B--2---:R-:W-:Y:S01]  /*da70*/  @!P3 IMAD.X R25, R7, 0x1, R4.reuse, P5 ;  /* 0x000000010719b824 */ /* 0x104fe200028e0604 */
[----:B------:R-:W-:Y:S01]  /*da80*/  @!P2 IADD3 R12, P5, R8, R15, RZ ;  /* 0x0000000f080ca210 */ /* 0x000fe20007fbe0ff */
[----:B------:R-:W-:Y:S01]  /*da90*/  @!P3 IMAD.X R21, R9, 0x1, R4, P4 ;  /* 0x000000010915b824 */ /* 0x000fe200020e0604 */
[----:B------:R-:W-:Y:S02]  /*daa0*/  @!P0 SHF.L.U32 R27, R223, 0x1, RZ ;  /* 0x00000001df1b8819 */ /* 0x000fe400000006ff */
[----:B------:R-:W-:-:S02]  /*dab0*/  CS2R R42, SRZ ;  /* 0x00000000002a7805 */ /* 0x000fc4000001ff00 */
[----:B------:R-:W-:Y:S02]  /*dac0*/  CS2R R44, SRZ ;  /* 0x00000000002c7805 */ /* 0x000fe4000001ff00 */
[----:B------:R-:W-:Y:S02]  /*dad0*/  CS2R R38, SRZ ;  /* 0x0000000000267805 */ /* 0x000fe4000001ff00 */
[----:B------:R-:W-:Y:S02]  /*dae0*/  CS2R R40, SRZ ;  /* 0x0000000000287805 */ /* 0x000fe4000001ff00 */
[----:B------:R-:W-:Y:S02]  /*daf0*/  CS2R R34, SRZ ;  /* 0x0000000000227805 */ /* 0x000fe4000001ff00 */
[----:B------:R-:W-:Y:S02]  /*db00*/  CS2R R36, SRZ ;  /* 0x0000000000247805 */ /* 0x000fe4000001ff00 */
[----:B------:R-:W-:Y:S01]  /*db10*/  CS2R R28, SRZ ;  /* 0x00000000001c7805 */ /* 0x000fe2000001ff00 */
[----:B------:R-:W-:-:S02]  /*db20*/  ULDC.64 UR6, c[0x0][0x208] ;  /* 0x0000820000067ab9 */ /* 0x000fc40000000a00 */
[----:B------:R0:W5:Y:S04]  /*db30*/  @!P3 LD.E.64 R42, desc[UR6][R24.64] ;  /* 0x00000006182ab980 */ /* 0x000168000c101b00 */
[----:B------:R0:W5:Y:S01]  /*db40*/  @!P3 LD.E.64 R44, desc[UR6][R20.64] ;  /* 0x00000006142cb980 */ /* 0x000162000c101b00 */
[----:B---3--:R-:W-:Y:S02]  /*db50*/  @!P2 SHF.L.U64.HI R11, R221, 0x1, R11 ;  /* 0x00000001dd0ba819 */ /* 0x008fe4000001020b */
[----:B------:R-:W-:-:S03]  /*db60*/  @!P0 SHF.L.U64.HI R26, R223, 0x1, R10 ;  /* 0x00000001df1a8819 */ /* 0x000fc6000001020a */
[----:B------:R-:W-:Y:S01]  /*db70*/  @!P2 IMAD.X R15, R7, 0x1, R11, P6 ;  /* 0x00000001070fa824 */ /* 0x000fe200030e060b */
[-C--:B------:R-:W-:Y:S02]  /*db80*/  @!P1 IADD3 R10, P4, R6, R13.reuse, RZ ;  /* 0x0000000d060a9210 */ /* 0x080fe40007f9e0ff */
[----:B------:R-:W-:Y:S02]  /*db90*/  @!P1 SHF.L.U64.HI R5, R222, 0x1, R5 ;  /* 0x00000001de059819 */ /* 0x000fe40000010205 */
[----:B------:R-:W-:Y:S01]  /*dba0*/  @!P1 IADD3 R4, P6, R8, R13, RZ ;  /* 0x0000000d08049210 */ /* 0x000fe20007fde0ff */
[----:B------:R-:W-:Y:S01]  /*dbb0*/  @!P2 IMAD.X R13, R9, 0x1, R11, P5 ;  /* 0x00000001090da824 */ /* 0x000fe200028e060b */
[----:B------:R-:W-:Y:S01]  /*dbc0*/  @!P1 IADD3.X R11, R7, R5, RZ, P4, !PT ;  /* 0x00000005070b9210 */ /* 0x000fe200027fe4ff */
[----:B------:R0:W5:Y:S01]  /*dbd0*/  @!P2 LD.E.64 R38, desc[UR6][R14.64] ;  /* 0x000000060e26a980 */ /* 0x000162000c101b00 */
[-C--:B------:R-:W-:Y:S02]  /*dbe0*/  @!P0 IADD3 R6, P5, R6, R27.reuse, RZ ;  /* 0x0000001b06068210 */ /* 0x080fe40007fbe0ff */
[----:B------:R-:W-:Y:S01]  /*dbf0*/  @!P0 IADD3 R8, P4, R8, R27, RZ ;  /* 0x0000001b08088210 */ /* 0x000fe20007f9e0ff */
[----:B------:R-:W-:Y:S01]  /*dc00*/  @!P1 IMAD.X R5, R9, 0x1, R5, P6 ;  /* 0x0000000109059824 */ /* 0x000fe200030e0605 */
[----:B------:R0:W5:Y:S01]  /*dc10*/  @!P2 LD.E.64 R40, desc[UR6][R12.64] ;  /* 0x000000060c28a980 */ /* 0x000162000c101b00 */
[----:B------:R-:W-:-:S02]  /*dc20*/  @!P0 IMAD.X R7, R7, 0x1, R26, P5 ;  /* 0x0000000107078824 */ /* 0x000fc400028e061a */
[----:B------:R-:W-:Y:S01]  /*dc30*/  @!P0 IMAD.X R9, R9, 0x1, R26, P4 ;  /* 0x0000000109098824 */ /* 0x000fe200020e061a */
[----:B------:R-:W-:Y:S01]  /*dc40*/  CS2R R26, SRZ ;  /* 0x00000000001a7805 */ /* 0x000fe2000001ff00 */
[----:B------:R0:W5:Y:S04]  /*dc50*/  @!P1 LD.E.64 R34, desc[UR6][R10.64] ;  /* 0x000000060a229980 */ /* 0x000168000c101b00 */
[----:B------:R0:W5:Y:S04]  /*dc60*/  @!P1 LD.E.64 R36, desc[UR6][R4.64] ;  /* 0x0000000604249980 */ /* 0x000168000c101b00 */
[----:B------:R0:W5:Y:S04]  /*dc70*/  @!P0 LD.E.64 R28, desc[UR6][R6.64] ;  /* 0x00000006061c8980 */ /* 0x000168000c101b00 */
[----:B------:R0:W5:Y:S02]  /*dc80*/  @!P0 LD.E.64 R26, desc[UR6][R8.64] ;  /* 0x00000006081a8980 */ /* 0x000164000c101b00 */
.L_x_2799:
[----:B------:R-:W-:Y:S05]  /*dc90*/  BSYNC B1 ;  /* 0x0000000000017941 */ /* 0x000fea0003800000 */
.L_x_2798:
[----:B0-2--5:R-:W-:Y:S01]  /*dca0*/  IMAD.MOV.U32 R7, RZ, RZ, R28 ;  /* 0x000000ffff077224 */ /* 0x025fe200078e001c */
[----:B------:R-:W-:Y:S01]  /*dcb0*/  MOV R6, R29 ;  /* 0x0000001d00067202 */ /* 0x000fe20000000f00 */
[----:B------:R-:W-:Y:S01]  /*dcc0*/  IMAD.MOV.U32 R5, RZ, RZ, R34 ;  /* 0x000000ffff057224 */ /* 0x000fe200078e0022 */
[----:B------:R-:W-:Y:S01]  /*dcd0*/  UMOV UR4, 0xffffffff ;  /* 0xffffffff00047882 */ /* 0x000fe20000000000 */
[----:B------:R-:W-:Y:S01]  /*dce0*/  IMAD.MOV.U32 R4, RZ, RZ, R35 ;  /* 0x000000ffff047224 */ /* 0x000fe200078e0023 */
[----:B------:R-:W-:Y:S01]  /*dcf0*/  PRMT R81, R7, 0x5410, R6 ;  /* 0x0000541007517816 */ /* 0x000fe20000000006 */
        /* <DEDUP_REMOVED lines=15> */
[----:B------:R-:W-:Y:S02]  /*ddf0*/  IMAD.MOV.U32 R4, RZ, RZ, R45 ;  /* 0x000000ffff047224 */ /* 0x000fe400078e002d */
[----:B------:R-:W-:Y:S01]  /*de00*/  IMAD.MOV.U32 R7, RZ, RZ, R40 ;  /* 0x000000ffff077224 */ /* 0x000fe200078e0028 */
[----:B------:R-:W-:Y:S01]  /*de10*/  PRMT R99, R99, 0x5410, R5 ;  /* 0x0000541063637816 */ /* 0x000fe20000000005 */
[----:B------:R-:W-:Y:S01]  /*de20*/  IMAD.MOV.U32 R6, RZ, RZ, R41 ;  /* 0x000000ffff067224 */ /* 0x000fe200078e0029 */
[----:B------:R-:W-:Y:S02]  /*de30*/  PRMT R100, R4, 0x7610, R100 ;  /* 0x0000761004647816 */ /* 0x000fe40000000064 */
[----:B------:R-:W-:-:S02]  /*de40*/  CS2R R4, SRZ ;  /* 0x0000000000047805 */ /* 0x000fc4000001ff00 */
[----:B------:R-:W-:Y:S01]  /*de50*/  PRMT R94, R7, 0x5410, R6 ;  /* 0x00005410075e7816 */ /* 0x000fe20000000006 */
[----:B------:R-:W-:Y:S06]  /*de60*/  BRA.DIV UR4, `(.L_x_2800) ;  /* 0x0000025604a07947 */ /* 0x000fec000b800000 */
[----:B------:R0:W2:Y:S04]  /*de70*/  SHFL.IDX PT, R78, R33, 0x3, 0x181f ;  /* 0x00781f00214e7f89 */ /* 0x0000a800000e0000 */
[----:B------:R0:W0:Y:S04]  /*de80*/  SHFL.IDX PT, R80, R32, 0x3, 0x181f ;  /* 0x00781f0020507f89 */ /* 0x00002800000e0000 */
[----:B------:R0:W0:Y:S04]  /*de90*/  SHFL.IDX PT, R79, R31, 0x3, 0x181f ;  /* 0x00781f001f4f7f89 */ /* 0x00002800000e0000 */
[----:B------:R0:W0:Y:S02]  /*dea0*/  SHFL.IDX PT, R12, R30, 0x3, 0x181f ;  /* 0x00781f001e0c7f89 */ /* 0x00002400000e0000 */
.L_x_3125:
[----:B------:R-:W-:Y:S01]  /*deb0*/  IADD3 R0, R0, 0x60, RZ ;  /* 0x0000006000007810 */ /* 0x000fe20007ffe0ff */
[----:B------:R-:W-:Y:S01]  /*dec0*/  BSSY B1, `(.L_x_2801) ;  /* 0x000003b000017945 */ /* 0x000fe20003800000 */
[----:B------:R-:W-:Y:S02]  /*ded0*/  CS2R R6, SRZ ;  /* 0x0000000000067805 */ /* 0x000fe4000001ff00 */
[----:B------:R-:W-:Y:S02]  /*dee0*/  CS2R R20, SRZ ;  /* 0x0000000000147805 */ /* 0x000fe4000001ff00 */
[----:B------:R-:W-:Y:S02]  /*def0*/  ISETP.GE.AND P0, PT, R0, R3, PT ;  /* 0x000000030000720c */ /* 0x000fe40003f06270 */
[----:B01-3--:R-:W-:Y:S02]  /*df00*/  CS2R R30, SRZ ;  /* 0x00000000001e7805 */ /* 0x00bfe4000001ff00 */
[----:B----4-:R-:W-:-:S02]  /*df10*/  CS2R R8, SRZ ;  /* 0x0000000000087805 */ /* 0x010fc4000001ff00 */
[----:B------:R-:W-:Y:S02]  /*df20*/  CS2R R10, SRZ ;  /* 0x00000000000a7805 */ /* 0x000fe4000001ff00 */
[----:B------:R-:W-:Y:S02]  /*df30*/  CS2R R24, SRZ ;  /* 0x0000000000187805 */ /* 0x000fe4000001ff00 */
[----:B------:R-:W-:-:S03]  /*df40*/  CS2R R32, SRZ ;  /* 0x0000000000207805 */ /* 0x000fc6000001ff00 */
[----:B------:R-:W-:Y:S05]  /*df50*/  @P0 BRA `(.L_x_2802) ;  /* 0x0000000000c40947 */ /* 0x000fea0003800000 */
[----:B------:R-:W3:Y:S01]  /*df60*/  LDL R15, [R1+0x128] ;  /* 0x00012800010f7983 */ /* 0x000ee20000100800 */
[----:B------:R-:W-:-:S03]  /*df70*/  ULDC UR4, c[0x0][0x3f4] ;  /* 0x0000fd0000047ab9 */ /* 0x000fc60000000800 */
[----:B------:R-:W4:Y:S04]  /*df80*/  LDL R13, [R1+0x124] ;  /* 0x00012400010d7983 */ /* 0x000f280000100800 */
[----:B------:R-:W4:Y:S01]  /*df90*/  LDL R14, [R1+0x120] ;  /* 0x00012000010e7983 */ /* 0x000f220000100800 */
[----:B------:R-:W-:Y:S02]  /*dfa0*/  ISETP.GE.AND P2, PT, R216, UR4, PT ;  /* 0x00000004d8007c0c */ /* 0x000fe4000bf46270 */
[----:B------:R-:W-:Y:S02]  /*dfb0*/  CS2R R30, SRZ ;  /* 0x00000000001e7805 */ /* 0x000fe4000001ff00 */
[----:B------:R-:W-:Y:S01]  /*dfc0*/  ISETP.GE.AND P3, PT, R221, UR4, PT ;  /* 0x00000004dd007c0c */ /* 0x000fe2000bf66270 */
[----:B------:R-:W-:Y:S01]  /*dfd0*/  ULDC.64 UR6, c[0x0][0x208] ;  /* 0x0000820000067ab9 */ /* 0x000fe20000000a00 */
[----:B------:R-:W-:-:S07]  /*dfe0*/  CS2R R32, SRZ ;  /* 0x0000000000207805 */ /* 0x000fce000001ff00 */
[C---:B------:R-:W-:Y:S01]  /*dff0*/  @!P2 IMAD.SHL.U32 R4, R216.reuse, 0x2, RZ ;  /* 0x00000002d804a824 */ /* 0x040fe200078e00ff */
[----:B------:R-:W-:-:S03]  /*e000*/  @!P2 SHF.L.U64.HI R5, R216, 0x1, R217 ;  /* 0x00000001d805a819 */ /* 0x000fc600000102d9 */
[----:B------:R-:W-:Y:S01]  /*e010*/  @!P3 IMAD.SHL.U32 R0, R221, 0x2, RZ ;  /* 0x00000002dd00b824 */ /* 0x000fe200078e00ff */
[-C--:B------:R-:W-:Y:S02]  /*e020*/  @!P2 IADD3 R6, P0, R80, R4.reuse, RZ ;  /* 0x000000045006a210 */ /* 0x080fe40007f1e0ff */
[----:B------:R-:W-:-:S03]  /*e030*/  @!P2 IADD3 R4, P1, R12, R4, RZ ;  /* 0x000000040c04a210 */ /* 0x000fc60007f3e0ff */
[--C-:B--2---:R-:W-:Y:S02]  /*e040*/  @!P2 IMAD.X R7, R78, 0x1, R5.reuse, P0 ;  /* 0x000000014e07a824 */ /* 0x104fe400000e0605 */
[----:B------:R-:W-:Y:S01]  /*e050*/  @!P2 IMAD.X R5, R79, 0x1, R5, P1 ;  /* 0x000000014f05a824 */ /* 0x000fe200008e0605 */
[----:B------:R-:W-:Y:S02]  /*e060*/  ISETP.GE.AND P1, PT, R222, UR4, PT ;  /* 0x00000004de007c0c */ /* 0x000fe4000bf26270 */
[----:B------:R0:W5:Y:S04]  /*e070*/  @!P2 LD.E.64 R30, desc[UR6][R6.64] ;  /* 0x00000006061ea980 */ /* 0x000168000c101b00 */
[----:B------:R1:W5:Y:S01]  /*e080*/  @!P2 LD.E.64 R32, desc[UR6][R4.64] ;  /* 0x000000060420a980 */ /* 0x000362000c101b00 */
[----:B0-----:R-:W-:-:S02]  /*e090*/  @!P3 IADD3 R6, P0, R80, R0, RZ ;  /* 0x000000005006b210 */ /* 0x001fc40007f1e0ff */
[----:B------:R-:W-:Y:S02]  /*e0a0*/  CS2R R24, SRZ ;  /* 0x0000000000187805 */ /* 0x000fe4000001ff00 */
[----:B------:R-:W-:Y:S02]  /*e0b0*/  CS2R R20, SRZ ;  /* 0x0000000000147805 */ /* 0x000fe4000001ff00 */
[----:B------:R-:W-:Y:S02]  /*e0c0*/  ISETP.GE.AND P2, PT, R223, UR4, PT ;  /* 0x00000004df007c0c */ /* 0x000fe4000bf46270 */
[----:B------:R-:W-:Y:S02]  /*e0d0*/  CS2R R10, SRZ ;  /* 0x00000000000a7805 */ /* 0x000fe4000001ff00 */
[----:B---3--:R-:W-:-:S04]  /*e0e0*/  @!P3 SHF.L.U64.HI R8, R221, 0x1, R15 ;  /* 0x00000001dd08b819 */ /* 0x008fc8000001020f */
[----:B------:R-:W-:Y:S02]  /*e0f0*/  @!P3 IADD3.X R7, R78, R8, RZ, P0, !PT ;  /* 0x000000084e07b210 */ /* 0x000fe400007fe4ff */
[----:B-1----:R-:W-:-:S03]  /*e100*/  @!P3 IADD3 R4, P0, R12, R0, RZ ;  /* 0x000000000c04b210 */ /* 0x002fc60007f1e0ff */
[----:B------:R0:W5:Y:S02]  /*e110*/  @!P3 LD.E.64 R20, desc[UR6][R6.64] ;  /* 0x000000060614b980 */ /* 0x000164000c101b00 */
[----:B------:R-:W-:Y:S02]  /*e120*/  @!P3 IMAD.X R5, R79, 0x1, R8, P0 ;  /* 0x000000014f05b824 */ /* 0x000fe400000e0608 */
[C---:B------:R-:W-:Y:S01]  /*e130*/  @!P1 IMAD.SHL.U32 R8, R222.reuse, 0x2, RZ ;  /* 0x00000002de089824 */ /* 0x040fe200078e00ff */
[----:B----4-:R-:W-:Y:S02]  /*e140*/  @!P1 SHF.L.U64.HI R0, R222, 0x1, R13 ;  /* 0x00000001de009819 */ /* 0x010fe4000001020d */
[----:B------:R1:W5:Y:S01]  /*e150*/  @!P3 LD.E.64 R24, desc[UR6][R4.64] ;  /* 0x000000060418b980 */ /* 0x000362000c101b00 */
[----:B0-----:R-:W-:Y:S02]  /*e160*/  CS2R R6, SRZ ;  /* 0x0000000000067805 */ /* 0x001fe4000001ff00 */
[----:B-1----:R-:W-:-:S05]  /*e170*/  @!P1 IADD3 R4, P0, R80, R8, RZ ;  /* 0x0000000850049210 */ /* 0x002fca0007f1e0ff */
[----:B------:R-:W-:Y:S01]  /*e180*/  @!P1 IMAD.X R5, R78, 0x1, R0, P0 ;  /* 0x000000014e059824 */ /* 0x000fe200000e0600 */
[----:B------:R-:W-:-:S04]  /*e190*/  @!P2 SHF.L.U32 R13, R223, 0x1, RZ ;  /* 0x00000001df0da819 */ /* 0x000fc800000006ff */
[----:B------:R0:W5:Y:S02]  /*e1a0*/  @!P1 LD.E.64 R6, desc[UR6][R4.64] ;  /* 0x0000000604069980 */ /* 0x000164000c101b00 */
[----:B0-----:R-:W-:-:S05]  /*e1b0*/  @!P1 IADD3 R4, P0, R12, R8, RZ ;  /* 0x000000080c049210 */ /* 0x001fca0007f1e0ff */
[----:B------:R-:W-:Y:S01]  /*e1c0*/  @!P1 IMAD.X R5, R79, 0x1, R0, P0 ;  /* 0x000000014f059824 */ /* 0x000fe200000e0600 */
[-C--:B------:R-:W-:Y:S02]  /*e1d0*/  @!P2 IADD3 R8, P0, R80, R13.reuse, RZ ;  /* 0x0000000d5008a210 */ /* 0x080fe40007f1e0ff */
[----:B------:R-:W-:Y:S02]  /*e1e0*/  @!P2 SHF.L.U64.HI R0, R223, 0x1, R14 ;  /* 0x00000001df00a819 */ /* 0x000fe4000001020e */
[----:B------:R0:W5:Y:S01]  /*e1f0*/  @!P1 LD.E.64 R10, desc[UR6][R4.64] ;  /* 0x00000006040a9980 */ /* 0x000162000c101b00 */
[----:B------:R-:W-:Y:S02]  /*e200*/  @!P2 IADD3 R12, P1, R12, R13, RZ ;  /* 0x0000000d0c0ca210 */ /* 0x000fe40007f3e0ff */
[--C-:B------:R-:W-:Y:S01]  /*e210*/  @!P2 IMAD.X R9, R78, 0x1, R0.reuse, P0 ;  /* 0x000000014e09a824 */ /* 0x100fe200000e0600 */
[----:B0-----:R-:W-:Y:S02]  /*e220*/  CS2R R4, SRZ ;  /* 0x0000000000047805 */ /* 0x001fe4000001ff00 */
[----:B------:R-:W-:-:S04]  /*e230*/  @!P2 IMAD.X R13, R79, 0x1, R0, P1 ;  /* 0x000000014f0da824 */ /* 0x000fc800008e0600 */
[----:B------:R0:W5:Y:S02]  /*e240*/  @!P2 LD.E.64 R4, desc[UR6][R8.64] ;  /* 0x000000060804a980 */ /* 0x000164000c101b00 */
[----:B0-----:R-:W-:-:S06]  /*e250*/  CS2R R8, SRZ ;  /* 0x0000000000087805 */ /* 0x001fcc000001ff00 */
[----:B------:R0:W5:Y:S02]  /*e260*/  @!P2 LD.E.64 R8, desc[UR6][R12.64] ;  /* 0x000000060c08a980 */ /* 0x000164000c101b00 */
.L_x_2802:
[----:B------:R-:W-:Y:S05]  /*e270*/  BSYNC B1 ;  /* 0x0000000000017941 */ /* 0x000fea0003800000 */
.L_x_2801:
[----:B0-----:R-:W3:Y:S01]  /*e280*/  LDL R12, [R1+0x94] ;  /* 0x00009400010c7983 */ /* 0x001ee20000100800 */
[----:B------:R-:W-:Y:S01]  /*e290*/  BSSY B1, `(.L_x_2803) ;  /* 0x0000007000017945 */ /* 0x000fe20003800000 */
[----:B---3--:R-:W-:-:S04]  /*e2a0*/  LEA.HI R0, R12, R12, RZ, 0x1 ;  /* 0x0000000c0c007211 */ /* 0x008fc800078f08ff */
[----:B------:R-:W-:-:S05]  /*e2b0*/  LOP3.LUT R0, R0, 0xfffffffe, RZ, 0xc0, !PT ;  /* 0xfffffffe00007812 */ /* 0x000fca00078ec0ff */
[----:B------:R-:W-:-:S05]  /*e2c0*/  IMAD.IADD R0, R12, 0x1, -R0 ;  /* 0x000000010c007824 */ /* 0x000fca00078e0a00 */
[----:B------:R-:W-:-:S04]  /*e2d0*/  SHF.L.U32 R0, R0, 0x1f, RZ ;  /* 0x0000001f00007819 */ /* 0x000fc800000006ff */
[----:B------:R-:W0:Y:S02]  /*e2e0*/  SYNCS.PHASECHK.TRANS64.TRYWAIT P0, [R23+URZ+0x38800], R0 ;  /* 0x03880000170075a7 */ /* 0x000e24000800017f */
[----:B0-----:R-:W-:Y:S05]  /*e2f0*/  @!P0 BRA `(.L_x_2804) ;  /* 0x0000025000f08947 */ /* 0x001fea0003800000 */
.L_x_3126:
[----:B------:R-:W-:Y:S05]  /*e300*/  BSYNC B1 ;  /* 0x0000000000017941 */ /* 0x000fea0003800000 */
.L_x_2803:
[----:B------:R-:W3:Y:S01]  /*e310*/  LDL R13, [R1+0x68] ;  /* 0x00006800010d7983 */ /* 0x000ee20000100800 */
[----:B-----5:R-:W-:Y:S01]  /*e320*/  IMAD.MOV.U32 R12, RZ, RZ, R4 ;  /* 0x000000ffff0c7224 */ /* 0x020fe200078e0004 */
[----:B0-----:R-:W-:Y:S01]  /*e330*/  MOV R0, R5 ;  /* 0x0000000500007202 */ /* 0x001fe20000000f00 */
[----:B------:R-:W-:Y:S03]  /*e340*/  BSSY B1, `(.L_x_2805) ;  /* 0x00000d3000017945 */ /* 0x000fe60003800000 */
[----:B--2---:R-:W-:Y:S01]  /*e350*/  PRMT R78, R12, 0x5410, R0 ;  /* 0x000054100c4e7816 */ /* 0x004fe20000000000 */
        /* <DEDUP_REMOVED lines=13> */
[----:B------:R-:W-:-:S04]  /*e430*/  MOV R0, R11 ;  /* 0x0000000b00007202 */ /* 0x000fc80000000f00 */
[----:B------:R-:W-:Y:S01]  /*e440*/  PRMT R83, R12, 0x5410, R0 ;  /* 0x000054100c537816 */ /* 0x000fe20000000000 */
[----:B------:R-:W-:Y:S01]  /*e450*/  IMAD.MOV.U32 R12, RZ, RZ, R24 ;  /* 0x000000ffff0c7224 */ /* 0x000fe200078e0018 */
[----:B---3--:R-:W-:Y:S01]  /*e460*/  VIADDMNMX R0, R3, -R13, 0x80, PT ;  /* 0x0000008003007446 */ /* 0x008fe2000380090d */
        /* <DEDUP_REMOVED lines=14> */
[----:B------:R-:W-:Y:S02]  /*e550*/  SHF.R.U64 R3, R74, 0x10, R75 ;  /* 0x000000104a037819 */ /* 0x000fe4000000124b */
[--C-:B------:R-:W-:Y:S02]  /*e560*/  SHF.R.U64 R74, R76, 0x10, R77.reuse ;  /* 0x000000104c4a7819 */ /* 0x100fe4000000124d */
[----:B------:R-:W-:Y:S01]  /*e570*/  SHF.R.U32.HI R76, RZ, 0x10, R77 ;  /* 0x00000010ff4c7819 */ /* 0x000fe2000001164d */
[----:B------:R-:W-:Y:S01]  /*e580*/  HADD2.F32 R3, -RZ, R3.H0_H0 ;  /* 0x20000003ff037230 */ /* 0x000fe20000004100 */
[----:B------:R-:W-:Y:S01]  /*e590*/  SHF.R.U32.HI R75, RZ, 0x10, R75 ;  /* 0x00000010ff4b7819 */ /* 0x000fe2000001164b */
[----:B------:R-:W-:Y:S02]  /*e5a0*/  HADD2.F32 R74, -RZ, R74.H0_H0 ;  /* 0x2000004aff4a7230 */ /* 0x000fe40000004100 */
[----:B------:R-:W-:-:S02]  /*e5b0*/  HADD2.F32 R76, -RZ, R76.H0_H0 ;  /* 0x2000004cff4c7230 */ /* 0x000fc40000004100 */
[----:B------:R-:W-:Y:S02]  /*e5c0*/  HADD2.F32 R75, -RZ, R75.H0_H0 ;  /* 0x2000004bff4b7230 */ /* 0x000fe40000004100 */
[--C-:B0-----:R-:W-:Y:S02]  /*e5d0*/  HADD2.F32 R77, -RZ, R15.reuse.H1_H1 ;  /* 0x3000000fff4d7230 */ /* 0x101fe40000004100 */
[----:B------:R-:W-:-:S03]  /*e5e0*/  HADD2.F32 R15, -RZ, R15.H0_H0 ;  /* 0x2000000fff0f7230 */ /* 0x000fc60000004100 */
[----:B------:R-:W-:-:S04]  /*e5f0*/  FMUL.FTZ R87, R77, R76 ;  /* 0x0000004c4d577220 */ /* 0x000fc80000410000 */
[-C--:B------:R-:W-:Y:S01]  /*e600*/  FFMA.FTZ R87, R15, R75.reuse, -R87 ;  /* 0x0000004b0f577223 */ /* 0x080fe20000010857 */
[----:B------:R-:W-:Y:S01]  /*e610*/  FMUL.FTZ R75, R77, R75 ;  /* 0x0000004b4d4b7220 */ /* 0x000fe20000410000 */
[----:B------:R-:W-:-:S03]  /*e620*/  HADD2.F32 R77, -RZ, R12.H1_H1 ;  /* 0x3000000cff4d7230 */ /* 0x000fc60000004100 */
[----:B------:R-:W-:Y:S01]  /*e630*/  FFMA.FTZ R15, R15, R76, R75 ;  /* 0x0000004c0f0f7223 */ /* 0x000fe2000001004b */
[----:B------:R-:W-:Y:S02]  /*e640*/  HADD2.F32 R76, -RZ, R112.H0_H0 ;  /* 0x20000070ff4c7230 */ /* 0x000fe40000004100 */
[----:B------:R-:W-:Y:S02]  /*e650*/  HADD2.F32 R75, -RZ, R89.H1_H1 ;  /* 0x30000059ff4b7230 */ /* 0x000fe40000004100 */
[----:B------:R-:W-:Y:S01]  /*e660*/  F2FP.F16.F32.PACK_AB R15, R15, R87 ;  /* 0x000000570f0f723e */ /* 0x000fe200000000ff */
[----:B------:R-:W-:Y:S02]  /*e670*/  HADD2.F32 R87, -RZ, R12.H0_H0 ;  /* 0x2000000cff577230 */ /* 0x000fe40000004100 */
[----:B------:R-:W-:-:S04]  /*e680*/  FMUL.FTZ R12, R77, R76 ;  /* 0x0000004c4d0c7220 */ /* 0x000fc80000410000 */
[-C--:B------:R-:W-:Y:S01]  /*e690*/  FFMA.FTZ R12, R87, R75.reuse, -R12 ;  /* 0x0000004b570c7223 */ /* 0x080fe2000001080c */
[----:B------:R-:W-:Y:S01]  /*e6a0*/  FMUL.FTZ R75, R77, R75 ;  /* 0x0000004b4d4b7220 */ /* 0x000fe20000410000 */
[----:B------:R-:W-:-:S03]  /*e6b0*/  HADD2.F32 R77, -RZ, R14.H1_H1 ;  /* 0x3000000eff4d7230 */ /* 0x000fc60000004100 */
[----:B------:R-:W-:Y:S01]  /*e6c0*/  FFMA.FTZ R75, R87, R76, R75 ;  /* 0x0000004c574b7223 */ /* 0x000fe2000001004b */
[----:B------:R-:W-:Y:S02]  /*e6d0*/  HADD2.F32 R76, -RZ, R112.H1_H1 ;  /* 0x30000070ff4c7230 */ /* 0x000fe40000004100 */
[----:B------:R-:W-:Y:S02]  /*e6e0*/  HADD2.F32 R87, -RZ, R89.H0_H0 ;  /* 0x20000059ff577230 */ /* 0x000fe40000004100 */
[----:B------:R-:W-:Y:S02]  /*e6f0*/  HADD2.F32 R89, -RZ, R14.H0_H0 ;  /* 0x2000000eff597230 */ /* 0x000fe40000004100 */
[----:B------:R-:W-:Y:S01]  /*e700*/  FMUL.FTZ R14, R77, R76 ;  /* 0x0000004c4d0e7220 */ /* 0x000fe20000410000 */
[----:B------:R-:W-:Y:S01]  /*e710*/  F2FP.F16.F32.PACK_AB R12, R75, R12 ;  /* 0x0000000c4b0c723e */ /* 0x000fe200000000ff */
[-C--:B------:R-:W-:Y:S02]  /*e720*/  FMUL.FTZ R77, R77, R87.reuse ;  /* 0x000000574d4d7220 */ /* 0x080fe40000410000 */
[----:B------:R-:W-:Y:S01]  /*e730*/  FFMA.FTZ R14, R89, R87, -R14 ;  /* 0x00000057590e7223 */ /* 0x000fe2000001080e */
[----:B------:R-:W-:-:S02]  /*e740*/  HADD2.F32 R87, -RZ, R13.H0_H0 ;  /* 0x2000000dff577230 */ /* 0x000fc40000004100 */
[----:B------:R-:W-:Y:S01]  /*e750*/  FFMA.FTZ R76, R89, R76, R77 ;  /* 0x0000004c594c7223 */ /* 0x000fe2000001004d */
[----:B------:R-:W-:-:S04]  /*e760*/  HADD2.F32 R77, -RZ, R13.H1_H1 ;  /* 0x3000000dff4d7230 */ /* 0x000fc80000004100 */
[----:B------:R-:W-:Y:S01]  /*e770*/  F2FP.F16.F32.PACK_AB R14, R76, R14 ;  /* 0x0000000e4c0e723e */ /* 0x000fe200000000ff */
[----:B------:R-:W-:-:S04]  /*e780*/  FMUL.FTZ R13, R77, R74 ;  /* 0x0000004a4d0d7220 */ /* 0x000fc80000410000 */
[-C--:B------:R-:W-:Y:S01]  /*e790*/  FFMA.FTZ R13, R87, R3.reuse, -R13 ;  /* 0x00000003570d7223 */ /* 0x080fe2000001080d */
[----:B------:R-:W-:-:S04]  /*e7a0*/  FMUL.FTZ R3, R77, R3 ;  /* 0x000000034d037220 */ /* 0x000fc80000410000 */
[----:B------:R-:W-:-:S05]  /*e7b0*/  FFMA.FTZ R3, R87, R74, R3 ;  /* 0x0000004a57037223 */ /* 0x000fca0000010003 */
[----:B------:R-:W-:-:S05]  /*e7c0*/  F2FP.F16.F32.PACK_AB R13, R3, R13 ;  /* 0x0000000d030d723e */ /* 0x000fca00000000ff */
[----:B------:R0:W-:Y:S02]  /*e7d0*/  STS.128 [R113], R12 ;  /* 0x0000000c71007388 */ /* 0x0001e40000000c00 */
.L_x_2808:
[----:B------:R-:W-:Y:S05]  /*e7e0*/  BSYNC B2 ;  /* 0x0000000000027941 */ /* 0x000fea0003800000 */
.L_x_2807:
[----:B------:R-:W-:Y:S01]  /*e7f0*/  ISETP.GE.AND P0, PT, R221, R109, PT ;  /* 0x0000006ddd00720c */ /* 0x000fe20003f06270 */
[----:B------:R-:W-:-:S12]  /*e800*/  BSSY B2, `(.L_x_2809) ;  /* 0x000002c000027945 */ /* 0x000fd80003800000 */
        /* <DEDUP_REMOVED lines=19> */
[--C-:B------:R-:W-:Y:S02]  /*e940*/  HADD2.F32 R76, -RZ, R12.reuse.H1_H1 ;  /* 0x3000000cff4c7230 */ /* 0x100fe40000004100 */
        /* <DEDUP_REMOVED lines=23> */
.L_x_2810:
[----:B------:R-:W-:Y:S05]  /*eac0*/  BSYNC B2 ;  /* 0x0000000000027941 */ /* 0x000fea0003800000 */
.L_x_2809:
[-C--:B------:R-:W-:Y:S01]  /*ead0*/  ISETP.GE.AND P0, PT, R222, R109.reuse, PT ;  /* 0x0000006dde00720c */ /* 0x080fe20003f06270 */
[----:B------:R-:W-:Y:S01]  /*eae0*/  BSSY B2, `(.L_x_2811) ;  /* 0x000002d000027945 */ /* 0x000fe20003800000 */
[----:B------:R-:W-:-:S11]  /*eaf0*/  ISETP.GE.AND P1, PT, R223, R109, PT ;  /* 0x0000006ddf00720c */ /* 0x000fd60003f26270 */
[----:B------:R-:W-:Y:S05]  /*eb00*/  @P0 BRA `(.L_x_2812) ;  /* 0x0000000000a80947 */ /* 0x000fea0003800000 */
[----:B01---5:R-:W0:Y:S01]  /*eb10*/  LDS.128 R12, [R113+0x8000] ;  /* 0x00800000710c7984 */ /* 0x023e220000000c00 */
        /* <DEDUP_REMOVED lines=41> */
.L_x_2812:
[----:B------:R-:W-:Y:S05]  /*edb0*/  BSYNC B2 ;  /* 0x0000000000027941 */ /* 0x000fea0003800000 */
.L_x_2811:
[----:B------:R-:W-:Y:S05]  /*edc0*/  @P1 BRA `(.L_x_2806) ;  /* 0x0000000000a81947 */ /* 0x000fea0003800000 */
[----:B012--5:R-:W0:Y:S01]  /*edd0*/  LDS.128 R12, [R113+0xc000] ;  /* 0x00c00000710c7984 */ /* 0x027e220000000c00 */
        /* <DEDUP_REMOVED lines=28> */
[----:B------:R-:W-:Y:S02]  /*efa0*/  HADD2.F32 R14, -RZ, R14.H0_H0 ;  /* 0x2000000eff0e7230 */ /* 0x000fe40000004100 */
[----:B------:R-:W-:Y:S01]  /*efb0*/  FMUL.FTZ R68, R66, R65 ;  /* 0x0000004142447220 */ /* 0x000fe20000410000 */
[----:B------:R-:W-:Y:S01]  /*efc0*/  F2FP.F16.F32.PACK_AB R12, R12, R63 ;  /* 0x0000003f0c0c723e */ /* 0x000fe200000000ff */
[----:B------:R-:W-:-:S02]  /*efd0*/  FMUL.FTZ R66, R66, R67 ;  /* 0x0000004342427220 */ /* 0x000fc40000410000 */
[----:B------:R-:W-:Y:S01]  /*efe0*/  FFMA.FTZ R68, R14, R67, -R68 ;  /* 0x000000430e447223 */ /* 0x000fe20000010844 */
[C---:B------:R-:W-:Y:S01]  /*eff0*/  FMUL.FTZ R67, R64.reuse, R69 ;  /* 0x0000004540437220 */ /* 0x040fe20000410000 */
[-C--:B------:R-:W-:Y:S01]  /*f000*/  FMUL.FTZ R64, R64, R62.reuse ;  /* 0x0000003e40407220 */ /* 0x080fe20000410000 */
[----:B------:R-:W-:Y:S02]  /*f010*/  FFMA.FTZ R14, R14, R65, R66 ;  /* 0x000000410e0e7223 */ /* 0x000fe40000010042 */
[C---:B------:R-:W-:Y:S01]  /*f020*/  FFMA.FTZ R67, R13.reuse, R62, -R67 ;  /* 0x0000003e0d437223 */ /* 0x040fe20000010843 */
[----:B------:R-:W-:Y:S02]  /*f030*/  FFMA.FTZ R13, R13, R69, R64 ;  /* 0x000000450d0d7223 */ /* 0x000fe40000010040 */
[----:B------:R-:W-:-:S03]  /*f040*/  F2FP.F16.F32.PACK_AB R14, R14, R68 ;  /* 0x000000440e0e723e */ /* 0x000fc600000000ff */
[----:B------:R-:W-:-:S05]  /*f050*/  F2FP.F16.F32.PACK_AB R13, R13, R67 ;  /* 0x000000430d0d723e */ /* 0x000fca00000000ff */
[----:B------:R3:W-:Y:S02]  /*f060*/  STS.128 [R113+0xc000], R12 ;  /* 0x00c0000c71007388 */ /* 0x0007e40000000c00 */
.L_x_2806:
[----:B------:R-:W-:Y:S05]  /*f070*/  BSYNC B1 ;  /* 0x0000000000017941 */ /* 0x000fea0003800000 */
.L_x_2805:
[----:B------:R-:W-:Y:S01]  /*f080*/  IADD3 R3, R225, 0x20, RZ ;  /* 0x00000020e1037810 */ /* 0x000fe20007ffe0ff */
[----:B------:R-:W-:Y:S03]  /*f090*/  BSSY B1, `(.L_x_2813) ;  /* 0x00000bb000017945 */ /* 0x000fe60003800000 */
[----:B------:R-:W-:-:S13]  /*f0a0*/  ISETP.GE.AND P0, PT, R3, R0, PT ;  /* 0x000000000300720c */ /* 0x000fda0003f06270 */
[----:B------:R-:W-:Y:S05]  /*f0b0*/  @P0 BRA `(.L_x_2814) ;  /* 0x0000000800e00947 */ /* 0x000fea0003800000 */
[----:B------:R4:W5:Y:S01]  /*f0c0*/  LDL R69, [R1+0x64] ;  /* 0x0000640001457983 */ /* 0x0009620000100800 */
[----:B------:R-:W0:Y:S01]  /*f0d0*/  LDC R3, c[0x0][0x3f4] ;  /* 0x0000fd00ff037b82 */ /* 0x000e220000000800 */
[----:B------:R-:W-:Y:S01]  /*f0e0*/  BSSY B2, `(.L_x_2815) ;  /* 0x0000030000027945 */ /* 0x000fe20003800000 */
[-C--:B0-----:R-:W-:Y:S02]  /*f0f0*/  ISETP.GE.AND P0, PT, R216, R3.reuse, PT ;  /* 0x00000003d800720c */ /* 0x081fe40003f06270 */
[-C--:B------:R-:W-:Y:S02]  /*f100*/  ISETP.GE.AND P1, PT, R221, R3.reuse, PT ;  /* 0x00000003dd00720c */ /* 0x080fe40003f26270 */
[-C--:B------:R-:W-:Y:S02]  /*f110*/  ISETP.GE.AND P2, PT, R222, R3.reuse, PT ;  /* 0x00000003de00720c */ /* 0x080fe40003f46270 */
[----:B------:R-:W-:-:S07]  /*f120*/  ISETP.GE.AND P3, PT, R223, R3, PT ;  /* 0x00000003df00720c */ /* 0x000fce0003f66270 */
[----:B----4-:R-:W-:Y:S06]  /*f130*/  @P0 BRA `(.L_x_2816) ;  /* 0x0000000000a80947 */ /* 0x010fec0003800000 */
[----:B-123-5:R-:W0:Y:S01]  /*f140*/  LDS.128 R12, [R69+0x1000] ;  /* 0x00100000450c7984 */ /* 0x02ee220000000c00 */
        /* <DEDUP_REMOVED lines=15> */
[----:B------:R-:W-:Y:S02]  /*f240*/  HADD2.F32 R64, -RZ, R12.H0_H0 ;  /* 0x2000000cff407230 */ /* 0x000fe40000004100 */
[CC--:B------:R-:W-:Y:S01]  /*f250*/  FMUL.FTZ R67, R15.reuse, R60.reuse ;  /* 0x0000003c0f437220 */ /* 0x0c0fe20000410000 */
        /* <DEDUP_REMOVED lines=8> */
[----:B------:R-:W-:Y:S01]  /*f2e0*/  FMUL.FTZ R60, R14, R103 ;  /* 0x000000670e3c7220 */ /* 0x000fe20000410000 */
        /* <DEDUP_REMOVED lines=15> */
.L_x_2816:
[----:B------:R-:W-:Y:S05]  /*f3e0*/  BSYNC B2 ;  /* 0x0000000000027941 */ /* 0x000fea0003800000 */
.L_x_2815:
[----:B------:R-:W-:Y:S04]  /*f3f0*/  BSSY B2, `(.L_x_2817) ;  /* 0x000002c000027945 */ /* 0x000fe80003800000 */
[----:B------:R-:W-:Y:S05]  /*f400*/  @P1 BRA `(.L_x_2818) ;  /* 0x0000000000a81947 */ /* 0x000fea0003800000 */
[----:B0123-5:R-:W0:Y:S01]  /*f410*/  LDS.128 R12, [R69+0x5000] ;  /* 0x00500000450c7984 */ /* 0x02fe220000000c00 */
        /* <DEDUP_REMOVED lines=41> */
.L_x_2818:
[----:B------:R-:W-:Y:S05]  /*f6b0*/  BSYNC B2 ;  /* 0x0000000000027941 */ /* 0x000fea0003800000 */
.L_x_2817:
[----:B------:R-:W-:Y:S04]  /*f6c0*/  BSSY B2, `(.L_x_2819) ;  /* 0x000002c000027945 */ /* 0x000fe80003800000 */
[----:B------:R-:W-:Y:S05]  /*f6d0*/  @P2 BRA `(.L_x_2820) ;  /* 0x0000000000a82947 */ /* 0x000fea0003800000 */
[----:B012345:R-:W0:Y:S01]  /*f6e0*/  LDS.128 R12, [R69+0x9000] ;  /* 0x00900000450c7984 */ /* 0x03fe220000000c00 */
[----:B------:R-:W-:Y:S01]  /*f6f0*/  SHF.R.U64 R3, R50, 0x10, R51 ;  /* 0x0000001032037819 */ /* 0x000fe20000001233 */
[--C-:B------:R-:W-:Y:S01]  /*f700*/  HADD2.F32 R55, -RZ, R97.reuse.H1_H1 ;  /* 0x30000061ff377230 */ /* 0x100fe20000004100 */
[--C-:B------:R-:W-:Y:S01]  /*f710*/  SHF.R.U64 R50, R52, 0x10, R53.reuse ;  /* 0x0000001034327819 */ /* 0x100fe20000001235 */
[----:B------:R-:W-:Y:S01]  /*f720*/  HADD2.F32 R97, -RZ, R97.H0_H0 ;  /* 0x20000061ff617230 */ /* 0x000fe20000004100 */
[----:B------:R-:W-:Y:S01]  /*f730*/  SHF.R.U32.HI R52, RZ, 0x10, R53 ;  /* 0x00000010ff347819 */ /* 0x000fe20000011635 */
[----:B------:R-:W-:Y:S01]  /*f740*/  HADD2.F32 R53, -RZ, R96.H1_H1 ;  /* 0x30000060ff357230 */ /* 0x000fe20000004100 */
[----:B------:R-:W-:Y:S01]  /*f750*/  SHF.R.U32.HI R51, RZ, 0x10, R51 ;  /* 0x00000010ff337819 */ /* 0x000fe20000011633 */
[----:B------:R-:W-:Y:S02]  /*f760*/  HADD2.F32 R50, -RZ, R50.H0_H0 ;  /* 0x20000032ff327230 */ /* 0x000fe40000004100 */
[----:B------:R-:W-:-:S02]  /*f770*/  HADD2.F32 R52, -RZ, R52.H0_H0 ;  /* 0x20000034ff347230 */ /* 0x000fc40000004100 */
[----:B------:R-:W-:Y:S02]  /*f780*/  HADD2.F32 R51, -RZ, R51.H0_H0 ;  /* 0x20000033ff337230 */ /* 0x000fe40000004100 */
[----:B------:R-:W-:Y:S02]  /*f790*/  HADD2.F32 R3, -RZ, R3.H0_H0 ;  /* 0x20000003ff037230 */ /* 0x000fe40000004100 */
[--C-:B0-----:R-:W-:Y:S02]  /*f7a0*/  HADD2.F32 R54, -RZ, R15.reuse.H0_H0 ;  /* 0x2000000fff367230 */ /* 0x101fe40000004100 */
[----:B------:R-:W-:Y:S02]  /*f7b0*/  HADD2.F32 R15, -RZ, R15.H1_H1 ;  /* 0x3000000fff0f7230 */ /* 0x000fe40000004100 */
[--C-:B------:R-:W-:Y:S02]  /*f7c0*/  HADD2.F32 R56, -RZ, R12.reuse.H0_H0 ;  /* 0x2000000cff387230 */ /* 0x100fe40000004100 */
[----:B------:R-:W-:-:S02]  /*f7d0*/  HADD2.F32 R12, -RZ, R12.H1_H1 ;  /* 0x3000000cff0c7230 */ /* 0x000fc40000004100 */
[C---:B------:R-:W-:Y:S01]  /*f7e0*/  FMUL.FTZ R59, R15.reuse, R52 ;  /* 0x000000340f3b7220 */ /* 0x040fe20000410000 */
[--C-:B------:R-:W-:Y:S02]  /*f7f0*/  HADD2.F32 R57, -RZ, R14.reuse.H0_H0 ;  /* 0x2000000eff397230 */ /* 0x100fe40000004100 */
[-C--:B------:R-:W-:Y:S01]  /*f800*/  FMUL.FTZ R15, R15, R51.reuse ;  /* 0x000000330f0f7220 */ /* 0x080fe20000410000 */
[----:B------:R-:W-:Y:S02]  /*f810*/  HADD2.F32 R14, -RZ, R14.H1_H1 ;  /* 0x3000000eff0e7230 */ /* 0x000fe40000004100 */
[----:B------:R-:W-:Y:S01]  /*f820*/  FFMA.FTZ R59, R54, R51, -R59 ;  /* 0x00000033363b7223 */ /* 0x000fe2000001083b */
[----:B------:R-:W-:Y:S02]  /*f830*/  HADD2.F32 R58, -RZ, R13.H0_H0 ;  /* 0x2000000dff3a7230 */ /* 0x000fe40000004100 */
[----:B------:R-:W-:Y:S01]  /*f840*/  FMUL.FTZ R60, R12, R55 ;  /* 0x000000370c3c7220 */ /* 0x000fe20000410000 */
[----:B------:R-:W-:-:S02]  /*f850*/  HADD2.F32 R51, -RZ, R98.H0_H0 ;  /* 0x20000062ff337230 */ /* 0x000fc40000004100 */
[----:B------:R-:W-:Y:S01]  /*f860*/  FFMA.FTZ R15, R54, R52, R15 ;  /* 0x00000034360f7223 */ /* 0x000fe2000001000f */
[----:B------:R-:W-:Y:S02]  /*f870*/  HADD2.F32 R13, -RZ, R13.H1_H1 ;  /* 0x3000000dff0d7230 */ /* 0x000fe40000004100 */
[-C--:B------:R-:W-:Y:S01]  /*f880*/  FMUL.FTZ R12, R12, R53.reuse ;  /* 0x000000350c0c7220 */ /* 0x080fe20000410000 */
[----:B------:R-:W-:Y:S01]  /*f890*/  FFMA.FTZ R60, R56, R53, -R60 ;  /* 0x00000035383c7223 */ /* 0x000fe2000001083c */
[C---:B------:R-:W-:Y:S01]  /*f8a0*/  FMUL.FTZ R52, R14.reuse, R51 ;  /* 0x000000330e347220 */ /* 0x040fe20000410000 */
[----:B------:R-:W-:Y:S01]  /*f8b0*/  FMUL.FTZ R53, R14, R97 ;  /* 0x000000610e357220 */ /* 0x000fe20000410000 */
[CC--:B------:R-:W-:Y:S01]  /*f8c0*/  FMUL.FTZ R14, R13.reuse, R50.reuse ;  /* 0x000000320d0e7220 */ /* 0x0c0fe20000410000 */
[----:B------:R-:W-:Y:S01]  /*f8d0*/  FMUL.FTZ R13, R13, R3 ;  /* 0x000000030d0d7220 */ /* 0x000fe20000410000 */
        /* <DEDUP_REMOVED lines=10> */
.L_x_2820:
[----:B------:R-:W-:Y:S05]  /*f980*/  BSYNC B2 ;  /* 0x0000000000027941 */ /* 0x000fea0003800000 */
.L_x_2819:
[----:B------:R-:W-:Y:S05]  /*f990*/  @P3 BRA `(.L_x_2814) ;  /* 0x0000000000a83947 */ /* 0x000fea0003800000 */
[----:B012345:R-:W0:Y:S01]  /*f9a0*/  LDS.128 R12, [R69+0xd000] ;  /* 0x00d00000450c7984 */ /* 0x03fe220000000c00 */
[----:B------:R-:W-:Y:S01]  /*f9b0*/  SHF.R.U64 R3, R46, 0x10, R47 ;  /* 0x000000102e037819 */ /* 0x000fe2000000122f */
[--C-:B------:R-:W-:Y:S01]  /*f9c0*/  HADD2.F32 R51, -RZ, R92.reuse.H0_H0 ;  /* 0x2000005cff337230 */ /* 0x100fe20000004100 */
[--C-:B------:R-:W-:Y:S01]  /*f9d0*/  SHF.R.U64 R46, R48, 0x10, R49.reuse ;  /* 0x00000010302e7819 */ /* 0x100fe20000001231 */
[----:B------:R-:W-:Y:S01]  /*f9e0*/  HADD2.F32 R92, -RZ, R92.H1_H1 ;  /* 0x3000005cff5c7230 */ /* 0x000fe20000004100 */
[----:B------:R-:W-:Y:S01]  /*f9f0*/  SHF.R.U32.HI R48, RZ, 0x10, R49 ;  /* 0x00000010ff307819 */ /* 0x000fe20000011631 */
[----:B------:R-:W-:Y:S01]  /*fa00*/  HADD2.F32 R49, -RZ, R91.H0_H0 ;  /* 0x2000005bff317230 */ /* 0x000fe20000004100 */
[----:B------:R-:W-:Y:S01]  /*fa10*/  SHF.R.U32.HI R47, RZ, 0x10, R47 ;  /* 0x00000010ff2f7819 */ /* 0x000fe2000001162f */
[----:B------:R-:W-:Y:S02]  /*fa20*/  HADD2.F32 R46, -RZ, R46.H0_H0 ;  /* 0x2000002eff2e7230 */ /* 0x000fe40000004100 */
[----:B------:R-:W-:-:S02]  /*fa30*/  HADD2.F32 R48, -RZ, R48.H0_H0 ;  /* 0x20000030ff307230 */ /* 0x000fc40000004100 */
[----:B------:R-:W-:Y:S02]  /*fa40*/  HADD2.F32 R47, -RZ, R47.H0_H0 ;  /* 0x2000002fff2f7230 */ /* 0x000fe40000004100 */
[----:B------:R-:W-:Y:S02]  /*fa50*/  HADD2.F32 R91, -RZ, R91.H1_H1 ;  /* 0x3000005bff5b7230 */ /* 0x000fe40000004100 */
[----:B------:R-:W-:Y:S02]  /*fa60*/  HADD2.F32 R3, -RZ, R3.H0_H0 ;  /* 0x20000003ff037230 */ /* 0x000fe40000004100 */
[--C-:B0-----:R-:W-:Y:S02]  /*fa70*/  HADD2.F32 R50, -RZ, R15.reuse.H0_H0 ;  /* 0x2000000fff327230 */ /* 0x101fe40000004100 */
[----:B------:R-:W-:Y:S02]  /*fa80*/  HADD2.F32 R15, -RZ, R15.H1_H1 ;  /* 0x3000000fff0f7230 */ /* 0x000fe40000004100 */
[----:B------:R-:W-:-:S02]  /*fa90*/  HADD2.F32 R52, -RZ, R12.H0_H0 ;  /* 0x2000000cff347230 */ /* 0x000fc40000004100 */
[----:B------:R-:W-:Y:S02]  /*faa0*/  HADD2.F32 R12, -RZ, R12.H1_H1 ;  /* 0x3000000cff0c7230 */ /* 0x000fe40000004100 */
[CC--:B------:R-:W-:Y:S01]  /*fab0*/  FMUL.FTZ R55, R15.reuse, R48.reuse ;  /* 0x000000300f377220 */ /* 0x0c0fe20000410000 */
[----:B------:R-:W-:Y:S01]  /*fac0*/  FMUL.FTZ R15, R15, R47 ;  /* 0x0000002f0f0f7220 */ /* 0x000fe20000410000 */
[--C-:B------:R-:W-:Y:S02]  /*fad0*/  HADD2.F32 R54, -RZ, R13.reuse.H0_H0 ;  /* 0x2000000dff367230 */ /* 0x100fe40000004100 */
[--C-:B------:R-:W-:Y:S02]  /*fae0*/  HADD2.F32 R53, -RZ, R14.reuse.H0_H0 ;  /* 0x2000000eff357230 */ /* 0x100fe40000004100 */
[----:B------:R-:W-:Y:S01]  /*faf0*/  FFMA.FTZ R48, R50, R48, R15 ;  /* 0x0000003032307223 */ /* 0x000fe2000001000f */
[----:B------:R-:W-:Y:S02]  /*fb00*/  HADD2.F32 R13, -RZ, R13.H1_H1 ;  /* 0x3000000dff0d7230 */ /* 0x000fe40000004100 */
[----:B------:R-:W-:Y:S01]  /*fb10*/  FMUL.FTZ R15, R12, R49 ;  /* 0x000000310c0f7220 */ /* 0x000fe20000410000 */
[----:B------:R-:W-:-:S02]  /*fb20*/  HADD2.F32 R14, -RZ, R14.H1_H1 ;  /* 0x3000000eff0e7230 */ /* 0x000fc40000004100 */
[----:B------:R-:W-:Y:S01]  /*fb30*/  FMUL.FTZ R56, R12, R51 ;  /* 0x000000330c387220 */ /* 0x000fe20000410000 */
[----:B------:R-:W-:Y:S01]  /*fb40*/  FFMA.FTZ R55, R50, R47, -R55 ;  /* 0x0000002f32377223 */ /* 0x000fe20000010837 */
[----:B------:R-:W-:Y:S01]  /*fb50*/  FFMA.FTZ R51, R52, R51, R15 ;  /* 0x0000003334337223 */ /* 0x000fe2000001000f */
[C---:B------:R-:W-:Y:S01]  /*fb60*/  FMUL.FTZ R15, R13.reuse, R46 ;  /* 0x0000002e0d0f7220 */ /* 0x040fe20000410000 */
[CC--:B------:R-:W-:Y:S01]  /*fb70*/  FMUL.FTZ R50, R14.reuse, R92.reuse ;  /* 0x0000005c0e327220 */ /* 0x0c0fe20000410000 */
[----:B------:R-:W-:Y:S01]  /*fb80*/  FMUL.FTZ R47, R14, R91 ;  /* 0x0000005b0e2f7220 */ /* 0x000fe20000410000 */
[----:B------:R-:W-:Y:S01]  /*fb90*/  FMUL.FTZ R13, R13, R3 ;  /* 0x000000030d0d7220 */ /* 0x000fe20000410000 */
[----:B------:R-:W-:Y:S01]  /*fba0*/  FFMA.FTZ R12, R52, R49, -R56 ;  /* 0x00000031340c7223 */ /* 0x000fe20000010838 */
        /* <DEDUP_REMOVED lines=9> */
.L_x_2814:
[----:B------:R-:W-:Y:S05]  /*fc40*/  BSYNC B1 ;  /* 0x0000000000017941 */ /* 0x000fea0003800000 */
.L_x_2813:
[----:B------:R-:W-:Y:S01]  /*fc50*/  VIADD R3, R225, 0x40 ;  /* 0x00000040e1037836 */ /* 0x000fe20000000000 */
[----:B------:R-:W-:Y:S04]  /*fc60*/  BSSY B1, `(.L_x_2821) ;  /* 0x00000bb000017945 */ /* 0x000fe80003800000 */
        /* <DEDUP_REMOVED lines=10> */
[----:B--2345:R-:W0:Y:S01]  /*fd10*/  LDS.128 R12, [R54+0x2000] ;  /* 0x00200000360c7984 */ /* 0x03ce220000000c00 */
[----:B------:R-:W-:Y:S02]  /*fd20*/  SHF.R.U32.HI R50, RZ, 0x10, R45 ;  /* 0x00000010ff327819 */ /* 0x000fe4000001162d */
[--C-:B------:R-:W-:Y:S02]  /*fd30*/  SHF.R.U32.HI R49, RZ, 0x10, R43.reuse ;  /* 0x00000010ff317819 */ /* 0x100fe4000001162b */
[----:B------:R-:W-:Y:S01]  /*fd40*/  SHF.R.U64 R3, R42, 0x10, R43 ;  /* 0x000000102a037819 */ /* 0x000fe2000000122b */
[----:B------:R-:W-:Y:S01]  /*fd50*/  HADD2.F32 R50, -RZ, R50.H0_H0 ;  /* 0x20000032ff327230 */ /* 0x000fe20000004100 */
[----:B------:R-:W-:Y:S01]  /*fd60*/  SHF.R.U64 R42, R44, 0x10, R45 ;  /* 0x000000102c2a7819 */ /* 0x000fe2000000122d */
[----:B------:R-:W-:Y:S02]  /*fd70*/  HADD2.F32 R49, -RZ, R49.H0_H0 ;  /* 0x20000031ff317230 */ /* 0x000fe40000004100 */
[----:B------:R-:W-:-:S02]  /*fd80*/  HADD2.F32 R45, -RZ, R98.H1_H1 ;  /* 0x30000062ff2d7230 */ /* 0x000fc40000004100 */
[--C-:B------:R-:W-:Y:S02]  /*fd90*/  HADD2.F32 R43, -RZ, R99.reuse.H1_H1 ;  /* 0x30000063ff2b7230 */ /* 0x100fe40000004100 */
        /* <DEDUP_REMOVED lines=9> */
[--C-:B------:R-:W-:Y:S02]  /*fe30*/  HADD2.F32 R12, -RZ, R14.reuse.H0_H0 ;  /* 0x2000000eff0c7230 */ /* 0x100fe40000004100 */
[C---:B------:R-:W-:Y:S01]  /*fe40*/  FMUL.FTZ R51, R48.reuse, R43 ;  /* 0x0000002b30337220 */ /* 0x040fe20000410000 */
[-C--:B------:R-:W-:Y:S01]  /*fe50*/  FMUL.FTZ R53, R48, R45.reuse ;  /* 0x0000002d30357220 */ /* 0x080fe20000410000 */
[----:B------:R-:W-:Y:S02]  /*fe60*/  HADD2.F32 R14, -RZ, R14.H1_H1 ;  /* 0x3000000eff0e7230 */ /* 0x000fe40000004100 */
[----:B------:R-:W-:Y:S02]  /*fe70*/  HADD2.F32 R15, -RZ, R13.H0_H0 ;  /* 0x2000000dff0f7230 */ /* 0x000fe40000004100 */
[----:B------:R-:W-:Y:S01]  /*fe80*/  FFMA.FTZ R45, R44, R45, -R51 ;  /* 0x0000002d2c2d7223 */ /* 0x000fe20000010833 */
[----:B------:R-:W-:-:S02]  /*fe90*/  HADD2.F32 R49, -RZ, R100.H0_H0 ;  /* 0x20000064ff317230 */ /* 0x000fc40000004100 */
[----:B------:R-:W-:Y:S01]  /*fea0*/  FFMA.FTZ R44, R44, R43, R53 ;  /* 0x0000002b2c2c7223 */ /* 0x000fe20000010035 */
[----:B------:R-:W-:Y:S02]  /*feb0*/  HADD2.F32 R48, -RZ, R42.H0_H0 ;  /* 0x2000002aff307230 */ /* 0x000fe40000004100 */
[C---:B------:R-:W-:Y:S01]  /*fec0*/  FMUL.FTZ R50, R14.reuse, R99 ;  /* 0x000000630e327220 */ /* 0x040fe20000410000 */
[----:B------:R-:W-:Y:S02]  /*fed0*/  HADD2.F32 R13, -RZ, R13.H1_H1 ;  /* 0x3000000dff0d7230 */ /* 0x000fe40000004100 */
[-C--:B------:R-:W-:Y:S01]  /*fee0*/  FMUL.FTZ R43, R14, R49.reuse ;  /* 0x000000310e2b7220 */ /* 0x080fe20000410000 */
[----:B------:R-:W-:Y:S02]  /*fef0*/  HADD2.F32 R42, -RZ, R3.H0_H0 ;  /* 0x20000003ff2a7230 */ /* 0x000fe40000004100 */
[C---:B------:R-:W-:Y:S01]  /*ff00*/  FFMA.FTZ R50, R12.reuse, R49, R50 ;  /* 0x000000310c327223 */ /* 0x040fe20000010032 */
[C---:B------:R-:W-:Y:S01]  /*ff10*/  FMUL.FTZ R14, R13.reuse, R48 ;  /* 0x000000300d0e7220 */ /* 0x040fe20000410000 */
[----:B------:R-:W-:Y:S01]  /*ff20*/  FFMA.FTZ R43, R12, R99, -R43 ;  /* 0x000000630c2b7223 */ /* 0x000fe2000001082b */
[-C--:B------:R-:W-:Y:S01]  /*ff30*/  FMUL.FTZ R3, R13, R42.reuse ;  /* 0x0000002a0d037220 */ /* 0x080fe20000410000 */
[----:B------:R-:W-:Y:S01]  /*ff40*/  F2FP.F16.F32.PACK_AB R12, R44, R45 ;  /* 0x0000002d2c0c723e */ /* 0x000fe200000000ff */
[----:B------:R-:W-:-:S02]  /*ff50*/  FFMA.FTZ R13, R15, R42, -R14 ;  /* 0x0000002a0f0d7223 */ /* 0x000fc4000001080e */
[----:B------:R-:W-:Y:S01]  /*ff60*/  FFMA.FTZ R48, R15, R48, R3 ;  /* 0x000000300f307223 */ /* 0x000fe20000010003 */
[----:B------:R-:W-:Y:S02]  /*ff70*/  F2FP.F16.F32.PACK_AB R15, R47, R46 ;  /* 0x0000002e2f0f723e */ /* 0x000fe400000000ff */
[----:B------:R-:W-:Y:S02]  /*ff80*/  F2FP.F16.F32.PACK_AB R14, R50, R43 ;  /* 0x0000002b320e723e */ /* 0x000fe400000000ff */
[----:B------:R-:W-:-:S05]  /*ff90*/  F2FP.F16.F32.PACK_AB R13, R48, R13 ;  /* 0x0000000d300d723e */ /* 0x000fca00000000ff */
[----:B------:R0:W-:Y:S02]  /*ffa0*/  STS.128 [R54+0x2000], R12 ;  /* 0x0020000c36007388 */ /* 0x0001e40000000c00 */
.L_x_2824:
[----:B------:R-:W-:Y:S05]  /*ffb0*/  BSYNC B2 ;  /* 0x0000000000027941 */ /* 0x000fea0003800000 */
.L_x_2823:
[----:B------:R-:W-:Y:S04]  /*ffc0*/  BSSY B2, `(.L_x_2825) ;  /* 0x000002c000027945 */ /* 0x000fe80003800000 */
[----:B------:R-:W-:Y:S05]  /*ffd0*/  @P1 BRA `(.L_x_2826) ;  /* 0x0000000000a81947 */ /* 0x000fea0003800000 */
[----:B0-2345:R-:W0:Y:S01]  /*ffe0*/  LDS.128 R12, [R54+0x6000] ;  /* 0x00600000360c7984 */ /* 0x03de220000000c00 */
[----:B------:R-:W-:Y:S01]  /*fff0*/  SHF.R.U32.HI R47, RZ, 0x10, R41 ;  /* 0x00000010ff2f7819 */ /* 0x000fe20000011629 */
[----:B------:R-:W-:Y:S01]  /*10000*/  HADD2.F32 R45, -RZ, R93.H0_H0 ;  /* 0x2000005dff2d7230 */ /* 0x000fe20000004100 */
        /* <DEDUP_REMOVED lines=15> */
[C---:B------:R-:W-:Y:S01]  /*10100*/  FMUL.FTZ R49, R42.reuse, R39 ;  /* 0x000000272a317220 */ /* 0x040fe20000410000 */
[----:B------:R-:W-:Y:S02]  /*10110*/  HADD2.F32 R41, -RZ, R14.H1_H1 ;  /* 0x3000000eff297230 */ /* 0x000fe40000004100 */
[C---:B------:R-:W-:Y:S01]  /*10120*/  FFMA.FTZ R44, R43.reuse, R47, R44 ;  /* 0x0000002f2b2c7223 */ /* 0x040fe2000001002c */
[--C-:B------:R-:W-:Y:S02]  /*10130*/  HADD2.F32 R12, -RZ, R13.reuse.H0_H0 ;  /* 0x2000000dff0c7230 */ /* 0x100fe40000004100 */
[----:B------:R-:W-:Y:S01]  /*10140*/  FMUL.FTZ R47, R42, R45 ;  /* 0x0000002d2a2f7220 */ /* 0x000fe20000410000 */
[----:B------:R-:W-:Y:S02]  /*10150*/  HADD2.F32 R14, -RZ, R13.H1_H1 ;  /* 0x3000000dff0e7230 */ /* 0x000fe40000004100 */
[----:B------:R-:W-:Y:S01]  /*10160*/  FFMA.FTZ R13, R43, R46, -R48 ;  /* 0x0000002e2b0d7223 */ /* 0x000fe20000010830 */
[----:B------:R-:W-:-:S02]  /*10170*/  HADD2.F32 R43, -RZ, R38.H0_H0 ;  /* 0x20000026ff2b7230 */ /* 0x000fc40000004100 */
[C---:B------:R-:W-:Y:S01]  /*10180*/  FFMA.FTZ R49, R40.reuse, R45, -R49 ;  /* 0x0000002d28317223 */ /* 0x040fe20000010831 */
[----:B------:R-:W-:Y:S02]  /*10190*/  HADD2.F32 R42, -RZ, R93.H1_H1 ;  /* 0x3000005dff2a7230 */ /* 0x000fe40000004100 */
[----:B------:R-:W-:Y:S01]  /*101a0*/  FFMA.FTZ R40, R40, R39, R47 ;  /* 0x0000002728287223 */ /* 0x000fe2000001002f */
[C---:B------:R-:W-:Y:S01]  /*101b0*/  FMUL.FTZ R38, R41.reuse, R94 ;  /* 0x0000005e29267220 */ /* 0x040fe20000410000 */
[C---:B------:R-:W-:Y:S01]  /*101c0*/  FMUL.FTZ R39, R14.reuse, R43 ;  /* 0x0000002b0e277220 */ /* 0x040fe20000410000 */
        /* <DEDUP_REMOVED lines=9> */
[----:B------:R-:W-:-:S05]  /*10260*/  F2FP.F16.F32.PACK_AB R13, R38, R39 ;  /* 0x00000027260d723e */ /* 0x000fca00000000ff */
[----:B------:R1:W-:Y:S02]  /*10270*/  STS.128 [R54+0x6000], R12 ;  /* 0x0060000c36007388 */ /* 0x0003e40000000c00 */
.L_x_2826:
[----:B------:R-:W-:Y:S05]  /*10280*/  BSYNC B2 ;  /* 0x0000000000027941 */ /* 0x000fea0003800000 */
.L_x_2825:
[----:B------:R-:W-:Y:S04]  /*10290*/  BSSY B2, `(.L_x_2827) ;  /* 0x000002c000027945 */ /* 0x000fe80003800000 */
[----:B------:R-:W-:Y:S05]  /*102a0*/  @P2 BRA `(.L_x_2828) ;  /* 0x0000000000a82947 */ /* 0x000fea0003800000 */
[----:B012345:R-:W0:Y:S01]  /*102b0*/  LDS.128 R12, [R54+0xa000] ;  /* 0x00a00000360c7984 */ /* 0x03fe220000000c00 */
        /* <DEDUP_REMOVED lines=41> */
.L_x_2828:
[----:B------:R-:W-:Y:S05]  /*10550*/  BSYNC B2 ;  /* 0x0000000000027941 */ /* 0x000fea0003800000 */
.L_x_2827:
[----:B------:R-:W-:Y:S05]  /*10560*/  @P3 BRA `(.L_x_2822) ;  /* 0x0000000000a83947 */ /* 0x000fea0003800000 */
[----:B012345:R-:W0:Y:S01]  /*10570*/  LDS.128 R12, [R54+0xe000] ;  /* 0x00e00000360c7984 */ /* 0x03fe220000000c00 */
        /* <DEDUP_REMOVED lines=41> */
.L_x_2822:
[----:B------:R-:W-:Y:S05]  /*10810*/  BSYNC B1 ;  /* 0x0000000000017941 */ /* 0x000fea0003800000 */
.L_x_2821:
[----:B------:R-:W-:-:S05]  /*10820*/  VIADD R3, R225, 0x60 ;  /* 0x00000060e1037836 */ /* 0x000fca0000000000 */
        /* <DEDUP_REMOVED lines=11> */
[----:B------:R-:W-:Y:S01]  /*108e0*/  SHF.R.U64 R36, R30, 0x10, R31 ;  /* 0x000000101e247819 */ /* 0x000fe2000000121f */
[----:B------:R-:W-:Y:S01]  /*108f0*/  HADD2.F32 R29, -RZ, R95.H0_H0 ;  /* 0x2000005fff1d7230 */ /* 0x000fe20000004100 */
[----:B------:R-:W-:Y:S01]  /*10900*/  SHF.R.U32.HI R30, RZ, 0x10, R33 ;  /* 0x00000010ff1e7819 */ /* 0x000fe20000011621 */
[----:B------:R-:W-:Y:S01]  /*10910*/  HADD2.F32 R100, -RZ, R100.H1_H1 ;  /* 0x30000064ff647230 */ /* 0x000fe20000004100 */
[----:B------:R-:W-:Y:S01]  /*10920*/  SHF.R.U32.HI R28, RZ, 0x10, R31 ;  /* 0x00000010ff1c7819 */ /* 0x000fe2000001161f */
        /* <DEDUP_REMOVED lines=24> */
[-C--:B------:R-:W-:Y:S01]  /*10ab0*/  FMUL.FTZ R31, R14, R95.reuse ;  /* 0x0000005f0e1f7220 */ /* 0x080fe20000410000 */
        /* <DEDUP_REMOVED lines=11> */
.L_x_2831:
[----:B------:R-:W-:Y:S05]  /*10b70*/  BSYNC B1 ;  /* 0x0000000000017941 */ /* 0x000fea0003800000 */
.L_x_2830:
[----:B------:R-:W-:Y:S04]  /*10b80*/  BSSY B1, `(.L_x_2832) ;  /* 0x000002c000017945 */ /* 0x000fe80003800000 */
[----:B------:R-:W-:Y:S05]  /*10b90*/  @P1 BRA `(.L_x_2833) ;  /* 0x0000000000a81947 */ /* 0x000fea0003800000 */
[----:B0-2345:R-:W0:Y:S01]  /*10ba0*/  LDS.128 R12, [R37+0x7000] ;  /* 0x00700000250c7984 */ /* 0x03de220000000c00 */
        /* <DEDUP_REMOVED lines=41> */
.L_x_2833:
[----:B------:R-:W-:Y:S05]  /*10e40*/  BSYNC B1 ;  /* 0x0000000000017941 */ /* 0x000fea0003800000 */
.L_x_2832:
[----:B------:R-:W-:Y:S04]  /*10e50*/  BSSY B1, `(.L_x_2834) ;  /* 0x000002c000017945 */ /* 0x000fe80003800000 */
[----:B------:R-:W-:Y:S05]  /*10e60*/  @P2 BRA `(.L_x_2835) ;  /* 0x0000000000a82947 */ /* 0x000fea0003800000 */
[----:B012345:R-:W0:Y:S01]  /*10e70*/  LDS.128 R12, [R37+0xb000] ;  /* 0x00b00000250c7984 */ /* 0x03fe220000000c00 */
        /* <DEDUP_REMOVED lines=8> */
[----:B------:R-:W-:Y:S02]  /*10f00*/  HADD2.F32 R11, -RZ, R80.H1_H1 ;  /* 0x30000050ff0b7230 */ /* 0x000fe40000004100 */
        /* <DEDUP_REMOVED lines=14> */
[----:B------:R-:W-:Y:S02]  /*10ff0*/  HADD2.F32 R7, -RZ, R80.H0_H0 ;  /* 0x20000050ff077230 */ /* 0x000fe40000004100 */
        /* <DEDUP_REMOVED lines=17> */
.L_x_2835:
[----:B------:R-:W-:Y:S05]  /*11110*/  BSYNC B1 ;  /* 0x0000000000017941 */ /* 0x000fea0003800000 */
.L_x_2834:
[----:B------:R-:W-:Y:S05]  /*11120*/  @P3 BRA `(.L_x_2829) ;  /* 0x0000004c00783947 */ /* 0x000fea0003800000 */
[----:B012345:R-:W0:Y:S01]  /*11130*/  LDS.128 R12, [R37+0xf000] ;  /* 0x00f00000250c7984 */ /* 0x03fe220000000c00 */
[--C-:B------:R-:W-:Y:S01]  /*11140*/  SHF.R.U64 R24, R8, 0x10, R9.reuse ;  /* 0x0000001008187819 */ /* 0x100fe20000001209 */
[----:B------:R-:W-:Y:S01]  /*11150*/  HADD2.F32 R7, -RZ, R78.H0_H0 ;  /* 0x2000004eff077230 */ /* 0x000fe20000004100 */
[----:B------:R-:W-:Y:S01]  /*11160*/  SHF.R.U32.HI R8, RZ, 0x10, R9 ;  /* 0x00000010ff087819 */ /* 0x000fe20000011609 */
[--C-:B------:R-:W-:Y:S01]  /*11170*/  HADD2.F32 R9, -RZ, R79.reuse.H0_H0 ;  /* 0x2000004fff097230 */ /* 0x100fe20000004100 */
[--C-:B------:R-:W-:Y:S01]  /*11180*/  SHF.R.U32.HI R6, RZ, 0x10, R5.reuse ;  /* 0x00000010ff067819 */ /* 0x100fe20000011605 */
[----:B------:R-:W-:Y:S01]  /*11190*/  HADD2.F32 R79, -RZ, R79.H1_H1 ;  /* 0x3000004fff4f7230 */ /* 0x000fe20000004100 */
        /* <DEDUP_REMOVED lines=10> */
[--C-:B------:R-:W-:Y:S02]  /*11240*/  HADD2.F32 R3, -RZ, R13.reuse.H0_H0 ;  /* 0x2000000dff037230 */ /* 0x100fe40000004100 */
[C---:B------:R-:W-:Y:S01]  /*11250*/  FFMA.FTZ R21, R5.reuse, R8, R15 ;  /* 0x0000000805157223 */ /* 0x040fe2000001000f */
[----:B------:R-:W-:Y:S02]  /*11260*/  HADD2.F32 R14, -RZ, R14.H1_H1 ;  /* 0x3000000eff0e7230 */ /* 0x000fe40000004100 */
[C---:B------:R-:W-:Y:S01]  /*11270*/  FMUL.FTZ R11, R12.reuse, R9 ;  /* 0x000000090c0b7220 */ /* 0x040fe20000410000 */
[----:B------:R-:W-:Y:S02]  /*11280*/  HADD2.F32 R13, -RZ, R13.H1_H1 ;  /* 0x3000000dff0d7230 */ /* 0x000fe40000004100 */
[----:B------:R-:W-:Y:S01]  /*11290*/  FFMA.FTZ R20, R5, R6, -R10 ;  /* 0x0000000605147223 */ /* 0x000fe2000001080a */
[----:B------:R-:W-:Y:S02]  /*112a0*/  HADD2.F32 R8, -RZ, R24.H0_H0 ;  /* 0x20000018ff087230 */ /* 0x000fe40000004100 */
[----:B------:R-:W-:Y:S01]  /*112b0*/  FMUL.FTZ R15, R12, R7 ;  /* 0x000000070c0f7220 */ /* 0x000fe20000410000 */
[----:B------:R-:W-:-:S02]  /*112c0*/  HADD2.F32 R5, -RZ, R78.H1_H1 ;  /* 0x3000004eff057230 */ /* 0x000fc40000004100 */
[----:B------:R-:W-:Y:S01]  /*112d0*/  FFMA.FTZ R11, R0, R7, -R11 ;  /* 0x00000007000b7223 */ /* 0x000fe2000001080b */
[----:B------:R-:W-:Y:S02]  /*112e0*/  HADD2.F32 R6, -RZ, R25.H0_H0 ;  /* 0x20000019ff067230 */ /* 0x000fe40000004100 */
[C---:B------:R-:W-:Y:S01]  /*112f0*/  FMUL.FTZ R7, R14.reuse, R79 ;  /* 0x0000004f0e077220 */ /* 0x040fe20000410000 */
[C---:B------:R-:W-:Y:S01]  /*11300*/  FMUL.FTZ R10, R13.reuse, R8 ;  /* 0x000000080d0a7220 */ /* 0x040fe20000410000 */
[----:B------:R-:W-:Y:S01]  /*11310*/  FMUL.FTZ R14, R14, R5 ;  /* 0x000000050e0e7220 */ /* 0x000fe20000410000 */
[----:B------:R-:W-:Y:S01]  /*11320*/  FFMA.FTZ R0, R0, R9, R15 ;  /* 0x0000000900007223 */ /* 0x000fe2000001000f */
        /* <DEDUP_REMOVED lines=9> */
[----:B------:R0:W-:Y:S01]  /*113c0*/  STS.128 [R37+0xf000], R4 ;  /* 0x00f0000425007388 */ /* 0x0001e20000000c00 */
[----:B------:R-:W-:Y:S05]  /*113d0*/  BRA `(.L_x_2829) ;  /* 0x0000004800cc7947 */ /* 0x000fea0003800000 */
.L_x_2790:
[----:B------:R-:W1:Y:S01]  /*113e0*/  LDC R76, c[0x0][0x448] ;  /* 0x00011200ff4c7b82 */ /* 0x000e620000000800 */
[----:B------:R-:W-:Y:S01]  /*113f0*/  ULDC.64 UR4, c[0x0][0x3f8] ;  /* 0x0000fe0000047ab9 */ /* 0x000fe20000000a00 */
[----:B------:R-:W-:Y:S01]  /*11400*/  ULDC.64 UR6, c[0x0][0x408] ;  /* 0x0001020000067ab9 */ /* 0x000fe20000000a00 */
        /* <DEDUP_REMOVED lines=25> */
[----:B------:R1:W2:Y:S04]  /*115a0*/  SHFL.IDX PT, R7, R72, RZ, 0x181f ;  /* 0x00181fff48077589 */ /* 0x0002a800000e0000 */
[----:B------:R1:W3:Y:S04]  /*115b0*/  SHFL.IDX PT, R6, R21, RZ, 0x181f ;  /* 0x00181fff15067589 */ /* 0x0002e800000e0000 */
[----:B------:R1:W4:Y:S04]  /*115c0*/  SHFL.IDX PT, R9, R20, RZ, 0x181f ;  /* 0x00181fff14097589 */ /* 0x00032800000e0000 */
[----:B------:R1:W0:Y:S02]  /*115d0*/  SHFL.IDX PT, R14, R3, RZ, 0x181f ;  /* 0x00181fff030e7589 */ /* 0x00022400000e0000 */
.L_x_3132:
        /* <DEDUP_REMOVED lines=13> */
[----:B------:R-:W-:Y:S01]  /*116b0*/  ULDC UR4, c[0x0][0x3f4] ;  /* 0x0000fd0000047ab9 */ /* 0x000fe20000000800 */
[----:B------:R-:W-:Y:S02]  /*116c0*/  CS2R R66, SRZ ;  /* 0x0000000000427805 */ /* 0x000fe4000001ff00 */
[----:B------:R-:W-:Y:S02]  /*116d0*/  ISETP.GE.AND P4, PT, R16, UR4, PT ;  /* 0x0000000410007c0c */ /* 0x000fe4000bf86270 */
[----:B------:R-:W-:Y:S02]  /*116e0*/  CS2R R64, SRZ ;  /* 0x0000000000407805 */ /* 0x000fe4000001ff00 */
[----:B------:R-:W-:Y:S02]  /*116f0*/  ISETP.GE.AND P5, PT, R214, UR4, PT ;  /* 0x00000004d6007c0c */ /* 0x000fe4000bfa6270 */
[----:B------:R-:W-:Y:S01]  /*11700*/  CS2R R58, SRZ ;  /* 0x00000000003a7805 */ /* 0x000fe2000001ff00 */
[----:B------:R-:W-:-:S06]  /*11710*/  ULDC.64 UR6, c[0x0][0x208] ;  /* 0x0000820000067ab9 */ /* 0x000fcc0000000a00 */
[C---:B------:R-:W-:Y:S01]  /*11720*/  @!P4 IMAD.SHL.U32 R11, R16.reuse, 0x2, RZ ;  /* 0x00000002100bc824 */ /* 0x040fe200078e00ff */
[----:B------:R-:W-:-:S03]  /*11730*/  @!P4 SHF.L.U64.HI R24, R16, 0x1, R17 ;  /* 0x000000011018c819 */ /* 0x000fc60000010211 */
[C---:B------:R-:W-:Y:S01]  /*11740*/  @!P5 IMAD.SHL.U32 R5, R212.reuse, 0x2, RZ ;  /* 0x00000002d405d824 */ /* 0x040fe200078e00ff */
[----:B------:R-:W-:Y:S02]  /*11750*/  @!P5 SHF.L.U64.HI R12, R212, 0x1, R215 ;  /* 0x00000001d40cd819 */ /* 0x000fe400000102d7 */
[-C--:B0--3--:R-:W-:Y:S02]  /*11760*/  @!P4 IADD3 R10, P0, R6, R11.reuse, RZ ;  /* 0x0000000b060ac210 */ /* 0x089fe40007f1e0ff */
[----:B------:R-:W-:Y:S02]  /*11770*/  @!P4 IADD3 R4, P1, R14, R11, RZ ;  /* 0x0000000b0e04c210 */ /* 0x000fe40007f3e0ff */
[-C--:B------:R-:W-:Y:S02]  /*11780*/  @!P5 IADD3 R6, P2, R6, R5.reuse, RZ ;  /* 0x000000050606d210 */ /* 0x080fe40007f5e0ff */
[----:B------:R-:W-:Y:S01]  /*11790*/  @!P5 IADD3 R8, P3, R14, R5, RZ ;  /* 0x000000050e08d210 */ /* 0x000fe20007f7e0ff */
[----:B----4-:R-:W-:Y:S01]  /*117a0*/  @!P4 IMAD.X R5, R9, 0x1, R24, P1 ;  /* 0x000000010905c824 */ /* 0x010fe200008e0618 */
[----:B--2---:R-:W-:-:S02]  /*117b0*/  @!P4 IADD3.X R11, R7, R24, RZ, P0, !PT ;  /* 0x00000018070bc210 */ /* 0x004fc400007fe4ff */
        /* <DEDUP_REMOVED lines=11> */
.L_x_2838:
[----:B------:R-:W-:Y:S05]  /*11870*/  BSYNC B1 ;  /* 0x0000000000017941 */ /* 0x000fea0003800000 */
.L_x_2837:
[----:B0----5:R-:W-:Y:S01]  /*11880*/  IMAD.MOV.U32 R4, RZ, RZ, R70 ;  /* 0x000000ffff047224 */ /* 0x021fe200078e0046 */
[----:B------:R-:W-:Y:S01]  /*11890*/  MOV R5, R71 ;  /* 0x0000004700057202 */ /* 0x000fe20000000f00 */
[----:B---3--:R-:W-:Y:S01]  /*118a0*/  IMAD.MOV.U32 R6, RZ, RZ, R68 ;  /* 0x000000ffff067224 */ /* 0x008fe200078e0044 */
[----:B------:R-:W-:Y:S01]  /*118b0*/  UMOV UR4, 0xffffffff ;  /* 0xffffffff00047882 */ /* 0x000fe20000000000 */
[----:B--2---:R-:W-:Y:S01]  /*118c0*/  IMAD.MOV.U32 R7, RZ, RZ, R69 ;  /* 0x000000ffff077224 */ /* 0x004fe200078e0045 */
[----:B------:R-:W-:Y:S01]  /*118d0*/  PRMT R118, R118, 0x5410, R4 ;  /* 0x0000541076767816 */ /* 0x000fe20000000004 */
[----:B------:R-:W-:Y:S01]  /*118e0*/  IMAD.MOV.U32 R4, RZ, RZ, R66 ;  /* 0x000000ffff047224 */ /* 0x000fe200078e0042 */
[----:B------:R-:W-:Y:S01]  /*118f0*/  PRMT R117, R117, 0x5410, R5 ;  /* 0x0000541075757816 */ /* 0x000fe20000000005 */
[----:B------:R-:W-:Y:S01]  /*11900*/  IMAD.MOV.U32 R5, RZ, RZ, R67 ;  /* 0x000000ffff057224 */ /* 0x000fe200078e0043 */
[----:B------:R-:W-:Y:S02]  /*11910*/  PRMT R119, R119, 0x5410, R6 ;  /* 0x0000541077777816 */ /* 0x000fe40000000006 */
[----:B------:R-:W-:-:S02]  /*11920*/  CS2R R54, SRZ ;  /* 0x0000000000367805 */ /* 0x000fc4000001ff00 */
        /* <DEDUP_REMOVED lines=20> */
[----:B------:R-:W-:Y:S02]  /*11a70*/  PRMT R103, R5, 0x7610, R103 ;  /* 0x0000761005677816 */ /* 0x000fe40000000067 */
[----:B------:R-:W-:Y:S02]  /*11a80*/  PRMT R102, R102, 0x5410, R6 ;  /* 0x0000541066667816 */ /* 0x000fe40000000006 */
[----:B------:R-:W-:Y:S01]  /*11a90*/  PRMT R87, R7, 0x7610, R87 ;  /* 0x0000761007577816 */ /* 0x000fe20000000057 */
[----:B------:R-:W-:Y:S06]  /*11aa0*/  BRA.DIV UR4, `(.L_x_2839) ;  /* 0x0000021e04887947 */ /* 0x000fec000b800000 */
[----:B------:R0:W2:Y:S04]  /*11ab0*/  SHFL.IDX PT, R7, R72, 0x1, 0x181f ;  /* 0x00381f0048077f89 */ /* 0x0000a800000e0000 */
[----:B------:R0:W3:Y:S04]  /*11ac0*/  SHFL.IDX PT, R6, R21, 0x1, 0x181f ;  /* 0x00381f0015067f89 */ /* 0x0000e800000e0000 */
[----:B----4-:R0:W4:Y:S04]  /*11ad0*/  SHFL.IDX PT, R9, R20, 0x1, 0x181f ;  /* 0x00381f0014097f89 */ /* 0x01012800000e0000 */
[----:B------:R0:W0:Y:S02]  /*11ae0*/  SHFL.IDX PT, R14, R3, 0x1, 0x181f ;  /* 0x00381f00030e7f89 */ /* 0x00002400000e0000 */
.L_x_3138:
[----:B------:R-:W-:Y:S01]  /*11af0*/  IADD3 R5, R0, 0x20, RZ ;  /* 0x0000002000057810 */ /* 0x000fe20007ffe0ff */
[----:B------:R-:W-:Y:S01]  /*11b00*/  BSSY B1, `(.L_x_2840) ;  /* 0x0000026000017945 */ /* 0x000fe20003800000 */
[----:B------:R-:W-:Y:S02]  /*11b10*/  CS2R R52, SRZ ;  /* 0x0000000000347805 */ /* 0x000fe4000001ff00 */
[----:B------:R-:W-:Y:S02]  /*11b20*/  CS2R R50, SRZ ;  /* 0x0000000000327805 */ /* 0x000fe4000001ff00 */
[----:B------:R-:W-:Y:S02]  /*11b30*/  ISETP.GE.AND P0, PT, R5, R76, PT ;  /* 0x0000004c0500720c */ /* 0x000fe40003f06270 */
[----:B------:R-:W-:Y:S02]  /*11b40*/  CS2R R48, SRZ ;  /* 0x0000000000307805 */ /* 0x000fe4000001ff00 */
[----:B------:R-:W-:-:S02]  /*11b50*/  CS2R R46, SRZ ;  /* 0x00000000002e7805 */ /* 0x000fc4000001ff00 */
        /* <DEDUP_REMOVED lines=13> */
[----:B------:R-:W-:Y:S01]  /*11c30*/  @!P5 IMAD.SHL.U32 R11, R212, 0x2, RZ ;  /* 0x00000002d40bd824 */ /* 0x000fe200078e00ff */
[-C--:B---3--:R-:W-:Y:S02]  /*11c40*/  @!P4 IADD3 R10, P0, R6, R5.reuse, RZ ;  /* 0x00000005060ac210 */ /* 0x088fe40007f1e0ff */
[C---:B0-----:R-:W-:Y:S02]  /*11c50*/  @!P4 IADD3 R4, P1, R14.reuse, R5, RZ ;  /* 0x000000050e04c210 */ /* 0x041fe40007f3e0ff */
[-C--:B------:R-:W-:Y:S02]  /*11c60*/  @!P5 IADD3 R8, P3, R14, R11.reuse, RZ ;  /* 0x0000000b0e08d210 */ /* 0x080fe40007f7e0ff */
[----:B------:R-:W-:Y:S01]  /*11c70*/  @!P5 SHF.L.U64.HI R14, R212, 0x1, R215 ;  /* 0x00000001d40ed819 */ /* 0x000fe200000102d7 */
[--C-:B----4-:R-:W-:Y:S01]  /*11c80*/  @!P4 IMAD.X R5, R9, 0x1, R12.reuse, P1 ;  /* 0x000000010905c824 */ /* 0x110fe200008e060c */
[----:B------:R-:W-:Y:S01]  /*11c90*/  @!P5 IADD3 R6, P2, R6, R11, RZ ;  /* 0x0000000b0606d210 */ /* 0x000fe20007f5e0ff */
[----:B--2---:R-:W-:Y:S01]  /*11ca0*/  @!P4 IMAD.X R11, R7, 0x1, R12, P0 ;  /* 0x00000001070bc824 */ /* 0x004fe200000e060c */
[----:B------:R-:W-:-:S02]  /*11cb0*/  CS2R R40, SRZ ;  /* 0x0000000000287805 */ /* 0x000fc4000001ff00 */
[----:B------:R-:W-:Y:S02]  /*11cc0*/  CS2R R54, SRZ ;  /* 0x0000000000367805 */ /* 0x000fe4000001ff00 */
[----:B------:R-:W-:Y:S02]  /*11cd0*/  CS2R R52, SRZ ;  /* 0x0000000000347805 */ /* 0x000fe4000001ff00 */
[----:B------:R-:W-:Y:S02]  /*11ce0*/  CS2R R46, SRZ ;  /* 0x00000000002e7805 */ /* 0x000fe4000001ff00 */
[----:B------:R-:W-:Y:S02]  /*11cf0*/  CS2R R44, SRZ ;  /* 0x00000000002c7805 */ /* 0x000fe4000001ff00 */
[----:B------:R-:W-:Y:S01]  /*11d00*/  @!P5 IADD3.X R7, R7, R14, RZ, P2, !PT ;  /* 0x0000000e0707d210 */ /* 0x000fe200017fe4ff */
[----:B------:R-:W-:Y:S01]  /*11d10*/  @!P5 IMAD.X R9, R9, 0x1, R14, P3 ;  /* 0x000000010909d824 */ /* 0x000fe200018e060e */
[----:B------:R0:W5:Y:S04]  /*11d20*/  @!P4 LD.E.128 R48, desc[UR6][R10.64] ;  /* 0x000000060a30c980 */ /* 0x000168000c101d00 */
[----:B------:R0:W5:Y:S04]  /*11d30*/  @!P4 LD.E.128 R40, desc[UR6][R4.64] ;  /* 0x000000060428c980 */ /* 0x000168000c101d00 */
[----:B------:R0:W5:Y:S04]  /*11d40*/  @!P5 LD.E.128 R52, desc[UR6][R6.64] ;  /* 0x000000060634d980 */ /* 0x000168000c101d00 */
[----:B------:R0:W5:Y:S02]  /*11d50*/  @!P5 LD.E.128 R44, desc[UR6][R8.64] ;  /* 0x00000006082cd980 */ /* 0x000164000c101d00 */
.L_x_2841:
[----:B------:R-:W-:Y:S05]  /*11d60*/  BSYNC B1 ;  /* 0x0000000000017941 */ /* 0x000fea0003800000 */
.L_x_2840:
[----:B0----5:R-:W-:Y:S01]  /*11d70*/  IMAD.MOV.U32 R4, RZ, RZ, R54 ;  /* 0x000000ffff047224 */ /* 0x021fe200078e0036 */
[----:B--2---:R-:W-:Y:S01]  /*11d80*/  MOV R7, R53 ;  /* 0x0000003500077202 */ /* 0x004fe20000000f00 */
[----:B------:R-:W-:Y:S01]  /*11d90*/  IMAD.MOV.U32 R5, RZ, RZ, R55 ;  /* 0x000000ffff057224 */ /* 0x000fe200078e0037 */
[----:B------:R-:W-:Y:S01]  /*11da0*/  UMOV UR4, 0xffffffff ;  /* 0xffffffff00047882 */ /* 0x000fe20000000000 */
[----:B---3--:R-:W-:-:S03]  /*11db0*/  IMAD.MOV.U32 R6, RZ, RZ, R52 ;  /* 0x000000ffff067224 */ /* 0x008fc600078e0034 */
        /* <DEDUP_REMOVED lines=18> */
[----:B------:R-:W-:-:S05]  /*11ee0*/  IMAD.MOV.U32 R7, RZ, RZ, R41 ;  /* 0x000000ffff077224 */ /* 0x000fca00078e0029 */
[----:B------:R-:W-:Y:S01]  /*11ef0*/  PRMT R113, R7, 0x5410, R6 ;  /* 0x0000541007717816 */ /* 0x000fe20000000006 */
[----:B------:R-:W-:Y:S06]  /*11f00*/  BRA.DIV UR4, `(.L_x_2842) ;  /* 0x0000021a04e07947 */ /* 0x000fec000b800000 */
[----:B------:R0:W2:Y:S04]  /*11f10*/  SHFL.IDX PT, R7, R72, 0x2, 0x181f ;  /* 0x00581f0048077f89 */ /* 0x0000a800000e0000 */
[----:B------:R0:W3:Y:S04]  /*11f20*/  SHFL.IDX PT, R6, R21, 0x2, 0x181f ;  /* 0x00581f0015067f89 */ /* 0x0000e800000e0000 */
[----:B----4-:R0:W4:Y:S04]  /*11f30*/  SHFL.IDX PT, R9, R20, 0x2, 0x181f ;  /* 0x00581f0014097f89 */ /* 0x01012800000e0000 */
[----:B------:R0:W0:Y:S02]  /*11f40*/  SHFL.IDX PT, R8, R3, 0x2, 0x181f ;  /* 0x00581f0003087f89 */ /* 0x00002400000e0000 */
.L_x_3144:
        /* <DEDUP_REMOVED lines=21> */
[----:B------:R-:W-:Y:S02]  /*120a0*/  @!P5 SHF.L.U32 R5, R212, 0x1, RZ ;  /* 0x00000001d405d819 */ /* 0x000fe400000006ff */
[-C--:B---3--:R-:W-:Y:S02]  /*120b0*/  @!P4 IADD3 R10, P0, R6, R11.reuse, RZ ;  /* 0x0000000b060ac210 */ /* 0x088fe40007f1e0ff */
[----:B0-----:R-:W-:Y:S02]  /*120c0*/  @!P4 IADD3 R4, P1, R8, R11, RZ ;  /* 0x0000000b0804c210 */ /* 0x001fe40007f3e0ff */
[-C--:B------:R-:W-:Y:S01]  /*120d0*/  @!P5 IADD3 R6, P2, R6, R5.reuse, RZ ;  /* 0x000000050606d210 */ /* 0x080fe20007f5e0ff */
[--C-:B--2---:R-:W-:Y:S01]  /*120e0*/  @!P4 IMAD.X R11, R7, 0x1, R12.reuse, P0 ;  /* 0x00000001070bc824 */ /* 0x104fe200000e060c */
[----:B------:R-:W-:Y:S01]  /*120f0*/  @!P5 IADD3 R8, P3, R8, R5, RZ ;  /* 0x000000050808d210 */ /* 0x000fe20007f7e0ff */
[----:B----4-:R-:W-:Y:S01]  /*12100*/  @!P4 IMAD.X R5, R9, 0x1, R12, P1 ;  /* 0x000000010905c824 */ /* 0x010fe200008e060c */
        /* <DEDUP_REMOVED lines=12> */
.L_x_2844:
[----:B------:R-:W-:Y:S05]  /*121d0*/  BSYNC B1 ;  /* 0x0000000000017941 */ /* 0x000fea0003800000 */
.L_x_2843:
[----:B0--3-5:R-:W-:Y:S01]  /*121e0*/  IMAD.MOV.U32 R6, RZ, RZ, R39 ;  /* 0x000000ffff067224 */ /* 0x029fe200078e0027 */
[----:B--2---:R-:W-:Y:S01]  /*121f0*/  MOV R7, R38 ;  /* 0x0000002600077202 */ /* 0x004fe20000000f00 */
        /* <DEDUP_REMOVED lines=19> */
[----:B------:R-:W-:Y:S01]  /*12330*/  MOV R4, R27 ;  /* 0x0000001b00047202 */ /* 0x000fe20000000f00 */
[----:B------:R-:W-:-:S03]  /*12340*/  IMAD.MOV.U32 R5, RZ, RZ, R26 ;  /* 0x000000ffff057224 */ /* 0x000fc600078e001a */
[----:B------:R-:W-:Y:S02]  /*12350*/  PRMT R96, R7, 0x5410, R6 ;  /* 0x0000541007607816 */ /* 0x000fe40000000006 */
[----:B------:R-:W-:Y:S02]  /*12360*/  CS2R R6, SRZ ;  /* 0x0000000000067805 */ /* 0x000fe4000001ff00 */
[----:B------:R-:W-:Y:S01]  /*12370*/  PRMT R97, R5, 0x5410, R4 ;  /* 0x0000541005617816 */ /* 0x000fe20000000004 */
[----:B------:R-:W-:Y:S06]  /*12380*/  BRA.DIV UR4, `(.L_x_2845) ;  /* 0x0000021a04347947 */ /* 0x000fec000b800000 */
[----:B------:R0:W2:Y:S04]  /*12390*/  SHFL.IDX PT, R78, R21, 0x3, 0x181f ;  /* 0x00781f00154e7f89 */ /* 0x0000a800000e0000 */
[----:B------:R0:W3:Y:S04]  /*123a0*/  SHFL.IDX PT, R77, R72, 0x3, 0x181f ;  /* 0x00781f00484d7f89 */ /* 0x0000e800000e0000 */
[----:B-1----:R0:W1:Y:S04]  /*123b0*/  SHFL.IDX PT, R21, R20, 0x3, 0x181f ;  /* 0x00781f0014157f89 */ /* 0x00206800000e0000 */
[----:B------:R-:W0:Y:S02]  /*123c0*/  SHFL.IDX PT, R3, R3, 0x3, 0x181f ;  /* 0x00781f0003037f89 */ /* 0x000e2400000e0000 */
.L_x_3150:
[----:B------:R-:W-:Y:S01]  /*123d0*/  VIADD R0, R0, 0x60 ;  /* 0x0000006000007836 */ /* 0x000fe20000000000 */
[----:B------:R-:W-:Y:S01]  /*123e0*/  BSSY B1, `(.L_x_2846) ;  /* 0x0000026000017945 */ /* 0x000fe20003800000 */
[----:B------:R-:W-:Y:S02]  /*123f0*/  CS2R R4, SRZ ;  /* 0x0000000000047805 */ /* 0x000fe4000001ff00 */
[----:B------:R-:W-:Y:S02]  /*12400*/  CS2R R10, SRZ ;  /* 0x00000000000a7805 */ /* 0x000fe4000001ff00 */
[----:B----4-:R-:W-:Y:S02]  /*12410*/  CS2R R8, SRZ ;  /* 0x0000000000087805 */ /* 0x010fe4000001ff00 */
[----:B------:R-:W-:Y:S02]  /*12420*/  ISETP.GE.AND P0, PT, R0, R76, PT ;  /* 0x0000004c0000720c */ /* 0x000fe40003f06270 */
[----:B------:R-:W-:-:S02]  /*12430*/  CS2R R12, SRZ ;  /* 0x00000000000c7805 */ /* 0x000fc4000001ff00 */
[----:B------:R-:W-:Y:S02]  /*12440*/  CS2R R14, SRZ ;  /* 0x00000000000e7805 */ /* 0x000fe4000001ff00 */
[----:B0-----:R-:W-:Y:S02]  /*12450*/  CS2R R72, SRZ ;  /* 0x0000000000487805 */ /* 0x001fe4000001ff00 */
[----:B------:R-:W-:-:S05]  /*12460*/  CS2R R74, SRZ ;  /* 0x00000000004a7805 */ /* 0x000fca000001ff00 */
[----:B------:R-:W-:Y:S05]  /*12470*/  @P0 BRA `(.L_x_2847) ;  /* 0x0000000000700947 */ /* 0x000fea0003800000 */
[----:B------:R-:W-:Y:S01]  /*12480*/  ULDC UR4, c[0x0][0x3f4] ;  /* 0x0000fd0000047ab9 */ /* 0x000fe20000000800 */
[----:B------:R-:W-:Y:S01]  /*12490*/  ULDC.64 UR6, c[0x0][0x208] ;  /* 0x0000820000067ab9 */ /* 0x000fe20000000a00 */
[----:B------:R-:W-:Y:S02]  /*124a0*/  ISETP.GE.AND P1, PT, R16, UR4, PT ;  /* 0x0000000410007c0c */ /* 0x000fe4000bf26270 */
[----:B------:R-:W-:Y:S02]  /*124b0*/  CS2R R12, SRZ ;  /* 0x00000000000c7805 */ /* 0x000fe4000001ff00 */
[----:B------:R-:W-:Y:S02]  /*124c0*/  ISETP.GE.AND P2, PT, R214, UR4, PT ;  /* 0x00000004d6007c0c */ /* 0x000fe4000bf46270 */
[----:B------:R-:W-:-:S07]  /*124d0*/  CS2R R14, SRZ ;  /* 0x00000000000e7805 */ /* 0x000fce000001ff00 */
[C---:B------:R-:W-:Y:S01]  /*124e0*/  @!P1 IMAD.SHL.U32 R4, R16.reuse, 0x2, RZ ;  /* 0x0000000210049824 */ /* 0x040fe200078e00ff */
[----:B------:R-:W-:-:S04]  /*124f0*/  @!P1 SHF.L.U64.HI R0, R16, 0x1, R17 ;  /* 0x0000000110009819 */ /* 0x000fc80000010211 */
[----:B--2---:R-:W-:-:S05]  /*12500*/  @!P1 IADD3 R6, P0, R78, R4, RZ ;  /* 0x000000044e069210 */ /* 0x004fca0007f1e0ff */
[--C-:B---3--:R-:W-:Y:S01]  /*12510*/  @!P1 IMAD.X R7, R77, 0x1, R0.reuse, P0 ;  /* 0x000000014d079824 */ /* 0x108fe200000e0600 */
[----:B------:R-:W-:Y:S02]  /*12520*/  @!P1 IADD3 R4, P0, R3, R4, RZ ;  /* 0x0000000403049210 */ /* 0x000fe40007f1e0ff */
[----:B------:R-:W-:Y:S02]  /*12530*/  CS2R R10, SRZ ;  /* 0x00000000000a7805 */ /* 0x000fe4000001ff00 */
[----:B------:R-:W-:Y:S02]  /*12540*/  CS2R R8, SRZ ;  /* 0x0000000000087805 */ /* 0x000fe4000001ff00 */
[C---:B------:R-:W-:Y:S02]  /*12550*/  @!P2 SHF.L.U32 R20, R212.reuse, 0x1, RZ ;  /* 0x00000001d414a819 */ /* 0x040fe400000006ff */
[----:B------:R-:W-:Y:S01]  /*12560*/  CS2R R72, SRZ ;  /* 0x0000000000487805 */ /* 0x000fe2000001ff00 */
[----:B-1----:R-:W-:Y:S01]  /*12570*/  @!P1 IMAD.X R5, R21, 0x1, R0, P0 ;  /* 0x0000000115059824 */ /* 0x002fe200000e0600 */
[----:B------:R-:W-:-:S02]  /*12580*/  @!P2 SHF.L.U64.HI R0, R212, 0x1, R215 ;  /* 0x00000001d400a819 */ /* 0x000fc400000102d7 */
[----:B------:R-:W-:Y:S01]  /*12590*/  CS2R R74, SRZ ;  /* 0x00000000004a7805 */ /* 0x000fe2000001ff00 */
[----:B------:R-:W5:Y:S04]  /*125a0*/  @!P1 LD.E.128 R12, desc[UR6][R6.64] ;  /* 0x00000006060c9980 */ /* 0x000f68000c101d00 */
[----:B------:R0:W5:Y:S02]  /*125b0*/  @!P1 LD.E.128 R8, desc[UR6][R4.64] ;  /* 0x0000000604089980 */ /* 0x000164000c101d00 */
[-C--:B0-----:R-:W-:Y:S02]  /*125c0*/  @!P2 IADD3 R4, P0, R78, R20.reuse, RZ ;  /* 0x000000144e04a210 */ /* 0x081fe40007f1e0ff */
[----:B------:R-:W-:-:S03]  /*125d0*/  @!P2 IADD3 R20, P1, R3, R20, RZ ;  /* 0x000000140314a210 */ /* 0x000fc60007f3e0ff */
[--C-:B------:R-:W-:Y:S01]  /*125e0*/  @!P2 IMAD.X R5, R77, 0x1, R0.reuse, P0 ;  /* 0x000000014d05a824 */ /* 0x100fe200000e0600 */
[----:B------:R-:W-:Y:S01]  /*125f0*/  CS2R R6, SRZ ;  /* 0x0000000000067805 */ /* 0x000fe2000001ff00 */
[----:B------:R-:W-:-:S03]  /*12600*/  @!P2 IMAD.X R21, R21, 0x1, R0, P1 ;  /* 0x000000011515a824 */ /* 0x000fc600008e0600 */
[----:B------:R0:W5:Y:S02]  /*12610*/  @!P2 LD.E.128 R72, desc[UR6][R4.64] ;  /* 0x000000060448a980 */ /* 0x000164000c101d00 */
[----:B0-----:R-:W-:-:S06]  /*12620*/  CS2R R4, SRZ ;  /* 0x0000000000047805 */ /* 0x001fcc000001ff00 */
[----:B------:R0:W5:Y:S02]  /*12630*/  @!P2 LD.E.128 R4, desc[UR6][R20.64] ;  /* 0x000000061404a980 */ /* 0x000164000c101d00 */
.L_x_2847:
[----:B------:R-:W-:Y:S05]  /*12640*/  BSYNC B1 ;  /* 0x0000000000017941 */ /* 0x000fea0003800000 */
.L_x_2846:
[----:B------:R-:W4:Y:S01]  /*12650*/  LDL R3, [R1+0x94] ;  /* 0x0000940001037983 */ /* 0x000f220000100800 */
[----:B------:R-:W-:Y:S01]  /*12660*/  BSSY B1, `(.L_x_2848) ;  /* 0x0000007000017945 */ /* 0x000fe20003800000 */
[----:B----4-:R-:W-:-:S04]  /*12670*/  LEA.HI R0, R3, R3, RZ, 0x1 ;  /* 0x0000000303007211 */ /* 0x010fc800078f08ff */
[----:B------:R-:W-:-:S05]  /*12680*/  LOP3.LUT R0, R0, 0xfffffffe, RZ, 0xc0, !PT ;  /* 0xfffffffe00007812 */ /* 0x000fca00078ec0ff */
[----:B------:R-:W-:-:S05]  /*12690*/  IMAD.IADD R0, R3, 0x1, -R0 ;  /* 0x0000000103007824 */ /* 0x000fca00078e0a00 */
[----:B------:R-:W-:-:S04]  /*126a0*/  SHF.L.U32 R0, R0, 0x1f, RZ ;  /* 0x0000001f00007819 */ /* 0x000fc800000006ff */
[----:B------:R-:W4:Y:S02]  /*126b0*/  SYNCS.PHASECHK.TRANS64.TRYWAIT P0, [R23+URZ+0x38800], R0 ;  /* 0x03880000170075a7 */ /* 0x000f24000800017f */
[----:B----4-:R-:W-:Y:S05]  /*126c0*/  @!P0 BRA `(.L_x_2849) ;  /* 0x0000021400d88947 */ /* 0x010fea0003800000 */
.L_x_3151:
[----:B------:R-:W-:Y:S05]  /*126d0*/  BSYNC B1 ;  /* 0x0000000000017941 */ /* 0x000fea0003800000 */
.L_x_2848:
[----:B0-----:R-:W2:Y:S01]  /*126e0*/  LDL R20, [R1+0x68] ;  /* 0x0000680001147983 */ /* 0x001ea20000100800 */
[----:B-----5:R-:W-:Y:S01]  /*126f0*/  IMAD.MOV.U32 R3, RZ, RZ, R6 ;  /* 0x000000ffff037224 */ /* 0x020fe200078e0006 */
[----:B----4-:R-:W-:Y:S01]  /*12700*/  MOV R0, R7 ;  /* 0x0000000700007202 */ /* 0x010fe20000000f00 */
[----:B------:R-:W-:Y:S03]  /*12710*/  BSSY B1, `(.L_x_2850) ;  /* 0x00000e7000017945 */ /* 0x000fe60003800000 */
        /* <DEDUP_REMOVED lines=17> */
[----:B--2---:R-:W-:Y:S01]  /*12830*/  VIADDMNMX R0, R76, -R20, 0x80, PT ;  /* 0x000000804c007446 */ /* 0x004fe20003800914 */
[----:B------:R-:W-:-:S03]  /*12840*/  IMAD.MOV.U32 R20, RZ, RZ, R72 ;  /* 0x000000ffff147224 */ /* 0x000fc600078e0048 */
[----:B------:R-:W-:Y:S02]  /*12850*/  ISETP.GE.AND P0, PT, R225, R0, PT ;  /* 0x00000000e100720c */ /* 0x000fe40003f06270 */
[----:B------:R-:W-:Y:S01]  /*12860*/  PRMT R92, R20, 0x5410, R3 ;  /* 0x00005410145c7816 */ /* 0x000fe20000000003 */
[----:B------:R-:W-:Y:S02]  /*12870*/  IMAD.MOV.U32 R20, RZ, RZ, R74 ;  /* 0x000000ffff147224 */ /* 0x000fe400078e004a */
[----:B------:R-:W-:-:S05]  /*12880*/  IMAD.MOV.U32 R3, RZ, RZ, R75 ;  /* 0x000000ffff037224 */ /* 0x000fca00078e004b */
        /* <DEDUP_REMOVED lines=10> */
[----:B--2---:R-:W-:-:S13]  /*12930*/  ISETP.GE.AND P0, PT, R16, R3, PT ;  /* 0x000000031000720c */ /* 0x004fda0003f06270 */
[----:B0-----:R-:W-:Y:S05]  /*12940*/  @P0 BRA `(.L_x_2853) ;  /* 0x0000000400800947 */ /* 0x001fea0003800000 */
[----:B-1----:R-:W2:Y:S04]  /*12950*/  LDL R21, [R1+0x80] ;  /* 0x0000800001157983 */ /* 0x002ea80000100800 */
[----:B------:R-:W4:Y:S01]  /*12960*/  LDL R124, [R1+0x64] ;  /* 0x00006400017c7983 */ /* 0x000f220000100800 */
[----:B------:R-:W-:Y:S01]  /*12970*/  HADD2.F32 R87, -RZ, R87.H0_H0 ;  /* 0x20000057ff577230 */ /* 0x000fe20000004100 */
[--C-:B------:R-:W-:Y:S01]  /*12980*/  SHF.R.U64 R64, R64, 0x10, R65.reuse ;  /* 0x0000001040407819 */ /* 0x100fe20000001241 */
[----:B------:R-:W-:Y:S01]  /*12990*/  HADD2.F32 R104, -RZ, R104.H0_H0 ;  /* 0x20000068ff687230 */ /* 0x000fe20000004100 */
[----:B------:R-:W-:Y:S02]  /*129a0*/  SHF.R.U32.HI R65, RZ, 0x10, R65 ;  /* 0x00000010ff417819 */ /* 0x000fe40000011641 */
[----:B------:R-:W-:Y:S01]  /*129b0*/  SHF.R.U64 R66, R66, 0x10, R67 ;  /* 0x0000001042427819 */ /* 0x000fe20000001243 */
[----:B------:R-:W-:Y:S01]  /*129c0*/  HADD2.F32 R64, -RZ, R64.H0_H0 ;  /* 0x20000040ff407230 */ /* 0x000fe20000004100 */
[----:B------:R-:W-:-:S02]  /*129d0*/  SHF.R.U64 R58, R58, 0x10, R59 ;  /* 0x000000103a3a7819 */ /* 0x000fc4000000123b */
[----:B--2---:R-:W-:-:S04]  /*129e0*/  LEA.HI R20, R3, R21, RZ, 0x1d ;  /* 0x0000001503147211 */ /* 0x004fc800078fe8ff */
[----:B------:R-:W-:Y:S01]  /*129f0*/  SHF.R.S32.HI R21, RZ, 0x1f, R20 ;  /* 0x0000001fff157819 */ /* 0x000fe20000011414 */
[----:B----4-:R-:W0:Y:S03]  /*12a00*/  LDS.128 R80, [R124] ;  /* 0x000000007c507984 */ /* 0x010e260000000c00 */
[----:B------:R-:W-:Y:S01]  /*12a10*/  LEA.HI R21, R21, R20, RZ, 0x3 ;  /* 0x0000001415157211 */ /* 0x000fe200078f18ff */
[----:B------:R-:W-:-:S04]  /*12a20*/  IMAD.SHL.U32 R20, R20, 0x8, RZ ;  /* 0x0000000814147824 */ /* 0x000fc800078e00ff */
[----:B------:R-:W-:Y:S01]  /*12a30*/  IMAD.SHL.U32 R21, R21, 0x400, RZ ;  /* 0x0000040015157824 */ /* 0x000fe200078e00ff */
[----:B------:R-:W-:-:S04]  /*12a40*/  LOP3.LUT R20, R123, 0x38, R20, 0xf8, !PT ;  /* 0x000000387b147812 */ /* 0x000fc800078ef814 */
[----:B------:R-:W-:Y:S02]  /*12a50*/  LOP3.LUT R20, R20, R122, RZ, 0x3c, !PT ;  /* 0x0000007a14147212 */ /* 0x000fe400078e3cff */
[----:B------:R-:W-:-:S04]  /*12a60*/  LOP3.LUT R21, R21, 0x7fffe000, RZ, 0xc0, !PT ;  /* 0x7fffe00015157812 */ /* 0x000fc800078ec0ff */
[----:B-----5:R-:W-:Y:S01]  /*12a70*/  IADD3 R20, R20, R21, R121 ;  /* 0x0000001514147210 */ /* 0x020fe20007ffe079 */
[----:B------:R-:W-:-:S04]  /*12a80*/  HADD2.F32 R21, -RZ, R85.H0_H0 ;  /* 0x20000055ff157230 */ /* 0x000fc80000004100 */
[----:B------:R-:W-:-:S05]  /*12a90*/  IMAD R20, R20, 0x2, R23 ;  /* 0x0000000214147824 */ /* 0x000fca00078e0217 */
[----:B---3--:R-:W1:Y:S01]  /*12aa0*/  LDS.128 R76, [R20+0x14400] ;  /* 0x01440000144c7984 */ /* 0x008e620000000c00 */
        /* <DEDUP_REMOVED lines=22> */
[----:B------:R-:W-:Y:S02]  /*12c10*/  HADD2.F32 R77, -RZ, R89.H0_H0 ;  /* 0x20000059ff4d7230 */ /* 0x000fe40000004100 */
[----:B------:R-:W-:Y:S02]  /*12c20*/  HADD2.F32 R102, -RZ, R102.H0_H0 ;  /* 0x20000066ff667230 */ /* 0x000fe40000004100 */
[----:B------:R-:W-:Y:S01]  /*12c30*/  FMUL.FTZ R56, R88, R81 ;  /* 0x0000005158387220 */ /* 0x000fe20000410000 */
[----:B------:R-:W-:-:S03]  /*12c40*/  F2FP.F16.F32.PACK_AB R65, R65, R21 ;  /* 0x000000154141723e */ /* 0x000fc600000000ff */
[-C--:B------:R-:W-:Y:S01]  /*12c50*/  FFMA.FTZ R56, R86, R77.reuse, -R56 ;  /* 0x0000004d56387223 */ /* 0x080fe20000010838 */
[----:B------:R-:W-:Y:S01]  /*12c60*/  FMUL.FTZ R77, R88, R77 ;  /* 0x0000004d584d7220 */ /* 0x000fe20000410000 */
[----:B------:R-:W-:-:S03]  /*12c70*/  HADD2.F32 R88, -RZ, R82.H0_H0 ;  /* 0x20000052ff587230 */ /* 0x000fc60000004100 */
[----:B------:R-:W-:Y:S01]  /*12c80*/  FFMA.FTZ R86, R86, R81, R77 ;  /* 0x0000005156567223 */ /* 0x000fe2000001004d */
[----:B------:R-:W-:Y:S02]  /*12c90*/  HADD2.F32 R77, -RZ, R89.H1_H1 ;  /* 0x30000059ff4d7230 */ /* 0x000fe40000004100 */
[--C-:B------:R-:W-:Y:S02]  /*12ca0*/  HADD2.F32 R89, -RZ, R78.reuse.H0_H0 ;  /* 0x2000004eff597230 */ /* 0x100fe40000004100 */
[----:B------:R-:W-:-:S03]  /*12cb0*/  HADD2.F32 R78, -RZ, R78.H1_H1 ;  /* 0x3000004eff4e7230 */ /* 0x000fc60000004100 */
[C---:B------:R-:W-:Y:S01]  /*12cc0*/  FMUL.FTZ R81, R89.reuse, R77 ;  /* 0x0000004d59517220 */ /* 0x040fe20000410000 */
[----:B------:R-:W-:-:S03]  /*12cd0*/  FMUL.FTZ R89, R89, R102 ;  /* 0x0000006659597220 */ /* 0x000fc60000410000 */
[C---:B------:R-:W-:Y:S01]  /*12ce0*/  FFMA.FTZ R81, R88.reuse, R102, -R81 ;  /* 0x0000006658517223 */ /* 0x040fe20000010851 */
[----:B------:R-:W-:Y:S01]  /*12cf0*/  FFMA.FTZ R77, R88, R77, R89 ;  /* 0x0000004d584d7223 */ /* 0x000fe20000010059 */
[----:B------:R-:W-:Y:S02]  /*12d00*/  HADD2.F32 R88, -RZ, R103.H0_H0 ;  /* 0x20000067ff587230 */ /* 0x000fe40000004100 */
        /* <DEDUP_REMOVED lines=8> */
[----:B------:R-:W-:Y:S02]  /*12d90*/  SHF.R.U32.HI R102, RZ, 0x10, R67 ;  /* 0x00000010ff667819 */ /* 0x000fe40000011643 */
[----:B------:R-:W-:-:S03]  /*12da0*/  SHF.R.U32.HI R67, RZ, 0x10, R59 ;  /* 0x00000010ff437819 */ /* 0x000fc6000001163b */
[----:B------:R-:W-:Y:S02]  /*12db0*/  HADD2.F32 R102, -RZ, R102.H0_H0 ;  /* 0x20000066ff667230 */ /* 0x000fe40000004100 */
[----:B------:R-:W-:-:S05]  /*12dc0*/  HADD2.F32 R67, -RZ, R67.H0_H0 ;  /* 0x20000043ff437230 */ /* 0x000fca0000004100 */
[C---:B------:R-:W-:Y:S01]  /*12dd0*/  FMUL.FTZ R59, R79.reuse, R67 ;  /* 0x000000434f3b7220 */ /* 0x040fe20000410000 */
[----:B------:R-:W-:-:S03]  /*12de0*/  FMUL.FTZ R79, R79, R102 ;  /* 0x000000664f4f7220 */ /* 0x000fc60000410000 */
[C---:B------:R-:W-:Y:S01]  /*12df0*/  FFMA.FTZ R59, R83.reuse, R102, -R59 ;  /* 0x00000066533b7223 */ /* 0x040fe2000001083b */
[----:B------:R-:W-:Y:S01]  /*12e00*/  FFMA.FTZ R67, R83, R67, R79 ;  /* 0x0000004353437223 */ /* 0x000fe2000001004f */
[C---:B------:R-:W-:Y:S01]  /*12e10*/  FMUL.FTZ R79, R76.reuse, R57 ;  /* 0x000000394c4f7220 */ /* 0x040fe20000410000 */
[-C--:B------:R-:W-:Y:S02]  /*12e20*/  FMUL.FTZ R76, R76, R64.reuse ;  /* 0x000000404c4c7220 */ /* 0x080fe40000410000 */
[----:B------:R-:W-:Y:S01]  /*12e30*/  F2FP.F16.F32.PACK_AB R59, R59, R89 ;  /* 0x000000593b3b723e */ /* 0x000fe200000000ff */
[C---:B------:R-:W-:Y:S01]  /*12e40*/  FFMA.FTZ R64, R80.reuse, R64, -R79 ;  /* 0x0000004050407223 */ /* 0x040fe2000001084f */
[----:B------:R-:W-:Y:S01]  /*12e50*/  FFMA.FTZ R76, R80, R57, R76 ;  /* 0x00000039504c7223 */ /* 0x000fe2000001004c */
[----:B------:R-:W-:Y:S01]  /*12e60*/  HADD2.F32 R57, -RZ, R58.H0_H0 ;  /* 0x2000003aff397230 */ /* 0x000fe20000004100 */
[----:B------:R-:W-:Y:S01]  /*12e70*/  F2FP.F16.F32.PACK_AB R67, R67, R88 ;  /* 0x000000584343723e */ /* 0x000fe200000000ff */
[----:B------:R-:W-:Y:S01]  /*12e80*/  HADD2.F32 R58, -RZ, R66.H0_H0 ;  /* 0x20000042ff3a7230 */ /* 0x000fe20000004100 */
[----:B------:R-:W-:Y:S01]  /*12e90*/  F2FP.F16.F32.PACK_AB R56, R64, R56 ;  /* 0x000000384038723e */ /* 0x000fe200000000ff */
[----:B------:R-:W-:-:S02]  /*12ea0*/  HADD2.F32 R66, -RZ, R82.H1_H1 ;  /* 0x30000052ff427230 */ /* 0x000fc40000004100 */
[-C--:B------:R-:W-:Y:S01]  /*12eb0*/  FMUL.FTZ R79, R78, R57.reuse ;  /* 0x000000394e4f7220 */ /* 0x080fe20000410000 */
[----:B------:R-:W-:Y:S01]  /*12ec0*/  F2FP.F16.F32.PACK_AB R64, R76, R86 ;  /* 0x000000564c40723e */ /* 0x000fe200000000ff */
[-C--:B------:R-:W-:Y:S02]  /*12ed0*/  FMUL.FTZ R78, R78, R58.reuse ;  /* 0x0000003a4e4e7220 */ /* 0x080fe40000410000 */
[C---:B------:R-:W-:Y:S02]  /*12ee0*/  FFMA.FTZ R58, R66.reuse, R58, -R79 ;  /* 0x0000003a423a7223 */ /* 0x040fe4000001084f */
[----:B------:R-:W-:Y:S01]  /*12ef0*/  FFMA.FTZ R66, R66, R57, R78 ;  /* 0x0000003942427223 */ /* 0x000fe2000001004e */
[----:B------:R-:W-:Y:S02]  /*12f00*/  F2FP.F16.F32.PACK_AB R57, R87, R85 ;  /* 0x000000555739723e */ /* 0x000fe400000000ff */
[----:B------:R-:W-:Y:S02]  /*12f10*/  F2FP.F16.F32.PACK_AB R58, R58, R81 ;  /* 0x000000513a3a723e */ /* 0x000fe400000000ff */
[----:B------:R-:W-:-:S03]  /*12f20*/  F2FP.F16.F32.PACK_AB R66, R66, R77 ;  /* 0x0000004d4242723e */ /* 0x000fc600000000ff */
[----:B------:R0:W-:Y:S04]  /*12f30*/  STS.128 [R124], R56 ;  /* 0x000000387c007388 */ /* 0x0001e80000000c00 */
[----:B------:R0:W-:Y:S02]  /*12f40*/  STS.128 [R20+0x14400], R64 ;  /* 0x0144004014007388 */ /* 0x0001e40000000c00 */
.L_x_2853:
[----:B------:R-:W-:Y:S05]  /*12f50*/  BSYNC B2 ;  /* 0x0000000000027941 */ /* 0x000fea0003800000 */
.L_x_2852:
[----:B------:R-:W-:-:S13]  /*12f60*/  ISETP.GE.AND P0, PT, R214, R3, PT ;  /* 0x00000003d600720c */ /* 0x000fda0003f06270 */
[----:B------:R-:W-:Y:S05]  /*12f70*/  @P0 BRA `(.L_x_2851) ;  /* 0x0000000400800947 */ /* 0x000fea0003800000 */
[----:B0-----:R-:W2:Y:S04]  /*12f80*/  LDL R20, [R1+0x12c] ;  /* 0x00012c0001147983 */ /* 0x001ea80000100800 */
[----:B------:R-:W4:Y:S01]  /*12f90*/  LDL R86, [R1+0x1bc] ;  /* 0x0001bc0001567983 */ /* 0x000f220000100800 */
        /* <DEDUP_REMOVED lines=13> */
[----:B----4-:R-:W0:Y:S03]  /*13070*/  LDS.128 R64, [R86] ;  /* 0x0000000056407984 */ /* 0x010e260000000c00 */
[----:B------:R-:W-:Y:S02]  /*13080*/  LEA.HI R20, R20, R3, RZ, 0x3 ;  /* 0x0000000314147211 */ /* 0x000fe400078f18ff */
[----:B------:R-:W-:-:S03]  /*13090*/  SHF.L.U32 R3, R3, 0x3, RZ ;  /* 0x0000000303037819 */ /* 0x000fc600000006ff */
[----:B------:R-:W-:Y:S01]  /*130a0*/  IMAD.SHL.U32 R20, R20, 0x400, RZ ;  /* 0x0000040014147824 */ /* 0x000fe200078e00ff */
[----:B------:R-:W-:-:S04]  /*130b0*/  LOP3.LUT R3, R123, 0x38, R3, 0xf8, !PT ;  /* 0x000000387b037812 */ /* 0x000fc800078ef803 */
[----:B------:R-:W-:Y:S02]  /*130c0*/  LOP3.LUT R3, R3, R122, RZ, 0x3c, !PT ;  /* 0x0000007a03037212 */ /* 0x000fe400078e3cff */
[----:B------:R-:W-:-:S04]  /*130d0*/  LOP3.LUT R20, R20, 0x7fffe000, RZ, 0xc0, !PT ;  /* 0x7fffe00014147812 */ /* 0x000fc800078ec0ff */
[----:B-----5:R-:W-:Y:S01]  /*130e0*/  IADD3 R3, R3, R20, R121 ;  /* 0x0000001403037210 */ /* 0x020fe20007ffe079 */
[----:B------:R-:W-:-:S04]  /*130f0*/  HADD2.F32 R20, -RZ, R120.H0_H0 ;  /* 0x20000078ff147230 */ /* 0x000fc80000004100 */
[----:B------:R-:W-:-:S05]  /*13100*/  IMAD R3, R3, 0x2, R23 ;  /* 0x0000000203037824 */ /* 0x000fca00078e0217 */
[----:B------:R-:W1:Y:S01]  /*13110*/  LDS.128 R56, [R3+0x14400] ;  /* 0x0144000003387984 */ /* 0x000e620000000c00 */
[--C-:B0-----:R-:W-:Y:S02]  /*13120*/  HADD2.F32 R76, -RZ, R65.reuse.H0_H0 ;  /* 0x20000041ff4c7230 */ /* 0x101fe40000004100 */
[----:B------:R-:W-:Y:S02]  /*13130*/  HADD2.F32 R65, -RZ, R65.H1_H1 ;  /* 0x30000041ff417230 */ /* 0x000fe40000004100 */
[----:B-1----:R-:W-:Y:S02]  /*13140*/  HADD2.F32 R21, -RZ, R57.H0_H0 ;  /* 0x20000039ff157230 */ /* 0x002fe40000004100 */
[--C-:B------:R-:W-:Y:S02]  /*13150*/  HADD2.F32 R81, -RZ, R58.reuse.H0_H0 ;  /* 0x2000003aff517230 */ /* 0x100fe40000004100 */
[----:B------:R-:W-:Y:S02]  /*13160*/  HADD2.F32 R83, -RZ, R59.H0_H0 ;  /* 0x2000003bff537230 */ /* 0x000fe40000004100 */
[C---:B---3--:R-:W-:Y:S01]  /*13170*/  FMUL.FTZ R77, R21.reuse, R20 ;  /* 0x00000014154d7220 */ /* 0x048fe20000410000 */
        /* <DEDUP_REMOVED lines=64> */
.L_x_2851:
[----:B------:R-:W-:Y:S05]  /*13580*/  BSYNC B1 ;  /* 0x0000000000017941 */ /* 0x000fea0003800000 */
.L_x_2850:
[----:B--2---:R-:W-:Y:S01]  /*13590*/  VIADD R3, R225, 0x20 ;  /* 0x00000020e1037836 */ /* 0x004fe20000000000 */
[----:B------:R-:W-:Y:S04]  /*135a0*/  BSSY B1, `(.L_x_2854) ;  /* 0x00000d2000017945 */ /* 0x000fe80003800000 */
[----:B------:R-:W-:-:S13]  /*135b0*/  ISETP.GE.AND P0, PT, R3, R0, PT ;  /* 0x000000000300720c */ /* 0x000fda0003f06270 */
[----:B------:R-:W-:Y:S05]  /*135c0*/  @P0 BRA `(.L_x_2855) ;  /* 0x0000000c003c0947 */ /* 0x000fea0003800000 */
[----:B---3--:R2:W5:Y:S01]  /*135d0*/  LDL R77, [R1+0x58] ;  /* 0x00005800014d7983 */ /* 0x0085620000100800 */
[----:B------:R-:W3:Y:S01]  /*135e0*/  LDC R3, c[0x0][0x3f4] ;  /* 0x0000fd00ff037b82 */ /* 0x000ee20000000800 */
[C---:B------:R-:W-:Y:S01]  /*135f0*/  VIADD R78, R225.reuse, 0x20 ;  /* 0x00000020e14e7836 */ /* 0x040fe20000000000 */
[----:B------:R-:W-:Y:S01]  /*13600*/  BSSY B2, `(.L_x_2856) ;  /* 0x000006a000027945 */ /* 0x000fe20003800000 */
[----:B------:R-:W-:-:S03]  /*13610*/  VIADD R79, R225, 0x20 ;  /* 0x00000020e14f7836 */ /* 0x000fc60000000000 */
[----:B------:R-:W-:Y:S01]  /*13620*/  SHF.L.U32 R78, R78, 0x6, RZ ;  /* 0x000000064e4e7819 */ /* 0x000fe200000006ff */
[----:B------:R-:W-:-:S03]  /*13630*/  IMAD.SHL.U32 R79, R79, 0x40, RZ ;  /* 0x000000404f4f7824 */ /* 0x000fc600078e00ff */
[----:B------:R-:W-:Y:S02]  /*13640*/  LOP3.LUT R78, R78, 0x1c0, RZ, 0xc0, !PT ;  /* 0x000001c04e4e7812 */ /* 0x000fe400078ec0ff */
[----:B------:R-:W-:Y:S02]  /*13650*/  LOP3.LUT R79, R79, 0x1c0, RZ, 0xc0, !PT ;  /* 0x000001c04f4f7812 */ /* 0x000fe400078ec0ff */
[----:B------:R-:W-:Y:S02]  /*13660*/  SHF.R.U32.HI R78, RZ, 0x3, R78 ;  /* 0x00000003ff4e7819 */ /* 0x000fe4000001164e */
[-C--:B---3--:R-:W-:Y:S02]  /*13670*/  ISETP.GE.AND P0, PT, R16, R3.reuse, PT ;  /* 0x000000031000720c */ /* 0x088fe40003f06270 */
[----:B------:R-:W-:-:S11]  /*13680*/  ISETP.GE.AND P1, PT, R214, R3, PT ;  /* 0x00000003d600720c */ /* 0x000fd60003f26270 */
[----:B--2---:R-:W-:Y:S05]  /*13690*/  @P0 BRA `(.L_x_2857) ;  /* 0x0000000400800947 */ /* 0x004fea0003800000 */
[----:B0-----:R-:W2:Y:S04]  /*136a0*/  LDL R20, [R1+0x80] ;  /* 0x0000800001147983 */ /* 0x001ea80000100800 */
[----:B------:R-:W3:Y:S01]  /*136b0*/  LDL R80, [R1+0x1b8] ;  /* 0x0001b80001507983 */ /* 0x000ee20000100800 */
[--C-:B------:R-:W-:Y:S01]  /*136c0*/  HADD2.F32 R66, -RZ, R115.reuse.H0_H0 ;  /* 0x20000073ff427230 */ /* 0x100fe20000004100 */
[----:B------:R-:W-:Y:S01]  /*136d0*/  SHF.R.U64 R48, R48, 0x10, R49 ;  /* 0x0000001030307819 */ /* 0x000fe20000001231 */
[----:B------:R-:W-:Y:S01]  /*136e0*/  HADD2.F32 R115, -RZ, R115.H1_H1 ;  /* 0x30000073ff737230 */ /* 0x000fe20000004100 */
[----:B------:R-:W-:Y:S01]  /*136f0*/  SHF.R.U64 R42, R42, 0x10, R43 ;  /* 0x000000102a2a7819 */ /* 0x000fe2000000122b */
[--C-:B------:R-:W-:Y:S02]  /*13700*/  HADD2.F32 R70, -RZ, R116.reuse.H1_H1 ;  /* 0x30000074ff467230 */ /* 0x100fe40000004100 */
[----:B------:R-:W-:-:S02]  /*13710*/  HADD2.F32 R116, -RZ, R116.H0_H0 ;  /* 0x20000074ff747230 */ /* 0x000fc40000004100 */
[----:B------:R-:W-:Y:S02]  /*13720*/  HADD2.F32 R42, -RZ, R42.H0_H0 ;  /* 0x2000002aff2a7230 */ /* 0x000fe40000004100 */
[----:B------:R-:W-:Y:S01]  /*13730*/  HADD2.F32 R48, -RZ, R48.H0_H0 ;  /* 0x20000030ff307230 */ /* 0x000fe20000004100 */
[----:B--2---:R-:W-:-:S04]  /*13740*/  LEA.HI R20, R3, R20, RZ, 0x1d ;  /* 0x0000001403147211 */ /* 0x004fc800078fe8ff */
[----:B-1----:R-:W-:Y:S01]  /*13750*/  SHF.R.S32.HI R21, RZ, 0x1f, R20 ;  /* 0x0000001fff157819 */ /* 0x002fe20000011414 */
[----:B------:R-:W-:Y:S01]  /*13760*/  IMAD.SHL.U32 R56, R20, 0x8, RZ ;  /* 0x0000000814387824 */ /* 0x000fe200078e00ff */
[----:B---3--:R-:W0:Y:S02]  /*13770*/  LDS.128 R60, [R80] ;  /* 0x00000000503c7984 */ /* 0x008e240000000c00 */
[----:B------:R-:W-:Y:S02]  /*13780*/  LEA.HI R21, R21, R20, RZ, 0x3 ;  /* 0x0000001415157211 */ /* 0x000fe400078f18ff */
[----:B------:R-:W-:-:S03]  /*13790*/  LOP3.LUT R56, R79, 0x38, R56, 0xf8, !PT ;  /* 0x000000384f387812 */ /* 0x000fc600078ef838 */
[----:B------:R-:W-:Y:S01]  /*137a0*/  IMAD.SHL.U32 R21, R21, 0x400, RZ ;  /* 0x0000040015157824 */ /* 0x000fe200078e00ff */
[----:B------:R-:W-:-:S04]  /*137b0*/  LOP3.LUT R56, R56, R78, RZ, 0x3c, !PT ;  /* 0x0000004e38387212 */ /* 0x000fc800078e3cff */
[----:B------:R-:W-:-:S04]  /*137c0*/  LOP3.LUT R21, R21, 0x7fffe000, RZ, 0xc0, !PT ;  /* 0x7fffe00015157812 */ /* 0x000fc800078ec0ff */
[----:B-----5:R-:W-:Y:S01]  /*137d0*/  IADD3 R20, R56, R21, R77 ;  /* 0x0000001538147210 */ /* 0x020fe20007ffe04d */
[--C-:B------:R-:W-:Y:S02]  /*137e0*/  HADD2.F32 R21, -RZ, R113.reuse.H0_H0 ;  /* 0x20000071ff157230 */ /* 0x100fe40000004100 */
[----:B------:R-:W-:Y:S01]  /*137f0*/  HADD2.F32 R113, -RZ, R113.H1_H1 ;  /* 0x30000071ff717230 */ /* 0x000fe20000004100 */
[----:B------:R-:W-:-:S05]  /*13800*/  LEA R20, R20, R23, 0x1 ;  /* 0x0000001714147211 */ /* 0x000fca00078e08ff */
[----:B------:R-:W1:Y:S01]  /*13810*/  LDS.128 R56, [R20+0x14400] ;  /* 0x0144000014387984 */ /* 0x000e620000000c00 */
[----:B0-----:R-:W-:Y:S02]  /*13820*/  HADD2.F32 R65, -RZ, R61.H0_H0 ;  /* 0x2000003dff417230 */ /* 0x001fe40000004100 */
[--C-:B------:R-:W-:Y:S02]  /*13830*/  HADD2.F32 R69, -RZ, R62.reuse.H0_H0 ;  /* 0x2000003eff457230 */ /* 0x100fe40000004100 */
[----:B------:R-:W-:Y:S02]  /*13840*/  HADD2.F32 R62, -RZ, R62.H1_H1 ;  /* 0x3000003eff3e7230 */ /* 0x000fe40000004100 */
[----:B-1----:R-:W-:-:S05]  /*13850*/  HADD2.F32 R64, -RZ, R57.H0_H0 ;  /* 0x20000039ff407230 */ /* 0x002fca0000004100 */
[C---:B------:R-:W-:Y:S01]  /*13860*/  FMUL.FTZ R67, R64.reuse, R21 ;  /* 0x0000001540437220 */ /* 0x040fe20000410000 */
[----:B------:R-:W-:-:S03]  /*13870*/  FMUL.FTZ R68, R64, R66 ;  /* 0x0000004240447220 */ /* 0x000fc60000410000 */
[C---:B------:R-:W-:Y:S01]  /*13880*/  FFMA.FTZ R64, R65.reuse, R66, -R67 ;  /* 0x0000004241407223 */ /* 0x040fe20000010843 */
[----:B------:R-:W-:Y:S01]  /*13890*/  FFMA.FTZ R21, R65, R21, R68 ;  /* 0x0000001541157223 */ /* 0x000fe20000010044 */
[----:B------:R-:W-:Y:S01]  /*138a0*/  SHF.R.U32.HI R65, RZ, 0x10, R41 ;  /* 0x00000010ff417819 */ /* 0x000fe20000011629 */
[----:B------:R-:W-:Y:S01]  /*138b0*/  HADD2.F32 R66, -RZ, R57.H1_H1 ;  /* 0x30000039ff427230 */ /* 0x000fe20000004100 */
[----:B------:R-:W-:Y:S01]  /*138c0*/  SHF.R.U32.HI R68, RZ, 0x10, R49 ;  /* 0x00000010ff447819 */ /* 0x000fe20000011631 */
[----:B------:R-:W-:Y:S01]  /*138d0*/  HADD2.F32 R57, -RZ, R61.H1_H1 ;  /* 0x3000003dff397230 */ /* 0x000fe20000004100 */
[----:B------:R-:W-:Y:S01]  /*138e0*/  SHF.R.U64 R41, R40, 0x10, R41 ;  /* 0x0000001028297819 */ /* 0x000fe20000001229 */
[----:B------:R-:W-:Y:S01]  /*138f0*/  HADD2.F32 R65, -RZ, R65.H0_H0 ;  /* 0x20000041ff417230 */ /* 0x000fe20000004100 */
[----:B------:R-:W-:Y:S01]  /*13900*/  SHF.R.U32.HI R40, RZ, 0x10, R43 ;  /* 0x00000010ff287819 */ /* 0x000fe2000001162b */
[----:B------:R-:W-:Y:S01]  /*13910*/  HADD2.F32 R68, -RZ, R68.H0_H0 ;  /* 0x20000044ff447230 */ /* 0x000fe20000004100 */
[----:B------:R-:W-:Y:S01]  /*13920*/  SHF.R.U64 R49, R50, 0x10, R51 ;  /* 0x0000001032317819 */ /* 0x000fe20000001233 */
[----:B------:R-:W-:-:S02]  /*13930*/  HADD2.F32 R67, -RZ, R58.H0_H0 ;  /* 0x2000003aff437230 */ /* 0x000fc40000004100 */
[CC--:B------:R-:W-:Y:S01]  /*13940*/  FMUL.FTZ R61, R66.reuse, R65.reuse ;  /* 0x00000041423d7220 */ /* 0x0c0fe20000410000 */
[----:B------:R-:W-:Y:S01]  /*13950*/  SHF.R.U32.HI R50, RZ, 0x10, R51 ;  /* 0x00000010ff327819 */ /* 0x000fe20000011633 */
        /* <DEDUP_REMOVED lines=8> */
[----:B------:R-:W-:Y:S02]  /*139e0*/  HADD2.F32 R56, -RZ, R56.H1_H1 ;  /* 0x30000038ff387230 */ /* 0x000fe40000004100 */
[C---:B------:R-:W-:Y:S01]  /*139f0*/  FMUL.FTZ R66, R65.reuse, R113 ;  /* 0x0000007141427220 */ /* 0x040fe20000410000 */
[-C--:B------:R-:W-:Y:S01]  /*13a00*/  FMUL.FTZ R65, R65, R115.reuse ;  /* 0x0000007341417220 */ /* 0x080fe20000410000 */
[----:B------:R-:W-:Y:S02]  /*13a10*/  HADD2.F32 R58, -RZ, R58.H1_H1 ;  /* 0x3000003aff3a7230 */ /* 0x000fe40000004100 */
[C---:B------:R-:W-:Y:S01]  /*13a20*/  FFMA.FTZ R66, R61.reuse, R115, -R66 ;  /* 0x000000733d427223 */ /* 0x040fe20000010842 */
[----:B------:R-:W-:Y:S01]  /*13a30*/  FFMA.FTZ R61, R61, R113, R65 ;  /* 0x000000713d3d7223 */ /* 0x000fe20000010041 */
[--C-:B------:R-:W-:Y:S02]  /*13a40*/  HADD2.F32 R65, -RZ, R114.reuse.H1_H1 ;  /* 0x30000072ff417230 */ /* 0x100fe40000004100 */
[----:B------:R-:W-:-:S02]  /*13a50*/  HADD2.F32 R114, -RZ, R114.H0_H0 ;  /* 0x20000072ff727230 */ /* 0x000fc40000004100 */
[----:B------:R-:W-:Y:S02]  /*13a60*/  HADD2.F32 R41, -RZ, R41.H0_H0 ;  /* 0x20000029ff297230 */ /* 0x000fe40000004100 */
[-C--:B------:R-:W-:Y:S01]  /*13a70*/  FMUL.FTZ R71, R67, R65.reuse ;  /* 0x0000004143477220 */ /* 0x080fe20000410000 */
[C---:B------:R-:W-:Y:S01]  /*13a80*/  FFMA.FTZ R65, R69.reuse, R65, R76 ;  /* 0x0000004145417223 */ /* 0x040fe2000001004c */
[----:B------:R-:W-:Y:S02]  /*13a90*/  HADD2.F32 R49, -RZ, R49.H0_H0 ;  /* 0x20000031ff317230 */ /* 0x000fe40000004100 */
[----:B------:R-:W-:Y:S01]  /*13aa0*/  FFMA.FTZ R67, R69, R70, -R71 ;  /* 0x0000004645437223 */ /* 0x000fe20000010847 */
[--C-:B------:R-:W-:Y:S02]  /*13ab0*/  HADD2.F32 R71, -RZ, R59.reuse.H0_H0 ;  /* 0x2000003bff477230 */ /* 0x100fe40000004100 */
[----:B------:R-:W-:Y:S02]  /*13ac0*/  HADD2.F32 R59, -RZ, R59.H1_H1 ;  /* 0x3000003bff3b7230 */ /* 0x000fe40000004100 */
[----:B------:R-:W-:-:S02]  /*13ad0*/  HADD2.F32 R69, -RZ, R63.H0_H0 ;  /* 0x2000003fff457230 */ /* 0x000fc40000004100 */
[----:B------:R-:W-:Y:S01]  /*13ae0*/  FMUL.FTZ R70, R71, R114 ;  /* 0x0000007247467220 */ /* 0x000fe20000410000 */
[----:B------:R-:W-:Y:S02]  /*13af0*/  HADD2.F32 R63, -RZ, R63.H1_H1 ;  /* 0x3000003fff3f7230 */ /* 0x000fe40000004100 */
[C---:B------:R-:W-:Y:S01]  /*13b00*/  FMUL.FTZ R43, R59.reuse, R40 ;  /* 0x000000283b2b7220 */ /* 0x040fe20000410000 */
[----:B------:R-:W-:Y:S01]  /*13b10*/  FMUL.FTZ R59, R59, R50 ;  /* 0x000000323b3b7220 */ /* 0x000fe20000410000 */
[----:B------:R-:W-:Y:S02]  /*13b20*/  HADD2.F32 R60, -RZ, R60.H1_H1 ;  /* 0x3000003cff3c7230 */ /* 0x000fe40000004100 */
[----:B------:R-:W-:Y:S01]  /*13b30*/  FMUL.FTZ R71, R71, R116 ;  /* 0x0000007447477220 */ /* 0x000fe20000410000 */
[C---:B------:R-:W-:Y:S01]  /*13b40*/  FFMA.FTZ R43, R63.reuse, R50, -R43 ;  /* 0x000000323f2b7223 */ /* 0x040fe2000001082b */
[----:B------:R-:W-:Y:S01]  /*13b50*/  FFMA.FTZ R51, R63, R40, R59 ;  /* 0x000000283f337223 */ /* 0x000fe2000001003b */
[----:B------:R-:W-:Y:S01]  /*13b60*/  FMUL.FTZ R40, R56, R41 ;  /* 0x0000002938287220 */ /* 0x000fe20000410000 */
[----:B------:R-:W-:Y:S01]  /*13b70*/  FMUL.FTZ R50, R58, R42 ;  /* 0x0000002a3a327220 */ /* 0x000fe20000410000 */
[----:B------:R-:W-:Y:S01]  /*13b80*/  FMUL.FTZ R56, R56, R48 ;  /* 0x0000003038387220 */ /* 0x000fe20000410000 */
[-C--:B------:R-:W-:Y:S01]  /*13b90*/  FMUL.FTZ R58, R58, R49.reuse ;  /* 0x000000313a3a7220 */ /* 0x080fe20000410000 */
[C---:B------:R-:W-:Y:S01]  /*13ba0*/  FFMA.FTZ R70, R69.reuse, R116, -R70 ;  /* 0x0000007445467223 */ /* 0x040fe20000010846 */
[----:B------:R-:W-:Y:S01]  /*13bb0*/  FFMA.FTZ R40, R60, R48, -R40 ;  /* 0x000000303c287223 */ /* 0x000fe20000010828 */
        /* <DEDUP_REMOVED lines=14> */
.L_x_2857:
[----:B------:R-:W-:Y:S05]  /*13ca0*/  BSYNC B2 ;  /* 0x0000000000027941 */ /* 0x000fea0003800000 */
.L_x_2856:
[----:B------:R-:W-:Y:S05]  /*13cb0*/  @P1 BRA `(.L_x_2855) ;  /* 0x0000000400801947 */ /* 0x000fea0003800000 */
[----:B0-2---:R-:W2:Y:S04]  /*13cc0*/  LDL R20, [R1+0x12c] ;  /* 0x00012c0001147983 */ /* 0x005ea80000100800 */
[----:B------:R-:W3:Y:S01]  /*13cd0*/  LDL R65, [R1+0x1b4] ;  /* 0x0001b40001417983 */ /* 0x000ee20000100800 */
[----:B------:R-:W-:Y:S01]  /*13ce0*/  HADD2.F32 R60, -RZ, R112.H1_H1 ;  /* 0x30000070ff3c7230 */ /* 0x000fe20000004100 */
[----:B------:R-:W-:Y:S01]  /*13cf0*/  SHF.R.U64 R46, R46, 0x10, R47 ;  /* 0x000000102e2e7819 */ /* 0x000fe2000000122f */
[----:B------:R-:W-:Y:S02]  /*13d00*/  HADD2.F32 R58, -RZ, R110.H1_H1 ;  /* 0x3000006eff3a7230 */ /* 0x000fe40000004100 */
[----:B------:R-:W-:Y:S02]  /*13d10*/  HADD2.F32 R112, -RZ, R112.H0_H0 ;  /* 0x20000070ff707230 */ /* 0x000fe40000004100 */
[----:B------:R-:W-:-:S02]  /*13d20*/  HADD2.F32 R110, -RZ, R110.H0_H0 ;  /* 0x2000006eff6e7230 */ /* 0x000fc40000004100 */
        /* <DEDUP_REMOVED lines=8> */
[----:B------:R-:W-:Y:S02]  /*13db0*/  LOP3.LUT R3, R3, R78, RZ, 0x3c, !PT ;  /* 0x0000004e03037212 */ /* 0x000fe400078e3cff */
[--C-:B------:R-:W-:Y:S02]  /*13dc0*/  SHF.R.U64 R21, R44, 0x10, R45.reuse ;  /* 0x000000102c157819 */ /* 0x100fe4000000122d */
[----:B------:R-:W-:Y:S02]  /*13dd0*/  LOP3.LUT R20, R20, 0x7fffe000, RZ, 0xc0, !PT ;  /* 0x7fffe00014147812 */ /* 0x000fe400078ec0ff */
[----:B------:R-:W-:Y:S01]  /*13de0*/  SHF.R.U32.HI R44, RZ, 0x10, R45 ;  /* 0x00000010ff2c7819 */ /* 0x000fe2000001162d */
[----:B------:R-:W-:Y:S01]  /*13df0*/  HADD2.F32 R21, -RZ, R21.H0_H0 ;  /* 0x20000015ff157230 */ /* 0x000fe20000004100 */
[----:B-----5:R-:W-:Y:S02]  /*13e00*/  IADD3 R3, R3, R20, R77 ;  /* 0x0000001403037210 */ /* 0x020fe40007ffe04d */
[--C-:B------:R-:W-:Y:S01]  /*13e10*/  SHF.R.U64 R20, R52, 0x10, R53.reuse ;  /* 0x0000001034147819 */ /* 0x100fe20000001235 */
[----:B------:R-:W-:Y:S01]  /*13e20*/  HADD2.F32 R44, -RZ, R44.H0_H0 ;  /* 0x2000002cff2c7230 */ /* 0x000fe20000004100 */
[----:B------:R-:W-:Y:S01]  /*13e30*/  SHF.R.U32.HI R52, RZ, 0x10, R53 ;  /* 0x00000010ff347819 */ /* 0x000fe20000011635 */
[----:B------:R-:W-:Y:S01]  /*13e40*/  IMAD R3, R3, 0x2, R23 ;  /* 0x0000000203037824 */ /* 0x000fe200078e0217 */
[----:B------:R-:W-:Y:S01]  /*13e50*/  SHF.R.U32.HI R53, RZ, 0x10, R47 ;  /* 0x00000010ff357819 */ /* 0x000fe2000001162f */
[----:B------:R-:W-:Y:S01]  /*13e60*/  HADD2.F32 R20, -RZ, R20.H0_H0 ;  /* 0x20000014ff147230 */ /* 0x000fe20000004100 */
[--C-:B------:R-:W-:Y:S01]  /*13e70*/  SHF.R.U64 R45, R54, 0x10, R55.reuse ;  /* 0x00000010362d7819 */ /* 0x100fe20000001237 */
[----:B------:R-:W-:Y:S01]  /*13e80*/  HADD2.F32 R52, -RZ, R52.H0_H0 ;  /* 0x20000034ff347230 */ /* 0x000fe20000004100 */
[----:B------:R-:W1:Y:S01]  /*13e90*/  LDS.128 R48, [R3+0x14400] ;  /* 0x0144000003307984 */ /* 0x000e620000000c00 */
[----:B------:R-:W-:Y:S01]  /*13ea0*/  SHF.R.U32.HI R54, RZ, 0x10, R55 ;  /* 0x00000010ff367819 */ /* 0x000fe20000011637 */
[----:B------:R-:W-:-:S02]  /*13eb0*/  HADD2.F32 R53, -RZ, R53.H0_H0 ;  /* 0x20000035ff357230 */ /* 0x000fc40000004100 */
[----:B------:R-:W-:Y:S02]  /*13ec0*/  HADD2.F32 R45, -RZ, R45.H0_H0 ;  /* 0x2000002dff2d7230 */ /* 0x000fe40000004100 */
[----:B------:R-:W-:Y:S02]  /*13ed0*/  HADD2.F32 R54, -RZ, R54.H0_H0 ;  /* 0x20000036ff367230 */ /* 0x000fe40000004100 */
[--C-:B0-----:R-:W-:Y:S02]  /*13ee0*/  HADD2.F32 R47, -RZ, R41.reuse.H0_H0 ;  /* 0x20000029ff2f7230 */ /* 0x101fe40000004100 */
[----:B------:R-:W-:Y:S02]  /*13ef0*/  HADD2.F32 R55, -RZ, R41.H1_H1 ;  /* 0x30000029ff377230 */ /* 0x000fe40000004100 */
[----:B------:R-:W-:Y:S02]  /*13f00*/  HADD2.F32 R41, -RZ, R40.H0_H0 ;  /* 0x20000028ff297230 */ /* 0x000fe40000004100 */
[----:B------:R-:W-:-:S02]  /*13f10*/  HADD2.F32 R56, -RZ, R42.H0_H0 ;  /* 0x2000002aff387230 */ /* 0x000fc40000004100 */
[--C-:B------:R-:W-:Y:S02]  /*13f20*/  HADD2.F32 R57, -RZ, R43.reuse.H0_H0 ;  /* 0x2000002bff397230 */ /* 0x100fe40000004100 */
[----:B------:R-:W-:Y:S02]  /*13f30*/  HADD2.F32 R43, -RZ, R43.H1_H1 ;  /* 0x3000002bff2b7230 */ /* 0x000fe40000004100 */
[----:B------:R-:W-:Y:S02]  /*13f40*/  HADD2.F32 R40, -RZ, R40.H1_H1 ;  /* 0x30000028ff287230 */ /* 0x000fe40000004100 */
[----:B------:R-:W-:Y:S02]  /*13f50*/  HADD2.F32 R42, -RZ, R42.H1_H1 ;  /* 0x3000002aff2a7230 */ /* 0x000fe40000004100 */
[--C-:B-1----:R-:W-:Y:S02]  /*13f60*/  HADD2.F32 R59, -RZ, R49.reuse.H0_H0 ;  /* 0x20000031ff3b7230 */ /* 0x102fe40000004100 */
[----:B------:R-:W-:-:S02]  /*13f70*/  HADD2.F32 R61, -RZ, R49.H1_H1 ;  /* 0x30000031ff3d7230 */ /* 0x000fc40000004100 */
[----:B------:R-:W-:Y:S02]  /*13f80*/  HADD2.F32 R49, -RZ, R48.H0_H0 ;  /* 0x20000030ff317230 */ /* 0x000fe40000004100 */
[C---:B------:R-:W-:Y:S01]  /*13f90*/  FMUL.FTZ R63, R59.reuse, R60 ;  /* 0x0000003c3b3f7220 */ /* 0x040fe20000410000 */
[-C--:B------:R-:W-:Y:S01]  /*13fa0*/  FMUL.FTZ R59, R59, R58.reuse ;  /* 0x0000003a3b3b7220 */ /* 0x080fe20000410000 */
[----:B------:R-:W-:Y:S02]  /*13fb0*/  HADD2.F32 R62, -RZ, R50.H0_H0 ;  /* 0x20000032ff3e7230 */ /* 0x000fe40000004100 */
[----:B------:R-:W-:Y:S01]  /*13fc0*/  FFMA.FTZ R63, R47, R58, -R63 ;  /* 0x0000003a2f3f7223 */ /* 0x000fe2000001083f */
[----:B------:R-:W-:Y:S01]  /*13fd0*/  FMUL.FTZ R58, R61, R44 ;  /* 0x0000002c3d3a7220 */ /* 0x000fe20000410000 */
[----:B------:R-:W-:Y:S01]  /*13fe0*/  FFMA.FTZ R59, R47, R60, R59 ;  /* 0x0000003c2f3b7223 */ /* 0x000fe2000001003b */
[----:B------:R-:W-:Y:S01]  /*13ff0*/  FMUL.FTZ R61, R61, R52 ;  /* 0x000000343d3d7220 */ /* 0x000fe20000410000 */
[----:B------:R-:W-:Y:S01]  /*14000*/  FMUL.FTZ R47, R49, R112 ;  /* 0x00000070312f7220 */ /* 0x000fe20000410000 */
[----:B------:R-:W-:Y:S01]  /*14010*/  FFMA.FTZ R58, R55, R52, -R58 ;  /* 0x00000034373a7223 */ /* 0x000fe2000001083a */
[----:B------:R-:W-:-:S02]  /*14020*/  HADD2.F32 R52, -RZ, R111.H0_H0 ;  /* 0x2000006fff347230 */ /* 0x000fc40000004100 */
[----:B------:R-:W-:Y:S01]  /*14030*/  FMUL.FTZ R49, R49, R110 ;  /* 0x0000006e31317220 */ /* 0x000fe20000410000 */
[----:B------:R-:W-:Y:S01]  /*14040*/  FFMA.FTZ R61, R55, R44, R61 ;  /* 0x0000002c373d7223 */ /* 0x000fe2000001003d */
[C---:B------:R-:W-:Y:S01]  /*14050*/  FFMA.FTZ R110, R41.reuse, R110, -R47 ;  /* 0x0000006e296e7223 */ /* 0x040fe2000001082f */
[----:B------:R-:W-:Y:S02]  /*14060*/  HADD2.F32 R64, -RZ, R51.H0_H0 ;  /* 0x20000033ff407230 */ /* 0x000fe40000004100 */
[----:B------:R-:W-:Y:S01]  /*14070*/  FFMA.FTZ R44, R41, R112, R49 ;  /* 0x00000070292c7223 */ /* 0x000fe20000010031 */
[----:B------:R-:W-:Y:S02]  /*14080*/  HADD2.F32 R47, -RZ, R109.H0_H0 ;  /* 0x2000006dff2f7230 */ /* 0x000fe40000004100 */
[----:B------:R-:W-:Y:S01]  /*14090*/  FMUL.FTZ R49, R62, R52 ;  /* 0x000000343e317220 */ /* 0x000fe20000410000 */
[----:B------:R-:W-:Y:S02]  /*140a0*/  HADD2.F32 R51, -RZ, R51.H1_H1 ;  /* 0x30000033ff337230 */ /* 0x000fe40000004100 */
[----:B------:R-:W-:-:S02]  /*140b0*/  HADD2.F32 R48, -RZ, R48.H1_H1 ;  /* 0x30000030ff307230 */ /* 0x000fc40000004100 */
[-C--:B------:R-:W-:Y:S01]  /*140c0*/  FMUL.FTZ R62, R62, R47.reuse ;  /* 0x0000002f3e3e7220 */ /* 0x080fe20000410000 */
[C---:B------:R-:W-:Y:S01]  /*140d0*/  FFMA.FTZ R49, R56.reuse, R47, -R49 ;  /* 0x0000002f38317223 */ /* 0x040fe20000010831 */
[----:B------:R-:W-:Y:S02]  /*140e0*/  HADD2.F32 R111, -RZ, R111.H1_H1 ;  /* 0x3000006fff6f7230 */ /* 0x000fe40000004100 */
[C---:B------:R-:W-:Y:S01]  /*140f0*/  FMUL.FTZ R47, R51.reuse, R53 ;  /* 0x00000035332f7220 */ /* 0x040fe20000410000 */
[----:B------:R-:W-:Y:S02]  /*14100*/  HADD2.F32 R50, -RZ, R50.H1_H1 ;  /* 0x30000032ff327230 */ /* 0x000fe40000004100 */
[----:B------:R-:W-:Y:S01]  /*14110*/  FMUL.FTZ R51, R51, R54 ;  /* 0x0000003633337220 */ /* 0x000fe20000410000 */
[----:B------:R-:W-:Y:S02]  /*14120*/  HADD2.F32 R109, -RZ, R109.H1_H1 ;  /* 0x3000006dff6d7230 */ /* 0x000fe40000004100 */
[----:B------:R-:W-:Y:S01]  /*14130*/  FFMA.FTZ R62, R56, R52, R62 ;  /* 0x00000034383e7223 */ /* 0x000fe2000001003e */
[----:B------:R-:W-:Y:S01]  /*14140*/  FMUL.FTZ R52, R48, R21 ;  /* 0x0000001530347220 */ /* 0x000fe20000410000 */
[----:B------:R-:W-:Y:S01]  /*14150*/  FMUL.FTZ R41, R64, R111 ;  /* 0x0000006f40297220 */ /* 0x000fe20000410000 */
[C---:B------:R-:W-:Y:S01]  /*14160*/  FFMA.FTZ R47, R43.reuse, R54, -R47 ;  /* 0x000000362b2f7223 */ /* 0x040fe2000001082f */
[----:B------:R-:W-:Y:S01]  /*14170*/  FFMA.FTZ R51, R43, R53, R51 ;  /* 0x000000352b337223 */ /* 0x000fe20000010033 */
[----:B------:R-:W-:Y:S01]  /*14180*/  FMUL.FTZ R48, R48, R20 ;  /* 0x0000001430307220 */ /* 0x000fe20000410000 */
[----:B------:R-:W-:Y:S01]  /*14190*/  FMUL.FTZ R43, R50, R46 ;  /* 0x0000002e322b7220 */ /* 0x000fe20000410000 */
[----:B------:R-:W-:Y:S01]  /*141a0*/  FMUL.FTZ R64, R64, R109 ;  /* 0x0000006d40407220 */ /* 0x000fe20000410000 */
[----:B------:R-:W-:Y:S01]  /*141b0*/  FMUL.FTZ R50, R50, R45 ;  /* 0x0000002d32327220 */ /* 0x000fe20000410000 */
[C---:B------:R-:W-:Y:S01]  /*141c0*/  FFMA.FTZ R41, R57.reuse, R109, -R41 ;  /* 0x0000006d39297223 */ /* 0x040fe20000010829 */
[C---:B------:R-:W-:Y:S01]  /*141d0*/  FFMA.FTZ R21, R40.reuse, R21, R48 ;  /* 0x0000001528157223 */ /* 0x040fe20000010030 */
[----:B------:R-:W-:Y:S01]  /*141e0*/  FFMA.FTZ R20, R40, R20, -R52 ;  /* 0x0000001428147223 */ /* 0x000fe20000010834 */
        /* <DEDUP_REMOVED lines=13> */
.L_x_2855:
[----:B------:R-:W-:Y:S05]  /*142c0*/  BSYNC B1 ;  /* 0x0000000000017941 */ /* 0x000fea0003800000 */
.L_x_2854:
[----:B----4-:R-:W-:Y:S01]  /*142d0*/  VIADD R3, R225, 0x40 ;  /* 0x00000040e1037836 */ /* 0x010fe20000000000 */
[----:B------:R-:W-:Y:S04]  /*142e0*/  BSSY B1, `(.L_x_2858) ;  /* 0x00000dd000017945 */ /* 0x000fe80003800000 */
[----:B------:R-:W-:-:S13]  /*142f0*/  ISETP.GE.AND P0, PT, R3, R0, PT ;  /* 0x000000000300720c */ /* 0x000fda0003f06270 */
[----:B------:R-:W-:Y:S05]  /*14300*/  @P0 BRA `(.L_x_2859) ;  /* 0x0000000c00680947 */ /* 0x000fea0003800000 */
[----:B0-----:R0:W5:Y:S01]  /*14310*/  LDL R59, [R1+0x54] ;  /* 0x00005400013b7983 */ /* 0x0011620000100800 */
[----:B------:R-:W4:Y:S01]  /*14320*/  LDC R3, c[0x0][0x3f4] ;  /* 0x0000fd00ff037b82 */ /* 0x000f220000000800 */
[C---:B------:R-:W-:Y:S01]  /*14330*/  IADD3 R61, R225.reuse, 0x40, RZ ;  /* 0x00000040e13d7810 */ /* 0x040fe20007ffe0ff */
[----:B------:R-:W-:Y:S01]  /*14340*/  VIADD R63, R225, 0x40 ;  /* 0x00000040e13f7836 */ /* 0x000fe20000000000 */
[----:B------:R-:W-:Y:S03]  /*14350*/  BSSY B2, `(.L_x_2860) ;  /* 0x0000069000027945 */ /* 0x000fe60003800000 */
[----:B------:R-:W-:Y:S02]  /*14360*/  IMAD.SHL.U32 R61, R61, 0x40, RZ ;  /* 0x000000403d3d7824 */ /* 0x000fe400078e00ff */
[----:B------:R-:W-:-:S03]  /*14370*/  IMAD.SHL.U32 R63, R63, 0x40, RZ ;  /* 0x000000403f3f7824 */ /* 0x000fc600078e00ff */
[----:B------:R-:W-:Y:S02]  /*14380*/  LOP3.LUT R61, R61, 0x1c0, RZ, 0xc0, !PT ;  /* 0x000001c03d3d7812 */ /* 0x000fe400078ec0ff */
[----:B------:R-:W-:Y:S02]  /*14390*/  LOP3.LUT R63, R63, 0x1c0, RZ, 0xc0, !PT ;  /* 0x000001c03f3f7812 */ /* 0x000fe400078ec0ff */
[----:B------:R-:W-:Y:S02]  /*143a0*/  SHF.R.U32.HI R61, RZ, 0x3, R61 ;  /* 0x00000003ff3d7819 */ /* 0x000fe4000001163d */
[-C--:B----4-:R-:W-:Y:S02]  /*143b0*/  ISETP.GE.AND P0, PT, R16, R3.reuse, PT ;  /* 0x000000031000720c */ /* 0x090fe40003f06270 */
[----:B------:R-:W-:-:S11]  /*143c0*/  ISETP.GE.AND P1, PT, R214, R3, PT ;  /* 0x00000003d600720c */ /* 0x000fd60003f26270 */
[----:B0-----:R-:W-:Y:S05]  /*143d0*/  @P0 BRA `(.L_x_2861) ;  /* 0x0000000400800947 */ /* 0x001fea0003800000 */
[----:B--2---:R-:W2:Y:S04]  /*143e0*/  LDL R20, [R1+0x80] ;  /* 0x0000800001147983 */ /* 0x004ea80000100800 */
[----:B------:R-:W4:Y:S01]  /*143f0*/  LDL R64, [R1+0x1b0] ;  /* 0x0001b00001407983 */ /* 0x000f220000100800 */
[--C-:B------:R-:W-:Y:S01]  /*14400*/  HADD2.F32 R53, -RZ, R106.reuse.H1_H1 ;  /* 0x3000006aff357230 */ /* 0x100fe20000004100 */
[----:B------:R-:W-:Y:S01]  /*14410*/  SHF.R.U64 R30, R30, 0x10, R31 ;  /* 0x000000101e1e7819 */ /* 0x000fe2000000121f */
[--C-:B------:R-:W-:Y:S02]  /*14420*/  HADD2.F32 R51, -RZ, R107.reuse.H1_H1 ;  /* 0x3000006bff337230 */ /* 0x100fe40000004100 */
[----:B------:R-:W-:Y:S02]  /*14430*/  HADD2.F32 R106, -RZ, R106.H0_H0 ;  /* 0x2000006aff6a7230 */ /* 0x000fe40000004100 */
[----:B------:R-:W-:Y:S01]  /*14440*/  HADD2.F32 R107, -RZ, R107.H0_H0 ;  /* 0x2000006bff6b7230 */ /* 0x000fe20000004100 */
[----:B--2---:R-:W-:-:S04]  /*14450*/  LEA.HI R20, R3, R20, RZ, 0x1d ;  /* 0x0000001403147211 */ /* 0x004fc800078fe8ff */
[----:B------:R-:W-:Y:S01]  /*14460*/  SHF.R.S32.HI R41, RZ, 0x1f, R20 ;  /* 0x0000001fff297819 */ /* 0x000fe20000011414 */
[----:B-1----:R-:W-:-:S03]  /*14470*/  IMAD.SHL.U32 R21, R20, 0x8, RZ ;  /* 0x0000000814157824 */ /* 0x002fc600078e00ff */
[----:B------:R-:W-:Y:S02]  /*14480*/  LEA.HI R41, R41, R20, RZ, 0x3 ;  /* 0x0000001429297211 */ /* 0x000fe400078f18ff */
[----:B------:R-:W-:Y:S02]  /*14490*/  LOP3.LUT R20, R63, 0x38, R21, 0xf8, !PT ;  /* 0x000000383f147812 */ /* 0x000fe400078ef815 */
[----:B------:R-:W-:Y:S02]  /*144a0*/  SHF.L.U32 R41, R41, 0xa, RZ ;  /* 0x0000000a29297819 */ /* 0x000fe400000006ff */
[----:B------:R-:W-:Y:S02]  /*144b0*/  LOP3.LUT R20, R20, R61, RZ, 0x3c, !PT ;  /* 0x0000003d14147212 */ /* 0x000fe400078e3cff */
[----:B------:R-:W-:Y:S02]  /*144c0*/  LOP3.LUT R21, R41, 0x7fffe000, RZ, 0xc0, !PT ;  /* 0x7fffe00029157812 */ /* 0x000fe400078ec0ff */
[----:B----4-:R-:W0:Y:S02]  /*144d0*/  LDS.128 R40, [R64] ;  /* 0x0000000040287984 */ /* 0x010e240000000c00 */
[----:B-----5:R-:W-:-:S02]  /*144e0*/  IADD3 R20, R20, R21, R59 ;  /* 0x0000001514147210 */ /* 0x020fc40007ffe03b */
[----:B------:R-:W-:Y:S02]  /*144f0*/  SHF.R.U64 R21, R28, 0x10, R29 ;  /* 0x000000101c157819 */ /* 0x000fe4000000121d */
[----:B------:R-:W-:Y:S01]  /*14500*/  SHF.R.U64 R28, R32, 0x10, R33 ;  /* 0x00000010201c7819 */ /* 0x000fe20000001221 */
[----:B------:R-:W-:Y:S01]  /*14510*/  IMAD R20, R20, 0x2, R23 ;  /* 0x0000000214147824 */ /* 0x000fe200078e0217 */
[----:B------:R-:W-:Y:S01]  /*14520*/  SHF.R.U32.HI R32, RZ, 0x10, R33 ;  /* 0x00000010ff207819 */ /* 0x000fe20000011621 */
[----:B------:R-:W-:Y:S01]  /*14530*/  HADD2.F32 R21, -RZ, R21.H0_H0 ;  /* 0x20000015ff157230 */ /* 0x000fe20000004100 */
[----:B------:R-:W-:Y:S02]  /*14540*/  SHF.R.U32.HI R33, RZ, 0x10, R31 ;  /* 0x00000010ff217819 */ /* 0x000fe4000001161f */
[----:B------:R-:W1:Y:S01]  /*14550*/  LDS.128 R44, [R20+0x14400] ;  /* 0x01440000142c7984 */ /* 0x000e620000000c00 */
[----:B------:R-:W-:Y:S01]  /*14560*/  SHF.R.U32.HI R29, RZ, 0x10, R29 ;  /* 0x00000010ff1d7819 */ /* 0x000fe2000001161d */
[----:B------:R-:W-:Y:S01]  /*14570*/  HADD2.F32 R32, -RZ, R32.H0_H0 ;  /* 0x20000020ff207230 */ /* 0x000fe20000004100 */
[----:B------:R-:W-:-:S02]  /*14580*/  SHF.R.U64 R31, R34, 0x10, R35 ;  /* 0x00000010221f7819 */ /* 0x000fc40000001223 */
[----:B------:R-:W-:Y:S01]  /*14590*/  SHF.R.U32.HI R35, RZ, 0x10, R35 ;  /* 0x00000010ff237819 */ /* 0x000fe20000011623 */
        /* <DEDUP_REMOVED lines=8> */
[--C-:B-1----:R-:W-:Y:S02]  /*14620*/  HADD2.F32 R52, -RZ, R45.reuse.H0_H0 ;  /* 0x2000002dff347230 */ /* 0x102fe40000004100 */
[----:B------:R-:W-:Y:S02]  /*14630*/  HADD2.F32 R54, -RZ, R45.H1_H1 ;  /* 0x3000002dff367230 */ /* 0x000fe40000004100 */
[----:B------:R-:W-:Y:S02]  /*14640*/  HADD2.F32 R45, -RZ, R44.H0_H0 ;  /* 0x2000002cff2d7230 */ /* 0x000fe40000004100 */
[C---:B------:R-:W-:Y:S01]  /*14650*/  FMUL.FTZ R56, R52.reuse, R53 ;  /* 0x0000003534387220 */ /* 0x040fe20000410000 */
[----:B------:R-:W-:Y:S01]  /*14660*/  FMUL.FTZ R52, R52, R51 ;  /* 0x0000003334347220 */ /* 0x000fe20000410000 */
[----:B------:R-:W-:-:S02]  /*14670*/  HADD2.F32 R55, -RZ, R46.H0_H0 ;  /* 0x2000002eff377230 */ /* 0x000fc40000004100 */
[----:B------:R-:W-:Y:S01]  /*14680*/  FFMA.FTZ R56, R34, R51, -R56 ;  /* 0x0000003322387223 */ /* 0x000fe20000010838 */
[C---:B------:R-:W-:Y:S01]  /*14690*/  FMUL.FTZ R51, R54.reuse, R32 ;  /* 0x0000002036337220 */ /* 0x040fe20000410000 */
[----:B------:R-:W-:Y:S01]  /*146a0*/  FMUL.FTZ R54, R54, R29 ;  /* 0x0000001d36367220 */ /* 0x000fe20000410000 */
[----:B------:R-:W-:Y:S01]  /*146b0*/  FFMA.FTZ R52, R34, R53, R52 ;  /* 0x0000003522347223 */ /* 0x000fe20000010034 */
[C---:B------:R-:W-:Y:S01]  /*146c0*/  FMUL.FTZ R34, R45.reuse, R106 ;  /* 0x0000006a2d227220 */ /* 0x040fe20000410000 */
[C---:B------:R-:W-:Y:S01]  /*146d0*/  FFMA.FTZ R29, R48.reuse, R29, -R51 ;  /* 0x0000001d301d7223 */ /* 0x040fe20000010833 */
[----:B------:R-:W-:Y:S02]  /*146e0*/  HADD2.F32 R51, -RZ, R105.H0_H0 ;  /* 0x20000069ff337230 */ /* 0x000fe40000004100 */
[----:B------:R-:W-:Y:S01]  /*146f0*/  FFMA.FTZ R54, R48, R32, R54 ;  /* 0x0000002030367223 */ /* 0x000fe20000010036 */
[----:B------:R-:W-:Y:S01]  /*14700*/  FMUL.FTZ R45, R45, R107 ;  /* 0x0000006b2d2d7220 */ /* 0x000fe20000410000 */
[----:B------:R-:W-:-:S02]  /*14710*/  HADD2.F32 R48, -RZ, R108.H0_H0 ;  /* 0x2000006cff307230 */ /* 0x000fc40000004100 */
[----:B------:R-:W-:Y:S01]  /*14720*/  FFMA.FTZ R34, R41, R107, -R34 ;  /* 0x0000006b29227223 */ /* 0x000fe20000010822 */
[----:B------:R-:W-:Y:S01]  /*14730*/  FMUL.FTZ R60, R55, R51 ;  /* 0x00000033373c7220 */ /* 0x000fe20000410000 */
[----:B------:R-:W-:Y:S02]  /*14740*/  HADD2.F32 R57, -RZ, R47.H0_H0 ;  /* 0x2000002fff397230 */ /* 0x000fe40000004100 */
[----:B------:R-:W-:Y:S01]  /*14750*/  FFMA.FTZ R32, R41, R106, R45 ;  /* 0x0000006a29207223 */ /* 0x000fe2000001002d */
[----:B------:R-:W-:Y:S02]  /*14760*/  HADD2.F32 R108, -RZ, R108.H1_H1 ;  /* 0x3000006cff6c7230 */ /* 0x000fe40000004100 */
[-C--:B------:R-:W-:Y:S01]  /*14770*/  FFMA.FTZ R41, R49, R48.reuse, -R60 ;  /* 0x0000003031297223 */ /* 0x080fe2000001083c */
[----:B------:R-:W-:Y:S02]  /*14780*/  HADD2.F32 R105, -RZ, R105.H1_H1 ;  /* 0x30000069ff697230 */ /* 0x000fe40000004100 */
[----:B------:R-:W-:Y:S01]  /*14790*/  FMUL.FTZ R58, R55, R48 ;  /* 0x00000030373a7220 */ /* 0x000fe20000410000 */
[----:B------:R-:W-:-:S02]  /*147a0*/  HADD2.F32 R60, -RZ, R33.H0_H0 ;  /* 0x20000021ff3c7230 */ /* 0x000fc40000004100 */
[CC--:B------:R-:W-:Y:S01]  /*147b0*/  FMUL.FTZ R62, R57.reuse, R108.reuse ;  /* 0x0000006c393e7220 */ /* 0x0c0fe20000410000 */
[----:B------:R-:W-:Y:S02]  /*147c0*/  HADD2.F32 R47, -RZ, R47.H1_H1 ;  /* 0x3000002fff2f7230 */ /* 0x000fe40000004100 */
[----:B------:R-:W-:Y:S01]  /*147d0*/  FMUL.FTZ R33, R57, R105 ;  /* 0x0000006939217220 */ /* 0x000fe20000410000 */
[----:B------:R-:W-:Y:S02]  /*147e0*/  HADD2.F32 R48, -RZ, R35.H0_H0 ;  /* 0x20000023ff307230 */ /* 0x000fe40000004100 */
[----:B------:R-:W-:Y:S01]  /*147f0*/  FFMA.FTZ R49, R49, R51, R58 ;  /* 0x0000003331317223 */ /* 0x000fe2000001003a */
[C---:B------:R-:W-:Y:S01]  /*14800*/  FFMA.FTZ R35, R50.reuse, R105, R62 ;  /* 0x0000006932237223 */ /* 0x040fe2000001003e */
[----:B------:R-:W-:Y:S01]  /*14810*/  FFMA.FTZ R108, R50, R108, -R33 ;  /* 0x0000006c326c7223 */ /* 0x000fe20000010821 */
        /* <DEDUP_REMOVED lines=8> */
[----:B------:R-:W-:Y:S02]  /*148a0*/  HADD2.F32 R40, -RZ, R40.H1_H1 ;  /* 0x30000028ff287230 */ /* 0x000fe40000004100 */
[----:B------:R-:W-:Y:S01]  /*148b0*/  FMUL.FTZ R43, R44, R45 ;  /* 0x0000002d2c2b7220 */ /* 0x000fe20000410000 */
[----:B------:R-:W-:-:S02]  /*148c0*/  HADD2.F32 R42, -RZ, R42.H1_H1 ;  /* 0x3000002aff2a7230 */ /* 0x000fc40000004100 */
[----:B------:R-:W-:Y:S01]  /*148d0*/  FMUL.FTZ R51, R46, R31 ;  /* 0x0000001f2e337220 */ /* 0x000fe20000410000 */
[----:B------:R-:W-:Y:S01]  /*148e0*/  FMUL.FTZ R44, R44, R21 ;  /* 0x000000152c2c7220 */ /* 0x000fe20000410000 */
[----:B------:R-:W-:Y:S01]  /*148f0*/  FMUL.FTZ R46, R46, R47 ;  /* 0x0000002f2e2e7220 */ /* 0x000fe20000410000 */
[----:B------:R-:W-:Y:S01]  /*14900*/  FFMA.FTZ R43, R40, R21, -R43 ;  /* 0x00000015282b7223 */ /* 0x000fe2000001082b */
[----:B------:R-:W-:Y:S01]  /*14910*/  FFMA.FTZ R30, R42, R47, -R51 ;  /* 0x0000002f2a1e7223 */ /* 0x000fe20000010833 */
[----:B------:R-:W-:Y:S01]  /*14920*/  FFMA.FTZ R45, R40, R45, R44 ;  /* 0x0000002d282d7223 */ /* 0x000fe2000001002c */
        /* <DEDUP_REMOVED lines=8> */
[----:B------:R-:W-:Y:S02]  /*149b0*/  F2FP.F16.F32.PACK_AB R32, R45, R32 ;  /* 0x000000202d20723e */ /* 0x000fe400000000ff */
[----:B------:R-:W-:-:S05]  /*149c0*/  F2FP.F16.F32.PACK_AB R34, R46, R49 ;  /* 0x000000312e22723e */ /* 0x000fca00000000ff */
[----:B------:R0:W-:Y:S02]  /*149d0*/  STS.128 [R20+0x14400], R32 ;  /* 0x0144002014007388 */ /* 0x0001e40000000c00 */
.L_x_2861:
[----:B------:R-:W-:Y:S05]  /*149e0*/  BSYNC B2 ;  /* 0x0000000000027941 */ /* 0x000fea0003800000 */
.L_x_2860:
[----:B------:R-:W-:Y:S05]  /*149f0*/  @P1 BRA `(.L_x_2859) ;  /* 0x0000000400ac1947 */ /* 0x000fea0003800000 */
[----:B-1----:R-:W4:Y:S04]  /*14a00*/  LDL R21, [R1+0x12c] ;  /* 0x00012c0001157983 */ /* 0x002f280000100800 */
[----:B0-2---:R-:W2:Y:S01]  /*14a10*/  LDL R20, [R1+0x11c] ;  /* 0x00011c0001147983 */ /* 0x005ea20000100800 */
[----:B------:R-:W-:Y:S01]  /*14a20*/  SHF.R.U32.HI R43, RZ, 0x10, R37 ;  /* 0x00000010ff2b7819 */ /* 0x000fe20000011625 */
[----:B------:R-:W-:Y:S01]  /*14a30*/  HADD2.F32 R49, -RZ, R96.H1_H1 ;  /* 0x30000060ff317230 */ /* 0x000fe20000004100 */
[----:B------:R-:W-:Y:S01]  /*14a40*/  SHF.R.U32.HI R40, RZ, 0x10, R25 ;  /* 0x00000010ff287819 */ /* 0x000fe20000011619 */
[----:B------:R-:W-:Y:S02]  /*14a50*/  HADD2.F32 R51, -RZ, R95.H1_H1 ;  /* 0x3000005fff337230 */ /* 0x000fe40000004100 */
[----:B------:R-:W-:-:S02]  /*14a60*/  HADD2.F32 R50, -RZ, R43.H0_H0 ;  /* 0x2000002bff327230 */ /* 0x000fc40000004100 */
[----:B------:R-:W-:Y:S02]  /*14a70*/  HADD2.F32 R48, -RZ, R95.H0_H0 ;  /* 0x2000005fff307230 */ /* 0x000fe40000004100 */
[----:B------:R-:W-:Y:S02]  /*14a80*/  HADD2.F32 R96, -RZ, R96.H0_H0 ;  /* 0x20000060ff607230 */ /* 0x000fe40000004100 */
[----:B----4-:R-:W-:Y:S01]  /*14a90*/  IMAD.MOV.U32 R28, RZ, RZ, R21 ;  /* 0x000000ffff1c7224 */ /* 0x010fe200078e0015 */
[----:B------:R-:W-:Y:S02]  /*14aa0*/  SHF.R.S32.HI R21, RZ, 0x1f, R214 ;  /* 0x0000001fff157819 */ /* 0x000fe400000114d6 */
[----:B--2---:R-:W-:Y:S02]  /*14ab0*/  R2UR UR4, R20 ;  /* 0x00000000140472ca */ /* 0x004fe400000e0000 */
[----:B------:R-:W-:Y:S02]  /*14ac0*/  LEA.HI R20, R21, R214, RZ, 0x6 ;  /* 0x000000d615147211 */ /* 0x000fe400078f30ff */
[----:B------:R-:W-:-:S02]  /*14ad0*/  LEA.HI R3, R3, R28, RZ, 0x1d ;  /* 0x0000001c03037211 */ /* 0x000fc400078fe8ff */
[----:B------:R-:W-:Y:S01]  /*14ae0*/  LEA.HI R21, R21, R214, RZ, 0x3 ;  /* 0x000000d615157211 */ /* 0x000fe200078f18ff */
[----:B------:R-:W-:Y:S01]  /*14af0*/  IMAD.SHL.U32 R20, R20, 0x80, RZ ;  /* 0x0000008014147824 */ /* 0x000fe200078e00ff */
[----:B------:R-:W-:Y:S02]  /*14b00*/  SHF.R.S32.HI R28, RZ, 0x1f, R3 ;  /* 0x0000001fff1c7819 */ /* 0x000fe40000011403 */
[----:B------:R-:W-:Y:S02]  /*14b10*/  LOP3.LUT R29, R63, 0x38, R21, 0xf8, !PT ;  /* 0x000000383f1d7812 */ /* 0x000fe400078ef815 */
[----:B------:R-:W-:Y:S01]  /*14b20*/  LOP3.LUT R21, R20, 0xffffe000, RZ, 0xc0, !PT ;  /* 0xffffe00014157812 */ /* 0x000fe200078ec0ff */
[----:B------:R-:W-:Y:S01]  /*14b30*/  IMAD.SHL.U32 R20, R3, 0x8, RZ ;  /* 0x0000000803147824 */ /* 0x000fe200078e00ff */
[----:B------:R-:W-:Y:S02]  /*14b40*/  LEA.HI R28, R28, R3, RZ, 0x3 ;  /* 0x000000031c1c7211 */ /* 0x000fe400078f18ff */
[----:B------:R-:W-:-:S02]  /*14b50*/  LOP3.LUT R30, R29, R61, RZ, 0x3c, !PT ;  /* 0x0000003d1d1e7212 */ /* 0x000fc400078e3cff */
[----:B------:R-:W-:Y:S02]  /*14b60*/  LOP3.LUT R20, R63, 0x38, R20, 0xf8, !PT ;  /* 0x000000383f147812 */ /* 0x000fe400078ef814 */
[----:B------:R-:W-:Y:S02]  /*14b70*/  SHF.L.U32 R28, R28, 0xa, RZ ;  /* 0x0000000a1c1c7819 */ /* 0x000fe400000006ff */
[----:B-----5:R-:W-:Y:S02]  /*14b80*/  IADD3 R3, R30, R21, R59 ;  /* 0x000000151e037210 */ /* 0x020fe40007ffe03b */
[----:B------:R-:W-:Y:S02]  /*14b90*/  LOP3.LUT R20, R20, R61, RZ, 0x3c, !PT ;  /* 0x0000003d14147212 */ /* 0x000fe400078e3cff */
[----:B------:R-:W-:Y:S02]  /*14ba0*/  LOP3.LUT R21, R28, 0x7fffe000, RZ, 0xc0, !PT ;  /* 0x7fffe0001c157812 */ /* 0x000fe400078ec0ff */
[----:B------:R-:W-:-:S02]  /*14bb0*/  LEA R3, R3, UR4, 0x1 ;  /* 0x0000000403037c11 */ /* 0x000fc4000f8e08ff */
[----:B------:R-:W-:Y:S02]  /*14bc0*/  IADD3 R20, R20, R21, R59 ;  /* 0x0000001514147210 */ /* 0x000fe40007ffe03b */
[----:B------:R-:W-:Y:S01]  /*14bd0*/  SHF.R.U64 R21, R24, 0x10, R25 ;  /* 0x0000001018157819 */ /* 0x000fe20000001219 */
[----:B------:R-:W0:Y:S01]  /*14be0*/  LDS.128 R28, [R3] ;  /* 0x00000000031c7984 */ /* 0x000e220000000c00 */
[----:B------:R-:W-:Y:S01]  /*14bf0*/  SHF.R.U64 R25, R26, 0x10, R27 ;  /* 0x000000101a197819 */ /* 0x000fe2000000121b */
[----:B------:R-:W-:Y:S01]  /*14c00*/  IMAD R20, R20, 0x2, R23 ;  /* 0x0000000214147824 */ /* 0x000fe200078e0217 */
[--C-:B------:R-:W-:Y:S01]  /*14c10*/  SHF.R.U64 R26, R38, 0x10, R39.reuse ;  /* 0x00000010261a7819 */ /* 0x100fe20000001227 */
[----:B------:R-:W-:Y:S01]  /*14c20*/  HADD2.F32 R21, -RZ, R21.H0_H0 ;  /* 0x20000015ff157230 */ /* 0x000fe20000004100 */
[----:B------:R-:W-:Y:S01]  /*14c30*/  SHF.R.U32.HI R38, RZ, 0x10, R39 ;  /* 0x00000010ff267819 */ /* 0x000fe20000011627 */
[----:B------:R-:W-:Y:S01]  /*14c40*/  HADD2.F32 R25, -RZ, R25.H0_H0 ;  /* 0x20000019ff197230 */ /* 0x000fe20000004100 */
[----:B------:R-:W1:Y:S01]  /*14c50*/  LDS.128 R32, [R20+0x14400] ;  /* 0x0144000014207984 */ /* 0x000e620000000c00 */
[----:B------:R-:W-:-:S02]  /*14c60*/  SHF.R.U64 R24, R36, 0x10, R37 ;  /* 0x0000001024187819 */ /* 0x000fc40000001225 */
[----:B------:R-:W-:Y:S01]  /*14c70*/  SHF.R.U32.HI R27, RZ, 0x10, R27 ;  /* 0x00000010ff1b7819 */ /* 0x000fe2000001161b */
[--C-:B0-----:R-:W-:Y:S02]  /*14c80*/  HADD2.F32 R44, -RZ, R29.reuse.H0_H0 ;  /* 0x2000001dff2c7230 */ /* 0x101fe40000004100 */
[----:B------:R-:W-:Y:S02]  /*14c90*/  HADD2.F32 R39, -RZ, R29.H1_H1 ;  /* 0x3000001dff277230 */ /* 0x000fe40000004100 */
[----:B------:R-:W-:Y:S02]  /*14ca0*/  HADD2.F32 R37, -RZ, R28.H0_H0 ;  /* 0x2000001cff257230 */ /* 0x000fe40000004100 */
[----:B------:R-:W-:Y:S02]  /*14cb0*/  HADD2.F32 R29, -RZ, R31.H0_H0 ;  /* 0x2000001fff1d7230 */ /* 0x000fe40000004100 */
[--C-:B-1----:R-:W-:Y:S02]  /*14cc0*/  HADD2.F32 R46, -RZ, R33.reuse.H0_H0 ;  /* 0x20000021ff2e7230 */ /* 0x102fe40000004100 */
[----:B------:R-:W-:-:S02]  /*14cd0*/  HADD2.F32 R47, -RZ, R33.H1_H1 ;  /* 0x30000021ff2f7230 */ /* 0x000fc40000004100 */
[----:B------:R-:W-:Y:S02]  /*14ce0*/  HADD2.F32 R45, -RZ, R32.H0_H0 ;  /* 0x20000020ff2d7230 */ /* 0x000fe40000004100 */
[C---:B------:R-:W-:Y:S01]  /*14cf0*/  FMUL.FTZ R33, R46.reuse, R51 ;  /* 0x000000332e217220 */ /* 0x040fe20000410000 */
[-C--:B------:R-:W-:Y:S01]  /*14d00*/  FMUL.FTZ R43, R46, R49.reuse ;  /* 0x000000312e2b7220 */ /* 0x080fe20000410000 */
[----:B------:R-:W-:Y:S02]  /*14d10*/  HADD2.F32 R46, -RZ, R40.H0_H0 ;  /* 0x20000028ff2e7230 */ /* 0x000fe40000004100 */
[C---:B------:R-:W-:Y:S01]  /*14d20*/  FMUL.FTZ R52, R47.reuse, R50 ;  /* 0x000000322f347220 */ /* 0x040fe20000410000 */
[C---:B------:R-:W-:Y:S01]  /*14d30*/  FFMA.FTZ R33, R44.reuse, R49, -R33 ;  /* 0x000000312c217223 */ /* 0x040fe20000010821 */
[----:B------:R-:W-:Y:S01]  /*14d40*/  FFMA.FTZ R40, R44, R51, R43 ;  /* 0x000000332c287223 */ /* 0x000fe2000001002b */
[----:B------:R-:W-:Y:S02]  /*14d50*/  HADD2.F32 R41, -RZ, R35.H0_H0 ;  /* 0x20000023ff297230 */ /* 0x000fe40000004100 */
[-C--:B------:R-:W-:Y:S01]  /*14d60*/  FMUL.FTZ R54, R47, R46.reuse ;  /* 0x0000002e2f367220 */ /* 0x080fe20000410000 */
[----:B------:R-:W-:Y:S01]  /*14d70*/  FFMA.FTZ R44, R39, R46, -R52 ;  /* 0x0000002e272c7223 */ /* 0x000fe20000010834 */
[----:B------:R-:W-:Y:S01]  /*14d80*/  FMUL.FTZ R46, R45, R48 ;  /* 0x000000302d2e7220 */ /* 0x000fe20000410000 */
[----:B------:R-:W-:-:S02]  /*14d90*/  HADD2.F32 R47, -RZ, R94.H0_H0 ;  /* 0x2000005eff2f7230 */ /* 0x000fc40000004100 */
[-C--:B------:R-:W-:Y:S01]  /*14da0*/  FMUL.FTZ R49, R45, R96.reuse ;  /* 0x000000602d317220 */ /* 0x080fe20000410000 */
[----:B------:R-:W-:Y:S02]  /*14db0*/  HADD2.F32 R94, -RZ, R94.H1_H1 ;  /* 0x3000005eff5e7230 */ /* 0x000fe40000004100 */
[----:B------:R-:W-:Y:S01]  /*14dc0*/  FFMA.FTZ R43, R37, R96, -R46 ;  /* 0x00000060252b7223 */ /* 0x000fe2000001082e */
[----:B------:R-:W-:Y:S02]  /*14dd0*/  HADD2.F32 R46, -RZ, R97.H1_H1 ;  /* 0x30000061ff2e7230 */ /* 0x000fe40000004100 */
[----:B------:R-:W-:Y:S01]  /*14de0*/  FFMA.FTZ R39, R39, R50, R54 ;  /* 0x0000003227277223 */ /* 0x000fe20000010036 */
[----:B------:R-:W-:Y:S01]  /*14df0*/  FFMA.FTZ R37, R37, R48, R49 ;  /* 0x0000003025257223 */ /* 0x000fe20000010031 */
[----:B------:R-:W-:Y:S02]  /*14e00*/  HADD2.F32 R42, -RZ, R34.H0_H0 ;  /* 0x20000022ff2a7230 */ /* 0x000fe40000004100 */
[----:B------:R-:W-:Y:S01]  /*14e10*/  FMUL.FTZ R50, R41, R94 ;  /* 0x0000005e29327220 */ /* 0x000fe20000410000 */
[----:B------:R-:W-:-:S02]  /*14e20*/  HADD2.F32 R48, -RZ, R38.H0_H0 ;  /* 0x20000026ff307230 */ /* 0x000fc40000004100 */
[-C--:B------:R-:W-:Y:S01]  /*14e30*/  FMUL.FTZ R41, R41, R46.reuse ;  /* 0x0000002e29297220 */ /* 0x080fe20000410000 */
[----:B------:R-:W-:Y:S02]  /*14e40*/  HADD2.F32 R35, -RZ, R35.H1_H1 ;  /* 0x30000023ff237230 */ /* 0x000fe40000004100 */
[----:B------:R-:W-:Y:S01]  /*14e50*/  FMUL.FTZ R49, R42, R47 ;  /* 0x0000002f2a317220 */ /* 0x000fe20000410000 */
[----:B------:R-:W-:Y:S02]  /*14e60*/  HADD2.F32 R38, -RZ, R27.H0_H0 ;  /* 0x2000001bff267230 */ /* 0x000fe40000004100 */
[C---:B------:R-:W-:Y:S01]  /*14e70*/  FFMA.FTZ R50, R29.reuse, R46, -R50 ;  /* 0x0000002e1d327223 */ /* 0x040fe20000010832 */
[----:B------:R-:W-:Y:S02]  /*14e80*/  HADD2.F32 R45, -RZ, R97.H0_H0 ;  /* 0x20000061ff2d7230 */ /* 0x000fe40000004100 */
[----:B------:R-:W-:Y:S01]  /*14e90*/  FFMA.FTZ R41, R29, R94, R41 ;  /* 0x0000005e1d297223 */ /* 0x000fe20000010029 */
[----:B------:R-:W-:-:S02]  /*14ea0*/  HADD2.F32 R36, -RZ, R30.H0_H0 ;  /* 0x2000001eff247230 */ /* 0x000fc40000004100 */
[C---:B------:R-:W-:Y:S01]  /*14eb0*/  FMUL.FTZ R52, R35.reuse, R48 ;  /* 0x0000003023347220 */ /* 0x040fe20000410000 */
[----:B------:R-:W-:Y:S02]  /*14ec0*/  HADD2.F32 R31, -RZ, R31.H1_H1 ;  /* 0x3000001fff1f7230 */ /* 0x000fe40000004100 */
[----:B------:R-:W-:Y:S01]  /*14ed0*/  FMUL.FTZ R46, R35, R38 ;  /* 0x00000026232e7220 */ /* 0x000fe20000410000 */
[----:B------:R-:W-:Y:S02]  /*14ee0*/  HADD2.F32 R32, -RZ, R32.H1_H1 ;  /* 0x30000020ff207230 */ /* 0x000fe40000004100 */
[-C--:B------:R-:W-:Y:S01]  /*14ef0*/  FMUL.FTZ R51, R42, R45.reuse ;  /* 0x0000002d2a337220 */ /* 0x080fe20000410000 */
[----:B------:R-:W-:Y:S02]  /*14f00*/  HADD2.F32 R34, -RZ, R34.H1_H1 ;  /* 0x30000022ff227230 */ /* 0x000fe40000004100 */
[----:B------:R-:W-:Y:S01]  /*14f10*/  FFMA.FTZ R42, R36, R45, -R49 ;  /* 0x0000002d242a7223 */ /* 0x000fe20000010831 */
        /* <DEDUP_REMOVED lines=25> */
.L_x_2859:
[----:B------:R-:W-:Y:S05]  /*150b0*/  BSYNC B1 ;  /* 0x0000000000017941 */ /* 0x000fea0003800000 */
.L_x_2858:
[----:B----4-:R-:W-:-:S05]  /*150c0*/  VIADD R3, R225, 0x60 ;  /* 0x00000060e1037836 */ /* 0x010fca0000000000 */
[----:B------:R-:W-:-:S13]  /*150d0*/  ISETP.GE.AND P0, PT, R3, R0, PT ;  /* 0x000000000300720c */ /* 0x000fda0003f06270 */
[----:B------:R-:W-:Y:S05]  /*150e0*/  @P0 BRA `(.L_x_2829) ;  /* 0x0000000c00880947 */ /* 0x000fea0003800000 */
[----:B------:R4:W5:Y:S01]  /*150f0*/  LDL R46, [R1+0x11c] ;  /* 0x00011c00012e7983 */ /* 0x0009620000100800 */
[----:B-1----:R-:W1:Y:S01]  /*15100*/  LDC R21, c[0x0][0x3f4] ;  /* 0x0000fd00ff157b82 */ /* 0x002e620000000800 */
[----:B------:R-:W-:Y:S01]  /*15110*/  BSSY B1, `(.L_x_2862) ;  /* 0x000006e000017945 */ /* 0x000fe20003800000 */
[-C--:B-1----:R-:W-:Y:S02]  /*15120*/  ISETP.GE.AND P0, PT, R16, R21.reuse, PT ;  /* 0x000000151000720c */ /* 0x082fe40003f06270 */
[----:B------:R-:W-:-:S11]  /*15130*/  ISETP.GE.AND P1, PT, R214, R21, PT ;  /* 0x00000015d600720c */ /* 0x000fd60003f26270 */
[----:B----4-:R-:W-:Y:S05]  /*15140*/  @P0 BRA `(.L_x_2863) ;  /* 0x0000000400a80947 */ /* 0x010fea0003800000 */
[----:B------:R-:W4:Y:S01]  /*15150*/  LDL R25, [R1+0x80] ;  /* 0x0000800001197983 */ /* 0x000f220000100800 */
[----:B------:R-:W-:Y:S01]  /*15160*/  SHF.R.S32.HI R0, RZ, 0x1f, R3 ;  /* 0x0000001fff007819 */ /* 0x000fe20000011403 */
[----:B------:R-:W-:Y:S01]  /*15170*/  IMAD.SHL.U32 R24, R3, 0x40, RZ ;  /* 0x0000004003187824 */ /* 0x000fe200078e00ff */
[----:B-----5:R-:W-:Y:S01]  /*15180*/  R2UR UR4, R46 ;  /* 0x000000002e0472ca */ /* 0x020fe200000e0000 */
[--C-:B------:R-:W-:Y:S01]  /*15190*/  HADD2.F32 R37, -RZ, R98.reuse.H1_H1 ;  /* 0x30000062ff257230 */ /* 0x100fe20000004100 */
[----:B0-2---:R-:W-:Y:S01]  /*151a0*/  LEA.HI R20, R0, R3, RZ, 0x3 ;  /* 0x0000000300147211 */ /* 0x005fe200078f18ff */
[----:B------:R-:W-:Y:S01]  /*151b0*/  HADD2.F32 R36, -RZ, R101.H1_H1 ;  /* 0x30000065ff247230 */ /* 0x000fe20000004100 */
[----:B------:R-:W-:Y:S01]  /*151c0*/  LOP3.LUT R27, R24, 0x1c0, RZ, 0xc0, !PT ;  /* 0x000001c0181b7812 */ /* 0x000fe200078ec0ff */
[----:B------:R-:W-:Y:S01]  /*151d0*/  HADD2.F32 R98, -RZ, R98.H0_H0 ;  /* 0x20000062ff627230 */ /* 0x000fe20000004100 */
[----:B------:R-:W-:Y:S01]  /*151e0*/  SHF.R.U64 R10, R10, 0x10, R11 ;  /* 0x000000100a0a7819 */ /* 0x000fe2000000120b */
[----:B------:R-:W-:Y:S01]  /*151f0*/  IMAD.SHL.U32 R20, R20, 0x40, RZ ;  /* 0x0000004014147824 */ /* 0x000fe200078e00ff */
[----:B------:R-:W-:-:S02]  /*15200*/  SHF.R.U32.HI R29, RZ, 0x3, R27 ;  /* 0x00000003ff1d7819 */ /* 0x000fc4000001161b */
[----:B------:R-:W-:Y:S02]  /*15210*/  LOP3.LUT R24, R27, 0x38, R16, 0xf8, !PT ;  /* 0x000000381b187812 */ /* 0x000fe400078ef810 */
[----:B------:R-:W-:Y:S02]  /*15220*/  LOP3.LUT R28, R20, 0xfffffe00, RZ, 0xc0, !PT ;  /* 0xfffffe00141c7812 */ /* 0x000fe400078ec0ff */
[----:B------:R-:W-:Y:S02]  /*15230*/  SHF.R.U32.HI R40, RZ, 0x10, R11 ;  /* 0x00000010ff287819 */ /* 0x000fe4000001160b */
[----:B------:R-:W-:Y:S02]  /*15240*/  SHF.R.U64 R11, R12, 0x10, R13 ;  /* 0x000000100c0b7819 */ /* 0x000fe4000000120d */
[--C-:B------:R-:W-:Y:S01]  /*15250*/  SHF.R.U64 R14, R14, 0x10, R15.reuse ;  /* 0x000000100e0e7819 */ /* 0x100fe2000000120f */
[----:B------:R-:W-:Y:S01]  /*15260*/  HADD2.F32 R40, -RZ, R40.H0_H0 ;  /* 0x20000028ff287230 */ /* 0x000fe20000004100 */
[----:B------:R-:W-:Y:S01]  /*15270*/  SHF.R.U32.HI R39, RZ, 0x10, R15 ;  /* 0x00000010ff277819 */ /* 0x000fe2000001160f */
[----:B------:R-:W-:Y:S01]  /*15280*/  HADD2.F32 R11, -RZ, R11.H0_H0 ;  /* 0x2000000bff0b7230 */ /* 0x000fe20000004100 */
[----:B------:R-:W-:-:S02]  /*15290*/  SHF.R.U32.HI R43, RZ, 0x10, R9 ;  /* 0x00000010ff2b7819 */ /* 0x000fc40000011609 */
[----:B------:R-:W-:Y:S02]  /*152a0*/  SHF.R.U32.HI R45, RZ, 0x10, R13 ;  /* 0x00000010ff2d7819 */ /* 0x000fe4000001160d */
[----:B------:R-:W-:Y:S02]  /*152b0*/  SHF.R.U64 R8, R8, 0x10, R9 ;  /* 0x0000001008087819 */ /* 0x000fe40000001209 */
[----:B----4-:R-:W-:-:S04]  /*152c0*/  LEA.HI R0, R21, R25, RZ, 0x1d ;  /* 0x0000001915007211 */ /* 0x010fc800078fe8ff */
[----:B------:R-:W-:Y:S02]  /*152d0*/  SHF.R.S32.HI R25, RZ, 0x1f, R0 ;  /* 0x0000001fff197819 */ /* 0x000fe40000011400 */
[----:B------:R-:W-:Y:S02]  /*152e0*/  SHF.L.U32 R20, R0, 0x3, RZ ;  /* 0x0000000300147819 */ /* 0x000fe400000006ff */
[----:B------:R-:W-:Y:S02]  /*152f0*/  LEA.HI R25, R25, R0, RZ, 0x3 ;  /* 0x0000000019197211 */ /* 0x000fe400078f18ff */
[----:B------:R-:W-:Y:S02]  /*15300*/  LOP3.LUT R20, R27, 0x38, R20, 0xf8, !PT ;  /* 0x000000381b147812 */ /* 0x000fe400078ef814 */
[----:B------:R-:W-:Y:S01]  /*15310*/  LOP3.LUT R0, R28, R24, R29, 0xf6, !PT ;  /* 0x000000181c007212 */ /* 0x000fe200078ef61d */
[----:B------:R-:W-:Y:S01]  /*15320*/  IMAD.SHL.U32 R25, R25, 0x400, RZ ;  /* 0x0000040019197824 */ /* 0x000fe200078e00ff */
[----:B------:R-:W-:-:S02]  /*15330*/  LOP3.LUT R20, R20, R29, RZ, 0x3c, !PT ;  /* 0x0000001d14147212 */ /* 0x000fc400078e3cff */
[----:B------:R-:W-:Y:S02]  /*15340*/  LEA R0, R0, UR4, 0x1 ;  /* 0x0000000400007c11 */ /* 0x000fe4000f8e08ff */
[----:B------:R-:W-:-:S03]  /*15350*/  LOP3.LUT R29, R25, 0x7fffe000, RZ, 0xc0, !PT ;  /* 0x7fffe000191d7812 */ /* 0x000fc600078ec0ff */
[----:B------:R-:W0:Y:S01]  /*15360*/  LDS.128 R24, [R0] ;  /* 0x0000000000187984 */ /* 0x000e220000000c00 */
[----:B------:R-:W-:-:S05]  /*15370*/  IADD3 R20, R20, R29, R28 ;  /* 0x0000001d14147210 */ /* 0x000fca0007ffe01c */
[----:B------:R-:W-:-:S05]  /*15380*/  IMAD R20, R20, 0x2, R23 ;  /* 0x0000000214147824 */ /* 0x000fca00078e0217 */
[----:B------:R-:W1:Y:S01]  /*15390*/  LDS.128 R28, [R20+0x14400] ;  /* 0x01440000141c7984 */ /* 0x000e620000000c00 */
[--C-:B0-----:R-:W-:Y:S02]  /*153a0*/  HADD2.F32 R15, -RZ, R27.reuse.H0_H0 ;  /* 0x2000001bff0f7230 */ /* 0x101fe40000004100 */
[----:B------:R-:W-:Y:S02]  /*153b0*/  HADD2.F32 R33, -RZ, R27.H1_H1 ;  /* 0x3000001bff217230 */ /* 0x000fe40000004100 */
[--C-:B------:R-:W-:Y:S02]  /*153c0*/  HADD2.F32 R32, -RZ, R25.reuse.H0_H0 ;  /* 0x20000019ff207230 */ /* 0x100fe40000004100 */
[----:B------:R-:W-:Y:S02]  /*153d0*/  HADD2.F32 R25, -RZ, R25.H1_H1 ;  /* 0x30000019ff197230 */ /* 0x000fe40000004100 */
[----:B------:R-:W-:Y:S02]  /*153e0*/  HADD2.F32 R13, -RZ, R24.H0_H0 ;  /* 0x20000018ff0d7230 */ /* 0x000fe40000004100 */
[----:B------:R-:W-:-:S02]  /*153f0*/  HADD2.F32 R9, -RZ, R26.H0_H0 ;  /* 0x2000001aff097230 */ /* 0x000fc40000004100 */
[--C-:B-1----:R-:W-:Y:S02]  /*15400*/  HADD2.F32 R12, -RZ, R31.reuse.H0_H0 ;  /* 0x2000001fff0c7230 */ /* 0x102fe40000004100 */
[----:B------:R-:W-:Y:S02]  /*15410*/  HADD2.F32 R27, -RZ, R31.H1_H1 ;  /* 0x3000001fff1b7230 */ /* 0x000fe40000004100 */
[--C-:B------:R-:W-:Y:S02]  /*15420*/  HADD2.F32 R34, -RZ, R29.reuse.H0_H0 ;  /* 0x2000001dff227230 */ /* 0x100fe40000004100 */
[C---:B------:R-:W-:Y:S01]  /*15430*/  FMUL.FTZ R38, R12.reuse, R37 ;  /* 0x000000250c267220 */ /* 0x040fe20000410000 */
[-C--:B------:R-:W-:Y:S01]  /*15440*/  FMUL.FTZ R42, R12, R36.reuse ;  /* 0x000000240c2a7220 */ /* 0x080fe20000410000 */
[----:B------:R-:W-:Y:S02]  /*15450*/  HADD2.F32 R35, -RZ, R29.H1_H1 ;  /* 0x3000001dff237230 */ /* 0x000fe40000004100 */
[----:B------:R-:W-:Y:S01]  /*15460*/  FFMA.FTZ R12, R15, R36, -R38 ;  /* 0x000000240f0c7223 */ /* 0x000fe20000010826 */
[----:B------:R-:W-:-:S02]  /*15470*/  HADD2.F32 R36, -RZ, R39.H0_H0 ;  /* 0x20000027ff247230 */ /* 0x000fc40000004100 */
[----:B------:R-:W-:Y:S01]  /*15480*/  FFMA.FTZ R15, R15, R37, R42 ;  /* 0x000000250f0f7223 */ /* 0x000fe2000001002a */
[----:B------:R-:W-:Y:S02]  /*15490*/  HADD2.F32 R39, -RZ, R99.H1_H1 ;  /* 0x30000063ff277230 */ /* 0x000fe40000004100 */
[C---:B------:R-:W-:Y:S01]  /*154a0*/  FMUL.FTZ R38, R27.reuse, R40 ;  /* 0x000000281b267220 */ /* 0x040fe20000410000 */
[----:B------:R-:W-:Y:S02]  /*154b0*/  HADD2.F32 R37, -RZ, R100.H1_H1 ;  /* 0x30000064ff257230 */ /* 0x000fe40000004100 */
[-C--:B------:R-:W-:Y:S01]  /*154c0*/  FMUL.FTZ R42, R27, R36.reuse ;  /* 0x000000241b2a7220 */ /* 0x080fe20000410000 */
[----:B------:R-:W-:Y:S02]  /*154d0*/  HADD2.F32 R31, -RZ, R28.H0_H0 ;  /* 0x2000001cff1f7230 */ /* 0x000fe40000004100 */
[----:B------:R-:W-:Y:S01]  /*154e0*/  FFMA.FTZ R27, R33, R36, -R38 ;  /* 0x00000024211b7223 */ /* 0x000fe20000010826 */
[----:B------:R-:W-:Y:S01]  /*154f0*/  FMUL.FTZ R41, R34, R39 ;  /* 0x0000002722297220 */ /* 0x000fe20000410000 */
[----:B------:R-:W-:-:S02]  /*15500*/  HADD2.F32 R38, -RZ, R43.H0_H0 ;  /* 0x2000002bff267230 */ /* 0x000fc40000004100 */
[-C--:B------:R-:W-:Y:S01]  /*15510*/  FMUL.FTZ R36, R34, R37.reuse ;  /* 0x0000002522247220 */ /* 0x080fe20000410000 */
[----:B------:R-:W-:Y:S02]  /*15520*/  HADD2.F32 R34, -RZ, R45.H0_H0 ;  /* 0x2000002dff227230 */ /* 0x000fe40000004100 */
[C---:B------:R-:W-:Y:S01]  /*15530*/  FFMA.FTZ R41, R32.reuse, R37, -R41 ;  /* 0x0000002520297223 */ /* 0x040fe20000010829 */
[----:B------:R-:W-:Y:S02]  /*15540*/  HADD2.F32 R100, -RZ, R100.H0_H0 ;  /* 0x20000064ff647230 */ /* 0x000fe40000004100 */
[----:B------:R-:W-:Y:S01]  /*15550*/  FFMA.FTZ R39, R32, R39, R36 ;  /* 0x0000002720277223 */ /* 0x000fe20000010024 */
[----:B------:R-:W-:Y:S01]  /*15560*/  FMUL.FTZ R32, R35, R38 ;  /* 0x0000002623207220 */ /* 0x000fe20000410000 */
[----:B------:R-:W-:Y:S02]  /*15570*/  HADD2.F32 R36, -RZ, R99.H0_H0 ;  /* 0x20000063ff247230 */ /* 0x000fe40000004100 */
[----:B------:R-:W-:Y:S01]  /*15580*/  FFMA.FTZ R44, R33, R40, R42 ;  /* 0x00000028212c7223 */ /* 0x000fe2000001002a */
[-C--:B------:R-:W-:Y:S01]  /*15590*/  FMUL.FTZ R42, R35, R34.reuse ;  /* 0x00000022232a7220 */ /* 0x080fe20000410000 */
[----:B------:R-:W-:Y:S01]  /*155a0*/  FFMA.FTZ R40, R25, R34, -R32 ;  /* 0x0000002219287223 */ /* 0x000fe20000010820 */
[----:B------:R-:W-:-:S02]  /*155b0*/  HADD2.F32 R29, -RZ, R30.H0_H0 ;  /* 0x2000001eff1d7230 */ /* 0x000fc40000004100 */
[C---:B------:R-:W-:Y:S01]  /*155c0*/  FMUL.FTZ R34, R31.reuse, R36 ;  /* 0x000000241f227220 */ /* 0x040fe20000410000 */
[----:B------:R-:W-:Y:S02]  /*155d0*/  HADD2.F32 R32, -RZ, R101.H0_H0 ;  /* 0x20000065ff207230 */ /* 0x000fe40000004100 */
[----:B------:R-:W-:Y:S01]  /*155e0*/  FMUL.FTZ R31, R31, R100 ;  /* 0x000000641f1f7220 */ /* 0x000fe20000410000 */
[----:B------:R-:W-:Y:S01]  /*155f0*/  FFMA.FTZ R42, R25, R38, R42 ;  /* 0x00000026192a7223 */ /* 0x000fe2000001002a */
[----:B------:R-:W-:Y:S01]  /*15600*/  FMUL.FTZ R38, R29, R98 ;  /* 0x000000621d267220 */ /* 0x000fe20000410000 */
[----:B------:R-:W-:Y:S02]  /*15610*/  HADD2.F32 R28, -RZ, R28.H1_H1 ;  /* 0x3000001cff1c7230 */ /* 0x000fe40000004100 */
[----:B------:R-:W-:Y:S01]  /*15620*/  FFMA.FTZ R31, R13, R36, R31 ;  /* 0x000000240d1f7223 */ /* 0x000fe2000001001f */
[----:B------:R-:W-:Y:S01]  /*15630*/  FMUL.FTZ R36, R29, R32 ;  /* 0x000000201d247220 */ /* 0x000fe20000410000 */
[----:B------:R-:W-:-:S02]  /*15640*/  HADD2.F32 R30, -RZ, R30.H1_H1 ;  /* 0x3000001eff1e7230 */ /* 0x000fc40000004100 */
[----:B------:R-:W-:Y:S01]  /*15650*/  FFMA.FTZ R34, R13, R100, -R34 ;  /* 0x000000640d227223 */ /* 0x000fe20000010822 */
[----:B------:R-:W-:Y:S02]  /*15660*/  HADD2.F32 R25, -RZ, R8.H0_H0 ;  /* 0x20000008ff197230 */ /* 0x000fe40000004100 */
[C---:B------:R-:W-:Y:S01]  /*15670*/  FFMA.FTZ R38, R9.reuse, R32, -R38 ;  /* 0x0000002009267223 */ /* 0x040fe20000010826 */
[----:B------:R-:W-:Y:S01]  /*15680*/  HADD2.F32 R29, -RZ, R10.H0_H0 ;  /* 0x2000000aff1d7230 */ /* 0x000fe20000004100 */
[----:B------:R-:W-:Y:S01]  /*15690*/  F2FP.F16.F32.PACK_AB R15, R44, R15 ;  /* 0x0000000f2c0f723e */ /* 0x000fe200000000ff */
        /* <DEDUP_REMOVED lines=21> */
.L_x_2863:
[----:B------:R-:W-:Y:S05]  /*157f0*/  BSYNC B1 ;  /* 0x0000000000017941 */ /* 0x000fea0003800000 */
.L_x_2862:
[----:B------:R-:W-:Y:S05]  /*15800*/  @P1 BRA `(.L_x_2829) ;  /* 0x0000000400c01947 */ /* 0x000fea0003800000 */
[----:B-1----:R-:W4:Y:S01]  /*15810*/  LDL R10, [R1+0x12c] ;  /* 0x00012c00010a7983 */ /* 0x002f220000100800 */
[----:B------:R-:W-:Y:S01]  /*15820*/  SHF.R.S32.HI R8, RZ, 0x1f, R3 ;  /* 0x0000001fff087819 */ /* 0x000fe20000011403 */
[----:B------:R-:W-:Y:S01]  /*15830*/  IMAD.SHL.U32 R0, R3, 0x40, RZ ;  /* 0x0000004003007824 */ /* 0x000fe200078e00ff */
[----:B------:R-:W-:Y:S01]  /*15840*/  SHF.R.S32.HI R9, RZ, 0x1f, R214 ;  /* 0x0000001fff097819 */ /* 0x000fe200000114d6 */
[--C-:B0-----:R-:W-:Y:S01]  /*15850*/  HADD2.F32 R30, -RZ, R93.reuse.H1_H1 ;  /* 0x3000005dff1e7230 */ /* 0x101fe20000004100 */
[----:B------:R-:W-:Y:S01]  /*15860*/  LEA.HI R3, R8, R3, RZ, 0x3 ;  /* 0x0000000308037211 */ /* 0x000fe200078f18ff */
[--C-:B------:R-:W-:Y:S01]  /*15870*/  HADD2.F32 R34, -RZ, R90.reuse.H1_H1 ;  /* 0x3000005aff227230 */ /* 0x100fe20000004100 */
[----:B------:R-:W-:Y:S01]  /*15880*/  LOP3.LUT R8, R0, 0x1c0, RZ, 0xc0, !PT ;  /* 0x000001c000087812 */ /* 0x000fe200078ec0ff */
[----:B------:R-:W-:Y:S01]  /*15890*/  HADD2.F32 R90, -RZ, R90.H0_H0 ;  /* 0x2000005aff5a7230 */ /* 0x000fe20000004100 */
[-C--:B------:R-:W-:Y:S01]  /*158a0*/  LEA.HI R0, R9, R214.reuse, RZ, 0x6 ;  /* 0x000000d609007211 */ /* 0x080fe200078f30ff */
[----:B------:R-:W-:Y:S01]  /*158b0*/  IMAD.SHL.U32 R3, R3, 0x40, RZ ;  /* 0x0000004003037824 */ /* 0x000fe200078e00ff */
[----:B------:R-:W-:Y:S01]  /*158c0*/  LEA.HI R9, R9, R214, RZ, 0x3 ;  /* 0x000000d609097211 */ /* 0x000fe200078f18ff */
[----:B------:R-:W-:Y:S01]  /*158d0*/  HADD2.F32 R93, -RZ, R93.H0_H0 ;  /* 0x2000005dff5d7230 */ /* 0x000fe20000004100 */
[----:B------:R-:W-:-:S02]  /*158e0*/  SHF.L.U32 R11, R0, 0x7, RZ ;  /* 0x00000007000b7819 */ /* 0x000fc400000006ff */
[----:B------:R-:W-:Y:S02]  /*158f0*/  LOP3.LUT R13, R3, 0xfffffe00, RZ, 0xc0, !PT ;  /* 0xfffffe00030d7812 */ /* 0x000fe400078ec0ff */
[----:B------:R-:W-:Y:S02]  /*15900*/  LOP3.LUT R9, R8, 0x38, R9, 0xf8, !PT ;  /* 0x0000003808097812 */ /* 0x000fe400078ef809 */
[----:B------:R-:W-:Y:S02]  /*15910*/  LOP3.LUT R12, R11, 0xffffe000, RZ, 0xc0, !PT ;  /* 0xffffe0000b0c7812 */ /* 0x000fe400078ec0ff */
[----:B-----5:R-:W-:Y:S02]  /*15920*/  R2UR UR4, R46 ;  /* 0x000000002e0472ca */ /* 0x020fe400000e0000 */
[--C-:B--2---:R-:W-:Y:S02]  /*15930*/  SHF.R.U64 R20, R74, 0x10, R75.reuse ;  /* 0x000000104a147819 */ /* 0x104fe4000000124b */
[----:B------:R-:W-:-:S02]  /*15940*/  SHF.R.U32.HI R74, RZ, 0x10, R75 ;  /* 0x00000010ff4a7819 */ /* 0x000fc4000001164b */
[--C-:B------:R-:W-:Y:S02]  /*15950*/  SHF.R.U32.HI R29, RZ, 0x10, R7.reuse ;  /* 0x00000010ff1d7819 */ /* 0x100fe40000011607 */
[----:B------:R-:W-:Y:S02]  /*15960*/  SHF.R.U64 R6, R6, 0x10, R7 ;  /* 0x0000001006067819 */ /* 0x000fe40000001207 */
[--C-:B------:R-:W-:Y:S01]  /*15970*/  SHF.R.U64 R7, R72, 0x10, R73.reuse ;  /* 0x0000001048077819 */ /* 0x100fe20000001249 */
[----:B------:R-:W-:Y:S01]  /*15980*/  HADD2.F32 R29, -RZ, R29.H0_H0 ;  /* 0x2000001dff1d7230 */ /* 0x000fe20000004100 */
[----:B------:R-:W-:Y:S02]  /*15990*/  SHF.R.U32.HI R72, RZ, 0x10, R73 ;  /* 0x00000010ff487819 */ /* 0x000fe40000011649 */
[--C-:B------:R-:W-:Y:S01]  /*159a0*/  SHF.R.U32.HI R37, RZ, 0x10, R5.reuse ;  /* 0x00000010ff257819 */ /* 0x100fe20000011605 */
[----:B------:R-:W-:Y:S01]  /*159b0*/  HADD2.F32 R7, -RZ, R7.H0_H0 ;  /* 0x20000007ff077230 */ /* 0x000fe20000004100 */
[----:B------:R-:W-:-:S02]  /*159c0*/  SHF.R.U64 R39, R4, 0x10, R5 ;  /* 0x0000001004277819 */ /* 0x000fc40000001205 */
[----:B----4-:R-:W-:Y:S02]  /*159d0*/  LEA.HI R21, R21, R10, RZ, 0x1d ;  /* 0x0000000a15157211 */ /* 0x010fe400078fe8ff */
[----:B------:R-:W-:Y:S02]  /*159e0*/  SHF.R.U32.HI R10, RZ, 0x3, R8 ;  /* 0x00000003ff0a7819 */ /* 0x000fe40000011608 */
[----:B------:R-:W-:Y:S01]  /*159f0*/  SHF.R.S32.HI R0, RZ, 0x1f, R21 ;  /* 0x0000001fff007819 */ /* 0x000fe20000011415 */
[----:B------:R-:W-:Y:S01]  /*15a00*/  IMAD.SHL.U32 R3, R21, 0x8, RZ ;  /* 0x0000000815037824 */ /* 0x000fe200078e00ff */
[----:B------:R-:W-:Y:S02]  /*15a10*/  LOP3.LUT R9, R9, R10, RZ, 0x3c, !PT ;  /* 0x0000000a09097212 */ /* 0x000fe400078e3cff */
[----:B------:R-:W-:Y:S02]  /*15a20*/  LEA.HI R0, R0, R21, RZ, 0x3 ;  /* 0x0000001500007211 */ /* 0x000fe400078f18ff */
[----:B------:R-:W-:-:S02]  /*15a30*/  LOP3.LUT R3, R8, 0x38, R3, 0xf8, !PT ;  /* 0x0000003808037812 */ /* 0x000fc400078ef803 */
[----:B------:R-:W-:Y:S01]  /*15a40*/  IADD3 R9, R9, R12, R13 ;  /* 0x0000000c09097210 */ /* 0x000fe20007ffe00d */
[----:B------:R-:W-:Y:S01]  /*15a50*/  IMAD.SHL.U32 R8, R0, 0x400, RZ ;  /* 0x0000040000087824 */ /* 0x000fe200078e00ff */
[----:B------:R-:W-:Y:S02]  /*15a60*/  LOP3.LUT R3, R3, R10, RZ, 0x3c, !PT ;  /* 0x0000000a03037212 */ /* 0x000fe400078e3cff */
        /* <DEDUP_REMOVED lines=21> */
[----:B------:R-:W-:-:S02]  /*15bc0*/  HADD2.F32 R32, -RZ, R91.H1_H1 ;  /* 0x3000005bff207230 */ /* 0x000fc40000004100 */
[-C--:B------:R-:W-:Y:S01]  /*15bd0*/  FMUL.FTZ R21, R28, R27.reuse ;  /* 0x0000001b1c157220 */ /* 0x080fe20000410000 */
[----:B------:R-:W-:Y:S02]  /*15be0*/  HADD2.F32 R30, -RZ, R92.H1_H1 ;  /* 0x3000005cff1e7230 */ /* 0x000fe40000004100 */
[C---:B------:R-:W-:Y:S01]  /*15bf0*/  FFMA.FTZ R38, R24.reuse, R27, -R35 ;  /* 0x0000001b18267223 */ /* 0x040fe20000010823 */
[----:B------:R-:W-:Y:S02]  /*15c00*/  HADD2.F32 R25, -RZ, R13.H1_H1 ;  /* 0x3000000dff197230 */ /* 0x000fe40000004100 */
[----:B------:R-:W-:Y:S01]  /*15c10*/  FFMA.FTZ R40, R24, R29, R21 ;  /* 0x0000001d18287223 */ /* 0x000fe20000010015 */
[C---:B------:R-:W-:Y:S01]  /*15c20*/  FMUL.FTZ R34, R15.reuse, R32 ;  /* 0x000000200f227220 */ /* 0x040fe20000410000 */
[----:B------:R-:W-:Y:S02]  /*15c30*/  HADD2.F32 R28, -RZ, R37.H0_H0 ;  /* 0x20000025ff1c7230 */ /* 0x000fe40000004100 */
[----:B------:R-:W-:Y:S01]  /*15c40*/  FMUL.FTZ R15, R15, R30 ;  /* 0x0000001e0f0f7220 */ /* 0x000fe20000410000 */
[----:B------:R-:W-:-:S02]  /*15c50*/  HADD2.F32 R24, -RZ, R72.H0_H0 ;  /* 0x20000048ff187230 */ /* 0x000fc40000004100 */
[----:B------:R-:W-:Y:S01]  /*15c60*/  FFMA.FTZ R34, R5, R30, -R34 ;  /* 0x0000001e05227223 */ /* 0x000fe20000010822 */
[----:B------:R-:W-:Y:S02]  /*15c70*/  HADD2.F32 R13, -RZ, R12.H0_H0 ;  /* 0x2000000cff0d7230 */ /* 0x000fe40000004100 */
[C---:B------:R-:W-:Y:S01]  /*15c80*/  FMUL.FTZ R30, R25.reuse, R28 ;  /* 0x0000001c191e7220 */ /* 0x040fe20000410000 */
[----:B------:R-:W-:Y:S02]  /*15c90*/  HADD2.F32 R91, -RZ, R91.H0_H0 ;  /* 0x2000005bff5b7230 */ /* 0x000fe40000004100 */
[----:B------:R-:W-:Y:S01]  /*15ca0*/  FMUL.FTZ R36, R25, R24 ;  /* 0x0000001819247220 */ /* 0x000fe20000410000 */
[----:B------:R-:W-:Y:S02]  /*15cb0*/  HADD2.F32 R26, -RZ, R14.H0_H0 ;  /* 0x2000000eff1a7230 */ /* 0x000fe40000004100 */
[----:B------:R-:W-:Y:S01]  /*15cc0*/  FFMA.FTZ R32, R5, R32, R15 ;  /* 0x0000002005207223 */ /* 0x000fe2000001000f */
[----:B------:R-:W-:-:S02]  /*15cd0*/  HADD2.F32 R92, -RZ, R92.H0_H0 ;  /* 0x2000005cff5c7230 */ /* 0x000fc40000004100 */
[----:B------:R-:W-:Y:S01]  /*15ce0*/  FMUL.FTZ R5, R13, R91 ;  /* 0x0000005b0d057220 */ /* 0x000fe20000410000 */
[C---:B------:R-:W-:Y:S01]  /*15cf0*/  FFMA.FTZ R25, R9.reuse, R24, -R30 ;  /* 0x0000001809197223 */ /* 0x040fe2000001081e */
[----:B------:R-:W-:Y:S01]  /*15d00*/  FFMA.FTZ R27, R9, R28, R36 ;  /* 0x0000001c091b7223 */ /* 0x000fe20000010024 */
[----:B------:R-:W-:Y:S01]  /*15d10*/  FMUL.FTZ R28, R26, R90 ;  /* 0x0000005a1a1c7220 */ /* 0x000fe20000410000 */
[-C--:B------:R-:W-:Y:S01]  /*15d20*/  FMUL.FTZ R24, R13, R92.reuse ;  /* 0x0000005c0d187220 */ /* 0x080fe20000410000 */
[----:B------:R-:W-:Y:S02]  /*15d30*/  HADD2.F32 R12, -RZ, R12.H1_H1 ;  /* 0x3000000cff0c7230 */ /* 0x000fe40000004100 */
[----:B------:R-:W-:Y:S01]  /*15d40*/  FFMA.FTZ R92, R4, R92, -R5 ;  /* 0x0000005c045c7223 */ /* 0x000fe20000010805 */
[----:B------:R-:W-:Y:S02]  /*15d50*/  HADD2.F32 R14, -RZ, R14.H1_H1 ;  /* 0x3000000eff0e7230 */ /* 0x000fe40000004100 */
[----:B------:R-:W-:Y:S01]  /*15d60*/  FMUL.FTZ R26, R26, R93 ;  /* 0x0000005d1a1a7220 */ /* 0x000fe20000410000 */
[----:B------:R-:W-:-:S02]  /*15d70*/  HADD2.F32 R9, -RZ, R39.H0_H0 ;  /* 0x20000027ff097230 */ /* 0x000fc40000004100 */
[C---:B------:R-:W-:Y:S01]  /*15d80*/  FFMA.FTZ R28, R11.reuse, R93, -R28 ;  /* 0x0000005d0b1c7223 */ /* 0x040fe2000001081c */
[----:B------:R-:W-:Y:S02]  /*15d90*/  HADD2.F32 R13, -RZ, R6.H0_H0 ;  /* 0x20000006ff0d7230 */ /* 0x000fe40000004100 */
[----:B------:R-:W-:Y:S01]  /*15da0*/  FFMA.FTZ R26, R11, R90, R26 ;  /* 0x0000005a0b1a7223 */ /* 0x000fe2000001001a */
        /* <DEDUP_REMOVED lines=8> */
[----:B------:R-:W-:Y:S01]  /*15e30*/  FFMA.FTZ R24, R4, R91, R24 ;  /* 0x0000005b04187223 */ /* 0x000fe20000010018 */
        /* <DEDUP_REMOVED lines=13> */
.L_x_2829:
[----:B------:R-:W-:Y:S05]  /*15f10*/  BSYNC B0 ;  /* 0x0000000000007941 */ /* 0x000fea0003800000 */
.L_x_2789:
        /* <DEDUP_REMOVED lines=8> */
.L_x_2787:
[----:B------:R-:W-:-:S06]  /*15fa0*/  ULOP3.LUT UR4, UR60, 0x1, URZ, 0xfc, !UPT ;  /* 0x000000013c047892 */ /* 0x000fcc000f8efc3f */
[----:B-12-4-:R-:W-:-:S05]  /*15fb0*/  IMAD.U32 R0, RZ, RZ, UR4 ;  /* 0x00000004ff007e24 */ /* 0x016fca000f8e00ff */
[----:B------:R-:W-:-:S13]  /*15fc0*/  ISETP.NE.AND P0, PT, R0, 0x3, PT ;  /* 0x000000030000780c */ /* 0x000fda0003f05270 */
[----:B------:R-:W-:Y:S05]  /*15fd0*/  @!P0 BRA `(.L_x_2864) ;  /* 0x0000000000048947 */ /* 0x000fea0003800000 */
[----:B------:R-:W-:Y:S01]  /*15fe0*/  BPT.TRAP 0x1 ;  /* 0x000000040000795c */ /* 0x000fe20000300000 */
.L_x_2864:
[----:B------:R-:W-:Y:S02]  /*15ff0*/  LEA R0, R220, R23, 0x3 ;  /* 0x00000017dc007211 */ /* 0x000fe400078e18ff */
[----:B------:R-:W-:-:S04]  /*16000*/  SHF.L.U32 R3, R226, 0x1f, RZ ;  /* 0x0000001fe2037819 */ /* 0x000fc800000006ff */
[----:B------:R1:W2:Y:S01]  /*16010*/  SYNCS.PHASECHK.TRANS64.TRYWAIT P1, [R0+URZ+0x38830], R3 ;  /* 0x03883003000075a7 */ /* 0x0002a2000802017f */
[----:B------:R-:W-:Y:S05]  /*16020*/  @!P0 BRA `(.L_x_2865) ;  /* 0x0000000000048947 */ /* 0x000fea0003800000 */
[----:B------:R-:W-:Y:S01]  /*16030*/  BPT.TRAP 0x1 ;  /* 0x000000040000795c */ /* 0x000fe20000300000 */
.L_x_2865:
[----:B--2---:R-:W-:Y:S05]  /*16040*/  @P1 BRA `(.L_x_2866) ;  /* 0x0000000000081947 */ /* 0x004fea0003800000 */
[----:B------:R-:W2:Y:S02]  /*16050*/  SYNCS.PHASECHK.TRANS64.TRYWAIT P1, [R0+URZ+0x38830], R3 ;  /* 0x03883003000075a7 */ /* 0x000ea4000802017f */
[----:B--2---:R-:W-:Y:S05]  /*16060*/  @!P1 BRA `(.L_x_2867) ;  /* 0x000001dc00849947 */ /* 0x004fea0003800000 */
.L_x_2866:
[----:B------:R-:W-:Y:S05]  /*16070*/  WARPSYNC.ALL ;  /* 0x0000000000007948 */ /* 0x000fea0003800000 */
[----:B-12---:R-:W-:Y:S01]  /*16080*/  VIADD R3, R23, 0x24400 ;  /* 0x0002440017037836 */ /* 0x006fe20000000000 */
[----:B------:R-:W-:Y:S01]  /*16090*/  R2UR UR20, R84 ;  /* 0x00000000541472ca */ /* 0x000fe200000e0000 */
[----:B0-----:R-:W-:Y:S01]  /*160a0*/  IMAD.MOV.U32 R5, RZ, RZ, 0x40000040 ;  /* 0x40000040ff057424 */ /* 0x001fe200078e00ff */
[----:B-----5:R-:W-:Y:S01]  /*160b0*/  WARPGROUP.ARRIVE ;  /* 0x00000000000079c5 */ /* 0x020fe20000000000 */
[----:B------:R-:W-:Y:S01]  /*160c0*/  UMOV UR25, 0x40000040 ;  /* 0x4000004000197882 */ /* 0x000fe20000000000 */
[----:B------:R-:W-:Y:S01]  /*160d0*/  SHF.R.U32.HI R3, RZ, 0x4, R3 ;  /* 0x00000004ff037819 */ /* 0x000fe20000011603 */
[----:B------:R-:W-:Y:S01]  /*160e0*/  UMOV UR17, UR25 ;  /* 0x0000001900117c82 */ /* 0x000fe20008000000 */
[----:B------:R-:W-:Y:S01]  /*160f0*/  R2UR UR27, R5 ;  /* 0x00000000051b72ca */ /* 0x000fe200000e0000 */
[----:B------:R-:W-:Y:S01]  /*16100*/  UMOV UR5, UR17 ;  /* 0x0000001100057c82 */ /* 0x000fe20008000000 */
[----:B------:R-:W-:Y:S01]  /*16110*/  LOP3.LUT R3, R3, 0x3fff, RZ, 0xc0, !PT ;  /* 0x00003fff03037812 */ /* 0x000fe200078ec0ff */
[----:B------:R-:W-:Y:S01]  /*16120*/  IMAD.MOV.U32 R7, RZ, RZ, 0x40000040 ;  /* 0x40000040ff077424 */ /* 0x000fe200078e00ff */
[----:B------:R-:W-:Y:S01]  /*16130*/  MOV R9, 0x40000040 ;  /* 0x4000004000097802 */ /* 0x000fe20000000f00 */
[----:B------:R-:W-:Y:S01]  /*16140*/  UMOV UR9, UR17 ;  /* 0x0000001100097c82 */ /* 0x000fe20008000000 */
[----:B------:R-:W-:Y:S01]  /*16150*/  LOP3.LUT R229, R3, 0x10000, RZ, 0xfc, !PT ;  /* 0x0001000003e57812 */ /* 0x000fe200078efcff */
[----:B------:R-:W-:Y:S01]  /*16160*/  ULOP3.LUT UR20, UR20, 0x10000, URZ, 0xfc, !UPT ;  /* 0x0001000014147892 */ /* 0x000fe2000f8efc3f */
[----:B------:R-:W-:Y:S01]  /*16170*/  R2UR UR7, R9 ;  /* 0x00000000090772ca */ /* 0x000fe200000e0000 */
[----:B------:R-:W-:Y:S01]  /*16180*/  UMOV UR13, UR17 ;  /* 0x00000011000d7c82 */ /* 0x000fe20008000000 */
[----:B------:R-:W-:Y:S01]  /*16190*/  R2UR UR11, R7 ;  /* 0x00000000070b72ca */ /* 0x000fe200000e0000 */
[----:B------:R-:W-:Y:S01]  /*161a0*/  IMAD R4, R220, 0xa00, R229 ;  /* 0x00000a00dc047824 */ /* 0x000fe200078e02e5 */
[----:B------:R-:W-:Y:S01]  /*161b0*/  R2UR UR15, R9 ;  /* 0x00000000090f72ca */ /* 0x000fe200000e0000 */
[----:B------:R-:W-:Y:S01]  /*161c0*/  IMAD.MOV.U32 R11, RZ, RZ, 0x40000040 ;  /* 0x40000040ff0b7424 */ /* 0x000fe200078e00ff */
[----:B------:R-:W-:Y:S01]  /*161d0*/  UMOV UR24, UR20 ;  /* 0x0000001400187c82 */ /* 0x000fe20008000000 */
[C---:B------:R-:W-:Y:S01]  /*161e0*/  VIADD R8, R4.reuse, 0x80 ;  /* 0x0000008004087836 */ /* 0x040fe20000000000 */
[C---:B------:R-:W-:Y:S01]  /*161f0*/  R2UR UR26, R4.reuse ;  /* 0x00000000041a72ca */ /* 0x040fe200000e0000 */
[----:B------:R-:W-:Y:S01]  /*16200*/  UMOV UR16, UR24 ;  /* 0x0000001800107c82 */ /* 0x000fe20008000000 */
[----:B------:R-:W-:Y:S01]  /*16210*/  VIADD R6, R4, 0x100 ;  /* 0x0000010004067836 */ /* 0x000fe20000000000 */
[----:B------:R-:W-:Y:S01]  /*16220*/  UMOV UR4, UR16 ;  /* 0x0000001000047c82 */ /* 0x000fe20008000000 */
[----:B------:R-:W-:Y:S01]  /*16230*/  R2UR UR6, R8 ;  /* 0x00000000080672ca */ /* 0x000fe200000e0000 */
[----:B------:R-:W-:Y:S01]  /*16240*/  UMOV UR8, UR16 ;  /* 0x0000001000087c82 */ /* 0x000fe20008000000 */
[----:B------:R-:W-:Y:S01]  /*16250*/  VIADD R8, R4, 0x180 ;  /* 0x0000018004087836 */ /* 0x000fe20000000000 */
[----:B------:R-:W-:Y:S01]  /*16260*/  R2UR UR10, R6 ;  /* 0x00000000060a72ca */ /* 0x000fe200000e0000 */
[----:B------:R-:W-:Y:S01]  /*16270*/  UMOV UR12, UR16 ;  /* 0x00000010000c7c82 */ /* 0x000fe20008000000 */
[----:B------:R-:W-:Y:S01]  /*16280*/  VIADD R6, R4, 0x200 ;  /* 0x0000020004067836 */ /* 0x000fe20000000000 */
[----:B------:R-:W-:Y:S01]  /*16290*/  R2UR UR19, R7 ;  /* 0x00000000071372ca */ /* 0x000fe200000e0000 */
[----:B------:R-:W-:Y:S01]  /*162a0*/  IMAD.MOV.U32 R7, RZ, RZ, 0x40000040 ;  /* 0x40000040ff077424 */ /* 0x000fe200078e00ff */
[----:B------:R-:W-:Y:S01]  /*162b0*/  R2UR UR14, R8 ;  /* 0x00000000080e72ca */ /* 0x000fe200000e0000 */
[----:B------:R-:W-:Y:S01]  /*162c0*/  HGMMA.64x16x16.F32 R56, gdesc[UR24], RZ, !UPT, gsb0 ;  /* 0x00200000183879f0 */ /* 0x000fe2000c0008ff */
[----:B------:R-:W-:Y:S01]  /*162d0*/  R2UR UR18, R6 ;  /* 0x00000000061272ca */ /* 0x000fe200000e0000 */
[----:B------:R-:W-:Y:S01]  /*162e0*/  VIADD R6, R4, 0x2 ;  /* 0x0000000204067836 */ /* 0x000fe20000000000 */
[----:B------:R-:W-:Y:S01]  /*162f0*/  R2UR UR27, R7 ;  /* 0x00000000071b72ca */ /* 0x000fe200000e0000 */
[----:B---3--:R-:W-:Y:S01]  /*16300*/  IMAD.U32 R12, RZ, RZ, UR24 ;  /* 0x00000018ff0c7e24 */ /* 0x008fe2000f8e00ff */
[----:B------:R-:W-:Y:S01]  /*16310*/  MOV R13, UR25 ;  /* 0x00000019000d7c02 */ /* 0x000fe20008000f00 */
[----:B------:R-:W-:Y:S01]  /*16320*/  UMOV UR25, 0x40000040 ;  /* 0x4000004000197882 */ /* 0x000fe20000000000 */
[----:B------:R-:W-:Y:S01]  /*16330*/  R2UR UR26, R6 ;  /* 0x00000000061a72ca */ /* 0x000fe200000e0000 */
[C---:B------:R-:W-:Y:S01]  /*16340*/  VIADD R8, R4.reuse, 0x82 ;  /* 0x0000008204087836 */ /* 0x040fe20000000000 */
[----:B------:R-:W-:Y:S01]  /*16350*/  MOV R9, 0x40000040 ;  /* 0x4000004000097802 */ /* 0x000fe20000000f00 */
[C---:B------:R-:W-:Y:S01]  /*16360*/  VIADD R10, R4.reuse, 0x102 ;  /* 0x00000102040a7836 */ /* 0x040fe20000000000 */
[----:B------:R0:W-:Y:S01]  /*16370*/  STL.64 [R1+0x48], R12 ;  /* 0x0000480c01007387 */ /* 0x0001e20000100a00 */
[----:B------:R-:W-:Y:S01]  /*16380*/  VIADD R6, R4, 0x182 ;  /* 0x0000018204067836 */ /* 0x000fe20000000000 */
[----:B------:R-:W-:Y:S01]  /*16390*/  UIADD3 UR56, UR20, 0x804, URZ ;  /* 0x0000080414387890 */ /* 0x000fe2000fffe03f */
        /* <DEDUP_REMOVED lines=8> */
[----:B0-----:R-:W-:Y:S01]  /*16420*/  IMAD.U32 R13, RZ, RZ, UR25 ;  /* 0x00000019ff0d7e24 */ /* 0x001fe2000f8e00ff */
        /* <DEDUP_REMOVED lines=18> */
[----:B------:R-:W-:Y:S01]  /*16550*/  HGMMA.64x16x16.F32 R40, gdesc[UR8], RZ, !UPT, gsb0 ;  /* 0x00200000082879f0 */ /* 0x000fe2000c0008ff */
[----:B------:R-:W-:Y:S02]  /*16560*/  R2UR UR10, R10 ;  /* 0x000000000a0a72ca */ /* 0x000fe400000e0000 */
[----:B------:R-:W-:Y:S01]  /*16570*/  R2UR UR11, R11 ;  /* 0x000000000b0b72ca */ /* 0x000fe200000e0000 */
[----:B------:R-:W-:Y:S01]  /*16580*/  IMAD.MOV.U32 R11, RZ, RZ, 0x40000040 ;  /* 0x40000040ff0b7424 */ /* 0x000fe200078e00ff */
[----:B------:R-:W-:Y:S01]  /*16590*/  IADD3 R10, R4, 0x104, RZ ;  /* 0x00000104040a7810 */ /* 0x000fe20007ffe0ff */
        /* <DEDUP_REMOVED lines=52> */
[----:B------:R-:W-:Y:S02]  /*168e0*/  R2UR UR14, R6 ;  /* 0x00000000060e72ca */ /* 0x000fe400000e0000 */
[----:B------:R-:W-:Y:S01]  /*168f0*/  R2UR UR15, R7 ;  /* 0x00000000070f72ca */ /* 0x000fe200000e0000 */
[----:B------:R-:W-:Y:S01]  /*16900*/  IMAD.MOV.U32 R7, RZ, RZ, 0x40000040 ;  /* 0x40000040ff077424 */ /* 0x000fe200078e00ff */
[----:B------:R-:W-:Y:S01]  /*16910*/  IADD3 R6, R4, 0x6, RZ ;  /* 0x0000000604067810 */ /* 0x000fe20007ffe0ff */
        /* <DEDUP_REMOVED lines=21> */
[----:B------:R-:W-:Y:S01]  /*16a70*/  IMAD.MOV.U32 R7, RZ, RZ, 0x40000040 ;  /* 0x40000040ff077424 */ /* 0x000fe200078e00ff */
[----:B------:R-:W-:Y:S01]  /*16a80*/  IADD3 R6, R4, 0x186, RZ ;  /* 0x0000018604067810 */ /* 0x000fe20007ffe0ff */
[----:B0-----:R-:W-:Y:S01]  /*16a90*/  IMAD.U32 R13, RZ, RZ, UR25 ;  /* 0x00000019ff0d7e24 */ /* 0x001fe2000f8e00ff */
[----:B------:R-:W-:Y:S02]  /*16aa0*/  WARPGROUP.DEPBAR.LE gsb0, 0x0 ;  /* 0x00008000000079c5 */ /* 0x000fe40000010000 */
[----:B------:R-:W-:-:S06]  /*16ab0*/  WARPGROUP.ARRIVE ;  /* 0x00000000000079c5 */ /* 0x000fcc0000000000 */
[----:B------:R-:W-:Y:S01]  /*16ac0*/  HGMMA.64x16x16.F32 R48, gdesc[UR4], R48, gsb0 ;  /* 0x00200000043079f0 */ /* 0x000fe20008000830 */
[----:B------:R-:W-:Y:S01]  /*16ad0*/  UIADD3 UR4, UR20, 0x6, URZ ;  /* 0x0000000614047890 */ /* 0x000fe2000fffe03f */
[----:B------:R-:W-:Y:S01]  /*16ae0*/  R2UR UR6, R8 ;  /* 0x00000000080672ca */ /* 0x000fe200000e0000 */
[----:B------:R-:W-:Y:S01]  /*16af0*/  VIADD R8, R4, 0x206 ;  /* 0x0000020604087836 */ /* 0x000fe20000000000 */
[----:B------:R-:W-:Y:S01]  /*16b00*/  R2UR UR7, R9 ;  /* 0x00000000090772ca */ /* 0x000fe200000e0000 */
[----:B------:R-:W-:-:S03]  /*16b10*/  IMAD.MOV.U32 R9, RZ, RZ, 0x40000040 ;  /* 0x40000040ff097424 */ /* 0x000fc600078e00ff */
[----:B------:R-:W-:Y:S02]  /*16b20*/  UMOV UR24, UR4 ;  /* 0x0000000400187c82 */ /* 0x000fe40008000000 */
[----:B------:R-:W-:-:S05]  /*16b30*/  MOV R12, UR24 ;  /* 0x00000018000c7c02 */ /* 0x000fca0008000f00 */
        /* <DEDUP_REMOVED lines=37> */
[----:B------:R-:W-:Y:S01]  /*16d90*/  MOV R7, 0x40000040 ;  /* 0x4000004000077802 */ /* 0x000fe20000000f00 */
        /* <DEDUP_REMOVED lines=37> */
[----:B------:R-:W-:Y:S02]  /*16ff0*/  R2UR UR18, R8 ;  /* 0x00000000081272ca */ /* 0x000fe400000e0000 */
[----:B------:R-:W-:Y:S01]  /*17000*/  R2UR UR19, R9 ;  /* 0x00000000091372ca */ /* 0x000fe200000e0000 */
[----:B------:R-:W-:Y:S01]  /*17010*/  IMAD.MOV.U32 R9, RZ, RZ, 0x40000040 ;  /* 0x40000040ff097424 */ /* 0x000fe200078e00ff */
[----:B------:R-:W-:Y:S01]  /*17020*/  IADD3 R8, R4, 0x302, RZ ;  /* 0x0000030204087810 */ /* 0x000fe20007ffe0ff */
        /* <DEDUP_REMOVED lines=47> */
[----:B------:R-:W-:-:S02]  /*17320*/  R2UR UR19, R9 ;  /* 0x00000000091372ca */ /* 0x000fc400000e0000 */
[----:B------:R-:W-:Y:S01]  /*17330*/  MOV R9, 0x40000040 ;  /* 0x4000004000097802 */ /* 0x000fe20000000f00 */
[----:B------:R-:W-:Y:S02]  /*17340*/  WARPGROUP.DEPBAR.LE gsb0, 0x0 ;  /* 0x00008000000079c5 */ /* 0x000fe40000010000 */
        /* <DEDUP_REMOVED lines=165> */
[----:B------:R0:W-:Y:S01]  /*17da0*/  STL.64 [R1], R12 ;  /* 0x0000000c01007387 */ /* 0x0001e20000100a00 */
        /* <DEDUP_REMOVED lines=73> */
[----:B------:R-:W-:Y:S01]  /*18240*/  R2UR UR15, R9 ;  /* 0x00000000090f72ca */ /* 0x000fe200000e0000 */
[----:B------:R-:W-:Y:S01]  /*18250*/  IMAD.MOV.U32 R9, RZ, RZ, 0x40000040 ;  /* 0x40000040ff097424 */ /* 0x000fe200078e00ff */
[----:B------:R-:W-:Y:S01]  /*18260*/  IADD3 R8, R4, 0x586, RZ ;  /* 0x0000058604087810 */ /* 0x000fe20007ffe0ff */
        /* <DEDUP_REMOVED lines=171> */
[C---:B------:R-:W-:Y:S01]  /*18d20*/  IADD3 R8, R4.reuse, 0x806, RZ ;  /* 0x0000080604087810 */ /* 0x040fe20007ffe0ff */
[----:B------:R-:W-:Y:S01]  /*18d30*/  VIADD R4, R4, 0x986 ;  /* 0x0000098604047836 */ /* 0x000fe20000000000 */
        /* <DEDUP_REMOVED lines=49> */
.L_x_2868:
[----:B------:R-:W2:Y:S01]  /*19050*/  LDL R3, [R1+0x78] ;  /* 0x0000780001037983 */ /* 0x000ea20000100800 */
[----:B------:R-:W0:Y:S01]  /*19060*/  LDC R4, c[0x0][0x448] ;  /* 0x00011200ff047b82 */ /* 0x000e220000000800 */
[----:B------:R-:W-:Y:S02]  /*19070*/  ULDC UR4, c[0x0][0x988] ;  /* 0x0002620000047ab9 */ /* 0x000fe40000000800 */
[----:B------:R-:W2:Y:S04]  /*19080*/  LDL R69, [R1+0x68] ;  /* 0x0000680001457983 */ /* 0x000ea80000100800 */
[----:B------:R-:W3:Y:S04]  /*19090*/  LDL R65, [R1+0x6c] ;  /* 0x00006c0001417983 */ /* 0x000ee80000100800 */
[----:B------:R-:W4:Y:S04]  /*190a0*/  LDL R8, [R1+0x74] ;  /* 0x0000740001087983 */ /* 0x000f280000100800 */
[----:B------:R-:W5:Y:S01]  /*190b0*/  LDL R67, [R1+0x60] ;  /* 0x0000600001437983 */ /* 0x000f620000100800 */
[----:B------:R-:W-:Y:S01]  /*190c0*/  LOP3.LUT R18, R18, 0xffffffef, RZ, 0xc0, !PT ;  /* 0xffffffef12127812 */ /* 0x000fe200078ec0ff */
[----:B------:R-:W-:Y:S01]  /*190d0*/  ULDC UR38, c[0x0][0x988] ;  /* 0x0002620000267ab9 */ /* 0x000fe20000000800 */
[----:B------:R-:W-:Y:S01]  /*190e0*/  ULDC UR39, c[0x0][0x988] ;  /* 0x0002620000277ab9 */ /* 0x000fe20000000800 */
[----:B0-----:R-:W-:-:S13]  /*190f0*/  ISETP.NE.AND P5, PT, R4, 0x1, PT ;  /* 0x000000010400780c */ /* 0x001fda0003fa5270 */
[----:B------:R-:W0:Y:S08]  /*19100*/  @P5 LDC R4, c[0x0][0x44c] ;  /* 0x00011300ff045b82 */ /* 0x000e300000000800 */
[----:B------:R-:W1:Y:S01]  /*19110*/  @P5 LDC R5, c[0x0][0x450] ;  /* 0x00011400ff055b82 */ /* 0x000e620000000800 */
[----:B--2---:R-:W-:-:S04]  /*19120*/  IMAD.IADD R3, R3, 0x1, R69 ;  /* 0x0000000103037824 */ /* 0x004fc800078e0245 */
[----:B0-----:R-:W-:-:S05]  /*19130*/  @P5 IMAD.HI.U32 R4, R3, R4, RZ ;  /* 0x0000000403045227 */ /* 0x001fca00078e00ff */
[----:B-1----:R-:W-:-:S05]  /*19140*/  @P5 SHF.R.U32.HI R3, RZ, R5, R4 ;  /* 0x00000005ff035219 */ /* 0x002fca0000011604 */
[----:B------:R-:W0:Y:S01]  /*19150*/  SHFL.IDX PT, R7, R3, 0x1, 0x1c1f ;  /* 0x003c1f0003077f89 */ /* 0x000e2200000e0000 */
[C---:B------:R-:W-:Y:S02]  /*19160*/  IMAD R4, R2.reuse, -0x50, RZ ;  /* 0xffffffb002047824 */ /* 0x040fe400078e02ff */
[----:B---3--:R-:W-:-:S03]  /*19170*/  IMAD R5, R2, -0x50, R65 ;  /* 0xffffffb002057824 */ /* 0x008fc600078e0241 */
[C---:B----4-:R-:W-:Y:S02]  /*19180*/  IADD3 R6, -R8.reuse, 0x51, R4 ;  /* 0x0000005108067810 */ /* 0x050fe40007ffe104 */
[----:B------:R-:W-:Y:S02]  /*19190*/  IADD3 R4, -R8, 0x50, R5 ;  /* 0x0000005008047810 */ /* 0x000fe40007ffe105 */
[----:B-----5:R-:W-:-:S04]  /*191a0*/  IADD3 R5, -R67, R6, R65 ;  /* 0x0000000643057210 */ /* 0x020fc80007ffe141 */
        /* <DEDUP_REMOVED lines=56> */
[----:B------:R-:W-:Y:S01]  /*19530*/  FMNMX.FTZ R9, R64, R9, !PT ;  /* 0x0000000940097209 */ /* 0x000fe20007810000 */
[----:B------:R-:W0:Y:S01]  /*19540*/  SHFL.IDX PT, R3, R3, RZ, 0x1c1f ;  /* 0x001c1fff03037589 */ /* 0x000e2200000e0000 */
[----:B------:R-:W-:Y:S02]  /*19550*/  FSEL R66, R31, -INF , P1 ;  /* 0xff8000001f427808 */ /* 0x000fe40000800000 */
[----:B------:R-:W-:Y:S01]  /*19560*/  FMNMX.FTZ R9, R30, R9, !PT ;  /* 0x000000091e097209 */ /* 0x000fe20007810000 */
[----:B------:R-:W1:Y:S03]  /*19570*/  @P5 LDC R31, c[0x0][0x450] ;  /* 0x00011400ff1f5b82 */ /* 0x000e660000000800 */
[----:B------:R-:W-:-:S05]  /*19580*/  FMNMX.FTZ R9, R66, R9, !PT ;  /* 0x0000000942097209 */ /* 0x000fca0007810000 */
[----:B------:R-:W2:Y:S01]  /*19590*/  SHFL.BFLY PT, R70, R9, 0x2, 0x1f ;  /* 0x0c401f0009467f89 */ /* 0x000ea200000e0000 */
[----:B0-----:R-:W-:-:S04]  /*195a0*/  VIADDMNMX R5, R3, R5, R4, PT ;  /* 0x0000000503057246 */ /* 0x001fc80003800104 */
[C---:B------:R-:W-:Y:S02]  /*195b0*/  ISETP.GT.AND P1, PT, R5.reuse, RZ, PT ;  /* 0x000000ff0500720c */ /* 0x040fe40003f24270 */
[C---:B------:R-:W-:Y:S02]  /*195c0*/  ISETP.GT.AND P2, PT, R5.reuse, 0x1, PT ;  /* 0x000000010500780c */ /* 0x040fe40003f44270 */
[----:B------:R-:W-:Y:S02]  /*195d0*/  ISETP.GT.AND P3, PT, R5, 0x8, PT ;  /* 0x000000080500780c */ /* 0x000fe40003f64270 */
[----:B------:R-:W-:Y:S02]  /*195e0*/  FSEL R56, R56, -INF , P1 ;  /* 0xff80000038387808 */ /* 0x000fe40000800000 */
[----:B------:R-:W-:Y:S02]  /*195f0*/  FSEL R57, R57, -INF , P2 ;  /* 0xff80000039397808 */ /* 0x000fe40001000000 */
[----:B--2---:R-:W-:-:S02]  /*19600*/  FMNMX.FTZ R4, R9, R70, !PT ;  /* 0x0000004609047209 */ /* 0x004fc40007810000 */
[----:B------:R-:W-:Y:S02]  /*19610*/  ISETP.GT.AND P1, PT, R5, 0x9, PT ;  /* 0x000000090500780c */ /* 0x000fe40003f24270 */
[----:B------:R-:W-:Y:S02]  /*19620*/  FSEL R60, R60, -INF , P3 ;  /* 0xff8000003c3c7808 */ /* 0x000fe40001800000 */
[----:B------:R-:W-:Y:S01]  /*19630*/  FMNMX.FTZ R3, R56, R57, !PT ;  /* 0x0000003938037209 */ /* 0x000fe20007810000 */
[----:B------:R-:W0:Y:S01]  /*19640*/  SHFL.BFLY PT, R11, R4, 0x1, 0x1f ;  /* 0x0c201f00040b7f89 */ /* 0x000e2200000e0000 */
[----:B------:R-:W-:Y:S02]  /*19650*/  FSEL R70, R61, -INF , P1 ;  /* 0xff8000003d467808 */ /* 0x000fe40000800000 */
[----:B------:R-:W-:Y:S02]  /*19660*/  ISETP.GT.AND P1, PT, R5, 0x10, PT ;  /* 0x000000100500780c */ /* 0x000fe40003f24270 */
[----:B------:R-:W-:-:S02]  /*19670*/  FMNMX.FTZ R3, R60, R3, !PT ;  /* 0x000000033c037209 */ /* 0x000fc40007810000 */
[C---:B------:R-:W-:Y:S02]  /*19680*/  ISETP.GT.AND P2, PT, R5.reuse, 0x11, PT ;  /* 0x000000110500780c */ /* 0x040fe40003f44270 */
        /* <DEDUP_REMOVED lines=9> */
[----:B------:R-:W-:Y:S02]  /*19720*/  ISETP.GT.AND P1, PT, R5, 0x20, PT ;  /* 0x000000200500780c */ /* 0x000fe40003f24270 */
[----:B------:R-:W-:-:S02]  /*19730*/  FMNMX.FTZ R7, R52, R7, !PT ;  /* 0x0000000734077209 */ /* 0x000fc40007810000 */
[C---:B------:R-:W-:Y:S02]  /*19740*/  ISETP.GT.AND P2, PT, R5.reuse, 0x21, PT ;  /* 0x000000210500780c */ /* 0x040fe40003f44270 */
[----:B------:R-:W-:Y:S02]  /*19750*/  FSEL R40, R40, -INF , P1 ;  /* 0xff80000028287808 */ /* 0x000fe40000800000 */
[----:B------:R-:W-:Y:S02]  /*19760*/  FMNMX.FTZ R7, R74, R7, !PT ;  /* 0x000000074a077209 */ /* 0x000fe40007810000 */
[----:B0-----:R-:W-:Y:S02]  /*19770*/  FMNMX.FTZ R4, R4, R11, !PT ;  /* 0x0000000b04047209 */ /* 0x001fe40007810000 */
[----:B------:R-:W-:Y:S02]  /*19780*/  MOV R3, UR4 ;  /* 0x0000000400037c02 */ /* 0x000fe40008000f00 */
[----:B------:R-:W-:-:S02]  /*19790*/  ISETP.GT.AND P3, PT, R5, 0x28, PT ;  /* 0x000000280500780c */ /* 0x000fc40003f64270 */
[----:B------:R-:W-:Y:S02]  /*197a0*/  FSEL R76, R41, -INF , P2 ;  /* 0xff800000294c7808 */ /* 0x000fe40001000000 */
[----:B------:R-:W-:Y:S02]  /*197b0*/  FMNMX.FTZ R9, R40, R7, !PT ;  /* 0x0000000728097209 */ /* 0x000fe40007810000 */
[----:B------:R-:W-:Y:S01]  /*197c0*/  ISETP.GT.AND P1, PT, R5, 0x29, PT ;  /* 0x000000290500780c */ /* 0x000fe20003f24270 */
[----:B------:R-:W-:Y:S01]  /*197d0*/  FMUL.FTZ R11, R4, R3 ;  /* 0x00000003040b7220 */ /* 0x000fe20000410000 */
[----:B------:R-:W-:Y:S02]  /*197e0*/  FSEL R44, R44, -INF , P3 ;  /* 0xff8000002c2c7808 */ /* 0x000fe40001800000 */
[----:B------:R-:W-:Y:S02]  /*197f0*/  FMNMX.FTZ R9, R76, R9, !PT ;  /* 0x000000094c097209 */ /* 0x000fe40007810000 */
[----:B------:R-:W-:-:S02]  /*19800*/  FSETP.NEU.FTZ.AND P4, PT, R4, -INF , PT ;  /* 0xff8000000400780b */ /* 0x000fc40003f9d000 */
[----:B------:R-:W-:Y:S02]  /*19810*/  FSEL R78, R45, -INF , P1 ;  /* 0xff8000002d4e7808 */ /* 0x000fe40000800000 */
[----:B------:R-:W-:Y:S02]  /*19820*/  ISETP.GT.AND P1, PT, R5, 0x30, PT ;  /* 0x000000300500780c */ /* 0x000fe40003f24270 */
[----:B------:R-:W-:Y:S02]  /*19830*/  FMNMX.FTZ R9, R44, R9, !PT ;  /* 0x000000092c097209 */ /* 0x000fe40007810000 */
[----:B------:R-:W-:Y:S02]  /*19840*/  FSEL R7, R11, RZ, P4 ;  /* 0x000000ff0b077208 */ /* 0x000fe40002000000 */
[----:B------:R-:W-:Y:S02]  /*19850*/  ISETP.GT.AND P2, PT, R5, 0x31, PT ;  /* 0x000000310500780c */ /* 0x000fe40003f44270 */
[----:B------:R-:W-:-:S02]  /*19860*/  FSEL R32, R32, -INF , P1 ;  /* 0xff80000020207808 */ /* 0x000fc40000800000 */
[----:B------:R-:W-:Y:S01]  /*19870*/  FMNMX.FTZ R9, R78, R9, !PT ;  /* 0x000000094e097209 */ /* 0x000fe20007810000 */
[--C-:B------:R-:W-:Y:S01]  /*19880*/  FFMA.FTZ R209, R80, R3, -R7.reuse ;  /* 0x0000000350d17223 */ /* 0x100fe20000010807 */
[----:B------:R-:W-:Y:S02]  /*19890*/  ISETP.GT.AND P1, PT, R5, 0x38, PT ;  /* 0x000000380500780c */ /* 0x000fe40003f24270 */
[----:B------:R-:W-:Y:S02]  /*198a0*/  FSEL R80, R33, -INF , P2 ;  /* 0xff80000021507808 */ /* 0x000fe40001000000 */
[----:B------:R-:W-:Y:S01]  /*198b0*/  FMNMX.FTZ R9, R32, R9, !PT ;  /* 0x0000000920097209 */ /* 0x000fe20007810000 */
[----:B------:R-:W-:Y:S01]  /*198c0*/  FFMA.FTZ R11, R68, R3, -R7 ;  /* 0x00000003440b7223 */ /* 0x000fe20000010807 */
[----:B------:R-:W-:Y:S02]  /*198d0*/  ISETP.GT.AND P2, PT, R5, 0x39, PT ;  /* 0x000000390500780c */ /* 0x000fe40003f44270 */
[----:B------:R-:W-:-:S02]  /*198e0*/  FSEL R68, R36, -INF , P1 ;  /* 0xff80000024447808 */ /* 0x000fc40000800000 */
[----:B------:R-:W-:Y:S02]  /*198f0*/  FMNMX.FTZ R9, R80, R9, !PT ;  /* 0x0000000950097209 */ /* 0x000fe40007810000 */
[----:B------:R-:W-:Y:S02]  /*19900*/  FSEL R82, R37, -INF , P2 ;  /* 0xff80000025527808 */ /* 0x000fe40001000000 */
[C---:B------:R-:W-:Y:S02]  /*19910*/  ISETP.GT.AND P1, PT, R5.reuse, 0x40, PT ;  /* 0x000000400500780c */ /* 0x040fe40003f24270 */
[----:B------:R-:W-:Y:S02]  /*19920*/  FMNMX.FTZ R9, R68, R9, !PT ;  /* 0x0000000944097209 */ /* 0x000fe40007810000 */
[----:B------:R-:W-:Y:S02]  /*19930*/  ISETP.GT.AND P2, PT, R5, 0x41, PT ;  /* 0x000000410500780c */ /* 0x000fe40003f44270 */
[----:B------:R-:W-:-:S02]  /*19940*/  FSEL R24, R24, -INF , P1 ;  /* 0xff80000018187808 */ /* 0x000fc40000800000 */
[----:B------:R-:W-:Y:S01]  /*19950*/  FMNMX.FTZ R9, R82, R9, !PT ;  /* 0x0000000952097209 */ /* 0x000fe20007810000 */
[----:B------:R-:W-:Y:S01]  /*19960*/  FFMA.FTZ R211, R62, R3, -R7 ;  /* 0x000000033ed37223 */ /* 0x000fe20000010807 */
[----:B------:R-:W-:Y:S02]  /*19970*/  ISETP.GT.AND P1, PT, R5, 0x48, PT ;  /* 0x000000480500780c */ /* 0x000fe40003f24270 */
[----:B------:R-:W-:Y:S02]  /*19980*/  FSEL R62, R25, -INF , P2 ;  /* 0xff800000193e7808 */ /* 0x000fe40001000000 */
[----:B------:R-:W-:Y:S02]  /*19990*/  FMNMX.FTZ R9, R24, R9, !PT ;  /* 0x0000000918097209 */ /* 0x000fe40007810000 */
[----:B------:R-:W-:Y:S02]  /*199a0*/  ISETP.GT.AND P2, PT, R5, 0x49, PT ;  /* 0x000000490500780c */ /* 0x000fe40003f44270 */
[----:B------:R-:W-:-:S02]  /*199b0*/  FSEL R84, R28, -INF , P1 ;  /* 0xff8000001c547808 */ /* 0x000fc40000800000 */
[----:B------:R-:W-:Y:S02]  /*199c0*/  FMNMX.FTZ R9, R62, R9, !PT ;  /* 0x000000093e097209 */ /* 0x000fe40007810000 */
[----:B------:R-:W-:Y:S02]  /*199d0*/  FSEL R86, R29, -INF , P2 ;  /* 0xff8000001d567808 */ /* 0x000fe40001000000 */
[----:B------:R-:W-:-:S04]  /*199e0*/  FMNMX.FTZ R9, R84, R9, !PT ;  /* 0x0000000954097209 */ /* 0x000fc80007810000 */
[----:B------:R-:W-:Y:S01]  /*199f0*/  FMNMX.FTZ R9, R86, R9, !PT ;  /* 0x0000000956097209 */ /* 0x000fe20007810000 */
[----:B------:R-:W-:-:S04]  /*19a00*/  FFMA.FTZ R28, R6, R3, -R7 ;  /* 0x00000003061c7223 */ /* 0x000fc80000010807 */
[----:B------:R-:W0:Y:S02]  /*19a10*/  SHFL.BFLY PT, R6, R9, 0x2, 0x1f ;  /* 0x0c401f0009067f89 */ /* 0x000e2400000e0000 */
[----:B0-----:R-:W-:-:S05]  /*19a20*/  FMNMX.FTZ R6, R9, R6, !PT ;  /* 0x0000000609067209 */ /* 0x001fca0007810000 */
[----:B------:R-:W0:Y:S02]  /*19a30*/  SHFL.BFLY PT, R5, R6, 0x1, 0x1f ;  /* 0x0c201f0006057f89 */ /* 0x000e2400000e0000 */
[----:B0-----:R-:W-:Y:S02]  /*19a40*/  FMNMX.FTZ R5, R6, R5, !PT ;  /* 0x0000000506057209 */ /* 0x001fe40007810000 */
[----:B------:R-:W0:Y:S02]  /*19a50*/  @P5 LDC R6, c[0x0][0x44c] ;  /* 0x00011300ff065b82 */ /* 0x000e240000000800 */
[C---:B------:R-:W-:Y:S01]  /*19a60*/  FSETP.NEU.FTZ.AND P1, PT, R5.reuse, -INF , PT ;  /* 0xff8000000500780b */ /* 0x040fe20003f3d000 */
[----:B------:R-:W-:-:S05]  /*19a70*/  FMUL.FTZ R13, R5, R3 ;  /* 0x00000003050d7220 */ /* 0x000fca0000410000 */
[----:B------:R-:W-:-:S05]  /*19a80*/  FSEL R13, R13, RZ, P1 ;  /* 0x000000ff0d0d7208 */ /* 0x000fca0000800000 */
[-CC-:B------:R-:W-:Y:S02]  /*19a90*/  FFMA.FTZ R196, R32, R3.reuse, -R13.reuse ;  /* 0x0000000320c47223 */ /* 0x180fe4000001080d */
[----:B------:R-:W2:Y:S01]  /*19aa0*/  LDL R32, [R1+0x70] ;  /* 0x0000700001207983 */ /* 0x000ea20000100800 */
[-CC-:B------:R-:W-:Y:S01]  /*19ab0*/  FFMA.FTZ R208, R56, R3.reuse, -R13.reuse ;  /* 0x0000000338d07223 */ /* 0x180fe2000001080d */
[-CC-:B------:R-:W-:Y:S01]  /*19ac0*/  FFMA.FTZ R9, R57, R3.reuse, -R13.reuse ;  /* 0x0000000339097223 */ /* 0x180fe2000001080d */
[-C--:B------:R-:W-:Y:S01]  /*19ad0*/  FFMA.FTZ R210, R60, R3.reuse, -R13 ;  /* 0x000000033cd27223 */ /* 0x080fe2000001080d */
[----:B------:R-:W-:Y:S01]  /*19ae0*/  MUFU.EX2 R209, R209 ;  /* 0x000000d100d17308 */ /* 0x000fe20000000800 */
[-CC-:B------:R-:W-:Y:S01]  /*19af0*/  FFMA.FTZ R14, R14, R3.reuse, -R7.reuse ;  /* 0x000000030e0e7223 */ /* 0x180fe20000010807 */
[----:B------:R-:W-:-:S06]  /*19b00*/  FFMA.FTZ R205, R50, R3, -R7 ;  /* 0x0000000332cd7223 */ /* 0x000fcc0000010807 */
[----:B------:R3:W4:Y:S01]  /*19b10*/  MUFU.EX2 R36, R11 ;  /* 0x0000000b00247308 */ /* 0x0007220000000800 */
[----:B------:R-:W-:-:S07]  /*19b20*/  FFMA.FTZ R204, R48, R3, -R13 ;  /* 0x0000000330cc7223 */ /* 0x000fce000001080d */
[----:B------:R-:W-:Y:S01]  /*19b30*/  MUFU.EX2 R208, R208 ;  /* 0x000000d000d07308 */ /* 0x000fe20000000800 */
[----:B---3--:R-:W-:-:S07]  /*19b40*/  FFMA.FTZ R11, R70, R3, -R13 ;  /* 0x00000003460b7223 */ /* 0x008fce000001080d */
[----:B------:R-:W3:Y:S01]  /*19b50*/  MUFU.EX2 R9, R9 ;  /* 0x0000000900097308 */ /* 0x000ee20000000800 */
[----:B------:R-:W-:-:S07]  /*19b60*/  FFMA.FTZ R15, R72, R3, -R13 ;  /* 0x00000003480f7223 */ /* 0x000fce000001080d */
[----:B------:R-:W5:Y:S01]  /*19b70*/  MUFU.EX2 R211, R211 ;  /* 0x000000d300d37308 */ /* 0x000f620000000800 */
[----:B0-----:R-:W-:-:S07]  /*19b80*/  @P5 IMAD.HI.U32 R6, R69, R6, RZ ;  /* 0x0000000645065227 */ /* 0x001fce00078e00ff */
[----:B------:R-:W0:Y:S01]  /*19b90*/  MUFU.EX2 R210, R210 ;  /* 0x000000d200d27308 */ /* 0x000e220000000800 */
[-CC-:B------:R-:W-:Y:S01]  /*19ba0*/  FFMA.FTZ R207, R54, R3.reuse, -R7.reuse ;  /* 0x0000000336cf7223 */ /* 0x180fe20000010807 */
[----:B------:R-:W-:-:S06]  /*19bb0*/  FFMA.FTZ R193, R26, R3, -R7 ;  /* 0x000000031ac17223 */ /* 0x000fcc0000010807 */
[----:B------:R-:W0:Y:S01]  /*19bc0*/  MUFU.EX2 R14, R14 ;  /* 0x0000000e000e7308 */ /* 0x000e220000000800 */
[----:B------:R-:W-:Y:S01]  /*19bd0*/  FFMA.FTZ R206, R52, R3, -R13 ;  /* 0x0000000334ce7223 */ /* 0x000fe2000001080d */
[----:B------:R-:W-:-:S06]  /*19be0*/  IMAD.MOV.U32 R26, RZ, RZ, R69 ;  /* 0x000000ffff1a7224 */ /* 0x000fcc00078e0045 */
[----:B------:R-:W0:Y:S01]  /*19bf0*/  MUFU.EX2 R11, R11 ;  /* 0x0000000b000b7308 */ /* 0x000e220000000800 */
[----:B-1----:R-:W-:Y:S01]  /*19c00*/  @P5 SHF.R.U32.HI R26, RZ, R31, R6 ;  /* 0x0000001fff1a5219 */ /* 0x002fe20000011606 */
[----:B----4-:R-:W-:-:S06]  /*19c10*/  FADD.FTZ R6, R209, R36 ;  /* 0x00000024d1067221 */ /* 0x010fcc0000010000 */
[----:B------:R-:W1:Y:S01]  /*19c20*/  MUFU.EX2 R205, R205 ;  /* 0x000000cd00cd7308 */ /* 0x000e620000000800 */
[----:B------:R-:W-:Y:S01]  /*19c30*/  FFMA.FTZ R50, R8, R3, -R7 ;  /* 0x0000000308327223 */ /* 0x000fe20000010807 */
[----:B---3--:R-:W-:-:S06]  /*19c40*/  FADD.FTZ R31, R208, R9 ;  /* 0x00000009d01f7221 */ /* 0x008fcc0000010000 */
[----:B------:R-:W3:Y:S01]  /*19c50*/  MUFU.EX2 R204, R204 ;  /* 0x000000cc00cc7308 */ /* 0x000ee20000000800 */
[----:B------:R-:W-:Y:S01]  /*19c60*/  FFMA.FTZ R21, R74, R3, -R13 ;  /* 0x000000034a157223 */ /* 0x000fe2000001080d */
[----:B------:R-:W-:Y:S02]  /*19c70*/  VIADD R29, R0, 0x38840 ;  /* 0x00038840001d7836 */ /* 0x000fe40000000000 */
[----:B-----5:R-:W-:-:S04]  /*19c80*/  FADD.FTZ R33, R211, R6 ;  /* 0x00000006d3217221 */ /* 0x020fc80000010000 */
[----:B------:R-:W4:Y:S01]  /*19c90*/  MUFU.EX2 R28, R28 ;  /* 0x0000001c001c7308 */ /* 0x000f220000000800 */
[----:B------:R-:W-:Y:S01]  /*19ca0*/  FFMA.FTZ R201, R42, R3, -R7 ;  /* 0x000000032ac97223 */ /* 0x000fe20000010807 */
[----:B0-----:R-:W-:-:S06]  /*19cb0*/  FADD.FTZ R6, R210, R31 ;  /* 0x0000001fd2067221 */ /* 0x001fcc0000010000 */
[----:B------:R-:W0:Y:S01]  /*19cc0*/  MUFU.EX2 R15, R15 ;  /* 0x0000000f000f7308 */ /* 0x000e220000000800 */
[-C--:B------:R-:W-:Y:S01]  /*19cd0*/  FFMA.FTZ R195, R30, R3.reuse, -R7 ;  /* 0x000000031ec37223 */ /* 0x080fe20000010807 */
[----:B------:R-:W-:Y:S01]  /*19ce0*/  FFMA.FTZ R200, R40, R3, -R13 ;  /* 0x0000000328c87223 */ /* 0x000fe2000001080d */
[----:B------:R-:W-:-:S05]  /*19cf0*/  IADD3 R30, R26, R65, -R67 ;  /* 0x000000411a1e7210 */ /* 0x000fca0007ffe843 */
[----:B------:R-:W5:Y:S01]  /*19d00*/  MUFU.EX2 R207, R207 ;  /* 0x000000cf00cf7308 */ /* 0x000f620000000800 */
[----:B------:R-:W-:Y:S01]  /*19d10*/  PRMT R0, R228, 0x654, R29 ;  /* 0x00000654e4007816 */ /* 0x000fe2000000001d */
[----:B------:R-:W-:Y:S01]  /*19d20*/  FADD.FTZ R26, R14, R33 ;  /* 0x000000210e1a7221 */ /* 0x000fe20000010000 */
[----:B------:R-:W-:-:S05]  /*19d30*/  FFMA.FTZ R10, R10, R3, -R7 ;  /* 0x000000030a0a7223 */ /* 0x000fca0000010807 */
[----:B------:R-:W5:Y:S01]  /*19d40*/  MUFU.EX2 R206, R206 ;  /* 0x000000ce00ce7308 */ /* 0x000f620000000800 */
[----:B------:R-:W-:Y:S01]  /*19d50*/  FADD.FTZ R31, R11, R6 ;  /* 0x000000060b1f7221 */ /* 0x000fe20000010000 */
[-C--:B------:R-:W-:Y:S01]  /*19d60*/  FFMA.FTZ R25, R76, R3.reuse, -R13 ;  /* 0x000000034c197223 */ /* 0x080fe2000001080d */
[----:B------:R3:W-:Y:S05]  /*19d70*/  SYNCS.ARRIVE.TRANS64.RED.A1T0 RZ, [R0+URZ], RZ ;  /* 0x000000ff00ff79a7 */ /* 0x0007ea000810043f */
[----:B------:R-:W5:Y:S01]  /*19d80*/  MUFU.EX2 R50, R50 ;  /* 0x0000003200327308 */ /* 0x000f620000000800 */
[----:B-1----:R-:W-:Y:S01]  /*19d90*/  FADD.FTZ R33, R205, R26 ;  /* 0x0000001acd217221 */ /* 0x002fe20000010000 */
[----:B------:R-:W-:Y:S01]  /*19da0*/  FFMA.FTZ R203, R46, R3, -R7 ;  /* 0x000000032ecb7223 */ /* 0x000fe20000010807 */
[----:B---3--:R-:W-:-:S05]  /*19db0*/  FADD.FTZ R0, R204, R31 ;  /* 0x0000001fcc007221 */ /* 0x008fca0000010000 */
[----:B------:R-:W1:Y:S01]  /*19dc0*/  MUFU.EX2 R21, R21 ;  /* 0x0000001500157308 */ /* 0x000e620000000800 */
[----:B------:R-:W-:Y:S01]  /*19dd0*/  FFMA.FTZ R202, R44, R3, -R13 ;  /* 0x000000032cca7223 */ /* 0x000fe2000001080d */
[----:B----4-:R-:W-:-:S06]  /*19de0*/  FADD.FTZ R6, R28, R33 ;  /* 0x000000211c067221 */ /* 0x010fcc0000010000 */
[----:B------:R-:W3:Y:S01]  /*19df0*/  MUFU.EX2 R201, R201 ;  /* 0x000000c900c97308 */ /* 0x000ee20000000800 */
[----:B------:R-:W-:Y:S01]  /*19e00*/  FFMA.FTZ R12, R12, R3, -R7 ;  /* 0x000000030c0c7223 */ /* 0x000fe20000010807 */
[----:B0-----:R-:W-:-:S06]  /*19e10*/  FADD.FTZ R31, R15, R0 ;  /* 0x000000000f1f7221 */ /* 0x001fcc0000010000 */
[----:B------:R-:W0:Y:S01]  /*19e20*/  MUFU.EX2 R200, R200 ;  /* 0x000000c800c87308 */ /* 0x000e220000000800 */
[----:B------:R-:W-:Y:S01]  /*19e30*/  FFMA.FTZ R27, R78, R3, -R13 ;  /* 0x000000034e1b7223 */ /* 0x000fe2000001080d */
[----:B-----5:R-:W-:-:S06]  /*19e40*/  FADD.FTZ R33, R207, R6 ;  /* 0x00000006cf217221 */ /* 0x020fcc0000010000 */
[----:B------:R-:W4:Y:S01]  /*19e50*/  MUFU.EX2 R10, R10 ;  /* 0x0000000a000a7308 */ /* 0x000f220000000800 */
[----:B------:R-:W-:Y:S01]  /*19e60*/  FFMA.FTZ R197, R34, R3, -R7 ;  /* 0x0000000322c57223 */ /* 0x000fe20000010807 */
[----:B------:R-:W-:-:S06]  /*19e70*/  FADD.FTZ R0, R206, R31 ;  /* 0x0000001fce007221 */ /* 0x000fcc0000010000 */
[----:B------:R-:W5:Y:S01]  /*19e80*/  MUFU.EX2 R25, R25 ;  /* 0x0000001900197308 */ /* 0x000f620000000800 */
[----:B------:R-:W-:Y:S01]  /*19e90*/  FADD.FTZ R6, R50, R33 ;  /* 0x0000002132067221 */ /* 0x000fe20000010000 */
[----:B------:R-:W-:-:S06]  /*19ea0*/  FFMA.FTZ R20, R20, R3, -R7 ;  /* 0x0000000314147223 */ /* 0x000fcc0000010807 */
[----:B------:R-:W5:Y:S01]  /*19eb0*/  MUFU.EX2 R203, R203 ;  /* 0x000000cb00cb7308 */ /* 0x000f620000000800 */
[----:B-1----:R-:W-:-:S07]  /*19ec0*/  FADD.FTZ R31, R21, R0 ;  /* 0x00000000151f7221 */ /* 0x002fce0000010000 */
[----:B------:R-:W1:Y:S01]  /*19ed0*/  MUFU.EX2 R202, R202 ;  /* 0x000000ca00ca7308 */ /* 0x000e620000000800 */
[----:B------:R-:W-:Y:S01]  /*19ee0*/  FFMA.FTZ R80, R80, R3, -R13 ;  /* 0x0000000350507223 */ /* 0x000fe2000001080d */
[----:B---3--:R-:W-:-:S06]  /*19ef0*/  FADD.FTZ R33, R201, R6 ;  /* 0x00000006c9217221 */ /* 0x008fcc0000010000 */
[----:B------:R-:W3:Y:S01]  /*19f00*/  MUFU.EX2 R12, R12 ;  /* 0x0000000c000c7308 */ /* 0x000ee20000000800 */
[----:B0-----:R-:W-:Y:S01]  /*19f10*/  FADD.FTZ R0, R200, R31 ;  /* 0x0000001fc8007221 */ /* 0x001fe20000010000 */
[----:B------:R-:W-:-:S06]  /*19f20*/  FFMA.FTZ R198, R68, R3, -R13 ;  /* 0x0000000344c67223 */ /* 0x000fcc000001080d */
[----:B------:R-:W0:Y:S01]  /*19f30*/  MUFU.EX2 R27, R27 ;  /* 0x0000001b001b7308 */ /* 0x000e220000000800 */
[-C--:B------:R-:W-:Y:S01]  /*19f40*/  FFMA.FTZ R199, R38, R3.reuse, -R7 ;  /* 0x0000000326c77223 */ /* 0x080fe20000010807 */
[----:B------:R-:W-:Y:S01]  /*19f50*/  FFMA.FTZ R192, R24, R3, -R13 ;  /* 0x0000000318c07223 */ /* 0x000fe2000001080d */
[----:B----4-:R-:W-:-:S05]  /*19f60*/  FADD.FTZ R24, R10, R33 ;  /* 0x000000210a187221 */ /* 0x010fca0000010000 */
[----:B------:R-:W4:Y:S01]  /*19f70*/  MUFU.EX2 R197, R197 ;  /* 0x000000c500c57308 */ /* 0x000f220000000800 */
[----:B-----5:R-:W-:-:S07]  /*19f80*/  FADD.FTZ R31, R25, R0 ;  /* 0x00000000191f7221 */ /* 0x020fce0000010000 */
[----:B------:R-:W5:Y:S01]  /*19f90*/  MUFU.EX2 R196, R196 ;  /* 0x000000c400c47308 */ /* 0x000f620000000800 */
[-C--:B------:R-:W-:Y:S01]  /*19fa0*/  FFMA.FTZ R34, R58, R3.reuse, -R7 ;  /* 0x000000033a227223 */ /* 0x080fe20000010807 */
[----:B------:R-:W-:Y:S01]  /*19fb0*/  FFMA.FTZ R82, R82, R3, -R13 ;  /* 0x0000000352527223 */ /* 0x000fe2000001080d */
[----:B------:R-:W-:-:S05]  /*19fc0*/  FADD.FTZ R33, R203, R24 ;  /* 0x00000018cb217221 */ /* 0x000fca0000010000 */
[----:B------:R-:W5:Y:S01]  /*19fd0*/  MUFU.EX2 R20, R20 ;  /* 0x0000001400147308 */ /* 0x000f620000000800 */
[----:B-1----:R-:W-:-:S07]  /*19fe0*/  FADD.FTZ R0, R202, R31 ;  /* 0x0000001fca007221 */ /* 0x002fce0000010000 */
[----:B------:R-:W1:Y:S01]  /*19ff0*/  MUFU.EX2 R29, R80 ;  /* 0x00000050001d7308 */ /* 0x000e620000000800 */
[-CC-:B------:R-:W-:Y:S01]  /*1a000*/  FFMA.FTZ R8, R64, R3.reuse, -R7.reuse ;  /* 0x0000000340087223 */ /* 0x180fe20000010807 */
[----:B------:R-:W-:Y:S01]  /*1a010*/  FFMA.FTZ R66, R66, R3, -R7 ;  /* 0x0000000342427223 */ /* 0x000fe20000010807 */
[----:B---3--:R-:W-:-:S05]  /*1a020*/  FADD.FTZ R24, R12, R33 ;  /* 0x000000210c187221 */ /* 0x008fca0000010000 */
[----:B------:R-:W3:Y:S01]  /*1a030*/  MUFU.EX2 R198, R198 ;  /* 0x000000c600c67308 */ /* 0x000ee20000000800 */
[----:B0-----:R-:W-:-:S07]  /*1a040*/  FADD.FTZ R31, R27, R0 ;  /* 0x000000001b1f7221 */ /* 0x001fce0000010000 */
[----:B------:R-:W0:Y:S01]  /*1a050*/  MUFU.EX2 R199, R199 ;  /* 0x000000c700c77308 */ /* 0x000e220000000800 */
[----:B------:R-:W-:-:S04]  /*1a060*/  IMAD.HI R30, R30, 0x66666667, RZ ;  /* 0x666666671e1e7827 */ /* 0x000fc800078e02ff */
[-C--:B------:R-:W-:Y:S01]  /*1a070*/  FFMA.FTZ R62, R62, R3.reuse, -R13 ;  /* 0x000000033e3e7223 */ /* 0x080fe2000001080d */
[----:B----4-:R-:W-:Y:S02]  /*1a080*/  FADD.FTZ R33, R197, R24 ;  /* 0x00000018c5217221 */ /* 0x010fe40000010000 */
[----:B------:R-:W4:Y:S01]  /*1a090*/  MUFU.EX2 R7, R82 ;  /* 0x0000005200077308 */ /* 0x000f220000000800 */
[----:B-----5:R-:W-:Y:S01]  /*1a0a0*/  FADD.FTZ R0, R196, R31 ;  /* 0x0000001fc4007221 */ /* 0x020fe20000010000 */
[----:B------:R-:W-:-:S06]  /*1a0b0*/  FFMA.FTZ R84, R84, R3, -R13 ;  /* 0x0000000354547223 */ /* 0x000fcc000001080d */
[----:B------:R-:W5:Y:S01]  /*1a0c0*/  MUFU.EX2 R34, R34 ;  /* 0x0000002200227308 */ /* 0x000f620000000800 */
[----:B------:R-:W-:Y:S01]  /*1a0d0*/  FFMA.FTZ R86, R86, R3, -R13 ;  /* 0x0000000356567223 */ /* 0x000fe2000001080d */
[----:B------:R-:W-:Y:S01]  /*1a0e0*/  F2FP.F16.F32.PACK_AB R211, R14, R211 ;  /* 0x000000d30ed3723e */ /* 0x000fe200000000ff */
[----:B------:R-:W-:-:S05]  /*1a0f0*/  FADD.FTZ R14, R20, R33 ;  /* 0x00000021140e7221 */ /* 0x000fca0000010000 */
[----:B------:R-:W5:Y:S01]  /*1a100*/  MUFU.EX2 R192, R192 ;  /* 0x000000c000c07308 */ /* 0x000f620000000800 */
[----:B------:R-:W-:Y:S01]  /*1a110*/  SHF.R.U32.HI R35, RZ, 0x1f, R30 ;  /* 0x0000001fff237819 */ /* 0x000fe2000001161e */
[----:B-1----:R-:W-:-:S06]  /*1a120*/  FADD.FTZ R33, R29, R0 ;  /* 0x000000001d217221 */ /* 0x002fcc0000010000 */
[----:B------:R-:W1:Y:S01]  /*1a130*/  MUFU.EX2 R193, R193 ;  /* 0x000000c100c17308 */ /* 0x000e620000000800 */
[----:B------:R-:W-:Y:S01]  /*1a140*/  LEA.HI.SX32 R6, R30, R35, 0x1b ;  /* 0x000000231e067211 */ /* 0x000fe200078fdaff */
[----:B---3--:R-:W-:-:S06]  /*1a150*/  FADD.FTZ R0, R198, R33 ;  /* 0x00000021c6007221 */ /* 0x008fcc0000010000 */
[----:B------:R-:W3:Y:S01]  /*1a160*/  MUFU.EX2 R13, R62 ;  /* 0x0000003e000d7308 */ /* 0x000ee20000000800 */
[----:B0-----:R-:W-:-:S07]  /*1a170*/  FADD.FTZ R35, R199, R14 ;  /* 0x0000000ec7237221 */ /* 0x001fce0000010000 */
[----:B------:R-:W0:Y:S01]  /*1a180*/  MUFU.EX2 R8, R8 ;  /* 0x0000000800087308 */ /* 0x000e220000000800 */
[----:B------:R-:W-:Y:S01]  /*1a190*/  F2FP.F16.F32.PACK_AB R208, R9, R208 ;  /* 0x000000d009d0723e */ /* 0x000fe200000000ff */
[----:B----4-:R-:W-:Y:S01]  /*1a1a0*/  FADD.FTZ R9, R7, R0 ;  /* 0x0000000007097221 */ /* 0x010fe20000010000 */
[----:B------:R-:W-:Y:S01]  /*1a1b0*/  F2FP.F16.F32.PACK_AB R201, R10, R201 ;  /* 0x000000c90ac9723e */ /* 0x000fe200000000ff */
[----:B-----5:R-:W-:Y:S02]  /*1a1c0*/  FADD.FTZ R10, R34, R35 ;  /* 0x00000023220a7221 */ /* 0x020fe40000010000 */
[----:B------:R-:W-:Y:S02]  /*1a1d0*/  FADD.FTZ R0, R192, R9 ;  /* 0x00000009c0007221 */ /* 0x000fe40000010000 */
[----:B-1----:R-:W-:Y:S01]  /*1a1e0*/  FADD.FTZ R9, R193, R10 ;  /* 0x0000000ac1097221 */ /* 0x002fe20000010000 */
[----:B------:R-:W-:Y:S01]  /*1a1f0*/  F2FP.F16.F32.PACK_AB R210, R11, R210 ;  /* 0x000000d20bd2723e */ /* 0x000fe200000000ff */
[----:B------:R-:W-:Y:S01]  /*1a200*/  MUFU.EX2 R195, R195 ;  /* 0x000000c300c37308 */ /* 0x000fe20000000800 */
[----:B---3--:R-:W-:Y:S01]  /*1a210*/  FADD.FTZ R11, R13, R0 ;  /* 0x000000000d0b7221 */ /* 0x008fe20000010000 */
[----:B0-----:R-:W-:-:S06]  /*1a220*/  FADD.FTZ R0, R8, R9 ;  /* 0x0000000908007221 */ /* 0x001fcc0000010000 */
[----:B------:R-:W0:Y:S01]  /*1a230*/  MUFU.EX2 R84, R84 ;  /* 0x0000005400547308 */ /* 0x000e220000000800 */
[----:B------:R-:W-:Y:S01]  /*1a240*/  VIADD R9, R2, 0xfffffffe ;  /* 0xfffffffe02097836 */ /* 0x000fe20000000000 */
[----:B--2---:R-:W-:-:S06]  /*1a250*/  VIMNMX R32, R32, R6, !PT ;  /* 0x0000000620207248 */ /* 0x004fcc0007fe0100 */
[----:B------:R-:W1:Y:S01]  /*1a260*/  MUFU.EX2 R31, R86 ;  /* 0x00000056001f7308 */ /* 0x000e620000000800 */
[----:B------:R-:W-:-:S07]  /*1a270*/  ISETP.GE.AND P1, PT, R9, R32, PT ;  /* 0x000000200900720c */ /* 0x000fce0003f26270 */
[----:B------:R-:W2:Y:S01]  /*1a280*/  MUFU.EX2 R66, R66 ;  /* 0x0000004200427308 */ /* 0x000ea20000000800 */
[----:B------:R-:W-:Y:S01]  /*1a290*/  F2FP.F16.F32.PACK_AB R198, R7, R198 ;  /* 0x000000c607c6723e */ /* 0x000fe200000000ff */
[----:B0-----:R-:W-:Y:S01]  /*1a2a0*/  FADD.FTZ R10, R84, R11 ;  /* 0x0000000b540a7221 */ /* 0x001fe20000010000 */
[----:B------:R-:W-:Y:S01]  /*1a2b0*/  FADD.FTZ R7, R195, R0 ;  /* 0x00000000c3077221 */ /* 0x000fe20000010000 */
[----:B------:R-:W-:Y:S01]  /*1a2c0*/  BSSY B0, `(.L_x_2869) ;  /* 0x000055c000007945 */ /* 0x000fe20003800000 */
[----:B------:R-:W-:Y:S01]  /*1a2d0*/  F2FP.F16.F32.PACK_AB R197, R20, R197 ;  /* 0x000000c514c5723e */ /* 0x000fe200000000ff */
[----:B------:R0:W-:Y:S01]  /*1a2e0*/  STL [R1+0x50], R32 ;  /* 0x0000502001007387 */ /* 0x0001e20000100800 */
[----:B------:R-:W-:Y:S01]  /*1a2f0*/  F2FP.F16.F32.PACK_AB R206, R21, R206 ;  /* 0x000000ce15ce723e */ /* 0x000fe200000000ff */
[----:B------:R-:W-:Y:S01]  /*1a300*/  IMAD.MOV.U32 R2, RZ, RZ, 0x3f800000 ;  /* 0x3f800000ff027424 */ /* 0x000fe200078e00ff */
[----:B------:R-:W-:Y:S01]  /*1a310*/  F2FP.F16.F32.PACK_AB R209, R36, R209 ;  /* 0x000000d124d1723e */ /* 0x000fe200000000ff */
[----:B-1----:R-:W-:Y:S01]  /*1a320*/  FADD.FTZ R21, R31, R10 ;  /* 0x0000000a1f157221 */ /* 0x002fe20000010000 */
[----:B------:R-:W-:-:S02]  /*1a330*/  F2FP.F16.F32.PACK_AB R205, R28, R205 ;  /* 0x000000cd1ccd723e */ /* 0x000fc400000000ff */
[----:B------:R-:W-:Y:S02]  /*1a340*/  CS2R R150, SRZ ;  /* 0x0000000000967805 */ /* 0x000fe4000001ff00 */
[----:B------:R-:W-:Y:S02]  /*1a350*/  F2FP.F16.F32.PACK_AB R207, R50, R207 ;  /* 0x000000cf32cf723e */ /* 0x000fe400000000ff */
[----:B------:R-:W-:Y:S02]  /*1a360*/  CS2R R148, SRZ ;  /* 0x0000000000947805 */ /* 0x000fe4000001ff00 */
[----:B------:R-:W-:Y:S02]  /*1a370*/  F2FP.F16.F32.PACK_AB R199, R34, R199 ;  /* 0x000000c722c7723e */ /* 0x000fe400000000ff */
[----:B------:R-:W-:Y:S02]  /*1a380*/  CS2R R146, SRZ ;  /* 0x0000000000927805 */ /* 0x000fe4000001ff00 */
[----:B------:R-:W-:Y:S01]  /*1a390*/  F2FP.F16.F32.PACK_AB R200, R25, R200 ;  /* 0x000000c819c8723e */ /* 0x000fe200000000ff */
[----:B--2---:R-:W-:Y:S01]  /*1a3a0*/  FADD.FTZ R20, R66, R7 ;  /* 0x0000000742147221 */ /* 0x004fe20000010000 */
[----:B------:R-:W-:-:S02]  /*1a3b0*/  F2FP.F16.F32.PACK_AB R202, R27, R202 ;  /* 0x000000ca1bca723e */ /* 0x000fc400000000ff */
[----:B------:R-:W-:Y:S02]  /*1a3c0*/  CS2R R144, SRZ ;  /* 0x0000000000907805 */ /* 0x000fe4000001ff00 */
[----:B------:R-:W-:Y:S02]  /*1a3d0*/  F2FP.F16.F32.PACK_AB R196, R29, R196 ;  /* 0x000000c41dc4723e */ /* 0x000fe400000000ff */
[----:B------:R-:W-:Y:S02]  /*1a3e0*/  CS2R R142, SRZ ;  /* 0x00000000008e7805 */ /* 0x000fe4000001ff00 */
[----:B------:R-:W-:Y:S02]  /*1a3f0*/  F2FP.F16.F32.PACK_AB R194, R31, R84 ;  /* 0x000000541fc2723e */ /* 0x000fe400000000ff */
[----:B------:R-:W-:Y:S02]  /*1a400*/  CS2R R140, SRZ ;  /* 0x00000000008c7805 */ /* 0x000fe4000001ff00 */
[----:B------:R-:W-:-:S02]  /*1a410*/  F2FP.F16.F32.PACK_AB R195, R66, R195 ;  /* 0x000000c342c3723e */ /* 0x000fc400000000ff */
[----:B------:R-:W-:Y:S02]  /*1a420*/  CS2R R138, SRZ ;  /* 0x00000000008a7805 */ /* 0x000fe4000001ff00 */
[----:B------:R-:W-:Y:S02]  /*1a430*/  @P5 LOP3.LUT R18, R18, 0x10, RZ, 0xfc, !PT ;  /* 0x0000001012125812 */ /* 0x000fe400078efcff */
[----:B------:R-:W-:Y:S02]  /*1a440*/  CS2R R136, SRZ ;  /* 0x0000000000887805 */ /* 0x000fe4000001ff00 */
[----:B------:R-:W-:Y:S02]  /*1a450*/  F2FP.F16.F32.PACK_AB R203, R12, R203 ;  /* 0x000000cb0ccb723e */ /* 0x000fe400000000ff */
[----:B------:R-:W-:Y:S02]  /*1a460*/  CS2R R134, SRZ ;  /* 0x0000000000867805 */ /* 0x000fe4000001ff00 */
[----:B------:R-:W-:-:S02]  /*1a470*/  F2FP.F16.F32.PACK_AB R204, R15, R204 ;  /* 0x000000cc0fcc723e */ /* 0x000fc400000000ff */
[----:B------:R-:W-:Y:S02]  /*1a480*/  CS2R R132, SRZ ;  /* 0x0000000000847805 */ /* 0x000fe4000001ff00 */
[----:B------:R-:W-:Y:S02]  /*1a490*/  F2FP.F16.F32.PACK_AB R192, R13, R192 ;  /* 0x000000c00dc0723e */ /* 0x000fe400000000ff */
[----:B------:R-:W-:Y:S02]  /*1a4a0*/  CS2R R130, SRZ ;  /* 0x0000000000827805 */ /* 0x000fe4000001ff00 */
[----:B------:R-:W-:Y:S02]  /*1a4b0*/  F2FP.F16.F32.PACK_AB R193, R8, R193 ;  /* 0x000000c108c1723e */ /* 0x000fe400000000ff */
[----:B------:R-:W-:Y:S02]  /*1a4c0*/  CS2R R128, SRZ ;  /* 0x0000000000807805 */ /* 0x000fe4000001ff00 */
[----:B------:R-:W-:-:S02]  /*1a4d0*/  MOV R0, 0x3f800000 ;  /* 0x3f80000000007802 */ /* 0x000fc40000000f00 */
        /* <DEDUP_REMOVED lines=47> */
[----:B0-----:R-:W-:-:S02]  /*1a7d0*/  CS2R R32, SRZ ;  /* 0x0000000000207805 */ /* 0x001fc4000001ff00 */
[----:B------:R-:W-:Y:S02]  /*1a7e0*/  CS2R R30, SRZ ;  /* 0x00000000001e7805 */ /* 0x000fe4000001ff00 */
[----:B------:R-:W-:Y:S02]  /*1a7f0*/  CS2R R28, SRZ ;  /* 0x00000000001c7805 */ /* 0x000fe4000001ff00 */
[----:B------:R-:W-:Y:S02]  /*1a800*/  CS2R R26, SRZ ;  /* 0x00000000001a7805 */ /* 0x000fe4000001ff00 */
[----:B------:R-:W-:Y:S01]  /*1a810*/  CS2R R24, SRZ ;  /* 0x0000000000187805 */ /* 0x000fe2000001ff00 */
[----:B------:R-:W-:Y:S06]  /*1a820*/  @!P1 BRA `(.L_x_2870) ;  /* 0x0000005000149947 */ /* 0x000fec0003800000 */
[----:B------:R-:W-:Y:S01]  /*1a830*/  BSSY B1, `(.L_x_2870) ;  /* 0x0000504000017945 */ /* 0x000fe20003800000 */
[----:B------:R-:W-:Y:S01]  /*1a840*/  IMAD.MOV.U32 R15, RZ, RZ, R4 ;  /* 0x000000ffff0f7224 */ /* 0x000fe200078e0004 */
[----:B------:R-:W-:Y:S01]  /*1a850*/  MOV R2, 0x3f800000 ;  /* 0x3f80000000027802 */ /* 0x000fe20000000f00 */
[----:B------:R-:W-:Y:S02]  /*1a860*/  IMAD.MOV.U32 R14, RZ, RZ, R5 ;  /* 0x000000ffff0e7224 */ /* 0x000fe400078e0005 */
[----:B------:R-:W-:Y:S02]  /*1a870*/  IMAD.MOV.U32 R11, RZ, RZ, R226 ;  /* 0x000000ffff0b7224 */ /* 0x000fe400078e00e2 */
[----:B------:R-:W-:Y:S02]  /*1a880*/  IMAD.MOV.U32 R8, RZ, RZ, R220 ;  /* 0x000000ffff087224 */ /* 0x000fe400078e00dc */
[----:B------:R-:W-:-:S07]  /*1a890*/  IMAD.MOV.U32 R151, RZ, RZ, RZ ;  /* 0x000000ffff977224 */ /* 0x000fce00078e00ff */
.L_x_2883:
[----:B------:R-:W-:-:S04]  /*1a8a0*/  ISETP.NE.AND P1, PT, R8, 0x1, PT ;  /* 0x000000010800780c */ /* 0x000fc80003f25270 */
[----:B------:R-:W-:-:S04]  /*1a8b0*/  SEL R226, RZ, 0x1, P1 ;  /* 0x00000001ffe27807 */ /* 0x000fc80000800000 */
[----:B------:R-:W-:Y:S01]  /*1a8c0*/  LOP3.LUT R226, R11, R226, RZ, 0x3c, !PT ;  /* 0x000000e20be27212 */ /* 0x000fe200078e3cff */
[----:B------:R-:W-:Y:S06]  /*1a8d0*/  @!P0 BRA `(.L_x_2871) ;  /* 0x0000000000048947 */ /* 0x000fec0003800000 */
[----:B------:R-:W-:Y:S01]  /*1a8e0*/  BPT.TRAP 0x1 ;  /* 0x000000040000795c */ /* 0x000fe20000300000 */
.L_x_2871:
        /* <DEDUP_REMOVED lines=8> */
.L_x_2872:
[----:B------:R-:W-:Y:S01]  /*1a970*/  IMAD R4, R220, 0xa00, R229 ;  /* 0x00000a00dc047824 */ /* 0x000fe200078e02e5 */
[----:B------:R-:W-:Y:S01]  /*1a980*/  BSSY B2, `(.L_x_2873) ;  /* 0x0000006000027945 */ /* 0x000fe20003800000 */
[----:B------:R-:W-:Y:S02]  /*1a990*/  MOV R5, 0x40000040 ;  /* 0x4000004000057802 */ /* 0x000fe40000000f00 */
[----:B------:R-:W-:Y:S01]  /*1a9a0*/  VIADD R6, R4, 0x80 ;  /* 0x0000008004067836 */ /* 0x000fe20000000000 */
[----:B-1----:R-:W-:Y:S06]  /*1a9b0*/  @P1 BRA `(.L_x_2874) ;  /* 0x0000000000081947 */ /* 0x002fec0003800000 */
[----:B------:R-:W1:Y:S02]  /*1a9c0*/  SYNCS.PHASECHK.TRANS64.TRYWAIT P1, [R10+URZ+0x38830], R3 ;  /* 0x038830030a0075a7 */ /* 0x000e64000802017f */
[----:B-1----:R-:W-:Y:S05]  /*1a9d0*/  @!P1 BRA `(.L_x_2875) ;  /* 0x00000194003c9947 */ /* 0x002fea0003800000 */
.L_x_2874:
[----:B------:R-:W-:Y:S05]  /*1a9e0*/  BSYNC B2 ;  /* 0x0000000000027941 */ /* 0x000fea0003800000 */
.L_x_2873:
[----:B------:R-:W2:Y:S04]  /*1a9f0*/  LDL.64 R152, [R1+0x38] ;  /* 0x0000380001987983 */ /* 0x000ea80000100a00 */
[----:B------:R-:W3:Y:S04]  /*1aa00*/  LDL.64 R156, [R1+0x48] ;  /* 0x00004800019c7983 */ /* 0x000ee80000100a00 */
[----:B------:R-:W4:Y:S01]  /*1aa10*/  LDL.64 R154, [R1+0x40] ;  /* 0x00004000019a7983 */ /* 0x000f220000100a00 */
[----:B------:R-:W-:Y:S02]  /*1aa20*/  R2UR UR10, R4 ;  /* 0x00000000040a72ca */ /* 0x000fe400000e0000 */
[----:B------:R-:W-:Y:S01]  /*1aa30*/  R2UR UR11, R5 ;  /* 0x00000000050b72ca */ /* 0x000fe200000e0000 */
[----:B------:R-:W-:Y:S01]  /*1aa40*/  WARPGROUP.ARRIVE ;  /* 0x00000000000079c5 */ /* 0x000fe20000000000 */
[----:B------:R-:W-:Y:S01]  /*1aa50*/  IMAD.MOV.U32 R7, RZ, RZ, 0x40000040 ;  /* 0x40000040ff077424 */ /* 0x000fe200078e00ff */
[----:B------:R-:W-:-:S04]  /*1aa60*/  R2UR UR6, R6 ;  /* 0x00000000060672ca */ /* 0x000fc800000e0000 */
[----:B------:R-:W-:Y:S01]  /*1aa70*/  R2UR UR7, R7 ;  /* 0x00000000070772ca */ /* 0x000fe200000e0000 */
[C---:B------:R-:W-:Y:S01]  /*1aa80*/  VIADD R6, R4.reuse, 0x100 ;  /* 0x0000010004067836 */ /* 0x040fe20000000000 */
[----:B------:R-:W-:Y:S01]  /*1aa90*/  MOV R13, 0x40000040 ;  /* 0x40000040000d7802 */ /* 0x000fe20000000f00 */
[----:B------:R-:W-:Y:S01]  /*1aaa0*/  VIADD R12, R4, 0x180 ;  /* 0x00000180040c7836 */ /* 0x000fe20000000000 */
[----:B--2---:R-:W-:Y:S02]  /*1aab0*/  R2UR UR46, R152 ;  /* 0x00000000982e72ca */ /* 0x004fe400000e0000 */
[----:B------:R-:W-:Y:S02]  /*1aac0*/  R2UR UR47, R153 ;  /* 0x00000000992f72ca */ /* 0x000fe400000e0000 */
        /* <DEDUP_REMOVED lines=25> */
[----:B------:R-:W-:Y:S02]  /*1ac60*/  VIADD R6, R4, 0x200 ;  /* 0x0000020004067836 */ /* 0x000fe40000000000 */
[----:B------:R-:W-:-:S03]  /*1ac70*/  IMAD.MOV.U32 R7, RZ, RZ, 0x40000040 ;  /* 0x40000040ff077424 */ /* 0x000fc600078e00ff */
[----:B------:R-:W-:Y:S02]  /*1ac80*/  R2UR UR34, R6 ;  /* 0x00000000062272ca */ /* 0x000fe400000e0000 */
[----:B------:R-:W-:Y:S02]  /*1ac90*/  R2UR UR35, R7 ;  /* 0x00000000072372ca */ /* 0x000fe400000e0000 */
[----:B----4-:R-:W-:Y:S02]  /*1aca0*/  R2UR UR28, R154 ;  /* 0x000000009a1c72ca */ /* 0x010fe400000e0000 */
[----:B------:R-:W-:Y:S01]  /*1acb0*/  R2UR UR29, R155 ;  /* 0x000000009b1d72ca */ /* 0x000fe200000e0000 */
[----:B------:R-:W-:Y:S01]  /*1acc0*/  UMOV UR32, UR12 ;  /* 0x0000000c00207c82 */ /* 0x000fe20008000000 */
[----:B------:R-:W-:Y:S01]  /*1acd0*/  UMOV UR33, UR13 ;  /* 0x0000000d00217c82 */ /* 0x000fe20008000000 */
[----:B------:R-:W-:Y:S02]  /*1ace0*/  WARPGROUP.DEPBAR.LE gsb0, 0x0 ;  /* 0x00008000000079c5 */ /* 0x000fe40000010000 */
[----:B------:R-:W-:Y:S01]  /*1acf0*/  VIADD R12, R4, 0x2 ;  /* 0x00000002040c7836 */ /* 0x000fe20000000000 */
[----:B--2---:R-:W-:-:S02]  /*1ad00*/  R2UR UR42, R152 ;  /* 0x00000000982a72ca */ /* 0x004fc400000e0000 */
        /* <DEDUP_REMOVED lines=42> */
[----:B------:R-:W-:Y:S01]  /*1afb0*/  VIADD R6, R4, 0x4 ;  /* 0x0000000404067836 */ /* 0x000fe20000000000 */
[----:B------:R-:W-:Y:S01]  /*1afc0*/  UMOV UR8, UR46 ;  /* 0x0000002e00087c82 */ /* 0x000fe20008000000 */
[----:B------:R-:W-:Y:S01]  /*1afd0*/  IMAD.MOV.U32 R7, RZ, RZ, 0x40000040 ;  /* 0x40000040ff077424 */ /* 0x000fe200078e00ff */
        /* <DEDUP_REMOVED lines=13> */
[----:B------:R-:W-:Y:S01]  /*1b0b0*/  VIADD R6, R4, 0x84 ;  /* 0x0000008404067836 */ /* 0x000fe20000000000 */
[----:B------:R-:W-:Y:S01]  /*1b0c0*/  UMOV UR33, UR47 ;  /* 0x0000002f00217c82 */ /* 0x000fe20008000000 */
[----:B------:R-:W2:Y:S01]  /*1b0d0*/  LDL.64 R12, [R1+0x28] ;  /* 0x00002800010c7983 */ /* 0x000ea20000100a00 */
[----:B------:R-:W-:-:S02]  /*1b0e0*/  WARPGROUP.DEPBAR.LE gsb0, 0x0 ;  /* 0x00008000000079c5 */ /* 0x000fc40000010000 */
[----:B------:R-:W-:-:S07]  /*1b0f0*/  WARPGROUP.ARRIVE ;  /* 0x00000000000079c5 */ /* 0x000fce0000000000 */
[----:B------:R-:W-:Y:S01]  /*1b100*/  HGMMA.64x16x16.F32 R184, gdesc[UR8], R184, gsb0 ;  /* 0x0020000008b879f0 */ /* 0x000fe200080008b8 */
[----:B------:R-:W-:Y:S02]  /*1b110*/  MOV R7, 0x40000040 ;  /* 0x4000004000077802 */ /* 0x000fe40000000f00 */
        /* <DEDUP_REMOVED lines=170> */
[----:B------:R-:W-:Y:S02]  /*1bbc0*/  VIADD R6, R4, 0x284 ;  /* 0x0000028404067836 */ /* 0x000fe40000000000 */
[----:B------:R-:W-:-:S03]  /*1bbd0*/  IMAD.MOV.U32 R7, RZ, RZ, 0x40000040 ;  /* 0x40000040ff077424 */ /* 0x000fc600078e00ff */
        /* <DEDUP_REMOVED lines=95> */
[----:B------:R-:W2:Y:S01]  /*1c1d0*/  LDL.64 R12, [R1] ;  /* 0x00000000010c7983 */ /* 0x000ea20000100a00 */
[----:B------:R-:W-:Y:S02]  /*1c1e0*/  R2UR UR10, R6 ;  /* 0x00000000060a72ca */ /* 0x000fe400000e0000 */
[----:B------:R-:W-:-:S06]  /*1c1f0*/  R2UR UR11, R7 ;  /* 0x00000000070b72ca */ /* 0x000fcc00000e0000 */
[----:B------:R-:W-:Y:S02]  /*1c200*/  UMOV UR8, UR46 ;  /* 0x0000002e00087c82 */ /* 0x000fe40008000000 */
[----:B------:R-:W-:Y:S01]  /*1c210*/  UMOV UR9, UR47 ;  /* 0x0000002f00097c82 */ /* 0x000fe20008000000 */
[----:B------:R-:W-:Y:S02]  /*1c220*/  WARPGROUP.DEPBAR.LE gsb0, 0x0 ;  /* 0x00008000000079c5 */ /* 0x000fe40000010000 */
[----:B------:R-:W-:-:S06]  /*1c230*/  WARPGROUP.ARRIVE ;  /* 0x00000000000079c5 */ /* 0x000fcc0000000000 */
        /* <DEDUP_REMOVED lines=485> */
.L_x_2876:
[----:B------:R-:W-:Y:S01]  /*1e090*/  SHF.L.U32 R0, R11, 0x1f, RZ ;  /* 0x0000001f0b007819 */ /* 0x000fe200000006ff */
[----:B------:R-:W-:-:S04]  /*1e0a0*/  IMAD R6, R8, 0x8, R23 ;  /* 0x0000000808067824 */ /* 0x000fc800078e0217 */
[----:B------:R2:W3:Y:S01]  /*1e0b0*/  SYNCS.PHASECHK.TRANS64.TRYWAIT P1, [R6+URZ+0x38850], R0 ;  /* 0x03885000060075a7 */ /* 0x0004e2000802017f */
[----:B------:R-:W-:Y:S05]  /*1e0c0*/  @!P0 BRA `(.L_x_2877) ;  /* 0x0000000000048947 */ /* 0x000fea0003800000 */
[----:B------:R-:W-:Y:S01]  /*1e0d0*/  BPT.TRAP 0x1 ;  /* 0x000000040000795c */ /* 0x000fe20000300000 */
.L_x_2877:
[----:B------:R-:W-:Y:S04]  /*1e0e0*/  BSSY B2, `(.L_x_2878) ;  /* 0x0000004000027945 */ /* 0x000fe80003800000 */
[----:B---3--:R-:W-:Y:S05]  /*1e0f0*/  @P1 BRA `(.L_x_2879) ;  /* 0x0000000000081947 */ /* 0x008fea0003800000 */
[----:B------:R-:W3:Y:S02]  /*1e100*/  SYNCS.PHASECHK.TRANS64.TRYWAIT P1, [R6+URZ+0x38850], R0 ;  /* 0x03885000060075a7 */ /* 0x000ee4000802017f */
[----:B---3--:R-:W-:Y:S05]  /*1e110*/  @!P1 BRA `(.L_x_2880) ;  /* 0x0000015c00809947 */ /* 0x008fea0003800000 */
.L_x_2879:
[----:B------:R-:W-:Y:S05]  /*1e120*/  BSYNC B2 ;  /* 0x0000000000027941 */ /* 0x000fea0003800000 */
.L_x_2878:
        /* <DEDUP_REMOVED lines=15> */
[----:B------:R-:W-:Y:S01]  /*1e220*/  R2UR UR7, R5 ;  /* 0x00000000050772ca */ /* 0x000fe200000e0000 */
[----:B------:R-:W-:Y:S01]  /*1e230*/  IMAD.MOV.U32 R5, RZ, RZ, 0x40000040 ;  /* 0x40000040ff057424 */ /* 0x000fe200078e00ff */
[----:B------:R-:W-:Y:S02]  /*1e240*/  WARPGROUP.DEPBAR.LE gsb0, 0x0 ;  /* 0x00008000000079c5 */ /* 0x000fe40000010000 */
[----:B------:R-:W-:-:S15]  /*1e250*/  WARPGROUP.ARRIVE ;  /* 0x00000000000079c5 */ /* 0x000fde0000000000 */
[----:B------:R-:W-:-:S06]  /*1e260*/  NOP ;  /* 0x0000000000007918 */ /* 0x000fcc0000000000 */
        /* <DEDUP_REMOVED lines=25> */
.L_x_2881:
[----:B------:R-:W2:Y:S01]  /*1e400*/  LDL R8, [R1+0x68] ;  /* 0x0000680001087983 */ /* 0x000ea20000100800 */
[----:B------:R-:W0:Y:S03]  /*1e410*/  LDC R2, c[0x0][0x448] ;  /* 0x00011200ff027b82 */ /* 0x000e260000000800 */
[----:B------:R-:W2:Y:S04]  /*1e420*/  LDL R0, [R1+0x78] ;  /* 0x0000780001007983 */ /* 0x000ea80000100800 */
[----:B------:R-:W3:Y:S04]  /*1e430*/  LDL R7, [R1+0x74] ;  /* 0x0000740001077983 */ /* 0x000ee80000100800 */
[----:B------:R-:W4:Y:S04]  /*1e440*/  LDL R5, [R1+0x6c] ;  /* 0x00006c0001057983 */ /* 0x000f280000100800 */
[----:B------:R-:W4:Y:S01]  /*1e450*/  LDL R4, [R1+0x60] ;  /* 0x0000600001047983 */ /* 0x000f220000100800 */
[----:B------:R-:W-:Y:S01]  /*1e460*/  LOP3.LUT R18, R18, 0xffffff7f, RZ, 0xc0, !PT ;  /* 0xffffff7f12127812 */ /* 0x000fe200078ec0ff */
[----:B------:R-:W-:-:S03]  /*1e470*/  VIADD R10, R10, 0x38840 ;  /* 0x000388400a0a7836 */ /* 0x000fc60000000000 */
[----:B------:R-:W-:Y:S02]  /*1e480*/  @P0 LOP3.LUT R18, R18, 0x80, RZ, 0xfc, !PT ;  /* 0x0000008012120812 */ /* 0x000fe400078efcff */
[----:B------:R-:W-:Y:S02]  /*1e490*/  PRMT R10, R228, 0x654, R10 ;  /* 0x00000654e40a7816 */ /* 0x000fe4000000000a */
[----:B0-----:R-:W-:Y:S02]  /*1e4a0*/  ISETP.NE.AND P1, PT, R2, 0x1, PT ;  /* 0x000000010200780c */ /* 0x001fe40003f25270 */
[----:B------:R-:W-:Y:S01]  /*1e4b0*/  LOP3.LUT R18, R18, 0xfffffeff, RZ, 0xc0, !PT ;  /* 0xfffffeff12127812 */ /* 0x000fe200078ec0ff */
[----:B------:R0:W-:Y:S10]  /*1e4c0*/  SYNCS.ARRIVE.TRANS64.RED.A1T0 RZ, [R10+URZ], RZ ;  /* 0x000000ff0aff79a7 */ /* 0x0001f4000810043f */
[----:B------:R-:W1:Y:S08]  /*1e4d0*/  @P1 LDC R3, c[0x0][0x44c] ;  /* 0x00011300ff031b82 */ /* 0x000e700000000800 */
[----:B------:R-:W5:Y:S01]  /*1e4e0*/  @P1 LDC R2, c[0x0][0x450] ;  /* 0x00011400ff021b82 */ /* 0x000f620000000800 */
[----:B--2---:R-:W-:-:S04]  /*1e4f0*/  IMAD.IADD R0, R0, 0x1, R8 ;  /* 0x0000000100007824 */ /* 0x004fc800078e0208 */
[----:B-1----:R-:W-:-:S05]  /*1e500*/  @P1 IMAD.HI.U32 R3, R0, R3, RZ ;  /* 0x0000000300031227 */ /* 0x002fca00078e00ff */
[----:B-----5:R-:W-:Y:S01]  /*1e510*/  @P1 SHF.R.U32.HI R0, RZ, R2, R3 ;  /* 0x00000002ff001219 */ /* 0x020fe20000011603 */
[----:B------:R-:W-:-:S04]  /*1e520*/  IMAD R3, R9, -0x50, RZ ;  /* 0xffffffb009037824 */ /* 0x000fc800078e02ff */
[----:B------:R-:W1:Y:S01]  /*1e530*/  SHFL.IDX PT, R2, R0, RZ, 0x1c1f ;  /* 0x001c1fff00027589 */ /* 0x000e6200000e0000 */
[----:B---3--:R-:W-:-:S03]  /*1e540*/  IADD3 R3, -R7, 0x1, R3 ;  /* 0x0000000107037810 */ /* 0x008fc60007ffe103 */
[----:B------:R-:W2:Y:S01]  /*1e550*/  SHFL.IDX PT, R0, R0, 0x1, 0x1c1f ;  /* 0x003c1f0000007f89 */ /* 0x000ea200000e0000 */
[----:B----4-:R-:W-:-:S04]  /*1e560*/  IADD3 R3, -R4, R3, R5 ;  /* 0x0000000304037210 */ /* 0x010fc80007ffe105 */
[----:B-1----:R-:W-:-:S04]  /*1e570*/  IADD3 R2, R3, R2, RZ ;  /* 0x0000000203027210 */ /* 0x002fc80007ffe0ff */
[C---:B------:R-:W-:Y:S01]  /*1e580*/  ISETP.GT.AND P2, PT, R2.reuse, RZ, PT ;  /* 0x000000ff0200720c */ /* 0x040fe20003f44270 */
[----:B--2---:R-:W-:Y:S01]  /*1e590*/  IMAD.IADD R0, R3, 0x1, R0 ;  /* 0x0000000103007824 */ /* 0x004fe200078e0200 */
        /* <DEDUP_REMOVED lines=9> */
[C---:B------:R-:W-:Y:S02]  /*1e630*/  ISETP.GT.AND P2, PT, R2.reuse, 0x11, PT ;  /* 0x000000110200780c */ /* 0x040fe40003f44270 */
[----:B------:R-:W-:-:S02]  /*1e640*/  ISETP.GT.AND P1, PT, R2, 0x18, PT ;  /* 0x000000180200780c */ /* 0x000fc40003f24270 */
[C---:B------:R-:W-:Y:S02]  /*1e650*/  ISETP.GT.AND P5, PT, R2.reuse, 0x19, PT ;  /* 0x000000190200780c */ /* 0x040fe40003fa4270 */
[C---:B------:R-:W-:Y:S02]  /*1e660*/  ISETP.GT.AND P4, PT, R2.reuse, 0x20, PT ;  /* 0x000000200200780c */ /* 0x040fe40003f84270 */
[----:B------:R-:W-:Y:S02]  /*1e670*/  ISETP.GT.AND P3, PT, R2, 0x21, PT ;  /* 0x000000210200780c */ /* 0x000fe40003f64270 */
[----:B------:R-:W-:Y:S02]  /*1e680*/  FSEL R177, R177, -INF , P2 ;  /* 0xff800000b1b17808 */ /* 0x000fe40001000000 */
[----:B------:R-:W-:Y:S02]  /*1e690*/  FSEL R180, R180, -INF , P1 ;  /* 0xff800000b4b47808 */ /* 0x000fe40000800000 */
[----:B------:R-:W-:-:S02]  /*1e6a0*/  FSEL R181, R181, -INF , P5 ;  /* 0xff800000b5b57808 */ /* 0x000fc40002800000 */
[----:B------:R-:W-:Y:S02]  /*1e6b0*/  FSEL R168, R168, -INF , P4 ;  /* 0xff800000a8a87808 */ /* 0x000fe40002000000 */
[----:B------:R-:W-:Y:S02]  /*1e6c0*/  FSEL R169, R169, -INF , P3 ;  /* 0xff800000a9a97808 */ /* 0x000fe40001800000 */
[C---:B------:R-:W-:Y:S02]  /*1e6d0*/  ISETP.GT.AND P2, PT, R2.reuse, 0x28, PT ;  /* 0x000000280200780c */ /* 0x040fe40003f44270 */
[C---:B------:R-:W-:Y:S02]  /*1e6e0*/  ISETP.GT.AND P1, PT, R2.reuse, 0x29, PT ;  /* 0x000000290200780c */ /* 0x040fe40003f24270 */
[C---:B------:R-:W-:Y:S02]  /*1e6f0*/  ISETP.GT.AND P5, PT, R2.reuse, 0x30, PT ;  /* 0x000000300200780c */ /* 0x040fe40003fa4270 */
[----:B------:R-:W-:-:S02]  /*1e700*/  ISETP.GT.AND P4, PT, R2, 0x31, PT ;  /* 0x000000310200780c */ /* 0x000fc40003f84270 */
[----:B------:R-:W-:Y:S02]  /*1e710*/  ISETP.GT.AND P3, PT, R2, 0x38, PT ;  /* 0x000000380200780c */ /* 0x000fe40003f64270 */
[----:B------:R-:W-:Y:S02]  /*1e720*/  FSEL R172, R172, -INF , P2 ;  /* 0xff800000acac7808 */ /* 0x000fe40001000000 */
[----:B------:R-:W-:Y:S02]  /*1e730*/  FSEL R173, R173, -INF , P1 ;  /* 0xff800000adad7808 */ /* 0x000fe40000800000 */
[----:B------:R-:W-:Y:S02]  /*1e740*/  FSEL R160, R160, -INF , P5 ;  /* 0xff800000a0a07808 */ /* 0x000fe40002800000 */
[----:B------:R-:W-:Y:S02]  /*1e750*/  FSEL R161, R161, -INF , P4 ;  /* 0xff800000a1a17808 */ /* 0x000fe40002000000 */
[----:B------:R-:W-:-:S02]  /*1e760*/  FSEL R164, R164, -INF , P3 ;  /* 0xff800000a4a47808 */ /* 0x000fc40001800000 */
        /* <DEDUP_REMOVED lines=16> */
[----:B------:R-:W-:Y:S02]  /*1e870*/  ISETP.GT.AND P2, PT, R0, RZ, PT ;  /* 0x000000ff0000720c */ /* 0x000fe40003f44270 */
[----:B------:R-:W-:-:S02]  /*1e880*/  FMNMX.FTZ R2, R180, R2, !PT ;  /* 0x00000002b4027209 */ /* 0x000fc40007810000 */
[----:B------:R-:W-:Y:S02]  /*1e890*/  FSEL R186, R186, -INF , P2 ;  /* 0xff800000baba7808 */ /* 0x000fe40001000000 */
[----:B------:R-:W-:Y:S02]  /*1e8a0*/  FMNMX.FTZ R2, R181, R2, !PT ;  /* 0x00000002b5027209 */ /* 0x000fe40007810000 */
[----:B------:R-:W-:Y:S02]  /*1e8b0*/  ISETP.GT.AND P2, PT, R0, 0x10, PT ;  /* 0x000000100000780c */ /* 0x000fe40003f44270 */
        /* <DEDUP_REMOVED lines=17> */
[----:B------:R-:W-:Y:S02]  /*1e9d0*/  FSEL R190, R190, -INF , P4 ;  /* 0xff800000bebe7808 */ /* 0x000fe40002000000 */
[----:B------:R-:W-:Y:S02]  /*1e9e0*/  FMNMX.FTZ R2, R153, R2, !PT ;  /* 0x0000000299027209 */ /* 0x000fe40007810000 */
[----:B------:R-:W-:Y:S02]  /*1e9f0*/  ISETP.GT.AND P5, PT, R0, 0x9, PT ;  /* 0x000000090000780c */ /* 0x000fe40003fa4270 */
[----:B------:R-:W-:-:S02]  /*1ea00*/  FMNMX.FTZ R2, R156, R2, !PT ;  /* 0x000000029c027209 */ /* 0x000fc40007810000 */
[C---:B------:R-:W-:Y:S02]  /*1ea10*/  ISETP.GT.AND P3, PT, R0.reuse, 0x11, PT ;  /* 0x000000110000780c */ /* 0x040fe40003f64270 */
[----:B------:R-:W-:Y:S02]  /*1ea20*/  FMNMX.FTZ R2, R157, R2, !PT ;  /* 0x000000029d027209 */ /* 0x000fe40007810000 */
[----:B------:R-:W-:Y:S02]  /*1ea30*/  ISETP.GT.AND P4, PT, R0, 0x18, PT ;  /* 0x000000180000780c */ /* 0x000fe40003f84270 */
[----:B------:R-:W-:Y:S01]  /*1ea40*/  @P0 LOP3.LUT R18, R18, 0x100, RZ, 0xfc, !PT ;  /* 0x0000010012120812 */ /* 0x000fe200078efcff */
[----:B------:R-:W1:Y:S01]  /*1ea50*/  SHFL.BFLY PT, R3, R2, 0x2, 0x1f ;  /* 0x0c401f0002037f89 */ /* 0x000e6200000e0000 */
[----:B------:R-:W-:Y:S02]  /*1ea60*/  FSEL R191, R191, -INF , P5 ;  /* 0xff800000bfbf7808 */ /* 0x000fe40002800000 */
[----:B------:R-:W-:-:S02]  /*1ea70*/  FSEL R179, R179, -INF , P3 ;  /* 0xff800000b3b37808 */ /* 0x000fc40001800000 */
[----:B------:R-:W-:Y:S02]  /*1ea80*/  FSEL R182, R182, -INF , P4 ;  /* 0xff800000b6b67808 */ /* 0x000fe40002000000 */
[C---:B------:R-:W-:Y:S02]  /*1ea90*/  ISETP.GT.AND P5, PT, R0.reuse, 0x19, PT ;  /* 0x000000190000780c */ /* 0x040fe40003fa4270 */
[C---:B------:R-:W-:Y:S02]  /*1eaa0*/  ISETP.GT.AND P4, PT, R0.reuse, 0x20, PT ;  /* 0x000000200000780c */ /* 0x040fe40003f84270 */
[----:B------:R-:W-:Y:S02]  /*1eab0*/  ISETP.GT.AND P3, PT, R0, 0x21, PT ;  /* 0x000000210000780c */ /* 0x000fe40003f64270 */
[----:B------:R-:W-:Y:S02]  /*1eac0*/  LOP3.LUT R18, R18, 0xfffffdff, RZ, 0xc0, !PT ;  /* 0xfffffdff12127812 */ /* 0x000fe400078ec0ff */
[----:B------:R-:W-:-:S02]  /*1ead0*/  FSEL R183, R183, -INF , P5 ;  /* 0xff800000b7b77808 */ /* 0x000fc40002800000 */
[----:B------:R-:W-:Y:S02]  /*1eae0*/  FSEL R170, R170, -INF , P4 ;  /* 0xff800000aaaa7808 */ /* 0x000fe40002000000 */
[----:B------:R-:W-:Y:S02]  /*1eaf0*/  FSEL R171, R171, -INF , P3 ;  /* 0xff800000abab7808 */ /* 0x000fe40001800000 */
[----:B------:R-:W-:Y:S02]  /*1eb00*/  @P2 LOP3.LUT R18, R18, 0x200, RZ, 0xfc, !PT ;  /* 0x0000020012122812 */ /* 0x000fe400078efcff */
[----:B------:R-:W-:Y:S02]  /*1eb10*/  ISETP.GT.AND P3, PT, R0, 0x40, PT ;  /* 0x000000400000780c */ /* 0x000fe40003f64270 */
[----:B-1----:R-:W-:Y:S02]  /*1eb20*/  FMNMX.FTZ R3, R2, R3, !PT ;  /* 0x0000000302037209 */ /* 0x002fe40007810000 */
[----:B------:R-:W-:-:S02]  /*1eb30*/  ISETP.GT.AND P4, PT, R0, 0x41, PT ;  /* 0x000000410000780c */ /* 0x000fc40003f84270 */
[C---:B------:R-:W-:Y:S01]  /*1eb40*/  ISETP.GT.AND P5, PT, R0.reuse, 0x48, PT ;  /* 0x000000480000780c */ /* 0x040fe20003fa4270 */
[----:B------:R-:W1:Y:S01]  /*1eb50*/  SHFL.BFLY PT, R5, R3, 0x1, 0x1f ;  /* 0x0c201f0003057f89 */ /* 0x000e6200000e0000 */
[C---:B------:R-:W-:Y:S02]  /*1eb60*/  ISETP.GT.AND P6, PT, R0.reuse, 0x49, PT ;  /* 0x000000490000780c */ /* 0x040fe40003fc4270 */
[C---:B------:R-:W-:Y:S02]  /*1eb70*/  ISETP.GT.AND P2, PT, R0.reuse, 0x29, PT ;  /* 0x000000290000780c */ /* 0x040fe40003f44270 */
[----:B------:R-:W-:Y:S02]  /*1eb80*/  ISETP.GT.AND P0, PT, R0, 0x30, PT ;  /* 0x000000300000780c */ /* 0x000fe40003f04270 */
[----:B------:R-:W-:Y:S02]  /*1eb90*/  FSEL R175, R175, -INF , P2 ;  /* 0xff800000afaf7808 */ /* 0x000fe40001000000 */
[----:B------:R-:W-:-:S02]  /*1eba0*/  FSEL R162, R162, -INF , P0 ;  /* 0xff800000a2a27808 */ /* 0x000fc40000000000 */
[C---:B------:R-:W-:Y:S02]  /*1ebb0*/  LOP3.LUT P0, RZ, R18.reuse, 0x100, RZ, 0xc0, !PT ;  /* 0x0000010012ff7812 */ /* 0x040fe4000780c0ff */
[----:B------:R-:W-:Y:S02]  /*1ebc0*/  LOP3.LUT P2, RZ, R18, 0x200, RZ, 0xc0, !PT ;  /* 0x0000020012ff7812 */ /* 0x000fe4000784c0ff */
[----:B------:R-:W-:Y:S02]  /*1ebd0*/  FSEL R163, R163, -INF , P0 ;  /* 0xff800000a3a37808 */ /* 0x000fe40000000000 */
[----:B------:R-:W-:Y:S02]  /*1ebe0*/  FSEL R167, R167, -INF , P2 ;  /* 0xff800000a7a77808 */ /* 0x000fe40001000000 */
[----:B------:R-:W-:Y:S02]  /*1ebf0*/  FSEL R154, R154, -INF , P3 ;  /* 0xff8000009a9a7808 */ /* 0x000fe40001800000 */
[----:B------:R-:W-:-:S02]  /*1ec00*/  FSEL R155, R155, -INF , P4 ;  /* 0xff8000009b9b7808 */ /* 0x000fc40002000000 */
[----:B------:R-:W-:Y:S02]  /*1ec10*/  FSEL R158, R158, -INF , P5 ;  /* 0xff8000009e9e7808 */ /* 0x000fe40002800000 */
[----:B-1----:R-:W-:Y:S01]  /*1ec20*/  FMNMX.FTZ R5, R3, R5, !PT ;  /* 0x0000000503057209 */ /* 0x002fe20007810000 */
[----:B------:R-:W-:Y:S01]  /*1ec30*/  IMAD.U32 R3, RZ, RZ, UR39 ;  /* 0x00000027ff037e24 */ /* 0x000fe2000f8e00ff */
[----:B------:R-:W-:Y:S02]  /*1ec40*/  FSEL R159, R159, -INF , P6 ;  /* 0xff8000009f9f7808 */ /* 0x000fe40003000000 */
[C---:B------:R-:W-:Y:S01]  /*1ec50*/  FSETP.NEU.FTZ.AND P1, PT, R5.reuse, -INF , PT ;  /* 0xff8000000500780b */ /* 0x040fe20003f3d000 */
[C---:B------:R-:W-:Y:S01]  /*1ec60*/  FMUL.FTZ R4, R5.reuse, R3 ;  /* 0x0000000305047220 */ /* 0x040fe20000410000 */
[----:B------:R-:W-:Y:S02]  /*1ec70*/  LOP3.LUT P0, RZ, R18, 0x80, RZ, 0xc0, !PT ;  /* 0x0000008012ff7812 */ /* 0x000fe4000780c0ff */
[----:B------:R-:W-:-:S02]  /*1ec80*/  FSEL R2, R5, RZ, P1 ;  /* 0x000000ff05027208 */ /* 0x000fc40000800000 */
[----:B------:R-:W-:Y:S02]  /*1ec90*/  FSEL R4, R4, RZ, P1 ;  /* 0x000000ff04047208 */ /* 0x000fe40000800000 */
[----:B------:R-:W-:Y:S01]  /*1eca0*/  ISETP.GT.AND P1, PT, R0, 0x38, PT ;  /* 0x000000380000780c */ /* 0x000fe20003f24270 */
[----:B------:R-:W-:Y:S01]  /*1ecb0*/  FADD.FTZ R2, -R2, R14 ;  /* 0x0000000e02027221 */ /* 0x000fe20000010100 */
[----:B------:R-:W-:Y:S01]  /*1ecc0*/  FMNMX.FTZ R0, R186, R15, !PT ;  /* 0x0000000fba007209 */ /* 0x000fe20007810000 */
[-CC-:B------:R-:W-:Y:S01]  /*1ecd0*/  FFMA.FTZ R184, R184, R3.reuse, -R4.reuse ;  /* 0x00000003b8b87223 */ /* 0x180fe20000010804 */
[----:B------:R-:W-:Y:S01]  /*1ece0*/  FSEL R166, R166, -INF , P1 ;  /* 0xff800000a6a67808 */ /* 0x000fe20000800000 */
[-CC-:B------:R-:W-:Y:S01]  /*1ecf0*/  FFMA.FTZ R185, R185, R3.reuse, -R4.reuse ;  /* 0x00000003b9b97223 */ /* 0x180fe20000010804 */
[----:B------:R-:W-:Y:S01]  /*1ed00*/  FMNMX.FTZ R0, R187, R0, !PT ;  /* 0x00000000bb007209 */ /* 0x000fe20007810000 */
[-CC-:B------:R-:W-:Y:S01]  /*1ed10*/  FFMA.FTZ R188, R188, R3.reuse, -R4.reuse ;  /* 0x00000003bcbc7223 */ /* 0x180fe20000010804 */
[-CC-:B------:R-:W-:Y:S01]  /*1ed20*/  FFMA.FTZ R189, R189, R3.reuse, -R4.reuse ;  /* 0x00000003bdbd7223 */ /* 0x180fe20000010804 */
        /* <DEDUP_REMOVED lines=20> */
[-C--:B------:R-:W-:Y:S01]  /*1ee70*/  FFMA.FTZ R157, R157, R3.reuse, -R4 ;  /* 0x000000039d9d7223 */ /* 0x080fe20000010804 */
[----:B------:R-:W-:Y:S01]  /*1ee80*/  FMNMX.FTZ R0, R183, R0, !PT ;  /* 0x00000000b7007209 */ /* 0x000fe20007810000 */
[----:B------:R-:W-:Y:S01]  /*1ee90*/  FMUL.FTZ R2, R2, R3 ;  /* 0x0000000302027220 */ /* 0x000fe20000410000 */
[----:B------:R-:W-:Y:S02]  /*1eea0*/  MUFU.EX2 R184, R184 ;  /* 0x000000b800b87308 */ /* 0x000fe40000000800 */
[----:B------:R-:W-:-:S04]  /*1eeb0*/  FMNMX.FTZ R0, R170, R0, !PT ;  /* 0x00000000aa007209 */ /* 0x000fc80007810000 */
[----:B------:R-:W-:Y:S02]  /*1eec0*/  FMNMX.FTZ R0, R171, R0, !PT ;  /* 0x00000000ab007209 */ /* 0x000fe40007810000 */
        /* <DEDUP_REMOVED lines=15> */
[----:B------:R-:W-:Y:S03]  /*1efc0*/  MUFU.EX2 R180, R180 ;  /* 0x000000b400b47308 */ /* 0x000fe60000000800 */
[----:B------:R-:W1:Y:S05]  /*1efd0*/  SHFL.BFLY PT, R0, R4, 0x2, 0x1f ;  /* 0x0c401f0004007f89 */ /* 0x000e6a00000e0000 */
        /* <DEDUP_REMOVED lines=11> */
[----:B------:R-:W-:-:S03]  /*1f090*/  FMUL.FTZ R0, R4, R3 ;  /* 0x0000000304007220 */ /* 0x000fc60000410000 */
[----:B------:R-:W-:-:S03]  /*1f0a0*/  FSEL R7, R4, RZ, P1 ;  /* 0x000000ff04077208 */ /* 0x000fc60000800000 */
[----:B------:R-:W-:Y:S01]  /*1f0b0*/  MUFU.EX2 R164, R164 ;  /* 0x000000a400a47308 */ /* 0x000fe20000000800 */
[----:B------:R-:W-:Y:S01]  /*1f0c0*/  FSEL R0, R0, RZ, P1 ;  /* 0x000000ff00007208 */ /* 0x000fe20000800000 */
[----:B------:R-:W-:-:S04]  /*1f0d0*/  FADD.FTZ R7, -R7, R15 ;  /* 0x0000000f07077221 */ /* 0x000fc80000010100 */
        /* <DEDUP_REMOVED lines=21> */
[----:B------:R-:W-:Y:S08]  /*1f230*/  MUFU.EX2 R186, R186 ;  /* 0x000000ba00ba7308 */ /* 0x000ff00000000800 */
[----:B------:R-:W1:Y:S08]  /*1f240*/  MUFU.EX2 R0, R2 ;  /* 0x0000000200007308 */ /* 0x000e700000000800 */
[----:B------:R2:W3:Y:S08]  /*1f250*/  MUFU.EX2 R2, R7 ;  /* 0x0000000700027308 */ /* 0x0004f00000000800 */
[----:B------:R-:W4:Y:S01]  /*1f260*/  MUFU.EX2 R187, R187 ;  /* 0x000000bb00bb7308 */ /* 0x000f220000000800 */
[----:B-1----:R-:W-:-:S04]  /*1f270*/  FFMA.FTZ R21, R0, R21, R184 ;  /* 0x0000001500157223 */ /* 0x002fc800000100b8 */
[----:B--2---:R-:W-:-:S03]  /*1f280*/  FADD.FTZ R7, R185, R21 ;  /* 0x00000015b9077221 */ /* 0x004fc60000010000 */
[----:B------:R-:W1:Y:S01]  /*1f290*/  MUFU.EX2 R190, R190 ;  /* 0x000000be00be7308 */ /* 0x000e620000000800 */
[----:B---3--:R-:W-:Y:S01]  /*1f2a0*/  FFMA.FTZ R20, R2, R20, R186 ;  /* 0x0000001402147223 */ /* 0x008fe200000100ba */
[----:B------:R-:W-:-:S04]  /*1f2b0*/  FADD.FTZ R7, R188, R7 ;  /* 0x00000007bc077221 */ /* 0x000fc80000010000 */
[----:B------:R-:W-:Y:S02]  /*1f2c0*/  FADD.FTZ R7, R189, R7 ;  /* 0x00000007bd077221 */ /* 0x000fe40000010000 */
[----:B------:R-:W2:Y:S01]  /*1f2d0*/  MUFU.EX2 R191, R191 ;  /* 0x000000bf00bf7308 */ /* 0x000ea20000000800 */
[----:B----4-:R-:W-:Y:S01]  /*1f2e0*/  FADD.FTZ R8, R187, R20 ;  /* 0x00000014bb087221 */ /* 0x010fe20000010000 */
[----:B------:R-:W-:-:S04]  /*1f2f0*/  FADD.FTZ R7, R176, R7 ;  /* 0x00000007b0077221 */ /* 0x000fc80000010000 */
[----:B------:R-:W-:Y:S02]  /*1f300*/  FADD.FTZ R7, R177, R7 ;  /* 0x00000007b1077221 */ /* 0x000fe40000010000 */
[----:B------:R-:W3:Y:S01]  /*1f310*/  MUFU.EX2 R178, R178 ;  /* 0x000000b200b27308 */ /* 0x000ee20000000800 */
        /* <DEDUP_REMOVED lines=17> */
[----:B------:R-:W-:-:S06]  /*1f430*/  FADD.FTZ R7, R164, R7 ;  /* 0x00000007a4077221 */ /* 0x000fcc0000010000 */
[----:B------:R-:W2:Y:S01]  /*1f440*/  MUFU.EX2 R171, R171 ;  /* 0x000000ab00ab7308 */ /* 0x000ea20000000800 */
[----:B---3--:R-:W-:-:S07]  /*1f450*/  FADD.FTZ R8, R183, R8 ;  /* 0x00000008b7087221 */ /* 0x008fce0000010000 */
[----:B------:R-:W3:Y:S01]  /*1f460*/  MUFU.EX2 R174, R174 ;  /* 0x000000ae00ae7308 */ /* 0x000ee20000000800 */
[----:B-1----:R-:W-:-:S07]  /*1f470*/  FADD.FTZ R8, R170, R8 ;  /* 0x00000008aa087221 */ /* 0x002fce0000010000 */
[----:B------:R-:W1:Y:S01]  /*1f480*/  MUFU.EX2 R175, R175 ;  /* 0x000000af00af7308 */ /* 0x000e620000000800 */
[----:B--2---:R-:W-:-:S07]  /*1f490*/  FADD.FTZ R8, R171, R8 ;  /* 0x00000008ab087221 */ /* 0x004fce0000010000 */
        /* <DEDUP_REMOVED lines=25> */
[----:B---3--:R-:W-:Y:S01]  /*1f630*/  FADD.FTZ R8, R158, R8 ;  /* 0x000000089e087221 */ /* 0x008fe20000010000 */
[----:B-1----:R-:W-:-:S03]  /*1f640*/  FADD.FTZ R21, R157, R7 ;  /* 0x000000079d157221 */ /* 0x002fc60000010000 */
[----:B--2---:R-:W-:Y:S01]  /*1f650*/  FADD.FTZ R20, R159, R8 ;  /* 0x000000089f147221 */ /* 0x004fe20000010000 */
[----:B0-----:R-:W-:Y:S06]  /*1f660*/  @!P0 BRA `(.L_x_2882) ;  /* 0x0000000000048947 */ /* 0x001fec0003800000 */
[----:B------:R-:W-:Y:S01]  /*1f670*/  BPT.TRAP 0x1 ;  /* 0x000000040000795c */ /* 0x000fe20000300000 */
.L_x_2882:
        /* <DEDUP_REMOVED lines=28> */
[C---:B--2---:R-:W-:Y:S01]  /*1f840*/  ISETP.GT.AND P1, PT, R9.reuse, R7, PT ;  /* 0x000000070900720c */ /* 0x044fe20003f24270 */
[----:B------:R-:W-:-:S12]  /*1f850*/  VIADD R9, R9, 0xffffffff ;  /* 0xffffffff09097836 */ /* 0x000fd80000000000 */
[----:B0-----:R-:W-:Y:S05]  /*1f860*/  @P1 BRA `(.L_x_2883) ;  /* 0xffffffb0000c1947 */ /* 0x001fea000383ffff */
[----:B------:R-:W-:Y:S05]  /*1f870*/  BSYNC B1 ;  /* 0x0000000000017941 */ /* 0x000fea0003800000 */
.L_x_2870:
[----:B------:R-:W-:Y:S05]  /*1f880*/  BSYNC B0 ;  /* 0x0000000000007941 */ /* 0x000fea0003800000 */
.L_x_2869:
[----:B------:R-:W2:Y:S01]  /*1f890*/  LDL R6, [R1+0x70] ;  /* 0x0000700001067983 */ /* 0x000ea20000100800 */
[----:B------:R-:W-:Y:S01]  /*1f8a0*/  BSSY B0, `(.L_x_2884) ;  /* 0x0000494000007945 */ /* 0x000fe20003800000 */
[----:B--2---:R-:W-:-:S13]  /*1f8b0*/  ISETP.GE.AND P1, PT, R9, R6, PT ;  /* 0x000000060900720c */ /* 0x004fda0003f26270 */
[----:B------:R-:W-:Y:S05]  /*1f8c0*/  @!P1 BRA `(.L_x_2885) ;  /* 0x0000004800449947 */ /* 0x000fea0003800000 */
[----:B------:R-:W-:Y:S01]  /*1f8d0*/  IMAD.MOV.U32 R14, RZ, RZ, R4 ;  /* 0x000000ffff0e7224 */ /* 0x000fe200078e0004 */
[----:B------:R-:W-:Y:S01]  /*1f8e0*/  MOV R11, R5 ;  /* 0x00000005000b7202 */ /* 0x000fe20000000f00 */
[----:B------:R-:W-:Y:S02]  /*1f8f0*/  IMAD.MOV.U32 R10, RZ, RZ, R226 ;  /* 0x000000ffff0a7224 */ /* 0x000fe400078e00e2 */
[----:B------:R-:W-:-:S07]  /*1f900*/  IMAD.MOV.U32 R8, RZ, RZ, R220 ;  /* 0x000000ffff087224 */ /* 0x000fce00078e00dc */
.L_x_2898:
[----:B------:R-:W-:-:S05]  /*1f910*/  VIADD R15, R8, 0x1 ;  /* 0x00000001080f7836 */ /* 0x000fca0000000000 */
[----:B------:R-:W-:-:S04]  /*1f920*/  ISETP.NE.AND P1, PT, R15, 0x2, PT ;  /* 0x000000020f00780c */ /* 0x000fc80003f25270 */
[----:B------:R-:W-:Y:S02]  /*1f930*/  SEL R15, R15, RZ, P1 ;  /* 0x000000ff0f0f7207 */ /* 0x000fe40000800000 */
[----:B------:R-:W-:-:S03]  /*1f940*/  SEL R226, RZ, 0x1, P1 ;  /* 0x00000001ffe27807 */ /* 0x000fc60000800000 */
[----:B------:R-:W-:Y:S01]  /*1f950*/  IMAD.MOV.U32 R220, RZ, RZ, R15 ;  /* 0x000000ffffdc7224 */ /* 0x000fe200078e000f */
[----:B------:R-:W-:Y:S01]  /*1f960*/  LOP3.LUT R226, R10, R226, RZ, 0x3c, !PT ;  /* 0x000000e20ae27212 */ /* 0x000fe200078e3cff */
[----:B------:R-:W-:Y:S06]  /*1f970*/  @!P0 BRA `(.L_x_2886) ;  /* 0x0000000000048947 */ /* 0x000fec0003800000 */
[----:B------:R-:W-:Y:S01]  /*1f980*/  BPT.TRAP 0x1 ;  /* 0x000000040000795c */ /* 0x000fe20000300000 */
.L_x_2886:
[----:B------:R-:W-:Y:S02]  /*1f990*/  LEA R3, R220, R23, 0x3 ;  /* 0x00000017dc037211 */ /* 0x000fe400078e18ff */
[----:B------:R-:W-:-:S04]  /*1f9a0*/  SHF.L.U32 R6, R226, 0x1f, RZ ;  /* 0x0000001fe2067819 */ /* 0x000fc800000006ff */
[----:B------:R0:W1:Y:S01]  /*1f9b0*/  SYNCS.PHASECHK.TRANS64.TRYWAIT P1, [R3+URZ+0x38830], R6 ;  /* 0x03883006030075a7 */ /* 0x000062000802017f */
[----:B------:R-:W-:Y:S05]  /*1f9c0*/  @!P0 BRA `(.L_x_2887) ;  /* 0x0000000000048947 */ /* 0x000fea0003800000 */
[----:B------:R-:W-:Y:S01]  /*1f9d0*/  BPT.TRAP 0x1 ;  /* 0x000000040000795c */ /* 0x000fe20000300000 */
.L_x_2887:
[----:B------:R-:W-:Y:S01]  /*1f9e0*/  IMAD R4, R220, 0xa00, R229 ;  /* 0x00000a00dc047824 */ /* 0x000fe200078e02e5 */
[----:B------:R-:W-:Y:S01]  /*1f9f0*/  BSSY B1, `(.L_x_2888) ;  /* 0x0000006000017945 */ /* 0x000fe20003800000 */
[----:B------:R-:W-:Y:S02]  /*1fa00*/  IMAD.MOV.U32 R5, RZ, RZ, 0x40000040 ;  /* 0x40000040ff057424 */ /* 0x000fe400078e00ff */
[----:B------:R-:W-:Y:S01]  /*1fa10*/  VIADD R7, R4, 0x80 ;  /* 0x0000008004077836 */ /* 0x000fe20000000000 */
[----:B-1----:R-:W-:Y:S06]  /*1fa20*/  @P1 BRA `(.L_x_2889) ;  /* 0x0000000000081947 */ /* 0x002fec0003800000 */
[----:B------:R-:W1:Y:S02]  /*1fa30*/  SYNCS.PHASECHK.TRANS64.TRYWAIT P1, [R3+URZ+0x38830], R6 ;  /* 0x03883006030075a7 */ /* 0x000e64000802017f */
[----:B-1----:R-:W-:Y:S05]  /*1fa40*/  @!P1 BRA `(.L_x_2890) ;  /* 0x0000014400489947 */ /* 0x002fea0003800000 */
.L_x_2889:
[----:B------:R-:W-:Y:S05]  /*1fa50*/  BSYNC B1 ;  /* 0x0000000000017941 */ /* 0x000fea0003800000 */
.L_x_2888:
[----:B------:R-:W2:Y:S04]  /*1fa60*/  LDL.64 R152, [R1+0x38] ;  /* 0x0000380001987983 */ /* 0x000ea80000100a00 */
[----:B------:R-:W3:Y:S04]  /*1fa70*/  LDL.64 R156, [R1+0x48] ;  /* 0x00004800019c7983 */ /* 0x000ee80000100a00 */
[----:B------:R-:W4:Y:S01]  /*1fa80*/  LDL.64 R154, [R1+0x40] ;  /* 0x00004000019a7983 */ /* 0x000f220000100a00 */
[----:B------:R-:W-:Y:S02]  /*1fa90*/  R2UR UR10, R4 ;  /* 0x00000000040a72ca */ /* 0x000fe400000e0000 */
[----:B------:R-:W-:Y:S01]  /*1faa0*/  R2UR UR11, R5 ;  /* 0x00000000050b72ca */ /* 0x000fe200000e0000 */
[----:B------:R-:W-:Y:S01]  /*1fab0*/  WARPGROUP.ARRIVE ;  /* 0x00000000000079c5 */ /* 0x000fe20000000000 */
[----:B01----:R-:W-:-:S02]  /*1fac0*/  IMAD.MOV.U32 R6, RZ, RZ, R7 ;  /* 0x000000ffff067224 */ /* 0x003fc400078e0007 */
[----:B------:R-:W-:-:S03]  /*1fad0*/  IMAD.MOV.U32 R7, RZ, RZ, 0x40000040 ;  /* 0x40000040ff077424 */ /* 0x000fc600078e00ff */
[----:B------:R-:W-:Y:S02]  /*1fae0*/  R2UR UR6, R6 ;  /* 0x00000000060672ca */ /* 0x000fe400000e0000 */
[----:B------:R-:W-:Y:S02]  /*1faf0*/  R2UR UR7, R7 ;  /* 0x00000000070772ca */ /* 0x000fe400000e0000 */
[C---:B------:R-:W-:Y:S01]  /*1fb00*/  IADD3 R6, R4.reuse, 0x100, RZ ;  /* 0x0000010004067810 */ /* 0x040fe20007ffe0ff */
        /* <DEDUP_REMOVED lines=29> */
[----:B------:R-:W-:Y:S01]  /*1fce0*/  VIADD R6, R4, 0x200 ;  /* 0x0000020004067836 */ /* 0x000fe20000000000 */
[----:B------:R-:W-:-:S04]  /*1fcf0*/  MOV R7, 0x40000040 ;  /* 0x4000004000077802 */ /* 0x000fc80000000f00 */
        /* <DEDUP_REMOVED lines=73> */
[----:B------:R-:W-:Y:S01]  /*20190*/  IMAD.MOV.U32 R7, RZ, RZ, 0x40000040 ;  /* 0x40000040ff077424 */ /* 0x000fe200078e00ff */
[----:B------:R-:W-:-:S04]  /*201a0*/  R2UR UR6, R6 ;  /* 0x00000000060672ca */ /* 0x000fc800000e0000 */
        /* <DEDUP_REMOVED lines=263> */
[----:B------:R-:W-:Y:S02]  /*21220*/  IADD3 R6, R4, 0x500, RZ ;  /* 0x0000050004067810 */ /* 0x000fe40007ffe0ff */
        /* <DEDUP_REMOVED lines=494> */
.L_x_2891:
[----:B------:R-:W-:Y:S02]  /*23110*/  SHF.L.U32 R0, R10, 0x1f, RZ ;  /* 0x0000001f0a007819 */ /* 0x000fe400000006ff */
[----:B------:R-:W-:-:S04]  /*23120*/  LEA R6, R8, R23, 0x3 ;  /* 0x0000001708067211 */ /* 0x000fc800078e18ff */
[----:B------:R0:W1:Y:S01]  /*23130*/  SYNCS.PHASECHK.TRANS64.TRYWAIT P1, [R6+URZ+0x38850], R0 ;  /* 0x03885000060075a7 */ /* 0x000062000802017f */
[----:B------:R-:W-:Y:S05]  /*23140*/  @!P0 BRA `(.L_x_2892) ;  /* 0x0000000000048947 */ /* 0x000fea0003800000 */
[----:B------:R-:W-:Y:S01]  /*23150*/  BPT.TRAP 0x1 ;  /* 0x000000040000795c */ /* 0x000fe20000300000 */
.L_x_2892:
[----:B------:R-:W-:Y:S04]  /*23160*/  BSSY B1, `(.L_x_2893) ;  /* 0x0000004000017945 */ /* 0x000fe80003800000 */
[----:B-1----:R-:W-:Y:S05]  /*23170*/  @P1 BRA `(.L_x_2894) ;  /* 0x0000000000081947 */ /* 0x002fea0003800000 */
[----:B------:R-:W1:Y:S02]  /*23180*/  SYNCS.PHASECHK.TRANS64.TRYWAIT P1, [R6+URZ+0x38850], R0 ;  /* 0x03885000060075a7 */ /* 0x000e64000802017f */
[----:B-1----:R-:W-:Y:S05]  /*23190*/  @!P1 BRA `(.L_x_2895) ;  /* 0x0000010c00889947 */ /* 0x002fea0003800000 */
.L_x_2894:
[----:B------:R-:W-:Y:S05]  /*231a0*/  BSYNC B1 ;  /* 0x0000000000017941 */ /* 0x000fea0003800000 */
.L_x_2893:
[----:B01----:R-:W-:Y:S01]  /*231b0*/  VIADD R0, R23, 0x400 ;  /* 0x0000040017007836 */ /* 0x003fe20000000000 */
[----:B------:R-:W-:Y:S01]  /*231c0*/  WARPGROUP.ARRIVE ;  /* 0x00000000000079c5 */ /* 0x000fe20000000000 */
[----:B------:R-:W-:Y:S02]  /*231d0*/  IMAD.MOV.U32 R3, RZ, RZ, 0x40000040 ;  /* 0x40000040ff037424 */ /* 0x000fe400078e00ff */
[----:B------:R-:W-:Y:S01]  /*231e0*/  IMAD.MOV.U32 R5, RZ, RZ, 0x40000040 ;  /* 0x40000040ff057424 */ /* 0x000fe200078e00ff */
[----:B------:R-:W-:Y:S02]  /*231f0*/  SHF.R.U32.HI R0, RZ, 0x4, R0 ;  /* 0x00000004ff007819 */ /* 0x000fe40000011600 */
[----:B------:R-:W-:Y:S02]  /*23200*/  R2UR UR7, R3 ;  /* 0x00000000030772ca */ /* 0x000fe400000e0000 */
[----:B------:R-:W-:Y:S02]  /*23210*/  LOP3.LUT R0, R0, 0x3fff, RZ, 0xc0, !PT ;  /* 0x00003fff00007812 */ /* 0x000fe400078ec0ff */
[----:B------:R-:W-:-:S02]  /*23220*/  MOV R3, 0x40000040 ;  /* 0x4000004000037802 */ /* 0x000fc40000000f00 */
        /* <DEDUP_REMOVED lines=37> */
.L_x_2896:
[----:B------:R-:W-:Y:S01]  /*23480*/  FMNMX.FTZ R0, R184, R11, !PT ;  /* 0x0000000bb8007209 */ /* 0x000fe20007810000 */
[----:B------:R-:W-:Y:S02]  /*23490*/  IMAD R2, R15, 0x8, R23 ;  /* 0x000000080f027824 */ /* 0x000fe400078e0217 */
[----:B------:R-:W-:Y:S01]  /*234a0*/  IMAD.U32 R3, RZ, RZ, UR38 ;  /* 0x00000026ff037e24 */ /* 0x000fe2000f8e00ff */
[----:B------:R-:W-:Y:S01]  /*234b0*/  FMNMX.FTZ R0, R185, R0, !PT ;  /* 0x00000000b9007209 */ /* 0x000fe20007810000 */
[----:B------:R-:W-:-:S03]  /*234c0*/  VIADD R2, R2, 0x38840 ;  /* 0x0003884002027836 */ /* 0x000fc60000000000 */
[----:B------:R-:W-:Y:S02]  /*234d0*/  FMNMX.FTZ R0, R188, R0, !PT ;  /* 0x00000000bc007209 */ /* 0x000fe40007810000 */
[----:B------:R-:W-:Y:S02]  /*234e0*/  PRMT R2, R228, 0x654, R2 ;  /* 0x00000654e4027816 */ /* 0x000fe40000000002 */
[----:B------:R-:W-:Y:S02]  /*234f0*/  FMNMX.FTZ R0, R189, R0, !PT ;  /* 0x00000000bd007209 */ /* 0x000fe40007810000 */
[----:B------:R0:W-:Y:S02]  /*23500*/  SYNCS.ARRIVE.TRANS64.RED.A1T0 RZ, [R2+URZ], RZ ;  /* 0x000000ff02ff79a7 */ /* 0x0001e4000810043f */
        /* <DEDUP_REMOVED lines=16> */
[----:B0-----:R-:W0:Y:S02]  /*23610*/  SHFL.BFLY PT, R2, R0, 0x2, 0x1f ;  /* 0x0c401f0000027f89 */ /* 0x001e2400000e0000 */
        /* <DEDUP_REMOVED lines=88> */
[----:B------:R-:W-:Y:S01]  /*23ba0*/  FFMA.FTZ R195, R159, R3, -R10 ;  /* 0x000000039fc37223 */ /* 0x000fe2000001080a */
        /* <DEDUP_REMOVED lines=68> */
.L_x_2897:
        /* <DEDUP_REMOVED lines=8> */
[----:B------:R-:W-:Y:S01]  /*24070*/  F2FP.F16.F32.PACK_AB R209, R187, R186 ;  /* 0x000000babbd1723e */ /* 0x000fe200000000ff */
[----:B------:R-:W-:Y:S01]  /*24080*/  IMAD.MOV.U32 R8, RZ, RZ, R220 ;  /* 0x000000ffff087224 */ /* 0x000fe200078e00dc */
        /* <DEDUP_REMOVED lines=18> */
[C---:B--2---:R-:W-:Y:S02]  /*241b0*/  ISETP.GT.AND P1, PT, R9.reuse, R7, PT ;  /* 0x000000070900720c */ /* 0x044fe40003f24270 */
[----:B------:R-:W-:-:S11]  /*241c0*/  IADD3 R9, R9, -0x1, RZ ;  /* 0xffffffff09097810 */ /* 0x000fd60007ffe0ff */
[----:B0-----:R-:W-:Y:S05]  /*241d0*/  @P1 BRA `(.L_x_2898) ;  /* 0xffffffb400cc1947 */ /* 0x001fea000383ffff */
.L_x_2885:
[----:B------:R-:W-:Y:S05]  /*241e0*/  BSYNC B0 ;  /* 0x0000000000007941 */ /* 0x000fea0003800000 */
.L_x_2884:
        /* <DEDUP_REMOVED lines=131> */
.L_x_2899:
[----:B------:R-:W-:Y:S02]  /*24a20*/  LEA R10, R220, R23, 0x3 ;  /* 0x00000017dc0a7211 */ /* 0x000fe400078e18ff */
[----:B------:R-:W-:-:S04]  /*24a30*/  SHF.L.U32 R0, R226, 0x1f, RZ ;  /* 0x0000001fe2007819 */ /* 0x000fc800000006ff */
[----:B------:R0:W1:Y:S01]  /*24a40*/  SYNCS.PHASECHK.TRANS64.TRYWAIT P1, [R10+URZ+0x38850], R0 ;  /* 0x038850000a0075a7 */ /* 0x000062000802017f */
[----:B------:R-:W-:Y:S05]  /*24a50*/  @!P0 BRA `(.L_x_2900) ;  /* 0x0000000000048947 */ /* 0x000fea0003800000 */
[----:B------:R-:W-:Y:S01]  /*24a60*/  BPT.TRAP 0x1 ;  /* 0x000000040000795c */ /* 0x000fe20000300000 */
.L_x_2900:
[----:B------:R-:W-:Y:S04]  /*24a70*/  BSSY B0, `(.L_x_2901) ;  /* 0x0000004000007945 */ /* 0x000fe80003800000 */
[----:B-1----:R-:W-:Y:S05]  /*24a80*/  @P1 BRA `(.L_x_2902) ;  /* 0x0000000000081947 */ /* 0x002fea0003800000 */
[----:B------:R-:W1:Y:S02]  /*24a90*/  SYNCS.PHASECHK.TRANS64.TRYWAIT P1, [R10+URZ+0x38850], R0 ;  /* 0x038850000a0075a7 */ /* 0x000e64000802017f */
[----:B-1----:R-:W-:Y:S05]  /*24aa0*/  @!P1 BRA `(.L_x_2903) ;  /* 0x000000f400589947 */ /* 0x002fea0003800000 */
.L_x_2902:
[----:B------:R-:W-:Y:S05]  /*24ab0*/  BSYNC B0 ;  /* 0x0000000000007941 */ /* 0x000fea0003800000 */
.L_x_2901:
[----:B------:R-:W-:Y:S01]  /*24ac0*/  VIADD R23, R23, 0x400 ;  /* 0x0000040017177836 */ /* 0x000fe20000000000 */
[----:B------:R-:W-:Y:S01]  /*24ad0*/  WARPGROUP.ARRIVE ;  /* 0x00000000000079c5 */ /* 0x000fe20000000000 */
[----:B------:R-:W-:Y:S01]  /*24ae0*/  IMAD.MOV.U32 R7, RZ, RZ, 0x40000040 ;  /* 0x40000040ff077424 */ /* 0x000fe200078e00ff */
[----:B01----:R-:W0:Y:S01]  /*24af0*/  SHFL.BFLY PT, R0, R21, 0x2, 0x1f ;  /* 0x0c401f0015007f89 */ /* 0x003e2200000e0000 */
[----:B------:R-:W-:Y:S01]  /*24b00*/  IMAD.MOV.U32 R9, RZ, RZ, 0x40000040 ;  /* 0x40000040ff097424 */ /* 0x000fe200078e00ff */
[----:B------:R-:W-:Y:S01]  /*24b10*/  SHF.R.U32.HI R23, RZ, 0x4, R23 ;  /* 0x00000004ff177819 */ /* 0x000fe20000011617 */
[----:B------:R-:W-:Y:S01]  /*24b20*/  IMAD.MOV.U32 R154, RZ, RZ, -0x800000 ;  /* 0xff800000ff9a7424 */ /* 0x000fe200078e00ff */
[----:B------:R-:W-:Y:S01]  /*24b30*/  R2UR UR7, R7 ;  /* 0x00000000070772ca */ /* 0x000fe200000e0000 */
[----:B------:R-:W-:Y:S01]  /*24b40*/  IMAD.MOV.U32 R153, RZ, RZ, -0x800000 ;  /* 0xff800000ff997424 */ /* 0x000fe200078e00ff */
[----:B------:R-:W-:Y:S02]  /*24b50*/  LOP3.LUT R23, R23, 0x3fff, RZ, 0xc0, !PT ;  /* 0x00003fff17177812 */ /* 0x000fe400078ec0ff */
[----:B------:R-:W-:-:S02]  /*24b60*/  MOV R7, 0x40000040 ;  /* 0x4000004000077802 */ /* 0x000fc40000000f00 */
[----:B------:R-:W-:-:S05]  /*24b70*/  LOP3.LUT R23, R23, 0x2800000, RZ, 0xfc, !PT ;  /* 0x0280000017177812 */ /* 0x000fca00078efcff */
[----:B------:R-:W-:-:S04]  /*24b80*/  IMAD R6, R220, 0xa00, R23 ;  /* 0x00000a00dc067824 */ /* 0x000fc800078e0217 */
[C---:B------:R-:W-:Y:S01]  /*24b90*/  VIADD R8, R6.reuse, 0x80 ;  /* 0x0000008006087836 */ /* 0x040fe20000000000 */
[----:B------:R-:W-:Y:S01]  /*24ba0*/  R2UR UR6, R6 ;  /* 0x00000000060672ca */ /* 0x000fe200000e0000 */
[----:B0-----:R-:W-:-:S05]  /*24bb0*/  FADD.FTZ R0, R0, R21 ;  /* 0x0000001500007221 */ /* 0x001fca0000010000 */
[----:B------:R-:W0:Y:S07]  /*24bc0*/  SHFL.BFLY PT, R2, R0, 0x1, 0x1f ;  /* 0x0c201f0000027f89 */ /* 0x000e2e00000e0000 */
[----:B------:R-:W-:Y:S01]  /*24bd0*/  HGMMA.64x256x16.F32 R24, R208, gdesc[UR4].tnspB, R24, gsb0 ;  /* 0x43e00004d0187df0 */ /* 0x000fe20008000818 */
[----:B------:R-:W-:Y:S02]  /*24be0*/  R2UR UR6, R8 ;  /* 0x00000000080672ca */ /* 0x000fe400000e0000 */
[----:B------:R-:W-:Y:S01]  /*24bf0*/  R2UR UR7, R9 ;  /* 0x00000000090772ca */ /* 0x000fe200000e0000 */
[----:B------:R-:W-:Y:S01]  /*24c00*/  IMAD.MOV.U32 R9, RZ, RZ, 0x40000040 ;  /* 0x40000040ff097424 */ /* 0x000fe200078e00ff */
[----:B------:R-:W-:Y:S01]  /*24c10*/  IADD3 R8, R6, 0x100, RZ ;  /* 0x0000010006087810 */ /* 0x000fe20007ffe0ff */
[----:B0-----:R-:W-:-:S05]  /*24c20*/  FADD.FTZ R0, R0, R2 ;  /* 0x0000000200007221 */ /* 0x001fca0000010000 */
[----:B------:R-:W-:-:S13]  /*24c30*/  FSETP.NE.FTZ.AND P1, PT, R0, RZ, PT ;  /* 0x000000ff0000720b */ /* 0x000fda0003f35000 */
[----:B------:R-:W0:Y:S02]  /*24c40*/  @P1 MUFU.LG2 R2, R0 ;  /* 0x0000000000021308 */ /* 0x000e240000000c00 */
[----:B0-----:R-:W-:Y:S01]  /*24c50*/  @P1 FMUL.FTZ R2, R2, 0.69314718246459960938 ;  /* 0x3f31721802021820 */ /* 0x001fe20000410000 */
[----:B------:R-:W-:Y:S02]  /*24c60*/  WARPGROUP.DEPBAR.LE gsb0, 0x0 ;  /* 0x00008000000079c5 */ /* 0x000fe40000010000 */
[----:B------:R-:W-:-:S06]  /*24c70*/  WARPGROUP.ARRIVE ;  /* 0x00000000000079c5 */ /* 0x000fcc0000000000 */
        /* <DEDUP_REMOVED lines=18> */
[----:B------:R-:W0:Y:S02]  /*24da0*/  SHFL.BFLY PT, R6, R20, 0x2, 0x1f ;  /* 0x0c401f0014067f89 */ /* 0x000e2400000e0000 */
[----:B0-----:R-:W-:-:S05]  /*24db0*/  FADD.FTZ R6, R6, R20 ;  /* 0x0000001406067221 */ /* 0x001fca0000010000 */
[----:B------:R-:W0:Y:S02]  /*24dc0*/  SHFL.BFLY PT, R7, R6, 0x1, 0x1f ;  /* 0x0c201f0006077f89 */ /* 0x000e2400000e0000 */
[----:B0-----:R-:W-:Y:S01]  /*24dd0*/  FADD.FTZ R6, R6, R7 ;  /* 0x0000000706067221 */ /* 0x001fe20000010000 */
[----:B------:R-:W-:-:S04]  /*24de0*/  @P1 FMUL.FTZ R7, R3, 0.69314718246459960938 ;  /* 0x3f31721803071820 */ /* 0x000fc80000410000 */
[----:B------:R-:W-:Y:S01]  /*24df0*/  FSETP.NE.FTZ.AND P2, PT, R6, RZ, PT ;  /* 0x000000ff0600720b */ /* 0x000fe20003f55000 */
[----:B------:R-:W-:Y:S01]  /*24e00*/  @P1 FFMA.FTZ R154, R7, R5, R2 ;  /* 0x00000005079a1223 */ /* 0x000fe20000010002 */
[----:B------:R-:W-:-:S06]  /*24e10*/  IMAD.MOV.U32 R2, RZ, RZ, RZ ;  /* 0x000000ffff027224 */ /* 0x000fcc00078e00ff */
[----:B------:R0:W-:Y:S05]  /*24e20*/  @P1 MUFU.RCP R2, R0 ;  /* 0x0000000000021308 */ /* 0x0001ea0000001000 */
[----:B------:R-:W-:-:S03]  /*24e30*/  @P2 FMUL.FTZ R3, R3, 0.69314718246459960938 ;  /* 0x3f31721803032820 */ /* 0x000fc60000410000 */
[----:B------:R-:W1:Y:S01]  /*24e40*/  @P2 MUFU.LG2 R5, R6 ;  /* 0x0000000600052308 */ /* 0x000e620000000c00 */
[----:B0-----:R-:W-:-:S07]  /*24e50*/  IMAD.MOV.U32 R0, RZ, RZ, RZ ;  /* 0x000000ffff007224 */ /* 0x001fce00078e00ff */
[----:B------:R0:W2:Y:S01]  /*24e60*/  @P2 MUFU.RCP R0, R6 ;  /* 0x0000000600002308 */ /* 0x0000a20000001000 */
[----:B-1----:R-:W-:-:S04]  /*24e70*/  @P2 FMUL.FTZ R5, R5, 0.69314718246459960938 ;  /* 0x3f31721805052820 */ /* 0x002fc80000410000 */
[----:B------:R-:W-:Y:S01]  /*24e80*/  @P2 FFMA.FTZ R153, R3, R4, R5 ;  /* 0x0000000403992223 */ /* 0x000fe20000010005 */
[----:B------:R-:W-:Y:S02]  /*24e90*/  WARPGROUP.DEPBAR.LE gsb0, 0x0 ;  /* 0x00008000000079c5 */ /* 0x000fe40000010000 */
[----:B------:R-:W-:-:S06]  /*24ea0*/  WARPGROUP.ARRIVE ;  /* 0x00000000000079c5 */ /* 0x000fcc0000000000 */
[----:B------:R-:W-:Y:S03]  /*24eb0*/  HGMMA.64x256x16.F32 R24, R192, gdesc[UR4].tnspB, R24, gsb0 ;  /* 0x43e00004c0187df0 */ /* 0x000fe60008000818 */
[----:B------:R-:W-:Y:S02]  /*24ec0*/  WARPGROUP.DEPBAR.LE gsb0, 0x0 ;  /* 0x00008000000079c5 */ /* 0x000fe40000010000 */
[----:B0-2---:R-:W-:Y:S05]  /*24ed0*/  @!P0 BRA `(.L_x_2904) ;  /* 0x0000000000048947 */ /* 0x005fea0003800000 */
[----:B------:R-:W-:Y:S01]  /*24ee0*/  BPT.TRAP 0x1 ;  /* 0x000000040000795c */ /* 0x000fe20000300000 */
.L_x_2904:
[----:B------:R-:W2:Y:S01]  /*24ef0*/  LDL.LU R3, [R1+0x94] ;  /* 0x0000940001037983 */ /* 0x000ea20000300800 */
[----:B------:R-:W-:Y:S01]  /*24f00*/  IADD3 R10, R10, 0x38860, RZ ;  /* 0x000388600a0a7810 */ /* 0x000fe20007ffe0ff */
[----:B------:R-:W-:Y:S02]  /*24f10*/  VIADD R220, R220, 0x1 ;  /* 0x00000001dcdc7836 */ /* 0x000fe40000000000 */
[-C--:B------:R-:W-:Y:S01]  /*24f20*/  FMUL.FTZ R26, R26, R0.reuse ;  /* 0x000000001a1a7220 */ /* 0x080fe20000410000 */
[-C--:B------:R-:W-:Y:S01]  /*24f30*/  FMUL.FTZ R27, R27, R0.reuse ;  /* 0x000000001b1b7220 */ /* 0x080fe20000410000 */
[----:B------:R-:W-:Y:S01]  /*24f40*/  PRMT R10, R228, 0x654, R10 ;  /* 0x00000654e40a7816 */ /* 0x000fe2000000000a */
[-C--:B------:R-:W-:Y:S01]  /*24f50*/  FMUL.FTZ R30, R30, R0.reuse ;  /* 0x000000001e1e7220 */ /* 0x080fe20000410000 */
[----:B------:R-:W-:Y:S01]  /*24f60*/  ISETP.NE.AND P1, PT, R220, 0x2, PT ;  /* 0x00000002dc00780c */ /* 0x000fe20003f25270 */
[-C--:B------:R-:W-:Y:S01]  /*24f70*/  FMUL.FTZ R31, R31, R0.reuse ;  /* 0x000000001f1f7220 */ /* 0x080fe20000410000 */
[----:B------:R1:W-:Y:S01]  /*24f80*/  SYNCS.ARRIVE.TRANS64.RED.A1T0 RZ, [R10+URZ], RZ ;  /* 0x000000ff0aff79a7 */ /* 0x0003e2000810043f */
        /* <DEDUP_REMOVED lines=60> */
[----:B------:R-:W-:Y:S01]  /*25350*/  SEL R0, RZ, 0x1, P1 ;  /* 0x00000001ff007807 */ /* 0x000fe20000800000 */
        /* <DEDUP_REMOVED lines=65> */
[----:B------:R-:W-:Y:S02]  /*25770*/  LOP3.LUT R226, R226, R0, RZ, 0x3c, !PT ;  /* 0x00000000e2e27212 */ /* 0x000fe400078e3cff */
[----:B------:R-:W-:Y:S01]  /*25780*/  SEL R220, R220, RZ, P1 ;  /* 0x000000ffdcdc7207 */ /* 0x000fe20000800000 */
[----:B--2---:R-:W-:-:S05]  /*25790*/  VIADD R3, R3, 0x1 ;  /* 0x0000000103037836 */ /* 0x004fca0000000000 */
[----:B------:R1:W-:Y:S03]  /*257a0*/  STL [R1+0x94], R3 ;  /* 0x0000940301007387 */ /* 0x0003e60000100800 */
.L_x_2781:
[----:B------:R-:W2:Y:S08]  /*257b0*/  S2UR UR4, SR_CgaCtaId ;  /* 0x00000000000479c3 */ /* 0x000eb00000008800 */
[----:B------:R-:W-:Y:S01]  /*257c0*/  BAR.SYNC.DEFER_BLOCKING 0x5, 0x180 ;  /* 0x0146000000007b1d */ /* 0x000fe20000010000 */
[----:B------:R-:W-:-:S05]  /*257d0*/  MOV R23, 0x400 ;  /* 0x0000040000177802 */ /* 0x000fca0000000f00 */
[----:B------:R-:W-:Y:S01]  /*257e0*/  BSSY B0, `(.L_x_2905) ;  /* 0x0000477000007945 */ /* 0x000fe20003800000 */
[----:B--2---:R-:W-:-:S05]  /*257f0*/  IMAD.U32 R228, RZ, RZ, UR4 ;  /* 0x00000004ffe47e24 */ /* 0x004fca000f8e00ff */
[----:B------:R-:W-:-:S05]  /*25800*/  LEA R23, R228, R23, 0x18 ;  /* 0x00000017e4177211 */ /* 0x000fca00078ec0ff */
[----:B------:R2:W3:Y:S01]  /*25810*/  LDS.128 R4, [R23+0x388d0] ;  /* 0x0388d00017047984 */ /* 0x0004e20000000c00 */
[----:B------:R-:W-:Y:S06]  /*25820*/  BAR.ARV 0x4, 0x180 ;  /* 0x0106000000007b1d */ /* 0x000fec0000002000 */
[----:B------:R-:W-:Y:S05]  /*25830*/  @P0 BRA `(.L_x_2906) ;  /* 0x0000003800200947 */ /* 0x000fea0003800000 */
[----:B------:R-:W4:Y:S01]  /*25840*/  LDL R2, [R1+0x1c4] ;  /* 0x0001c40001027983 */ /* 0x000f220000100800 */
[----:B------:R-:W2:Y:S01]  /*25850*/  S2R R0, SR_SWINHI ;  /* 0x0000000000007919 */ /* 0x000ea20000002f00 */
[----:B01----:R-:W-:Y:S01]  /*25860*/  F2FP.F16.F32.PACK_AB R10, R29, R28 ;  /* 0x0000001c1d0a723e */ /* 0x003fe200000000ff */
[----:B------:R-:W-:Y:S01]  /*25870*/  ULDC.64 UR6, c[0x0][0xc00] ;  /* 0x0003000000067ab9 */ /* 0x000fe20000000a00 */
[----:B------:R-:W-:Y:S01]  /*25880*/  F2FP.F16.F32.PACK_AB R11, R31, R30 ;  /* 0x0000001e1f0b723e */ /* 0x000fe200000000ff */
[----:B------:R-:W4:Y:S01]  /*25890*/  LDL.LU R155, [R1+0x8c] ;  /* 0x00008c00019b7983 */ /* 0x000f220000300800 */
[----:B------:R-:W-:Y:S01]  /*258a0*/  F2FP.F16.F32.PACK_AB R12, R33, R32 ;  /* 0x00000020210c723e */ /* 0x000fe200000000ff */
[----:B------:R-:W-:Y:S01]  /*258b0*/  ULDC.64 UR4, c[0x0][0xc08] ;  /* 0x0003020000047ab9 */ /* 0x000fe20000000a00 */
[----:B------:R-:W-:Y:S01]  /*258c0*/  F2FP.F16.F32.PACK_AB R13, R35, R34 ;  /* 0x00000022230d723e */ /* 0x000fe200000000ff */
[----:B-----5:R-:W4:Y:S01]  /*258d0*/  LDL.LU R152, [R1+0x90] ;  /* 0x0000900001987983 */ /* 0x020f220000300800 */
[----:B------:R-:W-:-:S02]  /*258e0*/  F2FP.F16.F32.PACK_AB R14, R37, R36 ;  /* 0x00000024250e723e */ /* 0x000fc400000000ff */
[----:B------:R-:W-:Y:S01]  /*258f0*/  F2FP.F16.F32.PACK_AB R15, R39, R38 ;  /* 0x00000026270f723e */ /* 0x000fe200000000ff */
[----:B---3--:R-:W3:Y:S01]  /*25900*/  LDL.LU R4, [R1+0x84] ;  /* 0x0000840001047983 */ /* 0x008ee20000300800 */
[----:B------:R-:W-:Y:S02]  /*25910*/  MOV R20, R23 ;  /* 0x0000001700147202 */ /* 0x000fe40000000f00 */
[----:B--2---:R-:W-:Y:S01]  /*25920*/  MOV R21, R0 ;  /* 0x0000000000157202 */ /* 0x004fe20000000f00 */
[----:B------:R-:W-:Y:S02]  /*25930*/  BAR.SYNC.DEFER_BLOCKING 0x1, 0x100 ;  /* 0x0044000000007b1d */ /* 0x000fe40000010000 */
[----:B----4-:R-:W-:-:S03]  /*25940*/  IMAD.WIDE R2, R2, 0x2, R20 ;  /* 0x0000000202027825 */ /* 0x010fc600078e0214 */
        /* <DEDUP_REMOVED lines=160> */
[----:B------:R-:W-:Y:S01]  /*26350*/  IMAD.X R3, RZ, RZ, R3, P0 ;  /* 0x000000ffff037224 */ /* 0x000fe200000e0603 */
[----:B------:R-:W-:Y:S02]  /*26360*/  IADD3 R10, P0, R155, UR6, RZ ;  /* 0x000000069b0a7c10 */ /* 0x000fe4000ff1e0ff */
[----:B------:R-:W-:Y:S02]  /*26370*/  SHF.R.U64 R2, R2, 0x3, RZ ;  /* 0x0000000302027819 */ /* 0x000fe400000012ff */
[----:B------:R-:W-:Y:S02]  /*26380*/  IADD3.X R11, R152, UR7, RZ, P0, !PT ;  /* 0x00000007980b7c10 */ /* 0x000fe400087fe4ff */
[----:B------:R-:W-:Y:S02]  /*26390*/  ISETP.NE.U32.AND P0, PT, RZ, UR4, PT ;  /* 0x00000004ff007c0c */ /* 0x000fe4000bf05070 */
[----:B------:R-:W-:-:S02]  /*263a0*/  LOP3.LUT R2, R2, R0, RZ, 0x3c, !PT ;  /* 0x0000000002027212 */ /* 0x000fc400078e3cff */
[----:B------:R-:W-:Y:S02]  /*263b0*/  ISETP.NE.AND.EX P0, PT, RZ, UR5, PT, P0 ;  /* 0x00000005ff007c0c */ /* 0x000fe4000bf05300 */
[----:B------:R-:W-:Y:S02]  /*263c0*/  MOV R2, R2 ;  /* 0x0000000200027202 */ /* 0x000fe40000000f00 */
[----:B------:R-:W-:Y:S02]  /*263d0*/  F2FP.F16.F32.PACK_AB R12, R145, R144 ;  /* 0x00000090910c723e */ /* 0x000fe400000000ff */
[----:B------:R-:W-:Y:S02]  /*263e0*/  F2FP.F16.F32.PACK_AB R13, R147, R146 ;  /* 0x00000092930d723e */ /* 0x000fe400000000ff */
[----:B------:R-:W-:Y:S02]  /*263f0*/  F2FP.F16.F32.PACK_AB R14, R149, R148 ;  /* 0x00000094950e723e */ /* 0x000fe400000000ff */
[----:B------:R-:W-:-:S05]  /*26400*/  F2FP.F16.F32.PACK_AB R15, R151, R150 ;  /* 0x00000096970f723e */ /* 0x000fca00000000ff */
[----:B------:R0:W-:Y:S01]  /*26410*/  STSM.16.M88.4 [R2], R12 ;  /* 0x0000000c02007844 */ /* 0x0001e20000000200 */
[----:B------:R-:W-:Y:S01]  /*26420*/  BAR.SYNC.DEFER_BLOCKING 0x1, 0x100 ;  /* 0x0044000000007b1d */ /* 0x000fe20000010000 */
[----:B------:R-:W-:-:S04]  /*26430*/  @P0 IADD3 R8, P2, R155, UR4, RZ ;  /* 0x000000049b080c10 */ /* 0x000fc8000ff5e0ff */
[----:B------:R-:W-:Y:S01]  /*26440*/  @P0 IADD3.X R9, R152, UR5, RZ, P2, !PT ;  /* 0x0000000598090c10 */ /* 0x000fe200097fe4ff */
[----:B------:R-:W-:Y:S01]  /*26450*/  ULDC UR4, c[0x0][0xa88] ;  /* 0x0002a20000047ab9 */ /* 0x000fe20000000800 */
[C---:B---3--:R-:W-:Y:S01]  /*26460*/  ISETP.NE.AND P2, PT, R4.reuse, RZ, PT ;  /* 0x000000ff0400720c */ /* 0x048fe20003f45270 */
[----:B------:R-:W-:Y:S01]  /*26470*/  IMAD.U32 R0, RZ, RZ, UR4 ;  /* 0x00000004ff007e24 */ /* 0x000fe2000f8e00ff */
[----:B------:R-:W-:Y:S02]  /*26480*/  ULDC UR4, c[0x0][0xad4] ;  /* 0x0002b50000047ab9 */ /* 0x000fe40000000800 */
[----:B0-----:R-:W-:Y:S01]  /*26490*/  SEL R2, R4, UR4, P2 ;  /* 0x0000000404027c07 */ /* 0x001fe20009000000 */
[----:B------:R-:W-:-:S03]  /*264a0*/  IMAD.MOV.U32 R15, RZ, RZ, 0x9b8 ;  /* 0x000009b8ff0f7424 */ /* 0x000fc600078e00ff */
[----:B------:R-:W-:Y:S01]  /*264b0*/  ISETP.GT.AND P2, PT, R2, 0x1, PT ;  /* 0x000000010200780c */ /* 0x000fe20003f44270 */
[----:B------:R-:W-:-:S03]  /*264c0*/  ULDC.64 UR8, c[0x0][0x208] ;  /* 0x0000820000087ab9 */ /* 0x000fc60000000a00 */
[----:B------:R-:W-:Y:S01]  /*264d0*/  SEL R15, R15, 0x978, P2 ;  /* 0x000009780f0f7807 */ /* 0x000fe20001000000 */
[----:B------:R0:W5:Y:S03]  /*264e0*/  @P0 LDG.E R0, desc[UR8][R8.64] ;  /* 0x0000000808000981 */ /* 0x000166000c1e1900 */
[----:B------:R1:W2:Y:S08]  /*264f0*/  LDC.64 R12, c[0x0][R15+0x220] ;  /* 0x000088000f0c7b82 */ /* 0x0002b00000000a00 */
        /* <DEDUP_REMOVED lines=8> */
[----:B-----5:R-:W3:Y:S04]  /*26580*/  LDG.E R0, desc[UR4][R10.64] ;  /* 0x000000040a007981 */ /* 0x020ee8000c1e1900 */
[----:B-1----:R-:W3:Y:S02]  /*26590*/  LDG.E R10, desc[UR4][R10.64+0x4] ;  /* 0x000004040a0a7981 */ /* 0x002ee4000c1e1900 */
[----:B---3--:R-:W-:-:S07]  /*265a0*/  IMAD.IADD R0, R10, 0x1, -R0 ;  /* 0x000000010a007824 */ /* 0x008fce00078e0a00 */
.L_x_2907:
[----:B------:R-:W3:Y:S01]  /*265b0*/  LDL.LU R2, [R1+0x88] ;  /* 0x0000880001027983 */ /* 0x000ee20000300800 */
[----:B------:R-:W4:Y:S03]  /*265c0*/  LDC R156, c[0x0][0xbe8] ;  /* 0x0002fa00ff9c7b82 */ /* 0x000f260000000800 */
[----:B------:R-:W2:Y:S04]  /*265d0*/  LDL.LU R4, [R1+0x118] ;  /* 0x0001180001047983 */ /* 0x000ea80000300800 */
[----:B------:R-:W2:Y:S04]  /*265e0*/  LDL R157, [R1+0x98] ;  /* 0x00009800019d7983 */ /* 0x000ea80000100800 */
[----:B------:R-:W2:Y:S04]  /*265f0*/  LDL R155, [R1+0x78] ;  /* 0x00007800019b7983 */ /* 0x000ea80000100800 */
[----:B------:R-:W2:Y:S04]  /*26600*/  LDL R158, [R1+0x68] ;  /* 0x00006800019e7983 */ /* 0x000ea80000100800 */
[----:B------:R-:W2:Y:S04]  /*26610*/  LDL R160, [R1+0x1c0] ;  /* 0x0001c00001a07983 */ /* 0x000ea80000100800 */
[----:B------:R-:W2:Y:S01]  /*26620*/  LDL R159, [R1+0x130] ;  /* 0x00013000019f7983 */ /* 0x000ea20000100800 */
[----:B-1----:R-:W1:Y:S01]  /*26630*/  LDC.64 R10, c[0x0][R15+0x228] ;  /* 0x00008a000f0a7b82 */ /* 0x002e620000000a00 */
[----:B------:R-:W-:-:S02]  /*26640*/  ISETP.NE.U32.AND P0, PT, RZ, UR6, PT ;  /* 0x00000006ff007c0c */ /* 0x000fc4000bf05070 */
[----:B----4-:R-:W-:Y:S02]  /*26650*/  ISETP.NE.AND P1, PT, R156, 0x1, PT ;  /* 0x000000019c00780c */ /* 0x010fe40003f25270 */
[----:B------:R-:W-:Y:S01]  /*26660*/  ISETP.NE.AND.EX P0, PT, RZ, UR7, PT, P0 ;  /* 0x00000007ff007c0c */ /* 0x000fe2000bf05300 */
[-C--:B0-----:R-:W-:Y:S02]  /*26670*/  IMAD R14, R9, R224.reuse, RZ ;  /* 0x000000e0090e7224 */ /* 0x081fe400078e02ff */
[----:B------:R-:W-:-:S05]  /*26680*/  IMAD.WIDE.U32 R8, R8, R224, RZ ;  /* 0x000000e008087225 */ /* 0x000fca00078e00ff */
[----:B------:R-:W-:-:S03]  /*26690*/  IADD3 R14, R9, R14, RZ ;  /* 0x0000000e090e7210 */ /* 0x000fc60007ffe0ff */
[----:B------:R-:W0:Y:S01]  /*266a0*/  @P1 LDC R9, c[0x0][0xbec] ;  /* 0x0002fb00ff091b82 */ /* 0x000e220000000800 */
[----:B-----5:R-:W-:Y:S01]  /*266b0*/  IMAD R0, R0, R156, RZ ;  /* 0x0000009c00007224 */ /* 0x020fe200078e02ff */
[----:B------:R-:W-:Y:S01]  /*266c0*/  ULDC.64 UR4, c[0x0][0x208] ;  /* 0x0000820000047ab9 */ /* 0x000fe20000000a00 */
[----:B---3--:R-:W-:Y:S02]  /*266d0*/  SEL R2, R2, RZ, !P0 ;  /* 0x000000ff02027207 */ /* 0x008fe40004000000 */
[----:B--2---:R-:W-:-:S03]  /*266e0*/  SEL R4, R4, RZ, !P0 ;  /* 0x000000ff04047207 */ /* 0x004fc60004000000 */
[----:B------:R-:W-:-:S04]  /*266f0*/  IMAD R13, R13, R2, RZ ;  /* 0x000000020d0d7224 */ /* 0x000fc800078e02ff */
[C---:B------:R-:W-:Y:S02]  /*26700*/  IMAD R4, R12.reuse, R4, R13 ;  /* 0x000000040c047224 */ /* 0x040fe400078e020d */
[----:B------:R-:W-:-:S03]  /*26710*/  IMAD.WIDE.U32 R12, R12, R2, RZ ;  /* 0x000000020c0c7225 */ /* 0x000fc600078e00ff */
[----:B------:R-:W-:Y:S02]  /*26720*/  IADD3 R12, P0, P3, R12, R8, R3 ;  /* 0x000000080c0c7210 */ /* 0x000fe40007b1e003 */
[----:B------:R-:W2:Y:S01]  /*26730*/  @P1 LDC R8, c[0x0][0xbf0] ;  /* 0x0002fc00ff081b82 */ /* 0x000ea20000000800 */
[----:B------:R-:W-:Y:S01]  /*26740*/  IMAD.IADD R13, R13, 0x1, R4 ;  /* 0x000000010d0d7824 */ /* 0x000fe200078e0204 */
[----:B------:R-:W-:-:S05]  /*26750*/  SEL R4, R157, RZ, P2 ;  /* 0x000000ff9d047207 */ /* 0x000fca0001000000 */
[-C--:B-1----:R-:W-:Y:S02]  /*26760*/  IMAD R152, R11, R4.reuse, RZ ;  /* 0x000000040b987224 */ /* 0x082fe400078e02ff */
[----:B------:R-:W-:Y:S01]  /*26770*/  IMAD.WIDE.U32 R10, R10, R4, RZ ;  /* 0x000000040a0a7225 */ /* 0x000fe200078e00ff */
[----:B------:R-:W-:-:S04]  /*26780*/  SHF.R.S32.HI R4, RZ, 0x1f, R3 ;  /* 0x0000001fff047819 */ /* 0x000fc80000011403 */
[----:B------:R-:W-:Y:S01]  /*26790*/  IADD3.X R13, R13, R14, R4, P0, P3 ;  /* 0x0000000e0d0d7210 */ /* 0x000fe200007e6404 */
[----:B------:R-:W-:-:S04]  /*267a0*/  IMAD.IADD R14, R155, 0x1, R158 ;  /* 0x000000019b0e7824 */ /* 0x000fc800078e029e */
[----:B0-----:R-:W-:-:S04]  /*267b0*/  @P1 IMAD.HI.U32 R9, R14, R9, RZ ;  /* 0x000000090e091227 */ /* 0x001fc800078e00ff */
[----:B------:R-:W-:Y:S01]  /*267c0*/  IMAD.MOV.U32 R155, RZ, RZ, R14 ;  /* 0x000000ffff9b7224 */ /* 0x000fe200078e000e */
[----:B--2---:R-:W-:Y:S02]  /*267d0*/  @P1 SHF.R.U32.HI R155, RZ, R8, R9 ;  /* 0x00000008ff9b1219 */ /* 0x004fe40000011609 */
[----:B------:R0:W1:Y:S03]  /*267e0*/  LDC.64 R8, c[0x0][R15+0x210] ;  /* 0x000084000f087b82 */ /* 0x0000660000000a00 */
[----:B0-----:R-:W-:-:S04]  /*267f0*/  IMAD.MOV R15, RZ, RZ, -R155 ;  /* 0x000000ffff0f7224 */ /* 0x001fc800078e0a9b */
[----:B------:R-:W-:Y:S01]  /*26800*/  IMAD R15, R156, R15, R14 ;  /* 0x0000000f9c0f7224 */ /* 0x000fe200078e020e */
[----:B------:R-:W-:Y:S01]  /*26810*/  IADD3 R10, P0, P3, R155, R12, R10 ;  /* 0x0000000c9b0a7210 */ /* 0x000fe20007b1e00a */
[----:B------:R-:W-:Y:S01]  /*26820*/  IMAD.IADD R152, R11, 0x1, R152 ;  /* 0x000000010b987824 */ /* 0x000fe200078e0298 */
[----:B------:R-:W-:Y:S02]  /*26830*/  SHF.R.S32.HI R11, RZ, 0x1f, R155 ;  /* 0x0000001fff0b7819 */ /* 0x000fe4000001149b */
[----:B------:R-:W-:Y:S02]  /*26840*/  SHF.R.S32.HI R12, RZ, 0x1f, R15 ;  /* 0x0000001fff0c7819 */ /* 0x000fe4000001140f */
[----:B------:R-:W-:Y:S01]  /*26850*/  IADD3.X R11, R11, R13, R152, P0, P3 ;  /* 0x0000000d0b0b7210 */ /* 0x000fe200007e6498 */
[----:B-1----:R-:W-:-:S04]  /*26860*/  IMAD R9, R9, R15, RZ ;  /* 0x0000000f09097224 */ /* 0x002fc800078e02ff */
[C---:B------:R-:W-:Y:S02]  /*26870*/  IMAD R9, R8.reuse, R12, R9 ;  /* 0x0000000c08097224 */ /* 0x040fe400078e0209 */
[----:B------:R-:W0:Y:S01]  /*26880*/  LDC.64 R12, c[0x0][0xba8] ;  /* 0x0002ea00ff0c7b82 */ /* 0x000e220000000a00 */
[----:B------:R-:W-:-:S07]  /*26890*/  IMAD.WIDE.U32 R10, R8, R15, R10 ;  /* 0x0000000f080a7225 */ /* 0x000fce00078e000a */
[----:B0-----:R-:W0:Y:S08]  /*268a0*/  @!P2 LDC R12, c[0x0][0xb50] ;  /* 0x0002d400ff0cab82 */ /* 0x001e300000000800 */
[----:B------:R-:W1:Y:S01]  /*268b0*/  @!P2 LDC R13, c[0x0][0xb54] ;  /* 0x0002d500ff0dab82 */ /* 0x000e620000000800 */
[----:B------:R-:W-:Y:S02]  /*268c0*/  IADD3 R9, R11, R9, RZ ;  /* 0x000000090b097210 */ /* 0x000fe40007ffe0ff */
[----:B0-----:R-:W-:-:S04]  /*268d0*/  LEA R12, P0, R10, R12, 0x2 ;  /* 0x0000000c0a0c7211 */ /* 0x001fc800078010ff */
[----:B-1----:R-:W-:Y:S01]  /*268e0*/  LEA.HI.X R13, R10, R13, R9, 0x2, P0 ;  /* 0x0000000d0a0d7211 */ /* 0x002fe200000f1409 */
[----:B------:R-:W-:Y:S04]  /*268f0*/  SHFL.IDX PT, R8, R12, RZ, 0x1c1f ;  /* 0x001c1fff0c087589 */ /* 0x000fe800000e0000 */
[----:B------:R-:W0:Y:S04]  /*26900*/  SHFL.IDX PT, R9, R13, RZ, 0x1c1f ;  /* 0x001c1fff0d097589 */ /* 0x000e2800000e0000 */
[----:B------:R-:W-:Y:S04]  /*26910*/  SHFL.IDX PT, R10, R12, 0x1, 0x1c1f ;  /* 0x003c1f000c0a7f89 */ /* 0x000fe800000e0000 */
[----:B------:R1:W2:Y:S01]  /*26920*/  SHFL.IDX PT, R11, R13, 0x1, 0x1c1f ;  /* 0x003c1f000d0b7f89 */ /* 0x0002a200000e0000 */
[----:B------:R-:W-:Y:S01]  /*26930*/  LOP3.LUT P0, RZ, R159, 0x3, RZ, 0xc0, !PT ;  /* 0x000000039fff7812 */ /* 0x000fe2000780c0ff */
[----:B-1----:R-:W-:-:S04]  /*26940*/  IMAD.IADD R13, R160, 0x1, R158 ;  /* 0x00000001a00d7824 */ /* 0x002fc800078e029e */
[C---:B------:R-:W-:Y:S01]  /*26950*/  VIADD R12, R13.reuse, 0x8 ;  /* 0x000000080d0c7836 */ /* 0x040fe20000000000 */
[----:B------:R-:W-:-:S04]  /*26960*/  ISETP.GE.OR P3, PT, R13, R0, P0 ;  /* 0x000000000d00720c */ /* 0x000fc80000766670 */
[----:B------:R-:W-:-:S09]  /*26970*/  ISETP.GE.OR P0, PT, R12, R0, P0 ;  /* 0x000000000c00720c */ /* 0x000fd20000706670 */
[----:B0-----:R0:W-:Y:S04]  /*26980*/  @!P3 ST.E desc[UR4][R8.64], R154 ;  /* 0x0000009a0800b985 */ /* 0x0011e8000c101904 */
[----:B--2---:R0:W-:Y:S01]  /*26990*/  @!P0 ST.E desc[UR4][R10.64], R153 ;  /* 0x000000990a008985 */ /* 0x0041e2000c101904 */
[----:B------:R-:W-:Y:S05]  /*269a0*/  @P2 BRA `(.L_x_2908) ;  /* 0x0000000c00e02947 */ /* 0x000fea0003800000 */
[----:B------:R-:W0:Y:S01]  /*269b0*/  LDL R159, [R1+0x80] ;  /* 0x00008000019f7983 */ /* 0x000e220000100800 */
[----:B------:R-:W1:Y:S01]  /*269c0*/  @P1 LDC R85, c[0x0][0xbec] ;  /* 0x0002fb00ff551b82 */ /* 0x000e620000000800 */
[----:B------:R-:W-:-:S07]  /*269d0*/  ULDC.64 UR4, c[0x0][0x208] ;  /* 0x0000820000047ab9 */ /* 0x000fce0000000a00 */
[----:B------:R-:W2:Y:S01]  /*269e0*/  @P1 LDC R82, c[0x0][0xbf0] ;  /* 0x0002fc00ff521b82 */ /* 0x000ea20000000800 */
[----:B------:R-:W-:Y:S01]  /*269f0*/  SHF.R.S32.HI R83, RZ, 0x1f, R2 ;  /* 0x0000001fff537819 */ /* 0x000fe20000011402 */
[----:B------:R-:W-:Y:S01]  /*26a00*/  BSSY B1, `(.L_x_2909) ;  /* 0x00000aa000017945 */ /* 0x000fe20003800000 */
[----:B0-----:R-:W-:-:S04]  /*26a10*/  IMAD R9, R225, 0x8, R159 ;  /* 0x00000008e1097824 */ /* 0x001fc800078e029f */
        /* <DEDUP_REMOVED lines=38> */
[----:B------:R-:W-:Y:S01]  /*26c80*/  LOP3.LUT R32, R32, R33, RZ, 0x3c, !PT ;  /* 0x0000002120207212 */ /* 0x000fe200078e3cff */
[--C-:B------:R-:W-:Y:S01]  /*26c90*/  IMAD.X R33, RZ, RZ, R21.reuse, P0 ;  /* 0x000000ffff217224 */ /* 0x100fe200000e0615 */
        /* <DEDUP_REMOVED lines=9> */
[----:B------:R-:W-:Y:S01]  /*26d30*/  IADD3.X R41, RZ, R21, RZ, P5, !PT ;  /* 0x00000015ff297210 */ /* 0x000fe20002ffe4ff */
[----:B------:R-:W5:Y:S01]  /*26d40*/  LD.E.128 R32, desc[UR4][R32.64] ;  /* 0x0000000420207980 */ /* 0x000f62000c101d00 */
[----:B------:R-:W-:-:S02]  /*26d50*/  IADD3 R57, P0, R20, 0xa000, RZ ;  /* 0x0000a00014397810 */ /* 0x000fc40007f1e0ff */
[C---:B------:R-:W-:Y:S01]  /*26d60*/  IADD3 R61, P6, R20.reuse, 0xb000, RZ ;  /* 0x0000b000143d7810 */ /* 0x040fe20007fde0ff */
        /* <DEDUP_REMOVED lines=13> */
[----:B------:R-:W-:Y:S01]  /*26e40*/  LOP3.LUT R72, R73, 0x380, RZ, 0xc0, !PT ;  /* 0x0000038049487812 */ /* 0x000fe200078ec0ff */
[----:B------:R-:W5:Y:S01]  /*26e50*/  LD.E.128 R52, desc[UR4][R52.64] ;  /* 0x0000000434347980 */ /* 0x000f62000c101d00 */
        /* <DEDUP_REMOVED lines=19> */
[----:B------:R-:W5:Y:S01]  /*26f90*/  LD.E.128 R56, desc[UR4][R56.64] ;  /* 0x0000000438387980 */ /* 0x000f62000c101d00 */
[----:B------:R-:W-:-:S02]  /*26fa0*/  IADD3.X R61, RZ, R21, RZ, P6, !PT ;  /* 0x00000015ff3d7210 */ /* 0x000fc400037fe4ff */
[----:B------:R-:W-:Y:S01]  /*26fb0*/  MOV R9, R21 ;  /* 0x0000001500097202 */ /* 0x000fe20000000f00 */
[----:B------:R-:W5:Y:S01]  /*26fc0*/  LD.E.128 R64, desc[UR4][R64.64] ;  /* 0x0000000440407980 */ /* 0x000f62000c101d00 */
[----:B------:R-:W-:-:S03]  /*26fd0*/  LOP3.LUT R76, R10, R11, RZ, 0x3c, !PT ;  /* 0x0000000b0a4c7212 */ /* 0x000fc600078e3cff */
        /* <DEDUP_REMOVED lines=17> */
[----:B------:R-:W-:Y:S02]  /*270f0*/  IMAD.IADD R21, R21, 0x1, R81 ;  /* 0x0000000115157824 */ /* 0x000fe400078e0251 */
[----:B------:R-:W-:Y:S02]  /*27100*/  IMAD.IADD R80, R158, 0x1, R80 ;  /* 0x000000019e507824 */ /* 0x000fe400078e0250 */
[----:B------:R-:W-:-:S04]  /*27110*/  IMAD.WIDE.U32 R20, R224, UR4, R20 ;  /* 0x00000004e0147c25 */ /* 0x000fc8000f8e0014 */
[----:B------:R-:W-:Y:S01]  /*27120*/  IMAD R21, R224, UR5, R21 ;  /* 0x00000005e0157c24 */ /* 0x000fe2000f8e0215 */
[----:B------:R-:W-:Y:S01]  /*27130*/  ULDC.64 UR4, c[0x0][0xaf0] ;  /* 0x0002bc0000047ab9 */ /* 0x000fe20000000a00 */
[----:B-1----:R-:W-:-:S04]  /*27140*/  @P1 IMAD.HI.U32 R3, R80, R85, RZ ;  /* 0x0000005550031227 */ /* 0x002fc800078e00ff */
[----:B------:R-:W-:Y:S02]  /*27150*/  IMAD R83, R83, UR4, RZ ;  /* 0x0000000453537c24 */ /* 0x000fe4000f8e02ff */
[----:B------:R-:W-:Y:S01]  /*27160*/  IMAD.MOV.U32 R81, RZ, RZ, R80 ;  /* 0x000000ffff517224 */ /* 0x000fe200078e0050 */
[----:B--2---:R-:W-:Y:S01]  /*27170*/  @P1 SHF.R.U32.HI R81, RZ, R82, R3 ;  /* 0x00000052ff511219 */ /* 0x004fe20000011603 */
[C---:B------:R-:W-:Y:S02]  /*27180*/  IMAD R83, R2.reuse, UR5, R83 ;  /* 0x0000000502537c24 */ /* 0x040fe4000f8e0253 */
[----:B------:R-:W-:Y:S01]  /*27190*/  IMAD.WIDE.U32 R2, R2, UR4, R20 ;  /* 0x0000000402027c25 */ /* 0x000fe2000f8e0014 */
[----:B------:R-:W-:Y:S01]  /*271a0*/  IADD3 R21, -R81, RZ, RZ ;  /* 0x000000ff51157210 */ /* 0x000fe20007ffe1ff */
[----:B------:R-:W-:Y:S01]  /*271b0*/  ULDC.64 UR4, c[0x0][0xae0] ;  /* 0x0002b80000047ab9 */ /* 0x000fe20000000a00 */
[----:B------:R-:W-:Y:S01]  /*271c0*/  SHF.R.S32.HI R4, RZ, 0x1f, R81 ;  /* 0x0000001fff047819 */ /* 0x000fe20000011451 */
[----:B------:R-:W-:-:S02]  /*271d0*/  IMAD.IADD R3, R3, 0x1, R83 ;  /* 0x0000000103037824 */ /* 0x000fc400078e0253 */
[----:B------:R-:W-:Y:S02]  /*271e0*/  IMAD R21, R156, R21, R80 ;  /* 0x000000159c157224 */ /* 0x000fe400078e0250 */
[----:B------:R-:W-:Y:S02]  /*271f0*/  IMAD R4, R4, UR4, RZ ;  /* 0x0000000404047c24 */ /* 0x000fe4000f8e02ff */
[----:B------:R-:W-:Y:S01]  /*27200*/  IMAD.WIDE.U32 R2, R81, UR4, R2 ;  /* 0x0000000451027c25 */ /* 0x000fe2000f8e0002 */
[----:B------:R-:W-:-:S03]  /*27210*/  SHF.R.S32.HI R20, RZ, 0x1f, R21 ;  /* 0x0000001fff147819 */ /* 0x000fc60000011415 */
[----:B------:R-:W-:Y:S01]  /*27220*/  IMAD R83, R81, UR5, R4 ;  /* 0x0000000551537c24 */ /* 0x000fe2000f8e0204 */
[----:B------:R-:W-:Y:S01]  /*27230*/  ULDC.64 UR4, c[0x0][0xad8] ;  /* 0x0002b60000047ab9 */ /* 0x000fe20000000a00 */
[----:B------:R-:W-:Y:S02]  /*27240*/  IMAD.IADD R4, R225, 0x1, R158 ;  /* 0x00000001e1047824 */ /* 0x000fe400078e029e */
[----:B------:R-:W-:Y:S02]  /*27250*/  IMAD.IADD R3, R3, 0x1, R83 ;  /* 0x0000000103037824 */ /* 0x000fe400078e0253 */
[----:B------:R-:W-:Y:S02]  /*27260*/  IMAD R20, R20, UR4, RZ ;  /* 0x0000000414147c24 */ /* 0x000fe4000f8e02ff */
[----:B------:R-:W-:Y:S01]  /*27270*/  IMAD.WIDE.U32 R2, R21, UR4, R2 ;  /* 0x0000000415027c25 */ /* 0x000fe2000f8e0002 */
[----:B------:R-:W-:-:S03]  /*27280*/  ISETP.GE.AND P2, PT, R4, R0, PT ;  /* 0x000000000400720c */ /* 0x000fc60003f46270 */
[----:B------:R-:W-:Y:S01]  /*27290*/  IMAD R85, R21, UR5, R20 ;  /* 0x0000000515557c24 */ /* 0x000fe2000f8e0214 */
[----:B------:R-:W-:Y:S01]  /*272a0*/  ULDC.64 UR4, c[0x0][0xa80] ;  /* 0x0002a00000047ab9 */ /* 0x000fe20000000a00 */
[----:B------:R-:W-:Y:S02]  /*272b0*/  IADD3 R20, R23, 0x38820, RZ ;  /* 0x0003882017147810 */ /* 0x000fe40007ffe0ff */
[----:B------:R-:W-:Y:S01]  /*272c0*/  IMAD.IADD R85, R3, 0x1, R85 ;  /* 0x0000000103557824 */ /* 0x000fe200078e0255 */
[C---:B------:R-:W-:Y:S02]  /*272d0*/  LEA R84, P3, R2.reuse, UR4, 0x1 ;  /* 0x0000000402547c11 */ /* 0x040fe4000f8608ff */
[----:B------:R-:W-:Y:S02]  /*272e0*/  PRMT R20, RZ, 0x654, R20 ;  /* 0x00000654ff147816 */ /* 0x000fe40000000014 */
[----:B------:R-:W-:Y:S01]  /*272f0*/  LEA.HI.X R85, R2, UR5, R85, 0x1, P3 ;  /* 0x0000000502557c11 */ /* 0x000fe200098f0c55 */
[C---:B------:R-:W-:Y:S01]  /*27300*/  VIADD R81, R4.reuse, 0x20 ;  /* 0x0000002004517836 */ /* 0x040fe20000000000 */
[----:B0-----:R0:W-:Y:S01]  /*27310*/  SYNCS.ARRIVE.TRANS64.RED.A1T0 RZ, [R20+URZ], RZ ;  /* 0x000000ff14ff79a7 */ /* 0x0011e2000810043f */
[----:B------:R-:W-:Y:S01]  /*27320*/  VIADD R21, R4, 0x40 ;  /* 0x0000004004157836 */ /* 0x000fe20000000000 */
[----:B------:R0:W1:Y:S04]  /*27330*/  SHFL.IDX PT, R87, R84, RZ, 0x181f ;  /* 0x00181fff54577589 */ /* 0x00006800000e0000 */
[----:B------:R0:W2:Y:S01]  /*27340*/  SHFL.IDX PT, R83, R85, RZ, 0x181f ;  /* 0x00181fff55537589 */ /* 0x0000a200000e0000 */
[----:B------:R-:W-:-:S02]  /*27350*/  ISETP.GE.AND P1, PT, R81, R0, PT ;  /* 0x000000005100720c */ /* 0x000fc40003f26270 */
        /* <DEDUP_REMOVED lines=20> */
.L_x_2910:
[----:B------:R-:W-:Y:S05]  /*274a0*/  BSYNC B1 ;  /* 0x0000000000017941 */ /* 0x000fea0003800000 */
.L_x_2909:
        /* <DEDUP_REMOVED lines=22> */
.L_x_2912:
[----:B------:R-:W-:Y:S05]  /*27610*/  BSYNC B1 ;  /* 0x0000000000017941 */ /* 0x000fea0003800000 */
.L_x_2911:
        /* <DEDUP_REMOVED lines=22> */
.L_x_2914:
[----:B------:R-:W-:Y:S05]  /*27780*/  BSYNC B1 ;  /* 0x0000000000017941 */ /* 0x000fea0003800000 */
.L_x_2913:
[----:B0-----:R-:W-:Y:S01]  /*27790*/  VIADD R3, R4, 0x60 ;  /* 0x0000006004037836 */ /* 0x001fe20000000000 */
[----:B---3--:R-:W0:Y:S04]  /*277a0*/  SHFL.IDX PT, R85, R85, 0x3, 0x181f ;  /* 0x00781f0055557f89 */ /* 0x008e2800000e0000 */
[----:B------:R-:W-:Y:S01]  /*277b0*/  ISETP.GE.AND P0, PT, R3, R0, PT ;  /* 0x000000000300720c */ /* 0x000fe20003f06270 */
[----:B------:R3:W0:-:S12]  /*277c0*/  SHFL.IDX PT, R13, R84, 0x3, 0x181f ;  /* 0x00781f00540d7f89 */ /* 0x00061800000e0000 */
[----:B---3--:R-:W-:Y:S05]  /*277d0*/  @P0 BRA `(.L_x_2915) ;  /* 0x0000002400dc0947 */ /* 0x008fea0003800000 */
[----:B------:R-:W-:Y:S01]  /*277e0*/  ULDC UR4, c[0x0][0xac8] ;  /* 0x0002b20000047ab9 */ /* 0x000fe20000000800 */
[----:B------:R-:W-:Y:S01]  /*277f0*/  ULDC.64 UR6, c[0x0][0x208] ;  /* 0x0000820000067ab9 */ /* 0x000fe20000000a00 */
[----:B------:R-:W-:Y:S02]  /*27800*/  ISETP.GE.AND P3, PT, R16, UR4, PT ;  /* 0x0000000410007c0c */ /* 0x000fe4000bf66270 */
[----:B------:R-:W-:Y:S02]  /*27810*/  ISETP.GE.AND P4, PT, R214, UR4, PT ;  /* 0x00000004d6007c0c */ /* 0x000fe4000bf86270 */
[----:B------:R-:W-:-:S09]  /*27820*/  ISETP.GE.AND P5, PT, R19, UR4, PT ;  /* 0x0000000413007c0c */ /* 0x000fd2000bfa6270 */
[-C--:B0-----:R-:W-:Y:S02]  /*27830*/  @!P3 LEA R2, P0, R16, R13.reuse, 0x1 ;  /* 0x0000000d1002b211 */ /* 0x081fe400078008ff */
[----:B------:R-:W-:Y:S02]  /*27840*/  @!P4 LEA R8, P1, R212, R13, 0x1 ;  /* 0x0000000dd408c211 */ /* 0x000fe400078208ff */
[----:B------:R-:W-:Y:S02]  /*27850*/  @!P3 LEA.HI.X R3, R16, R85, R17, 0x1, P0 ;  /* 0x000000551003b211 */ /* 0x000fe400000f0c11 */
        /* <DEDUP_REMOVED lines=8> */
[----:B---3--:R-:W-:Y:S01]  /*278e0*/  LEA R2, P0, R22, R13, 0x1 ;  /* 0x0000000d16027211 */ /* 0x008fe200078008ff */
[----:B------:R-:W-:-:S03]  /*278f0*/  ULDC.64 UR4, c[0x0][0x208] ;  /* 0x0000820000047ab9 */ /* 0x000fc60000000a00 */
[----:B------:R-:W-:-:S05]  /*27900*/  LEA.HI.X R3, R22, R85, R218, 0x1, P0 ;  /* 0x0000005516037211 */ /* 0x000fca00000f0cda */
[----:B------:R0:W-:Y:S01]  /*27910*/  ST.E.128 desc[UR4][R2.64], R76 ;  /* 0x0000004c02007985 */ /* 0x0001e2000c101d04 */
[----:B------:R-:W-:Y:S05]  /*27920*/  BRA `(.L_x_2915) ;  /* 0x0000002400887947 */ /* 0x000fea0003800000 */
.L_x_2908:
[----:B0-----:R-:W0:Y:S01]  /*27930*/  @P1 LDC R9, c[0x0][0xbec] ;  /* 0x0002fb00ff091b82 */ /* 0x001e220000000800 */
[----:B------:R-:W-:Y:S01]  /*27940*/  ULDC.64 UR4, c[0x0][0xb08] ;  /* 0x0002c20000047ab9 */ /* 0x000fe20000000a00 */
[----:B------:R-:W-:Y:S01]  /*27950*/  IMAD.MOV.U32 R10, RZ, RZ, R14 ;  /* 0x000000ffff0a7224 */ /* 0x000fe200078e000e */
[----:B------:R1:W5:Y:S01]  /*27960*/  LDL R211, [R1+0x1a8] ;  /* 0x0001a80001d37983 */ /* 0x0003620000100800 */
[----:B------:R-:W-:-:S03]  /*27970*/  IMAD R4, R4, UR4, RZ ;  /* 0x0000000404047c24 */ /* 0x000fc6000f8e02ff */
[----:B------:R1:W5:Y:S01]  /*27980*/  LDL R210, [R1+0x110] ;  /* 0x0001100001d27983 */ /* 0x0003620000100800 */
[----:B------:R-:W2:Y:S01]  /*27990*/  @P1 LDC R8, c[0x0][0xbf0] ;  /* 0x0002fc00ff081b82 */ /* 0x000ea20000000800 */
[----:B------:R-:W-:Y:S02]  /*279a0*/  IMAD R4, R3, UR5, R4 ;  /* 0x0000000503047c24 */ /* 0x000fe4000f8e0204 */
        /* <DEDUP_REMOVED lines=8> */
[----:B------:R-:W-:Y:S01]  /*27a30*/  IMAD.WIDE.U32 R8, R3, UR4, RZ ;  /* 0x0000000403087c25 */ /* 0x000fe2000f8e00ff */
        /* <DEDUP_REMOVED lines=26> */
[----:B------:R-:W-:Y:S01]  /*27be0*/  SHF.R.S32.HI R4, RZ, 0x1f, R2 ;  /* 0x0000001fff047819 */ /* 0x000fe20000011402 */
[C---:B------:R-:W-:Y:S01]  /*27bf0*/  IMAD.WIDE.U32 R8, R10.reuse, UR4, R8 ;  /* 0x000000040a087c25 */ /* 0x040fe2000f8e0008 */
[----:B------:R1:W5:Y:S03]  /*27c00*/  LDL R196, [R1+0xf4] ;  /* 0x0000f40001c47983 */ /* 0x0003660000100800 */
[----:B------:R-:W-:Y:S01]  /*27c10*/  IMAD R3, R10, UR5, R3 ;  /* 0x000000050a037c24 */ /* 0x000fe2000f8e0203 */
[----:B------:R-:W-:Y:S01]  /*27c20*/  ULDC.64 UR4, c[0x0][0xb28] ;  /* 0x0002ca0000047ab9 */ /* 0x000fe20000000a00 */
[----:B------:R1:W5:Y:S01]  /*27c30*/  LDL R195, [R1+0x188] ;  /* 0x0001880001c37983 */ /* 0x0003620000100800 */
[----:B------:R-:W-:-:S02]  /*27c40*/  IMAD R4, R4, UR4, RZ ;  /* 0x0000000404047c24 */ /* 0x000fc4000f8e02ff */
[----:B------:R-:W-:Y:S01]  /*27c50*/  IMAD.IADD R9, R9, 0x1, R3 ;  /* 0x0000000109097824 */ /* 0x000fe200078e0203 */
[----:B------:R1:W5:Y:S01]  /*27c60*/  LDL R194, [R1+0xf0] ;  /* 0x0000f00001c27983 */ /* 0x0003620000100800 */
[C---:B------:R-:W-:Y:S02]  /*27c70*/  IMAD R4, R2.reuse, UR5, R4 ;  /* 0x0000000502047c24 */ /* 0x040fe4000f8e0204 */
[----:B------:R-:W-:Y:S01]  /*27c80*/  IMAD.WIDE.U32 R8, R2, UR4, R8 ;  /* 0x0000000402087c25 */ /* 0x000fe2000f8e0008 */
[----:B------:R-:W-:Y:S01]  /*27c90*/  ULDC.64 UR4, c[0x0][0xb00] ;  /* 0x0002c00000047ab9 */ /* 0x000fe20000000a00 */
[----:B------:R1:W5:Y:S02]  /*27ca0*/  LDL R193, [R1+0x184] ;  /* 0x0001840001c17983 */ /* 0x0003640000100800 */
[----:B------:R-:W-:Y:S01]  /*27cb0*/  IMAD.IADD R20, R9, 0x1, R4 ;  /* 0x0000000109147824 */ /* 0x000fe200078e0204 */
[C---:B------:R-:W-:Y:S01]  /*27cc0*/  LEA R4, P0, R8.reuse, UR4, 0x2 ;  /* 0x0000000408047c11 */ /* 0x040fe2000f8010ff */
[----:B------:R1:W5:Y:S03]  /*27cd0*/  LDL R192, [R1+0xec] ;  /* 0x0000ec0001c07983 */ /* 0x0003660000100800 */
[----:B------:R-:W-:Y:S01]  /*27ce0*/  LEA.HI.X R20, R8, UR5, R20, 0x2, P0 ;  /* 0x0000000508147c11 */ /* 0x000fe200080f1414 */
[----:B------:R1:W5:Y:S01]  /*27cf0*/  LDL R191, [R1+0x180] ;  /* 0x0001800001bf7983 */ /* 0x0003620000100800 */
[----:B------:R-:W-:-:S03]  /*27d00*/  ISETP.GE.AND P0, PT, R13, R0, PT ;  /* 0x000000000d00720c */ /* 0x000fc60003f06270 */
        /* <DEDUP_REMOVED lines=40> */
[----:B------:R-:W-:-:S04]  /*27f90*/  IADD3 R2, R23, 0x38820, RZ ;  /* 0x0003882017027810 */ /* 0x000fc80007ffe0ff */
[----:B------:R-:W-:Y:S01]  /*27fa0*/  PRMT R2, RZ, 0x654, R2 ;  /* 0x00000654ff027816 */ /* 0x000fe20000000002 */
[----:B------:R1:W0:Y:S01]  /*27fb0*/  SHFL.IDX PT, R3, R20, RZ, 0x1c1f ;  /* 0x001c1fff14037589 */ /* 0x00022200000e0000 */
[----:B------:R-:W-:Y:S02]  /*27fc0*/  BSSY B1, `(.L_x_2916) ;  /* 0x0000086000017945 */ /* 0x000fe40003800000 */
[----:B------:R2:W-:Y:S02]  /*27fd0*/  SYNCS.ARRIVE.TRANS64.RED.A1T0 RZ, [R2+URZ], RZ ;  /* 0x000000ff02ff79a7 */ /* 0x0005e4000810043f */
[----:B--2---:R1:W2:Y:S01]  /*27fe0*/  SHFL.IDX PT, R2, R4, RZ, 0x1c1f ;  /* 0x001c1fff04027589 */ /* 0x0042a200000e0000 */
[----:B------:R-:W-:Y:S05]  /*27ff0*/  @P0 BRA `(.L_x_2917) ;  /* 0x0000000800080947 */ /* 0x000fea0003800000 */
[----:B------:R-:W3:Y:S01]  /*28000*/  LDL R11, [R1+0x74] ;  /* 0x00007400010b7983 */ /* 0x000ee20000100800 */
[----:B------:R-:W-:Y:S01]  /*28010*/  ULDC UR4, c[0x0][0xac8] ;  /* 0x0002b20000047ab9 */ /* 0x000fe20000000800 */
[----:B------:R-:W-:Y:S01]  /*28020*/  ULDC.64 UR6, c[0x0][0x208] ;  /* 0x0000820000067ab9 */ /* 0x000fe20000000a00 */
[----:B-----5:R-:W-:Y:S02]  /*28030*/  ISETP.GE.AND P5, PT, R192, UR4, PT ;  /* 0x00000004c0007c0c */ /* 0x020fe4000bfa6270 */
[----:B------:R-:W-:Y:S02]  /*28040*/  ISETP.GE.AND P4, PT, R190, UR4, PT ;  /* 0x00000004be007c0c */ /* 0x000fe4000bf86270 */
[----:B------:R-:W-:Y:S02]  /*28050*/  ISETP.GE.AND P3, PT, R188, UR4, PT ;  /* 0x00000004bc007c0c */ /* 0x000fe4000bf66270 */
[----:B---3--:R-:W-:-:S13]  /*28060*/  ISETP.GE.AND P0, PT, R11, UR4, PT ;  /* 0x000000040b007c0c */ /* 0x008fda000bf06270 */
        /* <DEDUP_REMOVED lines=70> */
[----:B--2---:R-:W-:-:S03]  /*284d0*/  @!P4 LEA R10, P0, R178, R2, 0x2 ;  /* 0x00000002b20ac211 */ /* 0x004fc600078010ff */
[----:B------:R0:W-:Y:S01]  /*284e0*/  @!P3 ST.E.64 desc[UR6][R8.64], R92 ;  /* 0x0000005c0800b985 */ /* 0x0001e2000c101b06 */
[-C--:B------:R-:W-:Y:S02]  /*284f0*/  @!P4 LEA.HI.X R11, R178, R3.reuse, R179, 0x2, P0 ;  /* 0x00000003b20bc211 */ /* 0x080fe400000f14b3 */
[----:B------:R-:W-:Y:S02]  /*28500*/  ISETP.GE.AND P0, PT, R170, UR4, PT ;  /* 0x00000004aa007c0c */ /* 0x000fe4000bf06270 */
[-C--:B---3--:R-:W-:Y:S01]  /*28510*/  @!P5 LEA R14, P6, R176, R2.reuse, 0x2 ;  /* 0x00000002b00ed211 */ /* 0x088fe200078c10ff */
[----:B------:R2:W-:Y:S01]  /*28520*/  @!P4 ST.E.64 desc[UR6][R10.64], R96 ;  /* 0x000000600a00c985 */ /* 0x0005e2000c101b06 */
[----:B------:R-:W-:Y:S02]  /*28530*/  ISETP.GE.AND P4, PT, R166, UR4, PT ;  /* 0x00000004a6007c0c */ /* 0x000fe4000bf86270 */
[----:B------:R-:W-:Y:S02]  /*28540*/  @!P5 LEA.HI.X R15, R176, R3, R177, 0x2, P6 ;  /* 0x00000003b00fd211 */ /* 0x000fe400030f14b1 */
[----:B0-----:R-:W-:-:S03]  /*28550*/  @!P2 LEA R8, P6, R174, R2, 0x2 ;  /* 0x00000002ae08a211 */ /* 0x001fc600078c10ff */
[----:B------:R0:W-:Y:S01]  /*28560*/  @!P5 ST.E.64 desc[UR6][R14.64], R100 ;  /* 0x000000640e00d985 */ /* 0x0001e2000c101b06 */
[----:B------:R-:W-:Y:S02]  /*28570*/  ISETP.GE.AND P5, PT, R168, UR4, PT ;  /* 0x00000004a8007c0c */ /* 0x000fe4000bfa6270 */
[----:B------:R-:W-:Y:S02]  /*28580*/  @!P2 LEA.HI.X R9, R174, R3, R175, 0x2, P6 ;  /* 0x00000003ae09a211 */ /* 0x000fe400030f14af */
[----:B--2---:R-:W-:-:S03]  /*28590*/  @!P1 LEA R10, P3, R172, R2, 0x2 ;  /* 0x00000002ac0a9211 */ /* 0x004fc600078610ff */
[----:B------:R2:W-:Y:S01]  /*285a0*/  @!P2 ST.E.64 desc[UR6][R8.64], R104 ;  /* 0x000000680800a985 */ /* 0x0005e2000c101b06 */
[-C--:B------:R-:W-:Y:S02]  /*285b0*/  @!P1 LEA.HI.X R11, R172, R3.reuse, R173, 0x2, P3 ;  /* 0x00000003ac0b9211 */ /* 0x080fe400018f14ad */
[----:B------:R-:W-:Y:S02]  /*285c0*/  ISETP.GE.AND P3, PT, R164, UR4, PT ;  /* 0x00000004a4007c0c */ /* 0x000fe4000bf66270 */
[CC--:B0-----:R-:W-:Y:S01]  /*285d0*/  @!P0 LEA R14, P6, R170.reuse, R2.reuse, 0x2 ;  /* 0x00000002aa0e8211 */ /* 0x0c1fe200078c10ff */
[----:B------:R0:W-:Y:S03]  /*285e0*/  @!P1 ST.E.64 desc[UR6][R10.64], R108 ;  /* 0x0000006c0a009985 */ /* 0x0001e6000c101b06 */
[----:B------:R-:W-:Y:S02]  /*285f0*/  @!P0 LEA.HI.X R15, R170, R3, R171, 0x2, P6 ;  /* 0x00000003aa0f8211 */ /* 0x000fe400030f14ab */
[----:B--2---:R-:W-:-:S03]  /*28600*/  @!P5 LEA R8, P1, R168, R2, 0x2 ;  /* 0x00000002a808d211 */ /* 0x004fc600078210ff */
        /* <DEDUP_REMOVED lines=8> */
[-C--:B--2---:R-:W-:Y:S01]  /*28690*/  @!P3 LEA R14, P6, R164, R2.reuse, 0x2 ;  /* 0x00000002a40eb211 */ /* 0x084fe200078c10ff */
[----:B------:R2:W-:Y:S01]  /*286a0*/  @!P4 ST.E.64 desc[UR6][R10.64], R120 ;  /* 0x000000780a00c985 */ /* 0x0005e2000c101b06 */
[----:B------:R-:W-:Y:S02]  /*286b0*/  ISETP.GE.AND P4, PT, R158, UR4, PT ;  /* 0x000000049e007c0c */ /* 0x000fe4000bf86270 */
[----:B------:R-:W-:Y:S02]  /*286c0*/  @!P3 LEA.HI.X R15, R164, R3, R165, 0x2, P6 ;  /* 0x00000003a40fb211 */ /* 0x000fe400030f14a5 */
[----:B0-----:R-:W-:-:S03]  /*286d0*/  @!P0 LEA R8, P5, R162, R2, 0x2 ;  /* 0x00000002a2088211 */ /* 0x001fc600078a10ff */
[----:B------:R0:W-:Y:S01]  /*286e0*/  @!P3 ST.E.64 desc[UR6][R14.64], R124 ;  /* 0x0000007c0e00b985 */ /* 0x0001e2000c101b06 */
[----:B------:R-:W-:Y:S02]  /*286f0*/  ISETP.GE.AND P3, PT, R156, UR4, PT ;  /* 0x000000049c007c0c */ /* 0x000fe4000bf66270 */
[-C--:B------:R-:W-:Y:S02]  /*28700*/  @!P0 LEA.HI.X R9, R162, R3.reuse, R163, 0x2, P5 ;  /* 0x00000003a2098211 */ /* 0x080fe400028f14a3 */
[----:B------:R-:W-:Y:S02]  /*28710*/  ISETP.GE.AND P5, PT, R152, UR4, PT ;  /* 0x0000000498007c0c */ /* 0x000fe4000bfa6270 */
[C---:B--2---:R-:W-:Y:S01]  /*28720*/  @!P1 LEA R10, P6, R160.reuse, R2, 0x2 ;  /* 0x00000002a00a9211 */ /* 0x044fe200078c10ff */
[----:B------:R2:W-:Y:S03]  /*28730*/  @!P0 ST.E.64 desc[UR6][R8.64], R128 ;  /* 0x0000008008008985 */ /* 0x0005e6000c101b06 */
[----:B------:R-:W-:-:S03]  /*28740*/  @!P1 LEA.HI.X R11, R160, R3, R161, 0x2, P6 ;  /* 0x00000003a00b9211 */ /* 0x000fc600030f14a1 */
[CC--:B0-----:R-:W-:Y:S02]  /*28750*/  @!P3 LEA R14, P6, R156.reuse, R2.reuse, 0x2 ;  /* 0x000000029c0eb211 */ /* 0x0c1fe400078c10ff */
[----:B------:R0:W-:Y:S02]  /*28760*/  @!P1 ST.E.64 desc[UR6][R10.64], R132 ;  /* 0x000000840a009985 */ /* 0x0001e4000c101b06 */
[----:B------:R-:W-:Y:S02]  /*28770*/  @!P3 LEA.HI.X R15, R156, R3, R157, 0x2, P6 ;  /* 0x000000039c0fb211 */ /* 0x000fe400030f149d */
[----:B--2---:R-:W-:-:S04]  /*28780*/  @!P4 LEA R8, P0, R158, R2, 0x2 ;  /* 0x000000029e08c211 */ /* 0x004fc800078010ff */
[----:B------:R-:W-:Y:S02]  /*28790*/  @!P4 LEA.HI.X R9, R158, R3, R159, 0x2, P0 ;  /* 0x000000039e09c211 */ /* 0x000fe400000f149f */
[----:B0-----:R-:W-:-:S03]  /*287a0*/  @!P2 LEA R10, P1, R154, R2, 0x2 ;  /* 0x000000029a0aa211 */ /* 0x001fc600078210ff */
[----:B------:R3:W-:Y:S01]  /*287b0*/  @!P4 ST.E.64 desc[UR6][R8.64], R136 ;  /* 0x000000880800c985 */ /* 0x0007e2000c101b06 */
[----:B------:R-:W-:Y:S02]  /*287c0*/  @!P5 LEA R2, P0, R152, R2, 0x2 ;  /* 0x000000029802d211 */ /* 0x000fe400078010ff */
[-C--:B------:R-:W-:Y:S01]  /*287d0*/  @!P2 LEA.HI.X R11, R154, R3.reuse, R155, 0x2, P1 ;  /* 0x000000039a0ba211 */ /* 0x080fe200008f149b */
[----:B------:R3:W-:Y:S01]  /*287e0*/  @!P3 ST.E.64 desc[UR6][R14.64], R140 ;  /* 0x0000008c0e00b985 */ /* 0x0007e2000c101b06 */
[----:B------:R-:W-:-:S03]  /*287f0*/  @!P5 LEA.HI.X R3, R152, R3, R153, 0x2, P0 ;  /* 0x000000039803d211 */ /* 0x000fc600000f1499 */
[----:B------:R3:W-:Y:S04]  /*28800*/  @!P2 ST.E.64 desc[UR6][R10.64], R144 ;  /* 0x000000900a00a985 */ /* 0x0007e8000c101b06 */
[----:B------:R3:W-:Y:S02]  /*28810*/  @!P5 ST.E.64 desc[UR6][R2.64], R148 ;  /* 0x000000940200d985 */ /* 0x0007e4000c101b06 */
.L_x_2917:
[----:B------:R-:W-:Y:S05]  /*28820*/  BSYNC B1 ;  /* 0x0000000000017941 */ /* 0x000fea0003800000 */
.L_x_2916:
[----:B------:R-:W-:Y:S01]  /*28830*/  ISETP.GE.AND P0, PT, R12, R0, PT ;  /* 0x000000000c00720c */ /* 0x000fe20003f06270 */
[----:B------:R4:W0:Y:S04]  /*28840*/  SHFL.IDX PT, R21, R20, 0x1, 0x1c1f ;  /* 0x003c1f0014157f89 */ /* 0x00082800000e0000 */
[----:B-1----:R4:W1:Y:S08]  /*28850*/  SHFL.IDX PT, R20, R4, 0x1, 0x1c1f ;  /* 0x003c1f0004147f89 */ /* 0x00287000000e0000 */
[----:B----4-:R-:W-:Y:S05]  /*28860*/  @P0 BRA `(.L_x_2915) ;  /* 0x0000001400b80947 */ /* 0x010fea0003800000 */
[----:B--23--:R-:W2:Y:S01]  /*28870*/  LDL R2, [R1+0x74] ;  /* 0x0000740001027983 */ /* 0x00cea20000100800 */
[----:B------:R-:W-:Y:S01]  /*28880*/  ULDC UR4, c[0x0][0xac8] ;  /* 0x0002b20000047ab9 */ /* 0x000fe20000000800 */
[----:B------:R-:W-:Y:S01]  /*28890*/  ULDC.64 UR6, c[0x0][0x208] ;  /* 0x0000820000067ab9 */ /* 0x000fe20000000a00 */
[----:B-----5:R-:W-:Y:S02]  /*288a0*/  ISETP.GE.AND P2, PT, R224, UR4, PT ;  /* 0x00000004e0007c0c */ /* 0x020fe4000bf46270 */
[----:B------:R-:W-:Y:S02]  /*288b0*/  ISETP.GE.AND P1, PT, R210, UR4, PT ;  /* 0x00000004d2007c0c */ /* 0x000fe4000bf26270 */
[----:B------:R-:W-:Y:S02]  /*288c0*/  ISETP.GE.AND P0, PT, R208, UR4, PT ;  /* 0x00000004d0007c0c */ /* 0x000fe4000bf06270 */
[----:B------:R-:W-:-:S09]  /*288d0*/  ISETP.GE.AND P4, PT, R204, UR4, PT ;  /* 0x00000004cc007c0c */ /* 0x000fd2000bf86270 */
[----:B-1----:R-:W-:-:S04]  /*288e0*/  @!P1 LEA R8, P5, R210, R20, 0x2 ;  /* 0x00000014d2089211 */ /* 0x002fc800078a10ff */
[----:B0-----:R-:W-:Y:S02]  /*288f0*/  @!P1 LEA.HI.X R9, R210, R21, R211, 0x2, P5 ;  /* 0x00000015d2099211 */ /* 0x001fe400028f14d3 */
[----:B------:R-:W-:Y:S02]  /*28900*/  ISETP.GE.AND P5, PT, R202, UR4, PT ;  /* 0x00000004ca007c0c */ /* 0x000fe4000bfa6270 */
[----:B--2---:R-:W-:-:S13]  /*28910*/  ISETP.GE.AND P3, PT, R2, UR4, PT ;  /* 0x0000000402007c0c */ /* 0x004fda000bf66270 */
[----:B------:R-:W-:-:S05]  /*28920*/  @!P3 IMAD.WIDE R2, R2, 0x4, R20 ;  /* 0x000000040202b825 */ /* 0x000fca00078e0214 */
        /* <DEDUP_REMOVED lines=11> */
[----:B-1----:R-:W-:Y:S02]  /*289e0*/  @!P4 LEA R8, P2, R204, R20, 0x2 ;  /* 0x00000014cc08c211 */ /* 0x002fe400078410ff */
[----:B------:R-:W-:-:S02]  /*289f0*/  @!P3 LEA.HI.X R3, R206, R21, R207, 0x2, P1 ;  /* 0x00000015ce03b211 */ /* 0x000fc400008f14cf */
[----:B------:R-:W-:Y:S02]  /*28a00*/  ISETP.GE.AND P1, PT, R198, UR4, PT ;  /* 0x00000004c6007c0c */ /* 0x000fe4000bf26270 */
[-C--:B------:R-:W-:Y:S01]  /*28a10*/  @!P4 LEA.HI.X R9, R204, R21.reuse, R205, 0x2, P2 ;  /* 0x00000015cc09c211 */ /* 0x080fe200010f14cd */
[----:B------:R0:W-:Y:S01]  /*28a20*/  @!P3 ST.E.64 desc[UR6][R2.64], R42 ;  /* 0x0000002a0200b985 */ /* 0x0001e2000c101b06 */
[----:B------:R-:W-:Y:S02]  /*28a30*/  ISETP.GE.AND P2, PT, R196, UR4, PT ;  /* 0x00000004c4007c0c */ /* 0x000fe4000bf46270 */
[----:B--2---:R-:W-:Y:S01]  /*28a40*/  @!P5 LEA R10, P6, R202, R20, 0x2 ;  /* 0x00000014ca0ad211 */ /* 0x004fe200078c10ff */
[----:B------:R1:W-:Y:S01]  /*28a50*/  @!P4 ST.E.64 desc[UR6][R8.64], R46 ;  /* 0x0000002e0800c985 */ /* 0x0003e2000c101b06 */
[----:B------:R-:W-:Y:S02]  /*28a60*/  ISETP.GE.AND P3, PT, R194, UR4, PT ;  /* 0x00000004c2007c0c */ /* 0x000fe4000bf66270 */
[----:B------:R-:W-:-:S02]  /*28a70*/  @!P5 LEA.HI.X R11, R202, R21, R203, 0x2, P6 ;  /* 0x00000015ca0bd211 */ /* 0x000fc400030f14cb */
        /* <DEDUP_REMOVED lines=82> */
[----:B------:R-:W-:Y:S02]  /*28fa0*/  @!P2 LEA.HI.X R11, R156, R21, R157, 0x2, P1 ;  /* 0x000000159c0ba211 */ /* 0x000fe400008f149d */
[----:B-1----:R-:W-:-:S04]  /*28fb0*/  @!P4 LEA R8, P0, R160, R20, 0x2 ;  /* 0x00000014a008c211 */ /* 0x002fc800078010ff */
[-C--:B------:R-:W-:Y:S02]  /*28fc0*/  @!P4 LEA.HI.X R9, R160, R21.reuse, R161, 0x2, P0 ;  /* 0x00000015a009c211 */ /* 0x080fe400000f14a1 */
[-C--:B------:R-:W-:Y:S02]  /*28fd0*/  @!P5 LEA R12, P0, R154, R20.reuse, 0x2 ;  /* 0x000000149a0cd211 */ /* 0x080fe400078010ff */
[----:B--2---:R-:W-:Y:S01]  /*28fe0*/  @!P3 LEA R2, P6, R158, R20, 0x2 ;  /* 0x000000149e02b211 */ /* 0x004fe200078c10ff */
        /* <DEDUP_REMOVED lines=8> */
[----:B0-----:R-:W-:Y:S01]  /*29070*/  LEA R2, P0, R152, R20, 0x2 ;  /* 0x0000001498027211 */ /* 0x001fe200078010ff */
[----:B------:R-:W-:-:S03]  /*29080*/  ULDC.64 UR4, c[0x0][0x208] ;  /* 0x0000820000047ab9 */ /* 0x000fc60000000a00 */
[----:B------:R-:W-:-:S05]  /*29090*/  LEA.HI.X R3, R152, R21, R153, 0x2, P0 ;  /* 0x0000001598037211 */ /* 0x000fca00000f1499 */
[----:B------:R0:W-:Y:S01]  /*290a0*/  ST.E.64 desc[UR4][R2.64], R150 ;  /* 0x0000009602007985 */ /* 0x0001e2000c101b04 */
[----:B------:R-:W-:Y:S05]  /*290b0*/  BRA `(.L_x_2915) ;  /* 0x0000000c00a47947 */ /* 0x000fea0003800000 */
.L_x_2906:
[----:B---3--:R-:W3:Y:S01]  /*290c0*/  LDL.LU R4, [R1+0x8c] ;  /* 0x00008c0001047983 */ /* 0x008ee20000300800 */
[----:B------:R-:W-:Y:S01]  /*290d0*/  ULDC.64 UR6, c[0x0][0xc08] ;  /* 0x0003020000067ab9 */ /* 0x000fe20000000a00 */
[----:B------:R-:W-:Y:S02]  /*290e0*/  ULDC.64 UR4, c[0x0][0xc00] ;  /* 0x0003000000047ab9 */ /* 0x000fe40000000a00 */
[----:B------:R-:W4:Y:S04]  /*290f0*/  LDL.LU R0, [R1+0x90] ;  /* 0x0000900001007983 */ /* 0x000f280000300800 */
[----:B01----:R-:W2:Y:S01]  /*29100*/  LDL R10, [R1+0x84] ;  /* 0x00008400010a7983 */ /* 0x003ea20000100800 */
[----:B------:R-:W-:Y:S01]  /*29110*/  ISETP.NE.U32.AND P1, PT, RZ, UR6, PT ;  /* 0x00000006ff007c0c */ /* 0x000fe2000bf25070 */
[----:B------:R-:W-:Y:S01]  /*29120*/  IMAD.MOV.U32 R25, RZ, RZ, RZ ;  /* 0x000000ffff197224 */ /* 0x000fe200078e00ff */
[----:B------:R-:W-:Y:S01]  /*29130*/  ISETP.NE.U32.AND P0, PT, RZ, UR4, PT ;  /* 0x00000004ff007c0c */ /* 0x000fe2000bf05070 */
[----:B------:R-:W-:Y:S01]  /*29140*/  ULDC.64 UR8, c[0x0][0x208] ;  /* 0x0000820000087ab9 */ /* 0x000fe20000000a00 */
[----:B------:R-:W-:Y:S01]  /*29150*/  ISETP.NE.AND.EX P1, PT, RZ, UR7, PT, P1 ;  /* 0x00000007ff007c0c */ /* 0x000fe2000bf25310 */
[----:B------:R-:W0:Y:S01]  /*29160*/  S2R R35, SR_TID.X ;  /* 0x0000000000237919 */ /* 0x000e220000002100 */
[----:B------:R-:W-:-:S02]  /*29170*/  ISETP.NE.AND.EX P0, PT, RZ, UR5, PT, P0 ;  /* 0x00000005ff007c0c */ /* 0x000fc4000bf05300 */
[----:B---3--:R-:W-:-:S04]  /*29180*/  IADD3 R2, P2, R4, UR4, RZ ;  /* 0x0000000404027c10 */ /* 0x008fc8000ff5e0ff */
[----:B----4-:R-:W-:-:S05]  /*29190*/  IADD3.X R3, R0, UR5, RZ, P2, !PT ;  /* 0x0000000500037c10 */ /* 0x010fca00097fe4ff */
[----:B------:R-:W-:Y:S01]  /*291a0*/  @P1 IADD3 R8, P2, R4, UR6, RZ ;  /* 0x0000000604081c10 */ /* 0x000fe2000ff5e0ff */
[----:B------:R-:W-:Y:S01]  /*291b0*/  ULDC UR4, c[0x0][0xa88] ;  /* 0x0002a20000047ab9 */ /* 0x000fe20000000800 */
[----:B------:R1:W5:Y:S02]  /*291c0*/  @P0 LDG.E R25, desc[UR8][R2.64] ;  /* 0x0000000802190981 */ /* 0x000364000c1e1900 */
[----:B------:R-:W-:Y:S01]  /*291d0*/  @P1 IADD3.X R9, R0, UR7, RZ, P2, !PT ;  /* 0x0000000700091c10 */ /* 0x000fe200097fe4ff */
[----:B------:R-:W-:Y:S01]  /*291e0*/  IMAD.U32 R0, RZ, RZ, UR4 ;  /* 0x00000004ff007e24 */ /* 0x000fe2000f8e00ff */
[----:B--2---:R-:W-:Y:S01]  /*291f0*/  ISETP.NE.AND P2, PT, R10, RZ, PT ;  /* 0x000000ff0a00720c */ /* 0x004fe20003f45270 */
[----:B0-----:R-:W-:-:S04]  /*29200*/  VIADD R4, R35, 0xffffff80 ;  /* 0xffffff8023047836 */ /* 0x001fc80000000000 */
[----:B------:R1:W5:Y:S01]  /*29210*/  @P1 LDG.E R0, desc[UR8][R8.64] ;  /* 0x0000000808001981 */ /* 0x000362000c1e1900 */
[----:B------:R-:W-:-:S07]  /*29220*/  ISETP.GT.AND P3, PT, R4, 0x7f, PT ;  /* 0x0000007f0400780c */ /* 0x000fce0003f64270 */
[----:B------:R-:W0:Y:S02]  /*29230*/  @!P2 LDC R10, c[0x0][0xad4] ;  /* 0x0002b500ff0aab82 */ /* 0x000e240000000800 */
[----:B0-----:R1:W-:Y:S01]  /*29240*/  @!P2 STL [R1+0x84], R10 ;  /* 0x0000840a0100a387 */ /* 0x0013e20000100800 */
[----:B------:R-:W-:Y:S01]  /*29250*/  ISETP.GT.AND P2, PT, R10, 0x1, PT ;  /* 0x000000010a00780c */ /* 0x000fe20003f44270 */
[----:B------:R-:W-:-:S12]  /*29260*/  @P1 BRA `(.L_x_2918) ;  /* 0x0000000000141947 */ /* 0x000fd80003800000 */
[----:B------:R-:W-:Y:S05]  /*29270*/  @!P0 BRA `(.L_x_2918) ;  /* 0x0000000000108947 */ /* 0x000fea0003800000 */
[----:B------:R-:W-:Y:S02]  /*29280*/  ULDC.64 UR4, c[0x0][0x208] ;  /* 0x0000820000047ab9 */ /* 0x000fe40000000a00 */
[----:B-1----:R-:W2:Y:S04]  /*29290*/  LDG.E R9, desc[UR4][R2.64] ;  /* 0x0000000402097981 */ /* 0x002ea8000c1e1900 */
[----:B-----5:R-:W2:Y:S02]  /*292a0*/  LDG.E R0, desc[UR4][R2.64+0x4] ;  /* 0x0000040402007981 */ /* 0x020ea4000c1e1900 */
[----:B--2---:R-:W-:-:S07]  /*292b0*/  IMAD.IADD R0, R0, 0x1, -R9 ;  /* 0x0000000100007824 */ /* 0x004fce00078e0a09 */
.L_x_2918:
[----:B-1----:R-:W2:Y:S04]  /*292c0*/  LDL.LU R3, [R1+0x88] ;  /* 0x0000880001037983 */ /* 0x002ea80000300800 */
        /* <DEDUP_REMOVED lines=8> */
[----:B0-----:R-:W-:Y:S01]  /*29350*/  IMAD R2, R0, R37, RZ ;  /* 0x0000002500027224 */ /* 0x001fe200078e02ff */
[----:B--2---:R-:W-:-:S04]  /*29360*/  IADD3 R35, R3, -0x80, R35 ;  /* 0xffffff8003237810 */ /* 0x004fc80007ffe023 */
[----:B------:R-:W-:-:S13]  /*29370*/  ISETP.GE.AND P0, PT, R35, R2, PT ;  /* 0x000000022300720c */ /* 0x000fda0003f06270 */
[----:B------:R-:W-:Y:S05]  /*29380*/  @P0 BRA `(.L_x_2920) ;  /* 0x0000000000b40947 */ /* 0x000fea0003800000 */
[----:B------:R-:W2:Y:S01]  /*29390*/  LDL.LU R30, [R1+0x98] ;  /* 0x00009800011e7983 */ /* 0x000ea20000300800 */
[----:B------:R-:W-:Y:S01]  /*293a0*/  ISETP.GT.AND P0, PT, R10, 0x1, PT ;  /* 0x000000010a00780c */ /* 0x000fe20003f04270 */
[----:B------:R-:W0:Y:S01]  /*293b0*/  LDC.64 R12, c[0x0][0xba8] ;  /* 0x0002ea00ff0c7b82 */ /* 0x000e220000000a00 */
[----:B------:R-:W-:Y:S01]  /*293c0*/  MOV R24, 0x9b8 ;  /* 0x000009b800187802 */ /* 0x000fe20000000f00 */
[----:B------:R-:W-:Y:S01]  /*293d0*/  IMAD.MOV.U32 R27, RZ, RZ, R35 ;  /* 0x000000ffff1b7224 */ /* 0x000fe200078e0023 */
[----:B------:R-:W-:Y:S01]  /*293e0*/  ISETP.NE.AND P1, PT, R37, 0x1, PT ;  /* 0x000000012500780c */ /* 0x000fe20003f25270 */
[----:B------:R-:W-:Y:S01]  /*293f0*/  ULDC.64 UR4, c[0x0][0x208] ;  /* 0x0000820000047ab9 */ /* 0x000fe20000000a00 */
[----:B------:R-:W-:-:S04]  /*29400*/  SEL R24, R24, 0x978, P0 ;  /* 0x0000097818187807 */ /* 0x000fc80000000000 */
        /* <DEDUP_REMOVED lines=16> */
[----:B------:R-:W-:Y:S02]  /*29510*/  IMAD.IADD R29, R15, 0x1, R29 ;  /* 0x000000010f1d7824 */ /* 0x000fe400078e021d */
[----:B------:R-:W-:Y:S02]  /*29520*/  IMAD.MOV R2, RZ, RZ, -R27 ;  /* 0x000000ffff027224 */ /* 0x000fe400078e0a1b */
[----:B------:R-:W-:Y:S01]  /*29530*/  IMAD.IADD R31, R21, 0x1, R31 ;  /* 0x00000001151f7824 */ /* 0x000fe200078e021f */
[----:B--2---:R-:W-:-:S05]  /*29540*/  SEL R3, R30, RZ, P0 ;  /* 0x000000ff1e037207 */ /* 0x004fca0000000000 */
[-C--:B------:R-:W-:Y:S02]  /*29550*/  IMAD R15, R9, R3.reuse, RZ ;  /* 0x00000003090f7224 */ /* 0x080fe400078e02ff */
[----:B------:R-:W-:-:S04]  /*29560*/  IMAD.WIDE.U32 R8, R8, R3, RZ ;  /* 0x0000000308087225 */ /* 0x000fc800078e00ff */
[----:B------:R-:W-:Y:S01]  /*29570*/  IMAD R3, R37, R2, R35 ;  /* 0x0000000225037224 */ /* 0x000fe200078e0223 */
[----:B------:R-:W-:Y:S02]  /*29580*/  IADD3.X R2, R31, R29, R26, P1, P3 ;  /* 0x0000001d1f027210 */ /* 0x000fe40000fe641a */
[----:B------:R-:W-:Y:S02]  /*29590*/  IADD3 R8, P0, P1, R27, R14, R8 ;  /* 0x0000000e1b087210 */ /* 0x000fe4000791e008 */
[----:B------:R-:W-:Y:S02]  /*295a0*/  IADD3 R15, R9, R15, RZ ;  /* 0x0000000f090f7210 */ /* 0x000fe40007ffe0ff */
        /* <DEDUP_REMOVED lines=11> */
.L_x_2920:
[----:B------:R-:W-:Y:S05]  /*29660*/  BSYNC B1 ;  /* 0x0000000000017941 */ /* 0x000fea0003800000 */
.L_x_2919:
[----:B------:R-:W-:Y:S05]  /*29670*/  @P2 BRA `(.L_x_2915) ;  /* 0x0000000800342947 */ /* 0x000fea0003800000 */
[----:B------:R-:W2:Y:S01]  /*29680*/  LDL.LU R2, [R1+0x68] ;  /* 0x0000680001027983 */ /* 0x000ea20000300800 */
[----:B------:R-:W1:Y:S01]  /*29690*/  LDC R15, c[0x0][0xbe8] ;  /* 0x0002fa00ff0f7b82 */ /* 0x000e620000000800 */
[----:B------:R-:W-:Y:S01]  /*296a0*/  ULDC.64 UR4, c[0x0][0xaa0] ;  /* 0x0002a80000047ab9 */ /* 0x000fe20000000a00 */
[----:B------:R-:W-:Y:S01]  /*296b0*/  ULDC.64 UR6, c[0x0][0xaf0] ;  /* 0x0002bc0000067ab9 */ /* 0x000fe20000000a00 */
[----:B------:R-:W3:Y:S01]  /*296c0*/  LDL R4, [R1+0x80] ;  /* 0x0000800001047983 */ /* 0x000ee20000100800 */
[----:B------:R-:W-:Y:S01]  /*296d0*/  BSSY B1, `(.L_x_2921) ;  /* 0x0000042000017945 */ /* 0x000fe20003800000 */
[----:B-1----:R-:W-:Y:S01]  /*296e0*/  ISETP.NE.AND P0, PT, R15, 0x1, PT ;  /* 0x000000010f00780c */ /* 0x002fe20003f05270 */
[----:B------:R-:W-:-:S12]  /*296f0*/  IMAD R21, R0, R15, RZ ;  /* 0x0000000f00157224 */ /* 0x000fd800078e02ff */
[----:B------:R-:W1:Y:S08]  /*29700*/  @P0 LDC R8, c[0x0][0xbec] ;  /* 0x0002fb00ff080b82 */ /* 0x000e700000000800 */
[----:B------:R-:W4:Y:S01]  /*29710*/  @P0 LDC R11, c[0x0][0xbf0] ;  /* 0x0002fc00ff0b0b82 */ /* 0x000f220000000800 */
[----:B--2---:R-:W-:Y:S02]  /*29720*/  IMAD.MOV.U32 R10, RZ, RZ, R2 ;  /* 0x000000ffff0a7224 */ /* 0x004fe400078e0002 */
[----:B------:R-:W-:-:S02]  /*29730*/  IMAD R2, R26, UR4, RZ ;  /* 0x000000041a027c24 */ /* 0x000fc4000f8e02ff */
[----:B---3--:R-:W-:Y:S02]  /*29740*/  IMAD R4, R4, 0x20, R225 ;  /* 0x0000002004047824 */ /* 0x008fe400078e02e1 */
[C---:B------:R-:W-:Y:S02]  /*29750*/  IMAD R9, R25.reuse, UR5, R2 ;  /* 0x0000000519097c24 */ /* 0x040fe4000f8e0202 */
[----:B0-----:R-:W-:Y:S01]  /*29760*/  IMAD.WIDE.U32 R2, R25, UR4, RZ ;  /* 0x0000000419027c25 */ /* 0x001fe2000f8e00ff */
[----:B------:R-:W-:-:S03]  /*29770*/  ULDC.64 UR4, c[0x0][0xae8] ;  /* 0x0002ba0000047ab9 */ /* 0x000fc60000000a00 */
[----:B------:R-:W-:Y:S01]  /*29780*/  IMAD.IADD R13, R10, 0x1, R4 ;  /* 0x000000010a0d7824 */ /* 0x000fe200078e0204 */
[----:B------:R-:W-:Y:S01]  /*29790*/  IADD3 R3, R3, R9, RZ ;  /* 0x0000000903037210 */ /* 0x000fe20007ffe0ff */
[----:B------:R-:W-:Y:S02]  /*297a0*/  IMAD.IADD R20, R225, 0x1, R10 ;  /* 0x00000001e1147824 */ /* 0x000fe400078e020a */
[----:B-1----:R-:W-:-:S03]  /*297b0*/  @P0 IMAD.HI.U32 R4, R13, R8, RZ ;  /* 0x000000080d040227 */ /* 0x002fc600078e00ff */
[----:B------:R-:W-:Y:S01]  /*297c0*/  ISETP.GE.AND P2, PT, R20, R21, PT ;  /* 0x000000151400720c */ /* 0x000fe20003f46270 */
[----:B------:R-:W-:-:S04]  /*297d0*/  IMAD.WIDE.U32 R2, R224, UR4, R2 ;  /* 0x00000004e0027c25 */ /* 0x000fc8000f8e0002 */
[----:B------:R-:W-:Y:S01]  /*297e0*/  IMAD.MOV.U32 R9, RZ, RZ, R13 ;  /* 0x000000ffff097224 */ /* 0x000fe200078e000d */
[----:B----4-:R-:W-:Y:S01]  /*297f0*/  @P0 SHF.R.U32.HI R9, RZ, R11, R4 ;  /* 0x0000000bff090219 */ /* 0x010fe20000011604 */
[----:B------:R-:W-:Y:S02]  /*29800*/  IMAD R8, R28, UR6, RZ ;  /* 0x000000061c087c24 */ /* 0x000fe4000f8e02ff */
[----:B------:R-:W-:Y:S01]  /*29810*/  IMAD R3, R224, UR5, R3 ;  /* 0x00000005e0037c24 */ /* 0x000fe2000f8e0203 */
[----:B------:R-:W-:Y:S01]  /*29820*/  SHF.R.S32.HI R4, RZ, 0x1f, R9 ;  /* 0x0000001fff047819 */ /* 0x000fe20000011409 */
[C---:B------:R-:W-:Y:S01]  /*29830*/  IMAD R11, R33.reuse, UR7, R8 ;  /* 0x00000007210b7c24 */ /* 0x040fe2000f8e0208 */
[----:B------:R-:W-:Y:S01]  /*29840*/  ULDC.64 UR4, c[0x0][0xae0] ;  /* 0x0002b80000047ab9 */ /* 0x000fe20000000a00 */
        /* <DEDUP_REMOVED lines=9> */
[----:B------:R-:W-:Y:S01]  /*298e0*/  VIADD R0, R20, 0x20 ;  /* 0x0000002014007836 */ /* 0x000fe20000000000 */
[----:B------:R-:W-:Y:S01]  /*298f0*/  IADD3 R3, R3, R13, RZ ;  /* 0x0000000d03037210 */ /* 0x000fe20007ffe0ff */
[----:B------:R-:W-:-:S03]  /*29900*/  IMAD R4, R4, UR4, RZ ;  /* 0x0000000404047c24 */ /* 0x000fc6000f8e02ff */
[----:B------:R-:W-:Y:S01]  /*29910*/  ISETP.GE.AND P1, PT, R0, R21, PT ;  /* 0x000000150000720c */ /* 0x000fe20003f26270 */
[C---:B------:R-:W-:Y:S02]  /*29920*/  IMAD R9, R11.reuse, UR5, R4 ;  /* 0x000000050b097c24 */ /* 0x040fe4000f8e0204 */
[----:B------:R-:W-:Y:S01]  /*29930*/  IMAD.WIDE.U32 R2, R11, UR4, R2 ;  /* 0x000000040b027c25 */ /* 0x000fe2000f8e0002 */
[----:B------:R-:W-:-:S03]  /*29940*/  ULDC.64 UR4, c[0x0][0xa80] ;  /* 0x0002a00000047ab9 */ /* 0x000fc60000000a00 */
[----:B------:R-:W-:Y:S01]  /*29950*/  IMAD.IADD R3, R3, 0x1, R9 ;  /* 0x0000000103037824 */ /* 0x000fe200078e0209 */
[----:B------:R-:W-:Y:S01]  /*29960*/  LEA R4, P3, R2, UR4, 0x1 ;  /* 0x0000000402047c11 */ /* 0x000fe2000f8608ff */
[----:B------:R-:W-:-:S03]  /*29970*/  VIADD R0, R20, 0x40 ;  /* 0x0000004014007836 */ /* 0x000fc60000000000 */
[----:B------:R-:W-:Y:S01]  /*29980*/  LEA.HI.X R14, R2, UR5, R3, 0x1, P3 ;  /* 0x00000005020e7c11 */ /* 0x000fe200098f0c03 */
[----:B------:R0:W1:Y:S01]  /*29990*/  SHFL.IDX PT, R15, R4, RZ, 0x181f ;  /* 0x00181fff040f7589 */ /* 0x00006200000e0000 */
[----:B------:R-:W-:-:S03]  /*299a0*/  ISETP.GE.AND P0, PT, R0, R21, PT ;  /* 0x000000150000720c */ /* 0x000fc60003f06270 */
[----:B------:R0:W2:Y:S01]  /*299b0*/  SHFL.IDX PT, R13, R14, RZ, 0x181f ;  /* 0x00181fff0e0d7589 */ /* 0x0000a200000e0000 */
[----:B------:R-:W-:Y:S09]  /*299c0*/  @P2 BRA `(.L_x_2922) ;  /* 0x0000000000482947 */ /* 0x000ff20003800000 */
        /* <DEDUP_REMOVED lines=18> */
.L_x_2922:
[----:B------:R-:W-:Y:S05]  /*29af0*/  BSYNC B1 ;  /* 0x0000000000017941 */ /* 0x000fea0003800000 */
.L_x_2921:
[----:B--23--:R2:W3:Y:S01]  /*29b00*/  SHFL.IDX PT, R13, R14, 0x1, 0x181f ;  /* 0x00381f000e0d7f89 */ /* 0x00c4e200000e0000 */
[----:B------:R-:W-:Y:S03]  /*29b10*/  BSSY B1, `(.L_x_2923) ;  /* 0x0000015000017945 */ /* 0x000fe60003800000 */
[----:B------:R2:W4:Y:S01]  /*29b20*/  SHFL.IDX PT, R11, R4, 0x1, 0x181f ;  /* 0x00381f00040b7f89 */ /* 0x00052200000e0000 */
[----:B------:R-:W-:Y:S05]  /*29b30*/  @P1 BRA `(.L_x_2924) ;  /* 0x0000000000481947 */ /* 0x000fea0003800000 */
[----:B------:R-:W-:Y:S01]  /*29b40*/  ULDC UR4, c[0x0][0xac8] ;  /* 0x0002b20000047ab9 */ /* 0x000fe20000000800 */
[----:B------:R-:W-:Y:S01]  /*29b50*/  ULDC.64 UR6, c[0x0][0x208] ;  /* 0x0000820000067ab9 */ /* 0x000fe20000000a00 */
        /* <DEDUP_REMOVED lines=16> */
.L_x_2924:
[----:B------:R-:W-:Y:S05]  /*29c60*/  BSYNC B1 ;  /* 0x0000000000017941 */ /* 0x000fea0003800000 */
.L_x_2923:
[----:B---3--:R3:W0:Y:S01]  /*29c70*/  SHFL.IDX PT, R13, R14, 0x2, 0x181f ;  /* 0x00581f000e0d7f89 */ /* 0x00862200000e0000 */
        /* <DEDUP_REMOVED lines=15> */
[----:B------:R0:W-:Y:S01]  /*29d70*/  @!P3 ST.E.128 desc[UR6][R2.64], RZ ;  /* 0x000000ff0200b985 */ /* 0x0001e2000c101d06 */
[----:B----4-:R-:W-:-:S02]  /*29d80*/  @!P1 LEA.HI.X R11, R19, R13, R219, 0x1, P4 ;  /* 0x0000000d130b9211 */ /* 0x010fc400020f0cdb */
[----:B------:R-:W-:Y:S01]  /*29d90*/  @!P0 LEA.HI.X R13, R22, R13, R218, 0x1, P6 ;  /* 0x0000000d160d8211 */ /* 0x000fe200030f0cda */
[----:B------:R0:W-:Y:S04]  /*29da0*/  @!P2 ST.E.128 desc[UR6][R8.64], RZ ;  /* 0x000000ff0800a985 */ /* 0x0001e8000c101d06 */
[----:B------:R0:W-:Y:S04]  /*29db0*/  @!P1 ST.E.128 desc[UR6][R10.64], RZ ;  /* 0x000000ff0a009985 */ /* 0x0001e8000c101d06 */
[----:B------:R0:W-:Y:S02]  /*29dc0*/  @!P0 ST.E.128 desc[UR6][R12.64], RZ ;  /* 0x000000ff0c008985 */ /* 0x0001e4000c101d06 */
.L_x_2926:
[----:B------:R-:W-:Y:S05]  /*29dd0*/  BSYNC B1 ;  /* 0x0000000000017941 */ /* 0x000fea0003800000 */
.L_x_2925:
[----:B------:R-:W-:Y:S01]  /*29de0*/  IADD3 R0, R20, 0x60, RZ ;  /* 0x0000006014007810 */ /* 0x000fe20007ffe0ff */
[----:B0-----:R0:W0:Y:S03]  /*29df0*/  SHFL.IDX PT, R13, R14, 0x3, 0x181f ;  /* 0x00781f000e0d7f89 */ /* 0x00102600000e0000 */
[----:B------:R-:W-:Y:S01]  /*29e00*/  ISETP.GE.AND P0, PT, R0, R21, PT ;  /* 0x000000150000720c */ /* 0x000fe20003f06270 */
[----:B------:R0:W0:-:S12]  /*29e10*/  SHFL.IDX PT, R9, R4, 0x3, 0x181f ;  /* 0x00781f0004097f89 */ /* 0x00001800000e0000 */
        /* <DEDUP_REMOVED lines=19> */
.L_x_2915:
[----:B------:R-:W-:Y:S05]  /*29f50*/  BSYNC B0 ;  /* 0x0000000000007941 */ /* 0x000fea0003800000 */
.L_x_2905:
[----:B------:R-:W-:Y:S02]  /*29f60*/  ULDC UR4, c[0x0][0xc3c] ;  /* 0x00030f0000047ab9 */ /* 0x000fe40000000800 */
[----:B------:R-:W-:-:S13]  /*29f70*/  ISETP.GE.AND P0, PT, R7, UR4, PT ;  /* 0x0000000407007c0c */ /* 0x000fda000bf06270 */
[----:B------:R-:W-:Y:S05]  /*29f80*/  @!P0 BRA `(.L_x_2927) ;  /* 0xfffffd7800d48947 */ /* 0x000fea000383ffff */
[----:B------:R-:W-:Y:S05]  /*29f90*/  BRA `(.L_x_2649) ;  /* 0x0000008000f47947 */ /* 0x000fea0003800000 */
.L_x_2647:
[----:B------:R-:W-:-:S08]  /*29fa0*/  NOP ;  /* 0x0000000000007918 */ /* 0x000fd00000000000 */
[----:B------:R-:W0:-:S00]  /*29fb0*/  USETMAXREG.DEALLOC.CTAPOOL 0x28 ;  /* 0x00000028000079c8 */ /* 0x000e0000080e0500 */
        /* <DEDUP_REMOVED lines=14> */
.L_x_2928:
        /* <DEDUP_REMOVED lines=44> */
.L_x_2932:
        /* <DEDUP_REMOVED lines=38> */
.L_x_2930:
        /* <DEDUP_REMOVED lines=13> */
.L_x_2933:
        /* <DEDUP_REMOVED lines=14> */
[----:B0-----:R-:W-:Y:S01]  /*2a770*/  IMAD.MOV.U32 R2, RZ, RZ, RZ ;  /* 0x000000ffff027224 */ /* 0x001fe200078e00ff */
[----:B-1----:R-:W-:-:S05]  /*2a780*/  IADD3 R11, RZ, -R3, RZ ;  /* 0x80000003ff0b7210 */ /* 0x002fca0007ffe0ff */
        /* <DEDUP_REMOVED lines=9> */
[----:B------:R-:W-:Y:S01]  /*2a820*/  @!P1 IMAD.IADD R3, R3, 0x1, -R12 ;  /* 0x0000000103039824 */ /* 0x000fe200078e0a0c */
[----:B------:R-:W-:Y:S02]  /*2a830*/  @!P1 IADD3 R2, R2, 0x1, RZ ;  /* 0x0000000102029810 */ /* 0x000fe40007ffe0ff */
        /* <DEDUP_REMOVED lines=9> */
[----:B------:R-:W-:Y:S01]  /*2a8d0*/  IMAD R11, R13, R4, RZ ;  /* 0x000000040d0b7224 */ /* 0x000fe200078e02ff */
[----:B------:R-:W-:Y:S01]  /*2a8e0*/  IADD3 R12, RZ, -R2, RZ ;  /* 0x80000002ff0c7210 */ /* 0x000fe20007ffe0ff */
[----:B------:R-:W-:Y:S01]  /*2a8f0*/  IMAD.MOV.U32 R2, RZ, RZ, RZ ;  /* 0x000000ffff027224 */ /* 0x000fe200078e00ff */
[----:B------:R-:W-:-:S03]  /*2a900*/  IABS R8, R10 ;  /* 0x0000000a00087213 */ /* 0x000fc60000000000 */
[----:B------:R-:W-:-:S04]  /*2a910*/  IMAD.HI.U32 R2, R3, R11, R2 ;  /* 0x0000000b03027227 */ /* 0x000fc800078e0002 */
[----:B------:R-:W-:Y:S02]  /*2a920*/  IMAD.MOV.U32 R3, RZ, RZ, R8 ;  /* 0x000000ffff037224 */ /* 0x000fe400078e0008 */
[----:B------:R-:W-:Y:S02]  /*2a930*/  IMAD.MOV.U32 R8, RZ, RZ, R12 ;  /* 0x000000ffff087224 */ /* 0x000fe400078e000c */
[----:B------:R-:W-:-:S04]  /*2a940*/  IMAD.HI.U32 R2, R2, R3, RZ ;  /* 0x0000000302027227 */ /* 0x000fc800078e00ff */
[----:B------:R-:W-:-:S05]  /*2a950*/  IMAD R3, R2, R8, R3 ;  /* 0x0000000802037224 */ /* 0x000fca00078e0203 */
[----:B------:R-:W-:-:S13]  /*2a960*/  ISETP.GT.U32.AND P1, PT, R4, R3, PT ;  /* 0x000000030400720c */ /* 0x000fda0003f24070 */
[----:B------:R-:W-:Y:S01]  /*2a970*/  @!P1 IMAD.IADD R3, R3, 0x1, -R4 ;  /* 0x0000000103039824 */ /* 0x000fe200078e0a04 */
[----:B------:R-:W-:Y:S02]  /*2a980*/  @!P1 IADD3 R2, R2, 0x1, RZ ;  /* 0x0000000102029810 */ /* 0x000fe40007ffe0ff */
        /* <DEDUP_REMOVED lines=9> */
[C---:B------:R-:W-:Y:S01]  /*2aa20*/  IMAD R26, R9.reuse, R26, R10 ;  /* 0x0000001a091a7224 */ /* 0x040fe200078e020a */
[----:B------:R-:W-:Y:S01]  /*2aa30*/  LEA R9, R9, R2, 0x18 ;  /* 0x0000000209097211 */ /* 0x000fe200078ec0ff */
[----:B------:R-:W-:-:S04]  /*2aa40*/  IMAD R2, R6, R3, R5 ;  /* 0x0000000306027224 */ /* 0x000fc800078e0205 */
[----:B------:R-:W-:Y:S01]  /*2aa50*/  IMAD R26, R26, 0x10000, R9 ;  /* 0x000100001a1a7824 */ /* 0x000fe200078e0209 */
[----:B------:R-:W-:Y:S06]  /*2aa60*/  BRA `(.L_x_2935) ;  /* 0x0000000000f87947 */ /* 0x000fec0003800000 */
.L_x_2934:
[----:B------:R-:W0:Y:S01]  /*2aa70*/  LDC.64 R2, c[0x0][0xc90] ;  /* 0x00032400ff027b82 */ /* 0x000e220000000a00 */
[----:B------:R-:W-:Y:S01]  /*2aa80*/  ULDC.64 UR6, c[0x0][0x208] ;  /* 0x0000820000067ab9 */ /* 0x000fe20000000a00 */
        /* <DEDUP_REMOVED lines=27> */
[----:B------:R-:W-:Y:S02]  /*2ac40*/  IMAD R11, R13, R2, RZ ;  /* 0x000000020d0b7224 */ /* 0x000fe400078e02ff */
[----:B------:R-:W-:Y:S02]  /*2ac50*/  IMAD.MOV R2, RZ, RZ, -R2 ;  /* 0x000000ffff027224 */ /* 0x000fe400078e0a02 */
[----:B------:R-:W-:Y:S02]  /*2ac60*/  IMAD.MOV R3, RZ, RZ, -R11 ;  /* 0x000000ffff037224 */ /* 0x000fe400078e0a0b */
[----:B------:R-:W-:Y:S02]  /*2ac70*/  IMAD R4, R4, R2, R5 ;  /* 0x0000000204047224 */ /* 0x000fe400078e0205 */
[----:B------:R-:W-:Y:S01]  /*2ac80*/  IMAD.MOV.U32 R2, RZ, RZ, RZ ;  /* 0x000000ffff027224 */ /* 0x000fe200078e00ff */
[----:B------:R-:W-:-:S04]  /*2ac90*/  VIADDMNMX R13, R3, UR5, R13, PT ;  /* 0x00000005030d7c46 */ /* 0x000fc8000b80010d */
[-C--:B------:R-:W-:Y:S02]  /*2aca0*/  IABS R10, R13.reuse ;  /* 0x0000000d000a7213 */ /* 0x080fe40000000000 */
[----:B------:R-:W-:Y:S02]  /*2acb0*/  IABS R12, R13 ;  /* 0x0000000d000c7213 */ /* 0x000fe40000000000 */
[----:B------:R-:W0:Y:S01]  /*2acc0*/  I2F.RP R8, R10 ;  /* 0x0000000a00087306 */ /* 0x000e220000209400 */
[----:B------:R-:W-:-:S07]  /*2acd0*/  IADD3 R26, -R13, RZ, RZ ;  /* 0x000000ff0d1a7210 */ /* 0x000fce0007ffe1ff */
[----:B0-----:R-:W0:Y:S02]  /*2ace0*/  MUFU.RCP R8, R8 ;  /* 0x0000000800087308 */ /* 0x001e240000001000 */
[----:B0-----:R-:W-:-:S06]  /*2acf0*/  VIADD R3, R8, 0xffffffe ;  /* 0x0ffffffe08037836 */ /* 0x001fcc0000000000 */
[----:B------:R-:W0:Y:S02]  /*2ad00*/  F2I.FTZ.U32.TRUNC.NTZ R3, R3 ;  /* 0x0000000300037305 */ /* 0x000e24000021f000 */
[----:B0-----:R-:W-:-:S05]  /*2ad10*/  IADD3 R9, RZ, -R3, RZ ;  /* 0x80000003ff097210 */ /* 0x001fca0007ffe0ff */
        /* <DEDUP_REMOVED lines=19> */
.L_x_2935:
[----:B------:R-:W-:-:S05]  /*2ae50*/  LOP3.LUT R25, RZ, R2, RZ, 0x33, !PT ;  /* 0x00000002ff197212 */ /* 0x000fca00078e33ff */
[----:B------:R-:W-:Y:S01]  /*2ae60*/  IMAD.IADD R25, R6, 0x1, R25 ;  /* 0x0000000106197824 */ /* 0x000fe200078e0219 */
[----:B------:R-:W-:Y:S06]  /*2ae70*/  BRA `(.L_x_2936) ;  /* 0x00000000000c7947 */ /* 0x000fec0003800000 */
.L_x_2931:
[----:B------:R-:W-:Y:S01]  /*2ae80*/  IMAD.MOV.U32 R25, RZ, RZ, RZ ;  /* 0x000000ffff197224 */ /* 0x000fe200078e00ff */
[----:B------:R-:W-:Y:S01]  /*2ae90*/  MOV R26, RZ ;  /* 0x000000ff001a7202 */ /* 0x000fe20000000f00 */
[----:B------:R-:W-:-:S07]  /*2aea0*/  IMAD.U32 R24, RZ, RZ, UR6 ;  /* 0x00000006ff187e24 */ /* 0x000fce000f8e00ff */
.L_x_2936:
[----:B------:R-:W-:-:S13]  /*2aeb0*/  ISETP.NE.AND P0, PT, R7, RZ, PT ;  /* 0x000000ff0700720c */ /* 0x000fda0003f05270 */
[----:B------:R-:W0:Y:S01]  /*2aec0*/  @!P0 S2R R3, SR_CgaCtaId ;  /* 0x0000000000038919 */ /* 0x000e220000008800 */
[----:B------:R-:W-:-:S04]  /*2aed0*/  @!P0 MOV R2, 0x400 ;  /* 0x0000040000028802 */ /* 0x000fc80000000f00 */
[----:B0-----:R-:W-:-:S05]  /*2aee0*/  @!P0 LEA R2, R3, R2, 0x18 ;  /* 0x0000000203028211 */ /* 0x001fca00078ec0ff */
[----:B------:R1:W-:Y:S01]  /*2aef0*/  @!P0 STS.128 [R2+0x388d0], R24 ;  /* 0x0388d01802008388 */ /* 0x0003e20000000c00 */
[----:B------:R-:W-:Y:S06]  /*2af00*/  BAR.ARV 0x5, 0x180 ;  /* 0x0146000000007b1d */ /* 0x000fec0000002000 */
.L_x_2929:
        /* <DEDUP_REMOVED lines=8> */
[C---:B------:R-:W-:Y:S01]  /*2af90*/  IMAD.SHL.U32 R34, R0.reuse, 0x8, RZ ;  /* 0x0000000800227824 */ /* 0x040fe200078e00ff */
[----:B------:R-:W-:Y:S01]  /*2afa0*/  LOP3.LUT R4, R0, 0x7f, RZ, 0xc0, !PT ;  /* 0x0000007f00047812 */ /* 0x000fe200078ec0ff */
[----:B------:R-:W-:Y:S01]  /*2afb0*/  UMOV UR4, 0x400 ;  /* 0x0000040000047882 */ /* 0x000fe20000000000 */
[----:B------:R-:W-:Y:S01]  /*2afc0*/  BSSY B8, `(.L_x_2937) ;  /* 0x0000703000087945 */ /* 0x000fe20003800000 */
[----:B------:R-:W-:Y:S01]  /*2afd0*/  IMAD.MOV.U32 R30, RZ, RZ, 0x1 ;  /* 0x00000001ff1e7424 */ /* 0x000fe200078e00ff */
[----:B------:R-:W-:Y:S01]  /*2afe0*/  LOP3.LUT R3, R34, 0x1f8, RZ, 0xc0, !PT ;  /* 0x000001f822037812 */ /* 0x000fe200078ec0ff */
[----:B------:R-:W-:Y:S01]  /*2aff0*/  IMAD.MOV.U32 R28, RZ, RZ, RZ ;  /* 0x000000ffff1c7224 */ /* 0x000fe200078e00ff */
[----:B------:R-:W-:Y:S01]  /*2b000*/  SHF.L.U32 R33, R4, 0x3, RZ ;  /* 0x0000000304217819 */ /* 0x000fe200000006ff */
[----:B------:R-:W-:Y:S01]  /*2b010*/  IMAD.MOV.U32 R29, RZ, RZ, 0x1 ;  /* 0x00000001ff1d7424 */ /* 0x000fe200078e00ff */
[----:B-1----:R-:W-:Y:S01]  /*2b020*/  LOP3.LUT R2, R3, 0x38, R0, 0x78, !PT ;  /* 0x0000003803027812 */ /* 0x002fe200078e7800 */
[----:B------:R-:W-:Y:S01]  /*2b030*/  IMAD.SHL.U32 R0, R0, 0x10, RZ ;  /* 0x0000001000007824 */ /* 0x000fe200078e00ff */
[----:B------:R-:W-:Y:S01]  /*2b040*/  LOP3.LUT R34, R34, 0x38, RZ, 0xc0, !PT ;  /* 0x0000003822227812 */ /* 0x000fe200078ec0ff */
[----:B------:R-:W-:Y:S01]  /*2b050*/  ULDC.64 UR38, c[0x0][0x198] ;  /* 0x0000660000267ab9 */ /* 0x000fe20000000a00 */
[----:B------:R-:W-:Y:S01]  /*2b060*/  LOP3.LUT R33, R2, 0x200, R33, 0xf8, !PT ;  /* 0x0000020002217812 */ /* 0x000fe200078ef821 */
[----:B------:R-:W-:Y:S01]  /*2b070*/  ULOP3.LUT UR37, UR60, 0x2, URZ, 0xfc, !UPT ;  /* 0x000000023c257892 */ /* 0x000fe2000f8efc3f */
[----:B------:R-:W-:Y:S01]  /*2b080*/  SHF.R.U32.HI R2, RZ, 0x3, R4 ;  /* 0x00000003ff027819 */ /* 0x000fe20000011604 */
[----:B------:R-:W-:Y:S01]  /*2b090*/  ULDC UR36, c[0x0][0xc] ;  /* 0x0000030000247ab9 */ /* 0x000fe20000000800 */
[----:B------:R-:W-:-:S02]  /*2b0a0*/  MOV R23, RZ ;  /* 0x000000ff00177202 */ /* 0x000fc40000000f00 */
[----:B------:R-:W-:Y:S02]  /*2b0b0*/  LOP3.LUT R0, R2, 0x70, R0, 0xf8, !PT ;  /* 0x0000007002007812 */ /* 0x000fe400078ef800 */
[C---:B------:R-:W-:Y:S01]  /*2b0c0*/  LOP3.LUT R2, R34.reuse, 0x40, RZ, 0xfc, !PT ;  /* 0x0000004022027812 */ /* 0x040fe200078efcff */
[----:B0-----:R-:W-:Y:S01]  /*2b0d0*/  ULEA UR4, UR5, UR4, 0x18 ;  /* 0x0000000405047291 */ /* 0x001fe2000f8ec03f */
[C---:B------:R-:W-:Y:S02]  /*2b0e0*/  LOP3.LUT R0, R34.reuse, 0x80, RZ, 0xfc, !PT ;  /* 0x0000008022007812 */ /* 0x040fe400078efcff */
[----:B------:R-:W-:-:S03]  /*2b0f0*/  LOP3.LUT R37, R34, 0xc0, RZ, 0xfc, !PT ;  /* 0x000000c022257812 */ /* 0x000fc600078efcff */
[----:B------:R-:W-:-:S04]  /*2b100*/  IMAD.U32 R16, RZ, RZ, UR4 ;  /* 0x00000004ff107e24 */ /* 0x000fc8000f8e00ff */
[----:B--2---:R-:W-:-:S07]  /*2b110*/  IMAD R36, R33, 0x2, R16 ;  /* 0x0000000221247824 */ /* 0x004fce00078e0210 */
.L_x_3050:
[----:B0-----:R-:W0:Y:S01]  /*2b120*/  LDC.64 R2, c[0x0][0xc88] ;  /* 0x00032200ff027b82 */ /* 0x001e220000000a00 */
[----:B------:R-:W-:Y:S01]  /*2b130*/  ULDC.64 UR4, c[0x0][0x208] ;  /* 0x0000820000047ab9 */ /* 0x000fe20000000a00 */
[----:B0-----:R-:W-:-:S05]  /*2b140*/  IMAD.WIDE R2, R27, 0x4, R2 ;  /* 0x000000041b027825 */ /* 0x001fca00078e0202 */
[----:B------:R-:W2:Y:S01]  /*2b150*/  LDG.E R31, desc[UR4][R2.64] ;  /* 0x00000004021f7981 */ /* 0x000ea2000c1e1900 */
        /* <DEDUP_REMOVED lines=8> */
[----:B------:R-:W-:-:S04]  /*2b1e0*/  ISETP.NE.U32.AND P2, PT, RZ, UR8, PT ;  /* 0x00000008ff007c0c */ /* 0x000fc8000bf45070 */
[----:B------:R-:W-:Y:S02]  /*2b1f0*/  ISETP.NE.AND.EX P2, PT, RZ, UR9, PT, P2 ;  /* 0x00000009ff007c0c */ /* 0x000fe4000bf45320 */
[----:B--2---:R-:W-:-:S05]  /*2b200*/  SHF.R.S32.HI R0, RZ, 0x1f, R31 ;  /* 0x0000001fff007819 */ /* 0x004fca000001141f */
[C---:B------:R-:W-:Y:S01]  /*2b210*/  @P0 LEA R2, P1, R31.reuse, UR4, 0x2 ;  /* 0x000000041f020c11 */ /* 0x040fe2000f8210ff */
[C---:B------:R-:W-:Y:S01]  /*2b220*/  IMAD.SHL.U32 R17, R31.reuse, 0x4, RZ ;  /* 0x000000041f117824 */ /* 0x040fe200078e00ff */
[C-C-:B------:R-:W-:Y:S01]  /*2b230*/  SHF.L.U64.HI R19, R31.reuse, 0x2, R0.reuse ;  /* 0x000000021f137819 */ /* 0x140fe20000010200 */
[----:B------:R0:W-:Y:S01]  /*2b240*/  STL [R1+0x20], R0 ;  /* 0x0000200001007387 */ /* 0x0001e20000100800 */
[----:B------:R-:W-:Y:S01]  /*2b250*/  @P0 LEA.HI.X R3, R31, UR5, R0, 0x2, P1 ;  /* 0x000000051f030c11 */ /* 0x000fe200088f1400 */
[----:B------:R-:W-:-:S04]  /*2b260*/  ULDC.64 UR4, c[0x0][0xa00] ;  /* 0x0002800000047ab9 */ /* 0x000fc80000000a00 */
[----:B-1----:R1:W2:Y:S01]  /*2b270*/  @P0 LDG.E R12, desc[UR10][R2.64] ;  /* 0x0000000a020c0981 */ /* 0x0022a2000c1e1900 */
[----:B------:R-:W-:Y:S01]  /*2b280*/  ISETP.NE.U32.AND P0, PT, RZ, UR4, PT ;  /* 0x00000004ff007c0c */ /* 0x000fe2000bf05070 */
[----:B------:R-:W-:Y:S01]  /*2b290*/  IMAD.MOV.U32 R35, RZ, RZ, RZ ;  /* 0x000000ffff237224 */ /* 0x000fe200078e00ff */
[----:B------:R-:W-:Y:S01]  /*2b2a0*/  ISETP.NE.U32.AND P1, PT, RZ, UR6, PT ;  /* 0x00000006ff007c0c */ /* 0x000fe2000bf25070 */
[----:B0-----:R-:W-:Y:S01]  /*2b2b0*/  IMAD.MOV.U32 R0, RZ, RZ, RZ ;  /* 0x000000ffff007224 */ /* 0x001fe200078e00ff */
[----:B------:R-:W-:Y:S02]  /*2b2c0*/  ISETP.NE.AND.EX P0, PT, RZ, UR5, PT, P0 ;  /* 0x00000005ff007c0c */ /* 0x000fe4000bf05300 */
[----:B------:R-:W-:Y:S02]  /*2b2d0*/  ISETP.NE.AND.EX P1, PT, RZ, UR7, PT, P1 ;  /* 0x00000007ff007c0c */ /* 0x000fe4000bf25310 */
[C---:B------:R-:W-:Y:S02]  /*2b2e0*/  IADD3 R4, P4, R17.reuse, UR6, RZ ;  /* 0x0000000611047c10 */ /* 0x040fe4000ff9e0ff */
[----:B-1----:R-:W-:Y:S01]  /*2b2f0*/  IADD3 R2, P3, R17, UR4, RZ ;  /* 0x0000000411027c10 */ /* 0x002fe2000ff7e0ff */
[----:B------:R-:W-:Y:S01]  /*2b300*/  ULDC UR4, c[0x0][0x288] ;  /* 0x0000a20000047ab9 */ /* 0x000fe20000000800 */
[----:B------:R-:W-:-:S02]  /*2b310*/  IADD3.X R5, R19, UR7, RZ, P4, !PT ;  /* 0x0000000713057c10 */ /* 0x000fc4000a7fe4ff */
[----:B------:R-:W-:Y:S02]  /*2b320*/  IADD3.X R3, R19, UR5, RZ, P3, !PT ;  /* 0x0000000513037c10 */ /* 0x000fe40009ffe4ff */
[----:B------:R-:W-:Y:S02]  /*2b330*/  @P2 IADD3 R6, P3, R17, UR8, RZ ;  /* 0x0000000811062c10 */ /* 0x000fe4000ff7e0ff */
[----:B------:R-:W-:Y:S01]  /*2b340*/  MOV R8, UR4 ;  /* 0x0000000400087c02 */ /* 0x000fe20008000f00 */
[----:B------:R-:W-:Y:S01]  /*2b350*/  ULDC.64 UR4, c[0x0][0x418] ;  /* 0x0001060000047ab9 */ /* 0x000fe20000000a00 */
[----:B------:R-:W-:Y:S01]  /*2b360*/  @P2 IADD3.X R7, R19, UR9, RZ, P3, !PT ;  /* 0x0000000913072c10 */ /* 0x000fe20009ffe4ff */
[----:B------:R-:W5:Y:S04]  /*2b370*/  @P0 LDG.E R35, desc[UR10][R2.64] ;  /* 0x0000000a02230981 */ /* 0x000f68000c1e1900 */
[----:B---3--:R0:W3:Y:S01]  /*2b380*/  @P2 LDG.E R8, desc[UR10][R6.64] ;  /* 0x0000000a06082981 */ /* 0x0080e2000c1e1900 */
        /* <DEDUP_REMOVED lines=9> */
[----:B---3--:R0:W-:Y:S04]  /*2b420*/  STL [R1+0x1c], R8 ;  /* 0x00001c0801007387 */ /* 0x0081e80000100800 */
[----:B--2---:R1:W-:Y:S01]  /*2b430*/  STL [R1+0x10], R12 ;  /* 0x0000100c01007387 */ /* 0x0043e20000100800 */
[----:B------:R-:W-:Y:S02]  /*2b440*/  IMAD.MOV.U32 R11, RZ, RZ, R8 ;  /* 0x000000ffff0b7224 */ /* 0x000fe400078e0008 */
[----:B0-----:R-:W-:Y:S01]  /*2b450*/  IMAD.U32 R8, RZ, RZ, UR4 ;  /* 0x00000004ff087e24 */ /* 0x001fe2000f8e00ff */
[----:B------:R-:W-:Y:S06]  /*2b460*/  @P2 BRA `(.L_x_2938) ;  /* 0x0000000000182947 */ /* 0x000fec0003800000 */
[----:B------:R-:W-:Y:S05]  /*2b470*/  @!P0 BRA `(.L_x_2938) ;  /* 0x0000000000148947 */ /* 0x000fea0003800000 */
[----:B------:R-:W-:Y:S02]  /*2b480*/  ULDC.64 UR4, c[0x0][0x208] ;  /* 0x0000820000047ab9 */ /* 0x000fe40000000a00 */
[----:B------:R-:W2:Y:S04]  /*2b490*/  LDG.E R10, desc[UR4][R2.64] ;  /* 0x00000004020a7981 */ /* 0x000ea8000c1e1900 */
[----:B------:R-:W2:Y:S02]  /*2b4a0*/  LDG.E R7, desc[UR4][R2.64+0x4] ;  /* 0x0000040402077981 */ /* 0x000ea4000c1e1900 */
[----:B--2---:R-:W-:-:S05]  /*2b4b0*/  IADD3 R11, -R10, R7, RZ ;  /* 0x000000070a0b7210 */ /* 0x004fca0007ffe1ff */
[----:B------:R0:W-:Y:S02]  /*2b4c0*/  STL [R1+0x1c], R11 ;  /* 0x00001c0b01007387 */ /* 0x0001e40000100800 */
.L_x_2938:
[----:B------:R-:W-:Y:S01]  /*2b4d0*/  ULDC.64 UR4, c[0x0][0xa20] ;  /* 0x0002880000047ab9 */ /* 0x000fe20000000a00 */
[C---:B------:R-:W-:Y:S01]  /*2b4e0*/  LOP3.LUT R2, R26.reuse, 0xff000000, RZ, 0xc0, !PT ;  /* 0xff0000001a027812 */ /* 0x040fe200078ec0ff */
[----:B------:R-:W-:Y:S01]  /*2b4f0*/  IMAD.MOV.U32 R32, RZ, RZ, R31 ;  /* 0x000000ffff207224 */ /* 0x000fe200078e001f */
[----:B------:R-:W-:Y:S02]  /*2b500*/  ISETP.NE.U32.AND P0, PT, RZ, UR4, PT ;  /* 0x00000004ff007c0c */ /* 0x000fe4000bf05070 */
[----:B------:R-:W-:Y:S02]  /*2b510*/  SHF.R.U32.HI R2, RZ, 0x8, R2 ;  /* 0x00000008ff027819 */ /* 0x000fe40000011602 */
[----:B------:R-:W-:Y:S02]  /*2b520*/  ISETP.NE.AND.EX P0, PT, RZ, UR5, PT, P0 ;  /* 0x00000005ff007c0c */ /* 0x000fe4000bf05300 */
[C---:B------:R-:W-:Y:S02]  /*2b530*/  LOP3.LUT R7, R26.reuse, 0xff0000, RZ, 0xc0, !PT ;  /* 0x00ff00001a077812 */ /* 0x040fe400078ec0ff */
        /* <DEDUP_REMOVED lines=8> */
.L_x_2939:
[----:B------:R-:W-:Y:S02]  /*2b5c0*/  ULDC.64 UR4, c[0x0][0xa08] ;  /* 0x0002820000047ab9 */ /* 0x000fe40000000a00 */
[----:B------:R-:W-:-:S04]  /*2b5d0*/  ISETP.NE.U32.AND P0, PT, RZ, UR4, PT ;  /* 0x00000004ff007c0c */ /* 0x000fc8000bf05070 */
[----:B------:R-:W-:-:S13]  /*2b5e0*/  ISETP.NE.AND.EX P0, PT, RZ, UR5, PT, P0 ;  /* 0x00000005ff007c0c */ /* 0x000fda000bf05300 */
[----:B------:R-:W-:Y:S05]  /*2b5f0*/  @!P0 BRA `(.L_x_2940) ;  /* 0x0000000000188947 */ /* 0x000fea0003800000 */
[----:B------:R-:W2:Y:S01]  /*2b600*/  LDC.64 R2, c[0x0][0xa08] ;  /* 0x00028200ff027b82 */ /* 0x000ea20000000a00 */
[----:B------:R-:W-:Y:S01]  /*2b610*/  ULDC.64 UR4, c[0x0][0x208] ;  /* 0x0000820000047ab9 */ /* 0x000fe20000000a00 */
[----:B--2---:R-:W-:-:S05]  /*2b620*/  IMAD.WIDE R2, R32, 0x4, R2 ;  /* 0x0000000420027825 */ /* 0x004fca00078e0202 */
[----:B------:R-:W2:Y:S04]  /*2b630*/  LDG.E R8, desc[UR4][R2.64] ;  /* 0x0000000402087981 */ /* 0x000ea8000c1e1900 */
[----:B------:R-:W2:Y:S02]  /*2b640*/  LDG.E R9, desc[UR4][R2.64+0x4] ;  /* 0x0000040402097981 */ /* 0x000ea4000c1e1900 */
[----:B--2---:R-:W-:-:S07]  /*2b650*/  IMAD.IADD R8, R9, 0x1, -R8 ;  /* 0x0000000109087824 */ /* 0x004fce00078e0a08 */
.L_x_2940:
[----:B------:R-:W-:Y:S01]  /*2b660*/  ULDC.64 UR4, c[0x0][0x208] ;  /* 0x0000820000047ab9 */ /* 0x000fe20000000a00 */
[----:B--2---:R-:W2:Y:S01]  /*2b670*/  LDC R3, c[0x0][0x448] ;  /* 0x00011200ff037b82 */ /* 0x004ea20000000800 */
[----:B------:R-:W3:Y:S04]  /*2b680*/  @P1 LDG.E R2, desc[UR4][R4.64] ;  /* 0x0000000404021981 */ /* 0x000ee8000c1e1900 */
[----:B-1----:R1:W3:Y:S01]  /*2b690*/  @P1 LDG.E R5, desc[UR4][R4.64+0x4] ;  /* 0x0000040404051981 */ /* 0x0022e2000c1e1900 */
[----:B-----5:R-:W-:Y:S01]  /*2b6a0*/  IMAD.IADD R8, R8, 0x1, -R12 ;  /* 0x0000000108087824 */ /* 0x020fe200078e0a0c */
[----:B------:R-:W-:Y:S01]  /*2b6b0*/  BSSY B0, `(.L_x_2941) ;  /* 0x0000037000007945 */ /* 0x000fe20003800000 */
[----:B------:R-:W-:Y:S02]  /*2b6c0*/  LOP3.LUT R21, R7, 0xff, RZ, 0xc0, !PT ;  /* 0x000000ff07157812 */ /* 0x000fe400078ec0ff */
[----:B--2---:R-:W-:-:S13]  /*2b6d0*/  ISETP.NE.AND P0, PT, R3, 0x1, PT ;  /* 0x000000010300780c */ /* 0x004fda0003f05270 */
[----:B-1----:R-:W1:Y:S08]  /*2b6e0*/  @P0 LDC R4, c[0x0][0x44c] ;  /* 0x00011300ff040b82 */ /* 0x002e700000000800 */
[----:B------:R-:W2:Y:S01]  /*2b6f0*/  @P0 LDC R3, c[0x0][0x450] ;  /* 0x00011400ff030b82 */ /* 0x000ea20000000800 */
[----:B---3--:R-:W-:Y:S01]  /*2b700*/  @P1 IMAD.IADD R6, R5, 0x1, -R2 ;  /* 0x0000000105061824 */ /* 0x008fe200078e0a02 */
[----:B------:R-:W-:-:S05]  /*2b710*/  SHF.L.U32 R2, R25, 0x7, RZ ;  /* 0x0000000719027819 */ /* 0x000fca00000006ff */
[----:B------:R-:W-:-:S04]  /*2b720*/  VIADD R2, R2, 0x7f ;  /* 0x0000007f02027836 */ /* 0x000fc80000000000 */
[----:B-1----:R-:W-:-:S05]  /*2b730*/  @P0 IMAD.HI.U32 R4, R2, R4, RZ ;  /* 0x0000000402040227 */ /* 0x002fca00078e00ff */
[----:B--2---:R-:W-:Y:S01]  /*2b740*/  @P0 SHF.R.U32.HI R2, RZ, R3, R4 ;  /* 0x00000003ff020219 */ /* 0x004fe20000011604 */
[----:B------:R-:W-:Y:S01]  /*2b750*/  IMAD.IADD R3, R8, 0x1, R6 ;  /* 0x0000000108037824 */ /* 0x000fe200078e0206 */
[----:B------:R-:W-:-:S04]  /*2b760*/  SHF.R.U32.HI R4, RZ, 0x10, R7 ;  /* 0x00000010ff047819 */ /* 0x000fc80000011607 */
[C---:B------:R-:W-:Y:S01]  /*2b770*/  IADD3 R20, R3.reuse, 0x4f, RZ ;  /* 0x0000004f03147810 */ /* 0x040fe20007ffe0ff */
[----:B------:R1:W-:Y:S01]  /*2b780*/  STL [R1+0x8], R3 ;  /* 0x0000080301007387 */ /* 0x0003e20000100800 */
[----:B------:R-:W-:-:S03]  /*2b790*/  IADD3 R5, R3, 0x50, -R11 ;  /* 0x0000005003057810 */ /* 0x000fc60007ffe80b */
[----:B------:R-:W-:-:S04]  /*2b7a0*/  IMAD.HI R20, R20, 0x66666667, RZ ;  /* 0x6666666714147827 */ /* 0x000fc800078e02ff */
[----:B------:R-:W-:Y:S01]  /*2b7b0*/  IMAD.IADD R2, R5, 0x1, R2 ;  /* 0x0000000105027824 */ /* 0x000fe200078e0202 */
[----:B-1----:R-:W-:-:S03]  /*2b7c0*/  SHF.R.U32.HI R3, RZ, 0x1f, R20 ;  /* 0x0000001fff037819 */ /* 0x002fc60000011614 */
[----:B------:R-:W-:Y:S01]  /*2b7d0*/  IMAD.HI R2, R2, 0x66666667, RZ ;  /* 0x6666666702027827 */ /* 0x000fe200078e02ff */
[----:B------:R-:W-:-:S04]  /*2b7e0*/  LEA.HI.SX32 R20, R20, R3, 0x1b ;  /* 0x0000000314147211 */ /* 0x000fc800078fdaff */
[----:B------:R-:W-:-:S04]  /*2b7f0*/  SHF.R.U32.HI R3, RZ, 0x1f, R2 ;  /* 0x0000001fff037819 */ /* 0x000fc80000011602 */
[----:B------:R-:W-:Y:S01]  /*2b800*/  LEA.HI.SX32 R3, R2, R3, 0x1b ;  /* 0x0000000302037211 */ /* 0x000fe200078fdaff */
[----:B------:R-:W-:-:S03]  /*2b810*/  IMAD.MOV.U32 R2, RZ, RZ, RZ ;  /* 0x000000ffff027224 */ /* 0x000fc600078e00ff */
[----:B------:R-:W-:-:S04]  /*2b820*/  VIMNMX R9, R20, R3, PT ;  /* 0x0000000314097248 */ /* 0x000fc80003fe0100 */
[----:B------:R-:W-:-:S13]  /*2b830*/  ISETP.GE.AND P0, PT, R9, 0x1, PT ;  /* 0x000000010900780c */ /* 0x000fda0003f06270 */
[----:B------:R-:W-:Y:S05]  /*2b840*/  @!P0 BRA `(.L_x_2942) ;  /* 0x0000000000748947 */ /* 0x000fea0003800000 */
[----:B------:R-:W-:Y:S01]  /*2b850*/  ISETP.NE.AND P0, PT, R4, RZ, PT ;  /* 0x000000ff0400720c */ /* 0x000fe20003f05270 */
[----:B------:R-:W-:-:S03]  /*2b860*/  ULDC UR4, c[0x0][0x9f0] ;  /* 0x00027c0000047ab9 */ /* 0x000fc60000000800 */
[----:B------:R-:W-:-:S04]  /*2b870*/  SEL R7, R4, UR4, P0 ;  /* 0x0000000404077c07 */ /* 0x000fc80008000000 */
[----:B------:R-:W-:Y:S02]  /*2b880*/  IABS R10, R7 ;  /* 0x00000007000a7213 */ /* 0x000fe40000000000 */
[----:B0-----:R-:W-:Y:S02]  /*2b890*/  IADD3 R11, R7, -0x1, R9 ;  /* 0xffffffff070b7810 */ /* 0x001fe40007ffe009 */
[----:B------:R-:W0:Y:S08]  /*2b8a0*/  I2F.RP R2, R10 ;  /* 0x0000000a00027306 */ /* 0x000e300000209400 */
[----:B0-----:R-:W0:Y:S02]  /*2b8b0*/  MUFU.RCP R2, R2 ;  /* 0x0000000200027308 */ /* 0x001e240000001000 */
[----:B0-----:R-:W-:-:S06]  /*2b8c0*/  VIADD R2, R2, 0xffffffe ;  /* 0x0ffffffe02027836 */ /* 0x001fcc0000000000 */
[----:B------:R0:W1:Y:S02]  /*2b8d0*/  F2I.FTZ.U32.TRUNC.NTZ R3, R2 ;  /* 0x0000000200037305 */ /* 0x000064000021f000 */
[----:B0-----:R-:W-:-:S04]  /*2b8e0*/  LOP3.LUT R2, R11, R7, RZ, 0x3c, !PT ;  /* 0x000000070b027212 */ /* 0x001fc800078e3cff */
[----:B------:R-:W-:Y:S02]  /*2b8f0*/  ISETP.GE.AND P3, PT, R2, RZ, PT ;  /* 0x000000ff0200720c */ /* 0x000fe40003f66270 */
[----:B-1----:R-:W-:-:S05]  /*2b900*/  IADD3 R2, RZ, -R3, RZ ;  /* 0x80000003ff027210 */ /* 0x002fca0007ffe0ff */
[----:B------:R-:W-:Y:S02]  /*2b910*/  IMAD R12, R2, R10, RZ ;  /* 0x0000000a020c7224 */ /* 0x000fe400078e02ff */
[----:B------:R-:W-:-:S04]  /*2b920*/  IMAD.MOV.U32 R2, RZ, RZ, RZ ;  /* 0x000000ffff027224 */ /* 0x000fc800078e00ff */
[----:B------:R-:W-:Y:S01]  /*2b930*/  IMAD.HI.U32 R12, R3, R12, R2 ;  /* 0x0000000c030c7227 */ /* 0x000fe200078e0002 */
[----:B------:R-:W-:Y:S02]  /*2b940*/  IABS R2, R7 ;  /* 0x0000000700027213 */ /* 0x000fe40000000000 */
[----:B------:R-:W-:-:S03]  /*2b950*/  IABS R3, R11 ;  /* 0x0000000b00037213 */ /* 0x000fc60000000000 */
[----:B------:R-:W-:-:S04]  /*2b960*/  IMAD.MOV R2, RZ, RZ, -R2 ;  /* 0x000000ffff027224 */ /* 0x000fc800078e0a02 */
        /* <DEDUP_REMOVED lines=11> */
.L_x_2942:
[----:B------:R-:W-:Y:S05]  /*2ba20*/  BSYNC B0 ;  /* 0x0000000000007941 */ /* 0x000fea0003800000 */
.L_x_2941:
[-C--:B------:R-:W-:Y:S01]  /*2ba30*/  IMAD R3, R21, R2.reuse, RZ ;  /* 0x0000000215037224 */ /* 0x080fe200078e02ff */
[----:B------:R-:W-:Y:S04]  /*2ba40*/  BSSY B0, `(.L_x_2943) ;  /* 0x0000191000007945 */ /* 0x000fe80003800000 */
        /* <DEDUP_REMOVED lines=9> */
[----:B------:R-:W-:-:S05]  /*2bae0*/  @P0 IADD3 R2, R2, 0x4f, RZ ;  /* 0x0000004f02020810 */ /* 0x000fca0007ffe0ff */
[----:B------:R-:W-:-:S05]  /*2baf0*/  @P0 IMAD.HI R2, R2, 0x66666667, RZ ;  /* 0x6666666702020827 */ /* 0x000fca00078e02ff */
[----:B------:R-:W-:-:S04]  /*2bb00*/  @P0 SHF.R.U32.HI R7, RZ, 0x1f, R2 ;  /* 0x0000001fff070819 */ /* 0x000fc80000011602 */
[----:B------:R-:W-:Y:S02]  /*2bb10*/  @P0 LEA.HI.SX32 R3, R2, R7, 0x1b ;  /* 0x0000000702030211 */ /* 0x000fe400078fdaff */
[----:B------:R-:W-:Y:S02]  /*2bb20*/  PLOP3.LUT P0, PT, PT, PT, PT, 0x80, 0x0 ;  /* 0x000000000000781c */ /* 0x000fe40003f0f070 */
[----:B------:R-:W-:-:S13]  /*2bb30*/  ISETP.GT.AND P2, PT, R3, R6, PT ;  /* 0x000000060300720c */ /* 0x000fda0003f44270 */
[----:B------:R-:W-:Y:S05]  /*2bb40*/  @!P2 BRA `(.L_x_2944) ;  /* 0x000000180000a947 */ /* 0x000fea0003800000 */
[----:B------:R-:W-:Y:S01]  /*2bb50*/  UMOV UR4, 0xffffffff ;  /* 0xffffffff00047882 */ /* 0x000fe20000000000 */
[----:B------:R-:W-:Y:S02]  /*2bb60*/  SEL R2, R32, RZ, !P1 ;  /* 0x000000ff20027207 */ /* 0x000fe40004800000 */
[----:B------:R-:W-:Y:S05]  /*2bb70*/  BRA.DIV UR4, `(.L_x_2945) ;  /* 0x0000008604387947 */ /* 0x000fea000b800000 */
[----:B------:R-:W1:Y:S02]  /*2bb80*/  S2R R7, SR_TID.X ;  /* 0x0000000000077919 */ /* 0x000e640000002100 */
[----:B-1----:R-:W-:-:S04]  /*2bb90*/  SHF.R.U32.HI R7, RZ, 0x5, R7 ;  /* 0x00000005ff077819 */ /* 0x002fc80000011607 */
[----:B------:R-:W-:-:S05]  /*2bba0*/  LOP3.LUT R7, R7, 0x3, RZ, 0xc0, !PT ;  /* 0x0000000307077812 */ /* 0x000fca00078ec0ff */
[----:B------:R1:W2:Y:S02]  /*2bbb0*/  SHFL.IDX PT, R14, R7, RZ, 0x1f ;  /* 0x00001fff070e7589 */ /* 0x0002a400000e0000 */
.L_x_3154:
[----:B--2---:R-:W-:Y:S02]  /*2bbc0*/  ISETP.NE.AND P0, PT, R14, RZ, PT ;  /* 0x000000ff0e00720c */ /* 0x004fe40003f05270 */
[----:B------:R-:W-:-:S11]  /*2bbd0*/  PLOP3.LUT P6, PT, PT, PT, PT, 0x8, 0x0 ;  /* 0x000000000000781c */ /* 0x000fd60003fce170 */
[----:B------:R-:W-:Y:S05]  /*2bbe0*/  @P0 BRA `(.L_x_2946) ;  /* 0x00000000000c0947 */ /* 0x000fea0003800000 */
[----:B------:R-:W-:-:S03]  /*2bbf0*/  UMOV UR4, 0xffffffff ;  /* 0xffffffff00047882 */ /* 0x000fc60000000000 */
[----:B------:R-:W-:Y:S05]  /*2bc00*/  BRA.DIV UR4, `(.L_x_2947) ;  /* 0x0000008604487947 */ /* 0x000fea000b800000 */
[----:B------:R-:W-:-:S13]  /*2bc10*/  ELECT P6, URZ, PT ;  /* 0x00000000003f782f */ /* 0x000fda00038c0000 */
.L_x_2946:
[----:B-1----:R-:W2:Y:S01]  /*2bc20*/  LDL R7, [R1+0x2c] ;  /* 0x00002c0001077983 */ /* 0x002ea20000100800 */
[----:B------:R-:W-:Y:S01]  /*2bc30*/  BSSY B1, `(.L_x_2948) ;  /* 0x0000008000017945 */ /* 0x000fe20003800000 */
[----:B--2---:R-:W-:-:S05]  /*2bc40*/  VIADD R7, R7, 0x1 ;  /* 0x0000000107077836 */ /* 0x004fca0000000000 */
[----:B------:R-:W-:-:S04]  /*2bc50*/  LEA.HI R8, R7, R7, RZ, 0x1 ;  /* 0x0000000707087211 */ /* 0x000fc800078f08ff */
[----:B------:R-:W-:-:S05]  /*2bc60*/  LOP3.LUT R8, R8, 0xfffffffe, RZ, 0xc0, !PT ;  /* 0xfffffffe08087812 */ /* 0x000fca00078ec0ff */
[----:B------:R-:W-:-:S05]  /*2bc70*/  IMAD.IADD R7, R7, 0x1, -R8 ;  /* 0x0000000107077824 */ /* 0x000fca00078e0a08 */
[----:B------:R-:W-:-:S04]  /*2bc80*/  SHF.L.U32 R7, R7, 0x1f, RZ ;  /* 0x0000001f07077819 */ /* 0x000fc800000006ff */
[----:B------:R-:W1:Y:S02]  /*2bc90*/  SYNCS.PHASECHK.TRANS64.TRYWAIT P0, [R16+URZ+0x38820], R7 ;  /* 0x03882007100075a7 */ /* 0x000e64000800017f */
[----:B-1----:R-:W-:Y:S05]  /*2bca0*/  @!P0 BRA `(.L_x_2949) ;  /* 0x0000008400408947 */ /* 0x002fea0003800000 */
.L_x_3157:
[----:B------:R-:W-:Y:S05]  /*2bcb0*/  BSYNC B1 ;  /* 0x0000000000017941 */ /* 0x000fea0003800000 */
.L_x_2948:
[----:B------:R-:W-:Y:S04]  /*2bcc0*/  BSSY B1, `(.L_x_2950) ;  /* 0x00000ab000017945 */ /* 0x000fe80003800000 */
[----:B------:R-:W-:Y:S05]  /*2bcd0*/  @!P6 BRA `(.L_x_2951) ;  /* 0x0000000800a4e947 */ /* 0x000fea0003800000 */
[----:B0-----:R-:W-:Y:S01]  /*2bce0*/  LEA R11, R28, R16, 0x3 ;  /* 0x000000101c0b7211 */ /* 0x001fe200078e18ff */
[----:B------:R-:W0:Y:S01]  /*2bcf0*/  S2R R8, SR_TID.X ;  /* 0x0000000000087919 */ /* 0x000e220000002100 */
[----:B------:R-:W-:Y:S01]  /*2bd00*/  SHF.L.U32 R10, R30, 0x1f, RZ ;  /* 0x0000001f1e0a7819 */ /* 0x000fe200000006ff */
[----:B------:R-:W-:Y:S03]  /*2bd10*/  BSSY B2, `(.L_x_2952) ;  /* 0x0000005000027945 */ /* 0x000fe60003800000 */
[----:B------:R-:W2:Y:S01]  /*2bd20*/  SYNCS.PHASECHK.TRANS64.TRYWAIT P0, [R11+URZ+0x388a0], R10 ;  /* 0x0388a00a0b0075a7 */ /* 0x000ea2000800017f */
[----:B0-----:R-:W-:-:S04]  /*2bd30*/  LOP3.LUT R8, R8, 0x7f, RZ, 0xc0, !PT ;  /* 0x0000007f08087812 */ /* 0x001fc800078ec0ff */
[----:B------:R-:W-:Y:S01]  /*2bd40*/  ISETP.NE.AND P1, PT, R8, RZ, PT ;  /* 0x000000ff0800720c */ /* 0x000fe20003f25270 */
[----:B--2---:R-:W-:-:S12]  /*2bd50*/  @!P0 BRA `(.L_x_2953) ;  /* 0x0000008400288947 */ /* 0x004fd80003800000 */
.L_x_3158:
[----:B------:R-:W-:Y:S05]  /*2bd60*/  BSYNC B2 ;  /* 0x0000000000027941 */ /* 0x000fea0003800000 */
.L_x_2952:
[----:B------:R-:W-:Y:S04]  /*2bd70*/  BSSY B2, `(.L_x_2954) ;  /* 0x0000009000027945 */ /* 0x000fe80003800000 */
[----:B------:R-:W-:Y:S05]  /*2bd80*/  @P1 BRA `(.L_x_2955) ;  /* 0x00000000001c1947 */ /* 0x000fea0003800000 */
[----:B------:R-:W2:Y:S01]  /*2bd90*/  S2R R8, SR_TID.X ;  /* 0x0000000000087919 */ /* 0x000ea20000002100 */
[----:B-1----:R-:W-:-:S04]  /*2bda0*/  IMAD.MOV.U32 R7, RZ, RZ, 0xa000 ;  /* 0x0000a000ff077424 */ /* 0x002fc800078e00ff */
[----:B------:R3:W-:Y:S01]  /*2bdb0*/  SYNCS.ARRIVE.TRANS64 RZ, [R11+URZ+0x38890], R7 ;  /* 0x038890070bff79a7 */ /* 0x0007e2000800003f */
[----:B--2---:R-:W-:-:S04]  /*2bdc0*/  LOP3.LUT R8, R8, 0x1f, RZ, 0xc0, !PT ;  /* 0x0000001f08087812 */ /* 0x004fc800078ec0ff */
[----:B------:R-:W-:-:S13]  /*2bdd0*/  ISETP.NE.AND P0, PT, R8, RZ, PT ;  /* 0x000000ff0800720c */ /* 0x000fda0003f05270 */
[----:B---3--:R-:W-:Y:S05]  /*2bde0*/  @!P0 BRA `(.L_x_2955) ;  /* 0x0000000000048947 */ /* 0x008fea0003800000 */
[----:B------:R-:W-:Y:S01]  /*2bdf0*/  BPT.TRAP 0x1 ;  /* 0x000000040000795c */ /* 0x000fe20000300000 */
.L_x_2955:
[----:B------:R-:W-:Y:S05]  /*2be00*/  BSYNC B2 ;  /* 0x0000000000027941 */ /* 0x000fea0003800000 */
.L_x_2954:
[----:B-1----:R-:W-:Y:S01]  /*2be10*/  IMAD.MOV.U32 R7, RZ, RZ, RZ ;  /* 0x000000ffff077224 */ /* 0x002fe200078e00ff */
[----:B------:R-:W-:Y:S01]  /*2be20*/  UIADD3 UR4, UP0, UR38, 0x570, URZ ;  /* 0x0000057026047890 */ /* 0x000fe2000ff1e03f */
[----:B------:R-:W-:Y:S01]  /*2be30*/  IMAD R8, R3, 0x50, R0 ;  /* 0x0000005003087824 */ /* 0x000fe200078e0200 */
[----:B------:R-:W-:Y:S01]  /*2be40*/  PLOP3.LUT P0, PT, PT, PT, PT, 0x80, 0x0 ;  /* 0x000000000000781c */ /* 0x000fe20003f0f070 */
[----:B------:R-:W-:Y:S01]  /*2be50*/  IMAD R9, R28, 0xa000, R16 ;  /* 0x0000a0001c097824 */ /* 0x000fe200078e0210 */
[----:B------:R-:W-:Y:S01]  /*2be60*/  R2UR UR10, R7 ;  /* 0x00000000070a72ca */ /* 0x000fe200000e0000 */
[----:B------:R-:W-:Y:S01]  /*2be70*/  VIADD R8, R8, 0xffffffb0 ;  /* 0xffffffb008087836 */ /* 0x000fe20000000000 */
[----:B------:R-:W-:Y:S01]  /*2be80*/  IADD3 R7, R11, 0x38890, RZ ;  /* 0x000388900b077810 */ /* 0x000fe20007ffe0ff */
[----:B------:R-:W-:Y:S01]  /*2be90*/  VIADD R12, R9, 0x24400 ;  /* 0x00024400090c7836 */ /* 0x000fe20000000000 */
[----:B------:R-:W-:Y:S01]  /*2bea0*/  UIADD3.X UR5, URZ, UR39, URZ, UP0, !UPT ;  /* 0x000000273f057290 */ /* 0x000fe200087fe43f */
[----:B------:R-:W-:Y:S01]  /*2beb0*/  UMOV UR6, 0x0 ;  /* 0x0000000000067882 */ /* 0x000fe20000000000 */
[----:B------:R-:W-:-:S10]  /*2bec0*/  UMOV UR7, 0x12f00000 ;  /* 0x12f0000000077882 */ /* 0x000fd40000000000 */
.L_x_2956:
        /* <DEDUP_REMOVED lines=16> */
.L_x_2957:
        /* <DEDUP_REMOVED lines=16> */
.L_x_2958:
        /* <DEDUP_REMOVED lines=16> */
.L_x_2959:
        /* <DEDUP_REMOVED lines=13> */
.L_x_3159:
[----:B------:R-:W-:Y:S05]  /*2c2a0*/  BSYNC B2 ;  /* 0x0000000000027941 */ /* 0x000fea0003800000 */
.L_x_2960:
[----:B------:R-:W-:Y:S01]  /*2c2b0*/  BSSY B2, `(.L_x_2962) ;  /* 0x000000b000027945 */ /* 0x000fe20003800000 */
[----:B------:R-:W-:Y:S01]  /*2c2c0*/  MOV R12, 0x0 ;  /* 0x00000000000c7802 */ /* 0x000fe20000000f00 */
[----:B------:R-:W-:Y:S02]  /*2c2d0*/  IMAD.MOV.U32 R13, RZ, RZ, 0x12f00000 ;  /* 0x12f00000ff0d7424 */ /* 0x000fe400078e00ff */
[----:B------:R-:W-:Y:S05]  /*2c2e0*/  @P1 BRA `(.L_x_2963) ;  /* 0x00000000001c1947 */ /* 0x000fea0003800000 */
[----:B01----:R-:W0:Y:S01]  /*2c2f0*/  S2R R10, SR_TID.X ;  /* 0x00000000000a7919 */ /* 0x003e220000002100 */
[----:B------:R-:W-:-:S04]  /*2c300*/  IMAD.MOV.U32 R7, RZ, RZ, 0xa000 ;  /* 0x0000a000ff077424 */ /* 0x000fc800078e00ff */
[----:B------:R2:W-:Y:S01]  /*2c310*/  SYNCS.ARRIVE.TRANS64 RZ, [R11+URZ+0x388b0], R7 ;  /* 0x0388b0070bff79a7 */ /* 0x0005e2000800003f */
[----:B0-----:R-:W-:-:S04]  /*2c320*/  LOP3.LUT R10, R10, 0x1f, RZ, 0xc0, !PT ;  /* 0x0000001f0a0a7812 */ /* 0x001fc800078ec0ff */
[----:B------:R-:W-:-:S13]  /*2c330*/  ISETP.NE.AND P0, PT, R10, RZ, PT ;  /* 0x000000ff0a00720c */ /* 0x000fda0003f05270 */
[----:B--2---:R-:W-:Y:S05]  /*2c340*/  @!P0 BRA `(.L_x_2963) ;  /* 0x0000000000048947 */ /* 0x004fea0003800000 */
[----:B------:R-:W-:Y:S01]  /*2c350*/  BPT.TRAP 0x1 ;  /* 0x000000040000795c */ /* 0x000fe20000300000 */
.L_x_2963:
[----:B------:R-:W-:Y:S05]  /*2c360*/  BSYNC B2 ;  /* 0x0000000000027941 */ /* 0x000fea0003800000 */
.L_x_2962:
[----:B------:R-:W-:Y:S01]  /*2c370*/  R2UR UR6, R12 ;  /* 0x000000000c0672ca */ /* 0x000fe200000e0000 */
[----:B------:R-:W-:Y:S01]  /*2c380*/  IMAD.MOV.U32 R7, RZ, RZ, RZ ;  /* 0x000000ffff077224 */ /* 0x000fe200078e00ff */
[----:B------:R-:W-:Y:S01]  /*2c390*/  R2UR UR7, R13 ;  /* 0x000000000d0772ca */ /* 0x000fe200000e0000 */
[----:B------:R-:W-:Y:S01]  /*2c3a0*/  UIADD3 UR4, UP0, UR38, 0x670, URZ ;  /* 0x0000067026047890 */ /* 0x000fe2000ff1e03f */
[----:B------:R-:W-:Y:S02]  /*2c3b0*/  PLOP3.LUT P0, PT, PT, PT, PT, 0x80, 0x0 ;  /* 0x000000000000781c */ /* 0x000fe40003f0f070 */
[----:B------:R-:W-:Y:S01]  /*2c3c0*/  R2UR UR10, R7 ;  /* 0x00000000070a72ca */ /* 0x000fe200000e0000 */
[----:B------:R-:W-:Y:S01]  /*2c3d0*/  VIADD R7, R9, 0x400 ;  /* 0x0000040009077836 */ /* 0x000fe20000000000 */
[----:B01----:R-:W-:Y:S01]  /*2c3e0*/  IADD3 R11, R11, 0x388b0, RZ ;  /* 0x000388b00b0b7810 */ /* 0x003fe20007ffe0ff */
[----:B------:R-:W-:-:S12]  /*2c3f0*/  UIADD3.X UR5, URZ, UR39, URZ, UP0, !UPT ;  /* 0x000000273f057290 */ /* 0x000fd800087fe43f */
.L_x_2964:
        /* <DEDUP_REMOVED lines=15> */
.L_x_2965:
        /* <DEDUP_REMOVED lines=15> */
.L_x_2966:
        /* <DEDUP_REMOVED lines=15> */
.L_x_2967:
        /* <DEDUP_REMOVED lines=9> */
[----:B--2---:R-:W-:Y:S05]  /*2c760*/  @P0 BRA.U.ANY `(.L_x_2967) ;  /* 0xfffffffd00d80947 */ /* 0x004fea000393ffff */
.L_x_2951:
[----:B------:R-:W-:Y:S05]  /*2c770*/  BSYNC B1 ;  /* 0x0000000000017941 */ /* 0x000fea0003800000 */
.L_x_2950:
[----:B0-----:R-:W-:Y:S01]  /*2c780*/  VIADD R11, R3, 0xfffffffe ;  /* 0xfffffffe030b7836 */ /* 0x001fe20000000000 */
        /* <DEDUP_REMOVED lines=8> */
.L_x_2986:
[----:B------:R-:W-:Y:S05]  /*2c810*/  YIELD ;  /* 0x0000000000007946 */ /* 0x000fea0003800000 */
[----:B------:R-:W-:Y:S04]  /*2c820*/  BSSY B1, `(.L_x_2968) ;  /* 0x00000aa000017945 */ /* 0x000fe80003800000 */
[----:B------:R-:W-:Y:S05]  /*2c830*/  @!P6 BRA `(.L_x_2969) ;  /* 0x0000000800a0e947 */ /* 0x000fea0003800000 */
[----:B------:R-:W-:Y:S01]  /*2c840*/  IMAD R10, R28, 0x8, R16 ;  /* 0x000000081c0a7824 */ /* 0x000fe200078e0210 */
[----:B------:R-:W-:Y:S01]  /*2c850*/  SHF.L.U32 R9, R30, 0x1f, RZ ;  /* 0x0000001f1e097819 */ /* 0x000fe200000006ff */
[----:B------:R-:W0:Y:S01]  /*2c860*/  S2R R3, SR_TID.X ;  /* 0x0000000000037919 */ /* 0x000e220000002100 */
[----:B------:R-:W-:Y:S02]  /*2c870*/  BSSY B2, `(.L_x_2970) ;  /* 0x0000005000027945 */ /* 0x000fe40003800000 */
[----:B------:R-:W2:Y:S01]  /*2c880*/  SYNCS.PHASECHK.TRANS64.TRYWAIT P1, [R10+URZ+0x388a0], R9 ;  /* 0x0388a0090a0075a7 */ /* 0x000ea2000802017f */
[----:B0-----:R-:W-:-:S04]  /*2c890*/  LOP3.LUT R3, R3, 0x7f, RZ, 0xc0, !PT ;  /* 0x0000007f03037812 */ /* 0x001fc800078ec0ff */
[----:B------:R-:W-:Y:S01]  /*2c8a0*/  ISETP.NE.AND P2, PT, R3, RZ, PT ;  /* 0x000000ff0300720c */ /* 0x000fe20003f45270 */
[----:B--2---:R-:W-:-:S12]  /*2c8b0*/  @!P1 BRA `(.L_x_2971) ;  /* 0x0000007800789947 */ /* 0x004fd80003800000 */
.L_x_3160:
[----:B------:R-:W-:Y:S05]  /*2c8c0*/  BSYNC B2 ;  /* 0x0000000000027941 */ /* 0x000fea0003800000 */
.L_x_2970:
[----:B------:R-:W-:Y:S04]  /*2c8d0*/  BSSY B2, `(.L_x_2972) ;  /* 0x0000009000027945 */ /* 0x000fe80003800000 */
[----:B------:R-:W-:Y:S05]  /*2c8e0*/  @P2 BRA `(.L_x_2973) ;  /* 0x00000000001c2947 */ /* 0x000fea0003800000 */
[----:B-1----:R-:W1:Y:S01]  /*2c8f0*/  S2R R7, SR_TID.X ;  /* 0x0000000000077919 */ /* 0x002e620000002100 */
[----:B------:R-:W-:-:S04]  /*2c900*/  MOV R3, 0xa000 ;  /* 0x0000a00000037802 */ /* 0x000fc80000000f00 */
[----:B------:R2:W-:Y:S01]  /*2c910*/  SYNCS.ARRIVE.TRANS64 RZ, [R10+URZ+0x38890], R3 ;  /* 0x038890030aff79a7 */ /* 0x0005e2000800003f */
[----:B-1----:R-:W-:-:S04]  /*2c920*/  LOP3.LUT R7, R7, 0x1f, RZ, 0xc0, !PT ;  /* 0x0000001f07077812 */ /* 0x002fc800078ec0ff */
[----:B------:R-:W-:-:S13]  /*2c930*/  ISETP.NE.AND P1, PT, R7, RZ, PT ;  /* 0x000000ff0700720c */ /* 0x000fda0003f25270 */
[----:B--2---:R-:W-:Y:S05]  /*2c940*/  @!P1 BRA `(.L_x_2973) ;  /* 0x0000000000049947 */ /* 0x004fea0003800000 */
[----:B------:R-:W-:Y:S01]  /*2c950*/  BPT.TRAP 0x1 ;  /* 0x000000040000795c */ /* 0x000fe20000300000 */
.L_x_2973:
[----:B------:R-:W-:Y:S05]  /*2c960*/  BSYNC B2 ;  /* 0x0000000000027941 */ /* 0x000fea0003800000 */
.L_x_2972:
[----:B------:R-:W-:Y:S01]  /*2c970*/  IMAD.MOV.U32 R14, RZ, RZ, RZ ;  /* 0x000000ffff0e7224 */ /* 0x000fe200078e00ff */
[----:B------:R-:W-:Y:S01]  /*2c980*/  UIADD3 UR4, UP0, UR38, 0x570, URZ ;  /* 0x0000057026047890 */ /* 0x000fe2000ff1e03f */
[----:B------:R-:W-:Y:S01]  /*2c990*/  IMAD R8, R28, 0xa000, R16 ;  /* 0x0000a0001c087824 */ /* 0x000fe200078e0210 */
[----:B------:R-:W-:Y:S01]  /*2c9a0*/  PLOP3.LUT P1, PT, PT, PT, PT, 0x80, 0x0 ;  /* 0x000000000000781c */ /* 0x000fe20003f2f070 */
[----:B-1----:R-:W-:Y:S01]  /*2c9b0*/  IMAD R7, R11, 0x50, R0 ;  /* 0x000000500b077824 */ /* 0x002fe200078e0200 */
[----:B------:R-:W-:Y:S01]  /*2c9c0*/  R2UR UR10, R14 ;  /* 0x000000000e0a72ca */ /* 0x000fe200000e0000 */
[----:B------:R-:W-:Y:S01]  /*2c9d0*/  VIADD R3, R10, 0x38890 ;  /* 0x000388900a037836 */ /* 0x000fe20000000000 */
[----:B------:R-:W-:Y:S01]  /*2c9e0*/  UIADD3.X UR5, URZ, UR39, URZ, UP0, !UPT ;  /* 0x000000273f057290 */ /* 0x000fe200087fe43f */
[----:B------:R-:W-:Y:S01]  /*2c9f0*/  VIADD R12, R8, 0x24400 ;  /* 0x00024400080c7836 */ /* 0x000fe20000000000 */
[----:B------:R-:W-:Y:S01]  /*2ca00*/  UMOV UR6, 0x0 ;  /* 0x0000000000067882 */ /* 0x000fe20000000000 */
[----:B------:R-:W-:-:S10]  /*2ca10*/  UMOV UR7, 0x12f00000 ;  /* 0x12f0000000077882 */ /* 0x000fd40000000000 */
.L_x_2974:
        /* <DEDUP_REMOVED lines=11> */
[----:B------:R-:W-:Y:S01]  /*2cad0*/  UMOV UR6, 0x0 ;  /* 0x0000000000067882 */ /* 0x000fe20000000000 */
[----:B------:R-:W-:Y:S01]  /*2cae0*/  PLOP3.LUT P1, PT, PT, PT, PT, 0x80, 0x0 ;  /* 0x000000000000781c */ /* 0x000fe20003f2f070 */
[----:B------:R-:W-:Y:S01]  /*2caf0*/  UMOV UR7, 0x12f00000 ;  /* 0x12f0000000077882 */ /* 0x000fe20000000000 */
[----:B------:R-:W-:Y:S01]  /*2cb00*/  R2UR UR10, R12 ;  /* 0x000000000c0a72ca */ /* 0x000fe200000e0000 */
[----:B------:R-:W-:-:S14]  /*2cb10*/  VIADD R12, R8, 0x26c00 ;  /* 0x00026c00080c7836 */ /* 0x000fdc0000000000 */
.L_x_2975:
        /* <DEDUP_REMOVED lines=16> */
.L_x_2976:
        /* <DEDUP_REMOVED lines=16> */
.L_x_2977:
        /* <DEDUP_REMOVED lines=13> */
.L_x_3161:
[----:B------:R-:W-:Y:S05]  /*2cdf0*/  BSYNC B2 ;  /* 0x0000000000027941 */ /* 0x000fea0003800000 */
.L_x_2978:
[----:B------:R-:W-:Y:S01]  /*2ce00*/  BSSY B2, `(.L_x_2980) ;  /* 0x000000b000027945 */ /* 0x000fe20003800000 */
[----:B------:R-:W-:Y:S02]  /*2ce10*/  IMAD.MOV.U32 R12, RZ, RZ, 0x0 ;  /* 0x00000000ff0c7424 */ /* 0x000fe400078e00ff */
[----:B------:R-:W-:Y:S01]  /*2ce20*/  IMAD.MOV.U32 R13, RZ, RZ, 0x12f00000 ;  /* 0x12f00000ff0d7424 */ /* 0x000fe200078e00ff */
[----:B------:R-:W-:Y:S06]  /*2ce30*/  @P2 BRA `(.L_x_2981) ;  /* 0x00000000001c2947 */ /* 0x000fec0003800000 */
[----:B01----:R-:W0:Y:S01]  /*2ce40*/  S2R R9, SR_TID.X ;  /* 0x0000000000097919 */ /* 0x003e220000002100 */
[----:B------:R-:W-:-:S04]  /*2ce50*/  MOV R3, 0xa000 ;  /* 0x0000a00000037802 */ /* 0x000fc80000000f00 */
[----:B------:R2:W-:Y:S01]  /*2ce60*/  SYNCS.ARRIVE.TRANS64 RZ, [R10+URZ+0x388b0], R3 ;  /* 0x0388b0030aff79a7 */ /* 0x0005e2000800003f */
[----:B0-----:R-:W-:-:S04]  /*2ce70*/  LOP3.LUT R9, R9, 0x1f, RZ, 0xc0, !PT ;  /* 0x0000001f09097812 */ /* 0x001fc800078ec0ff */
[----:B------:R-:W-:-:S13]  /*2ce80*/  ISETP.NE.AND P1, PT, R9, RZ, PT ;  /* 0x000000ff0900720c */ /* 0x000fda0003f25270 */
[----:B--2---:R-:W-:Y:S05]  /*2ce90*/  @!P1 BRA `(.L_x_2981) ;  /* 0x0000000000049947 */ /* 0x004fea0003800000 */
[----:B------:R-:W-:Y:S01]  /*2cea0*/  BPT.TRAP 0x1 ;  /* 0x000000040000795c */ /* 0x000fe20000300000 */
.L_x_2981:
[----:B------:R-:W-:Y:S05]  /*2ceb0*/  BSYNC B2 ;  /* 0x0000000000027941 */ /* 0x000fea0003800000 */
.L_x_2980:
[----:B------:R-:W-:Y:S01]  /*2cec0*/  R2UR UR10, R14 ;  /* 0x000000000e0a72ca */ /* 0x000fe200000e0000 */
[----:B------:R-:W-:Y:S01]  /*2ced0*/  UIADD3 UR4, UP0, UR38, 0x670, URZ ;  /* 0x0000067026047890 */ /* 0x000fe2000ff1e03f */
[----:B------:R-:W-:Y:S01]  /*2cee0*/  R2UR UR6, R12 ;  /* 0x000000000c0672ca */ /* 0x000fe200000e0000 */
[----:B01----:R-:W-:Y:S01]  /*2cef0*/  VIADD R10, R10, 0x388b0 ;  /* 0x000388b00a0a7836 */ /* 0x003fe20000000000 */
[----:B------:R-:W-:Y:S01]  /*2cf00*/  R2UR UR7, R13 ;  /* 0x000000000d0772ca */ /* 0x000fe200000e0000 */
[----:B------:R-:W-:Y:S01]  /*2cf10*/  VIADD R3, R8, 0x400 ;  /* 0x0000040008037836 */ /* 0x000fe20000000000 */
[----:B------:R-:W-:Y:S01]  /*2cf20*/  PLOP3.LUT P1, PT, PT, PT, PT, 0x80, 0x0 ;  /* 0x000000000000781c */ /* 0x000fe20003f2f070 */
[----:B------:R-:W-:-:S12]  /*2cf30*/  UIADD3.X UR5, URZ, UR39, URZ, UP0, !UPT ;  /* 0x000000273f057290 */ /* 0x000fd800087fe43f */
.L_x_2982:
        /* <DEDUP_REMOVED lines=11> */
[----:B------:R-:W-:Y:S02]  /*2cff0*/  R2UR UR6, R12 ;  /* 0x000000000c0672ca */ /* 0x000fe400000e0000 */
[----:B------:R-:W-:Y:S02]  /*2d000*/  R2UR UR7, R13 ;  /* 0x000000000d0772ca */ /* 0x000fe400000e0000 */
[----:B------:R-:W-:Y:S02]  /*2d010*/  R2UR UR10, R9 ;  /* 0x00000000090a72ca */ /* 0x000fe400000e0000 */
[----:B------:R-:W-:Y:S02]  /*2d020*/  PLOP3.LUT P1, PT, PT, PT, PT, 0x80, 0x0 ;  /* 0x000000000000781c */ /* 0x000fe40003f2f070 */
[----:B------:R-:W-:-:S11]  /*2d030*/  IADD3 R3, R8, 0x2c00, RZ ;  /* 0x00002c0008037810 */ /* 0x000fd60007ffe0ff */
.L_x_2983:
        /* <DEDUP_REMOVED lines=15> */
.L_x_2984:
        /* <DEDUP_REMOVED lines=15> */
.L_x_2985:
        /* <DEDUP_REMOVED lines=10> */
.L_x_2969:
[----:B------:R-:W-:Y:S05]  /*2d2c0*/  BSYNC B1 ;  /* 0x0000000000017941 */ /* 0x000fea0003800000 */
.L_x_2968:
[C---:B------:R-:W-:Y:S01]  /*2d2d0*/  ISETP.GT.AND P2, PT, R11.reuse, R6, PT ;  /* 0x000000060b00720c */ /* 0x040fe20003f44270 */
[----:B------:R-:W-:Y:S01]  /*2d2e0*/  VIADD R28, R28, 0x1 ;  /* 0x000000011c1c7836 */ /* 0x000fe20000000000 */
[----:B------:R-:W-:-:S04]  /*2d2f0*/  IADD3 R11, R11, -0x1, RZ ;  /* 0xffffffff0b0b7810 */ /* 0x000fc80007ffe0ff */
[----:B------:R-:W-:-:S04]  /*2d300*/  ISETP.NE.AND P1, PT, R28, 0x2, PT ;  /* 0x000000021c00780c */ /* 0x000fc80003f25270 */
[----:B------:R-:W-:Y:S02]  /*2d310*/  SEL R3, RZ, 0x1, P1 ;  /* 0x00000001ff037807 */ /* 0x000fe40000800000 */
[----:B------:R-:W-:Y:S02]  /*2d320*/  SEL R28, R28, RZ, P1 ;  /* 0x000000ff1c1c7207 */ /* 0x000fe40000800000 */
[----:B------:R-:W-:Y:S01]  /*2d330*/  LOP3.LUT R30, R30, R3, RZ, 0x3c, !PT ;  /* 0x000000031e1e7212 */ /* 0x000fe200078e3cff */
[----:B------:R-:W-:Y:S06]  /*2d340*/  @P2 BRA `(.L_x_2986) ;  /* 0xfffffff400302947 */ /* 0x000fec000383ffff */
.L_x_2944:
[----:B------:R-:W-:Y:S05]  /*2d350*/  BSYNC B0 ;  /* 0x0000000000007941 */ /* 0x000fea0003800000 */
.L_x_2943:
[----:B------:R-:W2:Y:S01]  /*2d360*/  LDC R0, c[0x0][0x448] ;  /* 0x00011200ff007b82 */ /* 0x000ea20000000800 */
[----:B------:R-:W-:Y:S01]  /*2d370*/  LEA R2, R25, 0x7f, 0x7 ;  /* 0x0000007f19027811 */ /* 0x000fe200078e38ff */
[----:B------:R-:W-:Y:S06]  /*2d380*/  @!P0 WARPSYNC.ALL ;  /* 0x0000000000008948 */ /* 0x000fec0003800000 */
[----:B------:R-:W-:Y:S01]  /*2d390*/  @!P0 BAR.SYNC.DEFER_BLOCKING 0xc, 0x180 ;  /* 0x0306000000008b1d */ /* 0x000fe20000010000 */
[----:B------:R-:W-:-:S05]  /*2d3a0*/  ISETP.NE.AND P2, PT, R4, RZ, PT ;  /* 0x000000ff0400720c */ /* 0x000fca0003f45270 */
[----:B------:R-:W-:Y:S08]  /*2d3b0*/  BSSY B0, `(.L_x_2987) ;  /* 0x0000029000007945 */ /* 0x000ff00003800000 */
[----:B------:R-:W3:Y:S01]  /*2d3c0*/  @!P2 LDC R4, c[0x0][0x9f0] ;  /* 0x00027c00ff04ab82 */ /* 0x000ee20000000800 */
[----:B--2---:R-:W-:-:S13]  /*2d3d0*/  ISETP.NE.AND P1, PT, R0, 0x1, PT ;  /* 0x000000010000780c */ /* 0x004fda0003f25270 */
[----:B------:R-:W2:Y:S08]  /*2d3e0*/  @P1 LDC R3, c[0x0][0x44c] ;  /* 0x00011300ff031b82 */ /* 0x000eb00000000800 */
[----:B------:R-:W4:Y:S01]  /*2d3f0*/  @P1 LDC R0, c[0x0][0x450] ;  /* 0x00011400ff001b82 */ /* 0x000f220000000800 */
[----:B--2---:R-:W-:-:S05]  /*2d400*/  @P1 IMAD.HI.U32 R3, R2, R3, RZ ;  /* 0x0000000302031227 */ /* 0x004fca00078e00ff */
[----:B----4-:R-:W-:Y:S01]  /*2d410*/  @P1 SHF.R.U32.HI R2, RZ, R0, R3 ;  /* 0x00000000ff021219 */ /* 0x010fe20000011603 */
[----:B------:R-:W-:-:S04]  /*2d420*/  IMAD.MOV.U32 R0, RZ, RZ, RZ ;  /* 0x000000ffff007224 */ /* 0x000fc800078e00ff */
[----:B------:R-:W-:-:S04]  /*2d430*/  IMAD.IADD R2, R5, 0x1, R2 ;  /* 0x0000000105027824 */ /* 0x000fc800078e0202 */
[----:B------:R-:W-:-:S05]  /*2d440*/  IMAD.HI R2, R2, 0x66666667, RZ ;  /* 0x6666666702027827 */ /* 0x000fca00078e02ff */
[----:B------:R-:W-:-:S04]  /*2d450*/  SHF.R.U32.HI R3, RZ, 0x1f, R2 ;  /* 0x0000001fff037819 */ /* 0x000fc80000011602 */
[----:B------:R-:W-:-:S04]  /*2d460*/  LEA.HI.SX32 R3, R2, R3, 0x1b ;  /* 0x0000000302037211 */ /* 0x000fc800078fdaff */
[----:B------:R-:W-:-:S04]  /*2d470*/  VIMNMX R20, R20, R3, PT ;  /* 0x0000000314147248 */ /* 0x000fc80003fe0100 */
[----:B------:R-:W-:-:S13]  /*2d480*/  ISETP.GE.AND P1, PT, R20, 0x1, PT ;  /* 0x000000011400780c */ /* 0x000fda0003f26270 */
[----:B---3--:R-:W-:Y:S05]  /*2d490*/  @!P1 BRA `(.L_x_2988) ;  /* 0x0000000000689947 */ /* 0x008fea0003800000 */
[-C--:B------:R-:W-:Y:S02]  /*2d4a0*/  IABS R0, R4.reuse ;  /* 0x0000000400007213 */ /* 0x080fe40000000000 */
[----:B------:R-:W-:Y:S02]  /*2d4b0*/  IABS R6, R4 ;  /* 0x0000000400067213 */ /* 0x000fe40000000000 */
[----:B-1----:R-:W1:Y:S03]  /*2d4c0*/  I2F.RP R7, R0 ;  /* 0x0000000000077306 */ /* 0x002e660000209400 */
[----:B------:R-:W-:-:S05]  /*2d4d0*/  IMAD.MOV R6, RZ, RZ, -R6 ;  /* 0x000000ffff067224 */ /* 0x000fca00078e0a06 */
[----:B-1----:R-:W1:Y:S02]  /*2d4e0*/  MUFU.RCP R7, R7 ;  /* 0x0000000700077308 */ /* 0x002e640000001000 */
[----:B-1----:R-:W-:-:S06]  /*2d4f0*/  VIADD R8, R7, 0xffffffe ;  /* 0x0ffffffe07087836 */ /* 0x002fcc0000000000 */
[----:B------:R-:W1:Y:S02]  /*2d500*/  F2I.FTZ.U32.TRUNC.NTZ R3, R8 ;  /* 0x0000000800037305 */ /* 0x000e64000021f000 */
[----:B-1----:R-:W-:-:S05]  /*2d510*/  IADD3 R2, RZ, -R3, RZ ;  /* 0x80000003ff027210 */ /* 0x002fca0007ffe0ff */
        /* <DEDUP_REMOVED lines=10> */
[----:B------:R-:W-:Y:S01]  /*2d5c0*/  @!P1 IMAD.IADD R2, R2, 0x1, -R0 ;  /* 0x0000000102029824 */ /* 0x000fe200078e0a00 */
[----:B------:R-:W-:Y:S02]  /*2d5d0*/  @!P1 IADD3 R5, R5, 0x1, RZ ;  /* 0x0000000105059810 */ /* 0x000fe40007ffe0ff */
[----:B------:R-:W-:Y:S02]  /*2d5e0*/  ISETP.NE.AND P1, PT, R4, RZ, PT ;  /* 0x000000ff0400720c */ /* 0x000fe40003f25270 */
[----:B------:R-:W-:-:S13]  /*2d5f0*/  ISETP.GE.U32.AND P0, PT, R2, R0, PT ;  /* 0x000000000200720c */ /* 0x000fda0003f06070 */
[----:B------:R-:W-:-:S04]  /*2d600*/  @P0 VIADD R5, R5, 0x1 ;  /* 0x0000000105050836 */ /* 0x000fc80000000000 */
[----:B------:R-:W-:-:S04]  /*2d610*/  IMAD.MOV.U32 R0, RZ, RZ, R5 ;  /* 0x000000ffff007224 */ /* 0x000fc800078e0005 */
[----:B------:R-:W-:Y:S01]  /*2d620*/  @!P2 IMAD.MOV R0, RZ, RZ, -R0 ;  /* 0x000000ffff00a224 */ /* 0x000fe200078e0a00 */
[----:B------:R-:W-:-:S07]  /*2d630*/  @!P1 LOP3.LUT R0, RZ, R4, RZ, 0x33, !PT ;  /* 0x00000004ff009212 */ /* 0x000fce00078e33ff */
.L_x_2988:
[----:B------:R-:W-:Y:S05]  /*2d640*/  BSYNC B0 ;  /* 0x0000000000007941 */ /* 0x000fea0003800000 */
.L_x_2987:
[-C--:B------:R-:W-:Y:S01]  /*2d650*/  IMAD R3, R21, R0.reuse, RZ ;  /* 0x0000000015037224 */ /* 0x080fe200078e02ff */
[----:B------:R-:W-:Y:S04]  /*2d660*/  BSSY B7, `(.L_x_2989) ;  /* 0x0000392000077945 */ /* 0x000fe80003800000 */
[----:B------:R-:W-:Y:S01]  /*2d670*/  VIADDMNMX R2, R3, R0, R20, PT ;  /* 0x0000000003027246 */ /* 0x000fe20003800114 */
[----:B------:R2:W-:Y:S03]  /*2d680*/  STL [R1+0xc], R3 ;  /* 0x00000c0301007387 */ /* 0x0005e60000100800 */
[----:B------:R-:W-:Y:S01]  /*2d690*/  ISETP.GT.AND P0, PT, R2, R3, PT ;  /* 0x000000030200720c */ /* 0x000fe20003f04270 */
[----:B------:R2:W-:-:S12]  /*2d6a0*/  STL [R1+0x28], R2 ;  /* 0x0000280201007387 */ /* 0x0005d80000100800 */
[----:B--2---:R-:W-:Y:S05]  /*2d6b0*/  @P0 BRA `(.L_x_2990) ;  /* 0x0000000000480947 */ /* 0x004fea0003800000 */
[----:B------:R-:W2:Y:S02]  /*2d6c0*/  S2R R2, SR_TID.X ;  /* 0x0000000000027919 */ /* 0x000ea40000002100 */
[----:B--2---:R-:W-:-:S04]  /*2d6d0*/  LOP3.LUT R2, R2, 0x7f, RZ, 0xc0, !PT ;  /* 0x0000007f02027812 */ /* 0x004fc800078ec0ff */
[----:B------:R-:W-:-:S13]  /*2d6e0*/  ISETP.NE.AND P0, PT, R2, RZ, PT ;  /* 0x000000ff0200720c */ /* 0x000fda0003f05270 */
[----:B------:R-:W-:Y:S05]  /*2d6f0*/  @P0 BRA `(.L_x_2991) ;  /* 0x0000003800200947 */ /* 0x000fea0003800000 */
[----:B------:R-:W2:Y:S01]  /*2d700*/  S2R R5, SR_LANEID ;  /* 0x0000000000057919 */ /* 0x000ea20000000000 */
[----:B------:R-:W-:Y:S01]  /*2d710*/  VOTEU.ANY UR4, UPT, PT ;  /* 0x0000000000047886 */ /* 0x000fe200038e0100 */
[----:B------:R-:W3:Y:S01]  /*2d720*/  LDC.64 R2, c[0x0][0xc60] ;  /* 0x00031800ff027b82 */ /* 0x000ee20000000a00 */
[----:B------:R-:W2:Y:S01]  /*2d730*/  FLO.U32 R0, UR4 ;  /* 0x0000000400007d00 */ /* 0x000ea200080e0000 */
[----:B------:R-:W-:Y:S01]  /*2d740*/  ULDC.64 UR6, c[0x0][0x208] ;  /* 0x0000820000067ab9 */ /* 0x000fe20000000a00 */
[----:B--2---:R-:W-:-:S06]  /*2d750*/  ISETP.EQ.U32.AND P0, PT, R0, R5, PT ;  /* 0x000000050000720c */ /* 0x004fcc0003f02070 */
[----:B------:R-:W3:Y:S07]  /*2d760*/  POPC R5, UR4 ;  /* 0x0000000400057d09 */ /* 0x000eee0008000000 */
[----:B---3--:R-:W2:Y:S01]  /*2d770*/  @P0 ATOMG.E.ADD.STRONG.GPU PT, R3, desc[UR6][R2.64], R5 ;  /* 0x00000005020309a8 */ /* 0x008ea200081ee1c6 */
[----:B------:R-:W3:Y:S02]  /*2d780*/  S2R R4, SR_LTMASK ;  /* 0x0000000000047919 */ /* 0x000ee40000003900 */
[----:B---3--:R-:W-:-:S04]  /*2d790*/  LOP3.LUT R4, R4, UR4, RZ, 0xc0, !PT ;  /* 0x0000000404047c12 */ /* 0x008fc8000f8ec0ff */
[----:B-1----:R-:W1:Y:S01]  /*2d7a0*/  POPC R7, R4 ;  /* 0x0000000400077309 */ /* 0x002e620000000000 */
[----:B--2---:R-:W1:Y:S02]  /*2d7b0*/  SHFL.IDX PT, R0, R3, R0, 0x1f ;  /* 0x00001f0003007589 */ /* 0x004e6400000e0000 */
[----:B-1----:R-:W-:Y:S01]  /*2d7c0*/  IADD3 R24, R0, UR36, R7 ;  /* 0x0000002400187c10 */ /* 0x002fe2000fffe007 */
[----:B------:R-:W-:Y:S06]  /*2d7d0*/  BRA `(.L_x_2991) ;  /* 0x0000003400e87947 */ /* 0x000fec0003800000 */
.L_x_2990:
        /* <DEDUP_REMOVED lines=8> */
[----:B------:R-:W-:Y:S01]  /*2d860*/  IMAD.U32 R4, RZ, RZ, UR6 ;  /* 0x00000006ff047e24 */ /* 0x000fe2000f8e00ff */
[----:B-1----:R-:W-:Y:S01]  /*2d870*/  MOV R7, UR9 ;  /* 0x0000000900077c02 */ /* 0x002fe20008000f00 */
[----:B------:R-:W1:Y:S01]  /*2d880*/  LDC.64 R2, c[0x4][R2] ;  /* 0x0100000002027b82 */ /* 0x000e620000000a00 */
[----:B------:R-:W-:Y:S01]  /*2d890*/  IMAD.U32 R5, RZ, RZ, UR7 ;  /* 0x00000007ff057e24 */ /* 0x000fe2000f8e00ff */
[----:B------:R-:W-:Y:S01]  /*2d8a0*/  MOV R12, 0x1 ;  /* 0x00000001000c7802 */ /* 0x000fe20000000f00 */
[----:B------:R-:W-:Y:S02]  /*2d8b0*/  IMAD.U32 R6, RZ, RZ, UR8 ;  /* 0x00000008ff067e24 */ /* 0x000fe4000f8e00ff */
[----:B------:R-:W-:-:S02]  /*2d8c0*/  IMAD.U32 R10, RZ, RZ, UR4 ;  /* 0x00000004ff0a7e24 */ /* 0x000fc4000f8e00ff */
[----:B0-----:R-:W-:Y:S02]  /*2d8d0*/  IMAD.U32 R11, RZ, RZ, UR5 ;  /* 0x00000005ff0b7e24 */ /* 0x001fe4000f8e00ff */
[----:B------:R-:W-:Y:S02]  /*2d8e0*/  IMAD.MOV.U32 R8, RZ, RZ, 0x70 ;  /* 0x00000070ff087424 */ /* 0x000fe400078e00ff */
[----:B------:R-:W-:-:S07]  /*2d8f0*/  IMAD.MOV.U32 R13, RZ, RZ, RZ ;  /* 0x000000ffff0d7224 */ /* 0x000fce00078e00ff */
[----:B------:R-:W-:-:S07]  /*2d900*/  LEPC R20, `(.L_x_2993) ;  /* 0x000000001014794e */ /* 0x000fce0000000000 */
[----:B-1----:R-:W-:Y:S05]  /*2d910*/  CALL.ABS.NOINC R2 ;  /* 0x0000000002007343 */ /* 0x002fea0003c00000 */
.L_x_2993:
[----:B------:R-:W-:Y:S05]  /*2d920*/  BSYNC B6 ;  /* 0x0000000000067941 */ /* 0x000fea0003800000 */
.L_x_2992:
        /* <DEDUP_REMOVED lines=8> */
[----:B------:R2:W3:Y:S01]  /*2d9b0*/  LDC.64 R2, c[0x4][R22] ;  /* 0x0100000016027b82 */ /* 0x0004e20000000a00 */
[----:B------:R-:W-:Y:S01]  /*2d9c0*/  IMAD.U32 R4, RZ, RZ, UR6 ;  /* 0x00000006ff047e24 */ /* 0x000fe2000f8e00ff */
[----:B------:R-:W-:Y:S01]  /*2d9d0*/  MOV R5, UR7 ;  /* 0x0000000700057c02 */ /* 0x000fe20008000f00 */
[----:B------:R-:W-:Y:S01]  /*2d9e0*/  IMAD.U32 R6, RZ, RZ, UR8 ;  /* 0x00000008ff067e24 */ /* 0x000fe2000f8e00ff */
[----:B0-----:R-:W-:Y:S01]  /*2d9f0*/  MOV R11, UR5 ;  /* 0x00000005000b7c02 */ /* 0x001fe20008000f00 */
[----:B-1----:R-:W-:Y:S02]  /*2da00*/  IMAD.U32 R7, RZ, RZ, UR9 ;  /* 0x00000009ff077e24 */ /* 0x002fe4000f8e00ff */
[----:B------:R-:W-:-:S02]  /*2da10*/  IMAD.U32 R10, RZ, RZ, UR4 ;  /* 0x00000004ff0a7e24 */ /* 0x000fc4000f8e00ff */
[----:B------:R-:W-:Y:S02]  /*2da20*/  IMAD.MOV.U32 R8, RZ, RZ, 0x70 ;  /* 0x00000070ff087424 */ /* 0x000fe400078e00ff */
[----:B------:R-:W-:Y:S02]  /*2da30*/  IMAD.MOV.U32 R12, RZ, RZ, 0x1 ;  /* 0x00000001ff0c7424 */ /* 0x000fe400078e00ff */
[----:B--2---:R-:W-:-:S07]  /*2da40*/  IMAD.MOV.U32 R13, RZ, RZ, RZ ;  /* 0x000000ffff0d7224 */ /* 0x004fce00078e00ff */
[----:B------:R-:W-:-:S07]  /*2da50*/  LEPC R20, `(.L_x_2996) ;  /* 0x000000001014794e */ /* 0x000fce0000000000 */
[----:B---3--:R-:W-:Y:S05]  /*2da60*/  CALL.ABS.NOINC R2 ;  /* 0x0000000002007343 */ /* 0x008fea0003c00000 */
.L_x_2996:
[----:B------:R0:W1:Y:S01]  /*2da70*/  LDC.64 R2, c[0x4][R22] ;  /* 0x0100000016027b82 */ /* 0x0000620000000a00 */
[----:B------:R-:W-:Y:S01]  /*2da80*/  ULDC.64 UR4, c[0x4][0x138] ;  /* 0x01004e0000047ab9 */ /* 0x000fe20000000a00 */
[----:B------:R-:W-:Y:S01]  /*2da90*/  ULDC.64 UR6, c[0x4][0x140] ;  /* 0x0100500000067ab9 */ /* 0x000fe20000000a00 */
[----:B------:R-:W-:Y:S01]  /*2daa0*/  ULDC.64 UR8, c[0x4][0xa8] ;  /* 0x01002a0000087ab9 */ /* 0x000fe20000000a00 */
[----:B------:R-:W-:Y:S01]  /*2dab0*/  MOV R4, UR4 ;  /* 0x0000000400047c02 */ /* 0x000fe20008000f00 */
[----:B------:R-:W-:Y:S01]  /*2dac0*/  IMAD.U32 R5, RZ, RZ, UR5 ;  /* 0x00000005ff057e24 */ /* 0x000fe2000f8e00ff */
[----:B------:R-:W-:Y:S01]  /*2dad0*/  MOV R10, UR8 ;  /* 0x00000008000a7c02 */ /* 0x000fe20008000f00 */
[----:B------:R-:W-:Y:S01]  /*2dae0*/  IMAD.U32 R6, RZ, RZ, UR6 ;  /* 0x00000006ff067e24 */ /* 0x000fe2000f8e00ff */
[----:B------:R-:W-:Y:S01]  /*2daf0*/  MOV R13, RZ ;  /* 0x000000ff000d7202 */ /* 0x000fe20000000f00 */
[----:B------:R-:W-:Y:S02]  /*2db00*/  IMAD.U32 R7, RZ, RZ, UR7 ;  /* 0x00000007ff077e24 */ /* 0x000fe4000f8e00ff */
[----:B------:R-:W-:-:S02]  /*2db10*/  IMAD.U32 R11, RZ, RZ, UR9 ;  /* 0x00000009ff0b7e24 */ /* 0x000fc4000f8e00ff */
[----:B------:R-:W-:Y:S02]  /*2db20*/  IMAD.MOV.U32 R8, RZ, RZ, 0x70 ;  /* 0x00000070ff087424 */ /* 0x000fe400078e00ff */
[----:B0-----:R-:W-:-:S07]  /*2db30*/  IMAD.MOV.U32 R12, RZ, RZ, 0x1 ;  /* 0x00000001ff0c7424 */ /* 0x001fce00078e00ff */
[----:B------:R-:W-:-:S07]  /*2db40*/  LEPC R20, `(.L_x_2995) ;  /* 0x000000001014794e */ /* 0x000fce0000000000 */
[----:B-1----:R-:W-:Y:S05]  /*2db50*/  CALL.ABS.NOINC R2 ;  /* 0x0000000002007343 */ /* 0x002fea0003c00000 */
.L_x_2995:
[----:B------:R-:W-:Y:S05]  /*2db60*/  BSYNC B6 ;  /* 0x0000000000067941 */ /* 0x000fea0003800000 */
.L_x_2994:
[----:B------:R-:W2:Y:S01]  /*2db70*/  LDL R22, [R1+0x28] ;  /* 0x0000280001167983 */ /* 0x000ea20000100800 */
[----:B------:R-:W-:-:S03]  /*2db80*/  ULDC.64 UR4, c[0x0][0x9f8] ;  /* 0x00027e0000047ab9 */ /* 0x000fc60000000a00 */
[----:B-1----:R-:W3:Y:S01]  /*2db90*/  LDL R7, [R1+0x8] ;  /* 0x0000080001077983 */ /* 0x002ee20000100800 */
        /* <DEDUP_REMOVED lines=25> */
[----:B------:R-:W-:Y:S01]  /*2dd30*/  ISETP.GT.U32.OR P0, PT, R20, 0x4f, P0 ;  /* 0x0000004f1400780c */ /* 0x000fe20000704470 */
[----:B----4-:R-:W-:-:S04]  /*2dd40*/  IMAD.IADD R5, R5, 0x1, R21 ;  /* 0x0000000105057824 */ /* 0x010fc800078e0215 */
[----:B0-----:R-:W-:-:S08]  /*2dd50*/  @P1 IMAD.HI.U32 R7, R5, R4, RZ ;  /* 0x0000000405071227 */ /* 0x001fd000078e00ff */
[----:B------:R-:W0:Y:S01]  /*2dd60*/  @!P0 LDC.64 R2, c[0x0][0x428] ;  /* 0x00010a00ff028b82 */ /* 0x000e220000000a00 */
[----:B------:R-:W-:Y:S02]  /*2dd70*/  MOV R4, R5 ;  /* 0x0000000500047202 */ /* 0x000fe40000000f00 */
[----:B-1----:R-:W-:Y:S02]  /*2dd80*/  @P1 SHF.R.U32.HI R4, RZ, R6, R7 ;  /* 0x00000006ff041219 */ /* 0x002fe40000011607 */
[----:B------:R-:W-:-:S03]  /*2dd90*/  SHF.R.S32.HI R8, RZ, 0x1f, R32 ;  /* 0x0000001fff087819 */ /* 0x000fc60000011420 */
[----:B------:R-:W-:-:S04]  /*2dda0*/  IMAD.MOV R6, RZ, RZ, -R4 ;  /* 0x000000ffff067224 */ /* 0x000fc800078e0a04 */
[----:B------:R-:W-:Y:S01]  /*2ddb0*/  IMAD R0, R0, R6, R5 ;  /* 0x0000000600007224 */ /* 0x000fe200078e0205 */
[--C-:B------:R-:W-:Y:S01]  /*2ddc0*/  @!P0 SHF.R.S32.HI R5, RZ, 0x1f, R4.reuse ;  /* 0x0000001fff058819 */ /* 0x100fe20000011404 */
[-C--:B0-----:R-:W-:Y:S02]  /*2ddd0*/  @!P0 IMAD R6, R8, R2.reuse, RZ ;  /* 0x0000000208068224 */ /* 0x081fe400078e02ff */
[----:B------:R-:W-:-:S04]  /*2dde0*/  @!P0 IMAD.WIDE.U32 R4, R32, R2, R4 ;  /* 0x0000000220048225 */ /* 0x000fc800078e0004 */
[----:B------:R-:W-:Y:S02]  /*2ddf0*/  @!P0 IMAD R6, R32, R3, R6 ;  /* 0x0000000320068224 */ /* 0x000fe400078e0206 */
[----:B------:R-:W0:Y:S02]  /*2de00*/  @!P0 LDC.64 R2, c[0x0][0x418] ;  /* 0x00010600ff028b82 */ /* 0x000e240000000a00 */
[----:B------:R-:W-:Y:S01]  /*2de10*/  @!P0 IMAD.IADD R6, R5, 0x1, R6 ;  /* 0x0000000105068824 */ /* 0x000fe200078e0206 */
[----:B------:R-:W-:Y:S02]  /*2de20*/  MOV R7, UR37 ;  /* 0x0000002500077c02 */ /* 0x000fe40008000f00 */
        /* <DEDUP_REMOVED lines=23> */
.L_x_3164:
[----:B------:R-:W-:Y:S05]  /*2dfa0*/  @!P2 BRA `(.L_x_2998) ;  /* 0x000000000004a947 */ /* 0x000fea0003800000 */
[----:B------:R-:W-:Y:S01]  /*2dfb0*/  BPT.TRAP 0x1 ;  /* 0x000000040000795c */ /* 0x000fe20000300000 */
.L_x_2998:
        /* <DEDUP_REMOVED lines=23> */
.L_x_3165:
[----:B------:R-:W-:Y:S05]  /*2e130*/  BSYNC B0 ;  /* 0x0000000000007941 */ /* 0x000fea0003800000 */
.L_x_2999:
        /* <DEDUP_REMOVED lines=28> */
[----:B------:R-:W-:Y:S01]  /*2e300*/  ULDC.64 UR4, c[0x0][0x208] ;  /* 0x0000820000047ab9 */ /* 0x000fe20000000a00 */
[C---:B------:R-:W-:Y:S01]  /*2e310*/  LOP3.LUT P4, RZ, R18.reuse, 0x8, RZ, 0xc0, !PT ;  /* 0x0000000812ff7812 */ /* 0x040fe2000788c0ff */
[----:B------:R-:W1:Y:S01]  /*2e320*/  SHFL.IDX PT, R2, R6, RZ, 0x181f ;  /* 0x00181fff06027589 */ /* 0x000e6200000e0000 */
[C---:B------:R-:W-:Y:S02]  /*2e330*/  LOP3.LUT P3, RZ, R18.reuse, 0x4, RZ, 0xc0, !PT ;  /* 0x0000000412ff7812 */ /* 0x040fe4000786c0ff */
[----:B------:R-:W-:Y:S01]  /*2e340*/  LOP3.LUT P2, RZ, R18, 0x2, RZ, 0xc0, !PT ;  /* 0x0000000212ff7812 */ /* 0x000fe2000784c0ff */
[----:B------:R-:W-:Y:S01]  /*2e350*/  SHFL.IDX PT, R8, R6, 0x1, 0x181f ;  /* 0x00381f0006087f89 */ /* 0x000fe200000e0000 */
[----:B------:R-:W-:Y:S02]  /*2e360*/  @P0 LEA R9, R7, R16, 0x1 ;  /* 0x0000001007090211 */ /* 0x000fe400078e08ff */
[----:B0-----:R-:W-:-:S05]  /*2e370*/  @P0 LEA R3, P1, R34, R3, 0x1 ;  /* 0x0000000322030211 */ /* 0x001fca00078208ff */
[----:B-1----:R-:W-:Y:S01]  /*2e380*/  @P0 IMAD.X R2, RZ, RZ, R2, P1 ;  /* 0x000000ffff020224 */ /* 0x002fe200008e0602 */
[----:B------:R-:W-:-:S04]  /*2e390*/  ISETP.GE.AND P1, PT, R4, 0x11, PT ;  /* 0x000000110400780c */ /* 0x000fc80003f26270 */
[----:B------:R-:W-:-:S04]  /*2e3a0*/  @P0 LOP3.LUT R3, R3, R2, RZ, 0x3c, !PT ;  /* 0x0000000203030212 */ /* 0x000fc800078e3cff */
[----:B------:R-:W-:-:S04]  /*2e3b0*/  @P0 LOP3.LUT R2, R3, R2, RZ, 0x3c, !PT ;  /* 0x0000000203020212 */ /* 0x000fc800078e3cff */
[----:B------:R-:W-:Y:S01]  /*2e3c0*/  @P0 LOP3.LUT R3, R3, R2, RZ, 0x3c, !PT ;  /* 0x0000000203030212 */ /* 0x000fe200078e3cff */
[----:B------:R-:W-:-:S04]  /*2e3d0*/  @P1 IMAD R21, R7, 0x2, R16 ;  /* 0x0000000207151824 */ /* 0x000fc800078e0210 */
        /* <DEDUP_REMOVED lines=14> */
[----:B------:R-:W-:-:S02]  /*2e4c0*/  @P1 LEA R9, R7, R16, 0x1 ;  /* 0x0000001007091211 */ /* 0x000fc400078e08ff */
        /* <DEDUP_REMOVED lines=18> */
.L_x_3177:
        /* <DEDUP_REMOVED lines=18> */
.L_x_3003:
[----:B------:R-:W-:Y:S05]  /*2e710*/  BSYNC B0 ;  /* 0x0000000000007941 */ /* 0x000fea0003800000 */
.L_x_3002:
[----:B------:R-:W-:Y:S01]  /*2e720*/  NOP ;  /* 0x0000000000007918 */ /* 0x000fe20000000000 */
[----:B------:R-:W-:-:S13]  /*2e730*/  PLOP3.LUT P0, PT, PT, PT, PT, 0x80, 0x0 ;  /* 0x000000000000781c */ /* 0x000fda0003f0f070 */
.L_x_3004:
        /* <DEDUP_REMOVED lines=11> */
.L_x_3005:
        /* <DEDUP_REMOVED lines=17> */
[----:B0-----:R-:W-:Y:S02]  /*2e900*/  VIADD R2, R16, 0x14400 ;  /* 0x0001440010027836 */ /* 0x001fe40000000000 */
[----:B------:R-:W-:-:S03]  /*2e910*/  IMAD.IADD R35, R5, 0x1, R0 ;  /* 0x0000000105237824 */ /* 0x000fc600078e0200 */
[----:B------:R-:W-:-:S13]  /*2e920*/  LOP3.LUT P0, RZ, R2, 0x3ff, RZ, 0xc0, !PT ;  /* 0x000003ff02ff7812 */ /* 0x000fda000780c0ff */
[----:B-1----:R-:W-:Y:S05]  /*2e930*/  @!P0 BRA `(.L_x_3007) ;  /* 0x0000000000408947 */ /* 0x002fea0003800000 */
[----:B------:R-:W-:Y:S01]  /*2e940*/  MOV R2, 0x0 ;  /* 0x0000000000027802 */ /* 0x000fe20000000f00 */
        /* <DEDUP_REMOVED lines=15> */
.L_x_3007:
[----:B------:R-:W-:Y:S05]  /*2ea40*/  BSYNC B6 ;  /* 0x0000000000067941 */ /* 0x000fea0003800000 */
.L_x_3006:
[----:B------:R-:W3:Y:S01]  /*2ea50*/  LDL.LU R20, [R1+0x30] ;  /* 0x0000300001147983 */ /* 0x000ee20000300800 */
[----:B------:R-:W-:Y:S01]  /*2ea60*/  ULDC.64 UR4, c[0x0][0x2d8] ;  /* 0x0000b60000047ab9 */ /* 0x000fe20000000a00 */
[----:B------:R-:W0:Y:S02]  /*2ea70*/  LDC R7, c[0x0][0x448] ;  /* 0x00011200ff077b82 */ /* 0x000e240000000800 */
[----:B------:R-:W4:Y:S04]  /*2ea80*/  LDL.LU.64 R2, [R1+0x20] ;  /* 0x0000200001027983 */ /* 0x000f280000300a00 */
[----:B------:R1:W5:Y:S01]  /*2ea90*/  LDL R9, [R1+0x1c] ;  /* 0x00001c0001097983 */ /* 0x0003620000100800 */
[----:B0-----:R-:W-:-:S13]  /*2eaa0*/  ISETP.NE.AND P0, PT, R7, 0x1, PT ;  /* 0x000000010700780c */ /* 0x001fda0003f05270 */
[----:B------:R-:W0:Y:S01]  /*2eab0*/  @P0 LDC R6, c[0x0][0x44c] ;  /* 0x00011300ff060b82 */ /* 0x000e220000000800 */
[C---:B------:R-:W-:Y:S02]  /*2eac0*/  LOP3.LUT R10, R34.reuse, 0x40, RZ, 0xfc, !PT ;  /* 0x00000040220a7812 */ /* 0x040fe400078efcff */
[----:B--2---:R-:W-:Y:S01]  /*2ead0*/  LOP3.LUT R8, R34, 0x80, RZ, 0xfc, !PT ;  /* 0x0000008022087812 */ /* 0x004fe200078efcff */
[----:B----4-:R-:W-:Y:S02]  /*2eae0*/  IMAD.MOV.U32 R3, RZ, RZ, R35 ;  /* 0x000000ffff037224 */ /* 0x010fe400078e0023 */
        /* <DEDUP_REMOVED lines=14> */
[----:B------:R-:W-:-:S04]  /*2ebd0*/  LOP3.LUT R20, R21, 0x70, R20, 0xf8, !PT ;  /* 0x0000007015147812 */ /* 0x000fc800078ef814 */
[----:B------:R-:W-:-:S05]  /*2ebe0*/  LEA R5, R25, R20, 0x7 ;  /* 0x0000001419057211 */ /* 0x000fca00078e38ff */
        /* <DEDUP_REMOVED lines=20> */
[----:B0-----:R-:W-:Y:S02]  /*2ed30*/  LOP3.LUT R20, R20, 0x7f, RZ, 0xc0, !PT ;  /* 0x0000007f14147812 */ /* 0x001fe400078ec0ff */
[----:B------:R-:W-:Y:S01]  /*2ed40*/  LEA.HI.X R0, R2, UR5, R0, 0x1, P0 ;  /* 0x0000000502007c11 */ /* 0x000fe200080f0c00 */
[----:B------:R-:W-:Y:S01]  /*2ed50*/  UMOV UR5, 0xffffffff ;  /* 0xffffffff00057882 */ /* 0x000fe20000000000 */
[----:B------:R-:W-:-:S02]  /*2ed60*/  ISETP.GE.AND P4, PT, R34, UR4, PT ;  /* 0x0000000422007c0c */ /* 0x000fc4000bf86270 */
[----:B------:R-:W-:Y:S02]  /*2ed70*/  ISETP.GE.AND P3, PT, R10, UR4, PT ;  /* 0x000000040a007c0c */ /* 0x000fe4000bf66270 */
[----:B------:R-:W-:Y:S02]  /*2ed80*/  ISETP.GE.AND P2, PT, R8, UR4, PT ;  /* 0x0000000408007c0c */ /* 0x000fe4000bf46270 */
[----:B------:R-:W-:Y:S02]  /*2ed90*/  ISETP.GE.AND P0, PT, R37, UR4, PT ;  /* 0x0000000425007c0c */ /* 0x000fe4000bf06270 */
[----:B------:R-:W-:Y:S01]  /*2eda0*/  SHF.R.U32.HI R8, RZ, 0x3, R20 ;  /* 0x00000003ff087819 */ /* 0x000fe20000011614 */
[----:B-1----:R-:W-:Y:S10]  /*2edb0*/  BRA.DIV UR5, `(.L_x_3008) ;  /* 0x0000005e057c7947 */ /* 0x002ff4000b800000 */
[----:B------:R-:W0:Y:S01]  /*2edc0*/  SHFL.IDX PT, R3, R4, RZ, 0x181f ;  /* 0x00181fff04037589 */ /* 0x000e2200000e0000 */
[----:B-----5:R-:W-:Y:S01]  /*2edd0*/  IMAD R5, R9, R7, RZ ;  /* 0x0000000709057224 */ /* 0x020fe200078e02ff */
[----:B------:R-:W-:Y:S01]  /*2ede0*/  ULDC.64 UR4, c[0x0][0x208] ;  /* 0x0000820000047ab9 */ /* 0x000fe20000000a00 */
[----:B------:R-:W-:Y:S01]  /*2edf0*/  IMAD R25, R25, 0x80, R8 ;  /* 0x0000008019197824 */ /* 0x000fe200078e0208 */
[----:B------:R-:W1:Y:S04]  /*2ee00*/  SHFL.IDX PT, R2, R0, RZ, 0x181f ;  /* 0x00181fff00027589 */ /* 0x000e6800000e0000 */
[----:B------:R-:W-:Y:S01]  /*2ee10*/  ISETP.GE.AND P1, PT, R25, R5, PT ;  /* 0x000000051900720c */ /* 0x000fe20003f26270 */
[----:B------:R-:W-:-:S12]  /*2ee20*/  SHFL.IDX PT, R14, R4, 0x7, 0x181f ;  /* 0x00f81f00040e7f89 */ /* 0x000fd800000e0000 */
        /* <DEDUP_REMOVED lines=13> */
[----:B------:R-:W-:Y:S01]  /*2ef00*/  @!P1 IMAD.MOV.U32 R2, RZ, RZ, R6 ;  /* 0x000000ffff029224 */ /* 0x000fe200078e0006 */
[----:B------:R-:W-:Y:S01]  /*2ef10*/  IADD3 R6, R25, 0x20, RZ ;  /* 0x0000002019067810 */ /* 0x000fe20007ffe0ff */
        /* <DEDUP_REMOVED lines=65> */
.L_x_3194:
        /* <DEDUP_REMOVED lines=14> */
.L_x_3010:
[----:B------:R-:W-:Y:S05]  /*2f410*/  BSYNC B0 ;  /* 0x0000000000007941 */ /* 0x000fea0003800000 */
.L_x_3009:
[----:B------:R-:W-:Y:S01]  /*2f420*/  NOP ;  /* 0x0000000000007918 */ /* 0x000fe20000000000 */
[----:B------:R-:W-:-:S13]  /*2f430*/  PLOP3.LUT P0, PT, PT, PT, PT, 0x80, 0x0 ;  /* 0x000000000000781c */ /* 0x000fda0003f0f070 */
.L_x_3011:
        /* <DEDUP_REMOVED lines=11> */
[----:B------:R-:W-:-:S05]  /*2f4f0*/  LOP3.LUT R0, R0, 0xfffffffe, RZ, 0xc0, !PT ;  /* 0xfffffffe00007812 */ /* 0x000fca00078ec0ff */
[----:B0-----:R-:W-:Y:S01]  /*2f500*/  IMAD.IADD R3, R3, 0x1, -R0 ;  /* 0x0000000103037824 */ /* 0x001fe200078e0a00 */
[----:B---3--:R-:W-:-:S04]  /*2f510*/  IADD3 R0, R2, -0x2, RZ ;  /* 0xfffffffe02007810 */ /* 0x008fc80007ffe0ff */
[----:B------:R-:W-:Y:S01]  /*2f520*/  SHF.L.U32 R3, R3, 0x1f, RZ ;  /* 0x0000001f03037819 */ /* 0x000fe200000006ff */
[----:B------:R-:W-:Y:S01]  /*2f530*/  NOP ;  /* 0x0000000000007918 */ /* 0x000fe20000000000 */
[----:B------:R0:W-:Y:S01]  /*2f540*/  SYNCS.ARRIVE.TRANS64.A1T0 RZ, [R16+URZ+0x38800], RZ ;  /* 0x038800ff10ff79a7 */ /* 0x0001e2000810003f */
[----:B------:R-:W-:Y:S01]  /*2f550*/  BSSY B0, `(.L_x_3012) ;  /* 0x0000003000007945 */ /* 0x000fe20003800000 */
[----:B------:R-:W2:Y:S03]  /*2f560*/  SYNCS.PHASECHK.TRANS64.TRYWAIT P0, [R16+URZ+0x38820], R3 ;  /* 0x03882003100075a7 */ /* 0x000ea6000800017f */
[----:B0-2---:R-:W-:Y:S05]  /*2f570*/  @!P0 BRA `(.L_x_3013) ;  /* 0x00000060007c8947 */ /* 0x005fea0003800000 */
.L_x_3195:
[----:B------:R-:W-:Y:S05]  /*2f580*/  BSYNC B0 ;  /* 0x0000000000007941 */ /* 0x000fea0003800000 */
.L_x_3012:
        /* <DEDUP_REMOVED lines=8> */
[----:B------:R-:W-:Y:S01]  /*2f610*/  ISETP.GE.AND P4, PT, R34, UR4, PT ;  /* 0x0000000422007c0c */ /* 0x000fe2000bf86270 */
[----:B------:R-:W-:Y:S01]  /*2f620*/  IMAD.MOV.U32 R20, RZ, RZ, R29 ;  /* 0x000000ffff147224 */ /* 0x000fe200078e001d */
[----:B------:R-:W-:Y:S01]  /*2f630*/  ISETP.GE.AND P3, PT, R4, UR4, PT ;  /* 0x0000000404007c0c */ /* 0x000fe2000bf66270 */
[----:B------:R-:W-:Y:S01]  /*2f640*/  IMAD.MOV.U32 R31, RZ, RZ, R22 ;  /* 0x000000ffff1f7224 */ /* 0x000fe200078e0016 */
[----:B------:R-:W-:Y:S02]  /*2f650*/  ISETP.GE.AND P2, PT, R2, UR4, PT ;  /* 0x0000000402007c0c */ /* 0x000fe4000bf46270 */
[----:B------:R-:W-:-:S13]  /*2f660*/  ISETP.GE.AND P1, PT, R37, UR4, PT ;  /* 0x0000000425007c0c */ /* 0x000fda000bf26270 */
.L_x_3028:
[----:B------:R-:W1:Y:S01]  /*2f670*/  LDL R5, [R1+0x10] ;  /* 0x0000100001057983 */ /* 0x000e620000100800 */
[----:B------:R-:W2:Y:S03]  /*2f680*/  LDC R11, c[0x0][0x430] ;  /* 0x00010c00ff0b7b82 */ /* 0x000ea60000000800 */
[----:B------:R-:W3:Y:S01]  /*2f690*/  LDL R8, [R1+0x14] ;  /* 0x0000140001087983 */ /* 0x000ee20000100800 */
[----:B------:R-:W4:Y:S01]  /*2f6a0*/  S2R R2, SR_TID.X ;  /* 0x0000000000027919 */ /* 0x000f220000002100 */
[----:B------:R-:W4:Y:S01]  /*2f6b0*/  S2R R4, SR_TID.X ;  /* 0x0000000000047919 */ /* 0x000f220000002100 */
[----:B--2---:R-:W-:-:S13]  /*2f6c0*/  ISETP.NE.AND P0, PT, R11, 0x1, PT ;  /* 0x000000010b00780c */ /* 0x004fda0003f05270 */
[----:B0-----:R-:W0:Y:S01]  /*2f6d0*/  @P0 LDC R3, c[0x0][0x434] ;  /* 0x00010d00ff030b82 */ /* 0x001e220000000800 */
[----:B----4-:R-:W-:-:S04]  /*2f6e0*/  LOP3.LUT R2, R2, 0x7f, RZ, 0xc0, !PT ;  /* 0x0000007f02027812 */ /* 0x010fc800078ec0ff */
[----:B------:R-:W-:Y:S02]  /*2f6f0*/  SHF.R.U32.HI R2, RZ, 0x3, R2 ;  /* 0x00000003ff027819 */ /* 0x000fe40000011602 */
[----:B------:R-:W-:-:S04]  /*2f700*/  SHF.L.U32 R4, R4, 0x4, RZ ;  /* 0x0000000404047819 */ /* 0x000fc800000006ff */
[----:B------:R-:W-:Y:S02]  /*2f710*/  LOP3.LUT R4, R2, 0x70, R4, 0xf8, !PT ;  /* 0x0000007002047812 */ /* 0x000fe400078ef804 */
[----:B------:R-:W2:Y:S02]  /*2f720*/  @P0 LDC R2, c[0x0][0x438] ;  /* 0x00010e00ff020b82 */ /* 0x000ea40000000800 */
[----:B------:R-:W-:Y:S01]  /*2f730*/  ISETP.GT.U32.AND P5, PT, R4, 0x4f, PT ;  /* 0x0000004f0400780c */ /* 0x000fe20003fa4070 */
[----:B------:R-:W-:Y:S01]  /*2f740*/  IMAD.U32 R12, RZ, RZ, UR37 ;  /* 0x00000025ff0c7e24 */ /* 0x000fe2000f8e00ff */
[----:B------:R-:W-:Y:S01]  /*2f750*/  ULDC.64 UR4, c[0x0][0x208] ;  /* 0x0000820000047ab9 */ /* 0x000fe20000000a00 */
[----:B------:R-:W-:Y:S02]  /*2f760*/  VIADD R23, R7, 0x1 ;  /* 0x0000000107177836 */ /* 0x000fe40000000000 */
[----:B------:R-:W-:Y:S02]  /*2f770*/  IMAD.MOV.U32 R22, RZ, RZ, R0 ;  /* 0x000000ffff167224 */ /* 0x000fe400078e0000 */
[----:B-1----:R-:W-:-:S04]  /*2f780*/  IMAD R6, R0, 0x50, R5 ;  /* 0x0000005000067824 */ /* 0x002fc800078e0205 */
[----:B------:R-:W-:Y:S02]  /*2f790*/  IMAD.IADD R6, R4, 0x1, R6 ;  /* 0x0000000104067824 */ /* 0x000fe400078e0206 */
[----:B------:R-:W1:Y:S02]  /*2f7a0*/  @!P5 LDC.64 R4, c[0x0][0x428] ;  /* 0x00010a00ff04db82 */ /* 0x000e640000000a00 */
[----:B0-----:R-:W-:-:S04]  /*2f7b0*/  @P0 IMAD.HI.U32 R3, R6, R3, RZ ;  /* 0x0000000306030227 */ /* 0x001fc800078e00ff */
[----:B------:R-:W-:Y:S01]  /*2f7c0*/  IMAD.MOV.U32 R10, RZ, RZ, R6 ;  /* 0x000000ffff0a7224 */ /* 0x000fe200078e0006 */
[----:B--2---:R-:W-:-:S04]  /*2f7d0*/  @P0 SHF.R.U32.HI R10, RZ, R2, R3 ;  /* 0x00000002ff0a0219 */ /* 0x004fc80000011603 */
[--C-:B------:R-:W-:Y:S01]  /*2f7e0*/  @!P5 SHF.R.S32.HI R3, RZ, 0x1f, R10.reuse ;  /* 0x0000001fff03d819 */ /* 0x100fe2000001140a */
[----:B------:R-:W-:-:S04]  /*2f7f0*/  @!P5 IMAD.MOV.U32 R2, RZ, RZ, R10 ;  /* 0x000000ffff02d224 */ /* 0x000fc800078e000a */
[----:B-1----:R-:W-:-:S04]  /*2f800*/  @!P5 IMAD.WIDE.U32 R2, R32, R4, R2 ;  /* 0x000000042002d225 */ /* 0x002fc800078e0002 */
[----:B---3--:R-:W-:Y:S02]  /*2f810*/  @!P5 IMAD R4, R8, R4, RZ ;  /* 0x000000040804d224 */ /* 0x008fe400078e02ff */
[----:B------:R-:W0:Y:S02]  /*2f820*/  @!P5 LDC.64 R8, c[0x0][0x418] ;  /* 0x00010600ff08db82 */ /* 0x000e240000000a00 */
[----:B------:R-:W-:Y:S01]  /*2f830*/  @!P5 IMAD R5, R32, R5, R4 ;  /* 0x000000052005d224 */ /* 0x000fe200078e0204 */
[----:B------:R-:W-:-:S04]  /*2f840*/  MOV R4, RZ ;  /* 0x000000ff00047202 */ /* 0x000fc80000000f00 */
        /* <DEDUP_REMOVED lines=14> */
.L_x_3016:
[----:B------:R-:W-:Y:S01]  /*2f930*/  IMAD R6, R23, 0x8, R16 ;  /* 0x0000000817067824 */ /* 0x000fe200078e0210 */
[----:B------:R-:W-:Y:S01]  /*2f940*/  SHF.L.U32 R3, R29, 0x1f, RZ ;  /* 0x0000001f1d037819 */ /* 0x000fe200000006ff */
[----:B------:R-:W-:Y:S03]  /*2f950*/  BSSY B1, `(.L_x_3017) ;  /* 0x0000003000017945 */ /* 0x000fe60003800000 */
[----:B------:R-:W0:Y:S02]  /*2f960*/  SYNCS.PHASECHK.TRANS64.TRYWAIT P0, [R6+URZ+0x38840], R3 ;  /* 0x03884003060075a7 */ /* 0x000e24000800017f */
[----:B0-----:R-:W-:Y:S05]  /*2f970*/  @!P0 BRA `(.L_x_3018) ;  /* 0x0000005c00908947 */ /* 0x001fea0003800000 */
.L_x_3196:
[----:B------:R-:W-:Y:S05]  /*2f980*/  BSYNC B1 ;  /* 0x0000000000017941 */ /* 0x000fea0003800000 */
.L_x_3017:
        /* <DEDUP_REMOVED lines=14> */
[----:B------:R-:W-:-:S04]  /*2fa70*/  ULDC.64 UR4, c[0x0][0x308] ;  /* 0x0000c20000047ab9 */ /* 0x000fc80000000a00 */
[----:B------:R-:W-:-:S03]  /*2fa80*/  IADD3 R3, R3, R0, RZ ;  /* 0x0000000003037210 */ /* 0x000fc60007ffe0ff */
        /* <DEDUP_REMOVED lines=8> */
[----:B------:R-:W-:Y:S01]  /*2fb10*/  IMAD.SHL.U32 R0, R34, 0x2, RZ ;  /* 0x0000000222007824 */ /* 0x000fe200078e00ff */
[----:B------:R-:W-:Y:S01]  /*2fb20*/  ULDC.64 UR4, c[0x0][0x208] ;  /* 0x0000820000047ab9 */ /* 0x000fe20000000a00 */
        /* <DEDUP_REMOVED lines=42> */
.L_x_3208:
[----:B------:R-:W-:Y:S01]  /*2fdd0*/  LOP3.LUT R18, R18, 0xffffff7f, RZ, 0xc0, !PT ;  /* 0xffffff7f12127812 */ /* 0x000fe200078ec0ff */
[----:B------:R-:W-:Y:S01]  /*2fde0*/  ULDC.64 UR4, c[0x0][0x208] ;  /* 0x0000820000047ab9 */ /* 0x000fe20000000a00 */
        /* <DEDUP_REMOVED lines=16> */
.L_x_3020:
[----:B------:R-:W-:Y:S02]  /*2fef0*/  PLOP3.LUT P5, PT, P5, P0, PT, 0xa2, 0x0 ;  /* 0x000000000000781c */ /* 0x000fe40002fa1472 */
[----:B------:R-:W-:-:S08]  /*2ff00*/  @P0 R2UR P5, UR4, R6 ;  /* 0x00000000060402ca */ /* 0x000fd000000a0000 */
[----:B------:R-:W-:-:S05]  /*2ff10*/  @P0 PLOP3.LUT P0, PT, P5, PT, PT, 0x80, 0x0 ;  /* 0x000000000000081c */ /* 0x000fca0002f0f070 */
[----:B------:R-:W-:Y:S01]  /*2ff20*/  @!P5 SYNCS.ARRIVE.TRANS64.RED.A0T1 RZ, [UR4+0x38830], RZ ;  /* 0x038830ffffffd9a7 */ /* 0x000fe20008200404 */
[----:B------:R-:W-:Y:S07]  /*2ff30*/  @!P5 ARRIVES.LDGSTSBAR.64.TRANSCNT [UR4+0x38830] ;  /* 0x03883000ff00d9b0 */ /* 0x000fee0008000a84 */
[----:B------:R-:W-:Y:S05]  /*2ff40*/  @P0 BRA.U.ANY `(.L_x_3020) ;  /* 0xfffffffd00e80947 */ /* 0x000fea000393ffff */
[----:B------:R-:W-:Y:S01]  /*2ff50*/  NOP ;  /* 0x0000000000007918 */ /* 0x000fe20000000000 */
[----:B-1----:R-:W-:-:S04]  /*2ff60*/  MOV R2, UR37 ;  /* 0x0000002500027c02 */ /* 0x002fc80008000f00 */
[----:B------:R-:W-:-:S13]  /*2ff70*/  ISETP.NE.AND P6, PT, R2, 0x3, PT ;  /* 0x000000030200780c */ /* 0x000fda0003fc5270 */
[----:B------:R-:W-:Y:S05]  /*2ff80*/  @!P6 BRA `(.L_x_3021) ;  /* 0x000000000004e947 */ /* 0x000fea0003800000 */
[----:B------:R-:W-:Y:S01]  /*2ff90*/  BPT.TRAP 0x1 ;  /* 0x000000040000795c */ /* 0x000fe20000300000 */
.L_x_3021:
[----:B------:R1:W-:Y:S01]  /*2ffa0*/  SYNCS.ARRIVE.TRANS64.A1T0 RZ, [R6+URZ+0x38830], RZ ;  /* 0x038830ff06ff79a7 */ /* 0x0003e2000810003f */
[----:B------:R-:W-:Y:S05]  /*2ffb0*/  @!P6 BRA `(.L_x_3022) ;  /* 0x000000000004e947 */ /* 0x000fea0003800000 */
[----:B------:R-:W-:Y:S01]  /*2ffc0*/  BPT.TRAP 0x1 ;  /* 0x000000040000795c */ /* 0x000fe20000300000 */
.L_x_3022:
[----:B------:R-:W-:Y:S01]  /*2ffd0*/  SHF.L.U32 R2, R20, 0x1f, RZ ;  /* 0x0000001f14027819 */ /* 0x000fe200000006ff */
[----:B-1----:R-:W-:Y:S01]  /*2ffe0*/  IMAD R6, R7, 0x8, R16 ;  /* 0x0000000807067824 */ /* 0x002fe200078e0210 */
[----:B------:R-:W-:Y:S03]  /*2fff0*/  BSSY B1, `(.L_x_3023) ;  /* 0x0000003000017945 */ /* 0x000fe60003800000 */
[----:B------:R-:W1:Y:S02]  /*30000*/  SYNCS.PHASECHK.TRANS64.TRYWAIT P0, [R6+URZ+0x38860], R2 ;  /* 0x03886002060075a7 */ /* 0x000e64000800017f */
[----:B-1----:R-:W-:Y:S05]  /*30010*/  @!P0 BRA `(.L_x_3024) ;  /* 0x0000005c00d08947 */ /* 0x002fea0003800000 */
.L_x_3209:
[----:B------:R-:W-:Y:S05]  /*30020*/  BSYNC B1 ;  /* 0x0000000000017941 */ /* 0x000fea0003800000 */
.L_x_3023:
[----:B0-----:R-:W2:Y:S01]  /*30030*/  LDL R8, [R1+0x8] ;  /* 0x0000080001087983 */ /* 0x001ea20000100800 */
        /* <DEDUP_REMOVED lines=9> */
[----:B------:R-:W-:Y:S01]  /*300d0*/  LEA R7, R7, R16, 0x1 ;  /* 0x0000001007077211 */ /* 0x000fe200078e08ff */
        /* <DEDUP_REMOVED lines=51> */
.L_x_3221:
        /* <DEDUP_REMOVED lines=32> */
.L_x_3026:
        /* <DEDUP_REMOVED lines=11> */
.L_x_3027:
[----:B------:R-:W2:Y:S01]  /*306c0*/  LDL R2, [R1+0xc] ;  /* 0x00000c0001027983 */ /* 0x000ea20000100800 */
[----:B------:R3:W-:Y:S01]  /*306d0*/  SYNCS.ARRIVE.TRANS64.A1T0 RZ, [R6+URZ+0x38850], RZ ;  /* 0x038850ff06ff79a7 */ /* 0x0007e2000810003f */
[C---:B------:R-:W-:Y:S01]  /*306e0*/  IADD3 R0, R22.reuse, -0x1, RZ ;  /* 0xffffffff16007810 */ /* 0x040fe20007ffe0ff */
[----:B------:R-:W-:Y:S02]  /*306f0*/  IMAD.MOV.U32 R7, RZ, RZ, R23 ;  /* 0x000000ffff077224 */ /* 0x000fe400078e0017 */
[----:B------:R-:W-:Y:S02]  /*30700*/  IMAD.MOV.U32 R20, RZ, RZ, R29 ;  /* 0x000000ffff147224 */ /* 0x000fe400078e001d */
[----:B------:R-:W-:Y:S01]  /*30710*/  IMAD.MOV.U32 R31, RZ, RZ, R22 ;  /* 0x000000ffff1f7224 */ /* 0x000fe200078e0016 */
[----:B--2---:R-:W-:-:S13]  /*30720*/  ISETP.GT.AND P0, PT, R22, R2, PT ;  /* 0x000000021600720c */ /* 0x004fda0003f04270 */
[----:B---3--:R-:W-:Y:S05]  /*30730*/  @P0 BRA `(.L_x_3028) ;  /* 0xffffffec00cc0947 */ /* 0x008fea000383ffff */
.L_x_3015:
[----:B------:R-:W-:Y:S05]  /*30740*/  BSYNC B0 ;  /* 0x0000000000007941 */ /* 0x000fea0003800000 */
.L_x_3014:
        /* <DEDUP_REMOVED lines=15> */
[----:B------:R-:W0:Y:S01]  /*30840*/  POPC R7, R4 ;  /* 0x0000000400077309 */ /* 0x000e220000000000 */
[----:B--2---:R-:W0:Y:S02]  /*30850*/  SHFL.IDX PT, R0, R3, R0, 0x1f ;  /* 0x00001f0003007589 */ /* 0x004e2400000e0000 */
[----:B0-----:R-:W-:-:S07]  /*30860*/  IADD3 R24, R0, UR36, R7 ;  /* 0x0000002400187c10 */ /* 0x001fce000fffe007 */
.L_x_3030:
[----:B------:R-:W-:Y:S05]  /*30870*/  BSYNC B0 ;  /* 0x0000000000007941 */ /* 0x000fea0003800000 */
.L_x_3029:
[----:B------:R-:W-:-:S04]  /*30880*/  MOV R0, UR37 ;  /* 0x0000002500007c02 */ /* 0x000fc80008000f00 */
[----:B------:R-:W-:-:S13]  /*30890*/  ISETP.NE.AND P0, PT, R0, 0x3, PT ;  /* 0x000000030000780c */ /* 0x000fda0003f05270 */
[----:B------:R-:W-:Y:S05]  /*308a0*/  @!P0 BRA `(.L_x_3031) ;  /* 0x0000000000048947 */ /* 0x000fea0003800000 */
[----:B------:R-:W-:Y:S01]  /*308b0*/  BPT.TRAP 0x1 ;  /* 0x000000040000795c */ /* 0x000fe20000300000 */
.L_x_3031:
[----:B------:R-:W2:Y:S01]  /*308c0*/  LDL.LU R0, [R1+0x8] ;  /* 0x0000080001007983 */ /* 0x000ea20000300800 */
[----:B------:R-:W-:Y:S01]  /*308d0*/  IMAD R4, R23, 0x8, R16 ;  /* 0x0000000817047824 */ /* 0x000fe200078e0210 */
[----:B0-----:R-:W-:Y:S01]  /*308e0*/  SHF.L.U32 R3, R29, 0x1f, RZ ;  /* 0x0000001f1d037819 */ /* 0x001fe200000006ff */
[----:B------:R-:W-:Y:S03]  /*308f0*/  BSSY B0, `(.L_x_3032) ;  /* 0x0000004000007945 */ /* 0x000fe60003800000 */
[----:B------:R-:W0:Y:S01]  /*30900*/  SYNCS.PHASECHK.TRANS64.TRYWAIT P0, [R4+URZ+0x38860], R3 ;  /* 0x03886003040075a7 */ /* 0x000e22000800017f */
[----:B--2---:R-:W-:Y:S01]  /*30910*/  IMAD R5, R22, -0x50, R0 ;  /* 0xffffffb016057824 */ /* 0x004fe200078e0200 */
[----:B0-----:R-:W-:Y:S06]  /*30920*/  @!P0 BRA `(.L_x_3033) ;  /* 0x0000005c00808947 */ /* 0x001fec0003800000 */
.L_x_3222:
[----:B------:R-:W-:Y:S05]  /*30930*/  BSYNC B0 ;  /* 0x0000000000007941 */ /* 0x000fea0003800000 */
.L_x_3032:
[----:B------:R-:W2:Y:S01]  /*30940*/  S2R R0, SR_TID.X ;  /* 0x0000000000007919 */ /* 0x000ea20000002100 */
[----:B------:R-:W-:Y:S01]  /*30950*/  UMOV UR4, 0xffffffff ;  /* 0xffffffff00047882 */ /* 0x000fe20000000000 */
[----:B------:R-:W-:Y:S01]  /*30960*/  IMAD R7, R23, 0x5000, R33 ;  /* 0x0000500017077824 */ /* 0x000fe200078e0221 */
        /* <DEDUP_REMOVED lines=54> */
[----:B------:R3:W1:Y:S01]  /*30cd0*/  SHFL.IDX PT, R14, R17, 0x4, 0x181f ;  /* 0x00981f00110e7f89 */ /* 0x00066200000e0000 */
        /* <DEDUP_REMOVED lines=9> */
.L_x_3234:
        /* <DEDUP_REMOVED lines=16> */
.L_x_3035:
[----:B------:R-:W-:Y:S02]  /*30e70*/  PLOP3.LUT P1, PT, P1, P0, PT, 0xa2, 0x0 ;  /* 0x000000000000781c */ /* 0x000fe40000f21472 */
[----:B------:R-:W-:-:S08]  /*30e80*/  @P0 R2UR P1, UR4, R4 ;  /* 0x00000000040402ca */ /* 0x000fd00000020000 */
[----:B------:R-:W-:-:S05]  /*30e90*/  @P0 PLOP3.LUT P0, PT, P1, PT, PT, 0x80, 0x0 ;  /* 0x000000000000081c */ /* 0x000fca0000f0f070 */
[----:B------:R-:W-:Y:S01]  /*30ea0*/  @!P1 SYNCS.ARRIVE.TRANS64.RED.A0T1 RZ, [UR4+0x38850], RZ ;  /* 0x038850ffffff99a7 */ /* 0x000fe20008200404 */
[----:B------:R-:W-:Y:S07]  /*30eb0*/  @!P1 ARRIVES.LDGSTSBAR.64.TRANSCNT [UR4+0x38850] ;  /* 0x03885000ff0099b0 */ /* 0x000fee0008000a84 */
[----:B------:R-:W-:Y:S05]  /*30ec0*/  @P0 BRA.U.ANY `(.L_x_3035) ;  /* 0xfffffffd00e80947 */ /* 0x000fea000393ffff */
[----:B------:R-:W-:Y:S01]  /*30ed0*/  NOP ;  /* 0x0000000000007918 */ /* 0x000fe20000000000 */
[----:B0-----:R-:W-:-:S05]  /*30ee0*/  IMAD.U32 R0, RZ, RZ, UR37 ;  /* 0x00000025ff007e24 */ /* 0x001fca000f8e00ff */
[----:B------:R-:W-:-:S13]  /*30ef0*/  ISETP.NE.AND P2, PT, R0, 0x3, PT ;  /* 0x000000030000780c */ /* 0x000fda0003f45270 */
[----:B------:R-:W-:Y:S05]  /*30f00*/  @!P2 BRA `(.L_x_3036) ;  /* 0x000000000004a947 */ /* 0x000fea0003800000 */
[----:B------:R-:W-:Y:S01]  /*30f10*/  BPT.TRAP 0x1 ;  /* 0x000000040000795c */ /* 0x000fe20000300000 */
.L_x_3036:
[----:B------:R0:W-:Y:S01]  /*30f20*/  SYNCS.ARRIVE.TRANS64.A1T0 RZ, [R4+URZ+0x38850], RZ ;  /* 0x038850ff04ff79a7 */ /* 0x0001e2000810003f */
[----:B------:R-:W-:-:S05]  /*30f30*/  VIADD R23, R23, 0x1 ;  /* 0x0000000117177836 */ /* 0x000fca0000000000 */
[----:B------:R-:W-:-:S04]  /*30f40*/  ISETP.NE.AND P0, PT, R23, 0x2, PT ;  /* 0x000000021700780c */ /* 0x000fc80003f05270 */
[----:B------:R-:W-:Y:S02]  /*30f50*/  SEL R0, RZ, 0x1, P0 ;  /* 0x00000001ff007807 */ /* 0x000fe40000000000 */
[----:B------:R-:W-:Y:S02]  /*30f60*/  SEL R23, R23, RZ, P0 ;  /* 0x000000ff17177207 */ /* 0x000fe40000000000 */
[----:B0-----:R-:W-:-:S07]  /*30f70*/  LOP3.LUT R29, R29, R0, RZ, 0x3c, !PT ;  /* 0x000000001d1d7212 */ /* 0x001fce00078e3cff */
.L_x_2991:
[----:B------:R-:W-:Y:S05]  /*30f80*/  BSYNC B7 ;  /* 0x0000000000077941 */ /* 0x000fea0003800000 */
.L_x_2989:
[----:B------:R-:W-:-:S13]  /*30f90*/  LOP3.LUT P0, RZ, R18, 0x40, RZ, 0xc0, !PT ;  /* 0x0000004012ff7812 */ /* 0x000fda000780c0ff */
[----:B------:R-:W-:Y:S05]  /*30fa0*/  @!P0 BRA `(.L_x_3037) ;  /* 0x0000000000248947 */ /* 0x000fea0003800000 */
[----:B------:R-:W-:Y:S05]  /*30fb0*/  WARPSYNC.ALL ;  /* 0x0000000000007948 */ /* 0x000fea0003800000 */
[----:B------:R-:W2:Y:S08]  /*30fc0*/  S2UR UR5, SR_CgaCtaId ;  /* 0x00000000000579c3 */ /* 0x000eb00000008800 */
[----:B------:R-:W-:Y:S06]  /*30fd0*/  BAR.SYNC.DEFER_BLOCKING 0x5, 0x180 ;  /* 0x0146000000007b1d */ /* 0x000fec0000010000 */
[----:B------:R-:W-:-:S02]  /*30fe0*/  UMOV UR4, 0x400 ;  /* 0x0000040000047882 */ /* 0x000fc40000000000 */
[----:B--2---:R-:W-:-:S06]  /*30ff0*/  ULEA UR4, UR5, UR4, 0x18 ;  /* 0x0000000405047291 */ /* 0x004fcc000f8ec03f */
[----:B-1----:R-:W-:-:S05]  /*31000*/  MOV R16, UR4 ;  /* 0x0000000400107c02 */ /* 0x002fca0008000f00 */
[----:B------:R1:W2:Y:S01]  /*31010*/  LDS.128 R24, [R16+0x388d0] ;  /* 0x0388d00010187984 */ /* 0x0002a20000000c00 */
[----:B------:R-:W-:Y:S06]  /*31020*/  BAR.ARV 0x4, 0x180 ;  /* 0x0106000000007b1d */ /* 0x000fec0000002000 */
[----:B------:R-:W-:Y:S05]  /*31030*/  BRA `(.L_x_3038) ;  /* 0x0000000c00e07947 */ /* 0x000fea0003800000 */
.L_x_3037:
[----:B------:R-:W2:Y:S01]  /*31040*/  S2R R8, SR_TID.X ;  /* 0x0000000000087919 */ /* 0x000ea20000002100 */
[----:B------:R-:W-:Y:S01]  /*31050*/  UMOV UR4, 0xffffffff ;  /* 0xffffffff00047882 */ /* 0x000fe20000000000 */
[----:B--2---:R-:W-:-:S04]  /*31060*/  LOP3.LUT R8, R8, 0x1f, RZ, 0xc0, !PT ;  /* 0x0000001f08087812 */ /* 0x004fc800078ec0ff */
[----:B------:R-:W-:Y:S01]  /*31070*/  ISETP.NE.AND P0, PT, R8, 0x1f, PT ;  /* 0x0000001f0800780c */ /* 0x000fe20003f05270 */
[----:B------:R-:W-:-:S12]  /*31080*/  BRA.DIV UR4, `(.L_x_3039) ;  /* 0x0000005e04a87947 */ /* 0x000fd8000b800000 */
[----:B-1----:R-:W-:Y:S01]  /*31090*/  IMAD.IADD R7, R27, 0x1, R8 ;  /* 0x000000011b077824 */ /* 0x002fe200078e0208 */
[----:B------:R-:W-:Y:S01]  /*310a0*/  ULDC UR4, c[0x0][0xc3c] ;  /* 0x00030f0000047ab9 */ /* 0x000fe20000000800 */
[----:B------:R-:W-:-:S03]  /*310b0*/  ULDC.64 UR6, c[0x0][0x208] ;  /* 0x0000820000067ab9 */ /* 0x000fc60000000a00 */
        /* <DEDUP_REMOVED lines=13> */
[----:B------:R-:W-:Y:S01]  /*31190*/  SHFL.IDX PT, R7, R24, 0x1, 0x1f ;  /* 0x00201f0018077f89 */ /* 0x000fe200000e0000 */
[----:B------:R-:W-:Y:S01]  /*311a0*/  ISETP.GE.U32.AND P5, PT, R8, 0x10, PT ;  /* 0x000000100800780c */ /* 0x000fe20003fa6070 */
[----:B---3--:R-:W-:-:S02]  /*311b0*/  @!P1 IMAD.MOV.U32 R25, RZ, RZ, R6 ;  /* 0x000000ffff199224 */ /* 0x008fc400078e0006 */
[----:B------:R-:W-:Y:S02]  /*311c0*/  IMAD.MOV.U32 R6, RZ, RZ, RZ ;  /* 0x000000ffff067224 */ /* 0x000fe400078e00ff */
[----:B--2---:R-:W-:Y:S01]  /*311d0*/  @!P1 IMAD.MOV.U32 R4, RZ, RZ, R5 ;  /* 0x000000ffff049224 */ /* 0x004fe200078e0005 */
[----:B------:R-:W-:-:S03]  /*311e0*/  ISETP.NE.AND P1, PT, R8, RZ, PT ;  /* 0x000000ff0800720c */ /* 0x000fc60003f25270 */
[----:B------:R-:W-:-:S05]  /*311f0*/  IMAD R13, R4, R25, RZ ;  /* 0x00000019040d7224 */ /* 0x000fca00078e02ff */
        /* <DEDUP_REMOVED lines=15> */
[----:B------:R1:W2:Y:S02]  /*312f0*/  SHFL.IDX PT, R14, R2, 0x1f, 0x1f ;  /* 0x03e01f00020e7f89 */ /* 0x0002a400000e0000 */
.L_x_3244:
[----:B------:R-:W-:Y:S02]  /*31300*/  ULDC UR4, c[0x0][0xc38] ;  /* 0x00030e0000047ab9 */ /* 0x000fe40000000800 */
[----:B------:R-:W-:-:S05]  /*31310*/  MOV R5, UR4 ;  /* 0x0000000400057c02 */ /* 0x000fca0008000f00 */
[----:B--2---:R-:W-:-:S04]  /*31320*/  IMAD R14, R14, R5, RZ ;  /* 0x000000050e0e7224 */ /* 0x004fc800078e02ff */
[----:B------:R-:W-:-:S05]  /*31330*/  IMAD.IADD R7, R7, 0x1, R14 ;  /* 0x0000000107077824 */ /* 0x000fca00078e020e */
[----:B------:R-:W-:-:S13]  /*31340*/  ISETP.GT.AND P6, PT, R7, R0, PT ;  /* 0x000000000700720c */ /* 0x000fda0003fc4270 */
[----:B------:R-:W-:Y:S05]  /*31350*/  @P6 BRA `(.L_x_3040) ;  /* 0x0000000000a86947 */ /* 0x000fea0003800000 */
.L_x_3043:
[----:B-1----:R-:W1:Y:S01]  /*31360*/  LDC R2, c[0x0][0xc3c] ;  /* 0x00030f00ff027b82 */ /* 0x002e620000000800 */
[----:B------:R-:W-:-:S05]  /*31370*/  VIADD R27, R27, 0x1f ;  /* 0x0000001f1b1b7836 */ /* 0x000fca0000000000 */
[----:B-1----:R-:W-:-:S13]  /*31380*/  ISETP.GE.AND P6, PT, R27, R2, PT ;  /* 0x000000021b00720c */ /* 0x002fda0003fc6270 */
[----:B------:R-:W-:Y:S05]  /*31390*/  @P6 BRA `(.L_x_3041) ;  /* 0x0000000800c46947 */ /* 0x000fea0003800000 */
[----:B------:R-:W1:Y:S01]  /*313a0*/  S2R R3, SR_TID.X ;  /* 0x0000000000037919 */ /* 0x000e620000002100 */
[----:B------:R-:W-:Y:S01]  /*313b0*/  MOV R25, RZ ;  /* 0x000000ff00197202 */ /* 0x000fe20000000f00 */
[----:B------:R-:W-:Y:S01]  /*313c0*/  ULDC.64 UR4, c[0x0][0x208] ;  /* 0x0000820000047ab9 */ /* 0x000fe20000000a00 */
[----:B-1----:R-:W-:-:S05]  /*313d0*/  LOP3.LUT R3, R3, 0x1f, RZ, 0xc0, !PT ;  /* 0x0000001f03037812 */ /* 0x002fca00078ec0ff */
[----:B------:R-:W-:-:S05]  /*313e0*/  IMAD.IADD R9, R27, 0x1, R3 ;  /* 0x000000011b097824 */ /* 0x000fca00078e0203 */
[----:B------:R-:W-:-:S13]  /*313f0*/  ISETP.GE.OR P6, PT, R9, R2, !P0 ;  /* 0x000000020900720c */ /* 0x000fda00047c6670 */
[----:B------:R-:W1:Y:S08]  /*31400*/  @!P6 LDC.64 R2, c[0x0][0xc80] ;  /* 0x00032000ff02eb82 */ /* 0x000e700000000a00 */
[----:B------:R-:W2:Y:S01]  /*31410*/  @!P6 LDC.64 R4, c[0x0][0xc78] ;  /* 0x00031e00ff04eb82 */ /* 0x000ea20000000a00 */
[----:B-1----:R-:W-:-:S05]  /*31420*/  @!P6 IMAD.WIDE R2, R9, 0x4, R2 ;  /* 0x000000040902e825 */ /* 0x002fca00078e0202 */
[----:B------:R2:W3:Y:S02]  /*31430*/  @!P6 LDG.E R25, desc[UR4][R2.64] ;  /* 0x000000040219e981 */ /* 0x0004e4000c1e1900 */
[----:B--2---:R-:W-:-:S04]  /*31440*/  @!P6 IMAD.WIDE R2, R9, 0x4, R4 ;  /* 0x000000040902e825 */ /* 0x004fc800078e0204 */
[----:B------:R-:W-:-:S06]  /*31450*/  IMAD.MOV.U32 R4, RZ, RZ, RZ ;  /* 0x000000ffff047224 */ /* 0x000fcc00078e00ff */
[----:B------:R-:W3:Y:S01]  /*31460*/  @!P6 LDG.E R4, desc[UR4][R2.64] ;  /* 0x000000040204e981 */ /* 0x000ee2000c1e1900 */
[----:B------:R-:W-:Y:S01]  /*31470*/  UMOV UR4, 0xffffffff ;  /* 0xffffffff00047882 */ /* 0x000fe20000000000 */
[----:B---3--:R-:W-:Y:S02]  /*31480*/  IMAD R13, R4, R25, RZ ;  /* 0x00000019040d7224 */ /* 0x008fe400078e02ff */
[----:B------:R-:W-:Y:S05]  /*31490*/  BRA.DIV UR4, `(.L_x_3042) ;  /* 0x0000005e04e47947 */ /* 0x000fea000b800000 */
        /* <DEDUP_REMOVED lines=16> */
.L_x_3252:
[----:B------:R-:W-:Y:S02]  /*315a0*/  ULDC UR4, c[0x0][0xc38] ;  /* 0x00030e0000047ab9 */ /* 0x000fe40000000800 */
[----:B------:R-:W-:-:S04]  /*315b0*/  IMAD.U32 R5, RZ, RZ, UR4 ;  /* 0x00000004ff057e24 */ /* 0x000fc8000f8e00ff */
[----:B--2---:R-:W-:-:S05]  /*315c0*/  IMAD R14, R14, R5, RZ ;  /* 0x000000050e0e7224 */ /* 0x004fca00078e02ff */
[----:B------:R-:W-:-:S04]  /*315d0*/  IADD3 R7, R14, R7, RZ ;  /* 0x000000070e077210 */ /* 0x000fc80007ffe0ff */
[----:B------:R-:W-:-:S13]  /*315e0*/  ISETP.GT.AND P6, PT, R7, R0, PT ;  /* 0x000000000700720c */ /* 0x000fda0003fc4270 */
[----:B------:R-:W-:Y:S05]  /*315f0*/  @!P6 BRA `(.L_x_3043) ;  /* 0xfffffffc0058e947 */ /* 0x000fea000383ffff */
.L_x_3040:
[----:B------:R-:W-:Y:S01]  /*31600*/  IMAD.IADD R7, R7, 0x1, -R14 ;  /* 0x0000000107077824 */ /* 0x000fe200078e0a0e */
[----:B------:R-:W-:-:S03]  /*31610*/  UMOV UR4, 0xffffffff ;  /* 0xffffffff00047882 */ /* 0x000fc60000000000 */
[----:B------:R-:W-:-:S05]  /*31620*/  IMAD R3, R2, R5, R7 ;  /* 0x0000000502037224 */ /* 0x000fca00078e0207 */
[----:B------:R-:W-:Y:S01]  /*31630*/  ISETP.GT.AND P6, PT, R3, R0, PT ;  /* 0x000000000300720c */ /* 0x000fe20003fc4270 */
[----:B------:R-:W-:-:S12]  /*31640*/  BRA.DIV UR4, `(.L_x_3044) ;  /* 0x0000006204307947 */ /* 0x000fd8000b800000 */
[----:B------:R-:W-:-:S04]  /*31650*/  VOTE.ANY R3, PT, !P6 ;  /* 0x0000000000037806 */ /* 0x000fc800070e0100 */
[----:B------:R-:W2:Y:S02]  /*31660*/  POPC R12, R3 ;  /* 0x00000003000c7309 */ /* 0x000ea40000000000 */
[----:B--2---:R2:W3:Y:S01]  /*31670*/  SHFL.IDX PT, R25, R25, R12, 0x1f ;  /* 0x00001f0c19197589 */ /* 0x0044e200000e0000 */
[----:B------:R-:W-:-:S03]  /*31680*/  IMAD.IADD R27, R12, 0x1, R27 ;  /* 0x000000010c1b7824 */ /* 0x000fc600078e021b */
[----:B------:R2:W4:Y:S04]  /*31690*/  SHFL.IDX PT, R4, R4, R12, 0x1f ;  /* 0x00001f0c04047589 */ /* 0x00052800000e0000 */
.L_x_3257:
[----:B------:R-:W-:-:S13]  /*316a0*/  ISETP.NE.AND P0, PT, R3, RZ, PT ;  /* 0x000000ff0300720c */ /* 0x000fda0003f05270 */
[----:B------:R-:W-:Y:S05]  /*316b0*/  @!P0 BRA `(.L_x_3045) ;  /* 0x0000000000108947 */ /* 0x000fea0003800000 */
[----:B------:R-:W-:Y:S01]  /*316c0*/  UMOV UR4, 0xffffffff ;  /* 0xffffffff00047882 */ /* 0x000fe20000000000 */
[----:B--2---:R-:W-:Y:S02]  /*316d0*/  VIADD R12, R12, 0xffffffff ;  /* 0xffffffff0c0c7836 */ /* 0x004fe40000000000 */
[----:B------:R-:W-:Y:S05]  /*316e0*/  BRA.DIV UR4, `(.L_x_3046) ;  /* 0x0000006204647947 */ /* 0x000fea000b800000 */
[----:B------:R2:W0:Y:S02]  /*316f0*/  SHFL.IDX PT, R6, R2, R12, 0x1f ;  /* 0x00001f0c02067589 */ /* 0x00042400000e0000 */
.L_x_3045:
[----:B----4-:R-:W-:Y:S01]  /*31700*/  ISETP.NE.AND P0, PT, R4, 0x1, PT ;  /* 0x000000010400780c */ /* 0x010fe20003f05270 */
[----:B0-----:R-:W-:-:S05]  /*31710*/  IMAD R24, R6, R5, R7 ;  /* 0x0000000506187224 */ /* 0x001fca00078e0207 */
[----:B------:R-:W-:-:S07]  /*31720*/  IADD3 R0, R0, -R24, RZ ;  /* 0x8000001800007210 */ /* 0x000fce0007ffe0ff */
[----:B------:R-:W-:Y:S05]  /*31730*/  @!P0 BRA `(.L_x_3047) ;  /* 0x0000000000dc8947 */ /* 0x000fea0003800000 */
[-C--:B---3--:R-:W-:Y:S02]  /*31740*/  IABS R5, R25.reuse ;  /* 0x0000001900057213 */ /* 0x088fe40000000000 */
[----:B------:R-:W-:Y:S02]  /*31750*/  IABS R6, R4 ;  /* 0x0000000400067213 */ /* 0x000fe40000000000 */
[----:B------:R-:W0:Y:S08]  /*31760*/  I2F.RP R7, R5 ;  /* 0x0000000500077306 */ /* 0x000e300000209400 */
[----:B------:R-:W3:Y:S08]  /*31770*/  I2F.RP R8, R6 ;  /* 0x0000000600087306 */ /* 0x000ef00000209400 */
[----:B0-----:R-:W1:Y:S08]  /*31780*/  MUFU.RCP R7, R7 ;  /* 0x0000000700077308 */ /* 0x001e700000001000 */
[----:B---3--:R-:W-:Y:S01]  /*31790*/  MUFU.RCP R8, R8 ;  /* 0x0000000800087308 */ /* 0x008fe20000001000 */
[----:B-12---:R-:W-:Y:S01]  /*317a0*/  VIADD R2, R7, 0xffffffe ;  /* 0x0ffffffe07027836 */ /* 0x006fe20000000000 */
[----:B------:R-:W-:-:S06]  /*317b0*/  IABS R7, R25 ;  /* 0x0000001900077213 */ /* 0x000fcc0000000000 */
[----:B------:R0:W1:Y:S02]  /*317c0*/  F2I.FTZ.U32.TRUNC.NTZ R3, R2 ;  /* 0x0000000200037305 */ /* 0x000064000021f000 */
[----:B0-----:R-:W-:Y:S02]  /*317d0*/  IMAD.MOV.U32 R2, RZ, RZ, RZ ;  /* 0x000000ffff027224 */ /* 0x001fe400078e00ff */
[----:B-1----:R-:W-:-:S04]  /*317e0*/  IMAD.MOV R10, RZ, RZ, -R3 ;  /* 0x000000ffff0a7224 */ /* 0x002fc800078e0a03 */
[----:B------:R-:W-:-:S04]  /*317f0*/  IMAD R9, R10, R5, RZ ;  /* 0x000000050a097224 */ /* 0x000fc800078e02ff */
[----:B------:R-:W-:Y:S01]  /*31800*/  IMAD.HI.U32 R3, R3, R9, R2 ;  /* 0x0000000903037227 */ /* 0x000fe200078e0002 */
[----:B------:R-:W-:Y:S02]  /*31810*/  IABS R2, R0 ;  /* 0x0000000000027213 */ /* 0x000fe40000000000 */
[----:B------:R-:W-:-:S03]  /*31820*/  IADD3 R9, RZ, -R7, RZ ;  /* 0x80000007ff097210 */ /* 0x000fc60007ffe0ff */
[----:B------:R-:W-:-:S04]  /*31830*/  IMAD.HI.U32 R7, R3, R2, RZ ;  /* 0x0000000203077227 */ /* 0x000fc800078e00ff */
[----:B------:R-:W-:Y:S02]  /*31840*/  IMAD R2, R7, R9, R2 ;  /* 0x0000000907027224 */ /* 0x000fe400078e0202 */
[----:B------:R-:W-:-:S03]  /*31850*/  VIADD R3, R8, 0xffffffe ;  /* 0x0ffffffe08037836 */ /* 0x000fc60000000000 */
[----:B------:R-:W-:-:S03]  /*31860*/  ISETP.GT.U32.AND P1, PT, R5, R2, PT ;  /* 0x000000020500720c */ /* 0x000fc60003f24070 */
[----:B------:R-:W0:Y:S10]  /*31870*/  F2I.FTZ.U32.TRUNC.NTZ R3, R3 ;  /* 0x0000000300037305 */ /* 0x000e34000021f000 */
[----:B------:R-:W-:-:S02]  /*31880*/  @!P1 IMAD.IADD R2, R2, 0x1, -R5 ;  /* 0x0000000102029824 */ /* 0x000fc400078e0a05 */
[----:B------:R-:W-:Y:S01]  /*31890*/  @!P1 VIADD R7, R7, 0x1 ;  /* 0x0000000107079836 */ /* 0x000fe20000000000 */
[----:B------:R-:W-:Y:S02]  /*318a0*/  ISETP.NE.AND P1, PT, R25, RZ, PT ;  /* 0x000000ff1900720c */ /* 0x000fe40003f25270 */
[----:B------:R-:W-:Y:S01]  /*318b0*/  ISETP.GE.U32.AND P0, PT, R2, R5, PT ;  /* 0x000000050200720c */ /* 0x000fe20003f06070 */
[----:B0-----:R-:W-:Y:S01]  /*318c0*/  IMAD.MOV R5, RZ, RZ, -R3 ;  /* 0x000000ffff057224 */ /* 0x001fe200078e0a03 */
[----:B------:R-:W-:-:S03]  /*318d0*/  MOV R2, RZ ;  /* 0x000000ff00027202 */ /* 0x000fc60000000f00 */
[----:B------:R-:W-:-:S04]  /*318e0*/  IMAD R5, R5, R6, RZ ;  /* 0x0000000605057224 */ /* 0x000fc800078e02ff */
[----:B------:R-:W-:Y:S01]  /*318f0*/  IMAD.HI.U32 R5, R3, R5, R2 ;  /* 0x0000000503057227 */ /* 0x000fe200078e0002 */
[----:B------:R-:W-:Y:S02]  /*31900*/  LOP3.LUT R2, R0, R25, RZ, 0x3c, !PT ;  /* 0x0000001900027212 */ /* 0x000fe400078e3cff */
[----:B------:R-:W-:Y:S01]  /*31910*/  IABS R3, R4 ;  /* 0x0000000400037213 */ /* 0x000fe20000000000 */
[----:B------:R-:W-:Y:S01]  /*31920*/  @P0 VIADD R7, R7, 0x1 ;  /* 0x0000000107070836 */ /* 0x000fe20000000000 */
[----:B------:R-:W-:Y:S02]  /*31930*/  ISETP.GE.AND P2, PT, R2, RZ, PT ;  /* 0x000000ff0200720c */ /* 0x000fe40003f46270 */
[----:B------:R-:W-:-:S11]  /*31940*/  IADD3 R3, RZ, -R3, RZ ;  /* 0x80000003ff037210 */ /* 0x000fd60007ffe0ff */
[----:B------:R-:W-:Y:S01]  /*31950*/  @!P2 IMAD.MOV R7, RZ, RZ, -R7 ;  /* 0x000000ffff07a224 */ /* 0x000fe200078e0a07 */
[----:B------:R-:W-:-:S04]  /*31960*/  @!P1 LOP3.LUT R7, RZ, R25, RZ, 0x33, !PT ;  /* 0x00000019ff079212 */ /* 0x000fc800078e33ff */
[----:B------:R-:W-:-:S05]  /*31970*/  IABS R2, R7 ;  /* 0x0000000700027213 */ /* 0x000fca0000000000 */
        /* <DEDUP_REMOVED lines=9> */
[----:B------:R-:W-:-:S05]  /*31a10*/  @P0 VIADD R5, R5, 0x1 ;  /* 0x0000000105050836 */ /* 0x000fca0000000000 */
[----:B------:R-:W-:Y:S02]  /*31a20*/  @!P2 IADD3 R5, -R5, RZ, RZ ;  /* 0x000000ff0505a210 */ /* 0x000fe40007ffe1ff */
[----:B------:R-:W-:-:S05]  /*31a30*/  @!P1 LOP3.LUT R5, RZ, R4, RZ, 0x33, !PT ;  /* 0x00000004ff059212 */ /* 0x000fca00078e33ff */
[--C-:B------:R-:W-:Y:S02]  /*31a40*/  IMAD.MOV R2, RZ, RZ, -R5.reuse ;  /* 0x000000ffff027224 */ /* 0x100fe400078e0a05 */
[C---:B------:R-:W-:Y:S02]  /*31a50*/  IMAD R5, R4.reuse, 0x1000000, R5 ;  /* 0x0100000004057824 */ /* 0x040fe400078e0205 */
[--C-:B------:R-:W-:Y:S02]  /*31a60*/  IMAD R4, R4, R2, R7.reuse ;  /* 0x0000000204047224 */ /* 0x100fe400078e0207 */
[----:B------:R-:W-:-:S03]  /*31a70*/  IMAD.MOV R2, RZ, RZ, -R7 ;  /* 0x000000ffff027224 */ /* 0x000fc600078e0a07 */
[----:B------:R-:W-:Y:S01]  /*31a80*/  LEA R26, R4, R5, 0x10 ;  /* 0x00000005041a7211 */ /* 0x000fe200078e80ff */
[----:B------:R-:W-:Y:S01]  /*31a90*/  IMAD R2, R25, R2, R0 ;  /* 0x0000000219027224 */ /* 0x000fe200078e0200 */
[----:B------:R-:W-:Y:S06]  /*31aa0*/  BRA `(.L_x_3048) ;  /* 0x0000000000f47947 */ /* 0x000fec0003800000 */
.L_x_3047:
[----:B-12---:R-:W0:Y:S01]  /*31ab0*/  LDC.64 R2, c[0x0][0xc90] ;  /* 0x00032400ff027b82 */ /* 0x006e220000000a00 */
[----:B------:R-:W-:Y:S01]  /*31ac0*/  ULDC.64 UR4, c[0x0][0x208] ;  /* 0x0000820000047ab9 */ /* 0x000fe20000000a00 */
[----:B0-----:R-:W-:-:S05]  /*31ad0*/  IMAD.WIDE R2, R27, 0x4, R2 ;  /* 0x000000041b027825 */ /* 0x001fca00078e0202 */
[----:B------:R0:W3:Y:S02]  /*31ae0*/  LDG.E R6, desc[UR4][R2.64] ;  /* 0x0000000402067981 */ /* 0x0000e4000c1e1900 */
[----:B0-----:R-:W-:Y:S02]  /*31af0*/  IMAD.MOV.U32 R2, RZ, RZ, RZ ;  /* 0x000000ffff027224 */ /* 0x001fe400078e00ff */
[----:B---3--:R-:W-:-:S05]  /*31b00*/  IMAD R7, R25, R6, RZ ;  /* 0x0000000619077224 */ /* 0x008fca00078e02ff */
        /* <DEDUP_REMOVED lines=35> */
[----:B0-----:R-:W-:-:S05]  /*31d40*/  IADD3 R7, RZ, -R3, RZ ;  /* 0x80000003ff077210 */ /* 0x001fca0007ffe0ff */
[----:B------:R-:W-:-:S04]  /*31d50*/  IMAD R7, R7, R6, RZ ;  /* 0x0000000607077224 */ /* 0x000fc800078e02ff */
[----:B------:R-:W-:Y:S01]  /*31d60*/  IMAD.HI.U32 R2, R3, R7, R2 ;  /* 0x0000000703027227 */ /* 0x000fe200078e0002 */
[----:B------:R-:W-:-:S03]  /*31d70*/  IABS R7, R0 ;  /* 0x0000000000077213 */ /* 0x000fc60000000000 */
[----:B------:R-:W-:Y:S02]  /*31d80*/  IMAD.MOV R3, RZ, RZ, -R8 ;  /* 0x000000ffff037224 */ /* 0x000fe400078e0a08 */
        /* <DEDUP_REMOVED lines=15> */
.L_x_3048:
[----:B------:R-:W-:-:S04]  /*31e80*/  LOP3.LUT R2, RZ, R2, RZ, 0x33, !PT ;  /* 0x00000002ff027212 */ /* 0x000fc800078e33ff */
[----:B------:R-:W-:Y:S01]  /*31e90*/  IADD3 R25, R25, R2, RZ ;  /* 0x0000000219197210 */ /* 0x000fe20007ffe0ff */
[----:B------:R-:W-:Y:S06]  /*31ea0*/  BRA `(.L_x_3049) ;  /* 0x00000000001c7947 */ /* 0x000fec0003800000 */
.L_x_3041:
[----:B------:R-:W-:Y:S01]  /*31eb0*/  UMOV UR4, URZ ;  /* 0x0000003f00047c82 */ /* 0x000fe20008000000 */
[----:B------:R-:W-:Y:S01]  /*31ec0*/  UMOV UR5, URZ ;  /* 0x0000003f00057c82 */ /* 0x000fe20008000000 */
[----:B------:R-:W-:Y:S01]  /*31ed0*/  ULDC UR6, c[0x0][0xc3c] ;  /* 0x00030f0000067ab9 */ /* 0x000fe20000000800 */
[----:B------:R-:W-:Y:S01]  /*31ee0*/  IMAD.MOV.U32 R24, RZ, RZ, R0 ;  /* 0x000000ffff187224 */ /* 0x000fe200078e0000 */
[----:B------:R-:W-:Y:S01]  /*31ef0*/  MOV R27, UR6 ;  /* 0x00000006001b7c02 */ /* 0x000fe20008000f00 */
[----:B------:R-:W-:Y:S02]  /*31f00*/  IMAD.U32 R25, RZ, RZ, UR4 ;  /* 0x00000004ff197e24 */ /* 0x000fe4000f8e00ff */
[----:B------:R-:W-:-:S07]  /*31f10*/  IMAD.U32 R26, RZ, RZ, UR5 ;  /* 0x00000005ff1a7e24 */ /* 0x000fce000f8e00ff */
.L_x_3049:
[----:B------:R-:W1:Y:S01]  /*31f20*/  S2R R0, SR_TID.X ;  /* 0x0000000000007919 */ /* 0x000e620000002100 */
[----:B------:R-:W-:Y:S05]  /*31f30*/  WARPSYNC.ALL ;  /* 0x0000000000007948 */ /* 0x000fea0003800000 */
[----:B------:R-:W-:Y:S01]  /*31f40*/  BAR.SYNC.DEFER_BLOCKING 0x4, 0x180 ;  /* 0x0106000000007b1d */ /* 0x000fe20000010000 */
[----:B-1----:R-:W-:-:S04]  /*31f50*/  LOP3.LUT R0, R0, 0x1f, RZ, 0xc0, !PT ;  /* 0x0000001f00007812 */ /* 0x002fc800078ec0ff */
[----:B------:R-:W-:-:S13]  /*31f60*/  ISETP.NE.AND P0, PT, R0, RZ, PT ;  /* 0x000000ff0000720c */ /* 0x000fda0003f05270 */
[----:B------:R-:W1:Y:S01]  /*31f70*/  @!P0 S2R R3, SR_CgaCtaId ;  /* 0x0000000000038919 */ /* 0x000e620000008800 */
[----:B------:R-:W-:-:S04]  /*31f80*/  @!P0 MOV R0, 0x400 ;  /* 0x0000040000008802 */ /* 0x000fc80000000f00 */
[----:B-1----:R-:W-:-:S05]  /*31f90*/  @!P0 LEA R16, R3, R0, 0x18 ;  /* 0x0000000003108211 */ /* 0x002fca00078ec0ff */
[----:B------:R3:W-:Y:S01]  /*31fa0*/  @!P0 STS.128 [R16+0x388d0], R24 ;  /* 0x0388d01810008388 */ /* 0x0007e20000000c00 */
[----:B------:R-:W-:Y:S06]  /*31fb0*/  BAR.ARV 0x5, 0x180 ;  /* 0x0146000000007b1d */ /* 0x000fec0000002000 */
.L_x_3038:
[----:B------:R-:W-:Y:S02]  /*31fc0*/  ULDC UR4, c[0x0][0xc3c] ;  /* 0x00030f0000047ab9 */ /* 0x000fe40000000800 */
[----:B--2---:R-:W-:-:S13]  /*31fd0*/  ISETP.GE.AND P0, PT, R27, UR4, PT ;  /* 0x000000041b007c0c */ /* 0x004fda000bf06270 */
[----:B------:R-:W-:Y:S05]  /*31fe0*/  @!P0 BRA `(.L_x_3050) ;  /* 0xffffff90004c8947 */ /* 0x000fea000383ffff */
[----:B------:R-:W-:Y:S05]  /*31ff0*/  BSYNC B8 ;  /* 0x0000000000087941 */ /* 0x000fea0003800000 */
.L_x_2937:
[----:B------:R-:W2:Y:S01]  /*32000*/  LDL.LU R0, [R1+0x2c] ;  /* 0x00002c0001007983 */ /* 0x000ea20000300800 */
[----:B------:R-:W-:Y:S01]  /*32010*/  BSSY B0, `(.L_x_3051) ;  /* 0x000000b000007945 */ /* 0x000fe20003800000 */
[----:B------:R-:W4:Y:S01]  /*32020*/  S2R R5, SR_CgaCtaId ;  /* 0x0000000000057919 */ /* 0x000f220000008800 */
[----:B--2---:R-:W-:-:S05]  /*32030*/  VIADD R0, R0, 0x1 ;  /* 0x0000000100007836 */ /* 0x004fca0000000000 */
        /* <DEDUP_REMOVED lines=8> */
.L_x_3260:
[----:B------:R-:W-:Y:S05]  /*320c0*/  BSYNC B0 ;  /* 0x0000000000007941 */ /* 0x000fea0003800000 */
.L_x_3051:
[----:B------:R-:W-:-:S03]  /*320d0*/  UMOV UR4, 0xffffffff ;  /* 0xffffffff00047882 */ /* 0x000fc60000000000 */
[----:B------:R-:W-:Y:S05]  /*320e0*/  BRA.DIV UR4, `(.L_x_3053) ;  /* 0x0000005a04207947 */ /* 0x000fea000b800000 */
[----:B-1----:R-:W1:Y:S02]  /*320f0*/  S2R R0, SR_TID.X ;  /* 0x0000000000007919 */ /* 0x002e640000002100 */
[----:B-1----:R-:W-:-:S04]  /*32100*/  SHF.R.U32.HI R0, RZ, 0x5, R0 ;  /* 0x00000005ff007819 */ /* 0x002fc80000011600 */
[----:B------:R-:W-:-:S05]  /*32110*/  LOP3.LUT R0, R0, 0x3, RZ, 0xc0, !PT ;  /* 0x0000000300007812 */ /* 0x000fca00078ec0ff */
[----:B------:R1:W2:Y:S02]  /*32120*/  SHFL.IDX PT, R14, R0, RZ, 0x1f ;  /* 0x00001fff000e7589 */ /* 0x0002a400000e0000 */
.L_x_3263:
[----:B--2---:R-:W-:-:S13]  /*32130*/  ISETP.NE.AND P0, PT, R14, RZ, PT ;  /* 0x000000ff0e00720c */ /* 0x004fda0003f05270 */
[----:B------:R-:W-:Y:S05]  /*32140*/  @P0 BRA `(.L_x_2649) ;  /* 0x0000000000880947 */ /* 0x000fea0003800000 */
[----:B------:R-:W-:-:S03]  /*32150*/  UMOV UR4, 0xffffffff ;  /* 0xffffffff00047882 */ /* 0x000fc60000000000 */
[----:B------:R-:W-:Y:S05]  /*32160*/  BRA.DIV UR4, `(.L_x_3054) ;  /* 0x0000005a04347947 */ /* 0x000fea000b800000 */
[----:B------:R-:W-:-:S13]  /*32170*/  ELECT P6, URZ, PT ;  /* 0x00000000003f782f */ /* 0x000fda00038c0000 */
.L_x_3266:
[----:B------:R-:W-:Y:S05]  /*32180*/  @!P6 BRA `(.L_x_2649) ;  /* 0x000000000078e947 */ /* 0x000fea0003800000 */
[----:B------:R-:W-:-:S06]  /*32190*/  ULOP3.LUT UR4, UR60, 0x2, URZ, 0xfc, !UPT ;  /* 0x000000023c047892 */ /* 0x000fcc000f8efc3f */
[----:B-1----:R-:W-:-:S05]  /*321a0*/  IMAD.U32 R0, RZ, RZ, UR4 ;  /* 0x00000004ff007e24 */ /* 0x002fca000f8e00ff */
[----:B------:R-:W-:-:S13]  /*321b0*/  ISETP.NE.AND P0, PT, R0, 0x3, PT ;  /* 0x000000030000780c */ /* 0x000fda0003f05270 */
[----:B------:R-:W-:Y:S05]  /*321c0*/  @!P0 BRA `(.L_x_3055) ;  /* 0x0000000000048947 */ /* 0x000fea0003800000 */
[----:B------:R-:W-:Y:S01]  /*321d0*/  BPT.TRAP 0x1 ;  /* 0x000000040000795c */ /* 0x000fe20000300000 */
.L_x_3055:
[C---:B------:R-:W-:Y:S01]  /*321e0*/  LEA R3, R23.reuse, R5, 0x3 ;  /* 0x0000000517037211 */ /* 0x040fe200078e18ff */
[----:B------:R-:W-:Y:S01]  /*321f0*/  VIADD R23, R23, 0x1 ;  /* 0x0000000117177836 */ /* 0x000fe20000000000 */
[----:B------:R-:W-:-:S04]  /*32200*/  SHF.L.U32 R2, R29, 0x1f, RZ ;  /* 0x0000001f1d027819 */ /* 0x000fc800000006ff */
[----:B------:R-:W1:Y:S01]  /*32210*/  SYNCS.PHASECHK.TRANS64.TRYWAIT P1, [R3+URZ+0x38840], R2 ;  /* 0x03884002030075a7 */ /* 0x000e62000802017f */
[----:B------:R-:W-:-:S04]  /*32220*/  ISETP.NE.AND P2, PT, R23, 0x2, PT ;  /* 0x000000021700780c */ /* 0x000fc80003f45270 */
[----:B------:R-:W-:Y:S01]  /*32230*/  SEL R0, RZ, 0x1, P2 ;  /* 0x00000001ff007807 */ /* 0x000fe20001000000 */
[----:B-1----:R-:W-:Y:S08]  /*32240*/  @!P1 BRA `(.L_x_3056) ;  /* 0x00000058001c9947 */ /* 0x002ff00003800000 */
.L_x_3267:
[----:B------:R-:W-:Y:S02]  /*32250*/  SEL R23, R23, RZ, P2 ;  /* 0x000000ff17177207 */ /* 0x000fe40001000000 */
[----:B------:R-:W-:Y:S01]  /*32260*/  LOP3.LUT R0, R29, R0, RZ, 0x3c, !PT ;  /* 0x000000001d007212 */ /* 0x000fe200078e3cff */
[----:B------:R-:W-:Y:S06]  /*32270*/  @!P0 BRA `(.L_x_3057) ;  /* 0x0000000000048947 */ /* 0x000fec0003800000 */
[----:B------:R-:W-:Y:S01]  /*32280*/  BPT.TRAP 0x1 ;  /* 0x000000040000795c */ /* 0x000fe20000300000 */
.L_x_3057:
[----:B------:R-:W-:Y:S01]  /*32290*/  IMAD R23, R23, 0x8, R5 ;  /* 0x0000000817177824 */ /* 0x000fe200078e0205 */
[----:B------:R-:W-:-:S04]  /*322a0*/  SHF.L.U32 R0, R0, 0x1f, RZ ;  /* 0x0000001f00007819 */ /* 0x000fc800000006ff */
[----:B------:R-:W2:Y:S02]  /*322b0*/  SYNCS.PHASECHK.TRANS64.TRYWAIT P1, [R23+URZ+0x38840], R0 ;  /* 0x03884000170075a7 */ /* 0x000ea4000802017f */
[----:B--2---:R-:W-:Y:S05]  /*322c0*/  @!P1 BRA `(.L_x_3058) ;  /* 0x0000005800109947 */ /* 0x004fea0003800000 */
.L_x_3268:
[----:B------:R-:W-:Y:S05]  /*322d0*/  @!P0 BRA `(.L_x_3059) ;  /* 0x0000000000048947 */ /* 0x000fea0003800000 */
[----:B------:R-:W-:Y:S01]  /*322e0*/  BPT.TRAP 0x1 ;  /* 0x000000040000795c */ /* 0x000fe20000300000 */
.L_x_3059:
[----:B------:R-:W4:Y:S02]  /*322f0*/  SYNCS.PHASECHK.TRANS64.TRYWAIT P1, [R3+URZ+0x38860], R2 ;  /* 0x03886002030075a7 */ /* 0x000f24000802017f */
[----:B----4-:R-:W-:Y:S05]  /*32300*/  @!P1 BRA `(.L_x_3060) ;  /* 0x0000005800149947 */ /* 0x010fea0003800000 */
.L_x_3269:
[----:B------:R-:W-:Y:S05]  /*32310*/  @!P0 BRA `(.L_x_3061) ;  /* 0x0000000000048947 */ /* 0x000fea0003800000 */
[----:B------:R-:W-:Y:S01]  /*32320*/  BPT.TRAP 0x1 ;  /* 0x000000040000795c */ /* 0x000fe20000300000 */
.L_x_3061:
[----:B------:R0:W0:Y:S02]  /*32330*/  SYNCS.PHASECHK.TRANS64.TRYWAIT P0, [R23+URZ+0x38860], R0 ;  /* 0x03886000170075a7 */ /* 0x000024000800017f */
[----:B0-----:R-:W-:Y:S05]  /*32340*/  @!P0 NANOSLEEP.SYNCS 0x989680 ;  /* 0x009896800000895d */ /* 0x001fea0003900000 */
[----:B------:R-:W0:Y:S02]  /*32350*/  @!P0 SYNCS.PHASECHK.TRANS64 P0, [R23+URZ+0x38860], R0 ;  /* 0x03886000170085a7 */ /* 0x000e24000800007f */
[----:B0-----:R-:W-:Y:S05]  /*32360*/  @!P0 BRA `(.L_x_3061) ;  /* 0xfffffffc00f08947 */ /* 0x001fea000383ffff */
.L_x_2649:
[----:B------:R-:W-:Y:S05]  /*32370*/  BSYNC B9 ;  /* 0x0000000000097941 */ /* 0x000fea0003800000 */
.L_x_2646:
[----:B------:R-:W-:Y:S05]  /*32380*/  EXIT ;  /* 0x000000000000794d */ /* 0x000fea0003800000 */
.L_x_2671:
[----:B0-----:R0:W1:Y:S02]  /*32390*/  SYNCS.PHASECHK.TRANS64.TRYWAIT P6, [R88+URZ+0x38890], R89 ;  /* 0x03889059580075a7 */ /* 0x00106400080c017f */
[----:B-1----:R-:W-:Y:S05]  /*323a0*/  @!P6 NANOSLEEP.SYNCS 0x989680 ;  /* 0x009896800000e95d */ /* 0x002fea0003900000 */
[----:B------:R-:W1:Y:S02]  /*323b0*/  @!P6 SYNCS.PHASECHK.TRANS64 P6, [R88+URZ+0x38890], R89 ;  /* 0x038890595800e5a7 */ /* 0x000e6400080c007f */
[----:B-1----:R-:W-:Y:S05]  /*323c0*/  @!P6 BRA `(.L_x_2671) ;  /* 0xfffffffc00f0e947 */ /* 0x002fea000383ffff */
[----:B------:R-:W-:Y:S05]  /*323d0*/  BRA `(.L_x_3062) ;  /* 0xfffffd1c00d87947 */ /* 0x000fea000383ffff */
.L_x_2672:
        /* <DEDUP_REMOVED lines=8> */
.L_x_3064:
[----:B------:R-:W-:Y:S05]  /*32460*/  BSYNC B1 ;  /* 0x0000000000017941 */ /* 0x000fea0003800000 */
.L_x_3063:
[----:B------:R-:W-:Y:S01]  /*32470*/  MOV R13, R119 ;  /* 0x00000077000d7202 */ /* 0x000fe20000000f00 */
[----:B------:R-:W-:Y:S02]  /*32480*/  IMAD.MOV.U32 R12, RZ, RZ, RZ ;  /* 0x000000ffff0c7224 */ /* 0x000fe400078e00ff */
[----:B------:R-:W-:Y:S02]  /*32490*/  IMAD.MOV.U32 R11, RZ, RZ, 0x181f ;  /* 0x0000181fff0b7424 */ /* 0x000fe400078e00ff */
[----:B------:R-:W-:Y:S02]  /*324a0*/  IMAD.MOV.U32 R15, RZ, RZ, -0x1 ;  /* 0xffffffffff0f7424 */ /* 0x000fe400078e00ff */
[----:B------:R-:W-:-:S07]  /*324b0*/  IMAD.MOV.U32 R80, RZ, RZ, R14 ;  /* 0x000000ffff507224 */ /* 0x000fce00078e000e */
[----:B------:R-:W-:Y:S05]  /*324c0*/  WARPSYNC.COLLECTIVE R15, `(.L_x_3065) ;  /* 0x000000000f087348 */ /* 0x000fea0003c00000 */
[----:B------:R0:W1:Y:S02]  /*324d0*/  SHFL.IDX P6, R14, R13, R12, R11 ;  /* 0x0000000c0d0e7389 */ /* 0x00006400000c000b */
[----:B01----:R-:W-:Y:S01]  /*324e0*/  ENDCOLLECTIVE ;  /* 0x000000000000791b */ /* 0x003fe20003800000 */
.L_x_3065:
[----:B------:R-:W-:Y:S01]  /*324f0*/  MOV R11, R14 ;  /* 0x0000000e000b7202 */ /* 0x000fe20000000f00 */
[----:B------:R-:W-:Y:S06]  /*32500*/  BRA `(.L_x_3066) ;  /* 0xfffffd1c00a07947 */ /* 0x000fec000383ffff */
.L_x_2689:
[----:B------:R-:W-:Y:S01]  /*32510*/  BSSY B1, `(.L_x_3067) ;  /* 0x0000008000017945 */ /* 0x000fe20003800000 */
[----:B0---4-:R-:W-:Y:S01]  /*32520*/  IMAD.MOV.U32 R13, RZ, RZ, R118 ;  /* 0x000000ffff0d7224 */ /* 0x011fe200078e0076 */
[----:B------:R-:W-:Y:S01]  /*32530*/  MOV R15, 0xffffffff ;  /* 0xffffffff000f7802 */ /* 0x000fe20000000f00 */
[----:B------:R-:W-:Y:S02]  /*32540*/  IMAD.MOV.U32 R12, RZ, RZ, 0x1 ;  /* 0x00000001ff0c7424 */ /* 0x000fe400078e00ff */
[----:B---3--:R-:W-:-:S07]  /*32550*/  IMAD.MOV.U32 R11, RZ, RZ, 0x181f ;  /* 0x0000181fff0b7424 */ /* 0x008fce00078e00ff */
[----:B-12---:R-:W-:Y:S05]  /*32560*/  WARPSYNC.COLLECTIVE R15, `(.L_x_3068) ;  /* 0x000000000f087348 */ /* 0x006fea0003c00000 */
[----:B------:R0:W3:Y:S02]  /*32570*/  SHFL.IDX P6, R14, R13, R12, R11 ;  /* 0x0000000c0d0e7389 */ /* 0x0000e400000c000b */
[----:B0123--:R-:W-:Y:S01]  /*32580*/  ENDCOLLECTIVE ;  /* 0x000000000000791b */ /* 0x00ffe20003800000 */
.L_x_3068:
[----:B------:R-:W-:Y:S05]  /*32590*/  BSYNC B1 ;  /* 0x0000000000017941 */ /* 0x000fea0003800000 */
.L_x_3067:
        /* <DEDUP_REMOVED lines=8> */
.L_x_3069:
[----:B------:R-:W-:Y:S01]  /*32620*/  IMAD.MOV.U32 R11, RZ, RZ, R14 ;  /* 0x000000ffff0b7224 */ /* 0x000fe200078e000e */
[----:B------:R-:W-:Y:S06]  /*32630*/  BRA `(.L_x_3070) ;  /* 0xfffffd2800dc7947 */ /* 0x000fec000383ffff */
.L_x_2706:
[----:B------:R-:W-:Y:S01]  /*32640*/  BSSY B1, `(.L_x_3071) ;  /* 0x0000008000017945 */ /* 0x000fe20003800000 */
[----:B0---4-:R-:W-:Y:S01]  /*32650*/  IMAD.MOV.U32 R13, RZ, RZ, R118 ;  /* 0x000000ffff0d7224 */ /* 0x011fe200078e0076 */
[----:B------:R-:W-:Y:S01]  /*32660*/  MOV R12, 0x2 ;  /* 0x00000002000c7802 */ /* 0x000fe20000000f00 */
[----:B------:R-:W-:Y:S02]  /*32670*/  IMAD.MOV.U32 R11, RZ, RZ, 0x181f ;  /* 0x0000181fff0b7424 */ /* 0x000fe400078e00ff */
[----:B------:R-:W-:-:S07]  /*32680*/  IMAD.MOV.U32 R15, RZ, RZ, -0x1 ;  /* 0xffffffffff0f7424 */ /* 0x000fce00078e00ff */
[----:B-123--:R-:W-:Y:S05]  /*32690*/  WARPSYNC.COLLECTIVE R15, `(.L_x_3072) ;  /* 0x000000000f087348 */ /* 0x00efea0003c00000 */
[----:B------:R0:W4:Y:S02]  /*326a0*/  SHFL.IDX P6, R14, R13, R12, R11 ;  /* 0x0000000c0d0e7389 */ /* 0x00012400000c000b */
[----:B01234-:R-:W-:Y:S01]  /*326b0*/  ENDCOLLECTIVE ;  /* 0x000000000000791b */ /* 0x01ffe20003800000 */
.L_x_3072:
[----:B------:R-:W-:Y:S05]  /*326c0*/  BSYNC B1 ;  /* 0x0000000000017941 */ /* 0x000fea0003800000 */
.L_x_3071:
[----:B------:R-:W-:Y:S01]  /*326d0*/  MOV R13, R119 ;  /* 0x00000077000d7202 */ /* 0x000fe20000000f00 */
[----:B------:R-:W-:Y:S02]  /*326e0*/  IMAD.MOV.U32 R12, RZ, RZ, 0x2 ;  /* 0x00000002ff0c7424 */ /* 0x000fe400078e00ff */
[----:B------:R-:W-:Y:S02]  /*326f0*/  IMAD.MOV.U32 R11, RZ, RZ, 0x181f ;  /* 0x0000181fff0b7424 */ /* 0x000fe400078e00ff */
[----:B------:R-:W-:Y:S02]  /*32700*/  IMAD.MOV.U32 R15, RZ, RZ, -0x1 ;  /* 0xffffffffff0f7424 */ /* 0x000fe400078e00ff */
[----:B------:R-:W-:-:S07]  /*32710*/  IMAD.MOV.U32 R118, RZ, RZ, R14 ;  /* 0x000000ffff767224 */ /* 0x000fce00078e000e */
[----:B------:R-:W-:Y:S05]  /*32720*/  WARPSYNC.COLLECTIVE R15, `(.L_x_3073) ;  /* 0x000000000f087348 */ /* 0x000fea0003c00000 */
[----:B------:R0:W1:Y:S02]  /*32730*/  SHFL.IDX P6, R14, R13, R12, R11 ;  /* 0x0000000c0d0e7389 */ /* 0x00006400000c000b */
[----:B01----:R-:W-:Y:S01]  /*32740*/  ENDCOLLECTIVE ;  /* 0x000000000000791b */ /* 0x003fe20003800000 */
.L_x_3073:
[----:B------:R-:W-:Y:S01]  /*32750*/  MOV R119, R14 ;  /* 0x0000000e00777202 */ /* 0x000fe20000000f00 */
[----:B------:R-:W-:Y:S06]  /*32760*/  BRA `(.L_x_3074) ;  /* 0xfffffd3800387947 */ /* 0x000fec000383ffff */
.L_x_2730:
[----:B0-----:R0:W1:Y:S02]  /*32770*/  SYNCS.PHASECHK.TRANS64.TRYWAIT P6, [R88+URZ+0x38890], R89 ;  /* 0x03889059580075a7 */ /* 0x00106400080c017f */
[----:B-1----:R-:W-:Y:S05]  /*32780*/  @!P6 NANOSLEEP.SYNCS 0x989680 ;  /* 0x009896800000e95d */ /* 0x002fea0003900000 */
[----:B------:R-:W1:Y:S02]  /*32790*/  @!P6 SYNCS.PHASECHK.TRANS64 P6, [R88+URZ+0x38890], R89 ;  /* 0x038890595800e5a7 */ /* 0x000e6400080c007f */
[----:B-1----:R-:W-:Y:S05]  /*327a0*/  @!P6 BRA `(.L_x_2730) ;  /* 0xfffffffc00f0e947 */ /* 0x002fea000383ffff */
[----:B------:R-:W-:Y:S05]  /*327b0*/  BRA `(.L_x_3075) ;  /* 0xfffffd5000dc7947 */ /* 0x000fea000383ffff */
.L_x_2731:
        /* <DEDUP_REMOVED lines=8> */
.L_x_3077:
[----:B------:R-:W-:Y:S05]  /*32840*/  BSYNC B1 ;  /* 0x0000000000017941 */ /* 0x000fea0003800000 */
.L_x_3076:
[----:B------:R-:W-:Y:S01]  /*32850*/  IMAD.MOV.U32 R13, RZ, RZ, R119 ;  /* 0x000000ffff0d7224 */ /* 0x000fe200078e0077 */
[----:B------:R-:W-:Y:S01]  /*32860*/  MOV R11, 0x181f ;  /* 0x0000181f000b7802 */ /* 0x000fe20000000f00 */
[----:B------:R-:W-:Y:S02]  /*32870*/  IMAD.MOV.U32 R12, RZ, RZ, RZ ;  /* 0x000000ffff0c7224 */ /* 0x000fe400078e00ff */
[----:B------:R-:W-:Y:S02]  /*32880*/  IMAD.MOV.U32 R15, RZ, RZ, -0x1 ;  /* 0xffffffffff0f7424 */ /* 0x000fe400078e00ff */
[----:B------:R-:W-:-:S07]  /*32890*/  IMAD.MOV.U32 R121, RZ, RZ, R14 ;  /* 0x000000ffff797224 */ /* 0x000fce00078e000e */
[----:B------:R-:W-:Y:S05]  /*328a0*/  WARPSYNC.COLLECTIVE R15, `(.L_x_3078) ;  /* 0x000000000f087348 */ /* 0x000fea0003c00000 */
[----:B------:R0:W1:Y:S02]  /*328b0*/  SHFL.IDX P6, R14, R13, R12, R11 ;  /* 0x0000000c0d0e7389 */ /* 0x00006400000c000b */
[----:B01----:R-:W-:Y:S01]  /*328c0*/  ENDCOLLECTIVE ;  /* 0x000000000000791b */ /* 0x003fe20003800000 */
.L_x_3078:
[----:B------:R-:W-:Y:S01]  /*328d0*/  IMAD.MOV.U32 R11, RZ, RZ, R14 ;  /* 0x000000ffff0b7224 */ /* 0x000fe200078e000e */
[----:B------:R-:W-:Y:S06]  /*328e0*/  BRA `(.L_x_3079) ;  /* 0xfffffd5000ac7947 */ /* 0x000fec000383ffff */
.L_x_2740:
        /* <DEDUP_REMOVED lines=8> */
.L_x_3081:
[----:B------:R-:W-:Y:S05]  /*32970*/  BSYNC B1 ;  /* 0x0000000000017941 */ /* 0x000fea0003800000 */
.L_x_3080:
        /* <DEDUP_REMOVED lines=8> */
.L_x_3082:
[----:B------:R-:W-:Y:S01]  /*32a00*/  MOV R11, R14 ;  /* 0x0000000e000b7202 */ /* 0x000fe20000000f00 */
[----:B------:R-:W-:Y:S06]  /*32a10*/  BRA `(.L_x_3083) ;  /* 0xfffffd6000787947 */ /* 0x000fec000383ffff */
.L_x_2749:
[----:B------:R-:W-:Y:S01]  /*32a20*/  BSSY B1, `(.L_x_3084) ;  /* 0x0000008000017945 */ /* 0x000fe20003800000 */
[----:B0--3--:R-:W-:Y:S01]  /*32a30*/  IMAD.MOV.U32 R13, RZ, RZ, R118 ;  /* 0x000000ffff0d7224 */ /* 0x009fe200078e0076 */
[----:B------:R-:W-:Y:S01]  /*32a40*/  MOV R15, 0xffffffff ;  /* 0xffffffff000f7802 */ /* 0x000fe20000000f00 */
[----:B------:R-:W-:Y:S02]  /*32a50*/  IMAD.MOV.U32 R12, RZ, RZ, 0x2 ;  /* 0x00000002ff0c7424 */ /* 0x000fe400078e00ff */
[----:B------:R-:W-:-:S07]  /*32a60*/  IMAD.MOV.U32 R11, RZ, RZ, 0x181f ;  /* 0x0000181fff0b7424 */ /* 0x000fce00078e00ff */
[----:B-12-4-:R-:W-:Y:S05]  /*32a70*/  WARPSYNC.COLLECTIVE R15, `(.L_x_3085) ;  /* 0x000000000f087348 */ /* 0x016fea0003c00000 */
[----:B------:R0:W3:Y:S02]  /*32a80*/  SHFL.IDX P6, R14, R13, R12, R11 ;  /* 0x0000000c0d0e7389 */ /* 0x0000e400000c000b */
[----:B01234-:R-:W-:Y:S01]  /*32a90*/  ENDCOLLECTIVE ;  /* 0x000000000000791b */ /* 0x01ffe20003800000 */
.L_x_3085:
[----:B------:R-:W-:Y:S05]  /*32aa0*/  BSYNC B1 ;  /* 0x0000000000017941 */ /* 0x000fea0003800000 */
.L_x_3084:
        /* <DEDUP_REMOVED lines=8> */
.L_x_3086:
[----:B------:R-:W-:Y:S01]  /*32b30*/  IMAD.MOV.U32 R119, RZ, RZ, R14 ;  /* 0x000000ffff777224 */ /* 0x000fe200078e000e */
[----:B------:R-:W-:Y:S06]  /*32b40*/  BRA `(.L_x_3087) ;  /* 0xfffffd70004c7947 */ /* 0x000fec000383ffff */
.L_x_2758:
[----:B0-----:R0:W1:Y:S02]  /*32b50*/  SYNCS.PHASECHK.TRANS64.TRYWAIT P3, [R88+URZ+0x38890], R89 ;  /* 0x03889059580075a7 */ /* 0x001064000806017f */
[----:B-1----:R-:W-:Y:S05]  /*32b60*/  @!P3 NANOSLEEP.SYNCS 0x989680 ;  /* 0x009896800000b95d */ /* 0x002fea0003900000 */
[----:B------:R-:W1:Y:S02]  /*32b70*/  @!P3 SYNCS.PHASECHK.TRANS64 P3, [R88+URZ+0x38890], R89 ;  /* 0x038890595800b5a7 */ /* 0x000e64000806007f */
[----:B-1----:R-:W-:Y:S05]  /*32b80*/  @!P3 BRA `(.L_x_2758) ;  /* 0xfffffffc00f0b947 */ /* 0x002fea000383ffff */
[----:B------:R-:W-:Y:S05]  /*32b90*/  BRA `(.L_x_3088) ;  /* 0xfffffd8000707947 */ /* 0x000fea000383ffff */
.L_x_2759:
        /* <DEDUP_REMOVED lines=8> */
.L_x_3090:
[----:B------:R-:W-:Y:S05]  /*32c20*/  BSYNC B1 ;  /* 0x0000000000017941 */ /* 0x000fea0003800000 */
.L_x_3089:
        /* <DEDUP_REMOVED lines=8> */
.L_x_3091:
[----:B------:R-:W-:Y:S01]  /*32cb0*/  MOV R11, R14 ;  /* 0x0000000e000b7202 */ /* 0x000fe20000000f00 */
[----:B------:R-:W-:Y:S06]  /*32cc0*/  BRA `(.L_x_3092) ;  /* 0xfffffd80008c7947 */ /* 0x000fec000383ffff */
.L_x_2762:
[----:B------:R-:W-:Y:S01]  /*32cd0*/  BSSY B1, `(.L_x_3093) ;  /* 0x0000008000017945 */ /* 0x000fe20003800000 */
[----:B----4-:R-:W-:Y:S01]  /*32ce0*/  IMAD.MOV.U32 R13, RZ, RZ, R35 ;  /* 0x000000ffff0d7224 */ /* 0x010fe200078e0023 */
[----:B------:R-:W-:Y:S01]  /*32cf0*/  MOV R15, 0xffffffff ;  /* 0xffffffff000f7802 */ /* 0x000fe20000000f00 */
[----:B------:R-:W-:Y:S02]  /*32d00*/  IMAD.MOV.U32 R12, RZ, RZ, 0x1 ;  /* 0x00000001ff0c7424 */ /* 0x000fe400078e00ff */
[----:B---3--:R-:W-:-:S07]  /*32d10*/  IMAD.MOV.U32 R11, RZ, RZ, 0x181f ;  /* 0x0000181fff0b7424 */ /* 0x008fce00078e00ff */
[----:B012---:R-:W-:Y:S05]  /*32d20*/  WARPSYNC.COLLECTIVE R15, `(.L_x_3094) ;  /* 0x000000000f087348 */ /* 0x007fea0003c00000 */
[----:B------:R3:W4:Y:S02]  /*32d30*/  SHFL.IDX P6, R14, R13, R12, R11 ;  /* 0x0000000c0d0e7389 */ /* 0x00072400000c000b */
[----:B01234-:R-:W-:Y:S01]  /*32d40*/  ENDCOLLECTIVE ;  /* 0x000000000000791b */ /* 0x01ffe20003800000 */
.L_x_3094:
[----:B------:R-:W-:Y:S05]  /*32d50*/  BSYNC B1 ;  /* 0x0000000000017941 */ /* 0x000fea0003800000 */
.L_x_3093:
        /* <DEDUP_REMOVED lines=8> */
.L_x_3095:
[----:B------:R-:W-:Y:S01]  /*32de0*/  IMAD.MOV.U32 R11, RZ, RZ, R14 ;  /* 0x000000ffff0b7224 */ /* 0x000fe200078e000e */
[----:B------:R-:W-:Y:S06]  /*32df0*/  BRA `(.L_x_3096) ;  /* 0xfffffd8000b47947 */ /* 0x000fec000383ffff */
.L_x_2765:
        /* <DEDUP_REMOVED lines=8> */
.L_x_3098:
[----:B------:R-:W-:Y:S05]  /*32e80*/  BSYNC B1 ;  /* 0x0000000000017941 */ /* 0x000fea0003800000 */
.L_x_3097:
        /* <DEDUP_REMOVED lines=8> */
.L_x_3099:
[----:B------:R-:W-:Y:S01]  /*32f10*/  MOV R34, R14 ;  /* 0x0000000e00227202 */ /* 0x000fe20000000f00 */
[----:B------:R-:W-:Y:S06]  /*32f20*/  BRA `(.L_x_3100) ;  /* 0xfffffd8000e07947 */ /* 0x000fec000383ffff */
.L_x_2769:
[----:B------:R0:W0:Y:S02]  /*32f30*/  SYNCS.PHASECHK.TRANS64.TRYWAIT P0, [R88+URZ+0x388b0], R89 ;  /* 0x0388b059580075a7 */ /* 0x000024000800017f */
[----:B0-----:R-:W-:Y:S05]  /*32f40*/  @!P0 NANOSLEEP.SYNCS 0x989680 ;  /* 0x009896800000895d */ /* 0x001fea0003900000 */
[----:B------:R-:W0:Y:S02]  /*32f50*/  @!P0 SYNCS.PHASECHK.TRANS64 P0, [R88+URZ+0x388b0], R89 ;  /* 0x0388b059580085a7 */ /* 0x000e24000800007f */
[----:B0-----:R-:W-:Y:S05]  /*32f60*/  @!P0 BRA `(.L_x_2769) ;  /* 0xfffffffc00f08947 */ /* 0x001fea000383ffff */
[----:B------:R-:W-:Y:S05]  /*32f70*/  BRA `(.L_x_3101) ;  /* 0xfffffd8400887947 */ /* 0x000fea000383ffff */
.L_x_2791:
[----:B------:R-:W-:Y:S01]  /*32f80*/  BSSY B1, `(.L_x_3102) ;  /* 0x0000008000017945 */ /* 0x000fe20003800000 */
[----:B------:R-:W-:Y:S01]  /*32f90*/  IMAD.MOV.U32 R13, RZ, RZ, R33 ;  /* 0x000000ffff0d7224 */ /* 0x000fe200078e0021 */
[----:B------:R-:W-:Y:S01]  /*32fa0*/  MOV R15, 0xffffffff ;  /* 0xffffffff000f7802 */ /* 0x000fe20000000f00 */
[----:B------:R-:W-:Y:S02]  /*32fb0*/  IMAD.MOV.U32 R12, RZ, RZ, RZ ;  /* 0x000000ffff0c7224 */ /* 0x000fe400078e00ff */
[----:B------:R-:W-:-:S07]  /*32fc0*/  IMAD.MOV.U32 R11, RZ, RZ, 0x181f ;  /* 0x0000181fff0b7424 */ /* 0x000fce00078e00ff */
[----:B------:R-:W-:Y:S05]  /*32fd0*/  WARPSYNC.COLLECTIVE R15, `(.L_x_3103) ;  /* 0x000000000f087348 */ /* 0x000fea0003c00000 */
[----:B------:R0:W1:Y:S02]  /*32fe0*/  SHFL.IDX P6, R14, R13, R12, R11 ;  /* 0x0000000c0d0e7389 */ /* 0x00006400000c000b */
[----:B01----:R-:W-:Y:S01]  /*32ff0*/  ENDCOLLECTIVE ;  /* 0x000000000000791b */ /* 0x003fe20003800000 */
.L_x_3103:
[----:B------:R-:W-:Y:S05]  /*33000*/  BSYNC B1 ;  /* 0x0000000000017941 */ /* 0x000fea0003800000 */
.L_x_3102:
        /* <DEDUP_REMOVED lines=8> */
.L_x_3104:
[----:B------:R-:W-:Y:S02]  /*33090*/  IMAD.MOV.U32 R13, RZ, RZ, R31 ;  /* 0x000000ffff0d7224 */ /* 0x000fe400078e001f */
[----:B------:R-:W-:-:S07]  /*330a0*/  IMAD.MOV.U32 R6, RZ, RZ, R14 ;  /* 0x000000ffff067224 */ /* 0x000fce00078e000e */
[----:B------:R-:W-:Y:S05]  /*330b0*/  WARPSYNC.COLLECTIVE R15, `(.L_x_3105) ;  /* 0x000000000f087348 */ /* 0x000fea0003c00000 */
[----:B------:R0:W1:Y:S02]  /*330c0*/  SHFL.IDX P6, R14, R13, R12, R11 ;  /* 0x0000000c0d0e7389 */ /* 0x00006400000c000b */
[----:B01----:R-:W-:Y:S01]  /*330d0*/  ENDCOLLECTIVE ;  /* 0x000000000000791b */ /* 0x003fe20003800000 */
.L_x_3105:
[----:B------:R-:W-:Y:S01]  /*330e0*/  IMAD.MOV.U32 R13, RZ, RZ, R30 ;  /* 0x000000ffff0d7224 */ /* 0x000fe200078e001e */
[----:B------:R-:W-:-:S07]  /*330f0*/  MOV R9, R14 ;  /* 0x0000000e00097202 */ /* 0x000fce0000000f00 */
[----:B------:R-:W-:Y:S05]  /*33100*/  WARPSYNC.COLLECTIVE R15, `(.L_x_3106) ;  /* 0x000000000f087348 */ /* 0x000fea0003c00000 */
[----:B------:R0:W1:Y:S02]  /*33110*/  SHFL.IDX P6, R14, R13, R12, R11 ;  /* 0x0000000c0d0e7389 */ /* 0x00006400000c000b */
[----:B01----:R-:W-:Y:S01]  /*33120*/  ENDCOLLECTIVE ;  /* 0x000000000000791b */ /* 0x003fe20003800000 */
.L_x_3106:
[----:B------:R-:W-:Y:S01]  /*33130*/  IMAD.MOV.U32 R8, RZ, RZ, R14 ;  /* 0x000000ffff087224 */ /* 0x000fe200078e000e */
[----:B------:R-:W-:Y:S06]  /*33140*/  BRA `(.L_x_3107) ;  /* 0xfffffd9800d87947 */ /* 0x000fec000383ffff */
.L_x_2794:
[----:B------:R-:W-:Y:S01]  /*33150*/  BSSY B1, `(.L_x_3108) ;  /* 0x0000008000017945 */ /* 0x000fe20003800000 */
[----:B------:R-:W-:Y:S01]  /*33160*/  IMAD.MOV.U32 R13, RZ, RZ, R33 ;  /* 0x000000ffff0d7224 */ /* 0x000fe200078e0021 */
[----:B------:R-:W-:Y:S01]  /*33170*/  MOV R12, 0x1 ;  /* 0x00000001000c7802 */ /* 0x000fe20000000f00 */
[----:B------:R-:W-:Y:S02]  /*33180*/  IMAD.MOV.U32 R11, RZ, RZ, 0x181f ;  /* 0x0000181fff0b7424 */ /* 0x000fe400078e00ff */
[----:B------:R-:W-:-:S07]  /*33190*/  IMAD.MOV.U32 R15, RZ, RZ, -0x1 ;  /* 0xffffffffff0f7424 */ /* 0x000fce00078e00ff */
[----:B0--34-:R-:W-:Y:S05]  /*331a0*/  WARPSYNC.COLLECTIVE R15, `(.L_x_3109) ;  /* 0x000000000f087348 */ /* 0x019fea0003c00000 */
[----:B------:R1:W2:Y:S02]  /*331b0*/  SHFL.IDX P6, R14, R13, R12, R11 ;  /* 0x0000000c0d0e7389 */ /* 0x0002a400000c000b */
[----:B01234-:R-:W-:Y:S01]  /*331c0*/  ENDCOLLECTIVE ;  /* 0x000000000000791b */ /* 0x01ffe20003800000 */
.L_x_3109:
[----:B------:R-:W-:Y:S05]  /*331d0*/  BSYNC B1 ;  /* 0x0000000000017941 */ /* 0x000fea0003800000 */
.L_x_3108:
        /* <DEDUP_REMOVED lines=8> */
.L_x_3110:
[----:B------:R-:W-:Y:S01]  /*33260*/  IMAD.MOV.U32 R13, RZ, RZ, R31 ;  /* 0x000000ffff0d7224 */ /* 0x000fe200078e001f */
[----:B------:R-:W-:-:S07]  /*33270*/  MOV R6, R14 ;  /* 0x0000000e00067202 */ /* 0x000fce0000000f00 */
[----:B------:R-:W-:Y:S05]  /*33280*/  WARPSYNC.COLLECTIVE R15, `(.L_x_3111) ;  /* 0x000000000f087348 */ /* 0x000fea0003c00000 */
[----:B------:R0:W1:Y:S02]  /*33290*/  SHFL.IDX P6, R14, R13, R12, R11 ;  /* 0x0000000c0d0e7389 */ /* 0x00006400000c000b */
[----:B01----:R-:W-:Y:S01]  /*332a0*/  ENDCOLLECTIVE ;  /* 0x000000000000791b */ /* 0x003fe20003800000 */
.L_x_3111:
[----:B------:R-:W-:Y:S02]  /*332b0*/  IMAD.MOV.U32 R13, RZ, RZ, R30 ;  /* 0x000000ffff0d7224 */ /* 0x000fe400078e001e */
[----:B------:R-:W-:-:S07]  /*332c0*/  IMAD.MOV.U32 R9, RZ, RZ, R14 ;  /* 0x000000ffff097224 */ /* 0x000fce00078e000e */
[----:B------:R-:W-:Y:S05]  /*332d0*/  WARPSYNC.COLLECTIVE R15, `(.L_x_3112) ;  /* 0x000000000f087348 */ /* 0x000fea0003c00000 */
[----:B------:R0:W1:Y:S02]  /*332e0*/  SHFL.IDX P6, R14, R13, R12, R11 ;  /* 0x0000000c0d0e7389 */ /* 0x00006400000c000b */
[----:B01----:R-:W-:Y:S01]  /*332f0*/  ENDCOLLECTIVE ;  /* 0x000000000000791b */ /* 0x003fe20003800000 */
.L_x_3112:
[----:B------:R-:W-:Y:S01]  /*33300*/  MOV R8, R14 ;  /* 0x0000000e00087202 */ /* 0x000fe20000000f00 */
[----:B------:R-:W-:Y:S06]  /*33310*/  BRA `(.L_x_3113) ;  /* 0xfffffd9c00f47947 */ /* 0x000fec000383ffff */
.L_x_2797:
[----:B------:R-:W-:Y:S01]  /*33320*/  BSSY B1, `(.L_x_3114) ;  /* 0x0000008000017945 */ /* 0x000fe20003800000 */
[----:B------:R-:W-:Y:S01]  /*33330*/  IMAD.MOV.U32 R13, RZ, RZ, R33 ;  /* 0x000000ffff0d7224 */ /* 0x000fe200078e0021 */
[----:B------:R-:W-:Y:S01]  /*33340*/  MOV R15, 0xffffffff ;  /* 0xffffffff000f7802 */ /* 0x000fe20000000f00 */
[----:B------:R-:W-:Y:S02]  /*33350*/  IMAD.MOV.U32 R12, RZ, RZ, 0x2 ;  /* 0x00000002ff0c7424 */ /* 0x000fe400078e00ff */
[----:B------:R-:W-:-:S07]  /*33360*/  IMAD.MOV.U32 R11, RZ, RZ, 0x181f ;  /* 0x0000181fff0b7424 */ /* 0x000fce00078e00ff */
[----:B-1-34-:R-:W-:Y:S05]  /*33370*/  WARPSYNC.COLLECTIVE R15, `(.L_x_3115) ;  /* 0x000000000f087348 */ /* 0x01afea0003c00000 */
[----:B------:R0:W2:Y:S02]  /*33380*/  SHFL.IDX P6, R14, R13, R12, R11 ;  /* 0x0000000c0d0e7389 */ /* 0x0000a400000c000b */
[----:B01234-:R-:W-:Y:S01]  /*33390*/  ENDCOLLECTIVE ;  /* 0x000000000000791b */ /* 0x01ffe20003800000 */
.L_x_3115:
[----:B------:R-:W-:Y:S05]  /*333a0*/  BSYNC B1 ;  /* 0x0000000000017941 */ /* 0x000fea0003800000 */
.L_x_3114:
        /* <DEDUP_REMOVED lines=8> */
.L_x_3116:
[----:B------:R-:W-:Y:S02]  /*33430*/  IMAD.MOV.U32 R13, RZ, RZ, R31 ;  /* 0x000000ffff0d7224 */ /* 0x000fe400078e001f */
[----:B------:R-:W-:-:S07]  /*33440*/  IMAD.MOV.U32 R6, RZ, RZ, R14 ;  /* 0x000000ffff067224 */ /* 0x000fce00078e000e */
[----:B------:R-:W-:Y:S05]  /*33450*/  WARPSYNC.COLLECTIVE R15, `(.L_x_3117) ;  /* 0x000000000f087348 */ /* 0x000fea0003c00000 */
[----:B------:R0:W1:Y:S02]  /*33460*/  SHFL.IDX P6, R14, R13, R12, R11 ;  /* 0x0000000c0d0e7389 */ /* 0x00006400000c000b */
[----:B01----:R-:W-:Y:S01]  /*33470*/  ENDCOLLECTIVE ;  /* 0x000000000000791b */ /* 0x003fe20003800000 */
.L_x_3117:
[----:B------:R-:W-:Y:S01]  /*33480*/  IMAD.MOV.U32 R13, RZ, RZ, R30 ;  /* 0x000000ffff0d7224 */ /* 0x000fe200078e001e */
[----:B------:R-:W-:-:S07]  /*33490*/  MOV R9, R14 ;  /* 0x0000000e00097202 */ /* 0x000fce0000000f00 */
[----:B------:R-:W-:Y:S05]  /*334a0*/  WARPSYNC.COLLECTIVE R15, `(.L_x_3118) ;  /* 0x000000000f087348 */ /* 0x000fea0003c00000 */
[----:B------:R0:W1:Y:S02]  /*334b0*/  SHFL.IDX P6, R14, R13, R12, R11 ;  /* 0x0000000c0d0e7389 */ /* 0x00006400000c000b */
[----:B01----:R-:W-:Y:S01]  /*334c0*/  ENDCOLLECTIVE ;  /* 0x000000000000791b */ /* 0x003fe20003800000 */
.L_x_3118:
[----:B------:R-:W-:Y:S01]  /*334d0*/  IMAD.MOV.U32 R8, RZ, RZ, R14 ;  /* 0x000000ffff087224 */ /* 0x000fe200078e000e */
[----:B------:R-:W-:Y:S06]  /*334e0*/  BRA `(.L_x_3119) ;  /* 0xfffffda000f47947 */ /* 0x000fec000383ffff */
.L_x_2800:
        /* <DEDUP_REMOVED lines=8> */
.L_x_3121:
[----:B------:R-:W-:Y:S05]  /*33570*/  BSYNC B1 ;  /* 0x0000000000017941 */ /* 0x000fea0003800000 */
.L_x_3120:
        /* <DEDUP_REMOVED lines=8> */
.L_x_3122:
[----:B------:R-:W-:Y:S01]  /*33600*/  IMAD.MOV.U32 R13, RZ, RZ, R31 ;  /* 0x000000ffff0d7224 */ /* 0x000fe200078e001f */
[----:B------:R-:W-:-:S07]  /*33610*/  MOV R80, R14 ;  /* 0x0000000e00507202 */ /* 0x000fce0000000f00 */
[----:B------:R-:W-:Y:S05]  /*33620*/  WARPSYNC.COLLECTIVE R15, `(.L_x_3123) ;  /* 0x000000000f087348 */ /* 0x000fea0003c00000 */
[----:B------:R0:W1:Y:S02]  /*33630*/  SHFL.IDX P6, R14, R13, R12, R11 ;  /* 0x0000000c0d0e7389 */ /* 0x00006400000c000b */
[----:B01----:R-:W-:Y:S01]  /*33640*/  ENDCOLLECTIVE ;  /* 0x000000000000791b */ /* 0x003fe20003800000 */
.L_x_3123:
[----:B------:R-:W-:Y:S02]  /*33650*/  IMAD.MOV.U32 R13, RZ, RZ, R30 ;  /* 0x000000ffff0d7224 */ /* 0x000fe400078e001e */
[----:B------:R-:W-:-:S07]  /*33660*/  IMAD.MOV.U32 R79, RZ, RZ, R14 ;  /* 0x000000ffff4f7224 */ /* 0x000fce00078e000e */
[----:B------:R-:W-:Y:S05]  /*33670*/  WARPSYNC.COLLECTIVE R15, `(.L_x_3124) ;  /* 0x000000000f087348 */ /* 0x000fea0003c00000 */
[----:B------:R0:W1:Y:S02]  /*33680*/  SHFL.IDX P6, R14, R13, R12, R11 ;  /* 0x0000000c0d0e7389 */ /* 0x00006400000c000b */
[----:B01----:R-:W-:Y:S01]  /*33690*/  ENDCOLLECTIVE ;  /* 0x000000000000791b */ /* 0x003fe20003800000 */
.L_x_3124:
[----:B------:R-:W-:Y:S01]  /*336a0*/  MOV R12, R14 ;  /* 0x0000000e000c7202 */ /* 0x000fe20000000f00 */
[----:B------:R-:W-:Y:S06]  /*336b0*/  BRA `(.L_x_3125) ;  /* 0xfffffda400fc7947 */ /* 0x000fec000383ffff */
.L_x_2804:
[----:B0-----:R0:W1:Y:S02]  /*336c0*/  SYNCS.PHASECHK.TRANS64.TRYWAIT P0, [R23+URZ+0x38800], R0 ;  /* 0x03880000170075a7 */ /* 0x001064000800017f */
[----:B-1----:R-:W-:Y:S05]  /*336d0*/  @!P0 NANOSLEEP.SYNCS 0x989680 ;  /* 0x009896800000895d */ /* 0x002fea0003900000 */
[----:B------:R-:W1:Y:S02]  /*336e0*/  @!P0 SYNCS.PHASECHK.TRANS64 P0, [R23+URZ+0x38800], R0 ;  /* 0x03880000170085a7 */ /* 0x000e64000800007f */
[----:B-1----:R-:W-:Y:S05]  /*336f0*/  @!P0 BRA `(.L_x_2804) ;  /* 0xfffffffc00f08947 */ /* 0x002fea000383ffff */
[----:B------:R-:W-:Y:S05]  /*33700*/  BRA `(.L_x_3126) ;  /* 0xfffffda800fc7947 */ /* 0x000fea000383ffff */
.L_x_2836:
        /* <DEDUP_REMOVED lines=8> */
.L_x_3128:
[----:B------:R-:W-:Y:S05]  /*33790*/  BSYNC B1 ;  /* 0x0000000000017941 */ /* 0x000fea0003800000 */
.L_x_3127:
        /* <DEDUP_REMOVED lines=8> */
.L_x_3129:
[----:B------:R-:W-:Y:S02]  /*33820*/  IMAD.MOV.U32 R13, RZ, RZ, R20 ;  /* 0x000000ffff0d7224 */ /* 0x000fe400078e0014 */
[----:B------:R-:W-:-:S07]  /*33830*/  IMAD.MOV.U32 R6, RZ, RZ, R14 ;  /* 0x000000ffff067224 */ /* 0x000fce00078e000e */
[----:B------:R-:W-:Y:S05]  /*33840*/  WARPSYNC.COLLECTIVE R15, `(.L_x_3130) ;  /* 0x000000000f087348 */ /* 0x000fea0003c00000 */
[----:B------:R0:W1:Y:S02]  /*33850*/  SHFL.IDX P6, R14, R13, R12, R11 ;  /* 0x0000000c0d0e7389 */ /* 0x00006400000c000b */
[----:B01----:R-:W-:Y:S01]  /*33860*/  ENDCOLLECTIVE ;  /* 0x000000000000791b */ /* 0x003fe20003800000 */
.L_x_3130:
[----:B------:R-:W-:Y:S01]  /*33870*/  IMAD.MOV.U32 R13, RZ, RZ, R3 ;  /* 0x000000ffff0d7224 */ /* 0x000fe200078e0003 */
[----:B------:R-:W-:-:S07]  /*33880*/  MOV R9, R14 ;  /* 0x0000000e00097202 */ /* 0x000fce0000000f00 */
[----:B------:R-:W-:Y:S05]  /*33890*/  WARPSYNC.COLLECTIVE R15, `(.L_x_3131) ;  /* 0x000000000f087348 */ /* 0x000fea0003c00000 */
[----:B------:R0:W1:Y:S02]  /*338a0*/  SHFL.IDX P6, R14, R13, R12, R11 ;  /* 0x0000000c0d0e7389 */ /* 0x00006400000c000b */
[----:B01----:R-:W-:Y:S01]  /*338b0*/  ENDCOLLECTIVE ;  /* 0x000000000000791b */ /* 0x003fe20003800000 */
.L_x_3131:
[----:B------:R-:W-:Y:S05]  /*338c0*/  BRA `(.L_x_3132) ;  /* 0xfffffddc00447947 */ /* 0x000fea000383ffff */
.L_x_2839:
[----:B------:R-:W-:Y:S01]  /*338d0*/  BSSY B1, `(.L_x_3133) ;  /* 0x0000008000017945 */ /* 0x000fe20003800000 */
[----:B------:R-:W-:Y:S01]  /*338e0*/  IMAD.MOV.U32 R13, RZ, RZ, R72 ;  /* 0x000000ffff0d7224 */ /* 0x000fe200078e0048 */
[----:B------:R-:W-:Y:S01]  /*338f0*/  MOV R11, 0x181f ;  /* 0x0000181f000b7802 */ /* 0x000fe20000000f00 */
[----:B------:R-:W-:Y:S02]  /*33900*/  IMAD.MOV.U32 R12, RZ, RZ, 0x1 ;  /* 0x00000001ff0c7424 */ /* 0x000fe400078e00ff */
[----:B------:R-:W-:-:S07]  /*33910*/  IMAD.MOV.U32 R15, RZ, RZ, -0x1 ;  /* 0xffffffffff0f7424 */ /* 0x000fce00078e00ff */
[----:B-1--4-:R-:W-:Y:S05]  /*33920*/  WARPSYNC.COLLECTIVE R15, `(.L_x_3134) ;  /* 0x000000000f087348 */ /* 0x012fea0003c00000 */
[----:B------:R0:W2:Y:S02]  /*33930*/  SHFL.IDX P6, R14, R13, R12, R11 ;  /* 0x0000000c0d0e7389 */ /* 0x0000a400000c000b */
[----:B012-4-:R-:W-:Y:S01]  /*33940*/  ENDCOLLECTIVE ;  /* 0x000000000000791b */ /* 0x017fe20003800000 */
.L_x_3134:
[----:B------:R-:W-:Y:S05]  /*33950*/  BSYNC B1 ;  /* 0x0000000000017941 */ /* 0x000fea0003800000 */
.L_x_3133:
        /* <DEDUP_REMOVED lines=8> */
.L_x_3135:
[----:B------:R-:W-:Y:S01]  /*339e0*/  MOV R13, R20 ;  /* 0x00000014000d7202 */ /* 0x000fe20000000f00 */
[----:B------:R-:W-:-:S07]  /*339f0*/  IMAD.MOV.U32 R6, RZ, RZ, R14 ;  /* 0x000000ffff067224 */ /* 0x000fce00078e000e */
[----:B------:R-:W-:Y:S05]  /*33a00*/  WARPSYNC.COLLECTIVE R15, `(.L_x_3136) ;  /* 0x000000000f087348 */ /* 0x000fea0003c00000 */
[----:B------:R0:W1:Y:S02]  /*33a10*/  SHFL.IDX P6, R14, R13, R12, R11 ;  /* 0x0000000c0d0e7389 */ /* 0x00006400000c000b */
[----:B01----:R-:W-:Y:S01]  /*33a20*/  ENDCOLLECTIVE ;  /* 0x000000000000791b */ /* 0x003fe20003800000 */
.L_x_3136:
[----:B------:R-:W-:Y:S02]  /*33a30*/  IMAD.MOV.U32 R13, RZ, RZ, R3 ;  /* 0x000000ffff0d7224 */ /* 0x000fe400078e0003 */
[----:B------:R-:W-:-:S07]  /*33a40*/  IMAD.MOV.U32 R9, RZ, RZ, R14 ;  /* 0x000000ffff097224 */ /* 0x000fce00078e000e */
[----:B------:R-:W-:Y:S05]  /*33a50*/  WARPSYNC.COLLECTIVE R15, `(.L_x_3137) ;  /* 0x000000000f087348 */ /* 0x000fea0003c00000 */
[----:B------:R0:W1:Y:S02]  /*33a60*/  SHFL.IDX P6, R14, R13, R12, R11 ;  /* 0x0000000c0d0e7389 */ /* 0x00006400000c000b */
[----:B01----:R-:W-:Y:S01]  /*33a70*/  ENDCOLLECTIVE ;  /* 0x000000000000791b */ /* 0x003fe20003800000 */
.L_x_3137:
[----:B------:R-:W-:Y:S05]  /*33a80*/  BRA `(.L_x_3138) ;  /* 0xfffffde000187947 */ /* 0x000fea000383ffff */
.L_x_2842:
        /* <DEDUP_REMOVED lines=8> */
.L_x_3140:
[----:B------:R-:W-:Y:S05]  /*33b10*/  BSYNC B1 ;  /* 0x0000000000017941 */ /* 0x000fea0003800000 */
.L_x_3139:
        /* <DEDUP_REMOVED lines=8> */
.L_x_3141:
[----:B------:R-:W-:Y:S01]  /*33ba0*/  IMAD.MOV.U32 R13, RZ, RZ, R20 ;  /* 0x000000ffff0d7224 */ /* 0x000fe200078e0014 */
[----:B------:R-:W-:-:S07]  /*33bb0*/  MOV R6, R14 ;  /* 0x0000000e00067202 */ /* 0x000fce0000000f00 */
[----:B------:R-:W-:Y:S05]  /*33bc0*/  WARPSYNC.COLLECTIVE R15, `(.L_x_3142) ;  /* 0x000000000f087348 */ /* 0x000fea0003c00000 */
[----:B------:R0:W1:Y:S02]  /*33bd0*/  SHFL.IDX P6, R14, R13, R12, R11 ;  /* 0x0000000c0d0e7389 */ /* 0x00006400000c000b */
[----:B01----:R-:W-:Y:S01]  /*33be0*/  ENDCOLLECTIVE ;  /* 0x000000000000791b */ /* 0x003fe20003800000 */
.L_x_3142:
[----:B------:R-:W-:Y:S02]  /*33bf0*/  IMAD.MOV.U32 R13, RZ, RZ, R3 ;  /* 0x000000ffff0d7224 */ /* 0x000fe400078e0003 */
[----:B------:R-:W-:-:S07]  /*33c00*/  IMAD.MOV.U32 R9, RZ, RZ, R14 ;  /* 0x000000ffff097224 */ /* 0x000fce00078e000e */
[----:B------:R-:W-:Y:S05]  /*33c10*/  WARPSYNC.COLLECTIVE R15, `(.L_x_3143) ;  /* 0x000000000f087348 */ /* 0x000fea0003c00000 */
[----:B------:R0:W1:Y:S02]  /*33c20*/  SHFL.IDX P6, R14, R13, R12, R11 ;  /* 0x0000000c0d0e7389 */ /* 0x00006400000c000b */
[----:B01----:R-:W-:Y:S01]  /*33c30*/  ENDCOLLECTIVE ;  /* 0x000000000000791b */ /* 0x003fe20003800000 */
.L_x_3143:
[----:B------:R-:W-:Y:S01]  /*33c40*/  MOV R8, R14 ;  /* 0x0000000e00087202 */ /* 0x000fe20000000f00 */
[----:B------:R-:W-:Y:S06]  /*33c50*/  BRA `(.L_x_3144) ;  /* 0xfffffde000bc7947 */ /* 0x000fec000383ffff */
.L_x_2845:
[----:B------:R-:W-:Y:S01]  /*33c60*/  BSSY B1, `(.L_x_3145) ;  /* 0x0000008000017945 */ /* 0x000fe20003800000 */
[----:B------:R-:W-:Y:S01]  /*33c70*/  IMAD.MOV.U32 R13, RZ, RZ, R72 ;  /* 0x000000ffff0d7224 */ /* 0x000fe200078e0048 */
[----:B------:R-:W-:Y:S01]  /*33c80*/  MOV R15, 0xffffffff ;  /* 0xffffffff000f7802 */ /* 0x000fe20000000f00 */
[----:B------:R-:W-:Y:S02]  /*33c90*/  IMAD.MOV.U32 R12, RZ, RZ, 0x3 ;  /* 0x00000003ff0c7424 */ /* 0x000fe400078e00ff */
[----:B------:R-:W-:-:S07]  /*33ca0*/  IMAD.MOV.U32 R11, RZ, RZ, 0x181f ;  /* 0x0000181fff0b7424 */ /* 0x000fce00078e00ff */
[----:B-1--4-:R-:W-:Y:S05]  /*33cb0*/  WARPSYNC.COLLECTIVE R15, `(.L_x_3146) ;  /* 0x000000000f087348 */ /* 0x012fea0003c00000 */
[----:B------:R0:W2:Y:S02]  /*33cc0*/  SHFL.IDX P6, R14, R13, R12, R11 ;  /* 0x0000000c0d0e7389 */ /* 0x0000a400000c000b */
[----:B012-4-:R-:W-:Y:S01]  /*33cd0*/  ENDCOLLECTIVE ;  /* 0x000000000000791b */ /* 0x017fe20003800000 */
.L_x_3146:
[----:B------:R-:W-:Y:S05]  /*33ce0*/  BSYNC B1 ;  /* 0x0000000000017941 */ /* 0x000fea0003800000 */
.L_x_3145:
        /* <DEDUP_REMOVED lines=8> */
.L_x_3147:
[----:B------:R-:W-:Y:S02]  /*33d70*/  IMAD.MOV.U32 R13, RZ, RZ, R20 ;  /* 0x000000ffff0d7224 */ /* 0x000fe400078e0014 */
[----:B------:R-:W-:-:S07]  /*33d80*/  IMAD.MOV.U32 R78, RZ, RZ, R14 ;  /* 0x000000ffff4e7224 */ /* 0x000fce00078e000e */
[----:B------:R-:W-:Y:S05]  /*33d90*/  WARPSYNC.COLLECTIVE R15, `(.L_x_3148) ;  /* 0x000000000f087348 */ /* 0x000fea0003c00000 */
[----:B------:R0:W1:Y:S02]  /*33da0*/  SHFL.IDX P6, R14, R13, R12, R11 ;  /* 0x0000000c0d0e7389 */ /* 0x00006400000c000b */
[----:B01----:R-:W-:Y:S01]  /*33db0*/  ENDCOLLECTIVE ;  /* 0x000000000000791b */ /* 0x003fe20003800000 */
.L_x_3148:
[----:B------:R-:W-:Y:S01]  /*33dc0*/  IMAD.MOV.U32 R13, RZ, RZ, R3 ;  /* 0x000000ffff0d7224 */ /* 0x000fe200078e0003 */
[----:B------:R-:W-:-:S07]  /*33dd0*/  MOV R21, R14 ;  /* 0x0000000e00157202 */ /* 0x000fce0000000f00 */
[----:B------:R-:W-:Y:S05]  /*33de0*/  WARPSYNC.COLLECTIVE R15, `(.L_x_3149) ;  /* 0x000000000f087348 */ /* 0x000fea0003c00000 */
[----:B------:R0:W1:Y:S02]  /*33df0*/  SHFL.IDX P6, R14, R13, R12, R11 ;  /* 0x0000000c0d0e7389 */ /* 0x00006400000c000b */
[----:B01----:R-:W-:Y:S01]  /*33e00*/  ENDCOLLECTIVE ;  /* 0x000000000000791b */ /* 0x003fe20003800000 */
.L_x_3149:
[----:B------:R-:W-:Y:S01]  /*33e10*/  IMAD.MOV.U32 R3, RZ, RZ, R14 ;  /* 0x000000ffff037224 */ /* 0x000fe200078e000e */
[----:B------:R-:W-:Y:S06]  /*33e20*/  BRA `(.L_x_3150) ;  /* 0xfffffde400687947 */ /* 0x000fec000383ffff */
.L_x_2849:
[----:B----4-:R4:W0:Y:S02]  /*33e30*/  SYNCS.PHASECHK.TRANS64.TRYWAIT P0, [R23+URZ+0x38800], R0 ;  /* 0x03880000170075a7 */ /* 0x010824000800017f */
[----:B0-----:R-:W-:Y:S05]  /*33e40*/  @!P0 NANOSLEEP.SYNCS 0x989680 ;  /* 0x009896800000895d */ /* 0x001fea0003900000 */
[----:B------:R-:W0:Y:S02]  /*33e50*/  @!P0 SYNCS.PHASECHK.TRANS64 P0, [R23+URZ+0x38800], R0 ;  /* 0x03880000170085a7 */ /* 0x000e24000800007f */
[----:B0-----:R-:W-:Y:S05]  /*33e60*/  @!P0 BRA `(.L_x_2849) ;  /* 0xfffffffc00f08947 */ /* 0x001fea000383ffff */
[----:B------:R-:W-:Y:S05]  /*33e70*/  BRA `(.L_x_3151) ;  /* 0xfffffde800147947 */ /* 0x000fea000383ffff */
.L_x_2867:
[----:B--2---:R2:W4:Y:S02]  /*33e80*/  SYNCS.PHASECHK.TRANS64.TRYWAIT P1, [R0+URZ+0x38830], R3 ;  /* 0x03883003000075a7 */ /* 0x004524000802017f */
[----:B----4-:R-:W-:Y:S05]  /*33e90*/  @!P1 NANOSLEEP.SYNCS 0x989680 ;  /* 0x009896800000995d */ /* 0x010fea0003900000 */
[----:B------:R-:W4:Y:S02]  /*33ea0*/  @!P1 SYNCS.PHASECHK.TRANS64 P1, [R0+URZ+0x38830], R3 ;  /* 0x03883003000095a7 */ /* 0x000f24000802007f */
[----:B----4-:R-:W-:Y:S05]  /*33eb0*/  @!P1 BRA `(.L_x_2867) ;  /* 0xfffffffc00f09947 */ /* 0x010fea000383ffff */
[----:B------:R-:W-:Y:S05]  /*33ec0*/  BRA `(.L_x_2866) ;  /* 0xfffffe2000687947 */ /* 0x000fea000383ffff */
.L_x_2875:
[----:B-1----:R1:W2:Y:S02]  /*33ed0*/  SYNCS.PHASECHK.TRANS64.TRYWAIT P1, [R10+URZ+0x38830], R3 ;  /* 0x038830030a0075a7 */ /* 0x0022a4000802017f */
[----:B--2---:R-:W-:Y:S05]  /*33ee0*/  @!P1 NANOSLEEP.SYNCS 0x989680 ;  /* 0x009896800000995d */ /* 0x004fea0003900000 */
[----:B------:R-:W2:Y:S02]  /*33ef0*/  @!P1 SYNCS.PHASECHK.TRANS64 P1, [R10+URZ+0x38830], R3 ;  /* 0x038830030a0095a7 */ /* 0x000ea4000802007f */
[----:B--2---:R-:W-:Y:S05]  /*33f00*/  @!P1 BRA `(.L_x_2875) ;  /* 0xfffffffc00f09947 */ /* 0x004fea000383ffff */
[----:B------:R-:W-:Y:S05]  /*33f10*/  BRA `(.L_x_2874) ;  /* 0xfffffe6800b07947 */ /* 0x000fea000383ffff */
.L_x_2880:
[----:B---3--:R3:W4:Y:S02]  /*33f20*/  SYNCS.PHASECHK.TRANS64.TRYWAIT P1, [R6+URZ+0x38850], R0 ;  /* 0x03885000060075a7 */ /* 0x008724000802017f */
[----:B----4-:R-:W-:Y:S05]  /*33f30*/  @!P1 NANOSLEEP.SYNCS 0x989680 ;  /* 0x009896800000995d */ /* 0x010fea0003900000 */
[----:B------:R-:W4:Y:S02]  /*33f40*/  @!P1 SYNCS.PHASECHK.TRANS64 P1, [R6+URZ+0x38850], R0 ;  /* 0x03885000060095a7 */ /* 0x000f24000802007f */
[----:B----4-:R-:W-:Y:S05]  /*33f50*/  @!P1 BRA `(.L_x_2880) ;  /* 0xfffffffc00f09947 */ /* 0x010fea000383ffff */
[----:B------:R-:W-:Y:S05]  /*33f60*/  BRA `(.L_x_2879) ;  /* 0xfffffea0006c7947 */ /* 0x000fea000383ffff */
.L_x_2890:
[----:B-1----:R1:W2:Y:S02]  /*33f70*/  SYNCS.PHASECHK.TRANS64.TRYWAIT P1, [R3+URZ+0x38830], R6 ;  /* 0x03883006030075a7 */ /* 0x0022a4000802017f */
[----:B--2---:R-:W-:Y:S05]  /*33f80*/  @!P1 NANOSLEEP.SYNCS 0x989680 ;  /* 0x009896800000995d */ /* 0x004fea0003900000 */
[----:B------:R-:W2:Y:S02]  /*33f90*/  @!P1 SYNCS.PHASECHK.TRANS64 P1, [R3+URZ+0x38830], R6 ;  /* 0x03883006030095a7 */ /* 0x000ea4000802007f */
[----:B--2---:R-:W-:Y:S05]  /*33fa0*/  @!P1 BRA `(.L_x_2890) ;  /* 0xfffffffc00f09947 */ /* 0x004fea000383ffff */
[----:B------:R-:W-:Y:S05]  /*33fb0*/  BRA `(.L_x_2889) ;  /* 0xfffffeb800a47947 */ /* 0x000fea000383ffff */
.L_x_2895:
[----:B-1----:R1:W2:Y:S02]  /*33fc0*/  SYNCS.PHASECHK.TRANS64.TRYWAIT P1, [R6+URZ+0x38850], R0 ;  /* 0x03885000060075a7 */ /* 0x0022a4000802017f */
[----:B--2---:R-:W-:Y:S05]  /*33fd0*/  @!P1 NANOSLEEP.SYNCS 0x989680 ;  /* 0x009896800000995d */ /* 0x004fea0003900000 */
[----:B------:R-:W2:Y:S02]  /*33fe0*/  @!P1 SYNCS.PHASECHK.TRANS64 P1, [R6+URZ+0x38850], R0 ;  /* 0x03885000060095a7 */ /* 0x000ea4000802007f */
[----:B--2---:R-:W-:Y:S05]  /*33ff0*/  @!P1 BRA `(.L_x_2895) ;  /* 0xfffffffc00f09947 */ /* 0x004fea000383ffff */
[----:B------:R-:W-:Y:S05]  /*34000*/  BRA `(.L_x_2894) ;  /* 0xfffffef000647947 */ /* 0x000fea000383ffff */
.L_x_2903:
[----:B-1----:R1:W2:Y:S02]  /*34010*/  SYNCS.PHASECHK.TRANS64.TRYWAIT P1, [R10+URZ+0x38850], R0 ;  /* 0x038850000a0075a7 */ /* 0x0022a4000802017f */
[----:B--2---:R-:W-:Y:S05]  /*34020*/  @!P1 NANOSLEEP.SYNCS 0x989680 ;  /* 0x009896800000995d */ /* 0x004fea0003900000 */
[----:B------:R-:W2:Y:S02]  /*34030*/  @!P1 SYNCS.PHASECHK.TRANS64 P1, [R10+URZ+0x38850], R0 ;  /* 0x038850000a0095a7 */ /* 0x000ea4000802007f */
[----:B--2---:R-:W-:Y:S05]  /*34040*/  @!P1 BRA `(.L_x_2903) ;  /* 0xfffffffc00f09947 */ /* 0x004fea000383ffff */
[----:B------:R-:W-:Y:S05]  /*34050*/  BRA `(.L_x_2902) ;  /* 0xffffff0800947947 */ /* 0x000fea000383ffff */
.L_x_2945:
[----:B------:R-:W1:Y:S01]  /*34060*/  S2R R10, SR_TID.X ;  /* 0x00000000000a7919 */ /* 0x000e620000002100 */
[----:B------:R-:W-:Y:S01]  /*34070*/  BSSY B1, `(.L_x_3152) ;  /* 0x000000a000017945 */ /* 0x000fe20003800000 */
[----:B------:R-:W-:Y:S01]  /*34080*/  MOV R12, RZ ;  /* 0x000000ff000c7202 */ /* 0x000fe20000000f00 */
[----:B0-----:R-:W-:Y:S02]  /*34090*/  IMAD.MOV.U32 R11, RZ, RZ, 0x1f ;  /* 0x0000001fff0b7424 */ /* 0x001fe400078e00ff */
[----:B------:R-:W-:Y:S01]  /*340a0*/  IMAD.MOV.U32 R15, RZ, RZ, -0x1 ;  /* 0xffffffffff0f7424 */ /* 0x000fe200078e00ff */
[----:B-1----:R-:W-:-:S04]  /*340b0*/  SHF.R.U32.HI R10, RZ, 0x5, R10 ;  /* 0x00000005ff0a7819 */ /* 0x002fc8000001160a */
[----:B------:R-:W-:-:S05]  /*340c0*/  LOP3.LUT R10, R10, 0x3, RZ, 0xc0, !PT ;  /* 0x000000030a0a7812 */ /* 0x000fca00078ec0ff */
[----:B------:R-:W-:-:S07]  /*340d0*/  IMAD.MOV.U32 R13, RZ, RZ, R10 ;  /* 0x000000ffff0d7224 */ /* 0x000fce00078e000a */
[----:B------:R-:W-:Y:S05]  /*340e0*/  WARPSYNC.COLLECTIVE R15, `(.L_x_3153) ;  /* 0x000000000f087348 */ /* 0x000fea0003c00000 */
[----:B------:R0:W1:Y:S02]  /*340f0*/  SHFL.IDX P6, R14, R13, R12, R11 ;  /* 0x0000000c0d0e7389 */ /* 0x00006400000c000b */
[----:B01----:R-:W-:Y:S01]  /*34100*/  ENDCOLLECTIVE ;  /* 0x000000000000791b */ /* 0x003fe20003800000 */
.L_x_3153:
[----:B------:R-:W-:Y:S05]  /*34110*/  BSYNC B1 ;  /* 0x0000000000017941 */ /* 0x000fea0003800000 */
.L_x_3152:
[----:B------:R-:W-:Y:S05]  /*34120*/  BRA `(.L_x_3154) ;  /* 0xffffff7800a47947 */ /* 0x000fea000383ffff */
.L_x_2947:
[----:B------:R-:W-:Y:S01]  /*34130*/  BSSY B1, `(.L_x_3155) ;  /* 0x0000006000017945 */ /* 0x000fe20003800000 */
[----:B------:R-:W-:-:S07]  /*34140*/  IMAD.MOV.U32 R15, RZ, RZ, -0x1 ;  /* 0xffffffffff0f7424 */ /* 0x000fce00078e00ff */
[----:B01----:R-:W-:Y:S05]  /*34150*/  WARPSYNC.COLLECTIVE R15, `(.L_x_3156) ;  /* 0x000000000f0c7348 */ /* 0x003fea0003c00000 */
[----:B------:R-:W-:Y:S02]  /*34160*/  ELECT P6, UR62, PT ;  /* 0x00000000003e782f */ /* 0x000fe400038c0000 */
[----:B------:R-:W-:Y:S01]  /*34170*/  MOV R14, UR62 ;  /* 0x0000003e000e7c02 */ /* 0x000fe20008000f00 */
[----:B01----:R-:W-:Y:S10]  /*34180*/  ENDCOLLECTIVE ;  /* 0x000000000000791b */ /* 0x003ff40003800000 */
.L_x_3156:
[----:B------:R-:W-:Y:S05]  /*34190*/  BSYNC B1 ;  /* 0x0000000000017941 */ /* 0x000fea0003800000 */
.L_x_3155:
[----:B------:R-:W-:Y:S05]  /*341a0*/  BRA `(.L_x_2946) ;  /* 0xffffff78009c7947 */ /* 0x000fea000383ffff */
.L_x_2949:
[----:B-1----:R1:W2:Y:S02]  /*341b0*/  SYNCS.PHASECHK.TRANS64.TRYWAIT P0, [R16+URZ+0x38820], R7 ;  /* 0x03882007100075a7 */ /* 0x0022a4000800017f */
[----:B--2---:R-:W-:Y:S05]  /*341c0*/  @!P0 NANOSLEEP.SYNCS 0x989680 ;  /* 0x009896800000895d */ /* 0x004fea0003900000 */
[----:B------:R-:W2:Y:S02]  /*341d0*/  @!P0 SYNCS.PHASECHK.TRANS64 P0, [R16+URZ+0x38820], R7 ;  /* 0x03882007100085a7 */ /* 0x000ea4000800007f */
[----:B--2---:R-:W-:Y:S05]  /*341e0*/  @!P0 BRA `(.L_x_2949) ;  /* 0xfffffffc00f08947 */ /* 0x004fea000383ffff */
[----:B------:R-:W-:Y:S05]  /*341f0*/  BRA `(.L_x_3157) ;  /* 0xffffff7800ac7947 */ /* 0x000fea000383ffff */
.L_x_2953:
[----:B0-----:R0:W2:Y:S02]  /*34200*/  SYNCS.PHASECHK.TRANS64.TRYWAIT P0, [R11+URZ+0x388a0], R10 ;  /* 0x0388a00a0b0075a7 */ /* 0x0010a4000800017f */
[----:B--2---:R-:W-:Y:S05]  /*34210*/  @!P0 NANOSLEEP.SYNCS 0x989680 ;  /* 0x009896800000895d */ /* 0x004fea0003900000 */
[----:B------:R-:W2:Y:S02]  /*34220*/  @!P0 SYNCS.PHASECHK.TRANS64 P0, [R11+URZ+0x388a0], R10 ;  /* 0x0388a00a0b0085a7 */ /* 0x000ea4000800007f */
[----:B--2---:R-:W-:Y:S05]  /*34230*/  @!P0 BRA `(.L_x_2953) ;  /* 0xfffffffc00f08947 */ /* 0x004fea000383ffff */
[----:B------:R-:W-:Y:S05]  /*34240*/  BRA `(.L_x_3158) ;  /* 0xffffff7800c47947 */ /* 0x000fea000383ffff */
.L_x_2961:
[----:B-1----:R1:W2:Y:S02]  /*34250*/  SYNCS.PHASECHK.TRANS64.TRYWAIT P0, [R11+URZ+0x388c0], R10 ;  /* 0x0388c00a0b0075a7 */ /* 0x0022a4000800017f */
[----:B--2---:R-:W-:Y:S05]  /*34260*/  @!P0 NANOSLEEP.SYNCS 0x989680 ;  /* 0x009896800000895d */ /* 0x004fea0003900000 */
[----:B------:R-:W2:Y:S02]  /*34270*/  @!P0 SYNCS.PHASECHK.TRANS64 P0, [R11+URZ+0x388c0], R10 ;  /* 0x0388c00a0b0085a7 */ /* 0x000ea4000800007f */
[----:B--2---:R-:W-:Y:S05]  /*34280*/  @!P0 BRA `(.L_x_2961) ;  /* 0xfffffffc00f08947 */ /* 0x004fea000383ffff */
[----:B------:R-:W-:Y:S05]  /*34290*/  BRA `(.L_x_3159) ;  /* 0xffffff8000007947 */ /* 0x000fea000383ffff */
.L_x_2971:
[----:B0-----:R0:W2:Y:S02]  /*342a0*/  SYNCS.PHASECHK.TRANS64.TRYWAIT P1, [R10+URZ+0x388a0], R9 ;  /* 0x0388a0090a0075a7 */ /* 0x0010a4000802017f */
[----:B--2---:R-:W-:Y:S05]  /*342b0*/  @!P1 NANOSLEEP.SYNCS 0x989680 ;  /* 0x009896800000995d */ /* 0x004fea0003900000 */
[----:B------:R-:W2:Y:S02]  /*342c0*/  @!P1 SYNCS.PHASECHK.TRANS64 P1, [R10+URZ+0x388a0], R9 ;  /* 0x0388a0090a0095a7 */ /* 0x000ea4000802007f */
[----:B--2---:R-:W-:Y:S05]  /*342d0*/  @!P1 BRA `(.L_x_2971) ;  /* 0xfffffffc00f09947 */ /* 0x004fea000383ffff */
[----:B------:R-:W-:Y:S05]  /*342e0*/  BRA `(.L_x_3160) ;  /* 0xffffff8400747947 */ /* 0x000fea000383ffff */
.L_x_2979:
[----:B-1----:R1:W2:Y:S02]  /*342f0*/  SYNCS.PHASECHK.TRANS64.TRYWAIT P1, [R10+URZ+0x388c0], R9 ;  /* 0x0388c0090a0075a7 */ /* 0x0022a4000802017f */
[----:B--2---:R-:W-:Y:S05]  /*34300*/  @!P1 NANOSLEEP.SYNCS 0x989680 ;  /* 0x009896800000995d */ /* 0x004fea0003900000 */
[----:B------:R-:W2:Y:S02]  /*34310*/  @!P1 SYNCS.PHASECHK.TRANS64 P1, [R10+URZ+0x388c0], R9 ;  /* 0x0388c0090a0095a7 */ /* 0x000ea4000802007f */
[----:B--2---:R-:W-:Y:S05]  /*34320*/  @!P1 BRA `(.L_x_2979) ;  /* 0xfffffffc00f09947 */ /* 0x004fea000383ffff */
[----:B------:R-:W-:Y:S05]  /*34330*/  BRA `(.L_x_3161) ;  /* 0xffffff8800ac7947 */ /* 0x000fea000383ffff */
.L_x_2997:
        /* <DEDUP_REMOVED lines=11> */
.L_x_3163:
[----:B------:R-:W-:Y:S05]  /*343f0*/  BSYNC B0 ;  /* 0x0000000000007941 */ /* 0x000fea0003800000 */
.L_x_3162:
[----:B------:R-:W-:Y:S05]  /*34400*/  BRA `(.L_x_3164) ;  /* 0xffffff9800e47947 */ /* 0x000fea000383ffff */
.L_x_3000:
[----:B0-----:R0:W1:Y:S02]  /*34410*/  SYNCS.PHASECHK.TRANS64.TRYWAIT P0, [R5+URZ+0x38840], R2 ;  /* 0x03884002050075a7 */ /* 0x001064000800017f */
[----:B-1----:R-:W-:Y:S05]  /*34420*/  @!P0 NANOSLEEP.SYNCS 0x989680 ;  /* 0x009896800000895d */ /* 0x002fea0003900000 */
[----:B------:R-:W1:Y:S02]  /*34430*/  @!P0 SYNCS.PHASECHK.TRANS64 P0, [R5+URZ+0x38840], R2 ;  /* 0x03884002050085a7 */ /* 0x000e64000800007f */
[----:B-1----:R-:W-:Y:S05]  /*34440*/  @!P0 BRA `(.L_x_3000) ;  /* 0xfffffffc00f08947 */ /* 0x002fea000383ffff */
[----:B------:R-:W-:Y:S05]  /*34450*/  BRA `(.L_x_3165) ;  /* 0xffffff9c00347947 */ /* 0x000fea000383ffff */
.L_x_3001:
        /* <DEDUP_REMOVED lines=8> */
.L_x_3167:
[----:B------:R-:W-:Y:S05]  /*344e0*/  BSYNC B0 ;  /* 0x0000000000007941 */ /* 0x000fea0003800000 */
.L_x_3166:
[----:B------:R-:W-:Y:S01]  /*344f0*/  IMAD.MOV.U32 R13, RZ, RZ, R0 ;  /* 0x000000ffff0d7224 */ /* 0x000fe200078e0000 */
[----:B------:R-:W-:Y:S01]  /*34500*/  MOV R15, 0xffffffff ;  /* 0xffffffff000f7802 */ /* 0x000fe20000000f00 */
[----:B------:R-:W-:Y:S01]  /*34510*/  IMAD.MOV.U32 R12, RZ, RZ, RZ ;  /* 0x000000ffff0c7224 */ /* 0x000fe200078e00ff */
[----:B------:R-:W-:Y:S01]  /*34520*/  MOV R2, R14 ;  /* 0x0000000e00027202 */ /* 0x000fe20000000f00 */
[----:B------:R-:W-:Y:S01]  /*34530*/  IMAD.MOV.U32 R11, RZ, RZ, 0x181f ;  /* 0x0000181fff0b7424 */ /* 0x000fe200078e00ff */
[C---:B------:R-:W-:Y:S01]  /*34540*/  LOP3.LUT P5, RZ, R18.reuse, 0x10, RZ, 0xc0, !PT ;  /* 0x0000001012ff7812 */ /* 0x040fe200078ac0ff */
[----:B------:R-:W-:Y:S01]  /*34550*/  @P0 IMAD R9, R7, 0x2, R16 ;  /* 0x0000000207090824 */ /* 0x000fe200078e0210 */
[----:B------:R-:W-:-:S13]  /*34560*/  LOP3.LUT P4, RZ, R18, 0x8, RZ, 0xc0, !PT ;  /* 0x0000000812ff7812 */ /* 0x000fda000788c0ff */
[----:B------:R-:W-:Y:S05]  /*34570*/  WARPSYNC.COLLECTIVE R15, `(.L_x_3168) ;  /* 0x000000000f087348 */ /* 0x000fea0003c00000 */
[----:B------:R0:W1:Y:S02]  /*34580*/  SHFL.IDX P6, R14, R13, R12, R11 ;  /* 0x0000000c0d0e7389 */ /* 0x00006400000c000b */
[----:B01----:R-:W-:Y:S01]  /*34590*/  ENDCOLLECTIVE ;  /* 0x000000000000791b */ /* 0x003fe20003800000 */
.L_x_3168:
[C---:B------:R-:W-:Y:S01]  /*345a0*/  LOP3.LUT P3, RZ, R18.reuse, 0x4, RZ, 0xc0, !PT ;  /* 0x0000000412ff7812 */ /* 0x040fe2000786c0ff */
[----:B------:R-:W-:Y:S01]  /*345b0*/  ULDC.64 UR4, c[0x0][0x208] ;  /* 0x0000820000047ab9 */ /* 0x000fe20000000a00 */
[----:B------:R-:W-:Y:S02]  /*345c0*/  LOP3.LUT P2, RZ, R18, 0x2, RZ, 0xc0, !PT ;  /* 0x0000000212ff7812 */ /* 0x000fe4000784c0ff */
[----:B------:R-:W-:Y:S01]  /*345d0*/  MOV R13, R6 ;  /* 0x00000006000d7202 */ /* 0x000fe20000000f00 */
[----:B------:R-:W-:Y:S02]  /*345e0*/  IMAD.MOV.U32 R12, RZ, RZ, 0x1 ;  /* 0x00000001ff0c7424 */ /* 0x000fe400078e00ff */
[----:B------:R-:W-:-:S05]  /*345f0*/  IMAD.MOV.U32 R3, RZ, RZ, R14 ;  /* 0x000000ffff037224 */ /* 0x000fca00078e000e */
[----:B------:R-:W-:-:S05]  /*34600*/  @P0 LEA R3, P1, R34, R3, 0x1 ;  /* 0x0000000322030211 */ /* 0x000fca00078208ff */
[----:B------:R-:W-:Y:S01]  /*34610*/  @P0 IMAD.X R2, RZ, RZ, R2, P1 ;  /* 0x000000ffff020224 */ /* 0x000fe200008e0602 */
[----:B------:R-:W-:-:S04]  /*34620*/  ISETP.GE.AND P1, PT, R4, 0x11, PT ;  /* 0x000000110400780c */ /* 0x000fc80003f26270 */
[----:B------:R-:W-:-:S04]  /*34630*/  @P0 LOP3.LUT R3, R3, R2, RZ, 0x3c, !PT ;  /* 0x0000000203030212 */ /* 0x000fc800078e3cff */
[----:B------:R-:W-:-:S04]  /*34640*/  @P0 LOP3.LUT R2, R3, R2, RZ, 0x3c, !PT ;  /* 0x0000000203020212 */ /* 0x000fc800078e3cff */
[----:B------:R-:W-:Y:S01]  /*34650*/  @P0 LOP3.LUT R3, R3, R2, RZ, 0x3c, !PT ;  /* 0x0000000203030212 */ /* 0x000fe200078e3cff */
[----:B------:R-:W-:-:S04]  /*34660*/  @P1 IMAD R21, R7, 0x2, R16 ;  /* 0x0000000207151824 */ /* 0x000fc800078e0210 */
        /* <DEDUP_REMOVED lines=10> */
.L_x_3169:
[----:B------:R-:W-:Y:S02]  /*34710*/  IMAD.MOV.U32 R13, RZ, RZ, R0 ;  /* 0x000000ffff0d7224 */ /* 0x000fe400078e0000 */
[----:B------:R-:W-:-:S07]  /*34720*/  IMAD.MOV.U32 R8, RZ, RZ, R14 ;  /* 0x000000ffff087224 */ /* 0x000fce00078e000e */
[----:B------:R-:W-:Y:S05]  /*34730*/  WARPSYNC.COLLECTIVE R15, `(.L_x_3170) ;  /* 0x000000000f087348 */ /* 0x000fea0003c00000 */
[----:B------:R0:W1:Y:S02]  /*34740*/  SHFL.IDX P6, R14, R13, R12, R11 ;  /* 0x0000000c0d0e7389 */ /* 0x00006400000c000b */
[----:B01----:R-:W-:Y:S01]  /*34750*/  ENDCOLLECTIVE ;  /* 0x000000000000791b */ /* 0x003fe20003800000 */
.L_x_3170:
[----:B------:R-:W-:Y:S01]  /*34760*/  ULDC.64 UR4, c[0x0][0x208] ;  /* 0x0000820000047ab9 */ /* 0x000fe20000000a00 */
[----:B------:R-:W-:Y:S01]  /*34770*/  IMAD.MOV.U32 R13, RZ, RZ, R6 ;  /* 0x000000ffff0d7224 */ /* 0x000fe200078e0006 */
[----:B------:R-:W-:Y:S02]  /*34780*/  MOV R12, 0x2 ;  /* 0x00000002000c7802 */ /* 0x000fe40000000f00 */
        /* <DEDUP_REMOVED lines=14> */
.L_x_3171:
[----:B------:R-:W-:Y:S02]  /*34870*/  @P1 IMAD R9, R7, 0x2, R16 ;  /* 0x0000000207091824 */ /* 0x000fe400078e0210 */
[----:B------:R-:W-:Y:S02]  /*34880*/  IMAD.MOV.U32 R13, RZ, RZ, R0 ;  /* 0x000000ffff0d7224 */ /* 0x000fe400078e0000 */
[----:B------:R-:W-:-:S07]  /*34890*/  IMAD.MOV.U32 R8, RZ, RZ, R14 ;  /* 0x000000ffff087224 */ /* 0x000fce00078e000e */
[----:B------:R-:W-:Y:S05]  /*348a0*/  WARPSYNC.COLLECTIVE R15, `(.L_x_3172) ;  /* 0x000000000f087348 */ /* 0x000fea0003c00000 */
[----:B------:R0:W1:Y:S02]  /*348b0*/  SHFL.IDX P6, R14, R13, R12, R11 ;  /* 0x0000000c0d0e7389 */ /* 0x00006400000c000b */
[----:B01----:R-:W-:Y:S01]  /*348c0*/  ENDCOLLECTIVE ;  /* 0x000000000000791b */ /* 0x003fe20003800000 */
.L_x_3172:
[----:B------:R-:W-:Y:S01]  /*348d0*/  ULDC.64 UR4, c[0x0][0x208] ;  /* 0x0000820000047ab9 */ /* 0x000fe20000000a00 */
[----:B------:R-:W-:Y:S02]  /*348e0*/  IMAD.MOV.U32 R13, RZ, RZ, R6 ;  /* 0x000000ffff0d7224 */ /* 0x000fe400078e0006 */
[----:B------:R-:W-:Y:S02]  /*348f0*/  IMAD.MOV.U32 R12, RZ, RZ, 0x3 ;  /* 0x00000003ff0c7424 */ /* 0x000fe400078e00ff */
        /* <DEDUP_REMOVED lines=14> */
.L_x_3173:
[----:B------:R-:W-:Y:S01]  /*349e0*/  @P1 LEA R21, R7, R16, 0x1 ;  /* 0x0000001007151211 */ /* 0x000fe200078e08ff */
[----:B------:R-:W-:Y:S01]  /*349f0*/  IMAD.MOV.U32 R13, RZ, RZ, R0 ;  /* 0x000000ffff0d7224 */ /* 0x000fe200078e0000 */
[----:B------:R-:W-:-:S07]  /*34a00*/  MOV R8, R14 ;  /* 0x0000000e00087202 */ /* 0x000fce0000000f00 */
[----:B------:R-:W-:Y:S05]  /*34a10*/  WARPSYNC.COLLECTIVE R15, `(.L_x_3174) ;  /* 0x000000000f087348 */ /* 0x000fea0003c00000 */
[----:B------:R0:W1:Y:S02]  /*34a20*/  SHFL.IDX P6, R14, R13, R12, R11 ;  /* 0x0000000c0d0e7389 */ /* 0x00006400000c000b */
[----:B01----:R-:W-:Y:S01]  /*34a30*/  ENDCOLLECTIVE ;  /* 0x000000000000791b */ /* 0x003fe20003800000 */
.L_x_3174:
        /* <DEDUP_REMOVED lines=16> */
.L_x_3175:
[----:B------:R-:W-:Y:S01]  /*34b40*/  MOV R13, R0 ;  /* 0x00000000000d7202 */ /* 0x000fe20000000f00 */
[----:B------:R-:W-:-:S07]  /*34b50*/  IMAD.MOV.U32 R8, RZ, RZ, R14 ;  /* 0x000000ffff087224 */ /* 0x000fce00078e000e */
[----:B------:R-:W-:Y:S05]  /*34b60*/  WARPSYNC.COLLECTIVE R15, `(.L_x_3176) ;  /* 0x000000000f087348 */ /* 0x000fea0003c00000 */
[----:B------:R0:W1:Y:S02]  /*34b70*/  SHFL.IDX P6, R14, R13, R12, R11 ;  /* 0x0000000c0d0e7389 */ /* 0x00006400000c000b */
[----:B01----:R-:W-:Y:S01]  /*34b80*/  ENDCOLLECTIVE ;  /* 0x000000000000791b */ /* 0x003fe20003800000 */
.L_x_3176:
[----:B------:R-:W-:Y:S01]  /*34b90*/  IMAD.MOV.U32 R0, RZ, RZ, R14 ;  /* 0x000000ffff007224 */ /* 0x000fe200078e000e */
[----:B------:R-:W-:Y:S06]  /*34ba0*/  BRA `(.L_x_3177) ;  /* 0xffffff9800907947 */ /* 0x000fec000383ffff */
.L_x_3008:
[----:B------:R-:W-:Y:S01]  /*34bb0*/  IMAD.MOV.U32 R13, RZ, RZ, R0 ;  /* 0x000000ffff0d7224 */ /* 0x000fe200078e0000 */
[----:B------:R-:W-:Y:S01]  /*34bc0*/  MOV R11, 0x181f ;  /* 0x0000181f000b7802 */ /* 0x000fe20000000f00 */
[----:B------:R-:W-:Y:S02]  /*34bd0*/  IMAD.MOV.U32 R12, RZ, RZ, RZ ;  /* 0x000000ffff0c7224 */ /* 0x000fe400078e00ff */
[----:B------:R-:W-:Y:S02]  /*34be0*/  IMAD.MOV.U32 R15, RZ, RZ, -0x1 ;  /* 0xffffffffff0f7424 */ /* 0x000fe400078e00ff */
[----:B-----5:R-:W-:Y:S02]  /*34bf0*/  IMAD R5, R9, R7, RZ ;  /* 0x0000000709057224 */ /* 0x020fe400078e02ff */
[----:B------:R-:W-:-:S07]  /*34c00*/  IMAD R25, R25, 0x80, R8 ;  /* 0x0000008019197824 */ /* 0x000fce00078e0208 */
[----:B------:R-:W-:Y:S05]  /*34c10*/  WARPSYNC.COLLECTIVE R15, `(.L_x_3178) ;  /* 0x000000000f087348 */ /* 0x000fea0003c00000 */
[----:B------:R0:W1:Y:S02]  /*34c20*/  SHFL.IDX P6, R14, R13, R12, R11 ;  /* 0x0000000c0d0e7389 */ /* 0x00006400000c000b */
[----:B01----:R-:W-:Y:S01]  /*34c30*/  ENDCOLLECTIVE ;  /* 0x000000000000791b */ /* 0x003fe20003800000 */
.L_x_3178:
[----:B------:R-:W-:Y:S01]  /*34c40*/  ISETP.GE.AND P1, PT, R25, R5, PT ;  /* 0x000000051900720c */ /* 0x000fe20003f26270 */
[----:B------:R-:W-:Y:S02]  /*34c50*/  IMAD.MOV.U32 R13, RZ, RZ, R4 ;  /* 0x000000ffff0d7224 */ /* 0x000fe400078e0004 */
[----:B------:R-:W-:-:S10]  /*34c60*/  IMAD.MOV.U32 R2, RZ, RZ, R14 ;  /* 0x000000ffff027224 */ /* 0x000fd400078e000e */
[----:B------:R-:W-:Y:S05]  /*34c70*/  WARPSYNC.COLLECTIVE R15, `(.L_x_3179) ;  /* 0x000000000f087348 */ /* 0x000fea0003c00000 */
[----:B------:R0:W1:Y:S02]  /*34c80*/  SHFL.IDX P6, R14, R13, R12, R11 ;  /* 0x0000000c0d0e7389 */ /* 0x00006400000c000b */
[----:B01----:R-:W-:Y:S01]  /*34c90*/  ENDCOLLECTIVE ;  /* 0x000000000000791b */ /* 0x003fe20003800000 */
.L_x_3179:
[----:B------:R-:W-:Y:S01]  /*34ca0*/  ULDC.64 UR4, c[0x0][0x208] ;  /* 0x0000820000047ab9 */ /* 0x000fe20000000a00 */
[----:B------:R-:W-:Y:S02]  /*34cb0*/  IMAD.MOV.U32 R13, RZ, RZ, R0 ;  /* 0x000000ffff0d7224 */ /* 0x000fe400078e0000 */
[----:B------:R-:W-:Y:S01]  /*34cc0*/  IMAD.MOV.U32 R12, RZ, RZ, 0x1 ;  /* 0x00000001ff0c7424 */ /* 0x000fe200078e00ff */
[----:B------:R-:W-:-:S04]  /*34cd0*/  MOV R3, R14 ;  /* 0x0000000e00037202 */ /* 0x000fc80000000f00 */
[----:B------:R-:W-:-:S05]  /*34ce0*/  @!P1 LEA R6, P5, R34, R3, 0x1 ;  /* 0x0000000322069211 */ /* 0x000fca00078a08ff */
[----:B------:R-:W-:Y:S02]  /*34cf0*/  @!P1 IMAD.X R3, RZ, RZ, R2, P5 ;  /* 0x000000ffff039224 */ /* 0x000fe400028e0602 */
[----:B------:R-:W-:Y:S01]  /*34d00*/  @!P1 IMAD.MOV.U32 R2, RZ, RZ, R6 ;  /* 0x000000ffff029224 */ /* 0x000fe200078e0006 */
[----:B------:R-:W-:-:S04]  /*34d10*/  IADD3 R6, R25, 0x10, RZ ;  /* 0x0000001019067810 */ /* 0x000fc80007ffe0ff */
        /* <DEDUP_REMOVED lines=11> */
.L_x_3180:
[----:B------:R-:W-:Y:S01]  /*34dd0*/  MOV R13, R4 ;  /* 0x00000004000d7202 */ /* 0x000fe20000000f00 */
[----:B------:R-:W-:-:S07]  /*34de0*/  IMAD.MOV.U32 R2, RZ, RZ, R14 ;  /* 0x000000ffff027224 */ /* 0x000fce00078e000e */
[----:B------:R-:W-:Y:S05]  /*34df0*/  WARPSYNC.COLLECTIVE R15, `(.L_x_3181) ;  /* 0x000000000f087348 */ /* 0x000fea0003c00000 */
[----:B------:R0:W1:Y:S02]  /*34e00*/  SHFL.IDX P6, R14, R13, R12, R11 ;  /* 0x0000000c0d0e7389 */ /* 0x00006400000c000b */
[----:B01----:R-:W-:Y:S01]  /*34e10*/  ENDCOLLECTIVE ;  /* 0x000000000000791b */ /* 0x003fe20003800000 */
.L_x_3181:
[----:B------:R-:W-:Y:S01]  /*34e20*/  ULDC.64 UR4, c[0x0][0x208] ;  /* 0x0000820000047ab9 */ /* 0x000fe20000000a00 */
[----:B------:R-:W-:Y:S02]  /*34e30*/  IMAD.MOV.U32 R13, RZ, RZ, R0 ;  /* 0x000000ffff0d7224 */ /* 0x000fe400078e0000 */
[----:B------:R-:W-:Y:S02]  /*34e40*/  IMAD.MOV.U32 R12, RZ, RZ, 0x2 ;  /* 0x00000002ff0c7424 */ /* 0x000fe400078e00ff */
[----:B------:R-:W-:-:S05]  /*34e50*/  IMAD.MOV.U32 R3, RZ, RZ, R14 ;  /* 0x000000ffff037224 */ /* 0x000fca00078e000e */
[----:B------:R-:W-:-:S05]  /*34e60*/  @!P1 LEA R6, P5, R34, R3, 0x1 ;  /* 0x0000000322069211 */ /* 0x000fca00078a08ff */
[----:B------:R-:W-:Y:S02]  /*34e70*/  @!P1 IMAD.X R7, RZ, RZ, R2, P5 ;  /* 0x000000ffff079224 */ /* 0x000fe400028e0602 */
[----:B------:R-:W-:Y:S02]  /*34e80*/  @!P1 IMAD.MOV.U32 R2, RZ, RZ, R6 ;  /* 0x000000ffff029224 */ /* 0x000fe400078e0006 */
[----:B------:R-:W-:Y:S01]  /*34e90*/  VIADD R6, R25, 0x20 ;  /* 0x0000002019067836 */ /* 0x000fe20000000000 */
[----:B------:R-:W-:-:S05]  /*34ea0*/  @!P1 MOV R3, R7 ;  /* 0x0000000700039202 */ /* 0x000fca0000000f00 */
        /* <DEDUP_REMOVED lines=11> */
.L_x_3182:
[----:B------:R-:W-:Y:S01]  /*34f60*/  IMAD.MOV.U32 R13, RZ, RZ, R4 ;  /* 0x000000ffff0d7224 */ /* 0x000fe200078e0004 */
[----:B------:R-:W-:-:S07]  /*34f70*/  MOV R2, R14 ;  /* 0x0000000e00027202 */ /* 0x000fce0000000f00 */
[----:B------:R-:W-:Y:S05]  /*34f80*/  WARPSYNC.COLLECTIVE R15, `(.L_x_3183) ;  /* 0x000000000f087348 */ /* 0x000fea0003c00000 */
[----:B------:R0:W1:Y:S02]  /*34f90*/  SHFL.IDX P6, R14, R13, R12, R11 ;  /* 0x0000000c0d0e7389 */ /* 0x00006400000c000b */
[----:B01----:R-:W-:Y:S01]  /*34fa0*/  ENDCOLLECTIVE ;  /* 0x000000000000791b */ /* 0x003fe20003800000 */
.L_x_3183:
[----:B------:R-:W-:Y:S01]  /*34fb0*/  ULDC.64 UR4, c[0x0][0x208] ;  /* 0x0000820000047ab9 */ /* 0x000fe20000000a00 */
[----:B------:R-:W-:Y:S01]  /*34fc0*/  IMAD.MOV.U32 R13, RZ, RZ, R0 ;  /* 0x000000ffff0d7224 */ /* 0x000fe200078e0000 */
[----:B------:R-:W-:Y:S01]  /*34fd0*/  MOV R12, 0x3 ;  /* 0x00000003000c7802 */ /* 0x000fe20000000f00 */
        /* <DEDUP_REMOVED lines=17> */
.L_x_3184:
[----:B------:R-:W-:Y:S02]  /*350f0*/  IMAD.MOV.U32 R13, RZ, RZ, R4 ;  /* 0x000000ffff0d7224 */ /* 0x000fe400078e0004 */
[----:B------:R-:W-:-:S07]  /*35100*/  IMAD.MOV.U32 R2, RZ, RZ, R14 ;  /* 0x000000ffff027224 */ /* 0x000fce00078e000e */
[----:B------:R-:W-:Y:S05]  /*35110*/  WARPSYNC.COLLECTIVE R15, `(.L_x_3185) ;  /* 0x000000000f087348 */ /* 0x000fea0003c00000 */
[----:B------:R0:W1:Y:S02]  /*35120*/  SHFL.IDX P6, R14, R13, R12, R11 ;  /* 0x0000000c0d0e7389 */ /* 0x00006400000c000b */
[----:B01----:R-:W-:Y:S01]  /*35130*/  ENDCOLLECTIVE ;  /* 0x000000000000791b */ /* 0x003fe20003800000 */
.L_x_3185:
[----:B------:R-:W-:Y:S01]  /*35140*/  ULDC.64 UR4, c[0x0][0x208] ;  /* 0x0000820000047ab9 */ /* 0x000fe20000000a00 */
[----:B------:R-:W-:Y:S01]  /*35150*/  MOV R13, R0 ;  /* 0x00000000000d7202 */ /* 0x000fe20000000f00 */
[----:B------:R-:W-:Y:S02]  /*35160*/  IMAD.MOV.U32 R12, RZ, RZ, 0x4 ;  /* 0x00000004ff0c7424 */ /* 0x000fe400078e00ff */
[----:B------:R-:W-:-:S05]  /*35170*/  IMAD.MOV.U32 R3, RZ, RZ, R14 ;  /* 0x000000ffff037224 */ /* 0x000fca00078e000e */
[----:B------:R-:W-:-:S04]  /*35180*/  @!P1 LEA R6, P5, R34, R3, 0x1 ;  /* 0x0000000322069211 */ /* 0x000fc800078a08ff */
[----:B------:R-:W-:Y:S01]  /*35190*/  @!P1 IADD3.X R7, RZ, R2, RZ, P5, !PT ;  /* 0x00000002ff079210 */ /* 0x000fe20002ffe4ff */
[----:B------:R-:W-:Y:S02]  /*351a0*/  @!P1 IMAD.MOV.U32 R2, RZ, RZ, R6 ;  /* 0x000000ffff029224 */ /* 0x000fe400078e0006 */
        /* <DEDUP_REMOVED lines=13> */
.L_x_3186:
[----:B------:R-:W-:Y:S02]  /*35280*/  IMAD.MOV.U32 R13, RZ, RZ, R4 ;  /* 0x000000ffff0d7224 */ /* 0x000fe400078e0004 */
[----:B------:R-:W-:-:S07]  /*35290*/  IMAD.MOV.U32 R2, RZ, RZ, R14 ;  /* 0x000000ffff027224 */ /* 0x000fce00078e000e */
[----:B------:R-:W-:Y:S05]  /*352a0*/  WARPSYNC.COLLECTIVE R15, `(.L_x_3187) ;  /* 0x000000000f087348 */ /* 0x000fea0003c00000 */
[----:B------:R0:W1:Y:S02]  /*352b0*/  SHFL.IDX P6, R14, R13, R12, R11 ;  /* 0x0000000c0d0e7389 */ /* 0x00006400000c000b */
[----:B01----:R-:W-:Y:S01]  /*352c0*/  ENDCOLLECTIVE ;  /* 0x000000000000791b */ /* 0x003fe20003800000 */
.L_x_3187:
[----:B------:R-:W-:Y:S01]  /*352d0*/  ULDC.64 UR4, c[0x0][0x208] ;  /* 0x0000820000047ab9 */ /* 0x000fe20000000a00 */
[----:B------:R-:W-:Y:S02]  /*352e0*/  IMAD.MOV.U32 R13, RZ, RZ, R0 ;  /* 0x000000ffff0d7224 */ /* 0x000fe400078e0000 */
[----:B------:R-:W-:Y:S01]  /*352f0*/  IMAD.MOV.U32 R12, RZ, RZ, 0x5 ;  /* 0x00000005ff0c7424 */ /* 0x000fe200078e00ff */
[----:B------:R-:W-:-:S04]  /*35300*/  MOV R3, R14 ;  /* 0x0000000e00037202 */ /* 0x000fc80000000f00 */
[----:B------:R-:W-:-:S05]  /*35310*/  @!P1 LEA R6, P5, R34, R3, 0x1 ;  /* 0x0000000322069211 */ /* 0x000fca00078a08ff */
[----:B------:R-:W-:Y:S02]  /*35320*/  @!P1 IMAD.X R7, RZ, RZ, R2, P5 ;  /* 0x000000ffff079224 */ /* 0x000fe400028e0602 */
[----:B------:R-:W-:Y:S01]  /*35330*/  @!P1 IMAD.MOV.U32 R2, RZ, RZ, R6 ;  /* 0x000000ffff029224 */ /* 0x000fe200078e0006 */
[----:B------:R-:W-:Y:S01]  /*35340*/  IADD3 R6, R25, 0x50, RZ ;  /* 0x0000005019067810 */ /* 0x000fe20007ffe0ff */
        /* <DEDUP_REMOVED lines=12> */
.L_x_3188:
[----:B------:R-:W-:Y:S01]  /*35410*/  MOV R13, R4 ;  /* 0x00000004000d7202 */ /* 0x000fe20000000f00 */
[----:B------:R-:W-:-:S07]  /*35420*/  IMAD.MOV.U32 R2, RZ, RZ, R14 ;  /* 0x000000ffff027224 */ /* 0x000fce00078e000e */
[----:B------:R-:W-:Y:S05]  /*35430*/  WARPSYNC.COLLECTIVE R15, `(.L_x_3189) ;  /* 0x000000000f087348 */ /* 0x000fea0003c00000 */
[----:B------:R0:W1:Y:S02]  /*35440*/  SHFL.IDX P6, R14, R13, R12, R11 ;  /* 0x0000000c0d0e7389 */ /* 0x00006400000c000b */
[----:B01----:R-:W-:Y:S01]  /*35450*/  ENDCOLLECTIVE ;  /* 0x000000000000791b */ /* 0x003fe20003800000 */
.L_x_3189:
        /* <DEDUP_REMOVED lines=20> */
.L_x_3190:
[----:B------:R-:W-:Y:S01]  /*355a0*/  IMAD.MOV.U32 R13, RZ, RZ, R4 ;  /* 0x000000ffff0d7224 */ /* 0x000fe200078e0004 */
[----:B------:R-:W-:-:S07]  /*355b0*/  MOV R2, R14 ;  /* 0x0000000e00027202 */ /* 0x000fce0000000f00 */
[----:B------:R-:W-:Y:S05]  /*355c0*/  WARPSYNC.COLLECTIVE R15, `(.L_x_3191) ;  /* 0x000000000f087348 */ /* 0x000fea0003c00000 */
[----:B------:R0:W1:Y:S02]  /*355d0*/  SHFL.IDX P6, R14, R13, R12, R11 ;  /* 0x0000000c0d0e7389 */ /* 0x00006400000c000b */
[----:B01----:R-:W-:Y:S01]  /*355e0*/  ENDCOLLECTIVE ;  /* 0x000000000000791b */ /* 0x003fe20003800000 */
.L_x_3191:
[----:B------:R-:W-:Y:S01]  /*355f0*/  ULDC.64 UR4, c[0x0][0x208] ;  /* 0x0000820000047ab9 */ /* 0x000fe20000000a00 */
[----:B------:R-:W-:Y:S02]  /*35600*/  IMAD.MOV.U32 R13, RZ, RZ, R0 ;  /* 0x000000ffff0d7224 */ /* 0x000fe400078e0000 */
[----:B------:R-:W-:Y:S02]  /*35610*/  IMAD.MOV.U32 R12, RZ, RZ, 0x7 ;  /* 0x00000007ff0c7424 */ /* 0x000fe400078e00ff */
        /* <DEDUP_REMOVED lines=15> */
.L_x_3192:
[----:B------:R-:W-:Y:S01]  /*35710*/  IMAD.MOV.U32 R13, RZ, RZ, R4 ;  /* 0x000000ffff0d7224 */ /* 0x000fe200078e0004 */
[----:B------:R-:W-:-:S07]  /*35720*/  MOV R6, R14 ;  /* 0x0000000e00067202 */ /* 0x000fce0000000f00 */
[----:B------:R-:W-:Y:S05]  /*35730*/  WARPSYNC.COLLECTIVE R15, `(.L_x_3193) ;  /* 0x000000000f087348 */ /* 0x000fea0003c00000 */
[----:B------:R0:W1:Y:S02]  /*35740*/  SHFL.IDX P6, R14, R13, R12, R11 ;  /* 0x0000000c0d0e7389 */ /* 0x00006400000c000b */
[----:B01----:R-:W-:Y:S01]  /*35750*/  ENDCOLLECTIVE ;  /* 0x000000000000791b */ /* 0x003fe20003800000 */
.L_x_3193:
[----:B------:R-:W-:Y:S05]  /*35760*/  BRA `(.L_x_3194) ;  /* 0xffffff9800f07947 */ /* 0x000fea000383ffff */
.L_x_3013:
[----:B0-----:R0:W2:Y:S02]  /*35770*/  SYNCS.PHASECHK.TRANS64.TRYWAIT P0, [R16+URZ+0x38820], R3 ;  /* 0x03882003100075a7 */ /* 0x0010a4000800017f */
[----:B--2---:R-:W-:Y:S05]  /*35780*/  @!P0 NANOSLEEP.SYNCS 0x989680 ;  /* 0x009896800000895d */ /* 0x004fea0003900000 */
[----:B------:R-:W2:Y:S02]  /*35790*/  @!P0 SYNCS.PHASECHK.TRANS64 P0, [R16+URZ+0x38820], R3 ;  /* 0x03882003100085a7 */ /* 0x000ea4000800007f */
[----:B--2---:R-:W-:Y:S05]  /*357a0*/  @!P0 BRA `(.L_x_3013) ;  /* 0xfffffffc00f08947 */ /* 0x004fea000383ffff */
[----:B------:R-:W-:Y:S05]  /*357b0*/  BRA `(.L_x_3195) ;  /* 0xffffff9c00707947 */ /* 0x000fea000383ffff */
.L_x_3018:
[----:B0-----:R0:W1:Y:S02]  /*357c0*/  SYNCS.PHASECHK.TRANS64.TRYWAIT P0, [R6+URZ+0x38840], R3 ;  /* 0x03884003060075a7 */ /* 0x001064000800017f */
[----:B-1----:R-:W-:Y:S05]  /*357d0*/  @!P0 NANOSLEEP.SYNCS 0x989680 ;  /* 0x009896800000895d */ /* 0x002fea0003900000 */
[----:B------:R-:W1:Y:S02]  /*357e0*/  @!P0 SYNCS.PHASECHK.TRANS64 P0, [R6+URZ+0x38840], R3 ;  /* 0x03884003060085a7 */ /* 0x000e64000800007f */
[----:B-1----:R-:W-:Y:S05]  /*357f0*/  @!P0 BRA `(.L_x_3018) ;  /* 0xfffffffc00f08947 */ /* 0x002fea000383ffff */
[----:B------:R-:W-:Y:S05]  /*35800*/  BRA `(.L_x_3196) ;  /* 0xffffffa0005c7947 */ /* 0x000fea000383ffff */
.L_x_3019:
        /* <DEDUP_REMOVED lines=8> */
.L_x_3198:
[----:B------:R-:W-:Y:S05]  /*35890*/  BSYNC B1 ;  /* 0x0000000000017941 */ /* 0x000fea0003800000 */
.L_x_3197:
[----:B------:R-:W-:Y:S01]  /*358a0*/  IMAD.MOV.U32 R13, RZ, RZ, R8 ;  /* 0x000000ffff0d7224 */ /* 0x000fe200078e0008 */
[----:B------:R-:W-:Y:S01]  /*358b0*/  MOV R12, RZ ;  /* 0x000000ff000c7202 */ /* 0x000fe20000000f00 */
[----:B------:R-:W-:Y:S01]  /*358c0*/  IMAD.MOV.U32 R11, RZ, RZ, 0x181f ;  /* 0x0000181fff0b7424 */ /* 0x000fe200078e00ff */
[----:B------:R-:W-:Y:S01]  /*358d0*/  LOP3.LUT R18, R18, 0xfffffdff, RZ, 0xc0, !PT ;  /* 0xfffffdff12127812 */ /* 0x000fe200078ec0ff */
[----:B------:R-:W-:Y:S01]  /*358e0*/  IMAD.MOV.U32 R15, RZ, RZ, -0x1 ;  /* 0xffffffffff0f7424 */ /* 0x000fe200078e00ff */
[----:B------:R-:W-:Y:S01]  /*358f0*/  SHF.L.U32 R0, R34, 0x1, RZ ;  /* 0x0000000122007819 */ /* 0x000fe200000006ff */
[----:B------:R-:W-:Y:S01]  /*35900*/  IMAD.MOV.U32 R3, RZ, RZ, R14 ;  /* 0x000000ffff037224 */ /* 0x000fe200078e000e */
[----:B------:R-:W-:Y:S01]  /*35910*/  @P3 LOP3.LUT R18, R18, 0x200, RZ, 0xfc, !PT ;  /* 0x0000020012123812 */ /* 0x000fe200078efcff */
[----:B------:R-:W-:-:S07]  /*35920*/  IMAD R9, R9, 0x2, R16 ;  /* 0x0000000209097824 */ /* 0x000fce00078e0210 */
[----:B------:R-:W-:Y:S05]  /*35930*/  WARPSYNC.COLLECTIVE R15, `(.L_x_3199) ;  /* 0x000000000f087348 */ /* 0x000fea0003c00000 */
[----:B------:R0:W1:Y:S02]  /*35940*/  SHFL.IDX P6, R14, R13, R12, R11 ;  /* 0x0000000c0d0e7389 */ /* 0x00006400000c000b */
[----:B01----:R-:W-:Y:S01]  /*35950*/  ENDCOLLECTIVE ;  /* 0x000000000000791b */ /* 0x003fe20003800000 */
.L_x_3199:
[----:B------:R-:W-:Y:S01]  /*35960*/  ULDC.64 UR4, c[0x0][0x208] ;  /* 0x0000820000047ab9 */ /* 0x000fe20000000a00 */
[C---:B------:R-:W-:Y:S02]  /*35970*/  LOP3.LUT P3, RZ, R18.reuse, 0x10, RZ, 0xc0, !PT ;  /* 0x0000001012ff7812 */ /* 0x040fe4000786c0ff */
[----:B------:R-:W-:-:S04]  /*35980*/  LOP3.LUT R18, R18, 0xfffffeff, RZ, 0xc0, !PT ;  /* 0xfffffeff12127812 */ /* 0x000fc800078ec0ff */
[----:B------:R-:W-:-:S04]  /*35990*/  @P2 LOP3.LUT R18, R18, 0x100, RZ, 0xfc, !PT ;  /* 0x0000010012122812 */ /* 0x000fc800078efcff */
[C---:B------:R-:W-:Y:S02]  /*359a0*/  LOP3.LUT P2, RZ, R18.reuse, 0x8, RZ, 0xc0, !PT ;  /* 0x0000000812ff7812 */ /* 0x040fe4000784c0ff */
[----:B------:R-:W-:Y:S01]  /*359b0*/  LOP3.LUT R18, R18, 0xffffff7f, RZ, 0xc0, !PT ;  /* 0xffffff7f12127812 */ /* 0x000fe200078ec0ff */
[----:B------:R-:W-:Y:S01]  /*359c0*/  IMAD.MOV.U32 R13, RZ, RZ, R10 ;  /* 0x000000ffff0d7224 */ /* 0x000fe200078e000a */
[----:B------:R-:W-:Y:S02]  /*359d0*/  MOV R12, 0x1 ;  /* 0x00000001000c7802 */ /* 0x000fe40000000f00 */
[----:B------:R-:W-:-:S04]  /*359e0*/  @P1 LOP3.LUT R18, R18, 0x80, RZ, 0xfc, !PT ;  /* 0x0000008012121812 */ /* 0x000fc800078efcff */
[----:B------:R-:W-:Y:S01]  /*359f0*/  LOP3.LUT P1, RZ, R18, 0x4, RZ, 0xc0, !PT ;  /* 0x0000000412ff7812 */ /* 0x000fe2000782c0ff */
[----:B------:R-:W-:-:S05]  /*35a00*/  IMAD.MOV.U32 R2, RZ, RZ, R14 ;  /* 0x000000ffff027224 */ /* 0x000fca00078e000e */
        /* <DEDUP_REMOVED lines=12> */
.L_x_3200:
[----:B------:R-:W-:Y:S02]  /*35ad0*/  IMAD.MOV.U32 R13, RZ, RZ, R8 ;  /* 0x000000ffff0d7224 */ /* 0x000fe400078e0008 */
[----:B------:R-:W-:-:S07]  /*35ae0*/  IMAD.MOV.U32 R35, RZ, RZ, R14 ;  /* 0x000000ffff237224 */ /* 0x000fce00078e000e */
[----:B------:R-:W-:Y:S05]  /*35af0*/  WARPSYNC.COLLECTIVE R15, `(.L_x_3201) ;  /* 0x000000000f087348 */ /* 0x000fea0003c00000 */
[----:B------:R0:W1:Y:S02]  /*35b00*/  SHFL.IDX P6, R14, R13, R12, R11 ;  /* 0x0000000c0d0e7389 */ /* 0x00006400000c000b */
[----:B01----:R-:W-:Y:S01]  /*35b10*/  ENDCOLLECTIVE ;  /* 0x000000000000791b */ /* 0x003fe20003800000 */
.L_x_3201:
        /* <DEDUP_REMOVED lines=16> */
.L_x_3202:
[----:B------:R-:W-:Y:S01]  /*35c20*/  MOV R13, R8 ;  /* 0x00000008000d7202 */ /* 0x000fe20000000f00 */
[----:B------:R-:W-:-:S07]  /*35c30*/  IMAD.MOV.U32 R35, RZ, RZ, R14 ;  /* 0x000000ffff237224 */ /* 0x000fce00078e000e */
[----:B------:R-:W-:Y:S05]  /*35c40*/  WARPSYNC.COLLECTIVE R15, `(.L_x_3203) ;  /* 0x000000000f087348 */ /* 0x000fea0003c00000 */
[----:B------:R0:W1:Y:S02]  /*35c50*/  SHFL.IDX P6, R14, R13, R12, R11 ;  /* 0x0000000c0d0e7389 */ /* 0x00006400000c000b */
[----:B01----:R-:W-:Y:S01]  /*35c60*/  ENDCOLLECTIVE ;  /* 0x000000000000791b */ /* 0x003fe20003800000 */
.L_x_3203:
[----:B------:R-:W-:Y:S01]  /*35c70*/  ULDC.64 UR4, c[0x0][0x208] ;  /* 0x0000820000047ab9 */ /* 0x000fe20000000a00 */
[----:B------:R-:W-:Y:S01]  /*35c80*/  IMAD.MOV.U32 R13, RZ, RZ, R10 ;  /* 0x000000ffff0d7224 */ /* 0x000fe200078e000a */
[----:B------:R-:W-:Y:S01]  /*35c90*/  MOV R12, 0x3 ;  /* 0x00000003000c7802 */ /* 0x000fe20000000f00 */
        /* <DEDUP_REMOVED lines=13> */
.L_x_3204:
[----:B------:R-:W-:Y:S02]  /*35d70*/  IMAD.MOV.U32 R13, RZ, RZ, R8 ;  /* 0x000000ffff0d7224 */ /* 0x000fe400078e0008 */
[----:B------:R-:W-:-:S07]  /*35d80*/  IMAD.MOV.U32 R35, RZ, RZ, R14 ;  /* 0x000000ffff237224 */ /* 0x000fce00078e000e */
[----:B------:R-:W-:Y:S05]  /*35d90*/  WARPSYNC.COLLECTIVE R15, `(.L_x_3205) ;  /* 0x000000000f087348 */ /* 0x000fea0003c00000 */
[----:B------:R0:W1:Y:S02]  /*35da0*/  SHFL.IDX P6, R14, R13, R12, R11 ;  /* 0x0000000c0d0e7389 */ /* 0x00006400000c000b */
[----:B01----:R-:W-:Y:S01]  /*35db0*/  ENDCOLLECTIVE ;  /* 0x000000000000791b */ /* 0x003fe20003800000 */
.L_x_3205:
        /* <DEDUP_REMOVED lines=19> */
.L_x_3206:
[----:B------:R-:W-:Y:S01]  /*35ef0*/  MOV R13, R8 ;  /* 0x00000008000d7202 */ /* 0x000fe20000000f00 */
[----:B------:R-:W-:-:S07]  /*35f00*/  IMAD.MOV.U32 R35, RZ, RZ, R14 ;  /* 0x000000ffff237224 */ /* 0x000fce00078e000e */
[----:B------:R-:W-:Y:S05]  /*35f10*/  WARPSYNC.COLLECTIVE R15, `(.L_x_3207) ;  /* 0x000000000f087348 */ /* 0x000fea0003c00000 */
[----:B------:R0:W1:Y:S02]  /*35f20*/  SHFL.IDX P6, R14, R13, R12, R11 ;  /* 0x0000000c0d0e7389 */ /* 0x00006400000c000b */
[----:B01----:R-:W-:Y:S01]  /*35f30*/  ENDCOLLECTIVE ;  /* 0x000000000000791b */ /* 0x003fe20003800000 */
.L_x_3207:
[----:B------:R-:W-:Y:S01]  /*35f40*/  IMAD.MOV.U32 R2, RZ, RZ, R14 ;  /* 0x000000ffff027224 */ /* 0x000fe200078e000e */
[----:B------:R-:W-:Y:S06]  /*35f50*/  BRA `(.L_x_3208) ;  /* 0xffffff9c009c7947 */ /* 0x000fec000383ffff */
.L_x_3024:
[----:B-1----:R1:W2:Y:S02]  /*35f60*/  SYNCS.PHASECHK.TRANS64.TRYWAIT P0, [R6+URZ+0x38860], R2 ;  /* 0x03886002060075a7 */ /* 0x0022a4000800017f */
[----:B--2---:R-:W-:Y:S05]  /*35f70*/  @!P0 NANOSLEEP.SYNCS 0x989680 ;  /* 0x009896800000895d */ /* 0x004fea0003900000 */
[----:B------:R-:W2:Y:S02]  /*35f80*/  @!P0 SYNCS.PHASECHK.TRANS64 P0, [R6+URZ+0x38860], R2 ;  /* 0x03886002060085a7 */ /* 0x000ea4000800007f */
[----:B--2---:R-:W-:Y:S05]  /*35f90*/  @!P0 BRA `(.L_x_3024) ;  /* 0xfffffffc00f08947 */ /* 0x004fea000383ffff */
[----:B------:R-:W-:Y:S05]  /*35fa0*/  BRA `(.L_x_3209) ;  /* 0xffffffa0001c7947 */ /* 0x000fea000383ffff */
.L_x_3025:
[----:B------:R-:W-:Y:S01]  /*35fb0*/  BSSY B1, `(.L_x_3210) ;  /* 0x0000008000017945 */ /* 0x000fe20003800000 */
[----:B------:R-:W-:Y:S01]  /*35fc0*/  IMAD.MOV.U32 R13, RZ, RZ, R19 ;  /* 0x000000ffff0d7224 */ /* 0x000fe200078e0013 */
[----:B------:R-:W-:Y:S01]  /*35fd0*/  MOV R11, 0x181f ;  /* 0x0000181f000b7802 */ /* 0x000fe20000000f00 */
[----:B------:R-:W-:Y:S02]  /*35fe0*/  IMAD.MOV.U32 R12, RZ, RZ, RZ ;  /* 0x000000ffff0c7224 */ /* 0x000fe400078e00ff */
[----:B------:R-:W-:-:S07]  /*35ff0*/  IMAD.MOV.U32 R15, RZ, RZ, -0x1 ;  /* 0xffffffffff0f7424 */ /* 0x000fce00078e00ff */
[----:B-1----:R-:W-:Y:S05]  /*36000*/  WARPSYNC.COLLECTIVE R15, `(.L_x_3211) ;  /* 0x000000000f087348 */ /* 0x002fea0003c00000 */
[----:B------:R0:W2:Y:S02]  /*36010*/  SHFL.IDX P6, R14, R13, R12, R11 ;  /* 0x0000000c0d0e7389 */ /* 0x0000a400000c000b */
[----:B012---:R-:W-:Y:S01]  /*36020*/  ENDCOLLECTIVE ;  /* 0x000000000000791b */ /* 0x007fe20003800000 */
.L_x_3211:
[----:B------:R-:W-:Y:S05]  /*36030*/  BSYNC B1 ;  /* 0x0000000000017941 */ /* 0x000fea0003800000 */
.L_x_3210:
        /* <DEDUP_REMOVED lines=9> */
.L_x_3212:
[----:B------:R-:W-:Y:S01]  /*360d0*/  ULDC.64 UR4, c[0x0][0x208] ;  /* 0x0000820000047ab9 */ /* 0x000fe20000000a00 */
[----:B------:R-:W-:Y:S02]  /*360e0*/  IMAD.MOV.U32 R13, RZ, RZ, R19 ;  /* 0x000000ffff0d7224 */ /* 0x000fe400078e0013 */
[----:B------:R-:W-:Y:S02]  /*360f0*/  IMAD.MOV.U32 R12, RZ, RZ, 0x1 ;  /* 0x00000001ff0c7424 */ /* 0x000fe400078e00ff */
[----:B------:R-:W-:-:S05]  /*36100*/  IMAD.MOV.U32 R2, RZ, RZ, R14 ;  /* 0x000000ffff027224 */ /* 0x000fca00078e000e */
        /* <DEDUP_REMOVED lines=16> */
.L_x_3213:
[----:B------:R-:W-:Y:S01]  /*36210*/  IMAD.MOV.U32 R13, RZ, RZ, R17 ;  /* 0x000000ffff0d7224 */ /* 0x000fe200078e0011 */
[----:B------:R-:W-:-:S07]  /*36220*/  MOV R3, R14 ;  /* 0x0000000e00037202 */ /* 0x000fce0000000f00 */
[----:B------:R-:W-:Y:S05]  /*36230*/  WARPSYNC.COLLECTIVE R15, `(.L_x_3214) ;  /* 0x000000000f087348 */ /* 0x000fea0003c00000 */
[----:B------:R0:W1:Y:S02]  /*36240*/  SHFL.IDX P6, R14, R13, R12, R11 ;  /* 0x0000000c0d0e7389 */ /* 0x00006400000c000b */
[----:B01----:R-:W-:Y:S01]  /*36250*/  ENDCOLLECTIVE ;  /* 0x000000000000791b */ /* 0x003fe20003800000 */
.L_x_3214:
        /* <DEDUP_REMOVED lines=20> */
.L_x_3215:
[----:B------:R-:W-:Y:S02]  /*363a0*/  IMAD.MOV.U32 R13, RZ, RZ, R17 ;  /* 0x000000ffff0d7224 */ /* 0x000fe400078e0011 */
[----:B------:R-:W-:-:S07]  /*363b0*/  IMAD.MOV.U32 R3, RZ, RZ, R14 ;  /* 0x000000ffff037224 */ /* 0x000fce00078e000e */
[----:B------:R-:W-:Y:S05]  /*363c0*/  WARPSYNC.COLLECTIVE R15, `(.L_x_3216) ;  /* 0x000000000f087348 */ /* 0x000fea0003c00000 */
[----:B------:R0:W1:Y:S02]  /*363d0*/  SHFL.IDX P6, R14, R13, R12, R11 ;  /* 0x0000000c0d0e7389 */ /* 0x00006400000c000b */
[----:B01----:R-:W-:Y:S01]  /*363e0*/  ENDCOLLECTIVE ;  /* 0x000000000000791b */ /* 0x003fe20003800000 */
.L_x_3216:
[----:B------:R-:W-:Y:S01]  /*363f0*/  ULDC.64 UR4, c[0x0][0x208] ;  /* 0x0000820000047ab9 */ /* 0x000fe20000000a00 */
[----:B------:R-:W-:Y:S02]  /*36400*/  IMAD.MOV.U32 R13, RZ, RZ, R19 ;  /* 0x000000ffff0d7224 */ /* 0x000fe400078e0013 */
        /* <DEDUP_REMOVED lines=18> */
.L_x_3217:
[----:B------:R-:W-:Y:S01]  /*36530*/  IMAD.MOV.U32 R13, RZ, RZ, R17 ;  /* 0x000000ffff0d7224 */ /* 0x000fe200078e0011 */
[----:B------:R-:W-:-:S07]  /*36540*/  MOV R3, R14 ;  /* 0x0000000e00037202 */ /* 0x000fce0000000f00 */
[----:B------:R-:W-:Y:S05]  /*36550*/  WARPSYNC.COLLECTIVE R15, `(.L_x_3218) ;  /* 0x000000000f087348 */ /* 0x000fea0003c00000 */
[----:B------:R0:W1:Y:S02]  /*36560*/  SHFL.IDX P6, R14, R13, R12, R11 ;  /* 0x0000000c0d0e7389 */ /* 0x00006400000c000b */
[----:B01----:R-:W-:Y:S01]  /*36570*/  ENDCOLLECTIVE ;  /* 0x000000000000791b */ /* 0x003fe20003800000 */
.L_x_3218:
        /* <DEDUP_REMOVED lines=20> */
.L_x_3219:
[----:B------:R-:W-:Y:S02]  /*366c0*/  IMAD.MOV.U32 R13, RZ, RZ, R17 ;  /* 0x000000ffff0d7224 */ /* 0x000fe400078e0011 */
[----:B------:R-:W-:-:S07]  /*366d0*/  IMAD.MOV.U32 R19, RZ, RZ, R14 ;  /* 0x000000ffff137224 */ /* 0x000fce00078e000e */
[----:B------:R-:W-:Y:S05]  /*366e0*/  WARPSYNC.COLLECTIVE R15, `(.L_x_3220) ;  /* 0x000000000f087348 */ /* 0x000fea0003c00000 */
[----:B------:R0:W1:Y:S02]  /*366f0*/  SHFL.IDX P6, R14, R13, R12, R11 ;  /* 0x0000000c0d0e7389 */ /* 0x00006400000c000b */
[----:B01----:R-:W-:Y:S01]  /*36700*/  ENDCOLLECTIVE ;  /* 0x000000000000791b */ /* 0x003fe20003800000 */
.L_x_3220:
[----:B------:R-:W-:Y:S01]  /*36710*/  MOV R2, R14 ;  /* 0x0000000e00027202 */ /* 0x000fe20000000f00 */
[----:B------:R-:W-:Y:S06]  /*36720*/  BRA `(.L_x_3221) ;  /* 0xffffff9c00387947 */ /* 0x000fec000383ffff */
.L_x_3033:
[----:B0-----:R0:W2:Y:S02]  /*36730*/  SYNCS.PHASECHK.TRANS64.TRYWAIT P0, [R4+URZ+0x38860], R3 ;  /* 0x03886003040075a7 */ /* 0x0010a4000800017f */
[----:B--2---:R-:W-:Y:S05]  /*36740*/  @!P0 NANOSLEEP.SYNCS 0x989680 ;  /* 0x009896800000895d */ /* 0x004fea0003900000 */
[----:B------:R-:W2:Y:S02]  /*36750*/  @!P0 SYNCS.PHASECHK.TRANS64 P0, [R4+URZ+0x38860], R3 ;  /* 0x03886003040085a7 */ /* 0x000ea4000800007f */
[----:B--2---:R-:W-:Y:S05]  /*36760*/  @!P0 BRA `(.L_x_3033) ;  /* 0xfffffffc00f08947 */ /* 0x004fea000383ffff */
[----:B------:R-:W-:Y:S05]  /*36770*/  BRA `(.L_x_3222) ;  /* 0xffffffa0006c7947 */ /* 0x000fea000383ffff */
.L_x_3034:
        /* <DEDUP_REMOVED lines=8> */
.L_x_3224:
[----:B------:R-:W-:Y:S05]  /*36800*/  BSYNC B0 ;  /* 0x0000000000007941 */ /* 0x000fea0003800000 */
.L_x_3223:
[----:B------:R-:W-:Y:S01]  /*36810*/  IMAD.MOV.U32 R13, RZ, RZ, R17 ;  /* 0x000000ffff0d7224 */ /* 0x000fe200078e0011 */
[----:B------:R-:W-:Y:S01]  /*36820*/  MOV R11, 0x181f ;  /* 0x0000181f000b7802 */ /* 0x000fe20000000f00 */
[----:B------:R-:W-:Y:S01]  /*36830*/  IMAD.MOV.U32 R12, RZ, RZ, RZ ;  /* 0x000000ffff0c7224 */ /* 0x000fe200078e00ff */
        /* <DEDUP_REMOVED lines=8> */
.L_x_3225:
[----:B------:R-:W-:Y:S01]  /*368c0*/  ULDC UR4, c[0x0][0x2f4] ;  /* 0x0000bd0000047ab9 */ /* 0x000fe20000000800 */
[----:B------:R-:W-:Y:S01]  /*368d0*/  ULDC.64 UR6, c[0x0][0x208] ;  /* 0x0000820000067ab9 */ /* 0x000fe20000000a00 */
[----:B------:R-:W-:Y:S02]  /*368e0*/  ISETP.GE.AND P3, PT, R34, UR4, PT ;  /* 0x0000000422007c0c */ /* 0x000fe4000bf66270 */
[----:B------:R-:W-:Y:S02]  /*368f0*/  ISETP.GE.AND P2, PT, R0, UR4, PT ;  /* 0x0000000400007c0c */ /* 0x000fe4000bf46270 */
[----:B------:R-:W-:Y:S02]  /*36900*/  ISETP.LT.OR P4, PT, R5, 0x1, P3 ;  /* 0x000000010500780c */ /* 0x000fe40001f81670 */
[----:B------:R-:W-:Y:S02]  /*36910*/  LEA R0, R7, R16, 0x1 ;  /* 0x0000001007007211 */ /* 0x000fe400078e08ff */
[----:B------:R-:W-:Y:S01]  /*36920*/  ISETP.GE.AND P1, PT, R6, UR4, PT ;  /* 0x0000000406007c0c */ /* 0x000fe2000bf26270 */
[----:B------:R-:W-:-:S02]  /*36930*/  IMAD.MOV.U32 R13, RZ, RZ, R19 ;  /* 0x000000ffff0d7224 */ /* 0x000fc400078e0013 */
        /* <DEDUP_REMOVED lines=10> */
[----:B------:R-:W-:-:S04]  /*369e0*/  ISETP.GE.AND P0, PT, R37, UR4, PT ;  /* 0x0000000425007c0c */ /* 0x000fc8000bf06270 */
[----:B------:R0:W-:Y:S01]  /*369f0*/  LDGSTS.E.BYPASS.LTC128B.128 [R0+0x5400], desc[UR6][R2.64+0x100], !P4 ;  /* 0x0540010002007fae */ /* 0x0001e2000e101d46 */
[----:B------:R-:W-:-:S13]  /*36a00*/  ISETP.LT.OR P4, PT, R5, 0x1, P0 ;  /* 0x000000010500780c */ /* 0x000fda0000781670 */
[----:B------:R0:W-:Y:S02]  /*36a10*/  LDGSTS.E.BYPASS.LTC128B.128 [R0+0x7c00], desc[UR6][R2.64+0x180], !P4 ;  /* 0x07c0018002007fae */ /* 0x0001e4000e101d46 */
[----:B0-----:R-:W-:Y:S05]  /*36a20*/  WARPSYNC.COLLECTIVE R15, `(.L_x_3226) ;  /* 0x000000000f087348 */ /* 0x001fea0003c00000 */
[----:B------:R1:W2:Y:S02]  /*36a30*/  SHFL.IDX P6, R14, R13, R12, R11 ;  /* 0x0000000c0d0e7389 */ /* 0x0002a400000c000b */
[----:B012---:R-:W-:Y:S01]  /*36a40*/  ENDCOLLECTIVE ;  /* 0x000000000000791b */ /* 0x007fe20003800000 */
.L_x_3226:
[----:B------:R-:W-:Y:S01]  /*36a50*/  MOV R13, R17 ;  /* 0x00000011000d7202 */ /* 0x000fe20000000f00 */
[----:B------:R-:W-:-:S07]  /*36a60*/  IMAD.MOV.U32 R3, RZ, RZ, R14 ;  /* 0x000000ffff037224 */ /* 0x000fce00078e000e */
[----:B------:R-:W-:Y:S05]  /*36a70*/  WARPSYNC.COLLECTIVE R15, `(.L_x_3227) ;  /* 0x000000000f087348 */ /* 0x000fea0003c00000 */
[----:B------:R0:W1:Y:S02]  /*36a80*/  SHFL.IDX P6, R14, R13, R12, R11 ;  /* 0x0000000c0d0e7389 */ /* 0x00006400000c000b */
[----:B01----:R-:W-:Y:S01]  /*36a90*/  ENDCOLLECTIVE ;  /* 0x000000000000791b */ /* 0x003fe20003800000 */
.L_x_3227:
        /* <DEDUP_REMOVED lines=19> */
.L_x_3228:
[----:B------:R-:W-:Y:S01]  /*36bd0*/  IMAD.MOV.U32 R13, RZ, RZ, R17 ;  /* 0x000000ffff0d7224 */ /* 0x000fe200078e0011 */
[----:B------:R-:W-:-:S07]  /*36be0*/  MOV R7, R14 ;  /* 0x0000000e00077202 */ /* 0x000fce0000000f00 */
[----:B------:R-:W-:Y:S05]  /*36bf0*/  WARPSYNC.COLLECTIVE R15, `(.L_x_3229) ;  /* 0x000000000f087348 */ /* 0x000fea0003c00000 */
[----:B------:R0:W1:Y:S02]  /*36c00*/  SHFL.IDX P6, R14, R13, R12, R11 ;  /* 0x0000000c0d0e7389 */ /* 0x00006400000c000b */
[----:B01----:R-:W-:Y:S01]  /*36c10*/  ENDCOLLECTIVE ;  /* 0x000000000000791b */ /* 0x003fe20003800000 */
.L_x_3229:
        /* <DEDUP_REMOVED lines=19> */
.L_x_3230:
[----:B------:R-:W-:Y:S02]  /*36d50*/  IMAD.MOV.U32 R13, RZ, RZ, R17 ;  /* 0x000000ffff0d7224 */ /* 0x000fe400078e0011 */
[----:B------:R-:W-:-:S07]  /*36d60*/  IMAD.MOV.U32 R3, RZ, RZ, R14 ;  /* 0x000000ffff037224 */ /* 0x000fce00078e000e */
[----:B------:R-:W-:Y:S05]  /*36d70*/  WARPSYNC.COLLECTIVE R15, `(.L_x_3231) ;  /* 0x000000000f087348 */ /* 0x000fea0003c00000 */
[----:B------:R0:W1:Y:S02]  /*36d80*/  SHFL.IDX P6, R14, R13, R12, R11 ;  /* 0x0000000c0d0e7389 */ /* 0x00006400000c000b */
[----:B01----:R-:W-:Y:S01]  /*36d90*/  ENDCOLLECTIVE ;  /* 0x000000000000791b */ /* 0x003fe20003800000 */
.L_x_3231:
        /* <DEDUP_REMOVED lines=19> */
.L_x_3232:
[----:B------:R-:W-:Y:S02]  /*36ed0*/  IMAD.MOV.U32 R13, RZ, RZ, R17 ;  /* 0x000000ffff0d7224 */ /* 0x000fe400078e0011 */
[----:B------:R-:W-:-:S07]  /*36ee0*/  IMAD.MOV.U32 R19, RZ, RZ, R14 ;  /* 0x000000ffff137224 */ /* 0x000fce00078e000e */
[----:B------:R-:W-:Y:S05]  /*36ef0*/  WARPSYNC.COLLECTIVE R15, `(.L_x_3233) ;  /* 0x000000000f087348 */ /* 0x000fea0003c00000 */
[----:B------:R0:W1:Y:S02]  /*36f00*/  SHFL.IDX P6, R14, R13, R12, R11 ;  /* 0x0000000c0d0e7389 */ /* 0x00006400000c000b */
[----:B01----:R-:W-:Y:S01]  /*36f10*/  ENDCOLLECTIVE ;  /* 0x000000000000791b */ /* 0x003fe20003800000 */
.L_x_3233:
[----:B------:R-:W-:Y:S05]  /*36f20*/  BRA `(.L_x_3234) ;  /* 0xffffff9c00907947 */ /* 0x000fea000383ffff */
.L_x_3039:
[----:B------:R-:W-:Y:S01]  /*36f30*/  BSSY B0, `(.L_x_3235) ;  /* 0x0000008000007945 */ /* 0x000fe20003800000 */
[----:B------:R-:W-:Y:S01]  /*36f40*/  MOV R13, R24 ;  /* 0x00000018000d7202 */ /* 0x000fe20000000f00 */
[----:B------:R-:W-:Y:S02]  /*36f50*/  IMAD.MOV.U32 R12, RZ, RZ, RZ ;  /* 0x000000ffff0c7224 */ /* 0x000fe400078e00ff */
[----:B0-----:R-:W-:Y:S02]  /*36f60*/  IMAD.MOV.U32 R11, RZ, RZ, 0x1f ;  /* 0x0000001fff0b7424 */ /* 0x001fe400078e00ff */
[----:B------:R-:W-:-:S07]  /*36f70*/  IMAD.MOV.U32 R15, RZ, RZ, -0x1 ;  /* 0xffffffffff0f7424 */ /* 0x000fce00078e00ff */
[----:B-1----:R-:W-:Y:S05]  /*36f80*/  WARPSYNC.COLLECTIVE R15, `(.L_x_3236) ;  /* 0x000000000f087348 */ /* 0x002fea0003c00000 */
[----:B------:R0:W2:Y:S02]  /*36f90*/  SHFL.IDX P6, R14, R13, R12, R11 ;  /* 0x0000000c0d0e7389 */ /* 0x0000a400000c000b */
[----:B012---:R-:W-:Y:S01]  /*36fa0*/  ENDCOLLECTIVE ;  /* 0x000000000000791b */ /* 0x007fe20003800000 */
.L_x_3236:
[----:B------:R-:W-:Y:S05]  /*36fb0*/  BSYNC B0 ;  /* 0x0000000000007941 */ /* 0x000fea0003800000 */
.L_x_3235:
[----:B------:R-:W-:Y:S01]  /*36fc0*/  IMAD.MOV.U32 R13, RZ, RZ, R24 ;  /* 0x000000ffff0d7224 */ /* 0x000fe200078e0018 */
[----:B------:R-:W-:Y:S01]  /*36fd0*/  MOV R15, 0xffffffff ;  /* 0xffffffff000f7802 */ /* 0x000fe20000000f00 */
[----:B------:R-:W-:Y:S01]  /*36fe0*/  IMAD.MOV.U32 R12, RZ, RZ, 0x1 ;  /* 0x00000001ff0c7424 */ /* 0x000fe200078e00ff */
[----:B------:R-:W-:Y:S01]  /*36ff0*/  MOV R0, R14 ;  /* 0x0000000e00007202 */ /* 0x000fe20000000f00 */
[----:B------:R-:W-:Y:S02]  /*37000*/  IMAD.MOV.U32 R11, RZ, RZ, 0x1f ;  /* 0x0000001fff0b7424 */ /* 0x000fe400078e00ff */
[----:B------:R-:W-:-:S07]  /*37010*/  IMAD.IADD R9, R27, 0x1, R8 ;  /* 0x000000011b097824 */ /* 0x000fce00078e0208 */
[----:B------:R-:W-:Y:S05]  /*37020*/  WARPSYNC.COLLECTIVE R15, `(.L_x_3237) ;  /* 0x000000000f087348 */ /* 0x000fea0003c00000 */
[----:B------:R0:W1:Y:S02]  /*37030*/  SHFL.IDX P6, R14, R13, R12, R11 ;  /* 0x0000000c0d0e7389 */ /* 0x00006400000c000b */
[----:B01----:R-:W-:Y:S01]  /*37040*/  ENDCOLLECTIVE ;  /* 0x000000000000791b */ /* 0x003fe20003800000 */
.L_x_3237:
[----:B------:R-:W-:Y:S01]  /*37050*/  ULDC UR4, c[0x0][0xc3c] ;  /* 0x00030f0000047ab9 */ /* 0x000fe20000000800 */
[----:B------:R-:W-:Y:S01]  /*37060*/  ULDC.64 UR6, c[0x0][0x208] ;  /* 0x0000820000067ab9 */ /* 0x000fe20000000a00 */
        /* <DEDUP_REMOVED lines=14> */
[----:B------:R-:W-:Y:S02]  /*37150*/  ISETP.GE.U32.AND P5, PT, R8, 0x10, PT ;  /* 0x000000100800780c */ /* 0x000fe40003fa6070 */
[----:B--2---:R-:W-:-:S02]  /*37160*/  @!P1 MOV R25, R6 ;  /* 0x0000000600199202 */ /* 0x004fc40000000f00 */
[----:B------:R-:W-:Y:S01]  /*37170*/  MOV R6, RZ ;  /* 0x000000ff00067202 */ /* 0x000fe20000000f00 */
[----:B---3--:R-:W-:Y:S01]  /*37180*/  @!P1 IMAD.MOV.U32 R4, RZ, RZ, R5 ;  /* 0x000000ffff049224 */ /* 0x008fe200078e0005 */
[----:B------:R-:W-:-:S03]  /*37190*/  ISETP.NE.AND P1, PT, R8, RZ, PT ;  /* 0x000000ff0800720c */ /* 0x000fc60003f25270 */
[----:B------:R-:W-:-:S10]  /*371a0*/  IMAD R13, R4, R25, RZ ;  /* 0x00000019040d7224 */ /* 0x000fd400078e02ff */
[----:B------:R-:W-:Y:S05]  /*371b0*/  WARPSYNC.COLLECTIVE R15, `(.L_x_3238) ;  /* 0x000000000f087348 */ /* 0x000fea0003c00000 */
[----:B------:R0:W1:Y:S02]  /*371c0*/  SHFL.UP P6, R14, R13, R12, R11 ;  /* 0x0400000c0d0e7389 */ /* 0x00006400000c000b */
[----:B01----:R-:W-:Y:S01]  /*371d0*/  ENDCOLLECTIVE ;  /* 0x000000000000791b */ /* 0x003fe20003800000 */
.L_x_3238:
[----:B------:R-:W-:Y:S01]  /*371e0*/  IMAD.MOV.U32 R12, RZ, RZ, 0x2 ;  /* 0x00000002ff0c7424 */ /* 0x000fe200078e00ff */
[----:B------:R-:W-:-:S04]  /*371f0*/  SEL R14, R14, RZ, P1 ;  /* 0x000000ff0e0e7207 */ /* 0x000fc80000800000 */
[----:B------:R-:W-:-:S05]  /*37200*/  IADD3 R5, R13, R14, RZ ;  /* 0x0000000e0d057210 */ /* 0x000fca0007ffe0ff */
[----:B------:R-:W-:-:S07]  /*37210*/  IMAD.MOV.U32 R13, RZ, RZ, R5 ;  /* 0x000000ffff0d7224 */ /* 0x000fce00078e0005 */
[----:B------:R-:W-:Y:S05]  /*37220*/  WARPSYNC.COLLECTIVE R15, `(.L_x_3239) ;  /* 0x000000000f087348 */ /* 0x000fea0003c00000 */
[----:B------:R0:W1:Y:S02]  /*37230*/  SHFL.UP P6, R14, R13, R12, R11 ;  /* 0x0400000c0d0e7389 */ /* 0x00006400000c000b */
[----:B01----:R-:W-:Y:S01]  /*37240*/  ENDCOLLECTIVE ;  /* 0x000000000000791b */ /* 0x003fe20003800000 */
.L_x_3239:
[----:B------:R-:W-:Y:S01]  /*37250*/  IMAD.MOV.U32 R12, RZ, RZ, 0x4 ;  /* 0x00000004ff0c7424 */ /* 0x000fe200078e00ff */
[----:B------:R-:W-:-:S05]  /*37260*/  SEL R2, R14, RZ, P2 ;  /* 0x000000ff0e027207 */ /* 0x000fca0001000000 */
[----:B------:R-:W-:-:S05]  /*37270*/  IMAD.IADD R2, R5, 0x1, R2 ;  /* 0x0000000105027824 */ /* 0x000fca00078e0202 */
[----:B------:R-:W-:-:S07]  /*37280*/  MOV R13, R2 ;  /* 0x00000002000d7202 */ /* 0x000fce0000000f00 */
[----:B------:R-:W-:Y:S05]  /*37290*/  WARPSYNC.COLLECTIVE R15, `(.L_x_3240) ;  /* 0x000000000f087348 */ /* 0x000fea0003c00000 */
[----:B------:R0:W1:Y:S02]  /*372a0*/  SHFL.UP P6, R14, R13, R12, R11 ;  /* 0x0400000c0d0e7389 */ /* 0x00006400000c000b */
[----:B01----:R-:W-:Y:S01]  /*372b0*/  ENDCOLLECTIVE ;  /* 0x000000000000791b */ /* 0x003fe20003800000 */
.L_x_3240:
[----:B------:R-:W-:Y:S02]  /*372c0*/  MOV R12, 0x8 ;  /* 0x00000008000c7802 */ /* 0x000fe40000000f00 */
[----:B------:R-:W-:-:S05]  /*372d0*/  SEL R3, R14, RZ, P3 ;  /* 0x000000ff0e037207 */ /* 0x000fca0001800000 */
[----:B------:R-:W-:-:S04]  /*372e0*/  IMAD.IADD R3, R2, 0x1, R3 ;  /* 0x0000000102037824 */ /* 0x000fc800078e0203 */
[----:B------:R-:W-:-:S07]  /*372f0*/  IMAD.MOV.U32 R13, RZ, RZ, R3 ;  /* 0x000000ffff0d7224 */ /* 0x000fce00078e0003 */
[----:B------:R-:W-:Y:S05]  /*37300*/  WARPSYNC.COLLECTIVE R15, `(.L_x_3241) ;  /* 0x000000000f087348 */ /* 0x000fea0003c00000 */
[----:B------:R0:W1:Y:S02]  /*37310*/  SHFL.UP P6, R14, R13, R12, R11 ;  /* 0x0400000c0d0e7389 */ /* 0x00006400000c000b */
[----:B01----:R-:W-:Y:S01]  /*37320*/  ENDCOLLECTIVE ;  /* 0x000000000000791b */ /* 0x003fe20003800000 */
.L_x_3241:
[----:B------:R-:W-:Y:S01]  /*37330*/  IMAD.MOV.U32 R12, RZ, RZ, 0x10 ;  /* 0x00000010ff0c7424 */ /* 0x000fe200078e00ff */
[----:B------:R-:W-:-:S05]  /*37340*/  SEL R14, R14, RZ, P4 ;  /* 0x000000ff0e0e7207 */ /* 0x000fca0002000000 */
[----:B------:R-:W-:-:S04]  /*37350*/  IMAD.IADD R5, R3, 0x1, R14 ;  /* 0x0000000103057824 */ /* 0x000fc800078e020e */
[----:B------:R-:W-:-:S07]  /*37360*/  IMAD.MOV.U32 R13, RZ, RZ, R5 ;  /* 0x000000ffff0d7224 */ /* 0x000fce00078e0005 */
[----:B------:R-:W-:Y:S05]  /*37370*/  WARPSYNC.COLLECTIVE R15, `(.L_x_3242) ;  /* 0x000000000f087348 */ /* 0x000fea0003c00000 */
[----:B------:R0:W1:Y:S02]  /*37380*/  SHFL.UP P6, R14, R13, R12, R11 ;  /* 0x0400000c0d0e7389 */ /* 0x00006400000c000b */
[----:B01----:R-:W-:Y:S01]  /*37390*/  ENDCOLLECTIVE ;  /* 0x000000000000791b */ /* 0x003fe20003800000 */
.L_x_3242:
        /* <DEDUP_REMOVED lines=8> */
.L_x_3243:
[----:B------:R-:W-:Y:S05]  /*37420*/  BRA `(.L_x_3244) ;  /* 0xffffff9c00b47947 */ /* 0x000fea000383ffff */
.L_x_3042:
[----:B------:R-:W-:Y:S01]  /*37430*/  BSSY B0, `(.L_x_3245) ;  /* 0x0000007000007945 */ /* 0x000fe20003800000 */
[----:B------:R-:W-:Y:S02]  /*37440*/  IMAD.MOV.U32 R12, RZ, RZ, 0x1 ;  /* 0x00000001ff0c7424 */ /* 0x000fe400078e00ff */
[----:B0-----:R-:W-:Y:S02]  /*37450*/  IMAD.MOV.U32 R11, RZ, RZ, RZ ;  /* 0x000000ffff0b7224 */ /* 0x001fe400078e00ff */
[----:B------:R-:W-:-:S07]  /*37460*/  IMAD.MOV.U32 R15, RZ, RZ, -0x1 ;  /* 0xffffffffff0f7424 */ /* 0x000fce00078e00ff */
[----:B------:R-:W-:Y:S05]  /*37470*/  WARPSYNC.COLLECTIVE R15, `(.L_x_3246) ;  /* 0x000000000f087348 */ /* 0x000fea0003c00000 */
[----:B------:R0:W1:Y:S02]  /*37480*/  SHFL.UP P6, R14, R13, R12, R11 ;  /* 0x0400000c0d0e7389 */ /* 0x00006400000c000b */
[----:B01----:R-:W-:Y:S01]  /*37490*/  ENDCOLLECTIVE ;  /* 0x000000000000791b */ /* 0x003fe20003800000 */
.L_x_3246:
[----:B------:R-:W-:Y:S05]  /*374a0*/  BSYNC B0 ;  /* 0x0000000000007941 */ /* 0x000fea0003800000 */
.L_x_3245:
        /* <DEDUP_REMOVED lines=8> */
.L_x_3247:
[----:B------:R-:W-:Y:S01]  /*37530*/  IMAD.MOV.U32 R12, RZ, RZ, 0x4 ;  /* 0x00000004ff0c7424 */ /* 0x000fe200078e00ff */
[----:B------:R-:W-:-:S04]  /*37540*/  SEL R2, R14, RZ, P2 ;  /* 0x000000ff0e027207 */ /* 0x000fc80001000000 */
[----:B------:R-:W-:-:S05]  /*37550*/  IADD3 R2, R13, R2, RZ ;  /* 0x000000020d027210 */ /* 0x000fca0007ffe0ff */
[----:B------:R-:W-:-:S07]  /*37560*/  IMAD.MOV.U32 R13, RZ, RZ, R2 ;  /* 0x000000ffff0d7224 */ /* 0x000fce00078e0002 */
[----:B------:R-:W-:Y:S05]  /*37570*/  WARPSYNC.COLLECTIVE R15, `(.L_x_3248) ;  /* 0x000000000f087348 */ /* 0x000fea0003c00000 */
[----:B------:R0:W1:Y:S02]  /*37580*/  SHFL.UP P6, R14, R13, R12, R11 ;  /* 0x0400000c0d0e7389 */ /* 0x00006400000c000b */
[----:B01----:R-:W-:Y:S01]  /*37590*/  ENDCOLLECTIVE ;  /* 0x000000000000791b */ /* 0x003fe20003800000 */
.L_x_3248:
[----:B------:R-:W-:Y:S01]  /*375a0*/  IMAD.MOV.U32 R12, RZ, RZ, 0x8 ;  /* 0x00000008ff0c7424 */ /* 0x000fe200078e00ff */
[----:B------:R-:W-:-:S05]  /*375b0*/  SEL R3, R14, RZ, P3 ;  /* 0x000000ff0e037207 */ /* 0x000fca0001800000 */
[----:B------:R-:W-:-:S05]  /*375c0*/  IMAD.IADD R3, R2, 0x1, R3 ;  /* 0x0000000102037824 */ /* 0x000fca00078e0203 */
[----:B------:R-:W-:-:S07]  /*375d0*/  MOV R13, R3 ;  /* 0x00000003000d7202 */ /* 0x000fce0000000f00 */
[----:B------:R-:W-:Y:S05]  /*375e0*/  WARPSYNC.COLLECTIVE R15, `(.L_x_3249) ;  /* 0x000000000f087348 */ /* 0x000fea0003c00000 */
[----:B------:R0:W1:Y:S02]  /*375f0*/  SHFL.UP P6, R14, R13, R12, R11 ;  /* 0x0400000c0d0e7389 */ /* 0x00006400000c000b */
[----:B01----:R-:W-:Y:S01]  /*37600*/  ENDCOLLECTIVE ;  /* 0x000000000000791b */ /* 0x003fe20003800000 */
.L_x_3249:
[----:B------:R-:W-:Y:S02]  /*37610*/  MOV R12, 0x10 ;  /* 0x00000010000c7802 */ /* 0x000fe40000000f00 */
[----:B------:R-:W-:-:S05]  /*37620*/  SEL R14, R14, RZ, P4 ;  /* 0x000000ff0e0e7207 */ /* 0x000fca0002000000 */
[----:B------:R-:W-:-:S04]  /*37630*/  IMAD.IADD R5, R3, 0x1, R14 ;  /* 0x0000000103057824 */ /* 0x000fc800078e020e */
[----:B------:R-:W-:-:S07]  /*37640*/  IMAD.MOV.U32 R13, RZ, RZ, R5 ;  /* 0x000000ffff0d7224 */ /* 0x000fce00078e0005 */
[----:B------:R-:W-:Y:S05]  /*37650*/  WARPSYNC.COLLECTIVE R15, `(.L_x_3250) ;  /* 0x000000000f087348 */ /* 0x000fea0003c00000 */
[----:B------:R0:W1:Y:S02]  /*37660*/  SHFL.UP P6, R14, R13, R12, R11 ;  /* 0x0400000c0d0e7389 */ /* 0x00006400000c000b */
[----:B01----:R-:W-:Y:S01]  /*37670*/  ENDCOLLECTIVE ;  /* 0x000000000000791b */ /* 0x003fe20003800000 */
.L_x_3250:
[----:B------:R-:W-:Y:S01]  /*37680*/  IMAD.MOV.U32 R12, RZ, RZ, 0x1f ;  /* 0x0000001fff0c7424 */ /* 0x000fe200078e00ff */
[----:B------:R-:W-:Y:S02]  /*37690*/  MOV R11, 0x1f ;  /* 0x0000001f000b7802 */ /* 0x000fe40000000f00 */
[----:B------:R-:W-:-:S05]  /*376a0*/  SEL R2, R14, RZ, P5 ;  /* 0x000000ff0e027207 */ /* 0x000fca0002800000 */
[----:B------:R-:W-:-:S04]  /*376b0*/  IMAD.IADD R2, R5, 0x1, R2 ;  /* 0x0000000105027824 */ /* 0x000fc800078e0202 */
[----:B------:R-:W-:-:S07]  /*376c0*/  IMAD.MOV.U32 R13, RZ, RZ, R2 ;  /* 0x000000ffff0d7224 */ /* 0x000fce00078e0002 */
[----:B------:R-:W-:Y:S05]  /*376d0*/  WARPSYNC.COLLECTIVE R15, `(.L_x_3251) ;  /* 0x000000000f087348 */ /* 0x000fea0003c00000 */
[----:B------:R0:W1:Y:S02]  /*376e0*/  SHFL.IDX P6, R14, R13, R12, R11 ;  /* 0x0000000c0d0e7389 */ /* 0x00006400000c000b */
[----:B01----:R-:W-:Y:S01]  /*376f0*/  ENDCOLLECTIVE ;  /* 0x000000000000791b */ /* 0x003fe20003800000 */
.L_x_3251:
[----:B------:R-:W-:Y:S05]  /*37700*/  BRA `(.L_x_3252) ;  /* 0xffffff9c00a47947 */ /* 0x000fea000383ffff */
.L_x_3044:
[----:B------:R-:W-:Y:S01]  /*37710*/  BSSY B0, `(.L_x_3253) ;  /* 0x0000006000007945 */ /* 0x000fe20003800000 */
[----:B------:R-:W-:Y:S01]  /*37720*/  PLOP3.LUT P6, PT, P6, PT, PT, 0x8, 0x0 ;  /* 0x000000000000781c */ /* 0x000fe200037ce170 */
[----:B------:R-:W-:-:S12]  /*37730*/  IMAD.MOV.U32 R15, RZ, RZ, -0x1 ;  /* 0xffffffffff0f7424 */ /* 0x000fd800078e00ff */
[----:B01----:R-:W-:Y:S05]  /*37740*/  WARPSYNC.COLLECTIVE R15, `(.L_x_3254) ;  /* 0x000000000f087348 */ /* 0x003fea0003c00000 */
[----:B------:R-:W-:Y:S01]  /*37750*/  VOTE.ANY R14, PT, P6 ;  /* 0x00000000000e7806 */ /* 0x000fe200030e0100 */
[----:B01----:R-:W-:Y:S06]  /*37760*/  ENDCOLLECTIVE ;  /* 0x000000000000791b */ /* 0x003fec0003800000 */
.L_x_3254:
[----:B------:R-:W-:Y:S05]  /*37770*/  BSYNC B0 ;  /* 0x0000000000007941 */ /* 0x000fea0003800000 */
.L_x_3253:
[----:B------:R-:W-:Y:S01]  /*37780*/  IMAD.MOV.U32 R3, RZ, RZ, R14 ;  /* 0x000000ffff037224 */ /* 0x000fe200078e000e */
[----:B------:R-:W-:Y:S01]  /*37790*/  MOV R11, 0x1f ;  /* 0x0000001f000b7802 */ /* 0x000fe20000000f00 */
[----:B------:R-:W-:Y:S02]  /*377a0*/  IMAD.MOV.U32 R13, RZ, RZ, R25 ;  /* 0x000000ffff0d7224 */ /* 0x000fe400078e0019 */
[----:B------:R0:W1:Y:S01]  /*377b0*/  POPC R12, R3 ;  /* 0x00000003000c7309 */ /* 0x0000620000000000 */
[----:B------:R-:W-:-:S07]  /*377c0*/  IMAD.MOV.U32 R15, RZ, RZ, -0x1 ;  /* 0xffffffffff0f7424 */ /* 0x000fce00078e00ff */
[----:B01----:R-:W-:Y:S05]  /*377d0*/  WARPSYNC.COLLECTIVE R15, `(.L_x_3255) ;  /* 0x000000000f087348 */ /* 0x003fea0003c00000 */
[----:B-1----:R1:W2:Y:S02]  /*377e0*/  SHFL.IDX P6, R14, R13, R12, R11 ;  /* 0x0000000c0d0e7389 */ /* 0x0022a400000c000b */
[----:B012---:R-:W-:Y:S01]  /*377f0*/  ENDCOLLECTIVE ;  /* 0x000000000000791b */ /* 0x007fe20003800000 */
.L_x_3255:
[----:B------:R-:W-:Y:S02]  /*37800*/  IMAD.IADD R27, R12, 0x1, R27 ;  /* 0x000000010c1b7824 */ /* 0x000fe400078e021b */
[----:B------:R-:W-:Y:S02]  /*37810*/  IMAD.MOV.U32 R13, RZ, RZ, R4 ;  /* 0x000000ffff0d7224 */ /* 0x000fe400078e0004 */
[----:B------:R-:W-:-:S07]  /*37820*/  IMAD.MOV.U32 R25, RZ, RZ, R14 ;  /* 0x000000ffff197224 */ /* 0x000fce00078e000e */
[----:B------:R-:W-:Y:S05]  /*37830*/  WARPSYNC.COLLECTIVE R15, `(.L_x_3256) ;  /* 0x000000000f087348 */ /* 0x000fea0003c00000 */
[----:B------:R0:W1:Y:S02]  /*37840*/  SHFL.IDX P6, R14, R13, R12, R11 ;  /* 0x0000000c0d0e7389 */ /* 0x00006400000c000b */
[----:B01----:R-:W-:Y:S01]  /*37850*/  ENDCOLLECTIVE ;  /* 0x000000000000791b */ /* 0x003fe20003800000 */
.L_x_3256:
[----:B------:R-:W-:Y:S01]  /*37860*/  MOV R4, R14 ;  /* 0x0000000e00047202 */ /* 0x000fe20000000f00 */
[----:B------:R-:W-:Y:S06]  /*37870*/  BRA `(.L_x_3257) ;  /* 0xffffff9c00887947 */ /* 0x000fec000383ffff */
.L_x_3046:
[----:B------:R-:W-:Y:S01]  /*37880*/  BSSY B0, `(.L_x_3258) ;  /* 0x0000007000007945 */ /* 0x000fe20003800000 */
[----:B------:R-:W-:Y:S01]  /*37890*/  IMAD.MOV.U32 R13, RZ, RZ, R2 ;  /* 0x000000ffff0d7224 */ /* 0x000fe200078e0002 */
[----:B------:R-:W-:Y:S01]  /*378a0*/  MOV R15, 0xffffffff ;  /* 0xffffffff000f7802 */ /* 0x000fe20000000f00 */
[----:B0-----:R-:W-:-:S07]  /*378b0*/  IMAD.MOV.U32 R11, RZ, RZ, 0x1f ;  /* 0x0000001fff0b7424 */ /* 0x001fce00078e00ff */
[----:B-1-34-:R-:W-:Y:S05]  /*378c0*/  WARPSYNC.COLLECTIVE R15, `(.L_x_3259) ;  /* 0x000000000f087348 */ /* 0x01afea0003c00000 */
[----:B------:R0:W2:Y:S02]  /*378d0*/  SHFL.IDX P6, R14, R13, R12, R11 ;  /* 0x0000000c0d0e7389 */ /* 0x0000a400000c000b */
[----:B01234-:R-:W-:Y:S01]  /*378e0*/  ENDCOLLECTIVE ;  /* 0x000000000000791b */ /* 0x01ffe20003800000 */
.L_x_3259:
[----:B------:R-:W-:Y:S05]  /*378f0*/  BSYNC B0 ;  /* 0x0000000000007941 */ /* 0x000fea0003800000 */
.L_x_3258:
[----:B------:R-:W-:Y:S01]  /*37900*/  IMAD.MOV.U32 R6, RZ, RZ, R14 ;  /* 0x000000ffff067224 */ /* 0x000fe200078e000e */
[----:B------:R-:W-:Y:S06]  /*37910*/  BRA `(.L_x_3045) ;  /* 0xffffff9c00787947 */ /* 0x000fec000383ffff */
.L_x_3052:
[----:B-1----:R1:W2:Y:S02]  /*37920*/  SYNCS.PHASECHK.TRANS64.TRYWAIT P0, [R5+URZ+0x38820], R0 ;  /* 0x03882000050075a7 */ /* 0x0022a4000800017f */
[----:B--2---:R-:W-:Y:S05]  /*37930*/  @!P0 NANOSLEEP.SYNCS 0x989680 ;  /* 0x009896800000895d */ /* 0x004fea0003900000 */
[----:B------:R-:W2:Y:S02]  /*37940*/  @!P0 SYNCS.PHASECHK.TRANS64 P0, [R5+URZ+0x38820], R0 ;  /* 0x03882000050085a7 */ /* 0x000ea4000800007f */
[----:B--2---:R-:W-:Y:S05]  /*37950*/  @!P0 BRA `(.L_x_3052) ;  /* 0xfffffffc00f08947 */ /* 0x004fea000383ffff */
[----:B------:R-:W-:Y:S05]  /*37960*/  BRA `(.L_x_3260) ;  /* 0xffffffa400d47947 */ /* 0x000fea000383ffff */
.L_x_3053:
[----:B------:R-:W2:Y:S01]  /*37970*/  S2R R2, SR_TID.X ;  /* 0x0000000000027919 */ /* 0x000ea20000002100 */
[----:B------:R-:W-:Y:S01]  /*37980*/  BSSY B0, `(.L_x_3261) ;  /* 0x000000a000007945 */ /* 0x000fe20003800000 */
[----:B------:R-:W-:Y:S01]  /*37990*/  IMAD.MOV.U32 R12, RZ, RZ, RZ ;  /* 0x000000ffff0c7224 */ /* 0x000fe200078e00ff */
[----:B0-----:R-:W-:Y:S01]  /*379a0*/  MOV R11, 0x1f ;  /* 0x0000001f000b7802 */ /* 0x001fe20000000f00 */
[----:B------:R-:W-:Y:S01]  /*379b0*/  IMAD.MOV.U32 R15, RZ, RZ, -0x1 ;  /* 0xffffffffff0f7424 */ /* 0x000fe200078e00ff */
[----:B--2---:R-:W-:-:S04]  /*379c0*/  SHF.R.U32.HI R2, RZ, 0x5, R2 ;  /* 0x00000005ff027819 */ /* 0x004fc80000011602 */
[----:B------:R-:W-:-:S05]  /*379d0*/  LOP3.LUT R2, R2, 0x3, RZ, 0xc0, !PT ;  /* 0x0000000302027812 */ /* 0x000fca00078ec0ff */
[----:B------:R-:W-:-:S07]  /*379e0*/  IMAD.MOV.U32 R13, RZ, RZ, R2 ;  /* 0x000000ffff0d7224 */ /* 0x000fce00078e0002 */
[----:B-1-3--:R-:W-:Y:S05]  /*379f0*/  WARPSYNC.COLLECTIVE R15, `(.L_x_3262) ;  /* 0x000000000f087348 */ /* 0x00afea0003c00000 */
[----:B------:R0:W2:Y:S02]  /*37a00*/  SHFL.IDX P6, R14, R13, R12, R11 ;  /* 0x0000000c0d0e7389 */ /* 0x0000a400000c000b */
[----:B0123--:R-:W-:Y:S01]  /*37a10*/  ENDCOLLECTIVE ;  /* 0x000000000000791b */ /* 0x00ffe20003800000 */
.L_x_3262:
[----:B------:R-:W-:Y:S05]  /*37a20*/  BSYNC B0 ;  /* 0x0000000000007941 */ /* 0x000fea0003800000 */
.L_x_3261:
[----:B------:R-:W-:Y:S05]  /*37a30*/  BRA `(.L_x_3263) ;  /* 0xffffffa400bc7947 */ /* 0x000fea000383ffff */
.L_x_3054:
[----:B------:R-:W-:Y:S01]  /*37a40*/  BSSY B0, `(.L_x_3264) ;  /* 0x0000006000007945 */ /* 0x000fe20003800000 */
[----:B------:R-:W-:-:S07]  /*37a50*/  IMAD.MOV.U32 R15, RZ, RZ, -0x1 ;  /* 0xffffffffff0f7424 */ /* 0x000fce00078e00ff */
[----:B01-3--:R-:W-:Y:S05]  /*37a60*/  WARPSYNC.COLLECTIVE R15, `(.L_x_3265) ;  /* 0x000000000f0c7348 */ /* 0x00bfea0003c00000 */
[----:B------:R-:W-:Y:S02]  /*37a70*/  ELECT P6, UR62, PT ;  /* 0x00000000003e782f */ /* 0x000fe400038c0000 */
[----:B------:R-:W-:Y:S01]  /*37a80*/  MOV R14, UR62 ;  /* 0x0000003e000e7c02 */ /* 0x000fe20008000f00 */
[----:B01-3--:R-:W-:Y:S10]  /*37a90*/  ENDCOLLECTIVE ;  /* 0x000000000000791b */ /* 0x00bff40003800000 */
.L_x_3265:
[----:B------:R-:W-:Y:S05]  /*37aa0*/  BSYNC B0 ;  /* 0x0000000000007941 */ /* 0x000fea0003800000 */
.L_x_3264:
[----:B------:R-:W-:Y:S05]  /*37ab0*/  BRA `(.L_x_3266) ;  /* 0xffffffa400b07947 */ /* 0x000fea000383ffff */
.L_x_3056:
[----:B-1----:R1:W2:Y:S02]  /*37ac0*/  SYNCS.PHASECHK.TRANS64.TRYWAIT P1, [R3+URZ+0x38840], R2 ;  /* 0x03884002030075a7 */ /* 0x0022a4000802017f */
[----:B--2---:R-:W-:Y:S05]  /*37ad0*/  @!P1 NANOSLEEP.SYNCS 0x989680 ;  /* 0x009896800000995d */ /* 0x004fea0003900000 */
[----:B------:R-:W2:Y:S02]  /*37ae0*/  @!P1 SYNCS.PHASECHK.TRANS64 P1, [R3+URZ+0x38840], R2 ;  /* 0x03884002030095a7 */ /* 0x000ea4000802007f */
[----:B--2---:R-:W-:Y:S05]  /*37af0*/  @!P1 BRA `(.L_x_3056) ;  /* 0xfffffffc00f09947 */ /* 0x004fea000383ffff */
[----:B------:R-:W-:Y:S05]  /*37b00*/  BRA `(.L_x_3267) ;  /* 0xffffffa400d07947 */ /* 0x000fea000383ffff */
.L_x_3058:
[----:B--2---:R2:W4:Y:S02]  /*37b10*/  SYNCS.PHASECHK.TRANS64.TRYWAIT P1, [R23+URZ+0x38840], R0 ;  /* 0x03884000170075a7 */ /* 0x004524000802017f */
[----:B----4-:R-:W-:Y:S05]  /*37b20*/  @!P1 NANOSLEEP.SYNCS 0x989680 ;  /* 0x009896800000995d */ /* 0x010fea0003900000 */
[----:B------:R-:W4:Y:S02]  /*37b30*/  @!P1 SYNCS.PHASECHK.TRANS64 P1, [R23+URZ+0x38840], R0 ;  /* 0x03884000170095a7 */ /* 0x000f24000802007f */
[----:B----4-:R-:W-:Y:S05]  /*37b40*/  @!P1 BRA `(.L_x_3058) ;  /* 0xfffffffc00f09947 */ /* 0x010fea000383ffff */
[----:B------:R-:W-:Y:S05]  /*37b50*/  BRA `(.L_x_3268) ;  /* 0xffffffa400dc7947 */ /* 0x000fea000383ffff */
.L_x_3060:
[----:B----4-:R4:W0:Y:S02]  /*37b60*/  SYNCS.PHASECHK.TRANS64.TRYWAIT P1, [R3+URZ+0x38860], R2 ;  /* 0x03886002030075a7 */ /* 0x010824000802017f */
[----:B0-----:R-:W-:Y:S05]  /*37b70*/  @!P1 NANOSLEEP.SYNCS 0x989680 ;  /* 0x009896800000995d */ /* 0x001fea0003900000 */
[----:B------:R-:W0:Y:S02]  /*37b80*/  @!P1 SYNCS.PHASECHK.TRANS64 P1, [R3+URZ+0x38860], R2 ;  /* 0x03886002030095a7 */ /* 0x000e24000802007f */
[----:B0-----:R-:W-:Y:S05]  /*37b90*/  @!P1 BRA `(.L_x_3060) ;  /* 0xfffffffc00f09947 */ /* 0x001fea000383ffff */
[----:B------:R-:W-:Y:S05]  /*37ba0*/  BRA `(.L_x_3269) ;  /* 0xffffffa400d87947 */ /* 0x000fea000383ffff */
.L_x_3270:
        /* <DEDUP_REMOVED lines=13> */
.L_x_15977:


//--------------------- .text._ZN7cutlass13device_kernelIN5flash11enable_sm90INS1_16FlashAttnFwdSm90INS1_25CollectiveMainloopFwdSm90ILi2EN4cute5tupleIJNS5_1CILi1EEES8_S8_EEENS6_IJNS7_ILi128EEENS7_ILi96EEENS7_ILi192EEEEEELi192ENS_6half_tEfNS_4arch4Sm90ELb0ELb0ELb0ELb0ELb1ELb0ELb0ELb1ELb1ELb1ELb1ELb0EEENS1_21CollectiveEpilogueFwdINS6_IJSA_SC_SB_EEES9_SE_SG_Li256ELb0ELb1ELb1ELb0EEENS1_19SingleTileSchedulerILb0ELb1ELb1ELi128EEEEEEEEEvNT_6ParamsE --------------------------
	.section	.text._ZN7cutlass13device_kernelIN5flash11enable_sm90INS1_16FlashAttnFwdSm90INS1_25CollectiveMainloopFwdSm90ILi2EN4cute5tupleIJNS5_1CILi1EEES8_S8_EEENS6_IJNS7_ILi128EEENS7_ILi96EEENS7_ILi192EEEEEELi192ENS_6half_tEfNS_4arch4Sm90ELb0ELb0ELb0ELb0ELb1ELb0ELb0ELb1ELb1ELb1ELb1ELb0EEENS1_21CollectiveEpilogueFwdINS6_IJSA_SC_SB_EEES9_SE_SG_Li256ELb0ELb1ELb1ELb0EEENS1_19SingleTileSchedulerILb0ELb1ELb1ELi128EEEEEEEEEvNT_6ParamsE,"ax",@progbits
	.align	128
.text._ZN7cutlass13device_kernelIN5flash11enable_sm90INS1_16FlashAttnFwdSm90INS1_25CollectiveMainloopFwdSm90ILi2EN4cute5tupleIJNS5_1CILi1EEES8_S8_EEENS6_IJNS7_ILi128EEENS7_ILi96EEENS7_ILi192EEEEEELi192ENS_6half_tEfNS_4arch4Sm90ELb0ELb0ELb0ELb0ELb1ELb0ELb0ELb1ELb1ELb1ELb1ELb0EEENS1_21CollectiveEpilogueFwdINS6_IJSA_SC_SB_EEES9_SE_SG_Li256ELb0ELb1ELb1ELb0EEENS1_19SingleTileSchedulerILb0ELb1ELb1ELi128EEEEEEEEEvNT_6ParamsE:
        .type           _ZN7cutlass13device_kernelIN5flash11enable_sm90INS1_16FlashAttnFwdSm90INS1_25CollectiveMainloopFwdSm90ILi2EN4cute5tupleIJNS5_1CILi1EEES8_S8_EEENS6_IJNS7_ILi128EEENS7_ILi96EEENS7_ILi192EEEEEELi192ENS_6half_tEfNS_4arch4Sm90ELb0ELb0ELb0ELb0ELb1ELb0ELb0ELb1ELb1ELb1ELb1ELb0EEENS1_21CollectiveEpilogueFwdINS6_IJSA_SC_SB_EEES9_SE_SG_Li256ELb0ELb1ELb1ELb0EEENS1_19SingleTileSchedulerILb0ELb1ELb1ELi128EEEEEEEEEvNT_6ParamsE,@function
        .size           _ZN7cutlass13device_kernelIN5flash11enable_sm90INS1_16FlashAttnFwdSm90INS1_25CollectiveMainloopFwdSm90ILi2EN4cute5tupleIJNS5_1CILi1EEES8_S8_EEENS6_IJNS7_ILi128EEENS7_ILi96EEENS7_ILi192EEEEEELi192ENS_6half_tEfNS_4arch4Sm90ELb0ELb0ELb0ELb0ELb1ELb0ELb0ELb1ELb1ELb1ELb1ELb0EEENS1_21CollectiveEpilogueFwdINS6_IJSA_SC_SB_EEES9_SE_SG_Li256ELb0ELb1ELb1ELb0EEENS1_19SingleTileSchedulerILb0ELb1ELb1ELi128EEEEEEEEEvNT_6ParamsE,(.L_x_15978 - _ZN7cutlass13device_kernelIN5flash11enable_sm90INS1_16FlashAttnFwdSm90INS1_25CollectiveMainloopFwdSm90ILi2EN4cute5tupleIJNS5_1CILi1EEES8_S8_EEENS6_IJNS7_ILi128EEENS7_ILi96EEENS7_ILi192EEEEEELi192ENS_6half_tEfNS_4arch4Sm90ELb0ELb0ELb0ELb0ELb1ELb0ELb0ELb1ELb1ELb1ELb1ELb0EEENS1_21CollectiveEpilogueFwdINS6_IJSA_SC_SB_EEES9_SE_SG_Li256ELb0ELb1ELb1ELb0EEENS1_19SingleTileSchedulerILb0ELb1ELb1ELi128EEEEEEEEEvNT_6ParamsE)
        .other          _ZN7cutlass13device_kernelIN5flash11enable_sm90INS1_16FlashAttnFwdSm90INS1_25CollectiveMainloopFwdSm90ILi2EN4cute5tupleIJNS5_1CILi1EEES8_S8_EEENS6_IJNS7_ILi128EEENS7_ILi96EEENS7_ILi192EEEEEELi192ENS_6half_tEfNS_4arch4Sm90ELb0ELb0ELb0ELb0ELb1ELb0ELb0ELb1ELb1ELb1ELb1ELb0EEENS1_21CollectiveEpilogueFwdINS6_IJSA_SC_SB_EEES9_SE_SG_Li256ELb0ELb1ELb1ELb0EEENS1_19SingleTileSchedulerILb0ELb1ELb1ELi128EEEEEEEEEvNT_6ParamsE,@"STO_CUDA_ENTRY STV_DEFAULT"
_ZN7cutlass13device_kernelIN5flash11enable_sm90INS1_16FlashAttnFwdSm90INS1_25CollectiveMainloopFwdSm90ILi2EN4cute5tupleIJNS5_1CILi1EEES8_S8_EEENS6_IJNS7_ILi128EEENS7_ILi96EEENS7_ILi192EEEEEELi192ENS_6half_tEfNS_4arch4Sm90ELb0ELb0ELb0ELb0ELb1ELb0ELb0ELb1ELb1ELb1ELb1ELb0EEENS1_21CollectiveEpilogueFwdINS6_IJSA_SC_SB_EEES9_SE_SG_Li256ELb0ELb1ELb1ELb0EEENS1_19SingleTileSchedulerILb0ELb1ELb1ELi128EEEEEEEEEvNT_6ParamsE:
        /* <DEDUP_REMOVED lines=45> */
.L_x_3271:
        /* <DEDUP_REMOVED lines=22> */
.L_x_3272:
        /* <DEDUP_REMOVED lines=18> */
.L_x_3273:
        /* <DEDUP_REMOVED lines=22> */
.L_x_3274:
        /* <DEDUP_REMOVED lines=23> */
.L_x_3275:
        /* <DEDUP_REMOVED lines=11> */
.L_x_3278:
        /* <DEDUP_REMOVED lines=20> */
[----:B------:R-:W-:Y:S01]  /*0a10*/  ULDC UR43, c[0x0][0x424] ;  /* 0x00010900002b7ab9 */ /* 0x000fe20000000800 */
[----:B------:R-:W-:Y:S02]  /*0a20*/  UISETP.NE.U32.AND UP0, UPT, UR4, URZ, UPT ;  /* 0x0000003f0400728c */ /* 0x000fe4000bf05070 */
[----:B------:R-:W-:Y:S02]  /*0a30*/  ULOP3.LUT UR39, UR7, 0xffff, URZ, 0xc0, !UPT ;  /* 0x0000ffff07277892 */ /* 0x000fe4000f8ec03f */
[----:B------:R-:W-:Y:S01]  /*0a40*/  UISETP.NE.AND.EX UP0, UPT, UR5, URZ, UPT, UP0 ;  /* 0x0000003f0500728c */ /* 0x000fe2000bf05300 */
[----:B------:R-:W-:-:S03]  /*0a50*/  ULDC UR4, c[0x0][0x2f0] ;  /* 0x0000bc0000047ab9 */ /* 0x000fc60000000800 */
[----:B------:R-:W-:-:S04]  /*0a60*/  USEL UR43, UR43, 0x1, UP0 ;  /* 0x000000012b2b7887 */ /* 0x000fc80008000000 */
[----:B------:R-:W-:-:S04]  /*0a70*/  UIMAD UR43, UR43, UR4, URZ ;  /* 0x000000042b2b72a4 */ /* 0x000fc8000f8e023f */
[----:B------:R-:W-:Y:S02]  /*0a80*/  UISETP.GE.AND UP0, UPT, UR43, 0x1, UPT ;  /* 0x000000012b00788c */ /* 0x000fe4000bf06270 */
[----:B------:R-:W-:-:S04]  /*0a90*/  UIADD3 UR4, UR43, 0x5f, URZ ;  /* 0x0000005f2b047890 */ /* 0x000fc8000fffe03f */
        /* <DEDUP_REMOVED lines=10> */
[----:B------:R-:W-:Y:S01]  /*0b40*/  MOV R3, UR7 ;  /* 0x0000000700037c02 */ /* 0x000fe20008000f00 */
[----:B------:R-:W-:-:S03]  /*0b50*/  UIADD3 UR8, UR6, -0x1, UR7 ;  /* 0xffffffff06087890 */ /* 0x000fc6000fffe007 */
[-C--:B------:R-:W-:Y:S02]  /*0b60*/  IABS R0, R3.reuse ;  /* 0x0000000300007213 */ /* 0x080fe40000000000 */
[----:B------:R-:W-:Y:S01]  /*0b70*/  IABS R5, R3 ;  /* 0x0000000300057213 */ /* 0x000fe20000000000 */
[----:B------:R-:W-:Y:S01]  /*0b80*/  IMAD.U32 R4, RZ, RZ, UR8 ;  /* 0x00000008ff047e24 */ /* 0x000fe2000f8e00ff */
[----:B------:R-:W-:Y:S01]  /*0b90*/  R2UR UR11, R0 ;  /* 0x00000000000b72ca */ /* 0x000fe200000e0000 */
[----:B------:R-:W-:-:S03]  /*0ba0*/  ULOP3.LUT UR8, UR8, UR7, URZ, 0x3c, !UPT ;  /* 0x0000000708087292 */ /* 0x000fc6000f8e3c3f */
[----:B------:R-:W-:-:S05]  /*0bb0*/  IABS R4, R4 ;  /* 0x0000000400047213 */ /* 0x000fca0000000000 */
[----:B------:R-:W-:-:S04]  /*0bc0*/  IMAD.MOV.U32 R3, RZ, RZ, R4 ;  /* 0x000000ffff037224 */ /* 0x000fc800078e0004 */
[----:B------:R-:W1:Y:S01]  /*0bd0*/  I2F.RP R0, UR11 ;  /* 0x0000000b00007d06 */ /* 0x000e620008209400 */
[----:B------:R-:W-:-:S07]  /*0be0*/  R2UR UR10, R3 ;  /* 0x00000000030a72ca */ /* 0x000fce00000e0000 */
        /* <DEDUP_REMOVED lines=21> */
.L_x_3280:
[----:B------:R-:W-:Y:S01]  /*0d40*/  UIMAD UR39, UR39, UR4, URZ ;  /* 0x00000004272772a4 */ /* 0x000fe2000f8e023f */
[----:B------:R-:W-:Y:S01]  /*0d50*/  IMAD.U32 R0, RZ, RZ, UR6 ;  /* 0x00000006ff007e24 */ /* 0x000fe2000f8e00ff */
[----:B------:R-:W-:Y:S01]  /*0d60*/  PLOP3.LUT P0, PT, PT, PT, PT, 0x80, 0x0 ;  /* 0x000000000000781c */ /* 0x000fe20003f0f070 */
[----:B------:R-:W-:Y:S01]  /*0d70*/  IMAD.U32 R3, RZ, RZ, UR4 ;  /* 0x00000004ff037e24 */ /* 0x000fe2000f8e00ff */
[----:B0-----:R-:W-:Y:S01]  /*0d80*/  MOV R2, RZ ;  /* 0x000000ff00027202 */ /* 0x001fe20000000f00 */
[----:B------:R-:W-:Y:S01]  /*0d90*/  VIADD R17, R25, 0xffffff80 ;  /* 0xffffff8019117836 */ /* 0x000fe20000000000 */
[----:B------:R-:W-:Y:S01]  /*0da0*/  CS2R R118, SRZ ;  /* 0x0000000000767805 */ /* 0x000fe2000001ff00 */
[----:B------:R-:W-:Y:S01]  /*0db0*/  IMAD.MOV.U32 R5, RZ, RZ, RZ ;  /* 0x000000ffff057224 */ /* 0x000fe200078e00ff */
[----:B------:R-:W-:Y:S02]  /*0dc0*/  VIADDMNMX R0, R3, UR39, R0, PT ;  /* 0x0000002703007c46 */ /* 0x000fe4000b800100 */
[----:B------:R-:W-:-:S02]  /*0dd0*/  CS2R R116, SRZ ;  /* 0x0000000000747805 */ /* 0x000fc4000001ff00 */
[----:B------:R-:W-:Y:S02]  /*0de0*/  CS2R R114, SRZ ;  /* 0x0000000000727805 */ /* 0x000fe4000001ff00 */
[----:B------:R-:W-:Y:S02]  /*0df0*/  CS2R R112, SRZ ;  /* 0x0000000000707805 */ /* 0x000fe4000001ff00 */
[----:B------:R-:W-:Y:S02]  /*0e00*/  R2UR UR42, R0 ;  /* 0x00000000002a72ca */ /* 0x000fe400000e0000 */
        /* <DEDUP_REMOVED lines=12> */
[----:B------:R-:W-:Y:S01]  /*0ed0*/  UISETP.GT.AND UP0, UPT, UR42, UR39, UPT ;  /* 0x000000272a00728c */ /* 0x000fe2000bf04270 */
[----:B------:R-:W-:Y:S02]  /*0ee0*/  CS2R R86, SRZ ;  /* 0x0000000000567805 */ /* 0x000fe4000001ff00 */
[----:B------:R-:W-:Y:S02]  /*0ef0*/  CS2R R84, SRZ ;  /* 0x0000000000547805 */ /* 0x000fe4000001ff00 */
[----:B------:R-:W-:-:S02]  /*0f00*/  CS2R R82, SRZ ;  /* 0x0000000000527805 */ /* 0x000fc4000001ff00 */
[----:B------:R-:W-:Y:S02]  /*0f10*/  CS2R R80, SRZ ;  /* 0x0000000000507805 */ /* 0x000fe4000001ff00 */
[----:B------:R-:W-:Y:S02]  /*0f20*/  CS2R R78, SRZ ;  /* 0x00000000004e7805 */ /* 0x000fe4000001ff00 */
[----:B------:R-:W-:Y:S02]  /*0f30*/  PLOP3.LUT P1, PT, PT, PT, UP0, 0x80, 0x0 ;  /* 0x000000000000781c */ /* 0x000fe40003f2f008 */
        /* <DEDUP_REMOVED lines=35> */
[----:B------:R-:W-:-:S04]  /*1170*/  UIADD3 UR6, UR38, 0x12400, URZ ;  /* 0x0001240026067890 */ /* 0x000fc8000fffe03f */
        /* <DEDUP_REMOVED lines=26> */
.L_x_3282:
[----:B------:R-:W-:-:S04]  /*1320*/  SHF.L.U32 R0, RZ, 0x1f, RZ ;  /* 0x0000001fff007819 */ /* 0x000fc800000006ff */
[----:B------:R-:W0:Y:S02]  /*1330*/  SYNCS.PHASECHK.TRANS64.TRYWAIT P0, [UR38+0x30800], R0 ;  /* 0x03080000ff0075a7 */ /* 0x000e240008000166 */
[----:B0-----:R-:W-:Y:S05]  /*1340*/  @!P0 BRA `(.L_x_3283) ;  /* 0x000000ac00a88947 */ /* 0x001fea0003800000 */
.L_x_3356:
[----:B------:R-:W2:Y:S02]  /*1350*/  LDL R2, [R1+0x4] ;  /* 0x0000040001027983 */ /* 0x000ea40000100800 */
[----:B--2---:R-:W-:-:S13]  /*1360*/  R2UR UR4, R2 ;  /* 0x00000000020472ca */ /* 0x004fda00000e0000 */
[----:B------:R-:W-:-:S06]  /*1370*/  ULOP3.LUT UR4, UR4, 0x1, URZ, 0xfc, !UPT ;  /* 0x0000000104047892 */ /* 0x000fcc000f8efc3f */
[----:B------:R-:W-:-:S05]  /*1380*/  IMAD.U32 R2, RZ, RZ, UR4 ;  /* 0x00000004ff027e24 */ /* 0x000fca000f8e00ff */
[----:B------:R-:W-:-:S13]  /*1390*/  ISETP.NE.AND P0, PT, R2, 0x3, PT ;  /* 0x000000030200780c */ /* 0x000fda0003f05270 */
[----:B------:R-:W-:Y:S05]  /*13a0*/  @!P0 BRA `(.L_x_3284) ;  /* 0x0000000000048947 */ /* 0x000fea0003800000 */
[----:B------:R-:W-:Y:S01]  /*13b0*/  BPT.TRAP 0x1 ;  /* 0x000000040000795c */ /* 0x000fe20000300000 */
.L_x_3284:
[----:B------:R1:W2:Y:S01]  /*13c0*/  SYNCS.PHASECHK.TRANS64.TRYWAIT P1, [UR38+0x30830], R0 ;  /* 0x03083000ff0075a7 */ /* 0x0002a20008020166 */
[----:B------:R-:W-:Y:S05]  /*13d0*/  @!P0 BRA `(.L_x_3285) ;  /* 0x0000000000048947 */ /* 0x000fea0003800000 */
[----:B------:R-:W-:Y:S01]  /*13e0*/  BPT.TRAP 0x1 ;  /* 0x000000040000795c */ /* 0x000fe20000300000 */
.L_x_3285:
[----:B------:R-:W-:Y:S01]  /*13f0*/  MOV R6, UR40 ;  /* 0x0000002800067c02 */ /* 0x000fe20008000f00 */
[----:B------:R-:W-:Y:S01]  /*1400*/  IMAD.MOV.U32 R5, RZ, RZ, RZ ;  /* 0x000000ffff057224 */ /* 0x000fe200078e00ff */
[----:B--2---:R-:W-:Y:S06]  /*1410*/  @P1 BRA `(.L_x_3286) ;  /* 0x0000000000081947 */ /* 0x004fec0003800000 */
[----:B------:R-:W2:Y:S02]  /*1420*/  SYNCS.PHASECHK.TRANS64.TRYWAIT P1, [UR38+0x30830], R0 ;  /* 0x03083000ff0075a7 */ /* 0x000ea40008020166 */
[----:B--2---:R-:W-:Y:S05]  /*1430*/  @!P1 BRA `(.L_x_3287) ;  /* 0x000000ac00849947 */ /* 0x004fea0003800000 */
.L_x_3286:
[----:B------:R-:W-:Y:S05]  /*1440*/  WARPSYNC.ALL ;  /* 0x0000000000007948 */ /* 0x000fea0003800000 */
[----:B------:R-:W-:Y:S01]  /*1450*/  IMAD.MOV.U32 R119, RZ, RZ, RZ ;  /* 0x000000ffff777224 */ /* 0x000fe200078e00ff */
[----:B------:R-:W-:Y:S01]  /*1460*/  LOP3.LUT R6, R6, 0x10000, RZ, 0xfc, !PT ;  /* 0x0001000006067812 */ /* 0x000fe200078efcff */
[----:B------:R-:W-:Y:S01]  /*1470*/  IMAD.MOV.U32 R7, RZ, RZ, 0x40000040 ;  /* 0x40000040ff077424 */ /* 0x000fe200078e00ff */
[----:B------:R-:W-:Y:S02]  /*1480*/  UIADD3 UR4, UR38, 0x1e400, URZ ;  /* 0x0001e40026047890 */ /* 0x000fe4000fffe03f */
[----:B------:R-:W-:Y:S01]  /*1490*/  R2UR UR8, R6 ;  /* 0x00000000060872ca */ /* 0x000fe200000e0000 */
[----:B------:R-:W-:Y:S01]  /*14a0*/  WARPGROUP.ARRIVE ;  /* 0x00000000000079c5 */ /* 0x000fe20000000000 */
[----:B------:R-:W-:Y:S01]  /*14b0*/  R2UR UR9, R7 ;  /* 0x00000000070972ca */ /* 0x000fe200000e0000 */
[----:B------:R-:W-:Y:S01]  /*14c0*/  USHF.R.U32.HI UR4, URZ, 0x4, UR4 ;  /* 0x000000043f047899 */ /* 0x000fe20008011604 */
[----:B------:R-:W-:Y:S01]  /*14d0*/  UMOV UR11, 0x40000040 ;  /* 0x40000040000b7882 */ /* 0x000fe20000000000 */
[----:B------:R-:W-:-:S02]  /*14e0*/  UMOV UR7, 0x40000040 ;  /* 0x4000004000077882 */ /* 0x000fc40000000000 */
[----:B------:R-:W-:Y:S01]  /*14f0*/  ULOP3.LUT UR4, UR4, 0x3fff, URZ, 0xc0, !UPT ;  /* 0x00003fff04047892 */ /* 0x000fe2000f8ec03f */
[----:B------:R-:W-:Y:S01]  /*1500*/  UMOV UR13, 0x40000040 ;  /* 0x40000040000d7882 */ /* 0x000fe20000000000 */
[----:B------:R-:W-:Y:S02]  /*1510*/  UMOV UR15, 0x40000040 ;  /* 0x40000040000f7882 */ /* 0x000fe40000000000 */
[----:B------:R-:W-:Y:S01]  /*1520*/  ULOP3.LUT UR57, UR4, 0x10000, URZ, 0xfc, !UPT ;  /* 0x0001000004397892 */ /* 0x000fe2000f8efc3f */
[----:B------:R-:W-:Y:S01]  /*1530*/  UMOV UR17, 0x40000040 ;  /* 0x4000004000117882 */ /* 0x000fe20000000000 */
[----:B------:R-:W-:Y:S02]  /*1540*/  UMOV UR19, 0x40000040 ;  /* 0x4000004000137882 */ /* 0x000fe40000000000 */
[----:B------:R-:W-:Y:S02]  /*1550*/  UIADD3 UR6, UR57, 0x2, URZ ;  /* 0x0000000239067890 */ /* 0x000fe4000fffe03f */
[----:B------:R-:W-:-:S02]  /*1560*/  UIADD3 UR14, UR57, 0x4, URZ ;  /* 0x00000004390e7890 */ /* 0x000fc4000fffe03f */
[----:B------:R-:W-:Y:S01]  /*1570*/  UMOV UR10, UR57 ;  /* 0x00000039000a7c82 */ /* 0x000fe20008000000 */
[----:B------:R-:W-:Y:S01]  /*1580*/  UIADD3 UR18, UR57, 0x6, URZ ;  /* 0x0000000639127890 */ /* 0x000fe2000fffe03f */
[----:B------:R-:W-:Y:S01]  /*1590*/  HGMMA.64x96x16.F32 R24, gdesc[UR8], RZ, !UPT, gsb0 ;  /* 0x01600000081879f0 */ /* 0x000fe2000c0008ff */
[----:B------:R-:W-:Y:S01]  /*15a0*/  R2UR UR10, R6 ;  /* 0x00000000060a72ca */ /* 0x000fe200000e0000 */
[----:B------:R-:W-:Y:S01]  /*15b0*/  UMOV UR9, 0x40000040 ;  /* 0x4000004000097882 */ /* 0x000fe20000000000 */
[----:B------:R-:W-:Y:S01]  /*15c0*/  UIADD3 UR22, UR57, 0x300, URZ ;  /* 0x0000030039167890 */ /* 0x000fe2000fffe03f */
[----:B------:R-:W-:Y:S01]  /*15d0*/  UMOV UR5, UR9 ;  /* 0x0000000900057c82 */ /* 0x000fe20008000000 */
[----:B------:R-:W-:Y:S01]  /*15e0*/  UMOV UR21, 0x40000040 ;  /* 0x4000004000157882 */ /* 0x000fe20000000000 */
[----:B------:R-:W-:Y:S01]  /*15f0*/  UMOV UR23, 0x40000040 ;  /* 0x4000004000177882 */ /* 0x000fe20000000000 */
[----:B------:R-:W-:Y:S01]  /*1600*/  UIADD3 UR26, UR57, 0x302, URZ ;  /* 0x00000302391a7890 */ /* 0x000fe2000fffe03f */
[----:B------:R-:W-:Y:S01]  /*1610*/  UMOV UR25, 0x40000040 ;  /* 0x4000004000197882 */ /* 0x000fe20000000000 */
[----:B------:R-:W-:Y:S01]  /*1620*/  UMOV UR27, 0x40000040 ;  /* 0x40000040001b7882 */ /* 0x000fe20000000000 */
[----:B------:R-:W-:-:S04]  /*1630*/  UIADD3 UR30, UR57, 0x304, URZ ;  /* 0x00000304391e7890 */ /* 0x000fc8000fffe03f */
[----:B------:R-:W-:Y:S02]  /*1640*/  UIADD3 UR8, UR10, 0x2, URZ ;  /* 0x000000020a087890 */ /* 0x000fe4000fffe03f */
[----:B------:R-:W-:Y:S02]  /*1650*/  UIADD3 UR12, UR10, 0x4, URZ ;  /* 0x000000040a0c7890 */ /* 0x000fe4000fffe03f */
[----:B------:R-:W-:Y:S02]  /*1660*/  UIADD3 UR16, UR10, 0x6, URZ ;  /* 0x000000060a107890 */ /* 0x000fe4000fffe03f */
[----:B------:R-:W-:Y:S01]  /*1670*/  UIADD3 UR20, UR10, 0x400, URZ ;  /* 0x000004000a147890 */ /* 0x000fe2000fffe03f */
[----:B------:R-:W-:Y:S01]  /*1680*/  UMOV UR4, UR8 ;  /* 0x0000000800047c82 */ /* 0x000fe20008000000 */
[----:B------:R-:W-:Y:S02]  /*1690*/  UIADD3 UR24, UR10, 0x402, URZ ;  /* 0x000004020a187890 */ /* 0x000fe4000fffe03f */
[----:B------:R-:W-:Y:S01]  /*16a0*/  UIADD3 UR28, UR10, 0x404, URZ ;  /* 0x000004040a1c7890 */ /* 0x000fe2000fffe03f */
[----:B------:R-:W-:Y:S01]  /*16b0*/  UMOV UR29, 0x40000040 ;  /* 0x40000040001d7882 */ /* 0x000fe20000000000 */
[----:B------:R-:W-:Y:S01]  /*16c0*/  UMOV UR31, 0x40000040 ;  /* 0x40000040001f7882 */ /* 0x000fe20000000000 */
        /* <DEDUP_REMOVED lines=12> */
[----:B------:R-:W-:Y:S01]  /*1790*/  HGMMA.64x96x16.F32 R24, gdesc[UR4], R24, gsb0 ;  /* 0x01600000041879f0 */ /* 0x000fe20008000818 */
[----:B------:R-:W-:Y:S01]  /*17a0*/  UIADD3 UR6, UR57, 0x306, URZ ;  /* 0x0000030639067890 */ /* 0x000fe2000fffe03f */
[----:B------:R-:W-:Y:S01]  /*17b0*/  UMOV UR4, UR32 ;  /* 0x0000002000047c82 */ /* 0x000fe20008000000 */
[----:B------:R-:W-:Y:S01]  /*17c0*/  UMOV UR5, UR33 ;  /* 0x0000002100057c82 */ /* 0x000fe20008000000 */
[----:B------:R-:W-:Y:S01]  /*17d0*/  UMOV UR7, 0x40000040 ;  /* 0x4000004000077882 */ /* 0x000fe20000000000 */
[----:B------:R-:W-:Y:S02]  /*17e0*/  WARPGROUP.DEPBAR.LE gsb0, 0x0 ;  /* 0x00008000000079c5 */ /* 0x000fe40000010000 */
[----:B------:R-:W-:-:S06]  /*17f0*/  WARPGROUP.ARRIVE ;  /* 0x00000000000079c5 */ /* 0x000fcc0000000000 */
[----:B------:R-:W-:Y:S03]  /*1800*/  HGMMA.64x96x16.F32 R24, gdesc[UR12], R24, gsb0 ;  /* 0x016000000c1879f0 */ /* 0x000fe60008000818 */
        /* <DEDUP_REMOVED lines=44> */
[----:B------:R-:W-:Y:S05]  /*1ad0*/  @!P0 BRA `(.L_x_3288) ;  /* 0x0000000000048947 */ /* 0x000fea0003800000 */
[----:B------:R-:W-:Y:S01]  /*1ae0*/  BPT.TRAP 0x1 ;  /* 0x000000040000795c */ /* 0x000fe20000300000 */
.L_x_3288:
[----:B------:R-:W-:Y:S01]  /*1af0*/  LOP3.LUT R18, R18, 0xffffff80, RZ, 0xc0, !PT ;  /* 0xffffff8012127812 */ /* 0x000fe200078ec0ff */
[----:B01----:R-:W-:Y:S01]  /*1b00*/  IMAD.MOV.U32 R0, RZ, RZ, -0x2 ;  /* 0xfffffffeff007424 */ /* 0x003fe200078e00ff */
[----:B------:R-:W-:Y:S01]  /*1b10*/  ULDC UR4, c[0x0][0x988] ;  /* 0x0002620000047ab9 */ /* 0x000fe20000000800 */
[----:B------:R-:W-:Y:S01]  /*1b20*/  P2R R12, PR, RZ, 0x1 ;  /* 0x00000001ff0c7803 */ /* 0x000fe20000000000 */
[----:B------:R-:W0:Y:S01]  /*1b30*/  S2UR UR5, SR_CgaCtaId ;  /* 0x00000000000579c3 */ /* 0x000e220000008800 */
[----:B------:R-:W-:Y:S01]  /*1b40*/  IADD3 R18, R17, -R18, RZ ;  /* 0x8000001211127210 */ /* 0x000fe20007ffe0ff */
[----:B------:R-:W-:Y:S01]  /*1b50*/  UIADD3 UR60, UR42, -0x2, URZ ;  /* 0xfffffffe2a3c7890 */ /* 0x000fe2000fffe03f */
[-C--:B------:R-:W-:Y:S01]  /*1b60*/  MOV R118, R119.reuse ;  /* 0x0000007700767202 */ /* 0x080fe20000000f00 */
[----:B------:R-:W-:Y:S01]  /*1b70*/  UMOV UR56, URZ ;  /* 0x0000003f00387c82 */ /* 0x000fe20008000000 */
[----:B------:R-:W-:Y:S01]  /*1b80*/  SHF.R.S32.HI R3, RZ, 0x1f, R18 ;  /* 0x0000001fff037819 */ /* 0x000fe20000011412 */
[----:B------:R-:W-:Y:S01]  /*1b90*/  UISETP.GE.AND UP0, UPT, UR60, UR39, UPT ;  /* 0x000000273c00728c */ /* 0x000fe2000bf06270 */
[--C-:B------:R-:W-:Y:S01]  /*1ba0*/  IMAD.MOV.U32 R117, RZ, RZ, R119.reuse ;  /* 0x000000ffff757224 */ /* 0x100fe200078e0077 */
[-C--:B------:R-:W-:Y:S01]  /*1bb0*/  MOV R114, R119.reuse ;  /* 0x0000007700727202 */ /* 0x080fe20000000f00 */
        /* <DEDUP_REMOVED lines=12> */
[--C-:B------:R-:W-:Y:S01]  /*1c80*/  IMAD.MOV.U32 R109, RZ, RZ, R119.reuse ;  /* 0x000000ffff6d7224 */ /* 0x100fe200078e0077 */
[-C--:B------:R-:W-:Y:S01]  /*1c90*/  MOV R94, R119.reuse ;  /* 0x00000077005e7202 */ /* 0x080fe20000000f00 */
[----:B------:R-:W-:Y:S01]  /*1ca0*/  IMAD R3, R3, R0, 0x60 ;  /* 0x0000006003037424 */ /* 0x000fe200078e0200 */
[-C--:B------:R-:W-:Y:S01]  /*1cb0*/  MOV R90, R119.reuse ;  /* 0x00000077005a7202 */ /* 0x080fe20000000f00 */
[----:B------:R-:W-:Y:S01]  /*1cc0*/  IMAD.U32 R0, RZ, RZ, UR42 ;  /* 0x0000002aff007e24 */ /* 0x000fe2000f8e00ff */
[-C--:B------:R-:W-:Y:S01]  /*1cd0*/  MOV R86, R119.reuse ;  /* 0x0000007700567202 */ /* 0x080fe20000000f00 */
[--C-:B------:R-:W-:Y:S01]  /*1ce0*/  IMAD.MOV.U32 R108, RZ, RZ, R119.reuse ;  /* 0x000000ffff6c7224 */ /* 0x100fe200078e0077 */
[----:B------:R-:W-:Y:S01]  /*1cf0*/  IADD3 R3, R3, UR43, RZ ;  /* 0x0000002b03037c10 */ /* 0x000fe2000fffe0ff */
[--C-:B------:R-:W-:Y:S01]  /*1d00*/  IMAD.MOV.U32 R107, RZ, RZ, R119.reuse ;  /* 0x000000ffff6b7224 */ /* 0x100fe200078e0077 */
[-C--:B------:R-:W-:Y:S01]  /*1d10*/  MOV R82, R119.reuse ;  /* 0x0000007700527202 */ /* 0x080fe20000000f00 */
[----:B------:R-:W-:Y:S01]  /*1d20*/  IMAD.MOV.U32 R105, RZ, RZ, R119 ;  /* 0x000000ffff697224 */ /* 0x000fe200078e0077 */
        /* <DEDUP_REMOVED lines=22> */
[----:B------:R-:W-:Y:S01]  /*1e90*/  IMAD.MOV.U32 R72, RZ, RZ, R119 ;  /* 0x000000ffff487224 */ /* 0x000fe200078e0077 */
[----:B------:R-:W-:-:S02]  /*1ea0*/  FSEL R31, R31, -INF , P3 ;  /* 0xff8000001f1f7808 */ /* 0x000fc40001800000 */
[----:B------:R-:W-:Y:S02]  /*1eb0*/  FMNMX.FTZ R0, R13, R0, !PT ;  /* 0x000000000d007209 */ /* 0x000fe40007810000 */
        /* <DEDUP_REMOVED lines=17> */
[----:B------:R-:W-:Y:S01]  /*1fd0*/  FSEL R73, R42, -INF , P4 ;  /* 0xff8000002a497808 */ /* 0x000fe20002000000 */
[----:B------:R-:W-:Y:S01]  /*1fe0*/  IMAD.MOV.U32 R42, RZ, RZ, R119 ;  /* 0x000000ffff2a7224 */ /* 0x000fe200078e0077 */
[----:B------:R-:W-:Y:S02]  /*1ff0*/  FMNMX.FTZ R0, R39, R0, !PT ;  /* 0x0000000027007209 */ /* 0x000fe40007810000 */
[----:B------:R-:W-:Y:S02]  /*2000*/  FSEL R17, R32, -INF , P2 ;  /* 0xff80000020117808 */ /* 0x000fe40001000000 */
[----:B------:R-:W-:Y:S02]  /*2010*/  ISETP.GT.AND P2, PT, R3, 0x28, PT ;  /* 0x000000280300780c */ /* 0x000fe40003f44270 */
[----:B------:R-:W-:Y:S02]  /*2020*/  FSEL R75, R43, -INF , P3 ;  /* 0xff8000002b4b7808 */ /* 0x000fe40001800000 */
[----:B------:R-:W-:-:S02]  /*2030*/  FMNMX.FTZ R0, R73, R0, !PT ;  /* 0x0000000049007209 */ /* 0x000fc40007810000 */
[----:B------:R-:W-:Y:S02]  /*2040*/  FSEL R33, R33, -INF , P1 ;  /* 0xff80000021217808 */ /* 0x000fe40000800000 */
[----:B------:R-:W-:Y:S02]  /*2050*/  ISETP.GT.AND P1, PT, R3, 0x29, PT ;  /* 0x000000290300780c */ /* 0x000fe40003f24270 */
[----:B------:R-:W-:Y:S01]  /*2060*/  FSEL R77, R46, -INF , P2 ;  /* 0xff8000002e4d7808 */ /* 0x000fe20001000000 */
[----:B------:R-:W-:Y:S01]  /*2070*/  IMAD.MOV.U32 R46, RZ, RZ, R119 ;  /* 0x000000ffff2e7224 */ /* 0x000fe200078e0077 */
        /* <DEDUP_REMOVED lines=9> */
[----:B------:R-:W-:Y:S01]  /*2110*/  FSEL R43, R40, -INF , P4 ;  /* 0xff800000282b7808 */ /* 0x000fe20002000000 */
[----:B------:R-:W-:Y:S01]  /*2120*/  IMAD.MOV.U32 R40, RZ, RZ, R119 ;  /* 0x000000ffff287224 */ /* 0x000fe200078e0077 */
        /* <DEDUP_REMOVED lines=15> */
[--C-:B------:R-:W-:Y:S01]  /*2220*/  IMAD.MOV.U32 R58, RZ, RZ, R119.reuse ;  /* 0x000000ffff3a7224 */ /* 0x100fe200078e0077 */
[----:B------:R-:W-:Y:S02]  /*2230*/  FMNMX.FTZ R0, R87, R0, !PT ;  /* 0x0000000057007209 */ /* 0x000fe40007810000 */
[----:B------:R-:W-:Y:S01]  /*2240*/  FSEL R51, R48, -INF , P6 ;  /* 0xff80000030337808 */ /* 0x000fe20003000000 */
[----:B------:R-:W-:Y:S01]  /*2250*/  IMAD.MOV.U32 R48, RZ, RZ, R119 ;  /* 0x000000ffff307224 */ /* 0x000fe200078e0077 */
        /* <DEDUP_REMOVED lines=27> */
[----:B------:R-:W-:-:S02]  /*2410*/  FMNMX.FTZ R0, R97, R0, !PT ;  /* 0x0000000061007209 */ /* 0x000fc40007810000 */
[----:B------:R-:W-:Y:S02]  /*2420*/  FSEL R61, R61, -INF , P5 ;  /* 0xff8000003d3d7808 */ /* 0x000fe40002800000 */
[----:B------:R-:W-:Y:S02]  /*2430*/  FMNMX.FTZ R3, R71, R0, !PT ;  /* 0x0000000047037209 */ /* 0x000fe40007810000 */
[----:B------:R-:W-:Y:S02]  /*2440*/  FSEL R65, R65, -INF , P3 ;  /* 0xff80000041417808 */ /* 0x000fe40001800000 */
[----:B------:R-:W-:Y:S01]  /*2450*/  FSEL R69, R69, -INF , P1 ;  /* 0xff80000045457808 */ /* 0x000fe20000800000 */
[----:B------:R-:W1:Y:S01]  /*2460*/  SHFL.BFLY PT, R0, R3, 0x2, 0x1f ;  /* 0x0c401f0003007f89 */ /* 0x000e6200000e0000 */
[-C--:B------:R-:W-:Y:S02]  /*2470*/  MOV R62, R119.reuse ;  /* 0x00000077003e7202 */ /* 0x080fe40000000f00 */
[----:B------:R-:W-:-:S02]  /*2480*/  MOV R56, R119 ;  /* 0x0000007700387202 */ /* 0x000fc40000000f00 */
[-C--:B------:R-:W-:Y:S02]  /*2490*/  MOV R50, R119.reuse ;  /* 0x0000007700327202 */ /* 0x080fe40000000f00 */
[-C--:B------:R-:W-:Y:S02]  /*24a0*/  MOV R44, R119.reuse ;  /* 0x00000077002c7202 */ /* 0x080fe40000000f00 */
[----:B------:R-:W-:Y:S02]  /*24b0*/  MOV R38, R119 ;  /* 0x0000007700267202 */ /* 0x000fe40000000f00 */
[----:B-1----:R-:W-:Y:S01]  /*24c0*/  FMNMX.FTZ R8, R3, R0, !PT ;  /* 0x0000000003087209 */ /* 0x002fe20007810000 */
[----:B------:R-:W-:Y:S01]  /*24d0*/  IMAD.U32 R0, RZ, RZ, UR4 ;  /* 0x00000004ff007e24 */ /* 0x000fe2000f8e00ff */
[----:B------:R-:W-:-:S03]  /*24e0*/  UIADD3 UR4, UR38, 0x30840, URZ ;  /* 0x0003084026047890 */ /* 0x000fc6000fffe03f */
[----:B------:R-:W1:Y:S01]  /*24f0*/  SHFL.BFLY PT, R99, R8, 0x1, 0x1f ;  /* 0x0c201f0008637f89 */ /* 0x000e6200000e0000 */
[----:B0-----:R-:W-:-:S09]  /*2500*/  UPRMT UR4, UR5, 0x654, UR4 ;  /* 0x0000065405047896 */ /* 0x001fd20008000004 */
[----:B------:R-:W-:Y:S01]  /*2510*/  SYNCS.ARRIVE.TRANS64.RED.A1T0 RZ, [UR4], RZ ;  /* 0x000000ffffff79a7 */ /* 0x000fe20008100404 */
[----:B-1----:R-:W-:Y:S01]  /*2520*/  FMNMX.FTZ R4, R8, R99, !PT ;  /* 0x0000006308047209 */ /* 0x002fe20007810000 */
[----:B------:R-:W-:-:S03]  /*2530*/  IMAD.MOV.U32 R99, RZ, RZ, R119 ;  /* 0x000000ffff637224 */ /* 0x000fc600078e0077 */
[C---:B------:R-:W-:Y:S01]  /*2540*/  FSETP.NEU.FTZ.AND P0, PT, R4.reuse, -INF , PT ;  /* 0xff8000000400780b */ /* 0x040fe20003f1d000 */
[----:B------:R-:W-:-:S05]  /*2550*/  FMUL.FTZ R2, R4, R0 ;  /* 0x0000000004027220 */ /* 0x000fca0000410000 */
[----:B------:R-:W-:Y:S02]  /*2560*/  FSEL R10, R2, RZ, P0 ;  /* 0x000000ff020a7208 */ /* 0x000fe40000000000 */
[----:B------:R-:W-:Y:S02]  /*2570*/  FMNMX.FTZ R2, R11, R25, !PT ;  /* 0x000000190b027209 */ /* 0x000fe40007810000 */
[----:B------:R-:W-:Y:S01]  /*2580*/  ISETP.NE.AND P0, PT, R12, RZ, PT ;  /* 0x000000ff0c00720c */ /* 0x000fe20003f05270 */
[--C-:B------:R-:W-:Y:S01]  /*2590*/  FFMA.FTZ R9, R9, R0, -R10.reuse ;  /* 0x0000000009097223 */ /* 0x100fe2000001080a */
[----:B------:R-:W-:Y:S01]  /*25a0*/  FMNMX.FTZ R2, R15, R2, !PT ;  /* 0x000000020f027209 */ /* 0x000fe20007810000 */
[-CC-:B------:R-:W-:Y:S01]  /*25b0*/  FFMA.FTZ R13, R13, R0.reuse, -R10.reuse ;  /* 0x000000000d0d7223 */ /* 0x180fe2000001080a */
[--C-:B------:R-:W-:Y:S01]  /*25c0*/  FFMA.FTZ R19, R19, R0, -R10.reuse ;  /* 0x0000000013137223 */ /* 0x100fe2000001080a */
[----:B------:R0:W-:Y:S01]  /*25d0*/  MUFU.EX2 R189, R9 ;  /* 0x0000000900bd7308 */ /* 0x0001e20000000800 */
[----:B------:R-:W-:Y:S01]  /*25e0*/  FMNMX.FTZ R2, R29, R2, !PT ;  /* 0x000000021d027209 */ /* 0x000fe20007810000 */
[-CC-:B------:R-:W-:Y:S01]  /*25f0*/  FFMA.FTZ R27, R27, R0.reuse, -R10.reuse ;  /* 0x000000001b1b7223 */ /* 0x180fe2000001080a */
[-CC-:B------:R-:W-:Y:S01]  /*2600*/  FFMA.FTZ R31, R31, R0.reuse, -R10.reuse ;  /* 0x000000001f1f7223 */ /* 0x180fe2000001080a */
[--C-:B------:R-:W-:Y:S01]  /*2610*/  FFMA.FTZ R35, R35, R0, -R10.reuse ;  /* 0x0000000023237223 */ /* 0x100fe2000001080a */
[----:B------:R-:W-:Y:S01]  /*2620*/  FMNMX.FTZ R2, R17, R2, !PT ;  /* 0x0000000211027209 */ /* 0x000fe20007810000 */
[-CC-:B------:R-:W-:Y:S01]  /*2630*/  FFMA.FTZ R23, R23, R0.reuse, -R10.reuse ;  /* 0x0000000017177223 */ /* 0x180fe2000001080a */
[--C-:B------:R-:W-:Y:S01]  /*2640*/  FFMA.FTZ R39, R39, R0, -R10.reuse ;  /* 0x0000000027277223 */ /* 0x100fe2000001080a */
[----:B------:R1:W-:Y:S01]  /*2650*/  MUFU.EX2 R191, R13 ;  /* 0x0000000d00bf7308 */ /* 0x0003e20000000800 */
[----:B------:R-:W-:Y:S01]  /*2660*/  FMNMX.FTZ R2, R33, R2, !PT ;  /* 0x0000000221027209 */ /* 0x000fe20007810000 */
[-CC-:B------:R-:W-:Y:S01]  /*2670*/  FFMA.FTZ R73, R73, R0.reuse, -R10.reuse ;  /* 0x0000000049497223 */ /* 0x180fe2000001080a */
[----:B0-----:R-:W-:Y:S01]  /*2680*/  FSEL R9, R60, -INF , P6 ;  /* 0xff8000003c097808 */ /* 0x001fe20003000000 */
[--C-:B------:R-:W-:Y:S01]  /*2690*/  FFMA.FTZ R75, R75, R0, -R10.reuse ;  /* 0x000000004b4b7223 */ /* 0x100fe2000001080a */
[----:B------:R-:W-:Y:S01]  /*26a0*/  FMNMX.FTZ R2, R21, R2, !PT ;  /* 0x0000000215027209 */ /* 0x000fe20007810000 */
[-CC-:B------:R-:W-:Y:S01]  /*26b0*/  FFMA.FTZ R77, R77, R0.reuse, -R10.reuse ;  /* 0x000000004d4d7223 */ /* 0x180fe2000001080a */
[--C-:B------:R-:W-:Y:S01]  /*26c0*/  FFMA.FTZ R79, R79, R0, -R10.reuse ;  /* 0x000000004f4f7223 */ /* 0x100fe2000001080a */
[----:B------:R0:W-:Y:S01]  /*26d0*/  MUFU.EX2 R185, R19 ;  /* 0x0000001300b97308 */ /* 0x0001e20000000800 */
[----:B------:R-:W-:Y:S01]  /*26e0*/  FMNMX.FTZ R2, R37, R2, !PT ;  /* 0x0000000225027209 */ /* 0x000fe20007810000 */
[-CC-:B------:R-:W-:Y:S01]  /*26f0*/  FFMA.FTZ R81, R81, R0.reuse, -R10.reuse ;  /* 0x0000000051517223 */ /* 0x180fe2000001080a */
[----:B-1----:R-:W-:Y:S01]  /*2700*/  FSEL R13, R64, -INF , P4 ;  /* 0xff800000400d7808 */ /* 0x002fe20002000000 */
[--C-:B------:R-:W-:Y:S01]  /*2710*/  FFMA.FTZ R83, R83, R0, -R10.reuse ;  /* 0x0000000053537223 */ /* 0x100fe2000001080a */
[----:B------:R-:W-:Y:S01]  /*2720*/  FMNMX.FTZ R2, R43, R2, !PT ;  /* 0x000000022b027209 */ /* 0x000fe20007810000 */
[-CC-:B------:R-:W-:Y:S01]  /*2730*/  FFMA.FTZ R85, R85, R0.reuse, -R10.reuse ;  /* 0x0000000055557223 */ /* 0x180fe2000001080a */
[--C-:B------:R-:W-:Y:S01]  /*2740*/  FFMA.FTZ R87, R87, R0, -R10.reuse ;  /* 0x0000000057577223 */ /* 0x100fe2000001080a */
[----:B------:R-:W1:Y:S01]  /*2750*/  MUFU.EX2 R12, R27 ;  /* 0x0000001b000c7308 */ /* 0x000e620000000800 */
        /* <DEDUP_REMOVED lines=13> */
[----:B------:R-:W-:Y:S01]  /*2830*/  FFMA.FTZ R10, R71, R0, -R10 ;  /* 0x00000000470a7223 */ /* 0x000fe2000001080a */
[----:B------:R-:W-:Y:S01]  /*2840*/  MOV R71, R119 ;  /* 0x0000007700477202 */ /* 0x000fe20000000f00 */
[----:B------:R2:W-:Y:S01]  /*2850*/  MUFU.EX2 R18, R35 ;  /* 0x0000002300127308 */ /* 0x0005e20000000800 */
[----:B------:R-:W-:Y:S01]  /*2860*/  FMNMX.FTZ R2, R49, R2, !PT ;  /* 0x0000000231027209 */ /* 0x000fe20007810000 */
[----:B-1----:R-:W-:Y:S01]  /*2870*/  FADD.FTZ R34, R189, R12 ;  /* 0x0000000cbd227221 */ /* 0x002fe20000010000 */
[----:B------:R-:W-:Y:S01]  /*2880*/  F2FP.F16.F32.PACK_AB R189, R12, R189 ;  /* 0x000000bd0cbd723e */ /* 0x000fe200000000ff */
[--C-:B------:R-:W-:Y:S01]  /*2890*/  IMAD.MOV.U32 R64, RZ, RZ, R119.reuse ;  /* 0x000000ffff407224 */ /* 0x100fe200078e0077 */
[----:B------:R-:W-:Y:S01]  /*28a0*/  FMNMX.FTZ R2, R55, R2, !PT ;  /* 0x0000000237027209 */ /* 0x000fe20007810000 */
[--C-:B------:R-:W-:Y:S01]  /*28b0*/  IMAD.MOV.U32 R60, RZ, RZ, R119.reuse ;  /* 0x000000ffff3c7224 */ /* 0x100fe200078e0077 */
[-C--:B------:R-:W-:Y:S01]  /*28c0*/  MOV R68, R119.reuse ;  /* 0x0000007700447202 */ /* 0x080fe20000000f00 */
[----:B------:R-:W-:Y:S01]  /*28d0*/  MUFU.EX2 R23, R23 ;  /* 0x0000001700177308 */ /* 0x000fe20000000800 */
[----:B------:R-:W-:Y:S01]  /*28e0*/  FMNMX.FTZ R2, R53, R2, !PT ;  /* 0x0000000235027209 */ /* 0x000fe20007810000 */
[----:B0-----:R-:W-:Y:S01]  /*28f0*/  IMAD.MOV.U32 R31, RZ, RZ, R119 ;  /* 0x000000ffff1f7224 */ /* 0x001fe200078e0077 */
[----:B--2---:R-:W-:-:S02]  /*2900*/  MOV R35, R119 ;  /* 0x0000007700237202 */ /* 0x004fc40000000f00 */
[----:B------:R-:W-:-:S03]  /*2910*/  FMNMX.FTZ R2, R59, R2, !PT ;  /* 0x000000023b027209 */ /* 0x000fc60007810000 */
[----:B------:R0:W1:Y:S01]  /*2920*/  MUFU.EX2 R20, R39 ;  /* 0x0000002700147308 */ /* 0x0000620000000800 */
[----:B------:R-:W-:-:S04]  /*2930*/  FMNMX.FTZ R2, R57, R2, !PT ;  /* 0x0000000239027209 */ /* 0x000fc80007810000 */
[----:B------:R-:W-:-:S03]  /*2940*/  FMNMX.FTZ R2, R9, R2, !PT ;  /* 0x0000000209027209 */ /* 0x000fc60007810000 */
[----:B------:R-:W-:Y:S01]  /*2950*/  MUFU.EX2 R73, R73 ;  /* 0x0000004900497308 */ /* 0x000fe20000000800 */
[----:B------:R-:W-:Y:S01]  /*2960*/  FMNMX.FTZ R2, R61, R2, !PT ;  /* 0x000000023d027209 */ /* 0x000fe20007810000 */
[----:B0-----:R-:W-:-:S03]  /*2970*/  IMAD.MOV.U32 R39, RZ, RZ, R119 ;  /* 0x000000ffff277224 */ /* 0x001fc600078e0077 */
[----:B------:R-:W-:-:S03]  /*2980*/  FMNMX.FTZ R2, R13, R2, !PT ;  /* 0x000000020d027209 */ /* 0x000fc60007810000 */
[----:B------:R0:W2:Y:S01]  /*2990*/  MUFU.EX2 R22, R75 ;  /* 0x0000004b00167308 */ /* 0x0000a20000000800 */
[----:B------:R-:W-:Y:S02]  /*29a0*/  FMNMX.FTZ R2, R65, R2, !PT ;  /* 0x0000000241027209 */ /* 0x000fe40007810000 */
[----:B-1----:R-:W-:Y:S02]  /*29b0*/  F2FP.F16.F32.PACK_AB R187, R20, R23 ;  /* 0x0000001714bb723e */ /* 0x002fe400000000ff */
[----:B------:R-:W-:-:S03]  /*29c0*/  FMNMX.FTZ R2, R19, R2, !PT ;  /* 0x0000000213027209 */ /* 0x000fc60007810000 */
[----:B------:R-:W-:Y:S01]  /*29d0*/  MUFU.EX2 R77, R77 ;  /* 0x0000004d004d7308 */ /* 0x000fe20000000800 */
[----:B------:R-:W-:Y:S01]  /*29e0*/  FMNMX.FTZ R2, R69, R2, !PT ;  /* 0x0000000245027209 */ /* 0x000fe20007810000 */
[----:B0-----:R-:W-:-:S04]  /*29f0*/  IMAD.MOV.U32 R75, RZ, RZ, R119 ;  /* 0x000000ffff4b7224 */ /* 0x001fc800078e0077 */
[----:B------:R-:W0:Y:S02]  /*2a00*/  SHFL.BFLY PT, R3, R2, 0x2, 0x1f ;  /* 0x0c401f0002037f89 */ /* 0x000e2400000e0000 */
[----:B------:R1:W3:Y:S01]  /*2a10*/  MUFU.EX2 R24, R79 ;  /* 0x0000004f00187308 */ /* 0x0002e20000000800 */
[----:B--2---:R-:W-:-:S07]  /*2a20*/  F2FP.F16.F32.PACK_AB R181, R22, R73 ;  /* 0x0000004916b5723e */ /* 0x004fce00000000ff */
[----:B------:R-:W-:Y:S01]  /*2a30*/  MUFU.EX2 R81, R81 ;  /* 0x0000005100517308 */ /* 0x000fe20000000800 */
[----:B-1----:R-:W-:-:S07]  /*2a40*/  IMAD.MOV.U32 R79, RZ, RZ, R119 ;  /* 0x000000ffff4f7224 */ /* 0x002fce00078e0077 */
[----:B------:R1:W2:Y:S01]  /*2a50*/  MUFU.EX2 R26, R83 ;  /* 0x00000053001a7308 */ /* 0x0002a20000000800 */
[----:B---3--:R-:W-:Y:S02]  /*2a60*/  F2FP.F16.F32.PACK_AB R183, R24, R77 ;  /* 0x0000004d18b7723e */ /* 0x008fe400000000ff */
[----:B0-----:R-:W-:-:S05]  /*2a70*/  FMNMX.FTZ R8, R2, R3, !PT ;  /* 0x0000000302087209 */ /* 0x001fca0007810000 */
[----:B------:R-:W-:Y:S01]  /*2a80*/  MUFU.EX2 R85, R85 ;  /* 0x0000005500557308 */ /* 0x000fe20000000800 */
[----:B-1----:R-:W-:Y:S01]  /*2a90*/  IMAD.MOV.U32 R83, RZ, RZ, R119 ;  /* 0x000000ffff537224 */ /* 0x002fe200078e0077 */
[----:B------:R-:W0:Y:S06]  /*2aa0*/  SHFL.BFLY PT, R3, R8, 0x1, 0x1f ;  /* 0x0c201f0008037f89 */ /* 0x000e2c00000e0000 */
[----:B------:R1:W3:Y:S01]  /*2ab0*/  MUFU.EX2 R28, R87 ;  /* 0x00000057001c7308 */ /* 0x0002e20000000800 */
[----:B--2---:R-:W-:-:S07]  /*2ac0*/  F2FP.F16.F32.PACK_AB R177, R26, R81 ;  /* 0x000000511ab1723e */ /* 0x004fce00000000ff */
[----:B------:R-:W-:Y:S01]  /*2ad0*/  MUFU.EX2 R89, R89 ;  /* 0x0000005900597308 */ /* 0x000fe20000000800 */
[----:B-1----:R-:W-:-:S07]  /*2ae0*/  IMAD.MOV.U32 R87, RZ, RZ, R119 ;  /* 0x000000ffff577224 */ /* 0x002fce00078e0077 */
[----:B------:R1:W2:Y:S01]  /*2af0*/  MUFU.EX2 R30, R91 ;  /* 0x0000005b001e7308 */ /* 0x0002a20000000800 */
[----:B---3--:R-:W-:Y:S02]  /*2b00*/  F2FP.F16.F32.PACK_AB R179, R28, R85 ;  /* 0x000000551cb3723e */ /* 0x008fe400000000ff */
[----:B0-----:R-:W-:-:S04]  /*2b10*/  FMNMX.FTZ R3, R8, R3, !PT ;  /* 0x0000000308037209 */ /* 0x001fc80007810000 */
[C---:B------:R-:W-:Y:S01]  /*2b20*/  FSETP.NEU.FTZ.AND P1, PT, R3.reuse, -INF , PT ;  /* 0xff8000000300780b */ /* 0x040fe20003f3d000 */
[----:B------:R-:W-:Y:S01]  /*2b30*/  FMUL.FTZ R2, R3, R0 ;  /* 0x0000000003027220 */ /* 0x000fe20000410000 */
[----:B------:R-:W-:Y:S01]  /*2b40*/  MUFU.EX2 R93, R93 ;  /* 0x0000005d005d7308 */ /* 0x000fe20000000800 */
[----:B-1----:R-:W-:-:S03]  /*2b50*/  IMAD.MOV.U32 R91, RZ, RZ, R119 ;  /* 0x000000ffff5b7224 */ /* 0x002fc600078e0077 */
[----:B------:R-:W-:Y:S02]  /*2b60*/  FSEL R2, R2, RZ, P1 ;  /* 0x000000ff02027208 */ /* 0x000fe40000800000 */
[----:B------:R-:W-:Y:S02]  /*2b70*/  PLOP3.LUT P1, PT, PT, PT, UP0, 0x80, 0x0 ;  /* 0x000000000000781c */ /* 0x000fe40003f2f008 */
        /* <DEDUP_REMOVED lines=16> */
[----:B------:R0:W1:Y:S01]  /*2c80*/  MUFU.EX2 R188, R25 ;  /* 0x0000001900bc7308 */ /* 0x0000620000000800 */
[-CC-:B------:R-:W-:Y:S01]  /*2c90*/  FFMA.FTZ R55, R55, R0.reuse, -R2.reuse ;  /* 0x0000000037377223 */ /* 0x180fe20000010802 */
[-CC-:B------:R-:W-:Y:S01]  /*2ca0*/  FFMA.FTZ R53, R53, R0.reuse, -R2.reuse ;  /* 0x0000000035357223 */ /* 0x180fe20000010802 */
[-CC-:B------:R-:W-:Y:S01]  /*2cb0*/  FFMA.FTZ R59, R59, R0.reuse, -R2.reuse ;  /* 0x000000003b3b7223 */ /* 0x180fe20000010802 */
[-CC-:B------:R-:W-:Y:S01]  /*2cc0*/  FFMA.FTZ R57, R57, R0.reuse, -R2.reuse ;  /* 0x0000000039397223 */ /* 0x180fe20000010802 */
[-CC-:B------:R-:W-:Y:S01]  /*2cd0*/  FFMA.FTZ R9, R9, R0.reuse, -R2.reuse ;  /* 0x0000000009097223 */ /* 0x180fe20000010802 */
[-CC-:B------:R-:W-:Y:S01]  /*2ce0*/  FFMA.FTZ R61, R61, R0.reuse, -R2.reuse ;  /* 0x000000003d3d7223 */ /* 0x180fe20000010802 */
[-C--:B------:R-:W-:Y:S01]  /*2cf0*/  FFMA.FTZ R13, R13, R0.reuse, -R2 ;  /* 0x000000000d0d7223 */ /* 0x080fe20000010802 */
[----:B------:R-:W3:Y:S01]  /*2d00*/  MUFU.EX2 R15, R15 ;  /* 0x0000000f000f7308 */ /* 0x000ee20000000800 */
[----:B0-----:R-:W-:Y:S01]  /*2d10*/  FADD.FTZ R25, R191, R34 ;  /* 0x00000022bf197221 */ /* 0x001fe20000010000 */
[C---:B------:R-:W-:Y:S01]  /*2d20*/  F2FP.F16.F32.PACK_AB R191, R14.reuse, R191 ;  /* 0x000000bf0ebf723e */ /* 0x040fe200000000ff */
[-CC-:B------:R-:W-:Y:S01]  /*2d30*/  FFMA.FTZ R65, R65, R0.reuse, -R2.reuse ;  /* 0x0000000041417223 */ /* 0x180fe20000010802 */
[-CC-:B------:R-:W-:Y:S01]  /*2d40*/  FFMA.FTZ R19, R19, R0.reuse, -R2.reuse ;  /* 0x0000000013137223 */ /* 0x180fe20000010802 */
[----:B------:R-:W-:Y:S01]  /*2d50*/  FADD.FTZ R34, R14, R25 ;  /* 0x000000190e227221 */ /* 0x000fe20000010000 */
[----:B------:R-:W-:Y:S01]  /*2d60*/  FFMA.FTZ R2, R69, R0, -R2 ;  /* 0x0000000045027223 */ /* 0x000fe20000010802 */
[----:B--2---:R-:W-:Y:S01]  /*2d70*/  F2FP.F16.F32.PACK_AB R173, R30, R89 ;  /* 0x000000591ead723e */ /* 0x004fe200000000ff */
[----:B------:R0:W2:Y:S01]  /*2d80*/  MUFU.EX2 R190, R29 ;  /* 0x0000001d00be7308 */ /* 0x0000a20000000800 */
[----:B------:R-:W-:Y:S01]  /*2d90*/  FADD.FTZ R25, R185, R34 ;  /* 0x00000022b9197221 */ /* 0x000fe20000010000 */
[----:B-1----:R-:W-:Y:S01]  /*2da0*/  FADD.FTZ R34, R11, R188 ;  /* 0x000000bc0b227221 */ /* 0x002fe20000010000 */
[----:B------:R-:W-:Y:S01]  /*2db0*/  F2FP.F16.F32.PACK_AB R188, R188, R11 ;  /* 0x0000000bbcbc723e */ /* 0x000fe200000000ff */
[----:B------:R-:W-:-:S02]  /*2dc0*/  IMAD.MOV.U32 R69, RZ, RZ, R119 ;  /* 0x000000ffff457224 */ /* 0x000fc400078e0077 */
[----:B------:R-:W-:Y:S01]  /*2dd0*/  FADD.FTZ R36, R18, R25 ;  /* 0x0000001912247221 */ /* 0x000fe20000010000 */
[----:B------:R-:W-:Y:S01]  /*2de0*/  F2FP.F16.F32.PACK_AB R175, R32, R93 ;  /* 0x0000005d20af723e */ /* 0x000fe200000000ff */
[----:B------:R-:W-:Y:S01]  /*2df0*/  IMAD.MOV.U32 R63, RZ, RZ, R119 ;  /* 0x000000ffff3f7224 */ /* 0x000fe200078e0077 */
[----:B------:R-:W1:Y:S01]  /*2e00*/  MUFU.EX2 R17, R17 ;  /* 0x0000001100117308 */ /* 0x000e620000000800 */
[----:B------:R-:W-:Y:S01]  /*2e10*/  FADD.FTZ R27, R23, R36 ;  /* 0x00000024171b7221 */ /* 0x000fe20000010000 */
[----:B---3--:R-:W-:Y:S01]  /*2e20*/  FADD.FTZ R25, R15, R34 ;  /* 0x000000220f197221 */ /* 0x008fe20000010000 */
[----:B------:R-:W-:Y:S02]  /*2e30*/  F2FP.F16.F32.PACK_AB R185, R18, R185 ;  /* 0x000000b912b9723e */ /* 0x000fe400000000ff */
[----:B------:R-:W-:Y:S01]  /*2e40*/  FADD.FTZ R36, R20, R27 ;  /* 0x0000001b14247221 */ /* 0x000fe20000010000 */
[----:B0-----:R-:W-:Y:S02]  /*2e50*/  MOV R29, R119 ;  /* 0x00000077001d7202 */ /* 0x001fe40000000f00 */
[----:B------:R0:W3:Y:S01]  /*2e60*/  MUFU.EX2 R184, R33 ;  /* 0x0000002100b87308 */ /* 0x0000e20000000800 */
[C---:B--2---:R-:W-:Y:S01]  /*2e70*/  FADD.FTZ R34, R190.reuse, R25 ;  /* 0x00000019be227221 */ /* 0x044fe20000010000 */
[----:B------:R-:W-:Y:S01]  /*2e80*/  FADD.FTZ R27, R73, R36 ;  /* 0x00000024491b7221 */ /* 0x000fe20000010000 */
[----:B------:R-:W-:Y:S01]  /*2e90*/  F2FP.F16.F32.PACK_AB R190, R190, R15 ;  /* 0x0000000fbebe723e */ /* 0x000fe200000000ff */
[----:B------:R-:W-:-:S02]  /*2ea0*/  IMAD.MOV.U32 R73, RZ, RZ, R119 ;  /* 0x000000ffff497224 */ /* 0x000fc400078e0077 */
[----:B------:R-:W-:Y:S02]  /*2eb0*/  FADD.FTZ R36, R22, R27 ;  /* 0x0000001b16247221 */ /* 0x000fe40000010000 */
[----:B------:R-:W2:Y:S01]  /*2ec0*/  MUFU.EX2 R21, R21 ;  /* 0x0000001500157308 */ /* 0x000ea20000000800 */
[----:B-1----:R-:W-:Y:S01]  /*2ed0*/  FADD.FTZ R25, R17, R34 ;  /* 0x0000002211197221 */ /* 0x002fe20000010000 */
[----:B------:R-:W-:Y:S01]  /*2ee0*/  FADD.FTZ R27, R77, R36 ;  /* 0x000000244d1b7221 */ /* 0x000fe20000010000 */
[--C-:B------:R-:W-:Y:S02]  /*2ef0*/  IMAD.MOV.U32 R77, RZ, RZ, R119.reuse ;  /* 0x000000ffff4d7224 */ /* 0x100fe400078e0077 */
[----:B0-----:R-:W-:Y:S02]  /*2f00*/  IMAD.MOV.U32 R33, RZ, RZ, R119 ;  /* 0x000000ffff217224 */ /* 0x001fe400078e0077 */
[----:B------:R-:W-:Y:S01]  /*2f10*/  FADD.FTZ R36, R24, R27 ;  /* 0x0000001b18247221 */ /* 0x000fe20000010000 */
[----:B------:R-:W-:Y:S01]  /*2f20*/  IMAD.MOV.U32 R24, RZ, RZ, R119 ;  /* 0x000000ffff187224 */ /* 0x000fe200078e0077 */
[----:B------:R0:W1:Y:S01]  /*2f30*/  MUFU.EX2 R186, R37 ;  /* 0x0000002500ba7308 */ /* 0x0000620000000800 */
[C---:B---3--:R-:W-:Y:S01]  /*2f40*/  FADD.FTZ R34, R184.reuse, R25 ;  /* 0x00000019b8227221 */ /* 0x048fe20000010000 */
[----:B------:R-:W-:Y:S01]  /*2f50*/  FADD.FTZ R27, R81, R36 ;  /* 0x00000024511b7221 */ /* 0x000fe20000010000 */
[----:B------:R-:W-:Y:S01]  /*2f60*/  F2FP.F16.F32.PACK_AB R184, R184, R17 ;  /* 0x00000011b8b8723e */ /* 0x000fe200000000ff */
[----:B------:R-:W-:-:S02]  /*2f70*/  IMAD.MOV.U32 R81, RZ, RZ, R119 ;  /* 0x000000ffff517224 */ /* 0x000fc400078e0077 */
[----:B------:R-:W-:Y:S01]  /*2f80*/  FADD.FTZ R36, R26, R27 ;  /* 0x0000001b1a247221 */ /* 0x000fe20000010000 */
[----:B------:R-:W-:Y:S01]  /*2f90*/  MOV R26, R119 ;  /* 0x00000077001a7202 */ /* 0x000fe20000000f00 */
[----:B------:R-:W3:Y:S01]  /*2fa0*/  MUFU.EX2 R43, R43 ;  /* 0x0000002b002b7308 */ /* 0x000ee20000000800 */
[----:B--2---:R-:W-:Y:S01]  /*2fb0*/  FADD.FTZ R25, R21, R34 ;  /* 0x0000002215197221 */ /* 0x004fe20000010000 */
[----:B------:R-:W-:Y:S01]  /*2fc0*/  FADD.FTZ R27, R85, R36 ;  /* 0x00000024551b7221 */ /* 0x000fe20000010000 */
[--C-:B------:R-:W-:Y:S02]  /*2fd0*/  IMAD.MOV.U32 R85, RZ, RZ, R119.reuse ;  /* 0x000000ffff557224 */ /* 0x100fe400078e0077 */
[----:B0-----:R-:W-:Y:S02]  /*2fe0*/  IMAD.MOV.U32 R37, RZ, RZ, R119 ;  /* 0x000000ffff257224 */ /* 0x001fe400078e0077 */
[----:B------:R-:W-:Y:S01]  /*2ff0*/  FADD.FTZ R36, R28, R27 ;  /* 0x0000001b1c247221 */ /* 0x000fe20000010000 */
[----:B------:R-:W-:Y:S01]  /*3000*/  IMAD.MOV.U32 R28, RZ, RZ, R119 ;  /* 0x000000ffff1c7224 */ /* 0x000fe200078e0077 */
[----:B------:R0:W2:Y:S01]  /*3010*/  MUFU.EX2 R180, R41 ;  /* 0x0000002900b47308 */ /* 0x0000a20000000800 */
[C---:B-1----:R-:W-:Y:S01]  /*3020*/  FADD.FTZ R34, R186.reuse, R25 ;  /* 0x00000019ba227221 */ /* 0x042fe20000010000 */
[----:B------:R-:W-:Y:S01]  /*3030*/  FADD.FTZ R27, R89, R36 ;  /* 0x00000024591b7221 */ /* 0x000fe20000010000 */
[----:B------:R-:W-:Y:S01]  /*3040*/  F2FP.F16.F32.PACK_AB R186, R186, R21 ;  /* 0x00000015baba723e */ /* 0x000fe200000000ff */
[----:B------:R-:W-:-:S02]  /*3050*/  IMAD.MOV.U32 R89, RZ, RZ, R119 ;  /* 0x000000ffff597224 */ /* 0x000fc400078e0077 */
[----:B------:R-:W-:Y:S01]  /*3060*/  FADD.FTZ R14, R30, R27 ;  /* 0x0000001b1e0e7221 */ /* 0x000fe20000010000 */
[--C-:B------:R-:W-:Y:S01]  /*3070*/  IMAD.MOV.U32 R36, RZ, RZ, R119.reuse ;  /* 0x000000ffff247224 */ /* 0x100fe200078e0077 */
[----:B------:R-:W1:Y:S01]  /*3080*/  MUFU.EX2 R47, R47 ;  /* 0x0000002f002f7308 */ /* 0x000e620000000800 */
[----:B---3--:R-:W-:Y:S01]  /*3090*/  FADD.FTZ R25, R43, R34 ;  /* 0x000000222b197221 */ /* 0x008fe20000010000 */
[----:B0-----:R-:W-:Y:S01]  /*30a0*/  MOV R41, R119 ;  /* 0x0000007700297202 */ /* 0x001fe20000000f00 */
[--C-:B------:R-:W-:Y:S02]  /*30b0*/  IMAD.MOV.U32 R30, RZ, RZ, R119.reuse ;  /* 0x000000ffff1e7224 */ /* 0x100fe400078e0077 */
[----:B------:R-:W-:-:S03]  /*30c0*/  IMAD.MOV.U32 R27, RZ, RZ, R119 ;  /* 0x000000ffff1b7224 */ /* 0x000fc600078e0077 */
[----:B------:R0:W3:Y:S01]  /*30d0*/  MUFU.EX2 R182, R45 ;  /* 0x0000002d00b67308 */ /* 0x0000e20000000800 */
[C---:B--2---:R-:W-:Y:S01]  /*30e0*/  FADD.FTZ R34, R180.reuse, R25 ;  /* 0x00000019b4227221 */ /* 0x044fe20000010000 */
[----:B------:R-:W-:Y:S01]  /*30f0*/  F2FP.F16.F32.PACK_AB R180, R180, R43 ;  /* 0x0000002bb4b4723e */ /* 0x000fe200000000ff */
[----:B------:R-:W-:-:S05]  /*3100*/  IMAD.MOV.U32 R43, RZ, RZ, R119 ;  /* 0x000000ffff2b7224 */ /* 0x000fca00078e0077 */
[----:B------:R-:W2:Y:S01]  /*3110*/  MUFU.EX2 R51, R51 ;  /* 0x0000003300337308 */ /* 0x000ea20000000800 */
[----:B-1----:R-:W-:Y:S01]  /*3120*/  FADD.FTZ R25, R47, R34 ;  /* 0x000000222f197221 */ /* 0x002fe20000010000 */
[----:B0-----:R-:W-:-:S06]  /*3130*/  IMAD.MOV.U32 R45, RZ, RZ, R119 ;  /* 0x000000ffff2d7224 */ /* 0x001fcc00078e0077 */
[----:B------:R0:W1:Y:S01]  /*3140*/  MUFU.EX2 R176, R49 ;  /* 0x0000003100b07308 */ /* 0x0000620000000800 */
[C---:B---3--:R-:W-:Y:S01]  /*3150*/  FADD.FTZ R34, R182.reuse, R25 ;  /* 0x00000019b6227221 */ /* 0x048fe20000010000 */
[----:B------:R-:W-:Y:S02]  /*3160*/  F2FP.F16.F32.PACK_AB R182, R182, R47 ;  /* 0x0000002fb6b6723e */ /* 0x000fe400000000ff */
[----:B------:R-:W-:-:S04]  /*3170*/  MOV R47, R119 ;  /* 0x00000077002f7202 */ /* 0x000fc80000000f00 */
[----:B------:R-:W3:Y:S01]  /*3180*/  MUFU.EX2 R55, R55 ;  /* 0x0000003700377308 */ /* 0x000ee20000000800 */
[----:B--2---:R-:W-:Y:S01]  /*3190*/  FADD.FTZ R25, R51, R34 ;  /* 0x0000002233197221 */ /* 0x004fe20000010000 */
[--C-:B0-----:R-:W-:Y:S02]  /*31a0*/  IMAD.MOV.U32 R49, RZ, RZ, R119.reuse ;  /* 0x000000ffff317224 */ /* 0x101fe400078e0077 */
[----:B------:R-:W-:-:S04]  /*31b0*/  IMAD.MOV.U32 R34, RZ, RZ, R119 ;  /* 0x000000ffff227224 */ /* 0x000fc800078e0077 */
[----:B------:R0:W2:Y:S01]  /*31c0*/  MUFU.EX2 R178, R53 ;  /* 0x0000003500b27308 */ /* 0x0000a20000000800 */
[C---:B-1----:R-:W-:Y:S01]  /*31d0*/  FADD.FTZ R12, R176.reuse, R25 ;  /* 0x00000019b00c7221 */ /* 0x042fe20000010000 */
[----:B------:R-:W-:Y:S01]  /*31e0*/  FADD.FTZ R25, R93, R14 ;  /* 0x0000000e5d197221 */ /* 0x000fe20000010000 */
[----:B------:R-:W-:Y:S01]  /*31f0*/  F2FP.F16.F32.PACK_AB R176, R176, R51 ;  /* 0x00000033b0b0723e */ /* 0x000fe200000000ff */
[----:B------:R-:W-:Y:S02]  /*3200*/  IMAD.MOV.U32 R93, RZ, RZ, R119 ;  /* 0x000000ffff5d7224 */ /* 0x000fe400078e0077 */
[----:B------:R-:W-:Y:S01]  /*3210*/  FADD.FTZ R14, R32, R25 ;  /* 0x00000019200e7221 */ /* 0x000fe20000010000 */
[----:B------:R-:W-:Y:S01]  /*3220*/  IMAD.MOV.U32 R51, RZ, RZ, R119 ;  /* 0x000000ffff337224 */ /* 0x000fe200078e0077 */
[----:B------:R-:W1:Y:S01]  /*3230*/  MUFU.EX2 R95, R95 ;  /* 0x0000005f005f7308 */ /* 0x000e620000000800 */
[----:B---3--:R-:W-:Y:S01]  /*3240*/  FADD.FTZ R23, R55, R12 ;  /* 0x0000000c37177221 */ /* 0x008fe20000010000 */
[----:B0-----:R-:W-:-:S02]  /*3250*/  MOV R53, R119 ;  /* 0x0000007700357202 */ /* 0x001fc40000000f00 */
[----:B------:R-:W-:-:S04]  /*3260*/  MOV R32, R119 ;  /* 0x0000007700207202 */ /* 0x000fc80000000f00 */
[----:B------:R-:W0:Y:S01]  /*3270*/  MUFU.EX2 R59, R59 ;  /* 0x0000003b003b7308 */ /* 0x000e220000000800 */
[C---:B--2---:R-:W-:Y:S01]  /*3280*/  FADD.FTZ R12, R178.reuse, R23 ;  /* 0x00000017b20c7221 */ /* 0x044fe20000010000 */
[----:B------:R-:W-:Y:S01]  /*3290*/  F2FP.F16.F32.PACK_AB R178, R178, R55 ;  /* 0x00000037b2b2723e */ /* 0x000fe200000000ff */
[----:B------:R-:W-:-:S05]  /*32a0*/  IMAD.MOV.U32 R55, RZ, RZ, R119 ;  /* 0x000000ffff377224 */ /* 0x000fca00078e0077 */
[----:B------:R2:W3:Y:S01]  /*32b0*/  MUFU.EX2 R8, R67 ;  /* 0x0000004300087308 */ /* 0x0004e20000000800 */
[----:B-1----:R-:W-:-:S07]  /*32c0*/  FADD.FTZ R25, R95, R14 ;  /* 0x0000000e5f197221 */ /* 0x002fce0000010000 */
[----:B------:R1:W4:Y:S01]  /*32d0*/  MUFU.EX2 R172, R57 ;  /* 0x0000003900ac7308 */ /* 0x0003220000000800 */
[----:B0-----:R-:W-:Y:S01]  /*32e0*/  FADD.FTZ R23, R59, R12 ;  /* 0x0000000c3b177221 */ /* 0x001fe20000010000 */
[----:B--2---:R-:W-:-:S06]  /*32f0*/  IMAD.MOV.U32 R67, RZ, RZ, R119 ;  /* 0x000000ffff437224 */ /* 0x004fcc00078e0077 */
[----:B------:R-:W0:Y:S01]  /*3300*/  MUFU.EX2 R97, R97 ;  /* 0x0000006100617308 */ /* 0x000e220000000800 */
[C---:B---3--:R-:W-:Y:S01]  /*3310*/  FADD.FTZ R14, R8.reuse, R25 ;  /* 0x00000019080e7221 */ /* 0x048fe20000010000 */
[----:B------:R-:W-:Y:S01]  /*3320*/  F2FP.F16.F32.PACK_AB R169, R8, R95 ;  /* 0x0000005f08a9723e */ /* 0x000fe200000000ff */
[--C-:B------:R-:W-:Y:S02]  /*3330*/  IMAD.MOV.U32 R95, RZ, RZ, R119.reuse ;  /* 0x000000ffff5f7224 */ /* 0x100fe400078e0077 */
[----:B-1----:R-:W-:-:S03]  /*3340*/  IMAD.MOV.U32 R57, RZ, RZ, R119 ;  /* 0x000000ffff397224 */ /* 0x002fc600078e0077 */
[----:B------:R-:W1:Y:S01]  /*3350*/  MUFU.EX2 R9, R9 ;  /* 0x0000000900097308 */ /* 0x000e620000000800 */
[C---:B----4-:R-:W-:Y:S01]  /*3360*/  FADD.FTZ R12, R172.reuse, R23 ;  /* 0x00000017ac0c7221 */ /* 0x050fe20000010000 */
[----:B------:R-:W-:Y:S02]  /*3370*/  F2FP.F16.F32.PACK_AB R172, R172, R59 ;  /* 0x0000003bacac723e */ /* 0x000fe400000000ff */
[----:B------:R-:W-:-:S04]  /*3380*/  MOV R59, R119 ;  /* 0x00000077003b7202 */ /* 0x000fc80000000f00 */
[----:B------:R-:W2:Y:S01]  /*3390*/  MUFU.EX2 R10, R10 ;  /* 0x0000000a000a7308 */ /* 0x000ea20000000800 */
[----:B0-----:R-:W-:-:S07]  /*33a0*/  FADD.FTZ R25, R97, R14 ;  /* 0x0000000e61197221 */ /* 0x001fce0000010000 */
[----:B------:R0:W3:Y:S01]  /*33b0*/  MUFU.EX2 R174, R61 ;  /* 0x0000003d00ae7308 */ /* 0x0000e20000000800 */
[----:B-1----:R-:W-:-:S07]  /*33c0*/  FADD.FTZ R23, R9, R12 ;  /* 0x0000000c09177221 */ /* 0x002fce0000010000 */
[----:B------:R-:W1:Y:S01]  /*33d0*/  MUFU.EX2 R13, R13 ;  /* 0x0000000d000d7308 */ /* 0x000e620000000800 */
[C---:B--2---:R-:W-:Y:S01]  /*33e0*/  FADD.FTZ R8, R10.reuse, R25 ;  /* 0x000000190a087221 */ /* 0x044fe20000010000 */
[----:B------:R-:W-:Y:S01]  /*33f0*/  F2FP.F16.F32.PACK_AB R171, R10, R97 ;  /* 0x000000610aab723e */ /* 0x000fe200000000ff */
[--C-:B------:R-:W-:Y:S02]  /*3400*/  IMAD.MOV.U32 R97, RZ, RZ, R119.reuse ;  /* 0x000000ffff617224 */ /* 0x100fe400078e0077 */
[--C-:B0-----:R-:W-:Y:S02]  /*3410*/  IMAD.MOV.U32 R61, RZ, RZ, R119.reuse ;  /* 0x000000ffff3d7224 */ /* 0x101fe400078e0077 */
[----:B------:R-:W-:Y:S01]  /*3420*/  IMAD.MOV.U32 R25, RZ, RZ, R119 ;  /* 0x000000ffff197224 */ /* 0x000fe200078e0077 */
[----:B------:R0:W2:Y:S01]  /*3430*/  MUFU.EX2 R168, R65 ;  /* 0x0000004100a87308 */ /* 0x0000a20000000800 */
[C---:B---3--:R-:W-:Y:S01]  /*3440*/  FADD.FTZ R10, R174.reuse, R23 ;  /* 0x00000017ae0a7221 */ /* 0x048fe20000010000 */
[----:B------:R-:W-:-:S06]  /*3450*/  F2FP.F16.F32.PACK_AB R174, R174, R9 ;  /* 0x00000009aeae723e */ /* 0x000fcc00000000ff */
[----:B------:R-:W3:Y:S01]  /*3460*/  MUFU.EX2 R19, R19 ;  /* 0x0000001300137308 */ /* 0x000ee20000000800 */
[----:B-1----:R-:W-:Y:S01]  /*3470*/  FADD.FTZ R11, R13, R10 ;  /* 0x0000000a0d0b7221 */ /* 0x002fe20000010000 */
[----:B0-----:R-:W-:-:S06]  /*3480*/  MOV R65, R119 ;  /* 0x0000007700417202 */ /* 0x001fcc0000000f00 */
[----:B------:R-:W0:Y:S01]  /*3490*/  MUFU.EX2 R2, R2 ;  /* 0x0000000200027308 */ /* 0x000e220000000800 */
[C---:B--2---:R-:W-:Y:S01]  /*34a0*/  FADD.FTZ R10, R168.reuse, R11 ;  /* 0x0000000ba80a7221 */ /* 0x044fe20000010000 */
[----:B------:R-:W-:-:S03]  /*34b0*/  F2FP.F16.F32.PACK_AB R168, R168, R13 ;  /* 0x0000000da8a8723e */ /* 0x000fc600000000ff */
[----:B---3--:R-:W-:Y:S01]  /*34c0*/  FADD.FTZ R11, R19, R10 ;  /* 0x0000000a130b7221 */ /* 0x008fe20000010000 */
[----:B------:R-:W-:-:S03]  /*34d0*/  IMAD.MOV.U32 R10, RZ, RZ, 0x3f800000 ;  /* 0x3f800000ff0a7424 */ /* 0x000fc600078e00ff */
[C---:B0-----:R-:W-:Y:S01]  /*34e0*/  FADD.FTZ R9, R2.reuse, R11 ;  /* 0x0000000b02097221 */ /* 0x041fe20000010000 */
[----:B------:R-:W-:Y:S01]  /*34f0*/  F2FP.F16.F32.PACK_AB R170, R2, R19 ;  /* 0x0000001302aa723e */ /* 0x000fe200000000ff */
[----:B------:R-:W-:Y:S01]  /*3500*/  IMAD.MOV.U32 R2, RZ, RZ, 0x3f800000 ;  /* 0x3f800000ff027424 */ /* 0x000fe200078e00ff */
[----:B------:R-:W-:Y:S06]  /*3510*/  @!P1 BRA `(.L_x_3289) ;  /* 0x0000002000409947 */ /* 0x000fec0003800000 */
[----:B------:R-:W-:Y:S01]  /*3520*/  MOV R13, R4 ;  /* 0x00000004000d7202 */ /* 0x000fe20000000f00 */
[----:B------:R-:W-:Y:S01]  /*3530*/  IMAD.MOV.U32 R11, RZ, RZ, R3 ;  /* 0x000000ffff0b7224 */ /* 0x000fe200078e0003 */
[----:B------:R-:W-:Y:S01]  /*3540*/  CS2R R118, SRZ ;  /* 0x0000000000767805 */ /* 0x000fe2000001ff00 */
[----:B------:R-:W-:Y:S01]  /*3550*/  IMAD.MOV.U32 R2, RZ, RZ, 0x3f800000 ;  /* 0x3f800000ff027424 */ /* 0x000fe200078e00ff */
        /* <DEDUP_REMOVED lines=47> */
[----:B------:R-:W-:Y:S01]  /*3850*/  UMOV UR58, URZ ;  /* 0x0000003f003a7c82 */ /* 0x000fe20008000000 */
[----:B------:R-:W-:-:S05]  /*3860*/  UMOV UR59, URZ ;  /* 0x0000003f003b7c82 */ /* 0x000fca0008000000 */
.L_x_3300:
[----:B------:R-:W-:-:S04]  /*3870*/  UISETP.NE.AND UP0, UPT, UR59, 0x1, UPT ;  /* 0x000000013b00788c */ /* 0x000fc8000bf05270 */
[----:B------:R-:W-:-:S04]  /*3880*/  USEL UR56, URZ, 0x1, UP0 ;  /* 0x000000013f387887 */ /* 0x000fc80008000000 */
[----:B------:R-:W-:Y:S01]  /*3890*/  ULOP3.LUT UR56, UR58, UR56, URZ, 0x3c, !UPT ;  /* 0x000000383a387292 */ /* 0x000fe2000f8e3c3f */
[----:B------:R-:W-:Y:S11]  /*38a0*/  @!P0 BRA `(.L_x_3290) ;  /* 0x0000000000048947 */ /* 0x000ff60003800000 */
[----:B------:R-:W-:Y:S01]  /*38b0*/  BPT.TRAP 0x1 ;  /* 0x000000040000795c */ /* 0x000fe20000300000 */
.L_x_3290:
[----:B------:R-:W-:Y:S01]  /*38c0*/  UIADD3 UR4, UR59, 0x1, URZ ;  /* 0x000000013b047890 */ /* 0x000fe2000fffe03f */
[----:B------:R-:W-:-:S03]  /*38d0*/  MOV R0, UR56 ;  /* 0x0000003800007c02 */ /* 0x000fc60008000f00 */
[----:B------:R-:W-:Y:S01]  /*38e0*/  UISETP.NE.AND UP0, UPT, UR4, 0x2, UPT ;  /* 0x000000020400788c */ /* 0x000fe2000bf05270 */
[----:B------:R-:W-:-:S03]  /*38f0*/  SHF.L.U32 R0, R0, 0x1f, RZ ;  /* 0x0000001f00007819 */ /* 0x000fc600000006ff */
[----:B------:R-:W-:-:S04]  /*3900*/  USEL UR4, UR4, URZ, UP0 ;  /* 0x0000003f04047287 */ /* 0x000fc80008000000 */
[----:B------:R-:W-:Y:S02]  /*3910*/  ULEA UR61, UR4, UR38, 0x3 ;  /* 0x00000026043d7291 */ /* 0x000fe4000f8e183f */
[----:B------:R-:W-:-:S07]  /*3920*/  IMAD.U32 R5, RZ, RZ, UR4 ;  /* 0x00000004ff057e24 */ /* 0x000fce000f8e00ff */
[----:B------:R0:W1:Y:S01]  /*3930*/  SYNCS.PHASECHK.TRANS64.TRYWAIT P1, [UR61+0x30830], R0 ;  /* 0x03083000ff0075a7 */ /* 0x000062000802017d */
[----:B------:R-:W-:Y:S05]  /*3940*/  @!P0 BRA `(.L_x_3291) ;  /* 0x0000000000048947 */ /* 0x000fea0003800000 */
[----:B------:R-:W-:Y:S01]  /*3950*/  BPT.TRAP 0x1 ;  /* 0x000000040000795c */ /* 0x000fe20000300000 */
.L_x_3291:
[----:B-1----:R-:W-:Y:S05]  /*3960*/  @P1 BRA `(.L_x_3292) ;  /* 0x0000000000081947 */ /* 0x002fea0003800000 */
[----:B------:R-:W1:Y:S02]  /*3970*/  SYNCS.PHASECHK.TRANS64.TRYWAIT P1, [UR61+0x30830], R0 ;  /* 0x03083000ff0075a7 */ /* 0x000e64000802017d */
[----:B-1----:R-:W-:Y:S05]  /*3980*/  @!P1 BRA `(.L_x_3293) ;  /* 0x0000008800489947 */ /* 0x002fea0003800000 */
.L_x_3292:
        /* <DEDUP_REMOVED lines=13> */
[----:B------:R-:W-:Y:S01]  /*3a60*/  UIMAD UR6, UR6, 0x900, UR57 ;  /* 0x00000900060678a4 */ /* 0x000fe2000f8e0239 */
[-C--:B------:R-:W-:Y:S01]  /*3a70*/  FMUL.FTZ R24, R24, R10.reuse ;  /* 0x0000000a18187220 */ /* 0x080fe20000410000 */
[----:B------:R-:W-:Y:S01]  /*3a80*/  UMOV UR47, 0x40000040 ;  /* 0x40000040002f7882 */ /* 0x000fe20000000000 */
[----:B------:R-:W-:Y:S01]  /*3a90*/  UMOV UR51, 0x40000040 ;  /* 0x4000004000337882 */ /* 0x000fe20000000000 */
[----:B------:R-:W-:Y:S01]  /*3aa0*/  UIADD3 UR10, UR6, 0x2, URZ ;  /* 0x00000002060a7890 */ /* 0x000fe2000fffe03f */
[-C--:B------:R-:W-:Y:S01]  /*3ab0*/  FMUL.FTZ R25, R25, R10.reuse ;  /* 0x0000000a19197220 */ /* 0x080fe20000410000 */
[----:B------:R-:W-:Y:S01]  /*3ac0*/  UIADD3 UR14, UR6, 0x4, URZ ;  /* 0x00000004060e7890 */ /* 0x000fe2000fffe03f */
[----:B------:R-:W-:Y:S01]  /*3ad0*/  FMUL.FTZ R28, R28, R10 ;  /* 0x0000000a1c1c7220 */ /* 0x000fe20000410000 */
[----:B------:R-:W-:-:S02]  /*3ae0*/  UIADD3 UR18, UR6, 0x6, URZ ;  /* 0x0000000606127890 */ /* 0x000fc4000fffe03f */
[----:B------:R-:W-:Y:S01]  /*3af0*/  HGMMA.64x96x16.F32 R120, gdesc[UR4], RZ, !UPT, gsb0 ;  /* 0x01600000047879f0 */ /* 0x000fe2000c0008ff */
        /* <DEDUP_REMOVED lines=103> */
[----:B------:R-:W-:-:S05]  /*4170*/  FMUL.FTZ R119, R119, R2 ;  /* 0x0000000277777220 */ /* 0x000fca0000410000 */
        /* <DEDUP_REMOVED lines=32> */
[----:B------:R-:W-:Y:S05]  /*4380*/  @!P0 BRA `(.L_x_3294) ;  /* 0x0000000000048947 */ /* 0x000fea0003800000 */
[----:B------:R-:W-:Y:S01]  /*4390*/  BPT.TRAP 0x1 ;  /* 0x000000040000795c */ /* 0x000fe20000300000 */
.L_x_3294:
[----:B------:R-:W-:Y:S01]  /*43a0*/  ULEA UR4, UR59, UR38, 0x3 ;  /* 0x000000263b047291 */ /* 0x000fe2000f8e183f */
[----:B01----:R-:W-:-:S05]  /*43b0*/  IMAD.U32 R0, RZ, RZ, UR58 ;  /* 0x0000003aff007e24 */ /* 0x003fca000f8e00ff */
[----:B------:R-:W-:-:S04]  /*43c0*/  SHF.L.U32 R0, R0, 0x1f, RZ ;  /* 0x0000001f00007819 */ /* 0x000fc800000006ff */
[----:B------:R0:W1:Y:S01]  /*43d0*/  SYNCS.PHASECHK.TRANS64.TRYWAIT P1, [UR4+0x30850], R0 ;  /* 0x03085000ff0075a7 */ /* 0x0000620008020144 */
[----:B------:R-:W-:Y:S05]  /*43e0*/  @!P0 BRA `(.L_x_3295) ;  /* 0x0000000000048947 */ /* 0x000fea0003800000 */
[----:B------:R-:W-:Y:S01]  /*43f0*/  BPT.TRAP 0x1 ;  /* 0x000000040000795c */ /* 0x000fe20000300000 */
.L_x_3295:
[----:B-1----:R-:W-:Y:S05]  /*4400*/  @P1 BRA `(.L_x_3296) ;  /* 0x0000000000081947 */ /* 0x002fea0003800000 */
[----:B------:R-:W1:Y:S02]  /*4410*/  SYNCS.PHASECHK.TRANS64.TRYWAIT P1, [UR4+0x30850], R0 ;  /* 0x03085000ff0075a7 */ /* 0x000e640008020144 */
[----:B-1----:R-:W-:Y:S05]  /*4420*/  @!P1 BRA `(.L_x_3297) ;  /* 0x0000007c00b89947 */ /* 0x002fea0003800000 */
.L_x_3296:
[----:B------:R-:W-:Y:S01]  /*4430*/  UIADD3 UR5, UR38, 0x400, URZ ;  /* 0x0000040026057890 */ /* 0x000fe2000fffe03f */
[----:B------:R-:W-:Y:S01]  /*4440*/  WARPGROUP.ARRIVE ;  /* 0x00000000000079c5 */ /* 0x000fe20000000000 */
[----:B------:R-:W-:Y:S01]  /*4450*/  UMOV UR7, 0x40000040 ;  /* 0x4000004000077882 */ /* 0x000fe20000000000 */
[----:B------:R-:W-:Y:S01]  /*4460*/  UMOV UR11, 0x40000040 ;  /* 0x40000040000b7882 */ /* 0x000fe20000000000 */
[----:B------:R-:W-:-:S04]  /*4470*/  USHF.R.U32.HI UR5, URZ, 0x4, UR5 ;  /* 0x000000043f057899 */ /* 0x000fc80008011605 */
[----:B------:R-:W-:-:S04]  /*4480*/  ULOP3.LUT UR5, UR5, 0x3fff, URZ, 0xc0, !UPT ;  /* 0x00003fff05057892 */ /* 0x000fc8000f8ec03f */
[----:B------:R-:W-:-:S04]  /*4490*/  ULOP3.LUT UR5, UR5, 0x3000000, URZ, 0xfc, !UPT ;  /* 0x0300000005057892 */ /* 0x000fc8000f8efc3f */
[----:B------:R-:W-:-:S04]  /*44a0*/  UIMAD UR6, UR59, 0x900, UR5 ;  /* 0x000009003b0678a4 */ /* 0x000fc8000f8e0205 */
[----:B------:R-:W-:-:S05]  /*44b0*/  UIADD3 UR10, UR6, 0x80, URZ ;  /* 0x00000080060a7890 */ /* 0x000fca000fffe03f */
[----:B------:R-:W-:Y:S01]  /*44c0*/  HGMMA.64x192x16.F32 R24, R188, gdesc[UR4].tnspB, R24, gsb0 ;  /* 0x42e00004bc187df0 */ /* 0x000fe20008000818 */
[----:B------:R-:W-:Y:S02]  /*44d0*/  UMOV UR7, 0x40000040 ;  /* 0x4000004000077882 */ /* 0x000fe40000000000 */
[----:B------:R-:W-:Y:S02]  /*44e0*/  WARPGROUP.DEPBAR.LE gsb0, 0x0 ;  /* 0x00008000000079c5 */ /* 0x000fe40000010000 */
[----:B------:R-:W-:-:S15]  /*44f0*/  WARPGROUP.ARRIVE ;  /* 0x00000000000079c5 */ /* 0x000fde0000000000 */
[----:B------:R-:W-:Y:S01]  /*4500*/  HGMMA.64x192x16.F32 R24, R184, gdesc[UR8].tnspB, R24, gsb0 ;  /* 0x42e00008b8187df0 */ /* 0x000fe20008000818 */
[----:B------:R-:W-:Y:S01]  /*4510*/  UIADD3 UR10, UR6, 0x100, URZ ;  /* 0x00000100060a7890 */ /* 0x000fe2000fffe03f */
[----:B------:R-:W-:Y:S01]  /*4520*/  UMOV UR11, 0x40000040 ;  /* 0x40000040000b7882 */ /* 0x000fe20000000000 */
        /* <DEDUP_REMOVED lines=10> */
[----:B------:R-:W-:Y:S01]  /*45d0*/  UIADD3 UR6, UR6, 0x280, URZ ;  /* 0x0000028006067890 */ /* 0x000fe2000fffe03f */
[----:B------:R-:W-:Y:S02]  /*45e0*/  WARPGROUP.DEPBAR.LE gsb0, 0x0 ;  /* 0x00008000000079c5 */ /* 0x000fe40000010000 */
[----:B------:R-:W-:-:S14]  /*45f0*/  WARPGROUP.ARRIVE ;  /* 0x00000000000079c5 */ /* 0x000fdc0000000000 */
[----:B------:R-:W-:Y:S03]  /*4600*/  HGMMA.64x192x16.F32 R24, R172, gdesc[UR8].tnspB, R24, gsb0 ;  /* 0x42e00008ac187df0 */ /* 0x000fe60008000818 */
[----:B------:R-:W-:Y:S02]  /*4610*/  WARPGROUP.DEPBAR.LE gsb0, 0x0 ;  /* 0x00008000000079c5 */ /* 0x000fe40000010000 */
[----:B------:R-:W-:-:S15]  /*4620*/  WARPGROUP.ARRIVE ;  /* 0x00000000000079c5 */ /* 0x000fde0000000000 */
[----:B------:R-:W-:Y:S03]  /*4630*/  HGMMA.64x192x16.F32 R24, R168, gdesc[UR4].tnspB, R24, gsb0 ;  /* 0x42e00004a8187df0 */ /* 0x000fe60008000818 */
[----:B------:R-:W-:Y:S02]  /*4640*/  WARPGROUP.DEPBAR.LE gsb0, 0x0 ;  /* 0x00008000000079c5 */ /* 0x000fe40000010000 */
[----:B------:R-:W-:Y:S05]  /*4650*/  @!P0 BRA `(.L_x_3298) ;  /* 0x0000000000048947 */ /* 0x000fea0003800000 */
[----:B------:R-:W-:Y:S01]  /*4660*/  BPT.TRAP 0x1 ;  /* 0x000000040000795c */ /* 0x000fe20000300000 */
.L_x_3298:
[----:B01----:R-:W-:Y:S01]  /*4670*/  FMNMX.FTZ R0, R120, R11, !PT ;  /* 0x0000000b78007209 */ /* 0x003fe20007810000 */
[----:B------:R-:W0:Y:S01]  /*4680*/  S2UR UR5, SR_CgaCtaId ;  /* 0x00000000000579c3 */ /* 0x000e220000008800 */
[----:B------:R-:W-:Y:S01]  /*4690*/  FMNMX.FTZ R2, R122, R13, !PT ;  /* 0x0000000d7a027209 */ /* 0x000fe20007810000 */
[----:B------:R-:W-:Y:S01]  /*46a0*/  UIADD3 UR61, UR61, 0x30840, URZ ;  /* 0x000308403d3d7890 */ /* 0x000fe2000fffe03f */
        /* <DEDUP_REMOVED lines=10> */
[----:B------:R-:W-:Y:S01]  /*4750*/  FMNMX.FTZ R0, R132, R3, !PT ;  /* 0x0000000384007209 */ /* 0x000fe20007810000 */
[----:B0-----:R-:W-:Y:S01]  /*4760*/  UPRMT UR61, UR5, 0x654, UR61 ;  /* 0x00000654053d7896 */ /* 0x001fe2000800003d */
[----:B------:R-:W-:Y:S02]  /*4770*/  FMNMX.FTZ R2, R134, R15, !PT ;  /* 0x0000000f86027209 */ /* 0x000fe40007810000 */
[----:B------:R-:W-:Y:S02]  /*4780*/  FMNMX.FTZ R3, R133, R0, !PT ;  /* 0x0000000085037209 */ /* 0x000fe40007810000 */
[----:B------:R-:W-:Y:S02]  /*4790*/  FMNMX.FTZ R15, R135, R2, !PT ;  /* 0x00000002870f7209 */ /* 0x000fe40007810000 */
[----:B------:R-:W-:Y:S02]  /*47a0*/  FMNMX.FTZ R0, R136, R3, !PT ;  /* 0x0000000388007209 */ /* 0x000fe40007810000 */
[----:B------:R-:W-:Y:S01]  /*47b0*/  FMNMX.FTZ R2, R138, R15, !PT ;  /* 0x0000000f8a027209 */ /* 0x000fe20007810000 */
[----:B------:R-:W-:Y:S01]  /*47c0*/  SYNCS.ARRIVE.TRANS64.RED.A1T0 RZ, [UR61], RZ ;  /* 0x000000ffffff79a7 */ /* 0x000fe2000810043d */
        /* <DEDUP_REMOVED lines=29> */
[----:B------:R-:W-:Y:S01]  /*49a0*/  FMNMX.FTZ R2, R167, R2, !PT ;  /* 0x00000002a7027209 */ /* 0x000fe20007810000 */
[----:B------:R-:W0:Y:S02]  /*49b0*/  LDC R0, c[0x0][0x988] ;  /* 0x00026200ff007b82 */ /* 0x000e240000000800 */
[----:B------:R-:W1:Y:S04]  /*49c0*/  SHFL.BFLY PT, R3, R10, 0x2, 0x1f ;  /* 0x0c401f000a037f89 */ /* 0x000e6800000e0000 */
[----:B------:R-:W2:Y:S01]  /*49d0*/  SHFL.BFLY PT, R15, R2, 0x2, 0x1f ;  /* 0x0c401f00020f7f89 */ /* 0x000ea200000e0000 */
[----:B-1----:R-:W-:-:S02]  /*49e0*/  FMNMX.FTZ R12, R10, R3, !PT ;  /* 0x000000030a0c7209 */ /* 0x002fc40007810000 */
[----:B--2---:R-:W-:-:S03]  /*49f0*/  FMNMX.FTZ R15, R2, R15, !PT ;  /* 0x0000000f020f7209 */ /* 0x004fc60007810000 */
[----:B------:R-:W1:Y:S04]  /*4a00*/  SHFL.BFLY PT, R3, R12, 0x1, 0x1f ;  /* 0x0c201f000c037f89 */ /* 0x000e6800000e0000 */
[----:B------:R-:W2:Y:S01]  /*4a10*/  SHFL.BFLY PT, R4, R15, 0x1, 0x1f ;  /* 0x0c201f000f047f89 */ /* 0x000ea200000e0000 */
[----:B-1----:R-:W-:Y:S02]  /*4a20*/  FMNMX.FTZ R3, R12, R3, !PT ;  /* 0x000000030c037209 */ /* 0x002fe40007810000 */
[----:B--2---:R-:W-:-:S03]  /*4a30*/  FMNMX.FTZ R4, R15, R4, !PT ;  /* 0x000000040f047209 */ /* 0x004fc60007810000 */
[C---:B------:R-:W-:Y:S01]  /*4a40*/  FADD.FTZ R11, -R3.reuse, R11 ;  /* 0x0000000b030b7221 */ /* 0x040fe20000010100 */
[----:B0-----:R-:W-:-:S03]  /*4a50*/  FMUL.FTZ R169, R3, R0 ;  /* 0x0000000003a97220 */ /* 0x001fc60000410000 */
[-C--:B------:R-:W-:Y:S01]  /*4a60*/  FMUL.FTZ R14, R11, R0.reuse ;  /* 0x000000000b0e7220 */ /* 0x080fe20000410000 */
[C---:B------:R-:W-:Y:S01]  /*4a70*/  FADD.FTZ R11, -R4.reuse, R13 ;  /* 0x0000000d040b7221 */ /* 0x040fe20000010100 */
[-CC-:B------:R-:W-:Y:S01]  /*4a80*/  FFMA.FTZ R21, R141, R0.reuse, -R169.reuse ;  /* 0x000000008d157223 */ /* 0x180fe200000108a9 */
[-C--:B------:R-:W-:Y:S01]  /*4a90*/  FMUL.FTZ R141, R4, R0.reuse ;  /* 0x00000000048d7220 */ /* 0x080fe20000410000 */
[-CC-:B------:R-:W-:Y:S01]  /*4aa0*/  FFMA.FTZ R188, R121, R0.reuse, -R169.reuse ;  /* 0x0000000079bc7223 */ /* 0x180fe200000108a9 */
[-C--:B------:R-:W-:Y:S01]  /*4ab0*/  FMUL.FTZ R2, R11, R0.reuse ;  /* 0x000000000b027220 */ /* 0x080fe20000410000 */
[-C--:B------:R-:W-:Y:S01]  /*4ac0*/  FFMA.FTZ R11, R120, R0.reuse, -R169 ;  /* 0x00000000780b7223 */ /* 0x080fe200000108a9 */
[-CC-:B------:R-:W-:Y:S01]  /*4ad0*/  FFMA.FTZ R189, R122, R0.reuse, -R141.reuse ;  /* 0x000000007abd7223 */ /* 0x180fe2000001088d */
[-C--:B------:R-:W-:Y:S01]  /*4ae0*/  FFMA.FTZ R12, R123, R0.reuse, -R141 ;  /* 0x000000007b0c7223 */ /* 0x080fe2000001088d */
[----:B------:R0:W-:Y:S01]  /*4af0*/  MUFU.EX2 R10, R14 ;  /* 0x0000000e000a7308 */ /* 0x0001e20000000800 */
[-C--:B------:R-:W-:Y:S01]  /*4b00*/  FFMA.FTZ R190, R124, R0.reuse, -R169 ;  /* 0x000000007cbe7223 */ /* 0x080fe200000108a9 */
[-C--:B------:R-:W-:Y:S01]  /*4b10*/  FFMA.FTZ R191, R126, R0.reuse, -R141 ;  /* 0x000000007ebf7223 */ /* 0x080fe2000001088d */
[-CC-:B------:R-:W-:Y:S01]  /*4b20*/  FFMA.FTZ R13, R125, R0.reuse, -R169.reuse ;  /* 0x000000007d0d7223 */ /* 0x180fe200000108a9 */
[-C--:B------:R-:W-:Y:S01]  /*4b30*/  FFMA.FTZ R184, R128, R0.reuse, -R169 ;  /* 0x0000000080b87223 */ /* 0x080fe200000108a9 */
[-C--:B------:R-:W-:Y:S01]  /*4b40*/  FFMA.FTZ R185, R130, R0.reuse, -R141 ;  /* 0x0000000082b97223 */ /* 0x080fe2000001088d */
[-C--:B------:R-:W-:Y:S01]  /*4b50*/  FFMA.FTZ R15, R129, R0.reuse, -R169 ;  /* 0x00000000810f7223 */ /* 0x080fe200000108a9 */
[-CC-:B------:R-:W-:Y:S01]  /*4b60*/  FFMA.FTZ R18, R131, R0.reuse, -R141.reuse ;  /* 0x0000000083127223 */ /* 0x180fe2000001088d */
[----:B------:R-:W1:Y:S01]  /*4b70*/  MUFU.EX2 R11, R11 ;  /* 0x0000000b000b7308 */ /* 0x000e620000000800 */
[-C--:B0-----:R-:W-:Y:S01]  /*4b80*/  FFMA.FTZ R14, R127, R0.reuse, -R141 ;  /* 0x000000007f0e7223 */ /* 0x081fe2000001088d */
[-C--:B------:R-:W-:Y:S01]  /*4b90*/  FFMA.FTZ R186, R132, R0.reuse, -R169 ;  /* 0x0000000084ba7223 */ /* 0x080fe200000108a9 */
[-C--:B------:R-:W-:Y:S01]  /*4ba0*/  FFMA.FTZ R187, R134, R0.reuse, -R141 ;  /* 0x0000000086bb7223 */ /* 0x080fe2000001088d */
[-C--:B------:R-:W-:Y:S01]  /*4bb0*/  FFMA.FTZ R17, R133, R0.reuse, -R169 ;  /* 0x0000000085117223 */ /* 0x080fe200000108a9 */
[-C--:B------:R-:W-:Y:S01]  /*4bc0*/  FFMA.FTZ R20, R135, R0.reuse, -R141 ;  /* 0x0000000087147223 */ /* 0x080fe2000001088d */
[-C--:B------:R-:W-:Y:S01]  /*4bd0*/  FFMA.FTZ R180, R136, R0.reuse, -R169 ;  /* 0x0000000088b47223 */ /* 0x080fe200000108a9 */
[-C--:B------:R-:W-:Y:S01]  /*4be0*/  FFMA.FTZ R181, R138, R0.reuse, -R141 ;  /* 0x000000008ab57223 */ /* 0x080fe2000001088d */
[----:B------:R-:W-:Y:S01]  /*4bf0*/  MUFU.EX2 R2, R2 ;  /* 0x0000000200027308 */ /* 0x000fe20000000800 */
[-C--:B------:R-:W-:Y:S01]  /*4c00*/  FFMA.FTZ R19, R137, R0.reuse, -R169 ;  /* 0x0000000089137223 */ /* 0x080fe200000108a9 */
[-C--:B------:R-:W-:Y:S01]  /*4c10*/  FFMA.FTZ R22, R139, R0.reuse, -R141 ;  /* 0x000000008b167223 */ /* 0x080fe2000001088d */
[-C--:B------:R-:W-:Y:S01]  /*4c20*/  FFMA.FTZ R182, R140, R0.reuse, -R169 ;  /* 0x000000008cb67223 */ /* 0x080fe200000108a9 */
[-CC-:B------:R-:W-:Y:S01]  /*4c30*/  FFMA.FTZ R183, R142, R0.reuse, -R141.reuse ;  /* 0x000000008eb77223 */ /* 0x180fe2000001088d */
[-C--:B------:R-:W-:Y:S01]  /*4c40*/  FFMA.FTZ R120, R143, R0.reuse, -R141 ;  /* 0x000000008f787223 */ /* 0x080fe2000001088d */
[-C--:B------:R-:W-:Y:S01]  /*4c50*/  FFMA.FTZ R176, R144, R0.reuse, -R169 ;  /* 0x0000000090b07223 */ /* 0x080fe200000108a9 */
[-C--:B------:R-:W-:Y:S01]  /*4c60*/  FFMA.FTZ R177, R146, R0.reuse, -R141 ;  /* 0x0000000092b17223 */ /* 0x080fe2000001088d */
[----:B------:R-:W0:Y:S01]  /*4c70*/  MUFU.EX2 R189, R189 ;  /* 0x000000bd00bd7308 */ /* 0x000e220000000800 */
[----:B-1----:R-:W-:Y:S01]  /*4c80*/  FFMA.FTZ R9, R10, R9, R11 ;  /* 0x000000090a097223 */ /* 0x002fe2000001000b */
[-C--:B------:R-:W-:Y:S01]  /*4c90*/  FFMA.FTZ R23, R145, R0.reuse, -R169 ;  /* 0x0000000091177223 */ /* 0x080fe200000108a9 */
[-C--:B------:R-:W-:Y:S01]  /*4ca0*/  FFMA.FTZ R122, R147, R0.reuse, -R141 ;  /* 0x00000000937a7223 */ /* 0x080fe2000001088d */
[-C--:B------:R-:W-:Y:S01]  /*4cb0*/  FFMA.FTZ R178, R148, R0.reuse, -R169 ;  /* 0x0000000094b27223 */ /* 0x080fe200000108a9 */
[-C--:B------:R-:W-:Y:S01]  /*4cc0*/  FFMA.FTZ R179, R150, R0.reuse, -R141 ;  /* 0x0000000096b37223 */ /* 0x080fe2000001088d */
[-C--:B------:R-:W-:Y:S01]  /*4cd0*/  FFMA.FTZ R121, R149, R0.reuse, -R169 ;  /* 0x0000000095797223 */ /* 0x080fe200000108a9 */
[-C--:B------:R-:W-:Y:S01]  /*4ce0*/  FFMA.FTZ R124, R151, R0.reuse, -R141 ;  /* 0x00000000977c7223 */ /* 0x080fe2000001088d */
[----:B------:R-:W1:Y:S01]  /*4cf0*/  MUFU.EX2 R188, R188 ;  /* 0x000000bc00bc7308 */ /* 0x000e620000000800 */
[-C--:B------:R-:W-:Y:S01]  /*4d00*/  FFMA.FTZ R172, R152, R0.reuse, -R169 ;  /* 0x0000000098ac7223 */ /* 0x080fe200000108a9 */
[-C--:B------:R-:W-:Y:S01]  /*4d10*/  FFMA.FTZ R154, R154, R0.reuse, -R141 ;  /* 0x000000009a9a7223 */ /* 0x080fe2000001088d */
[-C--:B------:R-:W-:Y:S01]  /*4d20*/  FFMA.FTZ R125, R153, R0.reuse, -R169 ;  /* 0x00000000997d7223 */ /* 0x080fe200000108a9 */
[-C--:B------:R-:W-:Y:S01]  /*4d30*/  FFMA.FTZ R155, R155, R0.reuse, -R141 ;  /* 0x000000009b9b7223 */ /* 0x080fe2000001088d */
[-C--:B------:R-:W-:Y:S01]  /*4d40*/  FFMA.FTZ R174, R156, R0.reuse, -R169 ;  /* 0x000000009cae7223 */ /* 0x080fe200000108a9 */
[-C--:B------:R-:W-:Y:S01]  /*4d50*/  FFMA.FTZ R158, R158, R0.reuse, -R141 ;  /* 0x000000009e9e7223 */ /* 0x080fe2000001088d */
[----:B------:R-:W-:Y:S01]  /*4d60*/  FFMA.FTZ R129, R157, R0, -R169 ;  /* 0x000000009d817223 */ /* 0x000fe200000108a9 */
[----:B------:R-:W2:Y:S01]  /*4d70*/  MUFU.EX2 R12, R12 ;  /* 0x0000000c000c7308 */ /* 0x000ea20000000800 */
[----:B0-----:R-:W-:Y:S01]  /*4d80*/  FFMA.FTZ R123, R2, R8, R189 ;  /* 0x00000008027b7223 */ /* 0x001fe200000100bd */
[-C--:B------:R-:W-:Y:S01]  /*4d90*/  FFMA.FTZ R159, R159, R0.reuse, -R141 ;  /* 0x000000009f9f7223 */ /* 0x080fe2000001088d */
[-C--:B------:R-:W-:Y:S01]  /*4da0*/  FFMA.FTZ R168, R160, R0.reuse, -R169 ;  /* 0x00000000a0a87223 */ /* 0x080fe200000108a9 */
[-C--:B------:R-:W-:Y:S01]  /*4db0*/  FFMA.FTZ R162, R162, R0.reuse, -R141 ;  /* 0x00000000a2a27223 */ /* 0x080fe2000001088d */
[-C--:B------:R-:W-:Y:S01]  /*4dc0*/  FFMA.FTZ R133, R161, R0.reuse, -R169 ;  /* 0x00000000a1857223 */ /* 0x080fe200000108a9 */
[-C--:B------:R-:W-:Y:S01]  /*4dd0*/  FFMA.FTZ R163, R163, R0.reuse, -R141 ;  /* 0x00000000a3a37223 */ /* 0x080fe2000001088d */
[-C--:B------:R-:W-:Y:S01]  /*4de0*/  FFMA.FTZ R170, R164, R0.reuse, -R169 ;  /* 0x00000000a4aa7223 */ /* 0x080fe200000108a9 */
[----:B------:R-:W0:Y:S01]  /*4df0*/  MUFU.EX2 R190, R190 ;  /* 0x000000be00be7308 */ /* 0x000e220000000800 */
[----:B-1----:R-:W-:Y:S01]  /*4e00*/  FADD.FTZ R9, R188, R9 ;  /* 0x00000009bc097221 */ /* 0x002fe20000010000 */
[-C--:B------:R-:W-:Y:S01]  /*4e10*/  FFMA.FTZ R166, R166, R0.reuse, -R141 ;  /* 0x00000000a6a67223 */ /* 0x080fe2000001088d */
[-C--:B------:R-:W-:Y:S01]  /*4e20*/  FFMA.FTZ R137, R165, R0.reuse, -R169 ;  /* 0x00000000a5897223 */ /* 0x080fe200000108a9 */
[----:B------:R-:W-:-:S04]  /*4e30*/  FFMA.FTZ R141, R167, R0, -R141 ;  /* 0x00000000a78d7223 */ /* 0x000fc8000001088d */
        /* <DEDUP_REMOVED lines=90> */
.L_x_3299:
[----:B------:R-:W0:Y:S01]  /*53e0*/  S2UR UR5, SR_CgaCtaId ;  /* 0x00000000000579c3 */ /* 0x000e220000008800 */
[----:B------:R-:W-:Y:S01]  /*53f0*/  UISETP.GT.AND UP0, UPT, UR60, UR39, UPT ;  /* 0x000000273c00728c */ /* 0x000fe2000bf04270 */
[----:B------:R-:W-:Y:S01]  /*5400*/  R2UR UR59, R5 ;  /* 0x00000000053b72ca */ /* 0x000fe200000e0000 */
[----:B------:R-:W-:Y:S01]  /*5410*/  UIADD3 UR4, UR4, 0x30860, URZ ;  /* 0x0003086004047890 */ /* 0x000fe2000fffe03f */
[----:B------:R-:W-:Y:S01]  /*5420*/  F2FP.F16.F32.PACK_AB R188, R188, R11 ;  /* 0x0000000bbcbc723e */ /* 0x000fe200000000ff */
[----:B------:R-:W-:Y:S01]  /*5430*/  UIADD3 UR60, UR60, -0x1, URZ ;  /* 0xffffffff3c3c7890 */ /* 0x000fe2000fffe03f */
[----:B------:R-:W-:Y:S01]  /*5440*/  F2FP.F16.F32.PACK_AB R190, R13, R190 ;  /* 0x000000be0dbe723e */ /* 0x000fe200000000ff */
[----:B------:R-:W-:Y:S01]  /*5450*/  UMOV UR58, UR56 ;  /* 0x00000038003a7c82 */ /* 0x000fe20008000000 */
[----:B------:R-:W-:Y:S01]  /*5460*/  PLOP3.LUT P1, PT, PT, PT, UP0, 0x80, 0x0 ;  /* 0x000000000000781c */ /* 0x000fe20003f2f008 */
        /* <DEDUP_REMOVED lines=25> */
[----:B------:R-:W-:Y:S01]  /*5600*/  MOV R13, R4 ;  /* 0x00000004000d7202 */ /* 0x000fe20000000f00 */
[----:B------:R-:W-:Y:S06]  /*5610*/  @P1 BRA `(.L_x_3300) ;  /* 0xffffffe000941947 */ /* 0x000fec000383ffff */
.L_x_3289:
        /* <DEDUP_REMOVED lines=99> */
.L_x_3301:
[----:B------:R-:W-:Y:S01]  /*5c50*/  R2UR UR5, R5 ;  /* 0x00000000050572ca */ /* 0x000fe200000e0000 */
[----:B------:R-:W-:-:S05]  /*5c60*/  IMAD.U32 R2, RZ, RZ, UR56 ;  /* 0x00000038ff027e24 */ /* 0x000fca000f8e00ff */
[----:B------:R-:W-:-:S07]  /*5c70*/  SHF.L.U32 R2, R2, 0x1f, RZ ;  /* 0x0000001f02027819 */ /* 0x000fce00000006ff */
[----:B------:R-:W-:-:S09]  /*5c80*/  ULEA UR5, UR5, UR38, 0x3 ;  /* 0x0000002605057291 */ /* 0x000fd2000f8e183f */
[----:B------:R0:W1:Y:S01]  /*5c90*/  SYNCS.PHASECHK.TRANS64.TRYWAIT P1, [UR5+0x30850], R2 ;  /* 0x03085002ff0075a7 */ /* 0x0000620008020145 */
[----:B------:R-:W-:Y:S05]  /*5ca0*/  @!P0 BRA `(.L_x_3302) ;  /* 0x0000000000048947 */ /* 0x000fea0003800000 */
[----:B------:R-:W-:Y:S01]  /*5cb0*/  BPT.TRAP 0x1 ;  /* 0x000000040000795c */ /* 0x000fe20000300000 */
.L_x_3302:
[----:B-1----:R-:W-:Y:S05]  /*5cc0*/  @P1 BRA `(.L_x_3303) ;  /* 0x0000000000081947 */ /* 0x002fea0003800000 */
[----:B------:R-:W1:Y:S02]  /*5cd0*/  SYNCS.PHASECHK.TRANS64.TRYWAIT P1, [UR5+0x30850], R2 ;  /* 0x03085002ff0075a7 */ /* 0x000e640008020145 */
[----:B-1----:R-:W-:Y:S05]  /*5ce0*/  @!P1 BRA `(.L_x_3304) ;  /* 0x0000006400a09947 */ /* 0x002fea0003800000 */
.L_x_3303:
[----:B------:R-:W-:Y:S01]  /*5cf0*/  UIADD3 UR38, UR38, 0x400, URZ ;  /* 0x0000040026267890 */ /* 0x000fe2000fffe03f */
[----:B------:R-:W-:Y:S01]  /*5d00*/  R2UR UR6, R5 ;  /* 0x00000000050672ca */ /* 0x000fe200000e0000 */
[----:B------:R-:W-:Y:S01]  /*5d10*/  WARPGROUP.ARRIVE ;  /* 0x00000000000079c5 */ /* 0x000fe20000000000 */
[----:B------:R-:W-:Y:S01]  /*5d20*/  UMOV UR7, 0x40000040 ;  /* 0x4000004000077882 */ /* 0x000fe20000000000 */
[----:B------:R-:W-:Y:S01]  /*5d30*/  USHF.R.U32.HI UR38, URZ, 0x4, UR38 ;  /* 0x000000043f267899 */ /* 0x000fe20008011626 */
[----:B01----:R-:W0:Y:S03]  /*5d40*/  SHFL.BFLY PT, R2, R9, 0x2, 0x1f ;  /* 0x0c401f0009027f89 */ /* 0x003e2600000e0000 */
[----:B------:R-:W-:Y:S01]  /*5d50*/  ULOP3.LUT UR38, UR38, 0x3fff, URZ, 0xc0, !UPT ;  /* 0x00003fff26267892 */ /* 0x000fe2000f8ec03f */
[----:B------:R-:W1:Y:S03]  /*5d60*/  SHFL.BFLY PT, R5, R8, 0x2, 0x1f ;  /* 0x0c401f0008057f89 */ /* 0x000e6600000e0000 */
[----:B------:R-:W-:-:S04]  /*5d70*/  ULOP3.LUT UR4, UR38, 0x3000000, URZ, 0xfc, !UPT ;  /* 0x0300000026047892 */ /* 0x000fc8000f8efc3f */
[----:B------:R-:W-:-:S07]  /*5d80*/  UIMAD UR4, UR6, 0x900, UR4 ;  /* 0x00000900060478a4 */ /* 0x000fce000f8e0204 */
[----:B------:R-:W-:Y:S02]  /*5d90*/  UMOV UR6, UR4 ;  /* 0x0000000400067c82 */ /* 0x000fe40008000000 */
[----:B------:R-:W-:Y:S01]  /*5da0*/  HGMMA.64x192x16.F32 R24, R188, gdesc[UR4].tnspB, R24, gsb0 ;  /* 0x42e00004bc187df0 */ /* 0x000fe20008000818 */
[----:B------:R-:W-:Y:S01]  /*5db0*/  UIADD3 UR6, UR4, 0x80, URZ ;  /* 0x0000008004067890 */ /* 0x000fe2000fffe03f */
[----:B------:R-:W-:Y:S01]  /*5dc0*/  UMOV UR7, 0x40000040 ;  /* 0x4000004000077882 */ /* 0x000fe20000000000 */
[----:B0-----:R-:W-:Y:S01]  /*5dd0*/  FADD.FTZ R2, R2, R9 ;  /* 0x0000000902027221 */ /* 0x001fe20000010000 */
[----:B-1----:R-:W-:Y:S01]  /*5de0*/  FADD.FTZ R6, R5, R8 ;  /* 0x0000000805067221 */ /* 0x002fe20000010000 */
[----:B------:R-:W-:-:S03]  /*5df0*/  IMAD.MOV.U32 R8, RZ, RZ, RZ ;  /* 0x000000ffff087224 */ /* 0x000fc600078e00ff */
[----:B------:R-:W0:Y:S04]  /*5e00*/  SHFL.BFLY PT, R5, R2, 0x1, 0x1f ;  /* 0x0c201f0002057f89 */ /* 0x000e2800000e0000 */
[----:B------:R-:W1:Y:S01]  /*5e10*/  SHFL.BFLY PT, R7, R6, 0x1, 0x1f ;  /* 0x0c201f0006077f89 */ /* 0x000e6200000e0000 */
[----:B0-----:R-:W-:Y:S01]  /*5e20*/  FADD.FTZ R12, R2, R5 ;  /* 0x00000005020c7221 */ /* 0x001fe20000010000 */
[----:B------:R-:W-:Y:S01]  /*5e30*/  IMAD.MOV.U32 R5, RZ, RZ, -0x800000 ;  /* 0xff800000ff057424 */ /* 0x000fe200078e00ff */
[----:B------:R-:W-:Y:S01]  /*5e40*/  MOV R2, 0xff800000 ;  /* 0xff80000000027802 */ /* 0x000fe20000000f00 */
[----:B-1----:R-:W-:Y:S02]  /*5e50*/  FADD.FTZ R13, R6, R7 ;  /* 0x00000007060d7221 */ /* 0x002fe40000010000 */
[----:B------:R-:W-:-:S02]  /*5e60*/  FSETP.NE.FTZ.AND P1, PT, R12, RZ, PT ;  /* 0x000000ff0c00720b */ /* 0x000fc40003f35000 */
[----:B------:R-:W-:Y:S02]  /*5e70*/  MOV R7, RZ ;  /* 0x000000ff00077202 */ /* 0x000fe40000000f00 */
        /* <DEDUP_REMOVED lines=29> */
[----:B------:R-:W-:Y:S01]  /*6050*/  HGMMA.64x192x16.F32 R24, R172, gdesc[UR4].tnspB, R24, gsb0 ;  /* 0x42e00004ac187df0 */ /* 0x000fe20008000818 */
[----:B------:R-:W-:Y:S01]  /*6060*/  UMOV UR6, UR4 ;  /* 0x0000000400067c82 */ /* 0x000fe20008000000 */
[----:B------:R-:W-:Y:S01]  /*6070*/  UMOV UR7, 0x40000040 ;  /* 0x4000004000077882 */ /* 0x000fe20000000000 */
[----:B------:R-:W-:Y:S02]  /*6080*/  WARPGROUP.DEPBAR.LE gsb0, 0x0 ;  /* 0x00008000000079c5 */ /* 0x000fe40000010000 */
[----:B------:R-:W-:-:S15]  /*6090*/  WARPGROUP.ARRIVE ;  /* 0x00000000000079c5 */ /* 0x000fde0000000000 */
[----:B------:R-:W-:Y:S03]  /*60a0*/  HGMMA.64x192x16.F32 R24, R168, gdesc[UR4].tnspB, R24, gsb0 ;  /* 0x42e00004a8187df0 */ /* 0x000fe60008000818 */
[----:B------:R-:W-:Y:S02]  /*60b0*/  WARPGROUP.DEPBAR.LE gsb0, 0x0 ;  /* 0x00008000000079c5 */ /* 0x000fe40000010000 */
[----:B0-23--:R-:W-:Y:S05]  /*60c0*/  @!P0 BRA `(.L_x_3305) ;  /* 0x0000000000048947 */ /* 0x00dfea0003800000 */
[----:B------:R-:W-:Y:S01]  /*60d0*/  BPT.TRAP 0x1 ;  /* 0x000000040000795c */ /* 0x000fe20000300000 */
.L_x_3305:
        /* <DEDUP_REMOVED lines=101> */
.L_x_3281:
[----:B------:R-:W-:Y:S05]  /*6730*/  @P0 BRA `(.L_x_3306) ;  /* 0x0000001800d00947 */ /* 0x000fea0003800000 */
[----:B------:R-:W0:Y:S01]  /*6740*/  S2R R0, SR_TID.X ;  /* 0x0000000000007919 */ /* 0x000e220000002100 */
[----:B------:R-:W1:Y:S01]  /*6750*/  LDC R14, c[0x0][0xbe8] ;  /* 0x0002fa00ff0e7b82 */ /* 0x000e620000000800 */
[----:B------:R-:W-:Y:S01]  /*6760*/  R2UR UR13, R16 ;  /* 0x00000000100d72ca */ /* 0x000fe200000e0000 */
[----:B------:R-:W-:Y:S01]  /*6770*/  ULDC.64 UR8, c[0x0][0xbd0] ;  /* 0x0002f40000087ab9 */ /* 0x000fe20000000a00 */
[----:B------:R-:W2:Y:S01]  /*6780*/  S2R R15, SR_CTAID.X ;  /* 0x00000000000f7919 */ /* 0x000ea20000002500 */
[----:B------:R-:W-:Y:S04]  /*6790*/  BSSY B0, `(.L_x_3307) ;  /* 0x000011a000007945 */ /* 0x000fe80003800000 */
[----:B------:R-:W3:Y:S06]  /*67a0*/  S2UR UR12, SR_CTAID.Z ;  /* 0x00000000000c79c3 */ /* 0x000eec0000002700 */
[----:B------:R-:W-:-:S02]  /*67b0*/  USHF.R.S32.HI UR7, URZ, 0x1f, UR13 ;  /* 0x0000001f3f077899 */ /* 0x000fc4000801140d */
[----:B------:R-:W4:Y:S01]  /*67c0*/  LDC.64 R12, c[0x0][0xbd8] ;  /* 0x0002f600ff0c7b82 */ /* 0x000f220000000a00 */
        /* <DEDUP_REMOVED lines=9> */
[----:B---3--:R-:W-:Y:S02]  /*6860*/  USHF.R.S32.HI UR10, URZ, 0x1f, UR12 ;  /* 0x0000001f3f0a7899 */ /* 0x008fe4000801140c */
[----:B------:R-:W1:Y:S02]  /*6870*/  LDC R21, c[0x0][0xc50] ;  /* 0x00031400ff157b82 */ /* 0x000e640000000800 */
[----:B------:R-:W-:-:S04]  /*6880*/  SHF.R.S32.HI R6, RZ, 0x1f, R7 ;  /* 0x0000001fff067819 */ /* 0x000fc80000011407 */
[CC--:B------:R-:W-:Y:S02]  /*6890*/  LEA.HI R0, R6.reuse, R7.reuse, RZ, 0x7 ;  /* 0x0000000706007211 */ /* 0x0c0fe400078f38ff */
[----:B------:R-:W0:Y:S01]  /*68a0*/  @P0 LDC R10, c[0x0][0xbec] ;  /* 0x0002fb00ff0a0b82 */ /* 0x000e220000000800 */
[----:B------:R-:W-:Y:S02]  /*68b0*/  LEA.HI R6, R6, R7, RZ, 0x2 ;  /* 0x0000000706067211 */ /* 0x000fe400078f10ff */
[----:B------:R-:W-:Y:S02]  /*68c0*/  LOP3.LUT R4, R0, 0xffffff80, RZ, 0xc0, !PT ;  /* 0xffffff8000047812 */ /* 0x000fe400078ec0ff */
[----:B------:R-:W-:Y:S02]  /*68d0*/  SHF.R.S32.HI R9, RZ, 0x7, R0 ;  /* 0x00000007ff097819 */ /* 0x000fe40000011400 */
[----:B------:R-:W-:Y:S01]  /*68e0*/  LOP3.LUT R6, R6, 0xfffffffc, RZ, 0xc0, !PT ;  /* 0xfffffffc06067812 */ /* 0x000fe200078ec0ff */
[C---:B------:R-:W-:Y:S01]  /*68f0*/  IMAD.IADD R20, R7.reuse, 0x1, -R4 ;  /* 0x0000000107147824 */ /* 0x040fe200078e0a04 */
[----:B------:R-:W-:Y:S01]  /*6900*/  LEA.HI R0, R0, R9, RZ, 0x1 ;  /* 0x0000000900007211 */ /* 0x000fe200078f08ff */
[----:B------:R-:W3:Y:S01]  /*6910*/  LDC.64 R18, c[0x0][0xb40] ;  /* 0x0002d000ff127b82 */ /* 0x000ee20000000a00 */
[----:B------:R-:W-:-:S02]  /*6920*/  IADD3 R6, R7, -R6, RZ ;  /* 0x8000000607067210 */ /* 0x000fc40007ffe0ff */
[----:B------:R-:W-:Y:S02]  /*6930*/  SHF.R.S32.HI R11, RZ, 0x1f, R20 ;  /* 0x0000001fff0b7819 */ /* 0x000fe40000011414 */
[----:B------:R-:W-:Y:S02]  /*6940*/  LOP3.LUT R0, R0, 0x3fffffe, RZ, 0xc0, !PT ;  /* 0x03fffffe00007812 */ /* 0x000fe400078ec0ff */
[----:B------:R-:W-:Y:S01]  /*6950*/  LEA.HI R22, R11, R20, RZ, 0x2 ;  /* 0x000000140b167211 */ /* 0x000fe200078f10ff */
[----:B------:R-:W5:Y:S01]  /*6960*/  @P0 LDC R120, c[0x0][0xbec] ;  /* 0x0002fb00ff780b82 */ /* 0x000f620000000800 */
[----:B------:R-:W-:Y:S01]  /*6970*/  LEA.HI R7, R6, R6, RZ, 0x1 ;  /* 0x0000000606077211 */ /* 0x000fe200078f08ff */
[----:B------:R-:W-:Y:S01]  /*6980*/  IMAD.IADD R0, R9, 0x1, -R0 ;  /* 0x0000000109007824 */ /* 0x000fe200078e0a00 */
[--C-:B------:R-:W-:Y:S02]  /*6990*/  SHF.R.S32.HI R3, RZ, 0x2, R22.reuse ;  /* 0x00000002ff037819 */ /* 0x100fe40000011416 */
[----:B------:R-:W-:-:S02]  /*69a0*/  SHF.R.S32.HI R4, RZ, 0x1f, R22 ;  /* 0x0000001fff047819 */ /* 0x000fc40000011416 */
[----:B------:R-:W-:Y:S01]  /*69b0*/  LOP3.LUT R7, R7, 0x1ffffffe, RZ, 0xc0, !PT ;  /* 0x1ffffffe07077812 */ /* 0x000fe200078ec0ff */
[----:B------:R-:W5:Y:S01]  /*69c0*/  @P0 LDC R17, c[0x0][0xbf0] ;  /* 0x0002fc00ff110b82 */ /* 0x000f620000000800 */
[----:B------:R-:W-:Y:S02]  /*69d0*/  LEA.HI R4, R4, R3, RZ, 0x3 ;  /* 0x0000000304047211 */ /* 0x000fe400078f18ff */
[----:B------:R-:W-:Y:S01]  /*69e0*/  IADD3 R9, R6, -R7, RZ ;  /* 0x8000000706097210 */ /* 0x000fe20007ffe0ff */
[----:B------:R-:W-:Y:S01]  /*69f0*/  IMAD.U32 R6, RZ, RZ, UR4 ;  /* 0x00000004ff067e24 */ /* 0x000fe2000f8e00ff */
[----:B------:R-:W-:Y:S02]  /*6a00*/  LOP3.LUT R4, R4, 0xfffffff8, RZ, 0xc0, !PT ;  /* 0xfffffff804047812 */ /* 0x000fe400078ec0ff */
[----:B------:R-:W-:Y:S01]  /*6a10*/  MOV R7, UR5 ;  /* 0x0000000500077c02 */ /* 0x000fe20008000f00 */
[----:B------:R-:W5:Y:S01]  /*6a20*/  @P0 LDC R23, c[0x0][0xbf0] ;  /* 0x0002fc00ff170b82 */ /* 0x000f620000000800 */
[----:B------:R-:W-:Y:S01]  /*6a30*/  IMAD.U32 R7, RZ, RZ, UR6 ;  /* 0x00000006ff077e24 */ /* 0x000fe2000f8e00ff */
[----:B------:R-:W-:Y:S01]  /*6a40*/  UIMAD.WIDE.U32 UR4, UR13, UR8, URZ ;  /* 0x000000080d0472a5 */ /* 0x000fe2000f8e003f */
[----:B------:R-:W-:Y:S01]  /*6a50*/  IMAD.IADD R4, R3, 0x1, -R4 ;  /* 0x0000000103047824 */ /* 0x000fe200078e0a04 */
[----:B------:R-:W-:Y:S01]  /*6a60*/  LEA.HI R3, R11, R20, RZ, 0x5 ;  /* 0x000000140b037211 */ /* 0x000fe200078f28ff */
[----:B------:R-:W-:Y:S01]  /*6a70*/  UIMAD UR6, UR13, UR9, UR7 ;  /* 0x000000090d0672a4 */ /* 0x000fe2000f8e0207 */
[----:B----4-:R-:W-:-:S02]  /*6a80*/  IMAD.WIDE.U32 R6, R12, UR12, R6 ;  /* 0x0000000c0c067c25 */ /* 0x010fc4000f8e0006 */
[----:B------:R-:W-:Y:S01]  /*6a90*/  SHF.R.S32.HI R3, RZ, 0x5, R3 ;  /* 0x00000005ff037819 */ /* 0x000fe20000011403 */
[----:B------:R-:W-:Y:S01]  /*6aa0*/  UIADD3 UR6, UR5, UR6, URZ ;  /* 0x0000000605067290 */ /* 0x000fe2000fffe03f */
[----:B------:R-:W-:Y:S01]  /*6ab0*/  IMAD.U32 R8, RZ, RZ, UR4 ;  /* 0x00000004ff087e24 */ /* 0x000fe2000f8e00ff */
[----:B------:R-:W-:Y:S02]  /*6ac0*/  ULDC.64 UR8, c[0x0][0xb28] ;  /* 0x0002ca0000087ab9 */ /* 0x000fe40000000a00 */
[----:B------:R-:W-:Y:S02]  /*6ad0*/  IMAD R3, R3, 0x10, R4 ;  /* 0x0000001003037824 */ /* 0x000fe400078e0204 */
[----:B------:R-:W-:Y:S02]  /*6ae0*/  IMAD R4, R12, UR10, RZ ;  /* 0x0000000a0c047c24 */ /* 0x000fe4000f8e02ff */
[----:B------:R-:W-:Y:S02]  /*6af0*/  IMAD R0, R0, 0x40, R3 ;  /* 0x0000004000007824 */ /* 0x000fe400078e0203 */
[----:B------:R-:W-:-:S02]  /*6b00*/  IMAD R12, RZ, RZ, -UR13 ;  /* 0x8000000dff0c7e24 */ /* 0x000fc4000f8e02ff */
[----:B------:R-:W-:Y:S01]  /*6b10*/  IMAD R13, R13, UR12, R4 ;  /* 0x0000000c0d0d7c24 */ /* 0x000fe2000f8e0204 */
[----:B------:R-:W-:Y:S01]  /*6b20*/  LEA R9, R9, R0, 0x3 ;  /* 0x0000000009097211 */ /* 0x000fe200078e18ff */
[----:B-1----:R-:W-:Y:S02]  /*6b30*/  IMAD R21, R21, R12, UR11 ;  /* 0x0000000b15157e24 */ /* 0x002fe4000f8e020c */
[----:B------:R-:W-:Y:S02]  /*6b40*/  IMAD.IADD R7, R7, 0x1, R13 ;  /* 0x0000000107077824 */ /* 0x000fe400078e020d */
[----:B--2---:R-:W-:Y:S01]  /*6b50*/  IMAD R3, R15, 0x80, R9 ;  /* 0x000000800f037824 */ /* 0x004fe200078e0209 */
[----:B------:R-:W-:Y:S01]  /*6b60*/  MOV R9, UR5 ;  /* 0x0000000500097c02 */ /* 0x000fe20008000f00 */
[----:B------:R-:W-:Y:S01]  /*6b70*/  IMAD.U32 R9, RZ, RZ, UR6 ;  /* 0x00000006ff097e24 */ /* 0x000fe2000f8e00ff */
[----:B------:R-:W-:Y:S01]  /*6b80*/  SHF.R.S32.HI R12, RZ, 0x1f, R21 ;  /* 0x0000001fff0c7819 */ /* 0x000fe20000011415 */
[C---:B0-----:R-:W-:Y:S01]  /*6b90*/  @P0 IMAD.HI.U32 R4, R3.reuse, R10, RZ ;  /* 0x0000000a03040227 */ /* 0x041fe200078e00ff */
[----:B------:R-:W-:Y:S01]  /*6ba0*/  MOV R11, R3 ;  /* 0x00000003000b7202 */ /* 0x000fe20000000f00 */
[----:B------:R-:W-:Y:S01]  /*6bb0*/  ULDC.64 UR4, c[0x0][0xbe0] ;  /* 0x0002f80000047ab9 */ /* 0x000fe20000000a00 */
[----:B------:R-:W-:Y:S01]  /*6bc0*/  ULDC.64 UR6, c[0x0][0xb48] ;  /* 0x0002d20000067ab9 */ /* 0x000fe20000000a00 */
[----:B---3--:R-:W-:Y:S01]  /*6bd0*/  IMAD R10, R18, UR10, RZ ;  /* 0x0000000a120a7c24 */ /* 0x008fe2000f8e02ff */
[----:B-----5:R-:W-:Y:S01]  /*6be0*/  @P0 SHF.R.U32.HI R11, RZ, R17, R4 ;  /* 0x00000011ff0b0219 */ /* 0x020fe20000011604 */
[----:B------:R-:W-:-:S04]  /*6bf0*/  @P0 IMAD.HI.U32 R120, R3, R120, RZ ;  /* 0x0000007803780227 */ /* 0x000fc800078e00ff */
[----:B------:R-:W-:Y:S02]  /*6c00*/  IMAD R17, R19, UR12, R10 ;  /* 0x0000000c13117c24 */ /* 0x000fe4000f8e020a */
[----:B------:R-:W-:-:S04]  /*6c10*/  IMAD.WIDE.U32 R8, R18, UR12, R8 ;  /* 0x0000000c12087c25 */ /* 0x000fc8000f8e0008 */
[----:B------:R-:W-:Y:S01]  /*6c20*/  IMAD.MOV.U32 R13, RZ, RZ, R3 ;  /* 0x000000ffff0d7224 */ /* 0x000fe200078e0003 */
[----:B------:R-:W-:Y:S01]  /*6c30*/  @P0 SHF.R.U32.HI R13, RZ, R23, R120 ;  /* 0x00000017ff0d0219 */ /* 0x000fe20000011678 */
[----:B------:R-:W-:Y:S01]  /*6c40*/  IMAD R4, R12, UR4, RZ ;  /* 0x000000040c047c24 */ /* 0x000fe2000f8e02ff */
[----:B------:R-:W-:Y:S01]  /*6c50*/  IADD3 R9, R9, R17, RZ ;  /* 0x0000001109097210 */ /* 0x000fe20007ffe0ff */
[----:B------:R-:W-:Y:S01]  /*6c60*/  IMAD.WIDE.U32 R6, R21, UR4, R6 ;  /* 0x0000000415067c25 */ /* 0x000fe2000f8e0006 */
[----:B------:R-:W-:-:S03]  /*6c70*/  SHF.R.S32.HI R17, RZ, 0x1f, R11 ;  /* 0x0000001fff117819 */ /* 0x000fc6000001140b */
[----:B------:R-:W-:Y:S01]  /*6c80*/  IMAD R12, R12, UR6, RZ ;  /* 0x000000060c0c7c24 */ /* 0x000fe2000f8e02ff */
[----:B------:R-:W-:Y:S01]  /*6c90*/  BAR.SYNC.DEFER_BLOCKING 0x1, 0x100 ;  /* 0x0044000000007b1d */ /* 0x000fe20000010000 */
[----:B------:R-:W-:Y:S01]  /*6ca0*/  IMAD R10, R21, UR5, R4 ;  /* 0x00000005150a7c24 */ /* 0x000fe2000f8e0204 */
[----:B------:R-:W-:Y:S01]  /*6cb0*/  IADD3 R6, P0, R11, R6, RZ ;  /* 0x000000060b067210 */ /* 0x000fe20007f1e0ff */
[----:B------:R-:W-:Y:S01]  /*6cc0*/  IMAD.MOV R11, RZ, RZ, -R11 ;  /* 0x000000ffff0b7224 */ /* 0x000fe200078e0a0b */
[----:B------:R-:W-:Y:S01]  /*6cd0*/  SHF.R.S32.HI R4, RZ, 0x1f, R13 ;  /* 0x0000001fff047819 */ /* 0x000fe2000001140d */
[C---:B------:R-:W-:Y:S01]  /*6ce0*/  IMAD R19, R21.reuse, UR7, R12 ;  /* 0x0000000715137c24 */ /* 0x040fe2000f8e020c */
[----:B------:R-:W-:Y:S01]  /*6cf0*/  ULDC.64 UR4, c[0x0][0xb30] ;  /* 0x0002cc0000047ab9 */ /* 0x000fe20000000a00 */
[----:B------:R-:W-:Y:S01]  /*6d00*/  IMAD.WIDE.U32 R8, R21, UR6, R8 ;  /* 0x0000000615087c25 */ /* 0x000fe2000f8e0008 */
[----:B------:R-:W-:Y:S01]  /*6d10*/  IADD3.X R7, R17, R7, R10, P0, !PT ;  /* 0x0000000711077210 */ /* 0x000fe200007fe40a */
[----:B------:R-:W-:-:S02]  /*6d20*/  ULDC.64 UR6, c[0x0][0xbc8] ;  /* 0x0002f20000067ab9 */ /* 0x000fc40000000a00 */
[----:B------:R-:W-:Y:S01]  /*6d30*/  IMAD.MOV R12, RZ, RZ, -R13 ;  /* 0x000000ffff0c7224 */ /* 0x000fe200078e0a0d */
[----:B------:R-:W-:Y:S01]  /*6d40*/  IADD3 R9, R9, R19, RZ ;  /* 0x0000001309097210 */ /* 0x000fe20007ffe0ff */
[----:B------:R-:W-:Y:S02]  /*6d50*/  IMAD R4, R4, UR4, RZ ;  /* 0x0000000404047c24 */ /* 0x000fe4000f8e02ff */
        /* <DEDUP_REMOVED lines=20> */
[----:B------:R-:W-:Y:S01]  /*6ea0*/  IADD3 R7, R9, R17, RZ ;  /* 0x0000001109077210 */ /* 0x000fe20007ffe0ff */
[----:B------:R-:W-:Y:S01]  /*6eb0*/  SHFL.IDX PT, R10, R18, RZ, 0x1c1f ;  /* 0x001c1fff120a7589 */ /* 0x000fe200000e0000 */
[----:B------:R-:W-:Y:S01]  /*6ec0*/  IMAD R15, R15, 0x80, R0 ;  /* 0x000000800f0f7824 */ /* 0x000fe200078e0200 */
[----:B------:R-:W-:Y:S01]  /*6ed0*/  LEA R3, P1, R8, UR8, 0x2 ;  /* 0x0000000808037c11 */ /* 0x000fe2000f8210ff */
[----:B0-----:R-:W-:Y:S01]  /*6ee0*/  ULEA UR4, UR5, UR4, 0x18 ;  /* 0x0000000405047291 */ /* 0x001fe2000f8ec03f */
[----:B------:R-:W-:Y:S01]  /*6ef0*/  LEA.HI.X R17, R6, UR7, R11, 0x2, P0 ;  /* 0x0000000706117c11 */ /* 0x000fe200080f140b */
[----:B------:R-:W-:Y:S01]  /*6f00*/  SHFL.IDX PT, R12, R18, 0x1, 0x1c1f ;  /* 0x003c1f00120c7f89 */ /* 0x000fe200000e0000 */
[----:B------:R-:W-:Y:S01]  /*6f10*/  IMAD R4, R14, UR6, RZ ;  /* 0x000000060e047c24 */ /* 0x000fe2000f8e02ff */
[----:B------:R-:W-:Y:S01]  /*6f20*/  LOP3.LUT P0, RZ, R20, 0x3, RZ, 0xc0, !PT ;  /* 0x0000000314ff7812 */ /* 0x000fe2000780c0ff */
[C---:B------:R-:W-:Y:S01]  /*6f30*/  VIADD R9, R15.reuse, 0x8 ;  /* 0x000000080f097836 */ /* 0x040fe20000000000 */
[----:B------:R-:W0:Y:S01]  /*6f40*/  SHFL.IDX PT, R11, R17, RZ, 0x1c1f ;  /* 0x001c1fff110b7589 */ /* 0x000e2200000e0000 */
[----:B------:R-:W-:Y:S01]  /*6f50*/  LEA.HI.X R8, R8, UR9, R7, 0x2, P1 ;  /* 0x0000000908087c11 */ /* 0x000fe200088f1407 */
[----:B------:R-:W-:Y:S01]  /*6f60*/  UIADD3 UR4, UR4, 0x30820, URZ ;  /* 0x0003082004047890 */ /* 0x000fe2000fffe03f */
[-C--:B------:R-:W-:Y:S01]  /*6f70*/  ISETP.GE.OR P1, PT, R15, R4.reuse, P0 ;  /* 0x000000040f00720c */ /* 0x080fe20000726670 */
[----:B------:R1:W2:Y:S01]  /*6f80*/  SHFL.IDX PT, R13, R17, 0x1, 0x1c1f ;  /* 0x003c1f00110d7f89 */ /* 0x0002a200000e0000 */
[-C--:B------:R-:W-:Y:S01]  /*6f90*/  ISETP.GE.OR P0, PT, R9, R4.reuse, P0 ;  /* 0x000000040900720c */ /* 0x080fe20000706670 */
[----:B------:R-:W-:Y:S01]  /*6fa0*/  UPRMT UR4, URZ, 0x654, UR4 ;  /* 0x000006543f047896 */ /* 0x000fe20008000004 */
[----:B------:R-:W-:Y:S01]  /*6fb0*/  ISETP.GE.AND P2, PT, R15, R4, PT ;  /* 0x000000040f00720c */ /* 0x000fe20003f46270 */
[----:B------:R3:W4:Y:S01]  /*6fc0*/  SHFL.IDX PT, R6, R3, RZ, 0x1c1f ;  /* 0x001c1fff03067589 */ /* 0x00072200000e0000 */
[----:B-1----:R-:W-:-:S03]  /*6fd0*/  LOP3.LUT R17, R22, 0x7ffffffc, RZ, 0xc0, !PT ;  /* 0x7ffffffc16117812 */ /* 0x002fc600078ec0ff */
[----:B------:R3:W1:Y:S03]  /*6fe0*/  SHFL.IDX PT, R7, R8, RZ, 0x1c1f ;  /* 0x001c1fff08077589 */ /* 0x00066600000e0000 */
[----:B------:R-:W-:Y:S01]  /*6ff0*/  SYNCS.ARRIVE.TRANS64.RED.A1T0 RZ, [UR4], RZ ;  /* 0x000000ffffff79a7 */ /* 0x000fe20008100404 */
[----:B------:R-:W-:-:S05]  /*7000*/  IADD3 R0, R20, -R17, RZ ;  /* 0x8000001114007210 */ /* 0x000fca0007ffe0ff */
[----:B------:R-:W-:Y:S01]  /*7010*/  IMAD.SHL.U32 R0, R0, 0x2, RZ ;  /* 0x0000000200007824 */ /* 0x000fe200078e00ff */
[----:B0-----:R3:W-:Y:S04]  /*7020*/  @!P1 ST.E desc[UR36][R10.64], R5 ;  /* 0x000000050a009985 */ /* 0x0017e8000c101924 */
[----:B--2---:R3:W-:Y:S01]  /*7030*/  @!P0 ST.E desc[UR36][R12.64], R2 ;  /* 0x000000020c008985 */ /* 0x0047e2000c101924 */
[----:B------:R-:W-:Y:S05]  /*7040*/  @P2 BRA `(.L_x_3308) ;  /* 0x0000000800382947 */ /* 0x000fea0003800000 */
[C---:B---3--:R-:W-:Y:S01]  /*7050*/  VIADD R2, R0.reuse, 0x8 ;  /* 0x0000000800027836 */ /* 0x048fe20000000000 */
[C---:B------:R-:W-:Y:S01]  /*7060*/  IADD3 R5, R0.reuse, 0x10, RZ ;  /* 0x0000001000057810 */ /* 0x040fe20007ffe0ff */
[----:B------:R-:W-:Y:S01]  /*7070*/  ULDC UR4, c[0x0][0xac8] ;  /* 0x0002b20000047ab9 */ /* 0x000fe20000000800 */
[C---:B------:R-:W-:Y:S01]  /*7080*/  VIADD R17, R0.reuse, 0x18 ;  /* 0x0000001800117836 */ /* 0x040fe20000000000 */
[C---:B------:R-:W-:Y:S01]  /*7090*/  ISETP.GE.AND P0, PT, R0.reuse, UR4, PT ;  /* 0x0000000400007c0c */ /* 0x040fe2000bf06270 */
[C---:B------:R-:W-:Y:S01]  /*70a0*/  VIADD R18, R0.reuse, 0x20 ;  /* 0x0000002000127836 */ /* 0x040fe20000000000 */
[----:B------:R-:W-:Y:S01]  /*70b0*/  ISETP.GE.AND P2, PT, R5, UR4, PT ;  /* 0x0000000405007c0c */ /* 0x000fe2000bf46270 */
[----:B------:R-:W-:Y:S01]  /*70c0*/  VIADD R19, R0, 0x38 ;  /* 0x0000003800137836 */ /* 0x000fe20000000000 */
[----:B------:R-:W-:Y:S01]  /*70d0*/  ISETP.GE.AND P1, PT, R2, UR4, PT ;  /* 0x0000000402007c0c */ /* 0x000fe2000bf26270 */
[C---:B------:R-:W-:Y:S01]  /*70e0*/  VIADD R21, R0.reuse, 0x48 ;  /* 0x0000004800157836 */ /* 0x040fe20000000000 */
[----:B------:R-:W-:Y:S01]  /*70f0*/  ISETP.GE.AND P5, PT, R17, UR4, PT ;  /* 0x0000000411007c0c */ /* 0x000fe2000bfa6270 */
[----:B------:R-:W-:Y:S01]  /*7100*/  VIADD R22, R0, 0x50 ;  /* 0x0000005000167836 */ /* 0x000fe20000000000 */
[----:B------:R-:W-:-:S02]  /*7110*/  ISETP.GE.AND P6, PT, R18, UR4, PT ;  /* 0x0000000412007c0c */ /* 0x000fc4000bfc6270 */
[C---:B------:R-:W-:Y:S02]  /*7120*/  IADD3 R20, R0.reuse, 0x40, RZ ;  /* 0x0000004000147810 */ /* 0x040fe40007ffe0ff */
[----:B------:R-:W-:Y:S01]  /*7130*/  ISETP.GE.AND P3, PT, R19, UR4, PT ;  /* 0x0000000413007c0c */ /* 0x000fe2000bf66270 */
[C---:B-1--4-:R-:W-:Y:S01]  /*7140*/  @!P0 IMAD.WIDE R10, R0.reuse, 0x4, R6 ;  /* 0x00000004000a8825 */ /* 0x052fe200078e0206 */
[----:B------:R-:W-:Y:S02]  /*7150*/  IADD3 R23, R0, 0x58, RZ ;  /* 0x0000005800177810 */ /* 0x000fe40007ffe0ff */
[----:B------:R-:W-:Y:S02]  /*7160*/  @!P2 LEA.HI R5, R5, R5, RZ, 0x1 ;  /* 0x000000050505a211 */ /* 0x000fe400078f08ff */
[----:B------:R-:W-:Y:S01]  /*7170*/  @!P1 LEA.HI R2, R2, R2, RZ, 0x1 ;  /* 0x0000000202029211 */ /* 0x000fe200078f08ff */
[----:B------:R0:W-:Y:S01]  /*7180*/  @!P0 ST.E.64 desc[UR36][R10.64], R24 ;  /* 0x000000180a008985 */ /* 0x0001e2000c101b24 */
[----:B------:R-:W-:-:S02]  /*7190*/  @!P2 LOP3.LUT R5, R5, 0xfffffffe, RZ, 0xc0, !PT ;  /* 0xfffffffe0505a812 */ /* 0x000fc400078ec0ff */
[----:B------:R-:W-:Y:S02]  /*71a0*/  @!P1 LOP3.LUT R13, R2, 0xfffffffe, RZ, 0xc0, !PT ;  /* 0xfffffffe020d9812 */ /* 0x000fe400078ec0ff */
[----:B------:R-:W-:Y:S01]  /*71b0*/  IADD3 R2, R0, 0x28, RZ ;  /* 0x0000002800027810 */ /* 0x000fe20007ffe0ff */
[--C-:B------:R-:W-:Y:S01]  /*71c0*/  @!P2 IMAD.WIDE R14, R5, 0x4, R6.reuse ;  /* 0x00000004050ea825 */ /* 0x100fe200078e0206 */
[----:B------:R-:W-:Y:S02]  /*71d0*/  @!P5 LEA.HI R17, R17, R17, RZ, 0x1 ;  /* 0x000000111111d211 */ /* 0x000fe400078f08ff */
[----:B------:R-:W-:Y:S01]  /*71e0*/  ISETP.GE.AND P0, PT, R2, UR4, PT ;  /* 0x0000000402007c0c */ /* 0x000fe2000bf06270 */
[--C-:B------:R-:W-:Y:S01]  /*71f0*/  @!P1 IMAD.WIDE R12, R13, 0x4, R6.reuse ;  /* 0x000000040d0c9825 */ /* 0x100fe200078e0206 */
[----:B------:R-:W-:Y:S02]  /*7200*/  @!P6 LEA.HI R18, R18, R18, RZ, 0x1 ;  /* 0x000000121212e211 */ /* 0x000fe400078f08ff */
[----:B------:R-:W-:Y:S01]  /*7210*/  @!P3 LEA.HI R19, R19, R19, RZ, 0x1 ;  /* 0x000000131313b211 */ /* 0x000fe200078f08ff */
[C---:B------:R-:W-:Y:S01]  /*7220*/  VIADD R5, R0.reuse, 0x30 ;  /* 0x0000003000057836 */ /* 0x040fe20000000000 */
[----:B------:R1:W-:Y:S01]  /*7230*/  @!P1 ST.E.64 desc[UR36][R12.64], R28 ;  /* 0x0000001c0c009985 */ /* 0x0003e2000c101b24 */
[----:B------:R-:W-:Y:S01]  /*7240*/  ISETP.GE.AND P1, PT, R21, UR4, PT ;  /* 0x0000000415007c0c */ /* 0x000fe2000bf26270 */
[C---:B0-----:R-:W-:Y:S01]  /*7250*/  VIADD R24, R0.reuse, 0x78 ;  /* 0x0000007800187836 */ /* 0x041fe20000000000 */
[----:B------:R-:W-:Y:S01]  /*7260*/  @!P5 LOP3.LUT R11, R17, 0xfffffffe, RZ, 0xc0, !PT ;  /* 0xfffffffe110bd812 */ /* 0x000fe200078ec0ff */
[----:B------:R0:W-:Y:S01]  /*7270*/  @!P2 ST.E.64 desc[UR36][R14.64], R32 ;  /* 0x000000200e00a985 */ /* 0x0001e2000c101b24 */
[----:B------:R-:W-:Y:S01]  /*7280*/  ISETP.GE.AND P4, PT, R5, UR4, PT ;  /* 0x0000000405007c0c */ /* 0x000fe2000bf86270 */
[----:B------:R-:W-:Y:S01]  /*7290*/  VIADD R25, R0, 0x80 ;  /* 0x0000008000197836 */ /* 0x000fe20000000000 */
[----:B------:R-:W-:Y:S01]  /*72a0*/  ISETP.GE.AND P2, PT, R20, UR4, PT ;  /* 0x0000000414007c0c */ /* 0x000fe2000bf46270 */
[----:B------:R-:W-:Y:S01]  /*72b0*/  @!P5 IMAD.WIDE R10, R11, 0x4, R6 ;  /* 0x000000040b0ad825 */ /* 0x000fe200078e0206 */
[----:B------:R-:W-:-:S02]  /*72c0*/  @!P0 LEA.HI R2, R2, R2, RZ, 0x1 ;  /* 0x0000000202028211 */ /* 0x000fc400078f08ff */
[----:B------:R-:W-:Y:S02]  /*72d0*/  @!P3 LOP3.LUT R19, R19, 0xfffffffe, RZ, 0xc0, !PT ;  /* 0xfffffffe1313b812 */ /* 0x000fe400078ec0ff */
[----:B------:R2:W-:Y:S01]  /*72e0*/  @!P5 ST.E.64 desc[UR36][R10.64], R36 ;  /* 0x000000240a00d985 */ /* 0x0005e2000c101b24 */
[----:B-1----:R-:W-:Y:S02]  /*72f0*/  @!P6 LOP3.LUT R13, R18, 0xfffffffe, RZ, 0xc0, !PT ;  /* 0xfffffffe120de812 */ /* 0x002fe400078ec0ff */
[----:B------:R-:W-:Y:S02]  /*7300*/  @!P1 LEA.HI R21, R21, R21, RZ, 0x1 ;  /* 0x0000001515159211 */ /* 0x000fe400078f08ff */
[----:B0-----:R-:W-:Y:S01]  /*7310*/  @!P4 LEA.HI R14, R5, R5, RZ, 0x1 ;  /* 0x00000005050ec211 */ /* 0x001fe200078f08ff */
[--C-:B------:R-:W-:Y:S01]  /*7320*/  @!P6 IMAD.WIDE R12, R13, 0x4, R6.reuse ;  /* 0x000000040d0ce825 */ /* 0x100fe200078e0206 */
[----:B------:R-:W-:Y:S02]  /*7330*/  @!P2 LEA.HI R20, R20, R20, RZ, 0x1 ;  /* 0x000000141414a211 */ /* 0x000fe400078f08ff */
[----:B------:R-:W-:Y:S01]  /*7340*/  @!P0 LOP3.LUT R5, R2, 0xfffffffe, RZ, 0xc0, !PT ;  /* 0xfffffffe02058812 */ /* 0x000fe200078ec0ff */
[----:B------:R-:W-:Y:S01]  /*7350*/  VIADD R2, R0, 0x60 ;  /* 0x0000006000027836 */ /* 0x000fe20000000000 */
[----:B------:R-:W-:Y:S01]  /*7360*/  @!P4 LOP3.LUT R15, R14, 0xfffffffe, RZ, 0xc0, !PT ;  /* 0xfffffffe0e0fc812 */ /* 0x000fe200078ec0ff */
[----:B------:R0:W-:Y:S01]  /*7370*/  @!P6 ST.E.64 desc[UR36][R12.64], R40 ;  /* 0x000000280c00e985 */ /* 0x0001e2000c101b24 */
[----:B------:R-:W-:Y:S01]  /*7380*/  @!P2 LOP3.LUT R17, R20, 0xfffffffe, RZ, 0xc0, !PT ;  /* 0xfffffffe1411a812 */ /* 0x000fe200078ec0ff */
[----:B--2---:R-:W-:Y:S01]  /*7390*/  @!P0 IMAD.WIDE R10, R5, 0x4, R6 ;  /* 0x00000004050a8825 */ /* 0x004fe200078e0206 */
[----:B------:R-:W-:-:S02]  /*73a0*/  @!P1 LOP3.LUT R21, R21, 0xfffffffe, RZ, 0xc0, !PT ;  /* 0xfffffffe15159812 */ /* 0x000fc400078ec0ff */
[----:B------:R-:W-:Y:S01]  /*73b0*/  ISETP.GE.AND P5, PT, R22, UR4, PT ;  /* 0x0000000416007c0c */ /* 0x000fe2000bfa6270 */
[----:B------:R-:W-:Y:S01]  /*73c0*/  VIADD R5, R0, 0x68 ;  /* 0x0000006800057836 */ /* 0x000fe20000000000 */
[----:B------:R1:W-:Y:S01]  /*73d0*/  @!P0 ST.E.64 desc[UR36][R10.64], R44 ;  /* 0x0000002c0a008985 */ /* 0x0003e2000c101b24 */
[--C-:B------:R-:W-:Y:S01]  /*73e0*/  @!P1 IMAD.WIDE R20, R21, 0x4, R6.reuse ;  /* 0x0000000415149825 */ /* 0x100fe200078e0206 */
[----:B------:R-:W-:Y:S02]  /*73f0*/  ISETP.GE.AND P6, PT, R23, UR4, PT ;  /* 0x0000000417007c0c */ /* 0x000fe4000bfc6270 */
[----:B------:R-:W-:Y:S01]  /*7400*/  ISETP.GE.AND P0, PT, R2, UR4, PT ;  /* 0x0000000402007c0c */ /* 0x000fe2000bf06270 */
[----:B0-----:R-:W-:-:S04]  /*7410*/  @!P4 IMAD.WIDE R12, R15, 0x4, R6 ;  /* 0x000000040f0cc825 */ /* 0x001fc800078e0206 */
[--C-:B------:R-:W-:Y:S01]  /*7420*/  @!P3 IMAD.WIDE R14, R19, 0x4, R6.reuse ;  /* 0x00000004130eb825 */ /* 0x100fe200078e0206 */
[----:B------:R0:W-:Y:S01]  /*7430*/  @!P4 ST.E.64 desc[UR36][R12.64], R48 ;  /* 0x000000300c00c985 */ /* 0x0001e2000c101b24 */
[----:B------:R-:W-:Y:S02]  /*7440*/  ISETP.GE.AND P4, PT, R25, UR4, PT ;  /* 0x0000000419007c0c */ /* 0x000fe4000bf86270 */
[----:B------:R-:W-:Y:S01]  /*7450*/  @!P2 IMAD.WIDE R18, R17, 0x4, R6 ;  /* 0x000000041112a825 */ /* 0x000fe200078e0206 */
[----:B------:R2:W-:Y:S01]  /*7460*/  @!P3 ST.E.64 desc[UR36][R14.64], R52 ;  /* 0x000000340e00b985 */ /* 0x0005e2000c101b24 */
[----:B------:R-:W-:Y:S02]  /*7470*/  IADD3 R17, R0, 0x70, RZ ;  /* 0x0000007000117810 */ /* 0x000fe40007ffe0ff */
[----:B------:R-:W-:Y:S01]  /*7480*/  ISETP.GE.AND P3, PT, R24, UR4, PT ;  /* 0x0000000418007c0c */ /* 0x000fe2000bf66270 */
[----:B------:R3:W-:Y:S01]  /*7490*/  @!P2 ST.E.64 desc[UR36][R18.64], R56 ;  /* 0x000000381200a985 */ /* 0x0007e2000c101b24 */
[----:B------:R-:W-:-:S02]  /*74a0*/  ISETP.GE.AND P2, PT, R17, UR4, PT ;  /* 0x0000000411007c0c */ /* 0x000fc4000bf46270 */
[----:B------:R-:W-:Y:S01]  /*74b0*/  @!P5 LEA.HI R22, R22, R22, RZ, 0x1 ;  /* 0x000000161616d211 */ /* 0x000fe200078f08ff */
[----:B------:R4:W-:Y:S01]  /*74c0*/  @!P1 ST.E.64 desc[UR36][R20.64], R60 ;  /* 0x0000003c14009985 */ /* 0x0009e2000c101b24 */
[----:B------:R-:W-:Y:S02]  /*74d0*/  ISETP.GE.AND P1, PT, R5, UR4, PT ;  /* 0x0000000405007c0c */ /* 0x000fe4000bf26270 */
[----:B------:R-:W-:Y:S02]  /*74e0*/  @!P6 LEA.HI R23, R23, R23, RZ, 0x1 ;  /* 0x000000171717e211 */ /* 0x000fe400078f08ff */
[----:B-1----:R-:W-:Y:S02]  /*74f0*/  @!P5 LOP3.LUT R11, R22, 0xfffffffe, RZ, 0xc0, !PT ;  /* 0xfffffffe160bd812 */ /* 0x002fe400078ec0ff */
[----:B------:R-:W-:Y:S02]  /*7500*/  @!P0 LEA.HI R2, R2, R2, RZ, 0x1 ;  /* 0x0000000202028211 */ /* 0x000fe400078f08ff */
[----:B0-----:R-:W-:Y:S01]  /*7510*/  @!P6 LOP3.LUT R13, R23, 0xfffffffe, RZ, 0xc0, !PT ;  /* 0xfffffffe170de812 */ /* 0x001fe200078ec0ff */
[----:B------:R-:W-:Y:S01]  /*7520*/  @!P5 IMAD.WIDE R10, R11, 0x4, R6 ;  /* 0x000000040b0ad825 */ /* 0x000fe200078e0206 */
[----:B------:R-:W-:-:S02]  /*7530*/  @!P2 LEA.HI R17, R17, R17, RZ, 0x1 ;  /* 0x000000111111a211 */ /* 0x000fc400078f08ff */
[----:B--2---:R-:W-:Y:S01]  /*7540*/  @!P0 LOP3.LUT R15, R2, 0xfffffffe, RZ, 0xc0, !PT ;  /* 0xfffffffe020f8812 */ /* 0x004fe200078ec0ff */
[--C-:B------:R-:W-:Y:S01]  /*7550*/  @!P6 IMAD.WIDE R12, R13, 0x4, R6.reuse ;  /* 0x000000040d0ce825 */ /* 0x100fe200078e0206 */
[----:B------:R-:W-:Y:S01]  /*7560*/  @!P1 LEA.HI R5, R5, R5, RZ, 0x1 ;  /* 0x0000000505059211 */ /* 0x000fe200078f08ff */
[----:B------:R0:W-:Y:S01]  /*7570*/  @!P5 ST.E.64 desc[UR36][R10.64], R64 ;  /* 0x000000400a00d985 */ /* 0x0001e2000c101b24 */
[----:B------:R-:W-:Y:S01]  /*7580*/  @!P3 LEA.HI R24, R24, R24, RZ, 0x1 ;  /* 0x000000181818b211 */ /* 0x000fe200078f08ff */
[----:B------:R-:W-:Y:S01]  /*7590*/  @!P0 IMAD.WIDE R14, R15, 0x4, R6 ;  /* 0x000000040f0e8825 */ /* 0x000fe200078e0206 */
[----:B------:R-:W-:Y:S01]  /*75a0*/  @!P1 LOP3.LUT R5, R5, 0xfffffffe, RZ, 0xc0, !PT ;  /* 0xfffffffe05059812 */ /* 0x000fe200078ec0ff */
[----:B------:R1:W-:Y:S01]  /*75b0*/  @!P6 ST.E.64 desc[UR36][R12.64], R68 ;  /* 0x000000440c00e985 */ /* 0x0003e2000c101b24 */
[----:B------:R-:W-:Y:S02]  /*75c0*/  @!P4 LEA.HI R25, R25, R25, RZ, 0x1 ;  /* 0x000000191919c211 */ /* 0x000fe400078f08ff */
[----:B------:R-:W-:Y:S01]  /*75d0*/  @!P2 LOP3.LUT R17, R17, 0xfffffffe, RZ, 0xc0, !PT ;  /* 0xfffffffe1111a812 */ /* 0x000fe200078ec0ff */
[----:B------:R-:W-:Y:S01]  /*75e0*/  @!P0 ST.E.64 desc[UR36][R14.64], R72 ;  /* 0x000000480e008985 */ /* 0x000fe2000c101b24 */
[----:B---3--:R-:W-:-:S02]  /*75f0*/  @!P3 LOP3.LUT R19, R24, 0xfffffffe, RZ, 0xc0, !PT ;  /* 0xfffffffe1813b812 */ /* 0x008fc400078ec0ff */
[----:B----4-:R-:W-:Y:S02]  /*7600*/  @!P4 LOP3.LUT R21, R25, 0xfffffffe, RZ, 0xc0, !PT ;  /* 0xfffffffe1915c812 */ /* 0x010fe400078ec0ff */
[C---:B------:R-:W-:Y:S01]  /*7610*/  IADD3 R2, R0.reuse, 0x88, RZ ;  /* 0x0000008800027810 */ /* 0x040fe20007ffe0ff */
[--C-:B0-----:R-:W-:Y:S01]  /*7620*/  @!P1 IMAD.WIDE R10, R5, 0x4, R6.reuse ;  /* 0x00000004050a9825 */ /* 0x101fe200078e0206 */
[----:B------:R-:W-:Y:S02]  /*7630*/  IADD3 R22, R0, 0xa0, RZ ;  /* 0x000000a000167810 */ /* 0x000fe40007ffe0ff */
[----:B------:R-:W-:Y:S01]  /*7640*/  ISETP.GE.AND P0, PT, R2, UR4, PT ;  /* 0x0000000402007c0c */ /* 0x000fe2000bf06270 */
[--C-:B-1----:R-:W-:Y:S01]  /*7650*/  @!P2 IMAD.WIDE R12, R17, 0x4, R6.reuse ;  /* 0x00000004110ca825 */ /* 0x102fe200078e0206 */
[----:B------:R0:W-:Y:S03]  /*7660*/  @!P1 ST.E.64 desc[UR36][R10.64], R76 ;  /* 0x0000004c0a009985 */ /* 0x0001e6000c101b24 */
[----:B------:R-:W-:Y:S01]  /*7670*/  VIADD R5, R0, 0x90 ;  /* 0x0000009000057836 */ /* 0x000fe20000000000 */
[----:B------:R1:W-:Y:S01]  /*7680*/  @!P2 ST.E.64 desc[UR36][R12.64], R80 ;  /* 0x000000500c00a985 */ /* 0x0003e2000c101b24 */
[----:B------:R-:W-:-:S03]  /*7690*/  @!P3 IMAD.WIDE R18, R19, 0x4, R6 ;  /* 0x000000041312b825 */ /* 0x000fc600078e0206 */
[----:B------:R-:W-:Y:S01]  /*76a0*/  ISETP.GE.AND P1, PT, R5, UR4, PT ;  /* 0x0000000405007c0c */ /* 0x000fe2000bf26270 */
[----:B------:R-:W-:Y:S01]  /*76b0*/  VIADD R17, R0, 0x98 ;  /* 0x0000009800117836 */ /* 0x000fe20000000000 */
[----:B------:R2:W-:Y:S01]  /*76c0*/  @!P3 ST.E.64 desc[UR36][R18.64], R84 ;  /* 0x000000541200b985 */ /* 0x0005e2000c101b24 */
[----:B------:R-:W-:Y:S01]  /*76d0*/  @!P4 IMAD.WIDE R20, R21, 0x4, R6 ;  /* 0x000000041514c825 */ /* 0x000fe200078e0206 */
[----:B------:R-:W-:Y:S02]  /*76e0*/  ISETP.GE.AND P3, PT, R22, UR4, PT ;  /* 0x0000000416007c0c */ /* 0x000fe4000bf66270 */
[C---:B0-----:R-:W-:Y:S01]  /*76f0*/  IADD3 R11, R0.reuse, 0xb8, RZ ;  /* 0x000000b8000b7810 */ /* 0x041fe20007ffe0ff */
[C---:B------:R-:W-:Y:S01]  /*7700*/  VIADD R14, R0.reuse, 0xa8 ;  /* 0x000000a8000e7836 */ /* 0x040fe20000000000 */
[----:B------:R-:W-:Y:S01]  /*7710*/  ISETP.GE.AND P2, PT, R17, UR4, PT ;  /* 0x0000000411007c0c */ /* 0x000fe2000bf46270 */
[----:B------:R-:W-:Y:S01]  /*7720*/  VIADD R15, R0, 0xb0 ;  /* 0x000000b0000f7836 */ /* 0x000fe20000000000 */
[----:B------:R0:W-:Y:S01]  /*7730*/  @!P4 ST.E.64 desc[UR36][R20.64], R88 ;  /* 0x000000581400c985 */ /* 0x0001e2000c101b24 */
[----:B------:R-:W-:-:S02]  /*7740*/  ISETP.GE.AND P6, PT, R11, UR4, PT ;  /* 0x000000040b007c0c */ /* 0x000fc4000bfc6270 */
[----:B------:R-:W-:Y:S02]  /*7750*/  ISETP.GE.AND P4, PT, R14, UR4, PT ;  /* 0x000000040e007c0c */ /* 0x000fe4000bf86270 */
[----:B------:R-:W-:Y:S02]  /*7760*/  ISETP.GE.AND P5, PT, R15, UR4, PT ;  /* 0x000000040f007c0c */ /* 0x000fe4000bfa6270 */
[----:B------:R-:W-:Y:S02]  /*7770*/  @!P0 LEA.HI R2, R2, R2, RZ, 0x1 ;  /* 0x0000000202028211 */ /* 0x000fe400078f08ff */
[----:B------:R-:W-:Y:S02]  /*7780*/  @!P1 LEA.HI R5, R5, R5, RZ, 0x1 ;  /* 0x0000000505059211 */ /* 0x000fe400078f08ff */
[----:B------:R-:W-:Y:S02]  /*7790*/  @!P2 LEA.HI R17, R17, R17, RZ, 0x1 ;  /* 0x000000111111a211 */ /* 0x000fe400078f08ff */
[----:B------:R-:W-:-:S02]  /*77a0*/  @!P3 LEA.HI R22, R22, R22, RZ, 0x1 ;  /* 0x000000161616b211 */ /* 0x000fc400078f08ff */
[----:B-1----:R-:W-:Y:S02]  /*77b0*/  @!P6 LEA.HI R12, R11, R11, RZ, 0x1 ;  /* 0x0000000b0b0ce211 */ /* 0x002fe400078f08ff */
[----:B------:R-:W-:Y:S02]  /*77c0*/  @!P4 LEA.HI R14, R14, R14, RZ, 0x1 ;  /* 0x0000000e0e0ec211 */ /* 0x000fe400078f08ff */
[----:B------:R-:W-:Y:S02]  /*77d0*/  @!P5 LEA.HI R10, R15, R15, RZ, 0x1 ;  /* 0x0000000f0f0ad211 */ /* 0x000fe400078f08ff */
[----:B------:R-:W-:Y:S02]  /*77e0*/  @!P0 LOP3.LUT R11, R2, 0xfffffffe, RZ, 0xc0, !PT ;  /* 0xfffffffe020b8812 */ /* 0x000fe400078ec0ff */
[----:B------:R-:W-:Y:S02]  /*77f0*/  @!P1 LOP3.LUT R5, R5, 0xfffffffe, RZ, 0xc0, !PT ;  /* 0xfffffffe05059812 */ /* 0x000fe400078ec0ff */
[----:B------:R-:W-:-:S02]  /*7800*/  @!P2 LOP3.LUT R15, R17, 0xfffffffe, RZ, 0xc0, !PT ;  /* 0xfffffffe110fa812 */ /* 0x000fc400078ec0ff */
[----:B--2---:R-:W-:Y:S02]  /*7810*/  @!P3 LOP3.LUT R19, R22, 0xfffffffe, RZ, 0xc0, !PT ;  /* 0xfffffffe1613b812 */ /* 0x004fe400078ec0ff */
        /* <DEDUP_REMOVED lines=17> */
.L_x_3308:
[----:B------:R-:W-:Y:S05]  /*7930*/  BSYNC B0 ;  /* 0x0000000000007941 */ /* 0x000fea0003800000 */
.L_x_3307:
[----:B------:R-:W-:Y:S01]  /*7940*/  ISETP.GE.AND P0, PT, R9, R4, PT ;  /* 0x000000040900720c */ /* 0x000fe20003f06270 */
[----:B01----:R0:W1:Y:S04]  /*7950*/  SHFL.IDX PT, R7, R8, 0x1, 0x1c1f ;  /* 0x003c1f0008077f89 */ /* 0x00306800000e0000 */
[----:B----4-:R0:W4:Y:S08]  /*7960*/  SHFL.IDX PT, R6, R3, 0x1, 0x1c1f ;  /* 0x003c1f0003067f89 */ /* 0x01013000000e0000 */
[----:B0-----:R-:W-:Y:S05]  /*7970*/  @P0 BRA `(.L_x_3279) ;  /* 0x0000004800140947 */ /* 0x001fea0003800000 */
[C---:B---3--:R-:W-:Y:S01]  /*7980*/  VIADD R2, R0.reuse, 0x8 ;  /* 0x0000000800027836 */ /* 0x048fe20000000000 */
[----:B------:R-:W-:Y:S01]  /*7990*/  ULDC UR4, c[0x0][0xac8] ;  /* 0x0002b20000047ab9 */ /* 0x000fe20000000800 */
[C---:B------:R-:W-:Y:S01]  /*79a0*/  VIADD R8, R0.reuse, 0x10 ;  /* 0x0000001000087836 */ /* 0x040fe20000000000 */
[C---:B------:R-:W-:Y:S01]  /*79b0*/  ISETP.GE.AND P2, PT, R0.reuse, UR4, PT ;  /* 0x0000000400007c0c */ /* 0x040fe2000bf46270 */
[----:B------:R-:W-:Y:S01]  /*79c0*/  VIADD R10, R0, 0x20 ;  /* 0x00000020000a7836 */ /* 0x000fe20000000000 */
[----:B------:R-:W-:Y:S01]  /*79d0*/  ISETP.GE.AND P3, PT, R2, UR4, PT ;  /* 0x0000000402007c0c */ /* 0x000fe2000bf66270 */
[C---:B------:R-:W-:Y:S01]  /*79e0*/  VIADD R11, R0.reuse, 0x28 ;  /* 0x00000028000b7836 */ /* 0x040fe20000000000 */
[C---:B------:R-:W-:Y:S01]  /*79f0*/  IADD3 R9, R0.reuse, 0x18, RZ ;  /* 0x0000001800097810 */ /* 0x040fe20007ffe0ff */
[----:B------:R-:W-:Y:S01]  /*7a00*/  VIADD R13, R0, 0x38 ;  /* 0x00000038000d7836 */ /* 0x000fe20000000000 */
[----:B------:R-:W-:Y:S01]  /*7a10*/  ISETP.GE.AND P0, PT, R8, UR4, PT ;  /* 0x0000000408007c0c */ /* 0x000fe2000bf06270 */
[C---:B------:R-:W-:Y:S01]  /*7a20*/  VIADD R14, R0.reuse, 0x40 ;  /* 0x00000040000e7836 */ /* 0x040fe20000000000 */
[----:B------:R-:W-:Y:S01]  /*7a30*/  ISETP.GE.AND P1, PT, R9, UR4, PT ;  /* 0x0000000409007c0c */ /* 0x000fe2000bf26270 */
[C---:B------:R-:W-:Y:S01]  /*7a40*/  VIADD R19, R0.reuse, 0x50 ;  /* 0x0000005000137836 */ /* 0x040fe20000000000 */
[C---:B------:R-:W-:Y:S01]  /*7a50*/  IADD3 R12, R0.reuse, 0x30, RZ ;  /* 0x00000030000c7810 */ /* 0x040fe20007ffe0ff */
[----:B------:R-:W-:Y:S01]  /*7a60*/  VIADD R20, R0, 0x70 ;  /* 0x0000007000147836 */ /* 0x000fe20000000000 */
[----:B------:R-:W-:-:S02]  /*7a70*/  ISETP.GE.AND P5, PT, R13, UR4, PT ;  /* 0x000000040d007c0c */ /* 0x000fc4000bfa6270 */
[----:B------:R-:W-:Y:S02]  /*7a80*/  ISETP.GE.AND P4, PT, R12, UR4, PT ;  /* 0x000000040c007c0c */ /* 0x000fe4000bf86270 */
[----:B------:R-:W-:Y:S02]  /*7a90*/  @!P3 LEA.HI R2, R2, R2, RZ, 0x1 ;  /* 0x000000020202b211 */ /* 0x000fe400078f08ff */
[----:B------:R-:W-:Y:S02]  /*7aa0*/  ISETP.GE.AND P6, PT, R14, UR4, PT ;  /* 0x000000040e007c0c */ /* 0x000fe4000bfc6270 */
[----:B------:R-:W-:Y:S01]  /*7ab0*/  @!P3 LOP3.LUT R5, R2, 0xfffffffe, RZ, 0xc0, !PT ;  /* 0xfffffffe0205b812 */ /* 0x000fe200078ec0ff */
[--C-:B-1--4-:R-:W-:Y:S01]  /*7ac0*/  @!P2 IMAD.WIDE R2, R0, 0x4, R6.reuse ;  /* 0x000000040002a825 */ /* 0x112fe200078e0206 */
[----:B------:R-:W-:Y:S02]  /*7ad0*/  @!P0 LEA.HI R8, R8, R8, RZ, 0x1 ;  /* 0x0000000808088211 */ /* 0x000fe400078f08ff */
[----:B------:R-:W-:Y:S01]  /*7ae0*/  @!P1 LEA.HI R9, R9, R9, RZ, 0x1 ;  /* 0x0000000909099211 */ /* 0x000fe200078f08ff */
[----:B------:R-:W-:Y:S01]  /*7af0*/  @!P3 IMAD.WIDE R4, R5, 0x4, R6 ;  /* 0x000000040504b825 */ /* 0x000fe200078e0206 */
[----:B------:R0:W-:Y:S01]  /*7b00*/  @!P2 ST.E.64 desc[UR36][R2.64], R26 ;  /* 0x0000001a0200a985 */ /* 0x0001e2000c101b24 */
[----:B------:R-:W-:-:S02]  /*7b10*/  ISETP.GE.AND P2, PT, R10, UR4, PT ;  /* 0x000000040a007c0c */ /* 0x000fc4000bf46270 */
[----:B------:R-:W-:Y:S01]  /*7b20*/  @!P4 LEA.HI R12, R12, R12, RZ, 0x1 ;  /* 0x0000000c0c0cc211 */ /* 0x000fe200078f08ff */
[----:B------:R1:W-:Y:S01]  /*7b30*/  @!P3 ST.E.64 desc[UR36][R4.64], R30 ;  /* 0x0000001e0400b985 */ /* 0x0003e2000c101b24 */
[----:B------:R-:W-:Y:S02]  /*7b40*/  ISETP.GE.AND P3, PT, R11, UR4, PT ;  /* 0x000000040b007c0c */ /* 0x000fe4000bf66270 */
[----:B------:R-:W-:Y:S02]  /*7b50*/  @!P6 LEA.HI R14, R14, R14, RZ, 0x1 ;  /* 0x0000000e0e0ee211 */ /* 0x000fe400078f08ff */
[----:B------:R-:W-:Y:S02]  /*7b60*/  IADD3 R18, R0, 0x48, RZ ;  /* 0x0000004800127810 */ /* 0x000fe40007ffe0ff */
[----:B------:R-:W-:Y:S01]  /*7b70*/  @!P6 LOP3.LUT R17, R14, 0xfffffffe, RZ, 0xc0, !PT ;  /* 0xfffffffe0e11e812 */ /* 0x000fe200078ec0ff */
[C---:B------:R-:W-:Y:S01]  /*7b80*/  VIADD R14, R0.reuse, 0x58 ;  /* 0x00000058000e7836 */ /* 0x040fe20000000000 */
[----:B------:R-:W-:-:S02]  /*7b90*/  IADD3 R21, R0, 0x78, RZ ;  /* 0x0000007800157810 */ /* 0x000fc40007ffe0ff */
[----:B0-----:R-:W-:Y:S02]  /*7ba0*/  @!P0 LOP3.LUT R3, R8, 0xfffffffe, RZ, 0xc0, !PT ;  /* 0xfffffffe08038812 */ /* 0x001fe400078ec0ff */
[----:B------:R-:W-:Y:S02]  /*7bb0*/  @!P2 LEA.HI R10, R10, R10, RZ, 0x1 ;  /* 0x0000000a0a0aa211 */ /* 0x000fe400078f08ff */
[----:B-1----:R-:W-:Y:S01]  /*7bc0*/  @!P1 LOP3.LUT R5, R9, 0xfffffffe, RZ, 0xc0, !PT ;  /* 0xfffffffe09059812 */ /* 0x002fe200078ec0ff */
[--C-:B------:R-:W-:Y:S01]  /*7bd0*/  @!P0 IMAD.WIDE R2, R3, 0x4, R6.reuse ;  /* 0x0000000403028825 */ /* 0x100fe200078e0206 */
[----:B------:R-:W-:Y:S02]  /*7be0*/  @!P3 LEA.HI R11, R11, R11, RZ, 0x1 ;  /* 0x0000000b0b0bb211 */ /* 0x000fe400078f08ff */
[----:B------:R-:W-:Y:S01]  /*7bf0*/  @!P5 LEA.HI R8, R13, R13, RZ, 0x1 ;  /* 0x0000000d0d08d211 */ /* 0x000fe200078f08ff */
[----:B------:R-:W-:Y:S01]  /*7c00*/  @!P1 IMAD.WIDE R4, R5, 0x4, R6 ;  /* 0x0000000405049825 */ /* 0x000fe200078e0206 */
[----:B------:R-:W-:Y:S01]  /*7c10*/  @!P2 LOP3.LUT R9, R10, 0xfffffffe, RZ, 0xc0, !PT ;  /* 0xfffffffe0a09a812 */ /* 0x000fe200078ec0ff */
[----:B------:R0:W-:Y:S01]  /*7c20*/  @!P0 ST.E.64 desc[UR36][R2.64], R34 ;  /* 0x0000002202008985 */ /* 0x0001e2000c101b24 */
[----:B------:R-:W-:-:S02]  /*7c30*/  @!P3 LOP3.LUT R11, R11, 0xfffffffe, RZ, 0xc0, !PT ;  /* 0xfffffffe0b0bb812 */ /* 0x000fc400078ec0ff */
[----:B------:R-:W-:Y:S01]  /*7c40*/  @!P4 LOP3.LUT R13, R12, 0xfffffffe, RZ, 0xc0, !PT ;  /* 0xfffffffe0c0dc812 */ /* 0x000fe200078ec0ff */
[----:B------:R1:W-:Y:S01]  /*7c50*/  @!P1 ST.E.64 desc[UR36][R4.64], R38 ;  /* 0x0000002604009985 */ /* 0x0003e2000c101b24 */
[----:B------:R-:W-:Y:S02]  /*7c60*/  @!P5 LOP3.LUT R15, R8, 0xfffffffe, RZ, 0xc0, !PT ;  /* 0xfffffffe080fd812 */ /* 0x000fe400078ec0ff */
[----:B------:R-:W-:Y:S02]  /*7c70*/  ISETP.GE.AND P1, PT, R18, UR4, PT ;  /* 0x0000000412007c0c */ /* 0x000fe4000bf26270 */
[----:B------:R-:W-:Y:S01]  /*7c80*/  ISETP.GE.AND P0, PT, R19, UR4, PT ;  /* 0x0000000413007c0c */ /* 0x000fe2000bf06270 */
[----:B0-----:R-:W-:-:S04]  /*7c90*/  @!P2 IMAD.WIDE R2, R9, 0x4, R6 ;  /* 0x000000040902a825 */ /* 0x001fc800078e0206 */
[--C-:B-1----:R-:W-:Y:S01]  /*7ca0*/  @!P3 IMAD.WIDE R4, R11, 0x4, R6.reuse ;  /* 0x000000040b04b825 */ /* 0x102fe200078e0206 */
[----:B------:R0:W-:Y:S01]  /*7cb0*/  @!P2 ST.E.64 desc[UR36][R2.64], R42 ;  /* 0x0000002a0200a985 */ /* 0x0001e2000c101b24 */
[----:B------:R-:W-:Y:S02]  /*7cc0*/  ISETP.GE.AND P2, PT, R14, UR4, PT ;  /* 0x000000040e007c0c */ /* 0x000fe4000bf46270 */
[--C-:B------:R-:W-:Y:S01]  /*7cd0*/  @!P4 IMAD.WIDE R8, R13, 0x4, R6.reuse ;  /* 0x000000040d08c825 */ /* 0x100fe200078e0206 */
[----:B------:R1:W-:Y:S01]  /*7ce0*/  @!P3 ST.E.64 desc[UR36][R4.64], R46 ;  /* 0x0000002e0400b985 */ /* 0x0003e2000c101b24 */
[----:B------:R-:W-:Y:S02]  /*7cf0*/  ISETP.GE.AND P3, PT, R21, UR4, PT ;  /* 0x0000000415007c0c */ /* 0x000fe4000bf66270 */
[--C-:B------:R-:W-:Y:S01]  /*7d00*/  @!P5 IMAD.WIDE R10, R15, 0x4, R6.reuse ;  /* 0x000000040f0ad825 */ /* 0x100fe200078e0206 */
[----:B------:R-:W-:Y:S01]  /*7d10*/  IADD3 R15, R0, 0x60, RZ ;  /* 0x00000060000f7810 */ /* 0x000fe20007ffe0ff */
[----:B------:R2:W-:Y:S01]  /*7d20*/  @!P4 ST.E.64 desc[UR36][R8.64], R50 ;  /* 0x000000320800c985 */ /* 0x0005e2000c101b24 */
[----:B------:R-:W-:Y:S01]  /*7d30*/  ISETP.GE.AND P4, PT, R20, UR4, PT ;  /* 0x0000000414007c0c */ /* 0x000fe2000bf86270 */
[--C-:B------:R-:W-:Y:S01]  /*7d40*/  @!P6 IMAD.WIDE R12, R17, 0x4, R6.reuse ;  /* 0x00000004110ce825 */ /* 0x100fe200078e0206 */
[----:B------:R-:W-:Y:S01]  /*7d50*/  @!P1 LEA.HI R18, R18, R18, RZ, 0x1 ;  /* 0x0000001212129211 */ /* 0x000fe200078f08ff */
[----:B------:R3:W-:Y:S01]  /*7d60*/  @!P5 ST.E.64 desc[UR36][R10.64], R54 ;  /* 0x000000360a00d985 */ /* 0x0007e2000c101b24 */
[----:B------:R-:W-:Y:S01]  /*7d70*/  @!P0 LEA.HI R19, R19, R19, RZ, 0x1 ;  /* 0x0000001313138211 */ /* 0x000fe200078f08ff */
[----:B------:R-:W-:Y:S01]  /*7d80*/  VIADD R17, R0, 0x68 ;  /* 0x0000006800117836 */ /* 0x000fe20000000000 */
[----:B0-----:R-:W-:Y:S01]  /*7d90*/  @!P1 LOP3.LUT R3, R18, 0xfffffffe, RZ, 0xc0, !PT ;  /* 0xfffffffe12039812 */ /* 0x001fe200078ec0ff */
[----:B------:R0:W-:Y:S01]  /*7da0*/  @!P6 ST.E.64 desc[UR36][R12.64], R58 ;  /* 0x0000003a0c00e985 */ /* 0x0001e2000c101b24 */
[----:B------:R-:W-:Y:S01]  /*7db0*/  ISETP.GE.AND P6, PT, R15, UR4, PT ;  /* 0x000000040f007c0c */ /* 0x000fe2000bfc6270 */
[----:B------:R-:W-:Y:S01]  /*7dc0*/  VIADD R18, R0, 0x80 ;  /* 0x0000008000127836 */ /* 0x000fe20000000000 */
[----:B------:R-:W-:Y:S01]  /*7dd0*/  ISETP.GE.AND P5, PT, R17, UR4, PT ;  /* 0x0000000411007c0c */ /* 0x000fe2000bfa6270 */
[----:B------:R-:W-:Y:S01]  /*7de0*/  @!P1 IMAD.WIDE R2, R3, 0x4, R6 ;  /* 0x0000000403029825 */ /* 0x000fe200078e0206 */
[----:B-1----:R-:W-:-:S02]  /*7df0*/  @!P0 LOP3.LUT R5, R19, 0xfffffffe, RZ, 0xc0, !PT ;  /* 0xfffffffe13058812 */ /* 0x002fc400078ec0ff */
[----:B------:R-:W-:Y:S01]  /*7e00*/  @!P2 LEA.HI R14, R14, R14, RZ, 0x1 ;  /* 0x0000000e0e0ea211 */ /* 0x000fe200078f08ff */
[----:B------:R-:W-:Y:S01]  /*7e10*/  VIADD R19, R0, 0x88 ;  /* 0x0000008800137836 */ /* 0x000fe20000000000 */
[----:B------:R-:W-:Y:S01]  /*7e20*/  @!P4 LEA.HI R20, R20, R20, RZ, 0x1 ;  /* 0x000000141414c211 */ /* 0x000fe200078f08ff */
[----:B------:R-:W-:Y:S01]  /*7e30*/  @!P0 IMAD.WIDE R4, R5, 0x4, R6 ;  /* 0x0000000405048825 */ /* 0x000fe200078e0206 */
[----:B------:R-:W-:Y:S01]  /*7e40*/  @!P3 LEA.HI R21, R21, R21, RZ, 0x1 ;  /* 0x000000151515b211 */ /* 0x000fe200078f08ff */
[----:B------:R1:W-:Y:S01]  /*7e50*/  @!P1 ST.E.64 desc[UR36][R2.64], R62 ;  /* 0x0000003e02009985 */ /* 0x0003e2000c101b24 */
[----:B--2---:R-:W-:Y:S02]  /*7e60*/  @!P2 LOP3.LUT R9, R14, 0xfffffffe, RZ, 0xc0, !PT ;  /* 0xfffffffe0e09a812 */ /* 0x004fe400078ec0ff */
[----:B------:R-:W-:Y:S01]  /*7e70*/  @!P6 LEA.HI R15, R15, R15, RZ, 0x1 ;  /* 0x0000000f0f0fe211 */ /* 0x000fe200078f08ff */
[----:B------:R2:W-:Y:S01]  /*7e80*/  @!P0 ST.E.64 desc[UR36][R4.64], R66 ;  /* 0x0000004204008985 */ /* 0x0005e2000c101b24 */
[----:B------:R-:W-:-:S02]  /*7e90*/  @!P5 LEA.HI R17, R17, R17, RZ, 0x1 ;  /* 0x000000111111d211 */ /* 0x000fc400078f08ff */
[----:B------:R-:W-:Y:S02]  /*7ea0*/  @!P6 LOP3.LUT R15, R15, 0xfffffffe, RZ, 0xc0, !PT ;  /* 0xfffffffe0f0fe812 */ /* 0x000fe400078ec0ff */
[----:B------:R-:W-:Y:S02]  /*7eb0*/  @!P5 LOP3.LUT R17, R17, 0xfffffffe, RZ, 0xc0, !PT ;  /* 0xfffffffe1111d812 */ /* 0x000fe400078ec0ff */
[----:B---3--:R-:W-:Y:S02]  /*7ec0*/  @!P4 LOP3.LUT R11, R20, 0xfffffffe, RZ, 0xc0, !PT ;  /* 0xfffffffe140bc812 */ /* 0x008fe400078ec0ff */
[----:B0-----:R-:W-:Y:S01]  /*7ed0*/  @!P3 LOP3.LUT R13, R21, 0xfffffffe, RZ, 0xc0, !PT ;  /* 0xfffffffe150db812 */ /* 0x001fe200078ec0ff */
[--C-:B-1----:R-:W-:Y:S01]  /*7ee0*/  @!P2 IMAD.WIDE R2, R9, 0x4, R6.reuse ;  /* 0x000000040902a825 */ /* 0x102fe200078e0206 */
[----:B------:R-:W-:Y:S02]  /*7ef0*/  ISETP.GE.AND P0, PT, R18, UR4, PT ;  /* 0x0000000412007c0c */ /* 0x000fe4000bf06270 */
[----:B------:R-:W-:Y:S01]  /*7f00*/  ISETP.GE.AND P1, PT, R19, UR4, PT ;  /* 0x0000000413007c0c */ /* 0x000fe2000bf26270 */
[----:B--2---:R-:W-:Y:S01]  /*7f10*/  @!P6 IMAD.WIDE R4, R15, 0x4, R6 ;  /* 0x000000040f04e825 */ /* 0x004fe200078e0206 */
[----:B------:R0:W-:Y:S01]  /*7f20*/  @!P2 ST.E.64 desc[UR36][R2.64], R70 ;  /* 0x000000460200a985 */ /* 0x0001e2000c101b24 */
[----:B------:R-:W-:-:S02]  /*7f30*/  IADD3 R14, R0, 0x90, RZ ;  /* 0x00000090000e7810 */ /* 0x000fc40007ffe0ff */
[--C-:B------:R-:W-:Y:S01]  /*7f40*/  @!P5 IMAD.WIDE R8, R17, 0x4, R6.reuse ;  /* 0x000000041108d825 */ /* 0x100fe200078e0206 */
[----:B------:R1:W-:Y:S01]  /*7f50*/  @!P6 ST.E.64 desc[UR36][R4.64], R74 ;  /* 0x0000004a0400e985 */ /* 0x0003e2000c101b24 */
[----:B------:R-:W-:Y:S02]  /*7f60*/  IADD3 R20, R0, 0xa8, RZ ;  /* 0x000000a800147810 */ /* 0x000fe40007ffe0ff */
[--C-:B------:R-:W-:Y:S01]  /*7f70*/  @!P4 IMAD.WIDE R10, R11, 0x4, R6.reuse ;  /* 0x000000040b0ac825 */ /* 0x100fe200078e0206 */
[----:B------:R2:W-:Y:S01]  /*7f80*/  @!P5 ST.E.64 desc[UR36][R8.64], R78 ;  /* 0x0000004e0800d985 */ /* 0x0005e2000c101b24 */
[----:B------:R-:W-:Y:S02]  /*7f90*/  ISETP.GE.AND P2, PT, R14, UR4, PT ;  /* 0x000000040e007c0c */ /* 0x000fe4000bf46270 */
[----:B------:R-:W-:Y:S01]  /*7fa0*/  @!P3 IMAD.WIDE R12, R13, 0x4, R6 ;  /* 0x000000040d0cb825 */ /* 0x000fe200078e0206 */
[----:B------:R3:W-:Y:S01]  /*7fb0*/  @!P4 ST.E.64 desc[UR36][R10.64], R82 ;  /* 0x000000520a00c985 */ /* 0x0007e2000c101b24 */
[----:B------:R-:W-:-:S02]  /*7fc0*/  ISETP.GE.AND P5, PT, R20, UR4, PT ;  /* 0x0000000414007c0c */ /* 0x000fc4000bfa6270 */
[C---:B------:R-:W-:Y:S01]  /*7fd0*/  VIADD R15, R0.reuse, 0x98 ;  /* 0x00000098000f7836 */ /* 0x040fe20000000000 */
[----:B------:R4:W-:Y:S01]  /*7fe0*/  @!P3 ST.E.64 desc[UR36][R12.64], R86 ;  /* 0x000000560c00b985 */ /* 0x0009e2000c101b24 */
[----:B------:R-:W-:Y:S01]  /*7ff0*/  VIADD R17, R0, 0xa0 ;  /* 0x000000a000117836 */ /* 0x000fe20000000000 */
[----:B------:R-:W-:Y:S01]  /*8000*/  @!P0 LEA.HI R18, R18, R18, RZ, 0x1 ;  /* 0x0000001212128211 */ /* 0x000fe200078f08ff */
[C---:B------:R-:W-:Y:S01]  /*8010*/  VIADD R21, R0.reuse, 0xb0 ;  /* 0x000000b000157836 */ /* 0x040fe20000000000 */
[----:B------:R-:W-:Y:S01]  /*8020*/  ISETP.GE.AND P3, PT, R15, UR4, PT ;  /* 0x000000040f007c0c */ /* 0x000fe2000bf66270 */
[----:B------:R-:W-:Y:S01]  /*8030*/  VIADD R0, R0, 0xb8 ;  /* 0x000000b800007836 */ /* 0x000fe20000000000 */
[----:B------:R-:W-:Y:S02]  /*8040*/  ISETP.GE.AND P4, PT, R17, UR4, PT ;  /* 0x0000000411007c0c */ /* 0x000fe4000bf86270 */
[----:B------:R-:W-:Y:S02]  /*8050*/  ISETP.GE.AND P6, PT, R21, UR4, PT ;  /* 0x0000000415007c0c */ /* 0x000fe4000bfc6270 */
[----:B------:R-:W-:-:S02]  /*8060*/  @!P1 LEA.HI R19, R19, R19, RZ, 0x1 ;  /* 0x0000001313139211 */ /* 0x000fc400078f08ff */
        /* <DEDUP_REMOVED lines=12> */
[----:B------:R-:W-:Y:S02]  /*8130*/  @!P3 LOP3.LUT R15, R15, 0xfffffffe, RZ, 0xc0, !PT ;  /* 0xfffffffe0f0fb812 */ /* 0x000fe400078ec0ff */
[----:B------:R-:W-:Y:S02]  /*8140*/  @!P4 LOP3.LUT R17, R17, 0xfffffffe, RZ, 0xc0, !PT ;  /* 0xfffffffe1111c812 */ /* 0x000fe400078ec0ff */
[----:B---3--:R-:W-:Y:S02]  /*8150*/  @!P5 LOP3.LUT R11, R20, 0xfffffffe, RZ, 0xc0, !PT ;  /* 0xfffffffe140bd812 */ /* 0x008fe400078ec0ff */
[----:B----4-:R-:W-:Y:S02]  /*8160*/  @!P6 LOP3.LUT R13, R21, 0xfffffffe, RZ, 0xc0, !PT ;  /* 0xfffffffe150de812 */ /* 0x010fe400078ec0ff */
[----:B------:R-:W-:Y:S01]  /*8170*/  ISETP.GE.AND P0, PT, R0, UR4, PT ;  /* 0x0000000400007c0c */ /* 0x000fe2000bf06270 */
[----:B0-----:R-:W-:-:S04]  /*8180*/  @!P2 IMAD.WIDE R2, R9, 0x4, R6 ;  /* 0x000000040902a825 */ /* 0x001fc800078e0206 */
[--C-:B-1----:R-:W-:Y:S01]  /*8190*/  @!P3 IMAD.WIDE R4, R15, 0x4, R6.reuse ;  /* 0x000000040f04b825 */ /* 0x102fe200078e0206 */
[----:B------:R0:W-:Y:S03]  /*81a0*/  @!P2 ST.E.64 desc[UR36][R2.64], R98 ;  /* 0x000000620200a985 */ /* 0x0001e6000c101b24 */
        /* <DEDUP_REMOVED lines=9> */
[----:B0-----:R-:W-:-:S05]  /*8240*/  LOP3.LUT R3, R0, 0xfffffffe, RZ, 0xc0, !PT ;  /* 0xfffffffe00037812 */ /* 0x001fca00078ec0ff */
[----:B------:R-:W-:-:S05]  /*8250*/  IMAD.WIDE R6, R3, 0x4, R6 ;  /* 0x0000000403067825 */ /* 0x000fca00078e0206 */
[----:B------:R0:W-:Y:S01]  /*8260*/  ST.E.64 desc[UR36][R6.64], R118 ;  /* 0x0000007606007985 */ /* 0x0001e2000c101b24 */
[----:B------:R-:W-:Y:S05]  /*8270*/  BRA `(.L_x_3279) ;  /* 0x0000003c00d47947 */ /* 0x000fea0003800000 */
.L_x_3306:
        /* <DEDUP_REMOVED lines=16> */
[----:B------:R-:W-:-:S05]  /*8380*/  MOV R5, R0 ;  /* 0x0000000000057202 */ /* 0x000fca0000000f00 */
        /* <DEDUP_REMOVED lines=20> */
[----:B---3--:R-:W-:-:S04]  /*84d0*/  @P0 SHF.R.U32.HI R5, RZ, R9, R4 ;  /* 0x00000009ff050219 */ /* 0x008fc80000011604 */
[----:B------:R-:W-:Y:S01]  /*84e0*/  IADD3 R3, R11, R3, RZ ;  /* 0x000000030b037210 */ /* 0x000fe20007ffe0ff */
        /* <DEDUP_REMOVED lines=15> */
[----:B------:R-:W-:-:S03]  /*85e0*/  ULDC.64 UR4, c[0x0][0xba8] ;  /* 0x0002ea0000047ab9 */ /* 0x000fc60000000a00 */
[----:B------:R-:W-:Y:S01]  /*85f0*/  IMAD.IADD R3, R3, 0x1, R5 ;  /* 0x0000000103037824 */ /* 0x000fe200078e0205 */
[----:B------:R-:W-:-:S04]  /*8600*/  LEA R4, P0, R2, UR4, 0x2 ;  /* 0x0000000402047c11 */ /* 0x000fc8000f8010ff */
[----:B------:R-:W-:Y:S01]  /*8610*/  LEA.HI.X R5, R2, UR5, R3, 0x2, P0 ;  /* 0x0000000502057c11 */ /* 0x000fe200080f1403 */
[----:B------:R-:W-:-:S05]  /*8620*/  IMAD.MOV.U32 R3, RZ, RZ, -0x800000 ;  /* 0xff800000ff037424 */ /* 0x000fca00078e00ff */
[----:B------:R0:W-:Y:S01]  /*8630*/  STG.E desc[UR36][R4.64], R3 ;  /* 0x0000000304007986 */ /* 0x0001e2000c101924 */
[----:B------:R-:W-:Y:S05]  /*8640*/  BRA `(.L_x_3279) ;  /* 0x0000003800e07947 */ /* 0x000fea0003800000 */
.L_x_3277:
        /* <DEDUP_REMOVED lines=18> */
.L_x_3309:
[----:B------:R-:W-:Y:S01]  /*8770*/  ULDC UR7, c[0x0][0xc50] ;  /* 0x0003140000077ab9 */ /* 0x000fe20000000800 */
[----:B------:R-:W-:Y:S01]  /*8780*/  UMOV UR41, UR6 ;  /* 0x0000000600297c82 */ /* 0x000fe20008000000 */
[----:B------:R-:W-:-:S11]  /*8790*/  UISETP.NE.AND UP0, UPT, UR7, 0x1, UPT ;  /* 0x000000010700788c */ /* 0x000fd6000bf05270 */
[----:B------:R-:W-:Y:S01]  /*87a0*/  @UP0 ULDC UR4, c[0x0][0xc54] ;  /* 0x0003150000040ab9 */ /* 0x000fe20000000800 */
[----:B------:R-:W-:Y:S01]  /*87b0*/  @UP0 ULDC UR8, c[0x0][0xc58] ;  /* 0x0003160000080ab9 */ /* 0x000fe20000000800 */
[----:B------:R-:W-:-:S04]  /*87c0*/  UIMAD.WIDE.U32 UR4, UR6, UR4, URZ ;  /* 0x00000004060472a5 */ /* 0x000fc8000f8e003f */
[----:B------:R-:W-:-:S12]  /*87d0*/  @UP0 USHF.R.U32.HI UR41, URZ, UR8, UR5 ;  /* 0x000000083f290299 */ /* 0x000fd80008011605 */
.L_x_3310:
[----:B------:R-:W-:Y:S01]  /*87e0*/  ISETP.GE.AND P0, PT, R26, RZ, PT ;  /* 0x000000ff1a00720c */ /* 0x000fe20003f06270 */
[----:B------:R-:W-:Y:S01]  /*87f0*/  UIADD3 UR4, -UR41, URZ, URZ ;  /* 0x0000003f29047290 */ /* 0x000fe2000fffe13f */
[----:B------:R-:W-:Y:S01]  /*8800*/  MOV R28, 0x1 ;  /* 0x00000001001c7802 */ /* 0x000fe20000000f00 */
[----:B------:R-:W-:Y:S02]  /*8810*/  IMAD.MOV.U32 R0, RZ, RZ, RZ ;  /* 0x000000ffff007224 */ /* 0x000fe400078e00ff */
[----:B------:R-:W-:Y:S01]  /*8820*/  UIMAD UR6, UR7, UR4, UR6 ;  /* 0x00000004070672a4 */ /* 0x000fe2000f8e0206 */
[----:B------:R-:W-:-:S07]  /*8830*/  IMAD.MOV.U32 R6, RZ, RZ, 0x1 ;  /* 0x00000001ff067424 */ /* 0x000fce00078e00ff */
[----:B------:R-:W-:Y:S05]  /*8840*/  @!P0 BRA `(.L_x_3311) ;  /* 0x0000003400988947 */ /* 0x000fea0003800000 */
[----:B------:R-:W0:Y:S01]  /*8850*/  LDC.64 R2, c[0x0][0xa28] ;  /* 0x00028a00ff027b82 */ /* 0x000e220000000a00 */
[----:B------:R-:W-:Y:S01]  /*8860*/  ULDC.64 UR4, c[0x0][0x418] ;  /* 0x0001060000047ab9 */ /* 0x000fe20000000a00 */
[----:B------:R-:W-:Y:S01]  /*8870*/  ULDC UR42, c[0x0][0x2f0] ;  /* 0x0000bc00002a7ab9 */ /* 0x000fe20000000800 */
[----:B------:R-:W-:Y:S02]  /*8880*/  MOV R19, RZ ;  /* 0x000000ff00137202 */ /* 0x000fe40000000f00 */
[----:B0-----:R-:W-:-:S04]  /*8890*/  ISETP.NE.U32.AND P0, PT, R2, RZ, PT ;  /* 0x000000ff0200720c */ /* 0x001fc80003f05070 */
[----:B------:R-:W-:Y:S01]  /*88a0*/  ISETP.NE.AND.EX P0, PT, R3, RZ, PT, P0 ;  /* 0x000000ff0300720c */ /* 0x000fe20003f05300 */
[----:B------:R-:W-:-:S03]  /*88b0*/  UISETP.NE.U32.AND UP0, UPT, UR4, URZ, UPT ;  /* 0x0000003f0400728c */ /* 0x000fc6000bf05070 */
[----:B------:R-:W-:-:S09]  /*88c0*/  ULDC UR4, c[0x0][0x424] ;  /* 0x0001090000047ab9 */ /* 0x000fd20000000800 */
[----:B------:R-:W0:Y:S01]  /*88d0*/  @P0 LDC.64 R2, c[0x0][0xa28] ;  /* 0x00028a00ff020b82 */ /* 0x000e220000000a00 */
[----:B------:R-:W-:-:S04]  /*88e0*/  UISETP.NE.AND.EX UP0, UPT, UR5, URZ, UPT, UP0 ;  /* 0x0000003f0500728c */ /* 0x000fc8000bf05300 */
[----:B------:R-:W-:-:S04]  /*88f0*/  USEL UR4, UR4, 0x1, UP0 ;  /* 0x0000000104047887 */ /* 0x000fc80008000000 */
[----:B------:R-:W-:Y:S01]  /*8900*/  UIMAD UR42, UR4, UR42, URZ ;  /* 0x0000002a042a72a4 */ /* 0x000fe2000f8e023f */
[----:B------:R-:W1:Y:S03]  /*8910*/  S2R R22, SR_CTAID.X ;  /* 0x0000000000167919 */ /* 0x000e660000002500 */
[----:B------:R-:W-:Y:S02]  /*8920*/  UISETP.GE.AND UP0, UPT, UR42, 0x1, UPT ;  /* 0x000000012a00788c */ /* 0x000fe4000bf06270 */
[----:B------:R-:W-:Y:S01]  /*8930*/  UIADD3 UR4, UR42, 0x5f, URZ ;  /* 0x0000005f2a047890 */ /* 0x000fe2000fffe03f */
[----:B0-----:R-:W-:-:S05]  /*8940*/  @P0 IMAD.WIDE R2, R26, 0x4, R2 ;  /* 0x000000041a020825 */ /* 0x001fca00078e0202 */
[----:B------:R0:W5:Y:S01]  /*8950*/  @P0 LDG.E R19, desc[UR36][R2.64] ;  /* 0x0000002402130981 */ /* 0x000162000c1e1900 */
[----:B------:R-:W-:Y:S01]  /*8960*/  PLOP3.LUT P0, PT, PT, PT, UP0, 0x80, 0x0 ;  /* 0x000000000000781c */ /* 0x000fe20003f0f008 */
[----:B------:R-:W-:Y:S02]  /*8970*/  UIMAD.WIDE UR4, UR4, 0x2aaaaaab, URZ ;  /* 0x2aaaaaab040478a5 */ /* 0x000fe4000f8e023f */
[----:B------:R-:W-:Y:S02]  /*8980*/  ULOP3.LUT UR46, UR6, 0xffff, URZ, 0xc0, !UPT ;  /* 0x0000ffff062e7892 */ /* 0x000fe4000f8ec03f */
[----:B------:R-:W-:Y:S01]  /*8990*/  USHF.R.U32.HI UR43, URZ, 0x1f, UR5 ;  /* 0x0000001f3f2b7899 */ /* 0x000fe20008011605 */
[----:B------:R-:W-:-:S03]  /*89a0*/  UMOV UR40, URZ ;  /* 0x0000003f00287c82 */ /* 0x000fc60008000000 */
        /* <DEDUP_REMOVED lines=35> */
.L_x_3312:
[----:B------:R-:W-:Y:S02]  /*8be0*/  UIMAD UR47, UR46, UR40, URZ ;  /* 0x000000282e2f72a4 */ /* 0x000fe4000f8e023f */
[----:B------:R-:W-:Y:S02]  /*8bf0*/  MOV R3, UR40 ;  /* 0x0000002800037c02 */ /* 0x000fe40008000f00 */
[----:B------:R-:W-:Y:S02]  /*8c00*/  MOV R6, 0x1 ;  /* 0x0000000100067802 */ /* 0x000fe40000000f00 */
        /* <DEDUP_REMOVED lines=23> */
[----:B------:R-:W-:Y:S01]  /*8d80*/  MOV R11, UR5 ;  /* 0x00000005000b7c02 */ /* 0x000fe20008000f00 */
[----:B------:R-:W-:Y:S01]  /*8d90*/  IMAD.U32 R10, RZ, RZ, UR4 ;  /* 0x00000004ff0a7e24 */ /* 0x000fe2000f8e00ff */
[----:B------:R-:W-:Y:S01]  /*8da0*/  MOV R13, RZ ;  /* 0x000000ff000d7202 */ /* 0x000fe20000000f00 */
[----:B------:R-:W-:-:S02]  /*8db0*/  IMAD.MOV.U32 R8, RZ, RZ, 0x70 ;  /* 0x00000070ff087424 */ /* 0x000fc400078e00ff */
[----:B------:R-:W-:-:S07]  /*8dc0*/  IMAD.MOV.U32 R12, RZ, RZ, 0x1 ;  /* 0x00000001ff0c7424 */ /* 0x000fce00078e00ff */
[----:B------:R-:W-:-:S07]  /*8dd0*/  LEPC R20, `(.L_x_3313) ;  /* 0x000000001014794e */ /* 0x000fce0000000000 */
[----:B0----5:R-:W-:Y:S05]  /*8de0*/  CALL.ABS.NOINC R2 ;  /* 0x0000000002007343 */ /* 0x021fea0003c00000 */
.L_x_3313:
        /* <DEDUP_REMOVED lines=11> */
[----:B------:R-:W-:Y:S01]  /*8ea0*/  MOV R6, UR6 ;  /* 0x0000000600067c02 */ /* 0x000fe20008000f00 */
[----:B------:R-:W-:Y:S01]  /*8eb0*/  IMAD.U32 R7, RZ, RZ, UR7 ;  /* 0x00000007ff077e24 */ /* 0x000fe2000f8e00ff */
[----:B------:R-:W-:Y:S01]  /*8ec0*/  MOV R11, UR5 ;  /* 0x00000005000b7c02 */ /* 0x000fe20008000f00 */
[----:B------:R-:W-:Y:S01]  /*8ed0*/  IMAD.U32 R10, RZ, RZ, UR4 ;  /* 0x00000004ff0a7e24 */ /* 0x000fe2000f8e00ff */
[----:B------:R-:W-:Y:S01]  /*8ee0*/  MOV R13, RZ ;  /* 0x000000ff000d7202 */ /* 0x000fe20000000f00 */
[----:B------:R-:W-:-:S02]  /*8ef0*/  IMAD.MOV.U32 R8, RZ, RZ, 0x70 ;  /* 0x00000070ff087424 */ /* 0x000fc400078e00ff */
[----:B0-----:R-:W-:-:S07]  /*8f00*/  IMAD.MOV.U32 R12, RZ, RZ, 0x1 ;  /* 0x00000001ff0c7424 */ /* 0x001fce00078e00ff */
[----:B------:R-:W-:-:S07]  /*8f10*/  LEPC R20, `(.L_x_3315) ;  /* 0x000000001014794e */ /* 0x000fce0000000000 */
[----:B-1---5:R-:W-:Y:S05]  /*8f20*/  CALL.ABS.NOINC R2 ;  /* 0x0000000002007343 */ /* 0x022fea0003c00000 */
.L_x_3315:
        /* <DEDUP_REMOVED lines=8> */
[----:B------:R-:W-:Y:S01]  /*8fb0*/  MOV R11, UR5 ;  /* 0x00000005000b7c02 */ /* 0x000fe20008000f00 */
[----:B------:R-:W-:Y:S01]  /*8fc0*/  IMAD.U32 R10, RZ, RZ, UR4 ;  /* 0x00000004ff0a7e24 */ /* 0x000fe2000f8e00ff */
[----:B------:R-:W-:Y:S01]  /*8fd0*/  MOV R13, RZ ;  /* 0x000000ff000d7202 */ /* 0x000fe20000000f00 */
[----:B------:R-:W-:-:S02]  /*8fe0*/  IMAD.MOV.U32 R8, RZ, RZ, 0x70 ;  /* 0x00000070ff087424 */ /* 0x000fc400078e00ff */
[----:B0-----:R-:W-:-:S07]  /*8ff0*/  IMAD.MOV.U32 R12, RZ, RZ, 0x1 ;  /* 0x00000001ff0c7424 */ /* 0x001fce00078e00ff */
[----:B------:R-:W-:-:S07]  /*9000*/  LEPC R20, `(.L_x_3314) ;  /* 0x000000001014794e */ /* 0x000fce0000000000 */
[----:B-1----:R-:W-:Y:S05]  /*9010*/  CALL.ABS.NOINC R2 ;  /* 0x0000000002007343 */ /* 0x002fea0003c00000 */
.L_x_3314:
[----:B------:R-:W0:Y:S01]  /*9020*/  LDC.64 R2, c[0x0][0x9f8] ;  /* 0x00027e00ff027b82 */ /* 0x000e220000000a00 */
[----:B------:R-:W-:Y:S01]  /*9030*/  IMAD.SHL.U32 R6, R25, 0x8, RZ ;  /* 0x0000000819067824 */ /* 0x000fe200078e00ff */
[----:B------:R-:W-:Y:S01]  /*9040*/  ULDC UR4, c[0x0][0x2f4] ;  /* 0x0000bd0000047ab9 */ /* 0x000fe20000000800 */
[----:B------:R-:W-:-:S05]  /*9050*/  IMAD.MOV.U32 R36, RZ, RZ, R26 ;  /* 0x000000ffff247224 */ /* 0x000fca00078e001a */
[----:B------:R-:W1:Y:S01]  /*9060*/  LDC R17, c[0x0][0x430] ;  /* 0x00010c00ff117b82 */ /* 0x000e620000000800 */
[----:B0-----:R-:W-:-:S04]  /*9070*/  ISETP.NE.U32.AND P0, PT, R2, RZ, PT ;  /* 0x000000ff0200720c */ /* 0x001fc80003f05070 */
[----:B------:R-:W-:Y:S02]  /*9080*/  ISETP.NE.AND.EX P0, PT, R3, RZ, PT, P0 ;  /* 0x000000ff0300720c */ /* 0x000fe40003f05300 */
[----:B------:R-:W-:-:S11]  /*9090*/  LOP3.LUT R23, R6, 0x38, RZ, 0xc0, !PT ;  /* 0x0000003806177812 */ /* 0x000fd600078ec0ff */
[----:B------:R-:W0:Y:S01]  /*90a0*/  @P0 LDC.64 R2, c[0x0][0x9f8] ;  /* 0x00027e00ff020b82 */ /* 0x000e220000000a00 */
[C---:B------:R-:W-:Y:S02]  /*90b0*/  ISETP.GE.AND P2, PT, R23.reuse, UR4, PT ;  /* 0x0000000417007c0c */ /* 0x040fe4000bf46270 */
[C---:B------:R-:W-:Y:S02]  /*90c0*/  LOP3.LUT R34, R23.reuse, 0x40, RZ, 0xfc, !PT ;  /* 0x0000004017227812 */ /* 0x040fe400078efcff */
[----:B------:R-:W-:Y:S02]  /*90d0*/  LOP3.LUT R16, R16, 0xfffffffb, RZ, 0xc0, !PT ;  /* 0xfffffffb10107812 */ /* 0x000fe400078ec0ff */
[----:B------:R-:W-:Y:S02]  /*90e0*/  LOP3.LUT R33, R23, 0x80, RZ, 0xfc, !PT ;  /* 0x0000008017217812 */ /* 0x000fe400078efcff */
[----:B------:R-:W-:-:S05]  /*90f0*/  ISETP.GE.AND P1, PT, R34, UR4, PT ;  /* 0x0000000422007c0c */ /* 0x000fca000bf26270 */
[----:B------:R-:W-:Y:S01]  /*9100*/  @P2 LOP3.LUT R16, R16, 0x4, RZ, 0xfc, !PT ;  /* 0x0000000410102812 */ /* 0x000fe200078efcff */
[----:B0-----:R-:W-:-:S03]  /*9110*/  @P0 IMAD.WIDE R2, R26, 0x4, R2 ;  /* 0x000000041a020825 */ /* 0x001fc600078e0202 */
[----:B------:R-:W-:Y:S02]  /*9120*/  LOP3.LUT R16, R16, 0xfffffffe, RZ, 0xc0, !PT ;  /* 0xfffffffe10107812 */ /* 0x000fe400078ec0ff */
[----:B------:R0:W5:Y:S01]  /*9130*/  @P0 LDG.E R36, desc[UR36][R2.64] ;  /* 0x0000002402240981 */ /* 0x000162000c1e1900 */
[----:B------:R-:W-:Y:S01]  /*9140*/  ISETP.GE.AND P0, PT, R33, UR4, PT ;  /* 0x0000000421007c0c */ /* 0x000fe2000bf06270 */
[----:B------:R-:W-:Y:S01]  /*9150*/  UMOV UR5, 0xffffffff ;  /* 0xffffffff00057882 */ /* 0x000fe20000000000 */
[----:B------:R-:W-:Y:S02]  /*9160*/  LOP3.LUT R16, R16, 0xfffffffd, RZ, 0xc0, !PT ;  /* 0xfffffffd10107812 */ /* 0x000fe400078ec0ff */
[C---:B------:R-:W-:Y:S02]  /*9170*/  SHF.L.U32 R24, R25.reuse, 0x4, RZ ;  /* 0x0000000419187819 */ /* 0x040fe400000006ff */
[----:B------:R-:W-:Y:S02]  /*9180*/  @P1 LOP3.LUT R16, R16, 0x2, RZ, 0xfc, !PT ;  /* 0x0000000210101812 */ /* 0x000fe400078efcff */
[----:B------:R-:W-:-:S02]  /*9190*/  LOP3.LUT R10, R25, 0x7f, RZ, 0xc0, !PT ;  /* 0x0000007f190a7812 */ /* 0x000fc400078ec0ff */
[----:B------:R-:W-:-:S03]  /*91a0*/  LOP3.LUT R24, R24, 0x70, RZ, 0xc0, !PT ;  /* 0x0000007018187812 */ /* 0x000fc600078ec0ff */
[----:B------:R-:W-:Y:S01]  /*91b0*/  @P0 LOP3.LUT R16, R16, 0x1, RZ, 0xfc, !PT ;  /* 0x0000000110100812 */ /* 0x000fe200078efcff */
[----:B01----:R-:W-:Y:S06]  /*91c0*/  BRA.DIV UR5, `(.L_x_3316) ;  /* 0x0000003205807947 */ /* 0x003fec000b800000 */
.L_x_3358:
[----:B------:R-:W2:Y:S01]  /*91d0*/  LDL R0, [R1+0x4] ;  /* 0x0000040001007983 */ /* 0x000ea20000100800 */
[----:B------:R-:W-:Y:S01]  /*91e0*/  UIADD3 UR4, UR48, -0x1, URZ ;  /* 0xffffffff30047890 */ /* 0x000fe2000fffe03f */
[----:B------:R-:W-:Y:S02]  /*91f0*/  ISETP.NE.AND P1, PT, R17, 0x1, PT ;  /* 0x000000011100780c */ /* 0x000fe40003f25270 */
[----:B-----5:R-:W-:Y:S02]  /*9200*/  SHF.R.S32.HI R12, RZ, 0x1f, R36 ;  /* 0x0000001fff0c7819 */ /* 0x020fe40000011424 */
[----:B------:R-:W-:Y:S01]  /*9210*/  LOP3.LUT R16, R16, 0xffffffdf, RZ, 0xc0, !PT ;  /* 0xffffffdf10107812 */ /* 0x000fe200078ec0ff */
[----:B------:R-:W-:Y:S02]  /*9220*/  IMAD.U32 R2, RZ, RZ, UR4 ;  /* 0x00000004ff027e24 */ /* 0x000fe4000f8e00ff */
[----:B------:R0:W-:Y:S06]  /*9230*/  STL [R1], R12 ;  /* 0x0000000c01007387 */ /* 0x0001ec0000100800 */
[----:B------:R-:W1:Y:S01]  /*9240*/  @P1 LDC R3, c[0x0][0x438] ;  /* 0x00010e00ff031b82 */ /* 0x000e620000000800 */
[----:B------:R-:W-:-:S04]  /*9250*/  @P1 LOP3.LUT R16, R16, 0x20, RZ, 0xfc, !PT ;  /* 0x0000002010101812 */ /* 0x000fc800078efcff */
[----:B------:R-:W-:-:S04]  /*9260*/  LOP3.LUT R16, R16, 0xffffffef, RZ, 0xc0, !PT ;  /* 0xffffffef10107812 */ /* 0x000fc800078ec0ff */
[----:B------:R-:W-:Y:S01]  /*9270*/  LOP3.LUT R16, R16, 0xfffffff7, RZ, 0xc0, !PT ;  /* 0xfffffff710107812 */ /* 0x000fe200078ec0ff */
[----:B------:R-:W-:Y:S01]  /*9280*/  IMAD.U32 R32, RZ, RZ, UR4 ;  /* 0x00000004ff207e24 */ /* 0x000fe2000f8e00ff */
[----:B------:R-:W-:-:S04]  /*9290*/  MOV R35, UR41 ;  /* 0x0000002900237c02 */ /* 0x000fc80008000f00 */
[----:B------:R-:W-:Y:S02]  /*92a0*/  SHF.R.S32.HI R35, RZ, 0x1f, R35 ;  /* 0x0000001fff237819 */ /* 0x000fe40000011423 */
[----:B--2---:R-:W-:Y:S02]  /*92b0*/  R2UR UR5, R0 ;  /* 0x00000000000572ca */ /* 0x004fe400000e0000 */
[----:B------:R-:W-:-:S04]  /*92c0*/  SHF.R.U32.HI R0, RZ, 0x3, R10 ;  /* 0x00000003ff007819 */ /* 0x000fc8000001160a */
[----:B------:R-:W-:Y:S02]  /*92d0*/  LOP3.LUT R37, R24, R0, RZ, 0xfc, !PT ;  /* 0x0000000018257212 */ /* 0x000fe400078efcff */
[----:B------:R-:W2:Y:S03]  /*92e0*/  @P1 LDC R0, c[0x0][0x434] ;  /* 0x00010d00ff001b82 */ /* 0x000ea60000000800 */
[----:B------:R-:W-:-:S04]  /*92f0*/  IMAD R2, R2, 0x60, R37 ;  /* 0x0000006002027824 */ /* 0x000fc800078e0225 */
[C---:B------:R-:W-:Y:S01]  /*9300*/  IMAD.IADD R7, R2.reuse, 0x1, R19 ;  /* 0x0000000102077824 */ /* 0x040fe200078e0213 */
[----:B------:R-:W-:-:S04]  /*9310*/  ISETP.GE.AND P0, PT, R2, UR42, PT ;  /* 0x0000002a02007c0c */ /* 0x000fc8000bf06270 */
[----:B------:R-:W-:Y:S02]  /*9320*/  ISETP.GT.U32.OR P0, PT, R37, 0x5f, P0 ;  /* 0x0000005f2500780c */ /* 0x000fe40000704470 */
[----:B------:R-:W-:Y:S01]  /*9330*/  MOV R11, R7 ;  /* 0x00000007000b7202 */ /* 0x000fe20000000f00 */
[----:B--2---:R-:W-:-:S10]  /*9340*/  @P1 IMAD.HI.U32 R0, R7, R0, RZ ;  /* 0x0000000007001227 */ /* 0x004fd400078e00ff */
[----:B------:R-:W2:Y:S01]  /*9350*/  @!P0 LDC.64 R8, c[0x0][0x428] ;  /* 0x00010a00ff088b82 */ /* 0x000ea20000000a00 */
[----:B-1----:R-:W-:-:S07]  /*9360*/  @P1 SHF.R.U32.HI R11, RZ, R3, R0 ;  /* 0x00000003ff0b1219 */ /* 0x002fce0000011600 */
[----:B------:R-:W1:Y:S01]  /*9370*/  @!P0 LDC.64 R4, c[0x0][0x418] ;  /* 0x00010600ff048b82 */ /* 0x000e620000000a00 */
[--C-:B------:R-:W-:Y:S01]  /*9380*/  @!P0 SHF.R.S32.HI R3, RZ, 0x1f, R11.reuse ;  /* 0x0000001fff038819 */ /* 0x100fe2000001140b */
[----:B------:R-:W-:Y:S01]  /*9390*/  @!P0 IMAD.MOV.U32 R2, RZ, RZ, R11 ;  /* 0x000000ffff028224 */ /* 0x000fe200078e000b */
[----:B------:R-:W-:Y:S01]  /*93a0*/  ULOP3.LUT UR5, UR5, 0x2, URZ, 0xfc, !UPT ;  /* 0x0000000205057892 */ /* 0x000fe2000f8efc3f */
[-C--:B--2---:R-:W-:Y:S02]  /*93b0*/  @!P0 IMAD R0, R12, R8.reuse, RZ ;  /* 0x000000080c008224 */ /* 0x084fe400078e02ff */
[----:B------:R-:W-:-:S04]  /*93c0*/  @!P0 IMAD.WIDE.U32 R2, R36, R8, R2 ;  /* 0x0000000824028225 */ /* 0x000fc800078e0002 */
[----:B------:R-:W-:Y:S01]  /*93d0*/  @!P0 IMAD R9, R36, R9, R0 ;  /* 0x0000000924098224 */ /* 0x000fe200078e0200 */
[----:B-1----:R-:W-:-:S03]  /*93e0*/  @!P0 LEA R4, P1, R2, R4, 0x2 ;  /* 0x0000000402048211 */ /* 0x002fc600078210ff */
[----:B------:R-:W-:-:S05]  /*93f0*/  @!P0 IMAD.IADD R0, R3, 0x1, R9 ;  /* 0x0000000103008824 */ /* 0x000fca00078e0209 */
[----:B------:R-:W-:Y:S02]  /*9400*/  @!P0 LEA.HI.X R5, R2, R5, R0, 0x2, P1 ;  /* 0x0000000502058211 */ /* 0x000fe400008f1400 */
[----:B------:R-:W-:Y:S01]  /*9410*/  MOV R0, RZ ;  /* 0x000000ff00007202 */ /* 0x000fe20000000f00 */
[----:B------:R-:W-:-:S05]  /*9420*/  IMAD.U32 R2, RZ, RZ, UR5 ;  /* 0x00000005ff027e24 */ /* 0x000fca000f8e00ff */
[----:B------:R0:W5:Y:S01]  /*9430*/  @!P0 LDG.E R0, desc[UR36][R4.64] ;  /* 0x0000002404008981 */ /* 0x000162000c1e1900 */
[----:B------:R-:W-:Y:S02]  /*9440*/  ISETP.GT.U32.AND P0, PT, R37, 0x5f, PT ;  /* 0x0000005f2500780c */ /* 0x000fe40003f04070 */
[----:B------:R-:W-:Y:S01]  /*9450*/  ISETP.NE.AND P2, PT, R2, 0x3, PT ;  /* 0x000000030200780c */ /* 0x000fe20003f45270 */
[----:B------:R-:W-:-:S04]  /*9460*/  IMAD.MOV R2, RZ, RZ, -R11 ;  /* 0x000000ffff027224 */ /* 0x000fc800078e0a0b */
[----:B------:R-:W-:-:S06]  /*9470*/  IMAD R7, R17, R2, R7 ;  /* 0x0000000211077224 */ /* 0x000fcc00078e0207 */
[----:B------:R-:W-:-:S04]  /*9480*/  @P0 LOP3.LUT R16, R16, 0x8, RZ, 0xfc, !PT ;  /* 0x0000000810100812 */ /* 0x000fc800078efcff */
[----:B------:R-:W-:Y:S01]  /*9490*/  @P2 LOP3.LUT R16, R16, 0x10, RZ, 0xfc, !PT ;  /* 0x0000001010102812 */ /* 0x000fe200078efcff */
[----:B0-----:R-:W-:Y:S06]  /*94a0*/  @!P2 BRA `(.L_x_3317) ;  /* 0x000000000004a947 */ /* 0x001fec0003800000 */
[----:B------:R-:W-:Y:S01]  /*94b0*/  BPT.TRAP 0x1 ;  /* 0x000000040000795c */ /* 0x000fe20000300000 */
.L_x_3317:
[----:B------:R-:W-:Y:S01]  /*94c0*/  SHF.R.S32.HI R5, RZ, 0x1f, R7 ;  /* 0x0000001fff057819 */ /* 0x000fe20000011407 */
[----:B------:R-:W-:Y:S01]  /*94d0*/  ULDC.64 UR4, c[0x0][0x328] ;  /* 0x0000ca0000047ab9 */ /* 0x000fe20000000a00 */
[----:B-----5:R-:W-:Y:S02]  /*94e0*/  SHF.R.S32.HI R4, RZ, 0x1f, R0 ;  /* 0x0000001fff047819 */ /* 0x020fe40000011400 */
[----:B------:R-:W-:Y:S01]  /*94f0*/  R2UR UR6, R35 ;  /* 0x00000000230672ca */ /* 0x000fe200000e0000 */
[----:B------:R-:W-:-:S04]  /*9500*/  IMAD R2, R5, UR4, RZ ;  /* 0x0000000405027c24 */ /* 0x000fc8000f8e02ff */
[C---:B------:R-:W-:Y:S02]  /*9510*/  IMAD R9, R7.reuse, UR5, R2 ;  /* 0x0000000507097c24 */ /* 0x040fe4000f8e0202 */
[----:B------:R-:W-:Y:S01]  /*9520*/  IMAD.WIDE.U32 R2, R7, UR4, RZ ;  /* 0x0000000407027c25 */ /* 0x000fe2000f8e00ff */
[----:B------:R-:W-:-:S03]  /*9530*/  ULDC.64 UR4, c[0x0][0x338] ;  /* 0x0000ce0000047ab9 */ /* 0x000fc60000000a00 */
[----:B------:R-:W-:Y:S02]  /*9540*/  IMAD.IADD R3, R3, 0x1, R9 ;  /* 0x0000000103037824 */ /* 0x000fe400078e0209 */
        /* <DEDUP_REMOVED lines=17> */
.L_x_3359:
        /* <DEDUP_REMOVED lines=11> */
[----:B------:R-:W-:Y:S02]  /*9710*/  IMAD.IADD R3, R3, 0x1, R5 ;  /* 0x0000000103037824 */ /* 0x000fe400078e0205 */
[----:B------:R-:W-:Y:S02]  /*9720*/  IMAD R5, R4, UR4, RZ ;  /* 0x0000000404057c24 */ /* 0x000fe4000f8e02ff */
[----:B------:R-:W-:-:S04]  /*9730*/  IMAD.WIDE.U32 R2, R0, UR4, R2 ;  /* 0x0000000400027c25 */ /* 0x000fc8000f8e0002 */
[----:B------:R-:W-:Y:S01]  /*9740*/  IMAD R5, R0, UR5, R5 ;  /* 0x0000000500057c24 */ /* 0x000fe2000f8e0205 */
[----:B------:R-:W-:-:S03]  /*9750*/  ULDC.64 UR4, c[0x0][0x308] ;  /* 0x0000c20000047ab9 */ /* 0x000fc60000000a00 */
[----:B------:R-:W-:Y:S01]  /*9760*/  IMAD.IADD R3, R3, 0x1, R5 ;  /* 0x0000000103037824 */ /* 0x000fe200078e0205 */
[----:B------:R-:W-:Y:S01]  /*9770*/  MOV R5, UR4 ;  /* 0x0000000400057c02 */ /* 0x000fe20008000f00 */
[----:B------:R-:W-:-:S03]  /*9780*/  UIMAD UR4, UR6, UR4, URZ ;  /* 0x00000004060472a4 */ /* 0x000fc6000f8e023f */
[----:B------:R-:W-:Y:S01]  /*9790*/  ULDC.64 UR6, c[0x0][0x2e8] ;  /* 0x0000ba0000067ab9 */ /* 0x000fe20000000a00 */
[----:B------:R-:W-:Y:S02]  /*97a0*/  UIMAD UR4, UR41, UR5, UR4 ;  /* 0x00000005290472a4 */ /* 0x000fe4000f8e0204 */
[----:B------:R-:W-:-:S04]  /*97b0*/  IMAD.WIDE.U32 R2, R5, UR41, R2 ;  /* 0x0000002905027c25 */ /* 0x000fc8000f8e0002 */
[----:B------:R-:W-:Y:S01]  /*97c0*/  VIADD R7, R3, UR4 ;  /* 0x0000000403077c36 */ /* 0x000fe20008000000 */
[C---:B------:R-:W-:Y:S01]  /*97d0*/  LEA R0, P0, R2.reuse, UR6, 0x1 ;  /* 0x0000000602007c11 */ /* 0x040fe2000f8008ff */
[----:B------:R-:W-:Y:S01]  /*97e0*/  IMAD.MOV.U32 R3, RZ, RZ, -0x60 ;  /* 0xffffffa0ff037424 */ /* 0x000fe200078e00ff */
[----:B------:R-:W-:Y:S02]  /*97f0*/  UMOV UR4, 0xffffffff ;  /* 0xffffffff00047882 */ /* 0x000fe40000000000 */
[----:B------:R-:W-:Y:S01]  /*9800*/  LEA.HI.X R7, R2, UR7, R7, 0x1, P0 ;  /* 0x0000000702077c11 */ /* 0x000fe200080f0c07 */
[----:B------:R-:W-:Y:S01]  /*9810*/  IMAD R4, R32, R3, UR42 ;  /* 0x0000002a20047e24 */ /* 0x000fe2000f8e0203 */
[----:B------:R-:W-:-:S04]  /*9820*/  LOP3.LUT R3, R6, 0x1c0, RZ, 0xc0, !PT ;  /* 0x000001c006037812 */ /* 0x000fc800078ec0ff */
[----:B------:R-:W-:Y:S02]  /*9830*/  LOP3.LUT R2, R3, 0x38, R6, 0xf8, !PT ;  /* 0x0000003803027812 */ /* 0x000fe400078ef806 */
[----:B------:R-:W-:Y:S02]  /*9840*/  IADD3 R6, -R27, R4, RZ ;  /* 0x000000041b067210 */ /* 0x000fe40007ffe1ff */
[----:B------:R-:W-:Y:S02]  /*9850*/  LOP3.LUT R25, R2, 0x38, R25, 0x78, !PT ;  /* 0x0000003802197812 */ /* 0x000fe400078e7819 */
[----:B------:R-:W-:Y:S02]  /*9860*/  ISETP.GE.AND P0, PT, R6, 0x1, PT ;  /* 0x000000010600780c */ /* 0x000fe40003f06270 */
[----:B------:R-:W-:Y:S01]  /*9870*/  LOP3.LUT R30, R25, 0x200, R30, 0xf8, !PT ;  /* 0x00000200191e7812 */ /* 0x000fe200078ef81e */
[----:B------:R-:W-:Y:S10]  /*9880*/  BRA.DIV UR4, `(.L_x_3319) ;  /* 0x0000002e04087947 */ /* 0x000ff4000b800000 */
[----:B------:R-:W-:Y:S01]  /*9890*/  SHFL.IDX PT, R3, R7, RZ, 0x181f ;  /* 0x00181fff07037589 */ /* 0x000fe200000e0000 */
[----:B------:R-:W-:-:S03]  /*98a0*/  @P0 LEA R9, R30, UR44, 0x1 ;  /* 0x0000002c1e090c11 */ /* 0x000fc6000f8e08ff */
[----:B------:R-:W0:Y:S04]  /*98b0*/  SHFL.IDX PT, R2, R0, RZ, 0x181f ;  /* 0x00181fff00027589 */ /* 0x000e2800000e0000 */
[----:B------:R-:W-:Y:S04]  /*98c0*/  SHFL.IDX PT, R5, R7, 0x1, 0x181f ;  /* 0x00381f0007057f89 */ /* 0x000fe800000e0000 */
[----:B------:R-:W-:Y:S04]  /*98d0*/  SHFL.IDX PT, R4, R0, 0x1, 0x181f ;  /* 0x00381f0000047f89 */ /* 0x000fe800000e0000 */
[----:B------:R-:W1:Y:S04]  /*98e0*/  SHFL.IDX PT, R8, R7, 0x2, 0x181f ;  /* 0x00581f0007087f89 */ /* 0x000e6800000e0000 */
[----:B------:R-:W2:Y:S04]  /*98f0*/  SHFL.IDX PT, R14, R0, 0x2, 0x181f ;  /* 0x00581f00000e7f89 */ /* 0x000ea800000e0000 */
[----:B------:R-:W3:Y:S01]  /*9900*/  SHFL.IDX PT, R10, R0, 0x3, 0x181f ;  /* 0x00781f00000a7f89 */ /* 0x000ee200000e0000 */
[----:B0-----:R-:W-:-:S05]  /*9910*/  @P0 IMAD.WIDE.U32 R2, R23, 0x2, R2 ;  /* 0x0000000217020825 */ /* 0x001fca00078e0002 */
[----:B------:R-:W-:Y:S04]  /*9920*/  @P0 LDGSTS.E.BYPASS.LTC128B.128 [R9+0x1e400], desc[UR36][R2.64], !P3 ;  /* 0x1e40000002090fae */ /* 0x000fe8000d901d64 */
[----:B------:R-:W-:Y:S04]  /*9930*/  @P0 LDGSTS.E.BYPASS.LTC128B.128 [R9+0x21400], desc[UR36][R2.64+0x80], !P2 ;  /* 0x2140008002090fae */ /* 0x000fe8000d101d64 */
[----:B------:R0:W-:Y:S01]  /*9940*/  @P0 LDGSTS.E.BYPASS.LTC128B.128 [R9+0x24400], desc[UR36][R2.64+0x100], !P1 ;  /* 0x2440010002090fae */ /* 0x0001e2000c901d64 */
[----:B------:R-:W-:-:S03]  /*9950*/  ISETP.GE.AND P0, PT, R6, 0x11, PT ;  /* 0x000000110600780c */ /* 0x000fc60003f06270 */
[----:B0-----:R-:W0:Y:S01]  /*9960*/  SHFL.IDX PT, R9, R7, 0x3, 0x181f ;  /* 0x00781f0007097f89 */ /* 0x001e2200000e0000 */
[----:B-1----:R-:W-:-:S09]  /*9970*/  MOV R3, R8 ;  /* 0x0000000800037202 */ /* 0x002fd20000000f00 */
[----:B------:R-:W-:Y:S01]  /*9980*/  @P0 IMAD.WIDE.U32 R4, R23, 0x2, R4 ;  /* 0x0000000217040825 */ /* 0x000fe200078e0004 */
[----:B------:R-:W-:Y:S01]  /*9990*/  @P0 LEA R21, R30, UR44, 0x1 ;  /* 0x0000002c1e150c11 */ /* 0x000fe2000f8e08ff */
[----:B------:R-:W-:Y:S02]  /*99a0*/  SHFL.IDX PT, R8, R7, 0x4, 0x181f ;  /* 0x00981f0007087f89 */ /* 0x000fe400000e0000 */
[----:B--2---:R-:W-:Y:S02]  /*99b0*/  IMAD.MOV.U32 R2, RZ, RZ, R14 ;  /* 0x000000ffff027224 */ /* 0x004fe400078e000e */
[----:B------:R-:W-:Y:S04]  /*99c0*/  @P0 LDGSTS.E.BYPASS.LTC128B.128 [R21+0x1ec00], desc[UR36][R4.64], !P3 ;  /* 0x1ec0000004150fae */ /* 0x000fe8000d901d64 */
[----:B------:R-:W-:Y:S04]  /*99d0*/  @P0 LDGSTS.E.BYPASS.LTC128B.128 [R21+0x21c00], desc[UR36][R4.64+0x80], !P2 ;  /* 0x21c0008004150fae */ /* 0x000fe8000d101d64 */
[----:B------:R3:W-:Y:S01]  /*99e0*/  @P0 LDGSTS.E.BYPASS.LTC128B.128 [R21+0x24c00], desc[UR36][R4.64+0x100], !P1 ;  /* 0x24c0010004150fae */ /* 0x0007e2000c901d64 */
[----:B------:R-:W-:-:S03]  /*99f0*/  ISETP.GE.AND P0, PT, R6, 0x21, PT ;  /* 0x000000210600780c */ /* 0x000fc60003f06270 */
[----:B------:R-:W1:Y:S04]  /*9a00*/  SHFL.IDX PT, R14, R0, 0x4, 0x181f ;  /* 0x00981f00000e7f89 */ /* 0x000e6800000e0000 */
[----:B------:R-:W2:Y:S01]  /*9a10*/  SHFL.IDX PT, R7, R7, 0x5, 0x181f ;  /* 0x00b81f0007077f89 */ /* 0x000ea200000e0000 */
[----:B---3--:R-:W-:-:S05]  /*9a20*/  IMAD.MOV.U32 R4, RZ, RZ, R10 ;  /* 0x000000ffff047224 */ /* 0x008fca00078e000a */
[----:B------:R-:W-:Y:S01]  /*9a30*/  @P0 IMAD.WIDE.U32 R2, R23, 0x2, R2 ;  /* 0x0000000217020825 */ /* 0x000fe200078e0002 */
[----:B------:R-:W-:-:S03]  /*9a40*/  @P0 LEA R25, R30, UR44, 0x1 ;  /* 0x0000002c1e190c11 */ /* 0x000fc6000f8e08ff */
[----:B0-----:R-:W-:Y:S02]  /*9a50*/  IMAD.MOV.U32 R5, RZ, RZ, R9 ;  /* 0x000000ffff057224 */ /* 0x001fe400078e0009 */
[----:B------:R-:W-:Y:S04]  /*9a60*/  @P0 LDGSTS.E.BYPASS.LTC128B.128 [R25+0x1f400], desc[UR36][R2.64], !P3 ;  /* 0x1f40000002190fae */ /* 0x000fe8000d901d64 */
[----:B------:R-:W-:Y:S04]  /*9a70*/  @P0 LDGSTS.E.BYPASS.LTC128B.128 [R25+0x22400], desc[UR36][R2.64+0x80], !P2 ;  /* 0x2240008002190fae */ /* 0x000fe8000d101d64 */
[----:B------:R1:W-:Y:S01]  /*9a80*/  @P0 LDGSTS.E.BYPASS.LTC128B.128 [R25+0x25400], desc[UR36][R2.64+0x100], !P1 ;  /* 0x2540010002190fae */ /* 0x0003e2000c901d64 */
[----:B------:R-:W-:-:S02]  /*9a90*/  ISETP.GE.AND P0, PT, R6, 0x31, PT ;  /* 0x000000310600780c */ /* 0x000fc40003f06270 */
[----:B-1----:R-:W-:Y:S01]  /*9aa0*/  MOV R2, R14 ;  /* 0x0000000e00027202 */ /* 0x002fe20000000f00 */
[----:B------:R-:W-:-:S10]  /*9ab0*/  IMAD.MOV.U32 R3, RZ, RZ, R8 ;  /* 0x000000ffff037224 */ /* 0x000fd400078e0008 */
[----:B------:R-:W-:Y:S01]  /*9ac0*/  @P0 LEA R9, R30, UR44, 0x1 ;  /* 0x0000002c1e090c11 */ /* 0x000fe2000f8e08ff */
[----:B------:R-:W-:Y:S01]  /*9ad0*/  @P0 IMAD.WIDE.U32 R4, R23, 0x2, R4 ;  /* 0x0000000217040825 */ /* 0x000fe200078e0004 */
[----:B------:R0:W1:Y:S04]  /*9ae0*/  SHFL.IDX PT, R14, R0, 0x5, 0x181f ;  /* 0x00b81f00000e7f89 */ /* 0x00006800000e0000 */
[----:B------:R0:W-:Y:S04]  /*9af0*/  @P0 LDGSTS.E.BYPASS.LTC128B.128 [R9+0x1fc00], desc[UR36][R4.64], !P3 ;  /* 0x1fc0000004090fae */ /* 0x0001e8000d901d64 */
[----:B------:R0:W-:Y:S04]  /*9b00*/  @P0 LDGSTS.E.BYPASS.LTC128B.128 [R9+0x22c00], desc[UR36][R4.64+0x80], !P2 ;  /* 0x22c0008004090fae */ /* 0x0001e8000d101d64 */
[----:B------:R0:W-:Y:S01]  /*9b10*/  @P0 LDGSTS.E.BYPASS.LTC128B.128 [R9+0x25c00], desc[UR36][R4.64+0x100], !P1 ;  /* 0x25c0010004090fae */ /* 0x0001e2000c901d64 */
[----:B------:R-:W-:-:S13]  /*9b20*/  ISETP.GE.AND P0, PT, R6, 0x41, PT ;  /* 0x000000410600780c */ /* 0x000fda0003f06270 */
[----:B------:R-:W-:Y:S01]  /*9b30*/  @P0 IMAD.WIDE.U32 R2, R23, 0x2, R2 ;  /* 0x0000000217020825 */ /* 0x000fe200078e0002 */
[----:B------:R-:W-:-:S05]  /*9b40*/  @P0 LEA R21, R30, UR44, 0x1 ;  /* 0x0000002c1e150c11 */ /* 0x000fca000f8e08ff */
[----:B------:R0:W-:Y:S04]  /*9b50*/  @P0 LDGSTS.E.BYPASS.LTC128B.128 [R21+0x20400], desc[UR36][R2.64], !P3 ;  /* 0x2040000002150fae */ /* 0x0001e8000d901d64 */
[----:B------:R0:W-:Y:S04]  /*9b60*/  @P0 LDGSTS.E.BYPASS.LTC128B.128 [R21+0x23400], desc[UR36][R2.64+0x80], !P2 ;  /* 0x2340008002150fae */ /* 0x0001e8000d101d64 */
[----:B-12---:R0:W-:Y:S02]  /*9b70*/  @P0 LDGSTS.E.BYPASS.LTC128B.128 [R21+0x26400], desc[UR36][R2.64+0x100], !P1 ;  /* 0x2640010002150fae */ /* 0x0061e4000c901d64 */
.L_x_3373:
[----:B------:R-:W-:Y:S01]  /*9b80*/  ISETP.GE.AND P0, PT, R6, 0x51, PT ;  /* 0x000000510600780c */ /* 0x000fe20003f06270 */
[----:B0-----:R-:W-:Y:S01]  /*9b90*/  IMAD.MOV.U32 R2, RZ, RZ, R14 ;  /* 0x000000ffff027224 */ /* 0x001fe200078e000e */
[----:B------:R-:W-:-:S11]  /*9ba0*/  MOV R3, R7 ;  /* 0x0000000700037202 */ /* 0x000fd60000000f00 */
[----:B------:R-:W-:Y:S01]  /*9bb0*/  @P0 IMAD.WIDE.U32 R2, R23, 0x2, R2 ;  /* 0x0000000217020825 */ /* 0x000fe200078e0002 */
[----:B------:R-:W-:-:S05]  /*9bc0*/  @P0 LEA R5, R30, UR44, 0x1 ;  /* 0x0000002c1e050c11 */ /* 0x000fca000f8e08ff */
[----:B------:R-:W-:Y:S01]  /*9bd0*/  @!PT LDS RZ, [RZ] ;  /* 0x00000000fffff984 */ /* 0x000fe20000000800 */
[----:B------:R-:W-:Y:S01]  /*9be0*/  @!PT LDS RZ, [RZ] ;  /* 0x00000000fffff984 */ /* 0x000fe20000000800 */
[----:B------:R-:W-:Y:S01]  /*9bf0*/  @!PT LDS RZ, [RZ] ;  /* 0x00000000fffff984 */ /* 0x000fe20000000800 */
        /* <DEDUP_REMOVED lines=10> */
.L_x_3320:
        /* <DEDUP_REMOVED lines=29> */
[----:B0-----:R-:W-:Y:S05]  /*9e70*/  CALL.ABS.NOINC R2 ;  /* 0x0000000002007343 */ /* 0x001fea0003c00000 */
.L_x_3321:
[----:B------:R-:W0:Y:S01]  /*9e80*/  LDC R6, c[0x0][0x448] ;  /* 0x00011200ff067b82 */ /* 0x000e220000000800 */
[----:B------:R-:W-:Y:S01]  /*9e90*/  IMAD R7, R22, 0x80, R37 ;  /* 0x0000008016077824 */ /* 0x000fe200078e0225 */
[----:B------:R-:W-:Y:S01]  /*9ea0*/  MOV R4, UR38 ;  /* 0x0000002600047c02 */ /* 0x000fe20008000f00 */
[----:B------:R-:W-:Y:S01]  /*9eb0*/  IMAD.U32 R5, RZ, RZ, UR39 ;  /* 0x00000027ff057e24 */ /* 0x000fe2000f8e00ff */
[----:B------:R-:W-:Y:S01]  /*9ec0*/  ULDC.64 UR4, c[0x0][0x2e0] ;  /* 0x0000b80000047ab9 */ /* 0x000fe20000000a00 */
[----:B------:R-:W-:Y:S01]  /*9ed0*/  IMAD.U32 R3, RZ, RZ, UR45 ;  /* 0x0000002dff037e24 */ /* 0x000fe2000f8e00ff */
[----:B------:R-:W-:Y:S01]  /*9ee0*/  MOV R5, R7 ;  /* 0x0000000700057202 */ /* 0x000fe20000000f00 */
[----:B------:R-:W-:Y:S02]  /*9ef0*/  IMAD R25, R25, UR4, RZ ;  /* 0x0000000419197c24 */ /* 0x000fe4000f8e02ff */
[----:B------:R-:W-:Y:S02]  /*9f00*/  IMAD.MOV.U32 R2, RZ, RZ, R4 ;  /* 0x000000ffff027224 */ /* 0x000fe400078e0004 */
[----:B------:R-:W-:-:S02]  /*9f10*/  IMAD R25, R26, UR5, R25 ;  /* 0x000000051a197c24 */ /* 0x000fc4000f8e0219 */
[----:B------:R-:W-:Y:S01]  /*9f20*/  IMAD.WIDE.U32 R2, R26, UR4, R2 ;  /* 0x000000041a027c25 */ /* 0x000fe2000f8e0002 */
[----:B------:R-:W-:-:S03]  /*9f30*/  ULDC.64 UR4, c[0x0][0x2d0] ;  /* 0x0000b40000047ab9 */ /* 0x000fc60000000a00 */
[----:B------:R-:W-:Y:S01]  /*9f40*/  IMAD.IADD R3, R3, 0x1, R25 ;  /* 0x0000000103037824 */ /* 0x000fe200078e0219 */
[----:B0-----:R-:W-:-:S13]  /*9f50*/  ISETP.NE.AND P0, PT, R6, 0x1, PT ;  /* 0x000000010600780c */ /* 0x001fda0003f05270 */
[----:B------:R-:W0:Y:S08]  /*9f60*/  @P0 LDC R0, c[0x0][0x44c] ;  /* 0x00011300ff000b82 */ /* 0x000e300000000800 */
[----:B------:R-:W1:Y:S01]  /*9f70*/  @P0 LDC R9, c[0x0][0x450] ;  /* 0x00011400ff090b82 */ /* 0x000e620000000800 */
[----:B0-----:R-:W-:-:S05]  /*9f80*/  @P0 IMAD.HI.U32 R0, R7, R0, RZ ;  /* 0x0000000007000227 */ /* 0x001fca00078e00ff */
[----:B-1----:R-:W-:-:S05]  /*9f90*/  @P0 SHF.R.U32.HI R5, RZ, R9, R0 ;  /* 0x00000009ff050219 */ /* 0x002fca0000011600 */
[----:B------:R-:W-:Y:S02]  /*9fa0*/  IMAD.MOV R0, RZ, RZ, -R5 ;  /* 0x000000ffff007224 */ /* 0x000fe400078e0a05 */
[----:B------:R-:W-:-:S04]  /*9fb0*/  IMAD.WIDE.U32 R2, R5, UR4, R2 ;  /* 0x0000000405027c25 */ /* 0x000fc8000f8e0002 */
[----:B------:R-:W-:Y:S01]  /*9fc0*/  IMAD R7, R6, R0, R7 ;  /* 0x0000000006077224 */ /* 0x000fe200078e0207 */
        /* <DEDUP_REMOVED lines=17> */
[----:B------:R-:W-:Y:S01]  /*a0e0*/  ISETP.GE.AND P0, PT, R33, UR4, PT ;  /* 0x0000000421007c0c */ /* 0x000fe2000bf06270 */
[----:B------:R-:W-:-:S12]  /*a0f0*/  BRA.DIV UR5, `(.L_x_3322) ;  /* 0x0000002a05d07947 */ /* 0x000fd8000b800000 */
[----:B------:R-:W-:Y:S01]  /*a100*/  SHFL.IDX PT, R3, R8, RZ, 0x181f ;  /* 0x00181fff08037589 */ /* 0x000fe200000e0000 */
[----:B------:R-:W-:Y:S01]  /*a110*/  ULDC UR4, c[0x0][0x288] ;  /* 0x0000a20000047ab9 */ /* 0x000fe20000000800 */
[----:B------:R-:W-:Y:S02]  /*a120*/  IMAD R7, R22, 0x80, R27 ;  /* 0x0000008016077824 */ /* 0x000fe400078e021b */
[----:B------:R-:W0:Y:S01]  /*a130*/  SHFL.IDX PT, R2, R0, RZ, 0x181f ;  /* 0x00181fff00027589 */ /* 0x000e2200000e0000 */
[----:B------:R-:W-:Y:S02]  /*a140*/  IMAD R6, R6, UR4, RZ ;  /* 0x0000000406067c24 */ /* 0x000fe4000f8e02ff */
[C---:B------:R-:W-:Y:S01]  /*a150*/  IADD3 R11, R7.reuse, 0x10, RZ ;  /* 0x00000010070b7810 */ /* 0x040fe20007ffe0ff */
        /* <DEDUP_REMOVED lines=8> */
[----:B------:R0:W-:Y:S01]  /*a1e0*/  @!P1 LDGSTS.E.BYPASS.LTC128B.128 [R9+0x1a400], desc[UR36][R2.64+0x100], !P0 ;  /* 0x1a40010002099fae */ /* 0x0001e2000c101d64 */
[----:B------:R-:W-:Y:S01]  /*a1f0*/  ISETP.GE.AND P1, PT, R11, R6, PT ;  /* 0x000000060b00720c */ /* 0x000fe20003f26270 */
[----:B------:R-:W-:-:S02]  /*a200*/  VIADD R11, R7, 0x30 ;  /* 0x00000030070b7836 */ /* 0x000fc40000000000 */
[----:B0-----:R-:W-:Y:S01]  /*a210*/  SHFL.IDX PT, R3, R8, 0x2, 0x181f ;  /* 0x00581f0008037f89 */ /* 0x001fe200000e0000 */
[----:B------:R-:W-:-:S09]  /*a220*/  VIADD R9, R7, 0x20 ;  /* 0x0000002007097836 */ /* 0x000fd20000000000 */
[----:B------:R-:W-:Y:S01]  /*a230*/  @!P1 LEA R21, R30, UR44, 0x1 ;  /* 0x0000002c1e159c11 */ /* 0x000fe2000f8e08ff */
[----:B-1----:R-:W-:Y:S01]  /*a240*/  @!P1 IMAD.WIDE.U32 R4, R23, 0x2, R4 ;  /* 0x0000000217049825 */ /* 0x002fe200078e0004 */
[----:B------:R-:W0:Y:S04]  /*a250*/  SHFL.IDX PT, R2, R0, 0x2, 0x181f ;  /* 0x00581f0000027f89 */ /* 0x000e2800000e0000 */
        /* <DEDUP_REMOVED lines=10> */
[----:B------:R1:W-:Y:S01]  /*a300*/  @!P1 LDGSTS.E.BYPASS.LTC128B.128 [R9+0x1b400], desc[UR36][R2.64+0x100], !P0 ;  /* 0x1b40010002099fae */ /* 0x0003e2000c101d64 */
[----:B------:R-:W-:Y:S01]  /*a310*/  ISETP.GE.AND P1, PT, R11, R6, PT ;  /* 0x000000060b00720c */ /* 0x000fe20003f26270 */
[----:B------:R-:W-:-:S02]  /*a320*/  VIADD R11, R7, 0x50 ;  /* 0x00000050070b7836 */ /* 0x000fc40000000000 */
[----:B-1----:R-:W-:Y:S01]  /*a330*/  SHFL.IDX PT, R3, R8, 0x4, 0x181f ;  /* 0x00981f0008037f89 */ /* 0x002fe200000e0000 */
[----:B------:R-:W-:-:S09]  /*a340*/  IADD3 R9, R7, 0x40, RZ ;  /* 0x0000004007097810 */ /* 0x000fd20007ffe0ff */
[----:B0-----:R-:W-:Y:S01]  /*a350*/  @!P1 IMAD.WIDE.U32 R4, R23, 0x2, R4 ;  /* 0x0000000217049825 */ /* 0x001fe200078e0004 */
[----:B------:R-:W-:Y:S01]  /*a360*/  @!P1 LEA R21, R30, UR44, 0x1 ;  /* 0x0000002c1e159c11 */ /* 0x000fe2000f8e08ff */
        /* <DEDUP_REMOVED lines=18> */
[----:B------:R-:W-:Y:S04]  /*a490*/  @!P1 LDGSTS.E.BYPASS.LTC128B.128 [R21+0x14c00], desc[UR36][R4.64], !P3 ;  /* 0x14c0000004159fae */ /* 0x000fe8000d901d64 */
[----:B------:R-:W-:Y:S04]  /*a4a0*/  @!P1 LDGSTS.E.BYPASS.LTC128B.128 [R21+0x18c00], desc[UR36][R4.64+0x80], !P2 ;  /* 0x18c0008004159fae */ /* 0x000fe8000d101d64 */
[----:B------:R1:W-:Y:S01]  /*a4b0*/  @!P1 LDGSTS.E.BYPASS.LTC128B.128 [R21+0x1cc00], desc[UR36][R4.64+0x100], !P0 ;  /* 0x1cc0010004159fae */ /* 0x0003e2000c101d64 */
[----:B------:R-:W-:-:S03]  /*a4c0*/  ISETP.GE.AND P1, PT, R9, R6, PT ;  /* 0x000000060900720c */ /* 0x000fc60003f26270 */
[----:B-1----:R1:W2:Y:S10]  /*a4d0*/  SHFL.IDX PT, R4, R8, 0x7, 0x181f ;  /* 0x00f81f0008047f89 */ /* 0x0022b400000e0000 */
[----:B0-----:R-:W-:Y:S01]  /*a4e0*/  @!P1 IMAD.WIDE.U32 R2, R23, 0x2, R2 ;  /* 0x0000000217029825 */ /* 0x001fe200078e0002 */
[----:B------:R-:W-:-:S05]  /*a4f0*/  @!P1 LEA R9, R30, UR44, 0x1 ;  /* 0x0000002c1e099c11 */ /* 0x000fca000f8e08ff */
[----:B------:R1:W-:Y:S04]  /*a500*/  @!P1 LDGSTS.E.BYPASS.LTC128B.128 [R9+0x15400], desc[UR36][R2.64], !P3 ;  /* 0x1540000002099fae */ /* 0x0003e8000d901d64 */
[----:B------:R1:W-:Y:S04]  /*a510*/  @!P1 LDGSTS.E.BYPASS.LTC128B.128 [R9+0x19400], desc[UR36][R2.64+0x80], !P2 ;  /* 0x1940008002099fae */ /* 0x0003e8000d101d64 */
[----:B------:R1:W-:Y:S02]  /*a520*/  @!P1 LDGSTS.E.BYPASS.LTC128B.128 [R9+0x1d400], desc[UR36][R2.64+0x100], !P0 ;  /* 0x1d40010002099fae */ /* 0x0003e4000c101d64 */
.L_x_3390:
[----:B------:R-:W-:Y:S01]  /*a530*/  IADD3 R7, R7, 0x70, RZ ;  /* 0x0000007007077810 */ /* 0x000fe20007ffe0ff */
[----:B------:R-:W-:Y:S01]  /*a540*/  BSSY B0, `(.L_x_3323) ;  /* 0x000000d000007945 */ /* 0x000fe20003800000 */
[----:B-1----:R-:W-:Y:S02]  /*a550*/  IMAD.MOV.U32 R2, RZ, RZ, R14 ;  /* 0x000000ffff027224 */ /* 0x002fe400078e000e */
[----:B------:R-:W-:Y:S01]  /*a560*/  ISETP.GE.AND P1, PT, R7, R6, PT ;  /* 0x000000060700720c */ /* 0x000fe20003f26270 */
[----:B--2---:R-:W-:-:S12]  /*a570*/  IMAD.MOV.U32 R3, RZ, RZ, R4 ;  /* 0x000000ffff037224 */ /* 0x004fd800078e0004 */
        /* <DEDUP_REMOVED lines=8> */
[----:B------:R0:W-:Y:S02]  /*a600*/  LDGSTS.E.BYPASS.LTC128B.128 [R5+0x1dc00], desc[UR36][R2.64+0x100], !P0 ;  /* 0x1dc0010002057fae */ /* 0x0001e4000c101d64 */
.L_x_3324:
[----:B------:R-:W-:Y:S05]  /*a610*/  BSYNC B0 ;  /* 0x0000000000007941 */ /* 0x000fea0003800000 */
.L_x_3323:
[----:B------:R-:W-:Y:S01]  /*a620*/  NOP ;  /* 0x0000000000007918 */ /* 0x000fe20000000000 */
[----:B------:R-:W-:Y:S01]  /*a630*/  SYNCS.ARRIVE.TRANS64.RED.A0T1 RZ, [UR44+0x30800], RZ ;  /* 0x030800ffffff79a7 */ /* 0x000fe2000820042c */
[----:B------:R-:W-:Y:S01]  /*a640*/  MOV R0, 0x1 ;  /* 0x0000000100007802 */ /* 0x000fe20000000f00 */
[----:B------:R-:W-:Y:S03]  /*a650*/  ARRIVES.LDGSTSBAR.64.TRANSCNT [UR44+0x30800] ;  /* 0x03080000ff0079b0 */ /* 0x000fe60008000aac */
[----:B------:R-:W-:Y:S01]  /*a660*/  SHF.L.U32 R0, R0, 0x1f, RZ ;  /* 0x0000001f00007819 */ /* 0x000fe200000006ff */
[----:B------:R-:W-:Y:S01]  /*a670*/  NOP ;  /* 0x0000000000007918 */ /* 0x000fe20000000000 */
[----:B------:R-:W-:Y:S02]  /*a680*/  SYNCS.ARRIVE.TRANS64.A1T0 RZ, [UR44+0x30800], RZ ;  /* 0x030800ffffff79a7 */ /* 0x000fe4000810002c */
[----:B------:R-:W1:Y:S02]  /*a690*/  SYNCS.PHASECHK.TRANS64.TRYWAIT P0, [UR44+0x30820], R0 ;  /* 0x03082000ff0075a7 */ /* 0x000e64000800016c */
[----:B-1----:R-:W-:Y:S05]  /*a6a0*/  @!P0 BRA `(.L_x_3325) ;  /* 0x0000002c00ec8947 */ /* 0x002fea0003800000 */
.L_x_3391:
[----:B------:R-:W-:Y:S01]  /*a6b0*/  UIADD3 UR4, UR48, -0x2, URZ ;  /* 0xfffffffe30047890 */ /* 0x000fe2000fffe03f */
[----:B------:R-:W-:Y:S02]  /*a6c0*/  IMAD.MOV.U32 R28, RZ, RZ, 0x1 ;  /* 0x00000001ff1c7424 */ /* 0x000fe400078e00ff */
[----:B------:R-:W-:Y:S01]  /*a6d0*/  IMAD.MOV.U32 R26, RZ, RZ, RZ ;  /* 0x000000ffff1a7224 */ /* 0x000fe200078e00ff */
[----:B------:R-:W-:-:S06]  /*a6e0*/  UISETP.GE.AND UP0, UPT, UR4, UR47, UPT ;  /* 0x0000002f0400728c */ /* 0x000fcc000bf06270 */
[----:B------:R-:W-:-:S13]  /*a6f0*/  PLOP3.LUT P0, PT, PT, PT, UP0, 0x80, 0x0 ;  /* 0x000000000000781c */ /* 0x000fda0003f0f008 */
[----:B------:R-:W-:Y:S05]  /*a700*/  @!P0 BRA `(.L_x_3326) ;  /* 0x0000001000348947 */ /* 0x000fea0003800000 */
[----:B0-----:R-:W0:Y:S01]  /*a710*/  S2R R2, SR_TID.X ;  /* 0x0000000000027919 */ /* 0x001e220000002100 */
[----:B------:R-:W-:Y:S01]  /*a720*/  UIADD3 UR4, UR46, 0x1, URZ ;  /* 0x000000012e047890 */ /* 0x000fe2000fffe03f */
[----:B------:R-:W-:Y:S01]  /*a730*/  LOP3.LUT R3, RZ, UR43, RZ, 0x33, !PT ;  /* 0x0000002bff037c12 */ /* 0x000fe2000f8e33ff */
[----:B------:R-:W-:Y:S01]  /*a740*/  BSSY B0, `(.L_x_3326) ;  /* 0x0000109000007945 */ /* 0x000fe20003800000 */
[----:B------:R-:W-:Y:S01]  /*a750*/  IMAD.MOV.U32 R27, RZ, RZ, 0x1 ;  /* 0x00000001ff1b7424 */ /* 0x000fe200078e00ff */
[----:B------:R-:W-:Y:S01]  /*a760*/  UIMAD UR4, UR4, UR40, URZ ;  /* 0x00000028040472a4 */ /* 0x000fe2000f8e023f */
[----:B------:R-:W-:-:S05]  /*a770*/  MOV R25, RZ ;  /* 0x000000ff00197202 */ /* 0x000fca0000000f00 */
[----:B------:R-:W-:Y:S01]  /*a780*/  LOP3.LUT R0, RZ, UR4, RZ, 0x33, !PT ;  /* 0x00000004ff007c12 */ /* 0x000fe2000f8e33ff */
[----:B------:R-:W-:Y:S02]  /*a790*/  ULDC UR4, c[0x0][0x2f4] ;  /* 0x0000bd0000047ab9 */ /* 0x000fe40000000800 */
[----:B------:R-:W-:Y:S02]  /*a7a0*/  ISETP.GE.AND P3, PT, R23, UR4, PT ;  /* 0x0000000417007c0c */ /* 0x000fe4000bf66270 */
[----:B------:R-:W-:Y:S02]  /*a7b0*/  VIMNMX R0, R0, R3, !PT ;  /* 0x0000000300007248 */ /* 0x000fe40007fe0100 */
[----:B------:R-:W-:Y:S02]  /*a7c0*/  ISETP.GE.AND P2, PT, R34, UR4, PT ;  /* 0x0000000422007c0c */ /* 0x000fe4000bf46270 */
[----:B------:R-:W-:Y:S02]  /*a7d0*/  IADD3 R32, -R0, -0x2, RZ ;  /* 0xfffffffe00207810 */ /* 0x000fe40007ffe1ff */
[----:B------:R-:W-:-:S02]  /*a7e0*/  ISETP.GE.AND P1, PT, R33, UR4, PT ;  /* 0x0000000421007c0c */ /* 0x000fc4000bf26270 */
[----:B0-----:R-:W-:-:S04]  /*a7f0*/  LOP3.LUT R2, R2, 0x7f, RZ, 0xc0, !PT ;  /* 0x0000007f02027812 */ /* 0x001fc800078ec0ff */
[----:B------:R-:W-:-:S04]  /*a800*/  SHF.R.U32.HI R2, RZ, 0x3, R2 ;  /* 0x00000003ff027819 */ /* 0x000fc80000011602 */
[----:B------:R-:W-:Y:S02]  /*a810*/  IADD3 R19, R24, R19, R2 ;  /* 0x0000001318137210 */ /* 0x000fe40007ffe002 */
[----:B------:R-:W-:Y:S02]  /*a820*/  IADD3 R5, -R2, UR42, RZ ;  /* 0x0000002a02057c10 */ /* 0x000fe4000fffe1ff */
[----:B------:R-:W-:Y:S01]  /*a830*/  SHF.L.U32 R2, R23, 0x1, RZ ;  /* 0x0000000117027819 */ /* 0x000fe200000006ff */
[----:B------:R-:W-:Y:S02]  /*a840*/  VIADD R19, R19, 0xfffffee0 ;  /* 0xfffffee013137836 */ /* 0x000fe40000000000 */
[C---:B------:R-:W-:Y:S02]  /*a850*/  IMAD R5, R0.reuse, 0x60, R5 ;  /* 0x0000006000057824 */ /* 0x040fe400078e0205 */
[----:B------:R-:W-:Y:S02]  /*a860*/  IMAD R20, R0, -0x60, R19 ;  /* 0xffffffa000147824 */ /* 0x000fe400078e0213 */
[----:B------:R-:W-:-:S07]  /*a870*/  VIADD R0, R5, 0xc0 ;  /* 0x000000c005007836 */ /* 0x000fce0000000000 */
.L_x_3339:
[----:B------:R-:W2:Y:S01]  /*a880*/  LDL R8, [R1] ;  /* 0x0000000001087983 */ /* 0x000ea20000100800 */
[----:B------:R-:W0:Y:S01]  /*a890*/  LDC R2, c[0x0][0x430] ;  /* 0x00010c00ff027b82 */ /* 0x000e220000000800 */
[----:B------:R-:W-:-:S13]  /*a8a0*/  ISETP.GT.U32.AND P5, PT, R37, 0x5f, PT ;  /* 0x0000005f2500780c */ /* 0x000fda0003fa4070 */
[----:B------:R-:W2:Y:S01]  /*a8b0*/  @!P5 LDC.64 R4, c[0x0][0x428] ;  /* 0x00010a00ff04db82 */ /* 0x000ea20000000a00 */
[----:B0-----:R-:W-:-:S13]  /*a8c0*/  ISETP.NE.AND P0, PT, R2, 0x1, PT ;  /* 0x000000010200780c */ /* 0x001fda0003f05270 */
[----:B------:R-:W0:Y:S08]  /*a8d0*/  @P0 LDC R3, c[0x0][0x434] ;  /* 0x00010d00ff030b82 */ /* 0x000e300000000800 */
[----:B------:R-:W1:Y:S01]  /*a8e0*/  @P0 LDC R7, c[0x0][0x438] ;  /* 0x00010e00ff070b82 */ /* 0x000e620000000800 */
[----:B------:R-:W-:Y:S02]  /*a8f0*/  IMAD.MOV.U32 R9, RZ, RZ, R20 ;  /* 0x000000ffff097224 */ /* 0x000fe400078e0014 */
[----:B0-----:R-:W-:-:S05]  /*a900*/  @P0 IMAD.HI.U32 R2, R20, R3, RZ ;  /* 0x0000000314020227 */ /* 0x001fca00078e00ff */
[----:B-1----:R-:W-:Y:S02]  /*a910*/  @P0 SHF.R.U32.HI R9, RZ, R7, R2 ;  /* 0x00000007ff090219 */ /* 0x002fe40000011602 */
[----:B------:R-:W0:Y:S02]  /*a920*/  @!P5 LDC.64 R6, c[0x0][0x418] ;  /* 0x00010600ff06db82 */ /* 0x000e240000000a00 */
[----:B------:R-:W-:Y:S01]  /*a930*/  @!P5 SHF.R.S32.HI R3, RZ, 0x1f, R9 ;  /* 0x0000001fff03d819 */ /* 0x000fe20000011409 */
[----:B--2---:R-:W-:-:S04]  /*a940*/  @!P5 IMAD R2, R8, R4, RZ ;  /* 0x000000040802d224 */ /* 0x004fc800078e02ff */
[----:B------:R-:W-:Y:S01]  /*a950*/  @!P5 IMAD R5, R36, R5, R2 ;  /* 0x000000052405d224 */ /* 0x000fe200078e0202 */
[----:B------:R-:W-:-:S05]  /*a960*/  @!P5 MOV R2, R9 ;  /* 0x000000090002d202 */ /* 0x000fca0000000f00 */
[----:B------:R-:W-:-:S04]  /*a970*/  @!P5 IMAD.WIDE.U32 R2, R36, R4, R2 ;  /* 0x000000042402d225 */ /* 0x000fc800078e0002 */
[----:B------:R-:W-:Y:S01]  /*a980*/  @!P5 IMAD.IADD R3, R5, 0x1, R3 ;  /* 0x000000010503d824 */ /* 0x000fe200078e0203 */
[C---:B0-----:R-:W-:Y:S02]  /*a990*/  @!P5 LEA R6, P0, R2.reuse, R6, 0x2 ;  /* 0x000000060206d211 */ /* 0x041fe400078010ff */
[----:B------:R-:W-:Y:S02]  /*a9a0*/  MOV R4, RZ ;  /* 0x000000ff00047202 */ /* 0x000fe40000000f00 */
[----:B------:R-:W-:-:S05]  /*a9b0*/  @!P5 LEA.HI.X R7, R2, R7, R3, 0x2, P0 ;  /* 0x000000070207d211 */ /* 0x000fca00000f1403 */
[----:B------:R0:W5:Y:S01]  /*a9c0*/  @!P5 LDG.E R4, desc[UR36][R6.64] ;  /* 0x000000240604d981 */ /* 0x000162000c1e1900 */
[----:B------:R-:W-:Y:S01]  /*a9d0*/  LOP3.LUT P4, RZ, R16, 0x10, RZ, 0xc0, !PT ;  /* 0x0000001010ff7812 */ /* 0x000fe2000788c0ff */
[----:B------:R-:W-:-:S05]  /*a9e0*/  VIADD R26, R25, 0x1 ;  /* 0x00000001191a7836 */ /* 0x000fca0000000000 */
[----:B------:R-:W-:-:S04]  /*a9f0*/  ISETP.NE.AND P0, PT, R26, 0x2, PT ;  /* 0x000000021a00780c */ /* 0x000fc80003f05270 */
[----:B------:R-:W-:Y:S02]  /*aa00*/  SEL R28, RZ, 0x1, P0 ;  /* 0x00000001ff1c7807 */ /* 0x000fe40000000000 */
[----:B------:R-:W-:Y:S02]  /*aa10*/  SEL R26, R26, RZ, P0 ;  /* 0x000000ff1a1a7207 */ /* 0x000fe40000000000 */
[----:B------:R-:W-:Y:S01]  /*aa20*/  LOP3.LUT R28, R27, R28, RZ, 0x3c, !PT ;  /* 0x0000001c1b1c7212 */ /* 0x000fe200078e3cff */
[----:B0-----:R-:W-:Y:S06]  /*aa30*/  @!P4 BRA `(.L_x_3327) ;  /* 0x000000000004c947 */ /* 0x001fec0003800000 */
[----:B------:R-:W-:Y:S01]  /*aa40*/  BPT.TRAP 0x1 ;  /* 0x000000040000795c */ /* 0x000fe20000300000 */
.L_x_3327:
[----:B------:R-:W-:Y:S01]  /*aa50*/  LEA R19, R26, UR44, 0x3 ;  /* 0x0000002c1a137c11 */ /* 0x000fe2000f8e18ff */
[----:B------:R-:W-:Y:S01]  /*aa60*/  BSSY B1, `(.L_x_3328) ;  /* 0x0000004000017945 */ /* 0x000fe20003800000 */
[----:B------:R-:W-:-:S04]  /*aa70*/  SHF.L.U32 R2, R28, 0x1f, RZ ;  /* 0x0000001f1c027819 */ /* 0x000fc800000006ff */
[----:B------:R-:W0:Y:S02]  /*aa80*/  SYNCS.PHASECHK.TRANS64.TRYWAIT P0, [R19+URZ+0x30840], R2 ;  /* 0x03084002130075a7 */ /* 0x000e24000800017f */
[----:B0-----:R-:W-:Y:S05]  /*aa90*/  @!P0 BRA `(.L_x_3329) ;  /* 0x0000002c00088947 */ /* 0x001fea0003800000 */
.L_x_3392:
[----:B------:R-:W-:Y:S05]  /*aaa0*/  BSYNC B1 ;  /* 0x0000000000017941 */ /* 0x000fea0003800000 */
.L_x_3328:
[----:B------:R-:W-:Y:S01]  /*aab0*/  ULDC UR4, c[0x0][0x430] ;  /* 0x00010c0000047ab9 */ /* 0x000fe20000000800 */
[----:B-----5:R-:W-:Y:S01]  /*aac0*/  SHF.R.S32.HI R31, RZ, 0x1f, R4 ;  /* 0x0000001fff1f7819 */ /* 0x020fe20000011404 */
[----:B------:R-:W-:Y:S01]  /*aad0*/  UIADD3 UR4, -UR4, URZ, URZ ;  /* 0x0000003f04047290 */ /* 0x000fe2000fffe13f */
[----:B------:R-:W-:Y:S01]  /*aae0*/  R2UR UR6, R35 ;  /* 0x00000000230672ca */ /* 0x000fe200000e0000 */
[----:B------:R-:W-:Y:S01]  /*aaf0*/  IMAD R22, R26, 0x4800, R30 ;  /* 0x000048001a167824 */ /* 0x000fe200078e021e */
[C---:B------:R-:W-:Y:S02]  /*ab00*/  LOP3.LUT P5, RZ, R16.reuse, 0x2, RZ, 0xc0, !PT ;  /* 0x0000000210ff7812 */ /* 0x040fe400078ac0ff */
[----:B------:R-:W-:Y:S01]  /*ab10*/  LOP3.LUT P4, RZ, R16, 0x1, RZ, 0xc0, !PT ;  /* 0x0000000110ff7812 */ /* 0x000fe2000788c0ff */
        /* <DEDUP_REMOVED lines=19> */
[----:B------:R-:W-:Y:S01]  /*ac50*/  LEA R21, P0, R2, UR6, 0x1 ;  /* 0x0000000602157c11 */ /* 0x000fe2000f8008ff */
[----:B------:R-:W-:-:S03]  /*ac60*/  UMOV UR4, 0xffffffff ;  /* 0xffffffff00047882 */ /* 0x000fc60000000000 */
[----:B------:R-:W-:Y:S01]  /*ac70*/  LEA.HI.X R24, R2, UR7, R3, 0x1, P0 ;  /* 0x0000000702187c11 */ /* 0x000fe200080f0c03 */
[----:B------:R-:W-:Y:S08]  /*ac80*/  BRA.DIV UR4, `(.L_x_3330) ;  /* 0x0000002a04a07947 */ /* 0x000ff0000b800000 */
[----:B------:R-:W0:Y:S01]  /*ac90*/  SHFL.IDX PT, R14, R21, RZ, 0x181f ;  /* 0x00181fff150e7589 */ /* 0x000e2200000e0000 */
[----:B------:R-:W-:Y:S01]  /*aca0*/  IMAD.SHL.U32 R12, R23, 0x2, RZ ;  /* 0x00000002170c7824 */ /* 0x000fe200078e00ff */
[----:B------:R-:W-:Y:S02]  /*acb0*/  LOP3.LUT P6, RZ, R16, 0x4, RZ, 0xc0, !PT ;  /* 0x0000000410ff7812 */ /* 0x000fe400078cc0ff */
[----:B------:R-:W1:Y:S01]  /*acc0*/  SHFL.IDX PT, R3, R24, RZ, 0x181f ;  /* 0x00181fff18037589 */ /* 0x000e6200000e0000 */
[----:B------:R-:W-:-:S03]  /*acd0*/  LEA R22, R22, UR44, 0x1 ;  /* 0x0000002c16167c11 */ /* 0x000fc6000f8e08ff */
[----:B------:R-:W-:Y:S04]  /*ace0*/  SHFL.IDX PT, R7, R24, 0x1, 0x181f ;  /* 0x00381f0018077f89 */ /* 0x000fe800000e0000 */
[----:B------:R-:W-:Y:S01]  /*acf0*/  SHFL.IDX PT, R10, R21, 0x2, 0x181f ;  /* 0x00581f00150a7f89 */ /* 0x000fe200000e0000 */
[----:B0-----:R-:W-:-:S03]  /*ad00*/  IADD3 R2, P0, R14, R12, RZ ;  /* 0x0000000c0e027210 */ /* 0x001fc60007f1e0ff */
[----:B------:R-:W0:Y:S01]  /*ad10*/  SHFL.IDX PT, R14, R21, 0x1, 0x181f ;  /* 0x00381f00150e7f89 */ /* 0x000e2200000e0000 */
[----:B-1----:R-:W-:-:S05]  /*ad20*/  IADD3.X R3, RZ, R3, RZ, P0, !PT ;  /* 0x00000003ff037210 */ /* 0x002fca00007fe4ff */
[----:B------:R-:W-:Y:S04]  /*ad30*/  LDGSTS.E.BYPASS.LTC128B.128 [R22+0x1e400], desc[UR36][R2.64], !P6 ;  /* 0x1e40000002167fae */ /* 0x000fe8000f101d64 */
[----:B------:R-:W-:Y:S04]  /*ad40*/  LDGSTS.E.BYPASS.LTC128B.128 [R22+0x21400], desc[UR36][R2.64+0x80], !P5 ;  /* 0x2140008002167fae */ /* 0x000fe8000e901d64 */
[----:B------:R1:W-:Y:S01]  /*ad50*/  LDGSTS.E.BYPASS.LTC128B.128 [R22+0x24400], desc[UR36][R2.64+0x100], !P4 ;  /* 0x2440010002167fae */ /* 0x0003e2000e101d64 */
[----:B0-----:R-:W-:-:S03]  /*ad60*/  IADD3 R8, P0, R14, R12, RZ ;  /* 0x0000000c0e087210 */ /* 0x001fc60007f1e0ff */
[----:B------:R-:W-:Y:S02]  /*ad70*/  SHFL.IDX PT, R14, R21, 0x5, 0x181f ;  /* 0x00b81f00150e7f89 */ /* 0x000fe400000e0000 */
[----:B------:R-:W-:Y:S02]  /*ad80*/  IMAD.X R9, RZ, RZ, R7, P0 ;  /* 0x000000ffff097224 */ /* 0x000fe400000e0607 */
[----:B-1----:R-:W-:Y:S01]  /*ad90*/  SHFL.IDX PT, R2, R21, 0x3, 0x181f ;  /* 0x00781f0015027f89 */ /* 0x002fe200000e0000 */
[----:B------:R-:W-:-:S03]  /*ada0*/  IADD3 R10, P0, R10, R12, RZ ;  /* 0x0000000c0a0a7210 */ /* 0x000fc60007f1e0ff */
[----:B------:R-:W0:Y:S04]  /*adb0*/  SHFL.IDX PT, R7, R24, 0x2, 0x181f ;  /* 0x00581f0018077f89 */ /* 0x000e2800000e0000 */
[----:B------:R-:W1:Y:S04]  /*adc0*/  SHFL.IDX PT, R3, R24, 0x3, 0x181f ;  /* 0x00781f0018037f89 */ /* 0x000e6800000e0000 */
[----:B------:R2:W-:Y:S04]  /*add0*/  LDGSTS.E.BYPASS.LTC128B.128 [R22+0x1ec00], desc[UR36][R8.64], !P6 ;  /* 0x1ec0000008167fae */ /* 0x0005e8000f101d64 */
[----:B------:R2:W-:Y:S04]  /*ade0*/  LDGSTS.E.BYPASS.LTC128B.128 [R22+0x21c00], desc[UR36][R8.64+0x80], !P5 ;  /* 0x21c0008008167fae */ /* 0x0005e8000e901d64 */
[----:B------:R2:W-:Y:S01]  /*adf0*/  LDGSTS.E.BYPASS.LTC128B.128 [R22+0x24c00], desc[UR36][R8.64+0x100], !P4 ;  /* 0x24c0010008167fae */ /* 0x0005e2000e101d64 */
[----:B0-----:R-:W-:Y:S01]  /*ae00*/  IMAD.X R11, RZ, RZ, R7, P0 ;  /* 0x000000ffff0b7224 */ /* 0x001fe200000e0607 */
[----:B------:R-:W-:-:S02]  /*ae10*/  IADD3 R6, P0, R2, R12, RZ ;  /* 0x0000000c02067210 */ /* 0x000fc40007f1e0ff */
[----:B------:R-:W0:Y:S02]  /*ae20*/  SHFL.IDX PT, R2, R21, 0x4, 0x181f ;  /* 0x00981f0015027f89 */ /* 0x000e2400000e0000 */
[----:B-1----:R-:W-:Y:S02]  /*ae30*/  IADD3.X R7, RZ, R3, RZ, P0, !PT ;  /* 0x00000003ff077210 */ /* 0x002fe400007fe4ff */
[----:B------:R-:W1:Y:S04]  /*ae40*/  SHFL.IDX PT, R3, R24, 0x4, 0x181f ;  /* 0x00981f0018037f89 */ /* 0x000e6800000e0000 */
[----:B------:R2:W-:Y:S04]  /*ae50*/  LDGSTS.E.BYPASS.LTC128B.128 [R22+0x1f400], desc[UR36][R10.64], !P6 ;  /* 0x1f4000000a167fae */ /* 0x0005e8000f101d64 */
[----:B------:R2:W-:Y:S04]  /*ae60*/  LDGSTS.E.BYPASS.LTC128B.128 [R22+0x22400], desc[UR36][R10.64+0x80], !P5 ;  /* 0x224000800a167fae */ /* 0x0005e8000e901d64 */
[----:B------:R2:W-:Y:S04]  /*ae70*/  LDGSTS.E.BYPASS.LTC128B.128 [R22+0x25400], desc[UR36][R10.64+0x100], !P4 ;  /* 0x254001000a167fae */ /* 0x0005e8000e101d64 */
[----:B------:R2:W-:Y:S01]  /*ae80*/  LDGSTS.E.BYPASS.LTC128B.128 [R22+0x1fc00], desc[UR36][R6.64], !P6 ;  /* 0x1fc0000006167fae */ /* 0x0005e2000f101d64 */
[----:B0-----:R-:W-:-:S03]  /*ae90*/  IADD3 R2, P0, R2, R12, RZ ;  /* 0x0000000c02027210 */ /* 0x001fc60007f1e0ff */
[----:B------:R2:W-:Y:S02]  /*aea0*/  LDGSTS.E.BYPASS.LTC128B.128 [R22+0x22c00], desc[UR36][R6.64+0x80], !P5 ;  /* 0x22c0008006167fae */ /* 0x0005e4000e901d64 */
[----:B-1----:R-:W-:Y:S02]  /*aeb0*/  IMAD.X R3, RZ, RZ, R3, P0 ;  /* 0x000000ffff037224 */ /* 0x002fe400000e0603 */
[----:B------:R2:W-:Y:S04]  /*aec0*/  LDGSTS.E.BYPASS.LTC128B.128 [R22+0x25c00], desc[UR36][R6.64+0x100], !P4 ;  /* 0x25c0010006167fae */ /* 0x0005e8000e101d64 */
[----:B------:R2:W-:Y:S04]  /*aed0*/  LDGSTS.E.BYPASS.LTC128B.128 [R22+0x20400], desc[UR36][R2.64], !P6 ;  /* 0x2040000002167fae */ /* 0x0005e8000f101d64 */
[----:B------:R2:W-:Y:S04]  /*aee0*/  LDGSTS.E.BYPASS.LTC128B.128 [R22+0x23400], desc[UR36][R2.64+0x80], !P5 ;  /* 0x2340008002167fae */ /* 0x0005e8000e901d64 */
[----:B------:R2:W-:Y:S04]  /*aef0*/  LDGSTS.E.BYPASS.LTC128B.128 [R22+0x26400], desc[UR36][R2.64+0x100], !P4 ;  /* 0x2640010002167fae */ /* 0x0005e8000e101d64 */
[----:B------:R-:W0:Y:S02]  /*af00*/  SHFL.IDX PT, R24, R24, 0x5, 0x181f ;  /* 0x00b81f0018187f89 */ /* 0x000e2400000e0000 */
.L_x_3406:
[----:B--2---:R-:W-:Y:S01]  /*af10*/  IMAD.SHL.U32 R2, R23, 0x2, RZ ;  /* 0x0000000217027824 */ /* 0x004fe200078e00ff */
[----:B------:R-:W-:-:S04]  /*af20*/  LOP3.LUT P6, RZ, R16, 0x4, RZ, 0xc0, !PT ;  /* 0x0000000410ff7812 */ /* 0x000fc800078cc0ff */
[----:B------:R-:W-:-:S04]  /*af30*/  IADD3 R2, P0, R14, R2, RZ ;  /* 0x000000020e027210 */ /* 0x000fc80007f1e0ff */
[----:B0-----:R-:W-:Y:S02]  /*af40*/  IADD3.X R3, RZ, R24, RZ, P0, !PT ;  /* 0x00000018ff037210 */ /* 0x001fe400007fe4ff */
[----:B------:R-:W-:-:S03]  /*af50*/  PLOP3.LUT P0, PT, PT, PT, PT, 0x80, 0x0 ;  /* 0x000000000000781c */ /* 0x000fc60003f0f070 */
[----:B------:R-:W-:Y:S01]  /*af60*/  @!PT LDS RZ, [RZ] ;  /* 0x00000000fffff984 */ /* 0x000fe20000000800 */
[----:B------:R-:W-:Y:S01]  /*af70*/  @!PT LDS RZ, [RZ] ;  /* 0x00000000fffff984 */ /* 0x000fe20000000800 */
[----:B------:R-:W-:Y:S01]  /*af80*/  @!PT LDS RZ, [RZ] ;  /* 0x00000000fffff984 */ /* 0x000fe20000000800 */
[----:B------:R0:W-:Y:S04]  /*af90*/  LDGSTS.E.BYPASS.LTC128B.128 [R22+0x20c00], desc[UR36][R2.64], !P6 ;  /* 0x20c0000002167fae */ /* 0x0001e8000f101d64 */
[----:B------:R0:W-:Y:S04]  /*afa0*/  LDGSTS.E.BYPASS.LTC128B.128 [R22+0x23c00], desc[UR36][R2.64+0x80], !P5 ;  /* 0x23c0008002167fae */ /* 0x0001e8000e901d64 */
[----:B------:R0:W-:Y:S01]  /*afb0*/  LDGSTS.E.BYPASS.LTC128B.128 [R22+0x26c00], desc[UR36][R2.64+0x100], !P4 ;  /* 0x26c0010002167fae */ /* 0x0001e2000e101d64 */
[----:B------:R-:W-:Y:S01]  /*afc0*/  NOP ;  /* 0x0000000000007918 */ /* 0x000fe20000000000 */
.L_x_3331:
        /* <DEDUP_REMOVED lines=10> */
.L_x_3332:
[----:B------:R1:W-:Y:S01]  /*b070*/  SYNCS.ARRIVE.TRANS64.A1T0 RZ, [R19+URZ+0x30830], RZ ;  /* 0x030830ff13ff79a7 */ /* 0x0003e2000810003f */
[----:B------:R-:W-:Y:S05]  /*b080*/  @!P5 BRA `(.L_x_3333) ;  /* 0x000000000004d947 */ /* 0x000fea0003800000 */
[----:B------:R-:W-:Y:S01]  /*b090*/  BPT.TRAP 0x1 ;  /* 0x000000040000795c */ /* 0x000fe20000300000 */
.L_x_3333:
[----:B0-----:R-:W-:Y:S01]  /*b0a0*/  SHF.L.U32 R3, R27, 0x1f, RZ ;  /* 0x0000001f1b037819 */ /* 0x001fe200000006ff */
[----:B------:R-:W-:Y:S01]  /*b0b0*/  BSSY B1, `(.L_x_3334) ;  /* 0x0000004000017945 */ /* 0x000fe20003800000 */
[----:B------:R-:W-:-:S04]  /*b0c0*/  LEA R6, R25, UR44, 0x3 ;  /* 0x0000002c19067c11 */ /* 0x000fc8000f8e18ff */
[----:B------:R-:W0:Y:S02]  /*b0d0*/  SYNCS.PHASECHK.TRANS64.TRYWAIT P0, [R6+URZ+0x30860], R3 ;  /* 0x03086003060075a7 */ /* 0x000e24000800017f */
[----:B0-----:R-:W-:Y:S05]  /*b0e0*/  @!P0 BRA `(.L_x_3335) ;  /* 0x0000002c00588947 */ /* 0x001fea0003800000 */
.L_x_3407:
[----:B------:R-:W-:Y:S05]  /*b0f0*/  BSYNC B1 ;  /* 0x0000000000017941 */ /* 0x000fea0003800000 */
.L_x_3334:
[----:B------:R-:W-:Y:S01]  /*b100*/  UMOV UR4, 0xffffffff ;  /* 0xffffffff00047882 */ /* 0x000fe20000000000 */
[----:B------:R-:W-:Y:S02]  /*b110*/  IMAD R7, R25, 0x4800, R30 ;  /* 0x0000480019077824 */ /* 0x000fe400078e021e */
[----:B------:R-:W-:Y:S01]  /*b120*/  IMAD.SHL.U32 R9, R23, 0x2, RZ ;  /* 0x0000000217097824 */ /* 0x000fe200078e00ff */
[----:B------:R-:W-:Y:S06]  /*b130*/  BRA.DIV UR4, `(.L_x_3336) ;  /* 0x0000002e04587947 */ /* 0x000fec000b800000 */
[----:B------:R-:W2:Y:S01]  /*b140*/  SHFL.IDX PT, R14, R17, RZ, 0x181f ;  /* 0x00181fff110e7589 */ /* 0x000ea200000e0000 */
[----:B------:R-:W-:-:S03]  /*b150*/  LEA R7, R7, UR44, 0x1 ;  /* 0x0000002c07077c11 */ /* 0x000fc6000f8e08ff */
[----:B0-----:R-:W0:Y:S04]  /*b160*/  SHFL.IDX PT, R3, R18, RZ, 0x181f ;  /* 0x00181fff12037589 */ /* 0x001e2800000e0000 */
[----:B------:R-:W-:Y:S01]  /*b170*/  SHFL.IDX PT, R8, R18, 0x1, 0x181f ;  /* 0x00381f0012087f89 */ /* 0x000fe200000e0000 */
        /* <DEDUP_REMOVED lines=8> */
[----:B------:R2:W-:Y:S02]  /*b200*/  LDGSTS.E.BYPASS.LTC128B.128 [R7+0x6400], desc[UR36][R2.64+0x100], !P0 ;  /* 0x0640010002077fae */ /* 0x0005e4000c101d64 */
[----:B--2---:R-:W-:Y:S02]  /*b210*/  IADD3 R2, P0, R14, R9, RZ ;  /* 0x000000090e027210 */ /* 0x004fe40007f1e0ff */
[----:B------:R-:W0:Y:S02]  /*b220*/  SHFL.IDX PT, R14, R17, 0x2, 0x181f ;  /* 0x00581f00110e7f89 */ /* 0x000e2400000e0000 */
[----:B------:R-:W-:Y:S02]  /*b230*/  IADD3.X R3, RZ, R8, RZ, P0, !PT ;  /* 0x00000008ff037210 */ /* 0x000fe400007fe4ff */
[----:B------:R-:W-:Y:S01]  /*b240*/  ISETP.LT.OR P0, PT, R0, 0x11, P3 ;  /* 0x000000110000780c */ /* 0x000fe20001f01670 */
[----:B------:R-:W2:-:S12]  /*b250*/  SHFL.IDX PT, R8, R18, 0x2, 0x181f ;  /* 0x00581f0012087f89 */ /* 0x000e9800000e0000 */
[----:B------:R-:W-:Y:S01]  /*b260*/  LDGSTS.E.BYPASS.LTC128B.128 [R7+0xc00], desc[UR36][R2.64], !P0 ;  /* 0x00c0000002077fae */ /* 0x000fe2000c101d64 */
[----:B------:R-:W-:-:S13]  /*b270*/  ISETP.LT.OR P0, PT, R0, 0x11, P2 ;  /* 0x000000110000780c */ /* 0x000fda0001701670 */
[----:B------:R-:W-:Y:S01]  /*b280*/  LDGSTS.E.BYPASS.LTC128B.128 [R7+0x3c00], desc[UR36][R2.64+0x80], !P0 ;  /* 0x03c0008002077fae */ /* 0x000fe2000c101d64 */
[----:B------:R-:W-:-:S13]  /*b290*/  ISETP.LT.OR P0, PT, R0, 0x11, P1 ;  /* 0x000000110000780c */ /* 0x000fda0000f01670 */
[----:B------:R0:W-:Y:S02]  /*b2a0*/  LDGSTS.E.BYPASS.LTC128B.128 [R7+0x6c00], desc[UR36][R2.64+0x100], !P0 ;  /* 0x06c0010002077fae */ /* 0x0001e4000c101d64 */
[----:B0-----:R-:W-:Y:S02]  /*b2b0*/  IADD3 R2, P0, R14, R9, RZ ;  /* 0x000000090e027210 */ /* 0x001fe40007f1e0ff */
[----:B------:R-:W0:Y:S03]  /*b2c0*/  SHFL.IDX PT, R14, R17, 0x3, 0x181f ;  /* 0x00781f00110e7f89 */ /* 0x000e2600000e0000 */
[----:B--2---:R-:W-:Y:S01]  /*b2d0*/  IMAD.X R3, RZ, RZ, R8, P0 ;  /* 0x000000ffff037224 */ /* 0x004fe200000e0608 */
        /* <DEDUP_REMOVED lines=18> */
[----:B------:R0:W3:Y:S02]  /*b400*/  SHFL.IDX PT, R14, R17, 0x5, 0x181f ;  /* 0x00b81f00110e7f89 */ /* 0x0000e400000e0000 */
[----:B--2---:R-:W-:Y:S02]  /*b410*/  IADD3.X R3, RZ, R8, RZ, P0, !PT ;  /* 0x00000008ff037210 */ /* 0x004fe400007fe4ff */
[----:B------:R-:W-:Y:S01]  /*b420*/  ISETP.LT.OR P0, PT, R0, 0x41, P3 ;  /* 0x000000410000780c */ /* 0x000fe20001f01670 */
[----:B------:R0:W2:-:S12]  /*b430*/  SHFL.IDX PT, R8, R18, 0x5, 0x181f ;  /* 0x00b81f0012087f89 */ /* 0x00009800000e0000 */
[----:B------:R0:W-:Y:S01]  /*b440*/  LDGSTS.E.BYPASS.LTC128B.128 [R7+0x2400], desc[UR36][R2.64], !P0 ;  /* 0x0240000002077fae */ /* 0x0001e2000c101d64 */
[----:B------:R-:W-:-:S13]  /*b450*/  ISETP.LT.OR P0, PT, R0, 0x41, P2 ;  /* 0x000000410000780c */ /* 0x000fda0001701670 */
[----:B------:R0:W-:Y:S01]  /*b460*/  LDGSTS.E.BYPASS.LTC128B.128 [R7+0x5400], desc[UR36][R2.64+0x80], !P0 ;  /* 0x0540008002077fae */ /* 0x0001e2000c101d64 */
[----:B------:R-:W-:-:S13]  /*b470*/  ISETP.LT.OR P0, PT, R0, 0x41, P1 ;  /* 0x000000410000780c */ /* 0x000fda0000f01670 */
[----:B--23--:R0:W-:Y:S02]  /*b480*/  LDGSTS.E.BYPASS.LTC128B.128 [R7+0x8400], desc[UR36][R2.64+0x100], !P0 ;  /* 0x0840010002077fae */ /* 0x00c1e4000c101d64 */
.L_x_3421:
[----:B0-2---:R-:W-:Y:S01]  /*b490*/  IADD3 R2, P0, R14, R9, RZ ;  /* 0x000000090e027210 */ /* 0x005fe20007f1e0ff */
[----:B------:R-:W-:-:S04]  /*b4a0*/  ULDC.64 UR4, c[0x0][0x328] ;  /* 0x0000ca0000047ab9 */ /* 0x000fc80000000a00 */
[----:B------:R-:W-:Y:S01]  /*b4b0*/  IMAD.X R3, RZ, RZ, R8, P0 ;  /* 0x000000ffff037224 */ /* 0x000fe200000e0608 */
[----:B------:R-:W-:Y:S01]  /*b4c0*/  ISETP.LT.OR P0, PT, R0, 0x51, P3 ;  /* 0x000000510000780c */ /* 0x000fe20001f01670 */
[----:B------:R-:W-:-:S04]  /*b4d0*/  IMAD R8, R29, UR4, RZ ;  /* 0x000000041d087c24 */ /* 0x000fc8000f8e02ff */
[----:B------:R-:W-:-:S08]  /*b4e0*/  IMAD R9, R5, UR5, R8 ;  /* 0x0000000505097c24 */ /* 0x000fd0000f8e0208 */
[----:B------:R-:W-:Y:S01]  /*b4f0*/  @!PT LDS RZ, [RZ] ;  /* 0x00000000fffff984 */ /* 0x000fe20000000800 */
[----:B------:R-:W-:Y:S01]  /*b500*/  @!PT LDS RZ, [RZ] ;  /* 0x00000000fffff984 */ /* 0x000fe20000000800 */
[----:B------:R-:W-:Y:S01]  /*b510*/  @!PT LDS RZ, [RZ] ;  /* 0x00000000fffff984 */ /* 0x000fe20000000800 */
        /* <DEDUP_REMOVED lines=13> */
[----:B-1----:R-:W-:-:S07]  /*b5f0*/  IADD3 R19, R3, R31, RZ ;  /* 0x0000001f03137210 */ /* 0x002fce0007ffe0ff */
.L_x_3337:
        /* <DEDUP_REMOVED lines=10> */
.L_x_3338:
[----:B------:R-:W-:Y:S01]  /*b6a0*/  R2UR UR4, R35 ;  /* 0x00000000230472ca */ /* 0x000fe200000e0000 */
[----:B------:R-:W-:Y:S01]  /*b6b0*/  ULDC.64 UR6, c[0x0][0x330] ;  /* 0x0000cc0000067ab9 */ /* 0x000fe20000000a00 */
[----:B------:R-:W-:Y:S01]  /*b6c0*/  IMAD.MOV.U32 R18, RZ, RZ, R2 ;  /* 0x000000ffff127224 */ /* 0x000fe200078e0002 */
[----:B------:R0:W-:Y:S01]  /*b6d0*/  SYNCS.ARRIVE.TRANS64.A1T0 RZ, [R6+URZ+0x30850], RZ ;  /* 0x030850ff06ff79a7 */ /* 0x0001e2000810003f */
[----:B------:R-:W-:Y:S01]  /*b6e0*/  IMAD.U32 R3, RZ, RZ, UR6 ;  /* 0x00000006ff037e24 */ /* 0x000fe2000f8e00ff */
[----:B------:R-:W-:Y:S01]  /*b6f0*/  IADD3 R20, R20, -0x60, RZ ;  /* 0xffffffa014147810 */ /* 0x000fe20007ffe0ff */
        /* <DEDUP_REMOVED lines=8> */
[----:B------:R-:W-:Y:S02]  /*b780*/  LEA R17, P0, R18, UR6, 0x1 ;  /* 0x0000000612117c11 */ /* 0x000fe4000f8008ff */
[----:B------:R-:W-:-:S04]  /*b790*/  IADD3 R3, R19, UR4, RZ ;  /* 0x0000000413037c10 */ /* 0x000fc8000fffe0ff */
[----:B------:R-:W-:Y:S02]  /*b7a0*/  LEA.HI.X R18, R18, UR7, R3, 0x1, P0 ;  /* 0x0000000712127c11 */ /* 0x000fe400080f0c03 */
[----:B------:R-:W-:-:S13]  /*b7b0*/  ISETP.GT.AND P0, PT, R32, UR47, PT ;  /* 0x0000002f20007c0c */ /* 0x000fda000bf04270 */
[----:B0-----:R-:W-:Y:S05]  /*b7c0*/  @P0 BRA `(.L_x_3339) ;  /* 0xfffffff0002c0947 */ /* 0x001fea000383ffff */
[----:B------:R-:W-:Y:S05]  /*b7d0*/  BSYNC B0 ;  /* 0x0000000000007941 */ /* 0x000fea0003800000 */
.L_x_3326:
[----:B------:R-:W-:-:S13]  /*b7e0*/  LOP3.LUT P0, RZ, R16, 0x10, RZ, 0xc0, !PT ;  /* 0x0000001010ff7812 */ /* 0x000fda000780c0ff */
[----:B------:R-:W-:Y:S05]  /*b7f0*/  @!P0 BRA `(.L_x_3340) ;  /* 0x0000000000048947 */ /* 0x000fea0003800000 */
[----:B------:R-:W-:Y:S01]  /*b800*/  BPT.TRAP 0x1 ;  /* 0x000000040000795c */ /* 0x000fe20000300000 */
.L_x_3340:
[----:B0-----:R-:W-:Y:S01]  /*b810*/  LEA R0, R26, UR44, 0x3 ;  /* 0x0000002c1a007c11 */ /* 0x001fe2000f8e18ff */
        /* <DEDUP_REMOVED lines=11> */
.L_x_3422:
[----:B------:R-:W-:Y:S05]  /*b8d0*/  BSYNC B0 ;  /* 0x0000000000007941 */ /* 0x000fea0003800000 */
.L_x_3341:
        /* <DEDUP_REMOVED lines=8> */
[----:B------:R-:W1:Y:S01]  /*b960*/  SHFL.IDX PT, R6, R18, 0x1, 0x181f ;  /* 0x00381f0012067f89 */ /* 0x000e6200000e0000 */
[----:B------:R-:W-:Y:S02]  /*b970*/  ISETP.GE.AND P0, PT, R33, UR4, PT ;  /* 0x0000000421007c0c */ /* 0x000fe4000bf06270 */
[C---:B------:R-:W-:Y:S01]  /*b980*/  ISETP.LT.OR P3, PT, R5.reuse, 0x1, P2 ;  /* 0x000000010500780c */ /* 0x040fe20001761670 */
[----:B------:R-:W2:Y:S01]  /*b990*/  SHFL.IDX PT, R14, R17, 0x1, 0x181f ;  /* 0x00381f00110e7f89 */ /* 0x000ea200000e0000 */
[----:B------:R-:W-:-:S02]  /*b9a0*/  ISETP.LT.OR P4, PT, R5, 0x1, P1 ;  /* 0x000000010500780c */ /* 0x000fc40000f81670 */
[----:B------:R-:W-:Y:S01]  /*b9b0*/  ISETP.LT.OR P5, PT, R5, 0x1, P0 ;  /* 0x000000010500780c */ /* 0x000fe200007a1670 */
[----:B------:R-:W-:Y:S04]  /*b9c0*/  SHFL.IDX PT, R7, R18, 0x2, 0x181f ;  /* 0x00581f0012077f89 */ /* 0x000fe800000e0000 */
[----:B------:R-:W3:Y:S01]  /*b9d0*/  SHFL.IDX PT, R8, R17, 0x2, 0x181f ;  /* 0x00581f0011087f89 */ /* 0x000ee200000e0000 */
[----:B0-----:R-:W-:-:S05]  /*b9e0*/  IMAD.WIDE.U32 R2, R23, 0x2, R2 ;  /* 0x0000000217027825 */ /* 0x001fca00078e0002 */
[----:B------:R-:W-:Y:S01]  /*b9f0*/  LDGSTS.E.BYPASS.LTC128B.128 [R4+0x400], desc[UR36][R2.64], !P3 ;  /* 0x0040000002047fae */ /* 0x000fe2000d901d64 */
[----:B------:R-:W-:-:S03]  /*ba00*/  ISETP.LT.OR P3, PT, R5, 0x11, P2 ;  /* 0x000000110500780c */ /* 0x000fc60001761670 */
[----:B------:R-:W-:Y:S01]  /*ba10*/  LDGSTS.E.BYPASS.LTC128B.128 [R4+0x3400], desc[UR36][R2.64+0x80], !P4 ;  /* 0x0340008002047fae */ /* 0x000fe2000e101d64 */
[----:B------:R-:W-:-:S03]  /*ba20*/  ISETP.LT.OR P4, PT, R5, 0x11, P1 ;  /* 0x000000110500780c */ /* 0x000fc60000f81670 */
[----:B------:R1:W-:Y:S01]  /*ba30*/  LDGSTS.E.BYPASS.LTC128B.128 [R4+0x6400], desc[UR36][R2.64+0x100], !P5 ;  /* 0x0640010002047fae */ /* 0x0003e2000e901d64 */
[----:B------:R-:W-:Y:S02]  /*ba40*/  ISETP.LT.OR P5, PT, R5, 0x11, P0 ;  /* 0x000000110500780c */ /* 0x000fe400007a1670 */
[----:B-1----:R-:W-:Y:S01]  /*ba50*/  MOV R3, R6 ;  /* 0x0000000600037202 */ /* 0x002fe20000000f00 */
[----:B--2---:R-:W-:Y:S01]  /*ba60*/  IMAD.MOV.U32 R2, RZ, RZ, R14 ;  /* 0x000000ffff027224 */ /* 0x004fe200078e000e */
[----:B------:R-:W-:Y:S03]  /*ba70*/  SHFL.IDX PT, R6, R18, 0x3, 0x181f ;  /* 0x00781f0012067f89 */ /* 0x000fe600000e0000 */
[----:B------:R-:W-:Y:S01]  /*ba80*/  IMAD.WIDE.U32 R2, R23, 0x2, R2 ;  /* 0x0000000217027825 */ /* 0x000fe200078e0002 */
[----:B------:R-:W0:Y:S04]  /*ba90*/  SHFL.IDX PT, R14, R17, 0x3, 0x181f ;  /* 0x00781f00110e7f89 */ /* 0x000e2800000e0000 */
[----:B------:R-:W-:Y:S01]  /*baa0*/  LDGSTS.E.BYPASS.LTC128B.128 [R4+0xc00], desc[UR36][R2.64], !P3 ;  /* 0x00c0000002047fae */ /* 0x000fe2000d901d64 */
[----:B------:R-:W-:-:S03]  /*bab0*/  ISETP.LT.OR P3, PT, R5, 0x21, P2 ;  /* 0x000000210500780c */ /* 0x000fc60001761670 */
[----:B------:R-:W-:Y:S01]  /*bac0*/  LDGSTS.E.BYPASS.LTC128B.128 [R4+0x3c00], desc[UR36][R2.64+0x80], !P4 ;  /* 0x03c0008002047fae */ /* 0x000fe2000e101d64 */
[----:B------:R-:W-:-:S03]  /*bad0*/  ISETP.LT.OR P4, PT, R5, 0x21, P1 ;  /* 0x000000210500780c */ /* 0x000fc60000f81670 */
[----:B------:R3:W-:Y:S01]  /*bae0*/  LDGSTS.E.BYPASS.LTC128B.128 [R4+0x6c00], desc[UR36][R2.64+0x100], !P5 ;  /* 0x06c0010002047fae */ /* 0x0007e2000e901d64 */
[----:B------:R-:W-:Y:S01]  /*baf0*/  ISETP.LT.OR P5, PT, R5, 0x21, P0 ;  /* 0x000000210500780c */ /* 0x000fe200007a1670 */
[----:B---3--:R-:W-:Y:S02]  /*bb00*/  IMAD.MOV.U32 R2, RZ, RZ, R8 ;  /* 0x000000ffff027224 */ /* 0x008fe400078e0008 */
[----:B------:R-:W-:Y:S01]  /*bb10*/  IMAD.MOV.U32 R3, RZ, RZ, R7 ;  /* 0x000000ffff037224 */ /* 0x000fe200078e0007 */
[----:B------:R-:W-:Y:S01]  /*bb20*/  SHFL.IDX PT, R8, R17, 0x4, 0x181f ;  /* 0x00981f0011087f89 */ /* 0x000fe200000e0000 */
[----:B------:R-:W-:-:S03]  /*bb30*/  IMAD.WIDE.U32 R2, R23, 0x2, R2 ;  /* 0x0000000217027825 */ /* 0x000fc600078e0002 */
[----:B------:R-:W1:Y:S04]  /*bb40*/  SHFL.IDX PT, R7, R18, 0x4, 0x181f ;  /* 0x00981f0012077f89 */ /* 0x000e6800000e0000 */
[----:B------:R-:W-:Y:S01]  /*bb50*/  LDGSTS.E.BYPASS.LTC128B.128 [R4+0x1400], desc[UR36][R2.64], !P3 ;  /* 0x0140000002047fae */ /* 0x000fe2000d901d64 */
[----:B------:R-:W-:-:S03]  /*bb60*/  ISETP.LT.OR P3, PT, R5, 0x31, P2 ;  /* 0x000000310500780c */ /* 0x000fc60001761670 */
[----:B------:R-:W-:Y:S01]  /*bb70*/  LDGSTS.E.BYPASS.LTC128B.128 [R4+0x4400], desc[UR36][R2.64+0x80], !P4 ;  /* 0x0440008002047fae */ /* 0x000fe2000e101d64 */
[----:B------:R-:W-:-:S03]  /*bb80*/  ISETP.LT.OR P4, PT, R5, 0x31, P1 ;  /* 0x000000310500780c */ /* 0x000fc60000f81670 */
[----:B------:R0:W-:Y:S01]  /*bb90*/  LDGSTS.E.BYPASS.LTC128B.128 [R4+0x7400], desc[UR36][R2.64+0x100], !P5 ;  /* 0x0740010002047fae */ /* 0x0001e2000e901d64 */
[----:B------:R-:W-:-:S03]  /*bba0*/  ISETP.LT.OR P5, PT, R5, 0x31, P0 ;  /* 0x000000310500780c */ /* 0x000fc600007a1670 */
[----:B------:R-:W2:Y:S01]  /*bbb0*/  SHFL.IDX PT, R18, R18, 0x5, 0x181f ;  /* 0x00b81f0012127f89 */ /* 0x000ea200000e0000 */
[----:B0-----:R-:W-:Y:S01]  /*bbc0*/  MOV R2, R14 ;  /* 0x0000000e00027202 */ /* 0x001fe20000000f00 */
[----:B------:R-:W-:Y:S02]  /*bbd0*/  IMAD.MOV.U32 R3, RZ, RZ, R6 ;  /* 0x000000ffff037224 */ /* 0x000fe400078e0006 */
[----:B------:R0:W3:Y:S01]  /*bbe0*/  SHFL.IDX PT, R14, R17, 0x5, 0x181f ;  /* 0x00b81f00110e7f89 */ /* 0x0000e200000e0000 */
[----:B------:R-:W-:Y:S02]  /*bbf0*/  IMAD.MOV.U32 R6, RZ, RZ, RZ ;  /* 0x000000ffff067224 */ /* 0x000fe400078e00ff */
[----:B------:R-:W-:-:S05]  /*bc00*/  IMAD.WIDE.U32 R2, R23, 0x2, R2 ;  /* 0x0000000217027825 */ /* 0x000fca00078e0002 */
[----:B------:R-:W-:Y:S01]  /*bc10*/  LDGSTS.E.BYPASS.LTC128B.128 [R4+0x1c00], desc[UR36][R2.64], !P3 ;  /* 0x01c0000002047fae */ /* 0x000fe2000d901d64 */
[----:B------:R-:W-:-:S03]  /*bc20*/  ISETP.LT.OR P3, PT, R5, 0x41, P2 ;  /* 0x000000410500780c */ /* 0x000fc60001761670 */
[----:B------:R-:W-:Y:S01]  /*bc30*/  LDGSTS.E.BYPASS.LTC128B.128 [R4+0x4c00], desc[UR36][R2.64+0x80], !P4 ;  /* 0x04c0008002047fae */ /* 0x000fe2000e101d64 */
[----:B------:R-:W-:-:S03]  /*bc40*/  ISETP.LT.OR P4, PT, R5, 0x41, P1 ;  /* 0x000000410500780c */ /* 0x000fc60000f81670 */
[----:B------:R1:W-:Y:S01]  /*bc50*/  LDGSTS.E.BYPASS.LTC128B.128 [R4+0x7c00], desc[UR36][R2.64+0x100], !P5 ;  /* 0x07c0010002047fae */ /* 0x0003e2000e901d64 */
[----:B------:R-:W-:Y:S02]  /*bc60*/  ISETP.LT.OR P5, PT, R5, 0x41, P0 ;  /* 0x000000410500780c */ /* 0x000fe400007a1670 */
[----:B-1----:R-:W-:Y:S01]  /*bc70*/  MOV R3, R7 ;  /* 0x0000000700037202 */ /* 0x002fe20000000f00 */
[----:B------:R-:W-:-:S04]  /*bc80*/  IMAD.MOV.U32 R2, RZ, RZ, R8 ;  /* 0x000000ffff027224 */ /* 0x000fc800078e0008 */
[----:B------:R-:W-:-:S05]  /*bc90*/  IMAD.WIDE.U32 R2, R23, 0x2, R2 ;  /* 0x0000000217027825 */ /* 0x000fca00078e0002 */
[----:B------:R0:W-:Y:S04]  /*bca0*/  LDGSTS.E.BYPASS.LTC128B.128 [R4+0x2400], desc[UR36][R2.64], !P3 ;  /* 0x0240000002047fae */ /* 0x0001e8000d901d64 */
[----:B------:R0:W-:Y:S04]  /*bcb0*/  LDGSTS.E.BYPASS.LTC128B.128 [R4+0x5400], desc[UR36][R2.64+0x80], !P4 ;  /* 0x0540008002047fae */ /* 0x0001e8000e101d64 */
[----:B--23--:R0:W-:Y:S02]  /*bcc0*/  LDGSTS.E.BYPASS.LTC128B.128 [R4+0x8400], desc[UR36][R2.64+0x100], !P5 ;  /* 0x0840010002047fae */ /* 0x00c1e4000e901d64 */
.L_x_3436:
[C---:B------:R-:W-:Y:S01]  /*bcd0*/  ISETP.LT.OR P2, PT, R5.reuse, 0x51, P2 ;  /* 0x000000510500780c */ /* 0x040fe20001741670 */
[----:B0-----:R-:W-:Y:S01]  /*bce0*/  IMAD.MOV.U32 R2, RZ, RZ, R14 ;  /* 0x000000ffff027224 */ /* 0x001fe200078e000e */
[C---:B------:R-:W-:Y:S02]  /*bcf0*/  ISETP.LT.OR P1, PT, R5.reuse, 0x51, P1 ;  /* 0x000000510500780c */ /* 0x040fe40000f21670 */
[----:B------:R-:W-:Y:S02]  /*bd00*/  ISETP.LT.OR P0, PT, R5, 0x51, P0 ;  /* 0x000000510500780c */ /* 0x000fe40000701670 */
[----:B------:R-:W-:-:S03]  /*bd10*/  MOV R3, R18 ;  /* 0x0000001200037202 */ /* 0x000fc60000000f00 */
[----:B------:R-:W-:-:S05]  /*bd20*/  IMAD.WIDE.U32 R2, R23, 0x2, R2 ;  /* 0x0000000217027825 */ /* 0x000fca00078e0002 */
[----:B------:R-:W-:Y:S01]  /*bd30*/  @!PT LDS RZ, [RZ] ;  /* 0x00000000fffff984 */ /* 0x000fe20000000800 */
[----:B------:R-:W-:Y:S01]  /*bd40*/  @!PT LDS RZ, [RZ] ;  /* 0x00000000fffff984 */ /* 0x000fe20000000800 */
[----:B------:R-:W-:Y:S01]  /*bd50*/  @!PT LDS RZ, [RZ] ;  /* 0x00000000fffff984 */ /* 0x000fe20000000800 */
[----:B------:R0:W-:Y:S04]  /*bd60*/  LDGSTS.E.BYPASS.LTC128B.128 [R4+0x2c00], desc[UR36][R2.64], !P2 ;  /* 0x02c0000002047fae */ /* 0x0001e8000d101d64 */
[----:B------:R0:W-:Y:S04]  /*bd70*/  LDGSTS.E.BYPASS.LTC128B.128 [R4+0x5c00], desc[UR36][R2.64+0x80], !P1 ;  /* 0x05c0008002047fae */ /* 0x0001e8000c901d64 */
[----:B------:R0:W-:Y:S01]  /*bd80*/  LDGSTS.E.BYPASS.LTC128B.128 [R4+0x8c00], desc[UR36][R2.64+0x100], !P0 ;  /* 0x08c0010002047fae */ /* 0x0001e2000c101d64 */
[----:B------:R-:W-:Y:S01]  /*bd90*/  PLOP3.LUT P0, PT, PT, PT, PT, 0x80, 0x0 ;  /* 0x000000000000781c */ /* 0x000fe20003f0f070 */
[----:B------:R-:W-:-:S12]  /*bda0*/  NOP ;  /* 0x0000000000007918 */ /* 0x000fd80000000000 */
.L_x_3344:
        /* <DEDUP_REMOVED lines=10> */
.L_x_3345:
[----:B------:R1:W-:Y:S02]  /*be50*/  SYNCS.ARRIVE.TRANS64.A1T0 RZ, [R0+URZ+0x30850], RZ ;  /* 0x030850ff00ff79a7 */ /* 0x0003e4000810003f */
[----:B-1----:R-:W-:-:S05]  /*be60*/  VIADD R0, R26, 0x1 ;  /* 0x000000011a007836 */ /* 0x002fca0000000000 */
[----:B------:R-:W-:-:S04]  /*be70*/  ISETP.NE.AND P0, PT, R0, 0x2, PT ;  /* 0x000000020000780c */ /* 0x000fc80003f05270 */
[----:B0-----:R-:W-:Y:S02]  /*be80*/  SEL R3, RZ, 0x1, P0 ;  /* 0x00000001ff037807 */ /* 0x001fe40000000000 */
[----:B------:R-:W-:Y:S02]  /*be90*/  SEL R0, R0, RZ, P0 ;  /* 0x000000ff00007207 */ /* 0x000fe40000000000 */
[----:B------:R-:W-:-:S07]  /*bea0*/  LOP3.LUT R28, R28, R3, RZ, 0x3c, !PT ;  /* 0x000000031c1c7212 */ /* 0x000fce00078e3cff */
.L_x_3311:
[----:B------:R-:W0:Y:S01]  /*beb0*/  S2R R3, SR_CgaCtaId ;  /* 0x0000000000037919 */ /* 0x000e220000008800 */
[----:B------:R-:W-:Y:S02]  /*bec0*/  MOV R2, 0x400 ;  /* 0x0000040000027802 */ /* 0x000fe40000000f00 */
[----:B------:R-:W-:Y:S02]  /*bed0*/  SHF.L.U32 R6, R6, 0x1f, RZ ;  /* 0x0000001f06067819 */ /* 0x000fe400000006ff */
[----:B0-----:R-:W-:-:S04]  /*bee0*/  LEA R7, R3, R2, 0x18 ;  /* 0x0000000203077211 */ /* 0x001fc800078ec0ff */
[----:B------:R-:W0:Y:S02]  /*bef0*/  SYNCS.PHASECHK.TRANS64.TRYWAIT P0, [R7+URZ+0x30820], R6 ;  /* 0x03082006070075a7 */ /* 0x000e24000800017f */
[----:B0-----:R-:W-:Y:S05]  /*bf00*/  @!P0 BRA `(.L_x_3346) ;  /* 0x0000003000408947 */ /* 0x001fea0003800000 */
.L_x_3437:
[----:B------:R-:W-:-:S03]  /*bf10*/  UMOV UR4, 0xffffffff ;  /* 0xffffffff00047882 */ /* 0x000fc60000000000 */
[----:B------:R-:W-:Y:S05]  /*bf20*/  BRA.DIV UR4, `(.L_x_3347) ;  /* 0x00000032044c7947 */ /* 0x000fea000b800000 */
[----:B------:R-:W1:Y:S02]  /*bf30*/  S2R R2, SR_TID.X ;  /* 0x0000000000027919 */ /* 0x000e640000002100 */
[----:B-1----:R-:W-:-:S04]  /*bf40*/  SHF.R.U32.HI R2, RZ, 0x5, R2 ;  /* 0x00000005ff027819 */ /* 0x002fc80000011602 */
[----:B------:R-:W-:-:S05]  /*bf50*/  LOP3.LUT R2, R2, 0x3, RZ, 0xc0, !PT ;  /* 0x0000000302027812 */ /* 0x000fca00078ec0ff */
[----:B------:R1:W2:Y:S02]  /*bf60*/  SHFL.IDX PT, R14, R2, RZ, 0x1f ;  /* 0x00001fff020e7589 */ /* 0x0002a400000e0000 */
.L_x_3440:
[----:B--2---:R-:W-:-:S13]  /*bf70*/  ISETP.NE.AND P0, PT, R14, RZ, PT ;  /* 0x000000ff0e00720c */ /* 0x004fda0003f05270 */
[----:B------:R-:W-:Y:S05]  /*bf80*/  @P0 BRA `(.L_x_3279) ;  /* 0x0000000000900947 */ /* 0x000fea0003800000 */
[----:B------:R-:W-:-:S03]  /*bf90*/  UMOV UR4, 0xffffffff ;  /* 0xffffffff00047882 */ /* 0x000fc60000000000 */
[----:B------:R-:W-:Y:S05]  /*bfa0*/  BRA.DIV UR4, `(.L_x_3348) ;  /* 0x0000003204607947 */ /* 0x000fea000b800000 */
[----:B------:R-:W-:-:S13]  /*bfb0*/  ELECT P6, URZ, PT ;  /* 0x00000000003f782f */ /* 0x000fda00038c0000 */
.L_x_3443:
        /* <DEDUP_REMOVED lines=8> */
.L_x_3349:
[C---:B------:R-:W-:Y:S01]  /*c040*/  LEA R5, R0.reuse, R7, 0x3 ;  /* 0x0000000700057211 */ /* 0x040fe200078e18ff */
[----:B------:R-:W-:Y:S01]  /*c050*/  VIADD R0, R0, 0x1 ;  /* 0x0000000100007836 */ /* 0x000fe20000000000 */
[----:B------:R-:W-:-:S04]  /*c060*/  SHF.L.U32 R2, R28, 0x1f, RZ ;  /* 0x0000001f1c027819 */ /* 0x000fc800000006ff */
[----:B------:R-:W1:Y:S01]  /*c070*/  SYNCS.PHASECHK.TRANS64.TRYWAIT P1, [R5+URZ+0x30840], R2 ;  /* 0x03084002050075a7 */ /* 0x000e62000802017f */
[----:B------:R-:W-:-:S04]  /*c080*/  ISETP.NE.AND P2, PT, R0, 0x2, PT ;  /* 0x000000020000780c */ /* 0x000fc80003f45270 */
[----:B------:R-:W-:Y:S01]  /*c090*/  SEL R3, RZ, 0x1, P2 ;  /* 0x00000001ff037807 */ /* 0x000fe20001000000 */
[----:B-1----:R-:W-:Y:S08]  /*c0a0*/  @!P1 BRA `(.L_x_3350) ;  /* 0x0000003000409947 */ /* 0x002ff00003800000 */
.L_x_3444:
[----:B------:R-:W-:Y:S02]  /*c0b0*/  SEL R0, R0, RZ, P2 ;  /* 0x000000ff00007207 */ /* 0x000fe40001000000 */
[----:B------:R-:W-:Y:S01]  /*c0c0*/  LOP3.LUT R3, R28, R3, RZ, 0x3c, !PT ;  /* 0x000000031c037212 */ /* 0x000fe200078e3cff */
[----:B------:R-:W-:Y:S06]  /*c0d0*/  @!P0 BRA `(.L_x_3351) ;  /* 0x0000000000048947 */ /* 0x000fec0003800000 */
[----:B------:R-:W-:Y:S01]  /*c0e0*/  BPT.TRAP 0x1 ;  /* 0x000000040000795c */ /* 0x000fe20000300000 */
.L_x_3351:
[----:B0-----:R-:W-:Y:S01]  /*c0f0*/  IMAD R7, R0, 0x8, R7 ;  /* 0x0000000800077824 */ /* 0x001fe200078e0207 */
[----:B------:R-:W-:-:S04]  /*c100*/  SHF.L.U32 R0, R3, 0x1f, RZ ;  /* 0x0000001f03007819 */ /* 0x000fc800000006ff */
[----:B------:R-:W0:Y:S02]  /*c110*/  SYNCS.PHASECHK.TRANS64.TRYWAIT P1, [R7+URZ+0x30840], R0 ;  /* 0x03084000070075a7 */ /* 0x000e24000802017f */
[----:B0-----:R-:W-:Y:S05]  /*c120*/  @!P1 BRA `(.L_x_3352) ;  /* 0x0000003000349947 */ /* 0x001fea0003800000 */
.L_x_3445:
[----:B------:R-:W-:Y:S05]  /*c130*/  @!P0 BRA `(.L_x_3353) ;  /* 0x0000000000048947 */ /* 0x000fea0003800000 */
[----:B------:R-:W-:Y:S01]  /*c140*/  BPT.TRAP 0x1 ;  /* 0x000000040000795c */ /* 0x000fe20000300000 */
.L_x_3353:
[----:B------:R-:W2:Y:S02]  /*c150*/  SYNCS.PHASECHK.TRANS64.TRYWAIT P1, [R5+URZ+0x30860], R2 ;  /* 0x03086002050075a7 */ /* 0x000ea4000802017f */
[----:B--2---:R-:W-:Y:S05]  /*c160*/  @!P1 BRA `(.L_x_3354) ;  /* 0x0000003000389947 */ /* 0x004fea0003800000 */
.L_x_3446:
[----:B------:R-:W-:Y:S05]  /*c170*/  @!P0 BRA `(.L_x_3355) ;  /* 0x0000000000048947 */ /* 0x000fea0003800000 */
[----:B------:R-:W-:Y:S01]  /*c180*/  BPT.TRAP 0x1 ;  /* 0x000000040000795c */ /* 0x000fe20000300000 */
.L_x_3355:
[----:B---3--:R3:W4:Y:S02]  /*c190*/  SYNCS.PHASECHK.TRANS64.TRYWAIT P0, [R7+URZ+0x30860], R0 ;  /* 0x03086000070075a7 */ /* 0x008724000800017f */
[----:B----4-:R-:W-:Y:S05]  /*c1a0*/  @!P0 NANOSLEEP.SYNCS 0x989680 ;  /* 0x009896800000895d */ /* 0x010fea0003900000 */
[----:B------:R-:W4:Y:S02]  /*c1b0*/  @!P0 SYNCS.PHASECHK.TRANS64 P0, [R7+URZ+0x30860], R0 ;  /* 0x03086000070085a7 */ /* 0x000f24000800007f */
[----:B----4-:R-:W-:Y:S05]  /*c1c0*/  @!P0 BRA `(.L_x_3355) ;  /* 0xfffffffc00f08947 */ /* 0x010fea000383ffff */
.L_x_3279:
[----:B------:R-:W-:Y:S05]  /*c1d0*/  BSYNC B6 ;  /* 0x0000000000067941 */ /* 0x000fea0003800000 */
.L_x_3276:
[----:B------:R-:W-:Y:S05]  /*c1e0*/  EXIT ;  /* 0x000000000000794d */ /* 0x000fea0003800000 */
.L_x_3283:
[----:B0-----:R-:W-:-:S04]  /*c1f0*/  MOV R3, UR38 ;  /* 0x0000002600037c02 */ /* 0x001fc80008000f00 */
[----:B------:R0:W1:Y:S03]  /*c200*/  SYNCS.PHASECHK.TRANS64.TRYWAIT P0, [R3+URZ+0x30800], R0 ;  /* 0x03080000030075a7 */ /* 0x000066000800017f */
[----:B-1----:R-:W-:Y:S05]  /*c210*/  @!P0 NANOSLEEP.SYNCS 0x989680 ;  /* 0x009896800000895d */ /* 0x002fea0003900000 */
[----:B------:R-:W1:Y:S02]  /*c220*/  @!P0 SYNCS.PHASECHK.TRANS64 P0, [R3+URZ+0x30800], R0 ;  /* 0x03080000030085a7 */ /* 0x000e64000800007f */
[----:B-1----:R-:W-:Y:S05]  /*c230*/  @!P0 BRA `(.L_x_3283) ;  /* 0xfffffffc00ec8947 */ /* 0x002fea000383ffff */
[----:B------:R-:W-:Y:S05]  /*c240*/  BRA `(.L_x_3356) ;  /* 0xffffff5000407947 */ /* 0x000fea000383ffff */
.L_x_3287:
[----:B0-----:R-:W-:-:S04]  /*c250*/  IMAD.U32 R3, RZ, RZ, UR38 ;  /* 0x00000026ff037e24 */ /* 0x001fc8000f8e00ff */
[----:B------:R0:W2:Y:S03]  /*c260*/  SYNCS.PHASECHK.TRANS64.TRYWAIT P1, [R3+URZ+0x30830], R0 ;  /* 0x03083000030075a7 */ /* 0x0000a6000802017f */
[----:B--2---:R-:W-:Y:S05]  /*c270*/  @!P1 NANOSLEEP.SYNCS 0x989680 ;  /* 0x009896800000995d */ /* 0x004fea0003900000 */
[----:B------:R-:W2:Y:S02]  /*c280*/  @!P1 SYNCS.PHASECHK.TRANS64 P1, [R3+URZ+0x30830], R0 ;  /* 0x03083000030095a7 */ /* 0x000ea4000802007f */
[----:B--2---:R-:W-:Y:S05]  /*c290*/  @!P1 BRA `(.L_x_3287) ;  /* 0xfffffffc00ec9947 */ /* 0x004fea000383ffff */
[----:B------:R-:W-:Y:S05]  /*c2a0*/  BRA `(.L_x_3286) ;  /* 0xffffff5000647947 */ /* 0x000fea000383ffff */
.L_x_3293:
[----:B-1----:R-:W-:-:S04]  /*c2b0*/  IMAD.U32 R3, RZ, RZ, UR61 ;  /* 0x0000003dff037e24 */ /* 0x002fc8000f8e00ff */
[----:B------:R1:W2:Y:S03]  /*c2c0*/  SYNCS.PHASECHK.TRANS64.TRYWAIT P1, [R3+URZ+0x30830], R0 ;  /* 0x03083000030075a7 */ /* 0x0002a6000802017f */
[----:B--2---:R-:W-:Y:S05]  /*c2d0*/  @!P1 NANOSLEEP.SYNCS 0x989680 ;  /* 0x009896800000995d */ /* 0x004fea0003900000 */
[----:B------:R-:W2:Y:S02]  /*c2e0*/  @!P1 SYNCS.PHASECHK.TRANS64 P1, [R3+URZ+0x30830], R0 ;  /* 0x03083000030095a7 */ /* 0x000ea4000802007f */
[----:B--2---:R-:W-:Y:S05]  /*c2f0*/  @!P1 BRA `(.L_x_3293) ;  /* 0xfffffffc00ec9947 */ /* 0x004fea000383ffff */
[----:B------:R-:W-:Y:S05]  /*c300*/  BRA `(.L_x_3292) ;  /* 0xffffff7400a07947 */ /* 0x000fea000383ffff */
.L_x_3297:
[----:B-1----:R-:W-:-:S04]  /*c310*/  MOV R3, UR4 ;  /* 0x0000000400037c02 */ /* 0x002fc80008000f00 */
[----:B------:R1:W2:Y:S03]  /*c320*/  SYNCS.PHASECHK.TRANS64.TRYWAIT P1, [R3+URZ+0x30850], R0 ;  /* 0x03085000030075a7 */ /* 0x0002a6000802017f */
[----:B--2---:R-:W-:Y:S05]  /*c330*/  @!P1 NANOSLEEP.SYNCS 0x989680 ;  /* 0x009896800000995d */ /* 0x004fea0003900000 */
[----:B------:R-:W2:Y:S02]  /*c340*/  @!P1 SYNCS.PHASECHK.TRANS64 P1, [R3+URZ+0x30850], R0 ;  /* 0x03085000030095a7 */ /* 0x000ea4000802007f */
[----:B--2---:R-:W-:Y:S05]  /*c350*/  @!P1 BRA `(.L_x_3297) ;  /* 0xfffffffc00ec9947 */ /* 0x004fea000383ffff */
[----:B------:R-:W-:Y:S05]  /*c360*/  BRA `(.L_x_3296) ;  /* 0xffffff8000307947 */ /* 0x000fea000383ffff */
.L_x_3304:
[----:B-1----:R-:W-:-:S04]  /*c370*/  IMAD.U32 R7, RZ, RZ, UR5 ;  /* 0x00000005ff077e24 */ /* 0x002fc8000f8e00ff */
[----:B------:R1:W2:Y:S03]  /*c380*/  SYNCS.PHASECHK.TRANS64.TRYWAIT P1, [R7+URZ+0x30850], R2 ;  /* 0x03085002070075a7 */ /* 0x0002a6000802017f */
[----:B--2---:R-:W-:Y:S05]  /*c390*/  @!P1 NANOSLEEP.SYNCS 0x989680 ;  /* 0x009896800000995d */ /* 0x004fea0003900000 */
[----:B------:R-:W2:Y:S02]  /*c3a0*/  @!P1 SYNCS.PHASECHK.TRANS64 P1, [R7+URZ+0x30850], R2 ;  /* 0x03085002070095a7 */ /* 0x000ea4000802007f */
[----:B--2---:R-:W-:Y:S05]  /*c3b0*/  @!P1 BRA `(.L_x_3304) ;  /* 0xfffffffc00ec9947 */ /* 0x004fea000383ffff */
[----:B------:R-:W-:Y:S05]  /*c3c0*/  BRA `(.L_x_3303) ;  /* 0xffffff9800487947 */ /* 0x000fea000383ffff */
.L_x_3316:
[----:B------:R-:W-:Y:S01]  /*c3d0*/  IMAD.MOV.U32 R13, RZ, RZ, R18 ;  /* 0x000000ffff0d7224 */ /* 0x000fe200078e0012 */
[----:B------:R-:W-:Y:S01]  /*c3e0*/  MOV R12, RZ ;  /* 0x000000ff000c7202 */ /* 0x000fe20000000f00 */
[----:B------:R-:W-:Y:S02]  /*c3f0*/  IMAD.MOV.U32 R11, RZ, RZ, 0x1f ;  /* 0x0000001fff0b7424 */ /* 0x000fe400078e00ff */
[----:B------:R-:W-:-:S07]  /*c400*/  IMAD.MOV.U32 R15, RZ, RZ, -0x1 ;  /* 0xffffffffff0f7424 */ /* 0x000fce00078e00ff */
[----:B-----5:R-:W-:Y:S05]  /*c410*/  WARPSYNC.COLLECTIVE R15, `(.L_x_3357) ;  /* 0x000000000f087348 */ /* 0x020fea0003c00000 */
[----:B------:R0:W1:Y:S02]  /*c420*/  SHFL.IDX P6, R14, R13, R12, R11 ;  /* 0x0000000c0d0e7389 */ /* 0x00006400000c000b */
[----:B01---5:R-:W-:Y:S01]  /*c430*/  ENDCOLLECTIVE ;  /* 0x000000000000791b */ /* 0x023fe20003800000 */
.L_x_3357:
[----:B------:R-:W-:Y:S05]  /*c440*/  BRA `(.L_x_3358) ;  /* 0xffffffcc00607947 */ /* 0x000fea000383ffff */
.L_x_3318:
[----:B0-----:R-:W-:-:S04]  /*c450*/  MOV R3, UR44 ;  /* 0x0000002c00037c02 */ /* 0x001fc80008000f00 */
[----:B------:R0:W1:Y:S03]  /*c460*/  SYNCS.PHASECHK.TRANS64.TRYWAIT P0, [R3+URZ+0x30840], R2 ;  /* 0x03084002030075a7 */ /* 0x000066000800017f */
[----:B-1----:R-:W-:Y:S05]  /*c470*/  @!P0 NANOSLEEP.SYNCS 0x989680 ;  /* 0x009896800000895d */ /* 0x002fea0003900000 */
[----:B------:R-:W1:Y:S02]  /*c480*/  @!P0 SYNCS.PHASECHK.TRANS64 P0, [R3+URZ+0x30840], R2 ;  /* 0x03084002030085a7 */ /* 0x000e64000800007f */
[----:B-1----:R-:W-:Y:S05]  /*c490*/  @!P0 BRA `(.L_x_3318) ;  /* 0xfffffffc00ec8947 */ /* 0x002fea000383ffff */
[----:B------:R-:W-:Y:S05]  /*c4a0*/  BRA `(.L_x_3359) ;  /* 0xffffffd0006c7947 */ /* 0x000fea000383ffff */
.L_x_3319:
        /* <DEDUP_REMOVED lines=8> */
.L_x_3361:
[----:B------:R-:W-:Y:S05]  /*c530*/  BSYNC B0 ;  /* 0x0000000000007941 */ /* 0x000fea0003800000 */
.L_x_3360:
[----:B------:R-:W-:Y:S01]  /*c540*/  MOV R13, R0 ;  /* 0x00000000000d7202 */ /* 0x000fe20000000f00 */
[----:B------:R-:W-:Y:S01]  /*c550*/  IMAD.MOV.U32 R12, RZ, RZ, RZ ;  /* 0x000000ffff0c7224 */ /* 0x000fe200078e00ff */
[----:B------:R-:W-:Y:S01]  /*c560*/  MOV R15, 0xffffffff ;  /* 0xffffffff000f7802 */ /* 0x000fe20000000f00 */
[----:B------:R-:W-:Y:S01]  /*c570*/  IMAD.MOV.U32 R11, RZ, RZ, 0x181f ;  /* 0x0000181fff0b7424 */ /* 0x000fe200078e00ff */
[----:B------:R-:W-:Y:S01]  /*c580*/  @P0 LEA R9, R30, UR44, 0x1 ;  /* 0x0000002c1e090c11 */ /* 0x000fe2000f8e08ff */
[----:B------:R-:W-:-:S07]  /*c590*/  IMAD.MOV.U32 R3, RZ, RZ, R14 ;  /* 0x000000ffff037224 */ /* 0x000fce00078e000e */
[----:B------:R-:W-:Y:S05]  /*c5a0*/  WARPSYNC.COLLECTIVE R15, `(.L_x_3362) ;  /* 0x000000000f087348 */ /* 0x000fea0003c00000 */
[----:B------:R0:W1:Y:S02]  /*c5b0*/  SHFL.IDX P6, R14, R13, R12, R11 ;  /* 0x0000000c0d0e7389 */ /* 0x00006400000c000b */
[----:B01----:R-:W-:Y:S01]  /*c5c0*/  ENDCOLLECTIVE ;  /* 0x000000000000791b */ /* 0x003fe20003800000 */
.L_x_3362:
[----:B------:R-:W-:Y:S01]  /*c5d0*/  IMAD.MOV.U32 R13, RZ, RZ, R7 ;  /* 0x000000ffff0d7224 */ /* 0x000fe200078e0007 */
[----:B------:R-:W-:Y:S01]  /*c5e0*/  MOV R12, 0x1 ;  /* 0x00000001000c7802 */ /* 0x000fe20000000f00 */
[----:B------:R-:W-:-:S07]  /*c5f0*/  IMAD.MOV.U32 R2, RZ, RZ, R14 ;  /* 0x000000ffff027224 */ /* 0x000fce00078e000e */
[----:B------:R-:W-:Y:S05]  /*c600*/  WARPSYNC.COLLECTIVE R15, `(.L_x_3363) ;  /* 0x000000000f087348 */ /* 0x000fea0003c00000 */
[----:B------:R0:W1:Y:S02]  /*c610*/  SHFL.IDX P6, R14, R13, R12, R11 ;  /* 0x0000000c0d0e7389 */ /* 0x00006400000c000b */
[----:B01----:R-:W-:Y:S01]  /*c620*/  ENDCOLLECTIVE ;  /* 0x000000000000791b */ /* 0x003fe20003800000 */
.L_x_3363:
[----:B------:R-:W-:-:S05]  /*c630*/  @P0 IMAD.WIDE.U32 R2, R23, 0x2, R2 ;  /* 0x0000000217020825 */ /* 0x000fca00078e0002 */
[----:B------:R-:W-:Y:S01]  /*c640*/  @!PT LDS RZ, [RZ] ;  /* 0x00000000fffff984 */ /* 0x000fe20000000800 */
[----:B------:R-:W-:Y:S01]  /*c650*/  @!PT LDS RZ, [RZ] ;  /* 0x00000000fffff984 */ /* 0x000fe20000000800 */
[----:B------:R-:W-:Y:S01]  /*c660*/  @!PT LDS RZ, [RZ] ;  /* 0x00000000fffff984 */ /* 0x000fe20000000800 */
[----:B------:R0:W-:Y:S04]  /*c670*/  @P0 LDGSTS.E.BYPASS.LTC128B.128 [R9+0x1e400], desc[UR36][R2.64], !P3 ;  /* 0x1e40000002090fae */ /* 0x0001e8000d901d64 */
[----:B------:R0:W-:Y:S01]  /*c680*/  @P0 LDGSTS.E.BYPASS.LTC128B.128 [R9+0x21400], desc[UR36][R2.64+0x80], !P2 ;  /* 0x2140008002090fae */ /* 0x0001e2000d101d64 */
[----:B------:R-:W-:-:S03]  /*c690*/  IMAD.MOV.U32 R13, RZ, RZ, R0 ;  /* 0x000000ffff0d7224 */ /* 0x000fc600078e0000 */
[----:B------:R0:W-:Y:S01]  /*c6a0*/  @P0 LDGSTS.E.BYPASS.LTC128B.128 [R9+0x24400], desc[UR36][R2.64+0x100], !P1 ;  /* 0x2440010002090fae */ /* 0x0001e2000c901d64 */
[----:B------:R-:W-:Y:S01]  /*c6b0*/  ISETP.GE.AND P0, PT, R6, 0x11, PT ;  /* 0x000000110600780c */ /* 0x000fe20003f06270 */
[----:B------:R-:W-:-:S12]  /*c6c0*/  IMAD.MOV.U32 R5, RZ, RZ, R14 ;  /* 0x000000ffff057224 */ /* 0x000fd800078e000e */
[----:B0-----:R-:W-:Y:S05]  /*c6d0*/  WARPSYNC.COLLECTIVE R15, `(.L_x_3364) ;  /* 0x000000000f087348 */ /* 0x001fea0003c00000 */
[----:B------:R1:W2:Y:S02]  /*c6e0*/  SHFL.IDX P6, R14, R13, R12, R11 ;  /* 0x0000000c0d0e7389 */ /* 0x0002a400000c000b */
[----:B012---:R-:W-:Y:S01]  /*c6f0*/  ENDCOLLECTIVE ;  /* 0x000000000000791b */ /* 0x007fe20003800000 */
.L_x_3364:
[----:B------:R-:W-:Y:S01]  /*c700*/  @P0 LEA R21, R30, UR44, 0x1 ;  /* 0x0000002c1e150c11 */ /* 0x000fe2000f8e08ff */
[----:B------:R-:W-:Y:S02]  /*c710*/  IMAD.MOV.U32 R13, RZ, RZ, R7 ;  /* 0x000000ffff0d7224 */ /* 0x000fe400078e0007 */
[----:B------:R-:W-:Y:S01]  /*c720*/  IMAD.MOV.U32 R12, RZ, RZ, 0x2 ;  /* 0x00000002ff0c7424 */ /* 0x000fe200078e00ff */
[----:B------:R-:W-:-:S07]  /*c730*/  MOV R4, R14 ;  /* 0x0000000e00047202 */ /* 0x000fce0000000f00 */
[----:B------:R-:W-:Y:S05]  /*c740*/  WARPSYNC.COLLECTIVE R15, `(.L_x_3365) ;  /* 0x000000000f087348 */ /* 0x000fea0003c00000 */
[----:B------:R0:W1:Y:S02]  /*c750*/  SHFL.IDX P6, R14, R13, R12, R11 ;  /* 0x0000000c0d0e7389 */ /* 0x00006400000c000b */
[----:B01----:R-:W-:Y:S01]  /*c760*/  ENDCOLLECTIVE ;  /* 0x000000000000791b */ /* 0x003fe20003800000 */
.L_x_3365:
        /* <DEDUP_REMOVED lines=8> */
[----:B------:R-:W-:Y:S02]  /*c7f0*/  ISETP.GE.AND P0, PT, R6, 0x21, PT ;  /* 0x000000210600780c */ /* 0x000fe40003f06270 */
[----:B------:R-:W-:-:S11]  /*c800*/  MOV R8, R14 ;  /* 0x0000000e00087202 */ /* 0x000fd60000000f00 */
[----:B0-----:R-:W-:Y:S05]  /*c810*/  WARPSYNC.COLLECTIVE R15, `(.L_x_3366) ;  /* 0x000000000f087348 */ /* 0x001fea0003c00000 */
[----:B------:R1:W2:Y:S02]  /*c820*/  SHFL.IDX P6, R14, R13, R12, R11 ;  /* 0x0000000c0d0e7389 */ /* 0x0002a400000c000b */
[----:B012---:R-:W-:Y:S01]  /*c830*/  ENDCOLLECTIVE ;  /* 0x000000000000791b */ /* 0x007fe20003800000 */
.L_x_3366:
[----:B------:R-:W-:Y:S02]  /*c840*/  MOV R3, R8 ;  /* 0x0000000800037202 */ /* 0x000fe40000000f00 */
[----:B------:R-:W-:Y:S01]  /*c850*/  @P0 LEA R25, R30, UR44, 0x1 ;  /* 0x0000002c1e190c11 */ /* 0x000fe2000f8e08ff */
[----:B------:R-:W-:Y:S02]  /*c860*/  IMAD.MOV.U32 R13, RZ, RZ, R7 ;  /* 0x000000ffff0d7224 */ /* 0x000fe400078e0007 */
[----:B------:R-:W-:Y:S02]  /*c870*/  IMAD.MOV.U32 R12, RZ, RZ, 0x3 ;  /* 0x00000003ff0c7424 */ /* 0x000fe400078e00ff */
[----:B------:R-:W-:-:S07]  /*c880*/  IMAD.MOV.U32 R2, RZ, RZ, R14 ;  /* 0x000000ffff027224 */ /* 0x000fce00078e000e */
[----:B------:R-:W-:Y:S05]  /*c890*/  WARPSYNC.COLLECTIVE R15, `(.L_x_3367) ;  /* 0x000000000f087348 */ /* 0x000fea0003c00000 */
[----:B------:R0:W1:Y:S02]  /*c8a0*/  SHFL.IDX P6, R14, R13, R12, R11 ;  /* 0x0000000c0d0e7389 */ /* 0x00006400000c000b */
[----:B01----:R-:W-:Y:S01]  /*c8b0*/  ENDCOLLECTIVE ;  /* 0x000000000000791b */ /* 0x003fe20003800000 */
.L_x_3367:
        /* <DEDUP_REMOVED lines=13> */
.L_x_3368:
[----:B------:R-:W-:Y:S01]  /*c990*/  IMAD.MOV.U32 R5, RZ, RZ, R9 ;  /* 0x000000ffff057224 */ /* 0x000fe200078e0009 */
[----:B------:R-:W-:Y:S01]  /*c9a0*/  @P0 LEA R9, R30, UR44, 0x1 ;  /* 0x0000002c1e090c11 */ /* 0x000fe2000f8e08ff */
[----:B------:R-:W-:Y:S01]  /*c9b0*/  IMAD.MOV.U32 R13, RZ, RZ, R7 ;  /* 0x000000ffff0d7224 */ /* 0x000fe200078e0007 */
[----:B------:R-:W-:Y:S01]  /*c9c0*/  MOV R12, 0x4 ;  /* 0x00000004000c7802 */ /* 0x000fe20000000f00 */
[----:B------:R-:W-:-:S07]  /*c9d0*/  IMAD.MOV.U32 R10, RZ, RZ, R14 ;  /* 0x000000ffff0a7224 */ /* 0x000fce00078e000e */
[----:B------:R-:W-:Y:S05]  /*c9e0*/  WARPSYNC.COLLECTIVE R15, `(.L_x_3369) ;  /* 0x000000000f087348 */ /* 0x000fea0003c00000 */
[----:B------:R0:W1:Y:S02]  /*c9f0*/  SHFL.IDX P6, R14, R13, R12, R11 ;  /* 0x0000000c0d0e7389 */ /* 0x00006400000c000b */
[----:B01----:R-:W-:Y:S01]  /*ca00*/  ENDCOLLECTIVE ;  /* 0x000000000000791b */ /* 0x003fe20003800000 */
.L_x_3369:
[----:B------:R-:W-:-:S05]  /*ca10*/  MOV R4, R10 ;  /* 0x0000000a00047202 */ /* 0x000fca0000000f00 */
[----:B------:R-:W-:-:S05]  /*ca20*/  @P0 IMAD.WIDE.U32 R4, R23, 0x2, R4 ;  /* 0x0000000217040825 */ /* 0x000fca00078e0004 */
[----:B------:R-:W-:Y:S01]  /*ca30*/  @!PT LDS RZ, [RZ] ;  /* 0x00000000fffff984 */ /* 0x000fe20000000800 */
[----:B------:R-:W-:Y:S01]  /*ca40*/  @!PT LDS RZ, [RZ] ;  /* 0x00000000fffff984 */ /* 0x000fe20000000800 */
[----:B------:R-:W-:Y:S01]  /*ca50*/  @!PT LDS RZ, [RZ] ;  /* 0x00000000fffff984 */ /* 0x000fe20000000800 */
[----:B------:R0:W-:Y:S01]  /*ca60*/  @P0 LDGSTS.E.BYPASS.LTC128B.128 [R9+0x1fc00], desc[UR36][R4.64], !P3 ;  /* 0x1fc0000004090fae */ /* 0x0001e2000d901d64 */
[----:B------:R-:W-:-:S03]  /*ca70*/  IMAD.MOV.U32 R13, RZ, RZ, R0 ;  /* 0x000000ffff0d7224 */ /* 0x000fc600078e0000 */
[----:B------:R0:W-:Y:S04]  /*ca80*/  @P0 LDGSTS.E.BYPASS.LTC128B.128 [R9+0x22c00], desc[UR36][R4.64+0x80], !P2 ;  /* 0x22c0008004090fae */ /* 0x0001e8000d101d64 */
[----:B------:R0:W-:Y:S01]  /*ca90*/  @P0 LDGSTS.E.BYPASS.LTC128B.128 [R9+0x25c00], desc[UR36][R4.64+0x100], !P1 ;  /* 0x25c0010004090fae */ /* 0x0001e2000c901d64 */
[----:B------:R-:W-:Y:S01]  /*caa0*/  ISETP.GE.AND P0, PT, R6, 0x41, PT ;  /* 0x000000410600780c */ /* 0x000fe20003f06270 */
[----:B------:R-:W-:-:S12]  /*cab0*/  IMAD.MOV.U32 R8, RZ, RZ, R14 ;  /* 0x000000ffff087224 */ /* 0x000fd800078e000e */
[----:B0-----:R-:W-:Y:S05]  /*cac0*/  WARPSYNC.COLLECTIVE R15, `(.L_x_3370) ;  /* 0x000000000f087348 */ /* 0x001fea0003c00000 */
[----:B------:R1:W2:Y:S02]  /*cad0*/  SHFL.IDX P6, R14, R13, R12, R11 ;  /* 0x0000000c0d0e7389 */ /* 0x0002a400000c000b */
[----:B012---:R-:W-:Y:S01]  /*cae0*/  ENDCOLLECTIVE ;  /* 0x000000000000791b */ /* 0x007fe20003800000 */
.L_x_3370:
[----:B------:R-:W-:Y:S01]  /*caf0*/  IMAD.MOV.U32 R3, RZ, RZ, R8 ;  /* 0x000000ffff037224 */ /* 0x000fe200078e0008 */
[----:B------:R-:W-:Y:S01]  /*cb00*/  @P0 LEA R21, R30, UR44, 0x1 ;  /* 0x0000002c1e150c11 */ /* 0x000fe2000f8e08ff */
[----:B------:R-:W-:Y:S01]  /*cb10*/  IMAD.MOV.U32 R13, RZ, RZ, R7 ;  /* 0x000000ffff0d7224 */ /* 0x000fe200078e0007 */
[----:B------:R-:W-:Y:S02]  /*cb20*/  MOV R12, 0x5 ;  /* 0x00000005000c7802 */ /* 0x000fe40000000f00 */
[----:B------:R-:W-:-:S07]  /*cb30*/  MOV R2, R14 ;  /* 0x0000000e00027202 */ /* 0x000fce0000000f00 */
[----:B------:R-:W-:Y:S05]  /*cb40*/  WARPSYNC.COLLECTIVE R15, `(.L_x_3371) ;  /* 0x000000000f087348 */ /* 0x000fea0003c00000 */
[----:B------:R0:W1:Y:S02]  /*cb50*/  SHFL.IDX P6, R14, R13, R12, R11 ;  /* 0x0000000c0d0e7389 */ /* 0x00006400000c000b */
[----:B01----:R-:W-:Y:S01]  /*cb60*/  ENDCOLLECTIVE ;  /* 0x000000000000791b */ /* 0x003fe20003800000 */
.L_x_3371:
        /* <DEDUP_REMOVED lines=8> */
[----:B------:R-:W-:-:S07]  /*cbf0*/  IMAD.MOV.U32 R7, RZ, RZ, R14 ;  /* 0x000000ffff077224 */ /* 0x000fce00078e000e */
[----:B0-----:R-:W-:Y:S05]  /*cc00*/  WARPSYNC.COLLECTIVE R15, `(.L_x_3372) ;  /* 0x000000000f087348 */ /* 0x001fea0003c00000 */
[----:B------:R1:W2:Y:S02]  /*cc10*/  SHFL.IDX P6, R14, R13, R12, R11 ;  /* 0x0000000c0d0e7389 */ /* 0x0002a400000c000b */
[----:B012---:R-:W-:Y:S01]  /*cc20*/  ENDCOLLECTIVE ;  /* 0x000000000000791b */ /* 0x007fe20003800000 */
.L_x_3372:
[----:B------:R-:W-:Y:S05]  /*cc30*/  BRA `(.L_x_3373) ;  /* 0xffffffcc00d07947 */ /* 0x000fea000383ffff */
.L_x_3322:
[----:B------:R-:W-:Y:S01]  /*cc40*/  MOV R13, R8 ;  /* 0x00000008000d7202 */ /* 0x000fe20000000f00 */
[----:B------:R-:W-:Y:S01]  /*cc50*/  IMAD.MOV.U32 R12, RZ, RZ, RZ ;  /* 0x000000ffff0c7224 */ /* 0x000fe200078e00ff */
[----:B------:R-:W-:Y:S01]  /*cc60*/  MOV R15, 0xffffffff ;  /* 0xffffffff000f7802 */ /* 0x000fe20000000f00 */
[----:B------:R-:W-:Y:S02]  /*cc70*/  IMAD.MOV.U32 R11, RZ, RZ, 0x181f ;  /* 0x0000181fff0b7424 */ /* 0x000fe400078e00ff */
[----:B------:R-:W-:-:S07]  /*cc80*/  IMAD R7, R22, 0x80, R27 ;  /* 0x0000008016077824 */ /* 0x000fce00078e021b */
[----:B------:R-:W-:Y:S05]  /*cc90*/  WARPSYNC.COLLECTIVE R15, `(.L_x_3374) ;  /* 0x000000000f087348 */ /* 0x000fea0003c00000 */
[----:B------:R0:W1:Y:S02]  /*cca0*/  SHFL.IDX P6, R14, R13, R12, R11 ;  /* 0x0000000c0d0e7389 */ /* 0x00006400000c000b */
[----:B01----:R-:W-:Y:S01]  /*ccb0*/  ENDCOLLECTIVE ;  /* 0x000000000000791b */ /* 0x003fe20003800000 */
.L_x_3374:
[----:B------:R-:W-:Y:S02]  /*ccc0*/  VIADD R5, R7, 0x10 ;  /* 0x0000001007057836 */ /* 0x000fe40000000000 */
[----:B------:R-:W-:Y:S02]  /*ccd0*/  IMAD.MOV.U32 R13, RZ, RZ, R0 ;  /* 0x000000ffff0d7224 */ /* 0x000fe400078e0000 */
[----:B------:R-:W-:-:S07]  /*cce0*/  IMAD.MOV.U32 R3, RZ, RZ, R14 ;  /* 0x000000ffff037224 */ /* 0x000fce00078e000e */
[----:B------:R-:W-:Y:S05]  /*ccf0*/  WARPSYNC.COLLECTIVE R15, `(.L_x_3375) ;  /* 0x000000000f087348 */ /* 0x000fea0003c00000 */
[----:B------:R0:W1:Y:S02]  /*cd00*/  SHFL.IDX P6, R14, R13, R12, R11 ;  /* 0x0000000c0d0e7389 */ /* 0x00006400000c000b */
[----:B01----:R-:W-:Y:S01]  /*cd10*/  ENDCOLLECTIVE ;  /* 0x000000000000791b */ /* 0x003fe20003800000 */
.L_x_3375:
[----:B------:R-:W-:Y:S02]  /*cd20*/  ULDC UR4, c[0x0][0x288] ;  /* 0x0000a20000047ab9 */ /* 0x000fe40000000800 */
[----:B------:R-:W-:-:S05]  /*cd30*/  IMAD R6, R6, UR4, RZ ;  /* 0x0000000406067c24 */ /* 0x000fca000f8e02ff */
[----:B------:R-:W-:Y:S02]  /*cd40*/  ISETP.GE.AND P1, PT, R7, R6, PT ;  /* 0x000000060700720c */ /* 0x000fe40003f26270 */
[----:B------:R-:W-:Y:S01]  /*cd50*/  MOV R13, R8 ;  /* 0x00000008000d7202 */ /* 0x000fe20000000f00 */
[----:B------:R-:W-:-:S10]  /*cd60*/  IMAD.MOV.U32 R12, RZ, RZ, 0x1 ;  /* 0x00000001ff0c7424 */ /* 0x000fd400078e00ff */
[----:B------:R-:W-:Y:S02]  /*cd70*/  @!P1 LEA R9, R30, UR44, 0x1 ;  /* 0x0000002c1e099c11 */ /* 0x000fe4000f8e08ff */
[----:B------:R-:W-:-:S07]  /*cd80*/  MOV R2, R14 ;  /* 0x0000000e00027202 */ /* 0x000fce0000000f00 */
[----:B------:R-:W-:Y:S05]  /*cd90*/  WARPSYNC.COLLECTIVE R15, `(.L_x_3376) ;  /* 0x000000000f087348 */ /* 0x000fea0003c00000 */
[----:B------:R0:W1:Y:S02]  /*cda0*/  SHFL.IDX P6, R14, R13, R12, R11 ;  /* 0x0000000c0d0e7389 */ /* 0x00006400000c000b */
[----:B01----:R-:W-:Y:S01]  /*cdb0*/  ENDCOLLECTIVE ;  /* 0x000000000000791b */ /* 0x003fe20003800000 */
.L_x_3376:
[----:B------:R-:W-:-:S05]  /*cdc0*/  @!P1 IMAD.WIDE.U32 R2, R23, 0x2, R2 ;  /* 0x0000000217029825 */ /* 0x000fca00078e0002 */
[----:B------:R-:W-:Y:S01]  /*cdd0*/  @!PT LDS RZ, [RZ] ;  /* 0x00000000fffff984 */ /* 0x000fe20000000800 */
[----:B------:R-:W-:Y:S01]  /*cde0*/  @!PT LDS RZ, [RZ] ;  /* 0x00000000fffff984 */ /* 0x000fe20000000800 */
[----:B------:R-:W-:Y:S01]  /*cdf0*/  @!PT LDS RZ, [RZ] ;  /* 0x00000000fffff984 */ /* 0x000fe20000000800 */
[----:B------:R0:W-:Y:S04]  /*ce00*/  @!P1 LDGSTS.E.BYPASS.LTC128B.128 [R9+0x12400], desc[UR36][R2.64], !P3 ;  /* 0x1240000002099fae */ /* 0x0001e8000d901d64 */
[----:B------:R0:W-:Y:S01]  /*ce10*/  @!P1 LDGSTS.E.BYPASS.LTC128B.128 [R9+0x16400], desc[UR36][R2.64+0x80], !P2 ;  /* 0x1640008002099fae */ /* 0x0001e2000d101d64 */
[----:B------:R-:W-:-:S03]  /*ce20*/  MOV R13, R0 ;  /* 0x00000000000d7202 */ /* 0x000fc60000000f00 */
[----:B------:R0:W-:Y:S01]  /*ce30*/  @!P1 LDGSTS.E.BYPASS.LTC128B.128 [R9+0x1a400], desc[UR36][R2.64+0x100], !P0 ;  /* 0x1a40010002099fae */ /* 0x0001e2000c101d64 */
[----:B------:R-:W-:Y:S01]  /*ce40*/  ISETP.GE.AND P1, PT, R5, R6, PT ;  /* 0x000000060500720c */ /* 0x000fe20003f26270 */
[----:B------:R-:W-:-:S12]  /*ce50*/  IMAD.MOV.U32 R5, RZ, RZ, R14 ;  /* 0x000000ffff057224 */ /* 0x000fd800078e000e */
[----:B0-----:R-:W-:Y:S05]  /*ce60*/  WARPSYNC.COLLECTIVE R15, `(.L_x_3377) ;  /* 0x000000000f087348 */ /* 0x001fea0003c00000 */
[----:B------:R1:W2:Y:S02]  /*ce70*/  SHFL.IDX P6, R14, R13, R12, R11 ;  /* 0x0000000c0d0e7389 */ /* 0x0002a400000c000b */
[----:B012---:R-:W-:Y:S01]  /*ce80*/  ENDCOLLECTIVE ;  /* 0x000000000000791b */ /* 0x007fe20003800000 */
.L_x_3377:
        /* <DEDUP_REMOVED lines=8> */
.L_x_3378:
        /* <DEDUP_REMOVED lines=13> */
.L_x_3379:
        /* <DEDUP_REMOVED lines=8> */
.L_x_3380:
        /* <DEDUP_REMOVED lines=13> */
.L_x_3381:
        /* <DEDUP_REMOVED lines=8> */
.L_x_3382:
        /* <DEDUP_REMOVED lines=13> */
.L_x_3383:
        /* <DEDUP_REMOVED lines=8> */
.L_x_3384:
        /* <DEDUP_REMOVED lines=13> */
.L_x_3385:
        /* <DEDUP_REMOVED lines=8> */
.L_x_3386:
        /* <DEDUP_REMOVED lines=13> */
.L_x_3387:
[----:B------:R-:W-:Y:S01]  /*d520*/  @!P1 LEA R9, R30, UR44, 0x1 ;  /* 0x0000002c1e099c11 */ /* 0x000fe2000f8e08ff */
[----:B------:R-:W-:Y:S01]  /*d530*/  IMAD.MOV.U32 R13, RZ, RZ, R8 ;  /* 0x000000ffff0d7224 */ /* 0x000fe200078e0008 */
[----:B------:R-:W-:Y:S01]  /*d540*/  MOV R12, 0x7 ;  /* 0x00000007000c7802 */ /* 0x000fe20000000f00 */
[----:B------:R-:W-:-:S07]  /*d550*/  IMAD.MOV.U32 R2, RZ, RZ, R14 ;  /* 0x000000ffff027224 */ /* 0x000fce00078e000e */
[----:B------:R-:W-:Y:S05]  /*d560*/  WARPSYNC.COLLECTIVE R15, `(.L_x_3388) ;  /* 0x000000000f087348 */ /* 0x000fea0003c00000 */
[----:B------:R0:W1:Y:S02]  /*d570*/  SHFL.IDX P6, R14, R13, R12, R11 ;  /* 0x0000000c0d0e7389 */ /* 0x00006400000c000b */
[----:B01----:R-:W-:Y:S01]  /*d580*/  ENDCOLLECTIVE ;  /* 0x000000000000791b */ /* 0x003fe20003800000 */
.L_x_3388:
[----:B------:R-:W-:-:S05]  /*d590*/  @!P1 IMAD.WIDE.U32 R2, R23, 0x2, R2 ;  /* 0x0000000217029825 */ /* 0x000fca00078e0002 */
[----:B------:R-:W-:Y:S01]  /*d5a0*/  @!PT LDS RZ, [RZ] ;  /* 0x00000000fffff984 */ /* 0x000fe20000000800 */
[----:B------:R-:W-:Y:S01]  /*d5b0*/  @!PT LDS RZ, [RZ] ;  /* 0x00000000fffff984 */ /* 0x000fe20000000800 */
[----:B------:R-:W-:Y:S01]  /*d5c0*/  @!PT LDS RZ, [RZ] ;  /* 0x00000000fffff984 */ /* 0x000fe20000000800 */
[----:B------:R0:W-:Y:S04]  /*d5d0*/  @!P1 LDGSTS.E.BYPASS.LTC128B.128 [R9+0x15400], desc[UR36][R2.64], !P3 ;  /* 0x1540000002099fae */ /* 0x0001e8000d901d64 */
[----:B------:R0:W-:Y:S01]  /*d5e0*/  @!P1 LDGSTS.E.BYPASS.LTC128B.128 [R9+0x19400], desc[UR36][R2.64+0x80], !P2 ;  /* 0x1940008002099fae */ /* 0x0001e2000d101d64 */
[----:B------:R-:W-:-:S03]  /*d5f0*/  IMAD.MOV.U32 R13, RZ, RZ, R0 ;  /* 0x000000ffff0d7224 */ /* 0x000fc600078e0000 */
[----:B------:R0:W-:Y:S01]  /*d600*/  @!P1 LDGSTS.E.BYPASS.LTC128B.128 [R9+0x1d400], desc[UR36][R2.64+0x100], !P0 ;  /* 0x1d40010002099fae */ /* 0x0001e2000c101d64 */
[----:B------:R-:W-:-:S07]  /*d610*/  IMAD.MOV.U32 R4, RZ, RZ, R14 ;  /* 0x000000ffff047224 */ /* 0x000fce00078e000e */
[----:B0-----:R-:W-:Y:S05]  /*d620*/  WARPSYNC.COLLECTIVE R15, `(.L_x_3389) ;  /* 0x000000000f087348 */ /* 0x001fea0003c00000 */
[----:B------:R1:W2:Y:S02]  /*d630*/  SHFL.IDX P6, R14, R13, R12, R11 ;  /* 0x0000000c0d0e7389 */ /* 0x0002a400000c000b */
[----:B012---:R-:W-:Y:S01]  /*d640*/  ENDCOLLECTIVE ;  /* 0x000000000000791b */ /* 0x007fe20003800000 */
.L_x_3389:
[----:B------:R-:W-:Y:S05]  /*d650*/  BRA `(.L_x_3390) ;  /* 0xffffffcc00b47947 */ /* 0x000fea000383ffff */
.L_x_3325:
[----:B0-----:R-:W-:-:S04]  /*d660*/  MOV R3, UR44 ;  /* 0x0000002c00037c02 */ /* 0x001fc80008000f00 */
[----:B------:R0:W1:Y:S03]  /*d670*/  SYNCS.PHASECHK.TRANS64.TRYWAIT P0, [R3+URZ+0x30820], R0 ;  /* 0x03082000030075a7 */ /* 0x000066000800017f */
[----:B-1----:R-:W-:Y:S05]  /*d680*/  @!P0 NANOSLEEP.SYNCS 0x989680 ;  /* 0x009896800000895d */ /* 0x002fea0003900000 */
[----:B------:R-:W1:Y:S02]  /*d690*/  @!P0 SYNCS.PHASECHK.TRANS64 P0, [R3+URZ+0x30820], R0 ;  /* 0x03082000030085a7 */ /* 0x000e64000800007f */
[----:B-1----:R-:W-:Y:S05]  /*d6a0*/  @!P0 BRA `(.L_x_3325) ;  /* 0xfffffffc00ec8947 */ /* 0x002fea000383ffff */
[----:B------:R-:W-:Y:S05]  /*d6b0*/  BRA `(.L_x_3391) ;  /* 0xffffffcc00fc7947 */ /* 0x000fea000383ffff */
.L_x_3329:
[----:B0-----:R0:W1:Y:S02]  /*d6c0*/  SYNCS.PHASECHK.TRANS64.TRYWAIT P0, [R19+URZ+0x30840], R2 ;  /* 0x03084002130075a7 */ /* 0x001064000800017f */
[----:B-1----:R-:W-:Y:S05]  /*d6d0*/  @!P0 NANOSLEEP.SYNCS 0x989680 ;  /* 0x009896800000895d */ /* 0x002fea0003900000 */
[----:B------:R-:W1:Y:S02]  /*d6e0*/  @!P0 SYNCS.PHASECHK.TRANS64 P0, [R19+URZ+0x30840], R2 ;  /* 0x03084002130085a7 */ /* 0x000e64000800007f */
[----:B-1----:R-:W-:Y:S05]  /*d6f0*/  @!P0 BRA `(.L_x_3329) ;  /* 0xfffffffc00f08947 */ /* 0x002fea000383ffff */
[----:B------:R-:W-:Y:S05]  /*d700*/  BRA `(.L_x_3392) ;  /* 0xffffffd000e47947 */ /* 0x000fea000383ffff */
.L_x_3330:
        /* <DEDUP_REMOVED lines=8> */
.L_x_3394:
[----:B------:R-:W-:Y:S05]  /*d790*/  BSYNC B1 ;  /* 0x0000000000017941 */ /* 0x000fea0003800000 */
.L_x_3393:
[----:B------:R-:W-:Y:S01]  /*d7a0*/  MOV R13, R21 ;  /* 0x00000015000d7202 */ /* 0x000fe20000000f00 */
[----:B------:R-:W-:Y:S01]  /*d7b0*/  IMAD.MOV.U32 R12, RZ, RZ, RZ ;  /* 0x000000ffff0c7224 */ /* 0x000fe200078e00ff */
[----:B------:R-:W-:Y:S01]  /*d7c0*/  SHF.L.U32 R8, R23, 0x1, RZ ;  /* 0x0000000117087819 */ /* 0x000fe200000006ff */
[----:B------:R-:W-:Y:S01]  /*d7d0*/  IMAD.MOV.U32 R11, RZ, RZ, 0x181f ;  /* 0x0000181fff0b7424 */ /* 0x000fe200078e00ff */
[----:B------:R-:W-:Y:S01]  /*d7e0*/  P2R R6, PR, RZ, 0x2 ;  /* 0x00000002ff067803 */ /* 0x000fe20000000000 */
[----:B------:R-:W-:Y:S01]  /*d7f0*/  IMAD.MOV.U32 R15, RZ, RZ, -0x1 ;  /* 0xffffffffff0f7424 */ /* 0x000fe200078e00ff */
[----:B------:R-:W-:Y:S01]  /*d800*/  LOP3.LUT P1, RZ, R16, 0x4, RZ, 0xc0, !PT ;  /* 0x0000000410ff7812 */ /* 0x000fe2000782c0ff */
[----:B------:R-:W-:Y:S01]  /*d810*/  IMAD.MOV.U32 R3, RZ, RZ, R14 ;  /* 0x000000ffff037224 */ /* 0x000fe200078e000e */
[----:B------:R-:W-:-:S11]  /*d820*/  LEA R22, R22, UR44, 0x1 ;  /* 0x0000002c16167c11 */ /* 0x000fd6000f8e08ff */
[----:B------:R-:W-:Y:S05]  /*d830*/  WARPSYNC.COLLECTIVE R15, `(.L_x_3395) ;  /* 0x000000000f087348 */ /* 0x000fea0003c00000 */
[----:B------:R0:W1:Y:S02]  /*d840*/  SHFL.IDX P6, R14, R13, R12, R11 ;  /* 0x0000000c0d0e7389 */ /* 0x00006400000c000b */
[----:B01----:R-:W-:Y:S01]  /*d850*/  ENDCOLLECTIVE ;  /* 0x000000000000791b */ /* 0x003fe20003800000 */
.L_x_3395:
[----:B------:R-:W-:Y:S01]  /*d860*/  MOV R13, R24 ;  /* 0x00000018000d7202 */ /* 0x000fe20000000f00 */
[----:B------:R-:W-:Y:S01]  /*d870*/  IMAD.MOV.U32 R12, RZ, RZ, 0x1 ;  /* 0x00000001ff0c7424 */ /* 0x000fe200078e00ff */
[----:B------:R-:W-:-:S13]  /*d880*/  IADD3 R2, P0, R14, R8, RZ ;  /* 0x000000080e027210 */ /* 0x000fda0007f1e0ff */
[----:B------:R-:W-:Y:S05]  /*d890*/  WARPSYNC.COLLECTIVE R15, `(.L_x_3396) ;  /* 0x000000000f087348 */ /* 0x000fea0003c00000 */
[----:B------:R0:W1:Y:S02]  /*d8a0*/  SHFL.IDX P6, R14, R13, R12, R11 ;  /* 0x0000000c0d0e7389 */ /* 0x00006400000c000b */
[----:B01----:R-:W-:Y:S01]  /*d8b0*/  ENDCOLLECTIVE ;  /* 0x000000000000791b */ /* 0x003fe20003800000 */
.L_x_3396:
[----:B------:R-:W-:-:S05]  /*d8c0*/  IMAD.X R3, RZ, RZ, R3, P0 ;  /* 0x000000ffff037224 */ /* 0x000fca00000e0603 */
[----:B------:R-:W-:Y:S01]  /*d8d0*/  @!PT LDS RZ, [RZ] ;  /* 0x00000000fffff984 */ /* 0x000fe20000000800 */
[----:B------:R-:W-:Y:S01]  /*d8e0*/  @!PT LDS RZ, [RZ] ;  /* 0x00000000fffff984 */ /* 0x000fe20000000800 */
[----:B------:R-:W-:Y:S01]  /*d8f0*/  @!PT LDS RZ, [RZ] ;  /* 0x00000000fffff984 */ /* 0x000fe20000000800 */
[----:B------:R0:W-:Y:S04]  /*d900*/  LDGSTS.E.BYPASS.LTC128B.128 [R22+0x1e400], desc[UR36][R2.64], !P1 ;  /* 0x1e40000002167fae */ /* 0x0001e8000c901d64 */
[----:B------:R0:W-:Y:S01]  /*d910*/  LDGSTS.E.BYPASS.LTC128B.128 [R22+0x21400], desc[UR36][R2.64+0x80], !P5 ;  /* 0x2140008002167fae */ /* 0x0001e2000e901d64 */
[----:B------:R-:W-:-:S03]  /*d920*/  MOV R13, R21 ;  /* 0x00000015000d7202 */ /* 0x000fc60000000f00 */
[----:B------:R0:W-:Y:S01]  /*d930*/  LDGSTS.E.BYPASS.LTC128B.128 [R22+0x24400], desc[UR36][R2.64+0x100], !P4 ;  /* 0x2440010002167fae */ /* 0x0001e2000e101d64 */
[----:B------:R-:W-:-:S07]  /*d940*/  IMAD.MOV.U32 R7, RZ, RZ, R14 ;  /* 0x000000ffff077224 */ /* 0x000fce00078e000e */
[----:B0-----:R-:W-:Y:S05]  /*d950*/  WARPSYNC.COLLECTIVE R15, `(.L_x_3397) ;  /* 0x000000000f087348 */ /* 0x001fea0003c00000 */
[----:B------:R1:W2:Y:S02]  /*d960*/  SHFL.IDX P6, R14, R13, R12, R11 ;  /* 0x0000000c0d0e7389 */ /* 0x0002a400000c000b */
[----:B012---:R-:W-:Y:S01]  /*d970*/  ENDCOLLECTIVE ;  /* 0x000000000000791b */ /* 0x007fe20003800000 */
.L_x_3397:
[----:B------:R-:W-:Y:S01]  /*d980*/  IMAD.MOV.U32 R13, RZ, RZ, R24 ;  /* 0x000000ffff0d7224 */ /* 0x000fe200078e0018 */
[----:B------:R-:W-:Y:S02]  /*d990*/  MOV R12, 0x2 ;  /* 0x00000002000c7802 */ /* 0x000fe40000000f00 */
[----:B------:R-:W-:-:S13]  /*d9a0*/  IADD3 R2, P0, R14, R8, RZ ;  /* 0x000000080e027210 */ /* 0x000fda0007f1e0ff */
[----:B------:R-:W-:Y:S05]  /*d9b0*/  WARPSYNC.COLLECTIVE R15, `(.L_x_3398) ;  /* 0x000000000f087348 */ /* 0x000fea0003c00000 */
[----:B------:R0:W1:Y:S02]  /*d9c0*/  SHFL.IDX P6, R14, R13, R12, R11 ;  /* 0x0000000c0d0e7389 */ /* 0x00006400000c000b */
[----:B01----:R-:W-:Y:S01]  /*d9d0*/  ENDCOLLECTIVE ;  /* 0x000000000000791b */ /* 0x003fe20003800000 */
.L_x_3398:
[----:B------:R-:W-:-:S05]  /*d9e0*/  IMAD.X R3, RZ, RZ, R7, P0 ;  /* 0x000000ffff037224 */ /* 0x000fca00000e0607 */
[----:B------:R-:W-:Y:S01]  /*d9f0*/  @!PT LDS RZ, [RZ] ;  /* 0x00000000fffff984 */ /* 0x000fe20000000800 */
[----:B------:R-:W-:Y:S01]  /*da00*/  @!PT LDS RZ, [RZ] ;  /* 0x00000000fffff984 */ /* 0x000fe20000000800 */
[----:B------:R-:W-:Y:S01]  /*da10*/  @!PT LDS RZ, [RZ] ;  /* 0x00000000fffff984 */ /* 0x000fe20000000800 */
[----:B------:R0:W-:Y:S04]  /*da20*/  LDGSTS.E.BYPASS.LTC128B.128 [R22+0x1ec00], desc[UR36][R2.64], !P1 ;  /* 0x1ec0000002167fae */ /* 0x0001e8000c901d64 */
[----:B------:R0:W-:Y:S01]  /*da30*/  LDGSTS.E.BYPASS.LTC128B.128 [R22+0x21c00], desc[UR36][R2.64+0x80], !P5 ;  /* 0x21c0008002167fae */ /* 0x0001e2000e901d64 */
[----:B------:R-:W-:-:S03]  /*da40*/  IMAD.MOV.U32 R13, RZ, RZ, R21 ;  /* 0x000000ffff0d7224 */ /* 0x000fc600078e0015 */
[----:B------:R0:W-:Y:S01]  /*da50*/  LDGSTS.E.BYPASS.LTC128B.128 [R22+0x24c00], desc[UR36][R2.64+0x100], !P4 ;  /* 0x24c0010002167fae */ /* 0x0001e2000e101d64 */
[----:B------:R-:W-:-:S07]  /*da60*/  IMAD.MOV.U32 R7, RZ, RZ, R14 ;  /* 0x000000ffff077224 */ /* 0x000fce00078e000e */
[----:B0-----:R-:W-:Y:S05]  /*da70*/  WARPSYNC.COLLECTIVE R15, `(.L_x_3399) ;  /* 0x000000000f087348 */ /* 0x001fea0003c00000 */
[----:B------:R1:W2:Y:S02]  /*da80*/  SHFL.IDX P6, R14, R13, R12, R11 ;  /* 0x0000000c0d0e7389 */ /* 0x0002a400000c000b */
[----:B012---:R-:W-:Y:S01]  /*da90*/  ENDCOLLECTIVE ;  /* 0x000000000000791b */ /* 0x007fe20003800000 */
.L_x_3399:
[----:B------:R-:W-:Y:S01]  /*daa0*/  IMAD.MOV.U32 R13, RZ, RZ, R24 ;  /* 0x000000ffff0d7224 */ /* 0x000fe200078e0018 */
[----:B------:R-:W-:Y:S02]  /*dab0*/  MOV R12, 0x3 ;  /* 0x00000003000c7802 */ /* 0x000fe40000000f00 */
[----:B------:R-:W-:-:S07]  /*dac0*/  MOV R10, R14 ;  /* 0x0000000e000a7202 */ /* 0x000fce0000000f00 */
[----:B------:R-:W-:Y:S05]  /*dad0*/  WARPSYNC.COLLECTIVE R15, `(.L_x_3400) ;  /* 0x000000000f087348 */ /* 0x000fea0003c00000 */
[----:B------:R0:W1:Y:S02]  /*dae0*/  SHFL.IDX P6, R14, R13, R12, R11 ;  /* 0x0000000c0d0e7389 */ /* 0x00006400000c000b */
[----:B01----:R-:W-:Y:S01]  /*daf0*/  ENDCOLLECTIVE ;  /* 0x000000000000791b */ /* 0x003fe20003800000 */
.L_x_3400:
        /* <DEDUP_REMOVED lines=8> */
[----:B------:R0:W-:Y:S02]  /*db80*/  LDGSTS.E.BYPASS.LTC128B.128 [R22+0x25400], desc[UR36][R2.64+0x100], !P4 ;  /* 0x2540010002167fae */ /* 0x0001e4000e101d64 */
[----:B0-----:R-:W-:-:S07]  /*db90*/  IMAD.MOV.U32 R3, RZ, RZ, R14 ;  /* 0x000000ffff037224 */ /* 0x001fce00078e000e */
[----:B------:R-:W-:Y:S05]  /*dba0*/  WARPSYNC.COLLECTIVE R15, `(.L_x_3401) ;  /* 0x000000000f087348 */ /* 0x000fea0003c00000 */
[----:B------:R0:W1:Y:S02]  /*dbb0*/  SHFL.IDX P6, R14, R13, R12, R11 ;  /* 0x0000000c0d0e7389 */ /* 0x00006400000c000b */
[----:B01----:R-:W-:Y:S01]  /*dbc0*/  ENDCOLLECTIVE ;  /* 0x000000000000791b */ /* 0x003fe20003800000 */
.L_x_3401:
[----:B------:R-:W-:Y:S01]  /*dbd0*/  IMAD.MOV.U32 R13, RZ, RZ, R24 ;  /* 0x000000ffff0d7224 */ /* 0x000fe200078e0018 */
[----:B------:R-:W-:Y:S02]  /*dbe0*/  MOV R12, 0x4 ;  /* 0x00000004000c7802 */ /* 0x000fe40000000f00 */
[----:B------:R-:W-:-:S07]  /*dbf0*/  MOV R2, R14 ;  /* 0x0000000e00027202 */ /* 0x000fce0000000f00 */
[----:B------:R-:W-:Y:S05]  /*dc00*/  WARPSYNC.COLLECTIVE R15, `(.L_x_3402) ;  /* 0x000000000f087348 */ /* 0x000fea0003c00000 */
[----:B------:R0:W1:Y:S02]  /*dc10*/  SHFL.IDX P6, R14, R13, R12, R11 ;  /* 0x0000000c0d0e7389 */ /* 0x00006400000c000b */
[----:B01----:R-:W-:Y:S01]  /*dc20*/  ENDCOLLECTIVE ;  /* 0x000000000000791b */ /* 0x003fe20003800000 */
.L_x_3402:
        /* <DEDUP_REMOVED lines=13> */
.L_x_3403:
[----:B------:R-:W-:Y:S01]  /*dd00*/  IMAD.MOV.U32 R13, RZ, RZ, R24 ;  /* 0x000000ffff0d7224 */ /* 0x000fe200078e0018 */
[----:B------:R-:W-:Y:S02]  /*dd10*/  MOV R12, 0x5 ;  /* 0x00000005000c7802 */ /* 0x000fe40000000f00 */
[----:B------:R-:W-:-:S07]  /*dd20*/  MOV R2, R14 ;  /* 0x0000000e00027202 */ /* 0x000fce0000000f00 */
[----:B------:R-:W-:Y:S05]  /*dd30*/  WARPSYNC.COLLECTIVE R15, `(.L_x_3404) ;  /* 0x000000000f087348 */ /* 0x000fea0003c00000 */
[----:B------:R0:W1:Y:S02]  /*dd40*/  SHFL.IDX P6, R14, R13, R12, R11 ;  /* 0x0000000c0d0e7389 */ /* 0x00006400000c000b */
[----:B01----:R-:W-:Y:S01]  /*dd50*/  ENDCOLLECTIVE ;  /* 0x000000000000791b */ /* 0x003fe20003800000 */
.L_x_3404:
[----:B------:R-:W-:-:S05]  /*dd60*/  IADD3 R2, P0, R2, R8, RZ ;  /* 0x0000000802027210 */ /* 0x000fca0007f1e0ff */
[----:B------:R-:W-:-:S05]  /*dd70*/  IMAD.X R3, RZ, RZ, R3, P0 ;  /* 0x000000ffff037224 */ /* 0x000fca00000e0603 */
[----:B------:R-:W-:Y:S01]  /*dd80*/  @!PT LDS RZ, [RZ] ;  /* 0x00000000fffff984 */ /* 0x000fe20000000800 */
[----:B------:R-:W-:Y:S01]  /*dd90*/  @!PT LDS RZ, [RZ] ;  /* 0x00000000fffff984 */ /* 0x000fe20000000800 */
[----:B------:R-:W-:Y:S01]  /*dda0*/  @!PT LDS RZ, [RZ] ;  /* 0x00000000fffff984 */ /* 0x000fe20000000800 */
[----:B------:R0:W-:Y:S01]  /*ddb0*/  LDGSTS.E.BYPASS.LTC128B.128 [R22+0x20400], desc[UR36][R2.64], !P1 ;  /* 0x2040000002167fae */ /* 0x0001e2000c901d64 */
[----:B------:R-:W-:Y:S01]  /*ddc0*/  ISETP.NE.AND P1, PT, R6, RZ, PT ;  /* 0x000000ff0600720c */ /* 0x000fe20003f25270 */
[----:B------:R-:W-:Y:S02]  /*ddd0*/  IMAD.MOV.U32 R13, RZ, RZ, R21 ;  /* 0x000000ffff0d7224 */ /* 0x000fe400078e0015 */
[----:B------:R0:W-:Y:S04]  /*dde0*/  LDGSTS.E.BYPASS.LTC128B.128 [R22+0x23400], desc[UR36][R2.64+0x80], !P5 ;  /* 0x2340008002167fae */ /* 0x0001e8000e901d64 */
[----:B------:R0:W-:Y:S01]  /*ddf0*/  LDGSTS.E.BYPASS.LTC128B.128 [R22+0x26400], desc[UR36][R2.64+0x100], !P4 ;  /* 0x2640010002167fae */ /* 0x0001e2000e101d64 */
[----:B------:R-:W-:-:S07]  /*de00*/  IMAD.MOV.U32 R24, RZ, RZ, R14 ;  /* 0x000000ffff187224 */ /* 0x000fce00078e000e */
[----:B0-----:R-:W-:Y:S05]  /*de10*/  WARPSYNC.COLLECTIVE R15, `(.L_x_3405) ;  /* 0x000000000f087348 */ /* 0x001fea0003c00000 */
[----:B------:R1:W2:Y:S02]  /*de20*/  SHFL.IDX P6, R14, R13, R12, R11 ;  /* 0x0000000c0d0e7389 */ /* 0x0002a400000c000b */
[----:B012---:R-:W-:Y:S01]  /*de30*/  ENDCOLLECTIVE ;  /* 0x000000000000791b */ /* 0x007fe20003800000 */
.L_x_3405:
[----:B------:R-:W-:Y:S05]  /*de40*/  BRA `(.L_x_3406) ;  /* 0xffffffd000307947 */ /* 0x000fea000383ffff */
.L_x_3335:
[----:B0-----:R0:W2:Y:S02]  /*de50*/  SYNCS.PHASECHK.TRANS64.TRYWAIT P0, [R6+URZ+0x30860], R3 ;  /* 0x03086003060075a7 */ /* 0x0010a4000800017f */
[----:B--2---:R-:W-:Y:S05]  /*de60*/  @!P0 NANOSLEEP.SYNCS 0x989680 ;  /* 0x009896800000895d */ /* 0x004fea0003900000 */
[----:B------:R-:W2:Y:S02]  /*de70*/  @!P0 SYNCS.PHASECHK.TRANS64 P0, [R6+URZ+0x30860], R3 ;  /* 0x03086003060085a7 */ /* 0x000ea4000800007f */
[----:B--2---:R-:W-:Y:S05]  /*de80*/  @!P0 BRA `(.L_x_3335) ;  /* 0xfffffffc00f08947 */ /* 0x004fea000383ffff */
[----:B------:R-:W-:Y:S05]  /*de90*/  BRA `(.L_x_3407) ;  /* 0xffffffd000947947 */ /* 0x000fea000383ffff */
.L_x_3336:
[----:B------:R-:W-:Y:S01]  /*dea0*/  BSSY B1, `(.L_x_3408) ;  /* 0x0000008000017945 */ /* 0x000fe20003800000 */
[----:B------:R-:W-:Y:S01]  /*deb0*/  MOV R13, R18 ;  /* 0x00000012000d7202 */ /* 0x000fe20000000f00 */
[----:B------:R-:W-:Y:S01]  /*dec0*/  IMAD.MOV.U32 R12, RZ, RZ, RZ ;  /* 0x000000ffff0c7224 */ /* 0x000fe200078e00ff */
[----:B------:R-:W-:Y:S01]  /*ded0*/  MOV R15, 0xffffffff ;  /* 0xffffffff000f7802 */ /* 0x000fe20000000f00 */
[----:B------:R-:W-:-:S07]  /*dee0*/  IMAD.MOV.U32 R11, RZ, RZ, 0x181f ;  /* 0x0000181fff0b7424 */ /* 0x000fce00078e00ff */
[----:B01----:R-:W-:Y:S05]  /*def0*/  WARPSYNC.COLLECTIVE R15, `(.L_x_3409) ;  /* 0x000000000f087348 */ /* 0x003fea0003c00000 */
[----:B------:R2:W3:Y:S02]  /*df00*/  SHFL.IDX P6, R14, R13, R12, R11 ;  /* 0x0000000c0d0e7389 */ /* 0x0004e400000c000b */
[----:B0123--:R-:W-:Y:S01]  /*df10*/  ENDCOLLECTIVE ;  /* 0x000000000000791b */ /* 0x00ffe20003800000 */
.L_x_3409:
[----:B------:R-:W-:Y:S05]  /*df20*/  BSYNC B1 ;  /* 0x0000000000017941 */ /* 0x000fea0003800000 */
.L_x_3408:
        /* <DEDUP_REMOVED lines=9> */
.L_x_3410:
[----:B------:R-:W-:Y:S02]  /*dfc0*/  IMAD.MOV.U32 R13, RZ, RZ, R18 ;  /* 0x000000ffff0d7224 */ /* 0x000fe400078e0012 */
[----:B------:R-:W-:Y:S01]  /*dfd0*/  IMAD.MOV.U32 R12, RZ, RZ, 0x1 ;  /* 0x00000001ff0c7424 */ /* 0x000fe200078e00ff */
[----:B------:R-:W-:-:S13]  /*dfe0*/  IADD3 R2, P0, R14, R9, RZ ;  /* 0x000000090e027210 */ /* 0x000fda0007f1e0ff */
[----:B------:R-:W-:Y:S05]  /*dff0*/  WARPSYNC.COLLECTIVE R15, `(.L_x_3411) ;  /* 0x000000000f087348 */ /* 0x000fea0003c00000 */
[----:B------:R0:W1:Y:S02]  /*e000*/  SHFL.IDX P6, R14, R13, R12, R11 ;  /* 0x0000000c0d0e7389 */ /* 0x00006400000c000b */
[----:B01----:R-:W-:Y:S01]  /*e010*/  ENDCOLLECTIVE ;  /* 0x000000000000791b */ /* 0x003fe20003800000 */
.L_x_3411:
[----:B------:R-:W-:Y:S02]  /*e020*/  IADD3.X R3, RZ, R3, RZ, P0, !PT ;  /* 0x00000003ff037210 */ /* 0x000fe400007fe4ff */
        /* <DEDUP_REMOVED lines=11> */
.L_x_3412:
[----:B------:R-:W-:Y:S01]  /*e0e0*/  @!PT LDS RZ, [RZ] ;  /* 0x00000000fffff984 */ /* 0x000fe20000000800 */
[----:B------:R-:W-:Y:S01]  /*e0f0*/  @!PT LDS RZ, [RZ] ;  /* 0x00000000fffff984 */ /* 0x000fe20000000800 */
[----:B------:R-:W-:Y:S01]  /*e100*/  @!PT LDS RZ, [RZ] ;  /* 0x00000000fffff984 */ /* 0x000fe20000000800 */
[----:B------:R-:W-:Y:S01]  /*e110*/  LDGSTS.E.BYPASS.LTC128B.128 [R7+0x3400], desc[UR36][R2.64+0x80], !P0 ;  /* 0x0340008002077fae */ /* 0x000fe2000c101d64 */
[----:B------:R-:W-:Y:S02]  /*e120*/  ISETP.LT.OR P0, PT, R0, 0x1, P1 ;  /* 0x000000010000780c */ /* 0x000fe40000f01670 */
[----:B------:R-:W-:Y:S01]  /*e130*/  MOV R13, R18 ;  /* 0x00000012000d7202 */ /* 0x000fe20000000f00 */
[----:B------:R-:W-:-:S10]  /*e140*/  IMAD.MOV.U32 R12, RZ, RZ, 0x2 ;  /* 0x00000002ff0c7424 */ /* 0x000fd400078e00ff */
[----:B------:R0:W-:Y:S02]  /*e150*/  LDGSTS.E.BYPASS.LTC128B.128 [R7+0x6400], desc[UR36][R2.64+0x100], !P0 ;  /* 0x0640010002077fae */ /* 0x0001e4000c101d64 */
[----:B0-----:R-:W-:-:S13]  /*e160*/  IADD3 R2, P0, R14, R9, RZ ;  /* 0x000000090e027210 */ /* 0x001fda0007f1e0ff */
[----:B------:R-:W-:Y:S05]  /*e170*/  WARPSYNC.COLLECTIVE R15, `(.L_x_3413) ;  /* 0x000000000f087348 */ /* 0x000fea0003c00000 */
[----:B------:R0:W1:Y:S02]  /*e180*/  SHFL.IDX P6, R14, R13, R12, R11 ;  /* 0x0000000c0d0e7389 */ /* 0x00006400000c000b */
[----:B01----:R-:W-:Y:S01]  /*e190*/  ENDCOLLECTIVE ;  /* 0x000000000000791b */ /* 0x003fe20003800000 */
.L_x_3413:
[----:B------:R-:W-:Y:S01]  /*e1a0*/  IMAD.X R3, RZ, RZ, R8, P0 ;  /* 0x000000ffff037224 */ /* 0x000fe200000e0608 */
[----:B------:R-:W-:Y:S02]  /*e1b0*/  ISETP.LT.OR P0, PT, R0, 0x11, P3 ;  /* 0x000000110000780c */ /* 0x000fe40001f01670 */
[----:B------:R-:W-:-:S11]  /*e1c0*/  MOV R13, R17 ;  /* 0x00000011000d7202 */ /* 0x000fd60000000f00 */
        /* <DEDUP_REMOVED lines=9> */
.L_x_3414:
[----:B------:R-:W-:Y:S01]  /*e260*/  @!PT LDS RZ, [RZ] ;  /* 0x00000000fffff984 */ /* 0x000fe20000000800 */
[----:B------:R-:W-:Y:S01]  /*e270*/  @!PT LDS RZ, [RZ] ;  /* 0x00000000fffff984 */ /* 0x000fe20000000800 */
[----:B------:R-:W-:Y:S01]  /*e280*/  @!PT LDS RZ, [RZ] ;  /* 0x00000000fffff984 */ /* 0x000fe20000000800 */
[----:B------:R-:W-:Y:S01]  /*e290*/  LDGSTS.E.BYPASS.LTC128B.128 [R7+0x3c00], desc[UR36][R2.64+0x80], !P0 ;  /* 0x03c0008002077fae */ /* 0x000fe2000c101d64 */
[----:B------:R-:W-:Y:S01]  /*e2a0*/  ISETP.LT.OR P0, PT, R0, 0x11, P1 ;  /* 0x000000110000780c */ /* 0x000fe20000f01670 */
[----:B------:R-:W-:Y:S01]  /*e2b0*/  IMAD.MOV.U32 R13, RZ, RZ, R18 ;  /* 0x000000ffff0d7224 */ /* 0x000fe200078e0012 */
[----:B------:R-:W-:-:S11]  /*e2c0*/  MOV R12, 0x3 ;  /* 0x00000003000c7802 */ /* 0x000fd60000000f00 */
[----:B------:R0:W-:Y:S02]  /*e2d0*/  LDGSTS.E.BYPASS.LTC128B.128 [R7+0x6c00], desc[UR36][R2.64+0x100], !P0 ;  /* 0x06c0010002077fae */ /* 0x0001e4000c101d64 */
[----:B0-----:R-:W-:-:S13]  /*e2e0*/  IADD3 R2, P0, R14, R9, RZ ;  /* 0x000000090e027210 */ /* 0x001fda0007f1e0ff */
[----:B------:R-:W-:Y:S05]  /*e2f0*/  WARPSYNC.COLLECTIVE R15, `(.L_x_3415) ;  /* 0x000000000f087348 */ /* 0x000fea0003c00000 */
[----:B------:R0:W1:Y:S02]  /*e300*/  SHFL.IDX P6, R14, R13, R12, R11 ;  /* 0x0000000c0d0e7389 */ /* 0x00006400000c000b */
[----:B01----:R-:W-:Y:S01]  /*e310*/  ENDCOLLECTIVE ;  /* 0x000000000000791b */ /* 0x003fe20003800000 */
.L_x_3415:
        /* <DEDUP_REMOVED lines=12> */
.L_x_3416:
[----:B------:R-:W-:Y:S01]  /*e3e0*/  @!PT LDS RZ, [RZ] ;  /* 0x00000000fffff984 */ /* 0x000fe20000000800 */
[----:B------:R-:W-:Y:S01]  /*e3f0*/  @!PT LDS RZ, [RZ] ;  /* 0x00000000fffff984 */ /* 0x000fe20000000800 */
[----:B------:R-:W-:Y:S01]  /*e400*/  @!PT LDS RZ, [RZ] ;  /* 0x00000000fffff984 */ /* 0x000fe20000000800 */
[----:B------:R-:W-:Y:S01]  /*e410*/  LDGSTS.E.BYPASS.LTC128B.128 [R7+0x4400], desc[UR36][R2.64+0x80], !P0 ;  /* 0x0440008002077fae */ /* 0x000fe2000c101d64 */
[----:B------:R-:W-:Y:S01]  /*e420*/  ISETP.LT.OR P0, PT, R0, 0x21, P1 ;  /* 0x000000210000780c */ /* 0x000fe20000f01670 */
[----:B------:R-:W-:Y:S02]  /*e430*/  IMAD.MOV.U32 R13, RZ, RZ, R18 ;  /* 0x000000ffff0d7224 */ /* 0x000fe400078e0012 */
[----:B------:R-:W-:-:S10]  /*e440*/  IMAD.MOV.U32 R12, RZ, RZ, 0x4 ;  /* 0x00000004ff0c7424 */ /* 0x000fd400078e00ff */
[----:B------:R0:W-:Y:S02]  /*e450*/  LDGSTS.E.BYPASS.LTC128B.128 [R7+0x7400], desc[UR36][R2.64+0x100], !P0 ;  /* 0x0740010002077fae */ /* 0x0001e4000c101d64 */
[----:B0-----:R-:W-:-:S13]  /*e460*/  IADD3 R2, P0, R14, R9, RZ ;  /* 0x000000090e027210 */ /* 0x001fda0007f1e0ff */
[----:B------:R-:W-:Y:S05]  /*e470*/  WARPSYNC.COLLECTIVE R15, `(.L_x_3417) ;  /* 0x000000000f087348 */ /* 0x000fea0003c00000 */
[----:B------:R0:W1:Y:S02]  /*e480*/  SHFL.IDX P6, R14, R13, R12, R11 ;  /* 0x0000000c0d0e7389 */ /* 0x00006400000c000b */
[----:B01----:R-:W-:Y:S01]  /*e490*/  ENDCOLLECTIVE ;  /* 0x000000000000791b */ /* 0x003fe20003800000 */
.L_x_3417:
        /* <DEDUP_REMOVED lines=12> */
.L_x_3418:
        /* <DEDUP_REMOVED lines=12> */
.L_x_3419:
        /* <DEDUP_REMOVED lines=12> */
.L_x_3420:
[----:B------:R-:W-:Y:S01]  /*e6e0*/  @!PT LDS RZ, [RZ] ;  /* 0x00000000fffff984 */ /* 0x000fe20000000800 */
[----:B------:R-:W-:Y:S01]  /*e6f0*/  @!PT LDS RZ, [RZ] ;  /* 0x00000000fffff984 */ /* 0x000fe20000000800 */
[----:B------:R-:W-:Y:S01]  /*e700*/  @!PT LDS RZ, [RZ] ;  /* 0x00000000fffff984 */ /* 0x000fe20000000800 */
[----:B------:R2:W-:Y:S01]  /*e710*/  LDGSTS.E.BYPASS.LTC128B.128 [R7+0x5400], desc[UR36][R2.64+0x80], !P0 ;  /* 0x0540008002077fae */ /* 0x0005e2000c101d64 */
[----:B------:R-:W-:-:S13]  /*e720*/  ISETP.LT.OR P0, PT, R0, 0x41, P1 ;  /* 0x000000410000780c */ /* 0x000fda0000f01670 */
[----:B------:R2:W-:Y:S01]  /*e730*/  LDGSTS.E.BYPASS.LTC128B.128 [R7+0x8400], desc[UR36][R2.64+0x100], !P0 ;  /* 0x0840010002077fae */ /* 0x0005e2000c101d64 */
[----:B------:R-:W-:Y:S05]  /*e740*/  BRA `(.L_x_3421) ;  /* 0xffffffcc00507947 */ /* 0x000fea000383ffff */
.L_x_3342:
[----:B0-----:R0:W1:Y:S02]  /*e750*/  SYNCS.PHASECHK.TRANS64.TRYWAIT P0, [R0+URZ+0x30860], R3 ;  /* 0x03086003000075a7 */ /* 0x001064000800017f */
[----:B-1----:R-:W-:Y:S05]  /*e760*/  @!P0 NANOSLEEP.SYNCS 0x989680 ;  /* 0x009896800000895d */ /* 0x002fea0003900000 */
[----:B------:R-:W1:Y:S02]  /*e770*/  @!P0 SYNCS.PHASECHK.TRANS64 P0, [R0+URZ+0x30860], R3 ;  /* 0x03086003000085a7 */ /* 0x000e64000800007f */
[----:B-1----:R-:W-:Y:S05]  /*e780*/  @!P0 BRA `(.L_x_3342) ;  /* 0xfffffffc00f08947 */ /* 0x002fea000383ffff */
[----:B------:R-:W-:Y:S05]  /*e790*/  BRA `(.L_x_3422) ;  /* 0xffffffd0004c7947 */ /* 0x000fea000383ffff */
.L_x_3343:
        /* <DEDUP_REMOVED lines=8> */
.L_x_3424:
[----:B------:R-:W-:Y:S05]  /*e820*/  BSYNC B0 ;  /* 0x0000000000007941 */ /* 0x000fea0003800000 */
.L_x_3423:
        /* <DEDUP_REMOVED lines=9> */
.L_x_3425:
[----:B------:R-:W-:Y:S02]  /*e8c0*/  ULDC UR4, c[0x0][0x2f4] ;  /* 0x0000bd0000047ab9 */ /* 0x000fe40000000800 */
[----:B------:R-:W-:Y:S02]  /*e8d0*/  ISETP.GE.AND P1, PT, R34, UR4, PT ;  /* 0x0000000422007c0c */ /* 0x000fe4000bf26270 */
[----:B------:R-:W-:Y:S02]  /*e8e0*/  ISETP.GE.AND P0, PT, R33, UR4, PT ;  /* 0x0000000421007c0c */ /* 0x000fe4000bf06270 */
[----:B------:R-:W-:Y:S02]  /*e8f0*/  ISETP.GE.AND P2, PT, R23, UR4, PT ;  /* 0x0000000417007c0c */ /* 0x000fe4000bf46270 */
[C---:B------:R-:W-:Y:S02]  /*e900*/  ISETP.LT.OR P4, PT, R5.reuse, 0x1, P1 ;  /* 0x000000010500780c */ /* 0x040fe40000f81670 */
[----:B------:R-:W-:-:S02]  /*e910*/  ISETP.LT.OR P3, PT, R5, 0x1, P2 ;  /* 0x000000010500780c */ /* 0x000fc40001761670 */
[----:B------:R-:W-:Y:S01]  /*e920*/  ISETP.LT.OR P5, PT, R5, 0x1, P0 ;  /* 0x000000010500780c */ /* 0x000fe200007a1670 */
[----:B------:R-:W-:Y:S01]  /*e930*/  IMAD.MOV.U32 R13, RZ, RZ, R18 ;  /* 0x000000ffff0d7224 */ /* 0x000fe200078e0012 */
[----:B------:R-:W-:Y:S01]  /*e940*/  MOV R12, 0x1 ;  /* 0x00000001000c7802 */ /* 0x000fe20000000f00 */
[----:B------:R-:W-:-:S10]  /*e950*/  IMAD.MOV.U32 R2, RZ, RZ, R14 ;  /* 0x000000ffff027224 */ /* 0x000fd400078e000e */
[----:B------:R-:W-:Y:S05]  /*e960*/  WARPSYNC.COLLECTIVE R15, `(.L_x_3426) ;  /* 0x000000000f087348 */ /* 0x000fea0003c00000 */
[----:B------:R0:W1:Y:S02]  /*e970*/  SHFL.IDX P6, R14, R13, R12, R11 ;  /* 0x0000000c0d0e7389 */ /* 0x00006400000c000b */
[----:B01----:R-:W-:Y:S01]  /*e980*/  ENDCOLLECTIVE ;  /* 0x000000000000791b */ /* 0x003fe20003800000 */
.L_x_3426:
[----:B------:R-:W-:-:S05]  /*e990*/  IMAD.WIDE.U32 R2, R23, 0x2, R2 ;  /* 0x0000000217027825 */ /* 0x000fca00078e0002 */
[----:B------:R-:W-:Y:S01]  /*e9a0*/  @!PT LDS RZ, [RZ] ;  /* 0x00000000fffff984 */ /* 0x000fe20000000800 */
[----:B------:R-:W-:Y:S01]  /*e9b0*/  @!PT LDS RZ, [RZ] ;  /* 0x00000000fffff984 */ /* 0x000fe20000000800 */
[----:B------:R-:W-:Y:S01]  /*e9c0*/  @!PT LDS RZ, [RZ] ;  /* 0x00000000fffff984 */ /* 0x000fe20000000800 */
[----:B------:R0:W-:Y:S01]  /*e9d0*/  LDGSTS.E.BYPASS.LTC128B.128 [R4+0x400], desc[UR36][R2.64], !P3 ;  /* 0x0040000002047fae */ /* 0x0001e2000d901d64 */
[----:B------:R-:W-:-:S03]  /*e9e0*/  ISETP.LT.OR P3, PT, R5, 0x11, P2 ;  /* 0x000000110500780c */ /* 0x000fc60001761670 */
[----:B------:R0:W-:Y:S01]  /*e9f0*/  LDGSTS.E.BYPASS.LTC128B.128 [R4+0x3400], desc[UR36][R2.64+0x80], !P4 ;  /* 0x0340008002047fae */ /* 0x0001e2000e101d64 */
[C---:B------:R-:W-:Y:S01]  /*ea00*/  ISETP.LT.OR P4, PT, R5.reuse, 0x11, P1 ;  /* 0x000000110500780c */ /* 0x040fe20000f81670 */
[----:B------:R-:W-:Y:S02]  /*ea10*/  IMAD.MOV.U32 R13, RZ, RZ, R17 ;  /* 0x000000ffff0d7224 */ /* 0x000fe400078e0011 */
[----:B------:R0:W-:Y:S01]  /*ea20*/  LDGSTS.E.BYPASS.LTC128B.128 [R4+0x6400], desc[UR36][R2.64+0x100], !P5 ;  /* 0x0640010002047fae */ /* 0x0001e2000e901d64 */
[----:B------:R-:W-:Y:S01]  /*ea30*/  ISETP.LT.OR P5, PT, R5, 0x11, P0 ;  /* 0x000000110500780c */ /* 0x000fe200007a1670 */
[----:B------:R-:W-:-:S12]  /*ea40*/  IMAD.MOV.U32 R6, RZ, RZ, R14 ;  /* 0x000000ffff067224 */ /* 0x000fd800078e000e */
[----:B0-----:R-:W-:Y:S05]  /*ea50*/  WARPSYNC.COLLECTIVE R15, `(.L_x_3427) ;  /* 0x000000000f087348 */ /* 0x001fea0003c00000 */
[----:B------:R1:W2:Y:S02]  /*ea60*/  SHFL.IDX P6, R14, R13, R12, R11 ;  /* 0x0000000c0d0e7389 */ /* 0x0002a400000c000b */
[----:B012---:R-:W-:Y:S01]  /*ea70*/  ENDCOLLECTIVE ;  /* 0x000000000000791b */ /* 0x007fe20003800000 */
.L_x_3427:
[----:B------:R-:W-:Y:S02]  /*ea80*/  IMAD.MOV.U32 R3, RZ, RZ, R6 ;  /* 0x000000ffff037224 */ /* 0x000fe400078e0006 */
[----:B------:R-:W-:Y:S01]  /*ea90*/  IMAD.MOV.U32 R13, RZ, RZ, R18 ;  /* 0x000000ffff0d7224 */ /* 0x000fe200078e0012 */
[----:B------:R-:W-:Y:S02]  /*eaa0*/  MOV R12, 0x2 ;  /* 0x00000002000c7802 */ /* 0x000fe40000000f00 */
[----:B------:R-:W-:-:S07]  /*eab0*/  MOV R2, R14 ;  /* 0x0000000e00027202 */ /* 0x000fce0000000f00 */
[----:B------:R-:W-:Y:S05]  /*eac0*/  WARPSYNC.COLLECTIVE R15, `(.L_x_3428) ;  /* 0x000000000f087348 */ /* 0x000fea0003c00000 */
[----:B------:R0:W1:Y:S02]  /*ead0*/  SHFL.IDX P6, R14, R13, R12, R11 ;  /* 0x0000000c0d0e7389 */ /* 0x00006400000c000b */
[----:B01----:R-:W-:Y:S01]  /*eae0*/  ENDCOLLECTIVE ;  /* 0x000000000000791b */ /* 0x003fe20003800000 */
.L_x_3428:
        /* <DEDUP_REMOVED lines=15> */
.L_x_3429:
[----:B------:R-:W-:Y:S01]  /*ebe0*/  IMAD.MOV.U32 R3, RZ, RZ, R7 ;  /* 0x000000ffff037224 */ /* 0x000fe200078e0007 */
[----:B------:R-:W-:Y:S01]  /*ebf0*/  MOV R13, R18 ;  /* 0x00000012000d7202 */ /* 0x000fe20000000f00 */
[----:B------:R-:W-:Y:S01]  /*ec00*/  IMAD.MOV.U32 R12, RZ, RZ, 0x3 ;  /* 0x00000003ff0c7424 */ /* 0x000fe200078e00ff */
[----:B------:R-:W-:-:S07]  /*ec10*/  MOV R8, R14 ;  /* 0x0000000e00087202 */ /* 0x000fce0000000f00 */
[----:B------:R-:W-:Y:S05]  /*ec20*/  WARPSYNC.COLLECTIVE R15, `(.L_x_3430) ;  /* 0x000000000f087348 */ /* 0x000fea0003c00000 */
[----:B------:R0:W1:Y:S02]  /*ec30*/  SHFL.IDX P6, R14, R13, R12, R11 ;  /* 0x0000000c0d0e7389 */ /* 0x00006400000c000b */
[----:B01----:R-:W-:Y:S01]  /*ec40*/  ENDCOLLECTIVE ;  /* 0x000000000000791b */ /* 0x003fe20003800000 */
.L_x_3430:
[----:B------:R-:W-:-:S04]  /*ec50*/  IMAD.MOV.U32 R2, RZ, RZ, R8 ;  /* 0x000000ffff027224 */ /* 0x000fc800078e0008 */
[----:B------:R-:W-:-:S05]  /*ec60*/  IMAD.WIDE.U32 R2, R23, 0x2, R2 ;  /* 0x0000000217027825 */ /* 0x000fca00078e0002 */
[----:B------:R-:W-:Y:S01]  /*ec70*/  @!PT LDS RZ, [RZ] ;  /* 0x00000000fffff984 */ /* 0x000fe20000000800 */
[----:B------:R-:W-:Y:S01]  /*ec80*/  @!PT LDS RZ, [RZ] ;  /* 0x00000000fffff984 */ /* 0x000fe20000000800 */
[----:B------:R-:W-:Y:S01]  /*ec90*/  @!PT LDS RZ, [RZ] ;  /* 0x00000000fffff984 */ /* 0x000fe20000000800 */
[----:B------:R0:W-:Y:S01]  /*eca0*/  LDGSTS.E.BYPASS.LTC128B.128 [R4+0x1400], desc[UR36][R2.64], !P3 ;  /* 0x0140000002047fae */ /* 0x0001e2000d901d64 */
[C---:B------:R-:W-:Y:S02]  /*ecb0*/  ISETP.LT.OR P3, PT, R5.reuse, 0x31, P2 ;  /* 0x000000310500780c */ /* 0x040fe40001761670 */
[----:B------:R-:W-:Y:S01]  /*ecc0*/  MOV R13, R17 ;  /* 0x00000011000d7202 */ /* 0x000fe20000000f00 */
[----:B------:R0:W-:Y:S01]  /*ecd0*/  LDGSTS.E.BYPASS.LTC128B.128 [R4+0x4400], desc[UR36][R2.64+0x80], !P4 ;  /* 0x0440008002047fae */ /* 0x0001e2000e101d64 */
[----:B------:R-:W-:-:S03]  /*ece0*/  ISETP.LT.OR P4, PT, R5, 0x31, P1 ;  /* 0x000000310500780c */ /* 0x000fc60000f81670 */
[----:B------:R0:W-:Y:S01]  /*ecf0*/  LDGSTS.E.BYPASS.LTC128B.128 [R4+0x7400], desc[UR36][R2.64+0x100], !P5 ;  /* 0x0740010002047fae */ /* 0x0001e2000e901d64 */
[----:B------:R-:W-:Y:S01]  /*ed00*/  ISETP.LT.OR P5, PT, R5, 0x31, P0 ;  /* 0x000000310500780c */ /* 0x000fe200007a1670 */
[----:B------:R-:W-:-:S12]  /*ed10*/  IMAD.MOV.U32 R6, RZ, RZ, R14 ;  /* 0x000000ffff067224 */ /* 0x000fd800078e000e */
[----:B0-----:R-:W-:Y:S05]  /*ed20*/  WARPSYNC.COLLECTIVE R15, `(.L_x_3431) ;  /* 0x000000000f087348 */ /* 0x001fea0003c00000 */
[----:B------:R1:W2:Y:S02]  /*ed30*/  SHFL.IDX P6, R14, R13, R12, R11 ;  /* 0x0000000c0d0e7389 */ /* 0x0002a400000c000b */
[----:B012---:R-:W-:Y:S01]  /*ed40*/  ENDCOLLECTIVE ;  /* 0x000000000000791b */ /* 0x007fe20003800000 */
.L_x_3431:
[----:B------:R-:W-:Y:S02]  /*ed50*/  IMAD.MOV.U32 R3, RZ, RZ, R6 ;  /* 0x000000ffff037224 */ /* 0x000fe400078e0006 */
[----:B------:R-:W-:Y:S01]  /*ed60*/  IMAD.MOV.U32 R6, RZ, RZ, RZ ;  /* 0x000000ffff067224 */ /* 0x000fe200078e00ff */
[----:B------:R-:W-:Y:S01]  /*ed70*/  MOV R13, R18 ;  /* 0x00000012000d7202 */ /* 0x000fe20000000f00 */
[----:B------:R-:W-:Y:S02]  /*ed80*/  IMAD.MOV.U32 R12, RZ, RZ, 0x4 ;  /* 0x00000004ff0c7424 */ /* 0x000fe400078e00ff */
[----:B------:R-:W-:-:S07]  /*ed90*/  IMAD.MOV.U32 R2, RZ, RZ, R14 ;  /* 0x000000ffff027224 */ /* 0x000fce00078e000e */
[----:B------:R-:W-:Y:S05]  /*eda0*/  WARPSYNC.COLLECTIVE R15, `(.L_x_3432) ;  /* 0x000000000f087348 */ /* 0x000fea0003c00000 */
[----:B------:R0:W1:Y:S02]  /*edb0*/  SHFL.IDX P6, R14, R13, R12, R11 ;  /* 0x0000000c0d0e7389 */ /* 0x00006400000c000b */
[----:B01----:R-:W-:Y:S01]  /*edc0*/  ENDCOLLECTIVE ;  /* 0x000000000000791b */ /* 0x003fe20003800000 */
.L_x_3432:
[----:B------:R-:W-:-:S05]  /*edd0*/  IMAD.WIDE.U32 R2, R23, 0x2, R2 ;  /* 0x0000000217027825 */ /* 0x000fca00078e0002 */
[----:B------:R-:W-:Y:S01]  /*ede0*/  @!PT LDS RZ, [RZ] ;  /* 0x00000000fffff984 */ /* 0x000fe20000000800 */
[----:B------:R-:W-:Y:S01]  /*edf0*/  @!PT LDS RZ, [RZ] ;  /* 0x00000000fffff984 */ /* 0x000fe20000000800 */
[----:B------:R-:W-:Y:S01]  /*ee00*/  @!PT LDS RZ, [RZ] ;  /* 0x00000000fffff984 */ /* 0x000fe20000000800 */
[----:B------:R0:W-:Y:S01]  /*ee10*/  LDGSTS.E.BYPASS.LTC128B.128 [R4+0x1c00], desc[UR36][R2.64], !P3 ;  /* 0x01c0000002047fae */ /* 0x0001e2000d901d64 */
[----:B------:R-:W-:-:S03]  /*ee20*/  ISETP.LT.OR P3, PT, R5, 0x41, P2 ;  /* 0x000000410500780c */ /* 0x000fc60001761670 */
[----:B------:R0:W-:Y:S01]  /*ee30*/  LDGSTS.E.BYPASS.LTC128B.128 [R4+0x4c00], desc[UR36][R2.64+0x80], !P4 ;  /* 0x04c0008002047fae */ /* 0x0001e2000e101d64 */
[C---:B------:R-:W-:Y:S02]  /*ee40*/  ISETP.LT.OR P4, PT, R5.reuse, 0x41, P1 ;  /* 0x000000410500780c */ /* 0x040fe40000f81670 */
[----:B------:R-:W-:Y:S01]  /*ee50*/  MOV R13, R17 ;  /* 0x00000011000d7202 */ /* 0x000fe20000000f00 */
[----:B------:R0:W-:Y:S01]  /*ee60*/  LDGSTS.E.BYPASS.LTC128B.128 [R4+0x7c00], desc[UR36][R2.64+0x100], !P5 ;  /* 0x07c0010002047fae */ /* 0x0001e2000e901d64 */
[----:B------:R-:W-:Y:S01]  /*ee70*/  ISETP.LT.OR P5, PT, R5, 0x41, P0 ;  /* 0x000000410500780c */ /* 0x000fe200007a1670 */
[----:B------:R-:W-:-:S12]  /*ee80*/  IMAD.MOV.U32 R7, RZ, RZ, R14 ;  /* 0x000000ffff077224 */ /* 0x000fd800078e000e */
[----:B0-----:R-:W-:Y:S05]  /*ee90*/  WARPSYNC.COLLECTIVE R15, `(.L_x_3433) ;  /* 0x000000000f087348 */ /* 0x001fea0003c00000 */
[----:B------:R1:W2:Y:S02]  /*eea0*/  SHFL.IDX P6, R14, R13, R12, R11 ;  /* 0x0000000c0d0e7389 */ /* 0x0002a400000c000b */
[----:B012---:R-:W-:Y:S01]  /*eeb0*/  ENDCOLLECTIVE ;  /* 0x000000000000791b */ /* 0x007fe20003800000 */
.L_x_3433:
[----:B------:R-:W-:Y:S01]  /*eec0*/  MOV R3, R7 ;  /* 0x0000000700037202 */ /* 0x000fe20000000f00 */
[----:B------:R-:W-:Y:S02]  /*eed0*/  IMAD.MOV.U32 R13, RZ, RZ, R18 ;  /* 0x000000ffff0d7224 */ /* 0x000fe400078e0012 */
[----:B------:R-:W-:Y:S02]  /*eee0*/  IMAD.MOV.U32 R12, RZ, RZ, 0x5 ;  /* 0x00000005ff0c7424 */ /* 0x000fe400078e00ff */
[----:B------:R-:W-:-:S07]  /*eef0*/  IMAD.MOV.U32 R8, RZ, RZ, R14 ;  /* 0x000000ffff087224 */ /* 0x000fce00078e000e */
[----:B------:R-:W-:Y:S05]  /*ef00*/  WARPSYNC.COLLECTIVE R15, `(.L_x_3434) ;  /* 0x000000000f087348 */ /* 0x000fea0003c00000 */
[----:B------:R0:W1:Y:S02]  /*ef10*/  SHFL.IDX P6, R14, R13, R12, R11 ;  /* 0x0000000c0d0e7389 */ /* 0x00006400000c000b */
[----:B01----:R-:W-:Y:S01]  /*ef20*/  ENDCOLLECTIVE ;  /* 0x000000000000791b */ /* 0x003fe20003800000 */
.L_x_3434:
[----:B------:R-:W-:-:S04]  /*ef30*/  IMAD.MOV.U32 R2, RZ, RZ, R8 ;  /* 0x000000ffff027224 */ /* 0x000fc800078e0008 */
[----:B------:R-:W-:-:S05]  /*ef40*/  IMAD.WIDE.U32 R2, R23, 0x2, R2 ;  /* 0x0000000217027825 */ /* 0x000fca00078e0002 */
[----:B------:R-:W-:Y:S01]  /*ef50*/  @!PT LDS RZ, [RZ] ;  /* 0x00000000fffff984 */ /* 0x000fe20000000800 */
[----:B------:R-:W-:Y:S01]  /*ef60*/  @!PT LDS RZ, [RZ] ;  /* 0x00000000fffff984 */ /* 0x000fe20000000800 */
[----:B------:R-:W-:Y:S01]  /*ef70*/  @!PT LDS RZ, [RZ] ;  /* 0x00000000fffff984 */ /* 0x000fe20000000800 */
[----:B------:R0:W-:Y:S01]  /*ef80*/  LDGSTS.E.BYPASS.LTC128B.128 [R4+0x2400], desc[UR36][R2.64], !P3 ;  /* 0x0240000002047fae */ /* 0x0001e2000d901d64 */
[----:B------:R-:W-:-:S03]  /*ef90*/  IMAD.MOV.U32 R13, RZ, RZ, R17 ;  /* 0x000000ffff0d7224 */ /* 0x000fc600078e0011 */
[----:B------:R0:W-:Y:S04]  /*efa0*/  LDGSTS.E.BYPASS.LTC128B.128 [R4+0x5400], desc[UR36][R2.64+0x80], !P4 ;  /* 0x0540008002047fae */ /* 0x0001e8000e101d64 */
[----:B------:R0:W-:Y:S01]  /*efb0*/  LDGSTS.E.BYPASS.LTC128B.128 [R4+0x8400], desc[UR36][R2.64+0x100], !P5 ;  /* 0x0840010002047fae */ /* 0x0001e2000e901d64 */
[----:B------:R-:W-:-:S07]  /*efc0*/  MOV R18, R14 ;  /* 0x0000000e00127202 */ /* 0x000fce0000000f00 */
[----:B0-----:R-:W-:Y:S05]  /*efd0*/  WARPSYNC.COLLECTIVE R15, `(.L_x_3435) ;  /* 0x000000000f087348 */ /* 0x001fea0003c00000 */
[----:B------:R1:W2:Y:S02]  /*efe0*/  SHFL.IDX P6, R14, R13, R12, R11 ;  /* 0x0000000c0d0e7389 */ /* 0x0002a400000c000b */
[----:B012---:R-:W-:Y:S01]  /*eff0*/  ENDCOLLECTIVE ;  /* 0x000000000000791b */ /* 0x007fe20003800000 */
.L_x_3435:
[----:B------:R-:W-:Y:S05]  /*f000*/  BRA `(.L_x_3436) ;  /* 0xffffffcc00307947 */ /* 0x000fea000383ffff */
.L_x_3346:
[----:B0-----:R0:W1:Y:S02]  /*f010*/  SYNCS.PHASECHK.TRANS64.TRYWAIT P0, [R7+URZ+0x30820], R6 ;  /* 0x03082006070075a7 */ /* 0x001064000800017f */
[----:B-1----:R-:W-:Y:S05]  /*f020*/  @!P0 NANOSLEEP.SYNCS 0x989680 ;  /* 0x009896800000895d */ /* 0x002fea0003900000 */
[----:B------:R-:W1:Y:S02]  /*f030*/  @!P0 SYNCS.PHASECHK.TRANS64 P0, [R7+URZ+0x30820], R6 ;  /* 0x03082006070085a7 */ /* 0x000e64000800007f */
[----:B-1----:R-:W-:Y:S05]  /*f040*/  @!P0 BRA `(.L_x_3346) ;  /* 0xfffffffc00f08947 */ /* 0x002fea000383ffff */
[----:B------:R-:W-:Y:S05]  /*f050*/  BRA `(.L_x_3437) ;  /* 0xffffffcc00ac7947 */ /* 0x000fea000383ffff */
.L_x_3347:
        /* <DEDUP_REMOVED lines=11> */
.L_x_3439:
[----:B------:R-:W-:Y:S05]  /*f110*/  BSYNC B0 ;  /* 0x0000000000007941 */ /* 0x000fea0003800000 */
.L_x_3438:
[----:B------:R-:W-:Y:S05]  /*f120*/  BRA `(.L_x_3440) ;  /* 0xffffffcc00907947 */ /* 0x000fea000383ffff */
.L_x_3348:
[----:B------:R-:W-:Y:S01]  /*f130*/  BSSY B0, `(.L_x_3441) ;  /* 0x0000006000007945 */ /* 0x000fe20003800000 */
[----:B------:R-:W-:-:S07]  /*f140*/  IMAD.MOV.U32 R15, RZ, RZ, -0x1 ;  /* 0xffffffffff0f7424 */ /* 0x000fce00078e00ff */
[----:B01---5:R-:W-:Y:S05]  /*f150*/  WARPSYNC.COLLECTIVE R15, `(.L_x_3442) ;  /* 0x000000000f0c7348 */ /* 0x023fea0003c00000 */
[----:B------:R-:W-:Y:S02]  /*f160*/  ELECT P6, UR62, PT ;  /* 0x00000000003e782f */ /* 0x000fe400038c0000 */
[----:B------:R-:W-:Y:S01]  /*f170*/  MOV R14, UR62 ;  /* 0x0000003e000e7c02 */ /* 0x000fe20008000f00 */
[----:B01---5:R-:W-:Y:S10]  /*f180*/  ENDCOLLECTIVE ;  /* 0x000000000000791b */ /* 0x023ff40003800000 */
.L_x_3442:
[----:B------:R-:W-:Y:S05]  /*f190*/  BSYNC B0 ;  /* 0x0000000000007941 */ /* 0x000fea0003800000 */
.L_x_3441:
[----:B------:R-:W-:Y:S05]  /*f1a0*/  BRA `(.L_x_3443) ;  /* 0xffffffcc00847947 */ /* 0x000fea000383ffff */
.L_x_3350:
[----:B-1----:R1:W2:Y:S02]  /*f1b0*/  SYNCS.PHASECHK.TRANS64.TRYWAIT P1, [R5+URZ+0x30840], R2 ;  /* 0x03084002050075a7 */ /* 0x0022a4000802017f */
[----:B--2---:R-:W-:Y:S05]  /*f1c0*/  @!P1 NANOSLEEP.SYNCS 0x989680 ;  /* 0x009896800000995d */ /* 0x004fea0003900000 */
[----:B------:R-:W2:Y:S02]  /*f1d0*/  @!P1 SYNCS.PHASECHK.TRANS64 P1, [R5+URZ+0x30840], R2 ;  /* 0x03084002050095a7 */ /* 0x000ea4000802007f */
[----:B--2---:R-:W-:Y:S05]  /*f1e0*/  @!P1 BRA `(.L_x_3350) ;  /* 0xfffffffc00f09947 */ /* 0x004fea000383ffff */
[----:B------:R-:W-:Y:S05]  /*f1f0*/  BRA `(.L_x_3444) ;  /* 0xffffffcc00ac7947 */ /* 0x000fea000383ffff */
.L_x_3352:
[----:B0-----:R0:W2:Y:S02]  /*f200*/  SYNCS.PHASECHK.TRANS64.TRYWAIT P1, [R7+URZ+0x30840], R0 ;  /* 0x03084000070075a7 */ /* 0x0010a4000802017f */
[----:B--2---:R-:W-:Y:S05]  /*f210*/  @!P1 NANOSLEEP.SYNCS 0x989680 ;  /* 0x009896800000995d */ /* 0x004fea0003900000 */
[----:B------:R-:W2:Y:S02]  /*f220*/  @!P1 SYNCS.PHASECHK.TRANS64 P1, [R7+URZ+0x30840], R0 ;  /* 0x03084000070095a7 */ /* 0x000ea4000802007f */
[----:B--2---:R-:W-:Y:S05]  /*f230*/  @!P1 BRA `(.L_x_3352) ;  /* 0xfffffffc00f09947 */ /* 0x004fea000383ffff */
[----:B------:R-:W-:Y:S05]  /*f240*/  BRA `(.L_x_3445) ;  /* 0xffffffcc00b87947 */ /* 0x000fea000383ffff */
.L_x_3354:
[----:B--2---:R2:W3:Y:S02]  /*f250*/  SYNCS.PHASECHK.TRANS64.TRYWAIT P1, [R5+URZ+0x30860], R2 ;  /* 0x03086002050075a7 */ /* 0x0044e4000802017f */
[----:B---3--:R-:W-:Y:S05]  /*f260*/  @!P1 NANOSLEEP.SYNCS 0x989680 ;  /* 0x009896800000995d */ /* 0x008fea0003900000 */
[----:B------:R-:W3:Y:S02]  /*f270*/  @!P1 SYNCS.PHASECHK.TRANS64 P1, [R5+URZ+0x30860], R2 ;  /* 0x03086002050095a7 */ /* 0x000ee4000802007f */
[----:B---3--:R-:W-:Y:S05]  /*f280*/  @!P1 BRA `(.L_x_3354) ;  /* 0xfffffffc00f09947 */ /* 0x008fea000383ffff */
[----:B------:R-:W-:Y:S05]  /*f290*/  BRA `(.L_x_3446) ;  /* 0xffffffcc00b47947 */ /* 0x000fea000383ffff */
.L_x_3447:
        /* <DEDUP_REMOVED lines=14> */
.L_x_15978:


//--------------------- .text._ZN7cutlass13device_kernelIN5flash11enable_sm90INS1_16FlashAttnFwdSm90INS1_25CollectiveMainloopFwdSm90ILi2EN4cute5tupleIJNS5_1CILi1EEES8_S8_EEENS6_IJNS7_ILi128EEENS7_ILi96EEENS7_ILi192EEEEEELi192ENS_6half_tEfNS_4arch4Sm90ELb0ELb0ELb0ELb1ELb1ELb0ELb0ELb1ELb1ELb1ELb1ELb0EEENS1_21CollectiveEpilogueFwdINS6_IJSA_SC_SB_EEES9_SE_SG_Li256ELb1ELb1ELb1ELb0EEENS1_36VarlenDynamicPersistentTileSchedulerILi128ELi96ELi256ELi128ELb1ELb1ELb1ELb0ELb1ELb1EEEEEEEEEvNT_6ParamsE --------------------------
	.section	.text._ZN7cutlass13device_kernelIN5flash11enable_sm90INS1_16FlashAttnFwdSm90INS1_25CollectiveMainloopFwdSm90ILi2EN4cute5tupleIJNS5_1CILi1EEES8_S8_EEENS6_IJNS7_ILi128EEENS7_ILi96EEENS7_ILi192EEEEEELi192ENS_6half_tEfNS_4arch4Sm90ELb0ELb0ELb0ELb1ELb1ELb0ELb0ELb1ELb1ELb1ELb1ELb0EEENS1_21CollectiveEpilogueFwdINS6_IJSA_SC_SB_EEES9_SE_SG_Li256ELb1ELb1ELb1ELb0EEENS1_36VarlenDynamicPersistentTileSchedulerILi128ELi96ELi256ELi128ELb1ELb1ELb1ELb0ELb1ELb1EEEEEEEEEvNT_6ParamsE,"ax",@progbits
	.align	128
.text._ZN7cutlass13device_kernelIN5flash11enable_sm90INS1_16FlashAttnFwdSm90INS1_25CollectiveMainloopFwdSm90ILi2EN4cute5tupleIJNS5_1CILi1EEES8_S8_EEENS6_IJNS7_ILi128EEENS7_ILi96EEENS7_ILi192EEEEEELi192ENS_6half_tEfNS_4arch4Sm90ELb0ELb0ELb0ELb1ELb1ELb0ELb0ELb1ELb1ELb1ELb1ELb0EEENS1_21CollectiveEpilogueFwdINS6_IJSA_SC_SB_EEES9_SE_SG_Li256ELb1ELb1ELb1ELb0EEENS1_36VarlenDynamicPersistentTileSchedulerILi128ELi96ELi256ELi128ELb1ELb1ELb1ELb0ELb1ELb1EEEEEEEEEvNT_6ParamsE:
        .type           _ZN7cutlass13device_kernelIN5flash11enable_sm90INS1_16FlashAttnFwdSm90INS1_25CollectiveMainloopFwdSm90ILi2EN4cute5tupleIJNS5_1CILi1EEES8_S8_EEENS6_IJNS7_ILi128EEENS7_ILi96EEENS7_ILi192EEEEEELi192ENS_6half_tEfNS_4arch4Sm90ELb0ELb0ELb0ELb1ELb1ELb0ELb0ELb1ELb1ELb1ELb1ELb0EEENS1_21CollectiveEpilogueFwdINS6_IJSA_SC_SB_EEES9_SE_SG_Li256ELb1ELb1ELb1ELb0EEENS1_36VarlenDynamicPersistentTileSchedulerILi128ELi96ELi256ELi128ELb1ELb1ELb1ELb0ELb1ELb1EEEEEEEEEvNT_6ParamsE,@function
        .size           _ZN7cutlass13device_kernelIN5flash11enable_sm90INS1_16FlashAttnFwdSm90INS1_25CollectiveMainloopFwdSm90ILi2EN4cute5tupleIJNS5_1CILi1EEES8_S8_EEENS6_IJNS7_ILi128EEENS7_ILi96EEENS7_ILi192EEEEEELi192ENS_6half_tEfNS_4arch4Sm90ELb0ELb0ELb0ELb1ELb1ELb0ELb0ELb1ELb1ELb1ELb1ELb0EEENS1_21CollectiveEpilogueFwdINS6_IJSA_SC_SB_EEES9_SE_SG_Li256ELb1ELb1ELb1ELb0EEENS1_36VarlenDynamicPersistentTileSchedulerILi128ELi96ELi256ELi128ELb1ELb1ELb1ELb0ELb1ELb1EEEEEEEEEvNT_6ParamsE,(.L_x_15979 - _ZN7cutlass13device_kernelIN5flash11enable_sm90INS1_16FlashAttnFwdSm90INS1_25CollectiveMainloopFwdSm90ILi2EN4cute5tupleIJNS5_1CILi1EEES8_S8_EEENS6_IJNS7_ILi128EEENS7_ILi96EEENS7_ILi192EEEEEELi192ENS_6half_tEfNS_4arch4Sm90ELb0ELb0ELb0ELb1ELb1ELb0ELb0ELb1ELb1ELb1ELb1ELb0EEENS1_21CollectiveEpilogueFwdINS6_IJSA_SC_SB_EEES9_SE_SG_Li256ELb1ELb1ELb1ELb0EEENS1_36VarlenDynamicPersistentTileSchedulerILi128ELi96ELi256ELi128ELb1ELb1ELb1ELb0ELb1ELb1EEEEEEEEEvNT_6ParamsE)
        .other          _ZN7cutlass13device_kernelIN5flash11enable_sm90INS1_16FlashAttnFwdSm90INS1_25CollectiveMainloopFwdSm90ILi2EN4cute5tupleIJNS5_1CILi1EEES8_S8_EEENS6_IJNS7_ILi128EEENS7_ILi96EEENS7_ILi192EEEEEELi192ENS_6half_tEfNS_4arch4Sm90ELb0ELb0ELb0ELb1ELb1ELb0ELb0ELb1ELb1ELb1ELb1ELb0EEENS1_21CollectiveEpilogueFwdINS6_IJSA_SC_SB_EEES9_SE_SG_Li256ELb1ELb1ELb1ELb0EEENS1_36VarlenDynamicPersistentTileSchedulerILi128ELi96ELi256ELi128ELb1ELb1ELb1ELb0ELb1ELb1EEEEEEEEEvNT_6ParamsE,@"STO_CUDA_ENTRY STV_DEFAULT"
_ZN7cutlass13device_kernelIN5flash11enable_sm90INS1_16FlashAttnFwdSm90INS1_25CollectiveMainloopFwdSm90ILi2EN4cute5tupleIJNS5_1CILi1EEES8_S8_EEENS6_IJNS7_ILi128EEENS7_ILi96EEENS7_ILi192EEEEEELi192ENS_6half_tEfNS_4arch4Sm90ELb0ELb0ELb0ELb1ELb1ELb0ELb0ELb1ELb1ELb1ELb1ELb0EEENS1_21CollectiveEpilogueFwdINS6_IJSA_SC_SB_EEES9_SE_SG_Li256ELb1ELb1ELb1ELb0EEENS1_36VarlenDynamicPersistentTileSchedulerILi128ELi96ELi256ELi128ELb1ELb1ELb1ELb0ELb1ELb1EEEEEEEEEvNT_6ParamsE:
        /* <DEDUP_REMOVED lines=45> */
.L_x_3448:
        /* <DEDUP_REMOVED lines=22> */
.L_x_3449:
        /* <DEDUP_REMOVED lines=18> */
.L_x_3450:
        /* <DEDUP_REMOVED lines=22> */
.L_x_3451:
        /* <DEDUP_REMOVED lines=23> */
.L_x_3452:
        /* <DEDUP_REMOVED lines=10> */
.L_x_3454:
        /* <DEDUP_REMOVED lines=20> */
[----:B------:R-:W-:Y:S02]  /*0a00*/  SHF.R.S32.HI R0, RZ, 0x1f, R12 ;  /* 0x0000001fff007819 */ /* 0x000fe4000001140c */
[----:B------:R-:W-:Y:S02]  /*0a10*/  R2UR UR5, R10 ;  /* 0x000000000a0572ca */ /* 0x000fe400000e0000 */
[----:B0-----:R-:W-:-:S02]  /*0a20*/  LEA.HI R3, R0, R12, RZ, 0x4 ;  /* 0x0000000c00037211 */ /* 0x001fc400078f20ff */
[CC--:B------:R-:W-:Y:S02]  /*0a30*/  LEA.HI R4, R0.reuse, R12.reuse, RZ, 0x5 ;  /* 0x0000000c00047211 */ /* 0x0c0fe400078f28ff */
[----:B------:R-:W-:Y:S02]  /*0a40*/  SHF.R.S32.HI R6, RZ, 0x4, R3 ;  /* 0x00000004ff067819 */ /* 0x000fe40000011403 */
[----:B------:R-:W-:Y:S01]  /*0a50*/  LEA.HI R11, R0, R12, RZ, 0x2 ;  /* 0x0000000c000b7211 */ /* 0x000fe200078f10ff */
[----:B------:R-:W-:Y:S01]  /*0a60*/  IMAD.SHL.U32 R5, R4, 0x20, RZ ;  /* 0x0000002004057824 */ /* 0x000fe200078e00ff */
[C---:B------:R-:W-:Y:S02]  /*0a70*/  LOP3.LUT R4, R3.reuse, 0x3fffff0, RZ, 0xc0, !PT ;  /* 0x03fffff003047812 */ /* 0x040fe400078ec0ff */
[----:B------:R-:W-:Y:S02]  /*0a80*/  LEA.HI R3, R3, R6, RZ, 0x1 ;  /* 0x0000000603037211 */ /* 0x000fe400078f08ff */
[----:B------:R-:W-:Y:S01]  /*0a90*/  LOP3.LUT R5, R5, 0xfffffc00, RZ, 0xc0, !PT ;  /* 0xfffffc0005057812 */ /* 0x000fe200078ec0ff */
[----:B------:R-:W-:Y:S01]  /*0aa0*/  IMAD.IADD R4, R12, 0x1, -R4 ;  /* 0x000000010c047824 */ /* 0x000fe200078e0a04 */
[----:B------:R-:W-:-:S02]  /*0ab0*/  LOP3.LUT R3, R3, 0x1ffffffe, RZ, 0xc0, !PT ;  /* 0x1ffffffe03037812 */ /* 0x000fc400078ec0ff */
[----:B------:R-:W-:Y:S01]  /*0ac0*/  LOP3.LUT R11, R11, 0xfffffffc, RZ, 0xc0, !PT ;  /* 0xfffffffc0b0b7812 */ /* 0x000fe200078ec0ff */
[----:B------:R-:W-:Y:S02]  /*0ad0*/  IMAD R4, R4, 0x40, R5 ;  /* 0x0000004004047824 */ /* 0x000fe400078e0205 */
[----:B------:R-:W-:Y:S02]  /*0ae0*/  IMAD.IADD R3, R6, 0x1, -R3 ;  /* 0x0000000106037824 */ /* 0x000fe400078e0a03 */
[----:B------:R-:W-:Y:S02]  /*0af0*/  IMAD.IADD R11, R12, 0x1, -R11 ;  /* 0x000000010c0b7824 */ /* 0x000fe400078e0a0b */
[----:B------:R-:W-:-:S03]  /*0b00*/  IMAD R3, R3, 0x8, R4 ;  /* 0x0000000803037824 */ /* 0x000fc600078e0204 */
[----:B------:R-:W-:Y:S02]  /*0b10*/  LEA.HI R5, R11, R11, RZ, 0x1 ;  /* 0x0000000b0b057211 */ /* 0x000fe400078f08ff */
[----:B------:R0:W-:Y:S02]  /*0b20*/  STL [R1+0x24], R3 ;  /* 0x0000240301007387 */ /* 0x0001e40000100800 */
[----:B------:R-:W-:-:S05]  /*0b30*/  LOP3.LUT R4, R5, 0x1ffffffe, RZ, 0xc0, !PT ;  /* 0x1ffffffe05047812 */ /* 0x000fca00078ec0ff */
[----:B------:R-:W-:Y:S01]  /*0b40*/  IMAD.IADD R4, R11, 0x1, -R4 ;  /* 0x000000010b047824 */ /* 0x000fe200078e0a04 */
[----:B--2---:R-:W-:Y:S02]  /*0b50*/  R2UR UR4, R2 ;  /* 0x00000000020472ca */ /* 0x004fe400000e0000 */
[CC--:B------:R-:W-:Y:S02]  /*0b60*/  LEA.HI R2, R0.reuse, R12.reuse, RZ, 0x7 ;  /* 0x0000000c00027211 */ /* 0x0c0fe400078f38ff */
[----:B------:R-:W-:Y:S02]  /*0b70*/  LEA.HI R0, R0, R12, RZ, 0x3 ;  /* 0x0000000c00007211 */ /* 0x000fe400078f18ff */
[----:B------:R-:W-:Y:S02]  /*0b80*/  LOP3.LUT R216, R2, 0xffffff80, RZ, 0xc0, !PT ;  /* 0xffffff8002d87812 */ /* 0x000fe400078ec0ff */
[----:B------:R-:W-:Y:S02]  /*0b90*/  SHF.R.S32.HI R13, RZ, 0x7, R2 ;  /* 0x00000007ff0d7819 */ /* 0x000fe40000011402 */
[----:B------:R-:W-:Y:S01]  /*0ba0*/  LOP3.LUT R16, R0, 0xfffffff8, RZ, 0xc0, !PT ;  /* 0xfffffff800107812 */ /* 0x000fe200078ec0ff */
[----:B------:R-:W-:Y:S01]  /*0bb0*/  IMAD.IADD R216, R12, 0x1, -R216 ;  /* 0x000000010cd87824 */ /* 0x000fe200078e0ad8 */
[----:B------:R-:W-:Y:S01]  /*0bc0*/  LEA.HI R2, R2, R13, RZ, 0x1 ;  /* 0x0000000d02027211 */ /* 0x000fe200078f08ff */
[----:B------:R-:W-:Y:S01]  /*0bd0*/  ULOP3.LUT UR4, UR4, 0x1, URZ, 0xfc, !UPT ;  /* 0x0000000104047892 */ /* 0x000fe2000f8efc3f */
[----:B------:R-:W-:Y:S01]  /*0be0*/  SHF.R.S32.HI R213, RZ, 0x3, R0 ;  /* 0x00000003ffd57819 */ /* 0x000fe20000011400 */
[----:B------:R-:W-:Y:S01]  /*0bf0*/  IMAD.IADD R16, R12, 0x1, -R16 ;  /* 0x000000010c107824 */ /* 0x000fe200078e0a10 */
[----:B------:R-:W-:-:S02]  /*0c00*/  SHF.R.S32.HI R7, RZ, 0x1f, R216 ;  /* 0x0000001fff077819 */ /* 0x000fc400000114d8 */
[----:B------:R-:W-:Y:S02]  /*0c10*/  LOP3.LUT R2, R2, 0x3fffffe, RZ, 0xc0, !PT ;  /* 0x03fffffe02027812 */ /* 0x000fe400078ec0ff */
[CC--:B------:R-:W-:Y:S02]  /*0c20*/  LEA.HI R8, R7.reuse, R216.reuse, RZ, 0x2 ;  /* 0x000000d807087211 */ /* 0x0c0fe400078f10ff */
[----:B------:R-:W-:Y:S01]  /*0c30*/  LEA.HI R7, R7, R216, RZ, 0x5 ;  /* 0x000000d807077211 */ /* 0x000fe200078f28ff */
[----:B------:R-:W-:Y:S01]  /*0c40*/  IMAD.IADD R2, R13, 0x1, -R2 ;  /* 0x000000010d027824 */ /* 0x000fe200078e0a02 */
[--C-:B------:R-:W-:Y:S02]  /*0c50*/  SHF.R.S32.HI R9, RZ, 0x2, R8.reuse ;  /* 0x00000002ff097819 */ /* 0x100fe40000011408 */
[----:B------:R-:W-:Y:S02]  /*0c60*/  SHF.R.S32.HI R10, RZ, 0x1f, R8 ;  /* 0x0000001fff0a7819 */ /* 0x000fe40000011408 */
[----:B0-----:R-:W-:-:S02]  /*0c70*/  LOP3.LUT R3, R8, 0x7ffffffc, RZ, 0xc0, !PT ;  /* 0x7ffffffc08037812 */ /* 0x001fc400078ec0ff */
[----:B------:R-:W-:Y:S02]  /*0c80*/  LEA.HI R10, R10, R9, RZ, 0x3 ;  /* 0x000000090a0a7211 */ /* 0x000fe400078f18ff */
[----:B------:R-:W-:Y:S01]  /*0c90*/  SHF.R.S32.HI R7, RZ, 0x5, R7 ;  /* 0x00000005ff077819 */ /* 0x000fe20000011407 */
[----:B------:R-:W-:Y:S01]  /*0ca0*/  IMAD.IADD R3, R216, 0x1, -R3 ;  /* 0x00000001d8037824 */ /* 0x000fe200078e0a03 */
[----:B------:R-:W-:-:S03]  /*0cb0*/  LOP3.LUT R10, R10, 0xfffffff8, RZ, 0xc0, !PT ;  /* 0xfffffff80a0a7812 */ /* 0x000fc600078ec0ff */
[----:B------:R-:W-:Y:S02]  /*0cc0*/  IMAD.SHL.U32 R17, R3, 0x2, RZ ;  /* 0x0000000203117824 */ /* 0x000fe400078e00ff */
[----:B------:R-:W-:Y:S02]  /*0cd0*/  IMAD.IADD R10, R9, 0x1, -R10 ;  /* 0x00000001090a7824 */ /* 0x000fe400078e0a0a */
[C---:B------:R-:W-:Y:S01]  /*0ce0*/  VIADD R208, R17.reuse, 0x38 ;  /* 0x0000003811d07836 */ /* 0x040fe20000000000 */
[----:B------:R-:W-:Y:S01]  /*0cf0*/  IADD3 R198, R17, 0x88, RZ ;  /* 0x0000008811c67810 */ /* 0x000fe20007ffe0ff */
[----:B------:R-:W-:Y:S02]  /*0d00*/  IMAD R7, R7, 0x10, R10 ;  /* 0x0000001007077824 */ /* 0x000fe400078e020a */
[C---:B------:R-:W-:Y:S01]  /*0d10*/  VIADD R205, R17.reuse, 0x50 ;  /* 0x0000005011cd7836 */ /* 0x040fe20000000000 */
[----:B------:R-:W-:Y:S01]  /*0d20*/  SHF.R.S32.HI R0, RZ, 0x1f, R208 ;  /* 0x0000001fff007819 */ /* 0x000fe200000114d0 */
[----:B------:R-:W-:Y:S01]  /*0d30*/  IMAD R5, R2, 0x40, R7 ;  /* 0x0000004002057824 */ /* 0x000fe200078e0207 */
[----:B------:R-:W-:Y:S01]  /*0d40*/  MOV R2, UR4 ;  /* 0x0000000400027c02 */ /* 0x000fe20008000f00 */
[C---:B------:R-:W-:Y:S01]  /*0d50*/  VIADD R210, R17.reuse, 0x8 ;  /* 0x0000000811d27836 */ /* 0x040fe20000000000 */
[----:B------:R-:W-:Y:S01]  /*0d60*/  SHF.R.S32.HI R0, RZ, 0x1f, R205 ;  /* 0x0000001fff007819 */ /* 0x000fe200000114cd */
[----:B------:R-:W-:Y:S01]  /*0d70*/  IMAD R0, R4, 0x8, R5 ;  /* 0x0000000804007824 */ /* 0x000fe200078e0205 */
[----:B------:R-:W-:Y:S01]  /*0d80*/  STL [R1+0x1c], R5 ;  /* 0x00001c0501007387 */ /* 0x000fe20000100800 */
[C---:B------:R-:W-:Y:S01]  /*0d90*/  VIADD R209, R17.reuse, 0x30 ;  /* 0x0000003011d17836 */ /* 0x040fe20000000000 */
[----:B------:R-:W-:Y:S01]  /*0da0*/  UMOV UR4, URZ ;  /* 0x0000003f00047c82 */ /* 0x000fe20008000000 */
        /* <DEDUP_REMOVED lines=28> */
[----:B------:R-:W-:Y:S01]  /*0f70*/  IMAD.U32 R215, RZ, RZ, UR4 ;  /* 0x00000004ffd77e24 */ /* 0x000fe2000f8e00ff */
[----:B------:R-:W-:Y:S01]  /*0f80*/  SHF.R.S32.HI R221, RZ, 0x1f, R196 ;  /* 0x0000001fffdd7819 */ /* 0x000fe200000114c4 */
[C---:B------:R-:W-:Y:S01]  /*0f90*/  VIADD R22, R17.reuse, 0x10 ;  /* 0x0000001011167836 */ /* 0x040fe20000000000 */
[----:B------:R-:W-:Y:S01]  /*0fa0*/  SHF.R.S32.HI R220, RZ, 0x1f, R195 ;  /* 0x0000001fffdc7819 */ /* 0x000fe200000114c3 */
[----:B------:R-:W-:Y:S01]  /*0fb0*/  VIADD R19, R17, 0x28 ;  /* 0x0000002811137836 */ /* 0x000fe20000000000 */
[----:B------:R-:W-:-:S02]  /*0fc0*/  SHF.R.S32.HI R219, RZ, 0x1f, R194 ;  /* 0x0000001fffdb7819 */ /* 0x000fc400000114c2 */
[----:B------:R-:W-:Y:S02]  /*0fd0*/  SHF.R.S32.HI R218, RZ, 0x1f, R193 ;  /* 0x0000001fffda7819 */ /* 0x000fe400000114c1 */
[----:B-1----:R-:W-:-:S07]  /*0fe0*/  SHF.R.S32.HI R217, RZ, 0x1f, R192 ;  /* 0x0000001fffd97819 */ /* 0x002fce00000114c0 */
.L_x_3504:
[----:B------:R-:W-:Y:S01]  /*0ff0*/  ULDC.64 UR8, c[0x0][0xc88] ;  /* 0x0003220000087ab9 */ /* 0x000fe20000000a00 */
[----:B------:R-:W-:Y:S01]  /*1000*/  ULDC.64 UR10, c[0x0][0xa20] ;  /* 0x00028800000a7ab9 */ /* 0x000fe20000000a00 */
[----:B------:R-:W-:Y:S02]  /*1010*/  UIMAD.WIDE UR8, UR7, 0x4, UR8 ;  /* 0x00000004070878a5 */ /* 0x000fe4000f8e0208 */
[----:B------:R-:W-:Y:S01]  /*1020*/  UISETP.NE.U32.AND UP1, UPT, UR10, URZ, UPT ;  /* 0x0000003f0a00728c */ /* 0x000fe2000bf25070 */
[----:B------:R-:W-:-:S03]  /*1030*/  ULDC UR7, c[0x0][0x2f0] ;  /* 0x0000bc0000077ab9 */ /* 0x000fc60000000800 */
[----:B0-23--:R-:W-:Y:S02]  /*1040*/  IMAD.U32 R2, RZ, RZ, UR8 ;  /* 0x00000008ff027e24 */ /* 0x00dfe4000f8e00ff */
        /* <DEDUP_REMOVED lines=18> */
[----:B-1----:R-:W-:Y:S01]  /*1170*/  IMAD.U32 R4, RZ, RZ, UR10 ;  /* 0x0000000aff047e24 */ /* 0x002fe2000f8e00ff */
[----:B------:R-:W-:Y:S02]  /*1180*/  ULDC UR4, c[0x0][0x424] ;  /* 0x0001090000047ab9 */ /* 0x000fe40000000800 */
[----:B------:R-:W-:Y:S01]  /*1190*/  IMAD.U32 R5, RZ, RZ, UR11 ;  /* 0x0000000bff057e24 */ /* 0x000fe2000f8e00ff */
[----:B------:R-:W2:Y:S04]  /*11a0*/  @P0 LDG.E R2, desc[UR36][R2.64] ;  /* 0x0000002402020981 */ /* 0x000ea8000c1e1900 */
[----:B------:R-:W3:Y:S01]  /*11b0*/  @P1 LDG.E R4, desc[UR36][R4.64] ;  /* 0x0000002404041981 */ /* 0x000ee2000c1e1900 */
[----:B------:R-:W-:Y:S01]  /*11c0*/  UISETP.NE.U32.AND UP0, UPT, UR8, URZ, UPT ;  /* 0x0000003f0800728c */ /* 0x000fe2000bf05070 */
[----:B------:R-:W-:Y:S01]  /*11d0*/  IMAD.U32 R212, RZ, RZ, UR6 ;  /* 0x00000006ffd47e24 */ /* 0x000fe2000f8e00ff */
[----:B------:R-:W-:Y:S01]  /*11e0*/  UMOV UR41, URZ ;  /* 0x0000003f00297c82 */ /* 0x000fe20008000000 */
[----:B------:R-:W-:-:S02]  /*11f0*/  ULOP3.LUT UR8, UR5, 0xff000000, URZ, 0xc0, !UPT ;  /* 0xff00000005087892 */ /* 0x000fc4000f8ec03f */
[----:B------:R-:W-:-:S04]  /*1200*/  UISETP.NE.AND.EX UP0, UPT, UR9, URZ, UPT, UP0 ;  /* 0x0000003f0900728c */ /* 0x000fc8000bf05300 */
[----:B------:R-:W-:-:S04]  /*1210*/  USEL UR4, UR4, 0x1, UP0 ;  /* 0x0000000104047887 */ /* 0x000fc80008000000 */
[----:B------:R-:W-:Y:S01]  /*1220*/  UIMAD UR4, UR4, UR7, URZ ;  /* 0x00000007040472a4 */ /* 0x000fe2000f8e023f */
[----:B--2---:R-:W-:-:S06]  /*1230*/  @P0 R2UR UR41, R2 ;  /* 0x00000000022902ca */ /* 0x004fcc00000e0000 */
[----:B---3--:R-:W-:Y:S01]  /*1240*/  @P1 R2UR UR4, R4 ;  /* 0x00000000040412ca */ /* 0x008fe200000e0000 */
[----:B----45:R-:W-:-:S14]  /*1250*/  @P1 BRA `(.L_x_3455) ;  /* 0x0000000000341947 */ /* 0x030fdc0003800000 */
[----:B------:R-:W-:Y:S02]  /*1260*/  ULDC.64 UR6, c[0x0][0xa08] ;  /* 0x0002820000067ab9 */ /* 0x000fe40000000a00 */
[----:B------:R-:W-:-:S04]  /*1270*/  ISETP.NE.U32.AND P0, PT, RZ, UR6, PT ;  /* 0x00000006ff007c0c */ /* 0x000fc8000bf05070 */
[----:B------:R-:W-:-:S13]  /*1280*/  ISETP.NE.AND.EX P0, PT, RZ, UR7, PT, P0 ;  /* 0x00000007ff007c0c */ /* 0x000fda000bf05300 */
[----:B------:R-:W-:Y:S05]  /*1290*/  @!P0 BRA `(.L_x_3455) ;  /* 0x0000000000248947 */ /* 0x000fea0003800000 */
[----:B------:R-:W-:Y:S02]  /*12a0*/  ULDC.64 UR6, c[0x0][0xa08] ;  /* 0x0002820000067ab9 */ /* 0x000fe40000000a00 */
[----:B------:R-:W-:-:S06]  /*12b0*/  UIMAD.WIDE UR6, UR61, 0x4, UR6 ;  /* 0x000000043d0678a5 */ /* 0x000fcc000f8e0206 */
[----:B------:R-:W-:Y:S01]  /*12c0*/  IMAD.U32 R2, RZ, RZ, UR6 ;  /* 0x00000006ff027e24 */ /* 0x000fe2000f8e00ff */
[----:B------:R-:W-:-:S05]  /*12d0*/  MOV R3, UR7 ;  /* 0x0000000700037c02 */ /* 0x000fca0008000f00 */
[----:B------:R-:W2:Y:S04]  /*12e0*/  LDG.E R4, desc[UR36][R2.64] ;  /* 0x0000002402047981 */ /* 0x000ea8000c1e1900 */
[----:B------:R-:W3:Y:S01]  /*12f0*/  LDG.E R0, desc[UR36][R2.64+0x4] ;  /* 0x0000042402007981 */ /* 0x000ee2000c1e1900 */
[----:B--2---:R-:W-:Y:S02]  /*1300*/  R2UR UR4, R4 ;  /* 0x00000000040472ca */ /* 0x004fe400000e0000 */
[----:B---3--:R-:W-:-:S13]  /*1310*/  R2UR UR6, R0 ;  /* 0x00000000000672ca */ /* 0x008fda00000e0000 */
[----:B------:R-:W-:-:S12]  /*1320*/  UIADD3 UR4, -UR4, UR6, URZ ;  /* 0x0000000604047290 */ /* 0x000fd8000fffe13f */
.L_x_3455:
        /* <DEDUP_REMOVED lines=55> */
.L_x_3456:
        /* <DEDUP_REMOVED lines=19> */
[----:B------:R-:W-:Y:S02]  /*17d0*/  VIADDMNMX R0, R3, UR60, R0, PT ;  /* 0x0000003c03007c46 */ /* 0x000fe4000b800100 */
[----:B------:R-:W-:Y:S02]  /*17e0*/  CS2R R120, SRZ ;  /* 0x0000000000787805 */ /* 0x000fe4000001ff00 */
[----:B------:R-:W-:-:S02]  /*17f0*/  CS2R R124, SRZ ;  /* 0x00000000007c7805 */ /* 0x000fc4000001ff00 */
[----:B------:R-:W-:Y:S02]  /*1800*/  CS2R R20, SRZ ;  /* 0x0000000000147805 */ /* 0x000fe4000001ff00 */
[----:B------:R-:W-:Y:S01]  /*1810*/  R2UR UR40, R0 ;  /* 0x00000000002872ca */ /* 0x000fe200000e0000 */
        /* <DEDUP_REMOVED lines=12> */
[----:B------:R-:W-:Y:S01]  /*18e0*/  UISETP.GT.AND UP0, UPT, UR40, UR60, UPT ;  /* 0x0000003c2800728c */ /* 0x000fe2000bf04270 */
[----:B------:R-:W-:Y:S02]  /*18f0*/  CS2R R64, SRZ ;  /* 0x0000000000407805 */ /* 0x000fe4000001ff00 */
[----:B------:R-:W-:Y:S02]  /*1900*/  CS2R R62, SRZ ;  /* 0x00000000003e7805 */ /* 0x000fe4000001ff00 */
[----:B------:R-:W-:Y:S02]  /*1910*/  CS2R R60, SRZ ;  /* 0x00000000003c7805 */ /* 0x000fe4000001ff00 */
[----:B------:R-:W-:Y:S02]  /*1920*/  CS2R R58, SRZ ;  /* 0x00000000003a7805 */ /* 0x000fe4000001ff00 */
[----:B------:R-:W-:-:S02]  /*1930*/  CS2R R56, SRZ ;  /* 0x0000000000387805 */ /* 0x000fc4000001ff00 */
[----:B------:R-:W-:Y:S02]  /*1940*/  PLOP3.LUT P1, PT, PT, PT, UP0, 0x80, 0x0 ;  /* 0x000000000000781c */ /* 0x000fe40003f2f008 */
        /* <DEDUP_REMOVED lines=27> */
[----:B------:R-:W-:-:S05]  /*1b00*/  SHF.R.S32.HI R5, RZ, 0x7, R5 ;  /* 0x00000007ff057819 */ /* 0x000fca0000011405 */
        /* <DEDUP_REMOVED lines=25> */
.L_x_3458:
[----:B------:R-:W2:Y:S01]  /*1ca0*/  LDL R2, [R1+0x28] ;  /* 0x0000280001027983 */ /* 0x000ea20000100800 */
[----:B------:R-:W-:Y:S01]  /*1cb0*/  R2UR UR7, R215 ;  /* 0x00000000d70772ca */ /* 0x000fe200000e0000 */
[----:B------:R-:W0:Y:S01]  /*1cc0*/  S2UR UR5, SR_CgaCtaId ;  /* 0x00000000000579c3 */ /* 0x000e220000008800 */
[----:B------:R-:W-:-:S11]  /*1cd0*/  MOV R4, 0x400 ;  /* 0x0000040000047802 */ /* 0x000fd60000000f00 */
[----:B------:R-:W-:-:S04]  /*1ce0*/  ULEA.HI UR4, UR7, UR7, URZ, 0x1 ;  /* 0x0000000707047291 */ /* 0x000fc8000f8f083f */
[----:B------:R-:W-:-:S04]  /*1cf0*/  ULOP3.LUT UR4, UR4, 0xfffffffe, URZ, 0xc0, !UPT ;  /* 0xfffffffe04047892 */ /* 0x000fc8000f8ec03f */
[----:B------:R-:W-:Y:S01]  /*1d00*/  UIADD3 UR4, UR7, -UR4, URZ ;  /* 0x8000000407047290 */ /* 0x000fe2000fffe03f */
[----:B0-----:R-:W-:-:S05]  /*1d10*/  IMAD.U32 R5, RZ, RZ, UR5 ;  /* 0x00000005ff057e24 */ /* 0x001fca000f8e00ff */
[----:B------:R-:W-:Y:S01]  /*1d20*/  IMAD.U32 R3, RZ, RZ, UR4 ;  /* 0x00000004ff037e24 */ /* 0x000fe2000f8e00ff */
[----:B------:R-:W-:-:S04]  /*1d30*/  LEA R4, R5, R4, 0x18 ;  /* 0x0000000405047211 */ /* 0x000fc800078ec0ff */
[----:B------:R-:W-:-:S04]  /*1d40*/  SHF.L.U32 R3, R3, 0x1f, RZ ;  /* 0x0000001f03037819 */ /* 0x000fc800000006ff */
[----:B------:R-:W0:Y:S01]  /*1d50*/  SYNCS.PHASECHK.TRANS64.TRYWAIT P1, [R4+URZ+0x30800], R3 ;  /* 0x03080003040075a7 */ /* 0x000e22000802017f */
[----:B--2---:R-:W-:-:S13]  /*1d60*/  R2UR UR6, R2 ;  /* 0x00000000020672ca */ /* 0x004fda00000e0000 */
[----:B------:R-:W-:-:S05]  /*1d70*/  IMAD.U32 R0, RZ, RZ, UR6 ;  /* 0x00000006ff007e24 */ /* 0x000fca000f8e00ff */
[----:B------:R-:W-:Y:S01]  /*1d80*/  ISETP.NE.AND P0, PT, R0, 0x3, PT ;  /* 0x000000030000780c */ /* 0x000fe20003f05270 */
[----:B0-----:R-:W-:-:S12]  /*1d90*/  @!P1 BRA `(.L_x_3459) ;  /* 0x000000ec00249947 */ /* 0x001fd80003800000 */
.L_x_3589:
[----:B------:R-:W-:Y:S05]  /*1da0*/  @!P0 BRA `(.L_x_3460) ;  /* 0x0000000000048947 */ /* 0x000fea0003800000 */
[----:B------:R-:W-:Y:S01]  /*1db0*/  BPT.TRAP 0x1 ;  /* 0x000000040000795c */ /* 0x000fe20000300000 */
.L_x_3460:
[----:B0-----:R-:W-:Y:S02]  /*1dc0*/  IMAD.U32 R3, RZ, RZ, UR38 ;  /* 0x00000026ff037e24 */ /* 0x001fe4000f8e00ff */
[----:B------:R-:W-:Y:S02]  /*1dd0*/  IMAD.U32 R2, RZ, RZ, UR39 ;  /* 0x00000027ff027e24 */ /* 0x000fe4000f8e00ff */
[----:B------:R-:W-:-:S03]  /*1de0*/  IMAD R0, R3, 0x8, R4 ;  /* 0x0000000803007824 */ /* 0x000fc600078e0204 */
[----:B------:R-:W-:-:S04]  /*1df0*/  SHF.L.U32 R3, R2, 0x1f, RZ ;  /* 0x0000001f02037819 */ /* 0x000fc800000006ff */
[----:B------:R0:W1:Y:S01]  /*1e00*/  SYNCS.PHASECHK.TRANS64.TRYWAIT P1, [R0+URZ+0x30830], R3 ;  /* 0x03083003000075a7 */ /* 0x000062000802017f */
[----:B------:R-:W-:Y:S05]  /*1e10*/  @!P0 BRA `(.L_x_3461) ;  /* 0x0000000000048947 */ /* 0x000fea0003800000 */
[----:B------:R-:W-:Y:S01]  /*1e20*/  BPT.TRAP 0x1 ;  /* 0x000000040000795c */ /* 0x000fe20000300000 */
.L_x_3461:
[----:B------:R-:W-:Y:S01]  /*1e30*/  IMAD.MOV.U32 R119, RZ, RZ, RZ ;  /* 0x000000ffff777224 */ /* 0x000fe200078e00ff */
[----:B-1----:R-:W-:Y:S06]  /*1e40*/  @P1 BRA `(.L_x_3462) ;  /* 0x0000000000081947 */ /* 0x002fec0003800000 */
[----:B------:R-:W1:Y:S02]  /*1e50*/  SYNCS.PHASECHK.TRANS64.TRYWAIT P1, [R0+URZ+0x30830], R3 ;  /* 0x03083003000075a7 */ /* 0x000e64000802017f */
[----:B-1----:R-:W-:Y:S05]  /*1e60*/  @!P1 BRA `(.L_x_3463) ;  /* 0x000000ec00049947 */ /* 0x002fea0003800000 */
.L_x_3462:
[----:B------:R-:W-:Y:S05]  /*1e70*/  WARPSYNC.ALL ;  /* 0x0000000000007948 */ /* 0x000fea0003800000 */
[----:B------:R-:W-:Y:S01]  /*1e80*/  R2UR UR4, R4 ;  /* 0x00000000040472ca */ /* 0x000fe200000e0000 */
[----:B------:R-:W-:Y:S01]  /*1e90*/  ULOP3.LUT UR5, UR42, 0x10000, URZ, 0xfc, !UPT ;  /* 0x000100002a057892 */ /* 0x000fe2000f8efc3f */
[----:B------:R-:W-:Y:S01]  /*1ea0*/  WARPGROUP.ARRIVE ;  /* 0x00000000000079c5 */ /* 0x000fe20000000000 */
[----:B------:R-:W-:Y:S01]  /*1eb0*/  UMOV UR9, 0x40000040 ;  /* 0x4000004000097882 */ /* 0x000fe20000000000 */
[----:B------:R-:W-:Y:S01]  /*1ec0*/  UMOV UR11, 0x40000040 ;  /* 0x40000040000b7882 */ /* 0x000fe20000000000 */
[----:B------:R-:W-:Y:S01]  /*1ed0*/  UIADD3 UR7, UR5, 0x2, URZ ;  /* 0x0000000205077890 */ /* 0x000fe2000fffe03f */
[----:B------:R-:W-:Y:S01]  /*1ee0*/  IMAD.U32 R9, RZ, RZ, UR9 ;  /* 0x00000009ff097e24 */ /* 0x000fe2000f8e00ff */
[----:B------:R-:W-:Y:S01]  /*1ef0*/  UMOV UR13, 0x40000040 ;  /* 0x40000040000d7882 */ /* 0x000fe20000000000 */
[----:B------:R-:W-:Y:S01]  /*1f00*/  UMOV UR8, UR5 ;  /* 0x0000000500087c82 */ /* 0x000fe20008000000 */
[----:B------:R-:W-:Y:S01]  /*1f10*/  UMOV UR15, 0x40000040 ;  /* 0x40000040000f7882 */ /* 0x000fe20000000000 */
[----:B------:R-:W-:Y:S01]  /*1f20*/  IMAD.U32 R8, RZ, RZ, UR8 ;  /* 0x00000008ff087e24 */ /* 0x000fe2000f8e00ff */
[----:B------:R-:W-:Y:S01]  /*1f30*/  UIADD3 UR56, UR5, 0x4, URZ ;  /* 0x0000000405387890 */ /* 0x000fe2000fffe03f */
[----:B------:R-:W-:Y:S01]  /*1f40*/  IMAD.U32 R7, RZ, RZ, UR13 ;  /* 0x0000000dff077e24 */ /* 0x000fe2000f8e00ff */
[----:B------:R-:W-:Y:S01]  /*1f50*/  UIADD3 UR4, UR4, 0x1e400, URZ ;  /* 0x0001e40004047890 */ /* 0x000fe2000fffe03f */
[----:B------:R-:W-:Y:S01]  /*1f60*/  UMOV UR12, UR7 ;  /* 0x00000007000c7c82 */ /* 0x000fe20008000000 */
[----:B------:R-:W-:-:S02]  /*1f70*/  UMOV UR57, 0x40000040 ;  /* 0x4000004000397882 */ /* 0x000fc40000000000 */
[----:B------:R-:W-:Y:S01]  /*1f80*/  USHF.R.U32.HI UR4, URZ, 0x4, UR4 ;  /* 0x000000043f047899 */ /* 0x000fe20008011604 */
[----:B------:R-:W-:Y:S01]  /*1f90*/  IMAD.U32 R6, RZ, RZ, UR12 ;  /* 0x0000000cff067e24 */ /* 0x000fe2000f8e00ff */
[----:B------:R-:W-:Y:S01]  /*1fa0*/  UMOV UR59, 0x40000040 ;  /* 0x40000040003b7882 */ /* 0x000fe20000000000 */
[----:B------:R-:W-:Y:S02]  /*1fb0*/  UIADD3 UR52, UR5, 0x6, URZ ;  /* 0x0000000605347890 */ /* 0x000fe4000fffe03f */
[----:B------:R-:W-:Y:S01]  /*1fc0*/  ULOP3.LUT UR4, UR4, 0x3fff, URZ, 0xc0, !UPT ;  /* 0x00003fff04047892 */ /* 0x000fe2000f8ec03f */
[----:B------:R-:W-:Y:S01]  /*1fd0*/  UMOV UR53, 0x40000040 ;  /* 0x4000004000357882 */ /* 0x000fe20000000000 */
[----:B------:R-:W-:Y:S02]  /*1fe0*/  UMOV UR55, 0x40000040 ;  /* 0x4000004000377882 */ /* 0x000fe40000000000 */
[----:B------:R-:W-:Y:S02]  /*1ff0*/  ULOP3.LUT UR4, UR4, 0x10000, URZ, 0xfc, !UPT ;  /* 0x0001000004047892 */ /* 0x000fe4000f8efc3f */
[----:B------:R-:W-:-:S02]  /*2000*/  UIADD3 UR48, UR5, 0x400, URZ ;  /* 0x0000040005307890 */ /* 0x000fc4000fffe03f */
[----:B------:R-:W-:Y:S01]  /*2010*/  UIMAD UR6, UR38, 0x900, UR4 ;  /* 0x00000900260678a4 */ /* 0x000fe2000f8e0204 */
[----:B------:R-:W-:Y:S01]  /*2020*/  UMOV UR49, 0x40000040 ;  /* 0x4000004000317882 */ /* 0x000fe20000000000 */
[----:B------:R-:W-:Y:S02]  /*2030*/  UMOV UR51, 0x40000040 ;  /* 0x4000004000337882 */ /* 0x000fe40000000000 */
[----:B------:R-:W-:Y:S02]  /*2040*/  UIADD3 UR58, UR6, 0x4, URZ ;  /* 0x00000004063a7890 */ /* 0x000fe4000fffe03f */
[----:B------:R-:W-:Y:S02]  /*2050*/  UIADD3 UR54, UR6, 0x6, URZ ;  /* 0x0000000606367890 */ /* 0x000fe4000fffe03f */
[----:B------:R-:W-:Y:S01]  /*2060*/  UMOV UR10, UR6 ;  /* 0x00000006000a7c82 */ /* 0x000fe20008000000 */
[----:B------:R-:W-:Y:S01]  /*2070*/  UIADD3 UR50, UR6, 0x300, URZ ;  /* 0x0000030006327890 */ /* 0x000fe2000fffe03f */
[----:B------:R-:W-:Y:S01]  /*2080*/  HGMMA.64x96x16.F32 R24, gdesc[UR8], RZ, !UPT, gsb0 ;  /* 0x01600000081879f0 */ /* 0x000fe2000c0008ff */
[----:B------:R-:W-:-:S02]  /*2090*/  UIADD3 UR8, UR6, 0x2, URZ ;  /* 0x0000000206087890 */ /* 0x000fc4000fffe03f */
[----:B------:R-:W-:Y:S02]  /*20a0*/  UIADD3 UR16, UR5, 0x404, URZ ;  /* 0x0000040405107890 */ /* 0x000fe4000fffe03f */
[----:B------:R-:W-:Y:S01]  /*20b0*/  UIADD3 UR18, UR6, 0x304, URZ ;  /* 0x0000030406127890 */ /* 0x000fe2000fffe03f */
[----:B------:R-:W-:Y:S02]  /*20c0*/  UMOV UR17, 0x40000040 ;  /* 0x4000004000117882 */ /* 0x000fe40000000000 */
[----:B------:R-:W-:Y:S01]  /*20d0*/  UMOV UR14, UR8 ;  /* 0x00000008000e7c82 */ /* 0x000fe20008000000 */
        /* <DEDUP_REMOVED lines=21> */
[----:B------:R-:W-:Y:S02]  /*2230*/  WARPGROUP.DEPBAR.LE gsb0, 0x0 ;  /* 0x00008000000079c5 */ /* 0x000fe40000010000 */
[----:B------:R-:W-:-:S06]  /*2240*/  WARPGROUP.ARRIVE ;  /* 0x00000000000079c5 */ /* 0x000fcc0000000000 */
[----:B------:R-:W-:Y:S01]  /*2250*/  HGMMA.64x96x16.F32 R24, gdesc[UR12], R24, gsb0 ;  /* 0x016000000c1879f0 */ /* 0x000fe20008000818 */
[----:B------:R-:W-:Y:S02]  /*2260*/  UIADD3 UR12, UR5, 0x402, URZ ;  /* 0x00000402050c7890 */ /* 0x000fe4000fffe03f */
[----:B------:R-:W-:Y:S01]  /*2270*/  UIADD3 UR14, UR6, 0x302, URZ ;  /* 0x00000302060e7890 */ /* 0x000fe2000fffe03f */
[----:B------:R-:W-:Y:S01]  /*2280*/  UMOV UR13, 0x40000040 ;  /* 0x40000040000d7882 */ /* 0x000fe20000000000 */
        /* <DEDUP_REMOVED lines=34> */
.L_x_3464:
[----:B------:R-:W-:Y:S01]  /*24b0*/  MOV R2, UR41 ;  /* 0x0000002900027c02 */ /* 0x000fe20008000f00 */
[----:B01----:R-:W-:Y:S01]  /*24c0*/  IMAD.U32 R3, RZ, RZ, UR40 ;  /* 0x00000028ff037e24 */ /* 0x003fe2000f8e00ff */
[----:B------:R-:W-:Y:S01]  /*24d0*/  ULDC UR10, c[0x0][0x988] ;  /* 0x00026200000a7ab9 */ /* 0x000fe20000000800 */
[----:B------:R-:W-:Y:S01]  /*24e0*/  P2R R11, PR, RZ, 0x1 ;  /* 0x00000001ff0b7803 */ /* 0x000fe20000000000 */
[----:B------:R-:W-:Y:S01]  /*24f0*/  VIADD R0, R0, 0x30840 ;  /* 0x0003084000007836 */ /* 0x000fe20000000000 */
[----:B------:R-:W-:Y:S01]  /*2500*/  IADD3 R2, R2, 0x60, -R17 ;  /* 0x0000006002027810 */ /* 0x000fe20007ffe811 */
[----:B------:R-:W-:Y:S01]  /*2510*/  UIADD3 UR5, UR40, -0x2, URZ ;  /* 0xfffffffe28057890 */ /* 0x000fe2000fffe03f */
[--C-:B------:R-:W-:Y:S01]  /*2520*/  IMAD.MOV.U32 R118, RZ, RZ, R119.reuse ;  /* 0x000000ffff767224 */ /* 0x100fe200078e0077 */
[----:B------:R-:W-:Y:S01]  /*2530*/  MOV R106, R119 ;  /* 0x00000077006a7202 */ /* 0x000fe20000000f00 */
[--C-:B------:R-:W-:Y:S01]  /*2540*/  IMAD.MOV.U32 R117, RZ, RZ, R119.reuse ;  /* 0x000000ffff757224 */ /* 0x100fe200078e0077 */
[----:B------:R-:W-:Y:S01]  /*2550*/  PRMT R0, R5, 0x654, R0 ;  /* 0x0000065405007816 */ /* 0x000fe20000000000 */
[----:B------:R-:W-:Y:S01]  /*2560*/  IMAD R2, R3, -0x60, R2 ;  /* 0xffffffa003027824 */ /* 0x000fe200078e0202 */
[----:B------:R-:W-:Y:S01]  /*2570*/  UISETP.GE.AND UP0, UPT, UR5, UR60, UPT ;  /* 0x0000003c0500728c */ /* 0x000fe2000bf06270 */
[--C-:B------:R-:W-:Y:S01]  /*2580*/  IMAD.MOV.U32 R116, RZ, RZ, R119.reuse ;  /* 0x000000ffff747224 */ /* 0x100fe200078e0077 */
[----:B------:R0:W-:Y:S01]  /*2590*/  SYNCS.ARRIVE.TRANS64.RED.A1T0 RZ, [R0+URZ], RZ ;  /* 0x000000ff00ff79a7 */ /* 0x0001e2000810043f */
        /* <DEDUP_REMOVED lines=80> */
[----:B------:R-:W-:Y:S01]  /*2aa0*/  IMAD.MOV.U32 R73, RZ, RZ, R119 ;  /* 0x000000ffff497224 */ /* 0x000fe200078e0077 */
[----:B------:R-:W-:-:S02]  /*2ab0*/  FSEL R45, R45, -INF , P1 ;  /* 0xff8000002d2d7808 */ /* 0x000fc40000800000 */
[----:B------:R-:W-:Y:S02]  /*2ac0*/  FMNMX.FTZ R10, R44, R3, !PT ;  /* 0x000000032c0a7209 */ /* 0x000fe40007810000 */
[----:B------:R-:W-:Y:S02]  /*2ad0*/  FSEL R39, R39, -INF , P5 ;  /* 0xff80000027277808 */ /* 0x000fe40002800000 */
[----:B------:R-:W-:Y:S02]  /*2ae0*/  ISETP.GT.AND P5, PT, R2, 0x31, PT ;  /* 0x000000310200780c */ /* 0x000fe40003fa4270 */
[----:B------:R-:W-:Y:S02]  /*2af0*/  FSEL R48, R48, -INF , P6 ;  /* 0xff80000030307808 */ /* 0x000fe40003000000 */
[----:B------:R-:W-:Y:S02]  /*2b00*/  FMNMX.FTZ R3, R45, R10, !PT ;  /* 0x0000000a2d037209 */ /* 0x000fe40007810000 */
[----:B------:R-:W-:-:S02]  /*2b10*/  FSEL R42, R42, -INF , P4 ;  /* 0xff8000002a2a7808 */ /* 0x000fc40002000000 */
[----:B------:R-:W-:Y:S02]  /*2b20*/  ISETP.GT.AND P4, PT, R2, 0x38, PT ;  /* 0x000000380200780c */ /* 0x000fe40003f84270 */
[----:B------:R-:W-:Y:S02]  /*2b30*/  FSEL R49, R49, -INF , P5 ;  /* 0xff80000031317808 */ /* 0x000fe40002800000 */
[----:B------:R-:W-:Y:S02]  /*2b40*/  FMNMX.FTZ R10, R48, R3, !PT ;  /* 0x00000003300a7209 */ /* 0x000fe40007810000 */
[----:B------:R-:W-:Y:S02]  /*2b50*/  FSEL R43, R43, -INF , P3 ;  /* 0xff8000002b2b7808 */ /* 0x000fe40001800000 */
[----:B------:R-:W-:Y:S02]  /*2b60*/  ISETP.GT.AND P3, PT, R2, 0x39, PT ;  /* 0x000000390200780c */ /* 0x000fe40003f64270 */
        /* <DEDUP_REMOVED lines=35> */
[----:B------:R-:W-:Y:S02]  /*2da0*/  FMNMX.FTZ R2, R68, R3, !PT ;  /* 0x0000000344027209 */ /* 0x000fe40007810000 */
[----:B------:R-:W-:-:S02]  /*2db0*/  FSEL R62, R62, -INF , P6 ;  /* 0xff8000003e3e7808 */ /* 0x000fc40003000000 */
[----:B------:R-:W-:Y:S02]  /*2dc0*/  FMNMX.FTZ R10, R69, R2, !PT ;  /* 0x00000002450a7209 */ /* 0x000fe40007810000 */
[----:B------:R-:W-:Y:S02]  /*2dd0*/  FSEL R63, R63, -INF , P5 ;  /* 0xff8000003f3f7808 */ /* 0x000fe40002800000 */
[----:B------:R-:W-:Y:S01]  /*2de0*/  FSEL R66, R66, -INF , P4 ;  /* 0xff80000042427808 */ /* 0x000fe20002000000 */
[----:B------:R-:W1:Y:S01]  /*2df0*/  SHFL.BFLY PT, R3, R10, 0x2, 0x1f ;  /* 0x0c401f000a037f89 */ /* 0x000e6200000e0000 */
[----:B------:R-:W-:Y:S02]  /*2e00*/  FSEL R67, R67, -INF , P3 ;  /* 0xff80000043437808 */ /* 0x000fe40001800000 */
[----:B------:R-:W-:Y:S02]  /*2e10*/  FSEL R70, R70, -INF , P2 ;  /* 0xff80000046467808 */ /* 0x000fe40001000000 */
[----:B------:R-:W-:-:S02]  /*2e20*/  FSEL R71, R71, -INF , P1 ;  /* 0xff80000047477808 */ /* 0x000fc40000800000 */
[-C--:B------:R-:W-:Y:S02]  /*2e30*/  MOV R89, R119.reuse ;  /* 0x0000007700597202 */ /* 0x080fe40000000f00 */
[----:B------:R-:W-:Y:S02]  /*2e40*/  MOV R72, R119 ;  /* 0x0000007700487202 */ /* 0x000fe40000000f00 */
[----:B-1----:R-:W-:-:S05]  /*2e50*/  FMNMX.FTZ R12, R10, R3, !PT ;  /* 0x000000030a0c7209 */ /* 0x002fca0007810000 */
[----:B------:R-:W1:Y:S02]  /*2e60*/  SHFL.BFLY PT, R3, R12, 0x1, 0x1f ;  /* 0x0c201f000c037f89 */ /* 0x000e6400000e0000 */
[----:B-1----:R-:W-:-:S04]  /*2e70*/  FMNMX.FTZ R3, R12, R3, !PT ;  /* 0x000000030c037209 */ /* 0x002fc80007810000 */
[C---:B------:R-:W-:Y:S01]  /*2e80*/  FSETP.NEU.FTZ.AND P0, PT, R3.reuse, -INF , PT ;  /* 0xff8000000300780b */ /* 0x040fe20003f1d000 */
[----:B------:R-:W-:-:S05]  /*2e90*/  FMUL.FTZ R2, R3, UR10 ;  /* 0x0000000a03027c20 */ /* 0x000fca0008410000 */
[----:B------:R-:W-:Y:S02]  /*2ea0*/  FSEL R14, R2, RZ, P0 ;  /* 0x000000ff020e7208 */ /* 0x000fe40000000000 */
[----:B------:R-:W-:Y:S02]  /*2eb0*/  ISETP.NE.AND P0, PT, R11, RZ, PT ;  /* 0x000000ff0b00720c */ /* 0x000fe40003f05270 */
[----:B------:R-:W-:Y:S01]  /*2ec0*/  FMNMX.FTZ R11, R26, R27, !PT ;  /* 0x0000001b1a0b7209 */ /* 0x000fe20007810000 */
[--C-:B------:R-:W-:Y:S01]  /*2ed0*/  FFMA.FTZ R188, R24, UR10, -R14.reuse ;  /* 0x0000000a18bc7c23 */ /* 0x100fe2000801080e */
[--C-:B------:R-:W-:Y:S01]  /*2ee0*/  FFMA.FTZ R190, R28, UR10, -R14.reuse ;  /* 0x0000000a1cbe7c23 */ /* 0x100fe2000801080e */
[--C-:B------:R-:W-:Y:S01]  /*2ef0*/  FFMA.FTZ R184, R32, UR10, -R14.reuse ;  /* 0x0000000a20b87c23 */ /* 0x100fe2000801080e */
[----:B------:R-:W-:Y:S01]  /*2f00*/  FMNMX.FTZ R2, R30, R11, !PT ;  /* 0x0000000b1e027209 */ /* 0x000fe20007810000 */
[--C-:B------:R-:W-:Y:S01]  /*2f10*/  FFMA.FTZ R186, R36, UR10, -R14.reuse ;  /* 0x0000000a24ba7c23 */ /* 0x100fe2000801080e */
[--C-:B------:R-:W-:Y:S01]  /*2f20*/  FFMA.FTZ R180, R40, UR10, -R14.reuse ;  /* 0x0000000a28b47c23 */ /* 0x100fe2000801080e */
[----:B------:R-:W-:Y:S01]  /*2f30*/  MUFU.EX2 R188, R188 ;  /* 0x000000bc00bc7308 */ /* 0x000fe20000000800 */
        /* <DEDUP_REMOVED lines=15> */
[----:B------:R-:W1:Y:S01]  /*3030*/  MUFU.EX2 R11, R11 ;  /* 0x0000000b000b7308 */ /* 0x000e620000000800 */
[----:B------:R-:W-:Y:S01]  /*3040*/  FMNMX.FTZ R13, R39, R2, !PT ;  /* 0x00000002270d7209 */ /* 0x000fe20007810000 */
[--C-:B------:R-:W-:Y:S01]  /*3050*/  FFMA.FTZ R65, R65, UR10, -R14.reuse ;  /* 0x0000000a41417c23 */ /* 0x100fe2000801080e */
[--C-:B------:R-:W-:Y:S01]  /*3060*/  FFMA.FTZ R68, R68, UR10, -R14.reuse ;  /* 0x0000000a44447c23 */ /* 0x100fe2000801080e */
[--C-:B------:R-:W-:Y:S01]  /*3070*/  IMAD.MOV.U32 R52, RZ, RZ, R119.reuse ;  /* 0x000000ffff347224 */ /* 0x100fe200078e0077 */
[----:B------:R-:W-:Y:S01]  /*3080*/  FMNMX.FTZ R2, R42, R13, !PT ;  /* 0x0000000d2a027209 */ /* 0x000fe20007810000 */
[----:B------:R-:W-:Y:S01]  /*3090*/  FFMA.FTZ R13, R29, UR10, -R14 ;  /* 0x0000000a1d0d7c23 */ /* 0x000fe2000801080e */
[--C-:B------:R-:W-:Y:S01]  /*30a0*/  IMAD.MOV.U32 R48, RZ, RZ, R119.reuse ;  /* 0x000000ffff307224 */ /* 0x100fe200078e0077 */
[----:B------:R-:W-:Y:S01]  /*30b0*/  MUFU.EX2 R184, R184 ;  /* 0x000000b800b87308 */ /* 0x000fe20000000800 */
[----:B------:R-:W-:Y:S01]  /*30c0*/  FMNMX.FTZ R15, R43, R2, !PT ;  /* 0x000000022b0f7209 */ /* 0x000fe20007810000 */
[----:B------:R-:W-:-:S02]  /*30d0*/  IMAD.MOV.U32 R44, RZ, RZ, R119 ;  /* 0x000000ffff2c7224 */ /* 0x000fc400078e0077 */
[--C-:B------:R-:W-:Y:S01]  /*30e0*/  IMAD.MOV.U32 R40, RZ, RZ, R119.reuse ;  /* 0x000000ffff287224 */ /* 0x100fe200078e0077 */
[----:B------:R-:W-:Y:S01]  /*30f0*/  FMNMX.FTZ R2, R46, R15, !PT ;  /* 0x0000000f2e027209 */ /* 0x000fe20007810000 */
[--C-:B------:R-:W-:Y:S02]  /*3100*/  IMAD.MOV.U32 R36, RZ, RZ, R119.reuse ;  /* 0x000000ffff247224 */ /* 0x100fe400078e0077 */
[----:B------:R-:W2:Y:S01]  /*3110*/  MUFU.EX2 R13, R13 ;  /* 0x0000000d000d7308 */ /* 0x000ea20000000800 */
[----:B------:R-:W-:Y:S01]  /*3120*/  FMNMX.FTZ R15, R47, R2, !PT ;  /* 0x000000022f0f7209 */ /* 0x000fe20007810000 */
[--C-:B------:R-:W-:Y:S02]  /*3130*/  IMAD.MOV.U32 R32, RZ, RZ, R119.reuse ;  /* 0x000000ffff207224 */ /* 0x100fe400078e0077 */
[--C-:B------:R-:W-:Y:S01]  /*3140*/  IMAD.MOV.U32 R28, RZ, RZ, R119.reuse ;  /* 0x000000ffff1c7224 */ /* 0x100fe200078e0077 */
[----:B------:R-:W-:Y:S01]  /*3150*/  FMNMX.FTZ R2, R50, R15, !PT ;  /* 0x0000000f32027209 */ /* 0x000fe20007810000 */
[--C-:B------:R-:W-:Y:S01]  /*3160*/  FFMA.FTZ R15, R33, UR10, -R14.reuse ;  /* 0x0000000a210f7c23 */ /* 0x100fe2000801080e */
[----:B------:R-:W-:Y:S01]  /*3170*/  FFMA.FTZ R33, R49, UR10, -R14 ;  /* 0x0000000a31217c23 */ /* 0x000fe2000801080e */
[----:B------:R-:W-:Y:S01]  /*3180*/  MUFU.EX2 R186, R186 ;  /* 0x000000ba00ba7308 */ /* 0x000fe20000000800 */
[----:B------:R-:W-:Y:S01]  /*3190*/  FMNMX.FTZ R21, R51, R2, !PT ;  /* 0x0000000233157209 */ /* 0x000fe20007810000 */
[----:B------:R-:W-:-:S02]  /*31a0*/  IMAD.MOV.U32 R49, RZ, RZ, R119 ;  /* 0x000000ffff317224 */ /* 0x000fc400078e0077 */
[----:B------:R-:W-:Y:S01]  /*31b0*/  IMAD.MOV.U32 R24, RZ, RZ, R119 ;  /* 0x000000ffff187224 */ /* 0x000fe200078e0077 */
[----:B------:R-:W-:-:S03]  /*31c0*/  FMNMX.FTZ R2, R54, R21, !PT ;  /* 0x0000001536027209 */ /* 0x000fc60007810000 */
[----:B------:R-:W3:Y:S01]  /*31d0*/  MUFU.EX2 R15, R15 ;  /* 0x0000000f000f7308 */ /* 0x000ee20000000800 */
[----:B------:R-:W-:-:S04]  /*31e0*/  FMNMX.FTZ R21, R55, R2, !PT ;  /* 0x0000000237157209 */ /* 0x000fc80007810000 */
[----:B------:R-:W-:Y:S01]  /*31f0*/  FMNMX.FTZ R2, R58, R21, !PT ;  /* 0x000000153a027209 */ /* 0x000fe20007810000 */
[----:B------:R-:W-:Y:S02]  /*3200*/  FFMA.FTZ R21, R37, UR10, -R14 ;  /* 0x0000000a25157c23 */ /* 0x000fe4000801080e */
[----:B------:R-:W-:Y:S01]  /*3210*/  MUFU.EX2 R180, R180 ;  /* 0x000000b400b47308 */ /* 0x000fe20000000800 */
[----:B------:R-:W-:-:S04]  /*3220*/  FMNMX.FTZ R25, R59, R2, !PT ;  /* 0x000000023b197209 */ /* 0x000fc80007810000 */
[----:B------:R-:W-:-:S03]  /*3230*/  FMNMX.FTZ R2, R62, R25, !PT ;  /* 0x000000193e027209 */ /* 0x000fc60007810000 */
[----:B------:R-:W4:Y:S01]  /*3240*/  MUFU.EX2 R21, R21 ;  /* 0x0000001500157308 */ /* 0x000f220000000800 */
[----:B------:R-:W-:-:S04]  /*3250*/  FMNMX.FTZ R25, R63, R2, !PT ;  /* 0x000000023f197209 */ /* 0x000fc80007810000 */
[----:B------:R-:W-:Y:S01]  /*3260*/  FMNMX.FTZ R2, R66, R25, !PT ;  /* 0x0000001942027209 */ /* 0x000fe20007810000 */
[----:B------:R-:W-:Y:S01]  /*3270*/  FFMA.FTZ R25, R41, UR10, -R14 ;  /* 0x0000000a29197c23 */ /* 0x000fe2000801080e */
[----:B-1----:R-:W-:Y:S01]  /*3280*/  FADD.FTZ R41, R188, R11 ;  /* 0x0000000bbc297221 */ /* 0x002fe20000010000 */
[----:B------:R-:W-:Y:S01]  /*3290*/  MUFU.EX2 R182, R182 ;  /* 0x000000b600b67308 */ /* 0x000fe20000000800 */
[----:B------:R-:W-:Y:S02]  /*32a0*/  FMNMX.FTZ R29, R67, R2, !PT ;  /* 0x00000002431d7209 */ /* 0x000fe40007810000 */
[----:B------:R-:W-:Y:S01]  /*32b0*/  FADD.FTZ R12, R190, R41 ;  /* 0x00000029be0c7221 */ /* 0x000fe20000010000 */
[----:B------:R-:W-:Y:S02]  /*32c0*/  F2FP.F16.F32.PACK_AB R188, R11, R188 ;  /* 0x000000bc0bbc723e */ /* 0x000fe400000000ff */
[----:B------:R-:W-:Y:S01]  /*32d0*/  FMNMX.FTZ R2, R70, R29, !PT ;  /* 0x0000001d46027209 */ /* 0x000fe20007810000 */
[----:B--2---:R-:W-:Y:S01]  /*32e0*/  FADD.FTZ R41, R13, R12 ;  /* 0x0000000c0d297221 */ /* 0x004fe20000010000 */
[--C-:B------:R-:W-:Y:S01]  /*32f0*/  FFMA.FTZ R29, R45, UR10, -R14.reuse ;  /* 0x0000000a2d1d7c23 */ /* 0x100fe2000801080e */
[----:B------:R-:W1:Y:S01]  /*3300*/  MUFU.EX2 R25, R25 ;  /* 0x0000001900197308 */ /* 0x000e620000000800 */
[----:B------:R-:W-:Y:S01]  /*3310*/  FMNMX.FTZ R2, R71, R2, !PT ;  /* 0x0000000247027209 */ /* 0x000fe20007810000 */
[----:B------:R-:W-:Y:S01]  /*3320*/  FADD.FTZ R12, R184, R41 ;  /* 0x00000029b80c7221 */ /* 0x000fe20000010000 */
[----:B------:R-:W-:Y:S01]  /*3330*/  FFMA.FTZ R14, R69, UR10, -R14 ;  /* 0x0000000a450e7c23 */ /* 0x000fe2000801080e */
[----:B------:R-:W-:Y:S01]  /*3340*/  F2FP.F16.F32.PACK_AB R190, R13, R190 ;  /* 0x000000be0dbe723e */ /* 0x000fe200000000ff */
[----:B------:R-:W-:Y:S01]  /*3350*/  IMAD.MOV.U32 R69, RZ, RZ, R119 ;  /* 0x000000ffff457224 */ /* 0x000fe200078e0077 */
[----:B------:R-:W2:Y:S01]  /*3360*/  SHFL.BFLY PT, R37, R2, 0x2, 0x1f ;  /* 0x0c401f0002257f89 */ /* 0x000ea200000e0000 */
[C---:B---3--:R-:W-:Y:S01]  /*3370*/  FADD.FTZ R45, R15.reuse, R12 ;  /* 0x0000000c0f2d7221 */ /* 0x048fe20000010000 */
[----:B------:R-:W3:Y:S01]  /*3380*/  MUFU.EX2 R29, R29 ;  /* 0x0000001d001d7308 */ /* 0x000ee20000000800 */
[----:B------:R-:W-:-:S07]  /*3390*/  F2FP.F16.F32.PACK_AB R184, R15, R184 ;  /* 0x000000b80fb8723e */ /* 0x000fce00000000ff */
[----:B------:R-:W-:Y:S08]  /*33a0*/  MUFU.EX2 R176, R176 ;  /* 0x000000b000b07308 */ /* 0x000ff00000000800 */
[----:B------:R-:W-:Y:S01]  /*33b0*/  MUFU.EX2 R33, R33 ;  /* 0x0000002100217308 */ /* 0x000fe20000000800 */
[----:B--2---:R-:W-:-:S07]  /*33c0*/  FMNMX.FTZ R37, R2, R37, !PT ;  /* 0x0000002502257209 */ /* 0x004fce0007810000 */
[----:B------:R-:W-:Y:S01]  /*33d0*/  MUFU.EX2 R178, R178 ;  /* 0x000000b200b27308 */ /* 0x000fe20000000800 */
[----:B------:R-:W2:Y:S07]  /*33e0*/  SHFL.BFLY PT, R2, R37, 0x1, 0x1f ;  /* 0x0c201f0025027f89 */ /* 0x000eae00000e0000 */
[----:B------:R-:W-:Y:S08]  /*33f0*/  MUFU.EX2 R53, R53 ;  /* 0x0000003500357308 */ /* 0x000ff00000000800 */
[----:B------:R-:W-:Y:S08]  /*3400*/  MUFU.EX2 R56, R56 ;  /* 0x0000003800387308 */ /* 0x000ff00000000800 */
[----:B------:R-:W-:Y:S01]  /*3410*/  MUFU.EX2 R57, R57 ;  /* 0x0000003900397308 */ /* 0x000fe20000000800 */
[----:B--2---:R-:W-:-:S04]  /*3420*/  FMNMX.FTZ R2, R37, R2, !PT ;  /* 0x0000000225027209 */ /* 0x004fc80007810000 */
[C---:B------:R-:W-:Y:S01]  /*3430*/  FSETP.NEU.FTZ.AND P1, PT, R2.reuse, -INF , PT ;  /* 0xff8000000200780b */ /* 0x040fe20003f3d000 */
[----:B------:R-:W-:Y:S02]  /*3440*/  FMUL.FTZ R10, R2, UR10 ;  /* 0x0000000a020a7c20 */ /* 0x000fe40008410000 */
[----:B------:R2:W-:Y:S03]  /*3450*/  MUFU.EX2 R37, R14 ;  /* 0x0000000e00257308 */ /* 0x0005e60000000800 */
[----:B------:R-:W-:Y:S02]  /*3460*/  FSEL R10, R10, RZ, P1 ;  /* 0x000000ff0a0a7208 */ /* 0x000fe40000800000 */
[----:B------:R-:W-:-:S03]  /*3470*/  PLOP3.LUT P1, PT, PT, PT, UP0, 0x80, 0x0 ;  /* 0x000000000000781c */ /* 0x000fc60003f2f008 */
        /* <DEDUP_REMOVED lines=11> */
[----:B--2---:R-:W-:Y:S01]  /*3530*/  FADD.FTZ R14, R186, R45 ;  /* 0x0000002dba0e7221 */ /* 0x004fe20000010000 */
[--C-:B------:R-:W-:Y:S01]  /*3540*/  FFMA.FTZ R43, R43, UR10, -R10.reuse ;  /* 0x0000000a2b2b7c23 */ /* 0x100fe2000801080a */
[--C-:B------:R-:W-:Y:S01]  /*3550*/  FFMA.FTZ R46, R46, UR10, -R10.reuse ;  /* 0x0000000a2e2e7c23 */ /* 0x100fe2000801080a */
[----:B------:R-:W-:Y:S01]  /*3560*/  FFMA.FTZ R47, R47, UR10, -R10 ;  /* 0x0000000a2f2f7c23 */ /* 0x000fe2000801080a */
[----:B----4-:R-:W-:Y:S01]  /*3570*/  FADD.FTZ R45, R21, R14 ;  /* 0x0000000e152d7221 */ /* 0x010fe20000010000 */
[----:B------:R-:W2:Y:S01]  /*3580*/  MUFU.EX2 R27, R27 ;  /* 0x0000001b001b7308 */ /* 0x000ea20000000800 */
[--C-:B------:R-:W-:Y:S01]  /*3590*/  FFMA.FTZ R50, R50, UR10, -R10.reuse ;  /* 0x0000000a32327c23 */ /* 0x100fe2000801080a */
[--C-:B------:R-:W-:Y:S01]  /*35a0*/  FFMA.FTZ R51, R51, UR10, -R10.reuse ;  /* 0x0000000a33337c23 */ /* 0x100fe2000801080a */
[----:B------:R-:W-:Y:S01]  /*35b0*/  FADD.FTZ R14, R180, R45 ;  /* 0x0000002db40e7221 */ /* 0x000fe20000010000 */
[--C-:B------:R-:W-:Y:S01]  /*35c0*/  FFMA.FTZ R54, R54, UR10, -R10.reuse ;  /* 0x0000000a36367c23 */ /* 0x100fe2000801080a */
[--C-:B------:R-:W-:Y:S01]  /*35d0*/  FFMA.FTZ R55, R55, UR10, -R10.reuse ;  /* 0x0000000a37377c23 */ /* 0x100fe2000801080a */
[----:B------:R-:W-:Y:S01]  /*35e0*/  FFMA.FTZ R58, R58, UR10, -R10 ;  /* 0x0000000a3a3a7c23 */ /* 0x000fe2000801080a */
[----:B-1----:R-:W-:Y:S01]  /*35f0*/  FADD.FTZ R45, R25, R14 ;  /* 0x0000000e192d7221 */ /* 0x002fe20000010000 */
[----:B------:R-:W1:Y:S01]  /*3600*/  MUFU.EX2 R30, R30 ;  /* 0x0000001e001e7308 */ /* 0x000e620000000800 */
[--C-:B------:R-:W-:Y:S01]  /*3610*/  FFMA.FTZ R59, R59, UR10, -R10.reuse ;  /* 0x0000000a3b3b7c23 */ /* 0x100fe2000801080a */
[--C-:B------:R-:W-:Y:S01]  /*3620*/  FFMA.FTZ R62, R62, UR10, -R10.reuse ;  /* 0x0000000a3e3e7c23 */ /* 0x100fe2000801080a */
[----:B------:R-:W-:Y:S01]  /*3630*/  FADD.FTZ R14, R182, R45 ;  /* 0x0000002db60e7221 */ /* 0x000fe20000010000 */
[--C-:B------:R-:W-:Y:S01]  /*3640*/  FFMA.FTZ R63, R63, UR10, -R10.reuse ;  /* 0x0000000a3f3f7c23 */ /* 0x100fe2000801080a */
[--C-:B------:R-:W-:Y:S01]  /*3650*/  FFMA.FTZ R66, R66, UR10, -R10.reuse ;  /* 0x0000000a42427c23 */ /* 0x100fe2000801080a */
[----:B------:R-:W-:Y:S01]  /*3660*/  FFMA.FTZ R67, R67, UR10, -R10 ;  /* 0x0000000a43437c23 */ /* 0x000fe2000801080a */
[----:B---3--:R-:W-:Y:S01]  /*3670*/  FADD.FTZ R45, R29, R14 ;  /* 0x0000000e1d2d7221 */ /* 0x008fe20000010000 */
[----:B------:R-:W3:Y:S01]  /*3680*/  MUFU.EX2 R31, R31 ;  /* 0x0000001f001f7308 */ /* 0x000ee20000000800 */
[----:B--2---:R-:W-:Y:S01]  /*3690*/  FADD.FTZ R41, R26, R27 ;  /* 0x0000001b1a297221 */ /* 0x004fe20000010000 */
[--C-:B------:R-:W-:Y:S01]  /*36a0*/  FFMA.FTZ R70, R70, UR10, -R10.reuse ;  /* 0x0000000a46467c23 */ /* 0x100fe2000801080a */
[----:B------:R-:W-:Y:S01]  /*36b0*/  FFMA.FTZ R10, R71, UR10, -R10 ;  /* 0x0000000a470a7c23 */ /* 0x000fe2000801080a */
[----:B------:R-:W-:Y:S01]  /*36c0*/  F2FP.F16.F32.PACK_AB R180, R25, R180 ;  /* 0x000000b419b4723e */ /* 0x000fe200000000ff */
[--C-:B------:R-:W-:Y:S01]  /*36d0*/  IMAD.MOV.U32 R71, RZ, RZ, R119.reuse ;  /* 0x000000ffff477224 */ /* 0x100fe200078e0077 */
[----:B------:R-:W-:Y:S01]  /*36e0*/  F2FP.F16.F32.PACK_AB R182, R29, R182 ;  /* 0x000000b61db6723e */ /* 0x000fe200000000ff */
[----:B------:R-:W-:Y:S01]  /*36f0*/  IMAD.MOV.U32 R29, RZ, RZ, R119 ;  /* 0x000000ffff1d7224 */ /* 0x000fe200078e0077 */
[----:B------:R-:W2:Y:S01]  /*3700*/  MUFU.EX2 R34, R34 ;  /* 0x0000002200227308 */ /* 0x000ea20000000800 */
[----:B-1----:R-:W-:Y:S01]  /*3710*/  FADD.FTZ R12, R30, R41 ;  /* 0x000000291e0c7221 */ /* 0x002fe20000010000 */
[----:B------:R-:W-:Y:S01]  /*3720*/  F2FP.F16.F32.PACK_AB R172, R57, R56 ;  /* 0x0000003839ac723e */ /* 0x000fe200000000ff */
[--C-:B------:R-:W-:Y:S01]  /*3730*/  IMAD.MOV.U32 R25, RZ, RZ, R119.reuse ;  /* 0x000000ffff197224 */ /* 0x100fe200078e0077 */
[----:B------:R-:W-:Y:S01]  /*3740*/  F2FP.F16.F32.PACK_AB R189, R27, R26 ;  /* 0x0000001a1bbd723e */ /* 0x000fe200000000ff */
[--C-:B------:R-:W-:Y:S01]  /*3750*/  IMAD.MOV.U32 R27, RZ, RZ, R119.reuse ;  /* 0x000000ffff1b7224 */ /* 0x100fe200078e0077 */
[----:B------:R-:W-:Y:S01]  /*3760*/  F2FP.F16.F32.PACK_AB R186, R21, R186 ;  /* 0x000000ba15ba723e */ /* 0x000fe200000000ff */
[--C-:B------:R-:W-:Y:S01]  /*3770*/  IMAD.MOV.U32 R26, RZ, RZ, R119.reuse ;  /* 0x000000ffff1a7224 */ /* 0x100fe200078e0077 */
[----:B------:R-:W1:Y:S01]  /*3780*/  MUFU.EX2 R35, R35 ;  /* 0x0000002300237308 */ /* 0x000e620000000800 */
[C---:B---3--:R-:W-:Y:S01]  /*3790*/  FADD.FTZ R41, R31.reuse, R12 ;  /* 0x0000000c1f297221 */ /* 0x048fe20000010000 */
[----:B------:R-:W-:Y:S01]  /*37a0*/  F2FP.F16.F32.PACK_AB R191, R31, R30 ;  /* 0x0000001e1fbf723e */ /* 0x000fe200000000ff */
[----:B------:R-:W-:-:S02]  /*37b0*/  IMAD.MOV.U32 R31, RZ, RZ, R119 ;  /* 0x000000ffff1f7224 */ /* 0x000fc400078e0077 */
[----:B------:R-:W-:-:S03]  /*37c0*/  IMAD.MOV.U32 R30, RZ, RZ, R119 ;  /* 0x000000ffff1e7224 */ /* 0x000fc600078e0077 */
[----:B------:R-:W3:Y:S01]  /*37d0*/  MUFU.EX2 R38, R38 ;  /* 0x0000002600267308 */ /* 0x000ee20000000800 */
[----:B--2---:R-:W-:-:S07]  /*37e0*/  FADD.FTZ R12, R34, R41 ;  /* 0x00000029220c7221 */ /* 0x004fce0000010000 */
[----:B------:R-:W2:Y:S01]  /*37f0*/  MUFU.EX2 R39, R39 ;  /* 0x0000002700277308 */ /* 0x000ea20000000800 */
[C---:B-1----:R-:W-:Y:S01]  /*3800*/  FADD.FTZ R41, R35.reuse, R12 ;  /* 0x0000000c23297221 */ /* 0x042fe20000010000 */
[----:B------:R-:W-:Y:S01]  /*3810*/  F2FP.F16.F32.PACK_AB R185, R35, R34 ;  /* 0x0000002223b9723e */ /* 0x000fe200000000ff */
[--C-:B------:R-:W-:Y:S02]  /*3820*/  IMAD.MOV.U32 R35, RZ, RZ, R119.reuse ;  /* 0x000000ffff237224 */ /* 0x100fe400078e0077 */
[----:B------:R-:W-:-:S03]  /*3830*/  IMAD.MOV.U32 R34, RZ, RZ, R119 ;  /* 0x000000ffff227224 */ /* 0x000fc600078e0077 */
[----:B------:R-:W0:Y:S01]  /*3840*/  MUFU.EX2 R42, R42 ;  /* 0x0000002a002a7308 */ /* 0x000e220000000800 */
[----:B---3--:R-:W-:-:S07]  /*3850*/  FADD.FTZ R12, R38, R41 ;  /* 0x00000029260c7221 */ /* 0x008fce0000010000 */
[----:B------:R-:W1:Y:S01]  /*3860*/  MUFU.EX2 R43, R43 ;  /* 0x0000002b002b7308 */ /* 0x000e620000000800 */
[----:B--2---:R-:W-:Y:S01]  /*3870*/  FADD.FTZ R41, R39, R12 ;  /* 0x0000000c27297221 */ /* 0x004fe20000010000 */
[----:B------:R-:W-:Y:S01]  /*3880*/  FADD.FTZ R12, R176, R45 ;  /* 0x0000002db00c7221 */ /* 0x000fe20000010000 */
[----:B------:R-:W-:Y:S02]  /*3890*/  F2FP.F16.F32.PACK_AB R176, R33, R176 ;  /* 0x000000b021b0723e */ /* 0x000fe400000000ff */
[----:B------:R-:W-:Y:S01]  /*38a0*/  F2FP.F16.F32.PACK_AB R187, R39, R38 ;  /* 0x0000002627bb723e */ /* 0x000fe200000000ff */
[----:B------:R-:W-:Y:S01]  /*38b0*/  FADD.FTZ R45, R33, R12 ;  /* 0x0000000c212d7221 */ /* 0x000fe20000010000 */
[----:B------:R-:W-:Y:S01]  /*38c0*/  IMAD.MOV.U32 R39, RZ, RZ, R119 ;  /* 0x000000ffff277224 */ /* 0x000fe200078e0077 */
[----:B------:R-:W2:Y:S01]  /*38d0*/  MUFU.EX2 R46, R46 ;  /* 0x0000002e002e7308 */ /* 0x000ea20000000800 */
[----:B0-----:R-:W-:Y:S01]  /*38e0*/  FADD.FTZ R0, R42, R41 ;  /* 0x000000292a007221 */ /* 0x001fe20000010000 */
[----:B------:R-:W-:Y:S01]  /*38f0*/  FADD.FTZ R12, R178, R45 ;  /* 0x0000002db20c7221 */ /* 0x000fe20000010000 */
[C---:B------:R-:W-:Y:S01]  /*3900*/  F2FP.F16.F32.PACK_AB R178, R53.reuse, R178 ;  /* 0x000000b235b2723e */ /* 0x040fe200000000ff */
[--C-:B------:R-:W-:Y:S01]  /*3910*/  IMAD.MOV.U32 R33, RZ, RZ, R119.reuse ;  /* 0x000000ffff217224 */ /* 0x100fe200078e0077 */
[----:B------:R-:W-:Y:S01]  /*3920*/  MOV R38, R119 ;  /* 0x0000007700267202 */ /* 0x000fe20000000f00 */
[----:B------:R-:W-:Y:S01]  /*3930*/  FADD.FTZ R45, R53, R12 ;  /* 0x0000000c352d7221 */ /* 0x000fe20000010000 */
[----:B------:R-:W-:Y:S01]  /*3940*/  IMAD.MOV.U32 R53, RZ, RZ, R119 ;  /* 0x000000ffff357224 */ /* 0x000fe200078e0077 */
[----:B------:R-:W0:Y:S01]  /*3950*/  MUFU.EX2 R47, R47 ;  /* 0x0000002f002f7308 */ /* 0x000e220000000800 */
[C---:B-1----:R-:W-:Y:S01]  /*3960*/  FADD.FTZ R41, R43.reuse, R0 ;  /* 0x000000002b297221 */ /* 0x042fe20000010000 */
[----:B------:R-:W-:Y:S01]  /*3970*/  FADD.FTZ R12, R56, R45 ;  /* 0x0000002d380c7221 */ /* 0x000fe20000010000 */
        /* <DEDUP_REMOVED lines=8> */
[--C-:B------:R-:W-:Y:S02]  /*3a00*/  IMAD.MOV.U32 R43, RZ, RZ, R119.reuse ;  /* 0x000000ffff2b7224 */ /* 0x100fe400078e0077 */
[--C-:B------:R-:W-:Y:S01]  /*3a10*/  IMAD.MOV.U32 R42, RZ, RZ, R119.reuse ;  /* 0x000000ffff2a7224 */ /* 0x100fe200078e0077 */
[----:B------:R-:W2:Y:S01]  /*3a20*/  MUFU.EX2 R51, R51 ;  /* 0x0000003300337308 */ /* 0x000ea20000000800 */
[C---:B0-----:R-:W-:Y:S01]  /*3a30*/  FADD.FTZ R41, R47.reuse, R0 ;  /* 0x000000002f297221 */ /* 0x041fe20000010000 */
[----:B------:R-:W-:Y:S01]  /*3a40*/  F2FP.F16.F32.PACK_AB R183, R47, R46 ;  /* 0x0000002e2fb7723e */ /* 0x000fe200000000ff */
[----:B------:R-:W-:-:S02]  /*3a50*/  IMAD.MOV.U32 R47, RZ, RZ, R119 ;  /* 0x000000ffff2f7224 */ /* 0x000fc400078e0077 */
[----:B------:R-:W-:-:S03]  /*3a60*/  IMAD.MOV.U32 R46, RZ, RZ, R119 ;  /* 0x000000ffff2e7224 */ /* 0x000fc600078e0077 */
        /* <DEDUP_REMOVED lines=37> */
[----:B--2---:R-:W-:Y:S01]  /*3cc0*/  FADD.FTZ R12, R68, R13 ;  /* 0x0000000d440c7221 */ /* 0x004fe20000010000 */
[C---:B------:R-:W-:Y:S01]  /*3cd0*/  F2FP.F16.F32.PACK_AB R170, R37.reuse, R68 ;  /* 0x0000004425aa723e */ /* 0x040fe200000000ff */
[--C-:B------:R-:W-:Y:S02]  /*3ce0*/  IMAD.MOV.U32 R68, RZ, RZ, R119.reuse ;  /* 0x000000ffff447224 */ /* 0x100fe400078e0077 */
[----:B------:R-:W-:Y:S01]  /*3cf0*/  FADD.FTZ R11, R37, R12 ;  /* 0x0000000c250b7221 */ /* 0x000fe20000010000 */
[----:B------:R-:W-:Y:S02]  /*3d00*/  IMAD.MOV.U32 R12, RZ, RZ, 0x3f800000 ;  /* 0x3f800000ff0c7424 */ /* 0x000fe400078e00ff */
[----:B------:R-:W2:Y:S01]  /*3d10*/  MUFU.EX2 R67, R67 ;  /* 0x0000004300437308 */ /* 0x000ea20000000800 */
[C---:B0-----:R-:W-:Y:S01]  /*3d20*/  FADD.FTZ R13, R63.reuse, R0 ;  /* 0x000000003f0d7221 */ /* 0x041fe20000010000 */
[----:B------:R-:W-:Y:S01]  /*3d30*/  F2FP.F16.F32.PACK_AB R175, R63, R62 ;  /* 0x0000003e3faf723e */ /* 0x000fe200000000ff */
[----:B------:R-:W-:-:S02]  /*3d40*/  IMAD.MOV.U32 R63, RZ, RZ, R119 ;  /* 0x000000ffff3f7224 */ /* 0x000fc400078e0077 */
[--C-:B------:R-:W-:Y:S02]  /*3d50*/  IMAD.MOV.U32 R62, RZ, RZ, R119.reuse ;  /* 0x000000ffff3e7224 */ /* 0x100fe400078e0077 */
[----:B------:R-:W-:Y:S01]  /*3d60*/  IMAD.MOV.U32 R37, RZ, RZ, R119 ;  /* 0x000000ffff257224 */ /* 0x000fe200078e0077 */
[----:B------:R-:W0:Y:S01]  /*3d70*/  MUFU.EX2 R70, R70 ;  /* 0x0000004600467308 */ /* 0x000e220000000800 */
[----:B-1----:R-:W-:-:S07]  /*3d80*/  FADD.FTZ R0, R66, R13 ;  /* 0x0000000d42007221 */ /* 0x002fce0000010000 */
[----:B------:R0:W1:Y:S01]  /*3d90*/  MUFU.EX2 R171, R10 ;  /* 0x0000000a00ab7308 */ /* 0x0000620000000800 */
[C---:B--2---:R-:W-:Y:S01]  /*3da0*/  FADD.FTZ R13, R67.reuse, R0 ;  /* 0x00000000430d7221 */ /* 0x044fe20000010000 */
[----:B------:R-:W-:Y:S01]  /*3db0*/  F2FP.F16.F32.PACK_AB R169, R67, R66 ;  /* 0x0000004243a9723e */ /* 0x000fe200000000ff */
[----:B------:R-:W-:Y:S02]  /*3dc0*/  IMAD.MOV.U32 R0, RZ, RZ, 0x3f800000 ;  /* 0x3f800000ff007424 */ /* 0x000fe400078e00ff */
[--C-:B------:R-:W-:Y:S02]  /*3dd0*/  IMAD.MOV.U32 R67, RZ, RZ, R119.reuse ;  /* 0x000000ffff437224 */ /* 0x100fe400078e0077 */
[----:B------:R-:W-:Y:S02]  /*3de0*/  IMAD.MOV.U32 R66, RZ, RZ, R119 ;  /* 0x000000ffff427224 */ /* 0x000fe400078e0077 */
[----:B0-----:R-:W-:-:S04]  /*3df0*/  FADD.FTZ R10, R70, R13 ;  /* 0x0000000d460a7221 */ /* 0x001fc80000010000 */
[C---:B-1----:R-:W-:Y:S01]  /*3e00*/  FADD.FTZ R10, R171.reuse, R10 ;  /* 0x0000000aab0a7221 */ /* 0x042fe20000010000 */
[----:B------:R-:W-:Y:S01]  /*3e10*/  F2FP.F16.F32.PACK_AB R171, R171, R70 ;  /* 0x00000046abab723e */ /* 0x000fe200000000ff */
[----:B------:R-:W-:Y:S01]  /*3e20*/  IMAD.MOV.U32 R70, RZ, RZ, R119 ;  /* 0x000000ffff467224 */ /* 0x000fe200078e0077 */
[----:B------:R-:W-:Y:S06]  /*3e30*/  @!P1 BRA `(.L_x_3465) ;  /* 0x0000002000849947 */ /* 0x000fec0003800000 */
[----:B------:R-:W-:Y:S01]  /*3e40*/  IMAD.MOV.U32 R13, RZ, RZ, R2 ;  /* 0x000000ffff0d7224 */ /* 0x000fe200078e0002 */
[----:B------:R-:W-:Y:S01]  /*3e50*/  MOV R0, 0x3f800000 ;  /* 0x3f80000000007802 */ /* 0x000fe20000000f00 */
[----:B------:R-:W-:Y:S01]  /*3e60*/  IMAD.MOV.U32 R14, RZ, RZ, R3 ;  /* 0x000000ffff0e7224 */ /* 0x000fe200078e0003 */
        /* <DEDUP_REMOVED lines=48> */
[----:B------:R-:W-:Y:S01]  /*4170*/  UMOV UR6, UR39 ;  /* 0x0000002700067c82 */ /* 0x000fe20008000000 */
[----:B------:R-:W-:Y:S01]  /*4180*/  UMOV UR7, UR38 ;  /* 0x0000002600077c82 */ /* 0x000fe20008000000 */
[----:B------:R-:W-:-:S05]  /*4190*/  ULDC UR10, c[0x0][0x988] ;  /* 0x00026200000a7ab9 */ /* 0x000fca0000000800 */
.L_x_3476:
[----:B------:R-:W-:-:S04]  /*41a0*/  UISETP.NE.AND UP0, UPT, UR7, 0x1, UPT ;  /* 0x000000010700788c */ /* 0x000fc8000bf05270 */
[----:B------:R-:W-:-:S04]  /*41b0*/  USEL UR39, URZ, 0x1, UP0 ;  /* 0x000000013f277887 */ /* 0x000fc80008000000 */
[----:B------:R-:W-:Y:S01]  /*41c0*/  ULOP3.LUT UR39, UR6, UR39, URZ, 0x3c, !UPT ;  /* 0x0000002706277292 */ /* 0x000fe2000f8e3c3f */
[----:B------:R-:W-:Y:S11]  /*41d0*/  @!P0 BRA `(.L_x_3466) ;  /* 0x0000000000048947 */ /* 0x000ff60003800000 */
[----:B------:R-:W-:Y:S01]  /*41e0*/  BPT.TRAP 0x1 ;  /* 0x000000040000795c */ /* 0x000fe20000300000 */
.L_x_3466:
[----:B------:R-:W0:Y:S01]  /*41f0*/  S2UR UR8, SR_CgaCtaId ;  /* 0x00000000000879c3 */ /* 0x000e220000008800 */
[----:B------:R-:W-:Y:S01]  /*4200*/  MOV R4, 0x400 ;  /* 0x0000040000047802 */ /* 0x000fe20000000f00 */
[----:B------:R-:W-:Y:S01]  /*4210*/  UIADD3 UR38, UR7, 0x1, URZ ;  /* 0x0000000107267890 */ /* 0x000fe2000fffe03f */
[----:B------:R-:W-:-:S03]  /*4220*/  IMAD.U32 R2, RZ, RZ, UR39 ;  /* 0x00000027ff027e24 */ /* 0x000fc6000f8e00ff */
[----:B------:R-:W-:Y:S02]  /*4230*/  UISETP.NE.AND UP0, UPT, UR38, 0x2, UPT ;  /* 0x000000022600788c */ /* 0x000fe4000bf05270 */
[----:B------:R-:W-:Y:S02]  /*4240*/  SHF.L.U32 R2, R2, 0x1f, RZ ;  /* 0x0000001f02027819 */ /* 0x000fe400000006ff */
[----:B------:R-:W-:Y:S01]  /*4250*/  USEL UR38, UR38, URZ, UP0 ;  /* 0x0000003f26267287 */ /* 0x000fe20008000000 */
[----:B0-----:R-:W-:-:S05]  /*4260*/  IMAD.U32 R5, RZ, RZ, UR8 ;  /* 0x00000008ff057e24 */ /* 0x001fca000f8e00ff */
[----:B------:R-:W-:-:S04]  /*4270*/  LEA R4, R5, R4, 0x18 ;  /* 0x0000000405047211 */ /* 0x000fc800078ec0ff */
[----:B------:R-:W-:-:S13]  /*4280*/  R2UR UR8, R4 ;  /* 0x00000000040872ca */ /* 0x000fda00000e0000 */
[----:B------:R-:W-:-:S09]  /*4290*/  ULEA UR8, UR38, UR8, 0x3 ;  /* 0x0000000826087291 */ /* 0x000fd2000f8e183f */
[----:B------:R0:W1:Y:S01]  /*42a0*/  SYNCS.PHASECHK.TRANS64.TRYWAIT P1, [UR8+0x30830], R2 ;  /* 0x03083002ff0075a7 */ /* 0x0000620008020148 */
[----:B------:R-:W-:Y:S05]  /*42b0*/  @!P0 BRA `(.L_x_3467) ;  /* 0x0000000000048947 */ /* 0x000fea0003800000 */
[----:B------:R-:W-:Y:S01]  /*42c0*/  BPT.TRAP 0x1 ;  /* 0x000000040000795c */ /* 0x000fe20000300000 */
.L_x_3467:
[----:B-1----:R-:W-:Y:S05]  /*42d0*/  @P1 BRA `(.L_x_3468) ;  /* 0x0000000000081947 */ /* 0x002fea0003800000 */
[----:B------:R-:W1:Y:S02]  /*42e0*/  SYNCS.PHASECHK.TRANS64.TRYWAIT P1, [UR8+0x30830], R2 ;  /* 0x03083002ff0075a7 */ /* 0x000e640008020148 */
[----:B-1----:R-:W-:Y:S05]  /*42f0*/  @!P1 BRA `(.L_x_3469) ;  /* 0x000000c400f49947 */ /* 0x002fea0003800000 */
.L_x_3468:
[----:B------:R-:W-:Y:S01]  /*4300*/  R2UR UR40, R8 ;  /* 0x00000000082872ca */ /* 0x000fe200000e0000 */
[----:B------:R-:W-:Y:S01]  /*4310*/  UIMAD UR9, UR38, 0x900, UR4 ;  /* 0x00000900260978a4 */ /* 0x000fe2000f8e0204 */
        /* <DEDUP_REMOVED lines=13> */
[----:B------:R-:W-:Y:S01]  /*43f0*/  HGMMA.64x96x16.F32 R120, gdesc[UR40], RZ, !UPT, gsb0 ;  /* 0x01600000287879f0 */ /* 0x000fe2000c0008ff */
        /* <DEDUP_REMOVED lines=104> */
[----:B------:R-:W-:-:S04]  /*4a80*/  FMUL.FTZ R119, R119, R0 ;  /* 0x0000000077777220 */ /* 0x000fc80000410000 */
        /* <DEDUP_REMOVED lines=50> */
.L_x_3470:
[----:B------:R-:W-:Y:S01]  /*4db0*/  R2UR UR9, R4 ;  /* 0x00000000040972ca */ /* 0x000fe200000e0000 */
[----:B------:R-:W-:-:S05]  /*4dc0*/  IMAD.U32 R0, RZ, RZ, UR6 ;  /* 0x00000006ff007e24 */ /* 0x000fca000f8e00ff */
[----:B------:R-:W-:-:S07]  /*4dd0*/  SHF.L.U32 R0, R0, 0x1f, RZ ;  /* 0x0000001f00007819 */ /* 0x000fce00000006ff */
[----:B------:R-:W-:-:S09]  /*4de0*/  ULEA UR9, UR7, UR9, 0x3 ;  /* 0x0000000907097291 */ /* 0x000fd2000f8e183f */
[----:B------:R2:W3:Y:S01]  /*4df0*/  SYNCS.PHASECHK.TRANS64.TRYWAIT P1, [UR9+0x30850], R0 ;  /* 0x03085000ff0075a7 */ /* 0x0004e20008020149 */
[----:B------:R-:W-:Y:S05]  /*4e00*/  @!P0 BRA `(.L_x_3471) ;  /* 0x0000000000048947 */ /* 0x000fea0003800000 */
[----:B------:R-:W-:Y:S01]  /*4e10*/  BPT.TRAP 0x1 ;  /* 0x000000040000795c */ /* 0x000fe20000300000 */
.L_x_3471:
[----:B---3--:R-:W-:Y:S05]  /*4e20*/  @P1 BRA `(.L_x_3472) ;  /* 0x0000000000081947 */ /* 0x008fea0003800000 */
[----:B------:R-:W3:Y:S02]  /*4e30*/  SYNCS.PHASECHK.TRANS64.TRYWAIT P1, [UR9+0x30850], R0 ;  /* 0x03085000ff0075a7 */ /* 0x000ee40008020149 */
[----:B---3--:R-:W-:Y:S05]  /*4e40*/  @!P1 BRA `(.L_x_3473) ;  /* 0x000000bc00389947 */ /* 0x008fea0003800000 */
.L_x_3472:
        /* <DEDUP_REMOVED lines=34> */
[----:B------:R-:W-:Y:S03]  /*5070*/  HGMMA.64x192x16.F32 R24, R168, gdesc[UR4].tnspB, R24, gsb0 ;  /* 0x42e00004a8187df0 */ /* 0x000fe60008000818 */
[----:B------:R-:W-:Y:S02]  /*5080*/  WARPGROUP.DEPBAR.LE gsb0, 0x0 ;  /* 0x00008000000079c5 */ /* 0x000fe40000010000 */
[----:B------:R-:W-:Y:S05]  /*5090*/  @!P0 BRA `(.L_x_3474) ;  /* 0x0000000000048947 */ /* 0x000fea0003800000 */
[----:B------:R-:W-:Y:S01]  /*50a0*/  BPT.TRAP 0x1 ;  /* 0x000000040000795c */ /* 0x000fe20000300000 */
.L_x_3474:
[----:B0-2---:R-:W-:Y:S01]  /*50b0*/  FMNMX.FTZ R0, R120, R14, !PT ;  /* 0x0000000e78007209 */ /* 0x005fe20007810000 */
[----:B------:R-:W-:Y:S01]  /*50c0*/  UIADD3 UR8, UR8, 0x30840, URZ ;  /* 0x0003084008087890 */ /* 0x000fe2000fffe03f */
[----:B-1----:R-:W-:Y:S02]  /*50d0*/  FMNMX.FTZ R2, R122, R13, !PT ;  /* 0x0000000d7a027209 */ /* 0x002fe40007810000 */
        /* <DEDUP_REMOVED lines=46> */
[----:B------:R-:W-:Y:S01]  /*53c0*/  R2UR UR6, R5 ;  /* 0x00000000050672ca */ /* 0x000fe200000e0000 */
[----:B------:R-:W0:Y:S04]  /*53d0*/  SHFL.BFLY PT, R3, R0, 0x2, 0x1f ;  /* 0x0c401f0000037f89 */ /* 0x000e2800000e0000 */
[----:B------:R-:W1:Y:S08]  /*53e0*/  SHFL.BFLY PT, R21, R12, 0x2, 0x1f ;  /* 0x0c401f000c157f89 */ /* 0x000e7000000e0000 */
[----:B------:R-:W-:-:S09]  /*53f0*/  UPRMT UR8, UR6, 0x654, UR8 ;  /* 0x0000065406087896 */ /* 0x000fd20008000008 */
[----:B------:R-:W-:Y:S01]  /*5400*/  SYNCS.ARRIVE.TRANS64.RED.A1T0 RZ, [UR8], RZ ;  /* 0x000000ffffff79a7 */ /* 0x000fe20008100408 */
[----:B0-----:R-:W-:Y:S02]  /*5410*/  FMNMX.FTZ R15, R0, R3, !PT ;  /* 0x00000003000f7209 */ /* 0x001fe40007810000 */
[----:B-1----:R-:W-:-:S03]  /*5420*/  FMNMX.FTZ R21, R12, R21, !PT ;  /* 0x000000150c157209 */ /* 0x002fc60007810000 */
[----:B------:R-:W0:Y:S04]  /*5430*/  SHFL.BFLY PT, R2, R15, 0x1, 0x1f ;  /* 0x0c201f000f027f89 */ /* 0x000e2800000e0000 */
[----:B------:R-:W1:Y:S01]  /*5440*/  SHFL.BFLY PT, R20, R21, 0x1, 0x1f ;  /* 0x0c201f0015147f89 */ /* 0x000e6200000e0000 */
[----:B0-----:R-:W-:Y:S02]  /*5450*/  FMNMX.FTZ R3, R15, R2, !PT ;  /* 0x000000020f037209 */ /* 0x001fe40007810000 */
[----:B-1----:R-:W-:-:S03]  /*5460*/  FMNMX.FTZ R2, R21, R20, !PT ;  /* 0x0000001415027209 */ /* 0x002fc60007810000 */
[C---:B------:R-:W-:Y:S02]  /*5470*/  FADD.FTZ R14, -R3.reuse, R14 ;  /* 0x0000000e030e7221 */ /* 0x040fe40000010100 */
[----:B------:R-:W-:Y:S01]  /*5480*/  FADD.FTZ R0, -R2, R13 ;  /* 0x0000000d02007221 */ /* 0x000fe20000010100 */
[----:B------:R-:W-:Y:S01]  /*5490*/  FMUL.FTZ R13, R3, UR10 ;  /* 0x0000000a030d7c20 */ /* 0x000fe20008410000 */
[----:B------:R-:W-:Y:S02]  /*54a0*/  FMUL.FTZ R14, R14, UR10 ;  /* 0x0000000a0e0e7c20 */ /* 0x000fe40008410000 */
[----:B------:R-:W-:Y:S01]  /*54b0*/  FMUL.FTZ R0, R0, UR10 ;  /* 0x0000000a00007c20 */ /* 0x000fe20008410000 */
[--C-:B------:R-:W-:Y:S01]  /*54c0*/  FFMA.FTZ R184, R128, UR10, -R13.reuse ;  /* 0x0000000a80b87c23 */ /* 0x100fe2000801080d */
[--C-:B------:R-:W-:Y:S01]  /*54d0*/  FFMA.FTZ R128, R129, UR10, -R13.reuse ;  /* 0x0000000a81807c23 */ /* 0x100fe2000801080d */
[----:B------:R-:W-:Y:S01]  /*54e0*/  FMUL.FTZ R129, R2, UR10 ;  /* 0x0000000a02817c20 */ /* 0x000fe20008410000 */
[--C-:B------:R-:W-:Y:S01]  /*54f0*/  FFMA.FTZ R188, R120, UR10, -R13.reuse ;  /* 0x0000000a78bc7c23 */ /* 0x100fe2000801080d */
[--C-:B------:R-:W-:Y:S01]  /*5500*/  FFMA.FTZ R182, R140, UR10, -R13.reuse ;  /* 0x0000000a8cb67c23 */ /* 0x100fe2000801080d */
[----:B------:R-:W-:Y:S01]  /*5510*/  FFMA.FTZ R171, R121, UR10, -R13 ;  /* 0x0000000a79ab7c23 */ /* 0x000fe2000801080d */
[--C-:B------:R-:W-:Y:S01]  /*5520*/  FFMA.FTZ R189, R122, UR10, -R129.reuse ;  /* 0x0000000a7abd7c23 */ /* 0x100fe20008010881 */
[----:B------:R-:W-:Y:S01]  /*5530*/  FFMA.FTZ R140, R123, UR10, -R129 ;  /* 0x0000000a7b8c7c23 */ /* 0x000fe20008010881 */
[----:B------:R-:W-:Y:S01]  /*5540*/  MUFU.EX2 R12, R14 ;  /* 0x0000000e000c7308 */ /* 0x000fe20000000800 */
[----:B------:R-:W-:Y:S01]  /*5550*/  FFMA.FTZ R190, R124, UR10, -R13 ;  /* 0x0000000a7cbe7c23 */ /* 0x000fe2000801080d */
[----:B------:R-:W-:Y:S01]  /*5560*/  FFMA.FTZ R191, R126, UR10, -R129 ;  /* 0x0000000a7ebf7c23 */ /* 0x000fe20008010881 */
[--C-:B------:R-:W-:Y:S01]  /*5570*/  FFMA.FTZ R124, R137, UR10, -R13.reuse ;  /* 0x0000000a897c7c23 */ /* 0x100fe2000801080d */
[----:B------:R-:W-:Y:S01]  /*5580*/  FFMA.FTZ R169, R125, UR10, -R13 ;  /* 0x0000000a7da97c23 */ /* 0x000fe2000801080d */
[--C-:B------:R-:W-:Y:S01]  /*5590*/  FFMA.FTZ R137, R127, UR10, -R129.reuse ;  /* 0x0000000a7f897c23 */ /* 0x100fe20008010881 */
[----:B------:R-:W-:Y:S01]  /*55a0*/  FFMA.FTZ R185, R130, UR10, -R129 ;  /* 0x0000000a82b97c23 */ /* 0x000fe20008010881 */
[----:B------:R-:W-:Y:S01]  /*55b0*/  FFMA.FTZ R180, R136, UR10, -R13 ;  /* 0x0000000a88b47c23 */ /* 0x000fe2000801080d */
[----:B------:R-:W0:Y:S01]  /*55c0*/  MUFU.EX2 R188, R188 ;  /* 0x000000bc00bc7308 */ /* 0x000e220000000800 */
[----:B------:R-:W-:Y:S01]  /*55d0*/  FFMA.FTZ R136, R131, UR10, -R129 ;  /* 0x0000000a83887c23 */ /* 0x000fe20008010881 */
[----:B------:R-:W-:Y:S01]  /*55e0*/  FFMA.FTZ R186, R132, UR10, -R13 ;  /* 0x0000000a84ba7c23 */ /* 0x000fe2000801080d */
[----:B------:R-:W-:Y:S01]  /*55f0*/  FFMA.FTZ R187, R134, UR10, -R129 ;  /* 0x0000000a86bb7c23 */ /* 0x000fe20008010881 */
[----:B------:R-:W-:Y:S01]  /*5600*/  FFMA.FTZ R125, R133, UR10, -R13 ;  /* 0x0000000a857d7c23 */ /* 0x000fe2000801080d */
[--C-:B------:R-:W-:Y:S01]  /*5610*/  FFMA.FTZ R135, R135, UR10, -R129.reuse ;  /* 0x0000000a87877c23 */ /* 0x100fe20008010881 */
[--C-:B------:R-:W-:Y:S01]  /*5620*/  FFMA.FTZ R181, R138, UR10, -R129.reuse ;  /* 0x0000000a8ab57c23 */ /* 0x100fe20008010881 */
[--C-:B------:R-:W-:Y:S01]  /*5630*/  FFMA.FTZ R134, R139, UR10, -R129.reuse ;  /* 0x0000000a8b867c23 */ /* 0x100fe20008010881 */
[----:B------:R-:W-:Y:S01]  /*5640*/  MUFU.EX2 R0, R0 ;  /* 0x0000000000007308 */ /* 0x000fe20000000800 */
[----:B------:R-:W-:Y:S01]  /*5650*/  FFMA.FTZ R183, R142, UR10, -R129 ;  /* 0x0000000a8eb77c23 */ /* 0x000fe20008010881 */
[----:B------:R-:W-:Y:S01]  /*5660*/  FFMA.FTZ R121, R141, UR10, -R13 ;  /* 0x0000000a8d797c23 */ /* 0x000fe2000801080d */
[----:B------:R-:W-:Y:S01]  /*5670*/  FFMA.FTZ R133, R143, UR10, -R129 ;  /* 0x0000000a8f857c23 */ /* 0x000fe20008010881 */
[----:B------:R-:W-:Y:S01]  /*5680*/  FFMA.FTZ R176, R144, UR10, -R13 ;  /* 0x0000000a90b07c23 */ /* 0x000fe2000801080d */
[----:B------:R-:W-:Y:S01]  /*5690*/  FFMA.FTZ R177, R146, UR10, -R129 ;  /* 0x0000000a92b17c23 */ /* 0x000fe20008010881 */
[----:B------:R-:W-:Y:S01]  /*56a0*/  FFMA.FTZ R120, R145, UR10, -R13 ;  /* 0x0000000a91787c23 */ /* 0x000fe2000801080d */
[----:B------:R-:W-:Y:S01]  /*56b0*/  FFMA.FTZ R132, R147, UR10, -R129 ;  /* 0x0000000a93847c23 */ /* 0x000fe20008010881 */
[----:B------:R-:W1:Y:S01]  /*56c0*/  MUFU.EX2 R189, R189 ;  /* 0x000000bd00bd7308 */ /* 0x000e620000000800 */
[----:B0-----:R-:W-:Y:S01]  /*56d0*/  FFMA.FTZ R122, R12, R11, R188 ;  /* 0x0000000b0c7a7223 */ /* 0x001fe200000100bc */
[----:B------:R-:W-:Y:S01]  /*56e0*/  FFMA.FTZ R178, R148, UR10, -R13 ;  /* 0x0000000a94b27c23 */ /* 0x000fe2000801080d */
[----:B------:R-:W-:Y:S01]  /*56f0*/  FFMA.FTZ R179, R150, UR10, -R129 ;  /* 0x0000000a96b37c23 */ /* 0x000fe20008010881 */
[----:B------:R-:W-:Y:S01]  /*5700*/  FFMA.FTZ R21, R149, UR10, -R13 ;  /* 0x0000000a95157c23 */ /* 0x000fe2000801080d */
[----:B------:R-:W-:Y:S01]  /*5710*/  FFMA.FTZ R131, R151, UR10, -R129 ;  /* 0x0000000a97837c23 */ /* 0x000fe20008010881 */
[----:B------:R-:W-:Y:S01]  /*5720*/  FFMA.FTZ R172, R152, UR10, -R13 ;  /* 0x0000000a98ac7c23 */ /* 0x000fe2000801080d */
[----:B------:R-:W-:Y:S01]  /*5730*/  FFMA.FTZ R173, R154, UR10, -R129 ;  /* 0x0000000a9aad7c23 */ /* 0x000fe20008010881 */
[----:B------:R-:W0:Y:S01]  /*5740*/  MUFU.EX2 R171, R171 ;  /* 0x000000ab00ab7308 */ /* 0x000e220000000800 */
[----:B------:R-:W-:Y:S01]  /*5750*/  FFMA.FTZ R20, R153, UR10, -R13 ;  /* 0x0000000a99147c23 */ /* 0x000fe2000801080d */
[----:B------:R-:W-:Y:S01]  /*5760*/  FFMA.FTZ R130, R155, UR10, -R129 ;  /* 0x0000000a9b827c23 */ /* 0x000fe20008010881 */
[----:B------:R-:W-:Y:S01]  /*5770*/  FFMA.FTZ R174, R156, UR10, -R13 ;  /* 0x0000000a9cae7c23 */ /* 0x000fe2000801080d */
[----:B------:R-:W-:Y:S01]  /*5780*/  FFMA.FTZ R175, R158, UR10, -R129 ;  /* 0x0000000a9eaf7c23 */ /* 0x000fe20008010881 */
[----:B------:R-:W-:Y:S01]  /*5790*/  FFMA.FTZ R15, R157, UR10, -R13 ;  /* 0x0000000a9d0f7c23 */ /* 0x000fe2000801080d */
[----:B------:R-:W-:Y:S01]  /*57a0*/  FFMA.FTZ R127, R159, UR10, -R129 ;  /* 0x0000000a9f7f7c23 */ /* 0x000fe20008010881 */
[----:B------:R-:W-:Y:S01]  /*57b0*/  FFMA.FTZ R168, R160, UR10, -R13 ;  /* 0x0000000aa0a87c23 */ /* 0x000fe2000801080d */
[----:B------:R-:W2:Y:S01]  /*57c0*/  MUFU.EX2 R140, R140 ;  /* 0x0000008c008c7308 */ /* 0x000ea20000000800 */
[----:B-1----:R-:W-:Y:S01]  /*57d0*/  FFMA.FTZ R11, R0, R10, R189 ;  /* 0x0000000a000b7223 */ /* 0x002fe200000100bd */
[----:B------:R-:W-:Y:S01]  /*57e0*/  FFMA.FTZ R14, R161, UR10, -R13 ;  /* 0x0000000aa10e7c23 */ /* 0x000fe2000801080d */
[----:B------:R-:W-:Y:S01]  /*57f0*/  FFMA.FTZ R126, R163, UR10, -R129 ;  /* 0x0000000aa37e7c23 */ /* 0x000fe20008010881 */
[--C-:B------:R-:W-:Y:S01]  /*5800*/  FFMA.FTZ R170, R164, UR10, -R13.reuse ;  /* 0x0000000aa4aa7c23 */ /* 0x100fe2000801080d */
[----:B------:R-:W-:-:S03]  /*5810*/  FFMA.FTZ R13, R165, UR10, -R13 ;  /* 0x0000000aa50d7c23 */ /* 0x000fc6000801080d */
        /* <DEDUP_REMOVED lines=41> */
[----:B-1----:R-:W-:Y:S01]  /*5ab0*/  FADD.FTZ R11, R121, R122 ;  /* 0x0000007a790b7221 */ /* 0x002fe20000010000 */
[----:B------:R-:W-:-:S06]  /*5ac0*/  FFMA.FTZ R122, R162, UR10, -R129 ;  /* 0x0000000aa27a7c23 */ /* 0x000fcc0008010881 */
        /* <DEDUP_REMOVED lines=10> */
[--C-:B------:R-:W-:Y:S01]  /*5b70*/  FFMA.FTZ R123, R166, UR10, -R129.reuse ;  /* 0x0000000aa67b7c23 */ /* 0x100fe20008010881 */
[----:B------:R-:W-:-:S05]  /*5b80*/  FFMA.FTZ R129, R167, UR10, -R129 ;  /* 0x0000000aa7817c23 */ /* 0x000fca0008010881 */
        /* <DEDUP_REMOVED lines=40> */
.L_x_3475:
[----:B------:R-:W-:Y:S01]  /*5e10*/  R2UR UR6, R5 ;  /* 0x00000000050672ca */ /* 0x000fe200000e0000 */
[----:B------:R-:W-:Y:S01]  /*5e20*/  UISETP.GT.AND UP0, UPT, UR5, UR60, UPT ;  /* 0x0000003c0500728c */ /* 0x000fe2000bf04270 */
[----:B------:R-:W-:Y:S01]  /*5e30*/  F2FP.F16.F32.PACK_AB R188, R171, R188 ;  /* 0x000000bcabbc723e */ /* 0x000fe200000000ff */
[----:B------:R-:W-:Y:S01]  /*5e40*/  UIADD3 UR9, UR9, 0x30860, URZ ;  /* 0x0003086009097890 */ /* 0x000fe2000fffe03f */
[----:B------:R-:W-:Y:S01]  /*5e50*/  F2FP.F16.F32.PACK_AB R190, R169, R190 ;  /* 0x000000bea9be723e */ /* 0x000fe200000000ff */
[----:B------:R-:W-:Y:S01]  /*5e60*/  UIADD3 UR5, UR5, -0x1, URZ ;  /* 0xffffffff05057890 */ /* 0x000fe2000fffe03f */
[----:B------:R-:W-:Y:S01]  /*5e70*/  F2FP.F16.F32.PACK_AB R168, R14, R168 ;  /* 0x000000a80ea8723e */ /* 0x000fe200000000ff */
[----:B------:R-:W-:Y:S01]  /*5e80*/  UMOV UR7, UR38 ;  /* 0x0000002600077c82 */ /* 0x000fe20008000000 */
[----:B------:R-:W-:Y:S01]  /*5e90*/  PLOP3.LUT P1, PT, PT, PT, UP0, 0x80, 0x0 ;  /* 0x000000000000781c */ /* 0x000fe20003f2f008 */
[----:B------:R-:W-:Y:S01]  /*5ea0*/  IMAD.MOV.U32 R14, RZ, RZ, R3 ;  /* 0x000000ffff0e7224 */ /* 0x000fe200078e0003 */
[----:B------:R-:W-:Y:S01]  /*5eb0*/  F2FP.F16.F32.PACK_AB R170, R13, R170 ;  /* 0x000000aa0daa723e */ /* 0x000fe200000000ff */
[----:B------:R-:W-:Y:S01]  /*5ec0*/  IMAD.MOV.U32 R13, RZ, RZ, R2 ;  /* 0x000000ffff0d7224 */ /* 0x000fe200078e0002 */
[----:B------:R-:W-:Y:S01]  /*5ed0*/  F2FP.F16.F32.PACK_AB R189, R140, R189 ;  /* 0x000000bd8cbd723e */ /* 0x000fe200000000ff */
[----:B------:R-:W-:Y:S01]  /*5ee0*/  UPRMT UR9, UR6, 0x654, UR9 ;  /* 0x0000065406097896 */ /* 0x000fe20008000009 */
[----:B------:R-:W-:-:S02]  /*5ef0*/  F2FP.F16.F32.PACK_AB R191, R137, R191 ;  /* 0x000000bf89bf723e */ /* 0x000fc400000000ff */
[----:B------:R-:W-:Y:S01]  /*5f00*/  UMOV UR6, UR39 ;  /* 0x0000002700067c82 */ /* 0x000fe20008000000 */
[----:B------:R-:W-:Y:S02]  /*5f10*/  F2FP.F16.F32.PACK_AB R184, R128, R184 ;  /* 0x000000b880b8723e */ /* 0x000fe400000000ff */
[----:B------:R-:W-:Y:S02]  /*5f20*/  F2FP.F16.F32.PACK_AB R185, R136, R185 ;  /* 0x000000b988b9723e */ /* 0x000fe400000000ff */
[----:B------:R-:W-:Y:S01]  /*5f30*/  F2FP.F16.F32.PACK_AB R186, R125, R186 ;  /* 0x000000ba7dba723e */ /* 0x000fe200000000ff */
        /* <DEDUP_REMOVED lines=15> */
[----:B------:R-:W-:Y:S01]  /*6030*/  F2FP.F16.F32.PACK_AB R171, R129, R123 ;  /* 0x0000007b81ab723e */ /* 0x000fe200000000ff */
[----:B------:R-:W-:Y:S06]  /*6040*/  @P1 BRA `(.L_x_3476) ;  /* 0xffffffe000541947 */ /* 0x000fec000383ffff */
.L_x_3465:
        /* <DEDUP_REMOVED lines=99> */
.L_x_3477:
[----:B------:R-:W-:Y:S02]  /*6680*/  IMAD.U32 R0, RZ, RZ, UR39 ;  /* 0x00000027ff007e24 */ /* 0x000fe4000f8e00ff */
[----:B------:R-:W-:-:S03]  /*6690*/  IMAD.U32 R13, RZ, RZ, UR38 ;  /* 0x00000026ff0d7e24 */ /* 0x000fc6000f8e00ff */
[----:B------:R-:W-:Y:S01]  /*66a0*/  SHF.L.U32 R0, R0, 0x1f, RZ ;  /* 0x0000001f00007819 */ /* 0x000fe200000006ff */
[----:B------:R-:W-:-:S04]  /*66b0*/  IMAD R13, R13, 0x8, R4 ;  /* 0x000000080d0d7824 */ /* 0x000fc800078e0204 */
[----:B------:R0:W1:Y:S01]  /*66c0*/  SYNCS.PHASECHK.TRANS64.TRYWAIT P1, [R13+URZ+0x30850], R0 ;  /* 0x030850000d0075a7 */ /* 0x000062000802017f */
[----:B------:R-:W-:Y:S05]  /*66d0*/  @!P0 BRA `(.L_x_3478) ;  /* 0x0000000000048947 */ /* 0x000fea0003800000 */
[----:B------:R-:W-:Y:S01]  /*66e0*/  BPT.TRAP 0x1 ;  /* 0x000000040000795c */ /* 0x000fe20000300000 */
.L_x_3478:
[----:B------:R-:W-:Y:S02]  /*66f0*/  VIADD R4, R4, 0x400 ;  /* 0x0000040004047836 */ /* 0x000fe40000000000 */
[----:B------:R-:W-:-:S03]  /*6700*/  IMAD.U32 R7, RZ, RZ, UR38 ;  /* 0x00000026ff077e24 */ /* 0x000fc6000f8e00ff */
[----:B------:R-:W-:-:S04]  /*6710*/  SHF.R.U32.HI R4, RZ, 0x4, R4 ;  /* 0x00000004ff047819 */ /* 0x000fc80000011604 */
[----:B------:R-:W-:-:S04]  /*6720*/  LOP3.LUT R4, R4, 0x3fff, RZ, 0xc0, !PT ;  /* 0x00003fff04047812 */ /* 0x000fc800078ec0ff */
[----:B------:R-:W-:Y:S01]  /*6730*/  LOP3.LUT R4, R4, 0x3000000, RZ, 0xfc, !PT ;  /* 0x0300000004047812 */ /* 0x000fe200078efcff */
[----:B-1----:R-:W-:Y:S06]  /*6740*/  @P1 BRA `(.L_x_3479) ;  /* 0x0000000000081947 */ /* 0x002fec0003800000 */
[----:B------:R-:W1:Y:S02]  /*6750*/  SYNCS.PHASECHK.TRANS64.TRYWAIT P1, [R13+URZ+0x30850], R0 ;  /* 0x030850000d0075a7 */ /* 0x000e64000802017f */
[----:B-1----:R-:W-:Y:S05]  /*6760*/  @!P1 BRA `(.L_x_3480) ;  /* 0x000000a400089947 */ /* 0x002fea0003800000 */
.L_x_3479:
[----:B------:R-:W-:Y:S01]  /*6770*/  IMAD R6, R7, 0x900, R4 ;  /* 0x0000090007067824 */ /* 0x000fe200078e0204 */
[----:B------:R-:W-:Y:S05]  /*6780*/  WARPSYNC.ALL ;  /* 0x0000000000007948 */ /* 0x000fea0003800000 */
[----:B------:R-:W-:Y:S01]  /*6790*/  IMAD.MOV.U32 R7, RZ, RZ, 0x40000040 ;  /* 0x40000040ff077424 */ /* 0x000fe200078e00ff */
[C---:B------:R-:W-:Y:S01]  /*67a0*/  R2UR UR6, R6.reuse ;  /* 0x00000000060672ca */ /* 0x040fe200000e0000 */
[----:B------:R-:W-:Y:S01]  /*67b0*/  WARPGROUP.ARRIVE ;  /* 0x00000000000079c5 */ /* 0x000fe20000000000 */
[----:B------:R-:W-:Y:S01]  /*67c0*/  VIADD R8, R6, 0x80 ;  /* 0x0000008006087836 */ /* 0x000fe20000000000 */
[----:B01----:R-:W0:Y:S01]  /*67d0*/  SHFL.BFLY PT, R0, R11, 0x2, 0x1f ;  /* 0x0c401f000b007f89 */ /* 0x003e2200000e0000 */
[----:B------:R-:W-:Y:S01]  /*67e0*/  R2UR UR7, R7 ;  /* 0x00000000070772ca */ /* 0x000fe200000e0000 */
[----:B------:R-:W-:-:S02]  /*67f0*/  IMAD.MOV.U32 R9, RZ, RZ, 0x40000040 ;  /* 0x40000040ff097424 */ /* 0x000fc400078e00ff */
[----:B------:R-:W-:-:S10]  /*6800*/  IMAD.MOV.U32 R7, RZ, RZ, 0x40000040 ;  /* 0x40000040ff077424 */ /* 0x000fd400078e00ff */
[----:B------:R-:W-:Y:S01]  /*6810*/  HGMMA.64x192x16.F32 R24, R188, gdesc[UR4].tnspB, R24, gsb0 ;  /* 0x42e00004bc187df0 */ /* 0x000fe20008000818 */
[----:B------:R-:W-:Y:S01]  /*6820*/  R2UR UR6, R8 ;  /* 0x00000000080672ca */ /* 0x000fe200000e0000 */
[----:B------:R-:W-:Y:S01]  /*6830*/  VIADD R8, R6, 0x100 ;  /* 0x0000010006087836 */ /* 0x000fe20000000000 */
[----:B------:R-:W-:Y:S01]  /*6840*/  R2UR UR7, R9 ;  /* 0x00000000090772ca */ /* 0x000fe200000e0000 */
[----:B------:R-:W-:Y:S02]  /*6850*/  IMAD.MOV.U32 R9, RZ, RZ, 0x40000040 ;  /* 0x40000040ff097424 */ /* 0x000fe400078e00ff */
[----:B0-----:R-:W-:Y:S01]  /*6860*/  FADD.FTZ R0, R0, R11 ;  /* 0x0000000b00007221 */ /* 0x001fe20000010000 */
[----:B------:R-:W-:Y:S02]  /*6870*/  WARPGROUP.DEPBAR.LE gsb0, 0x0 ;  /* 0x00008000000079c5 */ /* 0x000fe40000010000 */
[----:B------:R-:W-:-:S11]  /*6880*/  WARPGROUP.ARRIVE ;  /* 0x00000000000079c5 */ /* 0x000fd60000000000 */
[----:B------:R-:W-:Y:S01]  /*6890*/  HGMMA.64x192x16.F32 R24, R184, gdesc[UR4].tnspB, R24, gsb0 ;  /* 0x42e00004b8187df0 */ /* 0x000fe20008000818 */
[----:B------:R-:W-:Y:S01]  /*68a0*/  R2UR UR6, R8 ;  /* 0x00000000080672ca */ /* 0x000fe200000e0000 */
[----:B------:R-:W-:Y:S01]  /*68b0*/  VIADD R8, R6, 0x180 ;  /* 0x0000018006087836 */ /* 0x000fe20000000000 */
[----:B------:R-:W-:Y:S02]  /*68c0*/  R2UR UR7, R9 ;  /* 0x00000000090772ca */ /* 0x000fe400000e0000 */
[----:B------:R-:W-:Y:S01]  /*68d0*/  MOV R9, 0x40000040 ;  /* 0x4000004000097802 */ /* 0x000fe20000000f00 */
[----:B------:R-:W-:Y:S02]  /*68e0*/  WARPGROUP.DEPBAR.LE gsb0, 0x0 ;  /* 0x00008000000079c5 */ /* 0x000fe40000010000 */
[----:B------:R-:W-:-:S12]  /*68f0*/  WARPGROUP.ARRIVE ;  /* 0x00000000000079c5 */ /* 0x000fd80000000000 */
[----:B------:R-:W-:Y:S01]  /*6900*/  HGMMA.64x192x16.F32 R24, R180, gdesc[UR4].tnspB, R24, gsb0 ;  /* 0x42e00004b4187df0 */ /* 0x000fe20008000818 */
[----:B------:R-:W-:Y:S01]  /*6910*/  R2UR UR6, R8 ;  /* 0x00000000080672ca */ /* 0x000fe200000e0000 */
[C---:B------:R-:W-:Y:S01]  /*6920*/  VIADD R8, R6.reuse, 0x200 ;  /* 0x0000020006087836 */ /* 0x040fe20000000000 */
[----:B------:R-:W-:Y:S01]  /*6930*/  R2UR UR7, R9 ;  /* 0x00000000090772ca */ /* 0x000fe200000e0000 */
[----:B------:R-:W-:Y:S02]  /*6940*/  IMAD.MOV.U32 R9, RZ, RZ, 0x40000040 ;  /* 0x40000040ff097424 */ /* 0x000fe400078e00ff */
[----:B------:R-:W-:Y:S01]  /*6950*/  VIADD R6, R6, 0x280 ;  /* 0x0000028006067836 */ /* 0x000fe20000000000 */
[----:B------:R-:W-:Y:S02]  /*6960*/  WARPGROUP.DEPBAR.LE gsb0, 0x0 ;  /* 0x00008000000079c5 */ /* 0x000fe40000010000 */
[----:B------:R-:W-:-:S11]  /*6970*/  WARPGROUP.ARRIVE ;  /* 0x00000000000079c5 */ /* 0x000fd60000000000 */
[----:B------:R-:W-:Y:S01]  /*6980*/  HGMMA.64x192x16.F32 R24, R176, gdesc[UR4].tnspB, R24, gsb0 ;  /* 0x42e00004b0187df0 */ /* 0x000fe20008000818 */
[----:B------:R-:W-:Y:S01]  /*6990*/  R2UR UR6, R8 ;  /* 0x00000000080672ca */ /* 0x000fe200000e0000 */
[----:B------:R-:W-:Y:S01]  /*69a0*/  IMAD.U32 R8, RZ, RZ, UR10 ;  /* 0x0000000aff087e24 */ /* 0x000fe2000f8e00ff */
[----:B------:R-:W-:Y:S01]  /*69b0*/  R2UR UR7, R9 ;  /* 0x00000000090772ca */ /* 0x000fe200000e0000 */
[----:B------:R-:W-:Y:S02]  /*69c0*/  WARPGROUP.DEPBAR.LE gsb0, 0x0 ;  /* 0x00008000000079c5 */ /* 0x000fe40000010000 */
[----:B------:R-:W-:-:S14]  /*69d0*/  WARPGROUP.ARRIVE ;  /* 0x00000000000079c5 */ /* 0x000fdc0000000000 */
[----:B------:R-:W-:Y:S01]  /*69e0*/  HGMMA.64x192x16.F32 R24, R172, gdesc[UR4].tnspB, R24, gsb0 ;  /* 0x42e00004ac187df0 */ /* 0x000fe20008000818 */
[----:B------:R-:W-:Y:S02]  /*69f0*/  R2UR UR6, R6 ;  /* 0x00000000060672ca */ /* 0x000fe400000e0000 */
[----:B------:R-:W-:Y:S02]  /*6a00*/  R2UR UR7, R7 ;  /* 0x00000000070772ca */ /* 0x000fe400000e0000 */
[----:B------:R-:W0:Y:S02]  /*6a10*/  SHFL.BFLY PT, R7, R10, 0x2, 0x1f ;  /* 0x0c401f000a077f89 */ /* 0x000e2400000e0000 */
[----:B0-----:R-:W-:Y:S01]  /*6a20*/  FADD.FTZ R4, R7, R10 ;  /* 0x0000000a07047221 */ /* 0x001fe20000010000 */
[----:B------:R-:W-:Y:S01]  /*6a30*/  IMAD.U32 R10, RZ, RZ, UR10 ;  /* 0x0000000aff0a7e24 */ /* 0x000fe2000f8e00ff */
[----:B------:R-:W0:Y:S04]  /*6a40*/  SHFL.BFLY PT, R7, R0, 0x1, 0x1f ;  /* 0x0c201f0000077f89 */ /* 0x000e2800000e0000 */
[----:B------:R-:W1:Y:S01]  /*6a50*/  SHFL.BFLY PT, R9, R4, 0x1, 0x1f ;  /* 0x0c201f0004097f89 */ /* 0x000e6200000e0000 */
[----:B0-----:R-:W-:Y:S01]  /*6a60*/  FADD.FTZ R12, R0, R7 ;  /* 0x00000007000c7221 */ /* 0x001fe20000010000 */
[----:B------:R-:W-:Y:S01]  /*6a70*/  CS2R R6, SRZ ;  /* 0x0000000000067805 */ /* 0x000fe2000001ff00 */
[----:B------:R-:W-:-:S02]  /*6a80*/  IMAD.MOV.U32 R0, RZ, RZ, -0x800000 ;  /* 0xff800000ff007424 */ /* 0x000fc400078e00ff */
        /* <DEDUP_REMOVED lines=16> */
[----:B------:R-:W-:Y:S03]  /*6b90*/  HGMMA.64x192x16.F32 R24, R168, gdesc[UR4].tnspB, R24, gsb0 ;  /* 0x42e00004a8187df0 */ /* 0x000fe60008000818 */
[----:B------:R-:W-:Y:S02]  /*6ba0*/  WARPGROUP.DEPBAR.LE gsb0, 0x0 ;  /* 0x00008000000079c5 */ /* 0x000fe40000010000 */
[----:B--23--:R-:W-:Y:S05]  /*6bb0*/  @!P0 BRA `(.L_x_3481) ;  /* 0x0000000000048947 */ /* 0x00cfea0003800000 */
[----:B------:R-:W-:Y:S01]  /*6bc0*/  BPT.TRAP 0x1 ;  /* 0x000000040000795c */ /* 0x000fe20000300000 */
.L_x_3481:
[----:B------:R-:W-:Y:S01]  /*6bd0*/  R2UR UR4, R215 ;  /* 0x00000000d70472ca */ /* 0x000fe200000e0000 */
[----:B------:R-:W-:Y:S01]  /*6be0*/  VIADD R2, R13, 0x30860 ;  /* 0x000308600d027836 */ /* 0x000fe20000000000 */
[----:B------:R-:W-:Y:S01]  /*6bf0*/  UIADD3 UR38, UR38, 0x1, URZ ;  /* 0x0000000126267890 */ /* 0x000fe2000fffe03f */
[-C--:B------:R-:W-:Y:S01]  /*6c00*/  FMUL.FTZ R24, R24, R7.reuse ;  /* 0x0000000718187220 */ /* 0x080fe20000410000 */
[-C--:B------:R-:W-:Y:S01]  /*6c10*/  FMUL.FTZ R25, R25, R7.reuse ;  /* 0x0000000719197220 */ /* 0x080fe20000410000 */
[-C--:B------:R-:W-:Y:S01]  /*6c20*/  FMUL.FTZ R28, R28, R7.reuse ;  /* 0x000000071c1c7220 */ /* 0x080fe20000410000 */
[----:B------:R-:W-:Y:S01]  /*6c30*/  PRMT R2, R5, 0x654, R2 ;  /* 0x0000065405027816 */ /* 0x000fe20000000002 */
[----:B------:R-:W-:Y:S01]  /*6c40*/  UISETP.NE.AND UP0, UPT, UR38, 0x2, UPT ;  /* 0x000000022600788c */ /* 0x000fe2000bf05270 */
[-C--:B------:R-:W-:Y:S01]  /*6c50*/  FMUL.FTZ R29, R29, R7.reuse ;  /* 0x000000071d1d7220 */ /* 0x080fe20000410000 */
[-C--:B------:R-:W-:Y:S01]  /*6c60*/  FMUL.FTZ R32, R32, R7.reuse ;  /* 0x0000000720207220 */ /* 0x080fe20000410000 */
[----:B------:R1:W-:Y:S01]  /*6c70*/  SYNCS.ARRIVE.TRANS64.RED.A1T0 RZ, [R2+URZ], RZ ;  /* 0x000000ff02ff79a7 */ /* 0x0003e2000810043f */
[-C--:B------:R-:W-:Y:S01]  /*6c80*/  FMUL.FTZ R33, R33, R7.reuse ;  /* 0x0000000721217220 */ /* 0x080fe20000410000 */
[-C--:B------:R-:W-:Y:S01]  /*6c90*/  FMUL.FTZ R36, R36, R7.reuse ;  /* 0x0000000724247220 */ /* 0x080fe20000410000 */
[----:B------:R-:W-:Y:S01]  /*6ca0*/  UIADD3 UR4, UR4, 0x1, URZ ;  /* 0x0000000104047890 */ /* 0x000fe2000fffe03f */
[-C--:B------:R-:W-:Y:S01]  /*6cb0*/  FMUL.FTZ R37, R37, R7.reuse ;  /* 0x0000000725257220 */ /* 0x080fe20000410000 */
[-C--:B------:R-:W-:Y:S01]  /*6cc0*/  FMUL.FTZ R40, R40, R7.reuse ;  /* 0x0000000728287220 */ /* 0x080fe20000410000 */
[-C--:B------:R-:W-:Y:S01]  /*6cd0*/  FMUL.FTZ R41, R41, R7.reuse ;  /* 0x0000000729297220 */ /* 0x080fe20000410000 */
[-C--:B------:R-:W-:Y:S01]  /*6ce0*/  FMUL.FTZ R44, R44, R7.reuse ;  /* 0x000000072c2c7220 */ /* 0x080fe20000410000 */
[-C--:B------:R-:W-:Y:S01]  /*6cf0*/  FMUL.FTZ R45, R45, R7.reuse ;  /* 0x000000072d2d7220 */ /* 0x080fe20000410000 */
[----:B------:R-:W-:Y:S01]  /*6d00*/  IMAD.U32 R215, RZ, RZ, UR4 ;  /* 0x00000004ffd77e24 */ /* 0x000fe2000f8e00ff */
        /* <DEDUP_REMOVED lines=19> */
[-C--:B-1----:R-:W-:Y:S01]  /*6e40*/  FMUL.FTZ R2, R84, R7.reuse ;  /* 0x0000000754027220 */ /* 0x082fe20000410000 */
        /* <DEDUP_REMOVED lines=18> */
[-C--:B0-----:R-:W-:Y:S01]  /*6f70*/  FMUL.FTZ R26, R26, R6.reuse ;  /* 0x000000061a1a7220 */ /* 0x081fe20000410000 */
        /* <DEDUP_REMOVED lines=48> */
[----:B------:R-:W-:-:S12]  /*7280*/  ULOP3.LUT UR39, UR39, UR4, URZ, 0x3c, !UPT ;  /* 0x0000000427277292 */ /* 0x000fd8000f8e3c3f */
.L_x_3457:
        /* <DEDUP_REMOVED lines=11> */
[----:B------:R-:W2:Y:S01]  /*7340*/  LDL R5, [R1+0x24] ;  /* 0x0000240001057983 */ /* 0x000ea20000100800 */
[----:B------:R-:W0:Y:S01]  /*7350*/  S2UR UR4, SR_SWINHI ;  /* 0x00000000000479c3 */ /* 0x000e220000002f00 */
[----:B------:R-:W-:Y:S01]  /*7360*/  IMAD.MOV.U32 R8, RZ, RZ, 0x2 ;  /* 0x00000002ff087424 */ /* 0x000fe200078e00ff */
[----:B------:R-:W-:Y:S01]  /*7370*/  R2UR UR20, R18 ;  /* 0x00000000121472ca */ /* 0x000fe200000e0000 */
[----:B------:R-:W-:Y:S01]  /*7380*/  ULDC.64 UR14, c[0x0][0xc00] ;  /* 0x00030000000e7ab9 */ /* 0x000fe20000000a00 */
[----:B------:R-:W-:Y:S01]  /*7390*/  R2UR UR17, R214 ;  /* 0x00000000d61172ca */ /* 0x000fe200000e0000 */
[----:B------:R-:W3:Y:S01]  /*73a0*/  LDL R140, [R1+0x20] ;  /* 0x00002000018c7983 */ /* 0x000ee20000100800 */
[----:B------:R-:W-:Y:S02]  /*73b0*/  R2UR UR19, R212 ;  /* 0x00000000d41372ca */ /* 0x000fe400000e0000 */
[----:B------:R-:W-:Y:S02]  /*73c0*/  R2UR UR18, R23 ;  /* 0x00000000171272ca */ /* 0x000fe400000e0000 */
[----:B------:R-:W-:Y:S01]  /*73d0*/  R2UR UR22, R211 ;  /* 0x00000000d31672ca */ /* 0x000fe200000e0000 */
[----:B------:R-:W-:Y:S01]  /*73e0*/  UMOV UR10, UR8 ;  /* 0x00000008000a7c82 */ /* 0x000fe20008000000 */
[----:B0-----:R-:W-:Y:S01]  /*73f0*/  UMOV UR11, UR4 ;  /* 0x00000004000b7c82 */ /* 0x001fe20008000000 */
[----:B------:R-:W-:-:S04]  /*7400*/  USHF.L.U32 UR4, UR61, 0x2, URZ ;  /* 0x000000023d047899 */ /* 0x000fc8000800063f */
[----:B------:R-:W-:Y:S02]  /*7410*/  USHF.L.U64.HI UR16, UR61, 0x2, UR17 ;  /* 0x000000023d107899 */ /* 0x000fe40008010211 */
[----:B------:R-:W-:-:S04]  /*7420*/  UIADD3 UR9, UP0, UR4, UR14, URZ ;  /* 0x0000000e04097290 */ /* 0x000fc8000ff1e03f */
[----:B------:R-:W-:Y:S01]  /*7430*/  UIADD3.X UR12, UR16, UR15, URZ, UP0, !UPT ;  /* 0x0000000f100c7290 */ /* 0x000fe200087fe43f */
[----:B------:R-:W-:Y:S01]  /*7440*/  BAR.SYNC.DEFER_BLOCKING 0x1, 0x100 ;  /* 0x0044000000007b1d */ /* 0x000fe20000010000 */
[----:B--2---:R-:W-:-:S03]  /*7450*/  IMAD.WIDE R8, R5, R8, UR10 ;  /* 0x0000000a05087e25 */ /* 0x004fc6000f8e0208 */
[C---:B------:R-:W-:Y:S02]  /*7460*/  LOP3.LUT R5, R8.reuse, 0x380, RZ, 0xc0, !PT ;  /* 0x0000038008057812 */ /* 0x040fe400078ec0ff */
[C---:B------:R-:W-:Y:S02]  /*7470*/  IADD3 R6, P2, R8.reuse, 0x20, RZ ;  /* 0x0000002008067810 */ /* 0x040fe40007f5e0ff */
[C---:B------:R-:W-:Y:S02]  /*7480*/  IADD3 R11, P1, R8.reuse, 0x40, RZ ;  /* 0x00000040080b7810 */ /* 0x040fe40007f3e0ff */
[C---:B------:R-:W-:Y:S02]  /*7490*/  IADD3 R133, P6, R8.reuse, 0x60, RZ ;  /* 0x0000006008857810 */ /* 0x040fe40007fde0ff */
[C---:B------:R-:W-:Y:S02]  /*74a0*/  IADD3 R135, P5, R8.reuse, 0x4000, RZ ;  /* 0x0000400008877810 */ /* 0x040fe40007fbe0ff */
[----:B------:R-:W-:Y:S01]  /*74b0*/  SHF.R.U64 R5, R5, 0x3, RZ ;  /* 0x0000000305057819 */ /* 0x000fe200000012ff */
[--C-:B------:R-:W-:Y:S01]  /*74c0*/  IMAD.X R13, RZ, RZ, R9.reuse, P2 ;  /* 0x000000ffff0d7224 */ /* 0x100fe200010e0609 */
[C---:B------:R-:W-:Y:S01]  /*74d0*/  IADD3 R88, P0, R8.reuse, 0x4020, RZ ;  /* 0x0000402008587810 */ /* 0x040fe20007f1e0ff */
[--C-:B------:R-:W-:Y:S01]  /*74e0*/  IMAD.X R15, RZ, RZ, R9.reuse, P1 ;  /* 0x000000ffff0f7224 */ /* 0x100fe200008e0609 */
[C---:B------:R-:W-:Y:S01]  /*74f0*/  IADD3 R137, P4, R8.reuse, 0x4040, RZ ;  /* 0x0000404008897810 */ /* 0x040fe20007f9e0ff */
[--C-:B------:R-:W-:Y:S01]  /*7500*/  IMAD.X R85, RZ, RZ, R9.reuse, P6 ;  /* 0x000000ffff557224 */ /* 0x100fe200030e0609 */
[C---:B------:R-:W-:Y:S01]  /*7510*/  IADD3 R139, P3, R8.reuse, 0x4060, RZ ;  /* 0x00004060088b7810 */ /* 0x040fe20007f7e0ff */
[----:B------:R-:W-:Y:S01]  /*7520*/  IMAD.X R87, RZ, RZ, R9, P5 ;  /* 0x000000ffff577224 */ /* 0x000fe200028e0609 */
[----:B------:R-:W-:-:S02]  /*7530*/  IADD3 R94, P2, R8, 0x8000, RZ ;  /* 0x00008000085e7810 */ /* 0x000fc40007f5e0ff */
[C---:B------:R-:W-:Y:S02]  /*7540*/  IADD3 R128, P1, R8.reuse, 0x8020, RZ ;  /* 0x0000802008807810 */ /* 0x040fe40007f3e0ff */
[C---:B------:R-:W-:Y:S02]  /*7550*/  IADD3 R141, P6, R8.reuse, 0x8040, RZ ;  /* 0x00008040088d7810 */ /* 0x040fe40007fde0ff */
[----:B------:R-:W-:Y:S02]  /*7560*/  IADD3 R143, P5, R8, 0x8060, RZ ;  /* 0x00008060088f7810 */ /* 0x000fe40007fbe0ff */
[----:B------:R-:W-:Y:S02]  /*7570*/  LOP3.LUT R8, R5, R8, RZ, 0x3c, !PT ;  /* 0x0000000805087212 */ /* 0x000fe400078e3cff */
[----:B------:R-:W-:Y:S02]  /*7580*/  LOP3.LUT R5, R6, 0x380, RZ, 0xc0, !PT ;  /* 0x0000038006057812 */ /* 0x000fe400078ec0ff */
[----:B------:R-:W-:-:S02]  /*7590*/  LOP3.LUT R10, R11, 0x380, RZ, 0xc0, !PT ;  /* 0x000003800b0a7812 */ /* 0x000fc400078ec0ff */
[----:B------:R-:W-:Y:S02]  /*75a0*/  SHF.R.U64 R5, R5, 0x3, RZ ;  /* 0x0000000305057819 */ /* 0x000fe400000012ff */
[----:B------:R-:W-:Y:S02]  /*75b0*/  SHF.R.U64 R10, R10, 0x3, RZ ;  /* 0x000000030a0a7819 */ /* 0x000fe400000012ff */
[----:B------:R-:W-:Y:S02]  /*75c0*/  LOP3.LUT R12, R5, R6, RZ, 0x3c, !PT ;  /* 0x00000006050c7212 */ /* 0x000fe400078e3cff */
[----:B------:R-:W-:Y:S02]  /*75d0*/  LOP3.LUT R6, R137, 0x380, RZ, 0xc0, !PT ;  /* 0x0000038089067812 */ /* 0x000fe400078ec0ff */
[----:B------:R-:W-:Y:S02]  /*75e0*/  LOP3.LUT R5, R88, 0x380, RZ, 0xc0, !PT ;  /* 0x0000038058057812 */ /* 0x000fe400078ec0ff */
[----:B------:R-:W-:-:S02]  /*75f0*/  LOP3.LUT R18, R133, 0x380, RZ, 0xc0, !PT ;  /* 0x0000038085127812 */ /* 0x000fc400078ec0ff */
[----:B------:R-:W-:Y:S02]  /*7600*/  LOP3.LUT R86, R135, 0x380, RZ, 0xc0, !PT ;  /* 0x0000038087567812 */ /* 0x000fe400078ec0ff */
[----:B------:R-:W-:Y:S02]  /*7610*/  SHF.R.U64 R6, R6, 0x3, RZ ;  /* 0x0000000306067819 */ /* 0x000fe400000012ff */
[----:B------:R-:W-:Y:S02]  /*7620*/  LOP3.LUT R14, R10, R11, RZ, 0x3c, !PT ;  /* 0x0000000b0a0e7212 */ /* 0x000fe400078e3cff */
[----:B------:R-:W-:Y:S02]  /*7630*/  SHF.R.U64 R5, R5, 0x3, RZ ;  /* 0x0000000305057819 */ /* 0x000fe400000012ff */
[----:B------:R-:W-:Y:S02]  /*7640*/  LOP3.LUT R10, R139, 0x380, RZ, 0xc0, !PT ;  /* 0x000003808b0a7812 */ /* 0x000fe400078ec0ff */
[----:B------:R-:W-:-:S02]  /*7650*/  LOP3.LUT R11, R94, 0x380, RZ, 0xc0, !PT ;  /* 0x000003805e0b7812 */ /* 0x000fc400078ec0ff */
[----:B------:R-:W-:Y:S02]  /*7660*/  SHF.R.U64 R18, R18, 0x3, RZ ;  /* 0x0000000312127819 */ /* 0x000fe400000012ff */
[----:B------:R-:W-:Y:S02]  /*7670*/  SHF.R.U64 R86, R86, 0x3, RZ ;  /* 0x0000000356567819 */ /* 0x000fe400000012ff */
[----:B------:R-:W-:Y:S02]  /*7680*/  LOP3.LUT R90, R6, R137, RZ, 0x3c, !PT ;  /* 0x00000089065a7212 */ /* 0x000fe400078e3cff */
[----:B------:R-:W-:Y:S02]  /*7690*/  LOP3.LUT R88, R5, R88, RZ, 0x3c, !PT ;  /* 0x0000005805587212 */ /* 0x000fe400078e3cff */
[----:B------:R-:W-:Y:S02]  /*76a0*/  LOP3.LUT R6, R141, 0x380, RZ, 0xc0, !PT ;  /* 0x000003808d067812 */ /* 0x000fe400078ec0ff */
[----:B------:R-:W-:-:S02]  /*76b0*/  SHF.R.U64 R10, R10, 0x3, RZ ;  /* 0x000000030a0a7819 */ /* 0x000fc400000012ff */
[----:B------:R-:W-:Y:S02]  /*76c0*/  SHF.R.U64 R11, R11, 0x3, RZ ;  /* 0x000000030b0b7819 */ /* 0x000fe400000012ff */
[----:B------:R-:W-:Y:S02]  /*76d0*/  LOP3.LUT R5, R128, 0x380, RZ, 0xc0, !PT ;  /* 0x0000038080057812 */ /* 0x000fe400078ec0ff */
[----:B------:R-:W-:Y:S01]  /*76e0*/  LOP3.LUT R132, R143, 0x380, RZ, 0xc0, !PT ;  /* 0x000003808f847812 */ /* 0x000fe200078ec0ff */
[--C-:B------:R-:W-:Y:S01]  /*76f0*/  IMAD.X R89, RZ, RZ, R9.reuse, P0 ;  /* 0x000000ffff597224 */ /* 0x100fe200000e0609 */
[----:B------:R-:W-:Y:S02]  /*7700*/  LOP3.LUT R84, R18, R133, RZ, 0x3c, !PT ;  /* 0x0000008512547212 */ /* 0x000fe400078e3cff */
[----:B------:R-:W-:Y:S01]  /*7710*/  LOP3.LUT R86, R86, R135, RZ, 0x3c, !PT ;  /* 0x0000008756567212 */ /* 0x000fe200078e3cff */
[--C-:B------:R-:W-:Y:S01]  /*7720*/  IMAD.X R93, RZ, RZ, R9.reuse, P3 ;  /* 0x000000ffff5d7224 */ /* 0x100fe200018e0609 */
[----:B------:R-:W-:Y:S01]  /*7730*/  SHF.R.U64 R6, R6, 0x3, RZ ;  /* 0x0000000306067819 */ /* 0x000fe200000012ff */
[--C-:B------:R-:W-:Y:S01]  /*7740*/  IMAD.X R95, RZ, RZ, R9.reuse, P2 ;  /* 0x000000ffff5f7224 */ /* 0x100fe200010e0609 */
[----:B------:R-:W-:Y:S01]  /*7750*/  IADD3.X R91, RZ, R9, RZ, P4, !PT ;  /* 0x00000009ff5b7210 */ /* 0x000fe200027fe4ff */
[--C-:B------:R-:W-:Y:S01]  /*7760*/  IMAD.X R129, RZ, RZ, R9.reuse, P1 ;  /* 0x000000ffff817224 */ /* 0x100fe200008e0609 */
[----:B------:R-:W-:Y:S01]  /*7770*/  LOP3.LUT R92, R10, R139, RZ, 0x3c, !PT ;  /* 0x0000008b0a5c7212 */ /* 0x000fe200078e3cff */
[--C-:B------:R-:W-:Y:S01]  /*7780*/  IMAD.X R131, RZ, RZ, R9.reuse, P6 ;  /* 0x000000ffff837224 */ /* 0x100fe200030e0609 */
[----:B------:R-:W-:Y:S01]  /*7790*/  LOP3.LUT R94, R11, R94, RZ, 0x3c, !PT ;  /* 0x0000005e0b5e7212 */ /* 0x000fe200078e3cff */
[----:B------:R-:W-:Y:S01]  /*77a0*/  IMAD.X R7, RZ, RZ, R9, P5 ;  /* 0x000000ffff077224 */ /* 0x000fe200028e0609 */
[----:B------:R-:W-:-:S02]  /*77b0*/  MOV R18, R8 ;  /* 0x0000000800127202 */ /* 0x000fc40000000f00 */
[----:B------:R-:W-:Y:S02]  /*77c0*/  SHF.R.U64 R5, R5, 0x3, RZ ;  /* 0x0000000305057819 */ /* 0x000fe400000012ff */
[----:B------:R-:W-:Y:S02]  /*77d0*/  SHF.R.U64 R132, R132, 0x3, RZ ;  /* 0x0000000384847819 */ /* 0x000fe400000012ff */
[----:B------:R-:W-:Y:S02]  /*77e0*/  F2FP.F16.F32.PACK_AB R8, R25, R24 ;  /* 0x000000181908723e */ /* 0x000fe400000000ff */
[----:B------:R-:W-:Y:S02]  /*77f0*/  F2FP.F16.F32.PACK_AB R9, R27, R26 ;  /* 0x0000001a1b09723e */ /* 0x000fe400000000ff */
[----:B------:R-:W-:Y:S02]  /*7800*/  F2FP.F16.F32.PACK_AB R10, R29, R28 ;  /* 0x0000001c1d0a723e */ /* 0x000fe400000000ff */
[----:B------:R-:W-:-:S02]  /*7810*/  F2FP.F16.F32.PACK_AB R11, R31, R30 ;  /* 0x0000001e1f0b723e */ /* 0x000fc400000000ff */
[----:B------:R-:W-:Y:S02]  /*7820*/  MOV R136, R84 ;  /* 0x0000005400887202 */ /* 0x000fe40000000f00 */
[----:B------:R-:W-:Y:S02]  /*7830*/  MOV R135, R86 ;  /* 0x0000005600877202 */ /* 0x000fe40000000f00 */
[----:B------:R-:W-:Y:S02]  /*7840*/  LOP3.LUT R130, R6, R141, RZ, 0x3c, !PT ;  /* 0x0000008d06827212 */ /* 0x000fe400078e3cff */
[----:B------:R-:W-:Y:S02]  /*7850*/  MOV R138, R12 ;  /* 0x0000000c008a7202 */ /* 0x000fe40000000f00 */
[----:B------:R-:W-:Y:S02]  /*7860*/  F2FP.F16.F32.PACK_AB R84, R33, R32 ;  /* 0x000000202154723e */ /* 0x000fe400000000ff */
[----:B------:R-:W-:-:S02]  /*7870*/  F2FP.F16.F32.PACK_AB R85, R35, R34 ;  /* 0x000000222355723e */ /* 0x000fc400000000ff */
[----:B------:R-:W-:Y:S02]  /*7880*/  F2FP.F16.F32.PACK_AB R86, R37, R36 ;  /* 0x000000242556723e */ /* 0x000fe400000000ff */
[----:B------:R-:W-:Y:S02]  /*7890*/  F2FP.F16.F32.PACK_AB R87, R39, R38 ;  /* 0x000000262757723e */ /* 0x000fe400000000ff */
[----:B------:R-:W-:Y:S02]  /*78a0*/  LOP3.LUT R128, R5, R128, RZ, 0x3c, !PT ;  /* 0x0000008005807212 */ /* 0x000fe400078e3cff */
[----:B------:R-:W-:Y:S02]  /*78b0*/  LOP3.LUT R6, R132, R143, RZ, 0x3c, !PT ;  /* 0x0000008f84067212 */ /* 0x000fe400078e3cff */
[----:B------:R-:W-:Y:S02]  /*78c0*/  MOV R134, R88 ;  /* 0x0000005800867202 */ /* 0x000fe40000000f00 */
[----:B------:R-:W-:Y:S01]  /*78d0*/  MOV R133, R90 ;  /* 0x0000005a00857202 */ /* 0x000fe20000000f00 */
[----:B------:R0:W-:Y:S01]  /*78e0*/  STSM.16.M88.4 [R18], R8 ;  /* 0x0000000812007844 */ /* 0x0001e20000000200 */
[----:B------:R-:W-:-:S02]  /*78f0*/  MOV R137, R14 ;  /* 0x0000000e00897202 */ /* 0x000fc40000000f00 */
[----:B------:R-:W-:Y:S02]  /*7900*/  MOV R132, R92 ;  /* 0x0000005c00847202 */ /* 0x000fe40000000f00 */
[----:B------:R-:W-:Y:S02]  /*7910*/  MOV R5, R94 ;  /* 0x0000005e00057202 */ /* 0x000fe40000000f00 */
[----:B------:R-:W-:Y:S02]  /*7920*/  F2FP.F16.F32.PACK_AB R88, R41, R40 ;  /* 0x000000282958723e */ /* 0x000fe400000000ff */
[----:B------:R-:W-:Y:S02]  /*7930*/  F2FP.F16.F32.PACK_AB R89, R43, R42 ;  /* 0x0000002a2b59723e */ /* 0x000fe400000000ff */
[----:B------:R-:W-:Y:S02]  /*7940*/  F2FP.F16.F32.PACK_AB R90, R45, R44 ;  /* 0x0000002c2d5a723e */ /* 0x000fe400000000ff */
[----:B------:R-:W-:-:S02]  /*7950*/  F2FP.F16.F32.PACK_AB R91, R47, R46 ;  /* 0x0000002e2f5b723e */ /* 0x000fc400000000ff */
[----:B------:R-:W-:Y:S02]  /*7960*/  F2FP.F16.F32.PACK_AB R92, R49, R48 ;  /* 0x00000030315c723e */ /* 0x000fe400000000ff */
[----:B------:R-:W-:Y:S02]  /*7970*/  F2FP.F16.F32.PACK_AB R93, R51, R50 ;  /* 0x00000032335d723e */ /* 0x000fe400000000ff */
[----:B------:R-:W-:Y:S02]  /*7980*/  F2FP.F16.F32.PACK_AB R94, R53, R52 ;  /* 0x00000034355e723e */ /* 0x000fe400000000ff */
[----:B------:R-:W-:Y:S01]  /*7990*/  F2FP.F16.F32.PACK_AB R95, R55, R54 ;  /* 0x00000036375f723e */ /* 0x000fe200000000ff */
[----:B------:R1:W-:Y:S01]  /*79a0*/  STSM.16.M88.4 [R138], R84 ;  /* 0x000000548a007844 */ /* 0x0003e20000000200 */
[----:B0-----:R-:W-:Y:S02]  /*79b0*/  F2FP.F16.F32.PACK_AB R8, R57, R56 ;  /* 0x000000383908723e */ /* 0x001fe400000000ff */
[----:B------:R-:W-:-:S02]  /*79c0*/  F2FP.F16.F32.PACK_AB R9, R59, R58 ;  /* 0x0000003a3b09723e */ /* 0x000fc400000000ff */
[----:B------:R-:W-:Y:S02]  /*79d0*/  F2FP.F16.F32.PACK_AB R10, R61, R60 ;  /* 0x0000003c3d0a723e */ /* 0x000fe400000000ff */
[----:B------:R-:W-:Y:S02]  /*79e0*/  F2FP.F16.F32.PACK_AB R11, R63, R62 ;  /* 0x0000003e3f0b723e */ /* 0x000fe400000000ff */
[----:B------:R-:W-:Y:S02]  /*79f0*/  F2FP.F16.F32.PACK_AB R12, R65, R64 ;  /* 0x00000040410c723e */ /* 0x000fe400000000ff */
[----:B------:R-:W-:Y:S02]  /*7a00*/  F2FP.F16.F32.PACK_AB R13, R67, R66 ;  /* 0x00000042430d723e */ /* 0x000fe400000000ff */
[----:B------:R-:W-:Y:S02]  /*7a10*/  F2FP.F16.F32.PACK_AB R14, R69, R68 ;  /* 0x00000044450e723e */ /* 0x000fe400000000ff */
[----:B------:R-:W-:Y:S01]  /*7a20*/  F2FP.F16.F32.PACK_AB R15, R71, R70 ;  /* 0x00000046470f723e */ /* 0x000fe200000000ff */
[----:B------:R0:W-:Y:S01]  /*7a30*/  STSM.16.M88.4 [R137], R88 ;  /* 0x0000005889007844 */ /* 0x0001e20000000200 */
[----:B-1----:R-:W-:-:S02]  /*7a40*/  F2FP.F16.F32.PACK_AB R84, R73, R72 ;  /* 0x000000484954723e */ /* 0x002fc400000000ff */
[----:B------:R-:W-:Y:S02]  /*7a50*/  F2FP.F16.F32.PACK_AB R85, R75, R74 ;  /* 0x0000004a4b55723e */ /* 0x000fe400000000ff */
[----:B------:R-:W-:Y:S02]  /*7a60*/  F2FP.F16.F32.PACK_AB R86, R77, R76 ;  /* 0x0000004c4d56723e */ /* 0x000fe400000000ff */
[----:B------:R-:W-:Y:S01]  /*7a70*/  F2FP.F16.F32.PACK_AB R87, R79, R78 ;  /* 0x0000004e4f57723e */ /* 0x000fe200000000ff */
[----:B------:R1:W-:Y:S01]  /*7a80*/  STSM.16.M88.4 [R136], R92 ;  /* 0x0000005c88007844 */ /* 0x0003e20000000200 */
[----:B------:R-:W-:-:S03]  /*7a90*/  MOV R128, R128 ;  /* 0x0000008000807202 */ /* 0x000fc60000000f00 */
[----:B------:R2:W-:Y:S01]  /*7aa0*/  STSM.16.M88.4 [R135], R8 ;  /* 0x0000000887007844 */ /* 0x0005e20000000200 */
[----:B------:R-:W-:Y:S02]  /*7ab0*/  MOV R130, R130 ;  /* 0x0000008200827202 */ /* 0x000fe40000000f00 */
[----:B0-----:R-:W-:Y:S02]  /*7ac0*/  F2FP.F16.F32.PACK_AB R88, R81, R80 ;  /* 0x000000505158723e */ /* 0x001fe400000000ff */
        /* <DEDUP_REMOVED lines=9> */
[----:B--2---:R-:W-:Y:S02]  /*7b60*/  F2FP.F16.F32.PACK_AB R8, R97, R96 ;  /* 0x000000606108723e */ /* 0x004fe400000000ff */
[----:B------:R-:W-:Y:S02]  /*7b70*/  F2FP.F16.F32.PACK_AB R9, R99, R98 ;  /* 0x000000626309723e */ /* 0x000fe400000000ff */
[----:B------:R-:W-:-:S02]  /*7b80*/  F2FP.F16.F32.PACK_AB R10, R101, R100 ;  /* 0x00000064650a723e */ /* 0x000fc400000000ff */
[----:B------:R-:W-:Y:S02]  /*7b90*/  F2FP.F16.F32.PACK_AB R11, R103, R102 ;  /* 0x00000066670b723e */ /* 0x000fe400000000ff */
[----:B0-----:R-:W-:Y:S02]  /*7ba0*/  F2FP.F16.F32.PACK_AB R12, R105, R104 ;  /* 0x00000068690c723e */ /* 0x001fe400000000ff */
[----:B------:R-:W-:Y:S02]  /*7bb0*/  F2FP.F16.F32.PACK_AB R13, R107, R106 ;  /* 0x0000006a6b0d723e */ /* 0x000fe400000000ff */
[----:B------:R-:W-:Y:S02]  /*7bc0*/  F2FP.F16.F32.PACK_AB R14, R109, R108 ;  /* 0x0000006c6d0e723e */ /* 0x000fe400000000ff */
[----:B------:R-:W-:Y:S01]  /*7bd0*/  F2FP.F16.F32.PACK_AB R15, R111, R110 ;  /* 0x0000006e6f0f723e */ /* 0x000fe200000000ff */
[----:B------:R-:W-:Y:S01]  /*7be0*/  STSM.16.M88.4 [R132], R88 ;  /* 0x0000005884007844 */ /* 0x000fe20000000200 */
[----:B------:R-:W-:-:S02]  /*7bf0*/  MOV R18, R6 ;  /* 0x0000000600127202 */ /* 0x000fc40000000f00 */
[----:B-1----:R-:W-:Y:S02]  /*7c00*/  F2FP.F16.F32.PACK_AB R84, R113, R112 ;  /* 0x000000707154723e */ /* 0x002fe400000000ff */
[----:B------:R-:W-:Y:S02]  /*7c10*/  F2FP.F16.F32.PACK_AB R85, R115, R114 ;  /* 0x000000727355723e */ /* 0x000fe400000000ff */
[----:B------:R-:W-:Y:S02]  /*7c20*/  F2FP.F16.F32.PACK_AB R86, R117, R116 ;  /* 0x000000747556723e */ /* 0x000fe400000000ff */
[----:B------:R-:W-:Y:S01]  /*7c30*/  F2FP.F16.F32.PACK_AB R87, R119, R118 ;  /* 0x000000767757723e */ /* 0x000fe200000000ff */
[----:B------:R-:W-:Y:S04]  /*7c40*/  STSM.16.M88.4 [R5], R92 ;  /* 0x0000005c05007844 */ /* 0x000fe80000000200 */
[----:B------:R-:W-:Y:S04]  /*7c50*/  STSM.16.M88.4 [R128], R8 ;  /* 0x0000000880007844 */ /* 0x000fe80000000200 */
[----:B------:R-:W-:Y:S04]  /*7c60*/  STSM.16.M88.4 [R130], R12 ;  /* 0x0000000c82007844 */ /* 0x000fe80000000200 */
[----:B------:R0:W-:Y:S01]  /*7c70*/  STSM.16.M88.4 [R18], R84 ;  /* 0x0000005412007844 */ /* 0x0001e20000000200 */
[----:B------:R-:W-:Y:S01]  /*7c80*/  BAR.SYNC.DEFER_BLOCKING 0x1, 0x100 ;  /* 0x0044000000007b1d */ /* 0x000fe20000010000 */
[----:B------:R-:W-:-:S04]  /*7c90*/  ISETP.NE.U32.AND P0, PT, RZ, UR14, PT ;  /* 0x0000000eff007c0c */ /* 0x000fc8000bf05070 */
[----:B------:R-:W-:Y:S01]  /*7ca0*/  ISETP.NE.AND.EX P0, PT, RZ, UR15, PT, P0 ;  /* 0x0000000fff007c0c */ /* 0x000fe2000bf05300 */
[----:B------:R-:W-:Y:S02]  /*7cb0*/  IMAD.U32 R6, RZ, RZ, UR9 ;  /* 0x00000009ff067e24 */ /* 0x000fe4000f8e00ff */
[----:B------:R-:W-:Y:S01]  /*7cc0*/  IMAD.U32 R7, RZ, RZ, UR12 ;  /* 0x0000000cff077e24 */ /* 0x000fe2000f8e00ff */
[----:B------:R-:W-:Y:S01]  /*7cd0*/  ULDC.64 UR12, c[0x0][0xc08] ;  /* 0x00030200000c7ab9 */ /* 0x000fe20000000a00 */
[----:B0-----:R-:W0:Y:S08]  /*7ce0*/  LDC R18, c[0x0][0xbe8] ;  /* 0x0002fa00ff127b82 */ /* 0x001e300000000800 */
[----:B------:R-:W2:Y:S01]  /*7cf0*/  @P0 LDG.E R88, desc[UR36][R6.64] ;  /* 0x0000002406580981 */ /* 0x000ea2000c1e1900 */
[----:B------:R-:W-:-:S04]  /*7d00*/  UISETP.NE.U32.AND UP0, UPT, UR12, URZ, UPT ;  /* 0x0000003f0c00728c */ /* 0x000fc8000bf05070 */
[----:B------:R-:W-:Y:S01]  /*7d10*/  UISETP.NE.AND.EX UP0, UPT, UR13, URZ, UPT, UP0 ;  /* 0x0000003f0d00728c */ /* 0x000fe2000bf05300 */
[----:B0-----:R-:W-:-:S10]  /*7d20*/  ISETP.NE.AND P1, PT, R18, 0x1, PT ;  /* 0x000000011200780c */ /* 0x001fd40003f25270 */
[----:B------:R-:W-:Y:S01]  /*7d30*/  @UP0 UIADD3 UR12, UP1, UR4, UR12, URZ ;  /* 0x0000000c040c0290 */ /* 0x000fe2000ff3e03f */
[----:B------:R-:W-:Y:S02]  /*7d40*/  PLOP3.LUT P4, PT, PT, PT, UP0, 0x80, 0x0 ;  /* 0x000000000000781c */ /* 0x000fe40003f8f008 */
[----:B------:R-:W-:Y:S01]  /*7d50*/  ULDC UR4, c[0x0][0xa88] ;  /* 0x0002a20000047ab9 */ /* 0x000fe20000000800 */
[----:B------:R-:W-:Y:S01]  /*7d60*/  @UP0 UIADD3.X UR13, UR16, UR13, URZ, UP1, !UPT ;  /* 0x0000000d100d0290 */ /* 0x000fe20008ffe43f */
[----:B------:R-:W-:Y:S01]  /*7d70*/  IMAD.U32 R5, RZ, RZ, UR4 ;  /* 0x00000004ff057e24 */ /* 0x000fe2000f8e00ff */
[----:B------:R-:W-:Y:S01]  /*7d80*/  UISETP.NE.AND UP0, UPT, UR20, URZ, UPT ;  /* 0x0000003f1400728c */ /* 0x000fe2000bf05270 */
[----:B------:R-:W-:Y:S01]  /*7d90*/  ULDC UR4, c[0x0][0xad4] ;  /* 0x0002b50000047ab9 */ /* 0x000fe20000000800 */
[----:B------:R-:W0:Y:S02]  /*7da0*/  @P1 LDC R10, c[0x0][0xbec] ;  /* 0x0002fb00ff0a1b82 */ /* 0x000e240000000800 */
[----:B------:R-:W-:Y:S01]  /*7db0*/  USEL UR4, UR20, UR4, UP0 ;  /* 0x0000000414047287 */ /* 0x000fe20008000000 */
[----:B------:R-:W-:-:S03]  /*7dc0*/  UMOV UR21, 0x9b8 ;  /* 0x000009b800157882 */ /* 0x000fc60000000000 */
[----:B------:R-:W-:Y:S02]  /*7dd0*/  UISETP.GT.AND UP1, UPT, UR4, 0x1, UPT ;  /* 0x000000010400788c */ /* 0x000fe4000bf24270 */
[----:B------:R-:W1:Y:S02]  /*7de0*/  @P1 LDC R13, c[0x0][0xbf0] ;  /* 0x0002fc00ff0d1b82 */ /* 0x000e640000000800 */
[----:B------:R-:W-:Y:S02]  /*7df0*/  USEL UR21, UR21, 0x978, UP1 ;  /* 0x0000097815157887 */ /* 0x000fe40008800000 */
[----:B------:R-:W-:Y:S01]  /*7e00*/  UISETP.NE.U32.AND UP0, UPT, UR14, URZ, UPT ;  /* 0x0000003f0e00728c */ /* 0x000fe2000bf05070 */
[----:B------:R-:W-:Y:S01]  /*7e10*/  IMAD.U32 R15, RZ, RZ, UR19 ;  /* 0x00000013ff0f7e24 */ /* 0x000fe2000f8e00ff */
[----:B------:R-:W-:Y:S01]  /*7e20*/  UMOV UR4, URZ ;  /* 0x0000003f00047c82 */ /* 0x000fe20008000000 */
[----:B------:R-:W-:Y:S01]  /*7e30*/  IMAD.U32 R8, RZ, RZ, UR12 ;  /* 0x0000000cff087e24 */ /* 0x000fe2000f8e00ff */
[----:B------:R-:W-:Y:S01]  /*7e40*/  UISETP.NE.AND.EX UP0, UPT, UR15, URZ, UPT, UP0 ;  /* 0x0000003f0f00728c */ /* 0x000fe2000bf05300 */
[----:B------:R-:W-:-:S02]  /*7e50*/  IMAD.U32 R9, RZ, RZ, UR13 ;  /* 0x0000000dff097e24 */ /* 0x000fc4000f8e00ff */
[----:B---3--:R-:W-:Y:S01]  /*7e60*/  IMAD R15, R15, 0x80, R140 ;  /* 0x000000800f0f7824 */ /* 0x008fe200078e028c */
[----:B------:R-:W-:Y:S02]  /*7e70*/  USEL UR61, UR61, URZ, !UP0 ;  /* 0x0000003f3d3d7287 */ /* 0x000fe4000c000000 */
[----:B------:R-:W-:Y:S01]  /*7e80*/  USEL UR20, UR17, URZ, !UP0 ;  /* 0x0000003f11147287 */ /* 0x000fe2000c000000 */
[----:B------:R0:W5:Y:S01]  /*7e90*/  @P4 LDG.E R5, desc[UR36][R8.64] ;  /* 0x0000002408054981 */ /* 0x000162000c1e1900 */
[----:B------:R-:W-:Y:S01]  /*7ea0*/  USEL UR9, UR18, URZ, UP1 ;  /* 0x0000003f12097287 */ /* 0x000fe20008800000 */
[----:B------:R-:W-:Y:S01]  /*7eb0*/  ULDC.64 UR12, c[0x0][UR21+0x218] ;  /* 0x00008600150c7abb */ /* 0x000fe20008000a00 */
[----:B------:R-:W-:Y:S01]  /*7ec0*/  ULDC.64 UR16, c[0x0][UR21+0x220] ;  /* 0x0000880015107abb */ /* 0x000fe20008000a00 */
[----:B------:R-:W-:Y:S01]  /*7ed0*/  ULDC.64 UR18, c[0x0][UR21+0x228] ;  /* 0x00008a0015127abb */ /* 0x000fe20008000a00 */
[----:B------:R-:W-:Y:S02]  /*7ee0*/  UIMAD.WIDE.U32 UR14, UR12, UR22, URZ ;  /* 0x000000160c0e72a5 */ /* 0x000fe4000f8e003f */
[----:B------:R-:W-:Y:S01]  /*7ef0*/  UIMAD UR17, UR17, UR61, URZ ;  /* 0x0000003d111172a4 */ /* 0x000fe2000f8e023f */
[----:B0-----:R-:W-:Y:S01]  /*7f00*/  @P1 IMAD.HI.U32 R8, R15, R10, RZ ;  /* 0x0000000a0f081227 */ /* 0x001fe200078e00ff */
[----:B------:R-:W-:-:S02]  /*7f10*/  UIMAD UR22, UR13, UR22, URZ ;  /* 0x000000160d1672a4 */ /* 0x000fc4000f8e023f */
[----:B------:R-:W-:Y:S01]  /*7f20*/  UIMAD.WIDE.U32 UR12, UR16, UR61, URZ ;  /* 0x0000003d100c72a5 */ /* 0x000fe2000f8e003f */
[----:B------:R-:W-:Y:S01]  /*7f30*/  IMAD.MOV.U32 R11, RZ, RZ, R15 ;  /* 0x000000ffff0b7224 */ /* 0x000fe200078e000f */
[----:B------:R-:W-:Y:S01]  /*7f40*/  UIMAD.WIDE.U32 UR24, UR18, UR9, URZ ;  /* 0x00000009121872a5 */ /* 0x000fe2000f8e003f */
[----:B-1----:R-:W-:Y:S01]  /*7f50*/  @P1 SHF.R.U32.HI R11, RZ, R13, R8 ;  /* 0x0000000dff0b1219 */ /* 0x002fe20000011608 */
[----:B------:R-:W-:Y:S02]  /*7f60*/  UIMAD UR9, UR19, UR9, URZ ;  /* 0x00000009130972a4 */ /* 0x000fe4000f8e023f */
[----:B------:R-:W-:Y:S02]  /*7f70*/  UIMAD UR17, UR16, UR20, UR17 ;  /* 0x00000014101172a4 */ /* 0x000fe4000f8e0211 */
[----:B------:R-:W-:Y:S01]  /*7f80*/  UIADD3 UR22, UR15, UR22, URZ ;  /* 0x000000160f167290 */ /* 0x000fe2000fffe03f */
[----:B------:R-:W-:Y:S02]  /*7f90*/  IMAD.MOV R13, RZ, RZ, -R11 ;  /* 0x000000ffff0d7224 */ /* 0x000fe400078e0a0b */
[----:B------:R-:W-:-:S02]  /*7fa0*/  IMAD.U32 R8, RZ, RZ, UR24 ;  /* 0x00000018ff087e24 */ /* 0x000fc4000f8e00ff */
[----:B------:R-:W-:Y:S01]  /*7fb0*/  IMAD.U32 R9, RZ, RZ, UR25 ;  /* 0x00000019ff097e24 */ /* 0x000fe2000f8e00ff */
[----:B------:R-:W-:Y:S01]  /*7fc0*/  SHF.R.S32.HI R9, RZ, 0x1f, R11 ;  /* 0x0000001fff097819 */ /* 0x000fe2000001140b */
[----:B------:R-:W-:-:S05]  /*7fd0*/  IMAD R13, R18, R13, R15 ;  /* 0x0000000d120d7224 */ /* 0x000fca00078e020f */
[----:B------:R-:W-:Y:S02]  /*7fe0*/  SHF.R.S32.HI R10, RZ, 0x1f, R13 ;  /* 0x0000001fff0a7819 */ /* 0x000fe4000001140d */
[----:B--2---:R-:W-:-:S13]  /*7ff0*/  @P0 R2UR UR4, R88 ;  /* 0x00000000580402ca */ /* 0x004fda00000e0000 */
[----:B------:R-:W-:Y:S02]  /*8000*/  UIADD3 UR14, UP0, UP2, UR12, UR14, UR4 ;  /* 0x0000000e0c0e7290 */ /* 0x000fe4000fa1e004 */
[----:B------:R-:W-:Y:S02]  /*8010*/  UIADD3 UR12, UR25, UR9, URZ ;  /* 0x00000009190c7290 */ /* 0x000fe4000fffe03f */
[----:B------:R-:W-:Y:S02]  /*8020*/  UIADD3 UR9, UR13, UR17, URZ ;  /* 0x000000110d097290 */ /* 0x000fe4000fffe03f */
[----:B------:R-:W-:Y:S01]  /*8030*/  USHF.R.S32.HI UR15, URZ, 0x1f, UR4 ;  /* 0x0000001f3f0f7899 */ /* 0x000fe20008011404 */
[----:B------:R-:W-:Y:S01]  /*8040*/  IADD3 R8, P2, P3, R11, UR14, R8 ;  /* 0x0000000e0b087c10 */ /* 0x000fe2000fb5e008 */
[----:B------:R-:W-:Y:S01]  /*8050*/  ULDC.64 UR16, c[0x0][0xba8] ;  /* 0x0002ea0000107ab9 */ /* 0x000fe20000000a00 */
[----:B------:R-:W-:Y:S01]  /*8060*/  MOV R12, UR12 ;  /* 0x0000000c000c7c02 */ /* 0x000fe20008000f00 */
[----:B------:R-:W-:Y:S01]  /*8070*/  UIADD3.X UR9, UR9, UR22, UR15, UP0, UP2 ;  /* 0x0000001609097290 */ /* 0x000fe200087e440f */
[----:B------:R-:W-:Y:S01]  /*8080*/  ULDC.64 UR12, c[0x0][UR21+0x210] ;  /* 0x00008400150c7abb */ /* 0x000fe20008000a00 */
[----:B------:R-:W-:Y:S01]  /*8090*/  @!UP1 ULDC UR16, c[0x0][0xb50] ;  /* 0x0002d40000109ab9 */ /* 0x000fe20000000800 */
[----:B------:R-:W-:Y:S01]  /*80a0*/  IMAD R11, R13, UR13, RZ ;  /* 0x0000000d0d0b7c24 */ /* 0x000fe2000f8e02ff */
[----:B------:R-:W-:-:S02]  /*80b0*/  @!UP1 ULDC UR17, c[0x0][0xb54] ;  /* 0x0002d50000119ab9 */ /* 0x000fc40000000800 */
[----:B------:R-:W-:Y:S01]  /*80c0*/  IADD3.X R9, R9, UR9, R12, P2, P3 ;  /* 0x0000000909097c10 */ /* 0x000fe200097e640c */
[----:B------:R-:W-:Y:S02]  /*80d0*/  IMAD R11, R10, UR12, R11 ;  /* 0x0000000c0a0b7c24 */ /* 0x000fe4000f8e020b */
[----:B------:R-:W-:-:S04]  /*80e0*/  IMAD.WIDE.U32 R8, R13, UR12, R8 ;  /* 0x0000000c0d087c25 */ /* 0x000fc8000f8e0008 */
[----:B------:R-:W-:Y:S01]  /*80f0*/  IMAD.IADD R9, R9, 0x1, R11 ;  /* 0x0000000109097824 */ /* 0x000fe200078e020b */
[----:B------:R-:W-:-:S04]  /*8100*/  LEA R10, P2, R8, UR16, 0x2 ;  /* 0x00000010080a7c11 */ /* 0x000fc8000f8410ff */
[----:B------:R-:W-:Y:S01]  /*8110*/  LEA.HI.X R11, R8, UR17, R9, 0x2, P2 ;  /* 0x00000011080b7c11 */ /* 0x000fe200090f1409 */
[----:B------:R-:W-:Y:S08]  /*8120*/  @P4 BRA `(.L_x_3484) ;  /* 0x0000000000104947 */ /* 0x000ff00003800000 */
[----:B------:R-:W-:Y:S05]  /*8130*/  @!P0 BRA `(.L_x_3484) ;  /* 0x00000000000c8947 */ /* 0x000fea0003800000 */
[----:B------:R-:W2:Y:S04]  /*8140*/  LDG.E R8, desc[UR36][R6.64] ;  /* 0x0000002406087981 */ /* 0x000ea8000c1e1900 */
[----:B-----5:R-:W2:Y:S02]  /*8150*/  LDG.E R5, desc[UR36][R6.64+0x4] ;  /* 0x0000042406057981 */ /* 0x020ea4000c1e1900 */
[----:B--2---:R-:W-:-:S07]  /*8160*/  IMAD.IADD R5, R5, 0x1, -R8 ;  /* 0x0000000105057824 */ /* 0x004fce00078e0a08 */
.L_x_3484:
[----:B------:R-:W2:Y:S01]  /*8170*/  LDL R12, [R1+0x1c] ;  /* 0x00001c00010c7983 */ /* 0x000ea20000100800 */
[----:B------:R-:W-:Y:S01]  /*8180*/  R2UR UR9, R212 ;  /* 0x00000000d40972ca */ /* 0x000fe200000e0000 */
[----:B-----5:R-:W-:Y:S01]  /*8190*/  IMAD R84, R5, R18, RZ ;  /* 0x0000001205547224 */ /* 0x020fe200078e02ff */
[----:B------:R-:W-:Y:S01]  /*81a0*/  LOP3.LUT P0, RZ, R216, 0x3, RZ, 0xc0, !PT ;  /* 0x00000003d8ff7812 */ /* 0x000fe2000780c0ff */
[----:B------:R-:W-:Y:S01]  /*81b0*/  SHFL.IDX PT, R6, R10, RZ, 0x1c1f ;  /* 0x001c1fff0a067589 */ /* 0x000fe200000e0000 */
[----:B------:R-:W-:-:S03]  /*81c0*/  PLOP3.LUT P3, PT, PT, PT, UP1, 0x80, 0x0 ;  /* 0x000000000000781c */ /* 0x000fc60003f6f018 */
[----:B------:R-:W0:Y:S04]  /*81d0*/  SHFL.IDX PT, R7, R11, RZ, 0x1c1f ;  /* 0x001c1fff0b077589 */ /* 0x000e2800000e0000 */
[----:B------:R-:W-:Y:S02]  /*81e0*/  SHFL.IDX PT, R8, R10, 0x1, 0x1c1f ;  /* 0x003c1f000a087f89 */ /* 0x000fe400000e0000 */
[----:B------:R-:W-:Y:S02]  /*81f0*/  IMAD.U32 R13, RZ, RZ, UR9 ;  /* 0x00000009ff0d7e24 */ /* 0x000fe4000f8e00ff */
[----:B------:R-:W1:Y:S02]  /*8200*/  SHFL.IDX PT, R9, R11, 0x1, 0x1c1f ;  /* 0x003c1f000b097f89 */ /* 0x000e6400000e0000 */
[----:B--2---:R-:W-:-:S04]  /*8210*/  IMAD R13, R13, 0x80, R12 ;  /* 0x000000800d0d7824 */ /* 0x004fc800078e020c */
[C---:B------:R-:W-:Y:S01]  /*8220*/  VIADD R5, R13.reuse, 0x8 ;  /* 0x000000080d057836 */ /* 0x040fe20000000000 */
[----:B------:R-:W-:-:S04]  /*8230*/  ISETP.GE.OR P2, PT, R13, R84, P0 ;  /* 0x000000540d00720c */ /* 0x000fc80000746670 */
[----:B------:R-:W-:-:S09]  /*8240*/  ISETP.GE.OR P0, PT, R5, R84, P0 ;  /* 0x000000540500720c */ /* 0x000fd20000706670 */
[----:B0-----:R0:W-:Y:S01]  /*8250*/  @!P2 ST.E desc[UR36][R6.64], R0 ;  /* 0x000000000600a985 */ /* 0x0011e2000c101924 */
[----:B------:R-:W-:-:S03]  /*8260*/  ISETP.GE.AND P2, PT, R13, R84, PT ;  /* 0x000000540d00720c */ /* 0x000fc60003f46270 */
[----:B-1----:R0:W-:Y:S01]  /*8270*/  @!P0 ST.E desc[UR36][R8.64], R4 ;  /* 0x0000000408008985 */ /* 0x0021e2000c101924 */
[----:B------:R-:W-:Y:S01]  /*8280*/  ISETP.GE.AND P0, PT, R5, R84, PT ;  /* 0x000000540500720c */ /* 0x000fe20003f06270 */
[----:B------:R-:W-:-:S12]  /*8290*/  @P3 BRA `(.L_x_3485) ;  /* 0x0000000c00543947 */ /* 0x000fd80003800000 */
[----:B0-----:R-:W-:Y:S01]  /*82a0*/  IMAD.SHL.U32 R0, R16, 0x8, RZ ;  /* 0x0000000810007824 */ /* 0x001fe200078e00ff */
[----:B------:R-:W-:Y:S01]  /*82b0*/  R2UR UR16, R212 ;  /* 0x00000000d41072ca */ /* 0x000fe200000e0000 */
[----:B------:R-:W-:Y:S01]  /*82c0*/  IMAD.MOV.U32 R3, RZ, RZ, 0x2 ;  /* 0x00000002ff037424 */ /* 0x000fe200078e00ff */
[----:B------:R-:W0:Y:S01]  /*82d0*/  @P1 LDC R23, c[0x0][0xbf0] ;  /* 0x0002fc00ff171b82 */ /* 0x000e220000000800 */
[----:B------:R-:W-:Y:S01]  /*82e0*/  IMAD R2, R213, 0x40, R0 ;  /* 0x00000040d5027824 */ /* 0x000fe200078e0200 */
[----:B------:R-:W-:Y:S01]  /*82f0*/  ULDC.64 UR12, c[0x0][0xaa0] ;  /* 0x0002a800000c7ab9 */ /* 0x000fe20000000a00 */
[----:B------:R-:W-:Y:S02]  /*8300*/  R2UR UR17, R211 ;  /* 0x00000000d31172ca */ /* 0x000fe400000e0000 */
[----:B------:R-:W-:-:S03]  /*8310*/  IMAD.WIDE R2, R2, R3, UR10 ;  /* 0x0000000a02027e25 */ /* 0x000fc6000f8e0203 */
[C---:B------:R-:W-:Y:S02]  /*8320*/  IADD3 R33, P2, R2.reuse, 0x5000, RZ ;  /* 0x0000500002217810 */ /* 0x040fe40007f5e0ff */
[C---:B------:R-:W-:Y:S02]  /*8330*/  IADD3 R9, P4, R2.reuse, 0x1000, RZ ;  /* 0x0000100002097810 */ /* 0x040fe40007f9e0ff */
[C---:B------:R-:W-:Y:S02]  /*8340*/  IADD3 R13, P3, R2.reuse, 0x2000, RZ ;  /* 0x00002000020d7810 */ /* 0x040fe40007f7e0ff */
[C---:B------:R-:W-:Y:S02]  /*8350*/  IADD3 R25, P6, R2.reuse, 0x3000, RZ ;  /* 0x0000300002197810 */ /* 0x040fe40007fde0ff */
[----:B------:R-:W-:Y:S02]  /*8360*/  IADD3 R29, P5, R2, 0x4000, RZ ;  /* 0x00004000021d7810 */ /* 0x000fe40007fbe0ff */
[----:B------:R-:W-:-:S02]  /*8370*/  LOP3.LUT R32, R33, 0x380, RZ, 0xc0, !PT ;  /* 0x0000038021207812 */ /* 0x000fc400078ec0ff */
[----:B------:R-:W-:Y:S02]  /*8380*/  LOP3.LUT R8, R9, 0x380, RZ, 0xc0, !PT ;  /* 0x0000038009087812 */ /* 0x000fe400078ec0ff */
[----:B------:R-:W-:Y:S02]  /*8390*/  LOP3.LUT R12, R13, 0x380, RZ, 0xc0, !PT ;  /* 0x000003800d0c7812 */ /* 0x000fe400078ec0ff */
[----:B------:R-:W-:Y:S02]  /*83a0*/  LOP3.LUT R24, R25, 0x380, RZ, 0xc0, !PT ;  /* 0x0000038019187812 */ /* 0x000fe400078ec0ff */
[----:B------:R-:W-:Y:S02]  /*83b0*/  LOP3.LUT R28, R29, 0x380, RZ, 0xc0, !PT ;  /* 0x000003801d1c7812 */ /* 0x000fe400078ec0ff */
[----:B------:R-:W-:Y:S02]  /*83c0*/  SHF.R.U64 R32, R32, 0x3, RZ ;  /* 0x0000000320207819 */ /* 0x000fe400000012ff */
[----:B------:R-:W-:-:S02]  /*83d0*/  SHF.R.U64 R8, R8, 0x3, RZ ;  /* 0x0000000308087819 */ /* 0x000fc400000012ff */
        /* <DEDUP_REMOVED lines=13> */
[C---:B------:R-:W-:Y:S01]  /*84b0*/  IADD3 R5, P2, R2.reuse, 0xb000, RZ ;  /* 0x0000b00002057810 */ /* 0x040fe20007f5e0ff */
[----:B------:R-:W-:Y:S01]  /*84c0*/  UIMAD UR9, UR15, UR12, URZ ;  /* 0x0000000c0f0972a4 */ /* 0x000fe2000f8e023f */
[C---:B------:R-:W-:Y:S01]  /*84d0*/  IADD3 R37, P0, R2.reuse, 0x6000, RZ ;  /* 0x0000600002257810 */ /* 0x040fe20007f1e0ff */
[----:B------:R-:W-:Y:S01]  /*84e0*/  UIMAD.WIDE.U32 UR10, UR4, UR12, URZ ;  /* 0x0000000c040a72a5 */ /* 0x000fe2000f8e003f */
[C---:B------:R-:W-:Y:S01]  /*84f0*/  IADD3 R41, P4, R2.reuse, 0x7000, RZ ;  /* 0x0000700002297810 */ /* 0x040fe20007f9e0ff */
[----:B------:R-:W-:Y:S01]  /*8500*/  IMAD.X R57, RZ, RZ, R3, P2 ;  /* 0x000000ffff397224 */ /* 0x000fe200010e0603 */
[C---:B------:R-:W-:Y:S01]  /*8510*/  IADD3 R45, P3, R2.reuse, 0x8000, RZ ;  /* 0x00008000022d7810 */ /* 0x040fe20007f7e0ff */
[----:B------:R-:W-:Y:S01]  /*8520*/  IMAD.U32 R21, RZ, RZ, UR16 ;  /* 0x00000010ff157e24 */ /* 0x000fe2000f8e00ff */
[C---:B------:R-:W-:Y:S01]  /*8530*/  IADD3 R49, P6, R2.reuse, 0x9000, RZ ;  /* 0x0000900002317810 */ /* 0x040fe20007fde0ff */
[----:B------:R-:W-:Y:S01]  /*8540*/  ULDC.64 UR14, c[0x0][0xaf0] ;  /* 0x0002bc00000e7ab9 */ /* 0x000fe20000000a00 */
[C---:B------:R-:W-:Y:S01]  /*8550*/  IADD3 R53, P5, R2.reuse, 0xa000, RZ ;  /* 0x0000a00002357810 */ /* 0x040fe20007fbe0ff */
[----:B------:R-:W5:Y:S01]  /*8560*/  LD.E.128 R8, desc[UR36][R8.64] ;  /* 0x0000002408087980 */ /* 0x000f62000c101d00 */
[----:B------:R-:W-:-:S02]  /*8570*/  LOP3.LUT R7, R2, 0x380, RZ, 0xc0, !PT ;  /* 0x0000038002077812 */ /* 0x000fc400078ec0ff */
        /* <DEDUP_REMOVED lines=25> */
[----:B------:R-:W-:Y:S01]  /*8710*/  UIMAD UR9, UR4, UR13, UR9 ;  /* 0x0000000d040972a4 */ /* 0x000fe2000f8e0209 */
[----:B------:R-:W-:Y:S01]  /*8720*/  LOP3.LUT R52, R52, R53, RZ, 0x3c, !PT ;  /* 0x0000003534347212 */ /* 0x000fe200078e3cff */
[----:B------:R-:W-:Y:S01]  /*8730*/  IMAD.X R53, RZ, RZ, R3, P5 ;  /* 0x000000ffff357224 */ /* 0x000fe200028e0603 */
[----:B------:R-:W-:Y:S01]  /*8740*/  LOP3.LUT R56, R4, R5, RZ, 0x3c, !PT ;  /* 0x0000000504387212 */ /* 0x000fe200078e3cff */
[----:B------:R-:W-:Y:S01]  /*8750*/  ULDC.64 UR12, c[0x0][0xae8] ;  /* 0x0002ba00000c7ab9 */ /* 0x000fe20000000a00 */
[----:B------:R-:W-:Y:S01]  /*8760*/  IADD3.X R49, RZ, R3, RZ, P6, !PT ;  /* 0x00000003ff317210 */ /* 0x000fe200037fe4ff */
[----:B------:R1:W5:Y:S01]  /*8770*/  LD.E.128 R4, desc[UR36][R2.64] ;  /* 0x0000002402047980 */ /* 0x000362000c101d00 */
[----:B------:R-:W-:-:S02]  /*8780*/  UIADD3 UR11, UR11, UR9, URZ ;  /* 0x000000090b0b7290 */ /* 0x000fc4000fffe03f */
[----:B------:R-:W-:Y:S01]  /*8790*/  USHF.R.S32.HI UR4, URZ, 0x1f, UR61 ;  /* 0x0000001f3f047899 */ /* 0x000fe2000801143d */
[----:B------:R-:W5:Y:S04]  /*87a0*/  LD.E.128 R36, desc[UR36][R36.64] ;  /* 0x0000002424247980 */ /* 0x000f68000c101d00 */
[----:B------:R-:W5:Y:S01]  /*87b0*/  LD.E.128 R40, desc[UR36][R40.64] ;  /* 0x0000002428287980 */ /* 0x000f62000c101d00 */
[----:B-1----:R-:W1:Y:S01]  /*87c0*/  @P1 LDC R3, c[0x0][0xbec] ;  /* 0x0002fb00ff031b82 */ /* 0x002e620000000800 */
[----:B------:R-:W-:Y:S01]  /*87d0*/  IMAD R2, R16, 0x20, R213 ;  /* 0x0000002010027824 */ /* 0x000fe200078e02d5 */
[----:B------:R-:W-:Y:S01]  /*87e0*/  UIMAD.WIDE.U32 UR10, UR17, UR12, UR10 ;  /* 0x0000000c110a72a5 */ /* 0x000fe2000f8e000a */
[----:B------:R-:W5:Y:S02]  /*87f0*/  LD.E.128 R44, desc[UR36][R44.64] ;  /* 0x000000242c2c7980 */ /* 0x000f64000c101d00 */
[----:B------:R-:W-:Y:S01]  /*8800*/  IMAD R60, R21, 0x80, R2 ;  /* 0x00000080153c7824 */ /* 0x000fe200078e0202 */
[----:B------:R-:W-:Y:S01]  /*8810*/  UIMAD UR4, UR4, UR14, URZ ;  /* 0x0000000e040472a4 */ /* 0x000fe2000f8e023f */
[----:B------:R-:W5:Y:S01]  /*8820*/  LD.E.128 R48, desc[UR36][R48.64] ;  /* 0x0000002430307980 */ /* 0x000f62000c101d00 */
[----:B------:R-:W-:Y:S01]  /*8830*/  UIMAD UR11, UR17, UR13, UR11 ;  /* 0x0000000d110b72a4 */ /* 0x000fe2000f8e020b */
[----:B------:R-:W-:Y:S01]  /*8840*/  IMAD.MOV.U32 R21, RZ, RZ, R60 ;  /* 0x000000ffff157224 */ /* 0x000fe200078e003c */
[----:B------:R-:W-:Y:S01]  /*8850*/  UIMAD UR4, UR61, UR15, UR4 ;  /* 0x0000000f3d0472a4 */ /* 0x000fe2000f8e0204 */
[----:B------:R-:W5:Y:S01]  /*8860*/  LD.E.128 R52, desc[UR36][R52.64] ;  /* 0x0000002434347980 */ /* 0x000f62000c101d00 */
[----:B------:R-:W-:Y:S01]  /*8870*/  UIMAD.WIDE.U32 UR10, UR61, UR14, UR10 ;  /* 0x0000000e3d0a72a5 */ /* 0x000fe2000f8e000a */
[----:B------:R-:W-:-:S02]  /*8880*/  ULDC.64 UR12, c[0x0][0xae0] ;  /* 0x0002b800000c7ab9 */ /* 0x000fc40000000a00 */
[----:B------:R-:W5:Y:S01]  /*8890*/  LD.E.128 R56, desc[UR36][R56.64] ;  /* 0x0000002438387980 */ /* 0x000f62000c101d00 */
[----:B-1----:R-:W-:Y:S01]  /*88a0*/  @P1 IMAD.HI.U32 R2, R60, R3, RZ ;  /* 0x000000033c021227 */ /* 0x002fe200078e00ff */
[----:B------:R-:W-:Y:S01]  /*88b0*/  UIADD3 UR4, UR11, UR4, URZ ;  /* 0x000000040b047290 */ /* 0x000fe2000fffe03f */
[----:B------:R-:W-:Y:S01]  /*88c0*/  @!PT LDS RZ, [RZ] ;  /* 0x00000000fffff984 */ /* 0x000fe20000000800 */
[----:B------:R-:W-:Y:S01]  /*88d0*/  @!PT LDS RZ, [RZ] ;  /* 0x00000000fffff984 */ /* 0x000fe20000000800 */
[----:B------:R-:W-:Y:S01]  /*88e0*/  @!PT LDS RZ, [RZ] ;  /* 0x00000000fffff984 */ /* 0x000fe20000000800 */
[----:B------:R-:W-:Y:S01]  /*88f0*/  @!PT LDS RZ, [RZ] ;  /* 0x00000000fffff984 */ /* 0x000fe20000000800 */
[----:B------:R1:W-:Y:S06]  /*8900*/  MEMBAR.ALL.CTA ;  /* 0x0000000000007992 */ /* 0x0003ec0000008000 */
[----:B-1----:R-:W1:Y:S01]  /*8910*/  FENCE.VIEW.ASYNC.S ;  /* 0x00000000000073c6 */ /* 0x002e620000000000 */
[----:B0-----:R-:W-:-:S04]  /*8920*/  @P1 SHF.R.U32.HI R21, RZ, R23, R2 ;  /* 0x00000017ff151219 */ /* 0x001fc80000011602 */
[--C-:B------:R-:W-:Y:S01]  /*8930*/  SHF.R.S32.HI R20, RZ, 0x1f, R21.reuse ;  /* 0x0000001fff147819 */ /* 0x100fe20000011415 */
[----:B------:R-:W-:Y:S02]  /*8940*/  IMAD.MOV R23, RZ, RZ, -R21 ;  /* 0x000000ffff177224 */ /* 0x000fe400078e0a15 */
[----:B------:R-:W-:Y:S02]  /*8950*/  IMAD.U32 R3, RZ, RZ, UR11 ;  /* 0x0000000bff037e24 */ /* 0x000fe4000f8e00ff */
[----:B------:R-:W-:Y:S02]  /*8960*/  IMAD R23, R18, R23, R60 ;  /* 0x0000001712177224 */ /* 0x000fe400078e023c */
[----:B------:R-:W-:Y:S01]  /*8970*/  IMAD.U32 R2, RZ, RZ, UR10 ;  /* 0x0000000aff027e24 */ /* 0x000fe2000f8e00ff */
[----:B------:R-:W-:Y:S01]  /*8980*/  ULDC.64 UR10, c[0x0][0xad8] ;  /* 0x0002b600000a7ab9 */ /* 0x000fe20000000a00 */
[----:B------:R-:W-:Y:S02]  /*8990*/  IMAD.U32 R3, RZ, RZ, UR4 ;  /* 0x00000004ff037e24 */ /* 0x000fe4000f8e00ff */
[----:B------:R-:W-:Y:S01]  /*89a0*/  IMAD R20, R20, UR12, RZ ;  /* 0x0000000c14147c24 */ /* 0x000fe2000f8e02ff */
[----:B------:R-:W-:Y:S01]  /*89b0*/  SHF.R.S32.HI R18, RZ, 0x1f, R23 ;  /* 0x0000001fff127819 */ /* 0x000fe20000011417 */
[----:B------:R-:W-:-:S04]  /*89c0*/  IMAD.WIDE.U32 R2, R21, UR12, R2 ;  /* 0x0000000c15027c25 */ /* 0x000fc8000f8e0002 */
[----:B------:R-:W-:Y:S02]  /*89d0*/  IMAD R61, R21, UR13, R20 ;  /* 0x0000000d153d7c24 */ /* 0x000fe4000f8e0214 */
[----:B------:R-:W-:Y:S02]  /*89e0*/  IMAD.U32 R20, RZ, RZ, UR16 ;  /* 0x00000010ff147e24 */ /* 0x000fe4000f8e00ff */
[----:B------:R-:W-:Y:S02]  /*89f0*/  IMAD.IADD R3, R3, 0x1, R61 ;  /* 0x0000000103037824 */ /* 0x000fe400078e023d */
[----:B------:R-:W-:Y:S02]  /*8a00*/  IMAD R18, R18, UR10, RZ ;  /* 0x0000000a12127c24 */ /* 0x000fe4000f8e02ff */
[----:B------:R-:W-:Y:S01]  /*8a10*/  IMAD R63, R20, 0x80, R213 ;  /* 0x00000080143f7824 */ /* 0x000fe200078e02d5 */
[----:B------:R-:W-:Y:S01]  /*8a20*/  UIADD3 UR8, UR8, 0x30820, URZ ;  /* 0x0003082008087890 */ /* 0x000fe2000fffe03f */
[----:B------:R-:W-:-:S02]  /*8a30*/  IMAD R61, R23, UR11, R18 ;  /* 0x0000000b173d7c24 */ /* 0x000fc4000f8e0212 */
[----:B------:R-:W-:Y:S01]  /*8a40*/  IMAD.WIDE.U32 R2, R23, UR10, R2 ;  /* 0x0000000a17027c25 */ /* 0x000fe2000f8e0002 */
[CC--:B------:R-:W-:Y:S01]  /*8a50*/  ISETP.GE.AND P2, PT, R63.reuse, R84.reuse, PT ;  /* 0x000000543f00720c */ /* 0x0c0fe20003f46270 */
[----:B------:R-:W-:Y:S02]  /*8a60*/  ULDC.64 UR10, c[0x0][0xa80] ;  /* 0x0002a000000a7ab9 */ /* 0x000fe40000000a00 */
[----:B------:R-:W-:Y:S01]  /*8a70*/  VIADD R23, R63, 0x40 ;  /* 0x000000403f177836 */ /* 0x000fe20000000000 */
[----:B------:R-:W-:Y:S01]  /*8a80*/  UPRMT UR8, URZ, 0x654, UR8 ;  /* 0x000006543f087896 */ /* 0x000fe20008000008 */
[----:B------:R-:W-:Y:S01]  /*8a90*/  IMAD.IADD R3, R3, 0x1, R61 ;  /* 0x0000000103037824 */ /* 0x000fe200078e023d */
[C---:B------:R-:W-:Y:S01]  /*8aa0*/  LEA R18, P3, R2.reuse, UR10, 0x1 ;  /* 0x0000000a02127c11 */ /* 0x040fe2000f8608ff */
[----:B------:R-:W-:Y:S01]  /*8ab0*/  VIADD R21, R63, 0x20 ;  /* 0x000000203f157836 */ /* 0x000fe20000000000 */
[-C--:B------:R-:W-:Y:S02]  /*8ac0*/  ISETP.GE.AND P1, PT, R23, R84.reuse, PT ;  /* 0x000000541700720c */ /* 0x080fe40003f26270 */
[----:B------:R-:W-:Y:S01]  /*8ad0*/  LEA.HI.X R23, R2, UR11, R3, 0x1, P3 ;  /* 0x0000000b02177c11 */ /* 0x000fe200098f0c03 */
[C---:B------:R-:W-:Y:S01]  /*8ae0*/  VIADD R66, R0.reuse, 0x80 ;  /* 0x0000008000427836 */ /* 0x040fe20000000000 */
[----:B------:R-:W-:Y:S01]  /*8af0*/  ISETP.GE.AND P0, PT, R21, R84, PT ;  /* 0x000000541500720c */ /* 0x000fe20003f06270 */
[----:B-1----:R-:W-:Y:S01]  /*8b00*/  SYNCS.ARRIVE.TRANS64.RED.A1T0 RZ, [UR8], RZ ;  /* 0x000000ffffff79a7 */ /* 0x002fe20008100408 */
[----:B------:R-:W-:Y:S01]  /*8b10*/  IADD3 R64, R0, 0x40, RZ ;  /* 0x0000004000407810 */ /* 0x000fe20007ffe0ff */
[----:B------:R0:W1:Y:S01]  /*8b20*/  SHFL.IDX PT, R21, R18, RZ, 0x181f ;  /* 0x00181fff12157589 */ /* 0x00006200000e0000 */
[----:B------:R-:W-:Y:S03]  /*8b30*/  BSSY B1, `(.L_x_3486) ;  /* 0x0000013000017945 */ /* 0x000fe60003800000 */
[----:B------:R0:W2:Y:S01]  /*8b40*/  SHFL.IDX PT, R61, R23, RZ, 0x181f ;  /* 0x00181fff173d7589 */ /* 0x0000a200000e0000 */
[----:B------:R-:W-:-:S02]  /*8b50*/  SHF.R.S32.HI R62, RZ, 0x1f, R0 ;  /* 0x0000001fff3e7819 */ /* 0x000fc40000011400 */
[----:B------:R-:W-:Y:S02]  /*8b60*/  SHF.R.S32.HI R65, RZ, 0x1f, R64 ;  /* 0x0000001fff417819 */ /* 0x000fe40000011440 */
[----:B------:R-:W-:Y:S01]  /*8b70*/  SHF.R.S32.HI R67, RZ, 0x1f, R66 ;  /* 0x0000001fff437819 */ /* 0x000fe20000011442 */
[----:B------:R-:W-:Y:S06]  /*8b80*/  @P2 BRA `(.L_x_3487) ;  /* 0x0000000000342947 */ /* 0x000fec0003800000 */
[----:B------:R-:W-:Y:S02]  /*8b90*/  ULDC UR4, c[0x0][0xac8] ;  /* 0x0002b20000047ab9 */ /* 0x000fe40000000800 */
[----:B------:R-:W-:Y:S02]  /*8ba0*/  ISETP.GE.AND P4, PT, R0, UR4, PT ;  /* 0x0000000400007c0c */ /* 0x000fe4000bf86270 */
[----:B------:R-:W-:Y:S02]  /*8bb0*/  ISETP.GE.AND P3, PT, R64, UR4, PT ;  /* 0x0000000440007c0c */ /* 0x000fe4000bf66270 */
[----:B------:R-:W-:-:S09]  /*8bc0*/  ISETP.GE.AND P2, PT, R66, UR4, PT ;  /* 0x0000000442007c0c */ /* 0x000fd2000bf46270 */
[-C--:B-1----:R-:W-:Y:S02]  /*8bd0*/  @!P4 LEA R2, P6, R0, R21.reuse, 0x1 ;  /* 0x000000150002c211 */ /* 0x082fe400078c08ff */
[----:B------:R-:W-:Y:S02]  /*8be0*/  @!P3 LEA R20, P5, R64, R21, 0x1 ;  /* 0x000000154014b211 */ /* 0x000fe400078a08ff */
[----:B--2---:R-:W-:Y:S02]  /*8bf0*/  @!P4 LEA.HI.X R3, R0, R61, R62, 0x1, P6 ;  /* 0x0000003d0003c211 */ /* 0x004fe400030f0c3e */
[----:B------:R-:W-:Y:S02]  /*8c00*/  @!P2 LEA R60, P6, R66, R21, 0x1 ;  /* 0x00000015423ca211 */ /* 0x000fe400078c08ff */
[-C--:B------:R-:W-:Y:S01]  /*8c10*/  @!P3 LEA.HI.X R21, R64, R61.reuse, R65, 0x1, P5 ;  /* 0x0000003d4015b211 */ /* 0x080fe200028f0c41 */
[----:B-----5:R3:W-:Y:S01]  /*8c20*/  @!P4 ST.E.128 desc[UR36][R2.64], R4 ;  /* 0x000000040200c985 */ /* 0x0207e2000c101d24 */
[----:B------:R-:W-:-:S03]  /*8c30*/  @!P2 LEA.HI.X R61, R66, R61, R67, 0x1, P6 ;  /* 0x0000003d423da211 */ /* 0x000fc600030f0c43 */
[----:B------:R3:W-:Y:S04]  /*8c40*/  @!P3 ST.E.128 desc[UR36][R20.64], R28 ;  /* 0x0000001c1400b985 */ /* 0x0007e8000c101d24 */
[----:B------:R3:W-:Y:S02]  /*8c50*/  @!P2 ST.E.128 desc[UR36][R60.64], R44 ;  /* 0x0000002c3c00a985 */ /* 0x0007e4000c101d24 */
.L_x_3487:
[----:B------:R-:W-:Y:S05]  /*8c60*/  BSYNC B1 ;  /* 0x0000000000017941 */ /* 0x000fea0003800000 */
.L_x_3486:
[----:B---3-5:R3:W4:Y:S01]  /*8c70*/  SHFL.IDX PT, R7, R23, 0x1, 0x181f ;  /* 0x00381f0017077f89 */ /* 0x02872200000e0000 */
[----:B------:R-:W-:Y:S03]  /*8c80*/  BSSY B1, `(.L_x_3488) ;  /* 0x0000010000017945 */ /* 0x000fe60003800000 */
[----:B------:R3:W0:Y:S01]  /*8c90*/  SHFL.IDX PT, R3, R18, 0x1, 0x181f ;  /* 0x00381f0012037f89 */ /* 0x00062200000e0000 */
        /* <DEDUP_REMOVED lines=8> */
[-C--:B----4-:R-:W-:Y:S02]  /*8d20*/  @!P4 LEA.HI.X R3, R0, R7.reuse, R62, 0x1, P0 ;  /* 0x000000070003c211 */ /* 0x090fe400000f0c3e */
[-C--:B------:R-:W-:Y:S02]  /*8d30*/  @!P5 LEA.HI.X R5, R64, R7.reuse, R65, 0x1, P2 ;  /* 0x000000074005d211 */ /* 0x080fe400010f0c41 */
[----:B------:R-:W-:Y:S01]  /*8d40*/  @!P6 LEA.HI.X R7, R66, R7, R67, 0x1, P3 ;  /* 0x000000074207e211 */ /* 0x000fe200018f0c43 */
[----:B------:R0:W-:Y:S04]  /*8d50*/  @!P4 ST.E.128 desc[UR36][R2.64], R8 ;  /* 0x000000080200c985 */ /* 0x0001e8000c101d24 */
[----:B------:R0:W-:Y:S04]  /*8d60*/  @!P5 ST.E.128 desc[UR36][R4.64], R32 ;  /* 0x000000200400d985 */ /* 0x0001e8000c101d24 */
[----:B------:R0:W-:Y:S02]  /*8d70*/  @!P6 ST.E.128 desc[UR36][R6.64], R48 ;  /* 0x000000300600e985 */ /* 0x0001e4000c101d24 */
.L_x_3489:
[----:B------:R-:W-:Y:S05]  /*8d80*/  BSYNC B1 ;  /* 0x0000000000017941 */ /* 0x000fea0003800000 */
.L_x_3488:
[----:B0---4-:R0:W4:Y:S01]  /*8d90*/  SHFL.IDX PT, R7, R23, 0x2, 0x181f ;  /* 0x00581f0017077f89 */ /* 0x01112200000e0000 */
        /* <DEDUP_REMOVED lines=16> */
.L_x_3491:
[----:B------:R-:W-:Y:S05]  /*8ea0*/  BSYNC B1 ;  /* 0x0000000000017941 */ /* 0x000fea0003800000 */
.L_x_3490:
[----:B0-----:R-:W-:Y:S01]  /*8eb0*/  VIADD R3, R63, 0x60 ;  /* 0x000000603f037836 */ /* 0x001fe20000000000 */
[----:B---3--:R-:W0:Y:S04]  /*8ec0*/  SHFL.IDX PT, R23, R23, 0x3, 0x181f ;  /* 0x00781f0017177f89 */ /* 0x008e2800000e0000 */
[----:B------:R-:W-:Y:S01]  /*8ed0*/  ISETP.GE.AND P0, PT, R3, R84, PT ;  /* 0x000000540300720c */ /* 0x000fe20003f06270 */
[----:B----4-:R3:W4:-:S12]  /*8ee0*/  SHFL.IDX PT, R7, R18, 0x3, 0x181f ;  /* 0x00781f0012077f89 */ /* 0x01071800000e0000 */
[----:B---3--:R-:W-:Y:S05]  /*8ef0*/  @P0 BRA `(.L_x_3492) ;  /* 0x0000002000140947 */ /* 0x008fea0003800000 */
[----:B------:R-:W-:Y:S02]  /*8f00*/  ULDC UR4, c[0x0][0xac8] ;  /* 0x0002b20000047ab9 */ /* 0x000fe40000000800 */
[----:B------:R-:W-:Y:S02]  /*8f10*/  ISETP.GE.AND P2, PT, R0, UR4, PT ;  /* 0x0000000400007c0c */ /* 0x000fe4000bf46270 */
[----:B------:R-:W-:-:S11]  /*8f20*/  ISETP.GE.AND P3, PT, R64, UR4, PT ;  /* 0x0000000440007c0c */ /* 0x000fd6000bf66270 */
[-C--:B----4-:R-:W-:Y:S02]  /*8f30*/  @!P2 LEA R2, P0, R0, R7.reuse, 0x1 ;  /* 0x000000070002a211 */ /* 0x090fe400078008ff */
[----:B------:R-:W-:Y:S02]  /*8f40*/  @!P3 LEA R4, P1, R64, R7, 0x1 ;  /* 0x000000074004b211 */ /* 0x000fe400078208ff */
[-C--:B0-----:R-:W-:Y:S02]  /*8f50*/  @!P2 LEA.HI.X R3, R0, R23.reuse, R62, 0x1, P0 ;  /* 0x000000170003a211 */ /* 0x081fe400000f0c3e */
[----:B------:R-:W-:Y:S02]  /*8f60*/  @!P3 LEA.HI.X R5, R64, R23, R65, 0x1, P1 ;  /* 0x000000174005b211 */ /* 0x000fe400008f0c41 */
[----:B------:R-:W-:Y:S01]  /*8f70*/  ISETP.GE.AND P0, PT, R66, UR4, PT ;  /* 0x0000000442007c0c */ /* 0x000fe2000bf06270 */
[----:B------:R3:W-:Y:S04]  /*8f80*/  @!P2 ST.E.128 desc[UR36][R2.64], R24 ;  /* 0x000000180200a985 */ /* 0x0007e8000c101d24 */
[----:B------:R3:W-:Y:S08]  /*8f90*/  @!P3 ST.E.128 desc[UR36][R4.64], R40 ;  /* 0x000000280400b985 */ /* 0x0007f0000c101d24 */
[----:B------:R-:W-:Y:S05]  /*8fa0*/  @P0 BRA `(.L_x_3492) ;  /* 0x0000001c00e80947 */ /* 0x000fea0003800000 */
[----:B---3--:R-:W-:-:S04]  /*8fb0*/  LEA R2, P0, R66, R7, 0x1 ;  /* 0x0000000742027211 */ /* 0x008fc800078008ff */
[----:B------:R-:W-:-:S05]  /*8fc0*/  LEA.HI.X R3, R66, R23, R67, 0x1, P0 ;  /* 0x0000001742037211 */ /* 0x000fca00000f0c43 */
[----:B------:R0:W-:Y:S01]  /*8fd0*/  ST.E.128 desc[UR36][R2.64], R56 ;  /* 0x0000003802007985 */ /* 0x0001e2000c101d24 */
[----:B------:R-:W-:Y:S05]  /*8fe0*/  BRA `(.L_x_3492) ;  /* 0x0000001c00d87947 */ /* 0x000fea0003800000 */
.L_x_3485:
[----:B------:R-:W-:Y:S01]  /*8ff0*/  ULDC.64 UR12, c[0x0][0xb08] ;  /* 0x0002c200000c7ab9 */ /* 0x000fe20000000a00 */
[----:B------:R-:W-:Y:S01]  /*9000*/  R2UR UR16, R211 ;  /* 0x00000000d31072ca */ /* 0x000fe200000e0000 */
[----:B------:R-:W-:Y:S01]  /*9010*/  UIMAD UR9, UR15, UR12, URZ ;  /* 0x0000000c0f0972a4 */ /* 0x000fe2000f8e023f */
[----:B0-----:R-:W0:Y:S01]  /*9020*/  @P1 LDC R0, c[0x0][0xbec] ;  /* 0x0002fb00ff001b82 */ /* 0x001e220000000800 */
[----:B------:R-:W-:Y:S01]  /*9030*/  UIMAD.WIDE.U32 UR10, UR4, UR12, URZ ;  /* 0x0000000c040a72a5 */ /* 0x000fe2000f8e003f */
[----:B------:R-:W-:Y:S01]  /*9040*/  R2UR UR14, R23 ;  /* 0x00000000170e72ca */ /* 0x000fe200000e0000 */
[----:B------:R-:W-:Y:S01]  /*9050*/  UIMAD UR9, UR4, UR13, UR9 ;  /* 0x0000000d040972a4 */ /* 0x000fe2000f8e0209 */
[----:B------:R-:W-:Y:S01]  /*9060*/  IMAD.MOV.U32 R7, RZ, RZ, R15 ;  /* 0x000000ffff077224 */ /* 0x000fe200078e000f */
[----:B------:R-:W-:Y:S01]  /*9070*/  USHF.R.S32.HI UR4, URZ, 0x1f, UR61 ;  /* 0x0000001f3f047899 */ /* 0x000fe2000801143d */
[----:B------:R-:W-:Y:S01]  /*9080*/  BSSY B1, `(.L_x_3493) ;  /* 0x0000096000017945 */ /* 0x000fe20003800000 */
[----:B------:R-:W-:Y:S01]  /*9090*/  UIADD3 UR11, UR11, UR9, URZ ;  /* 0x000000090b0b7290 */ /* 0x000fe2000fffe03f */
[----:B------:R-:W1:Y:S01]  /*90a0*/  @P1 LDC R5, c[0x0][0xbf0] ;  /* 0x0002fc00ff051b82 */ /* 0x000e620000000800 */
[----:B------:R-:W-:Y:S01]  /*90b0*/  ULDC.64 UR12, c[0x0][0xb38] ;  /* 0x0002ce00000c7ab9 */ /* 0x000fe20000000a00 */
[----:B------:R-:W-:Y:S01]  /*90c0*/  UIADD3 UR8, UR8, 0x30820, URZ ;  /* 0x0003082008087890 */ /* 0x000fe2000fffe03f */
[----:B------:R-:W-:Y:S01]  /*90d0*/  SHF.R.S32.HI R84, RZ, 0x1f, R205 ;  /* 0x0000001fff547819 */ /* 0x000fe200000114cd */
[----:B------:R-:W-:Y:S01]  /*90e0*/  UIMAD.WIDE.U32 UR10, UR16, UR12, UR10 ;  /* 0x0000000c100a72a5 */ /* 0x000fe2000f8e000a */
[----:B------:R-:W-:Y:S01]  /*90f0*/  SHF.R.S32.HI R85, RZ, 0x1f, R206 ;  /* 0x0000001fff557819 */ /* 0x000fe200000114ce */
[----:B------:R-:W-:Y:S01]  /*9100*/  UPRMT UR8, URZ, 0x654, UR8 ;  /* 0x000006543f087896 */ /* 0x000fe20008000008 */
[----:B------:R-:W-:Y:S01]  /*9110*/  SHF.R.S32.HI R86, RZ, 0x1f, R207 ;  /* 0x0000001fff567819 */ /* 0x000fe200000114cf */
[----:B------:R-:W-:Y:S01]  /*9120*/  UIMAD UR11, UR16, UR13, UR11 ;  /* 0x0000000d100b72a4 */ /* 0x000fe2000f8e020b */
[----:B------:R-:W-:-:S02]  /*9130*/  SHF.R.S32.HI R87, RZ, 0x1f, R208 ;  /* 0x0000001fff577819 */ /* 0x000fc400000114d0 */
[----:B------:R-:W-:Y:S01]  /*9140*/  ULDC.64 UR12, c[0x0][0xb40] ;  /* 0x0002d000000c7ab9 */ /* 0x000fe20000000a00 */
[----:B------:R-:W-:Y:S01]  /*9150*/  SHF.R.S32.HI R88, RZ, 0x1f, R209 ;  /* 0x0000001fff587819 */ /* 0x000fe200000114d1 */
[----:B------:R-:W-:Y:S01]  /*9160*/  UIMAD UR4, UR4, UR12, URZ ;  /* 0x0000000c040472a4 */ /* 0x000fe2000f8e023f */
[----:B------:R-:W-:Y:S01]  /*9170*/  SHF.R.S32.HI R89, RZ, 0x1f, R210 ;  /* 0x0000001fff597819 */ /* 0x000fe200000114d2 */
[----:B------:R-:W-:Y:S01]  /*9180*/  UIMAD.WIDE.U32 UR10, UR61, UR12, UR10 ;  /* 0x0000000c3d0a72a5 */ /* 0x000fe2000f8e000a */
[----:B0-----:R-:W-:Y:S01]  /*9190*/  @P1 IMAD.HI.U32 R0, R15, R0, RZ ;  /* 0x000000000f001227 */ /* 0x001fe200078e00ff */
[----:B------:R-:W-:Y:S01]  /*91a0*/  UIMAD UR4, UR61, UR13, UR4 ;  /* 0x0000000d3d0472a4 */ /* 0x000fe2000f8e0204 */
[----:B------:R-:W-:Y:S02]  /*91b0*/  SYNCS.ARRIVE.TRANS64.RED.A1T0 RZ, [UR8], RZ ;  /* 0x000000ffffff79a7 */ /* 0x000fe40008100408 */
[----:B------:R-:W-:Y:S01]  /*91c0*/  ULDC.64 UR12, c[0x0][0xb48] ;  /* 0x0002d200000c7ab9 */ /* 0x000fe20000000a00 */
[----:B------:R-:W-:Y:S01]  /*91d0*/  UIADD3 UR11, UR11, UR4, URZ ;  /* 0x000000040b0b7290 */ /* 0x000fe2000fffe03f */
[----:B-1----:R-:W-:-:S03]  /*91e0*/  @P1 SHF.R.U32.HI R7, RZ, R5, R0 ;  /* 0x00000005ff071219 */ /* 0x002fc60000011600 */
[----:B------:R-:W-:Y:S01]  /*91f0*/  UIMAD.WIDE.U32 UR10, UR14, UR12, UR10 ;  /* 0x0000000c0e0a72a5 */ /* 0x000fe2000f8e000a */
[--C-:B------:R-:W-:Y:S01]  /*9200*/  SHF.R.S32.HI R0, RZ, 0x1f, R7.reuse ;  /* 0x0000001fff007819 */ /* 0x100fe20000011407 */
[----:B------:R-:W-:Y:S02]  /*9210*/  IMAD.MOV R9, RZ, RZ, -R7 ;  /* 0x000000ffff097224 */ /* 0x000fe400078e0a07 */
[----:B------:R-:W-:Y:S02]  /*9220*/  UIMAD UR4, UR14, UR13, UR11 ;  /* 0x0000000d0e0472a4 */ /* 0x000fe4000f8e020b */
[----:B------:R-:W-:Y:S01]  /*9230*/  IMAD.U32 R5, RZ, RZ, UR11 ;  /* 0x0000000bff057e24 */ /* 0x000fe2000f8e00ff */
[----:B------:R-:W-:Y:S01]  /*9240*/  ULDC.64 UR12, c[0x0][0xb30] ;  /* 0x0002cc00000c7ab9 */ /* 0x000fe20000000a00 */
[----:B------:R-:W-:Y:S02]  /*9250*/  IMAD R9, R18, R9, R15 ;  /* 0x0000000912097224 */ /* 0x000fe400078e020f */
[----:B------:R-:W-:-:S02]  /*9260*/  IMAD R0, R0, UR12, RZ ;  /* 0x0000000c00007c24 */ /* 0x000fc4000f8e02ff */
[----:B------:R-:W-:Y:S01]  /*9270*/  IMAD.U32 R4, RZ, RZ, UR10 ;  /* 0x0000000aff047e24 */ /* 0x000fe2000f8e00ff */
[----:B------:R-:W-:Y:S01]  /*9280*/  ULDC.64 UR10, c[0x0][0xb28] ;  /* 0x0002ca00000a7ab9 */ /* 0x000fe20000000a00 */
[----:B------:R-:W-:Y:S02]  /*9290*/  IMAD.U32 R5, RZ, RZ, UR4 ;  /* 0x00000004ff057e24 */ /* 0x000fe4000f8e00ff */
[C---:B------:R-:W-:Y:S01]  /*92a0*/  IMAD R11, R7.reuse, UR13, R0 ;  /* 0x0000000d070b7c24 */ /* 0x040fe2000f8e0200 */
[----:B------:R-:W-:Y:S01]  /*92b0*/  SHF.R.S32.HI R0, RZ, 0x1f, R9 ;  /* 0x0000001fff007819 */ /* 0x000fe20000011409 */
[----:B------:R-:W-:-:S04]  /*92c0*/  IMAD.WIDE.U32 R4, R7, UR12, R4 ;  /* 0x0000000c07047c25 */ /* 0x000fc8000f8e0004 */
[----:B------:R-:W-:Y:S02]  /*92d0*/  IMAD R0, R0, UR10, RZ ;  /* 0x0000000a00007c24 */ /* 0x000fe4000f8e02ff */
[----:B------:R-:W-:Y:S02]  /*92e0*/  IMAD.IADD R5, R5, 0x1, R11 ;  /* 0x0000000105057824 */ /* 0x000fe400078e020b */
[C---:B------:R-:W-:Y:S02]  /*92f0*/  IMAD R7, R9.reuse, UR11, R0 ;  /* 0x0000000b09077c24 */ /* 0x040fe4000f8e0200 */
[----:B------:R-:W-:Y:S01]  /*9300*/  IMAD.WIDE.U32 R4, R9, UR10, R4 ;  /* 0x0000000a09047c25 */ /* 0x000fe2000f8e0004 */
[----:B------:R-:W-:-:S03]  /*9310*/  ULDC.64 UR10, c[0x0][0xb00] ;  /* 0x0002c000000a7ab9 */ /* 0x000fc60000000a00 */
[----:B------:R-:W-:Y:S01]  /*9320*/  IMAD.IADD R5, R5, 0x1, R7 ;  /* 0x0000000105057824 */ /* 0x000fe200078e0207 */
[----:B------:R-:W-:-:S04]  /*9330*/  LEA R0, P1, R4, UR10, 0x2 ;  /* 0x0000000a04007c11 */ /* 0x000fc8000f8210ff */
[----:B------:R-:W-:Y:S02]  /*9340*/  LEA.HI.X R18, R4, UR11, R5, 0x2, P1 ;  /* 0x0000000b04127c11 */ /* 0x000fe400088f1405 */
[----:B------:R0:W1:Y:S04]  /*9350*/  SHFL.IDX PT, R4, R0, RZ, 0x1c1f ;  /* 0x001c1fff00047589 */ /* 0x00006800000e0000 */
[----:B------:R0:W2:Y:S01]  /*9360*/  SHFL.IDX PT, R5, R18, RZ, 0x1c1f ;  /* 0x001c1fff12057589 */ /* 0x0000a200000e0000 */
[----:B------:R-:W-:Y:S05]  /*9370*/  @P2 BRA `(.L_x_3494) ;  /* 0x0000000400982947 */ /* 0x000fea0003800000 */
[----:B------:R-:W-:Y:S01]  /*9380*/  ULDC UR4, c[0x0][0xac8] ;  /* 0x0002b20000047ab9 */ /* 0x000fe20000000800 */
[C---:B------:R-:W-:Y:S01]  /*9390*/  VIADD R13, R17.reuse, 0x18 ;  /* 0x00000018110d7836 */ /* 0x040fe20000000000 */
[----:B------:R-:W-:Y:S01]  /*93a0*/  ISETP.GE.AND P5, PT, R22, UR4, PT ;  /* 0x0000000416007c0c */ /* 0x000fe2000bfa6270 */
[C---:B------:R-:W-:Y:S01]  /*93b0*/  VIADD R15, R17.reuse, 0x20 ;  /* 0x00000020110f7836 */ /* 0x040fe20000000000 */
[----:B------:R-:W-:Y:S02]  /*93c0*/  ISETP.GE.AND P6, PT, R17, UR4, PT ;  /* 0x0000000411007c0c */ /* 0x000fe4000bfc6270 */
[----:B------:R-:W-:Y:S02]  /*93d0*/  ISETP.GE.AND P4, PT, R210, UR4, PT ;  /* 0x00000004d2007c0c */ /* 0x000fe4000bf86270 */
[----:B------:R-:W-:Y:S02]  /*93e0*/  ISETP.GE.AND P2, PT, R13, UR4, PT ;  /* 0x000000040d007c0c */ /* 0x000fe4000bf46270 */
[----:B------:R-:W-:-:S02]  /*93f0*/  SHF.R.S32.HI R9, RZ, 0x1f, R22 ;  /* 0x0000001fff097819 */ /* 0x000fc40000011416 */
[----:B------:R-:W-:Y:S02]  /*9400*/  ISETP.GE.AND P1, PT, R15, UR4, PT ;  /* 0x000000040f007c0c */ /* 0x000fe4000bf26270 */
[----:B------:R-:W-:Y:S02]  /*9410*/  SHF.R.S32.HI R14, RZ, 0x1f, R13 ;  /* 0x0000001fff0e7819 */ /* 0x000fe4000001140d */
[CC--:B-1----:R-:W-:Y:S01]  /*9420*/  @!P5 LEA R10, P3, R22.reuse, R4.reuse, 0x2 ;  /* 0x00000004160ad211 */ /* 0x0c2fe200078610ff */
[----:B--2---:R-:W-:Y:S01]  /*9430*/  @!P6 IMAD.WIDE R6, R17, 0x4, R4 ;  /* 0x000000041106e825 */ /* 0x004fe200078e0204 */
[----:B------:R-:W-:Y:S02]  /*9440*/  SHF.R.S32.HI R23, RZ, 0x1f, R15 ;  /* 0x0000001fff177819 */ /* 0x000fe4000001140f */
[----:B------:R-:W-:Y:S02]  /*9450*/  @!P5 LEA.HI.X R11, R22, R5, R9, 0x2, P3 ;  /* 0x00000005160bd211 */ /* 0x000fe400018f1409 */
[-C--:B------:R-:W-:Y:S01]  /*9460*/  @!P4 LEA R8, P3, R210, R4.reuse, 0x2 ;  /* 0x00000004d208c211 */ /* 0x080fe200078610ff */
[----:B------:R1:W-:Y:S01]  /*9470*/  @!P6 ST.E.64 desc[UR36][R6.64], R24 ;  /* 0x000000180600e985 */ /* 0x0003e2000c101b24 */
[----:B------:R-:W-:-:S02]  /*9480*/  @!P2 LEA R12, P6, R13, R4, 0x2 ;  /* 0x000000040d0ca211 */ /* 0x000fc400078c10ff */
[-C--:B------:R-:W-:Y:S02]  /*9490*/  @!P4 LEA.HI.X R9, R210, R5.reuse, R89, 0x2, P3 ;  /* 0x00000005d209c211 */ /* 0x080fe400018f1459 */
[----:B------:R-:W-:Y:S02]  /*94a0*/  ISETP.GE.AND P3, PT, R19, UR4, PT ;  /* 0x0000000413007c0c */ /* 0x000fe4000bf66270 */
[-C--:B------:R-:W-:Y:S01]  /*94b0*/  @!P2 LEA.HI.X R13, R13, R5.reuse, R14, 0x2, P6 ;  /* 0x000000050d0da211 */ /* 0x080fe200030f140e */
[----:B------:R2:W-:Y:S01]  /*94c0*/  @!P4 ST.E.64 desc[UR36][R8.64], R28 ;  /* 0x0000001c0800c985 */ /* 0x0005e2000c101b24 */
[----:B------:R-:W-:Y:S02]  /*94d0*/  @!P1 LEA R14, P6, R15, R4, 0x2 ;  /* 0x000000040f0e9211 */ /* 0x000fe400078c10ff */
[----:B------:R-:W-:Y:S01]  /*94e0*/  ISETP.GE.AND P4, PT, R209, UR4, PT ;  /* 0x00000004d1007c0c */ /* 0x000fe2000bf86270 */
[----:B------:R3:W-:Y:S01]  /*94f0*/  @!P5 ST.E.64 desc[UR36][R10.64], R32 ;  /* 0x000000200a00d985 */ /* 0x0007e2000c101b24 */
[----:B------:R-:W-:-:S02]  /*9500*/  @!P1 LEA.HI.X R15, R15, R5, R23, 0x2, P6 ;  /* 0x000000050f0f9211 */ /* 0x000fc400030f1417 */
[----:B-1----:R-:W-:Y:S01]  /*9510*/  SHF.R.S32.HI R7, RZ, 0x1f, R19 ;  /* 0x0000001fff077819 */ /* 0x002fe20000011413 */
[----:B------:R1:W-:Y:S01]  /*9520*/  @!P2 ST.E.64 desc[UR36][R12.64], R36 ;  /* 0x000000240c00a985 */ /* 0x0003e2000c101b24 */
[----:B------:R-:W-:Y:S02]  /*9530*/  ISETP.GE.AND P2, PT, R208, UR4, PT ;  /* 0x00000004d0007c0c */ /* 0x000fe4000bf46270 */
[-C--:B------:R-:W-:Y:S01]  /*9540*/  @!P3 LEA R6, P5, R19, R4.reuse, 0x2 ;  /* 0x000000041306b211 */ /* 0x080fe200078a10ff */
[----:B------:R-:W-:Y:S01]  /*9550*/  @!P1 ST.E.64 desc[UR36][R14.64], R40 ;  /* 0x000000280e009985 */ /* 0x000fe2000c101b24 */
[----:B------:R-:W-:Y:S02]  /*9560*/  ISETP.GE.AND P1, PT, R207, UR4, PT ;  /* 0x00000004cf007c0c */ /* 0x000fe4000bf26270 */
[----:B------:R-:W-:Y:S02]  /*9570*/  @!P3 LEA.HI.X R7, R19, R5, R7, 0x2, P5 ;  /* 0x000000051307b211 */ /* 0x000fe400028f1407 */
[----:B------:R-:W-:-:S03]  /*9580*/  @!P4 LEA R24, P5, R209, R4, 0x2 ;  /* 0x00000004d118c211 */ /* 0x000fc600078a10ff */
[----:B------:R4:W-:Y:S01]  /*9590*/  @!P3 ST.E.64 desc[UR36][R6.64], R44 ;  /* 0x0000002c0600b985 */ /* 0x0009e2000c101b24 */
[----:B------:R-:W-:Y:S02]  /*95a0*/  ISETP.GE.AND P3, PT, R206, UR4, PT ;  /* 0x00000004ce007c0c */ /* 0x000fe4000bf66270 */
[CC--:B--2---:R-:W-:Y:S02]  /*95b0*/  @!P2 LEA R8, P6, R208.reuse, R4.reuse, 0x2 ;  /* 0x00000004d008a211 */ /* 0x0c4fe400078c10ff */
[-C--:B------:R-:W-:Y:S02]  /*95c0*/  @!P4 LEA.HI.X R25, R209, R5.reuse, R88, 0x2, P5 ;  /* 0x00000005d119c211 */ /* 0x080fe400028f1458 */
[----:B------:R-:W-:Y:S02]  /*95d0*/  @!P2 LEA.HI.X R9, R208, R5, R87, 0x2, P6 ;  /* 0x00000005d009a211 */ /* 0x000fe400030f1457 */
[----:B---3--:R-:W-:Y:S01]  /*95e0*/  @!P1 LEA R10, P5, R207, R4, 0x2 ;  /* 0x00000004cf0a9211 */ /* 0x008fe200078a10ff */
[----:B------:R-:W-:Y:S01]  /*95f0*/  @!P4 ST.E.64 desc[UR36][R24.64], R48 ;  /* 0x000000301800c985 */ /* 0x000fe2000c101b24 */
[----:B------:R-:W-:-:S02]  /*9600*/  ISETP.GE.AND P4, PT, R205, UR4, PT ;  /* 0x00000004cd007c0c */ /* 0x000fc4000bf86270 */
[-C--:B------:R-:W-:Y:S01]  /*9610*/  @!P1 LEA.HI.X R11, R207, R5.reuse, R86, 0x2, P5 ;  /* 0x00000005cf0b9211 */ /* 0x080fe200028f1456 */
[----:B------:R2:W-:Y:S01]  /*9620*/  @!P2 ST.E.64 desc[UR36][R8.64], R52 ;  /* 0x000000340800a985 */ /* 0x0005e2000c101b24 */
[----:B------:R-:W-:Y:S02]  /*9630*/  ISETP.GE.AND P2, PT, R204, UR4, PT ;  /* 0x00000004cc007c0c */ /* 0x000fe4000bf46270 */
[C---:B-1----:R-:W-:Y:S01]  /*9640*/  @!P3 LEA R12, P6, R206.reuse, R4, 0x2 ;  /* 0x00000004ce0cb211 */ /* 0x042fe200078c10ff */
[----:B------:R1:W-:Y:S01]  /*9650*/  @!P1 ST.E.64 desc[UR36][R10.64], R56 ;  /* 0x000000380a009985 */ /* 0x0003e2000c101b24 */
[----:B------:R-:W-:Y:S02]  /*9660*/  ISETP.GE.AND P1, PT, R203, UR4, PT ;  /* 0x00000004cb007c0c */ /* 0x000fe4000bf26270 */
[----:B------:R-:W-:-:S03]  /*9670*/  @!P3 LEA.HI.X R13, R206, R5, R85, 0x2, P6 ;  /* 0x00000005ce0db211 */ /* 0x000fc600030f1455 */
[CC--:B----4-:R-:W-:Y:S02]  /*9680*/  @!P4 LEA R6, P5, R205.reuse, R4.reuse, 0x2 ;  /* 0x00000004cd06c211 */ /* 0x0d0fe400078a10ff */
[----:B------:R3:W-:Y:S01]  /*9690*/  @!P3 ST.E.64 desc[UR36][R12.64], R60 ;  /* 0x0000003c0c00b985 */ /* 0x0007e2000c101b24 */
[----:B------:R-:W-:Y:S02]  /*96a0*/  ISETP.GE.AND P3, PT, R202, UR4, PT ;  /* 0x00000004ca007c0c */ /* 0x000fe4000bf66270 */
[CC--:B------:R-:W-:Y:S02]  /*96b0*/  @!P2 LEA R14, P6, R204.reuse, R4.reuse, 0x2 ;  /* 0x00000004cc0ea211 */ /* 0x0c0fe400078c10ff */
[-C--:B------:R-:W-:Y:S02]  /*96c0*/  @!P4 LEA.HI.X R7, R205, R5.reuse, R84, 0x2, P5 ;  /* 0x00000005cd07c211 */ /* 0x080fe400028f1454 */
[----:B------:R-:W-:Y:S02]  /*96d0*/  @!P2 LEA.HI.X R15, R204, R5, R229, 0x2, P6 ;  /* 0x00000005cc0fa211 */ /* 0x000fe400030f14e5 */
[----:B------:R-:W-:Y:S01]  /*96e0*/  ISETP.GE.AND P5, PT, R201, UR4, PT ;  /* 0x00000004c9007c0c */ /* 0x000fe2000bfa6270 */
[----:B------:R4:W-:Y:S01]  /*96f0*/  @!P4 ST.E.64 desc[UR36][R6.64], R64 ;  /* 0x000000400600c985 */ /* 0x0009e2000c101b24 */
[----:B--2---:R-:W-:-:S03]  /*9700*/  @!P1 LEA R8, P4, R203, R4, 0x2 ;  /* 0x00000004cb089211 */ /* 0x004fc600078810ff */
[----:B------:R2:W-:Y:S01]  /*9710*/  @!P2 ST.E.64 desc[UR36][R14.64], R68 ;  /* 0x000000440e00a985 */ /* 0x0005e2000c101b24 */
[----:B------:R-:W-:Y:S02]  /*9720*/  ISETP.GE.AND P2, PT, R200, UR4, PT ;  /* 0x00000004c8007c0c */ /* 0x000fe4000bf46270 */
[----:B------:R-:W-:Y:S02]  /*9730*/  @!P1 LEA.HI.X R9, R203, R5, R228, 0x2, P4 ;  /* 0x00000005cb099211 */ /* 0x000fe400020f14e4 */
[----:B-1----:R-:W-:-:S03]  /*9740*/  @!P3 LEA R10, P6, R202, R4, 0x2 ;  /* 0x00000004ca0ab211 */ /* 0x002fc600078c10ff */
[----:B------:R1:W-:Y:S01]  /*9750*/  @!P1 ST.E.64 desc[UR36][R8.64], R72 ;  /* 0x0000004808009985 */ /* 0x0003e2000c101b24 */
[-C--:B------:R-:W-:Y:S02]  /*9760*/  @!P3 LEA.HI.X R11, R202, R5.reuse, R227, 0x2, P6 ;  /* 0x00000005ca0bb211 */ /* 0x080fe400030f14e3 */
[----:B------:R-:W-:Y:S02]  /*9770*/  ISETP.GE.AND P1, PT, R199, UR4, PT ;  /* 0x00000004c7007c0c */ /* 0x000fe4000bf26270 */
[CC--:B---3--:R-:W-:Y:S01]  /*9780*/  @!P5 LEA R12, P4, R201.reuse, R4.reuse, 0x2 ;  /* 0x00000004c90cd211 */ /* 0x0c8fe200078810ff */
[----:B------:R3:W-:Y:S01]  /*9790*/  @!P3 ST.E.64 desc[UR36][R10.64], R76 ;  /* 0x0000004c0a00b985 */ /* 0x0007e2000c101b24 */
[----:B----4-:R-:W-:Y:S02]  /*97a0*/  @!P2 LEA R6, P6, R200, R4, 0x2 ;  /* 0x00000004c806a211 */ /* 0x010fe400078c10ff */
[----:B------:R-:W-:Y:S02]  /*97b0*/  ISETP.GE.AND P3, PT, R198, UR4, PT ;  /* 0x00000004c6007c0c */ /* 0x000fe4000bf66270 */
[----:B------:R-:W-:-:S02]  /*97c0*/  @!P5 LEA.HI.X R13, R201, R5, R226, 0x2, P4 ;  /* 0x00000005c90dd211 */ /* 0x000fc400020f14e2 */
[----:B------:R-:W-:Y:S02]  /*97d0*/  ISETP.GE.AND P4, PT, R197, UR4, PT ;  /* 0x00000004c5007c0c */ /* 0x000fe4000bf86270 */
[----:B------:R-:W-:Y:S01]  /*97e0*/  @!P2 LEA.HI.X R7, R200, R5, R225, 0x2, P6 ;  /* 0x00000005c807a211 */ /* 0x000fe200030f14e1 */
[----:B------:R-:W-:Y:S01]  /*97f0*/  @!P5 ST.E.64 desc[UR36][R12.64], R80 ;  /* 0x000000500c00d985 */ /* 0x000fe2000c101b24 */
[----:B--2---:R-:W-:-:S03]  /*9800*/  @!P1 LEA R14, P5, R199, R4, 0x2 ;  /* 0x00000004c70e9211 */ /* 0x004fc600078a10ff */
[----:B------:R2:W-:Y:S01]  /*9810*/  @!P2 ST.E.64 desc[UR36][R6.64], R2 ;  /* 0x000000020600a985 */ /* 0x0005e2000c101b24 */
[----:B------:R-:W-:Y:S02]  /*9820*/  ISETP.GE.AND P2, PT, R196, UR4, PT ;  /* 0x00000004c4007c0c */ /* 0x000fe4000bf46270 */
[-C--:B------:R-:W-:Y:S02]  /*9830*/  @!P1 LEA.HI.X R15, R199, R5.reuse, R224, 0x2, P5 ;  /* 0x00000005c70f9211 */ /* 0x080fe400028f14e0 */
[CC--:B-1----:R-:W-:Y:S02]  /*9840*/  @!P3 LEA R8, P6, R198.reuse, R4.reuse, 0x2 ;  /* 0x00000004c608b211 */ /* 0x0c2fe400078c10ff */
[----:B---3--:R-:W-:Y:S01]  /*9850*/  @!P4 LEA R10, P5, R197, R4, 0x2 ;  /* 0x00000004c50ac211 */ /* 0x008fe200078a10ff */
[----:B------:R-:W-:Y:S01]  /*9860*/  @!P1 ST.E.64 desc[UR36][R14.64], R20 ;  /* 0x000000140e009985 */ /* 0x000fe2000c101b24 */
[----:B------:R-:W-:Y:S02]  /*9870*/  @!P3 LEA.HI.X R9, R198, R5, R223, 0x2, P6 ;  /* 0x00000005c609b211 */ /* 0x000fe400030f14df */
[----:B------:R-:W-:-:S02]  /*9880*/  ISETP.GE.AND P1, PT, R195, UR4, PT ;  /* 0x00000004c3007c0c */ /* 0x000fc4000bf26270 */
[-C--:B------:R-:W-:Y:S01]  /*9890*/  @!P4 LEA.HI.X R11, R197, R5.reuse, R222, 0x2, P5 ;  /* 0x00000005c50bc211 */ /* 0x080fe200028f14de */
[----:B------:R1:W-:Y:S01]  /*98a0*/  @!P3 ST.E.64 desc[UR36][R8.64], R120 ;  /* 0x000000780800b985 */ /* 0x0003e2000c101b24 */
[----:B------:R-:W-:Y:S02]  /*98b0*/  ISETP.GE.AND P5, PT, R194, UR4, PT ;  /* 0x00000004c2007c0c */ /* 0x000fe4000bfa6270 */
[----:B--2---:R-:W-:Y:S01]  /*98c0*/  @!P2 LEA R2, P6, R196, R4, 0x2 ;  /* 0x00000004c402a211 */ /* 0x004fe200078c10ff */
[----:B------:R3:W-:Y:S01]  /*98d0*/  @!P4 ST.E.64 desc[UR36][R10.64], R96 ;  /* 0x000000600a00c985 */ /* 0x0007e2000c101b24 */
[----:B------:R-:W-:Y:S02]  /*98e0*/  ISETP.GE.AND P3, PT, R193, UR4, PT ;  /* 0x00000004c1007c0c */ /* 0x000fe4000bf66270 */
[----:B------:R-:W-:Y:S02]  /*98f0*/  ISETP.GE.AND P4, PT, R192, UR4, PT ;  /* 0x00000004c0007c0c */ /* 0x000fe4000bf86270 */
[----:B------:R-:W-:-:S02]  /*9900*/  @!P2 LEA.HI.X R3, R196, R5, R221, 0x2, P6 ;  /* 0x00000005c403a211 */ /* 0x000fc400030f14dd */
[----:B------:R-:W-:-:S03]  /*9910*/  @!P1 LEA R6, P6, R195, R4, 0x2 ;  /* 0x00000004c3069211 */ /* 0x000fc600078c10ff */
[----:B------:R3:W-:Y:S01]  /*9920*/  @!P2 ST.E.64 desc[UR36][R2.64], R100 ;  /* 0x000000640200a985 */ /* 0x0007e2000c101b24 */
[CC--:B------:R-:W-:Y:S02]  /*9930*/  @!P5 LEA R12, P2, R194.reuse, R4.reuse, 0x2 ;  /* 0x00000004c20cd211 */ /* 0x0c0fe400078410ff */
[-C--:B------:R-:W-:Y:S02]  /*9940*/  @!P1 LEA.HI.X R7, R195, R5.reuse, R220, 0x2, P6 ;  /* 0x00000005c3079211 */ /* 0x080fe400030f14dc */
[CC--:B-1----:R-:W-:Y:S02]  /*9950*/  @!P3 LEA R8, P6, R193.reuse, R4.reuse, 0x2 ;  /* 0x00000004c108b211 */ /* 0x0c2fe400078c10ff */
[-C--:B------:R-:W-:Y:S01]  /*9960*/  @!P5 LEA.HI.X R13, R194, R5.reuse, R219, 0x2, P2 ;  /* 0x00000005c20dd211 */ /* 0x080fe200010f14db */
[----:B------:R3:W-:Y:S01]  /*9970*/  @!P1 ST.E.64 desc[UR36][R6.64], R104 ;  /* 0x0000006806009985 */ /* 0x0007e2000c101b24 */
[C---:B------:R-:W-:Y:S02]  /*9980*/  @!P4 LEA R4, P2, R192.reuse, R4, 0x2 ;  /* 0x00000004c004c211 */ /* 0x040fe400078410ff */
[-C--:B------:R-:W-:Y:S01]  /*9990*/  @!P3 LEA.HI.X R9, R193, R5.reuse, R218, 0x2, P6 ;  /* 0x00000005c109b211 */ /* 0x080fe200030f14da */
[----:B------:R3:W-:Y:S01]  /*99a0*/  @!P5 ST.E.64 desc[UR36][R12.64], R108 ;  /* 0x0000006c0c00d985 */ /* 0x0007e2000c101b24 */
[----:B------:R-:W-:-:S03]  /*99b0*/  @!P4 LEA.HI.X R5, R192, R5, R217, 0x2, P2 ;  /* 0x00000005c005c211 */ /* 0x000fc600010f14d9 */
[----:B------:R3:W-:Y:S04]  /*99c0*/  @!P3 ST.E.64 desc[UR36][R8.64], R112 ;  /* 0x000000700800b985 */ /* 0x0007e8000c101b24 */
[----:B------:R3:W-:Y:S02]  /*99d0*/  @!P4 ST.E.64 desc[UR36][R4.64], R116 ;  /* 0x000000740400c985 */ /* 0x0007e4000c101b24 */
.L_x_3494:
[----:B------:R-:W-:Y:S05]  /*99e0*/  BSYNC B1 ;  /* 0x0000000000017941 */ /* 0x000fea0003800000 */
.L_x_3493:
[----:B--23--:R2:W3:Y:S04]  /*99f0*/  SHFL.IDX PT, R5, R18, 0x1, 0x1c1f ;  /* 0x003c1f0012057f89 */ /* 0x00c4e800000e0000 */
[----:B-1----:R2:W1:Y:S01]  /*9a00*/  SHFL.IDX PT, R4, R0, 0x1, 0x1c1f ;  /* 0x003c1f0000047f89 */ /* 0x00246200000e0000 */
[----:B------:R-:W-:Y:S05]  /*9a10*/  @P0 BRA `(.L_x_3492) ;  /* 0x00000014004c0947 */ /* 0x000fea0003800000 */
[C---:B------:R-:W-:Y:S01]  /*9a20*/  VIADD R9, R17.reuse, 0x18 ;  /* 0x0000001811097836 */ /* 0x040fe20000000000 */
[----:B------:R-:W-:Y:S01]  /*9a30*/  ULDC UR4, c[0x0][0xac8] ;  /* 0x0002b20000047ab9 */ /* 0x000fe20000000800 */
[----:B------:R-:W-:Y:S01]  /*9a40*/  VIADD R13, R17, 0x20 ;  /* 0x00000020110d7836 */ /* 0x000fe20000000000 */
[----:B------:R-:W-:Y:S02]  /*9a50*/  ISETP.GE.AND P6, PT, R210, UR4, PT ;  /* 0x00000004d2007c0c */ /* 0x000fe4000bfc6270 */
[----:B------:R-:W-:Y:S02]  /*9a60*/  ISETP.GE.AND P5, PT, R9, UR4, PT ;  /* 0x0000000409007c0c */ /* 0x000fe4000bfa6270 */
[----:B------:R-:W-:Y:S02]  /*9a70*/  ISETP.GE.AND P4, PT, R22, UR4, PT ;  /* 0x0000000416007c0c */ /* 0x000fe4000bf86270 */
[----:B------:R-:W-:Y:S02]  /*9a80*/  ISETP.GE.AND P2, PT, R17, UR4, PT ;  /* 0x0000000411007c0c */ /* 0x000fe4000bf46270 */
[----:B------:R-:W-:-:S02]  /*9a90*/  ISETP.GE.AND P3, PT, R13, UR4, PT ;  /* 0x000000040d007c0c */ /* 0x000fc4000bf66270 */
[----:B0-2---:R-:W-:-:S03]  /*9aa0*/  SHF.R.S32.HI R0, RZ, 0x1f, R9 ;  /* 0x0000001fff007819 */ /* 0x005fc60000011409 */
[CC--:B-1----:R-:W-:Y:S02]  /*9ab0*/  @!P6 LEA R6, P0, R210.reuse, R4.reuse, 0x2 ;  /* 0x00000004d206e211 */ /* 0x0c2fe400078010ff */
[CC--:B------:R-:W-:Y:S02]  /*9ac0*/  @!P5 LEA R10, P1, R9.reuse, R4.reuse, 0x2 ;  /* 0x00000004090ad211 */ /* 0x0c0fe400078210ff */
[-C--:B---3--:R-:W-:Y:S02]  /*9ad0*/  @!P6 LEA.HI.X R7, R210, R5.reuse, R89, 0x2, P0 ;  /* 0x00000005d207e211 */ /* 0x088fe400000f1459 */
[----:B------:R-:W-:Y:S01]  /*9ae0*/  @!P5 LEA.HI.X R11, R9, R5, R0, 0x2, P1 ;  /* 0x00000005090bd211 */ /* 0x000fe200008f1400 */
[----:B------:R-:W-:Y:S01]  /*9af0*/  @!P2 IMAD.WIDE R2, R17, 0x4, R4 ;  /* 0x000000041102a825 */ /* 0x000fe200078e0204 */
[----:B------:R-:W-:Y:S02]  /*9b00*/  SHF.R.S32.HI R9, RZ, 0x1f, R22 ;  /* 0x0000001fff097819 */ /* 0x000fe40000011416 */
[----:B------:R-:W-:-:S02]  /*9b10*/  @!P4 LEA R8, P1, R22, R4, 0x2 ;  /* 0x000000041608c211 */ /* 0x000fc400078210ff */
[----:B------:R-:W-:Y:S01]  /*9b20*/  ISETP.GE.AND P0, PT, R19, UR4, PT ;  /* 0x0000000413007c0c */ /* 0x000fe2000bf06270 */
[----:B------:R0:W-:Y:S01]  /*9b30*/  @!P2 ST.E.64 desc[UR36][R2.64], R26 ;  /* 0x0000001a0200a985 */ /* 0x0001e2000c101b24 */
[----:B------:R-:W-:Y:S02]  /*9b40*/  @!P4 LEA.HI.X R9, R22, R5, R9, 0x2, P1 ;  /* 0x000000051609c211 */ /* 0x000fe400008f1409 */
[----:B------:R-:W-:Y:S01]  /*9b50*/  ISETP.GE.AND P1, PT, R209, UR4, PT ;  /* 0x00000004d1007c0c */ /* 0x000fe2000bf26270 */
[----:B------:R1:W-:Y:S01]  /*9b60*/  @!P6 ST.E.64 desc[UR36][R6.64], R30 ;  /* 0x0000001e0600e985 */ /* 0x0003e2000c101b24 */
[----:B------:R-:W-:Y:S02]  /*9b70*/  SHF.R.S32.HI R0, RZ, 0x1f, R13 ;  /* 0x0000001fff007819 */ /* 0x000fe4000001140d */
[----:B------:R-:W-:Y:S01]  /*9b80*/  @!P3 LEA R12, P6, R13, R4, 0x2 ;  /* 0x000000040d0cb211 */ /* 0x000fe200078c10ff */
[----:B------:R2:W-:Y:S01]  /*9b90*/  @!P4 ST.E.64 desc[UR36][R8.64], R34 ;  /* 0x000000220800c985 */ /* 0x0005e2000c101b24 */
[----:B------:R-:W-:-:S02]  /*9ba0*/  ISETP.GE.AND P2, PT, R208, UR4, PT ;  /* 0x00000004d0007c0c */ /* 0x000fc4000bf46270 */
[-C--:B------:R-:W-:Y:S01]  /*9bb0*/  @!P3 LEA.HI.X R13, R13, R5.reuse, R0, 0x2, P6 ;  /* 0x000000050d0db211 */ /* 0x080fe200030f1400 */
[----:B------:R3:W-:Y:S01]  /*9bc0*/  @!P5 ST.E.64 desc[UR36][R10.64], R38 ;  /* 0x000000260a00d985 */ /* 0x0007e2000c101b24 */
[----:B------:R-:W-:Y:S02]  /*9bd0*/  SHF.R.S32.HI R0, RZ, 0x1f, R19 ;  /* 0x0000001fff007819 */ /* 0x000fe40000011413 */
[-C--:B0-----:R-:W-:Y:S01]  /*9be0*/  @!P0 LEA R2, P4, R19, R4.reuse, 0x2 ;  /* 0x0000000413028211 */ /* 0x081fe200078810ff */
[----:B------:R0:W-:Y:S01]  /*9bf0*/  @!P3 ST.E.64 desc[UR36][R12.64], R42 ;  /* 0x0000002a0c00b985 */ /* 0x0001e2000c101b24 */
[----:B------:R-:W-:Y:S02]  /*9c00*/  ISETP.GE.AND P3, PT, R207, UR4, PT ;  /* 0x00000004cf007c0c */ /* 0x000fe4000bf66270 */
[----:B-1----:R-:W-:Y:S02]  /*9c10*/  @!P1 LEA R6, P5, R209, R4, 0x2 ;  /* 0x00000004d1069211 */ /* 0x002fe400078a10ff */
[----:B------:R-:W-:-:S02]  /*9c20*/  @!P0 LEA.HI.X R3, R19, R5, R0, 0x2, P4 ;  /* 0x0000000513038211 */ /* 0x000fc400020f1400 */
[----:B------:R-:W-:Y:S02]  /*9c30*/  ISETP.GE.AND P4, PT, R206, UR4, PT ;  /* 0x00000004ce007c0c */ /* 0x000fe4000bf86270 */
[CC--:B------:R-:W-:Y:S01]  /*9c40*/  @!P2 LEA R14, P6, R208.reuse, R4.reuse, 0x2 ;  /* 0x00000004d00ea211 */ /* 0x0c0fe200078c10ff */
[----:B------:R1:W-:Y:S01]  /*9c50*/  @!P0 ST.E.64 desc[UR36][R2.64], R46 ;  /* 0x0000002e02008985 */ /* 0x0003e2000c101b24 */
[-C--:B------:R-:W-:Y:S02]  /*9c60*/  @!P1 LEA.HI.X R7, R209, R5.reuse, R88, 0x2, P5 ;  /* 0x00000005d1079211 */ /* 0x080fe400028f1458 */
[----:B------:R-:W-:Y:S02]  /*9c70*/  ISETP.GE.AND P5, PT, R205, UR4, PT ;  /* 0x00000004cd007c0c */ /* 0x000fe4000bfa6270 */
[----:B------:R-:W-:Y:S01]  /*9c80*/  @!P2 LEA.HI.X R15, R208, R5, R87, 0x2, P6 ;  /* 0x00000005d00fa211 */ /* 0x000fe200030f1457 */
[----:B------:R4:W-:Y:S01]  /*9c90*/  @!P1 ST.E.64 desc[UR36][R6.64], R50 ;  /* 0x0000003206009985 */ /* 0x0009e2000c101b24 */
[----:B--2---:R-:W-:-:S02]  /*9ca0*/  @!P3 LEA R8, P6, R207, R4, 0x2 ;  /* 0x00000004cf08b211 */ /* 0x004fc400078c10ff */
[----:B------:R-:W-:Y:S01]  /*9cb0*/  ISETP.GE.AND P0, PT, R204, UR4, PT ;  /* 0x00000004cc007c0c */ /* 0x000fe2000bf06270 */
[----:B------:R2:W-:Y:S01]  /*9cc0*/  @!P2 ST.E.64 desc[UR36][R14.64], R54 ;  /* 0x000000360e00a985 */ /* 0x0005e2000c101b24 */
[----:B------:R-:W-:Y:S02]  /*9cd0*/  ISETP.GE.AND P1, PT, R203, UR4, PT ;  /* 0x00000004cb007c0c */ /* 0x000fe4000bf26270 */
[CC--:B---3--:R-:W-:Y:S02]  /*9ce0*/  @!P4 LEA R10, P2, R206.reuse, R4.reuse, 0x2 ;  /* 0x00000004ce0ac211 */ /* 0x0c8fe400078410ff */
[-C--:B------:R-:W-:Y:S02]  /*9cf0*/  @!P3 LEA.HI.X R9, R207, R5.reuse, R86, 0x2, P6 ;  /* 0x00000005cf09b211 */ /* 0x080fe400030f1456 */
[----:B0-----:R-:W-:Y:S02]  /*9d00*/  @!P5 LEA R12, P6, R205, R4, 0x2 ;  /* 0x00000004cd0cd211 */ /* 0x001fe400078c10ff */
[----:B------:R-:W-:Y:S01]  /*9d10*/  @!P4 LEA.HI.X R11, R206, R5, R85, 0x2, P2 ;  /* 0x00000005ce0bc211 */ /* 0x000fe200010f1455 */
[----:B------:R0:W-:Y:S01]  /*9d20*/  @!P3 ST.E.64 desc[UR36][R8.64], R58 ;  /* 0x0000003a0800b985 */ /* 0x0001e2000c101b24 */
[----:B------:R-:W-:-:S02]  /*9d30*/  ISETP.GE.AND P2, PT, R202, UR4, PT ;  /* 0x00000004ca007c0c */ /* 0x000fc4000bf46270 */
[-C--:B------:R-:W-:Y:S01]  /*9d40*/  @!P5 LEA.HI.X R13, R205, R5.reuse, R84, 0x2, P6 ;  /* 0x00000005cd0dd211 */ /* 0x080fe200030f1454 */
[----:B------:R3:W-:Y:S01]  /*9d50*/  @!P4 ST.E.64 desc[UR36][R10.64], R62 ;  /* 0x0000003e0a00c985 */ /* 0x0007e2000c101b24 */
[-C--:B-1----:R-:W-:Y:S02]  /*9d60*/  @!P0 LEA R2, P6, R204, R4.reuse, 0x2 ;  /* 0x00000004cc028211 */ /* 0x082fe400078c10ff */
[----:B----4-:R-:W-:Y:S01]  /*9d70*/  @!P1 LEA R6, P3, R203, R4, 0x2 ;  /* 0x00000004cb069211 */ /* 0x010fe200078610ff */
[----:B------:R1:W-:Y:S01]  /*9d80*/  @!P5 ST.E.64 desc[UR36][R12.64], R66 ;  /* 0x000000420c00d985 */ /* 0x0003e2000c101b24 */
[----:B------:R-:W-:Y:S02]  /*9d90*/  ISETP.GE.AND P5, PT, R201, UR4, PT ;  /* 0x00000004c9007c0c */ /* 0x000fe4000bfa6270 */
[----:B------:R-:W-:Y:S02]  /*9da0*/  ISETP.GE.AND P4, PT, R200, UR4, PT ;  /* 0x00000004c8007c0c */ /* 0x000fe4000bf86270 */
[----:B------:R-:W-:-:S02]  /*9db0*/  @!P0 LEA.HI.X R3, R204, R5, R229, 0x2, P6 ;  /* 0x00000005cc038211 */ /* 0x000fc400030f14e5 */
[-C--:B------:R-:W-:Y:S02]  /*9dc0*/  @!P1 LEA.HI.X R7, R203, R5.reuse, R228, 0x2, P3 ;  /* 0x00000005cb079211 */ /* 0x080fe400018f14e4 */
[CC--:B--2---:R-:W-:Y:S01]  /*9dd0*/  @!P2 LEA R14, P6, R202.reuse, R4.reuse, 0x2 ;  /* 0x00000004ca0ea211 */ /* 0x0c4fe200078c10ff */
[----:B------:R2:W-:Y:S01]  /*9de0*/  @!P0 ST.E.64 desc[UR36][R2.64], R70 ;  /* 0x0000004602008985 */ /* 0x0005e2000c101b24 */
[----:B------:R-:W-:Y:S02]  /*9df0*/  ISETP.GE.AND P3, PT, R199, UR4, PT ;  /* 0x00000004c7007c0c */ /* 0x000fe4000bf66270 */
[----:B------:R-:W-:Y:S01]  /*9e00*/  @!P2 LEA.HI.X R15, R202, R5, R227, 0x2, P6 ;  /* 0x00000005ca0fa211 */ /* 0x000fe200030f14e3 */
[----:B------:R4:W-:Y:S01]  /*9e10*/  @!P1 ST.E.64 desc[UR36][R6.64], R74 ;  /* 0x0000004a06009985 */ /* 0x0009e2000c101b24 */
[----:B------:R-:W-:Y:S02]  /*9e20*/  ISETP.GE.AND P0, PT, R198, UR4, PT ;  /* 0x00000004c6007c0c */ /* 0x000fe4000bf06270 */
[-C--:B0-----:R-:W-:Y:S01]  /*9e30*/  @!P5 LEA R8, P1, R201, R4.reuse, 0x2 ;  /* 0x00000004c908d211 */ /* 0x081fe200078210ff */
[----:B------:R-:W-:Y:S01]  /*9e40*/  @!P2 ST.E.64 desc[UR36][R14.64], R78 ;  /* 0x0000004e0e00a985 */ /* 0x000fe2000c101b24 */
[----:B---3--:R-:W-:-:S02]  /*9e50*/  @!P4 LEA R10, P2, R200, R4, 0x2 ;  /* 0x00000004c80ac211 */ /* 0x008fc400078410ff */
[-C--:B------:R-:W-:Y:S02]  /*9e60*/  @!P5 LEA.HI.X R9, R201, R5.reuse, R226, 0x2, P1 ;  /* 0x00000005c909d211 */ /* 0x080fe400008f14e2 */
[----:B------:R-:W-:Y:S02]  /*9e70*/  ISETP.GE.AND P1, PT, R197, UR4, PT ;  /* 0x00000004c5007c0c */ /* 0x000fe4000bf26270 */
[CC--:B-1----:R-:W-:Y:S01]  /*9e80*/  @!P3 LEA R12, P6, R199.reuse, R4.reuse, 0x2 ;  /* 0x00000004c70cb211 */ /* 0x0c2fe200078c10ff */
[----:B------:R0:W-:Y:S01]  /*9e90*/  @!P5 ST.E.64 desc[UR36][R8.64], R82 ;  /* 0x000000520800d985 */ /* 0x0001e2000c101b24 */
[-C--:B------:R-:W-:Y:S02]  /*9ea0*/  @!P4 LEA.HI.X R11, R200, R5.reuse, R225, 0x2, P2 ;  /* 0x00000005c80bc211 */ /* 0x080fe400010f14e1 */
[----:B------:R-:W-:Y:S02]  /*9eb0*/  @!P3 LEA.HI.X R13, R199, R5, R224, 0x2, P6 ;  /* 0x00000005c70db211 */ /* 0x000fe400030f14e0 */
[----:B--2---:R-:W-:Y:S01]  /*9ec0*/  @!P0 LEA R2, P5, R198, R4, 0x2 ;  /* 0x00000004c6028211 */ /* 0x004fe200078a10ff */
[----:B------:R1:W-:Y:S01]  /*9ed0*/  @!P4 ST.E.64 desc[UR36][R10.64], R122 ;  /* 0x0000007a0a00c985 */ /* 0x0003e2000c101b24 */
[----:B------:R-:W-:-:S02]  /*9ee0*/  ISETP.GE.AND P4, PT, R196, UR4, PT ;  /* 0x00000004c4007c0c */ /* 0x000fc4000bf86270 */
[----:B------:R-:W-:Y:S01]  /*9ef0*/  ISETP.GE.AND P2, PT, R194, UR4, PT ;  /* 0x00000004c2007c0c */ /* 0x000fe2000bf46270 */
[----:B------:R2:W-:Y:S01]  /*9f00*/  @!P3 ST.E.64 desc[UR36][R12.64], R124 ;  /* 0x0000007c0c00b985 */ /* 0x0005e2000c101b24 */
[----:B------:R-:W-:Y:S02]  /*9f10*/  ISETP.GE.AND P3, PT, R195, UR4, PT ;  /* 0x00000004c3007c0c */ /* 0x000fe4000bf66270 */
[----:B------:R-:W-:Y:S02]  /*9f20*/  @!P0 LEA.HI.X R3, R198, R5, R223, 0x2, P5 ;  /* 0x00000005c6038211 */ /* 0x000fe400028f14df */
[----:B------:R-:W-:Y:S02]  /*9f30*/  ISETP.GE.AND P5, PT, R193, UR4, PT ;  /* 0x00000004c1007c0c */ /* 0x000fe4000bfa6270 */
[-C--:B----4-:R-:W-:Y:S01]  /*9f40*/  @!P1 LEA R6, P6, R197, R4.reuse, 0x2 ;  /* 0x00000004c5069211 */ /* 0x090fe200078c10ff */
[----:B------:R3:W-:Y:S02]  /*9f50*/  @!P0 ST.E.64 desc[UR36][R2.64], R126 ;  /* 0x0000007e02008985 */ /* 0x0007e4000c101b24 */
[----:B0-----:R-:W-:-:S02]  /*9f60*/  @!P4 LEA R8, P0, R196, R4, 0x2 ;  /* 0x00000004c408c211 */ /* 0x001fc400078010ff */
[-C--:B------:R-:W-:Y:S02]  /*9f70*/  @!P1 LEA.HI.X R7, R197, R5.reuse, R222, 0x2, P6 ;  /* 0x00000005c5079211 */ /* 0x080fe400030f14de */
[-C--:B-1----:R-:W-:Y:S02]  /*9f80*/  @!P3 LEA R10, P6, R195, R4.reuse, 0x2 ;  /* 0x00000004c30ab211 */ /* 0x082fe400078c10ff */
[-C--:B------:R-:W-:Y:S01]  /*9f90*/  @!P4 LEA.HI.X R9, R196, R5.reuse, R221, 0x2, P0 ;  /* 0x00000005c409c211 */ /* 0x080fe200000f14dd */
[----:B------:R3:W-:Y:S01]  /*9fa0*/  @!P1 ST.E.64 desc[UR36][R6.64], R98 ;  /* 0x0000006206009985 */ /* 0x0007e2000c101b24 */
[-C--:B--2---:R-:W-:Y:S02]  /*9fb0*/  @!P2 LEA R12, P1, R194, R4.reuse, 0x2 ;  /* 0x00000004c20ca211 */ /* 0x084fe400078210ff */
[----:B------:R-:W-:Y:S01]  /*9fc0*/  @!P5 LEA R14, P0, R193, R4, 0x2 ;  /* 0x00000004c10ed211 */ /* 0x000fe200078010ff */
[----:B------:R3:W-:Y:S01]  /*9fd0*/  @!P4 ST.E.64 desc[UR36][R8.64], R102 ;  /* 0x000000660800c985 */ /* 0x0007e2000c101b24 */
[----:B------:R-:W-:-:S02]  /*9fe0*/  @!P3 LEA.HI.X R11, R195, R5, R220, 0x2, P6 ;  /* 0x00000005c30bb211 */ /* 0x000fc400030f14dc */
[-C--:B------:R-:W-:Y:S02]  /*9ff0*/  @!P2 LEA.HI.X R13, R194, R5.reuse, R219, 0x2, P1 ;  /* 0x00000005c20da211 */ /* 0x080fe400008f14db */
[----:B------:R-:W-:Y:S01]  /*a000*/  @!P5 LEA.HI.X R15, R193, R5, R218, 0x2, P0 ;  /* 0x00000005c10fd211 */ /* 0x000fe200000f14da */
[----:B------:R3:W-:Y:S01]  /*a010*/  @!P3 ST.E.64 desc[UR36][R10.64], R106 ;  /* 0x0000006a0a00b985 */ /* 0x0007e2000c101b24 */
[----:B------:R-:W-:-:S03]  /*a020*/  ISETP.GE.AND P0, PT, R192, UR4, PT ;  /* 0x00000004c0007c0c */ /* 0x000fc6000bf06270 */
[----:B------:R3:W-:Y:S04]  /*a030*/  @!P2 ST.E.64 desc[UR36][R12.64], R110 ;  /* 0x0000006e0c00a985 */ /* 0x0007e8000c101b24 */
[----:B------:R3:W-:Y:S06]  /*a040*/  @!P5 ST.E.64 desc[UR36][R14.64], R114 ;  /* 0x000000720e00d985 */ /* 0x0007ec000c101b24 */
[----:B------:R-:W-:Y:S05]  /*a050*/  @P0 BRA `(.L_x_3492) ;  /* 0x0000000c00bc0947 */ /* 0x000fea0003800000 */
[----:B---3--:R-:W-:-:S04]  /*a060*/  LEA R2, P0, R192, R4, 0x2 ;  /* 0x00000004c0027211 */ /* 0x008fc800078010ff */
[----:B------:R-:W-:-:S05]  /*a070*/  LEA.HI.X R3, R192, R5, R217, 0x2, P0 ;  /* 0x00000005c0037211 */ /* 0x000fca00000f14d9 */
[----:B------:R0:W-:Y:S01]  /*a080*/  ST.E.64 desc[UR36][R2.64], R118 ;  /* 0x0000007602007985 */ /* 0x0001e2000c101b24 */
[----:B------:R-:W-:Y:S05]  /*a090*/  BRA `(.L_x_3492) ;  /* 0x0000000c00ac7947 */ /* 0x000fea0003800000 */
.L_x_3483:
[----:B------:R-:W-:Y:S01]  /*a0a0*/  ULDC.64 UR8, c[0x0][0xc00] ;  /* 0x0003000000087ab9 */ /* 0x000fe20000000a00 */
[----:B------:R-:W-:Y:S01]  /*a0b0*/  R2UR UR4, R214 ;  /* 0x00000000d60472ca */ /* 0x000fe200000e0000 */
[----:B------:R-:W-:Y:S01]  /*a0c0*/  UISETP.NE.U32.AND UP0, UPT, UR8, URZ, UPT ;  /* 0x0000003f0800728c */ /* 0x000fe2000bf05070 */
[----:B------:R-:W-:-:S03]  /*a0d0*/  R2UR UR10, R18 ;  /* 0x00000000120a72ca */ /* 0x000fc600000e0000 */
[----:B------:R-:W-:-:S03]  /*a0e0*/  UISETP.NE.AND.EX UP0, UPT, UR9, URZ, UPT, UP0 ;  /* 0x0000003f0900728c */ /* 0x000fc6000bf05300 */
[----:B------:R-:W-:Y:S02]  /*a0f0*/  ULDC.64 UR8, c[0x0][0xc00] ;  /* 0x0003000000087ab9 */ /* 0x000fe40000000a00 */
[----:B------:R-:W-:Y:S01]  /*a100*/  UIMAD.WIDE UR8, UR61, 0x4, UR8 ;  /* 0x000000043d0878a5 */ /* 0x000fe2000f8e0208 */
[----:B------:R-:W-:-:S05]  /*a110*/  PLOP3.LUT P1, PT, PT, PT, UP0, 0x80, 0x0 ;  /* 0x000000000000781c */ /* 0x000fca0003f2f008 */
[----:B------:R-:W-:Y:S02]  /*a120*/  IMAD.U32 R2, RZ, RZ, UR8 ;  /* 0x00000008ff027e24 */ /* 0x000fe4000f8e00ff */
[----:B------:R-:W-:Y:S01]  /*a130*/  IMAD.U32 R3, RZ, RZ, UR9 ;  /* 0x00000009ff037e24 */ /* 0x000fe2000f8e00ff */
[----:B------:R-:W-:Y:S02]  /*a140*/  ULDC.64 UR8, c[0x0][0xc08] ;  /* 0x0003020000087ab9 */ /* 0x000fe40000000a00 */
[----:B------:R-:W-:-:S03]  /*a150*/  UISETP.NE.U32.AND UP1, UPT, UR8, URZ, UPT ;  /* 0x0000003f0800728c */ /* 0x000fc6000bf25070 */
[----:B------:R-:W2:Y:S01]  /*a160*/  @P1 LDG.E R6, desc[UR36][R2.64] ;  /* 0x0000002402061981 */ /* 0x000ea2000c1e1900 */
[----:B------:R-:W-:-:S06]  /*a170*/  UISETP.NE.AND.EX UP1, UPT, UR9, URZ, UPT, UP1 ;  /* 0x0000003f0900728c */ /* 0x000fcc000bf25310 */
[----:B------:R-:W-:-:S05]  /*a180*/  PLOP3.LUT P2, PT, PT, PT, UP1, 0x80, 0x0 ;  /* 0x000000000000781c */ /* 0x000fca0003f4f018 */
[----:B------:R-:W-:-:S04]  /*a190*/  @UP1 ULEA UR8, UP2, UR61, UR8, 0x2 ;  /* 0x000000083d081291 */ /* 0x000fc8000f84103f */
[----:B------:R-:W-:Y:S02]  /*a1a0*/  @UP1 ULEA.HI.X UR9, UR61, UR9, UR4, 0x2, UP2 ;  /* 0x000000093d091291 */ /* 0x000fe400090f1404 */
[----:B------:R-:W-:Y:S01]  /*a1b0*/  MOV R4, UR8 ;  /* 0x0000000800047c02 */ /* 0x000fe20008000f00 */
        /* <DEDUP_REMOVED lines=18> */
.L_x_3495:
[----:B------:R-:W-:Y:S01]  /*a2e0*/  R2UR UR8, R214 ;  /* 0x00000000d60872ca */ /* 0x000fe200000e0000 */
[----:B------:R-:W-:Y:S01]  /*a2f0*/  USEL UR61, UR61, URZ, !UP0 ;  /* 0x0000003f3d3d7287 */ /* 0x000fe2000c000000 */
[----:B------:R-:W-:Y:S11]  /*a300*/  BSSY B1, `(.L_x_3496) ;  /* 0x000003d000017945 */ /* 0x000ff60003800000 */
[----:B------:R-:W-:Y:S01]  /*a310*/  USEL UR12, UR8, URZ, !UP0 ;  /* 0x0000003f080c7287 */ /* 0x000fe2000c000000 */
[----:B------:R-:W-:Y:S11]  /*a320*/  @P0 BRA `(.L_x_3497) ;  /* 0x0000000000e80947 */ /* 0x000ff60003800000 */
[----:B------:R-:W0:Y:S01]  /*a330*/  S2R R2, SR_TID.X ;  /* 0x0000000000027919 */ /* 0x000e220000002100 */
[----:B------:R-:W1:Y:S01]  /*a340*/  LDC R9, c[0x0][0xbe8] ;  /* 0x0002fa00ff097b82 */ /* 0x000e620000000800 */
[----:B------:R-:W-:-:S13]  /*a350*/  R2UR UR8, R212 ;  /* 0x00000000d40872ca */ /* 0x000fda00000e0000 */
[----:B------:R-:W-:-:S04]  /*a360*/  IMAD.U32 R3, RZ, RZ, UR8 ;  /* 0x00000008ff037e24 */ /* 0x000fc8000f8e00ff */
[----:B0-----:R-:W-:Y:S02]  /*a370*/  IMAD R2, R3, 0x80, R2 ;  /* 0x0000008003027824 */ /* 0x001fe400078e0202 */
[----:B-1---5:R-:W-:Y:S02]  /*a380*/  IMAD R3, R0, R9, RZ ;  /* 0x0000000900037224 */ /* 0x022fe400078e02ff */
        /* <DEDUP_REMOVED lines=52> */
.L_x_3497:
[----:B------:R-:W-:Y:S05]  /*a6d0*/  BSYNC B1 ;  /* 0x0000000000017941 */ /* 0x000fea0003800000 */
.L_x_3496:
[----:B------:R-:W-:-:S13]  /*a6e0*/  R2UR UR8, R18 ;  /* 0x00000000120872ca */ /* 0x000fda00000e0000 */
[----:B------:R-:W-:-:S06]  /*a6f0*/  UISETP.GT.AND UP0, UPT, UR8, 0x1, UPT ;  /* 0x000000010800788c */ /* 0x000fcc000bf04270 */
[----:B------:R-:W-:-:S13]  /*a700*/  PLOP3.LUT P0, PT, PT, PT, UP0, 0x80, 0x0 ;  /* 0x000000000000781c */ /* 0x000fda0003f0f008 */
[----:B------:R-:W-:Y:S05]  /*a710*/  @P0 BRA `(.L_x_3492) ;  /* 0x00000008000c0947 */ /* 0x000fea0003800000 */
[----:B------:R-:W1:Y:S01]  /*a720*/  LDC R11, c[0x0][0xbe8] ;  /* 0x0002fa00ff0b7b82 */ /* 0x000e620000000800 */
[----:B------:R-:W-:Y:S01]  /*a730*/  R2UR UR13, R212 ;  /* 0x00000000d40d72ca */ /* 0x000fe200000e0000 */
[----:B------:R-:W-:Y:S01]  /*a740*/  ULDC.64 UR14, c[0x0][0xaa0] ;  /* 0x0002a800000e7ab9 */ /* 0x000fe20000000a00 */
[----:B------:R-:W-:Y:S01]  /*a750*/  R2UR UR16, R211 ;  /* 0x00000000d31072ca */ /* 0x000fe200000e0000 */
[----:B------:R-:W-:Y:S01]  /*a760*/  UIMAD UR10, UR20, UR14, URZ ;  /* 0x0000000e140a72a4 */ /* 0x000fe2000f8e023f */
[----:B------:R-:W-:Y:S01]  /*a770*/  IMAD R2, R16, 0x20, R213 ;  /* 0x0000002010027824 */ /* 0x000fe200078e02d5 */
[----:B------:R-:W-:Y:S01]  /*a780*/  UIMAD.WIDE.U32 UR8, UR4, UR14, URZ ;  /* 0x0000000e040872a5 */ /* 0x000fe2000f8e003f */
[----:B------:R-:W-:Y:S01]  /*a790*/  BSSY B1, `(.L_x_3498) ;  /* 0x0000045000017945 */ /* 0x000fe20003800000 */
[----:B------:R-:W-:-:S04]  /*a7a0*/  UIMAD UR10, UR4, UR15, UR10 ;  /* 0x0000000f040a72a4 */ /* 0x000fc8000f8e020a */
[----:B------:R-:W-:Y:S02]  /*a7b0*/  UIADD3 UR9, UR9, UR10, URZ ;  /* 0x0000000a09097290 */ /* 0x000fe4000fffe03f */
[----:B0-----:R-:W-:Y:S01]  /*a7c0*/  IMAD.U32 R5, RZ, RZ, UR13 ;  /* 0x0000000dff057e24 */ /* 0x001fe2000f8e00ff */
[----:B------:R-:W-:Y:S01]  /*a7d0*/  ULDC.64 UR10, c[0x0][0xae8] ;  /* 0x0002ba00000a7ab9 */ /* 0x000fe20000000a00 */
[----:B------:R-:W-:Y:S01]  /*a7e0*/  IMAD.U32 R8, RZ, RZ, UR13 ;  /* 0x0000000dff087e24 */ /* 0x000fe2000f8e00ff */
[----:B------:R-:W-:Y:S02]  /*a7f0*/  UIMAD.WIDE.U32 UR8, UR16, UR10, UR8 ;  /* 0x0000000a100872a5 */ /* 0x000fe4000f8e0008 */
[----:B------:R-:W-:Y:S01]  /*a800*/  LEA R6, R5, R2, 0x7 ;  /* 0x0000000205067211 */ /* 0x000fe200078e38ff */
[----:B------:R-:W-:Y:S01]  /*a810*/  IMAD R8, R8, 0x80, R213 ;  /* 0x0000008008087824 */ /* 0x000fe200078e02d5 */
[----:B------:R-:W-:Y:S01]  /*a820*/  UIMAD UR9, UR16, UR11, UR9 ;  /* 0x0000000b100972a4 */ /* 0x000fe2000f8e0209 */
[----:B-1----:R-:W-:-:S02]  /*a830*/  ISETP.NE.AND P0, PT, R11, 0x1, PT ;  /* 0x000000010b00780c */ /* 0x002fc40003f05270 */
[----:B------:R-:W-:Y:S01]  /*a840*/  ULDC.64 UR10, c[0x0][0xaf0] ;  /* 0x0002bc00000a7ab9 */ /* 0x000fe20000000a00 */
[----:B------:R-:W-:Y:S01]  /*a850*/  IMAD.MOV.U32 R5, RZ, RZ, R6 ;  /* 0x000000ffff057224 */ /* 0x000fe200078e0006 */
[----:B------:R-:W-:Y:S02]  /*a860*/  UIMAD UR12, UR12, UR10, URZ ;  /* 0x0000000a0c0c72a4 */ /* 0x000fe4000f8e023f */
[----:B------:R-:W-:Y:S02]  /*a870*/  UIMAD.WIDE.U32 UR8, UR61, UR10, UR8 ;  /* 0x0000000a3d0872a5 */ /* 0x000fe4000f8e0008 */
[----:B------:R-:W-:-:S03]  /*a880*/  UIMAD UR4, UR61, UR11, UR12 ;  /* 0x0000000b3d0472a4 */ /* 0x000fc6000f8e020c */
[----:B------:R-:W-:Y:S01]  /*a890*/  ULDC.64 UR10, c[0x0][0xae0] ;  /* 0x0002b800000a7ab9 */ /* 0x000fe20000000a00 */
[----:B------:R-:W-:Y:S01]  /*a8a0*/  UIADD3 UR4, UR9, UR4, URZ ;  /* 0x0000000409047290 */ /* 0x000fe2000fffe03f */
[----:B------:R-:W0:Y:S08]  /*a8b0*/  @P0 LDC R3, c[0x0][0xbec] ;  /* 0x0002fb00ff030b82 */ /* 0x000e300000000800 */
[----:B------:R-:W1:Y:S01]  /*a8c0*/  @P0 LDC R7, c[0x0][0xbf0] ;  /* 0x0002fc00ff070b82 */ /* 0x000e620000000800 */
[----:B0-----:R-:W-:-:S04]  /*a8d0*/  @P0 IMAD.HI.U32 R2, R6, R3, RZ ;  /* 0x0000000306020227 */ /* 0x001fc800078e00ff */
[----:B------:R-:W-:Y:S02]  /*a8e0*/  IMAD.U32 R3, RZ, RZ, UR9 ;  /* 0x00000009ff037e24 */ /* 0x000fe4000f8e00ff */
[----:B------:R-:W-:Y:S01]  /*a8f0*/  IMAD.U32 R3, RZ, RZ, UR4 ;  /* 0x00000004ff037e24 */ /* 0x000fe2000f8e00ff */
[----:B-1----:R-:W-:-:S04]  /*a900*/  @P0 SHF.R.U32.HI R5, RZ, R7, R2 ;  /* 0x00000007ff050219 */ /* 0x002fc80000011602 */
[--C-:B------:R-:W-:Y:S01]  /*a910*/  SHF.R.S32.HI R2, RZ, 0x1f, R5.reuse ;  /* 0x0000001fff027819 */ /* 0x100fe20000011405 */
[----:B------:R-:W-:-:S04]  /*a920*/  IMAD.MOV R7, RZ, RZ, -R5 ;  /* 0x000000ffff077224 */ /* 0x000fc800078e0a05 */
[----:B------:R-:W-:Y:S02]  /*a930*/  IMAD R4, R2, UR10, RZ ;  /* 0x0000000a02047c24 */ /* 0x000fe4000f8e02ff */
[----:B------:R-:W-:Y:S02]  /*a940*/  IMAD R7, R11, R7, R6 ;  /* 0x000000070b077224 */ /* 0x000fe400078e0206 */
[----:B------:R-:W-:Y:S01]  /*a950*/  IMAD.U32 R2, RZ, RZ, UR8 ;  /* 0x00000008ff027e24 */ /* 0x000fe2000f8e00ff */
[----:B------:R-:W-:Y:S01]  /*a960*/  ULDC.64 UR8, c[0x0][0xad8] ;  /* 0x0002b60000087ab9 */ /* 0x000fe20000000a00 */
[C---:B------:R-:W-:Y:S01]  /*a970*/  IMAD R9, R5.reuse, UR11, R4 ;  /* 0x0000000b05097c24 */ /* 0x040fe2000f8e0204 */
[----:B------:R-:W-:Y:S01]  /*a980*/  SHF.R.S32.HI R4, RZ, 0x1f, R7 ;  /* 0x0000001fff047819 */ /* 0x000fe20000011407 */
[----:B------:R-:W-:-:S04]  /*a990*/  IMAD.WIDE.U32 R2, R5, UR10, R2 ;  /* 0x0000000a05027c25 */ /* 0x000fc8000f8e0002 */
[----:B------:R-:W-:Y:S02]  /*a9a0*/  IMAD.IADD R3, R3, 0x1, R9 ;  /* 0x0000000103037824 */ /* 0x000fe400078e0209 */
[----:B------:R-:W-:Y:S02]  /*a9b0*/  IMAD R6, R4, UR8, RZ ;  /* 0x0000000804067c24 */ /* 0x000fe4000f8e02ff */
[----:B-----5:R-:W-:Y:S02]  /*a9c0*/  IMAD R11, R0, R11, RZ ;  /* 0x0000000b000b7224 */ /* 0x020fe400078e02ff */
[C---:B------:R-:W-:Y:S02]  /*a9d0*/  VIADD R4, R8.reuse, 0x40 ;  /* 0x0000004008047836 */ /* 0x040fe40000000000 */
[C---:B------:R-:W-:Y:S01]  /*a9e0*/  IMAD R5, R7.reuse, UR9, R6 ;  /* 0x0000000907057c24 */ /* 0x040fe2000f8e0206 */
[-C--:B------:R-:W-:Y:S01]  /*a9f0*/  ISETP.GE.AND P2, PT, R8, R11.reuse, PT ;  /* 0x0000000b0800720c */ /* 0x080fe20003f46270 */
[----:B------:R-:W-:Y:S01]  /*aa00*/  IMAD.WIDE.U32 R2, R7, UR8, R2 ;  /* 0x0000000807027c25 */ /* 0x000fe2000f8e0002 */
[----:B------:R-:W-:Y:S01]  /*aa10*/  ULDC.64 UR8, c[0x0][0xa80] ;  /* 0x0002a00000087ab9 */ /* 0x000fe20000000a00 */
[----:B------:R-:W-:-:S02]  /*aa20*/  ISETP.GE.AND P1, PT, R4, R11, PT ;  /* 0x0000000b0400720c */ /* 0x000fc40003f26270 */
[----:B------:R-:W-:Y:S01]  /*aa30*/  IMAD.IADD R3, R3, 0x1, R5 ;  /* 0x0000000103037824 */ /* 0x000fe200078e0205 */
[----:B------:R-:W-:Y:S01]  /*aa40*/  LEA R4, P3, R2, UR8, 0x1 ;  /* 0x0000000802047c11 */ /* 0x000fe2000f8608ff */
[----:B------:R-:W-:Y:S02]  /*aa50*/  VIADD R0, R8, 0x20 ;  /* 0x0000002008007836 */ /* 0x000fe40000000000 */
[----:B------:R-:W-:Y:S01]  /*aa60*/  IMAD.SHL.U32 R7, R16, 0x8, RZ ;  /* 0x0000000810077824 */ /* 0x000fe200078e00ff */
[----:B------:R-:W-:Y:S02]  /*aa70*/  LEA.HI.X R5, R2, UR9, R3, 0x1, P3 ;  /* 0x0000000902057c11 */ /* 0x000fe400098f0c03 */
[----:B------:R-:W-:Y:S01]  /*aa80*/  ISETP.GE.AND P0, PT, R0, R11, PT ;  /* 0x0000000b0000720c */ /* 0x000fe20003f06270 */
[C---:B------:R-:W-:Y:S01]  /*aa90*/  VIADD R9, R7.reuse, 0x80 ;  /* 0x0000008007097836 */ /* 0x040fe20000000000 */
[----:B------:R0:W1:Y:S01]  /*aaa0*/  SHFL.IDX PT, R2, R4, RZ, 0x181f ;  /* 0x00181fff04027589 */ /* 0x00006200000e0000 */
[----:B------:R-:W-:Y:S01]  /*aab0*/  VIADD R13, R7, 0x40 ;  /* 0x00000040070d7836 */ /* 0x000fe20000000000 */
[----:B------:R-:W-:-:S02]  /*aac0*/  SHF.R.S32.HI R10, RZ, 0x1f, R7 ;  /* 0x0000001fff0a7819 */ /* 0x000fc40000011407 */
[----:B------:R0:W2:Y:S01]  /*aad0*/  SHFL.IDX PT, R0, R5, RZ, 0x181f ;  /* 0x00181fff05007589 */ /* 0x0000a200000e0000 */
        /* <DEDUP_REMOVED lines=12> */
[----:B------:R3:W-:Y:S01]  /*aba0*/  @!P4 ST.E.128 desc[UR36][R14.64], RZ ;  /* 0x000000ff0e00c985 */ /* 0x0007e2000c101d24 */
[----:B------:R-:W-:-:S03]  /*abb0*/  @!P2 LEA.HI.X R3, R9, R0, R6, 0x1, P6 ;  /* 0x000000000903a211 */ /* 0x000fc600030f0c06 */
[----:B------:R3:W-:Y:S04]  /*abc0*/  @!P3 ST.E.128 desc[UR36][R20.64], RZ ;  /* 0x000000ff1400b985 */ /* 0x0007e8000c101d24 */
[----:B------:R3:W-:Y:S02]  /*abd0*/  @!P2 ST.E.128 desc[UR36][R2.64], RZ ;  /* 0x000000ff0200a985 */ /* 0x0007e4000c101d24 */
.L_x_3499:
[----:B------:R-:W-:Y:S05]  /*abe0*/  BSYNC B1 ;  /* 0x0000000000017941 */ /* 0x000fea0003800000 */
.L_x_3498:
[----:B--2---:R2:W4:Y:S01]  /*abf0*/  SHFL.IDX PT, R0, R5, 0x1, 0x181f ;  /* 0x00381f0005007f89 */ /* 0x00452200000e0000 */
[----:B------:R-:W-:Y:S03]  /*ac00*/  BSSY B1, `(.L_x_3500) ;  /* 0x0000010000017945 */ /* 0x000fe60003800000 */
[----:B-1-3--:R2:W1:Y:S01]  /*ac10*/  SHFL.IDX PT, R2, R4, 0x1, 0x181f ;  /* 0x00381f0004027f89 */ /* 0x00a46200000e0000 */
[----:B------:R-:W-:Y:S05]  /*ac20*/  @P0 BRA `(.L_x_3501) ;  /* 0x0000000000340947 */ /* 0x000fea0003800000 */
[----:B------:R-:W-:Y:S02]  /*ac30*/  ULDC UR4, c[0x0][0xac8] ;  /* 0x0002b20000047ab9 */ /* 0x000fe40000000800 */
[----:B------:R-:W-:Y:S02]  /*ac40*/  ISETP.GE.AND P4, PT, R7, UR4, PT ;  /* 0x0000000407007c0c */ /* 0x000fe4000bf86270 */
[----:B------:R-:W-:Y:S02]  /*ac50*/  ISETP.GE.AND P5, PT, R13, UR4, PT ;  /* 0x000000040d007c0c */ /* 0x000fe4000bfa6270 */
[----:B------:R-:W-:-:S09]  /*ac60*/  ISETP.GE.AND P6, PT, R9, UR4, PT ;  /* 0x0000000409007c0c */ /* 0x000fd2000bfc6270 */
[-C--:B-1----:R-:W-:Y:S02]  /*ac70*/  @!P4 LEA R14, P0, R7, R2.reuse, 0x1 ;  /* 0x00000002070ec211 */ /* 0x082fe400078008ff */
[-C--:B------:R-:W-:Y:S02]  /*ac80*/  @!P5 LEA R20, P2, R13, R2.reuse, 0x1 ;  /* 0x000000020d14d211 */ /* 0x080fe400078408ff */
[----:B------:R-:W-:Y:S02]  /*ac90*/  @!P6 LEA R2, P3, R9, R2, 0x1 ;  /* 0x000000020902e211 */ /* 0x000fe400078608ff */
[-C--:B----4-:R-:W-:Y:S02]  /*aca0*/  @!P4 LEA.HI.X R15, R7, R0.reuse, R10, 0x1, P0 ;  /* 0x00000000070fc211 */ /* 0x090fe400000f0c0a */
[-C--:B------:R-:W-:Y:S02]  /*acb0*/  @!P5 LEA.HI.X R21, R13, R0.reuse, R12, 0x1, P2 ;  /* 0x000000000d15d211 */ /* 0x080fe400010f0c0c */
[----:B------:R-:W-:Y:S01]  /*acc0*/  @!P6 LEA.HI.X R3, R9, R0, R6, 0x1, P3 ;  /* 0x000000000903e211 */ /* 0x000fe200018f0c06 */
[----:B------:R3:W-:Y:S04]  /*acd0*/  @!P4 ST.E.128 desc[UR36][R14.64], RZ ;  /* 0x000000ff0e00c985 */ /* 0x0007e8000c101d24 */
[----:B------:R3:W-:Y:S04]  /*ace0*/  @!P5 ST.E.128 desc[UR36][R20.64], RZ ;  /* 0x000000ff1400d985 */ /* 0x0007e8000c101d24 */
[----:B------:R3:W-:Y:S02]  /*acf0*/  @!P6 ST.E.128 desc[UR36][R2.64], RZ ;  /* 0x000000ff0200e985 */ /* 0x0007e4000c101d24 */
.L_x_3501:
[----:B------:R-:W-:Y:S05]  /*ad00*/  BSYNC B1 ;  /* 0x0000000000017941 */ /* 0x000fea0003800000 */
.L_x_3500:
[----:B----4-:R4:W0:Y:S01]  /*ad10*/  SHFL.IDX PT, R0, R5, 0x2, 0x181f ;  /* 0x00581f0005007f89 */ /* 0x01082200000e0000 */
        /* <DEDUP_REMOVED lines=10> */
[-C--:B0-----:R-:W-:Y:S02]  /*adc0*/  @!P3 LEA.HI.X R15, R7, R0.reuse, R10, 0x1, P0 ;  /* 0x00000000070fb211 */ /* 0x081fe400000f0c0a */
[-C--:B------:R-:W-:Y:S02]  /*add0*/  @!P4 LEA.HI.X R21, R13, R0.reuse, R12, 0x1, P1 ;  /* 0x000000000d15c211 */ /* 0x080fe400008f0c0c */
[----:B------:R-:W-:Y:S01]  /*ade0*/  @!P5 LEA.HI.X R3, R9, R0, R6, 0x1, P2 ;  /* 0x000000000903d211 */ /* 0x000fe200010f0c06 */
[----:B------:R3:W-:Y:S04]  /*adf0*/  @!P3 ST.E.128 desc[UR36][R14.64], RZ ;  /* 0x000000ff0e00b985 */ /* 0x0007e8000c101d24 */
[----:B------:R3:W-:Y:S04]  /*ae00*/  @!P4 ST.E.128 desc[UR36][R20.64], RZ ;  /* 0x000000ff1400c985 */ /* 0x0007e8000c101d24 */
[----:B------:R3:W-:Y:S02]  /*ae10*/  @!P5 ST.E.128 desc[UR36][R2.64], RZ ;  /* 0x000000ff0200d985 */ /* 0x0007e4000c101d24 */
.L_x_3503:
[----:B------:R-:W-:Y:S05]  /*ae20*/  BSYNC B1 ;  /* 0x0000000000017941 */ /* 0x000fea0003800000 */
.L_x_3502:
        /* <DEDUP_REMOVED lines=8> */
[----:B------:R-:W-:-:S09]  /*aeb0*/  ISETP.GE.AND P5, PT, R9, UR4, PT ;  /* 0x0000000409007c0c */ /* 0x000fd2000bfa6270 */
[-C--:B--2---:R-:W-:Y:S02]  /*aec0*/  @!P3 LEA R14, P0, R7, R2.reuse, 0x1 ;  /* 0x00000002070eb211 */ /* 0x084fe400078008ff */
        /* <DEDUP_REMOVED lines=8> */
.L_x_3492:
[----:B------:R-:W-:Y:S05]  /*af50*/  BSYNC B0 ;  /* 0x0000000000007941 */ /* 0x000fea0003800000 */
.L_x_3482:
[----:B------:R-:W-:Y:S02]  /*af60*/  ULDC UR4, c[0x0][0xc3c] ;  /* 0x00030f0000047ab9 */ /* 0x000fe40000000800 */
[----:B------:R-:W-:-:S06]  /*af70*/  UISETP.GE.AND UP0, UPT, UR7, UR4, UPT ;  /* 0x000000040700728c */ /* 0x000fcc000bf06270 */
[----:B------:R-:W-:-:S13]  /*af80*/  PLOP3.LUT P0, PT, PT, PT, UP0, 0x80, 0x0 ;  /* 0x000000000000781c */ /* 0x000fda0003f0f008 */
[----:B------:R-:W-:Y:S05]  /*af90*/  @!P0 BRA `(.L_x_3504) ;  /* 0xffffff6000148947 */ /* 0x000fea000383ffff */
[----:B------:R-:W-:Y:S05]  /*afa0*/  EXIT ;  /* 0x000000000000794d */ /* 0x000fea0003800000 */
.L_x_3453:
        /* <DEDUP_REMOVED lines=16> */
.L_x_3505:
        /* <DEDUP_REMOVED lines=43> */
.L_x_3509:
        /* <DEDUP_REMOVED lines=35> */
.L_x_3507:
        /* <DEDUP_REMOVED lines=18> */
.L_x_3510:
        /* <DEDUP_REMOVED lines=27> */
[----:B------:R-:W-:Y:S01]  /*b860*/  @P0 VIADD R2, R2, 0x1 ;  /* 0x0000000102020836 */ /* 0x000fe20000000000 */
[----:B------:R-:W-:-:S03]  /*b870*/  IADD3 R10, RZ, -R10, RZ ;  /* 0x8000000aff0a7210 */ /* 0x000fc60007ffe0ff */
        /* <DEDUP_REMOVED lines=29> */
.L_x_3508:
[----:B------:R-:W-:Y:S01]  /*ba50*/  ULDC UR4, c[0x0][0xc3c] ;  /* 0x00030f0000047ab9 */ /* 0x000fe20000000800 */
[----:B------:R-:W-:Y:S02]  /*ba60*/  IMAD.MOV.U32 R17, RZ, RZ, RZ ;  /* 0x000000ffff117224 */ /* 0x000fe400078e00ff */
[----:B------:R-:W-:Y:S02]  /*ba70*/  IMAD.U32 R16, RZ, RZ, UR6 ;  /* 0x00000006ff107e24 */ /* 0x000fe4000f8e00ff */
[----:B------:R-:W-:Y:S02]  /*ba80*/  IMAD.MOV.U32 R18, RZ, RZ, RZ ;  /* 0x000000ffff127224 */ /* 0x000fe400078e00ff */
[----:B------:R-:W-:-:S07]  /*ba90*/  IMAD.U32 R19, RZ, RZ, UR4 ;  /* 0x00000004ff137e24 */ /* 0x000fce000f8e00ff */
.L_x_3511:
[----:B------:R-:W-:-:S13]  /*baa0*/  ISETP.NE.AND P0, PT, R7, RZ, PT ;  /* 0x000000ff0700720c */ /* 0x000fda0003f05270 */
[----:B------:R-:W0:Y:S01]  /*bab0*/  @!P0 S2R R3, SR_CgaCtaId ;  /* 0x0000000000038919 */ /* 0x000e220000008800 */
[----:B------:R-:W-:-:S04]  /*bac0*/  @!P0 MOV R2, 0x400 ;  /* 0x0000040000028802 */ /* 0x000fc80000000f00 */
[----:B0-----:R-:W-:-:S05]  /*bad0*/  @!P0 LEA R2, R3, R2, 0x18 ;  /* 0x0000000203028211 */ /* 0x001fca00078ec0ff */
[----:B------:R1:W-:Y:S01]  /*bae0*/  @!P0 STS.128 [R2+0x308d0], R16 ;  /* 0x0308d01002008388 */ /* 0x0003e20000000c00 */
[----:B------:R-:W-:Y:S06]  /*baf0*/  BAR.ARV 0x5, 0x180 ;  /* 0x0146000000007b1d */ /* 0x000fec0000002000 */
.L_x_3506:
[----:B------:R2:W-:Y:S01]  /*bb00*/  STL [R1+0x20], RZ ;  /* 0x000020ff01007387 */ /* 0x0005e20000100800 */
[----:B------:R-:W-:Y:S01]  /*bb10*/  ULDC UR4, c[0x0][0xc3c] ;  /* 0x00030f0000047ab9 */ /* 0x000fe20000000800 */
[----:B------:R-:W-:Y:S01]  /*bb20*/  MOV R28, 0x1 ;  /* 0x00000001001c7802 */ /* 0x000fe20000000f00 */
[----:B------:R-:W-:Y:S01]  /*bb30*/  IMAD.MOV.U32 R27, RZ, RZ, RZ ;  /* 0x000000ffff1b7224 */ /* 0x000fe200078e00ff */
[----:B0-----:R-:W-:-:S13]  /*bb40*/  ISETP.GE.AND P0, PT, R19, UR4, PT ;  /* 0x0000000413007c0c */ /* 0x001fda000bf06270 */
        /* <DEDUP_REMOVED lines=25> */
.L_x_3575:
        /* <DEDUP_REMOVED lines=30> */
[----:B0-----:R-:W3:Y:S01]  /*bec0*/  @P0 LDG.E R0, desc[UR36][R4.64] ;  /* 0x0000002404000981 */ /* 0x001ee2000c1e1900 */
[----:B------:R-:W-:-:S03]  /*bed0*/  UISETP.NE.U32.AND UP0, UPT, UR4, URZ, UPT ;  /* 0x0000003f0400728c */ /* 0x000fc6000bf05070 */
[----:B------:R-:W-:Y:S01]  /*bee0*/  ULDC UR4, c[0x0][0x424] ;  /* 0x0001090000047ab9 */ /* 0x000fe20000000800 */
[----:B------:R-:W-:-:S03]  /*bef0*/  UISETP.NE.AND.EX UP0, UPT, UR5, URZ, UPT, UP0 ;  /* 0x0000003f0500728c */ /* 0x000fc6000bf05300 */
[----:B------:R-:W-:Y:S01]  /*bf00*/  ULDC UR5, c[0x0][0x2f0] ;  /* 0x0000bc0000057ab9 */ /* 0x000fe20000000800 */
[----:B------:R-:W-:-:S04]  /*bf10*/  USEL UR4, UR4, 0x1, UP0 ;  /* 0x0000000104047887 */ /* 0x000fc80008000000 */
[----:B------:R-:W-:-:S06]  /*bf20*/  UIMAD UR4, UR4, UR5, URZ ;  /* 0x00000005040472a4 */ /* 0x000fcc000f8e023f */
[----:B------:R-:W-:Y:S01]  /*bf30*/  IMAD.U32 R37, RZ, RZ, UR4 ;  /* 0x00000004ff257e24 */ /* 0x000fe2000f8e00ff */
        /* <DEDUP_REMOVED lines=11> */
.L_x_3513:
[----:B------:R-:W-:Y:S01]  /*bff0*/  ULDC.64 UR4, c[0x0][0xa20] ;  /* 0x0002880000047ab9 */ /* 0x000fe20000000a00 */
[----:B------:R-:W-:Y:S01]  /*c000*/  IMAD.MOV.U32 R30, RZ, RZ, R29 ;  /* 0x000000ffff1e7224 */ /* 0x000fe200078e001d */
[----:B------:R-:W-:-:S04]  /*c010*/  ISETP.NE.U32.AND P0, PT, RZ, UR4, PT ;  /* 0x00000004ff007c0c */ /* 0x000fc8000bf05070 */
[----:B------:R-:W-:-:S13]  /*c020*/  ISETP.NE.AND.EX P0, PT, RZ, UR5, PT, P0 ;  /* 0x00000005ff007c0c */ /* 0x000fda000bf05300 */
[----:B------:R-:W-:Y:S05]  /*c030*/  @!P0 BRA `(.L_x_3514) ;  /* 0x0000000000108947 */ /* 0x000fea0003800000 */
[----:B-1----:R-:W-:-:S04]  /*c040*/  IADD3 R2, P0, R24, UR4, RZ ;  /* 0x0000000418027c10 */ /* 0x002fc8000ff1e0ff */
[----:B------:R-:W-:-:S05]  /*c050*/  IADD3.X R3, R25, UR5, RZ, P0, !PT ;  /* 0x0000000519037c10 */ /* 0x000fca00087fe4ff */
[----:B------:R1:W5:Y:S01]  /*c060*/  LDG.E R37, desc[UR36][R2.64] ;  /* 0x0000002402257981 */ /* 0x000362000c1e1900 */
[----:B------:R-:W-:Y:S05]  /*c070*/  BRA `(.L_x_3515) ;  /* 0x0000000000247947 */ /* 0x000fea0003800000 */
.L_x_3514:
[----:B------:R-:W-:Y:S02]  /*c080*/  ULDC.64 UR4, c[0x0][0xa08] ;  /* 0x0002820000047ab9 */ /* 0x000fe40000000a00 */
[----:B------:R-:W-:-:S04]  /*c090*/  ISETP.NE.U32.AND P0, PT, RZ, UR4, PT ;  /* 0x00000004ff007c0c */ /* 0x000fc8000bf05070 */
[----:B------:R-:W-:-:S13]  /*c0a0*/  ISETP.NE.AND.EX P0, PT, RZ, UR5, PT, P0 ;  /* 0x00000005ff007c0c */ /* 0x000fda000bf05300 */
[----:B------:R-:W-:Y:S05]  /*c0b0*/  @!P0 BRA `(.L_x_3515) ;  /* 0x0000000000148947 */ /* 0x000fea0003800000 */
[----:B-1----:R-:W1:Y:S02]  /*c0c0*/  LDC.64 R2, c[0x0][0xa08] ;  /* 0x00028200ff027b82 */ /* 0x002e640000000a00 */
[----:B-1----:R-:W-:-:S05]  /*c0d0*/  IMAD.WIDE R2, R30, 0x4, R2 ;  /* 0x000000041e027825 */ /* 0x002fca00078e0202 */
[----:B------:R-:W3:Y:S04]  /*c0e0*/  LDG.E R37, desc[UR36][R2.64] ;  /* 0x0000002402257981 */ /* 0x000ee8000c1e1900 */
[----:B0-2---:R-:W3:Y:S02]  /*c0f0*/  LDG.E R0, desc[UR36][R2.64+0x4] ;  /* 0x0000042402007981 */ /* 0x005ee4000c1e1900 */
[----:B---3--:R-:W-:-:S07]  /*c100*/  IMAD.IADD R37, R0, 0x1, -R37 ;  /* 0x0000000100257824 */ /* 0x008fce00078e0a25 */
.L_x_3515:
[----:B-----5:R-:W-:Y:S01]  /*c110*/  IMAD.IADD R37, R37, 0x1, -R6 ;  /* 0x0000000125257824 */ /* 0x020fe200078e0a06 */
[----:B012---:R-:W-:Y:S01]  /*c120*/  LOP3.LUT R0, R18, 0xff000000, RZ, 0xc0, !PT ;  /* 0xff00000012007812 */ /* 0x007fe200078ec0ff */
[----:B------:R-:W-:Y:S03]  /*c130*/  BSSY B0, `(.L_x_3516) ;  /* 0x0000029000007945 */ /* 0x000fe60003800000 */
[C---:B------:R-:W-:Y:S02]  /*c140*/  IADD3 R2, R37.reuse, 0x5f, RZ ;  /* 0x0000005f25027810 */ /* 0x040fe40007ffe0ff */
[----:B------:R-:W-:Y:S02]  /*c150*/  ISETP.GE.AND P0, PT, R37, 0x1, PT ;  /* 0x000000012500780c */ /* 0x000fe40003f06270 */
[----:B------:R-:W-:Y:S01]  /*c160*/  SHF.R.U32.HI R3, RZ, 0x8, R0 ;  /* 0x00000008ff037819 */ /* 0x000fe20000011600 */
[----:B------:R-:W-:Y:S01]  /*c170*/  IMAD.HI R2, R2, 0x2aaaaaab, RZ ;  /* 0x2aaaaaab02027827 */ /* 0x000fe200078e02ff */
[----:B------:R-:W-:-:S04]  /*c180*/  LOP3.LUT R0, R18, 0xff0000, RZ, 0xc0, !PT ;  /* 0x00ff000012007812 */ /* 0x000fc800078ec0ff */
[----:B------:R-:W-:Y:S02]  /*c190*/  LEA.HI R5, R0, R3, RZ, 0x10 ;  /* 0x0000000300057211 */ /* 0x000fe400078f80ff */
[----:B------:R-:W-:Y:S02]  /*c1a0*/  SHF.R.U32.HI R3, RZ, 0x1f, R2 ;  /* 0x0000001fff037819 */ /* 0x000fe40000011602 */
[----:B------:R-:W-:Y:S02]  /*c1b0*/  LOP3.LUT R4, R5, 0xff, RZ, 0xc0, !PT ;  /* 0x000000ff05047812 */ /* 0x000fe400078ec0ff */
[----:B------:R-:W-:Y:S01]  /*c1c0*/  LEA.HI.SX32 R0, R2, R3, 0x1c ;  /* 0x0000000302007211 */ /* 0x000fe200078fe2ff */
[----:B------:R-:W-:Y:S01]  /*c1d0*/  IMAD.MOV.U32 R3, RZ, RZ, RZ ;  /* 0x000000ffff037224 */ /* 0x000fe200078e00ff */
        /* <DEDUP_REMOVED lines=8> */
[----:B------:R-:W-:Y:S01]  /*c260*/  ISETP.GE.AND P2, PT, R2, RZ, PT ;  /* 0x000000ff0200720c */ /* 0x000fe20003f46270 */
[----:B------:R-:W-:Y:S01]  /*c270*/  IMAD.MOV.U32 R2, RZ, RZ, RZ ;  /* 0x000000ffff027224 */ /* 0x000fe200078e00ff */
[----:B0-----:R-:W0:Y:S02]  /*c280*/  MUFU.RCP R7, R7 ;  /* 0x0000000700077308 */ /* 0x001e240000001000 */
[----:B0-----:R-:W-:Y:S01]  /*c290*/  VIADD R3, R7, 0xffffffe ;  /* 0x0ffffffe07037836 */ /* 0x001fe20000000000 */
[----:B------:R-:W-:-:S05]  /*c2a0*/  IABS R7, R5 ;  /* 0x0000000500077213 */ /* 0x000fca0000000000 */
[----:B------:R-:W0:Y:S01]  /*c2b0*/  F2I.FTZ.U32.TRUNC.NTZ R3, R3 ;  /* 0x0000000300037305 */ /* 0x000e22000021f000 */
[----:B------:R-:W-:Y:S02]  /*c2c0*/  IMAD.MOV R7, RZ, RZ, -R7 ;  /* 0x000000ffff077224 */ /* 0x000fe400078e0a07 */
[----:B0-----:R-:W-:-:S04]  /*c2d0*/  IMAD.MOV R9, RZ, RZ, -R3 ;  /* 0x000000ffff097224 */ /* 0x001fc800078e0a03 */
[----:B------:R-:W-:-:S04]  /*c2e0*/  IMAD R9, R9, R6, RZ ;  /* 0x0000000609097224 */ /* 0x000fc800078e02ff */
[----:B------:R-:W-:Y:S01]  /*c2f0*/  IMAD.HI.U32 R2, R3, R9, R2 ;  /* 0x0000000903027227 */ /* 0x000fe200078e0002 */
[----:B------:R-:W-:-:S05]  /*c300*/  IABS R3, R8 ;  /* 0x0000000800037213 */ /* 0x000fca0000000000 */
        /* <DEDUP_REMOVED lines=11> */
.L_x_3517:
[----:B------:R-:W-:Y:S05]  /*c3c0*/  BSYNC B0 ;  /* 0x0000000000007941 */ /* 0x000fea0003800000 */
.L_x_3516:
[-C--:B------:R-:W-:Y:S01]  /*c3d0*/  IMAD R2, R4, R3.reuse, RZ ;  /* 0x0000000304027224 */ /* 0x080fe200078e02ff */
[----:B------:R-:W-:Y:S04]  /*c3e0*/  BSSY B7, `(.L_x_3518) ;  /* 0x0000365000077945 */ /* 0x000fe80003800000 */
[----:B------:R-:W-:Y:S01]  /*c3f0*/  VIADDMNMX R0, R2, R3, R0, PT ;  /* 0x0000000302007246 */ /* 0x000fe20003800100 */
[----:B------:R0:W-:Y:S03]  /*c400*/  STL [R1], R2 ;  /* 0x0000000201007387 */ /* 0x0001e60000100800 */
        /* <DEDUP_REMOVED lines=10> */
[----:B------:R-:W0:Y:S08]  /*c4b0*/  FLO.U32 R0, UR4 ;  /* 0x0000000400007d00 */ /* 0x000e3000080e0000 */
[----:B------:R-:W1:Y:S01]  /*c4c0*/  POPC R5, UR4 ;  /* 0x0000000400057d09 */ /* 0x000e620008000000 */
[----:B0-----:R-:W-:-:S13]  /*c4d0*/  ISETP.EQ.U32.AND P0, PT, R0, R7, PT ;  /* 0x000000070000720c */ /* 0x001fda0003f02070 */
[----:B-1----:R-:W2:Y:S01]  /*c4e0*/  @P0 ATOMG.E.ADD.STRONG.GPU PT, R3, desc[UR36][R2.64], R5 ;  /* 0x00000005020309a8 */ /* 0x002ea200081ee1e4 */
[----:B------:R-:W0:Y:S02]  /*c4f0*/  S2R R4, SR_LTMASK ;  /* 0x0000000000047919 */ /* 0x000e240000003900 */
[----:B0-----:R-:W-:-:S04]  /*c500*/  LOP3.LUT R4, R4, UR4, RZ, 0xc0, !PT ;  /* 0x0000000404047c12 */ /* 0x001fc8000f8ec0ff */
[----:B------:R-:W0:Y:S01]  /*c510*/  POPC R7, R4 ;  /* 0x0000000400077309 */ /* 0x000e220000000000 */
[----:B--2---:R-:W0:Y:S02]  /*c520*/  SHFL.IDX PT, R0, R3, R0, 0x1f ;  /* 0x00001f0003007589 */ /* 0x004e2400000e0000 */
[----:B0-----:R-:W-:Y:S01]  /*c530*/  IADD3 R16, R0, UR39, R7 ;  /* 0x0000002700107c10 */ /* 0x001fe2000fffe007 */
[----:B------:R-:W-:Y:S06]  /*c540*/  BRA `(.L_x_3520) ;  /* 0x0000003400387947 */ /* 0x000fec0003800000 */
.L_x_3519:
        /* <DEDUP_REMOVED lines=10> */
[----:B------:R-:W0:Y:S01]  /*c5f0*/  LDC.64 R2, c[0x4][R2] ;  /* 0x0100000002027b82 */ /* 0x000e220000000a00 */
[----:B------:R-:W-:Y:S02]  /*c600*/  IMAD.U32 R5, RZ, RZ, UR7 ;  /* 0x00000007ff057e24 */ /* 0x000fe4000f8e00ff */
[----:B------:R-:W-:Y:S02]  /*c610*/  IMAD.U32 R6, RZ, RZ, UR8 ;  /* 0x00000008ff067e24 */ /* 0x000fe4000f8e00ff */
[----:B------:R-:W-:-:S02]  /*c620*/  IMAD.U32 R7, RZ, RZ, UR9 ;  /* 0x00000009ff077e24 */ /* 0x000fc4000f8e00ff */
[----:B------:R-:W-:Y:S02]  /*c630*/  IMAD.U32 R10, RZ, RZ, UR4 ;  /* 0x00000004ff0a7e24 */ /* 0x000fe4000f8e00ff */
[----:B------:R-:W-:Y:S02]  /*c640*/  IMAD.MOV.U32 R8, RZ, RZ, 0x70 ;  /* 0x00000070ff087424 */ /* 0x000fe400078e00ff */
[----:B------:R-:W-:Y:S02]  /*c650*/  IMAD.MOV.U32 R12, RZ, RZ, 0x1 ;  /* 0x00000001ff0c7424 */ /* 0x000fe400078e00ff */
[----:B------:R-:W-:-:S07]  /*c660*/  IMAD.MOV.U32 R13, RZ, RZ, RZ ;  /* 0x000000ffff0d7224 */ /* 0x000fce00078e00ff */
[----:B------:R-:W-:-:S07]  /*c670*/  LEPC R20, `(.L_x_3522) ;  /* 0x000000001014794e */ /* 0x000fce0000000000 */
[----:B0-----:R-:W-:Y:S05]  /*c680*/  CALL.ABS.NOINC R2 ;  /* 0x0000000002007343 */ /* 0x001fea0003c00000 */
.L_x_3522:
[----:B------:R-:W-:Y:S05]  /*c690*/  BSYNC B6 ;  /* 0x0000000000067941 */ /* 0x000fea0003800000 */
.L_x_3521:
        /* <DEDUP_REMOVED lines=20> */
.L_x_3525:
[----:B------:R0:W1:Y:S01]  /*c7e0*/  LDC.64 R2, c[0x4][R26] ;  /* 0x010000001a027b82 */ /* 0x0000620000000a00 */
[----:B------:R-:W-:Y:S01]  /*c7f0*/  ULDC.64 UR6, c[0x4][0x138] ;  /* 0x01004e0000067ab9 */ /* 0x000fe20000000a00 */
[----:B------:R-:W-:Y:S01]  /*c800*/  ULDC.64 UR8, c[0x4][0x140] ;  /* 0x0100500000087ab9 */ /* 0x000fe20000000a00 */
[----:B------:R-:W-:Y:S01]  /*c810*/  ULDC.64 UR4, c[0x4][0x80] ;  /* 0x0100200000047ab9 */ /* 0x000fe20000000a00 */
[----:B------:R-:W-:Y:S01]  /*c820*/  IMAD.U32 R4, RZ, RZ, UR6 ;  /* 0x00000006ff047e24 */ /* 0x000fe2000f8e00ff */
[----:B------:R-:W-:Y:S01]  /*c830*/  MOV R7, UR9 ;  /* 0x0000000900077c02 */ /* 0x000fe20008000f00 */
        /* <DEDUP_REMOVED lines=9> */
.L_x_3524:
[----:B------:R-:W-:Y:S05]  /*c8d0*/  BSYNC B6 ;  /* 0x0000000000067941 */ /* 0x000fea0003800000 */
.L_x_3523:
[----:B------:R-:W2:Y:S01]  /*c8e0*/  LDL R21, [R1+0x1c] ;  /* 0x00001c0001157983 */ /* 0x000ea20000100800 */
[----:B------:R-:W-:Y:S01]  /*c8f0*/  ULDC.64 UR4, c[0x0][0x9f8] ;  /* 0x00027e0000047ab9 */ /* 0x000fe20000000a00 */
[----:B------:R-:W0:Y:S02]  /*c900*/  LDC R6, c[0x0][0x430] ;  /* 0x00010c00ff067b82 */ /* 0x000e240000000800 */
[----:B------:R-:W3:Y:S01]  /*c910*/  LDL R2, [R1+0x4] ;  /* 0x0000040001027983 */ /* 0x000ee20000100800 */
[----:B------:R-:W-:-:S04]  /*c920*/  ISETP.NE.U32.AND P0, PT, RZ, UR4, PT ;  /* 0x00000004ff007c0c */ /* 0x000fc8000bf05070 */
[----:B------:R-:W-:-:S13]  /*c930*/  ISETP.NE.AND.EX P0, PT, RZ, UR5, PT, P0 ;  /* 0x00000005ff007c0c */ /* 0x000fda000bf05300 */
[----:B------:R-:W-:Y:S01]  /*c940*/  @P0 IADD3 R24, P1, R24, UR4, RZ ;  /* 0x0000000418180c10 */ /* 0x000fe2000ff3e0ff */
[----:B------:R-:W1:Y:S01]  /*c950*/  S2R R20, SR_TID.X ;  /* 0x0000000000147919 */ /* 0x000e620000002100 */
[----:B------:R-:W-:Y:S01]  /*c960*/  LOP3.LUT R23, R23, 0xffffffdf, RZ, 0xc0, !PT ;  /* 0xffffffdf17177812 */ /* 0x000fe200078ec0ff */
[----:B------:R-:W-:Y:S01]  /*c970*/  ULDC UR4, c[0x0][0x2f4] ;  /* 0x0000bd0000047ab9 */ /* 0x000fe20000000800 */
[----:B------:R-:W-:-:S05]  /*c980*/  @P0 IADD3.X R25, R25, UR5, RZ, P1, !PT ;  /* 0x0000000519190c10 */ /* 0x000fca0008ffe4ff */
[----:B------:R2:W4:Y:S01]  /*c990*/  @P0 LDG.E R30, desc[UR36][R24.64] ;  /* 0x00000024181e0981 */ /* 0x000522000c1e1900 */
[----:B0-----:R-:W-:-:S13]  /*c9a0*/  ISETP.NE.AND P2, PT, R6, 0x1, PT ;  /* 0x000000010600780c */ /* 0x001fda0003f45270 */
[----:B------:R-:W0:Y:S01]  /*c9b0*/  @P2 LDC R3, c[0x0][0x434] ;  /* 0x00010d00ff032b82 */ /* 0x000e220000000800 */
[----:B------:R-:W-:-:S07]  /*c9c0*/  @P2 LOP3.LUT R23, R23, 0x20, RZ, 0xfc, !PT ;  /* 0x0000002017172812 */ /* 0x000fce00078efcff */
[----:B------:R-:W0:Y:S01]  /*c9d0*/  @P2 LDC R5, c[0x0][0x438] ;  /* 0x00010e00ff052b82 */ /* 0x000e220000000800 */
[----:B-1----:R-:W-:-:S04]  /*c9e0*/  LOP3.LUT R20, R20, 0x7f, RZ, 0xc0, !PT ;  /* 0x0000007f14147812 */ /* 0x002fc800078ec0ff */
[----:B------:R-:W-:Y:S02]  /*c9f0*/  SHF.R.U32.HI R26, RZ, 0x3, R20 ;  /* 0x00000003ff1a7819 */ /* 0x000fe40000011614 */
[----:B------:R-:W1:Y:S02]  /*ca00*/  S2R R20, SR_TID.X ;  /* 0x0000000000147919 */ /* 0x000e640000002100 */
[----:B-1----:R-:W-:-:S05]  /*ca10*/  IMAD.SHL.U32 R20, R20, 0x10, RZ ;  /* 0x0000001014147824 */ /* 0x002fca00078e00ff */
[----:B------:R-:W-:Y:S02]  /*ca20*/  LOP3.LUT R20, R26, 0x70, R20, 0xf8, !PT ;  /* 0x000000701a147812 */ /* 0x000fe400078ef814 */
[----:B------:R-:W-:Y:S02]  /*ca30*/  ISETP.GE.AND P3, PT, R31, UR4, PT ;  /* 0x000000041f007c0c */ /* 0x000fe4000bf66270 */
[----:B------:R-:W-:Y:S01]  /*ca40*/  LOP3.LUT R23, R23, 0xffffffef, RZ, 0xc0, !PT ;  /* 0xffffffef17177812 */ /* 0x000fe200078ec0ff */
[----:B------:R-:W-:Y:S01]  /*ca50*/  UMOV UR5, 0xffffffff ;  /* 0xffffffff00057882 */ /* 0x000fe20000000000 */
[----:B------:R-:W-:Y:S01]  /*ca60*/  LOP3.LUT R26, R18, 0xffff, RZ, 0xc0, !PT ;  /* 0x0000ffff121a7812 */ /* 0x000fe200078ec0ff */
[----:B--2---:R-:W-:-:S04]  /*ca70*/  VIADD R25, R21, 0xffffffff ;  /* 0xffffffff15197836 */ /* 0x004fc80000000000 */
[----:B------:R-:W-:-:S05]  /*ca80*/  IMAD R0, R25, 0x60, R20 ;  /* 0x0000006019007824 */ /* 0x000fca00078e0214 */
[C---:B------:R-:W-:Y:S01]  /*ca90*/  ISETP.GE.AND P0, PT, R0.reuse, R37, PT ;  /* 0x000000250000720c */ /* 0x040fe20003f06270 */
[----:B---3--:R-:W-:-:S03]  /*caa0*/  IMAD.IADD R0, R0, 0x1, R2 ;  /* 0x0000000100007824 */ /* 0x008fc600078e0202 */
[----:B------:R-:W-:Y:S01]  /*cab0*/  ISETP.GT.U32.OR P0, PT, R20, 0x5f, P0 ;  /* 0x0000005f1400780c */ /* 0x000fe20000704470 */
[----:B0-----:R-:W-:-:S04]  /*cac0*/  @P2 IMAD.HI.U32 R2, R0, R3, RZ ;  /* 0x0000000300022227 */ /* 0x001fc800078e00ff */
[----:B------:R-:W-:Y:S01]  /*cad0*/  IMAD.MOV.U32 R4, RZ, RZ, R0 ;  /* 0x000000ffff047224 */ /* 0x000fe200078e0000 */
[----:B------:R-:W-:-:S05]  /*cae0*/  @P2 SHF.R.U32.HI R4, RZ, R5, R2 ;  /* 0x00000005ff042219 */ /* 0x000fca0000011602 */
[----:B------:R-:W-:Y:S02]  /*caf0*/  IMAD.MOV R5, RZ, RZ, -R4 ;  /* 0x000000ffff057224 */ /* 0x000fe400078e0a04 */
[----:B------:R-:W0:Y:S02]  /*cb00*/  @!P0 LDC.64 R2, c[0x0][0x428] ;  /* 0x00010a00ff028b82 */ /* 0x000e240000000a00 */
[----:B------:R-:W-:Y:S01]  /*cb10*/  IMAD R0, R6, R5, R0 ;  /* 0x0000000506007224 */ /* 0x000fe200078e0200 */
[----:B------:R-:W-:Y:S02]  /*cb20*/  @!P0 SHF.R.S32.HI R5, RZ, 0x1f, R4 ;  /* 0x0000001fff058819 */ /* 0x000fe40000011404 */
[----:B----4-:R-:W-:-:S05]  /*cb30*/  SHF.R.S32.HI R6, RZ, 0x1f, R30 ;  /* 0x0000001fff067819 */ /* 0x010fca000001141e */
[----:B------:R0:W-:Y:S02]  /*cb40*/  STL [R1+0x8], R6 ;  /* 0x0000080601007387 */ /* 0x0001e40000100800 */
[-C--:B0-----:R-:W-:Y:S02]  /*cb50*/  @!P0 IMAD R6, R6, R2.reuse, RZ ;  /* 0x0000000206068224 */ /* 0x081fe400078e02ff */
[----:B------:R-:W-:-:S04]  /*cb60*/  @!P0 IMAD.WIDE.U32 R4, R30, R2, R4 ;  /* 0x000000021e048225 */ /* 0x000fc800078e0004 */
[----:B------:R-:W-:Y:S02]  /*cb70*/  @!P0 IMAD R6, R30, R3, R6 ;  /* 0x000000031e068224 */ /* 0x000fe400078e0206 */
[----:B------:R-:W0:Y:S02]  /*cb80*/  @!P0 LDC.64 R2, c[0x0][0x418] ;  /* 0x00010600ff028b82 */ /* 0x000e240000000a00 */
[----:B------:R-:W-:Y:S02]  /*cb90*/  @!P0 IMAD.IADD R6, R5, 0x1, R6 ;  /* 0x0000000105068824 */ /* 0x000fe400078e0206 */
[----:B------:R-:W-:-:S05]  /*cba0*/  IMAD.U32 R5, RZ, RZ, UR38 ;  /* 0x00000026ff057e24 */ /* 0x000fca000f8e00ff */
[----:B------:R-:W-:-:S13]  /*cbb0*/  ISETP.NE.AND P2, PT, R5, 0x3, PT ;  /* 0x000000030500780c */ /* 0x000fda0003f45270 */
[----:B------:R-:W-:Y:S02]  /*cbc0*/  @P2 LOP3.LUT R23, R23, 0x10, RZ, 0xfc, !PT ;  /* 0x0000001017172812 */ /* 0x000fe400078efcff */
[C---:B0-----:R-:W-:Y:S02]  /*cbd0*/  @!P0 LEA R2, P1, R4.reuse, R2, 0x2 ;  /* 0x0000000204028211 */ /* 0x041fe400078210ff */
[----:B------:R-:W-:Y:S02]  /*cbe0*/  LOP3.LUT R23, R23, 0xfffffffb, RZ, 0xc0, !PT ;  /* 0xfffffffb17177812 */ /* 0x000fe400078ec0ff */
[----:B------:R-:W-:Y:S01]  /*cbf0*/  @!P0 LEA.HI.X R3, R4, R3, R6, 0x2, P1 ;  /* 0x0000000304038211 */ /* 0x000fe200008f1406 */
[----:B------:R-:W-:Y:S01]  /*cc00*/  IMAD.MOV.U32 R4, RZ, RZ, RZ ;  /* 0x000000ffff047224 */ /* 0x000fe200078e00ff */
[----:B------:R-:W-:Y:S02]  /*cc10*/  ISETP.GE.AND P1, PT, R33, UR4, PT ;  /* 0x0000000421007c0c */ /* 0x000fe4000bf26270 */
[----:B------:R-:W-:-:S03]  /*cc20*/  @P3 LOP3.LUT R23, R23, 0x4, RZ, 0xfc, !PT ;  /* 0x0000000417173812 */ /* 0x000fc600078efcff */
[----:B------:R0:W5:Y:S01]  /*cc30*/  @!P0 LDG.E R4, desc[UR36][R2.64] ;  /* 0x0000002402048981 */ /* 0x000162000c1e1900 */
[----:B------:R-:W-:Y:S02]  /*cc40*/  ISETP.GE.AND P0, PT, R32, UR4, PT ;  /* 0x0000000420007c0c */ /* 0x000fe4000bf06270 */
[----:B------:R-:W-:-:S04]  /*cc50*/  LOP3.LUT R23, R23, 0xfffffffe, RZ, 0xc0, !PT ;  /* 0xfffffffe17177812 */ /* 0x000fc800078ec0ff */
[----:B------:R-:W-:-:S04]  /*cc60*/  LOP3.LUT R23, R23, 0xfffffffd, RZ, 0xc0, !PT ;  /* 0xfffffffd17177812 */ /* 0x000fc800078ec0ff */
[----:B------:R-:W-:-:S04]  /*cc70*/  @P1 LOP3.LUT R23, R23, 0x2, RZ, 0xfc, !PT ;  /* 0x0000000217171812 */ /* 0x000fc800078efcff */
[----:B------:R-:W-:Y:S01]  /*cc80*/  @P0 LOP3.LUT R23, R23, 0x1, RZ, 0xfc, !PT ;  /* 0x0000000117170812 */ /* 0x000fe200078efcff */
[----:B0-----:R-:W-:Y:S06]  /*cc90*/  BRA.DIV UR5, `(.L_x_3526) ;  /* 0x0000003e05d07947 */ /* 0x001fec000b800000 */
.L_x_3592:
[----:B------:R-:W-:Y:S02]  /*cca0*/  ISETP.GT.U32.AND P0, PT, R20, 0x5f, PT ;  /* 0x0000005f1400780c */ /* 0x000fe40003f04070 */
[----:B------:R-:W-:-:S11]  /*ccb0*/  LOP3.LUT R23, R23, 0xfffffff7, RZ, 0xc0, !PT ;  /* 0xfffffff717177812 */ /* 0x000fd600078ec0ff */
[----:B------:R-:W-:Y:S01]  /*ccc0*/  @P0 LOP3.LUT R23, R23, 0x8, RZ, 0xfc, !PT ;  /* 0x0000000817170812 */ /* 0x000fe200078efcff */
[----:B------:R-:W-:Y:S06]  /*ccd0*/  @!P2 BRA `(.L_x_3527) ;  /* 0x000000000004a947 */ /* 0x000fec0003800000 */
[----:B------:R-:W-:Y:S01]  /*cce0*/  BPT.TRAP 0x1 ;  /* 0x000000040000795c */ /* 0x000fe20000300000 */
.L_x_3527:
[----:B------:R-:W-:Y:S01]  /*ccf0*/  SHF.R.S32.HI R5, RZ, 0x1f, R0 ;  /* 0x0000001fff057819 */ /* 0x000fe20000011400 */
[----:B------:R-:W-:Y:S01]  /*cd00*/  ULDC.64 UR4, c[0x0][0x328] ;  /* 0x0000ca0000047ab9 */ /* 0x000fe20000000a00 */
[----:B------:R-:W-:Y:S01]  /*cd10*/  ULDC.64 UR6, c[0x0][0x318] ;  /* 0x0000c60000067ab9 */ /* 0x000fe20000000a00 */
[----:B------:R-:W-:Y:S02]  /*cd20*/  BSSY B0, `(.L_x_3528) ;  /* 0x0000014000007945 */ /* 0x000fe40003800000 */
        /* <DEDUP_REMOVED lines=19> */
.L_x_3593:
[----:B------:R-:W-:Y:S05]  /*ce60*/  BSYNC B0 ;  /* 0x0000000000007941 */ /* 0x000fea0003800000 */
.L_x_3528:
[----:B------:R-:W1:Y:S01]  /*ce70*/  S2R R8, SR_TID.X ;  /* 0x0000000000087919 */ /* 0x000e620000002100 */
[----:B------:R-:W-:Y:S01]  /*ce80*/  ULDC.64 UR4, c[0x0][0x300] ;  /* 0x0000c00000047ab9 */ /* 0x000fe20000000a00 */
[----:B------:R-:W-:Y:S01]  /*ce90*/  ULDC.64 UR6, c[0x0][0x2e8] ;  /* 0x0000ba0000067ab9 */ /* 0x000fe20000000a00 */
[----:B------:R-:W-:Y:S01]  /*cea0*/  IMAD R5, R5, UR4, RZ ;  /* 0x0000000405057c24 */ /* 0x000fe2000f8e02ff */
[C---:B------:R-:W-:Y:S01]  /*ceb0*/  LOP3.LUT P4, RZ, R23.reuse, 0x4, RZ, 0xc0, !PT ;  /* 0x0000000417ff7812 */ /* 0x040fe2000788c0ff */
[C---:B0-----:R-:W-:Y:S01]  /*cec0*/  IMAD.WIDE.U32 R2, R0.reuse, UR4, RZ ;  /* 0x0000000400027c25 */ /* 0x041fe2000f8e00ff */
[C---:B------:R-:W-:Y:S02]  /*ced0*/  LOP3.LUT P3, RZ, R23.reuse, 0x2, RZ, 0xc0, !PT ;  /* 0x0000000217ff7812 */ /* 0x040fe4000786c0ff */
[----:B------:R-:W-:Y:S01]  /*cee0*/  LOP3.LUT P2, RZ, R23, 0x1, RZ, 0xc0, !PT ;  /* 0x0000000117ff7812 */ /* 0x000fe2000784c0ff */
[----:B------:R-:W-:Y:S01]  /*cef0*/  IMAD R5, R0, UR5, R5 ;  /* 0x0000000500057c24 */ /* 0x000fe2000f8e0205 */
[----:B------:R-:W-:-:S02]  /*cf00*/  ULDC.64 UR4, c[0x0][0x310] ;  /* 0x0000c40000047ab9 */ /* 0x000fc40000000a00 */
[----:B------:R-:W-:Y:S02]  /*cf10*/  IMAD R6, R6, UR4, RZ ;  /* 0x0000000406067c24 */ /* 0x000fe4000f8e02ff */
[----:B------:R-:W-:Y:S01]  /*cf20*/  IADD3 R3, R3, R5, RZ ;  /* 0x0000000503037210 */ /* 0x000fe20007ffe0ff */
[----:B------:R-:W-:Y:S02]  /*cf30*/  IMAD R5, R27, 0x4800, R34 ;  /* 0x000048001b057824 */ /* 0x000fe400078e0222 */
[C---:B------:R-:W-:Y:S02]  /*cf40*/  IMAD R6, R4.reuse, UR5, R6 ;  /* 0x0000000504067c24 */ /* 0x040fe4000f8e0206 */
[----:B------:R-:W-:Y:S01]  /*cf50*/  IMAD.WIDE.U32 R2, R4, UR4, R2 ;  /* 0x0000000404027c25 */ /* 0x000fe2000f8e0002 */
[----:B------:R-:W-:-:S03]  /*cf60*/  ULDC.64 UR4, c[0x0][0x308] ;  /* 0x0000c20000047ab9 */ /* 0x000fc60000000a00 */
[----:B------:R-:W-:Y:S02]  /*cf70*/  IMAD.IADD R3, R3, 0x1, R6 ;  /* 0x0000000103037824 */ /* 0x000fe400078e0206 */
[----:B------:R-:W-:Y:S02]  /*cf80*/  IMAD R6, R25, -0x60, R37 ;  /* 0xffffffa019067824 */ /* 0x000fe400078e0225 */
[----:B------:R-:W-:Y:S01]  /*cf90*/  IMAD.WIDE.U32 R2, R26, UR4, R2 ;  /* 0x000000041a027c25 */ /* 0x000fe2000f8e0002 */
[----:B------:R-:W-:-:S03]  /*cfa0*/  UMOV UR4, 0xffffffff ;  /* 0xffffffff00047882 */ /* 0x000fc60000000000 */
[----:B------:R-:W-:Y:S01]  /*cfb0*/  IMAD R0, R26, UR5, R3 ;  /* 0x000000051a007c24 */ /* 0x000fe2000f8e0203 */
[----:B-1----:R-:W-:Y:S02]  /*cfc0*/  LOP3.LUT R8, R8, 0x7f, RZ, 0xc0, !PT ;  /* 0x0000007f08087812 */ /* 0x002fe400078ec0ff */
[C---:B------:R-:W-:Y:S02]  /*cfd0*/  LEA R4, P0, R2.reuse, UR6, 0x1 ;  /* 0x0000000602047c11 */ /* 0x040fe4000f8008ff */
[----:B------:R-:W-:Y:S02]  /*cfe0*/  SHF.R.U32.HI R8, RZ, 0x3, R8 ;  /* 0x00000003ff087819 */ /* 0x000fe40000011608 */
[----:B------:R-:W-:-:S03]  /*cff0*/  LEA.HI.X R0, R2, UR7, R0, 0x1, P0 ;  /* 0x0000000702007c11 */ /* 0x000fc600080f0c00 */
[----:B------:R-:W-:-:S05]  /*d000*/  IMAD.IADD R6, R6, 0x1, -R8 ;  /* 0x0000000106067824 */ /* 0x000fca00078e0a08 */
[----:B------:R-:W-:Y:S01]  /*d010*/  ISETP.GE.AND P0, PT, R6, 0x1, PT ;  /* 0x000000010600780c */ /* 0x000fe20003f06270 */
[----:B------:R-:W-:-:S12]  /*d020*/  BRA.DIV UR4, `(.L_x_3530) ;  /* 0x0000003e04347947 */ /* 0x000fd8000b800000 */
[----:B------:R-:W0:Y:S01]  /*d030*/  SHFL.IDX PT, R3, R4, RZ, 0x181f ;  /* 0x00181fff04037589 */ /* 0x000e2200000e0000 */
[----:B------:R-:W-:-:S03]  /*d040*/  @P0 IMAD R8, R5, 0x2, R22 ;  /* 0x0000000205080824 */ /* 0x000fc600078e0216 */
[----:B------:R-:W1:Y:S01]  /*d050*/  SHFL.IDX PT, R2, R0, RZ, 0x181f ;  /* 0x00181fff00027589 */ /* 0x000e6200000e0000 */
[----:B0-----:R-:W-:-:S05]  /*d060*/  @P0 LEA R3, P1, R31, R3, 0x1 ;  /* 0x000000031f030211 */ /* 0x001fca00078208ff */
[----:B-1----:R-:W-:Y:S01]  /*d070*/  @P0 IMAD.X R2, RZ, RZ, R2, P1 ;  /* 0x000000ffff020224 */ /* 0x002fe200008e0602 */
[----:B------:R-:W-:-:S04]  /*d080*/  ISETP.GE.AND P1, PT, R6, 0x11, PT ;  /* 0x000000110600780c */ /* 0x000fc80003f26270 */
[----:B------:R-:W-:-:S04]  /*d090*/  @P0 LOP3.LUT R3, R3, R2, RZ, 0x3c, !PT ;  /* 0x0000000203030212 */ /* 0x000fc800078e3cff */
[----:B------:R-:W-:-:S04]  /*d0a0*/  @P0 LOP3.LUT R2, R3, R2, RZ, 0x3c, !PT ;  /* 0x0000000203020212 */ /* 0x000fc800078e3cff */
[----:B------:R-:W-:-:S05]  /*d0b0*/  @P0 LOP3.LUT R3, R3, R2, RZ, 0x3c, !PT ;  /* 0x0000000203030212 */ /* 0x000fca00078e3cff */
[----:B------:R-:W-:Y:S01]  /*d0c0*/  @!PT LDS RZ, [RZ] ;  /* 0x00000000fffff984 */ /* 0x000fe20000000800 */
[----:B------:R-:W-:Y:S04]  /*d0d0*/  @P0 LDGSTS.E.BYPASS.LTC128B.128 [R8+0x1e400], desc[UR36][R2.64], !P4 ;  /* 0x1e40000002080fae */ /* 0x000fe8000e101d64 */
[----:B------:R-:W-:Y:S04]  /*d0e0*/  @P0 LDGSTS.E.BYPASS.LTC128B.128 [R8+0x21400], desc[UR36][R2.64+0x80], !P3 ;  /* 0x2140008002080fae */ /* 0x000fe8000d901d64 */
[----:B------:R0:W-:Y:S04]  /*d0f0*/  @P0 LDGSTS.E.BYPASS.LTC128B.128 [R8+0x24400], desc[UR36][R2.64+0x100], !P2 ;  /* 0x2440010002080fae */ /* 0x0001e8000d101d64 */
[----:B0-----:R-:W0:Y:S01]  /*d100*/  SHFL.IDX PT, R3, R4, 0x1, 0x181f ;  /* 0x00381f0004037f89 */ /* 0x001e2200000e0000 */
[----:B------:R-:W-:-:S03]  /*d110*/  @P1 IMAD R8, R5, 0x2, R22 ;  /* 0x0000000205081824 */ /* 0x000fc600078e0216 */
[----:B------:R-:W1:Y:S01]  /*d120*/  SHFL.IDX PT, R2, R0, 0x1, 0x181f ;  /* 0x00381f0000027f89 */ /* 0x000e6200000e0000 */
[----:B0-----:R-:W-:-:S05]  /*d130*/  @P1 LEA R3, P0, R31, R3, 0x1 ;  /* 0x000000031f031211 */ /* 0x001fca00078008ff */
[----:B-1----:R-:W-:-:S05]  /*d140*/  @P1 IMAD.X R2, RZ, RZ, R2, P0 ;  /* 0x000000ffff021224 */ /* 0x002fca00000e0602 */
[----:B------:R-:W-:-:S04]  /*d150*/  @P1 LOP3.LUT R3, R3, R2, RZ, 0x3c, !PT ;  /* 0x0000000203031212 */ /* 0x000fc800078e3cff */
[----:B------:R-:W-:-:S04]  /*d160*/  @P1 LOP3.LUT R2, R3, R2, RZ, 0x3c, !PT ;  /* 0x0000000203021212 */ /* 0x000fc800078e3cff */
[----:B------:R-:W-:-:S05]  /*d170*/  @P1 LOP3.LUT R3, R3, R2, RZ, 0x3c, !PT ;  /* 0x0000000203031212 */ /* 0x000fca00078e3cff */
        /* <DEDUP_REMOVED lines=30> */
[----:B------:R-:W1:Y:S04]  /*d360*/  SHFL.IDX PT, R2, R0, 0x4, 0x181f ;  /* 0x00981f0000027f89 */ /* 0x000e6800000e0000 */
[----:B------:R-:W2:Y:S01]  /*d370*/  SHFL.IDX PT, R0, R0, 0x5, 0x181f ;  /* 0x00b81f0000007f89 */ /* 0x000ea200000e0000 */
[----:B0-----:R-:W-:-:S05]  /*d380*/  @P1 LEA R3, P0, R31, R3, 0x1 ;  /* 0x000000031f031211 */ /* 0x001fca00078008ff */
[----:B-1----:R-:W-:-:S05]  /*d390*/  @P1 IMAD.X R2, RZ, RZ, R2, P0 ;  /* 0x000000ffff021224 */ /* 0x002fca00000e0602 */
[----:B------:R-:W-:-:S04]  /*d3a0*/  @P1 LOP3.LUT R3, R3, R2, RZ, 0x3c, !PT ;  /* 0x0000000203031212 */ /* 0x000fc800078e3cff */
[----:B------:R-:W-:-:S04]  /*d3b0*/  @P1 LOP3.LUT R2, R3, R2, RZ, 0x3c, !PT ;  /* 0x0000000203021212 */ /* 0x000fc800078e3cff */
[----:B------:R-:W-:-:S05]  /*d3c0*/  @P1 LOP3.LUT R3, R3, R2, RZ, 0x3c, !PT ;  /* 0x0000000203031212 */ /* 0x000fca00078e3cff */
[----:B------:R-:W-:Y:S04]  /*d3d0*/  @P1 LDGSTS.E.BYPASS.LTC128B.128 [R8+0x20400], desc[UR36][R2.64], !P4 ;  /* 0x2040000002081fae */ /* 0x000fe8000e101d64 */
[----:B------:R-:W-:Y:S04]  /*d3e0*/  @P1 LDGSTS.E.BYPASS.LTC128B.128 [R8+0x23400], desc[UR36][R2.64+0x80], !P3 ;  /* 0x2340008002081fae */ /* 0x000fe8000d901d64 */
[----:B------:R0:W-:Y:S04]  /*d3f0*/  @P1 LDGSTS.E.BYPASS.LTC128B.128 [R8+0x26400], desc[UR36][R2.64+0x100], !P2 ;  /* 0x2640010002081fae */ /* 0x0001e8000d101d64 */
[----:B0-2---:R0:W1:Y:S02]  /*d400*/  SHFL.IDX PT, R2, R4, 0x5, 0x181f ;  /* 0x00b81f0004027f89 */ /* 0x00506400000e0000 */
.L_x_3607:
[----:B------:R-:W-:-:S13]  /*d410*/  ISETP.GE.AND P0, PT, R6, 0x51, PT ;  /* 0x000000510600780c */ /* 0x000fda0003f06270 */
[----:B-1----:R-:W-:Y:S01]  /*d420*/  @P0 LEA R2, P1, R31, R2, 0x1 ;  /* 0x000000021f020211 */ /* 0x002fe200078208ff */
[----:B------:R-:W-:-:S04]  /*d430*/  @P0 IMAD R5, R5, 0x2, R22 ;  /* 0x0000000205050824 */ /* 0x000fc800078e0216 */
[----:B------:R-:W-:-:S05]  /*d440*/  @P0 IMAD.X R3, RZ, RZ, R0, P1 ;  /* 0x000000ffff030224 */ /* 0x000fca00008e0600 */
[----:B------:R-:W-:Y:S01]  /*d450*/  @!PT LDS RZ, [RZ] ;  /* 0x00000000fffff984 */ /* 0x000fe20000000800 */
[----:B------:R-:W-:Y:S01]  /*d460*/  @!PT LDS RZ, [RZ] ;  /* 0x00000000fffff984 */ /* 0x000fe20000000800 */
[----:B------:R-:W-:Y:S01]  /*d470*/  @!PT LDS RZ, [RZ] ;  /* 0x00000000fffff984 */ /* 0x000fe20000000800 */
[----:B------:R1:W-:Y:S04]  /*d480*/  @P0 LDGSTS.E.BYPASS.LTC128B.128 [R5+0x20c00], desc[UR36][R2.64], !P4 ;  /* 0x20c0000002050fae */ /* 0x0003e8000e101d64 */
[----:B------:R1:W-:Y:S04]  /*d490*/  @P0 LDGSTS.E.BYPASS.LTC128B.128 [R5+0x23c00], desc[UR36][R2.64+0x80], !P3 ;  /* 0x23c0008002050fae */ /* 0x0003e8000d901d64 */
[----:B------:R1:W-:Y:S01]  /*d4a0*/  @P0 LDGSTS.E.BYPASS.LTC128B.128 [R5+0x26c00], desc[UR36][R2.64+0x100], !P2 ;  /* 0x26c0010002050fae */ /* 0x0003e2000d101d64 */
[----:B------:R-:W-:Y:S01]  /*d4b0*/  PLOP3.LUT P0, PT, PT, PT, PT, 0x80, 0x0 ;  /* 0x000000000000781c */ /* 0x000fe20003f0f070 */
[----:B------:R-:W-:-:S12]  /*d4c0*/  NOP ;  /* 0x0000000000007918 */ /* 0x000fd80000000000 */
.L_x_3531:
        /* <DEDUP_REMOVED lines=10> */
.L_x_3532:
[----:B------:R2:W5:Y:S01]  /*d570*/  LDL.LU R0, [R1+0x10] ;  /* 0x0000100001007983 */ /* 0x0005620000300800 */
[----:B------:R-:W-:Y:S01]  /*d580*/  LOP3.LUT P0, RZ, R23, 0x40, RZ, 0xc0, !PT ;  /* 0x0000004017ff7812 */ /* 0x000fe2000780c0ff */
[----:B------:R2:W-:-:S12]  /*d590*/  SYNCS.ARRIVE.TRANS64.A1T0 RZ, [R7+URZ+0x30830], RZ ;  /* 0x030830ff07ff79a7 */ /* 0x0005d8000810003f */
[----:B------:R-:W-:Y:S05]  /*d5a0*/  WARPSYNC.ALL ;  /* 0x0000000000007948 */ /* 0x000fea0003800000 */
[----:B------:R-:W-:Y:S01]  /*d5b0*/  ULDC.64 UR4, c[0x0][0x298] ;  /* 0x0000a60000047ab9 */ /* 0x000fe20000000a00 */
[----:B------:R-:W-:Y:S01]  /*d5c0*/  SEL R29, R29, RZ, !P0 ;  /* 0x000000ff1d1d7207 */ /* 0x000fe20004000000 */
[----:B01----:R-:W-:Y:S01]  /*d5d0*/  IMAD.WIDE.U32 R4, R35, UR4, RZ ;  /* 0x0000000423047c25 */ /* 0x003fe2000f8e00ff */
[----:B------:R-:W-:Y:S01]  /*d5e0*/  BSSY B6, `(.L_x_3533) ;  /* 0x000001c000067945 */ /* 0x000fe20003800000 */
[----:B------:R-:W-:Y:S01]  /*d5f0*/  BAR.SYNC.DEFER_BLOCKING 0x8, 0x180 ;  /* 0x0206000000007b1d */ /* 0x000fe20000010000 */
[----:B-----5:R-:W-:-:S02]  /*d600*/  SEL R2, R0, RZ, !P0 ;  /* 0x000000ff00027207 */ /* 0x020fc40004000000 */
        /* <DEDUP_REMOVED lines=16> */
[----:B------:R-:W-:Y:S02]  /*d710*/  IMAD.U32 R6, RZ, RZ, UR8 ;  /* 0x00000008ff067e24 */ /* 0x000fe4000f8e00ff */
[----:B--2---:R-:W-:Y:S02]  /*d720*/  IMAD.U32 R7, RZ, RZ, UR9 ;  /* 0x00000009ff077e24 */ /* 0x004fe4000f8e00ff */
[----:B------:R-:W-:-:S02]  /*d730*/  IMAD.U32 R10, RZ, RZ, UR4 ;  /* 0x00000004ff0a7e24 */ /* 0x000fc4000f8e00ff */
[----:B------:R-:W-:Y:S02]  /*d740*/  IMAD.U32 R11, RZ, RZ, UR5 ;  /* 0x00000005ff0b7e24 */ /* 0x000fe4000f8e00ff */
[----:B------:R-:W-:Y:S02]  /*d750*/  IMAD.MOV.U32 R8, RZ, RZ, 0x70 ;  /* 0x00000070ff087424 */ /* 0x000fe400078e00ff */
[----:B------:R-:W-:Y:S02]  /*d760*/  IMAD.MOV.U32 R12, RZ, RZ, 0x1 ;  /* 0x00000001ff0c7424 */ /* 0x000fe400078e00ff */
[----:B------:R-:W-:-:S07]  /*d770*/  IMAD.MOV.U32 R13, RZ, RZ, RZ ;  /* 0x000000ffff0d7224 */ /* 0x000fce00078e00ff */
[----:B------:R-:W-:-:S07]  /*d780*/  LEPC R20, `(.L_x_3534) ;  /* 0x000000001014794e */ /* 0x000fce0000000000 */
[----:B0-----:R-:W-:Y:S05]  /*d790*/  CALL.ABS.NOINC R2 ;  /* 0x0000000002007343 */ /* 0x001fea0003c00000 */
.L_x_3534:
[----:B------:R-:W-:Y:S05]  /*d7a0*/  BSYNC B6 ;  /* 0x0000000000067941 */ /* 0x000fea0003800000 */
.L_x_3533:
[----:B------:R-:W3:Y:S01]  /*d7b0*/  LDL.LU.64 R2, [R1+0x10] ;  /* 0x0000100001027983 */ /* 0x000ee20000300a00 */
[----:B------:R-:W-:Y:S01]  /*d7c0*/  ULDC.64 UR6, c[0x0][0x2e0] ;  /* 0x0000b80000067ab9 */ /* 0x000fe20000000a00 */
[----:B------:R-:W0:Y:S01]  /*d7d0*/  LDC R6, c[0x0][0x448] ;  /* 0x00011200ff067b82 */ /* 0x000e220000000800 */
[----:B------:R-:W-:Y:S01]  /*d7e0*/  ULDC.64 UR4, c[0x0][0x2d8] ;  /* 0x0000b60000047ab9 */ /* 0x000fe20000000a00 */
[----:B------:R-:W4:Y:S01]  /*d7f0*/  LDL.LU R20, [R1+0x24] ;  /* 0x0000240001147983 */ /* 0x000f220000300800 */
[----:B------:R-:W-:-:S03]  /*d800*/  IMAD.SHL.U32 R4, R17, 0x80, RZ ;  /* 0x0000008011047824 */ /* 0x000fc600078e00ff */
[----:B------:R1:W5:Y:S01]  /*d810*/  LDL R17, [R1+0x18] ;  /* 0x0000180001117983 */ /* 0x0003620000100800 */
[----:B0-----:R-:W-:-:S13]  /*d820*/  ISETP.NE.AND P0, PT, R6, 0x1, PT ;  /* 0x000000010600780c */ /* 0x001fda0003f05270 */
[----:B------:R-:W0:Y:S08]  /*d830*/  @P0 LDC R0, c[0x0][0x44c] ;  /* 0x00011300ff000b82 */ /* 0x000e300000000800 */
[----:B------:R-:W1:Y:S01]  /*d840*/  @P0 LDC R8, c[0x0][0x450] ;  /* 0x00011400ff080b82 */ /* 0x000e620000000800 */
[----:B---3--:R-:W-:Y:S02]  /*d850*/  IMAD.MOV.U32 R3, RZ, RZ, R35 ;  /* 0x000000ffff037224 */ /* 0x008fe400078e0023 */
[----:B----4-:R-:W-:-:S02]  /*d860*/  IMAD R5, R20, UR6, RZ ;  /* 0x0000000614057c24 */ /* 0x010fc4000f8e02ff */
[----:B------:R-:W3:Y:S01]  /*d870*/  S2R R20, SR_TID.X ;  /* 0x0000000000147919 */ /* 0x000ee20000002100 */
[----:B------:R-:W-:-:S04]  /*d880*/  IMAD.WIDE.U32 R2, R26, UR4, R2 ;  /* 0x000000041a027c25 */ /* 0x000fc8000f8e0002 */
[----:B------:R-:W-:Y:S01]  /*d890*/  IMAD R3, R26, UR5, R3 ;  /* 0x000000051a037c24 */ /* 0x000fe2000f8e0203 */
[----:B------:R-:W-:Y:S01]  /*d8a0*/  ULDC.64 UR4, c[0x0][0x2d0] ;  /* 0x0000b40000047ab9 */ /* 0x000fe20000000a00 */
[C---:B------:R-:W-:Y:S02]  /*d8b0*/  IMAD R5, R29.reuse, UR7, R5 ;  /* 0x000000071d057c24 */ /* 0x040fe4000f8e0205 */
[----:B------:R-:W-:Y:S01]  /*d8c0*/  IMAD.WIDE.U32 R2, R29, UR6, R2 ;  /* 0x000000061d027c25 */ /* 0x000fe2000f8e0002 */
[----:B---3--:R-:W-:-:S04]  /*d8d0*/  LOP3.LUT R20, R20, 0x7f, RZ, 0xc0, !PT ;  /* 0x0000007f14147812 */ /* 0x008fc800078ec0ff */
[----:B------:R-:W-:Y:S02]  /*d8e0*/  SHF.R.U32.HI R21, RZ, 0x3, R20 ;  /* 0x00000003ff157819 */ /* 0x000fe40000011614 */
[----:B------:R-:W3:Y:S01]  /*d8f0*/  S2R R20, SR_TID.X ;  /* 0x0000000000147919 */ /* 0x000ee20000002100 */
[----:B------:R-:W-:Y:S02]  /*d900*/  IMAD.IADD R3, R3, 0x1, R5 ;  /* 0x0000000103037824 */ /* 0x000fe400078e0205 */
[----:B---3--:R-:W-:-:S05]  /*d910*/  IMAD.SHL.U32 R20, R20, 0x10, RZ ;  /* 0x0000001014147824 */ /* 0x008fca00078e00ff */
[----:B------:R-:W-:-:S04]  /*d920*/  LOP3.LUT R20, R21, 0x70, R20, 0xf8, !PT ;  /* 0x0000007015147812 */ /* 0x000fc800078ef814 */
[----:B--2---:R-:W-:-:S05]  /*d930*/  LOP3.LUT R7, R20, R4, RZ, 0xfc, !PT ;  /* 0x0000000414077212 */ /* 0x004fca00078efcff */
[----:B0-----:R-:W-:-:S04]  /*d940*/  @P0 IMAD.HI.U32 R9, R7, R0, RZ ;  /* 0x0000000007090227 */ /* 0x001fc800078e00ff */
[----:B------:R-:W-:Y:S01]  /*d950*/  IMAD.MOV.U32 R0, RZ, RZ, R7 ;  /* 0x000000ffff007224 */ /* 0x000fe200078e0007 */
[----:B-1----:R-:W-:Y:S01]  /*d960*/  @P0 SHF.R.U32.HI R0, RZ, R8, R9 ;  /* 0x00000008ff000219 */ /* 0x002fe20000011609 */
        /* <DEDUP_REMOVED lines=23> */
[----:B------:R-:W-:Y:S01]  /*dae0*/  SHF.R.U32.HI R10, RZ, 0x3, R20 ;  /* 0x00000003ff0a7819 */ /* 0x000fe20000011614 */
[----:B------:R-:W-:Y:S10]  /*daf0*/  BRA.DIV UR5, `(.L_x_3535) ;  /* 0x0000003a05a87947 */ /* 0x000ff4000b800000 */
[----:B------:R-:W0:Y:S01]  /*db00*/  SHFL.IDX PT, R14, R0, RZ, 0x181f ;  /* 0x00181fff000e7589 */ /* 0x000e2200000e0000 */
[----:B-----5:R-:W-:Y:S01]  /*db10*/  IMAD R6, R17, R6, RZ ;  /* 0x0000000611067224 */ /* 0x020fe200078e02ff */
[----:B------:R-:W-:Y:S02]  /*db20*/  IADD3 R4, R10, R4, RZ ;  /* 0x000000040a047210 */ /* 0x000fe40007ffe0ff */
[----:B------:R-:W1:Y:S02]  /*db30*/  SHFL.IDX PT, R2, R5, RZ, 0x181f ;  /* 0x00181fff05027589 */ /* 0x000e6400000e0000 */
[C---:B------:R-:W-:Y:S01]  /*db40*/  ISETP.GE.AND P1, PT, R4.reuse, R6, PT ;  /* 0x000000060400720c */ /* 0x040fe20003f26270 */
[----:B------:R-:W-:-:S12]  /*db50*/  VIADD R7, R4, 0x10 ;  /* 0x0000001004077836 */ /* 0x000fd80000000000 */
[----:B0-----:R-:W-:-:S05]  /*db60*/  @!P1 LEA R14, P4, R31, R14, 0x1 ;  /* 0x0000000e1f0e9211 */ /* 0x001fca00078808ff */
[----:B-1----:R-:W-:Y:S02]  /*db70*/  @!P1 IMAD.X R3, RZ, RZ, R2, P4 ;  /* 0x000000ffff039224 */ /* 0x002fe400020e0602 */
[----:B------:R-:W-:Y:S02]  /*db80*/  @!P1 IMAD.MOV.U32 R2, RZ, RZ, R14 ;  /* 0x000000ffff029224 */ /* 0x000fe400078e000e */
[----:B------:R-:W0:Y:S04]  /*db90*/  SHFL.IDX PT, R14, R0, 0x1, 0x181f ;  /* 0x00381f00000e7f89 */ /* 0x000e2800000e0000 */
        /* <DEDUP_REMOVED lines=39> */
[----:B-1----:R-:W-:Y:S01]  /*de10*/  @!P1 IMAD.X R7, RZ, RZ, R2, P4 ;  /* 0x000000ffff079224 */ /* 0x002fe200020e0602 */
[----:B------:R-:W-:Y:S02]  /*de20*/  @!P1 MOV R2, R14 ;  /* 0x0000000e00029202 */ /* 0x000fe40000000f00 */
[----:B------:R-:W0:Y:S01]  /*de30*/  SHFL.IDX PT, R14, R0, 0x5, 0x181f ;  /* 0x00b81f00000e7f89 */ /* 0x000e2200000e0000 */
[----:B------:R-:W-:Y:S02]  /*de40*/  @!P1 IMAD.MOV.U32 R3, RZ, RZ, R7 ;  /* 0x000000ffff039224 */ /* 0x000fe400078e0007 */
        /* <DEDUP_REMOVED lines=17> */
[----:B0-----:R-:W-:Y:S01]  /*df60*/  @!P1 LEA R14, P4, R31, R14, 0x1 ;  /* 0x0000000e1f0e9211 */ /* 0x001fe200078808ff */
[----:B------:R-:W0:Y:S04]  /*df70*/  SHFL.IDX PT, R5, R5, 0x7, 0x181f ;  /* 0x00f81f0005057f89 */ /* 0x000e2800000e0000 */
[----:B-1----:R-:W-:-:S02]  /*df80*/  @!P1 IMAD.X R7, RZ, RZ, R2, P4 ;  /* 0x000000ffff079224 */ /* 0x002fc400020e0602 */
[----:B------:R-:W-:Y:S02]  /*df90*/  @!P1 IMAD.MOV.U32 R2, RZ, RZ, R14 ;  /* 0x000000ffff029224 */ /* 0x000fe400078e000e */
[----:B------:R-:W-:Y:S01]  /*dfa0*/  @!P1 IMAD.MOV.U32 R3, RZ, RZ, R7 ;  /* 0x000000ffff039224 */ /* 0x000fe200078e0007 */
[----:B------:R1:W2:Y:S04]  /*dfb0*/  SHFL.IDX PT, R14, R0, 0x7, 0x181f ;  /* 0x00f81f00000e7f89 */ /* 0x0002a800000e0000 */
[----:B------:R1:W-:Y:S04]  /*dfc0*/  @!P1 LDGSTS.E.BYPASS.LTC128B.128 [R36+0x15400], desc[UR36][R2.64], !P3 ;  /* 0x1540000002249fae */ /* 0x0003e8000d901d64 */
[----:B------:R1:W-:Y:S04]  /*dfd0*/  @!P1 LDGSTS.E.BYPASS.LTC128B.128 [R36+0x19400], desc[UR36][R2.64+0x80], !P2 ;  /* 0x1940008002249fae */ /* 0x0003e8000d101d64 */
[----:B0-----:R1:W-:Y:S02]  /*dfe0*/  @!P1 LDGSTS.E.BYPASS.LTC128B.128 [R36+0x1d400], desc[UR36][R2.64+0x100], !P0 ;  /* 0x1d40010002249fae */ /* 0x0013e4000c101d64 */
.L_x_3624:
[----:B-1----:R-:W-:Y:S01]  /*dff0*/  VIADD R3, R4, 0x70 ;  /* 0x0000007004037836 */ /* 0x002fe20000000000 */
[----:B------:R-:W-:Y:S04]  /*e000*/  BSSY B0, `(.L_x_3536) ;  /* 0x000000b000007945 */ /* 0x000fe80003800000 */
[----:B------:R-:W-:-:S13]  /*e010*/  ISETP.GE.AND P1, PT, R3, R6, PT ;  /* 0x000000060300720c */ /* 0x000fda0003f26270 */
[----:B------:R-:W-:Y:S05]  /*e020*/  @P1 BRA `(.L_x_3537) ;  /* 0x0000000000201947 */ /* 0x000fea0003800000 */
[----:B--2---:R-:W-:-:S05]  /*e030*/  LEA R2, P1, R31, R14, 0x1 ;  /* 0x0000000e1f027211 */ /* 0x004fca00078208ff */
[----:B------:R-:W-:-:S05]  /*e040*/  IMAD.X R3, RZ, RZ, R5, P1 ;  /* 0x000000ffff037224 */ /* 0x000fca00008e0605 */
[----:B------:R-:W-:Y:S01]  /*e050*/  @!PT LDS RZ, [RZ] ;  /* 0x00000000fffff984 */ /* 0x000fe20000000800 */
[----:B------:R-:W-:Y:S01]  /*e060*/  @!PT LDS RZ, [RZ] ;  /* 0x00000000fffff984 */ /* 0x000fe20000000800 */
[----:B------:R-:W-:Y:S01]  /*e070*/  @!PT LDS RZ, [RZ] ;  /* 0x00000000fffff984 */ /* 0x000fe20000000800 */
[----:B------:R0:W-:Y:S04]  /*e080*/  LDGSTS.E.BYPASS.LTC128B.128 [R36+0x15c00], desc[UR36][R2.64], !P3 ;  /* 0x15c0000002247fae */ /* 0x0001e8000d901d64 */
[----:B------:R0:W-:Y:S04]  /*e090*/  LDGSTS.E.BYPASS.LTC128B.128 [R36+0x19c00], desc[UR36][R2.64+0x80], !P2 ;  /* 0x19c0008002247fae */ /* 0x0001e8000d101d64 */
[----:B------:R0:W-:Y:S02]  /*e0a0*/  LDGSTS.E.BYPASS.LTC128B.128 [R36+0x1dc00], desc[UR36][R2.64+0x100], !P0 ;  /* 0x1dc0010002247fae */ /* 0x0001e4000c101d64 */
.L_x_3537:
[----:B------:R-:W-:Y:S05]  /*e0b0*/  BSYNC B0 ;  /* 0x0000000000007941 */ /* 0x000fea0003800000 */
.L_x_3536:
[----:B------:R-:W-:Y:S01]  /*e0c0*/  NOP ;  /* 0x0000000000007918 */ /* 0x000fe20000000000 */
[----:B------:R-:W-:-:S13]  /*e0d0*/  PLOP3.LUT P0, PT, PT, PT, PT, 0x80, 0x0 ;  /* 0x000000000000781c */ /* 0x000fda0003f0f070 */
.L_x_3538:
        /* <DEDUP_REMOVED lines=8> */
[----:B---3--:R-:W-:Y:S02]  /*e160*/  VIADD R3, R3, 0x1 ;  /* 0x0000000103037836 */ /* 0x008fe40000000000 */
[----:B----4-:R-:W-:-:S03]  /*e170*/  VIADD R8, R2, 0xfffffffe ;  /* 0xfffffffe02087836 */ /* 0x010fc60000000000 */
[----:B------:R-:W-:Y:S01]  /*e180*/  LEA.HI R0, R3, R3, RZ, 0x1 ;  /* 0x0000000303007211 */ /* 0x000fe200078f08ff */
[----:B------:R0:W-:Y:S03]  /*e190*/  STL [R1+0x20], R3 ;  /* 0x0000200301007387 */ /* 0x0001e60000100800 */
[----:B------:R-:W-:-:S05]  /*e1a0*/  LOP3.LUT R0, R0, 0xfffffffe, RZ, 0xc0, !PT ;  /* 0xfffffffe00007812 */ /* 0x000fca00078ec0ff */
[----:B------:R-:W-:-:S05]  /*e1b0*/  IMAD.IADD R0, R3, 0x1, -R0 ;  /* 0x0000000103007824 */ /* 0x000fca00078e0a00 */
[----:B0-----:R-:W-:Y:S01]  /*e1c0*/  SHF.L.U32 R3, R0, 0x1f, RZ ;  /* 0x0000001f00037819 */ /* 0x001fe200000006ff */
[----:B------:R-:W-:Y:S01]  /*e1d0*/  NOP ;  /* 0x0000000000007918 */ /* 0x000fe20000000000 */
[----:B------:R0:W-:Y:S01]  /*e1e0*/  SYNCS.ARRIVE.TRANS64.A1T0 RZ, [R22+URZ+0x30800], RZ ;  /* 0x030800ff16ff79a7 */ /* 0x0001e2000810003f */
[----:B------:R-:W-:Y:S01]  /*e1f0*/  BSSY B0, `(.L_x_3539) ;  /* 0x0000003000007945 */ /* 0x000fe20003800000 */
[----:B------:R-:W1:Y:S03]  /*e200*/  SYNCS.PHASECHK.TRANS64.TRYWAIT P0, [R22+URZ+0x30820], R3 ;  /* 0x03082003160075a7 */ /* 0x000e66000800017f */
[----:B01----:R-:W-:Y:S05]  /*e210*/  @!P0 BRA `(.L_x_3540) ;  /* 0x0000003c007c8947 */ /* 0x003fea0003800000 */
.L_x_3625:
[----:B------:R-:W-:Y:S05]  /*e220*/  BSYNC B0 ;  /* 0x0000000000007941 */ /* 0x000fea0003800000 */
.L_x_3539:
[----:B------:R-:W3:Y:S01]  /*e230*/  LDL R0, [R1] ;  /* 0x0000000001007983 */ /* 0x000ee20000100800 */
[----:B------:R-:W-:Y:S01]  /*e240*/  BSSY B0, `(.L_x_3541) ;  /* 0x0000104000007945 */ /* 0x000fe20003800000 */
[----:B---3--:R-:W-:-:S13]  /*e250*/  ISETP.GE.AND P0, PT, R8, R0, PT ;  /* 0x000000000800720c */ /* 0x008fda0003f06270 */
[----:B------:R-:W-:Y:S05]  /*e260*/  @!P0 BRA `(.L_x_3542) ;  /* 0x0000001000048947 */ /* 0x000fea0003800000 */
[----:B------:R-:W-:Y:S01]  /*e270*/  ULDC UR4, c[0x0][0x2f4] ;  /* 0x0000bd0000047ab9 */ /* 0x000fe20000000800 */
[----:B------:R-:W-:Y:S01]  /*e280*/  IMAD.MOV.U32 R10, RZ, RZ, R27 ;  /* 0x000000ffff0a7224 */ /* 0x000fe200078e001b */
[----:B------:R-:W-:Y:S01]  /*e290*/  MOV R29, R25 ;  /* 0x00000019001d7202 */ /* 0x000fe20000000f00 */
[----:B------:R-:W-:Y:S01]  /*e2a0*/  IMAD.MOV.U32 R17, RZ, RZ, R28 ;  /* 0x000000ffff117224 */ /* 0x000fe200078e001c */
[----:B------:R-:W-:Y:S02]  /*e2b0*/  ISETP.GE.AND P3, PT, R31, UR4, PT ;  /* 0x000000041f007c0c */ /* 0x000fe4000bf66270 */
[----:B------:R-:W-:Y:S02]  /*e2c0*/  ISETP.GE.AND P2, PT, R33, UR4, PT ;  /* 0x0000000421007c0c */ /* 0x000fe4000bf46270 */
[----:B------:R-:W-:-:S13]  /*e2d0*/  ISETP.GE.AND P1, PT, R32, UR4, PT ;  /* 0x0000000420007c0c */ /* 0x000fda000bf26270 */
.L_x_3555:
[----:B------:R-:W3:Y:S04]  /*e2e0*/  LDL R5, [R1+0x4] ;  /* 0x0000040001057983 */ /* 0x000ee80000100800 */
[----:B------:R-:W4:Y:S01]  /*e2f0*/  LDL R12, [R1+0x8] ;  /* 0x00000800010c7983 */ /* 0x000f220000100800 */
[----:B------:R-:W1:Y:S01]  /*e300*/  S2R R0, SR_TID.X ;  /* 0x0000000000007919 */ /* 0x000e620000002100 */
[----:B------:R-:W2:Y:S01]  /*e310*/  S2R R4, SR_TID.X ;  /* 0x0000000000047919 */ /* 0x000ea20000002100 */
[----:B-1----:R-:W-:-:S04]  /*e320*/  LOP3.LUT R0, R0, 0x7f, RZ, 0xc0, !PT ;  /* 0x0000007f00007812 */ /* 0x002fc800078ec0ff */
[----:B0-----:R-:W-:Y:S02]  /*e330*/  SHF.R.U32.HI R3, RZ, 0x3, R0 ;  /* 0x00000003ff037819 */ /* 0x001fe40000011600 */
[----:B------:R-:W0:Y:S01]  /*e340*/  LDC R0, c[0x0][0x430] ;  /* 0x00010c00ff007b82 */ /* 0x000e220000000800 */
[----:B--2---:R-:W-:-:S05]  /*e350*/  IMAD.SHL.U32 R4, R4, 0x10, RZ ;  /* 0x0000001004047824 */ /* 0x004fca00078e00ff */
[----:B------:R-:W-:-:S04]  /*e360*/  LOP3.LUT R4, R3, 0x70, R4, 0xf8, !PT ;  /* 0x0000007003047812 */ /* 0x000fc800078ef804 */
[----:B------:R-:W-:-:S13]  /*e370*/  ISETP.GT.U32.AND P5, PT, R4, 0x5f, PT ;  /* 0x0000005f0400780c */ /* 0x000fda0003fa4070 */
[----:B------:R-:W4:Y:S01]  /*e380*/  @!P5 LDC.64 R6, c[0x0][0x428] ;  /* 0x00010a00ff06db82 */ /* 0x000f220000000a00 */
[----:B0-----:R-:W-:-:S13]  /*e390*/  ISETP.NE.AND P0, PT, R0, 0x1, PT ;  /* 0x000000010000780c */ /* 0x001fda0003f05270 */
[----:B------:R-:W0:Y:S08]  /*e3a0*/  @P0 LDC R0, c[0x0][0x434] ;  /* 0x00010d00ff000b82 */ /* 0x000e300000000800 */
[----:B------:R-:W1:Y:S01]  /*e3b0*/  @P0 LDC R3, c[0x0][0x438] ;  /* 0x00010e00ff030b82 */ /* 0x000e620000000800 */
[----:B---3--:R-:W-:-:S04]  /*e3c0*/  IMAD R9, R8, 0x60, R5 ;  /* 0x0000006008097824 */ /* 0x008fc800078e0205 */
[----:B------:R-:W-:-:S03]  /*e3d0*/  IMAD.IADD R9, R4, 0x1, R9 ;  /* 0x0000000104097824 */ /* 0x000fc600078e0209 */
[----:B------:R-:W2:Y:S01]  /*e3e0*/  @!P5 LDC.64 R4, c[0x0][0x418] ;  /* 0x00010600ff04db82 */ /* 0x000ea20000000a00 */
[----:B0-----:R-:W-:-:S04]  /*e3f0*/  @P0 IMAD.HI.U32 R0, R9, R0, RZ ;  /* 0x0000000009000227 */ /* 0x001fc800078e00ff */
[----:B------:R-:W-:Y:S01]  /*e400*/  IMAD.MOV.U32 R11, RZ, RZ, R9 ;  /* 0x000000ffff0b7224 */ /* 0x000fe200078e0009 */
[----:B-1----:R-:W-:Y:S01]  /*e410*/  @P0 SHF.R.U32.HI R11, RZ, R3, R0 ;  /* 0x00000003ff0b0219 */ /* 0x002fe20000011600 */
[----:B----4-:R-:W-:-:S03]  /*e420*/  @!P5 IMAD R0, R12, R6, RZ ;  /* 0x000000060c00d224 */ /* 0x010fc600078e02ff */
[--C-:B------:R-:W-:Y:S01]  /*e430*/  @!P5 SHF.R.S32.HI R3, RZ, 0x1f, R11.reuse ;  /* 0x0000001fff03d819 */ /* 0x100fe2000001140b */
[----:B------:R-:W-:Y:S02]  /*e440*/  @!P5 IMAD.MOV.U32 R2, RZ, RZ, R11 ;  /* 0x000000ffff02d224 */ /* 0x000fe400078e000b */
[C---:B------:R-:W-:Y:S02]  /*e450*/  @!P5 IMAD R7, R30.reuse, R7, R0 ;  /* 0x000000071e07d224 */ /* 0x040fe400078e0200 */
[----:B------:R-:W-:-:S04]  /*e460*/  @!P5 IMAD.WIDE.U32 R2, R30, R6, R2 ;  /* 0x000000061e02d225 */ /* 0x000fc800078e0002 */
[----:B------:R-:W-:Y:S01]  /*e470*/  @!P5 IMAD.IADD R7, R7, 0x1, R3 ;  /* 0x000000010707d824 */ /* 0x000fe200078e0203 */
[----:B--2---:R-:W-:Y:S01]  /*e480*/  @!P5 LEA R4, P0, R2, R4, 0x2 ;  /* 0x000000040204d211 */ /* 0x004fe200078010ff */
[----:B------:R-:W-:-:S03]  /*e490*/  IMAD.MOV.U32 R0, RZ, RZ, RZ ;  /* 0x000000ffff007224 */ /* 0x000fc600078e00ff */
        /* <DEDUP_REMOVED lines=15> */
.L_x_3543:
[----:B------:R-:W-:Y:S01]  /*e590*/  IMAD R6, R27, 0x8, R22 ;  /* 0x000000081b067824 */ /* 0x000fe200078e0216 */
[----:B------:R-:W-:Y:S01]  /*e5a0*/  SHF.L.U32 R3, R28, 0x1f, RZ ;  /* 0x0000001f1c037819 */ /* 0x000fe200000006ff */
[----:B------:R-:W-:Y:S03]  /*e5b0*/  BSSY B1, `(.L_x_3544) ;  /* 0x0000003000017945 */ /* 0x000fe60003800000 */
[----:B------:R-:W0:Y:S02]  /*e5c0*/  SYNCS.PHASECHK.TRANS64.TRYWAIT P0, [R6+URZ+0x30840], R3 ;  /* 0x03084003060075a7 */ /* 0x000e24000800017f */
[----:B0-----:R-:W-:Y:S05]  /*e5d0*/  @!P0 BRA `(.L_x_3545) ;  /* 0x0000003800a08947 */ /* 0x001fea0003800000 */
.L_x_3626:
[----:B------:R-:W-:Y:S05]  /*e5e0*/  BSYNC B1 ;  /* 0x0000000000017941 */ /* 0x000fea0003800000 */
.L_x_3544:
[----:B------:R-:W-:Y:S01]  /*e5f0*/  SHF.R.S32.HI R20, RZ, 0x1f, R9 ;  /* 0x0000001fff147819 */ /* 0x000fe20000011409 */
[----:B------:R-:W-:Y:S01]  /*e600*/  ULDC.64 UR4, c[0x0][0x300] ;  /* 0x0000c00000047ab9 */ /* 0x000fe20000000a00 */
[----:B-----5:R-:W-:Y:S01]  /*e610*/  SHF.R.S32.HI R21, RZ, 0x1f, R0 ;  /* 0x0000001fff157819 */ /* 0x020fe20000011400 */
[----:B0-----:R-:W-:Y:S01]  /*e620*/  IMAD.WIDE.U32 R2, R9, UR4, RZ ;  /* 0x0000000409027c25 */ /* 0x001fe2000f8e00ff */
[----:B------:R-:W-:Y:S01]  /*e630*/  ULDC.64 UR6, c[0x0][0x2e8] ;  /* 0x0000ba0000067ab9 */ /* 0x000fe20000000a00 */
[C---:B------:R-:W-:Y:S02]  /*e640*/  LOP3.LUT P5, RZ, R23.reuse, 0x2, RZ, 0xc0, !PT ;  /* 0x0000000217ff7812 */ /* 0x040fe400078ac0ff */
[----:B------:R-:W-:Y:S01]  /*e650*/  IMAD R4, R20, UR4, RZ ;  /* 0x0000000414047c24 */ /* 0x000fe2000f8e02ff */
[----:B------:R-:W-:Y:S01]  /*e660*/  LOP3.LUT P4, RZ, R23, 0x1, RZ, 0xc0, !PT ;  /* 0x0000000117ff7812 */ /* 0x000fe2000788c0ff */
        /* <DEDUP_REMOVED lines=16> */
[----:B------:R-:W-:Y:S01]  /*e770*/  IMAD.SHL.U32 R4, R31, 0x2, RZ ;  /* 0x000000021f047824 */ /* 0x000fe200078e00ff */
[----:B------:R-:W-:Y:S01]  /*e780*/  LOP3.LUT P6, RZ, R23, 0x4, RZ, 0xc0, !PT ;  /* 0x0000000417ff7812 */ /* 0x000fe200078cc0ff */
[----:B------:R-:W-:Y:S01]  /*e790*/  IMAD R5, R5, 0x2, R22 ;  /* 0x0000000205057824 */ /* 0x000fe200078e0216 */
[----:B------:R-:W1:Y:S04]  /*e7a0*/  SHFL.IDX PT, R3, R8, RZ, 0x181f ;  /* 0x00181fff08037589 */ /* 0x000e6800000e0000 */
[----:B------:R-:W-:Y:S01]  /*e7b0*/  SHFL.IDX PT, R35, R8, 0x2, 0x181f ;  /* 0x00581f0008237f89 */ /* 0x000fe200000e0000 */
[----:B0-----:R-:W-:-:S05]  /*e7c0*/  IADD3 R2, P0, R2, R4, RZ ;  /* 0x0000000402027210 */ /* 0x001fca0007f1e0ff */
[----:B-1----:R-:W-:-:S05]  /*e7d0*/  IMAD.X R3, RZ, RZ, R3, P0 ;  /* 0x000000ffff037224 */ /* 0x002fca00000e0603 */
[----:B------:R-:W-:Y:S04]  /*e7e0*/  LDGSTS.E.BYPASS.LTC128B.128 [R5+0x1e400], desc[UR36][R2.64], !P6 ;  /* 0x1e40000002057fae */ /* 0x000fe8000f101d64 */
[----:B------:R-:W-:Y:S04]  /*e7f0*/  LDGSTS.E.BYPASS.LTC128B.128 [R5+0x21400], desc[UR36][R2.64+0x80], !P5 ;  /* 0x2140008002057fae */ /* 0x000fe8000e901d64 */
[----:B------:R0:W-:Y:S04]  /*e800*/  LDGSTS.E.BYPASS.LTC128B.128 [R5+0x24400], desc[UR36][R2.64+0x100], !P4 ;  /* 0x2440010002057fae */ /* 0x0001e8000e101d64 */
[----:B0-----:R-:W0:Y:S04]  /*e810*/  SHFL.IDX PT, R2, R7, 0x1, 0x181f ;  /* 0x00381f0007027f89 */ /* 0x001e2800000e0000 */
[----:B------:R-:W1:Y:S01]  /*e820*/  SHFL.IDX PT, R3, R8, 0x1, 0x181f ;  /* 0x00381f0008037f89 */ /* 0x000e6200000e0000 */
[----:B0-----:R-:W-:-:S05]  /*e830*/  IADD3 R2, P0, R2, R4, RZ ;  /* 0x0000000402027210 */ /* 0x001fca0007f1e0ff */
[----:B-1----:R-:W-:-:S05]  /*e840*/  IMAD.X R3, RZ, RZ, R3, P0 ;  /* 0x000000ffff037224 */ /* 0x002fca00000e0603 */
        /* <DEDUP_REMOVED lines=16> */
[----:B------:R0:W-:Y:S04]  /*e950*/  LDGSTS.E.BYPASS.LTC128B.128 [R5+0x25c00], desc[UR36][R2.64+0x100], !P4 ;  /* 0x25c0010002057fae */ /* 0x0001e8000e101d64 */
[----:B0-----:R-:W0:Y:S02]  /*e960*/  SHFL.IDX PT, R2, R7, 0x4, 0x181f ;  /* 0x00981f0007027f89 */ /* 0x001e2400000e0000 */
[----:B0-----:R-:W-:-:S05]  /*e970*/  IADD3 R2, P0, R2, R4, RZ ;  /* 0x0000000402027210 */ /* 0x001fca0007f1e0ff */
[----:B------:R-:W-:Y:S02]  /*e980*/  IMAD.X R3, RZ, RZ, R35, P0 ;  /* 0x000000ffff037224 */ /* 0x000fe400000e0623 */
[----:B------:R0:W1:Y:S04]  /*e990*/  SHFL.IDX PT, R35, R8, 0x5, 0x181f ;  /* 0x00b81f0008237f89 */ /* 0x00006800000e0000 */
[----:B------:R-:W-:Y:S04]  /*e9a0*/  LDGSTS.E.BYPASS.LTC128B.128 [R5+0x20400], desc[UR36][R2.64], !P6 ;  /* 0x2040000002057fae */ /* 0x000fe8000f101d64 */
[----:B------:R-:W-:Y:S04]  /*e9b0*/  LDGSTS.E.BYPASS.LTC128B.128 [R5+0x23400], desc[UR36][R2.64+0x80], !P5 ;  /* 0x2340008002057fae */ /* 0x000fe8000e901d64 */
[----:B------:R2:W-:Y:S04]  /*e9c0*/  LDGSTS.E.BYPASS.LTC128B.128 [R5+0x26400], desc[UR36][R2.64+0x100], !P4 ;  /* 0x2640010002057fae */ /* 0x0005e8000e101d64 */
[----:B-12---:R0:W2:Y:S02]  /*e9d0*/  SHFL.IDX PT, R2, R7, 0x5, 0x181f ;  /* 0x00b81f0007027f89 */ /* 0x0060a400000e0000 */
.L_x_3640:
[----:B------:R-:W-:Y:S02]  /*e9e0*/  LOP3.LUT P6, RZ, R23, 0x4, RZ, 0xc0, !PT ;  /* 0x0000000417ff7812 */ /* 0x000fe400078cc0ff */
[----:B--2---:R-:W-:-:S05]  /*e9f0*/  IADD3 R2, P0, R2, R4, RZ ;  /* 0x0000000402027210 */ /* 0x004fca0007f1e0ff */
[----:B------:R-:W-:Y:S01]  /*ea00*/  IMAD.X R3, RZ, RZ, R35, P0 ;  /* 0x000000ffff037224 */ /* 0x000fe200000e0623 */
[----:B------:R-:W-:-:S05]  /*ea10*/  PLOP3.LUT P0, PT, PT, PT, PT, 0x80, 0x0 ;  /* 0x000000000000781c */ /* 0x000fca0003f0f070 */
[----:B------:R-:W-:Y:S01]  /*ea20*/  @!PT LDS RZ, [RZ] ;  /* 0x00000000fffff984 */ /* 0x000fe20000000800 */
[----:B------:R-:W-:Y:S01]  /*ea30*/  @!PT LDS RZ, [RZ] ;  /* 0x00000000fffff984 */ /* 0x000fe20000000800 */
[----:B------:R-:W-:Y:S01]  /*ea40*/  @!PT LDS RZ, [RZ] ;  /* 0x00000000fffff984 */ /* 0x000fe20000000800 */
[----:B------:R1:W-:Y:S04]  /*ea50*/  LDGSTS.E.BYPASS.LTC128B.128 [R5+0x20c00], desc[UR36][R2.64], !P6 ;  /* 0x20c0000002057fae */ /* 0x0003e8000f101d64 */
[----:B------:R1:W-:Y:S04]  /*ea60*/  LDGSTS.E.BYPASS.LTC128B.128 [R5+0x23c00], desc[UR36][R2.64+0x80], !P5 ;  /* 0x23c0008002057fae */ /* 0x0003e8000e901d64 */
[----:B------:R1:W-:Y:S01]  /*ea70*/  LDGSTS.E.BYPASS.LTC128B.128 [R5+0x26c00], desc[UR36][R2.64+0x100], !P4 ;  /* 0x26c0010002057fae */ /* 0x0003e2000e101d64 */
[----:B------:R-:W-:Y:S01]  /*ea80*/  NOP ;  /* 0x0000000000007918 */ /* 0x000fe20000000000 */
.L_x_3547:
        /* <DEDUP_REMOVED lines=10> */
.L_x_3548:
[----:B------:R2:W-:Y:S01]  /*eb30*/  SYNCS.ARRIVE.TRANS64.A1T0 RZ, [R6+URZ+0x30830], RZ ;  /* 0x030830ff06ff79a7 */ /* 0x0005e2000810003f */
[----:B------:R-:W-:Y:S05]  /*eb40*/  @!P5 BRA `(.L_x_3549) ;  /* 0x000000000004d947 */ /* 0x000fea0003800000 */
[----:B------:R-:W-:Y:S01]  /*eb50*/  BPT.TRAP 0x1 ;  /* 0x000000040000795c */ /* 0x000fe20000300000 */
.L_x_3549:
[----:B-1----:R-:W-:Y:S01]  /*eb60*/  SHF.L.U32 R2, R17, 0x1f, RZ ;  /* 0x0000001f11027819 */ /* 0x002fe200000006ff */
[----:B--2---:R-:W-:Y:S01]  /*eb70*/  IMAD R6, R10, 0x8, R22 ;  /* 0x000000080a067824 */ /* 0x004fe200078e0216 */
[----:B------:R-:W-:Y:S01]  /*eb80*/  BSSY B1, `(.L_x_3550) ;  /* 0x0000004000017945 */ /* 0x000fe20003800000 */
[----:B0-----:R-:W-:Y:S02]  /*eb90*/  IMAD R7, R29, -0x60, R37 ;  /* 0xffffffa01d077824 */ /* 0x001fe400078e0225 */
[----:B------:R-:W0:Y:S02]  /*eba0*/  SYNCS.PHASECHK.TRANS64.TRYWAIT P0, [R6+URZ+0x30860], R2 ;  /* 0x03086002060075a7 */ /* 0x000e24000800017f */
[----:B0-----:R-:W-:Y:S05]  /*ebb0*/  @!P0 BRA `(.L_x_3551) ;  /* 0x0000003c001c8947 */ /* 0x001fea0003800000 */
.L_x_3641:
[----:B------:R-:W-:Y:S05]  /*ebc0*/  BSYNC B1 ;  /* 0x0000000000017941 */ /* 0x000fea0003800000 */
.L_x_3550:
[----:B------:R-:W1:Y:S01]  /*ebd0*/  S2R R3, SR_TID.X ;  /* 0x0000000000037919 */ /* 0x000e620000002100 */
[----:B------:R-:W-:Y:S01]  /*ebe0*/  UMOV UR4, 0xffffffff ;  /* 0xffffffff00047882 */ /* 0x000fe20000000000 */
[----:B------:R-:W-:Y:S01]  /*ebf0*/  IMAD R5, R10, 0x4800, R34 ;  /* 0x000048000a057824 */ /* 0x000fe200078e0222 */
[----:B-1----:R-:W-:-:S04]  /*ec00*/  LOP3.LUT R3, R3, 0x7f, RZ, 0xc0, !PT ;  /* 0x0000007f03037812 */ /* 0x002fc800078ec0ff */
[----:B------:R-:W-:-:S05]  /*ec10*/  SHF.R.U32.HI R3, RZ, 0x3, R3 ;  /* 0x00000003ff037819 */ /* 0x000fca0000011603 */
[----:B------:R-:W-:Y:S01]  /*ec20*/  IMAD.IADD R7, R7, 0x1, -R3 ;  /* 0x0000000107077824 */ /* 0x000fe200078e0a03 */
[----:B------:R-:W-:Y:S06]  /*ec30*/  BRA.DIV UR4, `(.L_x_3552) ;  /* 0x0000003e04107947 */ /* 0x000fec000b800000 */
[----:B0-----:R-:W0:Y:S01]  /*ec40*/  SHFL.IDX PT, R2, R18, RZ, 0x181f ;  /* 0x00181fff12027589 */ /* 0x001e2200000e0000 */
        /* <DEDUP_REMOVED lines=51> */
[----:B--2---:R1:W-:Y:S02]  /*ef80*/  LDGSTS.E.BYPASS.LTC128B.128 [R5+0x8400], desc[UR36][R2.64+0x100], !P0 ;  /* 0x0840010002057fae */ /* 0x0043e4000c101d64 */
.L_x_3655:
[----:B01----:R-:W-:Y:S01]  /*ef90*/  IADD3 R2, P0, R14, R4, RZ ;  /* 0x000000040e027210 */ /* 0x003fe20007f1e0ff */
[----:B------:R-:W-:Y:S01]  /*efa0*/  ULDC.64 UR4, c[0x0][0x328] ;  /* 0x0000ca0000047ab9 */ /* 0x000fe20000000a00 */
[----:B------:R-:W-:Y:S01]  /*efb0*/  ULDC.64 UR6, c[0x0][0x318] ;  /* 0x0000c60000067ab9 */ /* 0x000fe20000000a00 */
[----:B------:R-:W-:Y:S02]  /*efc0*/  IMAD R20, R20, UR4, RZ ;  /* 0x0000000414147c24 */ /* 0x000fe4000f8e02ff */
        /* <DEDUP_REMOVED lines=8> */
[----:B------:R-:W-:Y:S01]  /*f050*/  ISETP.LT.OR P0, PT, R7, 0x51, P1 ;  /* 0x000000510700780c */ /* 0x000fe20000f01670 */
[----:B------:R-:W-:-:S12]  /*f060*/  IMAD R7, R9, UR5, R20 ;  /* 0x0000000509077c24 */ /* 0x000fd8000f8e0214 */
[----:B------:R0:W-:Y:S02]  /*f070*/  LDGSTS.E.BYPASS.LTC128B.128 [R5+0x8c00], desc[UR36][R2.64+0x100], !P0 ;  /* 0x08c0010002057fae */ /* 0x0001e4000c101d64 */
[----:B0-----:R-:W-:Y:S01]  /*f080*/  IMAD.WIDE.U32 R2, R9, UR4, RZ ;  /* 0x0000000409027c25 */ /* 0x001fe2000f8e00ff */
        /* <DEDUP_REMOVED lines=13> */
.L_x_3553:
        /* <DEDUP_REMOVED lines=10> */
.L_x_3554:
[----:B------:R-:W2:Y:S01]  /*f200*/  LDL R0, [R1] ;  /* 0x0000000001007983 */ /* 0x000ea20000100800 */
[----:B------:R1:W-:Y:S01]  /*f210*/  SYNCS.ARRIVE.TRANS64.A1T0 RZ, [R6+URZ+0x30850], RZ ;  /* 0x030850ff06ff79a7 */ /* 0x0003e2000810003f */
[C---:B------:R-:W-:Y:S01]  /*f220*/  VIADD R8, R25.reuse, 0xffffffff ;  /* 0xffffffff19087836 */ /* 0x040fe20000000000 */
[----:B------:R-:W-:Y:S01]  /*f230*/  MOV R17, R28 ;  /* 0x0000001c00117202 */ /* 0x000fe20000000f00 */
[----:B------:R-:W-:Y:S02]  /*f240*/  IMAD.MOV.U32 R10, RZ, RZ, R27 ;  /* 0x000000ffff0a7224 */ /* 0x000fe400078e001b */
[----:B------:R-:W-:Y:S01]  /*f250*/  IMAD.MOV.U32 R29, RZ, RZ, R25 ;  /* 0x000000ffff1d7224 */ /* 0x000fe200078e0019 */
[----:B--2---:R-:W-:-:S13]  /*f260*/  ISETP.GT.AND P0, PT, R25, R0, PT ;  /* 0x000000001900720c */ /* 0x004fda0003f04270 */
[----:B-1----:R-:W-:Y:S05]  /*f270*/  @P0 BRA `(.L_x_3555) ;  /* 0xfffffff000180947 */ /* 0x002fea000383ffff */
.L_x_3542:
[----:B------:R-:W-:Y:S05]  /*f280*/  BSYNC B0 ;  /* 0x0000000000007941 */ /* 0x000fea0003800000 */
.L_x_3541:
[----:B------:R-:W1:Y:S01]  /*f290*/  S2R R0, SR_TID.X ;  /* 0x0000000000007919 */ /* 0x000e620000002100 */
[----:B------:R-:W-:Y:S01]  /*f2a0*/  BSSY B0, `(.L_x_3556) ;  /* 0x0000010000007945 */ /* 0x000fe20003800000 */
[----:B-1----:R-:W-:-:S04]  /*f2b0*/  LOP3.LUT R0, R0, 0x7f, RZ, 0xc0, !PT ;  /* 0x0000007f00007812 */ /* 0x002fc800078ec0ff */
[----:B------:R-:W-:-:S13]  /*f2c0*/  ISETP.NE.AND P0, PT, R0, RZ, PT ;  /* 0x000000ff0000720c */ /* 0x000fda0003f05270 */
[----:B------:R-:W-:Y:S05]  /*f2d0*/  @P0 BRA `(.L_x_3557) ;  /* 0x0000000000300947 */ /* 0x000fea0003800000 */
[----:B------:R-:W1:Y:S01]  /*f2e0*/  S2R R5, SR_LANEID ;  /* 0x0000000000057919 */ /* 0x000e620000000000 */
[----:B------:R-:W-:Y:S01]  /*f2f0*/  VOTEU.ANY UR4, UPT, PT ;  /* 0x0000000000047886 */ /* 0x000fe200038e0100 */
[----:B0-----:R-:W0:Y:S01]  /*f300*/  LDC.64 R2, c[0x0][0xc60] ;  /* 0x00031800ff027b82 */ /* 0x001e220000000a00 */
[----:B------:R-:W1:Y:S02]  /*f310*/  FLO.U32 R0, UR4 ;  /* 0x0000000400007d00 */ /* 0x000e6400080e0000 */
[----:B-1----:R-:W-:-:S06]  /*f320*/  ISETP.EQ.U32.AND P0, PT, R0, R5, PT ;  /* 0x000000050000720c */ /* 0x002fcc0003f02070 */
[----:B------:R-:W0:Y:S07]  /*f330*/  POPC R5, UR4 ;  /* 0x0000000400057d09 */ /* 0x000e2e0008000000 */
[----:B0-----:R-:W3:Y:S01]  /*f340*/  @P0 ATOMG.E.ADD.STRONG.GPU PT, R3, desc[UR36][R2.64], R5 ;  /* 0x00000005020309a8 */ /* 0x001ee200081ee1e4 */
[----:B------:R-:W0:Y:S02]  /*f350*/  S2R R4, SR_LTMASK ;  /* 0x0000000000047919 */ /* 0x000e240000003900 */
[----:B0-----:R-:W-:-:S04]  /*f360*/  LOP3.LUT R4, R4, UR4, RZ, 0xc0, !PT ;  /* 0x0000000404047c12 */ /* 0x001fc8000f8ec0ff */
[----:B------:R-:W0:Y:S01]  /*f370*/  POPC R7, R4 ;  /* 0x0000000400077309 */ /* 0x000e220000000000 */
[----:B---3--:R-:W0:Y:S02]  /*f380*/  SHFL.IDX PT, R0, R3, R0, 0x1f ;  /* 0x00001f0003007589 */ /* 0x008e2400000e0000 */
[----:B0-----:R-:W-:-:S07]  /*f390*/  IADD3 R16, R0, UR39, R7 ;  /* 0x0000002700107c10 */ /* 0x001fce000fffe007 */
.L_x_3557:
[----:B------:R-:W-:Y:S05]  /*f3a0*/  BSYNC B0 ;  /* 0x0000000000007941 */ /* 0x000fea0003800000 */
.L_x_3556:
[----:B------:R-:W-:-:S13]  /*f3b0*/  LOP3.LUT P0, RZ, R23, 0x10, RZ, 0xc0, !PT ;  /* 0x0000001017ff7812 */ /* 0x000fda000780c0ff */
[----:B------:R-:W-:Y:S05]  /*f3c0*/  @!P0 BRA `(.L_x_3558) ;  /* 0x0000000000048947 */ /* 0x000fea0003800000 */
[----:B------:R-:W-:Y:S01]  /*f3d0*/  BPT.TRAP 0x1 ;  /* 0x000000040000795c */ /* 0x000fe20000300000 */
.L_x_3558:
[----:B------:R-:W-:Y:S01]  /*f3e0*/  IMAD R0, R27, 0x8, R22 ;  /* 0x000000081b007824 */ /* 0x000fe200078e0216 */
[----:B0-----:R-:W-:Y:S01]  /*f3f0*/  SHF.L.U32 R3, R28, 0x1f, RZ ;  /* 0x0000001f1c037819 */ /* 0x001fe200000006ff */
[----:B------:R-:W-:Y:S01]  /*f400*/  BSSY B0, `(.L_x_3559) ;  /* 0x0000004000007945 */ /* 0x000fe20003800000 */
[----:B------:R-:W-:Y:S02]  /*f410*/  IMAD R6, R25, -0x60, R37 ;  /* 0xffffffa019067824 */ /* 0x000fe400078e0225 */
[----:B------:R-:W0:Y:S02]  /*f420*/  SYNCS.PHASECHK.TRANS64.TRYWAIT P0, [R0+URZ+0x30860], R3 ;  /* 0x03086003000075a7 */ /* 0x000e24000800017f */
[----:B0-----:R-:W-:Y:S05]  /*f430*/  @!P0 BRA `(.L_x_3560) ;  /* 0x0000003c00208947 */ /* 0x001fea0003800000 */
.L_x_3656:
[----:B------:R-:W-:Y:S05]  /*f440*/  BSYNC B0 ;  /* 0x0000000000007941 */ /* 0x000fea0003800000 */
.L_x_3559:
[----:B------:R-:W1:Y:S01]  /*f450*/  S2R R2, SR_TID.X ;  /* 0x0000000000027919 */ /* 0x000e620000002100 */
[----:B------:R-:W-:Y:S01]  /*f460*/  UMOV UR4, 0xffffffff ;  /* 0xffffffff00047882 */ /* 0x000fe20000000000 */
[----:B------:R-:W-:Y:S01]  /*f470*/  IMAD R7, R27, 0x4800, R34 ;  /* 0x000048001b077824 */ /* 0x000fe200078e0222 */
[----:B-1----:R-:W-:-:S04]  /*f480*/  LOP3.LUT R2, R2, 0x7f, RZ, 0xc0, !PT ;  /* 0x0000007f02027812 */ /* 0x002fc800078ec0ff */
[----:B------:R-:W-:-:S05]  /*f490*/  SHF.R.U32.HI R2, RZ, 0x3, R2 ;  /* 0x00000003ff027819 */ /* 0x000fca0000011602 */
[----:B------:R-:W-:Y:S01]  /*f4a0*/  IMAD.IADD R6, R6, 0x1, -R2 ;  /* 0x0000000106067824 */ /* 0x000fe200078e0a02 */
[----:B------:R-:W-:Y:S06]  /*f4b0*/  BRA.DIV UR4, `(.L_x_3561) ;  /* 0x0000003e04147947 */ /* 0x000fec000b800000 */
[----:B--2---:R-:W1:Y:S01]  /*f4c0*/  SHFL.IDX PT, R14, R18, RZ, 0x181f ;  /* 0x00181fff120e7589 */ /* 0x004e6200000e0000 */
[----:B------:R-:W-:Y:S01]  /*f4d0*/  ULDC UR4, c[0x0][0x2f4] ;  /* 0x0000bd0000047ab9 */ /* 0x000fe20000000800 */
[C---:B------:R-:W-:Y:S01]  /*f4e0*/  IMAD.SHL.U32 R5, R31.reuse, 0x2, RZ ;  /* 0x000000021f057824 */ /* 0x040fe200078e00ff */
[----:B------:R-:W-:Y:S01]  /*f4f0*/  ISETP.GE.AND P2, PT, R31, UR4, PT ;  /* 0x000000041f007c0c */ /* 0x000fe2000bf46270 */
[----:B0-----:R-:W0:Y:S01]  /*f500*/  SHFL.IDX PT, R3, R24, RZ, 0x181f ;  /* 0x00181fff18037589 */ /* 0x001e2200000e0000 */
[----:B------:R-:W-:Y:S01]  /*f510*/  IMAD R4, R7, 0x2, R22 ;  /* 0x0000000207047824 */ /* 0x000fe200078e0216 */
[----:B------:R-:W-:Y:S02]  /*f520*/  ISETP.GE.AND P1, PT, R33, UR4, PT ;  /* 0x0000000421007c0c */ /* 0x000fe4000bf26270 */
[C---:B------:R-:W-:Y:S01]  /*f530*/  ISETP.LT.OR P4, PT, R6.reuse, 0x1, P2 ;  /* 0x000000010600780c */ /* 0x040fe20001781670 */
[----:B------:R-:W-:Y:S01]  /*f540*/  SHFL.IDX PT, R7, R24, 0x1, 0x181f ;  /* 0x00381f0018077f89 */ /* 0x000fe200000e0000 */
[----:B------:R-:W-:-:S02]  /*f550*/  ISETP.LT.OR P3, PT, R6, 0x1, P1 ;  /* 0x000000010600780c */ /* 0x000fc40000f61670 */
[----:B-1----:R-:W-:Y:S02]  /*f560*/  IADD3 R2, P0, R14, R5, RZ ;  /* 0x000000050e027210 */ /* 0x002fe40007f1e0ff */
[----:B------:R-:W1:Y:S03]  /*f570*/  SHFL.IDX PT, R14, R18, 0x1, 0x181f ;  /* 0x00381f00120e7f89 */ /* 0x000e6600000e0000 */
[----:B0-----:R-:W-:Y:S01]  /*f580*/  IMAD.X R3, RZ, RZ, R3, P0 ;  /* 0x000000ffff037224 */ /* 0x001fe200000e0603 */
[----:B------:R-:W-:-:S04]  /*f590*/  ISETP.GE.AND P0, PT, R32, UR4, PT ;  /* 0x0000000420007c0c */ /* 0x000fc8000bf06270 */
[----:B------:R-:W-:Y:S01]  /*f5a0*/  LDGSTS.E.BYPASS.LTC128B.128 [R4+0x400], desc[UR36][R2.64], !P4 ;  /* 0x0040000002047fae */ /* 0x000fe2000e101d64 */
[----:B------:R-:W-:-:S03]  /*f5b0*/  ISETP.LT.OR P4, PT, R6, 0x1, P0 ;  /* 0x000000010600780c */ /* 0x000fc60000781670 */
[----:B------:R-:W-:Y:S10]  /*f5c0*/  LDGSTS.E.BYPASS.LTC128B.128 [R4+0x3400], desc[UR36][R2.64+0x80], !P3 ;  /* 0x0340008002047fae */ /* 0x000ff4000d901d64 */
[----:B------:R1:W-:Y:S01]  /*f5d0*/  LDGSTS.E.BYPASS.LTC128B.128 [R4+0x6400], desc[UR36][R2.64+0x100], !P4 ;  /* 0x0640010002047fae */ /* 0x0003e2000e101d64 */
[----:B------:R-:W-:-:S02]  /*f5e0*/  ISETP.LT.OR P4, PT, R6, 0x11, P2 ;  /* 0x000000110600780c */ /* 0x000fc40001781670 */
[----:B-1----:R-:W-:Y:S02]  /*f5f0*/  IADD3 R2, P3, R14, R5, RZ ;  /* 0x000000050e027210 */ /* 0x002fe40007f7e0ff */
[----:B------:R-:W0:Y:S03]  /*f600*/  SHFL.IDX PT, R14, R18, 0x2, 0x181f ;  /* 0x00581f00120e7f89 */ /* 0x000e2600000e0000 */
[----:B------:R-:W-:Y:S01]  /*f610*/  IMAD.X R3, RZ, RZ, R7, P3 ;  /* 0x000000ffff037224 */ /* 0x000fe200018e0607 */
[C---:B------:R-:W-:Y:S01]  /*f620*/  ISETP.LT.OR P3, PT, R6.reuse, 0x11, P1 ;  /* 0x000000110600780c */ /* 0x040fe20000f61670 */
[----:B------:R-:W1:Y:S04]  /*f630*/  SHFL.IDX PT, R7, R24, 0x2, 0x181f ;  /* 0x00581f0018077f89 */ /* 0x000e6800000e0000 */
[----:B------:R-:W-:Y:S01]  /*f640*/  LDGSTS.E.BYPASS.LTC128B.128 [R4+0xc00], desc[UR36][R2.64], !P4 ;  /* 0x00c0000002047fae */ /* 0x000fe2000e101d64 */
[----:B------:R-:W-:-:S07]  /*f650*/  ISETP.LT.OR P4, PT, R6, 0x11, P0 ;  /* 0x000000110600780c */ /* 0x000fce0000781670 */
[----:B------:R-:W-:Y:S06]  /*f660*/  LDGSTS.E.BYPASS.LTC128B.128 [R4+0x3c00], desc[UR36][R2.64+0x80], !P3 ;  /* 0x03c0008002047fae */ /* 0x000fec000d901d64 */
[----:B------:R0:W-:Y:S01]  /*f670*/  LDGSTS.E.BYPASS.LTC128B.128 [R4+0x6c00], desc[UR36][R2.64+0x100], !P4 ;  /* 0x06c0010002047fae */ /* 0x0001e2000e101d64 */
[----:B------:R-:W-:Y:S02]  /*f680*/  ISETP.LT.OR P4, PT, R6, 0x21, P2 ;  /* 0x000000210600780c */ /* 0x000fe40001781670 */
[----:B0-----:R-:W-:Y:S02]  /*f690*/  IADD3 R2, P3, R14, R5, RZ ;  /* 0x000000050e027210 */ /* 0x001fe40007f7e0ff */
[----:B------:R-:W0:Y:S03]  /*f6a0*/  SHFL.IDX PT, R14, R18, 0x3, 0x181f ;  /* 0x00781f00120e7f89 */ /* 0x000e2600000e0000 */
[----:B-1----:R-:W-:Y:S01]  /*f6b0*/  IMAD.X R3, RZ, RZ, R7, P3 ;  /* 0x000000ffff037224 */ /* 0x002fe200018e0607 */
        /* <DEDUP_REMOVED lines=13> */
[----:B------:R-:W-:-:S03]  /*f790*/  ISETP.LT.OR P4, PT, R6, 0x31, P0 ;  /* 0x000000310600780c */ /* 0x000fc60000781670 */
[----:B------:R-:W2:Y:S04]  /*f7a0*/  SHFL.IDX PT, R24, R24, 0x5, 0x181f ;  /* 0x00b81f0018187f89 */ /* 0x000ea800000e0000 */
[----:B------:R-:W-:Y:S06]  /*f7b0*/  LDGSTS.E.BYPASS.LTC128B.128 [R4+0x4c00], desc[UR36][R2.64+0x80], !P3 ;  /* 0x04c0008002047fae */ /* 0x000fec000d901d64 */
[----:B------:R0:W-:Y:S01]  /*f7c0*/  LDGSTS.E.BYPASS.LTC128B.128 [R4+0x7c00], desc[UR36][R2.64+0x100], !P4 ;  /* 0x07c0010002047fae */ /* 0x0001e2000e101d64 */
[----:B------:R-:W-:-:S02]  /*f7d0*/  ISETP.LT.OR P4, PT, R6, 0x41, P2 ;  /* 0x000000410600780c */ /* 0x000fc40001781670 */
[----:B0-----:R-:W-:Y:S02]  /*f7e0*/  IADD3 R2, P3, R14, R5, RZ ;  /* 0x000000050e027210 */ /* 0x001fe40007f7e0ff */
[----:B------:R0:W3:Y:S03]  /*f7f0*/  SHFL.IDX PT, R14, R18, 0x5, 0x181f ;  /* 0x00b81f00120e7f89 */ /* 0x0000e600000e0000 */
[----:B-1----:R-:W-:Y:S01]  /*f800*/  IMAD.X R3, RZ, RZ, R7, P3 ;  /* 0x000000ffff037224 */ /* 0x002fe200018e0607 */
[----:B------:R-:W-:-:S05]  /*f810*/  ISETP.LT.OR P3, PT, R6, 0x41, P1 ;  /* 0x000000410600780c */ /* 0x000fca0000f61670 */
[----:B------:R0:W-:Y:S01]  /*f820*/  LDGSTS.E.BYPASS.LTC128B.128 [R4+0x2400], desc[UR36][R2.64], !P4 ;  /* 0x0240000002047fae */ /* 0x0001e2000e101d64 */
[----:B------:R-:W-:-:S07]  /*f830*/  ISETP.LT.OR P4, PT, R6, 0x41, P0 ;  /* 0x000000410600780c */ /* 0x000fce0000781670 */
[----:B------:R0:W-:Y:S06]  /*f840*/  LDGSTS.E.BYPASS.LTC128B.128 [R4+0x5400], desc[UR36][R2.64+0x80], !P3 ;  /* 0x0540008002047fae */ /* 0x0001ec000d901d64 */
[----:B--2---:R0:W-:Y:S02]  /*f850*/  LDGSTS.E.BYPASS.LTC128B.128 [R4+0x8400], desc[UR36][R2.64+0x100], !P4 ;  /* 0x0840010002047fae */ /* 0x0041e4000e101d64 */
.L_x_3670:
[C---:B------:R-:W-:Y:S02]  /*f860*/  ISETP.LT.OR P2, PT, R6.reuse, 0x51, P2 ;  /* 0x000000510600780c */ /* 0x040fe40001741670 */
[C---:B------:R-:W-:Y:S02]  /*f870*/  ISETP.LT.OR P1, PT, R6.reuse, 0x51, P1 ;  /* 0x000000510600780c */ /* 0x040fe40000f21670 */
[----:B------:R-:W-:Y:S02]  /*f880*/  ISETP.LT.OR P0, PT, R6, 0x51, P0 ;  /* 0x000000510600780c */ /* 0x000fe40000701670 */
[----:B0--3--:R-:W-:-:S05]  /*f890*/  IADD3 R2, P3, R14, R5, RZ ;  /* 0x000000050e027210 */ /* 0x009fca0007f7e0ff */
[----:B------:R-:W-:-:S05]  /*f8a0*/  IMAD.X R3, RZ, RZ, R24, P3 ;  /* 0x000000ffff037224 */ /* 0x000fca00018e0618 */
        /* <DEDUP_REMOVED lines=8> */
.L_x_3562:
        /* <DEDUP_REMOVED lines=10> */
.L_x_3563:
[----:B------:R1:W-:Y:S01]  /*f9d0*/  SYNCS.ARRIVE.TRANS64.A1T0 RZ, [R0+URZ+0x30850], RZ ;  /* 0x030850ff00ff79a7 */ /* 0x0003e2000810003f */
[----:B------:R-:W-:-:S05]  /*f9e0*/  VIADD R27, R27, 0x1 ;  /* 0x000000011b1b7836 */ /* 0x000fca0000000000 */
[----:B------:R-:W-:-:S04]  /*f9f0*/  ISETP.NE.AND P0, PT, R27, 0x2, PT ;  /* 0x000000021b00780c */ /* 0x000fc80003f05270 */
[----:B0-----:R-:W-:Y:S02]  /*fa00*/  SEL R3, RZ, 0x1, P0 ;  /* 0x00000001ff037807 */ /* 0x001fe40000000000 */
[----:B------:R-:W-:Y:S02]  /*fa10*/  SEL R27, R27, RZ, P0 ;  /* 0x000000ff1b1b7207 */ /* 0x000fe40000000000 */
[----:B-1----:R-:W-:-:S07]  /*fa20*/  LOP3.LUT R28, R28, R3, RZ, 0x3c, !PT ;  /* 0x000000031c1c7212 */ /* 0x002fce00078e3cff */
.L_x_3520:
[----:B------:R-:W-:Y:S05]  /*fa30*/  BSYNC B7 ;  /* 0x0000000000077941 */ /* 0x000fea0003800000 */
.L_x_3518:
        /* <DEDUP_REMOVED lines=11> */
.L_x_3564:
        /* <DEDUP_REMOVED lines=10> */
[----:B0-----:R-:W-:-:S06]  /*fb90*/  @!P1 IMAD.WIDE R4, R7, 0x4, R4 ;  /* 0x0000000407049825 */ /* 0x001fcc00078e0204 */
[----:B------:R-:W2:Y:S01]  /*fba0*/  @!P1 LDG.E R4, desc[UR36][R4.64] ;  /* 0x0000002404049981 */ /* 0x000ea2000c1e1900 */
[----:B-1----:R-:W-:-:S06]  /*fbb0*/  @!P1 IMAD.WIDE R2, R7, 0x4, R2 ;  /* 0x0000000407029825 */ /* 0x002fcc00078e0202 */
[----:B------:R-:W3:Y:S01]  /*fbc0*/  @!P1 LDG.E R2, desc[UR36][R2.64] ;  /* 0x0000002402029981 */ /* 0x000ee2000c1e1900 */
[----:B------:R-:W-:Y:S02]  /*fbd0*/  IMAD.MOV.U32 R7, RZ, RZ, RZ ;  /* 0x000000ffff077224 */ /* 0x000fe400078e00ff */
[----:B------:R-:W-:Y:S01]  /*fbe0*/  IMAD.MOV.U32 R10, RZ, RZ, RZ ;  /* 0x000000ffff0a7224 */ /* 0x000fe200078e00ff */
[C---:B------:R-:W-:Y:S02]  /*fbf0*/  ISETP.GE.U32.AND P2, PT, R9.reuse, 0x2, PT ;  /* 0x000000020900780c */ /* 0x040fe40003f46070 */
[C---:B------:R-:W-:Y:S02]  /*fc00*/  ISETP.GE.U32.AND P3, PT, R9.reuse, 0x4, PT ;  /* 0x000000040900780c */ /* 0x040fe40003f66070 */
[C---:B------:R-:W-:Y:S02]  /*fc10*/  ISETP.GE.U32.AND P4, PT, R9.reuse, 0x8, PT ;  /* 0x000000080900780c */ /* 0x040fe40003f86070 */
[----:B------:R-:W-:Y:S01]  /*fc20*/  ISETP.GE.U32.AND P5, PT, R9, 0x10, PT ;  /* 0x000000100900780c */ /* 0x000fe20003fa6070 */
[----:B------:R-:W-:Y:S04]  /*fc30*/  SHFL.IDX PT, R0, R16, RZ, 0x1f ;  /* 0x00001fff10007589 */ /* 0x000fe800000e0000 */
[----:B------:R-:W-:Y:S01]  /*fc40*/  SHFL.IDX PT, R8, R16, 0x1, 0x1f ;  /* 0x00201f0010087f89 */ /* 0x000fe200000e0000 */
[----:B--2---:R-:W-:Y:S01]  /*fc50*/  @!P1 MOV R7, R4 ;  /* 0x0000000400079202 */ /* 0x004fe20000000f00 */
[----:B---3--:R-:W-:-:S04]  /*fc60*/  @!P1 IMAD.MOV.U32 R10, RZ, RZ, R2 ;  /* 0x000000ffff0a9224 */ /* 0x008fc800078e0002 */
[----:B------:R-:W-:-:S05]  /*fc70*/  IMAD R13, R10, R7, RZ ;  /* 0x000000070a0d7224 */ /* 0x000fca00078e02ff */
[----:B------:R-:W0:Y:S01]  /*fc80*/  SHFL.UP PT, R14, R13, 0x1, RZ ;  /* 0x042000000d0e7989 */ /* 0x000e2200000e00ff */
[----:B------:R-:W-:-:S04]  /*fc90*/  ISETP.NE.AND P1, PT, R9, RZ, PT ;  /* 0x000000ff0900720c */ /* 0x000fc80003f25270 */
        /* <DEDUP_REMOVED lines=14> */
[----:B------:R0:W1:Y:S01]  /*fd80*/  SHFL.IDX PT, R14, R2, 0x1f, 0x1f ;  /* 0x03e01f00020e7f89 */ /* 0x00006200000e0000 */
[----:B------:R-:W-:-:S07]  /*fd90*/  IMAD.MOV.U32 R6, RZ, RZ, RZ ;  /* 0x000000ffff067224 */ /* 0x000fce00078e00ff */
.L_x_3680:
[----:B------:R-:W-:Y:S02]  /*fda0*/  ULDC UR4, c[0x0][0xc38] ;  /* 0x00030e0000047ab9 */ /* 0x000fe40000000800 */
[----:B------:R-:W-:-:S04]  /*fdb0*/  IMAD.U32 R5, RZ, RZ, UR4 ;  /* 0x00000004ff057e24 */ /* 0x000fc8000f8e00ff */
[----:B-1----:R-:W-:-:S04]  /*fdc0*/  IMAD R14, R14, R5, RZ ;  /* 0x000000050e0e7224 */ /* 0x002fc800078e02ff */
[----:B------:R-:W-:-:S05]  /*fdd0*/  IMAD.IADD R9, R8, 0x1, R14 ;  /* 0x0000000108097824 */ /* 0x000fca00078e020e */
[----:B------:R-:W-:-:S13]  /*fde0*/  ISETP.GT.AND P6, PT, R9, R0, PT ;  /* 0x000000000900720c */ /* 0x000fda0003fc4270 */
[----:B------:R-:W-:Y:S05]  /*fdf0*/  @P6 BRA `(.L_x_3567) ;  /* 0x0000000000a46947 */ /* 0x000fea0003800000 */
.L_x_3570:
        /* <DEDUP_REMOVED lines=34> */
[----:B------:R0:W1:Y:S02]  /*10020*/  SHFL.IDX PT, R14, R2, 0x1f, 0x1f ;  /* 0x03e01f00020e7f89 */ /* 0x00006400000e0000 */
.L_x_3688:
[----:B------:R-:W-:Y:S02]  /*10030*/  ULDC UR4, c[0x0][0xc38] ;  /* 0x00030e0000047ab9 */ /* 0x000fe40000000800 */
[----:B------:R-:W-:-:S04]  /*10040*/  IMAD.U32 R5, RZ, RZ, UR4 ;  /* 0x00000004ff057e24 */ /* 0x000fc8000f8e00ff */
[----:B-1----:R-:W-:-:S04]  /*10050*/  IMAD R14, R14, R5, RZ ;  /* 0x000000050e0e7224 */ /* 0x002fc800078e02ff */
[----:B------:R-:W-:-:S05]  /*10060*/  IMAD.IADD R9, R14, 0x1, R9 ;  /* 0x000000010e097824 */ /* 0x000fca00078e0209 */
[----:B------:R-:W-:-:S13]  /*10070*/  ISETP.GT.AND P6, PT, R9, R0, PT ;  /* 0x000000000900720c */ /* 0x000fda0003fc4270 */
[----:B------:R-:W-:Y:S05]  /*10080*/  @!P6 BRA `(.L_x_3570) ;  /* 0xfffffffc005ce947 */ /* 0x000fea000383ffff */
.L_x_3567:
        /* <DEDUP_REMOVED lines=9> */
.L_x_3693:
[----:B------:R-:W-:-:S13]  /*10120*/  ISETP.NE.AND P0, PT, R3, RZ, PT ;  /* 0x000000ff0300720c */ /* 0x000fda0003f05270 */
[----:B------:R-:W-:Y:S05]  /*10130*/  @!P0 BRA `(.L_x_3572) ;  /* 0x0000000000108947 */ /* 0x000fea0003800000 */
[----:B------:R-:W-:Y:S01]  /*10140*/  UMOV UR4, 0xffffffff ;  /* 0xffffffff00047882 */ /* 0x000fe20000000000 */
[----:B------:R-:W-:Y:S02]  /*10150*/  VIADD R12, R4, 0xffffffff ;  /* 0xffffffff040c7836 */ /* 0x000fe40000000000 */
[----:B------:R-:W-:Y:S05]  /*10160*/  BRA.DIV UR4, `(.L_x_3573) ;  /* 0x0000004204387947 */ /* 0x000fea000b800000 */
[----:B------:R4:W0:Y:S02]  /*10170*/  SHFL.IDX PT, R6, R2, R12, 0x1f ;  /* 0x00001f0c02067589 */ /* 0x00082400000e0000 */
.L_x_3572:
        /* <DEDUP_REMOVED lines=9> */
[----:B0-----:R-:W-:-:S07]  /*10210*/  VIADD R2, R11, 0xffffffe ;  /* 0x0ffffffe0b027836 */ /* 0x001fce0000000000 */
        /* <DEDUP_REMOVED lines=26> */
[----:B------:R-:W-:Y:S02]  /*103c0*/  @!P2 IADD3 R6, -R6, RZ, RZ ;  /* 0x000000ff0606a210 */ /* 0x000fe40007ffe1ff */
        /* <DEDUP_REMOVED lines=16> */
[----:B------:R-:W-:-:S04]  /*104d0*/  IMAD.MOV R3, RZ, RZ, -R8 ;  /* 0x000000ffff037224 */ /* 0x000fc800078e0a08 */
[C---:B------:R-:W-:Y:S02]  /*104e0*/  IMAD R18, R10.reuse, R3, R6 ;  /* 0x000000030a127224 */ /* 0x040fe400078e0206 */
[----:B------:R-:W-:-:S04]  /*104f0*/  IMAD R3, R10, 0x1000000, R8 ;  /* 0x010000000a037824 */ /* 0x000fc800078e0208 */
[----:B------:R-:W-:Y:S01]  /*10500*/  IMAD R18, R18, 0x10000, R3 ;  /* 0x0001000012127824 */ /* 0x000fe200078e0203 */
[----:B------:R-:W-:Y:S06]  /*10510*/  BRA `(.L_x_3574) ;  /* 0x00000000001c7947 */ /* 0x000fec0003800000 */
.L_x_3568:
[----:B------:R-:W-:Y:S01]  /*10520*/  UMOV UR4, URZ ;  /* 0x0000003f00047c82 */ /* 0x000fe20008000000 */
[----:B------:R-:W-:Y:S01]  /*10530*/  UMOV UR5, URZ ;  /* 0x0000003f00057c82 */ /* 0x000fe20008000000 */
[----:B------:R-:W-:Y:S01]  /*10540*/  ULDC UR6, c[0x0][0xc3c] ;  /* 0x00030f0000067ab9 */ /* 0x000fe20000000800 */
[----:B------:R-:W-:Y:S02]  /*10550*/  IMAD.MOV.U32 R16, RZ, RZ, R0 ;  /* 0x000000ffff107224 */ /* 0x000fe400078e0000 */
[----:B------:R-:W-:Y:S02]  /*10560*/  IMAD.U32 R17, RZ, RZ, UR4 ;  /* 0x00000004ff117e24 */ /* 0x000fe4000f8e00ff */
[----:B------:R-:W-:Y:S02]  /*10570*/  IMAD.U32 R18, RZ, RZ, UR5 ;  /* 0x00000005ff127e24 */ /* 0x000fe4000f8e00ff */
[----:B------:R-:W-:-:S07]  /*10580*/  IMAD.U32 R19, RZ, RZ, UR6 ;  /* 0x00000006ff137e24 */ /* 0x000fce000f8e00ff */
.L_x_3574:
        /* <DEDUP_REMOVED lines=10> */
.L_x_3565:
[----:B------:R-:W-:Y:S02]  /*10630*/  ULDC UR4, c[0x0][0xc3c] ;  /* 0x00030f0000047ab9 */ /* 0x000fe40000000800 */
[----:B-1----:R-:W-:-:S13]  /*10640*/  ISETP.GE.AND P0, PT, R19, UR4, PT ;  /* 0x0000000413007c0c */ /* 0x002fda000bf06270 */
[----:B------:R-:W-:Y:S05]  /*10650*/  @!P0 BRA `(.L_x_3575) ;  /* 0xffffffb400a08947 */ /* 0x000fea000383ffff */
[----:B------:R-:W-:Y:S05]  /*10660*/  BSYNC B8 ;  /* 0x0000000000087941 */ /* 0x000fea0003800000 */
.L_x_3512:
        /* <DEDUP_REMOVED lines=12> */
.L_x_3696:
[----:B------:R-:W-:Y:S05]  /*10730*/  BSYNC B0 ;  /* 0x0000000000007941 */ /* 0x000fea0003800000 */
.L_x_3576:
[----:B------:R-:W-:-:S03]  /*10740*/  UMOV UR4, 0xffffffff ;  /* 0xffffffff00047882 */ /* 0x000fc60000000000 */
[----:B------:R-:W-:Y:S05]  /*10750*/  BRA.DIV UR4, `(.L_x_3578) ;  /* 0x0000003a04f87947 */ /* 0x000fea000b800000 */
[----:B-1----:R-:W1:Y:S02]  /*10760*/  S2R R0, SR_TID.X ;  /* 0x0000000000007919 */ /* 0x002e640000002100 */
[----:B-1----:R-:W-:-:S04]  /*10770*/  SHF.R.U32.HI R0, RZ, 0x5, R0 ;  /* 0x00000005ff007819 */ /* 0x002fc80000011600 */
[----:B------:R-:W-:-:S05]  /*10780*/  LOP3.LUT R0, R0, 0x3, RZ, 0xc0, !PT ;  /* 0x0000000300007812 */ /* 0x000fca00078ec0ff */
[----:B------:R1:W3:Y:S02]  /*10790*/  SHFL.IDX PT, R14, R0, RZ, 0x1f ;  /* 0x00001fff000e7589 */ /* 0x0002e400000e0000 */
.L_x_3699:
[----:B---3--:R-:W-:Y:S01]  /*107a0*/  ISETP.NE.AND P0, PT, R14, RZ, PT ;  /* 0x000000ff0e00720c */ /* 0x008fe20003f05270 */
[----:B------:R-:W-:-:S12]  /*107b0*/  BSSY B0, `(.L_x_3579) ;  /* 0x0000026000007945 */ /* 0x000fd80003800000 */
[----:B------:R-:W-:Y:S05]  /*107c0*/  @P0 BRA `(.L_x_3580) ;  /* 0x0000000000900947 */ /* 0x000fea0003800000 */
[----:B------:R-:W-:-:S03]  /*107d0*/  UMOV UR4, 0xffffffff ;  /* 0xffffffff00047882 */ /* 0x000fc60000000000 */
[----:B------:R-:W-:Y:S05]  /*107e0*/  BRA.DIV UR4, `(.L_x_3581) ;  /* 0x0000003e04087947 */ /* 0x000fea000b800000 */
[----:B------:R-:W-:-:S13]  /*107f0*/  ELECT P6, URZ, PT ;  /* 0x00000000003f782f */ /* 0x000fda00038c0000 */
.L_x_3702:
[----:B------:R-:W-:Y:S05]  /*10800*/  @!P6 BRA `(.L_x_3580) ;  /* 0x000000000080e947 */ /* 0x000fea0003800000 */
[----:B-1----:R-:W3:Y:S02]  /*10810*/  LDL R0, [R1+0x2c] ;  /* 0x00002c0001007983 */ /* 0x002ee40000100800 */
[----:B---3--:R-:W-:-:S13]  /*10820*/  R2UR UR4, R0 ;  /* 0x00000000000472ca */ /* 0x008fda00000e0000 */
[----:B------:R-:W-:-:S06]  /*10830*/  ULOP3.LUT UR4, UR4, 0x2, URZ, 0xfc, !UPT ;  /* 0x0000000204047892 */ /* 0x000fcc000f8efc3f */
[----:B------:R-:W-:-:S04]  /*10840*/  MOV R0, UR4 ;  /* 0x0000000400007c02 */ /* 0x000fc80008000f00 */
[----:B------:R-:W-:-:S13]  /*10850*/  ISETP.NE.AND P0, PT, R0, 0x3, PT ;  /* 0x000000030000780c */ /* 0x000fda0003f05270 */
[----:B------:R-:W-:Y:S05]  /*10860*/  @!P0 BRA `(.L_x_3582) ;  /* 0x0000000000048947 */ /* 0x000fea0003800000 */
[----:B------:R-:W-:Y:S01]  /*10870*/  BPT.TRAP 0x1 ;  /* 0x000000040000795c */ /* 0x000fe20000300000 */
.L_x_3582:
[C---:B------:R-:W-:Y:S01]  /*10880*/  IMAD R5, R27.reuse, 0x8, R4 ;  /* 0x000000081b057824 */ /* 0x040fe200078e0204 */
[----:B------:R-:W-:Y:S01]  /*10890*/  SHF.L.U32 R0, R28, 0x1f, RZ ;  /* 0x0000001f1c007819 */ /* 0x000fe200000006ff */
[----:B------:R-:W-:-:S03]  /*108a0*/  VIADD R27, R27, 0x1 ;  /* 0x000000011b1b7836 */ /* 0x000fc60000000000 */
[----:B------:R-:W1:Y:S02]  /*108b0*/  SYNCS.PHASECHK.TRANS64.TRYWAIT P1, [R5+URZ+0x30840], R0 ;  /* 0x03084000050075a7 */ /* 0x000e64000802017f */
[----:B------:R-:W-:-:S04]  /*108c0*/  ISETP.NE.AND P2, PT, R27, 0x2, PT ;  /* 0x000000021b00780c */ /* 0x000fc80003f45270 */
[----:B------:R-:W-:Y:S01]  /*108d0*/  SEL R3, RZ, 0x1, P2 ;  /* 0x00000001ff037807 */ /* 0x000fe20001000000 */
[----:B-1----:R-:W-:Y:S08]  /*108e0*/  @!P1 BRA `(.L_x_3583) ;  /* 0x0000003800e89947 */ /* 0x002ff00003800000 */
.L_x_3703:
[----:B------:R-:W-:Y:S02]  /*108f0*/  SEL R27, R27, RZ, P2 ;  /* 0x000000ff1b1b7207 */ /* 0x000fe40001000000 */
[----:B------:R-:W-:Y:S01]  /*10900*/  LOP3.LUT R2, R28, R3, RZ, 0x3c, !PT ;  /* 0x000000031c027212 */ /* 0x000fe200078e3cff */
[----:B------:R-:W-:Y:S06]  /*10910*/  @!P0 BRA `(.L_x_3584) ;  /* 0x0000000000048947 */ /* 0x000fec0003800000 */
[----:B------:R-:W-:Y:S01]  /*10920*/  BPT.TRAP 0x1 ;  /* 0x000000040000795c */ /* 0x000fe20000300000 */
.L_x_3584:
[----:B------:R-:W-:Y:S01]  /*10930*/  IMAD R27, R27, 0x8, R4 ;  /* 0x000000081b1b7824 */ /* 0x000fe200078e0204 */
[----:B------:R-:W-:-:S04]  /*10940*/  SHF.L.U32 R2, R2, 0x1f, RZ ;  /* 0x0000001f02027819 */ /* 0x000fc800000006ff */
[----:B------:R-:W3:Y:S02]  /*10950*/  SYNCS.PHASECHK.TRANS64.TRYWAIT P1, [R27+URZ+0x30840], R2 ;  /* 0x030840021b0075a7 */ /* 0x000ee4000802017f */
[----:B---3--:R-:W-:Y:S05]  /*10960*/  @!P1 BRA `(.L_x_3585) ;  /* 0x0000003800dc9947 */ /* 0x008fea0003800000 */
.L_x_3704:
[----:B------:R-:W-:Y:S05]  /*10970*/  @!P0 BRA `(.L_x_3586) ;  /* 0x0000000000048947 */ /* 0x000fea0003800000 */
[----:B------:R-:W-:Y:S01]  /*10980*/  BPT.TRAP 0x1 ;  /* 0x000000040000795c */ /* 0x000fe20000300000 */
.L_x_3586:
[----:B------:R-:W4:Y:S02]  /*10990*/  SYNCS.PHASECHK.TRANS64.TRYWAIT P1, [R5+URZ+0x30860], R0 ;  /* 0x03086000050075a7 */ /* 0x000f24000802017f */
[----:B----4-:R-:W-:Y:S05]  /*109a0*/  @!P1 BRA `(.L_x_3587) ;  /* 0x0000003800e09947 */ /* 0x010fea0003800000 */
.L_x_3705:
[----:B------:R-:W-:Y:S05]  /*109b0*/  @!P0 BRA `(.L_x_3588) ;  /* 0x0000000000048947 */ /* 0x000fea0003800000 */
[----:B------:R-:W-:Y:S01]  /*109c0*/  BPT.TRAP 0x1 ;  /* 0x000000040000795c */ /* 0x000fe20000300000 */
.L_x_3588:
[----:B------:R0:W0:Y:S02]  /*109d0*/  SYNCS.PHASECHK.TRANS64.TRYWAIT P0, [R27+URZ+0x30860], R2 ;  /* 0x030860021b0075a7 */ /* 0x000024000800017f */
[----:B0-----:R-:W-:Y:S05]  /*109e0*/  @!P0 NANOSLEEP.SYNCS 0x989680 ;  /* 0x009896800000895d */ /* 0x001fea0003900000 */
[----:B------:R-:W0:Y:S02]  /*109f0*/  @!P0 SYNCS.PHASECHK.TRANS64 P0, [R27+URZ+0x30860], R2 ;  /* 0x030860021b0085a7 */ /* 0x000e24000800007f */
[----:B0-----:R-:W-:Y:S05]  /*10a00*/  @!P0 BRA `(.L_x_3588) ;  /* 0xfffffffc00f08947 */ /* 0x001fea000383ffff */
.L_x_3580:
[----:B------:R-:W-:Y:S05]  /*10a10*/  BSYNC B0 ;  /* 0x0000000000007941 */ /* 0x000fea0003800000 */
.L_x_3579:
[----:B------:R-:W-:Y:S05]  /*10a20*/  EXIT ;  /* 0x000000000000794d */ /* 0x000fea0003800000 */
.L_x_3459:
[----:B0-----:R0:W1:Y:S02]  /*10a30*/  SYNCS.PHASECHK.TRANS64.TRYWAIT P1, [R4+URZ+0x30800], R3 ;  /* 0x03080003040075a7 */ /* 0x001064000802017f */
[----:B-1----:R-:W-:Y:S05]  /*10a40*/  @!P1 NANOSLEEP.SYNCS 0x989680 ;  /* 0x009896800000995d */ /* 0x002fea0003900000 */
[----:B------:R-:W1:Y:S02]  /*10a50*/  @!P1 SYNCS.PHASECHK.TRANS64 P1, [R4+URZ+0x30800], R3 ;  /* 0x03080003040095a7 */ /* 0x000e64000802007f */
[----:B-1----:R-:W-:Y:S05]  /*10a60*/  @!P1 BRA `(.L_x_3459) ;  /* 0xfffffffc00f09947 */ /* 0x002fea000383ffff */
[----:B------:R-:W-:Y:S05]  /*10a70*/  BRA `(.L_x_3589) ;  /* 0xffffff1000c87947 */ /* 0x000fea000383ffff */
.L_x_3463:
[----:B-1----:R1:W2:Y:S02]  /*10a80*/  SYNCS.PHASECHK.TRANS64.TRYWAIT P1, [R0+URZ+0x30830], R3 ;  /* 0x03083003000075a7 */ /* 0x0022a4000802017f */
[----:B--2---:R-:W-:Y:S05]  /*10a90*/  @!P1 NANOSLEEP.SYNCS 0x989680 ;  /* 0x009896800000995d */ /* 0x004fea0003900000 */
[----:B------:R-:W2:Y:S02]  /*10aa0*/  @!P1 SYNCS.PHASECHK.TRANS64 P1, [R0+URZ+0x30830], R3 ;  /* 0x03083003000095a7 */ /* 0x000ea4000802007f */
[----:B--2---:R-:W-:Y:S05]  /*10ab0*/  @!P1 BRA `(.L_x_3463) ;  /* 0xfffffffc00f09947 */ /* 0x004fea000383ffff */
[----:B------:R-:W-:Y:S05]  /*10ac0*/  BRA `(.L_x_3462) ;  /* 0xffffff1000e87947 */ /* 0x000fea000383ffff */
.L_x_3469:
[----:B-1----:R-:W-:-:S04]  /*10ad0*/  IMAD.U32 R3, RZ, RZ, UR8 ;  /* 0x00000008ff037e24 */ /* 0x002fc8000f8e00ff */
[----:B------:R1:W2:Y:S03]  /*10ae0*/  SYNCS.PHASECHK.TRANS64.TRYWAIT P1, [R3+URZ+0x30830], R2 ;  /* 0x03083002030075a7 */ /* 0x0002a6000802017f */
[----:B--2---:R-:W-:Y:S05]  /*10af0*/  @!P1 NANOSLEEP.SYNCS 0x989680 ;  /* 0x009896800000995d */ /* 0x004fea0003900000 */
[----:B------:R-:W2:Y:S02]  /*10b00*/  @!P1 SYNCS.PHASECHK.TRANS64 P1, [R3+URZ+0x30830], R2 ;  /* 0x03083002030095a7 */ /* 0x000ea4000802007f */
[----:B--2---:R-:W-:Y:S05]  /*10b10*/  @!P1 BRA `(.L_x_3469) ;  /* 0xfffffffc00ec9947 */ /* 0x004fea000383ffff */
[----:B------:R-:W-:Y:S05]  /*10b20*/  BRA `(.L_x_3468) ;  /* 0xffffff3400f47947 */ /* 0x000fea000383ffff */
.L_x_3473:
[----:B01----:R-:W-:-:S04]  /*10b30*/  IMAD.U32 R2, RZ, RZ, UR9 ;  /* 0x00000009ff027e24 */ /* 0x003fc8000f8e00ff */
[----:B------:R0:W1:Y:S03]  /*10b40*/  SYNCS.PHASECHK.TRANS64.TRYWAIT P1, [R2+URZ+0x30850], R0 ;  /* 0x03085000020075a7 */ /* 0x000066000802017f */
[----:B-1----:R-:W-:Y:S05]  /*10b50*/  @!P1 NANOSLEEP.SYNCS 0x989680 ;  /* 0x009896800000995d */ /* 0x002fea0003900000 */
[----:B------:R-:W1:Y:S02]  /*10b60*/  @!P1 SYNCS.PHASECHK.TRANS64 P1, [R2+URZ+0x30850], R0 ;  /* 0x03085000020095a7 */ /* 0x000e64000802007f */
[----:B-1----:R-:W-:Y:S05]  /*10b70*/  @!P1 BRA `(.L_x_3473) ;  /* 0xfffffffc00ec9947 */ /* 0x002fea000383ffff */
[----:B------:R-:W-:Y:S05]  /*10b80*/  BRA `(.L_x_3472) ;  /* 0xffffff4000b07947 */ /* 0x000fea000383ffff */
.L_x_3480:
[----:B-1----:R1:W2:Y:S02]  /*10b90*/  SYNCS.PHASECHK.TRANS64.TRYWAIT P1, [R13+URZ+0x30850], R0 ;  /* 0x030850000d0075a7 */ /* 0x0022a4000802017f */
[----:B--2---:R-:W-:Y:S05]  /*10ba0*/  @!P1 NANOSLEEP.SYNCS 0x989680 ;  /* 0x009896800000995d */ /* 0x004fea0003900000 */
[----:B------:R-:W2:Y:S02]  /*10bb0*/  @!P1 SYNCS.PHASECHK.TRANS64 P1, [R13+URZ+0x30850], R0 ;  /* 0x030850000d0095a7 */ /* 0x000ea4000802007f */
[----:B--2---:R-:W-:Y:S05]  /*10bc0*/  @!P1 BRA `(.L_x_3480) ;  /* 0xfffffffc00f09947 */ /* 0x004fea000383ffff */
[----:B------:R-:W-:Y:S05]  /*10bd0*/  BRA `(.L_x_3479) ;  /* 0xffffff5800e47947 */ /* 0x000fea000383ffff */
.L_x_3526:
        /* <DEDUP_REMOVED lines=11> */
.L_x_3591:
[----:B------:R-:W-:Y:S05]  /*10c90*/  BSYNC B0 ;  /* 0x0000000000007941 */ /* 0x000fea0003800000 */
.L_x_3590:
[----:B------:R-:W-:Y:S05]  /*10ca0*/  BRA `(.L_x_3592) ;  /* 0xffffffbc00fc7947 */ /* 0x000fea000383ffff */
.L_x_3529:
[----:B0-----:R0:W1:Y:S02]  /*10cb0*/  SYNCS.PHASECHK.TRANS64.TRYWAIT P0, [R7+URZ+0x30840], R2 ;  /* 0x03084002070075a7 */ /* 0x001064000800017f */
[----:B-1----:R-:W-:Y:S05]  /*10cc0*/  @!P0 NANOSLEEP.SYNCS 0x989680 ;  /* 0x009896800000895d */ /* 0x002fea0003900000 */
[----:B------:R-:W1:Y:S02]  /*10cd0*/  @!P0 SYNCS.PHASECHK.TRANS64 P0, [R7+URZ+0x30840], R2 ;  /* 0x03084002070085a7 */ /* 0x000e64000800007f */
[----:B-1----:R-:W-:Y:S05]  /*10ce0*/  @!P0 BRA `(.L_x_3529) ;  /* 0xfffffffc00f08947 */ /* 0x002fea000383ffff */
[----:B------:R-:W-:Y:S05]  /*10cf0*/  BRA `(.L_x_3593) ;  /* 0xffffffc000587947 */ /* 0x000fea000383ffff */
.L_x_3530:
        /* <DEDUP_REMOVED lines=8> */
.L_x_3595:
[----:B------:R-:W-:Y:S05]  /*10d80*/  BSYNC B0 ;  /* 0x0000000000007941 */ /* 0x000fea0003800000 */
.L_x_3594:
[----:B------:R-:W-:Y:S01]  /*10d90*/  IMAD.MOV.U32 R13, RZ, RZ, R4 ;  /* 0x000000ffff0d7224 */ /* 0x000fe200078e0004 */
[----:B------:R-:W-:Y:S01]  /*10da0*/  MOV R11, 0x181f ;  /* 0x0000181f000b7802 */ /* 0x000fe20000000f00 */
[----:B------:R-:W-:Y:S02]  /*10db0*/  IMAD.MOV.U32 R12, RZ, RZ, RZ ;  /* 0x000000ffff0c7224 */ /* 0x000fe400078e00ff */
[----:B------:R-:W-:Y:S02]  /*10dc0*/  IMAD.MOV.U32 R15, RZ, RZ, -0x1 ;  /* 0xffffffffff0f7424 */ /* 0x000fe400078e00ff */
[----:B------:R-:W-:Y:S02]  /*10dd0*/  IMAD.MOV.U32 R2, RZ, RZ, R14 ;  /* 0x000000ffff027224 */ /* 0x000fe400078e000e */
[----:B------:R-:W-:-:S07]  /*10de0*/  @P0 IMAD R8, R5, 0x2, R22 ;  /* 0x0000000205080824 */ /* 0x000fce00078e0216 */
[----:B------:R-:W-:Y:S05]  /*10df0*/  WARPSYNC.COLLECTIVE R15, `(.L_x_3596) ;  /* 0x000000000f087348 */ /* 0x000fea0003c00000 */
[----:B------:R0:W1:Y:S02]  /*10e00*/  SHFL.IDX P6, R14, R13, R12, R11 ;  /* 0x0000000c0d0e7389 */ /* 0x00006400000c000b */
[----:B01----:R-:W-:Y:S01]  /*10e10*/  ENDCOLLECTIVE ;  /* 0x000000000000791b */ /* 0x003fe20003800000 */
.L_x_3596:
[----:B------:R-:W-:Y:S02]  /*10e20*/  IMAD.MOV.U32 R13, RZ, RZ, R0 ;  /* 0x000000ffff0d7224 */ /* 0x000fe400078e0000 */
[----:B------:R-:W-:Y:S02]  /*10e30*/  IMAD.MOV.U32 R12, RZ, RZ, 0x1 ;  /* 0x00000001ff0c7424 */ /* 0x000fe400078e00ff */
[----:B------:R-:W-:-:S07]  /*10e40*/  IMAD.MOV.U32 R3, RZ, RZ, R14 ;  /* 0x000000ffff037224 */ /* 0x000fce00078e000e */
[----:B------:R-:W-:Y:S05]  /*10e50*/  WARPSYNC.COLLECTIVE R15, `(.L_x_3597) ;  /* 0x000000000f087348 */ /* 0x000fea0003c00000 */
[----:B------:R0:W1:Y:S02]  /*10e60*/  SHFL.IDX P6, R14, R13, R12, R11 ;  /* 0x0000000c0d0e7389 */ /* 0x00006400000c000b */
[----:B01----:R-:W-:Y:S01]  /*10e70*/  ENDCOLLECTIVE ;  /* 0x000000000000791b */ /* 0x003fe20003800000 */
.L_x_3597:
[----:B------:R-:W-:-:S05]  /*10e80*/  @P0 LEA R3, P1, R31, R3, 0x1 ;  /* 0x000000031f030211 */ /* 0x000fca00078208ff */
[----:B------:R-:W-:Y:S01]  /*10e90*/  @P0 IMAD.X R2, RZ, RZ, R2, P1 ;  /* 0x000000ffff020224 */ /* 0x000fe200008e0602 */
[----:B------:R-:W-:-:S04]  /*10ea0*/  ISETP.GE.AND P1, PT, R6, 0x11, PT ;  /* 0x000000110600780c */ /* 0x000fc80003f26270 */
[----:B------:R-:W-:Y:S01]  /*10eb0*/  @P0 LOP3.LUT R3, R3, R2, RZ, 0x3c, !PT ;  /* 0x0000000203030212 */ /* 0x000fe200078e3cff */
[----:B------:R-:W-:-:S03]  /*10ec0*/  IMAD.MOV.U32 R13, RZ, RZ, R4 ;  /* 0x000000ffff0d7224 */ /* 0x000fc600078e0004 */
[----:B------:R-:W-:-:S04]  /*10ed0*/  @P0 LOP3.LUT R2, R3, R2, RZ, 0x3c, !PT ;  /* 0x0000000203020212 */ /* 0x000fc800078e3cff */
[----:B------:R-:W-:-:S05]  /*10ee0*/  @P0 LOP3.LUT R3, R3, R2, RZ, 0x3c, !PT ;  /* 0x0000000203030212 */ /* 0x000fca00078e3cff */
[----:B------:R-:W-:Y:S01]  /*10ef0*/  @!PT LDS RZ, [RZ] ;  /* 0x00000000fffff984 */ /* 0x000fe20000000800 */
[----:B------:R-:W-:Y:S01]  /*10f00*/  @!PT LDS RZ, [RZ] ;  /* 0x00000000fffff984 */ /* 0x000fe20000000800 */
[----:B------:R-:W-:Y:S01]  /*10f10*/  @!PT LDS RZ, [RZ] ;  /* 0x00000000fffff984 */ /* 0x000fe20000000800 */
[----:B------:R-:W-:Y:S04]  /*10f20*/  @P0 LDGSTS.E.BYPASS.LTC128B.128 [R8+0x1e400], desc[UR36][R2.64], !P4 ;  /* 0x1e40000002080fae */ /* 0x000fe8000e101d64 */
[----:B------:R-:W-:Y:S04]  /*10f30*/  @P0 LDGSTS.E.BYPASS.LTC128B.128 [R8+0x21400], desc[UR36][R2.64+0x80], !P3 ;  /* 0x2140008002080fae */ /* 0x000fe8000d901d64 */
[----:B------:R0:W-:Y:S02]  /*10f40*/  @P0 LDGSTS.E.BYPASS.LTC128B.128 [R8+0x24400], desc[UR36][R2.64+0x100], !P2 ;  /* 0x2440010002080fae */ /* 0x0001e4000d101d64 */
[----:B0-----:R-:W-:-:S07]  /*10f50*/  IMAD.MOV.U32 R2, RZ, RZ, R14 ;  /* 0x000000ffff027224 */ /* 0x001fce00078e000e */
[----:B------:R-:W-:Y:S05]  /*10f60*/  WARPSYNC.COLLECTIVE R15, `(.L_x_3598) ;  /* 0x000000000f087348 */ /* 0x000fea0003c00000 */
[----:B------:R0:W1:Y:S02]  /*10f70*/  SHFL.IDX P6, R14, R13, R12, R11 ;  /* 0x0000000c0d0e7389 */ /* 0x00006400000c000b */
[----:B01----:R-:W-:Y:S01]  /*10f80*/  ENDCOLLECTIVE ;  /* 0x000000000000791b */ /* 0x003fe20003800000 */
.L_x_3598:
[----:B------:R-:W-:Y:S02]  /*10f90*/  @P1 IMAD R8, R5, 0x2, R22 ;  /* 0x0000000205081824 */ /* 0x000fe400078e0216 */
[----:B------:R-:W-:Y:S02]  /*10fa0*/  IMAD.MOV.U32 R13, RZ, RZ, R0 ;  /* 0x000000ffff0d7224 */ /* 0x000fe400078e0000 */
[----:B------:R-:W-:Y:S02]  /*10fb0*/  IMAD.MOV.U32 R12, RZ, RZ, 0x2 ;  /* 0x00000002ff0c7424 */ /* 0x000fe400078e00ff */
[----:B------:R-:W-:-:S07]  /*10fc0*/  IMAD.MOV.U32 R3, RZ, RZ, R14 ;  /* 0x000000ffff037224 */ /* 0x000fce00078e000e */
[----:B------:R-:W-:Y:S05]  /*10fd0*/  WARPSYNC.COLLECTIVE R15, `(.L_x_3599) ;  /* 0x000000000f087348 */ /* 0x000fea0003c00000 */
[----:B------:R0:W1:Y:S02]  /*10fe0*/  SHFL.IDX P6, R14, R13, R12, R11 ;  /* 0x0000000c0d0e7389 */ /* 0x00006400000c000b */
[----:B01----:R-:W-:Y:S01]  /*10ff0*/  ENDCOLLECTIVE ;  /* 0x000000000000791b */ /* 0x003fe20003800000 */
.L_x_3599:
[----:B------:R-:W-:-:S05]  /*11000*/  @P1 LEA R3, P0, R31, R3, 0x1 ;  /* 0x000000031f031211 */ /* 0x000fca00078008ff */
[----:B------:R-:W-:-:S05]  /*11010*/  @P1 IMAD.X R2, RZ, RZ, R2, P0 ;  /* 0x000000ffff021224 */ /* 0x000fca00000e0602 */
        /* <DEDUP_REMOVED lines=9> */
[----:B------:R0:W-:Y:S01]  /*110b0*/  @P1 LDGSTS.E.BYPASS.LTC128B.128 [R8+0x24c00], desc[UR36][R2.64+0x100], !P2 ;  /* 0x24c0010002081fae */ /* 0x0001e2000d101d64 */
[----:B------:R-:W-:Y:S01]  /*110c0*/  ISETP.GE.AND P1, PT, R6, 0x21, PT ;  /* 0x000000210600780c */ /* 0x000fe20003f26270 */
[----:B0-----:R-:W-:-:S12]  /*110d0*/  IMAD.MOV.U32 R2, RZ, RZ, R14 ;  /* 0x000000ffff027224 */ /* 0x001fd800078e000e */
[----:B------:R-:W-:Y:S05]  /*110e0*/  WARPSYNC.COLLECTIVE R15, `(.L_x_3600) ;  /* 0x000000000f087348 */ /* 0x000fea0003c00000 */
[----:B------:R0:W1:Y:S02]  /*110f0*/  SHFL.IDX P6, R14, R13, R12, R11 ;  /* 0x0000000c0d0e7389 */ /* 0x00006400000c000b */
[----:B01----:R-:W-:Y:S01]  /*11100*/  ENDCOLLECTIVE ;  /* 0x000000000000791b */ /* 0x003fe20003800000 */
.L_x_3600:
[----:B------:R-:W-:Y:S02]  /*11110*/  @P1 IMAD R8, R5, 0x2, R22 ;  /* 0x0000000205081824 */ /* 0x000fe400078e0216 */
[----:B------:R-:W-:Y:S02]  /*11120*/  IMAD.MOV.U32 R13, RZ, RZ, R0 ;  /* 0x000000ffff0d7224 */ /* 0x000fe400078e0000 */
[----:B------:R-:W-:Y:S02]  /*11130*/  IMAD.MOV.U32 R12, RZ, RZ, 0x3 ;  /* 0x00000003ff0c7424 */ /* 0x000fe400078e00ff */
[----:B------:R-:W-:-:S07]  /*11140*/  IMAD.MOV.U32 R3, RZ, RZ, R14 ;  /* 0x000000ffff037224 */ /* 0x000fce00078e000e */
[----:B------:R-:W-:Y:S05]  /*11150*/  WARPSYNC.COLLECTIVE R15, `(.L_x_3601) ;  /* 0x000000000f087348 */ /* 0x000fea0003c00000 */
[----:B------:R0:W1:Y:S02]  /*11160*/  SHFL.IDX P6, R14, R13, R12, R11 ;  /* 0x0000000c0d0e7389 */ /* 0x00006400000c000b */
[----:B01----:R-:W-:Y:S01]  /*11170*/  ENDCOLLECTIVE ;  /* 0x000000000000791b */ /* 0x003fe20003800000 */
.L_x_3601:
[----:B------:R-:W-:-:S04]  /*11180*/  @P1 LEA R3, P0, R31, R3, 0x1 ;  /* 0x000000031f031211 */ /* 0x000fc800078008ff */
[----:B------:R-:W-:-:S04]  /*11190*/  @P1 IADD3.X R2, RZ, R2, RZ, P0, !PT ;  /* 0x00000002ff021210 */ /* 0x000fc800007fe4ff */
        /* <DEDUP_REMOVED lines=15> */
.L_x_3602:
[----:B------:R-:W-:Y:S02]  /*11290*/  @P1 IMAD R8, R5, 0x2, R22 ;  /* 0x0000000205081824 */ /* 0x000fe400078e0216 */
[----:B------:R-:W-:Y:S02]  /*112a0*/  IMAD.MOV.U32 R13, RZ, RZ, R0 ;  /* 0x000000ffff0d7224 */ /* 0x000fe400078e0000 */
[----:B------:R-:W-:Y:S02]  /*112b0*/  IMAD.MOV.U32 R12, RZ, RZ, 0x4 ;  /* 0x00000004ff0c7424 */ /* 0x000fe400078e00ff */
[----:B------:R-:W-:-:S07]  /*112c0*/  IMAD.MOV.U32 R3, RZ, RZ, R14 ;  /* 0x000000ffff037224 */ /* 0x000fce00078e000e */
[----:B------:R-:W-:Y:S05]  /*112d0*/  WARPSYNC.COLLECTIVE R15, `(.L_x_3603) ;  /* 0x000000000f087348 */ /* 0x000fea0003c00000 */
[----:B------:R0:W1:Y:S02]  /*112e0*/  SHFL.IDX P6, R14, R13, R12, R11 ;  /* 0x0000000c0d0e7389 */ /* 0x00006400000c000b */
[----:B01----:R-:W-:Y:S01]  /*112f0*/  ENDCOLLECTIVE ;  /* 0x000000000000791b */ /* 0x003fe20003800000 */
.L_x_3603:
        /* <DEDUP_REMOVED lines=17> */
.L_x_3604:
[----:B------:R-:W-:Y:S02]  /*11410*/  @P1 IMAD R8, R5, 0x2, R22 ;  /* 0x0000000205081824 */ /* 0x000fe400078e0216 */
[----:B------:R-:W-:Y:S01]  /*11420*/  IMAD.MOV.U32 R13, RZ, RZ, R0 ;  /* 0x000000ffff0d7224 */ /* 0x000fe200078e0000 */
[----:B------:R-:W-:Y:S01]  /*11430*/  MOV R12, 0x5 ;  /* 0x00000005000c7802 */ /* 0x000fe20000000f00 */
[----:B------:R-:W-:-:S07]  /*11440*/  IMAD.MOV.U32 R3, RZ, RZ, R14 ;  /* 0x000000ffff037224 */ /* 0x000fce00078e000e */
[----:B------:R-:W-:Y:S05]  /*11450*/  WARPSYNC.COLLECTIVE R15, `(.L_x_3605) ;  /* 0x000000000f087348 */ /* 0x000fea0003c00000 */
[----:B------:R0:W1:Y:S02]  /*11460*/  SHFL.IDX P6, R14, R13, R12, R11 ;  /* 0x0000000c0d0e7389 */ /* 0x00006400000c000b */
[----:B01----:R-:W-:Y:S01]  /*11470*/  ENDCOLLECTIVE ;  /* 0x000000000000791b */ /* 0x003fe20003800000 */
.L_x_3605:
        /* <DEDUP_REMOVED lines=10> */
.L_x_3606:
[----:B------:R-:W-:Y:S01]  /*11520*/  @!PT LDS RZ, [RZ] ;  /* 0x00000000fffff984 */ /* 0x000fe20000000800 */
[----:B------:R-:W-:Y:S01]  /*11530*/  @!PT LDS RZ, [RZ] ;  /* 0x00000000fffff984 */ /* 0x000fe20000000800 */
[----:B------:R-:W-:Y:S01]  /*11540*/  @!PT LDS RZ, [RZ] ;  /* 0x00000000fffff984 */ /* 0x000fe20000000800 */
[----:B------:R-:W-:Y:S04]  /*11550*/  @P1 LDGSTS.E.BYPASS.LTC128B.128 [R8+0x20400], desc[UR36][R2.64], !P4 ;  /* 0x2040000002081fae */ /* 0x000fe8000e101d64 */
[----:B------:R-:W-:Y:S04]  /*11560*/  @P1 LDGSTS.E.BYPASS.LTC128B.128 [R8+0x23400], desc[UR36][R2.64+0x80], !P3 ;  /* 0x2340008002081fae */ /* 0x000fe8000d901d64 */
[----:B------:R0:W-:Y:S02]  /*11570*/  @P1 LDGSTS.E.BYPASS.LTC128B.128 [R8+0x26400], desc[UR36][R2.64+0x100], !P2 ;  /* 0x2640010002081fae */ /* 0x0001e4000d101d64 */
[----:B0-----:R-:W-:Y:S01]  /*11580*/  IMAD.MOV.U32 R2, RZ, RZ, R14 ;  /* 0x000000ffff027224 */ /* 0x001fe200078e000e */
[----:B------:R-:W-:Y:S06]  /*11590*/  BRA `(.L_x_3607) ;  /* 0xffffffbc009c7947 */ /* 0x000fec000383ffff */
.L_x_3535:
        /* <DEDUP_REMOVED lines=9> */
.L_x_3608:
[C---:B------:R-:W-:Y:S01]  /*11630*/  VIADD R7, R4.reuse, 0x10 ;  /* 0x0000001004077836 */ /* 0x040fe20000000000 */
[----:B------:R-:W-:Y:S01]  /*11640*/  ISETP.GE.AND P1, PT, R4, R6, PT ;  /* 0x000000060400720c */ /* 0x000fe20003f26270 */
[----:B------:R-:W-:Y:S02]  /*11650*/  IMAD.MOV.U32 R13, RZ, RZ, R0 ;  /* 0x000000ffff0d7224 */ /* 0x000fe400078e0000 */
[----:B------:R-:W-:-:S10]  /*11660*/  IMAD.MOV.U32 R2, RZ, RZ, R14 ;  /* 0x000000ffff027224 */ /* 0x000fd400078e000e */
[----:B------:R-:W-:Y:S05]  /*11670*/  WARPSYNC.COLLECTIVE R15, `(.L_x_3609) ;  /* 0x000000000f087348 */ /* 0x000fea0003c00000 */
[----:B------:R0:W1:Y:S02]  /*11680*/  SHFL.IDX P6, R14, R13, R12, R11 ;  /* 0x0000000c0d0e7389 */ /* 0x00006400000c000b */
[----:B01----:R-:W-:Y:S01]  /*11690*/  ENDCOLLECTIVE ;  /* 0x000000000000791b */ /* 0x003fe20003800000 */
.L_x_3609:
        /* <DEDUP_REMOVED lines=8> */
.L_x_3610:
[----:B------:R-:W-:Y:S01]  /*11720*/  @!PT LDS RZ, [RZ] ;  /* 0x00000000fffff984 */ /* 0x000fe20000000800 */
[----:B------:R-:W-:Y:S01]  /*11730*/  @!PT LDS RZ, [RZ] ;  /* 0x00000000fffff984 */ /* 0x000fe20000000800 */
[----:B------:R-:W-:Y:S01]  /*11740*/  @!PT LDS RZ, [RZ] ;  /* 0x00000000fffff984 */ /* 0x000fe20000000800 */
[----:B------:R-:W-:Y:S04]  /*11750*/  @!P1 LDGSTS.E.BYPASS.LTC128B.128 [R36+0x12400], desc[UR36][R2.64], !P3 ;  /* 0x1240000002249fae */ /* 0x000fe8000d901d64 */
[----:B------:R-:W-:Y:S04]  /*11760*/  @!P1 LDGSTS.E.BYPASS.LTC128B.128 [R36+0x16400], desc[UR36][R2.64+0x80], !P2 ;  /* 0x1640008002249fae */ /* 0x000fe8000d101d64 */
[----:B------:R0:W-:Y:S01]  /*11770*/  @!P1 LDGSTS.E.BYPASS.LTC128B.128 [R36+0x1a400], desc[UR36][R2.64+0x100], !P0 ;  /* 0x1a40010002249fae */ /* 0x0001e2000c101d64 */
[----:B------:R-:W-:Y:S02]  /*11780*/  ISETP.GE.AND P1, PT, R7, R6, PT ;  /* 0x000000060700720c */ /* 0x000fe40003f26270 */
[----:B------:R-:W-:Y:S01]  /*11790*/  MOV R13, R0 ;  /* 0x00000000000d7202 */ /* 0x000fe20000000f00 */
[----:B0-----:R-:W-:-:S10]  /*117a0*/  IMAD.MOV.U32 R2, RZ, RZ, R14 ;  /* 0x000000ffff027224 */ /* 0x001fd400078e000e */
[----:B------:R-:W-:Y:S05]  /*117b0*/  WARPSYNC.COLLECTIVE R15, `(.L_x_3611) ;  /* 0x000000000f087348 */ /* 0x000fea0003c00000 */
[----:B------:R0:W1:Y:S02]  /*117c0*/  SHFL.IDX P6, R14, R13, R12, R11 ;  /* 0x0000000c0d0e7389 */ /* 0x00006400000c000b */
[----:B01----:R-:W-:Y:S01]  /*117d0*/  ENDCOLLECTIVE ;  /* 0x000000000000791b */ /* 0x003fe20003800000 */
.L_x_3611:
        /* <DEDUP_REMOVED lines=8> */
.L_x_3612:
        /* <DEDUP_REMOVED lines=14> */
.L_x_3613:
        /* <DEDUP_REMOVED lines=8> */
.L_x_3614:
        /* <DEDUP_REMOVED lines=14> */
.L_x_3615:
        /* <DEDUP_REMOVED lines=8> */
.L_x_3616:
        /* <DEDUP_REMOVED lines=14> */
.L_x_3617:
        /* <DEDUP_REMOVED lines=8> */
.L_x_3618:
        /* <DEDUP_REMOVED lines=14> */
.L_x_3619:
[----:B------:R-:W-:Y:S02]  /*11d60*/  IMAD.MOV.U32 R13, RZ, RZ, R5 ;  /* 0x000000ffff0d7224 */ /* 0x000fe400078e0005 */
[----:B------:R-:W-:Y:S01]  /*11d70*/  IMAD.MOV.U32 R12, RZ, RZ, 0x6 ;  /* 0x00000006ff0c7424 */ /* 0x000fe200078e00ff */
[----:B------:R-:W-:-:S05]  /*11d80*/  @!P1 LEA R14, P4, R31, R14, 0x1 ;  /* 0x0000000e1f0e9211 */ /* 0x000fca00078808ff */
[----:B------:R-:W-:Y:S01]  /*11d90*/  @!P1 IMAD.X R7, RZ, RZ, R2, P4 ;  /* 0x000000ffff079224 */ /* 0x000fe200020e0602 */
[----:B------:R-:W-:-:S07]  /*11da0*/  @!P1 MOV R2, R14 ;  /* 0x0000000e00029202 */ /* 0x000fce0000000f00 */
[----:B------:R-:W-:Y:S05]  /*11db0*/  WARPSYNC.COLLECTIVE R15, `(.L_x_3620) ;  /* 0x000000000f087348 */ /* 0x000fea0003c00000 */
[----:B------:R0:W1:Y:S02]  /*11dc0*/  SHFL.IDX P6, R14, R13, R12, R11 ;  /* 0x0000000c0d0e7389 */ /* 0x00006400000c000b */
[----:B01----:R-:W-:Y:S01]  /*11dd0*/  ENDCOLLECTIVE ;  /* 0x000000000000791b */ /* 0x003fe20003800000 */
.L_x_3620:
        /* <DEDUP_REMOVED lines=14> */
.L_x_3621:
        /* <DEDUP_REMOVED lines=8> */
.L_x_3622:
[----:B------:R-:W-:-:S05]  /*11f40*/  @!P1 IMAD.MOV.U32 R3, RZ, RZ, R7 ;  /* 0x000000ffff039224 */ /* 0x000fca00078e0007 */
        /* <DEDUP_REMOVED lines=11> */
.L_x_3623:
[----:B------:R-:W-:Y:S05]  /*12000*/  BRA `(.L_x_3624) ;  /* 0xffffffbc00f87947 */ /* 0x000fea000383ffff */
.L_x_3540:
[----:B0-----:R0:W1:Y:S02]  /*12010*/  SYNCS.PHASECHK.TRANS64.TRYWAIT P0, [R22+URZ+0x30820], R3 ;  /* 0x03082003160075a7 */ /* 0x001064000800017f */
[----:B-1----:R-:W-:Y:S05]  /*12020*/  @!P0 NANOSLEEP.SYNCS 0x989680 ;  /* 0x009896800000895d */ /* 0x002fea0003900000 */
[----:B------:R-:W1:Y:S02]  /*12030*/  @!P0 SYNCS.PHASECHK.TRANS64 P0, [R22+URZ+0x30820], R3 ;  /* 0x03082003160085a7 */ /* 0x000e64000800007f */
[----:B-1----:R-:W-:Y:S05]  /*12040*/  @!P0 BRA `(.L_x_3540) ;  /* 0xfffffffc00f08947 */ /* 0x002fea000383ffff */
[----:B------:R-:W-:Y:S05]  /*12050*/  BRA `(.L_x_3625) ;  /* 0xffffffc000707947 */ /* 0x000fea000383ffff */
.L_x_3545:
[----:B0-----:R0:W1:Y:S02]  /*12060*/  SYNCS.PHASECHK.TRANS64.TRYWAIT P0, [R6+URZ+0x30840], R3 ;  /* 0x03084003060075a7 */ /* 0x001064000800017f */
[----:B-1----:R-:W-:Y:S05]  /*12070*/  @!P0 NANOSLEEP.SYNCS 0x989680 ;  /* 0x009896800000895d */ /* 0x002fea0003900000 */
[----:B------:R-:W1:Y:S02]  /*12080*/  @!P0 SYNCS.PHASECHK.TRANS64 P0, [R6+URZ+0x30840], R3 ;  /* 0x03084003060085a7 */ /* 0x000e64000800007f */
[----:B-1----:R-:W-:Y:S05]  /*12090*/  @!P0 BRA `(.L_x_3545) ;  /* 0xfffffffc00f08947 */ /* 0x002fea000383ffff */
[----:B------:R-:W-:Y:S05]  /*120a0*/  BRA `(.L_x_3626) ;  /* 0xffffffc4004c7947 */ /* 0x000fea000383ffff */
.L_x_3546:
        /* <DEDUP_REMOVED lines=8> */
.L_x_3628:
[----:B------:R-:W-:Y:S05]  /*12130*/  BSYNC B1 ;  /* 0x0000000000017941 */ /* 0x000fea0003800000 */
.L_x_3627:
        /* <DEDUP_REMOVED lines=12> */
.L_x_3629:
[----:B------:R-:W-:Y:S02]  /*12200*/  IMAD R5, R5, 0x2, R22 ;  /* 0x0000000205057824 */ /* 0x000fe400078e0216 */
[----:B------:R-:W-:Y:S02]  /*12210*/  IMAD.MOV.U32 R13, RZ, RZ, R8 ;  /* 0x000000ffff0d7224 */ /* 0x000fe400078e0008 */
[----:B------:R-:W-:Y:S02]  /*12220*/  IMAD.MOV.U32 R12, RZ, RZ, 0x1 ;  /* 0x00000001ff0c7424 */ /* 0x000fe400078e00ff */
[----:B------:R-:W-:-:S07]  /*12230*/  IMAD.MOV.U32 R2, RZ, RZ, R14 ;  /* 0x000000ffff027224 */ /* 0x000fce00078e000e */
[----:B------:R-:W-:Y:S05]  /*12240*/  WARPSYNC.COLLECTIVE R15, `(.L_x_3630) ;  /* 0x000000000f087348 */ /* 0x000fea0003c00000 */
[----:B------:R0:W1:Y:S02]  /*12250*/  SHFL.IDX P6, R14, R13, R12, R11 ;  /* 0x0000000c0d0e7389 */ /* 0x00006400000c000b */
[----:B01----:R-:W-:Y:S01]  /*12260*/  ENDCOLLECTIVE ;  /* 0x000000000000791b */ /* 0x003fe20003800000 */
.L_x_3630:
        /* <DEDUP_REMOVED lines=13> */
.L_x_3631:
[----:B------:R-:W-:Y:S01]  /*12340*/  IMAD.MOV.U32 R13, RZ, RZ, R8 ;  /* 0x000000ffff0d7224 */ /* 0x000fe200078e0008 */
[----:B------:R-:W-:Y:S01]  /*12350*/  MOV R12, 0x2 ;  /* 0x00000002000c7802 */ /* 0x000fe20000000f00 */
[----:B------:R-:W-:-:S07]  /*12360*/  IMAD.MOV.U32 R2, RZ, RZ, R14 ;  /* 0x000000ffff027224 */ /* 0x000fce00078e000e */
[----:B------:R-:W-:Y:S05]  /*12370*/  WARPSYNC.COLLECTIVE R15, `(.L_x_3632) ;  /* 0x000000000f087348 */ /* 0x000fea0003c00000 */
[----:B------:R0:W1:Y:S02]  /*12380*/  SHFL.IDX P6, R14, R13, R12, R11 ;  /* 0x0000000c0d0e7389 */ /* 0x00006400000c000b */
[----:B01----:R-:W-:Y:S01]  /*12390*/  ENDCOLLECTIVE ;  /* 0x000000000000791b */ /* 0x003fe20003800000 */
.L_x_3632:
        /* <DEDUP_REMOVED lines=9> */
[----:B------:R-:W-:-:S07]  /*12430*/  IMAD.MOV.U32 R35, RZ, RZ, R14 ;  /* 0x000000ffff237224 */ /* 0x000fce00078e000e */
[----:B0-----:R-:W-:Y:S05]  /*12440*/  WARPSYNC.COLLECTIVE R15, `(.L_x_3633) ;  /* 0x000000000f087348 */ /* 0x001fea0003c00000 */
[----:B------:R1:W2:Y:S02]  /*12450*/  SHFL.IDX P6, R14, R13, R12, R11 ;  /* 0x0000000c0d0e7389 */ /* 0x0002a400000c000b */
[----:B012---:R-:W-:Y:S01]  /*12460*/  ENDCOLLECTIVE ;  /* 0x000000000000791b */ /* 0x007fe20003800000 */
.L_x_3633:
[----:B------:R-:W-:Y:S02]  /*12470*/  IMAD.MOV.U32 R13, RZ, RZ, R8 ;  /* 0x000000ffff0d7224 */ /* 0x000fe400078e0008 */
[----:B------:R-:W-:Y:S02]  /*12480*/  IMAD.MOV.U32 R12, RZ, RZ, 0x3 ;  /* 0x00000003ff0c7424 */ /* 0x000fe400078e00ff */
[----:B------:R-:W-:-:S07]  /*12490*/  IMAD.MOV.U32 R2, RZ, RZ, R14 ;  /* 0x000000ffff027224 */ /* 0x000fce00078e000e */
[----:B------:R-:W-:Y:S05]  /*124a0*/  WARPSYNC.COLLECTIVE R15, `(.L_x_3634) ;  /* 0x000000000f087348 */ /* 0x000fea0003c00000 */
[----:B------:R0:W1:Y:S02]  /*124b0*/  SHFL.IDX P6, R14, R13, R12, R11 ;  /* 0x0000000c0d0e7389 */ /* 0x00006400000c000b */
[----:B01----:R-:W-:Y:S01]  /*124c0*/  ENDCOLLECTIVE ;  /* 0x000000000000791b */ /* 0x003fe20003800000 */
.L_x_3634:
        /* <DEDUP_REMOVED lines=13> */
.L_x_3635:
[----:B------:R-:W-:Y:S02]  /*125a0*/  IMAD.MOV.U32 R13, RZ, RZ, R8 ;  /* 0x000000ffff0d7224 */ /* 0x000fe400078e0008 */
[----:B------:R-:W-:Y:S02]  /*125b0*/  IMAD.MOV.U32 R12, RZ, RZ, 0x4 ;  /* 0x00000004ff0c7424 */ /* 0x000fe400078e00ff */
[----:B------:R-:W-:-:S07]  /*125c0*/  IMAD.MOV.U32 R2, RZ, RZ, R14 ;  /* 0x000000ffff027224 */ /* 0x000fce00078e000e */
[----:B------:R-:W-:Y:S05]  /*125d0*/  WARPSYNC.COLLECTIVE R15, `(.L_x_3636) ;  /* 0x000000000f087348 */ /* 0x000fea0003c00000 */
[----:B------:R0:W1:Y:S02]  /*125e0*/  SHFL.IDX P6, R14, R13, R12, R11 ;  /* 0x0000000c0d0e7389 */ /* 0x00006400000c000b */
[----:B01----:R-:W-:Y:S01]  /*125f0*/  ENDCOLLECTIVE ;  /* 0x000000000000791b */ /* 0x003fe20003800000 */
.L_x_3636:
        /* <DEDUP_REMOVED lines=13> */
.L_x_3637:
[----:B------:R-:W-:Y:S01]  /*126d0*/  MOV R13, R8 ;  /* 0x00000008000d7202 */ /* 0x000fe20000000f00 */
[----:B------:R-:W-:Y:S02]  /*126e0*/  IMAD.MOV.U32 R12, RZ, RZ, 0x5 ;  /* 0x00000005ff0c7424 */ /* 0x000fe400078e00ff */
[----:B------:R-:W-:-:S07]  /*126f0*/  IMAD.MOV.U32 R2, RZ, RZ, R14 ;  /* 0x000000ffff027224 */ /* 0x000fce00078e000e */
[----:B------:R-:W-:Y:S05]  /*12700*/  WARPSYNC.COLLECTIVE R15, `(.L_x_3638) ;  /* 0x000000000f087348 */ /* 0x000fea0003c00000 */
[----:B------:R0:W1:Y:S02]  /*12710*/  SHFL.IDX P6, R14, R13, R12, R11 ;  /* 0x0000000c0d0e7389 */ /* 0x00006400000c000b */
[----:B01----:R-:W-:Y:S01]  /*12720*/  ENDCOLLECTIVE ;  /* 0x000000000000791b */ /* 0x003fe20003800000 */
.L_x_3638:
[----:B------:R-:W-:-:S05]  /*12730*/  IADD3 R2, P0, R2, R4, RZ ;  /* 0x0000000402027210 */ /* 0x000fca0007f1e0ff */
[----:B------:R-:W-:-:S05]  /*12740*/  IMAD.X R3, RZ, RZ, R35, P0 ;  /* 0x000000ffff037224 */ /* 0x000fca00000e0623 */
[----:B------:R-:W-:Y:S01]  /*12750*/  @!PT LDS RZ, [RZ] ;  /* 0x00000000fffff984 */ /* 0x000fe20000000800 */
[----:B------:R-:W-:Y:S01]  /*12760*/  @!PT LDS RZ, [RZ] ;  /* 0x00000000fffff984 */ /* 0x000fe20000000800 */
[----:B------:R-:W-:Y:S01]  /*12770*/  @!PT LDS RZ, [RZ] ;  /* 0x00000000fffff984 */ /* 0x000fe20000000800 */
[----:B------:R0:W-:Y:S01]  /*12780*/  LDGSTS.E.BYPASS.LTC128B.128 [R5+0x20400], desc[UR36][R2.64], !P1 ;  /* 0x2040000002057fae */ /* 0x0001e2000c901d64 */
[----:B------:R-:W-:Y:S01]  /*12790*/  IMAD.MOV.U32 R13, RZ, RZ, R7 ;  /* 0x000000ffff0d7224 */ /* 0x000fe200078e0007 */
[----:B------:R-:W-:Y:S02]  /*127a0*/  LOP3.LUT P1, RZ, R23, 0x100, RZ, 0xc0, !PT ;  /* 0x0000010017ff7812 */ /* 0x000fe4000782c0ff */
[----:B------:R0:W-:Y:S04]  /*127b0*/  LDGSTS.E.BYPASS.LTC128B.128 [R5+0x23400], desc[UR36][R2.64+0x80], !P5 ;  /* 0x2340008002057fae */ /* 0x0001e8000e901d64 */
[----:B------:R0:W-:Y:S01]  /*127c0*/  LDGSTS.E.BYPASS.LTC128B.128 [R5+0x26400], desc[UR36][R2.64+0x100], !P4 ;  /* 0x2640010002057fae */ /* 0x0001e2000e101d64 */
[----:B------:R-:W-:-:S07]  /*127d0*/  IMAD.MOV.U32 R35, RZ, RZ, R14 ;  /* 0x000000ffff237224 */ /* 0x000fce00078e000e */
[----:B0-----:R-:W-:Y:S05]  /*127e0*/  WARPSYNC.COLLECTIVE R15, `(.L_x_3639) ;  /* 0x000000000f087348 */ /* 0x001fea0003c00000 */
[----:B------:R1:W2:Y:S02]  /*127f0*/  SHFL.IDX P6, R14, R13, R12, R11 ;  /* 0x0000000c0d0e7389 */ /* 0x0002a400000c000b */
[----:B012---:R-:W-:Y:S01]  /*12800*/  ENDCOLLECTIVE ;  /* 0x000000000000791b */ /* 0x007fe20003800000 */
.L_x_3639:
[----:B------:R-:W-:Y:S01]  /*12810*/  IMAD.MOV.U32 R2, RZ, RZ, R14 ;  /* 0x000000ffff027224 */ /* 0x000fe200078e000e */
[----:B------:R-:W-:Y:S06]  /*12820*/  BRA `(.L_x_3640) ;  /* 0xffffffc0006c7947 */ /* 0x000fec000383ffff */
.L_x_3551:
[----:B0-----:R0:W1:Y:S02]  /*12830*/  SYNCS.PHASECHK.TRANS64.TRYWAIT P0, [R6+URZ+0x30860], R2 ;  /* 0x03086002060075a7 */ /* 0x001064000800017f */
[----:B-1----:R-:W-:Y:S05]  /*12840*/  @!P0 NANOSLEEP.SYNCS 0x989680 ;  /* 0x009896800000895d */ /* 0x002fea0003900000 */
[----:B------:R-:W1:Y:S02]  /*12850*/  @!P0 SYNCS.PHASECHK.TRANS64 P0, [R6+URZ+0x30860], R2 ;  /* 0x03086002060085a7 */ /* 0x000e64000800007f */
[----:B-1----:R-:W-:Y:S05]  /*12860*/  @!P0 BRA `(.L_x_3551) ;  /* 0xfffffffc00f08947 */ /* 0x002fea000383ffff */
[----:B------:R-:W-:Y:S05]  /*12870*/  BRA `(.L_x_3641) ;  /* 0xffffffc000d07947 */ /* 0x000fea000383ffff */
.L_x_3552:
        /* <DEDUP_REMOVED lines=8> */
.L_x_3643:
[----:B------:R-:W-:Y:S05]  /*12900*/  BSYNC B1 ;  /* 0x0000000000017941 */ /* 0x000fea0003800000 */
.L_x_3642:
        /* <DEDUP_REMOVED lines=9> */
.L_x_3644:
[----:B------:R-:W-:Y:S01]  /*129a0*/  MOV R13, R24 ;  /* 0x00000018000d7202 */ /* 0x000fe20000000f00 */
[----:B------:R-:W-:Y:S02]  /*129b0*/  IMAD.MOV.U32 R12, RZ, RZ, 0x1 ;  /* 0x00000001ff0c7424 */ /* 0x000fe400078e00ff */
[----:B------:R-:W-:-:S07]  /*129c0*/  IMAD.MOV.U32 R2, RZ, RZ, R14 ;  /* 0x000000ffff027224 */ /* 0x000fce00078e000e */
[----:B------:R-:W-:Y:S05]  /*129d0*/  WARPSYNC.COLLECTIVE R15, `(.L_x_3645) ;  /* 0x000000000f087348 */ /* 0x000fea0003c00000 */
[----:B------:R0:W1:Y:S02]  /*129e0*/  SHFL.IDX P6, R14, R13, R12, R11 ;  /* 0x0000000c0d0e7389 */ /* 0x00006400000c000b */
[----:B01----:R-:W-:Y:S01]  /*129f0*/  ENDCOLLECTIVE ;  /* 0x000000000000791b */ /* 0x003fe20003800000 */
.L_x_3645:
        /* <DEDUP_REMOVED lines=16> */
.L_x_3646:
[----:B------:R-:W-:Y:S02]  /*12b00*/  IMAD.MOV.U32 R13, RZ, RZ, R24 ;  /* 0x000000ffff0d7224 */ /* 0x000fe400078e0018 */
[----:B------:R-:W-:Y:S02]  /*12b10*/  IMAD.MOV.U32 R12, RZ, RZ, 0x2 ;  /* 0x00000002ff0c7424 */ /* 0x000fe400078e00ff */
[----:B------:R-:W-:-:S07]  /*12b20*/  IMAD.MOV.U32 R2, RZ, RZ, R14 ;  /* 0x000000ffff027224 */ /* 0x000fce00078e000e */
[----:B------:R-:W-:Y:S05]  /*12b30*/  WARPSYNC.COLLECTIVE R15, `(.L_x_3647) ;  /* 0x000000000f087348 */ /* 0x000fea0003c00000 */
[----:B------:R0:W1:Y:S02]  /*12b40*/  SHFL.IDX P6, R14, R13, R12, R11 ;  /* 0x0000000c0d0e7389 */ /* 0x00006400000c000b */
[----:B01----:R-:W-:Y:S01]  /*12b50*/  ENDCOLLECTIVE ;  /* 0x000000000000791b */ /* 0x003fe20003800000 */
.L_x_3647:
        /* <DEDUP_REMOVED lines=16> */
.L_x_3648:
[----:B------:R-:W-:Y:S02]  /*12c60*/  IMAD.MOV.U32 R13, RZ, RZ, R24 ;  /* 0x000000ffff0d7224 */ /* 0x000fe400078e0018 */
[----:B------:R-:W-:Y:S02]  /*12c70*/  IMAD.MOV.U32 R12, RZ, RZ, 0x3 ;  /* 0x00000003ff0c7424 */ /* 0x000fe400078e00ff */
[----:B------:R-:W-:-:S07]  /*12c80*/  IMAD.MOV.U32 R2, RZ, RZ, R14 ;  /* 0x000000ffff027224 */ /* 0x000fce00078e000e */
[----:B------:R-:W-:Y:S05]  /*12c90*/  WARPSYNC.COLLECTIVE R15, `(.L_x_3649) ;  /* 0x000000000f087348 */ /* 0x000fea0003c00000 */
[----:B------:R0:W1:Y:S02]  /*12ca0*/  SHFL.IDX P6, R14, R13, R12, R11 ;  /* 0x0000000c0d0e7389 */ /* 0x00006400000c000b */
[----:B01----:R-:W-:Y:S01]  /*12cb0*/  ENDCOLLECTIVE ;  /* 0x000000000000791b */ /* 0x003fe20003800000 */
.L_x_3649:
        /* <DEDUP_REMOVED lines=16> */
.L_x_3650:
[----:B------:R-:W-:Y:S02]  /*12dc0*/  IMAD.MOV.U32 R13, RZ, RZ, R24 ;  /* 0x000000ffff0d7224 */ /* 0x000fe400078e0018 */
[----:B------:R-:W-:Y:S02]  /*12dd0*/  IMAD.MOV.U32 R12, RZ, RZ, 0x4 ;  /* 0x00000004ff0c7424 */ /* 0x000fe400078e00ff */
[----:B------:R-:W-:-:S07]  /*12de0*/  IMAD.MOV.U32 R2, RZ, RZ, R14 ;  /* 0x000000ffff027224 */ /* 0x000fce00078e000e */
[----:B------:R-:W-:Y:S05]  /*12df0*/  WARPSYNC.COLLECTIVE R15, `(.L_x_3651) ;  /* 0x000000000f087348 */ /* 0x000fea0003c00000 */
[----:B------:R0:W1:Y:S02]  /*12e00*/  SHFL.IDX P6, R14, R13, R12, R11 ;  /* 0x0000000c0d0e7389 */ /* 0x00006400000c000b */
[----:B01----:R-:W-:Y:S01]  /*12e10*/  ENDCOLLECTIVE ;  /* 0x000000000000791b */ /* 0x003fe20003800000 */
.L_x_3651:
        /* <DEDUP_REMOVED lines=16> */
.L_x_3652:
[----:B------:R-:W-:Y:S02]  /*12f20*/  IMAD.MOV.U32 R13, RZ, RZ, R24 ;  /* 0x000000ffff0d7224 */ /* 0x000fe400078e0018 */
[----:B------:R-:W-:Y:S02]  /*12f30*/  IMAD.MOV.U32 R12, RZ, RZ, 0x5 ;  /* 0x00000005ff0c7424 */ /* 0x000fe400078e00ff */
[----:B------:R-:W-:-:S07]  /*12f40*/  IMAD.MOV.U32 R2, RZ, RZ, R14 ;  /* 0x000000ffff027224 */ /* 0x000fce00078e000e */
[----:B------:R-:W-:Y:S05]  /*12f50*/  WARPSYNC.COLLECTIVE R15, `(.L_x_3653) ;  /* 0x000000000f087348 */ /* 0x000fea0003c00000 */
[----:B------:R0:W1:Y:S02]  /*12f60*/  SHFL.IDX P6, R14, R13, R12, R11 ;  /* 0x0000000c0d0e7389 */ /* 0x00006400000c000b */
[----:B01----:R-:W-:Y:S01]  /*12f70*/  ENDCOLLECTIVE ;  /* 0x000000000000791b */ /* 0x003fe20003800000 */
.L_x_3653:
        /* <DEDUP_REMOVED lines=13> */
.L_x_3654:
[----:B------:R-:W-:Y:S01]  /*13050*/  @!PT LDS RZ, [RZ] ;  /* 0x00000000fffff984 */ /* 0x000fe20000000800 */
[----:B------:R-:W-:Y:S01]  /*13060*/  @!PT LDS RZ, [RZ] ;  /* 0x00000000fffff984 */ /* 0x000fe20000000800 */
[----:B------:R-:W-:Y:S01]  /*13070*/  @!PT LDS RZ, [RZ] ;  /* 0x00000000fffff984 */ /* 0x000fe20000000800 */
[----:B------:R0:W-:Y:S01]  /*13080*/  LDGSTS.E.BYPASS.LTC128B.128 [R5+0x5400], desc[UR36][R2.64+0x80], !P0 ;  /* 0x0540008002057fae */ /* 0x0001e2000c101d64 */
[----:B------:R-:W-:-:S13]  /*13090*/  ISETP.LT.OR P0, PT, R7, 0x41, P1 ;  /* 0x000000410700780c */ /* 0x000fda0000f01670 */
[----:B------:R0:W-:Y:S01]  /*130a0*/  LDGSTS.E.BYPASS.LTC128B.128 [R5+0x8400], desc[UR36][R2.64+0x100], !P0 ;  /* 0x0840010002057fae */ /* 0x0001e2000c101d64 */
[----:B------:R-:W-:Y:S05]  /*130b0*/  BRA `(.L_x_3655) ;  /* 0xffffffbc00b47947 */ /* 0x000fea000383ffff */
.L_x_3560:
[----:B0-----:R0:W1:Y:S02]  /*130c0*/  SYNCS.PHASECHK.TRANS64.TRYWAIT P0, [R0+URZ+0x30860], R3 ;  /* 0x03086003000075a7 */ /* 0x001064000800017f */
[----:B-1----:R-:W-:Y:S05]  /*130d0*/  @!P0 NANOSLEEP.SYNCS 0x989680 ;  /* 0x009896800000895d */ /* 0x002fea0003900000 */
[----:B------:R-:W1:Y:S02]  /*130e0*/  @!P0 SYNCS.PHASECHK.TRANS64 P0, [R0+URZ+0x30860], R3 ;  /* 0x03086003000085a7 */ /* 0x000e64000800007f */
[----:B-1----:R-:W-:Y:S05]  /*130f0*/  @!P0 BRA `(.L_x_3560) ;  /* 0xfffffffc00f08947 */ /* 0x002fea000383ffff */
[----:B------:R-:W-:Y:S05]  /*13100*/  BRA `(.L_x_3656) ;  /* 0xffffffc000cc7947 */ /* 0x000fea000383ffff */
.L_x_3561:
[----:B------:R-:W-:Y:S01]  /*13110*/  BSSY B0, `(.L_x_3657) ;  /* 0x0000008000007945 */ /* 0x000fe20003800000 */
[----:B------:R-:W-:Y:S02]  /*13120*/  IMAD.MOV.U32 R13, RZ, RZ, R24 ;  /* 0x000000ffff0d7224 */ /* 0x000fe400078e0018 */
[----:B------:R-:W-:Y:S02]  /*13130*/  IMAD.MOV.U32 R12, RZ, RZ, RZ ;  /* 0x000000ffff0c7224 */ /* 0x000fe400078e00ff */
[----:B------:R-:W-:Y:S02]  /*13140*/  IMAD.MOV.U32 R11, RZ, RZ, 0x181f ;  /* 0x0000181fff0b7424 */ /* 0x000fe400078e00ff */
[----:B------:R-:W-:-:S07]  /*13150*/  IMAD.MOV.U32 R15, RZ, RZ, -0x1 ;  /* 0xffffffffff0f7424 */ /* 0x000fce00078e00ff */
[----:B0-2---:R-:W-:Y:S05]  /*13160*/  WARPSYNC.COLLECTIVE R15, `(.L_x_3658) ;  /* 0x000000000f087348 */ /* 0x005fea0003c00000 */
[----:B--2---:R1:W2:Y:S02]  /*13170*/  SHFL.IDX P6, R14, R13, R12, R11 ;  /* 0x0000000c0d0e7389 */ /* 0x0042a400000c000b */
[----:B012---:R-:W-:Y:S01]  /*13180*/  ENDCOLLECTIVE ;  /* 0x000000000000791b */ /* 0x007fe20003800000 */
.L_x_3658:
[----:B------:R-:W-:Y:S05]  /*13190*/  BSYNC B0 ;  /* 0x0000000000007941 */ /* 0x000fea0003800000 */
.L_x_3657:
[----:B------:R-:W-:Y:S01]  /*131a0*/  IMAD.MOV.U32 R13, RZ, RZ, R18 ;  /* 0x000000ffff0d7224 */ /* 0x000fe200078e0012 */
[----:B------:R-:W-:Y:S01]  /*131b0*/  MOV R12, RZ ;  /* 0x000000ff000c7202 */ /* 0x000fe20000000f00 */
[----:B------:R-:W-:Y:S02]  /*131c0*/  IMAD.MOV.U32 R11, RZ, RZ, 0x181f ;  /* 0x0000181fff0b7424 */ /* 0x000fe400078e00ff */
[----:B------:R-:W-:Y:S02]  /*131d0*/  IMAD.MOV.U32 R15, RZ, RZ, -0x1 ;  /* 0xffffffffff0f7424 */ /* 0x000fe400078e00ff */
[----:B------:R-:W-:Y:S02]  /*131e0*/  IMAD.MOV.U32 R3, RZ, RZ, R14 ;  /* 0x000000ffff037224 */ /* 0x000fe400078e000e */
[----:B------:R-:W-:-:S07]  /*131f0*/  IMAD.SHL.U32 R5, R31, 0x2, RZ ;  /* 0x000000021f057824 */ /* 0x000fce00078e00ff */
[----:B------:R-:W-:Y:S05]  /*13200*/  WARPSYNC.COLLECTIVE R15, `(.L_x_3659) ;  /* 0x000000000f087348 */ /* 0x000fea0003c00000 */
[----:B------:R0:W1:Y:S02]  /*13210*/  SHFL.IDX P6, R14, R13, R12, R11 ;  /* 0x0000000c0d0e7389 */ /* 0x00006400000c000b */
[----:B01----:R-:W-:Y:S01]  /*13220*/  ENDCOLLECTIVE ;  /* 0x000000000000791b */ /* 0x003fe20003800000 */
.L_x_3659:
[----:B------:R-:W-:Y:S01]  /*13230*/  ULDC UR4, c[0x0][0x2f4] ;  /* 0x0000bd0000047ab9 */ /* 0x000fe20000000800 */
[----:B------:R-:W-:Y:S01]  /*13240*/  IMAD R4, R7, 0x2, R22 ;  /* 0x0000000207047824 */ /* 0x000fe200078e0216 */
[----:B------:R-:W-:Y:S02]  /*13250*/  ISETP.GE.AND P2, PT, R31, UR4, PT ;  /* 0x000000041f007c0c */ /* 0x000fe4000bf46270 */
[----:B------:R-:W-:Y:S02]  /*13260*/  ISETP.GE.AND P1, PT, R33, UR4, PT ;  /* 0x0000000421007c0c */ /* 0x000fe4000bf26270 */
[C---:B------:R-:W-:Y:S02]  /*13270*/  ISETP.LT.OR P3, PT, R6.reuse, 0x1, P2 ;  /* 0x000000010600780c */ /* 0x040fe40001761670 */
[----:B------:R-:W-:Y:S01]  /*13280*/  ISETP.LT.OR P4, PT, R6, 0x1, P1 ;  /* 0x000000010600780c */ /* 0x000fe20000f81670 */
[----:B------:R-:W-:Y:S02]  /*13290*/  IMAD.MOV.U32 R13, RZ, RZ, R24 ;  /* 0x000000ffff0d7224 */ /* 0x000fe400078e0018 */
[----:B------:R-:W-:Y:S01]  /*132a0*/  IMAD.MOV.U32 R12, RZ, RZ, 0x1 ;  /* 0x00000001ff0c7424 */ /* 0x000fe200078e00ff */
[----:B------:R-:W-:-:S05]  /*132b0*/  IADD3 R2, P0, R14, R5, RZ ;  /* 0x000000050e027210 */ /* 0x000fca0007f1e0ff */
[----:B------:R-:W-:Y:S01]  /*132c0*/  IMAD.X R3, RZ, RZ, R3, P0 ;  /* 0x000000ffff037224 */ /* 0x000fe200000e0603 */
[----:B------:R-:W-:-:S13]  /*132d0*/  ISETP.GE.AND P0, PT, R32, UR4, PT ;  /* 0x0000000420007c0c */ /* 0x000fda000bf06270 */
[----:B------:R-:W-:Y:S05]  /*132e0*/  WARPSYNC.COLLECTIVE R15, `(.L_x_3660) ;  /* 0x000000000f087348 */ /* 0x000fea0003c00000 */
[----:B------:R0:W1:Y:S02]  /*132f0*/  SHFL.IDX P6, R14, R13, R12, R11 ;  /* 0x0000000c0d0e7389 */ /* 0x00006400000c000b */
[----:B01----:R-:W-:Y:S01]  /*13300*/  ENDCOLLECTIVE ;  /* 0x000000000000791b */ /* 0x003fe20003800000 */
.L_x_3660:
[----:B------:R-:W-:Y:S01]  /*13310*/  @!PT LDS RZ, [RZ] ;  /* 0x00000000fffff984 */ /* 0x000fe20000000800 */
[----:B------:R-:W-:Y:S01]  /*13320*/  @!PT LDS RZ, [RZ] ;  /* 0x00000000fffff984 */ /* 0x000fe20000000800 */
[----:B------:R-:W-:Y:S01]  /*13330*/  @!PT LDS RZ, [RZ] ;  /* 0x00000000fffff984 */ /* 0x000fe20000000800 */
[----:B------:R0:W-:Y:S01]  /*13340*/  LDGSTS.E.BYPASS.LTC128B.128 [R4+0x400], desc[UR36][R2.64], !P3 ;  /* 0x0040000002047fae */ /* 0x0001e2000d901d64 */
[----:B------:R-:W-:-:S03]  /*13350*/  ISETP.LT.OR P3, PT, R6, 0x1, P0 ;  /* 0x000000010600780c */ /* 0x000fc60000761670 */
[----:B------:R0:W-:Y:S01]  /*13360*/  LDGSTS.E.BYPASS.LTC128B.128 [R4+0x3400], desc[UR36][R2.64+0x80], !P4 ;  /* 0x0340008002047fae */ /* 0x0001e2000e101d64 */
[----:B------:R-:W-:-:S09]  /*13370*/  IMAD.MOV.U32 R13, RZ, RZ, R18 ;  /* 0x000000ffff0d7224 */ /* 0x000fd200078e0012 */
[----:B------:R0:W-:Y:S01]  /*13380*/  LDGSTS.E.BYPASS.LTC128B.128 [R4+0x6400], desc[UR36][R2.64+0x100], !P3 ;  /* 0x0640010002047fae */ /* 0x0001e2000d901d64 */
[----:B------:R-:W-:Y:S01]  /*13390*/  ISETP.LT.OR P3, PT, R6, 0x11, P2 ;  /* 0x000000110600780c */ /* 0x000fe20001761670 */
[----:B------:R-:W-:-:S12]  /*133a0*/  IMAD.MOV.U32 R7, RZ, RZ, R14 ;  /* 0x000000ffff077224 */ /* 0x000fd800078e000e */
[----:B0-----:R-:W-:Y:S05]  /*133b0*/  WARPSYNC.COLLECTIVE R15, `(.L_x_3661) ;  /* 0x000000000f087348 */ /* 0x001fea0003c00000 */
[----:B------:R1:W2:Y:S02]  /*133c0*/  SHFL.IDX P6, R14, R13, R12, R11 ;  /* 0x0000000c0d0e7389 */ /* 0x0002a400000c000b */
[----:B012---:R-:W-:Y:S01]  /*133d0*/  ENDCOLLECTIVE ;  /* 0x000000000000791b */ /* 0x007fe20003800000 */
.L_x_3661:
[----:B------:R-:W-:Y:S02]  /*133e0*/  IMAD.MOV.U32 R13, RZ, RZ, R24 ;  /* 0x000000ffff0d7224 */ /* 0x000fe400078e0018 */
[----:B------:R-:W-:Y:S01]  /*133f0*/  IMAD.MOV.U32 R12, RZ, RZ, 0x2 ;  /* 0x00000002ff0c7424 */ /* 0x000fe200078e00ff */
[----:B------:R-:W-:-:S13]  /*13400*/  IADD3 R2, P4, R14, R5, RZ ;  /* 0x000000050e027210 */ /* 0x000fda0007f9e0ff */
[----:B------:R-:W-:Y:S05]  /*13410*/  WARPSYNC.COLLECTIVE R15, `(.L_x_3662) ;  /* 0x000000000f087348 */ /* 0x000fea0003c00000 */
[----:B------:R0:W1:Y:S02]  /*13420*/  SHFL.IDX P6, R14, R13, R12, R11 ;  /* 0x0000000c0d0e7389 */ /* 0x00006400000c000b */
[----:B01----:R-:W-:Y:S01]  /*13430*/  ENDCOLLECTIVE ;  /* 0x000000000000791b */ /* 0x003fe20003800000 */
.L_x_3662:
[----:B------:R-:W-:Y:S01]  /*13440*/  IMAD.X R3, RZ, RZ, R7, P4 ;  /* 0x000000ffff037224 */ /* 0x000fe200020e0607 */
[----:B------:R-:W-:-:S04]  /*13450*/  ISETP.LT.OR P4, PT, R6, 0x11, P1 ;  /* 0x000000110600780c */ /* 0x000fc80000f81670 */
[----:B------:R-:W-:Y:S01]  /*13460*/  @!PT LDS RZ, [RZ] ;  /* 0x00000000fffff984 */ /* 0x000fe20000000800 */
[----:B------:R-:W-:Y:S01]  /*13470*/  @!PT LDS RZ, [RZ] ;  /* 0x00000000fffff984 */ /* 0x000fe20000000800 */
[----:B------:R-:W-:Y:S01]  /*13480*/  @!PT LDS RZ, [RZ] ;  /* 0x00000000fffff984 */ /* 0x000fe20000000800 */
[----:B------:R0:W-:Y:S01]  /*13490*/  LDGSTS.E.BYPASS.LTC128B.128 [R4+0xc00], desc[UR36][R2.64], !P3 ;  /* 0x00c0000002047fae */ /* 0x0001e2000d901d64 */
[----:B------:R-:W-:Y:S01]  /*134a0*/  ISETP.LT.OR P3, PT, R6, 0x11, P0 ;  /* 0x000000110600780c */ /* 0x000fe20000761670 */
[----:B------:R-:W-:-:S07]  /*134b0*/  IMAD.MOV.U32 R13, RZ, RZ, R18 ;  /* 0x000000ffff0d7224 */ /* 0x000fce00078e0012 */
[----:B------:R0:W-:Y:S05]  /*134c0*/  LDGSTS.E.BYPASS.LTC128B.128 [R4+0x3c00], desc[UR36][R2.64+0x80], !P4 ;  /* 0x03c0008002047fae */ /* 0x0001ea000e101d64 */
[----:B------:R0:W-:Y:S01]  /*134d0*/  LDGSTS.E.BYPASS.LTC128B.128 [R4+0x6c00], desc[UR36][R2.64+0x100], !P3 ;  /* 0x06c0010002047fae */ /* 0x0001e2000d901d64 */
[----:B------:R-:W-:Y:S01]  /*134e0*/  ISETP.LT.OR P3, PT, R6, 0x21, P2 ;  /* 0x000000210600780c */ /* 0x000fe20001761670 */
[----:B------:R-:W-:-:S12]  /*134f0*/  IMAD.MOV.U32 R7, RZ, RZ, R14 ;  /* 0x000000ffff077224 */ /* 0x000fd800078e000e */
[----:B0-----:R-:W-:Y:S05]  /*13500*/  WARPSYNC.COLLECTIVE R15, `(.L_x_3663) ;  /* 0x000000000f087348 */ /* 0x001fea0003c00000 */
[----:B------:R1:W2:Y:S02]  /*13510*/  SHFL.IDX P6, R14, R13, R12, R11 ;  /* 0x0000000c0d0e7389 */ /* 0x0002a400000c000b */
[----:B012---:R-:W-:Y:S01]  /*13520*/  ENDCOLLECTIVE ;  /* 0x000000000000791b */ /* 0x007fe20003800000 */
.L_x_3663:
[----:B------:R-:W-:Y:S01]  /*13530*/  IMAD.MOV.U32 R13, RZ, RZ, R24 ;  /* 0x000000ffff0d7224 */ /* 0x000fe200078e0018 */
[----:B------:R-:W-:Y:S02]  /*13540*/  MOV R12, 0x3 ;  /* 0x00000003000c7802 */ /* 0x000fe40000000f00 */
[----:B------:R-:W-:-:S13]  /*13550*/  IADD3 R2, P4, R14, R5, RZ ;  /* 0x000000050e027210 */ /* 0x000fda0007f9e0ff */
[----:B------:R-:W-:Y:S05]  /*13560*/  WARPSYNC.COLLECTIVE R15, `(.L_x_3664) ;  /* 0x000000000f087348 */ /* 0x000fea0003c00000 */
[----:B------:R0:W1:Y:S02]  /*13570*/  SHFL.IDX P6, R14, R13, R12, R11 ;  /* 0x0000000c0d0e7389 */ /* 0x00006400000c000b */
[----:B01----:R-:W-:Y:S01]  /*13580*/  ENDCOLLECTIVE ;  /* 0x000000000000791b */ /* 0x003fe20003800000 */
.L_x_3664:
        /* <DEDUP_REMOVED lines=15> */
.L_x_3665:
[----:B------:R-:W-:Y:S02]  /*13680*/  IMAD.MOV.U32 R13, RZ, RZ, R24 ;  /* 0x000000ffff0d7224 */ /* 0x000fe400078e0018 */
[----:B------:R-:W-:Y:S01]  /*13690*/  IMAD.MOV.U32 R12, RZ, RZ, 0x4 ;  /* 0x00000004ff0c7424 */ /* 0x000fe200078e00ff */
[----:B------:R-:W-:-:S13]  /*136a0*/  IADD3 R2, P4, R14, R5, RZ ;  /* 0x000000050e027210 */ /* 0x000fda0007f9e0ff */
[----:B------:R-:W-:Y:S05]  /*136b0*/  WARPSYNC.COLLECTIVE R15, `(.L_x_3666) ;  /* 0x000000000f087348 */ /* 0x000fea0003c00000 */
[----:B------:R0:W1:Y:S02]  /*136c0*/  SHFL.IDX P6, R14, R13, R12, R11 ;  /* 0x0000000c0d0e7389 */ /* 0x00006400000c000b */
[----:B01----:R-:W-:Y:S01]  /*136d0*/  ENDCOLLECTIVE ;  /* 0x000000000000791b */ /* 0x003fe20003800000 */
.L_x_3666:
        /* <DEDUP_REMOVED lines=15> */
.L_x_3667:
[----:B------:R-:W-:Y:S02]  /*137d0*/  IMAD.MOV.U32 R13, RZ, RZ, R24 ;  /* 0x000000ffff0d7224 */ /* 0x000fe400078e0018 */
[----:B------:R-:W-:Y:S01]  /*137e0*/  IMAD.MOV.U32 R12, RZ, RZ, 0x5 ;  /* 0x00000005ff0c7424 */ /* 0x000fe200078e00ff */
[----:B------:R-:W-:-:S13]  /*137f0*/  IADD3 R2, P4, R14, R5, RZ ;  /* 0x000000050e027210 */ /* 0x000fda0007f9e0ff */
[----:B------:R-:W-:Y:S05]  /*13800*/  WARPSYNC.COLLECTIVE R15, `(.L_x_3668) ;  /* 0x000000000f087348 */ /* 0x000fea0003c00000 */
[----:B------:R0:W1:Y:S02]  /*13810*/  SHFL.IDX P6, R14, R13, R12, R11 ;  /* 0x0000000c0d0e7389 */ /* 0x00006400000c000b */
[----:B01----:R-:W-:Y:S01]  /*13820*/  ENDCOLLECTIVE ;  /* 0x000000000000791b */ /* 0x003fe20003800000 */
.L_x_3668:
        /* <DEDUP_REMOVED lines=10> */
[----:B------:R-:W-:-:S07]  /*138d0*/  IMAD.MOV.U32 R24, RZ, RZ, R14 ;  /* 0x000000ffff187224 */ /* 0x000fce00078e000e */
[----:B0-----:R-:W-:Y:S05]  /*138e0*/  WARPSYNC.COLLECTIVE R15, `(.L_x_3669) ;  /* 0x000000000f087348 */ /* 0x001fea0003c00000 */
[----:B------:R1:W2:Y:S02]  /*138f0*/  SHFL.IDX P6, R14, R13, R12, R11 ;  /* 0x0000000c0d0e7389 */ /* 0x0002a400000c000b */
[----:B012---:R-:W-:Y:S01]  /*13900*/  ENDCOLLECTIVE ;  /* 0x000000000000791b */ /* 0x007fe20003800000 */
.L_x_3669:
[----:B------:R-:W-:Y:S05]  /*13910*/  BRA `(.L_x_3670) ;  /* 0xffffffbc00d07947 */ /* 0x000fea000383ffff */
.L_x_3566:
        /* <DEDUP_REMOVED lines=8> */
.L_x_3672:
[----:B------:R-:W-:Y:S05]  /*139a0*/  BSYNC B0 ;  /* 0x0000000000007941 */ /* 0x000fea0003800000 */
.L_x_3671:
[----:B------:R-:W-:Y:S01]  /*139b0*/  IMAD.MOV.U32 R13, RZ, RZ, R16 ;  /* 0x000000ffff0d7224 */ /* 0x000fe200078e0010 */
[----:B------:R-:W-:Y:S01]  /*139c0*/  MOV R0, R14 ;  /* 0x0000000e00007202 */ /* 0x000fe20000000f00 */
[----:B------:R-:W-:Y:S02]  /*139d0*/  IMAD.MOV.U32 R12, RZ, RZ, 0x1 ;  /* 0x00000001ff0c7424 */ /* 0x000fe400078e00ff */
[----:B------:R-:W-:Y:S02]  /*139e0*/  IMAD.MOV.U32 R11, RZ, RZ, 0x1f ;  /* 0x0000001fff0b7424 */ /* 0x000fe400078e00ff */
[----:B------:R-:W-:Y:S02]  /*139f0*/  IMAD.MOV.U32 R15, RZ, RZ, -0x1 ;  /* 0xffffffffff0f7424 */ /* 0x000fe400078e00ff */
[----:B------:R-:W-:-:S07]  /*13a00*/  IMAD.IADD R7, R19, 0x1, R9 ;  /* 0x0000000113077824 */ /* 0x000fce00078e0209 */
[----:B------:R-:W-:Y:S05]  /*13a10*/  WARPSYNC.COLLECTIVE R15, `(.L_x_3673) ;  /* 0x000000000f087348 */ /* 0x000fea0003c00000 */
[----:B------:R0:W1:Y:S02]  /*13a20*/  SHFL.IDX P6, R14, R13, R12, R11 ;  /* 0x0000000c0d0e7389 */ /* 0x00006400000c000b */
[----:B01----:R-:W-:Y:S01]  /*13a30*/  ENDCOLLECTIVE ;  /* 0x000000000000791b */ /* 0x003fe20003800000 */
.L_x_3673:
[----:B------:R-:W-:Y:S02]  /*13a40*/  ULDC UR4, c[0x0][0xc3c] ;  /* 0x00030f0000047ab9 */ /* 0x000fe40000000800 */
[----:B------:R-:W-:-:S13]  /*13a50*/  ISETP.GE.OR P1, PT, R7, UR4, !P0 ;  /* 0x0000000407007c0c */ /* 0x000fda000c726670 */
[----:B------:R-:W0:Y:S08]  /*13a60*/  @!P1 LDC.64 R4, c[0x0][0xc80] ;  /* 0x00032000ff049b82 */ /* 0x000e300000000a00 */
[----:B------:R-:W1:Y:S01]  /*13a70*/  @!P1 LDC.64 R2, c[0x0][0xc78] ;  /* 0x00031e00ff029b82 */ /* 0x000e620000000a00 */
[----:B------:R-:W-:Y:S01]  /*13a80*/  CS2R R10, SRZ ;  /* 0x00000000000a7805 */ /* 0x000fe2000001ff00 */
[----:B------:R-:W-:-:S02]  /*13a90*/  IMAD.MOV.U32 R8, RZ, RZ, R14 ;  /* 0x000000ffff087224 */ /* 0x000fc400078e000e */
[----:B0-----:R-:W-:-:S06]  /*13aa0*/  @!P1 IMAD.WIDE R4, R7, 0x4, R4 ;  /* 0x0000000407049825 */ /* 0x001fcc00078e0204 */
[----:B------:R-:W2:Y:S01]  /*13ab0*/  @!P1 LDG.E R4, desc[UR36][R4.64] ;  /* 0x0000002404049981 */ /* 0x000ea2000c1e1900 */
[----:B-1----:R-:W-:-:S06]  /*13ac0*/  @!P1 IMAD.WIDE R2, R7, 0x4, R2 ;  /* 0x0000000407029825 */ /* 0x002fcc00078e0202 */
[----:B------:R-:W3:Y:S01]  /*13ad0*/  @!P1 LDG.E R2, desc[UR36][R2.64] ;  /* 0x0000002402029981 */ /* 0x000ee2000c1e1900 */
[----:B------:R-:W-:Y:S01]  /*13ae0*/  IMAD.MOV.U32 R7, RZ, RZ, RZ ;  /* 0x000000ffff077224 */ /* 0x000fe200078e00ff */
        /* <DEDUP_REMOVED lines=11> */
.L_x_3674:
[----:B------:R-:W-:Y:S01]  /*13ba0*/  IMAD.MOV.U32 R12, RZ, RZ, 0x2 ;  /* 0x00000002ff0c7424 */ /* 0x000fe200078e00ff */
[----:B------:R-:W-:-:S05]  /*13bb0*/  SEL R6, R14, RZ, P1 ;  /* 0x000000ff0e067207 */ /* 0x000fca0000800000 */
[----:B------:R-:W-:-:S04]  /*13bc0*/  IMAD.IADD R6, R13, 0x1, R6 ;  /* 0x000000010d067824 */ /* 0x000fc800078e0206 */
[----:B------:R-:W-:-:S07]  /*13bd0*/  IMAD.MOV.U32 R13, RZ, RZ, R6 ;  /* 0x000000ffff0d7224 */ /* 0x000fce00078e0006 */
[----:B------:R-:W-:Y:S05]  /*13be0*/  WARPSYNC.COLLECTIVE R15, `(.L_x_3675) ;  /* 0x000000000f087348 */ /* 0x000fea0003c00000 */
[----:B------:R0:W1:Y:S02]  /*13bf0*/  SHFL.UP P6, R14, R13, R12, R11 ;  /* 0x0400000c0d0e7389 */ /* 0x00006400000c000b */
[----:B01----:R-:W-:Y:S01]  /*13c00*/  ENDCOLLECTIVE ;  /* 0x000000000000791b */ /* 0x003fe20003800000 */
.L_x_3675:
[----:B------:R-:W-:Y:S01]  /*13c10*/  IMAD.MOV.U32 R12, RZ, RZ, 0x4 ;  /* 0x00000004ff0c7424 */ /* 0x000fe200078e00ff */
[----:B------:R-:W-:-:S05]  /*13c20*/  SEL R3, R14, RZ, P2 ;  /* 0x000000ff0e037207 */ /* 0x000fca0001000000 */
[----:B------:R-:W-:Y:S02]  /*13c30*/  IMAD.IADD R2, R6, 0x1, R3 ;  /* 0x0000000106027824 */ /* 0x000fe400078e0203 */
[----:B------:R-:W-:Y:S02]  /*13c40*/  IMAD.MOV.U32 R6, RZ, RZ, RZ ;  /* 0x000000ffff067224 */ /* 0x000fe400078e00ff */
[----:B------:R-:W-:-:S07]  /*13c50*/  IMAD.MOV.U32 R13, RZ, RZ, R2 ;  /* 0x000000ffff0d7224 */ /* 0x000fce00078e0002 */
[----:B------:R-:W-:Y:S05]  /*13c60*/  WARPSYNC.COLLECTIVE R15, `(.L_x_3676) ;  /* 0x000000000f087348 */ /* 0x000fea0003c00000 */
[----:B------:R0:W1:Y:S02]  /*13c70*/  SHFL.UP P6, R14, R13, R12, R11 ;  /* 0x0400000c0d0e7389 */ /* 0x00006400000c000b */
[----:B01----:R-:W-:Y:S01]  /*13c80*/  ENDCOLLECTIVE ;  /* 0x000000000000791b */ /* 0x003fe20003800000 */
.L_x_3676:
[----:B------:R-:W-:Y:S01]  /*13c90*/  IMAD.MOV.U32 R12, RZ, RZ, 0x8 ;  /* 0x00000008ff0c7424 */ /* 0x000fe200078e00ff */
[----:B------:R-:W-:-:S05]  /*13ca0*/  SEL R3, R14, RZ, P3 ;  /* 0x000000ff0e037207 */ /* 0x000fca0001800000 */
[----:B------:R-:W-:-:S05]  /*13cb0*/  IMAD.IADD R3, R2, 0x1, R3 ;  /* 0x0000000102037824 */ /* 0x000fca00078e0203 */
[----:B------:R-:W-:-:S07]  /*13cc0*/  MOV R13, R3 ;  /* 0x00000003000d7202 */ /* 0x000fce0000000f00 */
[----:B------:R-:W-:Y:S05]  /*13cd0*/  WARPSYNC.COLLECTIVE R15, `(.L_x_3677) ;  /* 0x000000000f087348 */ /* 0x000fea0003c00000 */
[----:B------:R0:W1:Y:S02]  /*13ce0*/  SHFL.UP P6, R14, R13, R12, R11 ;  /* 0x0400000c0d0e7389 */ /* 0x00006400000c000b */
[----:B01----:R-:W-:Y:S01]  /*13cf0*/  ENDCOLLECTIVE ;  /* 0x000000000000791b */ /* 0x003fe20003800000 */
.L_x_3677:
[----:B------:R-:W-:Y:S01]  /*13d00*/  IMAD.MOV.U32 R12, RZ, RZ, 0x10 ;  /* 0x00000010ff0c7424 */ /* 0x000fe200078e00ff */
[----:B------:R-:W-:-:S05]  /*13d10*/  SEL R4, R14, RZ, P4 ;  /* 0x000000ff0e047207 */ /* 0x000fca0002000000 */
[----:B------:R-:W-:-:S04]  /*13d20*/  IMAD.IADD R4, R3, 0x1, R4 ;  /* 0x0000000103047824 */ /* 0x000fc800078e0204 */
[----:B------:R-:W-:-:S07]  /*13d30*/  IMAD.MOV.U32 R13, RZ, RZ, R4 ;  /* 0x000000ffff0d7224 */ /* 0x000fce00078e0004 */
[----:B------:R-:W-:Y:S05]  /*13d40*/  WARPSYNC.COLLECTIVE R15, `(.L_x_3678) ;  /* 0x000000000f087348 */ /* 0x000fea0003c00000 */
[----:B------:R0:W1:Y:S02]  /*13d50*/  SHFL.UP P6, R14, R13, R12, R11 ;  /* 0x0400000c0d0e7389 */ /* 0x00006400000c000b */
[----:B01----:R-:W-:Y:S01]  /*13d60*/  ENDCOLLECTIVE ;  /* 0x000000000000791b */ /* 0x003fe20003800000 */
.L_x_3678:
        /* <DEDUP_REMOVED lines=8> */
.L_x_3679:
[----:B------:R-:W-:Y:S05]  /*13df0*/  BRA `(.L_x_3680) ;  /* 0xffffffbc00e87947 */ /* 0x000fea000383ffff */
.L_x_3569:
[----:B------:R-:W-:Y:S01]  /*13e00*/  BSSY B0, `(.L_x_3681) ;  /* 0x0000007000007945 */ /* 0x000fe20003800000 */
[----:B------:R-:W-:Y:S02]  /*13e10*/  IMAD.MOV.U32 R12, RZ, RZ, 0x1 ;  /* 0x00000001ff0c7424 */ /* 0x000fe400078e00ff */
[----:B------:R-:W-:Y:S02]  /*13e20*/  IMAD.MOV.U32 R11, RZ, RZ, RZ ;  /* 0x000000ffff0b7224 */ /* 0x000fe400078e00ff */
[----:B------:R-:W-:-:S07]  /*13e30*/  IMAD.MOV.U32 R15, RZ, RZ, -0x1 ;  /* 0xffffffffff0f7424 */ /* 0x000fce00078e00ff */
[----:B------:R-:W-:Y:S05]  /*13e40*/  WARPSYNC.COLLECTIVE R15, `(.L_x_3682) ;  /* 0x000000000f087348 */ /* 0x000fea0003c00000 */
[----:B------:R0:W1:Y:S02]  /*13e50*/  SHFL.UP P6, R14, R13, R12, R11 ;  /* 0x0400000c0d0e7389 */ /* 0x00006400000c000b */
[----:B01----:R-:W-:Y:S01]  /*13e60*/  ENDCOLLECTIVE ;  /* 0x000000000000791b */ /* 0x003fe20003800000 */
.L_x_3682:
[----:B------:R-:W-:Y:S05]  /*13e70*/  BSYNC B0 ;  /* 0x0000000000007941 */ /* 0x000fea0003800000 */
.L_x_3681:
        /* <DEDUP_REMOVED lines=8> */
.L_x_3683:
[----:B------:R-:W-:Y:S01]  /*13f00*/  IMAD.MOV.U32 R12, RZ, RZ, 0x4 ;  /* 0x00000004ff0c7424 */ /* 0x000fe200078e00ff */
[----:B------:R-:W-:-:S04]  /*13f10*/  SEL R2, R14, RZ, P2 ;  /* 0x000000ff0e027207 */ /* 0x000fc80001000000 */
[----:B------:R-:W-:-:S05]  /*13f20*/  IADD3 R2, R13, R2, RZ ;  /* 0x000000020d027210 */ /* 0x000fca0007ffe0ff */
[----:B------:R-:W-:-:S07]  /*13f30*/  IMAD.MOV.U32 R13, RZ, RZ, R2 ;  /* 0x000000ffff0d7224 */ /* 0x000fce00078e0002 */
[----:B------:R-:W-:Y:S05]  /*13f40*/  WARPSYNC.COLLECTIVE R15, `(.L_x_3684) ;  /* 0x000000000f087348 */ /* 0x000fea0003c00000 */
[----:B------:R0:W1:Y:S02]  /*13f50*/  SHFL.UP P6, R14, R13, R12, R11 ;  /* 0x0400000c0d0e7389 */ /* 0x00006400000c000b */
[----:B01----:R-:W-:Y:S01]  /*13f60*/  ENDCOLLECTIVE ;  /* 0x000000000000791b */ /* 0x003fe20003800000 */
.L_x_3684:
[----:B------:R-:W-:Y:S01]  /*13f70*/  IMAD.MOV.U32 R12, RZ, RZ, 0x8 ;  /* 0x00000008ff0c7424 */ /* 0x000fe200078e00ff */
[----:B------:R-:W-:-:S05]  /*13f80*/  SEL R3, R14, RZ, P3 ;  /* 0x000000ff0e037207 */ /* 0x000fca0001800000 */
[----:B------:R-:W-:-:S04]  /*13f90*/  IMAD.IADD R3, R2, 0x1, R3 ;  /* 0x0000000102037824 */ /* 0x000fc800078e0203 */
[----:B------:R-:W-:-:S07]  /*13fa0*/  IMAD.MOV.U32 R13, RZ, RZ, R3 ;  /* 0x000000ffff0d7224 */ /* 0x000fce00078e0003 */
[----:B------:R-:W-:Y:S05]  /*13fb0*/  WARPSYNC.COLLECTIVE R15, `(.L_x_3685) ;  /* 0x000000000f087348 */ /* 0x000fea0003c00000 */
[----:B------:R0:W1:Y:S02]  /*13fc0*/  SHFL.UP P6, R14, R13, R12, R11 ;  /* 0x0400000c0d0e7389 */ /* 0x00006400000c000b */
[----:B01----:R-:W-:Y:S01]  /*13fd0*/  ENDCOLLECTIVE ;  /* 0x000000000000791b */ /* 0x003fe20003800000 */
.L_x_3685:
[----:B------:R-:W-:Y:S01]  /*13fe0*/  IMAD.MOV.U32 R12, RZ, RZ, 0x10 ;  /* 0x00000010ff0c7424 */ /* 0x000fe200078e00ff */
[----:B------:R-:W-:-:S05]  /*13ff0*/  SEL R4, R14, RZ, P4 ;  /* 0x000000ff0e047207 */ /* 0x000fca0002000000 */
[----:B------:R-:W-:-:S04]  /*14000*/  IMAD.IADD R4, R3, 0x1, R4 ;  /* 0x0000000103047824 */ /* 0x000fc800078e0204 */
[----:B------:R-:W-:-:S07]  /*14010*/  IMAD.MOV.U32 R13, RZ, RZ, R4 ;  /* 0x000000ffff0d7224 */ /* 0x000fce00078e0004 */
[----:B------:R-:W-:Y:S05]  /*14020*/  WARPSYNC.COLLECTIVE R15, `(.L_x_3686) ;  /* 0x000000000f087348 */ /* 0x000fea0003c00000 */
[----:B------:R0:W1:Y:S02]  /*14030*/  SHFL.UP P6, R14, R13, R12, R11 ;  /* 0x0400000c0d0e7389 */ /* 0x00006400000c000b */
[----:B01----:R-:W-:Y:S01]  /*14040*/  ENDCOLLECTIVE ;  /* 0x000000000000791b */ /* 0x003fe20003800000 */
.L_x_3686:
        /* <DEDUP_REMOVED lines=8> */
.L_x_3687:
[----:B------:R-:W-:Y:S05]  /*140d0*/  BRA `(.L_x_3688) ;  /* 0xffffffbc00d47947 */ /* 0x000fea000383ffff */
.L_x_3571:
[----:B------:R-:W-:Y:S01]  /*140e0*/  BSSY B0, `(.L_x_3689) ;  /* 0x0000006000007945 */ /* 0x000fe20003800000 */
[----:B------:R-:W-:Y:S01]  /*140f0*/  PLOP3.LUT P6, PT, P6, PT, PT, 0x8, 0x0 ;  /* 0x000000000000781c */ /* 0x000fe200037ce170 */
[----:B------:R-:W-:-:S12]  /*14100*/  IMAD.MOV.U32 R15, RZ, RZ, -0x1 ;  /* 0xffffffffff0f7424 */ /* 0x000fd800078e00ff */
[----:B0-----:R-:W-:Y:S05]  /*14110*/  WARPSYNC.COLLECTIVE R15, `(.L_x_3690) ;  /* 0x000000000f087348 */ /* 0x001fea0003c00000 */
[----:B------:R-:W-:Y:S01]  /*14120*/  VOTE.ANY R14, PT, P6 ;  /* 0x00000000000e7806 */ /* 0x000fe200030e0100 */
[----:B0-----:R-:W-:Y:S06]  /*14130*/  ENDCOLLECTIVE ;  /* 0x000000000000791b */ /* 0x001fec0003800000 */
.L_x_3690:
[----:B------:R-:W-:Y:S05]  /*14140*/  BSYNC B0 ;  /* 0x0000000000007941 */ /* 0x000fea0003800000 */
.L_x_3689:
[----:B------:R-:W-:Y:S02]  /*14150*/  IMAD.MOV.U32 R3, RZ, RZ, R14 ;  /* 0x000000ffff037224 */ /* 0x000fe400078e000e */
[----:B------:R-:W-:Y:S02]  /*14160*/  IMAD.MOV.U32 R13, RZ, RZ, R7 ;  /* 0x000000ffff0d7224 */ /* 0x000fe400078e0007 */
[----:B------:R-:W0:Y:S01]  /*14170*/  POPC R4, R3 ;  /* 0x0000000300047309 */ /* 0x000e220000000000 */
[----:B------:R-:W-:Y:S02]  /*14180*/  IMAD.MOV.U32 R11, RZ, RZ, 0x1f ;  /* 0x0000001fff0b7424 */ /* 0x000fe400078e00ff */
[----:B------:R-:W-:Y:S01]  /*14190*/  IMAD.MOV.U32 R15, RZ, RZ, -0x1 ;  /* 0xffffffffff0f7424 */ /* 0x000fe200078e00ff */
[----:B0-----:R-:W-:-:S07]  /*141a0*/  MOV R12, R4 ;  /* 0x00000004000c7202 */ /* 0x001fce0000000f00 */
[----:B------:R-:W-:Y:S05]  /*141b0*/  WARPSYNC.COLLECTIVE R15, `(.L_x_3691) ;  /* 0x000000000f087348 */ /* 0x000fea0003c00000 */
[----:B------:R0:W1:Y:S02]  /*141c0*/  SHFL.IDX P6, R14, R13, R12, R11 ;  /* 0x0000000c0d0e7389 */ /* 0x00006400000c000b */
[----:B01----:R-:W-:Y:S01]  /*141d0*/  ENDCOLLECTIVE ;  /* 0x000000000000791b */ /* 0x003fe20003800000 */
.L_x_3691:
[----:B------:R-:W-:Y:S02]  /*141e0*/  IMAD.MOV.U32 R13, RZ, RZ, R10 ;  /* 0x000000ffff0d7224 */ /* 0x000fe400078e000a */
[----:B------:R-:W-:-:S07]  /*141f0*/  IMAD.MOV.U32 R7, RZ, RZ, R14 ;  /* 0x000000ffff077224 */ /* 0x000fce00078e000e */
[----:B------:R-:W-:Y:S05]  /*14200*/  WARPSYNC.COLLECTIVE R15, `(.L_x_3692) ;  /* 0x000000000f087348 */ /* 0x000fea0003c00000 */
[----:B------:R0:W1:Y:S02]  /*14210*/  SHFL.IDX P6, R14, R13, R12, R11 ;  /* 0x0000000c0d0e7389 */ /* 0x00006400000c000b */
[----:B01----:R-:W-:Y:S01]  /*14220*/  ENDCOLLECTIVE ;  /* 0x000000000000791b */ /* 0x003fe20003800000 */
.L_x_3692:
[----:B------:R-:W-:Y:S01]  /*14230*/  IMAD.MOV.U32 R10, RZ, RZ, R14 ;  /* 0x000000ffff0a7224 */ /* 0x000fe200078e000e */
[----:B------:R-:W-:Y:S06]  /*14240*/  BRA `(.L_x_3693) ;  /* 0xffffffbc00b47947 */ /* 0x000fec000383ffff */
.L_x_3573:
[----:B------:R-:W-:Y:S01]  /*14250*/  BSSY B0, `(.L_x_3694) ;  /* 0x0000007000007945 */ /* 0x000fe20003800000 */
[----:B------:R-:W-:Y:S02]  /*14260*/  IMAD.MOV.U32 R13, RZ, RZ, R2 ;  /* 0x000000ffff0d7224 */ /* 0x000fe400078e0002 */
[----:B------:R-:W-:Y:S02]  /*14270*/  IMAD.MOV.U32 R11, RZ, RZ, 0x1f ;  /* 0x0000001fff0b7424 */ /* 0x000fe400078e00ff */
[----:B------:R-:W-:-:S07]  /*14280*/  IMAD.MOV.U32 R15, RZ, RZ, -0x1 ;  /* 0xffffffffff0f7424 */ /* 0x000fce00078e00ff */
[----:B0123--:R-:W-:Y:S05]  /*14290*/  WARPSYNC.COLLECTIVE R15, `(.L_x_3695) ;  /* 0x000000000f087348 */ /* 0x00ffea0003c00000 */
[----:B------:R4:W0:Y:S02]  /*142a0*/  SHFL.IDX P6, R14, R13, R12, R11 ;  /* 0x0000000c0d0e7389 */ /* 0x00082400000c000b */
[----:B01234-:R-:W-:Y:S01]  /*142b0*/  ENDCOLLECTIVE ;  /* 0x000000000000791b */ /* 0x01ffe20003800000 */
.L_x_3695:
[----:B------:R-:W-:Y:S05]  /*142c0*/  BSYNC B0 ;  /* 0x0000000000007941 */ /* 0x000fea0003800000 */
.L_x_3694:
[----:B------:R-:W-:Y:S01]  /*142d0*/  IMAD.MOV.U32 R6, RZ, RZ, R14 ;  /* 0x000000ffff067224 */ /* 0x000fe200078e000e */
[----:B------:R-:W-:Y:S06]  /*142e0*/  BRA `(.L_x_3572) ;  /* 0xffffffbc00a47947 */ /* 0x000fec000383ffff */
.L_x_3577:
[----:B-1----:R1:W3:Y:S02]  /*142f0*/  SYNCS.PHASECHK.TRANS64.TRYWAIT P0, [R4+URZ+0x30820], R0 ;  /* 0x03082000040075a7 */ /* 0x0022e4000800017f */
[----:B---3--:R-:W-:Y:S05]  /*14300*/  @!P0 NANOSLEEP.SYNCS 0x989680 ;  /* 0x009896800000895d */ /* 0x008fea0003900000 */
[----:B------:R-:W3:Y:S02]  /*14310*/  @!P0 SYNCS.PHASECHK.TRANS64 P0, [R4+URZ+0x30820], R0 ;  /* 0x03082000040085a7 */ /* 0x000ee4000800007f */
[----:B---3--:R-:W-:Y:S05]  /*14320*/  @!P0 BRA `(.L_x_3577) ;  /* 0xfffffffc00f08947 */ /* 0x008fea000383ffff */
[----:B------:R-:W-:Y:S05]  /*14330*/  BRA `(.L_x_3696) ;  /* 0xffffffc000fc7947 */ /* 0x000fea000383ffff */
.L_x_3578:
        /* <DEDUP_REMOVED lines=11> */
.L_x_3698:
[----:B------:R-:W-:Y:S05]  /*143f0*/  BSYNC B0 ;  /* 0x0000000000007941 */ /* 0x000fea0003800000 */
.L_x_3697:
[----:B------:R-:W-:Y:S05]  /*14400*/  BRA `(.L_x_3699) ;  /* 0xffffffc000e47947 */ /* 0x000fea000383ffff */
.L_x_3581:
[----:B------:R-:W-:Y:S01]  /*14410*/  BSSY B1, `(.L_x_3700) ;  /* 0x0000006000017945 */ /* 0x000fe20003800000 */
[----:B------:R-:W-:-:S07]  /*14420*/  IMAD.MOV.U32 R15, RZ, RZ, -0x1 ;  /* 0xffffffffff0f7424 */ /* 0x000fce00078e00ff */
[----:B012---:R-:W-:Y:S05]  /*14430*/  WARPSYNC.COLLECTIVE R15, `(.L_x_3701) ;  /* 0x000000000f0c7348 */ /* 0x007fea0003c00000 */
[----:B------:R-:W-:Y:S02]  /*14440*/  ELECT P6, UR62, PT ;  /* 0x00000000003e782f */ /* 0x000fe400038c0000 */
[----:B------:R-:W-:Y:S01]  /*14450*/  MOV R14, UR62 ;  /* 0x0000003e000e7c02 */ /* 0x000fe20008000f00 */
[----:B012---:R-:W-:Y:S10]  /*14460*/  ENDCOLLECTIVE ;  /* 0x000000000000791b */ /* 0x007ff40003800000 */
.L_x_3701:
[----:B------:R-:W-:Y:S05]  /*14470*/  BSYNC B1 ;  /* 0x0000000000017941 */ /* 0x000fea0003800000 */
.L_x_3700:
[----:B------:R-:W-:Y:S05]  /*14480*/  BRA `(.L_x_3702) ;  /* 0xffffffc000dc7947 */ /* 0x000fea000383ffff */
.L_x_3583:
[----:B-1----:R1:W3:Y:S02]  /*14490*/  SYNCS.PHASECHK.TRANS64.TRYWAIT P1, [R5+URZ+0x30840], R0 ;  /* 0x03084000050075a7 */ /* 0x0022e4000802017f */
[----:B---3--:R-:W-:Y:S05]  /*144a0*/  @!P1 NANOSLEEP.SYNCS 0x989680 ;  /* 0x009896800000995d */ /* 0x008fea0003900000 */
[----:B------:R-:W3:Y:S02]  /*144b0*/  @!P1 SYNCS.PHASECHK.TRANS64 P1, [R5+URZ+0x30840], R0 ;  /* 0x03084000050095a7 */ /* 0x000ee4000802007f */
[----:B---3--:R-:W-:Y:S05]  /*144c0*/  @!P1 BRA `(.L_x_3583) ;  /* 0xfffffffc00f09947 */ /* 0x008fea000383ffff */
[----:B------:R-:W-:Y:S05]  /*144d0*/  BRA `(.L_x_3703) ;  /* 0xffffffc400047947 */ /* 0x000fea000383ffff */
.L_x_3585:
[----:B---3--:R3:W4:Y:S02]  /*144e0*/  SYNCS.PHASECHK.TRANS64.TRYWAIT P1, [R27+URZ+0x30840], R2 ;  /* 0x030840021b0075a7 */ /* 0x008724000802017f */
[----:B----4-:R-:W-:Y:S05]  /*144f0*/  @!P1 NANOSLEEP.SYNCS 0x989680 ;  /* 0x009896800000995d */ /* 0x010fea0003900000 */
[----:B------:R-:W4:Y:S02]  /*14500*/  @!P1 SYNCS.PHASECHK.TRANS64 P1, [R27+URZ+0x30840], R2 ;  /* 0x030840021b0095a7 */ /* 0x000f24000802007f */
[----:B----4-:R-:W-:Y:S05]  /*14510*/  @!P1 BRA `(.L_x_3585) ;  /* 0xfffffffc00f09947 */ /* 0x010fea000383ffff */
[----:B------:R-:W-:Y:S05]  /*14520*/  BRA `(.L_x_3704) ;  /* 0xffffffc400107947 */ /* 0x000fea000383ffff */
.L_x_3587:
[----:B----4-:R4:W0:Y:S02]  /*14530*/  SYNCS.PHASECHK.TRANS64.TRYWAIT P1, [R5+URZ+0x30860], R0 ;  /* 0x03086000050075a7 */ /* 0x010824000802017f */
[----:B0-----:R-:W-:Y:S05]  /*14540*/  @!P1 NANOSLEEP.SYNCS 0x989680 ;  /* 0x009896800000995d */ /* 0x001fea0003900000 */
[----:B------:R-:W0:Y:S02]  /*14550*/  @!P1 SYNCS.PHASECHK.TRANS64 P1, [R5+URZ+0x30860], R0 ;  /* 0x03086000050095a7 */ /* 0x000e24000802007f */
[----:B0-----:R-:W-:Y:S05]  /*14560*/  @!P1 BRA `(.L_x_3587) ;  /* 0xfffffffc00f09947 */ /* 0x001fea000383ffff */
[----:B------:R-:W-:Y:S05]  /*14570*/  BRA `(.L_x_3705) ;  /* 0xffffffc4000c7947 */ /* 0x000fea000383ffff */
.L_x_3706:
        /* <DEDUP_REMOVED lines=16> */
.L_x_15979:


//--------------------- .text._ZN7cutlass13device_kernelIN5flash11enable_sm90INS1_16FlashAttnFwdSm90INS1_25CollectiveMainloopFwdSm90ILi2EN4cute5tupleIJNS5_1CILi1EEES8_S8_EEENS6_IJNS7_ILi128EEENS7_ILi96EEENS7_ILi192EEEEEELi192ENS_6half_tEfNS_4arch4Sm90ELb0ELb0ELb0ELb1ELb1ELb1ELb0ELb1ELb1ELb1ELb1ELb0EEENS1_21CollectiveEpilogueFwdINS6_IJSA_SC_SB_EEES9_SE_SG_Li256ELb1ELb1ELb1ELb0EEENS1_36VarlenDynamicPersistentTileSchedulerILi128ELi96ELi256ELi128ELb1ELb1ELb1ELb0ELb1ELb1EEEEEEEEEvNT_6ParamsE --------------------------
	.section	.text._ZN7cutlass13device_kernelIN5flash11enable_sm90INS1_16FlashAttnFwdSm90INS1_25CollectiveMainloopFwdSm90ILi2EN4cute5tupleIJNS5_1CILi1EEES8_S8_EEENS6_IJNS7_ILi128EEENS7_ILi96EEENS7_ILi192EEEEEELi192ENS_6half_tEfNS_4arch4Sm90ELb0ELb0ELb0ELb1ELb1ELb1ELb0ELb1ELb1ELb1ELb1ELb0EEENS1_21CollectiveEpilogueFwdINS6_IJSA_SC_SB_EEES9_SE_SG_Li256ELb1ELb1ELb1ELb0EEENS1_36VarlenDynamicPersistentTileSchedulerILi128ELi96ELi256ELi128ELb1ELb1ELb1ELb0ELb1ELb1EEEEEEEEEvNT_6ParamsE,"ax",@progbits
	.align	128
.text._ZN7cutlass13device_kernelIN5flash11enable_sm90INS1_16FlashAttnFwdSm90INS1_25CollectiveMainloopFwdSm90ILi2EN4cute5tupleIJNS5_1CILi1EEES8_S8_EEENS6_IJNS7_ILi128EEENS7_ILi96EEENS7_ILi192EEEEEELi192ENS_6half_tEfNS_4arch4Sm90ELb0ELb0ELb0ELb1ELb1ELb1ELb0ELb1ELb1ELb1ELb1ELb0EEENS1_21CollectiveEpilogueFwdINS6_IJSA_SC_SB_EEES9_SE_SG_Li256ELb1ELb1ELb1ELb0EEENS1_36VarlenDynamicPersistentTileSchedulerILi128ELi96ELi256ELi128ELb1ELb1ELb1ELb0ELb1ELb1EEEEEEEEEvNT_6ParamsE:
        .type           _ZN7cutlass13device_kernelIN5flash11enable_sm90INS1_16FlashAttnFwdSm90INS1_25CollectiveMainloopFwdSm90ILi2EN4cute5tupleIJNS5_1CILi1EEES8_S8_EEENS6_IJNS7_ILi128EEENS7_ILi96EEENS7_ILi192EEEEEELi192ENS_6half_tEfNS_4arch4Sm90ELb0ELb0ELb0ELb1ELb1ELb1ELb0ELb1ELb1ELb1ELb1ELb0EEENS1_21CollectiveEpilogueFwdINS6_IJSA_SC_SB_EEES9_SE_SG_Li256ELb1ELb1ELb1ELb0EEENS1_36VarlenDynamicPersistentTileSchedulerILi128ELi96ELi256ELi128ELb1ELb1ELb1ELb0ELb1ELb1EEEEEEEEEvNT_6ParamsE,@function
        .size           _ZN7cutlass13device_kernelIN5flash11enable_sm90INS1_16FlashAttnFwdSm90INS1_25CollectiveMainloopFwdSm90ILi2EN4cute5tupleIJNS5_1CILi1EEES8_S8_EEENS6_IJNS7_ILi128EEENS7_ILi96EEENS7_ILi192EEEEEELi192ENS_6half_tEfNS_4arch4Sm90ELb0ELb0ELb0ELb1ELb1ELb1ELb0ELb1ELb1ELb1ELb1ELb0EEENS1_21CollectiveEpilogueFwdINS6_IJSA_SC_SB_EEES9_SE_SG_Li256ELb1ELb1ELb1ELb0EEENS1_36VarlenDynamicPersistentTileSchedulerILi128ELi96ELi256ELi128ELb1ELb1ELb1ELb0ELb1ELb1EEEEEEEEEvNT_6ParamsE,(.L_x_15980 - _ZN7cutlass13device_kernelIN5flash11enable_sm90INS1_16FlashAttnFwdSm90INS1_25CollectiveMainloopFwdSm90ILi2EN4cute5tupleIJNS5_1CILi1EEES8_S8_EEENS6_IJNS7_ILi128EEENS7_ILi96EEENS7_ILi192EEEEEELi192ENS_6half_tEfNS_4arch4Sm90ELb0ELb0ELb0ELb1ELb1ELb1ELb0ELb1ELb1ELb1ELb1ELb0EEENS1_21CollectiveEpilogueFwdINS6_IJSA_SC_SB_EEES9_SE_SG_Li256ELb1ELb1ELb1ELb0EEENS1_36VarlenDynamicPersistentTileSchedulerILi128ELi96ELi256ELi128ELb1ELb1ELb1ELb0ELb1ELb1EEEEEEEEEvNT_6ParamsE)
        .other          _ZN7cutlass13device_kernelIN5flash11enable_sm90INS1_16FlashAttnFwdSm90INS1_25CollectiveMainloopFwdSm90ILi2EN4cute5tupleIJNS5_1CILi1EEES8_S8_EEENS6_IJNS7_ILi128EEENS7_ILi96EEENS7_ILi192EEEEEELi192ENS_6half_tEfNS_4arch4Sm90ELb0ELb0ELb0ELb1ELb1ELb1ELb0ELb1ELb1ELb1ELb1ELb0EEENS1_21CollectiveEpilogueFwdINS6_IJSA_SC_SB_EEES9_SE_SG_Li256ELb1ELb1ELb1ELb0EEENS1_36VarlenDynamicPersistentTileSchedulerILi128ELi96ELi256ELi128ELb1ELb1ELb1ELb0ELb1ELb1EEEEEEEEEvNT_6ParamsE,@"STO_CUDA_ENTRY STV_DEFAULT"
_ZN7cutlass13device_kernelIN5flash11enable_sm90INS1_16FlashAttnFwdSm90INS1_25CollectiveMainloopFwdSm90ILi2EN4cute5tupleIJNS5_1CILi1EEES8_S8_EEENS6_IJNS7_ILi128EEENS7_ILi96EEENS7_ILi192EEEEEELi192ENS_6half_tEfNS_4arch4Sm90ELb0ELb0ELb0ELb1ELb1ELb1ELb0ELb1ELb1ELb1ELb1ELb0EEENS1_21CollectiveEpilogueFwdINS6_IJSA_SC_SB_EEES9_SE_SG_Li256ELb1ELb1ELb1ELb0EEENS1_36VarlenDynamicPersistentTileSchedulerILi128ELi96ELi256ELi128ELb1ELb1ELb1ELb0ELb1ELb1EEEEEEEEEvNT_6ParamsE:
        /* <DEDUP_REMOVED lines=18> */
.L_x_3708:
[----:B------:R-:W-:Y:S05]  /*0120*/  BSYNC B0 ;  /* 0x0000000000007941 */ /* 0x000fea0003800000 */
.L_x_3707:
        /* <DEDUP_REMOVED lines=41> */
.L_x_3709:
        /* <DEDUP_REMOVED lines=22> */
.L_x_3710:
        /* <DEDUP_REMOVED lines=18> */
.L_x_3711:
        /* <DEDUP_REMOVED lines=22> */
.L_x_3712:
        /* <DEDUP_REMOVED lines=22> */
.L_x_3713:
[----:B------:R-:W-:Y:S01]  /*0900*/  PLOP3.LUT P0, PT, PT, PT, UP0, 0x80, 0x0 ;  /* 0x000000000000781c */ /* 0x000fe20003f0f008 */
[----:B------:R-:W-:Y:S01]  /*0910*/  UMOV UR61, 0x1 ;  /* 0x00000001003d7882 */ /* 0x000fe20000000000 */
[----:B------:R-:W-:Y:S01]  /*0920*/  NOP ;  /* 0x0000000000007918 */ /* 0x000fe20000000000 */
[----:B------:R-:W-:Y:S01]  /*0930*/  USEL UR61, UR61, 0x2, !UP0 ;  /* 0x000000023d3d7887 */ /* 0x000fe2000c000000 */
[----:B------:R-:W-:Y:S01]  /*0940*/  BSSY B9, `(.L_x_3714) ;  /* 0x0002176000097945 */ /* 0x000fe20003800000 */
[----:B------:R-:W-:Y:S01]  /*0950*/  ULDC.64 UR48, c[0x0][0x208] ;  /* 0x0000820000307ab9 */ /* 0x000fe20000000a00 */
[----:B012-4-:R-:W-:Y:S07]  /*0960*/  BAR.SYNC.DEFER_BLOCKING 0x0 ;  /* 0x0000000000007b1d */ /* 0x017fee0000010000 */
[----:B------:R-:W-:Y:S05]  /*0970*/  @!P0 BRA `(.L_x_3715) ;  /* 0x000001a000e88947 */ /* 0x000fea0003800000 */
.L_x_3716:
        /* <DEDUP_REMOVED lines=17> */
[----:B------:R-:W-:Y:S01]  /*0a90*/  IMAD.MOV.U32 R19, RZ, RZ, RZ ;  /* 0x000000ffff137224 */ /* 0x000fe200078e00ff */
[----:B------:R-:W-:Y:S01]  /*0aa0*/  MOV R229, RZ ;  /* 0x000000ff00e57202 */ /* 0x000fe20000000f00 */
[----:B------:R-:W-:Y:S01]  /*0ab0*/  IMAD.MOV.U32 R204, RZ, RZ, RZ ;  /* 0x000000ffffcc7224 */ /* 0x000fe200078e00ff */
[----:B------:R-:W-:Y:S01]  /*0ac0*/  SHF.R.S32.HI R3, RZ, 0x1f, R0 ;  /* 0x0000001fff037819 */ /* 0x000fe20000011400 */
[----:B------:R-:W-:Y:S01]  /*0ad0*/  IMAD.MOV.U32 R220, RZ, RZ, RZ ;  /* 0x000000ffffdc7224 */ /* 0x000fe200078e00ff */
[----:B------:R-:W-:Y:S01]  /*0ae0*/  ULOP3.LUT UR51, UR61, 0x1, URZ, 0xfc, !UPT ;  /* 0x000000013d337892 */ /* 0x000fe2000f8efc3f */
[----:B------:R-:W-:Y:S01]  /*0af0*/  IMAD.MOV.U32 R211, RZ, RZ, RZ ;  /* 0x000000ffffd37224 */ /* 0x000fe200078e00ff */
[CC--:B------:R-:W-:Y:S02]  /*0b00*/  LEA.HI R2, R3.reuse, R0.reuse, RZ, 0x7 ;  /* 0x0000000003027211 */ /* 0x0c0fe400078f38ff */
[----:B------:R-:W-:-:S02]  /*0b10*/  LEA.HI R8, R3, R0, RZ, 0x2 ;  /* 0x0000000003087211 */ /* 0x000fc400078f10ff */
[----:B------:R-:W-:Y:S01]  /*0b20*/  LOP3.LUT R9, R2, 0xffffff80, RZ, 0xc0, !PT ;  /* 0xffffff8002097812 */ /* 0x000fe200078ec0ff */
[----:B------:R-:W-:Y:S01]  /*0b30*/  UIADD3 UR60, UR60, 0x12400, URZ ;  /* 0x000124003c3c7890 */ /* 0x000fe2000fffe03f */
[CC--:B------:R-:W-:Y:S02]  /*0b40*/  LEA.HI R4, R3.reuse, R0.reuse, RZ, 0x4 ;  /* 0x0000000003047211 */ /* 0x0c0fe400078f20ff */
[----:B------:R-:W-:Y:S02]  /*0b50*/  IADD3 R14, R0, -R9, RZ ;  /* 0x80000009000e7210 */ /* 0x000fe40007ffe0ff */
[----:B------:R-:W-:Y:S02]  /*0b60*/  LOP3.LUT R9, R8, 0xfffffffc, RZ, 0xc0, !PT ;  /* 0xfffffffc08097812 */ /* 0x000fe400078ec0ff */
[----:B------:R-:W-:Y:S01]  /*0b70*/  LEA.HI R5, R3, R0, RZ, 0x5 ;  /* 0x0000000003057211 */ /* 0x000fe200078f28ff */
[----:B------:R-:W-:Y:S01]  /*0b80*/  STL [R1+0xac], R14 ;  /* 0x0000ac0e01007387 */ /* 0x000fe20000100800 */
[----:B------:R-:W-:Y:S01]  /*0b90*/  SHF.R.S32.HI R7, RZ, 0x4, R4 ;  /* 0x00000004ff077819 */ /* 0x000fe20000011404 */
[----:B------:R-:W-:Y:S01]  /*0ba0*/  IMAD.IADD R15, R0, 0x1, -R9 ;  /* 0x00000001000f7824 */ /* 0x000fe200078e0a09 */
[----:B------:R-:W-:-:S02]  /*0bb0*/  LOP3.LUT R3, R4, 0x3fffff0, RZ, 0xc0, !PT ;  /* 0x03fffff004037812 */ /* 0x000fc400078ec0ff */
[----:B------:R-:W-:Y:S01]  /*0bc0*/  LEA.HI R6, R4, R7, RZ, 0x1 ;  /* 0x0000000704067211 */ /* 0x000fe200078f08ff */
[C---:B------:R-:W-:Y:S01]  /*0bd0*/  IMAD.SHL.U32 R196, R15.reuse, 0x4, RZ ;  /* 0x000000040fc47824 */ /* 0x040fe200078e00ff */
[--C-:B------:R-:W-:Y:S01]  /*0be0*/  SHF.R.S32.HI R203, RZ, 0x2, R8.reuse ;  /* 0x00000002ffcb7819 */ /* 0x100fe20000011408 */
[----:B------:R-:W-:Y:S01]  /*0bf0*/  IMAD.IADD R4, R0, 0x1, -R3 ;  /* 0x0000000100047824 */ /* 0x000fe200078e0a03 */
[----:B------:R-:W-:Y:S01]  /*0c00*/  SHF.R.S32.HI R8, RZ, 0x1f, R8 ;  /* 0x0000001fff087819 */ /* 0x000fe20000011408 */
[C---:B------:R-:W-:Y:S01]  /*0c10*/  VIADD R207, R196.reuse, 0x20 ;  /* 0x00000020c4cf7836 */ /* 0x040fe20000000000 */
[----:B------:R-:W-:Y:S01]  /*0c20*/  SHF.R.S32.HI R3, RZ, 0x7, R2 ;  /* 0x00000007ff037819 */ /* 0x000fe20000011402 */
[----:B------:R-:W-:Y:S01]  /*0c30*/  VIADD R206, R196, 0x40 ;  /* 0x00000040c4ce7836 */ /* 0x000fe20000000000 */
[----:B------:R-:W-:Y:S01]  /*0c40*/  LEA.HI R8, R8, R203, RZ, 0x3 ;  /* 0x000000cb08087211 */ /* 0x000fe200078f18ff */
[----:B------:R-:W-:Y:S01]  /*0c50*/  IMAD.SHL.U32 R16, R15, 0x8, RZ ;  /* 0x000000080f107824 */ /* 0x000fe200078e00ff */
[----:B------:R-:W-:Y:S01]  /*0c60*/  LEA.HI R2, R2, R3, RZ, 0x1 ;  /* 0x0000000302027211 */ /* 0x000fe200078f08ff */
[----:B------:R-:W-:Y:S01]  /*0c70*/  IMAD.IADD R193, R196, 0x1, R206 ;  /* 0x00000001c4c17824 */ /* 0x000fe200078e02ce */
[----:B------:R-:W-:Y:S01]  /*0c80*/  LOP3.LUT R8, R8, 0xfffffff8, RZ, 0xc0, !PT ;  /* 0xfffffff808087812 */ /* 0x000fe200078ec0ff */
[----:B------:R-:W-:Y:S01]  /*0c90*/  STL [R1+0xa4], R15 ;  /* 0x0000a40f01007387 */ /* 0x000fe20000100800 */
[----:B------:R-:W-:Y:S01]  /*0ca0*/  LOP3.LUT R2, R2, 0x3fffffe, RZ, 0xc0, !PT ;  /* 0x03fffffe02027812 */ /* 0x000fe200078ec0ff */
[----:B------:R-:W-:Y:S01]  /*0cb0*/  VIADD R22, R16, 0x80 ;  /* 0x0000008010167836 */ /* 0x000fe20000000000 */
[----:B------:R-:W-:Y:S01]  /*0cc0*/  IADD3 R194, R196, R207, RZ ;  /* 0x000000cfc4c27210 */ /* 0x000fe20007ffe0ff */
[----:B------:R-:W-:Y:S01]  /*0cd0*/  IMAD.IADD R224, R203, 0x1, -R8 ;  /* 0x00000001cbe07824 */ /* 0x000fe200078e0a08 */
[----:B------:R-:W-:Y:S01]  /*0ce0*/  SHF.R.S32.HI R5, RZ, 0x5, R5 ;  /* 0x00000005ff057819 */ /* 0x000fe20000011405 */
[----:B------:R-:W-:Y:S01]  /*0cf0*/  IMAD.IADD R2, R3, 0x1, -R2 ;  /* 0x0000000103027824 */ /* 0x000fe200078e0a02 */
[----:B------:R-:W-:Y:S01]  /*0d00*/  LOP3.LUT R6, R6, 0x1ffffffe, RZ, 0xc0, !PT ;  /* 0x1ffffffe06067812 */ /* 0x000fe200078ec0ff */
[----:B------:R-:W-:Y:S01]  /*0d10*/  IMAD.SHL.U32 R216, R224, 0x40, RZ ;  /* 0x00000040e0d87824 */ /* 0x000fe200078e00ff */
[----:B------:R-:W-:Y:S01]  /*0d20*/  SHF.R.S32.HI R3, RZ, 0x1f, R194 ;  /* 0x0000001fff037819 */ /* 0x000fe200000114c2 */
[----:B------:R-:W-:Y:S01]  /*0d30*/  VIADD R192, R16, 0xa0 ;  /* 0x000000a010c07836 */ /* 0x000fe20000000000 */
[----:B------:R-:W-:Y:S01]  /*0d40*/  LEA R9, R5, R4, 0x4 ;  /* 0x0000000405097211 */ /* 0x000fe200078e20ff */
[----:B------:R-:W-:Y:S01]  /*0d50*/  IMAD.IADD R6, R7, 0x1, -R6 ;  /* 0x0000000107067824 */ /* 0x000fe200078e0a06 */
[----:B------:R-:W-:Y:S01]  /*0d60*/  SHF.L.U32 R218, R5, 0x9, RZ ;  /* 0x0000000905da7819 */ /* 0x000fe200000006ff */
[C---:B------:R-:W-:Y:S01]  /*0d70*/  VIADD R209, R196.reuse, 0x10 ;  /* 0x00000010c4d17836 */ /* 0x040fe20000000000 */
[----:B------:R-:W-:Y:S01]  /*0d80*/  SHF.R.S32.HI R10, RZ, 0x1f, R14 ;  /* 0x0000001fff0a7819 */ /* 0x000fe2000001140e */
[----:B------:R-:W-:Y:S01]  /*0d90*/  IMAD R11, R9, 0x8, R6 ;  /* 0x00000008090b7824 */ /* 0x000fe200078e0206 */
[CC--:B------:R-:W-:Y:S01]  /*0da0*/  LEA.HI R5, R3.reuse, R194.reuse, RZ, 0x3 ;  /* 0x000000c203057211 */ /* 0x0c0fe200078f18ff */
[----:B------:R-:W-:Y:S01]  /*0db0*/  VIADD R210, R196, 0x50 ;  /* 0x00000050c4d27836 */ /* 0x000fe20000000000 */
[----:B------:R-:W-:-:S02]  /*0dc0*/  LEA.HI R3, R3, R194, RZ, 0x6 ;  /* 0x000000c203037211 */ /* 0x000fc400078f30ff */
[----:B------:R-:W-:Y:S02]  /*0dd0*/  SHF.R.S32.HI R4, RZ, 0x1f, R193 ;  /* 0x0000001fff047819 */ /* 0x000fe400000114c1 */
[----:B------:R-:W-:Y:S01]  /*0de0*/  LOP3.LUT R216, R216, 0x1c0, RZ, 0xc0, !PT ;  /* 0x000001c0d8d87812 */ /* 0x000fe200078ec0ff */
[----:B------:R-:W-:Y:S01]  /*0df0*/  IMAD.SHL.U32 R3, R3, 0x80, RZ ;  /* 0x0000008003037824 */ /* 0x000fe200078e00ff */
[----:B------:R-:W-:Y:S02]  /*0e00*/  LEA.HI R0, R10, R14, RZ, 0x2 ;  /* 0x0000000e0a007211 */ /* 0x000fe400078f10ff */
[CC--:B------:R-:W-:Y:S02]  /*0e10*/  LEA.HI R199, R4.reuse, R193.reuse, RZ, 0x3 ;  /* 0x000000c104c77211 */ /* 0x0c0fe400078f18ff */
[----:B------:R-:W-:Y:S02]  /*0e20*/  LEA.HI R6, R4, R193, RZ, 0x6 ;  /* 0x000000c104067211 */ /* 0x000fe400078f30ff */
[----:B------:R-:W-:-:S02]  /*0e30*/  SHF.R.U32.HI R217, RZ, 0x3, R216 ;  /* 0x00000003ffd97819 */ /* 0x000fc400000116d8 */
[----:B------:R-:W-:Y:S01]  /*0e40*/  LOP3.LUT R4, R216, 0x38, R5, 0xf8, !PT ;  /* 0x00000038d8047812 */ /* 0x000fe200078ef805 */
[----:B------:R-:W-:Y:S01]  /*0e50*/  IMAD.SHL.U32 R8, R6, 0x80, RZ ;  /* 0x0000008006087824 */ /* 0x000fe200078e00ff */
[--C-:B------:R-:W-:Y:S02]  /*0e60*/  SHF.R.S32.HI R7, RZ, 0x2, R0.reuse ;  /* 0x00000002ff077819 */ /* 0x100fe40000011400 */
[----:B------:R-:W-:Y:S02]  /*0e70*/  SHF.R.S32.HI R12, RZ, 0x1f, R0 ;  /* 0x0000001fff0c7819 */ /* 0x000fe40000011400 */
[----:B------:R-:W-:Y:S02]  /*0e80*/  LOP3.LUT R3, R3, 0xffffe000, RZ, 0xc0, !PT ;  /* 0xffffe00003037812 */ /* 0x000fe400078ec0ff */
[----:B------:R-:W-:Y:S02]  /*0e90*/  LOP3.LUT R4, R4, R217, RZ, 0x3c, !PT ;  /* 0x000000d904047212 */ /* 0x000fe400078e3cff */
[----:B------:R-:W-:-:S02]  /*0ea0*/  LEA.HI R12, R12, R7, RZ, 0x3 ;  /* 0x000000070c0c7211 */ /* 0x000fc400078f18ff */
[----:B------:R-:W-:Y:S02]  /*0eb0*/  IADD3 R20, R203, 0x40, RZ ;  /* 0x00000040cb147810 */ /* 0x000fe40007ffe0ff */
[----:B------:R-:W-:Y:S02]  /*0ec0*/  IADD3 R4, R4, R3, R218 ;  /* 0x0000000304047210 */ /* 0x000fe40007ffe0da */
[----:B------:R-:W-:Y:S01]  /*0ed0*/  LOP3.LUT R12, R12, 0xfffffff8, RZ, 0xc0, !PT ;  /* 0xfffffff80c0c7812 */ /* 0x000fe200078ec0ff */
[----:B------:R-:W-:Y:S01]  /*0ee0*/  IMAD.SHL.U32 R205, R20, 0x40, RZ ;  /* 0x0000004014cd7824 */ /* 0x000fe200078e00ff */
[----:B------:R-:W-:Y:S02]  /*0ef0*/  LEA.HI R10, R10, R14, RZ, 0x5 ;  /* 0x0000000e0a0a7211 */ /* 0x000fe400078f28ff */
[----:B------:R-:W-:Y:S02]  /*0f00*/  SHF.R.S32.HI R3, RZ, 0x1f, R20 ;  /* 0x0000001fff037819 */ /* 0x000fe40000011414 */
[----:B------:R-:W-:-:S02]  /*0f10*/  IADD3 R7, R7, -R12, RZ ;  /* 0x8000000c07077210 */ /* 0x000fc40007ffe0ff */
[----:B------:R-:W-:Y:S02]  /*0f20*/  SHF.R.S32.HI R10, RZ, 0x5, R10 ;  /* 0x00000005ff0a7819 */ /* 0x000fe4000001140a */
[----:B------:R-:W-:Y:S02]  /*0f30*/  LEA.HI R3, R3, R20, RZ, 0x3 ;  /* 0x0000001403037211 */ /* 0x000fe400078f18ff */
[----:B------:R-:W-:Y:S01]  /*0f40*/  LOP3.LUT R6, R216, 0x38, R199, 0xf8, !PT ;  /* 0x00000038d8067812 */ /* 0x000fe200078ef8c7 */
[----:B------:R-:W-:Y:S01]  /*0f50*/  IMAD R7, R10, 0x10, R7 ;  /* 0x000000100a077824 */ /* 0x000fe200078e0207 */
[----:B------:R-:W-:Y:S01]  /*0f60*/  LOP3.LUT R9, R8, 0xffffe000, RZ, 0xc0, !PT ;  /* 0xffffe00008097812 */ /* 0x000fe200078ec0ff */
[----:B------:R-:W-:Y:S01]  /*0f70*/  IMAD.SHL.U32 R3, R3, 0x40, RZ ;  /* 0x0000004003037824 */ /* 0x000fe200078e00ff */
[----:B------:R-:W-:Y:S01]  /*0f80*/  LOP3.LUT R6, R6, R217, RZ, 0x3c, !PT ;  /* 0x000000d906067212 */ /* 0x000fe200078e3cff */
[----:B------:R-:W-:Y:S01]  /*0f90*/  IMAD R13, R2, 0x40, R7 ;  /* 0x00000040020d7824 */ /* 0x000fe200078e0207 */
[----:B------:R-:W-:-:S02]  /*0fa0*/  LOP3.LUT R205, R205, 0x1c0, RZ, 0xc0, !PT ;  /* 0x000001c0cdcd7812 */ /* 0x000fc400078ec0ff */
[----:B------:R-:W-:Y:S02]  /*0fb0*/  LOP3.LUT R0, R0, 0x7ffffffc, RZ, 0xc0, !PT ;  /* 0x7ffffffc00007812 */ /* 0x000fe400078ec0ff */
[----:B------:R-:W-:Y:S01]  /*0fc0*/  IADD3 R9, R6, R9, R218 ;  /* 0x0000000906097210 */ /* 0x000fe20007ffe0da */
[----:B------:R-:W-:Y:S01]  /*0fd0*/  STL [R1+0x118], R13 ;  /* 0x0001180d01007387 */ /* 0x000fe20000100800 */
[----:B------:R-:W-:Y:S02]  /*0fe0*/  SHF.R.U32.HI R7, RZ, 0x3, R205 ;  /* 0x00000003ff077819 */ /* 0x000fe400000116cd */
[----:B------:R-:W-:Y:S02]  /*0ff0*/  LOP3.LUT R6, R205, 0x38, R16, 0xf8, !PT ;  /* 0x00000038cd067812 */ /* 0x000fe400078ef810 */
[----:B------:R-:W-:Y:S01]  /*1000*/  LOP3.LUT R219, R3, 0xfffffe00, RZ, 0xc0, !PT ;  /* 0xfffffe0003db7812 */ /* 0x000fe200078ec0ff */
[----:B------:R-:W-:Y:S01]  /*1010*/  IMAD.SHL.U32 R3, R11, 0x8, RZ ;  /* 0x000000080b037824 */ /* 0x000fe200078e00ff */
[----:B------:R-:W-:-:S02]  /*1020*/  IADD3 R0, R14, -R0, RZ ;  /* 0x800000000e007210 */ /* 0x000fc40007ffe0ff */
[----:B------:R-:W-:Y:S02]  /*1030*/  LOP3.LUT R6, R219, R6, R7, 0xf6, !PT ;  /* 0x00000006db067212 */ /* 0x000fe400078ef607 */
[----:B------:R0:W-:Y:S01]  /*1040*/  STL [R1+0x120], R3 ;  /* 0x0001200301007387 */ /* 0x0001e20000100800 */
[----:B------:R-:W-:Y:S01]  /*1050*/  IMAD.SHL.U32 R0, R0, 0x2, RZ ;  /* 0x0000000200007824 */ /* 0x000fe200078e00ff */
[C---:B------:R-:W-:Y:S02]  /*1060*/  LEA.HI R2, R15.reuse, R15, RZ, 0x1 ;  /* 0x0000000f0f027211 */ /* 0x040fe400078f08ff */
[----:B------:R-:W-:Y:S01]  /*1070*/  SHF.R.S32.HI R198, RZ, 0x3, R5 ;  /* 0x00000003ffc67819 */ /* 0x000fe20000011405 */
[C---:B------:R-:W-:Y:S01]  /*1080*/  VIADD R34, R0.reuse, 0x8 ;  /* 0x0000000800227836 */ /* 0x040fe20000000000 */
[C---:B------:R-:W-:Y:S01]  /*1090*/  IADD3 R33, R0.reuse, 0x10, RZ ;  /* 0x0000001000217810 */ /* 0x040fe20007ffe0ff */
[C---:B------:R-:W-:Y:S01]  /*10a0*/  VIADD R32, R0.reuse, 0x18 ;  /* 0x0000001800207836 */ /* 0x040fe20000000000 */
[----:B------:R-:W-:Y:S01]  /*10b0*/  STL [R1+0x44], R0 ;  /* 0x0000440001007387 */ /* 0x000fe20000100800 */
[----:B------:R-:W-:Y:S01]  /*10c0*/  VIADD R31, R0, 0x20 ;  /* 0x00000020001f7836 */ /* 0x000fe20000000000 */
[----:B0-----:R-:W-:Y:S01]  /*10d0*/  LEA R3, R6, UR60, 0x1 ;  /* 0x0000003c06037c11 */ /* 0x001fe2000f8e08ff */
[C---:B------:R-:W-:Y:S01]  /*10e0*/  VIADD R30, R0.reuse, 0x28 ;  /* 0x00000028001e7836 */ /* 0x040fe20000000000 */
[C---:B------:R-:W-:Y:S01]  /*10f0*/  IADD3 R29, R0.reuse, 0x30, RZ ;  /* 0x00000030001d7810 */ /* 0x040fe20007ffe0ff */
[----:B------:R-:W-:Y:S01]  /*1100*/  VIADD R28, R0, 0x38 ;  /* 0x00000038001c7836 */ /* 0x000fe20000000000 */
[----:B------:R-:W-:Y:S01]  /*1110*/  LOP3.LUT R2, R2, 0x1ffffffe, RZ, 0xc0, !PT ;  /* 0x1ffffffe02027812 */ /* 0x000fe200078ec0ff */
        /* <DEDUP_REMOVED lines=9> */
[----:B------:R-:W-:Y:S01]  /*11b0*/  IMAD.IADD R2, R15, 0x1, -R2 ;  /* 0x000000010f027824 */ /* 0x000fe200078e0a02 */
[C---:B------:R-:W-:Y:S01]  /*11c0*/  IADD3 R15, R0.reuse, 0x70, RZ ;  /* 0x00000070000f7810 */ /* 0x040fe20007ffe0ff */
[C---:B------:R-:W-:Y:S01]  /*11d0*/  VIADD R20, R0.reuse, 0x68 ;  /* 0x0000006800147836 */ /* 0x040fe20000000000 */
[----:B------:R-:W-:Y:S01]  /*11e0*/  STL [R1+0x98], R32 ;  /* 0x0000982001007387 */ /* 0x000fe20000100800 */
[C---:B------:R-:W-:Y:S01]  /*11f0*/  VIADD R14, R0.reuse, 0x78 ;  /* 0x00000078000e7836 */ /* 0x040fe20000000000 */
[----:B------:R-:W-:Y:S01]  /*1200*/  SHF.R.S32.HI R6, RZ, 0x1f, R34 ;  /* 0x0000001fff067819 */ /* 0x000fe20000011422 */
[C---:B------:R-:W-:Y:S01]  /*1210*/  VIADD R12, R0.reuse, 0x80 ;  /* 0x00000080000c7836 */ /* 0x040fe20000000000 */
[----:B------:R2:W-:Y:S01]  /*1220*/  STL [R1+0x94], R31 ;  /* 0x0000941f01007387 */ /* 0x0005e20000100800 */
[C---:B------:R-:W-:Y:S01]  /*1230*/  VIADD R11, R0.reuse, 0x88 ;  /* 0x00000088000b7836 */ /* 0x040fe20000000000 */
[C---:B0-----:R-:W-:Y:S01]  /*1240*/  IADD3 R3, R0.reuse, 0xb0, RZ ;  /* 0x000000b000037810 */ /* 0x041fe20007ffe0ff */
[C---:B------:R-:W-:Y:S01]  /*1250*/  VIADD R8, R0.reuse, 0x98 ;  /* 0x0000009800087836 */ /* 0x040fe20000000000 */
[----:B------:R-:W-:Y:S01]  /*1260*/  STL [R1+0x90], R30 ;  /* 0x0000901e01007387 */ /* 0x000fe20000100800 */
[C---:B------:R-:W-:Y:S01]  /*1270*/  VIADD R7, R0.reuse, 0xa0 ;  /* 0x000000a000077836 */ /* 0x040fe20000000000 */
[----:B-1----:R-:W-:Y:S01]  /*1280*/  SHF.R.S32.HI R33, RZ, 0x1f, R33 ;  /* 0x0000001fff217819 */ /* 0x002fe20000011421 */
[C---:B------:R-:W-:Y:S01]  /*1290*/  VIADD R5, R0.reuse, 0xa8 ;  /* 0x000000a800057836 */ /* 0x040fe20000000000 */
[----:B------:R0:W-:Y:S01]  /*12a0*/  STL [R1+0x8c], R29 ;  /* 0x00008c1d01007387 */ /* 0x0001e20000100800 */
[----:B------:R-:W-:Y:S01]  /*12b0*/  VIADD R0, R0, 0xb8 ;  /* 0x000000b800007836 */ /* 0x000fe20000000000 */
[----:B--2---:R-:W-:-:S02]  /*12c0*/  SHF.R.S32.HI R31, RZ, 0x1f, R31 ;  /* 0x0000001fff1f7819 */ /* 0x004fc4000001141f */
[----:B------:R1:W-:Y:S01]  /*12d0*/  STL [R1+0x88], R28 ;  /* 0x0000881c01007387 */ /* 0x0003e20000100800 */
[----:B------:R-:W-:Y:S02]  /*12e0*/  LEA R4, R4, UR60, 0x1 ;  /* 0x0000003c04047c11 */ /* 0x000fe4000f8e08ff */
[----:B------:R-:W-:Y:S01]  /*12f0*/  IADD3 R23, R16, 0x60, RZ ;  /* 0x0000006010177810 */ /* 0x000fe20007ffe0ff */
[----:B------:R-:W-:Y:S01]  /*1300*/  STL [R1+0x84], R27 ;  /* 0x0000841b01007387 */ /* 0x000fe20000100800 */
[----:B------:R-:W-:Y:S02]  /*1310*/  SHF.R.S32.HI R17, RZ, 0x1f, R16 ;  /* 0x0000001fff117819 */ /* 0x000fe40000011410 */
[----:B0-----:R-:W-:Y:S01]  /*1320*/  SHF.R.S32.HI R29, RZ, 0x1f, R29 ;  /* 0x0000001fff1d7819 */ /* 0x001fe2000001141d */
[----:B------:R0:W-:Y:S01]  /*1330*/  STL [R1+0x80], R26 ;  /* 0x0000801a01007387 */ /* 0x0001e20000100800 */
[----:B------:R-:W-:Y:S02]  /*1340*/  IADD3 R208, R196, 0x30, RZ ;  /* 0x00000030c4d07810 */ /* 0x000fe40007ffe0ff */
[----:B-1----:R-:W-:Y:S01]  /*1350*/  SHF.R.S32.HI R28, RZ, 0x1f, R28 ;  /* 0x0000001fff1c7819 */ /* 0x002fe2000001141c */
[----:B------:R1:W-:Y:S01]  /*1360*/  STL [R1+0x7c], R25 ;  /* 0x00007c1901007387 */ /* 0x0003e20000100800 */
[----:B------:R-:W-:-:S02]  /*1370*/  SHF.R.S32.HI R202, RZ, 0x1f, R23 ;  /* 0x0000001fffca7819 */ /* 0x000fc40000011417 */
[----:B------:R-:W-:Y:S01]  /*1380*/  SHF.R.S32.HI R201, RZ, 0x1f, R22 ;  /* 0x0000001fffc97819 */ /* 0x000fe20000011416 */
[----:B------:R-:W-:Y:S01]  /*1390*/  STL [R1+0x78], R24 ;  /* 0x0000781801007387 */ /* 0x000fe20000100800 */
[----:B------:R-:W-:Y:S02]  /*13a0*/  SHF.R.S32.HI R200, RZ, 0x1f, R192 ;  /* 0x0000001fffc87819 */ /* 0x000fe400000114c0 */
[----:B0-----:R-:W-:Y:S01]  /*13b0*/  SHF.R.S32.HI R26, RZ, 0x1f, R26 ;  /* 0x0000001fff1a7819 */ /* 0x001fe2000001141a */
[----:B------:R0:W-:Y:S01]  /*13c0*/  STL [R1+0x74], R21 ;  /* 0x0000741501007387 */ /* 0x0001e20000100800 */
[----:B------:R-:W-:Y:S02]  /*13d0*/  SHF.R.S32.HI R199, RZ, 0x3, R199 ;  /* 0x00000003ffc77819 */ /* 0x000fe400000114c7 */
[----:B-1----:R-:W-:Y:S01]  /*13e0*/  SHF.R.S32.HI R25, RZ, 0x1f, R25 ;  /* 0x0000001fff197819 */ /* 0x002fe20000011419 */
        /* <DEDUP_REMOVED lines=16> */
[----:B------:R2:W-:Y:S01]  /*14f0*/  STL [R1+0x4c], R3 ;  /* 0x00004c0301007387 */ /* 0x0005e20000100800 */
[----:B0-----:R-:W-:-:S03]  /*1500*/  SHF.R.S32.HI R5, RZ, 0x1f, R5 ;  /* 0x0000001fff057819 */ /* 0x001fc60000011405 */
[----:B------:R-:W-:Y:S01]  /*1510*/  STL [R1+0x104], R33 ;  /* 0x0001042101007387 */ /* 0x000fe20000100800 */
[----:B-1----:R-:W-:-:S03]  /*1520*/  SHF.R.S32.HI R6, RZ, 0x1f, R32 ;  /* 0x0000001fff067819 */ /* 0x002fc60000011420 */
[----:B------:R0:W-:Y:S01]  /*1530*/  STL [R1+0x48], R0 ;  /* 0x0000480001007387 */ /* 0x0001e20000100800 */
[----:B--2---:R-:W-:-:S03]  /*1540*/  SHF.R.S32.HI R3, RZ, 0x1f, R3 ;  /* 0x0000001fff037819 */ /* 0x004fc60000011403 */
[----:B------:R1:W-:Y:S04]  /*1550*/  STL [R1+0x100], R6 ;  /* 0x0001000601007387 */ /* 0x0003e80000100800 */
[----:B------:R-:W-:Y:S01]  /*1560*/  STL [R1+0xfc], R31 ;  /* 0x0000fc1f01007387 */ /* 0x000fe20000100800 */
[----:B0-----:R-:W-:Y:S02]  /*1570*/  SHF.R.S32.HI R0, RZ, 0x1f, R0 ;  /* 0x0000001fff007819 */ /* 0x001fe40000011400 */
[----:B-1----:R-:W-:-:S05]  /*1580*/  SHF.R.S32.HI R6, RZ, 0x1f, R30 ;  /* 0x0000001fff067819 */ /* 0x002fca000001141e */
        /* <DEDUP_REMOVED lines=21> */
[----:B------:R-:W-:Y:S04]  /*16e0*/  STL [R1+0xb8], R5 ;  /* 0x0000b80501007387 */ /* 0x000fe80000100800 */
[----:B------:R0:W-:Y:S04]  /*16f0*/  STL [R1+0xb4], R3 ;  /* 0x0000b40301007387 */ /* 0x0001e80000100800 */
[----:B------:R1:W-:Y:S04]  /*1700*/  STL [R1+0xb0], R0 ;  /* 0x0000b00001007387 */ /* 0x0003e80000100800 */
[----:B------:R2:W-:Y:S01]  /*1710*/  STL [R1+0x114], R4 ;  /* 0x0001140401007387 */ /* 0x0005e20000100800 */
[----:B0-----:R-:W-:Y:S01]  /*1720*/  LEA R3, R9, UR60, 0x1 ;  /* 0x0000003c09037c11 */ /* 0x001fe2000f8e08ff */
[----:B-1----:R-:W-:-:S05]  /*1730*/  IMAD R0, R2, 0x8, R13 ;  /* 0x0000000802007824 */ /* 0x002fca00078e020d */
[----:B------:R2:W-:Y:S04]  /*1740*/  STL [R1+0x11c], R0 ;  /* 0x00011c0001007387 */ /* 0x0005e80000100800 */
[----:B------:R2:W-:Y:S02]  /*1750*/  STL [R1+0x10c], R3 ;  /* 0x00010c0301007387 */ /* 0x0005e40000100800 */
.L_x_3939:
[----:B0-----:R-:W0:Y:S01]  /*1760*/  LDC.64 R226, c[0x0][0xc88] ;  /* 0x00032200ffe27b82 */ /* 0x001e220000000a00 */
[----:B------:R-:W-:Y:S01]  /*1770*/  ULDC.64 UR4, c[0x0][0xa28] ;  /* 0x00028a0000047ab9 */ /* 0x000fe20000000a00 */
[----:B------:R-:W-:Y:S01]  /*1780*/  ULDC.64 UR8, c[0x0][0xa18] ;  /* 0x0002860000087ab9 */ /* 0x000fe20000000a00 */
[----:B------:R-:W-:Y:S01]  /*1790*/  ULDC.64 UR6, c[0x0][0xa08] ;  /* 0x0002820000067ab9 */ /* 0x000fe20000000a00 */
[----:B0-----:R-:W-:-:S06]  /*17a0*/  IMAD.WIDE R226, R135, 0x4, R226 ;  /* 0x0000000487e27825 */ /* 0x001fcc00078e02e2 */
[----:B--2---:R-:W2:Y:S01]  /*17b0*/  LDG.E R226, desc[UR48][R226.64] ;  /* 0x00000030e2e27981 */ /* 0x004ea2000c1e1900 */
[----:B------:R-:W-:Y:S01]  /*17c0*/  ISETP.NE.U32.AND P2, PT, RZ, UR4, PT ;  /* 0x00000004ff007c0c */ /* 0x000fe2000bf45070 */
[----:B-----5:R-:W-:Y:S01]  /*17d0*/  IMAD.MOV.U32 R121, RZ, RZ, RZ ;  /* 0x000000ffff797224 */ /* 0x020fe200078e00ff */
[----:B------:R-:W-:Y:S02]  /*17e0*/  ISETP.NE.U32.AND P1, PT, RZ, UR8, PT ;  /* 0x00000008ff007c0c */ /* 0x000fe4000bf25070 */
[----:B------:R-:W-:Y:S02]  /*17f0*/  ISETP.NE.AND.EX P2, PT, RZ, UR5, PT, P2 ;  /* 0x00000005ff007c0c */ /* 0x000fe4000bf45320 */
[----:B------:R-:W-:Y:S02]  /*1800*/  ISETP.NE.AND.EX P1, PT, RZ, UR9, PT, P1 ;  /* 0x00000009ff007c0c */ /* 0x000fe4000bf25310 */
[----:B------:R-:W-:Y:S02]  /*1810*/  ISETP.NE.U32.AND P0, PT, RZ, UR6, PT ;  /* 0x00000006ff007c0c */ /* 0x000fe4000bf05070 */
[----:B---3--:R-:W-:-:S02]  /*1820*/  MOV R9, RZ ;  /* 0x000000ff00097202 */ /* 0x008fc40000000f00 */
[----:B------:R-:W-:Y:S02]  /*1830*/  ISETP.NE.AND.EX P0, PT, RZ, UR7, PT, P0 ;  /* 0x00000007ff007c0c */ /* 0x000fe4000bf05300 */
[----:B--2---:R-:W-:Y:S01]  /*1840*/  SHF.R.S32.HI R0, RZ, 0x1f, R226 ;  /* 0x0000001fff007819 */ /* 0x004fe200000114e2 */
[C---:B------:R-:W-:Y:S02]  /*1850*/  IMAD.SHL.U32 R227, R226.reuse, 0x4, RZ ;  /* 0x00000004e2e37824 */ /* 0x040fe400078e00ff */
[C---:B------:R-:W-:Y:S02]  /*1860*/  @P2 LEA R4, P3, R226.reuse, UR4, 0x2 ;  /* 0x00000004e2042c11 */ /* 0x040fe4000f8610ff */
[C-C-:B------:R-:W-:Y:S01]  /*1870*/  SHF.L.U64.HI R228, R226.reuse, 0x2, R0.reuse ;  /* 0x00000002e2e47819 */ /* 0x140fe20000010200 */
[----:B------:R0:W-:Y:S01]  /*1880*/  STL [R1+0xa8], R0 ;  /* 0x0000a80001007387 */ /* 0x0001e20000100800 */
[----:B----4-:R-:W-:Y:S01]  /*1890*/  @P2 LEA.HI.X R5, R226, UR5, R0, 0x2, P3 ;  /* 0x00000005e2052c11 */ /* 0x010fe200098f1400 */
[----:B------:R-:W-:Y:S01]  /*18a0*/  ULDC UR4, c[0x0][0x288] ;  /* 0x0000a20000047ab9 */ /* 0x000fe20000000800 */
[----:B------:R-:W-:-:S03]  /*18b0*/  IADD3 R2, P4, R227, UR6, RZ ;  /* 0x00000006e3027c10 */ /* 0x000fc6000ff9e0ff */
[----:B------:R1:W5:Y:S01]  /*18c0*/  @P2 LDG.E R9, desc[UR48][R4.64] ;  /* 0x0000003004092981 */ /* 0x000362000c1e1900 */
[----:B------:R-:W-:Y:S01]  /*18d0*/  @P1 IADD3 R6, P2, R227, UR8, RZ ;  /* 0x00000008e3061c10 */ /* 0x000fe2000ff5e0ff */
[----:B------:R-:W-:Y:S01]  /*18e0*/  IMAD.U32 R136, RZ, RZ, UR4 ;  /* 0x00000004ff887e24 */ /* 0x000fe2000f8e00ff */
[C---:B------:R-:W-:Y:S01]  /*18f0*/  IADD3.X R3, R228.reuse, UR7, RZ, P4, !PT ;  /* 0x00000007e4037c10 */ /* 0x040fe2000a7fe4ff */
[----:B------:R2:W-:Y:S01]  /*1900*/  STL [R1+0x4], R133 ;  /* 0x0000048501007387 */ /* 0x0005e20000100800 */
[----:B------:R-:W-:Y:S01]  /*1910*/  @P1 IADD3.X R7, R228, UR9, RZ, P2, !PT ;  /* 0x00000009e4071c10 */ /* 0x000fe200097fe4ff */
[----:B------:R-:W-:Y:S01]  /*1920*/  ULDC.64 UR4, c[0x0][0x418] ;  /* 0x0001060000047ab9 */ /* 0x000fe20000000a00 */
[----:B------:R-:W-:Y:S01]  /*1930*/  ULDC.64 UR8, c[0x0][0xa20] ;  /* 0x0002880000087ab9 */ /* 0x000fe20000000a00 */
[----:B------:R2:W5:Y:S04]  /*1940*/  @P0 LDG.E R121, desc[UR48][R2.64] ;  /* 0x0000003002790981 */ /* 0x000568000c1e1900 */
[----:B------:R2:W5:Y:S01]  /*1950*/  @P1 LDG.E R136, desc[UR48][R6.64] ;  /* 0x0000003006881981 */ /* 0x000562000c1e1900 */
[----:B------:R-:W-:Y:S01]  /*1960*/  UISETP.NE.U32.AND UP0, UPT, UR4, URZ, UPT ;  /* 0x0000003f0400728c */ /* 0x000fe2000bf05070 */
[----:B-1----:R-:W-:-:S02]  /*1970*/  LOP3.LUT R4, R134, 0xff000000, RZ, 0xc0, !PT ;  /* 0xff00000086047812 */ /* 0x002fc400078ec0ff */
[----:B------:R-:W-:Y:S01]  /*1980*/  ULDC UR4, c[0x0][0x424] ;  /* 0x0001090000047ab9 */ /* 0x000fe20000000800 */
[----:B------:R-:W-:Y:S01]  /*1990*/  UISETP.NE.AND.EX UP0, UPT, UR5, URZ, UPT, UP0 ;  /* 0x0000003f0500728c */ /* 0x000fe2000bf05300 */
[----:B------:R-:W-:Y:S02]  /*19a0*/  ISETP.NE.U32.AND P2, PT, RZ, UR8, PT ;  /* 0x00000008ff007c0c */ /* 0x000fe4000bf45070 */
[----:B------:R-:W-:Y:S01]  /*19b0*/  ULDC UR5, c[0x0][0x2f0] ;  /* 0x0000bc0000057ab9 */ /* 0x000fe20000000800 */
[----:B------:R-:W-:Y:S01]  /*19c0*/  USEL UR4, UR4, 0x1, UP0 ;  /* 0x0000000104047887 */ /* 0x000fe20008000000 */
[----:B0-----:R-:W-:Y:S02]  /*19d0*/  LOP3.LUT R0, R134, 0xff0000, RZ, 0xc0, !PT ;  /* 0x00ff000086007812 */ /* 0x001fe400078ec0ff */
[----:B------:R-:W-:Y:S01]  /*19e0*/  SHF.R.U32.HI R5, RZ, 0x8, R4 ;  /* 0x00000008ff057819 */ /* 0x000fe20000011604 */
[----:B------:R-:W-:Y:S01]  /*19f0*/  UIMAD UR4, UR4, UR5, URZ ;  /* 0x00000005040472a4 */ /* 0x000fe2000f8e023f */
[----:B------:R-:W-:-:S02]  /*1a00*/  ISETP.NE.AND.EX P2, PT, RZ, UR9, PT, P2 ;  /* 0x00000009ff007c0c */ /* 0x000fc4000bf45320 */
[----:B------:R-:W-:Y:S01]  /*1a10*/  ULDC UR5, c[0x0][0x348] ;  /* 0x0000d20000057ab9 */ /* 0x000fe20000000800 */
[----:B------:R-:W-:Y:S02]  /*1a20*/  LEA.HI R225, R0, R5, RZ, 0x10 ;  /* 0x0000000500e17211 */ /* 0x000fe400078f80ff */
[----:B------:R-:W-:Y:S01]  /*1a30*/  LOP3.LUT R195, R134, 0xffff, RZ, 0xc0, !PT ;  /* 0x0000ffff86c37812 */ /* 0x000fe200078ec0ff */
[----:B--2---:R-:W-:Y:S07]  /*1a40*/  @P1 BRA `(.L_x_3718) ;  /* 0x0000000000241947 */ /* 0x004fee0003800000 */
        /* <DEDUP_REMOVED lines=9> */
.L_x_3718:
[----:B------:R-:W-:Y:S01]  /*1ae0*/  MOV R24, UR5 ;  /* 0x0000000500187c02 */ /* 0x000fe20008000f00 */
[----:B------:R-:W-:Y:S01]  /*1af0*/  IMAD.U32 R26, RZ, RZ, UR4 ;  /* 0x00000004ff1a7e24 */ /* 0x000fe2000f8e00ff */
[----:B------:R-:W-:Y:S06]  /*1b00*/  @!P2 BRA `(.L_x_3719) ;  /* 0x000000000010a947 */ /* 0x000fec0003800000 */
[----:B------:R-:W-:-:S04]  /*1b10*/  IADD3 R26, P0, R227, UR8, RZ ;  /* 0x00000008e31a7c10 */ /* 0x000fc8000ff1e0ff */
[----:B------:R-:W-:-:S05]  /*1b20*/  IADD3.X R27, R228, UR9, RZ, P0, !PT ;  /* 0x00000009e41b7c10 */ /* 0x000fca00087fe4ff */
[----:B------:R0:W5:Y:S01]  /*1b30*/  LDG.E R26, desc[UR48][R26.64] ;  /* 0x000000301a1a7981 */ /* 0x000162000c1e1900 */
[----:B------:R-:W-:Y:S05]  /*1b40*/  BRA `(.L_x_3720) ;  /* 0x0000000000107947 */ /* 0x000fea0003800000 */
.L_x_3719:
[----:B------:R-:W-:Y:S05]  /*1b50*/  @!P0 BRA `(.L_x_3720) ;  /* 0x00000000000c8947 */ /* 0x000fea0003800000 */
[----:B------:R-:W2:Y:S04]  /*1b60*/  LDG.E R5, desc[UR48][R2.64] ;  /* 0x0000003002057981 */ /* 0x000ea8000c1e1900 */
[----:B------:R-:W2:Y:S02]  /*1b70*/  LDG.E R26, desc[UR48][R2.64+0x4] ;  /* 0x00000430021a7981 */ /* 0x000ea4000c1e1900 */
[----:B--2---:R-:W-:-:S07]  /*1b80*/  IMAD.IADD R26, R26, 0x1, -R5 ;  /* 0x000000011a1a7824 */ /* 0x004fce00078e0a05 */
.L_x_3720:
[----:B------:R-:W-:Y:S01]  /*1b90*/  ULDC.64 UR4, c[0x0][0xa10] ;  /* 0x0002840000047ab9 */ /* 0x000fe20000000a00 */
[----:B------:R-:W2:Y:S01]  /*1ba0*/  LDL.LU R25, [R1] ;  /* 0x0000000001197983 */ /* 0x000ea20000300800 */
[----:B------:R-:W-:-:S04]  /*1bb0*/  ISETP.NE.U32.AND P0, PT, RZ, UR4, PT ;  /* 0x00000004ff007c0c */ /* 0x000fc8000bf05070 */
[----:B------:R-:W-:Y:S01]  /*1bc0*/  ISETP.NE.AND.EX P0, PT, RZ, UR5, PT, P0 ;  /* 0x00000005ff007c0c */ /* 0x000fe2000bf05300 */
[----:B------:R-:W-:-:S12]  /*1bd0*/  ULDC.64 UR4, c[0x0][0xa30] ;  /* 0x00028c0000047ab9 */ /* 0x000fd80000000a00 */
[----:B------:R-:W1:Y:S02]  /*1be0*/  @P0 LDC.64 R2, c[0x0][0xa10] ;  /* 0x00028400ff020b82 */ /* 0x000e640000000a00 */
[----:B-1----:R-:W-:-:S05]  /*1bf0*/  @P0 IMAD.WIDE R2, R226, 0x4, R2 ;  /* 0x00000004e2020825 */ /* 0x002fca00078e0202 */
[----:B------:R-:W3:Y:S04]  /*1c00*/  @P0 LDG.E R0, desc[UR48][R2.64] ;  /* 0x0000003002000981 */ /* 0x000ee8000c1e1900 */
[----:B------:R-:W3:Y:S01]  /*1c10*/  @P0 LDG.E R7, desc[UR48][R2.64+0x4] ;  /* 0x0000043002070981 */ /* 0x000ee2000c1e1900 */
[----:B------:R-:W-:Y:S01]  /*1c20*/  ISETP.NE.U32.AND P1, PT, RZ, UR4, PT ;  /* 0x00000004ff007c0c */ /* 0x000fe2000bf25070 */
[----:B-----5:R-:W-:-:S03]  /*1c30*/  IMAD.MOV.U32 R131, RZ, RZ, R26 ;  /* 0x000000ffff837224 */ /* 0x020fc600078e001a */
[----:B------:R-:W-:-:S13]  /*1c40*/  ISETP.NE.AND.EX P1, PT, RZ, UR5, PT, P1 ;  /* 0x00000005ff007c0c */ /* 0x000fda000bf25310 */
[----:B------:R-:W-:-:S04]  /*1c50*/  @P1 IADD3 R4, P2, R227, UR4, RZ ;  /* 0x00000004e3041c10 */ /* 0x000fc8000ff5e0ff */
[----:B------:R-:W-:-:S05]  /*1c60*/  @P1 IADD3.X R5, R228, UR5, RZ, P2, !PT ;  /* 0x00000005e4051c10 */ /* 0x000fca00097fe4ff */
[----:B------:R1:W5:Y:S01]  /*1c70*/  @P1 LDG.E R131, desc[UR48][R4.64] ;  /* 0x0000003004831981 */ /* 0x000362000c1e1900 */
[----:B------:R-:W-:Y:S01]  /*1c80*/  IADD3 R9, R26, -R9, RZ ;  /* 0x800000091a097210 */ /* 0x000fe20007ffe0ff */
[----:B------:R-:W-:Y:S01]  /*1c90*/  BSSY B0, `(.L_x_3721) ;  /* 0x000002e000007945 */ /* 0x000fe20003800000 */
[----:B------:R-:W-:Y:S02]  /*1ca0*/  LOP3.LUT R11, R225, 0xff, RZ, 0xc0, !PT ;  /* 0x000000ffe10b7812 */ /* 0x000fe400078ec0ff */
[----:B------:R-:W-:-:S03]  /*1cb0*/  SHF.R.U32.HI R225, RZ, 0x10, R225 ;  /* 0x00000010ffe17819 */ /* 0x000fc600000116e1 */
[----:B------:R1:W-:Y:S01]  /*1cc0*/  STL [R1+0x40], R11 ;  /* 0x0000400b01007387 */ /* 0x0003e20000100800 */
[----:B--2---:R-:W-:Y:S01]  /*1cd0*/  LOP3.LUT R25, R25, 0xfffffff7, RZ, 0xc0, !PT ;  /* 0xfffffff719197812 */ /* 0x004fe200078ec0ff */
[----:B---3--:R-:W-:-:S04]  /*1ce0*/  @P0 IMAD.IADD R24, R7, 0x1, -R0 ;  /* 0x0000000107180824 */ /* 0x008fc800078e0a00 */
[----:B------:R-:W-:-:S04]  /*1cf0*/  IMAD.IADD R137, R9, 0x1, R24 ;  /* 0x0000000109897824 */ /* 0x000fc800078e0218 */
[C---:B------:R-:W-:Y:S01]  /*1d00*/  VIADD R0, R137.reuse, 0x5f ;  /* 0x0000005f89007836 */ /* 0x040fe20000000000 */
[----:B------:R-:W-:-:S03]  /*1d10*/  ISETP.GE.AND P3, PT, R137, 0x1, PT ;  /* 0x000000018900780c */ /* 0x000fc60003f66270 */
[----:B------:R-:W-:-:S05]  /*1d20*/  IMAD.HI R0, R0, 0x2aaaaaab, RZ ;  /* 0x2aaaaaab00007827 */ /* 0x000fca00078e02ff */
[----:B------:R-:W-:-:S04]  /*1d30*/  SHF.R.U32.HI R135, RZ, 0x1f, R0 ;  /* 0x0000001fff877819 */ /* 0x000fc80000011600 */
[----:B------:R-:W-:Y:S02]  /*1d40*/  LEA.HI.SX32 R135, R0, R135, 0x1c ;  /* 0x0000008700877211 */ /* 0x000fe400078fe2ff */
[----:B------:R-:W-:Y:S02]  /*1d50*/  @P3 LOP3.LUT R25, R25, 0x8, RZ, 0xfc, !PT ;  /* 0x0000000819193812 */ /* 0x000fe400078efcff */
[----:B------:R-:W-:-:S03]  /*1d60*/  MOV R0, RZ ;  /* 0x000000ff00007202 */ /* 0x000fc60000000f00 */
[----:B------:R1:W-:Y:S01]  /*1d70*/  STL [R1], R25 ;  /* 0x0000001901007387 */ /* 0x0003e20000100800 */
[----:B------:R-:W-:Y:S05]  /*1d80*/  @!P3 BRA `(.L_x_3722) ;  /* 0x000000000078b947 */ /* 0x000fea0003800000 */
[----:B------:R-:W-:Y:S01]  /*1d90*/  ISETP.NE.AND P0, PT, R225, RZ, PT ;  /* 0x000000ffe100720c */ /* 0x000fe20003f05270 */
[----:B------:R-:W-:-:S03]  /*1da0*/  ULDC UR4, c[0x0][0x9f0] ;  /* 0x00027c0000047ab9 */ /* 0x000fc60000000800 */
[----:B------:R-:W-:-:S04]  /*1db0*/  SEL R6, R225, UR4, P0 ;  /* 0x00000004e1067c07 */ /* 0x000fc80008000000 */
[-C--:B-1----:R-:W-:Y:S02]  /*1dc0*/  IABS R5, R6.reuse ;  /* 0x0000000600057213 */ /* 0x082fe40000000000 */
[----:B------:R-:W-:Y:S02]  /*1dd0*/  IADD3 R0, R135, -0x1, R6 ;  /* 0xffffffff87007810 */ /* 0x000fe40007ffe006 */
[----:B------:R-:W1:Y:S01]  /*1de0*/  I2F.RP R4, R5 ;  /* 0x0000000500047306 */ /* 0x000e620000209400 */
[----:B------:R-:W-:-:S05]  /*1df0*/  IABS R10, R6 ;  /* 0x00000006000a7213 */ /* 0x000fca0000000000 */
[----:B------:R-:W-:Y:S02]  /*1e00*/  IMAD.MOV R10, RZ, RZ, -R10 ;  /* 0x000000ffff0a7224 */ /* 0x000fe400078e0a0a */
[----:B-1----:R-:W1:Y:S02]  /*1e10*/  MUFU.RCP R4, R4 ;  /* 0x0000000400047308 */ /* 0x002e640000001000 */
[----:B-1----:R-:W-:Y:S01]  /*1e20*/  VIADD R2, R4, 0xffffffe ;  /* 0x0ffffffe04027836 */ /* 0x002fe20000000000 */
[----:B------:R-:W-:Y:S02]  /*1e30*/  IABS R4, R0 ;  /* 0x0000000000047213 */ /* 0x000fe40000000000 */
[----:B------:R-:W-:-:S03]  /*1e40*/  LOP3.LUT R0, R0, R6, RZ, 0x3c, !PT ;  /* 0x0000000600007212 */ /* 0x000fc600078e3cff */
[----:B------:R1:W2:Y:S01]  /*1e50*/  F2I.FTZ.U32.TRUNC.NTZ R3, R2 ;  /* 0x0000000200037305 */ /* 0x0002a2000021f000 */
[----:B------:R-:W-:Y:S02]  /*1e60*/  ISETP.GE.AND P2, PT, R0, RZ, PT ;  /* 0x000000ff0000720c */ /* 0x000fe40003f46270 */
[----:B-1----:R-:W-:Y:S01]  /*1e70*/  MOV R2, RZ ;  /* 0x000000ff00027202 */ /* 0x002fe20000000f00 */
[----:B--2---:R-:W-:-:S04]  /*1e80*/  IMAD.MOV R8, RZ, RZ, -R3 ;  /* 0x000000ffff087224 */ /* 0x004fc800078e0a03 */
        /* <DEDUP_REMOVED lines=14> */
.L_x_3722:
[----:B------:R-:W-:Y:S05]  /*1f70*/  BSYNC B0 ;  /* 0x0000000000007941 */ /* 0x000fea0003800000 */
.L_x_3721:
[----:B------:R-:W-:Y:S01]  /*1f80*/  IMAD R2, R11, R0, RZ ;  /* 0x000000000b027224 */ /* 0x000fe200078e02ff */
[----:B------:R-:W-:-:S04]  /*1f90*/  PLOP3.LUT P2, PT, PT, PT, PT, 0x80, 0x0 ;  /* 0x000000000000781c */ /* 0x000fc80003f4f070 */
[C---:B------:R-:W-:Y:S01]  /*1fa0*/  VIADDMNMX R0, R2.reuse, R0, R135, PT ;  /* 0x0000000002007246 */ /* 0x040fe20003800187 */
[----:B------:R-:W-:-:S04]  /*1fb0*/  IMAD R2, R2, 0x60, -R9 ;  /* 0x0000006002027824 */ /* 0x000fc800078e0a09 */
[----:B------:R-:W-:Y:S01]  /*1fc0*/  IMAD R3, R0, 0x60, -R9 ;  /* 0x0000006000037824 */ /* 0x000fe200078e0a09 */
[----:B------:R-:W-:-:S04]  /*1fd0*/  VIMNMX R2, RZ, R2, !PT ;  /* 0x00000002ff027248 */ /* 0x000fc80007fe0100 */
[----:B-1----:R-:W-:-:S04]  /*1fe0*/  VIMNMX R5, R3, R24, PT ;  /* 0x0000001803057248 */ /* 0x002fc80003fe0100 */
[----:B------:R-:W-:Y:S01]  /*1ff0*/  ISETP.GT.AND P0, PT, R5, R2, PT ;  /* 0x000000020500720c */ /* 0x000fe20003f04270 */
[----:B------:R-:W-:-:S05]  /*2000*/  IMAD.WIDE.U32 R2, R2, -0x55555555, RZ ;  /* 0xaaaaaaab02027825 */ /* 0x000fca00078e00ff */
[----:B------:R-:W-:-:S04]  /*2010*/  SHF.R.U32.HI R119, RZ, 0x6, R3 ;  /* 0x00000006ff777819 */ /* 0x000fc80000011603 */
[----:B------:R-:W-:-:S03]  /*2020*/  MOV R2, R119 ;  /* 0x0000007700027202 */ /* 0x000fc60000000f00 */
[----:B------:R-:W-:-:S04]  /*2030*/  @P0 VIADD R0, R5, 0x5f ;  /* 0x0000005f05000836 */ /* 0x000fc80000000000 */
[----:B------:R-:W-:-:S05]  /*2040*/  @P0 IMAD.HI R0, R0, 0x2aaaaaab, RZ ;  /* 0x2aaaaaab00000827 */ /* 0x000fca00078e02ff */
[----:B------:R-:W-:-:S04]  /*2050*/  @P0 SHF.R.U32.HI R3, RZ, 0x1f, R0 ;  /* 0x0000001fff030819 */ /* 0x000fc80000011600 */
[----:B------:R-:W-:-:S04]  /*2060*/  @P0 LEA.HI.SX32 R2, R0, R3, 0x1c ;  /* 0x0000000300020211 */ /* 0x000fc800078fe2ff */
        /* <DEDUP_REMOVED lines=12> */
[----:B------:R-:W1:Y:S01]  /*2130*/  LDC.64 R14, c[0x4][R14] ;  /* 0x010000000e0e7b82 */ /* 0x000e620000000a00 */
        /* <DEDUP_REMOVED lines=8> */
[----:B01---5:R-:W-:Y:S05]  /*21c0*/  CALL.ABS.NOINC R14 ;  /* 0x000000000e007343 */ /* 0x023fea0003c00000 */
.L_x_3725:
[----:B------:R-:W-:Y:S05]  /*21d0*/  BSYNC B6 ;  /* 0x0000000000067941 */ /* 0x000fea0003800000 */
.L_x_3724:
        /* <DEDUP_REMOVED lines=19> */
[----:B01---5:R-:W-:Y:S05]  /*2310*/  CALL.ABS.NOINC R14 ;  /* 0x000000000e007343 */ /* 0x023fea0003c00000 */
.L_x_3727:
[----:B------:R-:W-:Y:S05]  /*2320*/  BSYNC B6 ;  /* 0x0000000000067941 */ /* 0x000fea0003800000 */
.L_x_3726:
[----:B------:R-:W-:Y:S01]  /*2330*/  ULDC.64 UR4, c[0x0][0x9f8] ;  /* 0x00027e0000047ab9 */ /* 0x000fe20000000a00 */
[----:B------:R-:W-:Y:S01]  /*2340*/  IMAD.MOV.U32 R0, RZ, RZ, R226 ;  /* 0x000000ffff007224 */ /* 0x000fe200078e00e2 */
[----:B------:R-:W-:Y:S01]  /*2350*/  ISETP.NE.U32.AND P0, PT, RZ, UR4, PT ;  /* 0x00000004ff007c0c */ /* 0x000fe2000bf05070 */
[----:B------:R-:W2:Y:S01]  /*2360*/  LDL R14, [R1+0xa4] ;  /* 0x0000a400010e7983 */ /* 0x000ea20000100800 */
[----:B------:R-:W1:Y:S01]  /*2370*/  LDC.64 R92, c[0x0][0x3f8] ;  /* 0x0000fe00ff5c7b82 */ /* 0x000e620000000a00 */
[----:B------:R-:W-:Y:S01]  /*2380*/  IMAD.MOV.U32 R20, RZ, RZ, R25 ;  /* 0x000000ffff147224 */ /* 0x000fe200078e0019 */
[----:B------:R-:W-:-:S06]  /*2390*/  ISETP.NE.AND.EX P0, PT, RZ, UR5, PT, P0 ;  /* 0x00000005ff007c0c */ /* 0x000fcc000bf05300 */
[----:B------:R-:W3:Y:S07]  /*23a0*/  LDC R21, c[0x0][0x3f4] ;  /* 0x0000fd00ff157b82 */ /* 0x000eee0000000800 */
[----:B------:R-:W-:Y:S01]  /*23b0*/  @P0 IADD3 R4, P1, R227, UR4, RZ ;  /* 0x00000004e3040c10 */ /* 0x000fe2000ff3e0ff */
[----:B------:R-:W-:Y:S01]  /*23c0*/  ULDC UR4, c[0x0][0x2f4] ;  /* 0x0000bd0000047ab9 */ /* 0x000fe20000000800 */
[----:B------:R-:W4:Y:S02]  /*23d0*/  LDC.64 R86, c[0x0][0x408] ;  /* 0x00010200ff567b82 */ /* 0x000f240000000a00 */
[----:B------:R-:W-:-:S05]  /*23e0*/  @P0 IADD3.X R5, R228, UR5, RZ, P1, !PT ;  /* 0x00000005e4050c10 */ /* 0x000fca0008ffe4ff */
[----:B------:R0:W2:Y:S01]  /*23f0*/  @P0 LDG.E R0, desc[UR48][R4.64] ;  /* 0x0000003004000981 */ /* 0x0000a2000c1e1900 */
[----:B------:R-:W-:Y:S02]  /*2400*/  ISETP.GE.AND P1, PT, R194, UR4, PT ;  /* 0x00000004c2007c0c */ /* 0x000fe4000bf26270 */
[----:B------:R-:W-:Y:S02]  /*2410*/  ISETP.GE.AND P0, PT, R16, UR4, PT ;  /* 0x0000000410007c0c */ /* 0x000fe4000bf06270 */
[----:B------:R-:W-:Y:S02]  /*2420*/  SEL R6, RZ, 0xffffffff, P1 ;  /* 0xffffffffff067807 */ /* 0x000fe40000800000 */
[----:B------:R-:W-:Y:S02]  /*2430*/  SEL R3, RZ, 0x1, P0 ;  /* 0x00000001ff037807 */ /* 0x000fe40000000000 */
[----:B------:R-:W-:Y:S01]  /*2440*/  SHF.R.S32.HI R7, RZ, 0x1f, R203 ;  /* 0x0000001fff077819 */ /* 0x000fe200000114cb */
[----:B------:R-:W-:Y:S01]  /*2450*/  IMAD.SHL.U32 R6, R6, 0x2, RZ ;  /* 0x0000000206067824 */ /* 0x000fe200078e00ff */
[----:B------:R-:W-:-:S02]  /*2460*/  ISETP.GE.AND P0, PT, R193, UR4, PT ;  /* 0x00000004c1007c0c */ /* 0x000fc4000bf06270 */
[----:B------:R-:W-:Y:S02]  /*2470*/  ISETP.GE.AND P1, PT, R23, UR4, PT ;  /* 0x0000000417007c0c */ /* 0x000fe4000bf26270 */
[----:B------:R-:W-:Y:S01]  /*2480*/  LOP3.LUT R3, R6, 0x2, R3, 0xe2, !PT ;  /* 0x0000000206037812 */ /* 0x000fe200078ee203 */
[----:B-1----:R-:W-:Y:S01]  /*2490*/  IMAD R6, R7, R92, RZ ;  /* 0x0000005c07067224 */ /* 0x002fe200078e02ff */
[----:B------:R-:W-:Y:S02]  /*24a0*/  ISETP.GE.AND P2, PT, R22, UR4, PT ;  /* 0x0000000416007c0c */ /* 0x000fe4000bf46270 */
[----:B0-----:R-:W-:Y:S02]  /*24b0*/  SEL R4, RZ, 0x4, P0 ;  /* 0x00000004ff047807 */ /* 0x001fe40000000000 */
[----:B------:R-:W-:Y:S01]  /*24c0*/  SEL R5, RZ, 0x8, P1 ;  /* 0x00000008ff057807 */ /* 0x000fe20000800000 */
[----:B------:R-:W-:Y:S01]  /*24d0*/  IMAD R9, R203, R93, R6 ;  /* 0x0000005dcb097224 */ /* 0x000fe200078e0206 */
[----:B------:R-:W-:-:S02]  /*24e0*/  SEL R6, RZ, 0x10, P2 ;  /* 0x00000010ff067807 */ /* 0x000fc40001000000 */
[----:B------:R-:W-:Y:S01]  /*24f0*/  LOP3.LUT R3, R5, R3, R4, 0xfe, !PT ;  /* 0x0000000305037212 */ /* 0x000fe200078efe04 */
[----:B----4-:R-:W-:Y:S01]  /*2500*/  IMAD R4, R7, R86, RZ ;  /* 0x0000005607047224 */ /* 0x010fe200078e02ff */
[-C--:B---3--:R-:W-:Y:S02]  /*2510*/  ISETP.GE.AND P0, PT, R16, R21.reuse, PT ;  /* 0x000000151000720c */ /* 0x088fe40003f06270 */
[----:B------:R-:W-:Y:S02]  /*2520*/  SHF.R.S32.HI R197, RZ, 0x1f, R196 ;  /* 0x0000001fffc57819 */ /* 0x000fe400000114c4 */
[----:B------:R-:W-:Y:S02]  /*2530*/  ISETP.GE.AND P1, PT, R194, R21, PT ;  /* 0x00000015c200720c */ /* 0x000fe40003f26270 */
[----:B------:R-:W-:Y:S01]  /*2540*/  LOP3.LUT R6, R3, R6, RZ, 0xfc, !PT ;  /* 0x0000000603067212 */ /* 0x000fe200078efcff */
[----:B------:R-:W-:Y:S01]  /*2550*/  IMAD R7, R203, R87, R4 ;  /* 0x00000057cb077224 */ /* 0x000fe200078e0204 */
[----:B------:R-:W-:Y:S01]  /*2560*/  ISETP.GE.AND P3, PT, R193, R21, PT ;  /* 0x00000015c100720c */ /* 0x000fe20003f66270 */
[----:B------:R-:W-:Y:S01]  /*2570*/  IMAD.WIDE.U32 R88, R203, R86, R16 ;  /* 0x00000056cb587225 */ /* 0x000fe200078e0010 */
[----:B------:R-:W-:-:S02]  /*2580*/  SEL R3, R21, RZ, P0 ;  /* 0x000000ff15037207 */ /* 0x000fc40000000000 */
[----:B------:R-:W-:Y:S01]  /*2590*/  SEL R5, R21, RZ, P1 ;  /* 0x000000ff15057207 */ /* 0x000fe20000800000 */
[----:B------:R-:W-:Y:S01]  /*25a0*/  IMAD.WIDE.U32 R90, R203, R86, R196 ;  /* 0x00000056cb5a7225 */ /* 0x000fe200078e00c4 */
[----:B------:R-:W-:Y:S02]  /*25b0*/  SEL R4, R21, RZ, P3 ;  /* 0x000000ff15047207 */ /* 0x000fe40001800000 */
[----:B------:R-:W-:Y:S01]  /*25c0*/  IADD3 R89, R7, R89, RZ ;  /* 0x0000005907597210 */ /* 0x000fe20007ffe0ff */
[----:B------:R-:W-:Y:S02]  /*25d0*/  IMAD.IADD R3, R16, 0x1, R3 ;  /* 0x0000000110037824 */ /* 0x000fe400078e0203 */
[----:B------:R-:W-:Y:S02]  /*25e0*/  IMAD.IADD R91, R91, 0x1, R7 ;  /* 0x000000015b5b7824 */ /* 0x000fe400078e0207 */
[----:B------:R-:W-:Y:S02]  /*25f0*/  IMAD.IADD R7, R194, 0x1, R5 ;  /* 0x00000001c2077824 */ /* 0x000fe400078e0205 */
[----:B------:R-:W-:Y:S01]  /*2600*/  IMAD.IADD R11, R193, 0x1, R4 ;  /* 0x00000001c10b7824 */ /* 0x000fe200078e0204 */
[----:B------:R-:W-:-:S02]  /*2610*/  SHF.R.S32.HI R4, RZ, 0x1f, R3 ;  /* 0x0000001fff047819 */ /* 0x000fc40000011403 */
[----:B------:R-:W-:Y:S01]  /*2620*/  SHF.R.S32.HI R8, RZ, 0x1f, R7 ;  /* 0x0000001fff087819 */ /* 0x000fe20000011407 */
[CC--:B------:R-:W-:Y:S01]  /*2630*/  IMAD.WIDE.U32 R96, R203.reuse, R92.reuse, R196 ;  /* 0x0000005ccb607225 */ /* 0x0c0fe200078e00c4 */
[CC--:B------:R-:W-:Y:S02]  /*2640*/  LEA.HI R5, R4.reuse, R3.reuse, RZ, 0x3 ;  /* 0x0000000304057211 */ /* 0x0c0fe400078f18ff */
[----:B------:R-:W-:Y:S01]  /*2650*/  LEA.HI R3, R4, R3, RZ, 0x6 ;  /* 0x0000000304037211 */ /* 0x000fe200078f30ff */
[----:B------:R-:W-:Y:S01]  /*2660*/  IMAD.WIDE.U32 R94, R203, R92, R16 ;  /* 0x0000005ccb5e7225 */ /* 0x000fe200078e0010 */
[----:B------:R-:W-:Y:S02]  /*2670*/  SHF.R.S32.HI R12, RZ, 0x1f, R11 ;  /* 0x0000001fff0c7819 */ /* 0x000fe4000001140b */
[CC--:B------:R-:W-:Y:S01]  /*2680*/  LEA.HI R4, R8.reuse, R7.reuse, RZ, 0x6 ;  /* 0x0000000708047211 */ /* 0x0c0fe200078f30ff */
[----:B------:R-:W0:Y:S01]  /*2690*/  S2R R160, SR_TID.X ;  /* 0x0000000000a07919 */ /* 0x000e220000002100 */
[----:B------:R-:W-:Y:S01]  /*26a0*/  LEA.HI R8, R8, R7, RZ, 0x3 ;  /* 0x0000000708087211 */ /* 0x000fe200078f18ff */
[----:B------:R-:W-:Y:S01]  /*26b0*/  IMAD.IADD R95, R9, 0x1, R95 ;  /* 0x00000001095f7824 */ /* 0x000fe200078e025f */
[----:B------:R-:W-:-:S02]  /*26c0*/  SHF.R.S32.HI R3, RZ, 0x6, R3 ;  /* 0x00000006ff037819 */ /* 0x000fc40000011403 */
[----:B------:R-:W-:Y:S02]  /*26d0*/  IADD3 R97, R97, R9, RZ ;  /* 0x0000000961617210 */ /* 0x000fe40007ffe0ff */
[----:B------:R-:W-:Y:S02]  /*26e0*/  LEA.HI R13, R12, R11, RZ, 0x3 ;  /* 0x0000000b0c0d7211 */ /* 0x000fe400078f18ff */
[----:B------:R-:W-:Y:S02]  /*26f0*/  SHF.R.S32.HI R7, RZ, 0x6, R4 ;  /* 0x00000006ff077819 */ /* 0x000fe40000011404 */
[--C-:B------:R-:W-:Y:S02]  /*2700*/  LOP3.LUT R4, R216, 0x38, R5.reuse, 0xf8, !PT ;  /* 0x00000038d8047812 */ /* 0x100fe400078ef805 */
[----:B------:R-:W-:Y:S02]  /*2710*/  LOP3.LUT R9, R205, 0x38, R5, 0xf8, !PT ;  /* 0x00000038cd097812 */ /* 0x000fe400078ef805 */
[----:B------:R-:W-:-:S02]  /*2720*/  SHF.R.U32.HI R25, RZ, 0x3, R205 ;  /* 0x00000003ff197819 */ /* 0x000fc400000116cd */
[----:B------:R-:W-:Y:S01]  /*2730*/  LEA.HI R11, R12, R11, RZ, 0x6 ;  /* 0x0000000b0c0b7211 */ /* 0x000fe200078f30ff */
[C---:B------:R-:W-:Y:S01]  /*2740*/  IMAD R130, R3.reuse, 0x1800, R218 ;  /* 0x0000180003827824 */ /* 0x040fe200078e02da */
[----:B------:R-:W-:Y:S01]  /*2750*/  LOP3.LUT P2, RZ, R224, 0x4, RZ, 0xc0, !PT ;  /* 0x00000004e0ff7812 */ /* 0x000fe2000784c0ff */
[----:B------:R-:W-:Y:S01]  /*2760*/  IMAD R128, R3, 0x1800, R219 ;  /* 0x0000180003807824 */ /* 0x000fe200078e02db */
[----:B------:R-:W-:Y:S02]  /*2770*/  LOP3.LUT R20, R20, 0xfffffffe, RZ, 0xc0, !PT ;  /* 0xfffffffe14147812 */ /* 0x000fe400078ec0ff */
[----:B------:R-:W-:Y:S02]  /*2780*/  LOP3.LUT R10, R216, 0x38, R8, 0xf8, !PT ;  /* 0x00000038d80a7812 */ /* 0x000fe400078ef808 */
[----:B------:R-:W-:Y:S02]  /*2790*/  LOP3.LUT R3, R4, R217, RZ, 0x3c, !PT ;  /* 0x000000d904037212 */ /* 0x000fe400078e3cff */
[----:B------:R-:W-:-:S02]  /*27a0*/  LOP3.LUT R9, R9, R25, RZ, 0x3c, !PT ;  /* 0x0000001909097212 */ /* 0x000fc400078e3cff */
[----:B------:R-:W-:Y:S02]  /*27b0*/  SHF.R.S32.HI R11, RZ, 0x6, R11 ;  /* 0x00000006ff0b7819 */ /* 0x000fe4000001140b */
[----:B------:R-:W-:Y:S01]  /*27c0*/  LOP3.LUT R4, R216, 0x38, R13, 0xf8, !PT ;  /* 0x00000038d8047812 */ /* 0x000fe200078ef80d */
[--C-:B------:R-:W-:Y:S01]  /*27d0*/  IMAD R129, R7, 0x1800, R218.reuse ;  /* 0x0000180007817824 */ /* 0x100fe200078e02da */
[----:B------:R-:W-:Y:S01]  /*27e0*/  @P3 LOP3.LUT R20, R20, 0x1, RZ, 0xfc, !PT ;  /* 0x0000000114143812 */ /* 0x000fe200078efcff */
[----:B------:R-:W-:Y:S01]  /*27f0*/  IMAD.IADD R128, R128, 0x1, R9 ;  /* 0x0000000180807824 */ /* 0x000fe200078e0209 */
[----:B------:R-:W-:Y:S01]  /*2800*/  LOP3.LUT R10, R10, R217, RZ, 0x3c, !PT ;  /* 0x000000d90a0a7212 */ /* 0x000fe200078e3cff */
[----:B------:R-:W-:Y:S01]  /*2810*/  IMAD R127, R11, 0x1800, R218 ;  /* 0x000018000b7f7824 */ /* 0x000fe200078e02da */
[----:B------:R-:W-:Y:S02]  /*2820*/  IADD3 R130, R130, R3, RZ ;  /* 0x0000000382827210 */ /* 0x000fe40007ffe0ff */
[----:B------:R-:W-:-:S02]  /*2830*/  LOP3.LUT R3, R205, 0x38, R8, 0xf8, !PT ;  /* 0x00000038cd037812 */ /* 0x000fc400078ef808 */
[----:B------:R-:W-:Y:S02]  /*2840*/  LOP3.LUT R9, R205, 0x38, R13, 0xf8, !PT ;  /* 0x00000038cd097812 */ /* 0x000fe400078ef80d */
[----:B------:R-:W-:Y:S01]  /*2850*/  LOP3.LUT R4, R4, R217, RZ, 0x3c, !PT ;  /* 0x000000d904047212 */ /* 0x000fe200078e3cff */
[----:B------:R-:W-:Y:S01]  /*2860*/  IMAD.IADD R129, R129, 0x1, R10 ;  /* 0x0000000181817824 */ /* 0x000fe200078e020a */
[----:B------:R-:W-:Y:S01]  /*2870*/  LOP3.LUT R20, R20, 0xfffffffb, RZ, 0xc0, !PT ;  /* 0xfffffffb14147812 */ /* 0x000fe200078ec0ff */
[--C-:B------:R-:W-:Y:S01]  /*2880*/  IMAD R126, R7, 0x1800, R219.reuse ;  /* 0x00001800077e7824 */ /* 0x100fe200078e02db */
[-C--:B------:R-:W-:Y:S01]  /*2890*/  LOP3.LUT R3, R3, R25.reuse, RZ, 0x3c, !PT ;  /* 0x0000001903037212 */ /* 0x080fe200078e3cff */
[----:B------:R-:W-:Y:S01]  /*28a0*/  IMAD R125, R11, 0x1800, R219 ;  /* 0x000018000b7d7824 */ /* 0x000fe200078e02db */
[----:B-----5:R-:W-:Y:S02]  /*28b0*/  SHF.R.S32.HI R15, RZ, 0x1f, R131 ;  /* 0x0000001fff0f7819 */ /* 0x020fe40000011483 */
[----:B------:R-:W-:-:S02]  /*28c0*/  LOP3.LUT R10, R9, R25, RZ, 0x3c, !PT ;  /* 0x00000019090a7212 */ /* 0x000fc400078e3cff */
[----:B------:R-:W-:Y:S02]  /*28d0*/  IADD3 R127, R127, R4, RZ ;  /* 0x000000047f7f7210 */ /* 0x000fe40007ffe0ff */
[----:B------:R-:W-:Y:S02]  /*28e0*/  LOP3.LUT R4, R216, 0x18, R16, 0xf8, !PT ;  /* 0x00000018d8047812 */ /* 0x000fe400078ef810 */
[----:B------:R-:W-:Y:S01]  /*28f0*/  @P2 LOP3.LUT R20, R20, 0x4, RZ, 0xfc, !PT ;  /* 0x0000000414142812 */ /* 0x000fe200078efcff */
[----:B------:R-:W-:Y:S01]  /*2900*/  IMAD.IADD R126, R126, 0x1, R3 ;  /* 0x000000017e7e7824 */ /* 0x000fe200078e0203 */
[----:B------:R-:W-:Y:S01]  /*2910*/  ISETP.GE.AND P2, PT, R192, UR4, PT ;  /* 0x00000004c0007c0c */ /* 0x000fe2000bf46270 */
[----:B------:R-:W-:Y:S01]  /*2920*/  IMAD R12, R15, R92, RZ ;  /* 0x0000005c0f0c7224 */ /* 0x000fe200078e02ff */
[----:B------:R-:W-:Y:S01]  /*2930*/  LOP3.LUT R3, R4, R217, RZ, 0x3c, !PT ;  /* 0x000000d904037212 */ /* 0x000fe200078e3cff */
[----:B------:R-:W-:Y:S01]  /*2940*/  IMAD.IADD R125, R125, 0x1, R10 ;  /* 0x000000017d7d7824 */ /* 0x000fe200078e020a */
[----:B------:R-:W-:Y:S01]  /*2950*/  SEL R7, RZ, 0x20, P2 ;  /* 0x00000020ff077807 */ /* 0x000fe20001000000 */
[----:B------:R-:W-:Y:S01]  /*2960*/  IMAD R10, R15, R86, RZ ;  /* 0x000000560f0a7224 */ /* 0x000fe200078e02ff */
[----:B------:R-:W-:Y:S01]  /*2970*/  SHF.L.U64.HI R101, R92, 0x6, R93 ;  /* 0x000000065c657819 */ /* 0x000fe2000001025d */
[----:B------:R-:W-:Y:S01]  /*2980*/  IMAD R9, R93, 0x60, RZ ;  /* 0x000000605d097824 */ /* 0x000fe200078e02ff */
[----:B------:R-:W-:Y:S01]  /*2990*/  SHF.L.U64.HI R103, R86, 0x6, R87 ;  /* 0x0000000656677819 */ /* 0x000fe20000010257 */
[----:B------:R-:W-:Y:S01]  /*29a0*/  IMAD R11, R131, R93, R12 ;  /* 0x0000005d830b7224 */ /* 0x000fe200078e020c */
[----:B------:R1:W-:Y:S01]  /*29b0*/  STL [R1], R20 ;  /* 0x0000001401007387 */ /* 0x0003e20000100800 */
[----:B------:R-:W-:-:S02]  /*29c0*/  IMAD.SHL.U32 R102, R92, 0x40, RZ ;  /* 0x000000405c667824 */ /* 0x000fc400078e00ff */
[----:B------:R-:W-:Y:S01]  /*29d0*/  IMAD.WIDE.U32 R96, R131, R92, R96 ;  /* 0x0000005c83607225 */ /* 0x000fe200078e0060 */
[----:B------:R-:W-:-:S03]  /*29e0*/  SHF.R.S32.HI R111, RZ, 0x3, R5 ;  /* 0x00000003ff6f7819 */ /* 0x000fc60000011405 */
[----:B------:R-:W-:Y:S01]  /*29f0*/  IMAD.WIDE.U32 R94, R131, R92, R94 ;  /* 0x0000005c835e7225 */ /* 0x000fe200078e005e */
[----:B------:R-:W-:Y:S02]  /*2a00*/  LOP3.LUT R4, R8, 0xfffffff8, RZ, 0xc0, !PT ;  /* 0xfffffff808047812 */ /* 0x000fe400078ec0ff */
[----:B-1----:R-:W-:Y:S01]  /*2a10*/  LOP3.LUT R20, R6, R7, RZ, 0xfc, !PT ;  /* 0x0000000706147212 */ /* 0x002fe200078efcff */
[----:B------:R-:W-:-:S04]  /*2a20*/  IMAD.WIDE.U32 R92, R92, 0x60, RZ ;  /* 0x000000605c5c7825 */ /* 0x000fc800078e00ff */
[----:B------:R-:W-:Y:S02]  /*2a30*/  IMAD R123, R87, 0x60, RZ ;  /* 0x00000060577b7824 */ /* 0x000fe400078e02ff */
[C---:B------:R-:W-:Y:S02]  /*2a40*/  IMAD R85, R131.reuse, R87, R10 ;  /* 0x0000005783557224 */ /* 0x040fe400078e020a */
[----:B------:R-:W-:Y:S02]  /*2a50*/  IMAD.SHL.U32 R104, R86, 0x40, RZ ;  /* 0x0000004056687824 */ /* 0x000fe400078e00ff */
[----:B------:R-:W-:-:S04]  /*2a60*/  IMAD.WIDE.U32 R90, R131, R86, R90 ;  /* 0x00000056835a7225 */ /* 0x000fc800078e005a */
[----:B------:R-:W-:-:S04]  /*2a70*/  IMAD.WIDE.U32 R88, R131, R86, R88 ;  /* 0x0000005683587225 */ /* 0x000fc800078e0058 */
[----:B------:R-:W-:Y:S01]  /*2a80*/  IMAD.IADD R124, R218, 0x1, R3 ;  /* 0x00000001da7c7824 */ /* 0x000fe200078e0203 */
[----:B------:R-:W-:Y:S01]  /*2a90*/  LOP3.LUT R3, R5, 0xfffffff8, RZ, 0xc0, !PT ;  /* 0xfffffff805037812 */ /* 0x000fe200078ec0ff */
[----:B------:R-:W-:Y:S01]  /*2aa0*/  IMAD.WIDE.U32 R86, R86, 0x60, RZ ;  /* 0x0000006056567825 */ /* 0x000fe200078e00ff */
[----:B------:R-:W-:Y:S02]  /*2ab0*/  LOP3.LUT R5, R13, 0xfffffff8, RZ, 0xc0, !PT ;  /* 0xfffffff80d057812 */ /* 0x000fe400078ec0ff */
[----:B------:R-:W-:Y:S01]  /*2ac0*/  SHF.R.S32.HI R110, RZ, 0x3, R8 ;  /* 0x00000003ff6e7819 */ /* 0x000fe20000011408 */
[----:B------:R-:W-:Y:S01]  /*2ad0*/  IMAD.IADD R122, R93, 0x1, R9 ;  /* 0x000000015d7a7824 */ /* 0x000fe200078e0209 */
[C---:B------:R-:W-:Y:S01]  /*2ae0*/  LOP3.LUT R7, R20.reuse, 0x2, RZ, 0xc0, !PT ;  /* 0x0000000214077812 */ /* 0x040fe200078ec0ff */
[----:B------:R-:W-:Y:S01]  /*2af0*/  IMAD.IADD R99, R91, 0x1, R85 ;  /* 0x000000015b637824 */ /* 0x000fe200078e0255 */
[C---:B------:R-:W-:Y:S01]  /*2b00*/  LOP3.LUT R8, R20.reuse, 0x4, RZ, 0xc0, !PT ;  /* 0x0000000414087812 */ /* 0x040fe200078ec0ff */
[----:B------:R-:W-:Y:S01]  /*2b10*/  IMAD.IADD R121, R121, 0x1, R26 ;  /* 0x0000000179797824 */ /* 0x000fe200078e021a */
[C---:B------:R-:W-:Y:S01]  /*2b20*/  LOP3.LUT R9, R20.reuse, 0x8, RZ, 0xc0, !PT ;  /* 0x0000000814097812 */ /* 0x040fe200078ec0ff */
[----:B------:R-:W-:Y:S01]  /*2b30*/  IMAD.SHL.U32 R118, R21, 0x2, RZ ;  /* 0x0000000215767824 */ /* 0x000fe200078e00ff */
[----:B------:R-:W-:Y:S01]  /*2b40*/  LOP3.LUT R10, R20, 0x10, RZ, 0xc0, !PT ;  /* 0x00000010140a7812 */ /* 0x000fe200078ec0ff */
[----:B------:R-:W-:Y:S01]  /*2b50*/  IMAD.IADD R100, R97, 0x1, R11 ;  /* 0x0000000161647824 */ /* 0x000fe200078e020b */
[----:B0-----:R-:W-:Y:S01]  /*2b60*/  LEA.HI R160, R160, 0x8, RZ, 0x19 ;  /* 0x00000008a0a07811 */ /* 0x001fe200078fc8ff */
[----:B------:R-:W-:Y:S01]  /*2b70*/  IMAD.IADD R98, R11, 0x1, R95 ;  /* 0x000000010b627824 */ /* 0x000fe200078e025f */
[----:B------:R-:W-:-:S02]  /*2b80*/  IADD3 R123, R87, R123, RZ ;  /* 0x0000007b577b7210 */ /* 0x000fc40007ffe0ff */
[----:B------:R-:W-:Y:S02]  /*2b90*/  IADD3 R85, R85, R89, RZ ;  /* 0x0000005955557210 */ /* 0x000fe40007ffe0ff */
[----:B------:R-:W-:Y:S02]  /*2ba0*/  SHF.R.S32.HI R109, RZ, 0x3, R13 ;  /* 0x00000003ff6d7819 */ /* 0x000fe4000001140d */
[----:B------:R-:W-:Y:S02]  /*2bb0*/  LOP3.LUT R6, R6, 0x1, RZ, 0xc0, !PT ;  /* 0x0000000106067812 */ /* 0x000fe400078ec0ff */
[----:B------:R-:W-:Y:S02]  /*2bc0*/  SHF.R.S32.HI R107, RZ, 0x1f, R3 ;  /* 0x0000001fff6b7819 */ /* 0x000fe40000011403 */
[----:B------:R-:W-:Y:S02]  /*2bd0*/  SHF.R.S32.HI R106, RZ, 0x1f, R4 ;  /* 0x0000001fff6a7819 */ /* 0x000fe40000011404 */
[----:B------:R-:W-:-:S02]  /*2be0*/  SHF.R.S32.HI R105, RZ, 0x1f, R5 ;  /* 0x0000001fff697819 */ /* 0x000fc40000011405 */
[----:B------:R-:W-:Y:S02]  /*2bf0*/  LOP3.LUT R20, R20, 0x20, RZ, 0xc0, !PT ;  /* 0x0000002014147812 */ /* 0x000fe400078ec0ff */
[----:B--2---:R-:W-:Y:S02]  /*2c00*/  LEA R108, R14, R203, 0x6 ;  /* 0x000000cb0e6c7211 */ /* 0x004fe400078e30ff */
[----:B------:R-:W-:-:S07]  /*2c10*/  SHF.R.S32.HI R120, RZ, 0x1f, R0 ;  /* 0x0000001fff787819 */ /* 0x000fce0000011400 */
.L_x_3833:
[----:B--2---:R-:W2:Y:S01]  /*2c20*/  LDL.LU R29, [R1] ;  /* 0x00000000011d7983 */ /* 0x004ea20000300800 */
[----:B0-----:R-:W0:Y:S01]  /*2c30*/  LDC R25, c[0x0][0x430] ;  /* 0x00010c00ff197b82 */ /* 0x001e220000000800 */
[----:B------:R-:W-:Y:S02]  /*2c40*/  VIADD R2, R2, 0xffffffff ;  /* 0xffffffff02027836 */ /* 0x000fe40000000000 */
[----:B------:R-:W-:Y:S02]  /*2c50*/  IMAD.MOV.U32 R21, RZ, RZ, RZ ;  /* 0x000000ffff157224 */ /* 0x000fe400078e00ff */
[----:B------:R-:W-:-:S03]  /*2c60*/  IMAD R12, R2, 0x60, R108 ;  /* 0x00000060020c7824 */ /* 0x000fc600078e026c */
[----:B-1----:R-:W1:Y:S01]  /*2c70*/  LDC R117, c[0x0][0x3f4] ;  /* 0x0000fd00ff757b82 */ /* 0x002e620000000800 */
        /* <DEDUP_REMOVED lines=17> */
[----:B------:R-:W-:-:S05]  /*2d90*/  @!P2 LEA.HI.X R13, R14, R13, R11, 0x2, P3 ;  /* 0x0000000d0e0da211 */ /* 0x000fca00018f140b */
[----:B------:R0:W5:Y:S01]  /*2da0*/  @!P2 LDG.E R21, desc[UR48][R12.64] ;  /* 0x000000300c15a981 */ /* 0x000162000c1e1900 */
[----:B------:R-:W-:Y:S01]  /*2db0*/  ISETP.GT.AND P2, PT, R2, R119, PT ;  /* 0x000000770200720c */ /* 0x000fe20003f44270 */
[----:B------:R-:W-:Y:S01]  /*2dc0*/  IMAD R11, R19, 0x4800, R124 ;  /* 0x00004800130b7824 */ /* 0x000fe200078e027c */
[----:B------:R-:W-:Y:S01]  /*2dd0*/  LOP3.LUT P4, RZ, R224, 0x4, RZ, 0xc0, !PT ;  /* 0x00000004e0ff7812 */ /* 0x000fe2000788c0ff */
[----:B------:R-:W-:Y:S01]  /*2de0*/  IMAD.MOV R14, RZ, RZ, -R26 ;  /* 0x000000ffff0e7224 */ /* 0x000fe200078e0a1a */
[----:B------:R-:W-:Y:S05]  /*2df0*/  YIELD ;  /* 0x0000000000007946 */ /* 0x000fea0003800000 */
[----:B------:R-:W-:Y:S01]  /*2e00*/  VIADD R27, R11, 0x20 ;  /* 0x000000200b1b7836 */ /* 0x000fe20000000000 */
[----:B------:R-:W-:Y:S01]  /*2e10*/  BSSY B0, `(.L_x_3728) ;  /* 0x00007a1000007945 */ /* 0x000fe20003800000 */
[----:B------:R-:W-:-:S02]  /*2e20*/  IMAD R25, R25, R14, R30 ;  /* 0x0000000e19197224 */ /* 0x000fc400078e021e */
[C---:B------:R-:W-:Y:S02]  /*2e30*/  IMAD R26, R11.reuse, 0x2, R112 ;  /* 0x000000020b1a7824 */ /* 0x040fe400078e0270 */
[----:B------:R-:W-:-:S05]  /*2e40*/  @P4 IADD3 R27, R11, -0x20, RZ ;  /* 0xffffffe00b1b4810 */ /* 0x000fca0007ffe0ff */
[----:B------:R-:W-:Y:S01]  /*2e50*/  IMAD R27, R27, 0x2, R112 ;  /* 0x000000021b1b7824 */ /* 0x000fe200078e0270 */
[----:B--2---:R-:W-:-:S04]  /*2e60*/  LOP3.LUT R29, R29, 0xfffffffd, RZ, 0xc0, !PT ;  /* 0xfffffffd1d1d7812 */ /* 0x004fc800078ec0ff */
[----:B------:R-:W-:Y:S02]  /*2e70*/  @P2 LOP3.LUT R29, R29, 0x2, RZ, 0xfc, !PT ;  /* 0x000000021d1d2812 */ /* 0x000fe400078efcff */
[----:B------:R-:W-:-:S03]  /*2e80*/  ISETP.GE.AND P2, PT, R117, 0x1, PT ;  /* 0x000000017500780c */ /* 0x000fc60003f46270 */
[----:B------:R0:W-:Y:S10]  /*2e90*/  STL [R1], R29 ;  /* 0x0000001d01007387 */ /* 0x0001f40000100800 */
[----:B0-----:R-:W-:Y:S05]  /*2ea0*/  @!P2 BRA `(.L_x_3729) ;  /* 0x000000700090a947 */ /* 0x001fea0003800000 */
[----:B------:R-:W-:Y:S01]  /*2eb0*/  SHF.R.S32.HI R80, RZ, 0x1f, R25 ;  /* 0x0000001fff507819 */ /* 0x000fe20000011419 */
[----:B------:R-:W-:Y:S01]  /*2ec0*/  ULDC.64 UR4, c[0x0][0x300] ;  /* 0x0000c00000047ab9 */ /* 0x000fe20000000a00 */
[----:B-----5:R-:W-:Y:S01]  /*2ed0*/  SHF.R.S32.HI R81, RZ, 0x1f, R21 ;  /* 0x0000001fff517819 */ /* 0x020fe20000011415 */
[----:B------:R-:W-:-:S04]  /*2ee0*/  IMAD.WIDE.U32 R12, R25, UR4, RZ ;  /* 0x00000004190c7c25 */ /* 0x000fc8000f8e00ff */
[----:B------:R-:W-:Y:S02]  /*2ef0*/  IMAD R14, R80, UR4, RZ ;  /* 0x00000004500e7c24 */ /* 0x000fe4000f8e02ff */
[----:B------:R-:W-:Y:S02]  /*2f00*/  IMAD R82, R2, -0x60, R24 ;  /* 0xffffffa002527824 */ /* 0x000fe400078e0218 */
[----:B------:R-:W-:Y:S01]  /*2f10*/  IMAD R11, R25, UR5, R14 ;  /* 0x00000005190b7c24 */ /* 0x000fe2000f8e020e */
[----:B------:R-:W-:Y:S02]  /*2f20*/  ULDC.64 UR4, c[0x0][0x310] ;  /* 0x0000c40000047ab9 */ /* 0x000fe40000000a00 */
[----:B------:R-:W-:Y:S01]  /*2f30*/  IMAD R14, R81, UR4, RZ ;  /* 0x00000004510e7c24 */ /* 0x000fe2000f8e02ff */
[----:B------:R-:W-:Y:S01]  /*2f40*/  VIMNMX R82, R82, 0x60, PT ;  /* 0x0000006052527848 */ /* 0x000fe20003fe0100 */
[----:B------:R-:W-:Y:S02]  /*2f50*/  IMAD.IADD R13, R13, 0x1, R11 ;  /* 0x000000010d0d7824 */ /* 0x000fe400078e020b */
[----:B------:R-:W-:-:S02]  /*2f60*/  IMAD R11, R21, UR5, R14 ;  /* 0x00000005150b7c24 */ /* 0x000fc4000f8e020e */
[----:B------:R-:W-:Y:S01]  /*2f70*/  IMAD.WIDE.U32 R12, R21, UR4, R12 ;  /* 0x00000004150c7c25 */ /* 0x000fe2000f8e000c */
[----:B------:R-:W-:-:S03]  /*2f80*/  ULDC.64 UR4, c[0x0][0x308] ;  /* 0x0000c20000047ab9 */ /* 0x000fc60000000a00 */
[----:B------:R-:W-:Y:S01]  /*2f90*/  IMAD R14, R122, R2, RZ ;  /* 0x000000027a0e7224 */ /* 0x000fe200078e02ff */
[----:B------:R-:W-:Y:S02]  /*2fa0*/  IADD3 R13, R13, R11, RZ ;  /* 0x0000000b0d0d7210 */ /* 0x000fe40007ffe0ff */
[----:B------:R-:W-:Y:S01]  /*2fb0*/  SHF.R.S32.HI R11, RZ, 0x1f, R2 ;  /* 0x0000001fff0b7819 */ /* 0x000fe20000011402 */
[----:B------:R-:W-:-:S04]  /*2fc0*/  IMAD.WIDE.U32 R12, R195, UR4, R12 ;  /* 0x00000004c30c7c25 */ /* 0x000fc8000f8e000c */
[----:B------:R-:W-:Y:S01]  /*2fd0*/  IMAD R113, R195, UR5, R13 ;  /* 0x00000005c3717c24 */ /* 0x000fe2000f8e020d */
[----:B------:R-:W-:Y:S01]  /*2fe0*/  ULDC.64 UR4, c[0x0][0x2e8] ;  /* 0x0000ba0000047ab9 */ /* 0x000fe20000000a00 */
[----:B------:R-:W-:Y:S01]  /*2ff0*/  IMAD R13, R123, R2, RZ ;  /* 0x000000027b0d7224 */ /* 0x000fe200078e02ff */
[C---:B------:R-:W-:Y:S01]  /*3000*/  LEA R116, P2, R12.reuse, UR4, 0x1 ;  /* 0x000000040c747c11 */ /* 0x040fe2000f8408ff */
[----:B------:R-:W-:Y:S01]  /*3010*/  ULDC.U8 UR4, c[0x0][0x410] ;  /* 0x0001040000047ab9 */ /* 0x000fe20000000000 */
[C---:B------:R-:W-:Y:S02]  /*3020*/  IMAD R29, R11.reuse, R92, R14 ;  /* 0x0000005c0b1d7224 */ /* 0x040fe400078e020e */
[----:B------:R-:W-:Y:S01]  /*3030*/  LEA.HI.X R113, R12, UR5, R113, 0x1, P2 ;  /* 0x000000050c717c11 */ /* 0x000fe200090f0c71 */
[----:B------:R-:W-:Y:S01]  /*3040*/  IMAD R31, R11, R86, R13 ;  /* 0x000000560b1f7224 */ /* 0x000fe200078e020d */
[----:B------:R-:W-:Y:S01]  /*3050*/  ISETP.NE.AND P2, PT, RZ, UR4, PT ;  /* 0x00000004ff007c0c */ /* 0x000fe2000bf45270 */
[----:B------:R-:W-:-:S04]  /*3060*/  IMAD.WIDE.U32 R14, R92, R2, RZ ;  /* 0x000000025c0e7225 */ /* 0x000fc800078e00ff */
[----:B------:R-:W-:-:S04]  /*3070*/  IMAD.WIDE.U32 R12, R86, R2, RZ ;  /* 0x00000002560c7225 */ /* 0x000fc800078e00ff */
[----:B------:R-:W-:Y:S02]  /*3080*/  IMAD.IADD R11, R15, 0x1, R29 ;  /* 0x000000010f0b7824 */ /* 0x000fe400078e021d */
[----:B------:R-:W-:Y:S02]  /*3090*/  IMAD.IADD R78, R13, 0x1, R31 ;  /* 0x000000010d4e7824 */ /* 0x000fe400078e021f */
[----:B------:R-:W-:Y:S05]  /*30a0*/  @!P2 BRA `(.L_x_3730) ;  /* 0x0000003400a8a947 */ /* 0x000fea0003800000 */
        /* <DEDUP_REMOVED lines=26> */
[----:B------:R-:W-:Y:S06]  /*3250*/  @P3 BRA `(.L_x_3732) ;  /* 0x0000000000a03947 */ /* 0x000fec0003800000 */
[----:B------:R-:W-:Y:S01]  /*3260*/  IADD3 R55, P2, R96, R14, RZ ;  /* 0x0000000e60377210 */ /* 0x000fe20007f5e0ff */
[----:B------:R-:W-:Y:S01]  /*3270*/  ULDC.64 UR4, c[0x0][0x3e8] ;  /* 0x0000fa0000047ab9 */ /* 0x000fe20000000a00 */
[----:B------:R-:W-:Y:S02]  /*3280*/  CS2R R72, SRZ ;  /* 0x0000000000487805 */ /* 0x000fe4000001ff00 */
[----:B------:R-:W-:Y:S01]  /*3290*/  CS2R R74, SRZ ;  /* 0x00000000004a7805 */ /* 0x000fe2000001ff00 */
[----:B------:R-:W-:Y:S01]  /*32a0*/  IMAD.X R56, R11, 0x1, R100, P2 ;  /* 0x000000010b387824 */ /* 0x000fe200010e0664 */
[----:B------:R-:W-:-:S04]  /*32b0*/  IADD3 R52, P2, R90, R12, RZ ;  /* 0x0000000c5a347210 */ /* 0x000fc80007f5e0ff */
[----:B------:R-:W-:Y:S02]  /*32c0*/  IADD3.X R53, R78, R99, RZ, P2, !PT ;  /* 0x000000634e357210 */ /* 0x000fe400017fe4ff */
        /* <DEDUP_REMOVED lines=8> */
[----:B------:R-:W5:Y:S04]  /*3350*/  @!P2 LDG.E.64 R72, desc[UR48][R54.64] ;  /* 0x000000303648a981 */ /* 0x000f68000c1e1b00 */
[----:B------:R-:W5:Y:S01]  /*3360*/  @!P2 LDG.E.64 R74, desc[UR48][R76.64] ;  /* 0x000000304c4aa981 */ /* 0x000f62000c1e1b00 */
        /* <DEDUP_REMOVED lines=16> */
[----:B------:R-:W-:-:S11]  /*3470*/  CS2R R52, SRZ ;  /* 0x0000000000347805 */ /* 0x000fd6000001ff00 */
[----:B------:R-:W5:Y:S04]  /*3480*/  @!P2 LDG.E.64 R56, desc[UR48][R54.64+0x80] ;  /* 0x000080303638a981 */ /* 0x000f68000c1e1b00 */
[----:B------:R-:W5:Y:S01]  /*3490*/  @!P2 LDG.E.64 R58, desc[UR48][R76.64+0x80] ;  /* 0x000080304c3aa981 */ /* 0x000f62000c1e1b00 */
[----:B------:R-:W-:-:S13]  /*34a0*/  ISETP.GE.AND P2, PT, R210, R117, PT ;  /* 0x00000075d200720c */ /* 0x000fda0003f46270 */
[----:B------:R0:W5:Y:S02]  /*34b0*/  @!P2 LDG.E.64 R52, desc[UR48][R54.64+0xa0] ;  /* 0x0000a0303634a981 */ /* 0x000164000c1e1b00 */
[----:B0-----:R-:W-:-:S06]  /*34c0*/  CS2R R54, SRZ ;  /* 0x0000000000367805 */ /* 0x001fcc000001ff00 */
[----:B------:R0:W5:Y:S02]  /*34d0*/  @!P2 LDG.E.64 R54, desc[UR48][R76.64+0xa0] ;  /* 0x0000a0304c36a981 */ /* 0x000164000c1e1b00 */
.L_x_3732:
[----:B------:R-:W-:Y:S05]  /*34e0*/  BSYNC B1 ;  /* 0x0000000000017941 */ /* 0x000fea0003800000 */
.L_x_3731:
[----:B0-----:R-:W-:Y:S01]  /*34f0*/  VIADD R76, R203, 0x40 ;  /* 0x00000040cb4c7836 */ /* 0x001fe20000000000 */
[----:B------:R-:W-:Y:S04]  /*3500*/  BSSY B1, `(.L_x_3733) ;  /* 0x000002b000017945 */ /* 0x000fe80003800000 */
[----:B------:R-:W-:-:S13]  /*3510*/  ISETP.GE.AND P4, PT, R76, R82, PT ;  /* 0x000000524c00720c */ /* 0x000fda0003f86270 */
[----:B------:R-:W-:Y:S05]  /*3520*/  @P4 BRA `(.L_x_3734) ;  /* 0x0000000000a04947 */ /* 0x000fea0003800000 */
[----:B------:R-:W-:Y:S01]  /*3530*/  IADD3 R15, P2, P5, R96, R14, R102 ;  /* 0x0000000e600f7210 */ /* 0x000fe20007d5e066 */
[----:B------:R-:W-:Y:S01]  /*3540*/  ULDC.64 UR4, c[0x0][0x3e8] ;  /* 0x0000fa0000047ab9 */ /* 0x000fe20000000a00 */
[----:B------:R-:W-:Y:S02]  /*3550*/  CS2R R48, SRZ ;  /* 0x0000000000307805 */ /* 0x000fe4000001ff00 */
[----:B------:R-:W-:Y:S02]  /*3560*/  CS2R R50, SRZ ;  /* 0x0000000000327805 */ /* 0x000fe4000001ff00 */
        /* <DEDUP_REMOVED lines=36> */
.L_x_3734:
[----:B------:R-:W-:Y:S05]  /*37b0*/  BSYNC B1 ;  /* 0x0000000000017941 */ /* 0x000fea0003800000 */
.L_x_3733:
[----:B0----5:R-:W-:Y:S01]  /*37c0*/  IMAD.MOV.U32 R12, RZ, RZ, R52 ;  /* 0x000000ffff0c7224 */ /* 0x021fe200078e0034 */
[----:B------:R-:W-:Y:S01]  /*37d0*/  UISETP.NE.AND UP0, UPT, UR51, 0x3, UPT ;  /* 0x000000033300788c */ /* 0x000fe2000bf05270 */
[----:B------:R-:W-:Y:S01]  /*37e0*/  IMAD.MOV.U32 R11, RZ, RZ, R53 ;  /* 0x000000ffff0b7224 */ /* 0x000fe200078e0035 */
[----:B------:R-:W-:Y:S01]  /*37f0*/  MOV R14, R56 ;  /* 0x00000038000e7202 */ /* 0x000fe20000000f00 */
[----:B------:R-:W-:-:S03]  /*3800*/  IMAD.MOV.U32 R13, RZ, RZ, R57 ;  /* 0x000000ffff0d7224 */ /* 0x000fc600078e0039 */
[----:B------:R-:W-:Y:S01]  /*3810*/  PRMT R146, R12, 0x5410, R11 ;  /* 0x000054100c927816 */ /* 0x000fe2000000000b */
[----:B------:R-:W-:Y:S01]  /*3820*/  IMAD.MOV.U32 R12, RZ, RZ, R60 ;  /* 0x000000ffff0c7224 */ /* 0x000fe200078e003c */
[----:B------:R-:W-:Y:S01]  /*3830*/  PLOP3.LUT P2, PT, PT, PT, UP0, 0x80, 0x0 ;  /* 0x000000000000781c */ /* 0x000fe20003f4f008 */
[----:B------:R-:W-:Y:S01]  /*3840*/  IMAD.MOV.U32 R11, RZ, RZ, R61 ;  /* 0x000000ffff0b7224 */ /* 0x000fe200078e003d */
        /* <DEDUP_REMOVED lines=9> */
[----:B------:R-:W-:Y:S02]  /*38e0*/  MOV R11, R72 ;  /* 0x00000048000b7202 */ /* 0x000fe40000000f00 */
[----:B------:R-:W-:Y:S02]  /*38f0*/  PRMT R153, R13, 0x5410, R14 ;  /* 0x000054100d997816 */ /* 0x000fe4000000000e */
        /* <DEDUP_REMOVED lines=8> */
[----:B------:R-:W-:-:S03]  /*3980*/  IMAD.MOV.U32 R11, RZ, RZ, R63 ;  /* 0x000000ffff0b7224 */ /* 0x000fc600078e003f */
[----:B------:R-:W-:Y:S01]  /*3990*/  PRMT R151, R151, 0x5410, R12 ;  /* 0x0000541097977816 */ /* 0x000fe2000000000c */
[----:B------:R-:W-:Y:S01]  /*39a0*/  IMAD.MOV.U32 R12, RZ, RZ, R67 ;  /* 0x000000ffff0c7224 */ /* 0x000fe200078e0043 */
[----:B------:R-:W-:Y:S02]  /*39b0*/  PRMT R150, R150, 0x5410, R11 ;  /* 0x0000541096967816 */ /* 0x000fe4000000000b */
        /* <DEDUP_REMOVED lines=47> */
[----:B------:R-:W-:Y:S06]  /*3cb0*/  @!P2 BRA `(.L_x_3735) ;  /* 0x000000000004a947 */ /* 0x000fec0003800000 */
[----:B------:R-:W-:Y:S01]  /*3cc0*/  BPT.TRAP 0x1 ;  /* 0x000000040000795c */ /* 0x000fe20000300000 */
.L_x_3735:
[----:B------:R-:W-:Y:S01]  /*3cd0*/  IMAD R83, R19, 0x8, R18 ;  /* 0x0000000813537824 */ /* 0x000fe200078e0212 */
[----:B------:R-:W-:Y:S01]  /*3ce0*/  SHF.L.U32 R84, R204, 0x1f, RZ ;  /* 0x0000001fcc547819 */ /* 0x000fe200000006ff */
[----:B------:R-:W-:Y:S03]  /*3cf0*/  BSSY B1, `(.L_x_3736) ;  /* 0x0000003000017945 */ /* 0x000fe60003800000 */
[----:B------:R-:W0:Y:S02]  /*3d00*/  SYNCS.PHASECHK.TRANS64.TRYWAIT P5, [R83+URZ+0x30890], R84 ;  /* 0x03089054530075a7 */ /* 0x000e2400080a017f */
[----:B0-----:R-:W-:Y:S05]  /*3d10*/  @!P5 BRA `(.L_x_3737) ;  /* 0x000001e000e8d947 */ /* 0x001fea0003800000 */
.L_x_4064:
[----:B------:R-:W-:Y:S05]  /*3d20*/  BSYNC B1 ;  /* 0x0000000000017941 */ /* 0x000fea0003800000 */
.L_x_3736:
[----:B------:R-:W-:-:S03]  /*3d30*/  UMOV UR4, 0xffffffff ;  /* 0xffffffff00047882 */ /* 0x000fc60000000000 */
[----:B------:R-:W-:Y:S05]  /*3d40*/  BRA.DIV UR4, `(.L_x_3738) ;  /* 0x000001e204f07947 */ /* 0x000fea000b800000 */
[----:B------:R1:W2:Y:S04]  /*3d50*/  SHFL.IDX PT, R76, R113, RZ, 0x1c1f ;  /* 0x001c1fff714c7589 */ /* 0x0002a800000e0000 */
[----:B------:R1:W3:Y:S02]  /*3d60*/  SHFL.IDX PT, R11, R116, RZ, 0x1c1f ;  /* 0x001c1fff740b7589 */ /* 0x0002e400000e0000 */
.L_x_4068:
        /* <DEDUP_REMOVED lines=9> */
[--C-:B------:R-:W-:Y:S02]  /*3e00*/  SHF.R.U64 R134, R72, 0x10, R73.reuse ;  /* 0x0000001048867819 */ /* 0x100fe40000001249 */
[----:B------:R-:W-:Y:S01]  /*3e10*/  SHF.R.U32.HI R72, RZ, 0x10, R73 ;  /* 0x00000010ff487819 */ /* 0x000fe20000011649 */
[----:B0-----:R-:W-:Y:S01]  /*3e20*/  IMAD.MOV.U32 R73, RZ, RZ, R13 ;  /* 0x000000ffff497224 */ /* 0x001fe200078e000d */
        /* <DEDUP_REMOVED lines=23> */
[----:B------:R-:W-:Y:S02]  /*3fa0*/  HADD2.F32 R134, -RZ, R156.H0_H0 ;  /* 0x2000009cff867230 */ /* 0x000fe40000004100 */
[----:B------:R-:W-:Y:S02]  /*3fb0*/  HADD2.F32 R74, -RZ, R141.H0_H0 ;  /* 0x2000008dff4a7230 */ /* 0x000fe40000004100 */
[----:B------:R-:W-:Y:S01]  /*3fc0*/  F2FP.F16.F32.PACK_AB R15, R15, R72 ;  /* 0x000000480f0f723e */ /* 0x000fe200000000ff */
[-C--:B------:R-:W-:Y:S01]  /*3fd0*/  FMUL.FTZ R75, R12, R134.reuse ;  /* 0x000000860c4b7220 */ /* 0x080fe20000410000 */
[----:B------:R-:W-:-:S03]  /*3fe0*/  FMUL.FTZ R134, R140, R134 ;  /* 0x000000868c867220 */ /* 0x000fc60000410000 */
[-C--:B------:R-:W-:Y:S01]  /*3ff0*/  FFMA.FTZ R75, R140, R74.reuse, -R75 ;  /* 0x0000004a8c4b7223 */ /* 0x080fe2000001084b */
[----:B------:R-:W-:Y:S01]  /*4000*/  FFMA.FTZ R12, R12, R74, R134 ;  /* 0x0000004a0c0c7223 */ /* 0x000fe20000010086 */
[----:B------:R-:W-:Y:S02]  /*4010*/  HADD2.F32 R74, -RZ, R156.H1_H1 ;  /* 0x3000009cff4a7230 */ /* 0x000fe40000004100 */
[--C-:B------:R-:W-:Y:S02]  /*4020*/  HADD2.F32 R134, -RZ, R14.reuse.H1_H1 ;  /* 0x3000000eff867230 */ /* 0x100fe40000004100 */
[----:B------:R-:W-:Y:S01]  /*4030*/  HADD2.F32 R140, -RZ, R141.H1_H1 ;  /* 0x3000008dff8c7230 */ /* 0x000fe20000004100 */
[----:B------:R-:W-:Y:S01]  /*4040*/  F2FP.F16.F32.PACK_AB R12, R12, R75 ;  /* 0x0000004b0c0c723e */ /* 0x000fe200000000ff */
[----:B------:R-:W-:Y:S02]  /*4050*/  HADD2.F32 R14, -RZ, R14.H0_H0 ;  /* 0x2000000eff0e7230 */ /* 0x000fe40000004100 */
[----:B------:R-:W-:-:S04]  /*4060*/  FMUL.FTZ R141, R134, R74 ;  /* 0x0000004a868d7220 */ /* 0x000fc80000410000 */
[C---:B------:R-:W-:Y:S01]  /*4070*/  FFMA.FTZ R141, R14.reuse, R140, -R141 ;  /* 0x0000008c0e8d7223 */ /* 0x040fe2000001088d */
[----:B------:R-:W-:-:S04]  /*4080*/  FMUL.FTZ R14, R14, R74 ;  /* 0x0000004a0e0e7220 */ /* 0x000fc80000410000 */
[----:B------:R-:W-:-:S05]  /*4090*/  FFMA.FTZ R14, R134, R140, R14 ;  /* 0x0000008c860e7223 */ /* 0x000fca000001000e */
[----:B------:R-:W-:-:S07]  /*40a0*/  F2FP.F16.F32.PACK_AB R14, R14, R141 ;  /* 0x0000008d0e0e723e */ /* 0x000fce00000000ff */
.L_x_3744:
[----:B------:R-:W-:Y:S05]  /*40b0*/  BSYNC B3 ;  /* 0x0000000000037941 */ /* 0x000fea0003800000 */
.L_x_3743:
[----:B---3--:R-:W-:-:S04]  /*40c0*/  LEA R72, P3, R16, R11, 0x1 ;  /* 0x0000000b10487211 */ /* 0x008fc800078608ff */
[----:B--2---:R-:W-:-:S05]  /*40d0*/  LEA.HI.X R73, R16, R76, R17, 0x1, P3 ;  /* 0x0000004c10497211 */ /* 0x004fca00018f0c11 */
[----:B0-----:R4:W-:Y:S04]  /*40e0*/  ST.E.128 desc[UR48][R72.64], R12 ;  /* 0x0000000c48007985 */ /* 0x0019e8000c101d30 */
.L_x_3742:
[----:B------:R-:W-:Y:S05]  /*40f0*/  BSYNC B2 ;  /* 0x0000000000027941 */ /* 0x000fea0003800000 */
.L_x_3741:
[----:B------:R-:W-:Y:S01]  /*4100*/  ISETP.NE.AND P3, PT, R7, RZ, PT ;  /* 0x000000ff0700720c */ /* 0x000fe20003f65270 */
[----:B------:R-:W-:-:S12]  /*4110*/  BSSY B2, `(.L_x_3745) ;  /* 0x0000037000027945 */ /* 0x000fd80003800000 */
[----:B------:R-:W-:Y:S05]  /*4120*/  @!P3 BRA `(.L_x_3746) ;  /* 0x0000000000d4b947 */ /* 0x000fea0003800000 */
[----:B----4-:R4:W0:Y:S01]  /*4130*/  LDS.128 R12, [R27+0x1e000] ;  /* 0x01e000001b0c7984 */ /* 0x0108220000000c00 */
        /* <DEDUP_REMOVED lines=46> */
.L_x_3748:
[----:B------:R-:W-:Y:S05]  /*4420*/  BSYNC B3 ;  /* 0x0000000000037941 */ /* 0x000fea0003800000 */
.L_x_3747:
[----:B------:R-:W-:Y:S02]  /*4430*/  IMAD.SHL.U32 R70, R198, 0x8, RZ ;  /* 0x00000008c6467824 */ /* 0x000fe400078e00ff */
[----:B---3--:R-:W-:Y:S02]  /*4440*/  IMAD.MOV.U32 R68, RZ, RZ, R11 ;  /* 0x000000ffff447224 */ /* 0x008fe400078e000b */
[----:B--2---:R-:W-:Y:S02]  /*4450*/  IMAD.MOV.U32 R69, RZ, RZ, R76 ;  /* 0x000000ffff457224 */ /* 0x004fe400078e004c */
[----:B------:R-:W-:-:S05]  /*4460*/  IMAD.WIDE R68, R70, 0x2, R68 ;  /* 0x0000000246447825 */ /* 0x000fca00078e0244 */
[----:B0-----:R0:W-:Y:S02]  /*4470*/  ST.E.128 desc[UR48][R68.64], R12 ;  /* 0x0000000c44007985 */ /* 0x0011e4000c101d30 */
.L_x_3746:
[----:B------:R-:W-:Y:S05]  /*4480*/  BSYNC B2 ;  /* 0x0000000000027941 */ /* 0x000fea0003800000 */
.L_x_3745:
        /* <DEDUP_REMOVED lines=33> */
[----:B------:R-:W-:Y:S02]  /*46a0*/  HADD2.F32 R68, -RZ, R154.H0_H0 ;  /* 0x2000009aff447230 */ /* 0x000fe40000004100 */
[----:B------:R-:W-:Y:S02]  /*46b0*/  HADD2.F32 R66, -RZ, R152.H1_H1 ;  /* 0x30000098ff427230 */ /* 0x000fe40000004100 */
        /* <DEDUP_REMOVED lines=15> */
.L_x_3752:
[----:B------:R-:W-:Y:S05]  /*47b0*/  BSYNC B3 ;  /* 0x0000000000037941 */ /* 0x000fea0003800000 */
.L_x_3751:
[----:B---3--:R-:W-:Y:S01]  /*47c0*/  MOV R64, R11 ;  /* 0x0000000b00407202 */ /* 0x008fe20000000f00 */
[----:B------:R-:W-:Y:S02]  /*47d0*/  IMAD.SHL.U32 R66, R199, 0x8, RZ ;  /* 0x00000008c7427824 */ /* 0x000fe400078e00ff */
[----:B--2---:R-:W-:Y:S02]  /*47e0*/  IMAD.MOV.U32 R65, RZ, RZ, R76 ;  /* 0x000000ffff417224 */ /* 0x004fe400078e004c */
[----:B------:R-:W-:-:S05]  /*47f0*/  IMAD.WIDE R64, R66, 0x2, R64 ;  /* 0x0000000242407825 */ /* 0x000fca00078e0240 */
[----:B----4-:R0:W-:Y:S02]  /*4800*/  ST.E.128 desc[UR48][R64.64], R12 ;  /* 0x0000000c40007985 */ /* 0x0101e4000c101d30 */
.L_x_3750:
[----:B------:R-:W-:Y:S05]  /*4810*/  BSYNC B2 ;  /* 0x0000000000027941 */ /* 0x000fea0003800000 */
.L_x_3749:
        /* <DEDUP_REMOVED lines=50> */
.L_x_3756:
[----:B------:R-:W-:Y:S05]  /*4b40*/  BSYNC B3 ;  /* 0x0000000000037941 */ /* 0x000fea0003800000 */
.L_x_3755:
[----:B---3--:R-:W-:-:S04]  /*4b50*/  LEA R60, P3, R23, R11, 0x1 ;  /* 0x0000000b173c7211 */ /* 0x008fc800078608ff */
[----:B--2---:R-:W-:-:S05]  /*4b60*/  LEA.HI.X R61, R23, R76, R202, 0x1, P3 ;  /* 0x0000004c173d7211 */ /* 0x004fca00018f0cca */
[----:B----4-:R0:W-:Y:S04]  /*4b70*/  ST.E.128 desc[UR48][R60.64], R12 ;  /* 0x0000000c3c007985 */ /* 0x0101e8000c101d30 */
.L_x_3754:
[----:B------:R-:W-:Y:S05]  /*4b80*/  BSYNC B2 ;  /* 0x0000000000027941 */ /* 0x000fea0003800000 */
.L_x_3753:
        /* <DEDUP_REMOVED lines=28> */
[----:B------:R-:W-:-:S02]  /*4d50*/  HADD2.F32 R15, -RZ, R149.H1_H1 ;  /* 0x30000095ff0f7230 */ /* 0x000fc40000004100 */
[----:B------:R-:W-:Y:S01]  /*4d60*/  FFMA.FTZ R58, R13, R57, R58 ;  /* 0x000000390d3a7223 */ /* 0x000fe2000001003a */
[--C-:B------:R-:W-:Y:S02]  /*4d70*/  HADD2.F32 R13, -RZ, R12.reuse.H0_H0 ;  /* 0x2000000cff0d7230 */ /* 0x100fe40000004100 */
[----:B------:R-:W-:Y:S02]  /*4d80*/  HADD2.F32 R12, -RZ, R12.H1_H1 ;  /* 0x3000000cff0c7230 */ /* 0x000fe40000004100 */
[--C-:B------:R-:W-:Y:S01]  /*4d90*/  HADD2.F32 R57, -RZ, R148.reuse.H1_H1 ;  /* 0x30000094ff397230 */ /* 0x100fe20000004100 */
[----:B------:R-:W-:Y:S01]  /*4da0*/  F2FP.F16.F32.PACK_AB R56, R58, R56 ;  /* 0x000000383a38723e */ /* 0x000fe200000000ff */
[----:B------:R-:W-:Y:S02]  /*4db0*/  HADD2.F32 R149, -RZ, R149.H0_H0 ;  /* 0x20000095ff957230 */ /* 0x000fe40000004100 */
[-C--:B------:R-:W-:Y:S01]  /*4dc0*/  FMUL.FTZ R59, R12, R15.reuse ;  /* 0x0000000f0c3b7220 */ /* 0x080fe20000410000 */
[----:B------:R-:W-:Y:S01]  /*4dd0*/  FMUL.FTZ R15, R13, R15 ;  /* 0x0000000f0d0f7220 */ /* 0x000fe20000410000 */
[----:B------:R-:W-:-:S02]  /*4de0*/  HADD2.F32 R148, -RZ, R148.H0_H0 ;  /* 0x20000094ff947230 */ /* 0x000fc40000004100 */
        /* <DEDUP_REMOVED lines=11> */
[----:B------:R-:W-:Y:S01]  /*4ea0*/  F2FP.F16.F32.PACK_AB R149, R149, R13 ;  /* 0x0000000d9595723e */ /* 0x000fe200000000ff */
[----:B------:R-:W-:-:S03]  /*4eb0*/  IMAD.MOV.U32 R13, RZ, RZ, R60 ;  /* 0x000000ffff0d7224 */ /* 0x000fc600078e003c */
[----:B------:R-:W-:-:S07]  /*4ec0*/  MOV R14, R149 ;  /* 0x00000095000e7202 */ /* 0x000fce0000000f00 */
.L_x_3760:
[----:B------:R-:W-:Y:S05]  /*4ed0*/  BSYNC B3 ;  /* 0x0000000000037941 */ /* 0x000fea0003800000 */
.L_x_3759:
[----:B---3--:R-:W-:-:S04]  /*4ee0*/  LEA R56, P3, R22, R11, 0x1 ;  /* 0x0000000b16387211 */ /* 0x008fc800078608ff */
[----:B--2---:R-:W-:-:S05]  /*4ef0*/  LEA.HI.X R57, R22, R76, R201, 0x1, P3 ;  /* 0x0000004c16397211 */ /* 0x004fca00018f0cc9 */
[----:B----4-:R0:W-:Y:S04]  /*4f00*/  ST.E.128 desc[UR48][R56.64], R12 ;  /* 0x0000000c38007985 */ /* 0x0101e8000c101d30 */
.L_x_3758:
[----:B------:R-:W-:Y:S05]  /*4f10*/  BSYNC B2 ;  /* 0x0000000000027941 */ /* 0x000fea0003800000 */
.L_x_3757:
[----:B------:R-:W-:-:S13]  /*4f20*/  ISETP.NE.AND P3, PT, R20, RZ, PT ;  /* 0x000000ff1400720c */ /* 0x000fda0003f65270 */
[----:B------:R-:W-:Y:S05]  /*4f30*/  @!P3 BRA `(.L_x_3740) ;  /* 0x0000000000d4b947 */ /* 0x000fea0003800000 */
[----:B0---4-:R0:W4:Y:S01]  /*4f40*/  LDS.128 R12, [R27+0x24000] ;  /* 0x024000001b0c7984 */ /* 0x0111220000000c00 */
[C---:B---3--:R-:W-:Y:S01]  /*4f50*/  LEA R56, P3, R192.reuse, R11, 0x1 ;  /* 0x0000000bc0387211 */ /* 0x048fe200078608ff */
[----:B------:R-:W-:Y:S03]  /*4f60*/  BSSY B2, `(.L_x_3761) ;  /* 0x0000031000027945 */ /* 0x000fe60003800000 */
[----:B--2---:R-:W-:Y:S02]  /*4f70*/  LEA.HI.X R57, R192, R76, R200, 0x1, P3 ;  /* 0x0000004cc0397211 */ /* 0x004fe400018f0cc8 */
[----:B------:R-:W-:-:S13]  /*4f80*/  ISETP.GE.AND P3, PT, R210, R117, PT ;  /* 0x00000075d200720c */ /* 0x000fda0003f66270 */
[----:B0-----:R-:W-:Y:S05]  /*4f90*/  @P3 BRA `(.L_x_3762) ;  /* 0x0000000000b43947 */ /* 0x001fea0003800000 */
        /* <DEDUP_REMOVED lines=26> */
[--C-:B------:R-:W-:Y:S01]  /*5140*/  HADD2.F32 R52, -RZ, R146.reuse.H0_H0 ;  /* 0x20000092ff347230 */ /* 0x100fe20000004100 */
[----:B------:R-:W-:Y:S01]  /*5150*/  F2FP.F16.F32.PACK_AB R15, R15, R53 ;  /* 0x000000350f0f723e */ /* 0x000fe200000000ff */
[----:B------:R-:W-:Y:S02]  /*5160*/  HADD2.F32 R147, -RZ, R147.H1_H1 ;  /* 0x30000093ff937230 */ /* 0x000fe40000004100 */
[CC--:B------:R-:W-:Y:S01]  /*5170*/  FMUL.FTZ R55, R12.reuse, R13.reuse ;  /* 0x0000000d0c377220 */ /* 0x0c0fe20000410000 */
[C---:B------:R-:W-:Y:S01]  /*5180*/  FMUL.FTZ R13, R11.reuse, R13 ;  /* 0x0000000d0b0d7220 */ /* 0x040fe20000410000 */
[----:B------:R-:W-:Y:S02]  /*5190*/  HADD2.F32 R146, -RZ, R146.H1_H1 ;  /* 0x30000092ff927230 */ /* 0x000fe40000004100 */
[-C--:B------:R-:W-:Y:S01]  /*51a0*/  FFMA.FTZ R55, R11, R52.reuse, -R55 ;  /* 0x000000340b377223 */ /* 0x080fe20000010837 */
[--C-:B------:R-:W-:Y:S02]  /*51b0*/  HADD2.F32 R11, -RZ, R14.reuse.H0_H0 ;  /* 0x2000000eff0b7230 */ /* 0x100fe40000004100 */
[----:B------:R-:W-:Y:S01]  /*51c0*/  FFMA.FTZ R13, R12, R52, R13 ;  /* 0x000000340c0d7223 */ /* 0x000fe2000001000d */
[----:B------:R-:W-:-:S04]  /*51d0*/  HADD2.F32 R14, -RZ, R14.H1_H1 ;  /* 0x3000000eff0e7230 */ /* 0x000fc80000004100 */
[----:B------:R-:W-:Y:S01]  /*51e0*/  F2FP.F16.F32.PACK_AB R13, R13, R55 ;  /* 0x000000370d0d723e */ /* 0x000fe200000000ff */
[-C--:B------:R-:W-:Y:S01]  /*51f0*/  FMUL.FTZ R12, R14, R147.reuse ;  /* 0x000000930e0c7220 */ /* 0x080fe20000410000 */
[----:B------:R-:W-:-:S03]  /*5200*/  FMUL.FTZ R147, R11, R147 ;  /* 0x000000930b937220 */ /* 0x000fc60000410000 */
[-C--:B------:R-:W-:Y:S01]  /*5210*/  FFMA.FTZ R12, R11, R146.reuse, -R12 ;  /* 0x000000920b0c7223 */ /* 0x080fe2000001080c */
[----:B------:R-:W-:-:S05]  /*5220*/  FFMA.FTZ R147, R14, R146, R147 ;  /* 0x000000920e937223 */ /* 0x000fca0000010093 */
[----:B------:R-:W-:Y:S02]  /*5230*/  F2FP.F16.F32.PACK_AB R147, R147, R12 ;  /* 0x0000000c9393723e */ /* 0x000fe400000000ff */
[----:B------:R-:W-:Y:S01]  /*5240*/  MOV R12, R13 ;  /* 0x0000000d000c7202 */ /* 0x000fe20000000f00 */
[----:B------:R-:W-:Y:S02]  /*5250*/  IMAD.MOV.U32 R13, RZ, RZ, R54 ;  /* 0x000000ffff0d7224 */ /* 0x000fe400078e0036 */
[----:B------:R-:W-:-:S07]  /*5260*/  IMAD.MOV.U32 R14, RZ, RZ, R147 ;  /* 0x000000ffff0e7224 */ /* 0x000fce00078e0093 */
.L_x_3762:
[----:B------:R-:W-:Y:S05]  /*5270*/  BSYNC B2 ;  /* 0x0000000000027941 */ /* 0x000fea0003800000 */
.L_x_3761:
[----:B----4-:R0:W-:Y:S02]  /*5280*/  ST.E.128 desc[UR48][R56.64], R12 ;  /* 0x0000000c38007985 */ /* 0x0101e4000c101d30 */
.L_x_3740:
[----:B------:R-:W-:Y:S05]  /*5290*/  BSYNC B1 ;  /* 0x0000000000017941 */ /* 0x000fea0003800000 */
.L_x_3739:
[----:B------:R-:W-:-:S03]  /*52a0*/  UMOV UR4, 0xffffffff ;  /* 0xffffffff00047882 */ /* 0x000fc60000000000 */
[----:B------:R-:W-:Y:S05]  /*52b0*/  BRA.DIV UR4, `(.L_x_3763) ;  /* 0x000001ce04e07947 */ /* 0x000fea000b800000 */
[----:B-1----:R-:W1:Y:S04]  /*52c0*/  SHFL.IDX PT, R113, R113, 0x1, 0x1c1f ;  /* 0x003c1f0071717f89 */ /* 0x002e6800000e0000 */
[----:B------:R-:W0:Y:S02]  /*52d0*/  SHFL.IDX PT, R116, R116, 0x1, 0x1c1f ;  /* 0x003c1f0074747f89 */ /* 0x000e2400000e0000 */
.L_x_4072:
[----:B------:R-:W-:Y:S05]  /*52e0*/  @P4 BRA `(.L_x_3764) ;  /* 0x00000054004c4947 */ /* 0x000fea0003800000 */
[----:B------:R-:W-:Y:S01]  /*52f0*/  ISETP.NE.AND P3, PT, R6, RZ, PT ;  /* 0x000000ff0600720c */ /* 0x000fe20003f65270 */
[----:B------:R-:W-:-:S12]  /*5300*/  BSSY B1, `(.L_x_3765) ;  /* 0x0000039000017945 */ /* 0x000fd80003800000 */
[----:B------:R-:W-:Y:S05]  /*5310*/  @!P3 BRA `(.L_x_3766) ;  /* 0x0000000000dcb947 */ /* 0x000fea0003800000 */
[----:B0---4-:R0:W4:Y:S01]  /*5320*/  LDS.128 R12, [R26+0x20000] ;  /* 0x020000001a0c7984 */ /* 0x0111220000000c00 */
[C---:B------:R-:W-:Y:S01]  /*5330*/  LEA R52, P3, R16.reuse, R116, 0x1 ;  /* 0x0000007410347211 */ /* 0x040fe200078608ff */
[----:B------:R-:W-:Y:S03]  /*5340*/  BSSY B2, `(.L_x_3767) ;  /* 0x0000033000027945 */ /* 0x000fe60003800000 */
[----:B-1----:R-:W-:Y:S02]  /*5350*/  LEA.HI.X R53, R16, R113, R17, 0x1, P3 ;  /* 0x0000007110357211 */ /* 0x002fe400018f0c11 */
[----:B------:R-:W-:-:S13]  /*5360*/  ISETP.GE.AND P3, PT, R196, R117, PT ;  /* 0x00000075c400720c */ /* 0x000fda0003f66270 */
[----:B0-----:R-:W-:Y:S05]  /*5370*/  @P3 BRA `(.L_x_3768) ;  /* 0x0000000000bc3947 */ /* 0x001fea0003800000 */
[----:B------:R-:W-:Y:S01]  /*5380*/  SHF.R.U64 R54, R50, 0x10, R51 ;  /* 0x0000001032367819 */ /* 0x000fe20000001233 */
[----:B----4-:R-:W-:Y:S01]  /*5390*/  IMAD.MOV.U32 R50, RZ, RZ, R13 ;  /* 0x000000ffff327224 */ /* 0x010fe200078e000d */
[----:B------:R-:W-:Y:S02]  /*53a0*/  SHF.R.U64 R13, R48, 0x10, R49 ;  /* 0x00000010300d7819 */ /* 0x000fe40000001231 */
[----:B------:R-:W-:Y:S01]  /*53b0*/  SHF.R.U32.HI R51, RZ, 0x10, R51 ;  /* 0x00000010ff337819 */ /* 0x000fe20000011633 */
[----:B------:R-:W-:Y:S02]  /*53c0*/  HADD2.F32 R54, -RZ, R54.H0_H0 ;  /* 0x20000036ff367230 */ /* 0x000fe40000004100 */
[--C-:B---3--:R-:W-:Y:S02]  /*53d0*/  HADD2.F32 R11, -RZ, R50.reuse.H1_H1 ;  /* 0x30000032ff0b7230 */ /* 0x108fe40000004100 */
[----:B------:R-:W-:Y:S02]  /*53e0*/  HADD2.F32 R48, -RZ, R50.H0_H0 ;  /* 0x20000032ff307230 */ /* 0x000fe40000004100 */
[----:B------:R-:W-:-:S02]  /*53f0*/  HADD2.F32 R13, -RZ, R13.H0_H0 ;  /* 0x2000000dff0d7230 */ /* 0x000fc40000004100 */
[-C--:B------:R-:W-:Y:S01]  /*5400*/  FMUL.FTZ R50, R11, R54.reuse ;  /* 0x000000360b327220 */ /* 0x080fe20000410000 */
[----:B------:R-:W-:-:S03]  /*5410*/  FMUL.FTZ R54, R48, R54 ;  /* 0x0000003630367220 */ /* 0x000fc60000410000 */
[-C--:B------:R-:W-:Y:S01]  /*5420*/  FFMA.FTZ R50, R48, R13.reuse, -R50 ;  /* 0x0000000d30327223 */ /* 0x080fe20000010832 */
[----:B------:R-:W-:Y:S01]  /*5430*/  SHF.R.U32.HI R48, RZ, 0x10, R49 ;  /* 0x00000010ff307819 */ /* 0x000fe20000011631 */
[----:B------:R-:W-:Y:S01]  /*5440*/  FFMA.FTZ R54, R11, R13, R54 ;  /* 0x0000000d0b367223 */ /* 0x000fe20000010036 */
[----:B------:R-:W-:Y:S01]  /*5450*/  MOV R11, R15 ;  /* 0x0000000f000b7202 */ /* 0x000fe20000000f00 */
        /* <DEDUP_REMOVED lines=33> */
.L_x_3768:
[----:B------:R-:W-:Y:S05]  /*5670*/  BSYNC B2 ;  /* 0x0000000000027941 */ /* 0x000fea0003800000 */
.L_x_3767:
[----:B----4-:R0:W-:Y:S02]  /*5680*/  ST.E.128 desc[UR48][R52.64], R12 ;  /* 0x0000000c34007985 */ /* 0x0101e4000c101d30 */
.L_x_3766:
[----:B------:R-:W-:Y:S05]  /*5690*/  BSYNC B1 ;  /* 0x0000000000017941 */ /* 0x000fea0003800000 */
.L_x_3765:
[----:B------:R-:W-:Y:S01]  /*56a0*/  ISETP.NE.AND P3, PT, R7, RZ, PT ;  /* 0x000000ff0700720c */ /* 0x000fe20003f65270 */
[----:B------:R-:W-:-:S12]  /*56b0*/  BSSY B1, `(.L_x_3769) ;  /* 0x0000035000017945 */ /* 0x000fd80003800000 */
[----:B------:R-:W-:Y:S05]  /*56c0*/  @!P3 BRA `(.L_x_3770) ;  /* 0x0000000000ccb947 */ /* 0x000fea0003800000 */
[----:B0---4-:R0:W4:Y:S01]  /*56d0*/  LDS.128 R12, [R27+0x20000] ;  /* 0x020000001b0c7984 */ /* 0x0111220000000c00 */
[----:B------:R-:W-:Y:S01]  /*56e0*/  ISETP.GE.AND P3, PT, R209, R117, PT ;  /* 0x00000075d100720c */ /* 0x000fe20003f66270 */
[----:B------:R-:W-:Y:S01]  /*56f0*/  IMAD.MOV.U32 R48, RZ, RZ, R116 ;  /* 0x000000ffff307224 */ /* 0x000fe200078e0074 */
[----:B---3--:R-:W-:Y:S01]  /*5700*/  SHF.L.U32 R11, R198, 0x3, RZ ;  /* 0x00000003c60b7819 */ /* 0x008fe200000006ff */
[----:B-1----:R-:W-:Y:S01]  /*5710*/  IMAD.MOV.U32 R49, RZ, RZ, R113 ;  /* 0x000000ffff317224 */ /* 0x002fe200078e0071 */
[----:B------:R-:W-:Y:S03]  /*5720*/  BSSY B2, `(.L_x_3771) ;  /* 0x000002c000027945 */ /* 0x000fe60003800000 */
[----:B------:R-:W-:-:S06]  /*5730*/  IMAD.WIDE R48, R11, 0x2, R48 ;  /* 0x000000020b307825 */ /* 0x000fcc00078e0230 */
[----:B0-----:R-:W-:Y:S05]  /*5740*/  @P3 BRA `(.L_x_3772) ;  /* 0x0000000000a43947 */ /* 0x001fea0003800000 */
[--C-:B------:R-:W-:Y:S01]  /*5750*/  SHF.R.U64 R11, R44, 0x10, R45.reuse ;  /* 0x000000102c0b7819 */ /* 0x100fe2000000122d */
[--C-:B----4-:R-:W-:Y:S01]  /*5760*/  HADD2.F32 R50, -RZ, R15.reuse.H1_H1 ;  /* 0x3000000fff327230 */ /* 0x110fe20000004100 */
        /* <DEDUP_REMOVED lines=39> */
.L_x_3772:
[----:B------:R-:W-:Y:S05]  /*59e0*/  BSYNC B2 ;  /* 0x0000000000027941 */ /* 0x000fea0003800000 */
.L_x_3771:
[----:B----4-:R0:W-:Y:S02]  /*59f0*/  ST.E.128 desc[UR48][R48.64], R12 ;  /* 0x0000000c30007985 */ /* 0x0101e4000c101d30 */
.L_x_3770:
[----:B------:R-:W-:Y:S05]  /*5a00*/  BSYNC B1 ;  /* 0x0000000000017941 */ /* 0x000fea0003800000 */
.L_x_3769:
[----:B------:R-:W-:Y:S01]  /*5a10*/  ISETP.NE.AND P3, PT, R8, RZ, PT ;  /* 0x000000ff0800720c */ /* 0x000fe20003f65270 */
[----:B------:R-:W-:-:S12]  /*5a20*/  BSSY B1, `(.L_x_3773) ;  /* 0x0000036000017945 */ /* 0x000fd80003800000 */
[----:B------:R-:W-:Y:S05]  /*5a30*/  @!P3 BRA `(.L_x_3774) ;  /* 0x0000000000d0b947 */ /* 0x000fea0003800000 */
[----:B0---4-:R0:W4:Y:S01]  /*5a40*/  LDS.128 R12, [R26+0x23000] ;  /* 0x023000001a0c7984 */ /* 0x0111220000000c00 */
[----:B------:R-:W-:Y:S01]  /*5a50*/  ISETP.GE.AND P3, PT, R207, R117, PT ;  /* 0x00000075cf00720c */ /* 0x000fe20003f66270 */
[----:B---3--:R-:W-:Y:S01]  /*5a60*/  IMAD.SHL.U32 R11, R199, 0x8, RZ ;  /* 0x00000008c70b7824 */ /* 0x008fe200078e00ff */
[----:B-1----:R-:W-:Y:S01]  /*5a70*/  MOV R45, R113 ;  /* 0x00000071002d7202 */ /* 0x002fe20000000f00 */
[----:B------:R-:W-:Y:S01]  /*5a80*/  IMAD.MOV.U32 R44, RZ, RZ, R116 ;  /* 0x000000ffff2c7224 */ /* 0x000fe200078e0074 */
[----:B------:R-:W-:Y:S03]  /*5a90*/  BSSY B2, `(.L_x_3775) ;  /* 0x000002d000027945 */ /* 0x000fe60003800000 */
[----:B------:R-:W-:-:S06]  /*5aa0*/  IMAD.WIDE R44, R11, 0x2, R44 ;  /* 0x000000020b2c7825 */ /* 0x000fcc00078e022c */
[----:B0-----:R-:W-:Y:S05]  /*5ab0*/  @P3 BRA `(.L_x_3776) ;  /* 0x0000000000a83947 */ /* 0x001fea0003800000 */
[----:B------:R-:W-:Y:S02]  /*5ac0*/  SHF.R.U64 R11, R40, 0x10, R41 ;  /* 0x00000010280b7819 */ /* 0x000fe40000001229 */
[----:B------:R-:W-:Y:S02]  /*5ad0*/  SHF.R.U64 R46, R42, 0x10, R43 ;  /* 0x000000102a2e7819 */ /* 0x000fe4000000122b */
[----:B------:R-:W-:Y:S01]  /*5ae0*/  SHF.R.U32.HI R40, RZ, 0x10, R41 ;  /* 0x00000010ff287819 */ /* 0x000fe20000011629 */
[----:B----4-:R-:W-:Y:S01]  /*5af0*/  IMAD.MOV.U32 R41, RZ, RZ, R13 ;  /* 0x000000ffff297224 */ /* 0x010fe200078e000d */
[----:B------:R-:W-:Y:S01]  /*5b00*/  SHF.R.U32.HI R43, RZ, 0x10, R43 ;  /* 0x00000010ff2b7819 */ /* 0x000fe2000001162b */
[----:B------:R-:W-:Y:S02]  /*5b10*/  HADD2.F32 R48, -RZ, R46.H0_H0 ;  /* 0x2000002eff307230 */ /* 0x000fe40000004100 */
[----:B------:R-:W-:Y:S02]  /*5b20*/  HADD2.F32 R42, -RZ, R11.H0_H0 ;  /* 0x2000000bff2a7230 */ /* 0x000fe40000004100 */
[----:B------:R-:W-:-:S02]  /*5b30*/  HADD2.F32 R46, -RZ, R43.H0_H0 ;  /* 0x2000002bff2e7230 */ /* 0x000fc40000004100 */
[--C-:B------:R-:W-:Y:S02]  /*5b40*/  HADD2.F32 R13, -RZ, R41.reuse.H1_H1 ;  /* 0x30000029ff0d7230 */ /* 0x100fe40000004100 */
[----:B------:R-:W-:Y:S02]  /*5b50*/  HADD2.F32 R43, -RZ, R41.H0_H0 ;  /* 0x20000029ff2b7230 */ /* 0x000fe40000004100 */
[--C-:B------:R-:W-:Y:S02]  /*5b60*/  HADD2.F32 R11, -RZ, R15.reuse.H1_H1 ;  /* 0x3000000fff0b7230 */ /* 0x100fe40000004100 */
[-C--:B------:R-:W-:Y:S01]  /*5b70*/  FMUL.FTZ R50, R13, R48.reuse ;  /* 0x000000300d327220 */ /* 0x080fe20000410000 */
[----:B------:R-:W-:Y:S02]  /*5b80*/  HADD2.F32 R41, -RZ, R15.H0_H0 ;  /* 0x2000000fff297230 */ /* 0x000fe40000004100 */
[----:B------:R-:W-:Y:S01]  /*5b90*/  FMUL.FTZ R52, R43, R48 ;  /* 0x000000302b347220 */ /* 0x000fe20000410000 */
[----:B------:R-:W-:-:S02]  /*5ba0*/  HADD2.F32 R40, -RZ, R40.H0_H0 ;  /* 0x20000028ff287230 */ /* 0x000fc40000004100 */
[----:B------:R-:W-:Y:S01]  /*5bb0*/  FMUL.FTZ R48, R11, R46 ;  /* 0x0000002e0b307220 */ /* 0x000fe20000410000 */
[----:B------:R-:W-:Y:S01]  /*5bc0*/  FFMA.FTZ R15, R43, R42, -R50 ;  /* 0x0000002a2b0f7223 */ /* 0x000fe20000010832 */
[C---:B------:R-:W-:Y:S01]  /*5bd0*/  FMUL.FTZ R46, R41.reuse, R46 ;  /* 0x0000002e292e7220 */ /* 0x040fe20000410000 */
[--C-:B------:R-:W-:Y:S02]  /*5be0*/  HADD2.F32 R43, -RZ, R139.reuse.H0_H0 ;  /* 0x2000008bff2b7230 */ /* 0x100fe40000004100 */
[-C--:B------:R-:W-:Y:S01]  /*5bf0*/  FFMA.FTZ R41, R41, R40.reuse, -R48 ;  /* 0x0000002829297223 */ /* 0x080fe20000010830 */
[--C-:B------:R-:W-:Y:S02]  /*5c00*/  HADD2.F32 R48, -RZ, R12.reuse.H0_H0 ;  /* 0x2000000cff307230 */ /* 0x100fe40000004100 */
[----:B------:R-:W-:Y:S01]  /*5c10*/  FFMA.FTZ R40, R11, R40, R46 ;  /* 0x000000280b287223 */ /* 0x000fe2000001002e */
[----:B------:R-:W-:Y:S02]  /*5c20*/  HADD2.F32 R46, -RZ, R12.H1_H1 ;  /* 0x3000000cff2e7230 */ /* 0x000fe40000004100 */
[----:B------:R-:W-:Y:S01]  /*5c30*/  FFMA.FTZ R42, R13, R42, R52 ;  /* 0x0000002a0d2a7223 */ /* 0x000fe20000010034 */
[----:B------:R-:W-:-:S02]  /*5c40*/  HADD2.F32 R139, -RZ, R139.H1_H1 ;  /* 0x3000008bff8b7230 */ /* 0x000fc40000004100 */
[----:B------:R-:W-:Y:S02]  /*5c50*/  HADD2.F32 R12, -RZ, R14.H1_H1 ;  /* 0x3000000eff0c7230 */ /* 0x000fe40000004100 */
[-C--:B------:R-:W-:Y:S01]  /*5c60*/  FMUL.FTZ R47, R46, R43.reuse ;  /* 0x0000002b2e2f7220 */ /* 0x080fe20000410000 */
[----:B------:R-:W-:Y:S02]  /*5c70*/  HADD2.F32 R11, -RZ, R138.H0_H0 ;  /* 0x2000008aff0b7230 */ /* 0x000fe40000004100 */
[----:B------:R-:W-:Y:S01]  /*5c80*/  FMUL.FTZ R43, R48, R43 ;  /* 0x0000002b302b7220 */ /* 0x000fe20000410000 */
[----:B------:R-:W-:Y:S02]  /*5c90*/  HADD2.F32 R14, -RZ, R14.H0_H0 ;  /* 0x2000000eff0e7230 */ /* 0x000fe40000004100 */
[----:B------:R-:W-:Y:S01]  /*5ca0*/  FMUL.FTZ R49, R12, R139 ;  /* 0x0000008b0c317220 */ /* 0x000fe20000410000 */
[----:B------:R-:W-:Y:S02]  /*5cb0*/  HADD2.F32 R13, -RZ, R138.H1_H1 ;  /* 0x3000008aff0d7230 */ /* 0x000fe40000004100 */
[-C--:B------:R-:W-:Y:S01]  /*5cc0*/  FFMA.FTZ R47, R48, R11.reuse, -R47 ;  /* 0x0000000b302f7223 */ /* 0x080fe2000001082f */
[----:B------:R-:W-:Y:S01]  /*5cd0*/  FFMA.FTZ R46, R46, R11, R43 ;  /* 0x0000000b2e2e7223 */ /* 0x000fe2000001002b */
[C---:B------:R-:W-:Y:S01]  /*5ce0*/  FMUL.FTZ R139, R14.reuse, R139 ;  /* 0x0000008b0e8b7220 */ /* 0x040fe20000410000 */
[----:B------:R-:W-:-:S03]  /*5cf0*/  FFMA.FTZ R49, R14, R13, -R49 ;  /* 0x0000000d0e317223 */ /* 0x000fc60000010831 */
[----:B------:R-:W-:Y:S01]  /*5d00*/  FFMA.FTZ R12, R12, R13, R139 ;  /* 0x0000000d0c0c7223 */ /* 0x000fe2000001008b */
[----:B------:R-:W-:Y:S02]  /*5d10*/  F2FP.F16.F32.PACK_AB R46, R46, R47 ;  /* 0x0000002f2e2e723e */ /* 0x000fe400000000ff */
[----:B------:R-:W-:Y:S02]  /*5d20*/  F2FP.F16.F32.PACK_AB R13, R42, R15 ;  /* 0x0000000f2a0d723e */ /* 0x000fe400000000ff */
[----:B------:R-:W-:Y:S01]  /*5d30*/  F2FP.F16.F32.PACK_AB R14, R12, R49 ;  /* 0x000000310c0e723e */ /* 0x000fe200000000ff */
[----:B------:R-:W-:Y:S01]  /*5d40*/  IMAD.MOV.U32 R12, RZ, RZ, R46 ;  /* 0x000000ffff0c7224 */ /* 0x000fe200078e002e */
[----:B------:R-:W-:-:S07]  /*5d50*/  F2FP.F16.F32.PACK_AB R15, R40, R41 ;  /* 0x00000029280f723e */ /* 0x000fce00000000ff */
.L_x_3776:
[----:B------:R-:W-:Y:S05]  /*5d60*/  BSYNC B2 ;  /* 0x0000000000027941 */ /* 0x000fea0003800000 */
.L_x_3775:
[----:B----4-:R0:W-:Y:S02]  /*5d70*/  ST.E.128 desc[UR48][R44.64], R12 ;  /* 0x0000000c2c007985 */ /* 0x0101e4000c101d30 */
.L_x_3774:
[----:B------:R-:W-:Y:S05]  /*5d80*/  BSYNC B1 ;  /* 0x0000000000017941 */ /* 0x000fea0003800000 */
.L_x_3773:
        /* <DEDUP_REMOVED lines=9> */
[----:B------:R-:W-:Y:S02]  /*5e20*/  SHF.R.U64 R36, R36, 0x10, R37 ;  /* 0x0000001024247819 */ /* 0x000fe40000001225 */
[--C-:B---3--:R-:W-:Y:S01]  /*5e30*/  SHF.R.U64 R11, R38, 0x10, R39.reuse ;  /* 0x00000010260b7819 */ /* 0x108fe20000001227 */
[----:B----4-:R-:W-:Y:S01]  /*5e40*/  HADD2.F32 R38, -RZ, R15.H1_H1 ;  /* 0x3000000fff267230 */ /* 0x010fe20000004100 */
[----:B------:R-:W-:Y:S02]  /*5e50*/  SHF.R.U32.HI R42, RZ, 0x10, R39 ;  /* 0x00000010ff2a7819 */ /* 0x000fe40000011627 */
[----:B------:R-:W-:Y:S01]  /*5e60*/  SHF.R.U32.HI R43, RZ, 0x10, R37 ;  /* 0x00000010ff2b7819 */ /* 0x000fe20000011625 */
[----:B------:R-:W-:Y:S02]  /*5e70*/  HADD2.F32 R37, -RZ, R36.H0_H0 ;  /* 0x20000024ff257230 */ /* 0x000fe40000004100 */
[----:B------:R-:W-:Y:S02]  /*5e80*/  HADD2.F32 R39, -RZ, R11.H0_H0 ;  /* 0x2000000bff277230 */ /* 0x000fe40000004100 */
[----:B------:R-:W-:-:S02]  /*5e90*/  HADD2.F32 R36, -RZ, R13.H1_H1 ;  /* 0x3000000dff247230 */ /* 0x000fc40000004100 */
[----:B------:R-:W-:Y:S02]  /*5ea0*/  HADD2.F32 R11, -RZ, R13.H0_H0 ;  /* 0x2000000dff0b7230 */ /* 0x000fe40000004100 */
[----:B------:R-:W-:Y:S02]  /*5eb0*/  HADD2.F32 R42, -RZ, R42.H0_H0 ;  /* 0x2000002aff2a7230 */ /* 0x000fe40000004100 */
[-C--:B------:R-:W-:Y:S01]  /*5ec0*/  FMUL.FTZ R44, R36, R39.reuse ;  /* 0x00000027242c7220 */ /* 0x080fe20000410000 */
[----:B------:R-:W-:Y:S02]  /*5ed0*/  HADD2.F32 R13, -RZ, R15.H0_H0 ;  /* 0x2000000fff0d7230 */ /* 0x000fe40000004100 */
[C---:B------:R-:W-:Y:S01]  /*5ee0*/  FMUL.FTZ R39, R11.reuse, R39 ;  /* 0x000000270b277220 */ /* 0x040fe20000410000 */
[----:B------:R-:W-:Y:S02]  /*5ef0*/  HADD2.F32 R15, -RZ, R43.H0_H0 ;  /* 0x2000002bff0f7230 */ /* 0x000fe40000004100 */
[-C--:B------:R-:W-:Y:S01]  /*5f00*/  FMUL.FTZ R46, R38, R42.reuse ;  /* 0x0000002a262e7220 */ /* 0x080fe20000410000 */
[-C--:B------:R-:W-:Y:S01]  /*5f10*/  FFMA.FTZ R11, R11, R37.reuse, -R44 ;  /* 0x000000250b0b7223 */ /* 0x080fe2000001082c */
[C---:B------:R-:W-:Y:S01]  /*5f20*/  FMUL.FTZ R43, R13.reuse, R42 ;  /* 0x0000002a0d2b7220 */ /* 0x040fe20000410000 */
[----:B------:R-:W-:Y:S01]  /*5f30*/  FFMA.FTZ R36, R36, R37, R39 ;  /* 0x0000002524247223 */ /* 0x000fe20000010027 */
[----:B------:R-:W-:Y:S01]  /*5f40*/  FFMA.FTZ R13, R13, R15, -R46 ;  /* 0x0000000f0d0d7223 */ /* 0x000fe2000001082e */
[----:B------:R-:W-:-:S02]  /*5f50*/  HADD2.F32 R42, -RZ, R132.H0_H0 ;  /* 0x20000084ff2a7230 */ /* 0x000fc40000004100 */
[----:B------:R-:W-:Y:S01]  /*5f60*/  FFMA.FTZ R38, R38, R15, R43 ;  /* 0x0000000f26267223 */ /* 0x000fe2000001002b */
[----:B------:R-:W-:Y:S01]  /*5f70*/  HADD2.F32 R132, -RZ, R132.H1_H1 ;  /* 0x30000084ff847230 */ /* 0x000fe20000004100 */
[----:B------:R-:W-:Y:S01]  /*5f80*/  F2FP.F16.F32.PACK_AB R11, R36, R11 ;  /* 0x0000000b240b723e */ /* 0x000fe200000000ff */
        /* <DEDUP_REMOVED lines=18> */
.L_x_3780:
[----:B------:R-:W-:Y:S05]  /*60b0*/  BSYNC B2 ;  /* 0x0000000000027941 */ /* 0x000fea0003800000 */
.L_x_3779:
[----:B----4-:R0:W-:Y:S02]  /*60c0*/  ST.E.128 desc[UR48][R40.64], R12 ;  /* 0x0000000c28007985 */ /* 0x0101e4000c101d30 */
.L_x_3778:
[----:B------:R-:W-:Y:S05]  /*60d0*/  BSYNC B1 ;  /* 0x0000000000017941 */ /* 0x000fea0003800000 */
.L_x_3777:
        /* <DEDUP_REMOVED lines=9> */
[----:B---3--:R-:W-:Y:S01]  /*6170*/  SHF.R.U64 R11, R32, 0x10, R33 ;  /* 0x00000010200b7819 */ /* 0x008fe20000001221 */
[--C-:B----4-:R-:W-:Y:S01]  /*6180*/  HADD2.F32 R32, -RZ, R15.reuse.H1_H1 ;  /* 0x3000000fff207230 */ /* 0x110fe20000004100 */
        /* <DEDUP_REMOVED lines=26> */
[--C-:B------:R-:W-:Y:S02]  /*6330*/  HADD2.F32 R15, -RZ, R79.reuse.H1_H1 ;  /* 0x3000004fff0f7230 */ /* 0x100fe40000004100 */
[----:B------:R-:W-:Y:S01]  /*6340*/  FMUL.FTZ R32, R12, R32 ;  /* 0x000000200c207220 */ /* 0x000fe20000410000 */
        /* <DEDUP_REMOVED lines=10> */
.L_x_3784:
[----:B------:R-:W-:Y:S05]  /*63f0*/  BSYNC B2 ;  /* 0x0000000000027941 */ /* 0x000fea0003800000 */
.L_x_3783:
[----:B----4-:R0:W-:Y:S02]  /*6400*/  ST.E.128 desc[UR48][R36.64], R12 ;  /* 0x0000000c24007985 */ /* 0x0101e4000c101d30 */
.L_x_3782:
[----:B------:R-:W-:Y:S05]  /*6410*/  BSYNC B1 ;  /* 0x0000000000017941 */ /* 0x000fea0003800000 */
.L_x_3781:
[----:B------:R-:W-:-:S13]  /*6420*/  ISETP.NE.AND P3, PT, R20, RZ, PT ;  /* 0x000000ff1400720c */ /* 0x000fda0003f65270 */
        /* <DEDUP_REMOVED lines=15> */
[----:B------:R-:W-:Y:S02]  /*6520*/  HADD2.F32 R11, -RZ, R13.H1_H1 ;  /* 0x3000000dff0b7230 */ /* 0x000fe40000004100 */
[----:B------:R-:W-:-:S02]  /*6530*/  HADD2.F32 R31, -RZ, R31.H0_H0 ;  /* 0x2000001fff1f7230 */ /* 0x000fc40000004100 */
[----:B------:R-:W-:Y:S02]  /*6540*/  HADD2.F32 R13, -RZ, R13.H0_H0 ;  /* 0x2000000dff0d7230 */ /* 0x000fe40000004100 */
[-C--:B------:R-:W-:Y:S01]  /*6550*/  FMUL.FTZ R36, R11, R34.reuse ;  /* 0x000000220b247220 */ /* 0x080fe20000410000 */
[----:B------:R-:W-:Y:S02]  /*6560*/  HADD2.F32 R29, -RZ, R29.H0_H0 ;  /* 0x2000001dff1d7230 */ /* 0x000fe40000004100 */
[-C--:B------:R-:W-:Y:S01]  /*6570*/  FMUL.FTZ R35, R15, R31.reuse ;  /* 0x0000001f0f237220 */ /* 0x080fe20000410000 */
[C---:B------:R-:W-:Y:S01]  /*6580*/  FMUL.FTZ R38, R28.reuse, R31 ;  /* 0x0000001f1c267220 */ /* 0x040fe20000410000 */
[C---:B------:R-:W-:Y:S01]  /*6590*/  FMUL.FTZ R34, R13.reuse, R34 ;  /* 0x000000220d227220 */ /* 0x040fe20000410000 */
[----:B------:R-:W-:Y:S01]  /*65a0*/  FFMA.FTZ R36, R13, R30, -R36 ;  /* 0x0000001e0d247223 */ /* 0x000fe20000010824 */
[----:B------:R-:W-:Y:S01]  /*65b0*/  FFMA.FTZ R37, R28, R29, R35 ;  /* 0x0000001d1c257223 */ /* 0x000fe20000010023 */
[----:B------:R-:W-:-:S02]  /*65c0*/  HADD2.F32 R28, -RZ, R77.H1_H1 ;  /* 0x3000004dff1c7230 */ /* 0x000fc40000004100 */
[----:B------:R-:W-:Y:S01]  /*65d0*/  FFMA.FTZ R31, R11, R30, R34 ;  /* 0x0000001e0b1f7223 */ /* 0x000fe20000010022 */
[----:B------:R-:W-:Y:S02]  /*65e0*/  HADD2.F32 R11, -RZ, R12.H1_H1 ;  /* 0x3000000cff0b7230 */ /* 0x000fe40000004100 */
[----:B------:R-:W-:Y:S01]  /*65f0*/  FFMA.FTZ R38, R15, R29, -R38 ;  /* 0x0000001d0f267223 */ /* 0x000fe20000010826 */
[----:B------:R-:W-:Y:S02]  /*6600*/  HADD2.F32 R13, -RZ, R14.H1_H1 ;  /* 0x3000000eff0d7230 */ /* 0x000fe40000004100 */
[----:B------:R-:W-:Y:S02]  /*6610*/  HADD2.F32 R77, -RZ, R77.H0_H0 ;  /* 0x2000004dff4d7230 */ /* 0x000fe40000004100 */
[----:B------:R-:W-:Y:S01]  /*6620*/  FMUL.FTZ R29, R11, R28 ;  /* 0x0000001c0b1d7220 */ /* 0x000fe20000410000 */
[----:B------:R-:W-:Y:S02]  /*6630*/  HADD2.F32 R12, -RZ, R12.H0_H0 ;  /* 0x2000000cff0c7230 */ /* 0x000fe40000004100 */
[----:B------:R-:W-:-:S02]  /*6640*/  HADD2.F32 R14, -RZ, R14.H0_H0 ;  /* 0x2000000eff0e7230 */ /* 0x000fc40000004100 */
[-C--:B------:R-:W-:Y:S01]  /*6650*/  FMUL.FTZ R35, R13, R77.reuse ;  /* 0x0000004d0d237220 */ /* 0x080fe20000410000 */
        /* <DEDUP_REMOVED lines=12> */
.L_x_3786:
[----:B------:R-:W-:Y:S05]  /*6720*/  BSYNC B1 ;  /* 0x0000000000017941 */ /* 0x000fea0003800000 */
.L_x_3785:
[----:B----4-:R0:W-:Y:S01]  /*6730*/  ST.E.128 desc[UR48][R32.64], R12 ;  /* 0x0000000c20007985 */ /* 0x0101e2000c101d30 */
[----:B------:R-:W-:Y:S05]  /*6740*/  BRA `(.L_x_3764) ;  /* 0x0000004000347947 */ /* 0x000fea0003800000 */
.L_x_3730:
        /* <DEDUP_REMOVED lines=21> */
[----:B------:R-:W-:Y:S06]  /*68a0*/  @P3 BRA `(.L_x_3788) ;  /* 0x00000000007c3947 */ /* 0x000fec0003800000 */
[----:B------:R-:W-:Y:S01]  /*68b0*/  IADD3 R30, P2, R94, R14, RZ ;  /* 0x0000000e5e1e7210 */ /* 0x000fe20007f5e0ff */
[----:B------:R-:W-:Y:S01]  /*68c0*/  ULDC.64 UR4, c[0x0][0x3e8] ;  /* 0x0000fa0000047ab9 */ /* 0x000fe20000000a00 */
[----:B------:R-:W-:Y:S02]  /*68d0*/  CS2R R38, SRZ ;  /* 0x0000000000267805 */ /* 0x000fe4000001ff00 */
[----:B------:R-:W-:Y:S02]  /*68e0*/  CS2R R36, SRZ ;  /* 0x0000000000247805 */ /* 0x000fe4000001ff00 */
[----:B------:R-:W-:Y:S01]  /*68f0*/  CS2R R62, SRZ ;  /* 0x00000000003e7805 */ /* 0x000fe2000001ff00 */
[----:B------:R-:W-:Y:S01]  /*6900*/  IMAD.X R31, R11, 0x1, R98, P2 ;  /* 0x000000010b1f7824 */ /* 0x000fe200010e0662 */
[----:B------:R-:W-:Y:S02]  /*6910*/  IADD3 R28, P2, R88, R12, RZ ;  /* 0x0000000c581c7210 */ /* 0x000fe40007f5e0ff */
[----:B------:R-:W-:-:S03]  /*6920*/  CS2R R60, SRZ ;  /* 0x00000000003c7805 */ /* 0x000fc6000001ff00 */
[----:B------:R-:W-:Y:S01]  /*6930*/  IMAD.X R29, R78, 0x1, R85, P2 ;  /* 0x000000014e1d7824 */ /* 0x000fe200010e0655 */
        /* <DEDUP_REMOVED lines=10> */
[----:B------:R-:W5:Y:S04]  /*69e0*/  @!P2 LDG.E.128 R36, desc[UR48][R40.64] ;  /* 0x000000302824a981 */ /* 0x000f68000c1e1d00 */
[----:B------:R-:W5:Y:S01]  /*69f0*/  @!P2 LDG.E.128 R60, desc[UR48][R64.64] ;  /* 0x00000030403ca981 */ /* 0x000f62000c1e1d00 */
        /* <DEDUP_REMOVED lines=10> */
.L_x_3788:
[----:B------:R-:W-:Y:S05]  /*6aa0*/  BSYNC B1 ;  /* 0x0000000000017941 */ /* 0x000fea0003800000 */
.L_x_3787:
[----:B------:R-:W-:Y:S01]  /*6ab0*/  IADD3 R76, R203, 0x40, RZ ;  /* 0x00000040cb4c7810 */ /* 0x000fe20007ffe0ff */
[----:B------:R-:W-:Y:S01]  /*6ac0*/  BSSY B1, `(.L_x_3789) ;  /* 0x0000027000017945 */ /* 0x000fe20003800000 */
[----:B0-----:R-:W-:Y:S02]  /*6ad0*/  CS2R R64, SRZ ;  /* 0x0000000000407805 */ /* 0x001fe4000001ff00 */
[----:B------:R-:W-:Y:S02]  /*6ae0*/  CS2R R70, SRZ ;  /* 0x0000000000467805 */ /* 0x000fe4000001ff00 */
[----:B------:R-:W-:Y:S02]  /*6af0*/  ISETP.GE.AND P4, PT, R76, R82, PT ;  /* 0x000000524c00720c */ /* 0x000fe40003f86270 */
[----:B------:R-:W-:Y:S02]  /*6b00*/  CS2R R68, SRZ ;  /* 0x0000000000447805 */ /* 0x000fe4000001ff00 */
[----:B------:R-:W-:-:S02]  /*6b10*/  CS2R R74, SRZ ;  /* 0x00000000004a7805 */ /* 0x000fc4000001ff00 */
[----:B------:R-:W-:-:S07]  /*6b20*/  CS2R R72, SRZ ;  /* 0x0000000000487805 */ /* 0x000fce000001ff00 */
[----:B------:R-:W-:Y:S05]  /*6b30*/  @P4 BRA `(.L_x_3790) ;  /* 0x00000000007c4947 */ /* 0x000fea0003800000 */
[----:B------:R-:W-:Y:S01]  /*6b40*/  IADD3 R15, P2, P5, R94, R14, R102 ;  /* 0x0000000e5e0f7210 */ /* 0x000fe20007d5e066 */
[----:B------:R-:W-:Y:S01]  /*6b50*/  ULDC.64 UR4, c[0x0][0x3e8] ;  /* 0x0000fa0000047ab9 */ /* 0x000fe20000000a00 */
[----:B------:R-:W-:Y:S02]  /*6b60*/  CS2R R58, SRZ ;  /* 0x00000000003a7805 */ /* 0x000fe4000001ff00 */
[----:B------:R-:W-:Y:S02]  /*6b70*/  CS2R R56, SRZ ;  /* 0x0000000000387805 */ /* 0x000fe4000001ff00 */
[----:B------:R-:W-:Y:S02]  /*6b80*/  IADD3.X R48, R98, R11, R101, P2, P5 ;  /* 0x0000000b62307210 */ /* 0x000fe400017ea465 */
[----:B------:R-:W-:Y:S02]  /*6b90*/  CS2R R74, SRZ ;  /* 0x00000000004a7805 */ /* 0x000fe4000001ff00 */
[----:B------:R-:W-:-:S02]  /*6ba0*/  IADD3 R13, P2, P5, R88, R12, R104 ;  /* 0x0000000c580d7210 */ /* 0x000fc40007d5e068 */
[----:B------:R-:W-:Y:S02]  /*6bb0*/  CS2R R72, SRZ ;  /* 0x0000000000487805 */ /* 0x000fe4000001ff00 */
        /* <DEDUP_REMOVED lines=13> */
[----:B------:R-:W-:Y:S02]  /*6c90*/  ISETP.GE.AND P2, PT, R194, R117, PT ;  /* 0x00000075c200720c */ /* 0x000fe40003f46270 */
[----:B------:R-:W-:Y:S02]  /*6ca0*/  CS2R R50, SRZ ;  /* 0x0000000000327805 */ /* 0x000fe4000001ff00 */
[----:B------:R-:W-:Y:S02]  /*6cb0*/  CS2R R48, SRZ ;  /* 0x0000000000307805 */ /* 0x000fe4000001ff00 */
[----:B------:R-:W-:-:S02]  /*6cc0*/  CS2R R66, SRZ ;  /* 0x0000000000427805 */ /* 0x000fc4000001ff00 */
[----:B------:R-:W-:-:S05]  /*6cd0*/  CS2R R64, SRZ ;  /* 0x0000000000407805 */ /* 0x000fca000001ff00 */
[----:B------:R0:W5:Y:S04]  /*6ce0*/  @!P2 LDG.E.128 R52, desc[UR48][R14.64+0x40] ;  /* 0x000040300e34a981 */ /* 0x000168000c1e1d00 */
[----:B------:R0:W5:Y:S01]  /*6cf0*/  @!P2 LDG.E.128 R68, desc[UR48][R12.64+0x40] ;  /* 0x000040300c44a981 */ /* 0x000162000c1e1d00 */
[----:B------:R-:W-:-:S13]  /*6d00*/  ISETP.GE.AND P2, PT, R193, R117, PT ;  /* 0x00000075c100720c */ /* 0x000fda0003f46270 */
[----:B------:R0:W5:Y:S04]  /*6d10*/  @!P2 LDG.E.128 R48, desc[UR48][R14.64+0x80] ;  /* 0x000080300e30a981 */ /* 0x000168000c1e1d00 */
[----:B------:R0:W5:Y:S02]  /*6d20*/  @!P2 LDG.E.128 R64, desc[UR48][R12.64+0x80] ;  /* 0x000080300c40a981 */ /* 0x000164000c1e1d00 */
.L_x_3790:
[----:B------:R-:W-:Y:S05]  /*6d30*/  BSYNC B1 ;  /* 0x0000000000017941 */ /* 0x000fea0003800000 */
.L_x_3789:
[----:B0----5:R-:W-:Y:S01]  /*6d40*/  IMAD.MOV.U32 R12, RZ, RZ, R30 ;  /* 0x000000ffff0c7224 */ /* 0x021fe200078e001e */
[----:B------:R-:W-:Y:S01]  /*6d50*/  MOV R14, R28 ;  /* 0x0000001c000e7202 */ /* 0x000fe20000000f00 */
[----:B------:R-:W-:Y:S01]  /*6d60*/  IMAD.MOV.U32 R11, RZ, RZ, R31 ;  /* 0x000000ffff0b7224 */ /* 0x000fe200078e001f */
[----:B------:R-:W-:Y:S01]  /*6d70*/  UISETP.NE.AND UP0, UPT, UR51, 0x3, UPT ;  /* 0x000000033300788c */ /* 0x000fe2000bf05270 */
[----:B------:R-:W-:-:S03]  /*6d80*/  IMAD.MOV.U32 R13, RZ, RZ, R29 ;  /* 0x000000ffff0d7224 */ /* 0x000fc600078e001d */
        /* <DEDUP_REMOVED lines=12> */
[----:B------:R-:W-:Y:S02]  /*6e50*/  PRMT R165, R12, 0x5410, R13 ;  /* 0x000054100ca57816 */ /* 0x000fe4000000000d */
[----:B------:R-:W-:Y:S02]  /*6e60*/  MOV R12, R37 ;  /* 0x00000025000c7202 */ /* 0x000fe40000000f00 */
[----:B------:R-:W-:Y:S01]  /*6e70*/  PRMT R166, R11, 0x7610, R166 ;  /* 0x000076100ba67816 */ /* 0x000fe200000000a6 */
[----:B------:R-:W-:Y:S01]  /*6e80*/  IMAD.MOV.U32 R11, RZ, RZ, R43 ;  /* 0x000000ffff0b7224 */ /* 0x000fe200078e002b */
[----:B------:R-:W-:Y:S01]  /*6e90*/  PRMT R146, R12, 0x7610, R146 ;  /* 0x000076100c927816 */ /* 0x000fe20000000092 */
[----:B------:R-:W-:Y:S01]  /*6ea0*/  IMAD.MOV.U32 R12, RZ, RZ, R42 ;  /* 0x000000ffff0c7224 */ /* 0x000fe200078e002a */
[----:B------:R-:W-:-:S02]  /*6eb0*/  PRMT R162, R14, 0x7610, R162 ;  /* 0x000076100ea27816 */ /* 0x000fc400000000a2 */
[----:B------:R-:W-:Y:S02]  /*6ec0*/  PLOP3.LUT P2, PT, PT, PT, UP0, 0x80, 0x0 ;  /* 0x000000000000781c */ /* 0x000fe40003f4f008 */
[----:B------:R-:W-:Y:S01]  /*6ed0*/  PRMT R158, R12, 0x5410, R11 ;  /* 0x000054100c9e7816 */ /* 0x000fe2000000000b */
[----:B------:R-:W-:Y:S01]  /*6ee0*/  IMAD.MOV.U32 R11, RZ, RZ, R41 ;  /* 0x000000ffff0b7224 */ /* 0x000fe200078e0029 */
[----:B------:R-:W-:-:S04]  /*6ef0*/  MOV R12, R40 ;  /* 0x00000028000c7202 */ /* 0x000fc80000000f00 */
[----:B------:R-:W-:Y:S01]  /*6f00*/  PRMT R159, R12, 0x5410, R11 ;  /* 0x000054100c9f7816 */ /* 0x000fe2000000000b */
[----:B------:R-:W-:Y:S01]  /*6f10*/  IMAD.MOV.U32 R12, RZ, RZ, R46 ;  /* 0x000000ffff0c7224 */ /* 0x000fe200078e002e */
[----:B------:R-:W-:-:S04]  /*6f20*/  MOV R11, R47 ;  /* 0x0000002f000b7202 */ /* 0x000fc80000000f00 */
[----:B------:R-:W-:Y:S01]  /*6f30*/  PRMT R161, R161, 0x5410, R12 ;  /* 0x00005410a1a17816 */ /* 0x000fe2000000000c */
[----:B------:R-:W-:Y:S01]  /*6f40*/  IMAD.MOV.U32 R12, RZ, RZ, R44 ;  /* 0x000000ffff0c7224 */ /* 0x000fe200078e002c */
[----:B------:R-:W-:Y:S01]  /*6f50*/  PRMT R163, R163, 0x5410, R11 ;  /* 0x00005410a3a37816 */ /* 0x000fe2000000000b */
[----:B------:R-:W-:-:S03]  /*6f60*/  IMAD.MOV.U32 R11, RZ, RZ, R45 ;  /* 0x000000ffff0b7224 */ /* 0x000fc600078e002d */
[----:B------:R-:W-:Y:S01]  /*6f70*/  PRMT R162, R162, 0x5410, R12 ;  /* 0x00005410a2a27816 */ /* 0x000fe2000000000c */
[----:B------:R-:W-:Y:S01]  /*6f80*/  IMAD.MOV.U32 R12, RZ, RZ, R63 ;  /* 0x000000ffff0c7224 */ /* 0x000fe200078e003f */
[----:B------:R-:W-:Y:S02]  /*6f90*/  PRMT R164, R164, 0x5410, R11 ;  /* 0x00005410a4a47816 */ /* 0x000fe4000000000b */
[----:B------:R-:W-:Y:S02]  /*6fa0*/  MOV R11, R62 ;  /* 0x0000003e000b7202 */ /* 0x000fe40000000f00 */
[----:B------:R-:W-:Y:S02]  /*6fb0*/  PRMT R167, R12, 0x7610, R167 ;  /* 0x000076100ca77816 */ /* 0x000fe400000000a7 */
[----:B------:R-:W-:Y:S01]  /*6fc0*/  PRMT R166, R166, 0x5410, R11 ;  /* 0x00005410a6a67816 */ /* 0x000fe2000000000b */
[----:B------:R-:W-:Y:S01]  /*6fd0*/  IMAD.MOV.U32 R11, RZ, RZ, R60 ;  /* 0x000000ffff0b7224 */ /* 0x000fe200078e003c */
[----:B------:R-:W-:-:S04]  /*6fe0*/  MOV R12, R61 ;  /* 0x0000003d000c7202 */ /* 0x000fc80000000f00 */
[----:B------:R-:W-:Y:S01]  /*6ff0*/  PRMT R167, R167, 0x5410, R11 ;  /* 0x00005410a7a77816 */ /* 0x000fe2000000000b */
[----:B------:R-:W-:Y:S01]  /*7000*/  IMAD.MOV.U32 R11, RZ, RZ, R51 ;  /* 0x000000ffff0b7224 */ /* 0x000fe200078e0033 */
[----:B------:R-:W-:Y:S01]  /*7010*/  PRMT R145, R12, 0x7610, R145 ;  /* 0x000076100c917816 */ /* 0x000fe20000000091 */
[----:B------:R-:W-:-:S05]  /*7020*/  IMAD.MOV.U32 R12, RZ, RZ, R50 ;  /* 0x000000ffff0c7224 */ /* 0x000fca00078e0032 */
[----:B------:R-:W-:Y:S01]  /*7030*/  PRMT R139, R12, 0x5410, R11 ;  /* 0x000054100c8b7816 */ /* 0x000fe2000000000b */
[----:B------:R-:W-:Y:S01]  /*7040*/  IMAD.MOV.U32 R11, RZ, RZ, R49 ;  /* 0x000000ffff0b7224 */ /* 0x000fe200078e0031 */
[----:B------:R-:W-:-:S04]  /*7050*/  MOV R12, R48 ;  /* 0x00000030000c7202 */ /* 0x000fc80000000f00 */
        /* <DEDUP_REMOVED lines=36> */
.L_x_3791:
[----:B------:R-:W-:Y:S01]  /*72a0*/  IMAD R83, R19, 0x8, R18 ;  /* 0x0000000813537824 */ /* 0x000fe200078e0212 */
[----:B------:R-:W-:Y:S01]  /*72b0*/  SHF.L.U32 R84, R204, 0x1f, RZ ;  /* 0x0000001fcc547819 */ /* 0x000fe200000006ff */
[----:B------:R-:W-:Y:S03]  /*72c0*/  BSSY B1, `(.L_x_3792) ;  /* 0x0000003000017945 */ /* 0x000fe60003800000 */
[----:B------:R-:W0:Y:S02]  /*72d0*/  SYNCS.PHASECHK.TRANS64.TRYWAIT P5, [R83+URZ+0x30890], R84 ;  /* 0x03089054530075a7 */ /* 0x000e2400080a017f */
[----:B0-----:R-:W-:Y:S05]  /*72e0*/  @!P5 BRA `(.L_x_3793) ;  /* 0x000001b00020d947 */ /* 0x001fea0003800000 */
.L_x_4073:
[----:B------:R-:W-:Y:S05]  /*72f0*/  BSYNC B1 ;  /* 0x0000000000017941 */ /* 0x000fea0003800000 */
.L_x_3792:
[----:B------:R-:W1:Y:S01]  /*7300*/  LDC R132, c[0x0][0x2f4] ;  /* 0x0000bd00ff847b82 */ /* 0x000e620000000800 */
[----:B------:R-:W-:Y:S01]  /*7310*/  UMOV UR4, 0xffffffff ;  /* 0xffffffff00047882 */ /* 0x000fe20000000000 */
[----:B-1----:R-:W-:Y:S02]  /*7320*/  IMAD.IADD R134, R132, 0x1, -R118 ;  /* 0x0000000184867824 */ /* 0x002fe400078e0a76 */
[----:B------:R-:W-:Y:S05]  /*7330*/  BRA.DIV UR4, `(.L_x_3794) ;  /* 0x000001b204207947 */ /* 0x000fea000b800000 */
[----:B------:R1:W2:Y:S04]  /*7340*/  SHFL.IDX PT, R115, R113, RZ, 0x1c1f ;  /* 0x001c1fff71737589 */ /* 0x0002a800000e0000 */
[----:B------:R1:W3:Y:S02]  /*7350*/  SHFL.IDX PT, R11, R116, RZ, 0x1c1f ;  /* 0x001c1fff740b7589 */ /* 0x0002e400000e0000 */
.L_x_4077:
[----:B------:R-:W-:Y:S04]  /*7360*/  BSSY B1, `(.L_x_3795) ;  /* 0x000016d000017945 */ /* 0x000fe80003800000 */
[----:B------:R-:W-:Y:S05]  /*7370*/  @P3 BRA `(.L_x_3796) ;  /* 0x0000001400ac3947 */ /* 0x000fea0003800000 */
[----:B------:R-:W-:Y:S01]  /*7380*/  ISETP.NE.AND P3, PT, R6, RZ, PT ;  /* 0x000000ff0600720c */ /* 0x000fe20003f65270 */
[----:B------:R-:W-:Y:S01]  /*7390*/  BSSY B2, `(.L_x_3797) ;  /* 0x0000079000027945 */ /* 0x000fe20003800000 */
[----:B---3--:R-:W-:-:S11]  /*73a0*/  MOV R114, R11 ;  /* 0x0000000b00727202 */ /* 0x008fd60000000f00 */
[----:B------:R-:W-:Y:S05]  /*73b0*/  @!P3 BRA `(.L_x_3798) ;  /* 0x0000000400d8b947 */ /* 0x000fea0003800000 */
[----:B------:R-:W-:Y:S01]  /*73c0*/  SEL R12, R118, R134, !P0 ;  /* 0x00000086760c7207 */ /* 0x000fe20004000000 */
[----:B------:R-:W-:Y:S01]  /*73d0*/  BSSY B3, `(.L_x_3799) ;  /* 0x000006e000037945 */ /* 0x000fe20003800000 */
[----:B------:R-:W-:Y:S02]  /*73e0*/  ISETP.GE.AND P3, PT, R16, R117, PT ;  /* 0x000000751000720c */ /* 0x000fe40003f66270 */
[----:B------:R-:W-:-:S04]  /*73f0*/  SHF.R.S32.HI R13, RZ, 0x1f, R12 ;  /* 0x0000001fff0d7819 */ /* 0x000fc8000001140c */
[----:B------:R-:W-:-:S04]  /*7400*/  LEA.HI R13, R13, R12, RZ, 0x4 ;  /* 0x0000000c0d0d7211 */ /* 0x000fc800078f20ff */
[----:B------:R-:W-:-:S04]  /*7410*/  LEA.HI.SX32 R138, R13, R111, 0x1c ;  /* 0x0000006f0d8a7211 */ /* 0x000fc800078fe2ff */
[----:B------:R-:W-:-:S04]  /*7420*/  SHF.R.S32.HI R13, RZ, 0x1f, R138 ;  /* 0x0000001fff0d7819 */ /* 0x000fc8000001148a */
[----:B------:R-:W-:Y:S01]  /*7430*/  LEA.HI R13, R13, R138, RZ, 0x3 ;  /* 0x0000008a0d0d7211 */ /* 0x000fe200078f18ff */
[----:B------:R-:W-:-:S03]  /*7440*/  IMAD.SHL.U32 R138, R138, 0x8, RZ ;  /* 0x000000088a8a7824 */ /* 0x000fc600078e00ff */
[----:B------:R-:W-:Y:S02]  /*7450*/  SHF.R.S32.HI R13, RZ, 0x3, R13 ;  /* 0x00000003ff0d7819 */ /* 0x000fe4000001140d */
[----:B------:R-:W-:-:S03]  /*7460*/  LOP3.LUT R12, R216, 0x38, R138, 0xf8, !PT ;  /* 0x00000038d80c7812 */ /* 0x000fc600078ef88a */
[----:B------:R-:W-:Y:S01]  /*7470*/  IMAD R13, R13, 0x1800, R218 ;  /* 0x000018000d0d7824 */ /* 0x000fe200078e02da */
[----:B------:R-:W-:-:S05]  /*7480*/  LOP3.LUT R12, R12, R217, RZ, 0x3c, !PT ;  /* 0x000000d90c0c7212 */ /* 0x000fca00078e3cff */
[----:B------:R-:W-:-:S04]  /*7490*/  IMAD.IADD R12, R13, 0x1, R12 ;  /* 0x000000010d0c7824 */ /* 0x000fc800078e020c */
        /* <DEDUP_REMOVED lines=8> */
[----:B----4-:R-:W-:Y:S01]  /*7520*/  MOV R143, R13 ;  /* 0x0000000d008f7202 */ /* 0x010fe20000000f00 */
[----:B------:R-:W-:Y:S01]  /*7530*/  HADD2.F32 R145, -RZ, R145.H0_H0 ;  /* 0x20000091ff917230 */ /* 0x000fe20000004100 */
        /* <DEDUP_REMOVED lines=19> */
[----:B------:R-:W-:Y:S02]  /*7670*/  HADD2.F32 R15, -RZ, R15.H1_H1 ;  /* 0x3000000fff0f7230 */ /* 0x000fe40000004100 */
[----:B------:R-:W-:Y:S02]  /*7680*/  HADD2.F32 R61, -RZ, R61.H0_H0 ;  /* 0x2000003dff3d7230 */ /* 0x000fe40000004100 */
[-C--:B------:R-:W-:Y:S01]  /*7690*/  FMUL.FTZ R143, R144, R145.reuse ;  /* 0x00000091908f7220 */ /* 0x080fe20000410000 */
[C---:B------:R-:W-:Y:S01]  /*76a0*/  FMUL.FTZ R145, R60.reuse, R145 ;  /* 0x000000913c917220 */ /* 0x040fe20000410000 */
[----:B------:R-:W-:Y:S02]  /*76b0*/  HADD2.F32 R38, -RZ, R38.H0_H0 ;  /* 0x20000026ff267230 */ /* 0x000fe40000004100 */
[----:B------:R-:W-:Y:S01]  /*76c0*/  FFMA.FTZ R60, R60, R37, -R143 ;  /* 0x000000253c3c7223 */ /* 0x000fe2000001088f */
[----:B------:R-:W-:-:S02]  /*76d0*/  IMAD.MOV.U32 R143, RZ, RZ, R79 ;  /* 0x000000ffff8f7224 */ /* 0x000fc400078e004f */
[----:B------:R-:W-:Y:S01]  /*76e0*/  FFMA.FTZ R37, R144, R37, R145 ;  /* 0x0000002590257223 */ /* 0x000fe20000010091 */
[----:B------:R-:W-:Y:S01]  /*76f0*/  HADD2.F32 R145, -RZ, R165.H1_H1 ;  /* 0x300000a5ff917230 */ /* 0x000fe20000004100 */
[----:B------:R-:W-:Y:S01]  /*7700*/  F2FP.F16.F32.PACK_AB R60, R60, R77 ;  /* 0x0000004d3c3c723e */ /* 0x000fe200000000ff */
[----:B------:R-:W-:Y:S02]  /*7710*/  HADD2.F32 R144, -RZ, R143.H0_H0 ;  /* 0x2000008fff907230 */ /* 0x000fe40000004100 */
[----:B------:R-:W-:Y:S02]  /*7720*/  F2FP.F16.F32.PACK_AB R37, R37, R13 ;  /* 0x0000000d2525723e */ /* 0x000fe400000000ff */
[----:B------:R-:W-:Y:S02]  /*7730*/  IMAD.MOV.U32 R13, RZ, RZ, R60 ;  /* 0x000000ffff0d7224 */ /* 0x000fe400078e003c */
[-C--:B------:R-:W-:Y:S01]  /*7740*/  FMUL.FTZ R79, R144, R146.reuse ;  /* 0x00000092904f7220 */ /* 0x080fe20000410000 */
[----:B------:R-:W-:Y:S01]  /*7750*/  FMUL.FTZ R146, R147, R146 ;  /* 0x0000009293927220 */ /* 0x000fe20000410000 */
[----:B------:R-:W-:-:S02]  /*7760*/  IMAD.MOV.U32 R77, RZ, RZ, R37 ;  /* 0x000000ffff4d7224 */ /* 0x000fc400078e0025 */
[-C--:B------:R-:W-:Y:S01]  /*7770*/  FFMA.FTZ R79, R147, R145.reuse, -R79 ;  /* 0x00000091934f7223 */ /* 0x080fe2000001084f */
[----:B------:R-:W-:Y:S01]  /*7780*/  FFMA.FTZ R144, R144, R145, R146 ;  /* 0x0000009190907223 */ /* 0x000fe20000010092 */
[----:B------:R-:W-:Y:S01]  /*7790*/  SHF.R.U32.HI R145, RZ, 0x10, R39 ;  /* 0x00000010ff917819 */ /* 0x000fe20000011627 */
[----:B------:R-:W-:Y:S01]  /*77a0*/  HADD2.F32 R147, -RZ, R167.H1_H1 ;  /* 0x300000a7ff937230 */ /* 0x000fe20000004100 */
[--C-:B------:R-:W-:Y:S01]  /*77b0*/  SHF.R.U64 R39, R62, 0x10, R63.reuse ;  /* 0x000000103e277819 */ /* 0x100fe2000000123f */
[----:B------:R-:W-:Y:S01]  /*77c0*/  HADD2.F32 R62, -RZ, R143.H1_H1 ;  /* 0x3000008fff3e7230 */ /* 0x000fe20000004100 */
[----:B------:R-:W-:Y:S01]  /*77d0*/  SHF.R.U32.HI R63, RZ, 0x10, R63 ;  /* 0x00000010ff3f7819 */ /* 0x000fe2000001163f */
[----:B------:R-:W-:Y:S02]  /*77e0*/  HADD2.F32 R145, -RZ, R145.H0_H0 ;  /* 0x20000091ff917230 */ /* 0x000fe40000004100 */
        /* <DEDUP_REMOVED lines=20> */
[----:B------:R-:W-:Y:S01]  /*7930*/  HADD2.F32 R63, -RZ, R14.H0_H0 ;  /* 0x2000000eff3f7230 */ /* 0x000fe20000004100 */
[----:B------:R-:W-:Y:S01]  /*7940*/  MOV R15, R79 ;  /* 0x0000004f000f7202 */ /* 0x000fe20000000f00 */
[-C--:B------:R-:W-:Y:S01]  /*7950*/  FFMA.FTZ R12, R12, R36.reuse, -R62 ;  /* 0x000000240c0c7223 */ /* 0x080fe2000001083e */
[----:B------:R-:W-:Y:S01]  /*7960*/  FFMA.FTZ R36, R76, R36, R61 ;  /* 0x000000244c247223 */ /* 0x000fe2000001003d */
[--C-:B------:R-:W-:Y:S02]  /*7970*/  HADD2.F32 R61, -RZ, R78.reuse.H0_H0 ;  /* 0x2000004eff3d7230 */ /* 0x100fe40000004100 */
[----:B------:R-:W-:Y:S01]  /*7980*/  HADD2.F32 R62, -RZ, R165.H0_H0 ;  /* 0x200000a5ff3e7230 */ /* 0x000fe20000004100 */
[----:B------:R-:W-:Y:S01]  /*7990*/  F2FP.F16.F32.PACK_AB R12, R12, R146 ;  /* 0x000000920c0c723e */ /* 0x000fe200000000ff */
[----:B------:R-:W-:-:S02]  /*79a0*/  HADD2.F32 R78, -RZ, R78.H1_H1 ;  /* 0x3000004eff4e7230 */ /* 0x000fc40000004100 */
[-C--:B------:R-:W-:Y:S01]  /*79b0*/  FMUL.FTZ R76, R61, R145.reuse ;  /* 0x000000913d4c7220 */ /* 0x080fe20000410000 */
[C---:B------:R-:W-:Y:S01]  /*79c0*/  FMUL.FTZ R145, R63.reuse, R145 ;  /* 0x000000913f917220 */ /* 0x040fe20000410000 */
[----:B------:R-:W-:Y:S01]  /*79d0*/  HADD2.F32 R14, -RZ, R14.H1_H1 ;  /* 0x3000000eff0e7230 */ /* 0x000fe20000004100 */
[----:B------:R-:W-:Y:S01]  /*79e0*/  F2FP.F16.F32.PACK_AB R36, R36, R147 ;  /* 0x000000932424723e */ /* 0x000fe200000000ff */
[-C--:B------:R-:W-:Y:S01]  /*79f0*/  FFMA.FTZ R76, R63, R62.reuse, -R76 ;  /* 0x0000003e3f4c7223 */ /* 0x080fe2000001084c */
[----:B------:R-:W-:Y:S01]  /*7a00*/  FFMA.FTZ R145, R61, R62, R145 ;  /* 0x0000003e3d917223 */ /* 0x000fe20000010091 */
[-C--:B------:R-:W-:Y:S01]  /*7a10*/  FMUL.FTZ R61, R78, R39.reuse ;  /* 0x000000274e3d7220 */ /* 0x080fe20000410000 */
[C---:B------:R-:W-:Y:S01]  /*7a20*/  FMUL.FTZ R39, R14.reuse, R39 ;  /* 0x000000270e277220 */ /* 0x040fe20000410000 */
[----:B------:R-:W-:Y:S02]  /*7a30*/  IMAD.MOV.U32 R79, RZ, RZ, R144 ;  /* 0x000000ffff4f7224 */ /* 0x000fe400078e0090 */
[-C--:B------:R-:W-:Y:S01]  /*7a40*/  FFMA.FTZ R61, R14, R38.reuse, -R61 ;  /* 0x000000260e3d7223 */ /* 0x080fe2000001083d */
[----:B------:R-:W-:-:S04]  /*7a50*/  FFMA.FTZ R39, R78, R38, R39 ;  /* 0x000000264e277223 */ /* 0x000fc80000010027 */
[----:B------:R-:W-:Y:S02]  /*7a60*/  F2FP.F16.F32.PACK_AB R61, R61, R76 ;  /* 0x0000004c3d3d723e */ /* 0x000fe400000000ff */
[----:B------:R-:W-:Y:S02]  /*7a70*/  F2FP.F16.F32.PACK_AB R39, R39, R145 ;  /* 0x000000912727723e */ /* 0x000fe400000000ff */
[----:B------:R-:W-:Y:S01]  /*7a80*/  MOV R76, R36 ;  /* 0x00000024004c7202 */ /* 0x000fe20000000f00 */
[----:B------:R-:W-:Y:S02]  /*7a90*/  IMAD.MOV.U32 R14, RZ, RZ, R61 ;  /* 0x000000ffff0e7224 */ /* 0x000fe400078e003d */
[----:B------:R-:W-:-:S07]  /*7aa0*/  IMAD.MOV.U32 R78, RZ, RZ, R39 ;  /* 0x000000ffff4e7224 */ /* 0x000fce00078e0027 */
.L_x_3800:
[----:B------:R-:W-:Y:S05]  /*7ab0*/  BSYNC B3 ;  /* 0x0000000000037941 */ /* 0x000fea0003800000 */
.L_x_3799:
[----:B------:R-:W-:-:S04]  /*7ac0*/  LEA R36, P3, R3, R11, 0x1 ;  /* 0x0000000b03247211 */ /* 0x000fc800078608ff */
[----:B--2---:R-:W-:Y:S02]  /*7ad0*/  LEA.HI.X R37, R3, R115, R107, 0x1, P3 ;  /* 0x0000007303257211 */ /* 0x004fe400018f0c6b */
[----:B------:R-:W-:-:S03]  /*7ae0*/  ISETP.GE.AND P3, PT, R138, R132, PT ;  /* 0x000000848a00720c */ /* 0x000fc60003f66270 */
[----:B----4-:R2:W-:Y:S10]  /*7af0*/  ST.E.128 desc[UR48][R36.64], R12 ;  /* 0x0000000c24007985 */ /* 0x0105f4000c101d30 */
[----:B--2---:R-:W-:-:S05]  /*7b00*/  @!P3 IMAD.WIDE R12, R138, 0x2, R114 ;  /* 0x000000028a0cb825 */ /* 0x004fca00078e0272 */
[----:B---3--:R3:W-:Y:S02]  /*7b10*/  @!P3 ST.E.128 desc[UR48][R12.64], R76 ;  /* 0x0000004c0c00b985 */ /* 0x0087e4000c101d30 */
.L_x_3798:
[----:B------:R-:W-:Y:S05]  /*7b20*/  BSYNC B2 ;  /* 0x0000000000027941 */ /* 0x000fea0003800000 */
.L_x_3797:
[----:B------:R-:W-:Y:S01]  /*7b30*/  ISETP.NE.AND P3, PT, R7, RZ, PT ;  /* 0x000000ff0700720c */ /* 0x000fe20003f65270 */
[----:B------:R-:W-:-:S12]  /*7b40*/  BSSY B2, `(.L_x_3801) ;  /* 0x0000077000027945 */ /* 0x000fd80003800000 */
[----:B------:R-:W-:Y:S05]  /*7b50*/  @!P3 BRA `(.L_x_3802) ;  /* 0x0000000400d4b947 */ /* 0x000fea0003800000 */
[----:B---3--:R-:W-:Y:S01]  /*7b60*/  SEL R12, R118, R134, !P1 ;  /* 0x00000086760c7207 */ /* 0x008fe20004800000 */
[----:B------:R-:W-:Y:S01]  /*7b70*/  BSSY B3, `(.L_x_3803) ;  /* 0x000006d000037945 */ /* 0x000fe20003800000 */
[----:B------:R-:W-:Y:S02]  /*7b80*/  ISETP.GE.AND P3, PT, R194, R117, PT ;  /* 0x00000075c200720c */ /* 0x000fe40003f66270 */
[----:B------:R-:W-:-:S04]  /*7b90*/  SHF.R.S32.HI R13, RZ, 0x1f, R12 ;  /* 0x0000001fff0d7819 */ /* 0x000fc8000001140c */
[----:B------:R-:W-:-:S04]  /*7ba0*/  LEA.HI R13, R13, R12, RZ, 0x4 ;  /* 0x0000000c0d0d7211 */ /* 0x000fc800078f20ff */
[----:B------:R-:W-:-:S04]  /*7bb0*/  LEA.HI.SX32 R60, R13, R110, 0x1c ;  /* 0x0000006e0d3c7211 */ /* 0x000fc800078fe2ff */
[----:B------:R-:W-:-:S04]  /*7bc0*/  SHF.R.S32.HI R13, RZ, 0x1f, R60 ;  /* 0x0000001fff0d7819 */ /* 0x000fc8000001143c */
[----:B------:R-:W-:Y:S02]  /*7bd0*/  LEA.HI R13, R13, R60, RZ, 0x3 ;  /* 0x0000003c0d0d7211 */ /* 0x000fe400078f18ff */
[----:B------:R-:W-:Y:S02]  /*7be0*/  SHF.L.U32 R60, R60, 0x3, RZ ;  /* 0x000000033c3c7819 */ /* 0x000fe400000006ff */
[----:B------:R-:W-:Y:S02]  /*7bf0*/  SHF.R.S32.HI R13, RZ, 0x3, R13 ;  /* 0x00000003ff0d7819 */ /* 0x000fe4000001140d */
[----:B------:R-:W-:-:S03]  /*7c00*/  LOP3.LUT R12, R216, 0x38, R60, 0xf8, !PT ;  /* 0x00000038d80c7812 */ /* 0x000fc600078ef83c */
[----:B------:R-:W-:Y:S01]  /*7c10*/  IMAD R13, R13, 0x1800, R218 ;  /* 0x000018000d0d7824 */ /* 0x000fe200078e02da */
[----:B------:R-:W-:-:S05]  /*7c20*/  LOP3.LUT R12, R12, R217, RZ, 0x3c, !PT ;  /* 0x000000d90c0c7212 */ /* 0x000fca00078e3cff */
[----:B------:R-:W-:-:S04]  /*7c30*/  IMAD.IADD R12, R13, 0x1, R12 ;  /* 0x000000010d0c7824 */ /* 0x000fc800078e020c */
[C---:B------:R-:W-:Y:S02]  /*7c40*/  IMAD R36, R19.reuse, 0x4800, R12 ;  /* 0x0000480013247824 */ /* 0x040fe400078e020c */
[----:B------:R-:W-:-:S03]  /*7c50*/  IMAD R12, R19, 0x4800, R129 ;  /* 0x00004800130c7824 */ /* 0x000fc600078e0281 */
[----:B------:R-:W-:Y:S01]  /*7c60*/  LEA R36, R36, R18, 0x1 ;  /* 0x0000001224247211 */ /* 0x000fe200078e08ff */
[----:B------:R-:W-:-:S05]  /*7c70*/  IMAD R12, R12, 0x2, R18 ;  /* 0x000000020c0c7824 */ /* 0x000fca00078e0212 */
[----:B------:R-:W3:Y:S04]  /*7c80*/  LDS.128 R36, [R36+0x1e400] ;  /* 0x01e4000024247984 */ /* 0x000ee80000000c00 */
[----:B------:R-:W4:Y:S01]  /*7c90*/  LDS.128 R12, [R12+0x1e400] ;  /* 0x01e400000c0c7984 */ /* 0x000f220000000c00 */
[----:B------:R-:W-:Y:S05]  /*7ca0*/  @P3 BRA `(.L_x_3804) ;  /* 0x0000000400643947 */ /* 0x000fea0003800000 */
[----:B---3--:R-:W-:Y:S01]  /*7cb0*/  IMAD.MOV.U32 R62, RZ, RZ, R37 ;  /* 0x000000ffff3e7224 */ /* 0x008fe200078e0025 */
[----:B------:R-:W-:Y:S01]  /*7cc0*/  SHF.R.U64 R32, R32, 0x10, R33 ;  /* 0x0000001020207819 */ /* 0x000fe20000001221 */
[----:B----4-:R-:W-:Y:S01]  /*7cd0*/  IMAD.MOV.U32 R61, RZ, RZ, R13 ;  /* 0x000000ffff3d7224 */ /* 0x010fe200078e000d */
[----:B------:R-:W-:Y:S01]  /*7ce0*/  SHF.R.U32.HI R33, RZ, 0x10, R33 ;  /* 0x00000010ff217819 */ /* 0x000fe20000011621 */
[----:B------:R-:W-:Y:S01]  /*7cf0*/  HADD2.F32 R63, -RZ, R164.H1_H1 ;  /* 0x300000a4ff3f7230 */ /* 0x000fe20000004100 */
        /* <DEDUP_REMOVED lines=32> */
[----:B------:R-:W-:Y:S02]  /*7f00*/  F2FP.F16.F32.PACK_AB R33, R33, R13 ;  /* 0x0000000d2121723e */ /* 0x000fe400000000ff */
[----:B------:R-:W-:Y:S01]  /*7f10*/  FFMA.FTZ R63, R61, R62, R63 ;  /* 0x0000003e3d3f7223 */ /* 0x000fe2000001003f */
[----:B------:R-:W-:Y:S02]  /*7f20*/  SHF.R.U32.HI R61, RZ, 0x10, R35 ;  /* 0x00000010ff3d7819 */ /* 0x000fe40000011623 */
[--C-:B------:R-:W-:Y:S02]  /*7f30*/  SHF.R.U64 R35, R46, 0x10, R47.reuse ;  /* 0x000000102e237819 */ /* 0x100fe4000000122f */
[----:B------:R-:W-:Y:S01]  /*7f40*/  SHF.R.U32.HI R46, RZ, 0x10, R47 ;  /* 0x00000010ff2e7819 */ /* 0x000fe2000001162f */
[----:B------:R-:W-:Y:S01]  /*7f50*/  HADD2.F32 R61, -RZ, R61.H0_H0 ;  /* 0x2000003dff3d7230 */ /* 0x000fe20000004100 */
[----:B------:R-:W-:Y:S01]  /*7f60*/  MOV R13, R37 ;  /* 0x00000025000d7202 */ /* 0x000fe20000000f00 */
[----:B------:R-:W-:-:S02]  /*7f70*/  HADD2.F32 R35, -RZ, R35.H0_H0 ;  /* 0x20000023ff237230 */ /* 0x000fc40000004100 */
[----:B------:R-:W-:Y:S02]  /*7f80*/  HADD2.F32 R46, -RZ, R46.H0_H0 ;  /* 0x2000002eff2e7230 */ /* 0x000fe40000004100 */
[----:B------:R-:W-:-:S03]  /*7f90*/  IMAD.MOV.U32 R37, RZ, RZ, R33 ;  /* 0x000000ffff257224 */ /* 0x000fc600078e0021 */
        /* <DEDUP_REMOVED lines=34> */
[----:B------:R-:W-:-:S02]  /*81c0*/  MOV R39, R63 ;  /* 0x0000003f00277202 */ /* 0x000fc40000000f00 */
[-C--:B------:R-:W-:Y:S01]  /*81d0*/  FFMA.FTZ R36, R14, R34.reuse, -R36 ;  /* 0x000000220e247223 */ /* 0x080fe20000010824 */
[----:B------:R-:W-:-:S04]  /*81e0*/  FFMA.FTZ R35, R38, R34, R35 ;  /* 0x0000002226237223 */ /* 0x000fc80000010023 */
[----:B------:R-:W-:Y:S01]  /*81f0*/  F2FP.F16.F32.PACK_AB R46, R36, R46 ;  /* 0x0000002e242e723e */ /* 0x000fe200000000ff */
[----:B------:R-:W-:Y:S01]  /*8200*/  IMAD.MOV.U32 R36, RZ, RZ, R32 ;  /* 0x000000ffff247224 */ /* 0x000fe200078e0020 */
[----:B------:R-:W-:Y:S02]  /*8210*/  F2FP.F16.F32.PACK_AB R35, R35, R61 ;  /* 0x0000003d2323723e */ /* 0x000fe400000000ff */
[----:B------:R-:W-:-:S03]  /*8220*/  MOV R14, R46 ;  /* 0x0000002e000e7202 */ /* 0x000fc60000000f00 */
[----:B------:R-:W-:-:S07]  /*8230*/  IMAD.MOV.U32 R38, RZ, RZ, R35 ;  /* 0x000000ffff267224 */ /* 0x000fce00078e0023 */
.L_x_3804:
[----:B------:R-:W-:Y:S05]  /*8240*/  BSYNC B3 ;  /* 0x0000000000037941 */ /* 0x000fea0003800000 */
.L_x_3803:
[----:B------:R-:W-:-:S04]  /*8250*/  LEA R32, P3, R4, R11, 0x1 ;  /* 0x0000000b04207211 */ /* 0x000fc800078608ff */
[----:B--2---:R-:W-:Y:S02]  /*8260*/  LEA.HI.X R33, R4, R115, R106, 0x1, P3 ;  /* 0x0000007304217211 */ /* 0x004fe400018f0c6a */
[----:B------:R-:W-:-:S03]  /*8270*/  ISETP.GE.AND P3, PT, R60, R132, PT ;  /* 0x000000843c00720c */ /* 0x000fc60003f66270 */
[----:B----4-:R2:W-:Y:S10]  /*8280*/  ST.E.128 desc[UR48][R32.64], R12 ;  /* 0x0000000c20007985 */ /* 0x0105f4000c101d30 */
[----:B--2---:R-:W-:-:S05]  /*8290*/  @!P3 IMAD.WIDE R12, R60, 0x2, R114 ;  /* 0x000000023c0cb825 */ /* 0x004fca00078e0272 */
[----:B---3--:R4:W-:Y:S02]  /*82a0*/  @!P3 ST.E.128 desc[UR48][R12.64], R36 ;  /* 0x000000240c00b985 */ /* 0x0089e4000c101d30 */
.L_x_3802:
[----:B------:R-:W-:Y:S05]  /*82b0*/  BSYNC B2 ;  /* 0x0000000000027941 */ /* 0x000fea0003800000 */
.L_x_3801:
[----:B------:R-:W-:-:S13]  /*82c0*/  ISETP.NE.AND P3, PT, R8, RZ, PT ;  /* 0x000000ff0800720c */ /* 0x000fda0003f65270 */
[----:B------:R-:W-:Y:S05]  /*82d0*/  @!P3 BRA `(.L_x_3796) ;  /* 0x0000000400d4b947 */ /* 0x000fea0003800000 */
[----:B---34-:R-:W3:Y:S01]  /*82e0*/  LDL R12, [R1] ;  /* 0x00000000010c7983 */ /* 0x018ee20000100800 */
[----:B------:R-:W-:Y:S01]  /*82f0*/  ISETP.GE.AND P3, PT, R193, R117, PT ;  /* 0x00000075c100720c */ /* 0x000fe20003f66270 */
[----:B------:R-:W-:Y:S01]  /*8300*/  BSSY B2, `(.L_x_3805) ;  /* 0x000006c000027945 */ /* 0x000fe20003800000 */
[----:B---3--:R-:W-:-:S04]  /*8310*/  LOP3.LUT P5, RZ, R12, 0x1, RZ, 0xc0, !PT ;  /* 0x000000010cff7812 */ /* 0x008fc800078ac0ff */
[----:B------:R-:W-:-:S04]  /*8320*/  SEL R12, R118, R134, !P5 ;  /* 0x00000086760c7207 */ /* 0x000fc80006800000 */
        /* <DEDUP_REMOVED lines=18> */
[----:B------:R-:W-:Y:S01]  /*8450*/  HADD2.F32 R38, -RZ, R159.H1_H1 ;  /* 0x3000009fff267230 */ /* 0x000fe20000004100 */
[--C-:B------:R-:W-:Y:S01]  /*8460*/  SHF.R.U64 R28, R28, 0x10, R29.reuse ;  /* 0x000000101c1c7819 */ /* 0x100fe2000000121d */
[----:B---3--:R-:W-:Y:S01]  /*8470*/  HADD2.F32 R37, -RZ, R33.H0_H0 ;  /* 0x20000021ff257230 */ /* 0x008fe20000004100 */
[----:B------:R-:W-:Y:S01]  /*8480*/  SHF.R.U32.HI R29, RZ, 0x10, R29 ;  /* 0x00000010ff1d7819 */ /* 0x000fe2000001161d */
[----:B----4-:R-:W-:Y:S01]  /*8490*/  HADD2.F32 R44, -RZ, R13.H0_H0 ;  /* 0x2000000dff2c7230 */ /* 0x010fe20000004100 */
[----:B------:R-:W-:Y:S01]  /*84a0*/  SHF.R.U64 R40, R40, 0x10, R41 ;  /* 0x0000001028287819 */ /* 0x000fe20000001229 */
[----:B------:R-:W-:Y:S02]  /*84b0*/  HADD2.F32 R39, -RZ, R157.H1_H1 ;  /* 0x3000009dff277230 */ /* 0x000fe40000004100 */
[-C--:B------:R-:W-:Y:S01]  /*84c0*/  FMUL.FTZ R45, R37, R38.reuse ;  /* 0x00000026252d7220 */ /* 0x080fe20000410000 */
[----:B------:R-:W-:Y:S02]  /*84d0*/  HADD2.F32 R33, -RZ, R33.H1_H1 ;  /* 0x30000021ff217230 */ /* 0x000fe40000004100 */
[----:B------:R-:W-:Y:S01]  /*84e0*/  FMUL.FTZ R38, R44, R38 ;  /* 0x000000262c267220 */ /* 0x000fe20000410000 */
[----:B------:R-:W-:Y:S01]  /*84f0*/  SHF.R.U64 R30, R30, 0x10, R31 ;  /* 0x000000101e1e7819 */ /* 0x000fe2000000121f */
[----:B------:R-:W-:Y:S01]  /*8500*/  FFMA.FTZ R45, R44, R39, -R45 ;  /* 0x000000272c2d7223 */ /* 0x000fe2000001082d */
[----:B------:R-:W-:-:S02]  /*8510*/  HADD2.F32 R159, -RZ, R159.H0_H0 ;  /* 0x2000009fff9f7230 */ /* 0x000fc40000004100 */
[----:B------:R-:W-:Y:S01]  /*8520*/  FFMA.FTZ R37, R37, R39, R38 ;  /* 0x0000002725257223 */ /* 0x000fe20000010026 */
[----:B------:R-:W-:Y:S01]  /*8530*/  SHF.R.U32.HI R38, RZ, 0x10, R41 ;  /* 0x00000010ff267819 */ /* 0x000fe20000011629 */
[----:B------:R-:W-:Y:S02]  /*8540*/  HADD2.F32 R39, -RZ, R13.H1_H1 ;  /* 0x3000000dff277230 */ /* 0x000fe40000004100 */
[----:B------:R-:W-:Y:S02]  /*8550*/  HADD2.F32 R13, -RZ, R29.H0_H0 ;  /* 0x2000001dff0d7230 */ /* 0x000fe40000004100 */
[----:B------:R-:W-:Y:S02]  /*8560*/  HADD2.F32 R38, -RZ, R38.H0_H0 ;  /* 0x20000026ff267230 */ /* 0x000fe40000004100 */
[--C-:B------:R-:W-:Y:S02]  /*8570*/  HADD2.F32 R41, -RZ, R15.reuse.H0_H0 ;  /* 0x2000000fff297230 */ /* 0x100fe40000004100 */
[----:B------:R-:W-:-:S02]  /*8580*/  HADD2.F32 R15, -RZ, R15.H1_H1 ;  /* 0x3000000fff0f7230 */ /* 0x000fc40000004100 */
[-C--:B------:R-:W-:Y:S01]  /*8590*/  FMUL.FTZ R29, R33, R38.reuse ;  /* 0x00000026211d7220 */ /* 0x080fe20000410000 */
[C---:B------:R-:W-:Y:S01]  /*85a0*/  FMUL.FTZ R38, R39.reuse, R38 ;  /* 0x0000002627267220 */ /* 0x040fe20000410000 */
[----:B------:R-:W-:Y:S02]  /*85b0*/  HADD2.F32 R157, -RZ, R157.H0_H0 ;  /* 0x2000009dff9d7230 */ /* 0x000fe40000004100 */
[-C--:B------:R-:W-:Y:S01]  /*85c0*/  FFMA.FTZ R29, R39, R13.reuse, -R29 ;  /* 0x0000000d271d7223 */ /* 0x080fe2000001081d */
[----:B------:R-:W-:Y:S01]  /*85d0*/  FFMA.FTZ R13, R33, R13, R38 ;  /* 0x0000000d210d7223 */ /* 0x000fe20000010026 */
[----:B------:R-:W-:Y:S02]  /*85e0*/  IMAD.MOV.U32 R33, RZ, RZ, R35 ;  /* 0x000000ffff217224 */ /* 0x000fe400078e0023 */
[----:B------:R-:W-:Y:S01]  /*85f0*/  HADD2.F32 R35, -RZ, R158.H1_H1 ;  /* 0x3000009eff237230 */ /* 0x000fe20000004100 */
[----:B------:R-:W-:Y:S01]  /*8600*/  F2FP.F16.F32.PACK_AB R29, R29, R45 ;  /* 0x0000002d1d1d723e */ /* 0x000fe200000000ff */
[----:B------:R-:W-:Y:S01]  /*8610*/  HADD2.F32 R39, -RZ, R156.H1_H1 ;  /* 0x3000009cff277230 */ /* 0x000fe20000004100 */
[----:B------:R-:W-:Y:S01]  /*8620*/  F2FP.F16.F32.PACK_AB R37, R13, R37 ;  /* 0x000000250d25723e */ /* 0x000fe200000000ff */
[----:B------:R-:W-:-:S02]  /*8630*/  HADD2.F32 R38, -RZ, R33.H0_H0 ;  /* 0x20000021ff267230 */ /* 0x000fc40000004100 */
[----:B------:R-:W-:Y:S02]  /*8640*/  HADD2.F32 R33, -RZ, R33.H1_H1 ;  /* 0x30000021ff217230 */ /* 0x000fe40000004100 */
[----:B------:R-:W-:Y:S02]  /*8650*/  HADD2.F32 R40, -RZ, R40.H0_H0 ;  /* 0x20000028ff287230 */ /* 0x000fe40000004100 */
[CC--:B------:R-:W-:Y:S01]  /*8660*/  FMUL.FTZ R44, R38.reuse, R35.reuse ;  /* 0x00000023262c7220 */ /* 0x0c0fe20000410000 */
[C---:B------:R-:W-:Y:S01]  /*8670*/  FMUL.FTZ R35, R41.reuse, R35 ;  /* 0x0000002329237220 */ /* 0x040fe20000410000 */
[----:B------:R-:W-:Y:S02]  /*8680*/  HADD2.F32 R28, -RZ, R28.H0_H0 ;  /* 0x2000001cff1c7230 */ /* 0x000fe40000004100 */
[-C--:B------:R-:W-:Y:S01]  /*8690*/  FFMA.FTZ R44, R41, R39.reuse, -R44 ;  /* 0x00000027292c7223 */ /* 0x080fe2000001082c */
[----:B------:R-:W-:Y:S01]  /*86a0*/  FFMA.FTZ R35, R38, R39, R35 ;  /* 0x0000002726237223 */ /* 0x000fe20000010023 */
        /* <DEDUP_REMOVED lines=8> */
[----:B------:R-:W-:Y:S02]  /*8730*/  HADD2.F32 R30, -RZ, R30.H0_H0 ;  /* 0x2000001eff1e7230 */ /* 0x000fe40000004100 */
[----:B------:R-:W-:Y:S02]  /*8740*/  IMAD.MOV.U32 R13, RZ, RZ, R29 ;  /* 0x000000ffff0d7224 */ /* 0x000fe400078e001d */
[----:B------:R-:W-:-:S04]  /*8750*/  FMUL.FTZ R39, R33, R42 ;  /* 0x0000002a21277220 */ /* 0x000fc80000410000 */
[C---:B------:R-:W-:Y:S01]  /*8760*/  FFMA.FTZ R39, R15.reuse, R38, -R39 ;  /* 0x000000260f277223 */ /* 0x040fe20000010827 */
[----:B------:R-:W-:-:S04]  /*8770*/  FMUL.FTZ R15, R15, R42 ;  /* 0x0000002a0f0f7220 */ /* 0x000fc80000410000 */
[----:B------:R-:W-:Y:S01]  /*8780*/  FFMA.FTZ R15, R33, R38, R15 ;  /* 0x00000026210f7223 */ /* 0x000fe2000001000f */
[----:B------:R-:W-:Y:S01]  /*8790*/  HADD2.F32 R33, -RZ, R32.H0_H0 ;  /* 0x20000020ff217230 */ /* 0x000fe20000004100 */
[----:B------:R-:W-:Y:S01]  /*87a0*/  F2FP.F16.F32.PACK_AB R39, R39, R44 ;  /* 0x0000002c2727723e */ /* 0x000fe200000000ff */
[----:B------:R-:W-:Y:S02]  /*87b0*/  HADD2.F32 R38, -RZ, R12.H0_H0 ;  /* 0x2000000cff267230 */ /* 0x000fe40000004100 */
[----:B------:R-:W-:Y:S02]  /*87c0*/  HADD2.F32 R32, -RZ, R32.H1_H1 ;  /* 0x30000020ff207230 */ /* 0x000fe40000004100 */
[-C--:B------:R-:W-:Y:S01]  /*87d0*/  FMUL.FTZ R41, R33, R159.reuse ;  /* 0x0000009f21297220 */ /* 0x080fe20000410000 */
[----:B------:R-:W-:Y:S02]  /*87e0*/  HADD2.F32 R12, -RZ, R12.H1_H1 ;  /* 0x3000000cff0c7230 */ /* 0x000fe40000004100 */
[C---:B------:R-:W-:Y:S01]  /*87f0*/  FMUL.FTZ R159, R38.reuse, R159 ;  /* 0x0000009f269f7220 */ /* 0x040fe20000410000 */
[----:B------:R-:W-:Y:S01]  /*8800*/  F2FP.F16.F32.PACK_AB R35, R15, R35 ;  /* 0x000000230f23723e */ /* 0x000fe200000000ff */
[----:B------:R-:W-:Y:S01]  /*8810*/  FFMA.FTZ R41, R38, R157, -R41 ;  /* 0x0000009d26297223 */ /* 0x000fe20000010829 */
[----:B------:R-:W-:-:S02]  /*8820*/  IMAD.MOV.U32 R15, RZ, RZ, R39 ;  /* 0x000000ffff0f7224 */ /* 0x000fc400078e0027 */
        /* <DEDUP_REMOVED lines=16> */
[----:B------:R-:W-:-:S03]  /*8930*/  FMUL.FTZ R31, R14, R31 ;  /* 0x0000001f0e1f7220 */ /* 0x000fc60000410000 */
[-C--:B------:R-:W-:Y:S01]  /*8940*/  FFMA.FTZ R12, R14, R30.reuse, -R12 ;  /* 0x0000001e0e0c7223 */ /* 0x080fe2000001080c */
[----:B------:R-:W-:-:S04]  /*8950*/  FFMA.FTZ R31, R34, R30, R31 ;  /* 0x0000001e221f7223 */ /* 0x000fc8000001001f */
[----:B------:R-:W-:Y:S01]  /*8960*/  F2FP.F16.F32.PACK_AB R14, R12, R32 ;  /* 0x000000200c0e723e */ /* 0x000fe200000000ff */
[----:B------:R-:W-:Y:S01]  /*8970*/  IMAD.MOV.U32 R32, RZ, RZ, R40 ;  /* 0x000000ffff207224 */ /* 0x000fe200078e0028 */
[----:B------:R-:W-:Y:S02]  /*8980*/  F2FP.F16.F32.PACK_AB R31, R31, R158 ;  /* 0x0000009e1f1f723e */ /* 0x000fe400000000ff */
[----:B------:R-:W-:Y:S02]  /*8990*/  MOV R12, R33 ;  /* 0x00000021000c7202 */ /* 0x000fe40000000f00 */
[----:B------:R-:W-:Y:S01]  /*89a0*/  MOV R33, R37 ;  /* 0x0000002500217202 */ /* 0x000fe20000000f00 */
[----:B------:R-:W-:-:S07]  /*89b0*/  IMAD.MOV.U32 R34, RZ, RZ, R31 ;  /* 0x000000ffff227224 */ /* 0x000fce00078e001f */
.L_x_3806:
[----:B------:R-:W-:Y:S05]  /*89c0*/  BSYNC B2 ;  /* 0x0000000000027941 */ /* 0x000fea0003800000 */
.L_x_3805:
[----:B------:R-:W-:-:S04]  /*89d0*/  LEA R28, P3, R5, R11, 0x1 ;  /* 0x0000000b051c7211 */ /* 0x000fc800078608ff */
[----:B--2---:R-:W-:Y:S02]  /*89e0*/  LEA.HI.X R29, R5, R115, R105, 0x1, P3 ;  /* 0x00000073051d7211 */ /* 0x004fe400018f0c69 */
[----:B------:R-:W-:-:S03]  /*89f0*/  ISETP.GE.AND P3, PT, R36, R132, PT ;  /* 0x000000842400720c */ /* 0x000fc60003f66270 */
[----:B----4-:R2:W-:Y:S10]  /*8a00*/  ST.E.128 desc[UR48][R28.64], R12 ;  /* 0x0000000c1c007985 */ /* 0x0105f4000c101d30 */
[----:B------:R-:W-:-:S05]  /*8a10*/  @!P3 IMAD.WIDE R114, R36, 0x2, R114 ;  /* 0x000000022472b825 */ /* 0x000fca00078e0272 */
[----:B---3--:R2:W-:Y:S02]  /*8a20*/  @!P3 ST.E.128 desc[UR48][R114.64], R32 ;  /* 0x000000207200b985 */ /* 0x0085e4000c101d30 */
.L_x_3796:
[----:B------:R-:W-:Y:S05]  /*8a30*/  BSYNC B1 ;  /* 0x0000000000017941 */ /* 0x000fea0003800000 */
.L_x_3795:
[----:B------:R-:W-:-:S03]  /*8a40*/  UMOV UR4, 0xffffffff ;  /* 0xffffffff00047882 */ /* 0x000fc60000000000 */
[----:B------:R-:W-:Y:S05]  /*8a50*/  BRA.DIV UR4, `(.L_x_3807) ;  /* 0x0000019a04a47947 */ /* 0x000fea000b800000 */
[----:B-1----:R-:W1:Y:S04]  /*8a60*/  SHFL.IDX PT, R113, R113, 0x1, 0x1c1f ;  /* 0x003c1f0071717f89 */ /* 0x002e6800000e0000 */
[----:B------:R-:W0:Y:S02]  /*8a70*/  SHFL.IDX PT, R116, R116, 0x1, 0x1c1f ;  /* 0x003c1f0074747f89 */ /* 0x000e2400000e0000 */
.L_x_4081:
[----:B------:R-:W-:Y:S05]  /*8a80*/  @P4 BRA `(.L_x_3764) ;  /* 0x0000001c00644947 */ /* 0x000fea0003800000 */
[----:B------:R-:W-:Y:S01]  /*8a90*/  ISETP.NE.AND P3, PT, R6, RZ, PT ;  /* 0x000000ff0600720c */ /* 0x000fe20003f65270 */
[----:B------:R-:W-:Y:S01]  /*8aa0*/  BSSY B1, `(.L_x_3808) ;  /* 0x0000079000017945 */ /* 0x000fe20003800000 */
[----:B0-2---:R-:W-:Y:S01]  /*8ab0*/  MOV R32, R116 ;  /* 0x0000007400207202 */ /* 0x005fe20000000f00 */
[----:B-1----:R-:W-:-:S10]  /*8ac0*/  IMAD.MOV.U32 R33, RZ, RZ, R113 ;  /* 0x000000ffff217224 */ /* 0x002fd400078e0071 */
[----:B------:R-:W-:Y:S05]  /*8ad0*/  @!P3 BRA `(.L_x_3809) ;  /* 0x0000000400d4b947 */ /* 0x000fea0003800000 */
[----:B---3--:R-:W-:Y:S01]  /*8ae0*/  SEL R11, R118, R134, !P0 ;  /* 0x00000086760b7207 */ /* 0x008fe20004000000 */
[----:B------:R-:W-:Y:S01]  /*8af0*/  BSSY B2, `(.L_x_3810) ;  /* 0x000006d000027945 */ /* 0x000fe20003800000 */
[----:B----4-:R-:W-:Y:S02]  /*8b00*/  SHF.R.U32.HI R13, RZ, 0x3, R205 ;  /* 0x00000003ff0d7819 */ /* 0x010fe400000116cd */
        /* <DEDUP_REMOVED lines=10> */
[----:B------:R-:W-:-:S04]  /*8bb0*/  LOP3.LUT R11, R11, R13, RZ, 0x3c, !PT ;  /* 0x0000000d0b0b7212 */ /* 0x000fc800078e3cff */
        /* <DEDUP_REMOVED lines=8> */
[----:B-1----:R-:W-:Y:S01]  /*8c40*/  MOV R35, R29 ;  /* 0x0000001d00237202 */ /* 0x002fe20000000f00 */
[----:B0-----:R-:W-:Y:S01]  /*8c50*/  IMAD.MOV.U32 R11, RZ, RZ, R13 ;  /* 0x000000ffff0b7224 */ /* 0x001fe200078e000d */
[----:B------:R-:W-:Y:S01]  /*8c60*/  SHF.R.U64 R72, R72, 0x10, R73 ;  /* 0x0000001048487819 */ /* 0x000fe20000001249 */
[----:B------:R-:W-:Y:S01]  /*8c70*/  HADD2.F32 R37, -RZ, R155.H1_H1 ;  /* 0x3000009bff257230 */ /* 0x000fe20000004100 */
[----:B------:R-:W-:Y:S01]  /*8c80*/  SHF.R.U64 R56, R56, 0x10, R57 ;  /* 0x0000001038387819 */ /* 0x000fe20000001239 */
[----:B------:R-:W-:Y:S01]  /*8c90*/  HADD2.F32 R29, -RZ, R35.H0_H0 ;  /* 0x20000023ff1d7230 */ /* 0x000fe20000004100 */
[----:B------:R-:W-:Y:S01]  /*8ca0*/  SHF.R.U64 R74, R74, 0x10, R75 ;  /* 0x000000104a4a7819 */ /* 0x000fe2000000124b */
[----:B------:R-:W-:Y:S01]  /*8cb0*/  HADD2.F32 R34, -RZ, R11.H0_H0 ;  /* 0x2000000bff227230 */ /* 0x000fe20000004100 */
[----:B------:R-:W-:Y:S01]  /*8cc0*/  SHF.R.U64 R58, R58, 0x10, R59 ;  /* 0x000000103a3a7819 */ /* 0x000fe2000000123b */
[----:B------:R-:W-:Y:S02]  /*8cd0*/  HADD2.F32 R13, -RZ, R153.H1_H1 ;  /* 0x30000099ff0d7230 */ /* 0x000fe40000004100 */
[----:B------:R-:W-:Y:S01]  /*8ce0*/  FMUL.FTZ R38, R29, R37 ;  /* 0x000000251d267220 */ /* 0x000fe20000410000 */
[----:B------:R-:W-:-:S02]  /*8cf0*/  HADD2.F32 R35, -RZ, R35.H1_H1 ;  /* 0x30000023ff237230 */ /* 0x000fc40000004100 */
        /* <DEDUP_REMOVED lines=26> */
[-C--:B------:R-:W-:Y:S01]  /*8ea0*/  FFMA.FTZ R40, R37, R39.reuse, -R40 ;  /* 0x0000002725287223 */ /* 0x080fe20000010828 */
[----:B------:R-:W-:Y:S02]  /*8eb0*/  HADD2.F32 R37, -RZ, R15.H1_H1 ;  /* 0x3000000fff257230 */ /* 0x000fe40000004100 */
[----:B------:R-:W-:Y:S01]  /*8ec0*/  FFMA.FTZ R38, R35, R39, R38 ;  /* 0x0000002723267223 */ /* 0x000fe20000010026 */
[----:B------:R-:W-:Y:S01]  /*8ed0*/  SHF.R.U32.HI R35, RZ, 0x10, R75 ;  /* 0x00000010ff237819 */ /* 0x000fe2000001164b */
[----:B------:R-:W-:Y:S01]  /*8ee0*/  HADD2.F32 R152, -RZ, R152.H0_H0 ;  /* 0x20000098ff987230 */ /* 0x000fe20000004100 */
[----:B------:R-:W-:Y:S01]  /*8ef0*/  SHF.R.U32.HI R39, RZ, 0x10, R59 ;  /* 0x00000010ff277819 */ /* 0x000fe2000001163b */
[----:B------:R-:W-:Y:S02]  /*8f00*/  HADD2.F32 R74, -RZ, R74.H0_H0 ;  /* 0x2000004aff4a7230 */ /* 0x000fe40000004100 */
[----:B------:R-:W-:Y:S02]  /*8f10*/  HADD2.F32 R35, -RZ, R35.H0_H0 ;  /* 0x20000023ff237230 */ /* 0x000fe40000004100 */
[----:B------:R-:W-:-:S02]  /*8f20*/  HADD2.F32 R15, -RZ, R39.H0_H0 ;  /* 0x20000027ff0f7230 */ /* 0x000fc40000004100 */
[----:B------:R-:W-:Y:S02]  /*8f30*/  HADD2.F32 R58, -RZ, R58.H0_H0 ;  /* 0x2000003aff3a7230 */ /* 0x000fe40000004100 */
        /* <DEDUP_REMOVED lines=35> */
[----:B------:R-:W-:Y:S01]  /*9170*/  F2FP.F16.F32.PACK_AB R74, R74, R154 ;  /* 0x0000009a4a4a723e */ /* 0x000fe200000000ff */
[----:B------:R-:W-:Y:S02]  /*9180*/  IMAD.MOV.U32 R15, RZ, RZ, R39 ;  /* 0x000000ffff0f7224 */ /* 0x000fe400078e0027 */
[----:B------:R-:W-:Y:S01]  /*9190*/  IMAD.MOV.U32 R14, RZ, RZ, R31 ;  /* 0x000000ffff0e7224 */ /* 0x000fe200078e001f */
[----:B------:R-:W-:Y:S01]  /*91a0*/  MOV R30, R74 ;  /* 0x0000004a001e7202 */ /* 0x000fe20000000f00 */
[----:B------:R-:W-:-:S07]  /*91b0*/  IMAD.MOV.U32 R31, RZ, RZ, R35 ;  /* 0x000000ffff1f7224 */ /* 0x000fce00078e0023 */
.L_x_3811:
[----:B------:R-:W-:Y:S05]  /*91c0*/  BSYNC B2 ;  /* 0x0000000000027941 */ /* 0x000fea0003800000 */
.L_x_3810:
[----:B------:R-:W-:-:S04]  /*91d0*/  LEA R34, P3, R3, R116, 0x1 ;  /* 0x0000007403227211 */ /* 0x000fc800078608ff */
[----:B------:R-:W-:Y:S02]  /*91e0*/  LEA.HI.X R35, R3, R113, R107, 0x1, P3 ;  /* 0x0000007103237211 */ /* 0x000fe400018f0c6b */
[----:B------:R-:W-:-:S03]  /*91f0*/  ISETP.GE.AND P3, PT, R36, R132, PT ;  /* 0x000000842400720c */ /* 0x000fc60003f66270 */
[----:B0-----:R0:W-:Y:S10]  /*9200*/  ST.E.128 desc[UR48][R34.64], R12 ;  /* 0x0000000c22007985 */ /* 0x0011f4000c101d30 */
[----:B------:R-:W-:-:S05]  /*9210*/  @!P3 IMAD.WIDE R36, R36, 0x2, R32 ;  /* 0x000000022424b825 */ /* 0x000fca00078e0220 */
[----:B-1----:R0:W-:Y:S02]  /*9220*/  @!P3 ST.E.128 desc[UR48][R36.64], R28 ;  /* 0x0000001c2400b985 */ /* 0x0021e4000c101d30 */
.L_x_3809:
[----:B------:R-:W-:Y:S05]  /*9230*/  BSYNC B1 ;  /* 0x0000000000017941 */ /* 0x000fea0003800000 */
.L_x_3808:
[----:B------:R-:W-:Y:S01]  /*9240*/  ISETP.NE.AND P3, PT, R7, RZ, PT ;  /* 0x000000ff0700720c */ /* 0x000fe20003f65270 */
[----:B------:R-:W-:-:S12]  /*9250*/  BSSY B1, `(.L_x_3812) ;  /* 0x0000073000017945 */ /* 0x000fd80003800000 */
[----:B------:R-:W-:Y:S05]  /*9260*/  @!P3 BRA `(.L_x_3813) ;  /* 0x0000000400c4b947 */ /* 0x000fea0003800000 */
[----:B---3--:R-:W-:Y:S01]  /*9270*/  SEL R11, R118, R134, !P1 ;  /* 0x00000086760b7207 */ /* 0x008fe20004800000 */
[----:B------:R-:W-:Y:S01]  /*9280*/  BSSY B2, `(.L_x_3814) ;  /* 0x000006b000027945 */ /* 0x000fe20003800000 */
[----:B0---4-:R-:W-:Y:S02]  /*9290*/  SHF.R.U32.HI R13, RZ, 0x3, R205 ;  /* 0x00000003ff0d7819 */ /* 0x011fe400000116cd */
[----:B------:R-:W-:Y:S02]  /*92a0*/  SHF.R.S32.HI R12, RZ, 0x1f, R11 ;  /* 0x0000001fff0c7819 */ /* 0x000fe4000001140b */
[----:B------:R-:W-:Y:S02]  /*92b0*/  LEA R34, P3, R4, R116, 0x1 ;  /* 0x0000007404227211 */ /* 0x000fe400078608ff */
[----:B------:R-:W-:Y:S02]  /*92c0*/  LEA.HI R11, R12, R11, RZ, 0x4 ;  /* 0x0000000b0c0b7211 */ /* 0x000fe400078f20ff */
[----:B------:R-:W-:-:S02]  /*92d0*/  LEA.HI.X R35, R4, R113, R106, 0x1, P3 ;  /* 0x0000007104237211 */ /* 0x000fc400018f0c6a */
[----:B------:R-:W-:Y:S02]  /*92e0*/  LEA.HI.SX32 R11, R11, R110, 0x1c ;  /* 0x0000006e0b0b7211 */ /* 0x000fe400078fe2ff */
[----:B------:R-:W-:Y:S02]  /*92f0*/  ISETP.GE.AND P3, PT, R194, R117, PT ;  /* 0x00000075c200720c */ /* 0x000fe40003f66270 */
[----:B------:R-:W-:Y:S01]  /*9300*/  SHF.R.S32.HI R12, RZ, 0x1f, R11 ;  /* 0x0000001fff0c7819 */ /* 0x000fe2000001140b */
[----:B------:R-:W-:-:S03]  /*9310*/  IMAD.SHL.U32 R36, R11, 0x8, RZ ;  /* 0x000000080b247824 */ /* 0x000fc600078e00ff */
[----:B------:R-:W-:Y:S02]  /*9320*/  LEA.HI R12, R12, R11, RZ, 0x3 ;  /* 0x0000000b0c0c7211 */ /* 0x000fe400078f18ff */
[----:B------:R-:W-:Y:S02]  /*9330*/  LOP3.LUT R11, R205, 0x38, R36, 0xf8, !PT ;  /* 0x00000038cd0b7812 */ /* 0x000fe400078ef824 */
[----:B------:R-:W-:Y:S02]  /*9340*/  SHF.R.S32.HI R12, RZ, 0x3, R12 ;  /* 0x00000003ff0c7819 */ /* 0x000fe4000001140c */
[----:B------:R-:W-:-:S03]  /*9350*/  LOP3.LUT R11, R11, R13, RZ, 0x3c, !PT ;  /* 0x0000000d0b0b7212 */ /* 0x000fc600078e3cff */
[----:B------:R-:W-:-:S05]  /*9360*/  IMAD R12, R12, 0x1800, R219 ;  /* 0x000018000c0c7824 */ /* 0x000fca00078e02db */
[----:B------:R-:W-:Y:S01]  /*9370*/  IADD3 R12, R12, R11, RZ ;  /* 0x0000000b0c0c7210 */ /* 0x000fe20007ffe0ff */
[----:B------:R-:W-:-:S04]  /*9380*/  IMAD R11, R19, 0x4800, R126 ;  /* 0x00004800130b7824 */ /* 0x000fc800078e027e */
[----:B------:R-:W-:Y:S02]  /*9390*/  IMAD R13, R19, 0x4800, R12 ;  /* 0x00004800130d7824 */ /* 0x000fe400078e020c */
[--C-:B------:R-:W-:Y:S02]  /*93a0*/  IMAD R11, R11, 0x2, R18.reuse ;  /* 0x000000020b0b7824 */ /* 0x100fe400078e0212 */
[----:B------:R-:W-:-:S03]  /*93b0*/  IMAD R28, R13, 0x2, R18 ;  /* 0x000000020d1c7824 */ /* 0x000fc600078e0212 */
[----:B------:R0:W1:Y:S04]  /*93c0*/  LDS.128 R12, [R11+0x1e400] ;  /* 0x01e400000b0c7984 */ /* 0x0000680000000c00 */
[----:B------:R-:W2:Y:S01]  /*93d0*/  LDS.128 R28, [R28+0x1e400] ;  /* 0x01e400001c1c7984 */ /* 0x000ea20000000c00 */
[----:B------:R-:W-:Y:S05]  /*93e0*/  @P3 BRA `(.L_x_3815) ;  /* 0x0000000400503947 */ /* 0x000fea0003800000 */
[--C-:B------:R-:W-:Y:S01]  /*93f0*/  SHF.R.U64 R37, R68, 0x10, R69.reuse ;  /* 0x0000001044257819 */ /* 0x100fe20000001245 */
[----:B------:R-:W-:Y:S01]  /*9400*/  HADD2.F32 R40, -RZ, R151.H1_H1 ;  /* 0x30000097ff287230 */ /* 0x000fe20000004100 */
[----:B------:R-:W-:Y:S01]  /*9410*/  SHF.R.U32.HI R68, RZ, 0x10, R69 ;  /* 0x00000010ff447819 */ /* 0x000fe20000011645 */
[----:B--2---:R-:W-:Y:S01]  /*9420*/  HADD2.F32 R41, -RZ, R29.H0_H0 ;  /* 0x2000001dff297230 */ /* 0x004fe20000004100 */
[--C-:B0-----:R-:W-:Y:S01]  /*9430*/  SHF.R.U64 R11, R52, 0x10, R53.reuse ;  /* 0x00000010340b7819 */ /* 0x101fe20000001235 */
[----:B-1----:R-:W-:Y:S01]  /*9440*/  HADD2.F32 R42, -RZ, R13.H0_H0 ;  /* 0x2000000dff2a7230 */ /* 0x002fe20000004100 */
[----:B------:R-:W-:Y:S01]  /*9450*/  SHF.R.U32.HI R52, RZ, 0x10, R53 ;  /* 0x00000010ff347819 */ /* 0x000fe20000011635 */
[----:B------:R-:W-:Y:S02]  /*9460*/  HADD2.F32 R43, -RZ, R149.H1_H1 ;  /* 0x30000095ff2b7230 */ /* 0x000fe40000004100 */
[----:B------:R-:W-:Y:S01]  /*9470*/  FMUL.FTZ R44, R41, R40 ;  /* 0x00000028292c7220 */ /* 0x000fe20000410000 */
[----:B------:R-:W-:-:S02]  /*9480*/  HADD2.F32 R29, -RZ, R29.H1_H1 ;  /* 0x3000001dff1d7230 */ /* 0x000fc40000004100 */
[----:B------:R-:W-:Y:S01]  /*9490*/  FMUL.FTZ R40, R42, R40 ;  /* 0x000000282a287220 */ /* 0x000fe20000410000 */
[----:B------:R-:W-:Y:S01]  /*94a0*/  HADD2.F32 R68, -RZ, R68.H0_H0 ;  /* 0x20000044ff447230 */ /* 0x000fe20000004100 */
[--C-:B------:R-:W-:Y:S01]  /*94b0*/  SHF.R.U64 R39, R70, 0x10, R71.reuse ;  /* 0x0000001046277819 */ /* 0x100fe20000001247 */
[----:B------:R-:W-:Y:S02]  /*94c0*/  HADD2.F32 R13, -RZ, R13.H1_H1 ;  /* 0x3000000dff0d7230 */ /* 0x000fe40000004100 */
[-C--:B------:R-:W-:Y:S01]  /*94d0*/  FFMA.FTZ R40, R41, R43.reuse, R40 ;  /* 0x0000002b29287223 */ /* 0x080fe20000010028 */
[----:B------:R-:W-:Y:S02]  /*94e0*/  HADD2.F32 R52, -RZ, R52.H0_H0 ;  /* 0x20000034ff347230 */ /* 0x000fe40000004100 */
[-C--:B------:R-:W-:Y:S01]  /*94f0*/  FMUL.FTZ R41, R29, R68.reuse ;  /* 0x000000441d297220 */ /* 0x080fe20000410000 */
[----:B------:R-:W-:Y:S01]  /*9500*/  FFMA.FTZ R44, R42, R43, -R44 ;  /* 0x0000002b2a2c7223 */ /* 0x000fe2000001082c */
[C---:B------:R-:W-:Y:S01]  /*9510*/  FMUL.FTZ R68, R13.reuse, R68 ;  /* 0x000000440d447220 */ /* 0x040fe20000410000 */
[----:B------:R-:W-:Y:S01]  /*9520*/  SHF.R.U32.HI R70, RZ, 0x10, R71 ;  /* 0x00000010ff467819 */ /* 0x000fe20000011647 */
[----:B------:R-:W-:Y:S01]  /*9530*/  FFMA.FTZ R41, R13, R52, -R41 ;  /* 0x000000340d297223 */ /* 0x000fe20000010829 */
[----:B------:R-:W-:Y:S01]  /*9540*/  HADD2.F32 R42, -RZ, R150.H1_H1 ;  /* 0x30000096ff2a7230 */ /* 0x000fe20000004100 */
[----:B------:R-:W-:Y:S01]  /*9550*/  SHF.R.U64 R38, R54, 0x10, R55 ;  /* 0x0000001036267819 */ /* 0x000fe20000001237 */
[----:B------:R-:W-:-:S02]  /*9560*/  HADD2.F32 R13, -RZ, R31.H0_H0 ;  /* 0x2000001fff0d7230 */ /* 0x000fc40000004100 */
[----:B------:R-:W-:Y:S01]  /*9570*/  FFMA.FTZ R68, R29, R52, R68 ;  /* 0x000000341d447223 */ /* 0x000fe20000010044 */
[----:B------:R-:W-:Y:S01]  /*9580*/  SHF.R.U32.HI R54, RZ, 0x10, R55 ;  /* 0x00000010ff367819 */ /* 0x000fe20000011637 */
[----:B------:R-:W-:Y:S02]  /*9590*/  HADD2.F32 R29, -RZ, R148.H1_H1 ;  /* 0x30000094ff1d7230 */ /* 0x000fe40000004100 */
[----:B------:R-:W-:Y:S02]  /*95a0*/  HADD2.F32 R43, -RZ, R15.H0_H0 ;  /* 0x2000000fff2b7230 */ /* 0x000fe40000004100 */
[----:B------:R-:W-:Y:S02]  /*95b0*/  HADD2.F32 R45, -RZ, R31.H1_H1 ;  /* 0x3000001fff2d7230 */ /* 0x000fe40000004100 */
[-C--:B------:R-:W-:Y:S01]  /*95c0*/  FMUL.FTZ R31, R13, R42.reuse ;  /* 0x0000002a0d1f7220 */ /* 0x080fe20000410000 */
[----:B------:R-:W-:Y:S02]  /*95d0*/  HADD2.F32 R70, -RZ, R70.H0_H0 ;  /* 0x20000046ff467230 */ /* 0x000fe40000004100 */
[----:B------:R-:W-:Y:S01]  /*95e0*/  FMUL.FTZ R42, R43, R42 ;  /* 0x0000002a2b2a7220 */ /* 0x000fe20000410000 */
[----:B------:R-:W-:-:S02]  /*95f0*/  HADD2.F32 R15, -RZ, R15.H1_H1 ;  /* 0x3000000fff0f7230 */ /* 0x000fc40000004100 */
[----:B------:R-:W-:Y:S01]  /*9600*/  FFMA.FTZ R31, R43, R29, -R31 ;  /* 0x0000001d2b1f7223 */ /* 0x000fe2000001081f */
[----:B------:R-:W-:Y:S02]  /*9610*/  HADD2.F32 R54, -RZ, R54.H0_H0 ;  /* 0x20000036ff367230 */ /* 0x000fe40000004100 */
[-C--:B------:R-:W-:Y:S01]  /*9620*/  FMUL.FTZ R43, R45, R70.reuse ;  /* 0x000000462d2b7220 */ /* 0x080fe20000410000 */
[----:B------:R-:W-:Y:S02]  /*9630*/  HADD2.F32 R151, -RZ, R151.H0_H0 ;  /* 0x20000097ff977230 */ /* 0x000fe40000004100 */
[C---:B------:R-:W-:Y:S01]  /*9640*/  FMUL.FTZ R70, R15.reuse, R70 ;  /* 0x000000460f467220 */ /* 0x040fe20000410000 */
[----:B------:R-:W-:Y:S02]  /*9650*/  HADD2.F32 R37, -RZ, R37.H0_H0 ;  /* 0x20000025ff257230 */ /* 0x000fe40000004100 */
[----:B------:R-:W-:Y:S01]  /*9660*/  FFMA.FTZ R43, R15, R54, -R43 ;  /* 0x000000360f2b7223 */ /* 0x000fe2000001082b */
[----:B------:R-:W-:-:S02]  /*9670*/  HADD2.F32 R15, -RZ, R28.H0_H0 ;  /* 0x2000001cff0f7230 */ /* 0x000fc40000004100 */
[----:B------:R-:W-:Y:S01]  /*9680*/  FFMA.FTZ R42, R13, R29, R42 ;  /* 0x0000001d0d2a7223 */ /* 0x000fe2000001002a */
[----:B------:R-:W-:Y:S02]  /*9690*/  HADD2.F32 R28, -RZ, R28.H1_H1 ;  /* 0x3000001cff1c7230 */ /* 0x000fe40000004100 */
[----:B------:R-:W-:Y:S01]  /*96a0*/  FFMA.FTZ R70, R45, R54, R70 ;  /* 0x000000362d467223 */ /* 0x000fe20000010046 */
[----:B------:R-:W-:Y:S01]  /*96b0*/  HADD2.F32 R149, -RZ, R149.H0_H0 ;  /* 0x20000095ff957230 */ /* 0x000fe20000004100 */
[----:B------:R-:W-:Y:S01]  /*96c0*/  F2FP.F16.F32.PACK_AB R31, R43, R31 ;  /* 0x0000001f2b1f723e */ /* 0x000fe200000000ff */
[--C-:B------:R-:W-:Y:S02]  /*96d0*/  HADD2.F32 R13, -RZ, R12.reuse.H0_H0 ;  /* 0x2000000cff0d7230 */ /* 0x100fe40000004100 */
[----:B------:R-:W-:Y:S01]  /*96e0*/  FMUL.FTZ R45, R28, R37 ;  /* 0x000000251c2d7220 */ /* 0x000fe20000410000 */
[----:B------:R-:W-:Y:S02]  /*96f0*/  HADD2.F32 R29, -RZ, R11.H0_H0 ;  /* 0x2000000bff1d7230 */ /* 0x000fe40000004100 */
[----:B------:R-:W-:Y:S01]  /*9700*/  FMUL.FTZ R11, R15, R151 ;  /* 0x000000970f0b7220 */ /* 0x000fe20000410000 */
[----:B------:R-:W-:-:S02]  /*9710*/  HADD2.F32 R12, -RZ, R12.H1_H1 ;  /* 0x3000000cff0c7230 */ /* 0x000fc40000004100 */
[C---:B------:R-:W-:Y:S01]  /*9720*/  FMUL.FTZ R151, R13.reuse, R151 ;  /* 0x000000970d977220 */ /* 0x040fe20000410000 */
[----:B------:R-:W-:Y:S02]  /*9730*/  HADD2.F32 R150, -RZ, R150.H0_H0 ;  /* 0x20000096ff967230 */ /* 0x000fe40000004100 */
[----:B------:R-:W-:Y:S01]  /*9740*/  FFMA.FTZ R11, R13, R149, -R11 ;  /* 0x000000950d0b7223 */ /* 0x000fe2000001080b */
[----:B------:R-:W-:Y:S02]  /*9750*/  HADD2.F32 R13, -RZ, R30.H0_H0 ;  /* 0x2000001eff0d7230 */ /* 0x000fe40000004100 */
[C---:B------:R-:W-:Y:S01]  /*9760*/  FMUL.FTZ R37, R12.reuse, R37 ;  /* 0x000000250c257220 */ /* 0x040fe20000410000 */
[----:B------:R-:W-:Y:S01]  /*9770*/  FFMA.FTZ R45, R12, R29, -R45 ;  /* 0x0000001d0c2d7223 */ /* 0x000fe2000001082d */
[----:B------:R-:W-:Y:S02]  /*9780*/  HADD2.F32 R39, -RZ, R39.H0_H0 ;  /* 0x20000027ff277230 */ /* 0x000fe40000004100 */
[----:B------:R-:W-:Y:S01]  /*9790*/  FFMA.FTZ R151, R15, R149, R151 ;  /* 0x000000950f977223 */ /* 0x000fe20000010097 */
[----:B------:R-:W-:-:S02]  /*97a0*/  HADD2.F32 R12, -RZ, R14.H0_H0 ;  /* 0x2000000eff0c7230 */ /* 0x000fc40000004100 */
[----:B------:R-:W-:Y:S01]  /*97b0*/  FFMA.FTZ R37, R28, R29, R37 ;  /* 0x0000001d1c257223 */ /* 0x000fe20000010025 */
[----:B------:R-:W-:Y:S02]  /*97c0*/  HADD2.F32 R30, -RZ, R30.H1_H1 ;  /* 0x3000001eff1e7230 */ /* 0x000fe40000004100 */
[-C--:B------:R-:W-:Y:S01]  /*97d0*/  FMUL.FTZ R15, R13, R150.reuse ;  /* 0x000000960d0f7220 */ /* 0x080fe20000410000 */
[----:B------:R-:W-:Y:S02]  /*97e0*/  HADD2.F32 R14, -RZ, R14.H1_H1 ;  /* 0x3000000eff0e7230 */ /* 0x000fe40000004100 */
[----:B------:R-:W-:Y:S01]  /*97f0*/  FMUL.FTZ R150, R12, R150 ;  /* 0x000000960c967220 */ /* 0x000fe20000410000 */
[----:B------:R-:W-:Y:S02]  /*9800*/  HADD2.F32 R148, -RZ, R148.H0_H0 ;  /* 0x20000094ff947230 */ /* 0x000fe40000004100 */
[----:B------:R-:W-:Y:S01]  /*9810*/  FMUL.FTZ R28, R30, R39 ;  /* 0x000000271e1c7220 */ /* 0x000fe20000410000 */
[----:B------:R-:W-:-:S02]  /*9820*/  HADD2.F32 R38, -RZ, R38.H0_H0 ;  /* 0x20000026ff267230 */ /* 0x000fc40000004100 */
[----:B------:R-:W-:Y:S01]  /*9830*/  FMUL.FTZ R39, R14, R39 ;  /* 0x000000270e277220 */ /* 0x000fe20000410000 */
[----:B------:R-:W-:Y:S01]  /*9840*/  F2FP.F16.F32.PACK_AB R42, R70, R42 ;  /* 0x0000002a462a723e */ /* 0x000fe200000000ff */
[-C--:B------:R-:W-:Y:S01]  /*9850*/  FFMA.FTZ R150, R13, R148.reuse, R150 ;  /* 0x000000940d967223 */ /* 0x080fe20000010096 */
[----:B------:R-:W-:Y:S01]  /*9860*/  FFMA.FTZ R15, R12, R148, -R15 ;  /* 0x000000940c0f7223 */ /* 0x000fe2000001080f */
[-C--:B------:R-:W-:Y:S01]  /*9870*/  FFMA.FTZ R39, R30, R38.reuse, R39 ;  /* 0x000000261e277223 */ /* 0x080fe20000010027 */
[----:B------:R-:W-:Y:S01]  /*9880*/  FFMA.FTZ R28, R14, R38, -R28 ;  /* 0x000000260e1c7223 */ /* 0x000fe2000001081c */
[----:B------:R-:W-:Y:S02]  /*9890*/  F2FP.F16.F32.PACK_AB R30, R37, R151 ;  /* 0x00000097251e723e */ /* 0x000fe400000000ff */
[----:B------:R-:W-:Y:S02]  /*98a0*/  F2FP.F16.F32.PACK_AB R13, R41, R44 ;  /* 0x0000002c290d723e */ /* 0x000fe400000000ff */
[----:B------:R-:W-:-:S02]  /*98b0*/  F2FP.F16.F32.PACK_AB R39, R39, R150 ;  /* 0x000000962727723e */ /* 0x000fc400000000ff */
[----:B------:R-:W-:Y:S01]  /*98c0*/  F2FP.F16.F32.PACK_AB R14, R28, R15 ;  /* 0x0000000f1c0e723e */ /* 0x000fe200000000ff */
[----:B------:R-:W-:Y:S01]  /*98d0*/  IMAD.MOV.U32 R15, RZ, RZ, R31 ;  /* 0x000000ffff0f7224 */ /* 0x000fe200078e001f */
[----:B------:R-:W-:Y:S01]  /*98e0*/  MOV R28, R30 ;  /* 0x0000001e001c7202 */ /* 0x000fe20000000f00 */
[----:B------:R-:W-:Y:S01]  /*98f0*/  IMAD.MOV.U32 R30, RZ, RZ, R39 ;  /* 0x000000ffff1e7224 */ /* 0x000fe200078e0027 */
[----:B------:R-:W-:Y:S02]  /*9900*/  F2FP.F16.F32.PACK_AB R29, R68, R40 ;  /* 0x00000028441d723e */ /* 0x000fe400000000ff */
[----:B------:R-:W-:Y:S02]  /*9910*/  F2FP.F16.F32.PACK_AB R12, R45, R11 ;  /* 0x0000000b2d0c723e */ /* 0x000fe400000000ff */
[----:B------:R-:W-:-:S07]  /*9920*/  MOV R31, R42 ;  /* 0x0000002a001f7202 */ /* 0x000fce0000000f00 */
.L_x_3815:
[----:B------:R-:W-:Y:S05]  /*9930*/  BSYNC B2 ;  /* 0x0000000000027941 */ /* 0x000fea0003800000 */
.L_x_3814:
[----:B------:R-:W-:Y:S01]  /*9940*/  ISETP.GE.AND P3, PT, R36, R132, PT ;  /* 0x000000842400720c */ /* 0x000fe20003f66270 */
[----:B-1----:R1:W-:-:S12]  /*9950*/  ST.E.128 desc[UR48][R34.64], R12 ;  /* 0x0000000c22007985 */ /* 0x0023d8000c101d30 */
[----:B------:R-:W-:-:S05]  /*9960*/  @!P3 IMAD.WIDE R36, R36, 0x2, R32 ;  /* 0x000000022424b825 */ /* 0x000fca00078e0220 */
[----:B--2---:R1:W-:Y:S02]  /*9970*/  @!P3 ST.E.128 desc[UR48][R36.64], R28 ;  /* 0x0000001c2400b985 */ /* 0x0043e4000c101d30 */
.L_x_3813:
[----:B------:R-:W-:Y:S05]  /*9980*/  BSYNC B1 ;  /* 0x0000000000017941 */ /* 0x000fea0003800000 */
.L_x_3812:
[----:B------:R-:W-:-:S13]  /*9990*/  ISETP.NE.AND P3, PT, R8, RZ, PT ;  /* 0x000000ff0800720c */ /* 0x000fda0003f65270 */
[----:B------:R-:W-:Y:S05]  /*99a0*/  @!P3 BRA `(.L_x_3764) ;  /* 0x0000000c009cb947 */ /* 0x000fea0003800000 */
[----:B0--3--:R-:W2:Y:S01]  /*99b0*/  LDL R11, [R1] ;  /* 0x00000000010b7983 */ /* 0x009ea20000100800 */
[----:B-1----:R-:W-:Y:S01]  /*99c0*/  SHF.R.U32.HI R15, RZ, 0x3, R205 ;  /* 0x00000003ff0f7819 */ /* 0x002fe200000116cd */
[----:B------:R-:W-:Y:S01]  /*99d0*/  BSSY B1, `(.L_x_3816) ;  /* 0x000006b000017945 */ /* 0x000fe20003800000 */
[----:B------:R-:W-:-:S04]  /*99e0*/  LEA R34, P3, R5, R116, 0x1 ;  /* 0x0000007405227211 */ /* 0x000fc800078608ff */
[----:B------:R-:W-:Y:S02]  /*99f0*/  LEA.HI.X R35, R5, R113, R105, 0x1, P3 ;  /* 0x0000007105237211 */ /* 0x000fe400018f0c69 */
[----:B------:R-:W-:Y:S02]  /*9a00*/  ISETP.GE.AND P3, PT, R193, R117, PT ;  /* 0x00000075c100720c */ /* 0x000fe40003f66270 */
[----:B--2---:R-:W-:-:S04]  /*9a10*/  LOP3.LUT P4, RZ, R11, 0x1, RZ, 0xc0, !PT ;  /* 0x000000010bff7812 */ /* 0x004fc8000788c0ff */
[----:B------:R-:W-:-:S04]  /*9a20*/  SEL R134, R118, R134, !P4 ;  /* 0x0000008676867207 */ /* 0x000fc80006000000 */
[----:B------:R-:W-:-:S04]  /*9a30*/  SHF.R.S32.HI R11, RZ, 0x1f, R134 ;  /* 0x0000001fff0b7819 */ /* 0x000fc80000011486 */
[----:B------:R-:W-:-:S04]  /*9a40*/  LEA.HI R134, R11, R134, RZ, 0x4 ;  /* 0x000000860b867211 */ /* 0x000fc800078f20ff */
[----:B------:R-:W-:-:S04]  /*9a50*/  LEA.HI.SX32 R134, R134, R109, 0x1c ;  /* 0x0000006d86867211 */ /* 0x000fc800078fe2ff */
[----:B------:R-:W-:-:S04]  /*9a60*/  SHF.R.S32.HI R11, RZ, 0x1f, R134 ;  /* 0x0000001fff0b7819 */ /* 0x000fc80000011486 */
[----:B----4-:R-:W-:Y:S01]  /*9a70*/  LEA.HI R12, R11, R134, RZ, 0x3 ;  /* 0x000000860b0c7211 */ /* 0x010fe200078f18ff */
[----:B------:R-:W-:-:S03]  /*9a80*/  IMAD.SHL.U32 R11, R134, 0x8, RZ ;  /* 0x00000008860b7824 */ /* 0x000fc600078e00ff */
[----:B------:R-:W-:Y:S02]  /*9a90*/  SHF.R.S32.HI R14, RZ, 0x3, R12 ;  /* 0x00000003ff0e7819 */ /* 0x000fe4000001140c */
[----:B------:R-:W-:-:S03]  /*9aa0*/  LOP3.LUT R12, R205, 0x38, R11, 0xf8, !PT ;  /* 0x00000038cd0c7812 */ /* 0x000fc600078ef80b */
[----:B------:R-:W-:Y:S01]  /*9ab0*/  IMAD R13, R14, 0x1800, R219 ;  /* 0x000018000e0d7824 */ /* 0x000fe200078e02db */
[----:B------:R-:W-:-:S05]  /*9ac0*/  LOP3.LUT R12, R12, R15, RZ, 0x3c, !PT ;  /* 0x0000000f0c0c7212 */ /* 0x000fca00078e3cff */
[----:B------:R-:W-:Y:S02]  /*9ad0*/  IMAD.IADD R12, R13, 0x1, R12 ;  /* 0x000000010d0c7824 */ /* 0x000fe400078e020c */
[C---:B------:R-:W-:Y:S02]  /*9ae0*/  IMAD R13, R19.reuse, 0x4800, R125 ;  /* 0x00004800130d7824 */ /* 0x040fe400078e027d */
[----:B------:R-:W-:-:S03]  /*9af0*/  IMAD R15, R19, 0x4800, R12 ;  /* 0x00004800130f7824 */ /* 0x000fc600078e020c */
[----:B------:R-:W-:Y:S01]  /*9b00*/  LEA R13, R13, R18, 0x1 ;  /* 0x000000120d0d7211 */ /* 0x000fe200078e08ff */
[----:B------:R-:W-:-:S05]  /*9b10*/  IMAD R28, R15, 0x2, R18 ;  /* 0x000000020f1c7824 */ /* 0x000fca00078e0212 */
[----:B------:R-:W0:Y:S04]  /*9b20*/  LDS.128 R12, [R13+0x1e400] ;  /* 0x01e400000d0c7984 */ /* 0x000e280000000c00 */
[----:B------:R-:W1:Y:S01]  /*9b30*/  LDS.128 R28, [R28+0x1e400] ;  /* 0x01e400001c1c7984 */ /* 0x000e620000000c00 */
[----:B------:R-:W-:Y:S05]  /*9b40*/  @P3 BRA `(.L_x_3817) ;  /* 0x00000004004c3947 */ /* 0x000fea0003800000 */
[----:B-1----:R-:W-:Y:S01]  /*9b50*/  IMAD.MOV.U32 R40, RZ, RZ, R29 ;  /* 0x000000ffff287224 */ /* 0x002fe200078e001d */
[----:B------:R-:W-:Y:S01]  /*9b60*/  SHF.R.U32.HI R45, RZ, 0x10, R65 ;  /* 0x00000010ff2d7819 */ /* 0x000fe20000011641 */
[----:B------:R-:W-:Y:S01]  /*9b70*/  HADD2.F32 R46, -RZ, R142.H1_H1 ;  /* 0x3000008eff2e7230 */ /* 0x000fe20000004100 */
[--C-:B------:R-:W-:Y:S01]  /*9b80*/  SHF.R.U64 R36, R48, 0x10, R49.reuse ;  /* 0x0000001030247819 */ /* 0x100fe20000001231 */
[----:B------:R-:W-:Y:S01]  /*9b90*/  HADD2.F32 R44, -RZ, R140.H1_H1 ;  /* 0x3000008cff2c7230 */ /* 0x000fe20000004100 */
[----:B------:R-:W-:Y:S01]  /*9ba0*/  SHF.R.U32.HI R48, RZ, 0x10, R49 ;  /* 0x00000010ff307819 */ /* 0x000fe20000011631 */
[--C-:B------:R-:W-:Y:S01]  /*9bb0*/  HADD2.F32 R41, -RZ, R40.reuse.H0_H0 ;  /* 0x20000028ff297230 */ /* 0x100fe20000004100 */
[----:B0-----:R-:W-:Y:S01]  /*9bc0*/  MOV R29, R15 ;  /* 0x0000000f001d7202 */ /* 0x001fe20000000f00 */
[----:B------:R-:W-:Y:S01]  /*9bd0*/  HADD2.F32 R42, -RZ, R40.H1_H1 ;  /* 0x30000028ff2a7230 */ /* 0x000fe20000004100 */
[--C-:B------:R-:W-:Y:S01]  /*9be0*/  SHF.R.U64 R39, R66, 0x10, R67.reuse ;  /* 0x0000001042277819 */ /* 0x100fe20000001243 */
[----:B------:R-:W-:Y:S01]  /*9bf0*/  HADD2.F32 R15, -RZ, R13.H0_H0 ;  /* 0x2000000dff0f7230 */ /* 0x000fe20000004100 */
[----:B------:R-:W-:Y:S01]  /*9c00*/  SHF.R.U32.HI R66, RZ, 0x10, R67 ;  /* 0x00000010ff427819 */ /* 0x000fe20000011643 */
[----:B------:R-:W-:Y:S01]  /*9c10*/  HADD2.F32 R45, -RZ, R45.H0_H0 ;  /* 0x2000002dff2d7230 */ /* 0x000fe20000004100 */
[--C-:B------:R-:W-:Y:S01]  /*9c20*/  SHF.R.U64 R38, R50, 0x10, R51.reuse ;  /* 0x0000001032267819 */ /* 0x100fe20000001233 */
[----:B------:R-:W-:Y:S01]  /*9c30*/  HADD2.F32 R40, -RZ, R13.H1_H1 ;  /* 0x3000000dff287230 */ /* 0x000fe20000004100 */
[----:B------:R-:W-:Y:S01]  /*9c40*/  SHF.R.U32.HI R50, RZ, 0x10, R51 ;  /* 0x00000010ff327819 */ /* 0x000fe20000011633 */
[----:B------:R-:W-:-:S02]  /*9c50*/  HADD2.F32 R43, -RZ, R48.H0_H0 ;  /* 0x20000030ff2b7230 */ /* 0x000fc40000004100 */
[-C--:B------:R-:W-:Y:S01]  /*9c60*/  FMUL.FTZ R48, R41, R46.reuse ;  /* 0x0000002e29307220 */ /* 0x080fe20000410000 */
[C---:B------:R-:W-:Y:S01]  /*9c70*/  FMUL.FTZ R46, R15.reuse, R46 ;  /* 0x0000002e0f2e7220 */ /* 0x040fe20000410000 */
[-C--:B------:R-:W-:Y:S01]  /*9c80*/  FMUL.FTZ R47, R42, R45.reuse ;  /* 0x0000002d2a2f7220 */ /* 0x080fe20000410000 */
[----:B------:R-:W-:Y:S01]  /*9c90*/  FMUL.FTZ R45, R40, R45 ;  /* 0x0000002d282d7220 */ /* 0x000fe20000410000 */
[-C--:B------:R-:W-:Y:S01]  /*9ca0*/  FFMA.FTZ R13, R15, R44.reuse, -R48 ;  /* 0x0000002c0f0d7223 */ /* 0x080fe20000010830 */
[----:B------:R-:W-:Y:S01]  /*9cb0*/  FFMA.FTZ R15, R41, R44, R46 ;  /* 0x0000002c290f7223 */ /* 0x000fe2000001002e */
[----:B------:R-:W-:Y:S02]  /*9cc0*/  HADD2.F32 R52, -RZ, R141.H1_H1 ;  /* 0x3000008dff347230 */ /* 0x000fe40000004100 */
[-C--:B------:R-:W-:Y:S01]  /*9cd0*/  FFMA.FTZ R42, R42, R43.reuse, R45 ;  /* 0x0000002b2a2a7223 */ /* 0x080fe2000001002d */
[--C-:B------:R-:W-:Y:S02]  /*9ce0*/  HADD2.F32 R41, -RZ, R31.reuse.H0_H0 ;  /* 0x2000001fff297230 */ /* 0x100fe40000004100 */
[----:B------:R-:W-:Y:S01]  /*9cf0*/  FFMA.FTZ R40, R40, R43, -R47 ;  /* 0x0000002b28287223 */ /* 0x000fe2000001082f */
[----:B------:R-:W-:Y:S01]  /*9d00*/  HADD2.F32 R46, -RZ, R31.H1_H1 ;  /* 0x3000001fff2e7230 */ /* 0x000fe20000004100 */
[----:B------:R-:W-:Y:S01]  /*9d10*/  SHF.R.U64 R37, R64, 0x10, R65 ;  /* 0x0000001040257819 */ /* 0x000fe20000001241 */
[----:B------:R-:W-:-:S02]  /*9d20*/  HADD2.F32 R31, -RZ, R29.H0_H0 ;  /* 0x2000001dff1f7230 */ /* 0x000fc40000004100 */
[----:B------:R-:W-:Y:S01]  /*9d30*/  HADD2.F32 R45, -RZ, R66.H0_H0 ;  /* 0x20000042ff2d7230 */ /* 0x000fe20000004100 */
[----:B------:R-:W-:Y:S01]  /*9d40*/  F2FP.F16.F32.PACK_AB R13, R40, R13 ;  /* 0x0000000d280d723e */ /* 0x000fe200000000ff */
[----:B------:R-:W-:Y:S02]  /*9d50*/  HADD2.F32 R44, -RZ, R29.H1_H1 ;  /* 0x3000001dff2c7230 */ /* 0x000fe40000004100 */
[----:B------:R-:W-:Y:S02]  /*9d60*/  HADD2.F32 R48, -RZ, R139.H1_H1 ;  /* 0x3000008bff307230 */ /* 0x000fe40000004100 */
[-C--:B------:R-:W-:Y:S01]  /*9d70*/  FMUL.FTZ R47, R46, R45.reuse ;  /* 0x0000002d2e2f7220 */ /* 0x080fe20000410000 */
[----:B------:R-:W-:Y:S02]  /*9d80*/  HADD2.F32 R43, -RZ, R50.H0_H0 ;  /* 0x20000032ff2b7230 */ /* 0x000fe40000004100 */
[-C--:B------:R-:W-:Y:S01]  /*9d90*/  FMUL.FTZ R50, R41, R52.reuse ;  /* 0x0000003429327220 */ /* 0x080fe20000410000 */
[----:B------:R-:W-:Y:S01]  /*9da0*/  FMUL.FTZ R52, R31, R52 ;  /* 0x000000341f347220 */ /* 0x000fe20000410000 */
[----:B------:R-:W-:Y:S01]  /*9db0*/  FMUL.FTZ R45, R44, R45 ;  /* 0x0000002d2c2d7220 */ /* 0x000fe20000410000 */
[----:B------:R-:W-:-:S02]  /*9dc0*/  HADD2.F32 R142, -RZ, R142.H0_H0 ;  /* 0x2000008eff8e7230 */ /* 0x000fc40000004100 */
[-C--:B------:R-:W-:Y:S01]  /*9dd0*/  FFMA.FTZ R29, R31, R48.reuse, -R50 ;  /* 0x000000301f1d7223 */ /* 0x080fe20000010832 */
[----:B------:R-:W-:Y:S01]  /*9de0*/  FFMA.FTZ R31, R41, R48, R52 ;  /* 0x00000030291f7223 */ /* 0x000fe20000010034 */
[-C--:B------:R-:W-:Y:S01]  /*9df0*/  FFMA.FTZ R44, R44, R43.reuse, -R47 ;  /* 0x0000002b2c2c7223 */ /* 0x080fe2000001082f */
[----:B------:R-:W-:Y:S01]  /*9e00*/  FFMA.FTZ R46, R46, R43, R45 ;  /* 0x0000002b2e2e7223 */ /* 0x000fe2000001002d */
[----:B------:R-:W-:Y:S02]  /*9e10*/  HADD2.F32 R48, -RZ, R37.H0_H0 ;  /* 0x20000025ff307230 */ /* 0x000fe40000004100 */
[----:B------:R-:W-:Y:S01]  /*9e20*/  HADD2.F32 R43, -RZ, R28.H0_H0 ;  /* 0x2000001cff2b7230 */ /* 0x000fe20000004100 */
[----:B------:R-:W-:Y:S01]  /*9e30*/  F2FP.F16.F32.PACK_AB R44, R44, R29 ;  /* 0x0000001d2c2c723e */ /* 0x000fe200000000ff */
[----:B------:R-:W-:Y:S01]  /*9e40*/  HADD2.F32 R37, -RZ, R12.H0_H0 ;  /* 0x2000000cff257230 */ /* 0x000fe20000004100 */
[----:B------:R-:W-:Y:S01]  /*9e50*/  F2FP.F16.F32.PACK_AB R29, R42, R15 ;  /* 0x0000000f2a1d723e */ /* 0x000fe200000000ff */
[----:B------:R-:W-:Y:S01]  /*9e60*/  HADD2.F32 R45, -RZ, R28.H1_H1 ;  /* 0x3000001cff2d7230 */ /* 0x000fe20000004100 */
[----:B------:R-:W-:Y:S01]  /*9e70*/  F2FP.F16.F32.PACK_AB R31, R46, R31 ;  /* 0x0000001f2e1f723e */ /* 0x000fe200000000ff */
[----:B------:R-:W-:-:S02]  /*9e80*/  HADD2.F32 R41, -RZ, R12.H1_H1 ;  /* 0x3000000cff297230 */ /* 0x000fc40000004100 */
[-C--:B------:R-:W-:Y:S01]  /*9e90*/  FMUL.FTZ R12, R43, R142.reuse ;  /* 0x0000008e2b0c7220 */ /* 0x080fe20000410000 */
[----:B------:R-:W-:Y:S02]  /*9ea0*/  HADD2.F32 R140, -RZ, R140.H0_H0 ;  /* 0x2000008cff8c7230 */ /* 0x000fe40000004100 */
[----:B------:R-:W-:Y:S01]  /*9eb0*/  FMUL.FTZ R28, R37, R142 ;  /* 0x0000008e251c7220 */ /* 0x000fe20000410000 */
[----:B------:R-:W-:Y:S02]  /*9ec0*/  HADD2.F32 R36, -RZ, R36.H0_H0 ;  /* 0x20000024ff247230 */ /* 0x000fe40000004100 */
[-C--:B------:R-:W-:Y:S01]  /*9ed0*/  FMUL.FTZ R50, R45, R48.reuse ;  /* 0x000000302d327220 */ /* 0x080fe20000410000 */
[----:B------:R-:W-:Y:S01]  /*9ee0*/  FMUL.FTZ R48, R41, R48 ;  /* 0x0000003029307220 */ /* 0x000fe20000410000 */
[-C--:B------:R-:W-:Y:S01]  /*9ef0*/  FFMA.FTZ R12, R37, R140.reuse, -R12 ;  /* 0x0000008c250c7223 */ /* 0x080fe2000001080c */
[----:B------:R-:W-:Y:S01]  /*9f00*/  FFMA.FTZ R28, R43, R140, R28 ;  /* 0x0000008c2b1c7223 */ /* 0x000fe2000001001c */
[-C--:B------:R-:W-:Y:S01]  /*9f10*/  FFMA.FTZ R43, R41, R36.reuse, -R50 ;  /* 0x00000024292b7223 */ /* 0x080fe20000010832 */
[----:B------:R-:W-:Y:S01]  /*9f20*/  FFMA.FTZ R45, R45, R36, R48 ;  /* 0x000000242d2d7223 */ /* 0x000fe20000010030 */
[----:B------:R-:W-:-:S02]  /*9f30*/  HADD2.F32 R37, -RZ, R30.H0_H0 ;  /* 0x2000001eff257230 */ /* 0x000fc40000004100 */
[----:B------:R-:W-:Y:S01]  /*9f40*/  HADD2.F32 R41, -RZ, R39.H0_H0 ;  /* 0x20000027ff297230 */ /* 0x000fe20000004100 */
[----:B------:R-:W-:Y:S01]  /*9f50*/  F2FP.F16.F32.PACK_AB R12, R43, R12 ;  /* 0x0000000c2b0c723e */ /* 0x000fe200000000ff */
[----:B------:R-:W-:Y:S01]  /*9f60*/  HADD2.F32 R36, -RZ, R14.H0_H0 ;  /* 0x2000000eff247230 */ /* 0x000fe20000004100 */
[----:B------:R-:W-:Y:S01]  /*9f70*/  F2FP.F16.F32.PACK_AB R28, R45, R28 ;  /* 0x0000001c2d1c723e */ /* 0x000fe200000000ff */
[----:B------:R-:W-:Y:S02]  /*9f80*/  HADD2.F32 R30, -RZ, R30.H1_H1 ;  /* 0x3000001eff1e7230 */ /* 0x000fe40000004100 */
[----:B------:R-:W-:Y:S02]  /*9f90*/  HADD2.F32 R141, -RZ, R141.H0_H0 ;  /* 0x2000008dff8d7230 */ /* 0x000fe40000004100 */
[----:B------:R-:W-:Y:S02]  /*9fa0*/  HADD2.F32 R14, -RZ, R14.H1_H1 ;  /* 0x3000000eff0e7230 */ /* 0x000fe40000004100 */
[----:B------:R-:W-:Y:S01]  /*9fb0*/  FMUL.FTZ R49, R30, R41 ;  /* 0x000000291e317220 */ /* 0x000fe20000410000 */
[----:B------:R-:W-:-:S02]  /*9fc0*/  HADD2.F32 R139, -RZ, R139.H0_H0 ;  /* 0x2000008bff8b7230 */ /* 0x000fc40000004100 */
[CC--:B------:R-:W-:Y:S01]  /*9fd0*/  FMUL.FTZ R47, R37.reuse, R141.reuse ;  /* 0x0000008d252f7220 */ /* 0x0c0fe20000410000 */
[----:B------:R-:W-:Y:S02]  /*9fe0*/  HADD2.F32 R39, -RZ, R38.H0_H0 ;  /* 0x20000026ff277230 */ /* 0x000fe40000004100 */
[----:B------:R-:W-:Y:S01]  /*9ff0*/  FMUL.FTZ R38, R36, R141 ;  /* 0x0000008d24267220 */ /* 0x000fe20000410000 */
[----:B------:R-:W-:Y:S01]  /*a000*/  FMUL.FTZ R41, R14, R41 ;  /* 0x000000290e297220 */ /* 0x000fe20000410000 */
[-C--:B------:R-:W-:Y:S01]  /*a010*/  FFMA.FTZ R47, R36, R139.reuse, -R47 ;  /* 0x0000008b242f7223 */ /* 0x080fe2000001082f */
[----:B------:R-:W-:Y:S02]  /*a020*/  IMAD.MOV.U32 R15, RZ, RZ, R44 ;  /* 0x000000ffff0f7224 */ /* 0x000fe400078e002c */
[----:B------:R-:W-:Y:S01]  /*a030*/  FFMA.FTZ R38, R37, R139, R38 ;  /* 0x0000008b25267223 */ /* 0x000fe20000010026 */
[-C--:B------:R-:W-:Y:S01]  /*a040*/  FFMA.FTZ R14, R14, R39.reuse, -R49 ;  /* 0x000000270e0e7223 */ /* 0x080fe20000010831 */
[----:B------:R-:W-:-:S04]  /*a050*/  FFMA.FTZ R41, R30, R39, R41 ;  /* 0x000000271e297223 */ /* 0x000fc80000010029 */
[----:B------:R-:W-:Y:S02]  /*a060*/  F2FP.F16.F32.PACK_AB R14, R14, R47 ;  /* 0x0000002f0e0e723e */ /* 0x000fe400000000ff */
[----:B------:R-:W-:-:S07]  /*a070*/  F2FP.F16.F32.PACK_AB R30, R41, R38 ;  /* 0x00000026291e723e */ /* 0x000fce00000000ff */
.L_x_3817:
[----:B------:R-:W-:Y:S05]  /*a080*/  BSYNC B1 ;  /* 0x0000000000017941 */ /* 0x000fea0003800000 */
.L_x_3816:
[----:B0-----:R0:W-:Y:S01]  /*a090*/  ST.E.128 desc[UR48][R34.64], R12 ;  /* 0x0000000c22007985 */ /* 0x0011e2000c101d30 */
[----:B------:R-:W-:-:S13]  /*a0a0*/  ISETP.GE.AND P3, PT, R11, R132, PT ;  /* 0x000000840b00720c */ /* 0x000fda0003f66270 */
[----:B------:R-:W-:Y:S05]  /*a0b0*/  @P3 BRA `(.L_x_3764) ;  /* 0x0000000400d83947 */ /* 0x000fea0003800000 */
[----:B------:R-:W-:-:S05]  /*a0c0*/  IMAD.WIDE R32, R11, 0x2, R32 ;  /* 0x000000020b207825 */ /* 0x000fca00078e0220 */
[----:B-1----:R1:W-:Y:S01]  /*a0d0*/  ST.E.128 desc[UR48][R32.64], R28 ;  /* 0x0000001c20007985 */ /* 0x0023e2000c101d30 */
[----:B------:R-:W-:Y:S05]  /*a0e0*/  BRA `(.L_x_3764) ;  /* 0x0000000400cc7947 */ /* 0x000fea0003800000 */
.L_x_3729:
[----:B------:R-:W-:-:S06]  /*a0f0*/  UISETP.NE.AND UP0, UPT, UR51, 0x3, UPT ;  /* 0x000000033300788c */ /* 0x000fcc000bf05270 */
[----:B------:R-:W-:-:S13]  /*a100*/  PLOP3.LUT P2, PT, PT, PT, UP0, 0x80, 0x0 ;  /* 0x000000000000781c */ /* 0x000fda0003f4f008 */
[----:B------:R-:W-:Y:S05]  /*a110*/  @!P2 BRA `(.L_x_3818) ;  /* 0x000000000004a947 */ /* 0x000fea0003800000 */
[----:B------:R-:W-:Y:S01]  /*a120*/  BPT.TRAP 0x1 ;  /* 0x000000040000795c */ /* 0x000fe20000300000 */
.L_x_3818:
[----:B------:R-:W-:Y:S01]  /*a130*/  IMAD R83, R19, 0x8, R18 ;  /* 0x0000000813537824 */ /* 0x000fe200078e0212 */
[----:B------:R-:W-:Y:S01]  /*a140*/  SHF.L.U32 R84, R204, 0x1f, RZ ;  /* 0x0000001fcc547819 */ /* 0x000fe200000006ff */
[----:B------:R-:W-:Y:S01]  /*a150*/  BSSY B1, `(.L_x_3819) ;  /* 0x0000004000017945 */ /* 0x000fe20003800000 */
[----:B------:R-:W-:Y:S02]  /*a160*/  SHF.R.S32.HI R80, RZ, 0x1f, R25 ;  /* 0x0000001fff507819 */ /* 0x000fe40000011419 */
[----:B------:R-:W0:Y:S02]  /*a170*/  SYNCS.PHASECHK.TRANS64.TRYWAIT P3, [R83+URZ+0x30890], R84 ;  /* 0x03089054530075a7 */ /* 0x000e24000806017f */
[----:B0-----:R-:W-:Y:S05]  /*a180*/  @!P3 BRA `(.L_x_3820) ;  /* 0x000001840024b947 */ /* 0x001fea0003800000 */
.L_x_4082:
[----:B------:R-:W-:Y:S05]  /*a190*/  BSYNC B1 ;  /* 0x0000000000017941 */ /* 0x000fea0003800000 */
.L_x_3819:
        /* <DEDUP_REMOVED lines=8> */
[----:B------:R-:W-:Y:S01]  /*a220*/  IMAD R14, R81, UR4, RZ ;  /* 0x00000004510e7c24 */ /* 0x000fe2000f8e02ff */
[----:B------:R-:W-:Y:S02]  /*a230*/  IADD3 R13, R13, R11, RZ ;  /* 0x0000000b0d0d7210 */ /* 0x000fe40007ffe0ff */
        /* <DEDUP_REMOVED lines=15> */
.L_x_4086:
[----:B------:R-:W-:Y:S04]  /*a330*/  BSSY B1, `(.L_x_3822) ;  /* 0x0000025000017945 */ /* 0x000fe80003800000 */
[----:B------:R-:W-:Y:S05]  /*a340*/  @!P3 BRA `(.L_x_3823) ;  /* 0x00000000008cb947 */ /* 0x000fea0003800000 */
[----:B------:R-:W-:Y:S02]  /*a350*/  ULDC UR4, c[0x0][0x2f4] ;  /* 0x0000bd0000047ab9 */ /* 0x000fe40000000800 */
[----:B------:R-:W-:Y:S02]  /*a360*/  ISETP.GE.AND P5, PT, R16, UR4, PT ;  /* 0x0000000410007c0c */ /* 0x000fe4000bfa6270 */
[----:B------:R-:W-:-:S11]  /*a370*/  ISETP.GE.AND P4, PT, R23, UR4, PT ;  /* 0x0000000417007c0c */ /* 0x000fd6000bf86270 */
[----:B------:R-:W4:Y:S01]  /*a380*/  @!P5 LDS.128 R12, [R26+0x1e000] ;  /* 0x01e000001a0cd984 */ /* 0x000f220000000c00 */
[----:B---3--:R-:W-:-:S04]  /*a390*/  @!P5 LEA R32, P3, R16, R38, 0x1 ;  /* 0x000000261020d211 */ /* 0x008fc800078608ff */
[----:B--2---:R-:W-:Y:S02]  /*a3a0*/  @!P5 LEA.HI.X R33, R16, R37, R17, 0x1, P3 ;  /* 0x000000251021d211 */ /* 0x004fe400018f0c11 */
[----:B------:R-:W-:-:S04]  /*a3b0*/  @!P4 LEA R30, P3, R23, R38, 0x1 ;  /* 0x00000026171ec211 */ /* 0x000fc800078608ff */
[----:B------:R-:W-:Y:S02]  /*a3c0*/  @!P4 LEA.HI.X R31, R23, R37, R202, 0x1, P3 ;  /* 0x00000025171fc211 */ /* 0x000fe400018f0cca */
[----:B------:R-:W-:-:S13]  /*a3d0*/  ISETP.GE.AND P3, PT, R22, UR4, PT ;  /* 0x0000000416007c0c */ /* 0x000fda000bf66270 */
[----:B------:R-:W-:-:S04]  /*a3e0*/  @!P3 LEA R28, P6, R22, R38, 0x1 ;  /* 0x00000026161cb211 */ /* 0x000fc800078c08ff */
[----:B------:R-:W-:Y:S01]  /*a3f0*/  @!P3 LEA.HI.X R29, R22, R37, R201, 0x1, P6 ;  /* 0x00000025161db211 */ /* 0x000fe200030f0cc9 */
[----:B----4-:R2:W-:Y:S01]  /*a400*/  @!P5 ST.E.128 desc[UR48][R32.64], R12 ;  /* 0x0000000c2000d985 */ /* 0x0105e2000c101d30 */
[----:B------:R-:W-:-:S13]  /*a410*/  ISETP.GE.AND P5, PT, R194, UR4, PT ;  /* 0x00000004c2007c0c */ /* 0x000fda000bfa6270 */
[----:B------:R-:W3:Y:S01]  /*a420*/  @!P5 LDS.128 R12, [R27+0x1e000] ;  /* 0x01e000001b0cd984 */ /* 0x000ee20000000c00 */
[----:B------:R-:W-:Y:S01]  /*a430*/  @!P5 SHF.L.U32 R11, R198, 0x3, RZ ;  /* 0x00000003c60bd819 */ /* 0x000fe200000006ff */
[----:B--2---:R-:W-:Y:S02]  /*a440*/  @!P5 IMAD.MOV.U32 R32, RZ, RZ, R38 ;  /* 0x000000ffff20d224 */ /* 0x004fe400078e0026 */
[----:B------:R-:W-:Y:S02]  /*a450*/  @!P5 IMAD.MOV.U32 R33, RZ, RZ, R37 ;  /* 0x000000ffff21d224 */ /* 0x000fe400078e0025 */
[----:B------:R-:W-:-:S05]  /*a460*/  @!P5 IMAD.WIDE R32, R11, 0x2, R32 ;  /* 0x000000020b20d825 */ /* 0x000fca00078e0220 */
[----:B---3--:R2:W-:Y:S01]  /*a470*/  @!P5 ST.E.128 desc[UR48][R32.64], R12 ;  /* 0x0000000c2000d985 */ /* 0x0085e2000c101d30 */
[----:B------:R-:W-:-:S13]  /*a480*/  ISETP.GE.AND P5, PT, R193, UR4, PT ;  /* 0x00000004c1007c0c */ /* 0x000fda000bfa6270 */
[----:B------:R-:W3:Y:S01]  /*a490*/  @!P5 LDS.128 R12, [R26+0x21000] ;  /* 0x021000001a0cd984 */ /* 0x000ee20000000c00 */
[----:B------:R-:W-:Y:S01]  /*a4a0*/  @!P5 SHF.L.U32 R11, R199, 0x3, RZ ;  /* 0x00000003c70bd819 */ /* 0x000fe200000006ff */
[----:B--2---:R-:W-:Y:S02]  /*a4b0*/  @!P5 IMAD.MOV.U32 R32, RZ, RZ, R38 ;  /* 0x000000ffff20d224 */ /* 0x004fe400078e0026 */
[----:B------:R-:W-:Y:S02]  /*a4c0*/  @!P5 IMAD.MOV.U32 R33, RZ, RZ, R37 ;  /* 0x000000ffff21d224 */ /* 0x000fe400078e0025 */
[----:B------:R-:W-:-:S05]  /*a4d0*/  @!P5 IMAD.WIDE R32, R11, 0x2, R32 ;  /* 0x000000020b20d825 */ /* 0x000fca00078e0220 */
[----:B---3--:R2:W-:Y:S01]  /*a4e0*/  @!P5 ST.E.128 desc[UR48][R32.64], R12 ;  /* 0x0000000c2000d985 */ /* 0x0085e2000c101d30 */
[----:B------:R-:W-:-:S03]  /*a4f0*/  ISETP.GE.AND P5, PT, R192, UR4, PT ;  /* 0x00000004c0007c0c */ /* 0x000fc6000bfa6270 */
[----:B------:R-:W3:Y:S10]  /*a500*/  @!P4 LDS.128 R12, [R27+0x21000] ;  /* 0x021000001b0cc984 */ /* 0x000ef40000000c00 */
[----:B--2---:R-:W-:-:S04]  /*a510*/  @!P5 LEA R32, P6, R192, R38, 0x1 ;  /* 0x00000026c020d211 */ /* 0x004fc800078c08ff */
[----:B------:R-:W-:Y:S01]  /*a520*/  @!P5 LEA.HI.X R33, R192, R37, R200, 0x1, P6 ;  /* 0x00000025c021d211 */ /* 0x000fe200030f0cc8 */
[----:B---3--:R-:W-:Y:S04]  /*a530*/  @!P4 ST.E.128 desc[UR48][R30.64], R12 ;  /* 0x0000000c1e00c985 */ /* 0x008fe8000c101d30 */
[----:B------:R-:W2:Y:S04]  /*a540*/  @!P3 LDS.128 R12, [R26+0x24000] ;  /* 0x024000001a0cb984 */ /* 0x000ea80000000c00 */
[----:B--2---:R-:W-:Y:S04]  /*a550*/  @!P3 ST.E.128 desc[UR48][R28.64], R12 ;  /* 0x0000000c1c00b985 */ /* 0x004fe8000c101d30 */
[----:B------:R-:W2:Y:S04]  /*a560*/  @!P5 LDS.128 R12, [R27+0x24000] ;  /* 0x024000001b0cd984 */ /* 0x000ea80000000c00 */
[----:B--2---:R4:W-:Y:S02]  /*a570*/  @!P5 ST.E.128 desc[UR48][R32.64], R12 ;  /* 0x0000000c2000d985 */ /* 0x0049e4000c101d30 */
.L_x_3823:
[----:B------:R-:W-:Y:S05]  /*a580*/  BSYNC B1 ;  /* 0x0000000000017941 */ /* 0x000fea0003800000 */
.L_x_3822:
[----:B------:R-:W-:-:S03]  /*a590*/  UMOV UR4, 0xffffffff ;  /* 0xffffffff00047882 */ /* 0x000fc60000000000 */
[----:B------:R-:W-:Y:S05]  /*a5a0*/  BRA.DIV UR4, `(.L_x_3824) ;  /* 0x00000182047c7947 */ /* 0x000fea000b800000 */
[----:B-1----:R-:W1:Y:S04]  /*a5b0*/  SHFL.IDX PT, R35, R35, 0x1, 0x1c1f ;  /* 0x003c1f0023237f89 */ /* 0x002e6800000e0000 */
[----:B------:R-:W0:Y:S02]  /*a5c0*/  SHFL.IDX PT, R34, R34, 0x1, 0x1c1f ;  /* 0x003c1f0022227f89 */ /* 0x000e2400000e0000 */
.L_x_4090:
[----:B------:R-:W-:-:S13]  /*a5d0*/  ISETP.GE.AND P3, PT, R36, 0x41, PT ;  /* 0x000000412400780c */ /* 0x000fda0003f66270 */
[----:B------:R-:W-:Y:S05]  /*a5e0*/  @!P3 BRA `(.L_x_3764) ;  /* 0x00000000008cb947 */ /* 0x000fea0003800000 */
[----:B------:R-:W-:Y:S02]  /*a5f0*/  ULDC UR4, c[0x0][0x2f4] ;  /* 0x0000bd0000047ab9 */ /* 0x000fe40000000800 */
[----:B------:R-:W-:Y:S02]  /*a600*/  ISETP.GE.AND P5, PT, R16, UR4, PT ;  /* 0x0000000410007c0c */ /* 0x000fe4000bfa6270 */
[----:B------:R-:W-:-:S11]  /*a610*/  ISETP.GE.AND P4, PT, R23, UR4, PT ;  /* 0x0000000417007c0c */ /* 0x000fd6000bf86270 */
[----:B----4-:R-:W4:Y:S01]  /*a620*/  @!P5 LDS.128 R12, [R26+0x20000] ;  /* 0x020000001a0cd984 */ /* 0x010f220000000c00 */
[----:B0-----:R-:W-:-:S04]  /*a630*/  @!P5 LEA R32, P3, R16, R34, 0x1 ;  /* 0x000000221020d211 */ /* 0x001fc800078608ff */
[----:B-1----:R-:W-:Y:S02]  /*a640*/  @!P5 LEA.HI.X R33, R16, R35, R17, 0x1, P3 ;  /* 0x000000231021d211 */ /* 0x002fe400018f0c11 */
[----:B------:R-:W-:-:S04]  /*a650*/  @!P4 LEA R30, P3, R23, R34, 0x1 ;  /* 0x00000022171ec211 */ /* 0x000fc800078608ff */
[----:B------:R-:W-:Y:S02]  /*a660*/  @!P4 LEA.HI.X R31, R23, R35, R202, 0x1, P3 ;  /* 0x00000023171fc211 */ /* 0x000fe400018f0cca */
[----:B------:R-:W-:-:S13]  /*a670*/  ISETP.GE.AND P3, PT, R22, UR4, PT ;  /* 0x0000000416007c0c */ /* 0x000fda000bf66270 */
[----:B------:R-:W-:-:S04]  /*a680*/  @!P3 LEA R28, P6, R22, R34, 0x1 ;  /* 0x00000022161cb211 */ /* 0x000fc800078c08ff */
[----:B------:R-:W-:Y:S01]  /*a690*/  @!P3 LEA.HI.X R29, R22, R35, R201, 0x1, P6 ;  /* 0x00000023161db211 */ /* 0x000fe200030f0cc9 */
[----:B----4-:R0:W-:Y:S01]  /*a6a0*/  @!P5 ST.E.128 desc[UR48][R32.64], R12 ;  /* 0x0000000c2000d985 */ /* 0x0101e2000c101d30 */
[----:B------:R-:W-:-:S13]  /*a6b0*/  ISETP.GE.AND P5, PT, R194, UR4, PT ;  /* 0x00000004c2007c0c */ /* 0x000fda000bfa6270 */
[----:B------:R-:W1:Y:S01]  /*a6c0*/  @!P5 LDS.128 R12, [R27+0x20000] ;  /* 0x020000001b0cd984 */ /* 0x000e620000000c00 */
[----:B------:R-:W-:Y:S01]  /*a6d0*/  @!P5 SHF.L.U32 R11, R198, 0x3, RZ ;  /* 0x00000003c60bd819 */ /* 0x000fe200000006ff */
[----:B0-----:R-:W-:Y:S02]  /*a6e0*/  @!P5 IMAD.MOV.U32 R32, RZ, RZ, R34 ;  /* 0x000000ffff20d224 */ /* 0x001fe400078e0022 */
[----:B------:R-:W-:Y:S02]  /*a6f0*/  @!P5 IMAD.MOV.U32 R33, RZ, RZ, R35 ;  /* 0x000000ffff21d224 */ /* 0x000fe400078e0023 */
[----:B------:R-:W-:-:S05]  /*a700*/  @!P5 IMAD.WIDE R32, R11, 0x2, R32 ;  /* 0x000000020b20d825 */ /* 0x000fca00078e0220 */
[----:B-1----:R0:W-:Y:S01]  /*a710*/  @!P5 ST.E.128 desc[UR48][R32.64], R12 ;  /* 0x0000000c2000d985 */ /* 0x0021e2000c101d30 */
[----:B------:R-:W-:-:S13]  /*a720*/  ISETP.GE.AND P5, PT, R193, UR4, PT ;  /* 0x00000004c1007c0c */ /* 0x000fda000bfa6270 */
[----:B------:R-:W1:Y:S01]  /*a730*/  @!P5 LDS.128 R12, [R26+0x23000] ;  /* 0x023000001a0cd984 */ /* 0x000e620000000c00 */
[----:B------:R-:W-:Y:S01]  /*a740*/  @!P5 SHF.L.U32 R11, R199, 0x3, RZ ;  /* 0x00000003c70bd819 */ /* 0x000fe200000006ff */
[----:B0-----:R-:W-:Y:S02]  /*a750*/  @!P5 IMAD.MOV.U32 R32, RZ, RZ, R34 ;  /* 0x000000ffff20d224 */ /* 0x001fe400078e0022 */
[----:B------:R-:W-:Y:S02]  /*a760*/  @!P5 IMAD.MOV.U32 R33, RZ, RZ, R35 ;  /* 0x000000ffff21d224 */ /* 0x000fe400078e0023 */
[----:B------:R-:W-:-:S05]  /*a770*/  @!P5 IMAD.WIDE R32, R11, 0x2, R32 ;  /* 0x000000020b20d825 */ /* 0x000fca00078e0220 */
[----:B-1----:R0:W-:Y:S01]  /*a780*/  @!P5 ST.E.128 desc[UR48][R32.64], R12 ;  /* 0x0000000c2000d985 */ /* 0x0021e2000c101d30 */
[----:B------:R-:W-:-:S03]  /*a790*/  ISETP.GE.AND P5, PT, R192, UR4, PT ;  /* 0x00000004c0007c0c */ /* 0x000fc6000bfa6270 */
[----:B------:R-:W1:Y:S10]  /*a7a0*/  @!P4 LDS.128 R12, [R27+0x23000] ;  /* 0x023000001b0cc984 */ /* 0x000e740000000c00 */
[----:B0-----:R-:W-:-:S04]  /*a7b0*/  @!P5 LEA R32, P6, R192, R34, 0x1 ;  /* 0x00000022c020d211 */ /* 0x001fc800078c08ff */
[----:B------:R-:W-:Y:S01]  /*a7c0*/  @!P5 LEA.HI.X R33, R192, R35, R200, 0x1, P6 ;  /* 0x00000023c021d211 */ /* 0x000fe200030f0cc8 */
[----:B-1----:R-:W-:Y:S04]  /*a7d0*/  @!P4 ST.E.128 desc[UR48][R30.64], R12 ;  /* 0x0000000c1e00c985 */ /* 0x002fe8000c101d30 */
[----:B------:R-:W0:Y:S04]  /*a7e0*/  @!P3 LDS.128 R12, [R26+0x26000] ;  /* 0x026000001a0cb984 */ /* 0x000e280000000c00 */
[----:B0-----:R-:W-:Y:S04]  /*a7f0*/  @!P3 ST.E.128 desc[UR48][R28.64], R12 ;  /* 0x0000000c1c00b985 */ /* 0x001fe8000c101d30 */
[----:B------:R-:W0:Y:S04]  /*a800*/  @!P5 LDS.128 R12, [R27+0x26000] ;  /* 0x026000001b0cd984 */ /* 0x000e280000000c00 */
[----:B0-----:R0:W-:Y:S02]  /*a810*/  @!P5 ST.E.128 desc[UR48][R32.64], R12 ;  /* 0x0000000c2000d985 */ /* 0x0011e4000c101d30 */
.L_x_3764:
[----:B------:R-:W-:Y:S05]  /*a820*/  BSYNC B0 ;  /* 0x0000000000007941 */ /* 0x000fea0003800000 */
.L_x_3728:
[----:B0--3--:R-:W0:Y:S01]  /*a830*/  S2R R11, SR_TID.X ;  /* 0x00000000000b7919 */ /* 0x009e220000002100 */
[----:B------:R-:W-:Y:S01]  /*a840*/  @!PT LDS RZ, [RZ] ;  /* 0x00000000fffff984 */ /* 0x000fe20000000800 */
[----:B------:R-:W-:Y:S01]  /*a850*/  @!PT LDS RZ, [RZ] ;  /* 0x00000000fffff984 */ /* 0x000fe20000000800 */
[----:B------:R-:W-:Y:S01]  /*a860*/  @!PT LDS RZ, [RZ] ;  /* 0x00000000fffff984 */ /* 0x000fe20000000800 */
[----:B------:R-:W-:Y:S01]  /*a870*/  @!PT LDS RZ, [RZ] ;  /* 0x00000000fffff984 */ /* 0x000fe20000000800 */
[----:B------:R3:W-:Y:S06]  /*a880*/  MEMBAR.ALL.CTA ;  /* 0x0000000000007992 */ /* 0x0007ec0000008000 */
[----:B---3--:R-:W3:Y:S01]  /*a890*/  FENCE.VIEW.ASYNC.S ;  /* 0x00000000000073c6 */ /* 0x008ee20000000000 */
[----:B------:R-:W-:Y:S05]  /*a8a0*/  WARPSYNC.ALL ;  /* 0x0000000000007948 */ /* 0x000fea0003800000 */
[----:B------:R-:W-:Y:S01]  /*a8b0*/  BSSY B0, `(.L_x_3825) ;  /* 0x0000009000007945 */ /* 0x000fe20003800000 */
[----:B0-----:R-:W-:Y:S01]  /*a8c0*/  LOP3.LUT R11, R11, 0x7f, RZ, 0xc0, !PT ;  /* 0x0000007f0b0b7812 */ /* 0x001fe200078ec0ff */
[----:B---3--:R0:W-:Y:S03]  /*a8d0*/  BAR.SYNC.DEFER_BLOCKING R160, 0x80 ;  /* 0x000200a00000751d */ /* 0x0081e60000010000 */
[----:B------:R-:W-:-:S13]  /*a8e0*/  ISETP.NE.AND P3, PT, R11, RZ, PT ;  /* 0x000000ff0b00720c */ /* 0x000fda0003f65270 */
[----:B------:R-:W-:-:S04]  /*a8f0*/  @!P3 IADD3 R11, R83, 0x308a0, RZ ;  /* 0x000308a0530bb810 */ /* 0x000fc80007ffe0ff */
[----:B------:R-:W-:-:S04]  /*a900*/  @!P3 PRMT R11, RZ, 0x654, R11 ;  /* 0x00000654ff0bb816 */ /* 0x000fc8000000000b */
[----:B------:R0:W-:Y:S01]  /*a910*/  @!P3 SYNCS.ARRIVE.TRANS64.RED.A1T0 RZ, [R11+URZ], RZ ;  /* 0x000000ff0bffb9a7 */ /* 0x0001e2000810043f */
[----:B------:R-:W-:Y:S05]  /*a920*/  @!P2 BRA `(.L_x_3826) ;  /* 0x000000000004a947 */ /* 0x000fea0003800000 */
[----:B------:R-:W-:Y:S01]  /*a930*/  BPT.TRAP 0x1 ;  /* 0x000000040000795c */ /* 0x000fe20000300000 */
.L_x_3826:
[----:B------:R-:W-:Y:S05]  /*a940*/  BSYNC B0 ;  /* 0x0000000000007941 */ /* 0x000fea0003800000 */
.L_x_3825:
[----:B------:R-:W3:Y:S01]  /*a950*/  SYNCS.PHASECHK.TRANS64.TRYWAIT P2, [R83+URZ+0x308b0], R84 ;  /* 0x0308b054530075a7 */ /* 0x000ee2000804017f */
[----:B------:R-:W-:Y:S01]  /*a960*/  ULDC UR50, c[0x0][0x2f4] ;  /* 0x0000bd0000327ab9 */ /* 0x000fe20000000800 */
[----:B------:R-:W-:Y:S04]  /*a970*/  BSSY B0, `(.L_x_3827) ;  /* 0x0000002000007945 */ /* 0x000fe80003800000 */
[----:B---3--:R-:W-:Y:S05]  /*a980*/  @!P2 BRA `(.L_x_3828) ;  /* 0x0000017c00d0a947 */ /* 0x008fea0003800000 */
.L_x_4091:
[----:B------:R-:W-:Y:S05]  /*a990*/  BSYNC B0 ;  /* 0x0000000000007941 */ /* 0x000fea0003800000 */
.L_x_3827:
[----:B------:R-:W-:Y:S01]  /*a9a0*/  ULDC.64 UR4, c[0x0][0x328] ;  /* 0x0000ca0000047ab9 */ /* 0x000fe20000000a00 */
[----:B------:R-:W-:Y:S01]  /*a9b0*/  ULDC.64 UR6, c[0x0][0x318] ;  /* 0x0000c60000067ab9 */ /* 0x000fe20000000a00 */
[----:B------:R-:W-:Y:S01]  /*a9c0*/  IMAD R80, R80, UR4, RZ ;  /* 0x0000000450507c24 */ /* 0x000fe2000f8e02ff */
[----:B------:R-:W-:Y:S01]  /*a9d0*/  IADD3 R82, -R203, R82, RZ ;  /* 0x00000052cb527210 */ /* 0x000fe20007ffe1ff */
[C---:B-12-4-:R-:W-:Y:S01]  /*a9e0*/  IMAD.WIDE.U32 R12, R25.reuse, UR4, RZ ;  /* 0x00000004190c7c25 */ /* 0x056fe2000f8e00ff */
[----:B------:R-:W-:Y:S03]  /*a9f0*/  BSSY B0, `(.L_x_3829) ;  /* 0x0000031000007945 */ /* 0x000fe60003800000 */
[----:B------:R-:W-:Y:S01]  /*aa00*/  IMAD R25, R25, UR5, R80 ;  /* 0x0000000519197c24 */ /* 0x000fe2000f8e0250 */
[----:B------:R-:W-:Y:S02]  /*aa10*/  ULDC.64 UR4, c[0x0][0x338] ;  /* 0x0000ce0000047ab9 */ /* 0x000fe40000000a00 */
[----:B------:R-:W-:-:S02]  /*aa20*/  IMAD R14, R81, UR4, RZ ;  /* 0x00000004510e7c24 */ /* 0x000fc4000f8e02ff */
[----:B------:R-:W-:Y:S02]  /*aa30*/  IMAD.IADD R13, R13, 0x1, R25 ;  /* 0x000000010d0d7824 */ /* 0x000fe400078e0219 */
[C---:B0-----:R-:W-:Y:S02]  /*aa40*/  IMAD R11, R21.reuse, UR5, R14 ;  /* 0x00000005150b7c24 */ /* 0x041fe4000f8e020e */
[----:B------:R-:W-:Y:S01]  /*aa50*/  IMAD.WIDE.U32 R12, R21, UR4, R12 ;  /* 0x00000004150c7c25 */ /* 0x000fe2000f8e000c */
[----:B------:R-:W-:-:S03]  /*aa60*/  ULDC.64 UR4, c[0x0][0x330] ;  /* 0x0000cc0000047ab9 */ /* 0x000fc60000000a00 */
[----:B------:R-:W-:Y:S02]  /*aa70*/  IMAD.IADD R13, R13, 0x1, R11 ;  /* 0x000000010d0d7824 */ /* 0x000fe400078e020b */
[----:B------:R-:W-:-:S04]  /*aa80*/  IMAD.WIDE.U32 R12, R195, UR4, R12 ;  /* 0x00000004c30c7c25 */ /* 0x000fc8000f8e000c */
[----:B------:R-:W-:Y:S01]  /*aa90*/  IMAD R11, R195, UR5, R13 ;  /* 0x00000005c30b7c24 */ /* 0x000fe2000f8e020d */
[----:B------:R-:W-:-:S04]  /*aaa0*/  LEA R21, P2, R12, UR6, 0x1 ;  /* 0x000000060c157c11 */ /* 0x000fc8000f8408ff */
[----:B------:R-:W-:Y:S01]  /*aab0*/  LEA.HI.X R11, R12, UR7, R11, 0x1, P2 ;  /* 0x000000070c0b7c11 */ /* 0x000fe200090f0c0b */
[----:B------:R0:W1:Y:S01]  /*aac0*/  SHFL.IDX PT, R32, R21, RZ, 0x1c1f ;  /* 0x001c1fff15207589 */ /* 0x00006200000e0000 */
[----:B------:R-:W-:-:S03]  /*aad0*/  ISETP.GE.AND P2, PT, R82, 0x1, PT ;  /* 0x000000015200780c */ /* 0x000fc60003f46270 */
[----:B------:R0:W2:Y:S10]  /*aae0*/  SHFL.IDX PT, R33, R11, RZ, 0x1c1f ;  /* 0x001c1fff0b217589 */ /* 0x0000b400000e0000 */
[----:B0-----:R-:W-:Y:S05]  /*aaf0*/  @!P2 BRA `(.L_x_3830) ;  /* 0x000000000080a947 */ /* 0x001fea0003800000 */
[----:B------:R-:W-:Y:S02]  /*ab00*/  ISETP.GE.AND P5, PT, R16, UR50, PT ;  /* 0x0000003210007c0c */ /* 0x000fe4000bfa6270 */
[----:B------:R-:W-:-:S11]  /*ab10*/  ISETP.GE.AND P4, PT, R23, UR50, PT ;  /* 0x0000003217007c0c */ /* 0x000fd6000bf86270 */
[----:B------:R-:W0:Y:S01]  /*ab20*/  @!P5 LDS.128 R12, [R26] ;  /* 0x000000001a0cd984 */ /* 0x000e220000000c00 */
[----:B-1----:R-:W-:-:S04]  /*ab30*/  @!P5 LEA R34, P2, R16, R32, 0x1 ;  /* 0x000000201022d211 */ /* 0x002fc800078408ff */
[----:B--2---:R-:W-:Y:S02]  /*ab40*/  @!P5 LEA.HI.X R35, R16, R33, R17, 0x1, P2 ;  /* 0x000000211023d211 */ /* 0x004fe400010f0c11 */
[----:B------:R-:W-:-:S04]  /*ab50*/  @!P4 LEA R30, P2, R23, R32, 0x1 ;  /* 0x00000020171ec211 */ /* 0x000fc800078408ff */
[----:B------:R-:W-:Y:S02]  /*ab60*/  @!P4 LEA.HI.X R31, R23, R33, R202, 0x1, P2 ;  /* 0x00000021171fc211 */ /* 0x000fe400010f0cca */
[----:B------:R-:W-:-:S13]  /*ab70*/  ISETP.GE.AND P2, PT, R22, UR50, PT ;  /* 0x0000003216007c0c */ /* 0x000fda000bf46270 */
[----:B------:R-:W-:-:S04]  /*ab80*/  @!P2 LEA R28, P6, R22, R32, 0x1 ;  /* 0x00000020161ca211 */ /* 0x000fc800078c08ff */
[----:B------:R-:W-:Y:S01]  /*ab90*/  @!P2 LEA.HI.X R29, R22, R33, R201, 0x1, P6 ;  /* 0x00000021161da211 */ /* 0x000fe200030f0cc9 */
[----:B0-----:R0:W-:Y:S01]  /*aba0*/  @!P5 ST.E.128 desc[UR48][R34.64], R12 ;  /* 0x0000000c2200d985 */ /* 0x0011e2000c101d30 */
[----:B------:R-:W-:-:S13]  /*abb0*/  ISETP.GE.AND P5, PT, R194, UR50, PT ;  /* 0x00000032c2007c0c */ /* 0x000fda000bfa6270 */
[----:B------:R-:W1:Y:S01]  /*abc0*/  @!P5 LDS.128 R12, [R27] ;  /* 0x000000001b0cd984 */ /* 0x000e620000000c00 */
[----:B------:R-:W-:-:S04]  /*abd0*/  @!P5 IMAD.SHL.U32 R25, R198, 0x8, RZ ;  /* 0x00000008c619d824 */ /* 0x000fc800078e00ff */
[----:B0-----:R-:W-:-:S05]  /*abe0*/  @!P5 IMAD.WIDE R34, R25, 0x2, R32 ;  /* 0x000000021922d825 */ /* 0x001fca00078e0220 */
[----:B-1----:R0:W-:Y:S01]  /*abf0*/  @!P5 ST.E.128 desc[UR48][R34.64], R12 ;  /* 0x0000000c2200d985 */ /* 0x0021e2000c101d30 */
[----:B------:R-:W-:-:S13]  /*ac00*/  ISETP.GE.AND P5, PT, R193, UR50, PT ;  /* 0x00000032c1007c0c */ /* 0x000fda000bfa6270 */
[----:B------:R-:W1:Y:S01]  /*ac10*/  @!P5 LDS.128 R12, [R26+0x3000] ;  /* 0x003000001a0cd984 */ /* 0x000e620000000c00 */
[----:B------:R-:W-:Y:S01]  /*ac20*/  @!P5 IMAD.SHL.U32 R25, R199, 0x8, RZ ;  /* 0x00000008c719d824 */ /* 0x000fe200078e00ff */
[----:B0-----:R-:W-:Y:S01]  /*ac30*/  @!P5 MOV R34, R32 ;  /* 0x000000200022d202 */ /* 0x001fe20000000f00 */
[----:B------:R-:W-:-:S04]  /*ac40*/  @!P5 IMAD.MOV.U32 R35, RZ, RZ, R33 ;  /* 0x000000ffff23d224 */ /* 0x000fc800078e0021 */
[----:B------:R-:W-:-:S05]  /*ac50*/  @!P5 IMAD.WIDE R34, R25, 0x2, R34 ;  /* 0x000000021922d825 */ /* 0x000fca00078e0222 */
[----:B-1----:R-:W-:Y:S01]  /*ac60*/  @!P5 ST.E.128 desc[UR48][R34.64], R12 ;  /* 0x0000000c2200d985 */ /* 0x002fe2000c101d30 */
[----:B------:R-:W-:-:S03]  /*ac70*/  ISETP.GE.AND P5, PT, R192, UR50, PT ;  /* 0x00000032c0007c0c */ /* 0x000fc6000bfa6270 */
[----:B------:R-:W0:Y:S10]  /*ac80*/  @!P4 LDS.128 R12, [R27+0x3000] ;  /* 0x003000001b0cc984 */ /* 0x000e340000000c00 */
[----:B------:R-:W-:-:S04]  /*ac90*/  @!P5 LEA R32, P6, R192, R32, 0x1 ;  /* 0x00000020c020d211 */ /* 0x000fc800078c08ff */
[----:B------:R-:W-:Y:S01]  /*aca0*/  @!P5 LEA.HI.X R33, R192, R33, R200, 0x1, P6 ;  /* 0x00000021c021d211 */ /* 0x000fe200030f0cc8 */
[----:B0-----:R-:W-:Y:S04]  /*acb0*/  @!P4 ST.E.128 desc[UR48][R30.64], R12 ;  /* 0x0000000c1e00c985 */ /* 0x001fe8000c101d30 */
[----:B------:R-:W0:Y:S04]  /*acc0*/  @!P2 LDS.128 R12, [R26+0x6000] ;  /* 0x006000001a0ca984 */ /* 0x000e280000000c00 */
[----:B0-----:R-:W-:Y:S04]  /*acd0*/  @!P2 ST.E.128 desc[UR48][R28.64], R12 ;  /* 0x0000000c1c00a985 */ /* 0x001fe8000c101d30 */
[----:B------:R-:W0:Y:S04]  /*ace0*/  @!P5 LDS.128 R12, [R27+0x6000] ;  /* 0x006000001b0cd984 */ /* 0x000e280000000c00 */
[----:B0-----:R0:W-:Y:S02]  /*acf0*/  @!P5 ST.E.128 desc[UR48][R32.64], R12 ;  /* 0x0000000c2000d985 */ /* 0x0011e4000c101d30 */
.L_x_3830:
[----:B------:R-:W-:Y:S05]  /*ad00*/  BSYNC B0 ;  /* 0x0000000000007941 */ /* 0x000fea0003800000 */
.L_x_3829:
[----:B------:R-:W-:Y:S01]  /*ad10*/  ISETP.GE.AND P2, PT, R82, 0x41, PT ;  /* 0x000000415200780c */ /* 0x000fe20003f46270 */
[----:B0-2---:R0:W2:Y:S01]  /*ad20*/  SHFL.IDX PT, R33, R11, 0x1, 0x1c1f ;  /* 0x003c1f000b217f89 */ /* 0x0050a200000e0000 */
[----:B------:R-:W-:Y:S03]  /*ad30*/  BSSY B0, `(.L_x_3831) ;  /* 0x0000023000007945 */ /* 0x000fe60003800000 */
[----:B-1----:R0:W1:Y:S08]  /*ad40*/  SHFL.IDX PT, R32, R21, 0x1, 0x1c1f ;  /* 0x003c1f0015207f89 */ /* 0x00207000000e0000 */
[----:B0-----:R-:W-:Y:S05]  /*ad50*/  @!P2 BRA `(.L_x_3832) ;  /* 0x000000000080a947 */ /* 0x001fea0003800000 */
[----:B------:R-:W-:Y:S02]  /*ad60*/  ISETP.GE.AND P5, PT, R16, UR50, PT ;  /* 0x0000003210007c0c */ /* 0x000fe4000bfa6270 */
[----:B------:R-:W-:-:S11]  /*ad70*/  ISETP.GE.AND P4, PT, R23, UR50, PT ;  /* 0x0000003217007c0c */ /* 0x000fd6000bf86270 */
[----:B------:R-:W0:Y:S01]  /*ad80*/  @!P5 LDS.128 R12, [R26+0x2000] ;  /* 0x002000001a0cd984 */ /* 0x000e220000000c00 */
        /* <DEDUP_REMOVED lines=9> */
[----:B------:R-:W1:Y:S01]  /*ae20*/  @!P5 LDS.128 R12, [R27+0x2000] ;  /* 0x002000001b0cd984 */ /* 0x000e620000000c00 */
[----:B------:R-:W-:-:S04]  /*ae30*/  @!P5 IMAD.SHL.U32 R11, R198, 0x8, RZ ;  /* 0x00000008c60bd824 */ /* 0x000fc800078e00ff */
[----:B0-----:R-:W-:-:S05]  /*ae40*/  @!P5 IMAD.WIDE R34, R11, 0x2, R32 ;  /* 0x000000020b22d825 */ /* 0x001fca00078e0220 */
[----:B-1----:R0:W-:Y:S01]  /*ae50*/  @!P5 ST.E.128 desc[UR48][R34.64], R12 ;  /* 0x0000000c2200d985 */ /* 0x0021e2000c101d30 */
[----:B------:R-:W-:-:S13]  /*ae60*/  ISETP.GE.AND P5, PT, R193, UR50, PT ;  /* 0x00000032c1007c0c */ /* 0x000fda000bfa6270 */
[----:B------:R-:W1:Y:S01]  /*ae70*/  @!P5 LDS.128 R12, [R26+0x5000] ;  /* 0x005000001a0cd984 */ /* 0x000e620000000c00 */
[----:B------:R-:W-:Y:S01]  /*ae80*/  @!P5 SHF.L.U32 R11, R199, 0x3, RZ ;  /* 0x00000003c70bd819 */ /* 0x000fe200000006ff */
[----:B0-----:R-:W-:Y:S02]  /*ae90*/  @!P5 IMAD.MOV.U32 R34, RZ, RZ, R32 ;  /* 0x000000ffff22d224 */ /* 0x001fe400078e0020 */
[----:B------:R-:W-:Y:S02]  /*aea0*/  @!P5 IMAD.MOV.U32 R35, RZ, RZ, R33 ;  /* 0x000000ffff23d224 */ /* 0x000fe400078e0021 */
        /* <DEDUP_REMOVED lines=11> */
.L_x_3832:
[----:B------:R-:W-:Y:S05]  /*af60*/  BSYNC B0 ;  /* 0x0000000000007941 */ /* 0x000fea0003800000 */
.L_x_3831:
[----:B------:R-:W4:Y:S01]  /*af70*/  LDL R11, [R1] ;  /* 0x00000000010b7983 */ /* 0x000f220000100800 */
[----:B------:R-:W-:Y:S01]  /*af80*/  VIADD R19, R19, 0x1 ;  /* 0x0000000113137836 */ /* 0x000fe20000000000 */
[----:B---3--:R-:W-:Y:S01]  /*af90*/  @!P3 IADD3 R83, R83, 0x308c0, RZ ;  /* 0x000308c05353b810 */ /* 0x008fe20007ffe0ff */
[----:B------:R-:W-:Y:S01]  /*afa0*/  @!PT LDS RZ, [RZ] ;  /* 0x00000000fffff984 */ /* 0x000fe20000000800 */
[----:B------:R-:W-:Y:S01]  /*afb0*/  @!PT LDS RZ, [RZ] ;  /* 0x00000000fffff984 */ /* 0x000fe20000000800 */
[----:B------:R-:W-:Y:S01]  /*afc0*/  @!PT LDS RZ, [RZ] ;  /* 0x00000000fffff984 */ /* 0x000fe20000000800 */
[----:B------:R-:W-:Y:S01]  /*afd0*/  @!PT LDS RZ, [RZ] ;  /* 0x00000000fffff984 */ /* 0x000fe20000000800 */
[----:B------:R3:W-:Y:S06]  /*afe0*/  MEMBAR.ALL.CTA ;  /* 0x0000000000007992 */ /* 0x0007ec0000008000 */
[----:B---3--:R-:W3:Y:S02]  /*aff0*/  FENCE.VIEW.ASYNC.S ;  /* 0x00000000000073c6 */ /* 0x008ee40000000000 */
[----:B---3--:R3:W-:Y:S01]  /*b000*/  BAR.SYNC.DEFER_BLOCKING R160, 0x80 ;  /* 0x000200a00000751d */ /* 0x0087e20000010000 */
[----:B------:R-:W-:-:S02]  /*b010*/  ISETP.NE.AND P2, PT, R19, 0x2, PT ;  /* 0x000000021300780c */ /* 0x000fc40003f45270 */
[----:B------:R-:W-:Y:S02]  /*b020*/  @!P3 PRMT R83, RZ, 0x654, R83 ;  /* 0x00000654ff53b816 */ /* 0x000fe40000000053 */
[----:B------:R-:W-:Y:S02]  /*b030*/  SEL R19, R19, RZ, P2 ;  /* 0x000000ff13137207 */ /* 0x000fe40001000000 */
[----:B------:R3:W-:Y:S01]  /*b040*/  @!P3 SYNCS.ARRIVE.TRANS64.RED.A1T0 RZ, [R83+URZ], RZ ;  /* 0x000000ff53ffb9a7 */ /* 0x0007e2000810043f */
[----:B----4-:R-:W-:Y:S02]  /*b050*/  LOP3.LUT P4, RZ, R11, 0x2, RZ, 0xc0, !PT ;  /* 0x000000020bff7812 */ /* 0x010fe4000788c0ff */
[----:B------:R-:W-:Y:S02]  /*b060*/  SEL R11, RZ, 0x1, P2 ;  /* 0x00000001ff0b7807 */ /* 0x000fe40001000000 */
[----:B------:R-:W-:Y:S02]  /*b070*/  PLOP3.LUT P2, PT, PT, PT, PT, 0x8, 0x0 ;  /* 0x000000000000781c */ /* 0x000fe40003f4e170 */
[----:B------:R-:W-:-:S07]  /*b080*/  LOP3.LUT R204, R204, R11, RZ, 0x3c, !PT ;  /* 0x0000000bcccc7212 */ /* 0x000fce00078e3cff */
[----:B---3--:R-:W-:Y:S05]  /*b090*/  @P4 BRA `(.L_x_3833) ;  /* 0xffffff7800e04947 */ /* 0x008fea000383ffff */
.L_x_3723:
[----:B------:R-:W-:Y:S01]  /*b0a0*/  BSSY B0, `(.L_x_3834) ;  /* 0x0000005000007945 */ /* 0x000fe20003800000 */
[----:B------:R-:W-:-:S03]  /*b0b0*/  IMAD.MOV.U32 R2, RZ, RZ, RZ ;  /* 0x000000ffff027224 */ /* 0x000fc600078e00ff */
[----:B------:R-:W-:Y:S05]  /*b0c0*/  @P2 BRA `(.L_x_3835) ;  /* 0x0000000000082947 */ /* 0x000fea0003800000 */
[----:B------:R-:W3:Y:S02]  /*b0d0*/  FENCE.VIEW.ASYNC.G ;  /* 0x00000000000073c6 */ /* 0x000ee40000000100 */
[----:B---3--:R-:W-:Y:S06]  /*b0e0*/  BAR.ARV 0xc, 0x180 ;  /* 0x0306000000007b1d */ /* 0x008fec0000002000 */
.L_x_3835:
[----:B------:R-:W-:Y:S05]  /*b0f0*/  BSYNC B0 ;  /* 0x0000000000007941 */ /* 0x000fea0003800000 */
.L_x_3834:
[----:B------:R-:W3:Y:S01]  /*b100*/  LDL R0, [R1] ;  /* 0x0000000001007983 */ /* 0x000ee20000100800 */
[----:B------:R-:W-:Y:S01]  /*b110*/  BSSY B0, `(.L_x_3836) ;  /* 0x0000021000007945 */ /* 0x000fe20003800000 */
[----:B---3--:R-:W-:-:S13]  /*b120*/  LOP3.LUT P0, RZ, R0, 0x8, RZ, 0xc0, !PT ;  /* 0x0000000800ff7812 */ /* 0x008fda000780c0ff */
[----:B------:R-:W-:Y:S05]  /*b130*/  @!P0 BRA `(.L_x_3837) ;  /* 0x0000000000788947 */ /* 0x000fea0003800000 */
[----:B------:R-:W-:Y:S01]  /*b140*/  ISETP.NE.AND P0, PT, R225, RZ, PT ;  /* 0x000000ffe100720c */ /* 0x000fe20003f05270 */
[----:B------:R-:W-:-:S03]  /*b150*/  ULDC UR4, c[0x0][0x9f0] ;  /* 0x00027c0000047ab9 */ /* 0x000fc60000000800 */
[----:B------:R-:W-:-:S04]  /*b160*/  SEL R6, R225, UR4, P0 ;  /* 0x00000004e1067c07 */ /* 0x000fc80008000000 */
[-C--:B------:R-:W-:Y:S02]  /*b170*/  IABS R5, R6.reuse ;  /* 0x0000000600057213 */ /* 0x080fe40000000000 */
[----:B------:R-:W-:Y:S02]  /*b180*/  IADD3 R0, R135, -0x1, R6 ;  /* 0xffffffff87007810 */ /* 0x000fe40007ffe006 */
[----:B------:R-:W3:Y:S01]  /*b190*/  I2F.RP R4, R5 ;  /* 0x0000000500047306 */ /* 0x000ee20000209400 */
[----:B------:R-:W-:-:S05]  /*b1a0*/  IABS R9, R6 ;  /* 0x0000000600097213 */ /* 0x000fca0000000000 */
[----:B------:R-:W-:Y:S02]  /*b1b0*/  IMAD.MOV R9, RZ, RZ, -R9 ;  /* 0x000000ffff097224 */ /* 0x000fe400078e0a09 */
[----:B---3--:R-:W3:Y:S02]  /*b1c0*/  MUFU.RCP R4, R4 ;  /* 0x0000000400047308 */ /* 0x008ee40000001000 */
[----:B---3--:R-:W-:Y:S02]  /*b1d0*/  IADD3 R2, R4, 0xffffffe, RZ ;  /* 0x0ffffffe04027810 */ /* 0x008fe40007ffe0ff */
[----:B------:R-:W-:-:S04]  /*b1e0*/  IABS R4, R0 ;  /* 0x0000000000047213 */ /* 0x000fc80000000000 */
[----:B------:R3:W4:Y:S01]  /*b1f0*/  F2I.FTZ.U32.TRUNC.NTZ R3, R2 ;  /* 0x0000000200037305 */ /* 0x000722000021f000 */
[----:B------:R-:W-:-:S04]  /*b200*/  LOP3.LUT R0, R0, R6, RZ, 0x3c, !PT ;  /* 0x0000000600007212 */ /* 0x000fc800078e3cff */
[----:B------:R-:W-:Y:S02]  /*b210*/  ISETP.GE.AND P2, PT, R0, RZ, PT ;  /* 0x000000ff0000720c */ /* 0x000fe40003f46270 */
[----:B---3--:R-:W-:Y:S01]  /*b220*/  MOV R2, RZ ;  /* 0x000000ff00027202 */ /* 0x008fe20000000f00 */
[----:B----4-:R-:W-:-:S04]  /*b230*/  IMAD.MOV R8, RZ, RZ, -R3 ;  /* 0x000000ffff087224 */ /* 0x010fc800078e0a03 */
[----:B------:R-:W-:-:S04]  /*b240*/  IMAD R7, R8, R5, RZ ;  /* 0x0000000508077224 */ /* 0x000fc800078e02ff */
[----:B------:R-:W-:-:S04]  /*b250*/  IMAD.HI.U32 R3, R3, R7, R2 ;  /* 0x0000000703037227 */ /* 0x000fc800078e0002 */
[----:B------:R-:W-:Y:S02]  /*b260*/  IMAD.MOV.U32 R2, RZ, RZ, R9 ;  /* 0x000000ffff027224 */ /* 0x000fe400078e0009 */
[----:B------:R-:W-:-:S04]  /*b270*/  IMAD.HI.U32 R3, R3, R4, RZ ;  /* 0x0000000403037227 */ /* 0x000fc800078e00ff */
[----:B------:R-:W-:-:S05]  /*b280*/  IMAD R2, R3, R2, R4 ;  /* 0x0000000203027224 */ /* 0x000fca00078e0204 */
[----:B------:R-:W-:-:S13]  /*b290*/  ISETP.GT.U32.AND P1, PT, R5, R2, PT ;  /* 0x000000020500720c */ /* 0x000fda0003f24070 */
[----:B------:R-:W-:Y:S01]  /*b2a0*/  @!P1 IMAD.IADD R2, R2, 0x1, -R5 ;  /* 0x0000000102029824 */ /* 0x000fe200078e0a05 */
[----:B------:R-:W-:Y:S02]  /*b2b0*/  @!P1 IADD3 R3, R3, 0x1, RZ ;  /* 0x0000000103039810 */ /* 0x000fe40007ffe0ff */
[----:B------:R-:W-:Y:S02]  /*b2c0*/  ISETP.NE.AND P1, PT, R6, RZ, PT ;  /* 0x000000ff0600720c */ /* 0x000fe40003f25270 */
[----:B------:R-:W-:-:S13]  /*b2d0*/  ISETP.GE.U32.AND P0, PT, R2, R5, PT ;  /* 0x000000050200720c */ /* 0x000fda0003f06070 */
[----:B------:R-:W-:-:S04]  /*b2e0*/  @P0 VIADD R3, R3, 0x1 ;  /* 0x0000000103030836 */ /* 0x000fc80000000000 */
[----:B------:R-:W-:-:S05]  /*b2f0*/  IMAD.MOV.U32 R2, RZ, RZ, R3 ;  /* 0x000000ffff027224 */ /* 0x000fca00078e0003 */
[----:B------:R-:W-:Y:S02]  /*b300*/  @!P2 IADD3 R2, -R2, RZ, RZ ;  /* 0x000000ff0202a210 */ /* 0x000fe40007ffe1ff */
[----:B------:R-:W-:-:S07]  /*b310*/  @!P1 LOP3.LUT R2, RZ, R6, RZ, 0x33, !PT ;  /* 0x00000006ff029212 */ /* 0x000fce00078e33ff */
.L_x_3837:
[----:B------:R-:W-:Y:S05]  /*b320*/  BSYNC B0 ;  /* 0x0000000000007941 */ /* 0x000fea0003800000 */
.L_x_3836:
        /* <DEDUP_REMOVED lines=32> */
[----:B012---:R-:W-:Y:S02]  /*b530*/  CS2R R32, SRZ ;  /* 0x0000000000207805 */ /* 0x007fe4000001ff00 */
        /* <DEDUP_REMOVED lines=18> */
[----:B---3--:R-:W-:-:S05]  /*b660*/  IMAD R221, R0, R2, RZ ;  /* 0x0000000200dd7224 */ /* 0x008fca00078e02ff */
[----:B------:R-:W-:-:S04]  /*b670*/  VIADDMNMX R2, R221, R2, R135, PT ;  /* 0x00000002dd027246 */ /* 0x000fc80003800187 */
[----:B------:R-:W-:-:S13]  /*b680*/  ISETP.GT.AND P1, PT, R2, R221, PT ;  /* 0x000000dd0200720c */ /* 0x000fda0003f24270 */
[----:B------:R-:W-:Y:S05]  /*b690*/  @!P1 BRA `(.L_x_3838) ;  /* 0x000000b8007c9947 */ /* 0x000fea0003800000 */
[----:B------:R-:W0:Y:S01]  /*b6a0*/  S2R R0, SR_TID.X ;  /* 0x0000000000007919 */ /* 0x000e220000002100 */
[----:B------:R-:W-:-:S06]  /*b6b0*/  ULOP3.LUT UP0, URZ, UR60, 0x1bf, URZ, 0xc0, !UPT ;  /* 0x000001bf3c3f7892 */ /* 0x000fcc000f80c03f */
[----:B------:R-:W-:Y:S01]  /*b6c0*/  PLOP3.LUT P0, PT, PT, PT, UP0, 0x80, 0x0 ;  /* 0x000000000000781c */ /* 0x000fe20003f0f008 */
[----:B0-----:R-:W-:-:S05]  /*b6d0*/  VIADD R0, R0, 0xffffff80 ;  /* 0xffffff8000007836 */ /* 0x001fca0000000000 */
        /* <DEDUP_REMOVED lines=21> */
[----:B------:R-:W-:Y:S01]  /*b830*/  MOV R8, 0x70 ;  /* 0x0000007000087802 */ /* 0x000fe20000000f00 */
[----:B------:R-:W-:-:S02]  /*b840*/  IMAD.U32 R11, RZ, RZ, UR5 ;  /* 0x00000005ff0b7e24 */ /* 0x000fc4000f8e00ff */
[----:B------:R-:W-:Y:S02]  /*b850*/  IMAD.MOV.U32 R12, RZ, RZ, 0x1 ;  /* 0x00000001ff0c7424 */ /* 0x000fe400078e00ff */
[----:B------:R-:W-:-:S07]  /*b860*/  IMAD.MOV.U32 R13, RZ, RZ, RZ ;  /* 0x000000ffff0d7224 */ /* 0x000fce00078e00ff */
[----:B------:R-:W-:-:S07]  /*b870*/  LEPC R20, `(.L_x_3839) ;  /* 0x000000001014794e */ /* 0x000fce0000000000 */
[----:B0----5:R-:W-:Y:S05]  /*b880*/  CALL.ABS.NOINC R14 ;  /* 0x000000000e007343 */ /* 0x021fea0003c00000 */
.L_x_3839:
[----:B------:R-:W-:Y:S02]  /*b890*/  ULDC UR4, c[0x0][0x3f4] ;  /* 0x0000fd0000047ab9 */ /* 0x000fe40000000800 */
[----:B------:R-:W-:-:S13]  /*b8a0*/  ISETP.LT.AND P0, PT, RZ, UR4, PT ;  /* 0x00000004ff007c0c */ /* 0x000fda000bf01270 */
[----:B------:R-:W-:Y:S05]  /*b8b0*/  @P0 BRA `(.L_x_3840) ;  /* 0x00000000003c0947 */ /* 0x000fea0003800000 */
[----:B------:R-:W-:-:S04]  /*b8c0*/  LEA.HI R0, R229, R229, RZ, 0x1 ;  /* 0x000000e5e5007211 */ /* 0x000fc800078f08ff */
[----:B------:R-:W-:-:S04]  /*b8d0*/  LOP3.LUT R0, R0, 0xfffffffe, RZ, 0xc0, !PT ;  /* 0xfffffffe00007812 */ /* 0x000fc800078ec0ff */
[----:B------:R-:W-:-:S04]  /*b8e0*/  IADD3 R0, R229, -R0, RZ ;  /* 0x80000000e5007210 */ /* 0x000fc80007ffe0ff */
[----:B------:R-:W-:-:S04]  /*b8f0*/  SHF.L.U32 R3, R0, 0x1f, RZ ;  /* 0x0000001f00037819 */ /* 0x000fc800000006ff */
[----:B------:R0:W1:Y:S03]  /*b900*/  SYNCS.PHASECHK.TRANS64.TRYWAIT P0, [R18+URZ+0x30800], R3 ;  /* 0x03080003120075a7 */ /* 0x000066000800017f */
[----:B-1----:R-:W-:Y:S05]  /*b910*/  @!P0 NANOSLEEP.SYNCS 0x989680 ;  /* 0x009896800000895d */ /* 0x002fea0003900000 */
[----:B------:R-:W1:Y:S01]  /*b920*/  @!P0 SYNCS.PHASECHK.TRANS64 P0, [R18+URZ+0x30800], R3 ;  /* 0x03080003120085a7 */ /* 0x000e62000800007f */
[----:B------:R-:W-:Y:S04]  /*b930*/  BSSY B0, `(.L_x_3841) ;  /* 0x0000006000007945 */ /* 0x000fe80003800000 */
[----:B-1----:R-:W-:Y:S05]  /*b940*/  @P0 BRA `(.L_x_3842) ;  /* 0x0000000000100947 */ /* 0x002fea0003800000 */
.L_x_3843:
[----:B-1----:R1:W2:Y:S02]  /*b950*/  SYNCS.PHASECHK.TRANS64.TRYWAIT P0, [R18+URZ+0x30800], R3 ;  /* 0x03080003120075a7 */ /* 0x0022a4000800017f */
[----:B--2---:R-:W-:Y:S05]  /*b960*/  @!P0 NANOSLEEP.SYNCS 0x989680 ;  /* 0x009896800000895d */ /* 0x004fea0003900000 */
[----:B------:R-:W2:Y:S02]  /*b970*/  @!P0 SYNCS.PHASECHK.TRANS64 P0, [R18+URZ+0x30800], R3 ;  /* 0x03080003120085a7 */ /* 0x000ea4000800007f */
[----:B--2---:R-:W-:Y:S05]  /*b980*/  @!P0 BRA `(.L_x_3843) ;  /* 0xfffffffc00f08947 */ /* 0x004fea000383ffff */
.L_x_3842:
[----:B------:R-:W-:Y:S05]  /*b990*/  BSYNC B0 ;  /* 0x0000000000007941 */ /* 0x000fea0003800000 */
.L_x_3841:
[----:B------:R-:W-:Y:S05]  /*b9a0*/  BRA `(.L_x_3844) ;  /* 0x0000005800dc7947 */ /* 0x000fea0003800000 */
.L_x_3840:
[----:B-----5:R-:W-:Y:S01]  /*b9b0*/  SHF.R.S32.HI R0, RZ, 0x1f, R131 ;  /* 0x0000001fff007819 */ /* 0x020fe20000011483 */
[----:B------:R-:W-:Y:S01]  /*b9c0*/  ULOP3.LUT UP0, URZ, UR60, 0x3ff, URZ, 0xc0, !UPT ;  /* 0x000003ff3c3f7892 */ /* 0x000fe2000f80c03f */
[----:B------:R-:W-:Y:S01]  /*b9d0*/  ULDC.64 UR4, c[0x0][0x3f8] ;  /* 0x0000fe0000047ab9 */ /* 0x000fe20000000a00 */
[----:B------:R-:W-:Y:S02]  /*b9e0*/  ULDC.64 UR6, c[0x0][0x408] ;  /* 0x0001020000067ab9 */ /* 0x000fe40000000a00 */
[C---:B------:R-:W-:Y:S02]  /*b9f0*/  IMAD R6, R0.reuse, UR4, RZ ;  /* 0x0000000400067c24 */ /* 0x040fe4000f8e02ff */
[----:B------:R-:W-:Y:S01]  /*ba00*/  IMAD R0, R0, UR6, RZ ;  /* 0x0000000600007c24 */ /* 0x000fe2000f8e02ff */
[----:B------:R-:W-:Y:S01]  /*ba10*/  PLOP3.LUT P2, PT, PT, PT, UP0, 0x80, 0x0 ;  /* 0x000000000000781c */ /* 0x000fe20003f4f008 */
[C---:B------:R-:W-:Y:S02]  /*ba20*/  IMAD R3, R131.reuse, UR5, R6 ;  /* 0x0000000583037c24 */ /* 0x040fe4000f8e0206 */
[----:B------:R-:W-:Y:S01]  /*ba30*/  IMAD.WIDE.U32 R4, R131, UR4, RZ ;  /* 0x0000000483047c25 */ /* 0x000fe2000f8e00ff */
[----:B------:R-:W-:-:S03]  /*ba40*/  ULDC.64 UR4, c[0x0][0x3e8] ;  /* 0x0000fa0000047ab9 */ /* 0x000fc60000000a00 */
[C---:B------:R-:W-:Y:S01]  /*ba50*/  IMAD R41, R131.reuse, UR7, R0 ;  /* 0x0000000783297c24 */ /* 0x040fe2000f8e0200 */
[----:B------:R-:W-:Y:S01]  /*ba60*/  LEA R38, P0, R4, UR4, 0x1 ;  /* 0x0000000404267c11 */ /* 0x000fe2000f8008ff */
[----:B------:R-:W-:Y:S01]  /*ba70*/  IMAD.WIDE.U32 R6, R131, UR6, RZ ;  /* 0x0000000683067c25 */ /* 0x000fe2000f8e00ff */
[----:B------:R-:W-:-:S03]  /*ba80*/  ULDC.64 UR6, c[0x0][0x400] ;  /* 0x0001000000067ab9 */ /* 0x000fc60000000a00 */
[----:B------:R-:W-:Y:S01]  /*ba90*/  IMAD.IADD R3, R3, 0x1, R5 ;  /* 0x0000000103037824 */ /* 0x000fe200078e0205 */
[----:B------:R-:W-:Y:S01]  /*baa0*/  LEA R40, P1, R6, UR6, 0x1 ;  /* 0x0000000606287c11 */ /* 0x000fe2000f8208ff */
[----:B------:R-:W-:-:S03]  /*bab0*/  IMAD.IADD R41, R41, 0x1, R7 ;  /* 0x0000000129297824 */ /* 0x000fc600078e0207 */
[----:B------:R-:W-:Y:S02]  /*bac0*/  LEA.HI.X R24, R4, UR5, R3, 0x1, P0 ;  /* 0x0000000504187c11 */ /* 0x000fe400080f0c03 */
[----:B------:R-:W-:Y:S01]  /*bad0*/  LEA.HI.X R41, R6, UR7, R41, 0x1, P1 ;  /* 0x0000000706297c11 */ /* 0x000fe200088f0c29 */
        /* <DEDUP_REMOVED lines=16> */
[----:B0-----:R-:W-:Y:S05]  /*bbe0*/  CALL.ABS.NOINC R14 ;  /* 0x000000000e007343 */ /* 0x001fea0003c00000 */
.L_x_3845:
[----:B------:R-:W-:Y:S01]  /*bbf0*/  ULDC.U8 UR4, c[0x0][0x410] ;  /* 0x0001040000047ab9 */ /* 0x000fe20000000000 */
[----:B------:R-:W-:Y:S01]  /*bc00*/  BSSY B0, `(.L_x_3846) ;  /* 0x0000589000007945 */ /* 0x000fe20003800000 */
[----:B------:R-:W-:Y:S02]  /*bc10*/  ISETP.NE.AND P0, PT, RZ, UR4, PT ;  /* 0x00000004ff007c0c */ /* 0x000fe4000bf05270 */
[----:B------:R-:W-:-:S11]  /*bc20*/  LEA R6, R133, R203, 0x7 ;  /* 0x000000cb85067211 */ /* 0x000fd600078e38ff */
[----:B------:R-:W-:Y:S05]  /*bc30*/  @!P0 BRA `(.L_x_3847) ;  /* 0x0000002800e08947 */ /* 0x000fea0003800000 */
[----:B------:R-:W-:-:S03]  /*bc40*/  UMOV UR4, 0xffffffff ;  /* 0xffffffff00047882 */ /* 0x000fc60000000000 */
[----:B------:R-:W-:Y:S05]  /*bc50*/  BRA.DIV UR4, `(.L_x_3848) ;  /* 0x0000016e04307947 */ /* 0x000fea000b800000 */
[----:B------:R0:W1:Y:S04]  /*bc60*/  SHFL.IDX PT, R37, R24, RZ, 0x1c1f ;  /* 0x001c1fff18257589 */ /* 0x00006800000e0000 */
[----:B------:R-:W2:Y:S04]  /*bc70*/  SHFL.IDX PT, R38, R38, RZ, 0x1c1f ;  /* 0x001c1fff26267589 */ /* 0x000ea800000e0000 */
[----:B------:R-:W3:Y:S04]  /*bc80*/  SHFL.IDX PT, R41, R41, RZ, 0x1c1f ;  /* 0x001c1fff29297589 */ /* 0x000ee800000e0000 */
[----:B0-----:R-:W4:Y:S02]  /*bc90*/  SHFL.IDX PT, R40, R40, RZ, 0x1c1f ;  /* 0x001c1fff28287589 */ /* 0x001f2400000e0000 */
.L_x_4097:
[----:B------:R-:W-:Y:S01]  /*bca0*/  ULDC UR4, c[0x0][0x448] ;  /* 0x0001120000047ab9 */ /* 0x000fe20000000800 */
[----:B------:R-:W-:Y:S01]  /*bcb0*/  LOP3.LUT R0, R216, 0x18, R16, 0xf8, !PT ;  /* 0x00000018d8007812 */ /* 0x000fe200078ef810 */
[----:B------:R-:W-:Y:S01]  /*bcc0*/  IMAD R42, R136, UR4, RZ ;  /* 0x00000004882a7c24 */ /* 0x000fe2000f8e02ff */
[----:B------:R-:W-:Y:S01]  /*bcd0*/  BSSY B1, `(.L_x_3849) ;  /* 0x000005e000017945 */ /* 0x000fe20003800000 */
[----:B------:R-:W-:Y:S02]  /*bce0*/  LOP3.LUT P0, RZ, R224, 0x4, RZ, 0xc0, !PT ;  /* 0x00000004e0ff7812 */ /* 0x000fe4000780c0ff */
[----:B------:R-:W-:Y:S02]  /*bcf0*/  CS2R R24, SRZ ;  /* 0x0000000000187805 */ /* 0x000fe4000001ff00 */
[----:B------:R-:W-:Y:S02]  /*bd00*/  LOP3.LUT R3, R0, R217, RZ, 0x3c, !PT ;  /* 0x000000d900037212 */ /* 0x000fe400078e3cff */
[----:B------:R-:W-:-:S02]  /*bd10*/  CS2R R20, SRZ ;  /* 0x0000000000147805 */ /* 0x000fc4000001ff00 */
[----:B------:R-:W-:Y:S01]  /*bd20*/  ISETP.GE.AND P1, PT, R6, R42, PT ;  /* 0x0000002a0600720c */ /* 0x000fe20003f26270 */
[----:B------:R-:W-:Y:S01]  /*bd30*/  IMAD R42, R133, -0x80, R42 ;  /* 0xffffff80852a7824 */ /* 0x000fe200078e022a */
[----:B------:R-:W-:Y:S01]  /*bd40*/  CS2R R14, SRZ ;  /* 0x00000000000e7805 */ /* 0x000fe2000001ff00 */
[----:B------:R-:W-:Y:S01]  /*bd50*/  IMAD.IADD R3, R218, 0x1, R3 ;  /* 0x00000001da037824 */ /* 0x000fe200078e0203 */
[----:B------:R-:W-:Y:S02]  /*bd60*/  CS2R R12, SRZ ;  /* 0x00000000000c7805 */ /* 0x000fe4000001ff00 */
[----:B------:R-:W-:Y:S02]  /*bd70*/  CS2R R10, SRZ ;  /* 0x00000000000a7805 */ /* 0x000fe4000001ff00 */
[----:B------:R-:W-:Y:S01]  /*bd80*/  CS2R R8, SRZ ;  /* 0x0000000000087805 */ /* 0x000fe2000001ff00 */
[----:B------:R-:W-:Y:S01]  /*bd90*/  IMAD R3, R3, 0x2, R18 ;  /* 0x0000000203037824 */ /* 0x000fe200078e0212 */
[----:B------:R-:W-:-:S02]  /*bda0*/  CS2R R6, SRZ ;  /* 0x0000000000067805 */ /* 0x000fc4000001ff00 */
[----:B------:R-:W-:Y:S02]  /*bdb0*/  CS2R R4, SRZ ;  /* 0x0000000000047805 */ /* 0x000fe4000001ff00 */
[----:B------:R-:W-:Y:S02]  /*bdc0*/  CS2R R26, SRZ ;  /* 0x00000000001a7805 */ /* 0x000fe4000001ff00 */
[----:B------:R-:W-:Y:S02]  /*bdd0*/  CS2R R28, SRZ ;  /* 0x00000000001c7805 */ /* 0x000fe4000001ff00 */
[----:B------:R-:W-:Y:S02]  /*bde0*/  CS2R R30, SRZ ;  /* 0x00000000001e7805 */ /* 0x000fe4000001ff00 */
[C---:B------:R-:W-:Y:S01]  /*bdf0*/  IADD3 R43, R3.reuse, 0x12400, RZ ;  /* 0x00012400032b7810 */ /* 0x040fe20007ffe0ff */
[----:B------:R-:W-:Y:S01]  /*be00*/  VIADD R0, R3, 0x12440 ;  /* 0x0001244003007836 */ /* 0x000fe20000000000 */
[----:B------:R-:W-:Y:S01]  /*be10*/  CS2R R32, SRZ ;  /* 0x0000000000207805 */ /* 0x000fe2000001ff00 */
[----:B------:R-:W-:Y:S06]  /*be20*/  @P1 BRA `(.L_x_3850) ;  /* 0x0000000400201947 */ /* 0x000fec0003800000 */
[----:B------:R-:W-:Y:S01]  /*be30*/  ULDC UR4, c[0x0][0x3f4] ;  /* 0x0000fd0000047ab9 */ /* 0x000fe20000000800 */
[C---:B------:R-:W-:Y:S01]  /*be40*/  IMAD.SHL.U32 R27, R209.reuse, 0x2, RZ ;  /* 0x00000002d11b7824 */ /* 0x040fe200078e00ff */
[----:B------:R-:W-:Y:S01]  /*be50*/  ISETP.GE.AND P4, PT, R209, UR4, PT ;  /* 0x00000004d1007c0c */ /* 0x000fe2000bf86270 */
[----:B------:R-:W-:Y:S01]  /*be60*/  IMAD.SHL.U32 R5, R208, 0x2, RZ ;  /* 0x00000002d0057824 */ /* 0x000fe200078e00ff */
[----:B------:R-:W-:Y:S01]  /*be70*/  ISETP.GE.AND P3, PT, R207, UR4, PT ;  /* 0x00000004cf007c0c */ /* 0x000fe2000bf66270 */
[----:B------:R-:W-:Y:S01]  /*be80*/  IMAD.SHL.U32 R35, R206, 0x2, RZ ;  /* 0x00000002ce237824 */ /* 0x000fe200078e00ff */
[----:B------:R-:W-:Y:S02]  /*be90*/  SHF.R.S32.HI R4, RZ, 0x1f, R209 ;  /* 0x0000001fff047819 */ /* 0x000fe400000114d1 */
[----:B------:R-:W-:Y:S02]  /*bea0*/  CS2R R32, SRZ ;  /* 0x0000000000207805 */ /* 0x000fe4000001ff00 */
[----:B------:R-:W-:-:S02]  /*beb0*/  ISETP.GE.AND P2, PT, R208, UR4, PT ;  /* 0x00000004d0007c0c */ /* 0x000fc4000bf46270 */
[----:B------:R-:W-:Y:S02]  /*bec0*/  SHF.L.U64.HI R4, R209, 0x1, R4 ;  /* 0x00000001d1047819 */ /* 0x000fe40000010204 */
[----:B------:R-:W-:Y:S02]  /*bed0*/  SHF.R.S32.HI R6, RZ, 0x1f, R207 ;  /* 0x0000001fff067819 */ /* 0x000fe400000114cf */
[----:B------:R-:W-:Y:S02]  /*bee0*/  SHF.L.U32 R25, R207, 0x1, RZ ;  /* 0x00000001cf197819 */ /* 0x000fe400000006ff */
[-C--:B--2---:R-:W-:Y:S02]  /*bef0*/  @!P4 IADD3 R12, P5, R38, R27.reuse, RZ ;  /* 0x0000001b260cc210 */ /* 0x084fe40007fbe0ff */
[----:B----4-:R-:W-:Y:S02]  /*bf00*/  @!P4 IADD3 R26, P6, R40, R27, RZ ;  /* 0x0000001b281ac210 */ /* 0x010fe40007fde0ff */
[----:B-1----:R-:W-:-:S02]  /*bf10*/  @!P4 IADD3.X R13, R37, R4, RZ, P5, !PT ;  /* 0x00000004250dc210 */ /* 0x002fc40002ffe4ff */
[----:B------:R-:W-:Y:S01]  /*bf20*/  SHF.L.U64.HI R8, R207, 0x1, R6 ;  /* 0x00000001cf087819 */ /* 0x000fe20000010206 */
[----:B---3--:R-:W-:Y:S01]  /*bf30*/  @!P4 IMAD.X R27, R41, 0x1, R4, P6 ;  /* 0x00000001291bc824 */ /* 0x008fe200030e0604 */
[----:B------:R-:W-:Y:S02]  /*bf40*/  ISETP.GE.AND P1, PT, R206, UR4, PT ;  /* 0x00000004ce007c0c */ /* 0x000fe4000bf26270 */
[-C--:B------:R-:W-:Y:S02]  /*bf50*/  @!P3 IADD3 R14, P5, R38, R25.reuse, RZ ;  /* 0x00000019260eb210 */ /* 0x080fe40007fbe0ff */
[----:B------:R-:W-:Y:S02]  /*bf60*/  SHF.R.S32.HI R7, RZ, 0x1f, R208 ;  /* 0x0000001fff077819 */ /* 0x000fe400000114d0 */
[----:B------:R-:W-:Y:S01]  /*bf70*/  @!P3 IADD3 R24, P6, R40, R25, RZ ;  /* 0x000000192818b210 */ /* 0x000fe20007fde0ff */
[----:B------:R-:W-:Y:S01]  /*bf80*/  @!P3 IMAD.X R15, R37, 0x1, R8, P5 ;  /* 0x00000001250fb824 */ /* 0x000fe200028e0608 */
[----:B------:R-:W-:-:S02]  /*bf90*/  SHF.L.U64.HI R6, R208, 0x1, R7 ;  /* 0x00000001d0067819 */ /* 0x000fc40000010207 */
[-C--:B------:R-:W-:Y:S02]  /*bfa0*/  @!P2 IADD3 R20, P5, R38, R5.reuse, RZ ;  /* 0x000000052614a210 */ /* 0x080fe40007fbe0ff */
[----:B------:R-:W-:Y:S02]  /*bfb0*/  @!P3 IADD3.X R25, R41, R8, RZ, P6, !PT ;  /* 0x000000082919b210 */ /* 0x000fe400037fe4ff */
[----:B------:R-:W-:Y:S01]  /*bfc0*/  @!P2 IADD3 R4, P6, R40, R5, RZ ;  /* 0x000000052804a210 */ /* 0x000fe20007fde0ff */
[----:B------:R-:W-:Y:S01]  /*bfd0*/  @!P2 IMAD.X R21, R37, 0x1, R6, P5 ;  /* 0x000000012515a824 */ /* 0x000fe200028e0606 */
[----:B------:R-:W-:Y:S02]  /*bfe0*/  SHF.R.S32.HI R9, RZ, 0x1f, R206 ;  /* 0x0000001fff097819 */ /* 0x000fe400000114ce */
[----:B------:R-:W-:Y:S01]  /*bff0*/  ISETP.GE.AND P5, PT, R196, UR4, PT ;  /* 0x00000004c4007c0c */ /* 0x000fe2000bfa6270 */
[----:B------:R-:W-:Y:S01]  /*c000*/  @!P2 IMAD.X R5, R41, 0x1, R6, P6 ;  /* 0x000000012905a824 */ /* 0x000fe200030e0606 */
[----:B------:R-:W-:-:S02]  /*c010*/  SHF.L.U64.HI R8, R206, 0x1, R9 ;  /* 0x00000001ce087819 */ /* 0x000fc40000010209 */
[-C--:B------:R-:W-:Y:S02]  /*c020*/  @!P1 IADD3 R6, P6, R38, R35.reuse, RZ ;  /* 0x0000002326069210 */ /* 0x080fe40007fde0ff */
[----:B------:R-:W-:Y:S02]  /*c030*/  SHF.R.S32.HI R39, RZ, 0x1f, R210 ;  /* 0x0000001fff277819 */ /* 0x000fe400000114d2 */
[----:B------:R-:W-:Y:S02]  /*c040*/  @!P1 IADD3.X R7, R37, R8, RZ, P6, !PT ;  /* 0x0000000825079210 */ /* 0x000fe400037fe4ff */
[----:B------:R-:W-:Y:S02]  /*c050*/  @!P1 IADD3 R34, P6, R40, R35, RZ ;  /* 0x0000002328229210 */ /* 0x000fe40007fde0ff */
[C---:B------:R-:W-:Y:S01]  /*c060*/  SHF.L.U32 R31, R210.reuse, 0x1, RZ ;  /* 0x00000001d21f7819 */ /* 0x040fe200000006ff */
[----:B------:R-:W-:Y:S01]  /*c070*/  @!P5 IMAD.MOV.U32 R10, RZ, RZ, R40 ;  /* 0x000000ffff0ad224 */ /* 0x000fe200078e0028 */
[----:B------:R-:W-:Y:S01]  /*c080*/  @!P5 MOV R29, R37 ;  /* 0x00000025001dd202 */ /* 0x000fe20000000f00 */
[----:B------:R-:W-:Y:S01]  /*c090*/  @!P1 IMAD.X R35, R41, 0x1, R8, P6 ;  /* 0x0000000129239824 */ /* 0x000fe200030e0608 */
[----:B------:R-:W-:Y:S01]  /*c0a0*/  ISETP.GE.AND P6, PT, R210, UR4, PT ;  /* 0x00000004d2007c0c */ /* 0x000fe2000bfc6270 */
[----:B------:R-:W-:Y:S01]  /*c0b0*/  @!P5 IMAD.MOV.U32 R11, RZ, RZ, R41 ;  /* 0x000000ffff0bd224 */ /* 0x000fe200078e0029 */
[----:B------:R-:W-:Y:S01]  /*c0c0*/  CS2R R8, SRZ ;  /* 0x0000000000087805 */ /* 0x000fe2000001ff00 */
[----:B------:R-:W-:-:S02]  /*c0d0*/  @!P5 IMAD.MOV.U32 R28, RZ, RZ, R38 ;  /* 0x000000ffff1cd224 */ /* 0x000fc400078e0026 */
[----:B------:R-:W-:-:S04]  /*c0e0*/  @!P5 IMAD.WIDE R10, R196, 0x2, R10 ;  /* 0x00000002c40ad825 */ /* 0x000fc800078e020a */
[----:B------:R-:W-:Y:S01]  /*c0f0*/  @!P5 IMAD.WIDE R28, R196, 0x2, R28 ;  /* 0x00000002c41cd825 */ /* 0x000fe200078e021c */
[----:B------:R0:W5:Y:S01]  /*c100*/  @!P5 LD.E.64 R32, desc[UR48][R10.64] ;  /* 0x000000300a20d980 */ /* 0x000162000c101b00 */
[----:B------:R-:W-:-:S03]  /*c110*/  SHF.L.U64.HI R30, R210, 0x1, R39 ;  /* 0x00000001d21e7819 */ /* 0x000fc60000010227 */
[----:B------:R1:W5:Y:S01]  /*c120*/  @!P5 LD.E.64 R8, desc[UR48][R28.64] ;  /* 0x000000301c08d980 */ /* 0x000362000c101b00 */
[----:B------:R-:W-:Y:S02]  /*c130*/  @!P6 IADD3 R38, P5, R38, R31, RZ ;  /* 0x0000001f2626e210 */ /* 0x000fe40007fbe0ff */
[----:B0-----:R-:W-:-:S03]  /*c140*/  CS2R R10, SRZ ;  /* 0x00000000000a7805 */ /* 0x001fc6000001ff00 */
[--C-:B------:R-:W-:Y:S01]  /*c150*/  @!P6 IMAD.X R39, R37, 0x1, R30.reuse, P5 ;  /* 0x000000012527e824 */ /* 0x100fe200028e061e */
[----:B------:R-:W-:Y:S02]  /*c160*/  @!P6 IADD3 R40, P5, R40, R31, RZ ;  /* 0x0000001f2828e210 */ /* 0x000fe40007fbe0ff */
[----:B------:R0:W5:Y:S03]  /*c170*/  @!P4 LD.E.64 R10, desc[UR48][R12.64] ;  /* 0x000000300c0ac980 */ /* 0x000166000c101b00 */
[----:B------:R-:W-:Y:S01]  /*c180*/  @!P6 IMAD.X R41, R41, 0x1, R30, P5 ;  /* 0x000000012929e824 */ /* 0x000fe200028e061e */
[----:B------:R-:W-:Y:S02]  /*c190*/  CS2R R30, SRZ ;  /* 0x00000000001e7805 */ /* 0x000fe4000001ff00 */
[----:B-1----:R-:W-:-:S04]  /*c1a0*/  CS2R R28, SRZ ;  /* 0x00000000001c7805 */ /* 0x002fc8000001ff00 */
[----:B------:R1:W5:Y:S01]  /*c1b0*/  @!P4 LD.E.64 R30, desc[UR48][R26.64] ;  /* 0x000000301a1ec980 */ /* 0x000362000c101b00 */
[----:B0-----:R-:W-:-:S03]  /*c1c0*/  CS2R R12, SRZ ;  /* 0x00000000000c7805 */ /* 0x001fc6000001ff00 */
[----:B------:R0:W5:Y:S04]  /*c1d0*/  @!P3 LD.E.64 R28, desc[UR48][R24.64] ;  /* 0x00000030181cb980 */ /* 0x000168000c101b00 */
[----:B------:R2:W5:Y:S01]  /*c1e0*/  @!P3 LD.E.64 R12, desc[UR48][R14.64] ;  /* 0x000000300e0cb980 */ /* 0x000562000c101b00 */
[----:B-1----:R-:W-:Y:S02]  /*c1f0*/  CS2R R26, SRZ ;  /* 0x00000000001a7805 */ /* 0x002fe4000001ff00 */
[----:B0-----:R-:W-:-:S04]  /*c200*/  CS2R R24, SRZ ;  /* 0x0000000000187805 */ /* 0x001fc8000001ff00 */
[----:B------:R0:W5:Y:S01]  /*c210*/  @!P2 LD.E.64 R26, desc[UR48][R4.64] ;  /* 0x00000030041aa980 */ /* 0x000162000c101b00 */
[----:B--2---:R-:W-:-:S03]  /*c220*/  CS2R R14, SRZ ;  /* 0x00000000000e7805 */ /* 0x004fc6000001ff00 */
[----:B------:R-:W5:Y:S04]  /*c230*/  @!P6 LD.E.64 R24, desc[UR48][R38.64] ;  /* 0x000000302618e980 */ /* 0x000f68000c101b00 */
[----:B------:R1:W5:Y:S01]  /*c240*/  @!P2 LD.E.64 R14, desc[UR48][R20.64] ;  /* 0x00000030140ea980 */ /* 0x000362000c101b00 */
[----:B0-----:R-:W-:-:S06]  /*c250*/  CS2R R4, SRZ ;  /* 0x0000000000047805 */ /* 0x001fcc000001ff00 */
[----:B------:R-:W5:Y:S01]  /*c260*/  @!P1 LD.E.64 R4, desc[UR48][R34.64] ;  /* 0x0000003022049980 */ /* 0x000f62000c101b00 */
[----:B-1----:R-:W-:-:S06]  /*c270*/  CS2R R20, SRZ ;  /* 0x0000000000147805 */ /* 0x002fcc000001ff00 */
[----:B------:R0:W5:Y:S02]  /*c280*/  @!P1 LD.E.64 R20, desc[UR48][R6.64] ;  /* 0x0000003006149980 */ /* 0x000164000c101b00 */
[----:B0-----:R-:W-:-:S06]  /*c290*/  CS2R R6, SRZ ;  /* 0x0000000000067805 */ /* 0x001fcc000001ff00 */
[----:B------:R0:W5:Y:S02]  /*c2a0*/  @!P6 LD.E.64 R6, desc[UR48][R40.64] ;  /* 0x000000302806e980 */ /* 0x000164000c101b00 */
.L_x_3850:
[----:B------:R-:W-:Y:S05]  /*c2b0*/  BSYNC B1 ;  /* 0x0000000000017941 */ /* 0x000fea0003800000 */
.L_x_3849:
[--C-:B0---45:R-:W-:Y:S01]  /*c2c0*/  IMAD.MOV.U32 R40, RZ, RZ, R11.reuse ;  /* 0x000000ffff287224 */ /* 0x131fe200078e000b */
[--C-:B------:R-:W-:Y:S01]  /*c2d0*/  SHF.R.U64 R51, R10, 0x10, R11.reuse ;  /* 0x000000100a337819 */ /* 0x100fe2000000120b */
[----:B------:R-:W-:Y:S01]  /*c2e0*/  IMAD.MOV.U32 R34, RZ, RZ, R12 ;  /* 0x000000ffff227224 */ /* 0x000fe200078e000c */
[----:B------:R-:W-:Y:S01]  /*c2f0*/  SHF.R.U32.HI R52, RZ, 0x10, R11 ;  /* 0x00000010ff347819 */ /* 0x000fe2000001160b */
[----:B------:R-:W-:Y:S01]  /*c300*/  IMAD.MOV.U32 R11, RZ, RZ, R14 ;  /* 0x000000ffff0b7224 */ /* 0x000fe200078e000e */
[----:B------:R-:W-:Y:S01]  /*c310*/  SHF.R.U64 R53, R12, 0x10, R13 ;  /* 0x000000100c357819 */ /* 0x000fe2000000120d */
[--C-:B------:R-:W-:Y:S01]  /*c320*/  IMAD.MOV.U32 R12, RZ, RZ, R15.reuse ;  /* 0x000000ffff0c7224 */ /* 0x100fe200078e000f */
[----:B------:R-:W-:Y:S01]  /*c330*/  SHF.R.U64 R14, R14, 0x10, R15 ;  /* 0x000000100e0e7819 */ /* 0x000fe2000000120f */
[----:B-1----:R-:W-:Y:S01]  /*c340*/  IMAD.MOV.U32 R37, RZ, RZ, R9 ;  /* 0x000000ffff257224 */ /* 0x002fe200078e0009 */
[----:B------:R-:W-:Y:S01]  /*c350*/  SHF.R.U32.HI R55, RZ, 0x10, R15 ;  /* 0x00000010ff377819 */ /* 0x000fe2000001160f */
[----:B------:R-:W-:Y:S01]  /*c360*/  IMAD.MOV.U32 R35, RZ, RZ, R8 ;  /* 0x000000ffff237224 */ /* 0x000fe200078e0008 */
[----:B------:R-:W-:Y:S01]  /*c370*/  MOV R15, R4 ;  /* 0x00000004000f7202 */ /* 0x000fe20000000f00 */
[----:B------:R-:W-:Y:S01]  /*c380*/  IMAD.MOV.U32 R48, RZ, RZ, R33 ;  /* 0x000000ffff307224 */ /* 0x000fe200078e0021 */
[----:B------:R-:W-:Y:S01]  /*c390*/  SHF.R.U64 R67, R4, 0x10, R5 ;  /* 0x0000001004437819 */ /* 0x000fe20000001205 */
[----:B------:R-:W-:Y:S01]  /*c3a0*/  IMAD.MOV.U32 R47, RZ, RZ, R32 ;  /* 0x000000ffff2f7224 */ /* 0x000fe200078e0020 */
[C---:B------:R-:W-:Y:S01]  /*c3b0*/  LEA.HI R4, R229.reuse, R229, RZ, 0x1 ;  /* 0x000000e5e5047211 */ /* 0x040fe200078f08ff */
[----:B------:R-:W-:Y:S01]  /*c3c0*/  IMAD.MOV.U32 R46, RZ, RZ, R31 ;  /* 0x000000ffff2e7224 */ /* 0x000fe200078e001f */
[----:B--2---:R-:W-:Y:S01]  /*c3d0*/  MOV R38, R13 ;  /* 0x0000000d00267202 */ /* 0x004fe20000000f00 */
[----:B------:R-:W-:Y:S01]  /*c3e0*/  IMAD.MOV.U32 R44, RZ, RZ, R27 ;  /* 0x000000ffff2c7224 */ /* 0x000fe200078e001b */
[----:B------:R-:W-:Y:S01]  /*c3f0*/  LOP3.LUT R4, R4, 0xfffffffe, RZ, 0xc0, !PT ;  /* 0xfffffffe04047812 */ /* 0x000fe200078ec0ff */
[----:B---3--:R-:W-:Y:S01]  /*c400*/  IMAD.MOV.U32 R41, RZ, RZ, R6 ;  /* 0x000000ffff297224 */ /* 0x008fe200078e0006 */
[----:B------:R-:W-:Y:S01]  /*c410*/  SHF.R.U32.HI R54, RZ, 0x10, R13 ;  /* 0x00000010ff367819 */ /* 0x000fe2000001160d */
[----:B------:R-:W-:Y:S01]  /*c420*/  BSSY B1, `(.L_x_3851) ;  /* 0x000003b000017945 */ /* 0x000fe20003800000 */
[----:B------:R-:W-:Y:S01]  /*c430*/  MOV R13, R20 ;  /* 0x00000014000d7202 */ /* 0x000fe20000000f00 */
[----:B------:R-:W-:Y:S01]  /*c440*/  IMAD.IADD R4, R229, 0x1, -R4 ;  /* 0x00000001e5047824 */ /* 0x000fe200078e0a04 */
[----:B------:R-:W-:Y:S01]  /*c450*/  SHF.R.U64 R56, R20, 0x10, R21 ;  /* 0x0000001014387819 */ /* 0x000fe20000001215 */
[--C-:B------:R-:W-:Y:S01]  /*c460*/  IMAD.MOV.U32 R20, RZ, RZ, R5.reuse ;  /* 0x000000ffff147224 */ /* 0x100fe200078e0005 */
[----:B------:R-:W-:-:S02]  /*c470*/  SHF.R.U32.HI R68, RZ, 0x10, R5 ;  /* 0x00000010ff447819 */ /* 0x000fc40000011605 */
[----:B------:R-:W-:Y:S02]  /*c480*/  SHF.L.U32 R5, R4, 0x1f, RZ ;  /* 0x0000001f04057819 */ /* 0x000fe400000006ff */
[----:B------:R-:W-:Y:S02]  /*c490*/  @P0 IADD3 R0, R43, -0x40, RZ ;  /* 0xffffffc02b000810 */ /* 0x000fe40007ffe0ff */
[----:B------:R-:W0:Y:S01]  /*c4a0*/  SYNCS.PHASECHK.TRANS64.TRYWAIT P0, [R18+URZ+0x30800], R5 ;  /* 0x03080005120075a7 */ /* 0x000e22000800017f */
[--C-:B------:R-:W-:Y:S02]  /*c4b0*/  SHF.R.U64 R49, R8, 0x10, R9.reuse ;  /* 0x0000001008317819 */ /* 0x100fe40000001209 */
[----:B------:R-:W-:Y:S01]  /*c4c0*/  SHF.R.U32.HI R50, RZ, 0x10, R9 ;  /* 0x00000010ff327819 */ /* 0x000fe20000011609 */
[----:B------:R-:W-:Y:S01]  /*c4d0*/  IMAD.MOV.U32 R9, RZ, RZ, R24 ;  /* 0x000000ffff097224 */ /* 0x000fe200078e0018 */
[----:B------:R-:W-:Y:S02]  /*c4e0*/  MOV R8, R25 ;  /* 0x0000001900087202 */ /* 0x000fe40000000f00 */
[----:B------:R-:W-:-:S02]  /*c4f0*/  SHF.R.U64 R60, R32, 0x10, R33 ;  /* 0x00000010203c7819 */ /* 0x000fc40000001221 */
[----:B------:R-:W-:Y:S02]  /*c500*/  SHF.R.U32.HI R61, RZ, 0x10, R33 ;  /* 0x00000010ff3d7819 */ /* 0x000fe40000011621 */
[----:B------:R-:W-:Y:S01]  /*c510*/  MOV R39, R10 ;  /* 0x0000000a00277202 */ /* 0x000fe20000000f00 */
[----:B------:R-:W-:Y:S01]  /*c520*/  IMAD.MOV.U32 R10, RZ, RZ, R21 ;  /* 0x000000ffff0a7224 */ /* 0x000fe200078e0015 */
[----:B------:R-:W-:Y:S02]  /*c530*/  MOV R33, R30 ;  /* 0x0000001e00217202 */ /* 0x000fe40000000f00 */
[----:B------:R-:W-:Y:S01]  /*c540*/  SHF.R.U64 R62, R30, 0x10, R31 ;  /* 0x000000101e3e7819 */ /* 0x000fe2000000121f */
[----:B------:R-:W-:Y:S01]  /*c550*/  IMAD.MOV.U32 R30, RZ, RZ, R28 ;  /* 0x000000ffff1e7224 */ /* 0x000fe200078e001c */
[--C-:B------:R-:W-:Y:S02]  /*c560*/  SHF.R.U64 R58, R24, 0x10, R25.reuse ;  /* 0x00000010183a7819 */ /* 0x100fe40000001219 */
[----:B------:R-:W-:Y:S01]  /*c570*/  SHF.R.U32.HI R59, RZ, 0x10, R25 ;  /* 0x00000010ff3b7819 */ /* 0x000fe20000011619 */
[----:B------:R-:W-:Y:S01]  /*c580*/  IMAD.MOV.U32 R25, RZ, RZ, R26 ;  /* 0x000000ffff197224 */ /* 0x000fe200078e001a */
[----:B------:R-:W-:-:S02]  /*c590*/  MOV R45, R29 ;  /* 0x0000001d002d7202 */ /* 0x000fc40000000f00 */
[----:B------:R-:W-:Y:S02]  /*c5a0*/  PRMT R9, R9, 0x5410, R8 ;  /* 0x0000541009097816 */ /* 0x000fe40000000008 */
[----:B------:R-:W-:Y:S02]  /*c5b0*/  SHF.R.U32.HI R57, RZ, 0x10, R21 ;  /* 0x00000010ff397819 */ /* 0x000fe40000011615 */
[----:B------:R-:W-:Y:S02]  /*c5c0*/  SHF.R.U32.HI R63, RZ, 0x10, R31 ;  /* 0x00000010ff3f7819 */ /* 0x000fe4000001161f */
[--C-:B------:R-:W-:Y:S02]  /*c5d0*/  SHF.R.U64 R64, R28, 0x10, R29.reuse ;  /* 0x000000101c407819 */ /* 0x100fe4000000121d */
[----:B------:R-:W-:Y:S02]  /*c5e0*/  SHF.R.U32.HI R65, RZ, 0x10, R29 ;  /* 0x00000010ff417819 */ /* 0x000fe4000001161d */
[----:B------:R-:W-:-:S02]  /*c5f0*/  SHF.R.U64 R26, R26, 0x10, R27 ;  /* 0x000000101a1a7819 */ /* 0x000fc4000000121b */
[----:B------:R-:W-:Y:S02]  /*c600*/  SHF.R.U32.HI R66, RZ, 0x10, R27 ;  /* 0x00000010ff427819 */ /* 0x000fe4000001161b */
[----:B------:R-:W-:Y:S02]  /*c610*/  MOV R43, R7 ;  /* 0x00000007002b7202 */ /* 0x000fe40000000f00 */
[----:B------:R-:W-:Y:S02]  /*c620*/  VIMNMX R8, R42, 0x80, PT ;  /* 0x000000802a087848 */ /* 0x000fe40003fe0100 */
[----:B------:R-:W-:Y:S02]  /*c630*/  SHF.R.U64 R6, R6, 0x10, R7 ;  /* 0x0000001006067819 */ /* 0x000fe40000001207 */
        /* <DEDUP_REMOVED lines=8> */
[----:B------:R-:W-:Y:S02]  /*c6c0*/  SHF.R.U32.HI R7, RZ, 0x10, R7 ;  /* 0x00000010ff077819 */ /* 0x000fe40000011607 */
[----:B------:R-:W-:Y:S02]  /*c6d0*/  PRMT R37, R49, 0x5410, R50 ;  /* 0x0000541031257816 */ /* 0x000fe40000000032 */
[----:B------:R-:W-:Y:S02]  /*c6e0*/  PRMT R32, R51, 0x5410, R52 ;  /* 0x0000541033207816 */ /* 0x000fe40000000034 */
        /* <DEDUP_REMOVED lines=10> */
[----:B------:R-:W-:Y:S02]  /*c790*/  ISETP.GE.AND P1, PT, R203, R8, PT ;  /* 0x00000008cb00720c */ /* 0x000fe40003f26270 */
[----:B------:R-:W-:Y:S02]  /*c7a0*/  PRMT R20, R67, 0x5410, R68 ;  /* 0x0000541043147816 */ /* 0x000fe40000000044 */
[----:B------:R-:W-:Y:S01]  /*c7b0*/  PRMT R11, R41, 0x5410, R43 ;  /* 0x00005410290b7816 */ /* 0x000fe2000000002b */
[----:B0-----:R-:W-:Y:S08]  /*c7c0*/  @!P0 BRA `(.L_x_3852) ;  /* 0x0000016000c88947 */ /* 0x001ff00003800000 */
.L_x_4098:
[----:B------:R-:W-:Y:S05]  /*c7d0*/  BSYNC B1 ;  /* 0x0000000000017941 */ /* 0x000fea0003800000 */
.L_x_3851:
[----:B------:R-:W-:Y:S01]  /*c7e0*/  BSSY B1, `(.L_x_3853) ;  /* 0x00000fe000017945 */ /* 0x000fe20003800000 */
[----:B------:R-:W-:-:S03]  /*c7f0*/  PRMT R12, R6, 0x5410, R7 ;  /* 0x00005410060c7816 */ /* 0x000fc60000000007 */
[----:B------:R-:W-:Y:S05]  /*c800*/  @P1 BRA `(.L_x_3854) ;  /* 0x0000000c00ec1947 */ /* 0x000fea0003800000 */
[----:B0-----:R-:W0:Y:S01]  /*c810*/  LDC R5, c[0x0][0x3f4] ;  /* 0x0000fd00ff057b82 */ /* 0x001e220000000800 */
[----:B------:R-:W-:Y:S01]  /*c820*/  BSSY B2, `(.L_x_3855) ;  /* 0x000002e000027945 */ /* 0x000fe20003800000 */
[-C--:B0-----:R-:W-:Y:S02]  /*c830*/  ISETP.GE.AND P0, PT, R196, R5.reuse, PT ;  /* 0x00000005c400720c */ /* 0x081fe40003f06270 */
[-C--:B------:R-:W-:Y:S02]  /*c840*/  ISETP.GE.AND P1, PT, R209, R5.reuse, PT ;  /* 0x00000005d100720c */ /* 0x080fe40003f26270 */
[-C--:B------:R-:W-:Y:S02]  /*c850*/  ISETP.GE.AND P2, PT, R207, R5.reuse, PT ;  /* 0x00000005cf00720c */ /* 0x080fe40003f46270 */
[-C--:B------:R-:W-:Y:S02]  /*c860*/  ISETP.GE.AND P3, PT, R208, R5.reuse, PT ;  /* 0x00000005d000720c */ /* 0x080fe40003f66270 */
[----:B------:R-:W-:-:S02]  /*c870*/  ISETP.GE.AND P4, PT, R206, R5, PT ;  /* 0x00000005ce00720c */ /* 0x000fc40003f86270 */
[----:B------:R-:W-:-:S03]  /*c880*/  ISETP.GE.AND P5, PT, R210, R5, PT ;  /* 0x00000005d200720c */ /* 0x000fc60003fa6270 */
[----:B------:R-:W-:Y:S10]  /*c890*/  @P0 BRA `(.L_x_3856) ;  /* 0x0000000000980947 */ /* 0x000ff40003800000 */
[----:B------:R-:W0:Y:S01]  /*c8a0*/  LDS.128 R4, [R3+0x12400] ;  /* 0x0124000003047984 */ /* 0x000e220000000c00 */
        /* <DEDUP_REMOVED lines=26> */
[C---:B------:R-:W-:Y:S01]  /*ca50*/  FMUL.FTZ R46, R7.reuse, R40 ;  /* 0x00000028072e7220 */ /* 0x040fe20000410000 */
[C---:B------:R-:W-:Y:S01]  /*ca60*/  FFMA.FTZ R6, R42.reuse, R5, -R47 ;  /* 0x000000052a067223 */ /* 0x040fe2000001082f */
[-C--:B------:R-:W-:Y:S01]  /*ca70*/  FMUL.FTZ R51, R7, R4.reuse ;  /* 0x0000000407337220 */ /* 0x080fe20000410000 */
        /* <DEDUP_REMOVED lines=8> */
.L_x_3856:
[----:B------:R-:W-:Y:S05]  /*cb00*/  BSYNC B2 ;  /* 0x0000000000027941 */ /* 0x000fea0003800000 */
.L_x_3855:
[----:B------:R-:W-:Y:S04]  /*cb10*/  BSSY B2, `(.L_x_3857) ;  /* 0x0000028000027945 */ /* 0x000fe80003800000 */
[----:B------:R-:W-:Y:S05]  /*cb20*/  @P1 BRA `(.L_x_3858) ;  /* 0x0000000000981947 */ /* 0x000fea0003800000 */
[----:B0-----:R-:W0:Y:S01]  /*cb30*/  LDS.128 R4, [R0] ;  /* 0x0000000000047984 */ /* 0x001e220000000c00 */
        /* <DEDUP_REMOVED lines=37> */
.L_x_3858:
[----:B------:R-:W-:Y:S05]  /*cd90*/  BSYNC B2 ;  /* 0x0000000000027941 */ /* 0x000fea0003800000 */
.L_x_3857:
[----:B------:R-:W-:Y:S04]  /*cda0*/  BSSY B2, `(.L_x_3859) ;  /* 0x0000028000027945 */ /* 0x000fe80003800000 */
[----:B------:R-:W-:Y:S05]  /*cdb0*/  @P2 BRA `(.L_x_3860) ;  /* 0x0000000000982947 */ /* 0x000fea0003800000 */
[----:B01----:R-:W0:Y:S01]  /*cdc0*/  LDS.128 R4, [R3+0x16400] ;  /* 0x0164000003047984 */ /* 0x003e220000000c00 */
        /* <DEDUP_REMOVED lines=37> */
.L_x_3860:
[----:B------:R-:W-:Y:S05]  /*d020*/  BSYNC B2 ;  /* 0x0000000000027941 */ /* 0x000fea0003800000 */
.L_x_3859:
[----:B------:R-:W-:Y:S04]  /*d030*/  BSSY B2, `(.L_x_3861) ;  /* 0x0000028000027945 */ /* 0x000fe80003800000 */
[----:B------:R-:W-:Y:S05]  /*d040*/  @P3 BRA `(.L_x_3862) ;  /* 0x0000000000983947 */ /* 0x000fea0003800000 */
[----:B012---:R-:W0:Y:S01]  /*d050*/  LDS.128 R4, [R0+0x4000] ;  /* 0x0040000000047984 */ /* 0x007e220000000c00 */
        /* <DEDUP_REMOVED lines=37> */
.L_x_3862:
[----:B------:R-:W-:Y:S05]  /*d2b0*/  BSYNC B2 ;  /* 0x0000000000027941 */ /* 0x000fea0003800000 */
.L_x_3861:
[----:B------:R-:W-:Y:S04]  /*d2c0*/  BSSY B2, `(.L_x_3863) ;  /* 0x0000028000027945 */ /* 0x000fe80003800000 */
[----:B------:R-:W-:Y:S05]  /*d2d0*/  @P4 BRA `(.L_x_3864) ;  /* 0x0000000000984947 */ /* 0x000fea0003800000 */
[----:B0123--:R-:W0:Y:S01]  /*d2e0*/  LDS.128 R4, [R3+0x1a400] ;  /* 0x01a4000003047984 */ /* 0x00fe220000000c00 */
        /* <DEDUP_REMOVED lines=37> */
.L_x_3864:
[----:B------:R-:W-:Y:S05]  /*d540*/  BSYNC B2 ;  /* 0x0000000000027941 */ /* 0x000fea0003800000 */
.L_x_3863:
[----:B------:R-:W-:Y:S05]  /*d550*/  @P5 BRA `(.L_x_3854) ;  /* 0x0000000000985947 */ /* 0x000fea0003800000 */
[----:B01234-:R-:W0:Y:S01]  /*d560*/  LDS.128 R4, [R0+0x8000] ;  /* 0x0080000000047984 */ /* 0x01fe220000000c00 */
        /* <DEDUP_REMOVED lines=37> */
.L_x_3854:
[----:B------:R-:W-:Y:S05]  /*d7c0*/  BSYNC B1 ;  /* 0x0000000000017941 */ /* 0x000fea0003800000 */
.L_x_3853:
[----:B01234-:R-:W-:-:S05]  /*d7d0*/  VIADD R4, R203, 0x40 ;  /* 0x00000040cb047836 */ /* 0x01ffca0000000000 */
[----:B------:R-:W-:-:S13]  /*d7e0*/  ISETP.GE.AND P0, PT, R4, R8, PT ;  /* 0x000000080400720c */ /* 0x000fda0003f06270 */
[----:B------:R-:W-:Y:S05]  /*d7f0*/  @P0 BRA `(.L_x_3865) ;  /* 0x0000003c00240947 */ /* 0x000fea0003800000 */
[----:B------:R-:W0:Y:S01]  /*d800*/  LDC R5, c[0x0][0x3f4] ;  /* 0x0000fd00ff057b82 */ /* 0x000e220000000800 */
        /* <DEDUP_REMOVED lines=9> */
[--C-:B------:R-:W-:Y:S02]  /*d8a0*/  HADD2.F32 R48, -RZ, R38.reuse.H0_H0 ;  /* 0x20000026ff307230 */ /* 0x100fe40000004100 */
[----:B------:R-:W-:Y:S02]  /*d8b0*/  HADD2.F32 R50, -RZ, R39.H0_H0 ;  /* 0x20000027ff327230 */ /* 0x000fe40000004100 */
[----:B------:R-:W-:Y:S02]  /*d8c0*/  HADD2.F32 R44, -RZ, R35.H0_H0 ;  /* 0x20000023ff2c7230 */ /* 0x000fe40000004100 */
[----:B------:R-:W-:Y:S02]  /*d8d0*/  HADD2.F32 R46, -RZ, R37.H0_H0 ;  /* 0x20000025ff2e7230 */ /* 0x000fe40000004100 */
[----:B------:R-:W-:Y:S02]  /*d8e0*/  HADD2.F32 R49, -RZ, R38.H1_H1 ;  /* 0x30000026ff317230 */ /* 0x000fe40000004100 */
[----:B0-----:R-:W-:-:S02]  /*d8f0*/  HADD2.F32 R8, -RZ, R4.H0_H0 ;  /* 0x20000004ff087230 */ /* 0x001fc40000004100 */
[----:B------:R-:W-:Y:S02]  /*d900*/  HADD2.F32 R4, -RZ, R4.H1_H1 ;  /* 0x30000004ff047230 */ /* 0x000fe40000004100 */
[--C-:B------:R-:W-:Y:S02]  /*d910*/  HADD2.F32 R40, -RZ, R5.reuse.H0_H0 ;  /* 0x20000005ff287230 */ /* 0x100fe40000004100 */
[----:B------:R-:W-:Y:S02]  /*d920*/  HADD2.F32 R5, -RZ, R5.H1_H1 ;  /* 0x30000005ff057230 */ /* 0x000fe40000004100 */
[-C--:B------:R-:W-:Y:S01]  /*d930*/  FMUL.FTZ R43, R48, R4.reuse ;  /* 0x00000004302b7220 */ /* 0x080fe20000410000 */
[----:B------:R-:W-:Y:S01]  /*d940*/  FMUL.FTZ R45, R44, R4 ;  /* 0x000000042c2d7220 */ /* 0x000fe20000410000 */
[----:B------:R-:W-:Y:S02]  /*d950*/  HADD2.F32 R41, -RZ, R6.H0_H0 ;  /* 0x20000006ff297230 */ /* 0x000fe40000004100 */
[-C--:B------:R-:W-:Y:S01]  /*d960*/  FMUL.FTZ R47, R50, R5.reuse ;  /* 0x00000005322f7220 */ /* 0x080fe20000410000 */
[----:B------:R-:W-:Y:S01]  /*d970*/  FFMA.FTZ R4, R44, R8, -R43 ;  /* 0x000000082c047223 */ /* 0x000fe2000001082b */
[----:B------:R-:W-:Y:S01]  /*d980*/  FMUL.FTZ R43, R46, R5 ;  /* 0x000000052e2b7220 */ /* 0x000fe20000410000 */
[----:B------:R-:W-:-:S02]  /*d990*/  HADD2.F32 R42, -RZ, R7.H0_H0 ;  /* 0x20000007ff2a7230 */ /* 0x000fc40000004100 */
[----:B------:R-:W-:Y:S01]  /*d9a0*/  FFMA.FTZ R5, R46, R40, -R47 ;  /* 0x000000282e057223 */ /* 0x000fe2000001082f */
[----:B------:R-:W-:Y:S02]  /*d9b0*/  HADD2.F32 R6, -RZ, R6.H1_H1 ;  /* 0x30000006ff067230 */ /* 0x000fe40000004100 */
[----:B------:R-:W-:Y:S01]  /*d9c0*/  FFMA.FTZ R45, R48, R8, R45 ;  /* 0x00000008302d7223 */ /* 0x000fe2000001002d */
[----:B------:R-:W-:Y:S02]  /*d9d0*/  HADD2.F32 R7, -RZ, R7.H1_H1 ;  /* 0x30000007ff077230 */ /* 0x000fe40000004100 */
[----:B------:R-:W-:Y:S01]  /*d9e0*/  FFMA.FTZ R40, R50, R40, R43 ;  /* 0x0000002832287223 */ /* 0x000fe2000001002b */
[----:B------:R-:W-:Y:S02]  /*d9f0*/  HADD2.F32 R46, -RZ, R39.H1_H1 ;  /* 0x30000027ff2e7230 */ /* 0x000fe40000004100 */
[----:B------:R-:W-:Y:S01]  /*da00*/  FMUL.FTZ R8, R49, R6 ;  /* 0x0000000631087220 */ /* 0x000fe20000410000 */
[----:B------:R-:W-:Y:S01]  /*da10*/  HADD2.F32 R47, -RZ, R35.H1_H1 ;  /* 0x30000023ff2f7230 */ /* 0x000fe20000004100 */
[----:B------:R-:W-:Y:S01]  /*da20*/  F2FP.F16.F32.PACK_AB R4, R45, R4 ;  /* 0x000000042d04723e */ /* 0x000fe200000000ff */
[----:B------:R-:W-:-:S02]  /*da30*/  HADD2.F32 R44, -RZ, R37.H1_H1 ;  /* 0x30000025ff2c7230 */ /* 0x000fc40000004100 */
[----:B------:R-:W-:Y:S01]  /*da40*/  FMUL.FTZ R35, R46, R7 ;  /* 0x000000072e237220 */ /* 0x000fe20000410000 */
[----:B------:R-:W-:Y:S01]  /*da50*/  F2FP.F16.F32.PACK_AB R5, R40, R5 ;  /* 0x000000052805723e */ /* 0x000fe200000000ff */
[C---:B------:R-:W-:Y:S01]  /*da60*/  FMUL.FTZ R38, R47.reuse, R6 ;  /* 0x000000062f267220 */ /* 0x040fe20000410000 */
[----:B------:R-:W-:Y:S01]  /*da70*/  FFMA.FTZ R6, R47, R41, -R8 ;  /* 0x000000292f067223 */ /* 0x000fe20000010808 */
[C---:B------:R-:W-:Y:S01]  /*da80*/  FMUL.FTZ R37, R44.reuse, R7 ;  /* 0x000000072c257220 */ /* 0x040fe20000410000 */
[-C--:B------:R-:W-:Y:S01]  /*da90*/  FFMA.FTZ R7, R44, R42.reuse, -R35 ;  /* 0x0000002a2c077223 */ /* 0x080fe20000010823 */
[----:B------:R-:W-:Y:S02]  /*daa0*/  FFMA.FTZ R41, R49, R41, R38 ;  /* 0x0000002931297223 */ /* 0x000fe40000010026 */
[----:B------:R-:W-:-:S03]  /*dab0*/  FFMA.FTZ R42, R46, R42, R37 ;  /* 0x0000002a2e2a7223 */ /* 0x000fc60000010025 */
[----:B------:R-:W-:Y:S02]  /*dac0*/  F2FP.F16.F32.PACK_AB R6, R41, R6 ;  /* 0x000000062906723e */ /* 0x000fe400000000ff */
[----:B------:R-:W-:-:S05]  /*dad0*/  F2FP.F16.F32.PACK_AB R7, R42, R7 ;  /* 0x000000072a07723e */ /* 0x000fca00000000ff */
[----:B------:R0:W-:Y:S02]  /*dae0*/  STS.128 [R3+0x14400], R4 ;  /* 0x0144000403007388 */ /* 0x0001e40000000c00 */
.L_x_3867:
[----:B------:R-:W-:Y:S05]  /*daf0*/  BSYNC B1 ;  /* 0x0000000000017941 */ /* 0x000fea0003800000 */
.L_x_3866:
[----:B------:R-:W-:Y:S04]  /*db00*/  BSSY B1, `(.L_x_3868) ;  /* 0x0000028000017945 */ /* 0x000fe80003800000 */
[----:B------:R-:W-:Y:S05]  /*db10*/  @P1 BRA `(.L_x_3869) ;  /* 0x0000000000981947 */ /* 0x000fea0003800000 */
[----:B0-----:R-:W0:Y:S01]  /*db20*/  LDS.128 R4, [R0+0x2000] ;  /* 0x0020000000047984 */ /* 0x001e220000000c00 */
        /* <DEDUP_REMOVED lines=25> */
[----:B------:R-:W-:Y:S02]  /*dcc0*/  HADD2.F32 R40, -RZ, R32.H1_H1 ;  /* 0x30000020ff287230 */ /* 0x000fe40000004100 */
[-C--:B------:R-:W-:Y:S01]  /*dcd0*/  FMUL.FTZ R32, R43, R6.reuse ;  /* 0x000000062b207220 */ /* 0x080fe20000410000 */
[-C--:B------:R-:W-:Y:S01]  /*dce0*/  FMUL.FTZ R31, R42, R7.reuse ;  /* 0x000000072a1f7220 */ /* 0x080fe20000410000 */
[C---:B------:R-:W-:Y:S01]  /*dcf0*/  FMUL.FTZ R34, R39.reuse, R6 ;  /* 0x0000000627227220 */ /* 0x040fe20000410000 */
[C---:B------:R-:W-:Y:S01]  /*dd00*/  FMUL.FTZ R33, R40.reuse, R7 ;  /* 0x0000000728217220 */ /* 0x040fe20000410000 */
[-C--:B------:R-:W-:Y:S01]  /*dd10*/  FFMA.FTZ R6, R39, R37.reuse, -R32 ;  /* 0x0000002527067223 */ /* 0x080fe20000010820 */
[-C--:B------:R-:W-:Y:S01]  /*dd20*/  FFMA.FTZ R7, R40, R38.reuse, -R31 ;  /* 0x0000002628077223 */ /* 0x080fe2000001081f */
[----:B------:R-:W-:Y:S01]  /*dd30*/  FFMA.FTZ R37, R43, R37, R34 ;  /* 0x000000252b257223 */ /* 0x000fe20000010022 */
[----:B------:R-:W-:-:S04]  /*dd40*/  FFMA.FTZ R38, R42, R38, R33 ;  /* 0x000000262a267223 */ /* 0x000fc80000010021 */
[----:B------:R-:W-:Y:S02]  /*dd50*/  F2FP.F16.F32.PACK_AB R6, R37, R6 ;  /* 0x000000062506723e */ /* 0x000fe400000000ff */
[----:B------:R-:W-:-:S05]  /*dd60*/  F2FP.F16.F32.PACK_AB R7, R38, R7 ;  /* 0x000000072607723e */ /* 0x000fca00000000ff */
[----:B------:R1:W-:Y:S02]  /*dd70*/  STS.128 [R0+0x2000], R4 ;  /* 0x0020000400007388 */ /* 0x0003e40000000c00 */
.L_x_3869:
[----:B------:R-:W-:Y:S05]  /*dd80*/  BSYNC B1 ;  /* 0x0000000000017941 */ /* 0x000fea0003800000 */
.L_x_3868:
        /* <DEDUP_REMOVED lines=40> */
.L_x_3871:
[----:B------:R-:W-:Y:S05]  /*e010*/  BSYNC B1 ;  /* 0x0000000000017941 */ /* 0x000fea0003800000 */
.L_x_3870:
        /* <DEDUP_REMOVED lines=40> */
.L_x_3873:
[----:B------:R-:W-:Y:S05]  /*e2a0*/  BSYNC B1 ;  /* 0x0000000000017941 */ /* 0x000fea0003800000 */
.L_x_3872:
        /* <DEDUP_REMOVED lines=40> */
.L_x_3875:
[----:B------:R-:W-:Y:S05]  /*e530*/  BSYNC B1 ;  /* 0x0000000000017941 */ /* 0x000fea0003800000 */
.L_x_3874:
        /* <DEDUP_REMOVED lines=13> */
[----:B------:R-:W-:Y:S01]  /*e610*/  FMUL.FTZ R15, R28, R5 ;  /* 0x000000051c0f7220 */ /* 0x000fe20000410000 */
[----:B------:R-:W-:Y:S01]  /*e620*/  FFMA.FTZ R4, R21, R3, -R20 ;  /* 0x0000000315047223 */ /* 0x000fe20000010814 */
[----:B------:R-:W-:-:S02]  /*e630*/  HADD2.F32 R14, -RZ, R7.H0_H0 ;  /* 0x20000007ff0e7230 */ /* 0x000fc40000004100 */
[----:B------:R-:W-:Y:S01]  /*e640*/  FFMA.FTZ R3, R25, R3, R24 ;  /* 0x0000000319037223 */ /* 0x000fe20000010018 */
[C---:B------:R-:W-:Y:S01]  /*e650*/  FMUL.FTZ R21, R26.reuse, R5 ;  /* 0x000000051a157220 */ /* 0x040fe20000410000 */
[----:B------:R-:W-:Y:S02]  /*e660*/  HADD2.F32 R6, -RZ, R6.H1_H1 ;  /* 0x30000006ff067230 */ /* 0x000fe40000004100 */
[-C--:B------:R-:W-:Y:S01]  /*e670*/  FFMA.FTZ R5, R26, R8.reuse, -R15 ;  /* 0x000000081a057223 */ /* 0x080fe2000001080f */
[----:B------:R-:W-:Y:S02]  /*e680*/  HADD2.F32 R7, -RZ, R7.H1_H1 ;  /* 0x30000007ff077230 */ /* 0x000fe40000004100 */
[----:B------:R-:W-:Y:S01]  /*e690*/  FFMA.FTZ R8, R28, R8, R21 ;  /* 0x000000081c087223 */ /* 0x000fe20000010015 */
[----:B------:R-:W-:Y:S01]  /*e6a0*/  HADD2.F32 R25, -RZ, R11.H1_H1 ;  /* 0x3000000bff197230 */ /* 0x000fe20000004100 */
[----:B------:R-:W-:Y:S01]  /*e6b0*/  F2FP.F16.F32.PACK_AB R4, R3, R4 ;  /* 0x000000040304723e */ /* 0x000fe200000000ff */
[----:B------:R-:W-:-:S02]  /*e6c0*/  HADD2.F32 R24, -RZ, R12.H1_H1 ;  /* 0x3000000cff187230 */ /* 0x000fc40000004100 */
[----:B------:R-:W-:Y:S01]  /*e6d0*/  HADD2.F32 R15, -RZ, R9.H1_H1 ;  /* 0x30000009ff0f7230 */ /* 0x000fe20000004100 */
[----:B------:R-:W-:Y:S01]  /*e6e0*/  F2FP.F16.F32.PACK_AB R5, R8, R5 ;  /* 0x000000050805723e */ /* 0x000fe200000000ff */
        /* <DEDUP_REMOVED lines=11> */
[----:B------:R0:W-:Y:S01]  /*e7a0*/  STS.128 [R0+0xa000], R4 ;  /* 0x00a0000400007388 */ /* 0x0001e20000000c00 */
[----:B------:R-:W-:Y:S05]  /*e7b0*/  BRA `(.L_x_3865) ;  /* 0x0000002c00347947 */ /* 0x000fea0003800000 */
.L_x_3847:
[----:B------:R-:W-:-:S03]  /*e7c0*/  UMOV UR4, 0xffffffff ;  /* 0xffffffff00047882 */ /* 0x000fc60000000000 */
[----:B------:R-:W-:Y:S05]  /*e7d0*/  BRA.DIV UR4, `(.L_x_3876) ;  /* 0x0000014204d87947 */ /* 0x000fea000b800000 */
[----:B------:R0:W1:Y:S04]  /*e7e0*/  SHFL.IDX PT, R0, R24, RZ, 0x1c1f ;  /* 0x001c1fff18007589 */ /* 0x00006800000e0000 */
[----:B------:R0:W2:Y:S04]  /*e7f0*/  SHFL.IDX PT, R3, R38, RZ, 0x1c1f ;  /* 0x001c1fff26037589 */ /* 0x0000a800000e0000 */
[----:B------:R0:W3:Y:S04]  /*e800*/  SHFL.IDX PT, R37, R41, RZ, 0x1c1f ;  /* 0x001c1fff29257589 */ /* 0x0000e800000e0000 */
[----:B------:R-:W4:Y:S02]  /*e810*/  SHFL.IDX PT, R40, R40, RZ, 0x1c1f ;  /* 0x001c1fff28287589 */ /* 0x000f2400000e0000 */
.L_x_4104:
        /* <DEDUP_REMOVED lines=11> */
[----:B0-----:R-:W-:Y:S02]  /*e8d0*/  CS2R R24, SRZ ;  /* 0x0000000000187805 */ /* 0x001fe4000001ff00 */
[----:B------:R-:W-:Y:S02]  /*e8e0*/  CS2R R26, SRZ ;  /* 0x00000000001a7805 */ /* 0x000fe4000001ff00 */
[----:B------:R-:W-:Y:S02]  /*e8f0*/  CS2R R28, SRZ ;  /* 0x00000000001c7805 */ /* 0x000fe4000001ff00 */
[----:B------:R-:W-:Y:S02]  /*e900*/  CS2R R30, SRZ ;  /* 0x00000000001e7805 */ /* 0x000fe4000001ff00 */
[----:B------:R-:W-:-:S02]  /*e910*/  CS2R R32, SRZ ;  /* 0x0000000000207805 */ /* 0x000fc4000001ff00 */
[----:B------:R-:W-:Y:S01]  /*e920*/  CS2R R34, SRZ ;  /* 0x0000000000227805 */ /* 0x000fe2000001ff00 */
[----:B------:R-:W-:Y:S06]  /*e930*/  @P0 BRA `(.L_x_3878) ;  /* 0x0000000000980947 */ /* 0x000fec0003800000 */
[----:B------:R-:W-:Y:S01]  /*e940*/  ULDC UR4, c[0x0][0x3f4] ;  /* 0x0000fd0000047ab9 */ /* 0x000fe20000000800 */
[----:B--2---:R-:W-:Y:S01]  /*e950*/  IMAD.MOV.U32 R6, RZ, RZ, R3 ;  /* 0x000000ffff067224 */ /* 0x004fe200078e0003 */
[----:B------:R-:W-:Y:S01]  /*e960*/  ISETP.GE.AND P3, PT, R194, UR4, PT ;  /* 0x00000004c2007c0c */ /* 0x000fe2000bf66270 */
[----:B-1----:R-:W-:Y:S01]  /*e970*/  IMAD.MOV.U32 R7, RZ, RZ, R0 ;  /* 0x000000ffff077224 */ /* 0x002fe200078e0000 */
[----:B------:R-:W-:Y:S01]  /*e980*/  ISETP.GE.AND P2, PT, R16, UR4, PT ;  /* 0x0000000410007c0c */ /* 0x000fe2000bf46270 */
[----:B----4-:R-:W-:Y:S01]  /*e990*/  IMAD.MOV.U32 R8, RZ, RZ, R40 ;  /* 0x000000ffff087224 */ /* 0x010fe200078e0028 */
[----:B------:R-:W-:Y:S02]  /*e9a0*/  ISETP.GE.AND P4, PT, R193, UR4, PT ;  /* 0x00000004c1007c0c */ /* 0x000fe4000bf86270 */
[----:B------:R-:W-:Y:S02]  /*e9b0*/  CS2R R28, SRZ ;  /* 0x00000000001c7805 */ /* 0x000fe4000001ff00 */
[----:B---3--:R-:W-:-:S02]  /*e9c0*/  MOV R9, R37 ;  /* 0x0000002500097202 */ /* 0x008fc40000000f00 */
[----:B------:R-:W-:Y:S02]  /*e9d0*/  CS2R R30, SRZ ;  /* 0x00000000001e7805 */ /* 0x000fe4000001ff00 */
[----:B------:R-:W-:Y:S02]  /*e9e0*/  CS2R R10, SRZ ;  /* 0x00000000000a7805 */ /* 0x000fe4000001ff00 */
[----:B------:R-:W-:Y:S02]  /*e9f0*/  CS2R R32, SRZ ;  /* 0x0000000000207805 */ /* 0x000fe4000001ff00 */
[----:B------:R-:W-:Y:S02]  /*ea00*/  CS2R R34, SRZ ;  /* 0x0000000000227805 */ /* 0x000fe4000001ff00 */
[----:B------:R-:W-:Y:S02]  /*ea10*/  @!P3 SHF.L.U32 R13, R198, 0x3, RZ ;  /* 0x00000003c60db819 */ /* 0x000fe400000006ff */
[----:B------:R-:W-:Y:S01]  /*ea20*/  @!P2 SHF.L.U32 R38, R16, 0x1, RZ ;  /* 0x000000011026a819 */ /* 0x000fe200000006ff */
[----:B------:R-:W-:-:S03]  /*ea30*/  @!P4 IMAD.SHL.U32 R41, R199, 0x8, RZ ;  /* 0x00000008c729c824 */ /* 0x000fc600078e00ff */
[-C--:B------:R-:W-:Y:S01]  /*ea40*/  @!P2 IADD3 R20, P0, R3, R38.reuse, RZ ;  /* 0x000000260314a210 */ /* 0x080fe20007f1e0ff */
[----:B------:R-:W-:Y:S01]  /*ea50*/  @!P3 IMAD.WIDE R4, R13, 0x2, R6 ;  /* 0x000000020d04b825 */ /* 0x000fe200078e0206 */
[----:B------:R-:W-:Y:S02]  /*ea60*/  @!P2 IADD3 R38, P1, R40, R38, RZ ;  /* 0x000000262826a210 */ /* 0x000fe40007f3e0ff */
[----:B------:R-:W-:Y:S01]  /*ea70*/  @!P2 SHF.L.U64.HI R3, R16, 0x1, R17 ;  /* 0x000000011003a819 */ /* 0x000fe20000010211 */
[----:B------:R-:W-:Y:S01]  /*ea80*/  @!P4 IMAD.WIDE R6, R41, 0x2, R6 ;  /* 0x000000022906c825 */ /* 0x000fe200078e0206 */
[----:B------:R0:W5:Y:S03]  /*ea90*/  @!P3 LD.E.128 R28, desc[UR48][R4.64] ;  /* 0x00000030041cb980 */ /* 0x000166000c101d00 */
[--C-:B------:R-:W-:Y:S01]  /*eaa0*/  @!P3 IMAD.WIDE R12, R13, 0x2, R8.reuse ;  /* 0x000000020d0cb825 */ /* 0x100fe200078e0208 */
[----:B------:R1:W5:Y:S03]  /*eab0*/  @!P4 LD.E.128 R32, desc[UR48][R6.64] ;  /* 0x000000300620c980 */ /* 0x000366000c101d00 */
[----:B------:R-:W-:Y:S01]  /*eac0*/  @!P4 IMAD.WIDE R40, R41, 0x2, R8 ;  /* 0x000000022928c825 */ /* 0x000fe200078e0208 */
[----:B------:R-:W-:-:S02]  /*ead0*/  CS2R R8, SRZ ;  /* 0x0000000000087805 */ /* 0x000fc4000001ff00 */
[----:B------:R-:W-:Y:S02]  /*eae0*/  CS2R R14, SRZ ;  /* 0x00000000000e7805 */ /* 0x000fe4000001ff00 */
[----:B------:R-:W-:Y:S02]  /*eaf0*/  CS2R R24, SRZ ;  /* 0x0000000000187805 */ /* 0x000fe4000001ff00 */
[----:B------:R-:W-:Y:S02]  /*eb00*/  CS2R R26, SRZ ;  /* 0x00000000001a7805 */ /* 0x000fe4000001ff00 */
[----:B0-----:R-:W-:Y:S01]  /*eb10*/  CS2R R4, SRZ ;  /* 0x0000000000047805 */ /* 0x001fe2000001ff00 */
[--C-:B------:R-:W-:Y:S01]  /*eb20*/  @!P2 IMAD.X R21, R0, 0x1, R3.reuse, P0 ;  /* 0x000000010015a824 */ /* 0x100fe200000e0603 */
[----:B------:R0:W5:Y:S01]  /*eb30*/  @!P3 LD.E.128 R8, desc[UR48][R12.64] ;  /* 0x000000300c08b980 */ /* 0x000162000c101d00 */
[----:B-1----:R-:W-:Y:S01]  /*eb40*/  CS2R R6, SRZ ;  /* 0x0000000000067805 */ /* 0x002fe2000001ff00 */
[----:B------:R-:W-:-:S02]  /*eb50*/  @!P2 IMAD.X R39, R37, 0x1, R3, P1 ;  /* 0x000000012527a824 */ /* 0x000fc400008e0603 */
[----:B------:R1:W5:Y:S04]  /*eb60*/  @!P2 LD.E.128 R24, desc[UR48][R20.64] ;  /* 0x000000301418a980 */ /* 0x000368000c101d00 */
[----:B------:R1:W5:Y:S01]  /*eb70*/  @!P2 LD.E.128 R4, desc[UR48][R38.64] ;  /* 0x000000302604a980 */ /* 0x000362000c101d00 */
[----:B0-----:R-:W-:-:S06]  /*eb80*/  CS2R R12, SRZ ;  /* 0x00000000000c7805 */ /* 0x001fcc000001ff00 */
[----:B------:R1:W5:Y:S02]  /*eb90*/  @!P4 LD.E.128 R12, desc[UR48][R40.64] ;  /* 0x00000030280cc980 */ /* 0x000364000c101d00 */
.L_x_3878:
[----:B------:R-:W-:Y:S05]  /*eba0*/  BSYNC B1 ;  /* 0x0000000000017941 */ /* 0x000fea0003800000 */
.L_x_3877:
[----:B-1---5:R-:W-:Y:S01]  /*ebb0*/  IMAD.MOV.U32 R0, RZ, RZ, R25 ;  /* 0x000000ffff007224 */ /* 0x022fe200078e0019 */
[----:B---3--:R-:W-:Y:S01]  /*ebc0*/  MOV R37, R24 ;  /* 0x0000001800257202 */ /* 0x008fe20000000f00 */
[----:B------:R-:W-:Y:S01]  /*ebd0*/  IMAD.MOV.U32 R39, RZ, RZ, R26 ;  /* 0x000000ffff277224 */ /* 0x000fe200078e001a */
[----:B--2---:R-:W-:Y:S01]  /*ebe0*/  MOV R3, R27 ;  /* 0x0000001b00037202 */ /* 0x004fe20000000f00 */
[----:B------:R-:W-:Y:S01]  /*ebf0*/  IMAD.MOV.U32 R20, RZ, RZ, R5 ;  /* 0x000000ffff147224 */ /* 0x000fe200078e0005 */
[----:B------:R-:W-:Y:S01]  /*ec00*/  PRMT R37, R37, 0x5410, R0 ;  /* 0x0000541025257816 */ /* 0x000fe20000000000 */
[----:B------:R-:W-:Y:S01]  /*ec10*/  IMAD.MOV.U32 R21, RZ, RZ, R29 ;  /* 0x000000ffff157224 */ /* 0x000fe200078e001d */
[----:B------:R-:W-:Y:S01]  /*ec20*/  LEA.HI R0, R229, R229, RZ, 0x1 ;  /* 0x000000e5e5007211 */ /* 0x000fe200078f08ff */
[----:B------:R-:W-:Y:S01]  /*ec30*/  IMAD.MOV.U32 R44, RZ, RZ, R35 ;  /* 0x000000ffff2c7224 */ /* 0x000fe200078e0023 */
[----:B------:R-:W-:Y:S01]  /*ec40*/  PRMT R39, R39, 0x5410, R3 ;  /* 0x0000541027277816 */ /* 0x000fe20000000003 */
[----:B------:R-:W-:Y:S01]  /*ec50*/  IMAD.MOV.U32 R43, RZ, RZ, R6 ;  /* 0x000000ffff2b7224 */ /* 0x000fe200078e0006 */
[----:B------:R-:W-:Y:S01]  /*ec60*/  LOP3.LUT R0, R0, 0xfffffffe, RZ, 0xc0, !PT ;  /* 0xfffffffe00007812 */ /* 0x000fe200078ec0ff */
[----:B------:R-:W-:Y:S01]  /*ec70*/  BSSY B1, `(.L_x_3879) ;  /* 0x0000044000017945 */ /* 0x000fe20003800000 */
[----:B------:R-:W-:Y:S01]  /*ec80*/  SHF.R.U64 R38, R24, 0x10, R25 ;  /* 0x0000001018267819 */ /* 0x000fe20000001219 */
[----:B------:R-:W-:Y:S01]  /*ec90*/  IMAD.MOV.U32 R24, RZ, RZ, R14 ;  /* 0x000000ffff187224 */ /* 0x000fe200078e000e */
[----:B------:R-:W-:-:S02]  /*eca0*/  IADD3 R0, R229, -R0, RZ ;  /* 0x80000000e5007210 */ /* 0x000fc40007ffe0ff */
[----:B----4-:R-:W-:Y:S01]  /*ecb0*/  SHF.R.U32.HI R40, RZ, 0x10, R25 ;  /* 0x00000010ff287819 */ /* 0x010fe20000011619 */
[----:B------:R-:W-:Y:S01]  /*ecc0*/  IMAD.MOV.U32 R25, RZ, RZ, R31 ;  /* 0x000000ffff197224 */ /* 0x000fe200078e001f */
[----:B------:R-:W-:Y:S02]  /*ecd0*/  SHF.L.U32 R3, R0, 0x1f, RZ ;  /* 0x0000001f00037819 */ /* 0x000fe400000006ff */
[----:B------:R-:W-:Y:S01]  /*ece0*/  SHF.R.U64 R46, R26, 0x10, R27 ;  /* 0x000000101a2e7819 */ /* 0x000fe2000000121b */
[----:B------:R-:W-:Y:S01]  /*ecf0*/  IMAD.MOV.U32 R26, RZ, RZ, R28 ;  /* 0x000000ffff1a7224 */ /* 0x000fe200078e001c */
[----:B------:R-:W0:Y:S01]  /*ed00*/  SYNCS.PHASECHK.TRANS64.TRYWAIT P0, [R18+URZ+0x30800], R3 ;  /* 0x03080003120075a7 */ /* 0x000e22000800017f */
[--C-:B------:R-:W-:Y:S02]  /*ed10*/  SHF.R.U64 R48, R30, 0x10, R31.reuse ;  /* 0x000000101e307819 */ /* 0x100fe4000000121f */
[----:B------:R-:W-:Y:S01]  /*ed20*/  SHF.R.U32.HI R49, RZ, 0x10, R31 ;  /* 0x00000010ff317819 */ /* 0x000fe2000001161f */
[----:B------:R-:W-:Y:S01]  /*ed30*/  IMAD.MOV.U32 R31, RZ, RZ, R32 ;  /* 0x000000ffff1f7224 */ /* 0x000fe200078e0020 */
[----:B------:R-:W-:-:S02]  /*ed40*/  SHF.R.U64 R47, R28, 0x10, R29 ;  /* 0x000000101c2f7819 */ /* 0x000fc4000000121d */
[----:B------:R-:W-:Y:S02]  /*ed50*/  MOV R42, R33 ;  /* 0x00000021002a7202 */ /* 0x000fe40000000f00 */
[--C-:B------:R-:W-:Y:S02]  /*ed60*/  SHF.R.U64 R50, R32, 0x10, R33.reuse ;  /* 0x0000001020327819 */ /* 0x100fe40000001221 */
[----:B------:R-:W-:Y:S01]  /*ed70*/  SHF.R.U32.HI R51, RZ, 0x10, R33 ;  /* 0x00000010ff337819 */ /* 0x000fe20000011621 */
[----:B------:R-:W-:Y:S01]  /*ed80*/  IMAD.MOV.U32 R33, RZ, RZ, R34 ;  /* 0x000000ffff217224 */ /* 0x000fe200078e0022 */
[----:B------:R-:W-:Y:S02]  /*ed90*/  MOV R41, R4 ;  /* 0x0000000400297202 */ /* 0x000fe40000000f00 */
[--C-:B------:R-:W-:Y:S02]  /*eda0*/  SHF.R.U64 R52, R4, 0x10, R5.reuse ;  /* 0x0000001004347819 */ /* 0x100fe40000001205 */
[----:B------:R-:W-:Y:S01]  /*edb0*/  SHF.R.U32.HI R53, RZ, 0x10, R5 ;  /* 0x00000010ff357819 */ /* 0x000fe20000011605 */
[----:B------:R-:W-:Y:S01]  /*edc0*/  IMAD.MOV.U32 R5, RZ, RZ, R9 ;  /* 0x000000ffff057224 */ /* 0x000fe200078e0009 */
[----:B------:R-:W-:-:S02]  /*edd0*/  SHF.R.U32.HI R27, RZ, 0x10, R27 ;  /* 0x00000010ff1b7819 */ /* 0x000fc4000001161b */
[----:B------:R-:W-:Y:S01]  /*ede0*/  MOV R28, R30 ;  /* 0x0000001e001c7202 */ /* 0x000fe20000000f00 */
[----:B------:R-:W-:Y:S01]  /*edf0*/  IMAD.MOV.U32 R30, RZ, RZ, R8 ;  /* 0x000000ffff1e7224 */ /* 0x000fe200078e0008 */
[----:B------:R-:W-:Y:S02]  /*ee00*/  MOV R4, R7 ;  /* 0x0000000700047202 */ /* 0x000fe40000000f00 */
[----:B------:R-:W-:Y:S01]  /*ee10*/  SHF.R.U64 R54, R6, 0x10, R7 ;  /* 0x0000001006367819 */ /* 0x000fe20000001207 */
[----:B------:R-:W-:Y:S01]  /*ee20*/  IMAD.MOV.U32 R6, RZ, RZ, R11 ;  /* 0x000000ffff067224 */ /* 0x000fe200078e000b */
[----:B------:R-:W-:Y:S01]  /*ee30*/  SHF.R.U32.HI R55, RZ, 0x10, R7 ;  /* 0x00000010ff377819 */ /* 0x000fe20000011607 */
[----:B------:R-:W-:Y:S01]  /*ee40*/  IMAD.MOV.U32 R7, RZ, RZ, R12 ;  /* 0x000000ffff077224 */ /* 0x000fe200078e000c */
[--C-:B------:R-:W-:Y:S02]  /*ee50*/  SHF.R.U64 R56, R8, 0x10, R9.reuse ;  /* 0x0000001008387819 */ /* 0x100fe40000001209 */
[----:B------:R-:W-:Y:S01]  /*ee60*/  SHF.R.U32.HI R57, RZ, 0x10, R9 ;  /* 0x00000010ff397819 */ /* 0x000fe20000011609 */
[----:B------:R-:W-:Y:S01]  /*ee70*/  IMAD.MOV.U32 R9, RZ, RZ, R15 ;  /* 0x000000ffff097224 */ /* 0x000fe200078e000f */
[----:B------:R-:W-:-:S02]  /*ee80*/  MOV R32, R10 ;  /* 0x0000000a00207202 */ /* 0x000fc40000000f00 */
[----:B------:R-:W-:Y:S02]  /*ee90*/  SHF.R.U32.HI R29, RZ, 0x10, R29 ;  /* 0x00000010ff1d7819 */ /* 0x000fe4000001161d */
[----:B------:R-:W-:Y:S02]  /*eea0*/  SHF.R.U64 R34, R34, 0x10, R35 ;  /* 0x0000001022227819 */ /* 0x000fe40000001223 */
[----:B------:R-:W-:Y:S02]  /*eeb0*/  SHF.R.U64 R10, R10, 0x10, R11 ;  /* 0x000000100a0a7819 */ /* 0x000fe4000000120b */
[----:B------:R-:W-:Y:S02]  /*eec0*/  SHF.R.U32.HI R35, RZ, 0x10, R35 ;  /* 0x00000010ff237819 */ /* 0x000fe40000011623 */
[----:B------:R-:W-:Y:S02]  /*eed0*/  SHF.R.U32.HI R11, RZ, 0x10, R11 ;  /* 0x00000010ff0b7819 */ /* 0x000fe4000001160b */
[----:B------:R-:W-:-:S02]  /*eee0*/  MOV R8, R13 ;  /* 0x0000000d00087202 */ /* 0x000fc40000000f00 */
[--C-:B------:R-:W-:Y:S02]  /*eef0*/  SHF.R.U64 R58, R12, 0x10, R13.reuse ;  /* 0x000000100c3a7819 */ /* 0x100fe4000000120d */
[----:B------:R-:W-:Y:S02]  /*ef00*/  SHF.R.U32.HI R59, RZ, 0x10, R13 ;  /* 0x00000010ff3b7819 */ /* 0x000fe4000001160d */
[----:B------:R-:W-:Y:S02]  /*ef10*/  VIMNMX R0, R45, 0x80, PT ;  /* 0x000000802d007848 */ /* 0x000fe40003fe0100 */
[----:B------:R-:W-:Y:S02]  /*ef20*/  PRMT R38, R38, 0x5410, R40 ;  /* 0x0000541026267816 */ /* 0x000fe40000000028 */
[----:B------:R-:W-:Y:S02]  /*ef30*/  SHF.R.U64 R60, R14, 0x10, R15 ;  /* 0x000000100e3c7819 */ /* 0x000fe4000000120f */
        /* <DEDUP_REMOVED lines=18> */
[----:B------:R-:W-:-:S02]  /*f060*/  ISETP.GE.AND P1, PT, R203, R0, PT ;  /* 0x00000000cb00720c */ /* 0x000fc40003f26270 */
[----:B------:R-:W-:Y:S02]  /*f070*/  PRMT R20, R7, 0x5410, R8 ;  /* 0x0000541007147816 */ /* 0x000fe40000000008 */
[----:B------:R-:W-:Y:S02]  /*f080*/  PRMT R21, R58, 0x5410, R59 ;  /* 0x000054103a157816 */ /* 0x000fe4000000003b */
[----:B------:R-:W-:Y:S01]  /*f090*/  PRMT R24, R24, 0x5410, R9 ;  /* 0x0000541018187816 */ /* 0x000fe20000000009 */
[----:B0-----:R-:W-:Y:S06]  /*f0a0*/  @!P0 BRA `(.L_x_3880) ;  /* 0x0000013c00188947 */ /* 0x001fec0003800000 */
.L_x_4105:
[----:B------:R-:W-:Y:S05]  /*f0b0*/  BSYNC B1 ;  /* 0x0000000000017941 */ /* 0x000fea0003800000 */
.L_x_3879:
[----:B------:R-:W-:Y:S01]  /*f0c0*/  BSSY B1, `(.L_x_3881) ;  /* 0x0000117000017945 */ /* 0x000fe20003800000 */
[----:B------:R-:W-:-:S03]  /*f0d0*/  PRMT R25, R60, 0x5410, R61 ;  /* 0x000054103c197816 */ /* 0x000fc6000000003d */
[----:B------:R-:W-:Y:S05]  /*f0e0*/  @P1 BRA `(.L_x_3882) ;  /* 0x0000001000501947 */ /* 0x000fea0003800000 */
[----:B0-----:R-:W0:Y:S01]  /*f0f0*/  LDC R3, c[0x0][0x3f4] ;  /* 0x0000fd00ff037b82 */ /* 0x001e220000000800 */
[----:B------:R-:W-:Y:S01]  /*f100*/  BSSY B2, `(.L_x_3883) ;  /* 0x0000060000027945 */ /* 0x000fe20003800000 */
[-C--:B0-----:R-:W-:Y:S02]  /*f110*/  ISETP.GE.AND P0, PT, R16, R3.reuse, PT ;  /* 0x000000031000720c */ /* 0x081fe40003f06270 */
[-C--:B------:R-:W-:Y:S02]  /*f120*/  ISETP.GE.AND P1, PT, R194, R3.reuse, PT ;  /* 0x00000003c200720c */ /* 0x080fe40003f26270 */
[----:B------:R-:W-:-:S09]  /*f130*/  ISETP.GE.AND P2, PT, R193, R3, PT ;  /* 0x00000003c100720c */ /* 0x000fd20003f46270 */
[----:B------:R-:W-:Y:S05]  /*f140*/  @P0 BRA `(.L_x_3884) ;  /* 0x00000004006c0947 */ /* 0x000fea0003800000 */
[----:B------:R-:W2:Y:S01]  /*f150*/  LDL R4, [R1+0xa4] ;  /* 0x0000a40001047983 */ /* 0x000ea20000100800 */
[----:B------:R-:W-:Y:S02]  /*f160*/  HADD2.F32 R56, -RZ, R41.H0_H0 ;  /* 0x20000029ff387230 */ /* 0x000fe40000004100 */
[----:B------:R-:W-:Y:S02]  /*f170*/  HADD2.F32 R54, -RZ, R37.H0_H0 ;  /* 0x20000025ff367230 */ /* 0x000fe40000004100 */
[----:B------:R-:W-:Y:S02]  /*f180*/  HADD2.F32 R55, -RZ, R42.H0_H0 ;  /* 0x2000002aff377230 */ /* 0x000fe40000004100 */
[----:B------:R-:W-:Y:S01]  /*f190*/  HADD2.F32 R53, -RZ, R38.H0_H0 ;  /* 0x20000026ff357230 */ /* 0x000fe20000004100 */
[----:B--2---:R-:W-:Y:S02]  /*f1a0*/  LEA.HI R6, R3, R4, RZ, 0x1d ;  /* 0x0000000403067211 */ /* 0x004fe400078fe8ff */
[----:B------:R-:W-:-:S02]  /*f1b0*/  LOP3.LUT R4, R216, 0x38, R16, 0xf8, !PT ;  /* 0x00000038d8047812 */ /* 0x000fc400078ef810 */
[----:B------:R-:W-:Y:S01]  /*f1c0*/  SHF.R.S32.HI R9, RZ, 0x1f, R6 ;  /* 0x0000001fff097819 */ /* 0x000fe20000011406 */
[----:B------:R-:W-:Y:S01]  /*f1d0*/  IMAD.SHL.U32 R7, R6, 0x8, RZ ;  /* 0x0000000806077824 */ /* 0x000fe200078e00ff */
[-C--:B------:R-:W-:Y:S02]  /*f1e0*/  LOP3.LUT R5, R4, R217.reuse, RZ, 0x3c, !PT ;  /* 0x000000d904057212 */ /* 0x080fe400078e3cff */
[----:B------:R-:W-:Y:S02]  /*f1f0*/  LEA.HI R9, R9, R6, RZ, 0x3 ;  /* 0x0000000609097211 */ /* 0x000fe400078f18ff */
[----:B------:R-:W-:Y:S01]  /*f200*/  LOP3.LUT R4, R216, 0x38, R7, 0xf8, !PT ;  /* 0x00000038d8047812 */ /* 0x000fe200078ef807 */
[----:B------:R-:W-:Y:S01]  /*f210*/  IMAD.IADD R5, R218, 0x1, R5 ;  /* 0x00000001da057824 */ /* 0x000fe200078e0205 */
[----:B------:R-:W-:Y:S02]  /*f220*/  SHF.L.U32 R9, R9, 0xa, RZ ;  /* 0x0000000a09097819 */ /* 0x000fe400000006ff */
[----:B------:R-:W-:Y:S01]  /*f230*/  LOP3.LUT R8, R4, R217, RZ, 0x3c, !PT ;  /* 0x000000d904087212 */ /* 0x000fe200078e3cff */
[----:B------:R-:W-:Y:S01]  /*f240*/  IMAD R34, R5, 0x2, R18 ;  /* 0x0000000205227824 */ /* 0x000fe200078e0212 */
[----:B------:R-:W-:-:S04]  /*f250*/  LOP3.LUT R9, R9, 0x7fffe000, RZ, 0xc0, !PT ;  /* 0x7fffe00009097812 */ /* 0x000fc800078ec0ff */
[----:B------:R-:W-:Y:S01]  /*f260*/  IADD3 R9, R8, R9, R218 ;  /* 0x0000000908097210 */ /* 0x000fe20007ffe0da */
[----:B------:R-:W0:Y:S04]  /*f270*/  LDS.128 R4, [R34+0x12400] ;  /* 0x0124000022047984 */ /* 0x000e280000000c00 */
[----:B------:R-:W-:-:S05]  /*f280*/  IMAD R35, R9, 0x2, R18 ;  /* 0x0000000209237824 */ /* 0x000fca00078e0212 */
[----:B------:R-:W1:Y:S01]  /*f290*/  LDS.128 R8, [R35+0x12400] ;  /* 0x0124000023087984 */ /* 0x000e620000000c00 */
[--C-:B0-----:R-:W-:Y:S02]  /*f2a0*/  HADD2.F32 R47, -RZ, R5.reuse.H0_H0 ;  /* 0x20000005ff2f7230 */ /* 0x101fe40000004100 */
[----:B------:R-:W-:Y:S02]  /*f2b0*/  HADD2.F32 R48, -RZ, R5.H1_H1 ;  /* 0x30000005ff307230 */ /* 0x000fe40000004100 */
[--C-:B------:R-:W-:Y:S02]  /*f2c0*/  HADD2.F32 R45, -RZ, R4.reuse.H0_H0 ;  /* 0x20000004ff2d7230 */ /* 0x100fe40000004100 */
[----:B------:R-:W-:Y:S02]  /*f2d0*/  HADD2.F32 R46, -RZ, R4.H1_H1 ;  /* 0x30000004ff2e7230 */ /* 0x000fe40000004100 */
[----:B------:R-:W-:Y:S02]  /*f2e0*/  HADD2.F32 R49, -RZ, R6.H0_H0 ;  /* 0x20000006ff317230 */ /* 0x000fe40000004100 */
[----:B-1----:R-:W-:-:S02]  /*f2f0*/  HADD2.F32 R5, -RZ, R8.H0_H0 ;  /* 0x20000008ff057230 */ /* 0x002fc40000004100 */
[----:B------:R-:W-:Y:S02]  /*f300*/  HADD2.F32 R8, -RZ, R8.H1_H1 ;  /* 0x30000008ff087230 */ /* 0x000fe40000004100 */
[----:B------:R-:W-:Y:S02]  /*f310*/  HADD2.F32 R50, -RZ, R9.H0_H0 ;  /* 0x20000009ff327230 */ /* 0x000fe40000004100 */
[C---:B------:R-:W-:Y:S01]  /*f320*/  FMUL.FTZ R58, R5.reuse, R56 ;  /* 0x00000038053a7220 */ /* 0x040fe20000410000 */
[-C--:B------:R-:W-:Y:S01]  /*f330*/  FMUL.FTZ R60, R5, R54.reuse ;  /* 0x00000036053c7220 */ /* 0x080fe20000410000 */
[C---:B------:R-:W-:Y:S01]  /*f340*/  FMUL.FTZ R57, R8.reuse, R55 ;  /* 0x0000003708397220 */ /* 0x040fe20000410000 */
[----:B------:R-:W-:Y:S01]  /*f350*/  FMUL.FTZ R59, R8, R53 ;  /* 0x00000035083b7220 */ /* 0x000fe20000410000 */
[C---:B------:R-:W-:Y:S01]  /*f360*/  FFMA.FTZ R5, R45.reuse, R54, -R58 ;  /* 0x000000362d057223 */ /* 0x040fe2000001083a */
[----:B------:R-:W-:Y:S02]  /*f370*/  HADD2.F32 R54, -RZ, R41.H1_H1 ;  /* 0x30000029ff367230 */ /* 0x000fe40000004100 */
[----:B------:R-:W-:Y:S01]  /*f380*/  FFMA.FTZ R60, R45, R56, R60 ;  /* 0x000000382d3c7223 */ /* 0x000fe2000001003c */
[----:B------:R-:W-:-:S02]  /*f390*/  HADD2.F32 R45, -RZ, R37.H1_H1 ;  /* 0x30000025ff2d7230 */ /* 0x000fc40000004100 */
[----:B------:R-:W-:Y:S01]  /*f3a0*/  FFMA.FTZ R56, R46, R53, -R57 ;  /* 0x000000352e387223 */ /* 0x000fe20000010839 */
[----:B------:R-:W-:Y:S02]  /*f3b0*/  HADD2.F32 R9, -RZ, R9.H1_H1 ;  /* 0x30000009ff097230 */ /* 0x000fe40000004100 */
[----:B------:R-:W-:Y:S01]  /*f3c0*/  FMUL.FTZ R8, R50, R54 ;  /* 0x0000003632087220 */ /* 0x000fe20000410000 */
[----:B------:R-:W-:Y:S02]  /*f3d0*/  HADD2.F32 R53, -RZ, R42.H1_H1 ;  /* 0x3000002aff357230 */ /* 0x000fe40000004100 */
[----:B------:R-:W-:Y:S01]  /*f3e0*/  FFMA.FTZ R59, R46, R55, R59 ;  /* 0x000000372e3b7223 */ /* 0x000fe2000001003b */
[-C--:B------:R-:W-:Y:S01]  /*f3f0*/  FMUL.FTZ R57, R50, R45.reuse ;  /* 0x0000002d32397220 */ /* 0x080fe20000410000 */
[----:B------:R-:W-:Y:S01]  /*f400*/  FFMA.FTZ R55, R47, R45, -R8 ;  /* 0x0000002d2f377223 */ /* 0x000fe20000010808 */
[----:B------:R-:W-:Y:S02]  /*f410*/  HADD2.F32 R8, -RZ, R38.H1_H1 ;  /* 0x30000026ff087230 */ /* 0x000fe40000004100 */
[----:B------:R-:W-:Y:S01]  /*f420*/  FMUL.FTZ R45, R9, R53 ;  /* 0x00000035092d7220 */ /* 0x000fe20000410000 */
[----:B------:R-:W-:-:S02]  /*f430*/  HADD2.F32 R51, -RZ, R10.H0_H0 ;  /* 0x2000000aff337230 */ /* 0x000fc40000004100 */
[----:B------:R-:W-:Y:S01]  /*f440*/  FFMA.FTZ R57, R47, R54, R57 ;  /* 0x000000362f397223 */ /* 0x000fe20000010039 */
[----:B------:R-:W-:Y:S02]  /*f450*/  HADD2.F32 R50, -RZ, R43.H0_H0 ;  /* 0x2000002bff327230 */ /* 0x000fe40000004100 */
[-C--:B------:R-:W-:Y:S01]  /*f460*/  FFMA.FTZ R54, R48, R8.reuse, -R45 ;  /* 0x0000000830367223 */ /* 0x080fe2000001082d */
[----:B------:R-:W-:Y:S02]  /*f470*/  HADD2.F32 R46, -RZ, R39.H0_H0 ;  /* 0x20000027ff2e7230 */ /* 0x000fe40000004100 */
[----:B------:R-:W-:Y:S01]  /*f480*/  FMUL.FTZ R47, R9, R8 ;  /* 0x00000008092f7220 */ /* 0x000fe20000410000 */
[----:B------:R-:W-:Y:S02]  /*f490*/  HADD2.F32 R10, -RZ, R10.H1_H1 ;  /* 0x3000000aff0a7230 */ /* 0x000fe40000004100 */
[----:B------:R-:W-:Y:S01]  /*f4a0*/  FMUL.FTZ R8, R51, R50 ;  /* 0x0000003233087220 */ /* 0x000fe20000410000 */
[----:B------:R-:W-:-:S02]  /*f4b0*/  HADD2.F32 R45, -RZ, R44.H0_H0 ;  /* 0x2000002cff2d7230 */ /* 0x000fc40000004100 */
[-C--:B------:R-:W-:Y:S01]  /*f4c0*/  FMUL.FTZ R51, R51, R46.reuse ;  /* 0x0000002e33337220 */ /* 0x080fe20000410000 */
[----:B------:R-:W-:Y:S02]  /*f4d0*/  HADD2.F32 R6, -RZ, R6.H1_H1 ;  /* 0x30000006ff067230 */ /* 0x000fe40000004100 */
[----:B------:R-:W-:Y:S01]  /*f4e0*/  FFMA.FTZ R48, R48, R53, R47 ;  /* 0x0000003530307223 */ /* 0x000fe2000001002f */
[----:B------:R-:W-:Y:S02]  /*f4f0*/  HADD2.F32 R9, -RZ, R40.H0_H0 ;  /* 0x20000028ff097230 */ /* 0x000fe40000004100 */
[----:B------:R-:W-:Y:S01]  /*f500*/  FMUL.FTZ R47, R10, R45 ;  /* 0x0000002d0a2f7220 */ /* 0x000fe20000410000 */
[C---:B------:R-:W-:Y:S01]  /*f510*/  FFMA.FTZ R46, R49.reuse, R46, -R8 ;  /* 0x0000002e312e7223 */ /* 0x040fe20000010808 */
[----:B------:R-:W-:Y:S01]  /*f520*/  FFMA.FTZ R51, R49, R50, R51 ;  /* 0x0000003231337223 */ /* 0x000fe20000010033 */
[----:B------:R-:W-:Y:S02]  /*f530*/  HADD2.F32 R52, -RZ, R11.H0_H0 ;  /* 0x2000000bff347230 */ /* 0x000fe40000004100 */
[-C--:B------:R-:W-:Y:S01]  /*f540*/  FFMA.FTZ R49, R6, R9.reuse, -R47 ;  /* 0x0000000906317223 */ /* 0x080fe2000001082f */
[----:B------:R-:W-:Y:S01]  /*f550*/  FMUL.FTZ R53, R10, R9 ;  /* 0x000000090a357220 */ /* 0x000fe20000410000 */
[----:B------:R-:W-:-:S02]  /*f560*/  HADD2.F32 R47, -RZ, R43.H1_H1 ;  /* 0x3000002bff2f7230 */ /* 0x000fc40000004100 */
[----:B------:R-:W-:Y:S02]  /*f570*/  HADD2.F32 R9, -RZ, R39.H1_H1 ;  /* 0x30000027ff097230 */ /* 0x000fe40000004100 */
[----:B------:R-:W-:Y:S01]  /*f580*/  FFMA.FTZ R50, R6, R45, R53 ;  /* 0x0000002d06327223 */ /* 0x000fe20000010035 */
[----:B------:R-:W-:Y:S02]  /*f590*/  HADD2.F32 R11, -RZ, R11.H1_H1 ;  /* 0x3000000bff0b7230 */ /* 0x000fe40000004100 */
[C---:B------:R-:W-:Y:S01]  /*f5a0*/  FMUL.FTZ R45, R52.reuse, R47 ;  /* 0x0000002f342d7220 */ /* 0x040fe20000410000 */
[----:B------:R-:W-:Y:S02]  /*f5b0*/  HADD2.F32 R10, -RZ, R44.H1_H1 ;  /* 0x3000002cff0a7230 */ /* 0x000fe40000004100 */
[----:B------:R-:W-:Y:S01]  /*f5c0*/  FMUL.FTZ R52, R52, R9 ;  /* 0x0000000934347220 */ /* 0x000fe20000410000 */
[----:B------:R-:W-:Y:S02]  /*f5d0*/  HADD2.F32 R8, -RZ, R40.H1_H1 ;  /* 0x30000028ff087230 */ /* 0x000fe40000004100 */
[----:B------:R-:W-:-:S02]  /*f5e0*/  HADD2.F32 R4, -RZ, R7.H0_H0 ;  /* 0x20000007ff047230 */ /* 0x000fc40000004100 */
[C---:B------:R-:W-:Y:S01]  /*f5f0*/  FMUL.FTZ R6, R11.reuse, R10 ;  /* 0x0000000a0b067220 */ /* 0x040fe20000410000 */
[----:B------:R-:W-:Y:S02]  /*f600*/  HADD2.F32 R7, -RZ, R7.H1_H1 ;  /* 0x30000007ff077230 */ /* 0x000fe40000004100 */
[-C--:B------:R-:W-:Y:S01]  /*f610*/  FMUL.FTZ R53, R11, R8.reuse ;  /* 0x000000080b357220 */ /* 0x080fe20000410000 */
[C---:B------:R-:W-:Y:S01]  /*f620*/  FFMA.FTZ R11, R4.reuse, R47, R52 ;  /* 0x0000002f040b7223 */ /* 0x040fe20000010034 */
[----:B------:R-:W-:Y:S01]  /*f630*/  FFMA.FTZ R45, R4, R9, -R45 ;  /* 0x00000009042d7223 */ /* 0x000fe2000001082d */
        /* <DEDUP_REMOVED lines=8> */
[----:B------:R0:W-:Y:S01]  /*f6c0*/  STS.128 [R34+0x12400], R4 ;  /* 0x0124000422007388 */ /* 0x0001e20000000c00 */
[----:B------:R-:W-:Y:S02]  /*f6d0*/  F2FP.F16.F32.PACK_AB R10, R50, R51 ;  /* 0x00000033320a723e */ /* 0x000fe400000000ff */
[----:B------:R-:W-:-:S05]  /*f6e0*/  F2FP.F16.F32.PACK_AB R11, R58, R11 ;  /* 0x0000000b3a0b723e */ /* 0x000fca00000000ff */
[----:B------:R0:W-:Y:S02]  /*f6f0*/  STS.128 [R35+0x12400], R8 ;  /* 0x0124000823007388 */ /* 0x0001e40000000c00 */
.L_x_3884:
[----:B------:R-:W-:Y:S05]  /*f700*/  BSYNC B2 ;  /* 0x0000000000027941 */ /* 0x000fea0003800000 */
.L_x_3883:
[----:B------:R-:W-:Y:S04]  /*f710*/  BSSY B2, `(.L_x_3885) ;  /* 0x0000059000027945 */ /* 0x000fe80003800000 */
[----:B------:R-:W-:Y:S05]  /*f720*/  @P1 BRA `(.L_x_3886) ;  /* 0x00000004005c1947 */ /* 0x000fea0003800000 */
[----:B------:R-:W2:Y:S01]  /*f730*/  LDL R61, [R1+0x114] ;  /* 0x00011400013d7983 */ /* 0x000ea20000100800 */
[----:B0-----:R-:W-:Y:S01]  /*f740*/  LEA.HI R4, R3, R198, RZ, 0x1d ;  /* 0x000000c603047211 */ /* 0x001fe200078fe8ff */
[----:B------:R-:W-:Y:S02]  /*f750*/  HADD2.F32 R54, -RZ, R30.H0_H0 ;  /* 0x2000001eff367230 */ /* 0x000fe40000004100 */
[----:B------:R-:W-:Y:S01]  /*f760*/  HADD2.F32 R52, -RZ, R26.H0_H0 ;  /* 0x2000001aff347230 */ /* 0x000fe20000004100 */
[----:B------:R-:W-:Y:S01]  /*f770*/  SHF.R.S32.HI R7, RZ, 0x1f, R4 ;  /* 0x0000001fff077819 */ /* 0x000fe20000011404 */
[----:B------:R-:W-:Y:S01]  /*f780*/  HADD2.F32 R53, -RZ, R31.H0_H0 ;  /* 0x2000001fff357230 */ /* 0x000fe20000004100 */
[----:B------:R-:W-:Y:S01]  /*f790*/  SHF.L.U32 R5, R4, 0x3, RZ ;  /* 0x0000000304057819 */ /* 0x000fe200000006ff */
[----:B------:R-:W-:Y:S01]  /*f7a0*/  HADD2.F32 R55, -RZ, R30.H1_H1 ;  /* 0x3000001eff377230 */ /* 0x000fe20000004100 */
[----:B------:R-:W-:Y:S02]  /*f7b0*/  LEA.HI R7, R7, R4, RZ, 0x3 ;  /* 0x0000000407077211 */ /* 0x000fe400078f18ff */
[----:B------:R-:W-:-:S03]  /*f7c0*/  LOP3.LUT R4, R216, 0x38, R5, 0xf8, !PT ;  /* 0x00000038d8047812 */ /* 0x000fc600078ef805 */
[----:B------:R-:W-:Y:S01]  /*f7d0*/  IMAD.SHL.U32 R7, R7, 0x400, RZ ;  /* 0x0000040007077824 */ /* 0x000fe200078e00ff */
[----:B------:R-:W-:-:S04]  /*f7e0*/  LOP3.LUT R8, R4, R217, RZ, 0x3c, !PT ;  /* 0x000000d904087212 */ /* 0x000fc800078e3cff */
[----:B------:R-:W-:-:S04]  /*f7f0*/  LOP3.LUT R9, R7, 0x7fffe000, RZ, 0xc0, !PT ;  /* 0x7fffe00007097812 */ /* 0x000fc800078ec0ff */
[----:B------:R-:W-:-:S05]  /*f800*/  IADD3 R9, R8, R9, R218 ;  /* 0x0000000908097210 */ /* 0x000fca0007ffe0da */
[----:B------:R-:W-:-:S05]  /*f810*/  IMAD R34, R9, 0x2, R18 ;  /* 0x0000000209227824 */ /* 0x000fca00078e0212 */
[----:B------:R-:W0:Y:S02]  /*f820*/  LDS.128 R8, [R34+0x12400] ;  /* 0x0124000022087984 */ /* 0x000e240000000c00 */
[--C-:B0-----:R-:W-:Y:S02]  /*f830*/  HADD2.F32 R49, -RZ, R9.reuse.H0_H0 ;  /* 0x20000009ff317230 */ /* 0x101fe40000004100 */
[----:B------:R-:W-:Y:S02]  /*f840*/  HADD2.F32 R9, -RZ, R9.H1_H1 ;  /* 0x30000009ff097230 */ /* 0x000fe40000004100 */
[--C-:B------:R-:W-:Y:S02]  /*f850*/  HADD2.F32 R50, -RZ, R10.reuse.H0_H0 ;  /* 0x2000000aff327230 */ /* 0x100fe40000004100 */
[----:B------:R-:W-:Y:S01]  /*f860*/  FMUL.FTZ R57, R49, R55 ;  /* 0x0000003731397220 */ /* 0x000fe20000410000 */
[----:B------:R-:W-:Y:S02]  /*f870*/  HADD2.F32 R10, -RZ, R10.H1_H1 ;  /* 0x3000000aff0a7230 */ /* 0x000fe40000004100 */
[----:B------:R-:W-:-:S02]  /*f880*/  HADD2.F32 R51, -RZ, R11.H0_H0 ;  /* 0x2000000bff337230 */ /* 0x000fc40000004100 */
[----:B------:R-:W-:Y:S01]  /*f890*/  HADD2.F32 R11, -RZ, R11.H1_H1 ;  /* 0x3000000bff0b7230 */ /* 0x000fe20000004100 */
[----:B--2---:R-:W0:Y:S02]  /*f8a0*/  LDS.128 R4, [R61] ;  /* 0x000000003d047984 */ /* 0x004e240000000c00 */
[--C-:B0-----:R-:W-:Y:S02]  /*f8b0*/  HADD2.F32 R46, -RZ, R5.reuse.H0_H0 ;  /* 0x20000005ff2e7230 */ /* 0x101fe40000004100 */
[----:B------:R-:W-:Y:S02]  /*f8c0*/  HADD2.F32 R47, -RZ, R5.H1_H1 ;  /* 0x30000005ff2f7230 */ /* 0x000fe40000004100 */
[----:B------:R-:W-:Y:S02]  /*f8d0*/  HADD2.F32 R5, -RZ, R8.H0_H0 ;  /* 0x20000008ff057230 */ /* 0x000fe40000004100 */
[----:B------:R-:W-:Y:S02]  /*f8e0*/  HADD2.F32 R35, -RZ, R4.H0_H0 ;  /* 0x20000004ff237230 */ /* 0x000fe40000004100 */
[----:B------:R-:W-:-:S02]  /*f8f0*/  HADD2.F32 R8, -RZ, R8.H1_H1 ;  /* 0x30000008ff087230 */ /* 0x000fc40000004100 */
[C---:B------:R-:W-:Y:S01]  /*f900*/  FMUL.FTZ R56, R5.reuse, R54 ;  /* 0x0000003605387220 */ /* 0x040fe20000410000 */
[-C--:B------:R-:W-:Y:S01]  /*f910*/  FMUL.FTZ R58, R5, R52.reuse ;  /* 0x00000034053a7220 */ /* 0x080fe20000410000 */
[----:B------:R-:W-:Y:S02]  /*f920*/  HADD2.F32 R45, -RZ, R4.H1_H1 ;  /* 0x30000004ff2d7230 */ /* 0x000fe40000004100 */
[C---:B------:R-:W-:Y:S01]  /*f930*/  FFMA.FTZ R5, R35.reuse, R52, -R56 ;  /* 0x0000003423057223 */ /* 0x040fe20000010838 */
[----:B------:R-:W-:Y:S02]  /*f940*/  HADD2.F32 R52, -RZ, R27.H0_H0 ;  /* 0x2000001bff347230 */ /* 0x000fe40000004100 */
[C---:B------:R-:W-:Y:S01]  /*f950*/  FMUL.FTZ R56, R8.reuse, R53 ;  /* 0x0000003508387220 */ /* 0x040fe20000410000 */
[----:B------:R-:W-:Y:S01]  /*f960*/  FFMA.FTZ R58, R35, R54, R58 ;  /* 0x00000036233a7223 */ /* 0x000fe2000001003a */
[----:B------:R-:W-:Y:S02]  /*f970*/  HADD2.F32 R35, -RZ, R26.H1_H1 ;  /* 0x3000001aff237230 */ /* 0x000fe40000004100 */
[-C--:B------:R-:W-:Y:S01]  /*f980*/  FMUL.FTZ R8, R8, R52.reuse ;  /* 0x0000003408087220 */ /* 0x080fe20000410000 */
[----:B------:R-:W-:Y:S01]  /*f990*/  FFMA.FTZ R56, R45, R52, -R56 ;  /* 0x000000342d387223 */ /* 0x000fe20000010838 */
[----:B------:R-:W-:-:S02]  /*f9a0*/  HADD2.F32 R52, -RZ, R31.H1_H1 ;  /* 0x3000001fff347230 */ /* 0x000fc40000004100 */
[----:B------:R-:W-:Y:S01]  /*f9b0*/  FMUL.FTZ R54, R49, R35 ;  /* 0x0000002331367220 */ /* 0x000fe20000410000 */
[----:B------:R-:W-:Y:S01]  /*f9c0*/  FFMA.FTZ R53, R45, R53, R8 ;  /* 0x000000352d357223 */ /* 0x000fe20000010008 */
[C---:B------:R-:W-:Y:S01]  /*f9d0*/  FFMA.FTZ R57, R46.reuse, R35, -R57 ;  /* 0x000000232e397223 */ /* 0x040fe20000010839 */
[----:B------:R-:W-:Y:S02]  /*f9e0*/  HADD2.F32 R8, -RZ, R27.H1_H1 ;  /* 0x3000001bff087230 */ /* 0x000fe40000004100 */
[----:B------:R-:W-:Y:S01]  /*f9f0*/  FFMA.FTZ R54, R46, R55, R54 ;  /* 0x000000372e367223 */ /* 0x000fe20000010036 */
[----:B------:R-:W-:Y:S02]  /*fa00*/  HADD2.F32 R45, -RZ, R32.H0_H0 ;  /* 0x20000020ff2d7230 */ /* 0x000fe40000004100 */
[C---:B------:R-:W-:Y:S01]  /*fa10*/  FMUL.FTZ R46, R9.reuse, R52 ;  /* 0x00000034092e7220 */ /* 0x040fe20000410000 */
[----:B------:R-:W-:Y:S02]  /*fa20*/  HADD2.F32 R35, -RZ, R28.H0_H0 ;  /* 0x2000001cff237230 */ /* 0x000fe40000004100 */
[----:B------:R-:W-:Y:S01]  /*fa30*/  FMUL.FTZ R62, R9, R8 ;  /* 0x00000008093e7220 */ /* 0x000fe20000410000 */
[----:B------:R-:W-:-:S02]  /*fa40*/  HADD2.F32 R49, -RZ, R33.H0_H0 ;  /* 0x20000021ff317230 */ /* 0x000fc40000004100 */
[C---:B------:R-:W-:Y:S01]  /*fa50*/  FMUL.FTZ R55, R50.reuse, R45 ;  /* 0x0000002d32377220 */ /* 0x040fe20000410000 */
[--C-:B------:R-:W-:Y:S02]  /*fa60*/  HADD2.F32 R48, -RZ, R6.reuse.H0_H0 ;  /* 0x20000006ff307230 */ /* 0x100fe40000004100 */
[----:B------:R-:W-:Y:S01]  /*fa70*/  FMUL.FTZ R50, R50, R35 ;  /* 0x0000002332327220 */ /* 0x000fe20000410000 */
[----:B------:R-:W-:Y:S02]  /*fa80*/  HADD2.F32 R6, -RZ, R6.H1_H1 ;  /* 0x30000006ff067230 */ /* 0x000fe40000004100 */
[----:B------:R-:W-:Y:S01]  /*fa90*/  FMUL.FTZ R59, R10, R49 ;  /* 0x000000310a3b7220 */ /* 0x000fe20000410000 */
[----:B------:R-:W-:Y:S02]  /*faa0*/  HADD2.F32 R9, -RZ, R29.H0_H0 ;  /* 0x2000001dff097230 */ /* 0x000fe40000004100 */
[C---:B------:R-:W-:Y:S01]  /*fab0*/  FFMA.FTZ R55, R48.reuse, R35, -R55 ;  /* 0x0000002330377223 */ /* 0x040fe20000010837 */
[----:B------:R-:W-:Y:S01]  /*fac0*/  FFMA.FTZ R50, R48, R45, R50 ;  /* 0x0000002d30327223 */ /* 0x000fe20000010032 */
[----:B------:R-:W-:Y:S01]  /*fad0*/  FFMA.FTZ R60, R47, R8, -R46 ;  /* 0x000000082f3c7223 */ /* 0x000fe2000001082e */
[----:B------:R-:W-:-:S02]  /*fae0*/  HADD2.F32 R46, -RZ, R33.H1_H1 ;  /* 0x30000021ff2e7230 */ /* 0x000fc40000004100 */
[-C--:B------:R-:W-:Y:S01]  /*faf0*/  FMUL.FTZ R35, R10, R9.reuse ;  /* 0x000000090a237220 */ /* 0x080fe20000410000 */
[C---:B------:R-:W-:Y:S01]  /*fb00*/  FFMA.FTZ R48, R6.reuse, R9, -R59 ;  /* 0x0000000906307223 */ /* 0x040fe2000001083b */
[----:B------:R-:W-:Y:S02]  /*fb10*/  HADD2.F32 R9, -RZ, R32.H1_H1 ;  /* 0x30000020ff097230 */ /* 0x000fe40000004100 */
[----:B------:R-:W-:Y:S01]  /*fb20*/  FFMA.FTZ R47, R47, R52, R62 ;  /* 0x000000342f2f7223 */ /* 0x000fe2000001003e */
[----:B------:R-:W-:Y:S02]  /*fb30*/  HADD2.F32 R8, -RZ, R28.H1_H1 ;  /* 0x3000001cff087230 */ /* 0x000fe40000004100 */
[----:B------:R-:W-:Y:S01]  /*fb40*/  FFMA.FTZ R35, R6, R49, R35 ;  /* 0x0000003106237223 */ /* 0x000fe20000010023 */
[----:B------:R-:W-:Y:S02]  /*fb50*/  HADD2.F32 R10, -RZ, R29.H1_H1 ;  /* 0x3000001dff0a7230 */ /* 0x000fe40000004100 */
[----:B------:R-:W-:Y:S01]  /*fb60*/  FMUL.FTZ R45, R51, R9 ;  /* 0x00000009332d7220 */ /* 0x000fe20000410000 */
[----:B------:R-:W-:-:S02]  /*fb70*/  HADD2.F32 R4, -RZ, R7.H0_H0 ;  /* 0x20000007ff047230 */ /* 0x000fc40000004100 */
[----:B------:R-:W-:Y:S01]  /*fb80*/  FMUL.FTZ R52, R11, R46 ;  /* 0x0000002e0b347220 */ /* 0x000fe20000410000 */
[----:B------:R-:W-:Y:S02]  /*fb90*/  HADD2.F32 R7, -RZ, R7.H1_H1 ;  /* 0x30000007ff077230 */ /* 0x000fe40000004100 */
[----:B------:R-:W-:Y:S01]  /*fba0*/  FMUL.FTZ R6, R51, R8 ;  /* 0x0000000833067220 */ /* 0x000fe20000410000 */
[----:B------:R-:W-:Y:S01]  /*fbb0*/  FMUL.FTZ R49, R11, R10 ;  /* 0x0000000a0b317220 */ /* 0x000fe20000410000 */
[C---:B------:R-:W-:Y:S01]  /*fbc0*/  FFMA.FTZ R45, R4.reuse, R8, -R45 ;  /* 0x00000008042d7223 */ /* 0x040fe2000001082d */
[----:B------:R-:W-:Y:S01]  /*fbd0*/  F2FP.F16.F32.PACK_AB R8, R53, R58 ;  /* 0x0000003a3508723e */ /* 0x000fe200000000ff */
        /* <DEDUP_REMOVED lines=12> */
.L_x_3886:
[----:B------:R-:W-:Y:S05]  /*fca0*/  BSYNC B2 ;  /* 0x0000000000027941 */ /* 0x000fea0003800000 */
.L_x_3885:
[----:B------:R-:W-:Y:S05]  /*fcb0*/  @P2 BRA `(.L_x_3882) ;  /* 0x00000004005c2947 */ /* 0x000fea0003800000 */
[----:B------:R-:W2:Y:S01]  /*fcc0*/  LDL R59, [R1+0x10c] ;  /* 0x00010c00013b7983 */ /* 0x000ea20000100800 */
[----:B------:R-:W-:Y:S01]  /*fcd0*/  LEA.HI R3, R3, R199, RZ, 0x1d ;  /* 0x000000c703037211 */ /* 0x000fe200078fe8ff */
[----:B------:R-:W-:Y:S02]  /*fce0*/  HADD2.F32 R51, -RZ, R12.H0_H0 ;  /* 0x2000000cff337230 */ /* 0x000fe40000004100 */
[----:B------:R-:W-:Y:S01]  /*fcf0*/  HADD2.F32 R52, -RZ, R20.H0_H0 ;  /* 0x20000014ff347230 */ /* 0x000fe20000004100 */
[----:B01----:R-:W-:Y:S01]  /*fd00*/  SHF.R.S32.HI R4, RZ, 0x1f, R3 ;  /* 0x0000001fff047819 */ /* 0x003fe20000011403 */
[----:B------:R-:W-:Y:S01]  /*fd10*/  HADD2.F32 R53, -RZ, R21.H0_H0 ;  /* 0x20000015ff357230 */ /* 0x000fe20000004100 */
[----:B------:R-:W-:Y:S02]  /*fd20*/  SHF.L.U32 R5, R3, 0x3, RZ ;  /* 0x0000000303057819 */ /* 0x000fe400000006ff */
        /* <DEDUP_REMOVED lines=10> */
[----:B------:R-:W-:Y:S02]  /*fdd0*/  HADD2.F32 R48, -RZ, R9.H0_H0 ;  /* 0x20000009ff307230 */ /* 0x000fe40000004100 */
[C---:B------:R-:W-:Y:S01]  /*fde0*/  FMUL.FTZ R55, R47.reuse, R52 ;  /* 0x000000342f377220 */ /* 0x040fe20000410000 */
[----:B------:R-:W-:Y:S01]  /*fdf0*/  FMUL.FTZ R57, R47, R51 ;  /* 0x000000332f397220 */ /* 0x000fe20000410000 */
[----:B------:R-:W-:-:S02]  /*fe00*/  HADD2.F32 R47, -RZ, R13.H0_H0 ;  /* 0x2000000dff2f7230 */ /* 0x000fc40000004100 */
[C---:B------:R-:W-:Y:S01]  /*fe10*/  FMUL.FTZ R54, R8.reuse, R53 ;  /* 0x0000003508367220 */ /* 0x040fe20000410000 */
[----:B------:R-:W-:Y:S02]  /*fe20*/  HADD2.F32 R9, -RZ, R9.H1_H1 ;  /* 0x30000009ff097230 */ /* 0x000fe40000004100 */
[--C-:B------:R-:W-:Y:S02]  /*fe30*/  HADD2.F32 R49, -RZ, R10.reuse.H0_H0 ;  /* 0x2000000aff317230 */ /* 0x100fe40000004100 */
[----:B------:R-:W-:Y:S01]  /*fe40*/  FMUL.FTZ R8, R8, R47 ;  /* 0x0000002f08087220 */ /* 0x000fe20000410000 */
[----:B------:R-:W-:Y:S02]  /*fe50*/  HADD2.F32 R10, -RZ, R10.H1_H1 ;  /* 0x3000000aff0a7230 */ /* 0x000fe40000004100 */
[--C-:B------:R-:W-:Y:S02]  /*fe60*/  HADD2.F32 R50, -RZ, R11.reuse.H0_H0 ;  /* 0x2000000bff327230 */ /* 0x100fe40000004100 */
[----:B------:R-:W-:Y:S01]  /*fe70*/  HADD2.F32 R11, -RZ, R11.H1_H1 ;  /* 0x3000000bff0b7230 */ /* 0x000fe20000004100 */
[----:B--2---:R-:W0:Y:S02]  /*fe80*/  LDS.128 R4, [R59] ;  /* 0x000000003b047984 */ /* 0x004e240000000c00 */
[----:B0-----:R-:W-:-:S02]  /*fe90*/  HADD2.F32 R34, -RZ, R4.H0_H0 ;  /* 0x20000004ff227230 */ /* 0x001fc40000004100 */
[----:B------:R-:W-:Y:S02]  /*fea0*/  HADD2.F32 R35, -RZ, R4.H1_H1 ;  /* 0x30000004ff237230 */ /* 0x000fe40000004100 */
[----:B------:R-:W-:Y:S02]  /*feb0*/  HADD2.F32 R45, -RZ, R5.H0_H0 ;  /* 0x20000005ff2d7230 */ /* 0x000fe40000004100 */
[C---:B------:R-:W-:Y:S01]  /*fec0*/  FFMA.FTZ R55, R34.reuse, R51, -R55 ;  /* 0x0000003322377223 */ /* 0x040fe20000010837 */
[----:B------:R-:W-:Y:S01]  /*fed0*/  FFMA.FTZ R57, R34, R52, R57 ;  /* 0x0000003422397223 */ /* 0x000fe20000010039 */
[----:B------:R-:W-:Y:S02]  /*fee0*/  HADD2.F32 R51, -RZ, R20.H1_H1 ;  /* 0x30000014ff337230 */ /* 0x000fe40000004100 */
[----:B------:R-:W-:Y:S01]  /*fef0*/  FFMA.FTZ R54, R35, R47, -R54 ;  /* 0x0000002f23367223 */ /* 0x000fe20000010836 */
[----:B------:R-:W-:Y:S02]  /*ff00*/  HADD2.F32 R34, -RZ, R12.H1_H1 ;  /* 0x3000000cff227230 */ /* 0x000fe40000004100 */
[----:B------:R-:W-:-:S02]  /*ff10*/  HADD2.F32 R52, -RZ, R21.H1_H1 ;  /* 0x30000015ff347230 */ /* 0x000fc40000004100 */
[C---:B------:R-:W-:Y:S01]  /*ff20*/  FMUL.FTZ R56, R48.reuse, R51 ;  /* 0x0000003330387220 */ /* 0x040fe20000410000 */
[----:B------:R-:W-:Y:S02]  /*ff30*/  HADD2.F32 R5, -RZ, R5.H1_H1 ;  /* 0x30000005ff057230 */ /* 0x000fe40000004100 */
[-C--:B------:R-:W-:Y:S01]  /*ff40*/  FMUL.FTZ R58, R48, R34.reuse ;  /* 0x00000022303a7220 */ /* 0x080fe20000410000 */
[----:B------:R-:W-:Y:S01]  /*ff50*/  FFMA.FTZ R48, R35, R53, R8 ;  /* 0x0000003523307223 */ /* 0x000fe20000010008 */
[----:B------:R-:W-:Y:S02]  /*ff60*/  HADD2.F32 R8, -RZ, R13.H1_H1 ;  /* 0x3000000dff087230 */ /* 0x000fe40000004100 */
[----:B------:R-:W-:Y:S01]  /*ff70*/  FFMA.FTZ R56, R45, R34, -R56 ;  /* 0x000000222d387223 */ /* 0x000fe20000010838 */
[----:B------:R-:W-:Y:S01]  /*ff80*/  FMUL.FTZ R60, R9, R52 ;  /* 0x00000034093c7220 */ /* 0x000fe20000410000 */
[----:B------:R-:W-:Y:S02]  /*ff90*/  HADD2.F32 R34, -RZ, R14.H0_H0 ;  /* 0x2000000eff227230 */ /* 0x000fe40000004100 */
[----:B------:R-:W-:Y:S01]  /*ffa0*/  FFMA.FTZ R58, R45, R51, R58 ;  /* 0x000000332d3a7223 */ /* 0x000fe2000001003a */
[----:B------:R-:W-:-:S02]  /*ffb0*/  HADD2.F32 R35, -RZ, R24.H0_H0 ;  /* 0x20000018ff237230 */ /* 0x000fc40000004100 */
[-C--:B------:R-:W-:Y:S01]  /*ffc0*/  FMUL.FTZ R62, R9, R8.reuse ;  /* 0x00000008093e7220 */ /* 0x080fe20000410000 */
[----:B------:R-:W-:Y:S02]  /*ffd0*/  HADD2.F32 R45, -RZ, R25.H0_H0 ;  /* 0x20000019ff2d7230 */ /* 0x000fe40000004100 */
[----:B------:R-:W-:Y:S01]  /*ffe0*/  FFMA.FTZ R47, R5, R8, -R60 ;  /* 0x00000008052f7223 */ /* 0x000fe2000001083c */
[--C-:B------:R-:W-:Y:S02]  /*fff0*/  HADD2.F32 R46, -RZ, R6.reuse.H0_H0 ;  /* 0x20000006ff2e7230 */ /* 0x100fe40000004100 */
[C---:B------:R-:W-:Y:S01]  /*10000*/  FMUL.FTZ R51, R49.reuse, R35 ;  /* 0x0000002331337220 */ /* 0x040fe20000410000 */
[----:B------:R-:W-:Y:S01]  /*10010*/  FMUL.FTZ R8, R49, R34 ;  /* 0x0000002231087220 */ /* 0x000fe20000410000 */
[----:B------:R-:W-:Y:S02]  /*10020*/  HADD2.F32 R6, -RZ, R6.H1_H1 ;  /* 0x30000006ff067230 */ /* 0x000fe40000004100 */
[----:B------:R-:W-:Y:S01]  /*10030*/  FFMA.FTZ R49, R5, R52, R62 ;  /* 0x0000003405317223 */ /* 0x000fe2000001003e */
[----:B------:R-:W-:-:S02]  /*10040*/  HADD2.F32 R9, -RZ, R15.H0_H0 ;  /* 0x2000000fff097230 */ /* 0x000fc40000004100 */
[----:B------:R-:W-:Y:S01]  /*10050*/  FMUL.FTZ R5, R10, R45 ;  /* 0x0000002d0a057220 */ /* 0x000fe20000410000 */
[C---:B------:R-:W-:Y:S01]  /*10060*/  FFMA.FTZ R51, R46.reuse, R34, -R51 ;  /* 0x000000222e337223 */ /* 0x040fe20000010833 */
[----:B------:R-:W-:Y:S01]  /*10070*/  FFMA.FTZ R35, R46, R35, R8 ;  /* 0x000000232e237223 */ /* 0x000fe20000010008 */
[----:B------:R-:W-:Y:S02]  /*10080*/  HADD2.F32 R8, -RZ, R15.H1_H1 ;  /* 0x3000000fff087230 */ /* 0x000fe40000004100 */
[-C--:B------:R-:W-:Y:S01]  /*10090*/  FMUL.FTZ R53, R10, R9.reuse ;  /* 0x000000090a357220 */ /* 0x080fe20000410000 */
[C---:B------:R-:W-:Y:S01]  /*100a0*/  FFMA.FTZ R34, R6.reuse, R9, -R5 ;  /* 0x0000000906227223 */ /* 0x040fe20000010805 */
[----:B------:R-:W-:Y:S02]  /*100b0*/  HADD2.F32 R9, -RZ, R24.H1_H1 ;  /* 0x30000018ff097230 */ /* 0x000fe40000004100 */
[----:B------:R-:W-:Y:S02]  /*100c0*/  HADD2.F32 R5, -RZ, R14.H1_H1 ;  /* 0x3000000eff057230 */ /* 0x000fe40000004100 */
[----:B------:R-:W-:Y:S01]  /*100d0*/  FFMA.FTZ R46, R6, R45, R53 ;  /* 0x0000002d062e7223 */ /* 0x000fe20000010035 */
[----:B------:R-:W-:-:S02]  /*100e0*/  HADD2.F32 R10, -RZ, R25.H1_H1 ;  /* 0x30000019ff0a7230 */ /* 0x000fc40000004100 */
[C---:B------:R-:W-:Y:S01]  /*100f0*/  FMUL.FTZ R45, R50.reuse, R9 ;  /* 0x00000009322d7220 */ /* 0x040fe20000410000 */
[--C-:B------:R-:W-:Y:S02]  /*10100*/  HADD2.F32 R4, -RZ, R7.reuse.H0_H0 ;  /* 0x20000007ff047230 */ /* 0x100fe40000004100 */
[----:B------:R-:W-:Y:S01]  /*10110*/  FMUL.FTZ R50, R50, R5 ;  /* 0x0000000532327220 */ /* 0x000fe20000410000 */
[----:B------:R-:W-:Y:S02]  /*10120*/  HADD2.F32 R7, -RZ, R7.H1_H1 ;  /* 0x30000007ff077230 */ /* 0x000fe40000004100 */
[C---:B------:R-:W-:Y:S01]  /*10130*/  FMUL.FTZ R6, R11.reuse, R10 ;  /* 0x0000000a0b067220 */ /* 0x040fe20000410000 */
[-C--:B------:R-:W-:Y:S01]  /*10140*/  FMUL.FTZ R53, R11, R8.reuse ;  /* 0x000000080b357220 */ /* 0x080fe20000410000 */
[C---:B------:R-:W-:Y:S01]  /*10150*/  FFMA.FTZ R11, R4.reuse, R9, R50 ;  /* 0x00000009040b7223 */ /* 0x040fe20000010032 */
[----:B------:R-:W-:Y:S01]  /*10160*/  FFMA.FTZ R45, R4, R5, -R45 ;  /* 0x00000005042d7223 */ /* 0x000fe2000001082d */
        /* <DEDUP_REMOVED lines=12> */
.L_x_3882:
[----:B------:R-:W-:Y:S05]  /*10230*/  BSYNC B1 ;  /* 0x0000000000017941 */ /* 0x000fea0003800000 */
.L_x_3881:
[----:B0-2---:R-:W-:-:S04]  /*10240*/  IADD3 R3, R203, 0x40, RZ ;  /* 0x00000040cb037810 */ /* 0x005fc80007ffe0ff */
[----:B------:R-:W-:-:S13]  /*10250*/  ISETP.GE.AND P0, PT, R3, R0, PT ;  /* 0x000000000300720c */ /* 0x000fda0003f06270 */
[----:B------:R-:W-:Y:S05]  /*10260*/  @P0 BRA `(.L_x_3865) ;  /* 0x0000001000880947 */ /* 0x000fea0003800000 */
[----:B------:R-:W0:Y:S01]  /*10270*/  LDC R3, c[0x0][0x3f4] ;  /* 0x0000fd00ff037b82 */ /* 0x000e220000000800 */
[----:B------:R-:W-:Y:S01]  /*10280*/  BSSY B1, `(.L_x_3887) ;  /* 0x000005e000017945 */ /* 0x000fe20003800000 */
[----:B------:R-:W-:Y:S02]  /*10290*/  SHF.R.U32.HI R57, RZ, 0x3, R205 ;  /* 0x00000003ff397819 */ /* 0x000fe400000116cd */
[-C--:B0-----:R-:W-:Y:S02]  /*102a0*/  ISETP.GE.AND P0, PT, R16, R3.reuse, PT ;  /* 0x000000031000720c */ /* 0x081fe40003f06270 */
[-C--:B------:R-:W-:Y:S02]  /*102b0*/  ISETP.GE.AND P1, PT, R194, R3.reuse, PT ;  /* 0x00000003c200720c */ /* 0x080fe40003f26270 */
[----:B------:R-:W-:-:S09]  /*102c0*/  ISETP.GE.AND P2, PT, R193, R3, PT ;  /* 0x00000003c100720c */ /* 0x000fd20003f46270 */
[----:B------:R-:W-:Y:S05]  /*102d0*/  @P0 BRA `(.L_x_3888) ;  /* 0x0000000400600947 */ /* 0x000fea0003800000 */
[----:B-1----:R-:W2:Y:S04]  /*102e0*/  LDL R4, [R1+0xa4] ;  /* 0x0000a40001047983 */ /* 0x002ea80000100800 */
[----:B------:R-:W3:Y:S01]  /*102f0*/  LDL R59, [R1+0x110] ;  /* 0x00011000013b7983 */ /* 0x000ee20000100800 */
[----:B------:R-:W-:Y:S02]  /*10300*/  HADD2.F32 R54, -RZ, R41.H0_H0 ;  /* 0x20000029ff367230 */ /* 0x000fe40000004100 */
[----:B------:R-:W-:Y:S02]  /*10310*/  HADD2.F32 R52, -RZ, R37.H0_H0 ;  /* 0x20000025ff347230 */ /* 0x000fe40000004100 */
[----:B------:R-:W-:Y:S02]  /*10320*/  HADD2.F32 R55, -RZ, R42.H0_H0 ;  /* 0x2000002aff377230 */ /* 0x000fe40000004100 */
[----:B------:R-:W-:-:S02]  /*10330*/  HADD2.F32 R53, -RZ, R38.H0_H0 ;  /* 0x20000026ff357230 */ /* 0x000fc40000004100 */
[----:B------:R-:W-:Y:S02]  /*10340*/  HADD2.F32 R41, -RZ, R41.H1_H1 ;  /* 0x30000029ff297230 */ /* 0x000fe40000004100 */
[----:B------:R-:W-:Y:S02]  /*10350*/  HADD2.F32 R37, -RZ, R37.H1_H1 ;  /* 0x30000025ff257230 */ /* 0x000fe40000004100 */
        /* <DEDUP_REMOVED lines=11> */
[----:B------:R-:W-:-:S04]  /*10410*/  IADD3 R9, R0, R9, R219 ;  /* 0x0000000900097210 */ /* 0x000fc80007ffe0db */
        /* <DEDUP_REMOVED lines=12> */
[C---:B------:R-:W-:Y:S01]  /*104e0*/  FMUL.FTZ R47, R52.reuse, R47 ;  /* 0x0000002f342f7220 */ /* 0x040fe20000410000 */
[----:B------:R-:W-:Y:S02]  /*104f0*/  HADD2.F32 R9, -RZ, R9.H1_H1 ;  /* 0x30000009ff097230 */ /* 0x000fe40000004100 */
[----:B------:R-:W-:Y:S01]  /*10500*/  FFMA.FTZ R51, R52, R34, -R51 ;  /* 0x0000002234337223 */ /* 0x000fe20000010833 */
[-C--:B------:R-:W-:Y:S01]  /*10510*/  FMUL.FTZ R52, R55, R8.reuse ;  /* 0x0000000837347220 */ /* 0x080fe20000410000 */
[----:B------:R-:W-:Y:S01]  /*10520*/  FMUL.FTZ R8, R53, R8 ;  /* 0x0000000835087220 */ /* 0x000fe20000410000 */
[----:B------:R-:W-:Y:S01]  /*10530*/  FFMA.FTZ R47, R54, R34, R47 ;  /* 0x00000022362f7223 */ /* 0x000fe2000001002f */
[----:B------:R-:W-:-:S02]  /*10540*/  HADD2.F32 R49, -RZ, R10.H0_H0 ;  /* 0x2000000aff317230 */ /* 0x000fc40000004100 */
[-C--:B------:R-:W-:Y:S01]  /*10550*/  FFMA.FTZ R52, R53, R35.reuse, -R52 ;  /* 0x0000002335347223 */ /* 0x080fe20000010834 */
[----:B------:R-:W-:Y:S02]  /*10560*/  HADD2.F32 R53, -RZ, R42.H1_H1 ;  /* 0x3000002aff357230 */ /* 0x000fe40000004100 */
[----:B------:R-:W-:Y:S01]  /*10570*/  FFMA.FTZ R8, R55, R35, R8 ;  /* 0x0000002337087223 */ /* 0x000fe20000010008 */
[----:B------:R-:W-:Y:S02]  /*10580*/  HADD2.F32 R35, -RZ, R38.H1_H1 ;  /* 0x30000026ff237230 */ /* 0x000fe40000004100 */
[----:B------:R-:W-:Y:S01]  /*10590*/  FMUL.FTZ R34, R41, R48 ;  /* 0x0000003029227220 */ /* 0x000fe20000410000 */
[----:B------:R-:W-:Y:S02]  /*105a0*/  HADD2.F32 R54, -RZ, R39.H0_H0 ;  /* 0x20000027ff367230 */ /* 0x000fe40000004100 */
[----:B------:R-:W-:Y:S01]  /*105b0*/  FMUL.FTZ R38, R53, R9 ;  /* 0x0000000935267220 */ /* 0x000fe20000410000 */
[----:B------:R-:W-:-:S02]  /*105c0*/  HADD2.F32 R10, -RZ, R10.H1_H1 ;  /* 0x3000000aff0a7230 */ /* 0x000fc40000004100 */
[----:B------:R-:W-:Y:S01]  /*105d0*/  FMUL.FTZ R42, R35, R9 ;  /* 0x00000009232a7220 */ /* 0x000fe20000410000 */
[C---:B------:R-:W-:Y:S01]  /*105e0*/  FMUL.FTZ R48, R37.reuse, R48 ;  /* 0x0000003025307220 */ /* 0x040fe20000410000 */
[----:B------:R-:W-:Y:S01]  /*105f0*/  FFMA.FTZ R34, R37, R45, -R34 ;  /* 0x0000002d25227223 */ /* 0x000fe20000010822 */
[----:B------:R-:W-:Y:S01]  /*10600*/  FFMA.FTZ R9, R35, R5, -R38 ;  /* 0x0000000523097223 */ /* 0x000fe20000010826 */
[----:B------:R-:W-:Y:S02]  /*10610*/  HADD2.F32 R38, -RZ, R40.H0_H0 ;  /* 0x20000028ff267230 */ /* 0x000fe40000004100 */
[-C--:B------:R-:W-:Y:S01]  /*10620*/  FMUL.FTZ R37, R56, R49.reuse ;  /* 0x0000003138257220 */ /* 0x080fe20000410000 */
[----:B------:R-:W-:Y:S01]  /*10630*/  FMUL.FTZ R49, R54, R49 ;  /* 0x0000003136317220 */ /* 0x000fe20000410000 */
[----:B------:R-:W-:Y:S01]  /*10640*/  FFMA.FTZ R35, R53, R5, R42 ;  /* 0x0000000535237223 */ /* 0x000fe2000001002a */
[--C-:B------:R-:W-:Y:S02]  /*10650*/  HADD2.F32 R50, -RZ, R11.reuse.H0_H0 ;  /* 0x2000000bff327230 */ /* 0x100fe40000004100 */
[----:B------:R-:W-:Y:S01]  /*10660*/  FFMA.FTZ R48, R41, R45, R48 ;  /* 0x0000002d29307223 */ /* 0x000fe20000010030 */
[----:B------:R-:W-:Y:S01]  /*10670*/  FMUL.FTZ R5, R58, R10 ;  /* 0x0000000a3a057220 */ /* 0x000fe20000410000 */
[----:B------:R-:W-:Y:S01]  /*10680*/  FFMA.FTZ R37, R54, R46, -R37 ;  /* 0x0000002e36257223 */ /* 0x000fe20000010825 */
[----:B------:R-:W-:-:S02]  /*10690*/  HADD2.F32 R11, -RZ, R11.H1_H1 ;  /* 0x3000000bff0b7230 */ /* 0x000fc40000004100 */
[----:B------:R-:W-:Y:S01]  /*106a0*/  FFMA.FTZ R49, R56, R46, R49 ;  /* 0x0000002e38317223 */ /* 0x000fe20000010031 */
[C---:B------:R-:W-:Y:S01]  /*106b0*/  FMUL.FTZ R41, R38.reuse, R10 ;  /* 0x0000000a26297220 */ /* 0x040fe20000410000 */
[----:B------:R-:W-:Y:S02]  /*106c0*/  HADD2.F32 R54, -RZ, R43.H1_H1 ;  /* 0x3000002bff367230 */ /* 0x000fe40000004100 */
[-C--:B------:R-:W-:Y:S01]  /*106d0*/  FFMA.FTZ R10, R38, R6.reuse, -R5 ;  /* 0x00000006260a7223 */ /* 0x080fe20000010805 */
[----:B------:R-:W-:Y:S02]  /*106e0*/  HADD2.F32 R45, -RZ, R44.H1_H1 ;  /* 0x3000002cff2d7230 */ /* 0x000fe40000004100 */
[----:B------:R-:W-:Y:S01]  /*106f0*/  FFMA.FTZ R38, R58, R6, R41 ;  /* 0x000000063a267223 */ /* 0x000fe20000010029 */
[----:B------:R-:W-:Y:S02]  /*10700*/  HADD2.F32 R46, -RZ, R39.H1_H1 ;  /* 0x30000027ff2e7230 */ /* 0x000fe40000004100 */
[----:B------:R-:W-:Y:S01]  /*10710*/  FMUL.FTZ R5, R54, R50 ;  /* 0x0000003236057220 */ /* 0x000fe20000410000 */
[----:B------:R-:W-:-:S02]  /*10720*/  HADD2.F32 R43, -RZ, R40.H1_H1 ;  /* 0x30000028ff2b7230 */ /* 0x000fc40000004100 */
[-C--:B------:R-:W-:Y:S01]  /*10730*/  FMUL.FTZ R6, R45, R11.reuse ;  /* 0x0000000b2d067220 */ /* 0x080fe20000410000 */
[--C-:B------:R-:W-:Y:S02]  /*10740*/  HADD2.F32 R4, -RZ, R7.reuse.H0_H0 ;  /* 0x20000007ff047230 */ /* 0x100fe40000004100 */
[----:B------:R-:W-:Y:S01]  /*10750*/  FMUL.FTZ R39, R46, R50 ;  /* 0x000000322e277220 */ /* 0x000fe20000410000 */
[----:B------:R-:W-:Y:S02]  /*10760*/  HADD2.F32 R7, -RZ, R7.H1_H1 ;  /* 0x30000007ff077230 */ /* 0x000fe40000004100 */
[C---:B------:R-:W-:Y:S01]  /*10770*/  FMUL.FTZ R42, R43.reuse, R11 ;  /* 0x0000000b2b2a7220 */ /* 0x040fe20000410000 */
[----:B------:R-:W-:Y:S01]  /*10780*/  F2FP.F16.F32.PACK_AB R8, R8, R47 ;  /* 0x0000002f0808723e */ /* 0x000fe200000000ff */
        /* <DEDUP_REMOVED lines=13> */
.L_x_3888:
[----:B------:R-:W-:Y:S05]  /*10860*/  BSYNC B1 ;  /* 0x0000000000017941 */ /* 0x000fea0003800000 */
.L_x_3887:
[----:B------:R-:W-:Y:S04]  /*10870*/  BSSY B1, `(.L_x_3889) ;  /* 0x0000061000017945 */ /* 0x000fe80003800000 */
[----:B------:R-:W-:Y:S05]  /*10880*/  @P1 BRA `(.L_x_3890) ;  /* 0x00000004007c1947 */ /* 0x000fea0003800000 */
[----:B01----:R-:W-:Y:S01]  /*10890*/  SHF.R.S32.HI R5, RZ, 0x1f, R194 ;  /* 0x0000001fff057819 */ /* 0x003fe200000114c2 */
[----:B------:R-:W-:Y:S01]  /*108a0*/  HADD2.F32 R47, -RZ, R30.H0_H0 ;  /* 0x2000001eff2f7230 */ /* 0x000fe20000004100 */
[----:B------:R-:W-:Y:S01]  /*108b0*/  LEA.HI R0, R3, R198, RZ, 0x1d ;  /* 0x000000c603007211 */ /* 0x000fe200078fe8ff */
[----:B------:R-:W-:Y:S01]  /*108c0*/  HADD2.F32 R45, -RZ, R26.H0_H0 ;  /* 0x2000001aff2d7230 */ /* 0x000fe20000004100 */
[CC--:B------:R-:W-:Y:S01]  /*108d0*/  LEA.HI R4, R5.reuse, R194.reuse, RZ, 0x3 ;  /* 0x000000c205047211 */ /* 0x0c0fe200078f18ff */
[----:B------:R-:W-:Y:S01]  /*108e0*/  HADD2.F32 R48, -RZ, R31.H0_H0 ;  /* 0x2000001fff307230 */ /* 0x000fe20000004100 */
[----:B------:R-:W-:Y:S01]  /*108f0*/  LEA.HI R6, R5, R194, RZ, 0x6 ;  /* 0x000000c205067211 */ /* 0x000fe200078f30ff */
[----:B------:R-:W-:Y:S01]  /*10900*/  HADD2.F32 R46, -RZ, R27.H0_H0 ;  /* 0x2000001bff2e7230 */ /* 0x000fe20000004100 */
[----:B------:R-:W-:Y:S01]  /*10910*/  LOP3.LUT R4, R205, 0x38, R4, 0xf8, !PT ;  /* 0x00000038cd047812 */ /* 0x000fe200078ef804 */
[----:B------:R-:W-:Y:S01]  /*10920*/  HADD2.F32 R49, -RZ, R30.H1_H1 ;  /* 0x3000001eff317230 */ /* 0x000fe20000004100 */
[----:B------:R-:W-:Y:S01]  /*10930*/  SHF.R.S32.HI R5, RZ, 0x1f, R0 ;  /* 0x0000001fff057819 */ /* 0x000fe20000011400 */
[----:B------:R-:W-:Y:S01]  /*10940*/  IMAD.SHL.U32 R6, R6, 0x80, RZ ;  /* 0x0000008006067824 */ /* 0x000fe200078e00ff */
[-C--:B------:R-:W-:Y:S01]  /*10950*/  LOP3.LUT R7, R4, R57.reuse, RZ, 0x3c, !PT ;  /* 0x0000003904077212 */ /* 0x080fe200078e3cff */
[----:B------:R-:W-:Y:S01]  /*10960*/  IMAD.SHL.U32 R4, R0, 0x8, RZ ;  /* 0x0000000800047824 */ /* 0x000fe200078e00ff */
[----:B------:R-:W-:Y:S01]  /*10970*/  LEA.HI R5, R5, R0, RZ, 0x3 ;  /* 0x0000000005057211 */ /* 0x000fe200078f18ff */
[----:B------:R-:W-:Y:S01]  /*10980*/  HADD2.F32 R51, -RZ, R31.H1_H1 ;  /* 0x3000001fff337230 */ /* 0x000fe20000004100 */
[----:B------:R-:W-:Y:S01]  /*10990*/  LOP3.LUT R6, R6, 0xffffe000, RZ, 0xc0, !PT ;  /* 0xffffe00006067812 */ /* 0x000fe200078ec0ff */
[----:B------:R-:W-:Y:S01]  /*109a0*/  HADD2.F32 R27, -RZ, R27.H1_H1 ;  /* 0x3000001bff1b7230 */ /* 0x000fe20000004100 */
[----:B------:R-:W-:Y:S01]  /*109b0*/  LOP3.LUT R4, R205, 0x38, R4, 0xf8, !PT ;  /* 0x00000038cd047812 */ /* 0x000fe200078ef804 */
[--C-:B------:R-:W-:Y:S01]  /*109c0*/  HADD2.F32 R50, -RZ, R33.reuse.H0_H0 ;  /* 0x20000021ff327230 */ /* 0x100fe20000004100 */
[----:B------:R-:W-:Y:S01]  /*109d0*/  SHF.L.U32 R5, R5, 0xa, RZ ;  /* 0x0000000a05057819 */ /* 0x000fe200000006ff */
[----:B------:R-:W-:Y:S01]  /*109e0*/  HADD2.F32 R33, -RZ, R33.H1_H1 ;  /* 0x30000021ff217230 */ /* 0x000fe20000004100 */
[----:B------:R-:W-:-:S02]  /*109f0*/  LOP3.LUT R8, R4, R57, RZ, 0x3c, !PT ;  /* 0x0000003904087212 */ /* 0x000fc400078e3cff */
[----:B------:R-:W-:Y:S02]  /*10a00*/  LOP3.LUT R9, R5, 0x7fffe000, RZ, 0xc0, !PT ;  /* 0x7fffe00005097812 */ /* 0x000fe400078ec0ff */
[--C-:B------:R-:W-:Y:S02]  /*10a10*/  IADD3 R0, R7, R6, R219.reuse ;  /* 0x0000000607007210 */ /* 0x100fe40007ffe0db */
[----:B------:R-:W-:Y:S02]  /*10a20*/  IADD3 R9, R8, R9, R219 ;  /* 0x0000000908097210 */ /* 0x000fe40007ffe0db */
[----:B------:R-:W-:-:S03]  /*10a30*/  LEA R0, R0, UR60, 0x1 ;  /* 0x0000003c00007c11 */ /* 0x000fc6000f8e08ff */
[----:B------:R-:W-:Y:S02]  /*10a40*/  IMAD R34, R9, 0x2, R18 ;  /* 0x0000000209227824 */ /* 0x000fe400078e0212 */
[----:B------:R-:W0:Y:S04]  /*10a50*/  LDS.128 R4, [R0] ;  /* 0x0000000000047984 */ /* 0x000e280000000c00 */
[----:B------:R-:W1:Y:S01]  /*10a60*/  LDS.128 R8, [R34+0x12400] ;  /* 0x0124000022087984 */ /* 0x000e620000000c00 */
[--C-:B0-----:R-:W-:Y:S02]  /*10a70*/  HADD2.F32 R35, -RZ, R4.reuse.H0_H0 ;  /* 0x20000004ff237230 */ /* 0x101fe40000004100 */
[----:B------:R-:W-:Y:S02]  /*10a80*/  HADD2.F32 R4, -RZ, R4.H1_H1 ;  /* 0x30000004ff047230 */ /* 0x000fe40000004100 */
[----:B-1----:R-:W-:-:S02]  /*10a90*/  HADD2.F32 R40, -RZ, R8.H0_H0 ;  /* 0x20000008ff287230 */ /* 0x002fc40000004100 */
[----:B------:R-:W-:Y:S02]  /*10aa0*/  HADD2.F32 R8, -RZ, R8.H1_H1 ;  /* 0x30000008ff087230 */ /* 0x000fe40000004100 */
[--C-:B------:R-:W-:Y:S02]  /*10ab0*/  HADD2.F32 R41, -RZ, R9.reuse.H0_H0 ;  /* 0x20000009ff297230 */ /* 0x100fe40000004100 */
[-C--:B------:R-:W-:Y:S01]  /*10ac0*/  FMUL.FTZ R44, R47, R40.reuse ;  /* 0x000000282f2c7220 */ /* 0x080fe20000410000 */
[C---:B------:R-:W-:Y:S01]  /*10ad0*/  FMUL.FTZ R40, R45.reuse, R40 ;  /* 0x000000282d287220 */ /* 0x040fe20000410000 */
[----:B------:R-:W-:Y:S02]  /*10ae0*/  HADD2.F32 R9, -RZ, R9.H1_H1 ;  /* 0x30000009ff097230 */ /* 0x000fe40000004100 */
[-C--:B------:R-:W-:Y:S01]  /*10af0*/  FFMA.FTZ R44, R45, R35.reuse, -R44 ;  /* 0x000000232d2c7223 */ /* 0x080fe2000001082c */
[----:B------:R-:W-:Y:S01]  /*10b00*/  FFMA.FTZ R40, R47, R35, R40 ;  /* 0x000000232f287223 */ /* 0x000fe20000010028 */
[-C--:B------:R-:W-:Y:S01]  /*10b10*/  FMUL.FTZ R45, R48, R8.reuse ;  /* 0x00000008302d7220 */ /* 0x080fe20000410000 */
[----:B------:R-:W-:Y:S01]  /*10b20*/  FMUL.FTZ R35, R46, R8 ;  /* 0x000000082e237220 */ /* 0x000fe20000410000 */
[----:B------:R-:W-:-:S02]  /*10b30*/  HADD2.F32 R37, -RZ, R5.H0_H0 ;  /* 0x20000005ff257230 */ /* 0x000fc40000004100 */
[----:B------:R-:W-:Y:S01]  /*10b40*/  FMUL.FTZ R8, R49, R41 ;  /* 0x0000002931087220 */ /* 0x000fe20000410000 */
[----:B------:R-:W-:Y:S02]  /*10b50*/  HADD2.F32 R47, -RZ, R26.H1_H1 ;  /* 0x3000001aff2f7230 */ /* 0x000fe40000004100 */
[-C--:B------:R-:W-:Y:S01]  /*10b60*/  FFMA.FTZ R45, R46, R4.reuse, -R45 ;  /* 0x000000042e2d7223 */ /* 0x080fe2000001082d */
[----:B------:R-:W-:Y:S02]  /*10b70*/  HADD2.F32 R5, -RZ, R5.H1_H1 ;  /* 0x30000005ff057230 */ /* 0x000fe40000004100 */
[----:B------:R-:W-:Y:S01]  /*10b80*/  FFMA.FTZ R35, R48, R4, R35 ;  /* 0x0000000430237223 */ /* 0x000fe20000010023 */
[----:B------:R-:W-:Y:S01]  /*10b90*/  FMUL.FTZ R4, R51, R9 ;  /* 0x0000000933047220 */ /* 0x000fe20000410000 */
[--C-:B------:R-:W-:Y:S02]  /*10ba0*/  HADD2.F32 R42, -RZ, R10.reuse.H0_H0 ;  /* 0x2000000aff2a7230 */ /* 0x100fe40000004100 */
[----:B------:R-:W-:Y:S01]  /*10bb0*/  FFMA.FTZ R26, R47, R37, -R8 ;  /* 0x000000252f1a7223 */ /* 0x000fe20000010808 */
[----:B------:R-:W-:-:S02]  /*10bc0*/  HADD2.F32 R10, -RZ, R10.H1_H1 ;  /* 0x3000000aff0a7230 */ /* 0x000fc40000004100 */
[C---:B------:R-:W-:Y:S01]  /*10bd0*/  FMUL.FTZ R8, R27.reuse, R9 ;  /* 0x000000091b087220 */ /* 0x040fe20000410000 */
[----:B------:R-:W-:Y:S01]  /*10be0*/  FFMA.FTZ R9, R27, R5, -R4 ;  /* 0x000000051b097223 */ /* 0x000fe20000010804 */
[--C-:B------:R-:W-:Y:S02]  /*10bf0*/  HADD2.F32 R38, -RZ, R6.reuse.H0_H0 ;  /* 0x20000006ff267230 */ /* 0x100fe40000004100 */
[----:B------:R-:W-:Y:S01]  /*10c00*/  FMUL.FTZ R30, R47, R41 ;  /* 0x000000292f1e7220 */ /* 0x000fe20000410000 */
[----:B------:R-:W-:Y:S02]  /*10c10*/  HADD2.F32 R4, -RZ, R29.H0_H0 ;  /* 0x2000001dff047230 */ /* 0x000fe40000004100 */
[----:B------:R-:W-:Y:S01]  /*10c20*/  FFMA.FTZ R27, R51, R5, R8 ;  /* 0x00000005331b7223 */ /* 0x000fe20000010008 */
[----:B------:R-:W-:Y:S02]  /*10c30*/  HADD2.F32 R6, -RZ, R6.H1_H1 ;  /* 0x30000006ff067230 */ /* 0x000fe40000004100 */
[----:B------:R-:W-:Y:S01]  /*10c40*/  FMUL.FTZ R5, R50, R10 ;  /* 0x0000000a32057220 */ /* 0x000fe20000410000 */
[----:B------:R-:W-:-:S02]  /*10c50*/  HADD2.F32 R46, -RZ, R28.H0_H0 ;  /* 0x2000001cff2e7230 */ /* 0x000fc40000004100 */
[C---:B------:R-:W-:Y:S01]  /*10c60*/  FMUL.FTZ R41, R4.reuse, R10 ;  /* 0x0000000a04297220 */ /* 0x040fe20000410000 */
[--C-:B------:R-:W-:Y:S02]  /*10c70*/  HADD2.F32 R48, -RZ, R32.reuse.H0_H0 ;  /* 0x20000020ff307230 */ /* 0x100fe40000004100 */
[----:B------:R-:W-:Y:S01]  /*10c80*/  FFMA.FTZ R30, R49, R37, R30 ;  /* 0x00000025311e7223 */ /* 0x000fe2000001001e */
[--C-:B------:R-:W-:Y:S02]  /*10c90*/  HADD2.F32 R43, -RZ, R11.reuse.H0_H0 ;  /* 0x2000000bff2b7230 */ /* 0x100fe40000004100 */
[----:B------:R-:W-:Y:S01]  /*10ca0*/  FFMA.FTZ R10, R4, R6, -R5 ;  /* 0x00000006040a7223 */ /* 0x000fe20000010805 */
[----:B------:R-:W-:Y:S02]  /*10cb0*/  HADD2.F32 R11, -RZ, R11.H1_H1 ;  /* 0x3000000bff0b7230 */ /* 0x000fe40000004100 */
[----:B------:R-:W-:Y:S01]  /*10cc0*/  FMUL.FTZ R31, R48, R42 ;  /* 0x0000002a301f7220 */ /* 0x000fe20000410000 */
[----:B------:R-:W-:-:S02]  /*10cd0*/  HADD2.F32 R47, -RZ, R32.H1_H1 ;  /* 0x30000020ff2f7230 */ /* 0x000fc40000004100 */
[C---:B------:R-:W-:Y:S01]  /*10ce0*/  FMUL.FTZ R37, R46.reuse, R42 ;  /* 0x0000002a2e257220 */ /* 0x040fe20000410000 */
[----:B------:R-:W-:Y:S02]  /*10cf0*/  HADD2.F32 R5, -RZ, R28.H1_H1 ;  /* 0x3000001cff057230 */ /* 0x000fe40000004100 */
[-C--:B------:R-:W-:Y:S01]  /*10d00*/  FFMA.FTZ R31, R46, R38.reuse, -R31 ;  /* 0x000000262e1f7223 */ /* 0x080fe2000001081f */
[----:B------:R-:W-:Y:S02]  /*10d10*/  HADD2.F32 R29, -RZ, R29.H1_H1 ;  /* 0x3000001dff1d7230 */ /* 0x000fe40000004100 */
[----:B------:R-:W-:Y:S01]  /*10d20*/  FFMA.FTZ R37, R48, R38, R37 ;  /* 0x0000002630257223 */ /* 0x000fe20000010025 */
[--C-:B------:R-:W-:Y:S02]  /*10d30*/  HADD2.F32 R39, -RZ, R7.reuse.H0_H0 ;  /* 0x20000007ff277230 */ /* 0x100fe40000004100 */
[----:B------:R-:W-:Y:S01]  /*10d40*/  FFMA.FTZ R28, R50, R6, R41 ;  /* 0x00000006321c7223 */ /* 0x000fe20000010029 */
[----:B------:R-:W-:-:S02]  /*10d50*/  HADD2.F32 R7, -RZ, R7.H1_H1 ;  /* 0x30000007ff077230 */ /* 0x000fc40000004100 */
        /* <DEDUP_REMOVED lines=18> */
.L_x_3890:
[----:B------:R-:W-:Y:S05]  /*10e80*/  BSYNC B1 ;  /* 0x0000000000017941 */ /* 0x000fea0003800000 */
.L_x_3889:
[----:B------:R-:W-:Y:S05]  /*10e90*/  @P2 BRA `(.L_x_3865) ;  /* 0x00000004007c2947 */ /* 0x000fea0003800000 */
[----:B0-2---:R-:W-:Y:S01]  /*10ea0*/  SHF.R.S32.HI R0, RZ, 0x1f, R193 ;  /* 0x0000001fff007819 */ /* 0x005fe200000114c1 */
[----:B------:R-:W-:Y:S01]  /*10eb0*/  HADD2.F32 R38, -RZ, R20.H0_H0 ;  /* 0x20000014ff267230 */ /* 0x000fe20000004100 */
[----:B------:R-:W-:Y:S01]  /*10ec0*/  LEA.HI R3, R3, R199, RZ, 0x1d ;  /* 0x000000c703037211 */ /* 0x000fe200078fe8ff */
[----:B-1----:R-:W-:Y:S01]  /*10ed0*/  HADD2.F32 R34, -RZ, R12.H0_H0 ;  /* 0x2000000cff227230 */ /* 0x002fe20000004100 */
[CC--:B------:R-:W-:Y:S01]  /*10ee0*/  LEA.HI R4, R0.reuse, R193.reuse, RZ, 0x6 ;  /* 0x000000c100047211 */ /* 0x0c0fe200078f30ff */
[--C-:B------:R-:W-:Y:S01]  /*10ef0*/  HADD2.F32 R40, -RZ, R21.reuse.H0_H0 ;  /* 0x20000015ff287230 */ /* 0x100fe20000004100 */
[----:B------:R-:W-:Y:S01]  /*10f00*/  LEA.HI R0, R0, R193, RZ, 0x3 ;  /* 0x000000c100007211 */ /* 0x000fe200078f18ff */
[----:B------:R-:W-:Y:S02]  /*10f10*/  HADD2.F32 R20, -RZ, R20.H1_H1 ;  /* 0x30000014ff147230 */ /* 0x000fe40000004100 */
[----:B------:R-:W-:Y:S01]  /*10f20*/  IMAD.SHL.U32 R5, R4, 0x80, RZ ;  /* 0x0000008004057824 */ /* 0x000fe200078e00ff */
[----:B------:R-:W-:Y:S01]  /*10f30*/  SHF.R.S32.HI R4, RZ, 0x1f, R3 ;  /* 0x0000001fff047819 */ /* 0x000fe20000011403 */
[----:B------:R-:W-:Y:S01]  /*10f40*/  HADD2.F32 R12, -RZ, R12.H1_H1 ;  /* 0x3000000cff0c7230 */ /* 0x000fe20000004100 */
[----:B------:R-:W-:Y:S01]  /*10f50*/  LOP3.LUT R0, R205, 0x38, R0, 0xf8, !PT ;  /* 0x00000038cd007812 */ /* 0x000fe200078ef800 */
[----:B------:R-:W-:Y:S01]  /*10f60*/  HADD2.F32 R39, -RZ, R21.H1_H1 ;  /* 0x30000015ff277230 */ /* 0x000fe20000004100 */
[----:B------:R-:W-:Y:S01]  /*10f70*/  LOP3.LUT R6, R5, 0xffffe000, RZ, 0xc0, !PT ;  /* 0xffffe00005067812 */ /* 0x000fe200078ec0ff */
[--C-:B------:R-:W-:Y:S01]  /*10f80*/  HADD2.F32 R41, -RZ, R24.reuse.H0_H0 ;  /* 0x20000018ff297230 */ /* 0x100fe20000004100 */
[----:B------:R-:W-:Y:S01]  /*10f90*/  LEA.HI R4, R4, R3, RZ, 0x3 ;  /* 0x0000000304047211 */ /* 0x000fe200078f18ff */
[----:B------:R-:W-:Y:S01]  /*10fa0*/  HADD2.F32 R24, -RZ, R24.H1_H1 ;  /* 0x30000018ff187230 */ /* 0x000fe20000004100 */
[----:B------:R-:W-:-:S02]  /*10fb0*/  LOP3.LUT R5, R0, R57, RZ, 0x3c, !PT ;  /* 0x0000003900057212 */ /* 0x000fc400078e3cff */
[----:B------:R-:W-:Y:S01]  /*10fc0*/  SHF.L.U32 R0, R3, 0x3, RZ ;  /* 0x0000000303007819 */ /* 0x000fe200000006ff */
[----:B------:R-:W-:Y:S01]  /*10fd0*/  IMAD.SHL.U32 R4, R4, 0x400, RZ ;  /* 0x0000040004047824 */ /* 0x000fe200078e00ff */
[----:B------:R-:W-:Y:S02]  /*10fe0*/  IADD3 R5, R5, R6, R219 ;  /* 0x0000000605057210 */ /* 0x000fe40007ffe0db */
[----:B------:R-:W-:Y:S02]  /*10ff0*/  LOP3.LUT R0, R205, 0x38, R0, 0xf8, !PT ;  /* 0x00000038cd007812 */ /* 0x000fe400078ef800 */
[----:B------:R-:W-:Y:S02]  /*11000*/  LOP3.LUT R3, R4, 0x7fffe000, RZ, 0xc0, !PT ;  /* 0x7fffe00004037812 */ /* 0x000fe400078ec0ff */
[----:B------:R-:W-:Y:S02]  /*11010*/  LOP3.LUT R0, R0, R57, RZ, 0x3c, !PT ;  /* 0x0000003900007212 */ /* 0x000fe400078e3cff */
[----:B------:R-:W-:-:S02]  /*11020*/  LEA R42, R5, UR60, 0x1 ;  /* 0x0000003c052a7c11 */ /* 0x000fc4000f8e08ff */
[----:B------:R-:W-:-:S03]  /*11030*/  IADD3 R3, R0, R3, R219 ;  /* 0x0000000300037210 */ /* 0x000fc60007ffe0db */
[----:B------:R-:W0:Y:S02]  /*11040*/  LDS.128 R4, [R42] ;  /* 0x000000002a047984 */ /* 0x000e240000000c00 */
[----:B------:R-:W-:-:S05]  /*11050*/  IMAD R3, R3, 0x2, R18 ;  /* 0x0000000203037824 */ /* 0x000fca00078e0212 */
[----:B------:R-:W1:Y:S01]  /*11060*/  LDS.128 R8, [R3+0x12400] ;  /* 0x0124000003087984 */ /* 0x000e620000000c00 */
[--C-:B0-----:R-:W-:Y:S02]  /*11070*/  HADD2.F32 R0, -RZ, R4.reuse.H0_H0 ;  /* 0x20000004ff007230 */ /* 0x101fe40000004100 */
[----:B------:R-:W-:Y:S02]  /*11080*/  HADD2.F32 R4, -RZ, R4.H1_H1 ;  /* 0x30000004ff047230 */ /* 0x000fe40000004100 */
[--C-:B------:R-:W-:Y:S02]  /*11090*/  HADD2.F32 R26, -RZ, R5.reuse.H0_H0 ;  /* 0x20000005ff1a7230 */ /* 0x100fe40000004100 */
[----:B------:R-:W-:Y:S02]  /*110a0*/  HADD2.F32 R5, -RZ, R5.H1_H1 ;  /* 0x30000005ff057230 */ /* 0x000fe40000004100 */
[--C-:B-1----:R-:W-:Y:S02]  /*110b0*/  HADD2.F32 R29, -RZ, R8.reuse.H0_H0 ;  /* 0x20000008ff1d7230 */ /* 0x102fe40000004100 */
[----:B------:R-:W-:-:S02]  /*110c0*/  HADD2.F32 R8, -RZ, R8.H1_H1 ;  /* 0x30000008ff087230 */ /* 0x000fc40000004100 */
[--C-:B------:R-:W-:Y:S02]  /*110d0*/  HADD2.F32 R30, -RZ, R9.reuse.H0_H0 ;  /* 0x20000009ff1e7230 */ /* 0x100fe40000004100 */
[-C--:B------:R-:W-:Y:S01]  /*110e0*/  FMUL.FTZ R33, R38, R29.reuse ;  /* 0x0000001d26217220 */ /* 0x080fe20000410000 */
[----:B------:R-:W-:Y:S01]  /*110f0*/  FMUL.FTZ R29, R34, R29 ;  /* 0x0000001d221d7220 */ /* 0x000fe20000410000 */
[----:B------:R-:W-:Y:S01]  /*11100*/  FMUL.FTZ R35, R40, R8 ;  /* 0x0000000828237220 */ /* 0x000fe20000410000 */
[----:B------:R-:W-:Y:S02]  /*11110*/  HADD2.F32 R9, -RZ, R9.H1_H1 ;  /* 0x30000009ff097230 */ /* 0x000fe40000004100 */
[-C--:B------:R-:W-:Y:S01]  /*11120*/  FFMA.FTZ R33, R34, R0.reuse, -R33 ;  /* 0x0000000022217223 */ /* 0x080fe20000010821 */
[--C-:B------:R-:W-:Y:S02]  /*11130*/  HADD2.F32 R34, -RZ, R13.reuse.H0_H0 ;  /* 0x2000000dff227230 */ /* 0x100fe40000004100 */
[----:B------:R-:W-:Y:S01]  /*11140*/  FFMA.FTZ R29, R38, R0, R29 ;  /* 0x00000000261d7223 */ /* 0x000fe2000001001d */
[----:B------:R-:W-:Y:S01]  /*11150*/  FMUL.FTZ R21, R12, R30 ;  /* 0x0000001e0c157220 */ /* 0x000fe20000410000 */
[----:B------:R-:W-:-:S02]  /*11160*/  HADD2.F32 R13, -RZ, R13.H1_H1 ;  /* 0x3000000dff0d7230 */ /* 0x000fc40000004100 */
[C---:B------:R-:W-:Y:S01]  /*11170*/  FMUL.FTZ R37, R34.reuse, R8 ;  /* 0x0000000822257220 */ /* 0x040fe20000410000 */
[----:B------:R-:W-:Y:S01]  /*11180*/  FFMA.FTZ R0, R34, R4, -R35 ;  /* 0x0000000422007223 */ /* 0x000fe20000010823 */
[----:B------:R-:W-:Y:S01]  /*11190*/  FMUL.FTZ R35, R20, R30 ;  /* 0x0000001e14237220 */ /* 0x000fe20000410000 */
[----:B------:R-:W-:Y:S02]  /*111a0*/  HADD2.F32 R31, -RZ, R10.H0_H0 ;  /* 0x2000000aff1f7230 */ /* 0x000fe40000004100 */
[----:B------:R-:W-:Y:S01]  /*111b0*/  FFMA.FTZ R8, R40, R4, R37 ;  /* 0x0000000428087223 */ /* 0x000fe20000010025 */
[----:B------:R-:W-:Y:S01]  /*111c0*/  FMUL.FTZ R4, R39, R9 ;  /* 0x0000000927047220 */ /* 0x000fe20000410000 */
[----:B------:R-:W-:Y:S02]  /*111d0*/  HADD2.F32 R37, -RZ, R14.H0_H0 ;  /* 0x2000000eff257230 */ /* 0x000fe40000004100 */
[-C--:B------:R-:W-:Y:S01]  /*111e0*/  FFMA.FTZ R35, R12, R26.reuse, -R35 ;  /* 0x0000001a0c237223 */ /* 0x080fe20000010823 */
[----:B------:R-:W-:Y:S01]  /*111f0*/  FFMA.FTZ R21, R20, R26, R21 ;  /* 0x0000001a14157223 */ /* 0x000fe20000010015 */
[----:B------:R-:W-:-:S02]  /*11200*/  HADD2.F32 R27, -RZ, R6.H0_H0 ;  /* 0x20000006ff1b7230 */ /* 0x000fc40000004100 */
[C---:B------:R-:W-:Y:S01]  /*11210*/  FMUL.FTZ R20, R13.reuse, R9 ;  /* 0x000000090d147220 */ /* 0x040fe20000410000 */
[----:B------:R-:W-:Y:S02]  /*11220*/  HADD2.F32 R10, -RZ, R10.H1_H1 ;  /* 0x3000000aff0a7230 */ /* 0x000fe40000004100 */
[----:B------:R-:W-:Y:S01]  /*11230*/  FFMA.FTZ R12, R13, R5, -R4 ;  /* 0x000000050d0c7223 */ /* 0x000fe20000010804 */
[----:B------:R-:W-:Y:S02]  /*11240*/  HADD2.F32 R34, -RZ, R25.H0_H0 ;  /* 0x20000019ff227230 */ /* 0x000fe40000004100 */
[-C--:B------:R-:W-:Y:S01]  /*11250*/  FMUL.FTZ R4, R41, R31.reuse ;  /* 0x0000001f29047220 */ /* 0x080fe20000410000 */
[----:B------:R-:W-:Y:S01]  /*11260*/  FMUL.FTZ R26, R37, R31 ;  /* 0x0000001f251a7220 */ /* 0x000fe20000410000 */
[----:B------:R-:W-:Y:S02]  /*11270*/  HADD2.F32 R30, -RZ, R15.H0_H0 ;  /* 0x2000000fff1e7230 */ /* 0x000fe40000004100 */
[----:B------:R-:W-:Y:S01]  /*11280*/  FFMA.FTZ R20, R39, R5, R20 ;  /* 0x0000000527147223 */ /* 0x000fe20000010014 */
[----:B------:R-:W-:-:S02]  /*11290*/  HADD2.F32 R6, -RZ, R6.H1_H1 ;  /* 0x30000006ff067230 */ /* 0x000fc40000004100 */
[-C--:B------:R-:W-:Y:S01]  /*112a0*/  FMUL.FTZ R5, R34, R10.reuse ;  /* 0x0000000a22057220 */ /* 0x080fe20000410000 */
[--C-:B------:R-:W-:Y:S02]  /*112b0*/  HADD2.F32 R32, -RZ, R11.reuse.H0_H0 ;  /* 0x2000000bff207230 */ /* 0x100fe40000004100 */
[-C--:B------:R-:W-:Y:S01]  /*112c0*/  FFMA.FTZ R13, R37, R27.reuse, -R4 ;  /* 0x0000001b250d7223 */ /* 0x080fe20000010804 */
[----:B------:R-:W-:Y:S01]  /*112d0*/  FFMA.FTZ R26, R41, R27, R26 ;  /* 0x0000001b291a7223 */ /* 0x000fe2000001001a */
[----:B------:R-:W-:Y:S02]  /*112e0*/  HADD2.F32 R11, -RZ, R11.H1_H1 ;  /* 0x3000000bff0b7230 */ /* 0x000fe40000004100 */
[C---:B------:R-:W-:Y:S01]  /*112f0*/  FMUL.FTZ R9, R30.reuse, R10 ;  /* 0x0000000a1e097220 */ /* 0x040fe20000410000 */
[----:B------:R-:W-:Y:S02]  /*11300*/  HADD2.F32 R27, -RZ, R25.H1_H1 ;  /* 0x30000019ff1b7230 */ /* 0x000fe40000004100 */
[----:B------:R-:W-:Y:S01]  /*11310*/  FFMA.FTZ R10, R30, R6, -R5 ;  /* 0x000000061e0a7223 */ /* 0x000fe20000010805 */
[----:B------:R-:W-:-:S02]  /*11320*/  HADD2.F32 R14, -RZ, R14.H1_H1 ;  /* 0x3000000eff0e7230 */ /* 0x000fc40000004100 */
[----:B------:R-:W-:Y:S01]  /*11330*/  FMUL.FTZ R5, R24, R32 ;  /* 0x0000002018057220 */ /* 0x000fe20000410000 */
[----:B------:R-:W-:Y:S02]  /*11340*/  HADD2.F32 R25, -RZ, R15.H1_H1 ;  /* 0x3000000fff197230 */ /* 0x000fe40000004100 */
[----:B------:R-:W-:Y:S01]  /*11350*/  FFMA.FTZ R15, R34, R6, R9 ;  /* 0x00000006220f7223 */ /* 0x000fe20000010009 */
[--C-:B------:R-:W-:Y:S02]  /*11360*/  HADD2.F32 R28, -RZ, R7.reuse.H0_H0 ;  /* 0x20000007ff1c7230 */ /* 0x100fe40000004100 */
[-C--:B------:R-:W-:Y:S01]  /*11370*/  FMUL.FTZ R4, R27, R11.reuse ;  /* 0x0000000b1b047220 */ /* 0x080fe20000410000 */
[----:B------:R-:W-:Y:S02]  /*11380*/  HADD2.F32 R7, -RZ, R7.H1_H1 ;  /* 0x30000007ff077230 */ /* 0x000fe40000004100 */
[C---:B------:R-:W-:Y:S01]  /*11390*/  FMUL.FTZ R9, R14.reuse, R32 ;  /* 0x000000200e097220 */ /* 0x040fe20000410000 */
[C---:B------:R-:W-:Y:S01]  /*113a0*/  FMUL.FTZ R6, R25.reuse, R11 ;  /* 0x0000000b19067220 */ /* 0x040fe20000410000 */
[-C--:B------:R-:W-:Y:S01]  /*113b0*/  FFMA.FTZ R11, R14, R28.reuse, -R5 ;  /* 0x0000001c0e0b7223 */ /* 0x080fe20000010805 */
        /* <DEDUP_REMOVED lines=13> */
.L_x_3865:
[----:B------:R-:W-:Y:S05]  /*11490*/  BSYNC B0 ;  /* 0x0000000000007941 */ /* 0x000fea0003800000 */
.L_x_3846:
[----:B------:R-:W-:Y:S01]  /*114a0*/  @!PT LDS RZ, [RZ] ;  /* 0x00000000fffff984 */ /* 0x000fe20000000800 */
[----:B------:R-:W-:Y:S01]  /*114b0*/  @!PT LDS RZ, [RZ] ;  /* 0x00000000fffff984 */ /* 0x000fe20000000800 */
[----:B------:R-:W-:Y:S01]  /*114c0*/  @!PT LDS RZ, [RZ] ;  /* 0x00000000fffff984 */ /* 0x000fe20000000800 */
[----:B------:R-:W-:Y:S01]  /*114d0*/  @!PT LDS RZ, [RZ] ;  /* 0x00000000fffff984 */ /* 0x000fe20000000800 */
[----:B------:R5:W-:Y:S06]  /*114e0*/  MEMBAR.ALL.CTA ;  /* 0x0000000000007992 */ /* 0x000bec0000008000 */
[----:B-----5:R-:W5:Y:S01]  /*114f0*/  FENCE.VIEW.ASYNC.S ;  /* 0x00000000000073c6 */ /* 0x020f620000000000 */
[----:B------:R-:W-:Y:S05]  /*11500*/  WARPSYNC.ALL ;  /* 0x0000000000007948 */ /* 0x000fea0003800000 */
[----:B-----5:R-:W-:Y:S06]  /*11510*/  BAR.SYNC.DEFER_BLOCKING 0xd, 0x100 ;  /* 0x0344000000007b1d */ /* 0x020fec0000010000 */
.L_x_3844:
[----:B0123--:R-:W-:-:S04]  /*11520*/  MOV R0, UR51 ;  /* 0x0000003300007c02 */ /* 0x00ffc80008000f00 */
[----:B------:R-:W-:-:S13]  /*11530*/  ISETP.NE.AND P0, PT, R0, 0x3, PT ;  /* 0x000000030000780c */ /* 0x000fda0003f05270 */
[----:B------:R-:W-:Y:S05]  /*11540*/  @!P0 BRA `(.L_x_3891) ;  /* 0x0000000000048947 */ /* 0x000fea0003800000 */
[----:B------:R-:W-:Y:S01]  /*11550*/  BPT.TRAP 0x1 ;  /* 0x000000040000795c */ /* 0x000fe20000300000 */
.L_x_3891:
[----:B----4-:R-:W-:Y:S01]  /*11560*/  IMAD R3, R211, 0x8, R18 ;  /* 0x00000008d3037824 */ /* 0x010fe200078e0212 */
[----:B------:R-:W-:-:S04]  /*11570*/  SHF.L.U32 R0, R220, 0x1f, RZ ;  /* 0x0000001fdc007819 */ /* 0x000fc800000006ff */
[----:B------:R0:W1:Y:S01]  /*11580*/  SYNCS.PHASECHK.TRANS64.TRYWAIT P1, [R3+URZ+0x30830], R0 ;  /* 0x03083000030075a7 */ /* 0x000062000802017f */
[----:B------:R-:W-:Y:S05]  /*11590*/  @!P0 BRA `(.L_x_3892) ;  /* 0x0000000000048947 */ /* 0x000fea0003800000 */
[----:B------:R-:W-:Y:S01]  /*115a0*/  BPT.TRAP 0x1 ;  /* 0x000000040000795c */ /* 0x000fe20000300000 */
.L_x_3892:
[----:B------:R-:W-:Y:S01]  /*115b0*/  IMAD.MOV.U32 R119, RZ, RZ, RZ ;  /* 0x000000ffff777224 */ /* 0x000fe200078e00ff */
[----:B-1----:R-:W-:Y:S06]  /*115c0*/  @P1 BRA `(.L_x_3893) ;  /* 0x0000000000081947 */ /* 0x002fec0003800000 */
[----:B------:R-:W1:Y:S02]  /*115d0*/  SYNCS.PHASECHK.TRANS64.TRYWAIT P1, [R3+URZ+0x30830], R0 ;  /* 0x03083000030075a7 */ /* 0x000e64000802017f */
[----:B-1----:R-:W-:Y:S05]  /*115e0*/  @!P1 BRA `(.L_x_3894) ;  /* 0x0000011400dc9947 */ /* 0x002fea0003800000 */
.L_x_3893:
[----:B------:R-:W-:Y:S05]  /*115f0*/  WARPSYNC.ALL ;  /* 0x0000000000007948 */ /* 0x000fea0003800000 */
[----:B01----:R-:W-:Y:S01]  /*11600*/  IADD3 R0, R18, 0x1e400, RZ ;  /* 0x0001e40012007810 */ /* 0x003fe20007ffe0ff */
[----:B------:R-:W-:Y:S01]  /*11610*/  IMAD.MOV.U32 R5, RZ, RZ, 0x40000040 ;  /* 0x40000040ff057424 */ /* 0x000fe200078e00ff */
[----:B------:R-:W-:Y:S01]  /*11620*/  R2UR UR4, R36 ;  /* 0x00000000240472ca */ /* 0x000fe200000e0000 */
[----:B------:R-:W-:Y:S01]  /*11630*/  UMOV UR9, 0x40000040 ;  /* 0x4000004000097882 */ /* 0x000fe20000000000 */
[----:B------:R-:W-:Y:S01]  /*11640*/  SHF.R.U32.HI R0, RZ, 0x4, R0 ;  /* 0x00000004ff007819 */ /* 0x000fe20000011600 */
[----:B------:R-:W-:Y:S01]  /*11650*/  WARPGROUP.ARRIVE ;  /* 0x00000000000079c5 */ /* 0x000fe20000000000 */
[----:B------:R-:W-:Y:S01]  /*11660*/  R2UR UR11, R5 ;  /* 0x00000000050b72ca */ /* 0x000fe200000e0000 */
[----:B------:R-:W-:Y:S01]  /*11670*/  IMAD.MOV.U32 R7, RZ, RZ, 0x40000040 ;  /* 0x40000040ff077424 */ /* 0x000fe200078e00ff */
[----:B------:R-:W-:Y:S01]  /*11680*/  LOP3.LUT R0, R0, 0x3fff, RZ, 0xc0, !PT ;  /* 0x00003fff00007812 */ /* 0x000fe200078ec0ff */
[----:B------:R-:W-:Y:S01]  /*11690*/  UMOV UR57, 0x40000040 ;  /* 0x4000004000397882 */ /* 0x000fe20000000000 */
[----:B------:R-:W-:Y:S01]  /*116a0*/  MOV R9, UR9 ;  /* 0x0000000900097c02 */ /* 0x000fe20008000f00 */
[----:B------:R-:W-:Y:S01]  /*116b0*/  UMOV UR53, 0x40000040 ;  /* 0x4000004000357882 */ /* 0x000fe20000000000 */
[----:B------:R-:W-:Y:S01]  /*116c0*/  LOP3.LUT R222, R0, 0x10000, RZ, 0xfc, !PT ;  /* 0x0001000000de7812 */ /* 0x000fe200078efcff */
[----:B------:R-:W-:Y:S01]  /*116d0*/  UMOV UR45, 0x40000040 ;  /* 0x40000040002d7882 */ /* 0x000fe20000000000 */
[----:B------:R-:W-:Y:S01]  /*116e0*/  UMOV UR41, 0x40000040 ;  /* 0x4000004000297882 */ /* 0x000fe20000000000 */
[----:B------:R-:W-:Y:S01]  /*116f0*/  ULOP3.LUT UR4, UR4, 0x10000, URZ, 0xfc, !UPT ;  /* 0x0001000004047892 */ /* 0x000fe2000f8efc3f */
[----:B------:R-:W-:Y:S01]  /*11700*/  IMAD.MOV.U32 R5, RZ, RZ, 0x40000040 ;  /* 0x40000040ff057424 */ /* 0x000fe200078e00ff */
[----:B------:R-:W-:Y:S01]  /*11710*/  UMOV UR37, 0x40000040 ;  /* 0x4000004000257882 */ /* 0x000fe20000000000 */
[----:B------:R-:W-:Y:S01]  /*11720*/  IMAD R4, R211, 0x900, R222 ;  /* 0x00000900d3047824 */ /* 0x000fe200078e02de */
[----:B------:R-:W-:-:S02]  /*11730*/  UIADD3 UR5, UR4, 0x2, URZ ;  /* 0x0000000204057890 */ /* 0x000fc4000fffe03f */
[----:B------:R-:W-:Y:S01]  /*11740*/  UIADD3 UR56, UR4, 0x406, URZ ;  /* 0x0000040604387890 */ /* 0x000fe2000fffe03f */
[C---:B------:R-:W-:Y:S01]  /*11750*/  VIADD R6, R4.reuse, 0x2 ;  /* 0x0000000204067836 */ /* 0x040fe20000000000 */
[----:B------:R-:W-:Y:S01]  /*11760*/  R2UR UR10, R4 ;  /* 0x00000000040a72ca */ /* 0x000fe200000e0000 */
[----:B------:R-:W-:Y:S01]  /*11770*/  UMOV UR8, UR4 ;  /* 0x0000000400087c82 */ /* 0x000fe20008000000 */
[----:B------:R-:W-:Y:S01]  /*11780*/  UIADD3 UR52, UR4, 0x800, URZ ;  /* 0x0000080004347890 */ /* 0x000fe2000fffe03f */
[----:B------:R-:W-:Y:S01]  /*11790*/  IMAD.U32 R8, RZ, RZ, UR8 ;  /* 0x00000008ff087e24 */ /* 0x000fe2000f8e00ff */
[----:B------:R-:W-:Y:S01]  /*117a0*/  UIADD3 UR44, UR4, 0x802, URZ ;  /* 0x00000802042c7890 */ /* 0x000fe2000fffe03f */
[----:B------:R-:W-:Y:S01]  /*117b0*/  R2UR UR39, R5 ;  /* 0x00000000052772ca */ /* 0x000fe200000e0000 */
[----:B------:R-:W-:Y:S02]  /*117c0*/  UIADD3 UR40, UR4, 0x804, URZ ;  /* 0x0000080404287890 */ /* 0x000fe4000fffe03f */
[----:B------:R0:W-:Y:S01]  /*117d0*/  STL.64 [R1+0x38], R8 ;  /* 0x0000380801007387 */ /* 0x0001e20000100a00 */
[----:B------:R-:W-:-:S04]  /*117e0*/  UIADD3 UR36, UR4, 0x806, URZ ;  /* 0x0000080604247890 */ /* 0x000fc8000fffe03f */
[----:B------:R-:W-:Y:S01]  /*117f0*/  HGMMA.64x96x16.F32 R24, gdesc[UR8], RZ, !UPT, gsb0 ;  /* 0x01600000081879f0 */ /* 0x000fe2000c0008ff */
[----:B------:R-:W-:Y:S01]  /*11800*/  R2UR UR10, R6 ;  /* 0x00000000060a72ca */ /* 0x000fe200000e0000 */
[----:B------:R-:W-:Y:S01]  /*11810*/  UMOV UR8, UR5 ;  /* 0x0000000500087c82 */ /* 0x000fe20008000000 */
[----:B------:R-:W-:Y:S01]  /*11820*/  R2UR UR11, R7 ;  /* 0x00000000070b72ca */ /* 0x000fe200000e0000 */
[----:B------:R-:W-:Y:S01]  /*11830*/  UMOV UR9, 0x40000040 ;  /* 0x4000004000097882 */ /* 0x000fe20000000000 */
[----:B------:R-:W-:Y:S01]  /*11840*/  VIADD R6, R4, 0x4 ;  /* 0x0000000404067836 */ /* 0x000fe20000000000 */
[----:B------:R-:W-:Y:S01]  /*11850*/  MOV R7, 0x40000040 ;  /* 0x4000004000077802 */ /* 0x000fe20000000f00 */
[----:B------:R-:W-:Y:S01]  /*11860*/  UIADD3 UR5, UR4, 0x4, URZ ;  /* 0x0000000404057890 */ /* 0x000fe2000fffe03f */
[----:B0-----:R-:W-:Y:S01]  /*11870*/  MOV R8, UR8 ;  /* 0x0000000800087c02 */ /* 0x001fe20008000f00 */
[----:B------:R-:W-:-:S05]  /*11880*/  IMAD.U32 R9, RZ, RZ, UR9 ;  /* 0x00000009ff097e24 */ /* 0x000fca000f8e00ff */
[----:B------:R0:W-:Y:S01]  /*11890*/  STL.64 [R1+0x30], R8 ;  /* 0x0000300801007387 */ /* 0x0001e20000100a00 */
[----:B------:R-:W-:Y:S02]  /*118a0*/  WARPGROUP.DEPBAR.LE gsb0, 0x0 ;  /* 0x00008000000079c5 */ /* 0x000fe40000010000 */
[----:B------:R-:W-:-:S06]  /*118b0*/  WARPGROUP.ARRIVE ;  /* 0x00000000000079c5 */ /* 0x000fcc0000000000 */
[----:B------:R-:W-:Y:S01]  /*118c0*/  HGMMA.64x96x16.F32 R24, gdesc[UR8], R24, gsb0 ;  /* 0x01600000081879f0 */ /* 0x000fe20008000818 */
[----:B------:R-:W-:Y:S01]  /*118d0*/  R2UR UR10, R6 ;  /* 0x00000000060a72ca */ /* 0x000fe200000e0000 */
[----:B------:R-:W-:Y:S01]  /*118e0*/  UMOV UR8, UR5 ;  /* 0x0000000500087c82 */ /* 0x000fe20008000000 */
[----:B------:R-:W-:Y:S01]  /*118f0*/  R2UR UR11, R7 ;  /* 0x00000000070b72ca */ /* 0x000fe200000e0000 */
[----:B------:R-:W-:Y:S01]  /*11900*/  UMOV UR9, 0x40000040 ;  /* 0x4000004000097882 */ /* 0x000fe20000000000 */
[----:B------:R-:W-:Y:S01]  /*11910*/  IMAD.MOV.U32 R7, RZ, RZ, 0x40000040 ;  /* 0x40000040ff077424 */ /* 0x000fe200078e00ff */
[----:B------:R-:W-:Y:S01]  /*11920*/  IADD3 R6, R4, 0x6, RZ ;  /* 0x0000000604067810 */ /* 0x000fe20007ffe0ff */
[----:B------:R-:W-:Y:S01]  /*11930*/  UIADD3 UR5, UR4, 0x6, URZ ;  /* 0x0000000604057890 */ /* 0x000fe2000fffe03f */
[----:B0-----:R-:W-:Y:S02]  /*11940*/  IMAD.U32 R8, RZ, RZ, UR8 ;  /* 0x00000008ff087e24 */ /* 0x001fe4000f8e00ff */
        /* <DEDUP_REMOVED lines=9> */
[----:B------:R-:W-:Y:S01]  /*119e0*/  VIADD R6, R4, 0x300 ;  /* 0x0000030004067836 */ /* 0x000fe20000000000 */
[----:B------:R-:W-:Y:S01]  /*119f0*/  UIADD3 UR5, UR4, 0x400, URZ ;  /* 0x0000040004057890 */ /* 0x000fe2000fffe03f */
[----:B------:R-:W-:Y:S01]  /*11a00*/  IMAD.MOV.U32 R7, RZ, RZ, 0x40000040 ;  /* 0x40000040ff077424 */ /* 0x000fe200078e00ff */
        /* <DEDUP_REMOVED lines=37> */
[----:B0-----:R-:W-:Y:S01]  /*11c60*/  MOV R9, UR9 ;  /* 0x0000000900097c02 */ /* 0x001fe20008000f00 */
[----:B------:R-:W-:Y:S02]  /*11c70*/  IMAD.MOV.U32 R7, RZ, RZ, 0x40000040 ;  /* 0x40000040ff077424 */ /* 0x000fe400078e00ff */
[----:B------:R-:W-:Y:S01]  /*11c80*/  IMAD.U32 R8, RZ, RZ, UR8 ;  /* 0x00000008ff087e24 */ /* 0x000fe2000f8e00ff */
[----:B------:R-:W-:-:S02]  /*11c90*/  R2UR UR58, R6 ;  /* 0x00000000063a72ca */ /* 0x000fc400000e0000 */
[----:B------:R-:W-:Y:S01]  /*11ca0*/  R2UR UR59, R7 ;  /* 0x00000000073b72ca */ /* 0x000fe200000e0000 */
[----:B------:R-:W-:Y:S01]  /*11cb0*/  IMAD.MOV.U32 R7, RZ, RZ, 0x40000040 ;  /* 0x40000040ff077424 */ /* 0x000fe200078e00ff */
[----:B------:R-:W-:Y:S01]  /*11cc0*/  IADD3 R6, R4, 0x600, RZ ;  /* 0x0000060004067810 */ /* 0x000fe20007ffe0ff */
[----:B------:R0:W-:Y:S03]  /*11cd0*/  STL.64 [R1+0x8], R8 ;  /* 0x0000080801007387 */ /* 0x0001e60000100a00 */
[----:B------:R-:W-:Y:S01]  /*11ce0*/  R2UR UR54, R6 ;  /* 0x00000000063672ca */ /* 0x000fe200000e0000 */
[----:B------:R-:W-:Y:S01]  /*11cf0*/  VIADD R6, R4, 0x602 ;  /* 0x0000060204067836 */ /* 0x000fe20000000000 */
[----:B------:R-:W-:Y:S02]  /*11d00*/  R2UR UR55, R7 ;  /* 0x00000000073772ca */ /* 0x000fe400000e0000 */
[----:B------:R-:W-:-:S02]  /*11d10*/  MOV R7, 0x40000040 ;  /* 0x4000004000077802 */ /* 0x000fc40000000f00 */
[----:B------:R-:W-:Y:S01]  /*11d20*/  R2UR UR46, R6 ;  /* 0x00000000062e72ca */ /* 0x000fe200000e0000 */
[C---:B------:R-:W-:Y:S01]  /*11d30*/  VIADD R6, R4.reuse, 0x604 ;  /* 0x0000060404067836 */ /* 0x040fe20000000000 */
[----:B------:R-:W-:Y:S01]  /*11d40*/  R2UR UR47, R7 ;  /* 0x00000000072f72ca */ /* 0x000fe200000e0000 */
[----:B------:R-:W-:Y:S01]  /*11d50*/  IMAD.MOV.U32 R7, RZ, RZ, 0x40000040 ;  /* 0x40000040ff077424 */ /* 0x000fe200078e00ff */
[----:B------:R-:W-:Y:S02]  /*11d60*/  IADD3 R4, R4, 0x606, RZ ;  /* 0x0000060604047810 */ /* 0x000fe40007ffe0ff */
[----:B------:R-:W-:Y:S02]  /*11d70*/  R2UR UR42, R6 ;  /* 0x00000000062a72ca */ /* 0x000fe400000e0000 */
[----:B------:R-:W-:Y:S02]  /*11d80*/  R2UR UR43, R7 ;  /* 0x00000000072b72ca */ /* 0x000fe400000e0000 */
[----:B------:R-:W-:Y:S01]  /*11d90*/  R2UR UR38, R4 ;  /* 0x00000000042672ca */ /* 0x000fe200000e0000 */
[----:B------:R-:W-:-:S02]  /*11da0*/  WARPGROUP.DEPBAR.LE gsb0, 0x0 ;  /* 0x00008000000079c5 */ /* 0x000fc40000010000 */
        /* <DEDUP_REMOVED lines=18> */
[----:B0-----:R-:W-:Y:S05]  /*11ed0*/  @!P0 BRA `(.L_x_3895) ;  /* 0x0000000000048947 */ /* 0x001fea0003800000 */
[----:B------:R-:W-:Y:S01]  /*11ee0*/  BPT.TRAP 0x1 ;  /* 0x000000040000795c */ /* 0x000fe20000300000 */
.L_x_3895:
[----:B------:R-:W2:Y:S01]  /*11ef0*/  LDL R0, [R1+0x44] ;  /* 0x0000440001007983 */ /* 0x000ea20000100800 */
[----:B------:R-:W-:Y:S01]  /*11f00*/  ULDC UR4, c[0x0][0x988] ;  /* 0x0002620000047ab9 */ /* 0x000fe20000000800 */
[----:B------:R-:W-:Y:S01]  /*11f10*/  P2R R4, PR, RZ, 0x1 ;  /* 0x00000001ff047803 */ /* 0x000fe20000000000 */
[----:B------:R-:W-:Y:S01]  /*11f20*/  ULDC UR38, c[0x0][0x988] ;  /* 0x0002620000267ab9 */ /* 0x000fe20000000800 */
[----:B------:R-:W-:Y:S01]  /*11f30*/  BSSY B0, `(.L_x_3896) ;  /* 0x00003f6000007945 */ /* 0x000fe20003800000 */
        /* <DEDUP_REMOVED lines=30> */
[----:B------:R-:W-:Y:S01]  /*12120*/  IMAD.MOV.U32 R72, RZ, RZ, R119 ;  /* 0x000000ffff487224 */ /* 0x000fe200078e0077 */
        /* <DEDUP_REMOVED lines=98> */
[----:B------:R-:W-:Y:S02]  /*12750*/  FMNMX.FTZ R0, R103, R0, !PT ;  /* 0x0000000067007209 */ /* 0x000fe40007810000 */
[----:B------:R-:W-:Y:S02]  /*12760*/  FSEL R67, R67, -INF , P3 ;  /* 0xff80000043437808 */ /* 0x000fe40001800000 */
[----:B------:R-:W-:Y:S01]  /*12770*/  FMNMX.FTZ R8, R69, R0, !PT ;  /* 0x0000000045087209 */ /* 0x000fe20007810000 */
[----:B------:R-:W-:Y:S01]  /*12780*/  IMAD.U32 R0, RZ, RZ, UR4 ;  /* 0x00000004ff007e24 */ /* 0x000fe2000f8e00ff */
[----:B------:R-:W-:-:S02]  /*12790*/  FSEL R71, R71, -INF , P1 ;  /* 0xff80000047477808 */ /* 0x000fc40000800000 */
[-C--:B------:R-:W-:Y:S01]  /*127a0*/  MOV R68, R119.reuse ;  /* 0x0000007700447202 */ /* 0x080fe20000000f00 */
[----:B------:R-:W0:Y:S01]  /*127b0*/  SHFL.BFLY PT, R5, R8, 0x2, 0x1f ;  /* 0x0c401f0008057f89 */ /* 0x000e2200000e0000 */
[-C--:B------:R-:W-:Y:S02]  /*127c0*/  MOV R56, R119.reuse ;  /* 0x0000007700387202 */ /* 0x080fe40000000f00 */
[-C--:B------:R-:W-:Y:S02]  /*127d0*/  MOV R50, R119.reuse ;  /* 0x0000007700327202 */ /* 0x080fe40000000f00 */
[----:B------:R-:W-:Y:S02]  /*127e0*/  MOV R44, R119 ;  /* 0x00000077002c7202 */ /* 0x000fe40000000f00 */
[----:B0-----:R-:W-:-:S05]  /*127f0*/  FMNMX.FTZ R10, R8, R5, !PT ;  /* 0x00000005080a7209 */ /* 0x001fca0007810000 */
[----:B------:R-:W0:Y:S02]  /*12800*/  SHFL.BFLY PT, R5, R10, 0x1, 0x1f ;  /* 0x0c201f000a057f89 */ /* 0x000e2400000e0000 */
[----:B0-----:R-:W-:-:S04]  /*12810*/  FMNMX.FTZ R5, R10, R5, !PT ;  /* 0x000000050a057209 */ /* 0x001fc80007810000 */
[C---:B------:R-:W-:Y:S01]  /*12820*/  FSETP.NEU.FTZ.AND P0, PT, R5.reuse, -INF , PT ;  /* 0xff8000000500780b */ /* 0x040fe20003f1d000 */
[----:B------:R-:W-:-:S05]  /*12830*/  FMUL.FTZ R6, R5, R0 ;  /* 0x0000000005067220 */ /* 0x000fca0000410000 */
[----:B------:R-:W-:Y:S02]  /*12840*/  FSEL R6, R6, RZ, P0 ;  /* 0x000000ff06067208 */ /* 0x000fe40000000000 */
[----:B------:R-:W-:Y:S02]  /*12850*/  ISETP.NE.AND P0, PT, R4, RZ, PT ;  /* 0x000000ff0400720c */ /* 0x000fe40003f05270 */
[----:B------:R-:W-:Y:S01]  /*12860*/  FMNMX.FTZ R4, R7, R27, !PT ;  /* 0x0000001b07047209 */ /* 0x000fe20007810000 */
[-CC-:B------:R-:W-:Y:S01]  /*12870*/  FFMA.FTZ R184, R75, R0.reuse, -R6.reuse ;  /* 0x000000004bb87223 */ /* 0x180fe20000010806 */
[----:B------:R-:W-:Y:S01]  /*12880*/  FSEL R75, R62, -INF , P6 ;  /* 0xff8000003e4b7808 */ /* 0x000fe20003000000 */
[--C-:B------:R-:W-:Y:S01]  /*12890*/  FFMA.FTZ R61, R73, R0, -R6.reuse ;  /* 0x00000000493d7223 */ /* 0x100fe20000010806 */
        /* <DEDUP_REMOVED lines=9> */
[--C-:B------:R-:W-:Y:S01]  /*12930*/  FFMA.FTZ R182, R85, R0, -R6.reuse ;  /* 0x0000000055b67223 */ /* 0x100fe20000010806 */
[----:B------:R-:W-:Y:S01]  /*12940*/  FSEL R37, R70, -INF , P2 ;  /* 0xff80000046257808 */ /* 0x000fe20001000000 */
        /* <DEDUP_REMOVED lines=8> */
[----:B------:R-:W-:Y:S01]  /*129d0*/  MUFU.EX2 R188, R188 ;  /* 0x000000bc00bc7308 */ /* 0x000fe20000000800 */
[----:B------:R-:W-:Y:S01]  /*129e0*/  FMNMX.FTZ R4, R39, R4, !PT ;  /* 0x0000000427047209 */ /* 0x000fe20007810000 */
[-CC-:B------:R-:W-:Y:S01]  /*129f0*/  FFMA.FTZ R176, R89, R0.reuse, -R6.reuse ;  /* 0x0000000059b07223 */ /* 0x180fe20000010806 */
[-CC-:B------:R-:W-:Y:S01]  /*12a00*/  FFMA.FTZ R81, R91, R0.reuse, -R6.reuse ;  /* 0x000000005b517223 */ /* 0x180fe20000010806 */
[--C-:B------:R-:W-:Y:S01]  /*12a10*/  FFMA.FTZ R178, R93, R0, -R6.reuse ;  /* 0x000000005db27223 */ /* 0x100fe20000010806 */
[----:B------:R-:W-:Y:S01]  /*12a20*/  FMNMX.FTZ R4, R15, R4, !PT ;  /* 0x000000040f047209 */ /* 0x000fe20007810000 */
[-CC-:B------:R-:W-:Y:S01]  /*12a30*/  FFMA.FTZ R53, R53, R0.reuse, -R6.reuse ;  /* 0x0000000035357223 */ /* 0x180fe20000010806 */
[--C-:B------:R-:W-:Y:S01]  /*12a40*/  FFMA.FTZ R172, R95, R0, -R6.reuse ;  /* 0x000000005fac7223 */ /* 0x100fe20000010806 */
[----:B------:R-:W1:Y:S01]  /*12a50*/  MUFU.EX2 R49, R49 ;  /* 0x0000003100317308 */ /* 0x000e620000000800 */
[----:B------:R-:W-:Y:S01]  /*12a60*/  FMNMX.FTZ R4, R43, R4, !PT ;  /* 0x000000042b047209 */ /* 0x000fe20007810000 */
[-CC-:B------:R-:W-:Y:S01]  /*12a70*/  FFMA.FTZ R57, R57, R0.reuse, -R6.reuse ;  /* 0x0000000039397223 */ /* 0x180fe20000010806 */
[-CC-:B------:R-:W-:Y:S01]  /*12a80*/  FFMA.FTZ R174, R97, R0.reuse, -R6.reuse ;  /* 0x0000000061ae7223 */ /* 0x180fe20000010806 */
[--C-:B------:R-:W-:Y:S01]  /*12a90*/  FFMA.FTZ R168, R101, R0, -R6.reuse ;  /* 0x0000000065a87223 */ /* 0x100fe20000010806 */
[----:B------:R-:W-:Y:S01]  /*12aa0*/  FMNMX.FTZ R4, R21, R4, !PT ;  /* 0x0000000415047209 */ /* 0x000fe20007810000 */
[-CC-:B------:R-:W-:Y:S01]  /*12ab0*/  FFMA.FTZ R65, R65, R0.reuse, -R6.reuse ;  /* 0x0000000041417223 */ /* 0x180fe20000010806 */
[--C-:B------:R-:W-:Y:S01]  /*12ac0*/  FFMA.FTZ R170, R103, R0, -R6.reuse ;  /* 0x0000000067aa7223 */ /* 0x100fe20000010806 */
[----:B------:R-:W2:Y:S01]  /*12ad0*/  MUFU.EX2 R190, R190 ;  /* 0x000000be00be7308 */ /* 0x000ea20000000800 */
[----:B------:R-:W-:Y:S01]  /*12ae0*/  FMNMX.FTZ R4, R47, R4, !PT ;  /* 0x000000042f047209 */ /* 0x000fe20007810000 */
[----:B------:R-:W-:Y:S01]  /*12af0*/  FFMA.FTZ R69, R69, R0, -R6 ;  /* 0x0000000045457223 */ /* 0x000fe20000010806 */
[--C-:B------:R-:W-:Y:S01]  /*12b00*/  IMAD.MOV.U32 R103, RZ, RZ, R119.reuse ;  /* 0x000000ffff677224 */ /* 0x100fe200078e0077 */
[-C--:B------:R-:W-:Y:S01]  /*12b10*/  MOV R101, R119.reuse ;  /* 0x0000007700657202 */ /* 0x080fe20000000f00 */
[--C-:B------:R-:W-:Y:S01]  /*12b20*/  IMAD.MOV.U32 R97, RZ, RZ, R119.reuse ;  /* 0x000000ffff617224 */ /* 0x100fe200078e0077 */
[----:B------:R-:W-:Y:S01]  /*12b30*/  FMNMX.FTZ R4, R25, R4, !PT ;  /* 0x0000000419047209 */ /* 0x000fe20007810000 */
[--C-:B------:R-:W-:Y:S01]  /*12b40*/  IMAD.MOV.U32 R93, RZ, RZ, R119.reuse ;  /* 0x000000ffff5d7224 */ /* 0x100fe200078e0077 */
[----:B------:R-:W3:Y:S01]  /*12b50*/  MUFU.EX2 R61, R61 ;  /* 0x0000003d003d7308 */ /* 0x000ee20000000800 */
[-C--:B------:R-:W-:Y:S01]  /*12b60*/  MOV R95, R119.reuse ;  /* 0x00000077005f7202 */ /* 0x080fe20000000f00 */
[--C-:B------:R-:W-:Y:S01]  /*12b70*/  IMAD.MOV.U32 R91, RZ, RZ, R119.reuse ;  /* 0x000000ffff5b7224 */ /* 0x100fe200078e0077 */
[----:B------:R-:W-:Y:S01]  /*12b80*/  FMNMX.FTZ R4, R51, R4, !PT ;  /* 0x0000000433047209 */ /* 0x000fe20007810000 */
[--C-:B------:R-:W-:Y:S01]  /*12b90*/  IMAD.MOV.U32 R87, RZ, RZ, R119.reuse ;  /* 0x000000ffff577224 */ /* 0x100fe200078e0077 */
[-C--:B------:R-:W-:Y:S01]  /*12ba0*/  MOV R89, R119.reuse ;  /* 0x0000007700597202 */ /* 0x080fe20000000f00 */
[--C-:B------:R-:W-:Y:S01]  /*12bb0*/  IMAD.MOV.U32 R70, RZ, RZ, R119.reuse ;  /* 0x000000ffff467224 */ /* 0x100fe200078e0077 */
[----:B------:R-:W-:Y:S01]  /*12bc0*/  FMNMX.FTZ R4, R29, R4, !PT ;  /* 0x000000041d047209 */ /* 0x000fe20007810000 */
[----:B------:R-:W4:Y:S01]  /*12bd0*/  MUFU.EX2 R184, R184 ;  /* 0x000000b800b87308 */ /* 0x000f220000000800 */
[----:B------:R-:W-:Y:S01]  /*12be0*/  IMAD.MOV.U32 R66, RZ, RZ, R119 ;  /* 0x000000ffff427224 */ /* 0x000fe200078e0077 */
[----:B------:R-:W-:-:S02]  /*12bf0*/  MOV R62, R119 ;  /* 0x00000077003e7202 */ /* 0x000fc40000000f00 */
[----:B------:R-:W-:-:S04]  /*12c00*/  FMNMX.FTZ R4, R55, R4, !PT ;  /* 0x0000000437047209 */ /* 0x000fc80007810000 */
[----:B------:R-:W-:Y:S01]  /*12c10*/  FMNMX.FTZ R4, R33, R4, !PT ;  /* 0x0000000421047209 */ /* 0x000fe20007810000 */
[----:B------:R-:W4:Y:S03]  /*12c20*/  MUFU.EX2 R73, R73 ;  /* 0x0000004900497308 */ /* 0x000f260000000800 */
[----:B------:R-:W-:-:S04]  /*12c30*/  FMNMX.FTZ R4, R59, R4, !PT ;  /* 0x000000043b047209 */ /* 0x000fc80007810000 */
[----:B------:R-:W-:Y:S01]  /*12c40*/  FMNMX.FTZ R4, R75, R4, !PT ;  /* 0x000000044b047209 */ /* 0x000fe20007810000 */
[----:B------:R-:W4:Y:S03]  /*12c50*/  MUFU.EX2 R186, R186 ;  /* 0x000000ba00ba7308 */ /* 0x000f260000000800 */
[----:B------:R-:W-:-:S04]  /*12c60*/  FMNMX.FTZ R4, R77, R4, !PT ;  /* 0x000000044d047209 */ /* 0x000fc80007810000 */
[----:B------:R-:W-:Y:S01]  /*12c70*/  FMNMX.FTZ R4, R79, R4, !PT ;  /* 0x000000044f047209 */ /* 0x000fe20007810000 */
[----:B------:R-:W-:Y:S03]  /*12c80*/  MUFU.EX2 R180, R180 ;  /* 0x000000b400b47308 */ /* 0x000fe60000000800 */
[----:B------:R-:W-:-:S04]  /*12c90*/  FMNMX.FTZ R4, R67, R4, !PT ;  /* 0x0000000443047209 */ /* 0x000fc80007810000 */
[----:B------:R-:W-:Y:S01]  /*12ca0*/  FMNMX.FTZ R4, R37, R4, !PT ;  /* 0x0000000425047209 */ /* 0x000fe20007810000 */
[----:B------:R-:W-:Y:S03]  /*12cb0*/  MUFU.EX2 R41, R41 ;  /* 0x0000002900297308 */ /* 0x000fe60000000800 */
[----:B------:R-:W-:-:S05]  /*12cc0*/  FMNMX.FTZ R4, R71, R4, !PT ;  /* 0x0000000447047209 */ /* 0x000fca0007810000 */
[----:B0-----:R-:W0:Y:S01]  /*12cd0*/  SHFL.BFLY PT, R83, R4, 0x2, 0x1f ;  /* 0x0c401f0004537f89 */ /* 0x001e2200000e0000 */
[----:B------:R-:W-:Y:S08]  /*12ce0*/  MUFU.EX2 R182, R182 ;  /* 0x000000b600b67308 */ /* 0x000ff00000000800 */
[----:B------:R-:W-:Y:S08]  /*12cf0*/  MUFU.EX2 R45, R45 ;  /* 0x0000002d002d7308 */ /* 0x000ff00000000800 */
[----:B------:R-:W-:Y:S01]  /*12d00*/  MUFU.EX2 R176, R176 ;  /* 0x000000b000b07308 */ /* 0x000fe20000000800 */
[----:B0-----:R-:W-:Y:S01]  /*12d10*/  FMNMX.FTZ R8, R4, R83, !PT ;  /* 0x0000005304087209 */ /* 0x001fe20007810000 */
[----:B------:R-:W-:-:S06]  /*12d20*/  FFMA.FTZ R83, R99, R0, -R6 ;  /* 0x0000000063537223 */ /* 0x000fcc0000010806 */
[----:B------:R-:W-:Y:S01]  /*12d30*/  MUFU.EX2 R81, R81 ;  /* 0x0000005100517308 */ /* 0x000fe20000000800 */
[--C-:B------:R-:W-:Y:S01]  /*12d40*/  IMAD.MOV.U32 R99, RZ, RZ, R119.reuse ;  /* 0x000000ffff637224 */ /* 0x100fe200078e0077 */
[----:B------:R-:W0:Y:S06]  /*12d50*/  SHFL.BFLY PT, R85, R8, 0x1, 0x1f ;  /* 0x0c201f0008557f89 */ /* 0x000e2c00000e0000 */
[----:B------:R-:W-:Y:S08]  /*12d60*/  MUFU.EX2 R178, R178 ;  /* 0x000000b200b27308 */ /* 0x000ff00000000800 */
[----:B------:R-:W-:Y:S08]  /*12d70*/  MUFU.EX2 R53, R53 ;  /* 0x0000003500357308 */ /* 0x000ff00000000800 */
[----:B------:R-:W-:Y:S01]  /*12d80*/  MUFU.EX2 R172, R172 ;  /* 0x000000ac00ac7308 */ /* 0x000fe20000000800 */
[----:B0-----:R-:W-:Y:S01]  /*12d90*/  FMNMX.FTZ R4, R8, R85, !PT ;  /* 0x0000005508047209 */ /* 0x001fe20007810000 */
[----:B------:R-:W-:-:S03]  /*12da0*/  IMAD.MOV.U32 R85, RZ, RZ, R119 ;  /* 0x000000ffff557224 */ /* 0x000fc600078e0077 */
        /* <DEDUP_REMOVED lines=9> */
[----:B-1----:R-:W-:Y:S01]  /*12e40*/  FADD.FTZ R7, R188, R49 ;  /* 0x00000031bc077221 */ /* 0x002fe20000010000 */
[-CC-:B------:R-:W-:Y:S01]  /*12e50*/  FFMA.FTZ R185, R11, R0.reuse, -R20.reuse ;  /* 0x000000000bb97223 */ /* 0x180fe20000010814 */
[-CC-:B------:R-:W-:Y:S01]  /*12e60*/  FFMA.FTZ R10, R35, R0.reuse, -R20.reuse ;  /* 0x00000000230a7223 */ /* 0x180fe20000010814 */
[----:B------:R-:W-:Y:S01]  /*12e70*/  MUFU.EX2 R189, R189 ;  /* 0x000000bd00bd7308 */ /* 0x000fe20000000800 */
[----:B--2---:R-:W-:Y:S01]  /*12e80*/  FADD.FTZ R28, R190, R7 ;  /* 0x00000007be1c7221 */ /* 0x004fe20000010000 */
[-CC-:B------:R-:W-:Y:S01]  /*12e90*/  FFMA.FTZ R187, R13, R0.reuse, -R20.reuse ;  /* 0x000000000dbb7223 */ /* 0x180fe20000010814 */
[-CC-:B------:R-:W-:Y:S01]  /*12ea0*/  FFMA.FTZ R12, R39, R0.reuse, -R20.reuse ;  /* 0x00000000270c7223 */ /* 0x180fe20000010814 */
[-C--:B------:R-:W-:Y:S01]  /*12eb0*/  FFMA.FTZ R181, R15, R0.reuse, -R20 ;  /* 0x000000000fb57223 */ /* 0x080fe20000010814 */
[----:B---3--:R-:W-:Y:S01]  /*12ec0*/  FADD.FTZ R7, R61, R28 ;  /* 0x0000001c3d077221 */ /* 0x008fe20000010000 */
[-CC-:B------:R-:W-:Y:S01]  /*12ed0*/  FFMA.FTZ R14, R43, R0.reuse, -R20.reuse ;  /* 0x000000002b0e7223 */ /* 0x180fe20000010814 */
[-CC-:B------:R-:W-:Y:S01]  /*12ee0*/  FFMA.FTZ R183, R21, R0.reuse, -R20.reuse ;  /* 0x0000000015b77223 */ /* 0x180fe20000010814 */
[----:B------:R-:W0:Y:S01]  /*12ef0*/  MUFU.EX2 R6, R6 ;  /* 0x0000000600067308 */ /* 0x000e220000000800 */
[----:B----4-:R-:W-:Y:S01]  /*12f00*/  FADD.FTZ R28, R184, R7 ;  /* 0x00000007b81c7221 */ /* 0x010fe20000010000 */
[-CC-:B------:R-:W-:Y:S01]  /*12f10*/  FFMA.FTZ R24, R47, R0.reuse, -R20.reuse ;  /* 0x000000002f187223 */ /* 0x180fe20000010814 */
[-CC-:B------:R-:W-:Y:S01]  /*12f20*/  FFMA.FTZ R177, R25, R0.reuse, -R20.reuse ;  /* 0x0000000019b17223 */ /* 0x180fe20000010814 */
[-C--:B------:R-:W-:Y:S01]  /*12f30*/  FFMA.FTZ R26, R51, R0.reuse, -R20 ;  /* 0x00000000331a7223 */ /* 0x080fe20000010814 */
[----:B------:R-:W-:Y:S01]  /*12f40*/  FADD.FTZ R9, R73, R28 ;  /* 0x0000001c49097221 */ /* 0x000fe20000010000 */
[-CC-:B------:R-:W-:Y:S01]  /*12f50*/  FFMA.FTZ R179, R29, R0.reuse, -R20.reuse ;  /* 0x000000001db37223 */ /* 0x180fe20000010814 */
[-CC-:B------:R-:W-:Y:S01]  /*12f60*/  FFMA.FTZ R28, R55, R0.reuse, -R20.reuse ;  /* 0x00000000371c7223 */ /* 0x180fe20000010814 */
[----:B------:R-:W1:Y:S01]  /*12f70*/  MUFU.EX2 R191, R191 ;  /* 0x000000bf00bf7308 */ /* 0x000e620000000800 */
[----:B------:R-:W-:Y:S01]  /*12f80*/  FADD.FTZ R32, R186, R9 ;  /* 0x00000009ba207221 */ /* 0x000fe20000010000 */
[-CC-:B------:R-:W-:Y:S01]  /*12f90*/  FFMA.FTZ R173, R33, R0.reuse, -R20.reuse ;  /* 0x0000000021ad7223 */ /* 0x180fe20000010814 */
[-CC-:B------:R-:W-:Y:S01]  /*12fa0*/  FFMA.FTZ R59, R59, R0.reuse, -R20.reuse ;  /* 0x000000003b3b7223 */ /* 0x180fe20000010814 */
[-C--:B------:R-:W-:Y:S01]  /*12fb0*/  FFMA.FTZ R75, R75, R0.reuse, -R20 ;  /* 0x000000004b4b7223 */ /* 0x080fe20000010814 */
[----:B------:R-:W-:Y:S01]  /*12fc0*/  FADD.FTZ R9, R63, R32 ;  /* 0x000000203f097221 */ /* 0x000fe20000010000 */
[-CC-:B------:R-:W-:Y:S01]  /*12fd0*/  FFMA.FTZ R77, R77, R0.reuse, -R20.reuse ;  /* 0x000000004d4d7223 */ /* 0x180fe20000010814 */
[-C--:B------:R-:W-:Y:S01]  /*12fe0*/  FFMA.FTZ R79, R79, R0.reuse, -R20 ;  /* 0x000000004f4f7223 */ /* 0x080fe20000010814 */
[----:B------:R-:W2:Y:S01]  /*12ff0*/  MUFU.EX2 R8, R8 ;  /* 0x0000000800087308 */ /* 0x000ea20000000800 */
[----:B0-----:R-:W-:Y:S01]  /*13000*/  FADD.FTZ R30, R189, R6 ;  /* 0x00000006bd1e7221 */ /* 0x001fe20000010000 */
[-CC-:B------:R-:W-:Y:S01]  /*13010*/  FFMA.FTZ R67, R67, R0.reuse, -R20.reuse ;  /* 0x0000000043437223 */ /* 0x180fe20000010814 */
[-CC-:B------:R-:W-:Y:S01]  /*13020*/  FFMA.FTZ R37, R37, R0.reuse, -R20.reuse ;  /* 0x0000000025257223 */ /* 0x180fe20000010814 */
[----:B------:R-:W-:Y:S01]  /*13030*/  FFMA.FTZ R71, R71, R0, -R20 ;  /* 0x0000000047477223 */ /* 0x000fe20000010814 */
[----:B------:R-:W-:Y:S01]  /*13040*/  F2FP.F16.F32.PACK_AB R189, R6, R189 ;  /* 0x000000bd06bd723e */ /* 0x000fe200000000ff */
[--C-:B------:R-:W-:Y:S01]  /*13050*/  IMAD.MOV.U32 R55, RZ, RZ, R119.reuse ;  /* 0x000000ffff377224 */ /* 0x100fe200078e0077 */
[----:B------:R-:W-:Y:S01]  /*13060*/  F2FP.F16.F32.PACK_AB R188, R49, R188 ;  /* 0x000000bc31bc723e */ /* 0x000fe200000000ff */
[----:B------:R-:W0:Y:S01]  /*13070*/  MUFU.EX2 R185, R185 ;  /* 0x000000b900b97308 */ /* 0x000e220000000800 */
[----:B-1----:R-:W-:Y:S01]  /*13080*/  FADD.FTZ R7, R191, R30 ;  /* 0x0000001ebf077221 */ /* 0x002fe20000010000 */
[----:B------:R-:W-:Y:S01]  /*13090*/  F2FP.F16.F32.PACK_AB R190, R61, R190 ;  /* 0x000000be3dbe723e */ /* 0x000fe200000000ff */
[--C-:B------:R-:W-:Y:S01]  /*130a0*/  IMAD.MOV.U32 R61, RZ, RZ, R119.reuse ;  /* 0x000000ffff3d7224 */ /* 0x100fe200078e0077 */
[----:B------:R-:W-:Y:S01]  /*130b0*/  F2FP.F16.F32.PACK_AB R184, R73, R184 ;  /* 0x000000b849b8723e */ /* 0x000fe200000000ff */
[--C-:B------:R-:W-:Y:S01]  /*130c0*/  IMAD.MOV.U32 R73, RZ, RZ, R119.reuse ;  /* 0x000000ffff497224 */ /* 0x100fe200078e0077 */
[----:B------:R-:W-:Y:S01]  /*130d0*/  F2FP.F16.F32.PACK_AB R186, R63, R186 ;  /* 0x000000ba3fba723e */ /* 0x000fe200000000ff */
[----:B------:R-:W-:Y:S01]  /*130e0*/  IMAD.MOV.U32 R63, RZ, RZ, R119 ;  /* 0x000000ffff3f7224 */ /* 0x000fe200078e0077 */
[----:B------:R-:W1:Y:S01]  /*130f0*/  MUFU.EX2 R10, R10 ;  /* 0x0000000a000a7308 */ /* 0x000e620000000800 */
[C---:B--2---:R-:W-:Y:S01]  /*13100*/  FADD.FTZ R30, R8.reuse, R7 ;  /* 0x00000007081e7221 */ /* 0x044fe20000010000 */
[----:B------:R-:W-:Y:S01]  /*13110*/  F2FP.F16.F32.PACK_AB R191, R8, R191 ;  /* 0x000000bf08bf723e */ /* 0x000fe200000000ff */
[----:B------:R-:W-:Y:S01]  /*13120*/  VIADD R8, R2, 0xfffffffe ;  /* 0xfffffffe02087836 */ /* 0x000fe20000000000 */
[-C--:B------:R-:W-:Y:S01]  /*13130*/  MOV R47, R119.reuse ;  /* 0x00000077002f7202 */ /* 0x080fe20000000f00 */
[----:B------:R-:W-:Y:S01]  /*13140*/  IMAD.MOV.U32 R2, RZ, RZ, 0x3f800000 ;  /* 0x3f800000ff027424 */ /* 0x000fe200078e00ff */
[----:B------:R-:W-:Y:S01]  /*13150*/  MOV R35, R119 ;  /* 0x0000007700237202 */ /* 0x000fe20000000f00 */
[----:B------:R-:W-:Y:S01]  /*13160*/  IMAD.MOV.U32 R51, RZ, RZ, R119 ;  /* 0x000000ffff337224 */ /* 0x000fe200078e0077 */
[----:B------:R-:W2:Y:S01]  /*13170*/  MUFU.EX2 R187, R187 ;  /* 0x000000bb00bb7308 */ /* 0x000ea20000000800 */
[----:B0-----:R-:W-:Y:S01]  /*13180*/  FADD.FTZ R7, R185, R30 ;  /* 0x0000001eb9077221 */ /* 0x001fe20000010000 */
[----:B------:R-:W-:Y:S01]  /*13190*/  FADD.FTZ R30, R180, R9 ;  /* 0x00000009b41e7221 */ /* 0x000fe20000010000 */
[----:B------:R-:W-:Y:S01]  /*131a0*/  ISETP.GE.AND P1, PT, R8, R221, PT ;  /* 0x000000dd0800720c */ /* 0x000fe20003f26270 */
[----:B------:R-:W-:Y:S01]  /*131b0*/  IMAD.MOV.U32 R49, RZ, RZ, R119 ;  /* 0x000000ffff317224 */ /* 0x000fe200078e0077 */
[C---:B------:R-:W-:Y:S01]  /*131c0*/  F2FP.F16.F32.PACK_AB R180, R41.reuse, R180 ;  /* 0x000000b429b4723e */ /* 0x040fe200000000ff */
[----:B------:R-:W-:Y:S01]  /*131d0*/  FADD.FTZ R9, R41, R30 ;  /* 0x0000001e29097221 */ /* 0x000fe20000010000 */
[----:B------:R-:W-:Y:S01]  /*131e0*/  IADD3 R30, R3, 0x30840, RZ ;  /* 0x00030840031e7810 */ /* 0x000fe20007ffe0ff */
[----:B------:R-:W0:Y:S01]  /*131f0*/  MUFU.EX2 R12, R12 ;  /* 0x0000000c000c7308 */ /* 0x000e220000000800 */
[----:B-1----:R-:W-:Y:S01]  /*13200*/  FADD.FTZ R32, R10, R7 ;  /* 0x000000070a207221 */ /* 0x002fe20000010000 */
[----:B------:R-:W-:Y:S01]  /*13210*/  FADD.FTZ R34, R182, R9 ;  /* 0x00000009b6227221 */ /* 0x000fe20000010000 */
[----:B------:R-:W-:Y:S01]  /*13220*/  PRMT R3, R223, 0x654, R30 ;  /* 0x00000654df037816 */ /* 0x000fe2000000001e */
[--C-:B------:R-:W-:Y:S01]  /*13230*/  IMAD.MOV.U32 R43, RZ, RZ, R119.reuse ;  /* 0x000000ffff2b7224 */ /* 0x100fe200078e0077 */
[----:B------:R-:W-:Y:S01]  /*13240*/  F2FP.F16.F32.PACK_AB R182, R45, R182 ;  /* 0x000000b62db6723e */ /* 0x000fe200000000ff */
[--C-:B------:R-:W-:Y:S01]  /*13250*/  IMAD.MOV.U32 R39, RZ, RZ, R119.reuse ;  /* 0x000000ffff277224 */ /* 0x100fe200078e0077 */
[----:B------:R1:W-:Y:S01]  /*13260*/  SYNCS.ARRIVE.TRANS64.RED.A1T0 RZ, [R3+URZ], RZ ;  /* 0x000000ff03ff79a7 */ /* 0x0003e2000810043f */
[----:B------:R-:W1:Y:S01]  /*13270*/  MUFU.EX2 R181, R181 ;  /* 0x000000b500b57308 */ /* 0x000e620000000800 */
[----:B--2---:R-:W-:Y:S01]  /*13280*/  FADD.FTZ R7, R187, R32 ;  /* 0x00000020bb077221 */ /* 0x004fe20000010000 */
[----:B------:R-:W-:Y:S01]  /*13290*/  F2FP.F16.F32.PACK_AB R185, R10, R185 ;  /* 0x000000b90ab9723e */ /* 0x000fe200000000ff */
[--C-:B------:R-:W-:Y:S01]  /*132a0*/  IMAD.MOV.U32 R33, RZ, RZ, R119.reuse ;  /* 0x000000ffff217224 */ /* 0x100fe200078e0077 */
[-C--:B------:R-:W-:Y:S01]  /*132b0*/  MOV R41, R119.reuse ;  /* 0x0000007700297202 */ /* 0x080fe20000000f00 */
[--C-:B------:R-:W-:Y:S01]  /*132c0*/  IMAD.MOV.U32 R31, RZ, RZ, R119.reuse ;  /* 0x000000ffff1f7224 */ /* 0x100fe200078e0077 */
[----:B------:R-:W-:Y:S01]  /*132d0*/  MOV R29, R119 ;  /* 0x00000077001d7202 */ /* 0x000fe20000000f00 */
[----:B------:R-:W-:Y:S01]  /*132e0*/  IMAD.MOV.U32 R27, RZ, RZ, R119 ;  /* 0x000000ffff1b7224 */ /* 0x000fe200078e0077 */
[----:B------:R-:W2:Y:S01]  /*132f0*/  MUFU.EX2 R14, R14 ;  /* 0x0000000e000e7308 */ /* 0x000ea20000000800 */
[C---:B0-----:R-:W-:Y:S01]  /*13300*/  FADD.FTZ R32, R12.reuse, R7 ;  /* 0x000000070c207221 */ /* 0x041fe20000010000 */
[----:B------:R-:W-:Y:S01]  /*13310*/  FADD.FTZ R7, R45, R34 ;  /* 0x000000222d077221 */ /* 0x000fe20000010000 */
[----:B------:R-:W-:Y:S01]  /*13320*/  F2FP.F16.F32.PACK_AB R187, R12, R187 ;  /* 0x000000bb0cbb723e */ /* 0x000fe200000000ff */
[----:B------:R-:W-:-:S02]  /*13330*/  IMAD.MOV.U32 R45, RZ, RZ, R119 ;  /* 0x000000ffff2d7224 */ /* 0x000fc400078e0077 */
[----:B------:R-:W-:Y:S01]  /*13340*/  FADD.FTZ R34, R176, R7 ;  /* 0x00000007b0227221 */ /* 0x000fe20000010000 */
[----:B------:R-:W-:Y:S01]  /*13350*/  F2FP.F16.F32.PACK_AB R176, R81, R176 ;  /* 0x000000b051b0723e */ /* 0x000fe200000000ff */
[----:B------:R-:W0:Y:S01]  /*13360*/  MUFU.EX2 R183, R183 ;  /* 0x000000b700b77308 */ /* 0x000e220000000800 */
[----:B-1----:R-:W-:Y:S01]  /*13370*/  FADD.FTZ R3, R181, R32 ;  /* 0x00000020b5037221 */ /* 0x002fe20000010000 */
[----:B------:R-:W-:Y:S01]  /*13380*/  FADD.FTZ R7, R81, R34 ;  /* 0x0000002251077221 */ /* 0x000fe20000010000 */
[--C-:B------:R-:W-:Y:S02]  /*13390*/  IMAD.MOV.U32 R81, RZ, RZ, R119.reuse ;  /* 0x000000ffff517224 */ /* 0x100fe400078e0077 */
[----:B------:R-:W-:Y:S02]  /*133a0*/  IMAD.MOV.U32 R25, RZ, RZ, R119 ;  /* 0x000000ffff197224 */ /* 0x000fe400078e0077 */
[----:B------:R-:W-:Y:S01]  /*133b0*/  FADD.FTZ R36, R178, R7 ;  /* 0x00000007b2247221 */ /* 0x000fe20000010000 */
[C---:B------:R-:W-:Y:S01]  /*133c0*/  F2FP.F16.F32.PACK_AB R178, R53.reuse, R178 ;  /* 0x000000b235b2723e */ /* 0x040fe200000000ff */
[----:B------:R-:W1:Y:S01]  /*133d0*/  MUFU.EX2 R24, R24 ;  /* 0x0000001800187308 */ /* 0x000e620000000800 */
[C---:B--2---:R-:W-:Y:S01]  /*133e0*/  FADD.FTZ R32, R14.reuse, R3 ;  /* 0x000000030e207221 */ /* 0x044fe20000010000 */
[----:B------:R-:W-:Y:S01]  /*133f0*/  FADD.FTZ R7, R53, R36 ;  /* 0x0000002435077221 */ /* 0x000fe20000010000 */
[----:B------:R-:W-:-:S02]  /*13400*/  F2FP.F16.F32.PACK_AB R181, R14, R181 ;  /* 0x000000b50eb5723e */ /* 0x000fc400000000ff */
[----:B------:R-:W-:-:S03]  /*13410*/  MOV R53, R119 ;  /* 0x0000007700357202 */ /* 0x000fc60000000f00 */
[----:B------:R-:W2:Y:S01]  /*13420*/  MUFU.EX2 R177, R177 ;  /* 0x000000b100b17308 */ /* 0x000ea20000000800 */
[----:B0-----:R-:W-:-:S07]  /*13430*/  FADD.FTZ R3, R183, R32 ;  /* 0x00000020b7037221 */ /* 0x001fce0000010000 */
[----:B------:R-:W0:Y:S01]  /*13440*/  MUFU.EX2 R26, R26 ;  /* 0x0000001a001a7308 */ /* 0x000e220000000800 */
[C---:B-1----:R-:W-:Y:S01]  /*13450*/  FADD.FTZ R34, R24.reuse, R3 ;  /* 0x0000000318227221 */ /* 0x042fe20000010000 */
[----:B------:R-:W-:Y:S01]  /*13460*/  F2FP.F16.F32.PACK_AB R183, R24, R183 ;  /* 0x000000b718b7723e */ /* 0x000fe200000000ff */
[----:B------:R-:W-:-:S05]  /*13470*/  IMAD.MOV.U32 R24, RZ, RZ, R119 ;  /* 0x000000ffff187224 */ /* 0x000fca00078e0077 */
[----:B------:R-:W1:Y:S01]  /*13480*/  MUFU.EX2 R179, R179 ;  /* 0x000000b300b37308 */ /* 0x000e620000000800 */
[----:B--2---:R-:W-:Y:S01]  /*13490*/  FADD.FTZ R3, R177, R34 ;  /* 0x00000022b1037221 */ /* 0x004fe20000010000 */
[----:B------:R-:W-:Y:S01]  /*134a0*/  FADD.FTZ R34, R172, R7 ;  /* 0x00000007ac227221 */ /* 0x000fe20000010000 */
[----:B------:R-:W-:-:S03]  /*134b0*/  F2FP.F16.F32.PACK_AB R172, R57, R172 ;  /* 0x000000ac39ac723e */ /* 0x000fc600000000ff */
[----:B------:R-:W-:Y:S01]  /*134c0*/  FADD.FTZ R7, R57, R34 ;  /* 0x0000002239077221 */ /* 0x000fe20000010000 */
[----:B------:R-:W-:Y:S01]  /*134d0*/  IMAD.MOV.U32 R57, RZ, RZ, R119 ;  /* 0x000000ffff397224 */ /* 0x000fe200078e0077 */
[----:B------:R-:W2:Y:S01]  /*134e0*/  MUFU.EX2 R28, R28 ;  /* 0x0000001c001c7308 */ /* 0x000ea20000000800 */
[----:B0-----:R-:W-:Y:S01]  /*134f0*/  FADD.FTZ R20, R26, R3 ;  /* 0x000000031a147221 */ /* 0x001fe20000010000 */
[----:B------:R-:W-:Y:S01]  /*13500*/  FADD.FTZ R36, R174, R7 ;  /* 0x00000007ae247221 */ /* 0x000fe20000010000 */
[----:B------:R-:W-:Y:S02]  /*13510*/  F2FP.F16.F32.PACK_AB R177, R26, R177 ;  /* 0x000000b11ab1723e */ /* 0x000fe400000000ff */
[----:B------:R-:W-:-:S03]  /*13520*/  MOV R26, R119 ;  /* 0x00000077001a7202 */ /* 0x000fc60000000f00 */
[----:B------:R-:W0:Y:S01]  /*13530*/  MUFU.EX2 R173, R173 ;  /* 0x000000ad00ad7308 */ /* 0x000e220000000800 */
[----:B-1----:R-:W-:-:S07]  /*13540*/  FADD.FTZ R3, R179, R20 ;  /* 0x00000014b3037221 */ /* 0x002fce0000010000 */
[----:B------:R-:W1:Y:S01]  /*13550*/  MUFU.EX2 R83, R83 ;  /* 0x0000005300537308 */ /* 0x000e620000000800 */
[C---:B--2---:R-:W-:Y:S01]  /*13560*/  FADD.FTZ R34, R28.reuse, R3 ;  /* 0x000000031c227221 */ /* 0x044fe20000010000 */
[----:B------:R-:W-:Y:S01]  /*13570*/  F2FP.F16.F32.PACK_AB R179, R28, R179 ;  /* 0x000000b31cb3723e */ /* 0x000fe200000000ff */
[----:B------:R-:W-:-:S05]  /*13580*/  IMAD.MOV.U32 R28, RZ, RZ, R119 ;  /* 0x000000ffff1c7224 */ /* 0x000fca00078e0077 */
[----:B------:R2:W3:Y:S01]  /*13590*/  MUFU.EX2 R30, R59 ;  /* 0x0000003b001e7308 */ /* 0x0004e20000000800 */
[----:B0-----:R-:W-:-:S07]  /*135a0*/  FADD.FTZ R3, R173, R34 ;  /* 0x00000022ad037221 */ /* 0x001fce0000010000 */
[----:B------:R-:W0:Y:S01]  /*135b0*/  MUFU.EX2 R168, R168 ;  /* 0x000000a800a87308 */ /* 0x000e220000000800 */
[C---:B-1----:R-:W-:Y:S01]  /*135c0*/  FADD.FTZ R7, R83.reuse, R36 ;  /* 0x0000002453077221 */ /* 0x042fe20000010000 */
[----:B------:R-:W-:Y:S02]  /*135d0*/  F2FP.F16.F32.PACK_AB R174, R83, R174 ;  /* 0x000000ae53ae723e */ /* 0x000fe400000000ff */
[-C--:B------:R-:W-:Y:S02]  /*135e0*/  MOV R83, R119.reuse ;  /* 0x0000007700537202 */ /* 0x080fe40000000f00 */
[----:B--2---:R-:W-:Y:S02]  /*135f0*/  MOV R59, R119 ;  /* 0x00000077003b7202 */ /* 0x004fe40000000f00 */
[----:B------:R-:W1:Y:S01]  /*13600*/  MUFU.EX2 R75, R75 ;  /* 0x0000004b004b7308 */ /* 0x000e620000000800 */
[C---:B---3--:R-:W-:Y:S01]  /*13610*/  FADD.FTZ R34, R30.reuse, R3 ;  /* 0x000000031e227221 */ /* 0x048fe20000010000 */
[----:B------:R-:W-:Y:S01]  /*13620*/  F2FP.F16.F32.PACK_AB R173, R30, R173 ;  /* 0x000000ad1ead723e */ /* 0x000fe200000000ff */
[----:B------:R-:W-:-:S05]  /*13630*/  IMAD.MOV.U32 R30, RZ, RZ, R119 ;  /* 0x000000ffff1e7224 */ /* 0x000fca00078e0077 */
[----:B------:R-:W2:Y:S01]  /*13640*/  MUFU.EX2 R65, R65 ;  /* 0x0000004100417308 */ /* 0x000ea20000000800 */
[----:B0-----:R-:W-:-:S07]  /*13650*/  FADD.FTZ R36, R168, R7 ;  /* 0x00000007a8247221 */ /* 0x001fce0000010000 */
[----:B------:R0:W3:Y:S01]  /*13660*/  MUFU.EX2 R32, R77 ;  /* 0x0000004d00207308 */ /* 0x0000e20000000800 */
[----:B-1----:R-:W-:-:S07]  /*13670*/  FADD.FTZ R3, R75, R34 ;  /* 0x000000224b037221 */ /* 0x002fce0000010000 */
[----:B------:R-:W1:Y:S01]  /*13680*/  MUFU.EX2 R79, R79 ;  /* 0x0000004f004f7308 */ /* 0x000e620000000800 */
[C---:B--2---:R-:W-:Y:S01]  /*13690*/  FADD.FTZ R7, R65.reuse, R36 ;  /* 0x0000002441077221 */ /* 0x044fe20000010000 */
[----:B------:R-:W-:Y:S02]  /*136a0*/  F2FP.F16.F32.PACK_AB R168, R65, R168 ;  /* 0x000000a841a8723e */ /* 0x000fe400000000ff */
[-C--:B0-----:R-:W-:Y:S02]  /*136b0*/  MOV R77, R119.reuse ;  /* 0x00000077004d7202 */ /* 0x081fe40000000f00 */
[----:B------:R-:W-:Y:S02]  /*136c0*/  MOV R65, R119 ;  /* 0x0000007700417202 */ /* 0x000fe40000000f00 */
[----:B------:R0:W2:Y:S01]  /*136d0*/  MUFU.EX2 R20, R67 ;  /* 0x0000004300147308 */ /* 0x0000a20000000800 */
[C---:B---3--:R-:W-:Y:S01]  /*136e0*/  FADD.FTZ R36, R32.reuse, R3 ;  /* 0x0000000320247221 */ /* 0x048fe20000010000 */
[----:B------:R-:W-:Y:S01]  /*136f0*/  F2FP.F16.F32.PACK_AB R175, R32, R75 ;  /* 0x0000004b20af723e */ /* 0x000fe200000000ff */
[----:B------:R-:W-:Y:S01]  /*13700*/  IMAD.MOV.U32 R75, RZ, RZ, R119 ;  /* 0x000000ffff4b7224 */ /* 0x000fe200078e0077 */
[----:B------:R-:W-:-:S04]  /*13710*/  MOV R32, R119 ;  /* 0x0000007700207202 */ /* 0x000fc80000000f00 */
[----:B------:R-:W3:Y:S01]  /*13720*/  MUFU.EX2 R170, R170 ;  /* 0x000000aa00aa7308 */ /* 0x000ee20000000800 */
[----:B-1----:R-:W-:Y:S01]  /*13730*/  FADD.FTZ R3, R79, R36 ;  /* 0x000000244f037221 */ /* 0x002fe20000010000 */
[--C-:B0-----:R-:W-:Y:S02]  /*13740*/  IMAD.MOV.U32 R67, RZ, RZ, R119.reuse ;  /* 0x000000ffff437224 */ /* 0x101fe400078e0077 */
[----:B------:R-:W-:-:S04]  /*13750*/  IMAD.MOV.U32 R36, RZ, RZ, R119 ;  /* 0x000000ffff247224 */ /* 0x000fc800078e0077 */
[----:B------:R-:W0:Y:S01]  /*13760*/  MUFU.EX2 R37, R37 ;  /* 0x0000002500257308 */ /* 0x000e220000000800 */
[C---:B--2---:R-:W-:Y:S01]  /*13770*/  FADD.FTZ R6, R20.reuse, R3 ;  /* 0x0000000314067221 */ /* 0x044fe20000010000 */
[----:B------:R-:W-:Y:S01]  /*13780*/  F2FP.F16.F32.PACK_AB R169, R20, R79 ;  /* 0x0000004f14a9723e */ /* 0x000fe200000000ff */
[----:B------:R-:W-:-:S05]  /*13790*/  IMAD.MOV.U32 R79, RZ, RZ, R119 ;  /* 0x000000ffff4f7224 */ /* 0x000fca00078e0077 */
[----:B------:R-:W1:Y:S01]  /*137a0*/  MUFU.EX2 R69, R69 ;  /* 0x0000004500457308 */ /* 0x000e620000000800 */
[----:B---3--:R-:W-:-:S07]  /*137b0*/  FADD.FTZ R38, R170, R7 ;  /* 0x00000007aa267221 */ /* 0x008fce0000010000 */
[----:B------:R2:W3:Y:S01]  /*137c0*/  MUFU.EX2 R34, R71 ;  /* 0x0000004700227308 */ /* 0x0004e20000000800 */
[----:B0-----:R-:W-:Y:S01]  /*137d0*/  FADD.FTZ R3, R37, R6 ;  /* 0x0000000625037221 */ /* 0x001fe20000010000 */
[C---:B-1----:R-:W-:Y:S01]  /*137e0*/  FADD.FTZ R215, R69.reuse, R38 ;  /* 0x0000002645d77221 */ /* 0x042fe20000010000 */
[----:B------:R-:W-:Y:S01]  /*137f0*/  F2FP.F16.F32.PACK_AB R170, R69, R170 ;  /* 0x000000aa45aa723e */ /* 0x000fe200000000ff */
[----:B------:R-:W-:Y:S01]  /*13800*/  IMAD.MOV.U32 R69, RZ, RZ, R119 ;  /* 0x000000ffff457224 */ /* 0x000fe200078e0077 */
[-C--:B--2---:R-:W-:Y:S02]  /*13810*/  MOV R71, R119.reuse ;  /* 0x0000007700477202 */ /* 0x084fe40000000f00 */
[----:B------:R-:W-:Y:S01]  /*13820*/  MOV R38, R119 ;  /* 0x0000007700267202 */ /* 0x000fe20000000f00 */
[C---:B---3--:R-:W-:Y:S01]  /*13830*/  FADD.FTZ R214, R34.reuse, R3 ;  /* 0x0000000322d67221 */ /* 0x048fe20000010000 */
[----:B------:R-:W-:Y:S01]  /*13840*/  F2FP.F16.F32.PACK_AB R171, R34, R37 ;  /* 0x0000002522ab723e */ /* 0x000fe200000000ff */
[--C-:B------:R-:W-:Y:S01]  /*13850*/  IMAD.MOV.U32 R37, RZ, RZ, R119.reuse ;  /* 0x000000ffff257224 */ /* 0x100fe200078e0077 */
[----:B------:R-:W-:Y:S01]  /*13860*/  MOV R3, 0x3f800000 ;  /* 0x3f80000000037802 */ /* 0x000fe20000000f00 */
        /* <DEDUP_REMOVED lines=54> */
[----:B------:R-:W-:-:S07]  /*13bd0*/  CS2R R24, SRZ ;  /* 0x0000000000187805 */ /* 0x000fce000001ff00 */
.L_x_3910:
[----:B------:R-:W-:-:S04]  /*13be0*/  ISETP.NE.AND P1, PT, R10, 0x1, PT ;  /* 0x000000010a00780c */ /* 0x000fc80003f25270 */
[----:B------:R-:W-:-:S04]  /*13bf0*/  SEL R220, RZ, 0x1, P1 ;  /* 0x00000001ffdc7807 */ /* 0x000fc80000800000 */
[----:B------:R-:W-:Y:S01]  /*13c00*/  LOP3.LUT R220, R9, R220, RZ, 0x3c, !PT ;  /* 0x000000dc09dc7212 */ /* 0x000fe200078e3cff */
[----:B------:R-:W-:Y:S06]  /*13c10*/  @!P0 BRA `(.L_x_3898) ;  /* 0x0000000000048947 */ /* 0x000fec0003800000 */
[----:B------:R-:W-:Y:S01]  /*13c20*/  BPT.TRAP 0x1 ;  /* 0x000000040000795c */ /* 0x000fe20000300000 */
.L_x_3898:
        /* <DEDUP_REMOVED lines=8> */
.L_x_3899:
[----:B------:R-:W-:Y:S01]  /*13cb0*/  IMAD R126, R211, 0x900, R222 ;  /* 0x00000900d37e7824 */ /* 0x000fe200078e02de */
[----:B------:R-:W-:Y:S03]  /*13cc0*/  BSSY B1, `(.L_x_3900) ;  /* 0x0000006000017945 */ /* 0x000fe60003800000 */
[C---:B------:R-:W-:Y:S02]  /*13cd0*/  VIADD R124, R126.reuse, 0x2 ;  /* 0x000000027e7c7836 */ /* 0x040fe40000000000 */
[----:B------:R-:W-:Y:S01]  /*13ce0*/  VIADD R123, R126, 0x4 ;  /* 0x000000047e7b7836 */ /* 0x000fe20000000000 */
[----:B-1----:R-:W-:Y:S06]  /*13cf0*/  @P1 BRA `(.L_x_3901) ;  /* 0x0000000000081947 */ /* 0x002fec0003800000 */
[----:B------:R-:W1:Y:S02]  /*13d00*/  SYNCS.PHASECHK.TRANS64.TRYWAIT P1, [R0+URZ+0x30830], R4 ;  /* 0x03083004000075a7 */ /* 0x000e64000802017f */
[----:B-1----:R-:W-:Y:S05]  /*13d10*/  @!P1 BRA `(.L_x_3902) ;  /* 0x000000f000249947 */ /* 0x002fea0003800000 */
.L_x_3901:
[----:B------:R-:W-:Y:S05]  /*13d20*/  BSYNC B1 ;  /* 0x0000000000017941 */ /* 0x000fea0003800000 */
.L_x_3900:
[----:B------:R-:W2:Y:S04]  /*13d30*/  LDL.64 R128, [R1+0x38] ;  /* 0x0000380001807983 */ /* 0x000ea80000100a00 */
[----:B------:R3:W-:Y:S04]  /*13d40*/  STL.64 [R1+0x128], R6 ;  /* 0x0001280601007387 */ /* 0x0007e80000100a00 */
[----:B---3--:R-:W3:Y:S01]  /*13d50*/  LDL.64 R6, [R1+0x30] ;  /* 0x0000300001067983 */ /* 0x008ee20000100a00 */
        /* <DEDUP_REMOVED lines=96> */
[----:B------:R-:W-:Y:S01]  /*14360*/  MOV R120, R126 ;  /* 0x0000007e00787202 */ /* 0x000fe20000000f00 */
[----:B------:R-:W4:Y:S01]  /*14370*/  LDL.64 R2, [R1+0x28] ;  /* 0x0000280001027983 */ /* 0x000f220000100a00 */
[----:B------:R-:W-:Y:S01]  /*14380*/  VIADD R122, R126, 0x6 ;  /* 0x000000067e7a7836 */ /* 0x000fe20000000000 */
[----:B------:R-:W-:Y:S01]  /*14390*/  MOV R11, UR50 ;  /* 0x00000032000b7c02 */ /* 0x000fe20008000f00 */
[----:B------:R-:W-:Y:S01]  /*143a0*/  IMAD.MOV.U32 R121, RZ, RZ, 0x40000040 ;  /* 0x40000040ff797424 */ /* 0x000fe200078e00ff */
[----:B------:R-:W-:Y:S01]  /*143b0*/  R2UR UR46, R120 ;  /* 0x00000000782e72ca */ /* 0x000fe200000e0000 */
[----:B------:R-:W-:Y:S01]  /*143c0*/  IMAD.MOV.U32 R125, RZ, RZ, 0x40000040 ;  /* 0x40000040ff7d7424 */ /* 0x000fe200078e00ff */
[----:B------:R-:W-:Y:S01]  /*143d0*/  MOV R120, R124 ;  /* 0x0000007c00787202 */ /* 0x000fe20000000f00 */
[----:B------:R-:W-:Y:S01]  /*143e0*/  VIADD R124, R126, 0x304 ;  /* 0x000003047e7c7836 */ /* 0x000fe20000000000 */
[----:B------:R-:W-:-:S02]  /*143f0*/  MOV R14, UR38 ;  /* 0x00000026000e7c02 */ /* 0x000fc40008000f00 */
[----:B------:R-:W-:Y:S01]  /*14400*/  R2UR UR42, R120 ;  /* 0x00000000782a72ca */ /* 0x000fe200000e0000 */
[----:B------:R-:W-:Y:S01]  /*14410*/  IMAD.MOV.U32 R120, RZ, RZ, R123 ;  /* 0x000000ffff787224 */ /* 0x000fe200078e007b */
[----:B------:R-:W-:Y:S01]  /*14420*/  R2UR UR50, R122 ;  /* 0x000000007a3272ca */ /* 0x000fe200000e0000 */
[----:B------:R-:W-:Y:S01]  /*14430*/  VIADD R122, R126, 0x302 ;  /* 0x000003027e7a7836 */ /* 0x000fe20000000000 */
[----:B------:R-:W-:Y:S02]  /*14440*/  MOV R213, UR45 ;  /* 0x0000002d00d57c02 */ /* 0x000fe40008000f00 */
[----:B------:R-:W-:Y:S01]  /*14450*/  R2UR UR38, R120 ;  /* 0x00000000782672ca */ /* 0x000fe200000e0000 */
[----:B------:R-:W-:Y:S01]  /*14460*/  VIADD R120, R126, 0x300 ;  /* 0x000003007e787836 */ /* 0x000fe20000000000 */
[----:B------:R-:W-:Y:S01]  /*14470*/  R2UR UR30, R122 ;  /* 0x000000007a1e72ca */ /* 0x000fe200000e0000 */
[----:B------:R-:W-:Y:S01]  /*14480*/  VIADD R122, R126, 0x600 ;  /* 0x000006007e7a7836 */ /* 0x000fe20000000000 */
[----:B01----:R-:W-:-:S02]  /*14490*/  MOV R4, UR44 ;  /* 0x0000002c00047c02 */ /* 0x003fc40008000f00 */
[----:B------:R-:W-:Y:S02]  /*144a0*/  R2UR UR34, R120 ;  /* 0x00000000782272ca */ /* 0x000fe400000e0000 */
[----:B------:R-:W-:Y:S02]  /*144b0*/  IADD3 R120, R126, 0x306, RZ ;  /* 0x000003067e787810 */ /* 0x000fe40007ffe0ff */
[----:B------:R-:W-:Y:S02]  /*144c0*/  R2UR UR47, R121 ;  /* 0x00000000792f72ca */ /* 0x000fe400000e0000 */
[----:B------:R-:W-:Y:S02]  /*144d0*/  R2UR UR26, R124 ;  /* 0x000000007c1a72ca */ /* 0x000fe400000e0000 */
[----:B------:R-:W-:Y:S01]  /*144e0*/  R2UR UR22, R120 ;  /* 0x00000000781672ca */ /* 0x000fe200000e0000 */
[----:B------:R-:W-:Y:S01]  /*144f0*/  VIADD R120, R126, 0x604 ;  /* 0x000006047e787836 */ /* 0x000fe20000000000 */
[----:B------:R-:W-:Y:S01]  /*14500*/  R2UR UR18, R122 ;  /* 0x000000007a1272ca */ /* 0x000fe200000e0000 */
[----:B------:R-:W-:Y:S01]  /*14510*/  VIADD R122, R126, 0x606 ;  /* 0x000006067e7a7836 */ /* 0x000fe20000000000 */
[----:B------:R-:W-:-:S02]  /*14520*/  MOV R123, 0x40000040 ;  /* 0x40000040007b7802 */ /* 0x000fc40000000f00 */
[----:B------:R-:W-:Y:S02]  /*14530*/  IADD3 R124, R126, 0x602, RZ ;  /* 0x000006027e7c7810 */ /* 0x000fe40007ffe0ff */
[----:B------:R-:W-:Y:S02]  /*14540*/  MOV R5, UR51 ;  /* 0x0000003300057c02 */ /* 0x000fe40008000f00 */
[C---:B------:R-:W-:Y:S02]  /*14550*/  R2UR UR43, R121.reuse ;  /* 0x00000000792b72ca */ /* 0x040fe400000e0000 */
[----:B------:R-:W-:Y:S02]  /*14560*/  R2UR UR39, R121 ;  /* 0x00000000792772ca */ /* 0x000fe400000e0000 */
[----:B------:R-:W-:Y:S02]  /*14570*/  R2UR UR51, R123 ;  /* 0x000000007b3372ca */ /* 0x000fe400000e0000 */
[----:B------:R-:W-:-:S02]  /*14580*/  R2UR UR35, R121 ;  /* 0x00000000792372ca */ /* 0x000fc400000e0000 */
[----:B------:R-:W-:Y:S02]  /*14590*/  R2UR UR31, R123 ;  /* 0x000000007b1f72ca */ /* 0x000fe400000e0000 */
[----:B------:R-:W-:Y:S02]  /*145a0*/  R2UR UR27, R125 ;  /* 0x000000007d1b72ca */ /* 0x000fe400000e0000 */
[----:B------:R-:W-:Y:S02]  /*145b0*/  R2UR UR23, R121 ;  /* 0x00000000791772ca */ /* 0x000fe400000e0000 */
[----:B------:R-:W-:Y:S02]  /*145c0*/  R2UR UR19, R123 ;  /* 0x000000007b1372ca */ /* 0x000fe400000e0000 */
[----:B------:R-:W-:Y:S02]  /*145d0*/  R2UR UR14, R124 ;  /* 0x000000007c0e72ca */ /* 0x000fe400000e0000 */
[----:B------:R-:W-:-:S02]  /*145e0*/  R2UR UR15, R125 ;  /* 0x000000007d0f72ca */ /* 0x000fc400000e0000 */
[----:B------:R-:W-:Y:S02]  /*145f0*/  R2UR UR6, R120 ;  /* 0x00000000780672ca */ /* 0x000fe400000e0000 */
[----:B------:R-:W-:Y:S02]  /*14600*/  R2UR UR7, R121 ;  /* 0x00000000790772ca */ /* 0x000fe400000e0000 */
[----:B------:R-:W-:Y:S02]  /*14610*/  R2UR UR10, R122 ;  /* 0x000000007a0a72ca */ /* 0x000fe400000e0000 */
[----:B------:R-:W-:Y:S02]  /*14620*/  R2UR UR11, R123 ;  /* 0x000000007b0b72ca */ /* 0x000fe400000e0000 */
[----:B------:R-:W-:Y:S02]  /*14630*/  MOV R21, UR41 ;  /* 0x0000002900157c02 */ /* 0x000fe40008000f00 */
[----:B------:R-:W-:-:S02]  /*14640*/  MOV R212, UR40 ;  /* 0x0000002800d47c02 */ /* 0x000fc40008000f00 */
[----:B------:R-:W-:Y:S02]  /*14650*/  MOV R15, UR37 ;  /* 0x00000025000f7c02 */ /* 0x000fe40008000f00 */
[----:B------:R-:W-:Y:S02]  /*14660*/  MOV R20, UR36 ;  /* 0x0000002400147c02 */ /* 0x000fe40008000f00 */
[----:B------:R-:W-:Y:S02]  /*14670*/  MOV R12, UR49 ;  /* 0x00000031000c7c02 */ /* 0x000fe40008000f00 */
[----:B------:R-:W-:Y:S02]  /*14680*/  MOV R13, UR48 ;  /* 0x00000030000d7c02 */ /* 0x000fe40008000f00 */
[----:B--2---:R-:W-:Y:S02]  /*14690*/  R2UR UR44, R128 ;  /* 0x00000000802c72ca */ /* 0x004fe400000e0000 */
[----:B------:R-:W-:-:S02]  /*146a0*/  R2UR UR45, R129 ;  /* 0x00000000812d72ca */ /* 0x000fc400000e0000 */
[----:B-----5:R-:W-:-:S11]  /*146b0*/  WARPGROUP.ARRIVE ;  /* 0x00000000000079c5 */ /* 0x020fd60000000000 */
[----:B------:R-:W-:Y:S01]  /*146c0*/  HGMMA.64x96x16.F32 R120, gdesc[UR44], RZ, !UPT, gsb0 ;  /* 0x016000002c7879f0 */ /* 0x000fe2000c0008ff */
[----:B---3--:R-:W-:Y:S02]  /*146d0*/  R2UR UR40, R6 ;  /* 0x00000000062872ca */ /* 0x008fe400000e0000 */
[----:B------:R-:W-:Y:S02]  /*146e0*/  R2UR UR41, R7 ;  /* 0x00000000072972ca */ /* 0x000fe400000e0000 */
[----:B------:R0:W5:Y:S01]  /*146f0*/  LDL.LU.64 R6, [R1+0x128] ;  /* 0x0001280001067983 */ /* 0x0001620000300a00 */
[----:B------:R-:W-:Y:S02]  /*14700*/  WARPGROUP.DEPBAR.LE gsb0, 0x0 ;  /* 0x00008000000079c5 */ /* 0x000fe40000010000 */
[----:B------:R-:W-:-:S08]  /*14710*/  WARPGROUP.ARRIVE ;  /* 0x00000000000079c5 */ /* 0x000fd00000000000 */
[----:B------:R-:W-:Y:S01]  /*14720*/  HGMMA.64x96x16.F32 R120, gdesc[UR40], R120, gsb0 ;  /* 0x01600000287879f0 */ /* 0x000fe20008000878 */
[----:B----4-:R-:W-:Y:S02]  /*14730*/  R2UR UR36, R2 ;  /* 0x00000000022472ca */ /* 0x010fe400000e0000 */
[----:B------:R-:W-:Y:S02]  /*14740*/  R2UR UR37, R3 ;  /* 0x00000000032572ca */ /* 0x000fe400000e0000 */
[----:B------:R-:W-:Y:S01]  /*14750*/  R2UR UR41, R21 ;  /* 0x00000000152972ca */ /* 0x000fe200000e0000 */
[----:B------:R-:W2:Y:S01]  /*14760*/  LDL.64 R2, [R1+0x8] ;  /* 0x0000080001027983 */ /* 0x000ea20000100a00 */
[----:B------:R-:W-:Y:S02]  /*14770*/  WARPGROUP.DEPBAR.LE gsb0, 0x0 ;  /* 0x00008000000079c5 */ /* 0x000fe40000010000 */
[----:B------:R-:W-:-:S07]  /*14780*/  WARPGROUP.ARRIVE ;  /* 0x00000000000079c5 */ /* 0x000fce0000000000 */
[----:B------:R-:W-:Y:S01]  /*14790*/  HGMMA.64x96x16.F32 R120, gdesc[UR36], R120, gsb0 ;  /* 0x01600000247879f0 */ /* 0x000fe20008000878 */
[----:B------:R-:W-:Y:S02]  /*147a0*/  R2UR UR36, R20 ;  /* 0x00000000142472ca */ /* 0x000fe400000e0000 */
[----:B------:R-:W3:Y:S01]  /*147b0*/  LDL.64 R20, [R1+0x20] ;  /* 0x0000200001147983 */ /* 0x000ee20000100a00 */
[----:B------:R-:W-:Y:S02]  /*147c0*/  R2UR UR38, R14 ;  /* 0x000000000e2672ca */ /* 0x000fe400000e0000 */
[----:B------:R-:W-:Y:S02]  /*147d0*/  R2UR UR37, R15 ;  /* 0x000000000f2572ca */ /* 0x000fe400000e0000 */
[----:B------:R-:W4:Y:S01]  /*147e0*/  LDL.64 R14, [R1+0x18] ;  /* 0x00001800010e7983 */ /* 0x000f220000100a00 */
[----:B------:R-:W-:Y:S02]  /*147f0*/  R2UR UR45, R213 ;  /* 0x00000000d52d72ca */ /* 0x000fe400000e0000 */
[----:B------:R-:W-:-:S02]  /*14800*/  R2UR UR40, R212 ;  /* 0x00000000d42872ca */ /* 0x000fc400000e0000 */
[----:B------:R-:W2:Y:S01]  /*14810*/  LDL.64 R212, [R1+0x10] ;  /* 0x0000100001d47983 */ /* 0x000ea20000100a00 */
[----:B------:R-:W-:Y:S02]  /*14820*/  WARPGROUP.DEPBAR.LE gsb0, 0x0 ;  /* 0x00008000000079c5 */ /* 0x000fe40000010000 */
[----:B------:R-:W-:Y:S01]  /*14830*/  WARPGROUP.ARRIVE ;  /* 0x00000000000079c5 */ /* 0x000fe20000000000 */
[----:B---3--:R-:W-:Y:S02]  /*14840*/  R2UR UR48, R20 ;  /* 0x00000000143072ca */ /* 0x008fe400000e0000 */
[----:B------:R-:W-:-:S13]  /*14850*/  R2UR UR49, R21 ;  /* 0x00000000153172ca */ /* 0x000fda00000e0000 */
[----:B------:R-:W-:Y:S01]  /*14860*/  HGMMA.64x96x16.F32 R120, gdesc[UR48], R120, gsb0 ;  /* 0x01600000307879f0 */ /* 0x000fe20008000878 */
[----:B----4-:R-:W-:Y:S02]  /*14870*/  R2UR UR32, R14 ;  /* 0x000000000e2072ca */ /* 0x010fe400000e0000 */
[----:B------:R-:W-:Y:S02]  /*14880*/  R2UR UR33, R15 ;  /* 0x000000000f2172ca */ /* 0x000fe400000e0000 */
[----:B--2---:R-:W-:Y:S02]  /*14890*/  R2UR UR28, R212 ;  /* 0x00000000d41c72ca */ /* 0x004fe400000e0000 */
[----:B------:R-:W-:Y:S01]  /*148a0*/  R2UR UR29, R213 ;  /* 0x00000000d51d72ca */ /* 0x000fe200000e0000 */
[----:B------:R-:W-:Y:S02]  /*148b0*/  WARPGROUP.DEPBAR.LE gsb0, 0x0 ;  /* 0x00008000000079c5 */ /* 0x000fe40000010000 */
[----:B------:R-:W-:-:S06]  /*148c0*/  WARPGROUP.ARRIVE ;  /* 0x00000000000079c5 */ /* 0x000fcc0000000000 */
[----:B------:R-:W-:Y:S01]  /*148d0*/  HGMMA.64x96x16.F32 R120, gdesc[UR32], R120, gsb0 ;  /* 0x01600000207879f0 */ /* 0x000fe20008000878 */
[----:B------:R-:W-:Y:S02]  /*148e0*/  R2UR UR24, R2 ;  /* 0x00000000021872ca */ /* 0x000fe400000e0000 */
[----:B------:R-:W-:Y:S01]  /*148f0*/  R2UR UR25, R3 ;  /* 0x00000000031972ca */ /* 0x000fe200000e0000 */
[----:B------:R-:W-:Y:S02]  /*14900*/  WARPGROUP.DEPBAR.LE gsb0, 0x0 ;  /* 0x00008000000079c5 */ /* 0x000fe40000010000 */
[----:B------:R-:W-:-:S06]  /*14910*/  WARPGROUP.ARRIVE ;  /* 0x00000000000079c5 */ /* 0x000fcc0000000000 */
[----:B------:R-:W-:Y:S03]  /*14920*/  HGMMA.64x96x16.F32 R120, gdesc[UR28], R120, gsb0 ;  /* 0x016000001c7879f0 */ /* 0x000fe60008000878 */
[----:B------:R-:W-:Y:S02]  /*14930*/  WARPGROUP.DEPBAR.LE gsb0, 0x0 ;  /* 0x00008000000079c5 */ /* 0x000fe40000010000 */
[----:B------:R-:W-:-:S06]  /*14940*/  WARPGROUP.ARRIVE ;  /* 0x00000000000079c5 */ /* 0x000fcc0000000000 */
[----:B------:R-:W-:Y:S01]  /*14950*/  HGMMA.64x96x16.F32 R120, gdesc[UR24], R120, gsb0 ;  /* 0x01600000187879f0 */ /* 0x000fe20008000878 */
[----:B------:R-:W-:Y:S01]  /*14960*/  UMOV UR20, UR56 ;  /* 0x0000003800147c82 */ /* 0x000fe20008000000 */
[----:B------:R-:W-:Y:S01]  /*14970*/  UMOV UR21, UR57 ;  /* 0x0000003900157c82 */ /* 0x000fe20008000000 */
[----:B------:R-:W-:Y:S02]  /*14980*/  WARPGROUP.DEPBAR.LE gsb0, 0x0 ;  /* 0x00008000000079c5 */ /* 0x000fe40000010000 */
[----:B------:R-:W-:-:S06]  /*14990*/  WARPGROUP.ARRIVE ;  /* 0x00000000000079c5 */ /* 0x000fcc0000000000 */
[----:B------:R-:W-:Y:S01]  /*149a0*/  HGMMA.64x96x16.F32 R120, gdesc[UR20], R120, gsb0 ;  /* 0x01600000147879f0 */ /* 0x000fe20008000878 */
[----:B------:R-:W-:Y:S01]  /*149b0*/  UMOV UR16, UR52 ;  /* 0x0000003400107c82 */ /* 0x000fe20008000000 */
[----:B------:R-:W-:Y:S01]  /*149c0*/  UMOV UR17, UR53 ;  /* 0x0000003500117c82 */ /* 0x000fe20008000000 */
[----:B------:R-:W-:Y:S01]  /*149d0*/  R2UR UR44, R4 ;  /* 0x00000000042c72ca */ /* 0x000fe200000e0000 */
[----:B------:R-:W-:Y:S02]  /*149e0*/  WARPGROUP.DEPBAR.LE gsb0, 0x0 ;  /* 0x00008000000079c5 */ /* 0x000fe40000010000 */
[----:B------:R-:W-:-:S06]  /*149f0*/  WARPGROUP.ARRIVE ;  /* 0x00000000000079c5 */ /* 0x000fcc0000000000 */
[----:B------:R-:W-:Y:S04]  /*14a00*/  HGMMA.64x96x16.F32 R120, gdesc[UR16], R120, gsb0 ;  /* 0x01600000107879f0 */ /* 0x000fe80008000878 */
[----:B------:R-:W-:Y:S01]  /*14a10*/  UMOV UR12, UR44 ;  /* 0x0000002c000c7c82 */ /* 0x000fe20008000000 */
[----:B------:R-:W-:Y:S01]  /*14a20*/  UMOV UR13, UR45 ;  /* 0x0000002d000d7c82 */ /* 0x000fe20008000000 */
        /* <DEDUP_REMOVED lines=13> */
[----:B------:R-:W-:Y:S01]  /*14b00*/  HGMMA.64x96x16.F32 R120, gdesc[UR8], R120, gsb0 ;  /* 0x01600000087879f0 */ /* 0x000fe20008000878 */
[----:B------:R-:W-:Y:S02]  /*14b10*/  R2UR UR50, R11 ;  /* 0x000000000b3272ca */ /* 0x000fe400000e0000 */
[----:B------:R-:W-:Y:S02]  /*14b20*/  R2UR UR49, R12 ;  /* 0x000000000c3172ca */ /* 0x000fe400000e0000 */
[----:B------:R-:W-:Y:S01]  /*14b30*/  R2UR UR48, R13 ;  /* 0x000000000d3072ca */ /* 0x000fe200000e0000 */
[----:B------:R-:W-:Y:S02]  /*14b40*/  WARPGROUP.DEPBAR.LE gsb0, 0x0 ;  /* 0x00008000000079c5 */ /* 0x000fe40000010000 */
[----:B0-----:R-:W-:-:S12]  /*14b50*/  @!P0 BRA `(.L_x_3903) ;  /* 0x0000000000048947 */ /* 0x001fd80003800000 */
[----:B------:R-:W-:Y:S01]  /*14b60*/  BPT.TRAP 0x1 ;  /* 0x000000040000795c */ /* 0x000fe20000300000 */
.L_x_3903:
[----:B------:R-:W-:Y:S02]  /*14b70*/  SHF.L.U32 R2, R9, 0x1f, RZ ;  /* 0x0000001f09027819 */ /* 0x000fe400000006ff */
[----:B------:R-:W-:-:S04]  /*14b80*/  LEA R9, R10, R18, 0x3 ;  /* 0x000000120a097211 */ /* 0x000fc800078e18ff */
[----:B------:R0:W1:Y:S01]  /*14b90*/  SYNCS.PHASECHK.TRANS64.TRYWAIT P1, [R9+URZ+0x30850], R2 ;  /* 0x03085002090075a7 */ /* 0x000062000802017f */
[----:B------:R-:W-:Y:S05]  /*14ba0*/  @!P0 BRA `(.L_x_3904) ;  /* 0x0000000000048947 */ /* 0x000fea0003800000 */
[----:B------:R-:W-:Y:S01]  /*14bb0*/  BPT.TRAP 0x1 ;  /* 0x000000040000795c */ /* 0x000fe20000300000 */
.L_x_3904:
[----:B------:R-:W-:Y:S04]  /*14bc0*/  BSSY B1, `(.L_x_3905) ;  /* 0x0000004000017945 */ /* 0x000fe80003800000 */
[----:B-1----:R-:W-:Y:S05]  /*14bd0*/  @P1 BRA `(.L_x_3906) ;  /* 0x0000000000081947 */ /* 0x002fea0003800000 */
[----:B------:R-:W1:Y:S02]  /*14be0*/  SYNCS.PHASECHK.TRANS64.TRYWAIT P1, [R9+URZ+0x30850], R2 ;  /* 0x03085002090075a7 */ /* 0x000e64000802017f */
[----:B-1----:R-:W-:Y:S05]  /*14bf0*/  @!P1 BRA `(.L_x_3907) ;  /* 0x000000e000809947 */ /* 0x002fea0003800000 */
.L_x_3906:
[----:B------:R-:W-:Y:S05]  /*14c00*/  BSYNC B1 ;  /* 0x0000000000017941 */ /* 0x000fea0003800000 */
.L_x_3905:
        /* <DEDUP_REMOVED lines=9> */
[----:B------:R-:W-:-:S05]  /*14ca0*/  IMAD R2, R10, 0x900, R2 ;  /* 0x000009000a027824 */ /* 0x000fca00078e0202 */
[C---:B------:R-:W-:Y:S02]  /*14cb0*/  R2UR UR6, R2.reuse ;  /* 0x00000000020672ca */ /* 0x040fe400000e0000 */
[----:B------:R-:W-:-:S11]  /*14cc0*/  IADD3 R4, R2, 0x80, RZ ;  /* 0x0000008002047810 */ /* 0x000fd60007ffe0ff */
        /* <DEDUP_REMOVED lines=9> */
[----:B------:R-:W-:Y:S01]  /*14d60*/  VIADD R4, R2, 0x180 ;  /* 0x0000018002047836 */ /* 0x000fe20000000000 */
[----:B------:R-:W-:Y:S01]  /*14d70*/  R2UR UR7, R5 ;  /* 0x00000000050772ca */ /* 0x000fe200000e0000 */
[----:B------:R-:W-:Y:S01]  /*14d80*/  IMAD.MOV.U32 R5, RZ, RZ, 0x40000040 ;  /* 0x40000040ff057424 */ /* 0x000fe200078e00ff */
[----:B------:R-:W-:Y:S02]  /*14d90*/  WARPGROUP.DEPBAR.LE gsb0, 0x0 ;  /* 0x00008000000079c5 */ /* 0x000fe40000010000 */
[----:B------:R-:W-:-:S13]  /*14da0*/  WARPGROUP.ARRIVE ;  /* 0x00000000000079c5 */ /* 0x000fda0000000000 */
[----:B------:R-:W-:Y:S01]  /*14db0*/  HGMMA.64x192x16.F32 R24, R180, gdesc[UR4].tnspB, R24, gsb0 ;  /* 0x42e00004b4187df0 */ /* 0x000fe20008000818 */
[----:B------:R-:W-:Y:S02]  /*14dc0*/  R2UR UR6, R4 ;  /* 0x00000000040672ca */ /* 0x000fe400000e0000 */
[----:B------:R-:W-:Y:S01]  /*14dd0*/  R2UR UR7, R5 ;  /* 0x00000000050772ca */ /* 0x000fe200000e0000 */
[----:B------:R-:W-:Y:S01]  /*14de0*/  IMAD.MOV.U32 R5, RZ, RZ, 0x40000040 ;  /* 0x40000040ff057424 */ /* 0x000fe200078e00ff */
[C---:B------:R-:W-:Y:S01]  /*14df0*/  IADD3 R4, R2.reuse, 0x200, RZ ;  /* 0x0000020002047810 */ /* 0x040fe20007ffe0ff */
[----:B------:R-:W-:Y:S01]  /*14e00*/  VIADD R2, R2, 0x280 ;  /* 0x0000028002027836 */ /* 0x000fe20000000000 */
[----:B------:R-:W-:Y:S02]  /*14e10*/  WARPGROUP.DEPBAR.LE gsb0, 0x0 ;  /* 0x00008000000079c5 */ /* 0x000fe40000010000 */
[----:B------:R-:W-:-:S11]  /*14e20*/  WARPGROUP.ARRIVE ;  /* 0x00000000000079c5 */ /* 0x000fd60000000000 */
[----:B------:R-:W-:Y:S01]  /*14e30*/  HGMMA.64x192x16.F32 R24, R176, gdesc[UR4].tnspB, R24, gsb0 ;  /* 0x42e00004b0187df0 */ /* 0x000fe20008000818 */
[----:B------:R-:W-:Y:S02]  /*14e40*/  R2UR UR6, R4 ;  /* 0x00000000040672ca */ /* 0x000fe400000e0000 */
[----:B------:R-:W-:Y:S01]  /*14e50*/  R2UR UR7, R5 ;  /* 0x00000000050772ca */ /* 0x000fe200000e0000 */
[----:B------:R-:W-:Y:S02]  /*14e60*/  WARPGROUP.DEPBAR.LE gsb0, 0x0 ;  /* 0x00008000000079c5 */ /* 0x000fe40000010000 */
[----:B------:R-:W-:-:S14]  /*14e70*/  WARPGROUP.ARRIVE ;  /* 0x00000000000079c5 */ /* 0x000fdc0000000000 */
[----:B------:R-:W-:Y:S01]  /*14e80*/  HGMMA.64x192x16.F32 R24, R172, gdesc[UR4].tnspB, R24, gsb0 ;  /* 0x42e00004ac187df0 */ /* 0x000fe20008000818 */
[----:B------:R-:W-:Y:S02]  /*14e90*/  R2UR UR6, R2 ;  /* 0x00000000020672ca */ /* 0x000fe400000e0000 */
[----:B------:R-:W-:Y:S01]  /*14ea0*/  R2UR UR7, R3 ;  /* 0x00000000030772ca */ /* 0x000fe200000e0000 */
[----:B------:R-:W-:Y:S02]  /*14eb0*/  WARPGROUP.DEPBAR.LE gsb0, 0x0 ;  /* 0x00008000000079c5 */ /* 0x000fe40000010000 */
[----:B------:R-:W-:-:S14]  /*14ec0*/  WARPGROUP.ARRIVE ;  /* 0x00000000000079c5 */ /* 0x000fdc0000000000 */
[----:B------:R-:W-:Y:S03]  /*14ed0*/  HGMMA.64x192x16.F32 R24, R168, gdesc[UR4].tnspB, R24, gsb0 ;  /* 0x42e00004a8187df0 */ /* 0x000fe60008000818 */
[----:B------:R-:W-:Y:S02]  /*14ee0*/  WARPGROUP.DEPBAR.LE gsb0, 0x0 ;  /* 0x00008000000079c5 */ /* 0x000fe40000010000 */
[----:B------:R-:W-:Y:S05]  /*14ef0*/  @!P0 BRA `(.L_x_3908) ;  /* 0x0000000000048947 */ /* 0x000fea0003800000 */
[----:B------:R-:W-:Y:S01]  /*14f00*/  BPT.TRAP 0x1 ;  /* 0x000000040000795c */ /* 0x000fe20000300000 */
.L_x_3908:
[----:B------:R-:W-:-:S05]  /*14f10*/  VIADD R0, R0, 0x30840 ;  /* 0x0003084000007836 */ /* 0x000fca0000000000 */
[----:B------:R-:W-:-:S04]  /*14f20*/  PRMT R0, R223, 0x654, R0 ;  /* 0x00000654df007816 */ /* 0x000fc80000000000 */
[----:B------:R0:W-:Y:S02]  /*14f30*/  SYNCS.ARRIVE.TRANS64.RED.A1T0 RZ, [R0+URZ], RZ ;  /* 0x000000ff00ff79a7 */ /* 0x0001e4000810043f */
[----:B0----5:R-:W-:-:S04]  /*14f40*/  FMNMX.FTZ R0, R120, R6, !PT ;  /* 0x0000000678007209 */ /* 0x021fc80007810000 */
        /* <DEDUP_REMOVED lines=53> */
[----:B0-----:R-:W-:Y:S01]  /*152a0*/  FMNMX.FTZ R2, R0, R2, !PT ;  /* 0x0000000200027209 */ /* 0x001fe20007810000 */
[----:B------:R-:W-:-:S04]  /*152b0*/  IMAD.U32 R0, RZ, RZ, UR38 ;  /* 0x00000026ff007e24 */ /* 0x000fc8000f8e00ff */
[----:B------:R-:W0:Y:S01]  /*152c0*/  SHFL.BFLY PT, R4, R2, 0x1, 0x1f ;  /* 0x0c201f0002047f89 */ /* 0x000e2200000e0000 */
[-C--:B------:R-:W-:Y:S01]  /*152d0*/  FMUL.FTZ R11, R5, R0.reuse ;  /* 0x00000000050b7220 */ /* 0x080fe20000410000 */
[----:B------:R-:W-:-:S03]  /*152e0*/  FMUL.FTZ R3, R3, R0 ;  /* 0x0000000003037220 */ /* 0x000fc60000410000 */
        /* <DEDUP_REMOVED lines=11> */
[----:B------:R-:W1:Y:S01]  /*153a0*/  MUFU.EX2 R120, R120 ;  /* 0x0000007800787308 */ /* 0x000e620000000800 */
[-CC-:B------:R-:W-:Y:S01]  /*153b0*/  FFMA.FTZ R140, R140, R0.reuse, -R11.reuse ;  /* 0x000000008c8c7223 */ /* 0x180fe2000001080b */
[-CC-:B------:R-:W-:Y:S01]  /*153c0*/  FFMA.FTZ R141, R141, R0.reuse, -R11.reuse ;  /* 0x000000008d8d7223 */ /* 0x180fe2000001080b */
[-CC-:B------:R-:W-:Y:S01]  /*153d0*/  FFMA.FTZ R144, R144, R0.reuse, -R11.reuse ;  /* 0x0000000090907223 */ /* 0x180fe2000001080b */
[-CC-:B------:R-:W-:Y:S01]  /*153e0*/  FFMA.FTZ R145, R145, R0.reuse, -R11.reuse ;  /* 0x0000000091917223 */ /* 0x180fe2000001080b */
[-CC-:B------:R-:W-:Y:S01]  /*153f0*/  FFMA.FTZ R148, R148, R0.reuse, -R11.reuse ;  /* 0x0000000094947223 */ /* 0x180fe2000001080b */
[-CC-:B------:R-:W-:Y:S01]  /*15400*/  FFMA.FTZ R149, R149, R0.reuse, -R11.reuse ;  /* 0x0000000095957223 */ /* 0x180fe2000001080b */
[--C-:B------:R-:W-:Y:S01]  /*15410*/  FFMA.FTZ R152, R152, R0, -R11.reuse ;  /* 0x0000000098987223 */ /* 0x100fe2000001080b */
[----:B0-----:R-:W-:Y:S01]  /*15420*/  FMNMX.FTZ R4, R2, R4, !PT ;  /* 0x0000000402047209 */ /* 0x001fe20007810000 */
[----:B------:R-:W0:Y:S01]  /*15430*/  MUFU.EX2 R121, R121 ;  /* 0x0000007900797308 */ /* 0x000e220000000800 */
[-CC-:B------:R-:W-:Y:S01]  /*15440*/  FFMA.FTZ R153, R153, R0.reuse, -R11.reuse ;  /* 0x0000000099997223 */ /* 0x180fe2000001080b */
[-CC-:B------:R-:W-:Y:S01]  /*15450*/  FFMA.FTZ R156, R156, R0.reuse, -R11.reuse ;  /* 0x000000009c9c7223 */ /* 0x180fe2000001080b */
[-C--:B------:R-:W-:Y:S01]  /*15460*/  FFMA.FTZ R157, R157, R0.reuse, -R11 ;  /* 0x000000009d9d7223 */ /* 0x080fe2000001080b */
[C---:B------:R-:W-:Y:S01]  /*15470*/  FADD.FTZ R2, -R4.reuse, R7 ;  /* 0x0000000704027221 */ /* 0x040fe20000010100 */
[-C--:B------:R-:W-:Y:S01]  /*15480*/  FMUL.FTZ R7, R4, R0.reuse ;  /* 0x0000000004077220 */ /* 0x080fe20000410000 */
[-CC-:B------:R-:W-:Y:S01]  /*15490*/  FFMA.FTZ R160, R160, R0.reuse, -R11.reuse ;  /* 0x00000000a0a07223 */ /* 0x180fe2000001080b */
[-C--:B------:R-:W-:Y:S01]  /*154a0*/  FFMA.FTZ R161, R161, R0.reuse, -R11 ;  /* 0x00000000a1a17223 */ /* 0x080fe2000001080b */
[-C--:B------:R-:W-:Y:S01]  /*154b0*/  FMUL.FTZ R2, R2, R0.reuse ;  /* 0x0000000002027220 */ /* 0x080fe20000410000 */
[-CC-:B------:R-:W-:Y:S01]  /*154c0*/  FFMA.FTZ R122, R122, R0.reuse, -R7.reuse ;  /* 0x000000007a7a7223 */ /* 0x180fe20000010807 */
[-CC-:B------:R-:W-:Y:S01]  /*154d0*/  FFMA.FTZ R123, R123, R0.reuse, -R7.reuse ;  /* 0x000000007b7b7223 */ /* 0x180fe20000010807 */
[-CC-:B------:R-:W-:Y:S01]  /*154e0*/  FFMA.FTZ R126, R126, R0.reuse, -R7.reuse ;  /* 0x000000007e7e7223 */ /* 0x180fe20000010807 */
[-CC-:B------:R-:W-:Y:S01]  /*154f0*/  FFMA.FTZ R127, R127, R0.reuse, -R7.reuse ;  /* 0x000000007f7f7223 */ /* 0x180fe20000010807 */
[----:B------:R-:W2:Y:S01]  /*15500*/  MUFU.EX2 R124, R124 ;  /* 0x0000007c007c7308 */ /* 0x000ea20000000800 */
[-CC-:B------:R-:W-:Y:S01]  /*15510*/  FFMA.FTZ R130, R130, R0.reuse, -R7.reuse ;  /* 0x0000000082827223 */ /* 0x180fe20000010807 */
[-CC-:B------:R-:W-:Y:S01]  /*15520*/  FFMA.FTZ R131, R131, R0.reuse, -R7.reuse ;  /* 0x0000000083837223 */ /* 0x180fe20000010807 */
[----:B-1----:R-:W-:Y:S01]  /*15530*/  FFMA.FTZ R215, R3, R215, R120 ;  /* 0x000000d703d77223 */ /* 0x002fe20000010078 */
        /* <DEDUP_REMOVED lines=22> */
[-CC-:B------:R-:W-:Y:S01]  /*156a0*/  FFMA.FTZ R164, R164, R0.reuse, -R11.reuse ;  /* 0x00000000a4a47223 */ /* 0x180fe2000001080b */
[----:B------:R-:W-:-:S02]  /*156b0*/  FFMA.FTZ R11, R165, R0, -R11 ;  /* 0x00000000a50b7223 */ /* 0x000fc4000001080b */
[----:B--2---:R-:W-:-:S03]  /*156c0*/  FADD.FTZ R6, R124, R6 ;  /* 0x000000067c067221 */ /* 0x004fc60000010000 */
[----:B------:R-:W0:Y:S01]  /*156d0*/  MUFU.EX2 R126, R126 ;  /* 0x0000007e007e7308 */ /* 0x000e220000000800 */
[----:B-1----:R-:W-:-:S07]  /*156e0*/  FFMA.FTZ R214, R2, R214, R122 ;  /* 0x000000d602d67223 */ /* 0x002fce000001007a */
[----:B------:R-:W1:Y:S01]  /*156f0*/  MUFU.EX2 R125, R125 ;  /* 0x0000007d007d7308 */ /* 0x000e620000000800 */
[----:B---3--:R-:W-:-:S07]  /*15700*/  FADD.FTZ R7, R123, R214 ;  /* 0x000000d67b077221 */ /* 0x008fce0000010000 */
        /* <DEDUP_REMOVED lines=86> */
.L_x_3909:
[C---:B------:R-:W-:Y:S01]  /*15c70*/  ISETP.GT.AND P1, PT, R8.reuse, R221, PT ;  /* 0x000000dd0800720c */ /* 0x040fe20003f24270 */
[----:B------:R-:W-:Y:S01]  /*15c80*/  VIADD R8, R8, 0xffffffff ;  /* 0xffffffff08087836 */ /* 0x000fe20000000000 */
[----:B------:R-:W-:Y:S01]  /*15c90*/  IADD3 R9, R9, 0x30860, RZ ;  /* 0x0003086009097810 */ /* 0x000fe20007ffe0ff */
        /* <DEDUP_REMOVED lines=29> */
[----:B------:R-:W-:Y:S01]  /*15e70*/  MOV R6, R5 ;  /* 0x0000000500067202 */ /* 0x000fe20000000f00 */
[----:B------:R-:W-:Y:S06]  /*15e80*/  @P1 BRA `(.L_x_3910) ;  /* 0xffffffdc00541947 */ /* 0x000fec000383ffff */
.L_x_3897:
[----:B------:R-:W-:Y:S05]  /*15e90*/  BSYNC B0 ;  /* 0x0000000000007941 */ /* 0x000fea0003800000 */
.L_x_3896:
        /* <DEDUP_REMOVED lines=99> */
.L_x_3911:
[----:B------:R-:W-:Y:S02]  /*164d0*/  LEA R6, R211, R18, 0x3 ;  /* 0x00000012d3067211 */ /* 0x000fe400078e18ff */
[----:B------:R-:W-:-:S04]  /*164e0*/  SHF.L.U32 R2, R220, 0x1f, RZ ;  /* 0x0000001fdc027819 */ /* 0x000fc800000006ff */
[----:B------:R0:W1:Y:S01]  /*164f0*/  SYNCS.PHASECHK.TRANS64.TRYWAIT P1, [R6+URZ+0x30850], R2 ;  /* 0x03085002060075a7 */ /* 0x000062000802017f */
[----:B------:R-:W-:Y:S05]  /*16500*/  @!P0 BRA `(.L_x_3912) ;  /* 0x0000000000048947 */ /* 0x000fea0003800000 */
[----:B------:R-:W-:Y:S01]  /*16510*/  BPT.TRAP 0x1 ;  /* 0x000000040000795c */ /* 0x000fe20000300000 */
.L_x_3912:
[----:B------:R-:W-:Y:S01]  /*16520*/  VIADD R18, R18, 0x400 ;  /* 0x0000040012127836 */ /* 0x000fe20000000000 */
[----:B------:R-:W-:Y:S04]  /*16530*/  BSSY B0, `(.L_x_3913) ;  /* 0x0000008000007945 */ /* 0x000fe80003800000 */
[----:B------:R-:W-:-:S04]  /*16540*/  SHF.R.U32.HI R18, RZ, 0x4, R18 ;  /* 0x00000004ff127819 */ /* 0x000fc80000011612 */
[----:B------:R-:W-:-:S04]  /*16550*/  LOP3.LUT R18, R18, 0x3fff, RZ, 0xc0, !PT ;  /* 0x00003fff12127812 */ /* 0x000fc800078ec0ff */
[----:B------:R-:W-:-:S05]  /*16560*/  LOP3.LUT R7, R18, 0x3000000, RZ, 0xfc, !PT ;  /* 0x0300000012077812 */ /* 0x000fca00078efcff */
[----:B------:R-:W-:Y:S01]  /*16570*/  IMAD R7, R211, 0x900, R7 ;  /* 0x00000900d3077824 */ /* 0x000fe200078e0207 */
[----:B-1----:R-:W-:Y:S06]  /*16580*/  @P1 BRA `(.L_x_3914) ;  /* 0x0000000000081947 */ /* 0x002fec0003800000 */
[----:B------:R-:W1:Y:S02]  /*16590*/  SYNCS.PHASECHK.TRANS64.TRYWAIT P1, [R6+URZ+0x30850], R2 ;  /* 0x03085002060075a7 */ /* 0x000e64000802017f */
[----:B-1----:R-:W-:Y:S05]  /*165a0*/  @!P1 BRA `(.L_x_3915) ;  /* 0x000000c800289947 */ /* 0x002fea0003800000 */
.L_x_3914:
[----:B------:R-:W-:Y:S05]  /*165b0*/  BSYNC B0 ;  /* 0x0000000000007941 */ /* 0x000fea0003800000 */
.L_x_3913:
[----:B01----:R-:W-:Y:S01]  /*165c0*/  IMAD.MOV.U32 R2, RZ, RZ, R7 ;  /* 0x000000ffff027224 */ /* 0x003fe200078e0007 */
[----:B------:R-:W-:Y:S01]  /*165d0*/  MOV R3, 0x40000040 ;  /* 0x4000004000037802 */ /* 0x000fe20000000f00 */
[----:B------:R-:W-:Y:S01]  /*165e0*/  WARPGROUP.ARRIVE ;  /* 0x00000000000079c5 */ /* 0x000fe20000000000 */
[----:B------:R-:W-:Y:S01]  /*165f0*/  IMAD.MOV.U32 R120, RZ, RZ, -0x800000 ;  /* 0xff800000ff787424 */ /* 0x000fe200078e00ff */
[----:B------:R-:W-:Y:S02]  /*16600*/  MOV R121, 0xff800000 ;  /* 0xff80000000797802 */ /* 0x000fe40000000f00 */
[----:B------:R-:W-:Y:S01]  /*16610*/  R2UR UR6, R2 ;  /* 0x00000000020672ca */ /* 0x000fe200000e0000 */
[----:B------:R-:W-:Y:S01]  /*16620*/  VIADD R2, R7, 0x80 ;  /* 0x0000008007027836 */ /* 0x000fe20000000000 */
[----:B------:R-:W-:Y:S01]  /*16630*/  R2UR UR7, R3 ;  /* 0x00000000030772ca */ /* 0x000fe200000e0000 */
[----:B------:R-:W-:-:S12]  /*16640*/  IMAD.MOV.U32 R3, RZ, RZ, 0x40000040 ;  /* 0x40000040ff037424 */ /* 0x000fd800078e00ff */
[----:B------:R-:W-:Y:S01]  /*16650*/  HGMMA.64x192x16.F32 R24, R188, gdesc[UR4].tnspB, R24, gsb0 ;  /* 0x42e00004bc187df0 */ /* 0x000fe20008000818 */
[----:B------:R-:W-:Y:S02]  /*16660*/  R2UR UR6, R2 ;  /* 0x00000000020672ca */ /* 0x000fe400000e0000 */
[----:B------:R-:W-:Y:S01]  /*16670*/  R2UR UR7, R3 ;  /* 0x00000000030772ca */ /* 0x000fe200000e0000 */
[----:B------:R-:W-:Y:S01]  /*16680*/  IMAD.MOV.U32 R3, RZ, RZ, 0x40000040 ;  /* 0x40000040ff037424 */ /* 0x000fe200078e00ff */
[----:B------:R-:W-:Y:S01]  /*16690*/  IADD3 R2, R7, 0x100, RZ ;  /* 0x0000010007027810 */ /* 0x000fe20007ffe0ff */
[----:B------:R-:W-:Y:S02]  /*166a0*/  WARPGROUP.DEPBAR.LE gsb0, 0x0 ;  /* 0x00008000000079c5 */ /* 0x000fe40000010000 */
[----:B------:R-:W-:-:S12]  /*166b0*/  WARPGROUP.ARRIVE ;  /* 0x00000000000079c5 */ /* 0x000fd80000000000 */
        /* <DEDUP_REMOVED lines=22> */
[----:B------:R-:W-:Y:S02]  /*16820*/  R2UR UR6, R2 ;  /* 0x00000000020672ca */ /* 0x000fe400000e0000 */
[----:B------:R-:W-:Y:S01]  /*16830*/  R2UR UR7, R3 ;  /* 0x00000000030772ca */ /* 0x000fe200000e0000 */
[----:B------:R-:W0:Y:S04]  /*16840*/  SHFL.BFLY PT, R2, R215, 0x2, 0x1f ;  /* 0x0c401f00d7027f89 */ /* 0x000e2800000e0000 */
[----:B------:R-:W1:Y:S01]  /*16850*/  SHFL.BFLY PT, R3, R214, 0x2, 0x1f ;  /* 0x0c401f00d6037f89 */ /* 0x000e6200000e0000 */
[----:B0-----:R-:W-:Y:S01]  /*16860*/  FADD.FTZ R7, R2, R215 ;  /* 0x000000d702077221 */ /* 0x001fe20000010000 */
[----:B-1----:R-:W-:-:S04]  /*16870*/  FADD.FTZ R8, R3, R214 ;  /* 0x000000d603087221 */ /* 0x002fc80000010000 */
[----:B------:R-:W0:Y:S04]  /*16880*/  SHFL.BFLY PT, R2, R7, 0x1, 0x1f ;  /* 0x0c201f0007027f89 */ /* 0x000e2800000e0000 */
[----:B------:R-:W1:Y:S01]  /*16890*/  SHFL.BFLY PT, R3, R8, 0x1, 0x1f ;  /* 0x0c201f0008037f89 */ /* 0x000e6200000e0000 */
[----:B0-----:R-:W-:Y:S01]  /*168a0*/  FADD.FTZ R11, R7, R2 ;  /* 0x00000002070b7221 */ /* 0x001fe20000010000 */
[----:B-1----:R-:W-:-:S04]  /*168b0*/  FADD.FTZ R12, R8, R3 ;  /* 0x00000003080c7221 */ /* 0x002fc80000010000 */
[----:B------:R-:W-:Y:S02]  /*168c0*/  FSETP.NE.FTZ.AND P1, PT, R11, RZ, PT ;  /* 0x000000ff0b00720b */ /* 0x000fe40003f35000 */
[----:B------:R-:W-:Y:S02]  /*168d0*/  CS2R R2, SRZ ;  /* 0x0000000000027805 */ /* 0x000fe4000001ff00 */
        /* <DEDUP_REMOVED lines=17> */
.L_x_3916:
[----:B------:R-:W-:Y:S02]  /*169f0*/  VIADD R6, R6, 0x30860 ;  /* 0x0003086006067836 */ /* 0x000fe40000000000 */
[-C--:B------:R-:W-:Y:S01]  /*16a00*/  FMUL.FTZ R4, R24, R3.reuse ;  /* 0x0000000318047220 */ /* 0x080fe20000410000 */
[----:B------:R-:W-:Y:S02]  /*16a10*/  VIADD R211, R211, 0x1 ;  /* 0x00000001d3d37836 */ /* 0x000fe40000000000 */
[-C--:B------:R-:W-:Y:S01]  /*16a20*/  FMUL.FTZ R5, R25, R3.reuse ;  /* 0x0000000319057220 */ /* 0x080fe20000410000 */
[-C--:B------:R-:W-:Y:S01]  /*16a30*/  FMUL.FTZ R7, R29, R3.reuse ;  /* 0x000000031d077220 */ /* 0x080fe20000410000 */
[----:B------:R-:W-:Y:S01]  /*16a40*/  PRMT R6, R223, 0x654, R6 ;  /* 0x00000654df067816 */ /* 0x000fe20000000006 */
[-C--:B------:R-:W-:Y:S01]  /*16a50*/  FMUL.FTZ R12, R40, R3.reuse ;  /* 0x00000003280c7220 */ /* 0x080fe20000410000 */
[-C--:B------:R-:W-:Y:S01]  /*16a60*/  FMUL.FTZ R13, R41, R3.reuse ;  /* 0x00000003290d7220 */ /* 0x080fe20000410000 */
[-C--:B------:R-:W-:Y:S01]  /*16a70*/  FMUL.FTZ R20, R48, R3.reuse ;  /* 0x0000000330147220 */ /* 0x080fe20000410000 */
[----:B------:R1:W-:Y:S01]  /*16a80*/  SYNCS.ARRIVE.TRANS64.RED.A1T0 RZ, [R6+URZ], RZ ;  /* 0x000000ff06ff79a7 */ /* 0x0003e2000810043f */
[-C--:B------:R-:W-:Y:S01]  /*16a90*/  FMUL.FTZ R21, R49, R3.reuse ;  /* 0x0000000331157220 */ /* 0x080fe20000410000 */
[-C--:B------:R-:W-:Y:S01]  /*16aa0*/  FMUL.FTZ R24, R52, R3.reuse ;  /* 0x0000000334187220 */ /* 0x080fe20000410000 */
[-C--:B------:R-:W-:Y:S01]  /*16ab0*/  FMUL.FTZ R25, R53, R3.reuse ;  /* 0x0000000335197220 */ /* 0x080fe20000410000 */
[-C--:B------:R-:W-:Y:S01]  /*16ac0*/  FMUL.FTZ R29, R57, R3.reuse ;  /* 0x00000003391d7220 */ /* 0x080fe20000410000 */
[----:B------:R-:W-:Y:S01]  /*16ad0*/  ISETP.NE.AND P1, PT, R211, 0x2, PT ;  /* 0x00000002d300780c */ /* 0x000fe20003f25270 */
        /* <DEDUP_REMOVED lines=39> */
[-C--:B0-----:R-:W-:Y:S01]  /*16d50*/  FMUL.FTZ R26, R26, R2.reuse ;  /* 0x000000021a1a7220 */ /* 0x081fe20000410000 */
        /* <DEDUP_REMOVED lines=48> */
[----:B------:R-:W-:-:S02]  /*17060*/  LOP3.LUT R220, R220, R3, RZ, 0x3c, !PT ;  /* 0x00000003dcdc7212 */ /* 0x000fc400078e3cff */
[----:B------:R-:W-:Y:S02]  /*17070*/  IADD3 R229, R229, 0x1, RZ ;  /* 0x00000001e5e57810 */ /* 0x000fe40007ffe0ff */
[----:B------:R-:W-:-:S07]  /*17080*/  SEL R211, R211, RZ, P1 ;  /* 0x000000ffd3d37207 */ /* 0x000fce0000800000 */
.L_x_3838:
[----:B------:R-:W0:Y:S08]  /*17090*/  S2UR UR4, SR_CgaCtaId ;  /* 0x00000000000479c3 */ /* 0x000e300000008800 */
[----:B------:R-:W-:Y:S01]  /*170a0*/  BAR.SYNC.DEFER_BLOCKING 0x5, 0x180 ;  /* 0x0146000000007b1d */ /* 0x000fe20000010000 */
[----:B------:R-:W-:-:S05]  /*170b0*/  MOV R18, 0x400 ;  /* 0x0000040000127802 */ /* 0x000fca0000000f00 */
[----:B------:R-:W-:Y:S01]  /*170c0*/  BSSY B0, `(.L_x_3917) ;  /* 0x00003c1000007945 */ /* 0x000fe20003800000 */
[----:B0-----:R-:W-:-:S05]  /*170d0*/  IMAD.U32 R223, RZ, RZ, UR4 ;  /* 0x00000004ffdf7e24 */ /* 0x001fca000f8e00ff */
[----:B------:R-:W-:-:S05]  /*170e0*/  LEA R18, R223, R18, 0x18 ;  /* 0x00000012df127211 */ /* 0x000fca00078ec0ff */
[----:B------:R0:W1:Y:S01]  /*170f0*/  LDS.128 R132, [R18+0x308d0] ;  /* 0x0308d00012847984 */ /* 0x0000620000000c00 */
[----:B------:R-:W-:Y:S06]  /*17100*/  BAR.ARV 0x4, 0x180 ;  /* 0x0106000000007b1d */ /* 0x000fec0000002000 */
[----:B------:R-:W-:Y:S05]  /*17110*/  @P0 BRA `(.L_x_3918) ;  /* 0x0000002c00880947 */ /* 0x000fea0003800000 */
[----:B------:R-:W2:Y:S01]  /*17120*/  LDL R0, [R1+0x120] ;  /* 0x0001200001007983 */ /* 0x000ea20000100800 */
[----:B------:R-:W3:Y:S01]  /*17130*/  S2R R61, SR_SWINHI ;  /* 0x00000000003d7919 */ /* 0x000ee20000002f00 */
[----:B------:R-:W-:Y:S01]  /*17140*/  F2FP.F16.F32.PACK_AB R60, R5, R4 ;  /* 0x00000004053c723e */ /* 0x000fe200000000ff */
[----:B------:R-:W-:Y:S01]  /*17150*/  ULDC.64 UR6, c[0x0][0xc00] ;  /* 0x0003000000067ab9 */ /* 0x000fe20000000a00 */
[----:B------:R-:W-:Y:S01]  /*17160*/  F2FP.F16.F32.PACK_AB R64, R9, R8 ;  /* 0x000000080940723e */ /* 0x000fe200000000ff */
[----:B------:R-:W4:Y:S01]  /*17170*/  LDL.LU R128, [R1+0xa8] ;  /* 0x0000a80001807983 */ /* 0x000f220000300800 */
[----:B------:R-:W-:Y:S01]  /*17180*/  F2FP.F16.F32.PACK_AB R65, R35, R34 ;  /* 0x000000222341723e */ /* 0x000fe200000000ff */
[----:B------:R-:W-:Y:S02]  /*17190*/  ULDC.64 UR4, c[0x0][0xc08] ;  /* 0x0003020000047ab9 */ /* 0x000fe40000000a00 */
[----:B------:R-:W4:Y:S04]  /*171a0*/  LDL R127, [R1+0x11c] ;  /* 0x00011c00017f7983 */ /* 0x000f280000100800 */
[----:B------:R-:W4:Y:S04]  /*171b0*/  LDL R126, [R1+0x4] ;  /* 0x00000400017e7983 */ /* 0x000f280000100800 */
[----:B------:R-:W4:Y:S01]  /*171c0*/  LDL R125, [R1+0x40] ;  /* 0x00004000017d7983 */ /* 0x000f220000100800 */
[----:B------:R-:W-:-:S02]  /*171d0*/  MOV R2, R18 ;  /* 0x0000001200027202 */ /* 0x000fc40000000f00 */
[----:B---3--:R-:W-:Y:S02]  /*171e0*/  MOV R3, R61 ;  /* 0x0000003d00037202 */ /* 0x008fe40000000f00 */
[----:B------:R-:W-:Y:S01]  /*171f0*/  F2FP.F16.F32.PACK_AB R61, R27, R26 ;  /* 0x0000001a1b3d723e */ /* 0x000fe200000000ff */
[----:B------:R-:W-:Y:S01]  /*17200*/  BAR.SYNC.DEFER_BLOCKING 0x1, 0x100 ;  /* 0x0044000000007b1d */ /* 0x000fe20000010000 */
[----:B--2---:R-:W-:-:S03]  /*17210*/  IMAD.WIDE R116, R0, 0x2, R2 ;  /* 0x0000000200747825 */ /* 0x004fc600078e0202 */
[C---:B------:R-:W-:Y:S02]  /*17220*/  LOP3.LUT R63, R116.reuse, 0x380, RZ, 0xc0, !PT ;  /* 0x00000380743f7812 */ /* 0x040fe400078ec0ff */
[----:B------:R-:W-:Y:S02]  /*17230*/  IADD3 R67, P0, R116, 0x20, RZ ;  /* 0x0000002074437810 */ /* 0x000fe40007f1e0ff */
[----:B------:R-:W-:Y:S02]  /*17240*/  SHF.R.U64 R63, R63, 0x3, RZ ;  /* 0x000000033f3f7819 */ /* 0x000fe400000012ff */
[----:B------:R-:W-:Y:S02]  /*17250*/  LOP3.LUT R66, R67, 0x380, RZ, 0xc0, !PT ;  /* 0x0000038043427812 */ /* 0x000fe400078ec0ff */
[----:B------:R-:W-:Y:S01]  /*17260*/  LOP3.LUT R62, R63, R116, RZ, 0x3c, !PT ;  /* 0x000000743f3e7212 */ /* 0x000fe200078e3cff */
[----:B------:R-:W-:Y:S01]  /*17270*/  IMAD.MOV.U32 R63, RZ, RZ, R117 ;  /* 0x000000ffff3f7224 */ /* 0x000fe200078e0075 */
[----:B------:R-:W-:-:S02]  /*17280*/  SHF.R.U64 R66, R66, 0x3, RZ ;  /* 0x0000000342427819 */ /* 0x000fc400000012ff */
[----:B------:R-:W-:Y:S02]  /*17290*/  IADD3 R73, P3, R116, 0x40, RZ ;  /* 0x0000004074497810 */ /* 0x000fe40007f7e0ff */
[----:B------:R-:W-:Y:S02]  /*172a0*/  MOV R75, R62 ;  /* 0x0000003e004b7202 */ /* 0x000fe40000000f00 */
[----:B------:R-:W-:Y:S02]  /*172b0*/  F2FP.F16.F32.PACK_AB R62, R7, R6 ;  /* 0x00000006073e723e */ /* 0x000fe400000000ff */
[----:B------:R-:W-:Y:S02]  /*172c0*/  F2FP.F16.F32.PACK_AB R63, R31, R30 ;  /* 0x0000001e1f3f723e */ /* 0x000fe400000000ff */
[----:B------:R-:W-:Y:S02]  /*172d0*/  LOP3.LUT R66, R66, R67, RZ, 0x3c, !PT ;  /* 0x0000004342427212 */ /* 0x000fe400078e3cff */
[----:B------:R-:W-:-:S02]  /*172e0*/  LOP3.LUT R124, R73, 0x380, RZ, 0xc0, !PT ;  /* 0x00000380497c7812 */ /* 0x000fc400078ec0ff */
[----:B------:R-:W-:Y:S02]  /*172f0*/  IADD3 R0, P2, R116, 0x60, RZ ;  /* 0x0000006074007810 */ /* 0x000fe40007f5e0ff */
[----:B------:R-:W-:Y:S01]  /*17300*/  IADD3.X R67, RZ, R117, RZ, P0, !PT ;  /* 0x00000075ff437210 */ /* 0x000fe200007fe4ff */
[----:B------:R2:W-:Y:S01]  /*17310*/  STSM.16.M88.4 [R75], R60 ;  /* 0x0000003c4b007844 */ /* 0x0005e20000000200 */
[----:B------:R-:W-:Y:S02]  /*17320*/  SHF.R.U64 R124, R124, 0x3, RZ ;  /* 0x000000037c7c7819 */ /* 0x000fe400000012ff */
[----:B------:R-:W-:Y:S02]  /*17330*/  MOV R74, R66 ;  /* 0x00000042004a7202 */ /* 0x000fe40000000f00 */
[----:B------:R-:W-:Y:S02]  /*17340*/  IADD3 R72, P0, R116, 0x4000, RZ ;  /* 0x0000400074487810 */ /* 0x000fe40007f1e0ff */
[----:B------:R-:W-:-:S02]  /*17350*/  F2FP.F16.F32.PACK_AB R66, R11, R10 ;  /* 0x0000000a0b42723e */ /* 0x000fc400000000ff */
[----:B------:R-:W-:Y:S02]  /*17360*/  F2FP.F16.F32.PACK_AB R67, R39, R38 ;  /* 0x000000262743723e */ /* 0x000fe400000000ff */
[----:B--2---:R-:W-:Y:S01]  /*17370*/  LOP3.LUT R63, R0, 0x380, RZ, 0xc0, !PT ;  /* 0x00000380003f7812 */ /* 0x004fe200078ec0ff */
[----:B------:R-:W-:Y:S01]  /*17380*/  IMAD.X R61, RZ, RZ, R117, P3 ;  /* 0x000000ffff3d7224 */ /* 0x000fe200018e0675 */
[----:B------:R-:W-:Y:S02]  /*17390*/  LOP3.LUT R60, R124, R73, RZ, 0x3c, !PT ;  /* 0x000000497c3c7212 */ /* 0x000fe400078e3cff */
[----:B------:R-:W-:Y:S02]  /*173a0*/  SHF.R.U64 R63, R63, 0x3, RZ ;  /* 0x000000033f3f7819 */ /* 0x000fe400000012ff */
[----:B------:R-:W-:Y:S01]  /*173b0*/  LOP3.LUT R73, R72, 0x380, RZ, 0xc0, !PT ;  /* 0x0000038048497812 */ /* 0x000fe200078ec0ff */
[----:B------:R2:W-:Y:S01]  /*173c0*/  STSM.16.M88.4 [R74], R64 ;  /* 0x000000404a007844 */ /* 0x0005e20000000200 */
[----:B------:R-:W-:-:S02]  /*173d0*/  F2FP.F16.F32.PACK_AB R62, R15, R14 ;  /* 0x0000000e0f3e723e */ /* 0x000fc400000000ff */
[----:B------:R-:W-:Y:S02]  /*173e0*/  SHF.R.U64 R73, R73, 0x3, RZ ;  /* 0x0000000349497819 */ /* 0x000fe400000012ff */
[----:B------:R-:W-:Y:S02]  /*173f0*/  IADD3 R122, P1, R116, 0x4020, RZ ;  /* 0x00004020747a7810 */ /* 0x000fe40007f3e0ff */
[----:B------:R-:W-:Y:S02]  /*17400*/  LOP3.LUT R72, R73, R72, RZ, 0x3c, !PT ;  /* 0x0000004849487212 */ /* 0x000fe400078e3cff */
[----:B------:R-:W-:Y:S02]  /*17410*/  IADD3.X R73, RZ, R117, RZ, P0, !PT ;  /* 0x00000075ff497210 */ /* 0x000fe400007fe4ff */
[----:B--2---:R-:W-:Y:S02]  /*17420*/  LOP3.LUT R64, R63, R0, RZ, 0x3c, !PT ;  /* 0x000000003f407212 */ /* 0x004fe400078e3cff */
[----:B------:R-:W-:-:S02]  /*17430*/  MOV R66, R60 ;  /* 0x0000003c00427202 */ /* 0x000fc40000000f00 */
[----:B------:R-:W-:Y:S02]  /*17440*/  F2FP.F16.F32.PACK_AB R60, R13, R12 ;  /* 0x0000000c0d3c723e */ /* 0x000fe400000000ff */
[----:B------:R-:W-:Y:S02]  /*17450*/  F2FP.F16.F32.PACK_AB R61, R43, R42 ;  /* 0x0000002a2b3d723e */ /* 0x000fe400000000ff */
[----:B------:R-:W-:Y:S01]  /*17460*/  F2FP.F16.F32.PACK_AB R63, R47, R46 ;  /* 0x0000002e2f3f723e */ /* 0x000fe200000000ff */
[----:B------:R-:W-:Y:S01]  /*17470*/  IMAD.X R65, RZ, RZ, R117, P2 ;  /* 0x000000ffff417224 */ /* 0x000fe200010e0675 */
[----:B------:R-:W-:-:S03]  /*17480*/  LOP3.LUT R123, R122, 0x380, RZ, 0xc0, !PT ;  /* 0x000003807a7b7812 */ /* 0x000fc600078ec0ff */
[----:B------:R2:W-:Y:S01]  /*17490*/  STSM.16.M88.4 [R66], R60 ;  /* 0x0000003c42007844 */ /* 0x0005e20000000200 */
[----:B------:R-:W-:Y:S02]  /*174a0*/  SHF.R.U64 R123, R123, 0x3, RZ ;  /* 0x000000037b7b7819 */ /* 0x000fe400000012ff */
[----:B------:R-:W-:Y:S02]  /*174b0*/  MOV R0, R64 ;  /* 0x0000004000007202 */ /* 0x000fe40000000f00 */
[----:B------:R-:W-:Y:S02]  /*174c0*/  F2FP.F16.F32.PACK_AB R64, R21, R20 ;  /* 0x000000141540723e */ /* 0x000fe400000000ff */
[----:B------:R-:W-:Y:S02]  /*174d0*/  F2FP.F16.F32.PACK_AB R65, R51, R50 ;  /* 0x000000323341723e */ /* 0x000fe400000000ff */
[----:B--2---:R-:W-:-:S04]  /*174e0*/  IADD3 R60, P0, R116, 0x4040, RZ ;  /* 0x00004040743c7810 */ /* 0x004fc80007f1e0ff */
[----:B------:R-:W-:Y:S02]  /*174f0*/  LOP3.LUT R74, R60, 0x380, RZ, 0xc0, !PT ;  /* 0x000003803c4a7812 */ /* 0x000fe400078ec0ff */
[----:B------:R-:W-:Y:S02]  /*17500*/  F2FP.F16.F32.PACK_AB R66, R25, R24 ;  /* 0x000000181942723e */ /* 0x000fe400000000ff */
[----:B------:R-:W-:Y:S02]  /*17510*/  F2FP.F16.F32.PACK_AB R67, R55, R54 ;  /* 0x000000363743723e */ /* 0x000fe400000000ff */
[----:B------:R-:W-:Y:S02]  /*17520*/  MOV R61, R72 ;  /* 0x00000048003d7202 */ /* 0x000fe40000000f00 */
[----:B------:R-:W-:Y:S02]  /*17530*/  SHF.R.U64 R63, R74, 0x3, RZ ;  /* 0x000000034a3f7819 */ /* 0x000fe400000012ff */
[----:B------:R-:W-:Y:S01]  /*17540*/  LOP3.LUT R122, R123, R122, RZ, 0x3c, !PT ;  /* 0x0000007a7b7a7212 */ /* 0x000fe200078e3cff */
[----:B------:R-:W-:Y:S01]  /*17550*/  IMAD.X R123, RZ, RZ, R117, P1 ;  /* 0x000000ffff7b7224 */ /* 0x000fe200008e0675 */
[----:B------:R-:W-:-:S02]  /*17560*/  F2FP.F16.F32.PACK_AB R72, R29, R28 ;  /* 0x0000001c1d48723e */ /* 0x000fc400000000ff */
[----:B------:R-:W-:Y:S02]  /*17570*/  F2FP.F16.F32.PACK_AB R73, R59, R58 ;  /* 0x0000003a3b49723e */ /* 0x000fe400000000ff */
[----:B------:R-:W-:Y:S02]  /*17580*/  F2FP.F16.F32.PACK_AB R74, R33, R32 ;  /* 0x00000020214a723e */ /* 0x000fe400000000ff */
[----:B------:R-:W-:Y:S01]  /*17590*/  F2FP.F16.F32.PACK_AB R75, R105, R104 ;  /* 0x00000068694b723e */ /* 0x000fe200000000ff */
[----:B------:R2:W-:Y:S01]  /*175a0*/  STSM.16.M88.4 [R0], R64 ;  /* 0x0000004000007844 */ /* 0x0005e20000000200 */
[----:B------:R-:W-:Y:S02]  /*175b0*/  IADD3 R124, P3, R116, 0x4060, RZ ;  /* 0x00004060747c7810 */ /* 0x000fe40007f7e0ff */
[----:B------:R-:W-:Y:S01]  /*175c0*/  MOV R122, R122 ;  /* 0x0000007a007a7202 */ /* 0x000fe20000000f00 */
[----:B------:R3:W-:Y:S01]  /*175d0*/  STSM.16.M88.4 [R61], R72 ;  /* 0x000000483d007844 */ /* 0x0007e20000000200 */
[----:B------:R-:W-:-:S02]  /*175e0*/  F2FP.F16.F32.PACK_AB R62, R41, R40 ;  /* 0x00000028293e723e */ /* 0x000fc400000000ff */
[----:B--2---:R-:W-:Y:S02]  /*175f0*/  LOP3.LUT R64, R63, R60, RZ, 0x3c, !PT ;  /* 0x0000003c3f407212 */ /* 0x004fe400078e3cff */
[----:B------:R-:W-:Y:S02]  /*17600*/  F2FP.F16.F32.PACK_AB R60, R37, R36 ;  /* 0x00000024253c723e */ /* 0x000fe400000000ff */
[----:B---3--:R-:W-:Y:S02]  /*17610*/  F2FP.F16.F32.PACK_AB R61, R109, R108 ;  /* 0x0000006c6d3d723e */ /* 0x008fe400000000ff */
[----:B------:R-:W-:Y:S01]  /*17620*/  F2FP.F16.F32.PACK_AB R63, R71, R70 ;  /* 0x00000046473f723e */ /* 0x000fe200000000ff */
[----:B------:R-:W-:Y:S01]  /*17630*/  IMAD.X R65, RZ, RZ, R117, P0 ;  /* 0x000000ffff417224 */ /* 0x000fe200000e0675 */
[----:B------:R-:W-:Y:S02]  /*17640*/  IADD3 R72, P2, R116, 0x8000, RZ ;  /* 0x0000800074487810 */ /* 0x000fe40007f5e0ff */
[----:B------:R-:W-:-:S02]  /*17650*/  LOP3.LUT R75, R124, 0x380, RZ, 0xc0, !PT ;  /* 0x000003807c4b7812 */ /* 0x000fc400078ec0ff */
[----:B------:R-:W-:Y:S01]  /*17660*/  IADD3 R73, P0, R116, 0x8020, RZ ;  /* 0x0000802074497810 */ /* 0x000fe20007f1e0ff */
[----:B------:R2:W-:Y:S01]  /*17670*/  STSM.16.M88.4 [R122], R60 ;  /* 0x0000003c7a007844 */ /* 0x0005e20000000200 */
[----:B------:R-:W-:Y:S02]  /*17680*/  MOV R0, R64 ;  /* 0x0000004000007202 */ /* 0x000fe40000000f00 */
[----:B------:R-:W-:Y:S02]  /*17690*/  SHF.R.U64 R75, R75, 0x3, RZ ;  /* 0x000000034b4b7819 */ /* 0x000fe400000012ff */
[----:B------:R-:W-:Y:S02]  /*176a0*/  F2FP.F16.F32.PACK_AB R64, R45, R44 ;  /* 0x0000002c2d40723e */ /* 0x000fe400000000ff */
[----:B------:R-:W-:Y:S02]  /*176b0*/  F2FP.F16.F32.PACK_AB R65, R113, R112 ;  /* 0x000000707141723e */ /* 0x000fe400000000ff */
[----:B------:R-:W-:-:S02]  /*176c0*/  F2FP.F16.F32.PACK_AB R66, R49, R48 ;  /* 0x000000303142723e */ /* 0x000fc400000000ff */
[----:B------:R-:W-:Y:S02]  /*176d0*/  F2FP.F16.F32.PACK_AB R67, R79, R78 ;  /* 0x0000004e4f43723e */ /* 0x000fe400000000ff */
[----:B--2---:R-:W-:Y:S02]  /*176e0*/  LOP3.LUT R63, R72, 0x380, RZ, 0xc0, !PT ;  /* 0x00000380483f7812 */ /* 0x004fe400078ec0ff */
[----:B------:R-:W-:Y:S02]  /*176f0*/  LOP3.LUT R62, R73, 0x380, RZ, 0xc0, !PT ;  /* 0x00000380493e7812 */ /* 0x000fe400078ec0ff */
[----:B------:R-:W-:Y:S02]  /*17700*/  SHF.R.U64 R63, R63, 0x3, RZ ;  /* 0x000000033f3f7819 */ /* 0x000fe400000012ff */
[----:B------:R-:W-:Y:S02]  /*17710*/  LOP3.LUT R60, R75, R124, RZ, 0x3c, !PT ;  /* 0x0000007c4b3c7212 */ /* 0x000fe400078e3cff */
[----:B------:R-:W-:Y:S01]  /*17720*/  IADD3.X R61, RZ, R117, RZ, P3, !PT ;  /* 0x00000075ff3d7210 */ /* 0x000fe20001ffe4ff */
[----:B------:R2:W-:Y:S01]  /*17730*/  STSM.16.M88.4 [R0], R64 ;  /* 0x0000004000007844 */ /* 0x0005e20000000200 */
[----:B------:R-:W-:Y:S01]  /*17740*/  SHF.R.U64 R62, R62, 0x3, RZ ;  /* 0x000000033e3e7819 */ /* 0x000fe200000012ff */
[----:B------:R-:W3:Y:S01]  /*17750*/  LDC R124, c[0x0][0xbe8] ;  /* 0x0002fa00ff7c7b82 */ /* 0x000ee20000000800 */
[----:B------:R-:W-:-:S04]  /*17760*/  IADD3 R123, P1, R116, 0x8040, RZ ;  /* 0x00008040747b7810 */ /* 0x000fc80007f3e0ff */
[----:B------:R-:W-:Y:S02]  /*17770*/  LOP3.LUT R122, R123, 0x380, RZ, 0xc0, !PT ;  /* 0x000003807b7a7812 */ /* 0x000fe400078ec0ff */
[----:B--2---:R-:W-:Y:S02]  /*17780*/  LOP3.LUT R64, R63, R72, RZ, 0x3c, !PT ;  /* 0x000000483f407212 */ /* 0x004fe400078e3cff */
[----:B------:R-:W-:Y:S02]  /*17790*/  LOP3.LUT R72, R62, R73, RZ, 0x3c, !PT ;  /* 0x000000493e487212 */ /* 0x000fe400078e3cff */
[----:B------:R-:W-:Y:S02]  /*177a0*/  MOV R0, R60 ;  /* 0x0000003c00007202 */ /* 0x000fe40000000f00 */
[----:B------:R-:W-:Y:S02]  /*177b0*/  F2FP.F16.F32.PACK_AB R60, R53, R52 ;  /* 0x00000034353c723e */ /* 0x000fe400000000ff */
[----:B------:R-:W-:-:S02]  /*177c0*/  F2FP.F16.F32.PACK_AB R61, R83, R82 ;  /* 0x00000052533d723e */ /* 0x000fc400000000ff */
[----:B------:R-:W-:Y:S02]  /*177d0*/  F2FP.F16.F32.PACK_AB R62, R57, R56 ;  /* 0x00000038393e723e */ /* 0x000fe400000000ff */
[----:B------:R-:W-:Y:S01]  /*177e0*/  F2FP.F16.F32.PACK_AB R63, R87, R86 ;  /* 0x00000056573f723e */ /* 0x000fe200000000ff */
[--C-:B------:R-:W-:Y:S02]  /*177f0*/  IMAD.X R65, RZ, RZ, R117.reuse, P2 ;  /* 0x000000ffff417224 */ /* 0x100fe400010e0675 */
[----:B------:R-:W-:Y:S02]  /*17800*/  IMAD.X R73, RZ, RZ, R117, P0 ;  /* 0x000000ffff497224 */ /* 0x000fe400000e0675 */
[----:B------:R2:W-:Y:S01]  /*17810*/  STSM.16.M88.4 [R0], R60 ;  /* 0x0000003c00007844 */ /* 0x0005e20000000200 */
[----:B------:R-:W-:Y:S02]  /*17820*/  MOV R74, R64 ;  /* 0x00000040004a7202 */ /* 0x000fe40000000f00 */
[----:B------:R-:W-:-:S02]  /*17830*/  F2FP.F16.F32.PACK_AB R64, R69, R68 ;  /* 0x000000444540723e */ /* 0x000fc400000000ff */
[----:B------:R-:W-:Y:S02]  /*17840*/  F2FP.F16.F32.PACK_AB R65, R91, R90 ;  /* 0x0000005a5b41723e */ /* 0x000fe400000000ff */
[----:B------:R-:W-:Y:S02]  /*17850*/  F2FP.F16.F32.PACK_AB R66, R77, R76 ;  /* 0x0000004c4d42723e */ /* 0x000fe400000000ff */
[----:B------:R-:W-:Y:S02]  /*17860*/  F2FP.F16.F32.PACK_AB R67, R95, R94 ;  /* 0x0000005e5f43723e */ /* 0x000fe400000000ff */
[----:B------:R-:W-:Y:S02]  /*17870*/  SHF.R.U64 R122, R122, 0x3, RZ ;  /* 0x000000037a7a7819 */ /* 0x000fe400000012ff */
[----:B--2---:R-:W-:-:S04]  /*17880*/  IADD3 R0, P0, R116, 0x8060, RZ ;  /* 0x0000806074007810 */ /* 0x004fc80007f1e0ff */
[----:B------:R-:W-:Y:S01]  /*17890*/  LOP3.LUT R75, R0, 0x380, RZ, 0xc0, !PT ;  /* 0x00000380004b7812 */ /* 0x000fe200078ec0ff */
[----:B------:R2:W-:Y:S01]  /*178a0*/  STSM.16.M88.4 [R74], R64 ;  /* 0x000000404a007844 */ /* 0x0005e20000000200 */
[----:B------:R-:W-:Y:S02]  /*178b0*/  MOV R60, R72 ;  /* 0x00000048003c7202 */ /* 0x000fe40000000f00 */
[----:B------:R-:W-:Y:S02]  /*178c0*/  SHF.R.U64 R61, R75, 0x3, RZ ;  /* 0x000000034b3d7819 */ /* 0x000fe400000012ff */
[----:B------:R-:W-:Y:S02]  /*178d0*/  LOP3.LUT R122, R122, R123, RZ, 0x3c, !PT ;  /* 0x0000007b7a7a7212 */ /* 0x000fe400078e3cff */
[----:B------:R-:W-:Y:S02]  /*178e0*/  F2FP.F16.F32.PACK_AB R72, R81, R80 ;  /* 0x000000505148723e */ /* 0x000fe400000000ff */
[----:B------:R-:W-:-:S02]  /*178f0*/  F2FP.F16.F32.PACK_AB R73, R99, R98 ;  /* 0x000000626349723e */ /* 0x000fc400000000ff */
[----:B------:R-:W-:Y:S02]  /*17900*/  F2FP.F16.F32.PACK_AB R75, R103, R102 ;  /* 0x00000066674b723e */ /* 0x000fe400000000ff */
[----:B------:R-:W-:Y:S01]  /*17910*/  IADD3.X R123, RZ, R117, RZ, P1, !PT ;  /* 0x00000075ff7b7210 */ /* 0x000fe20000ffe4ff */
[----:B------:R-:W-:Y:S01]  /*17920*/  IMAD.X R117, RZ, RZ, R117, P0 ;  /* 0x000000ffff757224 */ /* 0x000fe200000e0675 */
[----:B--2---:R-:W-:Y:S02]  /*17930*/  F2FP.F16.F32.PACK_AB R74, R85, R84 ;  /* 0x00000054554a723e */ /* 0x004fe400000000ff */
[----:B------:R-:W-:Y:S02]  /*17940*/  LOP3.LUT R116, R61, R0, RZ, 0x3c, !PT ;  /* 0x000000003d747212 */ /* 0x000fe400078e3cff */
[----:B------:R-:W-:Y:S01]  /*17950*/  MOV R122, R122 ;  /* 0x0000007a007a7202 */ /* 0x000fe20000000f00 */
[----:B------:R2:W-:Y:S01]  /*17960*/  STSM.16.M88.4 [R60], R72 ;  /* 0x000000483c007844 */ /* 0x0005e20000000200 */
[----:B------:R-:W-:-:S02]  /*17970*/  F2FP.F16.F32.PACK_AB R61, R107, R106 ;  /* 0x0000006a6b3d723e */ /* 0x000fc400000000ff */
[----:B------:R-:W-:Y:S02]  /*17980*/  F2FP.F16.F32.PACK_AB R62, R93, R92 ;  /* 0x0000005c5d3e723e */ /* 0x000fe400000000ff */
[----:B------:R-:W-:Y:S02]  /*17990*/  F2FP.F16.F32.PACK_AB R63, R111, R110 ;  /* 0x0000006e6f3f723e */ /* 0x000fe400000000ff */
[----:B------:R-:W-:Y:S02]  /*179a0*/  MOV R116, R116 ;  /* 0x0000007400747202 */ /* 0x000fe40000000f00 */
[----:B------:R-:W-:Y:S02]  /*179b0*/  F2FP.F16.F32.PACK_AB R64, R97, R96 ;  /* 0x000000606140723e */ /* 0x000fe400000000ff */
[----:B------:R-:W-:Y:S02]  /*179c0*/  F2FP.F16.F32.PACK_AB R65, R115, R114 ;  /* 0x000000727341723e */ /* 0x000fe400000000ff */
[----:B------:R-:W-:-:S02]  /*179d0*/  F2FP.F16.F32.PACK_AB R66, R101, R100 ;  /* 0x000000646542723e */ /* 0x000fc400000000ff */
[----:B------:R-:W-:Y:S02]  /*179e0*/  F2FP.F16.F32.PACK_AB R67, R119, R118 ;  /* 0x000000767743723e */ /* 0x000fe400000000ff */
[----:B--2---:R-:W-:-:S05]  /*179f0*/  F2FP.F16.F32.PACK_AB R60, R89, R88 ;  /* 0x00000058593c723e */ /* 0x004fca00000000ff */
[----:B------:R2:W-:Y:S04]  /*17a00*/  STSM.16.M88.4 [R122], R60 ;  /* 0x0000003c7a007844 */ /* 0x0005e80000000200 */
[----:B------:R0:W-:Y:S01]  /*17a10*/  STSM.16.M88.4 [R116], R64 ;  /* 0x0000004074007844 */ /* 0x0001e20000000200 */
[----:B------:R-:W-:Y:S01]  /*17a20*/  BAR.SYNC.DEFER_BLOCKING 0x1, 0x100 ;  /* 0x0044000000007b1d */ /* 0x000fe20000010000 */
[----:B------:R-:W-:-:S04]  /*17a30*/  ISETP.NE.U32.AND P0, PT, RZ, UR6, PT ;  /* 0x00000006ff007c0c */ /* 0x000fc8000bf05070 */
[----:B------:R-:W-:Y:S02]  /*17a40*/  ISETP.NE.AND.EX P0, PT, RZ, UR7, PT, P0 ;  /* 0x00000007ff007c0c */ /* 0x000fe4000bf05300 */
[----:B--2---:R-:W-:Y:S01]  /*17a50*/  IADD3 R60, P1, R227, UR6, RZ ;  /* 0x00000006e33c7c10 */ /* 0x004fe2000ff3e0ff */
[----:B------:R-:W-:-:S03]  /*17a60*/  IMAD.MOV.U32 R0, RZ, RZ, RZ ;  /* 0x000000ffff007224 */ /* 0x000fc600078e00ff */
[----:B------:R-:W-:-:S07]  /*17a70*/  IADD3.X R61, R228, UR7, RZ, P1, !PT ;  /* 0x00000007e43d7c10 */ /* 0x000fce0008ffe4ff */
[----:B------:R-:W2:Y:S01]  /*17a80*/  @P0 LDG.E R0, desc[UR48][R60.64] ;  /* 0x000000303c000981 */ /* 0x000ea2000c1e1900 */
[----:B------:R-:W-:-:S04]  /*17a90*/  ISETP.NE.U32.AND P1, PT, RZ, UR4, PT ;  /* 0x00000004ff007c0c */ /* 0x000fc8000bf25070 */
[----:B------:R-:W-:Y:S01]  /*17aa0*/  ISETP.NE.AND.EX P1, PT, RZ, UR5, PT, P1 ;  /* 0x00000005ff007c0c */ /* 0x000fe2000bf25310 */
[----:B------:R-:W-:-:S12]  /*17ab0*/  IMAD.MOV.U32 R72, RZ, RZ, 0x9b8 ;  /* 0x000009b8ff487424 */ /* 0x000fd800078e00ff */
[----:B------:R-:W-:Y:S01]  /*17ac0*/  @P1 IADD3 R62, P2, R227, UR4, RZ ;  /* 0x00000004e33e1c10 */ /* 0x000fe2000ff5e0ff */
[----:B------:R-:W-:-:S03]  /*17ad0*/  ULDC UR4, c[0x0][0xa88] ;  /* 0x0002a20000047ab9 */ /* 0x000fc60000000800 */
[----:B------:R-:W-:Y:S02]  /*17ae0*/  @P1 IADD3.X R63, R228, UR5, RZ, P2, !PT ;  /* 0x00000005e43f1c10 */ /* 0x000fe400097fe4ff */
[C---:B------:R-:W-:Y:S02]  /*17af0*/  ISETP.NE.AND P2, PT, R225.reuse, RZ, PT ;  /* 0x000000ffe100720c */ /* 0x040fe40003f45270 */
[----:B------:R-:W-:Y:S01]  /*17b00*/  MOV R74, UR4 ;  /* 0x00000004004a7c02 */ /* 0x000fe20008000f00 */
[----:B------:R-:W-:Y:S02]  /*17b10*/  ULDC UR4, c[0x0][0xad4] ;  /* 0x0002b50000047ab9 */ /* 0x000fe40000000800 */
[----:B------:R-:W-:Y:S02]  /*17b20*/  SEL R225, R225, UR4, P2 ;  /* 0x00000004e1e17c07 */ /* 0x000fe40009000000 */
[----:B---3--:R-:W-:Y:S01]  /*17b30*/  ISETP.NE.AND P4, PT, R124, 0x1, PT ;  /* 0x000000017c00780c */ /* 0x008fe20003f85270 */
[----:B------:R3:W5:Y:S01]  /*17b40*/  @P1 LDG.E R74, desc[UR48][R62.64] ;  /* 0x000000303e4a1981 */ /* 0x000762000c1e1900 */
[----:B------:R-:W-:-:S04]  /*17b50*/  ISETP.GT.AND P3, PT, R225, 0x1, PT ;  /* 0x00000001e100780c */ /* 0x000fc80003f64270 */
[----:B------:R-:W-:-:S04]  /*17b60*/  SEL R72, R72, 0x978, P3 ;  /* 0x0000097848487807 */ /* 0x000fc80001800000 */
[----:B0-----:R0:W1:Y:S08]  /*17b70*/  LDC.64 R66, c[0x0][R72+0x220] ;  /* 0x0000880048427b82 */ /* 0x0010700000000a00 */
[----:B------:R0:W1:Y:S01]  /*17b80*/  LDC.64 R64, c[0x0][R72+0x218] ;  /* 0x0000860048407b82 */ /* 0x0000620000000a00 */
[----:B------:R-:W-:-:S07]  /*17b90*/  ISETP.NE.U32.AND P2, PT, RZ, UR6, PT ;  /* 0x00000006ff007c0c */ /* 0x000fce000bf45070 */
[----:B---3--:R0:W3:Y:S01]  /*17ba0*/  LDC.64 R62, c[0x0][R72+0x228] ;  /* 0x00008a00483e7b82 */ /* 0x0080e20000000a00 */
[----:B------:R-:W-:-:S04]  /*17bb0*/  ISETP.NE.AND.EX P2, PT, RZ, UR7, PT, P2 ;  /* 0x00000007ff007c0c */ /* 0x000fc8000bf45320 */
[----:B------:R-:W-:Y:S02]  /*17bc0*/  SEL R226, R226, RZ, !P2 ;  /* 0x000000ffe2e27207 */ /* 0x000fe40005000000 */
[----:B----4-:R-:W-:Y:S01]  /*17bd0*/  SEL R117, R128, RZ, !P2 ;  /* 0x000000ff80757207 */ /* 0x010fe20005000000 */
[----:B------:R-:W4:Y:S08]  /*17be0*/  @P4 LDC R75, c[0x0][0xbec] ;  /* 0x0002fb00ff4b4b82 */ /* 0x000f300000000800 */
[----:B0-----:R-:W0:Y:S08]  /*17bf0*/  LDC.64 R72, c[0x0][R72+0x210] ;  /* 0x0000840048487b82 */ /* 0x001e300000000a00 */
[----:B------:R-:W3:Y:S01]  /*17c00*/  @P4 LDC R116, c[0x0][0xbf0] ;  /* 0x0002fc00ff744b82 */ /* 0x000ee20000000800 */
[----:B-1----:R-:W-:-:S04]  /*17c10*/  IMAD R67, R67, R226, RZ ;  /* 0x000000e243437224 */ /* 0x002fc800078e02ff */
[C---:B------:R-:W-:Y:S02]  /*17c20*/  IMAD R117, R66.reuse, R117, R67 ;  /* 0x0000007542757224 */ /* 0x040fe400078e0243 */
[----:B------:R-:W-:-:S04]  /*17c30*/  IMAD.WIDE.U32 R66, R66, R226, RZ ;  /* 0x000000e242427225 */ /* 0x000fc800078e00ff */
[-C--:B------:R-:W-:Y:S02]  /*17c40*/  IMAD R123, R65, R195.reuse, RZ ;  /* 0x000000c3417b7224 */ /* 0x080fe400078e02ff */
[----:B------:R-:W-:-:S05]  /*17c50*/  IMAD.WIDE.U32 R64, R64, R195, RZ ;  /* 0x000000c340407225 */ /* 0x000fca00078e00ff */
[----:B------:R-:W-:Y:S01]  /*17c60*/  IADD3 R123, R65, R123, RZ ;  /* 0x0000007b417b7210 */ /* 0x000fe20007ffe0ff */
[----:B------:R-:W-:Y:S02]  /*17c70*/  IMAD.IADD R117, R67, 0x1, R117 ;  /* 0x0000000143757824 */ /* 0x000fe400078e0275 */
[----:B------:R-:W-:Y:S01]  /*17c80*/  IMAD R67, R126, 0x80, R127 ;  /* 0x000000807e437824 */ /* 0x000fe200078e027f */
[----:B--2---:R-:W-:Y:S02]  /*17c90*/  IADD3 R122, P2, P5, R66, R64, R0 ;  /* 0x00000040427a7210 */ /* 0x004fe40007d5e000 */
[----:B------:R-:W1:Y:S01]  /*17ca0*/  LDC.64 R64, c[0x0][0xba8] ;  /* 0x0002ea00ff407b82 */ /* 0x000e620000000a00 */
[----:B----4-:R-:W-:-:S04]  /*17cb0*/  @P4 IMAD.HI.U32 R66, R67, R75, RZ ;  /* 0x0000004b43424227 */ /* 0x010fc800078e00ff */
[----:B------:R-:W-:Y:S01]  /*17cc0*/  IMAD.MOV.U32 R75, RZ, RZ, R67 ;  /* 0x000000ffff4b7224 */ /* 0x000fe200078e0043 */
[----:B---3--:R-:W-:Y:S02]  /*17cd0*/  @P4 SHF.R.U32.HI R75, RZ, R116, R66 ;  /* 0x00000074ff4b4219 */ /* 0x008fe40000011642 */
[----:B------:R-:W-:-:S05]  /*17ce0*/  SEL R66, R125, RZ, P3 ;  /* 0x000000ff7d427207 */ /* 0x000fca0001800000 */
[-C--:B------:R-:W-:Y:S02]  /*17cf0*/  IMAD R116, R63, R66.reuse, RZ ;  /* 0x000000423f747224 */ /* 0x080fe400078e02ff */
[----:B------:R-:W-:Y:S01]  /*17d00*/  IMAD.WIDE.U32 R62, R62, R66, RZ ;  /* 0x000000423e3e7225 */ /* 0x000fe200078e00ff */
[----:B------:R-:W-:-:S04]  /*17d10*/  SHF.R.S32.HI R66, RZ, 0x1f, R0 ;  /* 0x0000001fff427819 */ /* 0x000fc80000011400 */
[----:B------:R-:W-:Y:S01]  /*17d20*/  IADD3 R116, R63, R116, RZ ;  /* 0x000000743f747210 */ /* 0x000fe20007ffe0ff */
[----:B-1----:R-:W1:Y:S01]  /*17d30*/  @!P3 LDC R64, c[0x0][0xb50] ;  /* 0x0002d400ff40bb82 */ /* 0x002e620000000800 */
[----:B------:R-:W-:Y:S01]  /*17d40*/  IMAD.MOV R63, RZ, RZ, -R75 ;  /* 0x000000ffff3f7224 */ /* 0x000fe200078e0a4b */
[----:B------:R-:W-:Y:S02]  /*17d50*/  IADD3.X R117, R117, R123, R66, P2, P5 ;  /* 0x0000007b75757210 */ /* 0x000fe400017ea442 */
[----:B------:R-:W-:-:S04]  /*17d60*/  IADD3 R62, P2, P5, R75, R122, R62 ;  /* 0x0000007a4b3e7210 */ /* 0x000fc80007d5e03e */
[----:B------:R-:W2:Y:S01]  /*17d70*/  @!P3 LDC R65, c[0x0][0xb54] ;  /* 0x0002d500ff41bb82 */ /* 0x000ea20000000800 */
[----:B------:R-:W-:Y:S01]  /*17d80*/  SHF.R.S32.HI R75, RZ, 0x1f, R75 ;  /* 0x0000001fff4b7819 */ /* 0x000fe2000001144b */
[----:B------:R-:W-:-:S03]  /*17d90*/  IMAD R122, R124, R63, R67 ;  /* 0x0000003f7c7a7224 */ /* 0x000fc600078e0243 */
[----:B------:R-:W-:Y:S01]  /*17da0*/  IADD3.X R63, R75, R117, R116, P2, P5 ;  /* 0x000000754b3f7210 */ /* 0x000fe200017ea474 */
[-C--:B0-----:R-:W-:Y:S01]  /*17db0*/  IMAD R73, R73, R122.reuse, RZ ;  /* 0x0000007a49497224 */ /* 0x081fe200078e02ff */
[----:B------:R-:W-:Y:S01]  /*17dc0*/  SHF.R.S32.HI R75, RZ, 0x1f, R122 ;  /* 0x0000001fff4b7819 */ /* 0x000fe2000001147a */
[----:B------:R-:W-:-:S04]  /*17dd0*/  IMAD.WIDE.U32 R62, R72, R122, R62 ;  /* 0x0000007a483e7225 */ /* 0x000fc800078e003e */
[----:B------:R-:W-:-:S04]  /*17de0*/  IMAD R73, R72, R75, R73 ;  /* 0x0000004b48497224 */ /* 0x000fc800078e0249 */
[----:B------:R-:W-:Y:S01]  /*17df0*/  IMAD.IADD R63, R63, 0x1, R73 ;  /* 0x000000013f3f7824 */ /* 0x000fe200078e0249 */
[----:B-1----:R-:W-:-:S04]  /*17e00*/  LEA R73, P2, R62, R64, 0x2 ;  /* 0x000000403e497211 */ /* 0x002fc800078410ff */
[----:B--2---:R-:W-:Y:S01]  /*17e10*/  LEA.HI.X R75, R62, R65, R63, 0x2, P2 ;  /* 0x000000413e4b7211 */ /* 0x004fe200010f143f */
[----:B------:R-:W-:Y:S08]  /*17e20*/  @P1 BRA `(.L_x_3919) ;  /* 0x0000000000101947 */ /* 0x000ff00003800000 */
[----:B------:R-:W-:Y:S05]  /*17e30*/  @!P0 BRA `(.L_x_3919) ;  /* 0x00000000000c8947 */ /* 0x000fea0003800000 */
[----:B------:R-:W2:Y:S04]  /*17e40*/  LDG.E R63, desc[UR48][R60.64] ;  /* 0x000000303c3f7981 */ /* 0x000ea8000c1e1900 */
[----:B-----5:R-:W2:Y:S02]  /*17e50*/  LDG.E R74, desc[UR48][R60.64+0x4] ;  /* 0x000004303c4a7981 */ /* 0x020ea4000c1e1900 */
[----:B--2---:R-:W-:-:S07]  /*17e60*/  IADD3 R74, -R63, R74, RZ ;  /* 0x0000004a3f4a7210 */ /* 0x004fce0007ffe1ff */
.L_x_3919:
[----:B------:R-:W2:Y:S04]  /*17e70*/  LDL R64, [R1+0x118] ;  /* 0x0001180001407983 */ /* 0x000ea80000100800 */
[----:B------:R-:W3:Y:S04]  /*17e80*/  LDL R65, [R1+0xac] ;  /* 0x0000ac0001417983 */ /* 0x000ee80000100800 */
[----:B------:R-:W-:Y:S04]  /*17e90*/  SHFL.IDX PT, R60, R73, RZ, 0x1c1f ;  /* 0x001c1fff493c7589 */ /* 0x000fe800000e0000 */
[----:B------:R-:W0:Y:S04]  /*17ea0*/  SHFL.IDX PT, R61, R75, RZ, 0x1c1f ;  /* 0x001c1fff4b3d7589 */ /* 0x000e2800000e0000 */
[----:B------:R-:W-:Y:S04]  /*17eb0*/  SHFL.IDX PT, R62, R73, 0x1, 0x1c1f ;  /* 0x003c1f00493e7f89 */ /* 0x000fe800000e0000 */
[----:B------:R-:W1:Y:S01]  /*17ec0*/  SHFL.IDX PT, R63, R75, 0x1, 0x1c1f ;  /* 0x003c1f004b3f7f89 */ /* 0x000e6200000e0000 */
[----:B--2---:R-:W-:-:S02]  /*17ed0*/  IMAD R72, R126, 0x80, R64 ;  /* 0x000000807e487824 */ /* 0x004fc400078e0240 */
[----:B-----5:R-:W-:Y:S01]  /*17ee0*/  IMAD R64, R74, R124, RZ ;  /* 0x0000007c4a407224 */ /* 0x020fe200078e02ff */
[----:B---3--:R-:W-:Y:S01]  /*17ef0*/  LOP3.LUT P0, RZ, R65, 0x3, RZ, 0xc0, !PT ;  /* 0x0000000341ff7812 */ /* 0x008fe2000780c0ff */
[----:B------:R-:W-:-:S03]  /*17f00*/  VIADD R65, R72, 0x8 ;  /* 0x0000000848417836 */ /* 0x000fc60000000000 */
[-C--:B------:R-:W-:Y:S02]  /*17f10*/  ISETP.GE.OR P1, PT, R72, R64.reuse, P0 ;  /* 0x000000404800720c */ /* 0x080fe40000726670 */
[----:B------:R-:W-:-:S11]  /*17f20*/  ISETP.GE.OR P0, PT, R65, R64, P0 ;  /* 0x000000404100720c */ /* 0x000fd60000706670 */
[----:B0-----:R0:W-:Y:S04]  /*17f30*/  @!P1 ST.E desc[UR48][R60.64], R120 ;  /* 0x000000783c009985 */ /* 0x0011e8000c101930 */
[----:B-1----:R0:W-:Y:S01]  /*17f40*/  @!P0 ST.E desc[UR48][R62.64], R121 ;  /* 0x000000793e008985 */ /* 0x0021e2000c101930 */
[----:B------:R-:W-:Y:S05]  /*17f50*/  @P3 BRA `(.L_x_3920) ;  /* 0x0000000c00643947 */ /* 0x000fea0003800000 */
[----:B------:R-:W1:Y:S01]  /*17f60*/  S2R R4, SR_TID.X ;  /* 0x0000000000047919 */ /* 0x000e620000002100 */
[----:B------:R-:W2:Y:S01]  /*17f70*/  @P4 LDC R65, c[0x0][0xbec] ;  /* 0x0002fb00ff414b82 */ /* 0x000ea20000000800 */
[----:B------:R-:W-:-:S07]  /*17f80*/  ULDC.64 UR4, c[0x0][0xaa0] ;  /* 0x0002a80000047ab9 */ /* 0x000fce0000000a00 */
[----:B------:R-:W3:Y:S01]  /*17f90*/  @P4 LDC R67, c[0x0][0xbf0] ;  /* 0x0002fc00ff434b82 */ /* 0x000ee20000000800 */
[----:B-1----:R-:W-:-:S04]  /*17fa0*/  IADD3 R4, R4, -0x80, RZ ;  /* 0xffffff8004047810 */ /* 0x002fc80007ffe0ff */
[----:B------:R-:W-:-:S04]  /*17fb0*/  SHF.R.S32.HI R5, RZ, 0x1f, R4 ;  /* 0x0000001fff057819 */ /* 0x000fc80000011404 */
[----:B------:R-:W-:-:S04]  /*17fc0*/  LEA.HI R5, R5, R4, RZ, 0x3 ;  /* 0x0000000405057211 */ /* 0x000fc800078f18ff */
[----:B------:R-:W-:Y:S02]  /*17fd0*/  LOP3.LUT R7, R5, 0xfffffff8, RZ, 0xc0, !PT ;  /* 0xfffffff805077812 */ /* 0x000fe400078ec0ff */
[----:B------:R-:W-:-:S03]  /*17fe0*/  SHF.R.S32.HI R21, RZ, 0x3, R5 ;  /* 0x00000003ff157819 */ /* 0x000fc60000011405 */
[----:B------:R-:W-:-:S04]  /*17ff0*/  IMAD.IADD R20, R4, 0x1, -R7 ;  /* 0x0000000104147824 */ /* 0x000fc800078e0a07 */
[----:B0-----:R-:W-:-:S05]  /*18000*/  IMAD.SHL.U32 R62, R20, 0x8, RZ ;  /* 0x00000008143e7824 */ /* 0x001fca00078e00ff */
[----:B------:R-:W-:-:S05]  /*18010*/  LEA R5, R21, R62, 0x6 ;  /* 0x0000003e15057211 */ /* 0x000fca00078e30ff */
[----:B------:R-:W-:-:S03]  /*18020*/  IMAD.WIDE R2, R5, 0x2, R2 ;  /* 0x0000000205027825 */ /* 0x000fc600078e0202 */
[C---:B------:R-:W-:Y:S02]  /*18030*/  IADD3 R9, P3, R2.reuse, 0x1000, RZ ;  /* 0x0000100002097810 */ /* 0x040fe40007f7e0ff */
[C---:B------:R-:W-:Y:S02]  /*18040*/  IADD3 R13, P2, R2.reuse, 0x2000, RZ ;  /* 0x00002000020d7810 */ /* 0x040fe40007f5e0ff */
[C---:B------:R-:W-:Y:S02]  /*18050*/  IADD3 R25, P6, R2.reuse, 0x3000, RZ ;  /* 0x0000300002197810 */ /* 0x040fe40007fde0ff */
[----:B------:R-:W-:Y:S02]  /*18060*/  IADD3 R29, P5, R2, 0x4000, RZ ;  /* 0x00004000021d7810 */ /* 0x000fe40007fbe0ff */
[----:B------:R-:W-:Y:S02]  /*18070*/  LOP3.LUT R8, R9, 0x380, RZ, 0xc0, !PT ;  /* 0x0000038009087812 */ /* 0x000fe400078ec0ff */
[----:B------:R-:W-:-:S02]  /*18080*/  LOP3.LUT R12, R13, 0x380, RZ, 0xc0, !PT ;  /* 0x000003800d0c7812 */ /* 0x000fc400078ec0ff */
[----:B------:R-:W-:Y:S02]  /*18090*/  IADD3 R33, P1, R2, 0x5000, RZ ;  /* 0x0000500002217810 */ /* 0x000fe40007f3e0ff */
[----:B------:R-:W-:Y:S02]  /*180a0*/  LOP3.LUT R24, R25, 0x380, RZ, 0xc0, !PT ;  /* 0x0000038019187812 */ /* 0x000fe400078ec0ff */
[----:B------:R-:W-:Y:S02]  /*180b0*/  LOP3.LUT R28, R29, 0x380, RZ, 0xc0, !PT ;  /* 0x000003801d1c7812 */ /* 0x000fe400078ec0ff */
[----:B------:R-:W-:Y:S02]  /*180c0*/  SHF.R.U64 R8, R8, 0x3, RZ ;  /* 0x0000000308087819 */ /* 0x000fe400000012ff */
[----:B------:R-:W-:Y:S02]  /*180d0*/  SHF.R.U64 R12, R12, 0x3, RZ ;  /* 0x000000030c0c7819 */ /* 0x000fe400000012ff */
[----:B------:R-:W-:-:S02]  /*180e0*/  LOP3.LUT R32, R33, 0x380, RZ, 0xc0, !PT ;  /* 0x0000038021207812 */ /* 0x000fc400078ec0ff */
[----:B------:R-:W-:Y:S02]  /*180f0*/  SHF.R.U64 R24, R24, 0x3, RZ ;  /* 0x0000000318187819 */ /* 0x000fe400000012ff */
[----:B------:R-:W-:Y:S02]  /*18100*/  SHF.R.U64 R28, R28, 0x3, RZ ;  /* 0x000000031c1c7819 */ /* 0x000fe400000012ff */
[----:B------:R-:W-:Y:S01]  /*18110*/  LOP3.LUT R8, R8, R9, RZ, 0x3c, !PT ;  /* 0x0000000908087212 */ /* 0x000fe200078e3cff */
[--C-:B------:R-:W-:Y:S01]  /*18120*/  IMAD.X R9, RZ, RZ, R3.reuse, P3 ;  /* 0x000000ffff097224 */ /* 0x100fe200018e0603 */
[----:B------:R-:W-:Y:S01]  /*18130*/  LOP3.LUT R12, R12, R13, RZ, 0x3c, !PT ;  /* 0x0000000d0c0c7212 */ /* 0x000fe200078e3cff */
[----:B------:R-:W-:Y:S01]  /*18140*/  IMAD.X R13, RZ, RZ, R3, P2 ;  /* 0x000000ffff0d7224 */ /* 0x000fe200010e0603 */
[----:B------:R-:W-:Y:S02]  /*18150*/  SHF.R.U64 R32, R32, 0x3, RZ ;  /* 0x0000000320207819 */ /* 0x000fe400000012ff */
[----:B------:R-:W-:-:S02]  /*18160*/  LOP3.LUT R24, R24, R25, RZ, 0x3c, !PT ;  /* 0x0000001918187212 */ /* 0x000fc400078e3cff */
[----:B------:R-:W-:Y:S01]  /*18170*/  LOP3.LUT R28, R28, R29, RZ, 0x3c, !PT ;  /* 0x0000001d1c1c7212 */ /* 0x000fe200078e3cff */
[----:B------:R-:W-:Y:S01]  /*18180*/  IMAD.X R29, RZ, RZ, R3, P5 ;  /* 0x000000ffff1d7224 */ /* 0x000fe200028e0603 */
[----:B------:R-:W-:Y:S01]  /*18190*/  IADD3.X R25, RZ, R3, RZ, P6, !PT ;  /* 0x00000003ff197210 */ /* 0x000fe200037fe4ff */
[----:B------:R-:W-:Y:S01]  /*181a0*/  IMAD R20, R20, 0x20, R21 ;  /* 0x0000002014147824 */ /* 0x000fe200078e0215 */
[C---:B------:R-:W-:Y:S01]  /*181b0*/  IADD3 R37, P0, R2.reuse, 0x6000, RZ ;  /* 0x0000600002257810 */ /* 0x040fe20007f1e0ff */
[----:B------:R-:W5:Y:S01]  /*181c0*/  LD.E.128 R12, desc[UR48][R12.64] ;  /* 0x000000300c0c7980 */ /* 0x000f62000c101d00 */
[C---:B------:R-:W-:Y:S02]  /*181d0*/  IADD3 R41, P3, R2.reuse, 0x7000, RZ ;  /* 0x0000700002297810 */ /* 0x040fe40007f7e0ff */
[C---:B------:R-:W-:Y:S01]  /*181e0*/  IADD3 R45, P2, R2.reuse, 0x8000, RZ ;  /* 0x00008000022d7810 */ /* 0x040fe20007f5e0ff */
[----:B------:R-:W5:Y:S01]  /*181f0*/  LD.E.128 R24, desc[UR48][R24.64] ;  /* 0x0000003018187980 */ /* 0x000f62000c101d00 */
[----:B------:R-:W-:-:S02]  /*18200*/  IADD3 R49, P6, R2, 0x9000, RZ ;  /* 0x0000900002317810 */ /* 0x000fc40007fde0ff */
[----:B------:R-:W-:Y:S01]  /*18210*/  IADD3 R53, P5, R2, 0xa000, RZ ;  /* 0x0000a00002357810 */ /* 0x000fe20007fbe0ff */
[----:B------:R-:W5:Y:S01]  /*18220*/  LD.E.128 R28, desc[UR48][R28.64] ;  /* 0x000000301c1c7980 */ /* 0x000f62000c101d00 */
[----:B------:R-:W-:Y:S01]  /*18230*/  LOP3.LUT R32, R32, R33, RZ, 0x3c, !PT ;  /* 0x0000002120207212 */ /* 0x000fe200078e3cff */
[----:B------:R-:W-:Y:S01]  /*18240*/  IMAD.X R33, RZ, RZ, R3, P1 ;  /* 0x000000ffff217224 */ /* 0x000fe200008e0603 */
[----:B------:R-:W-:Y:S02]  /*18250*/  LOP3.LUT R11, R2, 0x380, RZ, 0xc0, !PT ;  /* 0x00000380020b7812 */ /* 0x000fe400078ec0ff */
[----:B------:R-:W-:Y:S02]  /*18260*/  LOP3.LUT R36, R37, 0x380, RZ, 0xc0, !PT ;  /* 0x0000038025247812 */ /* 0x000fe400078ec0ff */
[----:B------:R-:W-:Y:S01]  /*18270*/  LOP3.LUT R40, R41, 0x380, RZ, 0xc0, !PT ;  /* 0x0000038029287812 */ /* 0x000fe200078ec0ff */
[----:B------:R-:W5:Y:S01]  /*18280*/  LD.E.128 R32, desc[UR48][R32.64] ;  /* 0x0000003020207980 */ /* 0x000f62000c101d00 */
[----:B------:R-:W-:-:S02]  /*18290*/  LOP3.LUT R44, R45, 0x380, RZ, 0xc0, !PT ;  /* 0x000003802d2c7812 */ /* 0x000fc400078ec0ff */
[----:B------:R-:W-:Y:S02]  /*182a0*/  LOP3.LUT R48, R49, 0x380, RZ, 0xc0, !PT ;  /* 0x0000038031307812 */ /* 0x000fe400078ec0ff */
[----:B------:R-:W-:Y:S02]  /*182b0*/  LOP3.LUT R52, R53, 0x380, RZ, 0xc0, !PT ;  /* 0x0000038035347812 */ /* 0x000fe400078ec0ff */
[----:B------:R-:W-:Y:S02]  /*182c0*/  IADD3 R7, P1, R2, 0xb000, RZ ;  /* 0x0000b00002077810 */ /* 0x000fe40007f3e0ff */
[----:B------:R-:W-:Y:S02]  /*182d0*/  SHF.R.U64 R11, R11, 0x3, RZ ;  /* 0x000000030b0b7819 */ /* 0x000fe400000012ff */
[----:B------:R-:W-:Y:S01]  /*182e0*/  SHF.R.U64 R36, R36, 0x3, RZ ;  /* 0x0000000324247819 */ /* 0x000fe200000012ff */
[----:B------:R-:W-:Y:S01]  /*182f0*/  IMAD.X R57, RZ, RZ, R3, P1 ;  /* 0x000000ffff397224 */ /* 0x000fe200008e0603 */
[----:B------:R-:W-:-:S02]  /*18300*/  SHF.R.U64 R40, R40, 0x3, RZ ;  /* 0x0000000328287819 */ /* 0x000fc400000012ff */
[----:B------:R-:W-:Y:S02]  /*18310*/  SHF.R.U64 R44, R44, 0x3, RZ ;  /* 0x000000032c2c7819 */ /* 0x000fe400000012ff */
[----:B------:R-:W-:Y:S02]  /*18320*/  SHF.R.U64 R48, R48, 0x3, RZ ;  /* 0x0000000330307819 */ /* 0x000fe400000012ff */
[----:B------:R-:W-:Y:S02]  /*18330*/  SHF.R.U64 R52, R52, 0x3, RZ ;  /* 0x0000000334347819 */ /* 0x000fe400000012ff */
[----:B------:R-:W-:Y:S02]  /*18340*/  LOP3.LUT R5, R7, 0x380, RZ, 0xc0, !PT ;  /* 0x0000038007057812 */ /* 0x000fe400078ec0ff */
[----:B------:R-:W-:Y:S02]  /*18350*/  LOP3.LUT R4, R11, R2, RZ, 0x3c, !PT ;  /* 0x000000020b047212 */ /* 0x000fe400078e3cff */
[----:B------:R-:W-:Y:S01]  /*18360*/  LOP3.LUT R36, R36, R37, RZ, 0x3c, !PT ;  /* 0x0000002524247212 */ /* 0x000fe200078e3cff */
[----:B------:R-:W5:Y:S01]  /*18370*/  LD.E.128 R8, desc[UR48][R8.64] ;  /* 0x0000003008087980 */ /* 0x000f62000c101d00 */
[----:B------:R-:W-:Y:S01]  /*18380*/  LOP3.LUT R40, R40, R41, RZ, 0x3c, !PT ;  /* 0x0000002928287212 */ /* 0x000fe200078e3cff */
[--C-:B------:R-:W-:Y:S01]  /*18390*/  IMAD.X R41, RZ, RZ, R3.reuse, P3 ;  /* 0x000000ffff297224 */ /* 0x100fe200018e0603 */
[----:B------:R-:W-:Y:S01]  /*183a0*/  LOP3.LUT R44, R44, R45, RZ, 0x3c, !PT ;  /* 0x0000002d2c2c7212 */ /* 0x000fe200078e3cff */
[----:B------:R-:W-:Y:S01]  /*183b0*/  IMAD.X R45, RZ, RZ, R3, P2 ;  /* 0x000000ffff2d7224 */ /* 0x000fe200010e0603 */
[----:B------:R-:W-:-:S02]  /*183c0*/  LOP3.LUT R48, R48, R49, RZ, 0x3c, !PT ;  /* 0x0000003130307212 */ /* 0x000fc400078e3cff */
[----:B------:R-:W-:Y:S01]  /*183d0*/  LOP3.LUT R52, R52, R53, RZ, 0x3c, !PT ;  /* 0x0000003534347212 */ /* 0x000fe200078e3cff */
[----:B------:R-:W-:Y:S01]  /*183e0*/  IMAD.X R53, RZ, RZ, R3, P5 ;  /* 0x000000ffff357224 */ /* 0x000fe200028e0603 */
[----:B------:R-:W-:Y:S01]  /*183f0*/  SHF.R.U64 R2, R5, 0x3, RZ ;  /* 0x0000000305027819 */ /* 0x000fe200000012ff */
[----:B------:R-:W5:Y:S01]  /*18400*/  LD.E.128 R40, desc[UR48][R40.64] ;  /* 0x0000003028287980 */ /* 0x000f62000c101d00 */
[-C--:B------:R-:W-:Y:S02]  /*18410*/  IADD3.X R37, RZ, R3.reuse, RZ, P0, !PT ;  /* 0x00000003ff257210 */ /* 0x080fe400007fe4ff */
[-C--:B------:R-:W-:Y:S01]  /*18420*/  IADD3.X R49, RZ, R3.reuse, RZ, P6, !PT ;  /* 0x00000003ff317210 */ /* 0x080fe200037fe4ff */
[----:B------:R-:W5:Y:S01]  /*18430*/  LD.E.128 R44, desc[UR48][R44.64] ;  /* 0x000000302c2c7980 */ /* 0x000f62000c101d00 */
[----:B------:R-:W-:Y:S01]  /*18440*/  MOV R5, R3 ;  /* 0x0000000300057202 */ /* 0x000fe20000000f00 */
[----:B------:R-:W-:Y:S01]  /*18450*/  IMAD R3, R66, UR4, RZ ;  /* 0x0000000442037c24 */ /* 0x000fe2000f8e02ff */
[----:B------:R-:W-:Y:S01]  /*18460*/  LOP3.LUT R56, R2, R7, RZ, 0x3c, !PT ;  /* 0x0000000702387212 */ /* 0x000fe200078e3cff */
[----:B------:R-:W5:Y:S02]  /*18470*/  LD.E.128 R36, desc[UR48][R36.64] ;  /* 0x0000003024247980 */ /* 0x000f64000c101d00 */
[----:B------:R-:W-:-:S02]  /*18480*/  IMAD R61, R0, UR5, R3 ;  /* 0x00000005003d7c24 */ /* 0x000fc4000f8e0203 */
[----:B------:R-:W-:Y:S01]  /*18490*/  IMAD.WIDE.U32 R2, R0, UR4, RZ ;  /* 0x0000000400027c25 */ /* 0x000fe2000f8e00ff */
[----:B------:R-:W-:Y:S01]  /*184a0*/  ULDC.64 UR4, c[0x0][0xae8] ;  /* 0x0002ba0000047ab9 */ /* 0x000fe20000000a00 */
[----:B------:R-:W-:Y:S01]  /*184b0*/  LEA R20, R126, R20, 0x7 ;  /* 0x000000147e147211 */ /* 0x000fe200078e38ff */
[----:B------:R-:W5:Y:S01]  /*184c0*/  LD.E.128 R4, desc[UR48][R4.64] ;  /* 0x0000003004047980 */ /* 0x000f62000c101d00 */
[----:B------:R-:W-:Y:S01]  /*184d0*/  IMAD.IADD R3, R3, 0x1, R61 ;  /* 0x0000000103037824 */ /* 0x000fe200078e023d */
[----:B------:R-:W-:Y:S02]  /*184e0*/  SHF.R.S32.HI R63, RZ, 0x1f, R226 ;  /* 0x0000001fff3f7819 */ /* 0x000fe400000114e2 */
[----:B------:R-:W5:Y:S01]  /*184f0*/  LD.E.128 R48, desc[UR48][R48.64] ;  /* 0x0000003030307980 */ /* 0x000f62000c101d00 */
[----:B------:R-:W-:-:S03]  /*18500*/  IMAD.WIDE.U32 R2, R195, UR4, R2 ;  /* 0x00000004c3027c25 */ /* 0x000fc6000f8e0002 */
[----:B------:R-:W5:Y:S01]  /*18510*/  LD.E.128 R52, desc[UR48][R52.64] ;  /* 0x0000003034347980 */ /* 0x000f62000c101d00 */
[----:B------:R-:W-:Y:S01]  /*18520*/  IMAD R3, R195, UR5, R3 ;  /* 0x00000005c3037c24 */ /* 0x000fe2000f8e0203 */
[----:B------:R-:W-:Y:S01]  /*18530*/  ULDC.64 UR4, c[0x0][0xaf0] ;  /* 0x0002bc0000047ab9 */ /* 0x000fe20000000a00 */
[----:B--2---:R-:W-:Y:S01]  /*18540*/  @P4 IMAD.HI.U32 R0, R20, R65, RZ ;  /* 0x0000004114004227 */ /* 0x004fe200078e00ff */
[----:B------:R-:W5:Y:S03]  /*18550*/  LD.E.128 R56, desc[UR48][R56.64] ;  /* 0x0000003038387980 */ /* 0x000f66000c101d00 */
[----:B------:R-:W-:Y:S01]  /*18560*/  IMAD R63, R63, UR4, RZ ;  /* 0x000000043f3f7c24 */ /* 0x000fe2000f8e02ff */
[----:B------:R-:W-:Y:S01]  /*18570*/  @!PT LDS RZ, [RZ] ;  /* 0x00000000fffff984 */ /* 0x000fe20000000800 */
[----:B------:R-:W-:Y:S01]  /*18580*/  @!PT LDS RZ, [RZ] ;  /* 0x00000000fffff984 */ /* 0x000fe20000000800 */
[----:B------:R-:W-:Y:S01]  /*18590*/  @!PT LDS RZ, [RZ] ;  /* 0x00000000fffff984 */ /* 0x000fe20000000800 */
[----:B------:R-:W-:Y:S01]  /*185a0*/  @!PT LDS RZ, [RZ] ;  /* 0x00000000fffff984 */ /* 0x000fe20000000800 */
[----:B------:R0:W-:Y:S06]  /*185b0*/  MEMBAR.ALL.CTA ;  /* 0x0000000000007992 */ /* 0x0001ec0000008000 */
[----:B0-----:R-:W0:Y:S01]  /*185c0*/  FENCE.VIEW.ASYNC.S ;  /* 0x00000000000073c6 */ /* 0x001e220000000000 */
[----:B------:R-:W-:Y:S01]  /*185d0*/  IMAD.MOV.U32 R61, RZ, RZ, R20 ;  /* 0x000000ffff3d7224 */ /* 0x000fe200078e0014 */
[----:B---3--:R-:W-:Y:S01]  /*185e0*/  @P4 SHF.R.U32.HI R61, RZ, R67, R0 ;  /* 0x00000043ff3d4219 */ /* 0x008fe20000011600 */
[----:B------:R-:W-:-:S02]  /*185f0*/  IMAD R63, R226, UR5, R63 ;  /* 0x00000005e23f7c24 */ /* 0x000fc4000f8e023f */
[----:B------:R-:W-:Y:S01]  /*18600*/  IMAD.WIDE.U32 R2, R226, UR4, R2 ;  /* 0x00000004e2027c25 */ /* 0x000fe2000f8e0002 */
[--C-:B------:R-:W-:Y:S01]  /*18610*/  SHF.R.S32.HI R0, RZ, 0x1f, R61.reuse ;  /* 0x0000001fff007819 */ /* 0x100fe2000001143d */
[----:B------:R-:W-:Y:S02]  /*18620*/  ULDC.64 UR4, c[0x0][0xae0] ;  /* 0x0002b80000047ab9 */ /* 0x000fe40000000a00 */
[----:B------:R-:W-:Y:S01]  /*18630*/  IMAD.MOV R65, RZ, RZ, -R61 ;  /* 0x000000ffff417224 */ /* 0x000fe200078e0a3d */
[----:B------:R-:W-:Y:S01]  /*18640*/  IADD3 R3, R3, R63, RZ ;  /* 0x0000003f03037210 */ /* 0x000fe20007ffe0ff */
[----:B------:R-:W-:Y:S02]  /*18650*/  IMAD R0, R0, UR4, RZ ;  /* 0x0000000400007c24 */ /* 0x000fe4000f8e02ff */
[----:B------:R-:W-:Y:S02]  /*18660*/  IMAD R63, R124, R65, R20 ;  /* 0x000000417c3f7224 */ /* 0x000fe400078e0214 */
[----:B------:R-:W-:-:S04]  /*18670*/  IMAD.WIDE.U32 R2, R61, UR4, R2 ;  /* 0x000000043d027c25 */ /* 0x000fc8000f8e0002 */
[----:B------:R-:W-:Y:S01]  /*18680*/  IMAD R61, R61, UR5, R0 ;  /* 0x000000053d3d7c24 */ /* 0x000fe2000f8e0200 */
[----:B------:R-:W-:Y:S01]  /*18690*/  SHF.R.S32.HI R0, RZ, 0x1f, R63 ;  /* 0x0000001fff007819 */ /* 0x000fe2000001143f */
[----:B------:R-:W-:Y:S01]  /*186a0*/  ULDC.64 UR4, c[0x0][0xad8] ;  /* 0x0002b60000047ab9 */ /* 0x000fe20000000a00 */
[----:B------:R-:W-:Y:S02]  /*186b0*/  IMAD R67, R126, 0x80, R21 ;  /* 0x000000807e437824 */ /* 0x000fe400078e0215 */
[----:B------:R-:W-:Y:S02]  /*186c0*/  IMAD.IADD R3, R3, 0x1, R61 ;  /* 0x0000000103037824 */ /* 0x000fe400078e023d */
[----:B------:R-:W-:Y:S02]  /*186d0*/  IMAD R0, R0, UR4, RZ ;  /* 0x0000000400007c24 */ /* 0x000fe4000f8e02ff */
[----:B------:R-:W-:Y:S01]  /*186e0*/  IMAD.WIDE.U32 R2, R63, UR4, R2 ;  /* 0x000000043f027c25 */ /* 0x000fe2000f8e0002 */
[----:B------:R-:W-:-:S03]  /*186f0*/  ISETP.GE.AND P2, PT, R67, R64, PT ;  /* 0x000000404300720c */ /* 0x000fc60003f46270 */
[----:B------:R-:W-:Y:S01]  /*18700*/  IMAD R61, R63, UR5, R0 ;  /* 0x000000053f3d7c24 */ /* 0x000fe2000f8e0200 */
[----:B------:R-:W-:Y:S01]  /*18710*/  IADD3 R21, R67, 0x20, RZ ;  /* 0x0000002043157810 */ /* 0x000fe20007ffe0ff */
[----:B------:R-:W-:Y:S01]  /*18720*/  ULDC.64 UR4, c[0x0][0xa80] ;  /* 0x0002a00000047ab9 */ /* 0x000fe20000000a00 */
[----:B------:R-:W-:Y:S01]  /*18730*/  VIADD R0, R18, 0x30820 ;  /* 0x0003082012007836 */ /* 0x000fe20000000000 */
[C---:B------:R-:W-:Y:S02]  /*18740*/  LEA R63, P3, R2.reuse, UR4, 0x1 ;  /* 0x00000004023f7c11 */ /* 0x040fe4000f8608ff */
[----:B------:R-:W-:Y:S02]  /*18750*/  IADD3 R3, R3, R61, RZ ;  /* 0x0000003d03037210 */ /* 0x000fe40007ffe0ff */
[----:B------:R-:W-:Y:S01]  /*18760*/  ISETP.GE.AND P1, PT, R21, R64, PT ;  /* 0x000000401500720c */ /* 0x000fe20003f26270 */
[----:B------:R-:W-:Y:S01]  /*18770*/  VIADD R21, R67, 0x40 ;  /* 0x0000004043157836 */ /* 0x000fe20000000000 */
[----:B------:R-:W-:-:S02]  /*18780*/  LEA.HI.X R65, R2, UR5, R3, 0x1, P3 ;  /* 0x0000000502417c11 */ /* 0x000fc400098f0c03 */
[----:B------:R-:W-:Y:S01]  /*18790*/  PRMT R0, RZ, 0x654, R0 ;  /* 0x00000654ff007816 */ /* 0x000fe20000000000 */
[----:B------:R-:W-:Y:S01]  /*187a0*/  BSSY B1, `(.L_x_3921) ;  /* 0x0000019000017945 */ /* 0x000fe20003800000 */
[----:B------:R-:W-:Y:S01]  /*187b0*/  ISETP.GE.AND P0, PT, R21, R64, PT ;  /* 0x000000401500720c */ /* 0x000fe20003f06270 */
[----:B0-----:R0:W1:Y:S01]  /*187c0*/  SHFL.IDX PT, R61, R65, RZ, 0x181f ;  /* 0x00181fff413d7589 */ /* 0x00106200000e0000 */
[----:B------:R2:W-:Y:S03]  /*187d0*/  SYNCS.ARRIVE.TRANS64.RED.A1T0 RZ, [R0+URZ], RZ ;  /* 0x000000ff00ff79a7 */ /* 0x0005e6000810043f */
[----:B------:R0:W3:Y:S01]  /*187e0*/  SHFL.IDX PT, R21, R63, RZ, 0x181f ;  /* 0x00181fff3f157589 */ /* 0x0000e200000e0000 */
[C---:B------:R-:W-:Y:S02]  /*187f0*/  VIADD R70, R62.reuse, 0x40 ;  /* 0x000000403e467836 */ /* 0x040fe40000000000 */
[----:B--2---:R-:W-:Y:S01]  /*18800*/  VIADD R0, R62, 0x80 ;  /* 0x000000803e007836 */ /* 0x004fe20000000000 */
[----:B------:R-:W-:Y:S06]  /*18810*/  @P2 BRA `(.L_x_3922) ;  /* 0x0000000000442947 */ /* 0x000fec0003800000 */
[----:B------:R-:W-:Y:S01]  /*18820*/  ULDC UR4, c[0x0][0xac8] ;  /* 0x0002b20000047ab9 */ /* 0x000fe20000000800 */
[C---:B------:R-:W-:Y:S02]  /*18830*/  IADD3 R66, R62.reuse, 0x40, RZ ;  /* 0x000000403e427810 */ /* 0x040fe40007ffe0ff */
[----:B------:R-:W-:Y:S02]  /*18840*/  ISETP.GE.AND P4, PT, R62, UR4, PT ;  /* 0x000000043e007c0c */ /* 0x000fe4000bf86270 */
[----:B------:R-:W-:Y:S02]  /*18850*/  ISETP.GE.AND P3, PT, R66, UR4, PT ;  /* 0x0000000442007c0c */ /* 0x000fe4000bf66270 */
[----:B------:R-:W-:Y:S02]  /*18860*/  ISETP.GE.AND P2, PT, R0, UR4, PT ;  /* 0x0000000400007c0c */ /* 0x000fe4000bf46270 */
[----:B------:R-:W-:Y:S02]  /*18870*/  SHF.R.S32.HI R3, RZ, 0x1f, R62 ;  /* 0x0000001fff037819 */ /* 0x000fe4000001143e */
[----:B------:R-:W-:-:S02]  /*18880*/  SHF.R.S32.HI R69, RZ, 0x1f, R66 ;  /* 0x0000001fff457819 */ /* 0x000fc40000011442 */
[----:B------:R-:W-:-:S03]  /*18890*/  SHF.R.S32.HI R68, RZ, 0x1f, R0 ;  /* 0x0000001fff447819 */ /* 0x000fc60000011400 */
[-C--:B---3--:R-:W-:Y:S02]  /*188a0*/  @!P4 LEA R2, P6, R62, R21.reuse, 0x1 ;  /* 0x000000153e02c211 */ /* 0x088fe400078c08ff */
[----:B------:R-:W-:Y:S02]  /*188b0*/  @!P3 LEA R20, P5, R66, R21, 0x1 ;  /* 0x000000154214b211 */ /* 0x000fe400078a08ff */
[----:B-1----:R-:W-:Y:S02]  /*188c0*/  @!P4 LEA.HI.X R3, R62, R61, R3, 0x1, P6 ;  /* 0x0000003d3e03c211 */ /* 0x002fe400030f0c03 */
[----:B------:R-:W-:Y:S02]  /*188d0*/  @!P2 LEA R60, P6, R0, R21, 0x1 ;  /* 0x00000015003ca211 */ /* 0x000fe400078c08ff */
[-C--:B------:R-:W-:Y:S01]  /*188e0*/  @!P3 LEA.HI.X R21, R66, R61.reuse, R69, 0x1, P5 ;  /* 0x0000003d4215b211 */ /* 0x080fe200028f0c45 */
[----:B-----5:R2:W-:Y:S01]  /*188f0*/  @!P4 ST.E.128 desc[UR48][R2.64], R4 ;  /* 0x000000040200c985 */ /* 0x0205e2000c101d30 */
[----:B------:R-:W-:-:S03]  /*18900*/  @!P2 LEA.HI.X R61, R0, R61, R68, 0x1, P6 ;  /* 0x0000003d003da211 */ /* 0x000fc600030f0c44 */
[----:B------:R2:W-:Y:S04]  /*18910*/  @!P3 ST.E.128 desc[UR48][R20.64], R28 ;  /* 0x0000001c1400b985 */ /* 0x0005e8000c101d30 */
[----:B------:R2:W-:Y:S02]  /*18920*/  @!P2 ST.E.128 desc[UR48][R60.64], R44 ;  /* 0x0000002c3c00a985 */ /* 0x0005e4000c101d30 */
.L_x_3922:
[----:B------:R-:W-:Y:S05]  /*18930*/  BSYNC B1 ;  /* 0x0000000000017941 */ /* 0x000fea0003800000 */
.L_x_3921:
[----:B--2--5:R2:W4:Y:S01]  /*18940*/  SHFL.IDX PT, R7, R65, 0x1, 0x181f ;  /* 0x00381f0041077f89 */ /* 0x02452200000e0000 */
[----:B------:R-:W-:Y:S01]  /*18950*/  BSSY B1, `(.L_x_3923) ;  /* 0x0000013000017945 */ /* 0x000fe20003800000 */
[----:B---3--:R-:W-:Y:S02]  /*18960*/  SHF.R.S32.HI R21, RZ, 0x1f, R62 ;  /* 0x0000001fff157819 */ /* 0x008fe4000001143e */
[----:B------:R2:W3:Y:S01]  /*18970*/  SHFL.IDX PT, R3, R63, 0x1, 0x181f ;  /* 0x00381f003f037f89 */ /* 0x0004e200000e0000 */
[----:B------:R-:W-:Y:S02]  /*18980*/  SHF.R.S32.HI R20, RZ, 0x1f, R70 ;  /* 0x0000001fff147819 */ /* 0x000fe40000011446 */
[----:B------:R-:W-:Y:S01]  /*18990*/  SHF.R.S32.HI R28, RZ, 0x1f, R0 ;  /* 0x0000001fff1c7819 */ /* 0x000fe20000011400 */
[----:B------:R-:W-:Y:S06]  /*189a0*/  @P1 BRA `(.L_x_3924) ;  /* 0x0000000000341947 */ /* 0x000fec0003800000 */
[----:B------:R-:W-:Y:S02]  /*189b0*/  ULDC UR4, c[0x0][0xac8] ;  /* 0x0002b20000047ab9 */ /* 0x000fe40000000800 */
[----:B------:R-:W-:Y:S02]  /*189c0*/  ISETP.GE.AND P4, PT, R62, UR4, PT ;  /* 0x000000043e007c0c */ /* 0x000fe4000bf86270 */
[----:B------:R-:W-:Y:S02]  /*189d0*/  ISETP.GE.AND P5, PT, R70, UR4, PT ;  /* 0x0000000446007c0c */ /* 0x000fe4000bfa6270 */
[----:B------:R-:W-:-:S09]  /*189e0*/  ISETP.GE.AND P6, PT, R0, UR4, PT ;  /* 0x0000000400007c0c */ /* 0x000fd2000bfc6270 */
[-C--:B---3--:R-:W-:Y:S02]  /*189f0*/  @!P4 LEA R2, P1, R62, R3.reuse, 0x1 ;  /* 0x000000033e02c211 */ /* 0x088fe400078208ff */
        /* <DEDUP_REMOVED lines=8> */
.L_x_3924:
[----:B------:R-:W-:Y:S05]  /*18a80*/  BSYNC B1 ;  /* 0x0000000000017941 */ /* 0x000fea0003800000 */
.L_x_3923:
[----:B---34-:R3:W4:Y:S01]  /*18a90*/  SHFL.IDX PT, R7, R65, 0x2, 0x181f ;  /* 0x00581f0041077f89 */ /* 0x01872200000e0000 */
        /* <DEDUP_REMOVED lines=16> */
.L_x_3926:
[----:B------:R-:W-:Y:S05]  /*18ba0*/  BSYNC B1 ;  /* 0x0000000000017941 */ /* 0x000fea0003800000 */
.L_x_3925:
[----:B0-----:R-:W-:Y:S01]  /*18bb0*/  VIADD R3, R67, 0x60 ;  /* 0x0000006043037836 */ /* 0x001fe20000000000 */
[----:B--23--:R-:W0:Y:S04]  /*18bc0*/  SHFL.IDX PT, R65, R65, 0x3, 0x181f ;  /* 0x00781f0041417f89 */ /* 0x00ce2800000e0000 */
[----:B------:R-:W-:Y:S01]  /*18bd0*/  ISETP.GE.AND P0, PT, R3, R64, PT ;  /* 0x000000400300720c */ /* 0x000fe20003f06270 */
[----:B------:R-:W2:-:S12]  /*18be0*/  SHFL.IDX PT, R63, R63, 0x3, 0x181f ;  /* 0x00781f003f3f7f89 */ /* 0x000e9800000e0000 */
[----:B------:R-:W-:Y:S05]  /*18bf0*/  @P0 BRA `(.L_x_3927) ;  /* 0x0000002000340947 */ /* 0x000fea0003800000 */
[----:B------:R-:W-:Y:S02]  /*18c00*/  ULDC UR4, c[0x0][0xac8] ;  /* 0x0002b20000047ab9 */ /* 0x000fe40000000800 */
[----:B------:R-:W-:Y:S02]  /*18c10*/  ISETP.GE.AND P2, PT, R62, UR4, PT ;  /* 0x000000043e007c0c */ /* 0x000fe4000bf46270 */
[----:B------:R-:W-:-:S11]  /*18c20*/  ISETP.GE.AND P3, PT, R70, UR4, PT ;  /* 0x0000000446007c0c */ /* 0x000fd6000bf66270 */
[-C--:B--2---:R-:W-:Y:S02]  /*18c30*/  @!P2 LEA R2, P0, R62, R63.reuse, 0x1 ;  /* 0x0000003f3e02a211 */ /* 0x084fe400078008ff */
[----:B------:R-:W-:Y:S02]  /*18c40*/  @!P3 LEA R4, P1, R70, R63, 0x1 ;  /* 0x0000003f4604b211 */ /* 0x000fe400078208ff */
[-C--:B0-----:R-:W-:Y:S02]  /*18c50*/  @!P2 LEA.HI.X R3, R62, R65.reuse, R21, 0x1, P0 ;  /* 0x000000413e03a211 */ /* 0x081fe400000f0c15 */
[----:B------:R-:W-:Y:S02]  /*18c60*/  @!P3 LEA.HI.X R5, R70, R65, R20, 0x1, P1 ;  /* 0x000000414605b211 */ /* 0x000fe400008f0c14 */
[----:B------:R-:W-:Y:S01]  /*18c70*/  ISETP.GE.AND P0, PT, R0, UR4, PT ;  /* 0x0000000400007c0c */ /* 0x000fe2000bf06270 */
[----:B------:R0:W-:Y:S04]  /*18c80*/  @!P2 ST.E.128 desc[UR48][R2.64], R24 ;  /* 0x000000180200a985 */ /* 0x0001e8000c101d30 */
[----:B------:R0:W-:Y:S08]  /*18c90*/  @!P3 ST.E.128 desc[UR48][R4.64], R40 ;  /* 0x000000280400b985 */ /* 0x0001f0000c101d30 */
[----:B------:R-:W-:Y:S05]  /*18ca0*/  @P0 BRA `(.L_x_3927) ;  /* 0x0000002000080947 */ /* 0x000fea0003800000 */
[----:B0-----:R-:W-:-:S04]  /*18cb0*/  LEA R2, P0, R0, R63, 0x1 ;  /* 0x0000003f00027211 */ /* 0x001fc800078008ff */
[----:B------:R-:W-:-:S05]  /*18cc0*/  LEA.HI.X R3, R0, R65, R28, 0x1, P0 ;  /* 0x0000004100037211 */ /* 0x000fca00000f0c1c */
[----:B------:R0:W-:Y:S01]  /*18cd0*/  ST.E.128 desc[UR48][R2.64], R56 ;  /* 0x0000003802007985 */ /* 0x0001e2000c101d30 */
[----:B------:R-:W-:Y:S05]  /*18ce0*/  BRA `(.L_x_3927) ;  /* 0x0000001c00f87947 */ /* 0x000fea0003800000 */
.L_x_3920:
[----:B------:R-:W-:Y:S01]  /*18cf0*/  ULDC.64 UR4, c[0x0][0xb08] ;  /* 0x0002c20000047ab9 */ /* 0x000fe20000000a00 */
[----:B0-----:R-:W0:Y:S01]  /*18d00*/  @P4 LDC R60, c[0x0][0xbec] ;  /* 0x0002fb00ff3c4b82 */ /* 0x001e220000000800 */
[----:B------:R-:W-:Y:S01]  /*18d10*/  IMAD R61, R66, UR4, RZ ;  /* 0x00000004423d7c24 */ /* 0x000fe2000f8e02ff */
[----:B------:R1:W5:Y:S01]  /*18d20*/  LDL R165, [R1+0x44] ;  /* 0x0000440001a57983 */ /* 0x0003620000100800 */
[C---:B------:R-:W-:Y:S01]  /*18d30*/  IMAD.WIDE.U32 R2, R0.reuse, UR4, RZ ;  /* 0x0000000400027c25 */ /* 0x040fe2000f8e00ff */
[----:B------:R-:W-:Y:S02]  /*18d40*/  ULDC.64 UR6, c[0x0][0xb30] ;  /* 0x0002cc0000067ab9 */ /* 0x000fe40000000a00 */
[----:B------:R1:W5:Y:S01]  /*18d50*/  LDL R164, [R1+0x108] ;  /* 0x0001080001a47983 */ /* 0x0003620000100800 */
[----:B------:R-:W-:Y:S01]  /*18d60*/  IMAD R61, R0, UR5, R61 ;  /* 0x00000005003d7c24 */ /* 0x000fe2000f8e023d */
[----:B------:R-:W-:Y:S01]  /*18d70*/  ULDC.64 UR4, c[0x0][0xb38] ;  /* 0x0002ce0000047ab9 */ /* 0x000fe20000000a00 */
[----:B------:R-:W2:Y:S01]  /*18d80*/  @P4 LDC R0, c[0x0][0xbf0] ;  /* 0x0002fc00ff004b82 */ /* 0x000ea20000000800 */
[----:B------:R1:W5:Y:S01]  /*18d90*/  LDL R163, [R1+0xa0] ;  /* 0x0000a00001a37983 */ /* 0x0003620000100800 */
[----:B------:R-:W-:Y:S01]  /*18da0*/  IMAD.IADD R3, R3, 0x1, R61 ;  /* 0x0000000103037824 */ /* 0x000fe200078e023d */
[----:B------:R-:W-:-:S02]  /*18db0*/  SHF.R.S32.HI R61, RZ, 0x1f, R226 ;  /* 0x0000001fff3d7819 */ /* 0x000fc400000114e2 */
[----:B------:R1:W5:Y:S01]  /*18dc0*/  LDL R162, [R1+0x104] ;  /* 0x0001040001a27983 */ /* 0x0003620000100800 */
[----:B------:R-:W-:-:S03]  /*18dd0*/  IMAD.WIDE.U32 R2, R195, UR4, R2 ;  /* 0x00000004c3027c25 */ /* 0x000fc6000f8e0002 */
[----:B------:R1:W5:Y:S01]  /*18de0*/  LDL R161, [R1+0x9c] ;  /* 0x00009c0001a17983 */ /* 0x0003620000100800 */
[----:B------:R-:W-:Y:S01]  /*18df0*/  IMAD R3, R195, UR5, R3 ;  /* 0x00000005c3037c24 */ /* 0x000fe2000f8e0203 */
[----:B------:R-:W-:Y:S02]  /*18e00*/  ULDC.64 UR4, c[0x0][0xb40] ;  /* 0x0002d00000047ab9 */ /* 0x000fe40000000a00 */
[----:B------:R-:W-:Y:S01]  /*18e10*/  IMAD R61, R61, UR4, RZ ;  /* 0x000000043d3d7c24 */ /* 0x000fe2000f8e02ff */
[----:B------:R1:W5:Y:S01]  /*18e20*/  LDL R160, [R1+0x100] ;  /* 0x0001000001a07983 */ /* 0x0003620000100800 */
[----:B0-----:R-:W-:-:S03]  /*18e30*/  @P4 IMAD.HI.U32 R73, R67, R60, RZ ;  /* 0x0000003c43494227 */ /* 0x001fc600078e00ff */
[----:B------:R1:W5:Y:S01]  /*18e40*/  LDL R159, [R1+0x98] ;  /* 0x00009800019f7983 */ /* 0x0003620000100800 */
[C---:B------:R-:W-:Y:S01]  /*18e50*/  IMAD R63, R226.reuse, UR5, R61 ;  /* 0x00000005e23f7c24 */ /* 0x040fe2000f8e023d */
[----:B------:R-:W-:Y:S01]  /*18e60*/  MOV R61, R67 ;  /* 0x00000043003d7202 */ /* 0x000fe20000000f00 */
[----:B------:R-:W-:Y:S01]  /*18e70*/  IMAD.WIDE.U32 R2, R226, UR4, R2 ;  /* 0x00000004e2027c25 */ /* 0x000fe2000f8e0002 */
[----:B------:R-:W-:Y:S01]  /*18e80*/  ULDC.64 UR4, c[0x0][0xb48] ;  /* 0x0002d20000047ab9 */ /* 0x000fe20000000a00 */
[----:B------:R1:W5:Y:S01]  /*18e90*/  LDL R158, [R1+0xfc] ;  /* 0x0000fc00019e7983 */ /* 0x0003620000100800 */
[----:B--2---:R-:W-:Y:S01]  /*18ea0*/  @P4 SHF.R.U32.HI R61, RZ, R0, R73 ;  /* 0x00000000ff3d4219 */ /* 0x004fe20000011649 */
[----:B------:R-:W-:Y:S02]  /*18eb0*/  IMAD.IADD R3, R3, 0x1, R63 ;  /* 0x0000000103037824 */ /* 0x000fe400078e023f */
[----:B------:R1:W5:Y:S01]  /*18ec0*/  LDL R157, [R1+0x94] ;  /* 0x00009400019d7983 */ /* 0x0003620000100800 */
[--C-:B------:R-:W-:Y:S01]  /*18ed0*/  SHF.R.S32.HI R0, RZ, 0x1f, R61.reuse ;  /* 0x0000001fff007819 */ /* 0x100fe2000001143d */
[----:B------:R-:W-:-:S02]  /*18ee0*/  IMAD.MOV R63, RZ, RZ, -R61 ;  /* 0x000000ffff3f7224 */ /* 0x000fc400078e0a3d */
[C---:B------:R-:W-:Y:S01]  /*18ef0*/  IMAD.WIDE.U32 R2, R125.reuse, UR4, R2 ;  /* 0x000000047d027c25 */ /* 0x040fe2000f8e0002 */
[----:B------:R1:W5:Y:S03]  /*18f00*/  LDL R156, [R1+0xf8] ;  /* 0x0000f800019c7983 */ /* 0x0003660000100800 */
[----:B------:R-:W-:Y:S01]  /*18f10*/  IMAD R63, R124, R63, R67 ;  /* 0x0000003f7c3f7224 */ /* 0x000fe200078e0243 */
[----:B------:R1:W5:Y:S01]  /*18f20*/  LDL R155, [R1+0x90] ;  /* 0x00009000019b7983 */ /* 0x0003620000100800 */
[----:B------:R-:W-:Y:S01]  /*18f30*/  IMAD R3, R125, UR5, R3 ;  /* 0x000000057d037c24 */ /* 0x000fe2000f8e0203 */
[----:B------:R-:W-:Y:S01]  /*18f40*/  ULDC.64 UR4, c[0x0][0xb28] ;  /* 0x0002ca0000047ab9 */ /* 0x000fe20000000a00 */
[----:B------:R-:W-:Y:S01]  /*18f50*/  IMAD R0, R0, UR6, RZ ;  /* 0x0000000600007c24 */ /* 0x000fe2000f8e02ff */
        /* <DEDUP_REMOVED lines=36> */
[C---:B------:R-:W-:Y:S01]  /*191a0*/  IMAD R67, R61.reuse, UR7, R0 ;  /* 0x000000073d437c24 */ /* 0x040fe2000f8e0200 */
[----:B------:R-:W-:Y:S01]  /*191b0*/  SHF.R.S32.HI R0, RZ, 0x1f, R63 ;  /* 0x0000001fff007819 */ /* 0x000fe2000001143f */
[----:B------:R-:W-:-:S04]  /*191c0*/  IMAD.WIDE.U32 R2, R61, UR6, R2 ;  /* 0x000000063d027c25 */ /* 0x000fc8000f8e0002 */
[----:B------:R-:W-:Y:S01]  /*191d0*/  IMAD R0, R0, UR4, RZ ;  /* 0x0000000400007c24 */ /* 0x000fe2000f8e02ff */
[----:B------:R-:W-:-:S03]  /*191e0*/  IADD3 R3, R3, R67, RZ ;  /* 0x0000004303037210 */ /* 0x000fc60007ffe0ff */
[C---:B------:R-:W-:Y:S02]  /*191f0*/  IMAD R61, R63.reuse, UR5, R0 ;  /* 0x000000053f3d7c24 */ /* 0x040fe4000f8e0200 */
[----:B------:R-:W-:Y:S01]  /*19200*/  IMAD.WIDE.U32 R2, R63, UR4, R2 ;  /* 0x000000043f027c25 */ /* 0x000fe2000f8e0002 */
[----:B------:R-:W-:Y:S01]  /*19210*/  ISETP.GE.AND P0, PT, R72, R64, PT ;  /* 0x000000404800720c */ /* 0x000fe20003f06270 */
[----:B------:R-:W-:Y:S02]  /*19220*/  ULDC.64 UR4, c[0x0][0xb00] ;  /* 0x0002c00000047ab9 */ /* 0x000fe40000000a00 */
[----:B------:R-:W-:Y:S01]  /*19230*/  IMAD.IADD R3, R3, 0x1, R61 ;  /* 0x0000000103037824 */ /* 0x000fe200078e023d */
[----:B------:R-:W-:Y:S01]  /*19240*/  LEA R0, P1, R2, UR4, 0x2 ;  /* 0x0000000402007c11 */ /* 0x000fe2000f8210ff */
[----:B------:R-:W-:-:S03]  /*19250*/  VIADD R60, R18, 0x30820 ;  /* 0x00030820123c7836 */ /* 0x000fc60000000000 */
[----:B------:R-:W-:Y:S02]  /*19260*/  LEA.HI.X R72, R2, UR5, R3, 0x2, P1 ;  /* 0x0000000502487c11 */ /* 0x000fe400088f1403 */
[----:B------:R-:W-:Y:S01]  /*19270*/  PRMT R60, RZ, 0x654, R60 ;  /* 0x00000654ff3c7816 */ /* 0x000fe2000000003c */
[----:B------:R1:W0:Y:S01]  /*19280*/  SHFL.IDX PT, R2, R0, RZ, 0x1c1f ;  /* 0x001c1fff00027589 */ /* 0x00022200000e0000 */
[----:B------:R-:W-:Y:S02]  /*19290*/  BSSY B1, `(.L_x_3928) ;  /* 0x0000064000017945 */ /* 0x000fe40003800000 */
[----:B------:R1:W-:Y:S01]  /*192a0*/  SYNCS.ARRIVE.TRANS64.RED.A1T0 RZ, [R60+URZ], RZ ;  /* 0x000000ff3cff79a7 */ /* 0x0003e2000810043f */
[----:B------:R1:W2:Y:S01]  /*192b0*/  SHFL.IDX PT, R3, R72, RZ, 0x1c1f ;  /* 0x001c1fff48037589 */ /* 0x0002a200000e0000 */
[----:B------:R-:W-:Y:S05]  /*192c0*/  @P0 BRA `(.L_x_3929) ;  /* 0x0000000400800947 */ /* 0x000fea0003800000 */
[----:B------:R-:W-:Y:S02]  /*192d0*/  ULDC UR4, c[0x0][0xac8] ;  /* 0x0002b20000047ab9 */ /* 0x000fe40000000800 */
[----:B-----5:R-:W-:Y:S02]  /*192e0*/  ISETP.GE.AND P1, PT, R163, UR4, PT ;  /* 0x00000004a3007c0c */ /* 0x020fe4000bf26270 */
[----:B------:R-:W-:Y:S02]  /*192f0*/  ISETP.GE.AND P0, PT, R161, UR4, PT ;  /* 0x00000004a1007c0c */ /* 0x000fe4000bf06270 */
[----:B------:R-:W-:Y:S02]  /*19300*/  ISETP.GE.AND P2, PT, R165, UR4, PT ;  /* 0x00000004a5007c0c */ /* 0x000fe4000bf46270 */
[----:B------:R-:W-:Y:S02]  /*19310*/  ISETP.GE.AND P3, PT, R159, UR4, PT ;  /* 0x000000049f007c0c */ /* 0x000fe4000bf66270 */
[----:B------:R-:W-:-:S05]  /*19320*/  ISETP.GE.AND P4, PT, R157, UR4, PT ;  /* 0x000000049d007c0c */ /* 0x000fca000bf86270 */
[-C--:B01----:R-:W-:Y:S02]  /*19330*/  @!P1 LEA R60, P5, R163, R2.reuse, 0x2 ;  /* 0x00000002a33c9211 */ /* 0x083fe400078a10ff */
[----:B------:R-:W-:Y:S02]  /*19340*/  @!P0 LEA R62, P6, R161, R2, 0x2 ;  /* 0x00000002a13e8211 */ /* 0x000fe400078c10ff */
[----:B--2---:R-:W-:Y:S01]  /*19350*/  @!P2 IMAD.WIDE R66, R165, 0x4, R2 ;  /* 0x00000004a542a825 */ /* 0x004fe200078e0202 */
[-C--:B------:R-:W-:Y:S02]  /*19360*/  @!P1 LEA.HI.X R61, R163, R3.reuse, R164, 0x2, P5 ;  /* 0x00000003a33d9211 */ /* 0x080fe400028f14a4 */
[----:B------:R-:W-:Y:S02]  /*19370*/  @!P0 LEA.HI.X R63, R161, R3, R162, 0x2, P6 ;  /* 0x00000003a13f8211 */ /* 0x000fe400030f14a2 */
[----:B------:R-:W-:Y:S01]  /*19380*/  ISETP.GE.AND P5, PT, R155, UR4, PT ;  /* 0x000000049b007c0c */ /* 0x000fe2000bfa6270 */
[----:B------:R0:W-:Y:S04]  /*19390*/  @!P2 ST.E.64 desc[UR48][R66.64], R4 ;  /* 0x000000044200a985 */ /* 0x0001e8000c101b30 */
[----:B------:R1:W-:Y:S01]  /*193a0*/  @!P1 ST.E.64 desc[UR48][R60.64], R6 ;  /* 0x000000063c009985 */ /* 0x0003e2000c101b30 */
[----:B------:R-:W-:-:S03]  /*193b0*/  ISETP.GE.AND P1, PT, R151, UR4, PT ;  /* 0x0000000497007c0c */ /* 0x000fc6000bf26270 */
[----:B------:R2:W-:Y:S01]  /*193c0*/  @!P0 ST.E.64 desc[UR48][R62.64], R8 ;  /* 0x000000083e008985 */ /* 0x0005e2000c101b30 */
[----:B------:R-:W-:Y:S02]  /*193d0*/  ISETP.GE.AND P0, PT, R153, UR4, PT ;  /* 0x0000000499007c0c */ /* 0x000fe4000bf06270 */
        /* <DEDUP_REMOVED lines=9> */
[----:B------:R-:W-:-:S05]  /*19470*/  @!P5 LEA.HI.X R9, R155, R3, R156, 0x2, P6 ;  /* 0x000000039b09d211 */ /* 0x000fca00030f149c */
[----:B------:R2:W-:Y:S01]  /*19480*/  @!P5 ST.E.64 desc[UR48][R8.64], R14 ;  /* 0x0000000e0800d985 */ /* 0x0005e2000c101b30 */
        /* <DEDUP_REMOVED lines=17> */
[-C--:B------:R-:W-:Y:S02]  /*195a0*/  @!P4 LEA.HI.X R7, R145, R3.reuse, R146, 0x2, P0 ;  /* 0x000000039107c211 */ /* 0x080fe400000f1492 */
[----:B------:R-:W-:Y:S02]  /*195b0*/  ISETP.GE.AND P0, PT, R137, UR4, PT ;  /* 0x0000000489007c0c */ /* 0x000fe4000bf06270 */
[CC--:B--2---:R-:W-:Y:S01]  /*195c0*/  @!P5 LEA R8, P6, R143.reuse, R2.reuse, 0x2 ;  /* 0x000000028f08d211 */ /* 0x0c4fe200078c10ff */
[----:B------:R1:W-:Y:S01]  /*195d0*/  @!P4 ST.E.64 desc[UR48][R6.64], R36 ;  /* 0x000000240600c985 */ /* 0x0003e2000c101b30 */
[----:B------:R-:W-:Y:S02]  /*195e0*/  ISETP.GE.AND P4, PT, R130, UR4, PT ;  /* 0x0000000482007c0c */ /* 0x000fe4000bf86270 */
[----:B------:R-:W-:Y:S02]  /*195f0*/  @!P5 LEA.HI.X R9, R143, R3, R144, 0x2, P6 ;  /* 0x000000038f09d211 */ /* 0x000fe400030f1490 */
[----:B0-----:R-:W-:-:S03]  /*19600*/  @!P2 LEA R4, P6, R141, R2, 0x2 ;  /* 0x000000028d04a211 */ /* 0x001fc600078c10ff */
[----:B------:R0:W-:Y:S01]  /*19610*/  @!P5 ST.E.64 desc[UR48][R8.64], R40 ;  /* 0x000000280800d985 */ /* 0x0001e2000c101b30 */
[----:B------:R-:W-:Y:S02]  /*19620*/  ISETP.GE.AND P5, PT, R132, UR4, PT ;  /* 0x0000000484007c0c */ /* 0x000fe4000bfa6270 */
        /* <DEDUP_REMOVED lines=26> */
[C---:B-1----:R-:W-:Y:S01]  /*197d0*/  @!P1 LEA R6, P6, R124.reuse, R2, 0x2 ;  /* 0x000000027c069211 */ /* 0x042fe200078c10ff */
[----:B------:R1:W-:Y:S03]  /*197e0*/  @!P0 ST.E.64 desc[UR48][R4.64], R80 ;  /* 0x0000005004008985 */ /* 0x0003e6000c101b30 */
[----:B------:R-:W-:-:S03]  /*197f0*/  @!P1 LEA.HI.X R7, R124, R3, R125, 0x2, P6 ;  /* 0x000000037c079211 */ /* 0x000fc600030f147d */
[CC--:B0-----:R-:W-:Y:S02]  /*19800*/  @!P3 LEA R8, P6, R120.reuse, R2.reuse, 0x2 ;  /* 0x000000027808b211 */ /* 0x0c1fe400078c10ff */
[----:B------:R0:W-:Y:S02]  /*19810*/  @!P1 ST.E.64 desc[UR48][R6.64], R84 ;  /* 0x0000005406009985 */ /* 0x0001e4000c101b30 */
[----:B------:R-:W-:Y:S02]  /*19820*/  @!P3 LEA.HI.X R9, R120, R3, R121, 0x2, P6 ;  /* 0x000000037809b211 */ /* 0x000fe400030f1479 */
[----:B-1----:R-:W-:-:S04]  /*19830*/  @!P4 LEA R4, P0, R122, R2, 0x2 ;  /* 0x000000027a04c211 */ /* 0x002fc800078010ff */
        /* <DEDUP_REMOVED lines=9> */
.L_x_3929:
[----:B------:R-:W-:Y:S05]  /*198d0*/  BSYNC B1 ;  /* 0x0000000000017941 */ /* 0x000fea0003800000 */
.L_x_3928:
[----:B------:R-:W-:Y:S01]  /*198e0*/  ISETP.GE.AND P0, PT, R65, R64, PT ;  /* 0x000000404100720c */ /* 0x000fe20003f06270 */
[----:B------:R4:W0:Y:S04]  /*198f0*/  SHFL.IDX PT, R73, R72, 0x1, 0x1c1f ;  /* 0x003c1f0048497f89 */ /* 0x00082800000e0000 */
[----:B-1----:R4:W1:Y:S08]  /*19900*/  SHFL.IDX PT, R72, R0, 0x1, 0x1c1f ;  /* 0x003c1f0000487f89 */ /* 0x00287000000e0000 */
[----:B----4-:R-:W-:Y:S05]  /*19910*/  @P0 BRA `(.L_x_3927) ;  /* 0x0000001000ec0947 */ /* 0x010fea0003800000 */
[----:B------:R-:W-:Y:S02]  /*19920*/  ULDC UR4, c[0x0][0xac8] ;  /* 0x0002b20000047ab9 */ /* 0x000fe40000000800 */
[----:B-----5:R-:W-:Y:S02]  /*19930*/  ISETP.GE.AND P2, PT, R163, UR4, PT ;  /* 0x00000004a3007c0c */ /* 0x020fe4000bf46270 */
[----:B------:R-:W-:Y:S02]  /*19940*/  ISETP.GE.AND P1, PT, R165, UR4, PT ;  /* 0x00000004a5007c0c */ /* 0x000fe4000bf26270 */
[----:B------:R-:W-:Y:S02]  /*19950*/  ISETP.GE.AND P5, PT, R161, UR4, PT ;  /* 0x00000004a1007c0c */ /* 0x000fe4000bfa6270 */
[----:B------:R-:W-:Y:S02]  /*19960*/  ISETP.GE.AND P4, PT, R159, UR4, PT ;  /* 0x000000049f007c0c */ /* 0x000fe4000bf86270 */
[----:B------:R-:W-:-:S05]  /*19970*/  ISETP.GE.AND P3, PT, R157, UR4, PT ;  /* 0x000000049d007c0c */ /* 0x000fca000bf66270 */
[----:B01-3--:R-:W-:Y:S02]  /*19980*/  @!P2 LEA R2, P0, R163, R72, 0x2 ;  /* 0x00000048a302a211 */ /* 0x00bfe400078010ff */
[----:B------:R-:W-:Y:S02]  /*19990*/  @!P1 IMAD.WIDE R4, R165, 0x4, R72 ;  /* 0x00000004a5049825 */ /* 0x000fe400078e0248 */
[----:B--2---:R-:W-:Y:S02]  /*199a0*/  @!P2 LEA.HI.X R3, R163, R73, R164, 0x2, P0 ;  /* 0x00000049a303a211 */ /* 0x004fe400000f14a4 */
[----:B------:R-:W-:Y:S01]  /*199b0*/  ISETP.GE.AND P0, PT, R155, UR4, PT ;  /* 0x000000049b007c0c */ /* 0x000fe2000bf06270 */
[----:B------:R0:W-:Y:S01]  /*199c0*/  @!P1 ST.E.64 desc[UR48][R4.64], R26 ;  /* 0x0000001a04009985 */ /* 0x0001e2000c101b30 */
[----:B------:R-:W-:-:S03]  /*199d0*/  ISETP.GE.AND P1, PT, R153, UR4, PT ;  /* 0x0000000499007c0c */ /* 0x000fc6000bf26270 */
[----:B------:R1:W-:Y:S01]  /*199e0*/  @!P2 ST.E.64 desc[UR48][R2.64], R30 ;  /* 0x0000001e0200a985 */ /* 0x0003e2000c101b30 */
[-C--:B0-----:R-:W-:Y:S02]  /*199f0*/  @!P4 LEA R4, P2, R159, R72.reuse, 0x2 ;  /* 0x000000489f04c211 */ /* 0x081fe400078410ff */
[-C--:B-1----:R-:W-:Y:S02]  /*19a00*/  @!P5 LEA R2, P6, R161, R72.reuse, 0x2 ;  /* 0x00000048a102d211 */ /* 0x082fe400078c10ff */
[-C--:B------:R-:W-:Y:S02]  /*19a10*/  @!P4 LEA.HI.X R5, R159, R73.reuse, R160, 0x2, P2 ;  /* 0x000000499f05c211 */ /* 0x080fe400010f14a0 */
[-C--:B------:R-:W-:Y:S02]  /*19a20*/  @!P5 LEA.HI.X R3, R161, R73.reuse, R162, 0x2, P6 ;  /* 0x00000049a103d211 */ /* 0x080fe400030f14a2 */
[----:B------:R-:W-:Y:S02]  /*19a30*/  ISETP.GE.AND P2, PT, R151, UR4, PT ;  /* 0x0000000497007c0c */ /* 0x000fe4000bf46270 */
[C---:B------:R-:W-:Y:S01]  /*19a40*/  @!P3 LEA R6, P6, R157.reuse, R72, 0x2 ;  /* 0x000000489d06b211 */ /* 0x040fe200078c10ff */
[----:B------:R0:W-:Y:S03]  /*19a50*/  @!P5 ST.E.64 desc[UR48][R2.64], R34 ;  /* 0x000000220200d985 */ /* 0x0001e6000c101b30 */
[----:B------:R-:W-:Y:S01]  /*19a60*/  @!P3 LEA.HI.X R7, R157, R73, R158, 0x2, P6 ;  /* 0x000000499d07b211 */ /* 0x000fe200030f149e */
[----:B------:R1:W-:Y:S04]  /*19a70*/  @!P4 ST.E.64 desc[UR48][R4.64], R38 ;  /* 0x000000260400c985 */ /* 0x0003e8000c101b30 */
[----:B------:R2:W-:Y:S01]  /*19a80*/  @!P3 ST.E.64 desc[UR48][R6.64], R42 ;  /* 0x0000002a0600b985 */ /* 0x0005e2000c101b30 */
[----:B------:R-:W-:-:S02]  /*19a90*/  ISETP.GE.AND P3, PT, R149, UR4, PT ;  /* 0x0000000495007c0c */ /* 0x000fc4000bf66270 */
        /* <DEDUP_REMOVED lines=28> */
[----:B------:R-:W-:Y:S01]  /*19c60*/  @!P2 ST.E.64 desc[UR48][R2.64], R70 ;  /* 0x000000460200a985 */ /* 0x000fe2000c101b30 */
[-C--:B------:R-:W-:Y:S02]  /*19c70*/  @!P4 LEA R10, P2, R132, R72.reuse, 0x2 ;  /* 0x00000048840ac211 */ /* 0x080fe400078410ff */
[-C--:B------:R-:W-:Y:S02]  /*19c80*/  @!P1 LEA.HI.X R5, R141, R73.reuse, R142, 0x2, P3 ;  /* 0x000000498d059211 */ /* 0x080fe400018f148e */
[----:B------:R-:W-:Y:S02]  /*19c90*/  ISETP.GE.AND P3, PT, R130, UR4, PT ;  /* 0x0000000482007c0c */ /* 0x000fe4000bf66270 */
[-C--:B0-----:R-:W-:Y:S01]  /*19ca0*/  @!P0 LEA R6, P6, R139, R72.reuse, 0x2 ;  /* 0x000000488b068211 */ /* 0x081fe200078c10ff */
[----:B------:R0:W-:Y:S01]  /*19cb0*/  @!P1 ST.E.64 desc[UR48][R4.64], R112 ;  /* 0x0000007004009985 */ /* 0x0001e2000c101b30 */
[----:B------:R-:W-:Y:S02]  /*19cc0*/  @!P5 LEA R8, P1, R137, R72, 0x2 ;  /* 0x000000488908d211 */ /* 0x000fe400078210ff */
[----:B------:R-:W-:-:S02]  /*19cd0*/  @!P0 LEA.HI.X R7, R139, R73, R140, 0x2, P6 ;  /* 0x000000498b078211 */ /* 0x000fc400030f148c */
[-C--:B------:R-:W-:Y:S02]  /*19ce0*/  @!P5 LEA.HI.X R9, R137, R73.reuse, R138, 0x2, P1 ;  /* 0x000000498909d211 */ /* 0x080fe400008f148a */
[----:B------:R-:W-:Y:S01]  /*19cf0*/  ISETP.GE.AND P1, PT, R126, UR4, PT ;  /* 0x000000047e007c0c */ /* 0x000fe2000bf26270 */
[----:B------:R1:W-:Y:S01]  /*19d00*/  @!P0 ST.E.64 desc[UR48][R6.64], R78 ;  /* 0x0000004e06008985 */ /* 0x0003e2000c101b30 */
[----:B------:R-:W-:Y:S02]  /*19d10*/  ISETP.GE.AND P0, PT, R128, UR4, PT ;  /* 0x0000000480007c0c */ /* 0x000fe4000bf06270 */
[----:B------:R-:W-:Y:S01]  /*19d20*/  @!P3 LEA R12, P6, R130, R72, 0x2 ;  /* 0x00000048820cb211 */ /* 0x000fe200078c10ff */
[----:B------:R-:W-:Y:S01]  /*19d30*/  @!P5 ST.E.64 desc[UR48][R8.64], R82 ;  /* 0x000000520800d985 */ /* 0x000fe2000c101b30 */
[-C--:B------:R-:W-:Y:S02]  /*19d40*/  @!P4 LEA.HI.X R11, R132, R73.reuse, R136, 0x2, P2 ;  /* 0x00000049840bc211 */ /* 0x080fe400010f1488 */
[----:B------:R-:W-:-:S02]  /*19d50*/  @!P3 LEA.HI.X R13, R130, R73, R131, 0x2, P6 ;  /* 0x00000049820db211 */ /* 0x000fc400030f1483 */
[----:B------:R-:W-:Y:S01]  /*19d60*/  ISETP.GE.AND P2, PT, R120, UR4, PT ;  /* 0x0000000478007c0c */ /* 0x000fe2000bf46270 */
[----:B------:R2:W-:Y:S01]  /*19d70*/  @!P4 ST.E.64 desc[UR48][R10.64], R86 ;  /* 0x000000560a00c985 */ /* 0x0005e2000c101b30 */
[----:B------:R-:W-:Y:S02]  /*19d80*/  ISETP.GE.AND P4, PT, R124, UR4, PT ;  /* 0x000000047c007c0c */ /* 0x000fe4000bf86270 */
[-C--:B0-----:R-:W-:Y:S01]  /*19d90*/  @!P1 LEA R4, P6, R126, R72.reuse, 0x2 ;  /* 0x000000487e049211 */ /* 0x081fe200078c10ff */
[----:B------:R0:W-:Y:S01]  /*19da0*/  @!P3 ST.E.64 desc[UR48][R12.64], R90 ;  /* 0x0000005a0c00b985 */ /* 0x0001e2000c101b30 */
[----:B------:R-:W-:Y:S02]  /*19db0*/  @!P0 LEA R2, P5, R128, R72, 0x2 ;  /* 0x0000004880028211 */ /* 0x000fe400078a10ff */
[----:B------:R-:W-:Y:S02]  /*19dc0*/  ISETP.GE.AND P3, PT, R122, UR4, PT ;  /* 0x000000047a007c0c */ /* 0x000fe4000bf66270 */
[----:B------:R-:W-:-:S02]  /*19dd0*/  @!P0 LEA.HI.X R3, R128, R73, R129, 0x2, P5 ;  /* 0x0000004980038211 */ /* 0x000fc400028f1481 */
[----:B------:R-:W-:Y:S02]  /*19de0*/  ISETP.GE.AND P5, PT, R116, UR4, PT ;  /* 0x0000000474007c0c */ /* 0x000fe4000bfa6270 */
[----:B------:R-:W-:Y:S01]  /*19df0*/  @!P1 LEA.HI.X R5, R126, R73, R127, 0x2, P6 ;  /* 0x000000497e059211 */ /* 0x000fe200030f147f */
[----:B------:R3:W-:Y:S01]  /*19e00*/  @!P0 ST.E.64 desc[UR48][R2.64], R94 ;  /* 0x0000005e02008985 */ /* 0x0007e2000c101b30 */
[----:B-1----:R-:W-:-:S03]  /*19e10*/  @!P4 LEA R6, P0, R124, R72, 0x2 ;  /* 0x000000487c06c211 */ /* 0x002fc600078010ff */
[----:B------:R3:W-:Y:S01]  /*19e20*/  @!P1 ST.E.64 desc[UR48][R4.64], R98 ;  /* 0x0000006204009985 */ /* 0x0007e2000c101b30 */
[-C--:B--2---:R-:W-:Y:S02]  /*19e30*/  @!P2 LEA R10, P1, R120, R72.reuse, 0x2 ;  /* 0x00000048780aa211 */ /* 0x084fe400078210ff */
[-C--:B------:R-:W-:Y:S02]  /*19e40*/  @!P3 LEA R8, P6, R122, R72.reuse, 0x2 ;  /* 0x000000487a08b211 */ /* 0x080fe400078c10ff */
[-C--:B------:R-:W-:Y:S02]  /*19e50*/  @!P4 LEA.HI.X R7, R124, R73.reuse, R125, 0x2, P0 ;  /* 0x000000497c07c211 */ /* 0x080fe400000f147d */
[----:B0-----:R-:W-:Y:S02]  /*19e60*/  @!P5 LEA R12, P0, R116, R72, 0x2 ;  /* 0x00000048740cd211 */ /* 0x001fe400078010ff */
[-C--:B------:R-:W-:Y:S01]  /*19e70*/  @!P3 LEA.HI.X R9, R122, R73.reuse, R123, 0x2, P6 ;  /* 0x000000497a09b211 */ /* 0x080fe200030f147b */
[----:B------:R3:W-:Y:S01]  /*19e80*/  @!P4 ST.E.64 desc[UR48][R6.64], R102 ;  /* 0x000000660600c985 */ /* 0x0007e2000c101b30 */
[----:B------:R-:W-:-:S02]  /*19e90*/  @!P2 LEA.HI.X R11, R120, R73, R121, 0x2, P1 ;  /* 0x00000049780ba211 */ /* 0x000fc400008f1479 */
        /* <DEDUP_REMOVED lines=10> */
.L_x_3918:
[----:B------:R-:W-:Y:S01]  /*19f40*/  ULDC.64 UR6, c[0x0][0xc08] ;  /* 0x0003020000067ab9 */ /* 0x000fe20000000a00 */
[----:B------:R-:W-:Y:S01]  /*19f50*/  ULDC.64 UR4, c[0x0][0xc00] ;  /* 0x0003000000047ab9 */ /* 0x000fe20000000a00 */
[----:B------:R-:W-:Y:S02]  /*19f60*/  ISETP.NE.U32.AND P1, PT, RZ, UR6, PT ;  /* 0x00000006ff007c0c */ /* 0x000fe4000bf25070 */
[----:B------:R-:W-:Y:S02]  /*19f70*/  ISETP.NE.U32.AND P0, PT, RZ, UR4, PT ;  /* 0x00000004ff007c0c */ /* 0x000fe4000bf05070 */
[----:B------:R-:W-:Y:S02]  /*19f80*/  ISETP.NE.AND.EX P1, PT, RZ, UR7, PT, P1 ;  /* 0x00000007ff007c0c */ /* 0x000fe4000bf25310 */
[----:B------:R-:W-:Y:S02]  /*19f90*/  IADD3 R2, P2, R227, UR4, RZ ;  /* 0x00000004e3027c10 */ /* 0x000fe4000ff5e0ff */
[----:B------:R-:W-:-:S02]  /*19fa0*/  ISETP.NE.AND.EX P0, PT, RZ, UR5, PT, P0 ;  /* 0x00000005ff007c0c */ /* 0x000fc4000bf05300 */
[----:B------:R-:W-:Y:S01]  /*19fb0*/  IADD3.X R3, R228, UR5, RZ, P2, !PT ;  /* 0x00000005e4037c10 */ /* 0x000fe200097fe4ff */
[----:B------:R-:W-:Y:S01]  /*19fc0*/  ULDC UR4, c[0x0][0xa88] ;  /* 0x0002a20000047ab9 */ /* 0x000fe20000000800 */
[----:B------:R-:W-:Y:S01]  /*19fd0*/  MOV R15, RZ ;  /* 0x000000ff000f7202 */ /* 0x000fe20000000f00 */
[----:B------:R-:W-:-:S04]  /*19fe0*/  IMAD.U32 R0, RZ, RZ, UR4 ;  /* 0x00000004ff007e24 */ /* 0x000fc8000f8e00ff */
[----:B------:R-:W-:-:S04]  /*19ff0*/  @P1 IADD3 R4, P2, R227, UR6, RZ ;  /* 0x00000006e3041c10 */ /* 0x000fc8000ff5e0ff */
[----:B------:R-:W-:Y:S01]  /*1a000*/  @P1 IADD3.X R5, R228, UR7, RZ, P2, !PT ;  /* 0x00000007e4051c10 */ /* 0x000fe200097fe4ff */
[----:B------:R2:W5:Y:S04]  /*1a010*/  @P0 LDG.E R15, desc[UR48][R2.64] ;  /* 0x00000030020f0981 */ /* 0x000568000c1e1900 */
[----:B------:R2:W5:Y:S01]  /*1a020*/  @P1 LDG.E R0, desc[UR48][R4.64] ;  /* 0x0000003004001981 */ /* 0x000562000c1e1900 */
[----:B------:R-:W-:Y:S01]  /*1a030*/  ISETP.NE.AND P2, PT, R225, RZ, PT ;  /* 0x000000ffe100720c */ /* 0x000fe20003f45270 */
[----:B------:R-:W3:-:S12]  /*1a040*/  S2R R6, SR_TID.X ;  /* 0x0000000000067919 */ /* 0x000ed80000002100 */
[----:B------:R-:W4:Y:S01]  /*1a050*/  @!P2 LDC R225, c[0x0][0xad4] ;  /* 0x0002b500ffe1ab82 */ /* 0x000f220000000800 */
[----:B---3--:R-:W-:Y:S01]  /*1a060*/  VIADD R7, R6, 0xffffff80 ;  /* 0xffffff8006077836 */ /* 0x008fe20000000000 */
[----:B----4-:R-:W-:-:S04]  /*1a070*/  ISETP.GT.AND P2, PT, R225, 0x1, PT ;  /* 0x00000001e100780c */ /* 0x010fc80003f44270 */
[----:B------:R-:W-:Y:S01]  /*1a080*/  ISETP.GT.AND P3, PT, R7, 0x7f, PT ;  /* 0x0000007f0700780c */ /* 0x000fe20003f64270 */
[----:B--2---:R-:W-:-:S12]  /*1a090*/  @P1 BRA `(.L_x_3930) ;  /* 0x0000000000101947 */ /* 0x004fd80003800000 */
[----:B------:R-:W-:Y:S05]  /*1a0a0*/  @!P0 BRA `(.L_x_3930) ;  /* 0x00000000000c8947 */ /* 0x000fea0003800000 */
[----:B------:R-:W2:Y:S04]  /*1a0b0*/  LDG.E R5, desc[UR48][R2.64] ;  /* 0x0000003002057981 */ /* 0x000ea8000c1e1900 */
[----:B-----5:R-:W2:Y:S02]  /*1a0c0*/  LDG.E R0, desc[UR48][R2.64+0x4] ;  /* 0x0000043002007981 */ /* 0x020ea4000c1e1900 */
[----:B--2---:R-:W-:-:S07]  /*1a0d0*/  IADD3 R0, -R5, R0, RZ ;  /* 0x0000000005007210 */ /* 0x004fce0007ffe1ff */
.L_x_3930:
[----:B------:R-:W2:Y:S01]  /*1a0e0*/  LDL.LU R2, [R1+0xa8] ;  /* 0x0000a80001027983 */ /* 0x000ea20000300800 */
[----:B------:R-:W-:Y:S01]  /*1a0f0*/  BSSY B1, `(.L_x_3931) ;  /* 0x0000038000017945 */ /* 0x000fe20003800000 */
[----:B------:R-:W-:Y:S02]  /*1a100*/  SEL R29, R226, RZ, !P0 ;  /* 0x000000ffe21d7207 */ /* 0x000fe40004000000 */
[----:B-----5:R-:W-:Y:S02]  /*1a110*/  SHF.R.S32.HI R24, RZ, 0x1f, R15 ;  /* 0x0000001fff187819 */ /* 0x020fe4000001140f */
[----:B--2---:R-:W-:Y:S01]  /*1a120*/  SEL R26, R2, RZ, !P0 ;  /* 0x000000ff021a7207 */ /* 0x004fe20004000000 */
[----:B------:R-:W-:Y:S06]  /*1a130*/  @P3 BRA `(.L_x_3932) ;  /* 0x0000000000cc3947 */ /* 0x000fec0003800000 */
[----:B------:R-:W2:Y:S01]  /*1a140*/  LDL R2, [R1+0x4] ;  /* 0x0000040001027983 */ /* 0x000ea20000100800 */
[----:B------:R-:W3:Y:S02]  /*1a150*/  LDC R31, c[0x0][0xbe8] ;  /* 0x0002fa00ff1f7b82 */ /* 0x000ee40000000800 */
[----:B---3--:R-:W-:Y:S02]  /*1a160*/  IMAD R3, R0, R31, RZ ;  /* 0x0000001f00037224 */ /* 0x008fe400078e02ff */
[----:B--2---:R-:W-:-:S04]  /*1a170*/  IMAD R2, R2, 0x80, R6 ;  /* 0x0000008002027824 */ /* 0x004fc800078e0206 */
[----:B------:R-:W-:-:S05]  /*1a180*/  VIADD R28, R2, 0xffffff80 ;  /* 0xffffff80021c7836 */ /* 0x000fca0000000000 */
[----:B------:R-:W-:-:S13]  /*1a190*/  ISETP.GE.AND P0, PT, R28, R3, PT ;  /* 0x000000031c00720c */ /* 0x000fda0003f06270 */
[----:B------:R-:W-:Y:S05]  /*1a1a0*/  @P0 BRA `(.L_x_3932) ;  /* 0x0000000000b00947 */ /* 0x000fea0003800000 */
[----:B------:R-:W2:Y:S01]  /*1a1b0*/  LDL.LU R30, [R1+0x40] ;  /* 0x00004000011e7983 */ /* 0x000ea20000300800 */
[----:B------:R-:W-:Y:S01]  /*1a1c0*/  ISETP.GT.AND P0, PT, R225, 0x1, PT ;  /* 0x00000001e100780c */ /* 0x000fe20003f04270 */
[----:B------:R-:W3:Y:S01]  /*1a1d0*/  LDC.64 R2, c[0x0][0xba8] ;  /* 0x0002ea00ff027b82 */ /* 0x000ee20000000a00 */
[----:B------:R-:W-:Y:S01]  /*1a1e0*/  MOV R20, 0x9b8 ;  /* 0x000009b800147802 */ /* 0x000fe20000000f00 */
[----:B------:R-:W-:Y:S01]  /*1a1f0*/  IMAD.MOV.U32 R21, RZ, RZ, R28 ;  /* 0x000000ffff157224 */ /* 0x000fe200078e001c */
[----:B------:R-:W-:Y:S02]  /*1a200*/  ISETP.NE.AND P1, PT, R31, 0x1, PT ;  /* 0x000000011f00780c */ /* 0x000fe40003f25270 */
[----:B------:R-:W-:-:S04]  /*1a210*/  SEL R20, R20, 0x978, P0 ;  /* 0x0000097814147807 */ /* 0x000fc80000000000 */
[----:B------:R-:W4:Y:S08]  /*1a220*/  LDC.64 R8, c[0x0][R20+0x220] ;  /* 0x0000880014087b82 */ /* 0x000f300000000a00 */
[----:B------:R-:W5:Y:S08]  /*1a230*/  LDC.64 R12, c[0x0][R20+0x218] ;  /* 0x00008600140c7b82 */ /* 0x000f700000000a00 */
[----:B------:R-:W0:Y:S08]  /*1a240*/  LDC.64 R6, c[0x0][R20+0x228] ;  /* 0x00008a0014067b82 */ /* 0x000e300000000a00 */
[----:B------:R-:W1:Y:S08]  /*1a250*/  @P1 LDC R11, c[0x0][0xbec] ;  /* 0x0002fb00ff0b1b82 */ /* 0x000e700000000800 */
[----:B------:R-:W0:Y:S08]  /*1a260*/  LDC.64 R4, c[0x0][R20+0x210] ;  /* 0x0000840014047b82 */ /* 0x000e300000000a00 */
[----:B------:R-:W0:Y:S01]  /*1a270*/  @P1 LDC R27, c[0x0][0xbf0] ;  /* 0x0002fc00ff1b1b82 */ /* 0x000e220000000800 */
[----:B-1----:R-:W-:-:S07]  /*1a280*/  @P1 IMAD.HI.U32 R14, R28, R11, RZ ;  /* 0x0000000b1c0e1227 */ /* 0x002fce00078e00ff */
[----:B---3--:R-:W1:Y:S01]  /*1a290*/  @!P0 LDC R2, c[0x0][0xb50] ;  /* 0x0002d400ff028b82 */ /* 0x008e620000000800 */
[-C--:B----4-:R-:W-:Y:S02]  /*1a2a0*/  IMAD R9, R9, R29.reuse, RZ ;  /* 0x0000001d09097224 */ /* 0x090fe400078e02ff */
[----:B------:R-:W-:-:S05]  /*1a2b0*/  IMAD.WIDE.U32 R10, R8, R29, RZ ;  /* 0x0000001d080a7225 */ /* 0x000fca00078e00ff */
[----:B------:R-:W3:Y:S01]  /*1a2c0*/  @!P0 LDC R3, c[0x0][0xb54] ;  /* 0x0002d500ff038b82 */ /* 0x000ee20000000800 */
[-C--:B-----5:R-:W-:Y:S02]  /*1a2d0*/  IMAD R25, R13, R195.reuse, RZ ;  /* 0x000000c30d197224 */ /* 0x0a0fe400078e02ff */
[----:B------:R-:W-:Y:S01]  /*1a2e0*/  IMAD.WIDE.U32 R12, R12, R195, RZ ;  /* 0x000000c30c0c7225 */ /* 0x000fe200078e00ff */
[----:B0-----:R-:W-:-:S03]  /*1a2f0*/  @P1 SHF.R.U32.HI R21, RZ, R27, R14 ;  /* 0x0000001bff151219 */ /* 0x001fc6000001160e */
        /* <DEDUP_REMOVED lines=11> */
[----:B------:R-:W-:Y:S01]  /*1a3b0*/  IADD3 R6, P0, P1, R21, R12, R6 ;  /* 0x0000000c15067210 */ /* 0x000fe2000791e006 */
[----:B------:R-:W-:Y:S01]  /*1a3c0*/  IMAD R5, R5, R9, RZ ;  /* 0x0000000905057224 */ /* 0x000fe200078e02ff */
[----:B------:R-:W-:-:S04]  /*1a3d0*/  SHF.R.S32.HI R21, RZ, 0x1f, R21 ;  /* 0x0000001fff157819 */ /* 0x000fc80000011415 */
[----:B------:R-:W-:Y:S02]  /*1a3e0*/  IADD3.X R7, R21, R8, R11, P0, P1 ;  /* 0x0000000815077210 */ /* 0x000fe400007e240b */
[----:B------:R-:W-:Y:S01]  /*1a3f0*/  SHF.R.S32.HI R11, RZ, 0x1f, R9 ;  /* 0x0000001fff0b7819 */ /* 0x000fe20000011409 */
[----:B------:R-:W-:-:S04]  /*1a400*/  IMAD.WIDE.U32 R6, R4, R9, R6 ;  /* 0x0000000904067225 */ /* 0x000fc800078e0006 */
[----:B------:R-:W-:Y:S01]  /*1a410*/  IMAD R5, R4, R11, R5 ;  /* 0x0000000b04057224 */ /* 0x000fe200078e0205 */
[----:B-1----:R-:W-:-:S04]  /*1a420*/  LEA R2, P0, R6, R2, 0x2 ;  /* 0x0000000206027211 */ /* 0x002fc800078010ff */
[----:B------:R-:W-:Y:S01]  /*1a430*/  IADD3 R4, R7, R5, RZ ;  /* 0x0000000507047210 */ /* 0x000fe20007ffe0ff */
[----:B------:R-:W-:-:S03]  /*1a440*/  IMAD.MOV.U32 R5, RZ, RZ, -0x800000 ;  /* 0xff800000ff057424 */ /* 0x000fc600078e00ff */
[----:B---3--:R-:W-:-:S05]  /*1a450*/  LEA.HI.X R3, R6, R3, R4, 0x2, P0 ;  /* 0x0000000306037211 */ /* 0x008fca00000f1404 */
[----:B------:R2:W-:Y:S02]  /*1a460*/  STG.E desc[UR48][R2.64], R5 ;  /* 0x0000000502007986 */ /* 0x0005e4000c101930 */
.L_x_3932:
[----:B------:R-:W-:Y:S05]  /*1a470*/  BSYNC B1 ;  /* 0x0000000000017941 */ /* 0x000fea0003800000 */
.L_x_3931:
[----:B------:R-:W-:Y:S05]  /*1a480*/  @P2 BRA `(.L_x_3927) ;  /* 0x0000000800102947 */ /* 0x000fea0003800000 */
[----:B------:R-:W3:Y:S01]  /*1a490*/  LDL.LU R12, [R1+0x4] ;  /* 0x00000400010c7983 */ /* 0x000ee20000300800 */
[----:B------:R-:W4:Y:S01]  /*1a4a0*/  LDC R9, c[0x0][0xbe8] ;  /* 0x0002fa00ff097b82 */ /* 0x000f220000000800 */
[----:B------:R-:W-:Y:S01]  /*1a4b0*/  ULDC.64 UR4, c[0x0][0xaa0] ;  /* 0x0002a80000047ab9 */ /* 0x000fe20000000a00 */
[----:B------:R-:W-:Y:S01]  /*1a4c0*/  BSSY B1, `(.L_x_3933) ;  /* 0x000004a000017945 */ /* 0x000fe20003800000 */
[----:B--2---:R-:W2:Y:S01]  /*1a4d0*/  S2R R2, SR_TID.X ;  /* 0x0000000000027919 */ /* 0x004ea20000002100 */
[----:B----4-:R-:W-:Y:S01]  /*1a4e0*/  ISETP.NE.AND P0, PT, R9, 0x1, PT ;  /* 0x000000010900780c */ /* 0x010fe20003f05270 */
[----:B--2---:R-:W-:-:S12]  /*1a4f0*/  VIADD R4, R2, 0xffffff80 ;  /* 0xffffff8002047836 */ /* 0x004fd80000000000 */
[----:B------:R-:W2:Y:S01]  /*1a500*/  @P0 LDC R7, c[0x0][0xbec] ;  /* 0x0002fb00ff070b82 */ /* 0x000ea20000000800 */
[----:B------:R-:W-:Y:S01]  /*1a510*/  IMAD R2, R24, UR4, RZ ;  /* 0x0000000418027c24 */ /* 0x000fe2000f8e02ff */
[----:B------:R-:W-:-:S03]  /*1a520*/  SHF.R.S32.HI R3, RZ, 0x1f, R4 ;  /* 0x0000001fff037819 */ /* 0x000fc60000011404 */
[----:B------:R-:W-:Y:S01]  /*1a530*/  IMAD R5, R15, UR5, R2 ;  /* 0x000000050f057c24 */ /* 0x000fe2000f8e0202 */
[----:B------:R-:W-:Y:S02]  /*1a540*/  LEA.HI R6, R3, R4, RZ, 0x3 ;  /* 0x0000000403067211 */ /* 0x000fe400078f18ff */
[----:B------:R-:W4:Y:S01]  /*1a550*/  @P0 LDC R11, c[0x0][0xbf0] ;  /* 0x0002fc00ff0b0b82 */ /* 0x000f220000000800 */
[----:B------:R-:W-:Y:S01]  /*1a560*/  IMAD.WIDE.U32 R2, R15, UR4, RZ ;  /* 0x000000040f027c25 */ /* 0x000fe2000f8e00ff */
[----:B------:R-:W-:Y:S01]  /*1a570*/  ULDC.64 UR4, c[0x0][0xae8] ;  /* 0x0002ba0000047ab9 */ /* 0x000fe20000000a00 */
[----:B------:R-:W-:Y:S02]  /*1a580*/  LOP3.LUT R13, R6, 0xfffffff8, RZ, 0xc0, !PT ;  /* 0xfffffff8060d7812 */ /* 0x000fe400078ec0ff */
[----:B------:R-:W-:Y:S02]  /*1a590*/  SHF.R.S32.HI R10, RZ, 0x3, R6 ;  /* 0x00000003ff0a7819 */ /* 0x000fe40000011406 */
[----:B------:R-:W-:Y:S01]  /*1a5a0*/  IADD3 R3, R3, R5, RZ ;  /* 0x0000000503037210 */ /* 0x000fe20007ffe0ff */
[----:B------:R-:W-:-:S04]  /*1a5b0*/  IMAD.IADD R13, R4, 0x1, -R13 ;  /* 0x00000001040d7824 */ /* 0x000fc800078e0a0d */
[----:B------:R-:W-:Y:S02]  /*1a5c0*/  IMAD R4, R13, 0x20, R10 ;  /* 0x000000200d047824 */ /* 0x000fe400078e020a */
[----:B------:R-:W-:-:S04]  /*1a5d0*/  IMAD.WIDE.U32 R2, R195, UR4, R2 ;  /* 0x00000004c3027c25 */ /* 0x000fc8000f8e0002 */
[----:B------:R-:W-:Y:S01]  /*1a5e0*/  IMAD R3, R195, UR5, R3 ;  /* 0x00000005c3037c24 */ /* 0x000fe2000f8e0203 */
[----:B------:R-:W-:Y:S01]  /*1a5f0*/  ULDC.64 UR4, c[0x0][0xaf0] ;  /* 0x0002bc0000047ab9 */ /* 0x000fe20000000a00 */
[----:B------:R-:W-:Y:S02]  /*1a600*/  IMAD.SHL.U32 R13, R13, 0x8, RZ ;  /* 0x000000080d0d7824 */ /* 0x000fe400078e00ff */
[----:B------:R-:W-:Y:S02]  /*1a610*/  IMAD R6, R26, UR4, RZ ;  /* 0x000000041a067c24 */ /* 0x000fe4000f8e02ff */
[----:B------:R-:W-:Y:S01]  /*1a620*/  IMAD.WIDE.U32 R2, R29, UR4, R2 ;  /* 0x000000041d027c25 */ /* 0x000fe2000f8e0002 */
[----:B---3--:R-:W-:-:S05]  /*1a630*/  LEA R8, R12, R4, 0x7 ;  /* 0x000000040c087211 */ /* 0x008fca00078e38ff */
[----:B--2---:R-:W-:-:S04]  /*1a640*/  @P0 IMAD.HI.U32 R4, R8, R7, RZ ;  /* 0x0000000708040227 */ /* 0x004fc800078e00ff */
[----:B------:R-:W-:Y:S01]  /*1a650*/  IMAD.MOV.U32 R5, RZ, RZ, R8 ;  /* 0x000000ffff057224 */ /* 0x000fe200078e0008 */
[----:B----4-:R-:W-:Y:S01]  /*1a660*/  @P0 SHF.R.U32.HI R5, RZ, R11, R4 ;  /* 0x0000000bff050219 */ /* 0x010fe20000011604 */
[----:B------:R-:W-:Y:S01]  /*1a670*/  IMAD R7, R29, UR5, R6 ;  /* 0x000000051d077c24 */ /* 0x000fe2000f8e0206 */
[----:B------:R-:W-:Y:S01]  /*1a680*/  ULDC.64 UR4, c[0x0][0xae0] ;  /* 0x0002b80000047ab9 */ /* 0x000fe20000000a00 */
[----:B------:R-:W-:Y:S01]  /*1a690*/  VIADD R11, R13, 0x40 ;  /* 0x000000400d0b7836 */ /* 0x000fe20000000000 */
[----:B------:R-:W-:Y:S01]  /*1a6a0*/  SHF.R.S32.HI R4, RZ, 0x1f, R5 ;  /* 0x0000001fff047819 */ /* 0x000fe20000011405 */
[----:B------:R-:W-:Y:S01]  /*1a6b0*/  IMAD.IADD R3, R3, 0x1, R7 ;  /* 0x0000000103037824 */ /* 0x000fe200078e0207 */
[----:B------:R-:W-:-:S03]  /*1a6c0*/  IADD3 R7, -R5, RZ, RZ ;  /* 0x000000ff05077210 */ /* 0x000fc60007ffe1ff */
[----:B------:R-:W-:Y:S02]  /*1a6d0*/  IMAD R4, R4, UR4, RZ ;  /* 0x0000000404047c24 */ /* 0x000fe4000f8e02ff */
[----:B------:R-:W-:Y:S02]  /*1a6e0*/  IMAD R7, R9, R7, R8 ;  /* 0x0000000709077224 */ /* 0x000fe400078e0208 */
[----:B------:R-:W-:-:S04]  /*1a6f0*/  IMAD.WIDE.U32 R2, R5, UR4, R2 ;  /* 0x0000000405027c25 */ /* 0x000fc8000f8e0002 */
[----:B------:R-:W-:Y:S01]  /*1a700*/  IMAD R5, R5, UR5, R4 ;  /* 0x0000000505057c24 */ /* 0x000fe2000f8e0204 */
[----:B------:R-:W-:Y:S01]  /*1a710*/  SHF.R.S32.HI R4, RZ, 0x1f, R7 ;  /* 0x0000001fff047819 */ /* 0x000fe20000011407 */
[----:B------:R-:W-:Y:S01]  /*1a720*/  ULDC.64 UR4, c[0x0][0xad8] ;  /* 0x0002b60000047ab9 */ /* 0x000fe20000000a00 */
[----:B------:R-:W-:Y:S01]  /*1a730*/  IMAD R8, R12, 0x80, R10 ;  /* 0x000000800c087824 */ /* 0x000fe200078e020a */
[----:B------:R-:W-:Y:S01]  /*1a740*/  SHF.R.S32.HI R12, RZ, 0x1f, R11 ;  /* 0x0000001fff0c7819 */ /* 0x000fe2000001140b */
[----:B------:R-:W-:Y:S02]  /*1a750*/  IMAD.IADD R3, R3, 0x1, R5 ;  /* 0x0000000103037824 */ /* 0x000fe400078e0205 */
[----:B------:R-:W-:Y:S02]  /*1a760*/  IMAD R6, R4, UR4, RZ ;  /* 0x0000000404067c24 */ /* 0x000fe4000f8e02ff */
[----:B------:R-:W-:Y:S01]  /*1a770*/  IMAD R9, R0, R9, RZ ;  /* 0x0000000900097224 */ /* 0x000fe200078e02ff */
[C---:B------:R-:W-:Y:S01]  /*1a780*/  IADD3 R0, R8.reuse, 0x20, RZ ;  /* 0x0000002008007810 */ /* 0x040fe20007ffe0ff */
[----:B------:R-:W-:-:S02]  /*1a790*/  VIADD R4, R8, 0x40 ;  /* 0x0000004008047836 */ /* 0x000fc40000000000 */
[C---:B------:R-:W-:Y:S01]  /*1a7a0*/  IMAD R5, R7.reuse, UR5, R6 ;  /* 0x0000000507057c24 */ /* 0x040fe2000f8e0206 */
[-C--:B------:R-:W-:Y:S01]  /*1a7b0*/  ISETP.GE.AND P2, PT, R8, R9.reuse, PT ;  /* 0x000000090800720c */ /* 0x080fe20003f46270 */
[----:B------:R-:W-:Y:S01]  /*1a7c0*/  IMAD.WIDE.U32 R2, R7, UR4, R2 ;  /* 0x0000000407027c25 */ /* 0x000fe2000f8e0002 */
[----:B------:R-:W-:Y:S01]  /*1a7d0*/  ULDC.64 UR4, c[0x0][0xa80] ;  /* 0x0002a00000047ab9 */ /* 0x000fe20000000a00 */
[----:B------:R-:W-:Y:S02]  /*1a7e0*/  ISETP.GE.AND P1, PT, R4, R9, PT ;  /* 0x000000090400720c */ /* 0x000fe40003f26270 */
[----:B------:R-:W-:Y:S01]  /*1a7f0*/  VIADD R7, R13, 0x80 ;  /* 0x000000800d077836 */ /* 0x000fe20000000000 */
[----:B------:R-:W-:Y:S02]  /*1a800*/  IADD3 R3, R3, R5, RZ ;  /* 0x0000000503037210 */ /* 0x000fe40007ffe0ff */
[----:B------:R-:W-:Y:S02]  /*1a810*/  LEA R4, P3, R2, UR4, 0x1 ;  /* 0x0000000402047c11 */ /* 0x000fe4000f8608ff */
[----:B------:R-:W-:-:S02]  /*1a820*/  ISETP.GE.AND P0, PT, R0, R9, PT ;  /* 0x000000090000720c */ /* 0x000fc40003f06270 */
[----:B------:R-:W-:Y:S02]  /*1a830*/  LEA.HI.X R5, R2, UR5, R3, 0x1, P3 ;  /* 0x0000000502057c11 */ /* 0x000fe400098f0c03 */
[----:B------:R2:W3:Y:S01]  /*1a840*/  SHFL.IDX PT, R2, R4, RZ, 0x181f ;  /* 0x00181fff04027589 */ /* 0x0004e200000e0000 */
[----:B------:R-:W-:Y:S02]  /*1a850*/  SHF.R.S32.HI R6, RZ, 0x1f, R13 ;  /* 0x0000001fff067819 */ /* 0x000fe4000001140d */
[----:B------:R-:W-:Y:S01]  /*1a860*/  SHF.R.S32.HI R10, RZ, 0x1f, R7 ;  /* 0x0000001fff0a7819 */ /* 0x000fe20000011407 */
[----:B------:R2:W4:Y:S01]  /*1a870*/  SHFL.IDX PT, R0, R5, RZ, 0x181f ;  /* 0x00181fff05007589 */ /* 0x00052200000e0000 */
[----:B------:R-:W-:Y:S05]  /*1a880*/  @P2 BRA `(.L_x_3934) ;  /* 0x0000000000342947 */ /* 0x000fea0003800000 */
[----:B------:R-:W-:Y:S02]  /*1a890*/  ULDC UR4, c[0x0][0xac8] ;  /* 0x0002b20000047ab9 */ /* 0x000fe40000000800 */
[----:B------:R-:W-:Y:S02]  /*1a8a0*/  ISETP.GE.AND P4, PT, R13, UR4, PT ;  /* 0x000000040d007c0c */ /* 0x000fe4000bf86270 */
[----:B------:R-:W-:Y:S02]  /*1a8b0*/  ISETP.GE.AND P3, PT, R11, UR4, PT ;  /* 0x000000040b007c0c */ /* 0x000fe4000bf66270 */
[----:B------:R-:W-:-:S09]  /*1a8c0*/  ISETP.GE.AND P2, PT, R7, UR4, PT ;  /* 0x0000000407007c0c */ /* 0x000fd2000bf46270 */
[-C--:B---3--:R-:W-:Y:S02]  /*1a8d0*/  @!P4 LEA R14, P6, R13, R2.reuse, 0x1 ;  /* 0x000000020d0ec211 */ /* 0x088fe400078c08ff */
[----:B------:R-:W-:Y:S02]  /*1a8e0*/  @!P3 LEA R20, P5, R11, R2, 0x1 ;  /* 0x000000020b14b211 */ /* 0x000fe400078a08ff */
[----:B----4-:R-:W-:Y:S02]  /*1a8f0*/  @!P4 LEA.HI.X R15, R13, R0, R6, 0x1, P6 ;  /* 0x000000000d0fc211 */ /* 0x010fe400030f0c06 */
[----:B------:R-:W-:Y:S02]  /*1a900*/  @!P2 LEA R2, P6, R7, R2, 0x1 ;  /* 0x000000020702a211 */ /* 0x000fe400078c08ff */
[-C--:B------:R-:W-:Y:S01]  /*1a910*/  @!P3 LEA.HI.X R21, R11, R0.reuse, R12, 0x1, P5 ;  /* 0x000000000b15b211 */ /* 0x080fe200028f0c0c */
[----:B------:R3:W-:Y:S01]  /*1a920*/  @!P4 ST.E.128 desc[UR48][R14.64], RZ ;  /* 0x000000ff0e00c985 */ /* 0x0007e2000c101d30 */
[----:B------:R-:W-:-:S03]  /*1a930*/  @!P2 LEA.HI.X R3, R7, R0, R10, 0x1, P6 ;  /* 0x000000000703a211 */ /* 0x000fc600030f0c0a */
[----:B------:R3:W-:Y:S04]  /*1a940*/  @!P3 ST.E.128 desc[UR48][R20.64], RZ ;  /* 0x000000ff1400b985 */ /* 0x0007e8000c101d30 */
[----:B------:R3:W-:Y:S02]  /*1a950*/  @!P2 ST.E.128 desc[UR48][R2.64], RZ ;  /* 0x000000ff0200a985 */ /* 0x0007e4000c101d30 */
.L_x_3934:
[----:B------:R-:W-:Y:S05]  /*1a960*/  BSYNC B1 ;  /* 0x0000000000017941 */ /* 0x000fea0003800000 */
.L_x_3933:
[----:B----4-:R4:W0:Y:S01]  /*1a970*/  SHFL.IDX PT, R0, R5, 0x1, 0x181f ;  /* 0x00381f0005007f89 */ /* 0x01082200000e0000 */
[----:B------:R-:W-:Y:S03]  /*1a980*/  BSSY B1, `(.L_x_3935) ;  /* 0x0000010000017945 */ /* 0x000fe60003800000 */
[----:B---3--:R4:W3:Y:S01]  /*1a990*/  SHFL.IDX PT, R2, R4, 0x1, 0x181f ;  /* 0x00381f0004027f89 */ /* 0x0088e200000e0000 */
        /* <DEDUP_REMOVED lines=14> */
.L_x_3936:
[----:B------:R-:W-:Y:S05]  /*1aa80*/  BSYNC B1 ;  /* 0x0000000000017941 */ /* 0x000fea0003800000 */
.L_x_3935:
[----:B0-----:R0:W0:Y:S01]  /*1aa90*/  SHFL.IDX PT, R0, R5, 0x2, 0x181f ;  /* 0x00581f0005007f89 */ /* 0x00102200000e0000 */
[----:B------:R-:W-:Y:S03]  /*1aaa0*/  BSSY B1, `(.L_x_3937) ;  /* 0x0000010000017945 */ /* 0x000fe60003800000 */
[----:B---3--:R3:W0:Y:S01]  /*1aab0*/  SHFL.IDX PT, R2, R4, 0x2, 0x181f ;  /* 0x00581f0004027f89 */ /* 0x00862200000e0000 */
        /* <DEDUP_REMOVED lines=11> */
[----:B------:R0:W-:Y:S04]  /*1ab70*/  @!P3 ST.E.128 desc[UR48][R14.64], RZ ;  /* 0x000000ff0e00b985 */ /* 0x0001e8000c101d30 */
[----:B------:R0:W-:Y:S04]  /*1ab80*/  @!P4 ST.E.128 desc[UR48][R20.64], RZ ;  /* 0x000000ff1400c985 */ /* 0x0001e8000c101d30 */
[----:B------:R0:W-:Y:S02]  /*1ab90*/  @!P5 ST.E.128 desc[UR48][R2.64], RZ ;  /* 0x000000ff0200d985 */ /* 0x0001e4000c101d30 */
.L_x_3938:
[----:B------:R-:W-:Y:S05]  /*1aba0*/  BSYNC B1 ;  /* 0x0000000000017941 */ /* 0x000fea0003800000 */
.L_x_3937:
[----:B0-----:R-:W-:Y:S01]  /*1abb0*/  IADD3 R0, R8, 0x60, RZ ;  /* 0x0000006008007810 */ /* 0x001fe20007ffe0ff */
[----:B--2-4-:R-:W4:Y:S03]  /*1abc0*/  SHFL.IDX PT, R5, R5, 0x3, 0x181f ;  /* 0x00781f0005057f89 */ /* 0x014f2600000e0000 */
[----:B------:R-:W-:Y:S01]  /*1abd0*/  ISETP.GE.AND P0, PT, R0, R9, PT ;  /* 0x000000090000720c */ /* 0x000fe20003f06270 */
[----:B------:R0:W2:-:S12]  /*1abe0*/  SHFL.IDX PT, R2, R4, 0x3, 0x181f ;  /* 0x00781f0004027f89 */ /* 0x00009800000e0000 */
[----:B0-----:R-:W-:Y:S05]  /*1abf0*/  @P0 BRA `(.L_x_3927) ;  /* 0x0000000000340947 */ /* 0x001fea0003800000 */
[----:B------:R-:W-:Y:S02]  /*1ac00*/  ULDC UR4, c[0x0][0xac8] ;  /* 0x0002b20000047ab9 */ /* 0x000fe40000000800 */
[----:B------:R-:W-:Y:S02]  /*1ac10*/  ISETP.GE.AND P3, PT, R13, UR4, PT ;  /* 0x000000040d007c0c */ /* 0x000fe4000bf66270 */
[----:B------:R-:W-:Y:S02]  /*1ac20*/  ISETP.GE.AND P4, PT, R11, UR4, PT ;  /* 0x000000040b007c0c */ /* 0x000fe4000bf86270 */
[----:B------:R-:W-:-:S09]  /*1ac30*/  ISETP.GE.AND P5, PT, R7, UR4, PT ;  /* 0x0000000407007c0c */ /* 0x000fd2000bfa6270 */
[-C--:B--2---:R-:W-:Y:S02]  /*1ac40*/  @!P3 LEA R8, P0, R13, R2.reuse, 0x1 ;  /* 0x000000020d08b211 */ /* 0x084fe400078008ff */
        /* <DEDUP_REMOVED lines=8> */
.L_x_3927:
[----:B------:R-:W-:Y:S05]  /*1acd0*/  BSYNC B0 ;  /* 0x0000000000007941 */ /* 0x000fea0003800000 */
.L_x_3917:
[----:B------:R-:W-:Y:S02]  /*1ace0*/  ULDC UR4, c[0x0][0xc3c] ;  /* 0x00030f0000047ab9 */ /* 0x000fe40000000800 */
[----:B-1----:R-:W-:-:S13]  /*1acf0*/  ISETP.GE.AND P0, PT, R135, UR4, PT ;  /* 0x0000000487007c0c */ /* 0x002fda000bf06270 */
[----:B------:R-:W-:Y:S05]  /*1ad00*/  @!P0 BRA `(.L_x_3939) ;  /* 0xfffffe6800948947 */ /* 0x000fea000383ffff */
[----:B------:R-:W-:Y:S05]  /*1ad10*/  BRA `(.L_x_3717) ;  /* 0x0000007000e07947 */ /* 0x000fea0003800000 */
.L_x_3715:
[----:B------:R-:W-:-:S08]  /*1ad20*/  NOP ;  /* 0x0000000000007918 */ /* 0x000fd00000000000 */
[----:B------:R-:W0:-:S00]  /*1ad30*/  USETMAXREG.DEALLOC.CTAPOOL 0x28 ;  /* 0x00000028000079c8 */ /* 0x000e0000080e0500 */
[----:B0-----:R-:W2:Y:S01]  /*1ad40*/  LDL.LU R3, [R1] ;  /* 0x0000000001037983 */ /* 0x001ea20000300800 */
[----:B------:R-:W-:Y:S01]  /*1ad50*/  LOP3.LUT R2, R2, 0x3, RZ, 0xc0, !PT ;  /* 0x0000000302027812 */ /* 0x000fe200078ec0ff */
[----:B------:R-:W-:-:S05]  /*1ad60*/  IMAD.MOV.U32 R6, RZ, RZ, RZ ;  /* 0x000000ffff067224 */ /* 0x000fca00078e00ff */
[----:B------:R-:W0:Y:S02]  /*1ad70*/  SHFL.IDX PT, R2, R2, RZ, 0x1f ;  /* 0x00001fff02027589 */ /* 0x000e2400000e0000 */
[----:B0-----:R-:W-:Y:S02]  /*1ad80*/  ISETP.NE.AND P0, PT, R2, RZ, PT ;  /* 0x000000ff0200720c */ /* 0x001fe40003f05270 */
[----:B--2---:R-:W-:-:S11]  /*1ad90*/  LOP3.LUT R3, R3, 0xffffffdf, RZ, 0xc0, !PT ;  /* 0xffffffdf03037812 */ /* 0x004fd600078ec0ff */
[----:B------:R-:W-:-:S05]  /*1ada0*/  @P0 LOP3.LUT R3, R3, 0x20, RZ, 0xfc, !PT ;  /* 0x0000002003030812 */ /* 0x000fca00078efcff */
[----:B------:R0:W-:Y:S01]  /*1adb0*/  STL [R1], R3 ;  /* 0x0000000301007387 */ /* 0x0001e20000100800 */
[----:B------:R-:W-:Y:S05]  /*1adc0*/  @!P0 BRA `(.L_x_3940) ;  /* 0x00000000001c8947 */ /* 0x000fea0003800000 */
[----:B------:R-:W1:Y:S08]  /*1add0*/  S2UR UR5, SR_CgaCtaId ;  /* 0x00000000000579c3 */ /* 0x000e700000008800 */
[----:B------:R-:W-:Y:S06]  /*1ade0*/  BAR.SYNC.DEFER_BLOCKING 0x5, 0x180 ;  /* 0x0146000000007b1d */ /* 0x000fec0000010000 */
[----:B------:R-:W-:-:S02]  /*1adf0*/  UMOV UR4, 0x400 ;  /* 0x0000040000047882 */ /* 0x000fc40000000000 */
[----:B-1----:R-:W-:-:S09]  /*1ae00*/  ULEA UR4, UR5, UR4, 0x18 ;  /* 0x0000000405047291 */ /* 0x002fd2000f8ec03f */
[----:B------:R-:W1:Y:S01]  /*1ae10*/  LDS.128 R16, [UR4+0x308d0] ;  /* 0x0308d004ff107984 */ /* 0x000e620008000c00 */
[----:B------:R-:W-:Y:S06]  /*1ae20*/  BAR.ARV 0x4, 0x180 ;  /* 0x0106000000007b1d */ /* 0x000fec0000002000 */
[----:B------:R-:W-:Y:S05]  /*1ae30*/  BRA `(.L_x_3941) ;  /* 0x0000000800947947 */ /* 0x000fea0003800000 */
.L_x_3940:
[----:B------:R-:W-:Y:S01]  /*1ae40*/  LOP3.LUT R7, R0, 0x1f, RZ, 0xc0, !PT ;  /* 0x0000001f00077812 */ /* 0x000fe200078ec0ff */
[----:B------:R-:W-:Y:S01]  /*1ae50*/  ULDC UR4, c[0x0][0xc3c] ;  /* 0x00030f0000047ab9 */ /* 0x000fe20000000800 */
[----:B------:R-:W-:Y:S01]  /*1ae60*/  IMAD.MOV.U32 R9, RZ, RZ, RZ ;  /* 0x000000ffff097224 */ /* 0x000fe200078e00ff */
[----:B------:R-:W1:Y:S01]  /*1ae70*/  S2UR UR6, SR_CTAID.X ;  /* 0x00000000000679c3 */ /* 0x000e620000002500 */
[----:B------:R-:W-:Y:S01]  /*1ae80*/  ISETP.NE.AND P0, PT, R7, 0x1f, PT ;  /* 0x0000001f0700780c */ /* 0x000fe20003f05270 */
[----:B------:R-:W-:-:S03]  /*1ae90*/  ULDC UR5, c[0x0][0xc38] ;  /* 0x00030e0000057ab9 */ /* 0x000fc60000000800 */
[----:B------:R-:W-:-:S13]  /*1aea0*/  ISETP.GE.OR P1, PT, R7, UR4, !P0 ;  /* 0x0000000407007c0c */ /* 0x000fda000c726670 */
[----:B------:R-:W2:Y:S08]  /*1aeb0*/  @!P1 LDC.64 R4, c[0x0][0xc80] ;  /* 0x00032000ff049b82 */ /* 0x000eb00000000a00 */
[----:B0-----:R-:W0:Y:S01]  /*1aec0*/  @!P1 LDC.64 R2, c[0x0][0xc78] ;  /* 0x00031e00ff029b82 */ /* 0x001e220000000a00 */
[----:B--2---:R-:W-:-:S05]  /*1aed0*/  @!P1 IMAD.WIDE.U32 R4, R7, 0x4, R4 ;  /* 0x0000000407049825 */ /* 0x004fca00078e0004 */
[----:B------:R-:W2:Y:S01]  /*1aee0*/  @!P1 LDG.E R6, desc[UR48][R4.64] ;  /* 0x0000003004069981 */ /* 0x000ea2000c1e1900 */
[----:B0-----:R-:W-:-:S05]  /*1aef0*/  @!P1 IMAD.WIDE.U32 R2, R7, 0x4, R2 ;  /* 0x0000000407029825 */ /* 0x001fca00078e0002 */
[----:B------:R-:W2:Y:S01]  /*1af00*/  @!P1 LDG.E R9, desc[UR48][R2.64] ;  /* 0x0000003002099981 */ /* 0x000ea2000c1e1900 */
[C---:B------:R-:W-:Y:S02]  /*1af10*/  ISETP.NE.AND P1, PT, R7.reuse, RZ, PT ;  /* 0x000000ff0700720c */ /* 0x040fe40003f25270 */
[C---:B------:R-:W-:Y:S02]  /*1af20*/  ISETP.GE.U32.AND P2, PT, R7.reuse, 0x2, PT ;  /* 0x000000020700780c */ /* 0x040fe40003f46070 */
[C---:B------:R-:W-:Y:S02]  /*1af30*/  ISETP.GE.U32.AND P3, PT, R7.reuse, 0x4, PT ;  /* 0x000000040700780c */ /* 0x040fe40003f66070 */
[C---:B------:R-:W-:Y:S02]  /*1af40*/  ISETP.GE.U32.AND P4, PT, R7.reuse, 0x8, PT ;  /* 0x000000080700780c */ /* 0x040fe40003f86070 */
[----:B------:R-:W-:Y:S01]  /*1af50*/  ISETP.GE.U32.AND P5, PT, R7, 0x10, PT ;  /* 0x000000100700780c */ /* 0x000fe20003fa6070 */
[----:B------:R-:W-:Y:S01]  /*1af60*/  UMOV UR4, URZ ;  /* 0x0000003f00047c82 */ /* 0x000fe20008000000 */
        /* <DEDUP_REMOVED lines=16> */
[----:B------:R-:W0:Y:S02]  /*1b070*/  SHFL.IDX PT, R8, R5, 0x1f, 0x1f ;  /* 0x03e01f0005087f89 */ /* 0x000e2400000e0000 */
[----:B0-----:R-:W-:-:S05]  /*1b080*/  IMAD R8, R8, UR5, RZ ;  /* 0x0000000508087c24 */ /* 0x001fca000f8e02ff */
[----:B-1----:R-:W-:Y:S01]  /*1b090*/  ISETP.GT.AND P6, PT, R8, UR6, PT ;  /* 0x0000000608007c0c */ /* 0x002fe2000bfc4270 */
[----:B------:R-:W-:-:S12]  /*1b0a0*/  IMAD.MOV.U32 R3, RZ, RZ, R8 ;  /* 0x000000ffff037224 */ /* 0x000fd800078e0008 */
[----:B------:R-:W-:Y:S05]  /*1b0b0*/  @P6 BRA `(.L_x_3942) ;  /* 0x0000000000a06947 */ /* 0x000fea0003800000 */
[----:B------:R-:W-:Y:S01]  /*1b0c0*/  MOV R8, R3 ;  /* 0x0000000300087202 */ /* 0x000fe20000000f00 */
[----:B------:R-:W-:Y:S01]  /*1b0d0*/  UMOV UR4, URZ ;  /* 0x0000003f00047c82 */ /* 0x000fe20008000000 */
[----:B------:R-:W-:-:S05]  /*1b0e0*/  ULDC UR5, c[0x0][0xc38] ;  /* 0x00030e0000057ab9 */ /* 0x000fca0000000800 */
.L_x_3944:
[----:B------:R-:W0:Y:S01]  /*1b0f0*/  LDC R2, c[0x0][0xc3c] ;  /* 0x00030f00ff027b82 */ /* 0x000e220000000800 */
[----:B------:R-:W-:Y:S01]  /*1b100*/  UIADD3 UR4, UR4, 0x1f, URZ ;  /* 0x0000001f04047890 */ /* 0x000fe2000fffe03f */
[----:B------:R-:W-:Y:S02]  /*1b110*/  ULDC UR7, c[0x0][0xc3c] ;  /* 0x00030f0000077ab9 */ /* 0x000fe40000000800 */
[----:B------:R-:W-:-:S03]  /*1b120*/  IMAD.U32 R19, RZ, RZ, UR7 ;  /* 0x00000007ff137e24 */ /* 0x000fc6000f8e00ff */
[----:B0-----:R-:W-:-:S13]  /*1b130*/  ISETP.LE.AND P6, PT, R2, UR4, PT ;  /* 0x0000000402007c0c */ /* 0x001fda000bfc3270 */
[----:B------:R-:W-:Y:S05]  /*1b140*/  @P6 BRA `(.L_x_3943) ;  /* 0x0000000400ac6947 */ /* 0x000fea0003800000 */
[----:B------:R-:W-:Y:S01]  /*1b150*/  VIADD R9, R7, UR4 ;  /* 0x0000000407097c36 */ /* 0x000fe20008000000 */
[----:B------:R-:W-:-:S04]  /*1b160*/  MOV R6, RZ ;  /* 0x000000ff00067202 */ /* 0x000fc80000000f00 */
        /* <DEDUP_REMOVED lines=24> */
[----:B------:R-:W0:Y:S02]  /*1b2f0*/  SHFL.IDX PT, R2, R5, 0x1f, 0x1f ;  /* 0x03e01f0005027f89 */ /* 0x000e2400000e0000 */
[----:B0-----:R-:W-:-:S04]  /*1b300*/  IMAD R3, R2, UR5, RZ ;  /* 0x0000000502037c24 */ /* 0x001fc8000f8e02ff */
[----:B------:R-:W-:-:S05]  /*1b310*/  IMAD.IADD R8, R3, 0x1, R8 ;  /* 0x0000000103087824 */ /* 0x000fca00078e0208 */
[----:B------:R-:W-:-:S13]  /*1b320*/  ISETP.GT.AND P6, PT, R8, UR6, PT ;  /* 0x0000000608007c0c */ /* 0x000fda000bfc4270 */
[----:B------:R-:W-:Y:S05]  /*1b330*/  @!P6 BRA `(.L_x_3944) ;  /* 0xfffffffc006ce947 */ /* 0x000fea000383ffff */
.L_x_3942:
        /* <DEDUP_REMOVED lines=12> */
[----:B0-----:R-:W-:-:S06]  /*1b400*/  IADD3 R2, R10, 0xffffffe, RZ ;  /* 0x0ffffffe0a027810 */ /* 0x001fcc0007ffe0ff */
[----:B------:R-:W0:Y:S02]  /*1b410*/  F2I.FTZ.U32.TRUNC.NTZ R3, R2 ;  /* 0x0000000200037305 */ /* 0x000e24000021f000 */
[----:B0-----:R-:W-:Y:S01]  /*1b420*/  IMAD.MOV R12, RZ, RZ, -R3 ;  /* 0x000000ffff0c7224 */ /* 0x001fe200078e0a03 */
[----:B-12---:R-:W-:Y:S06]  /*1b430*/  @!P0 BRA `(.L_x_3945) ;  /* 0x0000000000088947 */ /* 0x006fec0003800000 */
[----:B------:R-:W-:-:S06]  /*1b440*/  IADD3 R16, R19, -0x1, RZ ;  /* 0xffffffff13107810 */ /* 0x000fcc0007ffe0ff */
[----:B------:R0:W1:Y:S02]  /*1b450*/  SHFL.IDX PT, R16, R5, R16, 0x1f ;  /* 0x00001f1005107589 */ /* 0x00006400000e0000 */
.L_x_3945:
[----:B-1----:R-:W-:Y:S01]  /*1b460*/  IMAD R16, R16, UR5, R11 ;  /* 0x0000000510107c24 */ /* 0x002fe2000f8e020b */
[----:B0-----:R-:W-:Y:S01]  /*1b470*/  IABS R5, R9 ;  /* 0x0000000900057213 */ /* 0x001fe20000000000 */
[----:B------:R-:W-:Y:S01]  /*1b480*/  IMAD.MOV.U32 R11, RZ, RZ, R12 ;  /* 0x000000ffff0b7224 */ /* 0x000fe200078e000c */
[----:B------:R-:W-:Y:S01]  /*1b490*/  IABS R12, R6 ;  /* 0x00000006000c7213 */ /* 0x000fe20000000000 */
[----:B------:R-:W-:Y:S01]  /*1b4a0*/  IMAD.MOV.U32 R2, RZ, RZ, RZ ;  /* 0x000000ffff027224 */ /* 0x000fe200078e00ff */
[----:B------:R-:W-:Y:S01]  /*1b4b0*/  IADD3 R17, -R16, UR6, RZ ;  /* 0x0000000610117c10 */ /* 0x000fe2000fffe1ff */
[----:B------:R-:W-:Y:S01]  /*1b4c0*/  IMAD R11, R11, R4, RZ ;  /* 0x000000040b0b7224 */ /* 0x000fe200078e02ff */
[----:B------:R-:W-:Y:S01]  /*1b4d0*/  IADD3 R12, RZ, -R12, RZ ;  /* 0x8000000cff0c7210 */ /* 0x000fe20007ffe0ff */
[----:B------:R-:W0:Y:S01]  /*1b4e0*/  I2F.RP R8, R5 ;  /* 0x0000000500087306 */ /* 0x000e220000209400 */
[----:B------:R-:W-:Y:S01]  /*1b4f0*/  IABS R10, R17 ;  /* 0x00000011000a7213 */ /* 0x000fe20000000000 */
[----:B------:R-:W-:Y:S01]  /*1b500*/  IMAD.HI.U32 R2, R3, R11, R2 ;  /* 0x0000000b03027227 */ /* 0x000fe200078e0002 */
[----:B------:R-:W-:-:S03]  /*1b510*/  IADD3 R19, R19, UR4, RZ ;  /* 0x0000000413137c10 */ /* 0x000fc6000fffe0ff */
[----:B------:R-:W-:Y:S02]  /*1b520*/  IMAD.MOV.U32 R3, RZ, RZ, R10 ;  /* 0x000000ffff037224 */ /* 0x000fe400078e000a */
[----:B------:R-:W-:Y:S02]  /*1b530*/  IMAD.MOV.U32 R10, RZ, RZ, R12 ;  /* 0x000000ffff0a7224 */ /* 0x000fe400078e000c */
[----:B------:R-:W-:-:S04]  /*1b540*/  IMAD.HI.U32 R2, R2, R3, RZ ;  /* 0x0000000302027227 */ /* 0x000fc800078e00ff */
[----:B------:R-:W-:Y:S01]  /*1b550*/  IMAD R3, R2, R10, R3 ;  /* 0x0000000a02037224 */ /* 0x000fe200078e0203 */
[----:B0-----:R-:W0:Y:S04]  /*1b560*/  MUFU.RCP R8, R8 ;  /* 0x0000000800087308 */ /* 0x001e280000001000 */
[----:B------:R-:W-:-:S13]  /*1b570*/  ISETP.GT.U32.AND P1, PT, R4, R3, PT ;  /* 0x000000030400720c */ /* 0x000fda0003f24070 */
[-C--:B------:R-:W-:Y:S01]  /*1b580*/  @!P1 IADD3 R3, R3, -R4.reuse, RZ ;  /* 0x8000000403039210 */ /* 0x080fe20007ffe0ff */
        /* <DEDUP_REMOVED lines=11> */
[----:B-1----:R-:W-:-:S03]  /*1b640*/  IMAD.MOV R2, RZ, RZ, -R3 ;  /* 0x000000ffff027224 */ /* 0x002fc600078e0a03 */
[----:B------:R-:W-:Y:S01]  /*1b650*/  @!P2 IADD3 R8, -R8, RZ, RZ ;  /* 0x000000ff0808a210 */ /* 0x000fe20007ffe1ff */
[----:B------:R-:W-:Y:S01]  /*1b660*/  IMAD R11, R2, R5, RZ ;  /* 0x00000005020b7224 */ /* 0x000fe200078e02ff */
[----:B------:R-:W-:Y:S01]  /*1b670*/  @!P1 LOP3.LUT R8, RZ, R6, RZ, 0x33, !PT ;  /* 0x00000006ff089212 */ /* 0x000fe200078e33ff */
[----:B------:R-:W-:-:S03]  /*1b680*/  IMAD.MOV.U32 R2, RZ, RZ, RZ ;  /* 0x000000ffff027224 */ /* 0x000fc600078e00ff */
[----:B------:R-:W-:Y:S01]  /*1b690*/  IABS R4, R8 ;  /* 0x0000000800047213 */ /* 0x000fe20000000000 */
[----:B------:R-:W-:-:S03]  /*1b6a0*/  IMAD.HI.U32 R2, R3, R11, R2 ;  /* 0x0000000b03027227 */ /* 0x000fc600078e0002 */
[----:B------:R-:W-:Y:S01]  /*1b6b0*/  MOV R3, R4 ;  /* 0x0000000400037202 */ /* 0x000fe20000000f00 */
[----:B------:R-:W-:Y:S02]  /*1b6c0*/  IMAD.MOV.U32 R4, RZ, RZ, R10 ;  /* 0x000000ffff047224 */ /* 0x000fe400078e000a */
[----:B------:R-:W-:Y:S02]  /*1b6d0*/  IMAD R6, R6, R8, RZ ;  /* 0x0000000806067224 */ /* 0x000fe400078e02ff */
[----:B------:R-:W-:-:S04]  /*1b6e0*/  IMAD.HI.U32 R2, R2, R3, RZ ;  /* 0x0000000302027227 */ /* 0x000fc800078e00ff */
[----:B------:R-:W-:Y:S01]  /*1b6f0*/  IMAD R4, R2, R4, R3 ;  /* 0x0000000402047224 */ /* 0x000fe200078e0203 */
[----:B------:R-:W-:Y:S01]  /*1b700*/  LOP3.LUT R3, R8, R9, RZ, 0x3c, !PT ;  /* 0x0000000908037212 */ /* 0x000fe200078e3cff */
[----:B------:R-:W-:-:S03]  /*1b710*/  IMAD.IADD R17, R17, 0x1, -R6 ;  /* 0x0000000111117824 */ /* 0x000fc600078e0a06 */
[----:B------:R-:W-:Y:S02]  /*1b720*/  ISETP.GT.U32.AND P1, PT, R5, R4, PT ;  /* 0x000000040500720c */ /* 0x000fe40003f24070 */
[----:B------:R-:W-:-:S11]  /*1b730*/  ISETP.GE.AND P2, PT, R3, RZ, PT ;  /* 0x000000ff0300720c */ /* 0x000fd60003f46270 */
[----:B------:R-:W-:Y:S01]  /*1b740*/  @!P1 IMAD.IADD R4, R4, 0x1, -R5 ;  /* 0x0000000104049824 */ /* 0x000fe200078e0a05 */
[----:B------:R-:W-:Y:S02]  /*1b750*/  @!P1 IADD3 R2, R2, 0x1, RZ ;  /* 0x0000000102029810 */ /* 0x000fe40007ffe0ff */
[----:B------:R-:W-:Y:S02]  /*1b760*/  ISETP.NE.AND P1, PT, R9, RZ, PT ;  /* 0x000000ff0900720c */ /* 0x000fe40003f25270 */
[----:B------:R-:W-:-:S13]  /*1b770*/  ISETP.GE.U32.AND P0, PT, R4, R5, PT ;  /* 0x000000050400720c */ /* 0x000fda0003f06070 */
[----:B------:R-:W-:-:S04]  /*1b780*/  @P0 VIADD R2, R2, 0x1 ;  /* 0x0000000102020836 */ /* 0x000fc80000000000 */
[----:B------:R-:W-:Y:S01]  /*1b790*/  @!P2 IMAD.MOV R2, RZ, RZ, -R2 ;  /* 0x000000ffff02a224 */ /* 0x000fe200078e0a02 */
[----:B------:R-:W-:-:S04]  /*1b7a0*/  @!P1 LOP3.LUT R2, RZ, R9, RZ, 0x33, !PT ;  /* 0x00000009ff029212 */ /* 0x000fc800078e33ff */
[----:B------:R-:W-:-:S05]  /*1b7b0*/  IADD3 R18, -R2, RZ, RZ ;  /* 0x000000ff02127210 */ /* 0x000fca0007ffe1ff */
[C---:B------:R-:W-:Y:S02]  /*1b7c0*/  IMAD R18, R9.reuse, R18, R8 ;  /* 0x0000001209127224 */ /* 0x040fe400078e0208 */
[----:B------:R-:W-:-:S04]  /*1b7d0*/  IMAD R9, R9, 0x1000000, R2 ;  /* 0x0100000009097824 */ /* 0x000fc800078e0202 */
[----:B------:R-:W-:Y:S01]  /*1b7e0*/  IMAD R18, R18, 0x10000, R9 ;  /* 0x0001000012127824 */ /* 0x000fe200078e0209 */
[----:B------:R-:W-:Y:S06]  /*1b7f0*/  BRA `(.L_x_3946) ;  /* 0x00000000000c7947 */ /* 0x000fec0003800000 */
.L_x_3943:
[----:B------:R-:W-:Y:S01]  /*1b800*/  IMAD.MOV.U32 R17, RZ, RZ, RZ ;  /* 0x000000ffff117224 */ /* 0x000fe200078e00ff */
[----:B------:R-:W-:Y:S01]  /*1b810*/  MOV R16, UR6 ;  /* 0x0000000600107c02 */ /* 0x000fe20008000f00 */
[----:B------:R-:W-:-:S07]  /*1b820*/  IMAD.MOV.U32 R18, RZ, RZ, RZ ;  /* 0x000000ffff127224 */ /* 0x000fce00078e00ff */
.L_x_3946:
[----:B------:R-:W-:-:S13]  /*1b830*/  ISETP.NE.AND P0, PT, R7, RZ, PT ;  /* 0x000000ff0700720c */ /* 0x000fda0003f05270 */
[----:B------:R-:W0:Y:S01]  /*1b840*/  @!P0 S2R R3, SR_CgaCtaId ;  /* 0x0000000000038919 */ /* 0x000e220000008800 */
[----:B------:R-:W-:-:S04]  /*1b850*/  @!P0 MOV R2, 0x400 ;  /* 0x0000040000028802 */ /* 0x000fc80000000f00 */
[----:B0-----:R-:W-:-:S05]  /*1b860*/  @!P0 LEA R2, R3, R2, 0x18 ;  /* 0x0000000203028211 */ /* 0x001fca00078ec0ff */
[----:B------:R0:W-:Y:S01]  /*1b870*/  @!P0 STS.128 [R2+0x308d0], R16 ;  /* 0x0308d01002008388 */ /* 0x0001e20000000c00 */
[----:B------:R-:W-:Y:S06]  /*1b880*/  BAR.ARV 0x5, 0x180 ;  /* 0x0146000000007b1d */ /* 0x000fec0000002000 */
.L_x_3941:
[----:B------:R2:W-:Y:S01]  /*1b890*/  STL [R1+0x28], RZ ;  /* 0x000028ff01007387 */ /* 0x0005e20000100800 */
[----:B------:R-:W-:Y:S01]  /*1b8a0*/  ULDC UR4, c[0x0][0xc3c] ;  /* 0x00030f0000047ab9 */ /* 0x000fe20000000800 */
[----:B------:R-:W-:Y:S01]  /*1b8b0*/  IMAD.MOV.U32 R28, RZ, RZ, 0x1 ;  /* 0x00000001ff1c7424 */ /* 0x000fe200078e00ff */
[----:B-1----:R-:W-:Y:S02]  /*1b8c0*/  ISETP.GE.AND P0, PT, R19, UR4, PT ;  /* 0x0000000413007c0c */ /* 0x002fe4000bf06270 */
[----:B------:R-:W-:-:S11]  /*1b8d0*/  MOV R26, RZ ;  /* 0x000000ff001a7202 */ /* 0x000fd60000000f00 */
[----:B--2---:R-:W-:Y:S05]  /*1b8e0*/  @P0 BRA `(.L_x_3947) ;  /* 0x0000006400100947 */ /* 0x004fea0003800000 */
[----:B------:R-:W1:Y:S01]  /*1b8f0*/  S2UR UR5, SR_CgaCtaId ;  /* 0x00000000000579c3 */ /* 0x000e620000008800 */
[----:B------:R2:W-:Y:S01]  /*1b900*/  STL [R1+0x28], RZ ;  /* 0x000028ff01007387 */ /* 0x0005e20000100800 */
[C---:B------:R-:W-:Y:S01]  /*1b910*/  IMAD.SHL.U32 R32, R0.reuse, 0x8, RZ ;  /* 0x0000000800207824 */ /* 0x040fe200078e00ff */
[----:B0-----:R-:W-:Y:S01]  /*1b920*/  LOP3.LUT R2, R0, 0x7f, RZ, 0xc0, !PT ;  /* 0x0000007f00027812 */ /* 0x001fe200078ec0ff */
[----:B------:R-:W-:Y:S01]  /*1b930*/  UMOV UR4, 0x400 ;  /* 0x0000040000047882 */ /* 0x000fe20000000000 */
[----:B------:R-:W-:Y:S01]  /*1b940*/  BSSY B8, `(.L_x_3947) ;  /* 0x000063e000087945 */ /* 0x000fe20003800000 */
[----:B------:R-:W-:Y:S01]  /*1b950*/  IMAD.MOV.U32 R29, RZ, RZ, 0x1 ;  /* 0x00000001ff1d7424 */ /* 0x000fe200078e00ff */
[----:B------:R-:W-:Y:S01]  /*1b960*/  LOP3.LUT R3, R32, 0x1f8, RZ, 0xc0, !PT ;  /* 0x000001f820037812 */ /* 0x000fe200078ec0ff */
[----:B------:R-:W-:Y:S01]  /*1b970*/  IMAD.SHL.U32 R36, R2, 0x8, RZ ;  /* 0x0000000802247824 */ /* 0x000fe200078e00ff */
[----:B------:R-:W-:Y:S02]  /*1b980*/  SHF.R.U32.HI R2, RZ, 0x3, R2 ;  /* 0x00000003ff027819 */ /* 0x000fe40000011602 */
[----:B------:R-:W-:-:S02]  /*1b990*/  CS2R R26, SRZ ;  /* 0x00000000001a7805 */ /* 0x000fc4000001ff00 */
[----:B------:R-:W-:Y:S01]  /*1b9a0*/  LOP3.LUT R3, R3, 0x38, R0, 0x78, !PT ;  /* 0x0000003803037812 */ /* 0x000fe200078e7800 */
[----:B------:R-:W-:Y:S01]  /*1b9b0*/  IMAD.MOV.U32 R28, RZ, RZ, 0x1 ;  /* 0x00000001ff1c7424 */ /* 0x000fe200078e00ff */
[----:B------:R-:W-:Y:S01]  /*1b9c0*/  SHF.L.U32 R0, R0, 0x4, RZ ;  /* 0x0000000400007819 */ /* 0x000fe200000006ff */
[----:B------:R-:W-:Y:S01]  /*1b9d0*/  ULOP3.LUT UR39, UR61, 0x2, URZ, 0xfc, !UPT ;  /* 0x000000023d277892 */ /* 0x000fe2000f8efc3f */
[----:B------:R-:W-:Y:S01]  /*1b9e0*/  LOP3.LUT R36, R3, 0x200, R36, 0xf8, !PT ;  /* 0x0000020003247812 */ /* 0x000fe200078ef824 */
[----:B------:R-:W-:Y:S01]  /*1b9f0*/  ULDC.64 UR36, c[0x0][0x198] ;  /* 0x0000660000247ab9 */ /* 0x000fe20000000a00 */
[----:B------:R-:W-:Y:S01]  /*1ba00*/  LOP3.LUT R32, R32, 0x38, RZ, 0xc0, !PT ;  /* 0x0000003820207812 */ /* 0x000fe200078ec0ff */
[----:B------:R-:W-:Y:S01]  /*1ba10*/  ULDC UR38, c[0x0][0xc] ;  /* 0x0000030000267ab9 */ /* 0x000fe20000000800 */
[----:B------:R-:W-:Y:S02]  /*1ba20*/  LOP3.LUT R0, R2, 0x70, R0, 0xf8, !PT ;  /* 0x0000007002007812 */ /* 0x000fe400078ef800 */
[----:B------:R-:W-:-:S02]  /*1ba30*/  LOP3.LUT R35, R32, 0x40, RZ, 0xfc, !PT ;  /* 0x0000004020237812 */ /* 0x000fc400078efcff */
[----:B------:R-:W-:Y:S01]  /*1ba40*/  LOP3.LUT R33, R32, 0x80, RZ, 0xfc, !PT ;  /* 0x0000008020217812 */ /* 0x000fe200078efcff */
[----:B-1----:R-:W-:-:S06]  /*1ba50*/  ULEA UR4, UR5, UR4, 0x18 ;  /* 0x0000000405047291 */ /* 0x002fcc000f8ec03f */
[----:B------:R-:W-:-:S05]  /*1ba60*/  MOV R22, UR4 ;  /* 0x0000000400167c02 */ /* 0x000fca0008000f00 */
[----:B--2---:R-:W-:-:S07]  /*1ba70*/  IMAD R37, R36, 0x2, R22 ;  /* 0x0000000224257824 */ /* 0x004fce00078e0216 */
.L_x_4052:
[----:B0-----:R-:W0:Y:S02]  /*1ba80*/  LDC.64 R30, c[0x0][0xc88] ;  /* 0x00032200ff1e7b82 */ /* 0x001e240000000a00 */
[----:B0-----:R-:W-:-:S06]  /*1ba90*/  IMAD.WIDE R30, R19, 0x4, R30 ;  /* 0x00000004131e7825 */ /* 0x001fcc00078e021e */
[----:B--2---:R-:W2:Y:S01]  /*1baa0*/  LDG.E R30, desc[UR48][R30.64] ;  /* 0x000000301e1e7981 */ /* 0x004ea2000c1e1900 */
[----:B------:R-:W-:Y:S05]  /*1bab0*/  YIELD ;  /* 0x0000000000007946 */ /* 0x000fea0003800000 */
[----:B------:R-:W-:Y:S01]  /*1bac0*/  ULDC.64 UR4, c[0x0][0xa28] ;  /* 0x00028a0000047ab9 */ /* 0x000fe20000000a00 */
[----:B------:R-:W-:Y:S01]  /*1bad0*/  ULDC.64 UR8, c[0x0][0xa18] ;  /* 0x0002860000087ab9 */ /* 0x000fe20000000a00 */
[----:B------:R-:W-:Y:S01]  /*1bae0*/  ISETP.NE.U32.AND P0, PT, RZ, UR4, PT ;  /* 0x00000004ff007c0c */ /* 0x000fe2000bf05070 */
[----:B------:R-:W-:Y:S01]  /*1baf0*/  IMAD.MOV.U32 R11, RZ, RZ, RZ ;  /* 0x000000ffff0b7224 */ /* 0x000fe200078e00ff */
[----:B------:R-:W-:-:S02]  /*1bb00*/  ULDC.64 UR6, c[0x0][0xa10] ;  /* 0x0002840000067ab9 */ /* 0x000fc40000000a00 */
[----:B------:R-:W-:Y:S02]  /*1bb10*/  ISETP.NE.AND.EX P0, PT, RZ, UR5, PT, P0 ;  /* 0x00000005ff007c0c */ /* 0x000fe4000bf05300 */
[----:B------:R-:W-:-:S04]  /*1bb20*/  ISETP.NE.U32.AND P2, PT, RZ, UR6, PT ;  /* 0x00000006ff007c0c */ /* 0x000fc8000bf45070 */
[----:B------:R-:W-:Y:S01]  /*1bb30*/  ISETP.NE.AND.EX P2, PT, RZ, UR7, PT, P2 ;  /* 0x00000007ff007c0c */ /* 0x000fe2000bf45320 */
[----:B------:R-:W-:Y:S01]  /*1bb40*/  IMAD.MOV.U32 R34, RZ, RZ, RZ ;  /* 0x000000ffff227224 */ /* 0x000fe200078e00ff */
[----:B--2---:R-:W-:-:S05]  /*1bb50*/  SHF.R.S32.HI R0, RZ, 0x1f, R30 ;  /* 0x0000001fff007819 */ /* 0x004fca000001141e */
[C---:B------:R-:W-:Y:S02]  /*1bb60*/  @P0 LEA R2, P1, R30.reuse, UR4, 0x2 ;  /* 0x000000041e020c11 */ /* 0x040fe4000f8210ff */
[C---:B------:R-:W-:Y:S01]  /*1bb70*/  SHF.L.U32 R23, R30.reuse, 0x2, RZ ;  /* 0x000000021e177819 */ /* 0x040fe200000006ff */
[----:B------:R0:W-:Y:S01]  /*1bb80*/  STL [R1+0x18], R0 ;  /* 0x0000180001007387 */ /* 0x0001e20000100800 */
[C-C-:B------:R-:W-:Y:S01]  /*1bb90*/  @P0 LEA.HI.X R3, R30.reuse, UR5, R0.reuse, 0x2, P1 ;  /* 0x000000051e030c11 */ /* 0x140fe200088f1400 */
[----:B------:R-:W-:Y:S01]  /*1bba0*/  ULDC.64 UR4, c[0x0][0xa00] ;  /* 0x0002800000047ab9 */ /* 0x000fe20000000a00 */
[----:B------:R-:W-:Y:S02]  /*1bbb0*/  ISETP.NE.U32.AND P1, PT, RZ, UR8, PT ;  /* 0x00000008ff007c0c */ /* 0x000fe4000bf25070 */
[----:B------:R-:W-:Y:S01]  /*1bbc0*/  SHF.L.U64.HI R24, R30, 0x2, R0 ;  /* 0x000000021e187819 */ /* 0x000fe20000010200 */
[----:B------:R1:W2:Y:S01]  /*1bbd0*/  @P0 LDG.E R11, desc[UR48][R2.64] ;  /* 0x00000030020b0981 */ /* 0x0002a2000c1e1900 */
[----:B------:R-:W-:-:S02]  /*1bbe0*/  ISETP.NE.AND.EX P1, PT, RZ, UR9, PT, P1 ;  /* 0x00000009ff007c0c */ /* 0x000fc4000bf25310 */
[----:B------:R-:W-:Y:S01]  /*1bbf0*/  ISETP.NE.U32.AND P0, PT, RZ, UR4, PT ;  /* 0x00000004ff007c0c */ /* 0x000fe2000bf05070 */
[----:B0-----:R-:W-:Y:S01]  /*1bc00*/  IMAD.MOV.U32 R0, RZ, RZ, RZ ;  /* 0x000000ffff007224 */ /* 0x001fe200078e00ff */
[C---:B------:R-:W-:Y:S02]  /*1bc10*/  IADD3 R4, P4, R23.reuse, UR6, RZ ;  /* 0x0000000617047c10 */ /* 0x040fe4000ff9e0ff */
[----:B------:R-:W-:Y:S02]  /*1bc20*/  ISETP.NE.AND.EX P0, PT, RZ, UR5, PT, P0 ;  /* 0x00000005ff007c0c */ /* 0x000fe4000bf05300 */
[C---:B------:R-:W-:Y:S02]  /*1bc30*/  IADD3.X R5, R24.reuse, UR7, RZ, P4, !PT ;  /* 0x0000000718057c10 */ /* 0x040fe4000a7fe4ff */
[----:B-1----:R-:W-:Y:S01]  /*1bc40*/  IADD3 R2, P3, R23, UR4, RZ ;  /* 0x0000000417027c10 */ /* 0x002fe2000ff7e0ff */
[----:B------:R-:W-:Y:S02]  /*1bc50*/  ULDC UR4, c[0x0][0x288] ;  /* 0x0000a20000047ab9 */ /* 0x000fe40000000800 */
[----:B------:R-:W5:Y:S01]  /*1bc60*/  @P2 LDG.E R0, desc[UR48][R4.64] ;  /* 0x0000003004002981 */ /* 0x000f62000c1e1900 */
[----:B------:R-:W-:-:S02]  /*1bc70*/  IADD3.X R3, R24, UR5, RZ, P3, !PT ;  /* 0x0000000518037c10 */ /* 0x000fc40009ffe4ff */
[----:B------:R-:W-:Y:S02]  /*1bc80*/  @P1 IADD3 R6, P3, R23, UR8, RZ ;  /* 0x0000000817061c10 */ /* 0x000fe4000ff7e0ff */
[----:B------:R-:W-:Y:S01]  /*1bc90*/  MOV R8, UR4 ;  /* 0x0000000400087c02 */ /* 0x000fe20008000f00 */
[----:B------:R-:W5:Y:S01]  /*1bca0*/  @P0 LDG.E R34, desc[UR48][R2.64] ;  /* 0x0000003002220981 */ /* 0x000f62000c1e1900 */
[----:B------:R-:W-:Y:S01]  /*1bcb0*/  @P1 IADD3.X R7, R24, UR9, RZ, P3, !PT ;  /* 0x0000000918071c10 */ /* 0x000fe20009ffe4ff */
[----:B------:R-:W-:-:S04]  /*1bcc0*/  ULDC.64 UR4, c[0x0][0x418] ;  /* 0x0001060000047ab9 */ /* 0x000fc80000000a00 */
[----:B------:R0:W3:Y:S01]  /*1bcd0*/  @P1 LDG.E R8, desc[UR48][R6.64] ;  /* 0x0000003006081981 */ /* 0x0000e2000c1e1900 */
[----:B------:R-:W-:-:S03]  /*1bce0*/  UISETP.NE.U32.AND UP0, UPT, UR4, URZ, UPT ;  /* 0x0000003f0400728c */ /* 0x000fc6000bf05070 */
[----:B------:R-:W-:Y:S01]  /*1bcf0*/  ULDC UR4, c[0x0][0x424] ;  /* 0x0001090000047ab9 */ /* 0x000fe20000000800 */
[----:B------:R-:W-:-:S03]  /*1bd00*/  UISETP.NE.AND.EX UP0, UPT, UR5, URZ, UPT, UP0 ;  /* 0x0000003f0500728c */ /* 0x000fc6000bf05300 */
[----:B------:R-:W-:Y:S01]  /*1bd10*/  ULDC UR5, c[0x0][0x2f0] ;  /* 0x0000bc0000057ab9 */ /* 0x000fe20000000800 */
[----:B------:R-:W-:-:S04]  /*1bd20*/  USEL UR4, UR4, 0x1, UP0 ;  /* 0x0000000104047887 */ /* 0x000fc80008000000 */
[----:B------:R-:W-:-:S03]  /*1bd30*/  UIMAD UR4, UR4, UR5, URZ ;  /* 0x00000005040472a4 */ /* 0x000fc6000f8e023f */
[----:B------:R-:W-:Y:S02]  /*1bd40*/  ULDC UR5, c[0x0][0x348] ;  /* 0x0000d20000057ab9 */ /* 0x000fe40000000800 */
[----:B0-----:R-:W-:Y:S01]  /*1bd50*/  IMAD.U32 R6, RZ, RZ, UR5 ;  /* 0x00000005ff067e24 */ /* 0x001fe2000f8e00ff */
[----:B--2---:R-:W-:Y:S04]  /*1bd60*/  STL [R1+0xc], R11 ;  /* 0x00000c0b01007387 */ /* 0x004fe80000100800 */
[----:B---3--:R0:W-:Y:S02]  /*1bd70*/  STL [R1+0x24], R8 ;  /* 0x0000240801007387 */ /* 0x0081e40000100800 */
[----:B0-----:R-:W-:Y:S01]  /*1bd80*/  IMAD.U32 R8, RZ, RZ, UR4 ;  /* 0x00000004ff087e24 */ /* 0x001fe2000f8e00ff */
[----:B------:R-:W-:Y:S06]  /*1bd90*/  @P1 BRA `(.L_x_3948) ;  /* 0x0000000000141947 */ /* 0x000fec0003800000 */
[----:B------:R-:W-:Y:S05]  /*1bda0*/  @!P0 BRA `(.L_x_3948) ;  /* 0x0000000000108947 */ /* 0x000fea0003800000 */
[----:B------:R-:W2:Y:S04]  /*1bdb0*/  LDG.E R10, desc[UR48][R2.64] ;  /* 0x00000030020a7981 */ /* 0x000ea8000c1e1900 */
[----:B------:R-:W2:Y:S02]  /*1bdc0*/  LDG.E R7, desc[UR48][R2.64+0x4] ;  /* 0x0000043002077981 */ /* 0x000ea4000c1e1900 */
[----:B--2---:R-:W-:-:S05]  /*1bdd0*/  IADD3 R2, -R10, R7, RZ ;  /* 0x000000070a027210 */ /* 0x004fca0007ffe1ff */
[----:B------:R0:W-:Y:S02]  /*1bde0*/  STL [R1+0x24], R2 ;  /* 0x0000240201007387 */ /* 0x0001e40000100800 */
.L_x_3948:
[----:B------:R-:W-:Y:S01]  /*1bdf0*/  ULDC.64 UR4, c[0x0][0xa20] ;  /* 0x0002880000047ab9 */ /* 0x000fe20000000a00 */
[C---:B0-----:R-:W-:Y:S01]  /*1be00*/  LOP3.LUT R2, R18.reuse, 0xff000000, RZ, 0xc0, !PT ;  /* 0xff00000012027812 */ /* 0x041fe200078ec0ff */
        /* <DEDUP_REMOVED lines=8> */
[----:B------:R-:W-:-:S04]  /*1be90*/  IADD3 R2, P0, R23, UR4, RZ ;  /* 0x0000000417027c10 */ /* 0x000fc8000ff1e0ff */
[----:B------:R-:W-:-:S05]  /*1bea0*/  IADD3.X R3, R24, UR5, RZ, P0, !PT ;  /* 0x0000000518037c10 */ /* 0x000fca00087fe4ff */
[----:B------:R0:W5:Y:S01]  /*1beb0*/  LDG.E R8, desc[UR48][R2.64] ;  /* 0x0000003002087981 */ /* 0x000162000c1e1900 */
[----:B------:R-:W-:Y:S05]  /*1bec0*/  BRA `(.L_x_3950) ;  /* 0x0000000000247947 */ /* 0x000fea0003800000 */
.L_x_3949:
[----:B------:R-:W-:Y:S02]  /*1bed0*/  ULDC.64 UR4, c[0x0][0xa08] ;  /* 0x0002820000047ab9 */ /* 0x000fe40000000a00 */
[----:B------:R-:W-:-:S04]  /*1bee0*/  ISETP.NE.U32.AND P0, PT, RZ, UR4, PT ;  /* 0x00000004ff007c0c */ /* 0x000fc8000bf05070 */
[----:B------:R-:W-:-:S13]  /*1bef0*/  ISETP.NE.AND.EX P0, PT, RZ, UR5, PT, P0 ;  /* 0x00000005ff007c0c */ /* 0x000fda000bf05300 */
[----:B------:R-:W-:Y:S05]  /*1bf00*/  @!P0 BRA `(.L_x_3950) ;  /* 0x0000000000148947 */ /* 0x000fea0003800000 */
[----:B------:R-:W0:Y:S02]  /*1bf10*/  LDC.64 R2, c[0x0][0xa08] ;  /* 0x00028200ff027b82 */ /* 0x000e240000000a00 */
[----:B0-----:R-:W-:-:S05]  /*1bf20*/  IMAD.WIDE R2, R31, 0x4, R2 ;  /* 0x000000041f027825 */ /* 0x001fca00078e0202 */
[----:B------:R-:W2:Y:S04]  /*1bf30*/  LDG.E R8, desc[UR48][R2.64] ;  /* 0x0000003002087981 */ /* 0x000ea8000c1e1900 */
[----:B------:R-:W2:Y:S02]  /*1bf40*/  LDG.E R9, desc[UR48][R2.64+0x4] ;  /* 0x0000043002097981 */ /* 0x000ea4000c1e1900 */
[----:B--2---:R-:W-:-:S07]  /*1bf50*/  IMAD.IADD R8, R9, 0x1, -R8 ;  /* 0x0000000109087824 */ /* 0x004fce00078e0a08 */
.L_x_3950:
[----:B0-----:R-:W2:Y:S04]  /*1bf60*/  @P2 LDG.E R3, desc[UR48][R4.64] ;  /* 0x0000003004032981 */ /* 0x001ea8000c1e1900 */
[----:B------:R0:W2:Y:S01]  /*1bf70*/  @P2 LDG.E R2, desc[UR48][R4.64+0x4] ;  /* 0x0000043004022981 */ /* 0x0000a2000c1e1900 */
[----:B-----5:R-:W-:Y:S01]  /*1bf80*/  IMAD.IADD R8, R8, 0x1, -R11 ;  /* 0x0000000108087824 */ /* 0x020fe200078e0a0b */
[----:B------:R-:W-:Y:S01]  /*1bf90*/  BSSY B0, `(.L_x_3951) ;  /* 0x000002a000007945 */ /* 0x000fe20003800000 */
[----:B0-----:R-:W-:Y:S02]  /*1bfa0*/  LOP3.LUT R5, R7, 0xff, RZ, 0xc0, !PT ;  /* 0x000000ff07057812 */ /* 0x001fe400078ec0ff */
[----:B------:R-:W-:Y:S02]  /*1bfb0*/  SHF.R.U32.HI R7, RZ, 0x10, R7 ;  /* 0x00000010ff077819 */ /* 0x000fe40000011607 */
[----:B--2---:R-:W-:-:S05]  /*1bfc0*/  @P2 IADD3 R6, -R3, R2, RZ ;  /* 0x0000000203062210 */ /* 0x004fca0007ffe1ff */
[----:B------:R-:W-:-:S05]  /*1bfd0*/  IMAD.IADD R3, R8, 0x1, R6 ;  /* 0x0000000108037824 */ /* 0x000fca00078e0206 */
[C---:B------:R-:W-:Y:S01]  /*1bfe0*/  IADD3 R2, R3.reuse, 0x5f, RZ ;  /* 0x0000005f03027810 */ /* 0x040fe20007ffe0ff */
[----:B------:R0:W-:Y:S01]  /*1bff0*/  STL [R1+0x4], R3 ;  /* 0x0000040301007387 */ /* 0x0001e20000100800 */
[----:B------:R-:W-:-:S03]  /*1c000*/  ISETP.GE.AND P1, PT, R3, 0x1, PT ;  /* 0x000000010300780c */ /* 0x000fc60003f26270 */
        /* <DEDUP_REMOVED lines=34> */
.L_x_3952:
[----:B------:R-:W-:Y:S05]  /*1c230*/  BSYNC B0 ;  /* 0x0000000000007941 */ /* 0x000fea0003800000 */
.L_x_3951:
        /* <DEDUP_REMOVED lines=8> */
[----:B------:R-:W-:Y:S02]  /*1c2c0*/  @P0 VIADD R8, R3, 0x5f ;  /* 0x0000005f03080836 */ /* 0x000fe40000000000 */
[----:B------:R-:W-:-:S04]  /*1c2d0*/  IMAD.WIDE.U32 R2, R2, -0x55555555, RZ ;  /* 0xaaaaaaab02027825 */ /* 0x000fc800078e00ff */
[----:B------:R-:W-:Y:S01]  /*1c2e0*/  @P0 IMAD.HI R8, R8, 0x2aaaaaab, RZ ;  /* 0x2aaaaaab08080827 */ /* 0x000fe200078e02ff */
[----:B------:R-:W-:-:S04]  /*1c2f0*/  SHF.R.U32.HI R6, RZ, 0x6, R3 ;  /* 0x00000006ff067819 */ /* 0x000fc80000011603 */
[----:B------:R-:W-:Y:S02]  /*1c300*/  @P0 SHF.R.U32.HI R2, RZ, 0x1f, R8 ;  /* 0x0000001fff020819 */ /* 0x000fe40000011608 */
[----:B------:R-:W-:Y:S02]  /*1c310*/  MOV R3, R6 ;  /* 0x0000000600037202 */ /* 0x000fe40000000f00 */
        /* <DEDUP_REMOVED lines=11> */
.L_x_4108:
[----:B-1----:R-:W-:Y:S02]  /*1c3d0*/  ISETP.NE.AND P0, PT, R14, RZ, PT ;  /* 0x000000ff0e00720c */ /* 0x002fe40003f05270 */
[----:B------:R-:W-:-:S11]  /*1c3e0*/  PLOP3.LUT P6, PT, PT, PT, PT, 0x8, 0x0 ;  /* 0x000000000000781c */ /* 0x000fd60003fce170 */
[----:B------:R-:W-:Y:S05]  /*1c3f0*/  @P0 BRA `(.L_x_3956) ;  /* 0x00000000000c0947 */ /* 0x000fea0003800000 */
[----:B------:R-:W-:-:S03]  /*1c400*/  UMOV UR4, 0xffffffff ;  /* 0xffffffff00047882 */ /* 0x000fc60000000000 */
[----:B------:R-:W-:Y:S05]  /*1c410*/  BRA.DIV UR4, `(.L_x_3957) ;  /* 0x0000006a04d47947 */ /* 0x000fea000b800000 */
[----:B------:R-:W-:-:S13]  /*1c420*/  ELECT P6, URZ, PT ;  /* 0x00000000003f782f */ /* 0x000fda00038c0000 */
.L_x_3956:
        /* <DEDUP_REMOVED lines=9> */
.L_x_4111:
[----:B------:R-:W-:Y:S05]  /*1c4c0*/  BSYNC B1 ;  /* 0x0000000000017941 */ /* 0x000fea0003800000 */
.L_x_3958:
        /* <DEDUP_REMOVED lines=10> */
.L_x_4112:
[----:B------:R-:W-:Y:S05]  /*1c570*/  BSYNC B2 ;  /* 0x0000000000027941 */ /* 0x000fea0003800000 */
.L_x_3962:
        /* <DEDUP_REMOVED lines=9> */
.L_x_3965:
[----:B------:R-:W-:Y:S05]  /*1c610*/  BSYNC B2 ;  /* 0x0000000000027941 */ /* 0x000fea0003800000 */
.L_x_3964:
[----:B------:R-:W-:Y:S01]  /*1c620*/  IMAD.MOV.U32 R25, RZ, RZ, RZ ;  /* 0x000000ffff197224 */ /* 0x000fe200078e00ff */
[----:B------:R-:W-:Y:S01]  /*1c630*/  UIADD3 UR4, UP0, UR36, 0x570, URZ ;  /* 0x0000057024047890 */ /* 0x000fe2000ff1e03f */
[----:B------:R-:W-:Y:S01]  /*1c640*/  IMAD R9, R3, 0x60, R0 ;  /* 0x0000006003097824 */ /* 0x000fe200078e0200 */
[----:B------:R-:W-:Y:S01]  /*1c650*/  PLOP3.LUT P0, PT, PT, PT, PT, 0x80, 0x0 ;  /* 0x000000000000781c */ /* 0x000fe20003f0f070 */
[----:B------:R-:W-:Y:S01]  /*1c660*/  IMAD R10, R27, 0x9000, R22 ;  /* 0x000090001b0a7824 */ /* 0x000fe200078e0216 */
[----:B------:R-:W-:Y:S01]  /*1c670*/  R2UR UR10, R25 ;  /* 0x00000000190a72ca */ /* 0x000fe200000e0000 */
[----:B0-----:R-:W-:Y:S01]  /*1c680*/  VIADD R8, R12, 0x30890 ;  /* 0x000308900c087836 */ /* 0x001fe20000000000 */
[----:B------:R-:W-:Y:S01]  /*1c690*/  IADD3 R9, R9, -0x60, RZ ;  /* 0xffffffa009097810 */ /* 0x000fe20007ffe0ff */
[----:B------:R-:W-:Y:S01]  /*1c6a0*/  VIADD R13, R10, 0x1e400 ;  /* 0x0001e4000a0d7836 */ /* 0x000fe20000000000 */
[----:B------:R-:W-:Y:S01]  /*1c6b0*/  UIADD3.X UR5, URZ, UR37, URZ, UP0, !UPT ;  /* 0x000000253f057290 */ /* 0x000fe200087fe43f */
[----:B------:R-:W-:Y:S01]  /*1c6c0*/  UMOV UR6, 0x0 ;  /* 0x0000000000067882 */ /* 0x000fe20000000000 */
[----:B------:R-:W-:-:S10]  /*1c6d0*/  UMOV UR7, 0x12f00000 ;  /* 0x12f0000000077882 */ /* 0x000fd40000000000 */
.L_x_3966:
        /* <DEDUP_REMOVED lines=16> */
.L_x_3967:
        /* <DEDUP_REMOVED lines=16> */
.L_x_3968:
        /* <DEDUP_REMOVED lines=13> */
.L_x_4113:
[----:B------:R-:W-:Y:S05]  /*1c9b0*/  BSYNC B2 ;  /* 0x0000000000027941 */ /* 0x000fea0003800000 */
.L_x_3969:
[----:B------:R-:W-:Y:S01]  /*1c9c0*/  BSSY B2, `(.L_x_3971) ;  /* 0x000000b000027945 */ /* 0x000fe20003800000 */
[----:B------:R-:W-:Y:S02]  /*1c9d0*/  IMAD.MOV.U32 R14, RZ, RZ, 0x0 ;  /* 0x00000000ff0e7424 */ /* 0x000fe400078e00ff */
[----:B------:R-:W-:Y:S01]  /*1c9e0*/  IMAD.MOV.U32 R15, RZ, RZ, 0x12f00000 ;  /* 0x12f00000ff0f7424 */ /* 0x000fe200078e00ff */
[----:B------:R-:W-:Y:S06]  /*1c9f0*/  @P2 BRA `(.L_x_3972) ;  /* 0x00000000001c2947 */ /* 0x000fec0003800000 */
[----:B------:R-:W2:Y:S01]  /*1ca00*/  S2R R8, SR_TID.X ;  /* 0x0000000000087919 */ /* 0x000ea20000002100 */
[----:B01----:R-:W-:-:S04]  /*1ca10*/  MOV R11, 0x9000 ;  /* 0x00009000000b7802 */ /* 0x003fc80000000f00 */
[----:B------:R3:W-:Y:S01]  /*1ca20*/  SYNCS.ARRIVE.TRANS64 RZ, [R12+URZ+0x308b0], R11 ;  /* 0x0308b00b0cff79a7 */ /* 0x0007e2000800003f */
[----:B--2---:R-:W-:-:S04]  /*1ca30*/  LOP3.LUT R8, R8, 0x1f, RZ, 0xc0, !PT ;  /* 0x0000001f08087812 */ /* 0x004fc800078ec0ff */
[----:B------:R-:W-:-:S13]  /*1ca40*/  ISETP.NE.AND P0, PT, R8, RZ, PT ;  /* 0x000000ff0800720c */ /* 0x000fda0003f05270 */
[----:B---3--:R-:W-:Y:S05]  /*1ca50*/  @!P0 BRA `(.L_x_3972) ;  /* 0x0000000000048947 */ /* 0x008fea0003800000 */
[----:B------:R-:W-:Y:S01]  /*1ca60*/  BPT.TRAP 0x1 ;  /* 0x000000040000795c */ /* 0x000fe20000300000 */
.L_x_3972:
[----:B------:R-:W-:Y:S05]  /*1ca70*/  BSYNC B2 ;  /* 0x0000000000027941 */ /* 0x000fea0003800000 */
.L_x_3971:
        /* <DEDUP_REMOVED lines=8> */
.L_x_3973:
        /* <DEDUP_REMOVED lines=15> */
.L_x_3974:
        /* <DEDUP_REMOVED lines=15> */
.L_x_3975:
        /* <DEDUP_REMOVED lines=10> */
.L_x_3961:
[----:B------:R-:W-:Y:S05]  /*1cd80*/  BSYNC B1 ;  /* 0x0000000000017941 */ /* 0x000fea0003800000 */
.L_x_3960:
[----:B------:R-:W-:Y:S01]  /*1cd90*/  IADD3 R12, R3, -0x2, RZ ;  /* 0xfffffffe030c7810 */ /* 0x000fe20007ffe0ff */
        /* <DEDUP_REMOVED lines=8> */
.L_x_3992:
[----:B------:R-:W-:Y:S05]  /*1ce20*/  YIELD ;  /* 0x0000000000007946 */ /* 0x000fea0003800000 */
        /* <DEDUP_REMOVED lines=10> */
.L_x_4114:
[----:B------:R-:W-:Y:S05]  /*1ced0*/  BSYNC B2 ;  /* 0x0000000000027941 */ /* 0x000fea0003800000 */
.L_x_3978:
        /* <DEDUP_REMOVED lines=9> */
.L_x_3981:
[----:B------:R-:W-:Y:S05]  /*1cf70*/  BSYNC B2 ;  /* 0x0000000000027941 */ /* 0x000fea0003800000 */
.L_x_3980:
[----:B------:R-:W-:Y:S01]  /*1cf80*/  MOV R20, RZ ;  /* 0x000000ff00147202 */ /* 0x000fe20000000f00 */
[----:B------:R-:W-:Y:S01]  /*1cf90*/  IMAD R9, R27, 0x9000, R22 ;  /* 0x000090001b097824 */ /* 0x000fe200078e0216 */
[----:B------:R-:W-:Y:S01]  /*1cfa0*/  UIADD3 UR4, UP0, UR36, 0x570, URZ ;  /* 0x0000057024047890 */ /* 0x000fe2000ff1e03f */
[----:B------:R-:W-:Y:S01]  /*1cfb0*/  PLOP3.LUT P2, PT, PT, PT, PT, 0x80, 0x0 ;  /* 0x000000000000781c */ /* 0x000fe20003f4f070 */
[----:B0-----:R-:W-:Y:S01]  /*1cfc0*/  IMAD R8, R12, 0x60, R0 ;  /* 0x000000600c087824 */ /* 0x001fe200078e0200 */
[----:B------:R-:W-:Y:S01]  /*1cfd0*/  R2UR UR10, R20 ;  /* 0x00000000140a72ca */ /* 0x000fe200000e0000 */
[----:B------:R-:W-:Y:S01]  /*1cfe0*/  VIADD R3, R11, 0x30890 ;  /* 0x000308900b037836 */ /* 0x000fe20000000000 */
[----:B------:R-:W-:Y:S01]  /*1cff0*/  UIADD3.X UR5, URZ, UR37, URZ, UP0, !UPT ;  /* 0x000000253f057290 */ /* 0x000fe200087fe43f */
[----:B------:R-:W-:Y:S01]  /*1d000*/  VIADD R13, R9, 0x1e400 ;  /* 0x0001e400090d7836 */ /* 0x000fe20000000000 */
[----:B------:R-:W-:Y:S01]  /*1d010*/  UMOV UR6, 0x0 ;  /* 0x0000000000067882 */ /* 0x000fe20000000000 */
[----:B------:R-:W-:-:S10]  /*1d020*/  UMOV UR7, 0x12f00000 ;  /* 0x12f0000000077882 */ /* 0x000fd40000000000 */
.L_x_3982:
        /* <DEDUP_REMOVED lines=16> */
.L_x_3983:
        /* <DEDUP_REMOVED lines=16> */
.L_x_3984:
        /* <DEDUP_REMOVED lines=13> */
.L_x_4115:
[----:B------:R-:W-:Y:S05]  /*1d300*/  BSYNC B2 ;  /* 0x0000000000027941 */ /* 0x000fea0003800000 */
.L_x_3985:
        /* <DEDUP_REMOVED lines=11> */
.L_x_3988:
[----:B------:R-:W-:Y:S05]  /*1d3c0*/  BSYNC B2 ;  /* 0x0000000000027941 */ /* 0x000fea0003800000 */
.L_x_3987:
        /* <DEDUP_REMOVED lines=8> */
.L_x_3989:
        /* <DEDUP_REMOVED lines=15> */
.L_x_3990:
        /* <DEDUP_REMOVED lines=15> */
.L_x_3991:
        /* <DEDUP_REMOVED lines=10> */
.L_x_3977:
[----:B------:R-:W-:Y:S05]  /*1d6d0*/  BSYNC B1 ;  /* 0x0000000000017941 */ /* 0x000fea0003800000 */
.L_x_3976:
        /* <DEDUP_REMOVED lines=8> */
.L_x_3954:
[----:B------:R-:W-:Y:S05]  /*1d760*/  BSYNC B0 ;  /* 0x0000000000007941 */ /* 0x000fea0003800000 */
.L_x_3953:
[----:B------:R-:W-:Y:S05]  /*1d770*/  @!P0 WARPSYNC.ALL ;  /* 0x0000000000008948 */ /* 0x000fea0003800000 */
[----:B------:R-:W-:Y:S01]  /*1d780*/  @!P0 BAR.SYNC.DEFER_BLOCKING 0xc, 0x180 ;  /* 0x0306000000008b1d */ /* 0x000fe20000010000 */
[----:B------:R-:W-:-:S05]  /*1d790*/  IMAD.MOV.U32 R0, RZ, RZ, RZ ;  /* 0x000000ffff007224 */ /* 0x000fca00078e00ff */
[----:B------:R-:W-:Y:S04]  /*1d7a0*/  BSSY B0, `(.L_x_3993) ;  /* 0x000001e000007945 */ /* 0x000fe80003800000 */
[----:B------:R-:W-:Y:S05]  /*1d7b0*/  @!P1 BRA `(.L_x_3994) ;  /* 0x0000000000709947 */ /* 0x000fea0003800000 */
[----:B------:R-:W-:Y:S01]  /*1d7c0*/  ISETP.NE.AND P0, PT, R7, RZ, PT ;  /* 0x000000ff0700720c */ /* 0x000fe20003f05270 */
[----:B------:R-:W-:-:S12]  /*1d7d0*/  IMAD.MOV.U32 R2, RZ, RZ, RZ ;  /* 0x000000ffff027224 */ /* 0x000fd800078e00ff */
        /* <DEDUP_REMOVED lines=9> */
[----:B------:R-:W-:-:S04]  /*1d870*/  IMAD R11, R11, R0, RZ ;  /* 0x000000000b0b7224 */ /* 0x000fc800078e02ff */
        /* <DEDUP_REMOVED lines=16> */
.L_x_3994:
[----:B------:R-:W-:Y:S05]  /*1d980*/  BSYNC B0 ;  /* 0x0000000000007941 */ /* 0x000fea0003800000 */
.L_x_3993:
        /* <DEDUP_REMOVED lines=24> */
.L_x_3996:
        /* <DEDUP_REMOVED lines=20> */
.L_x_3999:
[----:B------:R-:W-:Y:S05]  /*1dc50*/  BSYNC B6 ;  /* 0x0000000000067941 */ /* 0x000fea0003800000 */
.L_x_3998:
        /* <DEDUP_REMOVED lines=20> */
.L_x_4002:
        /* <DEDUP_REMOVED lines=15> */
.L_x_4001:
[----:B------:R-:W-:Y:S05]  /*1de90*/  BSYNC B6 ;  /* 0x0000000000067941 */ /* 0x000fea0003800000 */
.L_x_4000:
[----:B------:R-:W2:Y:S01]  /*1dea0*/  LDL R25, [R1+0x20] ;  /* 0x0000200001197983 */ /* 0x000ea20000100800 */
[----:B------:R-:W-:Y:S01]  /*1deb0*/  ULDC.64 UR4, c[0x0][0x9f8] ;  /* 0x00027e0000047ab9 */ /* 0x000fe20000000a00 */
[----:B------:R-:W1:Y:S02]  /*1dec0*/  LDC R0, c[0x0][0x430] ;  /* 0x00010c00ff007b82 */ /* 0x000e640000000800 */
[----:B0-----:R-:W3:Y:S01]  /*1ded0*/  LDL R8, [R1+0x4] ;  /* 0x0000040001087983 */ /* 0x001ee20000100800 */
[----:B------:R-:W-:-:S03]  /*1dee0*/  ISETP.NE.U32.AND P0, PT, RZ, UR4, PT ;  /* 0x00000004ff007c0c */ /* 0x000fc6000bf05070 */
[----:B------:R-:W4:Y:S01]  /*1def0*/  LDL R7, [R1+0xc] ;  /* 0x00000c0001077983 */ /* 0x000f220000100800 */
[----:B------:R-:W-:-:S03]  /*1df00*/  ISETP.NE.AND.EX P0, PT, RZ, UR5, PT, P0 ;  /* 0x00000005ff007c0c */ /* 0x000fc6000bf05300 */
[----:B------:R-:W4:Y:S01]  /*1df10*/  LDL.LU R20, [R1] ;  /* 0x0000000001147983 */ /* 0x000f220000300800 */
[----:B------:R-:W0:Y:S09]  /*1df20*/  S2R R21, SR_TID.X ;  /* 0x0000000000157919 */ /* 0x000e320000002100 */
        /* <DEDUP_REMOVED lines=38> */
[----:B------:R-:W-:Y:S02]  /*1e190*/  ISETP.NE.AND P2, PT, R7, 0x3, PT ;  /* 0x000000030700780c */ /* 0x000fe40003f45270 */
[----:B------:R-:W-:-:S09]  /*1e1a0*/  LOP3.LUT R20, R20, 0xfffffff7, RZ, 0xc0, !PT ;  /* 0xfffffff714147812 */ /* 0x000fd200078ec0ff */
[----:B------:R-:W-:-:S04]  /*1e1b0*/  @P0 LOP3.LUT R20, R20, 0x8, RZ, 0xfc, !PT ;  /* 0x0000000814140812 */ /* 0x000fc800078efcff */
[----:B------:R-:W-:-:S04]  /*1e1c0*/  LOP3.LUT R20, R20, 0xffffffef, RZ, 0xc0, !PT ;  /* 0xffffffef14147812 */ /* 0x000fc800078ec0ff */
[----:B------:R-:W-:-:S04]  /*1e1d0*/  @P2 LOP3.LUT R20, R20, 0x10, RZ, 0xfc, !PT ;  /* 0x0000001014142812 */ /* 0x000fc800078efcff */
[----:B------:R-:W-:Y:S02]  /*1e1e0*/  LOP3.LUT R20, R20, 0xfffffffb, RZ, 0xc0, !PT ;  /* 0xfffffffb14147812 */ /* 0x000fe400078ec0ff */
[----:B------:R-:W-:Y:S02]  /*1e1f0*/  ISETP.GE.AND P1, PT, R35, UR4, PT ;  /* 0x0000000423007c0c */ /* 0x000fe4000bf26270 */
[----:B------:R-:W-:Y:S02]  /*1e200*/  @P3 LOP3.LUT R20, R20, 0x4, RZ, 0xfc, !PT ;  /* 0x0000000414143812 */ /* 0x000fe400078efcff */
[----:B------:R-:W-:Y:S02]  /*1e210*/  ISETP.GE.AND P0, PT, R33, UR4, PT ;  /* 0x0000000421007c0c */ /* 0x000fe4000bf06270 */
[----:B------:R-:W-:-:S04]  /*1e220*/  LOP3.LUT R20, R20, 0xfffffffe, RZ, 0xc0, !PT ;  /* 0xfffffffe14147812 */ /* 0x000fc800078ec0ff */
[----:B------:R-:W-:-:S04]  /*1e230*/  LOP3.LUT R20, R20, 0xfffffffd, RZ, 0xc0, !PT ;  /* 0xfffffffd14147812 */ /* 0x000fc800078ec0ff */
[----:B------:R-:W-:Y:S01]  /*1e240*/  @P1 LOP3.LUT R20, R20, 0x2, RZ, 0xfc, !PT ;  /* 0x0000000214141812 */ /* 0x000fe200078efcff */
[----:B------:R0:W-:Y:S03]  /*1e250*/  STL [R1+0x10], R8 ;  /* 0x0000100801007387 */ /* 0x0001e60000100800 */
[----:B------:R-:W-:Y:S01]  /*1e260*/  @P0 LOP3.LUT R20, R20, 0x1, RZ, 0xfc, !PT ;  /* 0x0000000114140812 */ /* 0x000fe200078efcff */
[----:B------:R0:W-:Y:S04]  /*1e270*/  STL [R1+0x38], R7 ;  /* 0x0000380701007387 */ /* 0x0001e80000100800 */
[----:B------:R0:W-:Y:S01]  /*1e280*/  STL [R1], R20 ;  /* 0x0000001401007387 */ /* 0x0001e20000100800 */
[----:B------:R-:W-:Y:S05]  /*1e290*/  BRA.DIV UR5, `(.L_x_4003) ;  /* 0x0000004e05b87947 */ /* 0x000fea000b800000 */
.L_x_4118:
[----:B------:R-:W-:Y:S05]  /*1e2a0*/  @!P2 BRA `(.L_x_4004) ;  /* 0x000000000004a947 */ /* 0x000fea0003800000 */
[----:B------:R-:W-:Y:S01]  /*1e2b0*/  BPT.TRAP 0x1 ;  /* 0x000000040000795c */ /* 0x000fe20000300000 */
.L_x_4004:
[----:B------:R-:W-:Y:S01]  /*1e2c0*/  SHF.R.S32.HI R5, RZ, 0x1f, R0 ;  /* 0x0000001fff057819 */ /* 0x000fe20000011400 */
[----:B------:R-:W-:Y:S01]  /*1e2d0*/  ULDC.64 UR4, c[0x0][0x328] ;  /* 0x0000ca0000047ab9 */ /* 0x000fe20000000a00 */
[----:B------:R-:W-:Y:S01]  /*1e2e0*/  ULDC.64 UR6, c[0x0][0x318] ;  /* 0x0000c60000067ab9 */ /* 0x000fe20000000a00 */
[----:B------:R-:W-:Y:S02]  /*1e2f0*/  BSSY B0, `(.L_x_4005) ;  /* 0x0000014000007945 */ /* 0x000fe40003800000 */
[----:B0-----:R-:W-:-:S04]  /*1e300*/  IMAD R3, R5, UR4, RZ ;  /* 0x0000000405037c24 */ /* 0x001fc8000f8e02ff */
[C---:B------:R-:W-:Y:S02]  /*1e310*/  IMAD R6, R0.reuse, UR5, R3 ;  /* 0x0000000500067c24 */ /* 0x040fe4000f8e0203 */
[----:B------:R-:W-:Y:S01]  /*1e320*/  IMAD.WIDE.U32 R2, R0, UR4, RZ ;  /* 0x0000000400027c25 */ /* 0x000fe2000f8e00ff */
[----:B------:R-:W-:-:S04]  /*1e330*/  ULDC.64 UR4, c[0x0][0x338] ;  /* 0x0000ce0000047ab9 */ /* 0x000fc80000000a00 */
[----:B------:R-:W-:Y:S02]  /*1e340*/  IADD3 R3, R3, R6, RZ ;  /* 0x0000000603037210 */ /* 0x000fe40007ffe0ff */
        /* <DEDUP_REMOVED lines=14> */
.L_x_4119:
[----:B------:R-:W-:Y:S05]  /*1e430*/  BSYNC B0 ;  /* 0x0000000000007941 */ /* 0x000fea0003800000 */
.L_x_4005:
[----:B------:R-:W2:Y:S01]  /*1e440*/  LDL R3, [R1] ;  /* 0x0000000001037983 */ /* 0x000ea20000100800 */
[----:B------:R-:W-:Y:S01]  /*1e450*/  ULDC.64 UR4, c[0x0][0x300] ;  /* 0x0000c00000047ab9 */ /* 0x000fe20000000a00 */
[----:B------:R-:W-:Y:S02]  /*1e460*/  ULDC.64 UR6, c[0x0][0x2e8] ;  /* 0x0000ba0000067ab9 */ /* 0x000fe40000000a00 */
[----:B------:R-:W3:Y:S01]  /*1e470*/  LDL R9, [R1+0x4] ;  /* 0x0000040001097983 */ /* 0x000ee20000100800 */
[----:B------:R-:W-:Y:S01]  /*1e480*/  IMAD R5, R5, UR4, RZ ;  /* 0x0000000405057c24 */ /* 0x000fe2000f8e02ff */
[----:B------:R-:W1:Y:S03]  /*1e490*/  S2R R8, SR_TID.X ;  /* 0x0000000000087919 */ /* 0x000e660000002100 */
[----:B------:R-:W-:Y:S01]  /*1e4a0*/  IMAD R5, R0, UR5, R5 ;  /* 0x0000000500057c24 */ /* 0x000fe2000f8e0205 */
[----:B-1----:R-:W-:-:S04]  /*1e4b0*/  LOP3.LUT R8, R8, 0x7f, RZ, 0xc0, !PT ;  /* 0x0000007f08087812 */ /* 0x002fc800078ec0ff */
[----:B------:R-:W-:Y:S02]  /*1e4c0*/  SHF.R.U32.HI R8, RZ, 0x3, R8 ;  /* 0x00000003ff087819 */ /* 0x000fe40000011608 */
[C---:B--2---:R-:W-:Y:S02]  /*1e4d0*/  LOP3.LUT P4, RZ, R3.reuse, 0x4, RZ, 0xc0, !PT ;  /* 0x0000000403ff7812 */ /* 0x044fe4000788c0ff */
[C---:B------:R-:W-:Y:S02]  /*1e4e0*/  LOP3.LUT P3, RZ, R3.reuse, 0x2, RZ, 0xc0, !PT ;  /* 0x0000000203ff7812 */ /* 0x040fe4000786c0ff */
[----:B------:R-:W-:Y:S01]  /*1e4f0*/  LOP3.LUT P2, RZ, R3, 0x1, RZ, 0xc0, !PT ;  /* 0x0000000103ff7812 */ /* 0x000fe2000784c0ff */
[----:B0-----:R-:W-:Y:S01]  /*1e500*/  IMAD.WIDE.U32 R2, R0, UR4, RZ ;  /* 0x0000000400027c25 */ /* 0x001fe2000f8e00ff */
[----:B------:R-:W-:-:S03]  /*1e510*/  ULDC.64 UR4, c[0x0][0x310] ;  /* 0x0000c40000047ab9 */ /* 0x000fc60000000a00 */
[----:B------:R-:W-:Y:S01]  /*1e520*/  IMAD R6, R6, UR4, RZ ;  /* 0x0000000406067c24 */ /* 0x000fe2000f8e02ff */
[----:B------:R-:W-:Y:S01]  /*1e530*/  IADD3 R3, R3, R5, RZ ;  /* 0x0000000503037210 */ /* 0x000fe20007ffe0ff */
[----:B------:R-:W-:Y:S02]  /*1e540*/  IMAD R5, R26, 0x4800, R36 ;  /* 0x000048001a057824 */ /* 0x000fe400078e0224 */
[C---:B------:R-:W-:Y:S02]  /*1e550*/  IMAD R6, R4.reuse, UR5, R6 ;  /* 0x0000000504067c24 */ /* 0x040fe4000f8e0206 */
[----:B------:R-:W-:Y:S01]  /*1e560*/  IMAD.WIDE.U32 R2, R4, UR4, R2 ;  /* 0x0000000404027c25 */ /* 0x000fe2000f8e0002 */
[----:B------:R-:W-:-:S03]  /*1e570*/  ULDC.64 UR4, c[0x0][0x308] ;  /* 0x0000c20000047ab9 */ /* 0x000fc60000000a00 */
[----:B------:R-:W-:Y:S02]  /*1e580*/  IMAD.IADD R3, R3, 0x1, R6 ;  /* 0x0000000103037824 */ /* 0x000fe400078e0206 */
[----:B---3--:R-:W-:Y:S02]  /*1e590*/  IMAD R6, R25, -0x60, R9 ;  /* 0xffffffa019067824 */ /* 0x008fe400078e0209 */
[----:B------:R-:W-:Y:S01]  /*1e5a0*/  IMAD.WIDE.U32 R2, R18, UR4, R2 ;  /* 0x0000000412027c25 */ /* 0x000fe2000f8e0002 */
[----:B------:R-:W-:-:S03]  /*1e5b0*/  UMOV UR4, 0xffffffff ;  /* 0xffffffff00047882 */ /* 0x000fc60000000000 */
[----:B------:R-:W-:Y:S01]  /*1e5c0*/  IMAD R0, R18, UR5, R3 ;  /* 0x0000000512007c24 */ /* 0x000fe2000f8e0203 */
[----:B------:R-:W-:Y:S01]  /*1e5d0*/  LEA R4, P0, R2, UR6, 0x1 ;  /* 0x0000000602047c11 */ /* 0x000fe2000f8008ff */
[----:B------:R-:W-:-:S03]  /*1e5e0*/  IMAD.IADD R6, R6, 0x1, -R8 ;  /* 0x0000000106067824 */ /* 0x000fc600078e0a08 */
[----:B------:R-:W-:Y:S02]  /*1e5f0*/  LEA.HI.X R0, R2, UR7, R0, 0x1, P0 ;  /* 0x0000000702007c11 */ /* 0x000fe400080f0c00 */
[----:B------:R-:W-:Y:S01]  /*1e600*/  ISETP.GE.AND P0, PT, R6, 0x1, PT ;  /* 0x000000010600780c */ /* 0x000fe20003f06270 */
[----:B------:R-:W-:-:S12]  /*1e610*/  BRA.DIV UR4, `(.L_x_4007) ;  /* 0x0000004e04207947 */ /* 0x000fd8000b800000 */
[----:B------:R-:W0:Y:S01]  /*1e620*/  SHFL.IDX PT, R3, R4, RZ, 0x181f ;  /* 0x00181fff04037589 */ /* 0x000e2200000e0000 */
[----:B------:R-:W-:-:S03]  /*1e630*/  @P0 IMAD R8, R5, 0x2, R22 ;  /* 0x0000000205080824 */ /* 0x000fc600078e0216 */
[----:B------:R-:W1:Y:S01]  /*1e640*/  SHFL.IDX PT, R2, R0, RZ, 0x181f ;  /* 0x00181fff00027589 */ /* 0x000e6200000e0000 */
[----:B0-----:R-:W-:-:S04]  /*1e650*/  @P0 LEA R3, P1, R32, R3, 0x1 ;  /* 0x0000000320030211 */ /* 0x001fc800078208ff */
[----:B-1----:R-:W-:Y:S02]  /*1e660*/  @P0 IADD3.X R2, RZ, R2, RZ, P1, !PT ;  /* 0x00000002ff020210 */ /* 0x002fe40000ffe4ff */
[----:B------:R-:W-:Y:S02]  /*1e670*/  ISETP.GE.AND P1, PT, R6, 0x11, PT ;  /* 0x000000110600780c */ /* 0x000fe40003f26270 */
        /* <DEDUP_REMOVED lines=8> */
[----:B------:R-:W-:-:S03]  /*1e700*/  @P1 LEA R8, R5, R22, 0x1 ;  /* 0x0000001605081211 */ /* 0x000fc600078e08ff */
        /* <DEDUP_REMOVED lines=26> */
[----:B-1----:R-:W-:-:S04]  /*1e8b0*/  @P1 IADD3.X R2, RZ, R2, RZ, P0, !PT ;  /* 0x00000002ff021210 */ /* 0x002fc800007fe4ff */
        /* <DEDUP_REMOVED lines=8> */
[----:B------:R-:W-:Y:S01]  /*1e940*/  @P1 LEA R8, R5, R22, 0x1 ;  /* 0x0000001605081211 */ /* 0x000fe200078e08ff */
        /* <DEDUP_REMOVED lines=11> */
.L_x_4133:
        /* <DEDUP_REMOVED lines=12> */
.L_x_4008:
[----:B------:R-:W-:Y:S02]  /*1eac0*/  PLOP3.LUT P1, PT, P1, P0, PT, 0xa2, 0x0 ;  /* 0x000000000000781c */ /* 0x000fe40000f21472 */
[----:B------:R-:W-:-:S08]  /*1ead0*/  @P0 R2UR P1, UR4, R7 ;  /* 0x00000000070402ca */ /* 0x000fd00000020000 */
[----:B------:R-:W-:-:S05]  /*1eae0*/  @P0 PLOP3.LUT P0, PT, P1, PT, PT, 0x80, 0x0 ;  /* 0x000000000000081c */ /* 0x000fca0000f0f070 */
[----:B------:R-:W-:Y:S01]  /*1eaf0*/  @!P1 SYNCS.ARRIVE.TRANS64.RED.A0T1 RZ, [UR4+0x30830], RZ ;  /* 0x030830ffffff99a7 */ /* 0x000fe20008200404 */
[----:B------:R-:W-:Y:S07]  /*1eb00*/  @!P1 ARRIVES.LDGSTSBAR.64.TRANSCNT [UR4+0x30830] ;  /* 0x03083000ff0099b0 */ /* 0x000fee0008000a84 */
[----:B------:R-:W-:Y:S05]  /*1eb10*/  @P0 BRA.U.ANY `(.L_x_4008) ;  /* 0xfffffffd00e80947 */ /* 0x000fea000393ffff */
[----:B------:R-:W-:Y:S01]  /*1eb20*/  NOP ;  /* 0x0000000000007918 */ /* 0x000fe20000000000 */
[----:B------:R-:W2:Y:S02]  /*1eb30*/  LDL R0, [R1+0x38] ;  /* 0x0000380001007983 */ /* 0x000ea40000100800 */
[----:B--2---:R-:W-:-:S13]  /*1eb40*/  ISETP.NE.AND P2, PT, R0, 0x3, PT ;  /* 0x000000030000780c */ /* 0x004fda0003f45270 */
[----:B------:R-:W-:Y:S05]  /*1eb50*/  @!P2 BRA `(.L_x_4009) ;  /* 0x000000000004a947 */ /* 0x000fea0003800000 */
[----:B------:R-:W-:Y:S01]  /*1eb60*/  BPT.TRAP 0x1 ;  /* 0x000000040000795c */ /* 0x000fe20000300000 */
.L_x_4009:
[----:B-1----:R1:W5:Y:S01]  /*1eb70*/  LDL.LU R3, [R1+0x18] ;  /* 0x0000180001037983 */ /* 0x0023620000300800 */
[----:B------:R1:W-:Y:S02]  /*1eb80*/  SYNCS.ARRIVE.TRANS64.A1T0 RZ, [R7+URZ+0x30830], RZ ;  /* 0x030830ff07ff79a7 */ /* 0x0003e4000810003f */
[----:B------:R-:W-:Y:S05]  /*1eb90*/  WARPSYNC.ALL ;  /* 0x0000000000007948 */ /* 0x000fea0003800000 */
[----:B------:R-:W-:Y:S01]  /*1eba0*/  ULDC.64 UR6, c[0x0][0xa00] ;  /* 0x0002800000067ab9 */ /* 0x000fe20000000a00 */
[----:B------:R-:W-:Y:S01]  /*1ebb0*/  ULDC.64 UR4, c[0x0][0x298] ;  /* 0x0000a60000047ab9 */ /* 0x000fe20000000a00 */
[----:B------:R-:W-:Y:S01]  /*1ebc0*/  BAR.SYNC.DEFER_BLOCKING 0x8, 0x180 ;  /* 0x0206000000007b1d */ /* 0x000fe20000010000 */
[----:B------:R-:W-:Y:S01]  /*1ebd0*/  ISETP.NE.U32.AND P0, PT, RZ, UR6, PT ;  /* 0x00000006ff007c0c */ /* 0x000fe2000bf05070 */
[----:B0-----:R-:W-:Y:S01]  /*1ebe0*/  IMAD.WIDE.U32 R4, R34, UR4, RZ ;  /* 0x0000000422047c25 */ /* 0x001fe2000f8e00ff */
[----:B------:R-:W-:-:S02]  /*1ebf0*/  IADD3 R2, R22, 0x12400, RZ ;  /* 0x0001240016027810 */ /* 0x000fc40007ffe0ff */
[----:B------:R-:W-:Y:S01]  /*1ec00*/  ISETP.NE.AND.EX P0, PT, RZ, UR7, PT, P0 ;  /* 0x00000007ff007c0c */ /* 0x000fe2000bf05300 */
[----:B------:R-:W-:Y:S01]  /*1ec10*/  BSSY B6, `(.L_x_4010) ;  /* 0x000001b000067945 */ /* 0x000fe20003800000 */
[----:B------:R-:W-:Y:S02]  /*1ec20*/  SHF.R.S32.HI R0, RZ, 0x1f, R34 ;  /* 0x0000001fff007819 */ /* 0x000fe40000011422 */
[----:B------:R-:W-:-:S03]  /*1ec30*/  SEL R30, R30, RZ, !P0 ;  /* 0x000000ff1e1e7207 */ /* 0x000fc60004000000 */
[----:B------:R-:W-:-:S04]  /*1ec40*/  IMAD R0, R0, UR4, RZ ;  /* 0x0000000400007c24 */ /* 0x000fc8000f8e02ff */
[----:B------:R-:W-:-:S04]  /*1ec50*/  IMAD R0, R34, UR5, R0 ;  /* 0x0000000522007c24 */ /* 0x000fc8000f8e0200 */
[----:B------:R-:W-:Y:S01]  /*1ec60*/  IMAD.IADD R34, R5, 0x1, R0 ;  /* 0x0000000105227824 */ /* 0x000fe200078e0200 */
[----:B-----5:R-:W-:Y:S02]  /*1ec70*/  SEL R3, R3, RZ, !P0 ;  /* 0x000000ff03037207 */ /* 0x020fe40004000000 */
[----:B------:R-:W-:-:S03]  /*1ec80*/  LOP3.LUT P0, RZ, R2, 0x3ff, RZ, 0xc0, !PT ;  /* 0x000003ff02ff7812 */ /* 0x000fc6000780c0ff */
[----:B------:R0:W-:Y:S04]  /*1ec90*/  STL [R1+0x2c], R3 ;  /* 0x00002c0301007387 */ /* 0x0001e80000100800 */
[----:B------:R0:W-:Y:S06]  /*1eca0*/  STL.64 [R1+0x18], R4 ;  /* 0x0000180401007387 */ /* 0x0001ec0000100a00 */
[----:B------:R-:W-:Y:S05]  /*1ecb0*/  @!P0 BRA `(.L_x_4011) ;  /* 0x0000000000408947 */ /* 0x000fea0003800000 */
[----:B------:R-:W-:Y:S01]  /*1ecc0*/  MOV R2, 0x0 ;  /* 0x0000000000027802 */ /* 0x000fe20000000f00 */
[----:B------:R-:W-:Y:S01]  /*1ecd0*/  ULDC.64 UR4, c[0x4][0x138] ;  /* 0x01004e0000047ab9 */ /* 0x000fe20000000a00 */
[----:B------:R-:W-:Y:S01]  /*1ece0*/  ULDC.64 UR6, c[0x4][0x140] ;  /* 0x0100500000067ab9 */ /* 0x000fe20000000a00 */
[----:B------:R-:W-:Y:S01]  /*1ecf0*/  ULDC.64 UR8, c[0x4][0x88] ;  /* 0x0100220000087ab9 */ /* 0x000fe20000000a00 */
[----:B0-----:R-:W-:Y:S01]  /*1ed00*/  IMAD.U32 R4, RZ, RZ, UR4 ;  /* 0x00000004ff047e24 */ /* 0x001fe2000f8e00ff */
[----:B------:R-:W-:Y:S01]  /*1ed10*/  MOV R5, UR5 ;  /* 0x0000000500057c02 */ /* 0x000fe20008000f00 */
[----:B------:R-:W0:Y:S01]  /*1ed20*/  LDC.64 R2, c[0x4][R2] ;  /* 0x0100000002027b82 */ /* 0x000e220000000a00 */
[----:B------:R-:W-:Y:S01]  /*1ed30*/  IMAD.U32 R6, RZ, RZ, UR6 ;  /* 0x00000006ff067e24 */ /* 0x000fe2000f8e00ff */
[----:B------:R-:W-:Y:S01]  /*1ed40*/  MOV R10, UR8 ;  /* 0x00000008000a7c02 */ /* 0x000fe20008000f00 */
[----:B-1----:R-:W-:Y:S01]  /*1ed50*/  IMAD.U32 R7, RZ, RZ, UR7 ;  /* 0x00000007ff077e24 */ /* 0x002fe2000f8e00ff */
[----:B------:R-:W-:Y:S01]  /*1ed60*/  MOV R12, 0x1 ;  /* 0x00000001000c7802 */ /* 0x000fe20000000f00 */
[----:B------:R-:W-:-:S02]  /*1ed70*/  IMAD.U32 R11, RZ, RZ, UR9 ;  /* 0x00000009ff0b7e24 */ /* 0x000fc4000f8e00ff */
[----:B------:R-:W-:Y:S02]  /*1ed80*/  IMAD.MOV.U32 R8, RZ, RZ, 0x70 ;  /* 0x00000070ff087424 */ /* 0x000fe400078e00ff */
[----:B------:R-:W-:-:S07]  /*1ed90*/  IMAD.MOV.U32 R13, RZ, RZ, RZ ;  /* 0x000000ffff0d7224 */ /* 0x000fce00078e00ff */
[----:B------:R-:W-:-:S07]  /*1eda0*/  LEPC R20, `(.L_x_4011) ;  /* 0x000000001014794e */ /* 0x000fce0000000000 */
[----:B0-----:R-:W-:Y:S05]  /*1edb0*/  CALL.ABS.NOINC R2 ;  /* 0x0000000002007343 */ /* 0x001fea0003c00000 */
.L_x_4011:
[----:B------:R-:W-:Y:S05]  /*1edc0*/  BSYNC B6 ;  /* 0x0000000000067941 */ /* 0x000fea0003800000 */
.L_x_4010:
[----:B------:R-:W2:Y:S01]  /*1edd0*/  LDL.LU R20, [R1+0x2c] ;  /* 0x00002c0001147983 */ /* 0x000ea20000300800 */
[----:B------:R-:W-:Y:S01]  /*1ede0*/  ULDC.64 UR4, c[0x0][0x2d8] ;  /* 0x0000b60000047ab9 */ /* 0x000fe20000000a00 */
[----:B------:R-:W3:Y:S02]  /*1edf0*/  LDC R8, c[0x0][0x448] ;  /* 0x00011200ff087b82 */ /* 0x000ee40000000800 */
[----:B0-----:R-:W4:Y:S04]  /*1ee00*/  LDL.LU.64 R2, [R1+0x18] ;  /* 0x0000180001027983 */ /* 0x001f280000300a00 */
[----:B------:R0:W5:Y:S01]  /*1ee10*/  LDL R10, [R1+0x24] ;  /* 0x00002400010a7983 */ /* 0x0001620000100800 */
[----:B---3--:R-:W-:Y:S01]  /*1ee20*/  ISETP.NE.AND P0, PT, R8, 0x1, PT ;  /* 0x000000010800780c */ /* 0x008fe20003f05270 */
[----:B------:R-:W-:-:S02]  /*1ee30*/  IMAD.SHL.U32 R4, R17, 0x80, RZ ;  /* 0x0000008011047824 */ /* 0x000fc400078e00ff */
[----:B----4-:R-:W-:Y:S02]  /*1ee40*/  IMAD.MOV.U32 R3, RZ, RZ, R34 ;  /* 0x000000ffff037224 */ /* 0x010fe400078e0022 */
[----:B------:R-:W-:-:S04]  /*1ee50*/  IMAD.WIDE.U32 R2, R18, UR4, R2 ;  /* 0x0000000412027c25 */ /* 0x000fc8000f8e0002 */
[----:B------:R-:W-:Y:S01]  /*1ee60*/  IMAD R3, R18, UR5, R3 ;  /* 0x0000000512037c24 */ /* 0x000fe2000f8e0203 */
[----:B------:R-:W-:Y:S02]  /*1ee70*/  ULDC.64 UR4, c[0x0][0x2e0] ;  /* 0x0000b80000047ab9 */ /* 0x000fe40000000a00 */
[----:B--2---:R-:W-:Y:S02]  /*1ee80*/  IMAD R5, R20, UR4, RZ ;  /* 0x0000000414057c24 */ /* 0x004fe4000f8e02ff */
[----:B------:R-:W2:Y:S01]  /*1ee90*/  S2R R20, SR_TID.X ;  /* 0x0000000000147919 */ /* 0x000ea20000002100 */
[----:B------:R-:W-:-:S04]  /*1eea0*/  IMAD.WIDE.U32 R2, R30, UR4, R2 ;  /* 0x000000041e027c25 */ /* 0x000fc8000f8e0002 */
[----:B------:R-:W-:Y:S01]  /*1eeb0*/  IMAD R0, R30, UR5, R5 ;  /* 0x000000051e007c24 */ /* 0x000fe2000f8e0205 */
[----:B------:R-:W-:Y:S01]  /*1eec0*/  ULDC.64 UR4, c[0x0][0x2d0] ;  /* 0x0000b40000047ab9 */ /* 0x000fe20000000a00 */
[----:B------:R-:W1:Y:S01]  /*1eed0*/  @P0 LDC R5, c[0x0][0x44c] ;  /* 0x00011300ff050b82 */ /* 0x000e620000000800 */
[----:B--2---:R-:W-:-:S04]  /*1eee0*/  LOP3.LUT R20, R20, 0x7f, RZ, 0xc0, !PT ;  /* 0x0000007f14147812 */ /* 0x004fc800078ec0ff */
[----:B------:R-:W-:Y:S02]  /*1eef0*/  SHF.R.U32.HI R21, RZ, 0x3, R20 ;  /* 0x00000003ff157819 */ /* 0x000fe40000011614 */
[----:B------:R-:W2:Y:S01]  /*1ef00*/  S2R R20, SR_TID.X ;  /* 0x0000000000147919 */ /* 0x000ea20000002100 */
[----:B------:R-:W-:Y:S02]  /*1ef10*/  IADD3 R3, R3, R0, RZ ;  /* 0x0000000003037210 */ /* 0x000fe40007ffe0ff */
[----:B------:R-:W3:Y:S01]  /*1ef20*/  @P0 LDC R0, c[0x0][0x450] ;  /* 0x00011400ff000b82 */ /* 0x000ee20000000800 */
[----:B--2---:R-:W-:-:S05]  /*1ef30*/  IMAD.SHL.U32 R20, R20, 0x10, RZ ;  /* 0x0000001014147824 */ /* 0x004fca00078e00ff */
[----:B------:R-:W-:-:S04]  /*1ef40*/  LOP3.LUT R20, R21, 0x70, R20, 0xf8, !PT ;  /* 0x0000007015147812 */ /* 0x000fc800078ef814 */
[----:B------:R-:W-:-:S05]  /*1ef50*/  LOP3.LUT R6, R20, R4, RZ, 0xfc, !PT ;  /* 0x0000000414067212 */ /* 0x000fca00078efcff */
[----:B-1----:R-:W-:Y:S01]  /*1ef60*/  @P0 IMAD.HI.U32 R7, R6, R5, RZ ;  /* 0x0000000506070227 */ /* 0x002fe200078e00ff */
[----:B------:R-:W-:-:S04]  /*1ef70*/  MOV R5, R6 ;  /* 0x0000000600057202 */ /* 0x000fc80000000f00 */
[----:B---3--:R-:W-:-:S05]  /*1ef80*/  @P0 SHF.R.U32.HI R5, RZ, R0, R7 ;  /* 0x00000000ff050219 */ /* 0x008fca0000011607 */
[--C-:B------:R-:W-:Y:S01]  /*1ef90*/  IMAD.MOV R0, RZ, RZ, -R5.reuse ;  /* 0x000000ffff007224 */ /* 0x100fe200078e0a05 */
[----:B------:R-:W1:Y:S03]  /*1efa0*/  S2R R20, SR_TID.X ;  /* 0x0000000000147919 */ /* 0x000e660000002100 */
[----:B------:R-:W-:Y:S01]  /*1efb0*/  IMAD R0, R8, R0, R6 ;  /* 0x0000000008007224 */ /* 0x000fe200078e0206 */
[----:B------:R-:W-:Y:S01]  /*1efc0*/  SHF.R.S32.HI R6, RZ, 0x1f, R5 ;  /* 0x0000001fff067819 */ /* 0x000fe20000011405 */
[----:B------:R-:W-:-:S04]  /*1efd0*/  IMAD.WIDE.U32 R2, R5, UR4, R2 ;  /* 0x0000000405027c25 */ /* 0x000fc8000f8e0002 */
[----:B------:R-:W-:-:S04]  /*1efe0*/  IMAD R6, R6, UR4, RZ ;  /* 0x0000000406067c24 */ /* 0x000fc8000f8e02ff */
[----:B------:R-:W-:Y:S01]  /*1eff0*/  IMAD R5, R5, UR5, R6 ;  /* 0x0000000505057c24 */ /* 0x000fe2000f8e0206 */
[----:B------:R-:W-:-:S03]  /*1f000*/  ULDC.64 UR4, c[0x0][0x2c8] ;  /* 0x0000b20000047ab9 */ /* 0x000fc60000000a00 */
[----:B------:R-:W-:Y:S01]  /*1f010*/  IMAD.IADD R3, R3, 0x1, R5 ;  /* 0x0000000103037824 */ /* 0x000fe200078e0205 */
[----:B------:R-:W-:-:S05]  /*1f020*/  SHF.R.S32.HI R5, RZ, 0x1f, R0 ;  /* 0x0000001fff057819 */ /* 0x000fca0000011400 */
[----:B------:R-:W-:Y:S02]  /*1f030*/  IMAD R5, R5, UR4, RZ ;  /* 0x0000000405057c24 */ /* 0x000fe4000f8e02ff */
[----:B------:R-:W-:-:S04]  /*1f040*/  IMAD.WIDE.U32 R2, R0, UR4, R2 ;  /* 0x0000000400027c25 */ /* 0x000fc8000f8e0002 */
[----:B------:R-:W-:Y:S01]  /*1f050*/  IMAD R5, R0, UR5, R5 ;  /* 0x0000000500057c24 */ /* 0x000fe2000f8e0205 */
[----:B------:R-:W-:Y:S02]  /*1f060*/  ULDC.64 UR4, c[0x0][0x280] ;  /* 0x0000a00000047ab9 */ /* 0x000fe40000000a00 */
[----:B------:R-:W-:Y:S01]  /*1f070*/  LEA R0, P0, R2, UR4, 0x1 ;  /* 0x0000000402007c11 */ /* 0x000fe2000f8008ff */
[----:B------:R-:W-:Y:S01]  /*1f080*/  ULDC UR4, c[0x0][0x2b8] ;  /* 0x0000ae0000047ab9 */ /* 0x000fe20000000800 */
[----:B------:R-:W-:Y:S02]  /*1f090*/  IADD3 R5, R3, R5, RZ ;  /* 0x0000000503057210 */ /* 0x000fe40007ffe0ff */
[----:B-1----:R-:W-:Y:S02]  /*1f0a0*/  LOP3.LUT R20, R20, 0x7f, RZ, 0xc0, !PT ;  /* 0x0000007f14147812 */ /* 0x002fe400078ec0ff */
[----:B------:R-:W-:Y:S01]  /*1f0b0*/  LEA.HI.X R5, R2, UR5, R5, 0x1, P0 ;  /* 0x0000000502057c11 */ /* 0x000fe200080f0c05 */
[----:B------:R-:W-:Y:S01]  /*1f0c0*/  UMOV UR5, 0xffffffff ;  /* 0xffffffff00057882 */ /* 0x000fe20000000000 */
[----:B------:R-:W-:-:S02]  /*1f0d0*/  ISETP.GE.AND P3, PT, R32, UR4, PT ;  /* 0x0000000420007c0c */ /* 0x000fc4000bf66270 */
[----:B------:R-:W-:Y:S02]  /*1f0e0*/  ISETP.GE.AND P2, PT, R35, UR4, PT ;  /* 0x0000000423007c0c */ /* 0x000fe4000bf46270 */
[----:B------:R-:W-:Y:S02]  /*1f0f0*/  ISETP.GE.AND P0, PT, R33, UR4, PT ;  /* 0x0000000421007c0c */ /* 0x000fe4000bf06270 */
[----:B------:R-:W-:Y:S01]  /*1f100*/  SHF.R.U32.HI R9, RZ, 0x3, R20 ;  /* 0x00000003ff097819 */ /* 0x000fe20000011614 */
[----:B0-----:R-:W-:Y:S10]  /*1f110*/  BRA.DIV UR5, `(.L_x_4012) ;  /* 0x0000004a05947947 */ /* 0x001ff4000b800000 */
[----:B------:R-:W0:Y:S01]  /*1f120*/  SHFL.IDX PT, R14, R0, RZ, 0x181f ;  /* 0x00181fff000e7589 */ /* 0x000e2200000e0000 */
[----:B-----5:R-:W-:Y:S02]  /*1f130*/  IMAD R6, R10, R8, RZ ;  /* 0x000000080a067224 */ /* 0x020fe400078e02ff */
[----:B------:R-:W-:Y:S01]  /*1f140*/  IMAD.IADD R4, R9, 0x1, R4 ;  /* 0x0000000109047824 */ /* 0x000fe200078e0204 */
[----:B------:R-:W1:Y:S03]  /*1f150*/  SHFL.IDX PT, R2, R5, RZ, 0x181f ;  /* 0x00181fff05027589 */ /* 0x000e6600000e0000 */
[C---:B------:R-:W-:Y:S01]  /*1f160*/  VIADD R7, R4.reuse, 0x10 ;  /* 0x0000001004077836 */ /* 0x040fe20000000000 */
[----:B------:R-:W-:-:S13]  /*1f170*/  ISETP.GE.AND P1, PT, R4, R6, PT ;  /* 0x000000060400720c */ /* 0x000fda0003f26270 */
[----:B0-----:R-:W-:-:S05]  /*1f180*/  @!P1 LEA R14, P4, R32, R14, 0x1 ;  /* 0x0000000e200e9211 */ /* 0x001fca00078808ff */
[----:B-1----:R-:W-:Y:S01]  /*1f190*/  @!P1 IMAD.X R3, RZ, RZ, R2, P4 ;  /* 0x000000ffff039224 */ /* 0x002fe200020e0602 */
[----:B------:R-:W-:Y:S02]  /*1f1a0*/  @!P1 MOV R2, R14 ;  /* 0x0000000e00029202 */ /* 0x000fe40000000f00 */
[----:B------:R-:W0:Y:S04]  /*1f1b0*/  SHFL.IDX PT, R14, R0, 0x1, 0x181f ;  /* 0x00381f00000e7f89 */ /* 0x000e2800000e0000 */
        /* <DEDUP_REMOVED lines=16> */
[----:B0-----:R-:W-:-:S04]  /*1f2c0*/  @!P1 LEA R14, P4, R32, R14, 0x1 ;  /* 0x0000000e200e9211 */ /* 0x001fc800078808ff */
[----:B-1----:R-:W-:Y:S01]  /*1f2d0*/  @!P1 IADD3.X R7, RZ, R2, RZ, P4, !PT ;  /* 0x00000002ff079210 */ /* 0x002fe200027fe4ff */
[----:B------:R-:W-:Y:S02]  /*1f2e0*/  @!P1 IMAD.MOV.U32 R2, RZ, RZ, R14 ;  /* 0x000000ffff029224 */ /* 0x000fe400078e000e */
[----:B------:R-:W0:Y:S02]  /*1f2f0*/  SHFL.IDX PT, R14, R0, 0x3, 0x181f ;  /* 0x00781f00000e7f89 */ /* 0x000e2400000e0000 */
[----:B------:R-:W-:Y:S01]  /*1f300*/  @!P1 IMAD.MOV.U32 R3, RZ, RZ, R7 ;  /* 0x000000ffff039224 */ /* 0x000fe200078e0007 */
[----:B------:R-:W-:-:S04]  /*1f310*/  IADD3 R7, R4, 0x30, RZ ;  /* 0x0000003004077810 */ /* 0x000fc80007ffe0ff */
        /* <DEDUP_REMOVED lines=8> */
[----:B------:R-:W0:Y:S01]  /*1f3a0*/  SHFL.IDX PT, R14, R0, 0x4, 0x181f ;  /* 0x00981f00000e7f89 */ /* 0x000e2200000e0000 */
[----:B------:R-:W-:Y:S01]  /*1f3b0*/  @!P1 MOV R3, R7 ;  /* 0x0000000700039202 */ /* 0x000fe20000000f00 */
[----:B------:R-:W-:-:S04]  /*1f3c0*/  VIADD R7, R4, 0x40 ;  /* 0x0000004004077836 */ /* 0x000fc80000000000 */
        /* <DEDUP_REMOVED lines=31> */
[----:B------:R1:W2:Y:S01]  /*1f5c0*/  SHFL.IDX PT, R14, R0, 0x7, 0x181f ;  /* 0x00f81f00000e7f89 */ /* 0x0002a200000e0000 */
[----:B------:R-:W-:-:S05]  /*1f5d0*/  @!P1 MOV R3, R7 ;  /* 0x0000000700039202 */ /* 0x000fca0000000f00 */
[----:B------:R1:W-:Y:S04]  /*1f5e0*/  @!P1 LDGSTS.E.BYPASS.LTC128B.128 [R37+0x15400], desc[UR48][R2.64], !P3 ;  /* 0x1540000002259fae */ /* 0x0003e8000d901d70 */
[----:B------:R1:W-:Y:S04]  /*1f5f0*/  @!P1 LDGSTS.E.BYPASS.LTC128B.128 [R37+0x19400], desc[UR48][R2.64+0x80], !P2 ;  /* 0x1940008002259fae */ /* 0x0003e8000d101d70 */
[----:B0-----:R1:W-:Y:S02]  /*1f600*/  @!P1 LDGSTS.E.BYPASS.LTC128B.128 [R37+0x1d400], desc[UR48][R2.64+0x100], !P0 ;  /* 0x1d40010002259fae */ /* 0x0013e4000c101d70 */
.L_x_4150:
        /* <DEDUP_REMOVED lines=12> */
.L_x_4014:
[----:B------:R-:W-:Y:S05]  /*1f6d0*/  BSYNC B0 ;  /* 0x0000000000007941 */ /* 0x000fea0003800000 */
.L_x_4013:
[----:B------:R-:W-:Y:S01]  /*1f6e0*/  NOP ;  /* 0x0000000000007918 */ /* 0x000fe20000000000 */
[----:B------:R-:W-:-:S13]  /*1f6f0*/  PLOP3.LUT P0, PT, PT, PT, PT, 0x80, 0x0 ;  /* 0x000000000000781c */ /* 0x000fda0003f0f070 */
.L_x_4015:
[----:B------:R-:W-:Y:S02]  /*1f700*/  PLOP3.LUT P1, PT, P1, P0, PT, 0xa2, 0x0 ;  /* 0x000000000000781c */ /* 0x000fe40000f21472 */
[----:B------:R-:W-:-:S08]  /*1f710*/  @P0 R2UR P1, UR4, R22 ;  /* 0x00000000160402ca */ /* 0x000fd00000020000 */
[----:B------:R-:W-:-:S05]  /*1f720*/  @P0 PLOP3.LUT P0, PT, P1, PT, PT, 0x80, 0x0 ;  /* 0x000000000000081c */ /* 0x000fca0000f0f070 */
[----:B------:R-:W-:Y:S01]  /*1f730*/  @!P1 SYNCS.ARRIVE.TRANS64.RED.A0T1 RZ, [UR4+0x30800], RZ ;  /* 0x030800ffffff99a7 */ /* 0x000fe20008200404 */
[----:B------:R-:W-:Y:S07]  /*1f740*/  @!P1 ARRIVES.LDGSTSBAR.64.TRANSCNT [UR4+0x30800] ;  /* 0x03080000ff0099b0 */ /* 0x000fee0008000a84 */
[----:B------:R-:W-:Y:S05]  /*1f750*/  @P0 BRA.U.ANY `(.L_x_4015) ;  /* 0xfffffffd00e80947 */ /* 0x000fea000393ffff */
[----:B0-----:R-:W3:Y:S02]  /*1f760*/  LDL.LU R2, [R1+0x28] ;  /* 0x0000280001027983 */ /* 0x001ee40000300800 */
[----:B---3--:R-:W-:-:S04]  /*1f770*/  IADD3 R2, R2, 0x1, RZ ;  /* 0x0000000102027810 */ /* 0x008fc80007ffe0ff */
[----:B------:R-:W-:Y:S01]  /*1f780*/  LEA.HI R0, R2, R2, RZ, 0x1 ;  /* 0x0000000202007211 */ /* 0x000fe200078f08ff */
[----:B------:R0:W-:Y:S03]  /*1f790*/  STL [R1+0x28], R2 ;  /* 0x0000280201007387 */ /* 0x0001e60000100800 */
[----:B------:R-:W-:-:S05]  /*1f7a0*/  LOP3.LUT R0, R0, 0xfffffffe, RZ, 0xc0, !PT ;  /* 0xfffffffe00007812 */ /* 0x000fca00078ec0ff */
[----:B------:R-:W-:-:S05]  /*1f7b0*/  IMAD.IADD R0, R2, 0x1, -R0 ;  /* 0x0000000102007824 */ /* 0x000fca00078e0a00 */
[----:B------:R-:W-:Y:S01]  /*1f7c0*/  SHF.L.U32 R3, R0, 0x1f, RZ ;  /* 0x0000001f00037819 */ /* 0x000fe200000006ff */
[----:B------:R-:W-:Y:S01]  /*1f7d0*/  NOP ;  /* 0x0000000000007918 */ /* 0x000fe20000000000 */
[----:B0-----:R-:W3:Y:S01]  /*1f7e0*/  LDL.LU R2, [R1+0x20] ;  /* 0x0000200001027983 */ /* 0x001ee20000300800 */
[----:B------:R0:W-:Y:S01]  /*1f7f0*/  SYNCS.ARRIVE.TRANS64.A1T0 RZ, [R22+URZ+0x30800], RZ ;  /* 0x030800ff16ff79a7 */ /* 0x0001e2000810003f */
[----:B------:R-:W-:Y:S01]  /*1f800*/  BSSY B0, `(.L_x_4016) ;  /* 0x0000004000007945 */ /* 0x000fe20003800000 */
[----:B------:R-:W1:Y:S01]  /*1f810*/  SYNCS.PHASECHK.TRANS64.TRYWAIT P0, [R22+URZ+0x30820], R3 ;  /* 0x03082003160075a7 */ /* 0x000e62000800017f */
[----:B---3--:R-:W-:Y:S02]  /*1f820*/  VIADD R6, R2, 0xfffffffe ;  /* 0xfffffffe02067836 */ /* 0x008fe40000000000 */
[----:B01----:R-:W-:Y:S05]  /*1f830*/  @!P0 BRA `(.L_x_4017) ;  /* 0x0000004c00688947 */ /* 0x003fea0003800000 */
.L_x_4151:
[----:B------:R-:W-:Y:S05]  /*1f840*/  BSYNC B0 ;  /* 0x0000000000007941 */ /* 0x000fea0003800000 */
.L_x_4016:
[----:B------:R-:W3:Y:S01]  /*1f850*/  LDL R0, [R1+0x8] ;  /* 0x0000080001007983 */ /* 0x000ee20000100800 */
[----:B------:R-:W-:Y:S01]  /*1f860*/  BSSY B0, `(.L_x_4018) ;  /* 0x000010a000007945 */ /* 0x000fe20003800000 */
[----:B---3--:R-:W-:-:S13]  /*1f870*/  ISETP.GE.AND P0, PT, R6, R0, PT ;  /* 0x000000000600720c */ /* 0x008fda0003f06270 */
[----:B------:R-:W-:Y:S05]  /*1f880*/  @!P0 BRA `(.L_x_4019) ;  /* 0x00000010001c8947 */ /* 0x000fea0003800000 */
[----:B------:R-:W-:Y:S01]  /*1f890*/  ULDC UR4, c[0x0][0x2f4] ;  /* 0x0000bd0000047ab9 */ /* 0x000fe20000000800 */
[----:B------:R-:W-:Y:S01]  /*1f8a0*/  MOV R10, R26 ;  /* 0x0000001a000a7202 */ /* 0x000fe20000000f00 */
[----:B------:R-:W-:Y:S01]  /*1f8b0*/  IMAD.MOV.U32 R17, RZ, RZ, R28 ;  /* 0x000000ffff117224 */ /* 0x000fe200078e001c */
[----:B------:R-:W-:Y:S01]  /*1f8c0*/  ISETP.GE.AND P3, PT, R32, UR4, PT ;  /* 0x0000000420007c0c */ /* 0x000fe2000bf66270 */
[----:B------:R-:W-:Y:S01]  /*1f8d0*/  IMAD.MOV.U32 R30, RZ, RZ, R25 ;  /* 0x000000ffff1e7224 */ /* 0x000fe200078e0019 */
[----:B------:R-:W-:Y:S02]  /*1f8e0*/  ISETP.GE.AND P2, PT, R35, UR4, PT ;  /* 0x0000000423007c0c */ /* 0x000fe4000bf46270 */
[----:B------:R-:W-:-:S13]  /*1f8f0*/  ISETP.GE.AND P1, PT, R33, UR4, PT ;  /* 0x0000000421007c0c */ /* 0x000fda000bf26270 */
.L_x_4032:
[----:B------:R-:W3:Y:S01]  /*1f900*/  LDL R4, [R1+0xc] ;  /* 0x00000c0001047983 */ /* 0x000ee20000100800 */
[----:B------:R-:W1:Y:S03]  /*1f910*/  LDC R7, c[0x0][0x430] ;  /* 0x00010c00ff077b82 */ /* 0x000e660000000800 */
[----:B------:R-:W4:Y:S04]  /*1f920*/  LDL R8, [R1+0x10] ;  /* 0x0000100001087983 */ /* 0x000f280000100800 */
[----:B------:R-:W2:Y:S01]  /*1f930*/  LDL R11, [R1+0x38] ;  /* 0x00003800010b7983 */ /* 0x000ea20000100800 */
[----:B------:R-:W0:Y:S02]  /*1f940*/  S2R R0, SR_TID.X ;  /* 0x0000000000007919 */ /* 0x000e240000002100 */
[----:B0-----:R-:W-:-:S04]  /*1f950*/  LOP3.LUT R0, R0, 0x7f, RZ, 0xc0, !PT ;  /* 0x0000007f00007812 */ /* 0x001fc800078ec0ff */
[----:B------:R-:W-:Y:S02]  /*1f960*/  SHF.R.U32.HI R2, RZ, 0x3, R0 ;  /* 0x00000003ff027819 */ /* 0x000fe40000011600 */
[----:B------:R-:W0:Y:S01]  /*1f970*/  S2R R0, SR_TID.X ;  /* 0x0000000000007919 */ /* 0x000e220000002100 */
[----:B-1----:R-:W-:-:S13]  /*1f980*/  ISETP.NE.AND P0, PT, R7, 0x1, PT ;  /* 0x000000010700780c */ /* 0x002fda0003f05270 */
[----:B------:R-:W1:Y:S01]  /*1f990*/  @P0 LDC R3, c[0x0][0x438] ;  /* 0x00010e00ff030b82 */ /* 0x000e620000000800 */
[----:B0-----:R-:W-:-:S04]  /*1f9a0*/  SHF.L.U32 R0, R0, 0x4, RZ ;  /* 0x0000000400007819 */ /* 0x001fc800000006ff */
[----:B------:R-:W-:-:S03]  /*1f9b0*/  LOP3.LUT R0, R2, 0x70, R0, 0xf8, !PT ;  /* 0x0000007002007812 */ /* 0x000fc600078ef800 */
[----:B------:R-:W0:Y:S01]  /*1f9c0*/  @P0 LDC R2, c[0x0][0x434] ;  /* 0x00010d00ff020b82 */ /* 0x000e220000000800 */
[----:B------:R-:W-:Y:S02]  /*1f9d0*/  ISETP.GT.U32.AND P4, PT, R0, 0x5f, PT ;  /* 0x0000005f0000780c */ /* 0x000fe40003f84070 */
[----:B------:R-:W-:Y:S01]  /*1f9e0*/  IADD3 R26, R10, 0x1, RZ ;  /* 0x000000010a1a7810 */ /* 0x000fe20007ffe0ff */
[----:B------:R-:W-:Y:S05]  /*1f9f0*/  YIELD ;  /* 0x0000000000007946 */ /* 0x000fea0003800000 */
[----:B------:R-:W-:Y:S02]  /*1fa00*/  IMAD.MOV.U32 R25, RZ, RZ, R6 ;  /* 0x000000ffff197224 */ /* 0x000fe400078e0006 */
[----:B---3--:R-:W-:-:S03]  /*1fa10*/  IMAD R9, R6, 0x60, R4 ;  /* 0x0000006006097824 */ /* 0x008fc600078e0204 */
[----:B------:R-:W4:Y:S01]  /*1fa20*/  @!P4 LDC.64 R4, c[0x0][0x428] ;  /* 0x00010a00ff04cb82 */ /* 0x000f220000000a00 */
[----:B------:R-:W-:-:S04]  /*1fa30*/  IMAD.IADD R9, R0, 0x1, R9 ;  /* 0x0000000100097824 */ /* 0x000fc800078e0209 */
[----:B0-----:R-:W-:-:S04]  /*1fa40*/  @P0 IMAD.HI.U32 R2, R9, R2, RZ ;  /* 0x0000000209020227 */ /* 0x001fc800078e00ff */
[----:B------:R-:W-:Y:S01]  /*1fa50*/  IMAD.MOV.U32 R0, RZ, RZ, R9 ;  /* 0x000000ffff007224 */ /* 0x000fe200078e0009 */
[----:B-1----:R-:W-:-:S04]  /*1fa60*/  @P0 SHF.R.U32.HI R0, RZ, R3, R2 ;  /* 0x00000003ff000219 */ /* 0x002fc80000011602 */
[----:B------:R-:W-:Y:S02]  /*1fa70*/  @!P4 SHF.R.S32.HI R3, RZ, 0x1f, R0 ;  /* 0x0000001fff03c819 */ /* 0x000fe40000011400 */
[----:B------:R-:W-:Y:S01]  /*1fa80*/  @!P4 MOV R2, R0 ;  /* 0x000000000002c202 */ /* 0x000fe20000000f00 */
[----:B----4-:R-:W-:-:S04]  /*1fa90*/  @!P4 IMAD R8, R8, R4, RZ ;  /* 0x000000040808c224 */ /* 0x010fc800078e02ff */
[----:B------:R-:W-:-:S04]  /*1faa0*/  @!P4 IMAD.WIDE.U32 R2, R31, R4, R2 ;  /* 0x000000041f02c225 */ /* 0x000fc800078e0002 */
[----:B------:R-:W-:Y:S02]  /*1fab0*/  @!P4 IMAD R8, R31, R5, R8 ;  /* 0x000000051f08c224 */ /* 0x000fe400078e0208 */
[----:B------:R-:W0:Y:S01]  /*1fac0*/  @!P4 LDC.64 R4, c[0x0][0x418] ;  /* 0x00010600ff04cb82 */ /* 0x000e220000000a00 */
[----:B------:R-:W-:Y:S02]  /*1fad0*/  IMAD.MOV R0, RZ, RZ, -R0 ;  /* 0x000000ffff007224 */ /* 0x000fe400078e0a00 */
[----:B------:R-:W-:Y:S02]  /*1fae0*/  @!P4 IMAD.IADD R3, R8, 0x1, R3 ;  /* 0x000000010803c824 */ /* 0x000fe400078e0203 */
[----:B------:R-:W-:Y:S02]  /*1faf0*/  IMAD R9, R7, R0, R9 ;  /* 0x0000000007097224 */ /* 0x000fe400078e0209 */
[----:B------:R-:W-:Y:S01]  /*1fb00*/  IMAD.MOV.U32 R0, RZ, RZ, RZ ;  /* 0x000000ffff007224 */ /* 0x000fe200078e00ff */
[----:B0-----:R-:W-:-:S04]  /*1fb10*/  @!P4 LEA R4, P0, R2, R4, 0x2 ;  /* 0x000000040204c211 */ /* 0x001fc800078010ff */
[----:B------:R-:W-:-:S05]  /*1fb20*/  @!P4 LEA.HI.X R5, R2, R5, R3, 0x2, P0 ;  /* 0x000000050205c211 */ /* 0x000fca00000f1403 */
[----:B------:R0:W5:Y:S01]  /*1fb30*/  @!P4 LDG.E R0, desc[UR48][R4.64] ;  /* 0x000000300400c981 */ /* 0x000162000c1e1900 */
[----:B--2---:R-:W-:Y:S02]  /*1fb40*/  ISETP.NE.AND P4, PT, R11, 0x3, PT ;  /* 0x000000030b00780c */ /* 0x004fe40003f85270 */
[----:B------:R-:W-:-:S04]  /*1fb50*/  ISETP.NE.AND P0, PT, R26, 0x2, PT ;  /* 0x000000021a00780c */ /* 0x000fc80003f05270 */
[----:B------:R-:W-:Y:S02]  /*1fb60*/  SEL R28, RZ, 0x1, P0 ;  /* 0x00000001ff1c7807 */ /* 0x000fe40000000000 */
[----:B------:R-:W-:Y:S02]  /*1fb70*/  SEL R26, R26, RZ, P0 ;  /* 0x000000ff1a1a7207 */ /* 0x000fe40000000000 */
[----:B------:R-:W-:-:S03]  /*1fb80*/  LOP3.LUT R28, R17, R28, RZ, 0x3c, !PT ;  /* 0x0000001c111c7212 */ /* 0x000fc600078e3cff */
[----:B0-----:R-:W-:Y:S05]  /*1fb90*/  @!P4 BRA `(.L_x_4020) ;  /* 0x000000000004c947 */ /* 0x001fea0003800000 */
[----:B------:R-:W-:Y:S01]  /*1fba0*/  BPT.TRAP 0x1 ;  /* 0x000000040000795c */ /* 0x000fe20000300000 */
.L_x_4020:
[----:B------:R-:W-:Y:S01]  /*1fbb0*/  LEA R7, R26, R22, 0x3 ;  /* 0x000000161a077211 */ /* 0x000fe200078e18ff */
[----:B------:R-:W-:Y:S01]  /*1fbc0*/  BSSY B1, `(.L_x_4021) ;  /* 0x0000004000017945 */ /* 0x000fe20003800000 */
[----:B------:R-:W-:-:S04]  /*1fbd0*/  SHF.L.U32 R2, R28, 0x1f, RZ ;  /* 0x0000001f1c027819 */ /* 0x000fc800000006ff */
[----:B------:R-:W0:Y:S02]  /*1fbe0*/  SYNCS.PHASECHK.TRANS64.TRYWAIT P0, [R7+URZ+0x30840], R2 ;  /* 0x03084002070075a7 */ /* 0x000e24000800017f */
[----:B0-----:R-:W-:Y:S05]  /*1fbf0*/  @!P0 BRA `(.L_x_4022) ;  /* 0x00000048008c8947 */ /* 0x001fea0003800000 */
.L_x_4152:
[----:B------:R-:W-:Y:S05]  /*1fc00*/  BSYNC B1 ;  /* 0x0000000000017941 */ /* 0x000fea0003800000 */
.L_x_4021:
[----:B------:R-:W2:Y:S01]  /*1fc10*/  LDL R3, [R1] ;  /* 0x0000000001037983 */ /* 0x000ea20000100800 */
[----:B------:R-:W-:Y:S01]  /*1fc20*/  SHF.R.S32.HI R20, RZ, 0x1f, R9 ;  /* 0x0000001fff147819 */ /* 0x000fe20000011409 */
[----:B------:R-:W-:Y:S01]  /*1fc30*/  ULDC.64 UR4, c[0x0][0x300] ;  /* 0x0000c00000047ab9 */ /* 0x000fe20000000a00 */
[----:B-----5:R-:W-:Y:S01]  /*1fc40*/  SHF.R.S32.HI R21, RZ, 0x1f, R0 ;  /* 0x0000001fff157819 */ /* 0x020fe20000011400 */
[----:B------:R-:W-:Y:S01]  /*1fc50*/  ULDC.64 UR6, c[0x0][0x2e8] ;  /* 0x0000ba0000067ab9 */ /* 0x000fe20000000a00 */
[----:B------:R-:W-:Y:S02]  /*1fc60*/  IMAD R5, R26, 0x4800, R36 ;  /* 0x000048001a057824 */ /* 0x000fe400078e0224 */
[----:B------:R-:W-:-:S04]  /*1fc70*/  IMAD R4, R20, UR4, RZ ;  /* 0x0000000414047c24 */ /* 0x000fc8000f8e02ff */
[----:B------:R-:W-:Y:S01]  /*1fc80*/  IMAD R4, R9, UR5, R4 ;  /* 0x0000000509047c24 */ /* 0x000fe2000f8e0204 */
[C---:B--2---:R-:W-:Y:S02]  /*1fc90*/  LOP3.LUT P5, RZ, R3.reuse, 0x2, RZ, 0xc0, !PT ;  /* 0x0000000203ff7812 */ /* 0x044fe400078ac0ff */
[----:B------:R-:W-:Y:S01]  /*1fca0*/  LOP3.LUT P4, RZ, R3, 0x1, RZ, 0xc0, !PT ;  /* 0x0000000103ff7812 */ /* 0x000fe2000788c0ff */
        /* <DEDUP_REMOVED lines=14> */
[----:B------:R-:W2:Y:S01]  /*1fd90*/  LDL R3, [R1] ;  /* 0x0000000001037983 */ /* 0x000ea20000100800 */
[----:B------:R-:W-:Y:S01]  /*1fda0*/  SHF.L.U32 R4, R32, 0x1, RZ ;  /* 0x0000000120047819 */ /* 0x000fe200000006ff */
[----:B------:R-:W-:Y:S02]  /*1fdb0*/  IMAD R5, R5, 0x2, R22 ;  /* 0x0000000205057824 */ /* 0x000fe400078e0216 */
[----:B------:R-:W0:Y:S04]  /*1fdc0*/  SHFL.IDX PT, R2, R8, RZ, 0x181f ;  /* 0x00181fff08027589 */ /* 0x000e2800000e0000 */
[----:B------:R-:W-:Y:S01]  /*1fdd0*/  SHFL.IDX PT, R34, R6, 0x2, 0x181f ;  /* 0x00581f0006227f89 */ /* 0x000fe200000e0000 */
[----:B0-----:R-:W-:Y:S02]  /*1fde0*/  IADD3 R2, P0, R2, R4, RZ ;  /* 0x0000000402027210 */ /* 0x001fe40007f1e0ff */
[----:B--2---:R-:W-:-:S02]  /*1fdf0*/  LOP3.LUT P6, RZ, R3, 0x4, RZ, 0xc0, !PT ;  /* 0x0000000403ff7812 */ /* 0x004fc400078cc0ff */
[----:B------:R-:W0:Y:S02]  /*1fe00*/  SHFL.IDX PT, R3, R6, RZ, 0x181f ;  /* 0x00181fff06037589 */ /* 0x000e2400000e0000 */
[----:B0-----:R-:W-:-:S09]  /*1fe10*/  IMAD.X R3, RZ, RZ, R3, P0 ;  /* 0x000000ffff037224 */ /* 0x001fd200000e0603 */
[----:B------:R-:W-:Y:S04]  /*1fe20*/  LDGSTS.E.BYPASS.LTC128B.128 [R5+0x1e400], desc[UR48][R2.64], !P6 ;  /* 0x1e40000002057fae */ /* 0x000fe8000f101d70 */
[----:B------:R-:W-:Y:S04]  /*1fe30*/  LDGSTS.E.BYPASS.LTC128B.128 [R5+0x21400], desc[UR48][R2.64+0x80], !P5 ;  /* 0x2140008002057fae */ /* 0x000fe8000e901d70 */
[----:B------:R0:W-:Y:S04]  /*1fe40*/  LDGSTS.E.BYPASS.LTC128B.128 [R5+0x24400], desc[UR48][R2.64+0x100], !P4 ;  /* 0x2440010002057fae */ /* 0x0001e8000e101d70 */
[----:B0-----:R-:W0:Y:S04]  /*1fe50*/  SHFL.IDX PT, R2, R8, 0x1, 0x181f ;  /* 0x00381f0008027f89 */ /* 0x001e2800000e0000 */
[----:B------:R-:W1:Y:S01]  /*1fe60*/  SHFL.IDX PT, R3, R6, 0x1, 0x181f ;  /* 0x00381f0006037f89 */ /* 0x000e6200000e0000 */
[----:B0-----:R-:W-:-:S04]  /*1fe70*/  IADD3 R2, P0, R2, R4, RZ ;  /* 0x0000000402027210 */ /* 0x001fc80007f1e0ff */
[----:B-1----:R-:W-:-:S05]  /*1fe80*/  IADD3.X R3, RZ, R3, RZ, P0, !PT ;  /* 0x00000003ff037210 */ /* 0x002fca00007fe4ff */
        /* <DEDUP_REMOVED lines=18> */
[----:B0-----:R-:W-:-:S04]  /*1ffb0*/  IADD3 R2, P0, R2, R4, RZ ;  /* 0x0000000402027210 */ /* 0x001fc80007f1e0ff */
[----:B------:R-:W-:Y:S02]  /*1ffc0*/  IADD3.X R3, RZ, R34, RZ, P0, !PT ;  /* 0x00000022ff037210 */ /* 0x000fe400007fe4ff */
[----:B------:R0:W1:Y:S04]  /*1ffd0*/  SHFL.IDX PT, R34, R6, 0x5, 0x181f ;  /* 0x00b81f0006227f89 */ /* 0x00006800000e0000 */
[----:B------:R-:W-:Y:S04]  /*1ffe0*/  LDGSTS.E.BYPASS.LTC128B.128 [R5+0x20400], desc[UR48][R2.64], !P6 ;  /* 0x2040000002057fae */ /* 0x000fe8000f101d70 */
[----:B------:R-:W-:Y:S04]  /*1fff0*/  LDGSTS.E.BYPASS.LTC128B.128 [R5+0x23400], desc[UR48][R2.64+0x80], !P5 ;  /* 0x2340008002057fae */ /* 0x000fe8000e901d70 */
[----:B------:R2:W-:Y:S04]  /*20000*/  LDGSTS.E.BYPASS.LTC128B.128 [R5+0x26400], desc[UR48][R2.64+0x100], !P4 ;  /* 0x2640010002057fae */ /* 0x0005e8000e101d70 */
[----:B-12---:R0:W2:Y:S02]  /*20010*/  SHFL.IDX PT, R2, R8, 0x5, 0x181f ;  /* 0x00b81f0008027f89 */ /* 0x0060a400000e0000 */
.L_x_4166:
[----:B------:R-:W3:Y:S01]  /*20020*/  LDL R3, [R1] ;  /* 0x0000000001037983 */ /* 0x000ee20000100800 */
[----:B--2---:R-:W-:Y:S02]  /*20030*/  IADD3 R2, P0, R2, R4, RZ ;  /* 0x0000000402027210 */ /* 0x004fe40007f1e0ff */
[----:B---3--:R-:W-:-:S03]  /*20040*/  LOP3.LUT P6, RZ, R3, 0x4, RZ, 0xc0, !PT ;  /* 0x0000000403ff7812 */ /* 0x008fc600078cc0ff */
[----:B------:R-:W-:Y:S01]  /*20050*/  IMAD.X R3, RZ, RZ, R34, P0 ;  /* 0x000000ffff037224 */ /* 0x000fe200000e0622 */
[----:B------:R-:W-:-:S09]  /*20060*/  PLOP3.LUT P0, PT, PT, PT, PT, 0x80, 0x0 ;  /* 0x000000000000781c */ /* 0x000fd20003f0f070 */
[----:B------:R-:W-:Y:S01]  /*20070*/  @!PT LDS RZ, [RZ] ;  /* 0x00000000fffff984 */ /* 0x000fe20000000800 */
[----:B------:R-:W-:Y:S01]  /*20080*/  @!PT LDS RZ, [RZ] ;  /* 0x00000000fffff984 */ /* 0x000fe20000000800 */
[----:B------:R-:W-:Y:S01]  /*20090*/  @!PT LDS RZ, [RZ] ;  /* 0x00000000fffff984 */ /* 0x000fe20000000800 */
[----:B------:R1:W-:Y:S04]  /*200a0*/  LDGSTS.E.BYPASS.LTC128B.128 [R5+0x20c00], desc[UR48][R2.64], !P6 ;  /* 0x20c0000002057fae */ /* 0x0003e8000f101d70 */
[----:B------:R1:W-:Y:S04]  /*200b0*/  LDGSTS.E.BYPASS.LTC128B.128 [R5+0x23c00], desc[UR48][R2.64+0x80], !P5 ;  /* 0x23c0008002057fae */ /* 0x0003e8000e901d70 */
[----:B------:R1:W-:Y:S01]  /*200c0*/  LDGSTS.E.BYPASS.LTC128B.128 [R5+0x26c00], desc[UR48][R2.64+0x100], !P4 ;  /* 0x26c0010002057fae */ /* 0x0003e2000e101d70 */
[----:B------:R-:W-:Y:S01]  /*200d0*/  NOP ;  /* 0x0000000000007918 */ /* 0x000fe20000000000 */
.L_x_4024:
[----:B------:R-:W-:Y:S02]  /*200e0*/  PLOP3.LUT P4, PT, P4, P0, PT, 0xa2, 0x0 ;  /* 0x000000000000781c */ /* 0x000fe40002781472 */
[----:B------:R-:W-:-:S08]  /*200f0*/  @P0 R2UR P4, UR4, R7 ;  /* 0x00000000070402ca */ /* 0x000fd00000080000 */
[----:B------:R-:W-:-:S05]  /*20100*/  @P0 PLOP3.LUT P0, PT, P4, PT, PT, 0x80, 0x0 ;  /* 0x000000000000081c */ /* 0x000fca000270f070 */
[----:B------:R-:W-:Y:S01]  /*20110*/  @!P4 SYNCS.ARRIVE.TRANS64.RED.A0T1 RZ, [UR4+0x30830], RZ ;  /* 0x030830ffffffc9a7 */ /* 0x000fe20008200404 */
[----:B------:R-:W-:Y:S07]  /*20120*/  @!P4 ARRIVES.LDGSTSBAR.64.TRANSCNT [UR4+0x30830] ;  /* 0x03083000ff00c9b0 */ /* 0x000fee0008000a84 */
[----:B------:R-:W-:Y:S05]  /*20130*/  @P0 BRA.U.ANY `(.L_x_4024) ;  /* 0xfffffffd00e80947 */ /* 0x000fea000393ffff */
[----:B------:R-:W-:Y:S01]  /*20140*/  NOP ;  /* 0x0000000000007918 */ /* 0x000fe20000000000 */
[----:B-1----:R-:W2:Y:S02]  /*20150*/  LDL R2, [R1+0x38] ;  /* 0x0000380001027983 */ /* 0x002ea40000100800 */
[----:B--2---:R-:W-:-:S13]  /*20160*/  ISETP.NE.AND P5, PT, R2, 0x3, PT ;  /* 0x000000030200780c */ /* 0x004fda0003fa5270 */
[----:B------:R-:W-:Y:S05]  /*20170*/  @!P5 BRA `(.L_x_4025) ;  /* 0x000000000004d947 */ /* 0x000fea0003800000 */
[----:B------:R-:W-:Y:S01]  /*20180*/  BPT.TRAP 0x1 ;  /* 0x000000040000795c */ /* 0x000fe20000300000 */
.L_x_4025:
[----:B------:R1:W-:Y:S01]  /*20190*/  SYNCS.ARRIVE.TRANS64.A1T0 RZ, [R7+URZ+0x30830], RZ ;  /* 0x030830ff07ff79a7 */ /* 0x0003e2000810003f */
[----:B------:R-:W-:Y:S05]  /*201a0*/  @!P5 BRA `(.L_x_4026) ;  /* 0x000000000004d947 */ /* 0x000fea0003800000 */
[----:B------:R-:W-:Y:S01]  /*201b0*/  BPT.TRAP 0x1 ;  /* 0x000000040000795c */ /* 0x000fe20000300000 */
.L_x_4026:
[----:B------:R-:W-:Y:S01]  /*201c0*/  SHF.L.U32 R2, R17, 0x1f, RZ ;  /* 0x0000001f11027819 */ /* 0x000fe200000006ff */
[----:B0-----:R-:W-:Y:S01]  /*201d0*/  IMAD R6, R10, 0x8, R22 ;  /* 0x000000080a067824 */ /* 0x001fe200078e0216 */
[----:B------:R-:W-:Y:S03]  /*201e0*/  BSSY B1, `(.L_x_4027) ;  /* 0x0000003000017945 */ /* 0x000fe60003800000 */
[----:B------:R-:W0:Y:S02]  /*201f0*/  SYNCS.PHASECHK.TRANS64.TRYWAIT P0, [R6+URZ+0x30860], R2 ;  /* 0x03086002060075a7 */ /* 0x000e24000800017f */
[----:B0-----:R-:W-:Y:S05]  /*20200*/  @!P0 BRA `(.L_x_4028) ;  /* 0x0000004c00188947 */ /* 0x001fea0003800000 */
.L_x_4167:
[----:B------:R-:W-:Y:S05]  /*20210*/  BSYNC B1 ;  /* 0x0000000000017941 */ /* 0x000fea0003800000 */
.L_x_4027:
[----:B------:R-:W1:Y:S01]  /*20220*/  LDL R5, [R1+0x4] ;  /* 0x0000040001057983 */ /* 0x000e620000100800 */
[----:B------:R-:W2:Y:S01]  /*20230*/  S2R R3, SR_TID.X ;  /* 0x0000000000037919 */ /* 0x000ea20000002100 */
[----:B------:R-:W-:Y:S01]  /*20240*/  UMOV UR4, 0xffffffff ;  /* 0xffffffff00047882 */ /* 0x000fe20000000000 */
[----:B--2---:R-:W-:-:S04]  /*20250*/  LOP3.LUT R3, R3, 0x7f, RZ, 0xc0, !PT ;  /* 0x0000007f03037812 */ /* 0x004fc800078ec0ff */
[----:B------:R-:W-:Y:S01]  /*20260*/  SHF.R.U32.HI R3, RZ, 0x3, R3 ;  /* 0x00000003ff037819 */ /* 0x000fe20000011603 */
[----:B-1----:R-:W-:Y:S02]  /*20270*/  IMAD R7, R30, -0x60, R5 ;  /* 0xffffffa01e077824 */ /* 0x002fe400078e0205 */
[----:B------:R-:W-:-:S03]  /*20280*/  IMAD R5, R10, 0x4800, R36 ;  /* 0x000048000a057824 */ /* 0x000fc600078e0224 */
[----:B------:R-:W-:Y:S01]  /*20290*/  IADD3 R7, -R3, R7, RZ ;  /* 0x0000000703077210 */ /* 0x000fe20007ffe1ff */
        /* <DEDUP_REMOVED lines=53> */
[----:B--2---:R1:W-:Y:S02]  /*205f0*/  LDGSTS.E.BYPASS.LTC128B.128 [R5+0x8400], desc[UR48][R2.64+0x100], !P0 ;  /* 0x0840010002057fae */ /* 0x0043e4000c101d70 */
.L_x_4181:
        /* <DEDUP_REMOVED lines=22> */
[----:B------:R-:W-:-:S03]  /*20760*/  NOP ;  /* 0x0000000000007918 */ /* 0x000fc60000000000 */
[----:B------:R-:W-:-:S03]  /*20770*/  IADD3 R3, R3, R21, RZ ;  /* 0x0000001503037210 */ /* 0x000fc60007ffe0ff */
[----:B------:R-:W-:-:S04]  /*20780*/  IMAD.WIDE.U32 R2, R18, UR4, R2 ;  /* 0x0000000412027c25 */ /* 0x000fc8000f8e0002 */
[----:B------:R-:W-:Y:S01]  /*20790*/  IMAD R3, R18, UR5, R3 ;  /* 0x0000000512037c24 */ /* 0x000fe2000f8e0203 */
[----:B------:R-:W-:-:S04]  /*207a0*/  LEA R23, P0, R2, UR6, 0x1 ;  /* 0x0000000602177c11 */ /* 0x000fc8000f8008ff */
[----:B------:R-:W-:Y:S02]  /*207b0*/  LEA.HI.X R24, R2, UR7, R3, 0x1, P0 ;  /* 0x0000000702187c11 */ /* 0x000fe400080f0c03 */
[----:B------:R-:W-:-:S13]  /*207c0*/  PLOP3.LUT P0, PT, PT, PT, PT, 0x80, 0x0 ;  /* 0x000000000000781c */ /* 0x000fda0003f0f070 */
.L_x_4030:
        /* <DEDUP_REMOVED lines=11> */
.L_x_4031:
        /* <DEDUP_REMOVED lines=8> */
.L_x_4019:
[----:B------:R-:W-:Y:S05]  /*20900*/  BSYNC B0 ;  /* 0x0000000000007941 */ /* 0x000fea0003800000 */
.L_x_4018:
        /* <DEDUP_REMOVED lines=17> */
.L_x_4034:
[----:B------:R-:W-:Y:S05]  /*20a20*/  BSYNC B0 ;  /* 0x0000000000007941 */ /* 0x000fea0003800000 */
.L_x_4033:
[----:B------:R-:W3:Y:S02]  /*20a30*/  LDL R0, [R1+0x38] ;  /* 0x0000380001007983 */ /* 0x000ee40000100800 */
[----:B---3--:R-:W-:-:S13]  /*20a40*/  ISETP.NE.AND P0, PT, R0, 0x3, PT ;  /* 0x000000030000780c */ /* 0x008fda0003f05270 */
[----:B------:R-:W-:Y:S05]  /*20a50*/  @!P0 BRA `(.L_x_4035) ;  /* 0x0000000000048947 */ /* 0x000fea0003800000 */
[----:B------:R-:W-:Y:S01]  /*20a60*/  BPT.TRAP 0x1 ;  /* 0x000000040000795c */ /* 0x000fe20000300000 */
.L_x_4035:
[----:B------:R-:W3:Y:S01]  /*20a70*/  LDL.LU R2, [R1+0x4] ;  /* 0x0000040001027983 */ /* 0x000ee20000300800 */
[----:B------:R-:W-:Y:S01]  /*20a80*/  IMAD R0, R26, 0x8, R22 ;  /* 0x000000081a007824 */ /* 0x000fe200078e0216 */
[----:B0-----:R-:W-:Y:S01]  /*20a90*/  SHF.L.U32 R3, R28, 0x1f, RZ ;  /* 0x0000001f1c037819 */ /* 0x001fe200000006ff */
[----:B------:R-:W-:Y:S03]  /*20aa0*/  BSSY B0, `(.L_x_4036) ;  /* 0x0000004000007945 */ /* 0x000fe60003800000 */
[----:B------:R-:W0:Y:S01]  /*20ab0*/  SYNCS.PHASECHK.TRANS64.TRYWAIT P0, [R0+URZ+0x30860], R3 ;  /* 0x03086003000075a7 */ /* 0x000e22000800017f */
[----:B---3--:R-:W-:Y:S01]  /*20ac0*/  IMAD R6, R25, -0x60, R2 ;  /* 0xffffffa019067824 */ /* 0x008fe200078e0202 */
[----:B0-----:R-:W-:Y:S06]  /*20ad0*/  @!P0 BRA `(.L_x_4037) ;  /* 0x0000004c00088947 */ /* 0x001fec0003800000 */
.L_x_4182:
[----:B------:R-:W-:Y:S05]  /*20ae0*/  BSYNC B0 ;  /* 0x0000000000007941 */ /* 0x000fea0003800000 */
.L_x_4036:
[----:B------:R-:W1:Y:S01]  /*20af0*/  S2R R2, SR_TID.X ;  /* 0x0000000000027919 */ /* 0x000e620000002100 */
[----:B------:R-:W-:Y:S01]  /*20b00*/  UMOV UR4, 0xffffffff ;  /* 0xffffffff00047882 */ /* 0x000fe20000000000 */
[----:B------:R-:W-:Y:S01]  /*20b10*/  IMAD R7, R26, 0x4800, R36 ;  /* 0x000048001a077824 */ /* 0x000fe200078e0224 */
[----:B-1----:R-:W-:-:S04]  /*20b20*/  LOP3.LUT R2, R2, 0x7f, RZ, 0xc0, !PT ;  /* 0x0000007f02027812 */ /* 0x002fc800078ec0ff */
[----:B------:R-:W-:-:S04]  /*20b30*/  SHF.R.U32.HI R2, RZ, 0x3, R2 ;  /* 0x00000003ff027819 */ /* 0x000fc80000011602 */
[----:B------:R-:W-:Y:S01]  /*20b40*/  IADD3 R6, -R2, R6, RZ ;  /* 0x0000000602067210 */ /* 0x000fe20007ffe1ff */
        /* <DEDUP_REMOVED lines=12> */
[----:B------:R-:W1:Y:S02]  /*20c10*/  SHFL.IDX PT, R14, R23, 0x1, 0x181f ;  /* 0x00381f00170e7f89 */ /* 0x000e6400000e0000 */
[----:B0-----:R-:W-:Y:S02]  /*20c20*/  IADD3.X R3, RZ, R3, RZ, P0, !PT ;  /* 0x00000003ff037210 */ /* 0x001fe400007fe4ff */
[----:B------:R-:W-:-:S03]  /*20c30*/  ISETP.GE.AND P0, PT, R33, UR4, PT ;  /* 0x0000000421007c0c */ /* 0x000fc6000bf06270 */
        /* <DEDUP_REMOVED lines=26> */
[----:B------:R-:W0:Y:S02]  /*20de0*/  SHFL.IDX PT, R14, R23, 0x4, 0x181f ;  /* 0x00981f00170e7f89 */ /* 0x000e2400000e0000 */
[----:B-1----:R-:W-:-:S02]  /*20df0*/  IADD3.X R3, RZ, R7, RZ, P3, !PT ;  /* 0x00000007ff037210 */ /* 0x002fc40001ffe4ff */
[----:B------:R-:W1:Y:S01]  /*20e00*/  SHFL.IDX PT, R7, R24, 0x4, 0x181f ;  /* 0x00981f0018077f89 */ /* 0x000e6200000e0000 */
[----:B------:R-:W-:-:S04]  /*20e10*/  ISETP.LT.OR P3, PT, R6, 0x31, P1 ;  /* 0x000000310600780c */ /* 0x000fc80000f61670 */
[----:B------:R-:W-:Y:S01]  /*20e20*/  LDGSTS.E.BYPASS.LTC128B.128 [R4+0x1c00], desc[UR48][R2.64], !P4 ;  /* 0x01c0000002047fae */ /* 0x000fe2000e101d70 */
[----:B------:R-:W-:-:S03]  /*20e30*/  ISETP.LT.OR P4, PT, R6, 0x31, P0 ;  /* 0x000000310600780c */ /* 0x000fc60000781670 */
[----:B------:R-:W2:Y:S05]  /*20e40*/  SHFL.IDX PT, R24, R24, 0x5, 0x181f ;  /* 0x00b81f0018187f89 */ /* 0x000eaa00000e0000 */
[----:B------:R-:W-:Y:S05]  /*20e50*/  LDGSTS.E.BYPASS.LTC128B.128 [R4+0x4c00], desc[UR48][R2.64+0x80], !P3 ;  /* 0x04c0008002047fae */ /* 0x000fea000d901d70 */
        /* <DEDUP_REMOVED lines=10> */
.L_x_4196:
        /* <DEDUP_REMOVED lines=13> */
.L_x_4039:
[----:B------:R-:W-:Y:S02]  /*20fd0*/  PLOP3.LUT P1, PT, P1, P0, PT, 0xa2, 0x0 ;  /* 0x000000000000781c */ /* 0x000fe40000f21472 */
[----:B------:R-:W-:-:S08]  /*20fe0*/  @P0 R2UR P1, UR4, R0 ;  /* 0x00000000000402ca */ /* 0x000fd00000020000 */
[----:B------:R-:W-:-:S05]  /*20ff0*/  @P0 PLOP3.LUT P0, PT, P1, PT, PT, 0x80, 0x0 ;  /* 0x000000000000081c */ /* 0x000fca0000f0f070 */
[----:B------:R-:W-:Y:S01]  /*21000*/  @!P1 SYNCS.ARRIVE.TRANS64.RED.A0T1 RZ, [UR4+0x30850], RZ ;  /* 0x030850ffffff99a7 */ /* 0x000fe20008200404 */
[----:B------:R-:W-:Y:S07]  /*21010*/  @!P1 ARRIVES.LDGSTSBAR.64.TRANSCNT [UR4+0x30850] ;  /* 0x03085000ff0099b0 */ /* 0x000fee0008000a84 */
[----:B------:R-:W-:Y:S05]  /*21020*/  @P0 BRA.U.ANY `(.L_x_4039) ;  /* 0xfffffffd00e80947 */ /* 0x000fea000393ffff */
[----:B------:R-:W-:Y:S01]  /*21030*/  NOP ;  /* 0x0000000000007918 */ /* 0x000fe20000000000 */
[----:B0-----:R-:W2:Y:S02]  /*21040*/  LDL.LU R2, [R1+0x38] ;  /* 0x0000380001027983 */ /* 0x001ea40000300800 */
[----:B--2---:R-:W-:-:S13]  /*21050*/  ISETP.NE.AND P2, PT, R2, 0x3, PT ;  /* 0x000000030200780c */ /* 0x004fda0003f45270 */
[----:B------:R-:W-:Y:S05]  /*21060*/  @!P2 BRA `(.L_x_4040) ;  /* 0x000000000004a947 */ /* 0x000fea0003800000 */
[----:B------:R-:W-:Y:S01]  /*21070*/  BPT.TRAP 0x1 ;  /* 0x000000040000795c */ /* 0x000fe20000300000 */
.L_x_4040:
[----:B------:R1:W-:Y:S01]  /*21080*/  SYNCS.ARRIVE.TRANS64.A1T0 RZ, [R0+URZ+0x30850], RZ ;  /* 0x030850ff00ff79a7 */ /* 0x0003e2000810003f */
[----:B------:R-:W-:-:S04]  /*21090*/  IADD3 R26, R26, 0x1, RZ ;  /* 0x000000011a1a7810 */ /* 0x000fc80007ffe0ff */
[----:B------:R-:W-:-:S04]  /*210a0*/  ISETP.NE.AND P0, PT, R26, 0x2, PT ;  /* 0x000000021a00780c */ /* 0x000fc80003f05270 */
[----:B------:R-:W-:Y:S02]  /*210b0*/  SEL R3, RZ, 0x1, P0 ;  /* 0x00000001ff037807 */ /* 0x000fe40000000000 */
[----:B------:R-:W-:Y:S02]  /*210c0*/  SEL R26, R26, RZ, P0 ;  /* 0x000000ff1a1a7207 */ /* 0x000fe40000000000 */
[----:B-1----:R-:W-:-:S07]  /*210d0*/  LOP3.LUT R28, R28, R3, RZ, 0x3c, !PT ;  /* 0x000000031c1c7212 */ /* 0x002fce00078e3cff */
.L_x_3997:
[----:B------:R-:W-:Y:S05]  /*210e0*/  BSYNC B7 ;  /* 0x0000000000077941 */ /* 0x000fea0003800000 */
.L_x_3995:
[----:B------:R-:W2:Y:S02]  /*210f0*/  LDL R0, [R1] ;  /* 0x0000000001007983 */ /* 0x000ea40000100800 */
[----:B--2---:R-:W-:-:S13]  /*21100*/  LOP3.LUT P0, RZ, R0, 0x20, RZ, 0xc0, !PT ;  /* 0x0000002000ff7812 */ /* 0x004fda000780c0ff */
        /* <DEDUP_REMOVED lines=10> */
.L_x_4041:
[----:B------:R-:W1:Y:S01]  /*211b0*/  S2R R9, SR_TID.X ;  /* 0x0000000000097919 */ /* 0x000e620000002100 */
[----:B------:R-:W-:Y:S01]  /*211c0*/  UMOV UR4, 0xffffffff ;  /* 0xffffffff00047882 */ /* 0x000fe20000000000 */
[----:B-1----:R-:W-:-:S04]  /*211d0*/  LOP3.LUT R9, R9, 0x1f, RZ, 0xc0, !PT ;  /* 0x0000001f09097812 */ /* 0x002fc800078ec0ff */
[----:B------:R-:W-:Y:S01]  /*211e0*/  ISETP.NE.AND P0, PT, R9, 0x1f, PT ;  /* 0x0000001f0900780c */ /* 0x000fe20003f05270 */
[----:B------:R-:W-:-:S12]  /*211f0*/  BRA.DIV UR4, `(.L_x_4043) ;  /* 0x0000004e04587947 */ /* 0x000fd8000b800000 */
[----:B------:R-:W-:Y:S01]  /*21200*/  IMAD.IADD R7, R19, 0x1, R9 ;  /* 0x0000000113077824 */ /* 0x000fe200078e0209 */
[----:B------:R-:W-:-:S04]  /*21210*/  ULDC UR4, c[0x0][0xc3c] ;  /* 0x00030f0000047ab9 */ /* 0x000fc80000000800 */
        /* <DEDUP_REMOVED lines=15> */
[----:B---3--:R-:W-:Y:S01]  /*21310*/  @!P1 IMAD.MOV.U32 R7, RZ, RZ, R6 ;  /* 0x000000ffff079224 */ /* 0x008fe200078e0006 */
[----:B------:R-:W-:-:S02]  /*21320*/  MOV R6, RZ ;  /* 0x000000ff00067202 */ /* 0x000fc40000000f00 */
[----:B--2---:R-:W-:Y:S02]  /*21330*/  @!P1 MOV R4, R5 ;  /* 0x0000000500049202 */ /* 0x004fe40000000f00 */
        /* <DEDUP_REMOVED lines=17> */
[----:B------:R0:W1:Y:S02]  /*21450*/  SHFL.IDX PT, R14, R2, 0x1f, 0x1f ;  /* 0x03e01f00020e7f89 */ /* 0x00006400000e0000 */
.L_x_4206:
[----:B------:R-:W-:Y:S02]  /*21460*/  ULDC UR4, c[0x0][0xc38] ;  /* 0x00030e0000047ab9 */ /* 0x000fe40000000800 */
[----:B------:R-:W-:-:S04]  /*21470*/  IMAD.U32 R5, RZ, RZ, UR4 ;  /* 0x00000004ff057e24 */ /* 0x000fc8000f8e00ff */
[----:B-1----:R-:W-:-:S04]  /*21480*/  IMAD R14, R14, R5, RZ ;  /* 0x000000050e0e7224 */ /* 0x002fc800078e02ff */
[----:B------:R-:W-:-:S05]  /*21490*/  IMAD.IADD R9, R8, 0x1, R14 ;  /* 0x0000000108097824 */ /* 0x000fca00078e020e */
[----:B------:R-:W-:-:S13]  /*214a0*/  ISETP.GT.AND P6, PT, R9, R0, PT ;  /* 0x000000000900720c */ /* 0x000fda0003fc4270 */
[----:B------:R-:W-:Y:S05]  /*214b0*/  @P6 BRA `(.L_x_4044) ;  /* 0x0000000000a46947 */ /* 0x000fea0003800000 */
.L_x_4047:
[----:B0-----:R-:W0:Y:S01]  /*214c0*/  LDC R2, c[0x0][0xc3c] ;  /* 0x00030f00ff027b82 */ /* 0x001e220000000800 */
[----:B------:R-:W-:-:S04]  /*214d0*/  IADD3 R19, R19, 0x1f, RZ ;  /* 0x0000001f13137810 */ /* 0x000fc80007ffe0ff */
        /* <DEDUP_REMOVED lines=11> */
[----:B-1----:R-:W-:Y:S01]  /*21590*/  @!P6 IMAD.WIDE R2, R11, 0x4, R4 ;  /* 0x000000040b02e825 */ /* 0x002fe200078e0204 */
[----:B------:R-:W-:-:S06]  /*215a0*/  MOV R4, RZ ;  /* 0x000000ff00047202 */ /* 0x000fcc0000000f00 */
        /* <DEDUP_REMOVED lines=20> */
.L_x_4214:
[----:B------:R-:W-:Y:S02]  /*216f0*/  ULDC UR4, c[0x0][0xc38] ;  /* 0x00030e0000047ab9 */ /* 0x000fe40000000800 */
[----:B------:R-:W-:-:S05]  /*21700*/  MOV R5, UR4 ;  /* 0x0000000400057c02 */ /* 0x000fca0008000f00 */
[----:B-1----:R-:W-:-:S04]  /*21710*/  IMAD R14, R14, R5, RZ ;  /* 0x000000050e0e7224 */ /* 0x002fc800078e02ff */
[----:B------:R-:W-:-:S05]  /*21720*/  IMAD.IADD R9, R14, 0x1, R9 ;  /* 0x000000010e097824 */ /* 0x000fca00078e0209 */
[----:B------:R-:W-:-:S13]  /*21730*/  ISETP.GT.AND P6, PT, R9, R0, PT ;  /* 0x000000000900720c */ /* 0x000fda0003fc4270 */
[----:B------:R-:W-:Y:S05]  /*21740*/  @!P6 BRA `(.L_x_4047) ;  /* 0xfffffffc005ce947 */ /* 0x000fea000383ffff */
.L_x_4044:
        /* <DEDUP_REMOVED lines=9> */
.L_x_4219:
[----:B------:R-:W-:-:S13]  /*217e0*/  ISETP.NE.AND P0, PT, R3, RZ, PT ;  /* 0x000000ff0300720c */ /* 0x000fda0003f05270 */
[----:B------:R-:W-:Y:S05]  /*217f0*/  @!P0 BRA `(.L_x_4049) ;  /* 0x0000000000108947 */ /* 0x000fea0003800000 */
[----:B------:R-:W-:Y:S01]  /*21800*/  UMOV UR4, 0xffffffff ;  /* 0xffffffff00047882 */ /* 0x000fe20000000000 */
[----:B------:R-:W-:Y:S02]  /*21810*/  IADD3 R12, R8, -0x1, RZ ;  /* 0xffffffff080c7810 */ /* 0x000fe40007ffe0ff */
[----:B------:R-:W-:Y:S05]  /*21820*/  BRA.DIV UR4, `(.L_x_4050) ;  /* 0x00000052041c7947 */ /* 0x000fea000b800000 */
[----:B------:R4:W0:Y:S02]  /*21830*/  SHFL.IDX PT, R6, R2, R12, 0x1f ;  /* 0x00001f0c02067589 */ /* 0x00082400000e0000 */
.L_x_4049:
        /* <DEDUP_REMOVED lines=11> */
[----:B0-----:R-:W-:Y:S01]  /*218f0*/  MOV R2, RZ ;  /* 0x000000ff00027202 */ /* 0x001fe20000000f00 */
[----:B--2---:R-:W-:-:S04]  /*21900*/  IMAD.MOV R9, RZ, RZ, -R3 ;  /* 0x000000ffff097224 */ /* 0x004fc800078e0a03 */
[----:B------:R-:W-:-:S04]  /*21910*/  IMAD R9, R9, R10, RZ ;  /* 0x0000000a09097224 */ /* 0x000fc800078e02ff */
[----:B------:R-:W-:Y:S01]  /*21920*/  IMAD.HI.U32 R3, R3, R9, R2 ;  /* 0x0000000903037227 */ /* 0x000fe200078e0002 */
[----:B------:R-:W-:Y:S02]  /*21930*/  IABS R2, R7 ;  /* 0x0000000700027213 */ /* 0x000fe40000000000 */
[----:B------:R-:W-:-:S03]  /*21940*/  IABS R9, R0 ;  /* 0x0000000000097213 */ /* 0x000fc60000000000 */
[----:B------:R-:W-:Y:S02]  /*21950*/  IMAD.MOV R2, RZ, RZ, -R2 ;  /* 0x000000ffff027224 */ /* 0x000fe400078e0a02 */
[----:B------:R-:W-:Y:S01]  /*21960*/  IMAD.HI.U32 R6, R3, R9, RZ ;  /* 0x0000000903067227 */ /* 0x000fe200078e00ff */
[----:B------:R-:W-:-:S03]  /*21970*/  IADD3 R3, R12, 0xffffffe, RZ ;  /* 0x0ffffffe0c037810 */ /* 0x000fc60007ffe0ff */
[----:B------:R-:W-:-:S03]  /*21980*/  IMAD R9, R6, R2, R9 ;  /* 0x0000000206097224 */ /* 0x000fc600078e0209 */
[----:B------:R-:W0:Y:S02]  /*21990*/  F2I.FTZ.U32.TRUNC.NTZ R3, R3 ;  /* 0x0000000300037305 */ /* 0x000e24000021f000 */
[----:B------:R-:W-:-:S13]  /*219a0*/  ISETP.GT.U32.AND P1, PT, R10, R9, PT ;  /* 0x000000090a00720c */ /* 0x000fda0003f24070 */
[----:B------:R-:W-:Y:S02]  /*219b0*/  @!P1 IMAD.IADD R9, R9, 0x1, -R10 ;  /* 0x0000000109099824 */ /* 0x000fe400078e0a0a */
[----:B0-----:R-:W-:Y:S02]  /*219c0*/  IMAD.MOV R2, RZ, RZ, -R3 ;  /* 0x000000ffff027224 */ /* 0x001fe400078e0a03 */
[----:B------:R-:W-:Y:S01]  /*219d0*/  @!P1 VIADD R6, R6, 0x1 ;  /* 0x0000000106069836 */ /* 0x000fe20000000000 */
[----:B------:R-:W-:Y:S01]  /*219e0*/  ISETP.GE.U32.AND P0, PT, R9, R10, PT ;  /* 0x0000000a0900720c */ /* 0x000fe20003f06070 */
[----:B------:R-:W-:Y:S01]  /*219f0*/  IMAD R9, R2, R5, RZ ;  /* 0x0000000502097224 */ /* 0x000fe200078e02ff */
[----:B------:R-:W-:Y:S02]  /*21a00*/  MOV R2, RZ ;  /* 0x000000ff00027202 */ /* 0x000fe40000000f00 */
[----:B------:R-:W-:-:S03]  /*21a10*/  ISETP.NE.AND P1, PT, R7, RZ, PT ;  /* 0x000000ff0700720c */ /* 0x000fc60003f25270 */
[----:B------:R-:W-:Y:S01]  /*21a20*/  IMAD.HI.U32 R9, R3, R9, R2 ;  /* 0x0000000903097227 */ /* 0x000fe200078e0002 */
[----:B------:R-:W-:Y:S02]  /*21a30*/  LOP3.LUT R2, R0, R7, RZ, 0x3c, !PT ;  /* 0x0000000700027212 */ /* 0x000fe400078e3cff */
[----:B------:R-:W-:Y:S02]  /*21a40*/  IABS R3, R4 ;  /* 0x0000000400037213 */ /* 0x000fe40000000000 */
[----:B------:R-:W-:Y:S01]  /*21a50*/  ISETP.GE.AND P2, PT, R2, RZ, PT ;  /* 0x000000ff0200720c */ /* 0x000fe20003f46270 */
[----:B------:R-:W-:Y:S02]  /*21a60*/  @P0 VIADD R6, R6, 0x1 ;  /* 0x0000000106060836 */ /* 0x000fe40000000000 */
[----:B------:R-:W-:-:S10]  /*21a70*/  IMAD.MOV R3, RZ, RZ, -R3 ;  /* 0x000000ffff037224 */ /* 0x000fd400078e0a03 */
[----:B------:R-:W-:Y:S02]  /*21a80*/  @!P2 IADD3 R6, -R6, RZ, RZ ;  /* 0x000000ff0606a210 */ /* 0x000fe40007ffe1ff */
[----:B------:R-:W-:-:S04]  /*21a90*/  @!P1 LOP3.LUT R6, RZ, R7, RZ, 0x33, !PT ;  /* 0x00000007ff069212 */ /* 0x000fc800078e33ff */
[-C--:B------:R-:W-:Y:S01]  /*21aa0*/  IABS R2, R6.reuse ;  /* 0x0000000600027213 */ /* 0x080fe20000000000 */
[----:B------:R-:W-:-:S04]  /*21ab0*/  IMAD R7, R7, R6, RZ ;  /* 0x0000000607077224 */ /* 0x000fc800078e02ff */
[----:B------:R-:W-:Y:S01]  /*21ac0*/  IMAD.HI.U32 R9, R9, R2, RZ ;  /* 0x0000000209097227 */ /* 0x000fe200078e00ff */
[----:B------:R-:W-:-:S03]  /*21ad0*/  IADD3 R17, R0, -R7, RZ ;  /* 0x8000000700117210 */ /* 0x000fc60007ffe0ff */
[----:B------:R-:W-:-:S05]  /*21ae0*/  IMAD R2, R9, R3, R2 ;  /* 0x0000000309027224 */ /* 0x000fca00078e0202 */
[----:B------:R-:W-:-:S13]  /*21af0*/  ISETP.GT.U32.AND P1, PT, R5, R2, PT ;  /* 0x000000020500720c */ /* 0x000fda0003f24070 */
[----:B------:R-:W-:Y:S01]  /*21b00*/  @!P1 IMAD.IADD R2, R2, 0x1, -R5 ;  /* 0x0000000102029824 */ /* 0x000fe200078e0a05 */
[----:B------:R-:W-:Y:S02]  /*21b10*/  @!P1 IADD3 R9, R9, 0x1, RZ ;  /* 0x0000000109099810 */ /* 0x000fe40007ffe0ff */
[----:B------:R-:W-:Y:S02]  /*21b20*/  ISETP.NE.AND P1, PT, R4, RZ, PT ;  /* 0x000000ff0400720c */ /* 0x000fe40003f25270 */
[----:B------:R-:W-:Y:S02]  /*21b30*/  ISETP.GE.U32.AND P0, PT, R2, R5, PT ;  /* 0x000000050200720c */ /* 0x000fe40003f06070 */
[----:B------:R-:W-:-:S04]  /*21b40*/  LOP3.LUT R2, R6, R4, RZ, 0x3c, !PT ;  /* 0x0000000406027212 */ /* 0x000fc800078e3cff */
[----:B------:R-:W-:-:S07]  /*21b50*/  ISETP.GE.AND P2, PT, R2, RZ, PT ;  /* 0x000000ff0200720c */ /* 0x000fce0003f46270 */
[----:B------:R-:W-:-:S06]  /*21b60*/  @P0 VIADD R9, R9, 0x1 ;  /* 0x0000000109090836 */ /* 0x000fcc0000000000 */
[----:B------:R-:W-:Y:S01]  /*21b70*/  @!P2 IMAD.MOV R9, RZ, RZ, -R9 ;  /* 0x000000ffff09a224 */ /* 0x000fe200078e0a09 */
[----:B------:R-:W-:-:S04]  /*21b80*/  @!P1 LOP3.LUT R9, RZ, R4, RZ, 0x33, !PT ;  /* 0x00000004ff099212 */ /* 0x000fc800078e33ff */
[----:B------:R-:W-:Y:S01]  /*21b90*/  IADD3 R3, -R9, RZ, RZ ;  /* 0x000000ff09037210 */ /* 0x000fe20007ffe1ff */
[----:B------:R-:W-:-:S04]  /*21ba0*/  IMAD R9, R4, 0x1000000, R9 ;  /* 0x0100000004097824 */ /* 0x000fc800078e0209 */
[----:B------:R-:W-:-:S04]  /*21bb0*/  IMAD R18, R4, R3, R6 ;  /* 0x0000000304127224 */ /* 0x000fc800078e0206 */
[----:B------:R-:W-:Y:S01]  /*21bc0*/  IMAD R18, R18, 0x10000, R9 ;  /* 0x0001000012127824 */ /* 0x000fe200078e0209 */
[----:B------:R-:W-:Y:S06]  /*21bd0*/  BRA `(.L_x_4051) ;  /* 0x00000000001c7947 */ /* 0x000fec0003800000 */
.L_x_4045:
[----:B------:R-:W-:Y:S01]  /*21be0*/  UMOV UR4, URZ ;  /* 0x0000003f00047c82 */ /* 0x000fe20008000000 */
[----:B------:R-:W-:Y:S01]  /*21bf0*/  UMOV UR5, URZ ;  /* 0x0000003f00057c82 */ /* 0x000fe20008000000 */
[----:B------:R-:W-:Y:S01]  /*21c00*/  ULDC UR6, c[0x0][0xc3c] ;  /* 0x00030f0000067ab9 */ /* 0x000fe20000000800 */
[----:B------:R-:W-:Y:S01]  /*21c10*/  IMAD.MOV.U32 R16, RZ, RZ, R0 ;  /* 0x000000ffff107224 */ /* 0x000fe200078e0000 */
[----:B------:R-:W-:Y:S01]  /*21c20*/  MOV R17, UR4 ;  /* 0x0000000400117c02 */ /* 0x000fe20008000f00 */
[----:B------:R-:W-:Y:S02]  /*21c30*/  IMAD.U32 R18, RZ, RZ, UR5 ;  /* 0x00000005ff127e24 */ /* 0x000fe4000f8e00ff */
[----:B------:R-:W-:-:S07]  /*21c40*/  IMAD.U32 R19, RZ, RZ, UR6 ;  /* 0x00000006ff137e24 */ /* 0x000fce000f8e00ff */
.L_x_4051:
        /* <DEDUP_REMOVED lines=10> */
.L_x_4042:
[----:B------:R-:W-:Y:S02]  /*21cf0*/  ULDC UR4, c[0x0][0xc3c] ;  /* 0x00030f0000047ab9 */ /* 0x000fe40000000800 */
[----:B-1----:R-:W-:-:S13]  /*21d00*/  ISETP.GE.AND P0, PT, R19, UR4, PT ;  /* 0x0000000413007c0c */ /* 0x002fda000bf06270 */
[----:B------:R-:W-:Y:S05]  /*21d10*/  @!P0 BRA `(.L_x_4052) ;  /* 0xffffff9c00588947 */ /* 0x000fea000383ffff */
[----:B------:R-:W-:Y:S05]  /*21d20*/  BSYNC B8 ;  /* 0x0000000000087941 */ /* 0x000fea0003800000 */
.L_x_3947:
[----:B------:R-:W3:Y:S01]  /*21d30*/  LDL.LU R0, [R1+0x28] ;  /* 0x0000280001007983 */ /* 0x000ee20000300800 */
[----:B------:R-:W-:Y:S01]  /*21d40*/  BSSY B0, `(.L_x_4053) ;  /* 0x000000b000007945 */ /* 0x000fe20003800000 */
[----:B------:R-:W1:Y:S01]  /*21d50*/  S2R R5, SR_CgaCtaId ;  /* 0x0000000000057919 */ /* 0x000e620000008800 */
[----:B---3--:R-:W-:-:S04]  /*21d60*/  IADD3 R0, R0, 0x1, RZ ;  /* 0x0000000100007810 */ /* 0x008fc80007ffe0ff */
        /* <DEDUP_REMOVED lines=8> */
.L_x_4222:
[----:B------:R-:W-:Y:S05]  /*21df0*/  BSYNC B0 ;  /* 0x0000000000007941 */ /* 0x000fea0003800000 */
.L_x_4053:
[----:B------:R-:W-:-:S03]  /*21e00*/  UMOV UR4, 0xffffffff ;  /* 0xffffffff00047882 */ /* 0x000fc60000000000 */
[----:B------:R-:W-:Y:S05]  /*21e10*/  BRA.DIV UR4, `(.L_x_4055) ;  /* 0x0000004a04dc7947 */ /* 0x000fea000b800000 */
[----:B0-----:R-:W0:Y:S02]  /*21e20*/  S2R R0, SR_TID.X ;  /* 0x0000000000007919 */ /* 0x001e240000002100 */
[----:B0-----:R-:W-:-:S04]  /*21e30*/  SHF.R.U32.HI R0, RZ, 0x5, R0 ;  /* 0x00000005ff007819 */ /* 0x001fc80000011600 */
[----:B------:R-:W-:-:S05]  /*21e40*/  LOP3.LUT R0, R0, 0x3, RZ, 0xc0, !PT ;  /* 0x0000000300007812 */ /* 0x000fca00078ec0ff */
[----:B------:R0:W1:Y:S02]  /*21e50*/  SHFL.IDX PT, R14, R0, RZ, 0x1f ;  /* 0x00001fff000e7589 */ /* 0x00006400000e0000 */
.L_x_4225:
[----:B-1----:R-:W-:-:S13]  /*21e60*/  ISETP.NE.AND P0, PT, R14, RZ, PT ;  /* 0x000000ff0e00720c */ /* 0x002fda0003f05270 */
[----:B------:R-:W-:Y:S05]  /*21e70*/  @P0 BRA `(.L_x_3717) ;  /* 0x0000000000880947 */ /* 0x000fea0003800000 */
[----:B------:R-:W-:-:S03]  /*21e80*/  UMOV UR4, 0xffffffff ;  /* 0xffffffff00047882 */ /* 0x000fc60000000000 */
[----:B------:R-:W-:Y:S05]  /*21e90*/  BRA.DIV UR4, `(.L_x_4056) ;  /* 0x0000004a04f07947 */ /* 0x000fea000b800000 */
[----:B------:R-:W-:-:S13]  /*21ea0*/  ELECT P6, URZ, PT ;  /* 0x00000000003f782f */ /* 0x000fda00038c0000 */
.L_x_4228:
[----:B------:R-:W-:Y:S05]  /*21eb0*/  @!P6 BRA `(.L_x_3717) ;  /* 0x000000000078e947 */ /* 0x000fea0003800000 */
[----:B------:R-:W-:-:S06]  /*21ec0*/  ULOP3.LUT UR4, UR61, 0x2, URZ, 0xfc, !UPT ;  /* 0x000000023d047892 */ /* 0x000fcc000f8efc3f */
[----:B0-----:R-:W-:-:S05]  /*21ed0*/  IMAD.U32 R0, RZ, RZ, UR4 ;  /* 0x00000004ff007e24 */ /* 0x001fca000f8e00ff */
[----:B------:R-:W-:-:S13]  /*21ee0*/  ISETP.NE.AND P0, PT, R0, 0x3, PT ;  /* 0x000000030000780c */ /* 0x000fda0003f05270 */
[----:B------:R-:W-:Y:S05]  /*21ef0*/  @!P0 BRA `(.L_x_4057) ;  /* 0x0000000000048947 */ /* 0x000fea0003800000 */
[----:B------:R-:W-:Y:S01]  /*21f00*/  BPT.TRAP 0x1 ;  /* 0x000000040000795c */ /* 0x000fe20000300000 */
.L_x_4057:
[C---:B------:R-:W-:Y:S01]  /*21f10*/  LEA R5, R26.reuse, R7, 0x3 ;  /* 0x000000071a057211 */ /* 0x040fe200078e18ff */
[----:B------:R-:W-:Y:S01]  /*21f20*/  VIADD R26, R26, 0x1 ;  /* 0x000000011a1a7836 */ /* 0x000fe20000000000 */
[----:B------:R-:W-:-:S04]  /*21f30*/  SHF.L.U32 R0, R28, 0x1f, RZ ;  /* 0x0000001f1c007819 */ /* 0x000fc800000006ff */
[----:B------:R-:W0:Y:S01]  /*21f40*/  SYNCS.PHASECHK.TRANS64.TRYWAIT P1, [R5+URZ+0x30840], R0 ;  /* 0x03084000050075a7 */ /* 0x000e22000802017f */
[----:B------:R-:W-:-:S04]  /*21f50*/  ISETP.NE.AND P2, PT, R26, 0x2, PT ;  /* 0x000000021a00780c */ /* 0x000fc80003f45270 */
[----:B------:R-:W-:Y:S01]  /*21f60*/  SEL R3, RZ, 0x1, P2 ;  /* 0x00000001ff037807 */ /* 0x000fe20001000000 */
[----:B0-----:R-:W-:Y:S08]  /*21f70*/  @!P1 BRA `(.L_x_4058) ;  /* 0x0000004800d89947 */ /* 0x001ff00003800000 */
.L_x_4229:
[----:B------:R-:W-:Y:S02]  /*21f80*/  SEL R26, R26, RZ, P2 ;  /* 0x000000ff1a1a7207 */ /* 0x000fe40001000000 */
[----:B------:R-:W-:Y:S01]  /*21f90*/  LOP3.LUT R2, R28, R3, RZ, 0x3c, !PT ;  /* 0x000000031c027212 */ /* 0x000fe200078e3cff */
[----:B------:R-:W-:Y:S06]  /*21fa0*/  @!P0 BRA `(.L_x_4059) ;  /* 0x0000000000048947 */ /* 0x000fec0003800000 */
[----:B------:R-:W-:Y:S01]  /*21fb0*/  BPT.TRAP 0x1 ;  /* 0x000000040000795c */ /* 0x000fe20000300000 */
.L_x_4059:
[----:B------:R-:W-:Y:S01]  /*21fc0*/  IMAD R3, R26, 0x8, R7 ;  /* 0x000000081a037824 */ /* 0x000fe200078e0207 */
[----:B------:R-:W-:-:S04]  /*21fd0*/  SHF.L.U32 R2, R2, 0x1f, RZ ;  /* 0x0000001f02027819 */ /* 0x000fc800000006ff */
[----:B------:R-:W1:Y:S02]  /*21fe0*/  SYNCS.PHASECHK.TRANS64.TRYWAIT P1, [R3+URZ+0x30840], R2 ;  /* 0x03084002030075a7 */ /* 0x000e64000802017f */
[----:B-1----:R-:W-:Y:S05]  /*21ff0*/  @!P1 BRA `(.L_x_4060) ;  /* 0x0000004800cc9947 */ /* 0x002fea0003800000 */
.L_x_4230:
[----:B------:R-:W-:Y:S05]  /*22000*/  @!P0 BRA `(.L_x_4061) ;  /* 0x0000000000048947 */ /* 0x000fea0003800000 */
[----:B------:R-:W-:Y:S01]  /*22010*/  BPT.TRAP 0x1 ;  /* 0x000000040000795c */ /* 0x000fe20000300000 */
.L_x_4061:
[----:B------:R-:W3:Y:S02]  /*22020*/  SYNCS.PHASECHK.TRANS64.TRYWAIT P1, [R5+URZ+0x30860], R0 ;  /* 0x03086000050075a7 */ /* 0x000ee4000802017f */
[----:B---3--:R-:W-:Y:S05]  /*22030*/  @!P1 BRA `(.L_x_4062) ;  /* 0x0000004800d09947 */ /* 0x008fea0003800000 */
.L_x_4231:
[----:B------:R-:W-:Y:S05]  /*22040*/  @!P0 BRA `(.L_x_4063) ;  /* 0x0000000000048947 */ /* 0x000fea0003800000 */
[----:B------:R-:W-:Y:S01]  /*22050*/  BPT.TRAP 0x1 ;  /* 0x000000040000795c */ /* 0x000fe20000300000 */
.L_x_4063:
[----:B----4-:R4:W0:Y:S02]  /*22060*/  SYNCS.PHASECHK.TRANS64.TRYWAIT P0, [R3+URZ+0x30860], R2 ;  /* 0x03086002030075a7 */ /* 0x010824000800017f */
[----:B0-----:R-:W-:Y:S05]  /*22070*/  @!P0 NANOSLEEP.SYNCS 0x989680 ;  /* 0x009896800000895d */ /* 0x001fea0003900000 */
[----:B------:R-:W0:Y:S02]  /*22080*/  @!P0 SYNCS.PHASECHK.TRANS64 P0, [R3+URZ+0x30860], R2 ;  /* 0x03086002030085a7 */ /* 0x000e24000800007f */
[----:B0-----:R-:W-:Y:S05]  /*22090*/  @!P0 BRA `(.L_x_4063) ;  /* 0xfffffffc00f08947 */ /* 0x001fea000383ffff */
.L_x_3717:
[----:B------:R-:W-:Y:S05]  /*220a0*/  BSYNC B9 ;  /* 0x0000000000097941 */ /* 0x000fea0003800000 */
.L_x_3714:
[----:B------:R-:W-:Y:S05]  /*220b0*/  EXIT ;  /* 0x000000000000794d */ /* 0x000fea0003800000 */
.L_x_3737:
[----:B0-----:R0:W1:Y:S02]  /*220c0*/  SYNCS.PHASECHK.TRANS64.TRYWAIT P5, [R83+URZ+0x30890], R84 ;  /* 0x03089054530075a7 */ /* 0x00106400080a017f */
[----:B-1----:R-:W-:Y:S05]  /*220d0*/  @!P5 NANOSLEEP.SYNCS 0x989680 ;  /* 0x009896800000d95d */ /* 0x002fea0003900000 */
[----:B------:R-:W1:Y:S02]  /*220e0*/  @!P5 SYNCS.PHASECHK.TRANS64 P5, [R83+URZ+0x30890], R84 ;  /* 0x030890545300d5a7 */ /* 0x000e6400080a007f */
[----:B-1----:R-:W-:Y:S05]  /*220f0*/  @!P5 BRA `(.L_x_3737) ;  /* 0xfffffffc00f0d947 */ /* 0x002fea000383ffff */
[----:B------:R-:W-:Y:S05]  /*22100*/  BRA `(.L_x_4064) ;  /* 0xfffffe1c00047947 */ /* 0x000fea000383ffff */
.L_x_3738:
        /* <DEDUP_REMOVED lines=8> */
.L_x_4066:
[----:B------:R-:W-:Y:S05]  /*22190*/  BSYNC B1 ;  /* 0x0000000000017941 */ /* 0x000fea0003800000 */
.L_x_4065:
        /* <DEDUP_REMOVED lines=8> */
.L_x_4067:
[----:B------:R-:W-:Y:S01]  /*22220*/  MOV R11, R14 ;  /* 0x0000000e000b7202 */ /* 0x000fe20000000f00 */
[----:B------:R-:W-:Y:S06]  /*22230*/  BRA `(.L_x_4068) ;  /* 0xfffffe1800cc7947 */ /* 0x000fec000383ffff */
.L_x_3763:
        /* <DEDUP_REMOVED lines=8> */
.L_x_4070:
[----:B------:R-:W-:Y:S05]  /*222c0*/  BSYNC B1 ;  /* 0x0000000000017941 */ /* 0x000fea0003800000 */
.L_x_4069:
[----:B------:R-:W-:Y:S01]  /*222d0*/  MOV R13, R116 ;  /* 0x00000074000d7202 */ /* 0x000fe20000000f00 */
[----:B------:R-:W-:Y:S01]  /*222e0*/  IMAD.MOV.U32 R12, RZ, RZ, 0x1 ;  /* 0x00000001ff0c7424 */ /* 0x000fe200078e00ff */
[----:B------:R-:W-:Y:S01]  /*222f0*/  MOV R15, 0xffffffff ;  /* 0xffffffff000f7802 */ /* 0x000fe20000000f00 */
[----:B------:R-:W-:Y:S02]  /*22300*/  IMAD.MOV.U32 R11, RZ, RZ, 0x1c1f ;  /* 0x00001c1fff0b7424 */ /* 0x000fe400078e00ff */
[----:B------:R-:W-:-:S07]  /*22310*/  IMAD.MOV.U32 R113, RZ, RZ, R14 ;  /* 0x000000ffff717224 */ /* 0x000fce00078e000e */
[----:B------:R-:W-:Y:S05]  /*22320*/  WARPSYNC.COLLECTIVE R15, `(.L_x_4071) ;  /* 0x000000000f087348 */ /* 0x000fea0003c00000 */
[----:B------:R0:W1:Y:S02]  /*22330*/  SHFL.IDX P6, R14, R13, R12, R11 ;  /* 0x0000000c0d0e7389 */ /* 0x00006400000c000b */
[----:B01----:R-:W-:Y:S01]  /*22340*/  ENDCOLLECTIVE ;  /* 0x000000000000791b */ /* 0x003fe20003800000 */
.L_x_4071:
[----:B------:R-:W-:Y:S01]  /*22350*/  IMAD.MOV.U32 R116, RZ, RZ, R14 ;  /* 0x000000ffff747224 */ /* 0x000fe200078e000e */
[----:B------:R-:W-:Y:S06]  /*22360*/  BRA `(.L_x_4072) ;  /* 0xfffffe2c00dc7947 */ /* 0x000fec000383ffff */
.L_x_3793:
[----:B0-----:R0:W1:Y:S02]  /*22370*/  SYNCS.PHASECHK.TRANS64.TRYWAIT P5, [R83+URZ+0x30890], R84 ;  /* 0x03089054530075a7 */ /* 0x00106400080a017f */
[----:B-1----:R-:W-:Y:S05]  /*22380*/  @!P5 NANOSLEEP.SYNCS 0x989680 ;  /* 0x009896800000d95d */ /* 0x002fea0003900000 */
[----:B------:R-:W1:Y:S02]  /*22390*/  @!P5 SYNCS.PHASECHK.TRANS64 P5, [R83+URZ+0x30890], R84 ;  /* 0x030890545300d5a7 */ /* 0x000e6400080a007f */
[----:B-1----:R-:W-:Y:S05]  /*223a0*/  @!P5 BRA `(.L_x_3793) ;  /* 0xfffffffc00f0d947 */ /* 0x002fea000383ffff */
[----:B------:R-:W-:Y:S05]  /*223b0*/  BRA `(.L_x_4073) ;  /* 0xfffffe4c00cc7947 */ /* 0x000fea000383ffff */
.L_x_3794:
        /* <DEDUP_REMOVED lines=8> */
.L_x_4075:
[----:B------:R-:W-:Y:S05]  /*22440*/  BSYNC B1 ;  /* 0x0000000000017941 */ /* 0x000fea0003800000 */
.L_x_4074:
[----:B------:R-:W-:Y:S01]  /*22450*/  IMAD.MOV.U32 R13, RZ, RZ, R116 ;  /* 0x000000ffff0d7224 */ /* 0x000fe200078e0074 */
[----:B------:R-:W-:Y:S01]  /*22460*/  MOV R11, 0x1c1f ;  /* 0x00001c1f000b7802 */ /* 0x000fe20000000f00 */
[----:B------:R-:W-:Y:S01]  /*22470*/  IMAD.MOV.U32 R12, RZ, RZ, RZ ;  /* 0x000000ffff0c7224 */ /* 0x000fe200078e00ff */
[----:B------:R-:W-:Y:S01]  /*22480*/  MOV R115, R14 ;  /* 0x0000000e00737202 */ /* 0x000fe20000000f00 */
[----:B------:R-:W-:-:S07]  /*22490*/  IMAD.MOV.U32 R15, RZ, RZ, -0x1 ;  /* 0xffffffffff0f7424 */ /* 0x000fce00078e00ff */
[----:B------:R-:W-:Y:S05]  /*224a0*/  WARPSYNC.COLLECTIVE R15, `(.L_x_4076) ;  /* 0x000000000f087348 */ /* 0x000fea0003c00000 */
[----:B------:R0:W1:Y:S02]  /*224b0*/  SHFL.IDX P6, R14, R13, R12, R11 ;  /* 0x0000000c0d0e7389 */ /* 0x00006400000c000b */
[----:B01----:R-:W-:Y:S01]  /*224c0*/  ENDCOLLECTIVE ;  /* 0x000000000000791b */ /* 0x003fe20003800000 */
.L_x_4076:
[----:B------:R-:W-:Y:S01]  /*224d0*/  IMAD.MOV.U32 R11, RZ, RZ, R14 ;  /* 0x000000ffff0b7224 */ /* 0x000fe200078e000e */
[----:B------:R-:W-:Y:S06]  /*224e0*/  BRA `(.L_x_4077) ;  /* 0xfffffe4c009c7947 */ /* 0x000fec000383ffff */
.L_x_3807:
[----:B------:R-:W-:Y:S01]  /*224f0*/  BSSY B1, `(.L_x_4078) ;  /* 0x0000008000017945 */ /* 0x000fe20003800000 */
[----:B--234-:R-:W-:Y:S01]  /*22500*/  MOV R13, R113 ;  /* 0x00000071000d7202 */ /* 0x01cfe20000000f00 */
[----:B------:R-:W-:Y:S01]  /*22510*/  IMAD.MOV.U32 R12, RZ, RZ, 0x1 ;  /* 0x00000001ff0c7424 */ /* 0x000fe200078e00ff */
[----:B------:R-:W-:Y:S01]  /*22520*/  MOV R15, 0xffffffff ;  /* 0xffffffff000f7802 */ /* 0x000fe20000000f00 */
[----:B------:R-:W-:-:S07]  /*22530*/  IMAD.MOV.U32 R11, RZ, RZ, 0x1c1f ;  /* 0x00001c1fff0b7424 */ /* 0x000fce00078e00ff */
[----:B01----:R-:W-:Y:S05]  /*22540*/  WARPSYNC.COLLECTIVE R15, `(.L_x_4079) ;  /* 0x000000000f087348 */ /* 0x003fea0003c00000 */
[----:B------:R2:W3:Y:S02]  /*22550*/  SHFL.IDX P6, R14, R13, R12, R11 ;  /* 0x0000000c0d0e7389 */ /* 0x0004e400000c000b */
[----:B0123--:R-:W-:Y:S01]  /*22560*/  ENDCOLLECTIVE ;  /* 0x000000000000791b */ /* 0x00ffe20003800000 */
.L_x_4079:
[----:B------:R-:W-:Y:S05]  /*22570*/  BSYNC B1 ;  /* 0x0000000000017941 */ /* 0x000fea0003800000 */
.L_x_4078:
        /* <DEDUP_REMOVED lines=8> */
.L_x_4080:
[----:B------:R-:W-:Y:S01]  /*22600*/  MOV R116, R14 ;  /* 0x0000000e00747202 */ /* 0x000fe20000000f00 */
[----:B------:R-:W-:Y:S06]  /*22610*/  BRA `(.L_x_4081) ;  /* 0xfffffe6400187947 */ /* 0x000fec000383ffff */
.L_x_3820:
[----:B0-----:R0:W1:Y:S02]  /*22620*/  SYNCS.PHASECHK.TRANS64.TRYWAIT P3, [R83+URZ+0x30890], R84 ;  /* 0x03089054530075a7 */ /* 0x001064000806017f */
[----:B-1----:R-:W-:Y:S05]  /*22630*/  @!P3 NANOSLEEP.SYNCS 0x989680 ;  /* 0x009896800000b95d */ /* 0x002fea0003900000 */
[----:B------:R-:W1:Y:S02]  /*22640*/  @!P3 SYNCS.PHASECHK.TRANS64 P3, [R83+URZ+0x30890], R84 ;  /* 0x030890545300b5a7 */ /* 0x000e64000806007f */
[----:B-1----:R-:W-:Y:S05]  /*22650*/  @!P3 BRA `(.L_x_3820) ;  /* 0xfffffffc00f0b947 */ /* 0x002fea000383ffff */
[----:B------:R-:W-:Y:S05]  /*22660*/  BRA `(.L_x_4082) ;  /* 0xfffffe7800c87947 */ /* 0x000fea000383ffff */
.L_x_3821:
        /* <DEDUP_REMOVED lines=8> */
.L_x_4084:
[----:B------:R-:W-:Y:S05]  /*226f0*/  BSYNC B1 ;  /* 0x0000000000017941 */ /* 0x000fea0003800000 */
.L_x_4083:
        /* <DEDUP_REMOVED lines=8> */
.L_x_4085:
[----:B------:R-:W-:Y:S01]  /*22780*/  IMAD.MOV.U32 R38, RZ, RZ, R14 ;  /* 0x000000ffff267224 */ /* 0x000fe200078e000e */
[----:B------:R-:W-:Y:S06]  /*22790*/  BRA `(.L_x_4086) ;  /* 0xfffffe7800e47947 */ /* 0x000fec000383ffff */
.L_x_3824:
[----:B------:R-:W-:Y:S01]  /*227a0*/  BSSY B1, `(.L_x_4087) ;  /* 0x0000008000017945 */ /* 0x000fe20003800000 */
[----:B----4-:R-:W-:Y:S01]  /*227b0*/  IMAD.MOV.U32 R13, RZ, RZ, R35 ;  /* 0x000000ffff0d7224 */ /* 0x010fe200078e0023 */
[----:B------:R-:W-:Y:S01]  /*227c0*/  MOV R12, 0x1 ;  /* 0x00000001000c7802 */ /* 0x000fe20000000f00 */
[----:B------:R-:W-:Y:S02]  /*227d0*/  IMAD.MOV.U32 R11, RZ, RZ, 0x1c1f ;  /* 0x00001c1fff0b7424 */ /* 0x000fe400078e00ff */
[----:B------:R-:W-:-:S07]  /*227e0*/  IMAD.MOV.U32 R15, RZ, RZ, -0x1 ;  /* 0xffffffffff0f7424 */ /* 0x000fce00078e00ff */
[----:B0123--:R-:W-:Y:S05]  /*227f0*/  WARPSYNC.COLLECTIVE R15, `(.L_x_4088) ;  /* 0x000000000f087348 */ /* 0x00ffea0003c00000 */
[----:B------:R4:W0:Y:S02]  /*22800*/  SHFL.IDX P6, R14, R13, R12, R11 ;  /* 0x0000000c0d0e7389 */ /* 0x00082400000c000b */
[----:B01234-:R-:W-:Y:S01]  /*22810*/  ENDCOLLECTIVE ;  /* 0x000000000000791b */ /* 0x01ffe20003800000 */
.L_x_4088:
[----:B------:R-:W-:Y:S05]  /*22820*/  BSYNC B1 ;  /* 0x0000000000017941 */ /* 0x000fea0003800000 */
.L_x_4087:
        /* <DEDUP_REMOVED lines=8> */
.L_x_4089:
[----:B------:R-:W-:Y:S01]  /*228b0*/  IMAD.MOV.U32 R34, RZ, RZ, R14 ;  /* 0x000000ffff227224 */ /* 0x000fe200078e000e */
[----:B------:R-:W-:Y:S06]  /*228c0*/  BRA `(.L_x_4090) ;  /* 0xfffffe7c00407947 */ /* 0x000fec000383ffff */
.L_x_3828:
[----:B---3--:R3:W0:Y:S02]  /*228d0*/  SYNCS.PHASECHK.TRANS64.TRYWAIT P2, [R83+URZ+0x308b0], R84 ;  /* 0x0308b054530075a7 */ /* 0x008624000804017f */
[----:B0-----:R-:W-:Y:S05]  /*228e0*/  @!P2 NANOSLEEP.SYNCS 0x989680 ;  /* 0x009896800000a95d */ /* 0x001fea0003900000 */
[----:B------:R-:W0:Y:S02]  /*228f0*/  @!P2 SYNCS.PHASECHK.TRANS64 P2, [R83+URZ+0x308b0], R84 ;  /* 0x0308b0545300a5a7 */ /* 0x000e24000804007f */
[----:B0-----:R-:W-:Y:S05]  /*22900*/  @!P2 BRA `(.L_x_3828) ;  /* 0xfffffffc00f0a947 */ /* 0x001fea000383ffff */
[----:B------:R-:W-:Y:S05]  /*22910*/  BRA `(.L_x_4091) ;  /* 0xfffffe80001c7947 */ /* 0x000fea000383ffff */
.L_x_3848:
        /* <DEDUP_REMOVED lines=8> */
.L_x_4093:
[----:B------:R-:W-:Y:S05]  /*229a0*/  BSYNC B1 ;  /* 0x0000000000017941 */ /* 0x000fea0003800000 */
.L_x_4092:
        /* <DEDUP_REMOVED lines=8> */
.L_x_4094:
[----:B------:R-:W-:Y:S01]  /*22a30*/  IMAD.MOV.U32 R13, RZ, RZ, R41 ;  /* 0x000000ffff0d7224 */ /* 0x000fe200078e0029 */
[----:B------:R-:W-:-:S07]  /*22a40*/  MOV R38, R14 ;  /* 0x0000000e00267202 */ /* 0x000fce0000000f00 */
[----:B------:R-:W-:Y:S05]  /*22a50*/  WARPSYNC.COLLECTIVE R15, `(.L_x_4095) ;  /* 0x000000000f087348 */ /* 0x000fea0003c00000 */
[----:B------:R0:W1:Y:S02]  /*22a60*/  SHFL.IDX P6, R14, R13, R12, R11 ;  /* 0x0000000c0d0e7389 */ /* 0x00006400000c000b */
[----:B01----:R-:W-:Y:S01]  /*22a70*/  ENDCOLLECTIVE ;  /* 0x000000000000791b */ /* 0x003fe20003800000 */
.L_x_4095:
[----:B------:R-:W-:Y:S01]  /*22a80*/  MOV R13, R40 ;  /* 0x00000028000d7202 */ /* 0x000fe20000000f00 */
[----:B------:R-:W-:-:S07]  /*22a90*/  IMAD.MOV.U32 R41, RZ, RZ, R14 ;  /* 0x000000ffff297224 */ /* 0x000fce00078e000e */
[----:B------:R-:W-:Y:S05]  /*22aa0*/  WARPSYNC.COLLECTIVE R15, `(.L_x_4096) ;  /* 0x000000000f087348 */ /* 0x000fea0003c00000 */
[----:B------:R0:W1:Y:S02]  /*22ab0*/  SHFL.IDX P6, R14, R13, R12, R11 ;  /* 0x0000000c0d0e7389 */ /* 0x00006400000c000b */
[----:B01----:R-:W-:Y:S01]  /*22ac0*/  ENDCOLLECTIVE ;  /* 0x000000000000791b */ /* 0x003fe20003800000 */
.L_x_4096:
[----:B------:R-:W-:Y:S01]  /*22ad0*/  IMAD.MOV.U32 R40, RZ, RZ, R14 ;  /* 0x000000ffff287224 */ /* 0x000fe200078e000e */
[----:B------:R-:W-:Y:S06]  /*22ae0*/  BRA `(.L_x_4097) ;  /* 0xfffffe90006c7947 */ /* 0x000fec000383ffff */
.L_x_3852:
[----:B0-----:R0:W1:Y:S02]  /*22af0*/  SYNCS.PHASECHK.TRANS64.TRYWAIT P0, [R18+URZ+0x30800], R5 ;  /* 0x03080005120075a7 */ /* 0x001064000800017f */
[----:B-1----:R-:W-:Y:S05]  /*22b00*/  @!P0 NANOSLEEP.SYNCS 0x989680 ;  /* 0x009896800000895d */ /* 0x002fea0003900000 */
[----:B------:R-:W1:Y:S02]  /*22b10*/  @!P0 SYNCS.PHASECHK.TRANS64 P0, [R18+URZ+0x30800], R5 ;  /* 0x03080005120085a7 */ /* 0x000e64000800007f */
[----:B-1----:R-:W-:Y:S05]  /*22b20*/  @!P0 BRA `(.L_x_3852) ;  /* 0xfffffffc00f08947 */ /* 0x002fea000383ffff */
[----:B------:R-:W-:Y:S05]  /*22b30*/  BRA `(.L_x_4098) ;  /* 0xfffffe9c00247947 */ /* 0x000fea000383ffff */
.L_x_3876:
        /* <DEDUP_REMOVED lines=8> */
.L_x_4100:
[----:B------:R-:W-:Y:S05]  /*22bc0*/  BSYNC B1 ;  /* 0x0000000000017941 */ /* 0x000fea0003800000 */
.L_x_4099:
        /* <DEDUP_REMOVED lines=8> */
.L_x_4101:
[----:B------:R-:W-:Y:S01]  /*22c50*/  MOV R13, R41 ;  /* 0x00000029000d7202 */ /* 0x000fe20000000f00 */
[----:B------:R-:W-:-:S07]  /*22c60*/  IMAD.MOV.U32 R3, RZ, RZ, R14 ;  /* 0x000000ffff037224 */ /* 0x000fce00078e000e */
[----:B------:R-:W-:Y:S05]  /*22c70*/  WARPSYNC.COLLECTIVE R15, `(.L_x_4102) ;  /* 0x000000000f087348 */ /* 0x000fea0003c00000 */
[----:B------:R0:W1:Y:S02]  /*22c80*/  SHFL.IDX P6, R14, R13, R12, R11 ;  /* 0x0000000c0d0e7389 */ /* 0x00006400000c000b */
[----:B01----:R-:W-:Y:S01]  /*22c90*/  ENDCOLLECTIVE ;  /* 0x000000000000791b */ /* 0x003fe20003800000 */
.L_x_4102:
[----:B------:R-:W-:Y:S02]  /*22ca0*/  IMAD.MOV.U32 R13, RZ, RZ, R40 ;  /* 0x000000ffff0d7224 */ /* 0x000fe400078e0028 */
[----:B------:R-:W-:-:S07]  /*22cb0*/  IMAD.MOV.U32 R37, RZ, RZ, R14 ;  /* 0x000000ffff257224 */ /* 0x000fce00078e000e */
[----:B------:R-:W-:Y:S05]  /*22cc0*/  WARPSYNC.COLLECTIVE R15, `(.L_x_4103) ;  /* 0x000000000f087348 */ /* 0x000fea0003c00000 */
[----:B------:R0:W1:Y:S02]  /*22cd0*/  SHFL.IDX P6, R14, R13, R12, R11 ;  /* 0x0000000c0d0e7389 */ /* 0x00006400000c000b */
[----:B01----:R-:W-:Y:S01]  /*22ce0*/  ENDCOLLECTIVE ;  /* 0x000000000000791b */ /* 0x003fe20003800000 */
.L_x_4103:
[----:B------:R-:W-:Y:S01]  /*22cf0*/  MOV R40, R14 ;  /* 0x0000000e00287202 */ /* 0x000fe20000000f00 */
[----:B------:R-:W-:Y:S06]  /*22d00*/  BRA `(.L_x_4104) ;  /* 0xfffffeb800c47947 */ /* 0x000fec000383ffff */
.L_x_3880:
[----:B0-----:R0:W1:Y:S02]  /*22d10*/  SYNCS.PHASECHK.TRANS64.TRYWAIT P0, [R18+URZ+0x30800], R3 ;  /* 0x03080003120075a7 */ /* 0x001064000800017f */
[----:B-1----:R-:W-:Y:S05]  /*22d20*/  @!P0 NANOSLEEP.SYNCS 0x989680 ;  /* 0x009896800000895d */ /* 0x002fea0003900000 */
[----:B------:R-:W1:Y:S02]  /*22d30*/  @!P0 SYNCS.PHASECHK.TRANS64 P0, [R18+URZ+0x30800], R3 ;  /* 0x03080003120085a7 */ /* 0x000e64000800007f */
[----:B-1----:R-:W-:Y:S05]  /*22d40*/  @!P0 BRA `(.L_x_3880) ;  /* 0xfffffffc00f08947 */ /* 0x002fea000383ffff */
[----:B------:R-:W-:Y:S05]  /*22d50*/  BRA `(.L_x_4105) ;  /* 0xfffffec000d47947 */ /* 0x000fea000383ffff */
.L_x_3894:
[----:B-1----:R1:W2:Y:S02]  /*22d60*/  SYNCS.PHASECHK.TRANS64.TRYWAIT P1, [R3+URZ+0x30830], R0 ;  /* 0x03083000030075a7 */ /* 0x0022a4000802017f */
[----:B--2---:R-:W-:Y:S05]  /*22d70*/  @!P1 NANOSLEEP.SYNCS 0x989680 ;  /* 0x009896800000995d */ /* 0x004fea0003900000 */
[----:B------:R-:W2:Y:S02]  /*22d80*/  @!P1 SYNCS.PHASECHK.TRANS64 P1, [R3+URZ+0x30830], R0 ;  /* 0x03083000030095a7 */ /* 0x000ea4000802007f */
[----:B--2---:R-:W-:Y:S05]  /*22d90*/  @!P1 BRA `(.L_x_3894) ;  /* 0xfffffffc00f09947 */ /* 0x004fea000383ffff */
[----:B------:R-:W-:Y:S05]  /*22da0*/  BRA `(.L_x_3893) ;  /* 0xfffffee800107947 */ /* 0x000fea000383ffff */
.L_x_3902:
[----:B-1----:R1:W2:Y:S02]  /*22db0*/  SYNCS.PHASECHK.TRANS64.TRYWAIT P1, [R0+URZ+0x30830], R4 ;  /* 0x03083004000075a7 */ /* 0x0022a4000802017f */
[----:B--2---:R-:W-:Y:S05]  /*22dc0*/  @!P1 NANOSLEEP.SYNCS 0x989680 ;  /* 0x009896800000995d */ /* 0x004fea0003900000 */
[----:B------:R-:W2:Y:S02]  /*22dd0*/  @!P1 SYNCS.PHASECHK.TRANS64 P1, [R0+URZ+0x30830], R4 ;  /* 0x03083004000095a7 */ /* 0x000ea4000802007f */
[----:B--2---:R-:W-:Y:S05]  /*22de0*/  @!P1 BRA `(.L_x_3902) ;  /* 0xfffffffc00f09947 */ /* 0x004fea000383ffff */
[----:B------:R-:W-:Y:S05]  /*22df0*/  BRA `(.L_x_3901) ;  /* 0xffffff0c00c87947 */ /* 0x000fea000383ffff */
.L_x_3907:
[----:B-1----:R1:W2:Y:S02]  /*22e00*/  SYNCS.PHASECHK.TRANS64.TRYWAIT P1, [R9+URZ+0x30850], R2 ;  /* 0x03085002090075a7 */ /* 0x0022a4000802017f */
[----:B--2---:R-:W-:Y:S05]  /*22e10*/  @!P1 NANOSLEEP.SYNCS 0x989680 ;  /* 0x009896800000995d */ /* 0x004fea0003900000 */
[----:B------:R-:W2:Y:S02]  /*22e20*/  @!P1 SYNCS.PHASECHK.TRANS64 P1, [R9+URZ+0x30850], R2 ;  /* 0x03085002090095a7 */ /* 0x000ea4000802007f */
[----:B--2---:R-:W-:Y:S05]  /*22e30*/  @!P1 BRA `(.L_x_3907) ;  /* 0xfffffffc00f09947 */ /* 0x004fea000383ffff */
[----:B------:R-:W-:Y:S05]  /*22e40*/  BRA `(.L_x_3906) ;  /* 0xffffff1c006c7947 */ /* 0x000fea000383ffff */
.L_x_3915:
[----:B-1----:R1:W2:Y:S02]  /*22e50*/  SYNCS.PHASECHK.TRANS64.TRYWAIT P1, [R6+URZ+0x30850], R2 ;  /* 0x03085002060075a7 */ /* 0x0022a4000802017f */
[----:B--2---:R-:W-:Y:S05]  /*22e60*/  @!P1 NANOSLEEP.SYNCS 0x989680 ;  /* 0x009896800000995d */ /* 0x004fea0003900000 */
[----:B------:R-:W2:Y:S02]  /*22e70*/  @!P1 SYNCS.PHASECHK.TRANS64 P1, [R6+URZ+0x30850], R2 ;  /* 0x03085002060095a7 */ /* 0x000ea4000802007f */
[----:B--2---:R-:W-:Y:S05]  /*22e80*/  @!P1 BRA `(.L_x_3915) ;  /* 0xfffffffc00f09947 */ /* 0x004fea000383ffff */
[----:B------:R-:W-:Y:S05]  /*22e90*/  BRA `(.L_x_3914) ;  /* 0xffffff3400c47947 */ /* 0x000fea000383ffff */
.L_x_3955:
        /* <DEDUP_REMOVED lines=8> */
[----:B------:R-:W-:Y:S05]  /*22f20*/  WARPSYNC.COLLECTIVE R15, `(.L_x_4107) ;  /* 0x000000000f087348 */ /* 0x000fea0003c00000 */
[----:B------:R0:W1:Y:S02]  /*22f30*/  SHFL.IDX P6, R14, R13, R12, R11 ;  /* 0x0000000c0d0e7389 */ /* 0x00006400000c000b */
[----:B01----:R-:W-:Y:S01]  /*22f40*/  ENDCOLLECTIVE ;  /* 0x000000000000791b */ /* 0x003fe20003800000 */
.L_x_4107:
[----:B------:R-:W-:Y:S05]  /*22f50*/  BSYNC B1 ;  /* 0x0000000000017941 */ /* 0x000fea0003800000 */
.L_x_4106:
[----:B------:R-:W-:Y:S05]  /*22f60*/  BRA `(.L_x_4108) ;  /* 0xffffff9400187947 */ /* 0x000fea000383ffff */
.L_x_3957:
[----:B------:R-:W-:Y:S01]  /*22f70*/  BSSY B1, `(.L_x_4109) ;  /* 0x0000006000017945 */ /* 0x000fe20003800000 */
[----:B------:R-:W-:-:S07]  /*22f80*/  IMAD.MOV.U32 R15, RZ, RZ, -0x1 ;  /* 0xffffffffff0f7424 */ /* 0x000fce00078e00ff */
[----:B0-----:R-:W-:Y:S05]  /*22f90*/  WARPSYNC.COLLECTIVE R15, `(.L_x_4110) ;  /* 0x000000000f0c7348 */ /* 0x001fea0003c00000 */
[----:B------:R-:W-:Y:S02]  /*22fa0*/  ELECT P6, UR62, PT ;  /* 0x00000000003e782f */ /* 0x000fe400038c0000 */
[----:B------:R-:W-:Y:S01]  /*22fb0*/  MOV R14, UR62 ;  /* 0x0000003e000e7c02 */ /* 0x000fe20008000f00 */
[----:B0-----:R-:W-:Y:S10]  /*22fc0*/  ENDCOLLECTIVE ;  /* 0x000000000000791b */ /* 0x001ff40003800000 */
.L_x_4110:
[----:B------:R-:W-:Y:S05]  /*22fd0*/  BSYNC B1 ;  /* 0x0000000000017941 */ /* 0x000fea0003800000 */
.L_x_4109:
[----:B------:R-:W-:Y:S05]  /*22fe0*/  BRA `(.L_x_3956) ;  /* 0xffffff9400107947 */ /* 0x000fea000383ffff */
.L_x_3959:
[----:B0-----:R0:W1:Y:S02]  /*22ff0*/  SYNCS.PHASECHK.TRANS64.TRYWAIT P0, [R22+URZ+0x30820], R8 ;  /* 0x03082008160075a7 */ /* 0x001064000800017f */
[----:B-1----:R-:W-:Y:S05]  /*23000*/  @!P0 NANOSLEEP.SYNCS 0x989680 ;  /* 0x009896800000895d */ /* 0x002fea0003900000 */
[----:B------:R-:W1:Y:S02]  /*23010*/  @!P0 SYNCS.PHASECHK.TRANS64 P0, [R22+URZ+0x30820], R8 ;  /* 0x03082008160085a7 */ /* 0x000e64000800007f */
[----:B-1----:R-:W-:Y:S05]  /*23020*/  @!P0 BRA `(.L_x_3959) ;  /* 0xfffffffc00f08947 */ /* 0x002fea000383ffff */
[----:B------:R-:W-:Y:S05]  /*23030*/  BRA `(.L_x_4111) ;  /* 0xffffff9400207947 */ /* 0x000fea000383ffff */
.L_x_3963:
[----:B-1----:R1:W2:Y:S02]  /*23040*/  SYNCS.PHASECHK.TRANS64.TRYWAIT P0, [R12+URZ+0x308a0], R11 ;  /* 0x0308a00b0c0075a7 */ /* 0x0022a4000800017f */
[----:B--2---:R-:W-:Y:S05]  /*23050*/  @!P0 NANOSLEEP.SYNCS 0x989680 ;  /* 0x009896800000895d */ /* 0x004fea0003900000 */
[----:B------:R-:W2:Y:S02]  /*23060*/  @!P0 SYNCS.PHASECHK.TRANS64 P0, [R12+URZ+0x308a0], R11 ;  /* 0x0308a00b0c0085a7 */ /* 0x000ea4000800007f */
[----:B--2---:R-:W-:Y:S05]  /*23070*/  @!P0 BRA `(.L_x_3963) ;  /* 0xfffffffc00f08947 */ /* 0x004fea000383ffff */
[----:B------:R-:W-:Y:S05]  /*23080*/  BRA `(.L_x_4112) ;  /* 0xffffff9400387947 */ /* 0x000fea000383ffff */
.L_x_3970:
[----:B0-----:R0:W2:Y:S02]  /*23090*/  SYNCS.PHASECHK.TRANS64.TRYWAIT P0, [R12+URZ+0x308c0], R11 ;  /* 0x0308c00b0c0075a7 */ /* 0x0010a4000800017f */
[----:B--2---:R-:W-:Y:S05]  /*230a0*/  @!P0 NANOSLEEP.SYNCS 0x989680 ;  /* 0x009896800000895d */ /* 0x004fea0003900000 */
[----:B------:R-:W2:Y:S02]  /*230b0*/  @!P0 SYNCS.PHASECHK.TRANS64 P0, [R12+URZ+0x308c0], R11 ;  /* 0x0308c00b0c0085a7 */ /* 0x000ea4000800007f */
[----:B--2---:R-:W-:Y:S05]  /*230c0*/  @!P0 BRA `(.L_x_3970) ;  /* 0xfffffffc00f08947 */ /* 0x004fea000383ffff */
[----:B------:R-:W-:Y:S05]  /*230d0*/  BRA `(.L_x_4113) ;  /* 0xffffff9800347947 */ /* 0x000fea000383ffff */
.L_x_3979:
[----:B-1----:R1:W2:Y:S02]  /*230e0*/  SYNCS.PHASECHK.TRANS64.TRYWAIT P2, [R11+URZ+0x308a0], R10 ;  /* 0x0308a00a0b0075a7 */ /* 0x0022a4000804017f */
[----:B--2---:R-:W-:Y:S05]  /*230f0*/  @!P2 NANOSLEEP.SYNCS 0x989680 ;  /* 0x009896800000a95d */ /* 0x004fea0003900000 */
[----:B------:R-:W2:Y:S02]  /*23100*/  @!P2 SYNCS.PHASECHK.TRANS64 P2, [R11+URZ+0x308a0], R10 ;  /* 0x0308a00a0b00a5a7 */ /* 0x000ea4000804007f */
[----:B--2---:R-:W-:Y:S05]  /*23110*/  @!P2 BRA `(.L_x_3979) ;  /* 0xfffffffc00f0a947 */ /* 0x004fea000383ffff */
[----:B------:R-:W-:Y:S05]  /*23120*/  BRA `(.L_x_4114) ;  /* 0xffffff9c00687947 */ /* 0x000fea000383ffff */
.L_x_3986:
[----:B0-----:R0:W2:Y:S02]  /*23130*/  SYNCS.PHASECHK.TRANS64.TRYWAIT P2, [R11+URZ+0x308c0], R10 ;  /* 0x0308c00a0b0075a7 */ /* 0x0010a4000804017f */
[----:B--2---:R-:W-:Y:S05]  /*23140*/  @!P2 NANOSLEEP.SYNCS 0x989680 ;  /* 0x009896800000a95d */ /* 0x004fea0003900000 */
[----:B------:R-:W2:Y:S02]  /*23150*/  @!P2 SYNCS.PHASECHK.TRANS64 P2, [R11+URZ+0x308c0], R10 ;  /* 0x0308c00a0b00a5a7 */ /* 0x000ea4000804007f */
[----:B--2---:R-:W-:Y:S05]  /*23160*/  @!P2 BRA `(.L_x_3986) ;  /* 0xfffffffc00f0a947 */ /* 0x004fea000383ffff */
[----:B------:R-:W-:Y:S05]  /*23170*/  BRA `(.L_x_4115) ;  /* 0xffffffa000607947 */ /* 0x000fea000383ffff */
.L_x_4003:
[----:B0-----:R-:W0:Y:S01]  /*23180*/  S2R R8, SR_TID.X ;  /* 0x0000000000087919 */ /* 0x001e220000002100 */
[----:B------:R-:W-:Y:S01]  /*23190*/  BSSY B0, `(.L_x_4116) ;  /* 0x000000a000007945 */ /* 0x000fe20003800000 */
[----:B------:R-:W-:Y:S01]  /*231a0*/  IMAD.MOV.U32 R12, RZ, RZ, RZ ;  /* 0x000000ffff0c7224 */ /* 0x000fe200078e00ff */
[----:B------:R-:W-:Y:S01]  /*231b0*/  MOV R15, 0xffffffff ;  /* 0xffffffff000f7802 */ /* 0x000fe20000000f00 */
[----:B------:R-:W-:Y:S01]  /*231c0*/  IMAD.MOV.U32 R11, RZ, RZ, 0x1f ;  /* 0x0000001fff0b7424 */ /* 0x000fe200078e00ff */
[----:B0-----:R-:W-:-:S04]  /*231d0*/  SHF.R.U32.HI R8, RZ, 0x5, R8 ;  /* 0x00000005ff087819 */ /* 0x001fc80000011608 */
[----:B------:R-:W-:-:S04]  /*231e0*/  LOP3.LUT R8, R8, 0x3, RZ, 0xc0, !PT ;  /* 0x0000000308087812 */ /* 0x000fc800078ec0ff */
[----:B------:R-:W-:-:S07]  /*231f0*/  MOV R13, R8 ;  /* 0x00000008000d7202 */ /* 0x000fce0000000f00 */
[----:B-----5:R-:W-:Y:S05]  /*23200*/  WARPSYNC.COLLECTIVE R15, `(.L_x_4117) ;  /* 0x000000000f087348 */ /* 0x020fea0003c00000 */
[----:B------:R0:W1:Y:S02]  /*23210*/  SHFL.IDX P6, R14, R13, R12, R11 ;  /* 0x0000000c0d0e7389 */ /* 0x00006400000c000b */
[----:B01---5:R-:W-:Y:S01]  /*23220*/  ENDCOLLECTIVE ;  /* 0x000000000000791b */ /* 0x023fe20003800000 */
.L_x_4117:
[----:B------:R-:W-:Y:S05]  /*23230*/  BSYNC B0 ;  /* 0x0000000000007941 */ /* 0x000fea0003800000 */
.L_x_4116:
[----:B------:R-:W-:Y:S05]  /*23240*/  BRA `(.L_x_4118) ;  /* 0xffffffb000147947 */ /* 0x000fea000383ffff */
.L_x_4006:
[----:B0-----:R0:W1:Y:S02]  /*23250*/  SYNCS.PHASECHK.TRANS64.TRYWAIT P0, [R7+URZ+0x30840], R2 ;  /* 0x03084002070075a7 */ /* 0x001064000800017f */
[----:B-1----:R-:W-:Y:S05]  /*23260*/  @!P0 NANOSLEEP.SYNCS 0x989680 ;  /* 0x009896800000895d */ /* 0x002fea0003900000 */
[----:B------:R-:W1:Y:S02]  /*23270*/  @!P0 SYNCS.PHASECHK.TRANS64 P0, [R7+URZ+0x30840], R2 ;  /* 0x03084002070085a7 */ /* 0x000e64000800007f */
[----:B-1----:R-:W-:Y:S05]  /*23280*/  @!P0 BRA `(.L_x_4006) ;  /* 0xfffffffc00f08947 */ /* 0x002fea000383ffff */
[----:B------:R-:W-:Y:S05]  /*23290*/  BRA `(.L_x_4119) ;  /* 0xffffffb000647947 */ /* 0x000fea000383ffff */
.L_x_4007:
        /* <DEDUP_REMOVED lines=8> */
.L_x_4121:
[----:B------:R-:W-:Y:S05]  /*23320*/  BSYNC B0 ;  /* 0x0000000000007941 */ /* 0x000fea0003800000 */
.L_x_4120:
[----:B------:R-:W-:Y:S01]  /*23330*/  MOV R13, R4 ;  /* 0x00000004000d7202 */ /* 0x000fe20000000f00 */
[----:B------:R-:W-:Y:S01]  /*23340*/  IMAD.MOV.U32 R12, RZ, RZ, RZ ;  /* 0x000000ffff0c7224 */ /* 0x000fe200078e00ff */
[----:B------:R-:W-:Y:S01]  /*23350*/  MOV R15, 0xffffffff ;  /* 0xffffffff000f7802 */ /* 0x000fe20000000f00 */
[----:B------:R-:W-:Y:S01]  /*23360*/  IMAD.MOV.U32 R11, RZ, RZ, 0x181f ;  /* 0x0000181fff0b7424 */ /* 0x000fe200078e00ff */
[----:B------:R-:W-:Y:S01]  /*23370*/  @P0 LEA R8, R5, R22, 0x1 ;  /* 0x0000001605080211 */ /* 0x000fe200078e08ff */
[----:B------:R-:W-:-:S07]  /*23380*/  IMAD.MOV.U32 R2, RZ, RZ, R14 ;  /* 0x000000ffff027224 */ /* 0x000fce00078e000e */
[----:B------:R-:W-:Y:S05]  /*23390*/  WARPSYNC.COLLECTIVE R15, `(.L_x_4122) ;  /* 0x000000000f087348 */ /* 0x000fea0003c00000 */
[----:B------:R0:W1:Y:S02]  /*233a0*/  SHFL.IDX P6, R14, R13, R12, R11 ;  /* 0x0000000c0d0e7389 */ /* 0x00006400000c000b */
[----:B01----:R-:W-:Y:S01]  /*233b0*/  ENDCOLLECTIVE ;  /* 0x000000000000791b */ /* 0x003fe20003800000 */
.L_x_4122:
[----:B------:R-:W-:Y:S02]  /*233c0*/  IMAD.MOV.U32 R13, RZ, RZ, R0 ;  /* 0x000000ffff0d7224 */ /* 0x000fe400078e0000 */
[----:B------:R-:W-:Y:S02]  /*233d0*/  IMAD.MOV.U32 R12, RZ, RZ, 0x1 ;  /* 0x00000001ff0c7424 */ /* 0x000fe400078e00ff */
[----:B------:R-:W-:-:S07]  /*233e0*/  IMAD.MOV.U32 R3, RZ, RZ, R14 ;  /* 0x000000ffff037224 */ /* 0x000fce00078e000e */
[----:B------:R-:W-:Y:S05]  /*233f0*/  WARPSYNC.COLLECTIVE R15, `(.L_x_4123) ;  /* 0x000000000f087348 */ /* 0x000fea0003c00000 */
[----:B------:R0:W1:Y:S02]  /*23400*/  SHFL.IDX P6, R14, R13, R12, R11 ;  /* 0x0000000c0d0e7389 */ /* 0x00006400000c000b */
[----:B01----:R-:W-:Y:S01]  /*23410*/  ENDCOLLECTIVE ;  /* 0x000000000000791b */ /* 0x003fe20003800000 */
.L_x_4123:
        /* <DEDUP_REMOVED lines=13> */
[----:B0-----:R-:W-:Y:S01]  /*234f0*/  MOV R2, R14 ;  /* 0x0000000e00027202 */ /* 0x001fe20000000f00 */
[----:B------:R-:W-:-:S07]  /*23500*/  @P1 IMAD R8, R5, 0x2, R22 ;  /* 0x0000000205081824 */ /* 0x000fce00078e0216 */
[----:B------:R-:W-:Y:S05]  /*23510*/  WARPSYNC.COLLECTIVE R15, `(.L_x_4124) ;  /* 0x000000000f087348 */ /* 0x000fea0003c00000 */
[----:B------:R0:W1:Y:S02]  /*23520*/  SHFL.IDX P6, R14, R13, R12, R11 ;  /* 0x0000000c0d0e7389 */ /* 0x00006400000c000b */
[----:B01----:R-:W-:Y:S01]  /*23530*/  ENDCOLLECTIVE ;  /* 0x000000000000791b */ /* 0x003fe20003800000 */
.L_x_4124:
[----:B------:R-:W-:Y:S01]  /*23540*/  IMAD.MOV.U32 R13, RZ, RZ, R0 ;  /* 0x000000ffff0d7224 */ /* 0x000fe200078e0000 */
[----:B------:R-:W-:Y:S01]  /*23550*/  MOV R12, 0x2 ;  /* 0x00000002000c7802 */ /* 0x000fe20000000f00 */
[----:B------:R-:W-:-:S07]  /*23560*/  IMAD.MOV.U32 R3, RZ, RZ, R14 ;  /* 0x000000ffff037224 */ /* 0x000fce00078e000e */
[----:B------:R-:W-:Y:S05]  /*23570*/  WARPSYNC.COLLECTIVE R15, `(.L_x_4125) ;  /* 0x000000000f087348 */ /* 0x000fea0003c00000 */
[----:B------:R0:W1:Y:S02]  /*23580*/  SHFL.IDX P6, R14, R13, R12, R11 ;  /* 0x0000000c0d0e7389 */ /* 0x00006400000c000b */
[----:B01----:R-:W-:Y:S01]  /*23590*/  ENDCOLLECTIVE ;  /* 0x000000000000791b */ /* 0x003fe20003800000 */
.L_x_4125:
        /* <DEDUP_REMOVED lines=17> */
.L_x_4126:
[----:B------:R-:W-:Y:S01]  /*236b0*/  @P1 IMAD R8, R5, 0x2, R22 ;  /* 0x0000000205081824 */ /* 0x000fe200078e0216 */
[----:B------:R-:W-:Y:S01]  /*236c0*/  MOV R13, R0 ;  /* 0x00000000000d7202 */ /* 0x000fe20000000f00 */
[----:B------:R-:W-:Y:S01]  /*236d0*/  IMAD.MOV.U32 R12, RZ, RZ, 0x3 ;  /* 0x00000003ff0c7424 */ /* 0x000fe200078e00ff */
[----:B------:R-:W-:-:S07]  /*236e0*/  MOV R3, R14 ;  /* 0x0000000e00037202 */ /* 0x000fce0000000f00 */
[----:B------:R-:W-:Y:S05]  /*236f0*/  WARPSYNC.COLLECTIVE R15, `(.L_x_4127) ;  /* 0x000000000f087348 */ /* 0x000fea0003c00000 */
[----:B------:R0:W1:Y:S02]  /*23700*/  SHFL.IDX P6, R14, R13, R12, R11 ;  /* 0x0000000c0d0e7389 */ /* 0x00006400000c000b */
[----:B01----:R-:W-:Y:S01]  /*23710*/  ENDCOLLECTIVE ;  /* 0x000000000000791b */ /* 0x003fe20003800000 */
.L_x_4127:
[----:B------:R-:W-:-:S05]  /*23720*/  @P1 LEA R3, P0, R32, R3, 0x1 ;  /* 0x0000000320031211 */ /* 0x000fca00078008ff */
[----:B------:R-:W-:-:S05]  /*23730*/  @P1 IMAD.X R2, RZ, RZ, R2, P0 ;  /* 0x000000ffff021224 */ /* 0x000fca00000e0602 */
[----:B------:R-:W-:Y:S02]  /*23740*/  @P1 LOP3.LUT R3, R3, R2, RZ, 0x3c, !PT ;  /* 0x0000000203031212 */ /* 0x000fe400078e3cff */
[----:B------:R-:W-:Y:S02]  /*23750*/  MOV R13, R4 ;  /* 0x00000004000d7202 */ /* 0x000fe40000000f00 */
        /* <DEDUP_REMOVED lines=13> */
.L_x_4128:
[----:B------:R-:W-:Y:S01]  /*23830*/  @P1 LEA R8, R5, R22, 0x1 ;  /* 0x0000001605081211 */ /* 0x000fe200078e08ff */
[----:B------:R-:W-:Y:S02]  /*23840*/  IMAD.MOV.U32 R13, RZ, RZ, R0 ;  /* 0x000000ffff0d7224 */ /* 0x000fe400078e0000 */
[----:B------:R-:W-:Y:S02]  /*23850*/  IMAD.MOV.U32 R12, RZ, RZ, 0x4 ;  /* 0x00000004ff0c7424 */ /* 0x000fe400078e00ff */
[----:B------:R-:W-:-:S07]  /*23860*/  IMAD.MOV.U32 R3, RZ, RZ, R14 ;  /* 0x000000ffff037224 */ /* 0x000fce00078e000e */
[----:B------:R-:W-:Y:S05]  /*23870*/  WARPSYNC.COLLECTIVE R15, `(.L_x_4129) ;  /* 0x000000000f087348 */ /* 0x000fea0003c00000 */
[----:B------:R0:W1:Y:S02]  /*23880*/  SHFL.IDX P6, R14, R13, R12, R11 ;  /* 0x0000000c0d0e7389 */ /* 0x00006400000c000b */
[----:B01----:R-:W-:Y:S01]  /*23890*/  ENDCOLLECTIVE ;  /* 0x000000000000791b */ /* 0x003fe20003800000 */
.L_x_4129:
        /* <DEDUP_REMOVED lines=12> */
[----:B------:R-:W-:Y:S02]  /*23960*/  ISETP.GE.AND P1, PT, R6, 0x41, PT ;  /* 0x000000410600780c */ /* 0x000fe40003f26270 */
[----:B0-----:R-:W-:-:S11]  /*23970*/  MOV R2, R14 ;  /* 0x0000000e00027202 */ /* 0x001fd60000000f00 */
[----:B------:R-:W-:Y:S05]  /*23980*/  WARPSYNC.COLLECTIVE R15, `(.L_x_4130) ;  /* 0x000000000f087348 */ /* 0x000fea0003c00000 */
[----:B------:R0:W1:Y:S02]  /*23990*/  SHFL.IDX P6, R14, R13, R12, R11 ;  /* 0x0000000c0d0e7389 */ /* 0x00006400000c000b */
[----:B01----:R-:W-:Y:S01]  /*239a0*/  ENDCOLLECTIVE ;  /* 0x000000000000791b */ /* 0x003fe20003800000 */
.L_x_4130:
[----:B------:R-:W-:Y:S02]  /*239b0*/  @P1 IMAD R8, R5, 0x2, R22 ;  /* 0x0000000205081824 */ /* 0x000fe400078e0216 */
[----:B------:R-:W-:Y:S01]  /*239c0*/  IMAD.MOV.U32 R13, RZ, RZ, R0 ;  /* 0x000000ffff0d7224 */ /* 0x000fe200078e0000 */
[----:B------:R-:W-:Y:S01]  /*239d0*/  MOV R12, 0x5 ;  /* 0x00000005000c7802 */ /* 0x000fe20000000f00 */
[----:B------:R-:W-:-:S07]  /*239e0*/  IMAD.MOV.U32 R3, RZ, RZ, R14 ;  /* 0x000000ffff037224 */ /* 0x000fce00078e000e */
[----:B------:R-:W-:Y:S05]  /*239f0*/  WARPSYNC.COLLECTIVE R15, `(.L_x_4131) ;  /* 0x000000000f087348 */ /* 0x000fea0003c00000 */
[----:B------:R0:W1:Y:S02]  /*23a00*/  SHFL.IDX P6, R14, R13, R12, R11 ;  /* 0x0000000c0d0e7389 */ /* 0x00006400000c000b */
[----:B01----:R-:W-:Y:S01]  /*23a10*/  ENDCOLLECTIVE ;  /* 0x000000000000791b */ /* 0x003fe20003800000 */
.L_x_4131:
[----:B------:R-:W-:-:S04]  /*23a20*/  @P1 LEA R3, P0, R32, R3, 0x1 ;  /* 0x0000000320031211 */ /* 0x000fc800078008ff */
[----:B------:R-:W-:-:S04]  /*23a30*/  @P1 IADD3.X R2, RZ, R2, RZ, P0, !PT ;  /* 0x00000002ff021210 */ /* 0x000fc800007fe4ff */
[----:B------:R-:W-:Y:S01]  /*23a40*/  @P1 LOP3.LUT R3, R3, R2, RZ, 0x3c, !PT ;  /* 0x0000000203031212 */ /* 0x000fe200078e3cff */
[----:B------:R-:W-:-:S03]  /*23a50*/  IMAD.MOV.U32 R13, RZ, RZ, R4 ;  /* 0x000000ffff0d7224 */ /* 0x000fc600078e0004 */
[----:B------:R-:W-:-:S04]  /*23a60*/  @P1 LOP3.LUT R2, R3, R2, RZ, 0x3c, !PT ;  /* 0x0000000203021212 */ /* 0x000fc800078e3cff */
[----:B------:R-:W-:Y:S01]  /*23a70*/  @P1 LOP3.LUT R3, R3, R2, RZ, 0x3c, !PT ;  /* 0x0000000203031212 */ /* 0x000fe200078e3cff */
[----:B------:R-:W-:-:S04]  /*23a80*/  IMAD.MOV.U32 R0, RZ, RZ, R14 ;  /* 0x000000ffff007224 */ /* 0x000fc800078e000e */
[----:B------:R-:W-:Y:S01]  /*23a90*/  @!PT LDS RZ, [RZ] ;  /* 0x00000000fffff984 */ /* 0x000fe20000000800 */
[----:B------:R-:W-:Y:S01]  /*23aa0*/  @!PT LDS RZ, [RZ] ;  /* 0x00000000fffff984 */ /* 0x000fe20000000800 */
[----:B------:R-:W-:Y:S01]  /*23ab0*/  @!PT LDS RZ, [RZ] ;  /* 0x00000000fffff984 */ /* 0x000fe20000000800 */
[----:B------:R0:W-:Y:S03]  /*23ac0*/  @P1 LDGSTS.E.BYPASS.LTC128B.128 [R8+0x20400], desc[UR48][R2.64], !P4 ;  /* 0x2040000002081fae */ /* 0x0001e6000e101d70 */
[----:B0-----:R-:W-:Y:S05]  /*23ad0*/  WARPSYNC.COLLECTIVE R15, `(.L_x_4132) ;  /* 0x000000000f087348 */ /* 0x001fea0003c00000 */
[----:B------:R1:W2:Y:S02]  /*23ae0*/  SHFL.IDX P6, R14, R13, R12, R11 ;  /* 0x0000000c0d0e7389 */ /* 0x0002a400000c000b */
[----:B012---:R-:W-:Y:S01]  /*23af0*/  ENDCOLLECTIVE ;  /* 0x000000000000791b */ /* 0x007fe20003800000 */
.L_x_4132:
[----:B------:R-:W-:Y:S01]  /*23b00*/  @!PT LDS RZ, [RZ] ;  /* 0x00000000fffff984 */ /* 0x000fe20000000800 */
[----:B------:R-:W-:Y:S01]  /*23b10*/  @!PT LDS RZ, [RZ] ;  /* 0x00000000fffff984 */ /* 0x000fe20000000800 */
[----:B------:R-:W-:Y:S01]  /*23b20*/  @!PT LDS RZ, [RZ] ;  /* 0x00000000fffff984 */ /* 0x000fe20000000800 */
[----:B------:R-:W-:Y:S04]  /*23b30*/  @P1 LDGSTS.E.BYPASS.LTC128B.128 [R8+0x23400], desc[UR48][R2.64+0x80], !P3 ;  /* 0x2340008002081fae */ /* 0x000fe8000d901d70 */
[----:B------:R0:W-:Y:S02]  /*23b40*/  @P1 LDGSTS.E.BYPASS.LTC128B.128 [R8+0x26400], desc[UR48][R2.64+0x100], !P2 ;  /* 0x2640010002081fae */ /* 0x0001e4000d101d70 */
[----:B0-----:R-:W-:Y:S01]  /*23b50*/  MOV R2, R14 ;  /* 0x0000000e00027202 */ /* 0x001fe20000000f00 */
[----:B------:R-:W-:Y:S06]  /*23b60*/  BRA `(.L_x_4133) ;  /* 0xffffffac00a47947 */ /* 0x000fec000383ffff */
.L_x_4012:
        /* <DEDUP_REMOVED lines=9> */
.L_x_4134:
[C---:B------:R-:W-:Y:S01]  /*23c00*/  VIADD R7, R4.reuse, 0x10 ;  /* 0x0000001004077836 */ /* 0x040fe20000000000 */
[----:B------:R-:W-:Y:S02]  /*23c10*/  ISETP.GE.AND P1, PT, R4, R6, PT ;  /* 0x000000060400720c */ /* 0x000fe40003f26270 */
[----:B------:R-:W-:Y:S01]  /*23c20*/  MOV R13, R0 ;  /* 0x00000000000d7202 */ /* 0x000fe20000000f00 */
[----:B------:R-:W-:-:S10]  /*23c30*/  IMAD.MOV.U32 R2, RZ, RZ, R14 ;  /* 0x000000ffff027224 */ /* 0x000fd400078e000e */
[----:B------:R-:W-:Y:S05]  /*23c40*/  WARPSYNC.COLLECTIVE R15, `(.L_x_4135) ;  /* 0x000000000f087348 */ /* 0x000fea0003c00000 */
[----:B------:R0:W1:Y:S02]  /*23c50*/  SHFL.IDX P6, R14, R13, R12, R11 ;  /* 0x0000000c0d0e7389 */ /* 0x00006400000c000b */
[----:B01----:R-:W-:Y:S01]  /*23c60*/  ENDCOLLECTIVE ;  /* 0x000000000000791b */ /* 0x003fe20003800000 */
.L_x_4135:
[----:B------:R-:W-:Y:S01]  /*23c70*/  IMAD.MOV.U32 R13, RZ, RZ, R5 ;  /* 0x000000ffff0d7224 */ /* 0x000fe200078e0005 */
[----:B------:R-:W-:Y:S02]  /*23c80*/  MOV R12, 0x1 ;  /* 0x00000001000c7802 */ /* 0x000fe40000000f00 */
[----:B------:R-:W-:-:S05]  /*23c90*/  @!P1 LEA R14, P4, R32, R14, 0x1 ;  /* 0x0000000e200e9211 */ /* 0x000fca00078808ff */
[----:B------:R-:W-:Y:S01]  /*23ca0*/  @!P1 IMAD.X R3, RZ, RZ, R2, P4 ;  /* 0x000000ffff039224 */ /* 0x000fe200020e0602 */
[----:B------:R-:W-:-:S07]  /*23cb0*/  @!P1 MOV R2, R14 ;  /* 0x0000000e00029202 */ /* 0x000fce0000000f00 */
[----:B------:R-:W-:Y:S05]  /*23cc0*/  WARPSYNC.COLLECTIVE R15, `(.L_x_4136) ;  /* 0x000000000f087348 */ /* 0x000fea0003c00000 */
[----:B------:R0:W1:Y:S02]  /*23cd0*/  SHFL.IDX P6, R14, R13, R12, R11 ;  /* 0x0000000c0d0e7389 */ /* 0x00006400000c000b */
[----:B01----:R-:W-:Y:S01]  /*23ce0*/  ENDCOLLECTIVE ;  /* 0x000000000000791b */ /* 0x003fe20003800000 */
.L_x_4136:
[----:B------:R-:W-:Y:S01]  /*23cf0*/  @!PT LDS RZ, [RZ] ;  /* 0x00000000fffff984 */ /* 0x000fe20000000800 */
[----:B------:R-:W-:Y:S01]  /*23d00*/  @!PT LDS RZ, [RZ] ;  /* 0x00000000fffff984 */ /* 0x000fe20000000800 */
[----:B------:R-:W-:Y:S01]  /*23d10*/  @!PT LDS RZ, [RZ] ;  /* 0x00000000fffff984 */ /* 0x000fe20000000800 */
[----:B------:R-:W-:Y:S04]  /*23d20*/  @!P1 LDGSTS.E.BYPASS.LTC128B.128 [R37+0x12400], desc[UR48][R2.64], !P3 ;  /* 0x1240000002259fae */ /* 0x000fe8000d901d70 */
[----:B------:R-:W-:Y:S04]  /*23d30*/  @!P1 LDGSTS.E.BYPASS.LTC128B.128 [R37+0x16400], desc[UR48][R2.64+0x80], !P2 ;  /* 0x1640008002259fae */ /* 0x000fe8000d101d70 */
[----:B------:R0:W-:Y:S01]  /*23d40*/  @!P1 LDGSTS.E.BYPASS.LTC128B.128 [R37+0x1a400], desc[UR48][R2.64+0x100], !P0 ;  /* 0x1a40010002259fae */ /* 0x0001e2000c101d70 */
[----:B------:R-:W-:Y:S01]  /*23d50*/  ISETP.GE.AND P1, PT, R7, R6, PT ;  /* 0x000000060700720c */ /* 0x000fe20003f26270 */
[----:B------:R-:W-:-:S02]  /*23d60*/  IMAD.MOV.U32 R13, RZ, RZ, R0 ;  /* 0x000000ffff0d7224 */ /* 0x000fc400078e0000 */
[----:B0-----:R-:W-:-:S10]  /*23d70*/  IMAD.MOV.U32 R2, RZ, RZ, R14 ;  /* 0x000000ffff027224 */ /* 0x001fd400078e000e */
[----:B------:R-:W-:Y:S05]  /*23d80*/  WARPSYNC.COLLECTIVE R15, `(.L_x_4137) ;  /* 0x000000000f087348 */ /* 0x000fea0003c00000 */
[----:B------:R0:W1:Y:S02]  /*23d90*/  SHFL.IDX P6, R14, R13, R12, R11 ;  /* 0x0000000c0d0e7389 */ /* 0x00006400000c000b */
[----:B01----:R-:W-:Y:S01]  /*23da0*/  ENDCOLLECTIVE ;  /* 0x000000000000791b */ /* 0x003fe20003800000 */
.L_x_4137:
        /* <DEDUP_REMOVED lines=8> */
.L_x_4138:
[----:B------:R-:W-:Y:S01]  /*23e30*/  @!P1 IMAD.MOV.U32 R3, RZ, RZ, R7 ;  /* 0x000000ffff039224 */ /* 0x000fe200078e0007 */
[----:B------:R-:W-:-:S04]  /*23e40*/  IADD3 R7, R4, 0x20, RZ ;  /* 0x0000002004077810 */ /* 0x000fc80007ffe0ff */
[----:B------:R-:W-:Y:S01]  /*23e50*/  @!PT LDS RZ, [RZ] ;  /* 0x00000000fffff984 */ /* 0x000fe20000000800 */
[----:B------:R-:W-:Y:S01]  /*23e60*/  @!PT LDS RZ, [RZ] ;  /* 0x00000000fffff984 */ /* 0x000fe20000000800 */
[----:B------:R-:W-:Y:S01]  /*23e70*/  @!PT LDS RZ, [RZ] ;  /* 0x00000000fffff984 */ /* 0x000fe20000000800 */
[----:B------:R-:W-:Y:S04]  /*23e80*/  @!P1 LDGSTS.E.BYPASS.LTC128B.128 [R37+0x12c00], desc[UR48][R2.64], !P3 ;  /* 0x12c0000002259fae */ /* 0x000fe8000d901d70 */
[----:B------:R-:W-:Y:S01]  /*23e90*/  @!P1 LDGSTS.E.BYPASS.LTC128B.128 [R37+0x16c00], desc[UR48][R2.64+0x80], !P2 ;  /* 0x16c0008002259fae */ /* 0x000fe2000d101d70 */
[----:B------:R-:W-:-:S03]  /*23ea0*/  IMAD.MOV.U32 R13, RZ, RZ, R0 ;  /* 0x000000ffff0d7224 */ /* 0x000fc600078e0000 */
[----:B------:R0:W-:Y:S01]  /*23eb0*/  @!P1 LDGSTS.E.BYPASS.LTC128B.128 [R37+0x1ac00], desc[UR48][R2.64+0x100], !P0 ;  /* 0x1ac0010002259fae */ /* 0x0001e2000c101d70 */
[----:B------:R-:W-:Y:S02]  /*23ec0*/  ISETP.GE.AND P1, PT, R7, R6, PT ;  /* 0x000000060700720c */ /* 0x000fe40003f26270 */
[----:B0-----:R-:W-:-:S11]  /*23ed0*/  MOV R2, R14 ;  /* 0x0000000e00027202 */ /* 0x001fd60000000f00 */
[----:B------:R-:W-:Y:S05]  /*23ee0*/  WARPSYNC.COLLECTIVE R15, `(.L_x_4139) ;  /* 0x000000000f087348 */ /* 0x000fea0003c00000 */
[----:B------:R0:W1:Y:S02]  /*23ef0*/  SHFL.IDX P6, R14, R13, R12, R11 ;  /* 0x0000000c0d0e7389 */ /* 0x00006400000c000b */
[----:B01----:R-:W-:Y:S01]  /*23f00*/  ENDCOLLECTIVE ;  /* 0x000000000000791b */ /* 0x003fe20003800000 */
.L_x_4139:
[----:B------:R-:W-:Y:S01]  /*23f10*/  MOV R13, R5 ;  /* 0x00000005000d7202 */ /* 0x000fe20000000f00 */
[----:B------:R-:W-:Y:S01]  /*23f20*/  IMAD.MOV.U32 R12, RZ, RZ, 0x3 ;  /* 0x00000003ff0c7424 */ /* 0x000fe200078e00ff */
[----:B------:R-:W-:-:S05]  /*23f30*/  @!P1 LEA R14, P4, R32, R14, 0x1 ;  /* 0x0000000e200e9211 */ /* 0x000fca00078808ff */
[----:B------:R-:W-:Y:S01]  /*23f40*/  @!P1 IMAD.X R7, RZ, RZ, R2, P4 ;  /* 0x000000ffff079224 */ /* 0x000fe200020e0602 */
[----:B------:R-:W-:-:S07]  /*23f50*/  @!P1 MOV R2, R14 ;  /* 0x0000000e00029202 */ /* 0x000fce0000000f00 */
[----:B------:R-:W-:Y:S05]  /*23f60*/  WARPSYNC.COLLECTIVE R15, `(.L_x_4140) ;  /* 0x000000000f087348 */ /* 0x000fea0003c00000 */
[----:B------:R0:W1:Y:S02]  /*23f70*/  SHFL.IDX P6, R14, R13, R12, R11 ;  /* 0x0000000c0d0e7389 */ /* 0x00006400000c000b */
[----:B01----:R-:W-:Y:S01]  /*23f80*/  ENDCOLLECTIVE ;  /* 0x000000000000791b */ /* 0x003fe20003800000 */
.L_x_4140:
[----:B------:R-:W-:Y:S02]  /*23f90*/  @!P1 IMAD.MOV.U32 R3, RZ, RZ, R7 ;  /* 0x000000ffff039224 */ /* 0x000fe400078e0007 */
[----:B------:R-:W-:-:S03]  /*23fa0*/  VIADD R7, R4, 0x30 ;  /* 0x0000003004077836 */ /* 0x000fc60000000000 */
[----:B------:R-:W-:Y:S01]  /*23fb0*/  @!PT LDS RZ, [RZ] ;  /* 0x00000000fffff984 */ /* 0x000fe20000000800 */
[----:B------:R-:W-:Y:S01]  /*23fc0*/  @!PT LDS RZ, [RZ] ;  /* 0x00000000fffff984 */ /* 0x000fe20000000800 */
[----:B------:R-:W-:Y:S01]  /*23fd0*/  @!PT LDS RZ, [RZ] ;  /* 0x00000000fffff984 */ /* 0x000fe20000000800 */
[----:B------:R-:W-:Y:S04]  /*23fe0*/  @!P1 LDGSTS.E.BYPASS.LTC128B.128 [R37+0x13400], desc[UR48][R2.64], !P3 ;  /* 0x1340000002259fae */ /* 0x000fe8000d901d70 */
[----:B------:R-:W-:Y:S01]  /*23ff0*/  @!P1 LDGSTS.E.BYPASS.LTC128B.128 [R37+0x17400], desc[UR48][R2.64+0x80], !P2 ;  /* 0x1740008002259fae */ /* 0x000fe2000d101d70 */
[----:B------:R-:W-:-:S03]  /*24000*/  MOV R13, R0 ;  /* 0x00000000000d7202 */ /* 0x000fc60000000f00 */
[----:B------:R0:W-:Y:S01]  /*24010*/  @!P1 LDGSTS.E.BYPASS.LTC128B.128 [R37+0x1b400], desc[UR48][R2.64+0x100], !P0 ;  /* 0x1b40010002259fae */ /* 0x0001e2000c101d70 */
[----:B------:R-:W-:Y:S01]  /*24020*/  ISETP.GE.AND P1, PT, R7, R6, PT ;  /* 0x000000060700720c */ /* 0x000fe20003f26270 */
[----:B0-----:R-:W-:-:S12]  /*24030*/  IMAD.MOV.U32 R2, RZ, RZ, R14 ;  /* 0x000000ffff027224 */ /* 0x001fd800078e000e */
[----:B------:R-:W-:Y:S05]  /*24040*/  WARPSYNC.COLLECTIVE R15, `(.L_x_4141) ;  /* 0x000000000f087348 */ /* 0x000fea0003c00000 */
[----:B------:R0:W1:Y:S02]  /*24050*/  SHFL.IDX P6, R14, R13, R12, R11 ;  /* 0x0000000c0d0e7389 */ /* 0x00006400000c000b */
[----:B01----:R-:W-:Y:S01]  /*24060*/  ENDCOLLECTIVE ;  /* 0x000000000000791b */ /* 0x003fe20003800000 */
.L_x_4141:
        /* <DEDUP_REMOVED lines=8> */
.L_x_4142:
[----:B------:R-:W-:Y:S01]  /*240f0*/  @!P1 MOV R3, R7 ;  /* 0x0000000700039202 */ /* 0x000fe20000000f00 */
[----:B------:R-:W-:-:S04]  /*24100*/  VIADD R7, R4, 0x40 ;  /* 0x0000004004077836 */ /* 0x000fc80000000000 */
        /* <DEDUP_REMOVED lines=12> */
.L_x_4143:
        /* <DEDUP_REMOVED lines=8> */
.L_x_4144:
        /* <DEDUP_REMOVED lines=14> */
.L_x_4145:
        /* <DEDUP_REMOVED lines=8> */
.L_x_4146:
        /* <DEDUP_REMOVED lines=14> */
.L_x_4147:
        /* <DEDUP_REMOVED lines=8> */
.L_x_4148:
[----:B------:R-:W-:-:S05]  /*24510*/  @!P1 MOV R3, R7 ;  /* 0x0000000700039202 */ /* 0x000fca0000000f00 */
[----:B------:R-:W-:Y:S01]  /*24520*/  @!PT LDS RZ, [RZ] ;  /* 0x00000000fffff984 */ /* 0x000fe20000000800 */
[----:B------:R-:W-:Y:S01]  /*24530*/  @!PT LDS RZ, [RZ] ;  /* 0x00000000fffff984 */ /* 0x000fe20000000800 */
[----:B------:R-:W-:Y:S01]  /*24540*/  @!PT LDS RZ, [RZ] ;  /* 0x00000000fffff984 */ /* 0x000fe20000000800 */
[----:B------:R0:W-:Y:S04]  /*24550*/  @!P1 LDGSTS.E.BYPASS.LTC128B.128 [R37+0x15400], desc[UR48][R2.64], !P3 ;  /* 0x1540000002259fae */ /* 0x0001e8000d901d70 */
[----:B------:R0:W-:Y:S01]  /*24560*/  @!P1 LDGSTS.E.BYPASS.LTC128B.128 [R37+0x19400], desc[UR48][R2.64+0x80], !P2 ;  /* 0x1940008002259fae */ /* 0x0001e2000d101d70 */
[----:B------:R-:W-:-:S03]  /*24570*/  IMAD.MOV.U32 R13, RZ, RZ, R0 ;  /* 0x000000ffff0d7224 */ /* 0x000fc600078e0000 */
[----:B------:R0:W-:Y:S01]  /*24580*/  @!P1 LDGSTS.E.BYPASS.LTC128B.128 [R37+0x1d400], desc[UR48][R2.64+0x100], !P0 ;  /* 0x1d40010002259fae */ /* 0x0001e2000c101d70 */
[----:B------:R-:W-:-:S07]  /*24590*/  MOV R5, R14 ;  /* 0x0000000e00057202 */ /* 0x000fce0000000f00 */
[----:B0-----:R-:W-:Y:S05]  /*245a0*/  WARPSYNC.COLLECTIVE R15, `(.L_x_4149) ;  /* 0x000000000f087348 */ /* 0x001fea0003c00000 */
[----:B------:R1:W2:Y:S02]  /*245b0*/  SHFL.IDX P6, R14, R13, R12, R11 ;  /* 0x0000000c0d0e7389 */ /* 0x0002a400000c000b */
[----:B012---:R-:W-:Y:S01]  /*245c0*/  ENDCOLLECTIVE ;  /* 0x000000000000791b */ /* 0x007fe20003800000 */
.L_x_4149:
[----:B------:R-:W-:Y:S05]  /*245d0*/  BRA `(.L_x_4150) ;  /* 0xffffffb0000c7947 */ /* 0x000fea000383ffff */
.L_x_4017:
[----:B0-----:R0:W1:Y:S02]  /*245e0*/  SYNCS.PHASECHK.TRANS64.TRYWAIT P0, [R22+URZ+0x30820], R3 ;  /* 0x03082003160075a7 */ /* 0x001064000800017f */
[----:B-1----:R-:W-:Y:S05]  /*245f0*/  @!P0 NANOSLEEP.SYNCS 0x989680 ;  /* 0x009896800000895d */ /* 0x002fea0003900000 */
[----:B------:R-:W1:Y:S02]  /*24600*/  @!P0 SYNCS.PHASECHK.TRANS64 P0, [R22+URZ+0x30820], R3 ;  /* 0x03082003160085a7 */ /* 0x000e64000800007f */
[----:B-1----:R-:W-:Y:S05]  /*24610*/  @!P0 BRA `(.L_x_4017) ;  /* 0xfffffffc00f08947 */ /* 0x002fea000383ffff */
[----:B------:R-:W-:Y:S05]  /*24620*/  BRA `(.L_x_4151) ;  /* 0xffffffb000847947 */ /* 0x000fea000383ffff */
.L_x_4022:
[----:B0-----:R0:W1:Y:S02]  /*24630*/  SYNCS.PHASECHK.TRANS64.TRYWAIT P0, [R7+URZ+0x30840], R2 ;  /* 0x03084002070075a7 */ /* 0x001064000800017f */
[----:B-1----:R-:W-:Y:S05]  /*24640*/  @!P0 NANOSLEEP.SYNCS 0x989680 ;  /* 0x009896800000895d */ /* 0x002fea0003900000 */
[----:B------:R-:W1:Y:S02]  /*24650*/  @!P0 SYNCS.PHASECHK.TRANS64 P0, [R7+URZ+0x30840], R2 ;  /* 0x03084002070085a7 */ /* 0x000e64000800007f */
[----:B-1----:R-:W-:Y:S05]  /*24660*/  @!P0 BRA `(.L_x_4022) ;  /* 0xfffffffc00f08947 */ /* 0x002fea000383ffff */
[----:B------:R-:W-:Y:S05]  /*24670*/  BRA `(.L_x_4152) ;  /* 0xffffffb400607947 */ /* 0x000fea000383ffff */
.L_x_4023:
        /* <DEDUP_REMOVED lines=8> */
.L_x_4154:
[----:B------:R-:W-:Y:S05]  /*24700*/  BSYNC B1 ;  /* 0x0000000000017941 */ /* 0x000fea0003800000 */
.L_x_4153:
[----:B------:R0:W-:Y:S04]  /*24710*/  STL [R1+0x128], R0 ;  /* 0x0001280001007387 */ /* 0x0001e80000100800 */
[----:B0-----:R0:W5:Y:S01]  /*24720*/  LDL.LU R0, [R1] ;  /* 0x0000000001007983 */ /* 0x0011620000300800 */
[----:B------:R-:W-:Y:S01]  /*24730*/  IMAD.MOV.U32 R13, RZ, RZ, R8 ;  /* 0x000000ffff0d7224 */ /* 0x000fe200078e0008 */
[----:B------:R-:W-:Y:S01]  /*24740*/  MOV R11, 0x181f ;  /* 0x0000181f000b7802 */ /* 0x000fe20000000f00 */
[----:B------:R-:W-:Y:S01]  /*24750*/  IMAD.MOV.U32 R12, RZ, RZ, RZ ;  /* 0x000000ffff0c7224 */ /* 0x000fe200078e00ff */
[----:B------:R-:W-:Y:S01]  /*24760*/  MOV R3, R14 ;  /* 0x0000000e00037202 */ /* 0x000fe20000000f00 */
[----:B------:R-:W-:Y:S01]  /*24770*/  IMAD.MOV.U32 R15, RZ, RZ, -0x1 ;  /* 0xffffffffff0f7424 */ /* 0x000fe200078e00ff */
[----:B------:R-:W-:Y:S01]  /*24780*/  SHF.L.U32 R4, R32, 0x1, RZ ;  /* 0x0000000120047819 */ /* 0x000fe200000006ff */
[----:B------:R-:W-:-:S07]  /*24790*/  IMAD R5, R5, 0x2, R22 ;  /* 0x0000000205057824 */ /* 0x000fce00078e0216 */
[----:B0----5:R-:W-:Y:S05]  /*247a0*/  WARPSYNC.COLLECTIVE R15, `(.L_x_4155) ;  /* 0x000000000f087348 */ /* 0x021fea0003c00000 */
[----:B------:R1:W2:Y:S02]  /*247b0*/  SHFL.IDX P6, R14, R13, R12, R11 ;  /* 0x0000000c0d0e7389 */ /* 0x0002a400000c000b */
[----:B012--5:R-:W-:Y:S01]  /*247c0*/  ENDCOLLECTIVE ;  /* 0x000000000000791b */ /* 0x027fe20003800000 */
.L_x_4155:
[----:B------:R-:W-:Y:S01]  /*247d0*/  MOV R13, R6 ;  /* 0x00000006000d7202 */ /* 0x000fe20000000f00 */
[----:B------:R-:W-:Y:S02]  /*247e0*/  IMAD.MOV.U32 R12, RZ, RZ, 0x1 ;  /* 0x00000001ff0c7424 */ /* 0x000fe400078e00ff */
[----:B------:R-:W-:-:S07]  /*247f0*/  IMAD.MOV.U32 R2, RZ, RZ, R14 ;  /* 0x000000ffff027224 */ /* 0x000fce00078e000e */
[----:B------:R-:W-:Y:S05]  /*24800*/  WARPSYNC.COLLECTIVE R15, `(.L_x_4156) ;  /* 0x000000000f087348 */ /* 0x000fea0003c00000 */
[----:B------:R0:W1:Y:S02]  /*24810*/  SHFL.IDX P6, R14, R13, R12, R11 ;  /* 0x0000000c0d0e7389 */ /* 0x00006400000c000b */
[----:B01----:R-:W-:Y:S01]  /*24820*/  ENDCOLLECTIVE ;  /* 0x000000000000791b */ /* 0x003fe20003800000 */
.L_x_4156:
[----:B------:R-:W-:-:S05]  /*24830*/  IADD3 R2, P0, R2, R4, RZ ;  /* 0x0000000402027210 */ /* 0x000fca0007f1e0ff */
[----:B------:R-:W-:Y:S01]  /*24840*/  IMAD.X R3, RZ, RZ, R3, P0 ;  /* 0x000000ffff037224 */ /* 0x000fe200000e0603 */
[----:B------:R-:W-:Y:S02]  /*24850*/  MOV R13, R8 ;  /* 0x00000008000d7202 */ /* 0x000fe40000000f00 */
[----:B------:R-:W-:-:S04]  /*24860*/  LOP3.LUT R0, R0, 0xffffffbf, RZ, 0xc0, !PT ;  /* 0xffffffbf00007812 */ /* 0x000fc800078ec0ff */
[----:B------:R-:W-:-:S04]  /*24870*/  @P1 LOP3.LUT R0, R0, 0x40, RZ, 0xfc, !PT ;  /* 0x0000004000001812 */ /* 0x000fc800078efcff */
[----:B------:R-:W-:Y:S01]  /*24880*/  LOP3.LUT P1, RZ, R0, 0x4, RZ, 0xc0, !PT ;  /* 0x0000000400ff7812 */ /* 0x000fe2000782c0ff */
[----:B------:R0:W-:-:S12]  /*24890*/  STL [R1], R0 ;  /* 0x0000000001007387 */ /* 0x0001d80000100800 */
[----:B------:R-:W-:Y:S01]  /*248a0*/  @!PT LDS RZ, [RZ] ;  /* 0x00000000fffff984 */ /* 0x000fe20000000800 */
[----:B------:R-:W-:Y:S01]  /*248b0*/  @!PT LDS RZ, [RZ] ;  /* 0x00000000fffff984 */ /* 0x000fe20000000800 */
[----:B------:R-:W-:Y:S01]  /*248c0*/  @!PT LDS RZ, [RZ] ;  /* 0x00000000fffff984 */ /* 0x000fe20000000800 */
[----:B------:R-:W-:Y:S04]  /*248d0*/  LDGSTS.E.BYPASS.LTC128B.128 [R5+0x1e400], desc[UR48][R2.64], !P1 ;  /* 0x1e40000002057fae */ /* 0x000fe8000c901d70 */
[----:B------:R-:W-:Y:S04]  /*248e0*/  LDGSTS.E.BYPASS.LTC128B.128 [R5+0x21400], desc[UR48][R2.64+0x80], !P5 ;  /* 0x2140008002057fae */ /* 0x000fe8000e901d70 */
[----:B------:R1:W-:Y:S02]  /*248f0*/  LDGSTS.E.BYPASS.LTC128B.128 [R5+0x24400], desc[UR48][R2.64+0x100], !P4 ;  /* 0x2440010002057fae */ /* 0x0003e4000e101d70 */
[----:B01----:R-:W-:-:S07]  /*24900*/  IMAD.MOV.U32 R3, RZ, RZ, R14 ;  /* 0x000000ffff037224 */ /* 0x003fce00078e000e */
[----:B------:R-:W-:Y:S05]  /*24910*/  WARPSYNC.COLLECTIVE R15, `(.L_x_4157) ;  /* 0x000000000f087348 */ /* 0x000fea0003c00000 */
[----:B------:R0:W1:Y:S02]  /*24920*/  SHFL.IDX P6, R14, R13, R12, R11 ;  /* 0x0000000c0d0e7389 */ /* 0x00006400000c000b */
[----:B01----:R-:W-:Y:S01]  /*24930*/  ENDCOLLECTIVE ;  /* 0x000000000000791b */ /* 0x003fe20003800000 */
.L_x_4157:
[----:B------:R-:W-:Y:S01]  /*24940*/  MOV R13, R6 ;  /* 0x00000006000d7202 */ /* 0x000fe20000000f00 */
[----:B------:R-:W-:Y:S02]  /*24950*/  IMAD.MOV.U32 R12, RZ, RZ, 0x2 ;  /* 0x00000002ff0c7424 */ /* 0x000fe400078e00ff */
[----:B------:R-:W-:-:S07]  /*24960*/  IMAD.MOV.U32 R2, RZ, RZ, R14 ;  /* 0x000000ffff027224 */ /* 0x000fce00078e000e */
[----:B------:R-:W-:Y:S05]  /*24970*/  WARPSYNC.COLLECTIVE R15, `(.L_x_4158) ;  /* 0x000000000f087348 */ /* 0x000fea0003c00000 */
[----:B------:R0:W1:Y:S02]  /*24980*/  SHFL.IDX P6, R14, R13, R12, R11 ;  /* 0x0000000c0d0e7389 */ /* 0x00006400000c000b */
[----:B01----:R-:W-:Y:S01]  /*24990*/  ENDCOLLECTIVE ;  /* 0x000000000000791b */ /* 0x003fe20003800000 */
.L_x_4158:
[----:B------:R-:W-:-:S05]  /*249a0*/  IADD3 R2, P0, R2, R4, RZ ;  /* 0x0000000402027210 */ /* 0x000fca0007f1e0ff */
[----:B------:R-:W-:-:S05]  /*249b0*/  IMAD.X R3, RZ, RZ, R3, P0 ;  /* 0x000000ffff037224 */ /* 0x000fca00000e0603 */
[----:B------:R-:W-:Y:S01]  /*249c0*/  @!PT LDS RZ, [RZ] ;  /* 0x00000000fffff984 */ /* 0x000fe20000000800 */
[----:B------:R-:W-:Y:S01]  /*249d0*/  @!PT LDS RZ, [RZ] ;  /* 0x00000000fffff984 */ /* 0x000fe20000000800 */
[----:B------:R-:W-:Y:S01]  /*249e0*/  @!PT LDS RZ, [RZ] ;  /* 0x00000000fffff984 */ /* 0x000fe20000000800 */
[----:B------:R0:W-:Y:S01]  /*249f0*/  LDGSTS.E.BYPASS.LTC128B.128 [R5+0x1ec00], desc[UR48][R2.64], !P1 ;  /* 0x1ec0000002057fae */ /* 0x0001e2000c901d70 */
[----:B------:R-:W-:-:S03]  /*24a00*/  MOV R13, R8 ;  /* 0x00000008000d7202 */ /* 0x000fc60000000f00 */
[----:B------:R0:W-:Y:S04]  /*24a10*/  LDGSTS.E.BYPASS.LTC128B.128 [R5+0x21c00], desc[UR48][R2.64+0x80], !P5 ;  /* 0x21c0008002057fae */ /* 0x0001e8000e901d70 */
[----:B------:R0:W-:Y:S01]  /*24a20*/  LDGSTS.E.BYPASS.LTC128B.128 [R5+0x24c00], desc[UR48][R2.64+0x100], !P4 ;  /* 0x24c0010002057fae */ /* 0x0001e2000e101d70 */
[----:B------:R-:W-:-:S07]  /*24a30*/  IMAD.MOV.U32 R34, RZ, RZ, R14 ;  /* 0x000000ffff227224 */ /* 0x000fce00078e000e */
[----:B0-----:R-:W-:Y:S05]  /*24a40*/  WARPSYNC.COLLECTIVE R15, `(.L_x_4159) ;  /* 0x000000000f087348 */ /* 0x001fea0003c00000 */
[----:B------:R1:W2:Y:S02]  /*24a50*/  SHFL.IDX P6, R14, R13, R12, R11 ;  /* 0x0000000c0d0e7389 */ /* 0x0002a400000c000b */
[----:B012---:R-:W-:Y:S01]  /*24a60*/  ENDCOLLECTIVE ;  /* 0x000000000000791b */ /* 0x007fe20003800000 */
.L_x_4159:
[----:B------:R-:W-:Y:S01]  /*24a70*/  MOV R13, R6 ;  /* 0x00000006000d7202 */ /* 0x000fe20000000f00 */
[----:B------:R-:W-:Y:S02]  /*24a80*/  IMAD.MOV.U32 R12, RZ, RZ, 0x3 ;  /* 0x00000003ff0c7424 */ /* 0x000fe400078e00ff */
[----:B------:R-:W-:-:S07]  /*24a90*/  IMAD.MOV.U32 R2, RZ, RZ, R14 ;  /* 0x000000ffff027224 */ /* 0x000fce00078e000e */
[----:B------:R-:W-:Y:S05]  /*24aa0*/  WARPSYNC.COLLECTIVE R15, `(.L_x_4160) ;  /* 0x000000000f087348 */ /* 0x000fea0003c00000 */
[----:B------:R0:W1:Y:S02]  /*24ab0*/  SHFL.IDX P6, R14, R13, R12, R11 ;  /* 0x0000000c0d0e7389 */ /* 0x00006400000c000b */
[----:B01----:R-:W-:Y:S01]  /*24ac0*/  ENDCOLLECTIVE ;  /* 0x000000000000791b */ /* 0x003fe20003800000 */
.L_x_4160:
        /* <DEDUP_REMOVED lines=13> */
.L_x_4161:
[----:B------:R-:W-:Y:S01]  /*24ba0*/  MOV R13, R6 ;  /* 0x00000006000d7202 */ /* 0x000fe20000000f00 */
[----:B------:R-:W-:Y:S02]  /*24bb0*/  IMAD.MOV.U32 R12, RZ, RZ, 0x4 ;  /* 0x00000004ff0c7424 */ /* 0x000fe400078e00ff */
[----:B------:R-:W-:-:S07]  /*24bc0*/  IMAD.MOV.U32 R2, RZ, RZ, R14 ;  /* 0x000000ffff027224 */ /* 0x000fce00078e000e */
[----:B------:R-:W-:Y:S05]  /*24bd0*/  WARPSYNC.COLLECTIVE R15, `(.L_x_4162) ;  /* 0x000000000f087348 */ /* 0x000fea0003c00000 */
[----:B------:R0:W1:Y:S02]  /*24be0*/  SHFL.IDX P6, R14, R13, R12, R11 ;  /* 0x0000000c0d0e7389 */ /* 0x00006400000c000b */
[----:B01----:R-:W-:Y:S01]  /*24bf0*/  ENDCOLLECTIVE ;  /* 0x000000000000791b */ /* 0x003fe20003800000 */
.L_x_4162:
        /* <DEDUP_REMOVED lines=13> */
.L_x_4163:
[----:B------:R-:W-:-:S05]  /*24cd0*/  IMAD.MOV.U32 R2, RZ, RZ, R14 ;  /* 0x000000ffff027224 */ /* 0x000fca00078e000e */
[----:B------:R-:W-:-:S05]  /*24ce0*/  IADD3 R2, P0, R2, R4, RZ ;  /* 0x0000000402027210 */ /* 0x000fca0007f1e0ff */
[----:B------:R-:W-:-:S05]  /*24cf0*/  IMAD.X R3, RZ, RZ, R34, P0 ;  /* 0x000000ffff037224 */ /* 0x000fca00000e0622 */
[----:B------:R-:W-:Y:S01]  /*24d00*/  @!PT LDS RZ, [RZ] ;  /* 0x00000000fffff984 */ /* 0x000fe20000000800 */
[----:B------:R-:W-:Y:S01]  /*24d10*/  @!PT LDS RZ, [RZ] ;  /* 0x00000000fffff984 */ /* 0x000fe20000000800 */
[----:B------:R-:W-:Y:S01]  /*24d20*/  @!PT LDS RZ, [RZ] ;  /* 0x00000000fffff984 */ /* 0x000fe20000000800 */
[----:B------:R0:W-:Y:S01]  /*24d30*/  LDGSTS.E.BYPASS.LTC128B.128 [R5+0x20400], desc[UR48][R2.64], !P1 ;  /* 0x2040000002057fae */ /* 0x0001e2000c901d70 */
[----:B------:R-:W-:-:S03]  /*24d40*/  LOP3.LUT P1, RZ, R0, 0x40, RZ, 0xc0, !PT ;  /* 0x0000004000ff7812 */ /* 0x000fc6000782c0ff */
[----:B------:R0:W5:Y:S01]  /*24d50*/  LDL.LU R0, [R1+0x128] ;  /* 0x0001280001007983 */ /* 0x0001620000300800 */
[----:B------:R-:W-:Y:S01]  /*24d60*/  MOV R13, R6 ;  /* 0x00000006000d7202 */ /* 0x000fe20000000f00 */
[----:B------:R-:W-:Y:S02]  /*24d70*/  IMAD.MOV.U32 R12, RZ, RZ, 0x5 ;  /* 0x00000005ff0c7424 */ /* 0x000fe400078e00ff */
[----:B------:R0:W-:Y:S06]  /*24d80*/  LDGSTS.E.BYPASS.LTC128B.128 [R5+0x23400], desc[UR48][R2.64+0x80], !P5 ;  /* 0x2340008002057fae */ /* 0x0001ec000e901d70 */
[----:B0----5:R-:W-:Y:S05]  /*24d90*/  WARPSYNC.COLLECTIVE R15, `(.L_x_4164) ;  /* 0x000000000f087348 */ /* 0x021fea0003c00000 */
[----:B------:R1:W2:Y:S02]  /*24da0*/  SHFL.IDX P6, R14, R13, R12, R11 ;  /* 0x0000000c0d0e7389 */ /* 0x0002a400000c000b */
[----:B012--5:R-:W-:Y:S01]  /*24db0*/  ENDCOLLECTIVE ;  /* 0x000000000000791b */ /* 0x027fe20003800000 */
.L_x_4164:
[----:B------:R-:W-:Y:S01]  /*24dc0*/  @!PT LDS RZ, [RZ] ;  /* 0x00000000fffff984 */ /* 0x000fe20000000800 */
[----:B------:R-:W-:Y:S01]  /*24dd0*/  @!PT LDS RZ, [RZ] ;  /* 0x00000000fffff984 */ /* 0x000fe20000000800 */
[----:B------:R-:W-:Y:S01]  /*24de0*/  @!PT LDS RZ, [RZ] ;  /* 0x00000000fffff984 */ /* 0x000fe20000000800 */
[----:B------:R0:W-:Y:S01]  /*24df0*/  LDGSTS.E.BYPASS.LTC128B.128 [R5+0x26400], desc[UR48][R2.64+0x100], !P4 ;  /* 0x2640010002057fae */ /* 0x0001e2000e101d70 */
[----:B------:R-:W-:Y:S01]  /*24e00*/  MOV R13, R8 ;  /* 0x00000008000d7202 */ /* 0x000fe20000000f00 */
[----:B------:R-:W-:-:S07]  /*24e10*/  IMAD.MOV.U32 R34, RZ, RZ, R14 ;  /* 0x000000ffff227224 */ /* 0x000fce00078e000e */
[----:B0-----:R-:W-:Y:S05]  /*24e20*/  WARPSYNC.COLLECTIVE R15, `(.L_x_4165) ;  /* 0x000000000f087348 */ /* 0x001fea0003c00000 */
[----:B------:R1:W2:Y:S02]  /*24e30*/  SHFL.IDX P6, R14, R13, R12, R11 ;  /* 0x0000000c0d0e7389 */ /* 0x0002a400000c000b */
[----:B012---:R-:W-:Y:S01]  /*24e40*/  ENDCOLLECTIVE ;  /* 0x000000000000791b */ /* 0x007fe20003800000 */
.L_x_4165:
[----:B------:R-:W-:Y:S01]  /*24e50*/  IMAD.MOV.U32 R2, RZ, RZ, R14 ;  /* 0x000000ffff027224 */ /* 0x000fe200078e000e */
[----:B------:R-:W-:Y:S06]  /*24e60*/  BRA `(.L_x_4166) ;  /* 0xffffffb0006c7947 */ /* 0x000fec000383ffff */
.L_x_4028:
[----:B0-----:R0:W2:Y:S02]  /*24e70*/  SYNCS.PHASECHK.TRANS64.TRYWAIT P0, [R6+URZ+0x30860], R2 ;  /* 0x03086002060075a7 */ /* 0x0010a4000800017f */
[----:B--2---:R-:W-:Y:S05]  /*24e80*/  @!P0 NANOSLEEP.SYNCS 0x989680 ;  /* 0x009896800000895d */ /* 0x004fea0003900000 */
[----:B------:R-:W2:Y:S02]  /*24e90*/  @!P0 SYNCS.PHASECHK.TRANS64 P0, [R6+URZ+0x30860], R2 ;  /* 0x03086002060085a7 */ /* 0x000ea4000800007f */
[----:B--2---:R-:W-:Y:S05]  /*24ea0*/  @!P0 BRA `(.L_x_4028) ;  /* 0xfffffffc00f08947 */ /* 0x004fea000383ffff */
[----:B------:R-:W-:Y:S05]  /*24eb0*/  BRA `(.L_x_4167) ;  /* 0xffffffb000d47947 */ /* 0x000fea000383ffff */
.L_x_4029:
        /* <DEDUP_REMOVED lines=8> */
.L_x_4169:
[----:B------:R-:W-:Y:S05]  /*24f40*/  BSYNC B1 ;  /* 0x0000000000017941 */ /* 0x000fea0003800000 */
.L_x_4168:
[----:B------:R-:W-:Y:S01]  /*24f50*/  IMAD.MOV.U32 R13, RZ, RZ, R23 ;  /* 0x000000ffff0d7224 */ /* 0x000fe200078e0017 */
[----:B------:R-:W-:Y:S01]  /*24f60*/  MOV R11, 0x181f ;  /* 0x0000181f000b7802 */ /* 0x000fe20000000f00 */
[----:B------:R-:W-:Y:S01]  /*24f70*/  IMAD.MOV.U32 R12, RZ, RZ, RZ ;  /* 0x000000ffff0c7224 */ /* 0x000fe200078e00ff */
[----:B------:R-:W-:Y:S01]  /*24f80*/  MOV R3, R14 ;  /* 0x0000000e00037202 */ /* 0x000fe20000000f00 */
[----:B------:R-:W-:Y:S02]  /*24f90*/  IMAD.MOV.U32 R15, RZ, RZ, -0x1 ;  /* 0xffffffffff0f7424 */ /* 0x000fe400078e00ff */
[----:B------:R-:W-:-:S07]  /*24fa0*/  IMAD R5, R5, 0x2, R22 ;  /* 0x0000000205057824 */ /* 0x000fce00078e0216 */
[----:B------:R-:W-:Y:S05]  /*24fb0*/  WARPSYNC.COLLECTIVE R15, `(.L_x_4170) ;  /* 0x000000000f087348 */ /* 0x000fea0003c00000 */
[----:B------:R0:W1:Y:S02]  /*24fc0*/  SHFL.IDX P6, R14, R13, R12, R11 ;  /* 0x0000000c0d0e7389 */ /* 0x00006400000c000b */
[----:B01----:R-:W-:Y:S01]  /*24fd0*/  ENDCOLLECTIVE ;  /* 0x000000000000791b */ /* 0x003fe20003800000 */
.L_x_4170:
[----:B------:R-:W-:Y:S01]  /*24fe0*/  IMAD.MOV.U32 R13, RZ, RZ, R24 ;  /* 0x000000ffff0d7224 */ /* 0x000fe200078e0018 */
[----:B------:R-:W-:Y:S01]  /*24ff0*/  MOV R12, 0x1 ;  /* 0x00000001000c7802 */ /* 0x000fe20000000f00 */
[----:B------:R-:W-:-:S07]  /*25000*/  IMAD.MOV.U32 R2, RZ, RZ, R14 ;  /* 0x000000ffff027224 */ /* 0x000fce00078e000e */
[----:B------:R-:W-:Y:S05]  /*25010*/  WARPSYNC.COLLECTIVE R15, `(.L_x_4171) ;  /* 0x000000000f087348 */ /* 0x000fea0003c00000 */
[----:B------:R0:W1:Y:S02]  /*25020*/  SHFL.IDX P6, R14, R13, R12, R11 ;  /* 0x0000000c0d0e7389 */ /* 0x00006400000c000b */
[----:B01----:R-:W-:Y:S01]  /*25030*/  ENDCOLLECTIVE ;  /* 0x000000000000791b */ /* 0x003fe20003800000 */
.L_x_4171:
        /* <DEDUP_REMOVED lines=16> */
.L_x_4172:
[----:B------:R-:W-:Y:S01]  /*25140*/  IMAD.MOV.U32 R13, RZ, RZ, R24 ;  /* 0x000000ffff0d7224 */ /* 0x000fe200078e0018 */
[----:B------:R-:W-:Y:S02]  /*25150*/  MOV R12, 0x2 ;  /* 0x00000002000c7802 */ /* 0x000fe40000000f00 */
[----:B------:R-:W-:-:S07]  /*25160*/  MOV R2, R14 ;  /* 0x0000000e00027202 */ /* 0x000fce0000000f00 */
[----:B------:R-:W-:Y:S05]  /*25170*/  WARPSYNC.COLLECTIVE R15, `(.L_x_4173) ;  /* 0x000000000f087348 */ /* 0x000fea0003c00000 */
[----:B------:R0:W1:Y:S02]  /*25180*/  SHFL.IDX P6, R14, R13, R12, R11 ;  /* 0x0000000c0d0e7389 */ /* 0x00006400000c000b */
[----:B01----:R-:W-:Y:S01]  /*25190*/  ENDCOLLECTIVE ;  /* 0x000000000000791b */ /* 0x003fe20003800000 */
.L_x_4173:
        /* <DEDUP_REMOVED lines=16> */
.L_x_4174:
[----:B------:R-:W-:Y:S01]  /*252a0*/  IMAD.MOV.U32 R13, RZ, RZ, R24 ;  /* 0x000000ffff0d7224 */ /* 0x000fe200078e0018 */
[----:B------:R-:W-:Y:S02]  /*252b0*/  MOV R12, 0x3 ;  /* 0x00000003000c7802 */ /* 0x000fe40000000f00 */
[----:B------:R-:W-:-:S07]  /*252c0*/  MOV R2, R14 ;  /* 0x0000000e00027202 */ /* 0x000fce0000000f00 */
[----:B------:R-:W-:Y:S05]  /*252d0*/  WARPSYNC.COLLECTIVE R15, `(.L_x_4175) ;  /* 0x000000000f087348 */ /* 0x000fea0003c00000 */
[----:B------:R0:W1:Y:S02]  /*252e0*/  SHFL.IDX P6, R14, R13, R12, R11 ;  /* 0x0000000c0d0e7389 */ /* 0x00006400000c000b */
[----:B01----:R-:W-:Y:S01]  /*252f0*/  ENDCOLLECTIVE ;  /* 0x000000000000791b */ /* 0x003fe20003800000 */
.L_x_4175:
        /* <DEDUP_REMOVED lines=16> */
.L_x_4176:
[----:B------:R-:W-:Y:S01]  /*25400*/  IMAD.MOV.U32 R13, RZ, RZ, R24 ;  /* 0x000000ffff0d7224 */ /* 0x000fe200078e0018 */
[----:B------:R-:W-:Y:S02]  /*25410*/  MOV R12, 0x4 ;  /* 0x00000004000c7802 */ /* 0x000fe40000000f00 */
[----:B------:R-:W-:-:S07]  /*25420*/  MOV R2, R14 ;  /* 0x0000000e00027202 */ /* 0x000fce0000000f00 */
[----:B------:R-:W-:Y:S05]  /*25430*/  WARPSYNC.COLLECTIVE R15, `(.L_x_4177) ;  /* 0x000000000f087348 */ /* 0x000fea0003c00000 */
[----:B------:R0:W1:Y:S02]  /*25440*/  SHFL.IDX P6, R14, R13, R12, R11 ;  /* 0x0000000c0d0e7389 */ /* 0x00006400000c000b */
[----:B01----:R-:W-:Y:S01]  /*25450*/  ENDCOLLECTIVE ;  /* 0x000000000000791b */ /* 0x003fe20003800000 */
.L_x_4177:
        /* <DEDUP_REMOVED lines=16> */
.L_x_4178:
[----:B------:R-:W-:Y:S01]  /*25560*/  IMAD.MOV.U32 R13, RZ, RZ, R24 ;  /* 0x000000ffff0d7224 */ /* 0x000fe200078e0018 */
[----:B------:R-:W-:Y:S02]  /*25570*/  MOV R12, 0x5 ;  /* 0x00000005000c7802 */ /* 0x000fe40000000f00 */
[----:B------:R-:W-:-:S07]  /*25580*/  MOV R2, R14 ;  /* 0x0000000e00027202 */ /* 0x000fce0000000f00 */
[----:B------:R-:W-:Y:S05]  /*25590*/  WARPSYNC.COLLECTIVE R15, `(.L_x_4179) ;  /* 0x000000000f087348 */ /* 0x000fea0003c00000 */
[----:B------:R0:W1:Y:S02]  /*255a0*/  SHFL.IDX P6, R14, R13, R12, R11 ;  /* 0x0000000c0d0e7389 */ /* 0x00006400000c000b */
[----:B01----:R-:W-:Y:S01]  /*255b0*/  ENDCOLLECTIVE ;  /* 0x000000000000791b */ /* 0x003fe20003800000 */
.L_x_4179:
        /* <DEDUP_REMOVED lines=13> */
.L_x_4180:
[----:B------:R-:W-:Y:S01]  /*25690*/  @!PT LDS RZ, [RZ] ;  /* 0x00000000fffff984 */ /* 0x000fe20000000800 */
[----:B------:R-:W-:Y:S01]  /*256a0*/  @!PT LDS RZ, [RZ] ;  /* 0x00000000fffff984 */ /* 0x000fe20000000800 */
[----:B------:R-:W-:Y:S01]  /*256b0*/  @!PT LDS RZ, [RZ] ;  /* 0x00000000fffff984 */ /* 0x000fe20000000800 */
[----:B------:R0:W-:Y:S01]  /*256c0*/  LDGSTS.E.BYPASS.LTC128B.128 [R5+0x5400], desc[UR48][R2.64+0x80], !P0 ;  /* 0x0540008002057fae */ /* 0x0001e2000c101d70 */
[----:B------:R-:W-:-:S13]  /*256d0*/  ISETP.LT.OR P0, PT, R7, 0x41, P1 ;  /* 0x000000410700780c */ /* 0x000fda0000f01670 */
[----:B------:R0:W-:Y:S01]  /*256e0*/  LDGSTS.E.BYPASS.LTC128B.128 [R5+0x8400], desc[UR48][R2.64+0x100], !P0 ;  /* 0x0840010002057fae */ /* 0x0001e2000c101d70 */
[----:B------:R-:W-:Y:S05]  /*256f0*/  BRA `(.L_x_4181) ;  /* 0xffffffac00c07947 */ /* 0x000fea000383ffff */
.L_x_4037:
[----:B0-----:R0:W1:Y:S02]  /*25700*/  SYNCS.PHASECHK.TRANS64.TRYWAIT P0, [R0+URZ+0x30860], R3 ;  /* 0x03086003000075a7 */ /* 0x001064000800017f */
[----:B-1----:R-:W-:Y:S05]  /*25710*/  @!P0 NANOSLEEP.SYNCS 0x989680 ;  /* 0x009896800000895d */ /* 0x002fea0003900000 */
[----:B------:R-:W1:Y:S02]  /*25720*/  @!P0 SYNCS.PHASECHK.TRANS64 P0, [R0+URZ+0x30860], R3 ;  /* 0x03086003000085a7 */ /* 0x000e64000800007f */
[----:B-1----:R-:W-:Y:S05]  /*25730*/  @!P0 BRA `(.L_x_4037) ;  /* 0xfffffffc00f08947 */ /* 0x002fea000383ffff */
[----:B------:R-:W-:Y:S05]  /*25740*/  BRA `(.L_x_4182) ;  /* 0xffffffb000e47947 */ /* 0x000fea000383ffff */
.L_x_4038:
[----:B------:R-:W-:Y:S01]  /*25750*/  BSSY B0, `(.L_x_4183) ;  /* 0x0000008000007945 */ /* 0x000fe20003800000 */
[----:B------:R-:W-:Y:S01]  /*25760*/  MOV R13, R24 ;  /* 0x00000018000d7202 */ /* 0x000fe20000000f00 */
[----:B------:R-:W-:Y:S01]  /*25770*/  IMAD.MOV.U32 R12, RZ, RZ, RZ ;  /* 0x000000ffff0c7224 */ /* 0x000fe200078e00ff */
[----:B------:R-:W-:Y:S01]  /*25780*/  MOV R15, 0xffffffff ;  /* 0xffffffff000f7802 */ /* 0x000fe20000000f00 */
[----:B------:R-:W-:-:S07]  /*25790*/  IMAD.MOV.U32 R11, RZ, RZ, 0x181f ;  /* 0x0000181fff0b7424 */ /* 0x000fce00078e00ff */
[----:B0-2---:R-:W-:Y:S05]  /*257a0*/  WARPSYNC.COLLECTIVE R15, `(.L_x_4184) ;  /* 0x000000000f087348 */ /* 0x005fea0003c00000 */
[----:B--2---:R1:W2:Y:S02]  /*257b0*/  SHFL.IDX P6, R14, R13, R12, R11 ;  /* 0x0000000c0d0e7389 */ /* 0x0042a400000c000b */
[----:B012---:R-:W-:Y:S01]  /*257c0*/  ENDCOLLECTIVE ;  /* 0x000000000000791b */ /* 0x007fe20003800000 */
.L_x_4184:
[----:B------:R-:W-:Y:S05]  /*257d0*/  BSYNC B0 ;  /* 0x0000000000007941 */ /* 0x000fea0003800000 */
.L_x_4183:
[----:B------:R-:W-:Y:S01]  /*257e0*/  IMAD.MOV.U32 R13, RZ, RZ, R23 ;  /* 0x000000ffff0d7224 */ /* 0x000fe200078e0017 */
[----:B------:R-:W-:Y:S01]  /*257f0*/  MOV R12, RZ ;  /* 0x000000ff000c7202 */ /* 0x000fe20000000f00 */
[----:B------:R-:W-:Y:S01]  /*25800*/  IMAD.MOV.U32 R11, RZ, RZ, 0x181f ;  /* 0x0000181fff0b7424 */ /* 0x000fe200078e00ff */
[----:B------:R-:W-:Y:S01]  /*25810*/  SHF.L.U32 R5, R32, 0x1, RZ ;  /* 0x0000000120057819 */ /* 0x000fe200000006ff */
[----:B------:R-:W-:Y:S02]  /*25820*/  IMAD.MOV.U32 R15, RZ, RZ, -0x1 ;  /* 0xffffffffff0f7424 */ /* 0x000fe400078e00ff */
[----:B------:R-:W-:Y:S02]  /*25830*/  IMAD.MOV.U32 R3, RZ, RZ, R14 ;  /* 0x000000ffff037224 */ /* 0x000fe400078e000e */
[----:B------:R-:W-:-:S07]  /*25840*/  IMAD R4, R7, 0x2, R22 ;  /* 0x0000000207047824 */ /* 0x000fce00078e0216 */
[----:B------:R-:W-:Y:S05]  /*25850*/  WARPSYNC.COLLECTIVE R15, `(.L_x_4185) ;  /* 0x000000000f087348 */ /* 0x000fea0003c00000 */
[----:B------:R0:W1:Y:S02]  /*25860*/  SHFL.IDX P6, R14, R13, R12, R11 ;  /* 0x0000000c0d0e7389 */ /* 0x00006400000c000b */
[----:B01----:R-:W-:Y:S01]  /*25870*/  ENDCOLLECTIVE ;  /* 0x000000000000791b */ /* 0x003fe20003800000 */
.L_x_4185:
[----:B------:R-:W-:Y:S02]  /*25880*/  ULDC UR4, c[0x0][0x2f4] ;  /* 0x0000bd0000047ab9 */ /* 0x000fe40000000800 */
[----:B------:R-:W-:Y:S02]  /*25890*/  ISETP.GE.AND P2, PT, R32, UR4, PT ;  /* 0x0000000420007c0c */ /* 0x000fe4000bf46270 */
[----:B------:R-:W-:Y:S02]  /*258a0*/  ISETP.GE.AND P1, PT, R35, UR4, PT ;  /* 0x0000000423007c0c */ /* 0x000fe4000bf26270 */
[C---:B------:R-:W-:Y:S02]  /*258b0*/  ISETP.LT.OR P3, PT, R6.reuse, 0x1, P2 ;  /* 0x000000010600780c */ /* 0x040fe40001761670 */
[----:B------:R-:W-:Y:S02]  /*258c0*/  ISETP.LT.OR P4, PT, R6, 0x1, P1 ;  /* 0x000000010600780c */ /* 0x000fe40000f81670 */
[----:B------:R-:W-:Y:S01]  /*258d0*/  MOV R13, R24 ;  /* 0x00000018000d7202 */ /* 0x000fe20000000f00 */
[----:B------:R-:W-:Y:S01]  /*258e0*/  IMAD.MOV.U32 R12, RZ, RZ, 0x1 ;  /* 0x00000001ff0c7424 */ /* 0x000fe200078e00ff */
[----:B------:R-:W-:-:S05]  /*258f0*/  IADD3 R2, P0, R14, R5, RZ ;  /* 0x000000050e027210 */ /* 0x000fca0007f1e0ff */
[----:B------:R-:W-:Y:S01]  /*25900*/  IMAD.X R3, RZ, RZ, R3, P0 ;  /* 0x000000ffff037224 */ /* 0x000fe200000e0603 */
[----:B------:R-:W-:-:S13]  /*25910*/  ISETP.GE.AND P0, PT, R33, UR4, PT ;  /* 0x0000000421007c0c */ /* 0x000fda000bf06270 */
[----:B------:R-:W-:Y:S05]  /*25920*/  WARPSYNC.COLLECTIVE R15, `(.L_x_4186) ;  /* 0x000000000f087348 */ /* 0x000fea0003c00000 */
[----:B------:R0:W1:Y:S02]  /*25930*/  SHFL.IDX P6, R14, R13, R12, R11 ;  /* 0x0000000c0d0e7389 */ /* 0x00006400000c000b */
[----:B01----:R-:W-:Y:S01]  /*25940*/  ENDCOLLECTIVE ;  /* 0x000000000000791b */ /* 0x003fe20003800000 */
.L_x_4186:
[----:B------:R-:W-:Y:S01]  /*25950*/  @!PT LDS RZ, [RZ] ;  /* 0x00000000fffff984 */ /* 0x000fe20000000800 */
[----:B------:R-:W-:Y:S01]  /*25960*/  @!PT LDS RZ, [RZ] ;  /* 0x00000000fffff984 */ /* 0x000fe20000000800 */
[----:B------:R-:W-:Y:S01]  /*25970*/  @!PT LDS RZ, [RZ] ;  /* 0x00000000fffff984 */ /* 0x000fe20000000800 */
[----:B------:R0:W-:Y:S01]  /*25980*/  LDGSTS.E.BYPASS.LTC128B.128 [R4+0x400], desc[UR48][R2.64], !P3 ;  /* 0x0040000002047fae */ /* 0x0001e2000d901d70 */
[----:B------:R-:W-:-:S03]  /*25990*/  ISETP.LT.OR P3, PT, R6, 0x1, P0 ;  /* 0x000000010600780c */ /* 0x000fc60000761670 */
[----:B------:R0:W-:Y:S01]  /*259a0*/  LDGSTS.E.BYPASS.LTC128B.128 [R4+0x3400], desc[UR48][R2.64+0x80], !P4 ;  /* 0x0340008002047fae */ /* 0x0001e2000e101d70 */
[----:B------:R-:W-:-:S09]  /*259b0*/  MOV R13, R23 ;  /* 0x00000017000d7202 */ /* 0x000fd20000000f00 */
[----:B------:R0:W-:Y:S01]  /*259c0*/  LDGSTS.E.BYPASS.LTC128B.128 [R4+0x6400], desc[UR48][R2.64+0x100], !P3 ;  /* 0x0640010002047fae */ /* 0x0001e2000d901d70 */
[----:B------:R-:W-:Y:S01]  /*259d0*/  ISETP.LT.OR P3, PT, R6, 0x11, P2 ;  /* 0x000000110600780c */ /* 0x000fe20001761670 */
[----:B------:R-:W-:-:S12]  /*259e0*/  IMAD.MOV.U32 R7, RZ, RZ, R14 ;  /* 0x000000ffff077224 */ /* 0x000fd800078e000e */
[----:B0-----:R-:W-:Y:S05]  /*259f0*/  WARPSYNC.COLLECTIVE R15, `(.L_x_4187) ;  /* 0x000000000f087348 */ /* 0x001fea0003c00000 */
[----:B------:R1:W2:Y:S02]  /*25a00*/  SHFL.IDX P6, R14, R13, R12, R11 ;  /* 0x0000000c0d0e7389 */ /* 0x0002a400000c000b */
[----:B012---:R-:W-:Y:S01]  /*25a10*/  ENDCOLLECTIVE ;  /* 0x000000000000791b */ /* 0x007fe20003800000 */
.L_x_4187:
[----:B------:R-:W-:Y:S01]  /*25a20*/  IMAD.MOV.U32 R13, RZ, RZ, R24 ;  /* 0x000000ffff0d7224 */ /* 0x000fe200078e0018 */
[----:B------:R-:W-:Y:S02]  /*25a30*/  MOV R12, 0x2 ;  /* 0x00000002000c7802 */ /* 0x000fe40000000f00 */
[----:B------:R-:W-:-:S13]  /*25a40*/  IADD3 R2, P4, R14, R5, RZ ;  /* 0x000000050e027210 */ /* 0x000fda0007f9e0ff */
[----:B------:R-:W-:Y:S05]  /*25a50*/  WARPSYNC.COLLECTIVE R15, `(.L_x_4188) ;  /* 0x000000000f087348 */ /* 0x000fea0003c00000 */
[----:B------:R0:W1:Y:S02]  /*25a60*/  SHFL.IDX P6, R14, R13, R12, R11 ;  /* 0x0000000c0d0e7389 */ /* 0x00006400000c000b */
[----:B01----:R-:W-:Y:S01]  /*25a70*/  ENDCOLLECTIVE ;  /* 0x000000000000791b */ /* 0x003fe20003800000 */
.L_x_4188:
        /* <DEDUP_REMOVED lines=15> */
.L_x_4189:
[----:B------:R-:W-:Y:S02]  /*25b70*/  IMAD.MOV.U32 R13, RZ, RZ, R24 ;  /* 0x000000ffff0d7224 */ /* 0x000fe400078e0018 */
[----:B------:R-:W-:Y:S01]  /*25b80*/  IMAD.MOV.U32 R12, RZ, RZ, 0x3 ;  /* 0x00000003ff0c7424 */ /* 0x000fe200078e00ff */
[----:B------:R-:W-:-:S13]  /*25b90*/  IADD3 R2, P4, R14, R5, RZ ;  /* 0x000000050e027210 */ /* 0x000fda0007f9e0ff */
[----:B------:R-:W-:Y:S05]  /*25ba0*/  WARPSYNC.COLLECTIVE R15, `(.L_x_4190) ;  /* 0x000000000f087348 */ /* 0x000fea0003c00000 */
[----:B------:R0:W1:Y:S02]  /*25bb0*/  SHFL.IDX P6, R14, R13, R12, R11 ;  /* 0x0000000c0d0e7389 */ /* 0x00006400000c000b */
[----:B01----:R-:W-:Y:S01]  /*25bc0*/  ENDCOLLECTIVE ;  /* 0x000000000000791b */ /* 0x003fe20003800000 */
.L_x_4190:
[----:B------:R-:W-:Y:S02]  /*25bd0*/  IADD3.X R3, RZ, R7, RZ, P4, !PT ;  /* 0x00000007ff037210 */ /* 0x000fe400027fe4ff */
[----:B------:R-:W-:-:S03]  /*25be0*/  ISETP.LT.OR P4, PT, R6, 0x21, P1 ;  /* 0x000000210600780c */ /* 0x000fc60000f81670 */
[----:B------:R-:W-:Y:S01]  /*25bf0*/  @!PT LDS RZ, [RZ] ;  /* 0x00000000fffff984 */ /* 0x000fe20000000800 */
[----:B------:R-:W-:Y:S01]  /*25c00*/  @!PT LDS RZ, [RZ] ;  /* 0x00000000fffff984 */ /* 0x000fe20000000800 */
[----:B------:R-:W-:Y:S01]  /*25c10*/  @!PT LDS RZ, [RZ] ;  /* 0x00000000fffff984 */ /* 0x000fe20000000800 */
[----:B------:R0:W-:Y:S01]  /*25c20*/  LDGSTS.E.BYPASS.LTC128B.128 [R4+0x1400], desc[UR48][R2.64], !P3 ;  /* 0x0140000002047fae */ /* 0x0001e2000d901d70 */
[----:B------:R-:W-:Y:S01]  /*25c30*/  ISETP.LT.OR P3, PT, R6, 0x21, P0 ;  /* 0x000000210600780c */ /* 0x000fe20000761670 */
[----:B------:R-:W-:-:S08]  /*25c40*/  IMAD.MOV.U32 R13, RZ, RZ, R23 ;  /* 0x000000ffff0d7224 */ /* 0x000fd000078e0017 */
[----:B------:R0:W-:Y:S04]  /*25c50*/  LDGSTS.E.BYPASS.LTC128B.128 [R4+0x4400], desc[UR48][R2.64+0x80], !P4 ;  /* 0x0440008002047fae */ /* 0x0001e8000e101d70 */
[----:B------:R0:W-:Y:S01]  /*25c60*/  LDGSTS.E.BYPASS.LTC128B.128 [R4+0x7400], desc[UR48][R2.64+0x100], !P3 ;  /* 0x0740010002047fae */ /* 0x0001e2000d901d70 */
[----:B------:R-:W-:Y:S02]  /*25c70*/  ISETP.LT.OR P3, PT, R6, 0x31, P2 ;  /* 0x000000310600780c */ /* 0x000fe40001761670 */
[----:B------:R-:W-:-:S11]  /*25c80*/  MOV R7, R14 ;  /* 0x0000000e00077202 */ /* 0x000fd60000000f00 */
[----:B0-----:R-:W-:Y:S05]  /*25c90*/  WARPSYNC.COLLECTIVE R15, `(.L_x_4191) ;  /* 0x000000000f087348 */ /* 0x001fea0003c00000 */
[----:B------:R1:W2:Y:S02]  /*25ca0*/  SHFL.IDX P6, R14, R13, R12, R11 ;  /* 0x0000000c0d0e7389 */ /* 0x0002a400000c000b */
[----:B012---:R-:W-:Y:S01]  /*25cb0*/  ENDCOLLECTIVE ;  /* 0x000000000000791b */ /* 0x007fe20003800000 */
.L_x_4191:
[----:B------:R-:W-:Y:S01]  /*25cc0*/  MOV R13, R24 ;  /* 0x00000018000d7202 */ /* 0x000fe20000000f00 */
[----:B------:R-:W-:Y:S01]  /*25cd0*/  IMAD.MOV.U32 R12, RZ, RZ, 0x4 ;  /* 0x00000004ff0c7424 */ /* 0x000fe200078e00ff */
[----:B------:R-:W-:-:S13]  /*25ce0*/  IADD3 R2, P4, R14, R5, RZ ;  /* 0x000000050e027210 */ /* 0x000fda0007f9e0ff */
[----:B------:R-:W-:Y:S05]  /*25cf0*/  WARPSYNC.COLLECTIVE R15, `(.L_x_4192) ;  /* 0x000000000f087348 */ /* 0x000fea0003c00000 */
[----:B------:R0:W1:Y:S02]  /*25d00*/  SHFL.IDX P6, R14, R13, R12, R11 ;  /* 0x0000000c0d0e7389 */ /* 0x00006400000c000b */
[----:B01----:R-:W-:Y:S01]  /*25d10*/  ENDCOLLECTIVE ;  /* 0x000000000000791b */ /* 0x003fe20003800000 */
.L_x_4192:
[----:B------:R-:W-:Y:S01]  /*25d20*/  IMAD.X R3, RZ, RZ, R7, P4 ;  /* 0x000000ffff037224 */ /* 0x000fe200020e0607 */
[----:B------:R-:W-:-:S04]  /*25d30*/  ISETP.LT.OR P4, PT, R6, 0x31, P1 ;  /* 0x000000310600780c */ /* 0x000fc80000f81670 */
[----:B------:R-:W-:Y:S01]  /*25d40*/  @!PT LDS RZ, [RZ] ;  /* 0x00000000fffff984 */ /* 0x000fe20000000800 */
[----:B------:R-:W-:Y:S01]  /*25d50*/  @!PT LDS RZ, [RZ] ;  /* 0x00000000fffff984 */ /* 0x000fe20000000800 */
[----:B------:R-:W-:Y:S01]  /*25d60*/  @!PT LDS RZ, [RZ] ;  /* 0x00000000fffff984 */ /* 0x000fe20000000800 */
[----:B------:R0:W-:Y:S01]  /*25d70*/  LDGSTS.E.BYPASS.LTC128B.128 [R4+0x1c00], desc[UR48][R2.64], !P3 ;  /* 0x01c0000002047fae */ /* 0x0001e2000d901d70 */
[----:B------:R-:W-:Y:S02]  /*25d80*/  ISETP.LT.OR P3, PT, R6, 0x31, P0 ;  /* 0x000000310600780c */ /* 0x000fe40000761670 */
[----:B------:R-:W-:-:S06]  /*25d90*/  MOV R13, R23 ;  /* 0x00000017000d7202 */ /* 0x000fcc0000000f00 */
[----:B------:R0:W-:Y:S05]  /*25da0*/  LDGSTS.E.BYPASS.LTC128B.128 [R4+0x4c00], desc[UR48][R2.64+0x80], !P4 ;  /* 0x04c0008002047fae */ /* 0x0001ea000e101d70 */
[----:B------:R0:W-:Y:S01]  /*25db0*/  LDGSTS.E.BYPASS.LTC128B.128 [R4+0x7c00], desc[UR48][R2.64+0x100], !P3 ;  /* 0x07c0010002047fae */ /* 0x0001e2000d901d70 */
[----:B------:R-:W-:Y:S01]  /*25dc0*/  ISETP.LT.OR P3, PT, R6, 0x41, P2 ;  /* 0x000000410600780c */ /* 0x000fe20001761670 */
[----:B------:R-:W-:-:S12]  /*25dd0*/  IMAD.MOV.U32 R7, RZ, RZ, R14 ;  /* 0x000000ffff077224 */ /* 0x000fd800078e000e */
[----:B0-----:R-:W-:Y:S05]  /*25de0*/  WARPSYNC.COLLECTIVE R15, `(.L_x_4193) ;  /* 0x000000000f087348 */ /* 0x001fea0003c00000 */
[----:B------:R1:W2:Y:S02]  /*25df0*/  SHFL.IDX P6, R14, R13, R12, R11 ;  /* 0x0000000c0d0e7389 */ /* 0x0002a400000c000b */
[----:B012---:R-:W-:Y:S01]  /*25e00*/  ENDCOLLECTIVE ;  /* 0x000000000000791b */ /* 0x007fe20003800000 */
.L_x_4193:
[----:B------:R-:W-:Y:S01]  /*25e10*/  IMAD.MOV.U32 R13, RZ, RZ, R24 ;  /* 0x000000ffff0d7224 */ /* 0x000fe200078e0018 */
[----:B------:R-:W-:Y:S02]  /*25e20*/  MOV R12, 0x5 ;  /* 0x00000005000c7802 */ /* 0x000fe40000000f00 */
[----:B------:R-:W-:-:S13]  /*25e30*/  IADD3 R2, P4, R14, R5, RZ ;  /* 0x000000050e027210 */ /* 0x000fda0007f9e0ff */
[----:B------:R-:W-:Y:S05]  /*25e40*/  WARPSYNC.COLLECTIVE R15, `(.L_x_4194) ;  /* 0x000000000f087348 */ /* 0x000fea0003c00000 */
[----:B------:R0:W1:Y:S02]  /*25e50*/  SHFL.IDX P6, R14, R13, R12, R11 ;  /* 0x0000000c0d0e7389 */ /* 0x00006400000c000b */
[----:B01----:R-:W-:Y:S01]  /*25e60*/  ENDCOLLECTIVE ;  /* 0x000000000000791b */ /* 0x003fe20003800000 */
.L_x_4194:
        /* <DEDUP_REMOVED lines=14> */
.L_x_4195:
[----:B------:R-:W-:Y:S05]  /*25f50*/  BRA `(.L_x_4196) ;  /* 0xffffffac00e87947 */ /* 0x000fea000383ffff */
.L_x_4043:
        /* <DEDUP_REMOVED lines=8> */
.L_x_4198:
[----:B------:R-:W-:Y:S05]  /*25fe0*/  BSYNC B0 ;  /* 0x0000000000007941 */ /* 0x000fea0003800000 */
.L_x_4197:
        /* <DEDUP_REMOVED lines=9> */
.L_x_4199:
[----:B------:R-:W-:Y:S02]  /*26080*/  ULDC UR4, c[0x0][0xc3c] ;  /* 0x00030f0000047ab9 */ /* 0x000fe40000000800 */
        /* <DEDUP_REMOVED lines=23> */
.L_x_4200:
[----:B------:R-:W-:Y:S02]  /*26200*/  MOV R12, 0x2 ;  /* 0x00000002000c7802 */ /* 0x000fe40000000f00 */
[----:B------:R-:W-:-:S05]  /*26210*/  SEL R14, R14, RZ, P1 ;  /* 0x000000ff0e0e7207 */ /* 0x000fca0000800000 */
[----:B------:R-:W-:-:S04]  /*26220*/  IMAD.IADD R5, R13, 0x1, R14 ;  /* 0x000000010d057824 */ /* 0x000fc800078e020e */
[----:B------:R-:W-:-:S07]  /*26230*/  IMAD.MOV.U32 R13, RZ, RZ, R5 ;  /* 0x000000ffff0d7224 */ /* 0x000fce00078e0005 */
[----:B------:R-:W-:Y:S05]  /*26240*/  WARPSYNC.COLLECTIVE R15, `(.L_x_4201) ;  /* 0x000000000f087348 */ /* 0x000fea0003c00000 */
[----:B------:R0:W1:Y:S02]  /*26250*/  SHFL.UP P6, R14, R13, R12, R11 ;  /* 0x0400000c0d0e7389 */ /* 0x00006400000c000b */
[----:B01----:R-:W-:Y:S01]  /*26260*/  ENDCOLLECTIVE ;  /* 0x000000000000791b */ /* 0x003fe20003800000 */
.L_x_4201:
[----:B------:R-:W-:Y:S02]  /*26270*/  MOV R12, 0x4 ;  /* 0x00000004000c7802 */ /* 0x000fe40000000f00 */
[----:B------:R-:W-:-:S05]  /*26280*/  SEL R2, R14, RZ, P2 ;  /* 0x000000ff0e027207 */ /* 0x000fca0001000000 */
[----:B------:R-:W-:-:S04]  /*26290*/  IMAD.IADD R2, R5, 0x1, R2 ;  /* 0x0000000105027824 */ /* 0x000fc800078e0202 */
[----:B------:R-:W-:-:S07]  /*262a0*/  IMAD.MOV.U32 R13, RZ, RZ, R2 ;  /* 0x000000ffff0d7224 */ /* 0x000fce00078e0002 */
[----:B------:R-:W-:Y:S05]  /*262b0*/  WARPSYNC.COLLECTIVE R15, `(.L_x_4202) ;  /* 0x000000000f087348 */ /* 0x000fea0003c00000 */
[----:B------:R0:W1:Y:S02]  /*262c0*/  SHFL.UP P6, R14, R13, R12, R11 ;  /* 0x0400000c0d0e7389 */ /* 0x00006400000c000b */
[----:B01----:R-:W-:Y:S01]  /*262d0*/  ENDCOLLECTIVE ;  /* 0x000000000000791b */ /* 0x003fe20003800000 */
.L_x_4202:
[----:B------:R-:W-:Y:S02]  /*262e0*/  MOV R12, 0x8 ;  /* 0x00000008000c7802 */ /* 0x000fe40000000f00 */
[----:B------:R-:W-:-:S05]  /*262f0*/  SEL R3, R14, RZ, P3 ;  /* 0x000000ff0e037207 */ /* 0x000fca0001800000 */
[----:B------:R-:W-:-:S04]  /*26300*/  IMAD.IADD R3, R2, 0x1, R3 ;  /* 0x0000000102037824 */ /* 0x000fc800078e0203 */
[----:B------:R-:W-:-:S07]  /*26310*/  IMAD.MOV.U32 R13, RZ, RZ, R3 ;  /* 0x000000ffff0d7224 */ /* 0x000fce00078e0003 */
[----:B------:R-:W-:Y:S05]  /*26320*/  WARPSYNC.COLLECTIVE R15, `(.L_x_4203) ;  /* 0x000000000f087348 */ /* 0x000fea0003c00000 */
[----:B------:R0:W1:Y:S02]  /*26330*/  SHFL.UP P6, R14, R13, R12, R11 ;  /* 0x0400000c0d0e7389 */ /* 0x00006400000c000b */
[----:B01----:R-:W-:Y:S01]  /*26340*/  ENDCOLLECTIVE ;  /* 0x000000000000791b */ /* 0x003fe20003800000 */
.L_x_4203:
[----:B------:R-:W-:Y:S02]  /*26350*/  MOV R12, 0x10 ;  /* 0x00000010000c7802 */ /* 0x000fe40000000f00 */
[----:B------:R-:W-:-:S05]  /*26360*/  SEL R14, R14, RZ, P4 ;  /* 0x000000ff0e0e7207 */ /* 0x000fca0002000000 */
[----:B------:R-:W-:-:S04]  /*26370*/  IMAD.IADD R5, R3, 0x1, R14 ;  /* 0x0000000103057824 */ /* 0x000fc800078e020e */
[----:B------:R-:W-:-:S07]  /*26380*/  IMAD.MOV.U32 R13, RZ, RZ, R5 ;  /* 0x000000ffff0d7224 */ /* 0x000fce00078e0005 */
[----:B------:R-:W-:Y:S05]  /*26390*/  WARPSYNC.COLLECTIVE R15, `(.L_x_4204) ;  /* 0x000000000f087348 */ /* 0x000fea0003c00000 */
[----:B------:R0:W1:Y:S02]  /*263a0*/  SHFL.UP P6, R14, R13, R12, R11 ;  /* 0x0400000c0d0e7389 */ /* 0x00006400000c000b */
[----:B01----:R-:W-:Y:S01]  /*263b0*/  ENDCOLLECTIVE ;  /* 0x000000000000791b */ /* 0x003fe20003800000 */
.L_x_4204:
        /* <DEDUP_REMOVED lines=8> */
.L_x_4205:
[----:B------:R-:W-:Y:S05]  /*26440*/  BRA `(.L_x_4206) ;  /* 0xffffffb000047947 */ /* 0x000fea000383ffff */
.L_x_4046:
[----:B------:R-:W-:Y:S01]  /*26450*/  BSSY B0, `(.L_x_4207) ;  /* 0x0000007000007945 */ /* 0x000fe20003800000 */
[----:B------:R-:W-:Y:S01]  /*26460*/  MOV R12, 0x1 ;  /* 0x00000001000c7802 */ /* 0x000fe20000000f00 */
[----:B------:R-:W-:Y:S02]  /*26470*/  IMAD.MOV.U32 R11, RZ, RZ, RZ ;  /* 0x000000ffff0b7224 */ /* 0x000fe400078e00ff */
[----:B------:R-:W-:-:S07]  /*26480*/  IMAD.MOV.U32 R15, RZ, RZ, -0x1 ;  /* 0xffffffffff0f7424 */ /* 0x000fce00078e00ff */
[----:B------:R-:W-:Y:S05]  /*26490*/  WARPSYNC.COLLECTIVE R15, `(.L_x_4208) ;  /* 0x000000000f087348 */ /* 0x000fea0003c00000 */
[----:B------:R0:W1:Y:S02]  /*264a0*/  SHFL.UP P6, R14, R13, R12, R11 ;  /* 0x0400000c0d0e7389 */ /* 0x00006400000c000b */
[----:B01----:R-:W-:Y:S01]  /*264b0*/  ENDCOLLECTIVE ;  /* 0x000000000000791b */ /* 0x003fe20003800000 */
.L_x_4208:
[----:B------:R-:W-:Y:S05]  /*264c0*/  BSYNC B0 ;  /* 0x0000000000007941 */ /* 0x000fea0003800000 */
.L_x_4207:
        /* <DEDUP_REMOVED lines=8> */
.L_x_4209:
[----:B------:R-:W-:Y:S02]  /*26550*/  MOV R12, 0x4 ;  /* 0x00000004000c7802 */ /* 0x000fe40000000f00 */
[----:B------:R-:W-:-:S05]  /*26560*/  SEL R2, R14, RZ, P2 ;  /* 0x000000ff0e027207 */ /* 0x000fca0001000000 */
[----:B------:R-:W-:-:S04]  /*26570*/  IMAD.IADD R2, R13, 0x1, R2 ;  /* 0x000000010d027824 */ /* 0x000fc800078e0202 */
[----:B------:R-:W-:-:S07]  /*26580*/  IMAD.MOV.U32 R13, RZ, RZ, R2 ;  /* 0x000000ffff0d7224 */ /* 0x000fce00078e0002 */
[----:B------:R-:W-:Y:S05]  /*26590*/  WARPSYNC.COLLECTIVE R15, `(.L_x_4210) ;  /* 0x000000000f087348 */ /* 0x000fea0003c00000 */
[----:B------:R0:W1:Y:S02]  /*265a0*/  SHFL.UP P6, R14, R13, R12, R11 ;  /* 0x0400000c0d0e7389 */ /* 0x00006400000c000b */
[----:B01----:R-:W-:Y:S01]  /*265b0*/  ENDCOLLECTIVE ;  /* 0x000000000000791b */ /* 0x003fe20003800000 */
.L_x_4210:
[----:B------:R-:W-:Y:S02]  /*265c0*/  MOV R12, 0x8 ;  /* 0x00000008000c7802 */ /* 0x000fe40000000f00 */
[----:B------:R-:W-:-:S05]  /*265d0*/  SEL R3, R14, RZ, P3 ;  /* 0x000000ff0e037207 */ /* 0x000fca0001800000 */
[----:B------:R-:W-:-:S04]  /*265e0*/  IMAD.IADD R3, R2, 0x1, R3 ;  /* 0x0000000102037824 */ /* 0x000fc800078e0203 */
[----:B------:R-:W-:-:S07]  /*265f0*/  IMAD.MOV.U32 R13, RZ, RZ, R3 ;  /* 0x000000ffff0d7224 */ /* 0x000fce00078e0003 */
[----:B------:R-:W-:Y:S05]  /*26600*/  WARPSYNC.COLLECTIVE R15, `(.L_x_4211) ;  /* 0x000000000f087348 */ /* 0x000fea0003c00000 */
[----:B------:R0:W1:Y:S02]  /*26610*/  SHFL.UP P6, R14, R13, R12, R11 ;  /* 0x0400000c0d0e7389 */ /* 0x00006400000c000b */
[----:B01----:R-:W-:Y:S01]  /*26620*/  ENDCOLLECTIVE ;  /* 0x000000000000791b */ /* 0x003fe20003800000 */
.L_x_4211:
[----:B------:R-:W-:Y:S02]  /*26630*/  MOV R12, 0x10 ;  /* 0x00000010000c7802 */ /* 0x000fe40000000f00 */
[----:B------:R-:W-:-:S05]  /*26640*/  SEL R14, R14, RZ, P4 ;  /* 0x000000ff0e0e7207 */ /* 0x000fca0002000000 */
[----:B------:R-:W-:-:S04]  /*26650*/  IMAD.IADD R5, R3, 0x1, R14 ;  /* 0x0000000103057824 */ /* 0x000fc800078e020e */
[----:B------:R-:W-:-:S07]  /*26660*/  IMAD.MOV.U32 R13, RZ, RZ, R5 ;  /* 0x000000ffff0d7224 */ /* 0x000fce00078e0005 */
[----:B------:R-:W-:Y:S05]  /*26670*/  WARPSYNC.COLLECTIVE R15, `(.L_x_4212) ;  /* 0x000000000f087348 */ /* 0x000fea0003c00000 */
[----:B------:R0:W1:Y:S02]  /*26680*/  SHFL.UP P6, R14, R13, R12, R11 ;  /* 0x0400000c0d0e7389 */ /* 0x00006400000c000b */
[----:B01----:R-:W-:Y:S01]  /*26690*/  ENDCOLLECTIVE ;  /* 0x000000000000791b */ /* 0x003fe20003800000 */
.L_x_4212:
        /* <DEDUP_REMOVED lines=8> */
.L_x_4213:
[----:B------:R-:W-:Y:S05]  /*26720*/  BRA `(.L_x_4214) ;  /* 0xffffffac00f07947 */ /* 0x000fea000383ffff */
.L_x_4048:
[----:B------:R-:W-:Y:S01]  /*26730*/  BSSY B0, `(.L_x_4215) ;  /* 0x0000006000007945 */ /* 0x000fe20003800000 */
[----:B------:R-:W-:Y:S01]  /*26740*/  PLOP3.LUT P6, PT, P6, PT, PT, 0x8, 0x0 ;  /* 0x000000000000781c */ /* 0x000fe200037ce170 */
[----:B------:R-:W-:-:S12]  /*26750*/  IMAD.MOV.U32 R15, RZ, RZ, -0x1 ;  /* 0xffffffffff0f7424 */ /* 0x000fd800078e00ff */
[----:B0-----:R-:W-:Y:S05]  /*26760*/  WARPSYNC.COLLECTIVE R15, `(.L_x_4216) ;  /* 0x000000000f087348 */ /* 0x001fea0003c00000 */
[----:B------:R-:W-:Y:S01]  /*26770*/  VOTE.ANY R14, PT, P6 ;  /* 0x00000000000e7806 */ /* 0x000fe200030e0100 */
[----:B0-----:R-:W-:Y:S06]  /*26780*/  ENDCOLLECTIVE ;  /* 0x000000000000791b */ /* 0x001fec0003800000 */
.L_x_4216:
[----:B------:R-:W-:Y:S05]  /*26790*/  BSYNC B0 ;  /* 0x0000000000007941 */ /* 0x000fea0003800000 */
.L_x_4215:
        /* <DEDUP_REMOVED lines=9> */
.L_x_4217:
[----:B------:R-:W-:Y:S01]  /*26830*/  MOV R13, R4 ;  /* 0x00000004000d7202 */ /* 0x000fe20000000f00 */
[----:B------:R-:W-:-:S07]  /*26840*/  IMAD.MOV.U32 R7, RZ, RZ, R14 ;  /* 0x000000ffff077224 */ /* 0x000fce00078e000e */
[----:B------:R-:W-:Y:S05]  /*26850*/  WARPSYNC.COLLECTIVE R15, `(.L_x_4218) ;  /* 0x000000000f087348 */ /* 0x000fea0003c00000 */
[----:B------:R0:W1:Y:S02]  /*26860*/  SHFL.IDX P6, R14, R13, R12, R11 ;  /* 0x0000000c0d0e7389 */ /* 0x00006400000c000b */
[----:B01----:R-:W-:Y:S01]  /*26870*/  ENDCOLLECTIVE ;  /* 0x000000000000791b */ /* 0x003fe20003800000 */
.L_x_4218:
[----:B------:R-:W-:Y:S01]  /*26880*/  IMAD.MOV.U32 R4, RZ, RZ, R14 ;  /* 0x000000ffff047224 */ /* 0x000fe200078e000e */
[----:B------:R-:W-:Y:S06]  /*26890*/  BRA `(.L_x_4219) ;  /* 0xffffffac00d07947 */ /* 0x000fec000383ffff */
.L_x_4050:
[----:B------:R-:W-:Y:S01]  /*268a0*/  BSSY B0, `(.L_x_4220) ;  /* 0x0000007000007945 */ /* 0x000fe20003800000 */
[----:B------:R-:W-:Y:S01]  /*268b0*/  IMAD.MOV.U32 R13, RZ, RZ, R2 ;  /* 0x000000ffff0d7224 */ /* 0x000fe200078e0002 */
[----:B------:R-:W-:Y:S01]  /*268c0*/  MOV R11, 0x1f ;  /* 0x0000001f000b7802 */ /* 0x000fe20000000f00 */
[----:B------:R-:W-:-:S07]  /*268d0*/  IMAD.MOV.U32 R15, RZ, RZ, -0x1 ;  /* 0xffffffffff0f7424 */ /* 0x000fce00078e00ff */
[----:B0123--:R-:W-:Y:S05]  /*268e0*/  WARPSYNC.COLLECTIVE R15, `(.L_x_4221) ;  /* 0x000000000f087348 */ /* 0x00ffea0003c00000 */
[----:B------:R4:W0:Y:S02]  /*268f0*/  SHFL.IDX P6, R14, R13, R12, R11 ;  /* 0x0000000c0d0e7389 */ /* 0x00082400000c000b */
[----:B01234-:R-:W-:Y:S01]  /*26900*/  ENDCOLLECTIVE ;  /* 0x000000000000791b */ /* 0x01ffe20003800000 */
.L_x_4221:
[----:B------:R-:W-:Y:S05]  /*26910*/  BSYNC B0 ;  /* 0x0000000000007941 */ /* 0x000fea0003800000 */
.L_x_4220:
[----:B------:R-:W-:Y:S01]  /*26920*/  IMAD.MOV.U32 R6, RZ, RZ, R14 ;  /* 0x000000ffff067224 */ /* 0x000fe200078e000e */
[----:B------:R-:W-:Y:S06]  /*26930*/  BRA `(.L_x_4049) ;  /* 0xffffffac00c07947 */ /* 0x000fec000383ffff */
.L_x_4054:
[----:B0-----:R0:W1:Y:S02]  /*26940*/  SYNCS.PHASECHK.TRANS64.TRYWAIT P0, [R7+URZ+0x30820], R0 ;  /* 0x03082000070075a7 */ /* 0x001064000800017f */
[----:B-1----:R-:W-:Y:S05]  /*26950*/  @!P0 NANOSLEEP.SYNCS 0x989680 ;  /* 0x009896800000895d */ /* 0x002fea0003900000 */
[----:B------:R-:W1:Y:S02]  /*26960*/  @!P0 SYNCS.PHASECHK.TRANS64 P0, [R7+URZ+0x30820], R0 ;  /* 0x03082000070085a7 */ /* 0x000e64000800007f */
[----:B-1----:R-:W-:Y:S05]  /*26970*/  @!P0 BRA `(.L_x_4054) ;  /* 0xfffffffc00f08947 */ /* 0x002fea000383ffff */
[----:B------:R-:W-:Y:S05]  /*26980*/  BRA `(.L_x_4222) ;  /* 0xffffffb400187947 */ /* 0x000fea000383ffff */
.L_x_4055:
        /* <DEDUP_REMOVED lines=8> */
[----:B0-2---:R-:W-:Y:S05]  /*26a10*/  WARPSYNC.COLLECTIVE R15, `(.L_x_4224) ;  /* 0x000000000f087348 */ /* 0x005fea0003c00000 */
[----:B------:R1:W3:Y:S02]  /*26a20*/  SHFL.IDX P6, R14, R13, R12, R11 ;  /* 0x0000000c0d0e7389 */ /* 0x0002e400000c000b */
[----:B0123--:R-:W-:Y:S01]  /*26a30*/  ENDCOLLECTIVE ;  /* 0x000000000000791b */ /* 0x00ffe20003800000 */
.L_x_4224:
[----:B------:R-:W-:Y:S05]  /*26a40*/  BSYNC B0 ;  /* 0x0000000000007941 */ /* 0x000fea0003800000 */
.L_x_4223:
[----:B------:R-:W-:Y:S05]  /*26a50*/  BRA `(.L_x_4225) ;  /* 0xffffffb400007947 */ /* 0x000fea000383ffff */
.L_x_4056:
[----:B------:R-:W-:Y:S01]  /*26a60*/  BSSY B0, `(.L_x_4226) ;  /* 0x0000006000007945 */ /* 0x000fe20003800000 */
[----:B------:R-:W-:-:S07]  /*26a70*/  IMAD.MOV.U32 R15, RZ, RZ, -0x1 ;  /* 0xffffffffff0f7424 */ /* 0x000fce00078e00ff */
[----:B0-2---:R-:W-:Y:S05]  /*26a80*/  WARPSYNC.COLLECTIVE R15, `(.L_x_4227) ;  /* 0x000000000f0c7348 */ /* 0x005fea0003c00000 */
[----:B------:R-:W-:Y:S02]  /*26a90*/  ELECT P6, UR62, PT ;  /* 0x00000000003e782f */ /* 0x000fe400038c0000 */
[----:B------:R-:W-:Y:S01]  /*26aa0*/  MOV R14, UR62 ;  /* 0x0000003e000e7c02 */ /* 0x000fe20008000f00 */
[----:B0-2---:R-:W-:Y:S10]  /*26ab0*/  ENDCOLLECTIVE ;  /* 0x000000000000791b */ /* 0x005ff40003800000 */
.L_x_4227:
[----:B------:R-:W-:Y:S05]  /*26ac0*/  BSYNC B0 ;  /* 0x0000000000007941 */ /* 0x000fea0003800000 */
.L_x_4226:
[----:B------:R-:W-:Y:S05]  /*26ad0*/  BRA `(.L_x_4228) ;  /* 0xffffffb000f47947 */ /* 0x000fea000383ffff */
.L_x_4058:
[----:B0-----:R0:W1:Y:S02]  /*26ae0*/  SYNCS.PHASECHK.TRANS64.TRYWAIT P1, [R5+URZ+0x30840], R0 ;  /* 0x03084000050075a7 */ /* 0x001064000802017f */
[----:B-1----:R-:W-:Y:S05]  /*26af0*/  @!P1 NANOSLEEP.SYNCS 0x989680 ;  /* 0x009896800000995d */ /* 0x002fea0003900000 */
[----:B------:R-:W1:Y:S02]  /*26b00*/  @!P1 SYNCS.PHASECHK.TRANS64 P1, [R5+URZ+0x30840], R0 ;  /* 0x03084000050095a7 */ /* 0x000e64000802007f */
[----:B-1----:R-:W-:Y:S05]  /*26b10*/  @!P1 BRA `(.L_x_4058) ;  /* 0xfffffffc00f09947 */ /* 0x002fea000383ffff */
[----:B------:R-:W-:Y:S05]  /*26b20*/  BRA `(.L_x_4229) ;  /* 0xffffffb400147947 */ /* 0x000fea000383ffff */
.L_x_4060:
[----:B-1----:R1:W3:Y:S02]  /*26b30*/  SYNCS.PHASECHK.TRANS64.TRYWAIT P1, [R3+URZ+0x30840], R2 ;  /* 0x03084002030075a7 */ /* 0x0022e4000802017f */
[----:B---3--:R-:W-:Y:S05]  /*26b40*/  @!P1 NANOSLEEP.SYNCS 0x989680 ;  /* 0x009896800000995d */ /* 0x008fea0003900000 */
[----:B------:R-:W3:Y:S02]  /*26b50*/  @!P1 SYNCS.PHASECHK.TRANS64 P1, [R3+URZ+0x30840], R2 ;  /* 0x03084002030095a7 */ /* 0x000ee4000802007f */
[----:B---3--:R-:W-:Y:S05]  /*26b60*/  @!P1 BRA `(.L_x_4060) ;  /* 0xfffffffc00f09947 */ /* 0x008fea000383ffff */
[----:B------:R-:W-:Y:S05]  /*26b70*/  BRA `(.L_x_4230) ;  /* 0xffffffb400207947 */ /* 0x000fea000383ffff */
.L_x_4062:
[----:B---3--:R3:W4:Y:S02]  /*26b80*/  SYNCS.PHASECHK.TRANS64.TRYWAIT P1, [R5+URZ+0x30860], R0 ;  /* 0x03086000050075a7 */ /* 0x008724000802017f */
[----:B----4-:R-:W-:Y:S05]  /*26b90*/  @!P1 NANOSLEEP.SYNCS 0x989680 ;  /* 0x009896800000995d */ /* 0x010fea0003900000 */
[----:B------:R-:W4:Y:S02]  /*26ba0*/  @!P1 SYNCS.PHASECHK.TRANS64 P1, [R5+URZ+0x30860], R0 ;  /* 0x03086000050095a7 */ /* 0x000f24000802007f */
[----:B----4-:R-:W-:Y:S05]  /*26bb0*/  @!P1 BRA `(.L_x_4062) ;  /* 0xfffffffc00f09947 */ /* 0x010fea000383ffff */
[----:B------:R-:W-:Y:S05]  /*26bc0*/  BRA `(.L_x_4231) ;  /* 0xffffffb4001c7947 */ /* 0x000fea000383ffff */
.L_x_4232:
        /* <DEDUP_REMOVED lines=11> */
.L_x_15980:


//--------------------- .text._ZN7cutlass13device_kernelIN5flash11enable_sm90INS1_16FlashAttnFwdSm90INS1_25CollectiveMainloopFwdSm90ILi2EN4cute5tupleIJNS5_1CILi1EEES8_S8_EEENS6_IJNS7_ILi128EEENS7_ILi96EEENS7_ILi192EEEEEELi192ENS_6half_tEfNS_4arch4Sm90ELb0ELb1ELb0ELb0ELb1ELb0ELb0ELb1ELb1ELb1ELb1ELb0EEENS1_21CollectiveEpilogueFwdINS6_IJSA_SC_SB_EEES9_SE_SG_Li256ELb0ELb1ELb1ELb0EEENS1_19SingleTileSchedulerILb0ELb1ELb1ELi128EEEEEEEEEvNT_6ParamsE --------------------------
	.section	.text._ZN7cutlass13device_kernelIN5flash11enable_sm90INS1_16FlashAttnFwdSm90INS1_25CollectiveMainloopFwdSm90ILi2EN4cute5tupleIJNS5_1CILi1EEES8_S8_EEENS6_IJNS7_ILi128EEENS7_ILi96EEENS7_ILi192EEEEEELi192ENS_6half_tEfNS_4arch4Sm90ELb0ELb1ELb0ELb0ELb1ELb0ELb0ELb1ELb1ELb1ELb1ELb0EEENS1_21CollectiveEpilogueFwdINS6_IJSA_SC_SB_EEES9_SE_SG_Li256ELb0ELb1ELb1ELb0EEENS1_19SingleTileSchedulerILb0ELb1ELb1ELi128EEEEEEEEEvNT_6ParamsE,"ax",@progbits
	.align	128
.text._ZN7cutlass13device_kernelIN5flash11enable_sm90INS1_16FlashAttnFwdSm90INS1_25CollectiveMainloopFwdSm90ILi2EN4cute5tupleIJNS5_1CILi1EEES8_S8_EEENS6_IJNS7_ILi128EEENS7_ILi96EEENS7_ILi192EEEEEELi192ENS_6half_tEfNS_4arch4Sm90ELb0ELb1ELb0ELb0ELb1ELb0ELb0ELb1ELb1ELb1ELb1ELb0EEENS1_21CollectiveEpilogueFwdINS6_IJSA_SC_SB_EEES9_SE_SG_Li256ELb0ELb1ELb1ELb0EEENS1_19SingleTileSchedulerILb0ELb1ELb1ELi128EEEEEEEEEvNT_6ParamsE:
        .type           _ZN7cutlass13device_kernelIN5flash11enable_sm90INS1_16FlashAttnFwdSm90INS1_25CollectiveMainloopFwdSm90ILi2EN4cute5tupleIJNS5_1CILi1EEES8_S8_EEENS6_IJNS7_ILi128EEENS7_ILi96EEENS7_ILi192EEEEEELi192ENS_6half_tEfNS_4arch4Sm90ELb0ELb1ELb0ELb0ELb1ELb0ELb0ELb1ELb1ELb1ELb1ELb0EEENS1_21CollectiveEpilogueFwdINS6_IJSA_SC_SB_EEES9_SE_SG_Li256ELb0ELb1ELb1ELb0EEENS1_19SingleTileSchedulerILb0ELb1ELb1ELi128EEEEEEEEEvNT_6ParamsE,@function
        .size           _ZN7cutlass13device_kernelIN5flash11enable_sm90INS1_16FlashAttnFwdSm90INS1_25CollectiveMainloopFwdSm90ILi2EN4cute5tupleIJNS5_1CILi1EEES8_S8_EEENS6_IJNS7_ILi128EEENS7_ILi96EEENS7_ILi192EEEEEELi192ENS_6half_tEfNS_4arch4Sm90ELb0ELb1ELb0ELb0ELb1ELb0ELb0ELb1ELb1ELb1ELb1ELb0EEENS1_21CollectiveEpilogueFwdINS6_IJSA_SC_SB_EEES9_SE_SG_Li256ELb0ELb1ELb1ELb0EEENS1_19SingleTileSchedulerILb0ELb1ELb1ELi128EEEEEEEEEvNT_6ParamsE,(.L_x_15981 - _ZN7cutlass13device_kernelIN5flash11enable_sm90INS1_16FlashAttnFwdSm90INS1_25CollectiveMainloopFwdSm90ILi2EN4cute5tupleIJNS5_1CILi1EEES8_S8_EEENS6_IJNS7_ILi128EEENS7_ILi96EEENS7_ILi192EEEEEELi192ENS_6half_tEfNS_4arch4Sm90ELb0ELb1ELb0ELb0ELb1ELb0ELb0ELb1ELb1ELb1ELb1ELb0EEENS1_21CollectiveEpilogueFwdINS6_IJSA_SC_SB_EEES9_SE_SG_Li256ELb0ELb1ELb1ELb0EEENS1_19SingleTileSchedulerILb0ELb1ELb1ELi128EEEEEEEEEvNT_6ParamsE)
        .other          _ZN7cutlass13device_kernelIN5flash11enable_sm90INS1_16FlashAttnFwdSm90INS1_25CollectiveMainloopFwdSm90ILi2EN4cute5tupleIJNS5_1CILi1EEES8_S8_EEENS6_IJNS7_ILi128EEENS7_ILi96EEENS7_ILi192EEEEEELi192ENS_6half_tEfNS_4arch4Sm90ELb0ELb1ELb0ELb0ELb1ELb0ELb0ELb1ELb1ELb1ELb1ELb0EEENS1_21CollectiveEpilogueFwdINS6_IJSA_SC_SB_EEES9_SE_SG_Li256ELb0ELb1ELb1ELb0EEENS1_19SingleTileSchedulerILb0ELb1ELb1ELi128EEEEEEEEEvNT_6ParamsE,@"STO_CUDA_ENTRY STV_DEFAULT"
_ZN7cutlass13device_kernelIN5flash11enable_sm90INS1_16FlashAttnFwdSm90INS1_25CollectiveMainloopFwdSm90ILi2EN4cute5tupleIJNS5_1CILi1EEES8_S8_EEENS6_IJNS7_ILi128EEENS7_ILi96EEENS7_ILi192EEEEEELi192ENS_6half_tEfNS_4arch4Sm90ELb0ELb1ELb0ELb0ELb1ELb0ELb0ELb1ELb1ELb1ELb1ELb0EEENS1_21CollectiveEpilogueFwdINS6_IJSA_SC_SB_EEES9_SE_SG_Li256ELb0ELb1ELb1ELb0EEENS1_19SingleTileSchedulerILb0ELb1ELb1ELi128EEEEEEEEEvNT_6ParamsE:
        /* <DEDUP_REMOVED lines=45> */
.L_x_4233:
        /* <DEDUP_REMOVED lines=22> */
.L_x_4234:
        /* <DEDUP_REMOVED lines=18> */
.L_x_4235:
        /* <DEDUP_REMOVED lines=22> */
.L_x_4236:
        /* <DEDUP_REMOVED lines=23> */
.L_x_4237:
        /* <DEDUP_REMOVED lines=11> */
.L_x_4240:
        /* <DEDUP_REMOVED lines=22> */
[----:B------:R-:W-:Y:S01]  /*0a30*/  VIADD R121, R25, 0xffffff80 ;  /* 0xffffff8019797836 */ /* 0x000fe20000000000 */
[----:B------:R-:W-:-:S04]  /*0a40*/  UISETP.NE.AND UP0, UPT, UR4, 0x1, UPT ;  /* 0x000000010400788c */ /* 0x000fc8000bf05270 */
[----:B------:R-:W-:Y:S01]  /*0a50*/  UP2UR UR4, UPR, URZ, 0x1 ;  /* 0x000000013f047883 */ /* 0x000fe20008000000 */
[----:B------:R-:W4:Y:S05]  /*0a60*/  LDC R120, c[0x0][0x288] ;  /* 0x0000a200ff787b82 */ /* 0x000f2a0000000800 */
[----:B------:R-:W-:Y:S01]  /*0a70*/  IMAD.U32 R19, RZ, RZ, UR4 ;  /* 0x00000004ff137e24 */ /* 0x000fe2000f8e00ff */
[----:B------:R-:W-:Y:S01]  /*0a80*/  @UP0 ULDC UR9, c[0x0][0x44c] ;  /* 0x0001130000090ab9 */ /* 0x000fe20000000800 */
[----:B------:R-:W-:Y:S01]  /*0a90*/  @UP0 ULDC UR11, c[0x0][0x450] ;  /* 0x00011400000b0ab9 */ /* 0x000fe20000000800 */
[----:B------:R-:W1:Y:S01]  /*0aa0*/  LDC R17, c[0x0][0x424] ;  /* 0x00010900ff117b82 */ /* 0x000e620000000800 */
[----:B------:R-:W-:-:S07]  /*0ab0*/  ULDC.64 UR4, c[0x0][0x9e0] ;  /* 0x0002780000047ab9 */ /* 0x000fce0000000a00 */
[----:B------:R-:W2:Y:S01]  /*0ac0*/  S2UR UR39, SR_CTAID.X ;  /* 0x00000000002779c3 */ /* 0x000ea20000002500 */
[----:B0-----:R-:W-:-:S04]  /*0ad0*/  ISETP.NE.U32.AND P0, PT, R2, RZ, PT ;  /* 0x000000ff0200720c */ /* 0x001fc80003f05070 */
[----:B------:R-:W-:-:S03]  /*0ae0*/  ISETP.NE.AND.EX P0, PT, R3, RZ, PT, P0 ;  /* 0x000000ff0300720c */ /* 0x000fc60003f05300 */
[----:B------:R-:W0:Y:S01]  /*0af0*/  LDC R4, c[0x0][0x2f0] ;  /* 0x0000bc00ff047b82 */ /* 0x000e220000000800 */
[----:B----4-:R-:W-:Y:S02]  /*0b00*/  IADD3 R0, -R120, 0x1, RZ ;  /* 0x0000000178007810 */ /* 0x010fe40007ffe1ff */
[----:B-1----:R-:W-:Y:S01]  /*0b10*/  SEL R17, R17, 0x1, P0 ;  /* 0x0000000111117807 */ /* 0x002fe20000000000 */
[----:B--2---:R-:W-:-:S04]  /*0b20*/  USHF.L.U32 UR39, UR39, 0x7, URZ ;  /* 0x0000000727277899 */ /* 0x004fc8000800063f */
[----:B------:R-:W-:Y:S02]  /*0b30*/  @UP0 UIADD3 UR8, UR39, 0x7f, URZ ;  /* 0x0000007f27080890 */ /* 0x000fe4000fffe03f */
[----:B------:R-:W-:Y:S01]  /*0b40*/  UIADD3 UR7, UR39, 0x7f, URZ ;  /* 0x0000007f27077890 */ /* 0x000fe2000fffe03f */
[CC--:B0-----:R-:W-:Y:S01]  /*0b50*/  IMAD R0, R17.reuse, R4.reuse, R0 ;  /* 0x0000000411007224 */ /* 0x0c1fe200078e0200 */
[----:B------:R-:W-:Y:S01]  /*0b60*/  UIMAD.WIDE.U32 UR8, UR8, UR9, URZ ;  /* 0x00000009080872a5 */ /* 0x000fe2000f8e003f */
[----:B------:R-:W-:-:S03]  /*0b70*/  IMAD R23, R17, R4, RZ ;  /* 0x0000000411177224 */ /* 0x000fc600078e02ff */
        /* <DEDUP_REMOVED lines=20> */
.L_x_4243:
[----:B------:R-:W-:-:S11]  /*0cc0*/  UISETP.NE.AND UP0, UPT, UR5, 0x1, UPT ;  /* 0x000000010500788c */ /* 0x000fd6000bf05270 */
[----:B------:R-:W-:Y:S02]  /*0cd0*/  @UP0 ULDC.64 UR10, c[0x0][0x9e8] ;  /* 0x00027a00000a0ab9 */ /* 0x000fe40000000a00 */
[----:B------:R-:W-:-:S04]  /*0ce0*/  UIMAD.WIDE.U32 UR8, UR4, UR10, URZ ;  /* 0x0000000a040872a5 */ /* 0x000fc8000f8e003f */
[----:B------:R-:W-:-:S12]  /*0cf0*/  @UP0 USHF.R.U32.HI UR4, URZ, UR11, UR9 ;  /* 0x0000000b3f040299 */ /* 0x000fd80008011609 */
.L_x_4244:
[----:B------:R-:W-:-:S06]  /*0d00*/  UIMAD UR4, UR4, UR5, UR5 ;  /* 0x00000005040472a4 */ /* 0x000fcc000f8e0205 */
[----:B------:R-:W-:-:S07]  /*0d10*/  VIMNMX R0, R0, UR4, PT ;  /* 0x0000000400007c48 */ /* 0x000fce000bfe0100 */
.L_x_4242:
[----:B------:R-:W-:Y:S01]  /*0d20*/  R2UR UR4, R19 ;  /* 0x00000000130472ca */ /* 0x000fe200000e0000 */
[CC--:B------:R-:W-:Y:S02]  /*0d30*/  IMAD R120, R17.reuse, R4.reuse, -R120 ;  /* 0x0000000411787224 */ /* 0x0c0fe400078e0a78 */
[----:B------:R-:W-:Y:S02]  /*0d40*/  VIADD R2, R0, 0x5f ;  /* 0x0000005f00027836 */ /* 0x000fe40000000000 */
[----:B------:R-:W-:Y:S01]  /*0d50*/  IMAD R0, R17, R4, 0x5f ;  /* 0x0000005f11007424 */ /* 0x000fe200078e0204 */
[----:B------:R-:W-:Y:S01]  /*0d60*/  R2UR UR7, R120 ;  /* 0x00000000780772ca */ /* 0x000fe200000e0000 */
[----:B------:R-:W-:-:S04]  /*0d70*/  IMAD.HI R2, R2, 0x2aaaaaab, RZ ;  /* 0x2aaaaaab02027827 */ /* 0x000fc800078e02ff */
[----:B------:R-:W-:Y:S01]  /*0d80*/  IMAD.HI R0, R0, 0x2aaaaaab, RZ ;  /* 0x2aaaaaab00007827 */ /* 0x000fe200078e02ff */
[----:B------:R-:W-:Y:S01]  /*0d90*/  SHF.R.U32.HI R5, RZ, 0x1f, R2 ;  /* 0x0000001fff057819 */ /* 0x000fe20000011602 */
[----:B------:R-:W-:-:S03]  /*0da0*/  UISETP.NE.AND UP0, UPT, UR4, URZ, UPT ;  /* 0x0000003f0400728c */ /* 0x000fc6000bf05270 */
[----:B------:R-:W-:Y:S01]  /*0db0*/  UMOV UR4, UR39 ;  /* 0x0000002700047c82 */ /* 0x000fe20008000000 */
[----:B------:R-:W-:Y:S02]  /*0dc0*/  SHF.R.U32.HI R3, RZ, 0x1f, R0 ;  /* 0x0000001fff037819 */ /* 0x000fe40000011600 */
[----:B------:R-:W-:Y:S02]  /*0dd0*/  LEA.HI.SX32 R2, R2, R5, 0x1c ;  /* 0x0000000502027211 */ /* 0x000fe400078fe2ff */
[----:B------:R-:W-:-:S03]  /*0de0*/  LEA.HI.SX32 R3, R0, R3, 0x1c ;  /* 0x0000000300037211 */ /* 0x000fc600078fe2ff */
[----:B------:R-:W-:Y:S01]  /*0df0*/  @UP0 ULDC UR8, c[0x0][0x44c] ;  /* 0x0001130000080ab9 */ /* 0x000fe20000000800 */
[----:B------:R-:W-:Y:S01]  /*0e00*/  @UP0 ULDC UR10, c[0x0][0x450] ;  /* 0x00011400000a0ab9 */ /* 0x000fe20000000800 */
[----:B------:R-:W-:Y:S01]  /*0e10*/  UIMAD.WIDE.U32 UR8, UR39, UR8, URZ ;  /* 0x00000008270872a5 */ /* 0x000fe2000f8e003f */
[----:B------:R-:W-:-:S03]  /*0e20*/  VIMNMX R16, R3, R2, PT ;  /* 0x0000000203107248 */ /* 0x000fc60003fe0100 */
        /* <DEDUP_REMOVED lines=17> */
.L_x_4246:
[----:B------:R-:W-:-:S11]  /*0f40*/  UISETP.NE.AND UP0, UPT, UR5, 0x1, UPT ;  /* 0x000000010500788c */ /* 0x000fd6000bf05270 */
[----:B------:R-:W-:Y:S02]  /*0f50*/  @UP0 ULDC.64 UR10, c[0x0][0x9e8] ;  /* 0x00027a00000a0ab9 */ /* 0x000fe40000000a00 */
[----:B------:R-:W-:-:S04]  /*0f60*/  UIMAD.WIDE.U32 UR8, UR4, UR10, URZ ;  /* 0x0000000a040872a5 */ /* 0x000fc8000f8e003f */
[----:B------:R-:W-:-:S12]  /*0f70*/  @UP0 USHF.R.U32.HI UR4, URZ, UR11, UR9 ;  /* 0x0000000b3f040299 */ /* 0x000fd80008011609 */
.L_x_4247:
[----:B------:R-:W-:-:S04]  /*0f80*/  UIMAD UR4, UR4, UR5, URZ ;  /* 0x00000005040472a4 */ /* 0x000fc8000f8e023f */
[----:B------:R-:W-:-:S04]  /*0f90*/  UISETP.LT.AND UP0, UPT, UR7, UR4, UPT ;  /* 0x000000040700728c */ /* 0x000fc8000bf01270 */
[----:B------:R-:W-:-:S12]  /*0fa0*/  USEL UR7, UR7, UR4, !UP0 ;  /* 0x0000000407077287 */ /* 0x000fd8000c000000 */
.L_x_4245:
[----:B------:R-:W-:Y:S02]  /*0fb0*/  UIMAD.WIDE UR4, UR7, 0x2aaaaaab, URZ ;  /* 0x2aaaaaab070478a5 */ /* 0x000fe4000f8e023f */
[----:B------:R-:W-:Y:S02]  /*0fc0*/  USHF.R.U32.HI UR11, URZ, 0x10, UR6 ;  /* 0x000000103f0b7899 */ /* 0x000fe40008011606 */
[----:B------:R-:W-:Y:S02]  /*0fd0*/  USHF.R.U32.HI UR4, URZ, 0x1f, UR5 ;  /* 0x0000001f3f047899 */ /* 0x000fe40008011605 */
[----:B------:R-:W-:Y:S02]  /*0fe0*/  ULOP3.LUT UR7, UR6, 0xffff, URZ, 0xc0, !UPT ;  /* 0x0000ffff06077892 */ /* 0x000fe4000f8ec03f */
[----:B------:R-:W-:-:S04]  /*0ff0*/  ULEA.HI.SX32 UR4, UR5, UR4, 0x1c ;  /* 0x0000000405047291 */ /* 0x000fc8000f8fe23f */
        /* <DEDUP_REMOVED lines=13> */
[----:B------:R-:W-:-:S03]  /*10d0*/  R2UR UR6, R0 ;  /* 0x00000000000672ca */ /* 0x000fc600000e0000 */
[----:B------:R-:W-:-:S04]  /*10e0*/  IMAD.MOV R5, RZ, RZ, -R5 ;  /* 0x000000ffff057224 */ /* 0x000fc800078e0a05 */
        /* <DEDUP_REMOVED lines=27> */
.L_x_4248:
[----:B------:R-:W-:Y:S02]  /*12a0*/  UIMAD UR5, UR7, UR4, UR10 ;  /* 0x00000004070572a4 */ /* 0x000fe4000f8e020a */
[----:B------:R-:W-:Y:S01]  /*12b0*/  IMAD.U32 R3, RZ, RZ, UR4 ;  /* 0x00000004ff037e24 */ /* 0x000fe2000f8e00ff */
[----:B------:R-:W-:Y:S02]  /*12c0*/  PLOP3.LUT P0, PT, PT, PT, PT, 0x80, 0x0 ;  /* 0x000000000000781c */ /* 0x000fe40003f0f070 */
[----:B------:R-:W-:Y:S02]  /*12d0*/  CS2R R118, SRZ ;  /* 0x0000000000767805 */ /* 0x000fe4000001ff00 */
[----:B------:R-:W-:Y:S02]  /*12e0*/  CS2R R116, SRZ ;  /* 0x0000000000747805 */ /* 0x000fe4000001ff00 */
[----:B------:R-:W-:Y:S02]  /*12f0*/  CS2R R114, SRZ ;  /* 0x0000000000727805 */ /* 0x000fe4000001ff00 */
[----:B------:R-:W-:Y:S01]  /*1300*/  VIADDMNMX R16, R3, UR5, R16, PT ;  /* 0x0000000503107c46 */ /* 0x000fe2000b800110 */
[----:B------:R-:W-:Y:S01]  /*1310*/  IMAD.U32 R22, RZ, RZ, UR5 ;  /* 0x00000005ff167e24 */ /* 0x000fe2000f8e00ff */
[----:B------:R-:W-:-:S02]  /*1320*/  CS2R R2, SRZ ;  /* 0x0000000000027805 */ /* 0x000fc4000001ff00 */
[----:B------:R-:W-:Y:S02]  /*1330*/  CS2R R112, SRZ ;  /* 0x0000000000707805 */ /* 0x000fe4000001ff00 */
[----:B------:R-:W-:Y:S02]  /*1340*/  ISETP.GT.AND P1, PT, R16, UR5, PT ;  /* 0x0000000510007c0c */ /* 0x000fe4000bf24270 */
        /* <DEDUP_REMOVED lines=79> */
.L_x_4250:
[----:B------:R-:W-:-:S04]  /*1840*/  SHF.L.U32 R0, RZ, 0x1f, RZ ;  /* 0x0000001fff007819 */ /* 0x000fc800000006ff */
[----:B------:R-:W0:Y:S02]  /*1850*/  SYNCS.PHASECHK.TRANS64.TRYWAIT P0, [UR38+0x30800], R0 ;  /* 0x03080000ff0075a7 */ /* 0x000e240008000166 */
[----:B0-----:R-:W-:Y:S05]  /*1860*/  @!P0 BRA `(.L_x_4251) ;  /* 0x0000012400248947 */ /* 0x001fea0003800000 */
.L_x_4384:
[----:B------:R-:W2:Y:S02]  /*1870*/  LDL R2, [R1+0x4] ;  /* 0x0000040001027983 */ /* 0x000ea40000100800 */
[----:B--2---:R-:W-:-:S13]  /*1880*/  R2UR UR4, R2 ;  /* 0x00000000020472ca */ /* 0x004fda00000e0000 */
[----:B------:R-:W-:-:S06]  /*1890*/  ULOP3.LUT UR4, UR4, 0x1, URZ, 0xfc, !UPT ;  /* 0x0000000104047892 */ /* 0x000fcc000f8efc3f */
[----:B------:R-:W-:-:S05]  /*18a0*/  IMAD.U32 R2, RZ, RZ, UR4 ;  /* 0x00000004ff027e24 */ /* 0x000fca000f8e00ff */
[----:B------:R-:W-:-:S13]  /*18b0*/  ISETP.NE.AND P0, PT, R2, 0x3, PT ;  /* 0x000000030200780c */ /* 0x000fda0003f05270 */
[----:B------:R-:W-:Y:S05]  /*18c0*/  @!P0 BRA `(.L_x_4252) ;  /* 0x0000000000048947 */ /* 0x000fea0003800000 */
[----:B------:R-:W-:Y:S01]  /*18d0*/  BPT.TRAP 0x1 ;  /* 0x000000040000795c */ /* 0x000fe20000300000 */
.L_x_4252:
[----:B------:R1:W2:Y:S01]  /*18e0*/  SYNCS.PHASECHK.TRANS64.TRYWAIT P1, [UR38+0x30830], R0 ;  /* 0x03083000ff0075a7 */ /* 0x0002a20008020166 */
[----:B------:R-:W-:Y:S05]  /*18f0*/  @!P0 BRA `(.L_x_4253) ;  /* 0x0000000000048947 */ /* 0x000fea0003800000 */
[----:B------:R-:W-:Y:S01]  /*1900*/  BPT.TRAP 0x1 ;  /* 0x000000040000795c */ /* 0x000fe20000300000 */
.L_x_4253:
[----:B------:R-:W-:-:S05]  /*1910*/  IMAD.U32 R6, RZ, RZ, UR40 ;  /* 0x00000028ff067e24 */ /* 0x000fca000f8e00ff */
[----:B------:R-:W-:Y:S01]  /*1920*/  LOP3.LUT R6, R6, 0x10000, RZ, 0xfc, !PT ;  /* 0x0001000006067812 */ /* 0x000fe200078efcff */
[----:B--2---:R-:W-:Y:S06]  /*1930*/  @P1 BRA `(.L_x_4254) ;  /* 0x0000000000081947 */ /* 0x004fec0003800000 */
[----:B------:R-:W2:Y:S02]  /*1940*/  SYNCS.PHASECHK.TRANS64.TRYWAIT P1, [UR38+0x30830], R0 ;  /* 0x03083000ff0075a7 */ /* 0x000ea40008020166 */
[----:B--2---:R-:W-:Y:S05]  /*1950*/  @!P1 BRA `(.L_x_4255) ;  /* 0x0000012400009947 */ /* 0x004fea0003800000 */
.L_x_4254:
[----:B------:R-:W-:Y:S05]  /*1960*/  WARPSYNC.ALL ;  /* 0x0000000000007948 */ /* 0x000fea0003800000 */
[----:B------:R-:W-:Y:S01]  /*1970*/  IMAD.MOV.U32 R7, RZ, RZ, 0x40000040 ;  /* 0x40000040ff077424 */ /* 0x000fe200078e00ff */
[----:B------:R-:W-:Y:S01]  /*1980*/  UIADD3 UR4, UR38, 0x1e400, URZ ;  /* 0x0001e40026047890 */ /* 0x000fe2000fffe03f */
[----:B------:R-:W-:Y:S01]  /*1990*/  R2UR UR8, R6 ;  /* 0x00000000060872ca */ /* 0x000fe200000e0000 */
[----:B------:R-:W-:Y:S02]  /*19a0*/  WARPGROUP.ARRIVE ;  /* 0x00000000000079c5 */ /* 0x000fe40000000000 */
        /* <DEDUP_REMOVED lines=24> */
[----:B------:R-:W-:Y:S01]  /*1b30*/  UMOV UR29, 0x40000040 ;  /* 0x40000040001d7882 */ /* 0x000fe20000000000 */
[----:B------:R-:W-:-:S03]  /*1b40*/  UMOV UR33, 0x40000040 ;  /* 0x4000004000217882 */ /* 0x000fc60000000000 */
[----:B------:R-:W-:Y:S02]  /*1b50*/  UIADD3 UR8, UR10, 0x2, URZ ;  /* 0x000000020a087890 */ /* 0x000fe4000fffe03f */
[----:B------:R-:W-:Y:S02]  /*1b60*/  UIADD3 UR12, UR10, 0x4, URZ ;  /* 0x000000040a0c7890 */ /* 0x000fe4000fffe03f */
[----:B------:R-:W-:Y:S02]  /*1b70*/  UIADD3 UR16, UR10, 0x6, URZ ;  /* 0x000000060a107890 */ /* 0x000fe4000fffe03f */
[----:B------:R-:W-:Y:S01]  /*1b80*/  UIADD3 UR20, UR10, 0x400, URZ ;  /* 0x000004000a147890 */ /* 0x000fe2000fffe03f */
[----:B------:R-:W-:Y:S01]  /*1b90*/  UMOV UR4, UR8 ;  /* 0x0000000800047c82 */ /* 0x000fe20008000000 */
[----:B------:R-:W-:Y:S02]  /*1ba0*/  UIADD3 UR24, UR10, 0x402, URZ ;  /* 0x000004020a187890 */ /* 0x000fe4000fffe03f */
[----:B------:R-:W-:-:S02]  /*1bb0*/  UIADD3 UR28, UR10, 0x404, URZ ;  /* 0x000004040a1c7890 */ /* 0x000fc4000fffe03f */
        /* <DEDUP_REMOVED lines=69> */
.L_x_4256:
[----:B01----:R-:W-:Y:S01]  /*2010*/  LOP3.LUT R0, R73, 0xffffff80, RZ, 0xc0, !PT ;  /* 0xffffff8049007812 */ /* 0x003fe200078ec0ff */
[----:B------:R-:W0:Y:S01]  /*2020*/  S2UR UR6, SR_CgaCtaId ;  /* 0x00000000000679c3 */ /* 0x000e220000008800 */
[----:B------:R-:W-:Y:S01]  /*2030*/  R2UR UR5, R19 ;  /* 0x00000000130572ca */ /* 0x000fe200000e0000 */
[----:B------:R-:W-:Y:S01]  /*2040*/  ULDC UR10, c[0x0][0x288] ;  /* 0x0000a200000a7ab9 */ /* 0x000fe20000000800 */
        /* <DEDUP_REMOVED lines=21> */
[----:B------:R-:W-:Y:S02]  /*21a0*/  IADD3 R4, R4, R3, -R8 ;  /* 0x0000000304047210 */ /* 0x000fe40007ffe808 */
[----:B------:R-:W-:Y:S01]  /*21b0*/  PLOP3.LUT P1, PT, PT, PT, UP1, 0x80, 0x0 ;  /* 0x000000000000781c */ /* 0x000fe20003f2f018 */
[----:B------:R-:W-:Y:S01]  /*21c0*/  IMAD.IADD R9, R72, 0x1, -R9 ;  /* 0x0000000148097824 */ /* 0x000fe200078e0a09 */
[----:B------:R-:W-:Y:S01]  /*21d0*/  PLOP3.LUT P2, PT, PT, PT, UP1, 0x80, 0x0 ;  /* 0x000000000000781c */ /* 0x000fe20003f4f018 */
[----:B------:R-:W-:Y:S01]  /*21e0*/  IMAD R4, R5, 0x40, R4 ;  /* 0x0000004005047824 */ /* 0x000fe200078e0204 */
[----:B------:R-:W-:Y:S01]  /*21f0*/  LOP3.LUT R11, R2, 0x7ffffffc, RZ, 0xc0, !PT ;  /* 0x7ffffffc020b7812 */ /* 0x000fe200078ec0ff */
[----:B------:R-:W-:Y:S02]  /*2200*/  IMAD.MOV.U32 R5, RZ, RZ, -0x60 ;  /* 0xffffffa0ff057424 */ /* 0x000fe400078e00ff */
[----:B------:R-:W-:Y:S01]  /*2210*/  IMAD R10, R9, 0x8, R4 ;  /* 0x00000008090a7824 */ /* 0x000fe200078e0204 */
[----:B------:R-:W-:Y:S01]  /*2220*/  UISETP.NE.AND UP0, UPT, UR4, URZ, UPT ;  /* 0x0000003f0400728c */ /* 0x000fe2000bf05270 */
[----:B------:R-:W-:-:S02]  /*2230*/  IMAD.IADD R11, R0, 0x1, -R11 ;  /* 0x00000001000b7824 */ /* 0x000fc400078e0a0b */
[----:B------:R-:W-:Y:S01]  /*2240*/  @UP1 ULDC UR4, c[0x0][0x44c] ;  /* 0x0001130000041ab9 */ /* 0x000fe20000000800 */
[----:B------:R-:W-:Y:S02]  /*2250*/  IMAD.MOV.U32 R3, RZ, RZ, R10 ;  /* 0x000000ffff037224 */ /* 0x000fe400078e000a */
[----:B------:R-:W-:Y:S01]  /*2260*/  @P1 IMAD.HI.U32 R4, R10, UR4, RZ ;  /* 0x000000040a041c27 */ /* 0x000fe2000f8e00ff */
[----:B------:R-:W-:Y:S01]  /*2270*/  UIADD3 UR4, UR38, 0x30840, URZ ;  /* 0x0003084026047890 */ /* 0x000fe2000fffe03f */
[----:B------:R-:W-:Y:S02]  /*2280*/  PLOP3.LUT P1, PT, PT, PT, UP0, 0x40, 0x0 ;  /* 0x000000000000781c */ /* 0x000fe40003f2e808 */
[C---:B------:R-:W-:Y:S01]  /*2290*/  IMAD R2, R16.reuse, R5, 0x61 ;  /* 0x0000006110027424 */ /* 0x040fe200078e0205 */
[----:B------:R-:W-:Y:S01]  /*22a0*/  @P2 SHF.R.U32.HI R3, RZ, UR5, R4 ;  /* 0x00000005ff032c19 */ /* 0x000fe20008011604 */
[----:B0-----:R-:W-:Y:S01]  /*22b0*/  UPRMT UR4, UR6, 0x654, UR4 ;  /* 0x0000065406047896 */ /* 0x001fe20008000004 */
[----:B------:R-:W-:-:S02]  /*22c0*/  IMAD R0, R16, -0x60, R23 ;  /* 0xffffffa010007824 */ /* 0x000fc400078e0217 */
[C---:B------:R-:W-:Y:S01]  /*22d0*/  IMAD R4, R11.reuse, -0x2, R2 ;  /* 0xfffffffe0b047824 */ /* 0x040fe200078e0202 */
[----:B------:R-:W0:Y:S01]  /*22e0*/  SHFL.IDX PT, R72, R3, RZ, 0x1c1f ;  /* 0x001c1fff03487589 */ /* 0x000e2200000e0000 */
[----:B------:R-:W-:Y:S01]  /*22f0*/  VIADD R0, R0, 0x60 ;  /* 0x0000006000007836 */ /* 0x000fe20000000000 */
[----:B------:R-:W-:Y:S01]  /*2300*/  ULDC UR6, c[0x0][0x9e0] ;  /* 0x0002780000067ab9 */ /* 0x000fe20000000800 */
[----:B------:R-:W-:Y:S01]  /*2310*/  VIADD R14, R2, 0xffffffff ;  /* 0xffffffff020e7836 */ /* 0x000fe20000000000 */
[----:B------:R-:W-:Y:S01]  /*2320*/  IADD3 R5, R4, -UR10, R23 ;  /* 0x8000000a04057c10 */ /* 0x000fe2000fffe017 */
[----:B------:R-:W-:Y:S01]  /*2330*/  SYNCS.ARRIVE.TRANS64.RED.A1T0 RZ, [UR4], RZ ;  /* 0x000000ffffff79a7 */ /* 0x000fe20008100404 */
[----:B------:R-:W-:Y:S01]  /*2340*/  ULDC UR4, c[0x0][0x9dc] ;  /* 0x0002770000047ab9 */ /* 0x000fe20000000800 */
[----:B------:R-:W-:Y:S01]  /*2350*/  IMAD R8, R11, -0x2, R0 ;  /* 0xfffffffe0b087824 */ /* 0x000fe200078e0200 */
[----:B------:R-:W-:Y:S01]  /*2360*/  ULOP3.LUT UR5, URZ, UR4, URZ, 0x33, !UPT ;  /* 0x000000043f057292 */ /* 0x000fe2000f8e333f */
[----:B------:R-:W-:-:S02]  /*2370*/  VIADD R9, R5, UR6 ;  /* 0x0000000605097c36 */ /* 0x000fc40008000000 */
[----:B------:R-:W-:-:S03]  /*2380*/  VIADD R20, R4, 0xffffffff ;  /* 0xffffffff04147836 */ /* 0x000fc60000000000 */
[----:B------:R-:W-:Y:S02]  /*2390*/  VIADD R13, R5, UR5 ;  /* 0x00000005050d7c36 */ /* 0x000fe40008000000 */
[----:B------:R-:W-:Y:S01]  /*23a0*/  IMAD.U32 R12, RZ, RZ, UR5 ;  /* 0x00000005ff0c7e24 */ /* 0x000fe2000f8e00ff */
[----:B0-----:R-:W-:Y:S01]  /*23b0*/  VIADDMNMX R0, R72, R9, R8, PT ;  /* 0x0000000948007246 */ /* 0x001fe20003800108 */
[----:B------:R-:W-:Y:S01]  /*23c0*/  IMAD.IADD R2, R13, 0x1, R72 ;  /* 0x000000010d027824 */ /* 0x000fe200078e0248 */
[----:B------:R-:W-:Y:S06]  /*23d0*/  @P1 BRA `(.L_x_4257) ;  /* 0x00000000005c1947 */ /* 0x000fec0003800000 */
[----:B------:R-:W-:Y:S01]  /*23e0*/  IADD3 R5, R23, -UR10, R72 ;  /* 0x8000000a17057c10 */ /* 0x000fe2000fffe048 */
        /* <DEDUP_REMOVED lines=12> */
.L_x_4259:
[----:B------:R-:W-:Y:S02]  /*24b0*/  ULDC UR4, c[0x0][0x9e4] ;  /* 0x0002790000047ab9 */ /* 0x000fe40000000800 */
[----:B------:R-:W-:-:S05]  /*24c0*/  IMAD.U32 R15, RZ, RZ, UR4 ;  /* 0x00000004ff0f7e24 */ /* 0x000fca000f8e00ff */
[----:B------:R-:W-:-:S13]  /*24d0*/  ISETP.NE.AND P1, PT, R15, 0x1, PT ;  /* 0x000000010f00780c */ /* 0x000fda0003f25270 */
[----:B------:R-:W0:Y:S02]  /*24e0*/  @P1 LDC.64 R72, c[0x0][0x9e8] ;  /* 0x00027a00ff481b82 */ /* 0x000e240000000a00 */
[----:B0-----:R-:W-:-:S05]  /*24f0*/  @P1 IMAD.HI.U32 R4, R5, R72, RZ ;  /* 0x0000004805041227 */ /* 0x001fca00078e00ff */
[----:B------:R-:W-:-:S07]  /*2500*/  @P1 SHF.R.U32.HI R5, RZ, R73, R4 ;  /* 0x00000049ff051219 */ /* 0x000fce0000011604 */
.L_x_4260:
[----:B------:R-:W-:Y:S05]  /*2510*/  BSYNC B0 ;  /* 0x0000000000007941 */ /* 0x000fea0003800000 */
.L_x_4258:
[----:B------:R-:W-:-:S05]  /*2520*/  IMAD R5, R5, R15, R20 ;  /* 0x0000000f05057224 */ /* 0x000fca00078e0214 */
[----:B------:R-:W-:Y:S02]  /*2530*/  VIADDMNMX R0, R5, R15, R0, PT ;  /* 0x0000000f05007246 */ /* 0x000fe40003800100 */
[----:B------:R-:W-:-:S07]  /*2540*/  VIMNMX R2, R2, R5, !PT ;  /* 0x0000000502027248 */ /* 0x000fce0007fe0100 */
.L_x_4257:
[C---:B------:R-:W-:Y:S02]  /*2550*/  ISETP.GE.AND P2, PT, R14.reuse, 0x9, PT ;  /* 0x000000090e00780c */ /* 0x040fe40003f46270 */
[----:B------:R-:W-:Y:S02]  /*2560*/  ISETP.GE.AND P1, PT, R14, 0x2, PT ;  /* 0x000000020e00780c */ /* 0x000fe40003f26270 */
[C---:B------:R-:W-:Y:S02]  /*2570*/  ISETP.GT.AND P3, PT, R2.reuse, 0x8, !P2 ;  /* 0x000000080200780c */ /* 0x040fe40005764270 */
[----:B------:R-:W-:Y:S02]  /*2580*/  ISETP.GT.AND P4, PT, R2, 0x1, !P1 ;  /* 0x000000010200780c */ /* 0x000fe40004f84270 */
[----:B------:R-:W-:Y:S02]  /*2590*/  ISETP.LT.OR P3, PT, R0, 0x9, P3 ;  /* 0x000000090000780c */ /* 0x000fe40001f61670 */
[----:B------:R-:W-:-:S02]  /*25a0*/  ISETP.GE.AND P5, PT, R14, 0x11, PT ;  /* 0x000000110e00780c */ /* 0x000fc40003fa6270 */
[----:B------:R-:W-:Y:S02]  /*25b0*/  ISETP.LT.OR P4, PT, R0, 0x2, P4 ;  /* 0x000000020000780c */ /* 0x000fe40002781670 */
[----:B------:R-:W-:Y:S02]  /*25c0*/  FSEL R28, R28, -INF , !P3 ;  /* 0xff8000001c1c7808 */ /* 0x000fe40005800000 */
        /* <DEDUP_REMOVED lines=82> */
[----:B------:R-:W-:Y:S02]  /*2af0*/  P2R R29, PR, RZ, 0x20 ;  /* 0x00000020ff1d7803 */ /* 0x000fe40000000000 */
[----:B------:R-:W-:Y:S02]  /*2b00*/  FSEL R90, R61, -INF , !P3 ;  /* 0xff8000003d5a7808 */ /* 0x000fe40005800000 */
[----:B------:R-:W-:Y:S02]  /*2b10*/  ISETP.GE.AND P3, PT, R14, 0x51, PT ;  /* 0x000000510e00780c */ /* 0x000fe40003f66270 */
[----:B------:R-:W-:Y:S02]  /*2b20*/  P2R R21, PR, RZ, 0x40 ;  /* 0x00000040ff157803 */ /* 0x000fe40000000000 */
[----:B------:R-:W-:Y:S02]  /*2b30*/  ISETP.GT.AND P4, PT, R2, 0x50, !P3 ;  /* 0x000000500200780c */ /* 0x000fe40005f84270 */
[----:B------:R-:W-:-:S02]  /*2b40*/  R2UR UR4, R18 ;  /* 0x00000000120472ca */ /* 0x000fc400000e0000 */
        /* <DEDUP_REMOVED lines=18> */
[----:B------:R-:W-:-:S04]  /*2c70*/  ISETP.GT.AND P6, PT, R2, 0x59, !P6 ;  /* 0x000000590200780c */ /* 0x000fc800077c4270 */
[----:B------:R-:W-:Y:S02]  /*2c80*/  ISETP.LT.OR P6, PT, R0, 0x5a, P6 ;  /* 0x0000005a0000780c */ /* 0x000fe400037c1670 */
[----:B------:R-:W0:Y:S02]  /*2c90*/  SHFL.IDX PT, R0, R3, 0x1, 0x1c1f ;  /* 0x003c1f0003007f89 */ /* 0x000e2400000e0000 */
[----:B------:R-:W-:Y:S02]  /*2ca0*/  FSEL R94, R69, -INF , !P6 ;  /* 0xff800000455e7808 */ /* 0x000fe40007000000 */
[----:B------:R-:W-:Y:S02]  /*2cb0*/  PLOP3.LUT P6, PT, PT, PT, UP0, 0x40, 0x0 ;  /* 0x000000000000781c */ /* 0x000fe40003fce808 */
[----:B0-----:R-:W-:Y:S01]  /*2cc0*/  VIADDMNMX R2, R0, R9, R8, PT ;  /* 0x0000000900027246 */ /* 0x001fe20003800108 */
[----:B------:R-:W-:-:S10]  /*2cd0*/  IMAD.IADD R4, R13, 0x1, R0 ;  /* 0x000000010d047824 */ /* 0x000fd400078e0200 */
[----:B------:R-:W-:Y:S05]  /*2ce0*/  @P6 BRA `(.L_x_4261) ;  /* 0x00000000005c6947 */ /* 0x000fea0003800000 */
        /* <DEDUP_REMOVED lines=13> */
.L_x_4263:
[----:B------:R-:W-:Y:S02]  /*2dc0*/  ULDC UR4, c[0x0][0x9e4] ;  /* 0x0002790000047ab9 */ /* 0x000fe40000000800 */
[----:B------:R-:W-:-:S05]  /*2dd0*/  IMAD.U32 R5, RZ, RZ, UR4 ;  /* 0x00000004ff057e24 */ /* 0x000fca000f8e00ff */
[----:B------:R-:W-:-:S13]  /*2de0*/  ISETP.NE.AND P6, PT, R5, 0x1, PT ;  /* 0x000000010500780c */ /* 0x000fda0003fc5270 */
[----:B------:R-:W0:Y:S02]  /*2df0*/  @P6 LDC.64 R8, c[0x0][0x9e8] ;  /* 0x00027a00ff086b82 */ /* 0x000e240000000a00 */
[----:B0-----:R-:W-:-:S05]  /*2e00*/  @P6 IMAD.HI.U32 R0, R3, R8, RZ ;  /* 0x0000000803006227 */ /* 0x001fca00078e00ff */
[----:B------:R-:W-:-:S07]  /*2e10*/  @P6 SHF.R.U32.HI R3, RZ, R9, R0 ;  /* 0x00000009ff036219 */ /* 0x000fce0000011600 */
.L_x_4264:
[----:B------:R-:W-:Y:S05]  /*2e20*/  BSYNC B0 ;  /* 0x0000000000007941 */ /* 0x000fea0003800000 */
.L_x_4262:
[----:B------:R-:W-:-:S05]  /*2e30*/  IMAD R3, R3, R5, R20 ;  /* 0x0000000503037224 */ /* 0x000fca00078e0214 */
[----:B------:R-:W-:Y:S02]  /*2e40*/  VIADDMNMX R2, R3, R5, R2, PT ;  /* 0x0000000503027246 */ /* 0x000fe40003800102 */
[----:B------:R-:W-:-:S07]  /*2e50*/  VIMNMX R4, R4, R3, !PT ;  /* 0x0000000304047248 */ /* 0x000fce0007fe0100 */
.L_x_4261:
[C---:B------:R-:W-:Y:S02]  /*2e60*/  ISETP.GT.AND P1, PT, R4.reuse, 0x1, !P1 ;  /* 0x000000010400780c */ /* 0x040fe40004f24270 */
[----:B------:R-:W-:Y:S02]  /*2e70*/  ISETP.GT.AND P2, PT, R4, 0x8, !P2 ;  /* 0x000000080400780c */ /* 0x000fe40005744270 */
[C---:B------:R-:W-:Y:S02]  /*2e80*/  ISETP.LT.OR P1, PT, R2.reuse, 0x2, P1 ;  /* 0x000000020200780c */ /* 0x040fe40000f21670 */
[----:B------:R-:W-:Y:S02]  /*2e90*/  ISETP.LT.OR P2, PT, R2, 0x9, P2 ;  /* 0x000000090200780c */ /* 0x000fe40001741670 */
[----:B------:R-:W-:Y:S02]  /*2ea0*/  FSEL R27, R27, -INF , !P1 ;  /* 0xff8000001b1b7808 */ /* 0x000fe40004800000 */
[----:B------:R-:W-:-:S02]  /*2eb0*/  ISETP.NE.AND P1, PT, R21, RZ, PT ;  /* 0x000000ff1500720c */ /* 0x000fc40003f25270 */
[----:B------:R-:W-:Y:S02]  /*2ec0*/  FSEL R9, R30, -INF , !P2 ;  /* 0xff8000001e097808 */ /* 0x000fe40005000000 */
[----:B------:R-:W-:Y:S02]  /*2ed0*/  ISETP.GT.AND P1, PT, R4, 0x9, !P1 ;  /* 0x000000090400780c */ /* 0x000fe40004f24270 */
[----:B------:R-:W-:Y:S02]  /*2ee0*/  ISETP.NE.AND P2, PT, R29, RZ, PT ;  /* 0x000000ff1d00720c */ /* 0x000fe40003f45270 */
[----:B------:R-:W-:Y:S02]  /*2ef0*/  ISETP.LT.OR P1, PT, R2, 0xa, P1 ;  /* 0x0000000a0200780c */ /* 0x000fe40000f21670 */
[----:B------:R-:W-:Y:S02]  /*2f00*/  ISETP.NE.AND P6, PT, R33, RZ, PT ;  /* 0x000000ff2100720c */ /* 0x000fe40003fc5270 */
        /* <DEDUP_REMOVED lines=8> */
[----:B------:R-:W-:Y:S02]  /*2f90*/  ISETP.GT.AND P1, PT, R4, 0x11, !P2 ;  /* 0x000000110400780c */ /* 0x000fe40005724270 */
[----:B------:R-:W-:Y:S02]  /*2fa0*/  FMNMX.FTZ R0, R32, R0, !PT ;  /* 0x0000000020007209 */ /* 0x000fe40007810000 */
[----:B------:R-:W-:Y:S02]  /*2fb0*/  ISETP.LT.OR P1, PT, R2, 0x12, P1 ;  /* 0x000000120200780c */ /* 0x000fe40000f21670 */
[----:B------:R-:W-:Y:S02]  /*2fc0*/  FMNMX.FTZ R0, R76, R0, !PT ;  /* 0x000000004c007209 */ /* 0x000fe40007810000 */
[----:B------:R-:W-:-:S02]  /*2fd0*/  FSEL R35, R35, -INF , !P1 ;  /* 0xff80000023237808 */ /* 0x000fc40004800000 */
[----:B------:R-:W-:Y:S02]  /*2fe0*/  ISETP.GT.AND P1, PT, R4, 0x18, !P6 ;  /* 0x000000180400780c */ /* 0x000fe40007724270 */
[----:B------:R-:W-:Y:S02]  /*2ff0*/  ISETP.NE.AND P6, PT, R15, RZ, PT ;  /* 0x000000ff0f00720c */ /* 0x000fe40003fc5270 */
        /* <DEDUP_REMOVED lines=43> */
[----:B------:R-:W-:Y:S01]  /*32b0*/  ISETP.NE.AND P2, PT, R53, RZ, PT ;  /* 0x000000ff3500720c */ /* 0x000fe20003f45270 */
[----:B------:R-:W0:Y:S01]  /*32c0*/  SHFL.BFLY PT, R5, R8, 0x2, 0x1f ;  /* 0x0c401f0008057f89 */ /* 0x000e2200000e0000 */
[----:B------:R-:W-:Y:S02]  /*32d0*/  FSEL R29, R50, -INF , !P1 ;  /* 0xff800000321d7808 */ /* 0x000fe40004800000 */
[----:B------:R-:W-:-:S02]  /*32e0*/  ISETP.NE.AND P1, PT, R79, RZ, PT ;  /* 0x000000ff4f00720c */ /* 0x000fc40003f25270 */
[----:B------:R-:W-:Y:S02]  /*32f0*/  R2UR UR4, R18 ;  /* 0x00000000120472ca */ /* 0x000fe400000e0000 */
[C---:B------:R-:W-:Y:S02]  /*3300*/  ISETP.GT.AND P1, PT, R4.reuse, 0x31, !P1 ;  /* 0x000000310400780c */ /* 0x040fe40004f24270 */
[----:B------:R-:W-:Y:S02]  /*3310*/  ISETP.GT.AND P3, PT, R4, 0x50, !P3 ;  /* 0x000000500400780c */ /* 0x000fe40005f64270 */
[----:B------:R-:W-:Y:S02]  /*3320*/  ISETP.LT.OR P1, PT, R2, 0x32, P1 ;  /* 0x000000320200780c */ /* 0x000fe40000f21670 */
[----:B------:R-:W-:Y:S02]  /*3330*/  ISETP.GT.AND P4, PT, R4, 0x51, !P4 ;  /* 0x000000510400780c */ /* 0x000fe40006784270 */
[----:B------:R-:W-:-:S02]  /*3340*/  FSEL R51, R51, -INF , !P1 ;  /* 0xff80000033337808 */ /* 0x000fc40004800000 */
[----:B------:R-:W-:Y:S01]  /*3350*/  ISETP.NE.AND P1, PT, R49, RZ, PT ;  /* 0x000000ff3100720c */ /* 0x000fe20003f25270 */
[----:B------:R-:W-:Y:S01]  /*3360*/  UISETP.NE.AND UP0, UPT, UR4, URZ, UPT ;  /* 0x0000003f0400728c */ /* 0x000fe2000bf05270 */
[----:B------:R-:W-:Y:S02]  /*3370*/  ISETP.LT.OR P3, PT, R2, 0x51, P3 ;  /* 0x000000510200780c */ /* 0x000fe40001f61670 */
[C---:B------:R-:W-:Y:S01]  /*3380*/  ISETP.GT.AND P1, PT, R4.reuse, 0x38, !P1 ;  /* 0x000000380400780c */ /* 0x040fe20004f24270 */
[----:B------:R-:W-:Y:S01]  /*3390*/  ULDC UR4, c[0x0][0x988] ;  /* 0x0002620000047ab9 */ /* 0x000fe20000000800 */
[----:B------:R-:W-:Y:S01]  /*33a0*/  ISETP.GT.AND P5, PT, R4, 0x58, !P5 ;  /* 0x000000580400780c */ /* 0x000fe20006fa4270 */
[----:B------:R-:W-:Y:S01]  /*33b0*/  IMAD.U32 R0, RZ, RZ, UR4 ;  /* 0x00000004ff007e24 */ /* 0x000fe2000f8e00ff */
[----:B------:R-:W-:Y:S02]  /*33c0*/  ISETP.LT.OR P1, PT, R2, 0x39, P1 ;  /* 0x000000390200780c */ /* 0x000fe40000f21670 */
[----:B0-----:R-:W-:-:S02]  /*33d0*/  FMNMX.FTZ R14, R8, R5, !PT ;  /* 0x00000005080e7209 */ /* 0x001fc40007810000 */
[----:B------:R-:W-:Y:S02]  /*33e0*/  FSEL R33, R54, -INF , !P1 ;  /* 0xff80000036217808 */ /* 0x000fe40004800000 */
[----:B------:R-:W-:Y:S01]  /*33f0*/  ISETP.NE.AND P1, PT, R81, RZ, PT ;  /* 0x000000ff5100720c */ /* 0x000fe20003f25270 */
[----:B------:R-:W0:Y:S01]  /*3400*/  SHFL.BFLY PT, R5, R14, 0x1, 0x1f ;  /* 0x0c201f000e057f89 */ /* 0x000e2200000e0000 */
[----:B------:R-:W-:Y:S02]  /*3410*/  ISETP.LT.OR P4, PT, R2, 0x52, P4 ;  /* 0x000000520200780c */ /* 0x000fe40002781670 */
[----:B------:R-:W-:Y:S02]  /*3420*/  ISETP.GT.AND P1, PT, R4, 0x39, !P1 ;  /* 0x000000390400780c */ /* 0x000fe40004f24270 */
[----:B------:R-:W-:Y:S02]  /*3430*/  FSEL R45, R66, -INF , !P3 ;  /* 0xff800000422d7808 */ /* 0x000fe40005800000 */
[----:B------:R-:W-:-:S02]  /*3440*/  ISETP.LT.OR P1, PT, R2, 0x3a, P1 ;  /* 0x0000003a0200780c */ /* 0x000fc40000f21670 */
[----:B------:R-:W-:Y:S02]  /*3450*/  ISETP.LT.OR P5, PT, R2, 0x59, P5 ;  /* 0x000000590200780c */ /* 0x000fe40002fa1670 */
[----:B------:R-:W-:Y:S02]  /*3460*/  FSEL R55, R55, -INF , !P1 ;  /* 0xff80000037377808 */ /* 0x000fe40004800000 */
[----:B------:R-:W-:Y:S02]  /*3470*/  ISETP.GT.AND P1, PT, R4, 0x40, !P2 ;  /* 0x000000400400780c */ /* 0x000fe40005724270 */
[----:B------:R-:W-:Y:S02]  /*3480*/  ISETP.NE.AND P2, PT, R57, RZ, PT ;  /* 0x000000ff3900720c */ /* 0x000fe40003f45270 */
[----:B------:R-:W-:Y:S02]  /*3490*/  ISETP.LT.OR P1, PT, R2, 0x41, P1 ;  /* 0x000000410200780c */ /* 0x000fe40000f21670 */
[----:B------:R-:W-:-:S02]  /*34a0*/  ISETP.GT.AND P2, PT, R4, 0x49, !P2 ;  /* 0x000000490400780c */ /* 0x000fc40005744270 */
[----:B------:R-:W-:Y:S02]  /*34b0*/  FSEL R37, R58, -INF , !P1 ;  /* 0xff8000003a257808 */ /* 0x000fe40004800000 */
[----:B------:R-:W-:Y:S02]  /*34c0*/  ISETP.GT.AND P1, PT, R4, RZ, !P6 ;  /* 0x000000ff0400720c */ /* 0x000fe40007724270 */
[----:B0-----:R-:W-:Y:S02]  /*34d0*/  FMNMX.FTZ R5, R14, R5, !PT ;  /* 0x000000050e057209 */ /* 0x001fe40007810000 */
[----:B------:R-:W-:Y:S02]  /*34e0*/  ISETP.LT.OR P1, PT, R2, 0x1, P1 ;  /* 0x000000010200780c */ /* 0x000fe40000f21670 */
[----:B------:R-:W-:Y:S01]  /*34f0*/  ISETP.NE.AND P6, PT, R83, RZ, PT ;  /* 0x000000ff5300720c */ /* 0x000fe20003fc5270 */
[----:B------:R-:W-:Y:S01]  /*3500*/  FMUL.FTZ R20, R5, R0 ;  /* 0x0000000005147220 */ /* 0x000fe20000410000 */
[----:B------:R-:W-:-:S02]  /*3510*/  FSEL R3, R26, -INF , !P1 ;  /* 0xff8000001a037808 */ /* 0x000fc40004800000 */
[----:B------:R-:W-:Y:S02]  /*3520*/  FSETP.NEU.FTZ.AND P1, PT, R5, -INF , PT ;  /* 0xff8000000500780b */ /* 0x000fe40003f3d000 */
[----:B------:R-:W-:Y:S02]  /*3530*/  FMNMX.FTZ R8, R3, R27, !PT ;  /* 0x0000001b03087209 */ /* 0x000fe40007810000 */
[----:B------:R-:W-:Y:S02]  /*3540*/  FSEL R57, R20, RZ, P1 ;  /* 0x000000ff14397208 */ /* 0x000fe40000800000 */
[----:B------:R-:W-:Y:S02]  /*3550*/  FMNMX.FTZ R8, R9, R8, !PT ;  /* 0x0000000809087209 */ /* 0x000fe40007810000 */
[----:B------:R-:W-:Y:S01]  /*3560*/  ISETP.GT.AND P1, PT, R4, 0x41, !P6 ;  /* 0x000000410400780c */ /* 0x000fe20007724270 */
[--C-:B------:R-:W-:Y:S01]  /*3570*/  FFMA.FTZ R14, R24, R0, -R57.reuse ;  /* 0x00000000180e7223 */ /* 0x100fe20000010839 */
[----:B------:R-:W-:Y:S01]  /*3580*/  FMNMX.FTZ R8, R31, R8, !PT ;  /* 0x000000081f087209 */ /* 0x000fe20007810000 */
[-CC-:B------:R-:W-:Y:S01]  /*3590*/  FFMA.FTZ R20, R72, R0.reuse, -R57.reuse ;  /* 0x0000000048147223 */ /* 0x180fe20000010839 */
[----:B------:R-:W-:Y:S01]  /*35a0*/  ISETP.LT.OR P1, PT, R2, 0x42, P1 ;  /* 0x000000420200780c */ /* 0x000fe20000f21670 */
[--C-:B------:R-:W-:Y:S01]  /*35b0*/  FFMA.FTZ R24, R28, R0, -R57.reuse ;  /* 0x000000001c187223 */ /* 0x100fe20000010839 */
[----:B------:R-:W-:Y:S01]  /*35c0*/  FMNMX.FTZ R8, R13, R8, !PT ;  /* 0x000000080d087209 */ /* 0x000fe20007810000 */
[----:B------:R-:W-:Y:S01]  /*35d0*/  MUFU.EX2 R14, R14 ;  /* 0x0000000e000e7308 */ /* 0x000fe20000000800 */
[----:B------:R-:W-:Y:S01]  /*35e0*/  FSEL R59, R59, -INF , !P1 ;  /* 0xff8000003b3b7808 */ /* 0x000fe20004800000 */
[--C-:B------:R-:W-:Y:S01]  /*35f0*/  FFMA.FTZ R26, R74, R0, -R57.reuse ;  /* 0x000000004a1a7223 */ /* 0x100fe20000010839 */
[----:B------:R-:W-:Y:S01]  /*3600*/  FMNMX.FTZ R8, R35, R8, !PT ;  /* 0x0000000823087209 */ /* 0x000fe20007810000 */
[-CC-:B------:R-:W-:Y:S01]  /*3610*/  FFMA.FTZ R28, R32, R0.reuse, -R57.reuse ;  /* 0x00000000201c7223 */ /* 0x180fe20000010839 */
[----:B------:R-:W-:Y:S01]  /*3620*/  ISETP.NE.AND P1, PT, R85, RZ, PT ;  /* 0x000000ff5500720c */ /* 0x000fe20003f25270 */
[--C-:B------:R-:W-:Y:S01]  /*3630*/  FFMA.FTZ R34, R84, R0, -R57.reuse ;  /* 0x0000000054227223 */ /* 0x100fe20000010839 */
[----:B------:R-:W-:Y:S01]  /*3640*/  FMNMX.FTZ R8, R15, R8, !PT ;  /* 0x000000080f087209 */ /* 0x000fe20007810000 */
[----:B------:R-:W-:Y:S01]  /*3650*/  MUFU.EX2 R24, R24 ;  /* 0x0000001800187308 */ /* 0x000fe20000000800 */
[----:B------:R-:W-:Y:S01]  /*3660*/  ISETP.GT.AND P1, PT, R4, 0x48, !P1 ;  /* 0x000000480400780c */ /* 0x000fe20004f24270 */
[--C-:B------:R-:W-:Y:S01]  /*3670*/  FFMA.FTZ R42, R92, R0, -R57.reuse ;  /* 0x000000005c2a7223 */ /* 0x100fe20000010839 */
[----:B------:R-:W-:Y:S01]  /*3680*/  FMNMX.FTZ R8, R39, R8, !PT ;  /* 0x0000000827087209 */ /* 0x000fe20007810000 */
[-CC-:B------:R-:W-:Y:S01]  /*3690*/  FFMA.FTZ R30, R82, R0.reuse, -R57.reuse ;  /* 0x00000000521e7223 */ /* 0x180fe20000010839 */
[----:B------:R-:W-:Y:S01]  /*36a0*/  ISETP.LT.OR P1, PT, R2, 0x49, P1 ;  /* 0x000000490200780c */ /* 0x000fe20000f21670 */
[--C-:B------:R-:W-:Y:S01]  /*36b0*/  FFMA.FTZ R32, R48, R0, -R57.reuse ;  /* 0x0000000030207223 */ /* 0x100fe20000010839 */
[----:B------:R-:W-:Y:S01]  /*36c0*/  FMNMX.FTZ R8, R21, R8, !PT ;  /* 0x0000000815087209 */ /* 0x000fe20007810000 */
[----:B------:R0:W-:Y:S01]  /*36d0*/  MUFU.EX2 R65, R26 ;  /* 0x0000001a00417308 */ /* 0x0001e20000000800 */
[----:B------:R-:W-:Y:S01]  /*36e0*/  ISETP.LT.OR P2, PT, R2, 0x4a, P2 ;  /* 0x0000004a0200780c */ /* 0x000fe20001741670 */
[----:B------:R-:W-:Y:S01]  /*36f0*/  FFMA.FTZ R38, R86, R0, -R57 ;  /* 0x0000000056267223 */ /* 0x000fe20000010839 */
[----:B------:R-:W-:-:S02]  /*3700*/  FMNMX.FTZ R8, R43, R8, !PT ;  /* 0x000000082b087209 */ /* 0x000fc40007810000 */
[----:B------:R-:W-:Y:S02]  /*3710*/  FSEL R41, R62, -INF , !P1 ;  /* 0xff8000003e297808 */ /* 0x000fe40004800000 */
[----:B------:R-:W-:Y:S01]  /*3720*/  FMNMX.FTZ R8, R25, R8, !PT ;  /* 0x0000000819087209 */ /* 0x000fe20007810000 */
[----:B------:R-:W-:Y:S01]  /*3730*/  MUFU.EX2 R28, R28 ;  /* 0x0000001c001c7308 */ /* 0x000fe20000000800 */
[----:B------:R-:W-:Y:S01]  /*3740*/  FSEL R63, R63, -INF , !P2 ;  /* 0xff8000003f3f7808 */ /* 0x000fe20005000000 */
[--C-:B0-----:R-:W-:Y:S01]  /*3750*/  FFMA.FTZ R26, R36, R0, -R57.reuse ;  /* 0x00000000241a7223 */ /* 0x101fe20000010839 */
[----:B------:R-:W-:Y:S01]  /*3760*/  FMNMX.FTZ R8, R47, R8, !PT ;  /* 0x000000082f087209 */ /* 0x000fe20007810000 */
[--C-:B------:R-:W-:Y:S01]  /*3770*/  FFMA.FTZ R36, R52, R0, -R57.reuse ;  /* 0x0000000034247223 */ /* 0x100fe20000010839 */
[----:B------:R-:W-:Y:S02]  /*3780*/  ISETP.NE.AND P6, PT, R61, RZ, PT ;  /* 0x000000ff3d00720c */ /* 0x000fe40003fc5270 */
[----:B------:R-:W-:Y:S01]  /*3790*/  FMNMX.FTZ R8, R29, R8, !PT ;  /* 0x000000081d087209 */ /* 0x000fe20007810000 */
[----:B------:R0:W1:Y:S01]  /*37a0*/  MUFU.EX2 R61, R20 ;  /* 0x00000014003d7308 */ /* 0x0000620000000800 */
[----:B------:R-:W-:Y:S01]  /*37b0*/  ISETP.GT.AND P6, PT, R4, 0x59, !P6 ;  /* 0x000000590400780c */ /* 0x000fe200077c4270 */
[----:B------:R-:W-:Y:S01]  /*37c0*/  FFMA.FTZ R4, R78, R0, -R57 ;  /* 0x000000004e047223 */ /* 0x000fe20000010839 */
[----:B------:R-:W-:-:S02]  /*37d0*/  FMNMX.FTZ R8, R51, R8, !PT ;  /* 0x0000000833087209 */ /* 0x000fc40007810000 */
[----:B------:R-:W-:Y:S02]  /*37e0*/  FSEL R67, R67, -INF , !P4 ;  /* 0xff80000043437808 */ /* 0x000fe40006000000 */
[----:B------:R-:W-:Y:S01]  /*37f0*/  FMNMX.FTZ R8, R33, R8, !PT ;  /* 0x0000000821087209 */ /* 0x000fe20007810000 */
[----:B------:R2:W-:Y:S01]  /*3800*/  MUFU.EX2 R73, R4 ;  /* 0x0000000400497308 */ /* 0x0005e20000000800 */
[----:B------:R-:W-:Y:S01]  /*3810*/  ISETP.LT.OR P6, PT, R2, 0x5a, P6 ;  /* 0x0000005a0200780c */ /* 0x000fe200037c1670 */
[--C-:B0-----:R-:W-:Y:S01]  /*3820*/  FFMA.FTZ R20, R76, R0, -R57.reuse ;  /* 0x000000004c147223 */ /* 0x101fe20000010839 */
[----:B------:R-:W-:Y:S01]  /*3830*/  FMNMX.FTZ R8, R55, R8, !PT ;  /* 0x0000000837087209 */ /* 0x000fe20007810000 */
[-CC-:B------:R-:W-:Y:S01]  /*3840*/  FFMA.FTZ R2, R44, R0.reuse, -R57.reuse ;  /* 0x000000002c027223 */ /* 0x180fe20000010839 */
[----:B------:R-:W-:Y:S01]  /*3850*/  FSEL R49, R70, -INF , !P5 ;  /* 0xff80000046317808 */ /* 0x000fe20006800000 */
[--C-:B------:R-:W-:Y:S01]  /*3860*/  FFMA.FTZ R44, R68, R0, -R57.reuse ;  /* 0x00000000442c7223 */ /* 0x100fe20000010839 */
[----:B------:R-:W-:Y:S01]  /*3870*/  FMNMX.FTZ R8, R37, R8, !PT ;  /* 0x0000000825087209 */ /* 0x000fe20007810000 */
[----:B------:R0:W3:Y:S01]  /*3880*/  MUFU.EX2 R69, R20 ;  /* 0x0000001400457308 */ /* 0x0000e20000000800 */
[----:B------:R-:W-:Y:S01]  /*3890*/  FSEL R71, R71, -INF , !P6 ;  /* 0xff80000047477808 */ /* 0x000fe20007000000 */
[----:B--2---:R-:W-:Y:S01]  /*38a0*/  FFMA.FTZ R4, R80, R0, -R57 ;  /* 0x0000000050047223 */ /* 0x004fe20000010839 */
[----:B------:R-:W-:-:S02]  /*38b0*/  FMNMX.FTZ R8, R59, R8, !PT ;  /* 0x000000083b087209 */ /* 0x000fc40007810000 */
[----:B-1----:R-:W-:Y:S02]  /*38c0*/  F2FP.F16.F32.PACK_AB R188, R61, R14 ;  /* 0x0000000e3dbc723e */ /* 0x002fe400000000ff */
[----:B------:R-:W-:Y:S01]  /*38d0*/  FMNMX.FTZ R8, R41, R8, !PT ;  /* 0x0000000829087209 */ /* 0x000fe20007810000 */
[----:B------:R-:W-:Y:S01]  /*38e0*/  MUFU.EX2 R75, R4 ;  /* 0x00000004004b7308 */ /* 0x000fe20000000800 */
[-CC-:B0-----:R-:W-:Y:S01]  /*38f0*/  FFMA.FTZ R20, R40, R0.reuse, -R57.reuse ;  /* 0x0000000028147223 */ /* 0x181fe20000010839 */
[----:B------:R-:W-:Y:S01]  /*3900*/  FFMA.FTZ R40, R56, R0, -R57 ;  /* 0x0000000038287223 */ /* 0x000fe20000010839 */
[----:B------:R-:W-:Y:S02]  /*3910*/  FMNMX.FTZ R8, R63, R8, !PT ;  /* 0x000000083f087209 */ /* 0x000fe40007810000 */
[----:B------:R-:W-:Y:S02]  /*3920*/  F2FP.F16.F32.PACK_AB R190, R65, R24 ;  /* 0x0000001841be723e */ /* 0x000fe400000000ff */
[----:B------:R-:W-:Y:S01]  /*3930*/  FMNMX.FTZ R8, R45, R8, !PT ;  /* 0x000000082d087209 */ /* 0x000fe20007810000 */
[----:B------:R0:W-:Y:S01]  /*3940*/  MUFU.EX2 R79, R34 ;  /* 0x00000022004f7308 */ /* 0x0001e20000000800 */
[----:B------:R-:W-:-:S02]  /*3950*/  R2UR UR5, R19 ;  /* 0x00000000130572ca */ /* 0x000fc400000e0000 */
[----:B------:R-:W-:Y:S02]  /*3960*/  FMNMX.FTZ R8, R67, R8, !PT ;  /* 0x0000000843087209 */ /* 0x000fe40007810000 */
[----:B------:R-:W-:Y:S02]  /*3970*/  R2UR UR7, R120 ;  /* 0x00000000780772ca */ /* 0x000fe400000e0000 */
[----:B------:R-:W-:Y:S01]  /*3980*/  FMNMX.FTZ R8, R49, R8, !PT ;  /* 0x0000000831087209 */ /* 0x000fe20007810000 */
[----:B------:R-:W1:Y:S01]  /*3990*/  MUFU.EX2 R26, R26 ;  /* 0x0000001a001a7308 */ /* 0x000e620000000800 */
[----:B0-----:R-:W-:Y:S01]  /*39a0*/  FFMA.FTZ R34, R90, R0, -R57 ;  /* 0x000000005a227223 */ /* 0x001fe20000010839 */
[----:B---3--:R-:W-:Y:S02]  /*39b0*/  F2FP.F16.F32.PACK_AB R184, R69, R28 ;  /* 0x0000001c45b8723e */ /* 0x008fe400000000ff */
[----:B------:R-:W-:Y:S02]  /*39c0*/  FMNMX.FTZ R8, R71, R8, !PT ;  /* 0x0000000847087209 */ /* 0x000fe40007810000 */
[----:B------:R-:W-:-:S02]  /*39d0*/  UISETP.NE.AND UP1, UPT, UR5, URZ, UPT ;  /* 0x0000003f0500728c */ /* 0x000fc4000bf25270 */
[----:B------:R-:W-:Y:S01]  /*39e0*/  MUFU.EX2 R85, R34 ;  /* 0x0000002200557308 */ /* 0x000fe20000000800 */
[----:B------:R-:W0:Y:S07]  /*39f0*/  SHFL.BFLY PT, R53, R8, 0x2, 0x1f ;  /* 0x0c401f0008357f89 */ /* 0x000e2e00000e0000 */
[----:B------:R-:W2:Y:S01]  /*3a00*/  MUFU.EX2 R20, R20 ;  /* 0x0000001400147308 */ /* 0x000ea20000000800 */
[----:B------:R-:W-:Y:S01]  /*3a10*/  @UP1 ULDC UR4, c[0x0][0x44c] ;  /* 0x0001130000041ab9 */ /* 0x000fe20000000800 */
[----:B------:R-:W-:Y:S01]  /*3a20*/  @UP1 ULDC UR11, c[0x0][0x450] ;  /* 0x00011400000b1ab9 */ /* 0x000fe20000000800 */
[----:B------:R-:W-:Y:S01]  /*3a30*/  UIMAD.WIDE.U32 UR4, UR39, UR4, URZ ;  /* 0x00000004270472a5 */ /* 0x000fe2000f8e003f */
[----:B-1----:R-:W-:-:S03]  /*3a40*/  F2FP.F16.F32.PACK_AB R186, R73, R26 ;  /* 0x0000001a49ba723e */ /* 0x002fc600000000ff */
[----:B------:R-:W-:Y:S01]  /*3a50*/  @UP1 USHF.R.U32.HI UR39, URZ, UR11, UR5 ;  /* 0x0000000b3f271299 */ /* 0x000fe20008011605 */
[----:B------:R-:W-:Y:S03]  /*3a60*/  MUFU.EX2 R87, R42 ;  /* 0x0000002a00577308 */ /* 0x000fe60000000800 */
[----:B------:R-:W-:-:S04]  /*3a70*/  UIADD3 UR39, UR7, UR39, URZ ;  /* 0x0000002707277290 */ /* 0x000fc8000fffe03f */
[----:B------:R-:W-:Y:S01]  /*3a80*/  UIADD3 UR6, UR39, UR6, URZ ;  /* 0x0000000627067290 */ /* 0x000fe2000fffe03f */
[----:B------:R-:W-:Y:S01]  /*3a90*/  MUFU.EX2 R2, R2 ;  /* 0x0000000200027308 */ /* 0x000fe20000000800 */
[----:B0-----:R-:W-:Y:S01]  /*3aa0*/  FMNMX.FTZ R53, R8, R53, !PT ;  /* 0x0000003508357209 */ /* 0x001fe20007810000 */
[----:B------:R-:W-:Y:S01]  /*3ab0*/  FFMA.FTZ R8, R88, R0, -R57 ;  /* 0x0000000058087223 */ /* 0x000fe20000010839 */
[----:B--2---:R-:W-:-:S03]  /*3ac0*/  F2FP.F16.F32.PACK_AB R180, R75, R20 ;  /* 0x000000144bb4723e */ /* 0x004fc600000000ff */
[----:B------:R-:W0:Y:S02]  /*3ad0*/  SHFL.BFLY PT, R4, R53, 0x1, 0x1f ;  /* 0x0c201f0035047f89 */ /* 0x000e2400000e0000 */
[----:B------:R-:W-:Y:S08]  /*3ae0*/  MUFU.EX2 R83, R8 ;  /* 0x0000000800537308 */ /* 0x000ff00000000800 */
[----:B------:R1:W2:Y:S08]  /*3af0*/  MUFU.EX2 R77, R30 ;  /* 0x0000001e004d7308 */ /* 0x0002b00000000800 */
[----:B------:R-:W3:Y:S01]  /*3b00*/  MUFU.EX2 R32, R32 ;  /* 0x0000002000207308 */ /* 0x000ee20000000800 */
[----:B-1----:R-:W-:Y:S01]  /*3b10*/  FFMA.FTZ R30, R60, R0, -R57 ;  /* 0x000000003c1e7223 */ /* 0x002fe20000010839 */
[----:B0-----:R-:W-:-:S06]  /*3b20*/  FMNMX.FTZ R4, R53, R4, !PT ;  /* 0x0000000435047209 */ /* 0x001fcc0007810000 */
[----:B------:R-:W-:Y:S01]  /*3b30*/  MUFU.EX2 R36, R36 ;  /* 0x0000002400247308 */ /* 0x000fe20000000800 */
[----:B--2---:R-:W-:Y:S01]  /*3b40*/  F2FP.F16.F32.PACK_AB R182, R77, R2 ;  /* 0x000000024db6723e */ /* 0x004fe200000000ff */
[C---:B------:R-:W-:Y:S01]  /*3b50*/  FMUL.FTZ R8, R4.reuse, R0 ;  /* 0x0000000004087220 */ /* 0x040fe20000410000 */
[----:B------:R-:W-:-:S04]  /*3b60*/  FSETP.NEU.FTZ.AND P1, PT, R4, -INF , PT ;  /* 0xff8000000400780b */ /* 0x000fc80003f3d000 */
[----:B------:R-:W-:Y:S01]  /*3b70*/  FSEL R8, R8, RZ, P1 ;  /* 0x000000ff08087208 */ /* 0x000fe20000800000 */
[----:B------:R-:W-:Y:S01]  /*3b80*/  MUFU.EX2 R81, R38 ;  /* 0x0000002600517308 */ /* 0x000fe20000000800 */
[----:B------:R-:W-:Y:S02]  /*3b90*/  PLOP3.LUT P1, PT, PT, PT, UP0, 0x40, 0x0 ;  /* 0x000000000000781c */ /* 0x000fe40003f2e808 */
[----:B---3--:R-:W-:Y:S01]  /*3ba0*/  F2FP.F16.F32.PACK_AB R176, R79, R32 ;  /* 0x000000204fb0723e */ /* 0x008fe200000000ff */
[-CC-:B------:R-:W-:Y:S01]  /*3bb0*/  FFMA.FTZ R9, R9, R0.reuse, -R8.reuse ;  /* 0x0000000009097223 */ /* 0x180fe20000010808 */
[-CC-:B------:R-:W-:Y:S01]  /*3bc0*/  FFMA.FTZ R3, R3, R0.reuse, -R8.reuse ;  /* 0x0000000003037223 */ /* 0x180fe20000010808 */
[-CC-:B------:R-:W-:Y:S01]  /*3bd0*/  FFMA.FTZ R27, R27, R0.reuse, -R8.reuse ;  /* 0x000000001b1b7223 */ /* 0x180fe20000010808 */
[-CC-:B------:R-:W-:Y:S01]  /*3be0*/  FFMA.FTZ R31, R31, R0.reuse, -R8.reuse ;  /* 0x000000001f1f7223 */ /* 0x180fe20000010808 */
[----:B------:R0:W-:Y:S01]  /*3bf0*/  MUFU.EX2 R191, R9 ;  /* 0x0000000900bf7308 */ /* 0x0001e20000000800 */
        /* <DEDUP_REMOVED lines=8> */
[----:B0-----:R-:W-:Y:S01]  /*3c80*/  FADD.FTZ R9, R14, R61 ;  /* 0x0000003d0e097221 */ /* 0x001fe20000010000 */
[-CC-:B------:R-:W-:Y:S01]  /*3c90*/  FFMA.FTZ R47, R47, R0.reuse, -R8.reuse ;  /* 0x000000002f2f7223 */ /* 0x180fe20000010808 */
[-CC-:B------:R-:W-:Y:S01]  /*3ca0*/  FFMA.FTZ R29, R29, R0.reuse, -R8.reuse ;  /* 0x000000001d1d7223 */ /* 0x180fe20000010808 */
[-CC-:B------:R-:W-:Y:S01]  /*3cb0*/  FFMA.FTZ R51, R51, R0.reuse, -R8.reuse ;  /* 0x0000000033337223 */ /* 0x180fe20000010808 */
[----:B------:R-:W-:Y:S01]  /*3cc0*/  FADD.FTZ R54, R24, R9 ;  /* 0x0000000918367221 */ /* 0x000fe20000010000 */
[-C--:B------:R-:W-:Y:S01]  /*3cd0*/  FFMA.FTZ R38, R64, R0.reuse, -R57 ;  /* 0x0000000040267223 */ /* 0x080fe20000010839 */
[-C--:B------:R-:W-:Y:S01]  /*3ce0*/  FFMA.FTZ R33, R33, R0.reuse, -R8 ;  /* 0x0000000021217223 */ /* 0x080fe20000010808 */
[----:B------:R-:W0:Y:S01]  /*3cf0*/  MUFU.EX2 R34, R27 ;  /* 0x0000001b00227308 */ /* 0x000e220000000800 */
[----:B------:R-:W-:Y:S01]  /*3d00*/  FADD.FTZ R9, R65, R54 ;  /* 0x0000003641097221 */ /* 0x000fe20000010000 */
[-CC-:B------:R-:W-:Y:S01]  /*3d10*/  FFMA.FTZ R55, R55, R0.reuse, -R8.reuse ;  /* 0x0000000037377223 */ /* 0x180fe20000010808 */
[-CC-:B------:R-:W-:Y:S01]  /*3d20*/  FFMA.FTZ R37, R37, R0.reuse, -R8.reuse ;  /* 0x0000000025257223 */ /* 0x180fe20000010808 */
[-CC-:B------:R-:W-:Y:S01]  /*3d30*/  FFMA.FTZ R59, R59, R0.reuse, -R8.reuse ;  /* 0x000000003b3b7223 */ /* 0x180fe20000010808 */
[----:B------:R-:W-:Y:S01]  /*3d40*/  FADD.FTZ R54, R28, R9 ;  /* 0x000000091c367221 */ /* 0x000fe20000010000 */
[-CC-:B------:R-:W-:Y:S01]  /*3d50*/  FFMA.FTZ R41, R41, R0.reuse, -R8.reuse ;  /* 0x0000000029297223 */ /* 0x180fe20000010808 */
[-C--:B------:R-:W-:Y:S01]  /*3d60*/  FFMA.FTZ R63, R63, R0.reuse, -R8 ;  /* 0x000000003f3f7223 */ /* 0x080fe20000010808 */
[----:B------:R-:W1:Y:S01]  /*3d70*/  MUFU.EX2 R42, R31 ;  /* 0x0000001f002a7308 */ /* 0x000e620000000800 */
[----:B------:R-:W-:Y:S01]  /*3d80*/  FADD.FTZ R9, R69, R54 ;  /* 0x0000003645097221 */ /* 0x000fe20000010000 */
[-CC-:B------:R-:W-:Y:S01]  /*3d90*/  FFMA.FTZ R45, R45, R0.reuse, -R8.reuse ;  /* 0x000000002d2d7223 */ /* 0x180fe20000010808 */
[-CC-:B------:R-:W-:Y:S01]  /*3da0*/  FFMA.FTZ R67, R67, R0.reuse, -R8.reuse ;  /* 0x0000000043437223 */ /* 0x180fe20000010808 */
[-CC-:B------:R-:W-:Y:S01]  /*3db0*/  FFMA.FTZ R49, R49, R0.reuse, -R8.reuse ;  /* 0x0000000031317223 */ /* 0x180fe20000010808 */
[----:B------:R-:W-:Y:S01]  /*3dc0*/  FADD.FTZ R56, R26, R9 ;  /* 0x000000091a387221 */ /* 0x000fe20000010000 */
[-C--:B------:R-:W-:Y:S01]  /*3dd0*/  FFMA.FTZ R71, R71, R0.reuse, -R8 ;  /* 0x0000000047477223 */ /* 0x080fe20000010808 */
[----:B------:R-:W-:Y:S01]  /*3de0*/  FFMA.FTZ R57, R94, R0, -R57 ;  /* 0x000000005e397223 */ /* 0x000fe20000010839 */
[----:B------:R-:W2:Y:S01]  /*3df0*/  MUFU.EX2 R13, R13 ;  /* 0x0000000d000d7308 */ /* 0x000ea20000000800 */
[----:B------:R-:W-:Y:S01]  /*3e00*/  FADD.FTZ R9, R73, R56 ;  /* 0x0000003849097221 */ /* 0x000fe20000010000 */
[----:B0-----:R-:W-:Y:S01]  /*3e10*/  FADD.FTZ R56, R3, R34 ;  /* 0x0000002203387221 */ /* 0x001fe20000010000 */
[----:B------:R-:W-:-:S02]  /*3e20*/  F2FP.F16.F32.PACK_AB R189, R34, R3 ;  /* 0x0000000322bd723e */ /* 0x000fc400000000ff */
[----:B------:R-:W-:Y:S01]  /*3e30*/  FADD.FTZ R58, R20, R9 ;  /* 0x00000009143a7221 */ /* 0x000fe20000010000 */
[----:B------:R-:W-:Y:S01]  /*3e40*/  FADD.FTZ R9, R191, R56 ;  /* 0x00000038bf097221 */ /* 0x000fe20000010000 */
[----:B------:R-:W-:Y:S01]  /*3e50*/  F2FP.F16.F32.PACK_AB R178, R81, R36 ;  /* 0x0000002451b2723e */ /* 0x000fe200000000ff */
[----:B------:R-:W0:Y:S01]  /*3e60*/  MUFU.EX2 R46, R35 ;  /* 0x00000023002e7308 */ /* 0x000e220000000800 */
[----:B------:R-:W-:Y:S01]  /*3e70*/  FADD.FTZ R27, R75, R58 ;  /* 0x0000003a4b1b7221 */ /* 0x000fe20000010000 */
[C---:B-1----:R-:W-:Y:S01]  /*3e80*/  FADD.FTZ R58, R42.reuse, R9 ;  /* 0x000000092a3a7221 */ /* 0x042fe20000010000 */
[----:B------:R-:W-:Y:S02]  /*3e90*/  F2FP.F16.F32.PACK_AB R191, R42, R191 ;  /* 0x000000bf2abf723e */ /* 0x000fe400000000ff */
[----:B------:R-:W-:-:S03]  /*3ea0*/  FADD.FTZ R60, R2, R27 ;  /* 0x0000001b023c7221 */ /* 0x000fc60000010000 */
[----:B------:R-:W1:Y:S01]  /*3eb0*/  MUFU.EX2 R15, R15 ;  /* 0x0000000f000f7308 */ /* 0x000e620000000800 */
[----:B--2---:R-:W-:Y:S01]  /*3ec0*/  FADD.FTZ R9, R13, R58 ;  /* 0x0000003a0d097221 */ /* 0x004fe20000010000 */
[----:B------:R-:W-:-:S04]  /*3ed0*/  FADD.FTZ R27, R77, R60 ;  /* 0x0000003c4d1b7221 */ /* 0x000fc80000010000 */
[----:B------:R-:W-:Y:S02]  /*3ee0*/  FADD.FTZ R60, R32, R27 ;  /* 0x0000001b203c7221 */ /* 0x000fe40000010000 */
[----:B------:R-:W2:Y:S01]  /*3ef0*/  MUFU.EX2 R48, R39 ;  /* 0x0000002700307308 */ /* 0x000ea20000000800 */
[C---:B0-----:R-:W-:Y:S01]  /*3f00*/  FADD.FTZ R58, R46.reuse, R9 ;  /* 0x000000092e3a7221 */ /* 0x041fe20000010000 */
[----:B------:R-:W-:Y:S01]  /*3f10*/  FADD.FTZ R27, R79, R60 ;  /* 0x0000003c4f1b7221 */ /* 0x000fe20000010000 */
[----:B------:R-:W-:-:S03]  /*3f20*/  F2FP.F16.F32.PACK_AB R185, R46, R13 ;  /* 0x0000000d2eb9723e */ /* 0x000fc600000000ff */
[----:B------:R-:W-:Y:S02]  /*3f30*/  FADD.FTZ R62, R36, R27 ;  /* 0x0000001b243e7221 */ /* 0x000fe40000010000 */
[----:B------:R-:W0:Y:S01]  /*3f40*/  MUFU.EX2 R21, R21 ;  /* 0x0000001500157308 */ /* 0x000e220000000800 */
[----:B-1----:R-:W-:Y:S01]  /*3f50*/  FADD.FTZ R9, R15, R58 ;  /* 0x0000003a0f097221 */ /* 0x002fe20000010000 */
[----:B------:R-:W-:-:S06]  /*3f60*/  FADD.FTZ R27, R81, R62 ;  /* 0x0000003e511b7221 */ /* 0x000fcc0000010000 */
[----:B------:R-:W1:Y:S01]  /*3f70*/  MUFU.EX2 R50, R43 ;  /* 0x0000002b00327308 */ /* 0x000e620000000800 */
[C---:B--2---:R-:W-:Y:S01]  /*3f80*/  FADD.FTZ R60, R48.reuse, R9 ;  /* 0x00000009303c7221 */ /* 0x044fe20000010000 */
[----:B------:R-:W-:Y:S01]  /*3f90*/  F2FP.F16.F32.PACK_AB R187, R48, R15 ;  /* 0x0000000f30bb723e */ /* 0x000fe200000000ff */
[----:B------:R-:W-:-:S05]  /*3fa0*/  VIADD R15, R16, 0xfffffffe ;  /* 0xfffffffe100f7836 */ /* 0x000fca0000000000 */
[----:B------:R-:W2:Y:S01]  /*3fb0*/  MUFU.EX2 R40, R40 ;  /* 0x0000002800287308 */ /* 0x000ea20000000800 */
[----:B0-----:R-:W-:-:S07]  /*3fc0*/  FADD.FTZ R9, R21, R60 ;  /* 0x0000003c15097221 */ /* 0x001fce0000010000 */
[----:B------:R-:W0:Y:S01]  /*3fd0*/  MUFU.EX2 R25, R25 ;  /* 0x0000001900197308 */ /* 0x000e220000000800 */
[C---:B-1----:R-:W-:Y:S01]  /*3fe0*/  FADD.FTZ R8, R50.reuse, R9 ;  /* 0x0000000932087221 */ /* 0x042fe20000010000 */
[----:B------:R-:W-:-:S06]  /*3ff0*/  F2FP.F16.F32.PACK_AB R181, R50, R21 ;  /* 0x0000001532b5723e */ /* 0x000fcc00000000ff */
[----:B------:R-:W1:Y:S01]  /*4000*/  MUFU.EX2 R52, R47 ;  /* 0x0000002f00347308 */ /* 0x000e620000000800 */
[----:B--2---:R-:W-:Y:S01]  /*4010*/  FADD.FTZ R14, R40, R27 ;  /* 0x0000001b280e7221 */ /* 0x004fe20000010000 */
[----:B------:R-:W-:-:S03]  /*4020*/  F2FP.F16.F32.PACK_AB R172, R83, R40 ;  /* 0x0000002853ac723e */ /* 0x000fc600000000ff */
[----:B------:R-:W-:-:S03]  /*4030*/  FADD.FTZ R27, R83, R14 ;  /* 0x0000000e531b7221 */ /* 0x000fc60000010000 */
        /* <DEDUP_REMOVED lines=36> */
[C---:B-1----:R-:W-:Y:S01]  /*4280*/  FADD.FTZ R20, R8.reuse, R3 ;  /* 0x0000000308147221 */ /* 0x042fe20000010000 */
[----:B------:R-:W-:-:S06]  /*4290*/  F2FP.F16.F32.PACK_AB R175, R8, R41 ;  /* 0x0000002908af723e */ /* 0x000fcc00000000ff */
[----:B------:R-:W1:Y:S01]  /*42a0*/  MUFU.EX2 R49, R49 ;  /* 0x0000003100317308 */ /* 0x000e620000000800 */
[----:B--2---:R-:W-:-:S07]  /*42b0*/  FADD.FTZ R3, R45, R20 ;  /* 0x000000142d037221 */ /* 0x004fce0000010000 */
[----:B------:R-:W2:Y:S01]  /*42c0*/  MUFU.EX2 R14, R71 ;  /* 0x00000047000e7308 */ /* 0x000ea20000000800 */
        /* <DEDUP_REMOVED lines=17> */
.L_x_4266:
[----:B------:R-:W-:Y:S02]  /*43e0*/  ULDC UR11, c[0x0][0x9e4] ;  /* 0x00027900000b7ab9 */ /* 0x000fe40000000800 */
[----:B------:R-:W-:-:S11]  /*43f0*/  UISETP.NE.AND UP0, UPT, UR11, 0x1, UPT ;  /* 0x000000010b00788c */ /* 0x000fd6000bf05270 */
[----:B------:R-:W-:Y:S02]  /*4400*/  @UP0 ULDC.64 UR14, c[0x0][0x9e8] ;  /* 0x00027a00000e0ab9 */ /* 0x000fe40000000a00 */
[----:B------:R-:W-:-:S04]  /*4410*/  UIMAD.WIDE.U32 UR4, UR7, UR14, URZ ;  /* 0x0000000e070472a5 */ /* 0x000fc8000f8e003f */
[----:B------:R-:W-:-:S12]  /*4420*/  @UP0 USHF.R.U32.HI UR7, URZ, UR15, UR5 ;  /* 0x0000000f3f070299 */ /* 0x000fd80008011605 */
.L_x_4267:
[----:B------:R-:W-:-:S04]  /*4430*/  UIMAD UR7, UR7, UR11, UR11 ;  /* 0x0000000b070772a4 */ /* 0x000fc8000f8e020b */
[----:B------:R-:W-:-:S04]  /*4440*/  UISETP.LT.AND UP0, UPT, UR6, UR7, UPT ;  /* 0x000000070600728c */ /* 0x000fc8000bf01270 */
[----:B------:R-:W-:-:S12]  /*4450*/  USEL UR6, UR6, UR7, UP0 ;  /* 0x0000000706067287 */ /* 0x000fd80008000000 */
.L_x_4265:
[----:B------:R-:W-:Y:S01]  /*4460*/  R2UR UR7, R22 ;  /* 0x00000000160772ca */ /* 0x000fe200000e0000 */
[----:B------:R-:W-:Y:S01]  /*4470*/  UIMAD.WIDE UR4, UR6, 0x2aaaaaab, URZ ;  /* 0x2aaaaaab060478a5 */ /* 0x000fe2000f8e023f */
[----:B------:R-:W-:Y:S01]  /*4480*/  IMAD.MOV.U32 R3, RZ, RZ, 0x3f800000 ;  /* 0x3f800000ff037424 */ /* 0x000fe200078e00ff */
[----:B------:R-:W-:Y:S01]  /*4490*/  CS2R R118, SRZ ;  /* 0x0000000000767805 */ /* 0x000fe2000001ff00 */
[----:B------:R-:W-:Y:S01]  /*44a0*/  UMOV UR6, URZ ;  /* 0x0000003f00067c82 */ /* 0x000fe20008000000 */
[----:B------:R-:W-:Y:S01]  /*44b0*/  USHF.R.U32.HI UR4, URZ, 0x1f, UR5 ;  /* 0x0000001f3f047899 */ /* 0x000fe20008011605 */
[----:B------:R-:W-:Y:S01]  /*44c0*/  IMAD.MOV.U32 R2, RZ, RZ, 0x3f800000 ;  /* 0x3f800000ff027424 */ /* 0x000fe200078e00ff */
[----:B------:R-:W-:Y:S02]  /*44d0*/  CS2R R116, SRZ ;  /* 0x0000000000747805 */ /* 0x000fe4000001ff00 */
[----:B------:R-:W-:Y:S01]  /*44e0*/  CS2R R114, SRZ ;  /* 0x0000000000727805 */ /* 0x000fe2000001ff00 */
[----:B------:R-:W-:Y:S01]  /*44f0*/  ULEA.HI.SX32 UR4, UR5, UR4, 0x1c ;  /* 0x0000000405047291 */ /* 0x000fe2000f8fe23f */
        /* <DEDUP_REMOVED lines=13> */
[----:B------:R-:W-:Y:S02]  /*45d0*/  ISETP.GE.AND P1, PT, R15, UR60, PT ;  /* 0x0000003c0f007c0c */ /* 0x000fe4000bf26270 */
        /* <DEDUP_REMOVED lines=35> */
[----:B------:R-:W-:Y:S06]  /*4810*/  @!P1 BRA `(.L_x_4268) ;  /* 0x0000003000709947 */ /* 0x000fec0003800000 */
[----:B------:R-:W-:Y:S01]  /*4820*/  IMAD.MOV.U32 R14, RZ, RZ, R4 ;  /* 0x000000ffff0e7224 */ /* 0x000fe200078e0004 */
[----:B------:R-:W-:Y:S01]  /*4830*/  UMOV UR5, URZ ;  /* 0x0000003f00057c82 */ /* 0x000fe20008000000 */
[----:B------:R-:W-:Y:S01]  /*4840*/  IMAD.MOV.U32 R13, RZ, RZ, R5 ;  /* 0x000000ffff0d7224 */ /* 0x000fe200078e0005 */
[----:B------:R-:W-:Y:S01]  /*4850*/  UMOV UR7, URZ ;  /* 0x0000003f00077c82 */ /* 0x000fe20008000000 */
[----:B------:R-:W-:Y:S02]  /*4860*/  IMAD.MOV.U32 R3, RZ, RZ, 0x3f800000 ;  /* 0x3f800000ff037424 */ /* 0x000fe400078e00ff */
[----:B------:R-:W-:-:S07]  /*4870*/  IMAD.MOV.U32 R119, RZ, RZ, RZ ;  /* 0x000000ffff777224 */ /* 0x000fce00078e00ff */
.L_x_4287:
[----:B------:R-:W-:-:S04]  /*4880*/  UISETP.NE.AND UP0, UPT, UR7, 0x1, UPT ;  /* 0x000000010700788c */ /* 0x000fc8000bf05270 */
[----:B------:R-:W-:-:S04]  /*4890*/  USEL UR6, URZ, 0x1, UP0 ;  /* 0x000000013f067887 */ /* 0x000fc80008000000 */
[----:B------:R-:W-:Y:S01]  /*48a0*/  ULOP3.LUT UR6, UR5, UR6, URZ, 0x3c, !UPT ;  /* 0x0000000605067292 */ /* 0x000fe2000f8e3c3f */
[----:B------:R-:W-:Y:S11]  /*48b0*/  @!P0 BRA `(.L_x_4269) ;  /* 0x0000000000048947 */ /* 0x000ff60003800000 */
[----:B------:R-:W-:Y:S01]  /*48c0*/  BPT.TRAP 0x1 ;  /* 0x000000040000795c */ /* 0x000fe20000300000 */
.L_x_4269:
        /* <DEDUP_REMOVED lines=9> */
.L_x_4270:
[----:B-1----:R-:W-:Y:S05]  /*4960*/  @P1 BRA `(.L_x_4271) ;  /* 0x0000000000081947 */ /* 0x002fea0003800000 */
[----:B------:R-:W1:Y:S02]  /*4970*/  SYNCS.PHASECHK.TRANS64.TRYWAIT P1, [UR39+0x30830], R0 ;  /* 0x03083000ff0075a7 */ /* 0x000e640008020167 */
[----:B-1----:R-:W-:Y:S05]  /*4980*/  @!P1 BRA `(.L_x_4272) ;  /* 0x000000f4000c9947 */ /* 0x002fea0003800000 */
.L_x_4271:
        /* <DEDUP_REMOVED lines=124> */
[----:B------:R-:W-:Y:S01]  /*5150*/  HGMMA.64x96x16.F32 R120, gdesc[UR8], R120, gsb0 ;  /* 0x01600000087879f0 */ /* 0x000fe20008000878 */
[-C--:B------:R-:W-:Y:S01]  /*5160*/  FMUL.FTZ R115, R115, R3.reuse ;  /* 0x0000000373737220 */ /* 0x080fe20000410000 */
[-C--:B------:R-:W-:Y:S01]  /*5170*/  FMUL.FTZ R118, R118, R3.reuse ;  /* 0x0000000376767220 */ /* 0x080fe20000410000 */
[----:B------:R-:W-:Y:S01]  /*5180*/  FMUL.FTZ R119, R119, R3 ;  /* 0x0000000377777220 */ /* 0x000fe20000410000 */
        /* <DEDUP_REMOVED lines=33> */
.L_x_4273:
[----:B------:R-:W-:Y:S01]  /*53a0*/  ULEA UR14, UR7, UR38, 0x3 ;  /* 0x00000026070e7291 */ /* 0x000fe2000f8e183f */
[----:B01----:R-:W-:-:S05]  /*53b0*/  IMAD.U32 R0, RZ, RZ, UR5 ;  /* 0x00000005ff007e24 */ /* 0x003fca000f8e00ff */
[----:B------:R-:W-:-:S04]  /*53c0*/  SHF.L.U32 R0, R0, 0x1f, RZ ;  /* 0x0000001f00007819 */ /* 0x000fc800000006ff */
[----:B------:R0:W1:Y:S01]  /*53d0*/  SYNCS.PHASECHK.TRANS64.TRYWAIT P1, [UR14+0x30850], R0 ;  /* 0x03085000ff0075a7 */ /* 0x000062000802014e */
[----:B------:R-:W-:Y:S05]  /*53e0*/  @!P0 BRA `(.L_x_4274) ;  /* 0x0000000000048947 */ /* 0x000fea0003800000 */
[----:B------:R-:W-:Y:S01]  /*53f0*/  BPT.TRAP 0x1 ;  /* 0x000000040000795c */ /* 0x000fe20000300000 */
.L_x_4274:
[----:B-1----:R-:W-:Y:S05]  /*5400*/  @P1 BRA `(.L_x_4275) ;  /* 0x0000000000081947 */ /* 0x002fea0003800000 */
[----:B------:R-:W1:Y:S02]  /*5410*/  SYNCS.PHASECHK.TRANS64.TRYWAIT P1, [UR14+0x30850], R0 ;  /* 0x03085000ff0075a7 */ /* 0x000e64000802014e */
[----:B-1----:R-:W-:Y:S05]  /*5420*/  @!P1 BRA `(.L_x_4276) ;  /* 0x000000e8007c9947 */ /* 0x002fea0003800000 */
.L_x_4275:
[----:B------:R-:W-:Y:S01]  /*5430*/  UIADD3 UR5, UR38, 0x400, URZ ;  /* 0x0000040026057890 */ /* 0x000fe2000fffe03f */
[----:B------:R-:W-:Y:S01]  /*5440*/  WARPGROUP.ARRIVE ;  /* 0x00000000000079c5 */ /* 0x000fe20000000000 */
[----:B------:R-:W-:Y:S02]  /*5450*/  UMOV UR11, 0x40000040 ;  /* 0x40000040000b7882 */ /* 0x000fe40000000000 */
[----:B------:R-:W-:-:S04]  /*5460*/  USHF.R.U32.HI UR5, URZ, 0x4, UR5 ;  /* 0x000000043f057899 */ /* 0x000fc80008011605 */
[----:B------:R-:W-:-:S04]  /*5470*/  ULOP3.LUT UR5, UR5, 0x3fff, URZ, 0xc0, !UPT ;  /* 0x00003fff05057892 */ /* 0x000fc8000f8ec03f */
[----:B------:R-:W-:-:S04]  /*5480*/  ULOP3.LUT UR5, UR5, 0x3000000, URZ, 0xfc, !UPT ;  /* 0x0300000005057892 */ /* 0x000fc8000f8efc3f */
[----:B------:R-:W-:-:S07]  /*5490*/  UIMAD UR5, UR7, 0x900, UR5 ;  /* 0x00000900070578a4 */ /* 0x000fce000f8e0205 */
        /* <DEDUP_REMOVED lines=30> */
.L_x_4277:
[----:B------:R-:W-:Y:S01]  /*5680*/  R2UR UR10, R19 ;  /* 0x00000000130a72ca */ /* 0x000fe200000e0000 */
[----:B01----:R-:W-:Y:S01]  /*5690*/  IMAD.MOV.U32 R0, RZ, RZ, R10 ;  /* 0x000000ffff007224 */ /* 0x003fe200078e000a */
[----:B------:R-:W-:Y:S01]  /*56a0*/  R2UR UR5, R18 ;  /* 0x00000000120572ca */ /* 0x000fe200000e0000 */
[----:B------:R-:W-:Y:S01]  /*56b0*/  IMAD R174, R15, -0x60, RZ ;  /* 0xffffffa00fae7824 */ /* 0x000fe200078e02ff */
[----:B------:R-:W-:Y:S01]  /*56c0*/  R2UR UR7, R12 ;  /* 0x000000000c0772ca */ /* 0x000fe200000e0000 */
[----:B------:R-:W-:Y:S01]  /*56d0*/  UIADD3 UR39, UR39, 0x30840, URZ ;  /* 0x0003084027277890 */ /* 0x000fe2000fffe03f */
[----:B------:R-:W-:-:S07]  /*56e0*/  ULDC UR11, c[0x0][0x2f0] ;  /* 0x0000bc00000b7ab9 */ /* 0x000fce0000000800 */
        /* <DEDUP_REMOVED lines=10> */
[----:B------:R-:W-:Y:S01]  /*5790*/  VIADD R2, R174, 0x1 ;  /* 0x00000001ae027836 */ /* 0x000fe20000000000 */
[----:B0-----:R-:W-:-:S03]  /*57a0*/  UPRMT UR39, UR10, 0x654, UR39 ;  /* 0x000006540a277896 */ /* 0x001fc60008000027 */
[----:B------:R-:W0:Y:S01]  /*57b0*/  SHFL.IDX PT, R20, R0, RZ, 0x1c1f ;  /* 0x001c1fff00147589 */ /* 0x000e2200000e0000 */
[----:B------:R-:W-:Y:S01]  /*57c0*/  IMAD R2, R11, -0x2, R2 ;  /* 0xfffffffe0b027824 */ /* 0x000fe200078e0202 */
[----:B------:R-:W-:-:S03]  /*57d0*/  ULDC UR10, c[0x0][0x288] ;  /* 0x0000a200000a7ab9 */ /* 0x000fc60000000800 */
[----:B------:R-:W-:Y:S01]  /*57e0*/  IMAD R3, R17, UR11, R2 ;  /* 0x0000000b11037c24 */ /* 0x000fe2000f8e0202 */
[----:B------:R-:W-:Y:S01]  /*57f0*/  ULDC UR11, c[0x0][0x9e0] ;  /* 0x00027800000b7ab9 */ /* 0x000fe20000000800 */
[----:B------:R-:W-:Y:S01]  /*5800*/  SYNCS.ARRIVE.TRANS64.RED.A1T0 RZ, [UR39], RZ ;  /* 0x000000ffffff79a7 */ /* 0x000fe20008100427 */
[----:B------:R-:W-:Y:S02]  /*5810*/  VIADD R170, R2, 0xffffffff ;  /* 0xffffffff02aa7836 */ /* 0x000fe40000000000 */
[----:B------:R-:W-:-:S04]  /*5820*/  VIADD R3, R3, -UR10 ;  /* 0x8000000a03037c36 */ /* 0x000fc80008000000 */
[C---:B------:R-:W-:Y:S02]  /*5830*/  VIADD R5, R3.reuse, UR11 ;  /* 0x0000000b03057c36 */ /* 0x040fe40008000000 */
[----:B------:R-:W-:Y:S02]  /*5840*/  VIADD R168, R3, UR7 ;  /* 0x0000000703a87c36 */ /* 0x000fe40008000000 */
[--C-:B0-----:R-:W-:Y:S02]  /*5850*/  IMAD.IADD R2, R5, 0x1, R20.reuse ;  /* 0x0000000105027824 */ /* 0x101fe400078e0214 */
[----:B------:R-:W-:Y:S01]  /*5860*/  IMAD.IADD R4, R168, 0x1, R20 ;  /* 0x00000001a8047824 */ /* 0x000fe200078e0214 */
[----:B------:R-:W-:Y:S06]  /*5870*/  @P1 BRA `(.L_x_4278) ;  /* 0x0000000000641947 */ /* 0x000fec0003800000 */
[----:B------:R-:W-:Y:S01]  /*5880*/  ULDC UR5, c[0x0][0x2f0] ;  /* 0x0000bc0000057ab9 */ /* 0x000fe20000000800 */
[----:B------:R-:W-:Y:S01]  /*5890*/  BSSY B0, `(.L_x_4279) ;  /* 0x0000014000007945 */ /* 0x000fe20003800000 */
[----:B------:R-:W-:-:S04]  /*58a0*/  IMAD R3, R17, UR5, R20 ;  /* 0x0000000511037c24 */ /* 0x000fc8000f8e0214 */
        /* <DEDUP_REMOVED lines=12> */
.L_x_4280:
[----:B------:R-:W-:Y:S02]  /*5970*/  ULDC UR5, c[0x0][0x9e4] ;  /* 0x0002790000057ab9 */ /* 0x000fe40000000800 */
[----:B------:R-:W-:-:S05]  /*5980*/  IMAD.U32 R21, RZ, RZ, UR5 ;  /* 0x00000005ff157e24 */ /* 0x000fca000f8e00ff */
[----:B------:R-:W-:-:S13]  /*5990*/  ISETP.NE.AND P1, PT, R21, 0x1, PT ;  /* 0x000000011500780c */ /* 0x000fda0003f25270 */
[----:B------:R-:W0:Y:S02]  /*59a0*/  @P1 LDC.64 R172, c[0x0][0x9e8] ;  /* 0x00027a00ffac1b82 */ /* 0x000e240000000a00 */
[----:B0-----:R-:W-:-:S05]  /*59b0*/  @P1 IMAD.HI.U32 R20, R3, R172, RZ ;  /* 0x000000ac03141227 */ /* 0x001fca00078e00ff */
[----:B------:R-:W-:-:S07]  /*59c0*/  @P1 SHF.R.U32.HI R3, RZ, R173, R20 ;  /* 0x000000adff031219 */ /* 0x000fce0000011614 */
.L_x_4281:
[----:B------:R-:W-:Y:S05]  /*59d0*/  BSYNC B0 ;  /* 0x0000000000007941 */ /* 0x000fea0003800000 */
.L_x_4279:
[----:B------:R-:W-:-:S05]  /*59e0*/  IMAD R3, R3, R21, R170 ;  /* 0x0000001503037224 */ /* 0x000fca00078e02aa */
[----:B------:R-:W-:Y:S02]  /*59f0*/  VIADDMNMX R2, R3, R21, R2, PT ;  /* 0x0000001503027246 */ /* 0x000fe40003800102 */
[----:B------:R-:W-:-:S07]  /*5a00*/  VIMNMX R4, R4, R3, !PT ;  /* 0x0000000304047248 */ /* 0x000fce0007fe0100 */
.L_x_4278:
[C---:B------:R-:W-:Y:S01]  /*5a10*/  ISETP.GE.AND P6, PT, R174.reuse, 0xa, PT ;  /* 0x0000000aae00780c */ /* 0x040fe20003fc6270 */
[----:B------:R-:W0:Y:S01]  /*5a20*/  SHFL.IDX PT, R0, R0, 0x1, 0x1c1f ;  /* 0x003c1f0000007f89 */ /* 0x000e2200000e0000 */
[C---:B------:R-:W-:Y:S02]  /*5a30*/  ISETP.GE.AND P1, PT, R174.reuse, 0x2, PT ;  /* 0x00000002ae00780c */ /* 0x040fe40003f26270 */
[C---:B------:R-:W-:Y:S02]  /*5a40*/  ISETP.GE.AND P2, PT, R174.reuse, 0x9, PT ;  /* 0x00000009ae00780c */ /* 0x040fe40003f46270 */
[----:B------:R-:W-:Y:S02]  /*5a50*/  ISETP.GE.AND P5, PT, R174, 0x11, PT ;  /* 0x00000011ae00780c */ /* 0x000fe40003fa6270 */
[----:B------:R-:W-:Y:S02]  /*5a60*/  LOP3.LUT R16, R16, 0xfffffffb, RZ, 0xc0, !PT ;  /* 0xfffffffb10107812 */ /* 0x000fe400078ec0ff */
[----:B------:R-:W-:-:S02]  /*5a70*/  ISETP.GT.AND P4, PT, R4, 0x1, !P1 ;  /* 0x000000010400780c */ /* 0x000fc40004f84270 */
[----:B------:R-:W-:Y:S02]  /*5a80*/  ISETP.GT.AND P3, PT, R4, 0x8, !P2 ;  /* 0x000000080400780c */ /* 0x000fe40005764270 */
[----:B------:R-:W-:Y:S02]  /*5a90*/  @P6 LOP3.LUT R16, R16, 0x4, RZ, 0xfc, !PT ;  /* 0x0000000410106812 */ /* 0x000fe400078efcff */
[C---:B------:R-:W-:Y:S02]  /*5aa0*/  ISETP.LT.OR P4, PT, R2.reuse, 0x2, P4 ;  /* 0x000000020200780c */ /* 0x040fe40002781670 */
[----:B------:R-:W-:Y:S02]  /*5ab0*/  ISETP.LT.OR P3, PT, R2, 0x9, P3 ;  /* 0x000000090200780c */ /* 0x000fe40001f61670 */
[----:B------:R-:W-:Y:S02]  /*5ac0*/  LOP3.LUT R16, R16, 0xfffffff7, RZ, 0xc0, !PT ;  /* 0xfffffff710107812 */ /* 0x000fe400078ec0ff */
[----:B------:R-:W-:-:S02]  /*5ad0*/  FSEL R203, R121, -INF , !P4 ;  /* 0xff80000079cb7808 */ /* 0x000fc40006000000 */
[----:B------:R-:W-:Y:S02]  /*5ae0*/  FSEL R171, R124, -INF , !P3 ;  /* 0xff8000007cab7808 */ /* 0x000fe40005800000 */
[----:B------:R-:W-:Y:S02]  /*5af0*/  ISETP.GT.AND P4, PT, R4, 0x9, !P6 ;  /* 0x000000090400780c */ /* 0x000fe40007784270 */
[----:B------:R-:W-:Y:S02]  /*5b00*/  @P5 LOP3.LUT R16, R16, 0x8, RZ, 0xfc, !PT ;  /* 0x0000000810105812 */ /* 0x000fe400078efcff */
[----:B------:R-:W-:Y:S02]  /*5b10*/  ISETP.GT.AND P3, PT, R4, 0x10, !P5 ;  /* 0x000000100400780c */ /* 0x000fe40006f64270 */
[----:B------:R-:W-:Y:S02]  /*5b20*/  ISETP.GE.AND P5, PT, R174, 0x12, PT ;  /* 0x00000012ae00780c */ /* 0x000fe40003fa6270 */
[----:B------:R-:W-:-:S02]  /*5b30*/  ISETP.LT.OR P4, PT, R2, 0xa, P4 ;  /* 0x0000000a0200780c */ /* 0x000fc40002781670 */
[----:B------:R-:W-:Y:S02]  /*5b40*/  ISETP.LT.OR P3, PT, R2, 0x11, P3 ;  /* 0x000000110200780c */ /* 0x000fe40001f61670 */
[----:B------:R-:W-:Y:S02]  /*5b50*/  FSEL R173, R125, -INF , !P4 ;  /* 0xff8000007dad7808 */ /* 0x000fe40006000000 */
[----:B------:R-:W-:Y:S02]  /*5b60*/  ISETP.GE.AND P4, PT, R174, 0x19, PT ;  /* 0x00000019ae00780c */ /* 0x000fe40003f86270 */
[----:B------:R-:W-:Y:S02]  /*5b70*/  LOP3.LUT R16, R16, 0xffffffef, RZ, 0xc0, !PT ;  /* 0xffffffef10107812 */ /* 0x000fe400078ec0ff */
[----:B------:R-:W-:Y:S02]  /*5b80*/  FSEL R175, R128, -INF , !P3 ;  /* 0xff80000080af7808 */ /* 0x000fe40005800000 */
[----:B------:R-:W-:-:S02]  /*5b90*/  ISETP.GT.AND P3, PT, R4, 0x11, !P5 ;  /* 0x000000110400780c */ /* 0x000fc40006f64270 */
[----:B------:R-:W-:Y:S02]  /*5ba0*/  @P5 LOP3.LUT R16, R16, 0x10, RZ, 0xfc, !PT ;  /* 0x0000001010105812 */ /* 0x000fe400078efcff */
[----:B------:R-:W-:Y:S02]  /*5bb0*/  ISETP.LT.OR P3, PT, R2, 0x12, P3 ;  /* 0x000000120200780c */ /* 0x000fe40001f61670 */
[----:B------:R-:W-:Y:S02]  /*5bc0*/  LOP3.LUT R16, R16, 0xfffbffff, RZ, 0xc0, !PT ;  /* 0xfffbffff10107812 */ /* 0x000fe400078ec0ff */
[----:B------:R-:W-:Y:S02]  /*5bd0*/  FSEL R177, R129, -INF , !P3 ;  /* 0xff80000081b17808 */ /* 0x000fe40005800000 */
[----:B------:R-:W-:Y:S02]  /*5be0*/  @P4 LOP3.LUT R16, R16, 0x40000, RZ, 0xfc, !PT ;  /* 0x0004000010104812 */ /* 0x000fe400078efcff */
[----:B------:R-:W-:-:S02]  /*5bf0*/  ISETP.GT.AND P3, PT, R4, 0x18, !P4 ;  /* 0x000000180400780c */ /* 0x000fc40006764270 */
[----:B------:R-:W-:Y:S02]  /*5c00*/  ISETP.GE.AND P4, PT, R174, 0x1a, PT ;  /* 0x0000001aae00780c */ /* 0x000fe40003f86270 */
[----:B------:R-:W-:Y:S02]  /*5c10*/  ISETP.LT.OR P3, PT, R2, 0x19, P3 ;  /* 0x000000190200780c */ /* 0x000fe40001f61670 */
[----:B------:R-:W-:Y:S02]  /*5c20*/  LOP3.LUT R16, R16, 0xfffdffff, RZ, 0xc0, !PT ;  /* 0xfffdffff10107812 */ /* 0x000fe400078ec0ff */
[----:B------:R-:W-:Y:S02]  /*5c30*/  FSEL R179, R132, -INF , !P3 ;  /* 0xff80000084b37808 */ /* 0x000fe40005800000 */
[----:B------:R-:W-:Y:S02]  /*5c40*/  ISETP.GT.AND P3, PT, R4, 0x19, !P4 ;  /* 0x000000190400780c */ /* 0x000fe40006764270 */
[----:B------:R-:W-:-:S02]  /*5c50*/  R2UR UR5, R18 ;  /* 0x00000000120572ca */ /* 0x000fc400000e0000 */
[----:B------:R-:W-:Y:S02]  /*5c60*/  ISETP.LT.OR P3, PT, R2, 0x1a, P3 ;  /* 0x0000001a0200780c */ /* 0x000fe40001f61670 */
[----:B------:R-:W-:Y:S02]  /*5c70*/  @P4 LOP3.LUT R16, R16, 0x20000, RZ, 0xfc, !PT ;  /* 0x0002000010104812 */ /* 0x000fe400078efcff */
[----:B------:R-:W-:Y:S02]  /*5c80*/  ISETP.GE.AND P4, PT, R174, 0x21, PT ;  /* 0x00000021ae00780c */ /* 0x000fe40003f86270 */
[----:B------:R-:W-:Y:S02]  /*5c90*/  LOP3.LUT R16, R16, 0xfffeffff, RZ, 0xc0, !PT ;  /* 0xfffeffff10107812 */ /* 0x000fe400078ec0ff */
[----:B------:R-:W-:Y:S02]  /*5ca0*/  FSEL R181, R133, -INF , !P3 ;  /* 0xff80000085b57808 */ /* 0x000fe40005800000 */
[----:B------:R-:W-:Y:S01]  /*5cb0*/  ISETP.GT.AND P3, PT, R4, 0x20, !P4 ;  /* 0x000000200400780c */ /* 0x000fe20006764270 */
[----:B------:R-:W-:-:S03]  /*5cc0*/  UISETP.NE.AND UP0, UPT, UR5, URZ, UPT ;  /* 0x0000003f0500728c */ /* 0x000fc6000bf05270 */
[----:B------:R-:W-:-:S03]  /*5cd0*/  ISETP.LT.OR P3, PT, R2, 0x21, P3 ;  /* 0x000000210200780c */ /* 0x000fc60001f61670 */
[----:B------:R-:W-:Y:S02]  /*5ce0*/  @P4 LOP3.LUT R16, R16, 0x10000, RZ, 0xfc, !PT ;  /* 0x0001000010104812 */ /* 0x000fe400078efcff */
[----:B------:R-:W-:Y:S02]  /*5cf0*/  ISETP.GE.AND P4, PT, R174, 0x22, PT ;  /* 0x00000022ae00780c */ /* 0x000fe40003f86270 */
[----:B------:R-:W-:Y:S02]  /*5d00*/  LOP3.LUT R16, R16, 0xffff7fff, RZ, 0xc0, !PT ;  /* 0xffff7fff10107812 */ /* 0x000fe400078ec0ff */
[----:B------:R-:W-:Y:S02]  /*5d10*/  FSEL R183, R136, -INF , !P3 ;  /* 0xff80000088b77808 */ /* 0x000fe40005800000 */
[----:B------:R-:W-:-:S04]  /*5d20*/  ISETP.GT.AND P3, PT, R4, 0x21, !P4 ;  /* 0x000000210400780c */ /* 0x000fc80006764270 */
        /* <DEDUP_REMOVED lines=51> */
[----:B------:R-:W-:Y:S02]  /*6060*/  FSEL R153, R153, -INF , !P3 ;  /* 0xff80000099997808 */ /* 0x000fe40005800000 */
[----:B------:R-:W-:Y:S02]  /*6070*/  LOP3.LUT R16, R16, 0xffffffbf, RZ, 0xc0, !PT ;  /* 0xffffffbf10107812 */ /* 0x000fe400078ec0ff */
[----:B------:R-:W-:-:S04]  /*6080*/  ISETP.GT.AND P3, PT, R4, 0x48, !P4 ;  /* 0x000000480400780c */ /* 0x000fc80006764270 */
[----:B------:R-:W-:-:S03]  /*6090*/  ISETP.LT.OR P3, PT, R2, 0x49, P3 ;  /* 0x000000490200780c */ /* 0x000fc60001f61670 */
[----:B------:R-:W-:Y:S02]  /*60a0*/  @P4 LOP3.LUT R16, R16, 0x40, RZ, 0xfc, !PT ;  /* 0x0000004010104812 */ /* 0x000fe400078efcff */
[----:B------:R-:W-:Y:S02]  /*60b0*/  ISETP.GE.AND P4, PT, R174, 0x4a, PT ;  /* 0x0000004aae00780c */ /* 0x000fe40003f86270 */
[----:B------:R-:W-:Y:S02]  /*60c0*/  FSEL R3, R156, -INF , !P3 ;  /* 0xff8000009c037808 */ /* 0x000fe40005800000 */
[----:B------:R-:W-:Y:S02]  /*60d0*/  ISETP.GT.AND P3, PT, R4, 0x49, !P4 ;  /* 0x000000490400780c */ /* 0x000fe40006764270 */
[----:B------:R-:W-:Y:S02]  /*60e0*/  LOP3.LUT R16, R16, 0xffffffdf, RZ, 0xc0, !PT ;  /* 0xffffffdf10107812 */ /* 0x000fe400078ec0ff */
[----:B------:R-:W-:-:S04]  /*60f0*/  ISETP.LT.OR P3, PT, R2, 0x4a, P3 ;  /* 0x0000004a0200780c */ /* 0x000fc80001f61670 */
[----:B------:R-:W-:Y:S02]  /*6100*/  FSEL R157, R157, -INF , !P3 ;  /* 0xff8000009d9d7808 */ /* 0x000fe40005800000 */
[----:B------:R-:W-:Y:S02]  /*6110*/  ISETP.GE.AND P3, PT, R174, 0x51, PT ;  /* 0x00000051ae00780c */ /* 0x000fe40003f66270 */
[----:B------:R-:W-:Y:S02]  /*6120*/  @P4 LOP3.LUT R16, R16, 0x20, RZ, 0xfc, !PT ;  /* 0x0000002010104812 */ /* 0x000fe400078efcff */
[----:B------:R-:W-:Y:S02]  /*6130*/  ISETP.GT.AND P4, PT, R4, 0x50, !P3 ;  /* 0x000000500400780c */ /* 0x000fe40005f84270 */
[----:B------:R-:W-:Y:S02]  /*6140*/  LOP3.LUT R16, R16, 0xfffffffd, RZ, 0xc0, !PT ;  /* 0xfffffffd10107812 */ /* 0x000fe400078ec0ff */
        /* <DEDUP_REMOVED lines=10> */
[----:B------:R-:W-:-:S13]  /*61f0*/  ISETP.GE.AND P6, PT, R174, 0x1, PT ;  /* 0x00000001ae00780c */ /* 0x000fda0003fc6270 */
[----:B------:R-:W-:Y:S02]  /*6200*/  @P6 LOP3.LUT R16, R16, 0x2, RZ, 0xfc, !PT ;  /* 0x0000000210106812 */ /* 0x000fe400078efcff */
[----:B------:R-:W-:Y:S02]  /*6210*/  ISETP.GT.AND P6, PT, R4, RZ, !P6 ;  /* 0x000000ff0400720c */ /* 0x000fe400077c4270 */
[----:B------:R-:W-:Y:S02]  /*6220*/  LOP3.LUT R16, R16, 0xfffffffe, RZ, 0xc0, !PT ;  /* 0xfffffffe10107812 */ /* 0x000fe400078ec0ff */
[----:B------:R-:W-:-:S04]  /*6230*/  ISETP.LT.OR P6, PT, R2, 0x1, P6 ;  /* 0x000000010200780c */ /* 0x000fc800037c1670 */
[----:B------:R-:W-:Y:S02]  /*6240*/  FSEL R205, R120, -INF , !P6 ;  /* 0xff80000078cd7808 */ /* 0x000fe40007000000 */
[----:B------:R-:W-:-:S13]  /*6250*/  ISETP.GE.AND P6, PT, R174, 0x5a, PT ;  /* 0x0000005aae00780c */ /* 0x000fda0003fc6270 */
[----:B------:R-:W-:Y:S02]  /*6260*/  @P6 LOP3.LUT R16, R16, 0x1, RZ, 0xfc, !PT ;  /* 0x0000000110106812 */ /* 0x000fe400078efcff */
[----:B------:R-:W-:Y:S01]  /*6270*/  ISETP.GT.AND P6, PT, R4, 0x59, !P6 ;  /* 0x000000590400780c */ /* 0x000fe200077c4270 */
[----:B0-----:R-:W-:-:S03]  /*6280*/  IMAD.IADD R4, R168, 0x1, R0 ;  /* 0x00000001a8047824 */ /* 0x001fc600078e0200 */
[----:B------:R-:W-:Y:S01]  /*6290*/  ISETP.LT.OR P6, PT, R2, 0x5a, P6 ;  /* 0x0000005a0200780c */ /* 0x000fe200037c1670 */
[----:B------:R-:W-:-:S03]  /*62a0*/  IMAD.IADD R2, R5, 0x1, R0 ;  /* 0x0000000105027824 */ /* 0x000fc600078e0200 */
[----:B------:R-:W-:Y:S02]  /*62b0*/  FSEL R165, R165, -INF , !P6 ;  /* 0xff800000a5a57808 */ /* 0x000fe40007000000 */
[----:B------:R-:W-:-:S13]  /*62c0*/  PLOP3.LUT P6, PT, PT, PT, UP0, 0x40, 0x0 ;  /* 0x000000000000781c */ /* 0x000fda0003fce808 */
[----:B------:R-:W-:Y:S05]  /*62d0*/  @P6 BRA `(.L_x_4282) ;  /* 0x0000000000646947 */ /* 0x000fea0003800000 */
        /* <DEDUP_REMOVED lines=15> */
.L_x_4284:
[----:B------:R-:W-:Y:S02]  /*63d0*/  ULDC UR5, c[0x0][0x9e4] ;  /* 0x0002790000057ab9 */ /* 0x000fe40000000800 */
[----:B------:R-:W-:-:S05]  /*63e0*/  IMAD.U32 R20, RZ, RZ, UR5 ;  /* 0x00000005ff147e24 */ /* 0x000fca000f8e00ff */
[----:B------:R-:W-:-:S13]  /*63f0*/  ISETP.NE.AND P6, PT, R20, 0x1, PT ;  /* 0x000000011400780c */ /* 0x000fda0003fc5270 */
[----:B------:R-:W0:Y:S02]  /*6400*/  @P6 LDC.64 R184, c[0x0][0x9e8] ;  /* 0x00027a00ffb86b82 */ /* 0x000e240000000a00 */
[----:B0-----:R-:W-:-:S05]  /*6410*/  @P6 IMAD.HI.U32 R0, R5, R184, RZ ;  /* 0x000000b805006227 */ /* 0x001fca00078e00ff */
[----:B------:R-:W-:-:S07]  /*6420*/  @P6 SHF.R.U32.HI R5, RZ, R185, R0 ;  /* 0x000000b9ff056219 */ /* 0x000fce0000011600 */
.L_x_4285:
[----:B------:R-:W-:Y:S05]  /*6430*/  BSYNC B0 ;  /* 0x0000000000007941 */ /* 0x000fea0003800000 */
.L_x_4283:
[----:B------:R-:W-:-:S05]  /*6440*/  IMAD R5, R5, R20, R170 ;  /* 0x0000001405057224 */ /* 0x000fca00078e02aa */
[----:B------:R-:W-:Y:S02]  /*6450*/  VIADDMNMX R2, R5, R20, R2, PT ;  /* 0x0000001405027246 */ /* 0x000fe40003800102 */
[----:B------:R-:W-:-:S07]  /*6460*/  VIMNMX R4, R4, R5, !PT ;  /* 0x0000000504047248 */ /* 0x000fce0007fe0100 */
.L_x_4282:
[C---:B------:R-:W-:Y:S02]  /*6470*/  ISETP.GT.AND P1, PT, R4.reuse, 0x1, !P1 ;  /* 0x000000010400780c */ /* 0x040fe40004f24270 */
[----:B------:R-:W-:Y:S02]  /*6480*/  ISETP.GT.AND P2, PT, R4, 0x8, !P2 ;  /* 0x000000080400780c */ /* 0x000fe40005744270 */
[C---:B------:R-:W-:Y:S02]  /*6490*/  ISETP.LT.OR P1, PT, R2.reuse, 0x2, P1 ;  /* 0x000000020200780c */ /* 0x040fe40000f21670 */
[----:B------:R-:W-:Y:S02]  /*64a0*/  ISETP.LT.OR P2, PT, R2, 0x9, P2 ;  /* 0x000000090200780c */ /* 0x000fe40001741670 */
[----:B------:R-:W-:Y:S02]  /*64b0*/  FSEL R185, R123, -INF , !P1 ;  /* 0xff8000007bb97808 */ /* 0x000fe40004800000 */
[----:B------:R-:W-:-:S02]  /*64c0*/  LOP3.LUT P1, RZ, R16, 0x4, RZ, 0xc0, !PT ;  /* 0x0000000410ff7812 */ /* 0x000fc4000782c0ff */
[----:B------:R-:W-:Y:S02]  /*64d0*/  FSEL R187, R126, -INF , !P2 ;  /* 0xff8000007ebb7808 */ /* 0x000fe40005000000 */
[----:B------:R-:W-:Y:S02]  /*64e0*/  ISETP.GT.AND P1, PT, R4, 0x9, !P1 ;  /* 0x000000090400780c */ /* 0x000fe40004f24270 */
[----:B------:R-:W-:Y:S02]  /*64f0*/  LOP3.LUT P2, RZ, R16, 0x40000, RZ, 0xc0, !PT ;  /* 0x0004000010ff7812 */ /* 0x000fe4000784c0ff */
[----:B------:R-:W-:Y:S02]  /*6500*/  ISETP.LT.OR P1, PT, R2, 0xa, P1 ;  /* 0x0000000a0200780c */ /* 0x000fe40000f21670 */
[----:B------:R-:W-:Y:S02]  /*6510*/  LOP3.LUT P6, RZ, R16, 0x20000, RZ, 0xc0, !PT ;  /* 0x0002000010ff7812 */ /* 0x000fe400078cc0ff */
[----:B------:R-:W-:-:S02]  /*6520*/  FSEL R189, R127, -INF , !P1 ;  /* 0xff8000007fbd7808 */ /* 0x000fc40004800000 */
[----:B------:R-:W-:Y:S02]  /*6530*/  LOP3.LUT P1, RZ, R16, 0x8, RZ, 0xc0, !PT ;  /* 0x0000000810ff7812 */ /* 0x000fe4000782c0ff */
[----:B------:R-:W-:Y:S02]  /*6540*/  FMNMX.FTZ R0, R205, R13, !PT ;  /* 0x0000000dcd007209 */ /* 0x000fe40007810000 */
[----:B------:R-:W-:Y:S02]  /*6550*/  ISETP.GT.AND P1, PT, R4, 0x10, !P1 ;  /* 0x000000100400780c */ /* 0x000fe40004f24270 */
[----:B------:R-:W-:Y:S02]  /*6560*/  FMNMX.FTZ R0, R203, R0, !PT ;  /* 0x00000000cb007209 */ /* 0x000fe40007810000 */
[----:B------:R-:W-:Y:S02]  /*6570*/  ISETP.LT.OR P1, PT, R2, 0x11, P1 ;  /* 0x000000110200780c */ /* 0x000fe40000f21670 */
[----:B------:R-:W-:-:S02]  /*6580*/  FMNMX.FTZ R0, R171, R0, !PT ;  /* 0x00000000ab007209 */ /* 0x000fc40007810000 */
[----:B------:R-:W-:Y:S02]  /*6590*/  FSEL R191, R130, -INF , !P1 ;  /* 0xff80000082bf7808 */ /* 0x000fe40004800000 */
[----:B------:R-:W-:Y:S02]  /*65a0*/  LOP3.LUT P1, RZ, R16, 0x10, RZ, 0xc0, !PT ;  /* 0x0000001010ff7812 */ /* 0x000fe4000782c0ff */
[----:B------:R-:W-:Y:S02]  /*65b0*/  FMNMX.FTZ R0, R173, R0, !PT ;  /* 0x00000000ad007209 */ /* 0x000fe40007810000 */
[----:B------:R-:W-:Y:S02]  /*65c0*/  ISETP.GT.AND P1, PT, R4, 0x11, !P1 ;  /* 0x000000110400780c */ /* 0x000fe40004f24270 */
[----:B------:R-:W-:Y:S02]  /*65d0*/  FMNMX.FTZ R0, R175, R0, !PT ;  /* 0x00000000af007209 */ /* 0x000fe40007810000 */
[----:B------:R-:W-:-:S02]  /*65e0*/  ISETP.LT.OR P1, PT, R2, 0x12, P1 ;  /* 0x000000120200780c */ /* 0x000fc40000f21670 */
[----:B------:R-:W-:Y:S02]  /*65f0*/  FMNMX.FTZ R0, R177, R0, !PT ;  /* 0x00000000b1007209 */ /* 0x000fe40007810000 */
[----:B------:R-:W-:Y:S02]  /*6600*/  FSEL R193, R131, -INF , !P1 ;  /* 0xff80000083c17808 */ /* 0x000fe40004800000 */
        /* <DEDUP_REMOVED lines=24> */
[----:B------:R-:W-:Y:S02]  /*6790*/  LOP3.LUT P1, RZ, R16, 0x4000, RZ, 0xc0, !PT ;  /* 0x0000400010ff7812 */ /* 0x000fe4000782c0ff */
[----:B------:R-:W-:Y:S02]  /*67a0*/  FMNMX.FTZ R0, R125, R0, !PT ;  /* 0x000000007d007209 */ /* 0x000fe40007810000 */
[----:B------:R-:W-:Y:S02]  /*67b0*/  ISETP.GT.AND P1, PT, R4, 0x28, !P1 ;  /* 0x000000280400780c */ /* 0x000fe40004f24270 */
[----:B------:R-:W-:-:S02]  /*67c0*/  FMNMX.FTZ R0, R153, R0, !PT ;  /* 0x0000000099007209 */ /* 0x000fc40007810000 */
[----:B------:R-:W-:Y:S02]  /*67d0*/  ISETP.LT.OR P1, PT, R2, 0x29, P1 ;  /* 0x000000290200780c */ /* 0x000fe40000f21670 */
[----:B------:R-:W-:Y:S02]  /*67e0*/  FMNMX.FTZ R0, R3, R0, !PT ;  /* 0x0000000003007209 */ /* 0x000fe40007810000 */
[----:B------:R-:W-:Y:S02]  /*67f0*/  FSEL R199, R142, -INF , !P1 ;  /* 0xff8000008ec77808 */ /* 0x000fe40004800000 */
[----:B------:R-:W-:Y:S02]  /*6800*/  LOP3.LUT P1, RZ, R16, 0x2000, RZ, 0xc0, !PT ;  /* 0x0000200010ff7812 */ /* 0x000fe4000782c0ff */
[----:B------:R-:W-:Y:S02]  /*6810*/  FMNMX.FTZ R0, R157, R0, !PT ;  /* 0x000000009d007209 */ /* 0x000fe40007810000 */
[----:B------:R-:W-:-:S02]  /*6820*/  ISETP.GT.AND P1, PT, R4, 0x29, !P1 ;  /* 0x000000290400780c */ /* 0x000fc40004f24270 */
[----:B------:R-:W-:Y:S02]  /*6830*/  FMNMX.FTZ R0, R133, R0, !PT ;  /* 0x0000000085007209 */ /* 0x000fe40007810000 */
[----:B------:R-:W-:Y:S02]  /*6840*/  ISETP.LT.OR P1, PT, R2, 0x2a, P1 ;  /* 0x0000002a0200780c */ /* 0x000fe40000f21670 */
[----:B------:R-:W-:Y:S02]  /*6850*/  FMNMX.FTZ R0, R161, R0, !PT ;  /* 0x00000000a1007209 */ /* 0x000fe40007810000 */
[----:B------:R-:W-:Y:S02]  /*6860*/  FSEL R143, R143, -INF , !P1 ;  /* 0xff8000008f8f7808 */ /* 0x000fe40004800000 */
[C---:B------:R-:W-:Y:S02]  /*6870*/  LOP3.LUT P1, RZ, R16.reuse, 0x1000, RZ, 0xc0, !PT ;  /* 0x0000100010ff7812 */ /* 0x040fe4000782c0ff */
[----:B------:R-:W-:-:S02]  /*6880*/  LOP3.LUT P2, RZ, R16, 0x80, RZ, 0xc0, !PT ;  /* 0x0000008010ff7812 */ /* 0x000fc4000784c0ff */
[----:B------:R-:W-:Y:S02]  /*6890*/  ISETP.GT.AND P1, PT, R4, 0x30, !P1 ;  /* 0x000000300400780c */ /* 0x000fe40004f24270 */
[----:B------:R-:W-:Y:S02]  /*68a0*/  FMNMX.FTZ R0, R129, R0, !PT ;  /* 0x0000000081007209 */ /* 0x000fe40007810000 */
[----:B------:R-:W-:Y:S02]  /*68b0*/  ISETP.LT.OR P1, PT, R2, 0x31, P1 ;  /* 0x000000310200780c */ /* 0x000fe40000f21670 */
[----:B------:R-:W-:Y:S02]  /*68c0*/  FMNMX.FTZ R120, R165, R0, !PT ;  /* 0x00000000a5787209 */ /* 0x000fe40007810000 */
[----:B------:R-:W-:Y:S01]  /*68d0*/  FSEL R123, R146, -INF , !P1 ;  /* 0xff800000927b7808 */ /* 0x000fe20004800000 */
[----:B------:R-:W0:Y:S01]  /*68e0*/  LDC R0, c[0x0][0x988] ;  /* 0x00026200ff007b82 */ /* 0x000e220000000800 */
[C---:B------:R-:W-:Y:S01]  /*68f0*/  LOP3.LUT P1, RZ, R16.reuse, 0x800, RZ, 0xc0, !PT ;  /* 0x0000080010ff7812 */ /* 0x040fe2000782c0ff */
[----:B------:R-:W1:Y:S01]  /*6900*/  SHFL.BFLY PT, R5, R120, 0x2, 0x1f ;  /* 0x0c401f0078057f89 */ /* 0x000e6200000e0000 */
[----:B------:R-:W-:-:S02]  /*6910*/  LOP3.LUT P6, RZ, R16, 0x40, RZ, 0xc0, !PT ;  /* 0x0000004010ff7812 */ /* 0x000fc400078cc0ff */
[C---:B------:R-:W-:Y:S02]  /*6920*/  ISETP.GT.AND P1, PT, R4.reuse, 0x31, !P1 ;  /* 0x000000310400780c */ /* 0x040fe40004f24270 */
[----:B------:R-:W-:Y:S02]  /*6930*/  ISETP.GT.AND P3, PT, R4, 0x50, !P3 ;  /* 0x000000500400780c */ /* 0x000fe40005f64270 */
[----:B------:R-:W-:Y:S02]  /*6940*/  ISETP.LT.OR P1, PT, R2, 0x32, P1 ;  /* 0x000000320200780c */ /* 0x000fe40000f21670 */
[----:B------:R-:W-:Y:S02]  /*6950*/  ISETP.GT.AND P4, PT, R4, 0x51, !P4 ;  /* 0x000000510400780c */ /* 0x000fe40006784270 */
[----:B------:R-:W-:Y:S02]  /*6960*/  FSEL R147, R147, -INF , !P1 ;  /* 0xff80000093937808 */ /* 0x000fe40004800000 */
[----:B------:R-:W-:-:S02]  /*6970*/  LOP3.LUT P1, RZ, R16, 0x400, RZ, 0xc0, !PT ;  /* 0x0000040010ff7812 */ /* 0x000fc4000782c0ff */
[----:B------:R-:W-:Y:S02]  /*6980*/  ISETP.LT.OR P3, PT, R2, 0x51, P3 ;  /* 0x000000510200780c */ /* 0x000fe40001f61670 */
[C---:B------:R-:W-:Y:S02]  /*6990*/  ISETP.GT.AND P1, PT, R4.reuse, 0x38, !P1 ;  /* 0x000000380400780c */ /* 0x040fe40004f24270 */
[----:B------:R-:W-:Y:S02]  /*69a0*/  ISETP.GT.AND P5, PT, R4, 0x58, !P5 ;  /* 0x000000580400780c */ /* 0x000fe40006fa4270 */
[C---:B------:R-:W-:Y:S02]  /*69b0*/  ISETP.LT.OR P1, PT, R2.reuse, 0x39, P1 ;  /* 0x000000390200780c */ /* 0x040fe40000f21670 */
[----:B------:R-:W-:Y:S02]  /*69c0*/  ISETP.LT.OR P4, PT, R2, 0x52, P4 ;  /* 0x000000520200780c */ /* 0x000fe40002781670 */
[----:B------:R-:W-:-:S02]  /*69d0*/  FSEL R127, R150, -INF , !P1 ;  /* 0xff800000967f7808 */ /* 0x000fc40004800000 */
[----:B------:R-:W-:Y:S02]  /*69e0*/  LOP3.LUT P1, RZ, R16, 0x200, RZ, 0xc0, !PT ;  /* 0x0000020010ff7812 */ /* 0x000fe4000782c0ff */
[----:B-1----:R-:W-:Y:S02]  /*69f0*/  FMNMX.FTZ R124, R120, R5, !PT ;  /* 0x00000005787c7209 */ /* 0x002fe40007810000 */
[----:B------:R-:W-:Y:S02]  /*6a00*/  ISETP.GT.AND P1, PT, R4, 0x39, !P1 ;  /* 0x000000390400780c */ /* 0x000fe40004f24270 */
[C---:B------:R-:W-:Y:S01]  /*6a10*/  ISETP.LT.OR P5, PT, R2.reuse, 0x59, P5 ;  /* 0x000000590200780c */ /* 0x040fe20002fa1670 */
[----:B------:R-:W1:Y:S01]  /*6a20*/  SHFL.BFLY PT, R5, R124, 0x1, 0x1f ;  /* 0x0c201f007c057f89 */ /* 0x000e6200000e0000 */
[----:B------:R-:W-:Y:S02]  /*6a30*/  ISETP.LT.OR P1, PT, R2, 0x3a, P1 ;  /* 0x0000003a0200780c */ /* 0x000fe40000f21670 */
[----:B------:R-:W-:-:S02]  /*6a40*/  FSEL R163, R163, -INF , !P4 ;  /* 0xff800000a3a37808 */ /* 0x000fc40006000000 */
[----:B------:R-:W-:Y:S02]  /*6a50*/  FSEL R151, R151, -INF , !P1 ;  /* 0xff80000097977808 */ /* 0x000fe40004800000 */
[----:B------:R-:W-:-:S04]  /*6a60*/  LOP3.LUT P1, RZ, R16, 0x100, RZ, 0xc0, !PT ;  /* 0x0000010010ff7812 */ /* 0x000fc8000782c0ff */
[----:B------:R-:W-:-:S04]  /*6a70*/  ISETP.GT.AND P1, PT, R4, 0x40, !P1 ;  /* 0x000000400400780c */ /* 0x000fc80004f24270 */
[----:B------:R-:W-:-:S04]  /*6a80*/  ISETP.LT.OR P1, PT, R2, 0x41, P1 ;  /* 0x000000410200780c */ /* 0x000fc80000f21670 */
[----:B------:R-:W-:Y:S02]  /*6a90*/  FSEL R131, R154, -INF , !P1 ;  /* 0xff8000009a837808 */ /* 0x000fe40004800000 */
[----:B------:R-:W-:Y:S02]  /*6aa0*/  ISETP.GT.AND P1, PT, R4, 0x41, !P2 ;  /* 0x000000410400780c */ /* 0x000fe40005724270 */
[----:B------:R-:W-:Y:S02]  /*6ab0*/  LOP3.LUT P2, RZ, R16, 0x20, RZ, 0xc0, !PT ;  /* 0x0000002010ff7812 */ /* 0x000fe4000784c0ff */
[----:B------:R-:W-:Y:S02]  /*6ac0*/  ISETP.LT.OR P1, PT, R2, 0x42, P1 ;  /* 0x000000420200780c */ /* 0x000fe40000f21670 */
[----:B-1----:R-:W-:Y:S02]  /*6ad0*/  FMNMX.FTZ R5, R124, R5, !PT ;  /* 0x000000057c057209 */ /* 0x002fe40007810000 */
[----:B------:R-:W-:-:S02]  /*6ae0*/  FSEL R155, R155, -INF , !P1 ;  /* 0xff8000009b9b7808 */ /* 0x000fc40004800000 */
[----:B------:R-:W-:Y:S01]  /*6af0*/  ISETP.GT.AND P1, PT, R4, 0x48, !P6 ;  /* 0x000000480400780c */ /* 0x000fe20007724270 */
[----:B0-----:R-:W-:Y:S01]  /*6b00*/  FMUL.FTZ R20, R5, R0 ;  /* 0x0000000005147220 */ /* 0x001fe20000410000 */
[----:B------:R-:W-:Y:S02]  /*6b10*/  LOP3.LUT P6, RZ, R16, 0x2, RZ, 0xc0, !PT ;  /* 0x0000000210ff7812 */ /* 0x000fe400078cc0ff */
[----:B------:R-:W-:Y:S02]  /*6b20*/  ISETP.LT.OR P1, PT, R2, 0x49, P1 ;  /* 0x000000490200780c */ /* 0x000fe40000f21670 */
[----:B------:R-:W-:Y:S02]  /*6b30*/  ISETP.GT.AND P2, PT, R4, 0x49, !P2 ;  /* 0x000000490400780c */ /* 0x000fe40005744270 */
[----:B------:R-:W-:Y:S02]  /*6b40*/  FSEL R201, R158, -INF , !P1 ;  /* 0xff8000009ec97808 */ /* 0x000fe40004800000 */
[----:B------:R-:W-:-:S02]  /*6b50*/  ISETP.GT.AND P1, PT, R4, RZ, !P6 ;  /* 0x000000ff0400720c */ /* 0x000fc40007724270 */
[C---:B------:R-:W-:Y:S02]  /*6b60*/  ISETP.LT.OR P2, PT, R2.reuse, 0x4a, P2 ;  /* 0x0000004a0200780c */ /* 0x040fe40001741670 */
[----:B------:R-:W-:Y:S02]  /*6b70*/  ISETP.LT.OR P1, PT, R2, 0x1, P1 ;  /* 0x000000010200780c */ /* 0x000fe40000f21670 */
[----:B------:R-:W-:Y:S02]  /*6b80*/  LOP3.LUT P6, RZ, R16, 0x1, RZ, 0xc0, !PT ;  /* 0x0000000110ff7812 */ /* 0x000fe400078cc0ff */
[----:B------:R-:W-:Y:S02]  /*6b90*/  FSEL R207, R122, -INF , !P1 ;  /* 0xff8000007acf7808 */ /* 0x000fe40004800000 */
[----:B------:R-:W-:Y:S02]  /*6ba0*/  FSETP.NEU.FTZ.AND P1, PT, R5, -INF , PT ;  /* 0xff8000000500780b */ /* 0x000fe40003f3d000 */
[----:B------:R-:W-:-:S02]  /*6bb0*/  FMNMX.FTZ R120, R207, R14, !PT ;  /* 0x0000000ecf787209 */ /* 0x000fc40007810000 */
[----:B------:R-:W-:Y:S02]  /*6bc0*/  FSEL R20, R20, RZ, P1 ;  /* 0x000000ff14147208 */ /* 0x000fe40000800000 */
[----:B------:R-:W-:Y:S02]  /*6bd0*/  FMNMX.FTZ R120, R185, R120, !PT ;  /* 0x00000078b9787209 */ /* 0x000fe40007810000 */
[----:B------:R-:W-:Y:S01]  /*6be0*/  ISETP.GT.AND P6, PT, R4, 0x59, !P6 ;  /* 0x000000590400780c */ /* 0x000fe200077c4270 */
[--C-:B------:R-:W-:Y:S01]  /*6bf0*/  FFMA.FTZ R190, R171, R0, -R20.reuse ;  /* 0x00000000abbe7223 */ /* 0x100fe20000010814 */
[----:B------:R-:W-:Y:S01]  /*6c00*/  FMNMX.FTZ R120, R187, R120, !PT ;  /* 0x00000078bb787209 */ /* 0x000fe20007810000 */
[-CC-:B------:R-:W-:Y:S01]  /*6c10*/  FFMA.FTZ R171, R173, R0.reuse, -R20.reuse ;  /* 0x00000000adab7223 */ /* 0x180fe20000010814 */
        /* <DEDUP_REMOVED lines=21> */
[----:B------:R-:W-:Y:S01]  /*6d70*/  FSEL R2, R5, RZ, P1 ;  /* 0x000000ff05027208 */ /* 0x000fe20000800000 */
[--C-:B------:R-:W-:Y:S01]  /*6d80*/  FFMA.FTZ R168, R133, R0, -R20.reuse ;  /* 0x0000000085a87223 */ /* 0x100fe20000010814 */
[----:B------:R-:W-:Y:S01]  /*6d90*/  FMNMX.FTZ R120, R197, R120, !PT ;  /* 0x00000078c5787209 */ /* 0x000fe20007810000 */
[-CC-:B------:R-:W-:Y:S01]  /*6da0*/  FFMA.FTZ R205, R205, R0.reuse, -R20.reuse ;  /* 0x00000000cdcd7223 */ /* 0x180fe20000010814 */
[--C-:B------:R-:W-:Y:S01]  /*6db0*/  FFMA.FTZ R188, R203, R0, -R20.reuse ;  /* 0x00000000cbbc7223 */ /* 0x100fe20000010814 */
[----:B------:R-:W-:Y:S01]  /*6dc0*/  FADD.FTZ R3, -R2, R13 ;  /* 0x0000000d02037221 */ /* 0x000fe20000010100 */
[----:B------:R-:W-:Y:S01]  /*6dd0*/  FMNMX.FTZ R120, R139, R120, !PT ;  /* 0x000000788b787209 */ /* 0x000fe20007810000 */
[-CC-:B------:R-:W-:Y:S01]  /*6de0*/  FFMA.FTZ R175, R181, R0.reuse, -R20.reuse ;  /* 0x00000000b5af7223 */ /* 0x180fe20000010814 */
[-CC-:B------:R-:W-:Y:S01]  /*6df0*/  FFMA.FTZ R180, R183, R0.reuse, -R20.reuse ;  /* 0x00000000b7b47223 */ /* 0x180fe20000010814 */
[----:B------:R-:W-:Y:S01]  /*6e00*/  FMUL.FTZ R3, R3, R0 ;  /* 0x0000000003037220 */ /* 0x000fe20000410000 */
[----:B------:R-:W-:Y:S01]  /*6e10*/  FMNMX.FTZ R120, R199, R120, !PT ;  /* 0x00000078c7787209 */ /* 0x000fe20007810000 */
[-CC-:B------:R-:W-:Y:S01]  /*6e20*/  FFMA.FTZ R121, R149, R0.reuse, -R20.reuse ;  /* 0x0000000095797223 */ /* 0x180fe20000010814 */
[-CC-:B------:R-:W-:Y:S01]  /*6e30*/  FFMA.FTZ R125, R153, R0.reuse, -R20.reuse ;  /* 0x00000000997d7223 */ /* 0x180fe20000010814 */
[--C-:B------:R-:W-:Y:S01]  /*6e40*/  FFMA.FTZ R133, R161, R0, -R20.reuse ;  /* 0x00000000a1857223 */ /* 0x100fe20000010814 */
[----:B------:R-:W-:Y:S01]  /*6e50*/  FMNMX.FTZ R120, R143, R120, !PT ;  /* 0x000000788f787209 */ /* 0x000fe20007810000 */
[-CC-:B------:R-:W-:Y:S01]  /*6e60*/  FFMA.FTZ R170, R129, R0.reuse, -R20.reuse ;  /* 0x0000000081aa7223 */ /* 0x180fe20000010814 */
[----:B------:R-:W-:Y:S01]  /*6e70*/  FFMA.FTZ R13, R165, R0, -R20 ;  /* 0x00000000a50d7223 */ /* 0x000fe20000010814 */
[----:B------:R-:W-:Y:S01]  /*6e80*/  MUFU.EX2 R2, R3 ;  /* 0x0000000300027308 */ /* 0x000fe20000000800 */
[----:B------:R-:W-:-:S04]  /*6e90*/  FMNMX.FTZ R120, R123, R120, !PT ;  /* 0x000000787b787209 */ /* 0x000fc80007810000 */
[----:B------:R-:W-:-:S03]  /*6ea0*/  FMNMX.FTZ R120, R147, R120, !PT ;  /* 0x0000007893787209 */ /* 0x000fc60007810000 */
[----:B------:R-:W0:Y:S01]  /*6eb0*/  MUFU.EX2 R205, R205 ;  /* 0x000000cd00cd7308 */ /* 0x000e220000000800 */
[----:B------:R-:W-:-:S04]  /*6ec0*/  FMNMX.FTZ R120, R127, R120, !PT ;  /* 0x000000787f787209 */ /* 0x000fc80007810000 */
[----:B------:R-:W-:-:S03]  /*6ed0*/  FMNMX.FTZ R120, R151, R120, !PT ;  /* 0x0000007897787209 */ /* 0x000fc60007810000 */
[----:B------:R-:W1:Y:S01]  /*6ee0*/  MUFU.EX2 R188, R188 ;  /* 0x000000bc00bc7308 */ /* 0x000e620000000800 */
[----:B------:R-:W-:-:S04]  /*6ef0*/  FMNMX.FTZ R120, R131, R120, !PT ;  /* 0x0000007883787209 */ /* 0x000fc80007810000 */
[----:B------:R-:W-:-:S03]  /*6f00*/  FMNMX.FTZ R120, R155, R120, !PT ;  /* 0x000000789b787209 */ /* 0x000fc60007810000 */
[----:B------:R-:W-:Y:S01]  /*6f10*/  MUFU.EX2 R190, R190 ;  /* 0x000000be00be7308 */ /* 0x000fe20000000800 */
[----:B------:R-:W-:Y:S01]  /*6f20*/  FMNMX.FTZ R120, R201, R120, !PT ;  /* 0x00000078c9787209 */ /* 0x000fe20007810000 */
[----:B0-----:R-:W-:-:S03]  /*6f30*/  FFMA.FTZ R9, R2, R9, R205 ;  /* 0x0000000902097223 */ /* 0x001fc600000100cd */
[----:B------:R-:W-:-:S03]  /*6f40*/  FMNMX.FTZ R120, R177, R120, !PT ;  /* 0x00000078b1787209 */ /* 0x000fc60007810000 */
[----:B------:R-:W-:Y:S01]  /*6f50*/  MUFU.EX2 R171, R171 ;  /* 0x000000ab00ab7308 */ /* 0x000fe20000000800 */
[----:B------:R-:W-:Y:S01]  /*6f60*/  FMNMX.FTZ R120, R179, R120, !PT ;  /* 0x00000078b3787209 */ /* 0x000fe20007810000 */
[----:B-1----:R-:W-:-:S03]  /*6f70*/  FADD.FTZ R9, R188, R9 ;  /* 0x00000009bc097221 */ /* 0x002fc60000010000 */
[----:B------:R-:W-:-:S03]  /*6f80*/  FMNMX.FTZ R120, R163, R120, !PT ;  /* 0x00000078a3787209 */ /* 0x000fc60007810000 */
[----:B------:R-:W-:Y:S01]  /*6f90*/  MUFU.EX2 R184, R184 ;  /* 0x000000b800b87308 */ /* 0x000fe20000000800 */
[----:B------:R-:W-:-:S04]  /*6fa0*/  FMNMX.FTZ R120, R169, R120, !PT ;  /* 0x00000078a9787209 */ /* 0x000fc80007810000 */
[----:B------:R-:W-:-:S03]  /*6fb0*/  FMNMX.FTZ R120, R167, R120, !PT ;  /* 0x00000078a7787209 */ /* 0x000fc60007810000 */
[----:B------:R-:W-:Y:S02]  /*6fc0*/  MUFU.EX2 R173, R173 ;  /* 0x000000ad00ad7308 */ /* 0x000fe40000000800 */
[----:B------:R-:W0:Y:S06]  /*6fd0*/  SHFL.BFLY PT, R141, R120, 0x2, 0x1f ;  /* 0x0c401f00788d7f89 */ /* 0x000e2c00000e0000 */
[----:B------:R-:W-:Y:S08]  /*6fe0*/  MUFU.EX2 R186, R186 ;  /* 0x000000ba00ba7308 */ /* 0x000ff00000000800 */
[----:B------:R-:W-:Y:S08]  /*6ff0*/  MUFU.EX2 R175, R175 ;  /* 0x000000af00af7308 */ /* 0x000ff00000000800 */
[----:B------:R-:W-:Y:S01]  /*7000*/  MUFU.EX2 R180, R180 ;  /* 0x000000b400b47308 */ /* 0x000fe20000000800 */
[----:B0-----:R-:W-:Y:S01]  /*7010*/  FMNMX.FTZ R4, R120, R141, !PT ;  /* 0x0000008d78047209 */ /* 0x001fe20007810000 */
[----:B------:R-:W-:-:S04]  /*7020*/  FFMA.FTZ R141, R157, R0, -R20 ;  /* 0x000000009d8d7223 */ /* 0x000fc80000010814 */
[----:B------:R-:W0:Y:S02]  /*7030*/  SHFL.BFLY PT, R145, R4, 0x1, 0x1f ;  /* 0x0c201f0004917f89 */ /* 0x000e2400000e0000 */
[----:B------:R-:W-:Y:S08]  /*7040*/  MUFU.EX2 R159, R159 ;  /* 0x0000009f009f7308 */ /* 0x000ff00000000800 */
[----:B------:R-:W-:Y:S08]  /*7050*/  MUFU.EX2 R182, R182 ;  /* 0x000000b600b67308 */ /* 0x000ff00000000800 */
[----:B------:R-:W-:Y:S01]  /*7060*/  MUFU.EX2 R137, R137 ;  /* 0x0000008900897308 */ /* 0x000fe20000000800 */
[----:B0-----:R-:W-:-:S07]  /*7070*/  FMNMX.FTZ R4, R4, R145, !PT ;  /* 0x0000009104047209 */ /* 0x001fce0007810000 */
        /* <DEDUP_REMOVED lines=34> */
[----:B------:R-:W-:-:S03]  /*72a0*/  FFMA.FTZ R20, R167, R0, -R20 ;  /* 0x00000000a7147223 */ /* 0x000fc60000010814 */
        /* <DEDUP_REMOVED lines=80> */
.L_x_4286:
[----:B------:R-:W0:Y:S01]  /*77b0*/  S2UR UR5, SR_CgaCtaId ;  /* 0x00000000000579c3 */ /* 0x000e220000008800 */
[----:B------:R-:W-:Y:S01]  /*77c0*/  UIADD3 UR14, UR14, 0x30860, URZ ;  /* 0x000308600e0e7890 */ /* 0x000fe2000fffe03f */
[----:B------:R-:W-:Y:S01]  /*77d0*/  ISETP.GT.AND P1, PT, R15, UR60, PT ;  /* 0x0000003c0f007c0c */ /* 0x000fe2000bf24270 */
[----:B------:R-:W-:Y:S01]  /*77e0*/  UMOV UR7, UR4 ;  /* 0x0000000400077c82 */ /* 0x000fe20008000000 */
[----:B------:R-:W-:Y:S01]  /*77f0*/  F2FP.F16.F32.PACK_AB R190, R171, R190 ;  /* 0x000000beabbe723e */ /* 0x000fe200000000ff */
[----:B------:R-:W-:Y:S01]  /*7800*/  VIADD R15, R15, 0xffffffff ;  /* 0xffffffff0f0f7836 */ /* 0x000fe20000000000 */
[----:B------:R-:W-:Y:S02]  /*7810*/  F2FP.F16.F32.PACK_AB R184, R173, R184 ;  /* 0x000000b8adb8723e */ /* 0x000fe400000000ff */
[----:B------:R-:W-:Y:S02]  /*7820*/  F2FP.F16.F32.PACK_AB R186, R175, R186 ;  /* 0x000000baafba723e */ /* 0x000fe400000000ff */
        /* <DEDUP_REMOVED lines=8> */
[----:B------:R-:W-:Y:S01]  /*78b0*/  F2FP.F16.F32.PACK_AB R187, R126, R187 ;  /* 0x000000bb7ebb723e */ /* 0x000fe200000000ff */
[----:B0-----:R-:W-:Y:S01]  /*78c0*/  UPRMT UR14, UR5, 0x654, UR14 ;  /* 0x00000654050e7896 */ /* 0x001fe2000800000e */
[----:B------:R-:W-:Y:S02]  /*78d0*/  F2FP.F16.F32.PACK_AB R180, R159, R180 ;  /* 0x000000b49fb4723e */ /* 0x000fe400000000ff */
[----:B------:R-:W-:Y:S01]  /*78e0*/  UMOV UR5, UR6 ;  /* 0x0000000600057c82 */ /* 0x000fe20008000000 */
[----:B------:R-:W-:-:S02]  /*78f0*/  F2FP.F16.F32.PACK_AB R181, R128, R181 ;  /* 0x000000b580b5723e */ /* 0x000fc400000000ff */
[----:B------:R-:W-:Y:S02]  /*7900*/  F2FP.F16.F32.PACK_AB R182, R137, R182 ;  /* 0x000000b689b6723e */ /* 0x000fe400000000ff */
[----:B------:R-:W-:Y:S01]  /*7910*/  F2FP.F16.F32.PACK_AB R176, R21, R176 ;  /* 0x000000b015b0723e */ /* 0x000fe200000000ff */
[----:B------:R-:W-:Y:S01]  /*7920*/  SYNCS.ARRIVE.TRANS64.RED.A1T0 RZ, [UR14], RZ ;  /* 0x000000ffffff79a7 */ /* 0x000fe2000810040e */
        /* <DEDUP_REMOVED lines=11> */
.L_x_4268:
[----:B------:R-:W-:Y:S01]  /*79e0*/  R2UR UR5, R18 ;  /* 0x00000000120572ca */ /* 0x000fe200000e0000 */
[----:B------:R-:W0:Y:S01]  /*79f0*/  LDC R14, c[0x0][0x2f0] ;  /* 0x0000bc00ff0e7b82 */ /* 0x000e220000000800 */
[----:B------:R-:W-:Y:S01]  /*7a00*/  R2UR UR7, R19 ;  /* 0x00000000130772ca */ /* 0x000fe200000e0000 */
[----:B------:R-:W-:-:S10]  /*7a10*/  UIADD3 UR10, -UR10, 0x1, URZ ;  /* 0x000000010a0a7890 */ /* 0x000fd4000fffe13f */
[----:B------:R-:W-:Y:S01]  /*7a20*/  UISETP.NE.AND UP0, UPT, UR5, URZ, UPT ;  /* 0x0000003f0500728c */ /* 0x000fe2000bf05270 */
[----:B------:R-:W1:Y:S01]  /*7a30*/  S2UR UR5, SR_CTAID.X ;  /* 0x00000000000579c3 */ /* 0x000e620000002500 */
[----:B------:R-:W-:-:S04]  /*7a40*/  UISETP.NE.AND UP1, UPT, UR7, URZ, UPT ;  /* 0x0000003f0700728c */ /* 0x000fc8000bf25270 */
[----:B------:R-:W-:Y:S01]  /*7a50*/  PLOP3.LUT P1, PT, PT, PT, UP0, 0x40, 0x0 ;  /* 0x000000000000781c */ /* 0x000fe20003f2e808 */
[----:B0-----:R-:W-:-:S06]  /*7a60*/  IMAD R14, R17, R14, UR10 ;  /* 0x0000000a110e7e24 */ /* 0x001fcc000f8e020e */
[----:B------:R-:W-:Y:S01]  /*7a70*/  @UP1 ULDC UR10, c[0x0][0x44c] ;  /* 0x00011300000a1ab9 */ /* 0x000fe20000000800 */
[----:B------:R-:W-:Y:S01]  /*7a80*/  @UP1 ULDC UR14, c[0x0][0x450] ;  /* 0x00011400000e1ab9 */ /* 0x000fe20000000800 */
[----:B------:R-:W-:Y:S01]  /*7a90*/  R2UR UR7, R14 ;  /* 0x000000000e0772ca */ /* 0x000fe200000e0000 */
[----:B-1----:R-:W-:-:S04]  /*7aa0*/  ULEA UR5, UR5, 0x7f, 0x7 ;  /* 0x0000007f05057891 */ /* 0x002fc8000f8e383f */
[----:B------:R-:W-:-:S04]  /*7ab0*/  UIMAD.WIDE.U32 UR10, UR5, UR10, URZ ;  /* 0x0000000a050a72a5 */ /* 0x000fc8000f8e003f */
[----:B------:R-:W-:-:S04]  /*7ac0*/  @UP1 USHF.R.U32.HI UR5, URZ, UR14, UR11 ;  /* 0x0000000e3f051299 */ /* 0x000fc8000801160b */
[----:B------:R-:W-:-:S03]  /*7ad0*/  UIADD3 UR5, UR7, UR5, URZ ;  /* 0x0000000507057290 */ /* 0x000fc6000fffe03f */
[----:B------:R-:W-:Y:S02]  /*7ae0*/  ULDC UR7, c[0x0][0x9dc] ;  /* 0x0002770000077ab9 */ /* 0x000fe40000000800 */
        /* <DEDUP_REMOVED lines=13> */
.L_x_4289:
[----:B------:R-:W-:Y:S02]  /*7bc0*/  ULDC UR14, c[0x0][0x9e4] ;  /* 0x00027900000e7ab9 */ /* 0x000fe40000000800 */
[----:B------:R-:W-:-:S11]  /*7bd0*/  UISETP.NE.AND UP0, UPT, UR14, 0x1, UPT ;  /* 0x000000010e00788c */ /* 0x000fd6000bf05270 */
[----:B------:R-:W-:Y:S02]  /*7be0*/  @UP0 ULDC.64 UR18, c[0x0][0x9e8] ;  /* 0x00027a0000120ab9 */ /* 0x000fe40000000a00 */
[----:B------:R-:W-:-:S04]  /*7bf0*/  UIMAD.WIDE.U32 UR10, UR5, UR18, URZ ;  /* 0x00000012050a72a5 */ /* 0x000fc8000f8e003f */
[----:B------:R-:W-:-:S12]  /*7c00*/  @UP0 USHF.R.U32.HI UR5, URZ, UR19, UR11 ;  /* 0x000000133f050299 */ /* 0x000fd8000801160b */
.L_x_4290:
[----:B------:R-:W-:-:S04]  /*7c10*/  UIMAD UR5, UR5, UR14, URZ ;  /* 0x0000000e050572a4 */ /* 0x000fc8000f8e023f */
[----:B------:R-:W-:-:S04]  /*7c20*/  UISETP.LT.AND UP0, UPT, UR7, UR5, UPT ;  /* 0x000000050700728c */ /* 0x000fc8000bf01270 */
[----:B------:R-:W-:-:S12]  /*7c30*/  USEL UR7, UR7, UR5, !UP0 ;  /* 0x0000000507077287 */ /* 0x000fd8000c000000 */
.L_x_4288:
[----:B------:R-:W-:Y:S01]  /*7c40*/  UIADD3 UR10, UR7, 0x5f, URZ ;  /* 0x0000005f070a7890 */ /* 0x000fe2000fffe03f */
[----:B------:R-:W-:-:S03]  /*7c50*/  R2UR UR14, R22 ;  /* 0x00000000160e72ca */ /* 0x000fc600000e0000 */
[----:B------:R-:W-:-:S04]  /*7c60*/  UIMAD.WIDE UR10, UR10, 0x2aaaaaab, URZ ;  /* 0x2aaaaaab0a0a78a5 */ /* 0x000fc8000f8e023f */
[----:B------:R-:W-:-:S04]  /*7c70*/  USHF.R.U32.HI UR5, URZ, 0x1f, UR11 ;  /* 0x0000001f3f057899 */ /* 0x000fc8000801160b */
[----:B------:R-:W-:-:S04]  /*7c80*/  ULEA.HI.SX32 UR5, UR11, UR5, 0x1c ;  /* 0x000000050b057291 */ /* 0x000fc8000f8fe23f */
        /* <DEDUP_REMOVED lines=8> */
[----:B------:R-:W-:-:S07]  /*7d10*/  IMAD.MOV.U32 R13, RZ, RZ, R15 ;  /* 0x000000ffff0d7224 */ /* 0x000fce00078e000f */
.L_x_4302:
[----:B------:R-:W-:-:S04]  /*7d20*/  UIADD3 UR4, UR7, 0x1, URZ ;  /* 0x0000000107047890 */ /* 0x000fc8000fffe03f */
[----:B------:R-:W-:-:S04]  /*7d30*/  UISETP.NE.AND UP0, UPT, UR4, 0x2, UPT ;  /* 0x000000020400788c */ /* 0x000fc8000bf05270 */
[----:B------:R-:W-:Y:S02]  /*7d40*/  USEL UR6, URZ, 0x1, UP0 ;  /* 0x000000013f067887 */ /* 0x000fe40008000000 */
[----:B------:R-:W-:Y:S02]  /*7d50*/  USEL UR4, UR4, URZ, UP0 ;  /* 0x0000003f04047287 */ /* 0x000fe40008000000 */
[----:B------:R-:W-:Y:S01]  /*7d60*/  ULOP3.LUT UR6, UR39, UR6, URZ, 0x3c, !UPT ;  /* 0x0000000627067292 */ /* 0x000fe2000f8e3c3f */
[----:B------:R-:W-:Y:S11]  /*7d70*/  @!P0 BRA `(.L_x_4292) ;  /* 0x0000000000048947 */ /* 0x000ff60003800000 */
[----:B------:R-:W-:Y:S01]  /*7d80*/  BPT.TRAP 0x1 ;  /* 0x000000040000795c */ /* 0x000fe20000300000 */
.L_x_4292:
[----:B------:R-:W-:Y:S01]  /*7d90*/  ULEA UR5, UR4, UR38, 0x3 ;  /* 0x0000002604057291 */ /* 0x000fe2000f8e183f */
[----:B------:R-:W-:-:S05]  /*7da0*/  IMAD.U32 R0, RZ, RZ, UR6 ;  /* 0x00000006ff007e24 */ /* 0x000fca000f8e00ff */
[----:B------:R-:W-:-:S04]  /*7db0*/  SHF.L.U32 R0, R0, 0x1f, RZ ;  /* 0x0000001f00007819 */ /* 0x000fc800000006ff */
[----:B------:R0:W1:Y:S01]  /*7dc0*/  SYNCS.PHASECHK.TRANS64.TRYWAIT P1, [UR5+0x30830], R0 ;  /* 0x03083000ff0075a7 */ /* 0x0000620008020145 */
[----:B------:R-:W-:Y:S05]  /*7dd0*/  @!P0 BRA `(.L_x_4293) ;  /* 0x0000000000048947 */ /* 0x000fea0003800000 */
[----:B------:R-:W-:Y:S01]  /*7de0*/  BPT.TRAP 0x1 ;  /* 0x000000040000795c */ /* 0x000fe20000300000 */
.L_x_4293:
[----:B-1----:R-:W-:Y:S05]  /*7df0*/  @P1 BRA `(.L_x_4294) ;  /* 0x0000000000081947 */ /* 0x002fea0003800000 */
[----:B------:R-:W1:Y:S02]  /*7e00*/  SYNCS.PHASECHK.TRANS64.TRYWAIT P1, [UR5+0x30830], R0 ;  /* 0x03083000ff0075a7 */ /* 0x000e640008020145 */
[----:B-1----:R-:W-:Y:S05]  /*7e10*/  @!P1 BRA `(.L_x_4295) ;  /* 0x000000c000189947 */ /* 0x002fea0003800000 */
.L_x_4294:
        /* <DEDUP_REMOVED lines=161> */
.L_x_4296:
[----:B------:R-:W-:Y:S01]  /*8830*/  ULEA UR5, UR7, UR38, 0x3 ;  /* 0x0000002607057291 */ /* 0x000fe2000f8e183f */
[----:B01----:R-:W-:-:S05]  /*8840*/  IMAD.U32 R0, RZ, RZ, UR39 ;  /* 0x00000027ff007e24 */ /* 0x003fca000f8e00ff */
[----:B------:R-:W-:-:S04]  /*8850*/  SHF.L.U32 R0, R0, 0x1f, RZ ;  /* 0x0000001f00007819 */ /* 0x000fc800000006ff */
[----:B------:R0:W1:Y:S01]  /*8860*/  SYNCS.PHASECHK.TRANS64.TRYWAIT P1, [UR5+0x30850], R0 ;  /* 0x03085000ff0075a7 */ /* 0x0000620008020145 */
[----:B------:R-:W-:Y:S05]  /*8870*/  @!P0 BRA `(.L_x_4297) ;  /* 0x0000000000048947 */ /* 0x000fea0003800000 */
[----:B------:R-:W-:Y:S01]  /*8880*/  BPT.TRAP 0x1 ;  /* 0x000000040000795c */ /* 0x000fe20000300000 */
.L_x_4297:
[----:B-1----:R-:W-:Y:S05]  /*8890*/  @P1 BRA `(.L_x_4298) ;  /* 0x0000000000081947 */ /* 0x002fea0003800000 */
[----:B------:R-:W1:Y:S02]  /*88a0*/  SYNCS.PHASECHK.TRANS64.TRYWAIT P1, [UR5+0x30850], R0 ;  /* 0x03085000ff0075a7 */ /* 0x000e640008020145 */
[----:B-1----:R-:W-:Y:S05]  /*88b0*/  @!P1 BRA `(.L_x_4299) ;  /* 0x000000b400889947 */ /* 0x002fea0003800000 */
.L_x_4298:
        /* <DEDUP_REMOVED lines=37> */
.L_x_4300:
[----:B01----:R-:W-:Y:S01]  /*8b10*/  FMNMX.FTZ R0, R120, R14, !PT ;  /* 0x0000000e78007209 */ /* 0x003fe20007810000 */
[----:B------:R-:W0:Y:S01]  /*8b20*/  S2UR UR10, SR_CgaCtaId ;  /* 0x00000000000a79c3 */ /* 0x000e220000008800 */
[----:B------:R-:W-:Y:S01]  /*8b30*/  FMNMX.FTZ R2, R122, R21, !PT ;  /* 0x000000157a027209 */ /* 0x000fe20007810000 */
[----:B------:R-:W-:Y:S01]  /*8b40*/  ULEA UR7, UR4, UR38, 0x3 ;  /* 0x0000002604077291 */ /* 0x000fe2000f8e183f */
[----:B------:R-:W-:Y:S02]  /*8b50*/  FMNMX.FTZ R3, R121, R0, !PT ;  /* 0x0000000079037209 */ /* 0x000fe40007810000 */
[----:B------:R-:W-:Y:S01]  /*8b60*/  FMNMX.FTZ R5, R123, R2, !PT ;  /* 0x000000027b057209 */ /* 0x000fe20007810000 */
[----:B------:R-:W-:Y:S01]  /*8b70*/  UIADD3 UR7, UR7, 0x30840, URZ ;  /* 0x0003084007077890 */ /* 0x000fe2000fffe03f */
        /* <DEDUP_REMOVED lines=45> */
[----:B------:R-:W-:-:S03]  /*8e50*/  FMNMX.FTZ R2, R167, R2, !PT ;  /* 0x00000002a7027209 */ /* 0x000fc60007810000 */
[----:B------:R-:W0:Y:S04]  /*8e60*/  SHFL.BFLY PT, R0, R3, 0x2, 0x1f ;  /* 0x0c401f0003007f89 */ /* 0x000e2800000e0000 */
[----:B------:R-:W1:Y:S01]  /*8e70*/  SHFL.BFLY PT, R5, R2, 0x2, 0x1f ;  /* 0x0c401f0002057f89 */ /* 0x000e6200000e0000 */
[----:B0-----:R-:W-:Y:S02]  /*8e80*/  FMNMX.FTZ R15, R3, R0, !PT ;  /* 0x00000000030f7209 */ /* 0x001fe40007810000 */
[----:B------:R-:W0:Y:S01]  /*8e90*/  LDC R0, c[0x0][0x988] ;  /* 0x00026200ff007b82 */ /* 0x000e220000000800 */
[----:B-1----:R-:W-:Y:S02]  /*8ea0*/  FMNMX.FTZ R20, R2, R5, !PT ;  /* 0x0000000502147209 */ /* 0x002fe40007810000 */
[----:B------:R-:W1:Y:S04]  /*8eb0*/  SHFL.BFLY PT, R4, R15, 0x1, 0x1f ;  /* 0x0c201f000f047f89 */ /* 0x000e6800000e0000 */
[----:B------:R-:W2:Y:S01]  /*8ec0*/  SHFL.BFLY PT, R169, R20, 0x1, 0x1f ;  /* 0x0c201f0014a97f89 */ /* 0x000ea200000e0000 */
[----:B-1----:R-:W-:-:S02]  /*8ed0*/  FMNMX.FTZ R5, R15, R4, !PT ;  /* 0x000000040f057209 */ /* 0x002fc40007810000 */
[----:B--2---:R-:W-:-:S03]  /*8ee0*/  FMNMX.FTZ R4, R20, R169, !PT ;  /* 0x000000a914047209 */ /* 0x004fc60007810000 */
[C---:B0-----:R-:W-:Y:S01]  /*8ef0*/  FMUL.FTZ R171, R5.reuse, R0 ;  /* 0x0000000005ab7220 */ /* 0x041fe20000410000 */
[----:B------:R-:W-:-:S03]  /*8f00*/  FADD.FTZ R169, -R5, R14 ;  /* 0x0000000e05a97221 */ /* 0x000fc60000010100 */
[-CC-:B------:R-:W-:Y:S01]  /*8f10*/  FFMA.FTZ R188, R121, R0.reuse, -R171.reuse ;  /* 0x0000000079bc7223 */ /* 0x180fe200000108ab */
[-CC-:B------:R-:W-:Y:S01]  /*8f20*/  FFMA.FTZ R121, R129, R0.reuse, -R171.reuse ;  /* 0x0000000081797223 */ /* 0x180fe200000108ab */
[-CC-:B------:R-:W-:Y:S01]  /*8f30*/  FFMA.FTZ R129, R137, R0.reuse, -R171.reuse ;  /* 0x0000000089817223 */ /* 0x180fe200000108ab */
[-CC-:B------:R-:W-:Y:S01]  /*8f40*/  FFMA.FTZ R137, R145, R0.reuse, -R171.reuse ;  /* 0x0000000091897223 */ /* 0x180fe200000108ab */
[-CC-:B------:R-:W-:Y:S01]  /*8f50*/  FFMA.FTZ R145, R153, R0.reuse, -R171.reuse ;  /* 0x0000000099917223 */ /* 0x180fe200000108ab */
[-C--:B------:R-:W-:Y:S01]  /*8f60*/  FFMA.FTZ R153, R161, R0.reuse, -R171 ;  /* 0x00000000a1997223 */ /* 0x080fe200000108ab */
[C---:B------:R-:W-:Y:S01]  /*8f70*/  FADD.FTZ R3, -R4.reuse, R21 ;  /* 0x0000001504037221 */ /* 0x040fe20000010100 */
[-C--:B------:R-:W-:Y:S01]  /*8f80*/  FMUL.FTZ R161, R4, R0.reuse ;  /* 0x0000000004a17220 */ /* 0x080fe20000410000 */
[-C--:B------:R-:W-:Y:S01]  /*8f90*/  FFMA.FTZ R15, R120, R0.reuse, -R171 ;  /* 0x00000000780f7223 */ /* 0x080fe200000108ab */
[-C--:B------:R-:W-:Y:S01]  /*8fa0*/  FMUL.FTZ R169, R169, R0.reuse ;  /* 0x00000000a9a97220 */ /* 0x080fe20000410000 */
[-C--:B------:R-:W-:Y:S01]  /*8fb0*/  FMUL.FTZ R3, R3, R0.reuse ;  /* 0x0000000003037220 */ /* 0x080fe20000410000 */
[-CC-:B------:R-:W-:Y:S01]  /*8fc0*/  FFMA.FTZ R14, R122, R0.reuse, -R161.reuse ;  /* 0x000000007a0e7223 */ /* 0x180fe200000108a1 */
[-C--:B------:R-:W-:Y:S01]  /*8fd0*/  FFMA.FTZ R189, R123, R0.reuse, -R161 ;  /* 0x000000007bbd7223 */ /* 0x080fe200000108a1 */
[----:B------:R-:W-:Y:S01]  /*8fe0*/  MUFU.EX2 R2, R169 ;  /* 0x000000a900027308 */ /* 0x000fe20000000800 */
[-C--:B------:R-:W-:Y:S01]  /*8ff0*/  FFMA.FTZ R190, R124, R0.reuse, -R171 ;  /* 0x000000007cbe7223 */ /* 0x080fe200000108ab */
[-C--:B------:R-:W-:Y:S01]  /*9000*/  FFMA.FTZ R191, R126, R0.reuse, -R161 ;  /* 0x000000007ebf7223 */ /* 0x080fe200000108a1 */
[-C--:B------:R-:W-:Y:S01]  /*9010*/  FFMA.FTZ R21, R125, R0.reuse, -R171 ;  /* 0x000000007d157223 */ /* 0x080fe200000108ab */
[-C--:B------:R-:W-:Y:S01]  /*9020*/  FFMA.FTZ R20, R127, R0.reuse, -R161 ;  /* 0x000000007f147223 */ /* 0x080fe200000108a1 */
[-C--:B------:R-:W-:Y:S01]  /*9030*/  FFMA.FTZ R184, R128, R0.reuse, -R171 ;  /* 0x0000000080b87223 */ /* 0x080fe200000108ab */
[-CC-:B------:R-:W-:Y:S01]  /*9040*/  FFMA.FTZ R185, R130, R0.reuse, -R161.reuse ;  /* 0x0000000082b97223 */ /* 0x180fe200000108a1 */
[-C--:B------:R-:W-:Y:S01]  /*9050*/  FFMA.FTZ R120, R131, R0.reuse, -R161 ;  /* 0x0000000083787223 */ /* 0x080fe200000108a1 */
[----:B------:R-:W0:Y:S01]  /*9060*/  MUFU.EX2 R15, R15 ;  /* 0x0000000f000f7308 */ /* 0x000e220000000800 */
[-C--:B------:R-:W-:Y:S01]  /*9070*/  FFMA.FTZ R186, R132, R0.reuse, -R171 ;  /* 0x0000000084ba7223 */ /* 0x080fe200000108ab */
[-C--:B------:R-:W-:Y:S01]  /*9080*/  FFMA.FTZ R187, R134, R0.reuse, -R161 ;  /* 0x0000000086bb7223 */ /* 0x080fe200000108a1 */
[-C--:B------:R-:W-:Y:S01]  /*9090*/  FFMA.FTZ R125, R133, R0.reuse, -R171 ;  /* 0x00000000857d7223 */ /* 0x080fe200000108ab */
[-C--:B------:R-:W-:Y:S01]  /*90a0*/  FFMA.FTZ R122, R135, R0.reuse, -R161 ;  /* 0x00000000877a7223 */ /* 0x080fe200000108a1 */
[-C--:B------:R-:W-:Y:S01]  /*90b0*/  FFMA.FTZ R180, R136, R0.reuse, -R171 ;  /* 0x0000000088b47223 */ /* 0x080fe200000108ab */
        /* <DEDUP_REMOVED lines=10> */
[----:B------:R-:W1:Y:S01]  /*9160*/  MUFU.EX2 R14, R14 ;  /* 0x0000000e000e7308 */ /* 0x000e620000000800 */
[----:B0-----:R-:W-:Y:S01]  /*9170*/  FFMA.FTZ R9, R2, R9, R15 ;  /* 0x0000000902097223 */ /* 0x001fe2000001000f */
[-C--:B------:R-:W-:Y:S01]  /*9180*/  FFMA.FTZ R178, R148, R0.reuse, -R171 ;  /* 0x0000000094b27223 */ /* 0x080fe200000108ab */
[-C--:B------:R-:W-:Y:S01]  /*9190*/  FFMA.FTZ R179, R150, R0.reuse, -R161 ;  /* 0x0000000096b37223 */ /* 0x080fe200000108a1 */
[-C--:B------:R-:W-:Y:S01]  /*91a0*/  FFMA.FTZ R141, R149, R0.reuse, -R171 ;  /* 0x00000000958d7223 */ /* 0x080fe200000108ab */
[-C--:B------:R-:W-:Y:S01]  /*91b0*/  FFMA.FTZ R130, R151, R0.reuse, -R161 ;  /* 0x0000000097827223 */ /* 0x080fe200000108a1 */
[-C--:B------:R-:W-:Y:S01]  /*91c0*/  FFMA.FTZ R172, R152, R0.reuse, -R171 ;  /* 0x0000000098ac7223 */ /* 0x080fe200000108ab */
[-CC-:B------:R-:W-:Y:S01]  /*91d0*/  FFMA.FTZ R173, R154, R0.reuse, -R161.reuse ;  /* 0x000000009aad7223 */ /* 0x180fe200000108a1 */
[----:B------:R-:W0:Y:S01]  /*91e0*/  MUFU.EX2 R188, R188 ;  /* 0x000000bc00bc7308 */ /* 0x000e220000000800 */
[-C--:B------:R-:W-:Y:S01]  /*91f0*/  FFMA.FTZ R155, R155, R0.reuse, -R161 ;  /* 0x000000009b9b7223 */ /* 0x080fe200000108a1 */
[-C--:B------:R-:W-:Y:S01]  /*9200*/  FFMA.FTZ R174, R156, R0.reuse, -R171 ;  /* 0x000000009cae7223 */ /* 0x080fe200000108ab */
[-C--:B------:R-:W-:Y:S01]  /*9210*/  FFMA.FTZ R158, R158, R0.reuse, -R161 ;  /* 0x000000009e9e7223 */ /* 0x080fe200000108a1 */
[-C--:B------:R-:W-:Y:S01]  /*9220*/  FFMA.FTZ R149, R157, R0.reuse, -R171 ;  /* 0x000000009d957223 */ /* 0x080fe200000108ab */
[-C--:B------:R-:W-:Y:S01]  /*9230*/  FFMA.FTZ R159, R159, R0.reuse, -R161 ;  /* 0x000000009f9f7223 */ /* 0x080fe200000108a1 */
[-C--:B------:R-:W-:Y:S01]  /*9240*/  FFMA.FTZ R168, R160, R0.reuse, -R171 ;  /* 0x00000000a0a87223 */ /* 0x080fe200000108ab */
[--C-:B------:R-:W-:Y:S01]  /*9250*/  FFMA.FTZ R162, R162, R0, -R161.reuse ;  /* 0x00000000a2a27223 */ /* 0x100fe200000108a1 */
[----:B------:R-:W2:Y:S01]  /*9260*/  MUFU.EX2 R189, R189 ;  /* 0x000000bd00bd7308 */ /* 0x000ea20000000800 */
[----:B-1----:R-:W-:Y:S01]  /*9270*/  FFMA.FTZ R8, R3, R8, R14 ;  /* 0x0000000803087223 */ /* 0x002fe2000001000e */
[-C--:B------:R-:W-:Y:S01]  /*9280*/  FFMA.FTZ R163, R163, R0.reuse, -R161 ;  /* 0x00000000a3a37223 */ /* 0x080fe200000108a1 */
[-C--:B------:R-:W-:Y:S01]  /*9290*/  FFMA.FTZ R170, R164, R0.reuse, -R171 ;  /* 0x00000000a4aa7223 */ /* 0x080fe200000108ab */
[-C--:B------:R-:W-:Y:S01]  /*92a0*/  FFMA.FTZ R166, R166, R0.reuse, -R161 ;  /* 0x00000000a6a67223 */ /* 0x080fe200000108a1 */
[-C--:B------:R-:W-:Y:S01]  /*92b0*/  FFMA.FTZ R157, R165, R0.reuse, -R171 ;  /* 0x00000000a59d7223 */ /* 0x080fe200000108ab */
[----:B------:R-:W-:-:S02]  /*92c0*/  FFMA.FTZ R161, R167, R0, -R161 ;  /* 0x00000000a7a17223 */ /* 0x000fc400000108a1 */
        /* <DEDUP_REMOVED lines=92> */
.L_x_4301:
        /* <DEDUP_REMOVED lines=35> */
[----:B------:R-:W-:-:S07]  /*9ac0*/  IMAD.MOV.U32 R15, RZ, RZ, R13 ;  /* 0x000000ffff0f7224 */ /* 0x000fce00078e000d */
.L_x_4291:
[----:B------:R-:W-:-:S13]  /*9ad0*/  R2UR UR5, R22 ;  /* 0x00000000160572ca */ /* 0x000fda00000e0000 */
[----:B------:R-:W-:-:S13]  /*9ae0*/  ISETP.GE.AND P1, PT, R15, UR5, PT ;  /* 0x000000050f007c0c */ /* 0x000fda000bf26270 */
[----:B------:R-:W-:Y:S05]  /*9af0*/  @!P1 BRA `(.L_x_4303) ;  /* 0x0000003000689947 */ /* 0x000fea0003800000 */
[----:B------:R-:W-:Y:S01]  /*9b00*/  IMAD.MOV.U32 R14, RZ, RZ, R4 ;  /* 0x000000ffff0e7224 */ /* 0x000fe200078e0004 */
[----:B------:R-:W-:Y:S01]  /*9b10*/  UMOV UR60, UR6 ;  /* 0x00000006003c7c82 */ /* 0x000fe20008000000 */
[----:B------:R-:W-:Y:S01]  /*9b20*/  IMAD.MOV.U32 R13, RZ, RZ, R5 ;  /* 0x000000ffff0d7224 */ /* 0x000fe200078e0005 */
[----:B------:R-:W-:-:S06]  /*9b30*/  UMOV UR7, UR4 ;  /* 0x0000000400077c82 */ /* 0x000fcc0008000000 */
.L_x_4322:
[----:B------:R-:W-:-:S04]  /*9b40*/  UIADD3 UR4, UR7, 0x1, URZ ;  /* 0x0000000107047890 */ /* 0x000fc8000fffe03f */
[----:B------:R-:W-:-:S04]  /*9b50*/  UISETP.NE.AND UP0, UPT, UR4, 0x2, UPT ;  /* 0x000000020400788c */ /* 0x000fc8000bf05270 */
[----:B------:R-:W-:Y:S02]  /*9b60*/  USEL UR6, URZ, 0x1, UP0 ;  /* 0x000000013f067887 */ /* 0x000fe40008000000 */
[----:B------:R-:W-:Y:S02]  /*9b70*/  USEL UR4, UR4, URZ, UP0 ;  /* 0x0000003f04047287 */ /* 0x000fe40008000000 */
[----:B------:R-:W-:Y:S01]  /*9b80*/  ULOP3.LUT UR6, UR60, UR6, URZ, 0x3c, !UPT ;  /* 0x000000063c067292 */ /* 0x000fe2000f8e3c3f */
[----:B------:R-:W-:Y:S11]  /*9b90*/  @!P0 BRA `(.L_x_4304) ;  /* 0x0000000000048947 */ /* 0x000ff60003800000 */
[----:B------:R-:W-:Y:S01]  /*9ba0*/  BPT.TRAP 0x1 ;  /* 0x000000040000795c */ /* 0x000fe20000300000 */
.L_x_4304:
[----:B------:R-:W-:Y:S01]  /*9bb0*/  ULEA UR39, UR4, UR38, 0x3 ;  /* 0x0000002604277291 */ /* 0x000fe2000f8e183f */
[----:B------:R-:W-:-:S05]  /*9bc0*/  IMAD.U32 R0, RZ, RZ, UR6 ;  /* 0x00000006ff007e24 */ /* 0x000fca000f8e00ff */
[----:B------:R-:W-:-:S04]  /*9bd0*/  SHF.L.U32 R0, R0, 0x1f, RZ ;  /* 0x0000001f00007819 */ /* 0x000fc800000006ff */
[----:B------:R0:W1:Y:S01]  /*9be0*/  SYNCS.PHASECHK.TRANS64.TRYWAIT P1, [UR39+0x30830], R0 ;  /* 0x03083000ff0075a7 */ /* 0x0000620008020167 */
[----:B------:R-:W-:Y:S05]  /*9bf0*/  @!P0 BRA `(.L_x_4305) ;  /* 0x0000000000048947 */ /* 0x000fea0003800000 */
[----:B------:R-:W-:Y:S01]  /*9c00*/  BPT.TRAP 0x1 ;  /* 0x000000040000795c */ /* 0x000fe20000300000 */
.L_x_4305:
[----:B-1----:R-:W-:Y:S05]  /*9c10*/  @P1 BRA `(.L_x_4306) ;  /* 0x0000000000081947 */ /* 0x002fea0003800000 */
[----:B------:R-:W1:Y:S02]  /*9c20*/  SYNCS.PHASECHK.TRANS64.TRYWAIT P1, [UR39+0x30830], R0 ;  /* 0x03083000ff0075a7 */ /* 0x000e640008020167 */
[----:B-1----:R-:W-:Y:S05]  /*9c30*/  @!P1 BRA `(.L_x_4307) ;  /* 0x000000a000c09947 */ /* 0x002fea0003800000 */
.L_x_4306:
        /* <DEDUP_REMOVED lines=161> */
.L_x_4308:
[----:B------:R-:W-:Y:S01]  /*a650*/  ULEA UR5, UR7, UR38, 0x3 ;  /* 0x0000002607057291 */ /* 0x000fe2000f8e183f */
[----:B01----:R-:W-:-:S05]  /*a660*/  IMAD.U32 R0, RZ, RZ, UR60 ;  /* 0x0000003cff007e24 */ /* 0x003fca000f8e00ff */
[----:B------:R-:W-:-:S04]  /*a670*/  SHF.L.U32 R0, R0, 0x1f, RZ ;  /* 0x0000001f00007819 */ /* 0x000fc800000006ff */
[----:B------:R0:W1:Y:S01]  /*a680*/  SYNCS.PHASECHK.TRANS64.TRYWAIT P1, [UR5+0x30850], R0 ;  /* 0x03085000ff0075a7 */ /* 0x0000620008020145 */
[----:B------:R-:W-:Y:S05]  /*a690*/  @!P0 BRA `(.L_x_4309) ;  /* 0x0000000000048947 */ /* 0x000fea0003800000 */
[----:B------:R-:W-:Y:S01]  /*a6a0*/  BPT.TRAP 0x1 ;  /* 0x000000040000795c */ /* 0x000fe20000300000 */
.L_x_4309:
[----:B-1----:R-:W-:Y:S05]  /*a6b0*/  @P1 BRA `(.L_x_4310) ;  /* 0x0000000000081947 */ /* 0x002fea0003800000 */
[----:B------:R-:W1:Y:S02]  /*a6c0*/  SYNCS.PHASECHK.TRANS64.TRYWAIT P1, [UR5+0x30850], R0 ;  /* 0x03085000ff0075a7 */ /* 0x000e640008020145 */
[----:B-1----:R-:W-:Y:S05]  /*a6d0*/  @!P1 BRA `(.L_x_4311) ;  /* 0x0000009800309947 */ /* 0x002fea0003800000 */
.L_x_4310:
        /* <DEDUP_REMOVED lines=37> */
.L_x_4312:
        /* <DEDUP_REMOVED lines=22> */
[C---:B------:R-:W-:Y:S01]  /*aa90*/  VIADD R172, R2.reuse, 0xffffffff ;  /* 0xffffffff02ac7836 */ /* 0x040fe20000000000 */
[----:B------:R-:W-:Y:S01]  /*aaa0*/  IADD3 R3, R2, -UR14, R23 ;  /* 0x8000000e02037c10 */ /* 0x000fe2000fffe017 */
[----:B------:R-:W-:Y:S04]  /*aab0*/  SYNCS.ARRIVE.TRANS64.RED.A1T0 RZ, [UR39], RZ ;  /* 0x000000ffffff79a7 */ /* 0x000fe80008100427 */
[C---:B------:R-:W-:Y:S02]  /*aac0*/  VIADD R168, R3.reuse, UR11 ;  /* 0x0000000b03a87c36 */ /* 0x040fe40008000000 */
[----:B------:R-:W-:Y:S02]  /*aad0*/  VIADD R170, R3, UR10 ;  /* 0x0000000a03aa7c36 */ /* 0x000fe40008000000 */
[----:B0-----:R-:W-:-:S02]  /*aae0*/  IMAD.IADD R2, R168, 0x1, R21 ;  /* 0x00000001a8027824 */ /* 0x001fc400078e0215 */
        /* <DEDUP_REMOVED lines=18> */
.L_x_4315:
[----:B------:R-:W-:Y:S02]  /*ac10*/  ULDC UR7, c[0x0][0x9e4] ;  /* 0x0002790000077ab9 */ /* 0x000fe40000000800 */
[----:B------:R-:W-:-:S05]  /*ac20*/  IMAD.U32 R21, RZ, RZ, UR7 ;  /* 0x00000007ff157e24 */ /* 0x000fca000f8e00ff */
[----:B------:R-:W-:-:S13]  /*ac30*/  ISETP.NE.AND P1, PT, R21, 0x1, PT ;  /* 0x000000011500780c */ /* 0x000fda0003f25270 */
[----:B------:R-:W0:Y:S02]  /*ac40*/  @P1 LDC.64 R174, c[0x0][0x9e8] ;  /* 0x00027a00ffae1b82 */ /* 0x000e240000000a00 */
[----:B0-----:R-:W-:-:S05]  /*ac50*/  @P1 IMAD.HI.U32 R20, R3, R174, RZ ;  /* 0x000000ae03141227 */ /* 0x001fca00078e00ff */
[----:B------:R-:W-:-:S07]  /*ac60*/  @P1 SHF.R.U32.HI R3, RZ, R175, R20 ;  /* 0x000000afff031219 */ /* 0x000fce0000011614 */
.L_x_4316:
[----:B------:R-:W-:Y:S05]  /*ac70*/  BSYNC B0 ;  /* 0x0000000000007941 */ /* 0x000fea0003800000 */
.L_x_4314:
[----:B------:R-:W-:-:S05]  /*ac80*/  IMAD R3, R3, R21, R172 ;  /* 0x0000001503037224 */ /* 0x000fca00078e02ac */
[----:B------:R-:W-:Y:S02]  /*ac90*/  VIADDMNMX R2, R3, R21, R2, PT ;  /* 0x0000001503027246 */ /* 0x000fe40003800102 */
[----:B------:R-:W-:-:S07]  /*aca0*/  VIMNMX R4, R4, R3, !PT ;  /* 0x0000000304047248 */ /* 0x000fce0007fe0100 */
.L_x_4313:
[C---:B------:R-:W-:Y:S02]  /*acb0*/  ISETP.GE.AND P6, PT, R5.reuse, 0xa, PT ;  /* 0x0000000a0500780c */ /* 0x040fe40003fc6270 */
        /* <DEDUP_REMOVED lines=130> */
[----:B------:R-:W-:Y:S02]  /*b4e0*/  ISETP.GE.AND P6, PT, R5, 0x5a, PT ;  /* 0x0000005a0500780c */ /* 0x000fe40003fc6270 */
[----:B------:R-:W0:Y:S11]  /*b4f0*/  SHFL.IDX PT, R5, R0, 0x1, 0x1c1f ;  /* 0x003c1f0000057f89 */ /* 0x000e3600000e0000 */
[----:B------:R-:W-:-:S02]  /*b500*/  @P6 LOP3.LUT R16, R16, 0x1, RZ, 0xfc, !PT ;  /* 0x0000000110106812 */ /* 0x000fc400078efcff */
[----:B------:R-:W-:-:S04]  /*b510*/  ISETP.GT.AND P6, PT, R4, 0x59, !P6 ;  /* 0x000000590400780c */ /* 0x000fc800077c4270 */
[----:B------:R-:W-:-:S04]  /*b520*/  ISETP.LT.OR P6, PT, R2, 0x5a, P6 ;  /* 0x0000005a0200780c */ /* 0x000fc800037c1670 */
[----:B------:R-:W-:Y:S02]  /*b530*/  FSEL R165, R165, -INF , !P6 ;  /* 0xff800000a5a57808 */ /* 0x000fe40007000000 */
[----:B------:R-:W-:Y:S01]  /*b540*/  PLOP3.LUT P6, PT, PT, PT, UP0, 0x40, 0x0 ;  /* 0x000000000000781c */ /* 0x000fe20003fce808 */
[--C-:B0-----:R-:W-:Y:S02]  /*b550*/  IMAD.IADD R2, R168, 0x1, R5.reuse ;  /* 0x00000001a8027824 */ /* 0x101fe400078e0205 */
[----:B------:R-:W-:-:S10]  /*b560*/  IMAD.IADD R4, R170, 0x1, R5 ;  /* 0x00000001aa047824 */ /* 0x000fd400078e0205 */
[----:B------:R-:W-:Y:S05]  /*b570*/  @P6 BRA `(.L_x_4317) ;  /* 0x0000000000686947 */ /* 0x000fea0003800000 */
        /* <DEDUP_REMOVED lines=16> */
.L_x_4319:
[----:B------:R-:W-:Y:S02]  /*b680*/  ULDC UR7, c[0x0][0x9e4] ;  /* 0x0002790000077ab9 */ /* 0x000fe40000000800 */
[----:B------:R-:W-:-:S05]  /*b690*/  IMAD.U32 R20, RZ, RZ, UR7 ;  /* 0x00000007ff147e24 */ /* 0x000fca000f8e00ff */
[----:B------:R-:W-:-:S13]  /*b6a0*/  ISETP.NE.AND P6, PT, R20, 0x1, PT ;  /* 0x000000011400780c */ /* 0x000fda0003fc5270 */
[----:B------:R-:W0:Y:S02]  /*b6b0*/  @P6 LDC.64 R184, c[0x0][0x9e8] ;  /* 0x00027a00ffb86b82 */ /* 0x000e240000000a00 */
[----:B0-----:R-:W-:-:S05]  /*b6c0*/  @P6 IMAD.HI.U32 R0, R5, R184, RZ ;  /* 0x000000b805006227 */ /* 0x001fca00078e00ff */
[----:B------:R-:W-:-:S07]  /*b6d0*/  @P6 SHF.R.U32.HI R5, RZ, R185, R0 ;  /* 0x000000b9ff056219 */ /* 0x000fce0000011600 */
.L_x_4320:
[----:B------:R-:W-:Y:S05]  /*b6e0*/  BSYNC B0 ;  /* 0x0000000000007941 */ /* 0x000fea0003800000 */
.L_x_4318:
[----:B------:R-:W-:-:S05]  /*b6f0*/  IMAD R5, R5, R20, R172 ;  /* 0x0000001405057224 */ /* 0x000fca00078e02ac */
[----:B------:R-:W-:Y:S02]  /*b700*/  VIADDMNMX R2, R5, R20, R2, PT ;  /* 0x0000001405027246 */ /* 0x000fe40003800102 */
[----:B------:R-:W-:-:S07]  /*b710*/  VIMNMX R4, R4, R5, !PT ;  /* 0x0000000504047248 */ /* 0x000fce0007fe0100 */
.L_x_4317:
        /* <DEDUP_REMOVED lines=308> */
.L_x_4321:
[----:B------:R-:W0:Y:S01]  /*ca60*/  S2UR UR10, SR_CgaCtaId ;  /* 0x00000000000a79c3 */ /* 0x000e220000008800 */
[----:B------:R-:W-:Y:S01]  /*ca70*/  R2UR UR7, R22 ;  /* 0x00000000160772ca */ /* 0x000fe200000e0000 */
[----:B------:R-:W-:Y:S01]  /*ca80*/  UIADD3 UR5, UR5, 0x30860, URZ ;  /* 0x0003086005057890 */ /* 0x000fe2000fffe03f */
[----:B------:R-:W-:Y:S01]  /*ca90*/  F2FP.F16.F32.PACK_AB R190, R171, R190 ;  /* 0x000000beabbe723e */ /* 0x000fe200000000ff */
[----:B------:R-:W-:Y:S01]  /*caa0*/  UMOV UR60, UR6 ;  /* 0x00000006003c7c82 */ /* 0x000fe20008000000 */
[----:B------:R-:W-:Y:S02]  /*cab0*/  F2FP.F16.F32.PACK_AB R184, R173, R184 ;  /* 0x000000b8adb8723e */ /* 0x000fe400000000ff */
[----:B------:R-:W-:Y:S02]  /*cac0*/  F2FP.F16.F32.PACK_AB R186, R175, R186 ;  /* 0x000000baafba723e */ /* 0x000fe400000000ff */
[----:B------:R-:W-:Y:S01]  /*cad0*/  F2FP.F16.F32.PACK_AB R183, R14, R183 ;  /* 0x000000b70eb7723e */ /* 0x000fe200000000ff */
[----:B------:R-:W-:Y:S01]  /*cae0*/  IMAD.MOV.U32 R14, RZ, RZ, R4 ;  /* 0x000000ffff0e7224 */ /* 0x000fe200078e0004 */
[----:B------:R-:W-:Y:S01]  /*caf0*/  F2FP.F16.F32.PACK_AB R170, R13, R170 ;  /* 0x000000aa0daa723e */ /* 0x000fe200000000ff */
[----:B------:R-:W-:Y:S01]  /*cb00*/  IMAD.MOV.U32 R13, RZ, RZ, R5 ;  /* 0x000000ffff0d7224 */ /* 0x000fe200078e0005 */
[----:B------:R-:W-:-:S02]  /*cb10*/  F2FP.F16.F32.PACK_AB R188, R188, R205 ;  /* 0x000000cdbcbc723e */ /* 0x000fc400000000ff */
        /* <DEDUP_REMOVED lines=24> */
.L_x_4303:
        /* <DEDUP_REMOVED lines=99> */
.L_x_4323:
[----:B------:R-:W-:Y:S01]  /*d2d0*/  ULEA UR5, UR4, UR38, 0x3 ;  /* 0x0000002604057291 */ /* 0x000fe2000f8e183f */
[----:B------:R-:W-:-:S05]  /*d2e0*/  IMAD.U32 R2, RZ, RZ, UR6 ;  /* 0x00000006ff027e24 */ /* 0x000fca000f8e00ff */
[----:B------:R-:W-:-:S04]  /*d2f0*/  SHF.L.U32 R2, R2, 0x1f, RZ ;  /* 0x0000001f02027819 */ /* 0x000fc800000006ff */
[----:B------:R0:W1:Y:S01]  /*d300*/  SYNCS.PHASECHK.TRANS64.TRYWAIT P1, [UR5+0x30850], R2 ;  /* 0x03085002ff0075a7 */ /* 0x0000620008020145 */
[----:B------:R-:W-:Y:S05]  /*d310*/  @!P0 BRA `(.L_x_4324) ;  /* 0x0000000000048947 */ /* 0x000fea0003800000 */
[----:B------:R-:W-:Y:S01]  /*d320*/  BPT.TRAP 0x1 ;  /* 0x000000040000795c */ /* 0x000fe20000300000 */
.L_x_4324:
[----:B-1----:R-:W-:Y:S05]  /*d330*/  @P1 BRA `(.L_x_4325) ;  /* 0x0000000000081947 */ /* 0x002fea0003800000 */
[----:B------:R-:W1:Y:S02]  /*d340*/  SYNCS.PHASECHK.TRANS64.TRYWAIT P1, [UR5+0x30850], R2 ;  /* 0x03085002ff0075a7 */ /* 0x000e640008020145 */
[----:B-1----:R-:W-:Y:S05]  /*d350*/  @!P1 BRA `(.L_x_4326) ;  /* 0x0000006c00289947 */ /* 0x002fea0003800000 */
.L_x_4325:
[----:B------:R-:W-:Y:S01]  /*d360*/  UIADD3 UR38, UR38, 0x400, URZ ;  /* 0x0000040026267890 */ /* 0x000fe2000fffe03f */
[----:B------:R-:W-:Y:S01]  /*d370*/  WARPGROUP.ARRIVE ;  /* 0x00000000000079c5 */ /* 0x000fe20000000000 */
[----:B------:R-:W-:Y:S01]  /*d380*/  UMOV UR7, 0x40000040 ;  /* 0x4000004000077882 */ /* 0x000fe20000000000 */
[----:B01----:R-:W0:Y:S01]  /*d390*/  SHFL.BFLY PT, R2, R9, 0x2, 0x1f ;  /* 0x0c401f0009027f89 */ /* 0x003e2200000e0000 */
[----:B------:R-:W-:-:S03]  /*d3a0*/  USHF.R.U32.HI UR38, URZ, 0x4, UR38 ;  /* 0x000000043f267899 */ /* 0x000fc60008011626 */
[----:B------:R-:W1:Y:S01]  /*d3b0*/  SHFL.BFLY PT, R3, R8, 0x2, 0x1f ;  /* 0x0c401f0008037f89 */ /* 0x000e6200000e0000 */
[----:B------:R-:W-:-:S04]  /*d3c0*/  ULOP3.LUT UR38, UR38, 0x3fff, URZ, 0xc0, !UPT ;  /* 0x00003fff26267892 */ /* 0x000fc8000f8ec03f */
[----:B------:R-:W-:-:S04]  /*d3d0*/  ULOP3.LUT UR38, UR38, 0x3000000, URZ, 0xfc, !UPT ;  /* 0x0300000026267892 */ /* 0x000fc8000f8efc3f */
[----:B------:R-:W-:-:S07]  /*d3e0*/  UIMAD UR4, UR4, 0x900, UR38 ;  /* 0x00000900040478a4 */ /* 0x000fce000f8e0226 */
[----:B------:R-:W-:Y:S02]  /*d3f0*/  UMOV UR6, UR4 ;  /* 0x0000000400067c82 */ /* 0x000fe40008000000 */
[----:B------:R-:W-:Y:S01]  /*d400*/  HGMMA.64x192x16.F32 R24, R188, gdesc[UR4].tnspB, R24, gsb0 ;  /* 0x42e00004bc187df0 */ /* 0x000fe20008000818 */
[----:B------:R-:W-:Y:S01]  /*d410*/  UIADD3 UR6, UR4, 0x80, URZ ;  /* 0x0000008004067890 */ /* 0x000fe2000fffe03f */
[----:B0-----:R-:W-:Y:S01]  /*d420*/  FADD.FTZ R2, R2, R9 ;  /* 0x0000000902027221 */ /* 0x001fe20000010000 */
[----:B------:R-:W-:Y:S01]  /*d430*/  UMOV UR7, 0x40000040 ;  /* 0x4000004000077882 */ /* 0x000fe20000000000 */
[----:B-1----:R-:W-:Y:S01]  /*d440*/  FADD.FTZ R6, R3, R8 ;  /* 0x0000000803067221 */ /* 0x002fe20000010000 */
[----:B------:R-:W-:Y:S02]  /*d450*/  IMAD.MOV.U32 R8, RZ, RZ, RZ ;  /* 0x000000ffff087224 */ /* 0x000fe400078e00ff */
[----:B------:R-:W0:Y:S04]  /*d460*/  SHFL.BFLY PT, R3, R2, 0x1, 0x1f ;  /* 0x0c201f0002037f89 */ /* 0x000e2800000e0000 */
[----:B------:R-:W1:Y:S01]  /*d470*/  SHFL.BFLY PT, R7, R6, 0x1, 0x1f ;  /* 0x0c201f0006077f89 */ /* 0x000e6200000e0000 */
[----:B0-----:R-:W-:Y:S01]  /*d480*/  FADD.FTZ R12, R2, R3 ;  /* 0x00000003020c7221 */ /* 0x001fe20000010000 */
[----:B------:R-:W-:-:S02]  /*d490*/  IMAD.MOV.U32 R3, RZ, RZ, -0x800000 ;  /* 0xff800000ff037424 */ /* 0x000fc400078e00ff */
[----:B------:R-:W-:Y:S02]  /*d4a0*/  IMAD.MOV.U32 R2, RZ, RZ, -0x800000 ;  /* 0xff800000ff027424 */ /* 0x000fe400078e00ff */
[----:B-1----:R-:W-:Y:S01]  /*d4b0*/  FADD.FTZ R13, R6, R7 ;  /* 0x00000007060d7221 */ /* 0x002fe20000010000 */
[----:B------:R-:W-:Y:S01]  /*d4c0*/  FSETP.NE.FTZ.AND P1, PT, R12, RZ, PT ;  /* 0x000000ff0c00720b */ /* 0x000fe20003f35000 */
[----:B------:R-:W-:-:S03]  /*d4d0*/  IMAD.MOV.U32 R7, RZ, RZ, RZ ;  /* 0x000000ffff077224 */ /* 0x000fc600078e00ff */
        /* <DEDUP_REMOVED lines=38> */
.L_x_4327:
        /* <DEDUP_REMOVED lines=101> */
.L_x_4249:
[----:B------:R-:W-:Y:S05]  /*dd90*/  @P0 BRA `(.L_x_4328) ;  /* 0x0000001800d40947 */ /* 0x000fea0003800000 */
[----:B------:R-:W2:Y:S01]  /*dda0*/  LDL R0, [R1] ;  /* 0x0000000001007983 */ /* 0x000ea20000100800 */
[----:B------:R-:W0:Y:S01]  /*ddb0*/  LDC R17, c[0x0][0xbe8] ;  /* 0x0002fa00ff117b82 */ /* 0x000e220000000800 */
[----:B------:R-:W-:Y:S01]  /*ddc0*/  ULDC.64 UR8, c[0x0][0xbd0] ;  /* 0x0002f40000087ab9 */ /* 0x000fe20000000a00 */
[----:B------:R-:W-:Y:S01]  /*ddd0*/  BSSY B0, `(.L_x_4329) ;  /* 0x000011d000007945 */ /* 0x000fe20003800000 */
[----:B------:R-:W1:Y:S05]  /*dde0*/  S2R R19, SR_CTAID.X ;  /* 0x0000000000137919 */ /* 0x000e6a0000002500 */
[----:B------:R-:W3:Y:S08]  /*ddf0*/  S2UR UR12, SR_CTAID.Z ;  /* 0x00000000000c79c3 */ /* 0x000ef00000002700 */
[----:B------:R-:W4:Y:S08]  /*de00*/  S2UR UR11, SR_CTAID.Y ;  /* 0x00000000000b79c3 */ /* 0x000f300000002600 */
[----:B------:R-:W-:Y:S01]  /*de10*/  BAR.SYNC.DEFER_BLOCKING 0x1, 0x100 ;  /* 0x0044000000007b1d */ /* 0x000fe20000010000 */
[----:B0-----:R-:W-:-:S07]  /*de20*/  ISETP.NE.AND P0, PT, R17, 0x1, PT ;  /* 0x000000011100780c */ /* 0x001fce0003f05270 */
[----:B------:R-:W4:Y:S01]  /*de30*/  LDC R21, c[0x0][0xc50] ;  /* 0x00031400ff157b82 */ /* 0x000f220000000800 */
[----:B---3--:R-:W-:-:S07]  /*de40*/  USHF.R.S32.HI UR10, URZ, 0x1f, UR12 ;  /* 0x0000001f3f0a7899 */ /* 0x008fce000801140c */
[----:B------:R-:W0:Y:S08]  /*de50*/  LDC.64 R14, c[0x0][0xb40] ;  /* 0x0002d000ff0e7b82 */ /* 0x000e300000000a00 */
[----:B------:R-:W3:Y:S08]  /*de60*/  @P0 LDC R13, c[0x0][0xbf0] ;  /* 0x0002fc00ff0d0b82 */ /* 0x000ef00000000800 */
[----:B------:R-:W5:Y:S08]  /*de70*/  @P0 LDC R121, c[0x0][0xbec] ;  /* 0x0002fb00ff790b82 */ /* 0x000f700000000800 */
[----:B------:R-:W5:Y:S01]  /*de80*/  @P0 LDC R22, c[0x0][0xbf0] ;  /* 0x0002fc00ff160b82 */ /* 0x000f620000000800 */
[----:B0-----:R-:W-:Y:S01]  /*de90*/  IMAD R12, R14, UR10, RZ ;  /* 0x0000000a0e0c7c24 */ /* 0x001fe2000f8e02ff */
[----:B--2---:R-:W-:-:S02]  /*dea0*/  R2UR UR13, R0 ;  /* 0x00000000000d72ca */ /* 0x004fc400000e0000 */
[----:B------:R-:W0:Y:S11]  /*deb0*/  S2R R0, SR_TID.X ;  /* 0x0000000000007919 */ /* 0x000e360000002100 */
[----:B------:R-:W-:-:S02]  /*dec0*/  USHF.R.S32.HI UR7, URZ, 0x1f, UR13 ;  /* 0x0000001f3f077899 */ /* 0x000fc4000801140d */
[----:B------:R-:W-:Y:S01]  /*ded0*/  IMAD R16, RZ, RZ, -UR13 ;  /* 0x8000000dff107e24 */ /* 0x000fe2000f8e02ff */
[----:B------:R-:W-:Y:S02]  /*dee0*/  UIMAD.WIDE.U32 UR4, UR13, UR8, URZ ;  /* 0x000000080d0472a5 */ /* 0x000fe4000f8e003f */
[----:B------:R-:W-:Y:S01]  /*def0*/  UIMAD UR6, UR7, UR8, URZ ;  /* 0x00000008070672a4 */ /* 0x000fe2000f8e023f */
[----:B----4-:R-:W-:-:S03]  /*df00*/  IMAD R21, R21, R16, UR11 ;  /* 0x0000000b15157e24 */ /* 0x010fc6000f8e0210 */
[----:B------:R-:W-:-:S03]  /*df10*/  UIMAD UR6, UR13, UR9, UR6 ;  /* 0x000000090d0672a4 */ /* 0x000fc6000f8e0206 */
[----:B------:R-:W-:Y:S01]  /*df20*/  ULDC.64 UR8, c[0x0][0xb38] ;  /* 0x0002ce0000087ab9 */ /* 0x000fe20000000a00 */
[----:B------:R-:W-:Y:S02]  /*df30*/  UIADD3 UR6, UR5, UR6, URZ ;  /* 0x0000000605067290 */ /* 0x000fe4000fffe03f */
[----:B------:R-:W-:Y:S01]  /*df40*/  UIMAD UR7, UR7, UR8, URZ ;  /* 0x00000008070772a4 */ /* 0x000fe2000f8e023f */
[----:B0-----:R-:W-:-:S05]  /*df50*/  VIADD R4, R0, 0xffffff80 ;  /* 0xffffff8000047836 */ /* 0x001fca0000000000 */
[----:B------:R-:W-:-:S04]  /*df60*/  SHF.R.S32.HI R5, RZ, 0x1f, R4 ;  /* 0x0000001fff057819 */ /* 0x000fc80000011404 */
[CC--:B------:R-:W-:Y:S02]  /*df70*/  LEA.HI R0, R5.reuse, R4.reuse, RZ, 0x7 ;  /* 0x0000000405007211 */ /* 0x0c0fe400078f38ff */
[----:B------:R-:W-:Y:S02]  /*df80*/  LEA.HI R5, R5, R4, RZ, 0x2 ;  /* 0x0000000405057211 */ /* 0x000fe400078f10ff */
[----:B------:R-:W-:Y:S02]  /*df90*/  LOP3.LUT R7, R0, 0xffffff80, RZ, 0xc0, !PT ;  /* 0xffffff8000077812 */ /* 0x000fe400078ec0ff */
[----:B------:R-:W-:-:S03]  /*dfa0*/  LOP3.LUT R5, R5, 0xfffffffc, RZ, 0xc0, !PT ;  /* 0xfffffffc05057812 */ /* 0x000fc600078ec0ff */
[C---:B------:R-:W-:Y:S01]  /*dfb0*/  IMAD.IADD R18, R4.reuse, 0x1, -R7 ;  /* 0x0000000104127824 */ /* 0x040fe200078e0a07 */
[----:B------:R-:W-:Y:S01]  /*dfc0*/  SHF.R.S32.HI R7, RZ, 0x7, R0 ;  /* 0x00000007ff077819 */ /* 0x000fe20000011400 */
[----:B------:R-:W-:-:S03]  /*dfd0*/  IMAD.IADD R5, R4, 0x1, -R5 ;  /* 0x0000000104057824 */ /* 0x000fc600078e0a05 */
[----:B------:R-:W-:Y:S02]  /*dfe0*/  SHF.R.S32.HI R9, RZ, 0x1f, R18 ;  /* 0x0000001fff097819 */ /* 0x000fe40000011412 */
[----:B------:R-:W-:Y:S02]  /*dff0*/  LEA.HI R0, R0, R7, RZ, 0x1 ;  /* 0x0000000700007211 */ /* 0x000fe400078f08ff */
[-C--:B------:R-:W-:Y:S02]  /*e000*/  LEA.HI R20, R9, R18.reuse, RZ, 0x2 ;  /* 0x0000001209147211 */ /* 0x080fe400078f10ff */
[----:B------:R-:W-:Y:S02]  /*e010*/  LOP3.LUT R0, R0, 0x3fffffe, RZ, 0xc0, !PT ;  /* 0x03fffffe00007812 */ /* 0x000fe400078ec0ff */
[--C-:B------:R-:W-:Y:S02]  /*e020*/  SHF.R.S32.HI R6, RZ, 0x2, R20.reuse ;  /* 0x00000002ff067819 */ /* 0x100fe40000011414 */
[----:B------:R-:W-:Y:S01]  /*e030*/  SHF.R.S32.HI R11, RZ, 0x1f, R20 ;  /* 0x0000001fff0b7819 */ /* 0x000fe20000011414 */
[----:B------:R-:W-:Y:S01]  /*e040*/  IMAD.IADD R0, R7, 0x1, -R0 ;  /* 0x0000000107007824 */ /* 0x000fe200078e0a00 */
[----:B------:R-:W-:-:S02]  /*e050*/  LEA.HI R9, R9, R18, RZ, 0x5 ;  /* 0x0000001209097211 */ /* 0x000fc400078f28ff */
[----:B------:R-:W-:Y:S02]  /*e060*/  LEA.HI R11, R11, R6, RZ, 0x3 ;  /* 0x000000060b0b7211 */ /* 0x000fe400078f18ff */
[----:B------:R-:W-:Y:S02]  /*e070*/  SHF.R.S32.HI R7, RZ, 0x5, R9 ;  /* 0x00000005ff077819 */ /* 0x000fe40000011409 */
[----:B------:R-:W-:Y:S01]  /*e080*/  LOP3.LUT R11, R11, 0xfffffff8, RZ, 0xc0, !PT ;  /* 0xfffffff80b0b7812 */ /* 0x000fe200078ec0ff */
[----:B------:R-:W0:Y:S04]  /*e090*/  @P0 LDC R9, c[0x0][0xbec] ;  /* 0x0002fb00ff090b82 */ /* 0x000e280000000800 */
[----:B------:R-:W-:Y:S01]  /*e0a0*/  IMAD.IADD R4, R6, 0x1, -R11 ;  /* 0x0000000106047824 */ /* 0x000fe200078e0a0b */
[----:B------:R-:W-:-:S03]  /*e0b0*/  LEA.HI R6, R5, R5, RZ, 0x1 ;  /* 0x0000000505067211 */ /* 0x000fc600078f08ff */
[----:B------:R-:W2:Y:S01]  /*e0c0*/  LDC.64 R10, c[0x0][0xbd8] ;  /* 0x0002f600ff0a7b82 */ /* 0x000ea20000000a00 */
[----:B------:R-:W-:Y:S01]  /*e0d0*/  LOP3.LUT R6, R6, 0x1ffffffe, RZ, 0xc0, !PT ;  /* 0x1ffffffe06067812 */ /* 0x000fe200078ec0ff */
[----:B------:R-:W-:Y:S02]  /*e0e0*/  IMAD R7, R7, 0x10, R4 ;  /* 0x0000001007077824 */ /* 0x000fe400078e0204 */
[----:B------:R-:W-:Y:S02]  /*e0f0*/  IMAD.U32 R4, RZ, RZ, UR4 ;  /* 0x00000004ff047e24 */ /* 0x000fe4000f8e00ff */
[----:B------:R-:W-:Y:S02]  /*e100*/  IMAD.IADD R23, R5, 0x1, -R6 ;  /* 0x0000000105177824 */ /* 0x000fe400078e0a06 */
[----:B------:R-:W-:Y:S02]  /*e110*/  IMAD R0, R0, 0x40, R7 ;  /* 0x0000004000007824 */ /* 0x000fe400078e0207 */
[----:B------:R-:W-:Y:S01]  /*e120*/  IMAD.U32 R5, RZ, RZ, UR5 ;  /* 0x00000005ff057e24 */ /* 0x000fe2000f8e00ff */
[----:B------:R-:W-:Y:S01]  /*e130*/  UIMAD.WIDE.U32 UR4, UR13, UR8, URZ ;  /* 0x000000080d0472a5 */ /* 0x000fe2000f8e003f */
[----:B------:R-:W-:Y:S01]  /*e140*/  IMAD.U32 R5, RZ, RZ, UR6 ;  /* 0x00000006ff057e24 */ /* 0x000fe2000f8e00ff */
[----:B------:R-:W-:Y:S01]  /*e150*/  UIMAD UR6, UR13, UR9, UR7 ;  /* 0x000000090d0672a4 */ /* 0x000fe2000f8e0207 */
[----:B------:R-:W-:-:S02]  /*e160*/  IMAD R6, R23, 0x8, R0 ;  /* 0x0000000817067824 */ /* 0x000fc400078e0200 */
[----:B------:R-:W-:Y:S01]  /*e170*/  ULDC.64 UR8, c[0x0][0xb28] ;  /* 0x0002ca0000087ab9 */ /* 0x000fe20000000a00 */
[----:B------:R-:W-:Y:S02]  /*e180*/  UIADD3 UR6, UR5, UR6, URZ ;  /* 0x0000000605067290 */ /* 0x000fe4000fffe03f */
[----:B------:R-:W-:Y:S02]  /*e190*/  IMAD.U32 R7, RZ, RZ, UR5 ;  /* 0x00000005ff077e24 */ /* 0x000fe4000f8e00ff */
[----:B-1----:R-:W-:Y:S02]  /*e1a0*/  IMAD R0, R19, 0x80, R0 ;  /* 0x0000008013007824 */ /* 0x002fe400078e0200 */
[----:B------:R-:W-:Y:S01]  /*e1b0*/  IMAD.U32 R7, RZ, RZ, UR6 ;  /* 0x00000006ff077e24 */ /* 0x000fe2000f8e00ff */
[----:B------:R-:W-:Y:S01]  /*e1c0*/  ULDC.64 UR6, c[0x0][0xb48] ;  /* 0x0002d20000067ab9 */ /* 0x000fe20000000a00 */
[C---:B--2---:R-:W-:Y:S02]  /*e1d0*/  IMAD R8, R10.reuse, UR10, RZ ;  /* 0x0000000a0a087c24 */ /* 0x044fe4000f8e02ff */
[----:B------:R-:W-:-:S04]  /*e1e0*/  IMAD.WIDE.U32 R4, R10, UR12, R4 ;  /* 0x0000000c0a047c25 */ /* 0x000fc8000f8e0004 */
[----:B------:R-:W-:Y:S02]  /*e1f0*/  IMAD R11, R11, UR12, R8 ;  /* 0x0000000c0b0b7c24 */ /* 0x000fe4000f8e0208 */
[----:B------:R-:W-:Y:S02]  /*e200*/  IMAD R8, R19, 0x80, R6 ;  /* 0x0000008013087824 */ /* 0x000fe400078e0206 */
[----:B------:R-:W-:Y:S01]  /*e210*/  IMAD.U32 R6, RZ, RZ, UR4 ;  /* 0x00000004ff067e24 */ /* 0x000fe2000f8e00ff */
[----:B------:R-:W-:Y:S01]  /*e220*/  ULDC.64 UR4, c[0x0][0xbe0] ;  /* 0x0002f80000047ab9 */ /* 0x000fe20000000a00 */
[----:B0-----:R-:W-:-:S04]  /*e230*/  @P0 IMAD.HI.U32 R10, R8, R9, RZ ;  /* 0x00000009080a0227 */ /* 0x001fc800078e00ff */
[----:B------:R-:W-:Y:S01]  /*e240*/  IMAD.MOV.U32 R9, RZ, RZ, R8 ;  /* 0x000000ffff097224 */ /* 0x000fe200078e0008 */
[----:B---3--:R-:W-:Y:S01]  /*e250*/  @P0 SHF.R.U32.HI R9, RZ, R13, R10 ;  /* 0x0000000dff090219 */ /* 0x008fe2000001160a */
[----:B------:R-:W-:Y:S01]  /*e260*/  IMAD R13, R15, UR12, R12 ;  /* 0x0000000c0f0d7c24 */ /* 0x000fe2000f8e020c */
[----:B------:R-:W-:Y:S01]  /*e270*/  SHF.R.S32.HI R12, RZ, 0x1f, R21 ;  /* 0x0000001fff0c7819 */ /* 0x000fe20000011415 */
[----:B------:R-:W-:-:S04]  /*e280*/  IMAD.WIDE.U32 R6, R14, UR12, R6 ;  /* 0x0000000c0e067c25 */ /* 0x000fc8000f8e0006 */
[----:B------:R-:W-:Y:S02]  /*e290*/  IMAD.IADD R5, R5, 0x1, R11 ;  /* 0x0000000105057824 */ /* 0x000fe400078e020b */
[----:B-----5:R-:W-:-:S04]  /*e2a0*/  @P0 IMAD.HI.U32 R121, R8, R121, RZ ;  /* 0x0000007908790227 */ /* 0x020fc800078e00ff */
[----:B------:R-:W-:Y:S02]  /*e2b0*/  IMAD.IADD R7, R7, 0x1, R13 ;  /* 0x0000000107077824 */ /* 0x000fe400078e020d */
[----:B------:R-:W-:Y:S02]  /*e2c0*/  IMAD R13, R12, UR6, RZ ;  /* 0x000000060c0d7c24 */ /* 0x000fe4000f8e02ff */
[----:B------:R-:W-:-:S04]  /*e2d0*/  IMAD.WIDE.U32 R4, R21, UR4, R4 ;  /* 0x0000000415047c25 */ /* 0x000fc8000f8e0004 */
[----:B------:R-:W-:Y:S01]  /*e2e0*/  IMAD.MOV.U32 R11, RZ, RZ, R8 ;  /* 0x000000ffff0b7224 */ /* 0x000fe200078e0008 */
[----:B------:R-:W-:Y:S01]  /*e2f0*/  @P0 SHF.R.U32.HI R11, RZ, R22, R121 ;  /* 0x00000016ff0b0219 */ /* 0x000fe20000011679 */
[----:B------:R-:W-:Y:S01]  /*e300*/  IMAD R10, R12, UR4, RZ ;  /* 0x000000040c0a7c24 */ /* 0x000fe2000f8e02ff */
[----:B------:R-:W-:Y:S01]  /*e310*/  IADD3 R4, P0, R9, R4, RZ ;  /* 0x0000000409047210 */ /* 0x000fe20007f1e0ff */
[C---:B------:R-:W-:Y:S01]  /*e320*/  IMAD R15, R21.reuse, UR7, R13 ;  /* 0x00000007150f7c24 */ /* 0x040fe2000f8e020d */
[--C-:B------:R-:W-:Y:S01]  /*e330*/  SHF.R.S32.HI R13, RZ, 0x1f, R9.reuse ;  /* 0x0000001fff0d7819 */ /* 0x100fe20000011409 */
[----:B------:R-:W-:Y:S02]  /*e340*/  IMAD.MOV R9, RZ, RZ, -R9 ;  /* 0x000000ffff097224 */ /* 0x000fe400078e0a09 */
[----:B------:R-:W-:Y:S01]  /*e350*/  IMAD R12, R21, UR5, R10 ;  /* 0x00000005150c7c24 */ /* 0x000fe2000f8e020a */
[--C-:B------:R-:W-:Y:S01]  /*e360*/  SHF.R.S32.HI R10, RZ, 0x1f, R11.reuse ;  /* 0x0000001fff0a7819 */ /* 0x100fe2000001140b */
[----:B------:R-:W-:Y:S01]  /*e370*/  IMAD.MOV R14, RZ, RZ, -R11 ;  /* 0x000000ffff0e7224 */ /* 0x000fe200078e0a0b */
[----:B------:R-:W-:Y:S01]  /*e380*/  ULDC.64 UR4, c[0x0][0xb30] ;  /* 0x0002cc0000047ab9 */ /* 0x000fe20000000a00 */
[----:B------:R-:W-:Y:S01]  /*e390*/  IMAD R9, R17, R9, R8 ;  /* 0x0000000911097224 */ /* 0x000fe200078e0208 */
[----:B------:R-:W-:Y:S01]  /*e3a0*/  IADD3.X R5, R13, R5, R12, P0, !PT ;  /* 0x000000050d057210 */ /* 0x000fe200007fe40c */
[----:B------:R-:W-:Y:S01]  /*e3b0*/  IMAD.WIDE.U32 R6, R21, UR6, R6 ;  /* 0x0000000615067c25 */ /* 0x000fe2000f8e0006 */
[----:B------:R-:W-:-:S03]  /*e3c0*/  ULDC.64 UR6, c[0x0][0xbc8] ;  /* 0x0002f20000067ab9 */ /* 0x000fc60000000a00 */
[----:B------:R-:W-:Y:S02]  /*e3d0*/  IMAD R10, R10, UR4, RZ ;  /* 0x000000040a0a7c24 */ /* 0x000fe4000f8e02ff */
[----:B------:R-:W-:Y:S01]  /*e3e0*/  IMAD R13, R17, R14, R8 ;  /* 0x0000000e110d7224 */ /* 0x000fe200078e0208 */
[----:B------:R-:W-:Y:S01]  /*e3f0*/  SHF.R.S32.HI R8, RZ, 0x1f, R9 ;  /* 0x0000001fff087819 */ /* 0x000fe20000011409 */
[----:B------:R-:W-:Y:S02]  /*e400*/  IMAD.IADD R7, R7, 0x1, R15 ;  /* 0x0000000107077824 */ /* 0x000fe400078e020f */
[C---:B------:R-:W-:Y:S01]  /*e410*/  IMAD R15, R11.reuse, UR5, R10 ;  /* 0x000000050b0f7c24 */ /* 0x040fe2000f8e020a */
[----:B------:R-:W-:Y:S01]  /*e420*/  SHF.R.S32.HI R10, RZ, 0x1f, R13 ;  /* 0x0000001fff0a7819 */ /* 0x000fe2000001140d */
[----:B------:R-:W-:Y:S01]  /*e430*/  IMAD.WIDE.U32 R6, R11, UR4, R6 ;  /* 0x000000040b067c25 */ /* 0x000fe2000f8e0006 */
[----:B------:R-:W0:Y:S01]  /*e440*/  S2UR UR5, SR_CgaCtaId ;  /* 0x00000000000579c3 */ /* 0x000e220000008800 */
[----:B------:R-:W-:-:S02]  /*e450*/  UMOV UR4, 0x400 ;  /* 0x0000040000047882 */ /* 0x000fc40000000000 */
[----:B------:R-:W-:Y:S02]  /*e460*/  IMAD R8, R8, UR6, RZ ;  /* 0x0000000608087c24 */ /* 0x000fe4000f8e02ff */
        /* <DEDUP_REMOVED lines=11> */
[----:B------:R-:W-:Y:S01]  /*e520*/  SHFL.IDX PT, R10, R14, RZ, 0x1c1f ;  /* 0x001c1fff0e0a7589 */ /* 0x000fe200000e0000 */
[----:B------:R-:W-:Y:S01]  /*e530*/  IMAD.IADD R9, R9, 0x1, R15 ;  /* 0x0000000109097824 */ /* 0x000fe200078e020f */
[----:B------:R-:W-:Y:S01]  /*e540*/  LEA R6, P1, R8, UR8, 0x2 ;  /* 0x0000000808067c11 */ /* 0x000fe2000f8210ff */
[----:B0-----:R-:W-:Y:S01]  /*e550*/  ULEA UR4, UR5, UR4, 0x18 ;  /* 0x0000000405047291 */ /* 0x001fe2000f8ec03f */
[----:B------:R-:W-:Y:S01]  /*e560*/  LEA.HI.X R15, R4, UR7, R5, 0x2, P0 ;  /* 0x00000007040f7c11 */ /* 0x000fe200080f1405 */
[----:B------:R-:W-:Y:S01]  /*e570*/  SHFL.IDX PT, R12, R14, 0x1, 0x1c1f ;  /* 0x003c1f000e0c7f89 */ /* 0x000fe200000e0000 */
[----:B------:R-:W-:Y:S01]  /*e580*/  LEA.HI.X R9, R8, UR9, R9, 0x2, P1 ;  /* 0x0000000908097c11 */ /* 0x000fe200088f1409 */
[----:B------:R-:W-:Y:S01]  /*e590*/  IMAD R7, R17, UR6, RZ ;  /* 0x0000000611077c24 */ /* 0x000fe2000f8e02ff */
[----:B------:R-:W-:Y:S01]  /*e5a0*/  LOP3.LUT P0, RZ, R18, 0x3, RZ, 0xc0, !PT ;  /* 0x0000000312ff7812 */ /* 0x000fe2000780c0ff */
[----:B------:R-:W0:Y:S01]  /*e5b0*/  SHFL.IDX PT, R11, R15, RZ, 0x1c1f ;  /* 0x001c1fff0f0b7589 */ /* 0x000e2200000e0000 */
[C---:B------:R-:W-:Y:S01]  /*e5c0*/  VIADD R8, R0.reuse, 0x8 ;  /* 0x0000000800087836 */ /* 0x040fe20000000000 */
[----:B------:R-:W-:Y:S01]  /*e5d0*/  UIADD3 UR4, UR4, 0x30820, URZ ;  /* 0x0003082004047890 */ /* 0x000fe2000fffe03f */
[CC--:B------:R-:W-:Y:S01]  /*e5e0*/  ISETP.GE.OR P1, PT, R0.reuse, R7.reuse, P0 ;  /* 0x000000070000720c */ /* 0x0c0fe20000726670 */
[----:B------:R1:W2:Y:S01]  /*e5f0*/  SHFL.IDX PT, R13, R15, 0x1, 0x1c1f ;  /* 0x003c1f000f0d7f89 */ /* 0x0002a200000e0000 */
[-C--:B------:R-:W-:Y:S01]  /*e600*/  ISETP.GE.AND P2, PT, R0, R7.reuse, PT ;  /* 0x000000070000720c */ /* 0x080fe20003f46270 */
[----:B------:R-:W-:Y:S01]  /*e610*/  UPRMT UR4, URZ, 0x654, UR4 ;  /* 0x000006543f047896 */ /* 0x000fe20008000004 */
[----:B------:R-:W-:Y:S01]  /*e620*/  ISETP.GE.OR P0, PT, R8, R7, P0 ;  /* 0x000000070800720c */ /* 0x000fe20000706670 */
[----:B------:R3:W4:Y:S01]  /*e630*/  SHFL.IDX PT, R4, R6, RZ, 0x1c1f ;  /* 0x001c1fff06047589 */ /* 0x00072200000e0000 */
[----:B-1----:R-:W-:-:S03]  /*e640*/  LOP3.LUT R15, R20, 0x7ffffffc, RZ, 0xc0, !PT ;  /* 0x7ffffffc140f7812 */ /* 0x002fc600078ec0ff */
[----:B------:R3:W1:Y:S03]  /*e650*/  SHFL.IDX PT, R5, R9, RZ, 0x1c1f ;  /* 0x001c1fff09057589 */ /* 0x00066600000e0000 */
[----:B------:R-:W-:Y:S01]  /*e660*/  SYNCS.ARRIVE.TRANS64.RED.A1T0 RZ, [UR4], RZ ;  /* 0x000000ffffff79a7 */ /* 0x000fe20008100404 */
[----:B------:R-:W-:-:S04]  /*e670*/  IMAD.IADD R15, R18, 0x1, -R15 ;  /* 0x00000001120f7824 */ /* 0x000fc800078e0a0f */
[----:B------:R-:W-:Y:S01]  /*e680*/  IMAD.SHL.U32 R0, R15, 0x2, RZ ;  /* 0x000000020f007824 */ /* 0x000fe200078e00ff */
[----:B0-----:R3:W-:Y:S04]  /*e690*/  @!P1 ST.E desc[UR36][R10.64], R3 ;  /* 0x000000030a009985 */ /* 0x0017e8000c101924 */
[----:B--2---:R3:W-:Y:S01]  /*e6a0*/  @!P0 ST.E desc[UR36][R12.64], R2 ;  /* 0x000000020c008985 */ /* 0x0047e2000c101924 */
[----:B------:R-:W-:Y:S05]  /*e6b0*/  @P2 BRA `(.L_x_4330) ;  /* 0x0000000800382947 */ /* 0x000fea0003800000 */
[C---:B---3--:R-:W-:Y:S01]  /*e6c0*/  VIADD R2, R0.reuse, 0x8 ;  /* 0x0000000800027836 */ /* 0x048fe20000000000 */
[----:B------:R-:W-:Y:S01]  /*e6d0*/  ULDC UR4, c[0x0][0xac8] ;  /* 0x0002b20000047ab9 */ /* 0x000fe20000000800 */
[C---:B------:R-:W-:Y:S01]  /*e6e0*/  VIADD R3, R0.reuse, 0x10 ;  /* 0x0000001000037836 */ /* 0x040fe20000000000 */
[C---:B------:R-:W-:Y:S01]  /*e6f0*/  ISETP.GE.AND P0, PT, R0.reuse, UR4, PT ;  /* 0x0000000400007c0c */ /* 0x040fe2000bf06270 */
[----:B------:R-:W-:Y:S01]  /*e700*/  VIADD R14, R0, 0x18 ;  /* 0x00000018000e7836 */ /* 0x000fe20000000000 */
[----:B------:R-:W-:Y:S01]  /*e710*/  ISETP.GE.AND P1, PT, R2, UR4, PT ;  /* 0x0000000402007c0c */ /* 0x000fe2000bf26270 */
[C---:B------:R-:W-:Y:S01]  /*e720*/  VIADD R15, R0.reuse, 0x20 ;  /* 0x00000020000f7836 */ /* 0x040fe20000000000 */
[----:B------:R-:W-:Y:S01]  /*e730*/  ISETP.GE.AND P2, PT, R3, UR4, PT ;  /* 0x0000000403007c0c */ /* 0x000fe2000bf46270 */
[----:B------:R-:W-:Y:S01]  /*e740*/  VIADD R16, R0, 0x28 ;  /* 0x0000002800107836 */ /* 0x000fe20000000000 */
[----:B------:R-:W-:Y:S01]  /*e750*/  ISETP.GE.AND P5, PT, R14, UR4, PT ;  /* 0x000000040e007c0c */ /* 0x000fe2000bfa6270 */
[C---:B------:R-:W-:Y:S01]  /*e760*/  VIADD R17, R0.reuse, 0x30 ;  /* 0x0000003000117836 */ /* 0x040fe20000000000 */
[----:B------:R-:W-:Y:S01]  /*e770*/  ISETP.GE.AND P6, PT, R15, UR4, PT ;  /* 0x000000040f007c0c */ /* 0x000fe2000bfc6270 */
[----:B------:R-:W-:-:S02]  /*e780*/  VIADD R18, R0, 0x38 ;  /* 0x0000003800127836 */ /* 0x000fc40000000000 */
[C---:B------:R-:W-:Y:S01]  /*e790*/  VIADD R19, R0.reuse, 0x40 ;  /* 0x0000004000137836 */ /* 0x040fe20000000000 */
[----:B------:R-:W-:Y:S01]  /*e7a0*/  ISETP.GE.AND P4, PT, R17, UR4, PT ;  /* 0x0000000411007c0c */ /* 0x000fe2000bf86270 */
[----:B------:R-:W-:Y:S01]  /*e7b0*/  VIADD R20, R0, 0x48 ;  /* 0x0000004800147836 */ /* 0x000fe20000000000 */
[----:B------:R-:W-:Y:S01]  /*e7c0*/  ISETP.GE.AND P3, PT, R18, UR4, PT ;  /* 0x0000000412007c0c */ /* 0x000fe2000bf66270 */
[----:B------:R-:W-:Y:S01]  /*e7d0*/  VIADD R22, R0, 0x50 ;  /* 0x0000005000167836 */ /* 0x000fe20000000000 */
[----:B------:R-:W-:Y:S01]  /*e7e0*/  @!P1 LEA.HI R2, R2, R2, RZ, 0x1 ;  /* 0x0000000202029211 */ /* 0x000fe200078f08ff */
[----:B------:R-:W-:Y:S01]  /*e7f0*/  VIADD R23, R0, 0x58 ;  /* 0x0000005800177836 */ /* 0x000fe20000000000 */
[----:B------:R-:W-:Y:S02]  /*e800*/  @!P2 LEA.HI R3, R3, R3, RZ, 0x1 ;  /* 0x000000030303a211 */ /* 0x000fe400078f08ff */
[----:B------:R-:W-:Y:S02]  /*e810*/  @!P1 LOP3.LUT R11, R2, 0xfffffffe, RZ, 0xc0, !PT ;  /* 0xfffffffe020b9812 */ /* 0x000fe400078ec0ff */
[----:B------:R-:W-:Y:S01]  /*e820*/  @!P2 LOP3.LUT R13, R3, 0xfffffffe, RZ, 0xc0, !PT ;  /* 0xfffffffe030da812 */ /* 0x000fe200078ec0ff */
[----:B-1--4-:R-:W-:Y:S01]  /*e830*/  @!P0 IMAD.WIDE R2, R0, 0x4, R4 ;  /* 0x0000000400028825 */ /* 0x012fe200078e0204 */
[----:B------:R-:W-:-:S02]  /*e840*/  @!P5 LEA.HI R14, R14, R14, RZ, 0x1 ;  /* 0x0000000e0e0ed211 */ /* 0x000fc400078f08ff */
[----:B------:R-:W-:Y:S01]  /*e850*/  @!P6 LEA.HI R15, R15, R15, RZ, 0x1 ;  /* 0x0000000f0f0fe211 */ /* 0x000fe200078f08ff */
        /* <DEDUP_REMOVED lines=8> */
[----:B------:R-:W-:-:S02]  /*e8e0*/  ISETP.GE.AND P2, PT, R19, UR4, PT ;  /* 0x0000000413007c0c */ /* 0x000fc4000bf46270 */
[----:B------:R-:W-:Y:S02]  /*e8f0*/  @!P3 LEA.HI R18, R18, R18, RZ, 0x1 ;  /* 0x000000121212b211 */ /* 0x000fe400078f08ff */
[----:B------:R-:W-:Y:S01]  /*e900*/  @!P4 LOP3.LUT R17, R17, 0xfffffffe, RZ, 0xc0, !PT ;  /* 0xfffffffe1111c812 */ /* 0x000fe200078ec0ff */
[----:B0-----:R-:W-:Y:S01]  /*e910*/  VIADD R24, R0, 0x80 ;  /* 0x0000008000187836 */ /* 0x001fe20000000000 */
[----:B------:R-:W-:Y:S02]  /*e920*/  @!P5 LOP3.LUT R3, R14, 0xfffffffe, RZ, 0xc0, !PT ;  /* 0xfffffffe0e03d812 */ /* 0x000fe400078ec0ff */
[----:B------:R-:W-:Y:S02]  /*e930*/  @!P0 LEA.HI R16, R16, R16, RZ, 0x1 ;  /* 0x0000001010108211 */ /* 0x000fe400078f08ff */
[----:B-1----:R-:W-:Y:S01]  /*e940*/  @!P6 LOP3.LUT R11, R15, 0xfffffffe, RZ, 0xc0, !PT ;  /* 0xfffffffe0f0be812 */ /* 0x002fe200078ec0ff */
[----:B------:R-:W-:Y:S01]  /*e950*/  @!P5 IMAD.WIDE R2, R3, 0x4, R4 ;  /* 0x000000040302d825 */ /* 0x000fe200078e0204 */
[----:B------:R-:W-:-:S02]  /*e960*/  @!P1 LEA.HI R20, R20, R20, RZ, 0x1 ;  /* 0x0000001414149211 */ /* 0x000fc400078f08ff */
[----:B------:R-:W-:Y:S01]  /*e970*/  @!P2 LEA.HI R19, R19, R19, RZ, 0x1 ;  /* 0x000000131313a211 */ /* 0x000fe200078f08ff */
[----:B------:R-:W-:Y:S01]  /*e980*/  @!P6 IMAD.WIDE R10, R11, 0x4, R4 ;  /* 0x000000040b0ae825 */ /* 0x000fe200078e0204 */
[----:B--2---:R-:W-:Y:S01]  /*e990*/  @!P0 LOP3.LUT R13, R16, 0xfffffffe, RZ, 0xc0, !PT ;  /* 0xfffffffe100d8812 */ /* 0x004fe200078ec0ff */
[----:B------:R0:W-:Y:S01]  /*e9a0*/  @!P5 ST.E.64 desc[UR36][R2.64], R36 ;  /* 0x000000240200d985 */ /* 0x0001e2000c101b24 */
[----:B------:R-:W-:Y:S01]  /*e9b0*/  @!P3 LOP3.LUT R15, R18, 0xfffffffe, RZ, 0xc0, !PT ;  /* 0xfffffffe120fb812 */ /* 0x000fe200078ec0ff */
[----:B------:R-:W-:Y:S01]  /*e9c0*/  VIADD R18, R0, 0x60 ;  /* 0x0000006000127836 */ /* 0x000fe20000000000 */
[----:B------:R-:W-:Y:S01]  /*e9d0*/  @!P2 LOP3.LUT R19, R19, 0xfffffffe, RZ, 0xc0, !PT ;  /* 0xfffffffe1313a812 */ /* 0x000fe200078ec0ff */
[----:B------:R1:W-:Y:S01]  /*e9e0*/  @!P6 ST.E.64 desc[UR36][R10.64], R40 ;  /* 0x000000280a00e985 */ /* 0x0003e2000c101b24 */
[----:B------:R-:W-:Y:S01]  /*e9f0*/  @!P1 LOP3.LUT R21, R20, 0xfffffffe, RZ, 0xc0, !PT ;  /* 0xfffffffe14159812 */ /* 0x000fe200078ec0ff */
[----:B------:R-:W-:Y:S01]  /*ea00*/  VIADD R20, R0, 0x70 ;  /* 0x0000007000147836 */ /* 0x000fe20000000000 */
[----:B------:R-:W-:-:S02]  /*ea10*/  ISETP.GE.AND P5, PT, R22, UR4, PT ;  /* 0x0000000416007c0c */ /* 0x000fc4000bfa6270 */
        /* <DEDUP_REMOVED lines=16> */
[----:B------:R-:W-:Y:S01]  /*eb20*/  VIADD R21, R0, 0x78 ;  /* 0x0000007800157836 */ /* 0x000fe20000000000 */
[----:B------:R-:W-:Y:S02]  /*eb30*/  @!P6 LEA.HI R23, R23, R23, RZ, 0x1 ;  /* 0x000000171717e211 */ /* 0x000fe400078f08ff */
[----:B------:R-:W-:Y:S02]  /*eb40*/  ISETP.GE.AND P1, PT, R19, UR4, PT ;  /* 0x0000000413007c0c */ /* 0x000fe4000bf26270 */
[----:B------:R-:W-:-:S02]  /*eb50*/  ISETP.GE.AND P3, PT, R21, UR4, PT ;  /* 0x0000000415007c0c */ /* 0x000fc4000bf66270 */
[----:B0-----:R-:W-:Y:S02]  /*eb60*/  @!P5 LOP3.LUT R3, R22, 0xfffffffe, RZ, 0xc0, !PT ;  /* 0xfffffffe1603d812 */ /* 0x001fe400078ec0ff */
[----:B------:R-:W-:Y:S02]  /*eb70*/  @!P0 LEA.HI R18, R18, R18, RZ, 0x1 ;  /* 0x0000001212128211 */ /* 0x000fe400078f08ff */
[----:B-1----:R-:W-:Y:S01]  /*eb80*/  @!P6 LOP3.LUT R11, R23, 0xfffffffe, RZ, 0xc0, !PT ;  /* 0xfffffffe170be812 */ /* 0x002fe200078ec0ff */
[--C-:B------:R-:W-:Y:S01]  /*eb90*/  @!P5 IMAD.WIDE R2, R3, 0x4, R4.reuse ;  /* 0x000000040302d825 */ /* 0x100fe200078e0204 */
[----:B--2---:R-:W-:Y:S02]  /*eba0*/  @!P0 LOP3.LUT R13, R18, 0xfffffffe, RZ, 0xc0, !PT ;  /* 0xfffffffe120d8812 */ /* 0x004fe400078ec0ff */
[----:B------:R-:W-:Y:S01]  /*ebb0*/  @!P2 LEA.HI R20, R20, R20, RZ, 0x1 ;  /* 0x000000141414a211 */ /* 0x000fe200078f08ff */
[--C-:B------:R-:W-:Y:S01]  /*ebc0*/  @!P6 IMAD.WIDE R10, R11, 0x4, R4.reuse ;  /* 0x000000040b0ae825 */ /* 0x100fe200078e0204 */
[----:B------:R-:W-:Y:S01]  /*ebd0*/  @!P1 LEA.HI R19, R19, R19, RZ, 0x1 ;  /* 0x0000001313139211 */ /* 0x000fe200078f08ff */
[----:B------:R0:W-:Y:S01]  /*ebe0*/  @!P5 ST.E.64 desc[UR36][R2.64], R64 ;  /* 0x000000400200d985 */ /* 0x0001e2000c101b24 */
[----:B------:R-:W-:Y:S01]  /*ebf0*/  @!P3 LEA.HI R21, R21, R21, RZ, 0x1 ;  /* 0x000000151515b211 */ /* 0x000fe200078f08ff */
[----:B------:R-:W-:Y:S01]  /*ec00*/  @!P0 IMAD.WIDE R12, R13, 0x4, R4 ;  /* 0x000000040d0c8825 */ /* 0x000fe200078e0204 */
[----:B------:R-:W-:Y:S01]  /*ec10*/  @!P1 LOP3.LUT R19, R19, 0xfffffffe, RZ, 0xc0, !PT ;  /* 0xfffffffe13139812 */ /* 0x000fe200078ec0ff */
[----:B------:R1:W-:Y:S01]  /*ec20*/  @!P6 ST.E.64 desc[UR36][R10.64], R68 ;  /* 0x000000440a00e985 */ /* 0x0003e2000c101b24 */
[----:B------:R-:W-:Y:S01]  /*ec30*/  @!P4 LEA.HI R24, R24, R24, RZ, 0x1 ;  /* 0x000000181818c211 */ /* 0x000fe200078f08ff */
[----:B------:R-:W-:Y:S01]  /*ec40*/  VIADD R18, R0, 0x88 ;  /* 0x0000008800127836 */ /* 0x000fe20000000000 */
[----:B---3--:R-:W-:Y:S01]  /*ec50*/  @!P2 LOP3.LUT R15, R20, 0xfffffffe, RZ, 0xc0, !PT ;  /* 0xfffffffe140fa812 */ /* 0x008fe200078ec0ff */
[----:B------:R-:W-:Y:S01]  /*ec60*/  @!P0 ST.E.64 desc[UR36][R12.64], R72 ;  /* 0x000000480c008985 */ /* 0x000fe2000c101b24 */
[----:B------:R-:W-:Y:S01]  /*ec70*/  @!P3 LOP3.LUT R21, R21, 0xfffffffe, RZ, 0xc0, !PT ;  /* 0xfffffffe1515b812 */ /* 0x000fe200078ec0ff */
[----:B------:R-:W-:Y:S01]  /*ec80*/  VIADD R20, R0, 0x98 ;  /* 0x0000009800147836 */ /* 0x000fe20000000000 */
[----:B----4-:R-:W-:-:S02]  /*ec90*/  @!P4 LOP3.LUT R17, R24, 0xfffffffe, RZ, 0xc0, !PT ;  /* 0xfffffffe1811c812 */ /* 0x010fc400078ec0ff */
[----:B------:R-:W-:Y:S01]  /*eca0*/  ISETP.GE.AND P0, PT, R18, UR4, PT ;  /* 0x0000000412007c0c */ /* 0x000fe2000bf06270 */
[----:B0-----:R-:W-:-:S04]  /*ecb0*/  @!P1 IMAD.WIDE R2, R19, 0x4, R4 ;  /* 0x0000000413029825 */ /* 0x001fc800078e0204 */
[--C-:B-1----:R-:W-:Y:S01]  /*ecc0*/  @!P2 IMAD.WIDE R10, R15, 0x4, R4.reuse ;  /* 0x000000040f0aa825 */ /* 0x102fe200078e0204 */
[----:B------:R0:W-:Y:S03]  /*ecd0*/  @!P1 ST.E.64 desc[UR36][R2.64], R76 ;  /* 0x0000004c02009985 */ /* 0x0001e6000c101b24 */
[----:B------:R-:W-:Y:S01]  /*ece0*/  VIADD R19, R0, 0x90 ;  /* 0x0000009000137836 */ /* 0x000fe20000000000 */
[----:B------:R1:W-:Y:S01]  /*ecf0*/  @!P2 ST.E.64 desc[UR36][R10.64], R80 ;  /* 0x000000500a00a985 */ /* 0x0003e2000c101b24 */
[--C-:B------:R-:W-:Y:S01]  /*ed00*/  @!P3 IMAD.WIDE R14, R21, 0x4, R4.reuse ;  /* 0x00000004150eb825 */ /* 0x100fe200078e0204 */
[----:B------:R-:W-:Y:S02]  /*ed10*/  ISETP.GE.AND P2, PT, R20, UR4, PT ;  /* 0x0000000414007c0c */ /* 0x000fe4000bf46270 */
[----:B------:R-:W-:Y:S01]  /*ed20*/  ISETP.GE.AND P1, PT, R19, UR4, PT ;  /* 0x0000000413007c0c */ /* 0x000fe2000bf26270 */
[----:B------:R-:W-:Y:S01]  /*ed30*/  @!P4 IMAD.WIDE R16, R17, 0x4, R4 ;  /* 0x000000041110c825 */ /* 0x000fe200078e0204 */
[----:B------:R2:W-:Y:S01]  /*ed40*/  @!P3 ST.E.64 desc[UR36][R14.64], R84 ;  /* 0x000000540e00b985 */ /* 0x0005e2000c101b24 */
[----:B------:R-:W-:-:S02]  /*ed50*/  @!P0 LEA.HI R18, R18, R18, RZ, 0x1 ;  /* 0x0000001212128211 */ /* 0x000fc400078f08ff */
[C---:B------:R-:W-:Y:S01]  /*ed60*/  VIADD R21, R0.reuse, 0xa0 ;  /* 0x000000a000157836 */ /* 0x040fe20000000000 */
[----:B------:R3:W-:Y:S01]  /*ed70*/  @!P4 ST.E.64 desc[UR36][R16.64], R88 ;  /* 0x000000581000c985 */ /* 0x0007e2000c101b24 */
[C---:B0-----:R-:W-:Y:S02]  /*ed80*/  VIADD R3, R0.reuse, 0xb8 ;  /* 0x000000b800037836 */ /* 0x041fe40000000000 */
[C---:B------:R-:W-:Y:S01]  /*ed90*/  VIADD R12, R0.reuse, 0xa8 ;  /* 0x000000a8000c7836 */ /* 0x040fe20000000000 */
[----:B------:R-:W-:Y:S01]  /*eda0*/  ISETP.GE.AND P3, PT, R21, UR4, PT ;  /* 0x0000000415007c0c */ /* 0x000fe2000bf66270 */
[----:B------:R-:W-:Y:S01]  /*edb0*/  VIADD R13, R0, 0xb0 ;  /* 0x000000b0000d7836 */ /* 0x000fe20000000000 */
[----:B------:R-:W-:Y:S02]  /*edc0*/  ISETP.GE.AND P6, PT, R3, UR4, PT ;  /* 0x0000000403007c0c */ /* 0x000fe4000bfc6270 */
[----:B------:R-:W-:Y:S02]  /*edd0*/  ISETP.GE.AND P4, PT, R12, UR4, PT ;  /* 0x000000040c007c0c */ /* 0x000fe4000bf86270 */
[----:B------:R-:W-:-:S02]  /*ede0*/  ISETP.GE.AND P5, PT, R13, UR4, PT ;  /* 0x000000040d007c0c */ /* 0x000fc4000bfa6270 */
[----:B------:R-:W-:Y:S02]  /*edf0*/  @!P1 LEA.HI R19, R19, R19, RZ, 0x1 ;  /* 0x0000001313139211 */ /* 0x000fe400078f08ff */
[----:B------:R-:W-:Y:S02]  /*ee00*/  @!P2 LEA.HI R20, R20, R20, RZ, 0x1 ;  /* 0x000000141414a211 */ /* 0x000fe400078f08ff */
[----:B-1----:R-:W-:Y:S02]  /*ee10*/  @!P1 LOP3.LUT R11, R19, 0xfffffffe, RZ, 0xc0, !PT ;  /* 0xfffffffe130b9812 */ /* 0x002fe400078ec0ff */
[----:B------:R-:W-:Y:S02]  /*ee20*/  @!P3 LEA.HI R21, R21, R21, RZ, 0x1 ;  /* 0x000000151515b211 */ /* 0x000fe400078f08ff */
[----:B------:R-:W-:Y:S02]  /*ee30*/  @!P6 LEA.HI R10, R3, R3, RZ, 0x1 ;  /* 0x00000003030ae211 */ /* 0x000fe400078f08ff */
[----:B------:R-:W-:-:S02]  /*ee40*/  @!P4 LEA.HI R12, R12, R12, RZ, 0x1 ;  /* 0x0000000c0c0cc211 */ /* 0x000fc400078f08ff */
[----:B------:R-:W-:Y:S02]  /*ee50*/  @!P5 LEA.HI R2, R13, R13, RZ, 0x1 ;  /* 0x0000000d0d02d211 */ /* 0x000fe400078f08ff */
[----:B------:R-:W-:Y:S02]  /*ee60*/  @!P0 LOP3.LUT R3, R18, 0xfffffffe, RZ, 0xc0, !PT ;  /* 0xfffffffe12038812 */ /* 0x000fe400078ec0ff */
[----:B------:R-:W-:Y:S02]  /*ee70*/  @!P2 LOP3.LUT R13, R20, 0xfffffffe, RZ, 0xc0, !PT ;  /* 0xfffffffe140da812 */ /* 0x000fe400078ec0ff */
[----:B--2---:R-:W-:Y:S02]  /*ee80*/  @!P3 LOP3.LUT R15, R21, 0xfffffffe, RZ, 0xc0, !PT ;  /* 0xfffffffe150fb812 */ /* 0x004fe400078ec0ff */
[----:B---3--:R-:W-:Y:S01]  /*ee90*/  @!P4 LOP3.LUT R17, R12, 0xfffffffe, RZ, 0xc0, !PT ;  /* 0xfffffffe0c11c812 */ /* 0x008fe200078ec0ff */
[----:B------:R-:W-:Y:S01]  /*eea0*/  @!P2 IMAD.WIDE R12, R13, 0x4, R4 ;  /* 0x000000040d0ca825 */ /* 0x000fe200078e0204 */
[----:B------:R-:W-:-:S02]  /*eeb0*/  @!P5 LOP3.LUT R19, R2, 0xfffffffe, RZ, 0xc0, !PT ;  /* 0xfffffffe0213d812 */ /* 0x000fc400078ec0ff */
        /* <DEDUP_REMOVED lines=14> */
.L_x_4330:
[----:B------:R-:W-:Y:S05]  /*efa0*/  BSYNC B0 ;  /* 0x0000000000007941 */ /* 0x000fea0003800000 */
.L_x_4329:
[----:B------:R-:W-:Y:S01]  /*efb0*/  ISETP.GE.AND P0, PT, R8, R7, PT ;  /* 0x000000070800720c */ /* 0x000fe20003f06270 */
[----:B0--3--:R0:W2:Y:S04]  /*efc0*/  SHFL.IDX PT, R3, R9, 0x1, 0x1c1f ;  /* 0x003c1f0009037f89 */ /* 0x0090a800000e0000 */
[----:B------:R0:W3:Y:S08]  /*efd0*/  SHFL.IDX PT, R2, R6, 0x1, 0x1c1f ;  /* 0x003c1f0006027f89 */ /* 0x0000f000000e0000 */
[----:B0-----:R-:W-:Y:S05]  /*efe0*/  @P0 BRA `(.L_x_4241) ;  /* 0x0000004c003c0947 */ /* 0x001fea0003800000 */
[C---:B----4-:R-:W-:Y:S01]  /*eff0*/  VIADD R4, R0.reuse, 0x8 ;  /* 0x0000000800047836 */ /* 0x050fe20000000000 */
[----:B------:R-:W-:Y:S01]  /*f000*/  ULDC UR4, c[0x0][0xac8] ;  /* 0x0002b20000047ab9 */ /* 0x000fe20000000800 */
[C---:B------:R-:W-:Y:S01]  /*f010*/  VIADD R8, R0.reuse, 0x10 ;  /* 0x0000001000087836 */ /* 0x040fe20000000000 */
[C---:B------:R-:W-:Y:S01]  /*f020*/  ISETP.GE.AND P2, PT, R0.reuse, UR4, PT ;  /* 0x0000000400007c0c */ /* 0x040fe2000bf46270 */
[----:B------:R-:W-:Y:S01]  /*f030*/  VIADD R9, R0, 0x18 ;  /* 0x0000001800097836 */ /* 0x000fe20000000000 */
[----:B------:R-:W-:Y:S01]  /*f040*/  ISETP.GE.AND P3, PT, R4, UR4, PT ;  /* 0x0000000404007c0c */ /* 0x000fe2000bf66270 */
[----:B------:R-:W-:Y:S01]  /*f050*/  VIADD R10, R0, 0x20 ;  /* 0x00000020000a7836 */ /* 0x000fe20000000000 */
[----:B------:R-:W-:Y:S01]  /*f060*/  ISETP.GE.AND P0, PT, R8, UR4, PT ;  /* 0x0000000408007c0c */ /* 0x000fe2000bf06270 */
[C---:B------:R-:W-:Y:S01]  /*f070*/  VIADD R11, R0.reuse, 0x28 ;  /* 0x00000028000b7836 */ /* 0x040fe20000000000 */
[----:B------:R-:W-:Y:S01]  /*f080*/  ISETP.GE.AND P1, PT, R9, UR4, PT ;  /* 0x0000000409007c0c */ /* 0x000fe2000bf26270 */
[----:B------:R-:W-:-:S02]  /*f090*/  VIADD R12, R0, 0x30 ;  /* 0x00000030000c7836 */ /* 0x000fc40000000000 */
[C---:B------:R-:W-:Y:S02]  /*f0a0*/  VIADD R13, R0.reuse, 0x38 ;  /* 0x00000038000d7836 */ /* 0x040fe40000000000 */
[----:B------:R-:W-:Y:S01]  /*f0b0*/  VIADD R14, R0, 0x40 ;  /* 0x00000040000e7836 */ /* 0x000fe20000000000 */
[----:B------:R-:W-:Y:S01]  /*f0c0*/  ISETP.GE.AND P4, PT, R12, UR4, PT ;  /* 0x000000040c007c0c */ /* 0x000fe2000bf86270 */
[C---:B------:R-:W-:Y:S01]  /*f0d0*/  VIADD R16, R0.reuse, 0x48 ;  /* 0x0000004800107836 */ /* 0x040fe20000000000 */
[----:B------:R-:W-:Y:S01]  /*f0e0*/  ISETP.GE.AND P5, PT, R13, UR4, PT ;  /* 0x000000040d007c0c */ /* 0x000fe2000bfa6270 */
[----:B------:R-:W-:Y:S01]  /*f0f0*/  VIADD R18, R0, 0x50 ;  /* 0x0000005000127836 */ /* 0x000fe20000000000 */
[----:B------:R-:W-:Y:S01]  /*f100*/  @!P3 LEA.HI R4, R4, R4, RZ, 0x1 ;  /* 0x000000040404b211 */ /* 0x000fe200078f08ff */
[----:B------:R-:W-:Y:S01]  /*f110*/  VIADD R19, R0, 0x70 ;  /* 0x0000007000137836 */ /* 0x000fe20000000000 */
[----:B------:R-:W-:Y:S01]  /*f120*/  ISETP.GE.AND P6, PT, R14, UR4, PT ;  /* 0x000000040e007c0c */ /* 0x000fe2000bfc6270 */
[----:B------:R-:W-:Y:S01]  /*f130*/  VIADD R20, R0, 0x78 ;  /* 0x0000007800147836 */ /* 0x000fe20000000000 */
[----:B------:R-:W-:Y:S01]  /*f140*/  @!P3 LOP3.LUT R7, R4, 0xfffffffe, RZ, 0xc0, !PT ;  /* 0xfffffffe0407b812 */ /* 0x000fe200078ec0ff */
[----:B-123--:R-:W-:Y:S01]  /*f150*/  @!P2 IMAD.WIDE R4, R0, 0x4, R2 ;  /* 0x000000040004a825 */ /* 0x00efe200078e0202 */
[----:B------:R-:W-:-:S02]  /*f160*/  @!P0 LEA.HI R8, R8, R8, RZ, 0x1 ;  /* 0x0000000808088211 */ /* 0x000fc400078f08ff */
[----:B------:R-:W-:Y:S01]  /*f170*/  @!P1 LEA.HI R9, R9, R9, RZ, 0x1 ;  /* 0x0000000909099211 */ /* 0x000fe200078f08ff */
[----:B------:R-:W-:Y:S01]  /*f180*/  @!P3 IMAD.WIDE R6, R7, 0x4, R2 ;  /* 0x000000040706b825 */ /* 0x000fe200078e0202 */
[----:B------:R0:W-:Y:S01]  /*f190*/  @!P2 ST.E.64 desc[UR36][R4.64], R26 ;  /* 0x0000001a0400a985 */ /* 0x0001e2000c101b24 */
[----:B------:R-:W-:Y:S02]  /*f1a0*/  ISETP.GE.AND P2, PT, R10, UR4, PT ;  /* 0x000000040a007c0c */ /* 0x000fe4000bf46270 */
[----:B------:R-:W-:Y:S01]  /*f1b0*/  @!P4 LEA.HI R12, R12, R12, RZ, 0x1 ;  /* 0x0000000c0c0cc211 */ /* 0x000fe200078f08ff */
[----:B------:R1:W-:Y:S01]  /*f1c0*/  @!P3 ST.E.64 desc[UR36][R6.64], R30 ;  /* 0x0000001e0600b985 */ /* 0x0003e2000c101b24 */
[----:B------:R-:W-:Y:S02]  /*f1d0*/  ISETP.GE.AND P3, PT, R11, UR4, PT ;  /* 0x000000040b007c0c */ /* 0x000fe4000bf66270 */
[----:B------:R-:W-:-:S04]  /*f1e0*/  @!P6 LEA.HI R14, R14, R14, RZ, 0x1 ;  /* 0x0000000e0e0ee211 */ /* 0x000fc800078f08ff */
[----:B------:R-:W-:Y:S01]  /*f1f0*/  @!P6 LOP3.LUT R17, R14, 0xfffffffe, RZ, 0xc0, !PT ;  /* 0xfffffffe0e11e812 */ /* 0x000fe200078ec0ff */
[----:B------:R-:W-:Y:S01]  /*f200*/  VIADD R14, R0, 0x58 ;  /* 0x00000058000e7836 */ /* 0x000fe20000000000 */
        /* <DEDUP_REMOVED lines=25> */
[----:B------:R-:W-:Y:S01]  /*f3a0*/  @!P6 IMAD.WIDE R12, R17, 0x4, R2 ;  /* 0x00000004110ce825 */ /* 0x000fe200078e0202 */
[----:B------:R3:W-:Y:S01]  /*f3b0*/  @!P5 ST.E.64 desc[UR36][R10.64], R54 ;  /* 0x000000360a00d985 */ /* 0x0007e2000c101b24 */
[----:B------:R-:W-:Y:S02]  /*f3c0*/  @!P1 LEA.HI R16, R16, R16, RZ, 0x1 ;  /* 0x0000001010109211 */ /* 0x000fe400078f08ff */
[C---:B------:R-:W-:Y:S01]  /*f3d0*/  VIADD R15, R0.reuse, 0x60 ;  /* 0x00000060000f7836 */ /* 0x040fe20000000000 */
[----:B------:R4:W-:Y:S01]  /*f3e0*/  @!P6 ST.E.64 desc[UR36][R12.64], R58 ;  /* 0x0000003a0c00e985 */ /* 0x0009e2000c101b24 */
[----:B------:R-:W-:Y:S01]  /*f3f0*/  VIADD R17, R0, 0x68 ;  /* 0x0000006800117836 */ /* 0x000fe20000000000 */
[----:B------:R-:W-:Y:S02]  /*f400*/  @!P0 LEA.HI R18, R18, R18, RZ, 0x1 ;  /* 0x0000001212128211 */ /* 0x000fe400078f08ff */
[----:B------:R-:W-:Y:S02]  /*f410*/  ISETP.GE.AND P6, PT, R15, UR4, PT ;  /* 0x000000040f007c0c */ /* 0x000fe4000bfc6270 */
[----:B------:R-:W-:-:S02]  /*f420*/  ISETP.GE.AND P5, PT, R17, UR4, PT ;  /* 0x0000000411007c0c */ /* 0x000fc4000bfa6270 */
[----:B0-----:R-:W-:Y:S01]  /*f430*/  @!P1 LOP3.LUT R5, R16, 0xfffffffe, RZ, 0xc0, !PT ;  /* 0xfffffffe10059812 */ /* 0x001fe200078ec0ff */
[----:B------:R-:W-:Y:S01]  /*f440*/  VIADD R16, R0, 0x80 ;  /* 0x0000008000107836 */ /* 0x000fe20000000000 */
[----:B-1----:R-:W-:Y:S01]  /*f450*/  @!P0 LOP3.LUT R7, R18, 0xfffffffe, RZ, 0xc0, !PT ;  /* 0xfffffffe12078812 */ /* 0x002fe200078ec0ff */
[----:B------:R-:W-:Y:S01]  /*f460*/  VIADD R18, R0, 0x88 ;  /* 0x0000008800127836 */ /* 0x000fe20000000000 */
        /* <DEDUP_REMOVED lines=10> */
[----:B------:R-:W-:Y:S01]  /*f510*/  @!P6 LOP3.LUT R15, R15, 0xfffffffe, RZ, 0xc0, !PT ;  /* 0xfffffffe0f0fe812 */ /* 0x000fe200078ec0ff */
[C---:B------:R-:W-:Y:S01]  /*f520*/  VIADD R14, R0.reuse, 0x90 ;  /* 0x00000090000e7836 */ /* 0x040fe20000000000 */
[----:B------:R-:W-:Y:S02]  /*f530*/  @!P5 LOP3.LUT R17, R17, 0xfffffffe, RZ, 0xc0, !PT ;  /* 0xfffffffe1111d812 */ /* 0x000fe400078ec0ff */
[----:B---3--:R-:W-:Y:S01]  /*f540*/  @!P4 LOP3.LUT R11, R19, 0xfffffffe, RZ, 0xc0, !PT ;  /* 0xfffffffe130bc812 */ /* 0x008fe200078ec0ff */
[----:B------:R-:W-:Y:S01]  /*f550*/  VIADD R19, R0, 0xa8 ;  /* 0x000000a800137836 */ /* 0x000fe20000000000 */
[----:B----4-:R-:W-:Y:S01]  /*f560*/  @!P3 LOP3.LUT R13, R20, 0xfffffffe, RZ, 0xc0, !PT ;  /* 0xfffffffe140db812 */ /* 0x010fe200078ec0ff */
[----:B------:R-:W-:Y:S01]  /*f570*/  VIADD R20, R0, 0xb0 ;  /* 0x000000b000147836 */ /* 0x000fe20000000000 */
[----:B------:R-:W-:Y:S01]  /*f580*/  ISETP.GE.AND P0, PT, R16, UR4, PT ;  /* 0x0000000410007c0c */ /* 0x000fe2000bf06270 */
[----:B0-----:R-:W-:Y:S01]  /*f590*/  @!P2 IMAD.WIDE R4, R9, 0x4, R2 ;  /* 0x000000040904a825 */ /* 0x001fe200078e0202 */
[----:B------:R-:W-:-:S03]  /*f5a0*/  ISETP.GE.AND P1, PT, R18, UR4, PT ;  /* 0x0000000412007c0c */ /* 0x000fc6000bf26270 */
        /* <DEDUP_REMOVED lines=15> */
[----:B------:R-:W-:Y:S01]  /*f6a0*/  @!P1 LEA.HI R18, R18, R18, RZ, 0x1 ;  /* 0x0000001212129211 */ /* 0x000fe200078f08ff */
[----:B------:R-:W-:Y:S01]  /*f6b0*/  VIADD R0, R0, 0xb8 ;  /* 0x000000b800007836 */ /* 0x000fe20000000000 */
[----:B------:R-:W-:Y:S02]  /*f6c0*/  ISETP.GE.AND P3, PT, R15, UR4, PT ;  /* 0x000000040f007c0c */ /* 0x000fe4000bf66270 */
[----:B------:R-:W-:-:S02]  /*f6d0*/  ISETP.GE.AND P4, PT, R17, UR4, PT ;  /* 0x0000000411007c0c */ /* 0x000fc4000bf86270 */
        /* <DEDUP_REMOVED lines=33> */
.L_x_4328:
        /* <DEDUP_REMOVED lines=33> */
[----:B------:R-:W-:Y:S01]  /*fb00*/  IMAD.U32 R3, RZ, RZ, UR5 ;  /* 0x00000005ff037e24 */ /* 0x000fe2000f8e00ff */
[----:B------:R-:W-:Y:S01]  /*fb10*/  SHF.R.S32.HI R4, RZ, 0x1f, R9 ;  /* 0x0000001fff047819 */ /* 0x000fe20000011409 */
[----:B------:R-:W-:Y:S01]  /*fb20*/  IMAD.U32 R2, RZ, RZ, UR4 ;  /* 0x00000004ff027e24 */ /* 0x000fe2000f8e00ff */
        /* <DEDUP_REMOVED lines=26> */
.L_x_4239:
        /* <DEDUP_REMOVED lines=18> */
.L_x_4331:
[----:B------:R-:W-:Y:S01]  /*fdf0*/  ULDC UR7, c[0x0][0xc50] ;  /* 0x0003140000077ab9 */ /* 0x000fe20000000800 */
[----:B------:R-:W-:Y:S01]  /*fe00*/  UMOV UR41, UR6 ;  /* 0x0000000600297c82 */ /* 0x000fe20008000000 */
[----:B------:R-:W-:-:S11]  /*fe10*/  UISETP.NE.AND UP0, UPT, UR7, 0x1, UPT ;  /* 0x000000010700788c */ /* 0x000fd6000bf05270 */
[----:B------:R-:W-:Y:S01]  /*fe20*/  @UP0 ULDC UR4, c[0x0][0xc54] ;  /* 0x0003150000040ab9 */ /* 0x000fe20000000800 */
[----:B------:R-:W-:Y:S01]  /*fe30*/  @UP0 ULDC UR8, c[0x0][0xc58] ;  /* 0x0003160000080ab9 */ /* 0x000fe20000000800 */
[----:B------:R-:W-:-:S04]  /*fe40*/  UIMAD.WIDE.U32 UR4, UR6, UR4, URZ ;  /* 0x00000004060472a5 */ /* 0x000fc8000f8e003f */
[----:B------:R-:W-:-:S12]  /*fe50*/  @UP0 USHF.R.U32.HI UR41, URZ, UR8, UR5 ;  /* 0x000000083f290299 */ /* 0x000fd80008011605 */
.L_x_4332:
        /* <DEDUP_REMOVED lines=8> */
[----:B------:R-:W-:Y:S01]  /*fee0*/  IMAD.MOV.U32 R22, RZ, RZ, RZ ;  /* 0x000000ffff167224 */ /* 0x000fe200078e00ff */
        /* <DEDUP_REMOVED lines=9> */
[----:B------:R-:W-:-:S03]  /*ff80*/  UISETP.NE.AND UP1, UPT, UR4, 0x1, UPT ;  /* 0x000000010400788c */ /* 0x000fc6000bf25270 */
[----:B------:R-:W-:Y:S01]  /*ff90*/  ULDC.64 UR4, c[0x0][0x418] ;  /* 0x0001060000047ab9 */ /* 0x000fe20000000a00 */
[----:B------:R-:W-:Y:S02]  /*ffa0*/  UP2UR UR50, UPR, URZ, 0x2 ;  /* 0x000000023f327883 */ /* 0x000fe40008000000 */
[----:B------:R-:W-:-:S03]  /*ffb0*/  UISETP.NE.U32.AND UP0, UPT, UR4, URZ, UPT ;  /* 0x0000003f0400728c */ /* 0x000fc6000bf05070 */
[----:B------:R-:W-:Y:S01]  /*ffc0*/  ULDC UR4, c[0x0][0x424] ;  /* 0x0001090000047ab9 */ /* 0x000fe20000000800 */
[----:B------:R-:W-:Y:S01]  /*ffd0*/  UISETP.NE.AND.EX UP0, UPT, UR5, URZ, UPT, UP0 ;  /* 0x0000003f0500728c */ /* 0x000fe2000bf05300 */
[----:B------:R-:W-:Y:S02]  /*ffe0*/  @UP1 ULDC UR9, c[0x0][0x450] ;  /* 0x0001140000091ab9 */ /* 0x000fe40000000800 */
[----:B------:R-:W-:Y:S01]  /*fff0*/  @UP1 ULDC UR5, c[0x0][0x44c] ;  /* 0x0001130000051ab9 */ /* 0x000fe20000000800 */
[----:B------:R-:W-:-:S04]  /*10000*/  USEL UR43, UR4, 0x1, UP0 ;  /* 0x00000001042b7887 */ /* 0x000fc80008000000 */
[----:B------:R-:W-:Y:S02]  /*10010*/  UIMAD UR7, UR43, UR6, 0x5f ;  /* 0x0000005f2b0774a4 */ /* 0x000fe4000f8e0206 */
[----:B------:R-:W-:Y:S02]  /*10020*/  UIMAD UR43, UR43, UR6, URZ ;  /* 0x000000062b2b72a4 */ /* 0x000fe4000f8e023f */
[----:B------:R-:W-:Y:S02]  /*10030*/  UIMAD.WIDE UR6, UR7, 0x2aaaaaab, URZ ;  /* 0x2aaaaaab070678a5 */ /* 0x000fe4000f8e023f */
[----:B-1----:R-:W-:Y:S02]  /*10040*/  USHF.L.U32 UR42, UR42, 0x7, URZ ;  /* 0x000000072a2a7899 */ /* 0x002fe4000800063f */
[----:B------:R-:W-:Y:S02]  /*10050*/  USHF.R.U32.HI UR44, URZ, 0x1f, UR7 ;  /* 0x0000001f3f2c7899 */ /* 0x000fe40008011607 */
[----:B------:R-:W-:-:S02]  /*10060*/  UIADD3 UR8, UR42, 0x7f, URZ ;  /* 0x0000007f2a087890 */ /* 0x000fc4000fffe03f */
[----:B------:R-:W-:Y:S02]  /*10070*/  ULEA.HI.SX32 UR44, UR7, UR44, 0x1c ;  /* 0x0000002c072c7291 */ /* 0x000fe4000f8fe23f */
[----:B------:R-:W-:-:S04]  /*10080*/  UIMAD.WIDE.U32 UR4, UR8, UR5, URZ ;  /* 0x00000005080472a5 */ /* 0x000fc8000f8e003f */
[----:B------:R-:W-:Y:S02]  /*10090*/  @UP1 USHF.R.U32.HI UR8, URZ, UR9, UR5 ;  /* 0x000000093f081299 */ /* 0x000fe40008011605 */
[----:B------:R-:W-:Y:S01]  /*100a0*/  UIADD3 UR9, UR43, 0x1, -UR10 ;  /* 0x000000012b097890 */ /* 0x000fe2000fffe80a */
[----:B------:R-:W-:Y:S02]  /*100b0*/  ULDC.64 UR4, c[0x0][0x9e0] ;  /* 0x0002780000047ab9 */ /* 0x000fe40000000a00 */
[----:B------:R-:W-:Y:S02]  /*100c0*/  UISETP.GE.AND UP0, UPT, UR5, 0x1, UPT ;  /* 0x000000010500788c */ /* 0x000fe4000bf06270 */
[----:B------:R-:W-:-:S04]  /*100d0*/  UIADD3 UR9, UR9, UR8, URZ ;  /* 0x0000000809097290 */ /* 0x000fc8000fffe03f */
[----:B------:R-:W-:Y:S01]  /*100e0*/  PLOP3.LUT P1, PT, PT, PT, UP0, 0x80, 0x0 ;  /* 0x000000000000781c */ /* 0x000fe20003f2f008 */
[----:B------:R-:W-:-:S12]  /*100f0*/  UIADD3 UR4, UR9, UR4, URZ ;  /* 0x0000000409047290 */ /* 0x000fd8000fffe03f */
[----:B0-----:R-:W-:Y:S05]  /*10100*/  @!P1 BRA `(.L_x_4334) ;  /* 0x0000000000449947 */ /* 0x001fea0003800000 */
        /* <DEDUP_REMOVED lines=10> */
.L_x_4335:
[----:B------:R-:W-:-:S11]  /*101b0*/  UISETP.NE.AND UP0, UPT, UR5, 0x1, UPT ;  /* 0x000000010500788c */ /* 0x000fd6000bf05270 */
[----:B------:R-:W-:Y:S02]  /*101c0*/  @UP0 ULDC.64 UR12, c[0x0][0x9e8] ;  /* 0x00027a00000c0ab9 */ /* 0x000fe40000000a00 */
[----:B------:R-:W-:-:S04]  /*101d0*/  UIMAD.WIDE.U32 UR6, UR8, UR12, URZ ;  /* 0x0000000c080672a5 */ /* 0x000fc8000f8e003f */
[----:B------:R-:W-:-:S12]  /*101e0*/  @UP0 USHF.R.U32.HI UR8, URZ, UR13, UR7 ;  /* 0x0000000d3f080299 */ /* 0x000fd80008011607 */
.L_x_4336:
[----:B------:R-:W-:-:S04]  /*101f0*/  UIMAD UR8, UR8, UR5, UR5 ;  /* 0x00000005080872a4 */ /* 0x000fc8000f8e0205 */
[----:B------:R-:W-:-:S04]  /*10200*/  UISETP.LT.AND UP0, UPT, UR4, UR8, UPT ;  /* 0x000000080400728c */ /* 0x000fc8000bf01270 */
[----:B------:R-:W-:-:S12]  /*10210*/  USEL UR4, UR4, UR8, UP0 ;  /* 0x0000000804047287 */ /* 0x000fd80008000000 */
.L_x_4334:
[----:B------:R-:W-:Y:S02]  /*10220*/  UISETP.NE.AND UP0, UPT, UR50, URZ, UPT ;  /* 0x0000003f3200728c */ /* 0x000fe4000bf05270 */
[----:B------:R-:W-:-:S03]  /*10230*/  UIADD3 UR6, UR4, 0x5f, URZ ;  /* 0x0000005f04067890 */ /* 0x000fc6000fffe03f */
[----:B------:R-:W-:Y:S01]  /*10240*/  UMOV UR4, UR42 ;  /* 0x0000002a00047c82 */ /* 0x000fe20008000000 */
[----:B------:R-:W-:-:S04]  /*10250*/  UIMAD.WIDE UR6, UR6, 0x2aaaaaab, URZ ;  /* 0x2aaaaaab060678a5 */ /* 0x000fc8000f8e023f */
[----:B------:R-:W-:Y:S01]  /*10260*/  USHF.R.U32.HI UR45, URZ, 0x1f, UR7 ;  /* 0x0000001f3f2d7899 */ /* 0x000fe20008011607 */
[----:B------:R-:W-:Y:S02]  /*10270*/  @UP0 ULDC UR8, c[0x0][0x44c] ;  /* 0x0001130000080ab9 */ /* 0x000fe40000000800 */
[----:B------:R-:W-:Y:S01]  /*10280*/  @UP0 ULDC UR6, c[0x0][0x450] ;  /* 0x0001140000060ab9 */ /* 0x000fe20000000800 */
[----:B------:R-:W-:Y:S02]  /*10290*/  UIMAD.WIDE.U32 UR8, UR42, UR8, URZ ;  /* 0x000000082a0872a5 */ /* 0x000fe4000f8e003f */
[----:B------:R-:W-:Y:S02]  /*102a0*/  ULEA.HI.SX32 UR45, UR7, UR45, 0x1c ;  /* 0x0000002d072d7291 */ /* 0x000fe4000f8fe23f */
        /* <DEDUP_REMOVED lines=17> */
.L_x_4338:
[----:B------:R-:W-:-:S11]  /*103c0*/  UISETP.NE.AND UP0, UPT, UR5, 0x1, UPT ;  /* 0x000000010500788c */ /* 0x000fd6000bf05270 */
[----:B------:R-:W-:Y:S02]  /*103d0*/  @UP0 ULDC.64 UR10, c[0x0][0x9e8] ;  /* 0x00027a00000a0ab9 */ /* 0x000fe40000000a00 */
[----:B------:R-:W-:-:S04]  /*103e0*/  UIMAD.WIDE.U32 UR6, UR4, UR10, URZ ;  /* 0x0000000a040672a5 */ /* 0x000fc8000f8e003f */
[----:B------:R-:W-:-:S12]  /*103f0*/  @UP0 USHF.R.U32.HI UR4, URZ, UR11, UR7 ;  /* 0x0000000b3f040299 */ /* 0x000fd80008011607 */
.L_x_4339:
[----:B------:R-:W-:-:S04]  /*10400*/  UIMAD UR4, UR4, UR5, URZ ;  /* 0x00000005040472a4 */ /* 0x000fc8000f8e023f */
[----:B------:R-:W-:-:S04]  /*10410*/  UISETP.LT.AND UP0, UPT, UR8, UR4, UPT ;  /* 0x000000040800728c */ /* 0x000fc8000bf01270 */
[----:B------:R-:W-:-:S12]  /*10420*/  USEL UR8, UR8, UR4, !UP0 ;  /* 0x0000000408087287 */ /* 0x000fd8000c000000 */
.L_x_4337:
[----:B------:R-:W-:Y:S02]  /*10430*/  UIMAD.WIDE UR4, UR8, 0x2aaaaaab, URZ ;  /* 0x2aaaaaab080478a5 */ /* 0x000fe4000f8e023f */
[----:B------:R-:W-:Y:S02]  /*10440*/  USHF.R.U32.HI UR9, URZ, 0x10, UR47 ;  /* 0x000000103f097899 */ /* 0x000fe4000801162f */
[----:B------:R-:W-:Y:S02]  /*10450*/  USHF.R.U32.HI UR4, URZ, 0x1f, UR5 ;  /* 0x0000001f3f047899 */ /* 0x000fe40008011605 */
[----:B------:R-:W-:Y:S02]  /*10460*/  ULOP3.LUT UR47, UR47, 0xffff, URZ, 0xc0, !UPT ;  /* 0x0000ffff2f2f7892 */ /* 0x000fe4000f8ec03f */
[----:B------:R-:W-:Y:S01]  /*10470*/  ULEA.HI.SX32 UR4, UR5, UR4, 0x1c ;  /* 0x0000000405047291 */ /* 0x000fe2000f8fe23f */
        /* <DEDUP_REMOVED lines=39> */
.L_x_4340:
[----:B------:R-:W-:Y:S02]  /*106f0*/  UIMAD UR51, UR47, UR40, UR46 ;  /* 0x000000282f3372a4 */ /* 0x000fe4000f8e022e */
[----:B------:R-:W-:Y:S02]  /*10700*/  IMAD.U32 R0, RZ, RZ, UR40 ;  /* 0x00000028ff007e24 */ /* 0x000fe4000f8e00ff */
[----:B------:R-:W-:Y:S02]  /*10710*/  IMAD.MOV.U32 R28, RZ, RZ, 0x1 ;  /* 0x00000001ff1c7424 */ /* 0x000fe400078e00ff */
[----:B------:R-:W-:Y:S02]  /*10720*/  IMAD.MOV.U32 R6, RZ, RZ, 0x1 ;  /* 0x00000001ff067424 */ /* 0x000fe400078e00ff */
[----:B------:R-:W-:-:S05]  /*10730*/  IMAD.U32 R19, RZ, RZ, UR51 ;  /* 0x00000033ff137e24 */ /* 0x000fca000f8e00ff */
[----:B------:R-:W-:Y:S01]  /*10740*/  VIADDMNMX R19, R19, R0, UR12, PT ;  /* 0x0000000c13137e46 */ /* 0x000fe2000b800100 */
[----:B------:R-:W-:-:S03]  /*10750*/  IMAD.MOV.U32 R0, RZ, RZ, RZ ;  /* 0x000000ffff007224 */ /* 0x000fc600078e00ff */
        /* <DEDUP_REMOVED lines=12> */
[----:B------:R-:W-:Y:S02]  /*10820*/  IMAD.U32 R4, RZ, RZ, UR4 ;  /* 0x00000004ff047e24 */ /* 0x000fe4000f8e00ff */
[----:B------:R-:W-:Y:S01]  /*10830*/  IMAD.U32 R5, RZ, RZ, UR5 ;  /* 0x00000005ff057e24 */ /* 0x000fe2000f8e00ff */
[----:B------:R-:W0:Y:S01]  /*10840*/  LDC.64 R2, c[0x4][R2] ;  /* 0x0100000002027b82 */ /* 0x000e220000000a00 */
[----:B------:R-:W-:Y:S01]  /*10850*/  ULDC.64 UR4, c[0x4][0x70] ;  /* 0x01001c0000047ab9 */ /* 0x000fe20000000a00 */
        /* <DEDUP_REMOVED lines=8> */
[----:B0----5:R-:W-:Y:S05]  /*108e0*/  CALL.ABS.NOINC R2 ;  /* 0x0000000002007343 */ /* 0x021fea0003c00000 */
.L_x_4341:
        /* <DEDUP_REMOVED lines=19> */
[----:B-1---5:R-:W-:Y:S05]  /*10a20*/  CALL.ABS.NOINC R2 ;  /* 0x0000000002007343 */ /* 0x022fea0003c00000 */
.L_x_4343:
[----:B------:R0:W1:Y:S01]  /*10a30*/  LDC.64 R2, c[0x4][R16] ;  /* 0x0100000010027b82 */ /* 0x0000620000000a00 */
[----:B------:R-:W-:Y:S01]  /*10a40*/  ULDC.64 UR4, c[0x4][0x138] ;  /* 0x01004e0000047ab9 */ /* 0x000fe20000000a00 */
[----:B------:R-:W-:Y:S01]  /*10a50*/  ULDC.64 UR6, c[0x4][0x140] ;  /* 0x0100500000067ab9 */ /* 0x000fe20000000a00 */
[----:B------:R-:W-:Y:S02]  /*10a60*/  IMAD.U32 R4, RZ, RZ, UR4 ;  /* 0x00000004ff047e24 */ /* 0x000fe4000f8e00ff */
        /* <DEDUP_REMOVED lines=11> */
.L_x_4342:
[----:B------:R-:W0:Y:S01]  /*10b20*/  LDC.64 R2, c[0x0][0x9f8] ;  /* 0x00027e00ff027b82 */ /* 0x000e220000000a00 */
[----:B------:R-:W-:-:S07]  /*10b30*/  IMAD.MOV.U32 R36, RZ, RZ, R26 ;  /* 0x000000ffff247224 */ /* 0x000fce00078e001a */
        /* <DEDUP_REMOVED lines=15> */
[----:B------:R-:W-:-:S04]  /*10c30*/  IMAD R5, R31, 0x60, R37 ;  /* 0x000000601f057824 */ /* 0x000fc800078e0225 */
[C---:B-----5:R-:W-:Y:S01]  /*10c40*/  IMAD.IADD R10, R5.reuse, 0x1, R22 ;  /* 0x00000001050a7824 */ /* 0x060fe200078e0216 */
[----:B------:R-:W-:Y:S01]  /*10c50*/  ISETP.GE.AND P0, PT, R5, UR43, PT ;  /* 0x0000002b05007c0c */ /* 0x000fe2000bf06270 */
[----:B0-----:R-:W0:Y:S01]  /*10c60*/  @P1 LDC R3, c[0x0][0x434] ;  /* 0x00010d00ff031b82 */ /* 0x001e220000000800 */
[----:B------:R-:W-:Y:S01]  /*10c70*/  @P1 LOP3.LUT R16, R16, 0x20, RZ, 0xfc, !PT ;  /* 0x0000002010101812 */ /* 0x000fe200078efcff */
[----:B------:R-:W-:Y:S01]  /*10c80*/  IMAD.MOV.U32 R9, RZ, RZ, R10 ;  /* 0x000000ffff097224 */ /* 0x000fe200078e000a */
[----:B------:R-:W-:-:S05]  /*10c90*/  ISETP.GT.U32.OR P0, PT, R37, 0x5f, P0 ;  /* 0x0000005f2500780c */ /* 0x000fca0000704470 */
[----:B------:R-:W1:Y:S08]  /*10ca0*/  @P1 LDC R11, c[0x0][0x438] ;  /* 0x00010e00ff0b1b82 */ /* 0x000e700000000800 */
[----:B------:R-:W3:Y:S08]  /*10cb0*/  @!P0 LDC.64 R6, c[0x0][0x428] ;  /* 0x00010a00ff068b82 */ /* 0x000ef00000000a00 */
[----:B------:R-:W4:Y:S01]  /*10cc0*/  @!P0 LDC.64 R4, c[0x0][0x418] ;  /* 0x00010600ff048b82 */ /* 0x000f220000000a00 */
[----:B0-----:R-:W-:-:S05]  /*10cd0*/  @P1 IMAD.HI.U32 R0, R10, R3, RZ ;  /* 0x000000030a001227 */ /* 0x001fca00078e00ff */
[----:B-1----:R-:W-:-:S04]  /*10ce0*/  @P1 SHF.R.U32.HI R9, RZ, R11, R0 ;  /* 0x0000000bff091219 */ /* 0x002fc80000011600 */
[--C-:B------:R-:W-:Y:S01]  /*10cf0*/  @!P0 SHF.R.S32.HI R3, RZ, 0x1f, R9.reuse ;  /* 0x0000001fff038819 */ /* 0x100fe20000011409 */
[----:B------:R-:W-:Y:S01]  /*10d00*/  @!P0 IMAD.MOV.U32 R2, RZ, RZ, R9 ;  /* 0x000000ffff028224 */ /* 0x000fe200078e0009 */
[----:B------:R-:W-:Y:S01]  /*10d10*/  LOP3.LUT R16, R16, 0xfffffffb, RZ, 0xc0, !PT ;  /* 0xfffffffb10107812 */ /* 0x000fe200078ec0ff */
[----:B------:R-:W-:Y:S01]  /*10d20*/  UMOV UR5, 0xffffffff ;  /* 0xffffffff00057882 */ /* 0x000fe20000000000 */
[----:B--2---:R-:W-:Y:S01]  /*10d30*/  SHF.R.S32.HI R12, RZ, 0x1f, R36 ;  /* 0x0000001fff0c7819 */ /* 0x004fe20000011424 */
[----:B---3--:R-:W-:-:S04]  /*10d40*/  @!P0 IMAD.WIDE.U32 R2, R36, R6, R2 ;  /* 0x0000000624028225 */ /* 0x008fc800078e0002 */
[----:B------:R-:W-:Y:S01]  /*10d50*/  @!P0 IMAD R0, R12, R6, RZ ;  /* 0x000000060c008224 */ /* 0x000fe200078e02ff */
[----:B----4-:R-:W-:Y:S01]  /*10d60*/  @!P0 LEA R4, P1, R2, R4, 0x2 ;  /* 0x0000000402048211 */ /* 0x010fe200078210ff */
[----:B------:R0:W-:Y:S02]  /*10d70*/  STL [R1], R12 ;  /* 0x0000000c01007387 */ /* 0x0001e40000100800 */
[----:B------:R-:W-:-:S04]  /*10d80*/  @!P0 IMAD R7, R36, R7, R0 ;  /* 0x0000000724078224 */ /* 0x000fc800078e0200 */
[----:B------:R-:W-:-:S05]  /*10d90*/  @!P0 IMAD.IADD R0, R3, 0x1, R7 ;  /* 0x0000000103008824 */ /* 0x000fca00078e0207 */
[----:B------:R-:W-:Y:S01]  /*10da0*/  @!P0 LEA.HI.X R5, R2, R5, R0, 0x2, P1 ;  /* 0x0000000502058211 */ /* 0x000fe200008f1400 */
[----:B------:R-:W-:-:S06]  /*10db0*/  IMAD.MOV.U32 R0, RZ, RZ, RZ ;  /* 0x000000ffff007224 */ /* 0x000fcc00078e00ff */
[----:B------:R1:W5:Y:S02]  /*10dc0*/  @!P0 LDG.E R0, desc[UR36][R4.64] ;  /* 0x0000002404008981 */ /* 0x000364000c1e1900 */
[----:B-1----:R-:W-:-:S05]  /*10dd0*/  IMAD.SHL.U32 R4, R25, 0x8, RZ ;  /* 0x0000000819047824 */ /* 0x002fca00078e00ff */
[----:B------:R-:W-:-:S04]  /*10de0*/  LOP3.LUT R23, R4, 0x38, RZ, 0xc0, !PT ;  /* 0x0000003804177812 */ /* 0x000fc800078ec0ff */
[C---:B------:R-:W-:Y:S02]  /*10df0*/  ISETP.GE.AND P2, PT, R23.reuse, UR4, PT ;  /* 0x0000000417007c0c */ /* 0x040fe4000bf46270 */
[C---:B------:R-:W-:Y:S02]  /*10e00*/  LOP3.LUT R34, R23.reuse, 0x40, RZ, 0xfc, !PT ;  /* 0x0000004017227812 */ /* 0x040fe400078efcff */
[----:B------:R-:W-:Y:S02]  /*10e10*/  LOP3.LUT R33, R23, 0x80, RZ, 0xfc, !PT ;  /* 0x0000008017217812 */ /* 0x000fe400078efcff */
[----:B------:R-:W-:Y:S02]  /*10e20*/  ISETP.GE.AND P1, PT, R34, UR4, PT ;  /* 0x0000000422007c0c */ /* 0x000fe4000bf26270 */
[----:B------:R-:W-:-:S05]  /*10e30*/  ISETP.GE.AND P0, PT, R33, UR4, PT ;  /* 0x0000000421007c0c */ /* 0x000fca000bf06270 */
[----:B------:R-:W-:-:S04]  /*10e40*/  @P2 LOP3.LUT R16, R16, 0x4, RZ, 0xfc, !PT ;  /* 0x0000000410102812 */ /* 0x000fc800078efcff */
[----:B------:R-:W-:-:S04]  /*10e50*/  LOP3.LUT R16, R16, 0xfffffffe, RZ, 0xc0, !PT ;  /* 0xfffffffe10107812 */ /* 0x000fc800078ec0ff */
[----:B------:R-:W-:-:S04]  /*10e60*/  LOP3.LUT R16, R16, 0xfffffffd, RZ, 0xc0, !PT ;  /* 0xfffffffd10107812 */ /* 0x000fc800078ec0ff */
[----:B------:R-:W-:-:S04]  /*10e70*/  @P1 LOP3.LUT R16, R16, 0x2, RZ, 0xfc, !PT ;  /* 0x0000000210101812 */ /* 0x000fc800078efcff */
[----:B------:R-:W-:Y:S01]  /*10e80*/  @P0 LOP3.LUT R16, R16, 0x1, RZ, 0xfc, !PT ;  /* 0x0000000110100812 */ /* 0x000fe200078efcff */
[----:B0-----:R-:W-:Y:S06]  /*10e90*/  BRA.DIV UR5, `(.L_x_4344) ;  /* 0x0000003205707947 */ /* 0x001fec000b800000 */
.L_x_4386:
[----:B------:R-:W2:Y:S01]  /*10ea0*/  LDL R2, [R1+0x4] ;  /* 0x0000040001027983 */ /* 0x000ea20000100800 */
[----:B------:R-:W-:Y:S01]  /*10eb0*/  ISETP.GT.U32.AND P1, PT, R37, 0x5f, PT ;  /* 0x0000005f2500780c */ /* 0x000fe20003f24070 */
[----:B------:R-:W-:Y:S01]  /*10ec0*/  IMAD.U32 R35, RZ, RZ, UR41 ;  /* 0x00000029ff237e24 */ /* 0x000fe2000f8e00ff */
[----:B------:R-:W-:Y:S01]  /*10ed0*/  LOP3.LUT R16, R16, 0xfffffff7, RZ, 0xc0, !PT ;  /* 0xfffffff710107812 */ /* 0x000fe200078ec0ff */
[----:B------:R-:W-:-:S03]  /*10ee0*/  IMAD.MOV R3, RZ, RZ, -R9 ;  /* 0x000000ffff037224 */ /* 0x000fc600078e0a09 */
[----:B------:R-:W-:Y:S01]  /*10ef0*/  SHF.R.S32.HI R35, RZ, 0x1f, R35 ;  /* 0x0000001fff237819 */ /* 0x000fe20000011423 */
[----:B------:R-:W-:-:S06]  /*10f00*/  IMAD R10, R17, R3, R10 ;  /* 0x00000003110a7224 */ /* 0x000fcc00078e020a */
        /* <DEDUP_REMOVED lines=9> */
.L_x_4345:
        /* <DEDUP_REMOVED lines=26> */
.L_x_4387:
[----:B------:R-:W-:Y:S01]  /*11140*/  ULDC.64 UR4, c[0x0][0x300] ;  /* 0x0000c00000047ab9 */ /* 0x000fe20000000a00 */
[----:B------:R-:W-:Y:S01]  /*11150*/  R2UR UR6, R35 ;  /* 0x00000000230672ca */ /* 0x000fe200000e0000 */
[----:B0-----:R-:W-:Y:S01]  /*11160*/  IMAD R3, R6, UR4, RZ ;  /* 0x0000000406037c24 */ /* 0x001fe2000f8e02ff */
[----:B------:R-:W-:Y:S01]  /*11170*/  SHF.R.U32.HI R27, RZ, 0x3, R8 ;  /* 0x00000003ff1b7819 */ /* 0x000fe20000011608 */
[----:B------:R-:W-:Y:S01]  /*11180*/  IMAD.MOV.U32 R6, RZ, RZ, -0x60 ;  /* 0xffffffa0ff067424 */ /* 0x000fe200078e00ff */
[----:B------:R-:W-:Y:S01]  /*11190*/  LOP3.LUT P3, RZ, R16, 0x4, RZ, 0xc0, !PT ;  /* 0x0000000410ff7812 */ /* 0x000fe2000786c0ff */
[----:B------:R-:W-:Y:S01]  /*111a0*/  IMAD R7, R10, UR5, R3 ;  /* 0x000000050a077c24 */ /* 0x000fe2000f8e0203 */
[----:B------:R-:W-:Y:S01]  /*111b0*/  LOP3.LUT P2, RZ, R16, 0x2, RZ, 0xc0, !PT ;  /* 0x0000000210ff7812 */ /* 0x000fe2000784c0ff */
[----:B------:R-:W-:Y:S01]  /*111c0*/  IMAD.WIDE.U32 R2, R10, UR4, RZ ;  /* 0x000000040a027c25 */ /* 0x000fe2000f8e00ff */
[----:B------:R-:W-:Y:S01]  /*111d0*/  ULDC.64 UR4, c[0x0][0x310] ;  /* 0x0000c40000047ab9 */ /* 0x000fe20000000a00 */
[----:B------:R-:W-:-:S02]  /*111e0*/  LOP3.LUT P1, RZ, R16, 0x1, RZ, 0xc0, !PT ;  /* 0x0000000110ff7812 */ /* 0x000fc4000782c0ff */
[----:B------:R-:W-:Y:S02]  /*111f0*/  IMAD.IADD R3, R3, 0x1, R7 ;  /* 0x0000000103037824 */ /* 0x000fe400078e0207 */
[----:B------:R-:W-:Y:S02]  /*11200*/  IMAD R5, R5, UR4, RZ ;  /* 0x0000000405057c24 */ /* 0x000fe4000f8e02ff */
[----:B------:R-:W-:-:S04]  /*11210*/  IMAD.WIDE.U32 R2, R0, UR4, R2 ;  /* 0x0000000400027c25 */ /* 0x000fc8000f8e0002 */
[----:B------:R-:W-:Y:S01]  /*11220*/  IMAD R5, R0, UR5, R5 ;  /* 0x0000000500057c24 */ /* 0x000fe2000f8e0205 */
[----:B------:R-:W-:Y:S01]  /*11230*/  ULDC.64 UR4, c[0x0][0x308] ;  /* 0x0000c20000047ab9 */ /* 0x000fe20000000a00 */
[----:B------:R-:W-:Y:S02]  /*11240*/  IMAD R6, R31, R6, UR43 ;  /* 0x0000002b1f067e24 */ /* 0x000fe4000f8e0206 */
[----:B------:R-:W-:Y:S02]  /*11250*/  IMAD.IADD R3, R3, 0x1, R5 ;  /* 0x0000000103037824 */ /* 0x000fe400078e0205 */
[----:B------:R-:W-:Y:S01]  /*11260*/  IMAD.U32 R5, RZ, RZ, UR4 ;  /* 0x00000004ff057e24 */ /* 0x000fe2000f8e00ff */
[----:B------:R-:W-:Y:S01]  /*11270*/  UIMAD UR4, UR6, UR4, URZ ;  /* 0x00000004060472a4 */ /* 0x000fe2000f8e023f */
[----:B------:R-:W-:Y:S02]  /*11280*/  IMAD.IADD R6, R6, 0x1, -R27 ;  /* 0x0000000106067824 */ /* 0x000fe400078e0a1b */
[----:B------:R-:W-:Y:S01]  /*11290*/  IMAD.WIDE.U32 R2, R5, UR41, R2 ;  /* 0x0000002905027c25 */ /* 0x000fe2000f8e0002 */
[----:B------:R-:W-:Y:S01]  /*112a0*/  UIMAD UR4, UR41, UR5, UR4 ;  /* 0x00000005290472a4 */ /* 0x000fe2000f8e0204 */
[----:B------:R-:W-:-:S02]  /*112b0*/  ULDC.64 UR6, c[0x0][0x2e8] ;  /* 0x0000ba0000067ab9 */ /* 0x000fc40000000a00 */
[----:B------:R-:W-:Y:S01]  /*112c0*/  IMAD.SHL.U32 R30, R8, 0x8, RZ ;  /* 0x00000008081e7824 */ /* 0x000fe200078e00ff */
[----:B------:R-:W-:Y:S02]  /*112d0*/  LEA R0, P0, R2, UR6, 0x1 ;  /* 0x0000000602007c11 */ /* 0x000fe4000f8008ff */
[----:B------:R-:W-:Y:S01]  /*112e0*/  VIADD R7, R3, UR4 ;  /* 0x0000000403077c36 */ /* 0x000fe20008000000 */
[----:B------:R-:W-:Y:S01]  /*112f0*/  LOP3.LUT R3, R4, 0x1c0, RZ, 0xc0, !PT ;  /* 0x000001c004037812 */ /* 0x000fe200078ec0ff */
[----:B------:R-:W-:-:S03]  /*11300*/  UMOV UR4, 0xffffffff ;  /* 0xffffffff00047882 */ /* 0x000fc60000000000 */
[----:B------:R-:W-:Y:S02]  /*11310*/  LOP3.LUT R4, R3, 0x38, R4, 0xf8, !PT ;  /* 0x0000003803047812 */ /* 0x000fe400078ef804 */
[----:B------:R-:W-:Y:S02]  /*11320*/  LEA.HI.X R7, R2, UR7, R7, 0x1, P0 ;  /* 0x0000000702077c11 */ /* 0x000fe400080f0c07 */
        /* <DEDUP_REMOVED lines=9> */
[----:B------:R-:W-:Y:S04]  /*113c0*/  SHFL.IDX PT, R8, R7, 0x2, 0x181f ;  /* 0x00581f0007087f89 */ /* 0x000fe800000e0000 */
[----:B------:R-:W1:Y:S04]  /*113d0*/  SHFL.IDX PT, R14, R0, 0x2, 0x181f ;  /* 0x00581f00000e7f89 */ /* 0x000e6800000e0000 */
[----:B------:R-:W2:Y:S01]  /*113e0*/  SHFL.IDX PT, R10, R0, 0x3, 0x181f ;  /* 0x00781f00000a7f89 */ /* 0x000ea200000e0000 */
[----:B0-----:R-:W-:-:S05]  /*113f0*/  @P0 IMAD.WIDE.U32 R2, R23, 0x2, R2 ;  /* 0x0000000217020825 */ /* 0x001fca00078e0002 */
[----:B------:R-:W-:Y:S04]  /*11400*/  @P0 LDGSTS.E.BYPASS.LTC128B.128 [R9+0x1e400], desc[UR36][R2.64], !P3 ;  /* 0x1e40000002090fae */ /* 0x000fe8000d901d64 */
[----:B------:R-:W-:Y:S04]  /*11410*/  @P0 LDGSTS.E.BYPASS.LTC128B.128 [R9+0x21400], desc[UR36][R2.64+0x80], !P2 ;  /* 0x2140008002090fae */ /* 0x000fe8000d101d64 */
[----:B------:R0:W-:Y:S01]  /*11420*/  @P0 LDGSTS.E.BYPASS.LTC128B.128 [R9+0x24400], desc[UR36][R2.64+0x100], !P1 ;  /* 0x2440010002090fae */ /* 0x0001e2000c901d64 */
[----:B------:R-:W-:-:S03]  /*11430*/  ISETP.GE.AND P0, PT, R6, 0x11, PT ;  /* 0x000000110600780c */ /* 0x000fc60003f06270 */
[----:B0-----:R-:W0:Y:S01]  /*11440*/  SHFL.IDX PT, R9, R7, 0x3, 0x181f ;  /* 0x00781f0007097f89 */ /* 0x001e2200000e0000 */
[----:B-1----:R-:W-:-:S09]  /*11450*/  IMAD.MOV.U32 R2, RZ, RZ, R14 ;  /* 0x000000ffff027224 */ /* 0x002fd200078e000e */
[----:B------:R-:W-:Y:S01]  /*11460*/  @P0 LEA R21, R30, UR48, 0x1 ;  /* 0x000000301e150c11 */ /* 0x000fe2000f8e08ff */
[----:B------:R-:W-:Y:S01]  /*11470*/  @P0 IMAD.WIDE.U32 R4, R23, 0x2, R4 ;  /* 0x0000000217040825 */ /* 0x000fe200078e0004 */
[----:B------:R-:W1:Y:S03]  /*11480*/  SHFL.IDX PT, R14, R0, 0x4, 0x181f ;  /* 0x00981f00000e7f89 */ /* 0x000e6600000e0000 */
[----:B------:R-:W-:Y:S01]  /*11490*/  IMAD.MOV.U32 R3, RZ, RZ, R8 ;  /* 0x000000ffff037224 */ /* 0x000fe200078e0008 */
[----:B------:R-:W-:Y:S04]  /*114a0*/  @P0 LDGSTS.E.BYPASS.LTC128B.128 [R21+0x1ec00], desc[UR36][R4.64], !P3 ;  /* 0x1ec0000004150fae */ /* 0x000fe8000d901d64 */
[----:B------:R-:W-:Y:S04]  /*114b0*/  @P0 LDGSTS.E.BYPASS.LTC128B.128 [R21+0x21c00], desc[UR36][R4.64+0x80], !P2 ;  /* 0x21c0008004150fae */ /* 0x000fe8000d101d64 */
[----:B------:R2:W-:Y:S01]  /*114c0*/  @P0 LDGSTS.E.BYPASS.LTC128B.128 [R21+0x24c00], desc[UR36][R4.64+0x100], !P1 ;  /* 0x24c0010004150fae */ /* 0x0005e2000c901d64 */
[----:B------:R-:W-:-:S03]  /*114d0*/  ISETP.GE.AND P0, PT, R6, 0x21, PT ;  /* 0x000000210600780c */ /* 0x000fc60003f06270 */
[----:B------:R-:W3:Y:S04]  /*114e0*/  SHFL.IDX PT, R8, R7, 0x4, 0x181f ;  /* 0x00981f0007087f89 */ /* 0x000ee800000e0000 */
[----:B------:R-:W4:Y:S01]  /*114f0*/  SHFL.IDX PT, R7, R7, 0x5, 0x181f ;  /* 0x00b81f0007077f89 */ /* 0x000f2200000e0000 */
[----:B--2---:R-:W-:-:S05]  /*11500*/  IMAD.MOV.U32 R4, RZ, RZ, R10 ;  /* 0x000000ffff047224 */ /* 0x004fca00078e000a */
[----:B------:R-:W-:Y:S01]  /*11510*/  @P0 IMAD.WIDE.U32 R2, R23, 0x2, R2 ;  /* 0x0000000217020825 */ /* 0x000fe200078e0002 */
[----:B------:R-:W-:-:S03]  /*11520*/  @P0 LEA R25, R30, UR48, 0x1 ;  /* 0x000000301e190c11 */ /* 0x000fc6000f8e08ff */
[----:B0-----:R-:W-:Y:S02]  /*11530*/  IMAD.MOV.U32 R5, RZ, RZ, R9 ;  /* 0x000000ffff057224 */ /* 0x001fe400078e0009 */
[----:B------:R-:W-:Y:S04]  /*11540*/  @P0 LDGSTS.E.BYPASS.LTC128B.128 [R25+0x1f400], desc[UR36][R2.64], !P3 ;  /* 0x1f40000002190fae */ /* 0x000fe8000d901d64 */
[----:B------:R-:W-:Y:S04]  /*11550*/  @P0 LDGSTS.E.BYPASS.LTC128B.128 [R25+0x22400], desc[UR36][R2.64+0x80], !P2 ;  /* 0x2240008002190fae */ /* 0x000fe8000d101d64 */
[----:B------:R1:W-:Y:S01]  /*11560*/  @P0 LDGSTS.E.BYPASS.LTC128B.128 [R25+0x25400], desc[UR36][R2.64+0x100], !P1 ;  /* 0x2540010002190fae */ /* 0x0003e2000c901d64 */
[----:B------:R-:W-:Y:S01]  /*11570*/  ISETP.GE.AND P0, PT, R6, 0x31, PT ;  /* 0x000000310600780c */ /* 0x000fe20003f06270 */
[----:B-1----:R-:W-:-:S12]  /*11580*/  IMAD.MOV.U32 R2, RZ, RZ, R14 ;  /* 0x000000ffff027224 */ /* 0x002fd800078e000e */
[----:B------:R-:W-:Y:S01]  /*11590*/  @P0 IMAD.WIDE.U32 R4, R23, 0x2, R4 ;  /* 0x0000000217040825 */ /* 0x000fe200078e0004 */
[----:B------:R-:W-:Y:S01]  /*115a0*/  @P0 LEA R9, R30, UR48, 0x1 ;  /* 0x000000301e090c11 */ /* 0x000fe2000f8e08ff */
[----:B------:R0:W1:Y:S02]  /*115b0*/  SHFL.IDX PT, R14, R0, 0x5, 0x181f ;  /* 0x00b81f00000e7f89 */ /* 0x00006400000e0000 */
[----:B---3--:R-:W-:Y:S02]  /*115c0*/  IMAD.MOV.U32 R3, RZ, RZ, R8 ;  /* 0x000000ffff037224 */ /* 0x008fe400078e0008 */
        /* <DEDUP_REMOVED lines=8> */
[----:B-1--4-:R0:W-:Y:S02]  /*11650*/  @P0 LDGSTS.E.BYPASS.LTC128B.128 [R21+0x26400], desc[UR36][R2.64+0x100], !P1 ;  /* 0x2640010002150fae */ /* 0x0121e4000c901d64 */
.L_x_4401:
[----:B------:R-:W-:Y:S01]  /*11660*/  ISETP.GE.AND P0, PT, R6, 0x51, PT ;  /* 0x000000510600780c */ /* 0x000fe20003f06270 */
[----:B0-----:R-:W-:Y:S02]  /*11670*/  IMAD.MOV.U32 R2, RZ, RZ, R14 ;  /* 0x000000ffff027224 */ /* 0x001fe400078e000e */
[----:B------:R-:W-:-:S10]  /*11680*/  IMAD.MOV.U32 R3, RZ, RZ, R7 ;  /* 0x000000ffff037224 */ /* 0x000fd400078e0007 */
        /* <DEDUP_REMOVED lines=15> */
.L_x_4348:
        /* <DEDUP_REMOVED lines=30> */
.L_x_4349:
[----:B------:R-:W-:Y:S01]  /*11960*/  UISETP.NE.AND UP0, UPT, UR50, URZ, UPT ;  /* 0x0000003f3200728c */ /* 0x000fe2000bf05270 */
[----:B------:R-:W-:Y:S01]  /*11970*/  VIADD R7, R37, UR42 ;  /* 0x0000002a25077c36 */ /* 0x000fe20008000000 */
[----:B------:R-:W0:Y:S01]  /*11980*/  LDC R0, c[0x0][0x448] ;  /* 0x00011200ff007b82 */ /* 0x000e220000000800 */
[----:B------:R-:W-:Y:S01]  /*11990*/  IMAD.U32 R4, RZ, RZ, UR38 ;  /* 0x00000026ff047e24 */ /* 0x000fe2000f8e00ff */
[----:B------:R-:W-:Y:S01]  /*119a0*/  ULDC.64 UR4, c[0x0][0x2e0] ;  /* 0x0000b80000047ab9 */ /* 0x000fe20000000a00 */
[----:B------:R-:W-:Y:S01]  /*119b0*/  IMAD.U32 R3, RZ, RZ, UR49 ;  /* 0x00000031ff037e24 */ /* 0x000fe2000f8e00ff */
[----:B------:R-:W-:Y:S01]  /*119c0*/  PLOP3.LUT P0, PT, PT, PT, UP0, 0x80, 0x0 ;  /* 0x000000000000781c */ /* 0x000fe20003f0f008 */
[----:B------:R-:W-:Y:S02]  /*119d0*/  IMAD.MOV.U32 R2, RZ, RZ, R4 ;  /* 0x000000ffff027224 */ /* 0x000fe400078e0004 */
[----:B------:R-:W-:Y:S02]  /*119e0*/  IMAD R25, R25, UR4, RZ ;  /* 0x0000000419197c24 */ /* 0x000fe4000f8e02ff */
[----:B------:R-:W-:Y:S01]  /*119f0*/  @UP0 ULDC UR6, c[0x0][0x44c] ;  /* 0x0001130000060ab9 */ /* 0x000fe20000000800 */
[----:B------:R-:W-:Y:S01]  /*11a00*/  IMAD.WIDE.U32 R2, R26, UR4, R2 ;  /* 0x000000041a027c25 */ /* 0x000fe2000f8e0002 */
[----:B------:R-:W-:-:S03]  /*11a10*/  @UP0 ULDC UR4, c[0x0][0x450] ;  /* 0x0001140000040ab9 */ /* 0x000fc60000000800 */
[----:B------:R-:W-:Y:S02]  /*11a20*/  IMAD.U32 R5, RZ, RZ, UR39 ;  /* 0x00000027ff057e24 */ /* 0x000fe4000f8e00ff */
[----:B------:R-:W-:Y:S02]  /*11a30*/  IMAD.MOV.U32 R5, RZ, RZ, R7 ;  /* 0x000000ffff057224 */ /* 0x000fe400078e0007 */
[----:B------:R-:W-:Y:S01]  /*11a40*/  @P0 IMAD.HI.U32 R6, R7, UR6, RZ ;  /* 0x0000000607060c27 */ /* 0x000fe2000f8e00ff */
[----:B------:R-:W-:-:S03]  /*11a50*/  PLOP3.LUT P0, PT, PT, PT, UP0, 0x80, 0x0 ;  /* 0x000000000000781c */ /* 0x000fc60003f0f008 */
[----:B------:R-:W-:-:S04]  /*11a60*/  IMAD R25, R26, UR5, R25 ;  /* 0x000000051a197c24 */ /* 0x000fc8000f8e0219 */
[----:B------:R-:W-:-:S06]  /*11a70*/  IMAD.IADD R3, R3, 0x1, R25 ;  /* 0x0000000103037824 */ /* 0x000fcc00078e0219 */
[----:B------:R-:W-:Y:S01]  /*11a80*/  @P0 SHF.R.U32.HI R5, RZ, UR4, R6 ;  /* 0x00000004ff050c19 */ /* 0x000fe20008011606 */
[----:B------:R-:W-:-:S04]  /*11a90*/  ULDC.64 UR4, c[0x0][0x2d0] ;  /* 0x0000b40000047ab9 */ /* 0x000fc80000000a00 */
[----:B------:R-:W-:Y:S02]  /*11aa0*/  IMAD.MOV R4, RZ, RZ, -R5 ;  /* 0x000000ffff047224 */ /* 0x000fe400078e0a05 */
[----:B------:R-:W-:-:S04]  /*11ab0*/  IMAD.WIDE.U32 R2, R5, UR4, R2 ;  /* 0x0000000405027c25 */ /* 0x000fc8000f8e0002 */
[----:B0-----:R-:W-:Y:S01]  /*11ac0*/  IMAD R7, R0, R4, R7 ;  /* 0x0000000400077224 */ /* 0x001fe200078e0207 */
        /* <DEDUP_REMOVED lines=86> */
.L_x_4418:
[----:B------:R-:W-:Y:S01]  /*12030*/  VIADD R7, R7, 0x70 ;  /* 0x0000007007077836 */ /* 0x000fe20000000000 */
[----:B------:R-:W-:Y:S01]  /*12040*/  BSSY B0, `(.L_x_4351) ;  /* 0x000000d000007945 */ /* 0x000fe20003800000 */
[----:B-1----:R-:W-:Y:S02]  /*12050*/  IMAD.MOV.U32 R2, RZ, RZ, R14 ;  /* 0x000000ffff027224 */ /* 0x002fe400078e000e */
[----:B--2---:R-:W-:Y:S01]  /*12060*/  IMAD.MOV.U32 R3, RZ, RZ, R4 ;  /* 0x000000ffff037224 */ /* 0x004fe200078e0004 */
        /* <DEDUP_REMOVED lines=10> */
.L_x_4352:
[----:B------:R-:W-:Y:S05]  /*12110*/  BSYNC B0 ;  /* 0x0000000000007941 */ /* 0x000fea0003800000 */
.L_x_4351:
[----:B------:R-:W-:Y:S01]  /*12120*/  NOP ;  /* 0x0000000000007918 */ /* 0x000fe20000000000 */
[----:B------:R-:W-:Y:S01]  /*12130*/  SYNCS.ARRIVE.TRANS64.RED.A0T1 RZ, [UR48+0x30800], RZ ;  /* 0x030800ffffff79a7 */ /* 0x000fe20008200430 */
[----:B------:R-:W-:Y:S01]  /*12140*/  IMAD.MOV.U32 R0, RZ, RZ, 0x1 ;  /* 0x00000001ff007424 */ /* 0x000fe200078e00ff */
[----:B------:R-:W-:Y:S04]  /*12150*/  ARRIVES.LDGSTSBAR.64.TRANSCNT [UR48+0x30800] ;  /* 0x03080000ff0079b0 */ /* 0x000fe80008000ab0 */
[----:B------:R-:W-:Y:S01]  /*12160*/  SHF.L.U32 R0, R0, 0x1f, RZ ;  /* 0x0000001f00007819 */ /* 0x000fe200000006ff */
[----:B------:R-:W-:Y:S01]  /*12170*/  NOP ;  /* 0x0000000000007918 */ /* 0x000fe20000000000 */
[----:B------:R-:W-:Y:S01]  /*12180*/  SYNCS.ARRIVE.TRANS64.A1T0 RZ, [UR48+0x30800], RZ ;  /* 0x030800ffffff79a7 */ /* 0x000fe20008100030 */
[----:B------:R-:W-:Y:S01]  /*12190*/  VIADD R19, R19, 0xfffffffe ;  /* 0xfffffffe13137836 */ /* 0x000fe20000000000 */
[----:B------:R-:W1:Y:S02]  /*121a0*/  SYNCS.PHASECHK.TRANS64.TRYWAIT P0, [UR48+0x30820], R0 ;  /* 0x03082000ff0075a7 */ /* 0x000e640008000170 */
[----:B-1----:R-:W-:Y:S05]  /*121b0*/  @!P0 BRA `(.L_x_4353) ;  /* 0x00000030004c8947 */ /* 0x002fea0003800000 */
.L_x_4419:
[----:B------:R-:W-:Y:S01]  /*121c0*/  ISETP.GE.AND P0, PT, R19, UR51, PT ;  /* 0x0000003313007c0c */ /* 0x000fe2000bf06270 */
[----:B------:R-:W-:Y:S02]  /*121d0*/  IMAD.MOV.U32 R28, RZ, RZ, 0x1 ;  /* 0x00000001ff1c7424 */ /* 0x000fe400078e00ff */
[----:B------:R-:W-:-:S10]  /*121e0*/  IMAD.MOV.U32 R26, RZ, RZ, RZ ;  /* 0x000000ffff1a7224 */ /* 0x000fd400078e00ff */
[----:B------:R-:W-:Y:S05]  /*121f0*/  @!P0 BRA `(.L_x_4354) ;  /* 0x00000010003c8947 */ /* 0x000fea0003800000 */
[----:B0-----:R-:W0:Y:S01]  /*12200*/  S2R R2, SR_TID.X ;  /* 0x0000000000027919 */ /* 0x001e220000002100 */
[----:B------:R-:W-:Y:S01]  /*12210*/  UIADD3 UR4, UR47, 0x1, URZ ;  /* 0x000000012f047890 */ /* 0x000fe2000fffe03f */
[----:B------:R-:W-:Y:S01]  /*12220*/  LOP3.LUT R3, RZ, UR45, RZ, 0x33, !PT ;  /* 0x0000002dff037c12 */ /* 0x000fe2000f8e33ff */
[----:B------:R-:W-:Y:S01]  /*12230*/  BSSY B0, `(.L_x_4354) ;  /* 0x000010b000007945 */ /* 0x000fe20003800000 */
[----:B------:R-:W-:Y:S01]  /*12240*/  LOP3.LUT R5, RZ, UR44, RZ, 0x33, !PT ;  /* 0x0000002cff057c12 */ /* 0x000fe2000f8e33ff */
[----:B------:R-:W-:Y:S01]  /*12250*/  UIMAD UR4, UR4, UR40, URZ ;  /* 0x00000028040472a4 */ /* 0x000fe2000f8e023f */
[----:B------:R-:W-:Y:S02]  /*12260*/  IMAD.MOV.U32 R27, RZ, RZ, 0x1 ;  /* 0x00000001ff1b7424 */ /* 0x000fe400078e00ff */
[----:B------:R-:W-:-:S03]  /*12270*/  IMAD.MOV.U32 R25, RZ, RZ, RZ ;  /* 0x000000ffff197224 */ /* 0x000fc600078e00ff */
        /* <DEDUP_REMOVED lines=17> */
.L_x_4367:
[----:B------:R-:W2:Y:S01]  /*12390*/  LDL R8, [R1] ;  /* 0x0000000001087983 */ /* 0x000ea20000100800 */
[----:B------:R-:W0:Y:S01]  /*123a0*/  LDC R2, c[0x0][0x430] ;  /* 0x00010c00ff027b82 */ /* 0x000e220000000800 */
[----:B------:R-:W-:Y:S01]  /*123b0*/  ISETP.GT.U32.AND P5, PT, R37, 0x5f, PT ;  /* 0x0000005f2500780c */ /* 0x000fe20003fa4070 */
[----:B------:R-:W-:-:S12]  /*123c0*/  IMAD.MOV.U32 R9, RZ, RZ, R20 ;  /* 0x000000ffff097224 */ /* 0x000fd800078e0014 */
[----:B------:R-:W2:Y:S01]  /*123d0*/  @!P5 LDC.64 R4, c[0x0][0x428] ;  /* 0x00010a00ff04db82 */ /* 0x000ea20000000a00 */
[----:B0-----:R-:W-:-:S13]  /*123e0*/  ISETP.NE.AND P0, PT, R2, 0x1, PT ;  /* 0x000000010200780c */ /* 0x001fda0003f05270 */
[----:B------:R-:W0:Y:S08]  /*123f0*/  @P0 LDC R3, c[0x0][0x434] ;  /* 0x00010d00ff030b82 */ /* 0x000e300000000800 */
[----:B------:R-:W1:Y:S01]  /*12400*/  @P0 LDC R7, c[0x0][0x438] ;  /* 0x00010e00ff070b82 */ /* 0x000e620000000800 */
        /* <DEDUP_REMOVED lines=21> */
.L_x_4355:
[----:B------:R-:W-:Y:S01]  /*12560*/  LEA R19, R26, UR48, 0x3 ;  /* 0x000000301a137c11 */ /* 0x000fe2000f8e18ff */
[----:B------:R-:W-:Y:S01]  /*12570*/  BSSY B1, `(.L_x_4356) ;  /* 0x0000004000017945 */ /* 0x000fe20003800000 */
[----:B------:R-:W-:-:S04]  /*12580*/  SHF.L.U32 R2, R28, 0x1f, RZ ;  /* 0x0000001f1c027819 */ /* 0x000fc800000006ff */
[----:B------:R-:W0:Y:S02]  /*12590*/  SYNCS.PHASECHK.TRANS64.TRYWAIT P0, [R19+URZ+0x30840], R2 ;  /* 0x03084002130075a7 */ /* 0x000e24000800017f */
[----:B0-----:R-:W-:Y:S05]  /*125a0*/  @!P0 BRA `(.L_x_4357) ;  /* 0x0000002c00688947 */ /* 0x001fea0003800000 */
.L_x_4420:
[----:B------:R-:W-:Y:S05]  /*125b0*/  BSYNC B1 ;  /* 0x0000000000017941 */ /* 0x000fea0003800000 */
.L_x_4356:
        /* <DEDUP_REMOVED lines=38> */
[----:B------:R-:W0:Y:S02]  /*12820*/  SHFL.IDX PT, R14, R21, 0x1, 0x181f ;  /* 0x00381f00150e7f89 */ /* 0x000e2400000e0000 */
[----:B-1----:R-:W-:-:S05]  /*12830*/  IMAD.X R3, RZ, RZ, R3, P0 ;  /* 0x000000ffff037224 */ /* 0x002fca00000e0603 */
        /* <DEDUP_REMOVED lines=15> */
[----:B------:R-:W0:Y:S03]  /*12930*/  SHFL.IDX PT, R2, R21, 0x4, 0x181f ;  /* 0x00981f0015027f89 */ /* 0x000e2600000e0000 */
[----:B-1----:R-:W-:Y:S01]  /*12940*/  IMAD.X R7, RZ, RZ, R3, P0 ;  /* 0x000000ffff077224 */ /* 0x002fe200000e0603 */
[----:B------:R2:W-:Y:S04]  /*12950*/  LDGSTS.E.BYPASS.LTC128B.128 [R22+0x1f400], desc[UR36][R10.64], !P6 ;  /* 0x1f4000000a167fae */ /* 0x0005e8000f101d64 */
[----:B------:R-:W1:Y:S04]  /*12960*/  SHFL.IDX PT, R3, R24, 0x4, 0x181f ;  /* 0x00981f0018037f89 */ /* 0x000e6800000e0000 */
[----:B------:R2:W-:Y:S04]  /*12970*/  LDGSTS.E.BYPASS.LTC128B.128 [R22+0x22400], desc[UR36][R10.64+0x80], !P5 ;  /* 0x224000800a167fae */ /* 0x0005e8000e901d64 */
[----:B------:R2:W-:Y:S04]  /*12980*/  LDGSTS.E.BYPASS.LTC128B.128 [R22+0x25400], desc[UR36][R10.64+0x100], !P4 ;  /* 0x254001000a167fae */ /* 0x0005e8000e101d64 */
[----:B------:R2:W-:Y:S01]  /*12990*/  LDGSTS.E.BYPASS.LTC128B.128 [R22+0x1fc00], desc[UR36][R6.64], !P6 ;  /* 0x1fc0000006167fae */ /* 0x0005e2000f101d64 */
[----:B0-----:R-:W-:-:S03]  /*129a0*/  IADD3 R2, P0, R2, R12, RZ ;  /* 0x0000000c02027210 */ /* 0x001fc60007f1e0ff */
[----:B------:R2:W-:Y:S04]  /*129b0*/  LDGSTS.E.BYPASS.LTC128B.128 [R22+0x22c00], desc[UR36][R6.64+0x80], !P5 ;  /* 0x22c0008006167fae */ /* 0x0005e8000e901d64 */
[----:B------:R2:W-:Y:S01]  /*129c0*/  LDGSTS.E.BYPASS.LTC128B.128 [R22+0x25c00], desc[UR36][R6.64+0x100], !P4 ;  /* 0x25c0010006167fae */ /* 0x0005e2000e101d64 */
[----:B-1----:R-:W-:-:S03]  /*129d0*/  IMAD.X R3, RZ, RZ, R3, P0 ;  /* 0x000000ffff037224 */ /* 0x002fc600000e0603 */
[----:B------:R-:W0:Y:S04]  /*129e0*/  SHFL.IDX PT, R24, R24, 0x5, 0x181f ;  /* 0x00b81f0018187f89 */ /* 0x000e2800000e0000 */
[----:B------:R2:W-:Y:S04]  /*129f0*/  LDGSTS.E.BYPASS.LTC128B.128 [R22+0x20400], desc[UR36][R2.64], !P6 ;  /* 0x2040000002167fae */ /* 0x0005e8000f101d64 */
[----:B------:R2:W-:Y:S04]  /*12a00*/  LDGSTS.E.BYPASS.LTC128B.128 [R22+0x23400], desc[UR36][R2.64+0x80], !P5 ;  /* 0x2340008002167fae */ /* 0x0005e8000e901d64 */
[----:B------:R2:W-:Y:S02]  /*12a10*/  LDGSTS.E.BYPASS.LTC128B.128 [R22+0x26400], desc[UR36][R2.64+0x100], !P4 ;  /* 0x2640010002167fae */ /* 0x0005e4000e101d64 */
.L_x_4434:
[----:B--2---:R-:W-:Y:S01]  /*12a20*/  IMAD.SHL.U32 R2, R23, 0x2, RZ ;  /* 0x0000000217027824 */ /* 0x004fe200078e00ff */
[----:B------:R-:W-:-:S04]  /*12a30*/  LOP3.LUT P6, RZ, R16, 0x4, RZ, 0xc0, !PT ;  /* 0x0000000410ff7812 */ /* 0x000fc800078cc0ff */
[----:B------:R-:W-:-:S05]  /*12a40*/  IADD3 R2, P0, R14, R2, RZ ;  /* 0x000000020e027210 */ /* 0x000fca0007f1e0ff */
[----:B0-----:R-:W-:Y:S01]  /*12a50*/  IMAD.X R3, RZ, RZ, R24, P0 ;  /* 0x000000ffff037224 */ /* 0x001fe200000e0618 */
[----:B------:R-:W-:-:S04]  /*12a60*/  PLOP3.LUT P0, PT, PT, PT, PT, 0x80, 0x0 ;  /* 0x000000000000781c */ /* 0x000fc80003f0f070 */
[----:B------:R-:W-:Y:S01]  /*12a70*/  @!PT LDS RZ, [RZ] ;  /* 0x00000000fffff984 */ /* 0x000fe20000000800 */
[----:B------:R-:W-:Y:S01]  /*12a80*/  @!PT LDS RZ, [RZ] ;  /* 0x00000000fffff984 */ /* 0x000fe20000000800 */
[----:B------:R-:W-:Y:S01]  /*12a90*/  @!PT LDS RZ, [RZ] ;  /* 0x00000000fffff984 */ /* 0x000fe20000000800 */
[----:B------:R0:W-:Y:S04]  /*12aa0*/  LDGSTS.E.BYPASS.LTC128B.128 [R22+0x20c00], desc[UR36][R2.64], !P6 ;  /* 0x20c0000002167fae */ /* 0x0001e8000f101d64 */
[----:B------:R0:W-:Y:S04]  /*12ab0*/  LDGSTS.E.BYPASS.LTC128B.128 [R22+0x23c00], desc[UR36][R2.64+0x80], !P5 ;  /* 0x23c0008002167fae */ /* 0x0001e8000e901d64 */
[----:B------:R0:W-:Y:S01]  /*12ac0*/  LDGSTS.E.BYPASS.LTC128B.128 [R22+0x26c00], desc[UR36][R2.64+0x100], !P4 ;  /* 0x26c0010002167fae */ /* 0x0001e2000e101d64 */
[----:B------:R-:W-:Y:S01]  /*12ad0*/  NOP ;  /* 0x0000000000007918 */ /* 0x000fe20000000000 */
.L_x_4359:
        /* <DEDUP_REMOVED lines=10> */
.L_x_4360:
[----:B------:R1:W-:Y:S01]  /*12b80*/  SYNCS.ARRIVE.TRANS64.A1T0 RZ, [R19+URZ+0x30830], RZ ;  /* 0x030830ff13ff79a7 */ /* 0x0003e2000810003f */
[----:B------:R-:W-:Y:S05]  /*12b90*/  @!P5 BRA `(.L_x_4361) ;  /* 0x000000000004d947 */ /* 0x000fea0003800000 */
[----:B------:R-:W-:Y:S01]  /*12ba0*/  BPT.TRAP 0x1 ;  /* 0x000000040000795c */ /* 0x000fe20000300000 */
.L_x_4361:
[----:B0-----:R-:W-:Y:S01]  /*12bb0*/  SHF.L.U32 R3, R27, 0x1f, RZ ;  /* 0x0000001f1b037819 */ /* 0x001fe200000006ff */
[----:B------:R-:W-:Y:S01]  /*12bc0*/  BSSY B1, `(.L_x_4362) ;  /* 0x0000004000017945 */ /* 0x000fe20003800000 */
[----:B------:R-:W-:-:S04]  /*12bd0*/  LEA R6, R25, UR48, 0x3 ;  /* 0x0000003019067c11 */ /* 0x000fc8000f8e18ff */
[----:B------:R-:W0:Y:S02]  /*12be0*/  SYNCS.PHASECHK.TRANS64.TRYWAIT P0, [R6+URZ+0x30860], R3 ;  /* 0x03086003060075a7 */ /* 0x000e24000800017f */
[----:B0-----:R-:W-:Y:S05]  /*12bf0*/  @!P0 BRA `(.L_x_4363) ;  /* 0x0000002c00b88947 */ /* 0x001fea0003800000 */
.L_x_4435:
[----:B------:R-:W-:Y:S05]  /*12c00*/  BSYNC B1 ;  /* 0x0000000000017941 */ /* 0x000fea0003800000 */
.L_x_4362:
        /* <DEDUP_REMOVED lines=18> */
[----:B------:R-:W0:Y:S03]  /*12d30*/  SHFL.IDX PT, R14, R17, 0x2, 0x181f ;  /* 0x00581f00110e7f89 */ /* 0x000e2600000e0000 */
[----:B------:R-:W-:Y:S01]  /*12d40*/  IMAD.X R3, RZ, RZ, R8, P0 ;  /* 0x000000ffff037224 */ /* 0x000fe200000e0608 */
        /* <DEDUP_REMOVED lines=28> */
[----:B------:R0:W3:Y:S03]  /*12f10*/  SHFL.IDX PT, R14, R17, 0x5, 0x181f ;  /* 0x00b81f00110e7f89 */ /* 0x0000e600000e0000 */
[----:B--2---:R-:W-:Y:S01]  /*12f20*/  IMAD.X R3, RZ, RZ, R8, P0 ;  /* 0x000000ffff037224 */ /* 0x004fe200000e0608 */
[----:B------:R-:W-:Y:S01]  /*12f30*/  ISETP.LT.OR P0, PT, R0, 0x41, P3 ;  /* 0x000000410000780c */ /* 0x000fe20001f01670 */
[----:B------:R0:W2:-:S12]  /*12f40*/  SHFL.IDX PT, R8, R18, 0x5, 0x181f ;  /* 0x00b81f0012087f89 */ /* 0x00009800000e0000 */
[----:B------:R0:W-:Y:S01]  /*12f50*/  LDGSTS.E.BYPASS.LTC128B.128 [R7+0x2400], desc[UR36][R2.64], !P0 ;  /* 0x0240000002077fae */ /* 0x0001e2000c101d64 */
[----:B------:R-:W-:-:S13]  /*12f60*/  ISETP.LT.OR P0, PT, R0, 0x41, P2 ;  /* 0x000000410000780c */ /* 0x000fda0001701670 */
[----:B------:R0:W-:Y:S01]  /*12f70*/  LDGSTS.E.BYPASS.LTC128B.128 [R7+0x5400], desc[UR36][R2.64+0x80], !P0 ;  /* 0x0540008002077fae */ /* 0x0001e2000c101d64 */
[----:B------:R-:W-:-:S13]  /*12f80*/  ISETP.LT.OR P0, PT, R0, 0x41, P1 ;  /* 0x000000410000780c */ /* 0x000fda0000f01670 */
[----:B--23--:R0:W-:Y:S02]  /*12f90*/  LDGSTS.E.BYPASS.LTC128B.128 [R7+0x8400], desc[UR36][R2.64+0x100], !P0 ;  /* 0x0840010002077fae */ /* 0x00c1e4000c101d64 */
.L_x_4449:
        /* <DEDUP_REMOVED lines=21> */
[----:B------:R-:W-:-:S04]  /*130f0*/  IMAD R5, R4, UR5, R5 ;  /* 0x0000000504057c24 */ /* 0x000fc8000f8e0205 */
[----:B-1----:R-:W-:-:S07]  /*13100*/  IMAD.IADD R19, R3, 0x1, R5 ;  /* 0x0000000103137824 */ /* 0x002fce00078e0205 */
.L_x_4365:
        /* <DEDUP_REMOVED lines=10> */
.L_x_4366:
[----:B------:R-:W-:Y:S01]  /*131b0*/  R2UR UR4, R35 ;  /* 0x00000000230472ca */ /* 0x000fe200000e0000 */
[----:B------:R-:W-:Y:S01]  /*131c0*/  ULDC.64 UR6, c[0x0][0x330] ;  /* 0x0000cc0000067ab9 */ /* 0x000fe20000000a00 */
[----:B------:R-:W-:Y:S01]  /*131d0*/  IMAD.MOV.U32 R18, RZ, RZ, R2 ;  /* 0x000000ffff127224 */ /* 0x000fe200078e0002 */
[----:B------:R0:W-:Y:S01]  /*131e0*/  SYNCS.ARRIVE.TRANS64.A1T0 RZ, [R6+URZ+0x30850], RZ ;  /* 0x030850ff06ff79a7 */ /* 0x0001e2000810003f */
[----:B------:R-:W-:Y:S02]  /*131f0*/  IMAD.U32 R3, RZ, RZ, UR6 ;  /* 0x00000006ff037e24 */ /* 0x000fe4000f8e00ff */
[----:B------:R-:W-:Y:S02]  /*13200*/  VIADD R31, R31, 0xffffffff ;  /* 0xffffffff1f1f7836 */ /* 0x000fe40000000000 */
[----:B------:R-:W-:-:S04]  /*13210*/  IMAD.WIDE.U32 R18, R3, UR41, R18 ;  /* 0x0000002903127c25 */ /* 0x000fc8000f8e0012 */
[----:B------:R-:W-:Y:S01]  /*13220*/  VIADD R0, R0, 0x60 ;  /* 0x0000006000007836 */ /* 0x000fe20000000000 */
[----:B------:R-:W-:Y:S01]  /*13230*/  UIMAD UR4, UR4, UR6, URZ ;  /* 0x00000006040472a4 */ /* 0x000fe2000f8e023f */
[----:B------:R-:W-:Y:S02]  /*13240*/  VIADD R20, R20, 0xffffffa0 ;  /* 0xffffffa014147836 */ /* 0x000fe40000000000 */
[----:B------:R-:W-:Y:S01]  /*13250*/  IMAD.MOV.U32 R27, RZ, RZ, R28 ;  /* 0x000000ffff1b7224 */ /* 0x000fe200078e001c */
[----:B------:R-:W-:Y:S01]  /*13260*/  UIMAD UR4, UR41, UR7, UR4 ;  /* 0x00000007290472a4 */ /* 0x000fe2000f8e0204 */
[----:B------:R-:W-:Y:S02]  /*13270*/  IMAD.MOV.U32 R25, RZ, RZ, R26 ;  /* 0x000000ffff197224 */ /* 0x000fe400078e001a */
[----:B------:R-:W-:Y:S02]  /*13280*/  ULDC.64 UR6, c[0x0][0x318] ;  /* 0x0000c60000067ab9 */ /* 0x000fe40000000a00 */
[----:B------:R-:W-:Y:S01]  /*13290*/  LEA R17, P0, R18, UR6, 0x1 ;  /* 0x0000000612117c11 */ /* 0x000fe2000f8008ff */
[----:B------:R-:W-:-:S05]  /*132a0*/  VIADD R3, R19, UR4 ;  /* 0x0000000413037c36 */ /* 0x000fca0008000000 */
[----:B------:R-:W-:Y:S02]  /*132b0*/  LEA.HI.X R18, R18, UR7, R3, 0x1, P0 ;  /* 0x0000000712127c11 */ /* 0x000fe400080f0c03 */
[----:B------:R-:W-:-:S13]  /*132c0*/  ISETP.GT.AND P0, PT, R31, UR51, PT ;  /* 0x000000331f007c0c */ /* 0x000fda000bf04270 */
[----:B0-----:R-:W-:Y:S05]  /*132d0*/  @P0 BRA `(.L_x_4367) ;  /* 0xfffffff0002c0947 */ /* 0x001fea000383ffff */
[----:B------:R-:W-:Y:S05]  /*132e0*/  BSYNC B0 ;  /* 0x0000000000007941 */ /* 0x000fea0003800000 */
.L_x_4354:
[----:B------:R-:W-:-:S13]  /*132f0*/  LOP3.LUT P0, RZ, R16, 0x10, RZ, 0xc0, !PT ;  /* 0x0000001010ff7812 */ /* 0x000fda000780c0ff */
[----:B------:R-:W-:Y:S05]  /*13300*/  @!P0 BRA `(.L_x_4368) ;  /* 0x0000000000048947 */ /* 0x000fea0003800000 */
[----:B------:R-:W-:Y:S01]  /*13310*/  BPT.TRAP 0x1 ;  /* 0x000000040000795c */ /* 0x000fe20000300000 */
.L_x_4368:
[----:B0-----:R-:W-:Y:S01]  /*13320*/  LEA R0, R26, UR48, 0x3 ;  /* 0x000000301a007c11 */ /* 0x001fe2000f8e18ff */
        /* <DEDUP_REMOVED lines=11> */
.L_x_4450:
[----:B------:R-:W-:Y:S05]  /*133e0*/  BSYNC B0 ;  /* 0x0000000000007941 */ /* 0x000fea0003800000 */
.L_x_4369:
        /* <DEDUP_REMOVED lines=9> */
[----:B------:R-:W-:Y:S02]  /*13480*/  ISETP.GE.AND P0, PT, R33, UR4, PT ;  /* 0x0000000421007c0c */ /* 0x000fe4000bf06270 */
[C---:B------:R-:W-:Y:S01]  /*13490*/  ISETP.LT.OR P3, PT, R5.reuse, 0x1, P2 ;  /* 0x000000010500780c */ /* 0x040fe20001761670 */
[----:B------:R-:W1:Y:S01]  /*134a0*/  SHFL.IDX PT, R14, R17, 0x1, 0x181f ;  /* 0x00381f00110e7f89 */ /* 0x000e6200000e0000 */
[----:B------:R-:W-:-:S02]  /*134b0*/  ISETP.LT.OR P4, PT, R5, 0x1, P1 ;  /* 0x000000010500780c */ /* 0x000fc40000f81670 */
[----:B------:R-:W-:Y:S01]  /*134c0*/  ISETP.LT.OR P5, PT, R5, 0x1, P0 ;  /* 0x000000010500780c */ /* 0x000fe200007a1670 */
[----:B------:R-:W-:Y:S04]  /*134d0*/  SHFL.IDX PT, R7, R18, 0x2, 0x181f ;  /* 0x00581f0012077f89 */ /* 0x000fe800000e0000 */
[----:B------:R-:W2:Y:S01]  /*134e0*/  SHFL.IDX PT, R8, R17, 0x2, 0x181f ;  /* 0x00581f0011087f89 */ /* 0x000ea200000e0000 */
[----:B0-----:R-:W-:-:S05]  /*134f0*/  IMAD.WIDE.U32 R2, R23, 0x2, R2 ;  /* 0x0000000217027825 */ /* 0x001fca00078e0002 */
[----:B------:R-:W-:Y:S01]  /*13500*/  LDGSTS.E.BYPASS.LTC128B.128 [R4+0x400], desc[UR36][R2.64], !P3 ;  /* 0x0040000002047fae */ /* 0x000fe2000d901d64 */
[----:B------:R-:W-:-:S03]  /*13510*/  ISETP.LT.OR P3, PT, R5, 0x11, P2 ;  /* 0x000000110500780c */ /* 0x000fc60001761670 */
        /* <DEDUP_REMOVED lines=12> */
[----:B------:R-:W-:-:S03]  /*135e0*/  ISETP.LT.OR P4, PT, R5, 0x21, P1 ;  /* 0x000000210500780c */ /* 0x000fc60000f81670 */
[----:B------:R2:W-:Y:S01]  /*135f0*/  LDGSTS.E.BYPASS.LTC128B.128 [R4+0x6c00], desc[UR36][R2.64+0x100], !P5 ;  /* 0x06c0010002047fae */ /* 0x0005e2000e901d64 */
[----:B------:R-:W-:Y:S01]  /*13600*/  ISETP.LT.OR P5, PT, R5, 0x21, P0 ;  /* 0x000000210500780c */ /* 0x000fe200007a1670 */
[----:B--2---:R-:W-:Y:S02]  /*13610*/  IMAD.MOV.U32 R2, RZ, RZ, R8 ;  /* 0x000000ffff027224 */ /* 0x004fe400078e0008 */
[----:B------:R-:W-:Y:S01]  /*13620*/  IMAD.MOV.U32 R3, RZ, RZ, R7 ;  /* 0x000000ffff037224 */ /* 0x000fe200078e0007 */
[----:B------:R-:W2:Y:S01]  /*13630*/  SHFL.IDX PT, R8, R17, 0x4, 0x181f ;  /* 0x00981f0011087f89 */ /* 0x000ea200000e0000 */
[----:B------:R-:W-:-:S03]  /*13640*/  IMAD.WIDE.U32 R2, R23, 0x2, R2 ;  /* 0x0000000217027825 */ /* 0x000fc600078e0002 */
[----:B------:R-:W3:Y:S04]  /*13650*/  SHFL.IDX PT, R7, R18, 0x4, 0x181f ;  /* 0x00981f0012077f89 */ /* 0x000ee800000e0000 */
[----:B------:R-:W-:Y:S01]  /*13660*/  LDGSTS.E.BYPASS.LTC128B.128 [R4+0x1400], desc[UR36][R2.64], !P3 ;  /* 0x0140000002047fae */ /* 0x000fe2000d901d64 */
[----:B------:R-:W-:-:S03]  /*13670*/  ISETP.LT.OR P3, PT, R5, 0x31, P2 ;  /* 0x000000310500780c */ /* 0x000fc60001761670 */
[----:B------:R-:W-:Y:S01]  /*13680*/  LDGSTS.E.BYPASS.LTC128B.128 [R4+0x4400], desc[UR36][R2.64+0x80], !P4 ;  /* 0x0440008002047fae */ /* 0x000fe2000e101d64 */
[----:B------:R-:W-:-:S03]  /*13690*/  ISETP.LT.OR P4, PT, R5, 0x31, P1 ;  /* 0x000000310500780c */ /* 0x000fc60000f81670 */
[----:B------:R0:W-:Y:S01]  /*136a0*/  LDGSTS.E.BYPASS.LTC128B.128 [R4+0x7400], desc[UR36][R2.64+0x100], !P5 ;  /* 0x0740010002047fae */ /* 0x0001e2000e901d64 */
[----:B------:R-:W-:-:S03]  /*136b0*/  ISETP.LT.OR P5, PT, R5, 0x31, P0 ;  /* 0x000000310500780c */ /* 0x000fc600007a1670 */
[----:B------:R-:W4:Y:S01]  /*136c0*/  SHFL.IDX PT, R18, R18, 0x5, 0x181f ;  /* 0x00b81f0012127f89 */ /* 0x000f2200000e0000 */
[----:B0-----:R-:W-:Y:S02]  /*136d0*/  IMAD.MOV.U32 R2, RZ, RZ, R14 ;  /* 0x000000ffff027224 */ /* 0x001fe400078e000e */
[----:B-1----:R-:W-:Y:S01]  /*136e0*/  IMAD.MOV.U32 R3, RZ, RZ, R6 ;  /* 0x000000ffff037224 */ /* 0x002fe200078e0006 */
[----:B------:R0:W1:Y:S01]  /*136f0*/  SHFL.IDX PT, R14, R17, 0x5, 0x181f ;  /* 0x00b81f00110e7f89 */ /* 0x00006200000e0000 */
[----:B------:R-:W-:Y:S02]  /*13700*/  IMAD.MOV.U32 R6, RZ, RZ, RZ ;  /* 0x000000ffff067224 */ /* 0x000fe400078e00ff */
[----:B------:R-:W-:-:S05]  /*13710*/  IMAD.WIDE.U32 R2, R23, 0x2, R2 ;  /* 0x0000000217027825 */ /* 0x000fca00078e0002 */
[----:B------:R-:W-:Y:S01]  /*13720*/  LDGSTS.E.BYPASS.LTC128B.128 [R4+0x1c00], desc[UR36][R2.64], !P3 ;  /* 0x01c0000002047fae */ /* 0x000fe2000d901d64 */
[----:B------:R-:W-:-:S03]  /*13730*/  ISETP.LT.OR P3, PT, R5, 0x41, P2 ;  /* 0x000000410500780c */ /* 0x000fc60001761670 */
[----:B------:R-:W-:Y:S01]  /*13740*/  LDGSTS.E.BYPASS.LTC128B.128 [R4+0x4c00], desc[UR36][R2.64+0x80], !P4 ;  /* 0x04c0008002047fae */ /* 0x000fe2000e101d64 */
[----:B------:R-:W-:-:S03]  /*13750*/  ISETP.LT.OR P4, PT, R5, 0x41, P1 ;  /* 0x000000410500780c */ /* 0x000fc60000f81670 */
[----:B------:R2:W-:Y:S01]  /*13760*/  LDGSTS.E.BYPASS.LTC128B.128 [R4+0x7c00], desc[UR36][R2.64+0x100], !P5 ;  /* 0x07c0010002047fae */ /* 0x0005e2000e901d64 */
[----:B------:R-:W-:Y:S01]  /*13770*/  ISETP.LT.OR P5, PT, R5, 0x41, P0 ;  /* 0x000000410500780c */ /* 0x000fe200007a1670 */
[----:B--2---:R-:W-:Y:S02]  /*13780*/  IMAD.MOV.U32 R2, RZ, RZ, R8 ;  /* 0x000000ffff027224 */ /* 0x004fe400078e0008 */
[----:B---3--:R-:W-:Y:S02]  /*13790*/  IMAD.MOV.U32 R3, RZ, RZ, R7 ;  /* 0x000000ffff037224 */ /* 0x008fe400078e0007 */
[----:B------:R-:W-:-:S05]  /*137a0*/  IMAD.WIDE.U32 R2, R23, 0x2, R2 ;  /* 0x0000000217027825 */ /* 0x000fca00078e0002 */
[----:B------:R0:W-:Y:S04]  /*137b0*/  LDGSTS.E.BYPASS.LTC128B.128 [R4+0x2400], desc[UR36][R2.64], !P3 ;  /* 0x0240000002047fae */ /* 0x0001e8000d901d64 */
[----:B------:R0:W-:Y:S04]  /*137c0*/  LDGSTS.E.BYPASS.LTC128B.128 [R4+0x5400], desc[UR36][R2.64+0x80], !P4 ;  /* 0x0540008002047fae */ /* 0x0001e8000e101d64 */
[----:B-1--4-:R0:W-:Y:S02]  /*137d0*/  LDGSTS.E.BYPASS.LTC128B.128 [R4+0x8400], desc[UR36][R2.64+0x100], !P5 ;  /* 0x0840010002047fae */ /* 0x0121e4000e901d64 */
.L_x_4464:
[C---:B------:R-:W-:Y:S01]  /*137e0*/  ISETP.LT.OR P2, PT, R5.reuse, 0x51, P2 ;  /* 0x000000510500780c */ /* 0x040fe20001741670 */
[----:B0-----:R-:W-:Y:S01]  /*137f0*/  IMAD.MOV.U32 R2, RZ, RZ, R14 ;  /* 0x000000ffff027224 */ /* 0x001fe200078e000e */
[C---:B------:R-:W-:Y:S01]  /*13800*/  ISETP.LT.OR P1, PT, R5.reuse, 0x51, P1 ;  /* 0x000000510500780c */ /* 0x040fe20000f21670 */
[----:B------:R-:W-:Y:S01]  /*13810*/  IMAD.MOV.U32 R3, RZ, RZ, R18 ;  /* 0x000000ffff037224 */ /* 0x000fe200078e0012 */
[----:B------:R-:W-:Y:S01]  /*13820*/  ISETP.LT.OR P0, PT, R5, 0x51, P0 ;  /* 0x000000510500780c */ /* 0x000fe20000701670 */
[----:B------:R-:W-:-:S08]  /*13830*/  IMAD.WIDE.U32 R2, R23, 0x2, R2 ;  /* 0x0000000217027825 */ /* 0x000fd000078e0002 */
        /* <DEDUP_REMOVED lines=8> */
.L_x_4372:
        /* <DEDUP_REMOVED lines=10> */
.L_x_4373:
[----:B------:R1:W-:Y:S02]  /*13960*/  SYNCS.ARRIVE.TRANS64.A1T0 RZ, [R0+URZ+0x30850], RZ ;  /* 0x030850ff00ff79a7 */ /* 0x0003e4000810003f */
[----:B-1----:R-:W-:-:S05]  /*13970*/  VIADD R0, R26, 0x1 ;  /* 0x000000011a007836 */ /* 0x002fca0000000000 */
[----:B------:R-:W-:-:S04]  /*13980*/  ISETP.NE.AND P0, PT, R0, 0x2, PT ;  /* 0x000000020000780c */ /* 0x000fc80003f05270 */
[----:B0-----:R-:W-:Y:S02]  /*13990*/  SEL R3, RZ, 0x1, P0 ;  /* 0x00000001ff037807 */ /* 0x001fe40000000000 */
[----:B------:R-:W-:Y:S02]  /*139a0*/  SEL R0, R0, RZ, P0 ;  /* 0x000000ff00007207 */ /* 0x000fe40000000000 */
[----:B------:R-:W-:-:S07]  /*139b0*/  LOP3.LUT R28, R28, R3, RZ, 0x3c, !PT ;  /* 0x000000031c1c7212 */ /* 0x000fce00078e3cff */
.L_x_4333:
[----:B------:R-:W0:Y:S01]  /*139c0*/  S2R R3, SR_CgaCtaId ;  /* 0x0000000000037919 */ /* 0x000e220000008800 */
[----:B------:R-:W-:Y:S02]  /*139d0*/  MOV R2, 0x400 ;  /* 0x0000040000027802 */ /* 0x000fe40000000f00 */
[----:B------:R-:W-:Y:S02]  /*139e0*/  SHF.L.U32 R6, R6, 0x1f, RZ ;  /* 0x0000001f06067819 */ /* 0x000fe400000006ff */
[----:B0-----:R-:W-:-:S04]  /*139f0*/  LEA R7, R3, R2, 0x18 ;  /* 0x0000000203077211 */ /* 0x001fc800078ec0ff */
[----:B------:R-:W0:Y:S02]  /*13a00*/  SYNCS.PHASECHK.TRANS64.TRYWAIT P0, [R7+URZ+0x30820], R6 ;  /* 0x03082006070075a7 */ /* 0x000e24000800017f */
[----:B0-----:R-:W-:Y:S05]  /*13a10*/  @!P0 BRA `(.L_x_4374) ;  /* 0x0000003000a08947 */ /* 0x001fea0003800000 */
.L_x_4465:
[----:B------:R-:W-:-:S03]  /*13a20*/  UMOV UR4, 0xffffffff ;  /* 0xffffffff00047882 */ /* 0x000fc60000000000 */
[----:B------:R-:W-:Y:S05]  /*13a30*/  BRA.DIV UR4, `(.L_x_4375) ;  /* 0x0000003204ac7947 */ /* 0x000fea000b800000 */
[----:B------:R-:W1:Y:S02]  /*13a40*/  S2R R2, SR_TID.X ;  /* 0x0000000000027919 */ /* 0x000e640000002100 */
[----:B-1----:R-:W-:-:S04]  /*13a50*/  SHF.R.U32.HI R2, RZ, 0x5, R2 ;  /* 0x00000005ff027819 */ /* 0x002fc80000011602 */
[----:B------:R-:W-:-:S05]  /*13a60*/  LOP3.LUT R2, R2, 0x3, RZ, 0xc0, !PT ;  /* 0x0000000302027812 */ /* 0x000fca00078ec0ff */
[----:B------:R1:W2:Y:S02]  /*13a70*/  SHFL.IDX PT, R14, R2, RZ, 0x1f ;  /* 0x00001fff020e7589 */ /* 0x0002a400000e0000 */
.L_x_4468:
[----:B--2---:R-:W-:-:S13]  /*13a80*/  ISETP.NE.AND P0, PT, R14, RZ, PT ;  /* 0x000000ff0e00720c */ /* 0x004fda0003f05270 */
[----:B------:R-:W-:Y:S05]  /*13a90*/  @P0 BRA `(.L_x_4241) ;  /* 0x0000000000900947 */ /* 0x000fea0003800000 */
[----:B------:R-:W-:-:S03]  /*13aa0*/  UMOV UR4, 0xffffffff ;  /* 0xffffffff00047882 */ /* 0x000fc60000000000 */
[----:B------:R-:W-:Y:S05]  /*13ab0*/  BRA.DIV UR4, `(.L_x_4376) ;  /* 0x0000003204c07947 */ /* 0x000fea000b800000 */
[----:B------:R-:W-:-:S13]  /*13ac0*/  ELECT P6, URZ, PT ;  /* 0x00000000003f782f */ /* 0x000fda00038c0000 */
.L_x_4471:
        /* <DEDUP_REMOVED lines=8> */
.L_x_4377:
[----:B------:R-:W-:Y:S01]  /*13b50*/  IMAD R5, R0, 0x8, R7 ;  /* 0x0000000800057824 */ /* 0x000fe200078e0207 */
[----:B------:R-:W-:Y:S01]  /*13b60*/  SHF.L.U32 R2, R28, 0x1f, RZ ;  /* 0x0000001f1c027819 */ /* 0x000fe200000006ff */
[----:B------:R-:W-:-:S03]  /*13b70*/  VIADD R0, R0, 0x1 ;  /* 0x0000000100007836 */ /* 0x000fc60000000000 */
[----:B------:R-:W1:Y:S02]  /*13b80*/  SYNCS.PHASECHK.TRANS64.TRYWAIT P1, [R5+URZ+0x30840], R2 ;  /* 0x03084002050075a7 */ /* 0x000e64000802017f */
[----:B------:R-:W-:-:S04]  /*13b90*/  ISETP.NE.AND P2, PT, R0, 0x2, PT ;  /* 0x000000020000780c */ /* 0x000fc80003f45270 */
[----:B------:R-:W-:Y:S01]  /*13ba0*/  SEL R3, RZ, 0x1, P2 ;  /* 0x00000001ff037807 */ /* 0x000fe20001000000 */
[----:B-1----:R-:W-:Y:S08]  /*13bb0*/  @!P1 BRA `(.L_x_4378) ;  /* 0x0000003000a09947 */ /* 0x002ff00003800000 */
.L_x_4472:
[----:B------:R-:W-:Y:S02]  /*13bc0*/  SEL R0, R0, RZ, P2 ;  /* 0x000000ff00007207 */ /* 0x000fe40001000000 */
[----:B------:R-:W-:Y:S01]  /*13bd0*/  LOP3.LUT R3, R28, R3, RZ, 0x3c, !PT ;  /* 0x000000031c037212 */ /* 0x000fe200078e3cff */
[----:B------:R-:W-:Y:S06]  /*13be0*/  @!P0 BRA `(.L_x_4379) ;  /* 0x0000000000048947 */ /* 0x000fec0003800000 */
[----:B------:R-:W-:Y:S01]  /*13bf0*/  BPT.TRAP 0x1 ;  /* 0x000000040000795c */ /* 0x000fe20000300000 */
.L_x_4379:
[----:B0-----:R-:W-:Y:S01]  /*13c00*/  IMAD R7, R0, 0x8, R7 ;  /* 0x0000000800077824 */ /* 0x001fe200078e0207 */
[----:B------:R-:W-:-:S04]  /*13c10*/  SHF.L.U32 R0, R3, 0x1f, RZ ;  /* 0x0000001f03007819 */ /* 0x000fc800000006ff */
[----:B------:R-:W0:Y:S02]  /*13c20*/  SYNCS.PHASECHK.TRANS64.TRYWAIT P1, [R7+URZ+0x30840], R0 ;  /* 0x03084000070075a7 */ /* 0x000e24000802017f */
[----:B0-----:R-:W-:Y:S05]  /*13c30*/  @!P1 BRA `(.L_x_4380) ;  /* 0x0000003000949947 */ /* 0x001fea0003800000 */
.L_x_4473:
[----:B------:R-:W-:Y:S05]  /*13c40*/  @!P0 BRA `(.L_x_4381) ;  /* 0x0000000000048947 */ /* 0x000fea0003800000 */
[----:B------:R-:W-:Y:S01]  /*13c50*/  BPT.TRAP 0x1 ;  /* 0x000000040000795c */ /* 0x000fe20000300000 */
.L_x_4381:
[----:B------:R-:W2:Y:S02]  /*13c60*/  SYNCS.PHASECHK.TRANS64.TRYWAIT P1, [R5+URZ+0x30860], R2 ;  /* 0x03086002050075a7 */ /* 0x000ea4000802017f */
[----:B--2---:R-:W-:Y:S05]  /*13c70*/  @!P1 BRA `(.L_x_4382) ;  /* 0x0000003000989947 */ /* 0x004fea0003800000 */
.L_x_4474:
[----:B------:R-:W-:Y:S05]  /*13c80*/  @!P0 BRA `(.L_x_4383) ;  /* 0x0000000000048947 */ /* 0x000fea0003800000 */
[----:B------:R-:W-:Y:S01]  /*13c90*/  BPT.TRAP 0x1 ;  /* 0x000000040000795c */ /* 0x000fe20000300000 */
.L_x_4383:
[----:B---3--:R3:W4:Y:S02]  /*13ca0*/  SYNCS.PHASECHK.TRANS64.TRYWAIT P0, [R7+URZ+0x30860], R0 ;  /* 0x03086000070075a7 */ /* 0x008724000800017f */
[----:B----4-:R-:W-:Y:S05]  /*13cb0*/  @!P0 NANOSLEEP.SYNCS 0x989680 ;  /* 0x009896800000895d */ /* 0x010fea0003900000 */
[----:B------:R-:W4:Y:S02]  /*13cc0*/  @!P0 SYNCS.PHASECHK.TRANS64 P0, [R7+URZ+0x30860], R0 ;  /* 0x03086000070085a7 */ /* 0x000f24000800007f */
[----:B----4-:R-:W-:Y:S05]  /*13cd0*/  @!P0 BRA `(.L_x_4383) ;  /* 0xfffffffc00f08947 */ /* 0x010fea000383ffff */
.L_x_4241:
[----:B------:R-:W-:Y:S05]  /*13ce0*/  BSYNC B6 ;  /* 0x0000000000067941 */ /* 0x000fea0003800000 */
.L_x_4238:
[----:B------:R-:W-:Y:S05]  /*13cf0*/  EXIT ;  /* 0x000000000000794d */ /* 0x000fea0003800000 */
.L_x_4251:
[----:B0-----:R-:W-:-:S04]  /*13d00*/  IMAD.U32 R3, RZ, RZ, UR38 ;  /* 0x00000026ff037e24 */ /* 0x001fc8000f8e00ff */
[----:B------:R0:W1:Y:S03]  /*13d10*/  SYNCS.PHASECHK.TRANS64.TRYWAIT P0, [R3+URZ+0x30800], R0 ;  /* 0x03080000030075a7 */ /* 0x000066000800017f */
[----:B-1----:R-:W-:Y:S05]  /*13d20*/  @!P0 NANOSLEEP.SYNCS 0x989680 ;  /* 0x009896800000895d */ /* 0x002fea0003900000 */
[----:B------:R-:W1:Y:S02]  /*13d30*/  @!P0 SYNCS.PHASECHK.TRANS64 P0, [R3+URZ+0x30800], R0 ;  /* 0x03080000030085a7 */ /* 0x000e64000800007f */
[----:B-1----:R-:W-:Y:S05]  /*13d40*/  @!P0 BRA `(.L_x_4251) ;  /* 0xfffffffc00ec8947 */ /* 0x002fea000383ffff */
[----:B------:R-:W-:Y:S05]  /*13d50*/  BRA `(.L_x_4384) ;  /* 0xfffffed800c47947 */ /* 0x000fea000383ffff */
.L_x_4255:
[----:B0-----:R-:W-:-:S04]  /*13d60*/  IMAD.U32 R3, RZ, RZ, UR38 ;  /* 0x00000026ff037e24 */ /* 0x001fc8000f8e00ff */
[----:B------:R0:W2:Y:S03]  /*13d70*/  SYNCS.PHASECHK.TRANS64.TRYWAIT P1, [R3+URZ+0x30830], R0 ;  /* 0x03083000030075a7 */ /* 0x0000a6000802017f */
[----:B--2---:R-:W-:Y:S05]  /*13d80*/  @!P1 NANOSLEEP.SYNCS 0x989680 ;  /* 0x009896800000995d */ /* 0x004fea0003900000 */
[----:B------:R-:W2:Y:S02]  /*13d90*/  @!P1 SYNCS.PHASECHK.TRANS64 P1, [R3+URZ+0x30830], R0 ;  /* 0x03083000030095a7 */ /* 0x000ea4000802007f */
[----:B--2---:R-:W-:Y:S05]  /*13da0*/  @!P1 BRA `(.L_x_4255) ;  /* 0xfffffffc00ec9947 */ /* 0x004fea000383ffff */
[----:B------:R-:W-:Y:S05]  /*13db0*/  BRA `(.L_x_4254) ;  /* 0xfffffed800e87947 */ /* 0x000fea000383ffff */
.L_x_4272:
[----:B-1----:R-:W-:-:S04]  /*13dc0*/  IMAD.U32 R5, RZ, RZ, UR39 ;  /* 0x00000027ff057e24 */ /* 0x002fc8000f8e00ff */
[----:B------:R1:W2:Y:S03]  /*13dd0*/  SYNCS.PHASECHK.TRANS64.TRYWAIT P1, [R5+URZ+0x30830], R0 ;  /* 0x03083000050075a7 */ /* 0x0002a6000802017f */
[----:B--2---:R-:W-:Y:S05]  /*13de0*/  @!P1 NANOSLEEP.SYNCS 0x989680 ;  /* 0x009896800000995d */ /* 0x004fea0003900000 */
[----:B------:R-:W2:Y:S02]  /*13df0*/  @!P1 SYNCS.PHASECHK.TRANS64 P1, [R5+URZ+0x30830], R0 ;  /* 0x03083000050095a7 */ /* 0x000ea4000802007f */
[----:B--2---:R-:W-:Y:S05]  /*13e00*/  @!P1 BRA `(.L_x_4272) ;  /* 0xfffffffc00ec9947 */ /* 0x004fea000383ffff */
[----:B------:R-:W-:Y:S05]  /*13e10*/  BRA `(.L_x_4271) ;  /* 0xffffff0800dc7947 */ /* 0x000fea000383ffff */
.L_x_4276:
[----:B-1----:R-:W-:-:S04]  /*13e20*/  IMAD.U32 R3, RZ, RZ, UR14 ;  /* 0x0000000eff037e24 */ /* 0x002fc8000f8e00ff */
[----:B------:R1:W2:Y:S03]  /*13e30*/  SYNCS.PHASECHK.TRANS64.TRYWAIT P1, [R3+URZ+0x30850], R0 ;  /* 0x03085000030075a7 */ /* 0x0002a6000802017f */
[----:B--2---:R-:W-:Y:S05]  /*13e40*/  @!P1 NANOSLEEP.SYNCS 0x989680 ;  /* 0x009896800000995d */ /* 0x004fea0003900000 */
[----:B------:R-:W2:Y:S02]  /*13e50*/  @!P1 SYNCS.PHASECHK.TRANS64 P1, [R3+URZ+0x30850], R0 ;  /* 0x03085000030095a7 */ /* 0x000ea4000802007f */
[----:B--2---:R-:W-:Y:S05]  /*13e60*/  @!P1 BRA `(.L_x_4276) ;  /* 0xfffffffc00ec9947 */ /* 0x004fea000383ffff */
[----:B------:R-:W-:Y:S05]  /*13e70*/  BRA `(.L_x_4275) ;  /* 0xffffff14006c7947 */ /* 0x000fea000383ffff */
.L_x_4295:
[----:B-1----:R-:W-:-:S04]  /*13e80*/  IMAD.U32 R5, RZ, RZ, UR5 ;  /* 0x00000005ff057e24 */ /* 0x002fc8000f8e00ff */
[----:B------:R1:W2:Y:S03]  /*13e90*/  SYNCS.PHASECHK.TRANS64.TRYWAIT P1, [R5+URZ+0x30830], R0 ;  /* 0x03083000050075a7 */ /* 0x0002a6000802017f */
[----:B--2---:R-:W-:Y:S05]  /*13ea0*/  @!P1 NANOSLEEP.SYNCS 0x989680 ;  /* 0x009896800000995d */ /* 0x004fea0003900000 */
[----:B------:R-:W2:Y:S02]  /*13eb0*/  @!P1 SYNCS.PHASECHK.TRANS64 P1, [R5+URZ+0x30830], R0 ;  /* 0x03083000050095a7 */ /* 0x000ea4000802007f */
[----:B--2---:R-:W-:Y:S05]  /*13ec0*/  @!P1 BRA `(.L_x_4295) ;  /* 0xfffffffc00ec9947 */ /* 0x004fea000383ffff */
[----:B------:R-:W-:Y:S05]  /*13ed0*/  BRA `(.L_x_4294) ;  /* 0xffffff3c00d07947 */ /* 0x000fea000383ffff */
.L_x_4299:
[----:B-1----:R-:W-:-:S04]  /*13ee0*/  IMAD.U32 R3, RZ, RZ, UR5 ;  /* 0x00000005ff037e24 */ /* 0x002fc8000f8e00ff */
[----:B------:R1:W2:Y:S03]  /*13ef0*/  SYNCS.PHASECHK.TRANS64.TRYWAIT P1, [R3+URZ+0x30850], R0 ;  /* 0x03085000030075a7 */ /* 0x0002a6000802017f */
[----:B--2---:R-:W-:Y:S05]  /*13f00*/  @!P1 NANOSLEEP.SYNCS 0x989680 ;  /* 0x009896800000995d */ /* 0x004fea0003900000 */
[----:B------:R-:W2:Y:S02]  /*13f10*/  @!P1 SYNCS.PHASECHK.TRANS64 P1, [R3+URZ+0x30850], R0 ;  /* 0x03085000030095a7 */ /* 0x000ea4000802007f */
[----:B--2---:R-:W-:Y:S05]  /*13f20*/  @!P1 BRA `(.L_x_4299) ;  /* 0xfffffffc00ec9947 */ /* 0x004fea000383ffff */
[----:B------:R-:W-:Y:S05]  /*13f30*/  BRA `(.L_x_4298) ;  /* 0xffffff4800607947 */ /* 0x000fea000383ffff */
.L_x_4307:
[----:B-1----:R-:W-:-:S04]  /*13f40*/  IMAD.U32 R5, RZ, RZ, UR39 ;  /* 0x00000027ff057e24 */ /* 0x002fc8000f8e00ff */
[----:B------:R1:W2:Y:S03]  /*13f50*/  SYNCS.PHASECHK.TRANS64.TRYWAIT P1, [R5+URZ+0x30830], R0 ;  /* 0x03083000050075a7 */ /* 0x0002a6000802017f */
[----:B--2---:R-:W-:Y:S05]  /*13f60*/  @!P1 NANOSLEEP.SYNCS 0x989680 ;  /* 0x009896800000995d */ /* 0x004fea0003900000 */
[----:B------:R-:W2:Y:S02]  /*13f70*/  @!P1 SYNCS.PHASECHK.TRANS64 P1, [R5+URZ+0x30830], R0 ;  /* 0x03083000050095a7 */ /* 0x000ea4000802007f */
[----:B--2---:R-:W-:Y:S05]  /*13f80*/  @!P1 BRA `(.L_x_4307) ;  /* 0xfffffffc00ec9947 */ /* 0x004fea000383ffff */
[----:B------:R-:W-:Y:S05]  /*13f90*/  BRA `(.L_x_4306) ;  /* 0xffffff5c00287947 */ /* 0x000fea000383ffff */
.L_x_4311:
[----:B-1----:R-:W-:-:S04]  /*13fa0*/  IMAD.U32 R3, RZ, RZ, UR5 ;  /* 0x00000005ff037e24 */ /* 0x002fc8000f8e00ff */
[----:B------:R1:W2:Y:S03]  /*13fb0*/  SYNCS.PHASECHK.TRANS64.TRYWAIT P1, [R3+URZ+0x30850], R0 ;  /* 0x03085000030075a7 */ /* 0x0002a6000802017f */
[----:B--2---:R-:W-:Y:S05]  /*13fc0*/  @!P1 NANOSLEEP.SYNCS 0x989680 ;  /* 0x009896800000995d */ /* 0x004fea0003900000 */
[----:B------:R-:W2:Y:S02]  /*13fd0*/  @!P1 SYNCS.PHASECHK.TRANS64 P1, [R3+URZ+0x30850], R0 ;  /* 0x03085000030095a7 */ /* 0x000ea4000802007f */
[----:B--2---:R-:W-:Y:S05]  /*13fe0*/  @!P1 BRA `(.L_x_4311) ;  /* 0xfffffffc00ec9947 */ /* 0x004fea000383ffff */
[----:B------:R-:W-:Y:S05]  /*13ff0*/  BRA `(.L_x_4310) ;  /* 0xffffff6400b87947 */ /* 0x000fea000383ffff */
.L_x_4326:
[----:B-1----:R-:W-:-:S04]  /*14000*/  IMAD.U32 R3, RZ, RZ, UR5 ;  /* 0x00000005ff037e24 */ /* 0x002fc8000f8e00ff */
[----:B------:R1:W2:Y:S03]  /*14010*/  SYNCS.PHASECHK.TRANS64.TRYWAIT P1, [R3+URZ+0x30850], R2 ;  /* 0x03085002030075a7 */ /* 0x0002a6000802017f */
[----:B--2---:R-:W-:Y:S05]  /*14020*/  @!P1 NANOSLEEP.SYNCS 0x989680 ;  /* 0x009896800000995d */ /* 0x004fea0003900000 */
[----:B------:R-:W2:Y:S02]  /*14030*/  @!P1 SYNCS.PHASECHK.TRANS64 P1, [R3+URZ+0x30850], R2 ;  /* 0x03085002030095a7 */ /* 0x000ea4000802007f */
[----:B--2---:R-:W-:Y:S05]  /*14040*/  @!P1 BRA `(.L_x_4326) ;  /* 0xfffffffc00ec9947 */ /* 0x004fea000383ffff */
[----:B------:R-:W-:Y:S05]  /*14050*/  BRA `(.L_x_4325) ;  /* 0xffffff9000c07947 */ /* 0x000fea000383ffff */
.L_x_4344:
[----:B------:R-:W-:Y:S02]  /*14060*/  IMAD.MOV.U32 R13, RZ, RZ, R18 ;  /* 0x000000ffff0d7224 */ /* 0x000fe400078e0012 */
[----:B------:R-:W-:Y:S02]  /*14070*/  IMAD.MOV.U32 R12, RZ, RZ, RZ ;  /* 0x000000ffff0c7224 */ /* 0x000fe400078e00ff */
[----:B------:R-:W-:Y:S02]  /*14080*/  IMAD.MOV.U32 R11, RZ, RZ, 0x1f ;  /* 0x0000001fff0b7424 */ /* 0x000fe400078e00ff */
[----:B------:R-:W-:-:S07]  /*14090*/  IMAD.MOV.U32 R15, RZ, RZ, -0x1 ;  /* 0xffffffffff0f7424 */ /* 0x000fce00078e00ff */
[----:B-----5:R-:W-:Y:S05]  /*140a0*/  WARPSYNC.COLLECTIVE R15, `(.L_x_4385) ;  /* 0x000000000f087348 */ /* 0x020fea0003c00000 */
[----:B------:R0:W1:Y:S02]  /*140b0*/  SHFL.IDX P6, R14, R13, R12, R11 ;  /* 0x0000000c0d0e7389 */ /* 0x00006400000c000b */
[----:B01---5:R-:W-:Y:S01]  /*140c0*/  ENDCOLLECTIVE ;  /* 0x000000000000791b */ /* 0x023fe20003800000 */
.L_x_4385:
[----:B------:R-:W-:Y:S05]  /*140d0*/  BRA `(.L_x_4386) ;  /* 0xffffffcc00707947 */ /* 0x000fea000383ffff */
.L_x_4346:
[----:B0-----:R-:W-:-:S04]  /*140e0*/  IMAD.U32 R3, RZ, RZ, UR48 ;  /* 0x00000030ff037e24 */ /* 0x001fc8000f8e00ff */
[----:B------:R0:W1:Y:S03]  /*140f0*/  SYNCS.PHASECHK.TRANS64.TRYWAIT P0, [R3+URZ+0x30840], R2 ;  /* 0x03084002030075a7 */ /* 0x000066000800017f */
[----:B-1----:R-:W-:Y:S05]  /*14100*/  @!P0 NANOSLEEP.SYNCS 0x989680 ;  /* 0x009896800000895d */ /* 0x002fea0003900000 */
[----:B------:R-:W1:Y:S02]  /*14110*/  @!P0 SYNCS.PHASECHK.TRANS64 P0, [R3+URZ+0x30840], R2 ;  /* 0x03084002030085a7 */ /* 0x000e64000800007f */
[----:B-1----:R-:W-:Y:S05]  /*14120*/  @!P0 BRA `(.L_x_4346) ;  /* 0xfffffffc00ec8947 */ /* 0x002fea000383ffff */
[----:B------:R-:W-:Y:S05]  /*14130*/  BRA `(.L_x_4387) ;  /* 0xffffffd000007947 */ /* 0x000fea000383ffff */
.L_x_4347:
        /* <DEDUP_REMOVED lines=8> */
.L_x_4389:
[----:B------:R-:W-:Y:S05]  /*141c0*/  BSYNC B0 ;  /* 0x0000000000007941 */ /* 0x000fea0003800000 */
.L_x_4388:
[----:B------:R-:W-:Y:S01]  /*141d0*/  IMAD.MOV.U32 R13, RZ, RZ, R0 ;  /* 0x000000ffff0d7224 */ /* 0x000fe200078e0000 */
[----:B------:R-:W-:Y:S01]  /*141e0*/  @P0 LEA R9, R30, UR48, 0x1 ;  /* 0x000000301e090c11 */ /* 0x000fe2000f8e08ff */
[----:B------:R-:W-:Y:S02]  /*141f0*/  IMAD.MOV.U32 R12, RZ, RZ, RZ ;  /* 0x000000ffff0c7224 */ /* 0x000fe400078e00ff */
[----:B------:R-:W-:Y:S02]  /*14200*/  IMAD.MOV.U32 R11, RZ, RZ, 0x181f ;  /* 0x0000181fff0b7424 */ /* 0x000fe400078e00ff */
[----:B------:R-:W-:Y:S02]  /*14210*/  IMAD.MOV.U32 R15, RZ, RZ, -0x1 ;  /* 0xffffffffff0f7424 */ /* 0x000fe400078e00ff */
[----:B------:R-:W-:-:S07]  /*14220*/  IMAD.MOV.U32 R3, RZ, RZ, R14 ;  /* 0x000000ffff037224 */ /* 0x000fce00078e000e */
[----:B------:R-:W-:Y:S05]  /*14230*/  WARPSYNC.COLLECTIVE R15, `(.L_x_4390) ;  /* 0x000000000f087348 */ /* 0x000fea0003c00000 */
[----:B------:R0:W1:Y:S02]  /*14240*/  SHFL.IDX P6, R14, R13, R12, R11 ;  /* 0x0000000c0d0e7389 */ /* 0x00006400000c000b */
[----:B01----:R-:W-:Y:S01]  /*14250*/  ENDCOLLECTIVE ;  /* 0x000000000000791b */ /* 0x003fe20003800000 */
.L_x_4390:
[----:B------:R-:W-:Y:S02]  /*14260*/  IMAD.MOV.U32 R13, RZ, RZ, R7 ;  /* 0x000000ffff0d7224 */ /* 0x000fe400078e0007 */
[----:B------:R-:W-:Y:S02]  /*14270*/  IMAD.MOV.U32 R12, RZ, RZ, 0x1 ;  /* 0x00000001ff0c7424 */ /* 0x000fe400078e00ff */
[----:B------:R-:W-:-:S07]  /*14280*/  IMAD.MOV.U32 R2, RZ, RZ, R14 ;  /* 0x000000ffff027224 */ /* 0x000fce00078e000e */
[----:B------:R-:W-:Y:S05]  /*14290*/  WARPSYNC.COLLECTIVE R15, `(.L_x_4391) ;  /* 0x000000000f087348 */ /* 0x000fea0003c00000 */
[----:B------:R0:W1:Y:S02]  /*142a0*/  SHFL.IDX P6, R14, R13, R12, R11 ;  /* 0x0000000c0d0e7389 */ /* 0x00006400000c000b */
[----:B01----:R-:W-:Y:S01]  /*142b0*/  ENDCOLLECTIVE ;  /* 0x000000000000791b */ /* 0x003fe20003800000 */
.L_x_4391:
        /* <DEDUP_REMOVED lines=13> */
.L_x_4392:
[----:B------:R-:W-:Y:S01]  /*14390*/  @P0 LEA R21, R30, UR48, 0x1 ;  /* 0x000000301e150c11 */ /* 0x000fe2000f8e08ff */
[----:B------:R-:W-:Y:S02]  /*143a0*/  IMAD.MOV.U32 R13, RZ, RZ, R7 ;  /* 0x000000ffff0d7224 */ /* 0x000fe400078e0007 */
[----:B------:R-:W-:Y:S02]  /*143b0*/  IMAD.MOV.U32 R12, RZ, RZ, 0x2 ;  /* 0x00000002ff0c7424 */ /* 0x000fe400078e00ff */
[----:B------:R-:W-:-:S07]  /*143c0*/  IMAD.MOV.U32 R4, RZ, RZ, R14 ;  /* 0x000000ffff047224 */ /* 0x000fce00078e000e */
[----:B------:R-:W-:Y:S05]  /*143d0*/  WARPSYNC.COLLECTIVE R15, `(.L_x_4393) ;  /* 0x000000000f087348 */ /* 0x000fea0003c00000 */
[----:B------:R0:W1:Y:S02]  /*143e0*/  SHFL.IDX P6, R14, R13, R12, R11 ;  /* 0x0000000c0d0e7389 */ /* 0x00006400000c000b */
[----:B01----:R-:W-:Y:S01]  /*143f0*/  ENDCOLLECTIVE ;  /* 0x000000000000791b */ /* 0x003fe20003800000 */
.L_x_4393:
        /* <DEDUP_REMOVED lines=13> */
.L_x_4394:
[----:B------:R-:W-:Y:S01]  /*144d0*/  IMAD.MOV.U32 R3, RZ, RZ, R8 ;  /* 0x000000ffff037224 */ /* 0x000fe200078e0008 */
[----:B------:R-:W-:Y:S01]  /*144e0*/  @P0 LEA R25, R30, UR48, 0x1 ;  /* 0x000000301e190c11 */ /* 0x000fe2000f8e08ff */
[----:B------:R-:W-:Y:S02]  /*144f0*/  IMAD.MOV.U32 R13, RZ, RZ, R7 ;  /* 0x000000ffff0d7224 */ /* 0x000fe400078e0007 */
[----:B------:R-:W-:Y:S02]  /*14500*/  IMAD.MOV.U32 R12, RZ, RZ, 0x3 ;  /* 0x00000003ff0c7424 */ /* 0x000fe400078e00ff */
[----:B------:R-:W-:-:S07]  /*14510*/  IMAD.MOV.U32 R2, RZ, RZ, R14 ;  /* 0x000000ffff027224 */ /* 0x000fce00078e000e */
[----:B------:R-:W-:Y:S05]  /*14520*/  WARPSYNC.COLLECTIVE R15, `(.L_x_4395) ;  /* 0x000000000f087348 */ /* 0x000fea0003c00000 */
[----:B------:R0:W1:Y:S02]  /*14530*/  SHFL.IDX P6, R14, R13, R12, R11 ;  /* 0x0000000c0d0e7389 */ /* 0x00006400000c000b */
[----:B01----:R-:W-:Y:S01]  /*14540*/  ENDCOLLECTIVE ;  /* 0x000000000000791b */ /* 0x003fe20003800000 */
.L_x_4395:
        /* <DEDUP_REMOVED lines=13> */
.L_x_4396:
        /* <DEDUP_REMOVED lines=8> */
.L_x_4397:
[----:B------:R-:W-:-:S04]  /*146a0*/  IMAD.MOV.U32 R4, RZ, RZ, R10 ;  /* 0x000000ffff047224 */ /* 0x000fc800078e000a */
        /* <DEDUP_REMOVED lines=13> */
.L_x_4398:
        /* <DEDUP_REMOVED lines=8> */
.L_x_4399:
        /* <DEDUP_REMOVED lines=12> */
.L_x_4400:
[----:B------:R-:W-:Y:S05]  /*148c0*/  BRA `(.L_x_4401) ;  /* 0xffffffcc00647947 */ /* 0x000fea000383ffff */
.L_x_4350:
[----:B------:R-:W-:Y:S02]  /*148d0*/  IMAD.MOV.U32 R13, RZ, RZ, R8 ;  /* 0x000000ffff0d7224 */ /* 0x000fe400078e0008 */
[----:B------:R-:W-:Y:S02]  /*148e0*/  IMAD.MOV.U32 R12, RZ, RZ, RZ ;  /* 0x000000ffff0c7224 */ /* 0x000fe400078e00ff */
[----:B------:R-:W-:Y:S02]  /*148f0*/  IMAD.MOV.U32 R11, RZ, RZ, 0x181f ;  /* 0x0000181fff0b7424 */ /* 0x000fe400078e00ff */
[----:B------:R-:W-:Y:S02]  /*14900*/  IMAD.MOV.U32 R15, RZ, RZ, -0x1 ;  /* 0xffffffffff0f7424 */ /* 0x000fe400078e00ff */
[----:B------:R-:W-:-:S07]  /*14910*/  VIADD R7, R27, UR42 ;  /* 0x0000002a1b077c36 */ /* 0x000fce0008000000 */
[----:B------:R-:W-:Y:S05]  /*14920*/  WARPSYNC.COLLECTIVE R15, `(.L_x_4402) ;  /* 0x000000000f087348 */ /* 0x000fea0003c00000 */
[----:B------:R0:W1:Y:S02]  /*14930*/  SHFL.IDX P6, R14, R13, R12, R11 ;  /* 0x0000000c0d0e7389 */ /* 0x00006400000c000b */
[----:B01----:R-:W-:Y:S01]  /*14940*/  ENDCOLLECTIVE ;  /* 0x000000000000791b */ /* 0x003fe20003800000 */
.L_x_4402:
[----:B------:R-:W-:Y:S02]  /*14950*/  VIADD R5, R7, 0x10 ;  /* 0x0000001007057836 */ /* 0x000fe40000000000 */
[----:B------:R-:W-:Y:S02]  /*14960*/  IMAD.MOV.U32 R13, RZ, RZ, R6 ;  /* 0x000000ffff0d7224 */ /* 0x000fe400078e0006 */
[----:B------:R-:W-:-:S07]  /*14970*/  IMAD.MOV.U32 R3, RZ, RZ, R14 ;  /* 0x000000ffff037224 */ /* 0x000fce00078e000e */
[----:B------:R-:W-:Y:S05]  /*14980*/  WARPSYNC.COLLECTIVE R15, `(.L_x_4403) ;  /* 0x000000000f087348 */ /* 0x000fea0003c00000 */
[----:B------:R0:W1:Y:S02]  /*14990*/  SHFL.IDX P6, R14, R13, R12, R11 ;  /* 0x0000000c0d0e7389 */ /* 0x00006400000c000b */
[----:B01----:R-:W-:Y:S01]  /*149a0*/  ENDCOLLECTIVE ;  /* 0x000000000000791b */ /* 0x003fe20003800000 */
.L_x_4403:
        /* <DEDUP_REMOVED lines=10> */
.L_x_4404:
        /* <DEDUP_REMOVED lines=8> */
[----:B------:R-:W-:Y:S01]  /*14ad0*/  ISETP.GE.AND P1, PT, R5, R0, PT ;  /* 0x000000000500720c */ /* 0x000fe20003f26270 */
[----:B------:R-:W-:-:S12]  /*14ae0*/  IMAD.MOV.U32 R5, RZ, RZ, R14 ;  /* 0x000000ffff057224 */ /* 0x000fd800078e000e */
[----:B0-----:R-:W-:Y:S05]  /*14af0*/  WARPSYNC.COLLECTIVE R15, `(.L_x_4405) ;  /* 0x000000000f087348 */ /* 0x001fea0003c00000 */
[----:B------:R1:W2:Y:S02]  /*14b00*/  SHFL.IDX P6, R14, R13, R12, R11 ;  /* 0x0000000c0d0e7389 */ /* 0x0002a400000c000b */
[----:B012---:R-:W-:Y:S01]  /*14b10*/  ENDCOLLECTIVE ;  /* 0x000000000000791b */ /* 0x007fe20003800000 */
.L_x_4405:
        /* <DEDUP_REMOVED lines=8> */
.L_x_4406:
        /* <DEDUP_REMOVED lines=13> */
.L_x_4407:
        /* <DEDUP_REMOVED lines=8> */
.L_x_4408:
        /* <DEDUP_REMOVED lines=13> */
.L_x_4409:
        /* <DEDUP_REMOVED lines=8> */
.L_x_4410:
        /* <DEDUP_REMOVED lines=13> */
.L_x_4411:
        /* <DEDUP_REMOVED lines=8> */
.L_x_4412:
        /* <DEDUP_REMOVED lines=13> */
.L_x_4413:
        /* <DEDUP_REMOVED lines=8> */
.L_x_4414:
        /* <DEDUP_REMOVED lines=13> */
.L_x_4415:
[----:B------:R-:W-:Y:S01]  /*151b0*/  @!P1 LEA R9, R30, UR48, 0x1 ;  /* 0x000000301e099c11 */ /* 0x000fe2000f8e08ff */
[----:B------:R-:W-:Y:S02]  /*151c0*/  IMAD.MOV.U32 R13, RZ, RZ, R8 ;  /* 0x000000ffff0d7224 */ /* 0x000fe400078e0008 */
[----:B------:R-:W-:Y:S02]  /*151d0*/  IMAD.MOV.U32 R12, RZ, RZ, 0x7 ;  /* 0x00000007ff0c7424 */ /* 0x000fe400078e00ff */
[----:B------:R-:W-:-:S07]  /*151e0*/  IMAD.MOV.U32 R2, RZ, RZ, R14 ;  /* 0x000000ffff027224 */ /* 0x000fce00078e000e */
[----:B------:R-:W-:Y:S05]  /*151f0*/  WARPSYNC.COLLECTIVE R15, `(.L_x_4416) ;  /* 0x000000000f087348 */ /* 0x000fea0003c00000 */
[----:B------:R0:W1:Y:S02]  /*15200*/  SHFL.IDX P6, R14, R13, R12, R11 ;  /* 0x0000000c0d0e7389 */ /* 0x00006400000c000b */
[----:B01----:R-:W-:Y:S01]  /*15210*/  ENDCOLLECTIVE ;  /* 0x000000000000791b */ /* 0x003fe20003800000 */
.L_x_4416:
        /* <DEDUP_REMOVED lines=12> */
.L_x_4417:
[----:B------:R-:W-:Y:S05]  /*152e0*/  BRA `(.L_x_4418) ;  /* 0xffffffcc00507947 */ /* 0x000fea000383ffff */
.L_x_4353:
[----:B0-----:R-:W-:-:S04]  /*152f0*/  IMAD.U32 R3, RZ, RZ, UR48 ;  /* 0x00000030ff037e24 */ /* 0x001fc8000f8e00ff */
[----:B------:R0:W1:Y:S03]  /*15300*/  SYNCS.PHASECHK.TRANS64.TRYWAIT P0, [R3+URZ+0x30820], R0 ;  /* 0x03082000030075a7 */ /* 0x000066000800017f */
[----:B-1----:R-:W-:Y:S05]  /*15310*/  @!P0 NANOSLEEP.SYNCS 0x989680 ;  /* 0x009896800000895d */ /* 0x002fea0003900000 */
[----:B------:R-:W1:Y:S02]  /*15320*/  @!P0 SYNCS.PHASECHK.TRANS64 P0, [R3+URZ+0x30820], R0 ;  /* 0x03082000030085a7 */ /* 0x000e64000800007f */
[----:B-1----:R-:W-:Y:S05]  /*15330*/  @!P0 BRA `(.L_x_4353) ;  /* 0xfffffffc00ec8947 */ /* 0x002fea000383ffff */
[----:B------:R-:W-:Y:S05]  /*15340*/  BRA `(.L_x_4419) ;  /* 0xffffffcc009c7947 */ /* 0x000fea000383ffff */
.L_x_4357:
[----:B0-----:R0:W1:Y:S02]  /*15350*/  SYNCS.PHASECHK.TRANS64.TRYWAIT P0, [R19+URZ+0x30840], R2 ;  /* 0x03084002130075a7 */ /* 0x001064000800017f */
[----:B-1----:R-:W-:Y:S05]  /*15360*/  @!P0 NANOSLEEP.SYNCS 0x989680 ;  /* 0x009896800000895d */ /* 0x002fea0003900000 */
[----:B------:R-:W1:Y:S02]  /*15370*/  @!P0 SYNCS.PHASECHK.TRANS64 P0, [R19+URZ+0x30840], R2 ;  /* 0x03084002130085a7 */ /* 0x000e64000800007f */
[----:B-1----:R-:W-:Y:S05]  /*15380*/  @!P0 BRA `(.L_x_4357) ;  /* 0xfffffffc00f08947 */ /* 0x002fea000383ffff */
[----:B------:R-:W-:Y:S05]  /*15390*/  BRA `(.L_x_4420) ;  /* 0xffffffd000847947 */ /* 0x000fea000383ffff */
.L_x_4358:
        /* <DEDUP_REMOVED lines=8> */
.L_x_4422:
[----:B------:R-:W-:Y:S05]  /*15420*/  BSYNC B1 ;  /* 0x0000000000017941 */ /* 0x000fea0003800000 */
.L_x_4421:
[----:B------:R-:W-:Y:S01]  /*15430*/  IMAD.MOV.U32 R13, RZ, RZ, R21 ;  /* 0x000000ffff0d7224 */ /* 0x000fe200078e0015 */
[----:B------:R-:W-:Y:S01]  /*15440*/  P2R R6, PR, RZ, 0x2 ;  /* 0x00000002ff067803 */ /* 0x000fe20000000000 */
[----:B------:R-:W-:Y:S01]  /*15450*/  IMAD.MOV.U32 R12, RZ, RZ, RZ ;  /* 0x000000ffff0c7224 */ /* 0x000fe200078e00ff */
[----:B------:R-:W-:Y:S01]  /*15460*/  LOP3.LUT P1, RZ, R16, 0x4, RZ, 0xc0, !PT ;  /* 0x0000000410ff7812 */ /* 0x000fe2000782c0ff */
[----:B------:R-:W-:Y:S01]  /*15470*/  IMAD.MOV.U32 R11, RZ, RZ, 0x181f ;  /* 0x0000181fff0b7424 */ /* 0x000fe200078e00ff */
[----:B------:R-:W-:Y:S01]  /*15480*/  LEA R22, R22, UR48, 0x1 ;  /* 0x0000003016167c11 */ /* 0x000fe2000f8e08ff */
[----:B------:R-:W-:Y:S02]  /*15490*/  IMAD.MOV.U32 R15, RZ, RZ, -0x1 ;  /* 0xffffffffff0f7424 */ /* 0x000fe400078e00ff */
[----:B------:R-:W-:Y:S02]  /*154a0*/  IMAD.MOV.U32 R3, RZ, RZ, R14 ;  /* 0x000000ffff037224 */ /* 0x000fe400078e000e */
[----:B------:R-:W-:-:S07]  /*154b0*/  IMAD.SHL.U32 R8, R23, 0x2, RZ ;  /* 0x0000000217087824 */ /* 0x000fce00078e00ff */
[----:B------:R-:W-:Y:S05]  /*154c0*/  WARPSYNC.COLLECTIVE R15, `(.L_x_4423) ;  /* 0x000000000f087348 */ /* 0x000fea0003c00000 */
[----:B------:R0:W1:Y:S02]  /*154d0*/  SHFL.IDX P6, R14, R13, R12, R11 ;  /* 0x0000000c0d0e7389 */ /* 0x00006400000c000b */
[----:B01----:R-:W-:Y:S01]  /*154e0*/  ENDCOLLECTIVE ;  /* 0x000000000000791b */ /* 0x003fe20003800000 */
.L_x_4423:
[----:B------:R-:W-:Y:S02]  /*154f0*/  IMAD.MOV.U32 R13, RZ, RZ, R24 ;  /* 0x000000ffff0d7224 */ /* 0x000fe400078e0018 */
[----:B------:R-:W-:Y:S01]  /*15500*/  IMAD.MOV.U32 R12, RZ, RZ, 0x1 ;  /* 0x00000001ff0c7424 */ /* 0x000fe200078e00ff */
[----:B------:R-:W-:-:S13]  /*15510*/  IADD3 R2, P0, R14, R8, RZ ;  /* 0x000000080e027210 */ /* 0x000fda0007f1e0ff */
[----:B------:R-:W-:Y:S05]  /*15520*/  WARPSYNC.COLLECTIVE R15, `(.L_x_4424) ;  /* 0x000000000f087348 */ /* 0x000fea0003c00000 */
[----:B------:R0:W1:Y:S02]  /*15530*/  SHFL.IDX P6, R14, R13, R12, R11 ;  /* 0x0000000c0d0e7389 */ /* 0x00006400000c000b */
[----:B01----:R-:W-:Y:S01]  /*15540*/  ENDCOLLECTIVE ;  /* 0x000000000000791b */ /* 0x003fe20003800000 */
.L_x_4424:
        /* <DEDUP_REMOVED lines=12> */
.L_x_4425:
[----:B------:R-:W-:Y:S02]  /*15610*/  IMAD.MOV.U32 R13, RZ, RZ, R24 ;  /* 0x000000ffff0d7224 */ /* 0x000fe400078e0018 */
[----:B------:R-:W-:Y:S01]  /*15620*/  IMAD.MOV.U32 R12, RZ, RZ, 0x2 ;  /* 0x00000002ff0c7424 */ /* 0x000fe200078e00ff */
[----:B------:R-:W-:-:S13]  /*15630*/  IADD3 R2, P0, R14, R8, RZ ;  /* 0x000000080e027210 */ /* 0x000fda0007f1e0ff */
[----:B------:R-:W-:Y:S05]  /*15640*/  WARPSYNC.COLLECTIVE R15, `(.L_x_4426) ;  /* 0x000000000f087348 */ /* 0x000fea0003c00000 */
[----:B------:R0:W1:Y:S02]  /*15650*/  SHFL.IDX P6, R14, R13, R12, R11 ;  /* 0x0000000c0d0e7389 */ /* 0x00006400000c000b */
[----:B01----:R-:W-:Y:S01]  /*15660*/  ENDCOLLECTIVE ;  /* 0x000000000000791b */ /* 0x003fe20003800000 */
.L_x_4426:
        /* <DEDUP_REMOVED lines=12> */
.L_x_4427:
[----:B------:R-:W-:Y:S02]  /*15730*/  IMAD.MOV.U32 R13, RZ, RZ, R24 ;  /* 0x000000ffff0d7224 */ /* 0x000fe400078e0018 */
[----:B------:R-:W-:Y:S02]  /*15740*/  IMAD.MOV.U32 R12, RZ, RZ, 0x3 ;  /* 0x00000003ff0c7424 */ /* 0x000fe400078e00ff */
[----:B------:R-:W-:-:S07]  /*15750*/  IMAD.MOV.U32 R10, RZ, RZ, R14 ;  /* 0x000000ffff0a7224 */ /* 0x000fce00078e000e */
[----:B------:R-:W-:Y:S05]  /*15760*/  WARPSYNC.COLLECTIVE R15, `(.L_x_4428) ;  /* 0x000000000f087348 */ /* 0x000fea0003c00000 */
[----:B------:R0:W1:Y:S02]  /*15770*/  SHFL.IDX P6, R14, R13, R12, R11 ;  /* 0x0000000c0d0e7389 */ /* 0x00006400000c000b */
[----:B01----:R-:W-:Y:S01]  /*15780*/  ENDCOLLECTIVE ;  /* 0x000000000000791b */ /* 0x003fe20003800000 */
.L_x_4428:
        /* <DEDUP_REMOVED lines=13> */
.L_x_4429:
[----:B------:R-:W-:Y:S02]  /*15860*/  IMAD.MOV.U32 R13, RZ, RZ, R24 ;  /* 0x000000ffff0d7224 */ /* 0x000fe400078e0018 */
[----:B------:R-:W-:Y:S02]  /*15870*/  IMAD.MOV.U32 R12, RZ, RZ, 0x4 ;  /* 0x00000004ff0c7424 */ /* 0x000fe400078e00ff */
[----:B------:R-:W-:-:S07]  /*15880*/  IMAD.MOV.U32 R2, RZ, RZ, R14 ;  /* 0x000000ffff027224 */ /* 0x000fce00078e000e */
[----:B------:R-:W-:Y:S05]  /*15890*/  WARPSYNC.COLLECTIVE R15, `(.L_x_4430) ;  /* 0x000000000f087348 */ /* 0x000fea0003c00000 */
[----:B------:R0:W1:Y:S02]  /*158a0*/  SHFL.IDX P6, R14, R13, R12, R11 ;  /* 0x0000000c0d0e7389 */ /* 0x00006400000c000b */
[----:B01----:R-:W-:Y:S01]  /*158b0*/  ENDCOLLECTIVE ;  /* 0x000000000000791b */ /* 0x003fe20003800000 */
.L_x_4430:
        /* <DEDUP_REMOVED lines=13> */
.L_x_4431:
[----:B------:R-:W-:Y:S02]  /*15990*/  IMAD.MOV.U32 R13, RZ, RZ, R24 ;  /* 0x000000ffff0d7224 */ /* 0x000fe400078e0018 */
[----:B------:R-:W-:Y:S02]  /*159a0*/  IMAD.MOV.U32 R12, RZ, RZ, 0x5 ;  /* 0x00000005ff0c7424 */ /* 0x000fe400078e00ff */
[----:B------:R-:W-:-:S07]  /*159b0*/  IMAD.MOV.U32 R2, RZ, RZ, R14 ;  /* 0x000000ffff027224 */ /* 0x000fce00078e000e */
[----:B------:R-:W-:Y:S05]  /*159c0*/  WARPSYNC.COLLECTIVE R15, `(.L_x_4432) ;  /* 0x000000000f087348 */ /* 0x000fea0003c00000 */
[----:B------:R0:W1:Y:S02]  /*159d0*/  SHFL.IDX P6, R14, R13, R12, R11 ;  /* 0x0000000c0d0e7389 */ /* 0x00006400000c000b */
[----:B01----:R-:W-:Y:S01]  /*159e0*/  ENDCOLLECTIVE ;  /* 0x000000000000791b */ /* 0x003fe20003800000 */
.L_x_4432:
        /* <DEDUP_REMOVED lines=8> */
[----:B------:R0:W-:Y:S04]  /*15a70*/  LDGSTS.E.BYPASS.LTC128B.128 [R22+0x23400], desc[UR36][R2.64+0x80], !P5 ;  /* 0x2340008002167fae */ /* 0x0001e8000e901d64 */
[----:B------:R0:W-:Y:S01]  /*15a80*/  LDGSTS.E.BYPASS.LTC128B.128 [R22+0x26400], desc[UR36][R2.64+0x100], !P4 ;  /* 0x2640010002167fae */ /* 0x0001e2000e101d64 */
[----:B------:R-:W-:-:S07]  /*15a90*/  IMAD.MOV.U32 R24, RZ, RZ, R14 ;  /* 0x000000ffff187224 */ /* 0x000fce00078e000e */
[----:B0-----:R-:W-:Y:S05]  /*15aa0*/  WARPSYNC.COLLECTIVE R15, `(.L_x_4433) ;  /* 0x000000000f087348 */ /* 0x001fea0003c00000 */
[----:B------:R1:W2:Y:S02]  /*15ab0*/  SHFL.IDX P6, R14, R13, R12, R11 ;  /* 0x0000000c0d0e7389 */ /* 0x0002a400000c000b */
[----:B012---:R-:W-:Y:S01]  /*15ac0*/  ENDCOLLECTIVE ;  /* 0x000000000000791b */ /* 0x007fe20003800000 */
.L_x_4433:
[----:B------:R-:W-:Y:S05]  /*15ad0*/  BRA `(.L_x_4434) ;  /* 0xffffffcc00d07947 */ /* 0x000fea000383ffff */
.L_x_4363:
[----:B0-----:R0:W2:Y:S02]  /*15ae0*/  SYNCS.PHASECHK.TRANS64.TRYWAIT P0, [R6+URZ+0x30860], R3 ;  /* 0x03086003060075a7 */ /* 0x0010a4000800017f */
[----:B--2---:R-:W-:Y:S05]  /*15af0*/  @!P0 NANOSLEEP.SYNCS 0x989680 ;  /* 0x009896800000895d */ /* 0x004fea0003900000 */
[----:B------:R-:W2:Y:S02]  /*15b00*/  @!P0 SYNCS.PHASECHK.TRANS64 P0, [R6+URZ+0x30860], R3 ;  /* 0x03086003060085a7 */ /* 0x000ea4000800007f */
[----:B--2---:R-:W-:Y:S05]  /*15b10*/  @!P0 BRA `(.L_x_4363) ;  /* 0xfffffffc00f08947 */ /* 0x004fea000383ffff */
[----:B------:R-:W-:Y:S05]  /*15b20*/  BRA `(.L_x_4435) ;  /* 0xffffffd000347947 */ /* 0x000fea000383ffff */
.L_x_4364:
[----:B------:R-:W-:Y:S01]  /*15b30*/  BSSY B1, `(.L_x_4436) ;  /* 0x0000008000017945 */ /* 0x000fe20003800000 */
[----:B------:R-:W-:Y:S02]  /*15b40*/  IMAD.MOV.U32 R13, RZ, RZ, R18 ;  /* 0x000000ffff0d7224 */ /* 0x000fe400078e0012 */
[----:B------:R-:W-:Y:S02]  /*15b50*/  IMAD.MOV.U32 R12, RZ, RZ, RZ ;  /* 0x000000ffff0c7224 */ /* 0x000fe400078e00ff */
[----:B------:R-:W-:Y:S02]  /*15b60*/  IMAD.MOV.U32 R11, RZ, RZ, 0x181f ;  /* 0x0000181fff0b7424 */ /* 0x000fe400078e00ff */
[----:B------:R-:W-:-:S07]  /*15b70*/  IMAD.MOV.U32 R15, RZ, RZ, -0x1 ;  /* 0xffffffffff0f7424 */ /* 0x000fce00078e00ff */
[----:B01----:R-:W-:Y:S05]  /*15b80*/  WARPSYNC.COLLECTIVE R15, `(.L_x_4437) ;  /* 0x000000000f087348 */ /* 0x003fea0003c00000 */
[----:B------:R2:W3:Y:S02]  /*15b90*/  SHFL.IDX P6, R14, R13, R12, R11 ;  /* 0x0000000c0d0e7389 */ /* 0x0004e400000c000b */
[----:B0123--:R-:W-:Y:S01]  /*15ba0*/  ENDCOLLECTIVE ;  /* 0x000000000000791b */ /* 0x00ffe20003800000 */
.L_x_4437:
[----:B------:R-:W-:Y:S05]  /*15bb0*/  BSYNC B1 ;  /* 0x0000000000017941 */ /* 0x000fea0003800000 */
.L_x_4436:
[----:B------:R-:W-:Y:S01]  /*15bc0*/  IMAD.MOV.U32 R13, RZ, RZ, R17 ;  /* 0x000000ffff0d7224 */ /* 0x000fe200078e0011 */
[----:B------:R-:W-:Y:S01]  /*15bd0*/  LEA R7, R7, UR48, 0x1 ;  /* 0x0000003007077c11 */ /* 0x000fe2000f8e08ff */
[----:B------:R-:W-:Y:S02]  /*15be0*/  IMAD.MOV.U32 R12, RZ, RZ, RZ ;  /* 0x000000ffff0c7224 */ /* 0x000fe400078e00ff */
[----:B------:R-:W-:Y:S02]  /*15bf0*/  IMAD.MOV.U32 R11, RZ, RZ, 0x181f ;  /* 0x0000181fff0b7424 */ /* 0x000fe400078e00ff */
[----:B------:R-:W-:Y:S02]  /*15c00*/  IMAD.MOV.U32 R15, RZ, RZ, -0x1 ;  /* 0xffffffffff0f7424 */ /* 0x000fe400078e00ff */
[----:B------:R-:W-:-:S07]  /*15c10*/  IMAD.MOV.U32 R3, RZ, RZ, R14 ;  /* 0x000000ffff037224 */ /* 0x000fce00078e000e */
[----:B------:R-:W-:Y:S05]  /*15c20*/  WARPSYNC.COLLECTIVE R15, `(.L_x_4438) ;  /* 0x000000000f087348 */ /* 0x000fea0003c00000 */
[----:B------:R0:W1:Y:S02]  /*15c30*/  SHFL.IDX P6, R14, R13, R12, R11 ;  /* 0x0000000c0d0e7389 */ /* 0x00006400000c000b */
[----:B01----:R-:W-:Y:S01]  /*15c40*/  ENDCOLLECTIVE ;  /* 0x000000000000791b */ /* 0x003fe20003800000 */
.L_x_4438:
[----:B------:R-:W-:Y:S02]  /*15c50*/  IMAD.MOV.U32 R13, RZ, RZ, R18 ;  /* 0x000000ffff0d7224 */ /* 0x000fe400078e0012 */
[----:B------:R-:W-:Y:S01]  /*15c60*/  IMAD.MOV.U32 R12, RZ, RZ, 0x1 ;  /* 0x00000001ff0c7424 */ /* 0x000fe200078e00ff */
[----:B------:R-:W-:-:S13]  /*15c70*/  IADD3 R2, P0, R14, R9, RZ ;  /* 0x000000090e027210 */ /* 0x000fda0007f1e0ff */
[----:B------:R-:W-:Y:S05]  /*15c80*/  WARPSYNC.COLLECTIVE R15, `(.L_x_4439) ;  /* 0x000000000f087348 */ /* 0x000fea0003c00000 */
[----:B------:R0:W1:Y:S02]  /*15c90*/  SHFL.IDX P6, R14, R13, R12, R11 ;  /* 0x0000000c0d0e7389 */ /* 0x00006400000c000b */
[----:B01----:R-:W-:Y:S01]  /*15ca0*/  ENDCOLLECTIVE ;  /* 0x000000000000791b */ /* 0x003fe20003800000 */
.L_x_4439:
        /* <DEDUP_REMOVED lines=12> */
.L_x_4440:
        /* <DEDUP_REMOVED lines=12> */
.L_x_4441:
        /* <DEDUP_REMOVED lines=12> */
.L_x_4442:
        /* <DEDUP_REMOVED lines=12> */
.L_x_4443:
        /* <DEDUP_REMOVED lines=12> */
.L_x_4444:
        /* <DEDUP_REMOVED lines=12> */
.L_x_4445:
        /* <DEDUP_REMOVED lines=12> */
.L_x_4446:
        /* <DEDUP_REMOVED lines=12> */
.L_x_4447:
        /* <DEDUP_REMOVED lines=12> */
.L_x_4448:
[----:B------:R-:W-:Y:S01]  /*16370*/  @!PT LDS RZ, [RZ] ;  /* 0x00000000fffff984 */ /* 0x000fe20000000800 */
[----:B------:R-:W-:Y:S01]  /*16380*/  @!PT LDS RZ, [RZ] ;  /* 0x00000000fffff984 */ /* 0x000fe20000000800 */
[----:B------:R-:W-:Y:S01]  /*16390*/  @!PT LDS RZ, [RZ] ;  /* 0x00000000fffff984 */ /* 0x000fe20000000800 */
[----:B------:R2:W-:Y:S01]  /*163a0*/  LDGSTS.E.BYPASS.LTC128B.128 [R7+0x5400], desc[UR36][R2.64+0x80], !P0 ;  /* 0x0540008002077fae */ /* 0x0005e2000c101d64 */
[----:B------:R-:W-:-:S13]  /*163b0*/  ISETP.LT.OR P0, PT, R0, 0x41, P1 ;  /* 0x000000410000780c */ /* 0x000fda0000f01670 */
[----:B------:R2:W-:Y:S01]  /*163c0*/  LDGSTS.E.BYPASS.LTC128B.128 [R7+0x8400], desc[UR36][R2.64+0x100], !P0 ;  /* 0x0840010002077fae */ /* 0x0005e2000c101d64 */
[----:B------:R-:W-:Y:S05]  /*163d0*/  BRA `(.L_x_4449) ;  /* 0xffffffc800f07947 */ /* 0x000fea000383ffff */
.L_x_4370:
[----:B0-----:R0:W1:Y:S02]  /*163e0*/  SYNCS.PHASECHK.TRANS64.TRYWAIT P0, [R0+URZ+0x30860], R3 ;  /* 0x03086003000075a7 */ /* 0x001064000800017f */
[----:B-1----:R-:W-:Y:S05]  /*163f0*/  @!P0 NANOSLEEP.SYNCS 0x989680 ;  /* 0x009896800000895d */ /* 0x002fea0003900000 */
[----:B------:R-:W1:Y:S02]  /*16400*/  @!P0 SYNCS.PHASECHK.TRANS64 P0, [R0+URZ+0x30860], R3 ;  /* 0x03086003000085a7 */ /* 0x000e64000800007f */
[----:B-1----:R-:W-:Y:S05]  /*16410*/  @!P0 BRA `(.L_x_4370) ;  /* 0xfffffffc00f08947 */ /* 0x002fea000383ffff */
[----:B------:R-:W-:Y:S05]  /*16420*/  BRA `(.L_x_4450) ;  /* 0xffffffcc00ec7947 */ /* 0x000fea000383ffff */
.L_x_4371:
        /* <DEDUP_REMOVED lines=8> */
.L_x_4452:
[----:B------:R-:W-:Y:S05]  /*164b0*/  BSYNC B0 ;  /* 0x0000000000007941 */ /* 0x000fea0003800000 */
.L_x_4451:
        /* <DEDUP_REMOVED lines=9> */
.L_x_4453:
[----:B------:R-:W-:Y:S02]  /*16550*/  ULDC UR4, c[0x0][0x2f4] ;  /* 0x0000bd0000047ab9 */ /* 0x000fe40000000800 */
[----:B------:R-:W-:Y:S02]  /*16560*/  ISETP.GE.AND P1, PT, R34, UR4, PT ;  /* 0x0000000422007c0c */ /* 0x000fe4000bf26270 */
[----:B------:R-:W-:Y:S02]  /*16570*/  ISETP.GE.AND P0, PT, R33, UR4, PT ;  /* 0x0000000421007c0c */ /* 0x000fe4000bf06270 */
[----:B------:R-:W-:Y:S02]  /*16580*/  ISETP.GE.AND P2, PT, R23, UR4, PT ;  /* 0x0000000417007c0c */ /* 0x000fe4000bf46270 */
[C---:B------:R-:W-:Y:S02]  /*16590*/  ISETP.LT.OR P4, PT, R5.reuse, 0x1, P1 ;  /* 0x000000010500780c */ /* 0x040fe40000f81670 */
        /* <DEDUP_REMOVED lines=8> */
.L_x_4454:
        /* <DEDUP_REMOVED lines=15> */
.L_x_4455:
[----:B------:R-:W-:Y:S02]  /*16710*/  IMAD.MOV.U32 R3, RZ, RZ, R6 ;  /* 0x000000ffff037224 */ /* 0x000fe400078e0006 */
[----:B------:R-:W-:Y:S02]  /*16720*/  IMAD.MOV.U32 R13, RZ, RZ, R18 ;  /* 0x000000ffff0d7224 */ /* 0x000fe400078e0012 */
[----:B------:R-:W-:Y:S02]  /*16730*/  IMAD.MOV.U32 R12, RZ, RZ, 0x2 ;  /* 0x00000002ff0c7424 */ /* 0x000fe400078e00ff */
[----:B------:R-:W-:-:S07]  /*16740*/  IMAD.MOV.U32 R2, RZ, RZ, R14 ;  /* 0x000000ffff027224 */ /* 0x000fce00078e000e */
[----:B------:R-:W-:Y:S05]  /*16750*/  WARPSYNC.COLLECTIVE R15, `(.L_x_4456) ;  /* 0x000000000f087348 */ /* 0x000fea0003c00000 */
[----:B------:R0:W1:Y:S02]  /*16760*/  SHFL.IDX P6, R14, R13, R12, R11 ;  /* 0x0000000c0d0e7389 */ /* 0x00006400000c000b */
[----:B01----:R-:W-:Y:S01]  /*16770*/  ENDCOLLECTIVE ;  /* 0x000000000000791b */ /* 0x003fe20003800000 */
.L_x_4456:
        /* <DEDUP_REMOVED lines=15> */
.L_x_4457:
[----:B------:R-:W-:Y:S02]  /*16870*/  IMAD.MOV.U32 R3, RZ, RZ, R7 ;  /* 0x000000ffff037224 */ /* 0x000fe400078e0007 */
[----:B------:R-:W-:Y:S02]  /*16880*/  IMAD.MOV.U32 R13, RZ, RZ, R18 ;  /* 0x000000ffff0d7224 */ /* 0x000fe400078e0012 */
[----:B------:R-:W-:Y:S02]  /*16890*/  IMAD.MOV.U32 R12, RZ, RZ, 0x3 ;  /* 0x00000003ff0c7424 */ /* 0x000fe400078e00ff */
[----:B------:R-:W-:-:S07]  /*168a0*/  IMAD.MOV.U32 R8, RZ, RZ, R14 ;  /* 0x000000ffff087224 */ /* 0x000fce00078e000e */
[----:B------:R-:W-:Y:S05]  /*168b0*/  WARPSYNC.COLLECTIVE R15, `(.L_x_4458) ;  /* 0x000000000f087348 */ /* 0x000fea0003c00000 */
[----:B------:R0:W1:Y:S02]  /*168c0*/  SHFL.IDX P6, R14, R13, R12, R11 ;  /* 0x0000000c0d0e7389 */ /* 0x00006400000c000b */
[----:B01----:R-:W-:Y:S01]  /*168d0*/  ENDCOLLECTIVE ;  /* 0x000000000000791b */ /* 0x003fe20003800000 */
.L_x_4458:
[----:B------:R-:W-:-:S04]  /*168e0*/  IMAD.MOV.U32 R2, RZ, RZ, R8 ;  /* 0x000000ffff027224 */ /* 0x000fc800078e0008 */
[----:B------:R-:W-:-:S05]  /*168f0*/  IMAD.WIDE.U32 R2, R23, 0x2, R2 ;  /* 0x0000000217027825 */ /* 0x000fca00078e0002 */
[----:B------:R-:W-:Y:S01]  /*16900*/  @!PT LDS RZ, [RZ] ;  /* 0x00000000fffff984 */ /* 0x000fe20000000800 */
[----:B------:R-:W-:Y:S01]  /*16910*/  @!PT LDS RZ, [RZ] ;  /* 0x00000000fffff984 */ /* 0x000fe20000000800 */
[----:B------:R-:W-:Y:S01]  /*16920*/  @!PT LDS RZ, [RZ] ;  /* 0x00000000fffff984 */ /* 0x000fe20000000800 */
[----:B------:R0:W-:Y:S01]  /*16930*/  LDGSTS.E.BYPASS.LTC128B.128 [R4+0x1400], desc[UR36][R2.64], !P3 ;  /* 0x0140000002047fae */ /* 0x0001e2000d901d64 */
[C---:B------:R-:W-:Y:S01]  /*16940*/  ISETP.LT.OR P3, PT, R5.reuse, 0x31, P2 ;  /* 0x000000310500780c */ /* 0x040fe20001761670 */
[----:B------:R-:W-:Y:S02]  /*16950*/  IMAD.MOV.U32 R13, RZ, RZ, R17 ;  /* 0x000000ffff0d7224 */ /* 0x000fe400078e0011 */
        /* <DEDUP_REMOVED lines=8> */
.L_x_4459:
[----:B------:R-:W-:Y:S02]  /*169e0*/  IMAD.MOV.U32 R3, RZ, RZ, R6 ;  /* 0x000000ffff037224 */ /* 0x000fe400078e0006 */
[----:B------:R-:W-:Y:S02]  /*169f0*/  IMAD.MOV.U32 R6, RZ, RZ, RZ ;  /* 0x000000ffff067224 */ /* 0x000fe400078e00ff */
[----:B------:R-:W-:Y:S02]  /*16a00*/  IMAD.MOV.U32 R13, RZ, RZ, R18 ;  /* 0x000000ffff0d7224 */ /* 0x000fe400078e0012 */
[----:B------:R-:W-:Y:S02]  /*16a10*/  IMAD.MOV.U32 R12, RZ, RZ, 0x4 ;  /* 0x00000004ff0c7424 */ /* 0x000fe400078e00ff */
[----:B------:R-:W-:-:S07]  /*16a20*/  IMAD.MOV.U32 R2, RZ, RZ, R14 ;  /* 0x000000ffff027224 */ /* 0x000fce00078e000e */
[----:B------:R-:W-:Y:S05]  /*16a30*/  WARPSYNC.COLLECTIVE R15, `(.L_x_4460) ;  /* 0x000000000f087348 */ /* 0x000fea0003c00000 */
[----:B------:R0:W1:Y:S02]  /*16a40*/  SHFL.IDX P6, R14, R13, R12, R11 ;  /* 0x0000000c0d0e7389 */ /* 0x00006400000c000b */
[----:B01----:R-:W-:Y:S01]  /*16a50*/  ENDCOLLECTIVE ;  /* 0x000000000000791b */ /* 0x003fe20003800000 */
.L_x_4460:
        /* <DEDUP_REMOVED lines=15> */
.L_x_4461:
[----:B------:R-:W-:Y:S02]  /*16b50*/  IMAD.MOV.U32 R3, RZ, RZ, R7 ;  /* 0x000000ffff037224 */ /* 0x000fe400078e0007 */
[----:B------:R-:W-:Y:S02]  /*16b60*/  IMAD.MOV.U32 R13, RZ, RZ, R18 ;  /* 0x000000ffff0d7224 */ /* 0x000fe400078e0012 */
[----:B------:R-:W-:Y:S02]  /*16b70*/  IMAD.MOV.U32 R12, RZ, RZ, 0x5 ;  /* 0x00000005ff0c7424 */ /* 0x000fe400078e00ff */
[----:B------:R-:W-:-:S07]  /*16b80*/  IMAD.MOV.U32 R8, RZ, RZ, R14 ;  /* 0x000000ffff087224 */ /* 0x000fce00078e000e */
[----:B------:R-:W-:Y:S05]  /*16b90*/  WARPSYNC.COLLECTIVE R15, `(.L_x_4462) ;  /* 0x000000000f087348 */ /* 0x000fea0003c00000 */
[----:B------:R0:W1:Y:S02]  /*16ba0*/  SHFL.IDX P6, R14, R13, R12, R11 ;  /* 0x0000000c0d0e7389 */ /* 0x00006400000c000b */
[----:B01----:R-:W-:Y:S01]  /*16bb0*/  ENDCOLLECTIVE ;  /* 0x000000000000791b */ /* 0x003fe20003800000 */
.L_x_4462:
        /* <DEDUP_REMOVED lines=13> */
.L_x_4463:
[----:B------:R-:W-:Y:S05]  /*16c90*/  BRA `(.L_x_4464) ;  /* 0xffffffc800d07947 */ /* 0x000fea000383ffff */
.L_x_4374:
[----:B0-----:R0:W1:Y:S02]  /*16ca0*/  SYNCS.PHASECHK.TRANS64.TRYWAIT P0, [R7+URZ+0x30820], R6 ;  /* 0x03082006070075a7 */ /* 0x001064000800017f */
[----:B-1----:R-:W-:Y:S05]  /*16cb0*/  @!P0 NANOSLEEP.SYNCS 0x989680 ;  /* 0x009896800000895d */ /* 0x002fea0003900000 */
[----:B------:R-:W1:Y:S02]  /*16cc0*/  @!P0 SYNCS.PHASECHK.TRANS64 P0, [R7+URZ+0x30820], R6 ;  /* 0x03082006070085a7 */ /* 0x000e64000800007f */
[----:B-1----:R-:W-:Y:S05]  /*16cd0*/  @!P0 BRA `(.L_x_4374) ;  /* 0xfffffffc00f08947 */ /* 0x002fea000383ffff */
[----:B------:R-:W-:Y:S05]  /*16ce0*/  BRA `(.L_x_4465) ;  /* 0xffffffcc004c7947 */ /* 0x000fea000383ffff */
.L_x_4375:
        /* <DEDUP_REMOVED lines=8> */
[----:B0----5:R-:W-:Y:S05]  /*16d70*/  WARPSYNC.COLLECTIVE R15, `(.L_x_4467) ;  /* 0x000000000f087348 */ /* 0x021fea0003c00000 */
[----:B------:R1:W2:Y:S02]  /*16d80*/  SHFL.IDX P6, R14, R13, R12, R11 ;  /* 0x0000000c0d0e7389 */ /* 0x0002a400000c000b */
[----:B012--5:R-:W-:Y:S01]  /*16d90*/  ENDCOLLECTIVE ;  /* 0x000000000000791b */ /* 0x027fe20003800000 */
.L_x_4467:
[----:B------:R-:W-:Y:S05]  /*16da0*/  BSYNC B0 ;  /* 0x0000000000007941 */ /* 0x000fea0003800000 */
.L_x_4466:
[----:B------:R-:W-:Y:S05]  /*16db0*/  BRA `(.L_x_4468) ;  /* 0xffffffcc00307947 */ /* 0x000fea000383ffff */
.L_x_4376:
[----:B------:R-:W-:Y:S01]  /*16dc0*/  BSSY B0, `(.L_x_4469) ;  /* 0x0000006000007945 */ /* 0x000fe20003800000 */
[----:B------:R-:W-:-:S07]  /*16dd0*/  IMAD.MOV.U32 R15, RZ, RZ, -0x1 ;  /* 0xffffffffff0f7424 */ /* 0x000fce00078e00ff */
[----:B01---5:R-:W-:Y:S05]  /*16de0*/  WARPSYNC.COLLECTIVE R15, `(.L_x_4470) ;  /* 0x000000000f0c7348 */ /* 0x023fea0003c00000 */
[----:B------:R-:W-:Y:S02]  /*16df0*/  ELECT P6, UR62, PT ;  /* 0x00000000003e782f */ /* 0x000fe400038c0000 */
[----:B------:R-:W-:Y:S01]  /*16e00*/  MOV R14, UR62 ;  /* 0x0000003e000e7c02 */ /* 0x000fe20008000f00 */
[----:B01---5:R-:W-:Y:S10]  /*16e10*/  ENDCOLLECTIVE ;  /* 0x000000000000791b */ /* 0x023ff40003800000 */
.L_x_4470:
[----:B------:R-:W-:Y:S05]  /*16e20*/  BSYNC B0 ;  /* 0x0000000000007941 */ /* 0x000fea0003800000 */
.L_x_4469:
[----:B------:R-:W-:Y:S05]  /*16e30*/  BRA `(.L_x_4471) ;  /* 0xffffffcc00247947 */ /* 0x000fea000383ffff */
.L_x_4378:
[----:B-1----:R1:W2:Y:S02]  /*16e40*/  SYNCS.PHASECHK.TRANS64.TRYWAIT P1, [R5+URZ+0x30840], R2 ;  /* 0x03084002050075a7 */ /* 0x0022a4000802017f */
[----:B--2---:R-:W-:Y:S05]  /*16e50*/  @!P1 NANOSLEEP.SYNCS 0x989680 ;  /* 0x009896800000995d */ /* 0x004fea0003900000 */
[----:B------:R-:W2:Y:S02]  /*16e60*/  @!P1 SYNCS.PHASECHK.TRANS64 P1, [R5+URZ+0x30840], R2 ;  /* 0x03084002050095a7 */ /* 0x000ea4000802007f */
[----:B--2---:R-:W-:Y:S05]  /*16e70*/  @!P1 BRA `(.L_x_4378) ;  /* 0xfffffffc00f09947 */ /* 0x004fea000383ffff */
[----:B------:R-:W-:Y:S05]  /*16e80*/  BRA `(.L_x_4472) ;  /* 0xffffffcc004c7947 */ /* 0x000fea000383ffff */
.L_x_4380:
[----:B0-----:R0:W2:Y:S02]  /*16e90*/  SYNCS.PHASECHK.TRANS64.TRYWAIT P1, [R7+URZ+0x30840], R0 ;  /* 0x03084000070075a7 */ /* 0x0010a4000802017f */
[----:B--2---:R-:W-:Y:S05]  /*16ea0*/  @!P1 NANOSLEEP.SYNCS 0x989680 ;  /* 0x009896800000995d */ /* 0x004fea0003900000 */
[----:B------:R-:W2:Y:S02]  /*16eb0*/  @!P1 SYNCS.PHASECHK.TRANS64 P1, [R7+URZ+0x30840], R0 ;  /* 0x03084000070095a7 */ /* 0x000ea4000802007f */
[----:B--2---:R-:W-:Y:S05]  /*16ec0*/  @!P1 BRA `(.L_x_4380) ;  /* 0xfffffffc00f09947 */ /* 0x004fea000383ffff */
[----:B------:R-:W-:Y:S05]  /*16ed0*/  BRA `(.L_x_4473) ;  /* 0xffffffcc00587947 */ /* 0x000fea000383ffff */
.L_x_4382:
[----:B--2---:R2:W3:Y:S02]  /*16ee0*/  SYNCS.PHASECHK.TRANS64.TRYWAIT P1, [R5+URZ+0x30860], R2 ;  /* 0x03086002050075a7 */ /* 0x0044e4000802017f */
[----:B---3--:R-:W-:Y:S05]  /*16ef0*/  @!P1 NANOSLEEP.SYNCS 0x989680 ;  /* 0x009896800000995d */ /* 0x008fea0003900000 */
[----:B------:R-:W3:Y:S02]  /*16f00*/  @!P1 SYNCS.PHASECHK.TRANS64 P1, [R5+URZ+0x30860], R2 ;  /* 0x03086002050095a7 */ /* 0x000ee4000802007f */
[----:B---3--:R-:W-:Y:S05]  /*16f10*/  @!P1 BRA `(.L_x_4382) ;  /* 0xfffffffc00f09947 */ /* 0x008fea000383ffff */
[----:B------:R-:W-:Y:S05]  /*16f20*/  BRA `(.L_x_4474) ;  /* 0xffffffcc00547947 */ /* 0x000fea000383ffff */
.L_x_4475:
        /* <DEDUP_REMOVED lines=13> */
.L_x_15981:


//--------------------- .text._ZN7cutlass13device_kernelIN5flash11enable_sm90INS1_16FlashAttnFwdSm90INS1_25CollectiveMainloopFwdSm90ILi2EN4cute5tupleIJNS5_1CILi1EEES8_S8_EEENS6_IJNS7_ILi128EEENS7_ILi96EEENS7_ILi192EEEEEELi192ENS_6half_tEfNS_4arch4Sm90ELb0ELb1ELb0ELb1ELb1ELb0ELb0ELb1ELb1ELb1ELb1ELb0EEENS1_21CollectiveEpilogueFwdINS6_IJSA_SC_SB_EEES9_SE_SG_Li256ELb1ELb1ELb1ELb0EEENS1_36VarlenDynamicPersistentTileSchedulerILi128ELi96ELi256ELi128ELb1ELb1ELb1ELb1ELb0ELb1EEEEEEEEEvNT_6ParamsE --------------------------
	.section	.text._ZN7cutlass13device_kernelIN5flash11enable_sm90INS1_16FlashAttnFwdSm90INS1_25CollectiveMainloopFwdSm90ILi2EN4cute5tupleIJNS5_1CILi1EEES8_S8_EEENS6_IJNS7_ILi128EEENS7_ILi96EEENS7_ILi192EEEEEELi192ENS_6half_tEfNS_4arch4Sm90ELb0ELb1ELb0ELb1ELb1ELb0ELb0ELb1ELb1ELb1ELb1ELb0EEENS1_21CollectiveEpilogueFwdINS6_IJSA_SC_SB_EEES9_SE_SG_Li256ELb1ELb1ELb1ELb0EEENS1_36VarlenDynamicPersistentTileSchedulerILi128ELi96ELi256ELi128ELb1ELb1ELb1ELb1ELb0ELb1EEEEEEEEEvNT_6ParamsE,"ax",@progbits
	.align	128
.text._ZN7cutlass13device_kernelIN5flash11enable_sm90INS1_16FlashAttnFwdSm90INS1_25CollectiveMainloopFwdSm90ILi2EN4cute5tupleIJNS5_1CILi1EEES8_S8_EEENS6_IJNS7_ILi128EEENS7_ILi96EEENS7_ILi192EEEEEELi192ENS_6half_tEfNS_4arch4Sm90ELb0ELb1ELb0ELb1ELb1ELb0ELb0ELb1ELb1ELb1ELb1ELb0EEENS1_21CollectiveEpilogueFwdINS6_IJSA_SC_SB_EEES9_SE_SG_Li256ELb1ELb1ELb1ELb0EEENS1_36VarlenDynamicPersistentTileSchedulerILi128ELi96ELi256ELi128ELb1ELb1ELb1ELb1ELb0ELb1EEEEEEEEEvNT_6ParamsE:
        .type           _ZN7cutlass13device_kernelIN5flash11enable_sm90INS1_16FlashAttnFwdSm90INS1_25CollectiveMainloopFwdSm90ILi2EN4cute5tupleIJNS5_1CILi1EEES8_S8_EEENS6_IJNS7_ILi128EEENS7_ILi96EEENS7_ILi192EEEEEELi192ENS_6half_tEfNS_4arch4Sm90ELb0ELb1ELb0ELb1ELb1ELb0ELb0ELb1ELb1ELb1ELb1ELb0EEENS1_21CollectiveEpilogueFwdINS6_IJSA_SC_SB_EEES9_SE_SG_Li256ELb1ELb1ELb1ELb0EEENS1_36VarlenDynamicPersistentTileSchedulerILi128ELi96ELi256ELi128ELb1ELb1ELb1ELb1ELb0ELb1EEEEEEEEEvNT_6ParamsE,@function
        .size           _ZN7cutlass13device_kernelIN5flash11enable_sm90INS1_16FlashAttnFwdSm90INS1_25CollectiveMainloopFwdSm90ILi2EN4cute5tupleIJNS5_1CILi1EEES8_S8_EEENS6_IJNS7_ILi128EEENS7_ILi96EEENS7_ILi192EEEEEELi192ENS_6half_tEfNS_4arch4Sm90ELb0ELb1ELb0ELb1ELb1ELb0ELb0ELb1ELb1ELb1ELb1ELb0EEENS1_21CollectiveEpilogueFwdINS6_IJSA_SC_SB_EEES9_SE_SG_Li256ELb1ELb1ELb1ELb0EEENS1_36VarlenDynamicPersistentTileSchedulerILi128ELi96ELi256ELi128ELb1ELb1ELb1ELb1ELb0ELb1EEEEEEEEEvNT_6ParamsE,(.L_x_15982 - _ZN7cutlass13device_kernelIN5flash11enable_sm90INS1_16FlashAttnFwdSm90INS1_25CollectiveMainloopFwdSm90ILi2EN4cute5tupleIJNS5_1CILi1EEES8_S8_EEENS6_IJNS7_ILi128EEENS7_ILi96EEENS7_ILi192EEEEEELi192ENS_6half_tEfNS_4arch4Sm90ELb0ELb1ELb0ELb1ELb1ELb0ELb0ELb1ELb1ELb1ELb1ELb0EEENS1_21CollectiveEpilogueFwdINS6_IJSA_SC_SB_EEES9_SE_SG_Li256ELb1ELb1ELb1ELb0EEENS1_36VarlenDynamicPersistentTileSchedulerILi128ELi96ELi256ELi128ELb1ELb1ELb1ELb1ELb0ELb1EEEEEEEEEvNT_6ParamsE)
        .other          _ZN7cutlass13device_kernelIN5flash11enable_sm90INS1_16FlashAttnFwdSm90INS1_25CollectiveMainloopFwdSm90ILi2EN4cute5tupleIJNS5_1CILi1EEES8_S8_EEENS6_IJNS7_ILi128EEENS7_ILi96EEENS7_ILi192EEEEEELi192ENS_6half_tEfNS_4arch4Sm90ELb0ELb1ELb0ELb1ELb1ELb0ELb0ELb1ELb1ELb1ELb1ELb0EEENS1_21CollectiveEpilogueFwdINS6_IJSA_SC_SB_EEES9_SE_SG_Li256ELb1ELb1ELb1ELb0EEENS1_36VarlenDynamicPersistentTileSchedulerILi128ELi96ELi256ELi128ELb1ELb1ELb1ELb1ELb0ELb1EEEEEEEEEvNT_6ParamsE,@"STO_CUDA_ENTRY STV_DEFAULT"
_ZN7cutlass13device_kernelIN5flash11enable_sm90INS1_16FlashAttnFwdSm90INS1_25CollectiveMainloopFwdSm90ILi2EN4cute5tupleIJNS5_1CILi1EEES8_S8_EEENS6_IJNS7_ILi128EEENS7_ILi96EEENS7_ILi192EEEEEELi192ENS_6half_tEfNS_4arch4Sm90ELb0ELb1ELb0ELb1ELb1ELb0ELb0ELb1ELb1ELb1ELb1ELb0EEENS1_21CollectiveEpilogueFwdINS6_IJSA_SC_SB_EEES9_SE_SG_Li256ELb1ELb1ELb1ELb0EEENS1_36VarlenDynamicPersistentTileSchedulerILi128ELi96ELi256ELi128ELb1ELb1ELb1ELb1ELb0ELb1EEEEEEEEEvNT_6ParamsE:
        /* <DEDUP_REMOVED lines=45> */
.L_x_4476:
        /* <DEDUP_REMOVED lines=22> */
.L_x_4477:
        /* <DEDUP_REMOVED lines=18> */
.L_x_4478:
        /* <DEDUP_REMOVED lines=22> */
.L_x_4479:
        /* <DEDUP_REMOVED lines=23> */
.L_x_4480:
        /* <DEDUP_REMOVED lines=10> */
.L_x_4482:
        /* <DEDUP_REMOVED lines=66> */
[----:B------:R-:W-:Y:S02]  /*0ce0*/  VIADD R218, R19, 0x8 ;  /* 0x0000000813da7836 */ /* 0x000fe40000000000 */
[----:B------:R-:W-:Y:S02]  /*0cf0*/  IMAD R7, R7, 0x10, R10 ;  /* 0x0000001007077824 */ /* 0x000fe400078e020a */
[----:B------:R-:W-:Y:S02]  /*0d00*/  VIADD R217, R19, 0x80 ;  /* 0x0000008013d97836 */ /* 0x000fe40000000000 */
[----:B------:R-:W-:-:S02]  /*0d10*/  IMAD R5, R2, 0x40, R7 ;  /* 0x0000004002057824 */ /* 0x000fc400078e0207 */
[----:B------:R-:W-:Y:S01]  /*0d20*/  IMAD.U32 R2, RZ, RZ, UR4 ;  /* 0x00000004ff027e24 */ /* 0x000fe2000f8e00ff */
[----:B------:R-:W-:Y:S01]  /*0d30*/  UMOV UR4, URZ ;  /* 0x0000003f00047c82 */ /* 0x000fe20008000000 */
[C---:B------:R-:W-:Y:S01]  /*0d40*/  VIADD R216, R19.reuse, 0x88 ;  /* 0x0000008813d87836 */ /* 0x040fe20000000000 */
[----:B------:R-:W-:Y:S01]  /*0d50*/  STL [R1+0xc], R5 ;  /* 0x00000c0501007387 */ /* 0x000fe20000100800 */
        /* <DEDUP_REMOVED lines=13> */
[----:B0-----:R-:W-:Y:S01]  /*0e30*/  SHF.R.S32.HI R2, RZ, 0x1f, R218 ;  /* 0x0000001fff027819 */ /* 0x001fe200000114da */
        /* <DEDUP_REMOVED lines=14> */
[----:B------:R-:W-:Y:S02]  /*0f20*/  VIADD R196, R19, 0x78 ;  /* 0x0000007813c47836 */ /* 0x000fe40000000000 */
[----:B------:R-:W-:-:S07]  /*0f30*/  IMAD R192, R4, 0x8, R5 ;  /* 0x0000000804c07824 */ /* 0x000fce00078e0205 */
.L_x_4594:
[----:B------:R-:W-:Y:S01]  /*0f40*/  ULDC.64 UR8, c[0x0][0xa28] ;  /* 0x00028a0000087ab9 */ /* 0x000fe20000000a00 */
[----:B0-23--:R-:W0:Y:S01]  /*0f50*/  LDC.64 R8, c[0x0][0x418] ;  /* 0x00010600ff087b82 */ /* 0x00de220000000a00 */
[----:B------:R-:W-:Y:S01]  /*0f60*/  UISETP.NE.U32.AND UP0, UPT, UR8, URZ, UPT ;  /* 0x0000003f0800728c */ /* 0x000fe2000bf05070 */
[----:B----4-:R-:W-:-:S03]  /*0f70*/  IMAD.MOV.U32 R6, RZ, RZ, RZ ;  /* 0x000000ffff067224 */ /* 0x010fc600078e00ff */
[----:B------:R-:W-:-:S03]  /*0f80*/  UISETP.NE.AND.EX UP0, UPT, UR9, URZ, UPT, UP0 ;  /* 0x0000003f0900728c */ /* 0x000fc6000bf05300 */
[----:B------:R-:W-:Y:S01]  /*0f90*/  ULDC.64 UR8, c[0x0][0xa18] ;  /* 0x0002860000087ab9 */ /* 0x000fe20000000a00 */
[----:B-1----:R-:W1:Y:S01]  /*0fa0*/  LDC R0, c[0x0][0x424] ;  /* 0x00010900ff007b82 */ /* 0x002e620000000800 */
[----:B------:R-:W-:Y:S01]  /*0fb0*/  UISETP.NE.U32.AND UP1, UPT, UR8, URZ, UPT ;  /* 0x0000003f0800728c */ /* 0x000fe2000bf25070 */
[----:B------:R-:W-:-:S03]  /*0fc0*/  PLOP3.LUT P0, PT, PT, PT, UP0, 0x80, 0x0 ;  /* 0x000000000000781c */ /* 0x000fc60003f0f008 */
[----:B------:R-:W-:-:S03]  /*0fd0*/  UISETP.NE.AND.EX UP1, UPT, UR9, URZ, UPT, UP1 ;  /* 0x0000003f0900728c */ /* 0x000fc6000bf25310 */
[----:B------:R-:W-:Y:S01]  /*0fe0*/  @UP0 ULDC.64 UR8, c[0x0][0xa28] ;  /* 0x00028a0000080ab9 */ /* 0x000fe20000000a00 */
[----:B------:R-:W2:Y:S01]  /*0ff0*/  LDC R17, c[0x0][0x2f0] ;  /* 0x0000bc00ff117b82 */ /* 0x000ea20000000800 */
[----:B------:R-:W-:Y:S01]  /*1000*/  @UP0 UIMAD.WIDE UR8, UR7, 0x4, UR8 ;  /* 0x00000004070808a5 */ /* 0x000fe2000f8e0208 */
[----:B------:R-:W-:-:S05]  /*1010*/  PLOP3.LUT P2, PT, PT, PT, UP1, 0x80, 0x0 ;  /* 0x000000000000781c */ /* 0x000fca0003f4f018 */
[----:B------:R-:W-:Y:S01]  /*1020*/  @UP1 ULDC.64 UR10, c[0x0][0xa18] ;  /* 0x00028600000a1ab9 */ /* 0x000fe20000000a00 */
[----:B------:R-:W-:Y:S02]  /*1030*/  IMAD.U32 R2, RZ, RZ, UR8 ;  /* 0x00000008ff027e24 */ /* 0x000fe4000f8e00ff */
[----:B------:R-:W-:Y:S01]  /*1040*/  IMAD.U32 R3, RZ, RZ, UR9 ;  /* 0x00000009ff037e24 */ /* 0x000fe2000f8e00ff */
[----:B------:R-:W-:Y:S02]  /*1050*/  @UP1 UIMAD.WIDE UR8, UR7, 0x4, UR10 ;  /* 0x00000004070818a5 */ /* 0x000fe4000f8e020a */
[----:B------:R-:W-:Y:S02]  /*1060*/  ULOP3.LUT UR4, UR5, 0xffff, URZ, 0xc0, !UPT ;  /* 0x0000ffff05047892 */ /* 0x000fe4000f8ec03f */
[----:B------:R3:W5:Y:S02]  /*1070*/  @P0 LDG.E R6, desc[UR36][R2.64] ;  /* 0x0000002402060981 */ /* 0x000764000c1e1900 */
[----:B------:R-:W-:-:S02]  /*1080*/  IMAD.U32 R4, RZ, RZ, UR8 ;  /* 0x00000008ff047e24 */ /* 0x000fc4000f8e00ff */
[----:B------:R-:W-:Y:S01]  /*1090*/  IMAD.U32 R5, RZ, RZ, UR9 ;  /* 0x00000009ff057e24 */ /* 0x000fe2000f8e00ff */
[----:B------:R-:W-:-:S04]  /*10a0*/  ULDC.64 UR8, c[0x0][0xa20] ;  /* 0x0002880000087ab9 */ /* 0x000fc80000000a00 */
[----:B------:R3:W5:Y:S01]  /*10b0*/  @P2 LDG.E R18, desc[UR36][R4.64] ;  /* 0x0000002404122981 */ /* 0x000762000c1e1900 */
[----:B0-----:R-:W-:Y:S01]  /*10c0*/  ISETP.NE.U32.AND P0, PT, R8, RZ, PT ;  /* 0x000000ff0800720c */ /* 0x001fe20003f05070 */
[----:B------:R-:W-:Y:S01]  /*10d0*/  IMAD.U32 R209, RZ, RZ, UR4 ;  /* 0x00000004ffd17e24 */ /* 0x000fe2000f8e00ff */
[----:B------:R-:W-:Y:S02]  /*10e0*/  ISETP.NE.U32.AND P1, PT, RZ, UR8, PT ;  /* 0x00000008ff007c0c */ /* 0x000fe4000bf25070 */
[----:B------:R-:W-:Y:S02]  /*10f0*/  ISETP.NE.AND.EX P0, PT, R9, RZ, PT, P0 ;  /* 0x000000ff0900720c */ /* 0x000fe40003f05300 */
[----:B------:R-:W-:Y:S02]  /*1100*/  ISETP.NE.AND.EX P1, PT, RZ, UR9, PT, P1 ;  /* 0x00000009ff007c0c */ /* 0x000fe4000bf25310 */
[----:B-1----:R-:W-:Y:S01]  /*1110*/  SEL R0, R0, 0x1, P0 ;  /* 0x0000000100007807 */ /* 0x002fe20000000000 */
[----:B---3--:R-:W-:Y:S10]  /*1120*/  @P2 BRA `(.L_x_4483) ;  /* 0x0000000000302947 */ /* 0x008ff40003800000 */
[----:B------:R-:W-:Y:S01]  /*1130*/  ULDC.64 UR8, c[0x0][0xa00] ;  /* 0x0002800000087ab9 */ /* 0x000fe20000000a00 */
[----:B-----5:R-:W0:Y:S01]  /*1140*/  LDC R18, c[0x0][0x288] ;  /* 0x0000a200ff127b82 */ /* 0x020e220000000800 */
[----:B------:R-:W-:-:S04]  /*1150*/  ISETP.NE.U32.AND P0, PT, RZ, UR8, PT ;  /* 0x00000008ff007c0c */ /* 0x000fc8000bf05070 */
[----:B------:R-:W-:-:S13]  /*1160*/  ISETP.NE.AND.EX P0, PT, RZ, UR9, PT, P0 ;  /* 0x00000009ff007c0c */ /* 0x000fda000bf05300 */
[----:B------:R-:W-:Y:S05]  /*1170*/  @!P0 BRA `(.L_x_4483) ;  /* 0x00000000001c8947 */ /* 0x000fea0003800000 */
[----:B------:R-:W-:Y:S02]  /*1180*/  ULDC.64 UR8, c[0x0][0xa00] ;  /* 0x0002800000087ab9 */ /* 0x000fe40000000a00 */
[----:B------:R-:W-:-:S06]  /*1190*/  UIMAD.WIDE UR8, UR7, 0x4, UR8 ;  /* 0x00000004070878a5 */ /* 0x000fcc000f8e0208 */
[----:B------:R-:W-:Y:S02]  /*11a0*/  IMAD.U32 R2, RZ, RZ, UR8 ;  /* 0x00000008ff027e24 */ /* 0x000fe4000f8e00ff */
[----:B------:R-:W-:-:S05]  /*11b0*/  IMAD.U32 R3, RZ, RZ, UR9 ;  /* 0x00000009ff037e24 */ /* 0x000fca000f8e00ff */
[----:B0-----:R-:W3:Y:S04]  /*11c0*/  LDG.E R18, desc[UR36][R2.64] ;  /* 0x0000002402127981 */ /* 0x001ee8000c1e1900 */
[----:B------:R-:W3:Y:S02]  /*11d0*/  LDG.E R5, desc[UR36][R2.64+0x4] ;  /* 0x0000042402057981 */ /* 0x000ee4000c1e1900 */
[----:B---3--:R-:W-:-:S07]  /*11e0*/  IMAD.IADD R18, R5, 0x1, -R18 ;  /* 0x0000000105127824 */ /* 0x008fce00078e0a12 */
.L_x_4483:
[----:B--2---:R-:W-:Y:S02]  /*11f0*/  IMAD R17, R0, R17, RZ ;  /* 0x0000001100117224 */ /* 0x004fe400078e02ff */
[----:B------:R-:W-:Y:S01]  /*1200*/  IMAD.U32 R220, RZ, RZ, UR7 ;  /* 0x00000007ffdc7e24 */ /* 0x000fe2000f8e00ff */
[----:B------:R-:W-:Y:S06]  /*1210*/  @!P1 BRA `(.L_x_4484) ;  /* 0x0000000000189947 */ /* 0x000fec0003800000 */
[----:B------:R-:W-:Y:S02]  /*1220*/  ULDC.64 UR8, c[0x0][0xa20] ;  /* 0x0002880000087ab9 */ /* 0x000fe40000000a00 */
[----:B------:R-:W-:-:S06]  /*1230*/  UIMAD.WIDE UR8, UR7, 0x4, UR8 ;  /* 0x00000004070878a5 */ /* 0x000fcc000f8e0208 */
[----:B------:R-:W-:Y:S02]  /*1240*/  IMAD.U32 R2, RZ, RZ, UR8 ;  /* 0x00000008ff027e24 */ /* 0x000fe4000f8e00ff */
[----:B------:R-:W-:-:S05]  /*1250*/  IMAD.U32 R3, RZ, RZ, UR9 ;  /* 0x00000009ff037e24 */ /* 0x000fca000f8e00ff */
[----:B------:R1:W5:Y:S01]  /*1260*/  LDG.E R17, desc[UR36][R2.64] ;  /* 0x0000002402117981 */ /* 0x000362000c1e1900 */
[----:B------:R-:W-:Y:S05]  /*1270*/  BRA `(.L_x_4485) ;  /* 0x00000000002c7947 */ /* 0x000fea0003800000 */
.L_x_4484:
        /* <DEDUP_REMOVED lines=9> */
[----:B------:R-:W2:Y:S02]  /*1310*/  LDG.E R0, desc[UR36][R2.64+0x4] ;  /* 0x0000042402007981 */ /* 0x000ea4000c1e1900 */
[----:B--2---:R-:W-:-:S07]  /*1320*/  IMAD.IADD R17, R0, 0x1, -R17 ;  /* 0x0000000100117824 */ /* 0x004fce00078e0a11 */
.L_x_4485:
[----:B------:R-:W-:Y:S01]  /*1330*/  ULDC UR4, c[0x0][0x448] ;  /* 0x0001120000047ab9 */ /* 0x000fe20000000800 */
[----:B-----5:R-:W-:Y:S01]  /*1340*/  IMAD.IADD R17, R17, 0x1, -R6 ;  /* 0x0000000111117824 */ /* 0x020fe200078e0a06 */
[----:B------:R-:W-:Y:S02]  /*1350*/  UISETP.NE.AND UP0, UPT, UR4, 0x1, UPT ;  /* 0x000000010400788c */ /* 0x000fe4000bf05270 */
[----:B------:R-:W-:Y:S02]  /*1360*/  USHF.L.U32 UR6, UR6, 0x7, URZ ;  /* 0x0000000706067899 */ /* 0x000fe4000800063f */
[----:B0-----:R-:W-:Y:S01]  /*1370*/  IADD3 R0, R17, 0x1, -R18 ;  /* 0x0000000111007810 */ /* 0x001fe20007ffe812 */
[----:B------:R-:W-:Y:S02]  /*1380*/  UP2UR UR7, UPR, URZ, 0x1 ;  /* 0x000000013f077883 */ /* 0x000fe40008000000 */
[----:B------:R-:W-:Y:S01]  /*1390*/  UIADD3 UR4, UR6, 0x7f, URZ ;  /* 0x0000007f06047890 */ /* 0x000fe2000fffe03f */
[----:B------:R-:W-:Y:S01]  /*13a0*/  R2UR UR10, R0 ;  /* 0x00000000000a72ca */ /* 0x000fe200000e0000 */
[----:B------:R-:W-:-:S02]  /*13b0*/  IMAD.U32 R23, RZ, RZ, UR6 ;  /* 0x00000006ff177e24 */ /* 0x000fc4000f8e00ff */
[----:B------:R-:W-:Y:S01]  /*13c0*/  @UP0 ULDC UR8, c[0x0][0x44c] ;  /* 0x0001130000080ab9 */ /* 0x000fe20000000800 */
[----:B------:R-:W-:Y:S01]  /*13d0*/  IMAD.U32 R22, RZ, RZ, UR7 ;  /* 0x00000007ff167e24 */ /* 0x000fe2000f8e00ff */
[----:B------:R-:W-:Y:S01]  /*13e0*/  UIMAD.WIDE.U32 UR8, UR4, UR8, URZ ;  /* 0x00000008040872a5 */ /* 0x000fe2000f8e003f */
[----:B------:R-:W-:Y:S01]  /*13f0*/  @UP0 ULDC UR11, c[0x0][0x450] ;  /* 0x00011400000b0ab9 */ /* 0x000fe20000000800 */
[----:B------:R-:W-:Y:S02]  /*1400*/  ULDC.64 UR6, c[0x0][0x9e0] ;  /* 0x0002780000067ab9 */ /* 0x000fe40000000a00 */
[----:B------:R-:W-:Y:S02]  /*1410*/  @UP0 USHF.R.U32.HI UR4, URZ, UR11, UR9 ;  /* 0x0000000b3f040299 */ /* 0x000fe40008011609 */
[----:B------:R-:W-:Y:S02]  /*1420*/  UISETP.GE.AND UP0, UPT, UR7, 0x1, UPT ;  /* 0x000000010700788c */ /* 0x000fe4000bf06270 */
[----:B------:R-:W-:-:S02]  /*1430*/  UIADD3 UR8, UR10, UR4, URZ ;  /* 0x000000040a087290 */ /* 0x000fc4000fffe03f */
[----:B------:R-:W-:Y:S02]  /*1440*/  UP2UR UR61, UPR, URZ, 0x1 ;  /* 0x000000013f3d7883 */ /* 0x000fe40008000000 */
[----:B------:R-:W-:Y:S01]  /*1450*/  PLOP3.LUT P0, PT, PT, PT, UP0, 0x40, 0x0 ;  /* 0x000000000000781c */ /* 0x000fe20003f0e808 */
[----:B------:R-:W-:-:S06]  /*1460*/  UIADD3 UR6, UR8, UR6, URZ ;  /* 0x0000000608067290 */ /* 0x000fcc000fffe03f */
[----:B------:R-:W-:-:S06]  /*1470*/  IMAD.U32 R0, RZ, RZ, UR6 ;  /* 0x00000006ff007e24 */ /* 0x000fcc000f8e00ff */
        /* <DEDUP_REMOVED lines=11> */
.L_x_4487:
[----:B------:R-:W-:-:S11]  /*1530*/  UISETP.NE.AND UP0, UPT, UR7, 0x1, UPT ;  /* 0x000000010700788c */ /* 0x000fd6000bf05270 */
[----:B------:R-:W-:Y:S02]  /*1540*/  @UP0 ULDC.64 UR10, c[0x0][0x9e8] ;  /* 0x00027a00000a0ab9 */ /* 0x000fe40000000a00 */
[----:B------:R-:W-:-:S04]  /*1550*/  UIMAD.WIDE.U32 UR8, UR4, UR10, URZ ;  /* 0x0000000a040872a5 */ /* 0x000fc8000f8e003f */
[----:B------:R-:W-:-:S12]  /*1560*/  @UP0 USHF.R.U32.HI UR4, URZ, UR11, UR9 ;  /* 0x0000000b3f040299 */ /* 0x000fd80008011609 */
.L_x_4488:
[----:B------:R-:W-:-:S06]  /*1570*/  UIMAD UR4, UR4, UR7, UR7 ;  /* 0x00000007040472a4 */ /* 0x000fcc000f8e0207 */
[----:B------:R-:W-:-:S07]  /*1580*/  VIMNMX R0, R0, UR4, PT ;  /* 0x0000000400007c48 */ /* 0x000fce000bfe0100 */
.L_x_4486:
[----:B------:R-:W-:Y:S01]  /*1590*/  R2UR UR6, R22 ;  /* 0x00000000160672ca */ /* 0x000fe200000e0000 */
[----:B------:R-:W-:Y:S01]  /*15a0*/  IMAD.IADD R73, R17, 0x1, -R18 ;  /* 0x0000000111497824 */ /* 0x000fe200078e0a12 */
[----:B------:R-:W-:Y:S01]  /*15b0*/  R2UR UR4, R23 ;  /* 0x00000000170472ca */ /* 0x000fe200000e0000 */
[----:B-1----:R-:W-:Y:S02]  /*15c0*/  VIADD R2, R0, 0x5f ;  /* 0x0000005f00027836 */ /* 0x002fe40000000000 */
[----:B------:R-:W-:Y:S02]  /*15d0*/  VIADD R0, R17, 0x5f ;  /* 0x0000005f11007836 */ /* 0x000fe40000000000 */
[----:B------:R-:W-:-:S04]  /*15e0*/  IMAD.HI R2, R2, 0x2aaaaaab, RZ ;  /* 0x2aaaaaab02027827 */ /* 0x000fc800078e02ff */
[----:B------:R-:W-:Y:S01]  /*15f0*/  IMAD.HI R0, R0, 0x2aaaaaab, RZ ;  /* 0x2aaaaaab00007827 */ /* 0x000fe200078e02ff */
[----:B------:R-:W-:Y:S01]  /*1600*/  SHF.R.U32.HI R5, RZ, 0x1f, R2 ;  /* 0x0000001fff057819 */ /* 0x000fe20000011602 */
[----:B------:R-:W-:Y:S01]  /*1610*/  UISETP.NE.AND UP0, UPT, UR6, URZ, UPT ;  /* 0x0000003f0600728c */ /* 0x000fe2000bf05270 */
[----:B------:R-:W-:Y:S02]  /*1620*/  R2UR UR6, R73 ;  /* 0x00000000490672ca */ /* 0x000fe400000e0000 */
[----:B------:R-:W-:Y:S02]  /*1630*/  SHF.R.U32.HI R3, RZ, 0x1f, R0 ;  /* 0x0000001fff037819 */ /* 0x000fe40000011600 */
[----:B------:R-:W-:Y:S02]  /*1640*/  LEA.HI.SX32 R2, R2, R5, 0x1c ;  /* 0x0000000502027211 */ /* 0x000fe400078fe2ff */
[----:B------:R-:W-:-:S04]  /*1650*/  LEA.HI.SX32 R3, R0, R3, 0x1c ;  /* 0x0000000300037211 */ /* 0x000fc800078fe2ff */
        /* <DEDUP_REMOVED lines=21> */
.L_x_4490:
[----:B------:R-:W-:-:S11]  /*17b0*/  UISETP.NE.AND UP0, UPT, UR7, 0x1, UPT ;  /* 0x000000010700788c */ /* 0x000fd6000bf05270 */
[----:B------:R-:W-:Y:S02]  /*17c0*/  @UP0 ULDC.64 UR10, c[0x0][0x9e8] ;  /* 0x00027a00000a0ab9 */ /* 0x000fe40000000a00 */
[----:B------:R-:W-:-:S04]  /*17d0*/  UIMAD.WIDE.U32 UR8, UR4, UR10, URZ ;  /* 0x0000000a040872a5 */ /* 0x000fc8000f8e003f */
[----:B------:R-:W-:-:S12]  /*17e0*/  @UP0 USHF.R.U32.HI UR4, URZ, UR11, UR9 ;  /* 0x0000000b3f040299 */ /* 0x000fd80008011609 */
.L_x_4491:
[----:B------:R-:W-:-:S04]  /*17f0*/  UIMAD UR4, UR4, UR7, URZ ;  /* 0x00000007040472a4 */ /* 0x000fc8000f8e023f */
[----:B------:R-:W-:-:S04]  /*1800*/  UISETP.LT.AND UP0, UPT, UR6, UR4, UPT ;  /* 0x000000040600728c */ /* 0x000fc8000bf01270 */
[----:B------:R-:W-:-:S12]  /*1810*/  USEL UR6, UR6, UR4, !UP0 ;  /* 0x0000000406067287 */ /* 0x000fd8000c000000 */
.L_x_4489:
[----:B------:R-:W-:-:S04]  /*1820*/  UIMAD.WIDE UR6, UR6, 0x2aaaaaab, URZ ;  /* 0x2aaaaaab060678a5 */ /* 0x000fc8000f8e023f */
[----:B------:R-:W-:-:S04]  /*1830*/  USHF.R.U32.HI UR4, URZ, 0x1f, UR7 ;  /* 0x0000001f3f047899 */ /* 0x000fc80008011607 */
[----:B------:R-:W-:Y:S02]  /*1840*/  ULEA.HI.SX32 UR7, UR7, UR4, 0x1c ;  /* 0x0000000407077291 */ /* 0x000fe4000f8fe23f */
[----:B------:R-:W-:Y:S02]  /*1850*/  ULOP3.LUT UR4, UR5, 0xff000000, URZ, 0xc0, !UPT ;  /* 0xff00000005047892 */ /* 0x000fe4000f8ec03f */
[----:B------:R-:W-:Y:S02]  /*1860*/  UISETP.LT.AND UP0, UPT, URZ, UR7, UPT ;  /* 0x000000073f00728c */ /* 0x000fe4000bf01270 */
[----:B------:R-:W-:Y:S02]  /*1870*/  ULOP3.LUT UR5, UR5, 0xff0000, URZ, 0xc0, !UPT ;  /* 0x00ff000005057892 */ /* 0x000fe4000f8ec03f */
[----:B------:R-:W-:Y:S02]  /*1880*/  USEL UR9, URZ, UR7, !UP0 ;  /* 0x000000073f097287 */ /* 0x000fe4000c000000 */
[----:B------:R-:W-:-:S04]  /*1890*/  USHF.R.U32.HI UR4, URZ, 0x8, UR4 ;  /* 0x000000083f047899 */ /* 0x000fc80008011604 */
[----:B------:R-:W-:Y:S01]  /*18a0*/  ISETP.GT.AND P0, PT, R72, UR9, PT ;  /* 0x0000000948007c0c */ /* 0x000fe2000bf04270 */
[----:B------:R-:W-:-:S03]  /*18b0*/  ULEA.HI UR5, UR5, UR4, URZ, 0x10 ;  /* 0x0000000405057291 */ /* 0x000fc6000f8f803f */
[----:B------:R-:W-:Y:S01]  /*18c0*/  UMOV UR4, URZ ;  /* 0x0000003f00047c82 */ /* 0x000fe20008000000 */
[----:B------:R-:W-:Y:S02]  /*18d0*/  ULOP3.LUT UR6, UR5, 0xff, URZ, 0xc0, !UPT ;  /* 0x000000ff05067892 */ /* 0x000fe4000f8ec03f */
[----:B------:R-:W-:-:S04]  /*18e0*/  USHF.R.U32.HI UR5, URZ, 0x10, UR5 ;  /* 0x000000103f057899 */ /* 0x000fc80008011605 */
[----:B------:R-:W-:Y:S02]  /*18f0*/  IMAD.U32 R208, RZ, RZ, UR6 ;  /* 0x00000006ffd07e24 */ /* 0x000fe4000f8e00ff */
[----:B------:R-:W-:Y:S01]  /*1900*/  IMAD.U32 R195, RZ, RZ, UR5 ;  /* 0x00000005ffc37e24 */ /* 0x000fe2000f8e00ff */
[----:B------:R-:W-:Y:S06]  /*1910*/  @!P0 BRA `(.L_x_4492) ;  /* 0x00000000009c8947 */ /* 0x000fec0003800000 */
[----:B------:R-:W-:Y:S01]  /*1920*/  R2UR UR5, R195 ;  /* 0x00000000c30572ca */ /* 0x000fe200000e0000 */
[----:B------:R-:W-:-:S12]  /*1930*/  ULDC UR4, c[0x0][0x9f0] ;  /* 0x00027c0000047ab9 */ /* 0x000fd80000000800 */
[----:B------:R-:W-:-:S04]  /*1940*/  UISETP.NE.AND UP0, UPT, UR5, URZ, UPT ;  /* 0x0000003f0500728c */ /* 0x000fc8000bf05270 */
[----:B------:R-:W-:-:S03]  /*1950*/  USEL UR10, UR5, UR4, UP0 ;  /* 0x00000004050a7287 */ /* 0x000fc60008000000 */
[----:B------:R-:W-:-:S03]  /*1960*/  UMOV UR4, URZ ;  /* 0x0000003f00047c82 */ /* 0x000fc60008000000 */
[----:B------:R-:W-:-:S05]  /*1970*/  IMAD.U32 R5, RZ, RZ, UR10 ;  /* 0x0000000aff057e24 */ /* 0x000fca000f8e00ff */
        /* <DEDUP_REMOVED lines=33> */
.L_x_4492:
[----:B------:R-:W-:Y:S01]  /*1b90*/  R2UR UR5, R208 ;  /* 0x00000000d00572ca */ /* 0x000fe200000e0000 */
[----:B------:R-:W-:Y:S01]  /*1ba0*/  IMAD.U32 R3, RZ, RZ, UR4 ;  /* 0x00000004ff037e24 */ /* 0x000fe2000f8e00ff */
[----:B------:R-:W-:Y:S01]  /*1bb0*/  PLOP3.LUT P0, PT, PT, PT, PT, 0x80, 0x0 ;  /* 0x000000000000781c */ /* 0x000fe20003f0f070 */
[----:B------:R-:W-:Y:S01]  /*1bc0*/  IMAD.MOV.U32 R2, RZ, RZ, RZ ;  /* 0x000000ffff027224 */ /* 0x000fe200078e00ff */
        /* <DEDUP_REMOVED lines=9> */
[----:B------:R-:W-:Y:S01]  /*1c60*/  UIMAD UR5, UR5, UR4, UR9 ;  /* 0x00000004050572a4 */ /* 0x000fe2000f8e0209 */
        /* <DEDUP_REMOVED lines=80> */
.L_x_4494:
[----:B------:R-:W2:Y:S01]  /*2170*/  LDL R2, [R1+0x14] ;  /* 0x0000140001027983 */ /* 0x000ea20000100800 */
[----:B------:R-:W-:-:S13]  /*2180*/  R2UR UR6, R221 ;  /* 0x00000000dd0672ca */ /* 0x000fda00000e0000 */
[----:B------:R-:W-:-:S04]  /*2190*/  ULEA.HI UR4, UR6, UR6, URZ, 0x1 ;  /* 0x0000000606047291 */ /* 0x000fc8000f8f083f */
[----:B------:R-:W-:-:S04]  /*21a0*/  ULOP3.LUT UR4, UR4, 0xfffffffe, URZ, 0xc0, !UPT ;  /* 0xfffffffe04047892 */ /* 0x000fc8000f8ec03f */
[----:B------:R-:W-:-:S06]  /*21b0*/  UIADD3 UR4, UR6, -UR4, URZ ;  /* 0x8000000406047290 */ /* 0x000fcc000fffe03f */
[----:B------:R-:W-:-:S05]  /*21c0*/  IMAD.U32 R0, RZ, RZ, UR4 ;  /* 0x00000004ff007e24 */ /* 0x000fca000f8e00ff */
[----:B------:R-:W-:-:S04]  /*21d0*/  SHF.L.U32 R0, R0, 0x1f, RZ ;  /* 0x0000001f00007819 */ /* 0x000fc800000006ff */
[----:B------:R-:W0:Y:S01]  /*21e0*/  SYNCS.PHASECHK.TRANS64.TRYWAIT P1, [UR60+0x30800], R0 ;  /* 0x03080000ff0075a7 */ /* 0x000e22000802017c */
[----:B--2---:R-:W-:-:S13]  /*21f0*/  R2UR UR5, R2 ;  /* 0x00000000020572ca */ /* 0x004fda00000e0000 */
[----:B------:R-:W-:-:S05]  /*2200*/  IMAD.U32 R2, RZ, RZ, UR5 ;  /* 0x00000005ff027e24 */ /* 0x000fca000f8e00ff */
[----:B------:R-:W-:Y:S01]  /*2210*/  ISETP.NE.AND P0, PT, R2, 0x3, PT ;  /* 0x000000030200780c */ /* 0x000fe20003f05270 */
[----:B0-----:R-:W-:-:S12]  /*2220*/  @!P1 BRA `(.L_x_4495) ;  /* 0x0000016400c49947 */ /* 0x001fd80003800000 */
.L_x_4691:
[----:B------:R-:W-:Y:S05]  /*2230*/  @!P0 BRA `(.L_x_4496) ;  /* 0x0000000000048947 */ /* 0x000fea0003800000 */
[----:B------:R-:W-:Y:S01]  /*2240*/  BPT.TRAP 0x1 ;  /* 0x000000040000795c */ /* 0x000fe20000300000 */
.L_x_4496:
[----:B0-----:R-:W-:Y:S02]  /*2250*/  IMAD.U32 R3, RZ, RZ, UR39 ;  /* 0x00000027ff037e24 */ /* 0x001fe4000f8e00ff */
[----:B------:R-:W-:-:S03]  /*2260*/  IMAD.U32 R0, RZ, RZ, UR38 ;  /* 0x00000026ff007e24 */ /* 0x000fc6000f8e00ff */
[----:B------:R-:W-:Y:S02]  /*2270*/  LEA R3, R3, UR60, 0x3 ;  /* 0x0000003c03037c11 */ /* 0x000fe4000f8e18ff */
[----:B------:R-:W-:-:S04]  /*2280*/  SHF.L.U32 R0, R0, 0x1f, RZ ;  /* 0x0000001f00007819 */ /* 0x000fc800000006ff */
[----:B------:R0:W1:Y:S01]  /*2290*/  SYNCS.PHASECHK.TRANS64.TRYWAIT P1, [R3+URZ+0x30830], R0 ;  /* 0x03083000030075a7 */ /* 0x000062000802017f */
[----:B------:R-:W-:Y:S05]  /*22a0*/  @!P0 BRA `(.L_x_4497) ;  /* 0x0000000000048947 */ /* 0x000fea0003800000 */
[----:B------:R-:W-:Y:S01]  /*22b0*/  BPT.TRAP 0x1 ;  /* 0x000000040000795c */ /* 0x000fe20000300000 */
.L_x_4497:
[----:B-1----:R-:W-:Y:S05]  /*22c0*/  @P1 BRA `(.L_x_4498) ;  /* 0x0000000000081947 */ /* 0x002fea0003800000 */
[----:B------:R-:W1:Y:S02]  /*22d0*/  SYNCS.PHASECHK.TRANS64.TRYWAIT P1, [R3+URZ+0x30830], R0 ;  /* 0x03083000030075a7 */ /* 0x000e64000802017f */
[----:B-1----:R-:W-:Y:S05]  /*22e0*/  @!P1 BRA `(.L_x_4499) ;  /* 0x0000016400ac9947 */ /* 0x002fea0003800000 */
.L_x_4498:
        /* <DEDUP_REMOVED lines=13> */
[----:B------:R-:W-:Y:S01]  /*23c0*/  ULOP3.LUT UR4, UR40, 0x10000, URZ, 0xfc, !UPT ;  /* 0x0001000028047892 */ /* 0x000fe2000f8efc3f */
[----:B------:R-:W-:Y:S01]  /*23d0*/  UMOV UR13, 0x40000040 ;  /* 0x40000040000d7882 */ /* 0x000fe20000000000 */
[----:B------:R-:W-:Y:S02]  /*23e0*/  UMOV UR15, 0x40000040 ;  /* 0x40000040000f7882 */ /* 0x000fe40000000000 */
[----:B------:R-:W-:Y:S01]  /*23f0*/  IMAD.U32 R9, RZ, RZ, UR5 ;  /* 0x00000005ff097e24 */ /* 0x000fe2000f8e00ff */
[----:B------:R-:W-:Y:S02]  /*2400*/  UIMAD UR5, UR39, 0x900, UR5 ;  /* 0x00000900270578a4 */ /* 0x000fe4000f8e0205 */
[----:B------:R-:W-:Y:S01]  /*2410*/  UMOV UR8, UR4 ;  /* 0x0000000400087c82 */ /* 0x000fe20008000000 */
[----:B------:R-:W-:Y:S01]  /*2420*/  UIADD3 UR56, UR4, 0x2, URZ ;  /* 0x0000000204387890 */ /* 0x000fe2000fffe03f */
[----:B------:R-:W-:Y:S01]  /*2430*/  IMAD.U32 R6, RZ, RZ, UR8 ;  /* 0x00000008ff067e24 */ /* 0x000fe2000f8e00ff */
[----:B------:R-:W-:-:S02]  /*2440*/  UIADD3 UR58, UR5, 0x2, URZ ;  /* 0x00000002053a7890 */ /* 0x000fc4000fffe03f */
[----:B------:R-:W-:Y:S01]  /*2450*/  UMOV UR10, UR5 ;  /* 0x00000005000a7c82 */ /* 0x000fe20008000000 */
[----:B------:R-:W-:Y:S01]  /*2460*/  UIADD3 UR52, UR4, 0x4, URZ ;  /* 0x0000000404347890 */ /* 0x000fe2000fffe03f */
[----:B------:R-:W-:Y:S01]  /*2470*/  HGMMA.64x96x16.F32 R24, gdesc[UR8], RZ, !UPT, gsb0 ;  /* 0x01600000081879f0 */ /* 0x000fe2000c0008ff */
[----:B------:R-:W-:Y:S02]  /*2480*/  UIADD3 UR54, UR5, 0x4, URZ ;  /* 0x0000000405367890 */ /* 0x000fe4000fffe03f */
[----:B------:R-:W-:Y:S02]  /*2490*/  UIADD3 UR8, UR4, 0x6, URZ ;  /* 0x0000000604087890 */ /* 0x000fe4000fffe03f */
[----:B------:R-:W-:Y:S01]  /*24a0*/  UIADD3 UR10, UR5, 0x6, URZ ;  /* 0x00000006050a7890 */ /* 0x000fe2000fffe03f */
[----:B------:R-:W-:Y:S01]  /*24b0*/  UMOV UR9, 0x40000040 ;  /* 0x4000004000097882 */ /* 0x000fe20000000000 */
[----:B------:R-:W-:Y:S01]  /*24c0*/  UMOV UR11, 0x40000040 ;  /* 0x40000040000b7882 */ /* 0x000fe20000000000 */
[----:B------:R-:W-:-:S02]  /*24d0*/  UIADD3 UR12, UR4, 0x400, URZ ;  /* 0x00000400040c7890 */ /* 0x000fc4000fffe03f */
[----:B------:R-:W-:Y:S02]  /*24e0*/  UIADD3 UR14, UR5, 0x300, URZ ;  /* 0x00000300050e7890 */ /* 0x000fe4000fffe03f */
        /* <DEDUP_REMOVED lines=64> */
.L_x_4500:
[----:B------:R-:W-:Y:S01]  /*28f0*/  R2UR UR4, R22 ;  /* 0x00000000160472ca */ /* 0x000fe200000e0000 */
[----:B------:R-:W2:Y:S01]  /*2900*/  S2UR UR6, SR_CgaCtaId ;  /* 0x00000000000679c3 */ /* 0x000ea20000008800 */
[----:B------:R-:W-:Y:S01]  /*2910*/  R2UR UR5, R23 ;  /* 0x00000000170572ca */ /* 0x000fe200000e0000 */
[----:B------:R-:W-:Y:S01]  /*2920*/  UISETP.NE.AND UP0, UPT, UR61, URZ, UPT ;  /* 0x0000003f3d00728c */ /* 0x000fe2000bf05270 */
[----:B------:R-:W-:Y:S01]  /*2930*/  ULDC UR14, c[0x0][0x9dc] ;  /* 0x00027700000e7ab9 */ /* 0x000fe20000000800 */
[----:B------:R-:W-:-:S08]  /*2940*/  ULDC UR10, c[0x0][0x9e0] ;  /* 0x00027800000a7ab9 */ /* 0x000fd00000000800 */
[----:B------:R-:W-:Y:S01]  /*2950*/  UISETP.NE.AND UP1, UPT, UR4, URZ, UPT ;  /* 0x0000003f0400728c */ /* 0x000fe2000bf25270 */
[----:B------:R-:W-:Y:S01]  /*2960*/  R2UR UR4, R3 ;  /* 0x00000000030472ca */ /* 0x000fe200000e0000 */
[----:B01----:R-:W-:-:S04]  /*2970*/  VIADD R0, R192, UR5 ;  /* 0x00000005c0007c36 */ /* 0x003fc80008000000 */
[----:B------:R-:W-:Y:S01]  /*2980*/  PLOP3.LUT P1, PT, PT, PT, UP1, 0x80, 0x0 ;  /* 0x000000000000781c */ /* 0x000fe20003f2f018 */
[----:B------:R-:W-:Y:S01]  /*2990*/  IMAD.MOV.U32 R2, RZ, RZ, R0 ;  /* 0x000000ffff027224 */ /* 0x000fe200078e0000 */
[----:B------:R-:W-:-:S03]  /*29a0*/  PLOP3.LUT P2, PT, PT, PT, UP1, 0x80, 0x0 ;  /* 0x000000000000781c */ /* 0x000fc60003f4f018 */
[----:B------:R-:W-:-:S03]  /*29b0*/  @UP1 ULDC UR5, c[0x0][0x44c] ;  /* 0x0001130000051ab9 */ /* 0x000fc60000000800 */
[----:B------:R-:W-:-:S04]  /*29c0*/  UIADD3 UR4, UR4, 0x30840, URZ ;  /* 0x0003084004047890 */ /* 0x000fc8000fffe03f */
[----:B--2---:R-:W-:Y:S01]  /*29d0*/  UPRMT UR4, UR6, 0x654, UR4 ;  /* 0x0000065406047896 */ /* 0x004fe20008000004 */
[----:B------:R-:W-:Y:S01]  /*29e0*/  @P1 IMAD.HI.U32 R3, R0, UR5, RZ ;  /* 0x0000000500031c27 */ /* 0x000fe2000f8e00ff */
[----:B------:R-:W-:Y:S01]  /*29f0*/  @UP1 ULDC UR5, c[0x0][0x450] ;  /* 0x0001140000051ab9 */ /* 0x000fe20000000800 */
[----:B------:R-:W-:Y:S02]  /*2a00*/  PLOP3.LUT P1, PT, PT, PT, UP0, 0x40, 0x0 ;  /* 0x000000000000781c */ /* 0x000fe40003f2e808 */
[C---:B------:R-:W-:Y:S01]  /*2a10*/  IMAD R0, R72.reuse, -0x60, R17 ;  /* 0xffffffa048007824 */ /* 0x040fe200078e0211 */
[----:B------:R-:W-:Y:S01]  /*2a20*/  @P2 SHF.R.U32.HI R2, RZ, UR5, R3 ;  /* 0x00000005ff022c19 */ /* 0x000fe20008011603 */
[----:B------:R-:W-:Y:S02]  /*2a30*/  IMAD.MOV.U32 R3, RZ, RZ, -0x60 ;  /* 0xffffffa0ff037424 */ /* 0x000fe400078e00ff */
[----:B------:R-:W-:Y:S01]  /*2a40*/  SYNCS.ARRIVE.TRANS64.RED.A1T0 RZ, [UR4], RZ ;  /* 0x000000ffffff79a7 */ /* 0x000fe20008100404 */
[----:B------:R-:W-:Y:S01]  /*2a50*/  ULOP3.LUT UR4, URZ, UR14, URZ, 0x33, !UPT ;  /* 0x0000000e3f047292 */ /* 0x000fe2000f8e333f */
[----:B------:R-:W0:Y:S01]  /*2a60*/  SHFL.IDX PT, R5, R2, RZ, 0x1c1f ;  /* 0x001c1fff02057589 */ /* 0x000e2200000e0000 */
[----:B------:R-:W-:Y:S01]  /*2a70*/  IMAD R4, R72, R3, 0x61 ;  /* 0x0000006148047424 */ /* 0x000fe200078e0203 */
[----:B------:R-:W-:-:S03]  /*2a80*/  IADD3 R8, -R19, 0x60, R0 ;  /* 0x0000006013087810 */ /* 0x000fc60007ffe100 */
[----:B------:R-:W-:Y:S01]  /*2a90*/  VIADD R12, R4, 0xffffffff ;  /* 0xffffffff040c7836 */ /* 0x000fe20000000000 */
[----:B------:R-:W-:-:S03]  /*2aa0*/  IADD3 R3, R17, R4, -R19 ;  /* 0x0000000411037210 */ /* 0x000fc60007ffe813 */
[----:B------:R-:W-:Y:S02]  /*2ab0*/  IMAD.IADD R14, R12, 0x1, -R19 ;  /* 0x000000010c0e7824 */ /* 0x000fe400078e0a13 */
[----:B------:R-:W-:-:S04]  /*2ac0*/  IMAD.IADD R3, R3, 0x1, -R18 ;  /* 0x0000000103037824 */ /* 0x000fc800078e0a12 */
[C---:B------:R-:W-:Y:S02]  /*2ad0*/  VIADD R11, R3.reuse, UR10 ;  /* 0x0000000a030b7c36 */ /* 0x040fe40008000000 */
[----:B------:R-:W-:-:S03]  /*2ae0*/  VIADD R10, R3, UR4 ;  /* 0x00000004030a7c36 */ /* 0x000fc60008000000 */
[----:B0-----:R-:W-:Y:S01]  /*2af0*/  VIADDMNMX R0, R5, R11, R8, PT ;  /* 0x0000000b05007246 */ /* 0x001fe20003800108 */
[----:B------:R-:W-:Y:S01]  /*2b00*/  IMAD.IADD R3, R10, 0x1, R5 ;  /* 0x000000010a037824 */ /* 0x000fe200078e0205 */
[----:B------:R-:W-:Y:S06]  /*2b10*/  @P1 BRA `(.L_x_4501) ;  /* 0x00000000005c1947 */ /* 0x000fec0003800000 */
        /* <DEDUP_REMOVED lines=13> */
.L_x_4503:
[----:B------:R-:W-:Y:S02]  /*2bf0*/  ULDC UR4, c[0x0][0x9e4] ;  /* 0x0002790000047ab9 */ /* 0x000fe40000000800 */
[----:B------:R-:W-:-:S05]  /*2c00*/  IMAD.U32 R13, RZ, RZ, UR4 ;  /* 0x00000004ff0d7e24 */ /* 0x000fca000f8e00ff */
[----:B------:R-:W-:-:S13]  /*2c10*/  ISETP.NE.AND P1, PT, R13, 0x1, PT ;  /* 0x000000010d00780c */ /* 0x000fda0003f25270 */
[----:B------:R-:W0:Y:S02]  /*2c20*/  @P1 LDC.64 R20, c[0x0][0x9e8] ;  /* 0x00027a00ff141b82 */ /* 0x000e240000000a00 */
[----:B0-----:R-:W-:-:S05]  /*2c30*/  @P1 IMAD.HI.U32 R4, R5, R20, RZ ;  /* 0x0000001405041227 */ /* 0x001fca00078e00ff */
[----:B------:R-:W-:-:S07]  /*2c40*/  @P1 SHF.R.U32.HI R5, RZ, R21, R4 ;  /* 0x00000015ff051219 */ /* 0x000fce0000011604 */
.L_x_4504:
[----:B------:R-:W-:Y:S05]  /*2c50*/  BSYNC B0 ;  /* 0x0000000000007941 */ /* 0x000fea0003800000 */
.L_x_4502:
[----:B------:R-:W-:-:S05]  /*2c60*/  IMAD R5, R5, R13, R14 ;  /* 0x0000000d05057224 */ /* 0x000fca00078e020e */
[----:B------:R-:W-:Y:S02]  /*2c70*/  VIADDMNMX R0, R5, R13, R0, PT ;  /* 0x0000000d05007246 */ /* 0x000fe40003800100 */
[----:B------:R-:W-:-:S07]  /*2c80*/  VIMNMX R3, R3, R5, !PT ;  /* 0x0000000503037248 */ /* 0x000fce0007fe0100 */
.L_x_4501:
        /* <DEDUP_REMOVED lines=116> */
[----:B0-----:R-:W-:Y:S01]  /*33d0*/  VIADDMNMX R0, R5, R11, R8, PT ;  /* 0x0000000b05007246 */ /* 0x001fe20003800108 */
[----:B------:R-:W-:Y:S01]  /*33e0*/  IMAD.IADD R8, R10, 0x1, R5 ;  /* 0x000000010a087824 */ /* 0x000fe200078e0205 */
[----:B------:R-:W-:Y:S02]  /*33f0*/  FSEL R69, R69, -INF , !P6 ;  /* 0xff80000045457808 */ /* 0x000fe40007000000 */
[----:B------:R-:W-:-:S13]  /*3400*/  PLOP3.LUT P6, PT, PT, PT, UP0, 0x40, 0x0 ;  /* 0x000000000000781c */ /* 0x000fda0003fce808 */
[----:B------:R-:W-:Y:S05]  /*3410*/  @P6 BRA `(.L_x_4505) ;  /* 0x00000000005c6947 */ /* 0x000fea0003800000 */
        /* <DEDUP_REMOVED lines=13> */
.L_x_4507:
[----:B------:R-:W-:Y:S02]  /*34f0*/  ULDC UR4, c[0x0][0x9e4] ;  /* 0x0002790000047ab9 */ /* 0x000fe40000000800 */
[----:B------:R-:W-:-:S05]  /*3500*/  IMAD.U32 R4, RZ, RZ, UR4 ;  /* 0x00000004ff047e24 */ /* 0x000fca000f8e00ff */
[----:B------:R-:W-:-:S13]  /*3510*/  ISETP.NE.AND P6, PT, R4, 0x1, PT ;  /* 0x000000010400780c */ /* 0x000fda0003fc5270 */
[----:B------:R-:W0:Y:S02]  /*3520*/  @P6 LDC.64 R2, c[0x0][0x9e8] ;  /* 0x00027a00ff026b82 */ /* 0x000e240000000a00 */
[----:B0-----:R-:W-:-:S05]  /*3530*/  @P6 IMAD.HI.U32 R2, R5, R2, RZ ;  /* 0x0000000205026227 */ /* 0x001fca00078e00ff */
[----:B------:R-:W-:-:S07]  /*3540*/  @P6 SHF.R.U32.HI R5, RZ, R3, R2 ;  /* 0x00000003ff056219 */ /* 0x000fce0000011602 */
.L_x_4508:
[----:B------:R-:W-:Y:S05]  /*3550*/  BSYNC B0 ;  /* 0x0000000000007941 */ /* 0x000fea0003800000 */
.L_x_4506:
[----:B------:R-:W-:-:S05]  /*3560*/  IMAD R5, R5, R4, R14 ;  /* 0x0000000405057224 */ /* 0x000fca00078e020e */
[----:B------:R-:W-:Y:S02]  /*3570*/  VIADDMNMX R0, R5, R4, R0, PT ;  /* 0x0000000405007246 */ /* 0x000fe40003800100 */
[----:B------:R-:W-:-:S07]  /*3580*/  VIMNMX R8, R8, R5, !PT ;  /* 0x0000000508087248 */ /* 0x000fce0007fe0100 */
.L_x_4505:
[C---:B------:R-:W-:Y:S01]  /*3590*/  ISETP.GT.AND P1, PT, R8.reuse, 0x1, !P1 ;  /* 0x000000010800780c */ /* 0x040fe20004f24270 */
[----:B------:R-:W-:Y:S01]  /*35a0*/  ULDC UR6, c[0x0][0x988] ;  /* 0x0002620000067ab9 */ /* 0x000fe20000000800 */
[----:B------:R-:W-:Y:S01]  /*35b0*/  ISETP.GT.AND P2, PT, R8, 0x8, !P2 ;  /* 0x000000080800780c */ /* 0x000fe20005744270 */
[----:B------:R-:W-:Y:S01]  /*35c0*/  UISETP.NE.AND UP0, UPT, UR61, URZ, UPT ;  /* 0x0000003f3d00728c */ /* 0x000fe2000bf05270 */
        /* <DEDUP_REMOVED lines=8> */
[----:B------:R-:W-:Y:S02]  /*3650*/  FMNMX.FTZ R2, R13, R25, !PT ;  /* 0x000000190d027209 */ /* 0x000fe40007810000 */
[----:B------:R-:W-:-:S02]  /*3660*/  FSEL R31, R31, -INF , !P1 ;  /* 0xff8000001f1f7808 */ /* 0x000fc40004800000 */
[----:B------:R-:W-:Y:S02]  /*3670*/  ISETP.NE.AND P1, PT, R75, RZ, PT ;  /* 0x000000ff4b00720c */ /* 0x000fe40003f25270 */
[----:B------:R-:W-:Y:S02]  /*3680*/  ISETP.NE.AND P6, PT, R32, RZ, PT ;  /* 0x000000ff2000720c */ /* 0x000fe40003fc5270 */
        /* <DEDUP_REMOVED lines=11> */
[----:B------:R-:W-:Y:S02]  /*3740*/  FMNMX.FTZ R2, R36, R3, !PT ;  /* 0x0000000324027209 */ /* 0x000fe40007810000 */
        /* <DEDUP_REMOVED lines=41> */
[----:B------:R-:W-:Y:S01]  /*39e0*/  ISETP.NE.AND P2, PT, R85, RZ, PT ;  /* 0x000000ff5500720c */ /* 0x000fe20003f45270 */
[----:B------:R-:W0:Y:S01]  /*39f0*/  SHFL.BFLY PT, R3, R2, 0x2, 0x1f ;  /* 0x0c401f0002037f89 */ /* 0x000e2200000e0000 */
[----:B------:R-:W-:Y:S02]  /*3a00*/  ISETP.LT.OR P1, PT, R0, 0x31, P1 ;  /* 0x000000310000780c */ /* 0x000fe40000f21670 */
[----:B------:R-:W-:Y:S02]  /*3a10*/  ISETP.NE.AND P6, PT, R20, RZ, PT ;  /* 0x000000ff1400720c */ /* 0x000fe40003fc5270 */
[----:B------:R-:W-:Y:S02]  /*3a20*/  FSEL R50, R50, -INF , !P1 ;  /* 0xff80000032327808 */ /* 0x000fe40004800000 */
[----:B------:R-:W-:-:S02]  /*3a30*/  ISETP.NE.AND P1, PT, R82, RZ, PT ;  /* 0x000000ff5200720c */ /* 0x000fc40003f25270 */
[C---:B------:R-:W-:Y:S02]  /*3a40*/  ISETP.GT.AND P3, PT, R8.reuse, 0x50, !P3 ;  /* 0x000000500800780c */ /* 0x040fe40005f64270 */
[C---:B------:R-:W-:Y:S02]  /*3a50*/  ISETP.GT.AND P1, PT, R8.reuse, 0x31, !P1 ;  /* 0x000000310800780c */ /* 0x040fe40004f24270 */
[----:B------:R-:W-:Y:S02]  /*3a60*/  ISETP.GT.AND P4, PT, R8, 0x51, !P4 ;  /* 0x000000510800780c */ /* 0x000fe40006784270 */
[C---:B------:R-:W-:Y:S02]  /*3a70*/  ISETP.LT.OR P1, PT, R0.reuse, 0x32, P1 ;  /* 0x000000320000780c */ /* 0x040fe40000f21670 */
[----:B------:R-:W-:Y:S02]  /*3a80*/  ISETP.LT.OR P3, PT, R0, 0x51, P3 ;  /* 0x000000510000780c */ /* 0x000fe40001f61670 */
[----:B------:R-:W-:-:S02]  /*3a90*/  FSEL R51, R51, -INF , !P1 ;  /* 0xff80000033337808 */ /* 0x000fc40004800000 */
[----:B------:R-:W-:Y:S02]  /*3aa0*/  ISETP.NE.AND P1, PT, R83, RZ, PT ;  /* 0x000000ff5300720c */ /* 0x000fe40003f25270 */
[C---:B------:R-:W-:Y:S02]  /*3ab0*/  ISETP.GT.AND P5, PT, R8.reuse, 0x58, !P5 ;  /* 0x000000580800780c */ /* 0x040fe40006fa4270 */
[----:B------:R-:W-:Y:S02]  /*3ac0*/  ISETP.GT.AND P1, PT, R8, 0x38, !P1 ;  /* 0x000000380800780c */ /* 0x000fe40004f24270 */
[----:B0-----:R-:W-:Y:S02]  /*3ad0*/  FMNMX.FTZ R5, R2, R3, !PT ;  /* 0x0000000302057209 */ /* 0x001fe40007810000 */
[C---:B------:R-:W-:Y:S02]  /*3ae0*/  ISETP.LT.OR P1, PT, R0.reuse, 0x39, P1 ;  /* 0x000000390000780c */ /* 0x040fe40000f21670 */
[----:B------:R-:W-:Y:S01]  /*3af0*/  ISETP.LT.OR P4, PT, R0, 0x52, P4 ;  /* 0x000000520000780c */ /* 0x000fe20002781670 */
[----:B------:R-:W0:Y:S01]  /*3b00*/  SHFL.BFLY PT, R4, R5, 0x1, 0x1f ;  /* 0x0c201f0005047f89 */ /* 0x000e2200000e0000 */
[----:B------:R-:W-:-:S02]  /*3b10*/  FSEL R54, R54, -INF , !P1 ;  /* 0xff80000036367808 */ /* 0x000fc40004800000 */
[----:B------:R-:W-:Y:S02]  /*3b20*/  ISETP.NE.AND P1, PT, R84, RZ, PT ;  /* 0x000000ff5400720c */ /* 0x000fe40003f25270 */
[----:B------:R-:W-:Y:S02]  /*3b30*/  FSEL R66, R66, -INF , !P3 ;  /* 0xff80000042427808 */ /* 0x000fe40005800000 */
[----:B------:R-:W-:Y:S02]  /*3b40*/  ISETP.GT.AND P1, PT, R8, 0x39, !P1 ;  /* 0x000000390800780c */ /* 0x000fe40004f24270 */
[C---:B------:R-:W-:Y:S02]  /*3b50*/  ISETP.LT.OR P5, PT, R0.reuse, 0x59, P5 ;  /* 0x000000590000780c */ /* 0x040fe40002fa1670 */
[----:B------:R-:W-:Y:S02]  /*3b60*/  ISETP.LT.OR P1, PT, R0, 0x3a, P1 ;  /* 0x0000003a0000780c */ /* 0x000fe40000f21670 */
[----:B------:R-:W-:-:S02]  /*3b70*/  FSEL R67, R67, -INF , !P4 ;  /* 0xff80000043437808 */ /* 0x000fc40006000000 */
[----:B------:R-:W-:Y:S02]  /*3b80*/  FSEL R55, R55, -INF , !P1 ;  /* 0xff80000037377808 */ /* 0x000fe40004800000 */
[----:B------:R-:W-:Y:S02]  /*3b90*/  ISETP.GT.AND P1, PT, R8, 0x40, !P2 ;  /* 0x000000400800780c */ /* 0x000fe40005724270 */
[----:B------:R-:W-:Y:S02]  /*3ba0*/  ISETP.NE.AND P2, PT, R88, RZ, PT ;  /* 0x000000ff5800720c */ /* 0x000fe40003f45270 */
[----:B------:R-:W-:Y:S02]  /*3bb0*/  ISETP.LT.OR P1, PT, R0, 0x41, P1 ;  /* 0x000000410000780c */ /* 0x000fe40000f21670 */
[----:B------:R-:W-:Y:S02]  /*3bc0*/  ISETP.GT.AND P2, PT, R8, 0x49, !P2 ;  /* 0x000000490800780c */ /* 0x000fe40005744270 */
[----:B------:R-:W-:-:S02]  /*3bd0*/  FSEL R58, R58, -INF , !P1 ;  /* 0xff8000003a3a7808 */ /* 0x000fc40004800000 */
[----:B------:R-:W-:Y:S02]  /*3be0*/  ISETP.GT.AND P1, PT, R8, RZ, !P6 ;  /* 0x000000ff0800720c */ /* 0x000fe40007724270 */
[----:B0-----:R-:W-:Y:S02]  /*3bf0*/  FMNMX.FTZ R4, R5, R4, !PT ;  /* 0x0000000405047209 */ /* 0x001fe40007810000 */
[----:B------:R-:W-:Y:S02]  /*3c00*/  ISETP.LT.OR P1, PT, R0, 0x1, P1 ;  /* 0x000000010000780c */ /* 0x000fe40000f21670 */
[----:B------:R-:W-:Y:S01]  /*3c10*/  ISETP.NE.AND P6, PT, R86, RZ, PT ;  /* 0x000000ff5600720c */ /* 0x000fe20003fc5270 */
[----:B------:R-:W-:Y:S01]  /*3c20*/  FMUL.FTZ R3, R4, UR6 ;  /* 0x0000000604037c20 */ /* 0x000fe20008410000 */
[----:B------:R-:W-:Y:S02]  /*3c30*/  FSEL R26, R26, -INF , !P1 ;  /* 0xff8000001a1a7808 */ /* 0x000fe40004800000 */
[----:B------:R-:W-:-:S02]  /*3c40*/  FSETP.NEU.FTZ.AND P1, PT, R4, -INF , PT ;  /* 0xff8000000400780b */ /* 0x000fc40003f3d000 */
[----:B------:R-:W-:Y:S02]  /*3c50*/  ISETP.LT.OR P2, PT, R0, 0x4a, P2 ;  /* 0x0000004a0000780c */ /* 0x000fe40001741670 */
[----:B------:R-:W-:Y:S02]  /*3c60*/  FSEL R10, R3, RZ, P1 ;  /* 0x000000ff030a7208 */ /* 0x000fe40000800000 */
[----:B------:R-:W-:Y:S02]  /*3c70*/  FMNMX.FTZ R3, R26, R27, !PT ;  /* 0x0000001b1a037209 */ /* 0x000fe40007810000 */
[----:B------:R-:W-:Y:S01]  /*3c80*/  ISETP.GT.AND P1, PT, R8, 0x41, !P6 ;  /* 0x000000410800780c */ /* 0x000fe20007724270 */
[--C-:B------:R-:W-:Y:S01]  /*3c90*/  FFMA.FTZ R188, R13, UR6, -R10.reuse ;  /* 0x000000060dbc7c23 */ /* 0x100fe2000801080a */
[----:B------:R-:W-:Y:S01]  /*3ca0*/  FMNMX.FTZ R2, R30, R3, !PT ;  /* 0x000000031e027209 */ /* 0x000fe20007810000 */
[--C-:B------:R-:W-:Y:S01]  /*3cb0*/  FFMA.FTZ R5, R25, UR6, -R10.reuse ;  /* 0x0000000619057c23 */ /* 0x100fe2000801080a */
[----:B------:R-:W-:Y:S01]  /*3cc0*/  ISETP.LT.OR P1, PT, R0, 0x42, P1 ;  /* 0x000000420000780c */ /* 0x000fe20000f21670 */
[--C-:B------:R-:W-:Y:S01]  /*3cd0*/  FFMA.FTZ R190, R15, UR6, -R10.reuse ;  /* 0x000000060fbe7c23 */ /* 0x100fe2000801080a */
[----:B------:R-:W-:Y:S01]  /*3ce0*/  FMNMX.FTZ R3, R31, R2, !PT ;  /* 0x000000021f037209 */ /* 0x000fe20007810000 */
[----:B------:R-:W-:Y:S01]  /*3cf0*/  MUFU.EX2 R188, R188 ;  /* 0x000000bc00bc7308 */ /* 0x000fe20000000800 */
[----:B------:R-:W-:Y:S01]  /*3d00*/  FSEL R59, R59, -INF , !P1 ;  /* 0xff8000003b3b7808 */ /* 0x000fe20004800000 */
[--C-:B------:R-:W-:Y:S01]  /*3d10*/  FFMA.FTZ R11, R29, UR6, -R10.reuse ;  /* 0x000000061d0b7c23 */ /* 0x100fe2000801080a */
[----:B------:R-:W-:Y:S01]  /*3d20*/  FMNMX.FTZ R2, R34, R3, !PT ;  /* 0x0000000322027209 */ /* 0x000fe20007810000 */
[--C-:B------:R-:W-:Y:S01]  /*3d30*/  FFMA.FTZ R184, R21, UR6, -R10.reuse ;  /* 0x0000000615b87c23 */ /* 0x100fe2000801080a */
[----:B------:R-:W-:Y:S01]  /*3d40*/  ISETP.NE.AND P1, PT, R87, RZ, PT ;  /* 0x000000ff5700720c */ /* 0x000fe20003f25270 */
[--C-:B------:R-:W-:Y:S01]  /*3d50*/  FFMA.FTZ R13, R33, UR6, -R10.reuse ;  /* 0x00000006210d7c23 */ /* 0x100fe2000801080a */
[----:B------:R-:W-:Y:S01]  /*3d60*/  FMNMX.FTZ R3, R35, R2, !PT ;  /* 0x0000000223037209 */ /* 0x000fe20007810000 */
[----:B------:R-:W0:Y:S01]  /*3d70*/  MUFU.EX2 R5, R5 ;  /* 0x0000000500057308 */ /* 0x000e220000000800 */
        /* <DEDUP_REMOVED lines=12> */
[----:B------:R-:W-:Y:S01]  /*3e40*/  FSEL R63, R63, -INF , !P2 ;  /* 0xff8000003f3f7808 */ /* 0x000fe20005000000 */
[--C-:B------:R-:W-:Y:S01]  /*3e50*/  FFMA.FTZ R45, R45, UR6, -R10.reuse ;  /* 0x000000062d2d7c23 */ /* 0x100fe2000801080a */
[----:B------:R-:W-:Y:S01]  /*3e60*/  FMNMX.FTZ R3, R43, R2, !PT ;  /* 0x000000022b037209 */ /* 0x000fe20007810000 */
[----:B------:R-:W-:Y:S01]  /*3e70*/  MUFU.EX2 R11, R11 ;  /* 0x0000000b000b7308 */ /* 0x000fe20000000800 */
[----:B------:R-:W-:Y:S01]  /*3e80*/  ISETP.NE.AND P6, PT, R12, RZ, PT ;  /* 0x000000ff0c00720c */ /* 0x000fe20003fc5270 */
[----:B0-----:R-:W-:Y:S01]  /*3e90*/  FADD.FTZ R25, R188, R5 ;  /* 0x00000005bc197221 */ /* 0x001fe20000010000 */
[----:B------:R-:W-:Y:S01]  /*3ea0*/  FMNMX.FTZ R2, R46, R3, !PT ;  /* 0x000000032e027209 */ /* 0x000fe20007810000 */
[--C-:B------:R-:W-:Y:S01]  /*3eb0*/  FFMA.FTZ R48, R48, UR6, -R10.reuse ;  /* 0x0000000630307c23 */ /* 0x100fe2000801080a */
[----:B------:R-:W-:Y:S01]  /*3ec0*/  ISETP.GT.AND P6, PT, R8, 0x59, !P6 ;  /* 0x000000590800780c */ /* 0x000fe200077c4270 */
[--C-:B------:R-:W-:Y:S01]  /*3ed0*/  FFMA.FTZ R49, R49, UR6, -R10.reuse ;  /* 0x0000000631317c23 */ /* 0x100fe2000801080a */
[----:B------:R-:W-:Y:S01]  /*3ee0*/  FMNMX.FTZ R3, R47, R2, !PT ;  /* 0x000000022f037209 */ /* 0x000fe20007810000 */
[----:B------:R-:W-:Y:S01]  /*3ef0*/  MUFU.EX2 R184, R184 ;  /* 0x000000b800b87308 */ /* 0x000fe20000000800 */
[----:B------:R-:W-:Y:S01]  /*3f00*/  ISETP.LT.OR P6, PT, R0, 0x5a, P6 ;  /* 0x0000005a0000780c */ /* 0x000fe200037c1670 */
[--C-:B------:R-:W-:Y:S01]  /*3f10*/  FFMA.FTZ R52, R52, UR6, -R10.reuse ;  /* 0x0000000634347c23 */ /* 0x100fe2000801080a */
[----:B------:R-:W-:Y:S01]  /*3f20*/  FMNMX.FTZ R2, R50, R3, !PT ;  /* 0x0000000332027209 */ /* 0x000fe20007810000 */
[--C-:B------:R-:W-:Y:S01]  /*3f30*/  FFMA.FTZ R53, R53, UR6, -R10.reuse ;  /* 0x0000000635357c23 */ /* 0x100fe2000801080a */
[----:B------:R-:W-:Y:S01]  /*3f40*/  FSEL R70, R70, -INF , !P5 ;  /* 0xff80000046467808 */ /* 0x000fe20006800000 */
[--C-:B------:R-:W-:Y:S01]  /*3f50*/  FFMA.FTZ R56, R56, UR6, -R10.reuse ;  /* 0x0000000638387c23 */ /* 0x100fe2000801080a */
[----:B------:R-:W-:Y:S01]  /*3f60*/  FMNMX.FTZ R3, R51, R2, !PT ;  /* 0x0000000233037209 */ /* 0x000fe20007810000 */
[----:B------:R-:W-:Y:S01]  /*3f70*/  MUFU.EX2 R13, R13 ;  /* 0x0000000d000d7308 */ /* 0x000fe20000000800 */
[----:B------:R-:W-:Y:S01]  /*3f80*/  FSEL R71, R71, -INF , !P6 ;  /* 0xff80000047477808 */ /* 0x000fe20007000000 */
[--C-:B------:R-:W-:Y:S01]  /*3f90*/  FFMA.FTZ R57, R57, UR6, -R10.reuse ;  /* 0x0000000639397c23 */ /* 0x100fe2000801080a */
[----:B------:R-:W-:Y:S01]  /*3fa0*/  FMNMX.FTZ R2, R54, R3, !PT ;  /* 0x0000000336027209 */ /* 0x000fe20007810000 */
[--C-:B------:R-:W-:Y:S01]  /*3fb0*/  FFMA.FTZ R60, R60, UR6, -R10.reuse ;  /* 0x000000063c3c7c23 */ /* 0x100fe2000801080a */
[----:B------:R-:W-:Y:S01]  /*3fc0*/  F2FP.F16.F32.PACK_AB R188, R5, R188 ;  /* 0x000000bc05bc723e */ /* 0x000fe200000000ff */
[--C-:B------:R-:W-:Y:S01]  /*3fd0*/  FFMA.FTZ R61, R61, UR6, -R10.reuse ;  /* 0x000000063d3d7c23 */ /* 0x100fe2000801080a */
[----:B------:R-:W-:Y:S01]  /*3fe0*/  FMNMX.FTZ R3, R55, R2, !PT ;  /* 0x0000000237037209 */ /* 0x000fe20007810000 */
[----:B------:R-:W-:Y:S01]  /*3ff0*/  MUFU.EX2 R186, R186 ;  /* 0x000000ba00ba7308 */ /* 0x000fe20000000800 */
[----:B------:R-:W-:Y:S01]  /*4000*/  R2UR UR4, R22 ;  /* 0x00000000160472ca */ /* 0x000fe200000e0000 */
[--C-:B------:R-:W-:Y:S01]  /*4010*/  FFMA.FTZ R64, R64, UR6, -R10.reuse ;  /* 0x0000000640407c23 */ /* 0x100fe2000801080a */
[----:B------:R-:W-:Y:S01]  /*4020*/  FMNMX.FTZ R2, R58, R3, !PT ;  /* 0x000000033a027209 */ /* 0x000fe20007810000 */
[--C-:B------:R-:W-:Y:S01]  /*4030*/  FFMA.FTZ R65, R65, UR6, -R10.reuse ;  /* 0x0000000641417c23 */ /* 0x100fe2000801080a */
[----:B------:R-:W-:Y:S01]  /*4040*/  R2UR UR7, R23 ;  /* 0x00000000170772ca */ /* 0x000fe200000e0000 */
[--C-:B------:R-:W-:Y:S01]  /*4050*/  FFMA.FTZ R68, R68, UR6, -R10.reuse ;  /* 0x0000000644447c23 */ /* 0x100fe2000801080a */
[----:B------:R-:W-:Y:S01]  /*4060*/  FMNMX.FTZ R3, R59, R2, !PT ;  /* 0x000000023b037209 */ /* 0x000fe20007810000 */
[----:B------:R-:W-:Y:S01]  /*4070*/  MUFU.EX2 R15, R15 ;  /* 0x0000000f000f7308 */ /* 0x000fe20000000800 */
[----:B------:R-:W-:Y:S01]  /*4080*/  FFMA.FTZ R10, R69, UR6, -R10 ;  /* 0x00000006450a7c23 */ /* 0x000fe2000801080a */
[----:B------:R-:W-:Y:S01]  /*4090*/  R2UR UR11, R73 ;  /* 0x00000000490b72ca */ /* 0x000fe200000e0000 */
[----:B------:R-:W-:Y:S01]  /*40a0*/  VIADD R12, R72, 0xfffffffe ;  /* 0xfffffffe480c7836 */ /* 0x000fe20000000000 */
[----:B------:R-:W-:-:S02]  /*40b0*/  FMNMX.FTZ R2, R62, R3, !PT ;  /* 0x000000033e027209 */ /* 0x000fc40007810000 */
[----:B------:R-:W-:Y:S02]  /*40c0*/  UISETP.NE.AND UP1, UPT, UR4, URZ, UPT ;  /* 0x0000003f0400728c */ /* 0x000fe4000bf25270 */
[----:B------:R-:W-:Y:S01]  /*40d0*/  FMNMX.FTZ R3, R63, R2, !PT ;  /* 0x000000023f037209 */ /* 0x000fe20007810000 */
[----:B------:R-:W-:Y:S03]  /*40e0*/  MUFU.EX2 R40, R40 ;  /* 0x0000002800287308 */ /* 0x000fe60000000800 */
[----:B------:R-:W-:-:S04]  /*40f0*/  FMNMX.FTZ R2, R66, R3, !PT ;  /* 0x0000000342027209 */ /* 0x000fc80007810000 */
[----:B------:R-:W-:Y:S01]  /*4100*/  FMNMX.FTZ R3, R67, R2, !PT ;  /* 0x0000000243037209 */ /* 0x000fe20007810000 */
[----:B------:R-:W0:Y:S01]  /*4110*/  MUFU.EX2 R41, R41 ;  /* 0x0000002900297308 */ /* 0x000e220000000800 */
[----:B------:R-:W-:Y:S01]  /*4120*/  @UP1 ULDC UR4, c[0x0][0x44c] ;  /* 0x0001130000041ab9 */ /* 0x000fe20000000800 */
[----:B------:R-:W-:Y:S01]  /*4130*/  @UP1 ULDC UR15, c[0x0][0x450] ;  /* 0x00011400000f1ab9 */ /* 0x000fe20000000800 */
[----:B------:R-:W-:Y:S01]  /*4140*/  FMNMX.FTZ R0, R70, R3, !PT ;  /* 0x0000000346007209 */ /* 0x000fe20007810000 */
[----:B------:R-:W-:-:S03]  /*4150*/  UIMAD.WIDE.U32 UR4, UR7, UR4, URZ ;  /* 0x00000004070472a5 */ /* 0x000fc6000f8e003f */
[----:B------:R-:W-:Y:S01]  /*4160*/  FMNMX.FTZ R0, R71, R0, !PT ;  /* 0x0000000047007209 */ /* 0x000fe20007810000 */
[----:B------:R-:W-:Y:S01]  /*4170*/  MUFU.EX2 R44, R44 ;  /* 0x0000002c002c7308 */ /* 0x000fe20000000800 */
[----:B------:R-:W-:-:S03]  /*4180*/  @UP1 USHF.R.U32.HI UR7, URZ, UR15, UR5 ;  /* 0x0000000f3f071299 */ /* 0x000fc60008011605 */
[----:B------:R-:W1:Y:S01]  /*4190*/  SHFL.BFLY PT, R3, R0, 0x2, 0x1f ;  /* 0x0c401f0000037f89 */ /* 0x000e6200000e0000 */
[----:B------:R-:W-:-:S03]  /*41a0*/  UIADD3 UR4, UR11, UR7, URZ ;  /* 0x000000070b047290 */ /* 0x000fc6000fffe03f */
[----:B------:R-:W2:Y:S01]  /*41b0*/  MUFU.EX2 R45, R45 ;  /* 0x0000002d002d7308 */ /* 0x000ea20000000800 */
[----:B------:R-:W-:Y:S01]  /*41c0*/  UIADD3 UR7, UR4, UR10, URZ ;  /* 0x0000000a04077290 */ /* 0x000fe2000fffe03f */
[----:B0-----:R-:W-:-:S06]  /*41d0*/  F2FP.F16.F32.PACK_AB R180, R41, R40 ;  /* 0x0000002829b4723e */ /* 0x001fcc00000000ff */
[----:B------:R-:W-:Y:S08]  /*41e0*/  MUFU.EX2 R48, R48 ;  /* 0x0000003000307308 */ /* 0x000ff00000000800 */
[----:B------:R-:W0:Y:S01]  /*41f0*/  MUFU.EX2 R49, R49 ;  /* 0x0000003100317308 */ /* 0x000e220000000800 */
[----:B--2---:R-:W-:Y:S02]  /*4200*/  F2FP.F16.F32.PACK_AB R182, R45, R44 ;  /* 0x0000002c2db6723e */ /* 0x004fe400000000ff */
[----:B-1----:R-:W-:-:S05]  /*4210*/  FMNMX.FTZ R2, R0, R3, !PT ;  /* 0x0000000300027209 */ /* 0x002fca0007810000 */
[----:B------:R-:W-:Y:S01]  /*4220*/  MUFU.EX2 R52, R52 ;  /* 0x0000003400347308 */ /* 0x000fe20000000800 */
[----:B------:R-:W1:Y:S07]  /*4230*/  SHFL.BFLY PT, R3, R2, 0x1, 0x1f ;  /* 0x0c201f0002037f89 */ /* 0x000e6e00000e0000 */
[----:B------:R-:W2:Y:S01]  /*4240*/  MUFU.EX2 R53, R53 ;  /* 0x0000003500357308 */ /* 0x000ea20000000800 */
[----:B0-----:R-:W-:-:S07]  /*4250*/  F2FP.F16.F32.PACK_AB R176, R49, R48 ;  /* 0x0000003031b0723e */ /* 0x001fce00000000ff */
[----:B------:R-:W-:Y:S08]  /*4260*/  MUFU.EX2 R56, R56 ;  /* 0x0000003800387308 */ /* 0x000ff00000000800 */
[----:B------:R-:W-:Y:S01]  /*4270*/  MUFU.EX2 R57, R57 ;  /* 0x0000003900397308 */ /* 0x000fe20000000800 */
[----:B-1----:R-:W-:Y:S01]  /*4280*/  FMNMX.FTZ R3, R2, R3, !PT ;  /* 0x0000000302037209 */ /* 0x002fe20007810000 */
[----:B------:R-:W-:Y:S01]  /*4290*/  FADD.FTZ R2, R190, R25 ;  /* 0x00000019be027221 */ /* 0x000fe20000010000 */
[----:B------:R-:W-:-:S02]  /*42a0*/  F2FP.F16.F32.PACK_AB R190, R11, R190 ;  /* 0x000000be0bbe723e */ /* 0x000fc400000000ff */
[C---:B------:R-:W-:Y:S01]  /*42b0*/  FSETP.NEU.FTZ.AND P1, PT, R3.reuse, -INF , PT ;  /* 0xff8000000300780b */ /* 0x040fe20003f3d000 */
[----:B------:R-:W-:Y:S01]  /*42c0*/  FMUL.FTZ R0, R3, UR6 ;  /* 0x0000000603007c20 */ /* 0x000fe20008410000 */
[----:B------:R-:W-:Y:S01]  /*42d0*/  FADD.FTZ R25, R11, R2 ;  /* 0x000000020b197221 */ /* 0x000fe20000010000 */
[----:B------:R-:W-:Y:S01]  /*42e0*/  MUFU.EX2 R60, R60 ;  /* 0x0000003c003c7308 */ /* 0x000fe20000000800 */
[----:B--2---:R-:W-:Y:S02]  /*42f0*/  F2FP.F16.F32.PACK_AB R178, R53, R52 ;  /* 0x0000003435b2723e */ /* 0x004fe400000000ff */
[----:B------:R-:W-:Y:S01]  /*4300*/  FSEL R0, R0, RZ, P1 ;  /* 0x000000ff00007208 */ /* 0x000fe20000800000 */
[----:B------:R-:W-:Y:S01]  /*4310*/  FADD.FTZ R2, R184, R25 ;  /* 0x00000019b8027221 */ /* 0x000fe20000010000 */
[----:B------:R-:W-:Y:S02]  /*4320*/  PLOP3.LUT P1, PT, PT, PT, UP0, 0x40, 0x0 ;  /* 0x000000000000781c */ /* 0x000fe40003f2e808 */
[----:B------:R-:W-:Y:S01]  /*4330*/  F2FP.F16.F32.PACK_AB R184, R13, R184 ;  /* 0x000000b80db8723e */ /* 0x000fe200000000ff */
[--C-:B------:R-:W-:Y:S01]  /*4340*/  FFMA.FTZ R26, R26, UR6, -R0.reuse ;  /* 0x000000061a1a7c23 */ /* 0x100fe20008010800 */
[--C-:B------:R-:W-:Y:S01]  /*4350*/  FFMA.FTZ R27, R27, UR6, -R0.reuse ;  /* 0x000000061b1b7c23 */ /* 0x100fe20008010800 */
[--C-:B------:R-:W-:Y:S01]  /*4360*/  FFMA.FTZ R30, R30, UR6, -R0.reuse ;  /* 0x000000061e1e7c23 */ /* 0x100fe20008010800 */
[----:B------:R-:W-:Y:S01]  /*4370*/  FFMA.FTZ R31, R31, UR6, -R0 ;  /* 0x000000061f1f7c23 */ /* 0x000fe20008010800 */
[----:B------:R-:W-:Y:S01]  /*4380*/  FADD.FTZ R25, R13, R2 ;  /* 0x000000020d197221 */ /* 0x000fe20000010000 */
[--C-:B------:R-:W-:Y:S01]  /*4390*/  FFMA.FTZ R34, R34, UR6, -R0.reuse ;  /* 0x0000000622227c23 */ /* 0x100fe20008010800 */
[----:B------:R-:W-:Y:S01]  /*43a0*/  MUFU.EX2 R26, R26 ;  /* 0x0000001a001a7308 */ /* 0x000fe20000000800 */
[--C-:B------:R-:W-:Y:S01]  /*43b0*/  FFMA.FTZ R35, R35, UR6, -R0.reuse ;  /* 0x0000000623237c23 */ /* 0x100fe20008010800 */
[----:B------:R-:W-:Y:S01]  /*43c0*/  FADD.FTZ R2, R186, R25 ;  /* 0x00000019ba027221 */ /* 0x000fe20000010000 */
[--C-:B------:R-:W-:Y:S01]  /*43d0*/  FFMA.FTZ R38, R38, UR6, -R0.reuse ;  /* 0x0000000626267c23 */ /* 0x100fe20008010800 */
[--C-:B------:R-:W-:Y:S01]  /*43e0*/  FFMA.FTZ R39, R39, UR6, -R0.reuse ;  /* 0x0000000627277c23 */ /* 0x100fe20008010800 */
[----:B------:R-:W-:Y:S01]  /*43f0*/  FFMA.FTZ R42, R42, UR6, -R0 ;  /* 0x000000062a2a7c23 */ /* 0x000fe20008010800 */
[----:B------:R-:W-:Y:S01]  /*4400*/  FADD.FTZ R25, R15, R2 ;  /* 0x000000020f197221 */ /* 0x000fe20000010000 */
[--C-:B------:R-:W-:Y:S01]  /*4410*/  FFMA.FTZ R43, R43, UR6, -R0.reuse ;  /* 0x000000062b2b7c23 */ /* 0x100fe20008010800 */
[----:B------:R-:W0:Y:S01]  /*4420*/  MUFU.EX2 R27, R27 ;  /* 0x0000001b001b7308 */ /* 0x000e220000000800 */
[--C-:B------:R-:W-:Y:S01]  /*4430*/  FFMA.FTZ R46, R46, UR6, -R0.reuse ;  /* 0x000000062e2e7c23 */ /* 0x100fe20008010800 */
[----:B------:R-:W-:Y:S01]  /*4440*/  FADD.FTZ R2, R40, R25 ;  /* 0x0000001928027221 */ /* 0x000fe20000010000 */
[--C-:B------:R-:W-:Y:S01]  /*4450*/  FFMA.FTZ R47, R47, UR6, -R0.reuse ;  /* 0x000000062f2f7c23 */ /* 0x100fe20008010800 */
[--C-:B------:R-:W-:Y:S01]  /*4460*/  FFMA.FTZ R50, R50, UR6, -R0.reuse ;  /* 0x0000000632327c23 */ /* 0x100fe20008010800 */
[----:B------:R-:W-:Y:S01]  /*4470*/  FFMA.FTZ R51, R51, UR6, -R0 ;  /* 0x0000000633337c23 */ /* 0x000fe20008010800 */
[----:B------:R-:W-:Y:S01]  /*4480*/  FADD.FTZ R29, R41, R2 ;  /* 0x00000002291d7221 */ /* 0x000fe20000010000 */
[--C-:B------:R-:W-:Y:S01]  /*4490*/  FFMA.FTZ R54, R54, UR6, -R0.reuse ;  /* 0x0000000636367c23 */ /* 0x100fe20008010800 */
[----:B------:R-:W1:Y:S01]  /*44a0*/  MUFU.EX2 R30, R30 ;  /* 0x0000001e001e7308 */ /* 0x000e620000000800 */
[--C-:B------:R-:W-:Y:S01]  /*44b0*/  FFMA.FTZ R55, R55, UR6, -R0.reuse ;  /* 0x0000000637377c23 */ /* 0x100fe20008010800 */
[----:B------:R-:W-:Y:S01]  /*44c0*/  FADD.FTZ R8, R44, R29 ;  /* 0x0000001d2c087221 */ /* 0x000fe20000010000 */
[--C-:B------:R-:W-:Y:S01]  /*44d0*/  FFMA.FTZ R58, R58, UR6, -R0.reuse ;  /* 0x000000063a3a7c23 */ /* 0x100fe20008010800 */
[--C-:B------:R-:W-:Y:S01]  /*44e0*/  FFMA.FTZ R59, R59, UR6, -R0.reuse ;  /* 0x000000063b3b7c23 */ /* 0x100fe20008010800 */
[----:B------:R-:W-:Y:S01]  /*44f0*/  FFMA.FTZ R62, R62, UR6, -R0 ;  /* 0x000000063e3e7c23 */ /* 0x000fe20008010800 */
[----:B------:R-:W-:Y:S01]  /*4500*/  FADD.FTZ R29, R45, R8 ;  /* 0x000000082d1d7221 */ /* 0x000fe20000010000 */
[--C-:B------:R-:W-:Y:S01]  /*4510*/  FFMA.FTZ R63, R63, UR6, -R0.reuse ;  /* 0x000000063f3f7c23 */ /* 0x100fe20008010800 */
[----:B------:R-:W2:Y:S01]  /*4520*/  MUFU.EX2 R31, R31 ;  /* 0x0000001f001f7308 */ /* 0x000ea20000000800 */
[----:B0-----:R-:W-:Y:S01]  /*4530*/  FADD.FTZ R25, R26, R27 ;  /* 0x0000001b1a197221 */ /* 0x001fe20000010000 */
[----:B------:R-:W-:Y:S01]  /*4540*/  FADD.FTZ R8, R48, R29 ;  /* 0x0000001d30087221 */ /* 0x000fe20000010000 */
[--C-:B------:R-:W-:Y:S01]  /*4550*/  FFMA.FTZ R66, R66, UR6, -R0.reuse ;  /* 0x0000000642427c23 */ /* 0x100fe20008010800 */
[--C-:B------:R-:W-:Y:S01]  /*4560*/  FFMA.FTZ R67, R67, UR6, -R0.reuse ;  /* 0x0000000643437c23 */ /* 0x100fe20008010800 */
[----:B------:R-:W-:Y:S01]  /*4570*/  FFMA.FTZ R70, R70, UR6, -R0 ;  /* 0x0000000646467c23 */ /* 0x000fe20008010800 */
[----:B------:R-:W-:Y:S01]  /*4580*/  FADD.FTZ R29, R49, R8 ;  /* 0x00000008311d7221 */ /* 0x000fe20000010000 */
[----:B------:R-:W-:Y:S01]  /*4590*/  FFMA.FTZ R0, R71, UR6, -R0 ;  /* 0x0000000647007c23 */ /* 0x000fe20008010800 */
[----:B------:R-:W0:Y:S01]  /*45a0*/  MUFU.EX2 R34, R34 ;  /* 0x0000002200227308 */ /* 0x000e220000000800 */
[----:B-1----:R-:W-:Y:S01]  /*45b0*/  FADD.FTZ R2, R30, R25 ;  /* 0x000000191e027221 */ /* 0x002fe20000010000 */
[----:B------:R-:W-:Y:S01]  /*45c0*/  FADD.FTZ R8, R52, R29 ;  /* 0x0000001d34087221 */ /* 0x000fe20000010000 */
[----:B------:R-:W-:-:S02]  /*45d0*/  F2FP.F16.F32.PACK_AB R186, R15, R186 ;  /* 0x000000ba0fba723e */ /* 0x000fc400000000ff */
[----:B------:R-:W-:Y:S01]  /*45e0*/  F2FP.F16.F32.PACK_AB R172, R57, R56 ;  /* 0x0000003839ac723e */ /* 0x000fe200000000ff */
[----:B------:R-:W-:Y:S01]  /*45f0*/  FADD.FTZ R29, R53, R8 ;  /* 0x00000008351d7221 */ /* 0x000fe20000010000 */
[----:B------:R-:W-:Y:S01]  /*4600*/  F2FP.F16.F32.PACK_AB R189, R27, R26 ;  /* 0x0000001a1bbd723e */ /* 0x000fe200000000ff */
[----:B------:R-:W1:Y:S01]  /*4610*/  MUFU.EX2 R35, R35 ;  /* 0x0000002300237308 */ /* 0x000e620000000800 */
[C---:B--2---:R-:W-:Y:S01]  /*4620*/  FADD.FTZ R25, R31.reuse, R2 ;  /* 0x000000021f197221 */ /* 0x044fe20000010000 */
[----:B------:R-:W-:Y:S01]  /*4630*/  FADD.FTZ R8, R56, R29 ;  /* 0x0000001d38087221 */ /* 0x000fe20000010000 */
[----:B------:R-:W-:-:S03]  /*4640*/  F2FP.F16.F32.PACK_AB R191, R31, R30 ;  /* 0x0000001e1fbf723e */ /* 0x000fc600000000ff */
[----:B------:R-:W-:Y:S02]  /*4650*/  FADD.FTZ R11, R57, R8 ;  /* 0x00000008390b7221 */ /* 0x000fe40000010000 */
[----:B------:R-:W2:Y:S01]  /*4660*/  MUFU.EX2 R38, R38 ;  /* 0x0000002600267308 */ /* 0x000ea20000000800 */
[----:B0-----:R-:W-:Y:S01]  /*4670*/  FADD.FTZ R2, R34, R25 ;  /* 0x0000001922027221 */ /* 0x001fe20000010000 */
[----:B------:R-:W-:-:S06]  /*4680*/  FADD.FTZ R8, R60, R11 ;  /* 0x0000000b3c087221 */ /* 0x000fcc0000010000 */
        /* <DEDUP_REMOVED lines=49> */
[C---:B--2---:R-:W-:Y:S01]  /*49a0*/  FADD.FTZ R11, R65.reuse, R8 ;  /* 0x00000008410b7221 */ /* 0x044fe20000010000 */
[----:B------:R-:W-:-:S06]  /*49b0*/  F2FP.F16.F32.PACK_AB R168, R65, R64 ;  /* 0x0000004041a8723e */ /* 0x000fcc00000000ff */
[----:B------:R0:W2:Y:S08]  /*49c0*/  MUFU.EX2 R171, R0 ;  /* 0x0000000000ab7308 */ /* 0x0000b00000000800 */
[----:B------:R-:W3:Y:S01]  /*49d0*/  MUFU.EX2 R21, R10 ;  /* 0x0000000a00157308 */ /* 0x000ee20000000800 */
[----:B0-----:R-:W-:Y:S01]  /*49e0*/  FADD.FTZ R0, R70, R5 ;  /* 0x0000000546007221 */ /* 0x001fe20000010000 */
[----:B-1----:R-:W-:-:S03]  /*49f0*/  FADD.FTZ R8, R68, R11 ;  /* 0x0000000b44087221 */ /* 0x002fc60000010000 */
[C---:B--2---:R-:W-:Y:S01]  /*4a00*/  FADD.FTZ R5, R171.reuse, R0 ;  /* 0x00000000ab057221 */ /* 0x044fe20000010000 */
[----:B------:R-:W-:Y:S01]  /*4a10*/  F2FP.F16.F32.PACK_AB R171, R171, R70 ;  /* 0x00000046abab723e */ /* 0x000fe200000000ff */
[C---:B---3--:R-:W-:Y:S01]  /*4a20*/  FADD.FTZ R8, R21.reuse, R8 ;  /* 0x0000000815087221 */ /* 0x048fe20000010000 */
        /* <DEDUP_REMOVED lines=13> */
.L_x_4510:
[----:B------:R-:W-:Y:S02]  /*4b00*/  ULDC UR15, c[0x0][0x9e4] ;  /* 0x00027900000f7ab9 */ /* 0x000fe40000000800 */
[----:B------:R-:W-:-:S11]  /*4b10*/  UISETP.NE.AND UP0, UPT, UR15, 0x1, UPT ;  /* 0x000000010f00788c */ /* 0x000fd6000bf05270 */
[----:B------:R-:W-:Y:S02]  /*4b20*/  @UP0 ULDC.64 UR4, c[0x0][0x9e8] ;  /* 0x00027a0000040ab9 */ /* 0x000fe40000000a00 */
[----:B------:R-:W-:-:S04]  /*4b30*/  UIMAD.WIDE.U32 UR10, UR18, UR4, URZ ;  /* 0x00000004120a72a5 */ /* 0x000fc8000f8e003f */
[----:B------:R-:W-:-:S12]  /*4b40*/  @UP0 USHF.R.U32.HI UR18, URZ, UR5, UR11 ;  /* 0x000000053f120299 */ /* 0x000fd8000801160b */
.L_x_4511:
[----:B------:R-:W-:-:S04]  /*4b50*/  UIMAD UR15, UR18, UR15, UR15 ;  /* 0x0000000f120f72a4 */ /* 0x000fc8000f8e020f */
[----:B------:R-:W-:-:S04]  /*4b60*/  UISETP.LT.AND UP0, UPT, UR7, UR15, UPT ;  /* 0x0000000f0700728c */ /* 0x000fc8000bf01270 */
[----:B------:R-:W-:-:S12]  /*4b70*/  USEL UR7, UR7, UR15, UP0 ;  /* 0x0000000f07077287 */ /* 0x000fd80008000000 */
.L_x_4509:
[----:B------:R-:W-:Y:S01]  /*4b80*/  R2UR UR10, R193 ;  /* 0x00000000c10a72ca */ /* 0x000fe200000e0000 */
[----:B------:R-:W-:Y:S01]  /*4b90*/  UIMAD.WIDE UR4, UR7, 0x2aaaaaab, URZ ;  /* 0x2aaaaaab070478a5 */ /* 0x000fe2000f8e023f */
[----:B------:R-:W-:Y:S01]  /*4ba0*/  IMAD.MOV.U32 R2, RZ, RZ, 0x3f800000 ;  /* 0x3f800000ff027424 */ /* 0x000fe200078e00ff */
[----:B------:R-:W-:Y:S01]  /*4bb0*/  CS2R R118, SRZ ;  /* 0x0000000000767805 */ /* 0x000fe2000001ff00 */
[----:B------:R-:W-:Y:S01]  /*4bc0*/  IMAD.MOV.U32 R0, RZ, RZ, 0x3f800000 ;  /* 0x3f800000ff007424 */ /* 0x000fe200078e00ff */
[----:B------:R-:W-:Y:S01]  /*4bd0*/  USHF.R.U32.HI UR4, URZ, 0x1f, UR5 ;  /* 0x0000001f3f047899 */ /* 0x000fe20008011605 */
[----:B------:R-:W-:Y:S02]  /*4be0*/  CS2R R116, SRZ ;  /* 0x0000000000747805 */ /* 0x000fe4000001ff00 */
        /* <DEDUP_REMOVED lines=57> */
[----:B------:R-:W-:Y:S01]  /*4f80*/  IMAD.MOV.U32 R119, RZ, RZ, RZ ;  /* 0x000000ffff777224 */ /* 0x000fe200078e00ff */
[----:B------:R-:W-:Y:S01]  /*4f90*/  ULDC UR55, c[0x0][0x9dc] ;  /* 0x0002770000377ab9 */ /* 0x000fe20000000800 */
[----:B------:R-:W-:Y:S01]  /*4fa0*/  ULDC UR54, c[0x0][0x988] ;  /* 0x0002620000367ab9 */ /* 0x000fe20000000800 */
[----:B------:R-:W-:-:S05]  /*4fb0*/  ULDC UR58, c[0x0][0x9e0] ;  /* 0x00027800003a7ab9 */ /* 0x000fca0000000800 */
.L_x_4531:
[----:B------:R-:W-:-:S04]  /*4fc0*/  UISETP.NE.AND UP0, UPT, UR4, 0x1, UPT ;  /* 0x000000010400788c */ /* 0x000fc8000bf05270 */
[----:B------:R-:W-:-:S04]  /*4fd0*/  USEL UR38, URZ, 0x1, UP0 ;  /* 0x000000013f267887 */ /* 0x000fc80008000000 */
[----:B------:R-:W-:Y:S01]  /*4fe0*/  ULOP3.LUT UR38, UR7, UR38, URZ, 0x3c, !UPT ;  /* 0x0000002607267292 */ /* 0x000fe2000f8e3c3f */
[----:B------:R-:W-:Y:S11]  /*4ff0*/  @!P0 BRA `(.L_x_4513) ;  /* 0x0000000000048947 */ /* 0x000ff60003800000 */
[----:B------:R-:W-:Y:S01]  /*5000*/  BPT.TRAP 0x1 ;  /* 0x000000040000795c */ /* 0x000fe20000300000 */
.L_x_4513:
        /* <DEDUP_REMOVED lines=9> */
.L_x_4514:
[----:B-1----:R-:W-:Y:S05]  /*50a0*/  @P1 BRA `(.L_x_4515) ;  /* 0x0000000000081947 */ /* 0x002fea0003800000 */
[----:B------:R-:W1:Y:S02]  /*50b0*/  SYNCS.PHASECHK.TRANS64.TRYWAIT P1, [UR5+0x30830], R3 ;  /* 0x03083003ff0075a7 */ /* 0x000e640008020145 */
[----:B-1----:R-:W-:Y:S05]  /*50c0*/  @!P1 BRA `(.L_x_4516) ;  /* 0x0000013800489947 */ /* 0x002fea0003800000 */
.L_x_4515:
        /* <DEDUP_REMOVED lines=15> */
[-C--:B------:R-:W-:Y:S01]  /*51c0*/  FMUL.FTZ R25, R25, R0.reuse ;  /* 0x0000000019197220 */ /* 0x080fe20000410000 */
[-C--:B------:R-:W-:Y:S01]  /*51d0*/  FMUL.FTZ R28, R28, R0.reuse ;  /* 0x000000001c1c7220 */ /* 0x080fe20000410000 */
[----:B------:R-:W-:Y:S01]  /*51e0*/  UIADD3 UR10, UR6, 0x6, URZ ;  /* 0x00000006060a7890 */ /* 0x000fe2000fffe03f */
[-C--:B------:R-:W-:Y:S01]  /*51f0*/  FMUL.FTZ R29, R29, R0.reuse ;  /* 0x000000001d1d7220 */ /* 0x080fe20000410000 */
[----:B------:R-:W-:Y:S01]  /*5200*/  UIADD3 UR14, UR6, 0x300, URZ ;  /* 0x00000300060e7890 */ /* 0x000fe2000fffe03f */
[-C--:B------:R-:W-:Y:S01]  /*5210*/  FMUL.FTZ R32, R32, R0.reuse ;  /* 0x0000000020207220 */ /* 0x080fe20000410000 */
[----:B------:R-:W-:Y:S01]  /*5220*/  UMOV UR46, UR6 ;  /* 0x00000006002e7c82 */ /* 0x000fe20008000000 */
[----:B------:R-:W-:Y:S01]  /*5230*/  UIADD3 UR18, UR6, 0x302, URZ ;  /* 0x0000030206127890 */ /* 0x000fe2000fffe03f */
[----:B------:R-:W-:Y:S01]  /*5240*/  HGMMA.64x96x16.F32 R120, gdesc[UR44], RZ, !UPT, gsb0 ;  /* 0x016000002c7879f0 */ /* 0x000fe2000c0008ff */
        /* <DEDUP_REMOVED lines=144> */
.L_x_4517:
[----:B------:R-:W-:Y:S01]  /*5b50*/  ULEA UR10, UR4, UR60, 0x3 ;  /* 0x0000003c040a7291 */ /* 0x000fe2000f8e183f */
[----:B------:R-:W-:-:S05]  /*5b60*/  IMAD.U32 R0, RZ, RZ, UR7 ;  /* 0x00000007ff007e24 */ /* 0x000fca000f8e00ff */
[----:B------:R-:W-:-:S04]  /*5b70*/  SHF.L.U32 R0, R0, 0x1f, RZ ;  /* 0x0000001f00007819 */ /* 0x000fc800000006ff */
[----:B------:R2:W3:Y:S01]  /*5b80*/  SYNCS.PHASECHK.TRANS64.TRYWAIT P1, [UR10+0x30850], R0 ;  /* 0x03085000ff0075a7 */ /* 0x0004e2000802014a */
[----:B------:R-:W-:Y:S05]  /*5b90*/  @!P0 BRA `(.L_x_4518) ;  /* 0x0000000000048947 */ /* 0x000fea0003800000 */
[----:B------:R-:W-:Y:S01]  /*5ba0*/  BPT.TRAP 0x1 ;  /* 0x000000040000795c */ /* 0x000fe20000300000 */
.L_x_4518:
[----:B---3--:R-:W-:Y:S05]  /*5bb0*/  @P1 BRA `(.L_x_4519) ;  /* 0x0000000000081947 */ /* 0x008fea0003800000 */
[----:B------:R-:W3:Y:S02]  /*5bc0*/  SYNCS.PHASECHK.TRANS64.TRYWAIT P1, [UR10+0x30850], R0 ;  /* 0x03085000ff0075a7 */ /* 0x000ee4000802014a */
[----:B---3--:R-:W-:Y:S05]  /*5bd0*/  @!P1 BRA `(.L_x_4520) ;  /* 0x0000012c009c9947 */ /* 0x008fea0003800000 */
.L_x_4519:
        /* <DEDUP_REMOVED lines=37> */
.L_x_4521:
[----:B------:R-:W-:Y:S01]  /*5e30*/  R2UR UR6, R22 ;  /* 0x00000000160672ca */ /* 0x000fe200000e0000 */
[----:B------:R-:W-:Y:S01]  /*5e40*/  UISETP.NE.AND UP0, UPT, UR61, URZ, UPT ;  /* 0x0000003f3d00728c */ /* 0x000fe2000bf05270 */
[----:B------:R-:W-:Y:S01]  /*5e50*/  R2UR UR4, R23 ;  /* 0x00000000170472ca */ /* 0x000fe200000e0000 */
[----:B------:R-:W-:Y:S01]  /*5e60*/  IMAD R20, R12, -0x60, RZ ;  /* 0xffffffa00c147824 */ /* 0x000fe200078e02ff */
[----:B------:R-:W-:Y:S01]  /*5e70*/  UIADD3 UR5, UR5, 0x30840, URZ ;  /* 0x0003084005057890 */ /* 0x000fe2000fffe03f */
[----:B------:R-:W-:-:S08]  /*5e80*/  UMOV UR14, UR55 ;  /* 0x00000037000e7c82 */ /* 0x000fd00008000000 */
[----:B------:R-:W-:Y:S01]  /*5e90*/  UISETP.NE.AND UP1, UPT, UR6, URZ, UPT ;  /* 0x0000003f0600728c */ /* 0x000fe2000bf25270 */
[----:B------:R-:W4:Y:S01]  /*5ea0*/  S2UR UR6, SR_CgaCtaId ;  /* 0x00000000000679c3 */ /* 0x000f220000008800 */
[----:B------:R-:W-:-:S04]  /*5eb0*/  VIADD R21, R192, UR4 ;  /* 0x00000004c0157c36 */ /* 0x000fc80008000000 */
[----:B------:R-:W-:Y:S02]  /*5ec0*/  PLOP3.LUT P1, PT, PT, PT, UP1, 0x80, 0x0 ;  /* 0x000000000000781c */ /* 0x000fe40003f2f018 */
[----:B------:R-:W-:-:S03]  /*5ed0*/  PLOP3.LUT P2, PT, PT, PT, UP1, 0x80, 0x0 ;  /* 0x000000000000781c */ /* 0x000fc60003f4f018 */
[----:B------:R-:W-:-:S08]  /*5ee0*/  @UP1 ULDC UR4, c[0x0][0x44c] ;  /* 0x0001130000041ab9 */ /* 0x000fd00000000800 */
[----:B--23--:R-:W-:Y:S01]  /*5ef0*/  @P1 IMAD.HI.U32 R0, R21, UR4, RZ ;  /* 0x0000000415001c27 */ /* 0x00cfe2000f8e00ff */
[----:B------:R-:W-:Y:S01]  /*5f00*/  @UP1 ULDC UR4, c[0x0][0x450] ;  /* 0x0001140000041ab9 */ /* 0x000fe20000000800 */
[----:B------:R-:W-:-:S03]  /*5f10*/  PLOP3.LUT P1, PT, PT, PT, UP0, 0x40, 0x0 ;  /* 0x000000000000781c */ /* 0x000fc60003f2e808 */
[----:B------:R-:W-:Y:S01]  /*5f20*/  @P2 SHF.R.U32.HI R21, RZ, UR4, R0 ;  /* 0x00000004ff152c19 */ /* 0x000fe20008011600 */
[----:B----4-:R-:W-:Y:S01]  /*5f30*/  UPRMT UR5, UR6, 0x654, UR5 ;  /* 0x0000065406057896 */ /* 0x010fe20008000005 */
[----:B------:R-:W-:Y:S01]  /*5f40*/  IADD3 R0, -R19, 0x1, R20 ;  /* 0x0000000113007810 */ /* 0x000fe20007ffe114 */
[----:B------:R-:W-:Y:S02]  /*5f50*/  ULOP3.LUT UR4, URZ, UR14, URZ, 0x33, !UPT ;  /* 0x0000000e3f047292 */ /* 0x000fe4000f8e333f */
[----:B------:R-:W2:Y:S01]  /*5f60*/  SHFL.IDX PT, R169, R21, RZ, 0x1c1f ;  /* 0x001c1fff15a97589 */ /* 0x000ea200000e0000 */
[----:B------:R-:W-:-:S04]  /*5f70*/  IADD3 R0, -R18, R0, R17 ;  /* 0x0000000012007210 */ /* 0x000fc80007ffe111 */
[----:B------:R-:W-:Y:S01]  /*5f80*/  SYNCS.ARRIVE.TRANS64.RED.A1T0 RZ, [UR5], RZ ;  /* 0x000000ffffff79a7 */ /* 0x000fe20008100405 */
[C---:B------:R-:W-:Y:S02]  /*5f90*/  VIADD R15, R0.reuse, UR58 ;  /* 0x0000003a000f7c36 */ /* 0x040fe40008000000 */
[----:B------:R-:W-:Y:S02]  /*5fa0*/  VIADD R14, R0, UR4 ;  /* 0x00000004000e7c36 */ /* 0x000fe40008000000 */
[----:B------:R-:W-:Y:S02]  /*5fb0*/  IMAD.IADD R0, R20, 0x1, -R19 ;  /* 0x0000000114007824 */ /* 0x000fe400078e0a13 */
[--C-:B--2---:R-:W-:Y:S02]  /*5fc0*/  IMAD.IADD R13, R15, 0x1, R169.reuse ;  /* 0x000000010f0d7824 */ /* 0x104fe400078e02a9 */
[----:B-1----:R-:W-:Y:S01]  /*5fd0*/  IMAD.IADD R4, R14, 0x1, R169 ;  /* 0x000000010e047824 */ /* 0x002fe200078e02a9 */
[----:B------:R-:W-:Y:S06]  /*5fe0*/  @P1 BRA `(.L_x_4522) ;  /* 0x0000000000541947 */ /* 0x000fec0003800000 */
[----:B------:R-:W-:Y:S01]  /*5ff0*/  IADD3 R169, -R18, R17, R169 ;  /* 0x0000001112a97210 */ /* 0x000fe20007ffe1a9 */
[----:B------:R-:W-:Y:S03]  /*6000*/  BSSY B0, `(.L_x_4523) ;  /* 0x0000010000007945 */ /* 0x000fe60003800000 */
        /* <DEDUP_REMOVED lines=10> */
.L_x_4524:
[----:B------:R-:W-:-:S05]  /*60b0*/  IMAD.U32 R168, RZ, RZ, UR51 ;  /* 0x00000033ffa87e24 */ /* 0x000fca000f8e00ff */
[----:B------:R-:W-:-:S13]  /*60c0*/  ISETP.NE.AND P1, PT, R168, 0x1, PT ;  /* 0x00000001a800780c */ /* 0x000fda0003f25270 */
[----:B0-----:R-:W0:Y:S02]  /*60d0*/  @P1 LDC.64 R2, c[0x0][0x9e8] ;  /* 0x00027a00ff021b82 */ /* 0x001e240000000a00 */
[----:B0-----:R-:W-:-:S05]  /*60e0*/  @P1 IMAD.HI.U32 R2, R169, R2, RZ ;  /* 0x00000002a9021227 */ /* 0x001fca00078e00ff */
[----:B------:R-:W-:-:S07]  /*60f0*/  @P1 SHF.R.U32.HI R169, RZ, R3, R2 ;  /* 0x00000003ffa91219 */ /* 0x000fce0000011602 */
.L_x_4525:
[----:B------:R-:W-:Y:S05]  /*6100*/  BSYNC B0 ;  /* 0x0000000000007941 */ /* 0x000fea0003800000 */
.L_x_4523:
[----:B------:R-:W-:-:S05]  /*6110*/  IMAD R169, R169, R168, R0 ;  /* 0x000000a8a9a97224 */ /* 0x000fca00078e0200 */
[----:B------:R-:W-:Y:S02]  /*6120*/  VIADDMNMX R13, R169, R168, R13, PT ;  /* 0x000000a8a90d7246 */ /* 0x000fe4000380010d */
[----:B------:R-:W-:-:S07]  /*6130*/  VIMNMX R4, R4, R169, !PT ;  /* 0x000000a904047248 */ /* 0x000fce0007fe0100 */
.L_x_4522:
[C---:B------:R-:W-:Y:S01]  /*6140*/  ISETP.GE.AND P6, PT, R20.reuse, 0xa, PT ;  /* 0x0000000a1400780c */ /* 0x040fe20003fc6270 */
[----:B------:R-:W-:Y:S01]  /*6150*/  UISETP.NE.AND UP0, UPT, UR61, URZ, UPT ;  /* 0x0000003f3d00728c */ /* 0x000fe2000bf05270 */
        /* <DEDUP_REMOVED lines=33> */
[----:B------:R-:W-:-:S04]  /*6370*/  ISETP.GT.AND P3, PT, R4, 0x19, !P4 ;  /* 0x000000190400780c */ /* 0x000fc80006764270 */
[----:B------:R-:W-:Y:S02]  /*6380*/  ISETP.LT.OR P3, PT, R13, 0x1a, P3 ;  /* 0x0000001a0d00780c */ /* 0x000fe40001f61670 */
        /* <DEDUP_REMOVED lines=95> */
[----:B------:R-:W-:-:S04]  /*6980*/  ISETP.GT.AND P6, PT, R4, 0x59, !P6 ;  /* 0x000000590400780c */ /* 0x000fc800077c4270 */
[----:B------:R-:W-:Y:S02]  /*6990*/  ISETP.LT.OR P6, PT, R13, 0x5a, P6 ;  /* 0x0000005a0d00780c */ /* 0x000fe400037c1670 */
[----:B------:R-:W1:Y:S02]  /*69a0*/  SHFL.IDX PT, R13, R21, 0x1, 0x1c1f ;  /* 0x003c1f00150d7f89 */ /* 0x000e6400000e0000 */
[----:B------:R-:W-:Y:S02]  /*69b0*/  FSEL R165, R165, -INF , !P6 ;  /* 0xff800000a5a57808 */ /* 0x000fe40007000000 */
[----:B------:R-:W-:Y:S01]  /*69c0*/  PLOP3.LUT P6, PT, PT, PT, UP0, 0x40, 0x0 ;  /* 0x000000000000781c */ /* 0x000fe20003fce808 */
[--C-:B-1----:R-:W-:Y:S02]  /*69d0*/  IMAD.IADD R15, R15, 0x1, R13.reuse ;  /* 0x000000010f0f7824 */ /* 0x102fe400078e020d */
[----:B------:R-:W-:-:S10]  /*69e0*/  IMAD.IADD R14, R14, 0x1, R13 ;  /* 0x000000010e0e7824 */ /* 0x000fd400078e020d */
[----:B------:R-:W-:Y:S05]  /*69f0*/  @P6 BRA `(.L_x_4526) ;  /* 0x0000000000546947 */ /* 0x000fea0003800000 */
        /* <DEDUP_REMOVED lines=12> */
.L_x_4528:
[----:B------:R-:W-:-:S05]  /*6ac0*/  IMAD.U32 R4, RZ, RZ, UR51 ;  /* 0x00000033ff047e24 */ /* 0x000fca000f8e00ff */
[----:B------:R-:W-:-:S13]  /*6ad0*/  ISETP.NE.AND P6, PT, R4, 0x1, PT ;  /* 0x000000010400780c */ /* 0x000fda0003fc5270 */
[----:B0-----:R-:W0:Y:S02]  /*6ae0*/  @P6 LDC.64 R2, c[0x0][0x9e8] ;  /* 0x00027a00ff026b82 */ /* 0x001e240000000a00 */
[----:B0-----:R-:W-:-:S05]  /*6af0*/  @P6 IMAD.HI.U32 R2, R13, R2, RZ ;  /* 0x000000020d026227 */ /* 0x001fca00078e00ff */
[----:B------:R-:W-:-:S07]  /*6b00*/  @P6 SHF.R.U32.HI R13, RZ, R3, R2 ;  /* 0x00000003ff0d6219 */ /* 0x000fce0000011602 */
.L_x_4529:
[----:B------:R-:W-:Y:S05]  /*6b10*/  BSYNC B0 ;  /* 0x0000000000007941 */ /* 0x000fea0003800000 */
.L_x_4527:
[----:B------:R-:W-:-:S05]  /*6b20*/  IMAD R0, R13, R4, R0 ;  /* 0x000000040d007224 */ /* 0x000fca00078e0200 */
[----:B------:R-:W-:Y:S02]  /*6b30*/  VIADDMNMX R15, R0, R4, R15, PT ;  /* 0x00000004000f7246 */ /* 0x000fe4000380010f */
[----:B------:R-:W-:-:S07]  /*6b40*/  VIMNMX R14, R14, R0, !PT ;  /* 0x000000000e0e7248 */ /* 0x000fce0007fe0100 */
.L_x_4526:
[----:B------:R-:W-:Y:S01]  /*6b50*/  ISETP.GT.AND P1, PT, R14, 0x1, !P1 ;  /* 0x000000010e00780c */ /* 0x000fe20004f24270 */
[----:B------:R-:W-:Y:S01]  /*6b60*/  UMOV UR6, UR54 ;  /* 0x0000003600067c82 */ /* 0x000fe20008000000 */
[----:B------:R-:W-:Y:S02]  /*6b70*/  LOP3.LUT P6, RZ, R16, 0x20000, RZ, 0xc0, !PT ;  /* 0x0002000010ff7812 */ /* 0x000fe400078cc0ff */
[----:B------:R-:W-:Y:S02]  /*6b80*/  ISETP.LT.OR P1, PT, R15, 0x2, P1 ;  /* 0x000000020f00780c */ /* 0x000fe40000f21670 */
[----:B------:R-:W-:Y:S02]  /*6b90*/  ISETP.GT.AND P2, PT, R14, 0x8, !P2 ;  /* 0x000000080e00780c */ /* 0x000fe40005744270 */
[----:B------:R-:W-:Y:S02]  /*6ba0*/  FSEL R123, R123, -INF , !P1 ;  /* 0xff8000007b7b7808 */ /* 0x000fe40004800000 */
[----:B------:R-:W-:-:S02]  /*6bb0*/  LOP3.LUT P1, RZ, R16, 0x4, RZ, 0xc0, !PT ;  /* 0x0000000410ff7812 */ /* 0x000fc4000782c0ff */
[C---:B------:R-:W-:Y:S02]  /*6bc0*/  ISETP.LT.OR P2, PT, R15.reuse, 0x9, P2 ;  /* 0x000000090f00780c */ /* 0x040fe40001741670 */
[----:B------:R-:W-:Y:S02]  /*6bd0*/  ISETP.GT.AND P1, PT, R14, 0x9, !P1 ;  /* 0x000000090e00780c */ /* 0x000fe40004f24270 */
[----:B------:R-:W-:Y:S02]  /*6be0*/  FSEL R126, R126, -INF , !P2 ;  /* 0xff8000007e7e7808 */ /* 0x000fe40005000000 */
[----:B------:R-:W-:Y:S02]  /*6bf0*/  ISETP.LT.OR P1, PT, R15, 0xa, P1 ;  /* 0x0000000a0f00780c */ /* 0x000fe40000f21670 */
[----:B------:R-:W-:Y:S02]  /*6c00*/  LOP3.LUT P2, RZ, R16, 0x10000, RZ, 0xc0, !PT ;  /* 0x0001000010ff7812 */ /* 0x000fe4000784c0ff */
[----:B------:R-:W-:-:S02]  /*6c10*/  FSEL R127, R127, -INF , !P1 ;  /* 0xff8000007f7f7808 */ /* 0x000fc40004800000 */
[----:B------:R-:W-:Y:S02]  /*6c20*/  LOP3.LUT P1, RZ, R16, 0x8, RZ, 0xc0, !PT ;  /* 0x0000000810ff7812 */ /* 0x000fe4000782c0ff */
[----:B------:R-:W-:Y:S02]  /*6c30*/  FMNMX.FTZ R0, R169, R10, !PT ;  /* 0x0000000aa9007209 */ /* 0x000fe40007810000 */
[----:B------:R-:W-:Y:S02]  /*6c40*/  ISETP.GT.AND P1, PT, R14, 0x10, !P1 ;  /* 0x000000100e00780c */ /* 0x000fe40004f24270 */
[----:B0-----:R-:W-:Y:S02]  /*6c50*/  FMNMX.FTZ R3, R121, R0, !PT ;  /* 0x0000000079037209 */ /* 0x001fe40007810000 */
        /* <DEDUP_REMOVED lines=48> */
[----:B------:R-:W-:Y:S02]  /*6f60*/  LOP3.LUT P1, RZ, R16, 0x1000, RZ, 0xc0, !PT ;  /* 0x0000100010ff7812 */ /* 0x000fe4000782c0ff */
[----:B------:R-:W-:-:S02]  /*6f70*/  FMNMX.FTZ R0, R164, R3, !PT ;  /* 0x00000003a4007209 */ /* 0x000fc40007810000 */
[----:B------:R-:W-:Y:S02]  /*6f80*/  ISETP.GT.AND P1, PT, R14, 0x30, !P1 ;  /* 0x000000300e00780c */ /* 0x000fe40004f24270 */
[----:B------:R-:W-:Y:S02]  /*6f90*/  FMNMX.FTZ R2, R165, R0, !PT ;  /* 0x00000000a5027209 */ /* 0x000fe40007810000 */
[----:B------:R-:W-:Y:S02]  /*6fa0*/  ISETP.LT.OR P1, PT, R15, 0x31, P1 ;  /* 0x000000310f00780c */ /* 0x000fe40000f21670 */
[----:B------:R-:W-:Y:S01]  /*6fb0*/  LOP3.LUT P6, RZ, R16, 0x80, RZ, 0xc0, !PT ;  /* 0x0000008010ff7812 */ /* 0x000fe200078cc0ff */
[----:B------:R-:W0:Y:S01]  /*6fc0*/  SHFL.BFLY PT, R3, R2, 0x2, 0x1f ;  /* 0x0c401f0002037f89 */ /* 0x000e2200000e0000 */
[----:B------:R-:W-:Y:S02]  /*6fd0*/  FSEL R146, R146, -INF , !P1 ;  /* 0xff80000092927808 */ /* 0x000fe40004800000 */
[----:B------:R-:W-:-:S02]  /*6fe0*/  LOP3.LUT P1, RZ, R16, 0x800, RZ, 0xc0, !PT ;  /* 0x0000080010ff7812 */ /* 0x000fc4000782c0ff */
[----:B------:R-:W-:Y:S02]  /*6ff0*/  LOP3.LUT P2, RZ, R16, 0x40, RZ, 0xc0, !PT ;  /* 0x0000004010ff7812 */ /* 0x000fe4000784c0ff */
[C---:B------:R-:W-:Y:S02]  /*7000*/  ISETP.GT.AND P1, PT, R14.reuse, 0x31, !P1 ;  /* 0x000000310e00780c */ /* 0x040fe40004f24270 */
[C---:B------:R-:W-:Y:S02]  /*7010*/  ISETP.GT.AND P3, PT, R14.reuse, 0x50, !P3 ;  /* 0x000000500e00780c */ /* 0x040fe40005f64270 */
[----:B------:R-:W-:Y:S02]  /*7020*/  ISETP.LT.OR P1, PT, R15, 0x32, P1 ;  /* 0x000000320f00780c */ /* 0x000fe40000f21670 */
[----:B------:R-:W-:Y:S02]  /*7030*/  ISETP.GT.AND P4, PT, R14, 0x51, !P4 ;  /* 0x000000510e00780c */ /* 0x000fe40006784270 */
[----:B------:R-:W-:-:S02]  /*7040*/  FSEL R147, R147, -INF , !P1 ;  /* 0xff80000093937808 */ /* 0x000fc40004800000 */
[----:B------:R-:W-:Y:S02]  /*7050*/  LOP3.LUT P1, RZ, R16, 0x400, RZ, 0xc0, !PT ;  /* 0x0000040010ff7812 */ /* 0x000fe4000782c0ff */
[C---:B------:R-:W-:Y:S02]  /*7060*/  ISETP.GT.AND P5, PT, R14.reuse, 0x58, !P5 ;  /* 0x000000580e00780c */ /* 0x040fe40006fa4270 */
[----:B------:R-:W-:Y:S02]  /*7070*/  ISETP.GT.AND P1, PT, R14, 0x38, !P1 ;  /* 0x000000380e00780c */ /* 0x000fe40004f24270 */
[C---:B------:R-:W-:Y:S02]  /*7080*/  ISETP.LT.OR P3, PT, R15.reuse, 0x51, P3 ;  /* 0x000000510f00780c */ /* 0x040fe40001f61670 */
[----:B------:R-:W-:Y:S02]  /*7090*/  ISETP.LT.OR P1, PT, R15, 0x39, P1 ;  /* 0x000000390f00780c */ /* 0x000fe40000f21670 */
[----:B0-----:R-:W-:-:S02]  /*70a0*/  FMNMX.FTZ R3, R2, R3, !PT ;  /* 0x0000000302037209 */ /* 0x001fc40007810000 */
[----:B------:R-:W-:Y:S02]  /*70b0*/  FSEL R150, R150, -INF , !P1 ;  /* 0xff80000096967808 */ /* 0x000fe40004800000 */
[----:B------:R-:W-:Y:S01]  /*70c0*/  LOP3.LUT P1, RZ, R16, 0x200, RZ, 0xc0, !PT ;  /* 0x0000020010ff7812 */ /* 0x000fe2000782c0ff */
[----:B------:R-:W0:Y:S01]  /*70d0*/  SHFL.BFLY PT, R4, R3, 0x1, 0x1f ;  /* 0x0c201f0003047f89 */ /* 0x000e2200000e0000 */
[C---:B------:R-:W-:Y:S02]  /*70e0*/  ISETP.LT.OR P4, PT, R15.reuse, 0x52, P4 ;  /* 0x000000520f00780c */ /* 0x040fe40002781670 */
[----:B------:R-:W-:Y:S02]  /*70f0*/  ISETP.GT.AND P1, PT, R14, 0x39, !P1 ;  /* 0x000000390e00780c */ /* 0x000fe40004f24270 */
[----:B------:R-:W-:Y:S02]  /*7100*/  FSEL R162, R162, -INF , !P3 ;  /* 0xff800000a2a27808 */ /* 0x000fe40005800000 */
[----:B------:R-:W-:-:S02]  /*7110*/  ISETP.LT.OR P1, PT, R15, 0x3a, P1 ;  /* 0x0000003a0f00780c */ /* 0x000fc40000f21670 */
[----:B------:R-:W-:Y:S02]  /*7120*/  ISETP.LT.OR P5, PT, R15, 0x59, P5 ;  /* 0x000000590f00780c */ /* 0x000fe40002fa1670 */
[----:B------:R-:W-:Y:S02]  /*7130*/  FSEL R151, R151, -INF , !P1 ;  /* 0xff80000097977808 */ /* 0x000fe40004800000 */
[----:B------:R-:W-:Y:S02]  /*7140*/  LOP3.LUT P1, RZ, R16, 0x100, RZ, 0xc0, !PT ;  /* 0x0000010010ff7812 */ /* 0x000fe4000782c0ff */
[----:B------:R-:W-:Y:S02]  /*7150*/  FSEL R163, R163, -INF , !P4 ;  /* 0xff800000a3a37808 */ /* 0x000fe40006000000 */
[----:B------:R-:W-:Y:S02]  /*7160*/  ISETP.GT.AND P1, PT, R14, 0x40, !P1 ;  /* 0x000000400e00780c */ /* 0x000fe40004f24270 */
[----:B------:R-:W-:-:S02]  /*7170*/  FSEL R166, R166, -INF , !P5 ;  /* 0xff800000a6a67808 */ /* 0x000fc40006800000 */
[----:B------:R-:W-:Y:S02]  /*7180*/  ISETP.LT.OR P1, PT, R15, 0x41, P1 ;  /* 0x000000410f00780c */ /* 0x000fe40000f21670 */
[----:B0-----:R-:W-:Y:S02]  /*7190*/  FMNMX.FTZ R4, R3, R4, !PT ;  /* 0x0000000403047209 */ /* 0x001fe40007810000 */
[----:B------:R-:W-:Y:S02]  /*71a0*/  FSEL R154, R154, -INF , !P1 ;  /* 0xff8000009a9a7808 */ /* 0x000fe40004800000 */
[----:B------:R-:W-:Y:S01]  /*71b0*/  ISETP.GT.AND P1, PT, R14, 0x41, !P6 ;  /* 0x000000410e00780c */ /* 0x000fe20007724270 */
[----:B------:R-:W-:Y:S01]  /*71c0*/  FMUL.FTZ R0, R4, UR6 ;  /* 0x0000000604007c20 */ /* 0x000fe20008410000 */
[----:B------:R-:W-:Y:S02]  /*71d0*/  LOP3.LUT P6, RZ, R16, 0x2, RZ, 0xc0, !PT ;  /* 0x0000000210ff7812 */ /* 0x000fe400078cc0ff */
[----:B------:R-:W-:-:S04]  /*71e0*/  ISETP.LT.OR P1, PT, R15, 0x42, P1 ;  /* 0x000000420f00780c */ /* 0x000fc80000f21670 */
[----:B------:R-:W-:Y:S02]  /*71f0*/  FSEL R155, R155, -INF , !P1 ;  /* 0xff8000009b9b7808 */ /* 0x000fe40004800000 */
[----:B------:R-:W-:Y:S02]  /*7200*/  ISETP.GT.AND P1, PT, R14, 0x48, !P2 ;  /* 0x000000480e00780c */ /* 0x000fe40005724270 */
[----:B------:R-:W-:Y:S02]  /*7210*/  LOP3.LUT P2, RZ, R16, 0x20, RZ, 0xc0, !PT ;  /* 0x0000002010ff7812 */ /* 0x000fe4000784c0ff */
[----:B------:R-:W-:Y:S02]  /*7220*/  ISETP.LT.OR P1, PT, R15, 0x49, P1 ;  /* 0x000000490f00780c */ /* 0x000fe40000f21670 */
[----:B------:R-:W-:Y:S02]  /*7230*/  ISETP.GT.AND P2, PT, R14, 0x49, !P2 ;  /* 0x000000490e00780c */ /* 0x000fe40005744270 */
[----:B------:R-:W-:-:S02]  /*7240*/  FSEL R158, R158, -INF , !P1 ;  /* 0xff8000009e9e7808 */ /* 0x000fc40004800000 */
[----:B------:R-:W-:Y:S02]  /*7250*/  ISETP.GT.AND P1, PT, R14, RZ, !P6 ;  /* 0x000000ff0e00720c */ /* 0x000fe40007724270 */
[----:B------:R-:W-:Y:S02]  /*7260*/  LOP3.LUT P6, RZ, R16, 0x1, RZ, 0xc0, !PT ;  /* 0x0000000110ff7812 */ /* 0x000fe400078cc0ff */
[C---:B------:R-:W-:Y:S02]  /*7270*/  ISETP.LT.OR P1, PT, R15.reuse, 0x1, P1 ;  /* 0x000000010f00780c */ /* 0x040fe40000f21670 */
[----:B------:R-:W-:Y:S02]  /*7280*/  ISETP.LT.OR P2, PT, R15, 0x4a, P2 ;  /* 0x0000004a0f00780c */ /* 0x000fe40001741670 */
[----:B------:R-:W-:Y:S02]  /*7290*/  FSEL R122, R122, -INF , !P1 ;  /* 0xff8000007a7a7808 */ /* 0x000fe40004800000 */
[----:B------:R-:W-:-:S02]  /*72a0*/  ISETP.GT.AND P6, PT, R14, 0x59, !P6 ;  /* 0x000000590e00780c */ /* 0x000fc400077c4270 */
[----:B------:R-:W-:Y:S02]  /*72b0*/  FMNMX.FTZ R2, R122, R11, !PT ;  /* 0x0000000b7a027209 */ /* 0x000fe40007810000 */
[----:B------:R-:W-:Y:S02]  /*72c0*/  FSEL R14, R159, -INF , !P2 ;  /* 0xff8000009f0e7808 */ /* 0x000fe40005000000 */
[----:B------:R-:W-:Y:S02]  /*72d0*/  FMNMX.FTZ R3, R123, R2, !PT ;  /* 0x000000027b037209 */ /* 0x000fe40007810000 */
[----:B------:R-:W-:Y:S02]  /*72e0*/  ISETP.LT.OR P6, PT, R15, 0x5a, P6 ;  /* 0x0000005a0f00780c */ /* 0x000fe400037c1670 */
[----:B------:R-:W-:Y:S02]  /*72f0*/  FMNMX.FTZ R2, R126, R3, !PT ;  /* 0x000000037e027209 */ /* 0x000fe40007810000 */
[----:B------:R-:W-:-:S02]  /*7300*/  FSEL R167, R167, -INF , !P6 ;  /* 0xff800000a7a77808 */ /* 0x000fc40007000000 */
[----:B------:R-:W-:Y:S02]  /*7310*/  FMNMX.FTZ R3, R127, R2, !PT ;  /* 0x000000027f037209 */ /* 0x000fe40007810000 */
[----:B------:R-:W-:Y:S02]  /*7320*/  FSETP.NEU.FTZ.AND P1, PT, R4, -INF , PT ;  /* 0xff8000000400780b */ /* 0x000fe40003f3d000 */
[----:B------:R-:W-:Y:S02]  /*7330*/  FMNMX.FTZ R2, R130, R3, !PT ;  /* 0x0000000382027209 */ /* 0x000fe40007810000 */
[----:B------:R-:W-:Y:S02]  /*7340*/  FSEL R0, R0, RZ, P1 ;  /* 0x000000ff00007208 */ /* 0x000fe40000800000 */
[----:B------:R-:W-:-:S03]  /*7350*/  FMNMX.FTZ R3, R131, R2, !PT ;  /* 0x0000000283037209 */ /* 0x000fc60007810000 */
[--C-:B------:R-:W-:Y:S01]  /*7360*/  FFMA.FTZ R159, R141, UR6, -R0.reuse ;  /* 0x000000068d9f7c23 */ /* 0x100fe20008010800 */
[----:B------:R-:W-:Y:S01]  /*7370*/  FMNMX.FTZ R2, R134, R3, !PT ;  /* 0x0000000386027209 */ /* 0x000fe20007810000 */
[--C-:B------:R-:W-:Y:S01]  /*7380*/  FFMA.FTZ R141, R149, UR6, -R0.reuse ;  /* 0x00000006958d7c23 */ /* 0x100fe20008010800 */
[--C-:B------:R-:W-:Y:S01]  /*7390*/  FFMA.FTZ R188, R121, UR6, -R0.reuse ;  /* 0x0000000679bc7c23 */ /* 0x100fe20008010800 */
[----:B------:R-:W-:Y:S01]  /*73a0*/  FSEL R149, R4, RZ, P1 ;  /* 0x000000ff04957208 */ /* 0x000fe20000800000 */
        /* <DEDUP_REMOVED lines=27> */
[----:B------:R-:W-:Y:S01]  /*7560*/  FFMA.FTZ R165, R165, UR6, -R0 ;  /* 0x00000006a5a57c23 */ /* 0x000fe20008010800 */
[----:B------:R-:W-:Y:S01]  /*7570*/  FADD.FTZ R0, -R149, R10 ;  /* 0x0000000a95007221 */ /* 0x000fe20000010100 */
[----:B------:R-:W-:Y:S01]  /*7580*/  FMNMX.FTZ R2, R150, R3, !PT ;  /* 0x0000000396027209 */ /* 0x000fe20007810000 */
[----:B------:R-:W-:Y:S02]  /*7590*/  MUFU.EX2 R13, R13 ;  /* 0x0000000d000d7308 */ /* 0x000fe40000000800 */
[----:B------:R-:W-:Y:S01]  /*75a0*/  FMUL.FTZ R0, R0, UR6 ;  /* 0x0000000600007c20 */ /* 0x000fe20008410000 */
[----:B------:R-:W-:-:S04]  /*75b0*/  FMNMX.FTZ R3, R151, R2, !PT ;  /* 0x0000000297037209 */ /* 0x000fc80007810000 */
[----:B------:R-:W-:Y:S01]  /*75c0*/  FMNMX.FTZ R2, R154, R3, !PT ;  /* 0x000000039a027209 */ /* 0x000fe20007810000 */
[----:B------:R-:W0:Y:S03]  /*75d0*/  MUFU.EX2 R0, R0 ;  /* 0x0000000000007308 */ /* 0x000e260000000800 */
[----:B------:R-:W-:-:S04]  /*75e0*/  FMNMX.FTZ R3, R155, R2, !PT ;  /* 0x000000029b037209 */ /* 0x000fc80007810000 */
[----:B------:R-:W-:Y:S01]  /*75f0*/  FMNMX.FTZ R3, R158, R3, !PT ;  /* 0x000000039e037209 */ /* 0x000fe20007810000 */
[----:B------:R-:W1:Y:S03]  /*7600*/  MUFU.EX2 R188, R188 ;  /* 0x000000bc00bc7308 */ /* 0x000e660000000800 */
[----:B------:R-:W-:-:S04]  /*7610*/  FMNMX.FTZ R3, R14, R3, !PT ;  /* 0x000000030e037209 */ /* 0x000fc80007810000 */
[----:B------:R-:W-:Y:S01]  /*7620*/  FMNMX.FTZ R2, R162, R3, !PT ;  /* 0x00000003a2027209 */ /* 0x000fe20007810000 */
[----:B------:R-:W2:Y:S03]  /*7630*/  MUFU.EX2 R190, R190 ;  /* 0x000000be00be7308 */ /* 0x000ea60000000800 */
[----:B------:R-:W-:-:S04]  /*7640*/  FMNMX.FTZ R3, R163, R2, !PT ;  /* 0x00000002a3037209 */ /* 0x000fc80007810000 */
[----:B------:R-:W-:Y:S01]  /*7650*/  FMNMX.FTZ R2, R166, R3, !PT ;  /* 0x00000003a6027209 */ /* 0x000fe20007810000 */
[----:B------:R-:W3:Y:S03]  /*7660*/  MUFU.EX2 R125, R125 ;  /* 0x0000007d007d7308 */ /* 0x000ee60000000800 */
[----:B------:R-:W-:-:S05]  /*7670*/  FMNMX.FTZ R2, R167, R2, !PT ;  /* 0x00000002a7027209 */ /* 0x000fca0007810000 */
[----:B------:R-:W4:Y:S01]  /*7680*/  SHFL.BFLY PT, R3, R2, 0x2, 0x1f ;  /* 0x0c401f0002037f89 */ /* 0x000f2200000e0000 */
[----:B------:R-:W5:Y:S08]  /*7690*/  MUFU.EX2 R184, R184 ;  /* 0x000000b800b87308 */ /* 0x000f700000000800 */
[----:B------:R-:W5:Y:S08]  /*76a0*/  MUFU.EX2 R121, R121 ;  /* 0x0000007900797308 */ /* 0x000f700000000800 */
[----:B------:R-:W5:Y:S01]  /*76b0*/  MUFU.EX2 R186, R186 ;  /* 0x000000ba00ba7308 */ /* 0x000f620000000800 */
[----:B----4-:R-:W-:-:S07]  /*76c0*/  FMNMX.FTZ R3, R2, R3, !PT ;  /* 0x0000000302037209 */ /* 0x010fce0007810000 */
[----:B------:R-:W-:Y:S01]  /*76d0*/  MUFU.EX2 R21, R21 ;  /* 0x0000001500157308 */ /* 0x000fe20000000800 */
[----:B------:R-:W4:Y:S07]  /*76e0*/  SHFL.BFLY PT, R2, R3, 0x1, 0x1f ;  /* 0x0c201f0003027f89 */ /* 0x000f2e00000e0000 */
[----:B------:R-:W-:Y:S08]  /*76f0*/  MUFU.EX2 R180, R180 ;  /* 0x000000b400b47308 */ /* 0x000ff00000000800 */
[----:B------:R-:W-:Y:S08]  /*7700*/  MUFU.EX2 R129, R129 ;  /* 0x0000008100817308 */ /* 0x000ff00000000800 */
[----:B------:R-:W-:Y:S01]  /*7710*/  MUFU.EX2 R182, R182 ;  /* 0x000000b600b67308 */ /* 0x000fe20000000800 */
[----:B----4-:R-:W-:-:S04]  /*7720*/  FMNMX.FTZ R3, R3, R2, !PT ;  /* 0x0000000203037209 */ /* 0x010fc80007810000 */
[C---:B------:R-:W-:Y:S01]  /*7730*/  FSETP.NEU.FTZ.AND P1, PT, R3.reuse, -INF , PT ;  /* 0xff8000000300780b */ /* 0x040fe20003f3d000 */
[C---:B------:R-:W-:Y:S02]  /*7740*/  FMUL.FTZ R153, R3.reuse, UR6 ;  /* 0x0000000603997c20 */ /* 0x040fe40008410000 */
[----:B------:R-:W-:Y:S01]  /*7750*/  MUFU.EX2 R159, R159 ;  /* 0x0000009f009f7308 */ /* 0x000fe20000000800 */
[----:B------:R-:W-:Y:S02]  /*7760*/  FSEL R2, R3, RZ, P1 ;  /* 0x000000ff03027208 */ /* 0x000fe40000800000 */
[----:B------:R-:W-:-:S03]  /*7770*/  FSEL R153, R153, RZ, P1 ;  /* 0x000000ff99997208 */ /* 0x000fc60000800000 */
[----:B------:R-:W-:Y:S01]  /*7780*/  FADD.FTZ R2, -R2, R11 ;  /* 0x0000000b02027221 */ /* 0x000fe20000010100 */
[----:B0-----:R-:W-:Y:S01]  /*7790*/  FFMA.FTZ R11, R0, R8, R13 ;  /* 0x00000008000b7223 */ /* 0x001fe2000001000d */
[--C-:B------:R-:W-:Y:S01]  /*77a0*/  FFMA.FTZ R189, R122, UR6, -R153.reuse ;  /* 0x000000067abd7c23 */ /* 0x100fe20008010899 */
[--C-:B------:R-:W-:Y:S01]  /*77b0*/  FFMA.FTZ R124, R123, UR6, -R153.reuse ;  /* 0x000000067b7c7c23 */ /* 0x100fe20008010899 */
[----:B------:R-:W-:Y:S01]  /*77c0*/  FMUL.FTZ R2, R2, UR6 ;  /* 0x0000000602027c20 */ /* 0x000fe20008410000 */
[--C-:B------:R-:W-:Y:S01]  /*77d0*/  FFMA.FTZ R191, R126, UR6, -R153.reuse ;  /* 0x000000067ebf7c23 */ /* 0x100fe20008010899 */
[--C-:B------:R-:W-:Y:S01]  /*77e0*/  FFMA.FTZ R122, R127, UR6, -R153.reuse ;  /* 0x000000067f7a7c23 */ /* 0x100fe20008010899 */
[--C-:B------:R-:W-:Y:S01]  /*77f0*/  FFMA.FTZ R185, R130, UR6, -R153.reuse ;  /* 0x0000000682b97c23 */ /* 0x100fe20008010899 */
[----:B------:R-:W-:Y:S01]  /*7800*/  MUFU.EX2 R189, R189 ;  /* 0x000000bd00bd7308 */ /* 0x000fe20000000800 */
[--C-:B------:R-:W-:Y:S01]  /*7810*/  FFMA.FTZ R120, R131, UR6, -R153.reuse ;  /* 0x0000000683787c23 */ /* 0x100fe20008010899 */
[----:B------:R-:W-:Y:S01]  /*7820*/  FFMA.FTZ R187, R134, UR6, -R153 ;  /* 0x0000000686bb7c23 */ /* 0x000fe20008010899 */
[----:B-1----:R-:W-:Y:S01]  /*7830*/  FADD.FTZ R11, R188, R11 ;  /* 0x0000000bbc0b7221 */ /* 0x002fe20000010000 */
[--C-:B------:R-:W-:Y:S01]  /*7840*/  FFMA.FTZ R20, R135, UR6, -R153.reuse ;  /* 0x0000000687147c23 */ /* 0x100fe20008010899 */
[--C-:B------:R-:W-:Y:S01]  /*7850*/  FFMA.FTZ R181, R138, UR6, -R153.reuse ;  /* 0x000000068ab57c23 */ /* 0x100fe20008010899 */
[----:B------:R-:W-:Y:S01]  /*7860*/  FFMA.FTZ R10, R139, UR6, -R153 ;  /* 0x000000068b0a7c23 */ /* 0x000fe20008010899 */
[----:B--2---:R-:W-:Y:S01]  /*7870*/  FADD.FTZ R126, R190, R11 ;  /* 0x0000000bbe7e7221 */ /* 0x004fe20000010000 */
[----:B------:R-:W0:Y:S01]  /*7880*/  MUFU.EX2 R2, R2 ;  /* 0x0000000200027308 */ /* 0x000e220000000800 */
[--C-:B------:R-:W-:Y:S01]  /*7890*/  FFMA.FTZ R183, R142, UR6, -R153.reuse ;  /* 0x000000068eb77c23 */ /* 0x100fe20008010899 */
[--C-:B------:R-:W-:Y:S01]  /*78a0*/  FFMA.FTZ R134, R143, UR6, -R153.reuse ;  /* 0x000000068f867c23 */ /* 0x100fe20008010899 */
[----:B---3--:R-:W-:Y:S01]  /*78b0*/  FADD.FTZ R11, R125, R126 ;  /* 0x0000007e7d0b7221 */ /* 0x008fe20000010000 */
[--C-:B------:R-:W-:Y:S01]  /*78c0*/  FFMA.FTZ R177, R146, UR6, -R153.reuse ;  /* 0x0000000692b17c23 */ /* 0x100fe20008010899 */
[--C-:B------:R-:W-:Y:S01]  /*78d0*/  FFMA.FTZ R132, R147, UR6, -R153.reuse ;  /* 0x0000000693847c23 */ /* 0x100fe20008010899 */
[----:B------:R-:W-:Y:S01]  /*78e0*/  FFMA.FTZ R179, R150, UR6, -R153 ;  /* 0x0000000696b37c23 */ /* 0x000fe20008010899 */
[----:B-----5:R-:W-:Y:S01]  /*78f0*/  FADD.FTZ R126, R184, R11 ;  /* 0x0000000bb87e7221 */ /* 0x020fe20000010000 */
[----:B------:R-:W1:Y:S01]  /*7900*/  MUFU.EX2 R124, R124 ;  /* 0x0000007c007c7308 */ /* 0x000e620000000800 */
[--C-:B------:R-:W-:Y:S01]  /*7910*/  FFMA.FTZ R130, R151, UR6, -R153.reuse ;  /* 0x0000000697827c23 */ /* 0x100fe20008010899 */
[--C-:B------:R-:W-:Y:S01]  /*7920*/  FFMA.FTZ R173, R154, UR6, -R153.reuse ;  /* 0x000000069aad7c23 */ /* 0x100fe20008010899 */
[----:B------:R-:W-:Y:S01]  /*7930*/  FADD.FTZ R11, R121, R126 ;  /* 0x0000007e790b7221 */ /* 0x000fe20000010000 */
[--C-:B------:R-:W-:Y:S01]  /*7940*/  FFMA.FTZ R128, R155, UR6, -R153.reuse ;  /* 0x000000069b807c23 */ /* 0x100fe20008010899 */
[--C-:B------:R-:W-:Y:S01]  /*7950*/  FFMA.FTZ R175, R158, UR6, -R153.reuse ;  /* 0x000000069eaf7c23 */ /* 0x100fe20008010899 */
[----:B------:R-:W-:Y:S01]  /*7960*/  FFMA.FTZ R169, R162, UR6, -R153 ;  /* 0x00000006a2a97c23 */ /* 0x000fe20008010899 */
[----:B------:R-:W-:Y:S01]  /*7970*/  FADD.FTZ R126, R186, R11 ;  /* 0x0000000bba7e7221 */ /* 0x000fe20000010000 */
[----:B------:R-:W2:Y:S01]  /*7980*/  MUFU.EX2 R191, R191 ;  /* 0x000000bf00bf7308 */ /* 0x000ea20000000800 */
[----:B0-----:R-:W-:Y:S01]  /*7990*/  FFMA.FTZ R5, R2, R5, R189 ;  /* 0x0000000502057223 */ /* 0x001fe200000100bd */
[----:B------:R-:W-:Y:S01]  /*79a0*/  FFMA.FTZ R171, R166, UR6, -R153 ;  /* 0x00000006a6ab7c23 */ /* 0x000fe20008010899 */
[----:B------:R-:W-:-:S04]  /*79b0*/  FADD.FTZ R11, R21, R126 ;  /* 0x0000007e150b7221 */ /* 0x000fc80000010000 */
[----:B------:R-:W-:Y:S01]  /*79c0*/  FADD.FTZ R126, R180, R11 ;  /* 0x0000000bb47e7221 */ /* 0x000fe20000010000 */
[----:B------:R-:W0:Y:S01]  /*79d0*/  MUFU.EX2 R122, R122 ;  /* 0x0000007a007a7308 */ /* 0x000e220000000800 */
[----:B-1----:R-:W-:Y:S02]  /*79e0*/  FADD.FTZ R8, R124, R5 ;  /* 0x000000057c087221 */ /* 0x002fe40000010000 */
[----:B------:R-:W-:Y:S01]  /*79f0*/  FADD.FTZ R11, R129, R126 ;  /* 0x0000007e810b7221 */ /* 0x000fe20000010000 */
[----:B------:R-:W-:-:S03]  /*7a00*/  FFMA.FTZ R126, R14, UR6, -R153 ;  /* 0x000000060e7e7c23 */ /* 0x000fc60008010899 */
[----:B------:R-:W-:Y:S01]  /*7a10*/  FADD.FTZ R14, R182, R11 ;  /* 0x0000000bb60e7221 */ /* 0x000fe20000010000 */
[----:B------:R-:W1:Y:S01]  /*7a20*/  MUFU.EX2 R185, R185 ;  /* 0x000000b900b97308 */ /* 0x000e620000000800 */
[----:B--2---:R-:W-:Y:S02]  /*7a30*/  FADD.FTZ R5, R191, R8 ;  /* 0x00000008bf057221 */ /* 0x004fe40000010000 */
[----:B------:R-:W-:-:S05]  /*7a40*/  FADD.FTZ R11, R159, R14 ;  /* 0x0000000e9f0b7221 */ /* 0x000fca0000010000 */
        /* <DEDUP_REMOVED lines=24> */
[----:B------:R-:W-:-:S06]  /*7bd0*/  FFMA.FTZ R14, R163, UR6, -R153 ;  /* 0x00000006a30e7c23 */ /* 0x000fcc0008010899 */
        /* <DEDUP_REMOVED lines=16> */
[----:B------:R-:W-:-:S06]  /*7ce0*/  FFMA.FTZ R136, R167, UR6, -R153 ;  /* 0x00000006a7887c23 */ /* 0x000fcc0008010899 */
        /* <DEDUP_REMOVED lines=23> */
[----:B--2---:R-:W-:Y:S01]  /*7e60*/  FADD.FTZ R5, R136, R5 ;  /* 0x0000000588057221 */ /* 0x004fe20000010000 */
[----:B------:R-:W-:Y:S06]  /*7e70*/  @!P0 BRA `(.L_x_4530) ;  /* 0x0000000000048947 */ /* 0x000fec0003800000 */
[----:B------:R-:W-:Y:S01]  /*7e80*/  BPT.TRAP 0x1 ;  /* 0x000000040000795c */ /* 0x000fe20000300000 */
.L_x_4530:
        /* <DEDUP_REMOVED lines=35> */
.L_x_4512:
[----:B------:R-:W-:Y:S01]  /*80c0*/  R2UR UR5, R22 ;  /* 0x00000000160572ca */ /* 0x000fe200000e0000 */
[----:B------:R-:W-:Y:S01]  /*80d0*/  UISETP.NE.AND UP0, UPT, UR61, URZ, UPT ;  /* 0x0000003f3d00728c */ /* 0x000fe2000bf05270 */
[----:B------:R-:W-:Y:S02]  /*80e0*/  R2UR UR4, R23 ;  /* 0x00000000170472ca */ /* 0x000fe400000e0000 */
[----:B------:R-:W-:-:S03]  /*80f0*/  IADD3 R10, R17, 0x1, -R18 ;  /* 0x00000001110a7810 */ /* 0x000fc60007ffe812 */
[----:B------:R-:W-:Y:S02]  /*8100*/  PLOP3.LUT P1, PT, PT, PT, UP0, 0x40, 0x0 ;  /* 0x000000000000781c */ /* 0x000fe40003f2e808 */
[----:B------:R-:W-:-:S04]  /*8110*/  R2UR UR10, R10 ;  /* 0x000000000a0a72ca */ /* 0x000fc800000e0000 */
[----:B------:R-:W-:Y:S02]  /*8120*/  UISETP.NE.AND UP1, UPT, UR5, URZ, UPT ;  /* 0x0000003f0500728c */ /* 0x000fe4000bf25270 */
[----:B------:R-:W-:-:S09]  /*8130*/  UIADD3 UR7, UR4, 0x7f, URZ ;  /* 0x0000007f04077890 */ /* 0x000fd2000fffe03f */
        /* <DEDUP_REMOVED lines=18> */
.L_x_4533:
[----:B------:R-:W-:Y:S02]  /*8260*/  ULDC UR15, c[0x0][0x9e4] ;  /* 0x00027900000f7ab9 */ /* 0x000fe40000000800 */
[----:B------:R-:W-:-:S11]  /*8270*/  UISETP.NE.AND UP0, UPT, UR15, 0x1, UPT ;  /* 0x000000010f00788c */ /* 0x000fd6000bf05270 */
[----:B------:R-:W-:Y:S02]  /*8280*/  @UP0 ULDC.64 UR4, c[0x0][0x9e8] ;  /* 0x00027a0000040ab9 */ /* 0x000fe40000000a00 */
[----:B------:R-:W-:-:S04]  /*8290*/  UIMAD.WIDE.U32 UR10, UR7, UR4, URZ ;  /* 0x00000004070a72a5 */ /* 0x000fc8000f8e003f */
[----:B------:R-:W-:-:S12]  /*82a0*/  @UP0 USHF.R.U32.HI UR7, URZ, UR5, UR11 ;  /* 0x000000053f070299 */ /* 0x000fd8000801160b */
.L_x_4534:
[----:B------:R-:W-:-:S04]  /*82b0*/  UIMAD UR7, UR7, UR15, URZ ;  /* 0x0000000f070772a4 */ /* 0x000fc8000f8e023f */
[----:B------:R-:W-:-:S04]  /*82c0*/  UISETP.LT.AND UP0, UPT, UR14, UR7, UPT ;  /* 0x000000070e00728c */ /* 0x000fc8000bf01270 */
[----:B------:R-:W-:-:S12]  /*82d0*/  USEL UR14, UR14, UR7, !UP0 ;  /* 0x000000070e0e7287 */ /* 0x000fd8000c000000 */
.L_x_4532:
        /* <DEDUP_REMOVED lines=14> */
.L_x_4546:
[----:B------:R-:W-:-:S04]  /*83c0*/  UISETP.NE.AND UP0, UPT, UR4, 0x1, UPT ;  /* 0x000000010400788c */ /* 0x000fc8000bf05270 */
[----:B------:R-:W-:-:S04]  /*83d0*/  USEL UR38, URZ, 0x1, UP0 ;  /* 0x000000013f267887 */ /* 0x000fc80008000000 */
[----:B------:R-:W-:Y:S01]  /*83e0*/  ULOP3.LUT UR38, UR7, UR38, URZ, 0x3c, !UPT ;  /* 0x0000002607267292 */ /* 0x000fe2000f8e3c3f */
[----:B------:R-:W-:Y:S11]  /*83f0*/  @!P0 BRA `(.L_x_4536) ;  /* 0x0000000000048947 */ /* 0x000ff60003800000 */
[----:B------:R-:W-:Y:S01]  /*8400*/  BPT.TRAP 0x1 ;  /* 0x000000040000795c */ /* 0x000fe20000300000 */
.L_x_4536:
        /* <DEDUP_REMOVED lines=9> */
.L_x_4537:
[----:B-1----:R-:W-:Y:S05]  /*84a0*/  @P1 BRA `(.L_x_4538) ;  /* 0x0000000000081947 */ /* 0x002fea0003800000 */
[----:B------:R-:W1:Y:S02]  /*84b0*/  SYNCS.PHASECHK.TRANS64.TRYWAIT P1, [UR5+0x30830], R3 ;  /* 0x03083003ff0075a7 */ /* 0x000e640008020145 */
[----:B-1----:R-:W-:Y:S05]  /*84c0*/  @!P1 BRA `(.L_x_4539) ;  /* 0x0000010400789947 */ /* 0x002fea0003800000 */
.L_x_4538:
        /* <DEDUP_REMOVED lines=168> */
.L_x_4540:
[----:B------:R-:W-:Y:S01]  /*8f50*/  ULEA UR10, UR4, UR60, 0x3 ;  /* 0x0000003c040a7291 */ /* 0x000fe2000f8e183f */
[----:B------:R-:W-:-:S05]  /*8f60*/  IMAD.U32 R0, RZ, RZ, UR7 ;  /* 0x00000007ff007e24 */ /* 0x000fca000f8e00ff */
[----:B------:R-:W-:-:S04]  /*8f70*/  SHF.L.U32 R0, R0, 0x1f, RZ ;  /* 0x0000001f00007819 */ /* 0x000fc800000006ff */
[----:B------:R2:W3:Y:S01]  /*8f80*/  SYNCS.PHASECHK.TRANS64.TRYWAIT P1, [UR10+0x30850], R0 ;  /* 0x03085000ff0075a7 */ /* 0x0004e2000802014a */
[----:B------:R-:W-:Y:S05]  /*8f90*/  @!P0 BRA `(.L_x_4541) ;  /* 0x0000000000048947 */ /* 0x000fea0003800000 */
[----:B------:R-:W-:Y:S01]  /*8fa0*/  BPT.TRAP 0x1 ;  /* 0x000000040000795c */ /* 0x000fe20000300000 */
.L_x_4541:
[----:B---3--:R-:W-:Y:S05]  /*8fb0*/  @P1 BRA `(.L_x_4542) ;  /* 0x0000000000081947 */ /* 0x008fea0003800000 */
[----:B------:R-:W3:Y:S02]  /*8fc0*/  SYNCS.PHASECHK.TRANS64.TRYWAIT P1, [UR10+0x30850], R0 ;  /* 0x03085000ff0075a7 */ /* 0x000ee4000802014a */
[----:B---3--:R-:W-:Y:S05]  /*8fd0*/  @!P1 BRA `(.L_x_4543) ;  /* 0x000000f800cc9947 */ /* 0x008fea0003800000 */
.L_x_4542:
        /* <DEDUP_REMOVED lines=37> */
.L_x_4544:
[----:B--23--:R-:W-:Y:S01]  /*9230*/  FMNMX.FTZ R0, R120, R10, !PT ;  /* 0x0000000a78007209 */ /* 0x00cfe20007810000 */
[----:B------:R-:W-:Y:S01]  /*9240*/  UMOV UR6, UR51 ;  /* 0x0000003300067c82 */ /* 0x000fe20008000000 */
[----:B------:R-:W-:Y:S01]  /*9250*/  FMNMX.FTZ R2, R122, R11, !PT ;  /* 0x0000000b7a027209 */ /* 0x000fe20007810000 */
[----:B------:R-:W2:Y:S01]  /*9260*/  S2UR UR4, SR_CgaCtaId ;  /* 0x00000000000479c3 */ /* 0x000ea20000008800 */
[----:B01----:R-:W-:Y:S01]  /*9270*/  FMNMX.FTZ R3, R121, R0, !PT ;  /* 0x0000000079037209 */ /* 0x003fe20007810000 */
        /* <DEDUP_REMOVED lines=12> */
[----:B--2---:R-:W-:Y:S01]  /*9340*/  UPRMT UR5, UR4, 0x654, UR5 ;  /* 0x0000065404057896 */ /* 0x004fe20008000005 */
        /* <DEDUP_REMOVED lines=43> */
[----:B------:R-:W-:-:S04]  /*9600*/  FADD.FTZ R10, -R4, R10 ;  /* 0x0000000a040a7221 */ /* 0x000fc80000010100 */
[----:B------:R-:W-:Y:S01]  /*9610*/  FMUL.FTZ R14, R10, UR6 ;  /* 0x000000060a0e7c20 */ /* 0x000fe20008410000 */
[----:B------:R-:W-:-:S03]  /*9620*/  FADD.FTZ R10, -R3, R11 ;  /* 0x0000000b030a7221 */ /* 0x000fc60000010100 */
[----:B------:R-:W-:Y:S01]  /*9630*/  MUFU.EX2 R0, R14 ;  /* 0x0000000e00007308 */ /* 0x000fe20000000800 */
[----:B------:R-:W-:Y:S01]  /*9640*/  FMUL.FTZ R2, R10, UR6 ;  /* 0x000000060a027c20 */ /* 0x000fe20008410000 */
[----:B------:R-:W-:-:S04]  /*9650*/  FMUL.FTZ R10, R4, UR6 ;  /* 0x00000006040a7c20 */ /* 0x000fc80008410000 */
[--C-:B------:R-:W-:Y:S01]  /*9660*/  FFMA.FTZ R11, R120, UR6, -R10.reuse ;  /* 0x00000006780b7c23 */ /* 0x100fe2000801080a */
[----:B------:R-:W-:Y:S01]  /*9670*/  FMUL.FTZ R120, R3, UR6 ;  /* 0x0000000603787c20 */ /* 0x000fe20008410000 */
[--C-:B------:R-:W-:Y:S01]  /*9680*/  FFMA.FTZ R188, R121, UR6, -R10.reuse ;  /* 0x0000000679bc7c23 */ /* 0x100fe2000801080a */
[----:B------:R-:W-:Y:S01]  /*9690*/  FFMA.FTZ R176, R144, UR6, -R10 ;  /* 0x0000000690b07c23 */ /* 0x000fe2000801080a */
[----:B------:R-:W-:Y:S01]  /*96a0*/  MUFU.EX2 R2, R2 ;  /* 0x0000000200027308 */ /* 0x000fe20000000800 */
[--C-:B------:R-:W-:Y:S01]  /*96b0*/  FFMA.FTZ R189, R122, UR6, -R120.reuse ;  /* 0x000000067abd7c23 */ /* 0x100fe20008010878 */
[----:B------:R-:W-:Y:S01]  /*96c0*/  FFMA.FTZ R144, R123, UR6, -R120 ;  /* 0x000000067b907c23 */ /* 0x000fe20008010878 */
[----:B------:R-:W-:Y:S01]  /*96d0*/  FFMA.FTZ R190, R124, UR6, -R10 ;  /* 0x000000067cbe7c23 */ /* 0x000fe2000801080a */
[----:B------:R-:W-:Y:S01]  /*96e0*/  FFMA.FTZ R191, R126, UR6, -R120 ;  /* 0x000000067ebf7c23 */ /* 0x000fe20008010878 */
[--C-:B------:R-:W-:Y:S01]  /*96f0*/  FFMA.FTZ R173, R125, UR6, -R10.reuse ;  /* 0x000000067dad7c23 */ /* 0x100fe2000801080a */
[----:B------:R-:W-:Y:S01]  /*9700*/  FFMA.FTZ R182, R140, UR6, -R10 ;  /* 0x000000068cb67c23 */ /* 0x000fe2000801080a */
[----:B------:R-:W-:Y:S01]  /*9710*/  FFMA.FTZ R140, R127, UR6, -R120 ;  /* 0x000000067f8c7c23 */ /* 0x000fe20008010878 */
[----:B------:R-:W0:Y:S01]  /*9720*/  MUFU.EX2 R11, R11 ;  /* 0x0000000b000b7308 */ /* 0x000e220000000800 */
[----:B------:R-:W-:Y:S01]  /*9730*/  FFMA.FTZ R184, R128, UR6, -R10 ;  /* 0x0000000680b87c23 */ /* 0x000fe2000801080a */
[----:B------:R-:W-:Y:S01]  /*9740*/  FFMA.FTZ R185, R130, UR6, -R120 ;  /* 0x0000000682b97c23 */ /* 0x000fe20008010878 */
[--C-:B------:R-:W-:Y:S01]  /*9750*/  FFMA.FTZ R171, R129, UR6, -R10.reuse ;  /* 0x0000000681ab7c23 */ /* 0x100fe2000801080a */
[----:B------:R-:W-:Y:S01]  /*9760*/  FFMA.FTZ R180, R136, UR6, -R10 ;  /* 0x0000000688b47c23 */ /* 0x000fe2000801080a */
[----:B------:R-:W-:Y:S01]  /*9770*/  FFMA.FTZ R136, R131, UR6, -R120 ;  /* 0x0000000683887c23 */ /* 0x000fe20008010878 */
[----:B------:R-:W-:Y:S01]  /*9780*/  FFMA.FTZ R186, R132, UR6, -R10 ;  /* 0x0000000684ba7c23 */ /* 0x000fe2000801080a */
[----:B------:R-:W-:Y:S01]  /*9790*/  FFMA.FTZ R187, R134, UR6, -R120 ;  /* 0x0000000686bb7c23 */ /* 0x000fe20008010878 */
[----:B------:R-:W1:Y:S01]  /*97a0*/  MUFU.EX2 R189, R189 ;  /* 0x000000bd00bd7308 */ /* 0x000e620000000800 */
[--C-:B------:R-:W-:Y:S01]  /*97b0*/  FFMA.FTZ R169, R133, UR6, -R10.reuse ;  /* 0x0000000685a97c23 */ /* 0x100fe2000801080a */
[----:B------:R-:W-:Y:S01]  /*97c0*/  FFMA.FTZ R133, R137, UR6, -R10 ;  /* 0x0000000689857c23 */ /* 0x000fe2000801080a */
[----:B------:R-:W-:Y:S01]  /*97d0*/  FFMA.FTZ R132, R135, UR6, -R120 ;  /* 0x0000000687847c23 */ /* 0x000fe20008010878 */
[--C-:B------:R-:W-:Y:S01]  /*97e0*/  FFMA.FTZ R129, R141, UR6, -R10.reuse ;  /* 0x000000068d817c23 */ /* 0x100fe2000801080a */
[--C-:B------:R-:W-:Y:S01]  /*97f0*/  FFMA.FTZ R125, R145, UR6, -R10.reuse ;  /* 0x00000006917d7c23 */ /* 0x100fe2000801080a */
[--C-:B------:R-:W-:Y:S01]  /*9800*/  FFMA.FTZ R178, R148, UR6, -R10.reuse ;  /* 0x0000000694b27c23 */ /* 0x100fe2000801080a */
[--C-:B------:R-:W-:Y:S01]  /*9810*/  FFMA.FTZ R121, R149, UR6, -R10.reuse ;  /* 0x0000000695797c23 */ /* 0x100fe2000801080a */
[----:B------:R-:W2:Y:S01]  /*9820*/  MUFU.EX2 R188, R188 ;  /* 0x000000bc00bc7308 */ /* 0x000ea20000000800 */
[----:B0-----:R-:W-:Y:S01]  /*9830*/  FFMA.FTZ R123, R0, R8, R11 ;  /* 0x00000008007b7223 */ /* 0x001fe2000001000b */
[--C-:B------:R-:W-:Y:S01]  /*9840*/  FFMA.FTZ R172, R152, UR6, -R10.reuse ;  /* 0x0000000698ac7c23 */ /* 0x100fe2000801080a */
[--C-:B------:R-:W-:Y:S01]  /*9850*/  FFMA.FTZ R21, R153, UR6, -R10.reuse ;  /* 0x0000000699157c23 */ /* 0x100fe2000801080a */
[--C-:B------:R-:W-:Y:S01]  /*9860*/  FFMA.FTZ R174, R156, UR6, -R10.reuse ;  /* 0x000000069cae7c23 */ /* 0x100fe2000801080a */
[--C-:B------:R-:W-:Y:S01]  /*9870*/  FFMA.FTZ R15, R157, UR6, -R10.reuse ;  /* 0x000000069d0f7c23 */ /* 0x100fe2000801080a */
[--C-:B------:R-:W-:Y:S01]  /*9880*/  FFMA.FTZ R168, R160, UR6, -R10.reuse ;  /* 0x00000006a0a87c23 */ /* 0x100fe2000801080a */
[--C-:B------:R-:W-:Y:S01]  /*9890*/  FFMA.FTZ R13, R161, UR6, -R10.reuse ;  /* 0x00000006a10d7c23 */ /* 0x100fe2000801080a */
[----:B------:R-:W0:Y:S01]  /*98a0*/  MUFU.EX2 R144, R144 ;  /* 0x0000009000907308 */ /* 0x000e220000000800 */
[----:B-1----:R-:W-:Y:S01]  /*98b0*/  FFMA.FTZ R5, R2, R5, R189 ;  /* 0x0000000502057223 */ /* 0x002fe200000100bd */
[--C-:B------:R-:W-:Y:S01]  /*98c0*/  FFMA.FTZ R170, R164, UR6, -R10.reuse ;  /* 0x00000006a4aa7c23 */ /* 0x100fe2000801080a */
[----:B------:R-:W-:Y:S01]  /*98d0*/  FFMA.FTZ R137, R165, UR6, -R10 ;  /* 0x00000006a5897c23 */ /* 0x000fe2000801080a */
[--C-:B------:R-:W-:Y:S01]  /*98e0*/  FFMA.FTZ R181, R138, UR6, -R120.reuse ;  /* 0x000000068ab57c23 */ /* 0x100fe20008010878 */
[--C-:B------:R-:W-:Y:S01]  /*98f0*/  FFMA.FTZ R130, R139, UR6, -R120.reuse ;  /* 0x000000068b827c23 */ /* 0x100fe20008010878 */
[--C-:B------:R-:W-:Y:S01]  /*9900*/  FFMA.FTZ R183, R142, UR6, -R120.reuse ;  /* 0x000000068eb77c23 */ /* 0x100fe20008010878 */
[--C-:B------:R-:W-:Y:S01]  /*9910*/  FFMA.FTZ R128, R143, UR6, -R120.reuse ;  /* 0x000000068f807c23 */ /* 0x100fe20008010878 */
[----:B------:R-:W1:Y:S01]  /*9920*/  MUFU.EX2 R190, R190 ;  /* 0x000000be00be7308 */ /* 0x000e620000000800 */
[----:B--2---:R-:W-:Y:S01]  /*9930*/  FADD.FTZ R123, R188, R123 ;  /* 0x0000007bbc7b7221 */ /* 0x004fe20000010000 */
[--C-:B------:R-:W-:Y:S01]  /*9940*/  FFMA.FTZ R177, R146, UR6, -R120.reuse ;  /* 0x0000000692b17c23 */ /* 0x100fe20008010878 */
[--C-:B------:R-:W-:Y:S01]  /*9950*/  FFMA.FTZ R126, R147, UR6, -R120.reuse ;  /* 0x00000006937e7c23 */ /* 0x100fe20008010878 */
[--C-:B------:R-:W-:Y:S01]  /*9960*/  FFMA.FTZ R179, R150, UR6, -R120.reuse ;  /* 0x0000000696b37c23 */ /* 0x100fe20008010878 */
[--C-:B------:R-:W-:Y:S01]  /*9970*/  FFMA.FTZ R124, R151, UR6, -R120.reuse ;  /* 0x00000006977c7c23 */ /* 0x100fe20008010878 */
[--C-:B------:R-:W-:Y:S01]  /*9980*/  FFMA.FTZ R127, R155, UR6, -R120.reuse ;  /* 0x000000069b7f7c23 */ /* 0x100fe20008010878 */
[--C-:B------:R-:W-:Y:S01]  /*9990*/  FFMA.FTZ R175, R158, UR6, -R120.reuse ;  /* 0x000000069eaf7c23 */ /* 0x100fe20008010878 */
[----:B------:R-:W2:Y:S01]  /*99a0*/  MUFU.EX2 R191, R191 ;  /* 0x000000bf00bf7308 */ /* 0x000ea20000000800 */
[----:B0-----:R-:W-:Y:S01]  /*99b0*/  FADD.FTZ R8, R144, R5 ;  /* 0x0000000590087221 */ /* 0x001fe20000010000 */
[----:B------:R-:W-:-:S06]  /*99c0*/  FFMA.FTZ R122, R159, UR6, -R120 ;  /* 0x000000069f7a7c23 */ /* 0x000fcc0008010878 */
[----:B------:R-:W0:Y:S01]  /*99d0*/  MUFU.EX2 R173, R173 ;  /* 0x000000ad00ad7308 */ /* 0x000e220000000800 */
[----:B-1----:R-:W-:-:S07]  /*99e0*/  FADD.FTZ R10, R190, R123 ;  /* 0x0000007bbe0a7221 */ /* 0x002fce0000010000 */
[----:B------:R-:W1:Y:S01]  /*99f0*/  MUFU.EX2 R140, R140 ;  /* 0x0000008c008c7308 */ /* 0x000e620000000800 */
[----:B--2---:R-:W-:-:S07]  /*9a00*/  FADD.FTZ R5, R191, R8 ;  /* 0x00000008bf057221 */ /* 0x004fce0000010000 */
        /* <DEDUP_REMOVED lines=89> */
.L_x_4545:
[----:B------:R-:W0:Y:S01]  /*9fa0*/  S2UR UR4, SR_CgaCtaId ;  /* 0x00000000000479c3 */ /* 0x000e220000008800 */
[----:B------:R-:W-:Y:S01]  /*9fb0*/  UIADD3 UR10, UR10, 0x30860, URZ ;  /* 0x000308600a0a7890 */ /* 0x000fe2000fffe03f */
[C---:B------:R-:W-:Y:S01]  /*9fc0*/  ISETP.GT.AND P1, PT, R12.reuse, UR50, PT ;  /* 0x000000320c007c0c */ /* 0x040fe2000bf24270 */
[----:B------:R-:W-:Y:S01]  /*9fd0*/  UMOV UR7, UR38 ;  /* 0x0000002600077c82 */ /* 0x000fe20008000000 */
[----:B------:R-:W-:Y:S01]  /*9fe0*/  F2FP.F16.F32.PACK_AB R190, R173, R190 ;  /* 0x000000beadbe723e */ /* 0x000fe200000000ff */
[----:B------:R-:W-:Y:S01]  /*9ff0*/  VIADD R12, R12, 0xffffffff ;  /* 0xffffffff0c0c7836 */ /* 0x000fe20000000000 */
[----:B------:R-:W-:Y:S01]  /*a000*/  F2FP.F16.F32.PACK_AB R188, R188, R11 ;  /* 0x0000000bbcbc723e */ /* 0x000fe200000000ff */
[----:B------:R-:W-:Y:S01]  /*a010*/  IMAD.MOV.U32 R11, RZ, RZ, R3 ;  /* 0x000000ffff0b7224 */ /* 0x000fe200078e0003 */
[----:B------:R-:W-:Y:S02]  /*a020*/  F2FP.F16.F32.PACK_AB R184, R171, R184 ;  /* 0x000000b8abb8723e */ /* 0x000fe400000000ff */
[----:B------:R-:W-:-:S02]  /*a030*/  F2FP.F16.F32.PACK_AB R186, R169, R186 ;  /* 0x000000baa9ba723e */ /* 0x000fc400000000ff */
[----:B------:R-:W-:Y:S01]  /*a040*/  F2FP.F16.F32.PACK_AB R173, R127, R10 ;  /* 0x0000000a7fad723e */ /* 0x000fe200000000ff */
[----:B------:R-:W-:Y:S01]  /*a050*/  IMAD.MOV.U32 R10, RZ, RZ, R4 ;  /* 0x000000ffff0a7224 */ /* 0x000fe200078e0004 */
        /* <DEDUP_REMOVED lines=23> */
.L_x_4535:
        /* <DEDUP_REMOVED lines=8> */
[----:B------:R-:W-:Y:S01]  /*a250*/  ULDC UR51, c[0x0][0x9dc] ;  /* 0x0002770000337ab9 */ /* 0x000fe20000000800 */
[----:B------:R-:W-:Y:S01]  /*a260*/  ULDC UR54, c[0x0][0x988] ;  /* 0x0002620000367ab9 */ /* 0x000fe20000000800 */
[----:B------:R-:W-:-:S05]  /*a270*/  ULDC UR55, c[0x0][0x9e0] ;  /* 0x0002780000377ab9 */ /* 0x000fca0000000800 */
.L_x_4566:
[----:B------:R-:W-:-:S04]  /*a280*/  UISETP.NE.AND UP0, UPT, UR4, 0x1, UPT ;  /* 0x000000010400788c */ /* 0x000fc8000bf05270 */
[----:B------:R-:W-:-:S04]  /*a290*/  USEL UR38, URZ, 0x1, UP0 ;  /* 0x000000013f267887 */ /* 0x000fc80008000000 */
[----:B------:R-:W-:Y:S01]  /*a2a0*/  ULOP3.LUT UR38, UR7, UR38, URZ, 0x3c, !UPT ;  /* 0x0000002607267292 */ /* 0x000fe2000f8e3c3f */
[----:B------:R-:W-:Y:S11]  /*a2b0*/  @!P0 BRA `(.L_x_4548) ;  /* 0x0000000000048947 */ /* 0x000ff60003800000 */
[----:B------:R-:W-:Y:S01]  /*a2c0*/  BPT.TRAP 0x1 ;  /* 0x000000040000795c */ /* 0x000fe20000300000 */
.L_x_4548:
        /* <DEDUP_REMOVED lines=9> */
.L_x_4549:
[----:B-1----:R-:W-:Y:S05]  /*a360*/  @P1 BRA `(.L_x_4550) ;  /* 0x0000000000081947 */ /* 0x002fea0003800000 */
[----:B------:R-:W1:Y:S02]  /*a370*/  SYNCS.PHASECHK.TRANS64.TRYWAIT P1, [UR5+0x30830], R3 ;  /* 0x03083003ff0075a7 */ /* 0x000e640008020145 */
[----:B-1----:R-:W-:Y:S05]  /*a380*/  @!P1 BRA `(.L_x_4551) ;  /* 0x000000e400f89947 */ /* 0x002fea0003800000 */
.L_x_4550:
        /* <DEDUP_REMOVED lines=168> */
.L_x_4552:
[----:B------:R-:W-:Y:S01]  /*ae10*/  ULEA UR10, UR4, UR60, 0x3 ;  /* 0x0000003c040a7291 */ /* 0x000fe2000f8e183f */
[----:B------:R-:W-:-:S05]  /*ae20*/  IMAD.U32 R0, RZ, RZ, UR7 ;  /* 0x00000007ff007e24 */ /* 0x000fca000f8e00ff */
[----:B------:R-:W-:-:S04]  /*ae30*/  SHF.L.U32 R0, R0, 0x1f, RZ ;  /* 0x0000001f00007819 */ /* 0x000fc800000006ff */
[----:B------:R2:W3:Y:S01]  /*ae40*/  SYNCS.PHASECHK.TRANS64.TRYWAIT P1, [UR10+0x30850], R0 ;  /* 0x03085000ff0075a7 */ /* 0x0004e2000802014a */
[----:B------:R-:W-:Y:S05]  /*ae50*/  @!P0 BRA `(.L_x_4553) ;  /* 0x0000000000048947 */ /* 0x000fea0003800000 */
[----:B------:R-:W-:Y:S01]  /*ae60*/  BPT.TRAP 0x1 ;  /* 0x000000040000795c */ /* 0x000fe20000300000 */
.L_x_4553:
[----:B---3--:R-:W-:Y:S05]  /*ae70*/  @P1 BRA `(.L_x_4554) ;  /* 0x0000000000081947 */ /* 0x008fea0003800000 */
[----:B------:R-:W3:Y:S02]  /*ae80*/  SYNCS.PHASECHK.TRANS64.TRYWAIT P1, [UR10+0x30850], R0 ;  /* 0x03085000ff0075a7 */ /* 0x000ee4000802014a */
[----:B---3--:R-:W-:Y:S05]  /*ae90*/  @!P1 BRA `(.L_x_4555) ;  /* 0x000000dc004c9947 */ /* 0x008fea0003800000 */
.L_x_4554:
        /* <DEDUP_REMOVED lines=37> */
.L_x_4556:
[----:B------:R-:W-:Y:S01]  /*b0f0*/  R2UR UR6, R22 ;  /* 0x00000000160672ca */ /* 0x000fe200000e0000 */
[----:B------:R-:W-:Y:S01]  /*b100*/  UISETP.NE.AND UP0, UPT, UR61, URZ, UPT ;  /* 0x0000003f3d00728c */ /* 0x000fe2000bf05270 */
[----:B------:R-:W-:Y:S01]  /*b110*/  R2UR UR4, R23 ;  /* 0x00000000170472ca */ /* 0x000fe200000e0000 */
[----:B------:R-:W-:Y:S01]  /*b120*/  IMAD R20, R12, -0x60, RZ ;  /* 0xffffffa00c147824 */ /* 0x000fe200078e02ff */
[----:B------:R-:W-:-:S09]  /*b130*/  UIADD3 UR5, UR5, 0x30840, URZ ;  /* 0x0003084005057890 */ /* 0x000fd2000fffe03f */
        /* <DEDUP_REMOVED lines=34> */
.L_x_4559:
[----:B------:R-:W-:-:S05]  /*b360*/  IMAD.U32 R168, RZ, RZ, UR50 ;  /* 0x00000032ffa87e24 */ /* 0x000fca000f8e00ff */
[----:B------:R-:W-:-:S13]  /*b370*/  ISETP.NE.AND P1, PT, R168, 0x1, PT ;  /* 0x00000001a800780c */ /* 0x000fda0003f25270 */
[----:B0-----:R-:W0:Y:S02]  /*b380*/  @P1 LDC.64 R2, c[0x0][0x9e8] ;  /* 0x00027a00ff021b82 */ /* 0x001e240000000a00 */
[----:B0-----:R-:W-:-:S05]  /*b390*/  @P1 IMAD.HI.U32 R2, R169, R2, RZ ;  /* 0x00000002a9021227 */ /* 0x001fca00078e00ff */
[----:B------:R-:W-:-:S07]  /*b3a0*/  @P1 SHF.R.U32.HI R169, RZ, R3, R2 ;  /* 0x00000003ffa91219 */ /* 0x000fce0000011602 */
.L_x_4560:
[----:B------:R-:W-:Y:S05]  /*b3b0*/  BSYNC B0 ;  /* 0x0000000000007941 */ /* 0x000fea0003800000 */
.L_x_4558:
[----:B------:R-:W-:-:S05]  /*b3c0*/  IMAD R169, R169, R168, R0 ;  /* 0x000000a8a9a97224 */ /* 0x000fca00078e0200 */
[----:B------:R-:W-:Y:S02]  /*b3d0*/  VIADDMNMX R13, R169, R168, R13, PT ;  /* 0x000000a8a90d7246 */ /* 0x000fe4000380010d */
[----:B------:R-:W-:-:S07]  /*b3e0*/  VIMNMX R4, R4, R169, !PT ;  /* 0x000000a904047248 */ /* 0x000fce0007fe0100 */
.L_x_4557:
        /* <DEDUP_REMOVED lines=152> */
.L_x_4563:
[----:B------:R-:W-:-:S05]  /*bd70*/  IMAD.U32 R4, RZ, RZ, UR50 ;  /* 0x00000032ff047e24 */ /* 0x000fca000f8e00ff */
[----:B------:R-:W-:-:S13]  /*bd80*/  ISETP.NE.AND P6, PT, R4, 0x1, PT ;  /* 0x000000010400780c */ /* 0x000fda0003fc5270 */
[----:B0-----:R-:W0:Y:S02]  /*bd90*/  @P6 LDC.64 R2, c[0x0][0x9e8] ;  /* 0x00027a00ff026b82 */ /* 0x001e240000000a00 */
[----:B0-----:R-:W-:-:S05]  /*bda0*/  @P6 IMAD.HI.U32 R2, R13, R2, RZ ;  /* 0x000000020d026227 */ /* 0x001fca00078e00ff */
[----:B------:R-:W-:-:S07]  /*bdb0*/  @P6 SHF.R.U32.HI R13, RZ, R3, R2 ;  /* 0x00000003ff0d6219 */ /* 0x000fce0000011602 */
.L_x_4564:
[----:B------:R-:W-:Y:S05]  /*bdc0*/  BSYNC B0 ;  /* 0x0000000000007941 */ /* 0x000fea0003800000 */
.L_x_4562:
[----:B------:R-:W-:-:S05]  /*bdd0*/  IMAD R0, R13, R4, R0 ;  /* 0x000000040d007224 */ /* 0x000fca00078e0200 */
[----:B------:R-:W-:Y:S02]  /*bde0*/  VIADDMNMX R15, R0, R4, R15, PT ;  /* 0x00000004000f7246 */ /* 0x000fe4000380010f */
[----:B------:R-:W-:-:S07]  /*bdf0*/  VIMNMX R14, R14, R0, !PT ;  /* 0x000000000e0e7248 */ /* 0x000fce0007fe0100 */
.L_x_4561:
        /* <DEDUP_REMOVED lines=128> */
[----:B------:R-:W-:Y:S02]  /*c600*/  FMNMX.FTZ R3, R131, R2, !PT ;  /* 0x0000000283037209 */ /* 0x000fe40007810000 */
[----:B------:R-:W-:Y:S01]  /*c610*/  FSEL R20, R4, RZ, P1 ;  /* 0x000000ff04147208 */ /* 0x000fe20000800000 */
[--C-:B------:R-:W-:Y:S01]  /*c620*/  FFMA.FTZ R169, R125, UR6, -R0.reuse ;  /* 0x000000067da97c23 */ /* 0x100fe20008010800 */
[----:B------:R-:W-:Y:S01]  /*c630*/  FMNMX.FTZ R2, R134, R3, !PT ;  /* 0x0000000386027209 */ /* 0x000fe20007810000 */
[--C-:B------:R-:W-:Y:S01]  /*c640*/  FFMA.FTZ R188, R121, UR6, -R0.reuse ;  /* 0x0000000679bc7c23 */ /* 0x100fe20008010800 */
[--C-:B------:R-:W-:Y:S01]  /*c650*/  FFMA.FTZ R125, R129, UR6, -R0.reuse ;  /* 0x00000006817d7c23 */ /* 0x100fe20008010800 */
[----:B------:R-:W-:Y:S01]  /*c660*/  FADD.FTZ R20, -R20, R11 ;  /* 0x0000000b14147221 */ /* 0x000fe20000010100 */
        /* <DEDUP_REMOVED lines=27> */
[----:B------:R-:W-:Y:S01]  /*c820*/  FFMA.FTZ R165, R165, UR6, -R0 ;  /* 0x00000006a5a57c23 */ /* 0x000fe20008010800 */
[----:B------:R-:W-:Y:S01]  /*c830*/  FMNMX.FTZ R2, R150, R3, !PT ;  /* 0x0000000396027209 */ /* 0x000fe20007810000 */
[----:B------:R-:W-:Y:S01]  /*c840*/  FMUL.FTZ R0, R20, UR6 ;  /* 0x0000000614007c20 */ /* 0x000fe20008410000 */
[----:B------:R-:W-:Y:S02]  /*c850*/  MUFU.EX2 R13, R13 ;  /* 0x0000000d000d7308 */ /* 0x000fe40000000800 */
[----:B------:R-:W-:-:S04]  /*c860*/  FMNMX.FTZ R3, R151, R2, !PT ;  /* 0x0000000297037209 */ /* 0x000fc80007810000 */
[----:B------:R-:W-:Y:S02]  /*c870*/  FMNMX.FTZ R2, R154, R3, !PT ;  /* 0x000000039a027209 */ /* 0x000fe40007810000 */
[----:B------:R-:W0:Y:S02]  /*c880*/  MUFU.EX2 R0, R0 ;  /* 0x0000000000007308 */ /* 0x000e240000000800 */
[----:B------:R-:W-:-:S04]  /*c890*/  FMNMX.FTZ R3, R155, R2, !PT ;  /* 0x000000029b037209 */ /* 0x000fc80007810000 */
[----:B------:R-:W-:Y:S02]  /*c8a0*/  FMNMX.FTZ R3, R158, R3, !PT ;  /* 0x000000039e037209 */ /* 0x000fe40007810000 */
[----:B------:R-:W1:Y:S02]  /*c8b0*/  MUFU.EX2 R188, R188 ;  /* 0x000000bc00bc7308 */ /* 0x000e640000000800 */
[----:B------:R-:W-:-:S04]  /*c8c0*/  FMNMX.FTZ R3, R14, R3, !PT ;  /* 0x000000030e037209 */ /* 0x000fc80007810000 */
[----:B------:R-:W-:Y:S02]  /*c8d0*/  FMNMX.FTZ R2, R162, R3, !PT ;  /* 0x00000003a2027209 */ /* 0x000fe40007810000 */
[----:B------:R-:W2:Y:S02]  /*c8e0*/  MUFU.EX2 R190, R190 ;  /* 0x000000be00be7308 */ /* 0x000ea40000000800 */
[----:B------:R-:W-:-:S04]  /*c8f0*/  FMNMX.FTZ R3, R163, R2, !PT ;  /* 0x00000002a3037209 */ /* 0x000fc80007810000 */
[----:B------:R-:W-:Y:S02]  /*c900*/  FMNMX.FTZ R2, R166, R3, !PT ;  /* 0x00000003a6027209 */ /* 0x000fe40007810000 */
[----:B------:R-:W3:Y:S02]  /*c910*/  MUFU.EX2 R169, R169 ;  /* 0x000000a900a97308 */ /* 0x000ee40000000800 */
[----:B------:R-:W-:-:S05]  /*c920*/  FMNMX.FTZ R2, R167, R2, !PT ;  /* 0x00000002a7027209 */ /* 0x000fca0007810000 */
[----:B------:R-:W4:Y:S01]  /*c930*/  SHFL.BFLY PT, R3, R2, 0x2, 0x1f ;  /* 0x0c401f0002037f89 */ /* 0x000f2200000e0000 */
[----:B------:R-:W5:Y:S08]  /*c940*/  MUFU.EX2 R184, R184 ;  /* 0x000000b800b87308 */ /* 0x000f700000000800 */
[----:B------:R-:W-:Y:S08]  /*c950*/  MUFU.EX2 R125, R125 ;  /* 0x0000007d007d7308 */ /* 0x000ff00000000800 */
[----:B------:R-:W-:Y:S01]  /*c960*/  MUFU.EX2 R186, R186 ;  /* 0x000000ba00ba7308 */ /* 0x000fe20000000800 */
        /* <DEDUP_REMOVED lines=8> */
[----:B------:R-:W-:Y:S02]  /*c9f0*/  FMUL.FTZ R2, R3, UR6 ;  /* 0x0000000603027c20 */ /* 0x000fe40008410000 */
[----:B------:R-:W-:Y:S03]  /*ca00*/  MUFU.EX2 R159, R159 ;  /* 0x0000009f009f7308 */ /* 0x000fe60000000800 */
[----:B------:R-:W-:-:S05]  /*ca10*/  FSEL R20, R2, RZ, P1 ;  /* 0x000000ff02147208 */ /* 0x000fca0000800000 */
[----:B------:R-:W-:Y:S01]  /*ca20*/  MUFU.EX2 R176, R176 ;  /* 0x000000b000b07308 */ /* 0x000fe20000000800 */
[--C-:B------:R-:W-:Y:S01]  /*ca30*/  FFMA.FTZ R189, R21, UR6, -R20.reuse ;  /* 0x0000000615bd7c23 */ /* 0x100fe20008010814 */
[----:B------:R-:W-:Y:S01]  /*ca40*/  FSEL R21, R3, RZ, P1 ;  /* 0x000000ff03157208 */ /* 0x000fe20000800000 */
[--C-:B------:R-:W-:Y:S01]  /*ca50*/  FFMA.FTZ R128, R123, UR6, -R20.reuse ;  /* 0x000000067b807c23 */ /* 0x100fe20008010814 */
[--C-:B------:R-:W-:Y:S01]  /*ca60*/  FFMA.FTZ R191, R126, UR6, -R20.reuse ;  /* 0x000000067ebf7c23 */ /* 0x100fe20008010814 */
[--C-:B------:R-:W-:Y:S01]  /*ca70*/  FFMA.FTZ R126, R127, UR6, -R20.reuse ;  /* 0x000000067f7e7c23 */ /* 0x100fe20008010814 */
[----:B------:R-:W-:Y:S01]  /*ca80*/  FFMA.FTZ R185, R130, UR6, -R20 ;  /* 0x0000000682b97c23 */ /* 0x000fe20008010814 */
[----:B------:R-:W-:Y:S01]  /*ca90*/  FADD.FTZ R21, -R21, R10 ;  /* 0x0000000a15157221 */ /* 0x000fe20000010100 */
[----:B------:R-:W-:Y:S01]  /*caa0*/  MUFU.EX2 R189, R189 ;  /* 0x000000bd00bd7308 */ /* 0x000fe20000000800 */
[--C-:B------:R-:W-:Y:S01]  /*cab0*/  FFMA.FTZ R124, R131, UR6, -R20.reuse ;  /* 0x00000006837c7c23 */ /* 0x100fe20008010814 */
[----:B0-----:R-:W-:Y:S01]  /*cac0*/  FFMA.FTZ R123, R0, R8, R13 ;  /* 0x00000008007b7223 */ /* 0x001fe2000001000d */
[----:B------:R-:W-:Y:S01]  /*cad0*/  FMUL.FTZ R21, R21, UR6 ;  /* 0x0000000615157c20 */ /* 0x000fe20008410000 */
[--C-:B------:R-:W-:Y:S01]  /*cae0*/  FFMA.FTZ R187, R134, UR6, -R20.reuse ;  /* 0x0000000686bb7c23 */ /* 0x100fe20008010814 */
[--C-:B------:R-:W-:Y:S01]  /*caf0*/  FFMA.FTZ R122, R135, UR6, -R20.reuse ;  /* 0x00000006877a7c23 */ /* 0x100fe20008010814 */
[----:B-1----:R-:W-:Y:S01]  /*cb00*/  FADD.FTZ R123, R188, R123 ;  /* 0x0000007bbc7b7221 */ /* 0x002fe20000010000 */
[--C-:B------:R-:W-:Y:S01]  /*cb10*/  FFMA.FTZ R181, R138, UR6, -R20.reuse ;  /* 0x000000068ab57c23 */ /* 0x100fe20008010814 */
[----:B------:R3:W0:Y:S01]  /*cb20*/  MUFU.EX2 R2, R21 ;  /* 0x0000001500027308 */ /* 0x0006220000000800 */
[--C-:B------:R-:W-:Y:S01]  /*cb30*/  FFMA.FTZ R120, R139, UR6, -R20.reuse ;  /* 0x000000068b787c23 */ /* 0x100fe20008010814 */
[----:B--2---:R-:W-:Y:S01]  /*cb40*/  FADD.FTZ R10, R190, R123 ;  /* 0x0000007bbe0a7221 */ /* 0x004fe20000010000 */
[--C-:B------:R-:W-:Y:S01]  /*cb50*/  FFMA.FTZ R183, R142, UR6, -R20.reuse ;  /* 0x000000068eb77c23 */ /* 0x100fe20008010814 */
[--C-:B------:R-:W-:Y:S01]  /*cb60*/  FFMA.FTZ R136, R143, UR6, -R20.reuse ;  /* 0x000000068f887c23 */ /* 0x100fe20008010814 */
[--C-:B------:R-:W-:Y:S01]  /*cb70*/  FFMA.FTZ R177, R146, UR6, -R20.reuse ;  /* 0x0000000692b17c23 */ /* 0x100fe20008010814 */
[--C-:B------:R-:W-:Y:S01]  /*cb80*/  FFMA.FTZ R134, R147, UR6, -R20.reuse ;  /* 0x0000000693867c23 */ /* 0x100fe20008010814 */
[----:B------:R-:W-:Y:S01]  /*cb90*/  FFMA.FTZ R179, R150, UR6, -R20 ;  /* 0x0000000696b37c23 */ /* 0x000fe20008010814 */
[----:B------:R-:W1:Y:S01]  /*cba0*/  MUFU.EX2 R128, R128 ;  /* 0x0000008000807308 */ /* 0x000e620000000800 */
[----:B---3--:R-:W-:Y:S01]  /*cbb0*/  FADD.FTZ R21, R169, R10 ;  /* 0x0000000aa9157221 */ /* 0x008fe20000010000 */
[--C-:B------:R-:W-:Y:S01]  /*cbc0*/  FFMA.FTZ R132, R151, UR6, -R20.reuse ;  /* 0x0000000697847c23 */ /* 0x100fe20008010814 */
[--C-:B------:R-:W-:Y:S01]  /*cbd0*/  FFMA.FTZ R173, R154, UR6, -R20.reuse ;  /* 0x000000069aad7c23 */ /* 0x100fe20008010814 */
[--C-:B------:R-:W-:Y:S01]  /*cbe0*/  FFMA.FTZ R130, R155, UR6, -R20.reuse ;  /* 0x000000069b827c23 */ /* 0x100fe20008010814 */
[----:B-----5:R-:W-:Y:S01]  /*cbf0*/  FADD.FTZ R10, R184, R21 ;  /* 0x00000015b80a7221 */ /* 0x020fe20000010000 */
[--C-:B------:R-:W-:Y:S01]  /*cc00*/  FFMA.FTZ R175, R158, UR6, -R20.reuse ;  /* 0x000000069eaf7c23 */ /* 0x100fe20008010814 */
[----:B------:R-:W-:Y:S01]  /*cc10*/  FFMA.FTZ R14, R14, UR6, -R20 ;  /* 0x000000060e0e7c23 */ /* 0x000fe20008010814 */
[----:B------:R-:W2:Y:S01]  /*cc20*/  MUFU.EX2 R191, R191 ;  /* 0x000000bf00bf7308 */ /* 0x000ea20000000800 */
[----:B0-----:R-:W-:Y:S01]  /*cc30*/  FFMA.FTZ R5, R2, R5, R189 ;  /* 0x0000000502057223 */ /* 0x001fe200000100bd */
[----:B------:R-:W-:Y:S01]  /*cc40*/  FADD.FTZ R21, R125, R10 ;  /* 0x0000000a7d157221 */ /* 0x000fe20000010000 */
[----:B------:R-:W-:-:S03]  /*cc50*/  FFMA.FTZ R171, R166, UR6, -R20 ;  /* 0x00000006a6ab7c23 */ /* 0x000fc60008010814 */
        /* <DEDUP_REMOVED lines=11> */
[----:B------:R-:W-:Y:S01]  /*cd10*/  FADD.FTZ R21, R159, R10 ;  /* 0x0000000a9f157221 */ /* 0x000fe20000010000 */
[----:B------:R-:W-:-:S03]  /*cd20*/  FFMA.FTZ R10, R162, UR6, -R20 ;  /* 0x00000006a20a7c23 */ /* 0x000fc60008010814 */
[----:B------:R-:W-:Y:S01]  /*cd30*/  FADD.FTZ R138, R176, R21 ;  /* 0x00000015b08a7221 */ /* 0x000fe20000010000 */
[----:B------:R-:W-:Y:S01]  /*cd40*/  FFMA.FTZ R21, R163, UR6, -R20 ;  /* 0x00000006a3157c23 */ /* 0x000fe20008010814 */
        /* <DEDUP_REMOVED lines=63> */
.L_x_4565:
        /* <DEDUP_REMOVED lines=36> */
.L_x_4547:
        /* <DEDUP_REMOVED lines=99> */
.L_x_4567:
[----:B------:R-:W-:Y:S01]  /*d9b0*/  ULEA UR5, UR39, UR60, 0x3 ;  /* 0x0000003c27057291 */ /* 0x000fe2000f8e183f */
[----:B------:R-:W-:-:S05]  /*d9c0*/  IMAD.U32 R0, RZ, RZ, UR38 ;  /* 0x00000026ff007e24 */ /* 0x000fca000f8e00ff */
[----:B------:R-:W-:-:S04]  /*d9d0*/  SHF.L.U32 R0, R0, 0x1f, RZ ;  /* 0x0000001f00007819 */ /* 0x000fc800000006ff */
[----:B------:R0:W1:Y:S01]  /*d9e0*/  SYNCS.PHASECHK.TRANS64.TRYWAIT P1, [UR5+0x30850], R0 ;  /* 0x03085000ff0075a7 */ /* 0x0000620008020145 */
[----:B------:R-:W-:Y:S05]  /*d9f0*/  @!P0 BRA `(.L_x_4568) ;  /* 0x0000000000048947 */ /* 0x000fea0003800000 */
[----:B------:R-:W-:Y:S01]  /*da00*/  BPT.TRAP 0x1 ;  /* 0x000000040000795c */ /* 0x000fe20000300000 */
.L_x_4568:
[----:B-1----:R-:W-:Y:S05]  /*da10*/  @P1 BRA `(.L_x_4569) ;  /* 0x0000000000081947 */ /* 0x002fea0003800000 */
[----:B------:R-:W1:Y:S02]  /*da20*/  SYNCS.PHASECHK.TRANS64.TRYWAIT P1, [UR5+0x30850], R0 ;  /* 0x03085000ff0075a7 */ /* 0x000e640008020145 */
[----:B-1----:R-:W-:Y:S05]  /*da30*/  @!P1 BRA `(.L_x_4570) ;  /* 0x000000b0007c9947 */ /* 0x002fea0003800000 */
.L_x_4569:
[----:B------:R-:W-:Y:S01]  /*da40*/  UIADD3 UR60, UR60, 0x400, URZ ;  /* 0x000004003c3c7890 */ /* 0x000fe2000fffe03f */
[----:B------:R-:W-:Y:S01]  /*da50*/  WARPGROUP.ARRIVE ;  /* 0x00000000000079c5 */ /* 0x000fe20000000000 */
[----:B------:R-:W-:Y:S01]  /*da60*/  UMOV UR11, 0x40000040 ;  /* 0x40000040000b7882 */ /* 0x000fe20000000000 */
[----:B-1----:R-:W1:Y:S01]  /*da70*/  SHFL.BFLY PT, R7, R8, 0x2, 0x1f ;  /* 0x0c401f0008077f89 */ /* 0x002e6200000e0000 */
[----:B------:R-:W-:-:S03]  /*da80*/  USHF.R.U32.HI UR60, URZ, 0x4, UR60 ;  /* 0x000000043f3c7899 */ /* 0x000fc6000801163c */
[----:B0-----:R-:W0:Y:S01]  /*da90*/  SHFL.BFLY PT, R0, R5, 0x2, 0x1f ;  /* 0x0c401f0005007f89 */ /* 0x001e2200000e0000 */
[----:B------:R-:W-:-:S04]  /*daa0*/  ULOP3.LUT UR60, UR60, 0x3fff, URZ, 0xc0, !UPT ;  /* 0x00003fff3c3c7892 */ /* 0x000fc8000f8ec03f */
[----:B------:R-:W-:-:S04]  /*dab0*/  ULOP3.LUT UR4, UR60, 0x3000000, URZ, 0xfc, !UPT ;  /* 0x030000003c047892 */ /* 0x000fc8000f8efc3f */
[----:B------:R-:W-:-:S07]  /*dac0*/  UIMAD UR4, UR39, 0x900, UR4 ;  /* 0x00000900270478a4 */ /* 0x000fce000f8e0204 */
[----:B------:R-:W-:Y:S02]  /*dad0*/  UMOV UR10, UR4 ;  /* 0x00000004000a7c82 */ /* 0x000fe40008000000 */
[----:B------:R-:W-:Y:S01]  /*dae0*/  HGMMA.64x192x16.F32 R24, R188, gdesc[UR8].tnspB, R24, gsb0 ;  /* 0x42e00008bc187df0 */ /* 0x000fe20008000818 */
[----:B------:R-:W-:Y:S01]  /*daf0*/  UIADD3 UR10, UR4, 0x80, URZ ;  /* 0x00000080040a7890 */ /* 0x000fe2000fffe03f */
[----:B-1----:R-:W-:Y:S01]  /*db00*/  FADD.FTZ R7, R7, R8 ;  /* 0x0000000807077221 */ /* 0x002fe20000010000 */
[----:B------:R-:W-:Y:S01]  /*db10*/  UMOV UR11, 0x40000040 ;  /* 0x40000040000b7882 */ /* 0x000fe20000000000 */
[----:B0-----:R-:W-:Y:S01]  /*db20*/  FADD.FTZ R2, R0, R5 ;  /* 0x0000000500027221 */ /* 0x001fe20000010000 */
[----:B------:R-:W-:Y:S02]  /*db30*/  IMAD.U32 R5, RZ, RZ, UR6 ;  /* 0x00000006ff057e24 */ /* 0x000fe4000f8e00ff */
[----:B------:R-:W0:Y:S04]  /*db40*/  SHFL.BFLY PT, R0, R7, 0x1, 0x1f ;  /* 0x0c201f0007007f89 */ /* 0x000e2800000e0000 */
[----:B------:R-:W1:Y:S01]  /*db50*/  SHFL.BFLY PT, R9, R2, 0x1, 0x1f ;  /* 0x0c201f0002097f89 */ /* 0x000e6200000e0000 */
[----:B0-----:R-:W-:Y:S01]  /*db60*/  FADD.FTZ R11, R7, R0 ;  /* 0x00000000070b7221 */ /* 0x001fe20000010000 */
[----:B------:R-:W-:-:S02]  /*db70*/  IMAD.U32 R7, RZ, RZ, UR6 ;  /* 0x00000006ff077e24 */ /* 0x000fc4000f8e00ff */
[----:B------:R-:W-:Y:S02]  /*db80*/  IMAD.MOV.U32 R0, RZ, RZ, -0x800000 ;  /* 0xff800000ff007424 */ /* 0x000fe400078e00ff */
[----:B-1----:R-:W-:Y:S01]  /*db90*/  FADD.FTZ R12, R2, R9 ;  /* 0x00000009020c7221 */ /* 0x002fe20000010000 */
[----:B------:R-:W-:Y:S02]  /*dba0*/  FSETP.NE.FTZ.AND P1, PT, R11, RZ, PT ;  /* 0x000000ff0b00720b */ /* 0x000fe40003f35000 */
[----:B------:R-:W-:Y:S01]  /*dbb0*/  CS2R R8, SRZ ;  /* 0x0000000000087805 */ /* 0x000fe2000001ff00 */
        /* <DEDUP_REMOVED lines=39> */
.L_x_4571:
[----:B------:R-:W-:Y:S01]  /*de30*/  R2UR UR6, R221 ;  /* 0x00000000dd0672ca */ /* 0x000fe200000e0000 */
        /* <DEDUP_REMOVED lines=12> */
[----:B------:R-:W-:Y:S01]  /*df00*/  UIADD3 UR6, UR6, 0x1, URZ ;  /* 0x0000000106067890 */ /* 0x000fe2000fffe03f */
[-C--:B------:R-:W-:Y:S01]  /*df10*/  FMUL.FTZ R41, R41, R9.reuse ;  /* 0x0000000929297220 */ /* 0x080fe20000410000 */
[-C--:B------:R-:W-:Y:S01]  /*df20*/  FMUL.FTZ R44, R44, R9.reuse ;  /* 0x000000092c2c7220 */ /* 0x080fe20000410000 */
[-C--:B------:R-:W-:Y:S01]  /*df30*/  FMUL.FTZ R45, R45, R9.reuse ;  /* 0x000000092d2d7220 */ /* 0x080fe20000410000 */
[-C--:B------:R-:W-:Y:S01]  /*df40*/  FMUL.FTZ R48, R48, R9.reuse ;  /* 0x0000000930307220 */ /* 0x080fe20000410000 */
[----:B------:R-:W-:Y:S01]  /*df50*/  FMUL.FTZ R49, R49, R9 ;  /* 0x0000000931317220 */ /* 0x000fe20000410000 */
[----:B------:R-:W-:-:S02]  /*df60*/  IMAD.U32 R221, RZ, RZ, UR6 ;  /* 0x00000006ffdd7e24 */ /* 0x000fc4000f8e00ff */
[-C--:B------:R-:W-:Y:S01]  /*df70*/  FMUL.FTZ R52, R52, R9.reuse ;  /* 0x0000000934347220 */ /* 0x080fe20000410000 */
[-C--:B------:R-:W-:Y:S01]  /*df80*/  FMUL.FTZ R53, R53, R9.reuse ;  /* 0x0000000935357220 */ /* 0x080fe20000410000 */
[-C--:B------:R-:W-:Y:S01]  /*df90*/  FMUL.FTZ R56, R56, R9.reuse ;  /* 0x0000000938387220 */ /* 0x080fe20000410000 */
[-C--:B------:R-:W-:Y:S01]  /*dfa0*/  FMUL.FTZ R57, R57, R9.reuse ;  /* 0x0000000939397220 */ /* 0x080fe20000410000 */
[----:B------:R-:W0:Y:S01]  /*dfb0*/  S2UR UR6, SR_CgaCtaId ;  /* 0x00000000000679c3 */ /* 0x000e220000008800 */
        /* <DEDUP_REMOVED lines=84> */
.L_x_4493:
        /* <DEDUP_REMOVED lines=16> */
[----:B------:R-:W-:Y:S01]  /*e600*/  ULDC.64 UR12, c[0x0][0xc00] ;  /* 0x00030000000c7ab9 */ /* 0x000fe20000000a00 */
[----:B------:R-:W-:Y:S02]  /*e610*/  R2UR UR18, R195 ;  /* 0x00000000c31272ca */ /* 0x000fe400000e0000 */
[----:B------:R-:W-:Y:S02]  /*e620*/  R2UR UR16, R23 ;  /* 0x00000000171072ca */ /* 0x000fe400000e0000 */
[----:B------:R-:W-:-:S02]  /*e630*/  R2UR UR17, R208 ;  /* 0x00000000d01172ca */ /* 0x000fc400000e0000 */
[----:B------:R-:W-:-:S04]  /*e640*/  R2UR UR23, R209 ;  /* 0x00000000d11772ca */ /* 0x000fc800000e0000 */
[----:B------:R-:W-:Y:S01]  /*e650*/  UIMAD.WIDE UR12, UR9, 0x4, UR12 ;  /* 0x00000004090c78a5 */ /* 0x000fe2000f8e020c */
[----:B------:R-:W-:Y:S01]  /*e660*/  UMOV UR10, UR8 ;  /* 0x00000008000a7c82 */ /* 0x000fe20008000000 */
[----:B0-----:R-:W-:Y:S01]  /*e670*/  UMOV UR11, UR4 ;  /* 0x00000004000b7c82 */ /* 0x001fe20008000000 */
[----:B------:R-:W-:Y:S01]  /*e680*/  BAR.SYNC.DEFER_BLOCKING 0x1, 0x100 ;  /* 0x0044000000007b1d */ /* 0x000fe20000010000 */
[----:B--2---:R-:W-:-:S03]  /*e690*/  IMAD.WIDE R8, R3, R8, UR10 ;  /* 0x0000000a03087e25 */ /* 0x004fc6000f8e0208 */
[C---:B------:R-:W-:Y:S02]  /*e6a0*/  LOP3.LUT R3, R8.reuse, 0x380, RZ, 0xc0, !PT ;  /* 0x0000038008037812 */ /* 0x040fe400078ec0ff */
[C---:B------:R-:W-:Y:S02]  /*e6b0*/  IADD3 R10, P2, R8.reuse, 0x20, RZ ;  /* 0x00000020080a7810 */ /* 0x040fe40007f5e0ff */
[C---:B------:R-:W-:Y:S02]  /*e6c0*/  IADD3 R12, P1, R8.reuse, 0x40, RZ ;  /* 0x00000040080c7810 */ /* 0x040fe40007f3e0ff */
[C---:B------:R-:W-:Y:S01]  /*e6d0*/  IADD3 R17, P6, R8.reuse, 0x60, RZ ;  /* 0x0000006008117810 */ /* 0x040fe20007fde0ff */
[--C-:B------:R-:W-:Y:S01]  /*e6e0*/  IMAD.X R131, RZ, RZ, R9.reuse, P2 ;  /* 0x000000ffff837224 */ /* 0x100fe200010e0609 */
[C---:B------:R-:W-:Y:S01]  /*e6f0*/  IADD3 R133, P5, R8.reuse, 0x4000, RZ ;  /* 0x0000400008857810 */ /* 0x040fe20007fbe0ff */
[--C-:B------:R-:W-:Y:S01]  /*e700*/  IMAD.X R107, RZ, RZ, R9.reuse, P1 ;  /* 0x000000ffff6b7224 */ /* 0x100fe200008e0609 */
[----:B------:R-:W-:Y:S01]  /*e710*/  SHF.R.U64 R3, R3, 0x3, RZ ;  /* 0x0000000303037819 */ /* 0x000fe200000012ff */
[--C-:B------:R-:W-:Y:S01]  /*e720*/  IMAD.X R105, RZ, RZ, R9.reuse, P6 ;  /* 0x000000ffff697224 */ /* 0x100fe200030e0609 */
[C---:B------:R-:W-:Y:S01]  /*e730*/  IADD3 R22, P0, R8.reuse, 0x4020, RZ ;  /* 0x0000402008167810 */ /* 0x040fe20007f1e0ff */
[----:B------:R-:W-:Y:S01]  /*e740*/  IMAD.X R103, RZ, RZ, R9, P5 ;  /* 0x000000ffff677224 */ /* 0x000fe200028e0609 */
[----:B------:R-:W-:-:S02]  /*e750*/  IADD3 R135, P4, R8, 0x4040, RZ ;  /* 0x0000404008877810 */ /* 0x000fc40007f9e0ff */
[C---:B------:R-:W-:Y:S01]  /*e760*/  IADD3 R72, P3, R8.reuse, 0x4060, RZ ;  /* 0x0000406008487810 */ /* 0x040fe20007f7e0ff */
[--C-:B------:R-:W-:Y:S01]  /*e770*/  IMAD.X R101, RZ, RZ, R9.reuse, P0 ;  /* 0x000000ffff657224 */ /* 0x100fe200000e0609 */
[C---:B------:R-:W-:Y:S01]  /*e780*/  IADD3 R137, P2, R8.reuse, 0x8000, RZ ;  /* 0x0000800008897810 */ /* 0x040fe20007f5e0ff */
[--C-:B------:R-:W-:Y:S01]  /*e790*/  IMAD.X R99, RZ, RZ, R9.reuse, P4 ;  /* 0x000000ffff637224 */ /* 0x100fe200020e0609 */
[C---:B------:R-:W-:Y:S01]  /*e7a0*/  IADD3 R132, P1, R8.reuse, 0x8020, RZ ;  /* 0x0000802008847810 */ /* 0x040fe20007f3e0ff */
[--C-:B------:R-:W-:Y:S01]  /*e7b0*/  IMAD.X R97, RZ, RZ, R9.reuse, P3 ;  /* 0x000000ffff617224 */ /* 0x100fe200018e0609 */
[C---:B------:R-:W-:Y:S01]  /*e7c0*/  IADD3 R139, P6, R8.reuse, 0x8040, RZ ;  /* 0x00008040088b7810 */ /* 0x040fe20007fde0ff */
[--C-:B------:R-:W-:Y:S01]  /*e7d0*/  IMAD.X R75, RZ, RZ, R9.reuse, P2 ;  /* 0x000000ffff4b7224 */ /* 0x100fe200010e0609 */
[----:B------:R-:W-:Y:S01]  /*e7e0*/  IADD3 R141, P5, R8, 0x8060, RZ ;  /* 0x00008060088d7810 */ /* 0x000fe20007fbe0ff */
[--C-:B------:R-:W-:Y:S01]  /*e7f0*/  IMAD.X R73, RZ, RZ, R9.reuse, P1 ;  /* 0x000000ffff497224 */ /* 0x100fe200008e0609 */
[----:B------:R-:W-:Y:S01]  /*e800*/  LOP3.LUT R8, R3, R8, RZ, 0x3c, !PT ;  /* 0x0000000803087212 */ /* 0x000fe200078e3cff */
[--C-:B------:R-:W-:Y:S01]  /*e810*/  IMAD.X R13, RZ, RZ, R9.reuse, P6 ;  /* 0x000000ffff0d7224 */ /* 0x100fe200030e0609 */
[----:B------:R-:W-:Y:S01]  /*e820*/  LOP3.LUT R3, R10, 0x380, RZ, 0xc0, !PT ;  /* 0x000003800a037812 */ /* 0x000fe200078ec0ff */
[----:B------:R-:W-:Y:S01]  /*e830*/  IMAD.X R15, RZ, RZ, R9, P5 ;  /* 0x000000ffff0f7224 */ /* 0x000fe200028e0609 */
[----:B------:R-:W-:-:S02]  /*e840*/  LOP3.LUT R11, R12, 0x380, RZ, 0xc0, !PT ;  /* 0x000003800c0b7812 */ /* 0x000fc400078ec0ff */
[----:B------:R-:W-:Y:S02]  /*e850*/  SHF.R.U64 R3, R3, 0x3, RZ ;  /* 0x0000000303037819 */ /* 0x000fe400000012ff */
[----:B------:R-:W-:Y:S02]  /*e860*/  SHF.R.U64 R11, R11, 0x3, RZ ;  /* 0x000000030b0b7819 */ /* 0x000fe400000012ff */
[----:B------:R-:W-:Y:S02]  /*e870*/  LOP3.LUT R130, R3, R10, RZ, 0x3c, !PT ;  /* 0x0000000a03827212 */ /* 0x000fe400078e3cff */
[----:B------:R-:W-:Y:S02]  /*e880*/  LOP3.LUT R106, R11, R12, RZ, 0x3c, !PT ;  /* 0x0000000c0b6a7212 */ /* 0x000fe400078e3cff */
[----:B------:R-:W-:Y:S02]  /*e890*/  LOP3.LUT R3, R22, 0x380, RZ, 0xc0, !PT ;  /* 0x0000038016037812 */ /* 0x000fe400078ec0ff */
[----:B------:R-:W-:-:S02]  /*e8a0*/  LOP3.LUT R14, R17, 0x380, RZ, 0xc0, !PT ;  /* 0x00000380110e7812 */ /* 0x000fc400078ec0ff */
[----:B------:R-:W-:Y:S02]  /*e8b0*/  LOP3.LUT R12, R137, 0x380, RZ, 0xc0, !PT ;  /* 0x00000380890c7812 */ /* 0x000fe400078ec0ff */
[----:B------:R-:W-:Y:S02]  /*e8c0*/  SHF.R.U64 R3, R3, 0x3, RZ ;  /* 0x0000000303037819 */ /* 0x000fe400000012ff */
[----:B------:R-:W-:Y:S02]  /*e8d0*/  SHF.R.U64 R14, R14, 0x3, RZ ;  /* 0x000000030e0e7819 */ /* 0x000fe400000012ff */
[----:B------:R-:W-:Y:S02]  /*e8e0*/  SHF.R.U64 R12, R12, 0x3, RZ ;  /* 0x000000030c0c7819 */ /* 0x000fe400000012ff */
[----:B------:R-:W-:Y:S02]  /*e8f0*/  LOP3.LUT R10, R135, 0x380, RZ, 0xc0, !PT ;  /* 0x00000380870a7812 */ /* 0x000fe400078ec0ff */
[----:B------:R-:W-:-:S02]  /*e900*/  LOP3.LUT R11, R72, 0x380, RZ, 0xc0, !PT ;  /* 0x00000380480b7812 */ /* 0x000fc400078ec0ff */
[----:B------:R-:W-:Y:S02]  /*e910*/  LOP3.LUT R18, R133, 0x380, RZ, 0xc0, !PT ;  /* 0x0000038085127812 */ /* 0x000fe400078ec0ff */
[----:B------:R-:W-:Y:S02]  /*e920*/  LOP3.LUT R100, R3, R22, RZ, 0x3c, !PT ;  /* 0x0000001603647212 */ /* 0x000fe400078e3cff */
[----:B------:R-:W-:Y:S02]  /*e930*/  LOP3.LUT R104, R14, R17, RZ, 0x3c, !PT ;  /* 0x000000110e687212 */ /* 0x000fe400078e3cff */
[----:B------:R-:W-:Y:S02]  /*e940*/  LOP3.LUT R74, R12, R137, RZ, 0x3c, !PT ;  /* 0x000000890c4a7212 */ /* 0x000fe400078e3cff */
[----:B------:R-:W-:Y:S02]  /*e950*/  LOP3.LUT R3, R132, 0x380, RZ, 0xc0, !PT ;  /* 0x0000038084037812 */ /* 0x000fe400078ec0ff */
[----:B------:R-:W-:-:S02]  /*e960*/  SHF.R.U64 R10, R10, 0x3, RZ ;  /* 0x000000030a0a7819 */ /* 0x000fc400000012ff */
[----:B------:R-:W-:Y:S02]  /*e970*/  SHF.R.U64 R11, R11, 0x3, RZ ;  /* 0x000000030b0b7819 */ /* 0x000fe400000012ff */
[----:B------:R-:W-:Y:S02]  /*e980*/  LOP3.LUT R12, R139, 0x380, RZ, 0xc0, !PT ;  /* 0x000003808b0c7812 */ /* 0x000fe400078ec0ff */
[----:B------:R-:W-:Y:S02]  /*e990*/  LOP3.LUT R14, R141, 0x380, RZ, 0xc0, !PT ;  /* 0x000003808d0e7812 */ /* 0x000fe400078ec0ff */
[----:B------:R-:W-:Y:S02]  /*e9a0*/  SHF.R.U64 R18, R18, 0x3, RZ ;  /* 0x0000000312127819 */ /* 0x000fe400000012ff */
[----:B------:R-:W-:Y:S02]  /*e9b0*/  SHF.R.U64 R3, R3, 0x3, RZ ;  /* 0x0000000303037819 */ /* 0x000fe400000012ff */
[----:B------:R-:W-:-:S02]  /*e9c0*/  LOP3.LUT R98, R10, R135, RZ, 0x3c, !PT ;  /* 0x000000870a627212 */ /* 0x000fc400078e3cff */
[----:B------:R-:W-:Y:S02]  /*e9d0*/  LOP3.LUT R96, R11, R72, RZ, 0x3c, !PT ;  /* 0x000000480b607212 */ /* 0x000fe400078e3cff */
[----:B------:R-:W-:Y:S02]  /*e9e0*/  SHF.R.U64 R12, R12, 0x3, RZ ;  /* 0x000000030c0c7819 */ /* 0x000fe400000012ff */
[----:B------:R-:W-:Y:S02]  /*e9f0*/  SHF.R.U64 R14, R14, 0x3, RZ ;  /* 0x000000030e0e7819 */ /* 0x000fe400000012ff */
[----:B------:R-:W-:Y:S02]  /*ea00*/  LOP3.LUT R102, R18, R133, RZ, 0x3c, !PT ;  /* 0x0000008512667212 */ /* 0x000fe400078e3cff */
[----:B------:R-:W-:Y:S02]  /*ea10*/  MOV R17, R8 ;  /* 0x0000000800117202 */ /* 0x000fe40000000f00 */
[----:B------:R-:W-:-:S02]  /*ea20*/  F2FP.F16.F32.PACK_AB R8, R25, R24 ;  /* 0x000000181908723e */ /* 0x000fc400000000ff */
[----:B------:R-:W-:Y:S02]  /*ea30*/  F2FP.F16.F32.PACK_AB R9, R27, R26 ;  /* 0x0000001a1b09723e */ /* 0x000fe400000000ff */
[----:B------:R-:W-:Y:S02]  /*ea40*/  F2FP.F16.F32.PACK_AB R10, R29, R28 ;  /* 0x0000001c1d0a723e */ /* 0x000fe400000000ff */
[----:B------:R-:W-:Y:S02]  /*ea50*/  F2FP.F16.F32.PACK_AB R11, R31, R30 ;  /* 0x0000001e1f0b723e */ /* 0x000fe400000000ff */
[----:B------:R-:W-:Y:S02]  /*ea60*/  LOP3.LUT R72, R3, R132, RZ, 0x3c, !PT ;  /* 0x0000008403487212 */ /* 0x000fe400078e3cff */
[----:B------:R-:W-:Y:S01]  /*ea70*/  MOV R135, R130 ;  /* 0x0000008200877202 */ /* 0x000fe20000000f00 */
[----:B------:R0:W-:Y:S01]  /*ea80*/  STSM.16.M88.4 [R17], R8 ;  /* 0x0000000811007844 */ /* 0x0001e20000000200 */
[----:B------:R-:W-:-:S02]  /*ea90*/  LOP3.LUT R12, R12, R139, RZ, 0x3c, !PT ;  /* 0x0000008b0c0c7212 */ /* 0x000fc400078e3cff */
[----:B------:R-:W-:Y:S02]  /*eaa0*/  LOP3.LUT R14, R14, R141, RZ, 0x3c, !PT ;  /* 0x0000008d0e0e7212 */ /* 0x000fe400078e3cff */
[----:B------:R-:W-:Y:S02]  /*eab0*/  MOV R131, R98 ;  /* 0x0000006200837202 */ /* 0x000fe40000000f00 */
[----:B------:R-:W-:Y:S02]  /*eac0*/  MOV R3, R96 ;  /* 0x0000006000037202 */ /* 0x000fe40000000f00 */
[----:B------:R-:W-:Y:S02]  /*ead0*/  MOV R133, R102 ;  /* 0x0000006600857202 */ /* 0x000fe40000000f00 */
[----:B------:R-:W-:Y:S02]  /*eae0*/  MOV R132, R100 ;  /* 0x0000006400847202 */ /* 0x000fe40000000f00 */
[----:B------:R-:W-:-:S02]  /*eaf0*/  F2FP.F16.F32.PACK_AB R96, R33, R32 ;  /* 0x000000202160723e */ /* 0x000fc400000000ff */
[----:B------:R-:W-:Y:S02]  /*eb00*/  F2FP.F16.F32.PACK_AB R97, R35, R34 ;  /* 0x000000222361723e */ /* 0x000fe400000000ff */
[----:B------:R-:W-:Y:S02]  /*eb10*/  F2FP.F16.F32.PACK_AB R98, R37, R36 ;  /* 0x000000242562723e */ /* 0x000fe400000000ff */
        /* <DEDUP_REMOVED lines=8> */
[----:B------:R-:W-:Y:S01]  /*eba0*/  MOV R18, R12 ;  /* 0x0000000c00127202 */ /* 0x000fe20000000f00 */
[----:B------:R2:W-:Y:S01]  /*ebb0*/  STSM.16.M88.4 [R106], R100 ;  /* 0x000000646a007844 */ /* 0x0005e20000000200 */
[----:B0-----:R-:W-:Y:S02]  /*ebc0*/  MOV R17, R14 ;  /* 0x0000000e00117202 */ /* 0x001fe40000000f00 */
[----:B------:R-:W-:-:S02]  /*ebd0*/  F2FP.F16.F32.PACK_AB R8, R49, R48 ;  /* 0x000000303108723e */ /* 0x000fc400000000ff */
[----:B------:R-:W-:Y:S02]  /*ebe0*/  F2FP.F16.F32.PACK_AB R9, R51, R50 ;  /* 0x000000323309723e */ /* 0x000fe400000000ff */
[----:B------:R-:W-:Y:S02]  /*ebf0*/  F2FP.F16.F32.PACK_AB R10, R53, R52 ;  /* 0x00000034350a723e */ /* 0x000fe400000000ff */
[----:B------:R-:W-:Y:S02]  /*ec00*/  F2FP.F16.F32.PACK_AB R11, R55, R54 ;  /* 0x00000036370b723e */ /* 0x000fe400000000ff */
[----:B------:R-:W-:Y:S02]  /*ec10*/  MOV R130, R74 ;  /* 0x0000004a00827202 */ /* 0x000fe40000000f00 */
[----:B------:R-:W-:Y:S01]  /*ec20*/  MOV R22, R72 ;  /* 0x0000004800167202 */ /* 0x000fe20000000f00 */
[----:B------:R0:W-:Y:S01]  /*ec30*/  STSM.16.M88.4 [R134], R8 ;  /* 0x0000000886007844 */ /* 0x0001e20000000200 */
[----:B------:R-:W-:-:S02]  /*ec40*/  F2FP.F16.F32.PACK_AB R12, R57, R56 ;  /* 0x00000038390c723e */ /* 0x000fc400000000ff */
[----:B------:R-:W-:Y:S02]  /*ec50*/  F2FP.F16.F32.PACK_AB R13, R59, R58 ;  /* 0x0000003a3b0d723e */ /* 0x000fe400000000ff */
[----:B------:R-:W-:Y:S02]  /*ec60*/  F2FP.F16.F32.PACK_AB R14, R61, R60 ;  /* 0x0000003c3d0e723e */ /* 0x000fe400000000ff */
[----:B------:R-:W-:Y:S02]  /*ec70*/  F2FP.F16.F32.PACK_AB R15, R63, R62 ;  /* 0x0000003e3f0f723e */ /* 0x000fe400000000ff */
[----:B------:R-:W-:Y:S02]  /*ec80*/  F2FP.F16.F32.PACK_AB R72, R65, R64 ;  /* 0x000000404148723e */ /* 0x000fe400000000ff */
[----:B------:R-:W-:Y:S01]  /*ec90*/  F2FP.F16.F32.PACK_AB R73, R67, R66 ;  /* 0x000000424349723e */ /* 0x000fe200000000ff */
[----:B------:R-:W-:Y:S01]  /*eca0*/  STSM.16.M88.4 [R133], R12 ;  /* 0x0000000c85007844 */ /* 0x000fe20000000200 */
[----:B------:R-:W-:-:S02]  /*ecb0*/  F2FP.F16.F32.PACK_AB R74, R69, R68 ;  /* 0x00000044454a723e */ /* 0x000fc400000000ff */
[----:B------:R-:W-:Y:S02]  /*ecc0*/  F2FP.F16.F32.PACK_AB R75, R71, R70 ;  /* 0x00000046474b723e */ /* 0x000fe400000000ff */
[----:B-1----:R-:W-:Y:S02]  /*ecd0*/  F2FP.F16.F32.PACK_AB R96, R5, R4 ;  /* 0x000000040560723e */ /* 0x002fe400000000ff */
[----:B------:R-:W-:Y:S01]  /*ece0*/  F2FP.F16.F32.PACK_AB R97, R123, R122 ;  /* 0x0000007a7b61723e */ /* 0x000fe200000000ff */
[----:B------:R-:W-:Y:S01]  /*ecf0*/  STSM.16.M88.4 [R132], R72 ;  /* 0x0000004884007844 */ /* 0x000fe20000000200 */
[----:B------:R-:W-:Y:S02]  /*ed00*/  F2FP.F16.F32.PACK_AB R98, R77, R76 ;  /* 0x0000004c4d62723e */ /* 0x000fe400000000ff */
[----:B------:R-:W-:Y:S02]  /*ed10*/  F2FP.F16.F32.PACK_AB R99, R79, R78 ;  /* 0x0000004e4f63723e */ /* 0x000fe400000000ff */
[----:B--2---:R-:W-:-:S02]  /*ed20*/  F2FP.F16.F32.PACK_AB R100, R81, R80 ;  /* 0x000000505164723e */ /* 0x004fc400000000ff */
[----:B------:R-:W-:Y:S01]  /*ed30*/  F2FP.F16.F32.PACK_AB R101, R83, R82 ;  /* 0x000000525365723e */ /* 0x000fe200000000ff */
[----:B------:R1:W-:Y:S01]  /*ed40*/  STSM.16.M88.4 [R131], R96 ;  /* 0x0000006083007844 */ /* 0x0003e20000000200 */
[----:B------:R-:W-:Y:S02]  /*ed50*/  F2FP.F16.F32.PACK_AB R102, R85, R84 ;  /* 0x000000545566723e */ /* 0x000fe400000000ff */
[----:B------:R-:W-:Y:S02]  /*ed60*/  F2FP.F16.F32.PACK_AB R103, R87, R86 ;  /* 0x000000565767723e */ /* 0x000fe400000000ff */
[----:B------:R-:W-:Y:S02]  /*ed70*/  F2FP.F16.F32.PACK_AB R104, R89, R88 ;  /* 0x000000585968723e */ /* 0x000fe400000000ff */
[----:B------:R-:W-:Y:S01]  /*ed80*/  F2FP.F16.F32.PACK_AB R105, R91, R90 ;  /* 0x0000005a5b69723e */ /* 0x000fe200000000ff */
[----:B------:R-:W-:Y:S01]  /*ed90*/  STSM.16.M88.4 [R3], R100 ;  /* 0x0000006403007844 */ /* 0x000fe20000000200 */
[----:B------:R-:W-:-:S02]  /*eda0*/  F2FP.F16.F32.PACK_AB R106, R93, R92 ;  /* 0x0000005c5d6a723e */ /* 0x000fc400000000ff */
[----:B------:R-:W-:Y:S02]  /*edb0*/  F2FP.F16.F32.PACK_AB R107, R95, R94 ;  /* 0x0000005e5f6b723e */ /* 0x000fe400000000ff */
[----:B0-----:R-:W-:Y:S02]  /*edc0*/  F2FP.F16.F32.PACK_AB R8, R7, R6 ;  /* 0x000000060708723e */ /* 0x001fe400000000ff */
[----:B------:R-:W-:Y:S01]  /*edd0*/  F2FP.F16.F32.PACK_AB R9, R125, R124 ;  /* 0x0000007c7d09723e */ /* 0x000fe200000000ff */
[----:B------:R-:W-:Y:S01]  /*ede0*/  STSM.16.M88.4 [R130], R104 ;  /* 0x0000006882007844 */ /* 0x000fe20000000200 */
[----:B------:R-:W-:Y:S01]  /*edf0*/  F2FP.F16.F32.PACK_AB R10, R21, R20 ;  /* 0x00000014150a723e */ /* 0x000fe200000000ff */
[----:B-1----:R-:W-:Y:S01]  /*ee00*/  IMAD.U32 R96, RZ, RZ, UR12 ;  /* 0x0000000cff607e24 */ /* 0x002fe2000f8e00ff */
[----:B------:R-:W-:Y:S01]  /*ee10*/  F2FP.F16.F32.PACK_AB R11, R127, R126 ;  /* 0x0000007e7f0b723e */ /* 0x000fe200000000ff */
[----:B------:R-:W-:Y:S01]  /*ee20*/  IMAD.U32 R97, RZ, RZ, UR13 ;  /* 0x0000000dff617e24 */ /* 0x000fe2000f8e00ff */
[----:B------:R-:W-:Y:S01]  /*ee30*/  F2FP.F16.F32.PACK_AB R12, R121, R120 ;  /* 0x00000078790c723e */ /* 0x000fe200000000ff */
[----:B------:R-:W0:Y:S01]  /*ee40*/  LDC.64 R98, c[0x0][0xc08] ;  /* 0x00030200ff627b82 */ /* 0x000e220000000a00 */
[----:B------:R-:W-:Y:S01]  /*ee50*/  F2FP.F16.F32.PACK_AB R13, R129, R128 ;  /* 0x00000080810d723e */ /* 0x000fe200000000ff */
[----:B------:R-:W-:Y:S01]  /*ee60*/  STSM.16.M88.4 [R22], R8 ;  /* 0x0000000816007844 */ /* 0x000fe20000000200 */
[----:B------:R-:W-:-:S02]  /*ee70*/  F2FP.F16.F32.PACK_AB R14, R109, R108 ;  /* 0x0000006c6d0e723e */ /* 0x000fc400000000ff */
[----:B------:R-:W-:Y:S02]  /*ee80*/  F2FP.F16.F32.PACK_AB R15, R111, R110 ;  /* 0x0000006e6f0f723e */ /* 0x000fe400000000ff */
[----:B------:R-:W-:Y:S02]  /*ee90*/  F2FP.F16.F32.PACK_AB R72, R113, R112 ;  /* 0x000000707148723e */ /* 0x000fe400000000ff */
[----:B------:R-:W-:Y:S01]  /*eea0*/  F2FP.F16.F32.PACK_AB R73, R115, R114 ;  /* 0x000000727349723e */ /* 0x000fe200000000ff */
[----:B------:R-:W-:Y:S01]  /*eeb0*/  STSM.16.M88.4 [R18], R12 ;  /* 0x0000000c12007844 */ /* 0x000fe20000000200 */
[----:B------:R-:W-:Y:S02]  /*eec0*/  F2FP.F16.F32.PACK_AB R74, R117, R116 ;  /* 0x00000074754a723e */ /* 0x000fe400000000ff */
[----:B------:R-:W-:Y:S02]  /*eed0*/  F2FP.F16.F32.PACK_AB R75, R119, R118 ;  /* 0x00000076774b723e */ /* 0x000fe400000000ff */
[----:B------:R-:W-:-:S03]  /*eee0*/  ISETP.NE.U32.AND P0, PT, RZ, UR14, PT ;  /* 0x0000000eff007c0c */ /* 0x000fc6000bf05070 */
[----:B------:R1:W-:Y:S01]  /*eef0*/  STSM.16.M88.4 [R17], R72 ;  /* 0x0000004811007844 */ /* 0x0003e20000000200 */
[----:B------:R-:W-:Y:S01]  /*ef00*/  BAR.SYNC.DEFER_BLOCKING 0x1, 0x100 ;  /* 0x0044000000007b1d */ /* 0x000fe20000010000 */
[----:B------:R-:W-:Y:S02]  /*ef10*/  ISETP.NE.AND.EX P0, PT, RZ, UR15, PT, P0 ;  /* 0x0000000fff007c0c */ /* 0x000fe4000bf05300 */
[----:B0-----:R-:W-:-:S05]  /*ef20*/  ISETP.NE.U32.AND P1, PT, R98, RZ, PT ;  /* 0x000000ff6200720c */ /* 0x001fca0003f25070 */
[----:B-1----:R-:W0:Y:S06]  /*ef30*/  LDC R17, c[0x0][0xbe8] ;  /* 0x0002fa00ff117b82 */ /* 0x002e2c0000000800 */
[----:B------:R-:W2:Y:S01]  /*ef40*/  @P0 LDG.E R3, desc[UR36][R96.64] ;  /* 0x0000002460030981 */ /* 0x000ea2000c1e1900 */
[----:B------:R-:W-:Y:S01]  /*ef50*/  R2UR UR4, R99 ;  /* 0x00000000630472ca */ /* 0x000fe200000e0000 */
[----:B------:R-:W-:-:S12]  /*ef60*/  VOTEU.ANY UP0, P1 ;  /* 0x00000000003f7886 */ /* 0x000fd80000800100 */
[----:B------:R-:W-:Y:S01]  /*ef70*/  UISETP.NE.AND.EX UP0, UPT, UR4, URZ, UPT, UP0 ;  /* 0x0000003f0400728c */ /* 0x000fe2000bf05300 */
[----:B0-----:R-:W-:Y:S02]  /*ef80*/  ISETP.NE.AND P1, PT, R17, 0x1, PT ;  /* 0x000000011100780c */ /* 0x001fe40003f25270 */
[----:B------:R-:W-:Y:S02]  /*ef90*/  ULDC UR4, c[0x0][0xa88] ;  /* 0x0002a20000047ab9 */ /* 0x000fe40000000800 */
[----:B------:R-:W-:Y:S01]  /*efa0*/  IMAD.U32 R12, RZ, RZ, UR4 ;  /* 0x00000004ff0c7e24 */ /* 0x000fe2000f8e00ff */
[----:B------:R-:W-:Y:S01]  /*efb0*/  PLOP3.LUT P4, PT, PT, PT, UP0, 0x80, 0x0 ;  /* 0x000000000000781c */ /* 0x000fe20003f8f008 */
[----:B------:R-:W-:-:S04]  /*efc0*/  ULDC UR4, c[0x0][0xad4] ;  /* 0x0002b50000047ab9 */ /* 0x000fc80000000800 */
[----:B------:R-:W-:Y:S02]  /*efd0*/  @UP0 ULDC.64 UR12, c[0x0][0xc08] ;  /* 0x00030200000c0ab9 */ /* 0x000fe40000000a00 */
[----:B------:R-:W-:Y:S01]  /*efe0*/  @UP0 UIMAD.WIDE UR12, UR9, 0x4, UR12 ;  /* 0x00000004090c08a5 */ /* 0x000fe2000f8e020c */
[----:B------:R-:W0:Y:S01]  /*eff0*/  @P1 LDC R10, c[0x0][0xbec] ;  /* 0x0002fb00ff0a1b82 */ /* 0x000e220000000800 */
[----:B------:R-:W-:-:S04]  /*f000*/  UISETP.NE.AND UP0, UPT, UR18, URZ, UPT ;  /* 0x0000003f1200728c */ /* 0x000fc8000bf05270 */
[----:B------:R-:W-:Y:S01]  /*f010*/  USEL UR4, UR18, UR4, UP0 ;  /* 0x0000000412047287 */ /* 0x000fe20008000000 */
[----:B------:R-:W-:Y:S02]  /*f020*/  IMAD.U32 R8, RZ, RZ, UR12 ;  /* 0x0000000cff087e24 */ /* 0x000fe4000f8e00ff */
[----:B------:R-:W1:Y:S01]  /*f030*/  @P1 LDC R11, c[0x0][0xbf0] ;  /* 0x0002fc00ff0b1b82 */ /* 0x000e620000000800 */
[----:B------:R-:W-:Y:S01]  /*f040*/  UISETP.GT.AND UP1, UPT, UR4, 0x1, UPT ;  /* 0x000000010400788c */ /* 0x000fe2000bf24270 */
[----:B------:R-:W-:Y:S01]  /*f050*/  IMAD.U32 R9, RZ, RZ, UR13 ;  /* 0x0000000dff097e24 */ /* 0x000fe2000f8e00ff */
[----:B------:R-:W-:Y:S02]  /*f060*/  UMOV UR22, 0x9b8 ;  /* 0x000009b800167882 */ /* 0x000fe40000000000 */
[----:B------:R-:W-:Y:S02]  /*f070*/  USEL UR22, UR22, 0x978, UP1 ;  /* 0x0000097816167887 */ /* 0x000fe40008800000 */
[----:B------:R-:W-:Y:S01]  /*f080*/  UISETP.NE.U32.AND UP0, UPT, UR14, URZ, UPT ;  /* 0x0000003f0e00728c */ /* 0x000fe2000bf05070 */
[----:B------:R-:W-:Y:S01]  /*f090*/  VIADD R15, R192, UR16 ;  /* 0x00000010c00f7c36 */ /* 0x000fe20008000000 */
[----:B------:R-:W-:Y:S01]  /*f0a0*/  USHF.R.S32.HI UR12, URZ, 0x1f, UR9 ;  /* 0x0000001f3f0c7899 */ /* 0x000fe20008011409 */
[----:B------:R0:W5:Y:S01]  /*f0b0*/  @P4 LDG.E R12, desc[UR36][R8.64] ;  /* 0x00000024080c4981 */ /* 0x000162000c1e1900 */
[----:B------:R-:W-:Y:S01]  /*f0c0*/  UMOV UR4, URZ ;  /* 0x0000003f00047c82 */ /* 0x000fe20008000000 */
[----:B------:R-:W-:-:S02]  /*f0d0*/  UISETP.NE.AND.EX UP0, UPT, UR15, URZ, UPT, UP0 ;  /* 0x0000003f0f00728c */ /* 0x000fc4000bf05300 */
[----:B------:R-:W-:Y:S02]  /*f0e0*/  USEL UR20, UR17, URZ, UP1 ;  /* 0x0000003f11147287 */ /* 0x000fe40008800000 */
[----:B------:R-:W-:Y:S02]  /*f0f0*/  USEL UR9, UR9, URZ, !UP0 ;  /* 0x0000003f09097287 */ /* 0x000fe4000c000000 */
[----:B------:R-:W-:Y:S01]  /*f100*/  USEL UR21, UR12, URZ, !UP0 ;  /* 0x0000003f0c157287 */ /* 0x000fe2000c000000 */
[----:B------:R-:W-:Y:S02]  /*f110*/  ULDC.64 UR16, c[0x0][UR22+0x220] ;  /* 0x0000880016107abb */ /* 0x000fe40008000a00 */
[----:B------:R-:W-:Y:S01]  /*f120*/  ULDC.64 UR12, c[0x0][UR22+0x218] ;  /* 0x00008600160c7abb */ /* 0x000fe20008000a00 */
[----:B------:R-:W-:Y:S01]  /*f130*/  ULDC.64 UR18, c[0x0][UR22+0x228] ;  /* 0x00008a0016127abb */ /* 0x000fe20008000a00 */
[----:B------:R-:W-:Y:S01]  /*f140*/  UIMAD.WIDE.U32 UR14, UR12, UR23, URZ ;  /* 0x000000170c0e72a5 */ /* 0x000fe2000f8e003f */
[----:B0-----:R-:W-:Y:S01]  /*f150*/  @P1 IMAD.HI.U32 R8, R15, R10, RZ ;  /* 0x0000000a0f081227 */ /* 0x001fe200078e00ff */
[----:B------:R-:W-:-:S02]  /*f160*/  UIMAD UR23, UR13, UR23, URZ ;  /* 0x000000170d1772a4 */ /* 0x000fc4000f8e023f */
[----:B------:R-:W-:Y:S02]  /*f170*/  UIMAD UR17, UR17, UR9, URZ ;  /* 0x00000009111172a4 */ /* 0x000fe4000f8e023f */
[----:B------:R-:W-:Y:S02]  /*f180*/  UIMAD.WIDE.U32 UR24, UR18, UR20, URZ ;  /* 0x00000014121872a5 */ /* 0x000fe4000f8e003f */
[----:B------:R-:W-:Y:S02]  /*f190*/  UIMAD.WIDE.U32 UR12, UR16, UR9, URZ ;  /* 0x00000009100c72a5 */ /* 0x000fe4000f8e003f */
[----:B------:R-:W-:Y:S02]  /*f1a0*/  UIMAD UR18, UR19, UR20, URZ ;  /* 0x00000014131272a4 */ /* 0x000fe4000f8e023f */
[----:B------:R-:W-:Y:S01]  /*f1b0*/  UIMAD UR17, UR16, UR21, UR17 ;  /* 0x00000015101172a4 */ /* 0x000fe2000f8e0211 */
[----:B------:R-:W-:Y:S01]  /*f1c0*/  IMAD.U32 R9, RZ, RZ, UR25 ;  /* 0x00000019ff097e24 */ /* 0x000fe2000f8e00ff */
[----:B------:R-:W-:-:S02]  /*f1d0*/  UIADD3 UR18, UR25, UR18, URZ ;  /* 0x0000001219127290 */ /* 0x000fc4000fffe03f */
[----:B------:R-:W-:Y:S02]  /*f1e0*/  UIADD3 UR23, UR15, UR23, URZ ;  /* 0x000000170f177290 */ /* 0x000fe4000fffe03f */
[----:B------:R-:W-:Y:S02]  /*f1f0*/  UIADD3 UR17, UR13, UR17, URZ ;  /* 0x000000110d117290 */ /* 0x000fe4000fffe03f */
[----:B------:R-:W-:Y:S01]  /*f200*/  IMAD.U32 R14, RZ, RZ, UR18 ;  /* 0x00000012ff0e7e24 */ /* 0x000fe2000f8e00ff */
[----:B--2---:R-:W-:Y:S01]  /*f210*/  @P0 R2UR UR4, R3 ;  /* 0x00000000030402ca */ /* 0x004fe200000e0000 */
[----:B------:R-:W-:Y:S01]  /*f220*/  IMAD.MOV.U32 R3, RZ, RZ, R15 ;  /* 0x000000ffff037224 */ /* 0x000fe200078e000f */
[----:B-1----:R-:W-:Y:S01]  /*f230*/  @P1 SHF.R.U32.HI R3, RZ, R11, R8 ;  /* 0x0000000bff031219 */ /* 0x002fe20000011608 */
[----:B------:R-:W-:-:S03]  /*f240*/  IMAD.U32 R8, RZ, RZ, UR24 ;  /* 0x00000018ff087e24 */ /* 0x000fc6000f8e00ff */
[--C-:B------:R-:W-:Y:S01]  /*f250*/  SHF.R.S32.HI R9, RZ, 0x1f, R3.reuse ;  /* 0x0000001fff097819 */ /* 0x100fe20000011403 */
[----:B------:R-:W-:-:S04]  /*f260*/  IMAD.MOV R10, RZ, RZ, -R3 ;  /* 0x000000ffff0a7224 */ /* 0x000fc800078e0a03 */
[----:B------:R-:W-:Y:S02]  /*f270*/  IMAD R11, R17, R10, R15 ;  /* 0x0000000a110b7224 */ /* 0x000fe400078e020f */
[----:B------:R-:W-:Y:S02]  /*f280*/  UIADD3 UR14, UP0, UP2, UR12, UR14, UR4 ;  /* 0x0000000e0c0e7290 */ /* 0x000fe4000fa1e004 */
[----:B------:R-:W-:Y:S01]  /*f290*/  USHF.R.S32.HI UR16, URZ, 0x1f, UR4 ;  /* 0x0000001f3f107899 */ /* 0x000fe20008011404 */
[----:B------:R-:W-:-:S03]  /*f2a0*/  ULDC.64 UR12, c[0x0][UR22+0x210] ;  /* 0x00008400160c7abb */ /* 0x000fc60008000a00 */
        /* <DEDUP_REMOVED lines=18> */
.L_x_4574:
[----:B------:R-:W2:Y:S01]  /*f3d0*/  LDL R3, [R1+0xc] ;  /* 0x00000c0001037983 */ /* 0x000ea20000100800 */
[----:B------:R-:W-:Y:S02]  /*f3e0*/  R2UR UR12, R23 ;  /* 0x00000000170c72ca */ /* 0x000fe400000e0000 */
[----:B------:R-:W-:Y:S01]  /*f3f0*/  LOP3.LUT P0, RZ, R222, 0x3, RZ, 0xc0, !PT ;  /* 0x00000003deff7812 */ /* 0x000fe2000780c0ff */
[----:B------:R-:W-:Y:S01]  /*f400*/  SHFL.IDX PT, R8, R13, RZ, 0x1c1f ;  /* 0x001c1fff0d087589 */ /* 0x000fe200000e0000 */
[----:B------:R-:W-:-:S03]  /*f410*/  PLOP3.LUT P3, PT, PT, PT, UP1, 0x80, 0x0 ;  /* 0x000000000000781c */ /* 0x000fc60003f6f018 */
[----:B------:R-:W0:Y:S04]  /*f420*/  SHFL.IDX PT, R9, R14, RZ, 0x1c1f ;  /* 0x001c1fff0e097589 */ /* 0x000e2800000e0000 */
[----:B------:R-:W-:Y:S04]  /*f430*/  SHFL.IDX PT, R10, R13, 0x1, 0x1c1f ;  /* 0x003c1f000d0a7f89 */ /* 0x000fe800000e0000 */
[----:B------:R-:W1:Y:S01]  /*f440*/  SHFL.IDX PT, R11, R14, 0x1, 0x1c1f ;  /* 0x003c1f000e0b7f89 */ /* 0x000e6200000e0000 */
[----:B--2---:R-:W-:Y:S02]  /*f450*/  VIADD R18, R3, UR12 ;  /* 0x0000000c03127c36 */ /* 0x004fe40008000000 */
[----:B-----5:R-:W-:-:S02]  /*f460*/  IMAD R3, R12, R17, RZ ;  /* 0x000000110c037224 */ /* 0x020fc400078e02ff */
[----:B------:R-:W-:-:S03]  /*f470*/  VIADD R12, R18, 0x8 ;  /* 0x00000008120c7836 */ /* 0x000fc60000000000 */
[-C--:B------:R-:W-:Y:S02]  /*f480*/  ISETP.GE.OR P2, PT, R18, R3.reuse, P0 ;  /* 0x000000031200720c */ /* 0x080fe40000746670 */
[----:B------:R-:W-:-:S11]  /*f490*/  ISETP.GE.OR P0, PT, R12, R3, P0 ;  /* 0x000000030c00720c */ /* 0x000fd60000706670 */
[----:B0-----:R0:W-:Y:S01]  /*f4a0*/  @!P2 ST.E desc[UR36][R8.64], R0 ;  /* 0x000000000800a985 */ /* 0x0011e2000c101924 */
[----:B------:R-:W-:-:S03]  /*f4b0*/  ISETP.GE.AND P2, PT, R18, R3, PT ;  /* 0x000000031200720c */ /* 0x000fc60003f46270 */
[----:B-1----:R0:W-:Y:S01]  /*f4c0*/  @!P0 ST.E desc[UR36][R10.64], R2 ;  /* 0x000000020a008985 */ /* 0x0021e2000c101924 */
[----:B------:R-:W-:Y:S01]  /*f4d0*/  ISETP.GE.AND P0, PT, R12, R3, PT ;  /* 0x000000030c00720c */ /* 0x000fe20003f06270 */
[----:B------:R-:W-:-:S12]  /*f4e0*/  @P3 BRA `(.L_x_4575) ;  /* 0x0000000c004c3947 */ /* 0x000fd80003800000 */
[----:B------:R-:W-:Y:S01]  /*f4f0*/  IMAD.SHL.U32 R63, R194, 0x8, RZ ;  /* 0x00000008c23f7824 */ /* 0x000fe200078e00ff */
[----:B------:R-:W1:Y:S01]  /*f500*/  @P1 LDC R57, c[0x0][0xbec] ;  /* 0x0002fb00ff391b82 */ /* 0x000e620000000800 */
[----:B------:R-:W-:Y:S01]  /*f510*/  IMAD.MOV.U32 R5, RZ, RZ, 0x2 ;  /* 0x00000002ff057424 */ /* 0x000fe200078e00ff */
[----:B------:R-:W-:Y:S01]  /*f520*/  ULDC.64 UR14, c[0x0][0xaa0] ;  /* 0x0002a800000e7ab9 */ /* 0x000fe20000000a00 */
[----:B------:R-:W-:Y:S01]  /*f530*/  IMAD R4, R219, 0x40, R63 ;  /* 0x00000040db047824 */ /* 0x000fe200078e023f */
[----:B------:R-:W-:Y:S02]  /*f540*/  R2UR UR17, R23 ;  /* 0x00000000171172ca */ /* 0x000fe400000e0000 */
[----:B------:R-:W-:Y:S01]  /*f550*/  R2UR UR18, R209 ;  /* 0x00000000d11272ca */ /* 0x000fe200000e0000 */
[----:B------:R-:W-:Y:S01]  /*f560*/  IMAD.WIDE R4, R4, R5, UR10 ;  /* 0x0000000a04047e25 */ /* 0x000fe2000f8e0205 */
[----:B------:R-:W2:Y:S02]  /*f570*/  @P1 LDC R61, c[0x0][0xbf0] ;  /* 0x0002fc00ff3d1b82 */ /* 0x000ea40000000800 */
[C---:B------:R-:W-:Y:S01]  /*f580*/  IADD3 R29, P2, R4.reuse, 0x5000, RZ ;  /* 0x00005000041d7810 */ /* 0x040fe20007f5e0ff */
[----:B------:R-:W-:Y:S01]  /*f590*/  UIMAD UR12, UR16, UR14, URZ ;  /* 0x0000000e100c72a4 */ /* 0x000fe2000f8e023f */
[----:B0-----:R-:W-:-:S02]  /*f5a0*/  IADD3 R9, P4, R4, 0x1000, RZ ;  /* 0x0000100004097810 */ /* 0x001fc40007f9e0ff */
[----:B------:R-:W-:Y:S02]  /*f5b0*/  LOP3.LUT R28, R29, 0x380, RZ, 0xc0, !PT ;  /* 0x000003801d1c7812 */ /* 0x000fe400078ec0ff */
[----:B------:R-:W-:Y:S02]  /*f5c0*/  IADD3 R13, P3, R4, 0x2000, RZ ;  /* 0x00002000040d7810 */ /* 0x000fe40007f7e0ff */
[----:B------:R-:W-:Y:S02]  /*f5d0*/  SHF.R.U64 R28, R28, 0x3, RZ ;  /* 0x000000031c1c7819 */ /* 0x000fe400000012ff */
[----:B------:R-:W-:Y:S02]  /*f5e0*/  IADD3 R21, P6, R4, 0x3000, RZ ;  /* 0x0000300004157810 */ /* 0x000fe40007fde0ff */
[----:B------:R-:W-:Y:S01]  /*f5f0*/  LOP3.LUT R28, R28, R29, RZ, 0x3c, !PT ;  /* 0x0000001d1c1c7212 */ /* 0x000fe200078e3cff */
[----:B------:R-:W-:Y:S01]  /*f600*/  IMAD.X R29, RZ, RZ, R5, P2 ;  /* 0x000000ffff1d7224 */ /* 0x000fe200010e0605 */
[----:B------:R-:W-:-:S02]  /*f610*/  IADD3 R7, P2, R4, 0xb000, RZ ;  /* 0x0000b00004077810 */ /* 0x000fc40007f5e0ff */
[----:B------:R-:W-:Y:S02]  /*f620*/  IADD3 R25, P5, R4, 0x4000, RZ ;  /* 0x0000400004197810 */ /* 0x000fe40007fbe0ff */
[----:B------:R-:W-:Y:S01]  /*f630*/  LOP3.LUT R0, R7, 0x380, RZ, 0xc0, !PT ;  /* 0x0000038007007812 */ /* 0x000fe200078ec0ff */
[----:B------:R-:W-:Y:S01]  /*f640*/  UIMAD UR12, UR4, UR15, UR12 ;  /* 0x0000000f040c72a4 */ /* 0x000fe2000f8e020c */
[----:B------:R-:W-:Y:S01]  /*f650*/  LOP3.LUT R8, R9, 0x380, RZ, 0xc0, !PT ;  /* 0x0000038009087812 */ /* 0x000fe200078ec0ff */
[----:B------:R-:W-:Y:S01]  /*f660*/  UIMAD.WIDE.U32 UR10, UR4, UR14, URZ ;  /* 0x0000000e040a72a5 */ /* 0x000fe2000f8e003f */
[----:B------:R-:W-:Y:S01]  /*f670*/  SHF.R.U64 R0, R0, 0x3, RZ ;  /* 0x0000000300007819 */ /* 0x000fe200000012ff */
[----:B------:R-:W-:Y:S01]  /*f680*/  IMAD.X R53, RZ, RZ, R5, P2 ;  /* 0x000000ffff357224 */ /* 0x000fe200010e0605 */
[----:B------:R-:W-:Y:S01]  /*f690*/  LOP3.LUT R12, R13, 0x380, RZ, 0xc0, !PT ;  /* 0x000003800d0c7812 */ /* 0x000fe200078ec0ff */
[----:B------:R-:W5:Y:S01]  /*f6a0*/  LD.E.128 R28, desc[UR36][R28.64] ;  /* 0x000000241c1c7980 */ /* 0x000f62000c101d00 */
[----:B------:R-:W-:-:S02]  /*f6b0*/  LOP3.LUT R20, R21, 0x380, RZ, 0xc0, !PT ;  /* 0x0000038015147812 */ /* 0x000fc400078ec0ff */
[----:B------:R-:W-:Y:S02]  /*f6c0*/  LOP3.LUT R24, R25, 0x380, RZ, 0xc0, !PT ;  /* 0x0000038019187812 */ /* 0x000fe400078ec0ff */
[----:B------:R-:W-:Y:S01]  /*f6d0*/  LOP3.LUT R52, R0, R7, RZ, 0x3c, !PT ;  /* 0x0000000700347212 */ /* 0x000fe200078e3cff */
[----:B------:R-:W-:Y:S01]  /*f6e0*/  IMAD R0, R194, 0x20, R219 ;  /* 0x00000020c2007824 */ /* 0x000fe200078e02db */
[----:B------:R-:W-:Y:S01]  /*f6f0*/  UIADD3 UR11, UR11, UR12, URZ ;  /* 0x0000000c0b0b7290 */ /* 0x000fe2000fffe03f */
[----:B------:R-:W-:Y:S02]  /*f700*/  SHF.R.U64 R8, R8, 0x3, RZ ;  /* 0x0000000308087819 */ /* 0x000fe400000012ff */
[----:B------:R-:W-:Y:S01]  /*f710*/  SHF.R.U64 R12, R12, 0x3, RZ ;  /* 0x000000030c0c7819 */ /* 0x000fe200000012ff */
[----:B------:R-:W-:Y:S01]  /*f720*/  ULDC.64 UR12, c[0x0][0xae8] ;  /* 0x0002ba00000c7ab9 */ /* 0x000fe20000000a00 */
[----:B------:R-:W-:Y:S02]  /*f730*/  SHF.R.U64 R20, R20, 0x3, RZ ;  /* 0x0000000314147819 */ /* 0x000fe400000012ff */
[----:B------:R-:W-:Y:S01]  /*f740*/  SHF.R.U64 R24, R24, 0x3, RZ ;  /* 0x0000000318187819 */ /* 0x000fe200000012ff */
[----:B------:R-:W-:Y:S01]  /*f750*/  VIADD R18, R0, UR17 ;  /* 0x0000001100127c36 */ /* 0x000fe20008000000 */
[----:B------:R-:W-:Y:S01]  /*f760*/  UIMAD.WIDE.U32 UR10, UR18, UR12, UR10 ;  /* 0x0000000c120a72a5 */ /* 0x000fe2000f8e000a */
        /* <DEDUP_REMOVED lines=9> */
[----:B------:R-:W-:Y:S01]  /*f800*/  USHF.R.S32.HI UR4, URZ, 0x1f, UR9 ;  /* 0x0000001f3f047899 */ /* 0x000fe20008011409 */
[----:B------:R-:W-:Y:S01]  /*f810*/  IADD3 R37, P4, R4, 0x7000, RZ ;  /* 0x0000700004257810 */ /* 0x000fe20007f9e0ff */
[----:B-1----:R-:W-:Y:S01]  /*f820*/  @P1 IMAD.HI.U32 R0, R18, R57, RZ ;  /* 0x0000003912001227 */ /* 0x002fe200078e00ff */
[C---:B------:R-:W-:Y:S01]  /*f830*/  IADD3 R41, P3, R4.reuse, 0x8000, RZ ;  /* 0x0000800004297810 */ /* 0x040fe20007f7e0ff */
[----:B------:R-:W-:Y:S01]  /*f840*/  UIMAD UR11, UR18, UR13, UR11 ;  /* 0x0000000d120b72a4 */ /* 0x000fe2000f8e020b */
[C---:B------:R-:W-:Y:S01]  /*f850*/  IADD3 R45, P6, R4.reuse, 0x9000, RZ ;  /* 0x00009000042d7810 */ /* 0x040fe20007fde0ff */
[----:B------:R-:W-:Y:S01]  /*f860*/  IMAD.MOV.U32 R59, RZ, RZ, R18 ;  /* 0x000000ffff3b7224 */ /* 0x000fe200078e0012 */
[----:B------:R-:W-:Y:S01]  /*f870*/  IADD3 R49, P5, R4, 0xa000, RZ ;  /* 0x0000a00004317810 */ /* 0x000fe20007fbe0ff */
        /* <DEDUP_REMOVED lines=8> */
[----:B------:R-:W-:Y:S02]  /*f900*/  LOP3.LUT R48, R49, 0x380, RZ, 0xc0, !PT ;  /* 0x0000038031307812 */ /* 0x000fe400078ec0ff */
[----:B------:R-:W-:Y:S01]  /*f910*/  LOP3.LUT R11, R4, 0x380, RZ, 0xc0, !PT ;  /* 0x00000380040b7812 */ /* 0x000fe200078ec0ff */
[----:B------:R-:W5:Y:S01]  /*f920*/  LD.E.128 R24, desc[UR36][R24.64] ;  /* 0x0000002418187980 */ /* 0x000f62000c101d00 */
[----:B--2---:R-:W-:Y:S01]  /*f930*/  @P1 SHF.R.U32.HI R59, RZ, R61, R0 ;  /* 0x0000003dff3b1219 */ /* 0x004fe20000011600 */
[----:B------:R-:W-:Y:S01]  /*f940*/  UIMAD UR4, UR9, UR13, UR4 ;  /* 0x0000000d090472a4 */ /* 0x000fe2000f8e0204 */
[----:B------:R-:W-:Y:S01]  /*f950*/  SHF.R.U64 R32, R32, 0x3, RZ ;  /* 0x0000000320207819 */ /* 0x000fe200000012ff */
[----:B------:R-:W-:Y:S01]  /*f960*/  UIMAD.WIDE.U32 UR10, UR9, UR12, UR10 ;  /* 0x0000000c090a72a5 */ /* 0x000fe2000f8e000a */
[----:B------:R-:W-:Y:S01]  /*f970*/  SHF.R.U64 R36, R36, 0x3, RZ ;  /* 0x0000000324247819 */ /* 0x000fe200000012ff */
[----:B------:R-:W5:Y:S01]  /*f980*/  LD.E.128 R52, desc[UR36][R52.64] ;  /* 0x0000002434347980 */ /* 0x000f62000c101d00 */
[----:B------:R-:W-:-:S02]  /*f990*/  SHF.R.U64 R40, R40, 0x3, RZ ;  /* 0x0000000328287819 */ /* 0x000fc400000012ff */
[----:B------:R-:W-:Y:S02]  /*f9a0*/  SHF.R.U64 R44, R44, 0x3, RZ ;  /* 0x000000032c2c7819 */ /* 0x000fe400000012ff */
[----:B------:R-:W-:Y:S01]  /*f9b0*/  SHF.R.U64 R48, R48, 0x3, RZ ;  /* 0x0000000330307819 */ /* 0x000fe200000012ff */
[--C-:B------:R-:W-:Y:S01]  /*f9c0*/  IMAD.MOV R2, RZ, RZ, -R59.reuse ;  /* 0x000000ffff027224 */ /* 0x100fe200078e0a3b */
[----:B------:R-:W-:Y:S02]  /*f9d0*/  SHF.R.U64 R11, R11, 0x3, RZ ;  /* 0x000000030b0b7819 */ /* 0x000fe400000012ff */
[----:B------:R-:W-:Y:S01]  /*f9e0*/  SHF.R.S32.HI R0, RZ, 0x1f, R59 ;  /* 0x0000001fff007819 */ /* 0x000fe2000001143b */
[----:B------:R-:W-:Y:S01]  /*f9f0*/  UIADD3 UR4, UR11, UR4, URZ ;  /* 0x000000040b047290 */ /* 0x000fe2000fffe03f */
[----:B------:R-:W-:Y:S01]  /*fa00*/  LOP3.LUT R32, R32, R33, RZ, 0x3c, !PT ;  /* 0x0000002120207212 */ /* 0x000fe200078e3cff */
[----:B------:R-:W-:Y:S01]  /*fa10*/  ULDC.64 UR12, c[0x0][0xae0] ;  /* 0x0002b800000c7ab9 */ /* 0x000fe20000000a00 */
        /* <DEDUP_REMOVED lines=12> */
[----:B------:R-:W-:Y:S01]  /*fae0*/  IMAD R17, R17, R2, R18 ;  /* 0x0000000211117224 */ /* 0x000fe200078e0212 */
[----:B------:R-:W5:Y:S01]  /*faf0*/  LD.E.128 R4, desc[UR36][R4.64] ;  /* 0x0000002404047980 */ /* 0x000f62000c101d00 */
[----:B------:R-:W-:Y:S02]  /*fb00*/  IMAD.U32 R57, RZ, RZ, UR11 ;  /* 0x0000000bff397e24 */ /* 0x000fe4000f8e00ff */
[----:B------:R-:W-:Y:S01]  /*fb10*/  IMAD.U32 R56, RZ, RZ, UR10 ;  /* 0x0000000aff387e24 */ /* 0x000fe2000f8e00ff */
[----:B------:R-:W5:Y:S01]  /*fb20*/  LD.E.128 R32, desc[UR36][R32.64] ;  /* 0x0000002420207980 */ /* 0x000f62000c101d00 */
[----:B------:R-:W-:Y:S01]  /*fb30*/  IMAD.U32 R57, RZ, RZ, UR4 ;  /* 0x00000004ff397e24 */ /* 0x000fe2000f8e00ff */
[----:B------:R-:W-:Y:S01]  /*fb40*/  ULDC.64 UR10, c[0x0][0xad8] ;  /* 0x0002b600000a7ab9 */ /* 0x000fe20000000a00 */
[----:B------:R-:W-:Y:S01]  /*fb50*/  IMAD R61, R59, UR13, R0 ;  /* 0x0000000d3b3d7c24 */ /* 0x000fe2000f8e0200 */
[----:B------:R-:W5:Y:S01]  /*fb60*/  LD.E.128 R36, desc[UR36][R36.64] ;  /* 0x0000002424247980 */ /* 0x000f62000c101d00 */
[----:B------:R-:W-:-:S03]  /*fb70*/  SHF.R.S32.HI R0, RZ, 0x1f, R17 ;  /* 0x0000001fff007819 */ /* 0x000fc60000011411 */
[----:B------:R-:W5:Y:S01]  /*fb80*/  LD.E.128 R40, desc[UR36][R40.64] ;  /* 0x0000002428287980 */ /* 0x000f62000c101d00 */
[----:B------:R-:W-:-:S03]  /*fb90*/  IMAD.WIDE.U32 R56, R59, UR12, R56 ;  /* 0x0000000c3b387c25 */ /* 0x000fc6000f8e0038 */
        /* <DEDUP_REMOVED lines=8> */
[----:B------:R-:W-:-:S02]  /*fc20*/  IMAD R2, R0, UR10, RZ ;  /* 0x0000000a00027c24 */ /* 0x000fc4000f8e02ff */
[----:B------:R-:W-:Y:S02]  /*fc30*/  VIADD R18, R219, UR17 ;  /* 0x00000011db127c36 */ /* 0x000fe40008000000 */
[----:B------:R-:W-:Y:S02]  /*fc40*/  IMAD.IADD R57, R57, 0x1, R61 ;  /* 0x0000000139397824 */ /* 0x000fe400078e023d */
[C---:B------:R-:W-:Y:S02]  /*fc50*/  IMAD R59, R17.reuse, UR11, R2 ;  /* 0x0000000b113b7c24 */ /* 0x040fe4000f8e0202 */
[C---:B------:R-:W-:Y:S01]  /*fc60*/  VIADD R2, R18.reuse, 0x40 ;  /* 0x0000004012027836 */ /* 0x040fe20000000000 */
[----:B------:R-:W-:Y:S01]  /*fc70*/  UIADD3 UR8, UR8, 0x30820, URZ ;  /* 0x0003082008087890 */ /* 0x000fe2000fffe03f */
[----:B------:R-:W-:Y:S01]  /*fc80*/  IMAD.WIDE.U32 R56, R17, UR10, R56 ;  /* 0x0000000a11387c25 */ /* 0x000fe2000f8e0038 */
[-C--:B------:R-:W-:Y:S01]  /*fc90*/  ISETP.GE.AND P2, PT, R18, R3.reuse, PT ;  /* 0x000000031200720c */ /* 0x080fe20003f46270 */
[----:B------:R-:W-:Y:S01]  /*fca0*/  ULDC.64 UR10, c[0x0][0xa80] ;  /* 0x0002a000000a7ab9 */ /* 0x000fe20000000a00 */
[----:B------:R-:W-:Y:S01]  /*fcb0*/  ISETP.GE.AND P1, PT, R2, R3, PT ;  /* 0x000000030200720c */ /* 0x000fe20003f26270 */
[----:B------:R-:W-:Y:S01]  /*fcc0*/  IMAD.IADD R17, R57, 0x1, R59 ;  /* 0x0000000139117824 */ /* 0x000fe200078e023b */
[----:B------:R-:W-:Y:S01]  /*fcd0*/  UPRMT UR8, URZ, 0x654, UR8 ;  /* 0x000006543f087896 */ /* 0x000fe20008000008 */
[----:B------:R-:W-:Y:S01]  /*fce0*/  LEA R2, P3, R56, UR10, 0x1 ;  /* 0x0000000a38027c11 */ /* 0x000fe2000f8608ff */
[----:B------:R-:W-:-:S03]  /*fcf0*/  VIADD R0, R18, 0x20 ;  /* 0x0000002012007836 */ /* 0x000fc60000000000 */
[----:B------:R-:W-:Y:S01]  /*fd00*/  LEA.HI.X R17, R56, UR11, R17, 0x1, P3 ;  /* 0x0000000b38117c11 */ /* 0x000fe200098f0c11 */
[C---:B------:R-:W-:Y:S01]  /*fd10*/  VIADD R65, R63.reuse, 0x40 ;  /* 0x000000403f417836 */ /* 0x040fe20000000000 */
[----:B------:R-:W-:Y:S01]  /*fd20*/  ISETP.GE.AND P0, PT, R0, R3, PT ;  /* 0x000000030000720c */ /* 0x000fe20003f06270 */
[----:B------:R-:W-:Y:S01]  /*fd30*/  VIADD R67, R63, 0x80 ;  /* 0x000000803f437836 */ /* 0x000fe20000000000 */
[----:B0-----:R-:W-:Y:S01]  /*fd40*/  SYNCS.ARRIVE.TRANS64.RED.A1T0 RZ, [UR8], RZ ;  /* 0x000000ffffff79a7 */ /* 0x001fe20008100408 */
        /* <DEDUP_REMOVED lines=20> */
.L_x_4577:
[----:B------:R-:W-:Y:S05]  /*fe90*/  BSYNC B1 ;  /* 0x0000000000017941 */ /* 0x000fea0003800000 */
.L_x_4576:
[----:B--2---:R2:W4:Y:S01]  /*fea0*/  SHFL.IDX PT, R0, R17, 0x1, 0x181f ;  /* 0x00381f0011007f89 */ /* 0x00452200000e0000 */
[----:B------:R-:W-:Y:S03]  /*feb0*/  BSSY B1, `(.L_x_4578) ;  /* 0x0000010000017945 */ /* 0x000fe60003800000 */
[----:B---3-5:R2:W3:Y:S01]  /*fec0*/  SHFL.IDX PT, R24, R2, 0x1, 0x181f ;  /* 0x00381f0002187f89 */ /* 0x0284e200000e0000 */
        /* <DEDUP_REMOVED lines=14> */
.L_x_4579:
[----:B------:R-:W-:Y:S05]  /*ffb0*/  BSYNC B1 ;  /* 0x0000000000017941 */ /* 0x000fea0003800000 */
.L_x_4578:
        /* <DEDUP_REMOVED lines=14> */
[----:B------:R0:W-:Y:S04]  /*100a0*/  @!P3 ST.E.128 desc[UR36][R4.64], R12 ;  /* 0x0000000c0400b985 */ /* 0x0001e8000c101d24 */
[----:B------:R0:W-:Y:S04]  /*100b0*/  @!P4 ST.E.128 desc[UR36][R6.64], R32 ;  /* 0x000000200600c985 */ /* 0x0001e8000c101d24 */
[----:B------:R0:W-:Y:S02]  /*100c0*/  @!P5 ST.E.128 desc[UR36][R8.64], R48 ;  /* 0x000000300800d985 */ /* 0x0001e4000c101d24 */
.L_x_4581:
[----:B------:R-:W-:Y:S05]  /*100d0*/  BSYNC B1 ;  /* 0x0000000000017941 */ /* 0x000fea0003800000 */
.L_x_4580:
[----:B0-----:R-:W-:Y:S01]  /*100e0*/  VIADD R0, R18, 0x60 ;  /* 0x0000006012007836 */ /* 0x001fe20000000000 */
[----:B--2-4-:R-:W0:Y:S04]  /*100f0*/  SHFL.IDX PT, R17, R17, 0x3, 0x181f ;  /* 0x00781f0011117f89 */ /* 0x014e2800000e0000 */
[----:B------:R-:W-:Y:S01]  /*10100*/  ISETP.GE.AND P0, PT, R0, R3, PT ;  /* 0x000000030000720c */ /* 0x000fe20003f06270 */
[----:B------:R2:W4:-:S12]  /*10110*/  SHFL.IDX PT, R6, R2, 0x3, 0x181f ;  /* 0x00781f0002067f89 */ /* 0x00051800000e0000 */
[----:B--2---:R-:W-:Y:S05]  /*10120*/  @P0 BRA `(.L_x_4582) ;  /* 0x00000020006c0947 */ /* 0x004fea0003800000 */
        /* <DEDUP_REMOVED lines=15> */
.L_x_4575:
        /* <DEDUP_REMOVED lines=12> */
[----:B------:R-:W-:Y:S01]  /*102e0*/  UIADD3 UR8, UR8, 0x30820, URZ ;  /* 0x0003082008087890 */ /* 0x000fe2000fffe03f */
[----:B------:R-:W-:Y:S01]  /*102f0*/  SHF.R.S32.HI R73, RZ, 0x1f, R217 ;  /* 0x0000001fff497819 */ /* 0x000fe200000114d9 */
[----:B------:R-:W-:Y:S01]  /*10300*/  ULDC.64 UR12, c[0x0][0xb38] ;  /* 0x0002ce00000c7ab9 */ /* 0x000fe20000000a00 */
[----:B------:R-:W-:Y:S01]  /*10310*/  SHF.R.S32.HI R74, RZ, 0x1f, R218 ;  /* 0x0000001fff4a7819 */ /* 0x000fe200000114da */
[----:B------:R-:W-:-:S02]  /*10320*/  UIMAD.WIDE.U32 UR10, UR18, UR12, UR10 ;  /* 0x0000000c120a72a5 */ /* 0x000fc4000f8e000a */
[----:B------:R-:W-:Y:S02]  /*10330*/  UPRMT UR8, URZ, 0x654, UR8 ;  /* 0x000006543f087896 */ /* 0x000fe40008000008 */
[----:B------:R-:W-:-:S03]  /*10340*/  UIMAD UR11, UR18, UR13, UR11 ;  /* 0x0000000d120b72a4 */ /* 0x000fc6000f8e020b */
[----:B------:R-:W-:Y:S02]  /*10350*/  ULDC.64 UR12, c[0x0][0xb40] ;  /* 0x0002d000000c7ab9 */ /* 0x000fe40000000a00 */
[----:B------:R-:W-:Y:S02]  /*10360*/  UIMAD UR4, UR4, UR12, URZ ;  /* 0x0000000c040472a4 */ /* 0x000fe4000f8e023f */
        /* <DEDUP_REMOVED lines=40> */
[----:B------:R-:W-:Y:S02]  /*105f0*/  SHF.R.S32.HI R13, RZ, 0x1f, R207 ;  /* 0x0000001fff0d7819 */ /* 0x000fe400000114cf */
[----:B------:R-:W-:Y:S02]  /*10600*/  SHF.R.S32.HI R72, RZ, 0x1f, R23 ;  /* 0x0000001fff487819 */ /* 0x000fe40000011417 */
[----:B-1----:R-:W-:Y:S01]  /*10610*/  @!P4 LEA R10, P5, R218, R2, 0x2 ;  /* 0x00000002da0ac211 */ /* 0x002fe200078a10ff */
[----:B--2---:R-:W-:-:S03]  /*10620*/  @!P1 IMAD.WIDE R8, R19, 0x4, R2 ;  /* 0x0000000413089825 */ /* 0x004fc600078e0202 */
[-C--:B------:R-:W-:Y:S02]  /*10630*/  @!P4 LEA.HI.X R11, R218, R3.reuse, R74, 0x2, P5 ;  /* 0x00000003da0bc211 */ /* 0x080fe400028f144a */
[----:B------:R-:W-:Y:S01]  /*10640*/  ISETP.GE.AND P5, PT, R23, UR4, PT ;  /* 0x0000000417007c0c */ /* 0x000fe2000bfa6270 */
[----:B------:R1:W-:Y:S01]  /*10650*/  @!P1 ST.E.64 desc[UR36][R8.64], R24 ;  /* 0x0000001808009985 */ /* 0x0003e2000c101b24 */
[-C--:B------:R-:W-:Y:S02]  /*10660*/  @!P2 LEA R14, P1, R15, R2.reuse, 0x2 ;  /* 0x000000020f0ea211 */ /* 0x080fe400078210ff */
[----:B------:R-:W-:Y:S01]  /*10670*/  @!P3 LEA R12, P6, R207, R2, 0x2 ;  /* 0x00000002cf0cb211 */ /* 0x000fe200078c10ff */
[----:B------:R2:W-:Y:S01]  /*10680*/  @!P4 ST.E.64 desc[UR36][R10.64], R28 ;  /* 0x0000001c0a00c985 */ /* 0x0005e2000c101b24 */
[----:B------:R-:W-:Y:S02]  /*10690*/  ISETP.GE.AND P4, PT, R206, UR4, PT ;  /* 0x00000004ce007c0c */ /* 0x000fe4000bf86270 */
[----:B------:R-:W-:-:S02]  /*106a0*/  @!P2 LEA.HI.X R15, R15, R3, R18, 0x2, P1 ;  /* 0x000000030f0fa211 */ /* 0x000fc400008f1412 */
[----:B------:R-:W-:Y:S02]  /*106b0*/  ISETP.GE.AND P1, PT, R205, UR4, PT ;  /* 0x00000004cd007c0c */ /* 0x000fe4000bf26270 */
[-C--:B------:R-:W-:Y:S02]  /*106c0*/  @!P3 LEA.HI.X R13, R207, R3.reuse, R13, 0x2, P6 ;  /* 0x00000003cf0db211 */ /* 0x080fe400030f140d */
[CC--:B------:R-:W-:Y:S02]  /*106d0*/  @!P5 LEA R22, P6, R23.reuse, R2.reuse, 0x2 ;  /* 0x000000021716d211 */ /* 0x0c0fe400078c10ff */
[----:B-1----:R-:W-:Y:S01]  /*106e0*/  SHF.R.S32.HI R9, RZ, 0x1f, R206 ;  /* 0x0000001fff097819 */ /* 0x002fe200000114ce */
[----:B------:R1:W-:Y:S01]  /*106f0*/  @!P3 ST.E.64 desc[UR36][R12.64], R32 ;  /* 0x000000200c00b985 */ /* 0x0003e2000c101b24 */
[----:B------:R-:W-:Y:S02]  /*10700*/  @!P5 LEA.HI.X R23, R23, R3, R72, 0x2, P6 ;  /* 0x000000031717d211 */ /* 0x000fe400030f1448 */
[----:B------:R-:W-:Y:S01]  /*10710*/  @!P4 LEA R8, P6, R206, R2, 0x2 ;  /* 0x00000002ce08c211 */ /* 0x000fe200078c10ff */
[----:B------:R3:W-:Y:S01]  /*10720*/  @!P2 ST.E.64 desc[UR36][R14.64], R36 ;  /* 0x000000240e00a985 */ /* 0x0007e2000c101b24 */
[----:B------:R-:W-:-:S02]  /*10730*/  ISETP.GE.AND P3, PT, R204, UR4, PT ;  /* 0x00000004cc007c0c */ /* 0x000fc4000bf66270 */
[----:B------:R-:W-:Y:S01]  /*10740*/  ISETP.GE.AND P2, PT, R203, UR4, PT ;  /* 0x00000004cb007c0c */ /* 0x000fe2000bf46270 */
[----:B------:R4:W-:Y:S01]  /*10750*/  @!P5 ST.E.64 desc[UR36][R22.64], R40 ;  /* 0x000000281600d985 */ /* 0x0009e2000c101b24 */
[-C--:B------:R-:W-:Y:S02]  /*10760*/  @!P4 LEA.HI.X R9, R206, R3.reuse, R9, 0x2, P6 ;  /* 0x00000003ce09c211 */ /* 0x080fe400030f1409 */
[----:B--2---:R-:W-:Y:S02]  /*10770*/  SHF.R.S32.HI R11, RZ, 0x1f, R205 ;  /* 0x0000001fff0b7819 */ /* 0x004fe400000114cd */
[C---:B------:R-:W-:Y:S01]  /*10780*/  @!P1 LEA R10, P5, R205.reuse, R2, 0x2 ;  /* 0x00000002cd0a9211 */ /* 0x040fe200078a10ff */
[----:B------:R2:W-:Y:S01]  /*10790*/  @!P4 ST.E.64 desc[UR36][R8.64], R44 ;  /* 0x0000002c0800c985 */ /* 0x0005e2000c101b24 */
[----:B------:R-:W-:Y:S02]  /*107a0*/  ISETP.GE.AND P4, PT, R202, UR4, PT ;  /* 0x00000004ca007c0c */ /* 0x000fe4000bf86270 */
[----:B------:R-:W-:-:S02]  /*107b0*/  @!P1 LEA.HI.X R11, R205, R3, R11, 0x2, P5 ;  /* 0x00000003cd0b9211 */ /* 0x000fc400028f140b */
[----:B------:R-:W-:Y:S02]  /*107c0*/  ISETP.GE.AND P5, PT, R201, UR4, PT ;  /* 0x00000004c9007c0c */ /* 0x000fe4000bfa6270 */
[----:B------:R-:W-:Y:S01]  /*107d0*/  SHF.R.S32.HI R25, RZ, 0x1f, R204 ;  /* 0x0000001fff197819 */ /* 0x000fe200000114cc */
[----:B------:R5:W-:Y:S01]  /*107e0*/  @!P1 ST.E.64 desc[UR36][R10.64], R48 ;  /* 0x000000300a009985 */ /* 0x000be2000c101b24 */
[CC--:B-1----:R-:W-:Y:S02]  /*107f0*/  @!P3 LEA R12, P6, R204.reuse, R2.reuse, 0x2 ;  /* 0x00000002cc0cb211 */ /* 0x0c2fe400078c10ff */
[----:B---3--:R-:W-:Y:S02]  /*10800*/  SHF.R.S32.HI R15, RZ, 0x1f, R203 ;  /* 0x0000001fff0f7819 */ /* 0x008fe400000114cb */
[----:B------:R-:W-:Y:S02]  /*10810*/  @!P2 LEA R14, P1, R203, R2, 0x2 ;  /* 0x00000002cb0ea211 */ /* 0x000fe400078210ff */
[----:B------:R-:W-:-:S02]  /*10820*/  @!P3 LEA.HI.X R13, R204, R3, R25, 0x2, P6 ;  /* 0x00000003cc0db211 */ /* 0x000fc400030f1419 */
[----:B------:R-:W-:Y:S02]  /*10830*/  @!P2 LEA.HI.X R15, R203, R3, R15, 0x2, P1 ;  /* 0x00000003cb0fa211 */ /* 0x000fe400008f140f */
[----:B----4-:R-:W-:Y:S01]  /*10840*/  SHF.R.S32.HI R23, RZ, 0x1f, R202 ;  /* 0x0000001fff177819 */ /* 0x010fe200000114ca */
[----:B------:R1:W-:Y:S01]  /*10850*/  @!P3 ST.E.64 desc[UR36][R12.64], R52 ;  /* 0x000000340c00b985 */ /* 0x0003e2000c101b24 */
[-C--:B--2---:R-:W-:Y:S02]  /*10860*/  @!P4 LEA R8, P6, R202, R2.reuse, 0x2 ;  /* 0x00000002ca08c211 */ /* 0x084fe400078c10ff */
[----:B------:R-:W-:Y:S01]  /*10870*/  SHF.R.S32.HI R18, RZ, 0x1f, R201 ;  /* 0x0000001fff127819 */ /* 0x000fe200000114c9 */
[----:B------:R2:W-:Y:S01]  /*10880*/  @!P2 ST.E.64 desc[UR36][R14.64], R56 ;  /* 0x000000380e00a985 */ /* 0x0005e2000c101b24 */
[----:B------:R-:W-:Y:S02]  /*10890*/  ISETP.GE.AND P1, PT, R200, UR4, PT ;  /* 0x00000004c8007c0c */ /* 0x000fe4000bf26270 */
[----:B------:R-:W-:-:S02]  /*108a0*/  @!P5 LEA R22, P3, R201, R2, 0x2 ;  /* 0x00000002c916d211 */ /* 0x000fc400078610ff */
[----:B------:R-:W-:Y:S02]  /*108b0*/  ISETP.GE.AND P2, PT, R199, UR4, PT ;  /* 0x00000004c7007c0c */ /* 0x000fe4000bf46270 */
[-C--:B------:R-:W-:Y:S02]  /*108c0*/  @!P4 LEA.HI.X R9, R202, R3.reuse, R23, 0x2, P6 ;  /* 0x00000003ca09c211 */ /* 0x080fe400030f1417 */
[----:B------:R-:W-:Y:S02]  /*108d0*/  @!P5 LEA.HI.X R23, R201, R3, R18, 0x2, P3 ;  /* 0x00000003c917d211 */ /* 0x000fe400018f1412 */
[----:B------:R-:W-:Y:S01]  /*108e0*/  ISETP.GE.AND P3, PT, R198, UR4, PT ;  /* 0x00000004c6007c0c */ /* 0x000fe2000bf66270 */
[----:B------:R3:W-:Y:S01]  /*108f0*/  @!P4 ST.E.64 desc[UR36][R8.64], R60 ;  /* 0x0000003c0800c985 */ /* 0x0007e2000c101b24 */
[----:B-----5:R-:W-:Y:S02]  /*10900*/  SHF.R.S32.HI R11, RZ, 0x1f, R200 ;  /* 0x0000001fff0b7819 */ /* 0x020fe400000114c8 */
[----:B------:R-:W-:Y:S01]  /*10910*/  @!P1 LEA R10, P6, R200, R2, 0x2 ;  /* 0x00000002c80a9211 */ /* 0x000fe200078c10ff */
[----:B------:R4:W-:Y:S01]  /*10920*/  @!P5 ST.E.64 desc[UR36][R22.64], R64 ;  /* 0x000000401600d985 */ /* 0x0009e2000c101b24 */
[----:B-1----:R-:W-:-:S02]  /*10930*/  SHF.R.S32.HI R13, RZ, 0x1f, R199 ;  /* 0x0000001fff0d7819 */ /* 0x002fc400000114c7 */
[-C--:B------:R-:W-:Y:S02]  /*10940*/  @!P2 LEA R12, P5, R199, R2.reuse, 0x2 ;  /* 0x00000002c70ca211 */ /* 0x080fe400078a10ff */
[----:B------:R-:W-:Y:S02]  /*10950*/  ISETP.GE.AND P4, PT, R197, UR4, PT ;  /* 0x00000004c5007c0c */ /* 0x000fe4000bf86270 */
[-C--:B------:R-:W-:Y:S02]  /*10960*/  @!P1 LEA.HI.X R11, R200, R3.reuse, R11, 0x2, P6 ;  /* 0x00000003c80b9211 */ /* 0x080fe400030f140b */
[----:B------:R-:W-:Y:S02]  /*10970*/  SHF.R.S32.HI R25, RZ, 0x1f, R198 ;  /* 0x0000001fff197819 */ /* 0x000fe400000114c6 */
[----:B--2---:R-:W-:Y:S01]  /*10980*/  @!P3 LEA R14, P6, R198, R2, 0x2 ;  /* 0x00000002c60eb211 */ /* 0x004fe200078c10ff */
[----:B------:R-:W-:Y:S01]  /*10990*/  @!P1 ST.E.64 desc[UR36][R10.64], R68 ;  /* 0x000000440a009985 */ /* 0x000fe2000c101b24 */
[----:B------:R-:W-:-:S02]  /*109a0*/  @!P2 LEA.HI.X R13, R199, R3, R13, 0x2, P5 ;  /* 0x00000003c70da211 */ /* 0x000fc400028f140d */
[----:B------:R-:W-:Y:S02]  /*109b0*/  ISETP.GE.AND P5, PT, R196, UR4, PT ;  /* 0x00000004c4007c0c */ /* 0x000fe4000bfa6270 */
[----:B------:R-:W-:Y:S01]  /*109c0*/  @!P3 LEA.HI.X R15, R198, R3, R25, 0x2, P6 ;  /* 0x00000003c60fb211 */ /* 0x000fe200030f1419 */
[----:B------:R1:W-:Y:S01]  /*109d0*/  @!P2 ST.E.64 desc[UR36][R12.64], R4 ;  /* 0x000000040c00a985 */ /* 0x0003e2000c101b24 */
[----:B---3--:R-:W-:Y:S02]  /*109e0*/  SHF.R.S32.HI R9, RZ, 0x1f, R197 ;  /* 0x0000001fff097819 */ /* 0x008fe400000114c5 */
[----:B------:R-:W-:Y:S01]  /*109f0*/  @!P4 LEA R8, P1, R197, R2, 0x2 ;  /* 0x00000002c508c211 */ /* 0x000fe200078210ff */
[----:B------:R-:W-:Y:S01]  /*10a00*/  @!P3 ST.E.64 desc[UR36][R14.64], R76 ;  /* 0x0000004c0e00b985 */ /* 0x000fe2000c101b24 */
[----:B------:R-:W-:Y:S02]  /*10a10*/  ISETP.GE.AND P3, PT, R217, UR4, PT ;  /* 0x00000004d9007c0c */ /* 0x000fe4000bf66270 */
[----:B----4-:R-:W-:-:S02]  /*10a20*/  SHF.R.S32.HI R23, RZ, 0x1f, R196 ;  /* 0x0000001fff177819 */ /* 0x010fc400000114c4 */
[----:B------:R-:W-:Y:S02]  /*10a30*/  ISETP.GE.AND P2, PT, R216, UR4, PT ;  /* 0x00000004d8007c0c */ /* 0x000fe4000bf46270 */
[CC--:B------:R-:W-:Y:S02]  /*10a40*/  @!P5 LEA R22, P6, R196.reuse, R2.reuse, 0x2 ;  /* 0x00000002c416d211 */ /* 0x0c0fe400078c10ff */
[-C--:B------:R-:W-:Y:S02]  /*10a50*/  @!P4 LEA.HI.X R9, R197, R3.reuse, R9, 0x2, P1 ;  /* 0x00000003c509c211 */ /* 0x080fe400008f1409 */
[----:B------:R-:W-:Y:S02]  /*10a60*/  ISETP.GE.AND P1, PT, R215, UR4, PT ;  /* 0x00000004d7007c0c */ /* 0x000fe4000bf26270 */
[----:B------:R-:W-:Y:S01]  /*10a70*/  @!P5 LEA.HI.X R23, R196, R3, R23, 0x2, P6 ;  /* 0x00000003c417d211 */ /* 0x000fe200030f1417 */
[----:B------:R2:W-:Y:S01]  /*10a80*/  @!P4 ST.E.64 desc[UR36][R8.64], R80 ;  /* 0x000000500800c985 */ /* 0x0005e2000c101b24 */
[----:B-1----:R-:W-:-:S03]  /*10a90*/  @!P3 LEA R4, P4, R217, R2, 0x2 ;  /* 0x00000002d904b211 */ /* 0x002fc600078810ff */
[----:B------:R-:W-:Y:S01]  /*10aa0*/  @!P5 ST.E.64 desc[UR36][R22.64], R84 ;  /* 0x000000541600d985 */ /* 0x000fe2000c101b24 */
[----:B------:R-:W-:Y:S02]  /*10ab0*/  ISETP.GE.AND P5, PT, R214, UR4, PT ;  /* 0x00000004d6007c0c */ /* 0x000fe4000bfa6270 */
[-C--:B------:R-:W-:Y:S02]  /*10ac0*/  @!P3 LEA.HI.X R5, R217, R3.reuse, R73, 0x2, P4 ;  /* 0x00000003d905b211 */ /* 0x080fe400020f1449 */
[CC--:B------:R-:W-:Y:S02]  /*10ad0*/  @!P2 LEA R10, P6, R216.reuse, R2.reuse, 0x2 ;  /* 0x00000002d80aa211 */ /* 0x0c0fe400078c10ff */
[----:B------:R-:W-:Y:S01]  /*10ae0*/  @!P1 LEA R12, P4, R215, R2, 0x2 ;  /* 0x00000002d70c9211 */ /* 0x000fe200078810ff */
[----:B------:R1:W-:Y:S01]  /*10af0*/  @!P3 ST.E.64 desc[UR36][R4.64], R88 ;  /* 0x000000580400b985 */ /* 0x0003e2000c101b24 */
        /* <DEDUP_REMOVED lines=12> */
[CC--:B-1----:R-:W-:Y:S02]  /*10bc0*/  @!P4 LEA R4, P5, R212.reuse, R2.reuse, 0x2 ;  /* 0x00000002d404c211 */ /* 0x0c2fe400078a10ff */
[-C--:B------:R-:W-:Y:S02]  /*10bd0*/  @!P3 LEA.HI.X R15, R213, R3.reuse, R226, 0x2, P6 ;  /* 0x00000003d50fb211 */ /* 0x080fe400030f14e2 */
[CC--:B---3--:R-:W-:Y:S02]  /*10be0*/  @!P2 LEA R10, P6, R211.reuse, R2.reuse, 0x2 ;  /* 0x00000002d30aa211 */ /* 0x0c8fe400078c10ff */
        /* <DEDUP_REMOVED lines=8> */
.L_x_4584:
[----:B------:R-:W-:Y:S05]  /*10c70*/  BSYNC B1 ;  /* 0x0000000000017941 */ /* 0x000fea0003800000 */
.L_x_4583:
[----:B----4-:R3:W4:Y:S04]  /*10c80*/  SHFL.IDX PT, R5, R17, 0x1, 0x1c1f ;  /* 0x003c1f0011057f89 */ /* 0x01072800000e0000 */
[----:B------:R3:W0:Y:S01]  /*10c90*/  SHFL.IDX PT, R4, R0, 0x1, 0x1c1f ;  /* 0x003c1f0000047f89 */ /* 0x00062200000e0000 */
[----:B------:R-:W-:Y:S05]  /*10ca0*/  @P0 BRA `(.L_x_4582) ;  /* 0x00000014008c0947 */ /* 0x000fea0003800000 */
[----:B------:R-:W-:Y:S01]  /*10cb0*/  ULDC UR4, c[0x0][0xac8] ;  /* 0x0002b20000047ab9 */ /* 0x000fe20000000800 */
[C---:B------:R-:W-:Y:S01]  /*10cc0*/  VIADD R9, R19.reuse, 0x18 ;  /* 0x0000001813097836 */ /* 0x040fe20000000000 */
[C---:B------:R-:W-:Y:S01]  /*10cd0*/  ISETP.GE.AND P3, PT, R19.reuse, UR4, PT ;  /* 0x0000000413007c0c */ /* 0x040fe2000bf66270 */
[----:B------:R-:W-:Y:S01]  /*10ce0*/  VIADD R13, R19, 0x20 ;  /* 0x00000020130d7836 */ /* 0x000fe20000000000 */
[----:B------:R-:W-:Y:S02]  /*10cf0*/  ISETP.GE.AND P4, PT, R218, UR4, PT ;  /* 0x00000004da007c0c */ /* 0x000fe4000bf86270 */
[----:B------:R-:W-:Y:S02]  /*10d00*/  ISETP.GE.AND P0, PT, R9, UR4, PT ;  /* 0x0000000409007c0c */ /* 0x000fe4000bf06270 */
[----:B------:R-:W-:Y:S02]  /*10d10*/  ISETP.GE.AND P1, PT, R207, UR4, PT ;  /* 0x00000004cf007c0c */ /* 0x000fe4000bf26270 */
[----:B------:R-:W-:-:S02]  /*10d20*/  ISETP.GE.AND P2, PT, R13, UR4, PT ;  /* 0x000000040d007c0c */ /* 0x000fc4000bf46270 */
[----:B0--3--:R-:W-:Y:S02]  /*10d30*/  SHF.R.S32.HI R0, RZ, 0x1f, R9 ;  /* 0x0000001fff007819 */ /* 0x009fe40000011409 */
[----:B------:R-:W-:Y:S01]  /*10d40*/  SHF.R.S32.HI R14, RZ, 0x1f, R13 ;  /* 0x0000001fff0e7819 */ /* 0x000fe2000001140d */
[----:B-12-4-:R-:W-:Y:S01]  /*10d50*/  @!P3 IMAD.WIDE R2, R19, 0x4, R4 ;  /* 0x000000041302b825 */ /* 0x016fe200078e0204 */
[----:B------:R-:W-:Y:S02]  /*10d60*/  SHF.R.S32.HI R15, RZ, 0x1f, R206 ;  /* 0x0000001fff0f7819 */ /* 0x000fe400000114ce */
[-C--:B------:R-:W-:Y:S02]  /*10d70*/  @!P4 LEA R6, P6, R218, R4.reuse, 0x2 ;  /* 0x00000004da06c211 */ /* 0x080fe400078c10ff */
[----:B------:R-:W-:Y:S01]  /*10d80*/  @!P0 LEA R10, P5, R9, R4, 0x2 ;  /* 0x00000004090a8211 */ /* 0x000fe200078a10ff */
[----:B------:R0:W-:Y:S01]  /*10d90*/  @!P3 ST.E.64 desc[UR36][R2.64], R26 ;  /* 0x0000001a0200b985 */ /* 0x0001e2000c101b24 */
[----:B------:R-:W-:-:S02]  /*10da0*/  ISETP.GE.AND P3, PT, R206, UR4, PT ;  /* 0x00000004ce007c0c */ /* 0x000fc4000bf66270 */
[-C--:B------:R-:W-:Y:S02]  /*10db0*/  @!P4 LEA.HI.X R7, R218, R5.reuse, R74, 0x2, P6 ;  /* 0x00000005da07c211 */ /* 0x080fe400030f144a */
[-C--:B------:R-:W-:Y:S02]  /*10dc0*/  @!P0 LEA.HI.X R11, R9, R5.reuse, R0, 0x2, P5 ;  /* 0x00000005090b8211 */ /* 0x080fe400028f1400 */
[----:B------:R-:W-:Y:S01]  /*10dd0*/  SHF.R.S32.HI R0, RZ, 0x1f, R207 ;  /* 0x0000001fff007819 */ /* 0x000fe200000114cf */
[----:B------:R1:W-:Y:S01]  /*10de0*/  @!P4 ST.E.64 desc[UR36][R6.64], R30 ;  /* 0x0000001e0600c985 */ /* 0x0003e2000c101b24 */
[-C--:B------:R-:W-:Y:S02]  /*10df0*/  @!P1 LEA R8, P5, R207, R4.reuse, 0x2 ;  /* 0x00000004cf089211 */ /* 0x080fe400078a10ff */
[----:B------:R-:W-:Y:S02]  /*10e00*/  @!P2 LEA R12, P6, R13, R4, 0x2 ;  /* 0x000000040d0ca211 */ /* 0x000fe400078c10ff */
[----:B------:R-:W-:-:S02]  /*10e10*/  @!P1 LEA.HI.X R9, R207, R5, R0, 0x2, P5 ;  /* 0x00000005cf099211 */ /* 0x000fc400028f1400 */
[----:B------:R-:W-:Y:S02]  /*10e20*/  ISETP.GE.AND P4, PT, R205, UR4, PT ;  /* 0x00000004cd007c0c */ /* 0x000fe4000bf86270 */
[-C--:B------:R-:W-:Y:S01]  /*10e30*/  @!P2 LEA.HI.X R13, R13, R5.reuse, R14, 0x2, P6 ;  /* 0x000000050d0da211 */ /* 0x080fe200030f140e */
[----:B------:R2:W-:Y:S01]  /*10e40*/  @!P1 ST.E.64 desc[UR36][R8.64], R34 ;  /* 0x0000002208009985 */ /* 0x0005e2000c101b24 */
[----:B------:R-:W-:Y:S02]  /*10e50*/  ISETP.GE.AND P5, PT, R204, UR4, PT ;  /* 0x00000004cc007c0c */ /* 0x000fe4000bfa6270 */
[C---:B0-----:R-:W-:Y:S01]  /*10e60*/  @!P3 LEA R2, P1, R206.reuse, R4, 0x2 ;  /* 0x00000004ce02b211 */ /* 0x041fe200078210ff */
[----:B------:R0:W-:Y:S01]  /*10e70*/  @!P0 ST.E.64 desc[UR36][R10.64], R38 ;  /* 0x000000260a008985 */ /* 0x0001e2000c101b24 */
[----:B------:R-:W-:Y:S02]  /*10e80*/  SHF.R.S32.HI R0, RZ, 0x1f, R205 ;  /* 0x0000001fff007819 */ /* 0x000fe400000114cd */
[----:B------:R-:W-:Y:S01]  /*10e90*/  @!P3 LEA.HI.X R3, R206, R5, R15, 0x2, P1 ;  /* 0x00000005ce03b211 */ /* 0x000fe200008f140f */
[----:B------:R3:W-:Y:S01]  /*10ea0*/  @!P2 ST.E.64 desc[UR36][R12.64], R42 ;  /* 0x0000002a0c00a985 */ /* 0x0007e2000c101b24 */
[----:B------:R-:W-:-:S02]  /*10eb0*/  ISETP.GE.AND P2, PT, R203, UR4, PT ;  /* 0x00000004cb007c0c */ /* 0x000fc4000bf46270 */
[----:B------:R-:W-:Y:S01]  /*10ec0*/  ISETP.GE.AND P1, PT, R202, UR4, PT ;  /* 0x00000004ca007c0c */ /* 0x000fe2000bf26270 */
[----:B------:R4:W-:Y:S01]  /*10ed0*/  @!P3 ST.E.64 desc[UR36][R2.64], R46 ;  /* 0x0000002e0200b985 */ /* 0x0009e2000c101b24 */
[CC--:B-1----:R-:W-:Y:S02]  /*10ee0*/  @!P4 LEA R6, P0, R205.reuse, R4.reuse, 0x2 ;  /* 0x00000004cd06c211 */ /* 0x0c2fe400078010ff */
[----:B------:R-:W-:Y:S02]  /*10ef0*/  SHF.R.S32.HI R17, RZ, 0x1f, R204 ;  /* 0x0000001fff117819 */ /* 0x000fe400000114cc */
[----:B------:R-:W-:Y:S02]  /*10f00*/  @!P5 LEA R14, P6, R204, R4, 0x2 ;  /* 0x00000004cc0ed211 */ /* 0x000fe400078c10ff */
[----:B------:R-:W-:Y:S02]  /*10f10*/  @!P4 LEA.HI.X R7, R205, R5, R0, 0x2, P0 ;  /* 0x00000005cd07c211 */ /* 0x000fe400000f1400 */
[----:B------:R-:W-:-:S02]  /*10f20*/  ISETP.GE.AND P0, PT, R201, UR4, PT ;  /* 0x00000004c9007c0c */ /* 0x000fc4000bf06270 */
[----:B------:R-:W-:Y:S01]  /*10f30*/  @!P5 LEA.HI.X R15, R204, R5, R17, 0x2, P6 ;  /* 0x00000005cc0fd211 */ /* 0x000fe200030f1411 */
[----:B------:R1:W-:Y:S01]  /*10f40*/  @!P4 ST.E.64 desc[UR36][R6.64], R50 ;  /* 0x000000320600c985 */ /* 0x0003e2000c101b24 */
[----:B------:R-:W-:Y:S02]  /*10f50*/  SHF.R.S32.HI R0, RZ, 0x1f, R203 ;  /* 0x0000001fff007819 */ /* 0x000fe400000114cb */
[-C--:B--2---:R-:W-:Y:S01]  /*10f60*/  @!P2 LEA R8, P4, R203, R4.reuse, 0x2 ;  /* 0x00000004cb08a211 */ /* 0x084fe200078810ff */
[----:B------:R2:W-:Y:S01]  /*10f70*/  @!P5 ST.E.64 desc[UR36][R14.64], R54 ;  /* 0x000000360e00d985 */ /* 0x0005e2000c101b24 */
[----:B0-----:R-:W-:Y:S02]  /*10f80*/  SHF.R.S32.HI R11, RZ, 0x1f, R202 ;  /* 0x0000001fff0b7819 */ /* 0x001fe400000114ca */
[----:B------:R-:W-:Y:S02]  /*10f90*/  @!P1 LEA R10, P3, R202, R4, 0x2 ;  /* 0x00000004ca0a9211 */ /* 0x000fe400078610ff */
[----:B------:R-:W-:-:S02]  /*10fa0*/  ISETP.GE.AND P5, PT, R200, UR4, PT ;  /* 0x00000004c8007c0c */ /* 0x000fc4000bfa6270 */
[-C--:B------:R-:W-:Y:S02]  /*10fb0*/  @!P2 LEA.HI.X R9, R203, R5.reuse, R0, 0x2, P4 ;  /* 0x00000005cb09a211 */ /* 0x080fe400020f1400 */
[----:B------:R-:W-:Y:S02]  /*10fc0*/  ISETP.GE.AND P4, PT, R199, UR4, PT ;  /* 0x00000004c7007c0c */ /* 0x000fe4000bf86270 */
[----:B------:R-:W-:Y:S01]  /*10fd0*/  @!P1 LEA.HI.X R11, R202, R5, R11, 0x2, P3 ;  /* 0x00000005ca0b9211 */ /* 0x000fe200018f140b */
[----:B------:R0:W-:Y:S01]  /*10fe0*/  @!P2 ST.E.64 desc[UR36][R8.64], R58 ;  /* 0x0000003a0800a985 */ /* 0x0001e2000c101b24 */
[----:B------:R-:W-:Y:S02]  /*10ff0*/  ISETP.GE.AND P3, PT, R198, UR4, PT ;  /* 0x00000004c6007c0c */ /* 0x000fe4000bf66270 */
[----:B---3--:R-:W-:Y:S01]  /*11000*/  SHF.R.S32.HI R13, RZ, 0x1f, R201 ;  /* 0x0000001fff0d7819 */ /* 0x008fe200000114c9 */
[----:B------:R3:W-:Y:S01]  /*11010*/  @!P1 ST.E.64 desc[UR36][R10.64], R62 ;  /* 0x0000003e0a009985 */ /* 0x0007e2000c101b24 */
[----:B------:R-:W-:-:S02]  /*11020*/  @!P0 LEA R12, P6, R201, R4, 0x2 ;  /* 0x00000004c90c8211 */ /* 0x000fc400078c10ff */
[----:B----4-:R-:W-:Y:S02]  /*11030*/  SHF.R.S32.HI R3, RZ, 0x1f, R200 ;  /* 0x0000001fff037819 */ /* 0x010fe400000114c8 */
[----:B------:R-:W-:Y:S02]  /*11040*/  @!P0 LEA.HI.X R13, R201, R5, R13, 0x2, P6 ;  /* 0x00000005c90d8211 */ /* 0x000fe400030f140d */
[-C--:B------:R-:W-:Y:S02]  /*11050*/  @!P5 LEA R2, P1, R200, R4.reuse, 0x2 ;  /* 0x00000004c802d211 */ /* 0x080fe400078210ff */
[----:B------:R-:W-:Y:S01]  /*11060*/  SHF.R.S32.HI R0, RZ, 0x1f, R199 ;  /* 0x0000001fff007819 */ /* 0x000fe200000114c7 */
[----:B------:R4:W-:Y:S01]  /*11070*/  @!P0 ST.E.64 desc[UR36][R12.64], R66 ;  /* 0x000000420c008985 */ /* 0x0009e2000c101b24 */
[----:B------:R-:W-:Y:S02]  /*11080*/  ISETP.GE.AND P2, PT, R197, UR4, PT ;  /* 0x00000004c5007c0c */ /* 0x000fe4000bf46270 */
[----:B-1----:R-:W-:-:S02]  /*11090*/  @!P4 LEA R6, P0, R199, R4, 0x2 ;  /* 0x00000004c706c211 */ /* 0x002fc400078010ff */
[----:B--2---:R-:W-:Y:S02]  /*110a0*/  SHF.R.S32.HI R15, RZ, 0x1f, R198 ;  /* 0x0000001fff0f7819 */ /* 0x004fe400000114c6 */
[----:B------:R-:W-:Y:S02]  /*110b0*/  @!P3 LEA R14, P6, R198, R4, 0x2 ;  /* 0x00000004c60eb211 */ /* 0x000fe400078c10ff */
[-C--:B------:R-:W-:Y:S02]  /*110c0*/  @!P5 LEA.HI.X R3, R200, R5.reuse, R3, 0x2, P1 ;  /* 0x00000005c803d211 */ /* 0x080fe400008f1403 */
[----:B------:R-:W-:Y:S02]  /*110d0*/  ISETP.GE.AND P1, PT, R196, UR4, PT ;  /* 0x00000004c4007c0c */ /* 0x000fe4000bf26270 */
[----:B------:R-:W-:Y:S01]  /*110e0*/  @!P4 LEA.HI.X R7, R199, R5, R0, 0x2, P0 ;  /* 0x00000005c707c211 */ /* 0x000fe200000f1400 */
[----:B------:R1:W-:Y:S01]  /*110f0*/  @!P5 ST.E.64 desc[UR36][R2.64], R70 ;  /* 0x000000460200d985 */ /* 0x0003e2000c101b24 */
[----:B------:R-:W-:-:S02]  /*11100*/  ISETP.GE.AND P0, PT, R217, UR4, PT ;  /* 0x00000004d9007c0c */ /* 0x000fc4000bf06270 */
[----:B------:R-:W-:Y:S01]  /*11110*/  @!P3 LEA.HI.X R15, R198, R5, R15, 0x2, P6 ;  /* 0x00000005c60fb211 */ /* 0x000fe200030f140f */
[----:B------:R2:W-:Y:S01]  /*11120*/  @!P4 ST.E.64 desc[UR36][R6.64], R122 ;  /* 0x0000007a0600c985 */ /* 0x0005e2000c101b24 */
[----:B------:R-:W-:Y:S02]  /*11130*/  SHF.R.S32.HI R0, RZ, 0x1f, R197 ;  /* 0x0000001fff007819 */ /* 0x000fe400000114c5 */
[-C--:B0-----:R-:W-:Y:S01]  /*11140*/  @!P2 LEA R8, P4, R197, R4.reuse, 0x2 ;  /* 0x00000004c508a211 */ /* 0x081fe200078810ff */
[----:B------:R-:W-:Y:S01]  /*11150*/  @!P3 ST.E.64 desc[UR36][R14.64], R78 ;  /* 0x0000004e0e00b985 */ /* 0x000fe2000c101b24 */
[----:B------:R-:W-:Y:S02]  /*11160*/  ISETP.GE.AND P3, PT, R216, UR4, PT ;  /* 0x00000004d8007c0c */ /* 0x000fe4000bf66270 */
[----:B---3--:R-:W-:Y:S02]  /*11170*/  SHF.R.S32.HI R11, RZ, 0x1f, R196 ;  /* 0x0000001fff0b7819 */ /* 0x008fe400000114c4 */
[----:B------:R-:W-:-:S02]  /*11180*/  @!P1 LEA R10, P5, R196, R4, 0x2 ;  /* 0x00000004c40a9211 */ /* 0x000fc400078a10ff */
[-C--:B------:R-:W-:Y:S02]  /*11190*/  @!P2 LEA.HI.X R9, R197, R5.reuse, R0, 0x2, P4 ;  /* 0x00000005c509a211 */ /* 0x080fe400020f1400 */
[-C--:B----4-:R-:W-:Y:S02]  /*111a0*/  @!P0 LEA R12, P6, R217, R4.reuse, 0x2 ;  /* 0x00000004d90c8211 */ /* 0x090fe400078c10ff */
[----:B------:R-:W-:Y:S01]  /*111b0*/  ISETP.GE.AND P4, PT, R215, UR4, PT ;  /* 0x00000004d7007c0c */ /* 0x000fe2000bf86270 */
[----:B------:R0:W-:Y:S01]  /*111c0*/  @!P2 ST.E.64 desc[UR36][R8.64], R82 ;  /* 0x000000520800a985 */ /* 0x0001e2000c101b24 */
[-C--:B------:R-:W-:Y:S02]  /*111d0*/  @!P1 LEA.HI.X R11, R196, R5.reuse, R11, 0x2, P5 ;  /* 0x00000005c40b9211 */ /* 0x080fe400028f140b */
[----:B------:R-:W-:Y:S02]  /*111e0*/  @!P0 LEA.HI.X R13, R217, R5, R73, 0x2, P6 ;  /* 0x00000005d90d8211 */ /* 0x000fe400030f1449 */
[----:B------:R-:W-:Y:S01]  /*111f0*/  ISETP.GE.AND P2, PT, R214, UR4, PT ;  /* 0x00000004d6007c0c */ /* 0x000fe2000bf46270 */
[----:B------:R3:W-:Y:S01]  /*11200*/  @!P1 ST.E.64 desc[UR36][R10.64], R86 ;  /* 0x000000560a009985 */ /* 0x0007e2000c101b24 */
[----:B-1----:R-:W-:-:S02]  /*11210*/  @!P3 LEA R2, P5, R216, R4, 0x2 ;  /* 0x00000004d802b211 */ /* 0x002fc400078a10ff */
[----:B------:R-:W-:Y:S01]  /*11220*/  ISETP.GE.AND P1, PT, R213, UR4, PT ;  /* 0x00000004d5007c0c */ /* 0x000fe2000bf26270 */
[----:B------:R1:W-:Y:S01]  /*11230*/  @!P0 ST.E.64 desc[UR36][R12.64], R90 ;  /* 0x0000005a0c008985 */ /* 0x0003e2000c101b24 */
[----:B------:R-:W-:Y:S02]  /*11240*/  ISETP.GE.AND P0, PT, R212, UR4, PT ;  /* 0x00000004d4007c0c */ /* 0x000fe4000bf06270 */
[----:B------:R-:W-:Y:S02]  /*11250*/  @!P3 LEA.HI.X R3, R216, R5, R229, 0x2, P5 ;  /* 0x00000005d803b211 */ /* 0x000fe400028f14e5 */
[----:B------:R-:W-:Y:S02]  /*11260*/  ISETP.GE.AND P5, PT, R211, UR4, PT ;  /* 0x00000004d3007c0c */ /* 0x000fe4000bfa6270 */
[-C--:B--2---:R-:W-:Y:S01]  /*11270*/  @!P4 LEA R6, P6, R215, R4.reuse, 0x2 ;  /* 0x00000004d706c211 */ /* 0x084fe200078c10ff */
[----:B------:R2:W-:Y:S01]  /*11280*/  @!P3 ST.E.64 desc[UR36][R2.64], R94 ;  /* 0x0000005e0200b985 */ /* 0x0005e2000c101b24 */
[----:B0-----:R-:W-:-:S02]  /*11290*/  @!P2 LEA R8, P3, R214, R4, 0x2 ;  /* 0x00000004d608a211 */ /* 0x001fc400078610ff */
[-C--:B------:R-:W-:Y:S02]  /*112a0*/  @!P4 LEA.HI.X R7, R215, R5.reuse, R228, 0x2, P6 ;  /* 0x00000005d707c211 */ /* 0x080fe400030f14e4 */
[-C--:B---3--:R-:W-:Y:S02]  /*112b0*/  @!P1 LEA R10, P6, R213, R4.reuse, 0x2 ;  /* 0x00000004d50a9211 */ /* 0x088fe400078c10ff */
[-C--:B------:R-:W-:Y:S01]  /*112c0*/  @!P2 LEA.HI.X R9, R214, R5.reuse, R227, 0x2, P3 ;  /* 0x00000005d609a211 */ /* 0x080fe200018f14e3 */
[----:B------:R2:W-:Y:S01]  /*112d0*/  @!P4 ST.E.64 desc[UR36][R6.64], R124 ;  /* 0x0000007c0600c985 */ /* 0x0005e2000c101b24 */
[-C--:B-1----:R-:W-:Y:S02]  /*112e0*/  @!P0 LEA R12, P4, R212, R4.reuse, 0x2 ;  /* 0x00000004d40c8211 */ /* 0x082fe400078810ff */
[----:B------:R-:W-:Y:S01]  /*112f0*/  @!P5 LEA R14, P3, R211, R4, 0x2 ;  /* 0x00000004d30ed211 */ /* 0x000fe200078610ff */
[----:B------:R2:W-:Y:S01]  /*11300*/  @!P2 ST.E.64 desc[UR36][R8.64], R126 ;  /* 0x0000007e0800a985 */ /* 0x0005e2000c101b24 */
[----:B------:R-:W-:-:S02]  /*11310*/  @!P1 LEA.HI.X R11, R213, R5, R226, 0x2, P6 ;  /* 0x00000005d50b9211 */ /* 0x000fc400030f14e2 */
[-C--:B------:R-:W-:Y:S02]  /*11320*/  @!P0 LEA.HI.X R13, R212, R5.reuse, R225, 0x2, P4 ;  /* 0x00000005d40d8211 */ /* 0x080fe400020f14e1 */
[----:B------:R-:W-:Y:S01]  /*11330*/  @!P5 LEA.HI.X R15, R211, R5, R224, 0x2, P3 ;  /* 0x00000005d30fd211 */ /* 0x000fe200018f14e0 */
[----:B------:R2:W-:Y:S04]  /*11340*/  @!P1 ST.E.64 desc[UR36][R10.64], R128 ;  /* 0x000000800a009985 */ /* 0x0005e8000c101b24 */
[----:B------:R2:W-:Y:S01]  /*11350*/  @!P0 ST.E.64 desc[UR36][R12.64], R110 ;  /* 0x0000006e0c008985 */ /* 0x0005e2000c101b24 */
[----:B------:R-:W-:-:S03]  /*11360*/  ISETP.GE.AND P0, PT, R210, UR4, PT ;  /* 0x00000004d2007c0c */ /* 0x000fc6000bf06270 */
[----:B------:R2:W-:Y:S10]  /*11370*/  @!P5 ST.E.64 desc[UR36][R14.64], R114 ;  /* 0x000000720e00d985 */ /* 0x0005f4000c101b24 */
[----:B------:R-:W-:Y:S05]  /*11380*/  @P0 BRA `(.L_x_4582) ;  /* 0x0000000c00d40947 */ /* 0x000fea0003800000 */
[----:B--2---:R-:W-:-:S04]  /*11390*/  LEA R2, P0, R210, R4, 0x2 ;  /* 0x00000004d2027211 */ /* 0x004fc800078010ff */
[----:B------:R-:W-:-:S05]  /*113a0*/  LEA.HI.X R3, R210, R5, R223, 0x2, P0 ;  /* 0x00000005d2037211 */ /* 0x000fca00000f14df */
[----:B------:R0:W-:Y:S01]  /*113b0*/  ST.E.64 desc[UR36][R2.64], R118 ;  /* 0x0000007602007985 */ /* 0x0001e2000c101b24 */
[----:B------:R-:W-:Y:S05]  /*113c0*/  BRA `(.L_x_4582) ;  /* 0x0000000c00c47947 */ /* 0x000fea0003800000 */
.L_x_4573:
[----:B------:R-:W0:Y:S01]  /*113d0*/  LDC.64 R2, c[0x0][0xc00] ;  /* 0x00030000ff027b82 */ /* 0x000e220000000a00 */
[----:B------:R-:W-:Y:S01]  /*113e0*/  R2UR UR11, R220 ;  /* 0x00000000dc0b72ca */ /* 0x000fe200000e0000 */
[----:B------:R-:W-:Y:S01]  /*113f0*/  ULDC.64 UR8, c[0x0][0xc00] ;  /* 0x0003000000087ab9 */ /* 0x000fe20000000a00 */
[----:B------:R-:W-:Y:S01]  /*11400*/  IMAD.MOV.U32 R7, RZ, RZ, RZ ;  /* 0x000000ffff077224 */ /* 0x000fe200078e00ff */
[----:B------:R-:W-:-:S04]  /*11410*/  R2UR UR10, R195 ;  /* 0x00000000c30a72ca */ /* 0x000fc800000e0000 */
[----:B------:R-:W1:Y:S06]  /*11420*/  LDC.64 R4, c[0x0][0xc08] ;  /* 0x00030200ff047b82 */ /* 0x000e6c0000000a00 */
[----:B------:R-:W-:Y:S01]  /*11430*/  UIMAD.WIDE UR8, UR11, 0x4, UR8 ;  /* 0x000000040b0878a5 */ /* 0x000fe2000f8e0208 */
[----:B0-----:R-:W-:-:S05]  /*11440*/  ISETP.NE.U32.AND P0, PT, R2, RZ, PT ;  /* 0x000000ff0200720c */ /* 0x001fca0003f05070 */
[----:B------:R-:W-:Y:S01]  /*11450*/  IMAD.U32 R2, RZ, RZ, UR8 ;  /* 0x00000008ff027e24 */ /* 0x000fe2000f8e00ff */
[----:B------:R-:W-:Y:S01]  /*11460*/  R2UR UR4, R3 ;  /* 0x00000000030472ca */ /* 0x000fe200000e0000 */
[----:B------:R-:W-:Y:S01]  /*11470*/  IMAD.U32 R3, RZ, RZ, UR9 ;  /* 0x00000009ff037e24 */ /* 0x000fe2000f8e00ff */
[----:B-1----:R-:W-:-:S05]  /*11480*/  ISETP.NE.U32.AND P1, PT, R4, RZ, PT ;  /* 0x000000ff0400720c */ /* 0x002fca0003f25070 */
[----:B------:R-:W-:-:S06]  /*11490*/  VOTEU.ANY UP0, P0 ;  /* 0x00000000003f7886 */ /* 0x000fcc0000000100 */
[----:B------:R-:W-:Y:S01]  /*114a0*/  UISETP.NE.AND.EX UP0, UPT, UR4, URZ, UPT, UP0 ;  /* 0x0000003f0400728c */ /* 0x000fe2000bf05300 */
[----:B------:R-:W-:Y:S01]  /*114b0*/  R2UR UR4, R5 ;  /* 0x00000000050472ca */ /* 0x000fe200000e0000 */
[----:B------:R-:W-:-:S04]  /*114c0*/  VOTEU.ANY UP1, P1 ;  /* 0x00000000003f7886 */ /* 0x000fc80000820100 */
[----:B------:R-:W-:-:S08]  /*114d0*/  PLOP3.LUT P0, PT, PT, PT, UP0, 0x80, 0x0 ;  /* 0x000000000000781c */ /* 0x000fd00003f0f008 */
[----:B------:R-:W-:-:S06]  /*114e0*/  UISETP.NE.AND.EX UP1, UPT, UR4, URZ, UPT, UP1 ;  /* 0x0000003f0400728c */ /* 0x000fcc000bf25310 */
[----:B------:R-:W-:Y:S01]  /*114f0*/  PLOP3.LUT P1, PT, PT, PT, UP1, 0x80, 0x0 ;  /* 0x000000000000781c */ /* 0x000fe20003f2f018 */
[----:B------:R0:W5:Y:S01]  /*11500*/  @P0 LDG.E R7, desc[UR36][R2.64] ;  /* 0x0000002402070981 */ /* 0x000162000c1e1900 */
[----:B------:R-:W-:Y:S02]  /*11510*/  ULDC UR4, c[0x0][0xa88] ;  /* 0x0002a20000047ab9 */ /* 0x000fe40000000800 */
[----:B------:R-:W-:Y:S01]  /*11520*/  IMAD.U32 R0, RZ, RZ, UR4 ;  /* 0x00000004ff007e24 */ /* 0x000fe2000f8e00ff */
[----:B------:R-:W-:Y:S02]  /*11530*/  @UP1 ULDC.64 UR8, c[0x0][0xc08] ;  /* 0x0003020000081ab9 */ /* 0x000fe40000000a00 */
[----:B------:R-:W-:-:S06]  /*11540*/  @UP1 UIMAD.WIDE UR8, UR11, 0x4, UR8 ;  /* 0x000000040b0818a5 */ /* 0x000fcc000f8e0208 */
[----:B------:R-:W-:Y:S02]  /*11550*/  IMAD.U32 R4, RZ, RZ, UR8 ;  /* 0x00000008ff047e24 */ /* 0x000fe4000f8e00ff */
[----:B------:R-:W-:-:S05]  /*11560*/  IMAD.U32 R5, RZ, RZ, UR9 ;  /* 0x00000009ff057e24 */ /* 0x000fca000f8e00ff */
[----:B------:R0:W5:Y:S01]  /*11570*/  @P1 LDG.E R0, desc[UR36][R4.64] ;  /* 0x0000002404001981 */ /* 0x000162000c1e1900 */
[----:B------:R-:W-:-:S11]  /*11580*/  UISETP.NE.AND UP1, UPT, UR10, URZ, UPT ;  /* 0x0000003f0a00728c */ /* 0x000fd6000bf25270 */
[----:B------:R-:W-:Y:S02]  /*11590*/  @!UP1 ULDC UR10, c[0x0][0xad4] ;  /* 0x0002b500000a9ab9 */ /* 0x000fe40000000800 */
[----:B------:R-:W-:Y:S01]  /*115a0*/  IMAD.U32 R195, RZ, RZ, UR10 ;  /* 0x0000000affc37e24 */ /* 0x000fe2000f8e00ff */
[----:B0-----:R-:W-:Y:S06]  /*115b0*/  @P1 BRA `(.L_x_4585) ;  /* 0x0000000000101947 */ /* 0x001fec0003800000 */
[----:B------:R-:W-:Y:S05]  /*115c0*/  @!P0 BRA `(.L_x_4585) ;  /* 0x00000000000c8947 */ /* 0x000fea0003800000 */
[----:B------:R-:W2:Y:S04]  /*115d0*/  LDG.E R5, desc[UR36][R2.64] ;  /* 0x0000002402057981 */ /* 0x000ea8000c1e1900 */
[----:B-----5:R-:W2:Y:S02]  /*115e0*/  LDG.E R0, desc[UR36][R2.64+0x4] ;  /* 0x0000042402007981 */ /* 0x020ea4000c1e1900 */
[----:B--2---:R-:W-:-:S07]  /*115f0*/  IMAD.IADD R0, R0, 0x1, -R5 ;  /* 0x0000000100007824 */ /* 0x004fce00078e0a05 */
.L_x_4585:
[----:B------:R-:W0:Y:S01]  /*11600*/  S2R R2, SR_TID.X ;  /* 0x0000000000027919 */ /* 0x000e220000002100 */
[----:B------:R-:W-:Y:S01]  /*11610*/  R2UR UR4, R220 ;  /* 0x00000000dc0472ca */ /* 0x000fe200000e0000 */
[----:B------:R-:W-:Y:S01]  /*11620*/  BSSY B1, `(.L_x_4586) ;  /* 0x0000043000017945 */ /* 0x000fe20003800000 */
[----:B-----5:R-:W-:-:S11]  /*11630*/  R2UR UR20, R7 ;  /* 0x00000000071472ca */ /* 0x020fd600000e0000 */
[----:B------:R-:W-:Y:S02]  /*11640*/  USHF.R.S32.HI UR8, URZ, 0x1f, UR4 ;  /* 0x0000001f3f087899 */ /* 0x000fe40008011404 */
[----:B------:R-:W-:Y:S02]  /*11650*/  USEL UR4, UR4, URZ, !UP0 ;  /* 0x0000003f04047287 */ /* 0x000fe4000c000000 */
[----:B------:R-:W-:Y:S02]  /*11660*/  USEL UR8, UR8, URZ, !UP0 ;  /* 0x0000003f08087287 */ /* 0x000fe4000c000000 */
[----:B------:R-:W-:Y:S01]  /*11670*/  USHF.R.S32.HI UR20, URZ, 0x1f, UR20 ;  /* 0x0000001f3f147899 */ /* 0x000fe20008011414 */
[----:B0-----:R-:W-:-:S05]  /*11680*/  VIADD R2, R2, 0xffffff80 ;  /* 0xffffff8002027836 */ /* 0x001fca0000000000 */
[----:B------:R-:W-:-:S13]  /*11690*/  ISETP.GT.AND P0, PT, R2, 0x7f, PT ;  /* 0x0000007f0200780c */ /* 0x000fda0003f04270 */
[----:B------:R-:W-:Y:S05]  /*116a0*/  @P0 BRA `(.L_x_4587) ;  /* 0x0000000000e80947 */ /* 0x000fea0003800000 */
[----:B------:R-:W0:Y:S01]  /*116b0*/  S2R R6, SR_TID.X ;  /* 0x0000000000067919 */ /* 0x000e220000002100 */
[----:B------:R-:W1:Y:S01]  /*116c0*/  LDC R9, c[0x0][0xbe8] ;  /* 0x0002fa00ff097b82 */ /* 0x000e620000000800 */
[----:B------:R-:W-:-:S13]  /*116d0*/  R2UR UR9, R23 ;  /* 0x00000000170972ca */ /* 0x000fda00000e0000 */
[----:B------:R-:W-:Y:S02]  /*116e0*/  IMAD.U32 R3, RZ, RZ, UR9 ;  /* 0x00000009ff037e24 */ /* 0x000fe4000f8e00ff */
[----:B-1----:R-:W-:-:S03]  /*116f0*/  IMAD R2, R0, R9, RZ ;  /* 0x0000000900027224 */ /* 0x002fc600078e02ff */
[----:B0-----:R-:W-:-:S04]  /*11700*/  IADD3 R6, R3, -0x80, R6 ;  /* 0xffffff8003067810 */ /* 0x001fc80007ffe006 */
        /* <DEDUP_REMOVED lines=15> */
[----:B------:R-:W-:Y:S02]  /*11800*/  UIMAD.WIDE.U32 UR16, UR10, UR19, URZ ;  /* 0x000000130a1072a5 */ /* 0x000fe4000f8e003f */
[----:B------:R-:W-:Y:S01]  /*11810*/  UIMAD UR19, UR11, UR19, URZ ;  /* 0x000000130b1372a4 */ /* 0x000fe2000f8e023f */
[----:B0-----:R-:W-:Y:S01]  /*11820*/  @P0 IMAD.HI.U32 R5, R6, R5, RZ ;  /* 0x0000000506050227 */ /* 0x001fe200078e00ff */
[----:B------:R-:W-:Y:S02]  /*11830*/  UIMAD UR13, UR13, UR4, URZ ;  /* 0x000000040d0d72a4 */ /* 0x000fe4000f8e023f */
[----:B------:R-:W-:Y:S01]  /*11840*/  UIMAD.WIDE.U32 UR10, UR12, UR4, URZ ;  /* 0x000000040c0a72a5 */ /* 0x000fe2000f8e003f */
[----:B------:R-:W-:Y:S01]  /*11850*/  IMAD.U32 R2, RZ, RZ, UR16 ;  /* 0x00000010ff027e24 */ /* 0x000fe2000f8e00ff */
[----:B------:R-:W-:-:S02]  /*11860*/  UIADD3 UR19, UR17, UR19, URZ ;  /* 0x0000001311137290 */ /* 0x000fc4000fffe03f */
[----:B------:R-:W-:Y:S01]  /*11870*/  IMAD.U32 R3, RZ, RZ, UR17 ;  /* 0x00000011ff037e24 */ /* 0x000fe2000f8e00ff */
[----:B------:R-:W-:Y:S01]  /*11880*/  UIMAD UR13, UR12, UR8, UR13 ;  /* 0x000000080c0d72a4 */ /* 0x000fe2000f8e020d */
[----:B-1----:R-:W-:Y:S01]  /*11890*/  @P0 SHF.R.U32.HI R4, RZ, R8, R5 ;  /* 0x00000008ff040219 */ /* 0x002fe20000011605 */
[----:B------:R-:W-:Y:S01]  /*118a0*/  ULDC.64 UR14, c[0x0][UR18+0x228] ;  /* 0x00008a00120e7abb */ /* 0x000fe20008000a00 */
[----:B------:R-:W-:Y:S01]  /*118b0*/  IADD3 R3, P0, P1, R2, UR10, R7 ;  /* 0x0000000a02037c10 */ /* 0x000fe2000f91e007 */
[----:B------:R-:W-:Y:S01]  /*118c0*/  UIADD3 UR13, UR11, UR13, URZ ;  /* 0x0000000d0b0d7290 */ /* 0x000fe2000fffe03f */
[----:B------:R-:W-:Y:S01]  /*118d0*/  IMAD.U32 R2, RZ, RZ, UR20 ;  /* 0x00000014ff027e24 */ /* 0x000fe2000f8e00ff */
[----:B------:R-:W-:Y:S01]  /*118e0*/  UIMAD.WIDE.U32 UR16, UR14, UR9, URZ ;  /* 0x000000090e1072a5 */ /* 0x000fe2000f8e003f */
[----:B------:R-:W-:Y:S01]  /*118f0*/  IMAD.MOV R5, RZ, RZ, -R4 ;  /* 0x000000ffff057224 */ /* 0x000fe200078e0a04 */
[----:B------:R-:W-:Y:S01]  /*11900*/  UIMAD UR9, UR15, UR9, URZ ;  /* 0x000000090f0972a4 */ /* 0x000fe2000f8e023f */
[----:B------:R-:W-:Y:S01]  /*11910*/  IMAD.U32 R11, RZ, RZ, UR19 ;  /* 0x00000013ff0b7e24 */ /* 0x000fe2000f8e00ff */
[----:B------:R-:W-:Y:S01]  /*11920*/  ULDC.64 UR10, c[0x0][UR18+0x210] ;  /* 0x00008400120a7abb */ /* 0x000fe20008000a00 */
[----:B------:R-:W-:Y:S01]  /*11930*/  IMAD R5, R9, R5, R6 ;  /* 0x0000000509057224 */ /* 0x000fe200078e0206 */
[----:B------:R-:W-:-:S02]  /*11940*/  UIADD3 UR9, UR17, UR9, URZ ;  /* 0x0000000911097290 */ /* 0x000fc4000fffe03f */
[----:B------:R-:W-:Y:S01]  /*11950*/  IADD3.X R6, R11, UR13, R2, P0, P1 ;  /* 0x0000000d0b067c10 */ /* 0x000fe200087e2402 */
[----:B------:R-:W-:Y:S01]  /*11960*/  IMAD R9, R5, UR11, RZ ;  /* 0x0000000b05097c24 */ /* 0x000fe2000f8e02ff */
[----:B------:R-:W-:Y:S01]  /*11970*/  IADD3 R2, P0, P1, R4, UR16, R3 ;  /* 0x0000001004027c10 */ /* 0x000fe2000f91e003 */
[----:B------:R-:W-:Y:S01]  /*11980*/  ULDC.64 UR12, c[0x0][0xba8] ;  /* 0x0002ea00000c7ab9 */ /* 0x000fe20000000a00 */
[----:B------:R-:W-:Y:S01]  /*11990*/  SHF.R.S32.HI R3, RZ, 0x1f, R4 ;  /* 0x0000001fff037819 */ /* 0x000fe20000011404 */
[----:B------:R-:W-:Y:S01]  /*119a0*/  @!UP0 ULDC UR12, c[0x0][0xb50] ;  /* 0x0002d400000c8ab9 */ /* 0x000fe20000000800 */
[----:B------:R-:W-:Y:S01]  /*119b0*/  SHF.R.S32.HI R4, RZ, 0x1f, R5 ;  /* 0x0000001fff047819 */ /* 0x000fe20000011405 */
[----:B------:R-:W-:Y:S01]  /*119c0*/  @!UP0 ULDC UR13, c[0x0][0xb54] ;  /* 0x0002d500000d8ab9 */ /* 0x000fe20000000800 */
[----:B------:R-:W-:-:S03]  /*119d0*/  IADD3.X R3, R3, UR9, R6, P0, P1 ;  /* 0x0000000903037c10 */ /* 0x000fc600087e2406 */
[----:B------:R-:W-:Y:S02]  /*119e0*/  IMAD R9, R4, UR10, R9 ;  /* 0x0000000a04097c24 */ /* 0x000fe4000f8e0209 */
[----:B------:R-:W-:-:S04]  /*119f0*/  IMAD.WIDE.U32 R2, R5, UR10, R2 ;  /* 0x0000000a05027c25 */ /* 0x000fc8000f8e0002 */
[----:B------:R-:W-:Y:S01]  /*11a00*/  IMAD.IADD R3, R3, 0x1, R9 ;  /* 0x0000000103037824 */ /* 0x000fe200078e0209 */
[----:B------:R-:W-:-:S04]  /*11a10*/  LEA R4, P0, R2, UR12, 0x2 ;  /* 0x0000000c02047c11 */ /* 0x000fc8000f8010ff */
[----:B------:R-:W-:Y:S01]  /*11a20*/  LEA.HI.X R5, R2, UR13, R3, 0x2, P0 ;  /* 0x0000000d02057c11 */ /* 0x000fe200080f1403 */
[----:B------:R-:W-:-:S05]  /*11a30*/  IMAD.MOV.U32 R3, RZ, RZ, -0x800000 ;  /* 0xff800000ff037424 */ /* 0x000fca00078e00ff */
[----:B------:R0:W-:Y:S03]  /*11a40*/  STG.E desc[UR36][R4.64], R3 ;  /* 0x0000000304007986 */ /* 0x0001e6000c101924 */
.L_x_4587:
[----:B------:R-:W-:Y:S05]  /*11a50*/  BSYNC B1 ;  /* 0x0000000000017941 */ /* 0x000fea0003800000 */
.L_x_4586:
[----:B------:R-:W-:-:S13]  /*11a60*/  R2UR UR9, R195 ;  /* 0x00000000c30972ca */ /* 0x000fda00000e0000 */
[----:B------:R-:W-:-:S06]  /*11a70*/  UISETP.GT.AND UP0, UPT, UR9, 0x1, UPT ;  /* 0x000000010900788c */ /* 0x000fcc000bf04270 */
[----:B------:R-:W-:-:S13]  /*11a80*/  PLOP3.LUT P0, PT, PT, PT, UP0, 0x80, 0x0 ;  /* 0x000000000000781c */ /* 0x000fda0003f0f008 */
[----:B------:R-:W-:Y:S05]  /*11a90*/  @P0 BRA `(.L_x_4582) ;  /* 0x0000000800100947 */ /* 0x000fea0003800000 */
[----:B------:R-:W1:Y:S01]  /*11aa0*/  LDC R11, c[0x0][0xbe8] ;  /* 0x0002fa00ff0b7b82 */ /* 0x000e620000000800 */
[C---:B------:R-:W-:Y:S01]  /*11ab0*/  R2UR UR10, R7.reuse ;  /* 0x00000000070a72ca */ /* 0x040fe200000e0000 */
[----:B------:R-:W-:Y:S01]  /*11ac0*/  ULDC.64 UR12, c[0x0][0xaa0] ;  /* 0x0002a800000c7ab9 */ /* 0x000fe20000000a00 */
[----:B------:R-:W-:Y:S01]  /*11ad0*/  R2UR UR14, R7 ;  /* 0x00000000070e72ca */ /* 0x000fe200000e0000 */
[----:B------:R-:W-:Y:S01]  /*11ae0*/  UIMAD UR9, UR20, UR12, URZ ;  /* 0x0000000c140972a4 */ /* 0x000fe2000f8e023f */
[----:B------:R-:W-:Y:S01]  /*11af0*/  R2UR UR16, R209 ;  /* 0x00000000d11072ca */ /* 0x000fe200000e0000 */
[----:B------:R-:W-:Y:S01]  /*11b00*/  IMAD R2, R194, 0x20, R219 ;  /* 0x00000020c2027824 */ /* 0x000fe200078e02db */
[----:B------:R-:W-:Y:S01]  /*11b10*/  R2UR UR15, R23 ;  /* 0x00000000170f72ca */ /* 0x000fe200000e0000 */
[----:B------:R-:W-:Y:S06]  /*11b20*/  BSSY B1, `(.L_x_4588) ;  /* 0x0000045000017945 */ /* 0x000fec0003800000 */
[----:B------:R-:W-:-:S02]  /*11b30*/  UIMAD.WIDE.U32 UR10, UR10, UR12, URZ ;  /* 0x0000000c0a0a72a5 */ /* 0x000fc4000f8e003f */
[----:B------:R-:W-:-:S03]  /*11b40*/  UIMAD UR9, UR14, UR13, UR9 ;  /* 0x0000000d0e0972a4 */ /* 0x000fc6000f8e0209 */
[----:B------:R-:W-:Y:S01]  /*11b50*/  ULDC.64 UR12, c[0x0][0xae8] ;  /* 0x0002ba00000c7ab9 */ /* 0x000fe20000000a00 */
[----:B------:R-:W-:Y:S01]  /*11b60*/  UIADD3 UR11, UR11, UR9, URZ ;  /* 0x000000090b0b7290 */ /* 0x000fe2000fffe03f */
[----:B------:R-:W-:Y:S02]  /*11b70*/  VIADD R6, R2, UR15 ;  /* 0x0000000f02067c36 */ /* 0x000fe40008000000 */
[----:B------:R-:W-:Y:S01]  /*11b80*/  VIADD R8, R219, UR15 ;  /* 0x0000000fdb087c36 */ /* 0x000fe20008000000 */
[----:B-1----:R-:W-:Y:S01]  /*11b90*/  ISETP.NE.AND P0, PT, R11, 0x1, PT ;  /* 0x000000010b00780c */ /* 0x002fe20003f05270 */
[----:B------:R-:W-:Y:S01]  /*11ba0*/  UIMAD.WIDE.U32 UR10, UR16, UR12, UR10 ;  /* 0x0000000c100a72a5 */ /* 0x000fe2000f8e000a */
[----:B0-----:R-:W-:-:S03]  /*11bb0*/  IMAD.MOV.U32 R5, RZ, RZ, R6 ;  /* 0x000000ffff057224 */ /* 0x001fc600078e0006 */
[----:B------:R-:W-:-:S03]  /*11bc0*/  UIMAD UR9, UR16, UR13, UR11 ;  /* 0x0000000d100972a4 */ /* 0x000fc6000f8e020b */
[----:B------:R-:W-:Y:S02]  /*11bd0*/  ULDC.64 UR12, c[0x0][0xaf0] ;  /* 0x0002bc00000c7ab9 */ /* 0x000fe40000000a00 */
[----:B------:R-:W-:-:S03]  /*11be0*/  UIMAD UR8, UR8, UR12, URZ ;  /* 0x0000000c080872a4 */ /* 0x000fc6000f8e023f */
[----:B------:R-:W0:Y:S01]  /*11bf0*/  @P0 LDC R3, c[0x0][0xbec] ;  /* 0x0002fb00ff030b82 */ /* 0x000e220000000800 */
[----:B------:R-:W-:-:S03]  /*11c00*/  UIMAD UR11, UR4, UR13, UR8 ;  /* 0x0000000d040b72a4 */ /* 0x000fc6000f8e0208 */
[----:B------:R-:W-:Y:S02]  /*11c10*/  UMOV UR8, UR10 ;  /* 0x0000000a00087c82 */ /* 0x000fe40008000000 */
[----:B------:R-:W-:Y:S02]  /*11c20*/  UIMAD.WIDE.U32 UR8, UR4, UR12, UR8 ;  /* 0x0000000c040872a5 */ /* 0x000fe4000f8e0008 */
[----:B------:R-:W1:Y:S02]  /*11c30*/  @P0 LDC R7, c[0x0][0xbf0] ;  /* 0x0002fc00ff070b82 */ /* 0x000e640000000800 */
[----:B------:R-:W-:-:S03]  /*11c40*/  UIADD3 UR4, UR9, UR11, URZ ;  /* 0x0000000b09047290 */ /* 0x000fc6000fffe03f */
[----:B------:R-:W-:Y:S01]  /*11c50*/  ULDC.64 UR10, c[0x0][0xae0] ;  /* 0x0002b800000a7ab9 */ /* 0x000fe20000000a00 */
        /* <DEDUP_REMOVED lines=15> */
[----:B------:R-:W-:Y:S02]  /*11d50*/  IMAD R11, R0, R11, RZ ;  /* 0x0000000b000b7224 */ /* 0x000fe400078e02ff */
        /* <DEDUP_REMOVED lines=33> */
.L_x_4589:
[----:B------:R-:W-:Y:S05]  /*11f70*/  BSYNC B1 ;  /* 0x0000000000017941 */ /* 0x000fea0003800000 */
.L_x_4588:
        /* <DEDUP_REMOVED lines=17> */
.L_x_4591:
[----:B------:R-:W-:Y:S05]  /*12090*/  BSYNC B1 ;  /* 0x0000000000017941 */ /* 0x000fea0003800000 */
.L_x_4590:
        /* <DEDUP_REMOVED lines=17> */
.L_x_4593:
[----:B------:R-:W-:Y:S05]  /*121b0*/  BSYNC B1 ;  /* 0x0000000000017941 */ /* 0x000fea0003800000 */
.L_x_4592:
        /* <DEDUP_REMOVED lines=18> */
.L_x_4582:
[----:B------:R-:W-:Y:S05]  /*122e0*/  BSYNC B0 ;  /* 0x0000000000007941 */ /* 0x000fea0003800000 */
.L_x_4572:
[----:B------:R-:W-:Y:S02]  /*122f0*/  ULDC UR4, c[0x0][0xc3c] ;  /* 0x00030f0000047ab9 */ /* 0x000fe40000000800 */
[----:B------:R-:W-:-:S06]  /*12300*/  UISETP.GE.AND UP0, UPT, UR7, UR4, UPT ;  /* 0x000000040700728c */ /* 0x000fcc000bf06270 */
[----:B------:R-:W-:-:S13]  /*12310*/  PLOP3.LUT P0, PT, PT, PT, UP0, 0x80, 0x0 ;  /* 0x000000000000781c */ /* 0x000fda0003f0f008 */
[----:B------:R-:W-:Y:S05]  /*12320*/  @!P0 BRA `(.L_x_4594) ;  /* 0xfffffeec00048947 */ /* 0x000fea000383ffff */
[----:B------:R-:W-:Y:S05]  /*12330*/  EXIT ;  /* 0x000000000000794d */ /* 0x000fea0003800000 */
.L_x_4481:
        /* <DEDUP_REMOVED lines=16> */
.L_x_4595:
        /* <DEDUP_REMOVED lines=43> */
.L_x_4599:
        /* <DEDUP_REMOVED lines=35> */
.L_x_4597:
        /* <DEDUP_REMOVED lines=13> */
.L_x_4600:
        /* <DEDUP_REMOVED lines=62> */
.L_x_4601:
        /* <DEDUP_REMOVED lines=61> */
.L_x_4602:
[----:B------:R-:W-:-:S05]  /*131a0*/  LOP3.LUT R25, RZ, R2, RZ, 0x33, !PT ;  /* 0x00000002ff197212 */ /* 0x000fca00078e33ff */
[----:B------:R-:W-:Y:S01]  /*131b0*/  IMAD.IADD R25, R6, 0x1, R25 ;  /* 0x0000000106197824 */ /* 0x000fe200078e0219 */
[----:B------:R-:W-:Y:S06]  /*131c0*/  BRA `(.L_x_4603) ;  /* 0x0000000000147947 */ /* 0x000fec0003800000 */
.L_x_4598:
[----:B------:R-:W-:Y:S01]  /*131d0*/  ULDC UR4, c[0x0][0xc3c] ;  /* 0x00030f0000047ab9 */ /* 0x000fe20000000800 */
[----:B------:R-:W-:Y:S02]  /*131e0*/  IMAD.MOV.U32 R25, RZ, RZ, RZ ;  /* 0x000000ffff197224 */ /* 0x000fe400078e00ff */
[----:B------:R-:W-:Y:S02]  /*131f0*/  IMAD.U32 R24, RZ, RZ, UR6 ;  /* 0x00000006ff187e24 */ /* 0x000fe4000f8e00ff */
[----:B------:R-:W-:Y:S02]  /*13200*/  IMAD.MOV.U32 R26, RZ, RZ, RZ ;  /* 0x000000ffff1a7224 */ /* 0x000fe400078e00ff */
[----:B------:R-:W-:-:S07]  /*13210*/  IMAD.U32 R27, RZ, RZ, UR4 ;  /* 0x00000004ff1b7e24 */ /* 0x000fce000f8e00ff */
.L_x_4603:
[----:B------:R-:W-:-:S13]  /*13220*/  ISETP.NE.AND P0, PT, R7, RZ, PT ;  /* 0x000000ff0700720c */ /* 0x000fda0003f05270 */
[----:B------:R-:W0:Y:S01]  /*13230*/  @!P0 S2R R3, SR_CgaCtaId ;  /* 0x0000000000038919 */ /* 0x000e220000008800 */
[----:B------:R-:W-:-:S04]  /*13240*/  @!P0 MOV R2, 0x400 ;  /* 0x0000040000028802 */ /* 0x000fc80000000f00 */
[----:B0-----:R-:W-:-:S05]  /*13250*/  @!P0 LEA R2, R3, R2, 0x18 ;  /* 0x0000000203028211 */ /* 0x001fca00078ec0ff */
[----:B------:R0:W-:Y:S01]  /*13260*/  @!P0 STS.128 [R2+0x308d0], R24 ;  /* 0x0308d01802008388 */ /* 0x0001e20000000c00 */
[----:B------:R-:W-:Y:S06]  /*13270*/  BAR.ARV 0x5, 0x180 ;  /* 0x0146000000007b1d */ /* 0x000fec0000002000 */
.L_x_4596:
        /* <DEDUP_REMOVED lines=30> */
.L_x_4677:
        /* <DEDUP_REMOVED lines=36> */
[----:B------:R-:W2:Y:S04]  /*136a0*/  LDG.E R0, desc[UR36][R2.64] ;  /* 0x0000002402007981 */ /* 0x000ea8000c1e1900 */
[----:B------:R-:W2:Y:S02]  /*136b0*/  LDG.E R29, desc[UR36][R2.64+0x4] ;  /* 0x00000424021d7981 */ /* 0x000ea4000c1e1900 */
[----:B--2---:R-:W-:-:S07]  /*136c0*/  IMAD.IADD R29, R29, 0x1, -R0 ;  /* 0x000000011d1d7824 */ /* 0x004fce00078e0a00 */
.L_x_4605:
        /* <DEDUP_REMOVED lines=8> */
.L_x_4606:
        /* <DEDUP_REMOVED lines=9> */
.L_x_4607:
[----:B------:R-:W1:Y:S01]  /*137e0*/  LDC R0, c[0x0][0x448] ;  /* 0x00011200ff007b82 */ /* 0x000e620000000800 */
[----:B------:R-:W-:Y:S01]  /*137f0*/  IMAD.SHL.U32 R25, R25, 0x80, RZ ;  /* 0x0000008019197824 */ /* 0x000fe200078e00ff */
[----:B------:R-:W-:Y:S01]  /*13800*/  LOP3.LUT R16, R16, 0xffffffbf, RZ, 0xc0, !PT ;  /* 0xffffffbf10107812 */ /* 0x000fe200078ec0ff */
[----:B-----5:R-:W-:-:S05]  /*13810*/  IMAD.IADD R37, R37, 0x1, -R19 ;  /* 0x0000000125257824 */ /* 0x020fca00078e0a13 */
[----:B0-----:R-:W0:Y:S01]  /*13820*/  LDC.64 R2, c[0x0][0x9e0] ;  /* 0x00027800ff027b82 */ /* 0x001e220000000a00 */
[----:B-1----:R-:W-:Y:S01]  /*13830*/  ISETP.NE.AND P2, PT, R0, 0x1, PT ;  /* 0x000000010000780c */ /* 0x002fe20003f45270 */
[----:B------:R-:W-:Y:S01]  /*13840*/  VIADD R0, R25, 0x7f ;  /* 0x0000007f19007836 */ /* 0x000fe20000000000 */
[----:B0-----:R-:W-:-:S11]  /*13850*/  ISETP.GE.AND P1, PT, R3, 0x1, PT ;  /* 0x000000010300780c */ /* 0x001fd60003f26270 */
[----:B------:R-:W0:Y:S01]  /*13860*/  @P2 LDC R5, c[0x0][0x44c] ;  /* 0x00011300ff052b82 */ /* 0x000e220000000800 */
[----:B------:R-:W-:-:S07]  /*13870*/  @P2 LOP3.LUT R16, R16, 0x40, RZ, 0xfc, !PT ;  /* 0x0000004010102812 */ /* 0x000fce00078efcff */
[----:B------:R-:W1:Y:S01]  /*13880*/  @P2 LDC R7, c[0x0][0x450] ;  /* 0x00011400ff072b82 */ /* 0x000e620000000800 */
[----:B0-----:R-:W-:Y:S01]  /*13890*/  @P2 IMAD.HI.U32 R4, R0, R5, RZ ;  /* 0x0000000500042227 */ /* 0x001fe200078e00ff */
[----:B------:R-:W-:-:S04]  /*138a0*/  IADD3 R5, R37, 0x1, -R29 ;  /* 0x0000000125057810 */ /* 0x000fc80007ffe81d */
[----:B-1----:R-:W-:-:S05]  /*138b0*/  @P2 SHF.R.U32.HI R0, RZ, R7, R4 ;  /* 0x00000007ff002219 */ /* 0x002fca0000011604 */
[----:B------:R-:W-:-:S04]  /*138c0*/  IMAD.IADD R7, R5, 0x1, R0 ;  /* 0x0000000105077824 */ /* 0x000fc800078e0200 */
        /* <DEDUP_REMOVED lines=13> */
.L_x_4610:
[----:B------:R-:W-:-:S13]  /*139a0*/  ISETP.NE.AND P0, PT, R3, 0x1, PT ;  /* 0x000000010300780c */ /* 0x000fda0003f05270 */
[----:B------:R-:W0:Y:S02]  /*139b0*/  @P0 LDC.64 R4, c[0x0][0x9e8] ;  /* 0x00027a00ff040b82 */ /* 0x000e240000000a00 */
[----:B0-----:R-:W-:-:S05]  /*139c0*/  @P0 IMAD.HI.U32 R4, R0, R4, RZ ;  /* 0x0000000400040227 */ /* 0x001fca00078e00ff */
[----:B------:R-:W-:-:S07]  /*139d0*/  @P0 SHF.R.U32.HI R0, RZ, R5, R4 ;  /* 0x00000005ff000219 */ /* 0x000fce0000011604 */
.L_x_4611:
[----:B------:R-:W-:Y:S05]  /*139e0*/  BSYNC B0 ;  /* 0x0000000000007941 */ /* 0x000fea0003800000 */
.L_x_4609:
[----:B------:R-:W-:-:S05]  /*139f0*/  IMAD R5, R0, R3, R3 ;  /* 0x0000000300057224 */ /* 0x000fca00078e0203 */
[----:B------:R-:W-:-:S07]  /*13a00*/  VIMNMX R2, R2, R5, PT ;  /* 0x0000000502027248 */ /* 0x000fce0003fe0100 */
.L_x_4608:
[----:B------:R-:W0:Y:S01]  /*13a10*/  @P2 LDC R0, c[0x0][0x44c] ;  /* 0x00011300ff002b82 */ /* 0x000e220000000800 */
[----:B------:R-:W-:Y:S01]  /*13a20*/  VIADD R2, R2, 0x5f ;  /* 0x0000005f02027836 */ /* 0x000fe20000000000 */
[----:B------:R-:W-:Y:S01]  /*13a30*/  ULDC UR4, c[0x0][0x9dc] ;  /* 0x0002770000047ab9 */ /* 0x000fe20000000800 */
[----:B------:R-:W-:Y:S02]  /*13a40*/  IMAD.MOV.U32 R4, RZ, RZ, R25 ;  /* 0x000000ffff047224 */ /* 0x000fe400078e0019 */
[----:B------:R-:W-:-:S03]  /*13a50*/  IMAD.HI R2, R2, 0x2aaaaaab, RZ ;  /* 0x2aaaaaab02027827 */ /* 0x000fc600078e02ff */
[----:B------:R-:W1:Y:S01]  /*13a60*/  @P2 LDC R5, c[0x0][0x450] ;  /* 0x00011400ff052b82 */ /* 0x000e620000000800 */
[----:B0-----:R-:W-:-:S05]  /*13a70*/  @P2 IMAD.HI.U32 R0, R25, R0, RZ ;  /* 0x0000000019002227 */ /* 0x001fca00078e00ff */
[----:B-1----:R-:W-:Y:S01]  /*13a80*/  @P2 SHF.R.U32.HI R4, RZ, R5, R0 ;  /* 0x00000005ff042219 */ /* 0x002fe20000011600 */
[----:B------:R-:W-:Y:S01]  /*13a90*/  VIADD R0, R37, 0x5f ;  /* 0x0000005f25007836 */ /* 0x000fe20000000000 */
[----:B------:R-:W-:Y:S02]  /*13aa0*/  SHF.R.U32.HI R5, RZ, 0x1f, R2 ;  /* 0x0000001fff057819 */ /* 0x000fe40000011602 */
[----:B------:R-:W-:Y:S01]  /*13ab0*/  IADD3 R4, R4, R37, -R29 ;  /* 0x0000002504047210 */ /* 0x000fe20007ffe81d */
[----:B------:R-:W-:Y:S01]  /*13ac0*/  IMAD.HI R0, R0, 0x2aaaaaab, RZ ;  /* 0x2aaaaaab00007827 */ /* 0x000fe200078e02ff */
[----:B------:R-:W-:-:S03]  /*13ad0*/  LEA.HI.SX32 R7, R2, R5, 0x1c ;  /* 0x0000000502077211 */ /* 0x000fc600078fe2ff */
[----:B------:R-:W-:Y:S01]  /*13ae0*/  VIADD R2, R4, -UR4 ;  /* 0x8000000404027c36 */ /* 0x000fe20008000000 */
[----:B------:R-:W-:-:S04]  /*13af0*/  SHF.R.U32.HI R5, RZ, 0x1f, R0 ;  /* 0x0000001fff057819 */ /* 0x000fc80000011600 */
[----:B------:R-:W-:-:S04]  /*13b00*/  LEA.HI.SX32 R0, R0, R5, 0x1c ;  /* 0x0000000500007211 */ /* 0x000fc800078fe2ff */
        /* <DEDUP_REMOVED lines=13> */
.L_x_4614:
[----:B------:R-:W-:-:S13]  /*13be0*/  ISETP.NE.AND P0, PT, R3, 0x1, PT ;  /* 0x000000010300780c */ /* 0x000fda0003f05270 */
[----:B------:R-:W0:Y:S02]  /*13bf0*/  @P0 LDC.64 R4, c[0x0][0x9e8] ;  /* 0x00027a00ff040b82 */ /* 0x000e240000000a00 */
[----:B0-----:R-:W-:-:S05]  /*13c00*/  @P0 IMAD.HI.U32 R4, R6, R4, RZ ;  /* 0x0000000406040227 */ /* 0x001fca00078e00ff */
[----:B------:R-:W-:-:S07]  /*13c10*/  @P0 SHF.R.U32.HI R6, RZ, R5, R4 ;  /* 0x00000005ff060219 */ /* 0x000fce0000011604 */
.L_x_4615:
[----:B------:R-:W-:Y:S05]  /*13c20*/  BSYNC B0 ;  /* 0x0000000000007941 */ /* 0x000fea0003800000 */
.L_x_4613:
[----:B------:R-:W-:-:S05]  /*13c30*/  IMAD R3, R6, R3, RZ ;  /* 0x0000000306037224 */ /* 0x000fca00078e02ff */
[----:B------:R-:W-:-:S07]  /*13c40*/  VIMNMX R2, R2, R3, !PT ;  /* 0x0000000302027248 */ /* 0x000fce0007fe0100 */
.L_x_4612:
[----:B------:R-:W-:Y:S01]  /*13c50*/  IMAD.HI R2, R2, 0x2aaaaaab, RZ ;  /* 0x2aaaaaab02027827 */ /* 0x000fe200078e02ff */
[----:B------:R-:W-:Y:S04]  /*13c60*/  BSSY B0, `(.L_x_4616) ;  /* 0x0000029000007945 */ /* 0x000fe80003800000 */
[----:B------:R-:W-:-:S04]  /*13c70*/  SHF.R.U32.HI R3, RZ, 0x1f, R2 ;  /* 0x0000001fff037819 */ /* 0x000fc80000011602 */
[----:B------:R-:W-:Y:S02]  /*13c80*/  LEA.HI.SX32 R3, R2, R3, 0x1c ;  /* 0x0000000302037211 */ /* 0x000fe400078fe2ff */
[----:B------:R-:W-:Y:S02]  /*13c90*/  LOP3.LUT R2, R26, 0xff000000, RZ, 0xc0, !PT ;  /* 0xff0000001a027812 */ /* 0x000fe400078ec0ff */
        /* <DEDUP_REMOVED lines=12> */
[-C--:B0-----:R-:W-:Y:S02]  /*13d60*/  IABS R6, R7.reuse ;  /* 0x0000000700067213 */ /* 0x081fe40000000000 */
[----:B------:R-:W-:Y:S02]  /*13d70*/  IABS R10, R7 ;  /* 0x00000007000a7213 */ /* 0x000fe40000000000 */
[----:B------:R-:W0:Y:S08]  /*13d80*/  I2F.RP R8, R6 ;  /* 0x0000000600087306 */ /* 0x000e300000209400 */
        /* <DEDUP_REMOVED lines=22> */
.L_x_4617:
[----:B------:R-:W-:Y:S05]  /*13ef0*/  BSYNC B0 ;  /* 0x0000000000007941 */ /* 0x000fea0003800000 */
.L_x_4616:
[-C--:B------:R-:W-:Y:S01]  /*13f00*/  IMAD R2, R4, R3.reuse, R5 ;  /* 0x0000000304027224 */ /* 0x080fe200078e0205 */
        /* <DEDUP_REMOVED lines=23> */
.L_x_4619:
        /* <DEDUP_REMOVED lines=20> */
.L_x_4622:
[----:B------:R-:W-:Y:S05]  /*141c0*/  BSYNC B6 ;  /* 0x0000000000067941 */ /* 0x000fea0003800000 */
.L_x_4621:
        /* <DEDUP_REMOVED lines=20> */
.L_x_4625:
        /* <DEDUP_REMOVED lines=15> */
.L_x_4624:
[----:B------:R-:W-:Y:S05]  /*14400*/  BSYNC B6 ;  /* 0x0000000000067941 */ /* 0x000fea0003800000 */
.L_x_4623:
[----:B------:R-:W-:Y:S01]  /*14410*/  ULDC.64 UR4, c[0x0][0x9f8] ;  /* 0x00027e0000047ab9 */ /* 0x000fe20000000a00 */
[----:B------:R-:W-:Y:S01]  /*14420*/  IMAD.MOV.U32 R30, RZ, RZ, R27 ;  /* 0x000000ffff1e7224 */ /* 0x000fe200078e001b */
[----:B------:R-:W-:Y:S01]  /*14430*/  ISETP.NE.U32.AND P0, PT, RZ, UR4, PT ;  /* 0x00000004ff007c0c */ /* 0x000fe2000bf05070 */
[----:B------:R-:W0:Y:S01]  /*14440*/  S2R R18, SR_TID.X ;  /* 0x0000000000127919 */ /* 0x000e220000002100 */
[----:B------:R-:W1:Y:S01]  /*14450*/  LDC R8, c[0x0][0x430] ;  /* 0x00010c00ff087b82 */ /* 0x000e620000000800 */
[----:B------:R-:W-:Y:S01]  /*14460*/  VIADD R22, R22, 0xffffffff ;  /* 0xffffffff16167836 */ /* 0x000fe20000000000 */
[----:B------:R-:W-:Y:S01]  /*14470*/  ISETP.NE.AND.EX P0, PT, RZ, UR5, PT, P0 ;  /* 0x00000005ff007c0c */ /* 0x000fe2000bf05300 */
[----:B------:R-:W-:-:S12]  /*14480*/  ULDC UR4, c[0x0][0x2f4] ;  /* 0x0000bd0000047ab9 */ /* 0x000fd80000000800 */
[----:B------:R-:W2:Y:S02]  /*14490*/  @P0 LDC.64 R2, c[0x0][0x9f8] ;  /* 0x00027e00ff020b82 */ /* 0x000ea40000000a00 */
[----:B--2---:R-:W-:-:S05]  /*144a0*/  @P0 IMAD.WIDE R2, R27, 0x4, R2 ;  /* 0x000000041b020825 */ /* 0x004fca00078e0202 */
[----:B------:R2:W3:Y:S01]  /*144b0*/  @P0 LDG.E R30, desc[UR36][R2.64] ;  /* 0x00000024021e0981 */ /* 0x0004e2000c1e1900 */
[----:B0-----:R-:W-:Y:S02]  /*144c0*/  LOP3.LUT R18, R18, 0x7f, RZ, 0xc0, !PT ;  /* 0x0000007f12127812 */ /* 0x001fe400078ec0ff */
[----:B-1----:R-:W-:Y:S02]  /*144d0*/  ISETP.NE.AND P1, PT, R8, 0x1, PT ;  /* 0x000000010800780c */ /* 0x002fe40003f25270 */
[----:B------:R-:W-:Y:S02]  /*144e0*/  SHF.R.U32.HI R20, RZ, 0x3, R18 ;  /* 0x00000003ff147819 */ /* 0x000fe40000011612 */
[----:B------:R-:W0:Y:S01]  /*144f0*/  S2R R18, SR_TID.X ;  /* 0x0000000000127919 */ /* 0x000e220000002100 */
[----:B------:R-:W-:-:S08]  /*14500*/  LOP3.LUT R16, R16, 0xffffffdf, RZ, 0xc0, !PT ;  /* 0xffffffdf10107812 */ /* 0x000fd000078ec0ff */
[----:B------:R-:W1:Y:S01]  /*14510*/  @P1 LDC R0, c[0x0][0x434] ;  /* 0x00010d00ff001b82 */ /* 0x000e620000000800 */
[----:B------:R-:W-:Y:S02]  /*14520*/  ISETP.GE.AND P2, PT, R31, UR4, PT ;  /* 0x000000041f007c0c */ /* 0x000fe4000bf46270 */
[----:B------:R-:W-:-:S05]  /*14530*/  @P1 LOP3.LUT R16, R16, 0x20, RZ, 0xfc, !PT ;  /* 0x0000002010101812 */ /* 0x000fca00078efcff */
[----:B------:R-:W4:Y:S01]  /*14540*/  @P1 LDC R5, c[0x0][0x438] ;  /* 0x00010e00ff051b82 */ /* 0x000f220000000800 */
[----:B0-----:R-:W-:-:S05]  /*14550*/  IMAD.SHL.U32 R18, R18, 0x10, RZ ;  /* 0x0000001012127824 */ /* 0x001fca00078e00ff */
[----:B------:R-:W-:-:S05]  /*14560*/  LOP3.LUT R18, R20, 0x70, R18, 0xf8, !PT ;  /* 0x0000007014127812 */ /* 0x000fca00078ef812 */
[----:B------:R-:W-:-:S04]  /*14570*/  IMAD R4, R22, 0x60, R18 ;  /* 0x0000006016047824 */ /* 0x000fc800078e0212 */
[C---:B------:R-:W-:Y:S01]  /*14580*/  IMAD.IADD R7, R4.reuse, 0x1, R19 ;  /* 0x0000000104077824 */ /* 0x040fe200078e0213 */
[----:B------:R-:W-:-:S03]  /*14590*/  ISETP.GE.AND P0, PT, R4, R37, PT ;  /* 0x000000250400720c */ /* 0x000fc60003f06270 */
[----:B-1----:R-:W-:Y:S01]  /*145a0*/  @P1 IMAD.HI.U32 R0, R7, R0, RZ ;  /* 0x0000000007001227 */ /* 0x002fe200078e00ff */
[----:B------:R-:W-:-:S03]  /*145b0*/  ISETP.GT.U32.OR P0, PT, R18, 0x5f, P0 ;  /* 0x0000005f1200780c */ /* 0x000fc60000704470 */
[----:B------:R-:W-:Y:S01]  /*145c0*/  IMAD.MOV.U32 R6, RZ, RZ, R7 ;  /* 0x000000ffff067224 */ /* 0x000fe200078e0007 */
[----:B----4-:R-:W-:-:S05]  /*145d0*/  @P1 SHF.R.U32.HI R6, RZ, R5, R0 ;  /* 0x00000005ff061219 */ /* 0x010fca0000011600 */
[----:B------:R-:W-:-:S04]  /*145e0*/  IMAD.MOV R0, RZ, RZ, -R6 ;  /* 0x000000ffff007224 */ /* 0x000fc800078e0a06 */
[----:B--2---:R-:W0:Y:S01]  /*145f0*/  @!P0 LDC.64 R2, c[0x0][0x428] ;  /* 0x00010a00ff028b82 */ /* 0x004e220000000a00 */
[----:B------:R-:W-:Y:S01]  /*14600*/  IMAD R0, R8, R0, R7 ;  /* 0x0000000008007224 */ /* 0x000fe200078e0207 */
[----:B------:R-:W-:-:S06]  /*14610*/  @!P0 SHF.R.S32.HI R7, RZ, 0x1f, R6 ;  /* 0x0000001fff078819 */ /* 0x000fcc0000011406 */
[----:B------:R-:W1:Y:S01]  /*14620*/  @!P0 LDC.64 R4, c[0x0][0x418] ;  /* 0x00010600ff048b82 */ /* 0x000e620000000a00 */
[----:B------:R-:W-:-:S04]  /*14630*/  LOP3.LUT R16, R16, 0xfffffffb, RZ, 0xc0, !PT ;  /* 0xfffffffb10107812 */ /* 0x000fc800078ec0ff */
[----:B------:R-:W-:-:S04]  /*14640*/  @P2 LOP3.LUT R16, R16, 0x4, RZ, 0xfc, !PT ;  /* 0x0000000410102812 */ /* 0x000fc800078efcff */
[----:B------:R-:W-:Y:S01]  /*14650*/  LOP3.LUT R16, R16, 0xfffffffd, RZ, 0xc0, !PT ;  /* 0xfffffffd10107812 */ /* 0x000fe200078ec0ff */
[----:B------:R-:W-:Y:S01]  /*14660*/  UMOV UR5, 0xffffffff ;  /* 0xffffffff00057882 */ /* 0x000fe20000000000 */
[----:B------:R-:W-:Y:S02]  /*14670*/  LOP3.LUT R26, R26, 0xffff, RZ, 0xc0, !PT ;  /* 0x0000ffff1a1a7812 */ /* 0x000fe400078ec0ff */
[----:B---3--:R-:W-:Y:S01]  /*14680*/  SHF.R.S32.HI R8, RZ, 0x1f, R30 ;  /* 0x0000001fff087819 */ /* 0x008fe2000001141e */
[----:B0-----:R-:W-:-:S04]  /*14690*/  @!P0 IMAD.WIDE.U32 R6, R30, R2, R6 ;  /* 0x000000021e068225 */ /* 0x001fc800078e0006 */
[----:B------:R-:W-:Y:S01]  /*146a0*/  @!P0 IMAD R2, R8, R2, RZ ;  /* 0x0000000208028224 */ /* 0x000fe200078e02ff */
[----:B------:R0:W-:Y:S03]  /*146b0*/  STL [R1+0x8], R8 ;  /* 0x0000080801007387 */ /* 0x0001e60000100800 */
[----:B------:R-:W-:Y:S01]  /*146c0*/  @!P0 IMAD R3, R30, R3, R2 ;  /* 0x000000031e038224 */ /* 0x000fe200078e0202 */
[----:B-1----:R-:W-:Y:S01]  /*146d0*/  @!P0 LEA R2, P1, R6, R4, 0x2 ;  /* 0x0000000406028211 */ /* 0x002fe200078210ff */
[----:B------:R-:W-:Y:S02]  /*146e0*/  IMAD.MOV.U32 R4, RZ, RZ, RZ ;  /* 0x000000ffff047224 */ /* 0x000fe400078e00ff */
[----:B------:R-:W-:-:S05]  /*146f0*/  @!P0 IMAD.IADD R3, R7, 0x1, R3 ;  /* 0x0000000107038824 */ /* 0x000fca00078e0203 */
[----:B------:R-:W-:Y:S02]  /*14700*/  @!P0 LEA.HI.X R3, R6, R5, R3, 0x2, P1 ;  /* 0x0000000506038211 */ /* 0x000fe400008f1403 */
[----:B------:R-:W-:-:S03]  /*14710*/  ISETP.GE.AND P1, PT, R33, UR4, PT ;  /* 0x0000000421007c0c */ /* 0x000fc6000bf26270 */
[----:B------:R1:W5:Y:S01]  /*14720*/  @!P0 LDG.E R4, desc[UR36][R2.64] ;  /* 0x0000002402048981 */ /* 0x000362000c1e1900 */
[----:B------:R-:W-:-:S09]  /*14730*/  ISETP.GE.AND P0, PT, R32, UR4, PT ;  /* 0x0000000420007c0c */ /* 0x000fd2000bf06270 */
[----:B------:R-:W-:Y:S01]  /*14740*/  @P1 LOP3.LUT R16, R16, 0x2, RZ, 0xfc, !PT ;  /* 0x0000000210101812 */ /* 0x000fe200078efcff */
[----:B-1----:R-:W-:-:S03]  /*14750*/  IMAD.U32 R2, RZ, RZ, UR38 ;  /* 0x00000026ff027e24 */ /* 0x002fc6000f8e00ff */
[----:B------:R-:W-:-:S04]  /*14760*/  LOP3.LUT R16, R16, 0xfffffffe, RZ, 0xc0, !PT ;  /* 0xfffffffe10107812 */ /* 0x000fc800078ec0ff */
[----:B------:R-:W-:Y:S01]  /*14770*/  @P0 LOP3.LUT R16, R16, 0x1, RZ, 0xfc, !PT ;  /* 0x0000000110100812 */ /* 0x000fe200078efcff */
[----:B0-----:R-:W-:Y:S06]  /*14780*/  BRA.DIV UR5, `(.L_x_4626) ;  /* 0x0000004605407947 */ /* 0x001fec000b800000 */
.L_x_4694:
        /* <DEDUP_REMOVED lines=8> */
.L_x_4627:
        /* <DEDUP_REMOVED lines=23> */
.L_x_4695:
[----:B------:R-:W-:Y:S05]  /*14980*/  BSYNC B0 ;  /* 0x0000000000007941 */ /* 0x000fea0003800000 */
.L_x_4628:
[----:B------:R-:W1:Y:S01]  /*14990*/  S2R R8, SR_TID.X ;  /* 0x0000000000087919 */ /* 0x000e620000002100 */
[----:B------:R-:W-:Y:S01]  /*149a0*/  ULDC.64 UR4, c[0x0][0x300] ;  /* 0x0000c00000047ab9 */ /* 0x000fe20000000a00 */
[----:B------:R-:W-:Y:S01]  /*149b0*/  ULDC.64 UR6, c[0x0][0x2e8] ;  /* 0x0000ba0000067ab9 */ /* 0x000fe20000000a00 */
[----:B------:R-:W-:Y:S01]  /*149c0*/  IMAD R5, R5, UR4, RZ ;  /* 0x0000000405057c24 */ /* 0x000fe2000f8e02ff */
[----:B------:R-:W-:Y:S01]  /*149d0*/  LOP3.LUT P4, RZ, R16, 0x4, RZ, 0xc0, !PT ;  /* 0x0000000410ff7812 */ /* 0x000fe2000788c0ff */
[----:B0-----:R-:W-:Y:S01]  /*149e0*/  IMAD.WIDE.U32 R2, R0, UR4, RZ ;  /* 0x0000000400027c25 */ /* 0x001fe2000f8e00ff */
[C---:B------:R-:W-:Y:S02]  /*149f0*/  LOP3.LUT P3, RZ, R16.reuse, 0x2, RZ, 0xc0, !PT ;  /* 0x0000000210ff7812 */ /* 0x040fe4000786c0ff */
[----:B------:R-:W-:Y:S01]  /*14a00*/  LOP3.LUT P2, RZ, R16, 0x1, RZ, 0xc0, !PT ;  /* 0x0000000110ff7812 */ /* 0x000fe2000784c0ff */
[----:B------:R-:W-:Y:S01]  /*14a10*/  IMAD R5, R0, UR5, R5 ;  /* 0x0000000500057c24 */ /* 0x000fe2000f8e0205 */
[----:B------:R-:W-:-:S02]  /*14a20*/  ULDC.64 UR4, c[0x0][0x310] ;  /* 0x0000c40000047ab9 */ /* 0x000fc40000000a00 */
[----:B------:R-:W-:Y:S02]  /*14a30*/  IMAD R0, R6, UR4, RZ ;  /* 0x0000000406007c24 */ /* 0x000fe4000f8e02ff */
[----:B------:R-:W-:Y:S02]  /*14a40*/  IMAD.IADD R3, R3, 0x1, R5 ;  /* 0x0000000103037824 */ /* 0x000fe400078e0205 */
        /* <DEDUP_REMOVED lines=8> */
[----:B------:R-:W-:Y:S01]  /*14ad0*/  LEA R4, P0, R2, UR6, 0x1 ;  /* 0x0000000602047c11 */ /* 0x000fe2000f8008ff */
[----:B------:R-:W-:Y:S01]  /*14ae0*/  IMAD R5, R23, 0x4800, R34 ;  /* 0x0000480017057824 */ /* 0x000fe200078e0222 */
[----:B-1----:R-:W-:Y:S02]  /*14af0*/  LOP3.LUT R8, R8, 0x7f, RZ, 0xc0, !PT ;  /* 0x0000007f08087812 */ /* 0x002fe400078ec0ff */
[----:B------:R-:W-:Y:S02]  /*14b00*/  LEA.HI.X R0, R2, UR7, R0, 0x1, P0 ;  /* 0x0000000702007c11 */ /* 0x000fe400080f0c00 */
[----:B------:R-:W-:-:S05]  /*14b10*/  SHF.R.U32.HI R8, RZ, 0x3, R8 ;  /* 0x00000003ff087819 */ /* 0x000fca0000011608 */
        /* <DEDUP_REMOVED lines=65> */
.L_x_4709:
        /* <DEDUP_REMOVED lines=12> */
.L_x_4631:
        /* <DEDUP_REMOVED lines=10> */
.L_x_4632:
[----:B------:R2:W-:Y:S02]  /*15090*/  SYNCS.ARRIVE.TRANS64.A1T0 RZ, [R7+URZ+0x30830], RZ ;  /* 0x030830ff07ff79a7 */ /* 0x0005e4000810003f */
[----:B------:R-:W-:Y:S05]  /*150a0*/  WARPSYNC.ALL ;  /* 0x0000000000007948 */ /* 0x000fea0003800000 */
[----:B------:R-:W-:Y:S01]  /*150b0*/  ULDC.64 UR4, c[0x0][0x298] ;  /* 0x0000a60000047ab9 */ /* 0x000fe20000000a00 */
[----:B-1----:R-:W-:Y:S01]  /*150c0*/  VIADD R2, R17, 0x12400 ;  /* 0x0001240011027836 */ /* 0x002fe20000000000 */
[----:B------:R-:W-:Y:S01]  /*150d0*/  SHF.R.S32.HI R0, RZ, 0x1f, R35 ;  /* 0x0000001fff007819 */ /* 0x000fe20000011423 */
[----:B0-----:R-:W-:Y:S01]  /*150e0*/  IMAD.WIDE.U32 R4, R35, UR4, RZ ;  /* 0x0000000423047c25 */ /* 0x001fe2000f8e00ff */
        /* <DEDUP_REMOVED lines=12> */
[----:B0-----:R-:W-:Y:S02]  /*151b0*/  IMAD.U32 R4, RZ, RZ, UR6 ;  /* 0x00000006ff047e24 */ /* 0x001fe4000f8e00ff */
[----:B------:R-:W0:Y:S01]  /*151c0*/  LDC.64 R2, c[0x4][R2] ;  /* 0x0100000002027b82 */ /* 0x000e220000000a00 */
[----:B------:R-:W-:Y:S02]  /*151d0*/  IMAD.U32 R5, RZ, RZ, UR7 ;  /* 0x00000007ff057e24 */ /* 0x000fe4000f8e00ff */
[----:B------:R-:W-:Y:S02]  /*151e0*/  IMAD.U32 R6, RZ, RZ, UR8 ;  /* 0x00000008ff067e24 */ /* 0x000fe4000f8e00ff */
[----:B--2---:R-:W-:-:S02]  /*151f0*/  IMAD.U32 R7, RZ, RZ, UR9 ;  /* 0x00000009ff077e24 */ /* 0x004fc4000f8e00ff */
[----:B------:R-:W-:Y:S02]  /*15200*/  IMAD.U32 R10, RZ, RZ, UR4 ;  /* 0x00000004ff0a7e24 */ /* 0x000fe4000f8e00ff */
[----:B------:R-:W-:Y:S02]  /*15210*/  IMAD.U32 R11, RZ, RZ, UR5 ;  /* 0x00000005ff0b7e24 */ /* 0x000fe4000f8e00ff */
[----:B------:R-:W-:Y:S02]  /*15220*/  IMAD.MOV.U32 R8, RZ, RZ, 0x70 ;  /* 0x00000070ff087424 */ /* 0x000fe400078e00ff */
[----:B------:R-:W-:Y:S02]  /*15230*/  IMAD.MOV.U32 R12, RZ, RZ, 0x1 ;  /* 0x00000001ff0c7424 */ /* 0x000fe400078e00ff */
[----:B------:R-:W-:-:S07]  /*15240*/  IMAD.MOV.U32 R13, RZ, RZ, RZ ;  /* 0x000000ffff0d7224 */ /* 0x000fce00078e00ff */
[----:B------:R-:W-:-:S07]  /*15250*/  LEPC R20, `(.L_x_4634) ;  /* 0x000000001014794e */ /* 0x000fce0000000000 */
[----:B0-----:R-:W-:Y:S05]  /*15260*/  CALL.ABS.NOINC R2 ;  /* 0x0000000002007343 */ /* 0x001fea0003c00000 */
.L_x_4634:
[----:B------:R-:W-:Y:S05]  /*15270*/  BSYNC B6 ;  /* 0x0000000000067941 */ /* 0x000fea0003800000 */
.L_x_4633:
[----:B------:R-:W3:Y:S01]  /*15280*/  LDL.LU.64 R20, [R1+0x10] ;  /* 0x0000100001147983 */ /* 0x000ee20000300a00 */
[----:B------:R-:W1:Y:S01]  /*15290*/  LDC R0, c[0x0][0x448] ;  /* 0x00011200ff007b82 */ /* 0x000e620000000800 */
[----:B------:R-:W-:Y:S01]  /*152a0*/  LOP3.LUT P6, RZ, R16, 0x80, RZ, 0xc0, !PT ;  /* 0x0000008010ff7812 */ /* 0x000fe200078cc0ff */
[----:B------:R-:W-:Y:S01]  /*152b0*/  ULDC.64 UR4, c[0x0][0x2d8] ;  /* 0x0000b60000047ab9 */ /* 0x000fe20000000a00 */
[----:B------:R-:W4:Y:S01]  /*152c0*/  S2R R2, SR_TID.X ;  /* 0x0000000000027919 */ /* 0x000f220000002100 */
[----:B0-----:R-:W-:-:S04]  /*152d0*/  SHF.R.S32.HI R5, RZ, 0x1f, R27 ;  /* 0x0000001fff057819 */ /* 0x001fc8000001141b */
[----:B------:R-:W-:Y:S02]  /*152e0*/  SEL R6, R5, RZ, !P6 ;  /* 0x000000ff05067207 */ /* 0x000fe40007000000 */
[----:B------:R-:W-:Y:S02]  /*152f0*/  SEL R5, R27, RZ, !P6 ;  /* 0x000000ff1b057207 */ /* 0x000fe40007000000 */
[----:B-1----:R-:W-:Y:S02]  /*15300*/  ISETP.NE.AND P5, PT, R0, 0x1, PT ;  /* 0x000000010000780c */ /* 0x002fe40003fa5270 */
[----:B------:R-:W0:Y:S01]  /*15310*/  S2R R0, SR_TID.X ;  /* 0x0000000000007919 */ /* 0x000e220000002100 */
[----:B----4-:R-:W-:-:S10]  /*15320*/  LOP3.LUT R2, R2, 0x7f, RZ, 0xc0, !PT ;  /* 0x0000007f02027812 */ /* 0x010fd400078ec0ff */
[----:B------:R-:W1:Y:S01]  /*15330*/  @P5 LDC R3, c[0x0][0x44c] ;  /* 0x00011300ff035b82 */ /* 0x000e620000000800 */
[----:B------:R-:W-:Y:S01]  /*15340*/  SHF.R.U32.HI R2, RZ, 0x3, R2 ;  /* 0x00000003ff027819 */ /* 0x000fe20000011602 */
[----:B0-----:R-:W-:-:S05]  /*15350*/  IMAD.SHL.U32 R0, R0, 0x10, RZ ;  /* 0x0000001000007824 */ /* 0x001fca00078e00ff */
[----:B------:R-:W-:Y:S02]  /*15360*/  LOP3.LUT R0, R2, 0x70, R0, 0xf8, !PT ;  /* 0x0000007002007812 */ /* 0x000fe400078ef800 */
[----:B------:R-:W0:Y:S03]  /*15370*/  @P5 LDC R2, c[0x0][0x450] ;  /* 0x00011400ff025b82 */ /* 0x000e260000000800 */
[----:B------:R-:W-:-:S04]  /*15380*/  IMAD.IADD R0, R0, 0x1, R25 ;  /* 0x0000000100007824 */ /* 0x000fc800078e0219 */
[----:B-1----:R-:W-:-:S04]  /*15390*/  @P5 IMAD.HI.U32 R3, R0, R3, RZ ;  /* 0x0000000300035227 */ /* 0x002fc800078e00ff */
[----:B------:R-:W-:Y:S01]  /*153a0*/  IMAD.MOV.U32 R4, RZ, RZ, R0 ;  /* 0x000000ffff047224 */ /* 0x000fe200078e0000 */
[----:B0-----:R-:W-:Y:S01]  /*153b0*/  @P5 SHF.R.U32.HI R4, RZ, R2, R3 ;  /* 0x00000002ff045219 */ /* 0x001fe20000011603 */
[----:B------:R-:W-:Y:S02]  /*153c0*/  IMAD.MOV.U32 R3, RZ, RZ, R35 ;  /* 0x000000ffff037224 */ /* 0x000fe400078e0023 */
[----:B---3--:R-:W-:Y:S02]  /*153d0*/  IMAD.MOV.U32 R2, RZ, RZ, R20 ;  /* 0x000000ffff027224 */ /* 0x008fe400078e0014 */
[----:B------:R-:W0:Y:S02]  /*153e0*/  S2R R20, SR_TID.X ;  /* 0x0000000000147919 */ /* 0x000e240000002100 */
[----:B------:R-:W-:-:S04]  /*153f0*/  IMAD.WIDE.U32 R2, R26, UR4, R2 ;  /* 0x000000041a027c25 */ /* 0x000fc8000f8e0002 */
[----:B------:R-:W-:Y:S01]  /*15400*/  IMAD R3, R26, UR5, R3 ;  /* 0x000000051a037c24 */ /* 0x000fe2000f8e0203 */
[----:B------:R-:W-:Y:S02]  /*15410*/  ULDC.64 UR4, c[0x0][0x2e0] ;  /* 0x0000b80000047ab9 */ /* 0x000fe40000000a00 */
[----:B------:R-:W-:Y:S02]  /*15420*/  IMAD R6, R6, UR4, RZ ;  /* 0x0000000406067c24 */ /* 0x000fe4000f8e02ff */
[----:B------:R-:W-:-:S04]  /*15430*/  IMAD.WIDE.U32 R2, R5, UR4, R2 ;  /* 0x0000000405027c25 */ /* 0x000fc8000f8e0002 */
[----:B------:R-:W-:Y:S01]  /*15440*/  IMAD R5, R5, UR5, R6 ;  /* 0x0000000505057c24 */ /* 0x000fe2000f8e0206 */
[----:B------:R-:W-:Y:S01]  /*15450*/  ULDC.64 UR4, c[0x0][0x2d0] ;  /* 0x0000b40000047ab9 */ /* 0x000fe20000000a00 */
[----:B------:R-:W-:Y:S02]  /*15460*/  IMAD.MOV R6, RZ, RZ, -R4 ;  /* 0x000000ffff067224 */ /* 0x000fe400078e0a04 */
[----:B------:R-:W-:Y:S02]  /*15470*/  IMAD.IADD R3, R3, 0x1, R5 ;  /* 0x0000000103037824 */ /* 0x000fe400078e0205 */
[----:B------:R-:W1:Y:S01]  /*15480*/  LDC R5, c[0x0][0x448] ;  /* 0x00011200ff057b82 */ /* 0x000e620000000800 */
[----:B------:R-:W-:Y:S01]  /*15490*/  IMAD.WIDE.U32 R2, R4, UR4, R2 ;  /* 0x0000000404027c25 */ /* 0x000fe2000f8e0002 */
[----:B0-----:R-:W-:-:S04]  /*154a0*/  LOP3.LUT R20, R20, 0x7f, RZ, 0xc0, !PT ;  /* 0x0000007f14147812 */ /* 0x001fc800078ec0ff */
[----:B------:R-:W-:Y:S01]  /*154b0*/  SHF.R.U32.HI R8, RZ, 0x3, R20 ;  /* 0x00000003ff087819 */ /* 0x000fe20000011614 */
[----:B-1----:R-:W-:Y:S01]  /*154c0*/  IMAD R0, R5, R6, R0 ;  /* 0x0000000605007224 */ /* 0x002fe200078e0200 */
[----:B------:R-:W-:-:S05]  /*154d0*/  SHF.R.S32.HI R6, RZ, 0x1f, R4 ;  /* 0x0000001fff067819 */ /* 0x000fca0000011404 */
[----:B--2---:R-:W-:-:S04]  /*154e0*/  IMAD R7, R6, UR4, RZ ;  /* 0x0000000406077c24 */ /* 0x004fc8000f8e02ff */
        /* <DEDUP_REMOVED lines=96> */
.L_x_4726:
        /* <DEDUP_REMOVED lines=12> */
.L_x_4637:
[----:B------:R-:W-:Y:S05]  /*15bb0*/  BSYNC B0 ;  /* 0x0000000000007941 */ /* 0x000fea0003800000 */
.L_x_4636:
[----:B------:R-:W-:Y:S01]  /*15bc0*/  NOP ;  /* 0x0000000000007918 */ /* 0x000fe20000000000 */
[----:B------:R-:W-:-:S13]  /*15bd0*/  PLOP3.LUT P0, PT, PT, PT, PT, 0x80, 0x0 ;  /* 0x000000000000781c */ /* 0x000fda0003f0f070 */
.L_x_4638:
        /* <DEDUP_REMOVED lines=18> */
[----:B------:R-:W1:Y:S03]  /*15d00*/  SYNCS.PHASECHK.TRANS64.TRYWAIT P0, [R17+URZ+0x30820], R0 ;  /* 0x03082000110075a7 */ /* 0x000e66000800017f */
[----:B01----:R-:W-:Y:S05]  /*15d10*/  @!P0 BRA `(.L_x_4640) ;  /* 0x0000004000e88947 */ /* 0x003fea0003800000 */
.L_x_4727:
[----:B------:R-:W-:Y:S05]  /*15d20*/  BSYNC B0 ;  /* 0x0000000000007941 */ /* 0x000fea0003800000 */
.L_x_4639:
[----:B------:R-:W3:Y:S01]  /*15d30*/  LDL R2, [R1] ;  /* 0x0000000001027983 */ /* 0x000ee20000100800 */
[----:B------:R-:W-:Y:S01]  /*15d40*/  BSSY B0, `(.L_x_4641) ;  /* 0x0000104000007945 */ /* 0x000fe20003800000 */
[----:B---3--:R-:W-:-:S13]  /*15d50*/  ISETP.GE.AND P0, PT, R8, R2, PT ;  /* 0x000000020800720c */ /* 0x008fda0003f06270 */
[----:B------:R-:W-:Y:S05]  /*15d60*/  @!P0 BRA `(.L_x_4642) ;  /* 0x0000001000048947 */ /* 0x000fea0003800000 */
[----:B------:R-:W-:Y:S01]  /*15d70*/  ULDC UR4, c[0x0][0x2f4] ;  /* 0x0000bd0000047ab9 */ /* 0x000fe20000000800 */
[----:B------:R-:W-:Y:S01]  /*15d80*/  IMAD.MOV.U32 R10, RZ, RZ, R23 ;  /* 0x000000ffff0a7224 */ /* 0x000fe200078e0017 */
[----:B------:R-:W-:Y:S01]  /*15d90*/  ISETP.GE.AND P3, PT, R31, UR4, PT ;  /* 0x000000041f007c0c */ /* 0x000fe2000bf66270 */
[----:B------:R-:W-:Y:S01]  /*15da0*/  IMAD.MOV.U32 R20, RZ, RZ, R28 ;  /* 0x000000ffff147224 */ /* 0x000fe200078e001c */
[----:B------:R-:W-:Y:S01]  /*15db0*/  ISETP.GE.AND P2, PT, R33, UR4, PT ;  /* 0x0000000421007c0c */ /* 0x000fe2000bf46270 */
[----:B------:R-:W-:Y:S01]  /*15dc0*/  IMAD.MOV.U32 R29, RZ, RZ, R22 ;  /* 0x000000ffff1d7224 */ /* 0x000fe200078e0016 */
[----:B------:R-:W-:-:S13]  /*15dd0*/  ISETP.GE.AND P1, PT, R32, UR4, PT ;  /* 0x0000000420007c0c */ /* 0x000fda000bf26270 */
.L_x_4655:
[----:B------:R-:W3:Y:S04]  /*15de0*/  LDL R5, [R1+0x4] ;  /* 0x0000040001057983 */ /* 0x000ee80000100800 */
[----:B------:R-:W4:Y:S01]  /*15df0*/  LDL R12, [R1+0x8] ;  /* 0x00000800010c7983 */ /* 0x000f220000100800 */
[----:B0-----:R-:W0:Y:S01]  /*15e00*/  S2R R0, SR_TID.X ;  /* 0x0000000000007919 */ /* 0x001e220000002100 */
[----:B------:R-:W1:Y:S01]  /*15e10*/  S2R R4, SR_TID.X ;  /* 0x0000000000047919 */ /* 0x000e620000002100 */
[----:B0-----:R-:W-:-:S04]  /*15e20*/  LOP3.LUT R0, R0, 0x7f, RZ, 0xc0, !PT ;  /* 0x0000007f00007812 */ /* 0x001fc800078ec0ff */
[----:B------:R-:W-:Y:S02]  /*15e30*/  SHF.R.U32.HI R3, RZ, 0x3, R0 ;  /* 0x00000003ff037819 */ /* 0x000fe40000011600 */
[----:B------:R-:W0:Y:S01]  /*15e40*/  LDC R0, c[0x0][0x430] ;  /* 0x00010c00ff007b82 */ /* 0x000e220000000800 */
[----:B-1----:R-:W-:-:S05]  /*15e50*/  IMAD.SHL.U32 R4, R4, 0x10, RZ ;  /* 0x0000001004047824 */ /* 0x002fca00078e00ff */
        /* <DEDUP_REMOVED lines=8> */
[----:B------:R-:W3:Y:S01]  /*15ee0*/  @!P5 LDC.64 R4, c[0x0][0x418] ;  /* 0x00010600ff04db82 */ /* 0x000ee20000000a00 */
        /* <DEDUP_REMOVED lines=9> */
[----:B---3--:R-:W-:Y:S01]  /*15f80*/  @!P5 LEA R4, P0, R2, R4, 0x2 ;  /* 0x000000040204d211 */ /* 0x008fe200078010ff */
        /* <DEDUP_REMOVED lines=16> */
.L_x_4643:
[----:B------:R-:W-:Y:S01]  /*16090*/  IMAD R6, R23, 0x8, R17 ;  /* 0x0000000817067824 */ /* 0x000fe200078e0211 */
[----:B------:R-:W-:Y:S01]  /*160a0*/  SHF.L.U32 R3, R28, 0x1f, RZ ;  /* 0x0000001f1c037819 */ /* 0x000fe200000006ff */
[----:B------:R-:W-:Y:S03]  /*160b0*/  BSSY B1, `(.L_x_4644) ;  /* 0x0000003000017945 */ /* 0x000fe60003800000 */
[----:B------:R-:W0:Y:S02]  /*160c0*/  SYNCS.PHASECHK.TRANS64.TRYWAIT P0, [R6+URZ+0x30840], R3 ;  /* 0x03084003060075a7 */ /* 0x000e24000800017f */
[----:B0-----:R-:W-:Y:S05]  /*160d0*/  @!P0 BRA `(.L_x_4645) ;  /* 0x00000040000c8947 */ /* 0x001fea0003800000 */
.L_x_4728:
[----:B------:R-:W-:Y:S05]  /*160e0*/  BSYNC B1 ;  /* 0x0000000000017941 */ /* 0x000fea0003800000 */
.L_x_4644:
        /* <DEDUP_REMOVED lines=62> */
[----:B-1-3--:R0:W3:Y:S02]  /*164d0*/  SHFL.IDX PT, R2, R7, 0x5, 0x181f ;  /* 0x00b81f0007027f89 */ /* 0x00a0e400000e0000 */
.L_x_4742:
[----:B------:R-:W-:Y:S02]  /*164e0*/  LOP3.LUT P6, RZ, R16, 0x4, RZ, 0xc0, !PT ;  /* 0x0000000410ff7812 */ /* 0x000fe400078cc0ff */
[----:B---3--:R-:W-:-:S05]  /*164f0*/  IADD3 R2, P0, R2, R4, RZ ;  /* 0x0000000402027210 */ /* 0x008fca0007f1e0ff */
        /* <DEDUP_REMOVED lines=9> */
.L_x_4647:
        /* <DEDUP_REMOVED lines=10> */
.L_x_4648:
[----:B------:R3:W-:Y:S01]  /*16630*/  SYNCS.ARRIVE.TRANS64.A1T0 RZ, [R6+URZ+0x30830], RZ ;  /* 0x030830ff06ff79a7 */ /* 0x0007e2000810003f */
[----:B------:R-:W-:Y:S05]  /*16640*/  @!P5 BRA `(.L_x_4649) ;  /* 0x000000000004d947 */ /* 0x000fea0003800000 */
[----:B------:R-:W-:Y:S01]  /*16650*/  BPT.TRAP 0x1 ;  /* 0x000000040000795c */ /* 0x000fe20000300000 */
.L_x_4649:
[----:B-1----:R-:W-:Y:S01]  /*16660*/  SHF.L.U32 R2, R20, 0x1f, RZ ;  /* 0x0000001f14027819 */ /* 0x002fe200000006ff */
[----:B---3--:R-:W-:Y:S01]  /*16670*/  IMAD R6, R10, 0x8, R17 ;  /* 0x000000080a067824 */ /* 0x008fe200078e0211 */
[----:B------:R-:W-:Y:S01]  /*16680*/  BSSY B1, `(.L_x_4650) ;  /* 0x0000004000017945 */ /* 0x000fe20003800000 */
[----:B0-----:R-:W-:Y:S02]  /*16690*/  IMAD R7, R29, -0x60, R37 ;  /* 0xffffffa01d077824 */ /* 0x001fe400078e0225 */
[----:B------:R-:W0:Y:S02]  /*166a0*/  SYNCS.PHASECHK.TRANS64.TRYWAIT P0, [R6+URZ+0x30860], R2 ;  /* 0x03086002060075a7 */ /* 0x000e24000800017f */
[----:B0-----:R-:W-:Y:S05]  /*166b0*/  @!P0 BRA `(.L_x_4651) ;  /* 0x0000004000888947 */ /* 0x001fea0003800000 */
.L_x_4743:
[----:B------:R-:W-:Y:S05]  /*166c0*/  BSYNC B1 ;  /* 0x0000000000017941 */ /* 0x000fea0003800000 */
.L_x_4650:
        /* <DEDUP_REMOVED lines=10> */
[----:B--2---:R-:W-:Y:S01]  /*16770*/  SHFL.IDX PT, R14, R18, 0x5, 0x181f ;  /* 0x00b81f00120e7f89 */ /* 0x004fe200000e0000 */
        /* <DEDUP_REMOVED lines=49> */
.L_x_4757:
        /* <DEDUP_REMOVED lines=29> */
.L_x_4653:
        /* <DEDUP_REMOVED lines=10> */
.L_x_4654:
[----:B------:R-:W2:Y:S01]  /*16d00*/  LDL R0, [R1] ;  /* 0x0000000001007983 */ /* 0x000ea20000100800 */
[----:B------:R1:W-:Y:S01]  /*16d10*/  SYNCS.ARRIVE.TRANS64.A1T0 RZ, [R6+URZ+0x30850], RZ ;  /* 0x030850ff06ff79a7 */ /* 0x0003e2000810003f */
[C---:B------:R-:W-:Y:S02]  /*16d20*/  VIADD R8, R22.reuse, 0xffffffff ;  /* 0xffffffff16087836 */ /* 0x040fe40000000000 */
[----:B------:R-:W-:Y:S02]  /*16d30*/  IMAD.MOV.U32 R10, RZ, RZ, R23 ;  /* 0x000000ffff0a7224 */ /* 0x000fe400078e0017 */
[----:B------:R-:W-:Y:S02]  /*16d40*/  IMAD.MOV.U32 R20, RZ, RZ, R28 ;  /* 0x000000ffff147224 */ /* 0x000fe400078e001c */
[----:B------:R-:W-:Y:S01]  /*16d50*/  IMAD.MOV.U32 R29, RZ, RZ, R22 ;  /* 0x000000ffff1d7224 */ /* 0x000fe200078e0016 */
[----:B--2---:R-:W-:-:S13]  /*16d60*/  ISETP.GT.AND P0, PT, R22, R0, PT ;  /* 0x000000001600720c */ /* 0x004fda0003f04270 */
[----:B-1----:R-:W-:Y:S05]  /*16d70*/  @P0 BRA `(.L_x_4655) ;  /* 0xfffffff000180947 */ /* 0x002fea000383ffff */
.L_x_4642:
[----:B------:R-:W-:Y:S05]  /*16d80*/  BSYNC B0 ;  /* 0x0000000000007941 */ /* 0x000fea0003800000 */
.L_x_4641:
[----:B0-----:R-:W0:Y:S01]  /*16d90*/  S2R R0, SR_TID.X ;  /* 0x0000000000007919 */ /* 0x001e220000002100 */
[----:B------:R-:W-:Y:S01]  /*16da0*/  BSSY B0, `(.L_x_4656) ;  /* 0x0000010000007945 */ /* 0x000fe20003800000 */
        /* <DEDUP_REMOVED lines=9> */
[----:B-1----:R-:W3:Y:S01]  /*16e40*/  @P0 ATOMG.E.ADD.STRONG.GPU PT, R3, desc[UR36][R2.64], R5 ;  /* 0x00000005020309a8 */ /* 0x002ee200081ee1e4 */
[----:B------:R-:W0:Y:S02]  /*16e50*/  S2R R4, SR_LTMASK ;  /* 0x0000000000047919 */ /* 0x000e240000003900 */
[----:B0-----:R-:W-:-:S04]  /*16e60*/  LOP3.LUT R4, R4, UR4, RZ, 0xc0, !PT ;  /* 0x0000000404047c12 */ /* 0x001fc8000f8ec0ff */
[----:B------:R-:W0:Y:S01]  /*16e70*/  POPC R7, R4 ;  /* 0x0000000400077309 */ /* 0x000e220000000000 */
[----:B---3--:R-:W0:Y:S02]  /*16e80*/  SHFL.IDX PT, R0, R3, R0, 0x1f ;  /* 0x00001f0003007589 */ /* 0x008e2400000e0000 */
[----:B0-----:R-:W-:-:S07]  /*16e90*/  IADD3 R24, R0, UR39, R7 ;  /* 0x0000002700187c10 */ /* 0x001fce000fffe007 */
.L_x_4657:
[----:B------:R-:W-:Y:S05]  /*16ea0*/  BSYNC B0 ;  /* 0x0000000000007941 */ /* 0x000fea0003800000 */
.L_x_4656:
[----:B------:R-:W-:-:S13]  /*16eb0*/  LOP3.LUT P0, RZ, R16, 0x10, RZ, 0xc0, !PT ;  /* 0x0000001010ff7812 */ /* 0x000fda000780c0ff */
[----:B------:R-:W-:Y:S05]  /*16ec0*/  @!P0 BRA `(.L_x_4658) ;  /* 0x0000000000048947 */ /* 0x000fea0003800000 */
[----:B------:R-:W-:Y:S01]  /*16ed0*/  BPT.TRAP 0x1 ;  /* 0x000000040000795c */ /* 0x000fe20000300000 */
.L_x_4658:
[----:B------:R-:W-:Y:S01]  /*16ee0*/  IMAD R0, R23, 0x8, R17 ;  /* 0x0000000817007824 */ /* 0x000fe200078e0211 */
[----:B------:R-:W-:Y:S01]  /*16ef0*/  SHF.L.U32 R3, R28, 0x1f, RZ ;  /* 0x0000001f1c037819 */ /* 0x000fe200000006ff */
[----:B------:R-:W-:Y:S01]  /*16f00*/  BSSY B0, `(.L_x_4659) ;  /* 0x0000004000007945 */ /* 0x000fe20003800000 */
[----:B------:R-:W-:Y:S02]  /*16f10*/  IMAD R6, R22, -0x60, R37 ;  /* 0xffffffa016067824 */ /* 0x000fe400078e0225 */
[----:B------:R-:W0:Y:S02]  /*16f20*/  SYNCS.PHASECHK.TRANS64.TRYWAIT P0, [R0+URZ+0x30860], R3 ;  /* 0x03086003000075a7 */ /* 0x000e24000800017f */
[----:B0-----:R-:W-:Y:S05]  /*16f30*/  @!P0 BRA `(.L_x_4660) ;  /* 0x00000040008c8947 */ /* 0x001fea0003800000 */
.L_x_4758:
[----:B------:R-:W-:Y:S05]  /*16f40*/  BSYNC B0 ;  /* 0x0000000000007941 */ /* 0x000fea0003800000 */
.L_x_4659:
        /* <DEDUP_REMOVED lines=65> */
.L_x_4772:
        /* <DEDUP_REMOVED lines=13> */
.L_x_4662:
        /* <DEDUP_REMOVED lines=10> */
.L_x_4663:
[----:B------:R1:W-:Y:S01]  /*174d0*/  SYNCS.ARRIVE.TRANS64.A1T0 RZ, [R0+URZ+0x30850], RZ ;  /* 0x030850ff00ff79a7 */ /* 0x0003e2000810003f */
[----:B------:R-:W-:-:S05]  /*174e0*/  VIADD R23, R23, 0x1 ;  /* 0x0000000117177836 */ /* 0x000fca0000000000 */
[----:B------:R-:W-:-:S04]  /*174f0*/  ISETP.NE.AND P0, PT, R23, 0x2, PT ;  /* 0x000000021700780c */ /* 0x000fc80003f05270 */
[----:B0-----:R-:W-:Y:S02]  /*17500*/  SEL R3, RZ, 0x1, P0 ;  /* 0x00000001ff037807 */ /* 0x001fe40000000000 */
[----:B------:R-:W-:Y:S02]  /*17510*/  SEL R23, R23, RZ, P0 ;  /* 0x000000ff17177207 */ /* 0x000fe40000000000 */
[----:B-1----:R-:W-:-:S07]  /*17520*/  LOP3.LUT R28, R28, R3, RZ, 0x3c, !PT ;  /* 0x000000031c1c7212 */ /* 0x002fce00078e3cff */
.L_x_4620:
[----:B------:R-:W-:Y:S05]  /*17530*/  BSYNC B7 ;  /* 0x0000000000077941 */ /* 0x000fea0003800000 */
.L_x_4618:
        /* <DEDUP_REMOVED lines=11> */
.L_x_4664:
        /* <DEDUP_REMOVED lines=22> */
[----:B--2---:R-:W-:-:S02]  /*17750*/  @!P1 IMAD.MOV.U32 R25, RZ, RZ, R4 ;  /* 0x000000ffff199224 */ /* 0x004fc400078e0004 */
        /* <DEDUP_REMOVED lines=20> */
.L_x_4782:
[----:B------:R-:W-:Y:S02]  /*178a0*/  ULDC UR4, c[0x0][0xc38] ;  /* 0x00030e0000047ab9 */ /* 0x000fe40000000800 */
[----:B------:R-:W-:-:S04]  /*178b0*/  IMAD.U32 R5, RZ, RZ, UR4 ;  /* 0x00000004ff057e24 */ /* 0x000fc8000f8e00ff */
[----:B-1----:R-:W-:-:S04]  /*178c0*/  IMAD R14, R14, R5, RZ ;  /* 0x000000050e0e7224 */ /* 0x002fc800078e02ff */
[----:B------:R-:W-:-:S05]  /*178d0*/  IMAD.IADD R7, R7, 0x1, R14 ;  /* 0x0000000107077824 */ /* 0x000fca00078e020e */
[----:B------:R-:W-:-:S13]  /*178e0*/  ISETP.GT.AND P6, PT, R7, R0, PT ;  /* 0x000000000700720c */ /* 0x000fda0003fc4270 */
[----:B------:R-:W-:Y:S05]  /*178f0*/  @P6 BRA `(.L_x_4667) ;  /* 0x0000000000a46947 */ /* 0x000fea0003800000 */
.L_x_4670:
        /* <DEDUP_REMOVED lines=35> */
.L_x_4790:
[----:B------:R-:W-:Y:S02]  /*17b30*/  ULDC UR4, c[0x0][0xc38] ;  /* 0x00030e0000047ab9 */ /* 0x000fe40000000800 */
[----:B------:R-:W-:-:S04]  /*17b40*/  IMAD.U32 R5, RZ, RZ, UR4 ;  /* 0x00000004ff057e24 */ /* 0x000fc8000f8e00ff */
[----:B-1----:R-:W-:-:S04]  /*17b50*/  IMAD R14, R14, R5, RZ ;  /* 0x000000050e0e7224 */ /* 0x002fc800078e02ff */
[----:B------:R-:W-:-:S05]  /*17b60*/  IMAD.IADD R7, R14, 0x1, R7 ;  /* 0x000000010e077824 */ /* 0x000fca00078e0207 */
[----:B------:R-:W-:-:S13]  /*17b70*/  ISETP.GT.AND P6, PT, R7, R0, PT ;  /* 0x000000000700720c */ /* 0x000fda0003fc4270 */
[----:B------:R-:W-:Y:S05]  /*17b80*/  @!P6 BRA `(.L_x_4670) ;  /* 0xfffffffc005ce947 */ /* 0x000fea000383ffff */
.L_x_4667:
        /* <DEDUP_REMOVED lines=10> */
.L_x_4795:
[----:B------:R-:W-:-:S13]  /*17c30*/  ISETP.NE.AND P0, PT, R3, RZ, PT ;  /* 0x000000ff0300720c */ /* 0x000fda0003f05270 */
[----:B------:R-:W-:Y:S05]  /*17c40*/  @!P0 BRA `(.L_x_4672) ;  /* 0x0000000000108947 */ /* 0x000fea0003800000 */
[----:B------:R-:W-:Y:S01]  /*17c50*/  UMOV UR4, 0xffffffff ;  /* 0xffffffff00047882 */ /* 0x000fe20000000000 */
[----:B-1----:R-:W-:Y:S02]  /*17c60*/  VIADD R12, R12, 0xffffffff ;  /* 0xffffffff0c0c7836 */ /* 0x002fe40000000000 */
[----:B------:R-:W-:Y:S05]  /*17c70*/  BRA.DIV UR4, `(.L_x_4673) ;  /* 0x0000004604a47947 */ /* 0x000fea000b800000 */
[----:B------:R4:W1:Y:S02]  /*17c80*/  SHFL.IDX PT, R6, R2, R12, 0x1f ;  /* 0x00001f0c02067589 */ /* 0x00086400000e0000 */
.L_x_4672:
        /* <DEDUP_REMOVED lines=28> */
[----:B0-----:R-:W-:Y:S02]  /*17e50*/  IMAD.MOV R5, RZ, RZ, -R3 ;  /* 0x000000ffff057224 */ /* 0x001fe400078e0a03 */
[----:B------:R-:W-:Y:S02]  /*17e60*/  IMAD.MOV.U32 R2, RZ, RZ, RZ ;  /* 0x000000ffff027224 */ /* 0x000fe400078e00ff */
[----:B------:R-:W-:-:S04]  /*17e70*/  IMAD R5, R5, R4, RZ ;  /* 0x0000000405057224 */ /* 0x000fc800078e02ff */
[----:B------:R-:W-:Y:S01]  /*17e80*/  IMAD.HI.U32 R5, R3, R5, R2 ;  /* 0x0000000503057227 */ /* 0x000fe200078e0002 */
[----:B------:R-:W-:Y:S02]  /*17e90*/  LOP3.LUT R2, R0, R25, RZ, 0x3c, !PT ;  /* 0x0000001900027212 */ /* 0x000fe400078e3cff */
[----:B------:R-:W-:Y:S01]  /*17ea0*/  IABS R3, R8 ;  /* 0x0000000800037213 */ /* 0x000fe20000000000 */
[----:B------:R-:W-:Y:S01]  /*17eb0*/  @P0 VIADD R6, R6, 0x1 ;  /* 0x0000000106060836 */ /* 0x000fe20000000000 */
[----:B------:R-:W-:-:S03]  /*17ec0*/  ISETP.GE.AND P2, PT, R2, RZ, PT ;  /* 0x000000ff0200720c */ /* 0x000fc60003f46270 */
[----:B------:R-:W-:-:S10]  /*17ed0*/  IMAD.MOV R3, RZ, RZ, -R3 ;  /* 0x000000ffff037224 */ /* 0x000fd400078e0a03 */
[----:B------:R-:W-:Y:S01]  /*17ee0*/  @!P2 IMAD.MOV R6, RZ, RZ, -R6 ;  /* 0x000000ffff06a224 */ /* 0x000fe200078e0a06 */
[----:B------:R-:W-:-:S04]  /*17ef0*/  @!P1 LOP3.LUT R6, RZ, R25, RZ, 0x33, !PT ;  /* 0x00000019ff069212 */ /* 0x000fc800078e33ff */
[----:B------:R-:W-:-:S05]  /*17f00*/  IABS R2, R6 ;  /* 0x0000000600027213 */ /* 0x000fca0000000000 */
[----:B------:R-:W-:-:S04]  /*17f10*/  IMAD.HI.U32 R5, R5, R2, RZ ;  /* 0x0000000205057227 */ /* 0x000fc800078e00ff */
[----:B------:R-:W-:Y:S01]  /*17f20*/  IMAD R3, R5, R3, R2 ;  /* 0x0000000305037224 */ /* 0x000fe200078e0202 */
[----:B------:R-:W-:-:S04]  /*17f30*/  LOP3.LUT R2, R6, R8, RZ, 0x3c, !PT ;  /* 0x0000000806027212 */ /* 0x000fc800078e3cff */
[----:B------:R-:W-:Y:S02]  /*17f40*/  ISETP.GT.U32.AND P1, PT, R4, R3, PT ;  /* 0x000000030400720c */ /* 0x000fe40003f24070 */
[----:B------:R-:W-:Y:S01]  /*17f50*/  ISETP.GE.AND P2, PT, R2, RZ, PT ;  /* 0x000000ff0200720c */ /* 0x000fe20003f46270 */
[----:B------:R-:W-:-:S04]  /*17f60*/  IMAD.MOV R2, RZ, RZ, -R6 ;  /* 0x000000ffff027224 */ /* 0x000fc800078e0a06 */
[----:B------:R-:W-:-:S06]  /*17f70*/  IMAD R2, R25, R2, R0 ;  /* 0x0000000219027224 */ /* 0x000fcc00078e0200 */
[----:B------:R-:W-:Y:S02]  /*17f80*/  @!P1 IMAD.IADD R3, R3, 0x1, -R4 ;  /* 0x0000000103039824 */ /* 0x000fe400078e0a04 */
[----:B------:R-:W-:Y:S01]  /*17f90*/  @!P1 VIADD R5, R5, 0x1 ;  /* 0x0000000105059836 */ /* 0x000fe20000000000 */
[----:B------:R-:W-:Y:S02]  /*17fa0*/  ISETP.NE.AND P1, PT, R8, RZ, PT ;  /* 0x000000ff0800720c */ /* 0x000fe40003f25270 */
[----:B------:R-:W-:-:S13]  /*17fb0*/  ISETP.GE.U32.AND P0, PT, R3, R4, PT ;  /* 0x000000040300720c */ /* 0x000fda0003f06070 */
[----:B------:R-:W-:-:S04]  /*17fc0*/  @P0 VIADD R5, R5, 0x1 ;  /* 0x0000000105050836 */ /* 0x000fc80000000000 */
[----:B------:R-:W-:Y:S01]  /*17fd0*/  @!P2 IMAD.MOV R5, RZ, RZ, -R5 ;  /* 0x000000ffff05a224 */ /* 0x000fe200078e0a05 */
[----:B------:R-:W-:-:S05]  /*17fe0*/  @!P1 LOP3.LUT R5, RZ, R8, RZ, 0x33, !PT ;  /* 0x00000008ff059212 */ /* 0x000fca00078e33ff */
[--C-:B------:R-:W-:Y:S02]  /*17ff0*/  IMAD.MOV R3, RZ, RZ, -R5.reuse ;  /* 0x000000ffff037224 */ /* 0x100fe400078e0a05 */
[C---:B------:R-:W-:Y:S02]  /*18000*/  IMAD R5, R8.reuse, 0x1000000, R5 ;  /* 0x0100000008057824 */ /* 0x040fe400078e0205 */
[----:B------:R-:W-:-:S04]  /*18010*/  IMAD R8, R8, R3, R6 ;  /* 0x0000000308087224 */ /* 0x000fc800078e0206 */
[----:B------:R-:W-:Y:S01]  /*18020*/  IMAD R26, R8, 0x10000, R5 ;  /* 0x00010000081a7824 */ /* 0x000fe200078e0205 */
[----:B------:R-:W-:Y:S06]  /*18030*/  BRA `(.L_x_4675) ;  /* 0x0000000000f07947 */ /* 0x000fec0003800000 */
.L_x_4674:
        /* <DEDUP_REMOVED lines=60> */
.L_x_4675:
[----:B------:R-:W-:-:S05]  /*18400*/  LOP3.LUT R2, RZ, R2, RZ, 0x33, !PT ;  /* 0x00000002ff027212 */ /* 0x000fca00078e33ff */
[----:B------:R-:W-:Y:S01]  /*18410*/  IMAD.IADD R25, R25, 0x1, R2 ;  /* 0x0000000119197824 */ /* 0x000fe200078e0202 */
[----:B------:R-:W-:Y:S06]  /*18420*/  BRA `(.L_x_4676) ;  /* 0x00000000001c7947 */ /* 0x000fec0003800000 */
.L_x_4668:
[----:B------:R-:W-:Y:S01]  /*18430*/  UMOV UR4, URZ ;  /* 0x0000003f00047c82 */ /* 0x000fe20008000000 */
[----:B------:R-:W-:Y:S01]  /*18440*/  UMOV UR5, URZ ;  /* 0x0000003f00057c82 */ /* 0x000fe20008000000 */
[----:B------:R-:W-:Y:S01]  /*18450*/  ULDC UR6, c[0x0][0xc3c] ;  /* 0x00030f0000067ab9 */ /* 0x000fe20000000800 */
[----:B------:R-:W-:Y:S02]  /*18460*/  IMAD.MOV.U32 R24, RZ, RZ, R0 ;  /* 0x000000ffff187224 */ /* 0x000fe400078e0000 */
[----:B------:R-:W-:Y:S02]  /*18470*/  IMAD.U32 R25, RZ, RZ, UR4 ;  /* 0x00000004ff197e24 */ /* 0x000fe4000f8e00ff */
[----:B------:R-:W-:Y:S02]  /*18480*/  IMAD.U32 R26, RZ, RZ, UR5 ;  /* 0x00000005ff1a7e24 */ /* 0x000fe4000f8e00ff */
[----:B------:R-:W-:-:S07]  /*18490*/  IMAD.U32 R27, RZ, RZ, UR6 ;  /* 0x00000006ff1b7e24 */ /* 0x000fce000f8e00ff */
.L_x_4676:
        /* <DEDUP_REMOVED lines=10> */
.L_x_4665:
[----:B------:R-:W-:Y:S02]  /*18540*/  ULDC UR4, c[0x0][0xc3c] ;  /* 0x00030f0000047ab9 */ /* 0x000fe40000000800 */
[----:B-1----:R-:W-:-:S13]  /*18550*/  ISETP.GE.AND P0, PT, R27, UR4, PT ;  /* 0x000000041b007c0c */ /* 0x002fda000bf06270 */
[----:B------:R-:W-:Y:S05]  /*18560*/  @!P0 BRA `(.L_x_4677) ;  /* 0xffffffac00bc8947 */ /* 0x000fea000383ffff */
[----:B------:R-:W-:Y:S05]  /*18570*/  BSYNC B8 ;  /* 0x0000000000087941 */ /* 0x000fea0003800000 */
.L_x_4604:
        /* <DEDUP_REMOVED lines=12> */
.L_x_4798:
[----:B------:R-:W-:Y:S05]  /*18640*/  BSYNC B0 ;  /* 0x0000000000007941 */ /* 0x000fea0003800000 */
.L_x_4678:
[----:B------:R-:W-:-:S03]  /*18650*/  UMOV UR4, 0xffffffff ;  /* 0xffffffff00047882 */ /* 0x000fc60000000000 */
[----:B------:R-:W-:Y:S05]  /*18660*/  BRA.DIV UR4, `(.L_x_4680) ;  /* 0x0000003e04647947 */ /* 0x000fea000b800000 */
[----:B0-----:R-:W0:Y:S02]  /*18670*/  S2R R0, SR_TID.X ;  /* 0x0000000000007919 */ /* 0x001e240000002100 */
[----:B0-----:R-:W-:-:S04]  /*18680*/  SHF.R.U32.HI R0, RZ, 0x5, R0 ;  /* 0x00000005ff007819 */ /* 0x001fc80000011600 */
[----:B------:R-:W-:-:S05]  /*18690*/  LOP3.LUT R0, R0, 0x3, RZ, 0xc0, !PT ;  /* 0x0000000300007812 */ /* 0x000fca00078ec0ff */
[----:B------:R0:W1:Y:S02]  /*186a0*/  SHFL.IDX PT, R14, R0, RZ, 0x1f ;  /* 0x00001fff000e7589 */ /* 0x00006400000e0000 */
.L_x_4801:
[----:B-1----:R-:W-:Y:S01]  /*186b0*/  ISETP.NE.AND P0, PT, R14, RZ, PT ;  /* 0x000000ff0e00720c */ /* 0x002fe20003f05270 */
[----:B------:R-:W-:-:S12]  /*186c0*/  BSSY B0, `(.L_x_4681) ;  /* 0x0000026000007945 */ /* 0x000fd80003800000 */
[----:B------:R-:W-:Y:S05]  /*186d0*/  @P0 BRA `(.L_x_4682) ;  /* 0x0000000000900947 */ /* 0x000fea0003800000 */
[----:B------:R-:W-:-:S03]  /*186e0*/  UMOV UR4, 0xffffffff ;  /* 0xffffffff00047882 */ /* 0x000fc60000000000 */
[----:B------:R-:W-:Y:S05]  /*186f0*/  BRA.DIV UR4, `(.L_x_4683) ;  /* 0x0000003e04747947 */ /* 0x000fea000b800000 */
[----:B------:R-:W-:-:S13]  /*18700*/  ELECT P6, URZ, PT ;  /* 0x00000000003f782f */ /* 0x000fda00038c0000 */
.L_x_4804:
        /* <DEDUP_REMOVED lines=8> */
.L_x_4684:
[C---:B------:R-:W-:Y:S01]  /*18790*/  IMAD R5, R23.reuse, 0x8, R4 ;  /* 0x0000000817057824 */ /* 0x040fe200078e0204 */
[----:B------:R-:W-:Y:S01]  /*187a0*/  SHF.L.U32 R0, R28, 0x1f, RZ ;  /* 0x0000001f1c007819 */ /* 0x000fe200000006ff */
[----:B------:R-:W-:-:S03]  /*187b0*/  VIADD R23, R23, 0x1 ;  /* 0x0000000117177836 */ /* 0x000fc60000000000 */
[----:B------:R-:W0:Y:S02]  /*187c0*/  SYNCS.PHASECHK.TRANS64.TRYWAIT P1, [R5+URZ+0x30840], R0 ;  /* 0x03084000050075a7 */ /* 0x000e24000802017f */
[----:B------:R-:W-:-:S04]  /*187d0*/  ISETP.NE.AND P2, PT, R23, 0x2, PT ;  /* 0x000000021700780c */ /* 0x000fc80003f45270 */
[----:B------:R-:W-:Y:S01]  /*187e0*/  SEL R3, RZ, 0x1, P2 ;  /* 0x00000001ff037807 */ /* 0x000fe20001000000 */
[----:B0-----:R-:W-:Y:S08]  /*187f0*/  @!P1 BRA `(.L_x_4685) ;  /* 0x0000003c00549947 */ /* 0x001ff00003800000 */
.L_x_4805:
[----:B------:R-:W-:Y:S02]  /*18800*/  SEL R23, R23, RZ, P2 ;  /* 0x000000ff17177207 */ /* 0x000fe40001000000 */
[----:B------:R-:W-:Y:S01]  /*18810*/  LOP3.LUT R2, R28, R3, RZ, 0x3c, !PT ;  /* 0x000000031c027212 */ /* 0x000fe200078e3cff */
[----:B------:R-:W-:Y:S06]  /*18820*/  @!P0 BRA `(.L_x_4686) ;  /* 0x0000000000048947 */ /* 0x000fec0003800000 */
[----:B------:R-:W-:Y:S01]  /*18830*/  BPT.TRAP 0x1 ;  /* 0x000000040000795c */ /* 0x000fe20000300000 */
.L_x_4686:
[----:B------:R-:W-:Y:S01]  /*18840*/  IMAD R23, R23, 0x8, R4 ;  /* 0x0000000817177824 */ /* 0x000fe200078e0204 */
[----:B------:R-:W-:-:S04]  /*18850*/  SHF.L.U32 R2, R2, 0x1f, RZ ;  /* 0x0000001f02027819 */ /* 0x000fc800000006ff */
[----:B------:R-:W1:Y:S02]  /*18860*/  SYNCS.PHASECHK.TRANS64.TRYWAIT P1, [R23+URZ+0x30840], R2 ;  /* 0x03084002170075a7 */ /* 0x000e64000802017f */
[----:B-1----:R-:W-:Y:S05]  /*18870*/  @!P1 BRA `(.L_x_4687) ;  /* 0x0000003c00489947 */ /* 0x002fea0003800000 */
.L_x_4806:
[----:B------:R-:W-:Y:S05]  /*18880*/  @!P0 BRA `(.L_x_4688) ;  /* 0x0000000000048947 */ /* 0x000fea0003800000 */
[----:B------:R-:W-:Y:S01]  /*18890*/  BPT.TRAP 0x1 ;  /* 0x000000040000795c */ /* 0x000fe20000300000 */
.L_x_4688:
[----:B------:R-:W3:Y:S02]  /*188a0*/  SYNCS.PHASECHK.TRANS64.TRYWAIT P1, [R5+URZ+0x30860], R0 ;  /* 0x03086000050075a7 */ /* 0x000ee4000802017f */
[----:B---3--:R-:W-:Y:S05]  /*188b0*/  @!P1 BRA `(.L_x_4689) ;  /* 0x0000003c004c9947 */ /* 0x008fea0003800000 */
.L_x_4807:
[----:B------:R-:W-:Y:S05]  /*188c0*/  @!P0 BRA `(.L_x_4690) ;  /* 0x0000000000048947 */ /* 0x000fea0003800000 */
[----:B------:R-:W-:Y:S01]  /*188d0*/  BPT.TRAP 0x1 ;  /* 0x000000040000795c */ /* 0x000fe20000300000 */
.L_x_4690:
[----:B----4-:R4:W0:Y:S02]  /*188e0*/  SYNCS.PHASECHK.TRANS64.TRYWAIT P0, [R23+URZ+0x30860], R2 ;  /* 0x03086002170075a7 */ /* 0x010824000800017f */
[----:B0-----:R-:W-:Y:S05]  /*188f0*/  @!P0 NANOSLEEP.SYNCS 0x989680 ;  /* 0x009896800000895d */ /* 0x001fea0003900000 */
[----:B------:R-:W0:Y:S02]  /*18900*/  @!P0 SYNCS.PHASECHK.TRANS64 P0, [R23+URZ+0x30860], R2 ;  /* 0x03086002170085a7 */ /* 0x000e24000800007f */
[----:B0-----:R-:W-:Y:S05]  /*18910*/  @!P0 BRA `(.L_x_4690) ;  /* 0xfffffffc00f08947 */ /* 0x001fea000383ffff */
.L_x_4682:
[----:B------:R-:W-:Y:S05]  /*18920*/  BSYNC B0 ;  /* 0x0000000000007941 */ /* 0x000fea0003800000 */
.L_x_4681:
[----:B------:R-:W-:Y:S05]  /*18930*/  EXIT ;  /* 0x000000000000794d */ /* 0x000fea0003800000 */
.L_x_4495:
[----:B0-----:R-:W-:-:S04]  /*18940*/  IMAD.U32 R3, RZ, RZ, UR60 ;  /* 0x0000003cff037e24 */ /* 0x001fc8000f8e00ff */
[----:B------:R0:W1:Y:S03]  /*18950*/  SYNCS.PHASECHK.TRANS64.TRYWAIT P1, [R3+URZ+0x30800], R0 ;  /* 0x03080000030075a7 */ /* 0x000066000802017f */
[----:B-1----:R-:W-:Y:S05]  /*18960*/  @!P1 NANOSLEEP.SYNCS 0x989680 ;  /* 0x009896800000995d */ /* 0x002fea0003900000 */
[----:B------:R-:W1:Y:S02]  /*18970*/  @!P1 SYNCS.PHASECHK.TRANS64 P1, [R3+URZ+0x30800], R0 ;  /* 0x03080000030095a7 */ /* 0x000e64000802007f */
[----:B-1----:R-:W-:Y:S05]  /*18980*/  @!P1 BRA `(.L_x_4495) ;  /* 0xfffffffc00ec9947 */ /* 0x002fea000383ffff */
[----:B------:R-:W-:Y:S05]  /*18990*/  BRA `(.L_x_4691) ;  /* 0xfffffe9800247947 */ /* 0x000fea000383ffff */
.L_x_4499:
[----:B-1----:R1:W2:Y:S02]  /*189a0*/  SYNCS.PHASECHK.TRANS64.TRYWAIT P1, [R3+URZ+0x30830], R0 ;  /* 0x03083000030075a7 */ /* 0x0022a4000802017f */
[----:B--2---:R-:W-:Y:S05]  /*189b0*/  @!P1 NANOSLEEP.SYNCS 0x989680 ;  /* 0x009896800000995d */ /* 0x004fea0003900000 */
[----:B------:R-:W2:Y:S02]  /*189c0*/  @!P1 SYNCS.PHASECHK.TRANS64 P1, [R3+URZ+0x30830], R0 ;  /* 0x03083000030095a7 */ /* 0x000ea4000802007f */
[----:B--2---:R-:W-:Y:S05]  /*189d0*/  @!P1 BRA `(.L_x_4499) ;  /* 0xfffffffc00f09947 */ /* 0x004fea000383ffff */
[----:B------:R-:W-:Y:S05]  /*189e0*/  BRA `(.L_x_4498) ;  /* 0xfffffe9800407947 */ /* 0x000fea000383ffff */
.L_x_4516:
[----:B-1----:R-:W-:-:S04]  /*189f0*/  IMAD.U32 R4, RZ, RZ, UR5 ;  /* 0x00000005ff047e24 */ /* 0x002fc8000f8e00ff */
[----:B------:R1:W2:Y:S03]  /*18a00*/  SYNCS.PHASECHK.TRANS64.TRYWAIT P1, [R4+URZ+0x30830], R3 ;  /* 0x03083003040075a7 */ /* 0x0002a6000802017f */
[----:B--2---:R-:W-:Y:S05]  /*18a10*/  @!P1 NANOSLEEP.SYNCS 0x989680 ;  /* 0x009896800000995d */ /* 0x004fea0003900000 */
[----:B------:R-:W2:Y:S02]  /*18a20*/  @!P1 SYNCS.PHASECHK.TRANS64 P1, [R4+URZ+0x30830], R3 ;  /* 0x03083003040095a7 */ /* 0x000ea4000802007f */
[----:B--2---:R-:W-:Y:S05]  /*18a30*/  @!P1 BRA `(.L_x_4516) ;  /* 0xfffffffc00ec9947 */ /* 0x004fea000383ffff */
[----:B------:R-:W-:Y:S05]  /*18a40*/  BRA `(.L_x_4515) ;  /* 0xfffffec400a07947 */ /* 0x000fea000383ffff */
.L_x_4520:
[----:B---3--:R-:W-:-:S04]  /*18a50*/  IMAD.U32 R2, RZ, RZ, UR10 ;  /* 0x0000000aff027e24 */ /* 0x008fc8000f8e00ff */
[----:B------:R3:W4:Y:S03]  /*18a60*/  SYNCS.PHASECHK.TRANS64.TRYWAIT P1, [R2+URZ+0x30850], R0 ;  /* 0x03085000020075a7 */ /* 0x000726000802017f */
[----:B----4-:R-:W-:Y:S05]  /*18a70*/  @!P1 NANOSLEEP.SYNCS 0x989680 ;  /* 0x009896800000995d */ /* 0x010fea0003900000 */
[----:B------:R-:W4:Y:S02]  /*18a80*/  @!P1 SYNCS.PHASECHK.TRANS64 P1, [R2+URZ+0x30850], R0 ;  /* 0x03085000020095a7 */ /* 0x000f24000802007f */
[----:B----4-:R-:W-:Y:S05]  /*18a90*/  @!P1 BRA `(.L_x_4520) ;  /* 0xfffffffc00ec9947 */ /* 0x010fea000383ffff */
[----:B------:R-:W-:Y:S05]  /*18aa0*/  BRA `(.L_x_4519) ;  /* 0xfffffed0004c7947 */ /* 0x000fea000383ffff */
.L_x_4539:
[----:B-1----:R-:W-:-:S04]  /*18ab0*/  IMAD.U32 R4, RZ, RZ, UR5 ;  /* 0x00000005ff047e24 */ /* 0x002fc8000f8e00ff */
[----:B------:R1:W2:Y:S03]  /*18ac0*/  SYNCS.PHASECHK.TRANS64.TRYWAIT P1, [R4+URZ+0x30830], R3 ;  /* 0x03083003040075a7 */ /* 0x0002a6000802017f */
[----:B--2---:R-:W-:Y:S05]  /*18ad0*/  @!P1 NANOSLEEP.SYNCS 0x989680 ;  /* 0x009896800000995d */ /* 0x004fea0003900000 */
[----:B------:R-:W2:Y:S02]  /*18ae0*/  @!P1 SYNCS.PHASECHK.TRANS64 P1, [R4+URZ+0x30830], R3 ;  /* 0x03083003040095a7 */ /* 0x000ea4000802007f */
[----:B--2---:R-:W-:Y:S05]  /*18af0*/  @!P1 BRA `(.L_x_4539) ;  /* 0xfffffffc00ec9947 */ /* 0x004fea000383ffff */
[----:B------:R-:W-:Y:S05]  /*18b00*/  BRA `(.L_x_4538) ;  /* 0xfffffef800707947 */ /* 0x000fea000383ffff */
.L_x_4543:
[----:B---3--:R-:W-:-:S04]  /*18b10*/  IMAD.U32 R2, RZ, RZ, UR10 ;  /* 0x0000000aff027e24 */ /* 0x008fc8000f8e00ff */
[----:B------:R3:W4:Y:S03]  /*18b20*/  SYNCS.PHASECHK.TRANS64.TRYWAIT P1, [R2+URZ+0x30850], R0 ;  /* 0x03085000020075a7 */ /* 0x000726000802017f */
[----:B----4-:R-:W-:Y:S05]  /*18b30*/  @!P1 NANOSLEEP.SYNCS 0x989680 ;  /* 0x009896800000995d */ /* 0x010fea0003900000 */
[----:B------:R-:W4:Y:S02]  /*18b40*/  @!P1 SYNCS.PHASECHK.TRANS64 P1, [R2+URZ+0x30850], R0 ;  /* 0x03085000020095a7 */ /* 0x000f24000802007f */
[----:B----4-:R-:W-:Y:S05]  /*18b50*/  @!P1 BRA `(.L_x_4543) ;  /* 0xfffffffc00ec9947 */ /* 0x010fea000383ffff */
[----:B------:R-:W-:Y:S05]  /*18b60*/  BRA `(.L_x_4542) ;  /* 0xffffff04001c7947 */ /* 0x000fea000383ffff */
.L_x_4551:
[----:B-1----:R-:W-:-:S04]  /*18b70*/  IMAD.U32 R4, RZ, RZ, UR5 ;  /* 0x00000005ff047e24 */ /* 0x002fc8000f8e00ff */
[----:B------:R1:W2:Y:S03]  /*18b80*/  SYNCS.PHASECHK.TRANS64.TRYWAIT P1, [R4+URZ+0x30830], R3 ;  /* 0x03083003040075a7 */ /* 0x0002a6000802017f */
[----:B--2---:R-:W-:Y:S05]  /*18b90*/  @!P1 NANOSLEEP.SYNCS 0x989680 ;  /* 0x009896800000995d */ /* 0x004fea0003900000 */
[----:B------:R-:W2:Y:S02]  /*18ba0*/  @!P1 SYNCS.PHASECHK.TRANS64 P1, [R4+URZ+0x30830], R3 ;  /* 0x03083003040095a7 */ /* 0x000ea4000802007f */
[----:B--2---:R-:W-:Y:S05]  /*18bb0*/  @!P1 BRA `(.L_x_4551) ;  /* 0xfffffffc00ec9947 */ /* 0x004fea000383ffff */
[----:B------:R-:W-:Y:S05]  /*18bc0*/  BRA `(.L_x_4550) ;  /* 0xffffff1400f07947 */ /* 0x000fea000383ffff */
.L_x_4555:
[----:B---3--:R-:W-:-:S04]  /*18bd0*/  IMAD.U32 R2, RZ, RZ, UR10 ;  /* 0x0000000aff027e24 */ /* 0x008fc8000f8e00ff */
[----:B------:R3:W4:Y:S03]  /*18be0*/  SYNCS.PHASECHK.TRANS64.TRYWAIT P1, [R2+URZ+0x30850], R0 ;  /* 0x03085000020075a7 */ /* 0x000726000802017f */
[----:B----4-:R-:W-:Y:S05]  /*18bf0*/  @!P1 NANOSLEEP.SYNCS 0x989680 ;  /* 0x009896800000995d */ /* 0x010fea0003900000 */
[----:B------:R-:W4:Y:S02]  /*18c00*/  @!P1 SYNCS.PHASECHK.TRANS64 P1, [R2+URZ+0x30850], R0 ;  /* 0x03085000020095a7 */ /* 0x000f24000802007f */
[----:B----4-:R-:W-:Y:S05]  /*18c10*/  @!P1 BRA `(.L_x_4555) ;  /* 0xfffffffc00ec9947 */ /* 0x010fea000383ffff */
[----:B------:R-:W-:Y:S05]  /*18c20*/  BRA `(.L_x_4554) ;  /* 0xffffff20009c7947 */ /* 0x000fea000383ffff */
.L_x_4570:
[----:B-1----:R-:W-:-:S04]  /*18c30*/  IMAD.U32 R7, RZ, RZ, UR5 ;  /* 0x00000005ff077e24 */ /* 0x002fc8000f8e00ff */
[----:B------:R1:W2:Y:S03]  /*18c40*/  SYNCS.PHASECHK.TRANS64.TRYWAIT P1, [R7+URZ+0x30850], R0 ;  /* 0x03085000070075a7 */ /* 0x0002a6000802017f */
[----:B--2---:R-:W-:Y:S05]  /*18c50*/  @!P1 NANOSLEEP.SYNCS 0x989680 ;  /* 0x009896800000995d */ /* 0x004fea0003900000 */
[----:B------:R-:W2:Y:S02]  /*18c60*/  @!P1 SYNCS.PHASECHK.TRANS64 P1, [R7+URZ+0x30850], R0 ;  /* 0x03085000070095a7 */ /* 0x000ea4000802007f */
[----:B--2---:R-:W-:Y:S05]  /*18c70*/  @!P1 BRA `(.L_x_4570) ;  /* 0xfffffffc00ec9947 */ /* 0x004fea000383ffff */
[----:B------:R-:W-:Y:S05]  /*18c80*/  BRA `(.L_x_4569) ;  /* 0xffffff4c006c7947 */ /* 0x000fea000383ffff */
.L_x_4626:
        /* <DEDUP_REMOVED lines=11> */
.L_x_4693:
[----:B------:R-:W-:Y:S05]  /*18d40*/  BSYNC B0 ;  /* 0x0000000000007941 */ /* 0x000fea0003800000 */
.L_x_4692:
[----:B------:R-:W-:Y:S05]  /*18d50*/  BRA `(.L_x_4694) ;  /* 0xffffffb8008c7947 */ /* 0x000fea000383ffff */
.L_x_4629:
[----:B0-----:R0:W1:Y:S02]  /*18d60*/  SYNCS.PHASECHK.TRANS64.TRYWAIT P0, [R7+URZ+0x30840], R2 ;  /* 0x03084002070075a7 */ /* 0x001064000800017f */
[----:B-1----:R-:W-:Y:S05]  /*18d70*/  @!P0 NANOSLEEP.SYNCS 0x989680 ;  /* 0x009896800000895d */ /* 0x002fea0003900000 */
[----:B------:R-:W1:Y:S02]  /*18d80*/  @!P0 SYNCS.PHASECHK.TRANS64 P0, [R7+URZ+0x30840], R2 ;  /* 0x03084002070085a7 */ /* 0x000e64000800007f */
[----:B-1----:R-:W-:Y:S05]  /*18d90*/  @!P0 BRA `(.L_x_4629) ;  /* 0xfffffffc00f08947 */ /* 0x002fea000383ffff */
[----:B------:R-:W-:Y:S05]  /*18da0*/  BRA `(.L_x_4695) ;  /* 0xffffffb800f47947 */ /* 0x000fea000383ffff */
.L_x_4630:
        /* <DEDUP_REMOVED lines=8> */
.L_x_4697:
[----:B------:R-:W-:Y:S05]  /*18e30*/  BSYNC B0 ;  /* 0x0000000000007941 */ /* 0x000fea0003800000 */
.L_x_4696:
        /* <DEDUP_REMOVED lines=9> */
.L_x_4698:
[----:B------:R-:W-:Y:S02]  /*18ed0*/  IMAD.MOV.U32 R13, RZ, RZ, R0 ;  /* 0x000000ffff0d7224 */ /* 0x000fe400078e0000 */
[----:B------:R-:W-:Y:S02]  /*18ee0*/  IMAD.MOV.U32 R12, RZ, RZ, 0x1 ;  /* 0x00000001ff0c7424 */ /* 0x000fe400078e00ff */
[----:B------:R-:W-:-:S07]  /*18ef0*/  IMAD.MOV.U32 R3, RZ, RZ, R14 ;  /* 0x000000ffff037224 */ /* 0x000fce00078e000e */
[----:B------:R-:W-:Y:S05]  /*18f00*/  WARPSYNC.COLLECTIVE R15, `(.L_x_4699) ;  /* 0x000000000f087348 */ /* 0x000fea0003c00000 */
[----:B------:R0:W1:Y:S02]  /*18f10*/  SHFL.IDX P6, R14, R13, R12, R11 ;  /* 0x0000000c0d0e7389 */ /* 0x00006400000c000b */
[----:B01----:R-:W-:Y:S01]  /*18f20*/  ENDCOLLECTIVE ;  /* 0x000000000000791b */ /* 0x003fe20003800000 */
.L_x_4699:
        /* <DEDUP_REMOVED lines=17> */
.L_x_4700:
[----:B------:R-:W-:Y:S02]  /*19040*/  @P1 IMAD R8, R5, 0x2, R17 ;  /* 0x0000000205081824 */ /* 0x000fe400078e0211 */
[----:B------:R-:W-:Y:S02]  /*19050*/  IMAD.MOV.U32 R13, RZ, RZ, R0 ;  /* 0x000000ffff0d7224 */ /* 0x000fe400078e0000 */
[----:B------:R-:W-:Y:S02]  /*19060*/  IMAD.MOV.U32 R12, RZ, RZ, 0x2 ;  /* 0x00000002ff0c7424 */ /* 0x000fe400078e00ff */
[----:B------:R-:W-:-:S07]  /*19070*/  IMAD.MOV.U32 R3, RZ, RZ, R14 ;  /* 0x000000ffff037224 */ /* 0x000fce00078e000e */
[----:B------:R-:W-:Y:S05]  /*19080*/  WARPSYNC.COLLECTIVE R15, `(.L_x_4701) ;  /* 0x000000000f087348 */ /* 0x000fea0003c00000 */
[----:B------:R0:W1:Y:S02]  /*19090*/  SHFL.IDX P6, R14, R13, R12, R11 ;  /* 0x0000000c0d0e7389 */ /* 0x00006400000c000b */
[----:B01----:R-:W-:Y:S01]  /*190a0*/  ENDCOLLECTIVE ;  /* 0x000000000000791b */ /* 0x003fe20003800000 */
.L_x_4701:
        /* <DEDUP_REMOVED lines=17> */
.L_x_4702:
[----:B------:R-:W-:Y:S02]  /*191c0*/  @P1 IMAD R8, R5, 0x2, R17 ;  /* 0x0000000205081824 */ /* 0x000fe400078e0211 */
[----:B------:R-:W-:Y:S02]  /*191d0*/  IMAD.MOV.U32 R13, RZ, RZ, R0 ;  /* 0x000000ffff0d7224 */ /* 0x000fe400078e0000 */
[----:B------:R-:W-:Y:S02]  /*191e0*/  IMAD.MOV.U32 R12, RZ, RZ, 0x3 ;  /* 0x00000003ff0c7424 */ /* 0x000fe400078e00ff */
[----:B------:R-:W-:-:S07]  /*191f0*/  IMAD.MOV.U32 R3, RZ, RZ, R14 ;  /* 0x000000ffff037224 */ /* 0x000fce00078e000e */
[----:B------:R-:W-:Y:S05]  /*19200*/  WARPSYNC.COLLECTIVE R15, `(.L_x_4703) ;  /* 0x000000000f087348 */ /* 0x000fea0003c00000 */
[----:B------:R0:W1:Y:S02]  /*19210*/  SHFL.IDX P6, R14, R13, R12, R11 ;  /* 0x0000000c0d0e7389 */ /* 0x00006400000c000b */
[----:B01----:R-:W-:Y:S01]  /*19220*/  ENDCOLLECTIVE ;  /* 0x000000000000791b */ /* 0x003fe20003800000 */
.L_x_4703:
        /* <DEDUP_REMOVED lines=17> */
.L_x_4704:
[----:B------:R-:W-:Y:S02]  /*19340*/  @P1 IMAD R8, R5, 0x2, R17 ;  /* 0x0000000205081824 */ /* 0x000fe400078e0211 */
[----:B------:R-:W-:Y:S02]  /*19350*/  IMAD.MOV.U32 R13, RZ, RZ, R0 ;  /* 0x000000ffff0d7224 */ /* 0x000fe400078e0000 */
[----:B------:R-:W-:Y:S02]  /*19360*/  IMAD.MOV.U32 R12, RZ, RZ, 0x4 ;  /* 0x00000004ff0c7424 */ /* 0x000fe400078e00ff */
[----:B------:R-:W-:-:S07]  /*19370*/  IMAD.MOV.U32 R3, RZ, RZ, R14 ;  /* 0x000000ffff037224 */ /* 0x000fce00078e000e */
[----:B------:R-:W-:Y:S05]  /*19380*/  WARPSYNC.COLLECTIVE R15, `(.L_x_4705) ;  /* 0x000000000f087348 */ /* 0x000fea0003c00000 */
[----:B------:R0:W1:Y:S02]  /*19390*/  SHFL.IDX P6, R14, R13, R12, R11 ;  /* 0x0000000c0d0e7389 */ /* 0x00006400000c000b */
[----:B01----:R-:W-:Y:S01]  /*193a0*/  ENDCOLLECTIVE ;  /* 0x000000000000791b */ /* 0x003fe20003800000 */
.L_x_4705:
        /* <DEDUP_REMOVED lines=17> */
.L_x_4706:
[----:B------:R-:W-:Y:S02]  /*194c0*/  @P1 IMAD R8, R5, 0x2, R17 ;  /* 0x0000000205081824 */ /* 0x000fe400078e0211 */
[----:B------:R-:W-:Y:S02]  /*194d0*/  IMAD.MOV.U32 R13, RZ, RZ, R0 ;  /* 0x000000ffff0d7224 */ /* 0x000fe400078e0000 */
[----:B------:R-:W-:Y:S02]  /*194e0*/  IMAD.MOV.U32 R12, RZ, RZ, 0x5 ;  /* 0x00000005ff0c7424 */ /* 0x000fe400078e00ff */
[----:B------:R-:W-:-:S07]  /*194f0*/  IMAD.MOV.U32 R3, RZ, RZ, R14 ;  /* 0x000000ffff037224 */ /* 0x000fce00078e000e */
[----:B------:R-:W-:Y:S05]  /*19500*/  WARPSYNC.COLLECTIVE R15, `(.L_x_4707) ;  /* 0x000000000f087348 */ /* 0x000fea0003c00000 */
[----:B------:R0:W1:Y:S02]  /*19510*/  SHFL.IDX P6, R14, R13, R12, R11 ;  /* 0x0000000c0d0e7389 */ /* 0x00006400000c000b */
[----:B01----:R-:W-:Y:S01]  /*19520*/  ENDCOLLECTIVE ;  /* 0x000000000000791b */ /* 0x003fe20003800000 */
.L_x_4707:
        /* <DEDUP_REMOVED lines=10> */
.L_x_4708:
        /* <DEDUP_REMOVED lines=8> */
.L_x_4635:
        /* <DEDUP_REMOVED lines=9> */
.L_x_4710:
[C---:B------:R-:W-:Y:S01]  /*196e0*/  VIADD R6, R25.reuse, 0x10 ;  /* 0x0000001019067836 */ /* 0x040fe20000000000 */
[----:B------:R-:W-:Y:S01]  /*196f0*/  ISETP.GE.AND P1, PT, R25, R29, PT ;  /* 0x0000001d1900720c */ /* 0x000fe20003f26270 */
[----:B------:R-:W-:Y:S02]  /*19700*/  IMAD.MOV.U32 R13, RZ, RZ, R0 ;  /* 0x000000ffff0d7224 */ /* 0x000fe400078e0000 */
[----:B------:R-:W-:-:S10]  /*19710*/  IMAD.MOV.U32 R2, RZ, RZ, R14 ;  /* 0x000000ffff027224 */ /* 0x000fd400078e000e */
[----:B------:R-:W-:Y:S05]  /*19720*/  WARPSYNC.COLLECTIVE R15, `(.L_x_4711) ;  /* 0x000000000f087348 */ /* 0x000fea0003c00000 */
[----:B------:R0:W1:Y:S02]  /*19730*/  SHFL.IDX P6, R14, R13, R12, R11 ;  /* 0x0000000c0d0e7389 */ /* 0x00006400000c000b */
[----:B01----:R-:W-:Y:S01]  /*19740*/  ENDCOLLECTIVE ;  /* 0x000000000000791b */ /* 0x003fe20003800000 */
.L_x_4711:
        /* <DEDUP_REMOVED lines=8> */
.L_x_4712:
        /* <DEDUP_REMOVED lines=8> */
[----:B------:R-:W-:Y:S02]  /*19850*/  VIADD R6, R25, 0x20 ;  /* 0x0000002019067836 */ /* 0x000fe40000000000 */
[----:B0-----:R-:W-:-:S08]  /*19860*/  IMAD.MOV.U32 R2, RZ, RZ, R14 ;  /* 0x000000ffff027224 */ /* 0x001fd000078e000e */
[----:B------:R-:W-:Y:S05]  /*19870*/  WARPSYNC.COLLECTIVE R15, `(.L_x_4713) ;  /* 0x000000000f087348 */ /* 0x000fea0003c00000 */
[----:B------:R0:W1:Y:S02]  /*19880*/  SHFL.IDX P6, R14, R13, R12, R11 ;  /* 0x0000000c0d0e7389 */ /* 0x00006400000c000b */
[----:B01----:R-:W-:Y:S01]  /*19890*/  ENDCOLLECTIVE ;  /* 0x000000000000791b */ /* 0x003fe20003800000 */
.L_x_4713:
        /* <DEDUP_REMOVED lines=8> */
.L_x_4714:
[----:B------:R-:W-:-:S05]  /*19920*/  @!P1 IMAD.MOV.U32 R3, RZ, RZ, R5 ;  /* 0x000000ffff039224 */ /* 0x000fca00078e0005 */
        /* <DEDUP_REMOVED lines=13> */
.L_x_4715:
        /* <DEDUP_REMOVED lines=8> */
.L_x_4716:
        /* <DEDUP_REMOVED lines=14> */
.L_x_4717:
        /* <DEDUP_REMOVED lines=8> */
.L_x_4718:
        /* <DEDUP_REMOVED lines=14> */
.L_x_4719:
        /* <DEDUP_REMOVED lines=8> */
.L_x_4720:
        /* <DEDUP_REMOVED lines=14> */
.L_x_4721:
        /* <DEDUP_REMOVED lines=8> */
.L_x_4722:
        /* <DEDUP_REMOVED lines=13> */
.L_x_4723:
        /* <DEDUP_REMOVED lines=8> */
.L_x_4724:
        /* <DEDUP_REMOVED lines=12> */
.L_x_4725:
[----:B------:R-:W-:Y:S05]  /*1a0b0*/  BRA `(.L_x_4726) ;  /* 0xffffffb8008c7947 */ /* 0x000fea000383ffff */
.L_x_4640:
[----:B0-----:R0:W1:Y:S02]  /*1a0c0*/  SYNCS.PHASECHK.TRANS64.TRYWAIT P0, [R17+URZ+0x30820], R0 ;  /* 0x03082000110075a7 */ /* 0x001064000800017f */
[----:B-1----:R-:W-:Y:S05]  /*1a0d0*/  @!P0 NANOSLEEP.SYNCS 0x989680 ;  /* 0x009896800000895d */ /* 0x002fea0003900000 */
[----:B------:R-:W1:Y:S02]  /*1a0e0*/  @!P0 SYNCS.PHASECHK.TRANS64 P0, [R17+URZ+0x30820], R0 ;  /* 0x03082000110085a7 */ /* 0x000e64000800007f */
[----:B-1----:R-:W-:Y:S05]  /*1a0f0*/  @!P0 BRA `(.L_x_4640) ;  /* 0xfffffffc00f08947 */ /* 0x002fea000383ffff */
[----:B------:R-:W-:Y:S05]  /*1a100*/  BRA `(.L_x_4727) ;  /* 0xffffffbc00047947 */ /* 0x000fea000383ffff */
.L_x_4645:
[----:B0-----:R0:W1:Y:S02]  /*1a110*/  SYNCS.PHASECHK.TRANS64.TRYWAIT P0, [R6+URZ+0x30840], R3 ;  /* 0x03084003060075a7 */ /* 0x001064000800017f */
[----:B-1----:R-:W-:Y:S05]  /*1a120*/  @!P0 NANOSLEEP.SYNCS 0x989680 ;  /* 0x009896800000895d */ /* 0x002fea0003900000 */
[----:B------:R-:W1:Y:S02]  /*1a130*/  @!P0 SYNCS.PHASECHK.TRANS64 P0, [R6+URZ+0x30840], R3 ;  /* 0x03084003060085a7 */ /* 0x000e64000800007f */
[----:B-1----:R-:W-:Y:S05]  /*1a140*/  @!P0 BRA `(.L_x_4645) ;  /* 0xfffffffc00f08947 */ /* 0x002fea000383ffff */
[----:B------:R-:W-:Y:S05]  /*1a150*/  BRA `(.L_x_4728) ;  /* 0xffffffbc00e07947 */ /* 0x000fea000383ffff */
.L_x_4646:
[----:B------:R-:W-:Y:S01]  /*1a160*/  BSSY B1, `(.L_x_4729) ;  /* 0x0000008000017945 */ /* 0x000fe20003800000 */
[----:B------:R-:W-:Y:S02]  /*1a170*/  IMAD.MOV.U32 R13, RZ, RZ, R8 ;  /* 0x000000ffff0d7224 */ /* 0x000fe400078e0008 */
[----:B------:R-:W-:Y:S02]  /*1a180*/  IMAD.MOV.U32 R12, RZ, RZ, RZ ;  /* 0x000000ffff0c7224 */ /* 0x000fe400078e00ff */
[----:B------:R-:W-:Y:S02]  /*1a190*/  IMAD.MOV.U32 R11, RZ, RZ, 0x181f ;  /* 0x0000181fff0b7424 */ /* 0x000fe400078e00ff */
[----:B------:R-:W-:-:S07]  /*1a1a0*/  IMAD.MOV.U32 R15, RZ, RZ, -0x1 ;  /* 0xffffffffff0f7424 */ /* 0x000fce00078e00ff */
[----:B--2---:R-:W-:Y:S05]  /*1a1b0*/  WARPSYNC.COLLECTIVE R15, `(.L_x_4730) ;  /* 0x000000000f087348 */ /* 0x004fea0003c00000 */
[----:B--2---:R0:W1:Y:S02]  /*1a1c0*/  SHFL.IDX P6, R14, R13, R12, R11 ;  /* 0x0000000c0d0e7389 */ /* 0x00406400000c000b */
[----:B01----:R-:W-:Y:S01]  /*1a1d0*/  ENDCOLLECTIVE ;  /* 0x000000000000791b */ /* 0x003fe20003800000 */
.L_x_4730:
[----:B------:R-:W-:Y:S05]  /*1a1e0*/  BSYNC B1 ;  /* 0x0000000000017941 */ /* 0x000fea0003800000 */
.L_x_4729:
        /* <DEDUP_REMOVED lines=12> */
.L_x_4731:
[----:B------:R-:W-:Y:S02]  /*1a2b0*/  IMAD R5, R5, 0x2, R17 ;  /* 0x0000000205057824 */ /* 0x000fe400078e0211 */
[----:B------:R-:W-:Y:S02]  /*1a2c0*/  IMAD.MOV.U32 R13, RZ, RZ, R8 ;  /* 0x000000ffff0d7224 */ /* 0x000fe400078e0008 */
[----:B------:R-:W-:Y:S02]  /*1a2d0*/  IMAD.MOV.U32 R12, RZ, RZ, 0x1 ;  /* 0x00000001ff0c7424 */ /* 0x000fe400078e00ff */
[----:B------:R-:W-:-:S07]  /*1a2e0*/  IMAD.MOV.U32 R2, RZ, RZ, R14 ;  /* 0x000000ffff027224 */ /* 0x000fce00078e000e */
[----:B------:R-:W-:Y:S05]  /*1a2f0*/  WARPSYNC.COLLECTIVE R15, `(.L_x_4732) ;  /* 0x000000000f087348 */ /* 0x000fea0003c00000 */
[----:B------:R0:W1:Y:S02]  /*1a300*/  SHFL.IDX P6, R14, R13, R12, R11 ;  /* 0x0000000c0d0e7389 */ /* 0x00006400000c000b */
[----:B01----:R-:W-:Y:S01]  /*1a310*/  ENDCOLLECTIVE ;  /* 0x000000000000791b */ /* 0x003fe20003800000 */
.L_x_4732:
        /* <DEDUP_REMOVED lines=13> */
.L_x_4733:
[----:B------:R-:W-:Y:S02]  /*1a3f0*/  IMAD.MOV.U32 R13, RZ, RZ, R8 ;  /* 0x000000ffff0d7224 */ /* 0x000fe400078e0008 */
[----:B------:R-:W-:Y:S02]  /*1a400*/  IMAD.MOV.U32 R12, RZ, RZ, 0x2 ;  /* 0x00000002ff0c7424 */ /* 0x000fe400078e00ff */
[----:B------:R-:W-:-:S07]  /*1a410*/  IMAD.MOV.U32 R2, RZ, RZ, R14 ;  /* 0x000000ffff027224 */ /* 0x000fce00078e000e */
[----:B------:R-:W-:Y:S05]  /*1a420*/  WARPSYNC.COLLECTIVE R15, `(.L_x_4734) ;  /* 0x000000000f087348 */ /* 0x000fea0003c00000 */
[----:B------:R0:W1:Y:S02]  /*1a430*/  SHFL.IDX P6, R14, R13, R12, R11 ;  /* 0x0000000c0d0e7389 */ /* 0x00006400000c000b */
[----:B01----:R-:W-:Y:S01]  /*1a440*/  ENDCOLLECTIVE ;  /* 0x000000000000791b */ /* 0x003fe20003800000 */
.L_x_4734:
        /* <DEDUP_REMOVED lines=13> */
.L_x_4735:
[----:B------:R-:W-:Y:S02]  /*1a520*/  IMAD.MOV.U32 R13, RZ, RZ, R8 ;  /* 0x000000ffff0d7224 */ /* 0x000fe400078e0008 */
[----:B------:R-:W-:Y:S02]  /*1a530*/  IMAD.MOV.U32 R12, RZ, RZ, 0x3 ;  /* 0x00000003ff0c7424 */ /* 0x000fe400078e00ff */
[----:B------:R-:W-:-:S07]  /*1a540*/  IMAD.MOV.U32 R2, RZ, RZ, R14 ;  /* 0x000000ffff027224 */ /* 0x000fce00078e000e */
[----:B------:R-:W-:Y:S05]  /*1a550*/  WARPSYNC.COLLECTIVE R15, `(.L_x_4736) ;  /* 0x000000000f087348 */ /* 0x000fea0003c00000 */
[----:B------:R0:W1:Y:S02]  /*1a560*/  SHFL.IDX P6, R14, R13, R12, R11 ;  /* 0x0000000c0d0e7389 */ /* 0x00006400000c000b */
[----:B01----:R-:W-:Y:S01]  /*1a570*/  ENDCOLLECTIVE ;  /* 0x000000000000791b */ /* 0x003fe20003800000 */
.L_x_4736:
        /* <DEDUP_REMOVED lines=13> */
.L_x_4737:
[----:B------:R-:W-:Y:S02]  /*1a650*/  IMAD.MOV.U32 R13, RZ, RZ, R8 ;  /* 0x000000ffff0d7224 */ /* 0x000fe400078e0008 */
[----:B------:R-:W-:Y:S02]  /*1a660*/  IMAD.MOV.U32 R12, RZ, RZ, 0x4 ;  /* 0x00000004ff0c7424 */ /* 0x000fe400078e00ff */
[----:B------:R-:W-:-:S07]  /*1a670*/  IMAD.MOV.U32 R2, RZ, RZ, R14 ;  /* 0x000000ffff027224 */ /* 0x000fce00078e000e */
[----:B------:R-:W-:Y:S05]  /*1a680*/  WARPSYNC.COLLECTIVE R15, `(.L_x_4738) ;  /* 0x000000000f087348 */ /* 0x000fea0003c00000 */
[----:B------:R0:W1:Y:S02]  /*1a690*/  SHFL.IDX P6, R14, R13, R12, R11 ;  /* 0x0000000c0d0e7389 */ /* 0x00006400000c000b */
[----:B01----:R-:W-:Y:S01]  /*1a6a0*/  ENDCOLLECTIVE ;  /* 0x000000000000791b */ /* 0x003fe20003800000 */
.L_x_4738:
        /* <DEDUP_REMOVED lines=13> */
.L_x_4739:
[----:B------:R-:W-:Y:S02]  /*1a780*/  IMAD.MOV.U32 R13, RZ, RZ, R8 ;  /* 0x000000ffff0d7224 */ /* 0x000fe400078e0008 */
[----:B------:R-:W-:Y:S02]  /*1a790*/  IMAD.MOV.U32 R12, RZ, RZ, 0x5 ;  /* 0x00000005ff0c7424 */ /* 0x000fe400078e00ff */
[----:B------:R-:W-:-:S07]  /*1a7a0*/  IMAD.MOV.U32 R2, RZ, RZ, R14 ;  /* 0x000000ffff027224 */ /* 0x000fce00078e000e */
[----:B------:R-:W-:Y:S05]  /*1a7b0*/  WARPSYNC.COLLECTIVE R15, `(.L_x_4740) ;  /* 0x000000000f087348 */ /* 0x000fea0003c00000 */
[----:B------:R0:W1:Y:S02]  /*1a7c0*/  SHFL.IDX P6, R14, R13, R12, R11 ;  /* 0x0000000c0d0e7389 */ /* 0x00006400000c000b */
[----:B01----:R-:W-:Y:S01]  /*1a7d0*/  ENDCOLLECTIVE ;  /* 0x000000000000791b */ /* 0x003fe20003800000 */
.L_x_4740:
        /* <DEDUP_REMOVED lines=14> */
.L_x_4741:
[----:B------:R-:W-:Y:S01]  /*1a8c0*/  IMAD.MOV.U32 R2, RZ, RZ, R14 ;  /* 0x000000ffff027224 */ /* 0x000fe200078e000e */
[----:B------:R-:W-:Y:S06]  /*1a8d0*/  BRA `(.L_x_4742) ;  /* 0xffffffbc00007947 */ /* 0x000fec000383ffff */
.L_x_4651:
[----:B0-----:R0:W1:Y:S02]  /*1a8e0*/  SYNCS.PHASECHK.TRANS64.TRYWAIT P0, [R6+URZ+0x30860], R2 ;  /* 0x03086002060075a7 */ /* 0x001064000800017f */
[----:B-1----:R-:W-:Y:S05]  /*1a8f0*/  @!P0 NANOSLEEP.SYNCS 0x989680 ;  /* 0x009896800000895d */ /* 0x002fea0003900000 */
[----:B------:R-:W1:Y:S02]  /*1a900*/  @!P0 SYNCS.PHASECHK.TRANS64 P0, [R6+URZ+0x30860], R2 ;  /* 0x03086002060085a7 */ /* 0x000e64000800007f */
[----:B-1----:R-:W-:Y:S05]  /*1a910*/  @!P0 BRA `(.L_x_4651) ;  /* 0xfffffffc00f08947 */ /* 0x002fea000383ffff */
[----:B------:R-:W-:Y:S05]  /*1a920*/  BRA `(.L_x_4743) ;  /* 0xffffffbc00647947 */ /* 0x000fea000383ffff */
.L_x_4652:
        /* <DEDUP_REMOVED lines=8> */
.L_x_4745:
[----:B------:R-:W-:Y:S05]  /*1a9b0*/  BSYNC B1 ;  /* 0x0000000000017941 */ /* 0x000fea0003800000 */
.L_x_4744:
        /* <DEDUP_REMOVED lines=9> */
.L_x_4746:
[----:B------:R-:W-:Y:S02]  /*1aa50*/  IMAD.MOV.U32 R13, RZ, RZ, R19 ;  /* 0x000000ffff0d7224 */ /* 0x000fe400078e0013 */
[----:B------:R-:W-:Y:S02]  /*1aa60*/  IMAD.MOV.U32 R12, RZ, RZ, 0x1 ;  /* 0x00000001ff0c7424 */ /* 0x000fe400078e00ff */
[----:B------:R-:W-:-:S07]  /*1aa70*/  IMAD.MOV.U32 R2, RZ, RZ, R14 ;  /* 0x000000ffff027224 */ /* 0x000fce00078e000e */
[----:B------:R-:W-:Y:S05]  /*1aa80*/  WARPSYNC.COLLECTIVE R15, `(.L_x_4747) ;  /* 0x000000000f087348 */ /* 0x000fea0003c00000 */
[----:B------:R0:W1:Y:S02]  /*1aa90*/  SHFL.IDX P6, R14, R13, R12, R11 ;  /* 0x0000000c0d0e7389 */ /* 0x00006400000c000b */
[----:B01----:R-:W-:Y:S01]  /*1aaa0*/  ENDCOLLECTIVE ;  /* 0x000000000000791b */ /* 0x003fe20003800000 */
.L_x_4747:
        /* <DEDUP_REMOVED lines=16> */
.L_x_4748:
[----:B------:R-:W-:Y:S02]  /*1abb0*/  IMAD.MOV.U32 R13, RZ, RZ, R19 ;  /* 0x000000ffff0d7224 */ /* 0x000fe400078e0013 */
[----:B------:R-:W-:Y:S02]  /*1abc0*/  IMAD.MOV.U32 R12, RZ, RZ, 0x2 ;  /* 0x00000002ff0c7424 */ /* 0x000fe400078e00ff */
[----:B------:R-:W-:-:S07]  /*1abd0*/  IMAD.MOV.U32 R2, RZ, RZ, R14 ;  /* 0x000000ffff027224 */ /* 0x000fce00078e000e */
[----:B------:R-:W-:Y:S05]  /*1abe0*/  WARPSYNC.COLLECTIVE R15, `(.L_x_4749) ;  /* 0x000000000f087348 */ /* 0x000fea0003c00000 */
[----:B------:R0:W1:Y:S02]  /*1abf0*/  SHFL.IDX P6, R14, R13, R12, R11 ;  /* 0x0000000c0d0e7389 */ /* 0x00006400000c000b */
[----:B01----:R-:W-:Y:S01]  /*1ac00*/  ENDCOLLECTIVE ;  /* 0x000000000000791b */ /* 0x003fe20003800000 */
.L_x_4749:
        /* <DEDUP_REMOVED lines=16> */
.L_x_4750:
[----:B------:R-:W-:Y:S02]  /*1ad10*/  IMAD.MOV.U32 R13, RZ, RZ, R19 ;  /* 0x000000ffff0d7224 */ /* 0x000fe400078e0013 */
[----:B------:R-:W-:Y:S02]  /*1ad20*/  IMAD.MOV.U32 R12, RZ, RZ, 0x3 ;  /* 0x00000003ff0c7424 */ /* 0x000fe400078e00ff */
[----:B------:R-:W-:-:S07]  /*1ad30*/  IMAD.MOV.U32 R2, RZ, RZ, R14 ;  /* 0x000000ffff027224 */ /* 0x000fce00078e000e */
[----:B------:R-:W-:Y:S05]  /*1ad40*/  WARPSYNC.COLLECTIVE R15, `(.L_x_4751) ;  /* 0x000000000f087348 */ /* 0x000fea0003c00000 */
[----:B------:R0:W1:Y:S02]  /*1ad50*/  SHFL.IDX P6, R14, R13, R12, R11 ;  /* 0x0000000c0d0e7389 */ /* 0x00006400000c000b */
[----:B01----:R-:W-:Y:S01]  /*1ad60*/  ENDCOLLECTIVE ;  /* 0x000000000000791b */ /* 0x003fe20003800000 */
.L_x_4751:
        /* <DEDUP_REMOVED lines=16> */
.L_x_4752:
[----:B------:R-:W-:Y:S02]  /*1ae70*/  IMAD.MOV.U32 R13, RZ, RZ, R19 ;  /* 0x000000ffff0d7224 */ /* 0x000fe400078e0013 */
[----:B------:R-:W-:Y:S02]  /*1ae80*/  IMAD.MOV.U32 R12, RZ, RZ, 0x4 ;  /* 0x00000004ff0c7424 */ /* 0x000fe400078e00ff */
[----:B------:R-:W-:-:S07]  /*1ae90*/  IMAD.MOV.U32 R2, RZ, RZ, R14 ;  /* 0x000000ffff027224 */ /* 0x000fce00078e000e */
[----:B------:R-:W-:Y:S05]  /*1aea0*/  WARPSYNC.COLLECTIVE R15, `(.L_x_4753) ;  /* 0x000000000f087348 */ /* 0x000fea0003c00000 */
[----:B------:R0:W1:Y:S02]  /*1aeb0*/  SHFL.IDX P6, R14, R13, R12, R11 ;  /* 0x0000000c0d0e7389 */ /* 0x00006400000c000b */
[----:B01----:R-:W-:Y:S01]  /*1aec0*/  ENDCOLLECTIVE ;  /* 0x000000000000791b */ /* 0x003fe20003800000 */
.L_x_4753:
        /* <DEDUP_REMOVED lines=16> */
.L_x_4754:
[----:B------:R-:W-:Y:S02]  /*1afd0*/  IMAD.MOV.U32 R13, RZ, RZ, R19 ;  /* 0x000000ffff0d7224 */ /* 0x000fe400078e0013 */
[----:B------:R-:W-:Y:S02]  /*1afe0*/  IMAD.MOV.U32 R12, RZ, RZ, 0x5 ;  /* 0x00000005ff0c7424 */ /* 0x000fe400078e00ff */
[----:B------:R-:W-:-:S07]  /*1aff0*/  IMAD.MOV.U32 R2, RZ, RZ, R14 ;  /* 0x000000ffff027224 */ /* 0x000fce00078e000e */
[----:B------:R-:W-:Y:S05]  /*1b000*/  WARPSYNC.COLLECTIVE R15, `(.L_x_4755) ;  /* 0x000000000f087348 */ /* 0x000fea0003c00000 */
[----:B------:R0:W1:Y:S02]  /*1b010*/  SHFL.IDX P6, R14, R13, R12, R11 ;  /* 0x0000000c0d0e7389 */ /* 0x00006400000c000b */
[----:B01----:R-:W-:Y:S01]  /*1b020*/  ENDCOLLECTIVE ;  /* 0x000000000000791b */ /* 0x003fe20003800000 */
.L_x_4755:
        /* <DEDUP_REMOVED lines=13> */
.L_x_4756:
[----:B------:R-:W-:Y:S01]  /*1b100*/  @!PT LDS RZ, [RZ] ;  /* 0x00000000fffff984 */ /* 0x000fe20000000800 */
[----:B------:R-:W-:Y:S01]  /*1b110*/  @!PT LDS RZ, [RZ] ;  /* 0x00000000fffff984 */ /* 0x000fe20000000800 */
[----:B------:R-:W-:Y:S01]  /*1b120*/  @!PT LDS RZ, [RZ] ;  /* 0x00000000fffff984 */ /* 0x000fe20000000800 */
[----:B------:R1:W-:Y:S01]  /*1b130*/  LDGSTS.E.BYPASS.LTC128B.128 [R5+0x5400], desc[UR36][R2.64+0x80], !P0 ;  /* 0x0540008002057fae */ /* 0x0003e2000c101d64 */
[----:B------:R-:W-:-:S13]  /*1b140*/  ISETP.LT.OR P0, PT, R7, 0x41, P1 ;  /* 0x000000410700780c */ /* 0x000fda0000f01670 */
[----:B------:R1:W-:Y:S01]  /*1b150*/  LDGSTS.E.BYPASS.LTC128B.128 [R5+0x8400], desc[UR36][R2.64+0x100], !P0 ;  /* 0x0840010002057fae */ /* 0x0003e2000c101d64 */
[----:B------:R-:W-:Y:S05]  /*1b160*/  BRA `(.L_x_4757) ;  /* 0xffffffb800487947 */ /* 0x000fea000383ffff */
.L_x_4660:
[----:B0-----:R0:W1:Y:S02]  /*1b170*/  SYNCS.PHASECHK.TRANS64.TRYWAIT P0, [R0+URZ+0x30860], R3 ;  /* 0x03086003000075a7 */ /* 0x001064000800017f */
[----:B-1----:R-:W-:Y:S05]  /*1b180*/  @!P0 NANOSLEEP.SYNCS 0x989680 ;  /* 0x009896800000895d */ /* 0x002fea0003900000 */
[----:B------:R-:W1:Y:S02]  /*1b190*/  @!P0 SYNCS.PHASECHK.TRANS64 P0, [R0+URZ+0x30860], R3 ;  /* 0x03086003000085a7 */ /* 0x000e64000800007f */
[----:B-1----:R-:W-:Y:S05]  /*1b1a0*/  @!P0 BRA `(.L_x_4660) ;  /* 0xfffffffc00f08947 */ /* 0x002fea000383ffff */
[----:B------:R-:W-:Y:S05]  /*1b1b0*/  BRA `(.L_x_4758) ;  /* 0xffffffbc00607947 */ /* 0x000fea000383ffff */
.L_x_4661:
        /* <DEDUP_REMOVED lines=8> */
.L_x_4760:
[----:B------:R-:W-:Y:S05]  /*1b240*/  BSYNC B0 ;  /* 0x0000000000007941 */ /* 0x000fea0003800000 */
.L_x_4759:
        /* <DEDUP_REMOVED lines=9> */
.L_x_4761:
        /* <DEDUP_REMOVED lines=14> */
.L_x_4762:
        /* <DEDUP_REMOVED lines=13> */
.L_x_4763:
[----:B------:R-:W-:Y:S02]  /*1b490*/  IMAD.MOV.U32 R13, RZ, RZ, R19 ;  /* 0x000000ffff0d7224 */ /* 0x000fe400078e0013 */
[----:B------:R-:W-:Y:S01]  /*1b4a0*/  IMAD.MOV.U32 R12, RZ, RZ, 0x2 ;  /* 0x00000002ff0c7424 */ /* 0x000fe200078e00ff */
[----:B------:R-:W-:-:S13]  /*1b4b0*/  IADD3 R2, P4, R14, R5, RZ ;  /* 0x000000050e027210 */ /* 0x000fda0007f9e0ff */
[----:B------:R-:W-:Y:S05]  /*1b4c0*/  WARPSYNC.COLLECTIVE R15, `(.L_x_4764) ;  /* 0x000000000f087348 */ /* 0x000fea0003c00000 */
[----:B------:R0:W1:Y:S02]  /*1b4d0*/  SHFL.IDX P6, R14, R13, R12, R11 ;  /* 0x0000000c0d0e7389 */ /* 0x00006400000c000b */
[----:B01----:R-:W-:Y:S01]  /*1b4e0*/  ENDCOLLECTIVE ;  /* 0x000000000000791b */ /* 0x003fe20003800000 */
.L_x_4764:
        /* <DEDUP_REMOVED lines=15> */
.L_x_4765:
[----:B------:R-:W-:Y:S02]  /*1b5e0*/  IMAD.MOV.U32 R13, RZ, RZ, R19 ;  /* 0x000000ffff0d7224 */ /* 0x000fe400078e0013 */
[----:B------:R-:W-:Y:S01]  /*1b5f0*/  IMAD.MOV.U32 R12, RZ, RZ, 0x3 ;  /* 0x00000003ff0c7424 */ /* 0x000fe200078e00ff */
[----:B------:R-:W-:-:S13]  /*1b600*/  IADD3 R2, P4, R14, R5, RZ ;  /* 0x000000050e027210 */ /* 0x000fda0007f9e0ff */
[----:B------:R-:W-:Y:S05]  /*1b610*/  WARPSYNC.COLLECTIVE R15, `(.L_x_4766) ;  /* 0x000000000f087348 */ /* 0x000fea0003c00000 */
[----:B------:R0:W1:Y:S02]  /*1b620*/  SHFL.IDX P6, R14, R13, R12, R11 ;  /* 0x0000000c0d0e7389 */ /* 0x00006400000c000b */
[----:B01----:R-:W-:Y:S01]  /*1b630*/  ENDCOLLECTIVE ;  /* 0x000000000000791b */ /* 0x003fe20003800000 */
.L_x_4766:
        /* <DEDUP_REMOVED lines=15> */
.L_x_4767:
[----:B------:R-:W-:Y:S02]  /*1b730*/  IMAD.MOV.U32 R13, RZ, RZ, R19 ;  /* 0x000000ffff0d7224 */ /* 0x000fe400078e0013 */
[----:B------:R-:W-:Y:S01]  /*1b740*/  IMAD.MOV.U32 R12, RZ, RZ, 0x4 ;  /* 0x00000004ff0c7424 */ /* 0x000fe200078e00ff */
[----:B------:R-:W-:-:S13]  /*1b750*/  IADD3 R2, P4, R14, R5, RZ ;  /* 0x000000050e027210 */ /* 0x000fda0007f9e0ff */
[----:B------:R-:W-:Y:S05]  /*1b760*/  WARPSYNC.COLLECTIVE R15, `(.L_x_4768) ;  /* 0x000000000f087348 */ /* 0x000fea0003c00000 */
[----:B------:R0:W1:Y:S02]  /*1b770*/  SHFL.IDX P6, R14, R13, R12, R11 ;  /* 0x0000000c0d0e7389 */ /* 0x00006400000c000b */
[----:B01----:R-:W-:Y:S01]  /*1b780*/  ENDCOLLECTIVE ;  /* 0x000000000000791b */ /* 0x003fe20003800000 */
.L_x_4768:
        /* <DEDUP_REMOVED lines=15> */
.L_x_4769:
[----:B------:R-:W-:Y:S02]  /*1b880*/  IMAD.MOV.U32 R13, RZ, RZ, R19 ;  /* 0x000000ffff0d7224 */ /* 0x000fe400078e0013 */
[----:B------:R-:W-:Y:S01]  /*1b890*/  IMAD.MOV.U32 R12, RZ, RZ, 0x5 ;  /* 0x00000005ff0c7424 */ /* 0x000fe200078e00ff */
[----:B------:R-:W-:-:S13]  /*1b8a0*/  IADD3 R2, P4, R14, R5, RZ ;  /* 0x000000050e027210 */ /* 0x000fda0007f9e0ff */
[----:B------:R-:W-:Y:S05]  /*1b8b0*/  WARPSYNC.COLLECTIVE R15, `(.L_x_4770) ;  /* 0x000000000f087348 */ /* 0x000fea0003c00000 */
[----:B------:R0:W1:Y:S02]  /*1b8c0*/  SHFL.IDX P6, R14, R13, R12, R11 ;  /* 0x0000000c0d0e7389 */ /* 0x00006400000c000b */
[----:B01----:R-:W-:Y:S01]  /*1b8d0*/  ENDCOLLECTIVE ;  /* 0x000000000000791b */ /* 0x003fe20003800000 */
.L_x_4770:
        /* <DEDUP_REMOVED lines=14> */
.L_x_4771:
[----:B------:R-:W-:Y:S05]  /*1b9c0*/  BRA `(.L_x_4772) ;  /* 0xffffffb800647947 */ /* 0x000fea000383ffff */
.L_x_4666:
        /* <DEDUP_REMOVED lines=8> */
.L_x_4774:
[----:B------:R-:W-:Y:S05]  /*1ba50*/  BSYNC B0 ;  /* 0x0000000000007941 */ /* 0x000fea0003800000 */
.L_x_4773:
        /* <DEDUP_REMOVED lines=9> */
.L_x_4775:
[----:B------:R-:W-:Y:S02]  /*1baf0*/  ULDC UR4, c[0x0][0xc3c] ;  /* 0x00030f0000047ab9 */ /* 0x000fe40000000800 */
[----:B------:R-:W-:-:S13]  /*1bb00*/  ISETP.GE.OR P1, PT, R9, UR4, !P0 ;  /* 0x0000000409007c0c */ /* 0x000fda000c726670 */
[----:B------:R-:W0:Y:S08]  /*1bb10*/  @!P1 LDC.64 R4, c[0x0][0xc80] ;  /* 0x00032000ff049b82 */ /* 0x000e300000000a00 */
[----:B------:R-:W1:Y:S01]  /*1bb20*/  @!P1 LDC.64 R2, c[0x0][0xc78] ;  /* 0x00031e00ff029b82 */ /* 0x000e620000000a00 */
[----:B------:R-:W-:Y:S02]  /*1bb30*/  IMAD.MOV.U32 R25, RZ, RZ, RZ ;  /* 0x000000ffff197224 */ /* 0x000fe400078e00ff */
[----:B------:R-:W-:-:S02]  /*1bb40*/  IMAD.MOV.U32 R8, RZ, RZ, RZ ;  /* 0x000000ffff087224 */ /* 0x000fc400078e00ff */
[----:B------:R-:W-:Y:S02]  /*1bb50*/  IMAD.MOV.U32 R11, RZ, RZ, RZ ;  /* 0x000000ffff0b7224 */ /* 0x000fe400078e00ff */
[----:B------:R-:W-:Y:S02]  /*1bb60*/  IMAD.MOV.U32 R7, RZ, RZ, R14 ;  /* 0x000000ffff077224 */ /* 0x000fe400078e000e */
[----:B0-----:R-:W-:-:S06]  /*1bb70*/  @!P1 IMAD.WIDE R4, R9, 0x4, R4 ;  /* 0x0000000409049825 */ /* 0x001fcc00078e0204 */
[----:B------:R-:W2:Y:S01]  /*1bb80*/  @!P1 LDG.E R4, desc[UR36][R4.64] ;  /* 0x0000002404049981 */ /* 0x000ea2000c1e1900 */
[----:B-1----:R-:W-:-:S06]  /*1bb90*/  @!P1 IMAD.WIDE R2, R9, 0x4, R2 ;  /* 0x0000000409029825 */ /* 0x002fcc00078e0202 */
        /* <DEDUP_REMOVED lines=12> */
.L_x_4776:
[----:B------:R-:W-:Y:S01]  /*1bc60*/  IMAD.MOV.U32 R12, RZ, RZ, 0x2 ;  /* 0x00000002ff0c7424 */ /* 0x000fe200078e00ff */
[----:B------:R-:W-:-:S05]  /*1bc70*/  SEL R6, R14, RZ, P1 ;  /* 0x000000ff0e067207 */ /* 0x000fca0000800000 */
[----:B------:R-:W-:-:S04]  /*1bc80*/  IMAD.IADD R6, R13, 0x1, R6 ;  /* 0x000000010d067824 */ /* 0x000fc800078e0206 */
[----:B------:R-:W-:-:S07]  /*1bc90*/  IMAD.MOV.U32 R13, RZ, RZ, R6 ;  /* 0x000000ffff0d7224 */ /* 0x000fce00078e0006 */
[----:B------:R-:W-:Y:S05]  /*1bca0*/  WARPSYNC.COLLECTIVE R15, `(.L_x_4777) ;  /* 0x000000000f087348 */ /* 0x000fea0003c00000 */
[----:B------:R0:W1:Y:S02]  /*1bcb0*/  SHFL.UP P6, R14, R13, R12, R11 ;  /* 0x0400000c0d0e7389 */ /* 0x00006400000c000b */
[----:B01----:R-:W-:Y:S01]  /*1bcc0*/  ENDCOLLECTIVE ;  /* 0x000000000000791b */ /* 0x003fe20003800000 */
.L_x_4777:
        /* <DEDUP_REMOVED lines=8> */
.L_x_4778:
[----:B------:R-:W-:Y:S01]  /*1bd50*/  IMAD.MOV.U32 R12, RZ, RZ, 0x8 ;  /* 0x00000008ff0c7424 */ /* 0x000fe200078e00ff */
[----:B------:R-:W-:-:S05]  /*1bd60*/  SEL R3, R14, RZ, P3 ;  /* 0x000000ff0e037207 */ /* 0x000fca0001800000 */
[----:B------:R-:W-:-:S04]  /*1bd70*/  IMAD.IADD R3, R2, 0x1, R3 ;  /* 0x0000000102037824 */ /* 0x000fc800078e0203 */
[----:B------:R-:W-:-:S07]  /*1bd80*/  IMAD.MOV.U32 R13, RZ, RZ, R3 ;  /* 0x000000ffff0d7224 */ /* 0x000fce00078e0003 */
[----:B------:R-:W-:Y:S05]  /*1bd90*/  WARPSYNC.COLLECTIVE R15, `(.L_x_4779) ;  /* 0x000000000f087348 */ /* 0x000fea0003c00000 */
[----:B------:R0:W1:Y:S02]  /*1bda0*/  SHFL.UP P6, R14, R13, R12, R11 ;  /* 0x0400000c0d0e7389 */ /* 0x00006400000c000b */
[----:B01----:R-:W-:Y:S01]  /*1bdb0*/  ENDCOLLECTIVE ;  /* 0x000000000000791b */ /* 0x003fe20003800000 */
.L_x_4779:
[----:B------:R-:W-:Y:S01]  /*1bdc0*/  IMAD.MOV.U32 R12, RZ, RZ, 0x10 ;  /* 0x00000010ff0c7424 */ /* 0x000fe200078e00ff */
[----:B------:R-:W-:-:S05]  /*1bdd0*/  SEL R4, R14, RZ, P4 ;  /* 0x000000ff0e047207 */ /* 0x000fca0002000000 */
[----:B------:R-:W-:-:S04]  /*1bde0*/  IMAD.IADD R4, R3, 0x1, R4 ;  /* 0x0000000103047824 */ /* 0x000fc800078e0204 */
[----:B------:R-:W-:-:S07]  /*1bdf0*/  IMAD.MOV.U32 R13, RZ, RZ, R4 ;  /* 0x000000ffff0d7224 */ /* 0x000fce00078e0004 */
[----:B------:R-:W-:Y:S05]  /*1be00*/  WARPSYNC.COLLECTIVE R15, `(.L_x_4780) ;  /* 0x000000000f087348 */ /* 0x000fea0003c00000 */
[----:B------:R0:W1:Y:S02]  /*1be10*/  SHFL.UP P6, R14, R13, R12, R11 ;  /* 0x0400000c0d0e7389 */ /* 0x00006400000c000b */
[----:B01----:R-:W-:Y:S01]  /*1be20*/  ENDCOLLECTIVE ;  /* 0x000000000000791b */ /* 0x003fe20003800000 */
.L_x_4780:
        /* <DEDUP_REMOVED lines=8> */
.L_x_4781:
[----:B------:R-:W-:Y:S05]  /*1beb0*/  BRA `(.L_x_4782) ;  /* 0xffffffb800787947 */ /* 0x000fea000383ffff */
.L_x_4669:
[----:B------:R-:W-:Y:S01]  /*1bec0*/  BSSY B0, `(.L_x_4783) ;  /* 0x0000007000007945 */ /* 0x000fe20003800000 */
[----:B------:R-:W-:Y:S02]  /*1bed0*/  IMAD.MOV.U32 R12, RZ, RZ, 0x1 ;  /* 0x00000001ff0c7424 */ /* 0x000fe400078e00ff */
[----:B------:R-:W-:Y:S02]  /*1bee0*/  IMAD.MOV.U32 R11, RZ, RZ, RZ ;  /* 0x000000ffff0b7224 */ /* 0x000fe400078e00ff */
[----:B------:R-:W-:-:S07]  /*1bef0*/  IMAD.MOV.U32 R15, RZ, RZ, -0x1 ;  /* 0xffffffffff0f7424 */ /* 0x000fce00078e00ff */
[----:B------:R-:W-:Y:S05]  /*1bf00*/  WARPSYNC.COLLECTIVE R15, `(.L_x_4784) ;  /* 0x000000000f087348 */ /* 0x000fea0003c00000 */
[----:B------:R0:W1:Y:S02]  /*1bf10*/  SHFL.UP P6, R14, R13, R12, R11 ;  /* 0x0400000c0d0e7389 */ /* 0x00006400000c000b */
[----:B01----:R-:W-:Y:S01]  /*1bf20*/  ENDCOLLECTIVE ;  /* 0x000000000000791b */ /* 0x003fe20003800000 */
.L_x_4784:
[----:B------:R-:W-:Y:S05]  /*1bf30*/  BSYNC B0 ;  /* 0x0000000000007941 */ /* 0x000fea0003800000 */
.L_x_4783:
        /* <DEDUP_REMOVED lines=8> */
.L_x_4785:
[----:B------:R-:W-:Y:S01]  /*1bfc0*/  IMAD.MOV.U32 R12, RZ, RZ, 0x4 ;  /* 0x00000004ff0c7424 */ /* 0x000fe200078e00ff */
[----:B------:R-:W-:-:S05]  /*1bfd0*/  SEL R2, R14, RZ, P2 ;  /* 0x000000ff0e027207 */ /* 0x000fca0001000000 */
[----:B------:R-:W-:-:S04]  /*1bfe0*/  IMAD.IADD R2, R13, 0x1, R2 ;  /* 0x000000010d027824 */ /* 0x000fc800078e0202 */
[----:B------:R-:W-:-:S07]  /*1bff0*/  IMAD.MOV.U32 R13, RZ, RZ, R2 ;  /* 0x000000ffff0d7224 */ /* 0x000fce00078e0002 */
[----:B------:R-:W-:Y:S05]  /*1c000*/  WARPSYNC.COLLECTIVE R15, `(.L_x_4786) ;  /* 0x000000000f087348 */ /* 0x000fea0003c00000 */
[----:B------:R0:W1:Y:S02]  /*1c010*/  SHFL.UP P6, R14, R13, R12, R11 ;  /* 0x0400000c0d0e7389 */ /* 0x00006400000c000b */
[----:B01----:R-:W-:Y:S01]  /*1c020*/  ENDCOLLECTIVE ;  /* 0x000000000000791b */ /* 0x003fe20003800000 */
.L_x_4786:
[----:B------:R-:W-:Y:S01]  /*1c030*/  IMAD.MOV.U32 R12, RZ, RZ, 0x8 ;  /* 0x00000008ff0c7424 */ /* 0x000fe200078e00ff */
[----:B------:R-:W-:-:S05]  /*1c040*/  SEL R3, R14, RZ, P3 ;  /* 0x000000ff0e037207 */ /* 0x000fca0001800000 */
[----:B------:R-:W-:-:S04]  /*1c050*/  IMAD.IADD R3, R2, 0x1, R3 ;  /* 0x0000000102037824 */ /* 0x000fc800078e0203 */
[----:B------:R-:W-:-:S07]  /*1c060*/  IMAD.MOV.U32 R13, RZ, RZ, R3 ;  /* 0x000000ffff0d7224 */ /* 0x000fce00078e0003 */
[----:B------:R-:W-:Y:S05]  /*1c070*/  WARPSYNC.COLLECTIVE R15, `(.L_x_4787) ;  /* 0x000000000f087348 */ /* 0x000fea0003c00000 */
[----:B------:R0:W1:Y:S02]  /*1c080*/  SHFL.UP P6, R14, R13, R12, R11 ;  /* 0x0400000c0d0e7389 */ /* 0x00006400000c000b */
[----:B01----:R-:W-:Y:S01]  /*1c090*/  ENDCOLLECTIVE ;  /* 0x000000000000791b */ /* 0x003fe20003800000 */
.L_x_4787:
[----:B------:R-:W-:Y:S01]  /*1c0a0*/  IMAD.MOV.U32 R12, RZ, RZ, 0x10 ;  /* 0x00000010ff0c7424 */ /* 0x000fe200078e00ff */
[----:B------:R-:W-:-:S05]  /*1c0b0*/  SEL R4, R14, RZ, P4 ;  /* 0x000000ff0e047207 */ /* 0x000fca0002000000 */
[----:B------:R-:W-:-:S04]  /*1c0c0*/  IMAD.IADD R4, R3, 0x1, R4 ;  /* 0x0000000103047824 */ /* 0x000fc800078e0204 */
[----:B------:R-:W-:-:S07]  /*1c0d0*/  IMAD.MOV.U32 R13, RZ, RZ, R4 ;  /* 0x000000ffff0d7224 */ /* 0x000fce00078e0004 */
[----:B------:R-:W-:Y:S05]  /*1c0e0*/  WARPSYNC.COLLECTIVE R15, `(.L_x_4788) ;  /* 0x000000000f087348 */ /* 0x000fea0003c00000 */
[----:B------:R0:W1:Y:S02]  /*1c0f0*/  SHFL.UP P6, R14, R13, R12, R11 ;  /* 0x0400000c0d0e7389 */ /* 0x00006400000c000b */
[----:B01----:R-:W-:Y:S01]  /*1c100*/  ENDCOLLECTIVE ;  /* 0x000000000000791b */ /* 0x003fe20003800000 */
.L_x_4788:
        /* <DEDUP_REMOVED lines=8> */
.L_x_4789:
[----:B------:R-:W-:Y:S05]  /*1c190*/  BRA `(.L_x_4790) ;  /* 0xffffffb800647947 */ /* 0x000fea000383ffff */
.L_x_4671:
[----:B------:R-:W-:Y:S01]  /*1c1a0*/  BSSY B0, `(.L_x_4791) ;  /* 0x0000006000007945 */ /* 0x000fe20003800000 */
[----:B------:R-:W-:Y:S01]  /*1c1b0*/  PLOP3.LUT P6, PT, P6, PT, PT, 0x8, 0x0 ;  /* 0x000000000000781c */ /* 0x000fe200037ce170 */
[----:B------:R-:W-:-:S12]  /*1c1c0*/  IMAD.MOV.U32 R15, RZ, RZ, -0x1 ;  /* 0xffffffffff0f7424 */ /* 0x000fd800078e00ff */
[----:B0-----:R-:W-:Y:S05]  /*1c1d0*/  WARPSYNC.COLLECTIVE R15, `(.L_x_4792) ;  /* 0x000000000f087348 */ /* 0x001fea0003c00000 */
[----:B------:R-:W-:Y:S01]  /*1c1e0*/  VOTE.ANY R14, PT, P6 ;  /* 0x00000000000e7806 */ /* 0x000fe200030e0100 */
[----:B0-----:R-:W-:Y:S06]  /*1c1f0*/  ENDCOLLECTIVE ;  /* 0x000000000000791b */ /* 0x001fec0003800000 */
.L_x_4792:
[----:B------:R-:W-:Y:S05]  /*1c200*/  BSYNC B0 ;  /* 0x0000000000007941 */ /* 0x000fea0003800000 */
.L_x_4791:
        /* <DEDUP_REMOVED lines=8> */
.L_x_4793:
[----:B------:R-:W-:Y:S02]  /*1c290*/  IMAD.IADD R27, R12, 0x1, R27 ;  /* 0x000000010c1b7824 */ /* 0x000fe400078e021b */
[----:B------:R-:W-:Y:S02]  /*1c2a0*/  IMAD.MOV.U32 R13, RZ, RZ, R8 ;  /* 0x000000ffff0d7224 */ /* 0x000fe400078e0008 */
[----:B------:R-:W-:-:S07]  /*1c2b0*/  IMAD.MOV.U32 R25, RZ, RZ, R14 ;  /* 0x000000ffff197224 */ /* 0x000fce00078e000e */
[----:B------:R-:W-:Y:S05]  /*1c2c0*/  WARPSYNC.COLLECTIVE R15, `(.L_x_4794) ;  /* 0x000000000f087348 */ /* 0x000fea0003c00000 */
[----:B------:R0:W1:Y:S02]  /*1c2d0*/  SHFL.IDX P6, R14, R13, R12, R11 ;  /* 0x0000000c0d0e7389 */ /* 0x00006400000c000b */
[----:B01----:R-:W-:Y:S01]  /*1c2e0*/  ENDCOLLECTIVE ;  /* 0x000000000000791b */ /* 0x003fe20003800000 */
.L_x_4794:
[----:B------:R-:W-:Y:S01]  /*1c2f0*/  IMAD.MOV.U32 R8, RZ, RZ, R14 ;  /* 0x000000ffff087224 */ /* 0x000fe200078e000e */
[----:B------:R-:W-:Y:S06]  /*1c300*/  BRA `(.L_x_4795) ;  /* 0xffffffb800487947 */ /* 0x000fec000383ffff */
.L_x_4673:
[----:B------:R-:W-:Y:S01]  /*1c310*/  BSSY B0, `(.L_x_4796) ;  /* 0x0000007000007945 */ /* 0x000fe20003800000 */
[----:B------:R-:W-:Y:S02]  /*1c320*/  IMAD.MOV.U32 R13, RZ, RZ, R2 ;  /* 0x000000ffff0d7224 */ /* 0x000fe400078e0002 */
[----:B------:R-:W-:Y:S02]  /*1c330*/  IMAD.MOV.U32 R11, RZ, RZ, 0x1f ;  /* 0x0000001fff0b7424 */ /* 0x000fe400078e00ff */
[----:B------:R-:W-:-:S07]  /*1c340*/  IMAD.MOV.U32 R15, RZ, RZ, -0x1 ;  /* 0xffffffffff0f7424 */ /* 0x000fce00078e00ff */
[----:B0-23--:R-:W-:Y:S05]  /*1c350*/  WARPSYNC.COLLECTIVE R15, `(.L_x_4797) ;  /* 0x000000000f087348 */ /* 0x00dfea0003c00000 */
[----:B------:R1:W4:Y:S02]  /*1c360*/  SHFL.IDX P6, R14, R13, R12, R11 ;  /* 0x0000000c0d0e7389 */ /* 0x00032400000c000b */
[----:B01234-:R-:W-:Y:S01]  /*1c370*/  ENDCOLLECTIVE ;  /* 0x000000000000791b */ /* 0x01ffe20003800000 */
.L_x_4797:
[----:B------:R-:W-:Y:S05]  /*1c380*/  BSYNC B0 ;  /* 0x0000000000007941 */ /* 0x000fea0003800000 */
.L_x_4796:
[----:B------:R-:W-:Y:S01]  /*1c390*/  IMAD.MOV.U32 R6, RZ, RZ, R14 ;  /* 0x000000ffff067224 */ /* 0x000fe200078e000e */
[----:B------:R-:W-:Y:S06]  /*1c3a0*/  BRA `(.L_x_4672) ;  /* 0xffffffb800387947 */ /* 0x000fec000383ffff */
.L_x_4679:
[----:B0-----:R0:W1:Y:S02]  /*1c3b0*/  SYNCS.PHASECHK.TRANS64.TRYWAIT P0, [R4+URZ+0x30820], R0 ;  /* 0x03082000040075a7 */ /* 0x001064000800017f */
[----:B-1----:R-:W-:Y:S05]  /*1c3c0*/  @!P0 NANOSLEEP.SYNCS 0x989680 ;  /* 0x009896800000895d */ /* 0x002fea0003900000 */
[----:B------:R-:W1:Y:S02]  /*1c3d0*/  @!P0 SYNCS.PHASECHK.TRANS64 P0, [R4+URZ+0x30820], R0 ;  /* 0x03082000040085a7 */ /* 0x000e64000800007f */
[----:B-1----:R-:W-:Y:S05]  /*1c3e0*/  @!P0 BRA `(.L_x_4679) ;  /* 0xfffffffc00f08947 */ /* 0x002fea000383ffff */
[----:B------:R-:W-:Y:S05]  /*1c3f0*/  BRA `(.L_x_4798) ;  /* 0xffffffc000907947 */ /* 0x000fea000383ffff */
.L_x_4680:
        /* <DEDUP_REMOVED lines=11> */
.L_x_4800:
[----:B------:R-:W-:Y:S05]  /*1c4b0*/  BSYNC B0 ;  /* 0x0000000000007941 */ /* 0x000fea0003800000 */
.L_x_4799:
[----:B------:R-:W-:Y:S05]  /*1c4c0*/  BRA `(.L_x_4801) ;  /* 0xffffffc000787947 */ /* 0x000fea000383ffff */
.L_x_4683:
[----:B------:R-:W-:Y:S01]  /*1c4d0*/  BSSY B1, `(.L_x_4802) ;  /* 0x0000006000017945 */ /* 0x000fe20003800000 */
[----:B------:R-:W-:-:S07]  /*1c4e0*/  IMAD.MOV.U32 R15, RZ, RZ, -0x1 ;  /* 0xffffffffff0f7424 */ /* 0x000fce00078e00ff */
[----:B0-2---:R-:W-:Y:S05]  /*1c4f0*/  WARPSYNC.COLLECTIVE R15, `(.L_x_4803) ;  /* 0x000000000f0c7348 */ /* 0x005fea0003c00000 */
[----:B------:R-:W-:Y:S02]  /*1c500*/  ELECT P6, UR62, PT ;  /* 0x00000000003e782f */ /* 0x000fe400038c0000 */
[----:B------:R-:W-:Y:S01]  /*1c510*/  MOV R14, UR62 ;  /* 0x0000003e000e7c02 */ /* 0x000fe20008000f00 */
[----:B0-2---:R-:W-:Y:S10]  /*1c520*/  ENDCOLLECTIVE ;  /* 0x000000000000791b */ /* 0x005ff40003800000 */
.L_x_4803:
[----:B------:R-:W-:Y:S05]  /*1c530*/  BSYNC B1 ;  /* 0x0000000000017941 */ /* 0x000fea0003800000 */
.L_x_4802:
[----:B------:R-:W-:Y:S05]  /*1c540*/  BRA `(.L_x_4804) ;  /* 0xffffffc000707947 */ /* 0x000fea000383ffff */
.L_x_4685:
[----:B0-----:R0:W1:Y:S02]  /*1c550*/  SYNCS.PHASECHK.TRANS64.TRYWAIT P1, [R5+URZ+0x30840], R0 ;  /* 0x03084000050075a7 */ /* 0x001064000802017f */
[----:B-1----:R-:W-:Y:S05]  /*1c560*/  @!P1 NANOSLEEP.SYNCS 0x989680 ;  /* 0x009896800000995d */ /* 0x002fea0003900000 */
[----:B------:R-:W1:Y:S02]  /*1c570*/  @!P1 SYNCS.PHASECHK.TRANS64 P1, [R5+URZ+0x30840], R0 ;  /* 0x03084000050095a7 */ /* 0x000e64000802007f */
[----:B-1----:R-:W-:Y:S05]  /*1c580*/  @!P1 BRA `(.L_x_4685) ;  /* 0xfffffffc00f09947 */ /* 0x002fea000383ffff */
[----:B------:R-:W-:Y:S05]  /*1c590*/  BRA `(.L_x_4805) ;  /* 0xffffffc000987947 */ /* 0x000fea000383ffff */
.L_x_4687:
[----:B-1----:R1:W3:Y:S02]  /*1c5a0*/  SYNCS.PHASECHK.TRANS64.TRYWAIT P1, [R23+URZ+0x30840], R2 ;  /* 0x03084002170075a7 */ /* 0x0022e4000802017f */
[----:B---3--:R-:W-:Y:S05]  /*1c5b0*/  @!P1 NANOSLEEP.SYNCS 0x989680 ;  /* 0x009896800000995d */ /* 0x008fea0003900000 */
[----:B------:R-:W3:Y:S02]  /*1c5c0*/  @!P1 SYNCS.PHASECHK.TRANS64 P1, [R23+URZ+0x30840], R2 ;  /* 0x03084002170095a7 */ /* 0x000ee4000802007f */
[----:B---3--:R-:W-:Y:S05]  /*1c5d0*/  @!P1 BRA `(.L_x_4687) ;  /* 0xfffffffc00f09947 */ /* 0x008fea000383ffff */
[----:B------:R-:W-:Y:S05]  /*1c5e0*/  BRA `(.L_x_4806) ;  /* 0xffffffc000a47947 */ /* 0x000fea000383ffff */
.L_x_4689:
[----:B---3--:R3:W4:Y:S02]  /*1c5f0*/  SYNCS.PHASECHK.TRANS64.TRYWAIT P1, [R5+URZ+0x30860], R0 ;  /* 0x03086000050075a7 */ /* 0x008724000802017f */
[----:B----4-:R-:W-:Y:S05]  /*1c600*/  @!P1 NANOSLEEP.SYNCS 0x989680 ;  /* 0x009896800000995d */ /* 0x010fea0003900000 */
[----:B------:R-:W4:Y:S02]  /*1c610*/  @!P1 SYNCS.PHASECHK.TRANS64 P1, [R5+URZ+0x30860], R0 ;  /* 0x03086000050095a7 */ /* 0x000f24000802007f */
[----:B----4-:R-:W-:Y:S05]  /*1c620*/  @!P1 BRA `(.L_x_4689) ;  /* 0xfffffffc00f09947 */ /* 0x010fea000383ffff */
[----:B------:R-:W-:Y:S05]  /*1c630*/  BRA `(.L_x_4807) ;  /* 0xffffffc000a07947 */ /* 0x000fea000383ffff */
.L_x_4808:
        /* <DEDUP_REMOVED lines=12> */
.L_x_15982:


//--------------------- .text._ZN7cutlass13device_kernelIN5flash11enable_sm90INS1_16FlashAttnFwdSm90INS1_25CollectiveMainloopFwdSm90ILi2EN4cute5tupleIJNS5_1CILi1EEES8_S8_EEENS6_IJNS7_ILi128EEENS7_ILi96EEENS7_ILi192EEEEEELi192ENS_6half_tEfNS_4arch4Sm90ELb0ELb1ELb0ELb1ELb1ELb1ELb0ELb1ELb1ELb1ELb1ELb0EEENS1_21CollectiveEpilogueFwdINS6_IJSA_SC_SB_EEES9_SE_SG_Li256ELb1ELb1ELb1ELb0EEENS1_36VarlenDynamicPersistentTileSchedulerILi128ELi96ELi256ELi128ELb1ELb1ELb1ELb1ELb0ELb1EEEEEEEEEvNT_6ParamsE --------------------------
	.section	.text._ZN7cutlass13device_kernelIN5flash11enable_sm90INS1_16FlashAttnFwdSm90INS1_25CollectiveMainloopFwdSm90ILi2EN4cute5tupleIJNS5_1CILi1EEES8_S8_EEENS6_IJNS7_ILi128EEENS7_ILi96EEENS7_ILi192EEEEEELi192ENS_6half_tEfNS_4arch4Sm90ELb0ELb1ELb0ELb1ELb1ELb1ELb0ELb1ELb1ELb1ELb1ELb0EEENS1_21CollectiveEpilogueFwdINS6_IJSA_SC_SB_EEES9_SE_SG_Li256ELb1ELb1ELb1ELb0EEENS1_36VarlenDynamicPersistentTileSchedulerILi128ELi96ELi256ELi128ELb1ELb1ELb1ELb1ELb0ELb1EEEEEEEEEvNT_6ParamsE,"ax",@progbits
	.align	128
.text._ZN7cutlass13device_kernelIN5flash11enable_sm90INS1_16FlashAttnFwdSm90INS1_25CollectiveMainloopFwdSm90ILi2EN4cute5tupleIJNS5_1CILi1EEES8_S8_EEENS6_IJNS7_ILi128EEENS7_ILi96EEENS7_ILi192EEEEEELi192ENS_6half_tEfNS_4arch4Sm90ELb0ELb1ELb0ELb1ELb1ELb1ELb0ELb1ELb1ELb1ELb1ELb0EEENS1_21CollectiveEpilogueFwdINS6_IJSA_SC_SB_EEES9_SE_SG_Li256ELb1ELb1ELb1ELb0EEENS1_36VarlenDynamicPersistentTileSchedulerILi128ELi96ELi256ELi128ELb1ELb1ELb1ELb1ELb0ELb1EEEEEEEEEvNT_6ParamsE:
        .type           _ZN7cutlass13device_kernelIN5flash11enable_sm90INS1_16FlashAttnFwdSm90INS1_25CollectiveMainloopFwdSm90ILi2EN4cute5tupleIJNS5_1CILi1EEES8_S8_EEENS6_IJNS7_ILi128EEENS7_ILi96EEENS7_ILi192EEEEEELi192ENS_6half_tEfNS_4arch4Sm90ELb0ELb1ELb0ELb1ELb1ELb1ELb0ELb1ELb1ELb1ELb1ELb0EEENS1_21CollectiveEpilogueFwdINS6_IJSA_SC_SB_EEES9_SE_SG_Li256ELb1ELb1ELb1ELb0EEENS1_36VarlenDynamicPersistentTileSchedulerILi128ELi96ELi256ELi128ELb1ELb1ELb1ELb1ELb0ELb1EEEEEEEEEvNT_6ParamsE,@function
        .size           _ZN7cutlass13device_kernelIN5flash11enable_sm90INS1_16FlashAttnFwdSm90INS1_25CollectiveMainloopFwdSm90ILi2EN4cute5tupleIJNS5_1CILi1EEES8_S8_EEENS6_IJNS7_ILi128EEENS7_ILi96EEENS7_ILi192EEEEEELi192ENS_6half_tEfNS_4arch4Sm90ELb0ELb1ELb0ELb1ELb1ELb1ELb0ELb1ELb1ELb1ELb1ELb0EEENS1_21CollectiveEpilogueFwdINS6_IJSA_SC_SB_EEES9_SE_SG_Li256ELb1ELb1ELb1ELb0EEENS1_36VarlenDynamicPersistentTileSchedulerILi128ELi96ELi256ELi128ELb1ELb1ELb1ELb1ELb0ELb1EEEEEEEEEvNT_6ParamsE,(.L_x_15983 - _ZN7cutlass13device_kernelIN5flash11enable_sm90INS1_16FlashAttnFwdSm90INS1_25CollectiveMainloopFwdSm90ILi2EN4cute5tupleIJNS5_1CILi1EEES8_S8_EEENS6_IJNS7_ILi128EEENS7_ILi96EEENS7_ILi192EEEEEELi192ENS_6half_tEfNS_4arch4Sm90ELb0ELb1ELb0ELb1ELb1ELb1ELb0ELb1ELb1ELb1ELb1ELb0EEENS1_21CollectiveEpilogueFwdINS6_IJSA_SC_SB_EEES9_SE_SG_Li256ELb1ELb1ELb1ELb0EEENS1_36VarlenDynamicPersistentTileSchedulerILi128ELi96ELi256ELi128ELb1ELb1ELb1ELb1ELb0ELb1EEEEEEEEEvNT_6ParamsE)
        .other          _ZN7cutlass13device_kernelIN5flash11enable_sm90INS1_16FlashAttnFwdSm90INS1_25CollectiveMainloopFwdSm90ILi2EN4cute5tupleIJNS5_1CILi1EEES8_S8_EEENS6_IJNS7_ILi128EEENS7_ILi96EEENS7_ILi192EEEEEELi192ENS_6half_tEfNS_4arch4Sm90ELb0ELb1ELb0ELb1ELb1ELb1ELb0ELb1ELb1ELb1ELb1ELb0EEENS1_21CollectiveEpilogueFwdINS6_IJSA_SC_SB_EEES9_SE_SG_Li256ELb1ELb1ELb1ELb0EEENS1_36VarlenDynamicPersistentTileSchedulerILi128ELi96ELi256ELi128ELb1ELb1ELb1ELb1ELb0ELb1EEEEEEEEEvNT_6ParamsE,@"STO_CUDA_ENTRY STV_DEFAULT"
_ZN7cutlass13device_kernelIN5flash11enable_sm90INS1_16FlashAttnFwdSm90INS1_25CollectiveMainloopFwdSm90ILi2EN4cute5tupleIJNS5_1CILi1EEES8_S8_EEENS6_IJNS7_ILi128EEENS7_ILi96EEENS7_ILi192EEEEEELi192ENS_6half_tEfNS_4arch4Sm90ELb0ELb1ELb0ELb1ELb1ELb1ELb0ELb1ELb1ELb1ELb1ELb0EEENS1_21CollectiveEpilogueFwdINS6_IJSA_SC_SB_EEES9_SE_SG_Li256ELb1ELb1ELb1ELb0EEENS1_36VarlenDynamicPersistentTileSchedulerILi128ELi96ELi256ELi128ELb1ELb1ELb1ELb1ELb0ELb1EEEEEEEEEvNT_6ParamsE:
        /* <DEDUP_REMOVED lines=18> */
.L_x_4810:
[----:B------:R-:W-:Y:S05]  /*0120*/  BSYNC B0 ;  /* 0x0000000000007941 */ /* 0x000fea0003800000 */
.L_x_4809:
        /* <DEDUP_REMOVED lines=41> */
.L_x_4811:
        /* <DEDUP_REMOVED lines=22> */
.L_x_4812:
        /* <DEDUP_REMOVED lines=18> */
.L_x_4813:
        /* <DEDUP_REMOVED lines=22> */
.L_x_4814:
        /* <DEDUP_REMOVED lines=22> */
.L_x_4815:
        /* <DEDUP_REMOVED lines=10> */
.L_x_4818:
        /* <DEDUP_REMOVED lines=10> */
[----:B------:R-:W-:-:S05]  /*0a40*/  LEA R17, R205, R2, 0x18 ;  /* 0x00000002cd117211 */ /* 0x000fca00078ec0ff */
[----:B------:R-:W1:Y:S01]  /*0a50*/  LDS.128 R24, [R17+0x308d0] ;  /* 0x0308d00011187984 */ /* 0x000e620000000c00 */
[----:B------:R-:W-:Y:S06]  /*0a60*/  BAR.ARV 0x4, 0x180 ;  /* 0x0106000000007b1d */ /* 0x000fec0000002000 */
[----:B-1----:R-:W-:-:S13]  /*0a70*/  ISETP.GE.AND P0, PT, R27, UR4, PT ;  /* 0x000000041b007c0c */ /* 0x002fda000bf06270 */
[----:B------:R-:W-:Y:S05]  /*0a80*/  @P0 BRA `(.L_x_4819) ;  /* 0x000002bc00800947 */ /* 0x000fea0003800000 */
[----:B0-----:R-:W2:Y:S01]  /*0a90*/  LDL R3, [R1+0x68] ;  /* 0x0000680001037983 */ /* 0x001ea20000100800 */
[----:B------:R-:W-:Y:S01]  /*0aa0*/  VIADD R0, R0, 0xffffff80 ;  /* 0xffffff8000007836 */ /* 0x000fe20000000000 */
[----:B------:R-:W-:Y:S01]  /*0ab0*/  R2UR UR4, R17 ;  /* 0x00000000110472ca */ /* 0x000fe200000e0000 */
[----:B------:R-:W-:Y:S02]  /*0ac0*/  IMAD.MOV.U32 R22, RZ, RZ, RZ ;  /* 0x000000ffff167224 */ /* 0x000fe400078e00ff */
[----:B------:R-:W-:Y:S02]  /*0ad0*/  IMAD.MOV.U32 R220, RZ, RZ, RZ ;  /* 0x000000ffffdc7224 */ /* 0x000fe400078e00ff */
[----:B------:R-:W-:Y:S02]  /*0ae0*/  IMAD.MOV.U32 R197, RZ, RZ, RZ ;  /* 0x000000ffffc57224 */ /* 0x000fe400078e00ff */
[----:B------:R-:W-:-:S06]  /*0af0*/  IMAD.MOV.U32 R194, RZ, RZ, RZ ;  /* 0x000000ffffc27224 */ /* 0x000fcc00078e00ff */
[----:B------:R-:W-:Y:S01]  /*0b00*/  UIADD3 UR4, UR4, 0x12400, URZ ;  /* 0x0001240004047890 */ /* 0x000fe2000fffe03f */
[----:B--2---:R-:W-:Y:S02]  /*0b10*/  R2UR UR5, R3 ;  /* 0x00000000030572ca */ /* 0x004fe400000e0000 */
[----:B------:R-:W-:-:S04]  /*0b20*/  SHF.R.S32.HI R3, RZ, 0x1f, R0 ;  /* 0x0000001fff037819 */ /* 0x000fc80000011400 */
[CC--:B------:R-:W-:Y:S02]  /*0b30*/  LEA.HI R2, R3.reuse, R0.reuse, RZ, 0x7 ;  /* 0x0000000003027211 */ /* 0x0c0fe400078f38ff */
[----:B------:R-:W-:Y:S02]  /*0b40*/  LEA.HI R4, R3, R0, RZ, 0x4 ;  /* 0x0000000003047211 */ /* 0x000fe400078f20ff */
[----:B------:R-:W-:Y:S02]  /*0b50*/  LOP3.LUT R5, R2, 0xffffff80, RZ, 0xc0, !PT ;  /* 0xffffff8002057812 */ /* 0x000fe400078ec0ff */
[----:B------:R-:W-:Y:S01]  /*0b60*/  SHF.R.S32.HI R7, RZ, 0x4, R4 ;  /* 0x00000004ff077819 */ /* 0x000fe20000011404 */
[----:B------:R-:W-:Y:S02]  /*0b70*/  ULOP3.LUT UR5, UR5, 0x1, URZ, 0xfc, !UPT ;  /* 0x0000000105057892 */ /* 0x000fe4000f8efc3f */
[----:B------:R-:W-:Y:S01]  /*0b80*/  IMAD.IADD R14, R0, 0x1, -R5 ;  /* 0x00000001000e7824 */ /* 0x000fe200078e0a05 */
[----:B------:R-:W-:-:S04]  /*0b90*/  LEA.HI R5, R4, R7, RZ, 0x1 ;  /* 0x0000000704057211 */ /* 0x000fc800078f08ff */
[----:B------:R-:W-:Y:S01]  /*0ba0*/  SHF.R.S32.HI R9, RZ, 0x1f, R14 ;  /* 0x0000001fff097819 */ /* 0x000fe2000001140e */
[----:B------:R-:W-:Y:S01]  /*0bb0*/  STL [R1+0x5c], R14 ;  /* 0x00005c0e01007387 */ /* 0x000fe20000100800 */
[----:B------:R-:W-:Y:S02]  /*0bc0*/  LOP3.LUT R6, R5, 0x1ffffffe, RZ, 0xc0, !PT ;  /* 0x1ffffffe05067812 */ /* 0x000fe400078ec0ff */
[----:B------:R-:W-:Y:S02]  /*0bd0*/  LEA.HI R10, R9, R14, RZ, 0x2 ;  /* 0x0000000e090a7211 */ /* 0x000fe400078f10ff */
[----:B------:R-:W-:Y:S01]  /*0be0*/  SHF.R.S32.HI R5, RZ, 0x7, R2 ;  /* 0x00000007ff057819 */ /* 0x000fe20000011402 */
[----:B------:R-:W-:Y:S01]  /*0bf0*/  IMAD.IADD R7, R7, 0x1, -R6 ;  /* 0x0000000107077824 */ /* 0x000fe200078e0a06 */
[--C-:B------:R-:W-:Y:S02]  /*0c00*/  SHF.R.S32.HI R8, RZ, 0x2, R10.reuse ;  /* 0x00000002ff087819 */ /* 0x100fe4000001140a */
[----:B------:R-:W-:-:S02]  /*0c10*/  SHF.R.S32.HI R11, RZ, 0x1f, R10 ;  /* 0x0000001fff0b7819 */ /* 0x000fc4000001140a */
[----:B------:R-:W-:Y:S02]  /*0c20*/  LEA.HI R2, R2, R5, RZ, 0x1 ;  /* 0x0000000502027211 */ /* 0x000fe400078f08ff */
[----:B------:R-:W-:Y:S02]  /*0c30*/  LEA.HI R11, R11, R8, RZ, 0x3 ;  /* 0x000000080b0b7211 */ /* 0x000fe400078f18ff */
[----:B------:R-:W-:Y:S02]  /*0c40*/  LEA.HI R9, R9, R14, RZ, 0x5 ;  /* 0x0000000e09097211 */ /* 0x000fe400078f28ff */
[----:B------:R-:W-:Y:S02]  /*0c50*/  LOP3.LUT R11, R11, 0xfffffff8, RZ, 0xc0, !PT ;  /* 0xfffffff80b0b7812 */ /* 0x000fe400078ec0ff */
[CC--:B------:R-:W-:Y:S02]  /*0c60*/  LEA.HI R6, R3.reuse, R0.reuse, RZ, 0x5 ;  /* 0x0000000003067211 */ /* 0x0c0fe400078f28ff */
[----:B------:R-:W-:Y:S01]  /*0c70*/  LOP3.LUT R2, R2, 0x3fffffe, RZ, 0xc0, !PT ;  /* 0x03fffffe02027812 */ /* 0x000fe200078ec0ff */
[----:B------:R-:W-:Y:S01]  /*0c80*/  IMAD.IADD R11, R8, 0x1, -R11 ;  /* 0x00000001080b7824 */ /* 0x000fe200078e0a0b */
[----:B------:R-:W-:-:S02]  /*0c90*/  LEA.HI R8, R3, R0, RZ, 0x2 ;  /* 0x0000000003087211 */ /* 0x000fc400078f10ff */
[----:B------:R-:W-:Y:S02]  /*0ca0*/  LOP3.LUT R3, R4, 0x3fffff0, RZ, 0xc0, !PT ;  /* 0x03fffff004037812 */ /* 0x000fe400078ec0ff */
[----:B------:R-:W-:Y:S02]  /*0cb0*/  SHF.R.S32.HI R4, RZ, 0x5, R9 ;  /* 0x00000005ff047819 */ /* 0x000fe40000011409 */
[----:B------:R-:W-:Y:S01]  /*0cc0*/  IADD3 R2, R5, -R2, RZ ;  /* 0x8000000205027210 */ /* 0x000fe20007ffe0ff */
[----:B------:R-:W-:Y:S01]  /*0cd0*/  IMAD.IADD R3, R0, 0x1, -R3 ;  /* 0x0000000100037824 */ /* 0x000fe200078e0a03 */
[----:B------:R-:W-:Y:S01]  /*0ce0*/  LOP3.LUT R9, R8, 0xfffffffc, RZ, 0xc0, !PT ;  /* 0xfffffffc08097812 */ /* 0x000fe200078ec0ff */
[----:B------:R-:W-:Y:S01]  /*0cf0*/  IMAD R11, R4, 0x10, R11 ;  /* 0x00000010040b7824 */ /* 0x000fe200078e020b */
[----:B------:R-:W-:Y:S02]  /*0d00*/  SHF.R.S32.HI R6, RZ, 0x5, R6 ;  /* 0x00000005ff067819 */ /* 0x000fe40000011406 */
[--C-:B------:R-:W-:Y:S01]  /*0d10*/  SHF.R.S32.HI R219, RZ, 0x2, R8.reuse ;  /* 0x00000002ffdb7819 */ /* 0x100fe20000011408 */
[----:B------:R-:W-:Y:S01]  /*0d20*/  IMAD R13, R2, 0x40, R11 ;  /* 0x00000040020d7824 */ /* 0x000fe200078e020b */
[----:B------:R-:W-:Y:S01]  /*0d30*/  MOV R4, UR4 ;  /* 0x0000000400047c02 */ /* 0x000fe20008000f00 */
[----:B------:R-:W-:Y:S01]  /*0d40*/  IMAD.IADD R9, R0, 0x1, -R9 ;  /* 0x0000000100097824 */ /* 0x000fe200078e0a09 */
[----:B------:R-:W-:Y:S01]  /*0d50*/  SHF.R.S32.HI R8, RZ, 0x1f, R8 ;  /* 0x0000001fff087819 */ /* 0x000fe20000011408 */
[----:B------:R-:W-:Y:S01]  /*0d60*/  IMAD.U32 R0, RZ, RZ, UR5 ;  /* 0x00000005ff007e24 */ /* 0x000fe2000f8e00ff */
[----:B------:R-:W-:Y:S01]  /*0d70*/  STL [R1+0x60], R13 ;  /* 0x0000600d01007387 */ /* 0x000fe20000100800 */
[----:B------:R-:W-:Y:S01]  /*0d80*/  IMAD R12, R6, 0x10, R3 ;  /* 0x00000010060c7824 */ /* 0x000fe200078e0203 */
[----:B------:R-:W-:Y:S01]  /*0d90*/  LEA.HI R8, R8, R219, RZ, 0x3 ;  /* 0x000000db08087211 */ /* 0x000fe200078f18ff */
[----:B------:R-:W-:Y:S01]  /*0da0*/  IMAD.SHL.U32 R2, R6, 0x200, RZ ;  /* 0x0000020006027824 */ /* 0x000fe200078e00ff */
[----:B------:R-:W-:Y:S01]  /*0db0*/  STL [R1+0x50], RZ ;  /* 0x000050ff01007387 */ /* 0x000fe20000100800 */
[----:B------:R-:W-:Y:S01]  /*0dc0*/  VIADD R3, R219, 0x40 ;  /* 0x00000040db037836 */ /* 0x000fe20000000000 */
[----:B------:R-:W-:Y:S01]  /*0dd0*/  LOP3.LUT R10, R10, 0x7ffffffc, RZ, 0xc0, !PT ;  /* 0x7ffffffc0a0a7812 */ /* 0x000fe200078ec0ff */
[----:B------:R-:W-:Y:S01]  /*0de0*/  IMAD R7, R12, 0x8, R7 ;  /* 0x000000080c077824 */ /* 0x000fe200078e0207 */
[----:B------:R0:W-:Y:S01]  /*0df0*/  STL [R1+0x3c], R0 ;  /* 0x00003c0001007387 */ /* 0x0001e20000100800 */
[----:B------:R-:W-:Y:S01]  /*0e00*/  IMAD.SHL.U32 R198, R9, 0x4, RZ ;  /* 0x0000000409c67824 */ /* 0x000fe200078e00ff */
[----:B------:R-:W-:Y:S01]  /*0e10*/  LOP3.LUT R8, R8, 0xfffffff8, RZ, 0xc0, !PT ;  /* 0xfffffff808087812 */ /* 0x000fe200078ec0ff */
[----:B------:R-:W-:Y:S01]  /*0e20*/  IMAD.SHL.U32 R226, R3, 0x40, RZ ;  /* 0x0000004003e27824 */ /* 0x000fe200078e00ff */
[----:B------:R-:W-:Y:S01]  /*0e30*/  STL [R1+0x58], R4 ;  /* 0x0000580401007387 */ /* 0x000fe20000100800 */
[----:B------:R-:W-:-:S02]  /*0e40*/  VIADD R222, R198, 0x20 ;  /* 0x00000020c6de7836 */ /* 0x000fc40000000000 */
[----:B------:R-:W-:Y:S01]  /*0e50*/  VIADD R221, R198, 0x40 ;  /* 0x00000040c6dd7836 */ /* 0x000fe20000000000 */
[----:B------:R1:W-:Y:S01]  /*0e60*/  STL [R1+0x30], R2 ;  /* 0x0000300201007387 */ /* 0x0003e20000100800 */
[----:B------:R-:W-:Y:S01]  /*0e70*/  LOP3.LUT R226, R226, 0x1c0, RZ, 0xc0, !PT ;  /* 0x000001c0e2e27812 */ /* 0x000fe200078ec0ff */
[C---:B------:R-:W-:Y:S01]  /*0e80*/  IMAD.IADD R196, R198.reuse, 0x1, R222 ;  /* 0x00000001c6c47824 */ /* 0x040fe200078e02de */
[----:B0-----:R-:W-:Y:S01]  /*0e90*/  LEA.HI R0, R9, R9, RZ, 0x1 ;  /* 0x0000000909007211 */ /* 0x001fe200078f08ff */
[----:B------:R-:W-:Y:S02]  /*0ea0*/  IMAD.IADD R195, R198, 0x1, R221 ;  /* 0x00000001c6c37824 */ /* 0x000fe400078e02dd */
[----:B------:R-:W-:Y:S01]  /*0eb0*/  IMAD.IADD R10, R14, 0x1, -R10 ;  /* 0x000000010e0a7824 */ /* 0x000fe200078e0a0a */
[----:B------:R-:W-:Y:S01]  /*0ec0*/  LOP3.LUT R0, R0, 0x1ffffffe, RZ, 0xc0, !PT ;  /* 0x1ffffffe00007812 */ /* 0x000fe200078ec0ff */
[----:B------:R-:W-:Y:S01]  /*0ed0*/  IMAD.IADD R8, R219, 0x1, -R8 ;  /* 0x00000001db087824 */ /* 0x000fe200078e0a08 */
[----:B-1----:R-:W-:Y:S01]  /*0ee0*/  SHF.R.S32.HI R2, RZ, 0x1f, R3 ;  /* 0x0000001fff027819 */ /* 0x002fe20000011403 */
[----:B------:R-:W-:-:S02]  /*0ef0*/  IMAD.SHL.U32 R227, R10, 0x2, RZ ;  /* 0x000000020ae37824 */ /* 0x000fc400078e00ff */
[----:B------:R-:W-:Y:S01]  /*0f00*/  IMAD.IADD R0, R9, 0x1, -R0 ;  /* 0x0000000109007824 */ /* 0x000fe200078e0a00 */
[----:B------:R-:W-:Y:S01]  /*0f10*/  LEA.HI R2, R2, R3, RZ, 0x3 ;  /* 0x0000000302027211 */ /* 0x000fe200078f18ff */
[----:B------:R-:W-:Y:S01]  /*0f20*/  IMAD.SHL.U32 R8, R8, 0x40, RZ ;  /* 0x0000004008087824 */ /* 0x000fe200078e00ff */
[----:B------:R-:W-:Y:S01]  /*0f30*/  SHF.R.U32.HI R3, RZ, 0x3, R226 ;  /* 0x00000003ff037819 */ /* 0x000fe200000116e2 */
[----:B------:R-:W-:Y:S01]  /*0f40*/  IMAD R0, R0, 0x8, R13 ;  /* 0x0000000800007824 */ /* 0x000fe200078e020d */
[----:B------:R-:W-:Y:S01]  /*0f50*/  SHF.R.S32.HI R3, RZ, 0x1f, R196 ;  /* 0x0000001fff037819 */ /* 0x000fe200000114c4 */
[----:B------:R-:W-:Y:S01]  /*0f60*/  IMAD.SHL.U32 R4, R2, 0x40, RZ ;  /* 0x0000004002047824 */ /* 0x000fe200078e00ff */
[----:B------:R-:W-:Y:S01]  /*0f70*/  SHF.L.U32 R2, R7, 0x3, RZ ;  /* 0x0000000307027819 */ /* 0x000fe200000006ff */
[----:B------:R-:W-:Y:S01]  /*0f80*/  VIADD R33, R227, 0x8 ;  /* 0x00000008e3217836 */ /* 0x000fe20000000000 */
[----:B------:R-:W-:Y:S01]  /*0f90*/  LEA.HI R3, R3, R196, RZ, 0x3 ;  /* 0x000000c403037211 */ /* 0x000fe200078f18ff */
[C---:B------:R-:W-:Y:S01]  /*0fa0*/  VIADD R32, R227.reuse, 0x10 ;  /* 0x00000010e3207836 */ /* 0x040fe20000000000 */
[----:B------:R-:W-:Y:S01]  /*0fb0*/  LOP3.LUT R4, R4, 0xfffffe00, RZ, 0xc0, !PT ;  /* 0xfffffe0004047812 */ /* 0x000fe200078ec0ff */
[----:B------:R0:W-:Y:S01]  /*0fc0*/  STL [R1+0x64], R2 ;  /* 0x0000640201007387 */ /* 0x0001e20000100800 */
[C---:B------:R-:W-:Y:S01]  /*0fd0*/  VIADD R31, R227.reuse, 0x18 ;  /* 0x00000018e31f7836 */ /* 0x040fe20000000000 */
[----:B------:R-:W-:Y:S01]  /*0fe0*/  LOP3.LUT R229, R8, 0x1c0, RZ, 0xc0, !PT ;  /* 0x000001c008e57812 */ /* 0x000fe200078ec0ff */
[C---:B------:R-:W-:Y:S01]  /*0ff0*/  VIADD R29, R227.reuse, 0x28 ;  /* 0x00000028e31d7836 */ /* 0x040fe20000000000 */
[----:B------:R1:W-:Y:S01]  /*1000*/  STL [R1+0x34], R4 ;  /* 0x0000340401007387 */ /* 0x0003e20000100800 */
[----:B------:R-:W-:Y:S01]  /*1010*/  VIADD R28, R227, 0x30 ;  /* 0x00000030e31c7836 */ /* 0x000fe20000000000 */
[----:B------:R-:W-:Y:S01]  /*1020*/  SHF.R.S32.HI R203, RZ, 0x3, R3 ;  /* 0x00000003ffcb7819 */ /* 0x000fe20000011403 */
[----:B------:R-:W-:Y:S01]  /*1030*/  IMAD.SHL.U32 R18, R9, 0x8, RZ ;  /* 0x0000000809127824 */ /* 0x000fe200078e00ff */
[----:B------:R2:W-:Y:S01]  /*1040*/  STL [R1+0x44], R0 ;  /* 0x0000440001007387 */ /* 0x0005e20000100800 */
[C---:B------:R-:W-:Y:S01]  /*1050*/  VIADD R20, R227.reuse, 0x48 ;  /* 0x00000048e3147836 */ /* 0x040fe20000000000 */
[----:B0-----:R-:W-:Y:S01]  /*1060*/  SHF.R.S32.HI R2, RZ, 0x1f, R195 ;  /* 0x0000001fff027819 */ /* 0x001fe200000114c3 */
[C---:B------:R-:W-:Y:S01]  /*1070*/  VIADD R15, R227.reuse, 0x58 ;  /* 0x00000058e30f7836 */ /* 0x040fe20000000000 */
[C---:B------:R-:W-:Y:S01]  /*1080*/  IADD3 R21, R227.reuse, 0x40, RZ ;  /* 0x00000040e3157810 */ /* 0x040fe20007ffe0ff */
[C---:B------:R-:W-:Y:S01]  /*1090*/  VIADD R14, R227.reuse, 0x60 ;  /* 0x00000060e30e7836 */ /* 0x040fe20000000000 */
[----:B------:R-:W-:Y:S01]  /*10a0*/  LEA.HI R2, R2, R195, RZ, 0x3 ;  /* 0x000000c302027211 */ /* 0x000fe200078f18ff */
[C---:B------:R-:W-:Y:S01]  /*10b0*/  VIADD R11, R227.reuse, 0x70 ;  /* 0x00000070e30b7836 */ /* 0x040fe20000000000 */
[----:B-1----:R-:W-:Y:S01]  /*10c0*/  SHF.R.U32.HI R4, RZ, 0x3, R229 ;  /* 0x00000003ff047819 */ /* 0x002fe200000116e5 */
        /* <DEDUP_REMOVED lines=9> */
[C---:B------:R-:W-:Y:S01]  /*1160*/  IADD3 R7, R227.reuse, 0x90, RZ ;  /* 0x00000090e3077810 */ /* 0x040fe20007ffe0ff */
[C---:B------:R-:W-:Y:S01]  /*1170*/  VIADD R30, R227.reuse, 0x20 ;  /* 0x00000020e31e7836 */ /* 0x040fe20000000000 */
[----:B------:R-:W-:Y:S01]  /*1180*/  SHF.R.S32.HI R3, RZ, 0x1f, R29 ;  /* 0x0000001fff037819 */ /* 0x000fe2000001141d */
[C---:B------:R-:W-:Y:S01]  /*1190*/  VIADD R24, R227.reuse, 0x38 ;  /* 0x00000038e3187836 */ /* 0x040fe20000000000 */
[----:B------:R-:W-:Y:S01]  /*11a0*/  SHF.R.S32.HI R2, RZ, 0x1f, R28 ;  /* 0x0000001fff027819 */ /* 0x000fe2000001141c */
[C---:B------:R-:W-:Y:S01]  /*11b0*/  VIADD R16, R227.reuse, 0x50 ;  /* 0x00000050e3107836 */ /* 0x040fe20000000000 */
[----:B------:R-:W-:Y:S01]  /*11c0*/  IADD3 R192, R18, 0x60, RZ ;  /* 0x0000006012c07810 */ /* 0x000fe20007ffe0ff */
        /* <DEDUP_REMOVED lines=10> */
[C---:B------:R-:W-:Y:S01]  /*1270*/  VIADD R224, R198.reuse, 0x10 ;  /* 0x00000010c6e07836 */ /* 0x040fe20000000000 */
[----:B------:R-:W-:Y:S01]  /*1280*/  SHF.R.S32.HI R2, RZ, 0x1f, R10 ;  /* 0x0000001fff027819 */ /* 0x000fe2000001140a */
[C---:B------:R-:W-:Y:S01]  /*1290*/  VIADD R223, R198.reuse, 0x30 ;  /* 0x00000030c6df7836 */ /* 0x040fe20000000000 */
[----:B------:R-:W-:Y:S01]  /*12a0*/  SHF.R.S32.HI R3, RZ, 0x1f, R8 ;  /* 0x0000001fff037819 */ /* 0x000fe20000011408 */
[----:B------:R-:W-:Y:S01]  /*12b0*/  VIADD R225, R198, 0x50 ;  /* 0x00000050c6e17836 */ /* 0x000fe20000000000 */
        /* <DEDUP_REMOVED lines=9> */
[----:B------:R-:W-:Y:S02]  /*1350*/  SHF.R.S32.HI R9, RZ, 0x1f, R9 ;  /* 0x0000001fff097819 */ /* 0x000fe40000011409 */
[----:B------:R-:W-:Y:S02]  /*1360*/  SHF.R.S32.HI R6, RZ, 0x1f, R6 ;  /* 0x0000001fff067819 */ /* 0x000fe40000011406 */
[----:B------:R-:W-:Y:S02]  /*1370*/  SHF.R.S32.HI R3, RZ, 0x1f, R5 ;  /* 0x0000001fff037819 */ /* 0x000fe40000011405 */
[----:B--2---:R-:W-:-:S07]  /*1380*/  SHF.R.S32.HI R2, RZ, 0x1f, R4 ;  /* 0x0000001fff027819 */ /* 0x004fce0000011404 */
.L_x_5126:
[----:B------:R-:W-:Y:S01]  /*1390*/  ULDC.64 UR4, c[0x0][0xa28] ;  /* 0x00028a0000047ab9 */ /* 0x000fe20000000a00 */
[----:B01----:R-:W0:Y:S01]  /*13a0*/  LDC.64 R4, c[0x0][0xa08] ;  /* 0x00028200ff047b82 */ /* 0x003e220000000a00 */
[----:B------:R-:W-:Y:S01]  /*13b0*/  ISETP.NE.U32.AND P0, PT, RZ, UR4, PT ;  /* 0x00000004ff007c0c */ /* 0x000fe2000bf05070 */
[----:B------:R-:W-:Y:S01]  /*13c0*/  IMAD.MOV.U32 R122, RZ, RZ, RZ ;  /* 0x000000ffff7a7224 */ /* 0x000fe200078e00ff */
[----:B------:R-:W-:Y:S01]  /*13d0*/  ULDC.64 UR6, c[0x0][0xa20] ;  /* 0x0002880000067ab9 */ /* 0x000fe20000000a00 */
[----:B------:R-:W-:Y:S01]  /*13e0*/  IMAD.MOV.U32 R10, RZ, RZ, RZ ;  /* 0x000000ffff0a7224 */ /* 0x000fe200078e00ff */
[----:B------:R-:W-:Y:S01]  /*13f0*/  ISETP.NE.AND.EX P0, PT, RZ, UR5, PT, P0 ;  /* 0x00000005ff007c0c */ /* 0x000fe2000bf05300 */
[----:B------:R-:W-:Y:S02]  /*1400*/  ULDC.64 UR4, c[0x0][0xa18] ;  /* 0x0002860000047ab9 */ /* 0x000fe40000000a00 */
[----:B------:R-:W-:-:S04]  /*1410*/  ISETP.NE.U32.AND P1, PT, RZ, UR4, PT ;  /* 0x00000004ff007c0c */ /* 0x000fc8000bf25070 */
[----:B------:R-:W-:Y:S01]  /*1420*/  ISETP.NE.AND.EX P1, PT, RZ, UR5, PT, P1 ;  /* 0x00000005ff007c0c */ /* 0x000fe2000bf25310 */
[----:B------:R-:W-:Y:S02]  /*1430*/  ULDC.64 UR4, c[0x0][0xa08] ;  /* 0x0002820000047ab9 */ /* 0x000fe40000000a00 */
[----:B------:R-:W-:-:S03]  /*1440*/  ISETP.NE.U32.AND P3, PT, RZ, UR4, PT ;  /* 0x00000004ff007c0c */ /* 0x000fc6000bf65070 */
[----:B--234-:R-:W1:Y:S01]  /*1450*/  @P0 LDC.64 R2, c[0x0][0xa28] ;  /* 0x00028a00ff020b82 */ /* 0x01ce620000000a00 */
[----:B------:R-:W-:Y:S01]  /*1460*/  ISETP.NE.AND.EX P3, PT, RZ, UR5, PT, P3 ;  /* 0x00000005ff007c0c */ /* 0x000fe2000bf65330 */
[----:B0-----:R-:W-:-:S06]  /*1470*/  IMAD.WIDE R8, R27, 0x4, R4 ;  /* 0x000000041b087825 */ /* 0x001fcc00078e0204 */
[----:B------:R-:W0:Y:S01]  /*1480*/  @P1 LDC.64 R6, c[0x0][0xa18] ;  /* 0x00028600ff061b82 */ /* 0x000e220000000a00 */
[----:B------:R-:W-:Y:S02]  /*1490*/  ULDC UR4, c[0x0][0x288] ;  /* 0x0000a20000047ab9 */ /* 0x000fe40000000800 */
[----:B------:R-:W-:Y:S01]  /*14a0*/  IMAD.U32 R200, RZ, RZ, UR4 ;  /* 0x00000004ffc87e24 */ /* 0x000fe2000f8e00ff */
[----:B------:R2:W-:Y:S01]  /*14b0*/  STL [R1+0x4c], R27 ;  /* 0x00004c1b01007387 */ /* 0x0005e20000100800 */
[----:B------:R-:W-:-:S03]  /*14c0*/  ULDC.64 UR4, c[0x0][0x418] ;  /* 0x0001060000047ab9 */ /* 0x000fc60000000a00 */
[----:B------:R-:W5:Y:S01]  /*14d0*/  @P3 LDG.E R122, desc[UR60][R8.64] ;  /* 0x0000003c087a3981 */ /* 0x000f62000c1e1900 */
[----:B------:R-:W-:Y:S01]  /*14e0*/  ISETP.NE.U32.AND P2, PT, RZ, UR6, PT ;  /* 0x00000006ff007c0c */ /* 0x000fe2000bf45070 */
[----:B-1----:R-:W-:-:S04]  /*14f0*/  @P0 IMAD.WIDE R2, R27, 0x4, R2 ;  /* 0x000000041b020825 */ /* 0x002fc800078e0202 */
[----:B0-----:R-:W-:Y:S01]  /*1500*/  @P1 IMAD.WIDE R4, R27, 0x4, R6 ;  /* 0x000000041b041825 */ /* 0x001fe200078e0206 */
[----:B------:R-:W-:Y:S01]  /*1510*/  UISETP.NE.U32.AND UP0, UPT, UR4, URZ, UPT ;  /* 0x0000003f0400728c */ /* 0x000fe2000bf05070 */
[----:B------:R0:W5:Y:S02]  /*1520*/  @P0 LDG.E R10, desc[UR60][R2.64] ;  /* 0x0000003c020a0981 */ /* 0x000164000c1e1900 */
[----:B------:R-:W-:Y:S02]  /*1530*/  ULDC UR4, c[0x0][0x424] ;  /* 0x0001090000047ab9 */ /* 0x000fe40000000800 */
[----:B------:R2:W5:Y:S01]  /*1540*/  @P1 LDG.E R200, desc[UR60][R4.64] ;  /* 0x0000003c04c81981 */ /* 0x000562000c1e1900 */
[----:B------:R-:W-:Y:S01]  /*1550*/  UISETP.NE.AND.EX UP0, UPT, UR5, URZ, UPT, UP0 ;  /* 0x0000003f0500728c */ /* 0x000fe2000bf05300 */
[C---:B------:R-:W-:Y:S02]  /*1560*/  LOP3.LUT R0, R26.reuse, 0xff0000, RZ, 0xc0, !PT ;  /* 0x00ff00001a007812 */ /* 0x040fe400078ec0ff */
[----:B------:R-:W-:Y:S01]  /*1570*/  ULDC UR5, c[0x0][0x2f0] ;  /* 0x0000bc0000057ab9 */ /* 0x000fe20000000800 */
[----:B------:R-:W-:Y:S01]  /*1580*/  USEL UR4, UR4, 0x1, UP0 ;  /* 0x0000000104047887 */ /* 0x000fe20008000000 */
[----:B0-----:R-:W-:-:S02]  /*1590*/  LOP3.LUT R2, R26, 0xff000000, RZ, 0xc0, !PT ;  /* 0xff0000001a027812 */ /* 0x001fc400078ec0ff */
[----:B------:R-:W-:Y:S01]  /*15a0*/  ISETP.NE.AND.EX P2, PT, RZ, UR7, PT, P2 ;  /* 0x00000007ff007c0c */ /* 0x000fe2000bf45320 */
[----:B------:R-:W-:Y:S01]  /*15b0*/  UIMAD UR4, UR4, UR5, URZ ;  /* 0x00000005040472a4 */ /* 0x000fe2000f8e023f */
[----:B------:R-:W-:Y:S02]  /*15c0*/  SHF.R.U32.HI R3, RZ, 0x8, R2 ;  /* 0x00000008ff037819 */ /* 0x000fe40000011602 */
[----:B------:R-:W-:Y:S01]  /*15d0*/  ULDC UR5, c[0x0][0x348] ;  /* 0x0000d20000057ab9 */ /* 0x000fe20000000800 */
[----:B------:R-:W-:Y:S02]  /*15e0*/  LOP3.LUT R202, R26, 0xffff, RZ, 0xc0, !PT ;  /* 0x0000ffff1aca7812 */ /* 0x000fe400078ec0ff */
[----:B------:R-:W-:Y:S01]  /*15f0*/  LEA.HI R12, R0, R3, RZ, 0x10 ;  /* 0x00000003000c7211 */ /* 0x000fe200078f80ff */
[----:B--2---:R-:W-:Y:S06]  /*1600*/  @P1 BRA `(.L_x_4820) ;  /* 0x0000000000241947 */ /* 0x004fec0003800000 */
        /* <DEDUP_REMOVED lines=9> */
.L_x_4820:
[----:B------:R-:W-:Y:S01]  /*16a0*/  MOV R24, UR5 ;  /* 0x0000000500187c02 */ /* 0x000fe20008000f00 */
[----:B------:R-:W-:Y:S01]  /*16b0*/  IMAD.U32 R29, RZ, RZ, UR4 ;  /* 0x00000004ff1d7e24 */ /* 0x000fe2000f8e00ff */
[----:B------:R-:W-:Y:S06]  /*16c0*/  @!P2 BRA `(.L_x_4821) ;  /* 0x000000000010a947 */ /* 0x000fec0003800000 */
[----:B------:R-:W0:Y:S02]  /*16d0*/  LDC.64 R2, c[0x0][0xa20] ;  /* 0x00028800ff027b82 */ /* 0x000e240000000a00 */
[----:B0-----:R-:W-:-:S05]  /*16e0*/  IMAD.WIDE R2, R27, 0x4, R2 ;  /* 0x000000041b027825 */ /* 0x001fca00078e0202 */
[----:B------:R0:W5:Y:S01]  /*16f0*/  LDG.E R29, desc[UR60][R2.64] ;  /* 0x0000003c021d7981 */ /* 0x000162000c1e1900 */
[----:B------:R-:W-:Y:S05]  /*1700*/  BRA `(.L_x_4822) ;  /* 0x0000000000107947 */ /* 0x000fea0003800000 */
.L_x_4821:
[----:B------:R-:W-:Y:S05]  /*1710*/  @!P3 BRA `(.L_x_4822) ;  /* 0x00000000000cb947 */ /* 0x000fea0003800000 */
[----:B------:R-:W2:Y:S04]  /*1720*/  LDG.E R0, desc[UR60][R8.64] ;  /* 0x0000003c08007981 */ /* 0x000ea8000c1e1900 */
[----:B------:R-:W2:Y:S02]  /*1730*/  LDG.E R29, desc[UR60][R8.64+0x4] ;  /* 0x0000043c081d7981 */ /* 0x000ea4000c1e1900 */
[----:B--2---:R-:W-:-:S07]  /*1740*/  IMAD.IADD R29, R29, 0x1, -R0 ;  /* 0x000000011d1d7824 */ /* 0x004fce00078e0a00 */
.L_x_4822:
[----:B------:R-:W-:Y:S01]  /*1750*/  ULDC.64 UR4, c[0x0][0xa10] ;  /* 0x0002840000047ab9 */ /* 0x000fe20000000a00 */
[----:B0-----:R-:W0:Y:S01]  /*1760*/  LDC R2, c[0x0][0x448] ;  /* 0x00011200ff027b82 */ /* 0x001e220000000800 */
[----:B------:R-:W-:-:S04]  /*1770*/  ISETP.NE.U32.AND P0, PT, RZ, UR4, PT ;  /* 0x00000004ff007c0c */ /* 0x000fc8000bf05070 */
[----:B------:R-:W-:Y:S01]  /*1780*/  ISETP.NE.AND.EX P0, PT, RZ, UR5, PT, P0 ;  /* 0x00000005ff007c0c */ /* 0x000fe2000bf05300 */
[----:B------:R-:W-:Y:S02]  /*1790*/  ULDC.64 UR4, c[0x0][0xa30] ;  /* 0x00028c0000047ab9 */ /* 0x000fe40000000a00 */
[----:B------:R-:W-:-:S04]  /*17a0*/  ISETP.NE.U32.AND P1, PT, RZ, UR4, PT ;  /* 0x00000004ff007c0c */ /* 0x000fc8000bf25070 */
[----:B------:R-:W-:-:S06]  /*17b0*/  ISETP.NE.AND.EX P1, PT, RZ, UR5, PT, P1 ;  /* 0x00000005ff007c0c */ /* 0x000fcc000bf25310 */
[----:B------:R-:W1:Y:S08]  /*17c0*/  @P0 LDC.64 R4, c[0x0][0xa10] ;  /* 0x00028400ff040b82 */ /* 0x000e700000000a00 */
[----:B------:R-:W2:Y:S01]  /*17d0*/  @P1 LDC.64 R6, c[0x0][0xa30] ;  /* 0x00028c00ff061b82 */ /* 0x000ea20000000a00 */
[----:B-1----:R-:W-:-:S05]  /*17e0*/  @P0 IMAD.WIDE R4, R27, 0x4, R4 ;  /* 0x000000041b040825 */ /* 0x002fca00078e0204 */
[----:B------:R-:W3:Y:S04]  /*17f0*/  @P0 LDG.E R0, desc[UR60][R4.64] ;  /* 0x0000003c04000981 */ /* 0x000ee8000c1e1900 */
[----:B------:R1:W3:Y:S01]  /*1800*/  @P0 LDG.E R9, desc[UR60][R4.64+0x4] ;  /* 0x0000043c04090981 */ /* 0x0002e2000c1e1900 */
[----:B-----5:R-:W-:Y:S02]  /*1810*/  IMAD.MOV.U32 R134, RZ, RZ, R29 ;  /* 0x000000ffff867224 */ /* 0x020fe400078e001d */
[----:B--2---:R-:W-:-:S05]  /*1820*/  @P1 IMAD.WIDE R6, R27, 0x4, R6 ;  /* 0x000000041b061825 */ /* 0x004fca00078e0206 */
[----:B------:R2:W5:Y:S01]  /*1830*/  @P1 LDG.E R134, desc[UR60][R6.64] ;  /* 0x0000003c06861981 */ /* 0x000562000c1e1900 */
[----:B0-----:R-:W-:Y:S01]  /*1840*/  ISETP.NE.AND P1, PT, R2, 0x1, PT ;  /* 0x000000010200780c */ /* 0x001fe20003f25270 */
[----:B------:R-:W-:Y:S01]  /*1850*/  IMAD.SHL.U32 R13, R25, 0x80, RZ ;  /* 0x00000080190d7824 */ /* 0x000fe200078e00ff */
[----:B------:R-:W0:Y:S03]  /*1860*/  LDC.64 R2, c[0x0][0x9e0] ;  /* 0x00027800ff027b82 */ /* 0x000e260000000a00 */
[----:B-1----:R-:W-:Y:S01]  /*1870*/  VIADD R4, R13, 0x7f ;  /* 0x0000007f0d047836 */ /* 0x002fe20000000000 */
[----:B------:R2:W-:Y:S07]  /*1880*/  STL [R1+0x38], R13 ;  /* 0x0000380d01007387 */ /* 0x0005ee0000100800 */
[----:B------:R-:W1:Y:S08]  /*1890*/  @P1 LDC R11, c[0x0][0x44c] ;  /* 0x00011300ff0b1b82 */ /* 0x000e700000000800 */
[----:B------:R-:W4:Y:S01]  /*18a0*/  @P1 LDC R8, c[0x0][0x450] ;  /* 0x00011400ff081b82 */ /* 0x000f220000000800 */
[----:B0-----:R-:W-:Y:S01]  /*18b0*/  ISETP.GE.AND P2, PT, R3, 0x1, PT ;  /* 0x000000010300780c */ /* 0x001fe20003f46270 */
[----:B-1----:R-:W-:-:S05]  /*18c0*/  @P1 IMAD.HI.U32 R5, R4, R11, RZ ;  /* 0x0000000b04051227 */ /* 0x002fca00078e00ff */
[----:B----4-:R-:W-:Y:S01]  /*18d0*/  @P1 SHF.R.U32.HI R4, RZ, R8, R5 ;  /* 0x00000008ff041219 */ /* 0x010fe20000011605 */
[----:B---3--:R-:W-:Y:S02]  /*18e0*/  @P0 IMAD.IADD R24, R9, 0x1, -R0 ;  /* 0x0000000109180824 */ /* 0x008fe400078e0a00 */
[----:B------:R-:W-:-:S04]  /*18f0*/  IMAD.IADD R9, R29, 0x1, -R10 ;  /* 0x000000011d097824 */ /* 0x000fc800078e0a0a */
[----:B------:R-:W-:-:S04]  /*1900*/  IMAD.IADD R201, R9, 0x1, R24 ;  /* 0x0000000109c97824 */ /* 0x000fc800078e0218 */
[C---:B------:R-:W-:Y:S01]  /*1910*/  VIADD R0, R201.reuse, 0x5f ;  /* 0x0000005fc9007836 */ /* 0x040fe20000000000 */
[----:B------:R-:W-:-:S03]  /*1920*/  IADD3 R5, R201, 0x1, -R200 ;  /* 0x00000001c9057810 */ /* 0x000fc60007ffe8c8 */
[----:B------:R-:W-:Y:S01]  /*1930*/  IMAD.HI R0, R0, 0x2aaaaaab, RZ ;  /* 0x2aaaaaab00007827 */ /* 0x000fe200078e02ff */
[----:B------:R-:W-:-:S04]  /*1940*/  IADD3 R5, R5, R4, RZ ;  /* 0x0000000405057210 */ /* 0x000fc80007ffe0ff */
[----:B------:R-:W-:Y:S01]  /*1950*/  SHF.R.U32.HI R135, RZ, 0x1f, R0 ;  /* 0x0000001fff877819 */ /* 0x000fe20000011600 */
[----:B------:R-:W-:-:S03]  /*1960*/  IMAD.IADD R2, R5, 0x1, R2 ;  /* 0x0000000105027824 */ /* 0x000fc600078e0202 */
[----:B------:R-:W-:Y:S01]  /*1970*/  LEA.HI.SX32 R135, R0, R135, 0x1c ;  /* 0x0000008700877211 */ /* 0x000fe200078fe2ff */
[----:B--2---:R-:W-:Y:S06]  /*1980*/  @!P2 BRA `(.L_x_4823) ;  /* 0x000000000048a947 */ /* 0x004fec0003800000 */
        /* <DEDUP_REMOVED lines=11> */
.L_x_4825:
[----:B------:R-:W-:-:S13]  /*1a40*/  ISETP.NE.AND P0, PT, R3, 0x1, PT ;  /* 0x000000010300780c */ /* 0x000fda0003f05270 */
[----:B------:R-:W0:Y:S02]  /*1a50*/  @P0 LDC.64 R4, c[0x0][0x9e8] ;  /* 0x00027a00ff040b82 */ /* 0x000e240000000a00 */
[----:B0-----:R-:W-:-:S05]  /*1a60*/  @P0 IMAD.HI.U32 R4, R0, R4, RZ ;  /* 0x0000000400040227 */ /* 0x001fca00078e00ff */
[----:B------:R-:W-:-:S07]  /*1a70*/  @P0 SHF.R.U32.HI R0, RZ, R5, R4 ;  /* 0x00000005ff000219 */ /* 0x000fce0000011604 */
.L_x_4826:
[----:B------:R-:W-:Y:S05]  /*1a80*/  BSYNC B0 ;  /* 0x0000000000007941 */ /* 0x000fea0003800000 */
.L_x_4824:
[----:B------:R-:W-:-:S05]  /*1a90*/  IMAD R5, R0, R3, R3 ;  /* 0x0000000300057224 */ /* 0x000fca00078e0203 */
[----:B------:R-:W-:-:S07]  /*1aa0*/  VIMNMX R2, R2, R5, PT ;  /* 0x0000000502027248 */ /* 0x000fce0003fe0100 */
.L_x_4823:
[----:B------:R-:W0:Y:S01]  /*1ab0*/  @P1 LDC R0, c[0x0][0x44c] ;  /* 0x00011300ff001b82 */ /* 0x000e220000000800 */
[----:B------:R-:W-:Y:S01]  /*1ac0*/  VIADD R2, R2, 0x5f ;  /* 0x0000005f02027836 */ /* 0x000fe20000000000 */
[----:B------:R-:W-:Y:S01]  /*1ad0*/  ULDC UR4, c[0x0][0x9dc] ;  /* 0x0002770000047ab9 */ /* 0x000fe20000000800 */
[----:B------:R-:W-:Y:S02]  /*1ae0*/  IMAD.MOV.U32 R7, RZ, RZ, R13 ;  /* 0x000000ffff077224 */ /* 0x000fe400078e000d */
[----:B------:R-:W-:-:S03]  /*1af0*/  IMAD.HI R2, R2, 0x2aaaaaab, RZ ;  /* 0x2aaaaaab02027827 */ /* 0x000fc600078e02ff */
[----:B------:R-:W1:Y:S01]  /*1b00*/  @P1 LDC R11, c[0x0][0x450] ;  /* 0x00011400ff0b1b82 */ /* 0x000e620000000800 */
[----:B------:R-:W-:Y:S01]  /*1b10*/  IMAD.IADD R136, R201, 0x1, -R200 ;  /* 0x00000001c9887824 */ /* 0x000fe200078e0ac8 */
[----:B------:R-:W-:-:S04]  /*1b20*/  SHF.R.U32.HI R5, RZ, 0x1f, R2 ;  /* 0x0000001fff057819 */ /* 0x000fc80000011602 */
[----:B------:R-:W-:-:S04]  /*1b30*/  LEA.HI.SX32 R2, R2, R5, 0x1c ;  /* 0x0000000502027211 */ /* 0x000fc800078fe2ff */
[----:B------:R-:W-:Y:S01]  /*1b40*/  VIMNMX R6, R135, R2, PT ;  /* 0x0000000287067248 */ /* 0x000fe20003fe0100 */
[----:B0-----:R-:W-:-:S05]  /*1b50*/  @P1 IMAD.HI.U32 R0, R13, R0, RZ ;  /* 0x000000000d001227 */ /* 0x001fca00078e00ff */
[----:B-1----:R-:W-:-:S05]  /*1b60*/  @P1 SHF.R.U32.HI R7, RZ, R11, R0 ;  /* 0x0000000bff071219 */ /* 0x002fca0000011600 */
[----:B------:R-:W-:-:S04]  /*1b70*/  IMAD.IADD R0, R136, 0x1, R7 ;  /* 0x0000000188007824 */ /* 0x000fc800078e0207 */
        /* <DEDUP_REMOVED lines=12> */
.L_x_4829:
[----:B------:R-:W-:-:S13]  /*1c40*/  ISETP.NE.AND P0, PT, R3, 0x1, PT ;  /* 0x000000010300780c */ /* 0x000fda0003f05270 */
[----:B------:R-:W0:Y:S02]  /*1c50*/  @P0 LDC.64 R4, c[0x0][0x9e8] ;  /* 0x00027a00ff040b82 */ /* 0x000e240000000a00 */
[----:B0-----:R-:W-:-:S05]  /*1c60*/  @P0 IMAD.HI.U32 R4, R0, R4, RZ ;  /* 0x0000000400040227 */ /* 0x001fca00078e00ff */
[----:B------:R-:W-:-:S07]  /*1c70*/  @P0 SHF.R.U32.HI R0, RZ, R5, R4 ;  /* 0x00000005ff000219 */ /* 0x000fce0000011604 */
.L_x_4830:
[----:B------:R-:W-:Y:S05]  /*1c80*/  BSYNC B0 ;  /* 0x0000000000007941 */ /* 0x000fea0003800000 */
.L_x_4828:
[----:B------:R-:W-:-:S05]  /*1c90*/  IMAD R3, R0, R3, RZ ;  /* 0x0000000300037224 */ /* 0x000fca00078e02ff */
[----:B------:R-:W-:-:S07]  /*1ca0*/  VIMNMX R2, R2, R3, !PT ;  /* 0x0000000302027248 */ /* 0x000fce0007fe0100 */
.L_x_4827:
[----:B------:R-:W-:Y:S01]  /*1cb0*/  IMAD.HI R2, R2, 0x2aaaaaab, RZ ;  /* 0x2aaaaaab02027827 */ /* 0x000fe200078e02ff */
[----:B------:R-:W-:Y:S01]  /*1cc0*/  LOP3.LUT R14, R12, 0xff, RZ, 0xc0, !PT ;  /* 0x000000ff0c0e7812 */ /* 0x000fe200078ec0ff */
[----:B------:R-:W-:Y:S01]  /*1cd0*/  BSSY B0, `(.L_x_4831) ;  /* 0x0000029000007945 */ /* 0x000fe20003800000 */
[----:B------:R-:W-:Y:S01]  /*1ce0*/  SHF.R.U32.HI R4, RZ, 0x10, R12 ;  /* 0x00000010ff047819 */ /* 0x000fe2000001160c */
[----:B------:R-:W-:Y:S01]  /*1cf0*/  IMAD.MOV.U32 R0, RZ, RZ, RZ ;  /* 0x000000ffff007224 */ /* 0x000fe200078e00ff */
[----:B------:R-:W-:Y:S01]  /*1d00*/  SHF.R.U32.HI R3, RZ, 0x1f, R2 ;  /* 0x0000001fff037819 */ /* 0x000fe20000011602 */
[----:B------:R0:W-:Y:S03]  /*1d10*/  STL [R1+0x54], R14 ;  /* 0x0000540e01007387 */ /* 0x0001e60000100800 */
[----:B------:R-:W-:Y:S01]  /*1d20*/  LEA.HI.SX32 R3, R2, R3, 0x1c ;  /* 0x0000000302037211 */ /* 0x000fe200078fe2ff */
[----:B------:R0:W-:Y:S03]  /*1d30*/  STL [R1+0x48], R4 ;  /* 0x0000480401007387 */ /* 0x0001e60000100800 */
        /* <DEDUP_REMOVED lines=10> */
[----:B------:R-:W-:-:S05]  /*1de0*/  IMAD.IADD R0, R0, 0x1, -R11 ;  /* 0x0000000100007824 */ /* 0x000fca00078e0a0b */
[----:B0-----:R-:W0:Y:S02]  /*1df0*/  MUFU.RCP R4, R4 ;  /* 0x0000000400047308 */ /* 0x001e240000001000 */
[----:B0-----:R-:W-:Y:S01]  /*1e00*/  IADD3 R2, R4, 0xffffffe, RZ ;  /* 0x0ffffffe04027810 */ /* 0x001fe20007ffe0ff */
[----:B------:R-:W-:-:S05]  /*1e10*/  IMAD.MOV R4, RZ, RZ, -R10 ;  /* 0x000000ffff047224 */ /* 0x000fca00078e0a0a */
[----:B------:R0:W1:Y:S02]  /*1e20*/  F2I.FTZ.U32.TRUNC.NTZ R3, R2 ;  /* 0x0000000200037305 */ /* 0x000064000021f000 */
[----:B0-----:R-:W-:Y:S02]  /*1e30*/  IMAD.MOV.U32 R2, RZ, RZ, RZ ;  /* 0x000000ffff027224 */ /* 0x001fe400078e00ff */
[----:B-1----:R-:W-:-:S04]  /*1e40*/  IMAD.MOV R8, RZ, RZ, -R3 ;  /* 0x000000ffff087224 */ /* 0x002fc800078e0a03 */
        /* <DEDUP_REMOVED lines=17> */
.L_x_4832:
[----:B------:R-:W-:Y:S05]  /*1f60*/  BSYNC B0 ;  /* 0x0000000000007941 */ /* 0x000fea0003800000 */
.L_x_4831:
[----:B------:R-:W-:Y:S01]  /*1f70*/  IMAD R3, R14, R0, R11 ;  /* 0x000000000e037224 */ /* 0x000fe200078e020b */
[----:B------:R-:W-:-:S04]  /*1f80*/  PLOP3.LUT P2, PT, PT, PT, PT, 0x80, 0x0 ;  /* 0x000000000000781c */ /* 0x000fc80003f4f070 */
        /* <DEDUP_REMOVED lines=32> */
[----:B------:R-:W-:-:S07]  /*2190*/  IMAD.MOV.U32 R13, RZ, RZ, RZ ;  /* 0x000000ffff0d7224 */ /* 0x000fce00078e00ff */
[----:B------:R-:W-:-:S07]  /*21a0*/  LEPC R20, `(.L_x_4835) ;  /* 0x000000001014794e */ /* 0x000fce0000000000 */
[----:B0----5:R-:W-:Y:S05]  /*21b0*/  CALL.ABS.NOINC R14 ;  /* 0x000000000e007343 */ /* 0x021fea0003c00000 */
.L_x_4835:
[----:B------:R-:W-:Y:S05]  /*21c0*/  BSYNC B6 ;  /* 0x0000000000067941 */ /* 0x000fea0003800000 */
.L_x_4834:
        /* <DEDUP_REMOVED lines=20> */
.L_x_4837:
[----:B------:R-:W-:Y:S05]  /*2310*/  BSYNC B6 ;  /* 0x0000000000067941 */ /* 0x000fea0003800000 */
.L_x_4836:
[----:B------:R-:W-:Y:S01]  /*2320*/  ULDC.64 UR4, c[0x0][0x9f8] ;  /* 0x00027e0000047ab9 */ /* 0x000fe20000000a00 */
[----:B------:R-:W2:Y:S01]  /*2330*/  LDL R28, [R1+0x34] ;  /* 0x00003400011c7983 */ /* 0x000ea20000100800 */
[----:B------:R-:W-:-:S03]  /*2340*/  ISETP.NE.U32.AND P0, PT, RZ, UR4, PT ;  /* 0x00000004ff007c0c */ /* 0x000fc6000bf05070 */
[----:B------:R-:W3:Y:S01]  /*2350*/  LDL R20, [R1+0x30] ;  /* 0x0000300001147983 */ /* 0x000ee20000100800 */
[----:B------:R-:W-:Y:S01]  /*2360*/  ISETP.NE.AND.EX P0, PT, RZ, UR5, PT, P0 ;  /* 0x00000005ff007c0c */ /* 0x000fe2000bf05300 */
[----:B------:R-:W-:Y:S01]  /*2370*/  IMAD.MOV.U32 R0, RZ, RZ, R27 ;  /* 0x000000ffff007224 */ /* 0x000fe200078e001b */
[----:B------:R-:W-:Y:S01]  /*2380*/  ULDC UR4, c[0x0][0x2f4] ;  /* 0x0000bd0000047ab9 */ /* 0x000fe20000000800 */
[----:B------:R-:W0:Y:S01]  /*2390*/  S2R R7, SR_TID.X ;  /* 0x0000000000077919 */ /* 0x000e220000002100 */
[----:B------:R-:W1:Y:S08]  /*23a0*/  LDC.64 R94, c[0x0][0x3f8] ;  /* 0x0000fe00ff5e7b82 */ /* 0x000e700000000a00 */
[----:B------:R-:W4:Y:S08]  /*23b0*/  LDC R21, c[0x0][0x3f4] ;  /* 0x0000fd00ff157b82 */ /* 0x000f300000000800 */
[----:B------:R-:W0:Y:S08]  /*23c0*/  @P0 LDC.64 R4, c[0x0][0x9f8] ;  /* 0x00027e00ff040b82 */ /* 0x000e300000000a00 */
[----:B------:R-:W4:Y:S01]  /*23d0*/  LDC.64 R88, c[0x0][0x408] ;  /* 0x00010200ff587b82 */ /* 0x000f220000000a00 */
[----:B0-----:R-:W-:-:S05]  /*23e0*/  @P0 IMAD.WIDE R4, R27, 0x4, R4 ;  /* 0x000000041b040825 */ /* 0x001fca00078e0204 */
[----:B------:R0:W3:Y:S01]  /*23f0*/  @P0 LDG.E R0, desc[UR60][R4.64] ;  /* 0x0000003c04000981 */ /* 0x0000e2000c1e1900 */
[----:B------:R-:W-:Y:S01]  /*2400*/  ISETP.GE.AND P1, PT, R196, UR4, PT ;  /* 0x00000004c4007c0c */ /* 0x000fe2000bf26270 */
[C-C-:B-1----:R-:W-:Y:S01]  /*2410*/  IMAD.WIDE.U32 R96, R219.reuse, R94, R18.reuse ;  /* 0x0000005edb607225 */ /* 0x142fe200078e0012 */
[----:B------:R-:W-:Y:S01]  /*2420*/  ISETP.GE.AND P0, PT, R18, UR4, PT ;  /* 0x0000000412007c0c */ /* 0x000fe2000bf06270 */
[----:B------:R-:W1:Y:S01]  /*2430*/  S2R R137, SR_TID.X ;  /* 0x0000000000897919 */ /* 0x000e620000002100 */
[----:B------:R-:W-:Y:S01]  /*2440*/  SEL R6, RZ, 0xffffffff, P1 ;  /* 0xffffffffff067807 */ /* 0x000fe20000800000 */
[----:B----4-:R-:W-:Y:S01]  /*2450*/  IMAD.WIDE.U32 R90, R219, R88, R18 ;  /* 0x00000058db5a7225 */ /* 0x010fe200078e0012 */
[----:B------:R-:W-:Y:S02]  /*2460*/  SEL R3, RZ, 0x1, P0 ;  /* 0x00000001ff037807 */ /* 0x000fe40000000000 */
[----:B------:R-:W-:Y:S01]  /*2470*/  ISETP.GE.AND P0, PT, R195, UR4, PT ;  /* 0x00000004c3007c0c */ /* 0x000fe2000bf06270 */
[----:B------:R-:W-:Y:S01]  /*2480*/  IMAD.SHL.U32 R6, R6, 0x2, RZ ;  /* 0x0000000206067824 */ /* 0x000fe200078e00ff */
[----:B------:R-:W-:Y:S01]  /*2490*/  ISETP.GE.AND P1, PT, R192, UR4, PT ;  /* 0x00000004c0007c0c */ /* 0x000fe2000bf26270 */
[----:B------:R-:W-:Y:S01]  /*24a0*/  IMAD.SHL.U32 R104, R88, 0x40, RZ ;  /* 0x0000004058687824 */ /* 0x000fe200078e00ff */
[----:B0-----:R-:W-:Y:S01]  /*24b0*/  SEL R4, RZ, 0x4, P0 ;  /* 0x00000004ff047807 */ /* 0x001fe20000000000 */
[----:B------:R-:W-:Y:S01]  /*24c0*/  IMAD R123, R95, 0x60, RZ ;  /* 0x000000605f7b7824 */ /* 0x000fe200078e02ff */
[----:B------:R-:W-:Y:S01]  /*24d0*/  LOP3.LUT R3, R6, 0x2, R3, 0xe2, !PT ;  /* 0x0000000206037812 */ /* 0x000fe200078ee203 */
[----:B------:R-:W-:Y:S01]  /*24e0*/  VIADD R6, R7, 0xffffff80 ;  /* 0xffffff8007067836 */ /* 0x000fe20000000000 */
[----:B------:R-:W-:Y:S01]  /*24f0*/  SHF.R.S32.HI R7, RZ, 0x1f, R219 ;  /* 0x0000001fff077819 */ /* 0x000fe200000114db */
[----:B------:R-:W-:Y:S01]  /*2500*/  IMAD.SHL.U32 R102, R94, 0x40, RZ ;  /* 0x000000405e667824 */ /* 0x000fe200078e00ff */
[----:B------:R-:W-:Y:S01]  /*2510*/  SEL R5, RZ, 0x8, P1 ;  /* 0x00000008ff057807 */ /* 0x000fe20000800000 */
[----:B------:R-:W-:Y:S01]  /*2520*/  IMAD.SHL.U32 R118, R21, 0x2, RZ ;  /* 0x0000000215767824 */ /* 0x000fe200078e00ff */
[----:B------:R-:W-:Y:S01]  /*2530*/  SHF.R.S32.HI R9, RZ, 0x1f, R6 ;  /* 0x0000001fff097819 */ /* 0x000fe20000011406 */
[----:B------:R-:W-:Y:S01]  /*2540*/  IMAD.IADD R122, R122, 0x1, R29 ;  /* 0x000000017a7a7824 */ /* 0x000fe200078e021d */
[----:B------:R-:W-:Y:S01]  /*2550*/  LOP3.LUT R3, R5, R3, R4, 0xfe, !PT ;  /* 0x0000000305037212 */ /* 0x000fe200078efe04 */
[----:B------:R-:W-:Y:S01]  /*2560*/  IMAD R4, R7, R94, RZ ;  /* 0x0000005e07047224 */ /* 0x000fe200078e02ff */
[----:B------:R-:W-:-:S02]  /*2570*/  LEA.HI R9, R9, R6, RZ, 0x2 ;  /* 0x0000000609097211 */ /* 0x000fc400078f10ff */
[----:B------:R-:W-:Y:S01]  /*2580*/  ISETP.GE.AND P0, PT, R23, UR4, PT ;  /* 0x0000000417007c0c */ /* 0x000fe2000bf06270 */
[----:B------:R-:W-:Y:S01]  /*2590*/  IMAD R5, R219, R95, R4 ;  /* 0x0000005fdb057224 */ /* 0x000fe200078e0204 */
[----:B------:R-:W-:Y:S02]  /*25a0*/  SHF.R.S32.HI R8, RZ, 0x1f, R9 ;  /* 0x0000001fff087819 */ /* 0x000fe40000011409 */
[----:B------:R-:W-:Y:S01]  /*25b0*/  SEL R4, RZ, 0x10, P0 ;  /* 0x00000010ff047807 */ /* 0x000fe20000000000 */
[----:B------:R-:W-:Y:S01]  /*25c0*/  IMAD.IADD R97, R5, 0x1, R97 ;  /* 0x0000000105617824 */ /* 0x000fe200078e0261 */
[----:B------:R-:W-:Y:S02]  /*25d0*/  LEA.HI R8, R8, R219, RZ, 0x3 ;  /* 0x000000db08087211 */ /* 0x000fe400078f18ff */
[----:B------:R-:W-:Y:S01]  /*25e0*/  LOP3.LUT R16, R16, 0xfffffffb, RZ, 0xc0, !PT ;  /* 0xfffffffb10107812 */ /* 0x000fe200078ec0ff */
[----:B-----5:R-:W-:Y:S01]  /*25f0*/  IMAD.WIDE.U32 R96, R134, R94, R96 ;  /* 0x0000005e86607225 */ /* 0x020fe200078e0060 */
[----:B------:R-:W-:-:S02]  /*2600*/  LOP3.LUT R8, R8, 0xfffffff8, RZ, 0xc0, !PT ;  /* 0xfffffff808087812 */ /* 0x000fc400078ec0ff */
[----:B------:R-:W-:Y:S02]  /*2610*/  SHF.R.S32.HI R199, RZ, 0x1f, R198 ;  /* 0x0000001fffc77819 */ /* 0x000fe400000114c6 */
[----:B------:R-:W-:Y:S01]  /*2620*/  LOP3.LUT R10, R3, R4, RZ, 0xfc, !PT ;  /* 0x00000004030a7212 */ /* 0x000fe200078efcff */
[----:B------:R-:W-:Y:S01]  /*2630*/  IMAD.IADD R120, R219, 0x1, -R8 ;  /* 0x00000001db787824 */ /* 0x000fe200078e0a08 */
[-C--:B------:R-:W-:Y:S01]  /*2640*/  ISETP.GE.AND P2, PT, R195, R21.reuse, PT ;  /* 0x00000015c300720c */ /* 0x080fe20003f46270 */
[----:B------:R-:W-:Y:S01]  /*2650*/  IMAD R4, R7, R88, RZ ;  /* 0x0000005807047224 */ /* 0x000fe200078e02ff */
[----:B------:R-:W-:Y:S01]  /*2660*/  ISETP.GE.AND P1, PT, R196, R21, PT ;  /* 0x00000015c400720c */ /* 0x000fe20003f26270 */
[----:B------:R-:W-:Y:S01]  /*2670*/  IMAD.WIDE.U32 R98, R219, R94, R198 ;  /* 0x0000005edb627225 */ /* 0x000fe200078e00c6 */
[----:B------:R-:W-:Y:S02]  /*2680*/  LOP3.LUT P0, RZ, R120, 0x4, RZ, 0xc0, !PT ;  /* 0x0000000478ff7812 */ /* 0x000fe4000780c0ff */
[----:B------:R-:W-:Y:S01]  /*2690*/  LOP3.LUT R9, R9, 0xfffffffc, RZ, 0xc0, !PT ;  /* 0xfffffffc09097812 */ /* 0x000fe200078ec0ff */
[----:B------:R-:W-:Y:S01]  /*26a0*/  IMAD R7, R219, R89, R4 ;  /* 0x00000059db077224 */ /* 0x000fe200078e0204 */
[----:B------:R-:W-:Y:S01]  /*26b0*/  SEL R4, R21, RZ, P2 ;  /* 0x000000ff15047207 */ /* 0x000fe20001000000 */
[----:B------:R-:W-:Y:S01]  /*26c0*/  IMAD.IADD R99, R99, 0x1, R5 ;  /* 0x0000000163637824 */ /* 0x000fe200078e0205 */
[----:B------:R-:W-:Y:S01]  /*26d0*/  SEL R5, R21, RZ, P1 ;  /* 0x000000ff15057207 */ /* 0x000fe20000800000 */
[----:B------:R-:W-:Y:S01]  /*26e0*/  IMAD.WIDE.U32 R92, R219, R88, R198 ;  /* 0x00000058db5c7225 */ /* 0x000fe200078e00c6 */
[----:B------:R-:W-:-:S02]  /*26f0*/  IADD3 R108, R6, -R9, RZ ;  /* 0x80000009066c7210 */ /* 0x000fc40007ffe0ff */
[----:B------:R-:W-:Y:S01]  /*2700*/  SHF.R.U32.HI R25, RZ, 0x3, R229 ;  /* 0x00000003ff197819 */ /* 0x000fe200000116e5 */
[----:B------:R-:W-:Y:S01]  /*2710*/  IMAD.IADD R11, R195, 0x1, R4 ;  /* 0x00000001c30b7824 */ /* 0x000fe200078e0204 */
[----:B------:R-:W-:Y:S01]  /*2720*/  SHF.R.U32.HI R26, RZ, 0x3, R226 ;  /* 0x00000003ff1a7819 */ /* 0x000fe200000116e2 */
[----:B------:R-:W-:Y:S01]  /*2730*/  IMAD.IADD R5, R196, 0x1, R5 ;  /* 0x00000001c4057824 */ /* 0x000fe200078e0205 */
[----:B------:R-:W-:Y:S01]  /*2740*/  @P0 LOP3.LUT R16, R16, 0x4, RZ, 0xfc, !PT ;  /* 0x0000000410100812 */ /* 0x000fe200078efcff */
[----:B------:R-:W-:Y:S01]  /*2750*/  IMAD.IADD R93, R93, 0x1, R7 ;  /* 0x000000015d5d7824 */ /* 0x000fe200078e0207 */
[----:B------:R-:W-:Y:S01]  /*2760*/  ISETP.GE.AND P0, PT, R18, R21, PT ;  /* 0x000000151200720c */ /* 0x000fe20003f06270 */
[----:B------:R-:W-:Y:S01]  /*2770*/  IMAD.IADD R91, R7, 0x1, R91 ;  /* 0x00000001075b7824 */ /* 0x000fe200078e025b */
[----:B------:R-:W-:Y:S01]  /*2780*/  SHF.R.S32.HI R8, RZ, 0x1f, R5 ;  /* 0x0000001fff087819 */ /* 0x000fe20000011405 */
[----:B------:R-:W-:Y:S01]  /*2790*/  IMAD.WIDE.U32 R92, R134, R88, R92 ;  /* 0x00000058865c7225 */ /* 0x000fe200078e005c */
[----:B------:R-:W-:-:S02]  /*27a0*/  SEL R3, R21, RZ, P0 ;  /* 0x000000ff15037207 */ /* 0x000fc40000000000 */
[-C--:B------:R-:W-:Y:S01]  /*27b0*/  LEA.HI R9, R8, R5.reuse, RZ, 0x6 ;  /* 0x0000000508097211 */ /* 0x080fe200078f30ff */
[----:B------:R-:W-:Y:S01]  /*27c0*/  IMAD.WIDE.U32 R90, R134, R88, R90 ;  /* 0x00000058865a7225 */ /* 0x000fe200078e005a */
[----:B------:R-:W-:Y:S02]  /*27d0*/  LEA.HI R7, R8, R5, RZ, 0x3 ;  /* 0x0000000508077211 */ /* 0x000fe400078f18ff */
[----:B------:R-:W-:Y:S01]  /*27e0*/  SHF.R.S32.HI R12, RZ, 0x1f, R11 ;  /* 0x0000001fff0c7819 */ /* 0x000fe2000001140b */
[----:B------:R-:W-:Y:S01]  /*27f0*/  IMAD.IADD R3, R18, 0x1, R3 ;  /* 0x0000000112037824 */ /* 0x000fe200078e0203 */
[----:B------:R-:W-:Y:S01]  /*2800*/  SHF.R.S32.HI R9, RZ, 0x6, R9 ;  /* 0x00000006ff097819 */ /* 0x000fe20000011409 */
[----:B------:R-:W-:Y:S01]  /*2810*/  IMAD.WIDE.U32 R98, R134, R94, R98 ;  /* 0x0000005e86627225 */ /* 0x000fe200078e0062 */
[----:B------:R-:W-:Y:S02]  /*2820*/  LOP3.LUT R5, R229, 0x38, R7, 0xf8, !PT ;  /* 0x00000038e5057812 */ /* 0x000fe400078ef807 */
[----:B------:R-:W-:Y:S01]  /*2830*/  SHF.R.S32.HI R4, RZ, 0x1f, R3 ;  /* 0x0000001fff047819 */ /* 0x000fe20000011403 */
[----:B------:R-:W-:Y:S01]  /*2840*/  IMAD R108, R108, 0x40, R219 ;  /* 0x000000406c6c7824 */ /* 0x000fe200078e02db */
[----:B------:R-:W-:-:S02]  /*2850*/  LEA.HI R13, R12, R11, RZ, 0x3 ;  /* 0x0000000b0c0d7211 */ /* 0x000fc400078f18ff */
[CC--:B------:R-:W-:Y:S02]  /*2860*/  LEA.HI R6, R4.reuse, R3.reuse, RZ, 0x3 ;  /* 0x0000000304067211 */ /* 0x0c0fe400078f18ff */
[----:B------:R-:W-:Y:S02]  /*2870*/  LEA.HI R3, R4, R3, RZ, 0x6 ;  /* 0x0000000304037211 */ /* 0x000fe400078f30ff */
[--C-:B------:R-:W-:Y:S02]  /*2880*/  LOP3.LUT R8, R226, 0x38, R6.reuse, 0xf8, !PT ;  /* 0x00000038e2087812 */ /* 0x100fe400078ef806 */
[----:B------:R-:W-:Y:S02]  /*2890*/  SHF.R.S32.HI R4, RZ, 0x6, R3 ;  /* 0x00000006ff047819 */ /* 0x000fe40000011403 */
[----:B------:R-:W-:Y:S02]  /*28a0*/  LOP3.LUT R3, R229, 0x38, R6, 0xf8, !PT ;  /* 0x00000038e5037812 */ /* 0x000fe400078ef806 */
[----:B------:R-:W-:-:S02]  /*28b0*/  LEA.HI R11, R12, R11, RZ, 0x6 ;  /* 0x0000000b0c0b7211 */ /* 0x000fc400078f30ff */
[----:B------:R-:W-:Y:S02]  /*28c0*/  LOP3.LUT R5, R5, R25, RZ, 0x3c, !PT ;  /* 0x0000001905057212 */ /* 0x000fe400078e3cff */
[----:B------:R-:W-:Y:S02]  /*28d0*/  SHF.R.S32.HI R11, RZ, 0x6, R11 ;  /* 0x00000006ff0b7819 */ /* 0x000fe4000001140b */
[----:B------:R-:W-:Y:S02]  /*28e0*/  LOP3.LUT R16, R16, 0xfffffffe, RZ, 0xc0, !PT ;  /* 0xfffffffe10107812 */ /* 0x000fe400078ec0ff */
[----:B------:R-:W-:Y:S02]  /*28f0*/  SHF.R.S32.HI R15, RZ, 0x1f, R134 ;  /* 0x0000001fff0f7819 */ /* 0x000fe40000011486 */
[----:B------:R-:W-:Y:S02]  /*2900*/  @P2 LOP3.LUT R16, R16, 0x1, RZ, 0xfc, !PT ;  /* 0x0000000110102812 */ /* 0x000fe400078efcff */
[----:B------:R-:W-:-:S02]  /*2910*/  ISETP.GE.AND P2, PT, R193, UR4, PT ;  /* 0x00000004c1007c0c */ /* 0x000fc4000bf46270 */
[----:B------:R-:W-:Y:S02]  /*2920*/  SHF.L.U64.HI R103, R88, 0x6, R89 ;  /* 0x0000000658677819 */ /* 0x000fe40000010259 */
[----:B------:R-:W-:Y:S02]  /*2930*/  SHF.L.U64.HI R101, R94, 0x6, R95 ;  /* 0x000000065e657819 */ /* 0x000fe4000001025f */
[----:B------:R-:W-:Y:S02]  /*2940*/  SHF.R.S32.HI R111, RZ, 0x3, R6 ;  /* 0x00000003ff6f7819 */ /* 0x000fe40000011406 */
[----:B------:R-:W-:Y:S02]  /*2950*/  SHF.R.S32.HI R110, RZ, 0x3, R7 ;  /* 0x00000003ff6e7819 */ /* 0x000fe40000011407 */
[----:B------:R-:W-:Y:S02]  /*2960*/  LOP3.LUT R6, R6, 0xfffffff8, RZ, 0xc0, !PT ;  /* 0xfffffff806067812 */ /* 0x000fe400078ec0ff */
[----:B-1----:R-:W-:-:S02]  /*2970*/  LEA.HI R137, R137, 0x8, RZ, 0x19 ;  /* 0x0000000889897811 */ /* 0x002fc400078fc8ff */
[--C-:B------:R-:W-:Y:S02]  /*2980*/  SHF.R.S32.HI R109, RZ, 0x3, R13.reuse ;  /* 0x00000003ff6d7819 */ /* 0x100fe4000001140d */
[----:B------:R-:W-:Y:S01]  /*2990*/  SHF.R.S32.HI R107, RZ, 0x1f, R6 ;  /* 0x0000001fff6b7819 */ /* 0x000fe20000011406 */
[C-C-:B--2---:R-:W-:Y:S02]  /*29a0*/  IMAD R130, R4.reuse, 0x1800, R28.reuse ;  /* 0x0000180004827824 */ /* 0x144fe400078e021c */
[----:B------:R-:W-:Y:S02]  /*29b0*/  IMAD R128, R9, 0x1800, R28 ;  /* 0x0000180009807824 */ /* 0x000fe400078e021c */
[--C-:B---3--:R-:W-:Y:S01]  /*29c0*/  IMAD R133, R4, 0x1800, R20.reuse ;  /* 0x0000180004857824 */ /* 0x108fe200078e0214 */
[----:B------:R-:W-:Y:S01]  /*29d0*/  LOP3.LUT R4, R3, R25, RZ, 0x3c, !PT ;  /* 0x0000001903047212 */ /* 0x000fe200078e3cff */
[----:B------:R-:W-:Y:S01]  /*29e0*/  IMAD R132, R9, 0x1800, R20 ;  /* 0x0000180009847824 */ /* 0x000fe200078e0214 */
[----:B------:R-:W-:Y:S01]  /*29f0*/  LOP3.LUT R3, R8, R26, RZ, 0x3c, !PT ;  /* 0x0000001a08037212 */ /* 0x000fe200078e3cff */
[----:B------:R-:W-:Y:S01]  /*2a00*/  IMAD R126, R11, 0x1800, R28 ;  /* 0x000018000b7e7824 */ /* 0x000fe200078e021c */
[C---:B------:R-:W-:Y:S01]  /*2a10*/  LOP3.LUT R8, R226.reuse, 0x38, R13, 0xf8, !PT ;  /* 0x00000038e2087812 */ /* 0x040fe200078ef80d */
[----:B------:R-:W-:Y:S01]  /*2a20*/  IMAD.IADD R133, R133, 0x1, R4 ;  /* 0x0000000185857824 */ /* 0x000fe200078e0204 */
[----:B------:R-:W-:Y:S01]  /*2a30*/  LOP3.LUT R4, R226, 0x38, R7, 0xf8, !PT ;  /* 0x00000038e2047812 */ /* 0x000fe200078ef807 */
[----:B------:R-:W-:Y:S01]  /*2a40*/  IMAD.IADD R130, R130, 0x1, R3 ;  /* 0x0000000182827824 */ /* 0x000fe200078e0203 */
[----:B------:R-:W-:Y:S01]  /*2a50*/  LOP3.LUT R3, R229, 0x38, R13, 0xf8, !PT ;  /* 0x00000038e5037812 */ /* 0x000fe200078ef80d */
[----:B------:R-:W-:Y:S01]  /*2a60*/  IMAD R129, R11, 0x1800, R20 ;  /* 0x000018000b817824 */ /* 0x000fe200078e0214 */
[----:B------:R-:W-:-:S02]  /*2a70*/  IADD3 R132, R132, R5, RZ ;  /* 0x0000000584847210 */ /* 0x000fc40007ffe0ff */
[-C--:B------:R-:W-:Y:S02]  /*2a80*/  LOP3.LUT R5, R4, R26.reuse, RZ, 0x3c, !PT ;  /* 0x0000001a04057212 */ /* 0x080fe400078e3cff */
[----:B------:R-:W-:Y:S02]  /*2a90*/  LOP3.LUT R4, R3, R25, RZ, 0x3c, !PT ;  /* 0x0000001903047212 */ /* 0x000fe400078e3cff */
[----:B------:R-:W-:Y:S01]  /*2aa0*/  LOP3.LUT R3, R8, R26, RZ, 0x3c, !PT ;  /* 0x0000001a08037212 */ /* 0x000fe200078e3cff */
[----:B------:R-:W-:Y:S01]  /*2ab0*/  IMAD.IADD R128, R128, 0x1, R5 ;  /* 0x0000000180807824 */ /* 0x000fe200078e0205 */
[----:B------:R-:W-:Y:S01]  /*2ac0*/  SEL R9, RZ, 0x20, P2 ;  /* 0x00000020ff097807 */ /* 0x000fe20001000000 */
[----:B------:R-:W-:Y:S01]  /*2ad0*/  IMAD R5, R15, R94, RZ ;  /* 0x0000005e0f057224 */ /* 0x000fe200078e02ff */
[----:B------:R-:W-:Y:S01]  /*2ae0*/  LOP3.LUT R7, R7, 0xfffffff8, RZ, 0xc0, !PT ;  /* 0xfffffff807077812 */ /* 0x000fe200078ec0ff */
[----:B------:R-:W-:Y:S01]  /*2af0*/  IMAD.IADD R126, R126, 0x1, R3 ;  /* 0x000000017e7e7824 */ /* 0x000fe200078e0203 */
[----:B------:R-:W-:Y:S01]  /*2b00*/  LOP3.LUT R3, R229, 0x18, R18, 0xf8, !PT ;  /* 0x00000018e5037812 */ /* 0x000fe200078ef812 */
[----:B------:R-:W-:Y:S01]  /*2b10*/  IMAD R15, R15, R88, RZ ;  /* 0x000000580f0f7224 */ /* 0x000fe200078e02ff */
[----:B------:R-:W-:Y:S01]  /*2b20*/  LOP3.LUT R26, R10, R9, RZ, 0xfc, !PT ;  /* 0x000000090a1a7212 */ /* 0x000fe200078efcff */
[C---:B------:R-:W-:Y:S01]  /*2b30*/  IMAD R11, R134.reuse, R95, R5 ;  /* 0x0000005f860b7224 */ /* 0x040fe200078e0205 */
[----:B------:R-:W-:Y:S01]  /*2b40*/  LOP3.LUT R3, R3, R25, RZ, 0x3c, !PT ;  /* 0x0000001903037212 */ /* 0x000fe200078e3cff */
[----:B------:R-:W-:Y:S01]  /*2b50*/  IMAD R5, R89, 0x60, RZ ;  /* 0x0000006059057824 */ /* 0x000fe200078e02ff */
[----:B------:R-:W-:Y:S01]  /*2b60*/  LOP3.LUT R8, R13, 0xfffffff8, RZ, 0xc0, !PT ;  /* 0xfffffff80d087812 */ /* 0x000fe200078ec0ff */
[----:B------:R-:W-:Y:S01]  /*2b70*/  IMAD R15, R134, R89, R15 ;  /* 0x00000059860f7224 */ /* 0x000fe200078e020f */
[----:B------:R-:W-:Y:S01]  /*2b80*/  LOP3.LUT R9, R10, 0x1, RZ, 0xc0, !PT ;  /* 0x000000010a097812 */ /* 0x000fe200078ec0ff */
[----:B------:R-:W-:Y:S01]  /*2b90*/  IMAD.WIDE.U32 R88, R88, 0x60, RZ ;  /* 0x0000006058587825 */ /* 0x000fe200078e00ff */
[----:B------:R-:W-:-:S02]  /*2ba0*/  LOP3.LUT R10, R26, 0x2, RZ, 0xc0, !PT ;  /* 0x000000021a0a7812 */ /* 0x000fc400078ec0ff */
[----:B------:R-:W-:Y:S01]  /*2bb0*/  LOP3.LUT R21, R26, 0x8, RZ, 0xc0, !PT ;  /* 0x000000081a157812 */ /* 0x000fe200078ec0ff */
[----:B------:R-:W-:Y:S01]  /*2bc0*/  IMAD.WIDE.U32 R94, R94, 0x60, RZ ;  /* 0x000000605e5e7825 */ /* 0x000fe200078e00ff */
[----:B------:R-:W-:Y:S02]  /*2bd0*/  IADD3 R124, R89, R5, RZ ;  /* 0x00000005597c7210 */ /* 0x000fe40007ffe0ff */
[----:B------:R-:W-:Y:S01]  /*2be0*/  LOP3.LUT R25, R26, 0x10, RZ, 0xc0, !PT ;  /* 0x000000101a197812 */ /* 0x000fe200078ec0ff */
[----:B------:R-:W-:Y:S01]  /*2bf0*/  IMAD.IADD R125, R20, 0x1, R3 ;  /* 0x00000001147d7824 */ /* 0x000fe200078e0203 */
[C---:B------:R-:W-:Y:S01]  /*2c00*/  LOP3.LUT R20, R26.reuse, 0x4, RZ, 0xc0, !PT ;  /* 0x000000041a147812 */ /* 0x040fe200078ec0ff */
[----:B------:R-:W-:Y:S01]  /*2c10*/  IMAD.IADD R129, R129, 0x1, R4 ;  /* 0x0000000181817824 */ /* 0x000fe200078e0204 */
[----:B------:R-:W-:Y:S01]  /*2c20*/  SHF.R.S32.HI R106, RZ, 0x1f, R7 ;  /* 0x0000001fff6a7819 */ /* 0x000fe20000011407 */
[----:B------:R-:W-:Y:S01]  /*2c30*/  IMAD.IADD R123, R95, 0x1, R123 ;  /* 0x000000015f7b7824 */ /* 0x000fe200078e027b */
[----:B------:R-:W-:Y:S01]  /*2c40*/  SHF.R.S32.HI R105, RZ, 0x1f, R8 ;  /* 0x0000001fff697819 */ /* 0x000fe20000011408 */
[----:B------:R-:W-:Y:S01]  /*2c50*/  IMAD.IADD R100, R99, 0x1, R11 ;  /* 0x0000000163647824 */ /* 0x000fe200078e020b */
[----:B------:R-:W-:Y:S01]  /*2c60*/  LOP3.LUT R26, R26, 0x20, RZ, 0xc0, !PT ;  /* 0x000000201a1a7812 */ /* 0x000fe200078ec0ff */
[----:B------:R-:W-:Y:S01]  /*2c70*/  IMAD.IADD R3, R11, 0x1, R97 ;  /* 0x000000010b037824 */ /* 0x000fe200078e0261 */
[----:B------:R-:W-:Y:S01]  /*2c80*/  SHF.R.S32.HI R121, RZ, 0x1f, R0 ;  /* 0x0000001fff797819 */ /* 0x000fe20000011400 */
[----:B------:R-:W-:-:S02]  /*2c90*/  IMAD.IADD R4, R93, 0x1, R15 ;  /* 0x000000015d047824 */ /* 0x000fc400078e020f */
[----:B------:R-:W-:-:S07]  /*2ca0*/  IMAD.IADD R5, R15, 0x1, R91 ;  /* 0x000000010f057824 */ /* 0x000fce00078e025b */
.L_x_4943:
        /* <DEDUP_REMOVED lines=11> */
[----:B--2---:R-:W2:Y:S08]  /*2d60*/  @!P2 LDC.64 R12, c[0x0][0x418] ;  /* 0x00010600ff0cab82 */ /* 0x004eb00000000a00 */
[----:B---3--:R-:W3:Y:S08]  /*2d70*/  @P3 LDC R11, c[0x0][0x434] ;  /* 0x00010d00ff0b3b82 */ /* 0x008ef00000000800 */
[----:B----4-:R-:W4:Y:S01]  /*2d80*/  @P3 LDC R30, c[0x0][0x438] ;  /* 0x00010e00ff1e3b82 */ /* 0x010f220000000800 */
[----:B---3--:R-:W-:-:S05]  /*2d90*/  @P3 IMAD.HI.U32 R11, R32, R11, RZ ;  /* 0x0000000b200b3227 */ /* 0x008fca00078e00ff */
[----:B----4-:R-:W-:Y:S01]  /*2da0*/  @P3 SHF.R.U32.HI R28, RZ, R30, R11 ;  /* 0x0000001eff1c3219 */ /* 0x010fe2000001160b */
[----:B0-----:R-:W-:-:S03]  /*2db0*/  @!P2 IMAD R11, R121, R14, RZ ;  /* 0x0000000e790ba224 */ /* 0x001fc600078e02ff */
[--C-:B------:R-:W-:Y:S01]  /*2dc0*/  @!P2 SHF.R.S32.HI R29, RZ, 0x1f, R28.reuse ;  /* 0x0000001fff1da819 */ /* 0x100fe2000001141c */
[C---:B------:R-:W-:Y:S02]  /*2dd0*/  @!P2 IMAD R11, R0.reuse, R15, R11 ;  /* 0x0000000f000ba224 */ /* 0x040fe400078e020b */
[----:B------:R-:W-:-:S05]  /*2de0*/  @!P2 IMAD.WIDE.U32 R14, R0, R14, R28 ;  /* 0x0000000e000ea225 */ /* 0x000fca00078e001c */
[----:B------:R-:W-:Y:S02]  /*2df0*/  @!P2 IADD3 R11, R15, R11, RZ ;  /* 0x0000000b0f0ba210 */ /* 0x000fe40007ffe0ff */
[----:B--2---:R-:W-:-:S04]  /*2e00*/  @!P2 LEA R12, P3, R14, R12, 0x2 ;  /* 0x0000000c0e0ca211 */ /* 0x004fc800078610ff */
[----:B------:R-:W-:-:S05]  /*2e10*/  @!P2 LEA.HI.X R13, R14, R13, R11, 0x2, P3 ;  /* 0x0000000d0e0da211 */ /* 0x000fca00018f140b */
[----:B------:R0:W5:Y:S01]  /*2e20*/  @!P2 LDG.E R27, desc[UR60][R12.64] ;  /* 0x0000003c0c1ba981 */ /* 0x000162000c1e1900 */
[----:B------:R-:W-:Y:S01]  /*2e30*/  ISETP.GT.AND P2, PT, R2, R119, PT ;  /* 0x000000770200720c */ /* 0x000fe20003f44270 */
[----:B------:R-:W-:Y:S01]  /*2e40*/  IMAD R77, R22, 0x4800, R125 ;  /* 0x00004800164d7824 */ /* 0x000fe200078e027d */
[----:B------:R-:W-:Y:S01]  /*2e50*/  LOP3.LUT R16, R16, 0xfffffffd, RZ, 0xc0, !PT ;  /* 0xfffffffd10107812 */ /* 0x000fe200078ec0ff */
[----:B------:R-:W-:Y:S01]  /*2e60*/  IMAD.MOV R15, RZ, RZ, -R28 ;  /* 0x000000ffff0f7224 */ /* 0x000fe200078e0a1c */
[----:B------:R-:W-:Y:S01]  /*2e70*/  LOP3.LUT P4, RZ, R120, 0x4, RZ, 0xc0, !PT ;  /* 0x0000000478ff7812 */ /* 0x000fe2000788c0ff */
[----:B------:R-:W-:Y:S01]  /*2e80*/  VIADD R11, R77, 0x20 ;  /* 0x000000204d0b7836 */ /* 0x000fe20000000000 */
[----:B------:R-:W-:Y:S05]  /*2e90*/  YIELD ;  /* 0x0000000000007946 */ /* 0x000fea0003800000 */
[----:B------:R-:W-:Y:S01]  /*2ea0*/  BSSY B0, `(.L_x_4838) ;  /* 0x00007ab000007945 */ /* 0x000fe20003800000 */
[----:B------:R-:W-:Y:S01]  /*2eb0*/  IMAD R76, R76, R15, R32 ;  /* 0x0000000f4c4c7224 */ /* 0x000fe200078e0220 */
[----:B------:R-:W-:-:S02]  /*2ec0*/  @P2 LOP3.LUT R16, R16, 0x2, RZ, 0xfc, !PT ;  /* 0x0000000210102812 */ /* 0x000fc400078efcff */
[----:B-1----:R-:W-:Y:S02]  /*2ed0*/  ISETP.GE.AND P2, PT, R117, 0x1, PT ;  /* 0x000000017500780c */ /* 0x002fe40003f46270 */
[C---:B------:R-:W-:Y:S02]  /*2ee0*/  @P4 VIADD R11, R77.reuse, 0xffffffe0 ;  /* 0xffffffe04d0b4836 */ /* 0x040fe40000000000 */
[--C-:B------:R-:W-:Y:S02]  /*2ef0*/  IMAD R77, R77, 0x2, R112.reuse ;  /* 0x000000024d4d7824 */ /* 0x100fe400078e0270 */
[----:B------:R-:W-:-:S07]  /*2f00*/  IMAD R78, R11, 0x2, R112 ;  /* 0x000000020b4e7824 */ /* 0x000fce00078e0270 */
[----:B0-----:R-:W-:Y:S05]  /*2f10*/  @!P2 BRA `(.L_x_4839) ;  /* 0x0000007000b8a947 */ /* 0x001fea0003800000 */
        /* <DEDUP_REMOVED lines=11> */
[----:B------:R-:W-:Y:S02]  /*2fd0*/  IMAD R14, R84, UR4, RZ ;  /* 0x00000004540e7c24 */ /* 0x000fe4000f8e02ff */
[----:B------:R-:W-:Y:S01]  /*2fe0*/  IMAD.IADD R13, R13, 0x1, R11 ;  /* 0x000000010d0d7824 */ /* 0x000fe200078e020b */
        /* <DEDUP_REMOVED lines=11> */
[----:B------:R-:W-:Y:S01]  /*30a0*/  LEA R116, P3, R28, UR4, 0x1 ;  /* 0x000000041c747c11 */ /* 0x000fe2000f8608ff */
[----:B------:R-:W-:Y:S02]  /*30b0*/  IMAD R33, R11, R88, R15 ;  /* 0x000000580b217224 */ /* 0x000fe400078e020f */
[----:B------:R-:W-:Y:S01]  /*30c0*/  IMAD.WIDE.U32 R14, R94, R2, RZ ;  /* 0x000000025e0e7225 */ /* 0x000fe200078e00ff */
[----:B------:R-:W-:-:S03]  /*30d0*/  LEA.HI.X R113, R28, UR5, R113, 0x1, P3 ;  /* 0x000000051c717c11 */ /* 0x000fc600098f0c71 */
[----:B------:R-:W-:Y:S01]  /*30e0*/  IMAD.WIDE.U32 R12, R88, R2, RZ ;  /* 0x00000002580c7225 */ /* 0x000fe200078e00ff */
[----:B------:R-:W-:-:S03]  /*30f0*/  IADD3 R11, R15, R31, RZ ;  /* 0x0000001f0f0b7210 */ /* 0x000fc60007ffe0ff */
        /* <DEDUP_REMOVED lines=21> */
[----:B------:R-:W-:Y:S01]  /*3250*/  CS2R R74, SRZ ;  /* 0x00000000004a7805 */ /* 0x000fe2000001ff00 */
[----:B------:R-:W-:Y:S01]  /*3260*/  IMAD.X R32, R11, 0x1, R100, P2 ;  /* 0x000000010b207824 */ /* 0x000fe200010e0664 */
[----:B------:R-:W-:-:S04]  /*3270*/  LEA R30, P2, R31, UR4, 0x1 ;  /* 0x000000041f1e7c11 */ /* 0x000fc8000f8408ff */
[----:B------:R-:W-:Y:S01]  /*3280*/  LEA.HI.X R31, R31, UR5, R32, 0x1, P2 ;  /* 0x000000051f1f7c11 */ /* 0x000fe200090f0c20 */
[----:B------:R-:W-:Y:S01]  /*3290*/  ULDC.64 UR4, c[0x0][0x400] ;  /* 0x0001000000047ab9 */ /* 0x000fe20000000a00 */
[----:B------:R-:W-:-:S05]  /*32a0*/  IADD3 R33, P2, R92, R12, RZ ;  /* 0x0000000c5c217210 */ /* 0x000fca0007f5e0ff */
[----:B------:R-:W-:Y:S01]  /*32b0*/  IMAD.X R34, R80, 0x1, R4, P2 ;  /* 0x0000000150227824 */ /* 0x000fe200010e0604 */
        /* <DEDUP_REMOVED lines=30> */
.L_x_4842:
[----:B------:R-:W-:Y:S05]  /*34a0*/  BSYNC B1 ;  /* 0x0000000000017941 */ /* 0x000fea0003800000 */
.L_x_4841:
[----:B0-----:R-:W-:Y:S01]  /*34b0*/  VIADD R30, R219, 0x40 ;  /* 0x00000040db1e7836 */ /* 0x001fe20000000000 */
        /* <DEDUP_REMOVED lines=9> */
[----:B------:R-:W-:Y:S02]  /*3550*/  CS2R R38, SRZ ;  /* 0x0000000000267805 */ /* 0x000fe4000001ff00 */
[----:B------:R-:W-:Y:S02]  /*3560*/  CS2R R42, SRZ ;  /* 0x00000000002a7805 */ /* 0x000fe4000001ff00 */
[----:B------:R-:W-:Y:S01]  /*3570*/  CS2R R46, SRZ ;  /* 0x00000000002e7805 */ /* 0x000fe2000001ff00 */
[----:B-----5:R-:W-:Y:S01]  /*3580*/  IMAD.MOV.U32 R81, RZ, RZ, R52 ;  /* 0x000000ffff517224 */ /* 0x020fe200078e0034 */
[----:B------:R-:W-:Y:S01]  /*3590*/  CS2R R50, SRZ ;  /* 0x0000000000327805 */ /* 0x000fe2000001ff00 */
[----:B------:R-:W-:Y:S06]  /*35a0*/  @P4 BRA `(.L_x_4844) ;  /* 0x0000000000a04947 */ /* 0x000fec0003800000 */
        /* <DEDUP_REMOVED lines=40> */
.L_x_4844:
[----:B------:R-:W-:Y:S05]  /*3830*/  BSYNC B1 ;  /* 0x0000000000017941 */ /* 0x000fea0003800000 */
.L_x_4843:
[----:B------:R-:W2:Y:S01]  /*3840*/  LDL R11, [R1+0x3c] ;  /* 0x00003c00010b7983 */ /* 0x000ea20000100800 */
[----:B0-----:R-:W-:Y:S01]  /*3850*/  IMAD.MOV.U32 R12, RZ, RZ, R56 ;  /* 0x000000ffff0c7224 */ /* 0x001fe200078e0038 */
[----:B------:R-:W-:Y:S01]  /*3860*/  MOV R14, R60 ;  /* 0x0000003c000e7202 */ /* 0x000fe20000000f00 */
[----:B------:R-:W-:-:S03]  /*3870*/  IMAD.MOV.U32 R13, RZ, RZ, R57 ;  /* 0x000000ffff0d7224 */ /* 0x000fc600078e0039 */
[----:B------:R-:W-:Y:S01]  /*3880*/  PRMT R151, R14, 0x7610, R151 ;  /* 0x000076100e977816 */ /* 0x000fe20000000097 */
[----:B------:R-:W-:Y:S01]  /*3890*/  IMAD.MOV.U32 R14, RZ, RZ, R73 ;  /* 0x000000ffff0e7224 */ /* 0x000fe200078e0049 */
[----:B------:R-:W-:Y:S01]  /*38a0*/  PRMT R148, R12, 0x5410, R13 ;  /* 0x000054100c947816 */ /* 0x000fe2000000000d */
[----:B------:R-:W-:Y:S02]  /*38b0*/  IMAD.MOV.U32 R12, RZ, RZ, R65 ;  /* 0x000000ffff0c7224 */ /* 0x000fe400078e0041 */
[----:B------:R-:W-:-:S05]  /*38c0*/  IMAD.MOV.U32 R13, RZ, RZ, R61 ;  /* 0x000000ffff0d7224 */ /* 0x000fca00078e003d */
[----:B------:R-:W-:Y:S01]  /*38d0*/  PRMT R150, R13, 0x7610, R150 ;  /* 0x000076100d967816 */ /* 0x000fe20000000096 */
[----:B------:R-:W-:-:S05]  /*38e0*/  IMAD.MOV.U32 R13, RZ, RZ, R72 ;  /* 0x000000ffff0d7224 */ /* 0x000fca00078e0048 */
[----:B------:R-:W-:Y:S02]  /*38f0*/  PRMT R143, R13, 0x5410, R14 ;  /* 0x000054100d8f7816 */ /* 0x000fe4000000000e */
[----:B--2---:R-:W-:Y:S01]  /*3900*/  R2UR UR4, R11 ;  /* 0x000000000b0472ca */ /* 0x004fe200000e0000 */
[----:B------:R-:W-:-:S05]  /*3910*/  IMAD.MOV.U32 R11, RZ, RZ, R53 ;  /* 0x000000ffff0b7224 */ /* 0x000fca00078e0035 */
[----:B------:R-:W-:Y:S01]  /*3920*/  PRMT R146, R81, 0x5410, R11 ;  /* 0x0000541051927816 */ /* 0x000fe2000000000b */
[----:B------:R-:W-:-:S05]  /*3930*/  IMAD.MOV.U32 R11, RZ, RZ, R64 ;  /* 0x000000ffff0b7224 */ /* 0x000fca00078e0040 */
        /* <DEDUP_REMOVED lines=13> */
[----:B------:R-:W-:-:S03]  /*3a10*/  IMAD.MOV.U32 R11, RZ, RZ, R63 ;  /* 0x000000ffff0b7224 */ /* 0x000fc600078e003f */
        /* <DEDUP_REMOVED lines=11> */
[----:B-----5:R-:W-:Y:S02]  /*3ad0*/  IMAD.MOV.U32 R12, RZ, RZ, R28 ;  /* 0x000000ffff0c7224 */ /* 0x020fe400078e001c */
[----:B------:R-:W-:-:S05]  /*3ae0*/  IMAD.MOV.U32 R11, RZ, RZ, R29 ;  /* 0x000000ffff0b7224 */ /* 0x000fca00078e001d */
        /* <DEDUP_REMOVED lines=39> */
.L_x_4845:
[----:B------:R-:W-:Y:S01]  /*3d60*/  IMAD R86, R22, 0x8, R17 ;  /* 0x0000000816567824 */ /* 0x000fe200078e0211 */
[----:B------:R-:W-:Y:S01]  /*3d70*/  SHF.L.U32 R87, R220, 0x1f, RZ ;  /* 0x0000001fdc577819 */ /* 0x000fe200000006ff */
[----:B------:R-:W-:Y:S03]  /*3d80*/  BSSY B1, `(.L_x_4846) ;  /* 0x0000003000017945 */ /* 0x000fe60003800000 */
[----:B------:R-:W0:Y:S02]  /*3d90*/  SYNCS.PHASECHK.TRANS64.TRYWAIT P5, [R86+URZ+0x30890], R87 ;  /* 0x03089057560075a7 */ /* 0x000e2400080a017f */
[----:B0-----:R-:W-:Y:S05]  /*3da0*/  @!P5 BRA `(.L_x_4847) ;  /* 0x0000028800c0d947 */ /* 0x001fea0003800000 */
.L_x_5271:
[----:B------:R-:W-:Y:S05]  /*3db0*/  BSYNC B1 ;  /* 0x0000000000017941 */ /* 0x000fea0003800000 */
.L_x_4846:
[----:B------:R-:W-:-:S03]  /*3dc0*/  UMOV UR4, 0xffffffff ;  /* 0xffffffff00047882 */ /* 0x000fc60000000000 */
[----:B------:R-:W-:Y:S05]  /*3dd0*/  BRA.DIV UR4, `(.L_x_4848) ;  /* 0x0000028a04c87947 */ /* 0x000fea000b800000 */
[----:B------:R1:W2:Y:S04]  /*3de0*/  SHFL.IDX PT, R80, R113, RZ, 0x1c1f ;  /* 0x001c1fff71507589 */ /* 0x0002a800000e0000 */
[----:B------:R1:W3:Y:S02]  /*3df0*/  SHFL.IDX PT, R11, R116, RZ, 0x1c1f ;  /* 0x001c1fff740b7589 */ /* 0x0002e400000e0000 */
.L_x_5275:
        /* <DEDUP_REMOVED lines=9> */
[--C-:B------:R-:W-:Y:S01]  /*3e90*/  SHF.R.U64 R131, R72, 0x10, R73.reuse ;  /* 0x0000001048837819 */ /* 0x100fe20000001249 */
[----:B0-----:R-:W-:Y:S01]  /*3ea0*/  HADD2.F32 R142, -RZ, R13.H0_H0 ;  /* 0x2000000dff8e7230 */ /* 0x001fe20000004100 */
        /* <DEDUP_REMOVED lines=12> */
[--C-:B------:R-:W-:Y:S01]  /*3f70*/  HADD2.F32 R75, -RZ, R15.reuse.H1_H1 ;  /* 0x3000000fff4b7230 */ /* 0x100fe20000004100 */
[----:B------:R-:W-:Y:S01]  /*3f80*/  MOV R142, R12 ;  /* 0x0000000c008e7202 */ /* 0x000fe20000000f00 */
[----:B------:R-:W-:Y:S02]  /*3f90*/  HADD2.F32 R131, -RZ, R15.H0_H0 ;  /* 0x2000000fff837230 */ /* 0x000fe40000004100 */
[----:B------:R-:W-:Y:S01]  /*3fa0*/  F2FP.F16.F32.PACK_AB R13, R73, R13 ;  /* 0x0000000d490d723e */ /* 0x000fe200000000ff */
[-C--:B------:R-:W-:Y:S01]  /*3fb0*/  FMUL.FTZ R15, R75, R74.reuse ;  /* 0x0000004a4b0f7220 */ /* 0x080fe20000410000 */
[--C-:B------:R-:W-:Y:S02]  /*3fc0*/  HADD2.F32 R12, -RZ, R142.reuse.H1_H1 ;  /* 0x3000008eff0c7230 */ /* 0x100fe40000004100 */
[----:B------:R-:W-:Y:S01]  /*3fd0*/  FMUL.FTZ R74, R131, R74 ;  /* 0x0000004a834a7220 */ /* 0x000fe20000410000 */
[----:B------:R-:W-:-:S02]  /*3fe0*/  HADD2.F32 R142, -RZ, R142.H0_H0 ;  /* 0x2000008eff8e7230 */ /* 0x000fc40000004100 */
[-C--:B------:R-:W-:Y:S01]  /*3ff0*/  FFMA.FTZ R15, R131, R72.reuse, -R15 ;  /* 0x00000048830f7223 */ /* 0x080fe2000001080f */
[--C-:B------:R-:W-:Y:S02]  /*4000*/  HADD2.F32 R131, -RZ, R156.reuse.H0_H0 ;  /* 0x2000009cff837230 */ /* 0x100fe40000004100 */
[----:B------:R-:W-:Y:S01]  /*4010*/  FFMA.FTZ R75, R75, R72, R74 ;  /* 0x000000484b4b7223 */ /* 0x000fe2000001004a */
[----:B------:R-:W-:Y:S02]  /*4020*/  HADD2.F32 R72, -RZ, R143.H0_H0 ;  /* 0x2000008fff487230 */ /* 0x000fe40000004100 */
[-C--:B------:R-:W-:Y:S01]  /*4030*/  FMUL.FTZ R74, R12, R131.reuse ;  /* 0x000000830c4a7220 */ /* 0x080fe20000410000 */
[C---:B------:R-:W-:Y:S01]  /*4040*/  FMUL.FTZ R131, R142.reuse, R131 ;  /* 0x000000838e837220 */ /* 0x040fe20000410000 */
[----:B------:R-:W-:Y:S02]  /*4050*/  F2FP.F16.F32.PACK_AB R15, R75, R15 ;  /* 0x0000000f4b0f723e */ /* 0x000fe400000000ff */
[-C--:B------:R-:W-:Y:S01]  /*4060*/  FFMA.FTZ R74, R142, R72.reuse, -R74 ;  /* 0x000000488e4a7223 */ /* 0x080fe2000001084a */
[----:B------:R-:W-:Y:S01]  /*4070*/  FFMA.FTZ R12, R12, R72, R131 ;  /* 0x000000480c0c7223 */ /* 0x000fe20000010083 */
[----:B------:R-:W-:-:S02]  /*4080*/  HADD2.F32 R72, -RZ, R156.H1_H1 ;  /* 0x3000009cff487230 */ /* 0x000fc40000004100 */
        /* <DEDUP_REMOVED lines=9> */
.L_x_4854:
[----:B------:R-:W-:Y:S05]  /*4120*/  BSYNC B3 ;  /* 0x0000000000037941 */ /* 0x000fea0003800000 */
.L_x_4853:
[----:B---3--:R-:W-:-:S04]  /*4130*/  LEA R72, P3, R18, R11, 0x1 ;  /* 0x0000000b12487211 */ /* 0x008fc800078608ff */
[----:B--2---:R-:W-:-:S05]  /*4140*/  LEA.HI.X R73, R18, R80, R19, 0x1, P3 ;  /* 0x0000005012497211 */ /* 0x004fca00018f0c13 */
[----:B0-----:R4:W-:Y:S04]  /*4150*/  ST.E.128 desc[UR60][R72.64], R12 ;  /* 0x0000000c48007985 */ /* 0x0019e8000c101d3c */
.L_x_4852:
[----:B------:R-:W-:Y:S05]  /*4160*/  BSYNC B2 ;  /* 0x0000000000027941 */ /* 0x000fea0003800000 */
.L_x_4851:
        /* <DEDUP_REMOVED lines=50> */
.L_x_4858:
[----:B------:R-:W-:Y:S05]  /*4490*/  BSYNC B3 ;  /* 0x0000000000037941 */ /* 0x000fea0003800000 */
.L_x_4857:
[----:B------:R-:W-:Y:S02]  /*44a0*/  IMAD.SHL.U32 R70, R203, 0x8, RZ ;  /* 0x00000008cb467824 */ /* 0x000fe400078e00ff */
[----:B---3--:R-:W-:Y:S02]  /*44b0*/  IMAD.MOV.U32 R68, RZ, RZ, R11 ;  /* 0x000000ffff447224 */ /* 0x008fe400078e000b */
[----:B--2---:R-:W-:Y:S02]  /*44c0*/  IMAD.MOV.U32 R69, RZ, RZ, R80 ;  /* 0x000000ffff457224 */ /* 0x004fe400078e0050 */
[----:B------:R-:W-:-:S05]  /*44d0*/  IMAD.WIDE R68, R70, 0x2, R68 ;  /* 0x0000000246447825 */ /* 0x000fca00078e0244 */
[----:B0-----:R0:W-:Y:S02]  /*44e0*/  ST.E.128 desc[UR60][R68.64], R12 ;  /* 0x0000000c44007985 */ /* 0x0011e4000c101d3c */
.L_x_4856:
[----:B------:R-:W-:Y:S05]  /*44f0*/  BSYNC B2 ;  /* 0x0000000000027941 */ /* 0x000fea0003800000 */
.L_x_4855:
[----:B------:R-:W-:Y:S01]  /*4500*/  ISETP.NE.AND P3, PT, R20, RZ, PT ;  /* 0x000000ff1400720c */ /* 0x000fe20003f65270 */
[----:B------:R-:W-:-:S12]  /*4510*/  BSSY B2, `(.L_x_4859) ;  /* 0x0000036000027945 */ /* 0x000fd80003800000 */
[----:B------:R-:W-:Y:S05]  /*4520*/  @!P3 BRA `(.L_x_4860) ;  /* 0x0000000000d0b947 */ /* 0x000fea0003800000 */
[----:B0---4-:R0:W4:Y:S01]  /*4530*/  LDS.128 R12, [R77+0x21000] ;  /* 0x021000004d0c7984 */ /* 0x0111220000000c00 */
[----:B------:R-:W-:Y:S01]  /*4540*/  ISETP.GE.AND P3, PT, R222, R117, PT ;  /* 0x00000075de00720c */ /* 0x000fe20003f66270 */
[----:B------:R-:W-:-:S12]  /*4550*/  BSSY B3, `(.L_x_4861) ;  /* 0x000002c000037945 */ /* 0x000fd80003800000 */
[----:B0-----:R-:W-:Y:S05]  /*4560*/  @P3 BRA `(.L_x_4862) ;  /* 0x0000000000a83947 */ /* 0x001fea0003800000 */
[--C-:B------:R-:W-:Y:S01]  /*4570*/  SHF.R.U64 R68, R64, 0x10, R65.reuse ;  /* 0x0000001040447819 */ /* 0x100fe20000001241 */
[--C-:B----4-:R-:W-:Y:S01]  /*4580*/  HADD2.F32 R69, -RZ, R13.reuse.H0_H0 ;  /* 0x2000000dff457230 */ /* 0x110fe20000004100 */
[----:B------:R-:W-:Y:S01]  /*4590*/  SHF.R.U32.HI R64, RZ, 0x10, R65 ;  /* 0x00000010ff407819 */ /* 0x000fe20000011641 */
[----:B------:R-:W-:Y:S01]  /*45a0*/  HADD2.F32 R70, -RZ, R154.H1_H1 ;  /* 0x3000009aff467230 */ /* 0x000fe20000004100 */
[--C-:B------:R-:W-:Y:S01]  /*45b0*/  SHF.R.U64 R65, R66, 0x10, R67.reuse ;  /* 0x0000001042417819 */ /* 0x100fe20000001243 */
[----:B------:R-:W-:Y:S01]  /*45c0*/  HADD2.F32 R68, -RZ, R68.H0_H0 ;  /* 0x20000044ff447230 */ /* 0x000fe20000004100 */
[----:B------:R-:W-:Y:S01]  /*45d0*/  SHF.R.U32.HI R66, RZ, 0x10, R67 ;  /* 0x00000010ff427819 */ /* 0x000fe20000011643 */
[----:B------:R-:W-:Y:S02]  /*45e0*/  HADD2.F32 R67, -RZ, R13.H1_H1 ;  /* 0x3000000dff437230 */ /* 0x000fe40000004100 */
[----:B------:R-:W-:Y:S02]  /*45f0*/  HADD2.F32 R65, -RZ, R65.H0_H0 ;  /* 0x20000041ff417230 */ /* 0x000fe40000004100 */
[----:B------:R-:W-:-:S03]  /*4600*/  HADD2.F32 R64, -RZ, R64.H0_H0 ;  /* 0x20000040ff407230 */ /* 0x000fc60000004100 */
[-C--:B------:R-:W-:Y:S01]  /*4610*/  FMUL.FTZ R13, R67, R65.reuse ;  /* 0x00000041430d7220 */ /* 0x080fe20000410000 */
[----:B------:R-:W-:-:S03]  /*4620*/  FMUL.FTZ R65, R69, R65 ;  /* 0x0000004145417220 */ /* 0x000fc60000410000 */
[-C--:B------:R-:W-:Y:S01]  /*4630*/  FFMA.FTZ R13, R69, R68.reuse, -R13 ;  /* 0x00000044450d7223 */ /* 0x080fe2000001080d */
[----:B------:R-:W-:Y:S01]  /*4640*/  FFMA.FTZ R65, R67, R68, R65 ;  /* 0x0000004443417223 */ /* 0x000fe20000010041 */
[----:B------:R-:W-:Y:S02]  /*4650*/  HADD2.F32 R67, -RZ, R66.H0_H0 ;  /* 0x20000042ff437230 */ /* 0x000fe40000004100 */
[--C-:B------:R-:W-:Y:S02]  /*4660*/  HADD2.F32 R66, -RZ, R15.reuse.H1_H1 ;  /* 0x3000000fff427230 */ /* 0x100fe40000004100 */
[----:B------:R-:W-:Y:S01]  /*4670*/  HADD2.F32 R68, -RZ, R15.H0_H0 ;  /* 0x2000000fff447230 */ /* 0x000fe20000004100 */
[----:B------:R-:W-:Y:S02]  /*4680*/  F2FP.F16.F32.PACK_AB R13, R65, R13 ;  /* 0x0000000d410d723e */ /* 0x000fe400000000ff */
[-C--:B------:R-:W-:Y:S02]  /*4690*/  FMUL.FTZ R15, R66, R67.reuse ;  /* 0x00000043420f7220 */ /* 0x080fe40000410000 */
[----:B------:R-:W-:-:S02]  /*46a0*/  FMUL.FTZ R67, R68, R67 ;  /* 0x0000004344437220 */ /* 0x000fc40000410000 */
[-C--:B------:R-:W-:Y:S01]  /*46b0*/  FFMA.FTZ R15, R68, R64.reuse, -R15 ;  /* 0x00000040440f7223 */ /* 0x080fe2000001080f */
[----:B------:R-:W-:Y:S02]  /*46c0*/  HADD2.F32 R68, -RZ, R154.H0_H0 ;  /* 0x2000009aff447230 */ /* 0x000fe40000004100 */
[----:B------:R-:W-:Y:S01]  /*46d0*/  FFMA.FTZ R64, R66, R64, R67 ;  /* 0x0000004042407223 */ /* 0x000fe20000010043 */
[----:B------:R-:W-:Y:S02]  /*46e0*/  IMAD.MOV.U32 R66, RZ, RZ, R14 ;  /* 0x000000ffff427224 */ /* 0x000fe400078e000e */
[--C-:B------:R-:W-:Y:S02]  /*46f0*/  HADD2.F32 R14, -RZ, R12.reuse.H0_H0 ;  /* 0x2000000cff0e7230 */ /* 0x100fe40000004100 */
[----:B------:R-:W-:Y:S01]  /*4700*/  HADD2.F32 R12, -RZ, R12.H1_H1 ;  /* 0x3000000cff0c7230 */ /* 0x000fe20000004100 */
[----:B------:R-:W-:Y:S01]  /*4710*/  F2FP.F16.F32.PACK_AB R15, R64, R15 ;  /* 0x0000000f400f723e */ /* 0x000fe200000000ff */
[----:B------:R-:W-:-:S03]  /*4720*/  HADD2.F32 R67, -RZ, R152.H1_H1 ;  /* 0x30000098ff437230 */ /* 0x000fc60000004100 */
[-C--:B------:R-:W-:Y:S01]  /*4730*/  FMUL.FTZ R69, R12, R68.reuse ;  /* 0x000000440c457220 */ /* 0x080fe20000410000 */
[----:B------:R-:W-:-:S03]  /*4740*/  FMUL.FTZ R68, R14, R68 ;  /* 0x000000440e447220 */ /* 0x000fc60000410000 */
[-C--:B------:R-:W-:Y:S01]  /*4750*/  FFMA.FTZ R14, R14, R67.reuse, -R69 ;  /* 0x000000430e0e7223 */ /* 0x080fe20000010845 */
[----:B------:R-:W-:Y:S01]  /*4760*/  FFMA.FTZ R12, R12, R67, R68 ;  /* 0x000000430c0c7223 */ /* 0x000fe20000010044 */
[--C-:B------:R-:W-:Y:S02]  /*4770*/  HADD2.F32 R68, -RZ, R66.reuse.H0_H0 ;  /* 0x20000042ff447230 */ /* 0x100fe40000004100 */
[----:B------:R-:W-:Y:S02]  /*4780*/  HADD2.F32 R66, -RZ, R66.H1_H1 ;  /* 0x30000042ff427230 */ /* 0x000fe40000004100 */
[----:B------:R-:W-:Y:S01]  /*4790*/  HADD2.F32 R67, -RZ, R152.H0_H0 ;  /* 0x20000098ff437230 */ /* 0x000fe20000004100 */
[----:B------:R-:W-:Y:S02]  /*47a0*/  F2FP.F16.F32.PACK_AB R12, R12, R14 ;  /* 0x0000000e0c0c723e */ /* 0x000fe400000000ff */
[-C--:B------:R-:W-:Y:S01]  /*47b0*/  FMUL.FTZ R69, R66, R70.reuse ;  /* 0x0000004642457220 */ /* 0x080fe20000410000 */
[----:B------:R-:W-:-:S03]  /*47c0*/  FMUL.FTZ R70, R68, R70 ;  /* 0x0000004644467220 */ /* 0x000fc60000410000 */
[-C--:B------:R-:W-:Y:S01]  /*47d0*/  FFMA.FTZ R69, R68, R67.reuse, -R69 ;  /* 0x0000004344457223 */ /* 0x080fe20000010845 */
[----:B------:R-:W-:-:S05]  /*47e0*/  FFMA.FTZ R70, R66, R67, R70 ;  /* 0x0000004342467223 */ /* 0x000fca0000010046 */
[----:B------:R-:W-:-:S05]  /*47f0*/  F2FP.F16.F32.PACK_AB R69, R70, R69 ;  /* 0x000000454645723e */ /* 0x000fca00000000ff */
[----:B------:R-:W-:-:S07]  /*4800*/  IMAD.MOV.U32 R14, RZ, RZ, R69 ;  /* 0x000000ffff0e7224 */ /* 0x000fce00078e0045 */
.L_x_4862:
[----:B------:R-:W-:Y:S05]  /*4810*/  BSYNC B3 ;  /* 0x0000000000037941 */ /* 0x000fea0003800000 */
.L_x_4861:
[----:B------:R-:W-:Y:S01]  /*4820*/  SHF.L.U32 R66, R204, 0x3, RZ ;  /* 0x00000003cc427819 */ /* 0x000fe200000006ff */
[----:B---3--:R-:W-:Y:S02]  /*4830*/  IMAD.MOV.U32 R64, RZ, RZ, R11 ;  /* 0x000000ffff407224 */ /* 0x008fe400078e000b */
[----:B--2---:R-:W-:Y:S02]  /*4840*/  IMAD.MOV.U32 R65, RZ, RZ, R80 ;  /* 0x000000ffff417224 */ /* 0x004fe400078e0050 */
[----:B------:R-:W-:-:S05]  /*4850*/  IMAD.WIDE R64, R66, 0x2, R64 ;  /* 0x0000000242407825 */ /* 0x000fca00078e0240 */
[----:B----4-:R0:W-:Y:S02]  /*4860*/  ST.E.128 desc[UR60][R64.64], R12 ;  /* 0x0000000c40007985 */ /* 0x0101e4000c101d3c */
.L_x_4860:
[----:B------:R-:W-:Y:S05]  /*4870*/  BSYNC B2 ;  /* 0x0000000000027941 */ /* 0x000fea0003800000 */
.L_x_4859:
[----:B------:R-:W-:Y:S01]  /*4880*/  ISETP.NE.AND P3, PT, R21, RZ, PT ;  /* 0x000000ff1500720c */ /* 0x000fe20003f65270 */
[----:B------:R-:W-:-:S12]  /*4890*/  BSSY B2, `(.L_x_4863) ;  /* 0x000003a000027945 */ /* 0x000fd80003800000 */
        /* <DEDUP_REMOVED lines=9> */
[----:B------:R-:W-:Y:S01]  /*4930*/  SHF.R.U64 R60, R60, 0x10, R61 ;  /* 0x000000103c3c7819 */ /* 0x000fe2000000123d */
[----:B------:R-:W-:Y:S02]  /*4940*/  HADD2.F32 R68, -RZ, R150.H1_H1 ;  /* 0x30000096ff447230 */ /* 0x000fe40000004100 */
        /* <DEDUP_REMOVED lines=9> */
[----:B------:R-:W-:Y:S01]  /*49e0*/  SHF.R.U32.HI R60, RZ, 0x10, R61 ;  /* 0x00000010ff3c7819 */ /* 0x000fe2000001163d */
[----:B------:R-:W-:Y:S02]  /*49f0*/  IMAD.MOV.U32 R61, RZ, RZ, R12 ;  /* 0x000000ffff3d7224 */ /* 0x000fe400078e000c */
[----:B------:R-:W-:Y:S01]  /*4a00*/  IMAD.MOV.U32 R12, RZ, RZ, R15 ;  /* 0x000000ffff0c7224 */ /* 0x000fe200078e000f */
[----:B------:R-:W-:Y:S01]  /*4a10*/  F2FP.F16.F32.PACK_AB R66, R67, R66 ;  /* 0x000000424342723e */ /* 0x000fe200000000ff */
[----:B------:R-:W-:Y:S02]  /*4a20*/  HADD2.F32 R15, -RZ, R62.H0_H0 ;  /* 0x2000003eff0f7230 */ /* 0x000fe40000004100 */
[----:B------:R-:W-:-:S02]  /*4a30*/  HADD2.F32 R60, -RZ, R60.H0_H0 ;  /* 0x2000003cff3c7230 */ /* 0x000fc40000004100 */
[--C-:B------:R-:W-:Y:S02]  /*4a40*/  HADD2.F32 R13, -RZ, R12.reuse.H1_H1 ;  /* 0x3000000cff0d7230 */ /* 0x100fe40000004100 */
[----:B------:R-:W-:-:S03]  /*4a50*/  HADD2.F32 R12, -RZ, R12.H0_H0 ;  /* 0x2000000cff0c7230 */ /* 0x000fc60000004100 */
[CC--:B------:R-:W-:Y:S02]  /*4a60*/  FMUL.FTZ R62, R13.reuse, R15.reuse ;  /* 0x0000000f0d3e7220 */ /* 0x0c0fe40000410000 */
[C---:B------:R-:W-:Y:S02]  /*4a70*/  FMUL.FTZ R15, R12.reuse, R15 ;  /* 0x0000000f0c0f7220 */ /* 0x040fe40000410000 */
[-C--:B------:R-:W-:Y:S01]  /*4a80*/  FFMA.FTZ R12, R12, R60.reuse, -R62 ;  /* 0x0000003c0c0c7223 */ /* 0x080fe2000001083e */
[----:B------:R-:W-:Y:S02]  /*4a90*/  HADD2.F32 R62, -RZ, R151.H1_H1 ;  /* 0x30000097ff3e7230 */ /* 0x000fe40000004100 */
[----:B------:R-:W-:Y:S01]  /*4aa0*/  FFMA.FTZ R13, R13, R60, R15 ;  /* 0x0000003c0d0d7223 */ /* 0x000fe2000001000f */
[----:B------:R-:W-:Y:S02]  /*4ab0*/  IMAD.MOV.U32 R60, RZ, RZ, R14 ;  /* 0x000000ffff3c7224 */ /* 0x000fe400078e000e */
[----:B------:R-:W-:-:S02]  /*4ac0*/  HADD2.F32 R14, -RZ, R61.H1_H1 ;  /* 0x3000003dff0e7230 */ /* 0x000fc40000004100 */
[----:B------:R-:W-:Y:S02]  /*4ad0*/  HADD2.F32 R15, -RZ, R61.H0_H0 ;  /* 0x2000003dff0f7230 */ /* 0x000fe40000004100 */
[----:B------:R-:W-:Y:S02]  /*4ae0*/  HADD2.F32 R61, -RZ, R151.H0_H0 ;  /* 0x20000097ff3d7230 */ /* 0x000fe40000004100 */
        /* <DEDUP_REMOVED lines=11> */
[----:B------:R-:W-:Y:S01]  /*4ba0*/  FFMA.FTZ R68, R60, R61, R68 ;  /* 0x0000003d3c447223 */ /* 0x000fe20000010044 */
[----:B------:R-:W-:Y:S01]  /*4bb0*/  F2FP.F16.F32.PACK_AB R60, R13, R12 ;  /* 0x0000000c0d3c723e */ /* 0x000fe200000000ff */
[----:B------:R-:W-:Y:S02]  /*4bc0*/  IMAD.MOV.U32 R12, RZ, RZ, R14 ;  /* 0x000000ffff0c7224 */ /* 0x000fe400078e000e */
[----:B------:R-:W-:Y:S01]  /*4bd0*/  IMAD.MOV.U32 R13, RZ, RZ, R66 ;  /* 0x000000ffff0d7224 */ /* 0x000fe200078e0042 */
[----:B------:R-:W-:Y:S01]  /*4be0*/  F2FP.F16.F32.PACK_AB R63, R68, R63 ;  /* 0x0000003f443f723e */ /* 0x000fe200000000ff */
[----:B------:R-:W-:-:S03]  /*4bf0*/  IMAD.MOV.U32 R15, RZ, RZ, R60 ;  /* 0x000000ffff0f7224 */ /* 0x000fc600078e003c */
[----:B------:R-:W-:-:S07]  /*4c00*/  MOV R14, R63 ;  /* 0x0000003f000e7202 */ /* 0x000fce0000000f00 */
.L_x_4866:
[----:B------:R-:W-:Y:S05]  /*4c10*/  BSYNC B3 ;  /* 0x0000000000037941 */ /* 0x000fea0003800000 */
.L_x_4865:
[----:B----4-:R0:W-:Y:S02]  /*4c20*/  ST.E.128 desc[UR60][R64.64], R12 ;  /* 0x0000000c40007985 */ /* 0x0101e4000c101d3c */
.L_x_4864:
[----:B------:R-:W-:Y:S05]  /*4c30*/  BSYNC B2 ;  /* 0x0000000000027941 */ /* 0x000fea0003800000 */
.L_x_4863:
        /* <DEDUP_REMOVED lines=11> */
[----:B------:R-:W-:-:S03]  /*4cf0*/  SHF.R.U64 R56, R56, 0x10, R57 ;  /* 0x0000001038387819 */ /* 0x000fc60000001239 */
[----:B------:R-:W-:Y:S02]  /*4d00*/  HADD2.F32 R63, -RZ, R63.H0_H0 ;  /* 0x2000003fff3f7230 */ /* 0x000fe40000004100 */
[--C-:B------:R-:W-:Y:S02]  /*4d10*/  HADD2.F32 R13, -RZ, R58.reuse.H1_H1 ;  /* 0x3000003aff0d7230 */ /* 0x100fe40000004100 */
[----:B------:R-:W-:Y:S02]  /*4d20*/  HADD2.F32 R58, -RZ, R58.H0_H0 ;  /* 0x2000003aff3a7230 */ /* 0x000fe40000004100 */
[----:B------:R-:W-:Y:S02]  /*4d30*/  HADD2.F32 R56, -RZ, R56.H0_H0 ;  /* 0x20000038ff387230 */ /* 0x000fe40000004100 */
[-C--:B------:R-:W-:Y:S01]  /*4d40*/  FMUL.FTZ R62, R13, R63.reuse ;  /* 0x0000003f0d3e7220 */ /* 0x080fe20000410000 */
[----:B------:R-:W-:-:S03]  /*4d50*/  FMUL.FTZ R63, R58, R63 ;  /* 0x0000003f3a3f7220 */ /* 0x000fc60000410000 */
[-C--:B------:R-:W-:Y:S01]  /*4d60*/  FFMA.FTZ R62, R58, R56.reuse, -R62 ;  /* 0x000000383a3e7223 */ /* 0x080fe2000001083e */
[----:B------:R-:W-:Y:S01]  /*4d70*/  FFMA.FTZ R63, R13, R56, R63 ;  /* 0x000000380d3f7223 */ /* 0x000fe2000001003f */
[----:B------:R-:W-:Y:S01]  /*4d80*/  SHF.R.U32.HI R56, RZ, 0x10, R57 ;  /* 0x00000010ff387819 */ /* 0x000fe20000011639 */
[--C-:B------:R-:W-:Y:S01]  /*4d90*/  HADD2.F32 R13, -RZ, R15.reuse.H1_H1 ;  /* 0x3000000fff0d7230 */ /* 0x100fe20000004100 */
[----:B------:R-:W-:Y:S01]  /*4da0*/  SHF.R.U32.HI R57, RZ, 0x10, R59 ;  /* 0x00000010ff397819 */ /* 0x000fe2000001163b */
[----:B------:R-:W-:Y:S01]  /*4db0*/  HADD2.F32 R15, -RZ, R15.H0_H0 ;  /* 0x2000000fff0f7230 */ /* 0x000fe20000004100 */
[----:B------:R-:W-:Y:S01]  /*4dc0*/  F2FP.F16.F32.PACK_AB R62, R63, R62 ;  /* 0x0000003e3f3e723e */ /* 0x000fe200000000ff */
[----:B------:R-:W-:Y:S02]  /*4dd0*/  HADD2.F32 R56, -RZ, R56.H0_H0 ;  /* 0x20000038ff387230 */ /* 0x000fe40000004100 */
[----:B------:R-:W-:-:S05]  /*4de0*/  HADD2.F32 R57, -RZ, R57.H0_H0 ;  /* 0x20000039ff397230 */ /* 0x000fca0000004100 */
[-C--:B------:R-:W-:Y:S01]  /*4df0*/  FMUL.FTZ R58, R13, R57.reuse ;  /* 0x000000390d3a7220 */ /* 0x080fe20000410000 */
[----:B------:R-:W-:-:S03]  /*4e00*/  FMUL.FTZ R57, R15, R57 ;  /* 0x000000390f397220 */ /* 0x000fc60000410000 */
[-C--:B------:R-:W-:Y:S01]  /*4e10*/  FFMA.FTZ R58, R15, R56.reuse, -R58 ;  /* 0x000000380f3a7223 */ /* 0x080fe2000001083a */
[----:B------:R-:W-:Y:S01]  /*4e20*/  FFMA.FTZ R57, R13, R56, R57 ;  /* 0x000000380d397223 */ /* 0x000fe20000010039 */
[--C-:B------:R-:W-:Y:S02]  /*4e30*/  HADD2.F32 R13, -RZ, R12.reuse.H0_H0 ;  /* 0x2000000cff0d7230 */ /* 0x100fe40000004100 */
[----:B------:R-:W-:Y:S02]  /*4e40*/  HADD2.F32 R12, -RZ, R12.H1_H1 ;  /* 0x3000000cff0c7230 */ /* 0x000fe40000004100 */
[--C-:B------:R-:W-:Y:S01]  /*4e50*/  HADD2.F32 R15, -RZ, R149.reuse.H0_H0 ;  /* 0x20000095ff0f7230 */ /* 0x100fe20000004100 */
[----:B------:R-:W-:Y:S01]  /*4e60*/  F2FP.F16.F32.PACK_AB R57, R57, R58 ;  /* 0x0000003a3939723e */ /* 0x000fe200000000ff */
[----:B------:R-:W-:Y:S02]  /*4e70*/  HADD2.F32 R56, -RZ, R148.H0_H0 ;  /* 0x20000094ff387230 */ /* 0x000fe40000004100 */
[----:B------:R-:W-:-:S02]  /*4e80*/  HADD2.F32 R149, -RZ, R149.H1_H1 ;  /* 0x30000095ff957230 */ /* 0x000fc40000004100 */
[CC--:B------:R-:W-:Y:S01]  /*4e90*/  FMUL.FTZ R59, R12.reuse, R15.reuse ;  /* 0x0000000f0c3b7220 */ /* 0x0c0fe20000410000 */
[C---:B------:R-:W-:Y:S01]  /*4ea0*/  FMUL.FTZ R15, R13.reuse, R15 ;  /* 0x0000000f0d0f7220 */ /* 0x040fe20000410000 */
[----:B------:R-:W-:Y:S02]  /*4eb0*/  HADD2.F32 R148, -RZ, R148.H1_H1 ;  /* 0x30000094ff947230 */ /* 0x000fe40000004100 */
        /* <DEDUP_REMOVED lines=12> */
[----:B------:R-:W-:-:S04]  /*4f80*/  IMAD.MOV.U32 R13, RZ, RZ, R62 ;  /* 0x000000ffff0d7224 */ /* 0x000fc800078e003e */
[----:B------:R-:W-:-:S07]  /*4f90*/  IMAD.MOV.U32 R14, RZ, RZ, R149 ;  /* 0x000000ffff0e7224 */ /* 0x000fce00078e0095 */
.L_x_4870:
[----:B------:R-:W-:Y:S05]  /*4fa0*/  BSYNC B3 ;  /* 0x0000000000037941 */ /* 0x000fea0003800000 */
.L_x_4869:
[----:B----4-:R0:W-:Y:S02]  /*4fb0*/  ST.E.128 desc[UR60][R60.64], R12 ;  /* 0x0000000c3c007985 */ /* 0x0101e4000c101d3c */
.L_x_4868:
[----:B------:R-:W-:Y:S05]  /*4fc0*/  BSYNC B2 ;  /* 0x0000000000027941 */ /* 0x000fea0003800000 */
.L_x_4867:
        /* <DEDUP_REMOVED lines=36> */
[----:B------:R-:W-:Y:S01]  /*5210*/  HADD2.F32 R14, -RZ, R14.H0_H0 ;  /* 0x2000000eff0e7230 */ /* 0x000fe20000004100 */
[----:B------:R-:W-:Y:S01]  /*5220*/  F2FP.F16.F32.PACK_AB R53, R54, R53 ;  /* 0x000000353635723e */ /* 0x000fe200000000ff */
[----:B------:R-:W-:-:S02]  /*5230*/  HADD2.F32 R11, -RZ, R146.H0_H0 ;  /* 0x20000092ff0b7230 */ /* 0x000fc40000004100 */
[-C--:B------:R-:W-:Y:S01]  /*5240*/  FMUL.FTZ R13, R55, R147.reuse ;  /* 0x00000093370d7220 */ /* 0x080fe20000410000 */
[----:B------:R-:W-:Y:S02]  /*5250*/  HADD2.F32 R146, -RZ, R146.H1_H1 ;  /* 0x30000092ff927230 */ /* 0x000fe40000004100 */
[----:B------:R-:W-:Y:S01]  /*5260*/  FMUL.FTZ R147, R14, R147 ;  /* 0x000000930e937220 */ /* 0x000fe20000410000 */
[-C--:B------:R-:W-:Y:S01]  /*5270*/  FFMA.FTZ R58, R12, R11.reuse, -R58 ;  /* 0x0000000b0c3a7223 */ /* 0x080fe2000001083a */
[----:B------:R-:W-:Y:S01]  /*5280*/  FFMA.FTZ R59, R15, R11, R59 ;  /* 0x0000000b0f3b7223 */ /* 0x000fe2000001003b */
[-C--:B------:R-:W-:Y:S01]  /*5290*/  FFMA.FTZ R13, R14, R146.reuse, -R13 ;  /* 0x000000920e0d7223 */ /* 0x080fe2000001080d */
[----:B------:R-:W-:Y:S01]  /*52a0*/  FFMA.FTZ R147, R55, R146, R147 ;  /* 0x0000009237937223 */ /* 0x000fe20000010093 */
[----:B------:R-:W-:Y:S02]  /*52b0*/  IMAD.MOV.U32 R15, RZ, RZ, R53 ;  /* 0x000000ffff0f7224 */ /* 0x000fe400078e0035 */
[----:B------:R-:W-:-:S02]  /*52c0*/  F2FP.F16.F32.PACK_AB R58, R59, R58 ;  /* 0x0000003a3b3a723e */ /* 0x000fc400000000ff */
[----:B------:R-:W-:Y:S01]  /*52d0*/  F2FP.F16.F32.PACK_AB R147, R147, R13 ;  /* 0x0000000d9393723e */ /* 0x000fe200000000ff */
[----:B------:R-:W-:Y:S02]  /*52e0*/  IMAD.MOV.U32 R13, RZ, RZ, R52 ;  /* 0x000000ffff0d7224 */ /* 0x000fe400078e0034 */
[----:B------:R-:W-:Y:S01]  /*52f0*/  IMAD.MOV.U32 R12, RZ, RZ, R58 ;  /* 0x000000ffff0c7224 */ /* 0x000fe200078e003a */
[----:B------:R-:W-:-:S07]  /*5300*/  MOV R14, R147 ;  /* 0x00000093000e7202 */ /* 0x000fce0000000f00 */
.L_x_4872:
[----:B------:R-:W-:Y:S05]  /*5310*/  BSYNC B2 ;  /* 0x0000000000027941 */ /* 0x000fea0003800000 */
.L_x_4871:
[----:B----4-:R0:W-:Y:S02]  /*5320*/  ST.E.128 desc[UR60][R56.64], R12 ;  /* 0x0000000c38007985 */ /* 0x0101e4000c101d3c */
.L_x_4850:
[----:B------:R-:W-:Y:S05]  /*5330*/  BSYNC B1 ;  /* 0x0000000000017941 */ /* 0x000fea0003800000 */
.L_x_4849:
[----:B------:R-:W-:-:S03]  /*5340*/  UMOV UR4, 0xffffffff ;  /* 0xffffffff00047882 */ /* 0x000fc60000000000 */
[----:B------:R-:W-:Y:S05]  /*5350*/  BRA.DIV UR4, `(.L_x_4873) ;  /* 0x0000027604b47947 */ /* 0x000fea000b800000 */
[----:B-1----:R-:W1:Y:S04]  /*5360*/  SHFL.IDX PT, R113, R113, 0x1, 0x1c1f ;  /* 0x003c1f0071717f89 */ /* 0x002e6800000e0000 */
[----:B------:R-:W0:Y:S02]  /*5370*/  SHFL.IDX PT, R116, R116, 0x1, 0x1c1f ;  /* 0x003c1f0074747f89 */ /* 0x000e2400000e0000 */
.L_x_5279:
        /* <DEDUP_REMOVED lines=10> */
[--C-:B---3--:R-:W-:Y:S01]  /*5420*/  SHF.R.U64 R11, R48, 0x10, R49.reuse ;  /* 0x00000010300b7819 */ /* 0x108fe20000001231 */
        /* <DEDUP_REMOVED lines=40> */
.L_x_4878:
[----:B------:R-:W-:Y:S05]  /*56b0*/  BSYNC B2 ;  /* 0x0000000000027941 */ /* 0x000fea0003800000 */
.L_x_4877:
[----:B----4-:R0:W-:Y:S02]  /*56c0*/  ST.E.128 desc[UR60][R52.64], R12 ;  /* 0x0000000c34007985 */ /* 0x0101e4000c101d3c */
.L_x_4876:
[----:B------:R-:W-:Y:S05]  /*56d0*/  BSYNC B1 ;  /* 0x0000000000017941 */ /* 0x000fea0003800000 */
.L_x_4875:
[----:B------:R-:W-:Y:S01]  /*56e0*/  ISETP.NE.AND P3, PT, R10, RZ, PT ;  /* 0x000000ff0a00720c */ /* 0x000fe20003f65270 */
[----:B------:R-:W-:-:S12]  /*56f0*/  BSSY B1, `(.L_x_4879) ;  /* 0x0000037000017945 */ /* 0x000fd80003800000 */
[----:B------:R-:W-:Y:S05]  /*5700*/  @!P3 BRA `(.L_x_4880) ;  /* 0x0000000000d4b947 */ /* 0x000fea0003800000 */
[----:B0---4-:R0:W4:Y:S01]  /*5710*/  LDS.128 R12, [R78+0x20000] ;  /* 0x020000004e0c7984 */ /* 0x0111220000000c00 */
[----:B------:R-:W-:Y:S01]  /*5720*/  ISETP.GE.AND P3, PT, R224, R117, PT ;  /* 0x00000075e000720c */ /* 0x000fe20003f66270 */
[----:B---3--:R-:W-:Y:S01]  /*5730*/  IMAD.SHL.U32 R11, R203, 0x8, RZ ;  /* 0x00000008cb0b7824 */ /* 0x008fe200078e00ff */
[----:B------:R-:W-:Y:S01]  /*5740*/  BSSY B2, `(.L_x_4881) ;  /* 0x0000030000027945 */ /* 0x000fe20003800000 */
[----:B------:R-:W-:Y:S02]  /*5750*/  IMAD.MOV.U32 R48, RZ, RZ, R116 ;  /* 0x000000ffff307224 */ /* 0x000fe400078e0074 */
[----:B-1----:R-:W-:Y:S02]  /*5760*/  IMAD.MOV.U32 R49, RZ, RZ, R113 ;  /* 0x000000ffff317224 */ /* 0x002fe400078e0071 */
[----:B------:R-:W-:-:S06]  /*5770*/  IMAD.WIDE R48, R11, 0x2, R48 ;  /* 0x000000020b307825 */ /* 0x000fcc00078e0230 */
[----:B0-----:R-:W-:Y:S05]  /*5780*/  @P3 BRA `(.L_x_4882) ;  /* 0x0000000000ac3947 */ /* 0x001fea0003800000 */
[--C-:B------:R-:W-:Y:S01]  /*5790*/  SHF.R.U64 R50, R44, 0x10, R45.reuse ;  /* 0x000000102c327819 */ /* 0x100fe2000000122d */
[--C-:B----4-:R-:W-:Y:S01]  /*57a0*/  HADD2.F32 R52, -RZ, R15.reuse.H0_H0 ;  /* 0x2000000fff347230 */ /* 0x110fe20000004100 */
        /* <DEDUP_REMOVED lines=41> */
.L_x_4882:
[----:B------:R-:W-:Y:S05]  /*5a40*/  BSYNC B2 ;  /* 0x0000000000027941 */ /* 0x000fea0003800000 */
.L_x_4881:
[----:B----4-:R0:W-:Y:S02]  /*5a50*/  ST.E.128 desc[UR60][R48.64], R12 ;  /* 0x0000000c30007985 */ /* 0x0101e4000c101d3c */
.L_x_4880:
[----:B------:R-:W-:Y:S05]  /*5a60*/  BSYNC B1 ;  /* 0x0000000000017941 */ /* 0x000fea0003800000 */
.L_x_4879:
        /* <DEDUP_REMOVED lines=11> */
[--C-:B------:R-:W-:Y:S02]  /*5b20*/  SHF.R.U64 R11, R42, 0x10, R43.reuse ;  /* 0x000000102a0b7819 */ /* 0x100fe4000000122b */
[----:B------:R-:W-:Y:S02]  /*5b30*/  SHF.R.U32.HI R48, RZ, 0x10, R43 ;  /* 0x00000010ff307819 */ /* 0x000fe4000001162b */
[--C-:B------:R-:W-:Y:S01]  /*5b40*/  SHF.R.U64 R47, R40, 0x10, R41.reuse ;  /* 0x00000010282f7819 */ /* 0x100fe20000001229 */
[----:B----4-:R-:W-:Y:S01]  /*5b50*/  IMAD.MOV.U32 R40, RZ, RZ, R12 ;  /* 0x000000ffff287224 */ /* 0x010fe200078e000c */
[----:B------:R-:W-:Y:S01]  /*5b60*/  SHF.R.U32.HI R46, RZ, 0x10, R41 ;  /* 0x00000010ff2e7819 */ /* 0x000fe20000011629 */
[----:B------:R-:W-:Y:S02]  /*5b70*/  HADD2.F32 R43, -RZ, R11.H0_H0 ;  /* 0x2000000bff2b7230 */ /* 0x000fe40000004100 */
[----:B------:R-:W-:Y:S02]  /*5b80*/  HADD2.F32 R12, -RZ, R13.H1_H1 ;  /* 0x3000000dff0c7230 */ /* 0x000fe40000004100 */
[----:B------:R-:W-:-:S02]  /*5b90*/  HADD2.F32 R48, -RZ, R48.H0_H0 ;  /* 0x20000030ff307230 */ /* 0x000fc40000004100 */
[----:B------:R-:W-:Y:S02]  /*5ba0*/  HADD2.F32 R11, -RZ, R13.H0_H0 ;  /* 0x2000000dff0b7230 */ /* 0x000fe40000004100 */
[-C--:B------:R-:W-:Y:S01]  /*5bb0*/  FMUL.FTZ R50, R12, R43.reuse ;  /* 0x0000002b0c327220 */ /* 0x080fe20000410000 */
[--C-:B------:R-:W-:Y:S02]  /*5bc0*/  HADD2.F32 R41, -RZ, R15.reuse.H1_H1 ;  /* 0x3000000fff297230 */ /* 0x100fe40000004100 */
[----:B------:R-:W-:Y:S02]  /*5bd0*/  HADD2.F32 R13, -RZ, R15.H0_H0 ;  /* 0x2000000fff0d7230 */ /* 0x000fe40000004100 */
[----:B------:R-:W-:Y:S01]  /*5be0*/  FMUL.FTZ R43, R11, R43 ;  /* 0x0000002b0b2b7220 */ /* 0x000fe20000410000 */
[----:B------:R-:W-:Y:S02]  /*5bf0*/  HADD2.F32 R42, -RZ, R47.H0_H0 ;  /* 0x2000002fff2a7230 */ /* 0x000fe40000004100 */
[----:B------:R-:W-:Y:S01]  /*5c00*/  FMUL.FTZ R52, R41, R48 ;  /* 0x0000003029347220 */ /* 0x000fe20000410000 */
[----:B------:R-:W-:-:S02]  /*5c10*/  HADD2.F32 R46, -RZ, R46.H0_H0 ;  /* 0x2000002eff2e7230 */ /* 0x000fc40000004100 */
[----:B------:R-:W-:Y:S01]  /*5c20*/  FMUL.FTZ R48, R13, R48 ;  /* 0x000000300d307220 */ /* 0x000fe20000410000 */
[----:B------:R-:W-:Y:S02]  /*5c30*/  HADD2.F32 R15, -RZ, R40.H1_H1 ;  /* 0x30000028ff0f7230 */ /* 0x000fe40000004100 */
[----:B------:R-:W-:Y:S01]  /*5c40*/  FFMA.FTZ R12, R12, R42, R43 ;  /* 0x0000002a0c0c7223 */ /* 0x000fe2000001002b */
[----:B------:R-:W-:Y:S02]  /*5c50*/  HADD2.F32 R43, -RZ, R138.H1_H1 ;  /* 0x3000008aff2b7230 */ /* 0x000fe40000004100 */
[----:B------:R-:W-:Y:S01]  /*5c60*/  FFMA.FTZ R48, R41, R46, R48 ;  /* 0x0000002e29307223 */ /* 0x000fe20000010030 */
[----:B------:R-:W-:Y:S02]  /*5c70*/  HADD2.F32 R40, -RZ, R40.H0_H0 ;  /* 0x20000028ff287230 */ /* 0x000fe40000004100 */
[----:B------:R-:W-:Y:S01]  /*5c80*/  FFMA.FTZ R11, R11, R42, -R50 ;  /* 0x0000002a0b0b7223 */ /* 0x000fe20000010832 */
[----:B------:R-:W-:-:S02]  /*5c90*/  HADD2.F32 R138, -RZ, R138.H0_H0 ;  /* 0x2000008aff8a7230 */ /* 0x000fc40000004100 */
[----:B------:R-:W-:Y:S01]  /*5ca0*/  FFMA.FTZ R13, R13, R46, -R52 ;  /* 0x0000002e0d0d7223 */ /* 0x000fe20000010834 */
[--C-:B------:R-:W-:Y:S02]  /*5cb0*/  HADD2.F32 R41, -RZ, R14.reuse.H1_H1 ;  /* 0x3000000eff297230 */ /* 0x100fe40000004100 */
[-C--:B------:R-:W-:Y:S01]  /*5cc0*/  FMUL.FTZ R47, R15, R43.reuse ;  /* 0x0000002b0f2f7220 */ /* 0x080fe20000410000 */
[----:B------:R-:W-:Y:S02]  /*5cd0*/  HADD2.F32 R14, -RZ, R14.H0_H0 ;  /* 0x2000000eff0e7230 */ /* 0x000fe40000004100 */
[----:B------:R-:W-:Y:S01]  /*5ce0*/  FMUL.FTZ R46, R40, R43 ;  /* 0x0000002b282e7220 */ /* 0x000fe20000410000 */
[--C-:B------:R-:W-:Y:S02]  /*5cf0*/  HADD2.F32 R42, -RZ, R139.reuse.H1_H1 ;  /* 0x3000008bff2a7230 */ /* 0x100fe40000004100 */
[----:B------:R-:W-:Y:S01]  /*5d00*/  FMUL.FTZ R43, R41, R138 ;  /* 0x0000008a292b7220 */ /* 0x000fe20000410000 */
[----:B------:R-:W-:-:S02]  /*5d10*/  HADD2.F32 R139, -RZ, R139.H0_H0 ;  /* 0x2000008bff8b7230 */ /* 0x000fc40000004100 */
[----:B------:R-:W-:Y:S01]  /*5d20*/  FMUL.FTZ R138, R14, R138 ;  /* 0x0000008a0e8a7220 */ /* 0x000fe20000410000 */
[----:B------:R-:W-:Y:S01]  /*5d30*/  F2FP.F16.F32.PACK_AB R11, R12, R11 ;  /* 0x0000000b0c0b723e */ /* 0x000fe200000000ff */
[-C--:B------:R-:W-:Y:S01]  /*5d40*/  FFMA.FTZ R47, R40, R42.reuse, -R47 ;  /* 0x0000002a282f7223 */ /* 0x080fe2000001082f */
[----:B------:R-:W-:Y:S01]  /*5d50*/  FFMA.FTZ R46, R15, R42, R46 ;  /* 0x0000002a0f2e7223 */ /* 0x000fe2000001002e */
[-C--:B------:R-:W-:Y:S01]  /*5d60*/  FFMA.FTZ R43, R14, R139.reuse, -R43 ;  /* 0x0000008b0e2b7223 */ /* 0x080fe2000001082b */
[----:B------:R-:W-:Y:S01]  /*5d70*/  FFMA.FTZ R138, R41, R139, R138 ;  /* 0x0000008b298a7223 */ /* 0x000fe2000001008a */
[----:B------:R-:W-:Y:S01]  /*5d80*/  F2FP.F16.F32.PACK_AB R15, R48, R13 ;  /* 0x0000000d300f723e */ /* 0x000fe200000000ff */
[----:B------:R-:W-:Y:S01]  /*5d90*/  IMAD.MOV.U32 R13, RZ, RZ, R11 ;  /* 0x000000ffff0d7224 */ /* 0x000fe200078e000b */
[----:B------:R-:W-:Y:S02]  /*5da0*/  F2FP.F16.F32.PACK_AB R12, R46, R47 ;  /* 0x0000002f2e0c723e */ /* 0x000fe400000000ff */
[----:B------:R-:W-:-:S07]  /*5db0*/  F2FP.F16.F32.PACK_AB R14, R138, R43 ;  /* 0x0000002b8a0e723e */ /* 0x000fce00000000ff */
.L_x_4886:
[----:B------:R-:W-:Y:S05]  /*5dc0*/  BSYNC B2 ;  /* 0x0000000000027941 */ /* 0x000fea0003800000 */
.L_x_4885:
[----:B----4-:R0:W-:Y:S02]  /*5dd0*/  ST.E.128 desc[UR60][R44.64], R12 ;  /* 0x0000000c2c007985 */ /* 0x0101e4000c101d3c */
.L_x_4884:
[----:B------:R-:W-:Y:S05]  /*5de0*/  BSYNC B1 ;  /* 0x0000000000017941 */ /* 0x000fea0003800000 */
.L_x_4883:
        /* <DEDUP_REMOVED lines=27> */
[----:B------:R-:W-:-:S02]  /*5fa0*/  HADD2.F32 R36, -RZ, R127.H0_H0 ;  /* 0x2000007fff247230 */ /* 0x000fc40000004100 */
[----:B------:R-:W-:Y:S01]  /*5fb0*/  FFMA.FTZ R39, R11, R38, R42 ;  /* 0x000000260b277223 */ /* 0x000fe2000001002a */
[----:B------:R-:W-:Y:S02]  /*5fc0*/  HADD2.F32 R11, -RZ, R12.H1_H1 ;  /* 0x3000000cff0b7230 */ /* 0x000fe40000004100 */
[----:B------:R-:W-:Y:S01]  /*5fd0*/  FFMA.FTZ R46, R15, R37, -R46 ;  /* 0x000000250f2e7223 */ /* 0x000fe2000001082e */
[----:B------:R-:W-:Y:S02]  /*5fe0*/  HADD2.F32 R13, -RZ, R14.H1_H1 ;  /* 0x3000000eff0d7230 */ /* 0x000fe40000004100 */
[----:B------:R-:W-:Y:S02]  /*5ff0*/  HADD2.F32 R127, -RZ, R127.H1_H1 ;  /* 0x3000007fff7f7230 */ /* 0x000fe40000004100 */
[----:B------:R-:W-:Y:S01]  /*6000*/  FMUL.FTZ R37, R11, R36 ;  /* 0x000000240b257220 */ /* 0x000fe20000410000 */
[----:B------:R-:W-:Y:S02]  /*6010*/  HADD2.F32 R12, -RZ, R12.H0_H0 ;  /* 0x2000000cff0c7230 */ /* 0x000fe40000004100 */
[----:B------:R-:W-:-:S02]  /*6020*/  HADD2.F32 R14, -RZ, R14.H0_H0 ;  /* 0x2000000eff0e7230 */ /* 0x000fc40000004100 */
[-C--:B------:R-:W-:Y:S01]  /*6030*/  FMUL.FTZ R43, R13, R127.reuse ;  /* 0x0000007f0d2b7220 */ /* 0x080fe20000410000 */
        /* <DEDUP_REMOVED lines=12> */
.L_x_4890:
[----:B------:R-:W-:Y:S05]  /*6100*/  BSYNC B2 ;  /* 0x0000000000027941 */ /* 0x000fea0003800000 */
.L_x_4889:
[----:B----4-:R0:W-:Y:S02]  /*6110*/  ST.E.128 desc[UR60][R40.64], R12 ;  /* 0x0000000c28007985 */ /* 0x0101e4000c101d3c */
.L_x_4888:
[----:B------:R-:W-:Y:S05]  /*6120*/  BSYNC B1 ;  /* 0x0000000000017941 */ /* 0x000fea0003800000 */
.L_x_4887:
        /* <DEDUP_REMOVED lines=49> */
.L_x_4894:
[----:B------:R-:W-:Y:S05]  /*6440*/  BSYNC B2 ;  /* 0x0000000000027941 */ /* 0x000fea0003800000 */
.L_x_4893:
[----:B----4-:R0:W-:Y:S02]  /*6450*/  ST.E.128 desc[UR60][R36.64], R12 ;  /* 0x0000000c24007985 */ /* 0x0101e4000c101d3c */
.L_x_4892:
[----:B------:R-:W-:Y:S05]  /*6460*/  BSYNC B1 ;  /* 0x0000000000017941 */ /* 0x000fea0003800000 */
.L_x_4891:
        /* <DEDUP_REMOVED lines=48> */
.L_x_4896:
[----:B------:R-:W-:Y:S05]  /*6770*/  BSYNC B1 ;  /* 0x0000000000017941 */ /* 0x000fea0003800000 */
.L_x_4895:
[----:B----4-:R0:W-:Y:S01]  /*6780*/  ST.E.128 desc[UR60][R32.64], R12 ;  /* 0x0000000c20007985 */ /* 0x0101e2000c101d3c */
[----:B------:R-:W-:Y:S05]  /*6790*/  BRA `(.L_x_4874) ;  /* 0x00000040006c7947 */ /* 0x000fea0003800000 */
.L_x_4840:
        /* <DEDUP_REMOVED lines=22> */
[----:B------:R-:W-:Y:S02]  /*6900*/  LEA R52, P2, R28, UR4, 0x1 ;  /* 0x000000041c347c11 */ /* 0x000fe4000f8408ff */
[----:B------:R-:W-:-:S02]  /*6910*/  CS2R R48, SRZ ;  /* 0x0000000000307805 */ /* 0x000fc4000001ff00 */
        /* <DEDUP_REMOVED lines=23> */
.L_x_4898:
[----:B------:R-:W-:Y:S05]  /*6a90*/  BSYNC B1 ;  /* 0x0000000000017941 */ /* 0x000fea0003800000 */
.L_x_4897:
        /* <DEDUP_REMOVED lines=47> */
.L_x_4900:
[----:B------:R-:W-:Y:S05]  /*6d90*/  BSYNC B1 ;  /* 0x0000000000017941 */ /* 0x000fea0003800000 */
.L_x_4899:
[----:B------:R-:W2:Y:S01]  /*6da0*/  LDL R11, [R1+0x3c] ;  /* 0x00003c00010b7983 */ /* 0x000ea20000100800 */
[----:B0-----:R-:W-:Y:S02]  /*6db0*/  IMAD.MOV.U32 R12, RZ, RZ, R28 ;  /* 0x000000ffff0c7224 */ /* 0x001fe400078e001c */
[----:B------:R-:W-:Y:S02]  /*6dc0*/  IMAD.MOV.U32 R13, RZ, RZ, R29 ;  /* 0x000000ffff0d7224 */ /* 0x000fe400078e001d */
[----:B------:R-:W-:-:S03]  /*6dd0*/  IMAD.MOV.U32 R14, RZ, RZ, R34 ;  /* 0x000000ffff0e7224 */ /* 0x000fc600078e0022 */
        /* <DEDUP_REMOVED lines=8> */
[----:B------:R-:W-:-:S02]  /*6e60*/  MOV R13, R36 ;  /* 0x00000024000d7202 */ /* 0x000fc40000000f00 */
[----:B------:R-:W-:Y:S02]  /*6e70*/  PRMT R146, R14, 0x7610, R146 ;  /* 0x000076100e927816 */ /* 0x000fe40000000092 */
[----:B------:R-:W-:Y:S01]  /*6e80*/  PRMT R164, R12, 0x5410, R13 ;  /* 0x000054100ca47816 */ /* 0x000fe2000000000d */
[----:B------:R-:W-:Y:S01]  /*6e90*/  IMAD.MOV.U32 R12, RZ, RZ, R42 ;  /* 0x000000ffff0c7224 */ /* 0x000fe200078e002a */
[----:B--2---:R-:W-:Y:S02]  /*6ea0*/  R2UR UR4, R11 ;  /* 0x000000000b0472ca */ /* 0x004fe400000e0000 */
[----:B------:R-:W-:-:S04]  /*6eb0*/  MOV R11, R31 ;  /* 0x0000001f000b7202 */ /* 0x000fc80000000f00 */
[----:B------:R-:W-:Y:S01]  /*6ec0*/  PRMT R156, R81, 0x5410, R11 ;  /* 0x00005410519c7816 */ /* 0x000fe2000000000b */
[----:B------:R-:W-:-:S05]  /*6ed0*/  IMAD.MOV.U32 R11, RZ, RZ, R33 ;  /* 0x000000ffff0b7224 */ /* 0x000fca00078e0021 */
[----:B------:R-:W-:Y:S01]  /*6ee0*/  PRMT R163, R11, 0x7610, R163 ;  /* 0x000076100ba37816 */ /* 0x000fe200000000a3 */
[----:B------:R-:W-:Y:S01]  /*6ef0*/  IMAD.MOV.U32 R11, RZ, RZ, R38 ;  /* 0x000000ffff0b7224 */ /* 0x000fe200078e0026 */
[----:B------:R-:W-:-:S04]  /*6f00*/  UISETP.NE.AND UP0, UPT, UR4, 0x3, UPT ;  /* 0x000000030400788c */ /* 0x000fc8000bf05270 */
[----:B------:R-:W-:Y:S01]  /*6f10*/  PRMT R163, R163, 0x5410, R11 ;  /* 0x00005410a3a37816 */ /* 0x000fe2000000000b */
[----:B------:R-:W-:Y:S01]  /*6f20*/  IMAD.MOV.U32 R11, RZ, RZ, R43 ;  /* 0x000000ffff0b7224 */ /* 0x000fe200078e002b */
[----:B------:R-:W-:-:S04]  /*6f30*/  PLOP3.LUT P2, PT, PT, PT, UP0, 0x80, 0x0 ;  /* 0x000000000000781c */ /* 0x000fc80003f4f008 */
        /* <DEDUP_REMOVED lines=13> */
[----:B------:R-:W-:-:S03]  /*7010*/  IMAD.MOV.U32 R11, RZ, RZ, R50 ;  /* 0x000000ffff0b7224 */ /* 0x000fc600078e0032 */
[----:B------:R-:W-:Y:S01]  /*7020*/  PRMT R166, R12, 0x7610, R166 ;  /* 0x000076100ca67816 */ /* 0x000fe200000000a6 */
[----:B------:R-:W-:Y:S01]  /*7030*/  IMAD.MOV.U32 R12, RZ, RZ, R49 ;  /* 0x000000ffff0c7224 */ /* 0x000fe200078e0031 */
[----:B------:R-:W-:Y:S01]  /*7040*/  PRMT R165, R165, 0x5410, R11 ;  /* 0x00005410a5a57816 */ /* 0x000fe2000000000b */
[----:B------:R-:W-:-:S03]  /*7050*/  IMAD.MOV.U32 R11, RZ, RZ, R48 ;  /* 0x000000ffff0b7224 */ /* 0x000fc600078e0030 */
[----:B------:R-:W-:Y:S01]  /*7060*/  PRMT R145, R12, 0x7610, R145 ;  /* 0x000076100c917816 */ /* 0x000fe20000000091 */
[----:B-----5:R-:W-:Y:S01]  /*7070*/  IMAD.MOV.U32 R12, RZ, RZ, R54 ;  /* 0x000000ffff0c7224 */ /* 0x020fe200078e0036 */
        /* <DEDUP_REMOVED lines=41> */
.L_x_4901:
[----:B------:R-:W-:Y:S01]  /*7310*/  IMAD R86, R22, 0x8, R17 ;  /* 0x0000000816567824 */ /* 0x000fe200078e0211 */
[----:B------:R-:W-:Y:S01]  /*7320*/  SHF.L.U32 R87, R220, 0x1f, RZ ;  /* 0x0000001fdc577819 */ /* 0x000fe200000006ff */
[----:B------:R-:W-:Y:S03]  /*7330*/  BSSY B1, `(.L_x_4902) ;  /* 0x0000003000017945 */ /* 0x000fe60003800000 */
[----:B------:R-:W0:Y:S02]  /*7340*/  SYNCS.PHASECHK.TRANS64.TRYWAIT P5, [R86+URZ+0x30890], R87 ;  /* 0x03089057560075a7 */ /* 0x000e2400080a017f */
[----:B0-----:R-:W-:Y:S05]  /*7350*/  @!P5 BRA `(.L_x_4903) ;  /* 0x000002580000d947 */ /* 0x001fea0003800000 */
.L_x_5280:
[----:B------:R-:W-:Y:S05]  /*7360*/  BSYNC B1 ;  /* 0x0000000000017941 */ /* 0x000fea0003800000 */
.L_x_4902:
[----:B------:R-:W1:Y:S01]  /*7370*/  LDC R127, c[0x0][0x2f4] ;  /* 0x0000bd00ff7f7b82 */ /* 0x000e620000000800 */
[----:B------:R-:W-:Y:S01]  /*7380*/  UMOV UR4, 0xffffffff ;  /* 0xffffffff00047882 */ /* 0x000fe20000000000 */
[----:B-1----:R-:W-:Y:S02]  /*7390*/  IMAD.IADD R131, R127, 0x1, -R118 ;  /* 0x000000017f837824 */ /* 0x002fe400078e0a76 */
[----:B------:R-:W-:Y:S05]  /*73a0*/  BRA.DIV UR4, `(.L_x_4904) ;  /* 0x0000025a04007947 */ /* 0x000fea000b800000 */
[----:B------:R1:W2:Y:S04]  /*73b0*/  SHFL.IDX PT, R115, R113, RZ, 0x1c1f ;  /* 0x001c1fff71737589 */ /* 0x0002a800000e0000 */
[----:B------:R1:W3:Y:S02]  /*73c0*/  SHFL.IDX PT, R11, R116, RZ, 0x1c1f ;  /* 0x001c1fff740b7589 */ /* 0x0002e400000e0000 */
.L_x_5284:
        /* <DEDUP_REMOVED lines=49> */
[----:B------:R-:W-:Y:S01]  /*76e0*/  HADD2.F32 R48, -RZ, R139.H1_H1 ;  /* 0x3000008bff307230 */ /* 0x000fe20000004100 */
[----:B------:R-:W-:Y:S01]  /*76f0*/  SHF.R.U32.HI R39, RZ, 0x10, R39 ;  /* 0x00000010ff277819 */ /* 0x000fe20000011627 */
[----:B------:R-:W-:-:S02]  /*7700*/  HADD2.F32 R145, -RZ, R145.H0_H0 ;  /* 0x20000091ff917230 */ /* 0x000fc40000004100 */
[----:B------:R-:W-:Y:S02]  /*7710*/  HADD2.F32 R15, -RZ, R15.H1_H1 ;  /* 0x3000000fff0f7230 */ /* 0x000fe40000004100 */
[----:B------:R-:W-:Y:S02]  /*7720*/  HADD2.F32 R49, -RZ, R49.H0_H0 ;  /* 0x20000031ff317230 */ /* 0x000fe40000004100 */
        /* <DEDUP_REMOVED lines=8> */
[----:B------:R-:W-:Y:S02]  /*77b0*/  HADD2.F32 R50, -RZ, R50.H0_H0 ;  /* 0x20000032ff327230 */ /* 0x000fe40000004100 */
[CC--:B------:R-:W-:Y:S01]  /*77c0*/  FMUL.FTZ R139, R144.reuse, R146.reuse ;  /* 0x00000092908b7220 */ /* 0x0c0fe20000410000 */
[----:B------:R-:W-:Y:S01]  /*77d0*/  FMUL.FTZ R146, R147, R146 ;  /* 0x0000009293927220 */ /* 0x000fe20000410000 */
[----:B------:R-:W-:Y:S01]  /*77e0*/  HADD2.F32 R38, -RZ, R38.H0_H0 ;  /* 0x20000026ff267230 */ /* 0x000fe20000004100 */
[----:B------:R-:W-:Y:S01]  /*77f0*/  F2FP.F16.F32.PACK_AB R37, R37, R13 ;  /* 0x0000000d2525723e */ /* 0x000fe200000000ff */
[-C--:B------:R-:W-:Y:S01]  /*7800*/  FFMA.FTZ R139, R147, R145.reuse, -R139 ;  /* 0x00000091938b7223 */ /* 0x080fe2000001088b */
[----:B------:R-:W-:Y:S01]  /*7810*/  FFMA.FTZ R144, R144, R145, R146 ;  /* 0x0000009190907223 */ /* 0x000fe20000010092 */
[----:B------:R-:W-:Y:S01]  /*7820*/  SHF.R.U32.HI R145, RZ, 0x10, R51 ;  /* 0x00000010ff917819 */ /* 0x000fe20000011633 */
[----:B------:R-:W-:-:S02]  /*7830*/  HADD2.F32 R51, -RZ, R83.H1_H1 ;  /* 0x30000053ff337230 */ /* 0x000fc40000004100 */
[----:B------:R-:W-:Y:S02]  /*7840*/  HADD2.F32 R147, -RZ, R166.H1_H1 ;  /* 0x300000a6ff937230 */ /* 0x000fe40000004100 */
[----:B------:R-:W-:Y:S02]  /*7850*/  HADD2.F32 R83, -RZ, R145.H0_H0 ;  /* 0x20000091ff537230 */ /* 0x000fe40000004100 */
[----:B------:R-:W-:Y:S02]  /*7860*/  HADD2.F32 R145, -RZ, R39.H0_H0 ;  /* 0x20000027ff917230 */ /* 0x000fe40000004100 */
[----:B------:R-:W-:Y:S02]  /*7870*/  IMAD.MOV.U32 R13, RZ, RZ, R48 ;  /* 0x000000ffff0d7224 */ /* 0x000fe400078e0030 */
[----:B------:R-:W-:Y:S01]  /*7880*/  FMUL.FTZ R39, R51, R83 ;  /* 0x0000005333277220 */ /* 0x000fe20000410000 */
[----:B------:R-:W-:-:S03]  /*7890*/  IMAD.MOV.U32 R81, RZ, RZ, R37 ;  /* 0x000000ffff517224 */ /* 0x000fc600078e0025 */
[C---:B------:R-:W-:Y:S01]  /*78a0*/  FFMA.FTZ R39, R15.reuse, R145, -R39 ;  /* 0x000000910f277223 */ /* 0x040fe20000010827 */
[----:B------:R-:W-:Y:S01]  /*78b0*/  FMUL.FTZ R15, R15, R83 ;  /* 0x000000530f0f7220 */ /* 0x000fe20000410000 */
[----:B------:R-:W-:-:S03]  /*78c0*/  HADD2.F32 R83, -RZ, R164.H1_H1 ;  /* 0x300000a4ff537230 */ /* 0x000fc60000004100 */
        /* <DEDUP_REMOVED lines=21> */
[CC--:B------:R-:W-:Y:S01]  /*7a20*/  FMUL.FTZ R83, R49.reuse, R145.reuse ;  /* 0x0000009131537220 */ /* 0x0c0fe20000410000 */
[----:B------:R-:W-:Y:S02]  /*7a30*/  HADD2.F32 R82, -RZ, R82.H1_H1 ;  /* 0x30000052ff527230 */ /* 0x000fe40000004100 */
[C---:B------:R-:W-:Y:S01]  /*7a40*/  FMUL.FTZ R145, R80.reuse, R145 ;  /* 0x0000009150917220 */ /* 0x040fe20000410000 */
[----:B------:R-:W-:Y:S02]  /*7a50*/  HADD2.F32 R14, -RZ, R14.H1_H1 ;  /* 0x3000000eff0e7230 */ /* 0x000fe40000004100 */
[----:B------:R-:W-:Y:S01]  /*7a60*/  FFMA.FTZ R83, R80, R51, -R83 ;  /* 0x0000003350537223 */ /* 0x000fe20000010853 */
[----:B------:R-:W-:Y:S01]  /*7a70*/  F2FP.F16.F32.PACK_AB R36, R36, R147 ;  /* 0x000000932424723e */ /* 0x000fe200000000ff */
[----:B------:R-:W-:Y:S01]  /*7a80*/  FFMA.FTZ R145, R49, R51, R145 ;  /* 0x0000003331917223 */ /* 0x000fe20000010091 */
[-C--:B------:R-:W-:Y:S01]  /*7a90*/  FMUL.FTZ R49, R82, R50.reuse ;  /* 0x0000003252317220 */ /* 0x080fe20000410000 */
[----:B------:R-:W-:-:S02]  /*7aa0*/  FMUL.FTZ R50, R14, R50 ;  /* 0x000000320e327220 */ /* 0x000fc40000410000 */
[----:B------:R-:W-:Y:S02]  /*7ab0*/  IMAD.MOV.U32 R80, RZ, RZ, R36 ;  /* 0x000000ffff507224 */ /* 0x000fe400078e0024 */
[-C--:B------:R-:W-:Y:S01]  /*7ac0*/  FFMA.FTZ R49, R14, R38.reuse, -R49 ;  /* 0x000000260e317223 */ /* 0x080fe20000010831 */
[----:B------:R-:W-:-:S04]  /*7ad0*/  FFMA.FTZ R50, R82, R38, R50 ;  /* 0x0000002652327223 */ /* 0x000fc80000010032 */
[----:B------:R-:W-:Y:S01]  /*7ae0*/  F2FP.F16.F32.PACK_AB R49, R49, R83 ;  /* 0x000000533131723e */ /* 0x000fe200000000ff */
[----:B------:R-:W-:Y:S01]  /*7af0*/  IMAD.MOV.U32 R83, RZ, RZ, R144 ;  /* 0x000000ffff537224 */ /* 0x000fe200078e0090 */
[----:B------:R-:W-:-:S03]  /*7b00*/  F2FP.F16.F32.PACK_AB R50, R50, R145 ;  /* 0x000000913232723e */ /* 0x000fc600000000ff */
[----:B------:R-:W-:Y:S02]  /*7b10*/  IMAD.MOV.U32 R14, RZ, RZ, R49 ;  /* 0x000000ffff0e7224 */ /* 0x000fe400078e0031 */
[----:B------:R-:W-:-:S07]  /*7b20*/  IMAD.MOV.U32 R82, RZ, RZ, R50 ;  /* 0x000000ffff527224 */ /* 0x000fce00078e0032 */
.L_x_4910:
[----:B------:R-:W-:Y:S05]  /*7b30*/  BSYNC B3 ;  /* 0x0000000000037941 */ /* 0x000fea0003800000 */
.L_x_4909:
[----:B------:R-:W-:-:S04]  /*7b40*/  LEA R36, P3, R6, R11, 0x1 ;  /* 0x0000000b06247211 */ /* 0x000fc800078608ff */
[----:B--2---:R-:W-:Y:S02]  /*7b50*/  LEA.HI.X R37, R6, R115, R107, 0x1, P3 ;  /* 0x0000007306257211 */ /* 0x004fe400018f0c6b */
[----:B------:R-:W-:-:S03]  /*7b60*/  ISETP.GE.AND P3, PT, R138, R127, PT ;  /* 0x0000007f8a00720c */ /* 0x000fc60003f66270 */
[----:B----4-:R2:W-:Y:S10]  /*7b70*/  ST.E.128 desc[UR60][R36.64], R12 ;  /* 0x0000000c24007985 */ /* 0x0105f4000c101d3c */
[----:B--2---:R-:W-:-:S05]  /*7b80*/  @!P3 IMAD.WIDE R12, R138, 0x2, R114 ;  /* 0x000000028a0cb825 */ /* 0x004fca00078e0272 */
[----:B---3--:R3:W-:Y:S02]  /*7b90*/  @!P3 ST.E.128 desc[UR60][R12.64], R80 ;  /* 0x000000500c00b985 */ /* 0x0087e4000c101d3c */
.L_x_4908:
[----:B------:R-:W-:Y:S05]  /*7ba0*/  BSYNC B2 ;  /* 0x0000000000027941 */ /* 0x000fea0003800000 */
.L_x_4907:
[----:B------:R-:W-:Y:S01]  /*7bb0*/  ISETP.NE.AND P3, PT, R10, RZ, PT ;  /* 0x000000ff0a00720c */ /* 0x000fe20003f65270 */
[----:B------:R-:W-:-:S12]  /*7bc0*/  BSSY B2, `(.L_x_4911) ;  /* 0x0000079000027945 */ /* 0x000fd80003800000 */
        /* <DEDUP_REMOVED lines=10> */
[----:B------:R-:W-:Y:S02]  /*7c70*/  LEA.HI R13, R13, R48, RZ, 0x3 ;  /* 0x000000300d0d7211 */ /* 0x000fe400078f18ff */
[----:B------:R-:W-:Y:S02]  /*7c80*/  SHF.L.U32 R48, R48, 0x3, RZ ;  /* 0x0000000330307819 */ /* 0x000fe400000006ff */
        /* <DEDUP_REMOVED lines=101> */
.L_x_4914:
[----:B------:R-:W-:Y:S05]  /*82e0*/  BSYNC B3 ;  /* 0x0000000000037941 */ /* 0x000fea0003800000 */
.L_x_4913:
[----:B------:R-:W-:-:S04]  /*82f0*/  LEA R32, P3, R7, R11, 0x1 ;  /* 0x0000000b07207211 */ /* 0x000fc800078608ff */
[----:B--2---:R-:W-:Y:S02]  /*8300*/  LEA.HI.X R33, R7, R115, R106, 0x1, P3 ;  /* 0x0000007307217211 */ /* 0x004fe400018f0c6a */
[----:B------:R-:W-:-:S03]  /*8310*/  ISETP.GE.AND P3, PT, R48, R127, PT ;  /* 0x0000007f3000720c */ /* 0x000fc60003f66270 */
[----:B----4-:R2:W-:Y:S10]  /*8320*/  ST.E.128 desc[UR60][R32.64], R12 ;  /* 0x0000000c20007985 */ /* 0x0105f4000c101d3c */
[----:B--2---:R-:W-:-:S05]  /*8330*/  @!P3 IMAD.WIDE R12, R48, 0x2, R114 ;  /* 0x00000002300cb825 */ /* 0x004fca00078e0272 */
[----:B---3--:R4:W-:Y:S02]  /*8340*/  @!P3 ST.E.128 desc[UR60][R12.64], R36 ;  /* 0x000000240c00b985 */ /* 0x0089e4000c101d3c */
.L_x_4912:
[----:B------:R-:W-:Y:S05]  /*8350*/  BSYNC B2 ;  /* 0x0000000000027941 */ /* 0x000fea0003800000 */
.L_x_4911:
[----:B------:R-:W-:-:S13]  /*8360*/  ISETP.NE.AND P3, PT, R20, RZ, PT ;  /* 0x000000ff1400720c */ /* 0x000fda0003f65270 */
[----:B------:R-:W-:Y:S05]  /*8370*/  @!P3 BRA `(.L_x_4906) ;  /* 0x0000000400e0b947 */ /* 0x000fea0003800000 */
[----:B------:R-:W5:Y:S01]  /*8380*/  LDL R15, [R1+0x30] ;  /* 0x00003000010f7983 */ /* 0x000f620000100800 */
[----:B------:R-:W-:Y:S01]  /*8390*/  LOP3.LUT P5, RZ, R16, 0x1, RZ, 0xc0, !PT ;  /* 0x0000000110ff7812 */ /* 0x000fe200078ac0ff */
[----:B------:R-:W-:Y:S01]  /*83a0*/  BSSY B2, `(.L_x_4915) ;  /* 0x0000071000027945 */ /* 0x000fe20003800000 */
[----:B----4-:R-:W-:Y:S02]  /*83b0*/  LEA R36, P3, R8, R11, 0x1 ;  /* 0x0000000b08247211 */ /* 0x010fe400078608ff */
[----:B------:R-:W-:Y:S02]  /*83c0*/  SEL R11, R118, R131, !P5 ;  /* 0x00000083760b7207 */ /* 0x000fe40006800000 */
[----:B------:R-:W-:Y:S02]  /*83d0*/  SHF.R.U32.HI R14, RZ, 0x3, R229 ;  /* 0x00000003ff0e7819 */ /* 0x000fe400000116e5 */
[----:B---3--:R-:W-:Y:S02]  /*83e0*/  SHF.R.S32.HI R12, RZ, 0x1f, R11 ;  /* 0x0000001fff0c7819 */ /* 0x008fe4000001140b */
[----:B--2---:R-:W-:-:S02]  /*83f0*/  LEA.HI.X R37, R8, R115, R105, 0x1, P3 ;  /* 0x0000007308257211 */ /* 0x004fc400018f0c69 */
[----:B------:R-:W-:Y:S02]  /*8400*/  LEA.HI R11, R12, R11, RZ, 0x4 ;  /* 0x0000000b0c0b7211 */ /* 0x000fe400078f20ff */
[----:B------:R-:W-:Y:S02]  /*8410*/  ISETP.GE.AND P3, PT, R195, R117, PT ;  /* 0x00000075c300720c */ /* 0x000fe40003f66270 */
        /* <DEDUP_REMOVED lines=13> */
[----:B------:R-:W2:Y:S04]  /*84f0*/  LDS.128 R32, [R32+0x1e400] ;  /* 0x01e4000020207984 */ /* 0x000ea80000000c00 */
[----:B------:R-:W3:Y:S01]  /*8500*/  LDS.128 R12, [R12+0x1e400] ;  /* 0x01e400000c0c7984 */ /* 0x000ee20000000c00 */
[----:B------:R-:W-:Y:S05]  /*8510*/  @P3 BRA `(.L_x_4916) ;  /* 0x0000000400643947 */ /* 0x000fea0003800000 */
[----:B------:R-:W-:Y:S01]  /*8520*/  HADD2.F32 R39, -RZ, R159.H1_H1 ;  /* 0x3000009fff277230 */ /* 0x000fe20000004100 */
[--C-:B------:R-:W-:Y:S01]  /*8530*/  SHF.R.U64 R28, R28, 0x10, R29.reuse ;  /* 0x000000101c1c7819 */ /* 0x100fe2000000121d */
[----:B--2---:R-:W-:Y:S01]  /*8540*/  HADD2.F32 R38, -RZ, R33.H0_H0 ;  /* 0x20000021ff267230 */ /* 0x004fe20000004100 */
[----:B------:R-:W-:Y:S01]  /*8550*/  SHF.R.U32.HI R29, RZ, 0x10, R29 ;  /* 0x00000010ff1d7819 */ /* 0x000fe2000001161d */
[----:B---3--:R-:W-:Y:S01]  /*8560*/  HADD2.F32 R45, -RZ, R13.H0_H0 ;  /* 0x2000000dff2d7230 */ /* 0x008fe20000004100 */
[----:B------:R-:W-:Y:S01]  /*8570*/  SHF.R.U64 R40, R40, 0x10, R41 ;  /* 0x0000001028287819 */ /* 0x000fe20000001229 */
[----:B------:R-:W-:Y:S02]  /*8580*/  HADD2.F32 R44, -RZ, R157.H1_H1 ;  /* 0x3000009dff2c7230 */ /* 0x000fe40000004100 */
[-C--:B------:R-:W-:Y:S01]  /*8590*/  FMUL.FTZ R46, R38, R39.reuse ;  /* 0x00000027262e7220 */ /* 0x080fe20000410000 */
[----:B------:R-:W-:Y:S02]  /*85a0*/  HADD2.F32 R33, -RZ, R33.H1_H1 ;  /* 0x30000021ff217230 */ /* 0x000fe40000004100 */
[----:B------:R-:W-:Y:S01]  /*85b0*/  FMUL.FTZ R39, R45, R39 ;  /* 0x000000272d277220 */ /* 0x000fe20000410000 */
[----:B------:R-:W-:-:S02]  /*85c0*/  HADD2.F32 R13, -RZ, R13.H1_H1 ;  /* 0x3000000dff0d7230 */ /* 0x000fc40000004100 */
[-C--:B------:R-:W-:Y:S01]  /*85d0*/  FFMA.FTZ R46, R45, R44.reuse, -R46 ;  /* 0x0000002c2d2e7223 */ /* 0x080fe2000001082e */
[----:B------:R-:W-:Y:S02]  /*85e0*/  HADD2.F32 R29, -RZ, R29.H0_H0 ;  /* 0x2000001dff1d7230 */ /* 0x000fe40000004100 */
[----:B------:R-:W-:Y:S01]  /*85f0*/  FFMA.FTZ R38, R38, R44, R39 ;  /* 0x0000002c26267223 */ /* 0x000fe20000010027 */
[----:B------:R-:W-:Y:S01]  /*8600*/  SHF.R.U32.HI R39, RZ, 0x10, R41 ;  /* 0x00000010ff277819 */ /* 0x000fe20000011629 */
[--C-:B------:R-:W-:Y:S01]  /*8610*/  HADD2.F32 R41, -RZ, R15.reuse.H0_H0 ;  /* 0x2000000fff297230 */ /* 0x100fe20000004100 */
[--C-:B------:R-:W-:Y:S01]  /*8620*/  SHF.R.U64 R30, R30, 0x10, R31.reuse ;  /* 0x000000101e1e7819 */ /* 0x100fe2000000121f */
[----:B------:R-:W-:Y:S01]  /*8630*/  HADD2.F32 R15, -RZ, R15.H1_H1 ;  /* 0x3000000fff0f7230 */ /* 0x000fe20000004100 */
[----:B------:R-:W-:Y:S01]  /*8640*/  SHF.R.U32.HI R31, RZ, 0x10, R31 ;  /* 0x00000010ff1f7819 */ /* 0x000fe2000001161f */
[----:B------:R-:W-:Y:S01]  /*8650*/  HADD2.F32 R39, -RZ, R39.H0_H0 ;  /* 0x20000027ff277230 */ /* 0x000fe20000004100 */
[----:B------:R-:W-:Y:S01]  /*8660*/  SHF.R.U64 R42, R42, 0x10, R43 ;  /* 0x000000102a2a7819 */ /* 0x000fe2000000122b */
[----:B------:R-:W-:-:S02]  /*8670*/  HADD2.F32 R159, -RZ, R159.H0_H0 ;  /* 0x2000009fff9f7230 */ /* 0x000fc40000004100 */
[----:B------:R-:W-:Y:S02]  /*8680*/  HADD2.F32 R31, -RZ, R31.H0_H0 ;  /* 0x2000001fff1f7230 */ /* 0x000fe40000004100 */
[-C--:B------:R-:W-:Y:S01]  /*8690*/  FMUL.FTZ R44, R33, R39.reuse ;  /* 0x00000027212c7220 */ /* 0x080fe20000410000 */
[C---:B------:R-:W-:Y:S01]  /*86a0*/  FMUL.FTZ R39, R13.reuse, R39 ;  /* 0x000000270d277220 */ /* 0x040fe20000410000 */
[----:B------:R-:W-:Y:S02]  /*86b0*/  HADD2.F32 R157, -RZ, R157.H0_H0 ;  /* 0x2000009dff9d7230 */ /* 0x000fe40000004100 */
[-C--:B------:R-:W-:Y:S01]  /*86c0*/  FFMA.FTZ R44, R13, R29.reuse, -R44 ;  /* 0x0000001d0d2c7223 */ /* 0x080fe2000001082c */
[----:B------:R-:W-:Y:S02]  /*86d0*/  IMAD.MOV.U32 R13, RZ, RZ, R35 ;  /* 0x000000ffff0d7224 */ /* 0x000fe400078e0023 */
[----:B------:R-:W-:Y:S01]  /*86e0*/  FFMA.FTZ R39, R33, R29, R39 ;  /* 0x0000001d21277223 */ /* 0x000fe20000010027 */
[----:B------:R-:W-:-:S02]  /*86f0*/  HADD2.F32 R29, -RZ, R158.H1_H1 ;  /* 0x3000009eff1d7230 */ /* 0x000fc40000004100 */
[----:B------:R-:W-:Y:S01]  /*8700*/  HADD2.F32 R35, -RZ, R156.H1_H1 ;  /* 0x3000009cff237230 */ /* 0x000fe20000004100 */
[----:B------:R-:W-:Y:S01]  /*8710*/  F2FP.F16.F32.PACK_AB R44, R44, R46 ;  /* 0x0000002e2c2c723e */ /* 0x000fe200000000ff */
[--C-:B------:R-:W-:Y:S01]  /*8720*/  HADD2.F32 R33, -RZ, R13.reuse.H0_H0 ;  /* 0x2000000dff217230 */ /* 0x100fe20000004100 */
[----:B------:R-:W-:Y:S01]  /*8730*/  F2FP.F16.F32.PACK_AB R38, R39, R38 ;  /* 0x000000262726723e */ /* 0x000fe200000000ff */
[----:B------:R-:W-:Y:S02]  /*8740*/  HADD2.F32 R13, -RZ, R13.H1_H1 ;  /* 0x3000000dff0d7230 */ /* 0x000fe40000004100 */
[----:B------:R-:W-:Y:S02]  /*8750*/  HADD2.F32 R40, -RZ, R40.H0_H0 ;  /* 0x20000028ff287230 */ /* 0x000fe40000004100 */
[-C--:B------:R-:W-:Y:S01]  /*8760*/  FMUL.FTZ R45, R33, R29.reuse ;  /* 0x0000001d212d7220 */ /* 0x080fe20000410000 */
[----:B------:R-:W-:Y:S01]  /*8770*/  FMUL.FTZ R29, R41, R29 ;  /* 0x0000001d291d7220 */ /* 0x000fe20000410000 */
[----:B------:R-:W-:-:S02]  /*8780*/  HADD2.F32 R28, -RZ, R28.H0_H0 ;  /* 0x2000001cff1c7230 */ /* 0x000fc40000004100 */
[-C--:B------:R-:W-:Y:S01]  /*8790*/  FFMA.FTZ R45, R41, R35.reuse, -R45 ;  /* 0x00000023292d7223 */ /* 0x080fe2000001082d */
[----:B------:R-:W-:Y:S01]  /*87a0*/  FFMA.FTZ R29, R33, R35, R29 ;  /* 0x00000023211d7223 */ /* 0x000fe2000001001d */
[----:B------:R-:W-:Y:S01]  /*87b0*/  SHF.R.U32.HI R33, RZ, 0x10, R43 ;  /* 0x00000010ff217819 */ /* 0x000fe2000001162b */
[----:B------:R-:W-:Y:S02]  /*87c0*/  HADD2.F32 R158, -RZ, R158.H0_H0 ;  /* 0x2000009eff9e7230 */ /* 0x000fe40000004100 */
[----:B------:R-:W-:Y:S02]  /*87d0*/  HADD2.F32 R156, -RZ, R156.H0_H0 ;  /* 0x2000009cff9c7230 */ /* 0x000fe40000004100 */
[----:B------:R-:W-:Y:S02]  /*87e0*/  HADD2.F32 R33, -RZ, R33.H0_H0 ;  /* 0x20000021ff217230 */ /* 0x000fe40000004100 */
[----:B------:R-:W-:Y:S02]  /*87f0*/  HADD2.F32 R42, -RZ, R42.H0_H0 ;  /* 0x2000002aff2a7230 */ /* 0x000fe40000004100 */
[----:B------:R-:W-:-:S02]  /*8800*/  HADD2.F32 R30, -RZ, R30.H0_H0 ;  /* 0x2000001eff1e7230 */ /* 0x000fc40000004100 */
        /* <DEDUP_REMOVED lines=12> */
[----:B------:R-:W-:Y:S01]  /*88d0*/  FFMA.FTZ R31, R15, R157, -R31 ;  /* 0x0000009d0f1f7223 */ /* 0x000fe2000001081f */
[----:B------:R-:W-:-:S02]  /*88e0*/  HADD2.F32 R15, -RZ, R14.H0_H0 ;  /* 0x2000000eff0f7230 */ /* 0x000fc40000004100 */
[----:B------:R-:W-:Y:S01]  /*88f0*/  FFMA.FTZ R159, R13, R157, R159 ;  /* 0x0000009d0d9f7223 */ /* 0x000fe2000001009f */
[-C--:B------:R-:W-:Y:S01]  /*8900*/  FMUL.FTZ R13, R32, R40.reuse ;  /* 0x00000028200d7220 */ /* 0x080fe20000410000 */
[C---:B------:R-:W-:Y:S01]  /*8910*/  FMUL.FTZ R40, R12.reuse, R40 ;  /* 0x000000280c287220 */ /* 0x040fe20000410000 */
[----:B------:R-:W-:Y:S02]  /*8920*/  HADD2.F32 R14, -RZ, R14.H1_H1 ;  /* 0x3000000eff0e7230 */ /* 0x000fe40000004100 */
[-C--:B------:R-:W-:Y:S01]  /*8930*/  FFMA.FTZ R13, R12, R28.reuse, -R13 ;  /* 0x0000001c0c0d7223 */ /* 0x080fe2000001080d */
[--C-:B------:R-:W-:Y:S02]  /*8940*/  HADD2.F32 R12, -RZ, R34.reuse.H0_H0 ;  /* 0x20000022ff0c7230 */ /* 0x100fe40000004100 */
[----:B------:R-:W-:Y:S01]  /*8950*/  FFMA.FTZ R40, R32, R28, R40 ;  /* 0x0000001c20287223 */ /* 0x000fe20000010028 */
[----:B------:R-:W-:Y:S01]  /*8960*/  HADD2.F32 R34, -RZ, R34.H1_H1 ;  /* 0x30000022ff227230 */ /* 0x000fe20000004100 */
[----:B------:R-:W-:Y:S01]  /*8970*/  F2FP.F16.F32.PACK_AB R13, R13, R31 ;  /* 0x0000001f0d0d723e */ /* 0x000fe200000000ff */
[-C--:B------:R-:W-:Y:S01]  /*8980*/  FMUL.FTZ R28, R12, R158.reuse ;  /* 0x0000009e0c1c7220 */ /* 0x080fe20000410000 */
[----:B------:R-:W-:Y:S01]  /*8990*/  FMUL.FTZ R158, R15, R158 ;  /* 0x0000009e0f9e7220 */ /* 0x000fe20000410000 */
[----:B------:R-:W-:Y:S01]  /*89a0*/  F2FP.F16.F32.PACK_AB R40, R40, R159 ;  /* 0x0000009f2828723e */ /* 0x000fe200000000ff */
[----:B------:R-:W-:-:S02]  /*89b0*/  IMAD.MOV.U32 R33, RZ, RZ, R38 ;  /* 0x000000ffff217224 */ /* 0x000fc400078e0026 */
[-C--:B------:R-:W-:Y:S01]  /*89c0*/  FFMA.FTZ R28, R15, R156.reuse, -R28 ;  /* 0x0000009c0f1c7223 */ /* 0x080fe2000001081c */
[----:B------:R-:W-:Y:S01]  /*89d0*/  FFMA.FTZ R158, R12, R156, R158 ;  /* 0x0000009c0c9e7223 */ /* 0x000fe2000001009e */
[-C--:B------:R-:W-:Y:S01]  /*89e0*/  FMUL.FTZ R12, R34, R42.reuse ;  /* 0x0000002a220c7220 */ /* 0x080fe20000410000 */
[C---:B------:R-:W-:Y:S01]  /*89f0*/  FMUL.FTZ R42, R14.reuse, R42 ;  /* 0x0000002a0e2a7220 */ /* 0x040fe20000410000 */
[----:B------:R-:W-:Y:S02]  /*8a00*/  IMAD.MOV.U32 R15, RZ, RZ, R35 ;  /* 0x000000ffff0f7224 */ /* 0x000fe400078e0023 */
[-C--:B------:R-:W-:Y:S01]  /*8a10*/  FFMA.FTZ R12, R14, R30.reuse, -R12 ;  /* 0x0000001e0e0c7223 */ /* 0x080fe2000001080c */
[----:B------:R-:W-:Y:S01]  /*8a20*/  FFMA.FTZ R42, R34, R30, R42 ;  /* 0x0000001e222a7223 */ /* 0x000fe2000001002a */
[----:B------:R-:W-:Y:S02]  /*8a30*/  IMAD.MOV.U32 R32, RZ, RZ, R40 ;  /* 0x000000ffff207224 */ /* 0x000fe400078e0028 */
[----:B------:R-:W-:Y:S01]  /*8a40*/  IMAD.MOV.U32 R35, RZ, RZ, R29 ;  /* 0x000000ffff237224 */ /* 0x000fe200078e001d */
[----:B------:R-:W-:-:S02]  /*8a50*/  F2FP.F16.F32.PACK_AB R28, R12, R28 ;  /* 0x0000001c0c1c723e */ /* 0x000fc400000000ff */
[----:B------:R-:W-:Y:S02]  /*8a60*/  F2FP.F16.F32.PACK_AB R42, R42, R158 ;  /* 0x0000009e2a2a723e */ /* 0x000fe400000000ff */
[----:B------:R-:W-:Y:S01]  /*8a70*/  MOV R12, R13 ;  /* 0x0000000d000c7202 */ /* 0x000fe20000000f00 */
[----:B------:R-:W-:Y:S02]  /*8a80*/  IMAD.MOV.U32 R13, RZ, RZ, R44 ;  /* 0x000000ffff0d7224 */ /* 0x000fe400078e002c */
[----:B------:R-:W-:Y:S02]  /*8a90*/  IMAD.MOV.U32 R14, RZ, RZ, R28 ;  /* 0x000000ffff0e7224 */ /* 0x000fe400078e001c */
[----:B------:R-:W-:-:S07]  /*8aa0*/  IMAD.MOV.U32 R34, RZ, RZ, R42 ;  /* 0x000000ffff227224 */ /* 0x000fce00078e002a */
.L_x_4916:
[----:B------:R-:W-:Y:S05]  /*8ab0*/  BSYNC B2 ;  /* 0x0000000000027941 */ /* 0x000fea0003800000 */
.L_x_4915:
[----:B------:R-:W-:Y:S01]  /*8ac0*/  ISETP.GE.AND P3, PT, R11, R127, PT ;  /* 0x0000007f0b00720c */ /* 0x000fe20003f66270 */
[----:B---3--:R3:W-:-:S12]  /*8ad0*/  ST.E.128 desc[UR60][R36.64], R12 ;  /* 0x0000000c24007985 */ /* 0x0087d8000c101d3c */
[----:B------:R-:W-:-:S05]  /*8ae0*/  @!P3 IMAD.WIDE R114, R11, 0x2, R114 ;  /* 0x000000020b72b825 */ /* 0x000fca00078e0272 */
[----:B--2---:R3:W-:Y:S02]  /*8af0*/  @!P3 ST.E.128 desc[UR60][R114.64], R32 ;  /* 0x000000207200b985 */ /* 0x0047e4000c101d3c */
.L_x_4906:
[----:B------:R-:W-:Y:S05]  /*8b00*/  BSYNC B1 ;  /* 0x0000000000017941 */ /* 0x000fea0003800000 */
.L_x_4905:
[----:B------:R-:W-:-:S03]  /*8b10*/  UMOV UR4, 0xffffffff ;  /* 0xffffffff00047882 */ /* 0x000fc60000000000 */
[----:B------:R-:W-:Y:S05]  /*8b20*/  BRA.DIV UR4, `(.L_x_4917) ;  /* 0x00000242046c7947 */ /* 0x000fea000b800000 */
[----:B-1----:R-:W1:Y:S04]  /*8b30*/  SHFL.IDX PT, R113, R113, 0x1, 0x1c1f ;  /* 0x003c1f0071717f89 */ /* 0x002e6800000e0000 */
[----:B------:R-:W0:Y:S02]  /*8b40*/  SHFL.IDX PT, R116, R116, 0x1, 0x1c1f ;  /* 0x003c1f0074747f89 */ /* 0x000e2400000e0000 */
.L_x_5288:
[----:B------:R-:W-:Y:S05]  /*8b50*/  @P4 BRA `(.L_x_4874) ;  /* 0x0000001c007c4947 */ /* 0x000fea0003800000 */
[----:B------:R-:W-:Y:S01]  /*8b60*/  ISETP.NE.AND P3, PT, R9, RZ, PT ;  /* 0x000000ff0900720c */ /* 0x000fe20003f65270 */
[----:B------:R-:W-:Y:S01]  /*8b70*/  BSSY B1, `(.L_x_4918) ;  /* 0x000007b000017945 */ /* 0x000fe20003800000 */
[----:B0--3--:R-:W-:Y:S01]  /*8b80*/  IMAD.MOV.U32 R32, RZ, RZ, R116 ;  /* 0x000000ffff207224 */ /* 0x009fe200078e0074 */
[----:B-1----:R-:W-:-:S10]  /*8b90*/  MOV R33, R113 ;  /* 0x0000007100217202 */ /* 0x002fd40000000f00 */
[----:B------:R-:W-:Y:S05]  /*8ba0*/  @!P3 BRA `(.L_x_4919) ;  /* 0x0000000400dcb947 */ /* 0x000fea0003800000 */
[----:B------:R-:W3:Y:S01]  /*8bb0*/  LDL R14, [R1+0x34] ;  /* 0x00003400010e7983 */ /* 0x000ee20000100800 */
[----:B------:R-:W-:Y:S01]  /*8bc0*/  SEL R11, R118, R131, !P0 ;  /* 0x00000083760b7207 */ /* 0x000fe20004000000 */
[----:B------:R-:W-:Y:S01]  /*8bd0*/  BSSY B2, `(.L_x_4920) ;  /* 0x0000072000027945 */ /* 0x000fe20003800000 */
[----:B----4-:R-:W-:Y:S02]  /*8be0*/  SHF.R.U32.HI R13, RZ, 0x3, R226 ;  /* 0x00000003ff0d7819 */ /* 0x010fe400000116e2 */
[----:B------:R-:W-:Y:S02]  /*8bf0*/  SHF.R.S32.HI R12, RZ, 0x1f, R11 ;  /* 0x0000001fff0c7819 */ /* 0x000fe4000001140b */
[----:B------:R-:W-:Y:S02]  /*8c00*/  LEA R34, P3, R6, R116, 0x1 ;  /* 0x0000007406227211 */ /* 0x000fe400078608ff */
[----:B------:R-:W-:Y:S02]  /*8c10*/  LEA.HI R12, R12, R11, RZ, 0x4 ;  /* 0x0000000b0c0c7211 */ /* 0x000fe400078f20ff */
[----:B------:R-:W-:-:S02]  /*8c20*/  ISETP.GE.AND P4, PT, R18, R117, PT ;  /* 0x000000751200720c */ /* 0x000fc40003f86270 */
[----:B------:R-:W-:Y:S02]  /*8c30*/  LEA.HI.SX32 R36, R12, R111, 0x1c ;  /* 0x0000006f0c247211 */ /* 0x000fe400078fe2ff */
[----:B------:R-:W-:Y:S02]  /*8c40*/  LEA.HI.X R35, R6, R113, R107, 0x1, P3 ;  /* 0x0000007106237211 */ /* 0x000fe400018f0c6b */
[----:B------:R-:W-:-:S04]  /*8c50*/  SHF.R.S32.HI R12, RZ, 0x1f, R36 ;  /* 0x0000001fff0c7819 */ /* 0x000fc80000011424 */
[----:B------:R-:W-:Y:S01]  /*8c60*/  LEA.HI R12, R12, R36, RZ, 0x3 ;  /* 0x000000240c0c7211 */ /* 0x000fe200078f18ff */
[----:B------:R-:W-:-:S03]  /*8c70*/  IMAD.SHL.U32 R36, R36, 0x8, RZ ;  /* 0x0000000824247824 */ /* 0x000fc600078e00ff */
[----:B------:R-:W-:Y:S02]  /*8c80*/  SHF.R.S32.HI R12, RZ, 0x3, R12 ;  /* 0x00000003ff0c7819 */ /* 0x000fe4000001140c */
[----:B------:R-:W-:Y:S02]  /*8c90*/  LOP3.LUT R11, R226, 0x38, R36, 0xf8, !PT ;  /* 0x00000038e20b7812 */ /* 0x000fe400078ef824 */
[----:B------:R-:W-:Y:S02]  /*8ca0*/  ISETP.GE.AND P3, PT, R36, R127, PT ;  /* 0x0000007f2400720c */ /* 0x000fe40003f66270 */
[----:B------:R-:W-:-:S11]  /*8cb0*/  LOP3.LUT R11, R11, R13, RZ, 0x3c, !PT ;  /* 0x0000000d0b0b7212 */ /* 0x000fd600078e3cff */
[----:B------:R-:W-:-:S04]  /*8cc0*/  @!P3 IMAD.WIDE R36, R36, 0x2, R32 ;  /* 0x000000022424b825 */ /* 0x000fc800078e0220 */
[----:B---3--:R-:W-:-:S04]  /*8cd0*/  IMAD R12, R12, 0x1800, R14 ;  /* 0x000018000c0c7824 */ /* 0x008fc800078e020e */
[----:B------:R-:W-:Y:S02]  /*8ce0*/  IMAD.IADD R11, R12, 0x1, R11 ;  /* 0x000000010c0b7824 */ /* 0x000fe400078e020b */
[C---:B------:R-:W-:Y:S02]  /*8cf0*/  IMAD R12, R22.reuse, 0x4800, R130 ;  /* 0x00004800160c7824 */ /* 0x040fe400078e0282 */
        /* <DEDUP_REMOVED lines=12> */
[----:B------:R-:W-:Y:S01]  /*8dc0*/  HADD2.F32 R39, -RZ, R11.H0_H0 ;  /* 0x2000000bff277230 */ /* 0x000fe20000004100 */
[----:B------:R-:W-:Y:S01]  /*8dd0*/  SHF.R.U64 R62, R62, 0x10, R63 ;  /* 0x000000103e3e7819 */ /* 0x000fe2000000123f */
        /* <DEDUP_REMOVED lines=17> */
[----:B------:R-:W-:Y:S02]  /*8ef0*/  HADD2.F32 R74, -RZ, R74.H0_H0 ;  /* 0x2000004aff4a7230 */ /* 0x000fe40000004100 */
[----:B------:R-:W-:Y:S01]  /*8f00*/  FFMA.FTZ R29, R40, R11, -R41 ;  /* 0x0000000b281d7223 */ /* 0x000fe20000010829 */
[----:B------:R-:W-:-:S02]  /*8f10*/  HADD2.F32 R41, -RZ, R154.H1_H1 ;  /* 0x3000009aff297230 */ /* 0x000fc40000004100 */
[----:B------:R-:W-:Y:S01]  /*8f20*/  FFMA.FTZ R11, R13, R11, R42 ;  /* 0x0000000b0d0b7223 */ /* 0x000fe2000001002a */
[----:B------:R-:W-:Y:S02]  /*8f30*/  IMAD.MOV.U32 R13, RZ, RZ, R15 ;  /* 0x000000ffff0d7224 */ /* 0x000fe400078e000f */
[----:B------:R-:W-:Y:S01]  /*8f40*/  HADD2.F32 R15, -RZ, R31.H0_H0 ;  /* 0x2000001fff0f7230 */ /* 0x000fe20000004100 */
[----:B------:R-:W-:Y:S01]  /*8f50*/  F2FP.F16.F32.PACK_AB R29, R29, R39 ;  /* 0x000000271d1d723e */ /* 0x000fe200000000ff */
[----:B------:R-:W-:Y:S01]  /*8f60*/  HADD2.F32 R42, -RZ, R152.H1_H1 ;  /* 0x30000098ff2a7230 */ /* 0x000fe20000004100 */
[----:B------:R-:W-:Y:S01]  /*8f70*/  F2FP.F16.F32.PACK_AB R11, R11, R38 ;  /* 0x000000260b0b723e */ /* 0x000fe200000000ff */
[----:B------:R-:W-:Y:S02]  /*8f80*/  HADD2.F32 R40, -RZ, R13.H0_H0 ;  /* 0x2000000dff287230 */ /* 0x000fe40000004100 */
[----:B------:R-:W-:Y:S01]  /*8f90*/  FMUL.FTZ R43, R15, R41 ;  /* 0x000000290f2b7220 */ /* 0x000fe20000410000 */
[----:B------:R-:W-:-:S02]  /*8fa0*/  HADD2.F32 R154, -RZ, R154.H0_H0 ;  /* 0x2000009aff9a7230 */ /* 0x000fc40000004100 */
[----:B------:R-:W-:Y:S02]  /*8fb0*/  HADD2.F32 R152, -RZ, R152.H0_H0 ;  /* 0x20000098ff987230 */ /* 0x000fe40000004100 */
[C---:B------:R-:W-:Y:S01]  /*8fc0*/  FMUL.FTZ R41, R40.reuse, R41 ;  /* 0x0000002928297220 */ /* 0x040fe20000410000 */
[-C--:B------:R-:W-:Y:S01]  /*8fd0*/  FFMA.FTZ R43, R40, R42.reuse, -R43 ;  /* 0x0000002a282b7223 */ /* 0x080fe2000001082b */
[----:B------:R-:W-:Y:S01]  /*8fe0*/  SHF.R.U32.HI R40, RZ, 0x10, R75 ;  /* 0x00000010ff287819 */ /* 0x000fe2000001164b */
[----:B------:R-:W-:Y:S02]  /*8ff0*/  HADD2.F32 R62, -RZ, R62.H0_H0 ;  /* 0x2000003eff3e7230 */ /* 0x000fe40000004100 */
[----:B------:R-:W-:Y:S01]  /*9000*/  FFMA.FTZ R41, R15, R42, R41 ;  /* 0x0000002a0f297223 */ /* 0x000fe20000010029 */
[----:B------:R-:W-:Y:S01]  /*9010*/  HADD2.F32 R15, -RZ, R31.H1_H1 ;  /* 0x3000001fff0f7230 */ /* 0x000fe20000004100 */
[----:B------:R-:W-:Y:S01]  /*9020*/  SHF.R.U32.HI R42, RZ, 0x10, R63 ;  /* 0x00000010ff2a7819 */ /* 0x000fe2000001163f */
[----:B------:R-:W-:-:S02]  /*9030*/  HADD2.F32 R31, -RZ, R40.H0_H0 ;  /* 0x20000028ff1f7230 */ /* 0x000fc40000004100 */
[----:B------:R-:W-:Y:S02]  /*9040*/  HADD2.F32 R40, -RZ, R13.H1_H1 ;  /* 0x3000000dff287230 */ /* 0x000fe40000004100 */
        /* <DEDUP_REMOVED lines=26> */
[----:B------:R-:W-:-:S02]  /*91f0*/  F2FP.F16.F32.PACK_AB R72, R72, R155 ;  /* 0x0000009b4848723e */ /* 0x000fc400000000ff */
[----:B------:R-:W-:Y:S01]  /*9200*/  FFMA.FTZ R28, R15, R152, -R28 ;  /* 0x000000980f1c7223 */ /* 0x000fe2000001081c */
[-C--:B------:R-:W-:Y:S01]  /*9210*/  FMUL.FTZ R15, R30, R74.reuse ;  /* 0x0000004a1e0f7220 */ /* 0x080fe20000410000 */
[----:B------:R-:W-:Y:S01]  /*9220*/  FMUL.FTZ R74, R14, R74 ;  /* 0x0000004a0e4a7220 */ /* 0x000fe20000410000 */
[----:B------:R-:W-:Y:S01]  /*9230*/  FFMA.FTZ R154, R12, R152, R154 ;  /* 0x000000980c9a7223 */ /* 0x000fe2000001009a */
        /* <DEDUP_REMOVED lines=11> */
.L_x_4921:
[----:B------:R-:W-:Y:S05]  /*92f0*/  BSYNC B2 ;  /* 0x0000000000027941 */ /* 0x000fea0003800000 */
.L_x_4920:
[----:B0-----:R0:W-:Y:S04]  /*9300*/  ST.E.128 desc[UR60][R34.64], R12 ;  /* 0x0000000c22007985 */ /* 0x0011e8000c101d3c */
[----:B-1----:R0:W-:Y:S02]  /*9310*/  @!P3 ST.E.128 desc[UR60][R36.64], R28 ;  /* 0x0000001c2400b985 */ /* 0x0021e4000c101d3c */
.L_x_4919:
[----:B------:R-:W-:Y:S05]  /*9320*/  BSYNC B1 ;  /* 0x0000000000017941 */ /* 0x000fea0003800000 */
.L_x_4918:
[----:B------:R-:W-:Y:S01]  /*9330*/  ISETP.NE.AND P3, PT, R10, RZ, PT ;  /* 0x000000ff0a00720c */ /* 0x000fe20003f65270 */
[----:B------:R-:W-:-:S12]  /*9340*/  BSSY B1, `(.L_x_4922) ;  /* 0x0000074000017945 */ /* 0x000fd80003800000 */
[----:B------:R-:W-:Y:S05]  /*9350*/  @!P3 BRA `(.L_x_4923) ;  /* 0x0000000400c8b947 */ /* 0x000fea0003800000 */
[----:B0-----:R-:W3:Y:S01]  /*9360*/  LDL R14, [R1+0x34] ;  /* 0x00003400010e7983 */ /* 0x001ee20000100800 */
        /* <DEDUP_REMOVED lines=9> */
[----:B------:R-:W-:Y:S01]  /*9400*/  SHF.R.S32.HI R12, RZ, 0x1f, R11 ;  /* 0x0000001fff0c7819 */ /* 0x000fe2000001140b */
[----:B------:R-:W-:-:S03]  /*9410*/  IMAD.SHL.U32 R37, R11, 0x8, RZ ;  /* 0x000000080b257824 */ /* 0x000fc600078e00ff */
[----:B------:R-:W-:Y:S02]  /*9420*/  LEA.HI R12, R12, R11, RZ, 0x3 ;  /* 0x0000000b0c0c7211 */ /* 0x000fe400078f18ff */
[----:B------:R-:W-:Y:S02]  /*9430*/  LOP3.LUT R11, R226, 0x38, R37, 0xf8, !PT ;  /* 0x00000038e20b7812 */ /* 0x000fe400078ef825 */
[----:B------:R-:W-:Y:S02]  /*9440*/  SHF.R.S32.HI R12, RZ, 0x3, R12 ;  /* 0x00000003ff0c7819 */ /* 0x000fe4000001140c */
[----:B------:R-:W-:Y:S02]  /*9450*/  LOP3.LUT R11, R11, R13, RZ, 0x3c, !PT ;  /* 0x0000000d0b0b7212 */ /* 0x000fe400078e3cff */
[----:B------:R-:W-:-:S13]  /*9460*/  ISETP.GE.AND P3, PT, R37, R127, PT ;  /* 0x0000007f2500720c */ /* 0x000fda0003f66270 */
        /* <DEDUP_REMOVED lines=10> */
[--C-:B------:R-:W-:Y:S01]  /*9510*/  SHF.R.U64 R38, R68, 0x10, R69.reuse ;  /* 0x0000001044267819 */ /* 0x100fe20000001245 */
[----:B-1----:R-:W-:Y:S01]  /*9520*/  HADD2.F32 R44, -RZ, R29.H1_H1 ;  /* 0x3000001dff2c7230 */ /* 0x002fe20000004100 */
[----:B------:R-:W-:Y:S01]  /*9530*/  SHF.R.U32.HI R68, RZ, 0x10, R69 ;  /* 0x00000010ff447819 */ /* 0x000fe20000011645 */
[----:B0-----:R-:W-:Y:S01]  /*9540*/  HADD2.F32 R46, -RZ, R13.H1_H1 ;  /* 0x3000000dff2e7230 */ /* 0x001fe20000004100 */
        /* <DEDUP_REMOVED lines=9> */
[----:B------:R-:W-:Y:S02]  /*95e0*/  HADD2.F32 R13, -RZ, R56.H0_H0 ;  /* 0x20000038ff0d7230 */ /* 0x000fe40000004100 */
[C---:B------:R-:W-:Y:S01]  /*95f0*/  FMUL.FTZ R45, R46.reuse, R45 ;  /* 0x0000002d2e2d7220 */ /* 0x040fe20000410000 */
[----:B------:R-:W-:Y:S02]  /*9600*/  HADD2.F32 R41, -RZ, R149.H1_H1 ;  /* 0x30000095ff297230 */ /* 0x000fe40000004100 */
[-C--:B------:R-:W-:Y:S01]  /*9610*/  FMUL.FTZ R48, R43, R42.reuse ;  /* 0x0000002a2b307220 */ /* 0x080fe20000410000 */
[----:B------:R-:W-:Y:S01]  /*9620*/  FMUL.FTZ R42, R29, R42 ;  /* 0x0000002a1d2a7220 */ /* 0x000fe20000410000 */
[-C--:B------:R-:W-:Y:S01]  /*9630*/  FFMA.FTZ R47, R46, R13.reuse, -R47 ;  /* 0x0000000d2e2f7223 */ /* 0x080fe2000001082f */
[----:B------:R-:W-:Y:S01]  /*9640*/  FFMA.FTZ R45, R44, R13, R45 ;  /* 0x0000000d2c2d7223 */ /* 0x000fe2000001002d */
[--C-:B------:R-:W-:Y:S01]  /*9650*/  SHF.R.U64 R39, R58, 0x10, R59.reuse ;  /* 0x000000103a277819 */ /* 0x100fe2000000123b */
[----:B------:R-:W-:Y:S01]  /*9660*/  HADD2.F32 R13, -RZ, R150.H1_H1 ;  /* 0x30000096ff0d7230 */ /* 0x000fe20000004100 */
[----:B------:R-:W-:Y:S01]  /*9670*/  SHF.R.U32.HI R58, RZ, 0x10, R59 ;  /* 0x00000010ff3a7819 */ /* 0x000fe2000001163b */
[----:B------:R-:W-:-:S02]  /*9680*/  HADD2.F32 R44, -RZ, R31.H0_H0 ;  /* 0x2000001fff2c7230 */ /* 0x000fc40000004100 */
[-C--:B------:R-:W-:Y:S01]  /*9690*/  FFMA.FTZ R48, R29, R41.reuse, -R48 ;  /* 0x000000291d307223 */ /* 0x080fe20000010830 */
[----:B------:R-:W-:Y:S02]  /*96a0*/  HADD2.F32 R46, -RZ, R15.H0_H0 ;  /* 0x2000000fff2e7230 */ /* 0x000fe40000004100 */
[----:B------:R-:W-:Y:S01]  /*96b0*/  FFMA.FTZ R42, R43, R41, R42 ;  /* 0x000000292b2a7223 */ /* 0x000fe2000001002a */
[----:B------:R-:W-:Y:S02]  /*96c0*/  HADD2.F32 R31, -RZ, R31.H1_H1 ;  /* 0x3000001fff1f7230 */ /* 0x000fe40000004100 */
[----:B------:R-:W-:Y:S02]  /*96d0*/  HADD2.F32 R70, -RZ, R70.H0_H0 ;  /* 0x20000046ff467230 */ /* 0x000fe40000004100 */
[----:B------:R-:W-:Y:S01]  /*96e0*/  FMUL.FTZ R43, R46, R13 ;  /* 0x0000000d2e2b7220 */ /* 0x000fe20000410000 */
[----:B------:R-:W-:Y:S01]  /*96f0*/  HADD2.F32 R29, -RZ, R148.H1_H1 ;  /* 0x30000094ff1d7230 */ /* 0x000fe20000004100 */
[----:B------:R-:W-:Y:S01]  /*9700*/  F2FP.F16.F32.PACK_AB R47, R47, R48 ;  /* 0x000000302f2f723e */ /* 0x000fe200000000ff */
[----:B------:R-:W-:-:S02]  /*9710*/  HADD2.F32 R41, -RZ, R15.H1_H1 ;  /* 0x3000000fff297230 */ /* 0x000fc40000004100 */
[----:B------:R-:W-:Y:S01]  /*9720*/  FMUL.FTZ R15, R44, R13 ;  /* 0x0000000d2c0f7220 */ /* 0x000fe20000410000 */
[----:B------:R-:W-:Y:S02]  /*9730*/  HADD2.F32 R58, -RZ, R58.H0_H0 ;  /* 0x2000003aff3a7230 */ /* 0x000fe40000004100 */
[-C--:B------:R-:W-:Y:S01]  /*9740*/  FMUL.FTZ R50, R31, R70.reuse ;  /* 0x000000461f327220 */ /* 0x080fe20000410000 */
[----:B------:R-:W-:Y:S02]  /*9750*/  HADD2.F32 R151, -RZ, R151.H0_H0 ;  /* 0x20000097ff977230 */ /* 0x000fe40000004100 */
[-C--:B------:R-:W-:Y:S01]  /*9760*/  FFMA.FTZ R13, R46, R29.reuse, -R15 ;  /* 0x0000001d2e0d7223 */ /* 0x080fe2000001080f */
[----:B------:R-:W-:Y:S01]  /*9770*/  FFMA.FTZ R15, R44, R29, R43 ;  /* 0x0000001d2c0f7223 */ /* 0x000fe2000001002b */
[C---:B------:R-:W-:Y:S01]  /*9780*/  FMUL.FTZ R70, R41.reuse, R70 ;  /* 0x0000004629467220 */ /* 0x040fe20000410000 */
[----:B------:R-:W-:Y:S01]  /*9790*/  FFMA.FTZ R44, R41, R58, -R50 ;  /* 0x0000003a292c7223 */ /* 0x000fe20000010832 */
[----:B------:R-:W-:Y:S01]  /*97a0*/  HADD2.F32 R41, -RZ, R38.H0_H0 ;  /* 0x20000026ff297230 */ /* 0x000fe20000004100 */
[----:B------:R-:W-:Y:S01]  /*97b0*/  F2FP.F16.F32.PACK_AB R42, R45, R42 ;  /* 0x0000002a2d2a723e */ /* 0x000fe200000000ff */
[----:B------:R-:W-:-:S02]  /*97c0*/  HADD2.F32 R38, -RZ, R28.H0_H0 ;  /* 0x2000001cff267230 */ /* 0x000fc40000004100 */
[----:B------:R-:W-:Y:S01]  /*97d0*/  FFMA.FTZ R46, R31, R58, R70 ;  /* 0x0000003a1f2e7223 */ /* 0x000fe20000010046 */
[----:B------:R-:W-:Y:S01]  /*97e0*/  HADD2.F32 R50, -RZ, R12.H0_H0 ;  /* 0x2000000cff327230 */ /* 0x000fe20000004100 */
[----:B------:R-:W-:Y:S01]  /*97f0*/  F2FP.F16.F32.PACK_AB R44, R44, R13 ;  /* 0x0000000d2c2c723e */ /* 0x000fe200000000ff */
[----:B------:R-:W-:Y:S02]  /*9800*/  HADD2.F32 R28, -RZ, R28.H1_H1 ;  /* 0x3000001cff1c7230 */ /* 0x000fe40000004100 */
[----:B------:R-:W-:Y:S02]  /*9810*/  HADD2.F32 R29, -RZ, R12.H1_H1 ;  /* 0x3000000cff1d7230 */ /* 0x000fe40000004100 */
[----:B------:R-:W-:Y:S02]  /*9820*/  HADD2.F32 R31, -RZ, R11.H0_H0 ;  /* 0x2000000bff1f7230 */ /* 0x000fe40000004100 */
[----:B------:R-:W-:Y:S01]  /*9830*/  FMUL.FTZ R11, R38, R151 ;  /* 0x00000097260b7220 */ /* 0x000fe20000410000 */
[----:B------:R-:W-:-:S02]  /*9840*/  HADD2.F32 R149, -RZ, R149.H0_H0 ;  /* 0x20000095ff957230 */ /* 0x000fc40000004100 */
[----:B------:R-:W-:Y:S01]  /*9850*/  FMUL.FTZ R151, R50, R151 ;  /* 0x0000009732977220 */ /* 0x000fe20000410000 */
[-C--:B------:R-:W-:Y:S01]  /*9860*/  FMUL.FTZ R56, R28, R41.reuse ;  /* 0x000000291c387220 */ /* 0x080fe20000410000 */
[C---:B------:R-:W-:Y:S01]  /*9870*/  FMUL.FTZ R41, R29.reuse, R41 ;  /* 0x000000291d297220 */ /* 0x040fe20000410000 */
[----:B------:R-:W-:Y:S02]  /*9880*/  HADD2.F32 R150, -RZ, R150.H0_H0 ;  /* 0x20000096ff967230 */ /* 0x000fe40000004100 */
[----:B------:R-:W-:Y:S01]  /*9890*/  FFMA.FTZ R12, R38, R149, R151 ;  /* 0x00000095260c7223 */ /* 0x000fe20000010097 */
[-C--:B------:R-:W-:Y:S01]  /*98a0*/  FFMA.FTZ R38, R29, R31.reuse, -R56 ;  /* 0x0000001f1d267223 */ /* 0x080fe20000010838 */
[----:B------:R-:W-:Y:S01]  /*98b0*/  FFMA.FTZ R29, R28, R31, R41 ;  /* 0x0000001f1c1d7223 */ /* 0x000fe20000010029 */
[----:B------:R-:W-:Y:S02]  /*98c0*/  HADD2.F32 R41, -RZ, R30.H0_H0 ;  /* 0x2000001eff297230 */ /* 0x000fe40000004100 */
[----:B------:R-:W-:Y:S01]  /*98d0*/  FFMA.FTZ R11, R50, R149, -R11 ;  /* 0x00000095320b7223 */ /* 0x000fe2000001080b */
[----:B------:R-:W-:-:S02]  /*98e0*/  HADD2.F32 R43, -RZ, R40.H0_H0 ;  /* 0x20000028ff2b7230 */ /* 0x000fc40000004100 */
[----:B------:R-:W-:Y:S02]  /*98f0*/  HADD2.F32 R30, -RZ, R30.H1_H1 ;  /* 0x3000001eff1e7230 */ /* 0x000fe40000004100 */
[--C-:B------:R-:W-:Y:S02]  /*9900*/  HADD2.F32 R31, -RZ, R14.reuse.H0_H0 ;  /* 0x2000000eff1f7230 */ /* 0x100fe40000004100 */
[----:B------:R-:W-:Y:S02]  /*9910*/  HADD2.F32 R28, -RZ, R14.H1_H1 ;  /* 0x3000000eff1c7230 */ /* 0x000fe40000004100 */
[----:B------:R-:W-:Y:S01]  /*9920*/  FMUL.FTZ R14, R41, R150 ;  /* 0x00000096290e7220 */ /* 0x000fe20000410000 */
[----:B------:R-:W-:Y:S02]  /*9930*/  HADD2.F32 R148, -RZ, R148.H0_H0 ;  /* 0x20000094ff947230 */ /* 0x000fe40000004100 */
[----:B------:R-:W-:Y:S01]  /*9940*/  FMUL.FTZ R49, R30, R43 ;  /* 0x0000002b1e317220 */ /* 0x000fe20000410000 */
[----:B------:R-:W-:-:S02]  /*9950*/  HADD2.F32 R39, -RZ, R39.H0_H0 ;  /* 0x20000027ff277230 */ /* 0x000fc40000004100 */
[C---:B------:R-:W-:Y:S01]  /*9960*/  FMUL.FTZ R150, R31.reuse, R150 ;  /* 0x000000961f967220 */ /* 0x040fe20000410000 */
[----:B------:R-:W-:Y:S01]  /*9970*/  FMUL.FTZ R43, R28, R43 ;  /* 0x0000002b1c2b7220 */ /* 0x000fe20000410000 */
[-C--:B------:R-:W-:Y:S01]  /*9980*/  FFMA.FTZ R14, R31, R148.reuse, -R14 ;  /* 0x000000941f0e7223 */ /* 0x080fe2000001080e */
[----:B------:R-:W-:Y:S01]  /*9990*/  F2FP.F16.F32.PACK_AB R31, R46, R15 ;  /* 0x0000000f2e1f723e */ /* 0x000fe200000000ff */
[----:B------:R-:W-:Y:S01]  /*99a0*/  FFMA.FTZ R150, R41, R148, R150 ;  /* 0x0000009429967223 */ /* 0x000fe20000010096 */
[-C--:B------:R-:W-:Y:S01]  /*99b0*/  FFMA.FTZ R49, R28, R39.reuse, -R49 ;  /* 0x000000271c317223 */ /* 0x080fe20000010831 */
[----:B------:R-:W-:Y:S01]  /*99c0*/  FFMA.FTZ R43, R30, R39, R43 ;  /* 0x000000271e2b7223 */ /* 0x000fe2000001002b */
[----:B------:R-:W-:Y:S01]  /*99d0*/  F2FP.F16.F32.PACK_AB R46, R38, R11 ;  /* 0x0000000b262e723e */ /* 0x000fe200000000ff */
[----:B------:R-:W-:Y:S01]  /*99e0*/  IMAD.MOV.U32 R13, RZ, RZ, R47 ;  /* 0x000000ffff0d7224 */ /* 0x000fe200078e002f */
[----:B------:R-:W-:Y:S01]  /*99f0*/  F2FP.F16.F32.PACK_AB R28, R29, R12 ;  /* 0x0000000c1d1c723e */ /* 0x000fe200000000ff */
[----:B------:R-:W-:Y:S01]  /*9a00*/  IMAD.MOV.U32 R29, RZ, RZ, R42 ;  /* 0x000000ffff1d7224 */ /* 0x000fe200078e002a */
[----:B------:R-:W-:Y:S01]  /*9a10*/  F2FP.F16.F32.PACK_AB R14, R49, R14 ;  /* 0x0000000e310e723e */ /* 0x000fe200000000ff */
[----:B------:R-:W-:Y:S01]  /*9a20*/  IMAD.MOV.U32 R15, RZ, RZ, R44 ;  /* 0x000000ffff0f7224 */ /* 0x000fe200078e002c */
[----:B------:R-:W-:-:S02]  /*9a30*/  F2FP.F16.F32.PACK_AB R30, R43, R150 ;  /* 0x000000962b1e723e */ /* 0x000fc400000000ff */
[----:B------:R-:W-:-:S07]  /*9a40*/  MOV R12, R46 ;  /* 0x0000002e000c7202 */ /* 0x000fce0000000f00 */
.L_x_4925:
[----:B------:R-:W-:Y:S05]  /*9a50*/  BSYNC B2 ;  /* 0x0000000000027941 */ /* 0x000fea0003800000 */
.L_x_4924:
[----:B0-----:R3:W-:Y:S04]  /*9a60*/  ST.E.128 desc[UR60][R34.64], R12 ;  /* 0x0000000c22007985 */ /* 0x0017e8000c101d3c */
[----:B-1----:R3:W-:Y:S02]  /*9a70*/  @!P3 ST.E.128 desc[UR60][R36.64], R28 ;  /* 0x0000001c2400b985 */ /* 0x0027e4000c101d3c */
.L_x_4923:
[----:B------:R-:W-:Y:S05]  /*9a80*/  BSYNC B1 ;  /* 0x0000000000017941 */ /* 0x000fea0003800000 */
.L_x_4922:
[----:B------:R-:W-:-:S13]  /*9a90*/  ISETP.NE.AND P3, PT, R20, RZ, PT ;  /* 0x000000ff1400720c */ /* 0x000fda0003f65270 */
[----:B------:R-:W-:Y:S05]  /*9aa0*/  @!P3 BRA `(.L_x_4874) ;  /* 0x0000000c00a8b947 */ /* 0x000fea0003800000 */
[----:B0--3--:R-:W3:Y:S01]  /*9ab0*/  LDL R15, [R1+0x34] ;  /* 0x00003400010f7983 */ /* 0x009ee20000100800 */
[----:B------:R-:W-:Y:S01]  /*9ac0*/  LOP3.LUT P4, RZ, R16, 0x1, RZ, 0xc0, !PT ;  /* 0x0000000110ff7812 */ /* 0x000fe2000788c0ff */
[----:B------:R-:W-:Y:S01]  /*9ad0*/  BSSY B1, `(.L_x_4926) ;  /* 0x000006c000017945 */ /* 0x000fe20003800000 */
[----:B------:R-:W-:Y:S02]  /*9ae0*/  SHF.R.U32.HI R14, RZ, 0x3, R226 ;  /* 0x00000003ff0e7819 */ /* 0x000fe400000116e2 */
[----:B------:R-:W-:Y:S02]  /*9af0*/  SEL R131, R118, R131, !P4 ;  /* 0x0000008376837207 */ /* 0x000fe40006000000 */
[C---:B------:R-:W-:Y:S02]  /*9b00*/  LEA R34, P3, R8.reuse, R116, 0x1 ;  /* 0x0000007408227211 */ /* 0x040fe400078608ff */
[----:B----4-:R-:W-:Y:S02]  /*9b10*/  SHF.R.S32.HI R12, RZ, 0x1f, R131 ;  /* 0x0000001fff0c7819 */ /* 0x010fe40000011483 */
[----:B------:R-:W-:-:S02]  /*9b20*/  LEA.HI.X R35, R8, R113, R105, 0x1, P3 ;  /* 0x0000007108237211 */ /* 0x000fc400018f0c69 */
        /* <DEDUP_REMOVED lines=18> */
[----:B------:R-:W-:Y:S01]  /*9c50*/  SHF.R.U32.HI R45, RZ, 0x10, R65 ;  /* 0x00000010ff2d7819 */ /* 0x000fe20000011641 */
[----:B-1----:R-:W-:Y:S01]  /*9c60*/  IMAD.MOV.U32 R40, RZ, RZ, R29 ;  /* 0x000000ffff287224 */ /* 0x002fe200078e001d */
[----:B------:R-:W-:Y:S01]  /*9c70*/  SHF.R.U32.HI R43, RZ, 0x10, R53 ;  /* 0x00000010ff2b7819 */ /* 0x000fe20000011635 */
[----:B------:R-:W-:Y:S01]  /*9c80*/  IMAD.MOV.U32 R41, RZ, RZ, R31 ;  /* 0x000000ffff297224 */ /* 0x000fe200078e001f */
[----:B0-----:R-:W-:Y:S01]  /*9c90*/  MOV R29, R15 ;  /* 0x0000000f001d7202 */ /* 0x001fe20000000f00 */
[----:B------:R-:W-:Y:S01]  /*9ca0*/  HADD2.F32 R45, -RZ, R45.H0_H0 ;  /* 0x2000002dff2d7230 */ /* 0x000fe20000004100 */
[--C-:B------:R-:W-:Y:S01]  /*9cb0*/  SHF.R.U64 R39, R66, 0x10, R67.reuse ;  /* 0x0000001042277819 */ /* 0x100fe20000001243 */
[--C-:B------:R-:W-:Y:S01]  /*9cc0*/  HADD2.F32 R31, -RZ, R40.reuse.H0_H0 ;  /* 0x20000028ff1f7230 */ /* 0x100fe20000004100 */
[----:B------:R-:W-:Y:S01]  /*9cd0*/  SHF.R.U32.HI R66, RZ, 0x10, R67 ;  /* 0x00000010ff427819 */ /* 0x000fe20000011643 */
[----:B------:R-:W-:Y:S01]  /*9ce0*/  HADD2.F32 R42, -RZ, R40.H1_H1 ;  /* 0x30000028ff2a7230 */ /* 0x000fe20000004100 */
[--C-:B------:R-:W-:Y:S01]  /*9cf0*/  SHF.R.U64 R37, R54, 0x10, R55.reuse ;  /* 0x0000001036257819 */ /* 0x100fe20000001237 */
[----:B------:R-:W-:Y:S01]  /*9d00*/  HADD2.F32 R46, -RZ, R143.H1_H1 ;  /* 0x3000008fff2e7230 */ /* 0x000fe20000004100 */
[----:B------:R-:W-:Y:S01]  /*9d10*/  SHF.R.U32.HI R54, RZ, 0x10, R55 ;  /* 0x00000010ff367819 */ /* 0x000fe20000011637 */
[----:B------:R-:W-:-:S02]  /*9d20*/  HADD2.F32 R40, -RZ, R13.H1_H1 ;  /* 0x3000000dff287230 */ /* 0x000fc40000004100 */
[-C--:B------:R-:W-:Y:S01]  /*9d30*/  FMUL.FTZ R47, R42, R45.reuse ;  /* 0x0000002d2a2f7220 */ /* 0x080fe20000410000 */
[----:B------:R-:W-:Y:S02]  /*9d40*/  HADD2.F32 R15, -RZ, R13.H0_H0 ;  /* 0x2000000dff0f7230 */ /* 0x000fe40000004100 */
[-C--:B------:R-:W-:Y:S01]  /*9d50*/  FMUL.FTZ R48, R31, R46.reuse ;  /* 0x0000002e1f307220 */ /* 0x080fe20000410000 */
[----:B------:R-:W-:Y:S02]  /*9d60*/  HADD2.F32 R44, -RZ, R141.H1_H1 ;  /* 0x3000008dff2c7230 */ /* 0x000fe40000004100 */
[----:B------:R-:W-:Y:S01]  /*9d70*/  FMUL.FTZ R45, R40, R45 ;  /* 0x0000002d282d7220 */ /* 0x000fe20000410000 */
[----:B------:R-:W-:Y:S02]  /*9d80*/  HADD2.F32 R43, -RZ, R43.H0_H0 ;  /* 0x2000002bff2b7230 */ /* 0x000fe40000004100 */
[----:B------:R-:W-:Y:S01]  /*9d90*/  FMUL.FTZ R46, R15, R46 ;  /* 0x0000002e0f2e7220 */ /* 0x000fe20000410000 */
[----:B------:R-:W-:-:S02]  /*9da0*/  HADD2.F32 R66, -RZ, R66.H0_H0 ;  /* 0x20000042ff427230 */ /* 0x000fc40000004100 */
[-C--:B------:R-:W-:Y:S01]  /*9db0*/  FFMA.FTZ R13, R15, R44.reuse, -R48 ;  /* 0x0000002c0f0d7223 */ /* 0x080fe20000010830 */
[----:B------:R-:W-:Y:S02]  /*9dc0*/  HADD2.F32 R48, -RZ, R142.H1_H1 ;  /* 0x3000008eff307230 */ /* 0x000fe40000004100 */
[-C--:B------:R-:W-:Y:S01]  /*9dd0*/  FFMA.FTZ R40, R40, R43.reuse, -R47 ;  /* 0x0000002b28287223 */ /* 0x080fe2000001082f */
[----:B------:R-:W-:Y:S01]  /*9de0*/  FFMA.FTZ R42, R42, R43, R45 ;  /* 0x0000002b2a2a7223 */ /* 0x000fe2000001002d */
[----:B------:R-:W-:Y:S01]  /*9df0*/  FFMA.FTZ R15, R31, R44, R46 ;  /* 0x0000002c1f0f7223 */ /* 0x000fe2000001002e */
[--C-:B------:R-:W-:Y:S01]  /*9e00*/  HADD2.F32 R43, -RZ, R41.reuse.H0_H0 ;  /* 0x20000029ff2b7230 */ /* 0x100fe20000004100 */
[----:B------:R-:W-:Y:S01]  /*9e10*/  SHF.R.U64 R38, R64, 0x10, R65 ;  /* 0x0000001040267819 */ /* 0x000fe20000001241 */
[----:B------:R-:W-:Y:S01]  /*9e20*/  HADD2.F32 R41, -RZ, R41.H1_H1 ;  /* 0x30000029ff297230 */ /* 0x000fe20000004100 */
[----:B------:R-:W-:Y:S01]  /*9e30*/  SHF.R.U64 R36, R52, 0x10, R53 ;  /* 0x0000001034247819 */ /* 0x000fe20000001235 */
[----:B------:R-:W-:-:S02]  /*9e40*/  HADD2.F32 R31, -RZ, R29.H0_H0 ;  /* 0x2000001dff1f7230 */ /* 0x000fc40000004100 */
[----:B------:R-:W-:Y:S01]  /*9e50*/  FMUL.FTZ R50, R43, R48 ;  /* 0x000000302b327220 */ /* 0x000fe20000410000 */
[----:B------:R-:W-:Y:S02]  /*9e60*/  HADD2.F32 R44, -RZ, R29.H1_H1 ;  /* 0x3000001dff2c7230 */ /* 0x000fe40000004100 */
[----:B------:R-:W-:Y:S01]  /*9e70*/  FMUL.FTZ R45, R41, R66 ;  /* 0x00000042292d7220 */ /* 0x000fe20000410000 */
[----:B------:R-:W-:Y:S02]  /*9e80*/  HADD2.F32 R46, -RZ, R140.H1_H1 ;  /* 0x3000008cff2e7230 */ /* 0x000fe40000004100 */
[----:B------:R-:W-:Y:S01]  /*9e90*/  FMUL.FTZ R48, R31, R48 ;  /* 0x000000301f307220 */ /* 0x000fe20000410000 */
[----:B------:R-:W-:Y:S02]  /*9ea0*/  HADD2.F32 R54, -RZ, R54.H0_H0 ;  /* 0x20000036ff367230 */ /* 0x000fe40000004100 */
[----:B------:R-:W-:Y:S01]  /*9eb0*/  FMUL.FTZ R66, R44, R66 ;  /* 0x000000422c427220 */ /* 0x000fe20000410000 */
[----:B------:R-:W-:-:S02]  /*9ec0*/  HADD2.F32 R143, -RZ, R143.H0_H0 ;  /* 0x2000008fff8f7230 */ /* 0x000fc40000004100 */
[-C--:B------:R-:W-:Y:S01]  /*9ed0*/  FFMA.FTZ R29, R31, R46.reuse, -R50 ;  /* 0x0000002e1f1d7223 */ /* 0x080fe20000010832 */
[----:B------:R-:W-:Y:S01]  /*9ee0*/  FFMA.FTZ R31, R43, R46, R48 ;  /* 0x0000002e2b1f7223 */ /* 0x000fe20000010030 */
[-C--:B------:R-:W-:Y:S01]  /*9ef0*/  FFMA.FTZ R44, R44, R54.reuse, -R45 ;  /* 0x000000362c2c7223 */ /* 0x080fe2000001082d */
[----:B------:R-:W-:Y:S01]  /*9f00*/  FFMA.FTZ R46, R41, R54, R66 ;  /* 0x00000036292e7223 */ /* 0x000fe20000010042 */
[----:B------:R-:W-:Y:S01]  /*9f10*/  HADD2.F32 R45, -RZ, R38.H0_H0 ;  /* 0x20000026ff2d7230 */ /* 0x000fe20000004100 */
[----:B------:R-:W-:Y:S01]  /*9f20*/  F2FP.F16.F32.PACK_AB R13, R40, R13 ;  /* 0x0000000d280d723e */ /* 0x000fe200000000ff */
[----:B------:R-:W-:Y:S01]  /*9f30*/  HADD2.F32 R41, -RZ, R28.H0_H0 ;  /* 0x2000001cff297230 */ /* 0x000fe20000004100 */
[----:B------:R-:W-:Y:S01]  /*9f40*/  F2FP.F16.F32.PACK_AB R44, R44, R29 ;  /* 0x0000001d2c2c723e */ /* 0x000fe200000000ff */
[----:B------:R-:W-:Y:S01]  /*9f50*/  HADD2.F32 R38, -RZ, R12.H0_H0 ;  /* 0x2000000cff267230 */ /* 0x000fe20000004100 */
[----:B------:R-:W-:Y:S01]  /*9f60*/  F2FP.F16.F32.PACK_AB R29, R42, R15 ;  /* 0x0000000f2a1d723e */ /* 0x000fe200000000ff */
[----:B------:R-:W-:-:S02]  /*9f70*/  HADD2.F32 R28, -RZ, R28.H1_H1 ;  /* 0x3000001cff1c7230 */ /* 0x000fc40000004100 */
[----:B------:R-:W-:Y:S01]  /*9f80*/  FMUL.FTZ R47, R41, R143 ;  /* 0x0000008f292f7220 */ /* 0x000fe20000410000 */
[----:B------:R-:W-:Y:S01]  /*9f90*/  HADD2.F32 R12, -RZ, R12.H1_H1 ;  /* 0x3000000cff0c7230 */ /* 0x000fe20000004100 */
[----:B------:R-:W-:Y:S01]  /*9fa0*/  F2FP.F16.F32.PACK_AB R31, R46, R31 ;  /* 0x0000001f2e1f723e */ /* 0x000fe200000000ff */
[----:B------:R-:W-:Y:S02]  /*9fb0*/  HADD2.F32 R141, -RZ, R141.H0_H0 ;  /* 0x2000008dff8d7230 */ /* 0x000fe40000004100 */
[-C--:B------:R-:W-:Y:S01]  /*9fc0*/  FMUL.FTZ R49, R28, R45.reuse ;  /* 0x0000002d1c317220 */ /* 0x080fe20000410000 */
[----:B------:R-:W-:Y:S02]  /*9fd0*/  HADD2.F32 R43, -RZ, R36.H0_H0 ;  /* 0x20000024ff2b7230 */ /* 0x000fe40000004100 */
[----:B------:R-:W-:Y:S01]  /*9fe0*/  FMUL.FTZ R45, R12, R45 ;  /* 0x0000002d0c2d7220 */ /* 0x000fe20000410000 */
[C---:B------:R-:W-:Y:S01]  /*9ff0*/  FMUL.FTZ R36, R38.reuse, R143 ;  /* 0x0000008f26247220 */ /* 0x040fe20000410000 */
[----:B------:R-:W-:Y:S01]  /*a000*/  FFMA.FTZ R47, R38, R141, -R47 ;  /* 0x0000008d262f7223 */ /* 0x000fe2000001082f */
[----:B------:R-:W-:-:S02]  /*a010*/  HADD2.F32 R39, -RZ, R39.H0_H0 ;  /* 0x20000027ff277230 */ /* 0x000fc40000004100 */
[-C--:B------:R-:W-:Y:S01]  /*a020*/  FFMA.FTZ R45, R28, R43.reuse, R45 ;  /* 0x0000002b1c2d7223 */ /* 0x080fe2000001002d */
[----:B------:R-:W-:Y:S01]  /*a030*/  FFMA.FTZ R38, R12, R43, -R49 ;  /* 0x0000002b0c267223 */ /* 0x000fe20000010831 */
[----:B------:R-:W-:Y:S02]  /*a040*/  HADD2.F32 R28, -RZ, R30.H0_H0 ;  /* 0x2000001eff1c7230 */ /* 0x000fe40000004100 */
[----:B------:R-:W-:Y:S01]  /*a050*/  FFMA.FTZ R36, R41, R141, R36 ;  /* 0x0000008d29247223 */ /* 0x000fe20000010024 */
[----:B------:R-:W-:Y:S02]  /*a060*/  HADD2.F32 R43, -RZ, R142.H0_H0 ;  /* 0x2000008eff2b7230 */ /* 0x000fe40000004100 */
[----:B------:R-:W-:Y:S02]  /*a070*/  HADD2.F32 R12, -RZ, R14.H0_H0 ;  /* 0x2000000eff0c7230 */ /* 0x000fe40000004100 */
[----:B------:R-:W-:Y:S02]  /*a080*/  HADD2.F32 R30, -RZ, R30.H1_H1 ;  /* 0x3000001eff1e7230 */ /* 0x000fe40000004100 */
[----:B------:R-:W-:Y:S01]  /*a090*/  FMUL.FTZ R49, R28, R43 ;  /* 0x0000002b1c317220 */ /* 0x000fe20000410000 */
[----:B------:R-:W-:-:S02]  /*a0a0*/  HADD2.F32 R14, -RZ, R14.H1_H1 ;  /* 0x3000000eff0e7230 */ /* 0x000fc40000004100 */
[----:B------:R-:W-:Y:S01]  /*a0b0*/  FMUL.FTZ R43, R12, R43 ;  /* 0x0000002b0c2b7220 */ /* 0x000fe20000410000 */
[----:B------:R-:W-:Y:S02]  /*a0c0*/  HADD2.F32 R41, -RZ, R140.H0_H0 ;  /* 0x2000008cff297230 */ /* 0x000fe40000004100 */
        /* <DEDUP_REMOVED lines=12> */
.L_x_4927:
[----:B------:R-:W-:Y:S05]  /*a190*/  BSYNC B1 ;  /* 0x0000000000017941 */ /* 0x000fea0003800000 */
.L_x_4926:
[----:B0-----:R0:W-:Y:S01]  /*a1a0*/  ST.E.128 desc[UR60][R34.64], R12 ;  /* 0x0000000c22007985 */ /* 0x0011e2000c101d3c */
[----:B------:R-:W-:-:S13]  /*a1b0*/  ISETP.GE.AND P3, PT, R11, R127, PT ;  /* 0x0000007f0b00720c */ /* 0x000fda0003f66270 */
[----:B------:R-:W-:Y:S05]  /*a1c0*/  @P3 BRA `(.L_x_4874) ;  /* 0x0000000400e03947 */ /* 0x000fea0003800000 */
[----:B------:R-:W-:-:S05]  /*a1d0*/  IMAD.WIDE R32, R11, 0x2, R32 ;  /* 0x000000020b207825 */ /* 0x000fca00078e0220 */
[----:B-1----:R1:W-:Y:S01]  /*a1e0*/  ST.E.128 desc[UR60][R32.64], R28 ;  /* 0x0000001c20007985 */ /* 0x0023e2000c101d3c */
[----:B------:R-:W-:Y:S05]  /*a1f0*/  BRA `(.L_x_4874) ;  /* 0x0000000400d47947 */ /* 0x000fea0003800000 */
.L_x_4839:
[----:B------:R-:W2:Y:S02]  /*a200*/  LDL R11, [R1+0x3c] ;  /* 0x00003c00010b7983 */ /* 0x000ea40000100800 */
[----:B--2---:R-:W-:-:S13]  /*a210*/  R2UR UR4, R11 ;  /* 0x000000000b0472ca */ /* 0x004fda00000e0000 */
[----:B------:R-:W-:-:S06]  /*a220*/  UISETP.NE.AND UP0, UPT, UR4, 0x3, UPT ;  /* 0x000000030400788c */ /* 0x000fcc000bf05270 */
[----:B------:R-:W-:-:S13]  /*a230*/  PLOP3.LUT P2, PT, PT, PT, UP0, 0x80, 0x0 ;  /* 0x000000000000781c */ /* 0x000fda0003f4f008 */
[----:B------:R-:W-:Y:S05]  /*a240*/  @!P2 BRA `(.L_x_4928) ;  /* 0x000000000004a947 */ /* 0x000fea0003800000 */
[----:B------:R-:W-:Y:S01]  /*a250*/  BPT.TRAP 0x1 ;  /* 0x000000040000795c */ /* 0x000fe20000300000 */
.L_x_4928:
[----:B------:R-:W-:Y:S01]  /*a260*/  IMAD R86, R22, 0x8, R17 ;  /* 0x0000000816567824 */ /* 0x000fe200078e0211 */
[----:B------:R-:W-:Y:S01]  /*a270*/  SHF.L.U32 R87, R220, 0x1f, RZ ;  /* 0x0000001fdc577819 */ /* 0x000fe200000006ff */
[----:B------:R-:W-:Y:S01]  /*a280*/  BSSY B1, `(.L_x_4929) ;  /* 0x0000004000017945 */ /* 0x000fe20003800000 */
[----:B------:R-:W-:Y:S02]  /*a290*/  SHF.R.S32.HI R79, RZ, 0x1f, R76 ;  /* 0x0000001fff4f7819 */ /* 0x000fe4000001144c */
[----:B------:R-:W0:Y:S02]  /*a2a0*/  SYNCS.PHASECHK.TRANS64.TRYWAIT P3, [R86+URZ+0x30890], R87 ;  /* 0x03089057560075a7 */ /* 0x000e24000806017f */
[----:B0-----:R-:W-:Y:S05]  /*a2b0*/  @!P3 BRA `(.L_x_4930) ;  /* 0x0000022800d4b947 */ /* 0x001fea0003800000 */
.L_x_5289:
[----:B------:R-:W-:Y:S05]  /*a2c0*/  BSYNC B1 ;  /* 0x0000000000017941 */ /* 0x000fea0003800000 */
.L_x_4929:
        /* <DEDUP_REMOVED lines=25> */
.L_x_5293:
        /* <DEDUP_REMOVED lines=16> */
[----:B------:R-:W-:Y:S01]  /*a560*/  @!P5 IMAD.SHL.U32 R11, R203, 0x8, RZ ;  /* 0x00000008cb0bd824 */ /* 0x000fe200078e00ff */
[----:B--2---:R-:W-:Y:S01]  /*a570*/  @!P5 MOV R33, R35 ;  /* 0x000000230021d202 */ /* 0x004fe20000000f00 */
[----:B------:R-:W-:-:S04]  /*a580*/  @!P5 IMAD.MOV.U32 R32, RZ, RZ, R36 ;  /* 0x000000ffff20d224 */ /* 0x000fc800078e0024 */
[----:B------:R-:W-:-:S05]  /*a590*/  @!P5 IMAD.WIDE R32, R11, 0x2, R32 ;  /* 0x000000020b20d825 */ /* 0x000fca00078e0220 */
[----:B---3--:R2:W-:Y:S01]  /*a5a0*/  @!P5 ST.E.128 desc[UR60][R32.64], R12 ;  /* 0x0000000c2000d985 */ /* 0x0085e2000c101d3c */
[----:B------:R-:W-:-:S13]  /*a5b0*/  ISETP.GE.AND P5, PT, R195, UR4, PT ;  /* 0x00000004c3007c0c */ /* 0x000fda000bfa6270 */
[----:B------:R-:W3:Y:S01]  /*a5c0*/  @!P5 LDS.128 R12, [R77+0x21000] ;  /* 0x021000004d0cd984 */ /* 0x000ee20000000c00 */
[----:B------:R-:W-:Y:S02]  /*a5d0*/  @!P5 IMAD.SHL.U32 R11, R204, 0x8, RZ ;  /* 0x00000008cc0bd824 */ /* 0x000fe400078e00ff */
        /* <DEDUP_REMOVED lines=13> */
.L_x_4933:
[----:B------:R-:W-:Y:S05]  /*a6b0*/  BSYNC B1 ;  /* 0x0000000000017941 */ /* 0x000fea0003800000 */
.L_x_4932:
[----:B------:R-:W-:-:S03]  /*a6c0*/  UMOV UR4, 0xffffffff ;  /* 0xffffffff00047882 */ /* 0x000fc60000000000 */
[----:B------:R-:W-:Y:S05]  /*a6d0*/  BRA.DIV UR4, `(.L_x_4934) ;  /* 0x0000022a042c7947 */ /* 0x000fea000b800000 */
[----:B--2---:R2:W0:Y:S04]  /*a6e0*/  SHFL.IDX PT, R35, R37, 0x1, 0x1c1f ;  /* 0x003c1f0025237f89 */ /* 0x00442800000e0000 */
[----:B-1----:R-:W1:Y:S02]  /*a6f0*/  SHFL.IDX PT, R34, R34, 0x1, 0x1c1f ;  /* 0x003c1f0022227f89 */ /* 0x002e6400000e0000 */
.L_x_5297:
[----:B------:R-:W-:-:S13]  /*a700*/  ISETP.GE.AND P3, PT, R38, 0x41, PT ;  /* 0x000000412600780c */ /* 0x000fda0003f66270 */
[----:B------:R-:W-:Y:S05]  /*a710*/  @!P3 BRA `(.L_x_4874) ;  /* 0x00000000008cb947 */ /* 0x000fea0003800000 */
[----:B------:R-:W-:Y:S02]  /*a720*/  ULDC UR4, c[0x0][0x2f4] ;  /* 0x0000bd0000047ab9 */ /* 0x000fe40000000800 */
[----:B------:R-:W-:Y:S02]  /*a730*/  ISETP.GE.AND P5, PT, R18, UR4, PT ;  /* 0x0000000412007c0c */ /* 0x000fe4000bfa6270 */
[----:B------:R-:W-:-:S11]  /*a740*/  ISETP.GE.AND P4, PT, R192, UR4, PT ;  /* 0x00000004c0007c0c */ /* 0x000fd6000bf86270 */
[----:B----4-:R-:W4:Y:S01]  /*a750*/  @!P5 LDS.128 R12, [R77+0x20000] ;  /* 0x020000004d0cd984 */ /* 0x010f220000000c00 */
[----:B-1----:R-:W-:-:S04]  /*a760*/  @!P5 LEA R32, P3, R18, R34, 0x1 ;  /* 0x000000221220d211 */ /* 0x002fc800078608ff */
[----:B0-----:R-:W-:Y:S02]  /*a770*/  @!P5 LEA.HI.X R33, R18, R35, R19, 0x1, P3 ;  /* 0x000000231221d211 */ /* 0x001fe400018f0c13 */
        /* <DEDUP_REMOVED lines=8> */
[----:B------:R-:W-:Y:S02]  /*a800*/  @!P5 IMAD.SHL.U32 R11, R203, 0x8, RZ ;  /* 0x00000008cb0bd824 */ /* 0x000fe400078e00ff */
[----:B0-----:R-:W-:Y:S02]  /*a810*/  @!P5 IMAD.MOV.U32 R32, RZ, RZ, R34 ;  /* 0x000000ffff20d224 */ /* 0x001fe400078e0022 */
[----:B------:R-:W-:Y:S02]  /*a820*/  @!P5 IMAD.MOV.U32 R33, RZ, RZ, R35 ;  /* 0x000000ffff21d224 */ /* 0x000fe400078e0023 */
[----:B------:R-:W-:-:S05]  /*a830*/  @!P5 IMAD.WIDE R32, R11, 0x2, R32 ;  /* 0x000000020b20d825 */ /* 0x000fca00078e0220 */
[----:B-1----:R0:W-:Y:S01]  /*a840*/  @!P5 ST.E.128 desc[UR60][R32.64], R12 ;  /* 0x0000000c2000d985 */ /* 0x0021e2000c101d3c */
[----:B------:R-:W-:-:S13]  /*a850*/  ISETP.GE.AND P5, PT, R195, UR4, PT ;  /* 0x00000004c3007c0c */ /* 0x000fda000bfa6270 */
[----:B------:R-:W1:Y:S01]  /*a860*/  @!P5 LDS.128 R12, [R77+0x23000] ;  /* 0x023000004d0cd984 */ /* 0x000e620000000c00 */
[----:B------:R-:W-:Y:S01]  /*a870*/  @!P5 IMAD.SHL.U32 R11, R204, 0x8, RZ ;  /* 0x00000008cc0bd824 */ /* 0x000fe200078e00ff */
[----:B0-----:R-:W-:Y:S01]  /*a880*/  @!P5 MOV R33, R35 ;  /* 0x000000230021d202 */ /* 0x001fe20000000f00 */
[----:B------:R-:W-:-:S04]  /*a890*/  @!P5 IMAD.MOV.U32 R32, RZ, RZ, R34 ;  /* 0x000000ffff20d224 */ /* 0x000fc800078e0022 */
        /* <DEDUP_REMOVED lines=11> */
.L_x_4874:
[----:B------:R-:W-:Y:S05]  /*a950*/  BSYNC B0 ;  /* 0x0000000000007941 */ /* 0x000fea0003800000 */
.L_x_4838:
        /* <DEDUP_REMOVED lines=17> */
.L_x_4936:
[----:B------:R-:W-:Y:S05]  /*aa70*/  BSYNC B0 ;  /* 0x0000000000007941 */ /* 0x000fea0003800000 */
.L_x_4935:
[----:B------:R-:W5:Y:S01]  /*aa80*/  SYNCS.PHASECHK.TRANS64.TRYWAIT P2, [R86+URZ+0x308b0], R87 ;  /* 0x0308b057560075a7 */ /* 0x000f62000804017f */
[----:B------:R-:W-:Y:S04]  /*aa90*/  BSSY B0, `(.L_x_4937) ;  /* 0x0000002000007945 */ /* 0x000fe80003800000 */
[----:B-----5:R-:W-:Y:S05]  /*aaa0*/  @!P2 BRA `(.L_x_4938) ;  /* 0x000002240084a947 */ /* 0x020fea0003800000 */
.L_x_5298:
[----:B------:R-:W-:Y:S05]  /*aab0*/  BSYNC B0 ;  /* 0x0000000000007941 */ /* 0x000fea0003800000 */
.L_x_4937:
[----:B------:R-:W-:Y:S01]  /*aac0*/  ULDC.64 UR4, c[0x0][0x328] ;  /* 0x0000ca0000047ab9 */ /* 0x000fe20000000a00 */
[----:B------:R-:W-:Y:S01]  /*aad0*/  ULDC.64 UR6, c[0x0][0x318] ;  /* 0x0000c60000067ab9 */ /* 0x000fe20000000a00 */
[----:B------:R-:W-:Y:S01]  /*aae0*/  IMAD R79, R79, UR4, RZ ;  /* 0x000000044f4f7c24 */ /* 0x000fe2000f8e02ff */
[----:B------:R-:W-:Y:S01]  /*aaf0*/  BSSY B0, `(.L_x_4939) ;  /* 0x0000034000007945 */ /* 0x000fe20003800000 */
[----:B0---4-:R-:W-:-:S04]  /*ab00*/  IMAD.WIDE.U32 R12, R76, UR4, RZ ;  /* 0x000000044c0c7c25 */ /* 0x011fc8000f8e00ff */
[----:B------:R-:W-:Y:S01]  /*ab10*/  IMAD R79, R76, UR5, R79 ;  /* 0x000000054c4f7c24 */ /* 0x000fe2000f8e024f */
[----:B------:R-:W-:Y:S01]  /*ab20*/  ULDC.64 UR4, c[0x0][0x338] ;  /* 0x0000ce0000047ab9 */ /* 0x000fe20000000a00 */
[----:B------:R-:W-:Y:S02]  /*ab30*/  IMAD.IADD R85, R85, 0x1, -R219 ;  /* 0x0000000155557824 */ /* 0x000fe400078e0adb */
        /* <DEDUP_REMOVED lines=10> */
[----:B-1----:R0:W1:Y:S01]  /*abe0*/  SHFL.IDX PT, R32, R27, RZ, 0x1c1f ;  /* 0x001c1fff1b207589 */ /* 0x00206200000e0000 */
[----:B------:R-:W-:-:S03]  /*abf0*/  ISETP.GE.AND P2, PT, R85, 0x1, PT ;  /* 0x000000015500780c */ /* 0x000fc60003f46270 */
[----:B------:R0:W3:Y:S10]  /*ac00*/  SHFL.IDX PT, R33, R11, RZ, 0x1c1f ;  /* 0x001c1fff0b217589 */ /* 0x0000f400000e0000 */
[----:B0-----:R-:W-:Y:S05]  /*ac10*/  @!P2 BRA `(.L_x_4940) ;  /* 0x000000000084a947 */ /* 0x001fea0003800000 */
[----:B------:R-:W-:Y:S02]  /*ac20*/  ULDC UR4, c[0x0][0x2f4] ;  /* 0x0000bd0000047ab9 */ /* 0x000fe40000000800 */
[----:B------:R-:W-:Y:S02]  /*ac30*/  ISETP.GE.AND P5, PT, R18, UR4, PT ;  /* 0x0000000412007c0c */ /* 0x000fe4000bfa6270 */
[----:B------:R-:W-:-:S11]  /*ac40*/  ISETP.GE.AND P4, PT, R192, UR4, PT ;  /* 0x00000004c0007c0c */ /* 0x000fd6000bf86270 */
[----:B------:R-:W0:Y:S01]  /*ac50*/  @!P5 LDS.128 R12, [R77] ;  /* 0x000000004d0cd984 */ /* 0x000e220000000c00 */
[----:B-1----:R-:W-:-:S04]  /*ac60*/  @!P5 LEA R34, P2, R18, R32, 0x1 ;  /* 0x000000201222d211 */ /* 0x002fc800078408ff */
[----:B---3--:R-:W-:Y:S02]  /*ac70*/  @!P5 LEA.HI.X R35, R18, R33, R19, 0x1, P2 ;  /* 0x000000211223d211 */ /* 0x008fe400010f0c13 */
        /* <DEDUP_REMOVED lines=8> */
[----:B--2---:R-:W-:-:S04]  /*ad00*/  @!P5 IMAD.SHL.U32 R37, R203, 0x8, RZ ;  /* 0x00000008cb25d824 */ /* 0x004fc800078e00ff */
[----:B0-----:R-:W-:-:S05]  /*ad10*/  @!P5 IMAD.WIDE R34, R37, 0x2, R32 ;  /* 0x000000022522d825 */ /* 0x001fca00078e0220 */
[----:B-1----:R0:W-:Y:S01]  /*ad20*/  @!P5 ST.E.128 desc[UR60][R34.64], R12 ;  /* 0x0000000c2200d985 */ /* 0x0021e2000c101d3c */
[----:B------:R-:W-:-:S13]  /*ad30*/  ISETP.GE.AND P5, PT, R195, UR4, PT ;  /* 0x00000004c3007c0c */ /* 0x000fda000bfa6270 */
[----:B------:R-:W1:Y:S01]  /*ad40*/  @!P5 LDS.128 R12, [R77+0x3000] ;  /* 0x003000004d0cd984 */ /* 0x000e620000000c00 */
[----:B------:R-:W-:Y:S02]  /*ad50*/  @!P5 IMAD.SHL.U32 R37, R204, 0x8, RZ ;  /* 0x00000008cc25d824 */ /* 0x000fe400078e00ff */
        /* <DEDUP_REMOVED lines=13> */
.L_x_4940:
[----:B------:R-:W-:Y:S05]  /*ae30*/  BSYNC B0 ;  /* 0x0000000000007941 */ /* 0x000fea0003800000 */
.L_x_4939:
[----:B------:R-:W-:Y:S01]  /*ae40*/  ISETP.GE.AND P2, PT, R85, 0x41, PT ;  /* 0x000000415500780c */ /* 0x000fe20003f46270 */
[----:B0--3--:R0:W3:Y:S01]  /*ae50*/  SHFL.IDX PT, R33, R11, 0x1, 0x1c1f ;  /* 0x003c1f000b217f89 */ /* 0x0090e200000e0000 */
[----:B------:R-:W-:Y:S03]  /*ae60*/  BSSY B0, `(.L_x_4941) ;  /* 0x0000024000007945 */ /* 0x000fe60003800000 */
[----:B-1----:R0:W1:Y:S08]  /*ae70*/  SHFL.IDX PT, R32, R27, 0x1, 0x1c1f ;  /* 0x003c1f001b207f89 */ /* 0x00207000000e0000 */
[----:B0-----:R-:W-:Y:S05]  /*ae80*/  @!P2 BRA `(.L_x_4942) ;  /* 0x000000000084a947 */ /* 0x001fea0003800000 */
[----:B------:R-:W-:Y:S02]  /*ae90*/  ULDC UR4, c[0x0][0x2f4] ;  /* 0x0000bd0000047ab9 */ /* 0x000fe40000000800 */
[----:B------:R-:W-:Y:S02]  /*aea0*/  ISETP.GE.AND P5, PT, R18, UR4, PT ;  /* 0x0000000412007c0c */ /* 0x000fe4000bfa6270 */
[----:B------:R-:W-:-:S11]  /*aeb0*/  ISETP.GE.AND P4, PT, R192, UR4, PT ;  /* 0x00000004c0007c0c */ /* 0x000fd6000bf86270 */
[----:B------:R-:W0:Y:S01]  /*aec0*/  @!P5 LDS.128 R12, [R77+0x2000] ;  /* 0x002000004d0cd984 */ /* 0x000e220000000c00 */
        /* <DEDUP_REMOVED lines=10> */
[----:B------:R-:W-:-:S05]  /*af70*/  @!P5 SHF.L.U32 R11, R203, 0x3, RZ ;  /* 0x00000003cb0bd819 */ /* 0x000fca00000006ff */
        /* <DEDUP_REMOVED lines=18> */
.L_x_4942:
[----:B------:R-:W-:Y:S05]  /*b0a0*/  BSYNC B0 ;  /* 0x0000000000007941 */ /* 0x000fea0003800000 */
.L_x_4941:
[----:B------:R-:W-:Y:S01]  /*b0b0*/  @!PT LDS RZ, [RZ] ;  /* 0x00000000fffff984 */ /* 0x000fe20000000800 */
[----:B------:R-:W-:Y:S01]  /*b0c0*/  @!PT LDS RZ, [RZ] ;  /* 0x00000000fffff984 */ /* 0x000fe20000000800 */
[----:B------:R-:W-:Y:S01]  /*b0d0*/  @!PT LDS RZ, [RZ] ;  /* 0x00000000fffff984 */ /* 0x000fe20000000800 */
[----:B------:R-:W-:Y:S01]  /*b0e0*/  @!PT LDS RZ, [RZ] ;  /* 0x00000000fffff984 */ /* 0x000fe20000000800 */
[----:B------:R4:W-:Y:S06]  /*b0f0*/  MEMBAR.ALL.CTA ;  /* 0x0000000000007992 */ /* 0x0009ec0000008000 */
[----:B----4-:R-:W4:Y:S01]  /*b100*/  FENCE.VIEW.ASYNC.S ;  /* 0x00000000000073c6 */ /* 0x010f220000000000 */
[----:B------:R-:W-:Y:S01]  /*b110*/  @!P3 VIADD R86, R86, 0x308c0 ;  /* 0x000308c05656b836 */ /* 0x000fe20000000000 */
[----:B----4-:R4:W-:Y:S01]  /*b120*/  BAR.SYNC.DEFER_BLOCKING R137, 0x80 ;  /* 0x000200890000751d */ /* 0x0109e20000010000 */
[----:B------:R-:W-:Y:S01]  /*b130*/  LOP3.LUT P4, RZ, R16, 0x2, RZ, 0xc0, !PT ;  /* 0x0000000210ff7812 */ /* 0x000fe2000788c0ff */
[----:B------:R-:W-:-:S02]  /*b140*/  VIADD R22, R22, 0x1 ;  /* 0x0000000116167836 */ /* 0x000fc40000000000 */
[----:B------:R-:W-:Y:S02]  /*b150*/  @!P3 PRMT R86, RZ, 0x654, R86 ;  /* 0x00000654ff56b816 */ /* 0x000fe40000000056 */
[----:B------:R-:W-:Y:S02]  /*b160*/  PLOP3.LUT P2, PT, PT, PT, PT, 0x8, 0x0 ;  /* 0x000000000000781c */ /* 0x000fe40003f4e170 */
[----:B------:R4:W-:Y:S01]  /*b170*/  @!P3 SYNCS.ARRIVE.TRANS64.RED.A1T0 RZ, [R86+URZ], RZ ;  /* 0x000000ff56ffb9a7 */ /* 0x0009e2000810043f */
[----:B------:R-:W-:-:S04]  /*b180*/  ISETP.NE.AND P3, PT, R22, 0x2, PT ;  /* 0x000000021600780c */ /* 0x000fc80003f65270 */
[----:B------:R-:W-:Y:S02]  /*b190*/  SEL R11, RZ, 0x1, P3 ;  /* 0x00000001ff0b7807 */ /* 0x000fe40001800000 */
[----:B------:R-:W-:Y:S02]  /*b1a0*/  SEL R22, R22, RZ, P3 ;  /* 0x000000ff16167207 */ /* 0x000fe40001800000 */
[----:B------:R-:W-:Y:S01]  /*b1b0*/  LOP3.LUT R220, R220, R11, RZ, 0x3c, !PT ;  /* 0x0000000bdcdc7212 */ /* 0x000fe200078e3cff */
[----:B------:R-:W-:Y:S06]  /*b1c0*/  @P4 BRA `(.L_x_4943) ;  /* 0xffffff7800b84947 */ /* 0x000fec000383ffff */
.L_x_4833:
[----:B------:R-:W2:Y:S01]  /*b1d0*/  LDL R11, [R1+0x38] ;  /* 0x00003800010b7983 */ /* 0x000ea20000100800 */
[----:B------:R-:W0:Y:S01]  /*b1e0*/  LDC R0, c[0x0][0x448] ;  /* 0x00011200ff007b82 */ /* 0x000e220000000800 */
[----:B------:R-:W-:Y:S01]  /*b1f0*/  IADD3 R7, R201, 0x1, -R200 ;  /* 0x00000001c9077810 */ /* 0x000fe20007ffe8c8 */
[----:B------:R-:W-:Y:S06]  /*b200*/  BSSY B0, `(.L_x_4944) ;  /* 0x000000d000007945 */ /* 0x000fec0003800000 */
[----:B------:R-:W1:Y:S01]  /*b210*/  LDC.64 R2, c[0x0][0x9e0] ;  /* 0x00027800ff027b82 */ /* 0x000e620000000a00 */
[----:B0-----:R-:W-:-:S02]  /*b220*/  ISETP.NE.AND P1, PT, R0, 0x1, PT ;  /* 0x000000010000780c */ /* 0x001fc40003f25270 */
[----:B-1----:R-:W-:-:S11]  /*b230*/  ISETP.GE.AND P3, PT, R3, 0x1, PT ;  /* 0x000000010300780c */ /* 0x002fd60003f66270 */
[----:B------:R-:W0:Y:S08]  /*b240*/  @P1 LDC R5, c[0x0][0x44c] ;  /* 0x00011300ff051b82 */ /* 0x000e300000000800 */
[----:B------:R-:W1:Y:S01]  /*b250*/  @P1 LDC R4, c[0x0][0x450] ;  /* 0x00011400ff041b82 */ /* 0x000e620000000800 */
[----:B--2---:R-:W-:-:S04]  /*b260*/  VIADD R0, R11, 0x7f ;  /* 0x0000007f0b007836 */ /* 0x004fc80000000000 */
[----:B0-----:R-:W-:-:S05]  /*b270*/  @P1 IMAD.HI.U32 R5, R0, R5, RZ ;  /* 0x0000000500051227 */ /* 0x001fca00078e00ff */
[----:B-1----:R-:W-:-:S05]  /*b280*/  @P1 SHF.R.U32.HI R0, RZ, R4, R5 ;  /* 0x00000004ff001219 */ /* 0x002fca0000011605 */
[----:B------:R-:W-:Y:S01]  /*b290*/  IMAD.IADD R5, R7, 0x1, R0 ;  /* 0x0000000107057824 */ /* 0x000fe200078e0200 */
[----:B------:R-:W-:Y:S06]  /*b2a0*/  @P2 BRA `(.L_x_4945) ;  /* 0x0000000000082947 */ /* 0x000fec0003800000 */
[----:B------:R-:W0:Y:S02]  /*b2b0*/  FENCE.VIEW.ASYNC.G ;  /* 0x00000000000073c6 */ /* 0x000e240000000100 */
[----:B0-----:R-:W-:Y:S06]  /*b2c0*/  BAR.ARV 0xc, 0x180 ;  /* 0x0306000000007b1d */ /* 0x001fec0000002000 */
.L_x_4945:
[----:B------:R-:W-:Y:S05]  /*b2d0*/  BSYNC B0 ;  /* 0x0000000000007941 */ /* 0x000fea0003800000 */
.L_x_4944:
[----:B------:R-:W-:Y:S01]  /*b2e0*/  IMAD.IADD R2, R5, 0x1, R2 ;  /* 0x0000000105027824 */ /* 0x000fe200078e0202 */
[----:B------:R-:W-:Y:S06]  /*b2f0*/  @!P3 BRA `(.L_x_4946) ;  /* 0x000000000048b947 */ /* 0x000fec0003800000 */
        /* <DEDUP_REMOVED lines=11> */
.L_x_4948:
[----:B------:R-:W-:-:S13]  /*b3b0*/  ISETP.NE.AND P0, PT, R3, 0x1, PT ;  /* 0x000000010300780c */ /* 0x000fda0003f05270 */
[----:B------:R-:W0:Y:S02]  /*b3c0*/  @P0 LDC.64 R4, c[0x0][0x9e8] ;  /* 0x00027a00ff040b82 */ /* 0x000e240000000a00 */
[----:B0-----:R-:W-:-:S05]  /*b3d0*/  @P0 IMAD.HI.U32 R4, R0, R4, RZ ;  /* 0x0000000400040227 */ /* 0x001fca00078e00ff */
[----:B------:R-:W-:-:S07]  /*b3e0*/  @P0 SHF.R.U32.HI R0, RZ, R5, R4 ;  /* 0x00000005ff000219 */ /* 0x000fce0000011604 */
.L_x_4949:
[----:B------:R-:W-:Y:S05]  /*b3f0*/  BSYNC B0 ;  /* 0x0000000000007941 */ /* 0x000fea0003800000 */
.L_x_4947:
[----:B------:R-:W-:-:S05]  /*b400*/  IMAD R5, R0, R3, R3 ;  /* 0x0000000300057224 */ /* 0x000fca00078e0203 */
[----:B------:R-:W-:-:S07]  /*b410*/  VIMNMX R2, R2, R5, PT ;  /* 0x0000000502027248 */ /* 0x000fce0003fe0100 */
.L_x_4946:
[----:B------:R-:W0:Y:S01]  /*b420*/  @P1 LDC R0, c[0x0][0x44c] ;  /* 0x00011300ff001b82 */ /* 0x000e220000000800 */
[----:B------:R-:W-:Y:S01]  /*b430*/  VIADD R2, R2, 0x5f ;  /* 0x0000005f02027836 */ /* 0x000fe20000000000 */
[----:B------:R-:W-:Y:S01]  /*b440*/  ULDC UR4, c[0x0][0x9dc] ;  /* 0x0002770000047ab9 */ /* 0x000fe20000000800 */
[----:B------:R-:W-:Y:S02]  /*b450*/  IMAD.MOV.U32 R7, RZ, RZ, R11 ;  /* 0x000000ffff077224 */ /* 0x000fe400078e000b */
[----:B------:R-:W-:-:S03]  /*b460*/  IMAD.HI R2, R2, 0x2aaaaaab, RZ ;  /* 0x2aaaaaab02027827 */ /* 0x000fc600078e02ff */
[----:B------:R-:W1:Y:S02]  /*b470*/  @P1 LDC R9, c[0x0][0x450] ;  /* 0x00011400ff091b82 */ /* 0x000e640000000800 */
        /* <DEDUP_REMOVED lines=18> */
.L_x_4952:
[----:B------:R-:W-:-:S13]  /*b5a0*/  ISETP.NE.AND P0, PT, R3, 0x1, PT ;  /* 0x000000010300780c */ /* 0x000fda0003f05270 */
[----:B------:R-:W0:Y:S02]  /*b5b0*/  @P0 LDC.64 R4, c[0x0][0x9e8] ;  /* 0x00027a00ff040b82 */ /* 0x000e240000000a00 */
[----:B0-----:R-:W-:-:S05]  /*b5c0*/  @P0 IMAD.HI.U32 R4, R0, R4, RZ ;  /* 0x0000000400040227 */ /* 0x001fca00078e00ff */
[----:B------:R-:W-:-:S07]  /*b5d0*/  @P0 SHF.R.U32.HI R0, RZ, R5, R4 ;  /* 0x00000005ff000219 */ /* 0x000fce0000011604 */
.L_x_4953:
[----:B------:R-:W-:Y:S05]  /*b5e0*/  BSYNC B0 ;  /* 0x0000000000007941 */ /* 0x000fea0003800000 */
.L_x_4951:
[----:B------:R-:W-:-:S05]  /*b5f0*/  IMAD R3, R0, R3, RZ ;  /* 0x0000000300037224 */ /* 0x000fca00078e02ff */
[----:B------:R-:W-:-:S07]  /*b600*/  VIMNMX R2, R2, R3, !PT ;  /* 0x0000000302027248 */ /* 0x000fce0007fe0100 */
.L_x_4950:
[----:B------:R-:W-:Y:S01]  /*b610*/  IMAD.HI R2, R2, 0x2aaaaaab, RZ ;  /* 0x2aaaaaab02027827 */ /* 0x000fe200078e02ff */
[----:B------:R-:W-:Y:S04]  /*b620*/  BSSY B0, `(.L_x_4954) ;  /* 0x0000027000007945 */ /* 0x000fe80003800000 */
[----:B------:R-:W-:-:S04]  /*b630*/  SHF.R.U32.HI R3, RZ, 0x1f, R2 ;  /* 0x0000001fff037819 */ /* 0x000fc80000011602 */
[----:B------:R-:W-:Y:S01]  /*b640*/  LEA.HI.SX32 R3, R2, R3, 0x1c ;  /* 0x0000000302037211 */ /* 0x000fe200078fe2ff */
[----:B------:R-:W-:-:S03]  /*b650*/  IMAD.MOV.U32 R2, RZ, RZ, RZ ;  /* 0x000000ffff027224 */ /* 0x000fc600078e00ff */
[----:B------:R-:W-:-:S04]  /*b660*/  VIMNMX R9, RZ, R3, !PT ;  /* 0x00000003ff097248 */ /* 0x000fc80007fe0100 */
[----:B------:R-:W-:-:S13]  /*b670*/  ISETP.GT.AND P0, PT, R135, R9, PT ;  /* 0x000000098700720c */ /* 0x000fda0003f04270 */
[----:B------:R-:W-:Y:S05]  /*b680*/  @!P0 BRA `(.L_x_4955) ;  /* 0x0000000000808947 */ /* 0x000fea0003800000 */
[----:B------:R-:W2:Y:S01]  /*b690*/  LDL R0, [R1+0x48] ;  /* 0x0000480001007983 */ /* 0x000ea20000100800 */
[----:B------:R-:W-:Y:S01]  /*b6a0*/  ULDC UR4, c[0x0][0x9f0] ;  /* 0x00027c0000047ab9 */ /* 0x000fe20000000800 */
[----:B--2---:R-:W-:-:S04]  /*b6b0*/  ISETP.NE.AND P0, PT, R0, RZ, PT ;  /* 0x000000ff0000720c */ /* 0x004fc80003f05270 */
[----:B------:R-:W-:-:S04]  /*b6c0*/  SEL R6, R0, UR4, P0 ;  /* 0x0000000400067c07 */ /* 0x000fc80008000000 */
[-C--:B------:R-:W-:Y:S02]  /*b6d0*/  IABS R5, R6.reuse ;  /* 0x0000000600057213 */ /* 0x080fe40000000000 */
[----:B------:R-:W-:Y:S02]  /*b6e0*/  IADD3 R0, R6, -0x1, R135 ;  /* 0xffffffff06007810 */ /* 0x000fe40007ffe087 */
[----:B------:R-:W0:Y:S01]  /*b6f0*/  I2F.RP R4, R5 ;  /* 0x0000000500047306 */ /* 0x000e220000209400 */
[----:B------:R-:W-:Y:S02]  /*b700*/  IABS R10, R6 ;  /* 0x00000006000a7213 */ /* 0x000fe40000000000 */
[----:B------:R-:W-:-:S05]  /*b710*/  IADD3 R0, -R9, R0, RZ ;  /* 0x0000000009007210 */ /* 0x000fca0007ffe1ff */
[----:B0-----:R-:W0:Y:S02]  /*b720*/  MUFU.RCP R4, R4 ;  /* 0x0000000400047308 */ /* 0x001e240000001000 */
[----:B0-----:R-:W-:Y:S02]  /*b730*/  VIADD R2, R4, 0xffffffe ;  /* 0x0ffffffe04027836 */ /* 0x001fe40000000000 */
[----:B------:R-:W-:-:S04]  /*b740*/  IMAD.MOV R4, RZ, RZ, -R10 ;  /* 0x000000ffff047224 */ /* 0x000fc800078e0a0a */
        /* <DEDUP_REMOVED lines=20> */
.L_x_4955:
[----:B------:R-:W-:Y:S05]  /*b890*/  BSYNC B0 ;  /* 0x0000000000007941 */ /* 0x000fea0003800000 */
.L_x_4954:
[----:B------:R-:W2:Y:S01]  /*b8a0*/  LDL R0, [R1+0x54] ;  /* 0x0000540001007983 */ /* 0x000ea20000100800 */
        /* <DEDUP_REMOVED lines=18> */
[----:B----4-:R-:W-:Y:S02]  /*b9d0*/  CS2R R86, SRZ ;  /* 0x0000000000567805 */ /* 0x010fe4000001ff00 */
        /* <DEDUP_REMOVED lines=26> */
[----:B---3--:R-:W-:Y:S02]  /*bb80*/  CS2R R32, SRZ ;  /* 0x0000000000207805 */ /* 0x008fe4000001ff00 */
[----:B------:R-:W-:Y:S02]  /*bb90*/  CS2R R120, SRZ ;  /* 0x0000000000787805 */ /* 0x000fe4000001ff00 */
[----:B------:R-:W-:-:S02]  /*bba0*/  CS2R R122, SRZ ;  /* 0x00000000007a7805 */ /* 0x000fc4000001ff00 */
[----:B------:R-:W-:Y:S02]  /*bbb0*/  CS2R R20, SRZ ;  /* 0x0000000000147805 */ /* 0x000fe4000001ff00 */
[----:B------:R-:W-:Y:S01]  /*bbc0*/  CS2R R124, SRZ ;  /* 0x00000000007c7805 */ /* 0x000fe2000001ff00 */
[----:B--2---:R-:W-:-:S05]  /*bbd0*/  IMAD R0, R0, R2, R9 ;  /* 0x0000000200007224 */ /* 0x004fca00078e0209 */
[----:B------:R0:W-:Y:S01]  /*bbe0*/  STL [R1+0x40], R0 ;  /* 0x0000400001007387 */ /* 0x0001e20000100800 */
[----:B------:R-:W-:-:S04]  /*bbf0*/  VIADDMNMX R2, R0, R2, R135, PT ;  /* 0x0000000200027246 */ /* 0x000fc80003800187 */
        /* <DEDUP_REMOVED lines=35> */
.L_x_4957:
        /* <DEDUP_REMOVED lines=13> */
.L_x_4961:
[----:B-1----:R1:W2:Y:S02]  /*bf00*/  SYNCS.PHASECHK.TRANS64.TRYWAIT P0, [R17+URZ+0x30800], R0 ;  /* 0x03080000110075a7 */ /* 0x0022a4000800017f */
[----:B--2---:R-:W-:Y:S05]  /*bf10*/  @!P0 NANOSLEEP.SYNCS 0x989680 ;  /* 0x009896800000895d */ /* 0x004fea0003900000 */
[----:B------:R-:W2:Y:S02]  /*bf20*/  @!P0 SYNCS.PHASECHK.TRANS64 P0, [R17+URZ+0x30800], R0 ;  /* 0x03080000110085a7 */ /* 0x000ea4000800007f */
[----:B--2---:R-:W-:Y:S05]  /*bf30*/  @!P0 BRA `(.L_x_4961) ;  /* 0xfffffffc00f08947 */ /* 0x004fea000383ffff */
.L_x_4960:
[----:B------:R-:W-:Y:S05]  /*bf40*/  BSYNC B0 ;  /* 0x0000000000007941 */ /* 0x000fea0003800000 */
.L_x_4959:
[----:B------:R-:W-:Y:S05]  /*bf50*/  BRA `(.L_x_4962) ;  /* 0x0000007000687947 */ /* 0x000fea0003800000 */
.L_x_4958:
        /* <DEDUP_REMOVED lines=12> */
[----:B------:R-:W-:-:S04]  /*c020*/  IMAD.WIDE.U32 R134, R134, UR6, RZ ;  /* 0x0000000686867c25 */ /* 0x000fc8000f8e00ff */
[----:B------:R-:W-:Y:S02]  /*c030*/  IMAD.IADD R27, R3, 0x1, R25 ;  /* 0x00000001031b7824 */ /* 0x000fe400078e0219 */
        /* <DEDUP_REMOVED lines=18> */
.L_x_4963:
[----:B------:R-:W2:Y:S01]  /*c160*/  LDL R81, [R1+0x38] ;  /* 0x0000380001517983 */ /* 0x000ea20000100800 */
[----:B------:R-:W-:Y:S01]  /*c170*/  ULDC.U8 UR4, c[0x0][0x410] ;  /* 0x0001040000047ab9 */ /* 0x000fe20000000000 */
[----:B------:R-:W-:Y:S01]  /*c180*/  BSSY B0, `(.L_x_4964) ;  /* 0x00006ef000007945 */ /* 0x000fe20003800000 */
[----:B------:R-:W-:Y:S01]  /*c190*/  ISETP.NE.AND P0, PT, RZ, UR4, PT ;  /* 0x00000004ff007c0c */ /* 0x000fe2000bf05270 */
[----:B--2---:R-:W-:-:S12]  /*c1a0*/  IMAD.IADD R67, R219, 0x1, R81 ;  /* 0x00000001db437824 */ /* 0x004fd800078e0251 */
[----:B------:R-:W-:Y:S05]  /*c1b0*/  @!P0 BRA `(.L_x_4965) ;  /* 0x0000003400c48947 */ /* 0x000fea0003800000 */
[----:B------:R-:W0:Y:S01]  /*c1c0*/  LDC R21, c[0x0][0x448] ;  /* 0x00011200ff157b82 */ /* 0x000e220000000800 */
[----:B------:R-:W-:Y:S01]  /*c1d0*/  LEA.HI R32, R31, R26, RZ, 0x2 ;  /* 0x0000001a1f207211 */ /* 0x000fe200078f10ff */
[----:B------:R-:W-:Y:S01]  /*c1e0*/  ULDC.64 UR4, c[0x0][0x3f8] ;  /* 0x0000fe0000047ab9 */ /* 0x000fe20000000a00 */
[----:B------:R-:W-:Y:S01]  /*c1f0*/  ULDC.64 UR6, c[0x0][0x408] ;  /* 0x0001020000067ab9 */ /* 0x000fe20000000a00 */
[----:B------:R-:W-:Y:S01]  /*c200*/  IMAD.MOV.U32 R4, RZ, RZ, R24 ;  /* 0x000000ffff047224 */ /* 0x000fe200078e0018 */
[----:B------:R-:W-:Y:S01]  /*c210*/  LOP3.LUT R3, R32, 0xfffffffc, RZ, 0xc0, !PT ;  /* 0xfffffffc20037812 */ /* 0x000fe200078ec0ff */
[----:B------:R-:W-:Y:S02]  /*c220*/  IMAD.MOV.U32 R6, RZ, RZ, R134 ;  /* 0x000000ffff067224 */ /* 0x000fe400078e0086 */
[----:B------:R-:W-:Y:S02]  /*c230*/  IMAD.MOV.U32 R7, RZ, RZ, R29 ;  /* 0x000000ffff077224 */ /* 0x000fe400078e001d */
[----:B------:R-:W-:-:S04]  /*c240*/  IMAD.IADD R26, R26, 0x1, -R3 ;  /* 0x000000011a1a7824 */ /* 0x000fc800078e0a03 */
[----:B------:R-:W-:Y:S01]  /*c250*/  IMAD R3, R26, 0x40, R67 ;  /* 0x000000401a037824 */ /* 0x000fe200078e0243 */
[----:B0-----:R-:W-:-:S13]  /*c260*/  ISETP.NE.AND P0, PT, R21, 0x1, PT ;  /* 0x000000011500780c */ /* 0x001fda0003f05270 */
[----:B------:R-:W0:Y:S08]  /*c270*/  @P0 LDC R0, c[0x0][0x44c] ;  /* 0x00011300ff000b82 */ /* 0x000e300000000800 */
[----:B------:R-:W1:Y:S01]  /*c280*/  @P0 LDC R5, c[0x0][0x450] ;  /* 0x00011400ff050b82 */ /* 0x000e620000000800 */
[----:B0-----:R-:W-:-:S05]  /*c290*/  @P0 IMAD.HI.U32 R0, R3, R0, RZ ;  /* 0x0000000003000227 */ /* 0x001fca00078e00ff */
[----:B-1----:R-:W-:Y:S02]  /*c2a0*/  @P0 SHF.R.U32.HI R3, RZ, R5, R0 ;  /* 0x00000005ff030219 */ /* 0x002fe40000011600 */
[----:B------:R-:W-:Y:S02]  /*c2b0*/  MOV R5, R27 ;  /* 0x0000001b00057202 */ /* 0x000fe40000000f00 */
[----:B------:R-:W-:Y:S01]  /*c2c0*/  SHF.R.S32.HI R0, RZ, 0x1f, R3 ;  /* 0x0000001fff007819 */ /* 0x000fe20000011403 */
[----:B------:R-:W-:-:S04]  /*c2d0*/  IMAD.WIDE.U32 R6, R3, UR6, R6 ;  /* 0x0000000603067c25 */ /* 0x000fc8000f8e0006 */
[C---:B------:R-:W-:Y:S02]  /*c2e0*/  IMAD R8, R0.reuse, UR4, RZ ;  /* 0x0000000400087c24 */ /* 0x040fe4000f8e02ff */
[----:B------:R-:W-:Y:S02]  /*c2f0*/  IMAD R0, R0, UR6, RZ ;  /* 0x0000000600007c24 */ /* 0x000fe4000f8e02ff */
[----:B------:R-:W-:-:S04]  /*c300*/  IMAD.WIDE.U32 R4, R3, UR4, R4 ;  /* 0x0000000403047c25 */ /* 0x000fc8000f8e0004 */
[C---:B------:R-:W-:Y:S01]  /*c310*/  IMAD R9, R3.reuse, UR5, R8 ;  /* 0x0000000503097c24 */ /* 0x040fe2000f8e0208 */
[----:B------:R-:W-:Y:S01]  /*c320*/  ULDC.64 UR4, c[0x0][0x3e8] ;  /* 0x0000fa0000047ab9 */ /* 0x000fe20000000a00 */
[----:B------:R-:W-:Y:S01]  /*c330*/  IMAD R63, R3, UR7, R0 ;  /* 0x00000007033f7c24 */ /* 0x000fe2000f8e0200 */
[----:B------:R-:W-:Y:S01]  /*c340*/  ULDC.64 UR6, c[0x0][0x400] ;  /* 0x0001000000067ab9 */ /* 0x000fe20000000a00 */
[----:B------:R-:W-:Y:S01]  /*c350*/  IMAD.IADD R3, R5, 0x1, R9 ;  /* 0x0000000105037824 */ /* 0x000fe200078e0209 */
[----:B------:R-:W-:Y:S01]  /*c360*/  LEA R65, P0, R4, UR4, 0x1 ;  /* 0x0000000404417c11 */ /* 0x000fe2000f8008ff */
[----:B------:R-:W-:Y:S01]  /*c370*/  IMAD.IADD R63, R7, 0x1, R63 ;  /* 0x00000001073f7824 */ /* 0x000fe200078e023f */
[----:B------:R-:W-:Y:S01]  /*c380*/  LEA R62, P1, R6, UR6, 0x1 ;  /* 0x00000006063e7c11 */ /* 0x000fe2000f8208ff */
[----:B------:R-:W-:Y:S01]  /*c390*/  UMOV UR4, 0xffffffff ;  /* 0xffffffff00047882 */ /* 0x000fe20000000000 */
[----:B------:R-:W-:Y:S02]  /*c3a0*/  LEA.HI.X R0, R4, UR5, R3, 0x1, P0 ;  /* 0x0000000504007c11 */ /* 0x000fe400080f0c03 */
[----:B------:R-:W-:Y:S01]  /*c3b0*/  LEA.HI.X R63, R6, UR7, R63, 0x1, P1 ;  /* 0x00000007063f7c11 */ /* 0x000fe200088f0c3f */
[----:B------:R-:W-:Y:S08]  /*c3c0*/  BRA.DIV UR4, `(.L_x_4966) ;  /* 0x0000020e04507947 */ /* 0x000ff0000b800000 */
[----:B------:R0:W1:Y:S04]  /*c3d0*/  SHFL.IDX PT, R3, R0, RZ, 0x1c1f ;  /* 0x001c1fff00037589 */ /* 0x00006800000e0000 */
[----:B------:R0:W2:Y:S04]  /*c3e0*/  SHFL.IDX PT, R6, R65, RZ, 0x1c1f ;  /* 0x001c1fff41067589 */ /* 0x0000a800000e0000 */
[----:B------:R0:W3:Y:S04]  /*c3f0*/  SHFL.IDX PT, R9, R63, RZ, 0x1c1f ;  /* 0x001c1fff3f097589 */ /* 0x0000e800000e0000 */
[----:B------:R0:W4:Y:S02]  /*c400*/  SHFL.IDX PT, R8, R62, RZ, 0x1c1f ;  /* 0x001c1fff3e087589 */ /* 0x00012400000e0000 */
.L_x_5304:
        /* <DEDUP_REMOVED lines=16> */
[----:B------:R-:W-:Y:S01]  /*c510*/  ULDC UR4, c[0x0][0x3f4] ;  /* 0x0000fd0000047ab9 */ /* 0x000fe20000000800 */
[----:B------:R-:W-:Y:S02]  /*c520*/  CS2R R58, SRZ ;  /* 0x00000000003a7805 */ /* 0x000fe4000001ff00 */
[----:B------:R-:W-:Y:S02]  /*c530*/  ISETP.GE.AND P3, PT, R224, UR4, PT ;  /* 0x00000004e0007c0c */ /* 0x000fe4000bf66270 */
[----:B------:R-:W-:Y:S02]  /*c540*/  ISETP.GE.AND P4, PT, R198, UR4, PT ;  /* 0x00000004c6007c0c */ /* 0x000fe4000bf86270 */
[----:B------:R-:W-:Y:S02]  /*c550*/  ISETP.GE.AND P2, PT, R222, UR4, PT ;  /* 0x00000004de007c0c */ /* 0x000fe4000bf46270 */
[----:B------:R-:W-:Y:S02]  /*c560*/  ISETP.GE.AND P1, PT, R223, UR4, PT ;  /* 0x00000004df007c0c */ /* 0x000fe4000bf26270 */
[----:B------:R-:W-:-:S05]  /*c570*/  SHF.R.S32.HI R11, RZ, 0x1f, R224 ;  /* 0x0000001fff0b7819 */ /* 0x000fca00000114e0 */
[C---:B------:R-:W-:Y:S02]  /*c580*/  @!P3 IMAD.SHL.U32 R27, R224.reuse, 0x2, RZ ;  /* 0x00000002e01bb824 */ /* 0x040fe400078e00ff */
[----:B-1----:R-:W-:Y:S01]  /*c590*/  @!P4 IMAD.MOV.U32 R7, RZ, RZ, R3 ;  /* 0x000000ffff07c224 */ /* 0x002fe200078e0003 */
[----:B------:R-:W-:Y:S01]  /*c5a0*/  @!P3 SHF.L.U64.HI R14, R224, 0x1, R11 ;  /* 0x00000001e00eb819 */ /* 0x000fe2000001020b */
[----:B------:R-:W-:Y:S01]  /*c5b0*/  @!P2 IMAD.SHL.U32 R21, R222, 0x2, RZ ;  /* 0x00000002de15a824 */ /* 0x000fe200078e00ff */
[-C--:B--2---:R-:W-:Y:S01]  /*c5c0*/  @!P3 IADD3 R28, P6, R6, R27.reuse, RZ ;  /* 0x0000001b061cb210 */ /* 0x084fe20007fde0ff */
[----:B------:R-:W-:Y:S01]  /*c5d0*/  @!P4 IMAD.WIDE R4, R198, 0x2, R6 ;  /* 0x00000002c604c825 */ /* 0x000fe200078e0206 */
[----:B------:R-:W-:Y:S02]  /*c5e0*/  SHF.R.S32.HI R7, RZ, 0x1f, R222 ;  /* 0x0000001fff077819 */ /* 0x000fe400000114de */
[----:B----4-:R-:W-:Y:S01]  /*c5f0*/  @!P3 IADD3 R26, P5, R8, R27, RZ ;  /* 0x0000001b081ab210 */ /* 0x010fe20007fbe0ff */
[--C-:B------:R-:W-:Y:S01]  /*c600*/  @!P3 IMAD.X R29, R3, 0x1, R14.reuse, P6 ;  /* 0x00000001031db824 */ /* 0x100fe200030e060e */
[----:B------:R-:W-:Y:S01]  /*c610*/  ISETP.GE.AND P0, PT, R221, UR4, PT ;  /* 0x00000004dd007c0c */ /* 0x000fe2000bf06270 */
[----:B------:R1:W5:Y:S01]  /*c620*/  @!P4 LD.E.64 R58, desc[UR60][R4.64] ;  /* 0x0000003c043ac980 */ /* 0x000362000c101b00 */
[----:B------:R-:W-:Y:S01]  /*c630*/  @!P2 SHF.L.U64.HI R12, R222, 0x1, R7 ;  /* 0x00000001de0ca819 */ /* 0x000fe20000010207 */
[----:B---3--:R-:W-:Y:S01]  /*c640*/  @!P3 IMAD.X R27, R9, 0x1, R14, P5 ;  /* 0x00000001091bb824 */ /* 0x008fe200028e060e */
[----:B------:R-:W-:-:S02]  /*c650*/  @!P2 IADD3 R24, P6, R6, R21, RZ ;  /* 0x000000150618a210 */ /* 0x000fc40007fde0ff */
[----:B------:R-:W-:Y:S02]  /*c660*/  CS2R R60, SRZ ;  /* 0x00000000003c7805 */ /* 0x000fe4000001ff00 */
[----:B------:R-:W-:Y:S02]  /*c670*/  SHF.R.S32.HI R10, RZ, 0x1f, R223 ;  /* 0x0000001fff0a7819 */ /* 0x000fe400000114df */
[----:B------:R-:W-:Y:S01]  /*c680*/  @!P1 SHF.L.U32 R13, R223, 0x1, RZ ;  /* 0x00000001df0d9819 */ /* 0x000fe200000006ff */
[----:B------:R-:W-:Y:S01]  /*c690*/  @!P2 IMAD.X R25, R3, 0x1, R12, P6 ;  /* 0x000000010319a824 */ /* 0x000fe200030e060c */
[----:B------:R-:W-:Y:S01]  /*c6a0*/  @!P2 IADD3 R20, P5, R8, R21, RZ ;  /* 0x000000150814a210 */ /* 0x000fe20007fbe0ff */
[----:B-1----:R-:W-:Y:S01]  /*c6b0*/  @!P4 IMAD.MOV.U32 R4, RZ, RZ, R8 ;  /* 0x000000ffff04c224 */ /* 0x002fe200078e0008 */
[----:B------:R-:W-:Y:S01]  /*c6c0*/  @!P1 SHF.L.U64.HI R10, R223, 0x1, R10 ;  /* 0x00000001df0a9819 */ /* 0x000fe2000001020a */
[----:B------:R-:W-:Y:S01]  /*c6d0*/  @!P0 IMAD.SHL.U32 R7, R221, 0x2, RZ ;  /* 0x00000002dd078824 */ /* 0x000fe200078e00ff */
[-C--:B------:R-:W-:Y:S01]  /*c6e0*/  @!P1 IADD3 R14, P6, R6, R13.reuse, RZ ;  /* 0x0000000d060e9210 */ /* 0x080fe20007fde0ff */
[----:B------:R-:W-:Y:S01]  /*c6f0*/  @!P2 IMAD.X R21, R9, 0x1, R12, P5 ;  /* 0x000000010915a824 */ /* 0x000fe200028e060c */
[----:B------:R-:W-:Y:S01]  /*c700*/  ISETP.GE.AND P5, PT, R225, UR4, PT ;  /* 0x00000004e1007c0c */ /* 0x000fe2000bfa6270 */
[----:B------:R-:W-:Y:S01]  /*c710*/  @!P4 IMAD.MOV.U32 R5, RZ, RZ, R9 ;  /* 0x000000ffff05c224 */ /* 0x000fe200078e0009 */
[----:B------:R-:W-:Y:S01]  /*c720*/  SHF.R.S32.HI R36, RZ, 0x1f, R221 ;  /* 0x0000001fff247819 */ /* 0x000fe200000114dd */
[----:B------:R-:W-:Y:S01]  /*c730*/  @!P1 IMAD.X R15, R3, 0x1, R10, P6 ;  /* 0x00000001030f9824 */ /* 0x000fe200030e060a */
[----:B------:R-:W-:Y:S01]  /*c740*/  @!P1 IADD3 R12, P6, R8, R13, RZ ;  /* 0x0000000d080c9210 */ /* 0x000fe20007fde0ff */
[----:B------:R-:W-:Y:S01]  /*c750*/  @!P4 IMAD.WIDE R30, R198, 0x2, R4 ;  /* 0x00000002c61ec825 */ /* 0x000fe200078e0204 */
[----:B------:R-:W-:-:S02]  /*c760*/  @!P0 SHF.L.U64.HI R36, R221, 0x1, R36 ;  /* 0x00000001dd248819 */ /* 0x000fc40000010224 */
[----:B------:R-:W-:Y:S01]  /*c770*/  SHF.R.S32.HI R34, RZ, 0x1f, R225 ;  /* 0x0000001fff227819 */ /* 0x000fe200000114e1 */
[----:B------:R-:W-:Y:S01]  /*c780*/  @!P1 IMAD.X R13, R9, 0x1, R10, P6 ;  /* 0x00000001090d9824 */ /* 0x000fe200030e060a */
[-C--:B------:R-:W-:Y:S01]  /*c790*/  @!P0 IADD3 R10, P6, R6, R7.reuse, RZ ;  /* 0x00000007060a8210 */ /* 0x080fe20007fde0ff */
[----:B------:R1:W5:Y:S03]  /*c7a0*/  @!P4 LD.E.64 R60, desc[UR60][R30.64] ;  /* 0x0000003c1e3cc980 */ /* 0x000366000c101b00 */
[----:B------:R-:W-:Y:S02]  /*c7b0*/  @!P0 IADD3.X R11, R3, R36, RZ, P6, !PT ;  /* 0x00000024030b8210 */ /* 0x000fe400037fe4ff */
[----:B------:R-:W-:Y:S01]  /*c7c0*/  @!P0 IADD3 R4, P6, R8, R7, RZ ;  /* 0x0000000708048210 */ /* 0x000fe20007fde0ff */
[C---:B------:R-:W-:Y:S01]  /*c7d0*/  @!P5 IMAD.SHL.U32 R7, R225.reuse, 0x2, RZ ;  /* 0x00000002e107d824 */ /* 0x040fe200078e00ff */
[----:B------:R-:W-:-:S03]  /*c7e0*/  @!P5 SHF.L.U64.HI R34, R225, 0x1, R34 ;  /* 0x00000001e122d819 */ /* 0x000fc60000010222 */
[----:B------:R-:W-:Y:S01]  /*c7f0*/  @!P0 IMAD.X R5, R9, 0x1, R36, P6 ;  /* 0x0000000109058824 */ /* 0x000fe200030e0624 */
[-C--:B------:R-:W-:Y:S02]  /*c800*/  @!P5 IADD3 R6, P4, R6, R7.reuse, RZ ;  /* 0x000000070606d210 */ /* 0x080fe40007f9e0ff */
[----:B------:R-:W-:Y:S02]  /*c810*/  @!P5 IADD3 R8, P6, R8, R7, RZ ;  /* 0x000000070808d210 */ /* 0x000fe40007fde0ff */
[----:B------:R-:W-:Y:S02]  /*c820*/  CS2R R54, SRZ ;  /* 0x0000000000367805 */ /* 0x000fe4000001ff00 */
[----:B------:R-:W-:Y:S01]  /*c830*/  CS2R R56, SRZ ;  /* 0x0000000000387805 */ /* 0x000fe2000001ff00 */
[--C-:B------:R-:W-:Y:S01]  /*c840*/  @!P5 IMAD.X R7, R3, 0x1, R34.reuse, P4 ;  /* 0x000000010307d824 */ /* 0x100fe200020e0622 */
[----:B------:R-:W-:Y:S01]  /*c850*/  CS2R R50, SRZ ;  /* 0x0000000000327805 */ /* 0x000fe2000001ff00 */
[----:B------:R-:W-:Y:S01]  /*c860*/  @!P5 IMAD.X R9, R9, 0x1, R34, P6 ;  /* 0x000000010909d824 */ /* 0x000fe200030e0622 */
[----:B------:R-:W-:-:S02]  /*c870*/  CS2R R52, SRZ ;  /* 0x0000000000347805 */ /* 0x000fc4000001ff00 */
[----:B------:R-:W-:Y:S02]  /*c880*/  CS2R R46, SRZ ;  /* 0x00000000002e7805 */ /* 0x000fe4000001ff00 */
[----:B------:R-:W-:Y:S02]  /*c890*/  CS2R R48, SRZ ;  /* 0x0000000000307805 */ /* 0x000fe4000001ff00 */
[----:B------:R-:W-:Y:S02]  /*c8a0*/  CS2R R42, SRZ ;  /* 0x00000000002a7805 */ /* 0x000fe4000001ff00 */
[----:B------:R-:W-:Y:S02]  /*c8b0*/  CS2R R44, SRZ ;  /* 0x00000000002c7805 */ /* 0x000fe4000001ff00 */
[----:B------:R-:W-:Y:S02]  /*c8c0*/  CS2R R36, SRZ ;  /* 0x0000000000247805 */ /* 0x000fe4000001ff00 */
[----:B------:R-:W-:Y:S01]  /*c8d0*/  CS2R R34, SRZ ;  /* 0x0000000000227805 */ /* 0x000fe2000001ff00 */
[----:B------:R1:W5:Y:S04]  /*c8e0*/  @!P3 LD.E.64 R54, desc[UR60][R28.64] ;  /* 0x0000003c1c36b980 */ /* 0x000368000c101b00 */
        /* <DEDUP_REMOVED lines=8> */
[----:B------:R1:W5:Y:S02]  /*c970*/  @!P5 LD.E.64 R34, desc[UR60][R8.64] ;  /* 0x0000003c0822d980 */ /* 0x000364000c101b00 */
.L_x_4968:
[----:B------:R-:W-:Y:S05]  /*c980*/  BSYNC B1 ;  /* 0x0000000000017941 */ /* 0x000fea0003800000 */
.L_x_4967:
[----:B-1---5:R-:W-:Y:S01]  /*c990*/  IMAD.MOV.U32 R3, RZ, RZ, R36 ;  /* 0x000000ffff037224 */ /* 0x022fe200078e0024 */
[----:B------:R-:W-:Y:S01]  /*c9a0*/  UMOV UR4, 0xffffffff ;  /* 0xffffffff00047882 */ /* 0x000fe20000000000 */
[----:B------:R-:W-:Y:S01]  /*c9b0*/  IMAD.MOV.U32 R4, RZ, RZ, R37 ;  /* 0x000000ffff047224 */ /* 0x000fe200078e0025 */
[----:B---34-:R-:W-:Y:S01]  /*c9c0*/  CS2R R8, SRZ ;  /* 0x0000000000087805 */ /* 0x018fe2000001ff00 */
[----:B------:R-:W-:Y:S02]  /*c9d0*/  IMAD.MOV.U32 R5, RZ, RZ, R42 ;  /* 0x000000ffff057224 */ /* 0x000fe400078e002a */
[----:B--2---:R-:W-:Y:S01]  /*c9e0*/  IMAD.MOV.U32 R6, RZ, RZ, R43 ;  /* 0x000000ffff067224 */ /* 0x004fe200078e002b */
        /* <DEDUP_REMOVED lines=33> */
[----:B------:R-:W-:Y:S02]  /*cc00*/  PRMT R85, R85, 0x5410, R4 ;  /* 0x0000541055557816 */ /* 0x000fe40000000004 */
[----:B------:R-:W-:Y:S02]  /*cc10*/  PRMT R80, R5, 0x7610, R80 ;  /* 0x0000761005507816 */ /* 0x000fe40000000050 */
[----:B------:R-:W-:Y:S01]  /*cc20*/  PRMT R89, R89, 0x5410, R6 ;  /* 0x0000541059597816 */ /* 0x000fe20000000006 */
[----:B------:R-:W-:Y:S06]  /*cc30*/  BRA.DIV UR4, `(.L_x_4969) ;  /* 0x0000020604a87947 */ /* 0x000fec000b800000 */
[----:B0-----:R-:W0:Y:S04]  /*cc40*/  SHFL.IDX PT, R0, R0, 0x1, 0x1c1f ;  /* 0x003c1f0000007f89 */ /* 0x001e2800000e0000 */
[----:B------:R-:W1:Y:S04]  /*cc50*/  SHFL.IDX PT, R65, R65, 0x1, 0x1c1f ;  /* 0x003c1f0041417f89 */ /* 0x000e6800000e0000 */
[----:B------:R-:W2:Y:S04]  /*cc60*/  SHFL.IDX PT, R63, R63, 0x1, 0x1c1f ;  /* 0x003c1f003f3f7f89 */ /* 0x000ea800000e0000 */
[----:B------:R-:W3:Y:S02]  /*cc70*/  SHFL.IDX PT, R62, R62, 0x1, 0x1c1f ;  /* 0x003c1f003e3e7f89 */ /* 0x000ee400000e0000 */
.L_x_5310:
[----:B------:R-:W4:Y:S01]  /*cc80*/  LDL R4, [R1+0x30] ;  /* 0x0000300001047983 */ /* 0x000f220000100800 */
[----:B------:R-:W-:Y:S01]  /*cc90*/  VIADD R67, R67, 0x40 ;  /* 0x0000004043437836 */ /* 0x000fe20000000000 */
[----:B------:R-:W-:Y:S01]  /*cca0*/  SHF.R.S32.HI R32, RZ, 0x1f, R32 ;  /* 0x0000001fff207819 */ /* 0x000fe20000011420 */
[----:B------:R-:W-:Y:S01]  /*ccb0*/  BSSY B1, `(.L_x_4970) ;  /* 0x000005f000017945 */ /* 0x000fe20003800000 */
[----:B------:R-:W-:Y:S02]  /*ccc0*/  LOP3.LUT R3, R229, 0x18, R18, 0xf8, !PT ;  /* 0x00000018e5037812 */ /* 0x000fe400078ef812 */
[----:B------:R-:W-:Y:S02]  /*ccd0*/  CS2R R12, SRZ ;  /* 0x00000000000c7805 */ /* 0x000fe4000001ff00 */
[----:B------:R-:W-:Y:S02]  /*cce0*/  LEA.HI R32, R32, R219, RZ, 0x3 ;  /* 0x000000db20207211 */ /* 0x000fe400078f18ff */
[----:B------:R-:W-:-:S02]  /*ccf0*/  CS2R R20, SRZ ;  /* 0x0000000000147805 */ /* 0x000fc4000001ff00 */
[----:B------:R-:W-:Y:S02]  /*cd00*/  ISETP.GE.AND P1, PT, R67, R64, PT ;  /* 0x000000404300720c */ /* 0x000fe40003f26270 */
[----:B------:R-:W-:Y:S02]  /*cd10*/  CS2R R26, SRZ ;  /* 0x00000000001a7805 */ /* 0x000fe4000001ff00 */
[----:B------:R-:W-:Y:S02]  /*cd20*/  SHF.R.U32.HI R5, RZ, 0x3, R229 ;  /* 0x00000003ff057819 */ /* 0x000fe400000116e5 */
[----:B------:R-:W-:Y:S02]  /*cd30*/  CS2R R30, SRZ ;  /* 0x00000000001e7805 */ /* 0x000fe4000001ff00 */
[----:B------:R-:W-:Y:S02]  /*cd40*/  LOP3.LUT R32, R32, 0xfffffff8, RZ, 0xc0, !PT ;  /* 0xfffffff820207812 */ /* 0x000fe400078ec0ff */
[----:B------:R-:W-:-:S02]  /*cd50*/  CS2R R38, SRZ ;  /* 0x0000000000267805 */ /* 0x000fc4000001ff00 */
[----:B------:R-:W-:Y:S02]  /*cd60*/  LOP3.LUT R3, R3, R5, RZ, 0x3c, !PT ;  /* 0x0000000503037212 */ /* 0x000fe400078e3cff */
[----:B------:R-:W-:Y:S02]  /*cd70*/  CS2R R10, SRZ ;  /* 0x00000000000a7805 */ /* 0x000fe4000001ff00 */
[----:B------:R-:W-:Y:S01]  /*cd80*/  CS2R R14, SRZ ;  /* 0x00000000000e7805 */ /* 0x000fe2000001ff00 */
[----:B------:R-:W-:Y:S01]  /*cd90*/  IMAD.IADD R32, R219, 0x1, -R32 ;  /* 0x00000001db207824 */ /* 0x000fe200078e0a20 */
[----:B------:R-:W-:Y:S02]  /*cda0*/  CS2R R24, SRZ ;  /* 0x0000000000187805 */ /* 0x000fe4000001ff00 */
[----:B------:R-:W-:Y:S02]  /*cdb0*/  CS2R R28, SRZ ;  /* 0x00000000001c7805 */ /* 0x000fe4000001ff00 */
[----:B------:R-:W-:-:S02]  /*cdc0*/  CS2R R40, SRZ ;  /* 0x0000000000287805 */ /* 0x000fc4000001ff00 */
[----:B------:R-:W-:Y:S02]  /*cdd0*/  LOP3.LUT P0, RZ, R32, 0x4, RZ, 0xc0, !PT ;  /* 0x0000000420ff7812 */ /* 0x000fe4000780c0ff */
[----:B------:R-:W-:Y:S01]  /*cde0*/  CS2R R32, SRZ ;  /* 0x0000000000207805 */ /* 0x000fe2000001ff00 */
[----:B----4-:R-:W-:-:S04]  /*cdf0*/  IMAD.IADD R4, R4, 0x1, R3 ;  /* 0x0000000104047824 */ /* 0x010fc800078e0203 */
[----:B------:R-:W-:Y:S01]  /*ce00*/  IMAD R3, R4, 0x2, R17 ;  /* 0x0000000204037824 */ /* 0x000fe200078e0211 */
[----:B------:R-:W-:Y:S06]  /*ce10*/  @P1 BRA `(.L_x_4971) ;  /* 0x0000000400201947 */ /* 0x000fec0003800000 */
[----:B------:R-:W-:Y:S01]  /*ce20*/  ULDC UR4, c[0x0][0x3f4] ;  /* 0x0000fd0000047ab9 */ /* 0x000fe20000000800 */
[----:B------:R-:W-:Y:S02]  /*ce30*/  SHF.R.S32.HI R7, RZ, 0x1f, R224 ;  /* 0x0000001fff077819 */ /* 0x000fe400000114e0 */
[----:B------:R-:W-:Y:S02]  /*ce40*/  CS2R R38, SRZ ;  /* 0x0000000000267805 */ /* 0x000fe4000001ff00 */
[----:B------:R-:W-:Y:S02]  /*ce50*/  ISETP.GE.AND P4, PT, R224, UR4, PT ;  /* 0x00000004e0007c0c */ /* 0x000fe4000bf86270 */
[----:B------:R-:W-:Y:S02]  /*ce60*/  CS2R R40, SRZ ;  /* 0x0000000000287805 */ /* 0x000fe4000001ff00 */
[----:B------:R-:W-:Y:S02]  /*ce70*/  ISETP.GE.AND P3, PT, R222, UR4, PT ;  /* 0x00000004de007c0c */ /* 0x000fe4000bf66270 */
[----:B------:R-:W-:-:S02]  /*ce80*/  ISETP.GE.AND P2, PT, R223, UR4, PT ;  /* 0x00000004df007c0c */ /* 0x000fc4000bf46270 */
[----:B------:R-:W-:Y:S02]  /*ce90*/  ISETP.GE.AND P1, PT, R221, UR4, PT ;  /* 0x00000004dd007c0c */ /* 0x000fe4000bf26270 */
[----:B------:R-:W-:Y:S02]  /*cea0*/  SHF.R.S32.HI R5, RZ, 0x1f, R222 ;  /* 0x0000001fff057819 */ /* 0x000fe400000114de */
[----:B------:R-:W-:Y:S02]  /*ceb0*/  SHF.R.S32.HI R6, RZ, 0x1f, R223 ;  /* 0x0000001fff067819 */ /* 0x000fe400000114df */
[----:B------:R-:W-:Y:S01]  /*cec0*/  SHF.R.S32.HI R8, RZ, 0x1f, R221 ;  /* 0x0000001fff087819 */ /* 0x000fe200000114dd */
[C---:B------:R-:W-:Y:S01]  /*ced0*/  @!P4 IMAD.SHL.U32 R24, R224.reuse, 0x2, RZ ;  /* 0x00000002e018c824 */ /* 0x040fe200078e00ff */
[----:B------:R-:W-:Y:S01]  /*cee0*/  @!P4 SHF.L.U64.HI R4, R224, 0x1, R7 ;  /* 0x00000001e004c819 */ /* 0x000fe20000010207 */
[C---:B------:R-:W-:Y:S01]  /*cef0*/  @!P3 IMAD.SHL.U32 R14, R222.reuse, 0x2, RZ ;  /* 0x00000002de0eb824 */ /* 0x040fe200078e00ff */
[----:B------:R-:W-:-:S02]  /*cf00*/  @!P3 SHF.L.U64.HI R5, R222, 0x1, R5 ;  /* 0x00000001de05b819 */ /* 0x000fc40000010205 */
[-C--:B-1----:R-:W-:Y:S02]  /*cf10*/  @!P4 IADD3 R26, P5, R65, R24.reuse, RZ ;  /* 0x00000018411ac210 */ /* 0x082fe40007fbe0ff */
[----:B---3--:R-:W-:Y:S02]  /*cf20*/  @!P4 IADD3 R24, P6, R62, R24, RZ ;  /* 0x000000183e18c210 */ /* 0x008fe40007fde0ff */
[----:B------:R-:W-:Y:S01]  /*cf30*/  @!P2 SHF.L.U32 R10, R223, 0x1, RZ ;  /* 0x00000001df0aa819 */ /* 0x000fe200000006ff */
[--C-:B0-----:R-:W-:Y:S01]  /*cf40*/  @!P4 IMAD.X R27, R0, 0x1, R4.reuse, P5 ;  /* 0x00000001001bc824 */ /* 0x101fe200028e0604 */
[-C--:B------:R-:W-:Y:S01]  /*cf50*/  @!P3 IADD3 R20, P5, R65, R14.reuse, RZ ;  /* 0x0000000e4114b210 */ /* 0x080fe20007fbe0ff */
[----:B--2---:R-:W-:Y:S01]  /*cf60*/  @!P4 IMAD.X R25, R63, 0x1, R4, P6 ;  /* 0x000000013f19c824 */ /* 0x004fe200030e0604 */
[----:B------:R-:W-:Y:S01]  /*cf70*/  @!P2 SHF.L.U64.HI R6, R223, 0x1, R6 ;  /* 0x00000001df06a819 */ /* 0x000fe20000010206 */
[----:B------:R-:W-:Y:S01]  /*cf80*/  @!P1 IMAD.SHL.U32 R4, R221, 0x2, RZ ;  /* 0x00000002dd049824 */ /* 0x000fe200078e00ff */
[----:B------:R-:W-:Y:S01]  /*cf90*/  @!P3 IADD3 R14, P6, R62, R14, RZ ;  /* 0x0000000e3e0eb210 */ /* 0x000fe20007fde0ff */
[----:B------:R-:W-:Y:S01]  /*cfa0*/  @!P3 IMAD.X R21, R0, 0x1, R5, P5 ;  /* 0x000000010015b824 */ /* 0x000fe200028e0605 */
[----:B------:R-:W-:-:S02]  /*cfb0*/  @!P2 IADD3 R12, P5, R65, R10, RZ ;  /* 0x0000000a410ca210 */ /* 0x000fc40007fbe0ff */
[----:B------:R-:W-:Y:S01]  /*cfc0*/  @!P1 SHF.L.U64.HI R7, R221, 0x1, R8 ;  /* 0x00000001dd079819 */ /* 0x000fe20000010208 */
[----:B------:R-:W-:Y:S01]  /*cfd0*/  @!P3 IMAD.X R15, R63, 0x1, R5, P6 ;  /* 0x000000013f0fb824 */ /* 0x000fe200030e0605 */
[----:B------:R-:W-:Y:S01]  /*cfe0*/  @!P2 IADD3 R10, P6, R62, R10, RZ ;  /* 0x0000000a3e0aa210 */ /* 0x000fe20007fde0ff */
[--C-:B------:R-:W-:Y:S01]  /*cff0*/  @!P2 IMAD.X R13, R0, 0x1, R6.reuse, P5 ;  /* 0x00000001000da824 */ /* 0x100fe200028e0606 */
[-C--:B------:R-:W-:Y:S02]  /*d000*/  @!P1 IADD3 R8, P5, R65, R4.reuse, RZ ;  /* 0x0000000441089210 */ /* 0x080fe40007fbe0ff */
[----:B------:R-:W-:Y:S01]  /*d010*/  SHF.R.S32.HI R32, RZ, 0x1f, R225 ;  /* 0x0000001fff207819 */ /* 0x000fe200000114e1 */
[----:B------:R-:W-:Y:S01]  /*d020*/  @!P2 IMAD.X R11, R63, 0x1, R6, P6 ;  /* 0x000000013f0ba824 */ /* 0x000fe200030e0606 */
[----:B------:R-:W-:Y:S01]  /*d030*/  ISETP.GE.AND P6, PT, R198, UR4, PT ;  /* 0x00000004c6007c0c */ /* 0x000fe2000bfc6270 */
[----:B------:R-:W-:Y:S01]  /*d040*/  @!P1 IMAD.X R9, R0, 0x1, R7, P5 ;  /* 0x0000000100099824 */ /* 0x000fe200028e0607 */
[----:B------:R-:W-:-:S05]  /*d050*/  @!P1 IADD3 R4, P5, R62, R4, RZ ;  /* 0x000000043e049210 */ /* 0x000fca0007fbe0ff */
[----:B------:R-:W-:Y:S01]  /*d060*/  @!P1 IMAD.X R5, R63, 0x1, R7, P5 ;  /* 0x000000013f059824 */ /* 0x000fe200028e0607 */
[----:B------:R-:W-:-:S05]  /*d070*/  ISETP.GE.AND P5, PT, R225, UR4, PT ;  /* 0x00000004e1007c0c */ /* 0x000fca000bfa6270 */
[----:B------:R-:W-:Y:S01]  /*d080*/  @!P6 MOV R28, R65 ;  /* 0x00000041001ce202 */ /* 0x000fe20000000f00 */
[----:B------:R-:W-:Y:S02]  /*d090*/  @!P6 IMAD.MOV.U32 R29, RZ, RZ, R0 ;  /* 0x000000ffff1de224 */ /* 0x000fe400078e0000 */
[----:B------:R-:W-:Y:S02]  /*d0a0*/  @!P6 IMAD.MOV.U32 R6, RZ, RZ, R62 ;  /* 0x000000ffff06e224 */ /* 0x000fe400078e003e */
[----:B------:R-:W-:Y:S02]  /*d0b0*/  @!P6 IMAD.MOV.U32 R7, RZ, RZ, R63 ;  /* 0x000000ffff07e224 */ /* 0x000fe400078e003f */
[----:B------:R-:W-:-:S04]  /*d0c0*/  @!P6 IMAD.WIDE R28, R198, 0x2, R28 ;  /* 0x00000002c61ce825 */ /* 0x000fc800078e021c */
[----:B------:R-:W-:Y:S01]  /*d0d0*/  @!P6 IMAD.WIDE R6, R198, 0x2, R6 ;  /* 0x00000002c606e825 */ /* 0x000fe200078e0206 */
[----:B------:R-:W5:Y:S03]  /*d0e0*/  @!P6 LD.E.64 R38, desc[UR60][R28.64] ;  /* 0x0000003c1c26e980 */ /* 0x000f66000c101b00 */
[C---:B------:R-:W-:Y:S01]  /*d0f0*/  @!P5 IMAD.SHL.U32 R30, R225.reuse, 0x2, RZ ;  /* 0x00000002e11ed824 */ /* 0x040fe200078e00ff */
[----:B------:R0:W5:Y:S01]  /*d100*/  @!P6 LD.E.64 R40, desc[UR60][R6.64] ;  /* 0x0000003c0628e980 */ /* 0x000162000c101b00 */
[----:B------:R-:W-:-:S03]  /*d110*/  @!P5 SHF.L.U64.HI R32, R225, 0x1, R32 ;  /* 0x00000001e120d819 */ /* 0x000fc60000010220 */
[----:B0-----:R-:W-:-:S05]  /*d120*/  @!P5 IADD3 R6, P6, R65, R30, RZ ;  /* 0x0000001e4106d210 */ /* 0x001fca0007fde0ff */
[----:B------:R-:W-:Y:S01]  /*d130*/  @!P5 IMAD.X R7, R0, 0x1, R32, P6 ;  /* 0x000000010007d824 */ /* 0x000fe200030e0620 */
[----:B------:R-:W-:Y:S02]  /*d140*/  @!P5 IADD3 R62, P6, R62, R30, RZ ;  /* 0x0000001e3e3ed210 */ /* 0x000fe40007fde0ff */
[----:B------:R-:W-:-:S06]  /*d150*/  CS2R R30, SRZ ;  /* 0x00000000001e7805 */ /* 0x000fcc000001ff00 */
[----:B------:R0:W5:Y:S01]  /*d160*/  @!P4 LD.E.64 R30, desc[UR60][R26.64] ;  /* 0x0000003c1a1ec980 */ /* 0x000162000c101b00 */
[----:B------:R-:W-:Y:S01]  /*d170*/  @!P5 IMAD.X R63, R63, 0x1, R32, P6 ;  /* 0x000000013f3fd824 */ /* 0x000fe200030e0620 */
[----:B------:R-:W-:Y:S02]  /*d180*/  CS2R R32, SRZ ;  /* 0x0000000000207805 */ /* 0x000fe4000001ff00 */
[----:B------:R-:W-:-:S04]  /*d190*/  CS2R R28, SRZ ;  /* 0x00000000001c7805 */ /* 0x000fc8000001ff00 */
        /* <DEDUP_REMOVED lines=16> */
.L_x_4971:
[----:B------:R-:W-:Y:S05]  /*d2a0*/  BSYNC B1 ;  /* 0x0000000000017941 */ /* 0x000fea0003800000 */
.L_x_4970:
[----:B--2---:R-:W2:Y:S01]  /*d2b0*/  LDL R63, [R1+0x50] ;  /* 0x00005000013f7983 */ /* 0x004ea20000100800 */
[C---:B----4-:R-:W-:Y:S01]  /*d2c0*/  VIADD R6, R3.reuse, 0x12400 ;  /* 0x0001240003067836 */ /* 0x050fe20000000000 */
[----:B-----5:R-:W-:Y:S01]  /*d2d0*/  MOV R5, R8 ;  /* 0x0000000800057202 */ /* 0x020fe20000000f00 */
[----:B0-----:R-:W-:Y:S01]  /*d2e0*/  VIADD R0, R3, 0x12440 ;  /* 0x0001244003007836 */ /* 0x001fe20000000000 */
[----:B------:R-:W-:Y:S01]  /*d2f0*/  VIADDMNMX R64, R64, -R81, 0x80, PT ;  /* 0x0000008040407446 */ /* 0x000fe20003800951 */
[----:B------:R-:W-:Y:S01]  /*d300*/  @P0 VIADD R0, R6, 0xffffffc0 ;  /* 0xffffffc006000836 */ /* 0x000fe20000000000 */
[----:B---3--:R-:W-:Y:S01]  /*d310*/  PRMT R62, R62, 0x5410, R5 ;  /* 0x000054103e3e7816 */ /* 0x008fe20000000005 */
[----:B------:R-:W-:Y:S01]  /*d320*/  IMAD.MOV.U32 R5, RZ, RZ, R9 ;  /* 0x000000ffff057224 */ /* 0x000fe200078e0009 */
[----:B------:R-:W-:Y:S01]  /*d330*/  BSSY B1, `(.L_x_4972) ;  /* 0x000002b000017945 */ /* 0x000fe20003800000 */
[----:B------:R-:W-:Y:S01]  /*d340*/  IMAD.MOV.U32 R6, RZ, RZ, R12 ;  /* 0x000000ffff067224 */ /* 0x000fe200078e000c */
[----:B------:R-:W-:Y:S01]  /*d350*/  ISETP.GE.AND P1, PT, R219, R64, PT ;  /* 0x00000040db00720c */ /* 0x000fe20003f26270 */
[----:B------:R-:W-:Y:S01]  /*d360*/  IMAD.MOV.U32 R7, RZ, RZ, R13 ;  /* 0x000000ffff077224 */ /* 0x000fe200078e000d */
[----:B------:R-:W-:Y:S01]  /*d370*/  PRMT R62, R5, 0x7610, R62 ;  /* 0x00007610053e7816 */ /* 0x000fe2000000003e */
[----:B------:R-:W-:-:S02]  /*d380*/  IMAD.MOV.U32 R5, RZ, RZ, R20 ;  /* 0x000000ffff057224 */ /* 0x000fc400078e0014 */
[----:B------:R-:W-:Y:S01]  /*d390*/  IMAD.MOV.U32 R67, RZ, RZ, R14 ;  /* 0x000000ffff437224 */ /* 0x000fe200078e000e */
[----:B-1----:R-:W-:Y:S01]  /*d3a0*/  PRMT R65, R6, 0x5410, R7 ;  /* 0x0000541006417816 */ /* 0x002fe20000000007 */
[----:B------:R-:W-:Y:S02]  /*d3b0*/  IMAD.MOV.U32 R6, RZ, RZ, R21 ;  /* 0x000000ffff067224 */ /* 0x000fe400078e0015 */
[----:B------:R-:W-:Y:S02]  /*d3c0*/  IMAD.MOV.U32 R7, RZ, RZ, R26 ;  /* 0x000000ffff077224 */ /* 0x000fe400078e001a */
        /* <DEDUP_REMOVED lines=11> */
[----:B--2---:R-:W-:-:S04]  /*d480*/  LEA.HI R4, R63, R63, RZ, 0x1 ;  /* 0x0000003f3f047211 */ /* 0x004fc800078f08ff */
[----:B------:R-:W-:-:S05]  /*d490*/  LOP3.LUT R4, R4, 0xfffffffe, RZ, 0xc0, !PT ;  /* 0xfffffffe04047812 */ /* 0x000fca00078ec0ff */
[----:B------:R-:W-:Y:S02]  /*d4a0*/  IMAD.IADD R4, R63, 0x1, -R4 ;  /* 0x000000013f047824 */ /* 0x000fe400078e0a04 */
[----:B------:R-:W-:-:S03]  /*d4b0*/  IMAD.MOV.U32 R63, RZ, RZ, R38 ;  /* 0x000000ffff3f7224 */ /* 0x000fc600078e0026 */
[----:B------:R-:W-:Y:S02]  /*d4c0*/  SHF.L.U32 R4, R4, 0x1f, RZ ;  /* 0x0000001f04047819 */ /* 0x000fe400000006ff */
[----:B------:R-:W-:Y:S02]  /*d4d0*/  PRMT R86, R63, 0x7610, R86 ;  /* 0x000076103f567816 */ /* 0x000fe40000000056 */
[----:B------:R-:W0:Y:S01]  /*d4e0*/  SYNCS.PHASECHK.TRANS64.TRYWAIT P0, [R17+URZ+0x30800], R4 ;  /* 0x03080004110075a7 */ /* 0x000e22000800017f */
        /* <DEDUP_REMOVED lines=9> */
[----:B------:R-:W-:-:S03]  /*d580*/  IMAD.MOV.U32 R7, RZ, RZ, R32 ;  /* 0x000000ffff077224 */ /* 0x000fc600078e0020 */
[----:B------:R-:W-:Y:S01]  /*d590*/  PRMT R77, R5, 0x5410, R6 ;  /* 0x00005410054d7816 */ /* 0x000fe20000000006 */
[----:B------:R-:W-:Y:S01]  /*d5a0*/  IMAD.MOV.U32 R5, RZ, RZ, R40 ;  /* 0x000000ffff057224 */ /* 0x000fe200078e0028 */
[----:B------:R-:W-:Y:S01]  /*d5b0*/  PRMT R84, R7, 0x5410, R81 ;  /* 0x0000541007547816 */ /* 0x000fe20000000051 */
[----:B------:R-:W-:Y:S01]  /*d5c0*/  IMAD.MOV.U32 R6, RZ, RZ, R41 ;  /* 0x000000ffff067224 */ /* 0x000fe200078e0029 */
[----:B0-----:R-:W-:Y:S06]  /*d5d0*/  @!P0 BRA `(.L_x_4973) ;  /* 0x000001fc00b48947 */ /* 0x001fec0003800000 */
.L_x_5311:
[----:B------:R-:W-:Y:S05]  /*d5e0*/  BSYNC B1 ;  /* 0x0000000000017941 */ /* 0x000fea0003800000 */
.L_x_4972:
        /* <DEDUP_REMOVED lines=13> */
[----:B------:R-:W-:Y:S01]  /*d6c0*/  SHF.R.U32.HI R93, RZ, 0x10, R61 ;  /* 0x00000010ff5d7819 */ /* 0x000fe2000001163d */
[----:B------:R-:W-:Y:S01]  /*d6d0*/  HADD2.F32 R90, -RZ, R90.H0_H0 ;  /* 0x2000005aff5a7230 */ /* 0x000fe20000004100 */
[--C-:B------:R-:W-:Y:S02]  /*d6e0*/  SHF.R.U64 R58, R58, 0x10, R59.reuse ;  /* 0x000000103a3a7819 */ /* 0x100fe4000000123b */
[----:B------:R-:W-:Y:S01]  /*d6f0*/  SHF.R.U32.HI R92, RZ, 0x10, R59 ;  /* 0x00000010ff5c7819 */ /* 0x000fe2000001163b */
[----:B------:R-:W-:Y:S01]  /*d700*/  HADD2.F32 R93, -RZ, R93.H0_H0 ;  /* 0x2000005dff5d7230 */ /* 0x000fe20000004100 */
[----:B------:R-:W-:Y:S01]  /*d710*/  SHF.R.U64 R59, R60, 0x10, R61 ;  /* 0x000000103c3b7819 */ /* 0x000fe2000000123d */
[----:B------:R-:W-:Y:S02]  /*d720*/  HADD2.F32 R60, -RZ, R80.H0_H0 ;  /* 0x20000050ff3c7230 */ /* 0x000fe40000004100 */
[----:B------:R-:W-:-:S02]  /*d730*/  HADD2.F32 R92, -RZ, R92.H0_H0 ;  /* 0x2000005cff5c7230 */ /* 0x000fc40000004100 */
[--C-:B0-----:R-:W-:Y:S02]  /*d740*/  HADD2.F32 R80, -RZ, R7.reuse.H0_H0 ;  /* 0x20000007ff507230 */ /* 0x101fe40000004100 */
[----:B------:R-:W-:Y:S02]  /*d750*/  HADD2.F32 R7, -RZ, R7.H1_H1 ;  /* 0x30000007ff077230 */ /* 0x000fe40000004100 */
[--C-:B------:R-:W-:Y:S02]  /*d760*/  HADD2.F32 R91, -RZ, R4.reuse.H1_H1 ;  /* 0x30000004ff5b7230 */ /* 0x100fe40000004100 */
[----:B------:R-:W-:Y:S02]  /*d770*/  HADD2.F32 R81, -RZ, R4.H0_H0 ;  /* 0x20000004ff517230 */ /* 0x000fe40000004100 */
[----:B------:R-:W-:Y:S01]  /*d780*/  FMUL.FTZ R95, R7, R93 ;  /* 0x0000005d075f7220 */ /* 0x000fe20000410000 */
[--C-:B------:R-:W-:Y:S02]  /*d790*/  HADD2.F32 R4, -RZ, R6.reuse.H0_H0 ;  /* 0x20000006ff047230 */ /* 0x100fe40000004100 */
[----:B------:R-:W-:Y:S01]  /*d7a0*/  FMUL.FTZ R94, R91, R60 ;  /* 0x0000003c5b5e7220 */ /* 0x000fe20000410000 */
[----:B------:R-:W-:-:S02]  /*d7b0*/  HADD2.F32 R61, -RZ, R6.H1_H1 ;  /* 0x30000006ff3d7230 */ /* 0x000fc40000004100 */
[-C--:B------:R-:W-:Y:S01]  /*d7c0*/  FMUL.FTZ R96, R7, R92.reuse ;  /* 0x0000005c07607220 */ /* 0x080fe20000410000 */
[--C-:B------:R-:W-:Y:S02]  /*d7d0*/  HADD2.F32 R6, -RZ, R5.reuse.H0_H0 ;  /* 0x20000005ff067230 */ /* 0x100fe40000004100 */
[C---:B------:R-:W-:Y:S01]  /*d7e0*/  FFMA.FTZ R7, R80.reuse, R92, -R95 ;  /* 0x0000005c50077223 */ /* 0x040fe2000001085f */
[----:B------:R-:W-:Y:S02]  /*d7f0*/  HADD2.F32 R82, -RZ, R5.H1_H1 ;  /* 0x30000005ff527230 */ /* 0x000fe40000004100 */
[-C--:B------:R-:W-:Y:S01]  /*d800*/  FMUL.FTZ R92, R91, R90.reuse ;  /* 0x0000005a5b5c7220 */ /* 0x080fe20000410000 */
[----:B------:R-:W-:Y:S01]  /*d810*/  FFMA.FTZ R5, R81, R90, -R94 ;  /* 0x0000005a51057223 */ /* 0x000fe2000001085e */
[--C-:B------:R-:W-:Y:S02]  /*d820*/  HADD2.F32 R90, -RZ, R89.reuse.H1_H1 ;  /* 0x30000059ff5a7230 */ /* 0x100fe40000004100 */
[----:B------:R-:W-:Y:S01]  /*d830*/  FFMA.FTZ R80, R80, R93, R96 ;  /* 0x0000005d50507223 */ /* 0x000fe20000010060 */
[----:B------:R-:W-:-:S02]  /*d840*/  HADD2.F32 R89, -RZ, R89.H0_H0 ;  /* 0x20000059ff597230 */ /* 0x000fc40000004100 */
[----:B------:R-:W-:Y:S01]  /*d850*/  FFMA.FTZ R92, R81, R60, R92 ;  /* 0x0000003c515c7223 */ /* 0x000fe2000001005c */
[----:B------:R-:W-:Y:S02]  /*d860*/  HADD2.F32 R91, -RZ, R59.H0_H0 ;  /* 0x2000003bff5b7230 */ /* 0x000fe40000004100 */
[CC--:B------:R-:W-:Y:S01]  /*d870*/  FMUL.FTZ R81, R61.reuse, R90.reuse ;  /* 0x0000005a3d517220 */ /* 0x0c0fe20000410000 */
[----:B------:R-:W-:Y:S02]  /*d880*/  HADD2.F32 R59, -RZ, R58.H0_H0 ;  /* 0x2000003aff3b7230 */ /* 0x000fe40000004100 */
[----:B------:R-:W-:Y:S01]  /*d890*/  FMUL.FTZ R93, R61, R89 ;  /* 0x000000593d5d7220 */ /* 0x000fe20000410000 */
[----:B------:R-:W-:Y:S01]  /*d8a0*/  F2FP.F16.F32.PACK_AB R7, R80, R7 ;  /* 0x000000075007723e */ /* 0x000fe200000000ff */
[----:B------:R-:W-:Y:S01]  /*d8b0*/  FMUL.FTZ R61, R82, R91 ;  /* 0x0000005b523d7220 */ /* 0x000fe20000410000 */
[----:B------:R-:W-:Y:S01]  /*d8c0*/  FFMA.FTZ R81, R4, R89, -R81 ;  /* 0x0000005904517223 */ /* 0x000fe20000010851 */
[-C--:B------:R-:W-:Y:S01]  /*d8d0*/  FMUL.FTZ R82, R82, R59.reuse ;  /* 0x0000003b52527220 */ /* 0x080fe20000410000 */
[----:B------:R-:W-:Y:S01]  /*d8e0*/  FFMA.FTZ R4, R4, R90, R93 ;  /* 0x0000005a04047223 */ /* 0x000fe2000001005d */
[----:B------:R-:W-:-:S02]  /*d8f0*/  FFMA.FTZ R61, R6, R59, -R61 ;  /* 0x0000003b063d7223 */ /* 0x000fc4000001083d */
[----:B------:R-:W-:Y:S02]  /*d900*/  FFMA.FTZ R82, R6, R91, R82 ;  /* 0x0000005b06527223 */ /* 0x000fe40000010052 */
[----:B------:R-:W-:Y:S02]  /*d910*/  F2FP.F16.F32.PACK_AB R6, R4, R81 ;  /* 0x000000510406723e */ /* 0x000fe400000000ff */
[----:B------:R-:W-:Y:S02]  /*d920*/  F2FP.F16.F32.PACK_AB R4, R92, R5 ;  /* 0x000000055c04723e */ /* 0x000fe400000000ff */
[----:B------:R-:W-:-:S05]  /*d930*/  F2FP.F16.F32.PACK_AB R5, R82, R61 ;  /* 0x0000003d5205723e */ /* 0x000fca00000000ff */
[----:B------:R0:W-:Y:S02]  /*d940*/  STS.128 [R3+0x12400], R4 ;  /* 0x0124000403007388 */ /* 0x0001e40000000c00 */
.L_x_4977:
[----:B------:R-:W-:Y:S05]  /*d950*/  BSYNC B2 ;  /* 0x0000000000027941 */ /* 0x000fea0003800000 */
.L_x_4976:
[----:B------:R-:W-:Y:S04]  /*d960*/  BSSY B2, `(.L_x_4978) ;  /* 0x000002c000027945 */ /* 0x000fe80003800000 */
[----:B------:R-:W-:Y:S05]  /*d970*/  @P1 BRA `(.L_x_4979) ;  /* 0x0000000000a81947 */ /* 0x000fea0003800000 */
[----:B0-----:R-:W0:Y:S01]  /*d980*/  LDS.128 R4, [R0] ;  /* 0x0000000000047984 */ /* 0x001e220000000c00 */
[----:B------:R-:W-:Y:S01]  /*d990*/  SHF.R.U32.HI R61, RZ, 0x10, R57 ;  /* 0x00000010ff3d7819 */ /* 0x000fe20000011639 */
[--C-:B------:R-:W-:Y:S01]  /*d9a0*/  HADD2.F32 R59, -RZ, R88.reuse.H1_H1 ;  /* 0x30000058ff3b7230 */ /* 0x100fe20000004100 */
[----:B------:R-:W-:Y:S01]  /*d9b0*/  SHF.R.U32.HI R60, RZ, 0x10, R55 ;  /* 0x00000010ff3c7819 */ /* 0x000fe20000011637 */
[----:B------:R-:W-:Y:S01]  /*d9c0*/  HADD2.F32 R88, -RZ, R88.H0_H0 ;  /* 0x20000058ff587230 */ /* 0x000fe20000004100 */
[----:B------:R-:W-:Y:S01]  /*d9d0*/  SHF.R.U64 R89, R56, 0x10, R57 ;  /* 0x0000001038597819 */ /* 0x000fe20000001239 */
[----:B------:R-:W-:Y:S01]  /*d9e0*/  HADD2.F32 R61, -RZ, R61.H0_H0 ;  /* 0x2000003dff3d7230 */ /* 0x000fe20000004100 */
[----:B------:R-:W-:Y:S01]  /*d9f0*/  SHF.R.U64 R54, R54, 0x10, R55 ;  /* 0x0000001036367819 */ /* 0x000fe20000001237 */
[----:B------:R-:W-:-:S04]  /*da00*/  HADD2.F32 R60, -RZ, R60.H0_H0 ;  /* 0x2000003cff3c7230 */ /* 0x000fc80000004100 */
        /* <DEDUP_REMOVED lines=16> */
[----:B------:R-:W-:-:S02]  /*db10*/  HADD2.F32 R57, -RZ, R85.H1_H1 ;  /* 0x30000055ff397230 */ /* 0x000fc40000004100 */
[----:B------:R-:W-:Y:S01]  /*db20*/  FFMA.FTZ R59, R7, R88, R60 ;  /* 0x00000058073b7223 */ /* 0x000fe2000001003c */
[----:B------:R-:W-:Y:S02]  /*db30*/  HADD2.F32 R4, -RZ, R89.H0_H0 ;  /* 0x20000059ff047230 */ /* 0x000fe40000004100 */
[C---:B------:R-:W-:Y:S01]  /*db40*/  FMUL.FTZ R61, R5.reuse, R54 ;  /* 0x00000036053d7220 */ /* 0x040fe20000410000 */
[----:B------:R-:W-:Y:S02]  /*db50*/  HADD2.F32 R85, -RZ, R85.H0_H0 ;  /* 0x20000055ff557230 */ /* 0x000fe40000004100 */
[C---:B------:R-:W-:Y:S01]  /*db60*/  FMUL.FTZ R60, R56.reuse, R57 ;  /* 0x00000039383c7220 */ /* 0x040fe20000410000 */
[----:B------:R-:W-:Y:S02]  /*db70*/  FMUL.FTZ R7, R5, R4 ;  /* 0x0000000405077220 */ /* 0x000fe40000410000 */
        /* <DEDUP_REMOVED lines=9> */
[----:B------:R1:W-:Y:S02]  /*dc10*/  STS.128 [R0], R4 ;  /* 0x0000000400007388 */ /* 0x0003e40000000c00 */
.L_x_4979:
[----:B------:R-:W-:Y:S05]  /*dc20*/  BSYNC B2 ;  /* 0x0000000000027941 */ /* 0x000fea0003800000 */
.L_x_4978:
[----:B------:R-:W-:Y:S04]  /*dc30*/  BSSY B2, `(.L_x_4980) ;  /* 0x000002c000027945 */ /* 0x000fe80003800000 */
[----:B------:R-:W-:Y:S05]  /*dc40*/  @P2 BRA `(.L_x_4981) ;  /* 0x0000000000a82947 */ /* 0x000fea0003800000 */
[----:B01----:R-:W0:Y:S01]  /*dc50*/  LDS.128 R4, [R3+0x16400] ;  /* 0x0164000003047984 */ /* 0x003e220000000c00 */
[----:B------:R-:W-:Y:S01]  /*dc60*/  SHF.R.U32.HI R55, RZ, 0x10, R51 ;  /* 0x00000010ff377819 */ /* 0x000fe20000011633 */
[----:B------:R-:W-:Y:S01]  /*dc70*/  HADD2.F32 R54, -RZ, R78.H0_H0 ;  /* 0x2000004eff367230 */ /* 0x000fe20000004100 */
[--C-:B------:R-:W-:Y:S01]  /*dc80*/  SHF.R.U32.HI R57, RZ, 0x10, R53.reuse ;  /* 0x00000010ff397819 */ /* 0x100fe20000011635 */
[----:B------:R-:W-:Y:S01]  /*dc90*/  HADD2.F32 R56, -RZ, R79.H0_H0 ;  /* 0x2000004fff387230 */ /* 0x000fe20000004100 */
[----:B------:R-:W-:Y:S01]  /*dca0*/  SHF.R.U64 R61, R52, 0x10, R53 ;  /* 0x00000010343d7819 */ /* 0x000fe20000001235 */
[----:B------:R-:W-:Y:S01]  /*dcb0*/  HADD2.F32 R55, -RZ, R55.H0_H0 ;  /* 0x20000037ff377230 */ /* 0x000fe20000004100 */
[----:B------:R-:W-:Y:S01]  /*dcc0*/  SHF.R.U64 R81, R50, 0x10, R51 ;  /* 0x0000001032517819 */ /* 0x000fe20000001233 */
[----:B------:R-:W-:Y:S02]  /*dcd0*/  HADD2.F32 R57, -RZ, R57.H0_H0 ;  /* 0x20000039ff397230 */ /* 0x000fe40000004100 */
[----:B------:R-:W-:-:S02]  /*dce0*/  HADD2.F32 R79, -RZ, R79.H1_H1 ;  /* 0x3000004fff4f7230 */ /* 0x000fc40000004100 */
        /* <DEDUP_REMOVED lines=8> */
[----:B------:R-:W-:Y:S01]  /*dd70*/  FFMA.FTZ R80, R52, R57, R60 ;  /* 0x0000003934507223 */ /* 0x000fe2000001003c */
[----:B------:R-:W-:Y:S02]  /*dd80*/  HADD2.F32 R51, -RZ, R6.H1_H1 ;  /* 0x30000006ff337230 */ /* 0x000fe40000004100 */
[----:B------:R-:W-:Y:S01]  /*dd90*/  FMUL.FTZ R58, R4, R56 ;  /* 0x00000038043a7220 */ /* 0x000fe20000410000 */
[--C-:B------:R-:W-:Y:S02]  /*dda0*/  HADD2.F32 R6, -RZ, R5.reuse.H0_H0 ;  /* 0x20000005ff067230 */ /* 0x100fe40000004100 */
[----:B------:R-:W-:Y:S01]  /*ddb0*/  FFMA.FTZ R59, R52, R55, -R59 ;  /* 0x00000037343b7223 */ /* 0x000fe2000001083b */
[-C--:B------:R-:W-:Y:S01]  /*ddc0*/  FMUL.FTZ R60, R4, R54.reuse ;  /* 0x00000036043c7220 */ /* 0x080fe20000410000 */
[----:B------:R-:W-:Y:S02]  /*ddd0*/  HADD2.F32 R5, -RZ, R5.H1_H1 ;  /* 0x30000005ff057230 */ /* 0x000fe40000004100 */
[----:B------:R-:W-:Y:S01]  /*dde0*/  FFMA.FTZ R58, R7, R54, -R58 ;  /* 0x00000036073a7223 */ /* 0x000fe2000001083a */
[----:B------:R-:W-:-:S02]  /*ddf0*/  HADD2.F32 R52, -RZ, R61.H0_H0 ;  /* 0x2000003dff347230 */ /* 0x000fc40000004100 */
[----:B------:R-:W-:Y:S01]  /*de00*/  FFMA.FTZ R53, R7, R56, R60 ;  /* 0x0000003807357223 */ /* 0x000fe2000001003c */
[----:B------:R-:W-:Y:S02]  /*de10*/  HADD2.F32 R4, -RZ, R81.H0_H0 ;  /* 0x20000051ff047230 */ /* 0x000fe40000004100 */
[CC--:B------:R-:W-:Y:S01]  /*de20*/  FMUL.FTZ R55, R51.reuse, R79.reuse ;  /* 0x0000004f33377220 */ /* 0x0c0fe20000410000 */
        /* <DEDUP_REMOVED lines=12> */
.L_x_4981:
[----:B------:R-:W-:Y:S05]  /*def0*/  BSYNC B2 ;  /* 0x0000000000027941 */ /* 0x000fea0003800000 */
.L_x_4980:
[----:B------:R-:W-:Y:S04]  /*df00*/  BSSY B2, `(.L_x_4982) ;  /* 0x000002c000027945 */ /* 0x000fe80003800000 */
[----:B------:R-:W-:Y:S05]  /*df10*/  @P3 BRA `(.L_x_4983) ;  /* 0x0000000000a83947 */ /* 0x000fea0003800000 */
[----:B012---:R-:W0:Y:S01]  /*df20*/  LDS.128 R4, [R0+0x4000] ;  /* 0x0040000000047984 */ /* 0x007e220000000c00 */
        /* <DEDUP_REMOVED lines=41> */
.L_x_4983:
[----:B------:R-:W-:Y:S05]  /*e1c0*/  BSYNC B2 ;  /* 0x0000000000027941 */ /* 0x000fea0003800000 */
.L_x_4982:
[----:B------:R-:W-:Y:S04]  /*e1d0*/  BSSY B2, `(.L_x_4984) ;  /* 0x000002c000027945 */ /* 0x000fe80003800000 */
[----:B------:R-:W-:Y:S05]  /*e1e0*/  @P4 BRA `(.L_x_4985) ;  /* 0x0000000000a84947 */ /* 0x000fea0003800000 */
[----:B0123--:R-:W0:Y:S01]  /*e1f0*/  LDS.128 R4, [R3+0x1a400] ;  /* 0x01a4000003047984 */ /* 0x00fe220000000c00 */
        /* <DEDUP_REMOVED lines=41> */
.L_x_4985:
[----:B------:R-:W-:Y:S05]  /*e490*/  BSYNC B2 ;  /* 0x0000000000027941 */ /* 0x000fea0003800000 */
.L_x_4984:
[----:B------:R-:W-:Y:S05]  /*e4a0*/  @P5 BRA `(.L_x_4975) ;  /* 0x0000000000a85947 */ /* 0x000fea0003800000 */
[----:B01234-:R-:W0:Y:S01]  /*e4b0*/  LDS.128 R4, [R0+0x8000] ;  /* 0x0080000000047984 */ /* 0x01fe220000000c00 */
[----:B------:R-:W-:Y:S01]  /*e4c0*/  SHF.R.U32.HI R43, RZ, 0x10, R37 ;  /* 0x00000010ff2b7819 */ /* 0x000fe20000011625 */
[----:B------:R-:W-:Y:S01]  /*e4d0*/  HADD2.F32 R42, -RZ, R66.H0_H0 ;  /* 0x20000042ff2a7230 */ /* 0x000fe20000004100 */
[----:B------:R-:W-:Y:S01]  /*e4e0*/  SHF.R.U32.HI R45, RZ, 0x10, R35 ;  /* 0x00000010ff2d7819 */ /* 0x000fe20000011623 */
        /* <DEDUP_REMOVED lines=38> */
.L_x_4975:
[----:B------:R-:W-:Y:S05]  /*e750*/  BSYNC B1 ;  /* 0x0000000000017941 */ /* 0x000fea0003800000 */
.L_x_4974:
        /* <DEDUP_REMOVED lines=13> */
[--C-:B------:R-:W-:Y:S01]  /*e830*/  SHF.R.U64 R47, R38, 0x10, R39.reuse ;  /* 0x00000010262f7819 */ /* 0x100fe20000001227 */
[--C-:B------:R-:W-:Y:S01]  /*e840*/  HADD2.F32 R38, -RZ, R86.reuse.H0_H0 ;  /* 0x20000056ff267230 */ /* 0x100fe20000004100 */
[----:B------:R-:W-:Y:S01]  /*e850*/  SHF.R.U32.HI R39, RZ, 0x10, R39 ;  /* 0x00000010ff277819 */ /* 0x000fe20000011627 */
[----:B------:R-:W-:Y:S01]  /*e860*/  HADD2.F32 R86, -RZ, R86.H1_H1 ;  /* 0x30000056ff567230 */ /* 0x000fe20000004100 */
[--C-:B------:R-:W-:Y:S01]  /*e870*/  SHF.R.U64 R45, R40, 0x10, R41.reuse ;  /* 0x00000010282d7819 */ /* 0x100fe20000001229 */
[----:B------:R-:W-:Y:S01]  /*e880*/  HADD2.F32 R40, -RZ, R87.H0_H0 ;  /* 0x20000057ff287230 */ /* 0x000fe20000004100 */
[----:B------:R-:W-:Y:S01]  /*e890*/  SHF.R.U32.HI R41, RZ, 0x10, R41 ;  /* 0x00000010ff297819 */ /* 0x000fe20000011629 */
        /* <DEDUP_REMOVED lines=34> */
.L_x_4988:
[----:B------:R-:W-:Y:S05]  /*eac0*/  BSYNC B1 ;  /* 0x0000000000017941 */ /* 0x000fea0003800000 */
.L_x_4987:
[----:B------:R-:W-:Y:S04]  /*ead0*/  BSSY B1, `(.L_x_4989) ;  /* 0x000002c000017945 */ /* 0x000fe80003800000 */
[----:B------:R-:W-:Y:S05]  /*eae0*/  @P1 BRA `(.L_x_4990) ;  /* 0x0000000000a81947 */ /* 0x000fea0003800000 */
[----:B0-----:R-:W0:Y:S01]  /*eaf0*/  LDS.128 R4, [R0+0x2000] ;  /* 0x0020000000047984 */ /* 0x001e220000000c00 */
[----:B------:R-:W-:Y:S01]  /*eb00*/  SHF.R.U32.HI R35, RZ, 0x10, R31 ;  /* 0x00000010ff237819 */ /* 0x000fe2000001161f */
[----:B------:R-:W-:Y:S01]  /*eb10*/  HADD2.F32 R34, -RZ, R83.H0_H0 ;  /* 0x20000053ff227230 */ /* 0x000fe20000004100 */
[--C-:B------:R-:W-:Y:S01]  /*eb20*/  SHF.R.U32.HI R37, RZ, 0x10, R33.reuse ;  /* 0x00000010ff257819 */ /* 0x100fe20000011621 */
[--C-:B------:R-:W-:Y:S01]  /*eb30*/  HADD2.F32 R36, -RZ, R84.reuse.H0_H0 ;  /* 0x20000054ff247230 */ /* 0x100fe20000004100 */
        /* <DEDUP_REMOVED lines=37> */
.L_x_4990:
[----:B------:R-:W-:Y:S05]  /*ed90*/  BSYNC B1 ;  /* 0x0000000000017941 */ /* 0x000fea0003800000 */
.L_x_4989:
        /* <DEDUP_REMOVED lines=44> */
.L_x_4992:
[----:B------:R-:W-:Y:S05]  /*f060*/  BSYNC B1 ;  /* 0x0000000000017941 */ /* 0x000fea0003800000 */
.L_x_4991:
        /* <DEDUP_REMOVED lines=44> */
.L_x_4994:
[----:B------:R-:W-:Y:S05]  /*f330*/  BSYNC B1 ;  /* 0x0000000000017941 */ /* 0x000fea0003800000 */
.L_x_4993:
        /* <DEDUP_REMOVED lines=44> */
.L_x_4996:
[----:B------:R-:W-:Y:S05]  /*f600*/  BSYNC B1 ;  /* 0x0000000000017941 */ /* 0x000fea0003800000 */
.L_x_4995:
[----:B------:R-:W-:Y:S05]  /*f610*/  @P5 BRA `(.L_x_4986) ;  /* 0x0000003800945947 */ /* 0x000fea0003800000 */
[----:B01234-:R-:W0:Y:S01]  /*f620*/  LDS.128 R4, [R0+0xa000] ;  /* 0x00a0000000047984 */ /* 0x01fe220000000c00 */
        /* <DEDUP_REMOVED lines=42> */
.L_x_4965:
[----:B------:R-:W0:Y:S01]  /*f8d0*/  LDC R9, c[0x0][0x448] ;  /* 0x00011200ff097b82 */ /* 0x000e220000000800 */
[----:B------:R-:W-:Y:S01]  /*f8e0*/  LEA.HI R31, R31, R26, RZ, 0x2 ;  /* 0x0000001a1f1f7211 */ /* 0x000fe200078f10ff */
[----:B------:R-:W-:Y:S01]  /*f8f0*/  ULDC.64 UR4, c[0x0][0x3f8] ;  /* 0x0000fe0000047ab9 */ /* 0x000fe20000000a00 */
[----:B------:R-:W-:Y:S01]  /*f900*/  ULDC.64 UR6, c[0x0][0x408] ;  /* 0x0001020000067ab9 */ /* 0x000fe20000000a00 */
[----:B------:R-:W-:Y:S01]  /*f910*/  IMAD.MOV.U32 R6, RZ, RZ, R134 ;  /* 0x000000ffff067224 */ /* 0x000fe200078e0086 */
[----:B------:R-:W-:Y:S01]  /*f920*/  LOP3.LUT R31, R31, 0xfffffffc, RZ, 0xc0, !PT ;  /* 0xfffffffc1f1f7812 */ /* 0x000fe200078ec0ff */
[----:B------:R-:W-:-:S03]  /*f930*/  IMAD.MOV.U32 R7, RZ, RZ, R29 ;  /* 0x000000ffff077224 */ /* 0x000fc600078e001d */
[----:B------:R-:W-:-:S05]  /*f940*/  IADD3 R0, R26, -R31, RZ ;  /* 0x8000001f1a007210 */ /* 0x000fca0007ffe0ff */
[----:B------:R-:W-:Y:S01]  /*f950*/  IMAD R3, R0, 0x40, R67 ;  /* 0x0000004000037824 */ /* 0x000fe200078e0243 */
        /* <DEDUP_REMOVED lines=28> */
.L_x_5317:
        /* <DEDUP_REMOVED lines=17> */
[----:B--2---:R-:W-:Y:S01]  /*fc30*/  MOV R12, R4 ;  /* 0x00000004000c7202 */ /* 0x004fe20000000f00 */
[----:B-1----:R-:W-:Y:S01]  /*fc40*/  IMAD.MOV.U32 R13, RZ, RZ, R5 ;  /* 0x000000ffff0d7224 */ /* 0x002fe200078e0005 */
[----:B------:R-:W-:Y:S02]  /*fc50*/  ISETP.GE.AND P2, PT, R18, UR4, PT ;  /* 0x0000000412007c0c */ /* 0x000fe4000bf46270 */
[----:B------:R-:W-:Y:S02]  /*fc60*/  CS2R R28, SRZ ;  /* 0x00000000001c7805 */ /* 0x000fe4000001ff00 */
[----:B------:R-:W-:Y:S02]  /*fc70*/  ISETP.GE.AND P3, PT, R196, UR4, PT ;  /* 0x00000004c4007c0c */ /* 0x000fe4000bf66270 */
[----:B------:R-:W-:Y:S02]  /*fc80*/  CS2R R30, SRZ ;  /* 0x00000000001e7805 */ /* 0x000fe4000001ff00 */
[----:B------:R-:W-:-:S02]  /*fc90*/  ISETP.GE.AND P4, PT, R195, UR4, PT ;  /* 0x00000004c3007c0c */ /* 0x000fc4000bf86270 */
[----:B------:R-:W-:Y:S02]  /*fca0*/  CS2R R40, SRZ ;  /* 0x0000000000287805 */ /* 0x000fe4000001ff00 */
[----:B------:R-:W-:Y:S02]  /*fcb0*/  CS2R R42, SRZ ;  /* 0x00000000002a7805 */ /* 0x000fe4000001ff00 */
[----:B------:R-:W-:Y:S01]  /*fcc0*/  CS2R R26, SRZ ;  /* 0x00000000001a7805 */ /* 0x000fe2000001ff00 */
[C---:B------:R-:W-:Y:S01]  /*fcd0*/  @!P2 IMAD.SHL.U32 R9, R18.reuse, 0x2, RZ ;  /* 0x000000021209a824 */ /* 0x040fe200078e00ff */
[----:B------:R-:W-:Y:S01]  /*fce0*/  @!P2 SHF.L.U64.HI R32, R18, 0x1, R19 ;  /* 0x000000011220a819 */ /* 0x000fe20000010213 */
[----:B------:R-:W-:-:S04]  /*fcf0*/  @!P3 IMAD.SHL.U32 R15, R203, 0x8, RZ ;  /* 0x00000008cb0fb824 */ /* 0x000fc800078e00ff */
[----:B------:R-:W-:Y:S01]  /*fd00*/  @!P4 IMAD.SHL.U32 R25, R204, 0x8, RZ ;  /* 0x00000008cc19c824 */ /* 0x000fe200078e00ff */
[-C--:B------:R-:W-:Y:S01]  /*fd10*/  @!P2 IADD3 R4, P0, R4, R9.reuse, RZ ;  /* 0x000000090404a210 */ /* 0x080fe20007f1e0ff */
[----:B------:R-:W-:Y:S01]  /*fd20*/  @!P3 IMAD.WIDE R10, R15, 0x2, R12 ;  /* 0x000000020f0ab825 */ /* 0x000fe200078e020c */
[----:B----4-:R-:W-:-:S03]  /*fd30*/  @!P2 IADD3 R6, P1, R8, R9, RZ ;  /* 0x000000090806a210 */ /* 0x010fc60007f3e0ff */
[----:B---3--:R-:W-:Y:S01]  /*fd40*/  IMAD.MOV.U32 R9, RZ, RZ, R7 ;  /* 0x000000ffff097224 */ /* 0x008fe200078e0007 */
[----:B------:R-:W-:Y:S01]  /*fd50*/  CS2R R36, SRZ ;  /* 0x0000000000247805 */ /* 0x000fe2000001ff00 */
[----:B------:R-:W-:Y:S01]  /*fd60*/  @!P4 IMAD.WIDE R12, R25, 0x2, R12 ;  /* 0x00000002190cc825 */ /* 0x000fe200078e020c */
[----:B------:R-:W-:Y:S02]  /*fd70*/  CS2R R38, SRZ ;  /* 0x0000000000267805 */ /* 0x000fe4000001ff00 */
[----:B------:R-:W-:Y:S02]  /*fd80*/  CS2R R34, SRZ ;  /* 0x0000000000227805 */ /* 0x000fe4000001ff00 */
[----:B------:R-:W-:Y:S01]  /*fd90*/  CS2R R44, SRZ ;  /* 0x00000000002c7805 */ /* 0x000fe2000001ff00 */
[--C-:B------:R-:W-:Y:S01]  /*fda0*/  @!P3 IMAD.WIDE R14, R15, 0x2, R8.reuse ;  /* 0x000000020f0eb825 */ /* 0x100fe200078e0208 */
[----:B------:R-:W-:Y:S01]  /*fdb0*/  CS2R R46, SRZ ;  /* 0x00000000002e7805 */ /* 0x000fe2000001ff00 */
[----:B------:R1:W5:Y:S02]  /*fdc0*/  @!P3 LD.E.128 R28, desc[UR60][R10.64] ;  /* 0x0000003c0a1cb980 */ /* 0x000364000c101d00 */
[----:B------:R-:W-:Y:S01]  /*fdd0*/  @!P4 IMAD.WIDE R8, R25, 0x2, R8 ;  /* 0x000000021908c825 */ /* 0x000fe200078e0208 */
[----:B------:R-:W-:Y:S01]  /*fde0*/  CS2R R24, SRZ ;  /* 0x0000000000187805 */ /* 0x000fe2000001ff00 */
[----:B------:R1:W5:Y:S02]  /*fdf0*/  @!P3 LD.E.128 R40, desc[UR60][R14.64] ;  /* 0x0000003c0e28b980 */ /* 0x000364000c101d00 */
[----:B------:R-:W-:-:S02]  /*fe00*/  @!P2 IMAD.X R5, R5, 0x1, R32, P0 ;  /* 0x000000010505a824 */ /* 0x000fc400000e0620 */
[----:B------:R-:W-:Y:S01]  /*fe10*/  @!P2 IMAD.X R7, R7, 0x1, R32, P1 ;  /* 0x000000010707a824 */ /* 0x000fe200008e0620 */
[----:B------:R-:W-:Y:S01]  /*fe20*/  CS2R R32, SRZ ;  /* 0x0000000000207805 */ /* 0x000fe2000001ff00 */
[----:B------:R1:W5:Y:S04]  /*fe30*/  @!P4 LD.E.128 R24, desc[UR60][R12.64] ;  /* 0x0000003c0c18c980 */ /* 0x000368000c101d00 */
[----:B------:R1:W5:Y:S04]  /*fe40*/  @!P4 LD.E.128 R36, desc[UR60][R8.64] ;  /* 0x0000003c0824c980 */ /* 0x000368000c101d00 */
[----:B------:R1:W5:Y:S04]  /*fe50*/  @!P2 LD.E.128 R32, desc[UR60][R4.64] ;  /* 0x0000003c0420a980 */ /* 0x000368000c101d00 */
[----:B------:R1:W5:Y:S02]  /*fe60*/  @!P2 LD.E.128 R44, desc[UR60][R6.64] ;  /* 0x0000003c062ca980 */ /* 0x000364000c101d00 */
.L_x_4999:
[----:B------:R-:W-:Y:S05]  /*fe70*/  BSYNC B1 ;  /* 0x0000000000017941 */ /* 0x000fea0003800000 */
.L_x_4998:
[----:B-12--5:R-:W-:Y:S01]  /*fe80*/  IMAD.MOV.U32 R4, RZ, RZ, R44 ;  /* 0x000000ffff047224 */ /* 0x026fe200078e002c */
[----:B------:R-:W-:Y:S01]  /*fe90*/  MOV R6, R46 ;  /* 0x0000002e00067202 */ /* 0x000fe20000000f00 */
[----:B------:R-:W-:Y:S01]  /*fea0*/  IMAD.MOV.U32 R5, RZ, RZ, R45 ;  /* 0x000000ffff057224 */ /* 0x000fe200078e002d */
[----:B------:R-:W-:Y:S01]  /*feb0*/  UMOV UR4, 0xffffffff ;  /* 0xffffffff00047882 */ /* 0x000fe20000000000 */
[----:B---3--:R-:W-:Y:S01]  /*fec0*/  IMAD.MOV.U32 R7, RZ, RZ, R47 ;  /* 0x000000ffff077224 */ /* 0x008fe200078e002f */
        /* <DEDUP_REMOVED lines=35> */
[----:B------:R-:W-:-:S04]  /*10100*/  CS2R R4, SRZ ;  /* 0x0000000000047805 */ /* 0x000fc8000001ff00 */
[----:B------:R-:W-:Y:S01]  /*10110*/  PRMT R85, R6, 0x5410, R7 ;  /* 0x0000541006557816 */ /* 0x000fe20000000007 */
[----:B------:R-:W-:Y:S06]  /*10120*/  BRA.DIV UR4, `(.L_x_5000) ;  /* 0x000001d604687947 */ /* 0x000fec000b800000 */
[----:B0-----:R-:W0:Y:S04]  /*10130*/  SHFL.IDX PT, R21, R21, 0x1, 0x1c1f ;  /* 0x003c1f0015157f89 */ /* 0x001e2800000e0000 */
[----:B------:R-:W1:Y:S04]  /*10140*/  SHFL.IDX PT, R20, R20, 0x1, 0x1c1f ;  /* 0x003c1f0014147f89 */ /* 0x000e6800000e0000 */
[----:B------:R-:W2:Y:S04]  /*10150*/  SHFL.IDX PT, R61, R61, 0x1, 0x1c1f ;  /* 0x003c1f003d3d7f89 */ /* 0x000ea800000e0000 */
[----:B------:R3:W0:Y:S02]  /*10160*/  SHFL.IDX PT, R62, R3, 0x1, 0x1c1f ;  /* 0x003c1f00033e7f89 */ /* 0x00062400000e0000 */
.L_x_5323:
[----:B------:R-:W-:Y:S01]  /*10170*/  VIADD R67, R67, 0x40 ;  /* 0x0000004043437836 */ /* 0x000fe20000000000 */
[----:B------:R-:W-:Y:S01]  /*10180*/  BSSY B1, `(.L_x_5001) ;  /* 0x0000034000017945 */ /* 0x000fe20003800000 */
[----:B------:R-:W-:Y:S02]  /*10190*/  CS2R R6, SRZ ;  /* 0x0000000000067805 */ /* 0x000fe4000001ff00 */
[----:B----4-:R-:W-:Y:S02]  /*101a0*/  CS2R R8, SRZ ;  /* 0x0000000000087805 */ /* 0x010fe4000001ff00 */
        /* <DEDUP_REMOVED lines=11> */
[----:B------:R-:W-:Y:S01]  /*10260*/  ULDC UR4, c[0x0][0x3f4] ;  /* 0x0000fd0000047ab9 */ /* 0x000fe20000000800 */
[----:B-1----:R-:W-:Y:S01]  /*10270*/  IMAD.MOV.U32 R6, RZ, RZ, R20 ;  /* 0x000000ffff067224 */ /* 0x002fe200078e0014 */
[----:B------:R-:W-:Y:S01]  /*10280*/  ISETP.GE.AND P2, PT, R18, UR4, PT ;  /* 0x0000000412007c0c */ /* 0x000fe2000bf46270 */
[----:B0-----:R-:W-:Y:S01]  /*10290*/  IMAD.MOV.U32 R7, RZ, RZ, R21 ;  /* 0x000000ffff077224 */ /* 0x001fe200078e0015 */
[----:B------:R-:W-:Y:S01]  /*102a0*/  ISETP.GE.AND P3, PT, R196, UR4, PT ;  /* 0x00000004c4007c0c */ /* 0x000fe2000bf66270 */
[----:B------:R-:W-:Y:S01]  /*102b0*/  IMAD.MOV.U32 R8, RZ, RZ, R62 ;  /* 0x000000ffff087224 */ /* 0x000fe200078e003e */
[----:B------:R-:W-:Y:S01]  /*102c0*/  ISETP.GE.AND P4, PT, R195, UR4, PT ;  /* 0x00000004c3007c0c */ /* 0x000fe2000bf86270 */
[----:B--2---:R-:W-:Y:S01]  /*102d0*/  IMAD.MOV.U32 R9, RZ, RZ, R61 ;  /* 0x000000ffff097224 */ /* 0x004fe200078e003d */
[----:B------:R-:W-:Y:S02]  /*102e0*/  CS2R R52, SRZ ;  /* 0x0000000000347805 */ /* 0x000fe4000001ff00 */
[----:B------:R-:W-:-:S02]  /*102f0*/  CS2R R54, SRZ ;  /* 0x0000000000367805 */ /* 0x000fc4000001ff00 */
[----:B------:R-:W-:Y:S02]  /*10300*/  CS2R R10, SRZ ;  /* 0x00000000000a7805 */ /* 0x000fe4000001ff00 */
[----:B------:R-:W-:Y:S02]  /*10310*/  CS2R R56, SRZ ;  /* 0x0000000000387805 */ /* 0x000fe4000001ff00 */
[----:B------:R-:W-:Y:S01]  /*10320*/  CS2R R58, SRZ ;  /* 0x00000000003a7805 */ /* 0x000fe2000001ff00 */
[C---:B---3--:R-:W-:Y:S01]  /*10330*/  @!P2 IMAD.SHL.U32 R3, R18.reuse, 0x2, RZ ;  /* 0x000000021203a824 */ /* 0x048fe200078e00ff */
[----:B------:R-:W-:Y:S01]  /*10340*/  @!P2 SHF.L.U64.HI R14, R18, 0x1, R19 ;  /* 0x00000001120ea819 */ /* 0x000fe20000010213 */
[----:B------:R-:W-:Y:S01]  /*10350*/  @!P3 IMAD.SHL.U32 R13, R203, 0x8, RZ ;  /* 0x00000008cb0db824 */ /* 0x000fe200078e00ff */
[----:B------:R-:W-:-:S03]  /*10360*/  @!P4 SHF.L.U32 R63, R204, 0x3, RZ ;  /* 0x00000003cc3fc819 */ /* 0x000fc600000006ff */
[--C-:B------:R-:W-:Y:S01]  /*10370*/  @!P3 IMAD.WIDE R4, R13, 0x2, R6.reuse ;  /* 0x000000020d04b825 */ /* 0x100fe200078e0206 */
[-C--:B------:R-:W-:Y:S02]  /*10380*/  @!P2 IADD3 R60, P1, R62, R3.reuse, RZ ;  /* 0x000000033e3ca210 */ /* 0x080fe40007f3e0ff */
[----:B------:R-:W-:Y:S01]  /*10390*/  @!P2 IADD3 R20, P0, R20, R3, RZ ;  /* 0x000000031414a210 */ /* 0x000fe20007f1e0ff */
[----:B------:R-:W-:Y:S01]  /*103a0*/  @!P4 IMAD.WIDE R6, R63, 0x2, R6 ;  /* 0x000000023f06c825 */ /* 0x000fe200078e0206 */
[----:B------:R0:W5:Y:S03]  /*103b0*/  @!P3 LD.E.128 R52, desc[UR60][R4.64] ;  /* 0x0000003c0434b980 */ /* 0x000166000c101d00 */
[--C-:B------:R-:W-:Y:S01]  /*103c0*/  @!P3 IMAD.WIDE R12, R13, 0x2, R8.reuse ;  /* 0x000000020d0cb825 */ /* 0x100fe200078e0208 */
[----:B------:R1:W5:Y:S03]  /*103d0*/  @!P4 LD.E.128 R56, desc[UR60][R6.64] ;  /* 0x0000003c0638c980 */ /* 0x000366000c101d00 */
[----:B------:R-:W-:Y:S01]  /*103e0*/  @!P4 IMAD.WIDE R62, R63, 0x2, R8 ;  /* 0x000000023f3ec825 */ /* 0x000fe200078e0208 */
[----:B------:R-:W-:-:S02]  /*103f0*/  CS2R R8, SRZ ;  /* 0x0000000000087805 */ /* 0x000fc4000001ff00 */
[----:B------:R-:W-:Y:S02]  /*10400*/  CS2R R48, SRZ ;  /* 0x0000000000307805 */ /* 0x000fe4000001ff00 */
[----:B------:R-:W-:Y:S01]  /*10410*/  CS2R R50, SRZ ;  /* 0x0000000000327805 */ /* 0x000fe2000001ff00 */
[--C-:B------:R-:W-:Y:S01]  /*10420*/  @!P2 IMAD.X R21, R21, 0x1, R14.reuse, P0 ;  /* 0x000000011515a824 */ /* 0x100fe200000e060e */
[----:B0-----:R-:W-:Y:S01]  /*10430*/  CS2R R4, SRZ ;  /* 0x0000000000047805 */ /* 0x001fe2000001ff00 */
[----:B------:R-:W-:Y:S01]  /*10440*/  @!P2 IMAD.X R61, R61, 0x1, R14, P1 ;  /* 0x000000013d3da824 */ /* 0x000fe200008e060e */
[----:B------:R0:W5:Y:S01]  /*10450*/  @!P3 LD.E.128 R8, desc[UR60][R12.64] ;  /* 0x0000003c0c08b980 */ /* 0x000162000c101d00 */
[----:B------:R-:W-:Y:S02]  /*10460*/  CS2R R14, SRZ ;  /* 0x00000000000e7805 */ /* 0x000fe4000001ff00 */
[----:B-1----:R-:W-:Y:S01]  /*10470*/  CS2R R6, SRZ ;  /* 0x0000000000067805 */ /* 0x002fe2000001ff00 */
[----:B------:R4:W5:Y:S05]  /*10480*/  @!P2 LD.E.128 R48, desc[UR60][R20.64] ;  /* 0x0000003c1430a980 */ /* 0x00096a000c101d00 */
[----:B------:R4:W5:Y:S01]  /*10490*/  @!P2 LD.E.128 R4, desc[UR60][R60.64] ;  /* 0x0000003c3c04a980 */ /* 0x000962000c101d00 */
[----:B0-----:R-:W-:-:S06]  /*104a0*/  CS2R R12, SRZ ;  /* 0x00000000000c7805 */ /* 0x001fcc000001ff00 */
[----:B------:R4:W5:Y:S02]  /*104b0*/  @!P4 LD.E.128 R12, desc[UR60][R62.64] ;  /* 0x0000003c3e0cc980 */ /* 0x000964000c101d00 */
.L_x_5002:
[----:B------:R-:W-:Y:S05]  /*104c0*/  BSYNC B1 ;  /* 0x0000000000017941 */ /* 0x000fea0003800000 */
.L_x_5001:
[----:B--2-4-:R-:W3:Y:S04]  /*104d0*/  LDL R61, [R1+0x50] ;  /* 0x00005000013d7983 */ /* 0x014ee80000100800 */
[----:B0-----:R-:W2:Y:S01]  /*104e0*/  LDL R62, [R1+0x38] ;  /* 0x00003800013e7983 */ /* 0x001ea20000100800 */
[----:B-1---5:R-:W-:Y:S01]  /*104f0*/  IMAD.MOV.U32 R20, RZ, RZ, R4 ;  /* 0x000000ffff147224 */ /* 0x022fe200078e0004 */
[----:B------:R-:W-:Y:S01]  /*10500*/  BSSY B1, `(.L_x_5003) ;  /* 0x000002e000017945 */ /* 0x000fe20003800000 */
[----:B------:R-:W-:Y:S02]  /*10510*/  IMAD.MOV.U32 R21, RZ, RZ, R5 ;  /* 0x000000ffff157224 */ /* 0x000fe400078e0005 */
[----:B------:R-:W-:-:S03]  /*10520*/  IMAD.MOV.U32 R60, RZ, RZ, R7 ;  /* 0x000000ffff3c7224 */ /* 0x000fc600078e0007 */
[----:B------:R-:W-:Y:S01]  /*10530*/  PRMT R91, R20, 0x5410, R21 ;  /* 0x00005410145b7816 */ /* 0x000fe20000000015 */
[----:B------:R-:W-:Y:S02]  /*10540*/  IMAD.MOV.U32 R20, RZ, RZ, R6 ;  /* 0x000000ffff147224 */ /* 0x000fe400078e0006 */
[----:B------:R-:W-:-:S03]  /*10550*/  IMAD.MOV.U32 R21, RZ, RZ, R9 ;  /* 0x000000ffff157224 */ /* 0x000fc600078e0009 */
        /* <DEDUP_REMOVED lines=10> */
[----:B---3--:R-:W-:-:S04]  /*10600*/  LEA.HI R3, R61, R61, RZ, 0x1 ;  /* 0x0000003d3d037211 */ /* 0x008fc800078f08ff */
[----:B------:R-:W-:Y:S02]  /*10610*/  LOP3.LUT R3, R3, 0xfffffffe, RZ, 0xc0, !PT ;  /* 0xfffffffe03037812 */ /* 0x000fe400078ec0ff */
[----:B--2---:R-:W-:Y:S02]  /*10620*/  VIADDMNMX R20, R64, -R62, 0x80, PT ;  /* 0x0000008040147446 */ /* 0x004fe4000380093e */
[----:B------:R-:W-:Y:S01]  /*10630*/  IADD3 R3, R61, -R3, RZ ;  /* 0x800000033d037210 */ /* 0x000fe20007ffe0ff */
[----:B------:R-:W-:Y:S01]  /*10640*/  IMAD.MOV.U32 R61, RZ, RZ, R10 ;  /* 0x000000ffff3d7224 */ /* 0x000fe200078e000a */
[----:B------:R-:W-:Y:S02]  /*10650*/  MOV R62, R57 ;  /* 0x00000039003e7202 */ /* 0x000fe40000000f00 */
[----:B------:R-:W-:Y:S01]  /*10660*/  SHF.L.U32 R60, R3, 0x1f, RZ ;  /* 0x0000001f033c7819 */ /* 0x000fe200000006ff */
[----:B------:R-:W-:Y:S01]  /*10670*/  IMAD.MOV.U32 R3, RZ, RZ, R11 ;  /* 0x000000ffff037224 */ /* 0x000fe200078e000b */
[----:B------:R-:W-:Y:S01]  /*10680*/  PRMT R77, R61, 0x7610, R77 ;  /* 0x000076103d4d7816 */ /* 0x000fe2000000004d */
[----:B------:R-:W-:Y:S01]  /*10690*/  IMAD.MOV.U32 R61, RZ, RZ, R14 ;  /* 0x000000ffff3d7224 */ /* 0x000fe200078e000e */
[----:B------:R-:W0:Y:S01]  /*106a0*/  SYNCS.PHASECHK.TRANS64.TRYWAIT P0, [R17+URZ+0x30800], R60 ;  /* 0x0308003c110075a7 */ /* 0x000e22000800017f */
[----:B------:R-:W-:-:S02]  /*106b0*/  ISETP.GE.AND P1, PT, R219, R20, PT ;  /* 0x00000014db00720c */ /* 0x000fc40003f26270 */
        /* <DEDUP_REMOVED lines=18> */
.L_x_5324:
[----:B------:R-:W-:Y:S05]  /*107e0*/  BSYNC B1 ;  /* 0x0000000000017941 */ /* 0x000fea0003800000 */
.L_x_5003:
[----:B------:R-:W-:Y:S01]  /*107f0*/  BSSY B1, `(.L_x_5005) ;  /* 0x0000144000017945 */ /* 0x000fe20003800000 */
[----:B------:R-:W-:-:S03]  /*10800*/  PRMT R73, R3, 0x5410, R21 ;  /* 0x0000541003497816 */ /* 0x000fc60000000015 */
[----:B------:R-:W-:Y:S05]  /*10810*/  @P1 BRA `(.L_x_5006) ;  /* 0x0000001400041947 */ /* 0x000fea0003800000 */
[----:B------:R1:W5:Y:S01]  /*10820*/  LDL R106, [R1+0x30] ;  /* 0x00003000016a7983 */ /* 0x0003620000100800 */
[----:B------:R-:W2:Y:S01]  /*10830*/  LDC R3, c[0x0][0x3f4] ;  /* 0x0000fd00ff037b82 */ /* 0x000ea20000000800 */
[----:B------:R-:W-:Y:S01]  /*10840*/  BSSY B2, `(.L_x_5007) ;  /* 0x0000068000027945 */ /* 0x000fe20003800000 */
[----:B------:R-:W-:Y:S02]  /*10850*/  SHF.R.U32.HI R107, RZ, 0x3, R229 ;  /* 0x00000003ff6b7819 */ /* 0x000fe400000116e5 */
[-C--:B--2---:R-:W-:Y:S02]  /*10860*/  ISETP.GE.AND P0, PT, R18, R3.reuse, PT ;  /* 0x000000031200720c */ /* 0x084fe40003f06270 */
[-C--:B------:R-:W-:Y:S02]  /*10870*/  ISETP.GE.AND P1, PT, R196, R3.reuse, PT ;  /* 0x00000003c400720c */ /* 0x080fe40003f26270 */
[----:B------:R-:W-:-:S09]  /*10880*/  ISETP.GE.AND P2, PT, R195, R3, PT ;  /* 0x00000003c300720c */ /* 0x000fd20003f46270 */
[----:B-1----:R-:W-:Y:S05]  /*10890*/  @P0 BRA `(.L_x_5008) ;  /* 0x0000000400880947 */ /* 0x002fea0003800000 */
[----:B0-----:R-:W-:Y:S01]  /*108a0*/  LEA.HI R60, R3, R0, RZ, 0x1d ;  /* 0x00000000033c7211 */ /* 0x001fe200078fe8ff */
[----:B------:R-:W-:Y:S01]  /*108b0*/  HADD2.F32 R88, -RZ, R88.H0_H0 ;  /* 0x20000058ff587230 */ /* 0x000fe20000004100 */
[----:B------:R-:W-:Y:S01]  /*108c0*/  LOP3.LUT R21, R229, 0x38, R18, 0xf8, !PT ;  /* 0x00000038e5157812 */ /* 0x000fe200078ef812 */
[----:B------:R-:W-:Y:S01]  /*108d0*/  HADD2.F32 R96, -RZ, R96.H0_H0 ;  /* 0x20000060ff607230 */ /* 0x000fe20000004100 */
[----:B------:R-:W-:Y:S01]  /*108e0*/  SHF.R.S32.HI R61, RZ, 0x1f, R60 ;  /* 0x0000001fff3d7819 */ /* 0x000fe2000001143c */
[----:B------:R-:W-:Y:S01]  /*108f0*/  IMAD.SHL.U32 R62, R60, 0x8, RZ ;  /* 0x000000083c3e7824 */ /* 0x000fe200078e00ff */
[-C--:B------:R-:W-:Y:S02]  /*10900*/  LOP3.LUT R21, R21, R107.reuse, RZ, 0x3c, !PT ;  /* 0x0000006b15157212 */ /* 0x080fe400078e3cff */
[----:B------:R-:W-:Y:S02]  /*10910*/  LEA.HI R61, R61, R60, RZ, 0x3 ;  /* 0x0000003c3d3d7211 */ /* 0x000fe400078f18ff */
[----:B------:R-:W-:Y:S01]  /*10920*/  LOP3.LUT R62, R229, 0x38, R62, 0xf8, !PT ;  /* 0x00000038e53e7812 */ /* 0x000fe200078ef83e */
[----:B-----5:R-:W-:Y:S01]  /*10930*/  IMAD.IADD R60, R106, 0x1, R21 ;  /* 0x000000016a3c7824 */ /* 0x020fe200078e0215 */
[----:B------:R-:W-:Y:S01]  /*10940*/  SHF.R.U64 R32, R32, 0x10, R33 ;  /* 0x0000001020207819 */ /* 0x000fe20000001221 */
[----:B------:R-:W-:Y:S01]  /*10950*/  IMAD.SHL.U32 R61, R61, 0x400, RZ ;  /* 0x000004003d3d7824 */ /* 0x000fe200078e00ff */
[----:B------:R-:W-:Y:S01]  /*10960*/  LOP3.LUT R65, R62, R107, RZ, 0x3c, !PT ;  /* 0x0000006b3e417212 */ /* 0x000fe200078e3cff */
[----:B------:R-:W-:Y:S01]  /*10970*/  IMAD R21, R60, 0x2, R17 ;  /* 0x000000023c157824 */ /* 0x000fe200078e0211 */
[----:B------:R-:W-:-:S02]  /*10980*/  SHF.R.U32.HI R74, RZ, 0x10, R33 ;  /* 0x00000010ff4a7819 */ /* 0x000fc40000011621 */
[----:B------:R-:W-:Y:S02]  /*10990*/  LOP3.LUT R64, R61, 0x7fffe000, RZ, 0xc0, !PT ;  /* 0x7fffe0003d407812 */ /* 0x000fe400078ec0ff */
[----:B------:R-:W0:Y:S01]  /*109a0*/  LDS.128 R60, [R21+0x12400] ;  /* 0x01240000153c7984 */ /* 0x000e220000000c00 */
[--C-:B------:R-:W-:Y:S02]  /*109b0*/  SHF.R.U64 R33, R44, 0x10, R45.reuse ;  /* 0x000000102c217819 */ /* 0x100fe4000000122d */
[----:B------:R-:W-:Y:S02]  /*109c0*/  IADD3 R64, R65, R64, R106 ;  /* 0x0000004041407210 */ /* 0x000fe40007ffe06a */
[----:B------:R-:W-:Y:S02]  /*109d0*/  SHF.R.U32.HI R45, RZ, 0x10, R45 ;  /* 0x00000010ff2d7819 */ /* 0x000fe4000001162d */
[----:B------:R-:W-:Y:S01]  /*109e0*/  SHF.R.U64 R44, R46, 0x10, R47 ;  /* 0x000000102e2c7819 */ /* 0x000fe2000000122f */
[----:B------:R-:W-:Y:S01]  /*109f0*/  IMAD R69, R64, 0x2, R17 ;  /* 0x0000000240457824 */ /* 0x000fe200078e0211 */
[----:B------:R-:W-:Y:S01]  /*10a00*/  SHF.R.U32.HI R46, RZ, 0x10, R47 ;  /* 0x00000010ff2e7819 */ /* 0x000fe2000001162f */
[----:B------:R-:W-:Y:S01]  /*10a10*/  HADD2.F32 R90, -RZ, R45.H0_H0 ;  /* 0x2000002dff5a7230 */ /* 0x000fe20000004100 */
[----:B------:R-:W-:-:S02]  /*10a20*/  SHF.R.U64 R34, R34, 0x10, R35 ;  /* 0x0000001022227819 */ /* 0x000fc40000001223 */
[----:B------:R-:W1:Y:S01]  /*10a30*/  LDS.128 R64, [R69+0x12400] ;  /* 0x0124000045407984 */ /* 0x000e620000000c00 */
[----:B------:R-:W-:Y:S01]  /*10a40*/  SHF.R.U32.HI R35, RZ, 0x10, R35 ;  /* 0x00000010ff237819 */ /* 0x000fe20000011623 */
[--C-:B0-----:R-:W-:Y:S02]  /*10a50*/  HADD2.F32 R47, -RZ, R61.reuse.H0_H0 ;  /* 0x2000003dff2f7230 */ /* 0x101fe40000004100 */
[----:B------:R-:W-:Y:S02]  /*10a60*/  HADD2.F32 R61, -RZ, R61.H1_H1 ;  /* 0x3000003dff3d7230 */ /* 0x000fe40000004100 */
[----:B------:R-:W-:Y:S02]  /*10a70*/  HADD2.F32 R75, -RZ, R60.H0_H0 ;  /* 0x2000003cff4b7230 */ /* 0x000fe40000004100 */
[----:B------:R-:W-:Y:S02]  /*10a80*/  HADD2.F32 R78, -RZ, R62.H0_H0 ;  /* 0x2000003eff4e7230 */ /* 0x000fe40000004100 */
[----:B------:R-:W-:-:S02]  /*10a90*/  HADD2.F32 R81, -RZ, R63.H0_H0 ;  /* 0x2000003fff517230 */ /* 0x000fc40000004100 */
[----:B------:R-:W-:Y:S02]  /*10aa0*/  HADD2.F32 R63, -RZ, R63.H1_H1 ;  /* 0x3000003fff3f7230 */ /* 0x000fe40000004100 */
[----:B------:R-:W-:Y:S02]  /*10ab0*/  HADD2.F32 R60, -RZ, R60.H1_H1 ;  /* 0x3000003cff3c7230 */ /* 0x000fe40000004100 */
[--C-:B-1----:R-:W-:Y:S02]  /*10ac0*/  HADD2.F32 R101, -RZ, R65.reuse.H0_H0 ;  /* 0x20000041ff657230 */ /* 0x102fe40000004100 */
[----:B------:R-:W-:Y:S02]  /*10ad0*/  HADD2.F32 R89, -RZ, R65.H1_H1 ;  /* 0x30000041ff597230 */ /* 0x000fe40000004100 */
[----:B------:R-:W-:Y:S02]  /*10ae0*/  HADD2.F32 R87, -RZ, R64.H0_H0 ;  /* 0x20000040ff577230 */ /* 0x000fe40000004100 */
[C---:B------:R-:W-:Y:S01]  /*10af0*/  FMUL.FTZ R102, R101.reuse, R88 ;  /* 0x0000005865667220 */ /* 0x040fe20000410000 */
[----:B------:R-:W-:Y:S01]  /*10b00*/  FMUL.FTZ R100, R101, R96 ;  /* 0x0000006065647220 */ /* 0x000fe20000410000 */
[----:B------:R-:W-:-:S02]  /*10b10*/  HADD2.F32 R65, -RZ, R66.H0_H0 ;  /* 0x20000042ff417230 */ /* 0x000fc40000004100 */
[C---:B------:R-:W-:Y:S01]  /*10b20*/  FFMA.FTZ R45, R47.reuse, R96, -R102 ;  /* 0x000000602f2d7223 */ /* 0x040fe20000010866 */
[----:B------:R-:W-:Y:S02]  /*10b30*/  HADD2.F32 R96, -RZ, R74.H0_H0 ;  /* 0x2000004aff607230 */ /* 0x000fe40000004100 */
[----:B------:R-:W-:Y:S01]  /*10b40*/  FFMA.FTZ R88, R47, R88, R100 ;  /* 0x000000582f587223 */ /* 0x000fe20000010064 */
[--C-:B------:R-:W-:Y:S02]  /*10b50*/  HADD2.F32 R74, -RZ, R104.reuse.H1_H1 ;  /* 0x30000068ff4a7230 */ /* 0x100fe40000004100 */
[C---:B------:R-:W-:Y:S01]  /*10b60*/  FMUL.FTZ R102, R89.reuse, R90 ;  /* 0x0000005a59667220 */ /* 0x040fe20000410000 */
[----:B------:R-:W-:Y:S02]  /*10b70*/  HADD2.F32 R100, -RZ, R104.H0_H0 ;  /* 0x20000068ff647230 */ /* 0x000fe40000004100 */
[----:B------:R-:W-:Y:S01]  /*10b80*/  FMUL.FTZ R104, R89, R96 ;  /* 0x0000006059687220 */ /* 0x000fe20000410000 */
[----:B------:R-:W-:-:S02]  /*10b90*/  HADD2.F32 R47, -RZ, R105.H1_H1 ;  /* 0x30000069ff2f7230 */ /* 0x000fc40000004100 */
[----:B------:R-:W-:Y:S01]  /*10ba0*/  FFMA.FTZ R96, R61, R96, -R102 ;  /* 0x000000603d607223 */ /* 0x000fe20000010866 */
[C---:B------:R-:W-:Y:S01]  /*10bb0*/  FMUL.FTZ R102, R87.reuse, R74 ;  /* 0x0000004a57667220 */ /* 0x040fe20000410000 */
[----:B------:R-:W-:Y:S01]  /*10bc0*/  FMUL.FTZ R89, R87, R100 ;  /* 0x0000006457597220 */ /* 0x000fe20000410000 */
[----:B------:R-:W-:Y:S02]  /*10bd0*/  HADD2.F32 R86, -RZ, R67.H0_H0 ;  /* 0x20000043ff567230 */ /* 0x000fe40000004100 */
[----:B------:R-:W-:Y:S01]  /*10be0*/  FFMA.FTZ R61, R61, R90, R104 ;  /* 0x0000005a3d3d7223 */ /* 0x000fe20000010068 */
[C---:B------:R-:W-:Y:S01]  /*10bf0*/  FFMA.FTZ R87, R75.reuse, R100, -R102 ;  /* 0x000000644b577223 */ /* 0x040fe20000010866 */
[----:B------:R-:W-:Y:S01]  /*10c00*/  FFMA.FTZ R74, R75, R74, R89 ;  /* 0x0000004a4b4a7223 */ /* 0x000fe20000010059 */
[----:B------:R-:W-:Y:S02]  /*10c10*/  HADD2.F32 R75, -RZ, R103.H1_H1 ;  /* 0x30000067ff4b7230 */ /* 0x000fe40000004100 */
[----:B------:R-:W-:Y:S01]  /*10c20*/  FMUL.FTZ R89, R65, R47 ;  /* 0x0000002f41597220 */ /* 0x000fe20000410000 */
[----:B------:R-:W-:-:S02]  /*10c30*/  HADD2.F32 R105, -RZ, R105.H0_H0 ;  /* 0x20000069ff697230 */ /* 0x000fc40000004100 */
[----:B------:R-:W-:Y:S02]  /*10c40*/  HADD2.F32 R103, -RZ, R103.H0_H0 ;  /* 0x20000067ff677230 */ /* 0x000fe40000004100 */
[----:B------:R-:W-:Y:S02]  /*10c50*/  HADD2.F32 R67, -RZ, R67.H1_H1 ;  /* 0x30000043ff437230 */ /* 0x000fe40000004100 */
[----:B------:R-:W-:Y:S01]  /*10c60*/  FMUL.FTZ R101, R65, R105 ;  /* 0x0000006941657220 */ /* 0x000fe20000410000 */
[----:B------:R-:W-:Y:S02]  /*10c70*/  HADD2.F32 R90, -RZ, R46.H0_H0 ;  /* 0x2000002eff5a7230 */ /* 0x000fe40000004100 */
[C---:B------:R-:W-:Y:S01]  /*10c80*/  FMUL.FTZ R102, R86.reuse, R103 ;  /* 0x0000006756667220 */ /* 0x040fe20000410000 */
[----:B------:R-:W-:Y:S02]  /*10c90*/  HADD2.F32 R100, -RZ, R35.H0_H0 ;  /* 0x20000023ff647230 */ /* 0x000fe40000004100 */
[----:B------:R-:W-:Y:S01]  /*10ca0*/  FMUL.FTZ R86, R86, R75 ;  /* 0x0000004b56567220 */ /* 0x000fe20000410000 */
[C---:B------:R-:W-:Y:S01]  /*10cb0*/  FFMA.FTZ R46, R78.reuse, R47, R101 ;  /* 0x0000002f4e2e7223 */ /* 0x040fe20000010065 */
[----:B------:R-:W-:Y:S01]  /*10cc0*/  FFMA.FTZ R65, R78, R105, -R89 ;  /* 0x000000694e417223 */ /* 0x000fe20000010859 */
[C---:B------:R-:W-:Y:S01]  /*10cd0*/  FFMA.FTZ R35, R81.reuse, R75, -R102 ;  /* 0x0000004b51237223 */ /* 0x040fe20000010866 */
[----:B------:R-:W-:Y:S01]  /*10ce0*/  FFMA.FTZ R47, R81, R103, R86 ;  /* 0x00000067512f7223 */ /* 0x000fe20000010056 */
[----:B------:R-:W-:-:S02]  /*10cf0*/  HADD2.F32 R64, -RZ, R64.H1_H1 ;  /* 0x30000040ff407230 */ /* 0x000fc40000004100 */
[C---:B------:R-:W-:Y:S01]  /*10d00*/  FMUL.FTZ R78, R67.reuse, R90 ;  /* 0x0000005a434e7220 */ /* 0x040fe20000410000 */
[----:B------:R-:W-:Y:S02]  /*10d10*/  HADD2.F32 R66, -RZ, R66.H1_H1 ;  /* 0x30000042ff427230 */ /* 0x000fe40000004100 */
[-C--:B------:R-:W-:Y:S01]  /*10d20*/  FMUL.FTZ R86, R67, R100.reuse ;  /* 0x0000006443567220 */ /* 0x080fe20000410000 */
[----:B------:R-:W-:Y:S02]  /*10d30*/  HADD2.F32 R75, -RZ, R33.H0_H0 ;  /* 0x20000021ff4b7230 */ /* 0x000fe40000004100 */
[C---:B------:R-:W-:Y:S01]  /*10d40*/  FFMA.FTZ R78, R63.reuse, R100, -R78 ;  /* 0x000000643f4e7223 */ /* 0x040fe2000001084e */
[----:B------:R-:W-:Y:S02]  /*10d50*/  HADD2.F32 R81, -RZ, R44.H0_H0 ;  /* 0x2000002cff517230 */ /* 0x000fe40000004100 */
[----:B------:R-:W-:Y:S01]  /*10d60*/  FFMA.FTZ R86, R63, R90, R86 ;  /* 0x0000005a3f567223 */ /* 0x000fe20000010056 */
[----:B------:R-:W-:-:S02]  /*10d70*/  HADD2.F32 R33, -RZ, R32.H0_H0 ;  /* 0x20000020ff217230 */ /* 0x000fc40000004100 */
[----:B------:R-:W-:Y:S01]  /*10d80*/  FMUL.FTZ R63, R64, R75 ;  /* 0x0000004b403f7220 */ /* 0x000fe20000410000 */
[----:B------:R-:W-:Y:S02]  /*10d90*/  HADD2.F32 R67, -RZ, R34.H0_H0 ;  /* 0x20000022ff437230 */ /* 0x000fe40000004100 */
[----:B------:R-:W-:Y:S01]  /*10da0*/  FMUL.FTZ R89, R66, R81 ;  /* 0x0000005142597220 */ /* 0x000fe20000410000 */
[----:B------:R-:W-:Y:S02]  /*10db0*/  HADD2.F32 R62, -RZ, R62.H1_H1 ;  /* 0x3000003eff3e7230 */ /* 0x000fe40000004100 */
[-C--:B------:R-:W-:Y:S01]  /*10dc0*/  FMUL.FTZ R64, R64, R33.reuse ;  /* 0x0000002140407220 */ /* 0x080fe20000410000 */
[----:B------:R-:W-:Y:S01]  /*10dd0*/  FFMA.FTZ R32, R60, R33, -R63 ;  /* 0x000000213c207223 */ /* 0x000fe2000001083f */
[----:B------:R-:W-:Y:S01]  /*10de0*/  FMUL.FTZ R66, R66, R67 ;  /* 0x0000004342427220 */ /* 0x000fe20000410000 */
[----:B------:R-:W-:Y:S01]  /*10df0*/  F2FP.F16.F32.PACK_AB R35, R78, R35 ;  /* 0x000000234e23723e */ /* 0x000fe200000000ff */
[----:B------:R-:W-:Y:S01]  /*10e00*/  FFMA.FTZ R34, R62, R67, -R89 ;  /* 0x000000433e227223 */ /* 0x000fe20000010859 */
[----:B------:R-:W-:Y:S01]  /*10e10*/  FFMA.FTZ R75, R60, R75, R64 ;  /* 0x0000004b3c4b7223 */ /* 0x000fe20000010040 */
[----:B------:R-:W-:Y:S01]  /*10e20*/  FFMA.FTZ R81, R62, R81, R66 ;  /* 0x000000513e517223 */ /* 0x000fe20000010042 */
        /* <DEDUP_REMOVED lines=9> */
.L_x_5008:
[----:B------:R-:W-:Y:S05]  /*10ec0*/  BSYNC B2 ;  /* 0x0000000000027941 */ /* 0x000fea0003800000 */
.L_x_5007:
[----:B------:R-:W-:Y:S04]  /*10ed0*/  BSSY B2, `(.L_x_5009) ;  /* 0x000006b000027945 */ /* 0x000fe80003800000 */
[----:B------:R-:W-:Y:S05]  /*10ee0*/  @P1 BRA `(.L_x_5010) ;  /* 0x0000000400a41947 */ /* 0x000fea0003800000 */
[----:B-1----:R-:W2:Y:S01]  /*10ef0*/  LDL R21, [R1+0x58] ;  /* 0x0000580001157983 */ /* 0x002ea20000100800 */
[--C-:B------:R-:W-:Y:S01]  /*10f00*/  HADD2.F32 R75, -RZ, R98.reuse.H1_H1 ;  /* 0x30000062ff4b7230 */ /* 0x100fe20000004100 */
[----:B------:R-:W-:Y:S01]  /*10f10*/  SHF.R.U32.HI R64, RZ, 0x10, R29 ;  /* 0x00000010ff407819 */ /* 0x000fe2000001161d */
[--C-:B------:R-:W-:Y:S01]  /*10f20*/  HADD2.F32 R81, -RZ, R95.reuse.H1_H1 ;  /* 0x3000005fff517230 */ /* 0x100fe20000004100 */
[----:B------:R-:W-:Y:S01]  /*10f30*/  SHF.R.U32.HI R87, RZ, 0x10, R41 ;  /* 0x00000010ff577819 */ /* 0x000fe20000011629 */
[----:B------:R-:W-:Y:S01]  /*10f40*/  HADD2.F32 R78, -RZ, R95.H0_H0 ;  /* 0x2000005fff4e7230 */ /* 0x000fe20000004100 */
[----:B------:R-:W-:Y:S01]  /*10f50*/  SHF.R.U64 R28, R28, 0x10, R29 ;  /* 0x000000101c1c7819 */ /* 0x000fe2000000121d */
[----:B------:R-:W-:Y:S01]  /*10f60*/  HADD2.F32 R98, -RZ, R98.H0_H0 ;  /* 0x20000062ff627230 */ /* 0x000fe20000004100 */
[----:B------:R-:W-:Y:S01]  /*10f70*/  SHF.R.U64 R29, R40, 0x10, R41 ;  /* 0x00000010281d7819 */ /* 0x000fe20000001229 */
[----:B------:R-:W-:Y:S01]  /*10f80*/  HADD2.F32 R87, -RZ, R87.H0_H0 ;  /* 0x20000057ff577230 */ /* 0x000fe20000004100 */
[--C-:B------:R-:W-:Y:S01]  /*10f90*/  SHF.R.U64 R30, R30, 0x10, R31.reuse ;  /* 0x000000101e1e7819 */ /* 0x100fe2000000121f */
[--C-:B------:R-:W-:Y:S01]  /*10fa0*/  HADD2.F32 R86, -RZ, R97.reuse.H0_H0 ;  /* 0x20000061ff567230 */ /* 0x100fe20000004100 */
[----:B------:R-:W-:Y:S01]  /*10fb0*/  SHF.R.U32.HI R40, RZ, 0x10, R31 ;  /* 0x00000010ff287819 */ /* 0x000fe2000001161f */
[----:B------:R-:W-:Y:S01]  /*10fc0*/  HADD2.F32 R88, -RZ, R97.H1_H1 ;  /* 0x30000061ff587230 */ /* 0x000fe20000004100 */
[----:B------:R-:W-:-:S02]  /*10fd0*/  SHF.R.U64 R31, R42, 0x10, R43 ;  /* 0x000000102a1f7819 */ /* 0x000fc4000000122b */
[----:B------:R-:W-:Y:S01]  /*10fe0*/  SHF.R.U32.HI R42, RZ, 0x10, R43 ;  /* 0x00000010ff2a7819 */ /* 0x000fe2000001162b */
[----:B------:R-:W-:-:S04]  /*10ff0*/  HADD2.F32 R40, -RZ, R40.H0_H0 ;  /* 0x20000028ff287230 */ /* 0x000fc80000004100 */
[----:B------:R-:W-:Y:S01]  /*11000*/  HADD2.F32 R42, -RZ, R42.H0_H0 ;  /* 0x2000002aff2a7230 */ /* 0x000fe20000004100 */
[----:B--2---:R-:W-:Y:S02]  /*11010*/  R2UR UR4, R21 ;  /* 0x00000000150472ca */ /* 0x004fe400000e0000 */
[----:B------:R-:W-:-:S04]  /*11020*/  SHF.R.S32.HI R21, RZ, 0x1f, R196 ;  /* 0x0000001fff157819 */ /* 0x000fc800000114c4 */
[CC--:B------:R-:W-:Y:S02]  /*11030*/  LEA.HI R33, R21.reuse, R196.reuse, RZ, 0x6 ;  /* 0x000000c415217211 */ /* 0x0c0fe400078f30ff */
[----:B------:R-:W-:Y:S02]  /*11040*/  LEA.HI R32, R21, R196, RZ, 0x3 ;  /* 0x000000c415207211 */ /* 0x000fe400078f18ff */
[----:B------:R-:W-:Y:S01]  /*11050*/  LEA.HI R21, R3, R203, RZ, 0x1d ;  /* 0x000000cb03157211 */ /* 0x000fe200078fe8ff */
[----:B------:R-:W-:Y:S01]  /*11060*/  IMAD.SHL.U32 R33, R33, 0x80, RZ ;  /* 0x0000008021217824 */ /* 0x000fe200078e00ff */
[----:B------:R-:W-:Y:S02]  /*11070*/  LOP3.LUT R32, R229, 0x38, R32, 0xf8, !PT ;  /* 0x00000038e5207812 */ /* 0x000fe400078ef820 */
[----:B------:R-:W-:Y:S02]  /*11080*/  SHF.R.S32.HI R34, RZ, 0x1f, R21 ;  /* 0x0000001fff227819 */ /* 0x000fe40000011415 */
[----:B------:R-:W-:-:S02]  /*11090*/  LOP3.LUT R44, R32, R107, RZ, 0x3c, !PT ;  /* 0x0000006b202c7212 */ /* 0x000fc400078e3cff */
[----:B------:R-:W-:Y:S02]  /*110a0*/  LEA.HI R34, R34, R21, RZ, 0x3 ;  /* 0x0000001522227211 */ /* 0x000fe400078f18ff */
[----:B------:R-:W-:Y:S02]  /*110b0*/  SHF.L.U32 R32, R21, 0x3, RZ ;  /* 0x0000000315207819 */ /* 0x000fe400000006ff */
[----:B------:R-:W-:Y:S01]  /*110c0*/  LOP3.LUT R33, R33, 0xffffe000, RZ, 0xc0, !PT ;  /* 0xffffe00021217812 */ /* 0x000fe200078ec0ff */
[----:B------:R-:W-:Y:S01]  /*110d0*/  IMAD.SHL.U32 R34, R34, 0x400, RZ ;  /* 0x0000040022227824 */ /* 0x000fe200078e00ff */
[----:B------:R-:W-:Y:S02]  /*110e0*/  LOP3.LUT R32, R229, 0x38, R32, 0xf8, !PT ;  /* 0x00000038e5207812 */ /* 0x000fe400078ef820 */
[----:B-----5:R-:W-:Y:S02]  /*110f0*/  IADD3 R21, R44, R33, R106 ;  /* 0x000000212c157210 */ /* 0x020fe40007ffe06a */
[----:B------:R-:W-:-:S02]  /*11100*/  LOP3.LUT R45, R32, R107, RZ, 0x3c, !PT ;  /* 0x0000006b202d7212 */ /* 0x000fc400078e3cff */
[----:B------:R-:W-:Y:S02]  /*11110*/  LOP3.LUT R44, R34, 0x7fffe000, RZ, 0xc0, !PT ;  /* 0x7fffe000222c7812 */ /* 0x000fe400078ec0ff */
[----:B------:R-:W-:Y:S02]  /*11120*/  LEA R21, R21, UR4, 0x1 ;  /* 0x0000000415157c11 */ /* 0x000fe4000f8e08ff */
[----:B------:R-:W-:-:S03]  /*11130*/  IADD3 R44, R45, R44, R106 ;  /* 0x0000002c2d2c7210 */ /* 0x000fc60007ffe06a */
[----:B------:R-:W1:Y:S02]  /*11140*/  LDS.128 R32, [R21] ;  /* 0x0000000015207984 */ /* 0x000e640000000c00 */
[----:B0-----:R-:W-:-:S05]  /*11150*/  IMAD R60, R44, 0x2, R17 ;  /* 0x000000022c3c7824 */ /* 0x001fca00078e0211 */
[----:B------:R-:W0:Y:S01]  /*11160*/  LDS.128 R44, [R60+0x12400] ;  /* 0x012400003c2c7984 */ /* 0x000e220000000c00 */
[--C-:B-1----:R-:W-:Y:S02]  /*11170*/  HADD2.F32 R66, -RZ, R33.reuse.H0_H0 ;  /* 0x20000021ff427230 */ /* 0x102fe40000004100 */
[----:B------:R-:W-:Y:S02]  /*11180*/  HADD2.F32 R43, -RZ, R32.H0_H0 ;  /* 0x20000020ff2b7230 */ /* 0x000fe40000004100 */
[----:B------:R-:W-:Y:S02]  /*11190*/  HADD2.F32 R62, -RZ, R33.H1_H1 ;  /* 0x30000021ff3e7230 */ /* 0x000fe40000004100 */
[----:B------:R-:W-:Y:S02]  /*111a0*/  HADD2.F32 R33, -RZ, R34.H0_H0 ;  /* 0x20000022ff217230 */ /* 0x000fe40000004100 */
[--C-:B0-----:R-:W-:Y:S02]  /*111b0*/  HADD2.F32 R69, -RZ, R45.reuse.H0_H0 ;  /* 0x2000002dff457230 */ /* 0x101fe40000004100 */
[----:B------:R-:W-:-:S02]  /*111c0*/  HADD2.F32 R74, -RZ, R45.H1_H1 ;  /* 0x3000002dff4a7230 */ /* 0x000fc40000004100 */
[--C-:B------:R-:W-:Y:S02]  /*111d0*/  HADD2.F32 R61, -RZ, R47.reuse.H0_H0 ;  /* 0x2000002fff3d7230 */ /* 0x100fe40000004100 */
        /* <DEDUP_REMOVED lines=8> */
[C---:B------:R-:W-:Y:S01]  /*11260*/  FMUL.FTZ R66, R67.reuse, R78 ;  /* 0x0000004e43427220 */ /* 0x040fe20000410000 */
[-C--:B------:R-:W-:Y:S01]  /*11270*/  FMUL.FTZ R67, R67, R98.reuse ;  /* 0x0000006243437220 */ /* 0x080fe20000410000 */
[C---:B------:R-:W-:Y:S01]  /*11280*/  FMUL.FTZ R75, R74.reuse, R87 ;  /* 0x000000574a4b7220 */ /* 0x040fe20000410000 */
[----:B------:R-:W-:Y:S01]  /*11290*/  FMUL.FTZ R81, R74, R69 ;  /* 0x000000454a517220 */ /* 0x000fe20000410000 */
[--C-:B------:R-:W-:Y:S02]  /*112a0*/  HADD2.F32 R74, -RZ, R99.reuse.H0_H0 ;  /* 0x20000063ff4a7230 */ /* 0x100fe40000004100 */
[C---:B------:R-:W-:Y:S01]  /*112b0*/  FFMA.FTZ R66, R43.reuse, R98, -R66 ;  /* 0x000000622b427223 */ /* 0x040fe20000010842 */
[----:B------:R-:W-:Y:S01]  /*112c0*/  FFMA.FTZ R43, R43, R78, R67 ;  /* 0x0000004e2b2b7223 */ /* 0x000fe20000010043 */
[C---:B------:R-:W-:Y:S01]  /*112d0*/  FMUL.FTZ R90, R65.reuse, R86 ;  /* 0x00000056415a7220 */ /* 0x040fe20000410000 */
[----:B------:R-:W-:Y:S02]  /*112e0*/  HADD2.F32 R78, -RZ, R99.H1_H1 ;  /* 0x30000063ff4e7230 */ /* 0x000fe40000004100 */
[----:B------:R-:W-:Y:S01]  /*112f0*/  FMUL.FTZ R96, R65, R74 ;  /* 0x0000004a41607220 */ /* 0x000fe20000410000 */
[----:B------:R-:W-:-:S02]  /*11300*/  HADD2.F32 R41, -RZ, R35.H0_H0 ;  /* 0x20000023ff297230 */ /* 0x000fc40000004100 */
[----:B------:R-:W-:Y:S01]  /*11310*/  FFMA.FTZ R65, R33, R74, -R90 ;  /* 0x0000004a21417223 */ /* 0x000fe2000001085a */
[C---:B------:R-:W-:Y:S01]  /*11320*/  FMUL.FTZ R74, R61.reuse, R88 ;  /* 0x000000583d4a7220 */ /* 0x040fe20000410000 */
[----:B------:R-:W-:Y:S01]  /*11330*/  FMUL.FTZ R61, R61, R78 ;  /* 0x0000004e3d3d7220 */ /* 0x000fe20000410000 */
[----:B------:R-:W-:Y:S02]  /*11340*/  HADD2.F32 R35, -RZ, R35.H1_H1 ;  /* 0x30000023ff237230 */ /* 0x000fe40000004100 */
        /* <DEDUP_REMOVED lines=8> */
[----:B------:R-:W-:Y:S01]  /*113d0*/  FFMA.FTZ R64, R62, R69, -R75 ;  /* 0x000000453e407223 */ /* 0x000fe2000001084b */
[----:B------:R-:W-:Y:S02]  /*113e0*/  HADD2.F32 R41, -RZ, R31.H0_H0 ;  /* 0x2000001fff297230 */ /* 0x000fe40000004100 */
[C---:B------:R-:W-:Y:S01]  /*113f0*/  FFMA.FTZ R67, R35.reuse, R40, -R86 ;  /* 0x0000002823437223 */ /* 0x040fe20000010856 */
[----:B------:R-:W-:Y:S02]  /*11400*/  HADD2.F32 R29, -RZ, R28.H0_H0 ;  /* 0x2000001cff1d7230 */ /* 0x000fe40000004100 */
[----:B------:R-:W-:Y:S01]  /*11410*/  FFMA.FTZ R69, R35, R42, R78 ;  /* 0x0000002a23457223 */ /* 0x000fe2000001004e */
[----:B------:R-:W-:-:S02]  /*11420*/  HADD2.F32 R31, -RZ, R30.H0_H0 ;  /* 0x2000001eff1f7230 */ /* 0x000fc40000004100 */
[----:B------:R-:W-:Y:S01]  /*11430*/  FMUL.FTZ R35, R44, R33 ;  /* 0x000000212c237220 */ /* 0x000fe20000410000 */
[----:B------:R-:W-:Y:S02]  /*11440*/  HADD2.F32 R32, -RZ, R32.H1_H1 ;  /* 0x30000020ff207230 */ /* 0x000fe40000004100 */
[----:B------:R-:W-:Y:S01]  /*11450*/  FMUL.FTZ R63, R46, R41 ;  /* 0x000000292e3f7220 */ /* 0x000fe20000410000 */
[----:B------:R-:W-:Y:S02]  /*11460*/  HADD2.F32 R34, -RZ, R34.H1_H1 ;  /* 0x30000022ff227230 */ /* 0x000fe40000004100 */
[----:B------:R-:W-:Y:S01]  /*11470*/  FMUL.FTZ R44, R44, R29 ;  /* 0x0000001d2c2c7220 */ /* 0x000fe20000410000 */
[----:B------:R-:W-:Y:S01]  /*11480*/  FMUL.FTZ R46, R46, R31 ;  /* 0x0000001f2e2e7220 */ /* 0x000fe20000410000 */
[----:B------:R-:W-:Y:S01]  /*11490*/  FFMA.FTZ R61, R32, R29, -R35 ;  /* 0x0000001d203d7223 */ /* 0x000fe20000010823 */
[----:B------:R-:W-:Y:S01]  /*114a0*/  FFMA.FTZ R62, R62, R87, R81 ;  /* 0x000000573e3e7223 */ /* 0x000fe20000010051 */
        /* <DEDUP_REMOVED lines=13> */
.L_x_5010:
[----:B------:R-:W-:Y:S05]  /*11580*/  BSYNC B2 ;  /* 0x0000000000027941 */ /* 0x000fea0003800000 */
.L_x_5009:
[----:B------:R-:W-:Y:S05]  /*11590*/  @P2 BRA `(.L_x_5006) ;  /* 0x0000000400a42947 */ /* 0x000fea0003800000 */
[----:B-12---:R-:W2:Y:S01]  /*115a0*/  LDL R21, [R1+0x58] ;  /* 0x0000580001157983 */ /* 0x006ea20000100800 */
[----:B------:R-:W-:Y:S01]  /*115b0*/  SHF.R.S32.HI R28, RZ, 0x1f, R195 ;  /* 0x0000001fff1c7819 */ /* 0x000fe200000114c3 */
[----:B0-----:R-:W-:Y:S01]  /*115c0*/  HADD2.F32 R60, -RZ, R82.H1_H1 ;  /* 0x30000052ff3c7230 */ /* 0x001fe20000004100 */
[----:B------:R-:W-:Y:S01]  /*115d0*/  LEA.HI R3, R3, R204, RZ, 0x1d ;  /* 0x000000cc03037211 */ /* 0x000fe200078fe8ff */
[----:B------:R-:W-:Y:S01]  /*115e0*/  HADD2.F32 R46, -RZ, R84.H1_H1 ;  /* 0x30000054ff2e7230 */ /* 0x000fe20000004100 */
[----:B------:R-:W-:Y:S01]  /*115f0*/  SHF.R.U64 R24, R24, 0x10, R25 ;  /* 0x0000001018187819 */ /* 0x000fe20000001219 */
[----:B------:R-:W-:Y:S01]  /*11600*/  HADD2.F32 R82, -RZ, R82.H0_H0 ;  /* 0x20000052ff527230 */ /* 0x000fe20000004100 */
[----:B------:R-:W-:Y:S01]  /*11610*/  SHF.R.S32.HI R30, RZ, 0x1f, R3 ;  /* 0x0000001fff1e7819 */ /* 0x000fe20000011403 */
[----:B------:R-:W-:Y:S01]  /*11620*/  HADD2.F32 R84, -RZ, R84.H0_H0 ;  /* 0x20000054ff547230 */ /* 0x000fe20000004100 */
[----:B------:R-:W-:Y:S01]  /*11630*/  SHF.R.U32.HI R47, RZ, 0x10, R25 ;  /* 0x00000010ff2f7819 */ /* 0x000fe20000011619 */
[----:B------:R-:W-:Y:S01]  /*11640*/  HADD2.F32 R24, -RZ, R24.H0_H0 ;  /* 0x20000018ff187230 */ /* 0x000fe20000004100 */
[----:B------:R-:W-:-:S02]  /*11650*/  LEA.HI R30, R30, R3, RZ, 0x3 ;  /* 0x000000031e1e7211 */ /* 0x000fc400078f18ff */
[----:B------:R-:W-:Y:S02]  /*11660*/  SHF.R.U64 R25, R26, 0x10, R27 ;  /* 0x000000101a197819 */ /* 0x000fe4000000121b */
[--C-:B------:R-:W-:Y:S01]  /*11670*/  SHF.R.U64 R26, R38, 0x10, R39.reuse ;  /* 0x00000010261a7819 */ /* 0x100fe20000001227 */
[----:B------:R-:W-:Y:S01]  /*11680*/  IMAD.SHL.U32 R30, R30, 0x400, RZ ;  /* 0x000004001e1e7824 */ /* 0x000fe200078e00ff */
[----:B------:R-:W-:Y:S01]  /*11690*/  SHF.R.U32.HI R65, RZ, 0x10, R39 ;  /* 0x00000010ff417819 */ /* 0x000fe20000011627 */
[----:B------:R-:W-:Y:S01]  /*116a0*/  HADD2.F32 R25, -RZ, R25.H0_H0 ;  /* 0x20000019ff197230 */ /* 0x000fe20000004100 */
[----:B------:R-:W-:Y:S02]  /*116b0*/  SHF.R.U32.HI R62, RZ, 0x10, R37 ;  /* 0x00000010ff3e7819 */ /* 0x000fe40000011625 */
[----:B------:R-:W-:Y:S02]  /*116c0*/  SHF.R.U32.HI R40, RZ, 0x10, R27 ;  /* 0x00000010ff287819 */ /* 0x000fe4000001161b */
[----:B------:R-:W-:Y:S01]  /*116d0*/  SHF.R.U64 R36, R36, 0x10, R37 ;  /* 0x0000001024247819 */ /* 0x000fe20000001225 */
[----:B------:R-:W-:-:S02]  /*116e0*/  HADD2.F32 R62, -RZ, R62.H0_H0 ;  /* 0x2000003eff3e7230 */ /* 0x000fc40000004100 */
[----:B------:R-:W-:Y:S02]  /*116f0*/  HADD2.F32 R40, -RZ, R40.H0_H0 ;  /* 0x20000028ff287230 */ /* 0x000fe40000004100 */
[----:B------:R-:W-:Y:S01]  /*11700*/  HADD2.F32 R36, -RZ, R36.H0_H0 ;  /* 0x20000024ff247230 */ /* 0x000fe20000004100 */
[----:B--2---:R-:W-:Y:S02]  /*11710*/  R2UR UR4, R21 ;  /* 0x00000000150472ca */ /* 0x004fe400000e0000 */
[CC--:B------:R-:W-:Y:S02]  /*11720*/  LEA.HI R21, R28.reuse, R195.reuse, RZ, 0x6 ;  /* 0x000000c31c157211 */ /* 0x0c0fe400078f30ff */
[----:B------:R-:W-:-:S03]  /*11730*/  LEA.HI R28, R28, R195, RZ, 0x3 ;  /* 0x000000c31c1c7211 */ /* 0x000fc600078f18ff */
[----:B------:R-:W-:Y:S01]  /*11740*/  IMAD.SHL.U32 R21, R21, 0x80, RZ ;  /* 0x0000008015157824 */ /* 0x000fe200078e00ff */
[----:B------:R-:W-:-:S04]  /*11750*/  LOP3.LUT R28, R229, 0x38, R28, 0xf8, !PT ;  /* 0x00000038e51c7812 */ /* 0x000fc800078ef81c */
[----:B------:R-:W-:Y:S01]  /*11760*/  LOP3.LUT R32, R28, R107, RZ, 0x3c, !PT ;  /* 0x0000006b1c207212 */ /* 0x000fe200078e3cff */
[----:B------:R-:W-:Y:S01]  /*11770*/  IMAD.SHL.U32 R28, R3, 0x8, RZ ;  /* 0x00000008031c7824 */ /* 0x000fe200078e00ff */
[----:B------:R-:W-:-:S04]  /*11780*/  LOP3.LUT R21, R21, 0xffffe000, RZ, 0xc0, !PT ;  /* 0xffffe00015157812 */ /* 0x000fc800078ec0ff */
[----:B------:R-:W-:Y:S02]  /*11790*/  LOP3.LUT R28, R229, 0x38, R28, 0xf8, !PT ;  /* 0x00000038e51c7812 */ /* 0x000fe400078ef81c */
[--C-:B-----5:R-:W-:Y:S02]  /*117a0*/  IADD3 R3, R32, R21, R106.reuse ;  /* 0x0000001520037210 */ /* 0x120fe40007ffe06a */
[----:B------:R-:W-:Y:S02]  /*117b0*/  LOP3.LUT R32, R28, R107, RZ, 0x3c, !PT ;  /* 0x0000006b1c207212 */ /* 0x000fe400078e3cff */
[----:B------:R-:W-:Y:S02]  /*117c0*/  LOP3.LUT R21, R30, 0x7fffe000, RZ, 0xc0, !PT ;  /* 0x7fffe0001e157812 */ /* 0x000fe400078ec0ff */
[----:B------:R-:W-:Y:S02]  /*117d0*/  LEA R3, R3, UR4, 0x1 ;  /* 0x0000000403037c11 */ /* 0x000fe4000f8e08ff */
[----:B------:R-:W-:-:S03]  /*117e0*/  IADD3 R32, R32, R21, R106 ;  /* 0x0000001520207210 */ /* 0x000fc60007ffe06a */
[----:B------:R-:W0:Y:S02]  /*117f0*/  LDS.128 R28, [R3] ;  /* 0x00000000031c7984 */ /* 0x000e240000000c00 */
[----:B------:R-:W-:-:S05]  /*11800*/  IMAD R21, R32, 0x2, R17 ;  /* 0x0000000220157824 */ /* 0x000fca00078e0211 */
[----:B------:R-:W1:Y:S01]  /*11810*/  LDS.128 R32, [R21+0x12400] ;  /* 0x0124000015207984 */ /* 0x000e620000000c00 */
[--C-:B0-----:R-:W-:Y:S02]  /*11820*/  HADD2.F32 R39, -RZ, R29.reuse.H0_H0 ;  /* 0x2000001dff277230 */ /* 0x101fe40000004100 */
[----:B------:R-:W-:Y:S02]  /*11830*/  HADD2.F32 R41, -RZ, R29.H1_H1 ;  /* 0x3000001dff297230 */ /* 0x000fe40000004100 */
[----:B------:R-:W-:Y:S02]  /*11840*/  HADD2.F32 R38, -RZ, R28.H0_H0 ;  /* 0x2000001cff267230 */ /* 0x000fe40000004100 */
[----:B------:R-:W-:Y:S02]  /*11850*/  HADD2.F32 R42, -RZ, R30.H0_H0 ;  /* 0x2000001eff2a7230 */ /* 0x000fe40000004100 */
[--C-:B-1----:R-:W-:Y:S02]  /*11860*/  HADD2.F32 R29, -RZ, R33.reuse.H0_H0 ;  /* 0x20000021ff1d7230 */ /* 0x102fe40000004100 */
[----:B------:R-:W-:-:S02]  /*11870*/  HADD2.F32 R43, -RZ, R33.H1_H1 ;  /* 0x30000021ff2b7230 */ /* 0x000fc40000004100 */
[--C-:B------:R-:W-:Y:S02]  /*11880*/  HADD2.F32 R33, -RZ, R32.reuse.H0_H0 ;  /* 0x20000020ff217230 */ /* 0x100fe40000004100 */
[C---:B------:R-:W-:Y:S01]  /*11890*/  FMUL.FTZ R64, R29.reuse, R46 ;  /* 0x0000002e1d407220 */ /* 0x040fe20000410000 */
[----:B------:R-:W-:Y:S02]  /*118a0*/  HADD2.F32 R27, -RZ, R32.H1_H1 ;  /* 0x30000020ff1b7230 */ /* 0x000fe40000004100 */
[----:B------:R-:W-:Y:S01]  /*118b0*/  FMUL.FTZ R32, R29, R60 ;  /* 0x0000003c1d207220 */ /* 0x000fe20000410000 */
[----:B------:R-:W-:Y:S01]  /*118c0*/  FMUL.FTZ R66, R43, R62 ;  /* 0x0000003e2b427220 */ /* 0x000fe20000410000 */
[----:B------:R-:W-:Y:S02]  /*118d0*/  HADD2.F32 R44, -RZ, R34.H0_H0 ;  /* 0x20000022ff2c7230 */ /* 0x000fe40000004100 */
[----:B------:R-:W-:Y:S01]  /*118e0*/  FFMA.FTZ R29, R39, R46, -R32 ;  /* 0x0000002e271d7223 */ /* 0x000fe20000010820 */
[----:B------:R-:W-:-:S02]  /*118f0*/  HADD2.F32 R46, -RZ, R47.H0_H0 ;  /* 0x2000002fff2e7230 */ /* 0x000fc40000004100 */
[----:B------:R-:W-:Y:S01]  /*11900*/  FFMA.FTZ R32, R39, R60, R64 ;  /* 0x0000003c27207223 */ /* 0x000fe20000010040 */
[----:B------:R-:W-:Y:S01]  /*11910*/  FMUL.FTZ R47, R33, R84 ;  /* 0x00000054212f7220 */ /* 0x000fe20000410000 */
[----:B------:R-:W-:Y:S02]  /*11920*/  HADD2.F32 R39, -RZ, R83.H0_H0 ;  /* 0x20000053ff277230 */ /* 0x000fe40000004100 */
[----:B------:R-:W-:Y:S01]  /*11930*/  FMUL.FTZ R60, R43, R46 ;  /* 0x0000002e2b3c7220 */ /* 0x000fe20000410000 */
[----:B------:R-:W-:Y:S01]  /*11940*/  FMUL.FTZ R43, R33, R82 ;  /* 0x00000052212b7220 */ /* 0x000fe20000410000 */
[----:B------:R-:W-:Y:S01]  /*11950*/  FFMA.FTZ R66, R41, R46, -R66 ;  /* 0x0000002e29427223 */ /* 0x000fe20000010842 */
[----:B------:R-:W-:Y:S02]  /*11960*/  HADD2.F32 R33, -RZ, R85.H0_H0 ;  /* 0x20000055ff217230 */ /* 0x000fe40000004100 */
[----:B------:R-:W-:Y:S01]  /*11970*/  FFMA.FTZ R47, R38, R82, R47 ;  /* 0x00000052262f7223 */ /* 0x000fe2000001002f */
[----:B------:R-:W-:-:S02]  /*11980*/  HADD2.F32 R45, -RZ, R35.H0_H0 ;  /* 0x20000023ff2d7230 */ /* 0x000fc40000004100 */
[----:B------:R-:W-:Y:S01]  /*11990*/  FFMA.FTZ R43, R38, R84, -R43 ;  /* 0x00000054262b7223 */ /* 0x000fe2000001082b */
[----:B------:R-:W-:Y:S02]  /*119a0*/  HADD2.F32 R46, -RZ, R83.H1_H1 ;  /* 0x30000053ff2e7230 */ /* 0x000fe40000004100 */
[----:B------:R-:W-:Y:S01]  /*119b0*/  FFMA.FTZ R41, R41, R62, R60 ;  /* 0x0000003e29297223 */ /* 0x000fe2000001003c */
[----:B------:R-:W-:Y:S02]  /*119c0*/  HADD2.F32 R37, -RZ, R31.H0_H0 ;  /* 0x2000001fff257230 */ /* 0x000fe40000004100 */
[C---:B------:R-:W-:Y:S01]  /*119d0*/  FMUL.FTZ R61, R44.reuse, R39 ;  /* 0x000000272c3d7220 */ /* 0x040fe20000410000 */
[----:B------:R-:W-:Y:S02]  /*119e0*/  HADD2.F32 R38, -RZ, R85.H1_H1 ;  /* 0x30000055ff267230 */ /* 0x000fe40000004100 */
[----:B------:R-:W-:Y:S01]  /*119f0*/  FMUL.FTZ R63, R44, R33 ;  /* 0x000000212c3f7220 */ /* 0x000fe20000410000 */
[----:B------:R-:W-:-:S02]  /*11a00*/  HADD2.F32 R35, -RZ, R35.H1_H1 ;  /* 0x30000023ff237230 */ /* 0x000fc40000004100 */
[C---:B------:R-:W-:Y:S01]  /*11a10*/  FMUL.FTZ R60, R45.reuse, R46 ;  /* 0x0000002e2d3c7220 */ /* 0x040fe20000410000 */
[----:B------:R-:W-:Y:S02]  /*11a20*/  HADD2.F32 R44, -RZ, R65.H0_H0 ;  /* 0x20000041ff2c7230 */ /* 0x000fe40000004100 */
[C---:B------:R-:W-:Y:S01]  /*11a30*/  FFMA.FTZ R61, R42.reuse, R33, -R61 ;  /* 0x000000212a3d7223 */ /* 0x040fe2000001083d */
[----:B------:R-:W-:Y:S02]  /*11a40*/  HADD2.F32 R31, -RZ, R31.H1_H1 ;  /* 0x3000001fff1f7230 */ /* 0x000fe40000004100 */
[-C--:B------:R-:W-:Y:S01]  /*11a50*/  FMUL.FTZ R45, R45, R38.reuse ;  /* 0x000000262d2d7220 */ /* 0x080fe20000410000 */
[----:B------:R-:W-:Y:S01]  /*11a60*/  FFMA.FTZ R63, R42, R39, R63 ;  /* 0x000000272a3f7223 */ /* 0x000fe2000001003f */
[----:B------:R-:W-:Y:S01]  /*11a70*/  FFMA.FTZ R60, R37, R38, -R60 ;  /* 0x00000026253c7223 */ /* 0x000fe2000001083c */
[----:B------:R-:W-:Y:S02]  /*11a80*/  HADD2.F32 R34, -RZ, R34.H1_H1 ;  /* 0x30000022ff227230 */ /* 0x000fe40000004100 */
[C---:B------:R-:W-:Y:S01]  /*11a90*/  FMUL.FTZ R42, R35.reuse, R44 ;  /* 0x0000002c232a7220 */ /* 0x040fe20000410000 */
        /* <DEDUP_REMOVED lines=8> */
[C---:B------:R-:W-:Y:S01]  /*11b20*/  FMUL.FTZ R35, R34.reuse, R33 ;  /* 0x0000002122237220 */ /* 0x040fe20000410000 */
[-C--:B------:R-:W-:Y:S01]  /*11b30*/  FMUL.FTZ R27, R27, R24.reuse ;  /* 0x000000181b1b7220 */ /* 0x080fe20000410000 */
[-C--:B------:R-:W-:Y:S01]  /*11b40*/  FMUL.FTZ R34, R34, R25.reuse ;  /* 0x0000001922227220 */ /* 0x080fe20000410000 */
        /* <DEDUP_REMOVED lines=14> */
.L_x_5006:
[----:B------:R-:W-:Y:S05]  /*11c30*/  BSYNC B1 ;  /* 0x0000000000017941 */ /* 0x000fea0003800000 */
.L_x_5005:
[----:B---3--:R-:W-:-:S05]  /*11c40*/  VIADD R3, R219, 0x40 ;  /* 0x00000040db037836 */ /* 0x008fca0000000000 */
[----:B------:R-:W-:-:S13]  /*11c50*/  ISETP.GE.AND P0, PT, R3, R20, PT ;  /* 0x000000140300720c */ /* 0x000fda0003f06270 */
[----:B------:R-:W-:Y:S05]  /*11c60*/  @P0 BRA `(.L_x_4986) ;  /* 0x0000001400000947 */ /* 0x000fea0003800000 */
[----:B------:R3:W5:Y:S01]  /*11c70*/  LDL R61, [R1+0x58] ;  /* 0x00005800013d7983 */ /* 0x0007620000100800 */
[----:B------:R-:W4:Y:S03]  /*11c80*/  LDC R3, c[0x0][0x3f4] ;  /* 0x0000fd00ff037b82 */ /* 0x000f260000000800 */
[----:B-1----:R3:W5:Y:S01]  /*11c90*/  LDL R47, [R1+0x34] ;  /* 0x00003400012f7983 */ /* 0x0027620000100800 */
[----:B------:R-:W-:Y:S01]  /*11ca0*/  BSSY B1, `(.L_x_5011) ;  /* 0x0000068000017945 */ /* 0x000fe20003800000 */
[----:B0-2---:R-:W-:Y:S02]  /*11cb0*/  SHF.R.U32.HI R60, RZ, 0x3, R226 ;  /* 0x00000003ff3c7819 */ /* 0x005fe400000116e2 */
[-C--:B----4-:R-:W-:Y:S02]  /*11cc0*/  ISETP.GE.AND P0, PT, R18, R3.reuse, PT ;  /* 0x000000031200720c */ /* 0x090fe40003f06270 */
[----:B------:R-:W-:-:S02]  /*11cd0*/  ISETP.GE.AND P1, PT, R196, R3, PT ;  /* 0x00000003c400720c */ /* 0x000fc40003f26270 */
[----:B------:R-:W-:-:S09]  /*11ce0*/  ISETP.GE.AND P2, PT, R195, R3, PT ;  /* 0x00000003c300720c */ /* 0x000fd20003f46270 */
[----:B---3--:R-:W-:Y:S05]  /*11cf0*/  @P0 BRA `(.L_x_5012) ;  /* 0x0000000400880947 */ /* 0x008fea0003800000 */
[----:B------:R-:W-:Y:S01]  /*11d00*/  LEA.HI R0, R3, R0, RZ, 0x1d ;  /* 0x0000000003007211 */ /* 0x000fe200078fe8ff */
[----:B------:R-:W-:Y:S01]  /*11d10*/  HADD2.F32 R35, -RZ, R93.H1_H1 ;  /* 0x3000005dff237230 */ /* 0x000fe20000004100 */
[----:B------:R-:W-:Y:S01]  /*11d20*/  LOP3.LUT R20, R226, 0x38, R18, 0xf8, !PT ;  /* 0x00000038e2147812 */ /* 0x000fe200078ef812 */
[--C-:B------:R-:W-:Y:S01]  /*11d30*/  HADD2.F32 R36, -RZ, R91.reuse.H1_H1 ;  /* 0x3000005bff247230 */ /* 0x100fe20000004100 */
[----:B------:R-:W-:Y:S01]  /*11d40*/  SHF.R.S32.HI R25, RZ, 0x1f, R0 ;  /* 0x0000001fff197819 */ /* 0x000fe20000011400 */
[----:B------:R-:W-:Y:S01]  /*11d50*/  IMAD.SHL.U32 R21, R0, 0x8, RZ ;  /* 0x0000000800157824 */ /* 0x000fe200078e00ff */
[----:B-----5:R-:W-:Y:S01]  /*11d60*/  R2UR UR4, R61 ;  /* 0x000000003d0472ca */ /* 0x020fe200000e0000 */
[----:B------:R-:W-:Y:S01]  /*11d70*/  HADD2.F32 R91, -RZ, R91.H0_H0 ;  /* 0x2000005bff5b7230 */ /* 0x000fe20000004100 */
[----:B------:R-:W-:Y:S01]  /*11d80*/  LEA.HI R25, R25, R0, RZ, 0x3 ;  /* 0x0000000019197211 */ /* 0x000fe200078f18ff */
[----:B------:R-:W-:Y:S01]  /*11d90*/  HADD2.F32 R93, -RZ, R93.H0_H0 ;  /* 0x2000005dff5d7230 */ /* 0x000fe20000004100 */
[----:B------:R-:W-:-:S02]  /*11da0*/  LOP3.LUT R0, R47, R20, R60, 0xf6, !PT ;  /* 0x000000142f007212 */ /* 0x000fc400078ef63c */
[----:B------:R-:W-:Y:S02]  /*11db0*/  LOP3.LUT R20, R226, 0x38, R21, 0xf8, !PT ;  /* 0x00000038e2147812 */ /* 0x000fe400078ef815 */
[----:B------:R-:W-:Y:S02]  /*11dc0*/  SHF.L.U32 R25, R25, 0xa, RZ ;  /* 0x0000000a19197819 */ /* 0x000fe400000006ff */
[----:B------:R-:W-:Y:S02]  /*11dd0*/  LOP3.LUT R20, R20, R60, RZ, 0x3c, !PT ;  /* 0x0000003c14147212 */ /* 0x000fe400078e3cff */
[----:B------:R-:W-:Y:S02]  /*11de0*/  LOP3.LUT R21, R25, 0x7fffe000, RZ, 0xc0, !PT ;  /* 0x7fffe00019157812 */ /* 0x000fe400078ec0ff */
[----:B------:R-:W-:Y:S02]  /*11df0*/  LEA R0, R0, UR4, 0x1 ;  /* 0x0000000400007c11 */ /* 0x000fe4000f8e08ff */
[----:B------:R-:W-:-:S02]  /*11e00*/  IADD3 R20, R20, R21, R47 ;  /* 0x0000001514147210 */ /* 0x000fc40007ffe02f */
[----:B------:R-:W-:Y:S01]  /*11e10*/  SHF.R.U32.HI R38, RZ, 0x10, R5 ;  /* 0x00000010ff267819 */ /* 0x000fe20000011605 */
[----:B------:R-:W0:Y:S01]  /*11e20*/  LDS.128 R24, [R0] ;  /* 0x0000000000187984 */ /* 0x000e220000000c00 */
[----:B------:R-:W-:Y:S01]  /*11e30*/  SHF.R.U64 R46, R48, 0x10, R49 ;  /* 0x00000010302e7819 */ /* 0x000fe20000001231 */
[----:B------:R-:W-:Y:S01]  /*11e40*/  IMAD R20, R20, 0x2, R17 ;  /* 0x0000000214147824 */ /* 0x000fe200078e0211 */
[----:B------:R-:W-:Y:S01]  /*11e50*/  SHF.R.U32.HI R48, RZ, 0x10, R49 ;  /* 0x00000010ff307819 */ /* 0x000fe20000011631 */
[----:B------:R-:W-:Y:S01]  /*11e60*/  HADD2.F32 R38, -RZ, R38.H0_H0 ;  /* 0x20000026ff267230 */ /* 0x000fe20000004100 */
[----:B------:R-:W-:Y:S02]  /*11e70*/  SHF.R.U64 R43, R4, 0x10, R5 ;  /* 0x00000010042b7819 */ /* 0x000fe40000001205 */
[----:B------:R-:W1:Y:S01]  /*11e80*/  LDS.128 R28, [R20+0x12400] ;  /* 0x01240000141c7984 */ /* 0x000e620000000c00 */
[----:B------:R-:W-:Y:S02]  /*11e90*/  SHF.R.U64 R45, R50, 0x10, R51 ;  /* 0x00000010322d7819 */ /* 0x000fe40000001233 */
[----:B------:R-:W-:-:S02]  /*11ea0*/  SHF.R.U64 R41, R6, 0x10, R7 ;  /* 0x0000001006297819 */ /* 0x000fc40000001207 */
[----:B------:R-:W-:Y:S02]  /*11eb0*/  SHF.R.U32.HI R50, RZ, 0x10, R51 ;  /* 0x00000010ff327819 */ /* 0x000fe40000011633 */
[----:B------:R-:W-:Y:S01]  /*11ec0*/  SHF.R.U32.HI R39, RZ, 0x10, R7 ;  /* 0x00000010ff277819 */ /* 0x000fe20000011607 */
[--C-:B0-----:R-:W-:Y:S02]  /*11ed0*/  HADD2.F32 R5, -RZ, R25.reuse.H0_H0 ;  /* 0x20000019ff057230 */ /* 0x101fe40000004100 */
[----:B------:R-:W-:Y:S02]  /*11ee0*/  HADD2.F32 R25, -RZ, R25.H1_H1 ;  /* 0x30000019ff197230 */ /* 0x000fe40000004100 */
[----:B------:R-:W-:Y:S02]  /*11ef0*/  HADD2.F32 R4, -RZ, R24.H0_H0 ;  /* 0x20000018ff047230 */ /* 0x000fe40000004100 */
[----:B------:R-:W-:Y:S02]  /*11f00*/  HADD2.F32 R6, -RZ, R26.H0_H0 ;  /* 0x2000001aff067230 */ /* 0x000fe40000004100 */
[----:B-1----:R-:W-:-:S02]  /*11f10*/  HADD2.F32 R32, -RZ, R29.H0_H0 ;  /* 0x2000001dff207230 */ /* 0x002fc40000004100 */
        /* <DEDUP_REMOVED lines=9> */
[----:B------:R-:W-:Y:S01]  /*11fb0*/  FMUL.FTZ R36, R29, R32 ;  /* 0x000000201d247220 */ /* 0x000fe20000410000 */
[----:B------:R-:W-:-:S02]  /*11fc0*/  HADD2.F32 R33, -RZ, R30.H0_H0 ;  /* 0x2000001eff217230 */ /* 0x000fc40000004100 */
[----:B------:R-:W-:Y:S01]  /*11fd0*/  FFMA.FTZ R35, R25, R32, -R44 ;  /* 0x0000002019237223 */ /* 0x000fe2000001082c */
[----:B------:R-:W-:Y:S02]  /*11fe0*/  HADD2.F32 R29, -RZ, R92.H0_H0 ;  /* 0x2000005cff1d7230 */ /* 0x000fe40000004100 */
[-C--:B------:R-:W-:Y:S01]  /*11ff0*/  FMUL.FTZ R32, R21, R93.reuse ;  /* 0x0000005d15207220 */ /* 0x080fe20000410000 */
[----:B------:R-:W-:Y:S01]  /*12000*/  FFMA.FTZ R93, R4, R93, -R5 ;  /* 0x0000005d045d7223 */ /* 0x000fe20000010805 */
[--C-:B------:R-:W-:Y:S02]  /*12010*/  HADD2.F32 R5, -RZ, R94.reuse.H0_H0 ;  /* 0x2000005eff057230 */ /* 0x100fe40000004100 */
[----:B------:R-:W-:Y:S01]  /*12020*/  FFMA.FTZ R37, R25, R38, R36 ;  /* 0x0000002619257223 */ /* 0x000fe20000010024 */
[----:B------:R-:W-:Y:S02]  /*12030*/  HADD2.F32 R34, -RZ, R31.H0_H0 ;  /* 0x2000001fff227230 */ /* 0x000fe40000004100 */
[----:B------:R-:W-:Y:S01]  /*12040*/  FMUL.FTZ R21, R33, R29 ;  /* 0x0000001d21157220 */ /* 0x000fe20000410000 */
[----:B------:R-:W-:-:S02]  /*12050*/  HADD2.F32 R94, -RZ, R94.H1_H1 ;  /* 0x3000005eff5e7230 */ /* 0x000fc40000004100 */
[----:B------:R-:W-:Y:S01]  /*12060*/  FFMA.FTZ R91, R4, R91, R32 ;  /* 0x0000005b045b7223 */ /* 0x000fe20000010020 */
[----:B------:R-:W-:Y:S02]  /*12070*/  HADD2.F32 R92, -RZ, R92.H1_H1 ;  /* 0x3000005cff5c7230 */ /* 0x000fe40000004100 */
[-C--:B------:R-:W-:Y:S01]  /*12080*/  FMUL.FTZ R25, R33, R5.reuse ;  /* 0x0000000521197220 */ /* 0x080fe20000410000 */
[----:B------:R-:W-:Y:S02]  /*12090*/  HADD2.F32 R7, -RZ, R27.H0_H0 ;  /* 0x2000001bff077230 */ /* 0x000fe40000004100 */
[----:B------:R-:W-:Y:S01]  /*120a0*/  FFMA.FTZ R33, R6, R5, -R21 ;  /* 0x0000000506217223 */ /* 0x000fe20000010815 */
[----:B------:R-:W-:Y:S02]  /*120b0*/  HADD2.F32 R31, -RZ, R31.H1_H1 ;  /* 0x3000001fff1f7230 */ /* 0x000fe40000004100 */
[----:B------:R-:W-:Y:S01]  /*120c0*/  FMUL.FTZ R36, R34, R92 ;  /* 0x0000005c22247220 */ /* 0x000fe20000410000 */
[----:B------:R-:W-:-:S02]  /*120d0*/  HADD2.F32 R32, -RZ, R39.H0_H0 ;  /* 0x20000027ff207230 */ /* 0x000fc40000004100 */
[----:B------:R-:W-:Y:S01]  /*120e0*/  FMUL.FTZ R5, R34, R94 ;  /* 0x0000005e22057220 */ /* 0x000fe20000410000 */
[----:B------:R-:W-:Y:S02]  /*120f0*/  HADD2.F32 R4, -RZ, R50.H0_H0 ;  /* 0x20000032ff047230 */ /* 0x000fe40000004100 */
[----:B------:R-:W-:Y:S01]  /*12100*/  FFMA.FTZ R29, R6, R29, R25 ;  /* 0x0000001d061d7223 */ /* 0x000fe20000010019 */
[----:B------:R-:W-:Y:S02]  /*12110*/  HADD2.F32 R27, -RZ, R27.H1_H1 ;  /* 0x3000001bff1b7230 */ /* 0x000fe40000004100 */
[----:B------:R-:W-:Y:S01]  /*12120*/  FMUL.FTZ R6, R31, R32 ;  /* 0x000000201f067220 */ /* 0x000fe20000410000 */
[----:B------:R-:W-:Y:S02]  /*12130*/  HADD2.F32 R28, -RZ, R28.H1_H1 ;  /* 0x3000001cff1c7230 */ /* 0x000fe40000004100 */
[----:B------:R-:W-:Y:S01]  /*12140*/  FFMA.FTZ R36, R7, R94, -R36 ;  /* 0x0000005e07247223 */ /* 0x000fe20000010824 */
[----:B------:R-:W-:-:S02]  /*12150*/  HADD2.F32 R30, -RZ, R30.H1_H1 ;  /* 0x3000001eff1e7230 */ /* 0x000fc40000004100 */
[----:B------:R-:W-:Y:S01]  /*12160*/  FFMA.FTZ R92, R7, R92, R5 ;  /* 0x0000005c075c7223 */ /* 0x000fe20000010005 */
        /* <DEDUP_REMOVED lines=27> */
.L_x_5012:
[----:B------:R-:W-:Y:S05]  /*12320*/  BSYNC B1 ;  /* 0x0000000000017941 */ /* 0x000fea0003800000 */
.L_x_5011:
[----:B------:R-:W-:Y:S04]  /*12330*/  BSSY B1, `(.L_x_5013) ;  /* 0x000006a000017945 */ /* 0x000fe80003800000 */
[----:B------:R-:W-:Y:S05]  /*12340*/  @P1 BRA `(.L_x_5014) ;  /* 0x0000000400a01947 */ /* 0x000fea0003800000 */
[----:B0-----:R-:W-:Y:S01]  /*12350*/  SHF.R.S32.HI R5, RZ, 0x1f, R196 ;  /* 0x0000001fff057819 */ /* 0x001fe200000114c4 */
[----:B------:R-:W-:Y:S01]  /*12360*/  HADD2.F32 R31, -RZ, R79.H1_H1 ;  /* 0x3000004fff1f7230 */ /* 0x000fe20000004100 */
[----:B------:R-:W-:Y:S01]  /*12370*/  LEA.HI R0, R3, R203, RZ, 0x1d ;  /* 0x000000cb03007211 */ /* 0x000fe200078fe8ff */
[--C-:B------:R-:W-:Y:S01]  /*12380*/  HADD2.F32 R33, -RZ, R76.reuse.H1_H1 ;  /* 0x3000004cff217230 */ /* 0x100fe20000004100 */
[CC--:B------:R-:W-:Y:S01]  /*12390*/  LEA.HI R4, R5.reuse, R196.reuse, RZ, 0x6 ;  /* 0x000000c405047211 */ /* 0x0c0fe200078f30ff */
[----:B------:R-:W-:Y:S01]  /*123a0*/  HADD2.F32 R76, -RZ, R76.H0_H0 ;  /* 0x2000004cff4c7230 */ /* 0x000fe20000004100 */
[----:B------:R-:W-:Y:S02]  /*123b0*/  LEA.HI R5, R5, R196, RZ, 0x3 ;  /* 0x000000c405057211 */ /* 0x000fe400078f18ff */
[----:B------:R-:W-:Y:S01]  /*123c0*/  SHF.R.S32.HI R7, RZ, 0x1f, R0 ;  /* 0x0000001fff077819 */ /* 0x000fe20000011400 */
[----:B------:R-:W-:Y:S01]  /*123d0*/  IMAD.SHL.U32 R4, R4, 0x80, RZ ;  /* 0x0000008004047824 */ /* 0x000fe200078e00ff */
[----:B------:R-:W-:-:S02]  /*123e0*/  LOP3.LUT R5, R226, 0x38, R5, 0xf8, !PT ;  /* 0x00000038e2057812 */ /* 0x000fc400078ef805 */
[----:B------:R-:W-:Y:S02]  /*123f0*/  LEA.HI R7, R7, R0, RZ, 0x3 ;  /* 0x0000000007077211 */ /* 0x000fe400078f18ff */
[----:B------:R-:W-:Y:S01]  /*12400*/  LOP3.LUT R21, R5, R60, RZ, 0x3c, !PT ;  /* 0x0000003c05157212 */ /* 0x000fe200078e3cff */
[----:B------:R-:W-:Y:S01]  /*12410*/  IMAD.SHL.U32 R5, R0, 0x8, RZ ;  /* 0x0000000800057824 */ /* 0x000fe200078e00ff */
[----:B------:R-:W-:Y:S01]  /*12420*/  LOP3.LUT R4, R4, 0xffffe000, RZ, 0xc0, !PT ;  /* 0xffffe00004047812 */ /* 0x000fe200078ec0ff */
[----:B------:R-:W-:Y:S01]  /*12430*/  IMAD.SHL.U32 R7, R7, 0x400, RZ ;  /* 0x0000040007077824 */ /* 0x000fe200078e00ff */
[----:B-----5:R-:W-:Y:S02]  /*12440*/  R2UR UR4, R61 ;  /* 0x000000003d0472ca */ /* 0x020fe400000e0000 */
[----:B------:R-:W-:Y:S02]  /*12450*/  IADD3 R0, R21, R4, R47 ;  /* 0x0000000415007210 */ /* 0x000fe40007ffe02f */
[----:B------:R-:W-:-:S02]  /*12460*/  LOP3.LUT R4, R226, 0x38, R5, 0xf8, !PT ;  /* 0x00000038e2047812 */ /* 0x000fc400078ef805 */
[----:B------:R-:W-:Y:S02]  /*12470*/  LOP3.LUT R21, R7, 0x7fffe000, RZ, 0xc0, !PT ;  /* 0x7fffe00007157812 */ /* 0x000fe400078ec0ff */
[----:B------:R-:W-:Y:S02]  /*12480*/  LOP3.LUT R20, R4, R60, RZ, 0x3c, !PT ;  /* 0x0000003c04147212 */ /* 0x000fe400078e3cff */
[----:B------:R-:W-:Y:S02]  /*12490*/  SHF.R.U32.HI R32, RZ, 0x10, R9 ;  /* 0x00000010ff207819 */ /* 0x000fe40000011609 */
[----:B------:R-:W-:Y:S02]  /*124a0*/  IADD3 R20, R20, R21, R47 ;  /* 0x0000001514147210 */ /* 0x000fe40007ffe02f */
[----:B------:R-:W-:Y:S01]  /*124b0*/  LEA R0, R0, UR4, 0x1 ;  /* 0x0000000400007c11 */ /* 0x000fe2000f8e08ff */
[----:B------:R-:W-:Y:S01]  /*124c0*/  HADD2.F32 R32, -RZ, R32.H0_H0 ;  /* 0x20000020ff207230 */ /* 0x000fe20000004100 */
[----:B------:R-:W-:Y:S01]  /*124d0*/  SHF.R.U64 R43, R52, 0x10, R53 ;  /* 0x00000010342b7819 */ /* 0x000fe20000001235 */
[----:B------:R-:W-:Y:S01]  /*124e0*/  IMAD R20, R20, 0x2, R17 ;  /* 0x0000000214147824 */ /* 0x000fe200078e0211 */
[----:B------:R-:W-:Y:S01]  /*124f0*/  SHF.R.U32.HI R52, RZ, 0x10, R53 ;  /* 0x00000010ff347819 */ /* 0x000fe20000011635 */
[----:B------:R-:W0:Y:S01]  /*12500*/  LDS.128 R4, [R0] ;  /* 0x0000000000047984 */ /* 0x000e220000000c00 */
[----:B------:R-:W-:-:S02]  /*12510*/  SHF.R.U64 R41, R8, 0x10, R9 ;  /* 0x0000001008297819 */ /* 0x000fc40000001209 */
[----:B------:R-:W-:Y:S01]  /*12520*/  SHF.R.U64 R39, R10, 0x10, R11 ;  /* 0x000000100a277819 */ /* 0x000fe2000000120b */
[----:B------:R-:W1:Y:S01]  /*12530*/  LDS.128 R24, [R20+0x12400] ;  /* 0x0124000014187984 */ /* 0x000e620000000c00 */
[--C-:B------:R-:W-:Y:S02]  /*12540*/  SHF.R.U64 R42, R54, 0x10, R55.reuse ;  /* 0x00000010362a7819 */ /* 0x100fe40000001237 */
[----:B------:R-:W-:Y:S02]  /*12550*/  SHF.R.U32.HI R54, RZ, 0x10, R55 ;  /* 0x00000010ff367819 */ /* 0x000fe40000011637 */
[----:B------:R-:W-:Y:S01]  /*12560*/  SHF.R.U32.HI R38, RZ, 0x10, R11 ;  /* 0x00000010ff267819 */ /* 0x000fe2000001160b */
[--C-:B0-----:R-:W-:Y:S02]  /*12570*/  HADD2.F32 R8, -RZ, R5.reuse.H0_H0 ;  /* 0x20000005ff087230 */ /* 0x101fe40000004100 */
[----:B------:R-:W-:Y:S02]  /*12580*/  HADD2.F32 R9, -RZ, R5.H1_H1 ;  /* 0x30000005ff097230 */ /* 0x000fe40000004100 */
        /* <DEDUP_REMOVED lines=9> */
[----:B------:R-:W-:-:S02]  /*12620*/  HADD2.F32 R8, -RZ, R79.H0_H0 ;  /* 0x2000004fff087230 */ /* 0x000fc40000004100 */
[-C--:B------:R-:W-:Y:S01]  /*12630*/  FMUL.FTZ R36, R25, R28.reuse ;  /* 0x0000001c19247220 */ /* 0x080fe20000410000 */
[----:B------:R-:W-:Y:S02]  /*12640*/  HADD2.F32 R5, -RZ, R4.H0_H0 ;  /* 0x20000004ff057230 */ /* 0x000fe40000004100 */
[----:B------:R-:W-:Y:S01]  /*12650*/  FFMA.FTZ R34, R9, R28, -R34 ;  /* 0x0000001c09227223 */ /* 0x000fe20000010822 */
[C---:B------:R-:W-:Y:S01]  /*12660*/  FMUL.FTZ R28, R21.reuse, R76 ;  /* 0x0000004c151c7220 */ /* 0x040fe20000410000 */
[----:B------:R-:W-:Y:S02]  /*12670*/  HADD2.F32 R29, -RZ, R26.H0_H0 ;  /* 0x2000001aff1d7230 */ /* 0x000fe40000004100 */
        /* <DEDUP_REMOVED lines=8> */
[----:B------:R-:W-:Y:S01]  /*12700*/  FFMA.FTZ R36, R9, R32, R36 ;  /* 0x0000002009247223 */ /* 0x000fe20000010024 */
[----:B------:R-:W-:Y:S02]  /*12710*/  HADD2.F32 R77, -RZ, R77.H1_H1 ;  /* 0x3000004dff4d7230 */ /* 0x000fe40000004100 */
[----:B------:R-:W-:Y:S01]  /*12720*/  FMUL.FTZ R9, R29, R8 ;  /* 0x000000081d097220 */ /* 0x000fe20000410000 */
[----:B------:R-:W-:-:S02]  /*12730*/  HADD2.F32 R80, -RZ, R80.H1_H1 ;  /* 0x30000050ff507230 */ /* 0x000fc40000004100 */
[----:B------:R-:W-:Y:S01]  /*12740*/  FFMA.FTZ R29, R10, R8, -R5 ;  /* 0x000000080a1d7223 */ /* 0x000fe20000010805 */
[----:B------:R-:W-:Y:S02]  /*12750*/  HADD2.F32 R11, -RZ, R7.H0_H0 ;  /* 0x20000007ff0b7230 */ /* 0x000fe40000004100 */
[C---:B------:R-:W-:Y:S01]  /*12760*/  FMUL.FTZ R32, R30.reuse, R77 ;  /* 0x0000004d1e207220 */ /* 0x040fe20000410000 */
[----:B------:R-:W-:Y:S02]  /*12770*/  HADD2.F32 R27, -RZ, R27.H1_H1 ;  /* 0x3000001bff1b7230 */ /* 0x000fe40000004100 */
[-C--:B------:R-:W-:Y:S01]  /*12780*/  FMUL.FTZ R30, R30, R80.reuse ;  /* 0x000000501e1e7220 */ /* 0x080fe20000410000 */
[----:B------:R-:W-:Y:S02]  /*12790*/  HADD2.F32 R28, -RZ, R38.H0_H0 ;  /* 0x20000026ff1c7230 */ /* 0x000fe40000004100 */
[----:B------:R-:W-:Y:S01]  /*127a0*/  FFMA.FTZ R32, R11, R80, -R32 ;  /* 0x000000500b207223 */ /* 0x000fe20000010820 */
[----:B------:R-:W-:-:S02]  /*127b0*/  HADD2.F32 R8, -RZ, R54.H0_H0 ;  /* 0x20000036ff087230 */ /* 0x000fc40000004100 */
[----:B------:R-:W-:Y:S01]  /*127c0*/  FFMA.FTZ R30, R11, R77, R30 ;  /* 0x0000004d0b1e7223 */ /* 0x000fe2000001001e */
[----:B------:R-:W-:Y:S02]  /*127d0*/  HADD2.F32 R7, -RZ, R7.H1_H1 ;  /* 0x30000007ff077230 */ /* 0x000fe40000004100 */
[C---:B------:R-:W-:Y:S01]  /*127e0*/  FMUL.FTZ R38, R27.reuse, R28 ;  /* 0x0000001c1b267220 */ /* 0x040fe20000410000 */
[----:B------:R-:W-:Y:S02]  /*127f0*/  HADD2.F32 R24, -RZ, R24.H1_H1 ;  /* 0x30000018ff187230 */ /* 0x000fe40000004100 */
[----:B------:R-:W-:Y:S01]  /*12800*/  FMUL.FTZ R40, R27, R8 ;  /* 0x000000081b287220 */ /* 0x000fe20000410000 */
[----:B------:R-:W-:Y:S02]  /*12810*/  HADD2.F32 R11, -RZ, R41.H0_H0 ;  /* 0x20000029ff0b7230 */ /* 0x000fe40000004100 */
[----:B------:R-:W-:Y:S01]  /*12820*/  FFMA.FTZ R10, R10, R25, R9 ;  /* 0x000000190a0a7223 */ /* 0x000fe20000010009 */
[----:B------:R-:W-:-:S02]  /*12830*/  HADD2.F32 R5, -RZ, R43.H0_H0 ;  /* 0x2000002bff057230 */ /* 0x000fc40000004100 */
[C---:B------:R-:W-:Y:S01]  /*12840*/  FFMA.FTZ R33, R7.reuse, R8, -R38 ;  /* 0x0000000807217223 */ /* 0x040fe20000010826 */
[----:B------:R-:W-:Y:S02]  /*12850*/  HADD2.F32 R26, -RZ, R26.H1_H1 ;  /* 0x3000001aff1a7230 */ /* 0x000fe40000004100 */
[----:B------:R-:W-:Y:S02]  /*12860*/  HADD2.F32 R21, -RZ, R39.H0_H0 ;  /* 0x20000027ff157230 */ /* 0x000fe40000004100 */
[----:B------:R-:W-:Y:S01]  /*12870*/  FFMA.FTZ R39, R7, R28, R40 ;  /* 0x0000001c07277223 */ /* 0x000fe20000010028 */
[----:B------:R-:W-:Y:S02]  /*12880*/  HADD2.F32 R9, -RZ, R42.H0_H0 ;  /* 0x2000002aff097230 */ /* 0x000fe40000004100 */
[C---:B------:R-:W-:Y:S01]  /*12890*/  FMUL.FTZ R7, R24.reuse, R11 ;  /* 0x0000000b18077220 */ /* 0x040fe20000410000 */
[----:B------:R-:W-:Y:S02]  /*128a0*/  HADD2.F32 R4, -RZ, R4.H1_H1 ;  /* 0x30000004ff047230 */ /* 0x000fe40000004100 */
[----:B------:R-:W-:Y:S01]  /*128b0*/  FMUL.FTZ R24, R24, R5 ;  /* 0x0000000518187220 */ /* 0x000fe20000410000 */
[----:B------:R-:W-:-:S02]  /*128c0*/  HADD2.F32 R6, -RZ, R6.H1_H1 ;  /* 0x30000006ff067230 */ /* 0x000fc40000004100 */
[C---:B------:R-:W-:Y:S01]  /*128d0*/  FMUL.FTZ R27, R26.reuse, R21 ;  /* 0x000000151a1b7220 */ /* 0x040fe20000410000 */
[----:B------:R-:W-:Y:S01]  /*128e0*/  FMUL.FTZ R26, R26, R9 ;  /* 0x000000091a1a7220 */ /* 0x000fe20000410000 */
[C---:B------:R-:W-:Y:S01]  /*128f0*/  FFMA.FTZ R25, R4.reuse, R11, R24 ;  /* 0x0000000b04197223 */ /* 0x040fe20000010018 */
[----:B------:R-:W-:Y:S01]  /*12900*/  FFMA.FTZ R8, R4, R5, -R7 ;  /* 0x0000000504087223 */ /* 0x000fe20000010807 */
[C---:B------:R-:W-:Y:S01]  /*12910*/  FFMA.FTZ R24, R6.reuse, R9, -R27 ;  /* 0x0000000906187223 */ /* 0x040fe2000001081b */
        /* <DEDUP_REMOVED lines=11> */
.L_x_5014:
[----:B------:R-:W-:Y:S05]  /*129d0*/  BSYNC B1 ;  /* 0x0000000000017941 */ /* 0x000fea0003800000 */
.L_x_5013:
[----:B------:R-:W-:Y:S05]  /*129e0*/  @P2 BRA `(.L_x_4986) ;  /* 0x0000000400a02947 */ /* 0x000fea0003800000 */
[----:B01----:R-:W-:Y:S01]  /*129f0*/  SHF.R.S32.HI R0, RZ, 0x1f, R195 ;  /* 0x0000001fff007819 */ /* 0x003fe200000114c3 */
[----:B------:R-:W-:Y:S01]  /*12a00*/  HADD2.F32 R25, -RZ, R72.H1_H1 ;  /* 0x30000048ff197230 */ /* 0x000fe20000004100 */
[----:B------:R-:W-:Y:S01]  /*12a10*/  LEA.HI R3, R3, R204, RZ, 0x1d ;  /* 0x000000cc03037211 */ /* 0x000fe200078fe8ff */
[--C-:B------:R-:W-:Y:S01]  /*12a20*/  HADD2.F32 R26, -RZ, R70.reuse.H1_H1 ;  /* 0x30000046ff1a7230 */ /* 0x100fe20000004100 */
[CC--:B------:R-:W-:Y:S01]  /*12a30*/  LEA.HI R5, R0.reuse, R195.reuse, RZ, 0x3 ;  /* 0x000000c300057211 */ /* 0x0c0fe200078f18ff */
[----:B------:R-:W-:Y:S01]  /*12a40*/  HADD2.F32 R70, -RZ, R70.H0_H0 ;  /* 0x20000046ff467230 */ /* 0x000fe20000004100 */
[----:B------:R-:W-:Y:S01]  /*12a50*/  LEA.HI R4, R0, R195, RZ, 0x6 ;  /* 0x000000c300047211 */ /* 0x000fe200078f30ff */
[----:B------:R-:W-:Y:S01]  /*12a60*/  HADD2.F32 R72, -RZ, R72.H0_H0 ;  /* 0x20000048ff487230 */ /* 0x000fe20000004100 */
[----:B------:R-:W-:Y:S02]  /*12a70*/  LOP3.LUT R5, R226, 0x38, R5, 0xf8, !PT ;  /* 0x00000038e2057812 */ /* 0x000fe400078ef805 */
[----:B------:R-:W-:Y:S01]  /*12a80*/  SHF.R.S32.HI R0, RZ, 0x1f, R3 ;  /* 0x0000001fff007819 */ /* 0x000fe20000011403 */
[----:B------:R-:W-:Y:S01]  /*12a90*/  IMAD.SHL.U32 R4, R4, 0x80, RZ ;  /* 0x0000008004047824 */ /* 0x000fe200078e00ff */
[----:B------:R-:W-:Y:S01]  /*12aa0*/  LOP3.LUT R7, R5, R60, RZ, 0x3c, !PT ;  /* 0x0000003c05077212 */ /* 0x000fe200078e3cff */
[----:B------:R-:W-:Y:S01]  /*12ab0*/  IMAD.SHL.U32 R5, R3, 0x8, RZ ;  /* 0x0000000803057824 */ /* 0x000fe200078e00ff */
[----:B------:R-:W-:-:S02]  /*12ac0*/  LEA.HI R3, R0, R3, RZ, 0x3 ;  /* 0x0000000300037211 */ /* 0x000fc400078f18ff */
[----:B-----5:R-:W-:Y:S02]  /*12ad0*/  R2UR UR4, R61 ;  /* 0x000000003d0472ca */ /* 0x020fe400000e0000 */
[----:B------:R-:W-:Y:S01]  /*12ae0*/  LOP3.LUT R0, R226, 0x38, R5, 0xf8, !PT ;  /* 0x00000038e2007812 */ /* 0x000fe200078ef805 */
[----:B------:R-:W-:Y:S01]  /*12af0*/  IMAD.SHL.U32 R3, R3, 0x400, RZ ;  /* 0x0000040003037824 */ /* 0x000fe200078e00ff */
[----:B------:R-:W-:Y:S02]  /*12b00*/  LOP3.LUT R4, R4, 0xffffe000, RZ, 0xc0, !PT ;  /* 0xffffe00004047812 */ /* 0x000fe400078ec0ff */
[----:B------:R-:W-:Y:S02]  /*12b10*/  LOP3.LUT R0, R0, R60, RZ, 0x3c, !PT ;  /* 0x0000003c00007212 */ /* 0x000fe400078e3cff */
[----:B------:R-:W-:Y:S02]  /*12b20*/  LOP3.LUT R3, R3, 0x7fffe000, RZ, 0xc0, !PT ;  /* 0x7fffe00003037812 */ /* 0x000fe400078ec0ff */
[----:B------:R-:W-:-:S02]  /*12b30*/  IADD3 R4, R7, R4, R47 ;  /* 0x0000000407047210 */ /* 0x000fc40007ffe02f */
[----:B------:R-:W-:Y:S02]  /*12b40*/  IADD3 R0, R0, R3, R47 ;  /* 0x0000000300007210 */ /* 0x000fe40007ffe02f */
[----:B------:R-:W-:Y:S02]  /*12b50*/  LEA R38, R4, UR4, 0x1 ;  /* 0x0000000404267c11 */ /* 0x000fe4000f8e08ff */
[----:B------:R-:W-:Y:S02]  /*12b60*/  LEA R0, R0, R17, 0x1 ;  /* 0x0000001100007211 */ /* 0x000fe400078e08ff */
[--C-:B------:R-:W-:Y:S01]  /*12b70*/  SHF.R.U64 R34, R14, 0x10, R15.reuse ;  /* 0x000000100e227819 */ /* 0x100fe2000000120f */
[----:B------:R-:W0:Y:S01]  /*12b80*/  LDS.128 R4, [R38] ;  /* 0x0000000026047984 */ /* 0x000e220000000c00 */
[----:B------:R-:W-:Y:S02]  /*12b90*/  SHF.R.U32.HI R33, RZ, 0x10, R15 ;  /* 0x00000010ff217819 */ /* 0x000fe4000001160f */
[--C-:B------:R-:W-:Y:S01]  /*12ba0*/  SHF.R.U64 R37, R56, 0x10, R57.reuse ;  /* 0x0000001038257819 */ /* 0x100fe20000001239 */
[----:B------:R-:W1:Y:S01]  /*12bb0*/  LDS.128 R8, [R0+0x12400] ;  /* 0x0124000000087984 */ /* 0x000e620000000c00 */
[----:B------:R-:W-:-:S02]  /*12bc0*/  SHF.R.U32.HI R56, RZ, 0x10, R57 ;  /* 0x00000010ff387819 */ /* 0x000fc40000011639 */
[--C-:B------:R-:W-:Y:S02]  /*12bd0*/  SHF.R.U32.HI R27, RZ, 0x10, R13.reuse ;  /* 0x00000010ff1b7819 */ /* 0x100fe4000001160d */
[----:B------:R-:W-:Y:S02]  /*12be0*/  SHF.R.U64 R35, R12, 0x10, R13 ;  /* 0x000000100c237819 */ /* 0x000fe4000000120d */
[--C-:B------:R-:W-:Y:S01]  /*12bf0*/  SHF.R.U64 R36, R58, 0x10, R59.reuse ;  /* 0x000000103a247819 */ /* 0x100fe2000000123b */
[----:B------:R-:W-:Y:S01]  /*12c00*/  HADD2.F32 R27, -RZ, R27.H0_H0 ;  /* 0x2000001bff1b7230 */ /* 0x000fe20000004100 */
[----:B------:R-:W-:Y:S01]  /*12c10*/  SHF.R.U32.HI R58, RZ, 0x10, R59 ;  /* 0x00000010ff3a7819 */ /* 0x000fe2000001163b */
[----:B0-----:R-:W-:Y:S02]  /*12c20*/  HADD2.F32 R12, -RZ, R5.H0_H0 ;  /* 0x20000005ff0c7230 */ /* 0x001fe40000004100 */
[----:B------:R-:W-:Y:S02]  /*12c30*/  HADD2.F32 R3, -RZ, R4.H0_H0 ;  /* 0x20000004ff037230 */ /* 0x000fe40000004100 */
[----:B-1----:R-:W-:-:S02]  /*12c40*/  HADD2.F32 R15, -RZ, R9.H0_H0 ;  /* 0x20000009ff0f7230 */ /* 0x002fc40000004100 */
[----:B------:R-:W-:Y:S02]  /*12c50*/  HADD2.F32 R20, -RZ, R9.H1_H1 ;  /* 0x30000009ff147230 */ /* 0x000fe40000004100 */
[----:B------:R-:W-:Y:S02]  /*12c60*/  HADD2.F32 R9, -RZ, R8.H0_H0 ;  /* 0x20000008ff097230 */ /* 0x000fe40000004100 */
[CC--:B------:R-:W-:Y:S01]  /*12c70*/  FMUL.FTZ R29, R15.reuse, R26.reuse ;  /* 0x0000001a0f1d7220 */ /* 0x0c0fe20000410000 */
[----:B------:R-:W-:Y:S01]  /*12c80*/  FMUL.FTZ R31, R15, R25 ;  /* 0x000000190f1f7220 */ /* 0x000fe20000410000 */
[----:B------:R-:W-:Y:S02]  /*12c90*/  HADD2.F32 R15, -RZ, R56.H0_H0 ;  /* 0x20000038ff0f7230 */ /* 0x000fe40000004100 */
[----:B------:R-:W-:Y:S01]  /*12ca0*/  FMUL.FTZ R28, R20, R27 ;  /* 0x0000001b141c7220 */ /* 0x000fe20000410000 */
[C---:B------:R-:W-:Y:S01]  /*12cb0*/  FFMA.FTZ R29, R12.reuse, R25, -R29 ;  /* 0x000000190c1d7223 */ /* 0x040fe2000001081d */
[----:B------:R-:W-:Y:S01]  /*12cc0*/  FFMA.FTZ R31, R12, R26, R31 ;  /* 0x0000001a0c1f7223 */ /* 0x000fe2000001001f */
[----:B------:R-:W-:-:S02]  /*12cd0*/  HADD2.F32 R5, -RZ, R5.H1_H1 ;  /* 0x30000005ff057230 */ /* 0x000fc40000004100 */
[----:B------:R-:W-:Y:S01]  /*12ce0*/  FMUL.FTZ R26, R20, R15 ;  /* 0x0000000f141a7220 */ /* 0x000fe20000410000 */
[C---:B------:R-:W-:Y:S01]  /*12cf0*/  FMUL.FTZ R12, R9.reuse, R70 ;  /* 0x00000046090c7220 */ /* 0x040fe20000410000 */
[----:B------:R-:W-:Y:S02]  /*12d00*/  HADD2.F32 R21, -RZ, R10.H0_H0 ;  /* 0x2000000aff157230 */ /* 0x000fe40000004100 */
[-C--:B------:R-:W-:Y:S01]  /*12d10*/  FMUL.FTZ R9, R9, R72.reuse ;  /* 0x0000004809097220 */ /* 0x080fe20000410000 */
[----:B------:R-:W-:Y:S02]  /*12d20*/  HADD2.F32 R20, -RZ, R71.H0_H0 ;  /* 0x20000047ff147230 */ /* 0x000fe40000004100 */
[----:B------:R-:W-:Y:S01]  /*12d30*/  FFMA.FTZ R72, R3, R72, -R12 ;  /* 0x0000004803487223 */ /* 0x000fe2000001080c */
[----:B------:R-:W-:Y:S02]  /*12d40*/  HADD2.F32 R13, -RZ, R6.H0_H0 ;  /* 0x20000006ff0d7230 */ /* 0x000fe40000004100 */
[----:B------:R-:W-:Y:S01]  /*12d50*/  FFMA.FTZ R30, R5, R27, R26 ;  /* 0x0000001b051e7223 */ /* 0x000fe2000001001a */
[----:B------:R-:W-:-:S02]  /*12d60*/  HADD2.F32 R24, -RZ, R11.H0_H0 ;  /* 0x2000000bff187230 */ /* 0x000fc40000004100 */
[----:B------:R-:W-:Y:S01]  /*12d70*/  FMUL.FTZ R26, R21, R20 ;  /* 0x00000014151a7220 */ /* 0x000fe20000410000 */
[----:B------:R-:W-:Y:S02]  /*12d80*/  HADD2.F32 R12, -RZ, R73.H0_H0 ;  /* 0x20000049ff0c7230 */ /* 0x000fe40000004100 */
[----:B------:R-:W-:Y:S01]  /*12d90*/  FFMA.FTZ R28, R5, R15, -R28 ;  /* 0x0000000f051c7223 */ /* 0x000fe2000001081c */
[----:B------:R-:W-:Y:S02]  /*12da0*/  HADD2.F32 R71, -RZ, R71.H1_H1 ;  /* 0x30000047ff477230 */ /* 0x000fe40000004100 */
[----:B------:R-:W-:Y:S01]  /*12db0*/  FFMA.FTZ R70, R3, R70, R9 ;  /* 0x0000004603467223 */ /* 0x000fe20000010009 */
[----:B------:R-:W-:Y:S02]  /*12dc0*/  HADD2.F32 R73, -RZ, R73.H1_H1 ;  /* 0x30000049ff497230 */ /* 0x000fe40000004100 */
[----:B------:R-:W-:Y:S01]  /*12dd0*/  FMUL.FTZ R32, R21, R12 ;  /* 0x0000000c15207220 */ /* 0x000fe20000410000 */
[----:B------:R-:W-:-:S02]  /*12de0*/  HADD2.F32 R14, -RZ, R7.H0_H0 ;  /* 0x20000007ff0e7230 */ /* 0x000fc40000004100 */
[C---:B------:R-:W-:Y:S01]  /*12df0*/  FFMA.FTZ R15, R13.reuse, R12, -R26 ;  /* 0x0000000c0d0f7223 */ /* 0x040fe2000001081a */
[C---:B------:R-:W-:Y:S01]  /*12e00*/  FMUL.FTZ R3, R24.reuse, R71 ;  /* 0x0000004718037220 */ /* 0x040fe20000410000 */
[----:B------:R-:W-:Y:S02]  /*12e10*/  HADD2.F32 R11, -RZ, R11.H1_H1 ;  /* 0x3000000bff0b7230 */ /* 0x000fe40000004100 */
[-C--:B------:R-:W-:Y:S01]  /*12e20*/  FMUL.FTZ R24, R24, R73.reuse ;  /* 0x0000004918187220 */ /* 0x080fe20000410000 */
[----:B------:R-:W-:Y:S02]  /*12e30*/  HADD2.F32 R26, -RZ, R33.H0_H0 ;  /* 0x20000021ff1a7230 */ /* 0x000fe40000004100 */
[----:B------:R-:W-:Y:S01]  /*12e40*/  FFMA.FTZ R32, R13, R20, R32 ;  /* 0x000000140d207223 */ /* 0x000fe20000010020 */
[----:B------:R-:W-:Y:S02]  /*12e50*/  HADD2.F32 R12, -RZ, R58.H0_H0 ;  /* 0x2000003aff0c7230 */ /* 0x000fe40000004100 */
[C---:B------:R-:W-:Y:S01]  /*12e60*/  FFMA.FTZ R73, R14.reuse, R73, -R3 ;  /* 0x000000490e497223 */ /* 0x040fe20000010803 */
[----:B------:R-:W-:Y:S01]  /*12e70*/  FFMA.FTZ R24, R14, R71, R24 ;  /* 0x000000470e187223 */ /* 0x000fe20000010018 */
[----:B------:R-:W-:-:S02]  /*12e80*/  HADD2.F32 R7, -RZ, R7.H1_H1 ;  /* 0x30000007ff077230 */ /* 0x000fc40000004100 */
[C---:B------:R-:W-:Y:S01]  /*12e90*/  FMUL.FTZ R20, R11.reuse, R26 ;  /* 0x0000001a0b147220 */ /* 0x040fe20000410000 */
[-C--:B------:R-:W-:Y:S01]  /*12ea0*/  FMUL.FTZ R14, R11, R12.reuse ;  /* 0x0000000c0b0e7220 */ /* 0x080fe20000410000 */
[----:B------:R-:W-:Y:S02]  /*12eb0*/  HADD2.F32 R8, -RZ, R8.H1_H1 ;  /* 0x30000008ff087230 */ /* 0x000fe40000004100 */
[----:B------:R-:W-:Y:S02]  /*12ec0*/  HADD2.F32 R10, -RZ, R10.H1_H1 ;  /* 0x3000000aff0a7230 */ /* 0x000fe40000004100 */
[C---:B------:R-:W-:Y:S01]  /*12ed0*/  FFMA.FTZ R20, R7.reuse, R12, -R20 ;  /* 0x0000000c07147223 */ /* 0x040fe20000010814 */
[----:B------:R-:W-:Y:S02]  /*12ee0*/  HADD2.F32 R9, -RZ, R35.H0_H0 ;  /* 0x20000023ff097230 */ /* 0x000fe40000004100 */
[----:B------:R-:W-:Y:S01]  /*12ef0*/  FFMA.FTZ R25, R7, R26, R14 ;  /* 0x0000001a07197223 */ /* 0x000fe2000001000e */
[----:B------:R-:W-:-:S02]  /*12f00*/  HADD2.F32 R11, -RZ, R34.H0_H0 ;  /* 0x20000022ff0b7230 */ /* 0x000fc40000004100 */
[----:B------:R-:W-:Y:S02]  /*12f10*/  HADD2.F32 R3, -RZ, R37.H0_H0 ;  /* 0x20000025ff037230 */ /* 0x000fe40000004100 */
[----:B------:R-:W-:Y:S01]  /*12f20*/  FMUL.FTZ R7, R8, R9 ;  /* 0x0000000908077220 */ /* 0x000fe20000410000 */
[----:B------:R-:W-:Y:S02]  /*12f30*/  HADD2.F32 R5, -RZ, R36.H0_H0 ;  /* 0x20000024ff057230 */ /* 0x000fe40000004100 */
        /* <DEDUP_REMOVED lines=19> */
.L_x_4986:
[----:B------:R-:W-:Y:S05]  /*13070*/  BSYNC B0 ;  /* 0x0000000000007941 */ /* 0x000fea0003800000 */
.L_x_4964:
        /* <DEDUP_REMOVED lines=8> */
.L_x_4962:
[----:B01-3--:R-:W3:Y:S02]  /*13100*/  LDL R0, [R1+0x3c] ;  /* 0x00003c0001007983 */ /* 0x00bee40000100800 */
[----:B---3--:R-:W-:-:S13]  /*13110*/  R2UR UR4, R0 ;  /* 0x00000000000472ca */ /* 0x008fda00000e0000 */
[----:B------:R-:W-:-:S05]  /*13120*/  IMAD.U32 R0, RZ, RZ, UR4 ;  /* 0x00000004ff007e24 */ /* 0x000fca000f8e00ff */
[----:B------:R-:W-:-:S13]  /*13130*/  ISETP.NE.AND P0, PT, R0, 0x3, PT ;  /* 0x000000030000780c */ /* 0x000fda0003f05270 */
[----:B------:R-:W-:Y:S05]  /*13140*/  @!P0 BRA `(.L_x_5015) ;  /* 0x0000000000048947 */ /* 0x000fea0003800000 */
[----:B------:R-:W-:Y:S01]  /*13150*/  BPT.TRAP 0x1 ;  /* 0x000000040000795c */ /* 0x000fe20000300000 */
.L_x_5015:
[----:B--2-4-:R-:W-:Y:S01]  /*13160*/  IMAD R3, R194, 0x8, R17 ;  /* 0x00000008c2037824 */ /* 0x014fe200078e0211 */
[----:B------:R-:W-:-:S04]  /*13170*/  SHF.L.U32 R0, R197, 0x1f, RZ ;  /* 0x0000001fc5007819 */ /* 0x000fc800000006ff */
[----:B------:R0:W1:Y:S01]  /*13180*/  SYNCS.PHASECHK.TRANS64.TRYWAIT P1, [R3+URZ+0x30830], R0 ;  /* 0x03083000030075a7 */ /* 0x000062000802017f */
[----:B------:R-:W-:Y:S05]  /*13190*/  @!P0 BRA `(.L_x_5016) ;  /* 0x0000000000048947 */ /* 0x000fea0003800000 */
[----:B------:R-:W-:Y:S01]  /*131a0*/  BPT.TRAP 0x1 ;  /* 0x000000040000795c */ /* 0x000fe20000300000 */
.L_x_5016:
[----:B-1----:R-:W-:Y:S05]  /*131b0*/  @P1 BRA `(.L_x_5017) ;  /* 0x0000000000081947 */ /* 0x002fea0003800000 */
[----:B------:R-:W1:Y:S02]  /*131c0*/  SYNCS.PHASECHK.TRANS64.TRYWAIT P1, [R3+URZ+0x30830], R0 ;  /* 0x03083000030075a7 */ /* 0x000e64000802017f */
[----:B-1----:R-:W-:Y:S05]  /*131d0*/  @!P1 BRA `(.L_x_5018) ;  /* 0x000001a400c49947 */ /* 0x002fea0003800000 */
.L_x_5017:
[----:B------:R-:W-:Y:S05]  /*131e0*/  WARPSYNC.ALL ;  /* 0x0000000000007948 */ /* 0x000fea0003800000 */
[----:B01----:R-:W-:Y:S01]  /*131f0*/  VIADD R0, R17, 0x1e400 ;  /* 0x0001e40011007836 */ /* 0x003fe20000000000 */
[----:B------:R-:W-:Y:S01]  /*13200*/  R2UR UR4, R68 ;  /* 0x00000000440472ca */ /* 0x000fe200000e0000 */
[----:B------:R-:W-:Y:S01]  /*13210*/  IMAD.MOV.U32 R5, RZ, RZ, 0x40000040 ;  /* 0x40000040ff057424 */ /* 0x000fe200078e00ff */
[----:B-----5:R-:W-:Y:S01]  /*13220*/  WARPGROUP.ARRIVE ;  /* 0x00000000000079c5 */ /* 0x020fe20000000000 */
[----:B------:R-:W-:Y:S01]  /*13230*/  UMOV UR9, 0x40000040 ;  /* 0x4000004000097882 */ /* 0x000fe20000000000 */
[----:B------:R-:W-:Y:S01]  /*13240*/  SHF.R.U32.HI R0, RZ, 0x4, R0 ;  /* 0x00000004ff007819 */ /* 0x000fe20000011600 */
[----:B------:R-:W-:Y:S01]  /*13250*/  IMAD.MOV.U32 R7, RZ, RZ, 0x40000040 ;  /* 0x40000040ff077424 */ /* 0x000fe200078e00ff */
[----:B------:R-:W-:Y:S01]  /*13260*/  R2UR UR11, R5 ;  /* 0x00000000050b72ca */ /* 0x000fe200000e0000 */
[----:B------:R-:W-:Y:S01]  /*13270*/  IMAD.U32 R9, RZ, RZ, UR9 ;  /* 0x00000009ff097e24 */ /* 0x000fe2000f8e00ff */
[----:B------:R-:W-:Y:S01]  /*13280*/  LOP3.LUT R0, R0, 0x3fff, RZ, 0xc0, !PT ;  /* 0x00003fff00007812 */ /* 0x000fe200078ec0ff */
[----:B------:R-:W-:Y:S01]  /*13290*/  UMOV UR57, 0x40000040 ;  /* 0x4000004000397882 */ /* 0x000fe20000000000 */
[----:B------:R-:W-:Y:S01]  /*132a0*/  UMOV UR53, 0x40000040 ;  /* 0x4000004000357882 */ /* 0x000fe20000000000 */
[----:B------:R-:W-:Y:S01]  /*132b0*/  UMOV UR49, 0x40000040 ;  /* 0x4000004000317882 */ /* 0x000fe20000000000 */
[----:B------:R-:W-:Y:S01]  /*132c0*/  LOP3.LUT R218, R0, 0x10000, RZ, 0xfc, !PT ;  /* 0x0001000000da7812 */ /* 0x000fe200078efcff */
[----:B------:R-:W-:Y:S01]  /*132d0*/  ULOP3.LUT UR4, UR4, 0x10000, URZ, 0xfc, !UPT ;  /* 0x0001000004047892 */ /* 0x000fe2000f8efc3f */
[----:B------:R-:W-:Y:S01]  /*132e0*/  IMAD.MOV.U32 R5, RZ, RZ, 0x40000040 ;  /* 0x40000040ff057424 */ /* 0x000fe200078e00ff */
[----:B------:R-:W-:Y:S01]  /*132f0*/  UMOV UR45, 0x40000040 ;  /* 0x40000040002d7882 */ /* 0x000fe20000000000 */
[----:B------:R-:W-:Y:S01]  /*13300*/  UMOV UR41, 0x40000040 ;  /* 0x4000004000297882 */ /* 0x000fe20000000000 */
[----:B------:R-:W-:Y:S01]  /*13310*/  IMAD R4, R194, 0x900, R218 ;  /* 0x00000900c2047824 */ /* 0x000fe200078e02da */
[----:B------:R-:W-:Y:S01]  /*13320*/  UIADD3 UR5, UR4, 0x2, URZ ;  /* 0x0000000204057890 */ /* 0x000fe2000fffe03f */
[----:B------:R-:W-:Y:S01]  /*13330*/  R2UR UR39, R5 ;  /* 0x00000000052772ca */ /* 0x000fe200000e0000 */
[----:B------:R-:W-:Y:S01]  /*13340*/  UMOV UR8, UR4 ;  /* 0x0000000400087c82 */ /* 0x000fe20008000000 */
[C---:B------:R-:W-:Y:S01]  /*13350*/  VIADD R6, R4.reuse, 0x2 ;  /* 0x0000000204067836 */ /* 0x040fe20000000000 */
[----:B------:R-:W-:Y:S01]  /*13360*/  R2UR UR10, R4 ;  /* 0x00000000040a72ca */ /* 0x000fe200000e0000 */
[----:B------:R-:W-:Y:S01]  /*13370*/  IMAD.U32 R8, RZ, RZ, UR8 ;  /* 0x00000008ff087e24 */ /* 0x000fe2000f8e00ff */
[----:B------:R-:W-:-:S02]  /*13380*/  UIADD3 UR56, UR4, 0x404, URZ ;  /* 0x0000040404387890 */ /* 0x000fc4000fffe03f */
[----:B------:R-:W-:Y:S02]  /*13390*/  UIADD3 UR52, UR4, 0x406, URZ ;  /* 0x0000040604347890 */ /* 0x000fe4000fffe03f */
[----:B------:R0:W-:Y:S01]  /*133a0*/  STL.64 [R1+0x28], R8 ;  /* 0x0000280801007387 */ /* 0x0001e20000100a00 */
[----:B------:R-:W-:Y:S02]  /*133b0*/  UIADD3 UR48, UR4, 0x800, URZ ;  /* 0x0000080004307890 */ /* 0x000fe4000fffe03f */
[----:B------:R-:W-:Y:S02]  /*133c0*/  UIADD3 UR44, UR4, 0x802, URZ ;  /* 0x00000802042c7890 */ /* 0x000fe4000fffe03f */
[----:B------:R-:W-:Y:S02]  /*133d0*/  UIADD3 UR40, UR4, 0x804, URZ ;  /* 0x0000080404287890 */ /* 0x000fe4000fffe03f */
[----:B------:R-:W-:Y:S01]  /*133e0*/  HGMMA.64x96x16.F32 R24, gdesc[UR8], RZ, !UPT, gsb0 ;  /* 0x01600000081879f0 */ /* 0x000fe2000c0008ff */
        /* <DEDUP_REMOVED lines=8> */
[----:B------:R-:W-:Y:S01]  /*13470*/  IMAD.U32 R9, RZ, RZ, UR9 ;  /* 0x00000009ff097e24 */ /* 0x000fe2000f8e00ff */
[----:B------:R-:W-:Y:S01]  /*13480*/  UIADD3 UR36, UR4, 0x806, URZ ;  /* 0x0000080604247890 */ /* 0x000fe2000fffe03f */
[----:B------:R-:W-:-:S03]  /*13490*/  UMOV UR37, 0x40000040 ;  /* 0x4000004000257882 */ /* 0x000fc60000000000 */
        /* <DEDUP_REMOVED lines=10> */
[----:B------:R-:W-:Y:S02]  /*13540*/  IMAD.MOV.U32 R7, RZ, RZ, 0x40000040 ;  /* 0x40000040ff077424 */ /* 0x000fe400078e00ff */
        /* <DEDUP_REMOVED lines=38> */
[----:B0-----:R-:W-:Y:S02]  /*137b0*/  IMAD.U32 R8, RZ, RZ, UR8 ;  /* 0x00000008ff087e24 */ /* 0x001fe4000f8e00ff */
[----:B------:R-:W-:Y:S01]  /*137c0*/  IMAD.U32 R9, RZ, RZ, UR9 ;  /* 0x00000009ff097e24 */ /* 0x000fe2000f8e00ff */
[----:B------:R-:W-:Y:S01]  /*137d0*/  R2UR UR58, R6 ;  /* 0x00000000063a72ca */ /* 0x000fe200000e0000 */
[----:B------:R-:W-:Y:S01]  /*137e0*/  VIADD R6, R4, 0x306 ;  /* 0x0000030604067836 */ /* 0x000fe20000000000 */
[----:B------:R-:W-:Y:S01]  /*137f0*/  R2UR UR59, R7 ;  /* 0x00000000073b72ca */ /* 0x000fe200000e0000 */
[----:B------:R-:W-:Y:S01]  /*13800*/  IMAD.MOV.U32 R7, RZ, RZ, 0x40000040 ;  /* 0x40000040ff077424 */ /* 0x000fe200078e00ff */
[----:B------:R0:W-:Y:S02]  /*13810*/  STL.64 [R1], R8 ;  /* 0x0000000801007387 */ /* 0x0001e40000100a00 */
[----:B------:R-:W-:Y:S01]  /*13820*/  R2UR UR54, R6 ;  /* 0x00000000063672ca */ /* 0x000fe200000e0000 */
[----:B------:R-:W-:Y:S01]  /*13830*/  VIADD R6, R4, 0x600 ;  /* 0x0000060004067836 */ /* 0x000fe20000000000 */
[----:B------:R-:W-:Y:S01]  /*13840*/  R2UR UR55, R7 ;  /* 0x00000000073772ca */ /* 0x000fe200000e0000 */
[----:B------:R-:W-:-:S03]  /*13850*/  IMAD.MOV.U32 R7, RZ, RZ, 0x40000040 ;  /* 0x40000040ff077424 */ /* 0x000fc600078e00ff */
[----:B------:R-:W-:Y:S01]  /*13860*/  R2UR UR50, R6 ;  /* 0x00000000063272ca */ /* 0x000fe200000e0000 */
[----:B------:R-:W-:Y:S01]  /*13870*/  VIADD R6, R4, 0x602 ;  /* 0x0000060204067836 */ /* 0x000fe20000000000 */
[----:B------:R-:W-:Y:S01]  /*13880*/  R2UR UR51, R7 ;  /* 0x00000000073372ca */ /* 0x000fe200000e0000 */
[----:B------:R-:W-:-:S03]  /*13890*/  IMAD.MOV.U32 R7, RZ, RZ, 0x40000040 ;  /* 0x40000040ff077424 */ /* 0x000fc600078e00ff */
[----:B------:R-:W-:Y:S01]  /*138a0*/  R2UR UR46, R6 ;  /* 0x00000000062e72ca */ /* 0x000fe200000e0000 */
[C---:B------:R-:W-:Y:S01]  /*138b0*/  VIADD R6, R4.reuse, 0x604 ;  /* 0x0000060404067836 */ /* 0x040fe20000000000 */
[----:B------:R-:W-:Y:S01]  /*138c0*/  R2UR UR47, R7 ;  /* 0x00000000072f72ca */ /* 0x000fe200000e0000 */
[----:B------:R-:W-:Y:S01]  /*138d0*/  VIADD R4, R4, 0x606 ;  /* 0x0000060604047836 */ /* 0x000fe20000000000 */
[----:B------:R-:W-:Y:S02]  /*138e0*/  MOV R7, 0x40000040 ;  /* 0x4000004000077802 */ /* 0x000fe40000000f00 */
        /* <DEDUP_REMOVED lines=27> */
.L_x_5019:
[----:B------:R-:W2:Y:S01]  /*13aa0*/  LDL R0, [R1+0x44] ;  /* 0x0000440001007983 */ /* 0x000ea20000100800 */
[----:B------:R-:W0:Y:S03]  /*13ab0*/  LDC R94, c[0x0][0x448] ;  /* 0x00011200ff5e7b82 */ /* 0x000e260000000800 */
[----:B------:R-:W2:Y:S01]  /*13ac0*/  LDL R92, [R1+0x38] ;  /* 0x00003800015c7983 */ /* 0x000ea20000100800 */
[----:B------:R-:W-:Y:S01]  /*13ad0*/  LOP3.LUT R16, R16, 0xffefffff, RZ, 0xc0, !PT ;  /* 0xffefffff10107812 */ /* 0x000fe200078ec0ff */
[----:B------:R-:W-:Y:S02]  /*13ae0*/  ULDC UR4, c[0x0][0x9dc] ;  /* 0x0002770000047ab9 */ /* 0x000fe40000000800 */
[----:B------:R-:W-:Y:S01]  /*13af0*/  IMAD.U32 R9, RZ, RZ, UR4 ;  /* 0x00000004ff097e24 */ /* 0x000fe2000f8e00ff */
[----:B------:R-:W1:Y:S04]  /*13b00*/  LDC.64 R10, c[0x0][0x9e0] ;  /* 0x00027800ff0a7b82 */ /* 0x000e680000000a00 */
[----:B------:R-:W-:-:S02]  /*13b10*/  LOP3.LUT R6, RZ, R9, RZ, 0x33, !PT ;  /* 0x00000009ff067212 */ /* 0x000fc400078e33ff */
[----:B0-----:R-:W-:-:S13]  /*13b20*/  ISETP.NE.AND P1, PT, R94, 0x1, PT ;  /* 0x000000015e00780c */ /* 0x001fda0003f25270 */
[----:B------:R-:W0:Y:S01]  /*13b30*/  @P1 LDC R5, c[0x0][0x44c] ;  /* 0x00011300ff051b82 */ /* 0x000e220000000800 */
[----:B------:R-:W-:-:S04]  /*13b40*/  @P1 LOP3.LUT R16, R16, 0x100000, RZ, 0xfc, !PT ;  /* 0x0010000010101812 */ /* 0x000fc800078efcff */
[----:B------:R-:W-:-:S03]  /*13b50*/  LOP3.LUT R16, R16, 0xfff7ffff, RZ, 0xc0, !PT ;  /* 0xfff7ffff10107812 */ /* 0x000fc600078ec0ff */
[----:B------:R-:W3:Y:S01]  /*13b60*/  @P1 LDC R7, c[0x0][0x450] ;  /* 0x00011400ff071b82 */ /* 0x000ee20000000800 */
[----:B--2---:R-:W-:-:S04]  /*13b70*/  IMAD.IADD R12, R0, 0x1, R92 ;  /* 0x00000001000c7824 */ /* 0x004fc800078e025c */
[----:B0-----:R-:W-:-:S05]  /*13b80*/  @P1 IMAD.HI.U32 R0, R12, R5, RZ ;  /* 0x000000050c001227 */ /* 0x001fca00078e00ff */
[----:B---3--:R-:W-:Y:S01]  /*13b90*/  @P1 SHF.R.U32.HI R12, RZ, R7, R0 ;  /* 0x00000007ff0c1219 */ /* 0x008fe20000011600 */
[----:B------:R-:W-:Y:S01]  /*13ba0*/  VIADD R0, R3, 0x30840 ;  /* 0x0003084003007836 */ /* 0x000fe20000000000 */
[----:B-1----:R-:W-:Y:S01]  /*13bb0*/  ISETP.GE.AND P1, PT, R11, 0x1, PT ;  /* 0x000000010b00780c */ /* 0x002fe20003f26270 */
[----:B------:R-:W-:Y:S02]  /*13bc0*/  IMAD.MOV.U32 R3, RZ, RZ, -0x60 ;  /* 0xffffffa0ff037424 */ /* 0x000fe400078e00ff */
[----:B------:R-:W0:Y:S01]  /*13bd0*/  SHFL.IDX PT, R5, R12, RZ, 0x1c1f ;  /* 0x001c1fff0c057589 */ /* 0x000e2200000e0000 */
[----:B------:R-:W-:Y:S01]  /*13be0*/  PRMT R0, R205, 0x654, R0 ;  /* 0x00000654cd007816 */ /* 0x000fe20000000000 */
[----:B------:R-:W-:-:S03]  /*13bf0*/  IMAD R4, R2, R3, 0x61 ;  /* 0x0000006102047424 */ /* 0x000fc600078e0203 */
[----:B------:R1:W-:Y:S01]  /*13c00*/  SYNCS.ARRIVE.TRANS64.RED.A1T0 RZ, [R0+URZ], RZ ;  /* 0x000000ff00ff79a7 */ /* 0x0003e2000810043f */
[----:B------:R-:W-:Y:S01]  /*13c10*/  VIADD R74, R4, 0xffffffff ;  /* 0xffffffff044a7836 */ /* 0x000fe20000000000 */
[----:B------:R-:W-:-:S03]  /*13c20*/  IADD3 R3, R201, R4, -R227 ;  /* 0x00000004c9037210 */ /* 0x000fc60007ffe8e3 */
[----:B------:R-:W-:Y:S02]  /*13c30*/  @P1 LOP3.LUT R16, R16, 0x80000, RZ, 0xfc, !PT ;  /* 0x0008000010101812 */ /* 0x000fe400078efcff */
[----:B------:R-:W-:Y:S02]  /*13c40*/  IMAD.IADD R3, R3, 0x1, -R200 ;  /* 0x0000000103037824 */ /* 0x000fe400078e0ac8 */
[----:B-1----:R-:W-:Y:S02]  /*13c50*/  IMAD R0, R2, -0x60, R201 ;  /* 0xffffffa002007824 */ /* 0x002fe400078e02c9 */
[C---:B------:R-:W-:Y:S01]  /*13c60*/  IMAD.IADD R85, R3.reuse, 0x1, R10 ;  /* 0x0000000103557824 */ /* 0x040fe200078e020a */
[----:B------:R-:W-:Y:S02]  /*13c70*/  IADD3 R72, R3, R6, RZ ;  /* 0x0000000603487210 */ /* 0x000fe40007ffe0ff */
[----:B------:R-:W-:Y:S01]  /*13c80*/  IADD3 R14, -R227, 0x60, R0 ;  /* 0x00000060e30e7810 */ /* 0x000fe20007ffe100 */
[----:B------:R-:W-:-:S02]  /*13c90*/  IMAD.IADD R0, R74, 0x1, -R227 ;  /* 0x000000014a007824 */ /* 0x000fc400078e0ae3 */
[----:B0-----:R-:W-:Y:S01]  /*13ca0*/  IMAD.IADD R8, R72, 0x1, R5 ;  /* 0x0000000148087824 */ /* 0x001fe200078e0205 */
        /* <DEDUP_REMOVED lines=13> */
.L_x_5022:
[----:B------:R-:W-:-:S13]  /*13d80*/  ISETP.NE.AND P1, PT, R11, 0x1, PT ;  /* 0x000000010b00780c */ /* 0x000fda0003f25270 */
[----:B------:R-:W0:Y:S02]  /*13d90*/  @P1 LDC.64 R4, c[0x0][0x9e8] ;  /* 0x00027a00ff041b82 */ /* 0x000e240000000a00 */
[----:B0-----:R-:W-:-:S05]  /*13da0*/  @P1 IMAD.HI.U32 R4, R3, R4, RZ ;  /* 0x0000000403041227 */ /* 0x001fca00078e00ff */
[----:B------:R-:W-:-:S07]  /*13db0*/  @P1 SHF.R.U32.HI R3, RZ, R5, R4 ;  /* 0x00000005ff031219 */ /* 0x000fce0000011604 */
.L_x_5023:
[----:B------:R-:W-:Y:S05]  /*13dc0*/  BSYNC B0 ;  /* 0x0000000000007941 */ /* 0x000fea0003800000 */
.L_x_5021:
[----:B------:R-:W-:-:S05]  /*13dd0*/  IMAD R3, R3, R11, R0 ;  /* 0x0000000b03037224 */ /* 0x000fca00078e0200 */
[----:B------:R-:W-:Y:S02]  /*13de0*/  VIMNMX R8, R8, R3, !PT ;  /* 0x0000000308087248 */ /* 0x000fe40007fe0100 */
[----:B------:R-:W-:-:S07]  /*13df0*/  VIADDMNMX R6, R3, R11, R6, PT ;  /* 0x0000000b03067246 */ /* 0x000fce0003800106 */
.L_x_5020:
        /* <DEDUP_REMOVED lines=131> */
.L_x_5026:
[----:B------:R-:W-:-:S13]  /*14630*/  ISETP.NE.AND P5, PT, R11, 0x1, PT ;  /* 0x000000010b00780c */ /* 0x000fda0003fa5270 */
[----:B------:R-:W0:Y:S02]  /*14640*/  @P5 LDC.64 R4, c[0x0][0x9e8] ;  /* 0x00027a00ff045b82 */ /* 0x000e240000000a00 */
[----:B0-----:R-:W-:-:S05]  /*14650*/  @P5 IMAD.HI.U32 R4, R85, R4, RZ ;  /* 0x0000000455045227 */ /* 0x001fca00078e00ff */
[----:B------:R-:W-:-:S07]  /*14660*/  @P5 SHF.R.U32.HI R85, RZ, R5, R4 ;  /* 0x00000005ff555219 */ /* 0x000fce0000011604 */
.L_x_5027:
[----:B------:R-:W-:Y:S05]  /*14670*/  BSYNC B0 ;  /* 0x0000000000007941 */ /* 0x000fea0003800000 */
.L_x_5025:
[----:B------:R-:W-:-:S05]  /*14680*/  IMAD R85, R85, R11, R0 ;  /* 0x0000000b55557224 */ /* 0x000fca00078e0200 */
[----:B------:R-:W-:Y:S02]  /*14690*/  VIMNMX R8, R8, R85, !PT ;  /* 0x0000005508087248 */ /* 0x000fe40007fe0100 */
[----:B------:R-:W-:-:S07]  /*146a0*/  VIADDMNMX R6, R85, R11, R6, PT ;  /* 0x0000000b55067246 */ /* 0x000fce0003800106 */
.L_x_5024:
[----:B------:R-:W-:Y:S01]  /*146b0*/  ISETP.GT.AND P1, PT, R8, 0x1, !P1 ;  /* 0x000000010800780c */ /* 0x000fe20004f24270 */
[----:B------:R-:W-:Y:S01]  /*146c0*/  ULDC UR4, c[0x0][0x988] ;  /* 0x0002620000047ab9 */ /* 0x000fe20000000800 */
[----:B------:R-:W-:Y:S02]  /*146d0*/  FMNMX.FTZ R0, R24, R83, !PT ;  /* 0x0000005318007209 */ /* 0x000fe40007810000 */
[----:B------:R-:W-:Y:S02]  /*146e0*/  ISETP.LT.OR P1, PT, R6, 0x2, P1 ;  /* 0x000000020600780c */ /* 0x000fe40000f21670 */
[----:B------:R-:W-:Y:S02]  /*146f0*/  ISETP.GT.AND P6, PT, R8, 0x8, !P6 ;  /* 0x000000080800780c */ /* 0x000fe400077c4270 */
[----:B------:R-:W-:Y:S02]  /*14700*/  FSEL R97, R27, -INF , !P1 ;  /* 0xff8000001b617808 */ /* 0x000fe40004800000 */
[----:B------:R-:W-:-:S02]  /*14710*/  ISETP.NE.AND P1, PT, R76, RZ, PT ;  /* 0x000000ff4c00720c */ /* 0x000fc40003f25270 */
[----:B------:R-:W-:Y:S02]  /*14720*/  FMNMX.FTZ R0, R79, R0, !PT ;  /* 0x000000004f007209 */ /* 0x000fe40007810000 */
[----:B------:R-:W-:Y:S02]  /*14730*/  ISETP.GT.AND P1, PT, R8, 0x9, !P1 ;  /* 0x000000090800780c */ /* 0x000fe40004f24270 */
[C---:B------:R-:W-:Y:S02]  /*14740*/  ISETP.LT.OR P6, PT, R6.reuse, 0x9, P6 ;  /* 0x000000090600780c */ /* 0x040fe400037c1670 */
[----:B------:R-:W-:Y:S02]  /*14750*/  ISETP.LT.OR P1, PT, R6, 0xa, P1 ;  /* 0x0000000a0600780c */ /* 0x000fe40000f21670 */
[----:B------:R-:W-:Y:S02]  /*14760*/  FMNMX.FTZ R0, R73, R0, !PT ;  /* 0x0000000049007209 */ /* 0x000fe40007810000 */
[----:B------:R-:W-:-:S02]  /*14770*/  FSEL R95, R31, -INF , !P1 ;  /* 0xff8000001f5f7808 */ /* 0x000fc40004800000 */
[----:B------:R-:W-:Y:S02]  /*14780*/  ISETP.NE.AND P1, PT, R78, RZ, PT ;  /* 0x000000ff4e00720c */ /* 0x000fe40003f25270 */
[----:B------:R-:W-:Y:S02]  /*14790*/  FSEL R5, R30, -INF , !P6 ;  /* 0xff8000001e057808 */ /* 0x000fe40007000000 */
[----:B------:R-:W-:Y:S02]  /*147a0*/  ISETP.GT.AND P1, PT, R8, 0x10, !P1 ;  /* 0x000000100800780c */ /* 0x000fe40004f24270 */
[----:B------:R-:W-:Y:S02]  /*147b0*/  ISETP.NE.AND P6, PT, R80, RZ, PT ;  /* 0x000000ff5000720c */ /* 0x000fe40003fc5270 */
[----:B------:R-:W-:Y:S02]  /*147c0*/  ISETP.LT.OR P1, PT, R6, 0x11, P1 ;  /* 0x000000110600780c */ /* 0x000fe40000f21670 */
[----:B------:R-:W-:-:S02]  /*147d0*/  FMNMX.FTZ R0, R77, R0, !PT ;  /* 0x000000004d007209 */ /* 0x000fc40007810000 */
[----:B------:R-:W-:Y:S02]  /*147e0*/  FSEL R27, R34, -INF , !P1 ;  /* 0xff800000221b7808 */ /* 0x000fe40004800000 */
[----:B------:R-:W-:Y:S02]  /*147f0*/  ISETP.NE.AND P1, PT, R32, RZ, PT ;  /* 0x000000ff2000720c */ /* 0x000fe40003f25270 */
[----:B------:R-:W-:Y:S02]  /*14800*/  FMNMX.FTZ R0, R33, R0, !PT ;  /* 0x0000000021007209 */ /* 0x000fe40007810000 */
[----:B------:R-:W-:Y:S02]  /*14810*/  ISETP.GT.AND P1, PT, R8, 0x11, !P1 ;  /* 0x000000110800780c */ /* 0x000fe40004f24270 */
[----:B------:R-:W-:Y:S02]  /*14820*/  ISETP.NE.AND P5, PT, R36, RZ, PT ;  /* 0x000000ff2400720c */ /* 0x000fe40003fa5270 */
        /* <DEDUP_REMOVED lines=39> */
[----:B------:R-:W-:Y:S02]  /*14aa0*/  ISETP.NE.AND P5, PT, R87, RZ, PT ;  /* 0x000000ff5700720c */ /* 0x000fe40003fa5270 */
[----:B------:R-:W-:Y:S02]  /*14ab0*/  FSEL R87, R47, -INF , !P1 ;  /* 0xff8000002f577808 */ /* 0x000fe40004800000 */
[----:B------:R-:W-:Y:S02]  /*14ac0*/  FMNMX.FTZ R0, R7, R0, !PT ;  /* 0x0000000007007209 */ /* 0x000fe40007810000 */
[----:B------:R-:W-:-:S02]  /*14ad0*/  ISETP.NE.AND P1, PT, R86, RZ, PT ;  /* 0x000000ff5600720c */ /* 0x000fc40003f25270 */
[----:B------:R-:W-:Y:S01]  /*14ae0*/  FMNMX.FTZ R14, R69, R0, !PT ;  /* 0x00000000450e7209 */ /* 0x000fe20007810000 */
[----:B------:R-:W-:Y:S01]  /*14af0*/  IMAD.U32 R0, RZ, RZ, UR4 ;  /* 0x00000004ff007e24 */ /* 0x000fe2000f8e00ff */
[C---:B------:R-:W-:Y:S02]  /*14b00*/  ISETP.GT.AND P1, PT, R8.reuse, 0x30, !P1 ;  /* 0x000000300800780c */ /* 0x040fe40004f24270 */
[----:B------:R-:W-:Y:S01]  /*14b10*/  ISETP.GT.AND P4, PT, R8, RZ, !P4 ;  /* 0x000000ff0800720c */ /* 0x000fe20006784270 */
[----:B------:R-:W0:Y:S01]  /*14b20*/  SHFL.BFLY PT, R101, R14, 0x2, 0x1f ;  /* 0x0c401f000e657f89 */ /* 0x000e2200000e0000 */
[C---:B------:R-:W-:Y:S02]  /*14b30*/  ISETP.LT.OR P1, PT, R6.reuse, 0x31, P1 ;  /* 0x000000310600780c */ /* 0x040fe40000f21670 */
[----:B------:R-:W-:Y:S02]  /*14b40*/  ISETP.LT.OR P4, PT, R6, 0x1, P4 ;  /* 0x000000010600780c */ /* 0x000fe40002781670 */
[----:B------:R-:W-:-:S02]  /*14b50*/  FSEL R39, R50, -INF , !P1 ;  /* 0xff80000032277808 */ /* 0x000fc40004800000 */
[----:B------:R-:W-:Y:S02]  /*14b60*/  ISETP.NE.AND P1, PT, R48, RZ, PT ;  /* 0x000000ff3000720c */ /* 0x000fe40003f25270 */
[----:B------:R-:W-:Y:S02]  /*14b70*/  FSEL R26, R26, -INF , !P4 ;  /* 0xff8000001a1a7808 */ /* 0x000fe40006000000 */
[----:B------:R-:W-:Y:S02]  /*14b80*/  ISETP.GT.AND P1, PT, R8, 0x31, !P1 ;  /* 0x000000310800780c */ /* 0x000fe40004f24270 */
[----:B------:R-:W-:Y:S02]  /*14b90*/  ISETP.NE.AND P6, PT, R56, RZ, PT ;  /* 0x000000ff3800720c */ /* 0x000fe40003fc5270 */
[----:B------:R-:W-:Y:S02]  /*14ba0*/  ISETP.LT.OR P1, PT, R6, 0x32, P1 ;  /* 0x000000320600780c */ /* 0x000fe40000f21670 */
[----:B------:R-:W-:-:S02]  /*14bb0*/  ISETP.GT.AND P2, PT, R8, 0x51, !P2 ;  /* 0x000000510800780c */ /* 0x000fc40005744270 */
[----:B------:R-:W-:Y:S02]  /*14bc0*/  FSEL R51, R51, -INF , !P1 ;  /* 0xff80000033337808 */ /* 0x000fe40004800000 */
[----:B------:R-:W-:Y:S02]  /*14bd0*/  ISETP.NE.AND P1, PT, R88, RZ, PT ;  /* 0x000000ff5800720c */ /* 0x000fe40003f25270 */
[C---:B------:R-:W-:Y:S02]  /*14be0*/  ISETP.GT.AND P3, PT, R8.reuse, 0x58, !P3 ;  /* 0x000000580800780c */ /* 0x040fe40005f64270 */
[----:B------:R-:W-:Y:S02]  /*14bf0*/  ISETP.GT.AND P1, PT, R8, 0x38, !P1 ;  /* 0x000000380800780c */ /* 0x000fe40004f24270 */
[----:B0-----:R-:W-:Y:S02]  /*14c00*/  FMNMX.FTZ R101, R14, R101, !PT ;  /* 0x000000650e657209 */ /* 0x001fe40007810000 */
[----:B------:R-:W-:-:S02]  /*14c10*/  FMNMX.FTZ R14, R26, R97, !PT ;  /* 0x000000611a0e7209 */ /* 0x000fc40007810000 */
[----:B------:R-:W-:Y:S01]  /*14c20*/  ISETP.LT.OR P1, PT, R6, 0x39, P1 ;  /* 0x000000390600780c */ /* 0x000fe20000f21670 */
[----:B------:R-:W0:Y:S01]  /*14c30*/  SHFL.BFLY PT, R4, R101, 0x1, 0x1f ;  /* 0x0c201f0065047f89 */ /* 0x000e2200000e0000 */
        /* <DEDUP_REMOVED lines=21> */
[----:B------:R-:W-:Y:S02]  /*14d90*/  FMNMX.FTZ R14, R87, R14, !PT ;  /* 0x0000000e570e7209 */ /* 0x000fe40007810000 */
[----:B------:R-:W-:-:S02]  /*14da0*/  ISETP.GT.AND P1, PT, R8, 0x48, !P5 ;  /* 0x000000480800780c */ /* 0x000fc40006f24270 */
[----:B0-----:R-:W-:Y:S02]  /*14db0*/  FMNMX.FTZ R4, R101, R4, !PT ;  /* 0x0000000465047209 */ /* 0x001fe40007810000 */
[----:B------:R-:W-:Y:S02]  /*14dc0*/  FMNMX.FTZ R14, R39, R14, !PT ;  /* 0x0000000e270e7209 */ /* 0x000fe40007810000 */
[----:B------:R-:W-:Y:S01]  /*14dd0*/  ISETP.LT.OR P1, PT, R6, 0x49, P1 ;  /* 0x000000490600780c */ /* 0x000fe20000f21670 */
[----:B------:R-:W-:Y:S01]  /*14de0*/  FMUL.FTZ R12, R4, R0 ;  /* 0x00000000040c7220 */ /* 0x000fe20000410000 */
[----:B------:R-:W-:Y:S02]  /*14df0*/  FMNMX.FTZ R14, R51, R14, !PT ;  /* 0x0000000e330e7209 */ /* 0x000fe40007810000 */
[----:B------:R-:W-:Y:S02]  /*14e00*/  FSEL R99, R62, -INF , !P1 ;  /* 0xff8000003e637808 */ /* 0x000fe40004800000 */
[----:B------:R-:W-:-:S02]  /*14e10*/  FSETP.NEU.FTZ.AND P1, PT, R4, -INF , PT ;  /* 0xff8000000400780b */ /* 0x000fc40003f3d000 */
[----:B------:R-:W-:Y:S02]  /*14e20*/  ISETP.NE.AND P5, PT, R60, RZ, PT ;  /* 0x000000ff3c00720c */ /* 0x000fe40003fa5270 */
[----:B------:R-:W-:Y:S02]  /*14e30*/  FMNMX.FTZ R14, R43, R14, !PT ;  /* 0x0000000e2b0e7209 */ /* 0x000fe40007810000 */
[----:B------:R-:W-:Y:S02]  /*14e40*/  FSEL R12, R12, RZ, P1 ;  /* 0x000000ff0c0c7208 */ /* 0x000fe40000800000 */
[----:B------:R-:W-:Y:S02]  /*14e50*/  ISETP.GT.AND P1, PT, R8, 0x49, !P5 ;  /* 0x000000490800780c */ /* 0x000fe40006f24270 */
[----:B------:R-:W-:Y:S01]  /*14e60*/  FMNMX.FTZ R14, R55, R14, !PT ;  /* 0x0000000e370e7209 */ /* 0x000fe20007810000 */
[-CC-:B------:R-:W-:Y:S01]  /*14e70*/  FFMA.FTZ R186, R75, R0.reuse, -R12.reuse ;  /* 0x000000004bba7223 */ /* 0x180fe2000001080c */
[----:B------:R-:W-:Y:S01]  /*14e80*/  ISETP.LT.OR P1, PT, R6, 0x4a, P1 ;  /* 0x0000004a0600780c */ /* 0x000fe20000f21670 */
[-CC-:B------:R-:W-:Y:S01]  /*14e90*/  FFMA.FTZ R184, R77, R0.reuse, -R12.reuse ;  /* 0x000000004db87223 */ /* 0x180fe2000001080c */
[----:B------:R-:W-:Y:S01]  /*14ea0*/  ISETP.NE.AND P6, PT, R20, RZ, PT ;  /* 0x000000ff1400720c */ /* 0x000fe20003fc5270 */
[--C-:B------:R-:W-:Y:S01]  /*14eb0*/  FFMA.FTZ R182, R3, R0, -R12.reuse ;  /* 0x0000000003b67223 */ /* 0x100fe2000001080c */
[----:B------:R-:W-:Y:S01]  /*14ec0*/  FMNMX.FTZ R14, R47, R14, !PT ;  /* 0x0000000e2f0e7209 */ /* 0x000fe20007810000 */
[-CC-:B------:R-:W-:Y:S01]  /*14ed0*/  FFMA.FTZ R188, R24, R0.reuse, -R12.reuse ;  /* 0x0000000018bc7223 */ /* 0x180fe2000001080c */
[----:B------:R-:W-:Y:S01]  /*14ee0*/  FSEL R63, R63, -INF , !P1 ;  /* 0xff8000003f3f7808 */ /* 0x000fe20004800000 */
[-CC-:B------:R-:W-:Y:S01]  /*14ef0*/  FFMA.FTZ R83, R83, R0.reuse, -R12.reuse ;  /* 0x0000000053537223 */ /* 0x180fe2000001080c */
[----:B------:R-:W-:Y:S01]  /*14f00*/  ISETP.GT.AND P1, PT, R8, 0x50, !P6 ;  /* 0x000000500800780c */ /* 0x000fe20007724270 */
[--C-:B------:R-:W-:Y:S01]  /*14f10*/  FFMA.FTZ R190, R79, R0, -R12.reuse ;  /* 0x000000004fbe7223 */ /* 0x100fe2000001080c */
[----:B------:R-:W-:Y:S01]  /*14f20*/  FMNMX.FTZ R14, R59, R14, !PT ;  /* 0x0000000e3b0e7209 */ /* 0x000fe20007810000 */
[----:B------:R-:W-:Y:S01]  /*14f30*/  MUFU.EX2 R188, R188 ;  /* 0x000000bc00bc7308 */ /* 0x000fe20000000800 */
[----:B------:R-:W-:Y:S01]  /*14f40*/  ISETP.LT.OR P1, PT, R6, 0x51, P1 ;  /* 0x000000510600780c */ /* 0x000fe20000f21670 */
[--C-:B------:R-:W-:Y:S01]  /*14f50*/  FFMA.FTZ R73, R73, R0, -R12.reuse ;  /* 0x0000000049497223 */ /* 0x100fe2000001080c */
[----:B------:R-:W-:Y:S01]  /*14f60*/  FMNMX.FTZ R14, R99, R14, !PT ;  /* 0x0000000e630e7209 */ /* 0x000fe20007810000 */
[-CC-:B------:R-:W-:Y:S01]  /*14f70*/  FFMA.FTZ R33, R33, R0.reuse, -R12.reuse ;  /* 0x0000000021217223 */ /* 0x180fe2000001080c */
[----:B------:R-:W-:Y:S01]  /*14f80*/  ISETP.NE.AND P5, PT, R28, RZ, PT ;  /* 0x000000ff1c00720c */ /* 0x000fe20003fa5270 */
[-CC-:B------:R-:W-:Y:S01]  /*14f90*/  FFMA.FTZ R176, R25, R0.reuse, -R12.reuse ;  /* 0x0000000019b07223 */ /* 0x180fe2000001080c */
[----:B------:R-:W-:Y:S01]  /*14fa0*/  ISETP.LT.OR P2, PT, R6, 0x52, P2 ;  /* 0x000000520600780c */ /* 0x000fe20001741670 */
[----:B------:R-:W0:Y:S01]  /*14fb0*/  MUFU.EX2 R83, R83 ;  /* 0x0000005300537308 */ /* 0x000e220000000800 */
[----:B------:R-:W-:Y:S01]  /*14fc0*/  FSEL R75, R66, -INF , !P1 ;  /* 0xff800000424b7808 */ /* 0x000fe20004800000 */
[--C-:B------:R-:W-:Y:S01]  /*14fd0*/  FFMA.FTZ R178, R13, R0, -R12.reuse ;  /* 0x000000000db27223 */ /* 0x100fe2000001080c */
[----:B------:R-:W-:Y:S01]  /*14fe0*/  FMNMX.FTZ R14, R63, R14, !PT ;  /* 0x0000000e3f0e7209 */ /* 0x000fe20007810000 */
[-CC-:B------:R-:W-:Y:S01]  /*14ff0*/  FFMA.FTZ R172, R21, R0.reuse, -R12.reuse ;  /* 0x0000000015ac7223 */ /* 0x180fe2000001080c */
[----:B------:R-:W-:Y:S01]  /*15000*/  ISETP.GT.AND P4, PT, R8, 0x59, !P5 ;  /* 0x000000590800780c */ /* 0x000fe20006f84270 */
[-CC-:B------:R-:W-:Y:S01]  /*15010*/  FFMA.FTZ R174, R29, R0.reuse, -R12.reuse ;  /* 0x000000001dae7223 */ /* 0x180fe2000001080c */
[C---:B------:R-:W-:Y:S01]  /*15020*/  ISETP.LT.OR P3, PT, R6.reuse, 0x59, P3 ;  /* 0x000000590600780c */ /* 0x040fe20001f61670 */
[----:B------:R-:W1:Y:S01]  /*15030*/  MUFU.EX2 R190, R190 ;  /* 0x000000be00be7308 */ /* 0x000e620000000800 */
[----:B------:R-:W-:Y:S01]  /*15040*/  FSEL R67, R67, -INF , !P2 ;  /* 0xff80000043437808 */ /* 0x000fe20005000000 */
[--C-:B------:R-:W-:Y:S01]  /*15050*/  FFMA.FTZ R168, R15, R0, -R12.reuse ;  /* 0x000000000fa87223 */ /* 0x100fe2000001080c */
[----:B------:R-:W-:Y:S01]  /*15060*/  FMNMX.FTZ R14, R75, R14, !PT ;  /* 0x0000000e4b0e7209 */ /* 0x000fe20007810000 */
[-CC-:B------:R-:W-:Y:S01]  /*15070*/  FFMA.FTZ R170, R7, R0.reuse, -R12.reuse ;  /* 0x0000000007aa7223 */ /* 0x180fe2000001080c */
[----:B------:R-:W-:Y:S01]  /*15080*/  ISETP.LT.OR P4, PT, R6, 0x5a, P4 ;  /* 0x0000005a0600780c */ /* 0x000fe20002781670 */
[--C-:B------:R-:W-:Y:S01]  /*15090*/  FFMA.FTZ R37, R37, R0, -R12.reuse ;  /* 0x0000000025257223 */ /* 0x100fe2000001080c */
[----:B------:R-:W-:Y:S01]  /*150a0*/  FSEL R77, R70, -INF , !P3 ;  /* 0xff800000464d7808 */ /* 0x000fe20005800000 */
[----:B------:R-:W2:Y:S01]  /*150b0*/  MUFU.EX2 R73, R73 ;  /* 0x0000004900497308 */ /* 0x000ea20000000800 */
[----:B------:R-:W-:Y:S01]  /*150c0*/  FMNMX.FTZ R14, R67, R14, !PT ;  /* 0x0000000e430e7209 */ /* 0x000fe20007810000 */
[-CC-:B------:R-:W-:Y:S01]  /*150d0*/  FFMA.FTZ R180, R81, R0.reuse, -R12.reuse ;  /* 0x0000000051b47223 */ /* 0x180fe2000001080c */
[----:B------:R-:W-:Y:S01]  /*150e0*/  FSEL R71, R71, -INF , !P4 ;  /* 0xff80000047477808 */ /* 0x000fe20006000000 */
[--C-:B------:R-:W-:Y:S01]  /*150f0*/  FFMA.FTZ R41, R41, R0, -R12.reuse ;  /* 0x0000000029297223 */ /* 0x100fe2000001080c */
[----:B------:R-:W-:Y:S01]  /*15100*/  FMNMX.FTZ R14, R77, R14, !PT ;  /* 0x0000000e4d0e7209 */ /* 0x000fe20007810000 */
[-CC-:B------:R-:W-:Y:S01]  /*15110*/  FFMA.FTZ R45, R45, R0.reuse, -R12.reuse ;  /* 0x000000002d2d7223 */ /* 0x180fe2000001080c */
[--C-:B------:R-:W-:Y:S01]  /*15120*/  FFMA.FTZ R25, R49, R0, -R12.reuse ;  /* 0x0000000031197223 */ /* 0x100fe2000001080c */
[----:B------:R-:W3:Y:S01]  /*15130*/  MUFU.EX2 R184, R184 ;  /* 0x000000b800b87308 */ /* 0x000ee20000000800 */
[----:B------:R-:W-:Y:S01]  /*15140*/  FMNMX.FTZ R14, R71, R14, !PT ;  /* 0x0000000e470e7209 */ /* 0x000fe20007810000 */
[-CC-:B------:R-:W-:Y:S01]  /*15150*/  FFMA.FTZ R13, R53, R0.reuse, -R12.reuse ;  /* 0x00000000350d7223 */ /* 0x180fe2000001080c */
[-CC-:B------:R-:W-:Y:S01]  /*15160*/  FFMA.FTZ R21, R57, R0.reuse, -R12.reuse ;  /* 0x0000000039157223 */ /* 0x180fe2000001080c */
[-CC-:B------:R-:W-:Y:S01]  /*15170*/  FFMA.FTZ R29, R61, R0.reuse, -R12.reuse ;  /* 0x000000003d1d7223 */ /* 0x180fe2000001080c */
[-CC-:B------:R-:W-:Y:S01]  /*15180*/  FFMA.FTZ R15, R65, R0.reuse, -R12.reuse ;  /* 0x00000000410f7223 */ /* 0x180fe2000001080c */
[----:B------:R-:W4:Y:S01]  /*15190*/  SHFL.BFLY PT, R3, R14, 0x2, 0x1f ;  /* 0x0c401f000e037f89 */ /* 0x000f2200000e0000 */
[----:B------:R-:W-:Y:S01]  /*151a0*/  FFMA.FTZ R7, R69, R0, -R12 ;  /* 0x0000000045077223 */ /* 0x000fe2000001080c */
[----:B------:R-:W5:Y:S01]  /*151b0*/  MUFU.EX2 R33, R33 ;  /* 0x0000002100217308 */ /* 0x000f620000000800 */
[----:B------:R-:W-:-:S07]  /*151c0*/  ISETP.NE.AND P5, PT, R94, 0x1, PT ;  /* 0x000000015e00780c */ /* 0x000fce0003fa5270 */
[----:B------:R-:W5:Y:S06]  /*151d0*/  MUFU.EX2 R186, R186 ;  /* 0x000000ba00ba7308 */ /* 0x000f6c0000000800 */
[----:B------:R-:W5:Y:S02]  /*151e0*/  @P5 LDC R38, c[0x0][0x450] ;  /* 0x00011400ff265b82 */ /* 0x000f640000000800 */
        /* <DEDUP_REMOVED lines=18> */
[----:B0-----:R-:W-:Y:S01]  /*15310*/  FADD.FTZ R5, R188, R83 ;  /* 0x00000053bc057221 */ /* 0x001fe20000010000 */
[-CC-:B------:R-:W-:Y:S01]  /*15320*/  FFMA.FTZ R14, R93, R0.reuse, -R8.reuse ;  /* 0x000000005d0e7223 */ /* 0x180fe20000010808 */
[----:B------:R-:W-:Y:S01]  /*15330*/  MUFU.EX2 R189, R189 ;  /* 0x000000bd00bd7308 */ /* 0x000fe20000000800 */
[-CC-:B------:R-:W-:Y:S01]  /*15340*/  FFMA.FTZ R187, R85, R0.reuse, -R8.reuse ;  /* 0x0000000055bb7223 */ /* 0x180fe20000010808 */
[----:B-1----:R-:W-:Y:S01]  /*15350*/  FADD.FTZ R30, R190, R5 ;  /* 0x00000005be1e7221 */ /* 0x002fe20000010000 */
[-CC-:B------:R-:W-:Y:S01]  /*15360*/  FFMA.FTZ R20, R91, R0.reuse, -R8.reuse ;  /* 0x000000005b147223 */ /* 0x180fe20000010808 */
[-CC-:B------:R-:W-:Y:S01]  /*15370*/  FFMA.FTZ R181, R31, R0.reuse, -R8.reuse ;  /* 0x000000001fb57223 */ /* 0x180fe20000010808 */
[-C--:B------:R-:W-:Y:S01]  /*15380*/  FFMA.FTZ R24, R89, R0.reuse, -R8 ;  /* 0x0000000059187223 */ /* 0x080fe20000010808 */
[----:B--2---:R-:W-:Y:S01]  /*15390*/  FADD.FTZ R5, R73, R30 ;  /* 0x0000001e49057221 */ /* 0x004fe20000010000 */
[-CC-:B------:R-:W-:Y:S01]  /*153a0*/  FFMA.FTZ R183, R35, R0.reuse, -R8.reuse ;  /* 0x0000000023b77223 */ /* 0x180fe20000010808 */
[----:B------:R-:W0:Y:S01]  /*153b0*/  MUFU.EX2 R6, R6 ;  /* 0x0000000600067308 */ /* 0x000e220000000800 */
[-CC-:B------:R-:W-:Y:S01]  /*153c0*/  FFMA.FTZ R26, R87, R0.reuse, -R8.reuse ;  /* 0x00000000571a7223 */ /* 0x180fe20000010808 */
[----:B---3--:R-:W-:Y:S01]  /*153d0*/  FADD.FTZ R30, R184, R5 ;  /* 0x00000005b81e7221 */ /* 0x008fe20000010000 */
[-CC-:B------:R-:W-:Y:S01]  /*153e0*/  FFMA.FTZ R177, R39, R0.reuse, -R8.reuse ;  /* 0x0000000027b17223 */ /* 0x180fe20000010808 */
[-C--:B------:R-:W-:Y:S01]  /*153f0*/  FFMA.FTZ R28, R51, R0.reuse, -R8 ;  /* 0x00000000331c7223 */ /* 0x080fe20000010808 */
[----:B------:R-:W1:Y:S01]  /*15400*/  @P5 LDC R35, c[0x0][0x44c] ;  /* 0x00011300ff235b82 */ /* 0x000e620000000800 */
[----:B-----5:R-:W-:Y:S01]  /*15410*/  FADD.FTZ R27, R33, R30 ;  /* 0x0000001e211b7221 */ /* 0x020fe20000010000 */
[-CC-:B------:R-:W-:Y:S01]  /*15420*/  FFMA.FTZ R179, R43, R0.reuse, -R8.reuse ;  /* 0x000000002bb37223 */ /* 0x180fe20000010808 */
[----:B------:R-:W2:Y:S01]  /*15430*/  MUFU.EX2 R191, R191 ;  /* 0x000000bf00bf7308 */ /* 0x000ea20000000800 */
[-CC-:B------:R-:W-:Y:S01]  /*15440*/  FFMA.FTZ R30, R55, R0.reuse, -R8.reuse ;  /* 0x00000000371e7223 */ /* 0x180fe20000010808 */
[----:B------:R-:W-:Y:S01]  /*15450*/  FADD.FTZ R34, R186, R27 ;  /* 0x0000001bba227221 */ /* 0x000fe20000010000 */
[-CC-:B------:R-:W-:Y:S01]  /*15460*/  FFMA.FTZ R173, R47, R0.reuse, -R8.reuse ;  /* 0x000000002fad7223 */ /* 0x180fe20000010808 */
[-CC-:B------:R-:W-:Y:S01]  /*15470*/  FFMA.FTZ R99, R99, R0.reuse, -R8.reuse ;  /* 0x0000000063637223 */ /* 0x180fe20000010808 */
[-C--:B------:R-:W-:Y:S01]  /*15480*/  FFMA.FTZ R63, R63, R0.reuse, -R8 ;  /* 0x000000003f3f7223 */ /* 0x080fe20000010808 */
[----:B------:R-:W-:Y:S01]  /*15490*/  FADD.FTZ R27, R37, R34 ;  /* 0x00000022251b7221 */ /* 0x000fe20000010000 */
[-C--:B------:R-:W-:Y:S01]  /*154a0*/  FFMA.FTZ R75, R75, R0.reuse, -R8 ;  /* 0x000000004b4b7223 */ /* 0x080fe20000010808 */
[----:B------:R-:W3:Y:S01]  /*154b0*/  MUFU.EX2 R12, R12 ;  /* 0x0000000c000c7308 */ /* 0x000ee20000000800 */
[----:B0-----:R-:W-:Y:S01]  /*154c0*/  FADD.FTZ R32, R189, R6 ;  /* 0x00000006bd207221 */ /* 0x001fe20000010000 */
[-CC-:B------:R-:W-:Y:S01]  /*154d0*/  FFMA.FTZ R67, R67, R0.reuse, -R8.reuse ;  /* 0x0000000043437223 */ /* 0x180fe20000010808 */
[-CC-:B------:R-:W-:Y:S01]  /*154e0*/  FFMA.FTZ R77, R77, R0.reuse, -R8.reuse ;  /* 0x000000004d4d7223 */ /* 0x180fe20000010808 */
[----:B------:R-:W-:Y:S01]  /*154f0*/  FFMA.FTZ R71, R71, R0, -R8 ;  /* 0x0000000047477223 */ /* 0x000fe20000010808 */
[----:B------:R-:W-:Y:S01]  /*15500*/  IMAD.MOV.U32 R31, RZ, RZ, R92 ;  /* 0x000000ffff1f7224 */ /* 0x000fe200078e005c */
[----:B------:R-:W-:-:S02]  /*15510*/  F2FP.F16.F32.PACK_AB R189, R6, R189 ;  /* 0x000000bd06bd723e */ /* 0x000fc400000000ff */
[----:B------:R-:W0:Y:S01]  /*15520*/  MUFU.EX2 R185, R185 ;  /* 0x000000b900b97308 */ /* 0x000e220000000800 */
[----:B--2---:R-:W-:Y:S01]  /*15530*/  FADD.FTZ R5, R191, R32 ;  /* 0x00000020bf057221 */ /* 0x004fe20000010000 */
[----:B------:R-:W-:Y:S02]  /*15540*/  F2FP.F16.F32.PACK_AB R188, R83, R188 ;  /* 0x000000bc53bc723e */ /* 0x000fe400000000ff */
[----:B------:R-:W-:Y:S01]  /*15550*/  F2FP.F16.F32.PACK_AB R190, R73, R190 ;  /* 0x000000be49be723e */ /* 0x000fe200000000ff */
[----:B-1----:R-:W-:Y:S01]  /*15560*/  @P5 IMAD.HI.U32 R35, R92, R35, RZ ;  /* 0x000000235c235227 */ /* 0x002fe200078e00ff */
[----:B------:R-:W-:Y:S02]  /*15570*/  F2FP.F16.F32.PACK_AB R184, R33, R184 ;  /* 0x000000b821b8723e */ /* 0x000fe400000000ff */
[----:B------:R-:W1:Y:S01]  /*15580*/  MUFU.EX2 R14, R14 ;  /* 0x0000000e000e7308 */ /* 0x000e620000000800 */
[----:B---3--:R-:W-:Y:S01]  /*15590*/  FADD.FTZ R32, R12, R5 ;  /* 0x000000050c207221 */ /* 0x008fe20000010000 */
[----:B------:R-:W-:-:S02]  /*155a0*/  @P5 SHF.R.U32.HI R31, RZ, R38, R35 ;  /* 0x00000026ff1f5219 */ /* 0x000fc40000011623 */
[----:B------:R-:W-:Y:S02]  /*155b0*/  ISETP.GE.AND P5, PT, R11, 0x1, PT ;  /* 0x000000010b00780c */ /* 0x000fe40003fa6270 */
[----:B------:R-:W-:Y:S01]  /*155c0*/  F2FP.F16.F32.PACK_AB R186, R37, R186 ;  /* 0x000000ba25ba723e */ /* 0x000fe200000000ff */
[----:B------:R-:W-:Y:S01]  /*155d0*/  IMAD.IADD R31, R136, 0x1, R31 ;  /* 0x00000001881f7824 */ /* 0x000fe200078e021f */
[----:B------:R-:W2:Y:S01]  /*155e0*/  MUFU.EX2 R187, R187 ;  /* 0x000000bb00bb7308 */ /* 0x000ea20000000800 */
[----:B0-----:R-:W-:Y:S01]  /*155f0*/  FADD.FTZ R5, R185, R32 ;  /* 0x00000020b9057221 */ /* 0x001fe20000010000 */
[----:B------:R-:W-:Y:S01]  /*15600*/  FADD.FTZ R32, R180, R27 ;  /* 0x0000001bb4207221 */ /* 0x000fe20000010000 */
[C---:B------:R-:W-:Y:S02]  /*15610*/  F2FP.F16.F32.PACK_AB R180, R41.reuse, R180 ;  /* 0x000000b429b4723e */ /* 0x040fe400000000ff */
[----:B------:R-:W-:Y:S01]  /*15620*/  F2FP.F16.F32.PACK_AB R191, R12, R191 ;  /* 0x000000bf0cbf723e */ /* 0x000fe200000000ff */
[----:B------:R-:W-:Y:S01]  /*15630*/  FADD.FTZ R27, R41, R32 ;  /* 0x00000020291b7221 */ /* 0x000fe20000010000 */
[----:B------:R-:W-:Y:S01]  /*15640*/  FFMA.FTZ R32, R59, R0, -R8 ;  /* 0x000000003b207223 */ /* 0x000fe20000010808 */
[----:B------:R-:W0:Y:S01]  /*15650*/  MUFU.EX2 R20, R20 ;  /* 0x0000001400147308 */ /* 0x000e220000000800 */
[----:B-1----:R-:W-:Y:S01]  /*15660*/  FADD.FTZ R34, R14, R5 ;  /* 0x000000050e227221 */ /* 0x002fe20000010000 */
[----:B------:R-:W-:Y:S01]  /*15670*/  FADD.FTZ R36, R182, R27 ;  /* 0x0000001bb6247221 */ /* 0x000fe20000010000 */
[----:B------:R-:W-:-:S02]  /*15680*/  F2FP.F16.F32.PACK_AB R182, R45, R182 ;  /* 0x000000b62db6723e */ /* 0x000fc400000000ff */
[----:B------:R-:W-:Y:S01]  /*15690*/  F2FP.F16.F32.PACK_AB R185, R14, R185 ;  /* 0x000000b90eb9723e */ /* 0x000fe200000000ff */
[----:B------:R-:W-:Y:S01]  /*156a0*/  FADD.FTZ R27, R45, R36 ;  /* 0x000000242d1b7221 */ /* 0x000fe20000010000 */
[----:B------:R-:W-:Y:S01]  /*156b0*/  IADD3 R10, R31, R10, RZ ;  /* 0x0000000a1f0a7210 */ /* 0x000fe20007ffe0ff */
[----:B------:R-:W1:Y:S01]  /*156c0*/  MUFU.EX2 R181, R181 ;  /* 0x000000b500b57308 */ /* 0x000e620000000800 */
[----:B--2---:R-:W-:Y:S01]  /*156d0*/  FADD.FTZ R5, R187, R34 ;  /* 0x00000022bb057221 */ /* 0x004fe20000010000 */
[----:B------:R-:W-:Y:S01]  /*156e0*/  FADD.FTZ R36, R176, R27 ;  /* 0x0000001bb0247221 */ /* 0x000fe20000010000 */
[----:B------:R-:W-:-:S03]  /*156f0*/  F2FP.F16.F32.PACK_AB R176, R25, R176 ;  /* 0x000000b019b0723e */ /* 0x000fc600000000ff */
[----:B------:R-:W-:Y:S02]  /*15700*/  FADD.FTZ R27, R25, R36 ;  /* 0x00000024191b7221 */ /* 0x000fe40000010000 */
        /* <DEDUP_REMOVED lines=59> */
[----:B------:R-:W-:Y:S01]  /*15ac0*/  F2FP.F16.F32.PACK_AB R169, R36, R75 ;  /* 0x0000004b24a9723e */ /* 0x000fe200000000ff */
[----:B------:R-:W-:-:S05]  /*15ad0*/  VIADD R5, R2, 0xfffffffe ;  /* 0xfffffffe02057836 */ /* 0x000fca0000000000 */
[----:B------:R-:W2:Y:S01]  /*15ae0*/  MUFU.EX2 R38, R71 ;  /* 0x0000004700267308 */ /* 0x000ea20000000800 */
[C---:B0-----:R-:W-:Y:S01]  /*15af0*/  FADD.FTZ R8, R7.reuse, R8 ;  /* 0x0000000807087221 */ /* 0x041fe20000010000 */
[----:B------:R-:W-:Y:S01]  /*15b00*/  F2FP.F16.F32.PACK_AB R170, R7, R170 ;  /* 0x000000aa07aa723e */ /* 0x000fe200000000ff */
[----:B-1----:R-:W-:-:S04]  /*15b10*/  FADD.FTZ R7, R77, R6 ;  /* 0x000000064d077221 */ /* 0x002fc80000010000 */
[C---:B--2---:R-:W-:Y:S01]  /*15b20*/  FADD.FTZ R7, R38.reuse, R7 ;  /* 0x0000000726077221 */ /* 0x044fe20000010000 */
        /* <DEDUP_REMOVED lines=13> */
.L_x_5030:
[----:B------:R-:W-:-:S13]  /*15c00*/  ISETP.NE.AND P1, PT, R11, 0x1, PT ;  /* 0x000000010b00780c */ /* 0x000fda0003f25270 */
[----:B------:R-:W0:Y:S02]  /*15c10*/  @P1 LDC.64 R12, c[0x0][0x9e8] ;  /* 0x00027a00ff0c1b82 */ /* 0x000e240000000a00 */
[----:B0-----:R-:W-:-:S05]  /*15c20*/  @P1 IMAD.HI.U32 R12, R2, R12, RZ ;  /* 0x0000000c020c1227 */ /* 0x001fca00078e00ff */
[----:B------:R-:W-:-:S07]  /*15c30*/  @P1 SHF.R.U32.HI R2, RZ, R13, R12 ;  /* 0x0000000dff021219 */ /* 0x000fce000001160c */
.L_x_5031:
[----:B------:R-:W-:Y:S05]  /*15c40*/  BSYNC B0 ;  /* 0x0000000000007941 */ /* 0x000fea0003800000 */
.L_x_5029:
[----:B------:R-:W-:-:S05]  /*15c50*/  IMAD R11, R2, R11, R11 ;  /* 0x0000000b020b7224 */ /* 0x000fca00078e020b */
[----:B------:R-:W-:-:S07]  /*15c60*/  VIMNMX R10, R10, R11, PT ;  /* 0x0000000b0a0a7248 */ /* 0x000fce0003fe0100 */
.L_x_5028:
[----:B------:R-:W2:Y:S01]  /*15c70*/  LDL R12, [R1+0x40] ;  /* 0x00004000010c7983 */ /* 0x000ea20000100800 */
[----:B------:R-:W-:Y:S01]  /*15c80*/  IMAD.HI R10, R10, 0x2aaaaaab, RZ ;  /* 0x2aaaaaab0a0a7827 */ /* 0x000fe200078e02ff */
[----:B------:R-:W-:Y:S01]  /*15c90*/  ULDC UR39, c[0x0][0x9e4] ;  /* 0x0002790000277ab9 */ /* 0x000fe20000000800 */
[----:B------:R-:W-:Y:S01]  /*15ca0*/  ULDC UR38, c[0x0][0x9e4] ;  /* 0x0002790000267ab9 */ /* 0x000fe20000000800 */
[----:B------:R-:W-:Y:S01]  /*15cb0*/  ULDC UR50, c[0x0][0x9dc] ;  /* 0x0002770000327ab9 */ /* 0x000fe20000000800 */
[----:B------:R-:W-:Y:S01]  /*15cc0*/  ULDC UR42, c[0x0][0x9dc] ;  /* 0x00027700002a7ab9 */ /* 0x000fe20000000800 */
[----:B------:R-:W-:Y:S01]  /*15cd0*/  SHF.R.U32.HI R11, RZ, 0x1f, R10 ;  /* 0x0000001fff0b7819 */ /* 0x000fe2000001160a */
[----:B------:R-:W-:Y:S01]  /*15ce0*/  ULDC UR43, c[0x0][0x988] ;  /* 0x00026200002b7ab9 */ /* 0x000fe20000000800 */
[----:B------:R-:W-:Y:S01]  /*15cf0*/  ULDC UR47, c[0x0][0x988] ;  /* 0x00026200002f7ab9 */ /* 0x000fe20000000800 */
[----:B------:R-:W-:Y:S01]  /*15d00*/  ULDC UR46, c[0x0][0x988] ;  /* 0x00026200002e7ab9 */ /* 0x000fe20000000800 */
[----:B------:R-:W-:Y:S01]  /*15d10*/  LEA.HI.SX32 R11, R10, R11, 0x1c ;  /* 0x0000000b0a0b7211 */ /* 0x000fe200078fe2ff */
[----:B------:R-:W-:Y:S01]  /*15d20*/  ULDC UR54, c[0x0][0x9e0] ;  /* 0x0002780000367ab9 */ /* 0x000fe20000000800 */
[----:B------:R-:W-:Y:S01]  /*15d30*/  ULDC UR51, c[0x0][0x9e0] ;  /* 0x0002780000337ab9 */ /* 0x000fe20000000800 */
[----:B------:R-:W-:Y:S01]  /*15d40*/  BSSY B1, `(.L_x_5032) ;  /* 0x00003ab000017945 */ /* 0x000fe20003800000 */
[----:B------:R-:W-:Y:S01]  /*15d50*/  IMAD.MOV.U32 R2, RZ, RZ, 0x3f800000 ;  /* 0x3f800000ff027424 */ /* 0x000fe200078e00ff */
[----:B------:R-:W-:Y:S01]  /*15d60*/  CS2R R118, SRZ ;  /* 0x0000000000767805 */ /* 0x000fe2000001ff00 */
[----:B------:R-:W-:Y:S01]  /*15d70*/  IMAD.MOV.U32 R6, RZ, RZ, 0x3f800000 ;  /* 0x3f800000ff067424 */ /* 0x000fe200078e00ff */
        /* <DEDUP_REMOVED lines=47> */
[----:B--2---:R-:W-:-:S04]  /*16070*/  VIMNMX R228, R12, R11, !PT ;  /* 0x0000000b0ce47248 */ /* 0x004fc80007fe0100 */
[----:B------:R-:W-:-:S13]  /*16080*/  ISETP.GE.AND P1, PT, R5, R228, PT ;  /* 0x000000e40500720c */ /* 0x000fda0003f26270 */
[----:B------:R-:W-:Y:S05]  /*16090*/  @!P1 BRA `(.L_x_5033) ;  /* 0x0000003400d49947 */ /* 0x000fea0003800000 */
[----:B------:R-:W-:Y:S01]  /*160a0*/  BSSY B0, `(.L_x_5034) ;  /* 0x0000370000007945 */ /* 0x000fe20003800000 */
[----:B------:R-:W-:Y:S02]  /*160b0*/  IMAD.MOV.U32 R2, RZ, RZ, 0x3f800000 ;  /* 0x3f800000ff027424 */ /* 0x000fe400078e00ff */
[----:B------:R-:W-:-:S07]  /*160c0*/  IMAD.MOV.U32 R119, RZ, RZ, RZ ;  /* 0x000000ffff777224 */ /* 0x000fce00078e00ff */
.L_x_5055:
[----:B------:R-:W-:-:S05]  /*160d0*/  VIADD R10, R194, 0x1 ;  /* 0x00000001c20a7836 */ /* 0x000fca0000000000 */
[----:B------:R-:W-:-:S04]  /*160e0*/  ISETP.NE.AND P1, PT, R10, 0x2, PT ;  /* 0x000000020a00780c */ /* 0x000fc80003f25270 */
[----:B------:R-:W-:Y:S02]  /*160f0*/  SEL R11, RZ, 0x1, P1 ;  /* 0x00000001ff0b7807 */ /* 0x000fe40000800000 */
[----:B------:R-:W-:Y:S02]  /*16100*/  SEL R10, R10, RZ, P1 ;  /* 0x000000ff0a0a7207 */ /* 0x000fe40000800000 */
[----:B------:R-:W-:Y:S01]  /*16110*/  LOP3.LUT R11, R197, R11, RZ, 0x3c, !PT ;  /* 0x0000000bc50b7212 */ /* 0x000fe200078e3cff */
[----:B------:R-:W-:Y:S06]  /*16120*/  @!P0 BRA `(.L_x_5035) ;  /* 0x0000000000048947 */ /* 0x000fec0003800000 */
[----:B------:R-:W-:Y:S01]  /*16130*/  BPT.TRAP 0x1 ;  /* 0x000000040000795c */ /* 0x000fe20000300000 */
.L_x_5035:
[----:B------:R-:W-:Y:S01]  /*16140*/  IMAD R0, R10, 0x8, R17 ;  /* 0x000000080a007824 */ /* 0x000fe200078e0211 */
[----:B------:R-:W-:-:S04]  /*16150*/  SHF.L.U32 R9, R11, 0x1f, RZ ;  /* 0x0000001f0b097819 */ /* 0x000fc800000006ff */
[----:B------:R0:W1:Y:S01]  /*16160*/  SYNCS.PHASECHK.TRANS64.TRYWAIT P1, [R0+URZ+0x30830], R9 ;  /* 0x03083009000075a7 */ /* 0x000062000802017f */
[----:B------:R-:W-:Y:S05]  /*16170*/  @!P0 BRA `(.L_x_5036) ;  /* 0x0000000000048947 */ /* 0x000fea0003800000 */
[----:B------:R-:W-:Y:S01]  /*16180*/  BPT.TRAP 0x1 ;  /* 0x000000040000795c */ /* 0x000fe20000300000 */
.L_x_5036:
[----:B------:R-:W-:Y:S01]  /*16190*/  IMAD R126, R10, 0x900, R218 ;  /* 0x000009000a7e7824 */ /* 0x000fe200078e02da */
[----:B------:R-:W-:Y:S03]  /*161a0*/  BSSY B2, `(.L_x_5037) ;  /* 0x0000006000027945 */ /* 0x000fe60003800000 */
[C---:B------:R-:W-:Y:S01]  /*161b0*/  VIADD R124, R126.reuse, 0x4 ;  /* 0x000000047e7c7836 */ /* 0x040fe20000000000 */
[----:B------:R-:W-:Y:S01]  /*161c0*/  IADD3 R122, R126, 0x2, RZ ;  /* 0x000000027e7a7810 */ /* 0x000fe20007ffe0ff */
[----:B-1----:R-:W-:Y:S06]  /*161d0*/  @P1 BRA `(.L_x_5038) ;  /* 0x0000000000081947 */ /* 0x002fec0003800000 */
[----:B------:R-:W1:Y:S02]  /*161e0*/  SYNCS.PHASECHK.TRANS64.TRYWAIT P1, [R0+URZ+0x30830], R9 ;  /* 0x03083009000075a7 */ /* 0x000e64000802017f */
[----:B-1----:R-:W-:Y:S05]  /*161f0*/  @!P1 BRA `(.L_x_5039) ;  /* 0x0000017400d09947 */ /* 0x002fea0003800000 */
.L_x_5038:
[----:B------:R-:W-:Y:S05]  /*16200*/  BSYNC B2 ;  /* 0x0000000000027941 */ /* 0x000fea0003800000 */
.L_x_5037:
[----:B------:R-:W2:Y:S01]  /*16210*/  LDL.64 R128, [R1+0x28] ;  /* 0x0000280001807983 */ /* 0x000ea20000100a00 */
[----:B------:R-:W-:Y:S01]  /*16220*/  IMAD.MOV.U32 R120, RZ, RZ, R126 ;  /* 0x000000ffff787224 */ /* 0x000fe200078e007e */
[----:B------:R-:W-:Y:S01]  /*16230*/  MOV R213, UR50 ;  /* 0x0000003200d57c02 */ /* 0x000fe20008000f00 */
[----:B------:R-:W-:Y:S01]  /*16240*/  IMAD.MOV.U32 R121, RZ, RZ, 0x40000040 ;  /* 0x40000040ff797424 */ /* 0x000fe200078e00ff */
[----:B------:R-:W-:Y:S01]  /*16250*/  MOV R209, UR46 ;  /* 0x0000002e00d17c02 */ /* 0x000fe20008000f00 */
[----:B------:R-:W-:Y:S01]  /*16260*/  IMAD.MOV.U32 R123, RZ, RZ, 0x40000040 ;  /* 0x40000040ff7b7424 */ /* 0x000fe200078e00ff */
[----:B------:R-:W-:Y:S01]  /*16270*/  R2UR UR50, R120 ;  /* 0x00000000783272ca */ /* 0x000fe200000e0000 */
[----:B------:R-:W-:Y:S01]  /*16280*/  VIADD R120, R126, 0x6 ;  /* 0x000000067e787836 */ /* 0x000fe20000000000 */
[----:B------:R-:W-:Y:S01]  /*16290*/  MOV R12, UR38 ;  /* 0x00000026000c7c02 */ /* 0x000fe20008000f00 */
[----:B------:R-:W-:Y:S01]  /*162a0*/  IMAD.MOV.U32 R125, RZ, RZ, 0x40000040 ;  /* 0x40000040ff7d7424 */ /* 0x000fe200078e00ff */
[----:B------:R-:W-:Y:S01]  /*162b0*/  R2UR UR46, R122 ;  /* 0x000000007a2e72ca */ /* 0x000fe200000e0000 */
[----:B------:R-:W-:Y:S01]  /*162c0*/  VIADD R122, R126, 0x300 ;  /* 0x000003007e7a7836 */ /* 0x000fe20000000000 */
[----:B------:R-:W-:Y:S01]  /*162d0*/  R2UR UR38, R120 ;  /* 0x00000000782672ca */ /* 0x000fe200000e0000 */
[----:B------:R-:W-:Y:S01]  /*162e0*/  VIADD R120, R126, 0x302 ;  /* 0x000003027e787836 */ /* 0x000fe20000000000 */
[----:B------:R-:W-:Y:S01]  /*162f0*/  MOV R20, UR42 ;  /* 0x0000002a00147c02 */ /* 0x000fe20008000f00 */
[-C--:B------:R-:W-:Y:S01]  /*16300*/  FMUL.FTZ R24, R24, R6.reuse ;  /* 0x0000000618187220 */ /* 0x080fe20000410000 */
[----:B------:R-:W-:Y:S01]  /*16310*/  R2UR UR34, R122 ;  /* 0x000000007a2272ca */ /* 0x000fe200000e0000 */
[----:B------:R-:W-:Y:S01]  /*16320*/  VIADD R122, R126, 0x306 ;  /* 0x000003067e7a7836 */ /* 0x000fe20000000000 */
[----:B------:R-:W-:Y:S01]  /*16330*/  R2UR UR30, R120 ;  /* 0x00000000781e72ca */ /* 0x000fe200000e0000 */
[----:B------:R-:W-:Y:S01]  /*16340*/  VIADD R120, R126, 0x600 ;  /* 0x000006007e787836 */ /* 0x000fe20000000000 */
[----:B------:R-:W-:Y:S01]  /*16350*/  R2UR UR42, R124 ;  /* 0x000000007c2a72ca */ /* 0x000fe200000e0000 */
[-C--:B------:R-:W-:Y:S01]  /*16360*/  FMUL.FTZ R25, R25, R6.reuse ;  /* 0x0000000619197220 */ /* 0x080fe20000410000 */
[----:B------:R-:W-:Y:S01]  /*16370*/  IADD3 R124, R126, 0x304, RZ ;  /* 0x000003047e7c7810 */ /* 0x000fe20007ffe0ff */
[-C--:B------:R-:W-:Y:S01]  /*16380*/  FMUL.FTZ R28, R28, R6.reuse ;  /* 0x000000061c1c7220 */ /* 0x080fe20000410000 */
[----:B------:R-:W-:Y:S01]  /*16390*/  MOV R212, UR51 ;  /* 0x0000003300d47c02 */ /* 0x000fe20008000f00 */
[-C--:B------:R-:W-:Y:S01]  /*163a0*/  FMUL.FTZ R29, R29, R6.reuse ;  /* 0x000000061d1d7220 */ /* 0x080fe20000410000 */
[----:B------:R-:W-:Y:S01]  /*163b0*/  MOV R214, UR49 ;  /* 0x0000003100d67c02 */ /* 0x000fe20008000f00 */
[-C--:B------:R-:W-:Y:S01]  /*163c0*/  FMUL.FTZ R32, R32, R6.reuse ;  /* 0x0000000620207220 */ /* 0x080fe20000410000 */
[----:B------:R-:W-:Y:S01]  /*163d0*/  MOV R215, UR48 ;  /* 0x0000003000d77c02 */ /* 0x000fe20008000f00 */
        /* <DEDUP_REMOVED lines=10> */
[-C--:B------:R-:W-:Y:S01]  /*16480*/  FMUL.FTZ R37, R37, R6.reuse ;  /* 0x0000000625257220 */ /* 0x080fe20000410000 */
[----:B------:R-:W-:Y:S01]  /*16490*/  MOV R15, UR43 ;  /* 0x0000002b000f7c02 */ /* 0x000fe20008000f00 */
[-C--:B------:R-:W-:Y:S01]  /*164a0*/  FMUL.FTZ R40, R40, R6.reuse ;  /* 0x0000000628287220 */ /* 0x080fe20000410000 */
[----:B01----:R-:W-:Y:S01]  /*164b0*/  MOV R9, UR39 ;  /* 0x0000002700097c02 */ /* 0x003fe20008000f00 */
        /* <DEDUP_REMOVED lines=29> */
[----:B------:R-:W-:Y:S01]  /*16690*/  MOV R210, UR45 ;  /* 0x0000002d00d27c02 */ /* 0x000fe20008000f00 */
        /* <DEDUP_REMOVED lines=79> */
[----:B------:R-:W-:-:S11]  /*16b90*/  WARPGROUP.ARRIVE ;  /* 0x00000000000079c5 */ /* 0x000fd60000000000 */
[----:B------:R-:W-:Y:S01]  /*16ba0*/  HGMMA.64x96x16.F32 R120, gdesc[UR48], RZ, !UPT, gsb0 ;  /* 0x01600000307879f0 */ /* 0x000fe2000c0008ff */
[----:B------:R-:W-:Y:S02]  /*16bb0*/  R2UR UR51, R212 ;  /* 0x00000000d43372ca */ /* 0x000fe400000e0000 */
[----:B------:R-:W-:Y:S02]  /*16bc0*/  R2UR UR50, R213 ;  /* 0x00000000d53272ca */ /* 0x000fe400000e0000 */
[----:B------:R-:W2:Y:S01]  /*16bd0*/  LDL.64 R212, [R1+0x20] ;  /* 0x0000200001d47983 */ /* 0x000ea20000100a00 */
[----:B------:R-:W-:Y:S02]  /*16be0*/  WARPGROUP.DEPBAR.LE gsb0, 0x0 ;  /* 0x00008000000079c5 */ /* 0x000fe40000010000 */
[----:B------:R-:W-:Y:S01]  /*16bf0*/  WARPGROUP.ARRIVE ;  /* 0x00000000000079c5 */ /* 0x000fe20000000000 */
[----:B--2---:R-:W-:Y:S02]  /*16c00*/  R2UR UR44, R212 ;  /* 0x00000000d42c72ca */ /* 0x004fe400000e0000 */
[----:B------:R-:W-:-:S02]  /*16c10*/  R2UR UR45, R213 ;  /* 0x00000000d52d72ca */ /* 0x000fc400000e0000 */
[----:B------:R-:W-:Y:S01]  /*16c20*/  R2UR UR49, R214 ;  /* 0x00000000d63172ca */ /* 0x000fe200000e0000 */
[----:B------:R-:W2:Y:S10]  /*16c30*/  LDL.64 R212, [R1] ;  /* 0x0000000001d47983 */ /* 0x000eb40000100a00 */
[----:B------:R-:W-:Y:S01]  /*16c40*/  HGMMA.64x96x16.F32 R120, gdesc[UR44], R120, gsb0 ;  /* 0x016000002c7879f0 */ /* 0x000fe20008000878 */
[----:B------:R-:W-:-:S02]  /*16c50*/  R2UR UR45, R210 ;  /* 0x00000000d22d72ca */ /* 0x000fc400000e0000 */
[----:B------:R-:W-:Y:S02]  /*16c60*/  R2UR UR44, R211 ;  /* 0x00000000d32c72ca */ /* 0x000fe400000e0000 */
[----:B------:R-:W3:Y:S01]  /*16c70*/  LDL.64 R210, [R1+0x18] ;  /* 0x0000180001d27983 */ /* 0x000ee20000100a00 */
[----:B------:R-:W-:Y:S02]  /*16c80*/  R2UR UR47, R208 ;  /* 0x00000000d02f72ca */ /* 0x000fe400000e0000 */
[----:B------:R-:W-:Y:S02]  /*16c90*/  R2UR UR46, R209 ;  /* 0x00000000d12e72ca */ /* 0x000fe400000e0000 */
[----:B------:R-:W4:Y:S01]  /*16ca0*/  LDL.64 R208, [R1+0x10] ;  /* 0x0000100001d07983 */ /* 0x000f220000100a00 */
[----:B------:R-:W-:-:S03]  /*16cb0*/  R2UR UR48, R215 ;  /* 0x00000000d73072ca */ /* 0x000fc600000e0000 */
[----:B------:R-:W5:Y:S01]  /*16cc0*/  LDL.64 R214, [R1+0x8] ;  /* 0x0000080001d67983 */ /* 0x000f620000100a00 */
[----:B------:R-:W-:Y:S02]  /*16cd0*/  WARPGROUP.DEPBAR.LE gsb0, 0x0 ;  /* 0x00008000000079c5 */ /* 0x000fe40000010000 */
[----:B------:R-:W-:Y:S01]  /*16ce0*/  WARPGROUP.ARRIVE ;  /* 0x00000000000079c5 */ /* 0x000fe20000000000 */
[----:B---3--:R-:W-:Y:S02]  /*16cf0*/  R2UR UR40, R210 ;  /* 0x00000000d22872ca */ /* 0x008fe400000e0000 */
[----:B------:R-:W-:-:S13]  /*16d00*/  R2UR UR41, R211 ;  /* 0x00000000d32972ca */ /* 0x000fda00000e0000 */
[----:B------:R-:W-:Y:S01]  /*16d10*/  HGMMA.64x96x16.F32 R120, gdesc[UR40], R120, gsb0 ;  /* 0x01600000287879f0 */ /* 0x000fe20008000878 */
[----:B----4-:R-:W-:Y:S02]  /*16d20*/  R2UR UR36, R208 ;  /* 0x00000000d02472ca */ /* 0x010fe400000e0000 */
[----:B------:R-:W-:Y:S02]  /*16d30*/  R2UR UR37, R209 ;  /* 0x00000000d12572ca */ /* 0x000fe400000e0000 */
[----:B-----5:R-:W-:Y:S02]  /*16d40*/  R2UR UR32, R214 ;  /* 0x00000000d62072ca */ /* 0x020fe400000e0000 */
[----:B------:R-:W-:Y:S01]  /*16d50*/  R2UR UR33, R215 ;  /* 0x00000000d72172ca */ /* 0x000fe200000e0000 */
[----:B------:R-:W-:Y:S02]  /*16d60*/  WARPGROUP.DEPBAR.LE gsb0, 0x0 ;  /* 0x00008000000079c5 */ /* 0x000fe40000010000 */
[----:B------:R-:W-:-:S06]  /*16d70*/  WARPGROUP.ARRIVE ;  /* 0x00000000000079c5 */ /* 0x000fcc0000000000 */
[----:B------:R-:W-:Y:S01]  /*16d80*/  HGMMA.64x96x16.F32 R120, gdesc[UR36], R120, gsb0 ;  /* 0x01600000247879f0 */ /* 0x000fe20008000878 */
[----:B--2---:R-:W-:Y:S02]  /*16d90*/  R2UR UR28, R212 ;  /* 0x00000000d41c72ca */ /* 0x004fe400000e0000 */
        /* <DEDUP_REMOVED lines=24> */
[----:B------:R-:W-:Y:S02]  /*16f20*/  R2UR UR41, R21 ;  /* 0x00000000152972ca */ /* 0x000fe400000e0000 */
[----:B------:R-:W-:Y:S01]  /*16f30*/  R2UR UR40, R207 ;  /* 0x00000000cf2872ca */ /* 0x000fe200000e0000 */
[----:B------:R-:W-:Y:S02]  /*16f40*/  WARPGROUP.DEPBAR.LE gsb0, 0x0 ;  /* 0x00008000000079c5 */ /* 0x000fe40000010000 */
[----:B------:R-:W-:-:S06]  /*16f50*/  WARPGROUP.ARRIVE ;  /* 0x00000000000079c5 */ /* 0x000fcc0000000000 */
[----:B------:R-:W-:Y:S04]  /*16f60*/  HGMMA.64x96x16.F32 R120, gdesc[UR12], R120, gsb0 ;  /* 0x016000000c7879f0 */ /* 0x000fe80008000878 */
        /* <DEDUP_REMOVED lines=17> */
[----:B------:R-:W-:-:S12]  /*17080*/  @!P0 BRA `(.L_x_5040) ;  /* 0x0000000000048947 */ /* 0x000fd80003800000 */
[----:B------:R-:W-:Y:S01]  /*17090*/  BPT.TRAP 0x1 ;  /* 0x000000040000795c */ /* 0x000fe20000300000 */
.L_x_5040:
[----:B------:R-:W-:Y:S01]  /*170a0*/  SHF.L.U32 R2, R197, 0x1f, RZ ;  /* 0x0000001fc5027819 */ /* 0x000fe200000006ff */
[----:B------:R-:W-:-:S04]  /*170b0*/  IMAD R20, R194, 0x8, R17 ;  /* 0x00000008c2147824 */ /* 0x000fc800078e0211 */
[----:B------:R0:W1:Y:S01]  /*170c0*/  SYNCS.PHASECHK.TRANS64.TRYWAIT P1, [R20+URZ+0x30850], R2 ;  /* 0x03085002140075a7 */ /* 0x000062000802017f */
[----:B------:R-:W-:Y:S05]  /*170d0*/  @!P0 BRA `(.L_x_5041) ;  /* 0x0000000000048947 */ /* 0x000fea0003800000 */
[----:B------:R-:W-:Y:S01]  /*170e0*/  BPT.TRAP 0x1 ;  /* 0x000000040000795c */ /* 0x000fe20000300000 */
.L_x_5041:
[----:B------:R-:W-:Y:S04]  /*170f0*/  BSSY B2, `(.L_x_5042) ;  /* 0x0000004000027945 */ /* 0x000fe80003800000 */
[----:B-1----:R-:W-:Y:S05]  /*17100*/  @P1 BRA `(.L_x_5043) ;  /* 0x0000000000081947 */ /* 0x002fea0003800000 */
[----:B------:R-:W1:Y:S02]  /*17110*/  SYNCS.PHASECHK.TRANS64.TRYWAIT P1, [R20+URZ+0x30850], R2 ;  /* 0x03085002140075a7 */ /* 0x000e64000802017f */
[----:B-1----:R-:W-:Y:S05]  /*17120*/  @!P1 BRA `(.L_x_5044) ;  /* 0x0000016800189947 */ /* 0x002fea0003800000 */
.L_x_5043:
[----:B------:R-:W-:Y:S05]  /*17130*/  BSYNC B2 ;  /* 0x0000000000027941 */ /* 0x000fea0003800000 */
.L_x_5042:
        /* <DEDUP_REMOVED lines=48> */
.L_x_5045:
[----:B------:R-:W2:Y:S01]  /*17440*/  LDL R12, [R1+0x38] ;  /* 0x00003800010c7983 */ /* 0x000ea20000100800 */
[----:B------:R-:W0:Y:S03]  /*17450*/  LDC R6, c[0x0][0x448] ;  /* 0x00011200ff067b82 */ /* 0x000e260000000800 */
[----:B------:R-:W2:Y:S01]  /*17460*/  LDL R2, [R1+0x44] ;  /* 0x0000440001027983 */ /* 0x000ea20000100800 */
[----:B0-----:R-:W-:-:S13]  /*17470*/  ISETP.NE.AND P2, PT, R6, 0x1, PT ;  /* 0x000000010600780c */ /* 0x001fda0003f45270 */
[----:B------:R-:W0:Y:S08]  /*17480*/  @P2 LDC R9, c[0x0][0x44c] ;  /* 0x00011300ff092b82 */ /* 0x000e300000000800 */
[----:B------:R-:W1:Y:S01]  /*17490*/  @P2 LDC R6, c[0x0][0x450] ;  /* 0x00011400ff062b82 */ /* 0x000e620000000800 */
[----:B------:R-:W-:Y:S01]  /*174a0*/  IMAD R168, R5, -0x60, RZ ;  /* 0xffffffa005a87824 */ /* 0x000fe200078e02ff */
[----:B------:R-:W-:Y:S01]  /*174b0*/  LOP3.LUT P1, RZ, R16, 0x80000, RZ, 0xc0, !PT ;  /* 0x0008000010ff7812 */ /* 0x000fe2000782c0ff */
[----:B------:R-:W-:-:S03]  /*174c0*/  VIADD R0, R0, 0x30840 ;  /* 0x0003084000007836 */ /* 0x000fc60000000000 */
[----:B------:R-:W-:-:S04]  /*174d0*/  IADD3 R15, -R227, 0x1, R168 ;  /* 0x00000001e30f7810 */ /* 0x000fc80007ffe1a8 */
[----:B------:R-:W-:Y:S02]  /*174e0*/  IADD3 R15, -R200, R15, R201 ;  /* 0x0000000fc80f7210 */ /* 0x000fe40007ffe1c9 */
[----:B------:R-:W-:-:S04]  /*174f0*/  PRMT R0, R205, 0x654, R0 ;  /* 0x00000654cd007816 */ /* 0x000fc80000000000 */
[----:B------:R3:W-:Y:S02]  /*17500*/  SYNCS.ARRIVE.TRANS64.RED.A1T0 RZ, [R0+URZ], RZ ;  /* 0x000000ff00ff79a7 */ /* 0x0007e4000810043f */
[----:B---3--:R-:W-:Y:S02]  /*17510*/  IMAD.IADD R0, R168, 0x1, -R227 ;  /* 0x00000001a8007824 */ /* 0x008fe400078e0ae3 */
[----:B--2---:R-:W-:-:S04]  /*17520*/  IMAD.IADD R2, R2, 0x1, R12 ;  /* 0x0000000102027824 */ /* 0x004fc800078e020c */
[----:B0-----:R-:W-:-:S05]  /*17530*/  @P2 IMAD.HI.U32 R9, R2, R9, RZ ;  /* 0x0000000902092227 */ /* 0x001fca00078e00ff */
[----:B-1----:R-:W-:-:S05]  /*17540*/  @P2 SHF.R.U32.HI R2, RZ, R6, R9 ;  /* 0x00000006ff022219 */ /* 0x002fca0000011609 */
[----:B------:R-:W0:Y:S01]  /*17550*/  SHFL.IDX PT, R169, R2, RZ, 0x1c1f ;  /* 0x001c1fff02a97589 */ /* 0x000e2200000e0000 */
[----:B------:R-:W-:-:S05]  /*17560*/  IMAD.U32 R9, RZ, RZ, UR50 ;  /* 0x00000032ff097e24 */ /* 0x000fca000f8e00ff */
[----:B------:R-:W-:-:S05]  /*17570*/  LOP3.LUT R21, RZ, R9, RZ, 0x33, !PT ;  /* 0x00000009ff157212 */ /* 0x000fca00078e33ff */
[----:B------:R-:W-:Y:S02]  /*17580*/  IMAD.IADD R21, R21, 0x1, R15 ;  /* 0x0000000115157824 */ /* 0x000fe400078e020f */
[----:B------:R-:W-:-:S04]  /*17590*/  VIADD R15, R15, UR54 ;  /* 0x000000360f0f7c36 */ /* 0x000fc80008000000 */
[--C-:B0-----:R-:W-:Y:S02]  /*175a0*/  IMAD.IADD R14, R15, 0x1, R169.reuse ;  /* 0x000000010f0e7824 */ /* 0x101fe400078e02a9 */
[----:B------:R-:W-:Y:S01]  /*175b0*/  IMAD.IADD R6, R21, 0x1, R169 ;  /* 0x0000000115067824 */ /* 0x000fe200078e02a9 */
[----:B------:R-:W-:Y:S06]  /*175c0*/  @!P1 BRA `(.L_x_5046) ;  /* 0x0000000000549947 */ /* 0x000fec0003800000 */
[----:B------:R-:W-:Y:S01]  /*175d0*/  IADD3 R169, -R200, R201, R169 ;  /* 0x000000c9c8a97210 */ /* 0x000fe20007ffe1a9 */
[----:B------:R-:W-:Y:S03]  /*175e0*/  BSSY B2, `(.L_x_5047) ;  /* 0x0000010000027945 */ /* 0x000fe60003800000 */
[----:B------:R-:W-:-:S13]  /*175f0*/  ISETP.GT.AND P1, PT, R169, -0x1, PT ;  /* 0xffffffffa900780c */ /* 0x000fda0003f24270 */
[----:B------:R-:W-:Y:S05]  /*17600*/  @P1 BRA `(.L_x_5048) ;  /* 0x0000000000201947 */ /* 0x000fea0003800000 */
[----:B------:R-:W-:Y:S02]  /*17610*/  MOV R170, UR39 ;  /* 0x0000002700aa7c02 */ /* 0x000fe40008000f00 */
[----:B------:R-:W-:Y:S02]  /*17620*/  LOP3.LUT R169, RZ, R169, RZ, 0x33, !PT ;  /* 0x000000a9ffa97212 */ /* 0x000fe400078e33ff */
[----:B------:R-:W-:-:S13]  /*17630*/  ISETP.NE.AND P1, PT, R170, 0x1, PT ;  /* 0x00000001aa00780c */ /* 0x000fda0003f25270 */
[----:B------:R-:W0:Y:S02]  /*17640*/  @P1 LDC.64 R12, c[0x0][0x9e8] ;  /* 0x00027a00ff0c1b82 */ /* 0x000e240000000a00 */
[----:B0-----:R-:W-:-:S05]  /*17650*/  @P1 IMAD.HI.U32 R12, R169, R12, RZ ;  /* 0x0000000ca90c1227 */ /* 0x001fca00078e00ff */
[----:B------:R-:W-:-:S04]  /*17660*/  @P1 SHF.R.U32.HI R169, RZ, R13, R12 ;  /* 0x0000000dffa91219 */ /* 0x000fc8000001160c */
[----:B------:R-:W-:Y:S01]  /*17670*/  LOP3.LUT R169, RZ, R169, RZ, 0x33, !PT ;  /* 0x000000a9ffa97212 */ /* 0x000fe200078e33ff */
[----:B------:R-:W-:Y:S06]  /*17680*/  BRA `(.L_x_5049) ;  /* 0x0000000000147947 */ /* 0x000fec0003800000 */
.L_x_5048:
[----:B------:R-:W-:-:S05]  /*17690*/  IMAD.U32 R170, RZ, RZ, UR39 ;  /* 0x00000027ffaa7e24 */ /* 0x000fca000f8e00ff */
[----:B------:R-:W-:-:S13]  /*176a0*/  ISETP.NE.AND P1, PT, R170, 0x1, PT ;  /* 0x00000001aa00780c */ /* 0x000fda0003f25270 */
[----:B------:R-:W0:Y:S02]  /*176b0*/  @P1 LDC.64 R12, c[0x0][0x9e8] ;  /* 0x00027a00ff0c1b82 */ /* 0x000e240000000a00 */
[----:B0-----:R-:W-:-:S05]  /*176c0*/  @P1 IMAD.HI.U32 R12, R169, R12, RZ ;  /* 0x0000000ca90c1227 */ /* 0x001fca00078e00ff */
[----:B------:R-:W-:-:S07]  /*176d0*/  @P1 SHF.R.U32.HI R169, RZ, R13, R12 ;  /* 0x0000000dffa91219 */ /* 0x000fce000001160c */
.L_x_5049:
[----:B------:R-:W-:Y:S05]  /*176e0*/  BSYNC B2 ;  /* 0x0000000000027941 */ /* 0x000fea0003800000 */
.L_x_5047:
[----:B------:R-:W-:-:S05]  /*176f0*/  IMAD R169, R169, R170, R0 ;  /* 0x000000aaa9a97224 */ /* 0x000fca00078e0200 */
[----:B------:R-:W-:Y:S02]  /*17700*/  VIMNMX R6, R6, R169, !PT ;  /* 0x000000a906067248 */ /* 0x000fe40007fe0100 */
[----:B------:R-:W-:-:S07]  /*17710*/  VIADDMNMX R14, R169, R170, R14, PT ;  /* 0x000000aaa90e7246 */ /* 0x000fce000380010e */
.L_x_5046:
[C---:B------:R-:W-:Y:S01]  /*17720*/  ISETP.GE.AND P1, PT, R168.reuse, 0x2, PT ;  /* 0x00000002a800780c */ /* 0x040fe20003f26270 */
[----:B------:R-:W0:Y:S01]  /*17730*/  SHFL.IDX PT, R2, R2, 0x1, 0x1c1f ;  /* 0x003c1f0002027f89 */ /* 0x000e2200000e0000 */
[----:B------:R-:W-:Y:S02]  /*17740*/  ISETP.GE.AND P2, PT, R168, 0x9, PT ;  /* 0x00000009a800780c */ /* 0x000fe40003f46270 */
[C---:B------:R-:W-:Y:S02]  /*17750*/  ISETP.GT.AND P3, PT, R6.reuse, 0x1, !P1 ;  /* 0x000000010600780c */ /* 0x040fe40004f64270 */
[----:B------:R-:W-:Y:S02]  /*17760*/  ISETP.GT.AND P4, PT, R6, 0x8, !P2 ;  /* 0x000000080600780c */ /* 0x000fe40005784270 */
[C---:B------:R-:W-:Y:S02]  /*17770*/  ISETP.LT.OR P3, PT, R14.reuse, 0x2, P3 ;  /* 0x000000020e00780c */ /* 0x040fe40001f61670 */
[----:B------:R-:W-:-:S02]  /*17780*/  ISETP.LT.OR P4, PT, R14, 0x9, P4 ;  /* 0x000000090e00780c */ /* 0x000fc40002781670 */
[----:B------:R-:W-:Y:S02]  /*17790*/  FSEL R121, R121, -INF , !P3 ;  /* 0xff80000079797808 */ /* 0x000fe40005800000 */
[----:B------:R-:W-:Y:S02]  /*177a0*/  ISETP.GE.AND P3, PT, R168, 0xa, PT ;  /* 0x0000000aa800780c */ /* 0x000fe40003f66270 */
[----:B------:R-:W-:Y:S02]  /*177b0*/  FSEL R124, R124, -INF , !P4 ;  /* 0xff8000007c7c7808 */ /* 0x000fe40006000000 */
[----:B------:R-:W-:Y:S02]  /*177c0*/  ISETP.GT.AND P4, PT, R6, 0x9, !P3 ;  /* 0x000000090600780c */ /* 0x000fe40005f84270 */
[----:B------:R-:W-:Y:S02]  /*177d0*/  LOP3.LUT R16, R16, 0xfffdffff, RZ, 0xc0, !PT ;  /* 0xfffdffff10107812 */ /* 0x000fe400078ec0ff */
[----:B------:R-:W-:Y:S01]  /*177e0*/  ISETP.LT.OR P4, PT, R14, 0xa, P4 ;  /* 0x0000000a0e00780c */ /* 0x000fe20002781670 */
[----:B0-----:R-:W-:-:S03]  /*177f0*/  IMAD.IADD R15, R15, 0x1, R2 ;  /* 0x000000010f0f7824 */ /* 0x001fc600078e0202 */
[----:B------:R-:W-:Y:S01]  /*17800*/  FSEL R125, R125, -INF , !P4 ;  /* 0xff8000007d7d7808 */ /* 0x000fe20006000000 */
[----:B------:R-:W-:Y:S01]  /*17810*/  IMAD.IADD R21, R21, 0x1, R2 ;  /* 0x0000000115157824 */ /* 0x000fe200078e0202 */
        /* <DEDUP_REMOVED lines=10> */
[----:B------:R-:W-:Y:S02]  /*178c0*/  ISETP.GT.AND P6, PT, R6, 0x18, !P6 ;  /* 0x000000180600780c */ /* 0x000fe400077c4270 */
[----:B------:R-:W-:Y:S02]  /*178d0*/  LOP3.LUT R16, R16, 0xfffeffff, RZ, 0xc0, !PT ;  /* 0xfffeffff10107812 */ /* 0x000fe400078ec0ff */
        /* <DEDUP_REMOVED lines=107> */
[----:B------:R-:W-:-:S04]  /*17f90*/  ISETP.LT.OR P6, PT, R14, 0x5a, P6 ;  /* 0x0000005a0e00780c */ /* 0x000fc800037c1670 */
[----:B------:R-:W-:Y:S02]  /*17fa0*/  FSEL R165, R165, -INF , !P6 ;  /* 0xff800000a5a57808 */ /* 0x000fe40007000000 */
[----:B------:R-:W-:-:S13]  /*17fb0*/  LOP3.LUT P6, RZ, R16, 0x80000, RZ, 0xc0, !PT ;  /* 0x0008000010ff7812 */ /* 0x000fda00078cc0ff */
[----:B------:R-:W-:Y:S05]  /*17fc0*/  @!P6 BRA `(.L_x_5050) ;  /* 0x000000000054e947 */ /* 0x000fea0003800000 */
[----:B------:R-:W-:Y:S01]  /*17fd0*/  IADD3 R2, -R200, R201, R2 ;  /* 0x000000c9c8027210 */ /* 0x000fe20007ffe102 */
[----:B------:R-:W-:Y:S03]  /*17fe0*/  BSSY B2, `(.L_x_5051) ;  /* 0x0000010000027945 */ /* 0x000fe60003800000 */
[----:B------:R-:W-:-:S13]  /*17ff0*/  ISETP.GT.AND P6, PT, R2, -0x1, PT ;  /* 0xffffffff0200780c */ /* 0x000fda0003fc4270 */
[----:B------:R-:W-:Y:S05]  /*18000*/  @P6 BRA `(.L_x_5052) ;  /* 0x0000000000206947 */ /* 0x000fea0003800000 */
[----:B------:R-:W-:Y:S01]  /*18010*/  IMAD.U32 R6, RZ, RZ, UR39 ;  /* 0x00000027ff067e24 */ /* 0x000fe2000f8e00ff */
[----:B------:R-:W-:-:S04]  /*18020*/  LOP3.LUT R2, RZ, R2, RZ, 0x33, !PT ;  /* 0x00000002ff027212 */ /* 0x000fc800078e33ff */
[----:B------:R-:W-:-:S13]  /*18030*/  ISETP.NE.AND P6, PT, R6, 0x1, PT ;  /* 0x000000010600780c */ /* 0x000fda0003fc5270 */
[----:B------:R-:W0:Y:S02]  /*18040*/  @P6 LDC.64 R12, c[0x0][0x9e8] ;  /* 0x00027a00ff0c6b82 */ /* 0x000e240000000a00 */
[----:B0-----:R-:W-:-:S05]  /*18050*/  @P6 IMAD.HI.U32 R12, R2, R12, RZ ;  /* 0x0000000c020c6227 */ /* 0x001fca00078e00ff */
[----:B------:R-:W-:-:S04]  /*18060*/  @P6 SHF.R.U32.HI R2, RZ, R13, R12 ;  /* 0x0000000dff026219 */ /* 0x000fc8000001160c */
[----:B------:R-:W-:Y:S01]  /*18070*/  LOP3.LUT R2, RZ, R2, RZ, 0x33, !PT ;  /* 0x00000002ff027212 */ /* 0x000fe200078e33ff */
[----:B------:R-:W-:Y:S06]  /*18080*/  BRA `(.L_x_5053) ;  /* 0x0000000000147947 */ /* 0x000fec0003800000 */
.L_x_5052:
[----:B------:R-:W-:-:S05]  /*18090*/  IMAD.U32 R6, RZ, RZ, UR39 ;  /* 0x00000027ff067e24 */ /* 0x000fca000f8e00ff */
[----:B------:R-:W-:-:S13]  /*180a0*/  ISETP.NE.AND P6, PT, R6, 0x1, PT ;  /* 0x000000010600780c */ /* 0x000fda0003fc5270 */
[----:B------:R-:W0:Y:S02]  /*180b0*/  @P6 LDC.64 R12, c[0x0][0x9e8] ;  /* 0x00027a00ff0c6b82 */ /* 0x000e240000000a00 */
[----:B0-----:R-:W-:-:S05]  /*180c0*/  @P6 IMAD.HI.U32 R12, R2, R12, RZ ;  /* 0x0000000c020c6227 */ /* 0x001fca00078e00ff */
[----:B------:R-:W-:-:S07]  /*180d0*/  @P6 SHF.R.U32.HI R2, RZ, R13, R12 ;  /* 0x0000000dff026219 */ /* 0x000fce000001160c */
.L_x_5053:
[----:B------:R-:W-:Y:S05]  /*180e0*/  BSYNC B2 ;  /* 0x0000000000027941 */ /* 0x000fea0003800000 */
.L_x_5051:
[----:B------:R-:W-:-:S05]  /*180f0*/  IMAD R0, R2, R6, R0 ;  /* 0x0000000602007224 */ /* 0x000fca00078e0200 */
[----:B------:R-:W-:Y:S02]  /*18100*/  VIMNMX R21, R21, R0, !PT ;  /* 0x0000000015157248 */ /* 0x000fe40007fe0100 */
[----:B------:R-:W-:-:S07]  /*18110*/  VIADDMNMX R15, R0, R6, R15, PT ;  /* 0x00000006000f7246 */ /* 0x000fce000380010f */
.L_x_5050:
[C---:B------:R-:W-:Y:S02]  /*18120*/  LOP3.LUT P6, RZ, R16.reuse, 0x4000, RZ, 0xc0, !PT ;  /* 0x0000400010ff7812 */ /* 0x040fe400078cc0ff */
[----:B------:R-:W-:Y:S02]  /*18130*/  ISETP.GT.AND P1, PT, R21, 0x1, !P1 ;  /* 0x000000011500780c */ /* 0x000fe40004f24270 */
[----:B------:R-:W-:Y:S02]  /*18140*/  LOP3.LUT R16, R16, 0xffdfffff, RZ, 0xc0, !PT ;  /* 0xffdfffff10107812 */ /* 0x000fe400078ec0ff */
[----:B------:R-:W-:Y:S02]  /*18150*/  ISETP.LT.OR P1, PT, R15, 0x2, P1 ;  /* 0x000000020f00780c */ /* 0x000fe40000f21670 */
[----:B------:R-:W-:Y:S02]  /*18160*/  @P0 LOP3.LUT R16, R16, 0x200000, RZ, 0xfc, !PT ;  /* 0x0020000010100812 */ /* 0x000fe400078efcff */
[----:B------:R-:W-:-:S02]  /*18170*/  FSEL R123, R123, -INF , !P1 ;  /* 0xff8000007b7b7808 */ /* 0x000fc40004800000 */
[----:B------:R-:W-:Y:S02]  /*18180*/  LOP3.LUT P1, RZ, R16, 0x20000, RZ, 0xc0, !PT ;  /* 0x0002000010ff7812 */ /* 0x000fe4000782c0ff */
[C---:B------:R-:W-:Y:S02]  /*18190*/  ISETP.GT.AND P2, PT, R21.reuse, 0x8, !P2 ;  /* 0x000000081500780c */ /* 0x040fe40005744270 */
[----:B------:R-:W-:Y:S02]  /*181a0*/  ISETP.GT.AND P1, PT, R21, 0x18, !P1 ;  /* 0x000000181500780c */ /* 0x000fe40004f24270 */
[C---:B------:R-:W-:Y:S02]  /*181b0*/  ISETP.LT.OR P2, PT, R15.reuse, 0x9, P2 ;  /* 0x000000090f00780c */ /* 0x040fe40001741670 */
[----:B------:R-:W-:Y:S02]  /*181c0*/  ISETP.LT.OR P1, PT, R15, 0x19, P1 ;  /* 0x000000190f00780c */ /* 0x000fe40000f21670 */
[----:B------:R-:W-:-:S02]  /*181d0*/  FSEL R126, R126, -INF , !P2 ;  /* 0xff8000007e7e7808 */ /* 0x000fc40005000000 */
[----:B------:R-:W-:Y:S02]  /*181e0*/  LOP3.LUT P2, RZ, R16, 0x10000, RZ, 0xc0, !PT ;  /* 0x0001000010ff7812 */ /* 0x000fe4000784c0ff */
[----:B------:R-:W-:Y:S02]  /*181f0*/  FSEL R134, R134, -INF , !P1 ;  /* 0xff80000086867808 */ /* 0x000fe40004800000 */
[----:B------:R-:W-:Y:S02]  /*18200*/  ISETP.GT.AND P1, PT, R21, 0x19, !P2 ;  /* 0x000000191500780c */ /* 0x000fe40005724270 */
[----:B------:R-:W-:Y:S02]  /*18210*/  LOP3.LUT P0, RZ, R16, 0x8000, RZ, 0xc0, !PT ;  /* 0x0000800010ff7812 */ /* 0x000fe4000780c0ff */
        /* <DEDUP_REMOVED lines=13> */
[----:B------:R-:W-:-:S02]  /*182f0*/  LOP3.LUT P1, RZ, R16, 0x2000, RZ, 0xc0, !PT ;  /* 0x0000200010ff7812 */ /* 0x000fc4000782c0ff */
[----:B------:R-:W-:Y:S02]  /*18300*/  FMNMX.FTZ R0, R129, R0, !PT ;  /* 0x0000000081007209 */ /* 0x000fe40007810000 */
        /* <DEDUP_REMOVED lines=31> */
[----:B------:R-:W-:Y:S02]  /*18500*/  ISETP.GT.AND P5, PT, R21, 0x11, !P5 ;  /* 0x000000111500780c */ /* 0x000fe40006fa4270 */
[----:B------:R-:W-:Y:S02]  /*18510*/  FSEL R150, R150, -INF , !P1 ;  /* 0xff80000096967808 */ /* 0x000fe40004800000 */
[----:B------:R-:W-:Y:S02]  /*18520*/  LOP3.LUT P1, RZ, R16, 0x100, RZ, 0xc0, !PT ;  /* 0x0000010010ff7812 */ /* 0x000fe4000782c0ff */
[----:B------:R-:W-:-:S02]  /*18530*/  FMNMX.FTZ R0, R157, R0, !PT ;  /* 0x000000009d007209 */ /* 0x000fc40007810000 */
[----:B------:R-:W-:Y:S02]  /*18540*/  ISETP.GT.AND P1, PT, R21, 0x39, !P1 ;  /* 0x000000391500780c */ /* 0x000fe40004f24270 */
[C---:B------:R-:W-:Y:S02]  /*18550*/  ISETP.LT.OR P5, PT, R15.reuse, 0x12, P5 ;  /* 0x000000120f00780c */ /* 0x040fe40002fa1670 */
[----:B------:R-:W-:Y:S02]  /*18560*/  ISETP.LT.OR P1, PT, R15, 0x3a, P1 ;  /* 0x0000003a0f00780c */ /* 0x000fe40000f21670 */
[----:B------:R-:W-:Y:S02]  /*18570*/  FMNMX.FTZ R0, R160, R0, !PT ;  /* 0x00000000a0007209 */ /* 0x000fe40007810000 */
[----:B------:R-:W-:Y:S02]  /*18580*/  FSEL R151, R151, -INF , !P1 ;  /* 0xff80000097977808 */ /* 0x000fe40004800000 */
[----:B------:R-:W-:-:S02]  /*18590*/  FSEL R131, R131, -INF , !P5 ;  /* 0xff80000083837808 */ /* 0x000fc40006800000 */
[C---:B------:R-:W-:Y:S02]  /*185a0*/  LOP3.LUT P1, RZ, R16.reuse, 0x80, RZ, 0xc0, !PT ;  /* 0x0000008010ff7812 */ /* 0x040fe4000782c0ff */
[----:B------:R-:W-:Y:S02]  /*185b0*/  LOP3.LUT P5, RZ, R16, 0x40, RZ, 0xc0, !PT ;  /* 0x0000004010ff7812 */ /* 0x000fe400078ac0ff */
[----:B------:R-:W-:Y:S02]  /*185c0*/  FMNMX.FTZ R0, R161, R0, !PT ;  /* 0x00000000a1007209 */ /* 0x000fe40007810000 */
[C---:B------:R-:W-:Y:S02]  /*185d0*/  ISETP.GT.AND P3, PT, R21.reuse, 0x9, !P3 ;  /* 0x000000091500780c */ /* 0x040fe40005f64270 */
[C---:B------:R-:W-:Y:S02]  /*185e0*/  ISETP.GT.AND P4, PT, R21.reuse, 0x10, !P4 ;  /* 0x000000101500780c */ /* 0x040fe40006784270 */
[----:B------:R-:W-:-:S02]  /*185f0*/  ISETP.GT.AND P1, PT, R21, 0x40, !P1 ;  /* 0x000000401500780c */ /* 0x000fc40004f24270 */
[----:B------:R-:W-:Y:S02]  /*18600*/  ISETP.GT.AND P5, PT, R21, 0x41, !P5 ;  /* 0x000000411500780c */ /* 0x000fe40006fa4270 */
[----:B------:R-:W-:Y:S02]  /*18610*/  FMNMX.FTZ R0, R164, R0, !PT ;  /* 0x00000000a4007209 */ /* 0x000fe40007810000 */
[C---:B------:R-:W-:Y:S02]  /*18620*/  ISETP.LT.OR P3, PT, R15.reuse, 0xa, P3 ;  /* 0x0000000a0f00780c */ /* 0x040fe40001f61670 */
[C---:B------:R-:W-:Y:S02]  /*18630*/  ISETP.LT.OR P4, PT, R15.reuse, 0x11, P4 ;  /* 0x000000110f00780c */ /* 0x040fe40002781670 */
[----:B------:R-:W-:Y:S02]  /*18640*/  ISETP.LT.OR P1, PT, R15, 0x41, P1 ;  /* 0x000000410f00780c */ /* 0x000fe40000f21670 */
[----:B------:R-:W-:-:S02]  /*18650*/  FMNMX.FTZ R0, R165, R0, !PT ;  /* 0x00000000a5007209 */ /* 0x000fc40007810000 */
[----:B------:R-:W-:Y:S02]  /*18660*/  FSEL R127, R127, -INF , !P3 ;  /* 0xff8000007f7f7808 */ /* 0x000fe40005800000 */
[----:B------:R-:W-:Y:S01]  /*18670*/  FSEL R130, R130, -INF , !P4 ;  /* 0xff80000082827808 */ /* 0x000fe20006000000 */
[----:B------:R-:W0:Y:S01]  /*18680*/  SHFL.BFLY PT, R2, R0, 0x2, 0x1f ;  /* 0x0c401f0000027f89 */ /* 0x000e2200000e0000 */
[----:B------:R-:W-:Y:S02]  /*18690*/  FSEL R154, R154, -INF , !P1 ;  /* 0xff8000009a9a7808 */ /* 0x000fe40004800000 */
[C---:B------:R-:W-:Y:S02]  /*186a0*/  LOP3.LUT P4, RZ, R16.reuse, 0x20, RZ, 0xc0, !PT ;  /* 0x0000002010ff7812 */ /* 0x040fe4000788c0ff */
[C---:B------:R-:W-:Y:S02]  /*186b0*/  LOP3.LUT P6, RZ, R16.reuse, 0x10, RZ, 0xc0, !PT ;  /* 0x0000001010ff7812 */ /* 0x040fe400078cc0ff */
[----:B------:R-:W-:-:S02]  /*186c0*/  LOP3.LUT P3, RZ, R16, 0x8, RZ, 0xc0, !PT ;  /* 0x0000000810ff7812 */ /* 0x000fc4000786c0ff */
[C---:B------:R-:W-:Y:S02]  /*186d0*/  LOP3.LUT P2, RZ, R16.reuse, 0x4, RZ, 0xc0, !PT ;  /* 0x0000000410ff7812 */ /* 0x040fe4000784c0ff */
[C---:B------:R-:W-:Y:S02]  /*186e0*/  LOP3.LUT P0, RZ, R16.reuse, 0x1, RZ, 0xc0, !PT ;  /* 0x0000000110ff7812 */ /* 0x040fe4000780c0ff */
[C---:B------:R-:W-:Y:S02]  /*186f0*/  LOP3.LUT P1, RZ, R16.reuse, 0x2, RZ, 0xc0, !PT ;  /* 0x0000000210ff7812 */ /* 0x040fe4000782c0ff */
[----:B------:R-:W-:Y:S02]  /*18700*/  LOP3.LUT R16, R16, 0xff7fffff, RZ, 0xc0, !PT ;  /* 0xff7fffff10107812 */ /* 0x000fe400078ec0ff */
[----:B------:R-:W-:Y:S02]  /*18710*/  ISETP.GT.AND P4, PT, R21, 0x48, !P4 ;  /* 0x000000481500780c */ /* 0x000fe40006784270 */
[----:B------:R-:W-:-:S02]  /*18720*/  @P5 LOP3.LUT R16, R16, 0x800000, RZ, 0xfc, !PT ;  /* 0x0080000010105812 */ /* 0x000fc400078efcff */
[----:B------:R-:W-:Y:S02]  /*18730*/  ISETP.LT.OR P4, PT, R15, 0x49, P4 ;  /* 0x000000490f00780c */ /* 0x000fe40002781670 */
[C---:B------:R-:W-:Y:S02]  /*18740*/  LOP3.LUT P5, RZ, R16.reuse, 0x40000, RZ, 0xc0, !PT ;  /* 0x0004000010ff7812 */ /* 0x040fe400078ac0ff */
[----:B------:R-:W-:Y:S02]  /*18750*/  LOP3.LUT R16, R16, 0xfffffffd, RZ, 0xc0, !PT ;  /* 0xfffffffd10107812 */ /* 0x000fe400078ec0ff */
[C---:B------:R-:W-:Y:S02]  /*18760*/  ISETP.GT.AND P5, PT, R21.reuse, 0x59, !P5 ;  /* 0x000000591500780c */ /* 0x040fe40006fa4270 */
[----:B0-----:R-:W-:Y:S01]  /*18770*/  FMNMX.FTZ R2, R0, R2, !PT ;  /* 0x0000000200027209 */ /* 0x001fe20007810000 */
[----:B------:R-:W-:Y:S01]  /*18780*/  IMAD.U32 R0, RZ, RZ, UR47 ;  /* 0x0000002fff007e24 */ /* 0x000fe2000f8e00ff */
[----:B------:R-:W-:-:S02]  /*18790*/  ISETP.GT.AND P6, PT, R21, 0x49, !P6 ;  /* 0x000000491500780c */ /* 0x000fc400077c4270 */
[C---:B------:R-:W-:Y:S01]  /*187a0*/  ISETP.GT.AND P0, PT, R21.reuse, RZ, !P0 ;  /* 0x000000ff1500720c */ /* 0x040fe20004704270 */
[----:B------:R-:W0:Y:S01]  /*187b0*/  SHFL.BFLY PT, R12, R2, 0x1, 0x1f ;  /* 0x0c201f00020c7f89 */ /* 0x000e2200000e0000 */
[----:B------:R-:W-:Y:S02]  /*187c0*/  ISETP.GT.AND P3, PT, R21, 0x50, !P3 ;  /* 0x000000501500780c */ /* 0x000fe40005f64270 */
[----:B------:R-:W-:Y:S02]  /*187d0*/  ISETP.LT.OR P0, PT, R15, 0x1, P0 ;  /* 0x000000010f00780c */ /* 0x000fe40000701670 */
[----:B------:R-:W-:Y:S02]  /*187e0*/  ISETP.GT.AND P2, PT, R21, 0x51, !P2 ;  /* 0x000000511500780c */ /* 0x000fe40005744270 */
[----:B------:R-:W-:Y:S02]  /*187f0*/  @P5 LOP3.LUT R16, R16, 0x2, RZ, 0xfc, !PT ;  /* 0x0000000210105812 */ /* 0x000fe400078efcff */
[----:B------:R-:W-:-:S02]  /*18800*/  FSEL R122, R122, -INF , !P0 ;  /* 0xff8000007a7a7808 */ /* 0x000fc40004000000 */
[C---:B------:R-:W-:Y:S02]  /*18810*/  LOP3.LUT P5, RZ, R16.reuse, 0x800000, RZ, 0xc0, !PT ;  /* 0x0080000010ff7812 */ /* 0x040fe400078ac0ff */
[----:B------:R-:W-:Y:S02]  /*18820*/  LOP3.LUT R16, R16, 0xfffffff7, RZ, 0xc0, !PT ;  /* 0xfffffff710107812 */ /* 0x000fe400078ec0ff */
[C---:B------:R-:W-:Y:S02]  /*18830*/  ISETP.LT.OR P5, PT, R15.reuse, 0x42, P5 ;  /* 0x000000420f00780c */ /* 0x040fe40002fa1670 */
[----:B------:R-:W-:Y:S02]  /*18840*/  ISETP.LT.OR P3, PT, R15, 0x51, P3 ;  /* 0x000000510f00780c */ /* 0x000fe40001f61670 */
[----:B------:R-:W-:Y:S02]  /*18850*/  ISETP.GT.AND P1, PT, R21, 0x58, !P1 ;  /* 0x000000581500780c */ /* 0x000fe40004f24270 */
[----:B------:R-:W-:-:S02]  /*18860*/  ISETP.LT.OR P2, PT, R15, 0x52, P2 ;  /* 0x000000520f00780c */ /* 0x000fc40001741670 */
[----:B------:R-:W-:Y:S02]  /*18870*/  FSEL R162, R162, -INF , !P3 ;  /* 0xff800000a2a27808 */ /* 0x000fe40005800000 */
[----:B0-----:R-:W-:Y:S02]  /*18880*/  FMNMX.FTZ R12, R2, R12, !PT ;  /* 0x0000000c020c7209 */ /* 0x001fe40007810000 */
[----:B------:R-:W-:Y:S02]  /*18890*/  ISETP.LT.OR P1, PT, R15, 0x59, P1 ;  /* 0x000000590f00780c */ /* 0x000fe40000f21670 */
[----:B------:R-:W-:Y:S01]  /*188a0*/  @P5 LOP3.LUT R16, R16, 0x8, RZ, 0xfc, !PT ;  /* 0x0000000810105812 */ /* 0x000fe200078efcff */
[----:B------:R-:W-:Y:S01]  /*188b0*/  FMUL.FTZ R13, R12, R0 ;  /* 0x000000000c0d7220 */ /* 0x000fe20000410000 */
[----:B------:R-:W-:Y:S02]  /*188c0*/  FSEL R163, R163, -INF , !P2 ;  /* 0xff800000a3a37808 */ /* 0x000fe40005000000 */
[----:B------:R-:W-:-:S02]  /*188d0*/  LOP3.LUT P5, RZ, R16, 0x2, RZ, 0xc0, !PT ;  /* 0x0000000210ff7812 */ /* 0x000fc400078ac0ff */
[----:B------:R-:W-:Y:S02]  /*188e0*/  LOP3.LUT R16, R16, 0xfffffffb, RZ, 0xc0, !PT ;  /* 0xfffffffb10107812 */ /* 0x000fe400078ec0ff */
[C---:B------:R-:W-:Y:S02]  /*188f0*/  ISETP.LT.OR P5, PT, R15.reuse, 0x5a, P5 ;  /* 0x0000005a0f00780c */ /* 0x040fe40002fa1670 */
[----:B------:R-:W-:Y:S02]  /*18900*/  @P4 LOP3.LUT R16, R16, 0x4, RZ, 0xfc, !PT ;  /* 0x0000000410104812 */ /* 0x000fe400078efcff */
[----:B------:R-:W-:Y:S02]  /*18910*/  ISETP.LT.OR P4, PT, R15, 0x4a, P6 ;  /* 0x0000004a0f00780c */ /* 0x000fe40003781670 */
[----:B------:R-:W-:Y:S02]  /*18920*/  FSETP.NEU.FTZ.AND P6, PT, R12, -INF , PT ;  /* 0xff8000000c00780b */ /* 0x000fe40003fdd000 */
[----:B------:R-:W-:-:S02]  /*18930*/  LOP3.LUT R16, R16, 0xffbfffff, RZ, 0xc0, !PT ;  /* 0xffbfffff10107812 */ /* 0x000fc400078ec0ff */
[----:B------:R-:W-:Y:S02]  /*18940*/  FSEL R2, R12, RZ, P6 ;  /* 0x000000ff0c027208 */ /* 0x000fe40003000000 */
[----:B------:R-:W-:Y:S02]  /*18950*/  FSEL R13, R13, RZ, P6 ;  /* 0x000000ff0d0d7208 */ /* 0x000fe40003000000 */
[----:B------:R-:W-:Y:S01]  /*18960*/  FSEL R166, R166, -INF , !P1 ;  /* 0xff800000a6a67808 */ /* 0x000fe20004800000 */
[----:B------:R-:W-:Y:S01]  /*18970*/  FADD.FTZ R2, -R2, R4 ;  /* 0x0000000402027221 */ /* 0x000fe20000010100 */
[----:B------:R-:W-:Y:S01]  /*18980*/  FMNMX.FTZ R4, R122, R3, !PT ;  /* 0x000000037a047209 */ /* 0x000fe20007810000 */
[-CC-:B------:R-:W-:Y:S01]  /*18990*/  FFMA.FTZ R120, R120, R0.reuse, -R13.reuse ;  /* 0x0000000078787223 */ /* 0x180fe2000001080d */
[----:B------:R-:W-:Y:S01]  /*189a0*/  @P4 LOP3.LUT R16, R16, 0x400000, RZ, 0xfc, !PT ;  /* 0x0040000010104812 */ /* 0x000fe200078efcff */
[--C-:B------:R-:W-:Y:S01]  /*189b0*/  FFMA.FTZ R121, R121, R0, -R13.reuse ;  /* 0x0000000079797223 */ /* 0x100fe2000001080d */
[----:B------:R-:W-:Y:S01]  /*189c0*/  FMNMX.FTZ R4, R123, R4, !PT ;  /* 0x000000047b047209 */ /* 0x000fe20007810000 */
[-CC-:B------:R-:W-:Y:S01]  /*189d0*/  FFMA.FTZ R124, R124, R0.reuse, -R13.reuse ;  /* 0x000000007c7c7223 */ /* 0x180fe2000001080d */
[----:B------:R-:W-:Y:S01]  /*189e0*/  LOP3.LUT P4, RZ, R16, 0x8, RZ, 0xc0, !PT ;  /* 0x0000000810ff7812 */ /* 0x000fe2000788c0ff */
[--C-:B------:R-:W-:Y:S01]  /*189f0*/  FFMA.FTZ R125, R125, R0, -R13.reuse ;  /* 0x000000007d7d7223 */ /* 0x100fe2000001080d */
[----:B------:R-:W-:Y:S01]  /*18a00*/  FMNMX.FTZ R4, R126, R4, !PT ;  /* 0x000000047e047209 */ /* 0x000fe20007810000 */
[-CC-:B------:R-:W-:Y:S01]  /*18a10*/  FFMA.FTZ R128, R128, R0.reuse, -R13.reuse ;  /* 0x0000000080807223 */ /* 0x180fe2000001080d */
[----:B------:R-:W-:Y:S01]  /*18a20*/  LOP3.LUT P6, RZ, R16, 0x4, RZ, 0xc0, !PT ;  /* 0x0000000410ff7812 */ /* 0x000fe200078cc0ff */
[--C-:B------:R-:W-:Y:S01]  /*18a30*/  FFMA.FTZ R129, R129, R0, -R13.reuse ;  /* 0x0000000081817223 */ /* 0x100fe2000001080d */
[----:B------:R-:W-:Y:S01]  /*18a40*/  FMNMX.FTZ R4, R127, R4, !PT ;  /* 0x000000047f047209 */ /* 0x000fe20007810000 */
[-CC-:B------:R-:W-:Y:S01]  /*18a50*/  FFMA.FTZ R132, R132, R0.reuse, -R13.reuse ;  /* 0x0000000084847223 */ /* 0x180fe2000001080d */
[----:B------:R-:W-:Y:S01]  /*18a60*/  FSEL R155, R155, -INF , !P4 ;  /* 0xff8000009b9b7808 */ /* 0x000fe20006000000 */
        /* <DEDUP_REMOVED lines=19> */
[-CC-:B------:R-:W-:Y:S01]  /*18ba0*/  FFMA.FTZ R153, R153, R0.reuse, -R13.reuse ;  /* 0x0000000099997223 */ /* 0x180fe2000001080d */
[--C-:B------:R-:W-:Y:S01]  /*18bb0*/  FFMA.FTZ R156, R156, R0, -R13.reuse ;  /* 0x000000009c9c7223 */ /* 0x100fe2000001080d */
[----:B------:R-:W-:Y:S01]  /*18bc0*/  FMNMX.FTZ R4, R139, R4, !PT ;  /* 0x000000048b047209 */ /* 0x000fe20007810000 */
[-CC-:B------:R-:W-:Y:S01]  /*18bd0*/  FFMA.FTZ R157, R157, R0.reuse, -R13.reuse ;  /* 0x000000009d9d7223 */ /* 0x180fe2000001080d */
[-CC-:B------:R-:W-:Y:S01]  /*18be0*/  FFMA.FTZ R160, R160, R0.reuse, -R13.reuse ;  /* 0x00000000a0a07223 */ /* 0x180fe2000001080d */
[--C-:B------:R-:W-:Y:S01]  /*18bf0*/  FFMA.FTZ R161, R161, R0, -R13.reuse ;  /* 0x00000000a1a17223 */ /* 0x100fe2000001080d */
[----:B------:R-:W-:Y:S01]  /*18c00*/  FMNMX.FTZ R4, R142, R4, !PT ;  /* 0x000000048e047209 */ /* 0x000fe20007810000 */
[-CC-:B------:R-:W-:Y:S01]  /*18c10*/  FFMA.FTZ R164, R164, R0.reuse, -R13.reuse ;  /* 0x00000000a4a47223 */ /* 0x180fe2000001080d */
[-C--:B------:R-:W-:Y:S01]  /*18c20*/  FFMA.FTZ R165, R165, R0.reuse, -R13 ;  /* 0x00000000a5a57223 */ /* 0x080fe2000001080d */
[----:B------:R-:W-:Y:S01]  /*18c30*/  FMUL.FTZ R2, R2, R0 ;  /* 0x0000000002027220 */ /* 0x000fe20000410000 */
[----:B------:R-:W-:Y:S01]  /*18c40*/  FMNMX.FTZ R4, R143, R4, !PT ;  /* 0x000000048f047209 */ /* 0x000fe20007810000 */
[----:B------:R-:W-:Y:S01]  /*18c50*/  MUFU.EX2 R120, R120 ;  /* 0x0000007800787308 */ /* 0x000fe20000000800 */
[----:B------:R-:W-:-:S02]  /*18c60*/  LOP3.LUT P0, RZ, R16, 0x200000, RZ, 0xc0, !PT ;  /* 0x0020000010ff7812 */ /* 0x000fc4000780c0ff */
        /* <DEDUP_REMOVED lines=8> */
[----:B------:R-:W2:Y:S01]  /*18cf0*/  MUFU.EX2 R124, R124 ;  /* 0x0000007c007c7308 */ /* 0x000ea20000000800 */
[----:B0-----:R-:W-:Y:S02]  /*18d00*/  FFMA.FTZ R8, R6, R8, R120 ;  /* 0x0000000806087223 */ /* 0x001fe40000010078 */
        /* <DEDUP_REMOVED lines=8> */
[----:B------:R-:W-:Y:S04]  /*18d90*/  MUFU.EX2 R129, R129 ;  /* 0x0000008100817308 */ /* 0x000fe80000000800 */
[----:B------:R-:W0:Y:S04]  /*18da0*/  SHFL.BFLY PT, R4, R13, 0x2, 0x1f ;  /* 0x0c401f000d047f89 */ /* 0x000e2800000e0000 */
        /* <DEDUP_REMOVED lines=11> */
[C---:B------:R-:W-:Y:S02]  /*18e60*/  FMUL.FTZ R15, R13.reuse, R0 ;  /* 0x000000000d0f7220 */ /* 0x040fe40000410000 */
[----:B------:R-:W-:Y:S01]  /*18e70*/  MUFU.EX2 R145, R145 ;  /* 0x0000009100917308 */ /* 0x000fe20000000800 */
[----:B------:R-:W-:Y:S02]  /*18e80*/  FSEL R4, R13, RZ, P1 ;  /* 0x000000ff0d047208 */ /* 0x000fe40000800000 */
[----:B------:R-:W-:-:S03]  /*18e90*/  FSEL R15, R15, RZ, P1 ;  /* 0x000000ff0f0f7208 */ /* 0x000fc60000800000 */
[----:B------:R-:W-:Y:S02]  /*18ea0*/  FADD.FTZ R3, -R4, R3 ;  /* 0x0000000304037221 */ /* 0x000fe40000010100 */
        /* <DEDUP_REMOVED lines=14> */
[----:B------:R1:W0:Y:S01]  /*18f90*/  MUFU.EX2 R2, R3 ;  /* 0x0000000300027308 */ /* 0x0002220000000800 */
[-CC-:B------:R-:W-:Y:S01]  /*18fa0*/  FFMA.FTZ R146, R146, R0.reuse, -R15.reuse ;  /* 0x0000000092927223 */ /* 0x180fe2000001080f */
[-CC-:B------:R-:W-:Y:S01]  /*18fb0*/  FFMA.FTZ R147, R147, R0.reuse, -R15.reuse ;  /* 0x0000000093937223 */ /* 0x180fe2000001080f */
[-CC-:B------:R-:W-:Y:S01]  /*18fc0*/  FFMA.FTZ R150, R150, R0.reuse, -R15.reuse ;  /* 0x0000000096967223 */ /* 0x180fe2000001080f */
[-CC-:B------:R-:W-:Y:S01]  /*18fd0*/  FFMA.FTZ R151, R151, R0.reuse, -R15.reuse ;  /* 0x0000000097977223 */ /* 0x180fe2000001080f */
[-CC-:B------:R-:W-:Y:S01]  /*18fe0*/  FFMA.FTZ R154, R154, R0.reuse, -R15.reuse ;  /* 0x000000009a9a7223 */ /* 0x180fe2000001080f */
[-CC-:B------:R-:W-:Y:S01]  /*18ff0*/  FFMA.FTZ R155, R155, R0.reuse, -R15.reuse ;  /* 0x000000009b9b7223 */ /* 0x180fe2000001080f */
[-CC-:B------:R-:W-:Y:S01]  /*19000*/  FFMA.FTZ R158, R158, R0.reuse, -R15.reuse ;  /* 0x000000009e9e7223 */ /* 0x180fe2000001080f */
[----:B------:R-:W3:Y:S01]  /*19010*/  MUFU.EX2 R123, R123 ;  /* 0x0000007b007b7308 */ /* 0x000ee20000000800 */
[----:B-1----:R-:W-:Y:S01]  /*19020*/  FADD.FTZ R3, R121, R8 ;  /* 0x0000000879037221 */ /* 0x002fe20000010000 */
[-CC-:B------:R-:W-:Y:S01]  /*19030*/  FFMA.FTZ R159, R159, R0.reuse, -R15.reuse ;  /* 0x000000009f9f7223 */ /* 0x180fe2000001080f */
[-CC-:B------:R-:W-:Y:S01]  /*19040*/  FFMA.FTZ R162, R162, R0.reuse, -R15.reuse ;  /* 0x00000000a2a27223 */ /* 0x180fe2000001080f */
[-C--:B------:R-:W-:Y:S01]  /*19050*/  FFMA.FTZ R163, R163, R0.reuse, -R15 ;  /* 0x00000000a3a37223 */ /* 0x080fe2000001080f */
[----:B--2---:R-:W-:Y:S01]  /*19060*/  FADD.FTZ R3, R124, R3 ;  /* 0x000000037c037221 */ /* 0x004fe20000010000 */
[-CC-:B------:R-:W-:Y:S01]  /*19070*/  FFMA.FTZ R166, R166, R0.reuse, -R15.reuse ;  /* 0x00000000a6a67223 */ /* 0x180fe2000001080f */
[----:B------:R-:W-:Y:S01]  /*19080*/  FFMA.FTZ R15, R167, R0, -R15 ;  /* 0x00000000a70f7223 */ /* 0x000fe2000001080f */
[----:B------:R-:W1:Y:S01]  /*19090*/  MUFU.EX2 R126, R126 ;  /* 0x0000007e007e7308 */ /* 0x000e620000000800 */
[----:B0-----:R-:W-:Y:S01]  /*190a0*/  FFMA.FTZ R7, R2, R7, R122 ;  /* 0x0000000702077223 */ /* 0x001fe2000001007a */
[----:B------:R-:W-:-:S04]  /*190b0*/  FADD.FTZ R3, R125, R3 ;  /* 0x000000037d037221 */ /* 0x000fc80000010000 */
        /* <DEDUP_REMOVED lines=76> */
.L_x_5054:
[----:B------:R-:W-:Y:S01]  /*19580*/  ISETP.GT.AND P1, PT, R5, R228, PT ;  /* 0x000000e40500720c */ /* 0x000fe20003f24270 */
[----:B------:R-:W-:Y:S01]  /*19590*/  VIADD R20, R20, 0x30860 ;  /* 0x0003086014147836 */ /* 0x000fe20000000000 */
[----:B------:R-:W-:Y:S01]  /*195a0*/  F2FP.F16.F32.PACK_AB R188, R121, R120 ;  /* 0x0000007879bc723e */ /* 0x000fe200000000ff */
[----:B------:R-:W-:Y:S01]  /*195b0*/  VIADD R5, R5, 0xffffffff ;  /* 0xffffffff05057836 */ /* 0x000fe20000000000 */
        /* <DEDUP_REMOVED lines=29> */
[----:B0-----:R-:W-:Y:S06]  /*19790*/  @P1 BRA `(.L_x_5055) ;  /* 0xffffffc8004c1947 */ /* 0x001fec000383ffff */
[----:B------:R-:W-:Y:S05]  /*197a0*/  BSYNC B0 ;  /* 0x0000000000007941 */ /* 0x000fea0003800000 */
.L_x_5034:
[----:B------:R-:W-:Y:S02]  /*197b0*/  IMAD.MOV.U32 R3, RZ, RZ, R13 ;  /* 0x000000ffff037224 */ /* 0x000fe400078e000d */
[----:B------:R-:W-:Y:S02]  /*197c0*/  IMAD.MOV.U32 R4, RZ, RZ, R12 ;  /* 0x000000ffff047224 */ /* 0x000fe400078e000c */
[----:B------:R-:W-:Y:S02]  /*197d0*/  IMAD.MOV.U32 R194, RZ, RZ, R10 ;  /* 0x000000ffffc27224 */ /* 0x000fe400078e000a */
[----:B------:R-:W-:-:S07]  /*197e0*/  IMAD.MOV.U32 R197, RZ, RZ, R11 ;  /* 0x000000ffffc57224 */ /* 0x000fce00078e000b */
.L_x_5033:
[----:B------:R-:W-:Y:S05]  /*197f0*/  BSYNC B1 ;  /* 0x0000000000017941 */ /* 0x000fea0003800000 */
.L_x_5032:
        /* <DEDUP_REMOVED lines=13> */
[----:B------:R-:W-:-:S04]  /*198d0*/  IADD3 R10, R201, 0x1, -R200 ;  /* 0x00000001c90a7810 */ /* 0x000fc80007ffe8c8 */
[----:B------:R-:W-:-:S05]  /*198e0*/  IADD3 R11, R10, R11, RZ ;  /* 0x0000000b0a0b7210 */ /* 0x000fca0007ffe0ff */
[----:B------:R-:W-:Y:S02]  /*198f0*/  IMAD.IADD R9, R11, 0x1, -R9 ;  /* 0x000000010b097824 */ /* 0x000fe400078e0a09 */
[----:B------:R-:W-:Y:S01]  /*19900*/  @P1 LOP3.LUT R16, R16, 0x100000, RZ, 0xfc, !PT ;  /* 0x0010000010101812 */ /* 0x000fe200078efcff */
        /* <DEDUP_REMOVED lines=12> */
.L_x_5058:
[----:B------:R-:W-:-:S13]  /*199d0*/  ISETP.NE.AND P1, PT, R13, 0x1, PT ;  /* 0x000000010d00780c */ /* 0x000fda0003f25270 */
[----:B------:R-:W0:Y:S02]  /*199e0*/  @P1 LDC.64 R10, c[0x0][0x9e8] ;  /* 0x00027a00ff0a1b82 */ /* 0x000e240000000a00 */
[----:B0-----:R-:W-:-:S05]  /*199f0*/  @P1 IMAD.HI.U32 R10, R12, R10, RZ ;  /* 0x0000000a0c0a1227 */ /* 0x001fca00078e00ff */
[----:B------:R-:W-:-:S07]  /*19a00*/  @P1 SHF.R.U32.HI R12, RZ, R11, R10 ;  /* 0x0000000bff0c1219 */ /* 0x000fce000001160a */
.L_x_5059:
[----:B------:R-:W-:Y:S05]  /*19a10*/  BSYNC B0 ;  /* 0x0000000000007941 */ /* 0x000fea0003800000 */
.L_x_5057:
[----:B------:R-:W-:-:S05]  /*19a20*/  IMAD R12, R12, R13, RZ ;  /* 0x0000000d0c0c7224 */ /* 0x000fca00078e02ff */
[----:B------:R-:W-:-:S07]  /*19a30*/  VIMNMX R9, R9, R12, !PT ;  /* 0x0000000c09097248 */ /* 0x000fce0007fe0100 */
.L_x_5056:
[----:B------:R-:W2:Y:S01]  /*19a40*/  LDL R11, [R1+0x40] ;  /* 0x00004000010b7983 */ /* 0x000ea20000100800 */
[----:B------:R-:W-:Y:S01]  /*19a50*/  VIADD R9, R9, 0x5f ;  /* 0x0000005f09097836 */ /* 0x000fe20000000000 */
[----:B------:R-:W-:Y:S03]  /*19a60*/  BSSY B0, `(.L_x_5060) ;  /* 0x000023d000007945 */ /* 0x000fe60003800000 */
[----:B------:R-:W-:-:S05]  /*19a70*/  IMAD.HI R9, R9, 0x2aaaaaab, RZ ;  /* 0x2aaaaaab09097827 */ /* 0x000fca00078e02ff */
[----:B------:R-:W-:-:S04]  /*19a80*/  SHF.R.U32.HI R10, RZ, 0x1f, R9 ;  /* 0x0000001fff0a7819 */ /* 0x000fc80000011609 */
[----:B------:R-:W-:-:S04]  /*19a90*/  LEA.HI.SX32 R10, R9, R10, 0x1c ;  /* 0x0000000a090a7211 */ /* 0x000fc800078fe2ff */
[----:B--2---:R-:W-:-:S04]  /*19aa0*/  VIMNMX R228, R11, R10, !PT ;  /* 0x0000000a0be47248 */ /* 0x004fc80007fe0100 */
[----:B------:R-:W-:-:S13]  /*19ab0*/  ISETP.GE.AND P1, PT, R5, R228, PT ;  /* 0x000000e40500720c */ /* 0x000fda0003f26270 */
[----:B------:R-:W-:Y:S05]  /*19ac0*/  @!P1 BRA `(.L_x_5061) ;  /* 0x0000002000d89947 */ /* 0x000fea0003800000 */
[----:B------:R-:W-:Y:S01]  /*19ad0*/  BSSY B1, `(.L_x_5061) ;  /* 0x0000235000017945 */ /* 0x000fe20003800000 */
[----:B------:R-:W-:Y:S02]  /*19ae0*/  IMAD.MOV.U32 R9, RZ, RZ, R3 ;  /* 0x000000ffff097224 */ /* 0x000fe400078e0003 */
[----:B------:R-:W-:Y:S02]  /*19af0*/  IMAD.MOV.U32 R10, RZ, RZ, R4 ;  /* 0x000000ffff0a7224 */ /* 0x000fe400078e0004 */
[----:B------:R-:W-:Y:S02]  /*19b00*/  IMAD.MOV.U32 R11, RZ, RZ, R197 ;  /* 0x000000ffff0b7224 */ /* 0x000fe400078e00c5 */
[----:B------:R-:W-:-:S07]  /*19b10*/  IMAD.MOV.U32 R12, RZ, RZ, R194 ;  /* 0x000000ffff0c7224 */ /* 0x000fce00078e00c2 */
.L_x_5074:
[----:B------:R-:W-:-:S04]  /*19b20*/  ISETP.NE.AND P1, PT, R12, 0x1, PT ;  /* 0x000000010c00780c */ /* 0x000fc80003f25270 */
[----:B------:R-:W-:-:S04]  /*19b30*/  SEL R197, RZ, 0x1, P1 ;  /* 0x00000001ffc57807 */ /* 0x000fc80000800000 */
[----:B------:R-:W-:Y:S01]  /*19b40*/  LOP3.LUT R197, R11, R197, RZ, 0x3c, !PT ;  /* 0x000000c50bc57212 */ /* 0x000fe200078e3cff */
[----:B------:R-:W-:Y:S06]  /*19b50*/  @!P0 BRA `(.L_x_5062) ;  /* 0x0000000000048947 */ /* 0x000fec0003800000 */
[----:B------:R-:W-:Y:S01]  /*19b60*/  BPT.TRAP 0x1 ;  /* 0x000000040000795c */ /* 0x000fe20000300000 */
.L_x_5062:
        /* <DEDUP_REMOVED lines=8> */
.L_x_5063:
[----:B------:R-:W-:Y:S01]  /*19bf0*/  IMAD R126, R194, 0x900, R218 ;  /* 0x00000900c27e7824 */ /* 0x000fe200078e02da */
[----:B------:R-:W-:Y:S03]  /*19c00*/  BSSY B2, `(.L_x_5064) ;  /* 0x0000006000027945 */ /* 0x000fe60003800000 */
[C---:B------:R-:W-:Y:S02]  /*19c10*/  VIADD R122, R126.reuse, 0x2 ;  /* 0x000000027e7a7836 */ /* 0x040fe40000000000 */
[----:B------:R-:W-:Y:S01]  /*19c20*/  VIADD R124, R126, 0x4 ;  /* 0x000000047e7c7836 */ /* 0x000fe20000000000 */
[----:B-1----:R-:W-:Y:S06]  /*19c30*/  @P1 BRA `(.L_x_5065) ;  /* 0x0000000000081947 */ /* 0x002fec0003800000 */
[----:B------:R-:W1:Y:S02]  /*19c40*/  SYNCS.PHASECHK.TRANS64.TRYWAIT P1, [R0+URZ+0x30830], R3 ;  /* 0x03083003000075a7 */ /* 0x000e64000802017f */
[----:B-1----:R-:W-:Y:S05]  /*19c50*/  @!P1 BRA `(.L_x_5066) ;  /* 0x0000013c00609947 */ /* 0x002fea0003800000 */
.L_x_5065:
[----:B------:R-:W-:Y:S05]  /*19c60*/  BSYNC B2 ;  /* 0x0000000000027941 */ /* 0x000fea0003800000 */
.L_x_5064:
        /* <DEDUP_REMOVED lines=233> */
.L_x_5067:
[----:B------:R-:W-:Y:S01]  /*1ab00*/  SHF.L.U32 R2, R11, 0x1f, RZ ;  /* 0x0000001f0b027819 */ /* 0x000fe200000006ff */
[----:B------:R-:W-:-:S04]  /*1ab10*/  IMAD R11, R12, 0x8, R17 ;  /* 0x000000080c0b7824 */ /* 0x000fc800078e0211 */
[----:B------:R0:W1:Y:S01]  /*1ab20*/  SYNCS.PHASECHK.TRANS64.TRYWAIT P1, [R11+URZ+0x30850], R2 ;  /* 0x030850020b0075a7 */ /* 0x000062000802017f */
[----:B------:R-:W-:Y:S05]  /*1ab30*/  @!P0 BRA `(.L_x_5068) ;  /* 0x0000000000048947 */ /* 0x000fea0003800000 */
[----:B------:R-:W-:Y:S01]  /*1ab40*/  BPT.TRAP 0x1 ;  /* 0x000000040000795c */ /* 0x000fe20000300000 */
.L_x_5068:
[----:B------:R-:W-:Y:S04]  /*1ab50*/  BSSY B2, `(.L_x_5069) ;  /* 0x0000004000027945 */ /* 0x000fe80003800000 */
[----:B-1----:R-:W-:Y:S05]  /*1ab60*/  @P1 BRA `(.L_x_5070) ;  /* 0x0000000000081947 */ /* 0x002fea0003800000 */
[----:B------:R-:W1:Y:S02]  /*1ab70*/  SYNCS.PHASECHK.TRANS64.TRYWAIT P1, [R11+URZ+0x30850], R2 ;  /* 0x030850020b0075a7 */ /* 0x000e64000802017f */
[----:B-1----:R-:W-:Y:S05]  /*1ab80*/  @!P1 BRA `(.L_x_5071) ;  /* 0x0000012c00a89947 */ /* 0x002fea0003800000 */
.L_x_5070:
[----:B------:R-:W-:Y:S05]  /*1ab90*/  BSYNC B2 ;  /* 0x0000000000027941 */ /* 0x000fea0003800000 */
.L_x_5069:
[----:B01----:R-:W-:Y:S01]  /*1aba0*/  VIADD R2, R17, 0x400 ;  /* 0x0000040011027836 */ /* 0x003fe20000000000 */
[----:B------:R-:W-:Y:S01]  /*1abb0*/  MOV R3, 0x40000040 ;  /* 0x4000004000037802 */ /* 0x000fe20000000f00 */
[----:B------:R-:W-:Y:S01]  /*1abc0*/  WARPGROUP.ARRIVE ;  /* 0x00000000000079c5 */ /* 0x000fe20000000000 */
[----:B------:R-:W-:Y:S02]  /*1abd0*/  IMAD.MOV.U32 R13, RZ, RZ, 0x40000040 ;  /* 0x40000040ff0d7424 */ /* 0x000fe400078e00ff */
        /* <DEDUP_REMOVED lines=44> */
.L_x_5072:
[----:B------:R-:W-:-:S05]  /*1aea0*/  VIADD R0, R0, 0x30840 ;  /* 0x0003084000007836 */ /* 0x000fca0000000000 */
[----:B------:R-:W-:-:S04]  /*1aeb0*/  PRMT R0, R205, 0x654, R0 ;  /* 0x00000654cd007816 */ /* 0x000fc80000000000 */
[----:B------:R0:W-:Y:S02]  /*1aec0*/  SYNCS.ARRIVE.TRANS64.RED.A1T0 RZ, [R0+URZ], RZ ;  /* 0x000000ff00ff79a7 */ /* 0x0001e4000810043f */
[----:B0-----:R-:W-:-:S04]  /*1aed0*/  FMNMX.FTZ R0, R120, R10, !PT ;  /* 0x0000000a78007209 */ /* 0x001fc80007810000 */
        /* <DEDUP_REMOVED lines=76> */
[-CC-:B------:R-:W-:Y:S01]  /*1b3a0*/  FFMA.FTZ R152, R152, R0.reuse, -R13.reuse ;  /* 0x0000000098987223 */ /* 0x180fe2000001080d */
        /* <DEDUP_REMOVED lines=14> */
[----:B------:R-:W-:Y:S01]  /*1b490*/  MUFU.EX2 R124, R124 ;  /* 0x0000007c007c7308 */ /* 0x000fe20000000800 */
[-CC-:B------:R-:W-:Y:S01]  /*1b4a0*/  FFMA.FTZ R130, R130, R0.reuse, -R9.reuse ;  /* 0x0000000082827223 */ /* 0x180fe20000010809 */
[--C-:B------:R-:W-:Y:S01]  /*1b4b0*/  FFMA.FTZ R131, R131, R0, -R9.reuse ;  /* 0x0000000083837223 */ /* 0x100fe20000010809 */
        /* <DEDUP_REMOVED lines=21> */
[----:B------:R-:W2:Y:S01]  /*1b610*/  MUFU.EX2 R123, R123 ;  /* 0x0000007b007b7308 */ /* 0x000ea20000000800 */
[----:B0-----:R-:W-:Y:S01]  /*1b620*/  FADD.FTZ R8, R121, R8 ;  /* 0x0000000879087221 */ /* 0x001fe20000010000 */
[-CC-:B------:R-:W-:Y:S01]  /*1b630*/  FFMA.FTZ R164, R164, R0.reuse, -R13.reuse ;  /* 0x00000000a4a47223 */ /* 0x180fe2000001080d */
[----:B------:R-:W-:-:S05]  /*1b640*/  FFMA.FTZ R13, R165, R0, -R13 ;  /* 0x00000000a50d7223 */ /* 0x000fca000001080d */
[----:B------:R-:W0:Y:S01]  /*1b650*/  MUFU.EX2 R126, R126 ;  /* 0x0000007e007e7308 */ /* 0x000e220000000800 */
[----:B-1----:R-:W-:-:S07]  /*1b660*/  FFMA.FTZ R7, R2, R7, R122 ;  /* 0x0000000702077223 */ /* 0x002fce000001007a */
[----:B------:R-:W1:Y:S01]  /*1b670*/  MUFU.EX2 R125, R125 ;  /* 0x0000007d007d7308 */ /* 0x000e620000000800 */
[----:B--2---:R-:W-:Y:S01]  /*1b680*/  FADD.FTZ R9, R123, R7 ;  /* 0x000000077b097221 */ /* 0x004fe20000010000 */
[----:B------:R-:W-:-:S06]  /*1b690*/  FADD.FTZ R7, R124, R8 ;  /* 0x000000087c077221 */ /* 0x000fcc0000010000 */
        /* <DEDUP_REMOVED lines=86> */
.L_x_5073:
        /* <DEDUP_REMOVED lines=34> */
[----:B------:R-:W-:Y:S05]  /*1be20*/  BSYNC B1 ;  /* 0x0000000000017941 */ /* 0x000fea0003800000 */
.L_x_5061:
[----:B------:R-:W-:Y:S05]  /*1be30*/  BSYNC B0 ;  /* 0x0000000000007941 */ /* 0x000fea0003800000 */
.L_x_5060:
        /* <DEDUP_REMOVED lines=8> */
.L_x_5097:
[----:B------:R-:W-:-:S04]  /*1bec0*/  ISETP.NE.AND P1, PT, R12, 0x1, PT ;  /* 0x000000010c00780c */ /* 0x000fc80003f25270 */
[----:B------:R-:W-:-:S04]  /*1bed0*/  SEL R197, RZ, 0x1, P1 ;  /* 0x00000001ffc57807 */ /* 0x000fc80000800000 */
[----:B------:R-:W-:Y:S01]  /*1bee0*/  LOP3.LUT R197, R11, R197, RZ, 0x3c, !PT ;  /* 0x000000c50bc57212 */ /* 0x000fe200078e3cff */
[----:B------:R-:W-:Y:S06]  /*1bef0*/  @!P0 BRA `(.L_x_5077) ;  /* 0x0000000000048947 */ /* 0x000fec0003800000 */
[----:B------:R-:W-:Y:S01]  /*1bf00*/  BPT.TRAP 0x1 ;  /* 0x000000040000795c */ /* 0x000fe20000300000 */
.L_x_5077:
        /* <DEDUP_REMOVED lines=8> */
.L_x_5078:
[----:B------:R-:W-:Y:S01]  /*1bf90*/  IMAD R126, R194, 0x900, R218 ;  /* 0x00000900c27e7824 */ /* 0x000fe200078e02da */
[----:B------:R-:W-:Y:S03]  /*1bfa0*/  BSSY B1, `(.L_x_5079) ;  /* 0x0000006000017945 */ /* 0x000fe60003800000 */
[C---:B------:R-:W-:Y:S02]  /*1bfb0*/  VIADD R122, R126.reuse, 0x2 ;  /* 0x000000027e7a7836 */ /* 0x040fe40000000000 */
[----:B------:R-:W-:Y:S01]  /*1bfc0*/  VIADD R124, R126, 0x4 ;  /* 0x000000047e7c7836 */ /* 0x000fe20000000000 */
[----:B-1----:R-:W-:Y:S06]  /*1bfd0*/  @P1 BRA `(.L_x_5080) ;  /* 0x0000000000081947 */ /* 0x002fec0003800000 */
[----:B------:R-:W1:Y:S02]  /*1bfe0*/  SYNCS.PHASECHK.TRANS64.TRYWAIT P1, [R0+URZ+0x30830], R3 ;  /* 0x03083003000075a7 */ /* 0x000e64000802017f */
[----:B-1----:R-:W-:Y:S05]  /*1bff0*/  @!P1 BRA `(.L_x_5081) ;  /* 0x0000011800a09947 */ /* 0x002fea0003800000 */
.L_x_5080:
[----:B------:R-:W-:Y:S05]  /*1c000*/  BSYNC B1 ;  /* 0x0000000000017941 */ /* 0x000fea0003800000 */
.L_x_5079:
[----:B------:R-:W2:Y:S01]  /*1c010*/  LDL.64 R128, [R1+0x28] ;  /* 0x0000280001807983 */ /* 0x000ea20000100a00 */
[----:B------:R-:W-:Y:S01]  /*1c020*/  MOV R120, R126 ;  /* 0x0000007e00787202 */ /* 0x000fe20000000f00 */
[----:B------:R-:W-:Y:S01]  /*1c030*/  IMAD.MOV.U32 R121, RZ, RZ, 0x40000040 ;  /* 0x40000040ff797424 */ /* 0x000fe200078e00ff */
[----:B------:R-:W-:Y:S01]  /*1c040*/  MOV R213, UR50 ;  /* 0x0000003200d57c02 */ /* 0x000fe20008000f00 */
[----:B------:R-:W-:Y:S01]  /*1c050*/  IMAD.MOV.U32 R123, RZ, RZ, 0x40000040 ;  /* 0x40000040ff7b7424 */ /* 0x000fe200078e00ff */
[----:B------:R-:W-:Y:S01]  /*1c060*/  R2UR UR50, R120 ;  /* 0x00000000783272ca */ /* 0x000fe200000e0000 */
[----:B------:R-:W-:Y:S01]  /*1c070*/  VIADD R120, R126, 0x6 ;  /* 0x000000067e787836 */ /* 0x000fe20000000000 */
[----:B------:R-:W-:Y:S01]  /*1c080*/  MOV R209, UR46 ;  /* 0x0000002e00d17c02 */ /* 0x000fe20008000f00 */
[----:B------:R-:W-:Y:S01]  /*1c090*/  IMAD.MOV.U32 R125, RZ, RZ, 0x40000040 ;  /* 0x40000040ff7d7424 */ /* 0x000fe200078e00ff */
[----:B------:R-:W-:Y:S01]  /*1c0a0*/  MOV R4, UR38 ;  /* 0x0000002600047c02 */ /* 0x000fe20008000f00 */
[-C--:B------:R-:W-:Y:S01]  /*1c0b0*/  FMUL.FTZ R24, R24, R6.reuse ;  /* 0x0000000618187220 */ /* 0x080fe20000410000 */
        /* <DEDUP_REMOVED lines=222> */
.L_x_5082:
[----:B------:R-:W-:Y:S01]  /*1cea0*/  SHF.L.U32 R2, R11, 0x1f, RZ ;  /* 0x0000001f0b027819 */ /* 0x000fe200000006ff */
[----:B------:R-:W-:-:S04]  /*1ceb0*/  IMAD R11, R12, 0x8, R17 ;  /* 0x000000080c0b7824 */ /* 0x000fc800078e0211 */
[----:B------:R0:W1:Y:S01]  /*1cec0*/  SYNCS.PHASECHK.TRANS64.TRYWAIT P1, [R11+URZ+0x30850], R2 ;  /* 0x030850020b0075a7 */ /* 0x000062000802017f */
[----:B------:R-:W-:Y:S05]  /*1ced0*/  @!P0 BRA `(.L_x_5083) ;  /* 0x0000000000048947 */ /* 0x000fea0003800000 */
[----:B------:R-:W-:Y:S01]  /*1cee0*/  BPT.TRAP 0x1 ;  /* 0x000000040000795c */ /* 0x000fe20000300000 */
.L_x_5083:
[----:B------:R-:W-:Y:S04]  /*1cef0*/  BSSY B1, `(.L_x_5084) ;  /* 0x0000004000017945 */ /* 0x000fe80003800000 */
[----:B-1----:R-:W-:Y:S05]  /*1cf00*/  @P1 BRA `(.L_x_5085) ;  /* 0x0000000000081947 */ /* 0x002fea0003800000 */
[----:B------:R-:W1:Y:S02]  /*1cf10*/  SYNCS.PHASECHK.TRANS64.TRYWAIT P1, [R11+URZ+0x30850], R2 ;  /* 0x030850020b0075a7 */ /* 0x000e64000802017f */
[----:B-1----:R-:W-:Y:S05]  /*1cf20*/  @!P1 BRA `(.L_x_5086) ;  /* 0x0000010800e89947 */ /* 0x002fea0003800000 */
.L_x_5085:
[----:B------:R-:W-:Y:S05]  /*1cf30*/  BSYNC B1 ;  /* 0x0000000000017941 */ /* 0x000fea0003800000 */
.L_x_5084:
        /* <DEDUP_REMOVED lines=48> */
.L_x_5087:
[----:B------:R-:W2:Y:S01]  /*1d240*/  LDL R6, [R1+0x38] ;  /* 0x0000380001067983 */ /* 0x000ea20000100800 */
[----:B------:R-:W0:Y:S03]  /*1d250*/  LDC R2, c[0x0][0x448] ;  /* 0x00011200ff027b82 */ /* 0x000e260000000800 */
[----:B------:R-:W2:Y:S05]  /*1d260*/  LDL R4, [R1+0x44] ;  /* 0x0000440001047983 */ /* 0x000eaa0000100800 */
[----:B------:R-:W1:Y:S01]  /*1d270*/  LDC R168, c[0x0][0x9e4] ;  /* 0x00027900ffa87b82 */ /* 0x000e620000000800 */
[----:B0-----:R-:W-:-:S13]  /*1d280*/  ISETP.NE.AND P1, PT, R2, 0x1, PT ;  /* 0x000000010200780c */ /* 0x001fda0003f25270 */
[----:B------:R-:W0:Y:S08]  /*1d290*/  @P1 LDC R3, c[0x0][0x44c] ;  /* 0x00011300ff031b82 */ /* 0x000e300000000800 */
[----:B------:R-:W3:Y:S01]  /*1d2a0*/  @P1 LDC R2, c[0x0][0x450] ;  /* 0x00011400ff021b82 */ /* 0x000ee20000000800 */
[----:B------:R-:W-:Y:S01]  /*1d2b0*/  IMAD R15, R5, -0x60, RZ ;  /* 0xffffffa0050f7824 */ /* 0x000fe200078e02ff */
[----:B------:R-:W-:-:S04]  /*1d2c0*/  IADD3 R0, R0, 0x30840, RZ ;  /* 0x0003084000007810 */ /* 0x000fc80007ffe0ff */
[----:B------:R-:W-:Y:S01]  /*1d2d0*/  IADD3 R13, -R227, 0x1, R15 ;  /* 0x00000001e30d7810 */ /* 0x000fe20007ffe10f */
[----:B------:R-:W-:-:S03]  /*1d2e0*/  ULOP3.LUT UR4, URZ, UR42, URZ, 0x33, !UPT ;  /* 0x0000002a3f047292 */ /* 0x000fc6000f8e333f */
[----:B------:R-:W-:Y:S02]  /*1d2f0*/  IADD3 R13, -R200, R13, R201 ;  /* 0x0000000dc80d7210 */ /* 0x000fe40007ffe1c9 */
[----:B------:R-:W-:-:S03]  /*1d300*/  PRMT R0, R205, 0x654, R0 ;  /* 0x00000654cd007816 */ /* 0x000fc60000000000 */
[C---:B------:R-:W-:Y:S01]  /*1d310*/  VIADD R14, R13.reuse, UR51 ;  /* 0x000000330d0e7c36 */ /* 0x040fe20008000000 */
[----:B------:R4:W-:Y:S01]  /*1d320*/  SYNCS.ARRIVE.TRANS64.RED.A1T0 RZ, [R0+URZ], RZ ;  /* 0x000000ff00ff79a7 */ /* 0x0009e2000810043f */
[----:B------:R-:W-:Y:S02]  /*1d330*/  VIADD R13, R13, UR4 ;  /* 0x000000040d0d7c36 */ /* 0x000fe40008000000 */
[----:B----4-:R-:W-:Y:S02]  /*1d340*/  IMAD.IADD R0, R15, 0x1, -R227 ;  /* 0x000000010f007824 */ /* 0x010fe400078e0ae3 */
[----:B--2---:R-:W-:-:S04]  /*1d350*/  IMAD.IADD R4, R4, 0x1, R6 ;  /* 0x0000000104047824 */ /* 0x004fc800078e0206 */
[----:B0-----:R-:W-:-:S05]  /*1d360*/  @P1 IMAD.HI.U32 R3, R4, R3, RZ ;  /* 0x0000000304031227 */ /* 0x001fca00078e00ff */
[----:B---3--:R-:W-:-:S05]  /*1d370*/  @P1 SHF.R.U32.HI R4, RZ, R2, R3 ;  /* 0x00000002ff041219 */ /* 0x008fca0000011603 */
[----:B------:R-:W0:Y:S01]  /*1d380*/  SHFL.IDX PT, R20, R4, RZ, 0x1c1f ;  /* 0x001c1fff04147589 */ /* 0x000e2200000e0000 */
[----:B-1----:R-:W-:Y:S01]  /*1d390*/  ISETP.GE.AND P1, PT, R168, 0x1, PT ;  /* 0x00000001a800780c */ /* 0x002fe20003f26270 */
[--C-:B0-----:R-:W-:Y:S02]  /*1d3a0*/  IMAD.IADD R12, R14, 0x1, R20.reuse ;  /* 0x000000010e0c7824 */ /* 0x101fe400078e0214 */
[----:B------:R-:W-:-:S10]  /*1d3b0*/  IMAD.IADD R6, R13, 0x1, R20 ;  /* 0x000000010d067824 */ /* 0x000fd400078e0214 */
        /* <DEDUP_REMOVED lines=13> */
.L_x_5090:
[----:B------:R-:W-:-:S05]  /*1d490*/  IMAD.U32 R21, RZ, RZ, UR38 ;  /* 0x00000026ff157e24 */ /* 0x000fca000f8e00ff */
[----:B------:R-:W-:-:S13]  /*1d4a0*/  ISETP.NE.AND P1, PT, R21, 0x1, PT ;  /* 0x000000011500780c */ /* 0x000fda0003f25270 */
[----:B------:R-:W0:Y:S02]  /*1d4b0*/  @P1 LDC.64 R2, c[0x0][0x9e8] ;  /* 0x00027a00ff021b82 */ /* 0x000e240000000a00 */
[----:B0-----:R-:W-:-:S05]  /*1d4c0*/  @P1 IMAD.HI.U32 R2, R20, R2, RZ ;  /* 0x0000000214021227 */ /* 0x001fca00078e00ff */
[----:B------:R-:W-:-:S07]  /*1d4d0*/  @P1 SHF.R.U32.HI R20, RZ, R3, R2 ;  /* 0x00000003ff141219 */ /* 0x000fce0000011602 */
.L_x_5091:
[----:B------:R-:W-:Y:S05]  /*1d4e0*/  BSYNC B1 ;  /* 0x0000000000017941 */ /* 0x000fea0003800000 */
.L_x_5089:
[----:B------:R-:W-:-:S05]  /*1d4f0*/  IMAD R20, R20, R21, R0 ;  /* 0x0000001514147224 */ /* 0x000fca00078e0200 */
[----:B------:R-:W-:Y:S02]  /*1d500*/  VIMNMX R6, R6, R20, !PT ;  /* 0x0000001406067248 */ /* 0x000fe40007fe0100 */
[----:B------:R-:W-:-:S07]  /*1d510*/  VIADDMNMX R12, R20, R21, R12, PT ;  /* 0x00000015140c7246 */ /* 0x000fce000380010c */
.L_x_5088:
        /* <DEDUP_REMOVED lines=14> */
[----:B------:R-:W-:Y:S02]  /*1d600*/  FSEL R125, R125, -INF , !P4 ;  /* 0xff8000007d7d7808 */ /* 0x000fe40006000000 */
[----:B------:R-:W-:Y:S02]  /*1d610*/  ISETP.GE.AND P4, PT, R15, 0x11, PT ;  /* 0x000000110f00780c */ /* 0x000fe40003f86270 */
[----:B------:R-:W-:Y:S02]  /*1d620*/  IADD3 R13, R13, R4, RZ ;  /* 0x000000040d0d7210 */ /* 0x000fe40007ffe0ff */
        /* <DEDUP_REMOVED lines=134> */
.L_x_5094:
[----:B------:R-:W-:-:S05]  /*1de90*/  IMAD.U32 R6, RZ, RZ, UR38 ;  /* 0x00000026ff067e24 */ /* 0x000fca000f8e00ff */
[----:B------:R-:W-:-:S13]  /*1dea0*/  ISETP.NE.AND P6, PT, R6, 0x1, PT ;  /* 0x000000010600780c */ /* 0x000fda0003fc5270 */
[----:B------:R-:W0:Y:S02]  /*1deb0*/  @P6 LDC.64 R2, c[0x0][0x9e8] ;  /* 0x00027a00ff026b82 */ /* 0x000e240000000a00 */
[----:B0-----:R-:W-:-:S05]  /*1dec0*/  @P6 IMAD.HI.U32 R2, R4, R2, RZ ;  /* 0x0000000204026227 */ /* 0x001fca00078e00ff */
[----:B------:R-:W-:-:S07]  /*1ded0*/  @P6 SHF.R.U32.HI R4, RZ, R3, R2 ;  /* 0x00000003ff046219 */ /* 0x000fce0000011602 */
.L_x_5095:
[----:B------:R-:W-:Y:S05]  /*1dee0*/  BSYNC B1 ;  /* 0x0000000000017941 */ /* 0x000fea0003800000 */
.L_x_5093:
[----:B------:R-:W-:-:S05]  /*1def0*/  IMAD R0, R4, R6, R0 ;  /* 0x0000000604007224 */ /* 0x000fca00078e0200 */
[----:B------:R-:W-:Y:S02]  /*1df00*/  VIMNMX R13, R13, R0, !PT ;  /* 0x000000000d0d7248 */ /* 0x000fe40007fe0100 */
[----:B------:R-:W-:-:S07]  /*1df10*/  VIADDMNMX R14, R0, R6, R14, PT ;  /* 0x00000006000e7246 */ /* 0x000fce000380010e */
.L_x_5092:
        /* <DEDUP_REMOVED lines=65> */
[----:B------:R-:W-:-:S02]  /*1e330*/  ISETP.GT.AND P5, PT, R13, 0x11, !P5 ;  /* 0x000000110d00780c */ /* 0x000fc40006fa4270 */
[----:B------:R-:W-:Y:S02]  /*1e340*/  ISETP.GT.AND P1, PT, R13, 0x39, !P1 ;  /* 0x000000390d00780c */ /* 0x000fe40004f24270 */
[----:B------:R-:W-:Y:S02]  /*1e350*/  FMNMX.FTZ R0, R160, R0, !PT ;  /* 0x00000000a0007209 */ /* 0x000fe40007810000 */
[C---:B------:R-:W-:Y:S02]  /*1e360*/  ISETP.LT.OR P1, PT, R14.reuse, 0x3a, P1 ;  /* 0x0000003a0e00780c */ /* 0x040fe40000f21670 */
[----:B------:R-:W-:Y:S02]  /*1e370*/  ISETP.LT.OR P5, PT, R14, 0x12, P5 ;  /* 0x000000120e00780c */ /* 0x000fe40002fa1670 */
[----:B------:R-:W-:Y:S02]  /*1e380*/  FSEL R151, R151, -INF , !P1 ;  /* 0xff80000097977808 */ /* 0x000fe40004800000 */
[----:B------:R-:W-:-:S02]  /*1e390*/  FMNMX.FTZ R0, R161, R0, !PT ;  /* 0x00000000a1007209 */ /* 0x000fc40007810000 */
[----:B------:R-:W-:Y:S02]  /*1e3a0*/  FSEL R131, R131, -INF , !P5 ;  /* 0xff80000083837808 */ /* 0x000fe40006800000 */
[C---:B------:R-:W-:Y:S02]  /*1e3b0*/  LOP3.LUT P1, RZ, R16.reuse, 0x80, RZ, 0xc0, !PT ;  /* 0x0000008010ff7812 */ /* 0x040fe4000782c0ff */
[----:B------:R-:W-:Y:S02]  /*1e3c0*/  LOP3.LUT P5, RZ, R16, 0x40, RZ, 0xc0, !PT ;  /* 0x0000004010ff7812 */ /* 0x000fe400078ac0ff */
[----:B------:R-:W-:Y:S02]  /*1e3d0*/  FMNMX.FTZ R0, R164, R0, !PT ;  /* 0x00000000a4007209 */ /* 0x000fe40007810000 */
[C---:B------:R-:W-:Y:S02]  /*1e3e0*/  ISETP.GT.AND P3, PT, R13.reuse, 0x9, !P3 ;  /* 0x000000090d00780c */ /* 0x040fe40005f64270 */
[----:B------:R-:W-:-:S02]  /*1e3f0*/  ISETP.GT.AND P4, PT, R13, 0x10, !P4 ;  /* 0x000000100d00780c */ /* 0x000fc40006784270 */
[C---:B------:R-:W-:Y:S02]  /*1e400*/  ISETP.GT.AND P1, PT, R13.reuse, 0x40, !P1 ;  /* 0x000000400d00780c */ /* 0x040fe40004f24270 */
[----:B------:R-:W-:Y:S02]  /*1e410*/  ISETP.GT.AND P5, PT, R13, 0x41, !P5 ;  /* 0x000000410d00780c */ /* 0x000fe40006fa4270 */
        /* <DEDUP_REMOVED lines=17> */
[----:B0-----:R-:W-:Y:S01]  /*1e530*/  FMNMX.FTZ R2, R0, R2, !PT ;  /* 0x0000000200027209 */ /* 0x001fe20007810000 */
[----:B------:R-:W-:Y:S01]  /*1e540*/  IMAD.U32 R0, RZ, RZ, UR43 ;  /* 0x0000002bff007e24 */ /* 0x000fe2000f8e00ff */
[C---:B------:R-:W-:Y:S02]  /*1e550*/  LOP3.LUT P5, RZ, R16.reuse, 0x40000, RZ, 0xc0, !PT ;  /* 0x0004000010ff7812 */ /* 0x040fe400078ac0ff */
[----:B------:R-:W-:Y:S01]  /*1e560*/  LOP3.LUT R16, R16, 0xfffffffd, RZ, 0xc0, !PT ;  /* 0xfffffffd10107812 */ /* 0x000fe200078ec0ff */
[----:B------:R-:W0:Y:S01]  /*1e570*/  SHFL.BFLY PT, R4, R2, 0x1, 0x1f ;  /* 0x0c201f0002047f89 */ /* 0x000e2200000e0000 */
[C---:B------:R-:W-:Y:S02]  /*1e580*/  ISETP.GT.AND P5, PT, R13.reuse, 0x59, !P5 ;  /* 0x000000590d00780c */ /* 0x040fe40006fa4270 */
[----:B------:R-:W-:Y:S02]  /*1e590*/  ISETP.LT.OR P4, PT, R14, 0x49, P4 ;  /* 0x000000490e00780c */ /* 0x000fe40002781670 */
[----:B------:R-:W-:-:S02]  /*1e5a0*/  ISETP.GT.AND P6, PT, R13, 0x49, !P6 ;  /* 0x000000490d00780c */ /* 0x000fc400077c4270 */
[C---:B------:R-:W-:Y:S02]  /*1e5b0*/  ISETP.GT.AND P0, PT, R13.reuse, RZ, !P0 ;  /* 0x000000ff0d00720c */ /* 0x040fe40004704270 */
[C---:B------:R-:W-:Y:S02]  /*1e5c0*/  ISETP.GT.AND P3, PT, R13.reuse, 0x50, !P3 ;  /* 0x000000500d00780c */ /* 0x040fe40005f64270 */
[----:B------:R-:W-:Y:S02]  /*1e5d0*/  ISETP.LT.OR P0, PT, R14, 0x1, P0 ;  /* 0x000000010e00780c */ /* 0x000fe40000701670 */
[----:B------:R-:W-:Y:S02]  /*1e5e0*/  ISETP.GT.AND P2, PT, R13, 0x51, !P2 ;  /* 0x000000510d00780c */ /* 0x000fe40005744270 */
[----:B------:R-:W-:Y:S02]  /*1e5f0*/  @P5 LOP3.LUT R16, R16, 0x2, RZ, 0xfc, !PT ;  /* 0x0000000210105812 */ /* 0x000fe400078efcff */
[----:B------:R-:W-:-:S02]  /*1e600*/  FSEL R122, R122, -INF , !P0 ;  /* 0xff8000007a7a7808 */ /* 0x000fc40004000000 */
[C---:B------:R-:W-:Y:S02]  /*1e610*/  LOP3.LUT P5, RZ, R16.reuse, 0x800000, RZ, 0xc0, !PT ;  /* 0x0080000010ff7812 */ /* 0x040fe400078ac0ff */
[----:B------:R-:W-:Y:S02]  /*1e620*/  LOP3.LUT R16, R16, 0xfffffff7, RZ, 0xc0, !PT ;  /* 0xfffffff710107812 */ /* 0x000fe400078ec0ff */
[----:B------:R-:W-:Y:S02]  /*1e630*/  ISETP.LT.OR P5, PT, R14, 0x42, P5 ;  /* 0x000000420e00780c */ /* 0x000fe40002fa1670 */
[----:B0-----:R-:W-:Y:S02]  /*1e640*/  FMNMX.FTZ R4, R2, R4, !PT ;  /* 0x0000000402047209 */ /* 0x001fe40007810000 */
[----:B------:R-:W-:Y:S02]  /*1e650*/  ISETP.LT.OR P3, PT, R14, 0x51, P3 ;  /* 0x000000510e00780c */ /* 0x000fe40001f61670 */
[----:B------:R-:W-:Y:S01]  /*1e660*/  ISETP.GT.AND P1, PT, R13, 0x58, !P1 ;  /* 0x000000580d00780c */ /* 0x000fe20004f24270 */
[----:B------:R-:W-:Y:S01]  /*1e670*/  FMUL.FTZ R3, R4, R0 ;  /* 0x0000000004037220 */ /* 0x000fe20000410000 */
[----:B------:R-:W-:-:S02]  /*1e680*/  ISETP.LT.OR P2, PT, R14, 0x52, P2 ;  /* 0x000000520e00780c */ /* 0x000fc40001741670 */
[----:B------:R-:W-:Y:S02]  /*1e690*/  FSEL R162, R162, -INF , !P3 ;  /* 0xff800000a2a27808 */ /* 0x000fe40005800000 */
[----:B------:R-:W-:Y:S02]  /*1e6a0*/  ISETP.LT.OR P1, PT, R14, 0x59, P1 ;  /* 0x000000590e00780c */ /* 0x000fe40000f21670 */
[----:B------:R-:W-:Y:S02]  /*1e6b0*/  @P5 LOP3.LUT R16, R16, 0x8, RZ, 0xfc, !PT ;  /* 0x0000000810105812 */ /* 0x000fe400078efcff */
[----:B------:R-:W-:Y:S02]  /*1e6c0*/  FSEL R163, R163, -INF , !P2 ;  /* 0xff800000a3a37808 */ /* 0x000fe40005000000 */
[C---:B------:R-:W-:Y:S02]  /*1e6d0*/  LOP3.LUT P5, RZ, R16.reuse, 0x2, RZ, 0xc0, !PT ;  /* 0x0000000210ff7812 */ /* 0x040fe400078ac0ff */
[----:B------:R-:W-:-:S02]  /*1e6e0*/  LOP3.LUT R16, R16, 0xfffffffb, RZ, 0xc0, !PT ;  /* 0xfffffffb10107812 */ /* 0x000fc400078ec0ff */
[----:B------:R-:W-:Y:S02]  /*1e6f0*/  ISETP.LT.OR P5, PT, R14, 0x5a, P5 ;  /* 0x0000005a0e00780c */ /* 0x000fe40002fa1670 */
[----:B------:R-:W-:Y:S02]  /*1e700*/  @P4 LOP3.LUT R16, R16, 0x4, RZ, 0xfc, !PT ;  /* 0x0000000410104812 */ /* 0x000fe400078efcff */
[----:B------:R-:W-:Y:S02]  /*1e710*/  ISETP.LT.OR P4, PT, R14, 0x4a, P6 ;  /* 0x0000004a0e00780c */ /* 0x000fe40003781670 */
[----:B------:R-:W-:Y:S02]  /*1e720*/  FSETP.NEU.FTZ.AND P6, PT, R4, -INF , PT ;  /* 0xff8000000400780b */ /* 0x000fe40003fdd000 */
[----:B------:R-:W-:Y:S02]  /*1e730*/  LOP3.LUT R16, R16, 0xffbfffff, RZ, 0xc0, !PT ;  /* 0xffbfffff10107812 */ /* 0x000fe400078ec0ff */
[----:B------:R-:W-:-:S02]  /*1e740*/  FSEL R3, R3, RZ, P6 ;  /* 0x000000ff03037208 */ /* 0x000fc40003000000 */
[----:B------:R-:W-:Y:S02]  /*1e750*/  FSEL R2, R4, RZ, P6 ;  /* 0x000000ff04027208 */ /* 0x000fe40003000000 */
[----:B------:R-:W-:Y:S01]  /*1e760*/  FSEL R166, R166, -INF , !P1 ;  /* 0xff800000a6a67808 */ /* 0x000fe20004800000 */
        /* <DEDUP_REMOVED lines=24> */
[----:B------:R-:W-:Y:S01]  /*1e8f0*/  FMNMX.FTZ R3, R122, R9, !PT ;  /* 0x000000097a037209 */ /* 0x000fe20007810000 */
[----:B------:R-:W-:Y:S01]  /*1e900*/  FADD.FTZ R2, -R2, R10 ;  /* 0x0000000a02027221 */ /* 0x000fe20000010100 */
[----:B------:R-:W-:Y:S01]  /*1e910*/  @P4 LOP3.LUT R16, R16, 0x400000, RZ, 0xfc, !PT ;  /* 0x0040000010104812 */ /* 0x000fe200078efcff */
[----:B------:R-:W-:Y:S01]  /*1e920*/  MUFU.EX2 R120, R120 ;  /* 0x0000007800787308 */ /* 0x000fe20000000800 */
[----:B------:R-:W-:Y:S01]  /*1e930*/  FMNMX.FTZ R3, R123, R3, !PT ;  /* 0x000000037b037209 */ /* 0x000fe20007810000 */
[----:B------:R-:W-:Y:S01]  /*1e940*/  FMUL.FTZ R2, R2, R0 ;  /* 0x0000000002027220 */ /* 0x000fe20000410000 */
[----:B------:R-:W-:-:S02]  /*1e950*/  LOP3.LUT P4, RZ, R16, 0x8, RZ, 0xc0, !PT ;  /* 0x0000000810ff7812 */ /* 0x000fc4000788c0ff */
[----:B------:R-:W-:Y:S02]  /*1e960*/  FMNMX.FTZ R3, R126, R3, !PT ;  /* 0x000000037e037209 */ /* 0x000fe40007810000 */
[----:B------:R-:W-:Y:S01]  /*1e970*/  LOP3.LUT P6, RZ, R16, 0x4, RZ, 0xc0, !PT ;  /* 0x0000000410ff7812 */ /* 0x000fe200078cc0ff */
[----:B------:R-:W-:Y:S01]  /*1e980*/  MUFU.EX2 R121, R121 ;  /* 0x0000007900797308 */ /* 0x000fe20000000800 */
[----:B------:R-:W-:Y:S02]  /*1e990*/  FMNMX.FTZ R3, R127, R3, !PT ;  /* 0x000000037f037209 */ /* 0x000fe40007810000 */
[----:B------:R-:W-:Y:S02]  /*1e9a0*/  FSEL R155, R155, -INF , !P4 ;  /* 0xff8000009b9b7808 */ /* 0x000fe40006000000 */
[----:B------:R-:W-:Y:S02]  /*1e9b0*/  FMNMX.FTZ R3, R130, R3, !PT ;  /* 0x0000000382037209 */ /* 0x000fe40007810000 */
[----:B------:R-:W-:Y:S01]  /*1e9c0*/  LOP3.LUT P4, RZ, R16, 0x400000, RZ, 0xc0, !PT ;  /* 0x0040000010ff7812 */ /* 0x000fe2000788c0ff */
[----:B------:R-:W-:Y:S01]  /*1e9d0*/  MUFU.EX2 R124, R124 ;  /* 0x0000007c007c7308 */ /* 0x000fe20000000800 */
[----:B------:R-:W-:-:S02]  /*1e9e0*/  FMNMX.FTZ R3, R131, R3, !PT ;  /* 0x0000000383037209 */ /* 0x000fc40007810000 */
[----:B------:R-:W-:Y:S02]  /*1e9f0*/  FSEL R158, R158, -INF , !P6 ;  /* 0xff8000009e9e7808 */ /* 0x000fe40007000000 */
[----:B------:R-:W-:Y:S02]  /*1ea00*/  FMNMX.FTZ R3, R134, R3, !PT ;  /* 0x0000000386037209 */ /* 0x000fe40007810000 */
[----:B------:R-:W-:Y:S01]  /*1ea10*/  FSEL R159, R159, -INF , !P4 ;  /* 0xff8000009f9f7808 */ /* 0x000fe20006000000 */
[----:B------:R-:W-:Y:S01]  /*1ea20*/  MUFU.EX2 R125, R125 ;  /* 0x0000007d007d7308 */ /* 0x000fe20000000800 */
[----:B------:R-:W-:Y:S02]  /*1ea30*/  FMNMX.FTZ R3, R135, R3, !PT ;  /* 0x0000000387037209 */ /* 0x000fe40007810000 */
[----:B------:R-:W-:Y:S02]  /*1ea40*/  FSEL R167, R167, -INF , !P5 ;  /* 0xff800000a7a77808 */ /* 0x000fe40006800000 */
[----:B------:R-:W-:-:S02]  /*1ea50*/  FMNMX.FTZ R3, R138, R3, !PT ;  /* 0x000000038a037209 */ /* 0x000fc40007810000 */
[----:B------:R-:W-:Y:S01]  /*1ea60*/  LOP3.LUT P0, RZ, R16, 0x200000, RZ, 0xc0, !PT ;  /* 0x0020000010ff7812 */ /* 0x000fe2000780c0ff */
        /* <DEDUP_REMOVED lines=40> */
[----:B------:R-:W-:Y:S01]  /*1ecf0*/  MUFU.EX2 R160, R160 ;  /* 0x000000a000a07308 */ /* 0x000fe20000000800 */
[-CC-:B------:R-:W-:Y:S01]  /*1ed00*/  FFMA.FTZ R122, R122, R0.reuse, -R13.reuse ;  /* 0x000000007a7a7223 */ /* 0x180fe2000001080d */
[-CC-:B------:R-:W-:Y:S01]  /*1ed10*/  FFMA.FTZ R123, R123, R0.reuse, -R13.reuse ;  /* 0x000000007b7b7223 */ /* 0x180fe2000001080d */
[-C--:B------:R-:W-:Y:S01]  /*1ed20*/  FMUL.FTZ R9, R9, R0.reuse ;  /* 0x0000000009097220 */ /* 0x080fe20000410000 */
        /* <DEDUP_REMOVED lines=19> */
[--C-:B------:R-:W-:Y:S01]  /*1ee60*/  FFMA.FTZ R159, R159, R0, -R13.reuse ;  /* 0x000000009f9f7223 */ /* 0x100fe2000001080d */
[----:B------:R-:W1:Y:S01]  /*1ee70*/  MUFU.EX2 R2, R9 ;  /* 0x0000000900027308 */ /* 0x000e620000000800 */
[----:B0-----:R-:W-:Y:S01]  /*1ee80*/  FFMA.FTZ R8, R6, R8, R120 ;  /* 0x0000000806087223 */ /* 0x001fe20000010078 */
[-CC-:B------:R-:W-:Y:S01]  /*1ee90*/  FFMA.FTZ R162, R162, R0.reuse, -R13.reuse ;  /* 0x00000000a2a27223 */ /* 0x180fe2000001080d */
[-CC-:B------:R-:W-:Y:S01]  /*1eea0*/  FFMA.FTZ R163, R163, R0.reuse, -R13.reuse ;  /* 0x00000000a3a37223 */ /* 0x180fe2000001080d */
[-CC-:B------:R-:W-:Y:S01]  /*1eeb0*/  FFMA.FTZ R166, R166, R0.reuse, -R13.reuse ;  /* 0x00000000a6a67223 */ /* 0x180fe2000001080d */
[----:B------:R-:W-:Y:S01]  /*1eec0*/  FADD.FTZ R8, R121, R8 ;  /* 0x0000000879087221 */ /* 0x000fe20000010000 */
[----:B------:R-:W-:-:S02]  /*1eed0*/  FFMA.FTZ R13, R167, R0, -R13 ;  /* 0x00000000a70d7223 */ /* 0x000fc4000001080d */
[----:B------:R-:W0:Y:S08]  /*1eee0*/  MUFU.EX2 R123, R123 ;  /* 0x0000007b007b7308 */ /* 0x000e300000000800 */
        /* <DEDUP_REMOVED lines=69> */
[----:B0-----:R-:W-:-:S03]  /*1f340*/  FADD.FTZ R8, R165, R7 ;  /* 0x00000007a5087221 */ /* 0x001fc60000010000 */
[----:B--2---:R-:W-:Y:S01]  /*1f350*/  FADD.FTZ R7, R13, R9 ;  /* 0x000000090d077221 */ /* 0x004fe20000010000 */
[----:B------:R-:W-:Y:S06]  /*1f360*/  @!P0 BRA `(.L_x_5096) ;  /* 0x0000000000048947 */ /* 0x000fec0003800000 */
[----:B------:R-:W-:Y:S01]  /*1f370*/  BPT.TRAP 0x1 ;  /* 0x000000040000795c */ /* 0x000fe20000300000 */
.L_x_5096:
[----:B------:R-:W2:Y:S01]  /*1f380*/  LDL R9, [R1+0x40] ;  /* 0x0000400001097983 */ /* 0x000ea20000100800 */
[----:B------:R-:W-:Y:S01]  /*1f390*/  VIADD R11, R11, 0x30860 ;  /* 0x000308600b0b7836 */ /* 0x000fe20000000000 */
[----:B------:R-:W-:Y:S01]  /*1f3a0*/  F2FP.F16.F32.PACK_AB R188, R121, R120 ;  /* 0x0000007879bc723e */ /* 0x000fe200000000ff */
[----:B------:R-:W-:Y:S01]  /*1f3b0*/  IMAD.MOV.U32 R10, RZ, RZ, R4 ;  /* 0x000000ffff0a7224 */ /* 0x000fe200078e0004 */
[----:B------:R-:W-:Y:S02]  /*1f3c0*/  F2FP.F16.F32.PACK_AB R189, R123, R122 ;  /* 0x0000007a7bbd723e */ /* 0x000fe400000000ff */
        /* <DEDUP_REMOVED lines=25> */
[----:B------:R-:W-:Y:S02]  /*1f560*/  MOV R12, R194 ;  /* 0x000000c2000c7202 */ /* 0x000fe40000000f00 */
[C---:B--2---:R-:W-:Y:S01]  /*1f570*/  ISETP.GT.AND P1, PT, R5.reuse, R9, PT ;  /* 0x000000090500720c */ /* 0x044fe20003f24270 */
[----:B------:R-:W-:Y:S02]  /*1f580*/  VIADD R5, R5, 0xffffffff ;  /* 0xffffffff05057836 */ /* 0x000fe40000000000 */
[----:B------:R-:W-:-:S10]  /*1f590*/  IMAD.MOV.U32 R9, RZ, RZ, R3 ;  /* 0x000000ffff097224 */ /* 0x000fd400078e0003 */
[----:B------:R-:W-:Y:S05]  /*1f5a0*/  @P1 BRA `(.L_x_5097) ;  /* 0xffffffc800441947 */ /* 0x000fea000383ffff */
.L_x_5076:
[----:B------:R-:W-:Y:S05]  /*1f5b0*/  BSYNC B0 ;  /* 0x0000000000007941 */ /* 0x000fea0003800000 */
.L_x_5075:
        /* <DEDUP_REMOVED lines=99> */
.L_x_5098:
[----:B------:R-:W-:Y:S01]  /*1fbf0*/  IMAD R6, R194, 0x8, R17 ;  /* 0x00000008c2067824 */ /* 0x000fe200078e0211 */
[----:B------:R-:W-:-:S04]  /*1fc00*/  SHF.L.U32 R5, R197, 0x1f, RZ ;  /* 0x0000001fc5057819 */ /* 0x000fc800000006ff */
[----:B------:R0:W1:Y:S01]  /*1fc10*/  SYNCS.PHASECHK.TRANS64.TRYWAIT P1, [R6+URZ+0x30850], R5 ;  /* 0x03085005060075a7 */ /* 0x000062000802017f */
[----:B------:R-:W-:Y:S05]  /*1fc20*/  @!P0 BRA `(.L_x_5099) ;  /* 0x0000000000048947 */ /* 0x000fea0003800000 */
[----:B------:R-:W-:Y:S01]  /*1fc30*/  BPT.TRAP 0x1 ;  /* 0x000000040000795c */ /* 0x000fe20000300000 */
.L_x_5099:
        /* <DEDUP_REMOVED lines=9> */
.L_x_5101:
[----:B------:R-:W-:Y:S05]  /*1fcd0*/  BSYNC B0 ;  /* 0x0000000000007941 */ /* 0x000fea0003800000 */
.L_x_5100:
[----:B------:R-:W-:Y:S01]  /*1fce0*/  IMAD.MOV.U32 R10, RZ, RZ, R2 ;  /* 0x000000ffff0a7224 */ /* 0x000fe200078e0002 */
[----:B------:R-:W-:Y:S01]  /*1fcf0*/  WARPGROUP.ARRIVE ;  /* 0x00000000000079c5 */ /* 0x000fe20000000000 */
[----:B------:R-:W-:Y:S01]  /*1fd00*/  IMAD.MOV.U32 R11, RZ, RZ, 0x40000040 ;  /* 0x40000040ff0b7424 */ /* 0x000fe200078e00ff */
[----:B01----:R-:W0:Y:S01]  /*1fd10*/  SHFL.BFLY PT, R5, R8, 0x2, 0x1f ;  /* 0x0c401f0008057f89 */ /* 0x003e2200000e0000 */
[----:B------:R-:W-:Y:S01]  /*1fd20*/  IMAD.MOV.U32 R126, RZ, RZ, -0x800000 ;  /* 0xff800000ff7e7424 */ /* 0x000fe200078e00ff */
[----:B------:R-:W-:Y:S01]  /*1fd30*/  R2UR UR6, R10 ;  /* 0x000000000a0672ca */ /* 0x000fe200000e0000 */
[----:B------:R-:W-:Y:S01]  /*1fd40*/  VIADD R10, R2, 0x80 ;  /* 0x00000080020a7836 */ /* 0x000fe20000000000 */
[----:B------:R-:W-:Y:S01]  /*1fd50*/  R2UR UR7, R11 ;  /* 0x000000000b0772ca */ /* 0x000fe200000e0000 */
[----:B------:R-:W-:Y:S01]  /*1fd60*/  IMAD.MOV.U32 R11, RZ, RZ, 0x40000040 ;  /* 0x40000040ff0b7424 */ /* 0x000fe200078e00ff */
[----:B------:R-:W-:-:S11]  /*1fd70*/  MOV R127, 0xff800000 ;  /* 0xff800000007f7802 */ /* 0x000fd60000000f00 */
        /* <DEDUP_REMOVED lines=27> */
[----:B------:R-:W0:Y:S01]  /*1ff30*/  SHFL.BFLY PT, R2, R7, 0x2, 0x1f ;  /* 0x0c401f0007027f89 */ /* 0x000e2200000e0000 */
[----:B------:R-:W-:Y:S02]  /*1ff40*/  WARPGROUP.DEPBAR.LE gsb0, 0x0 ;  /* 0x00008000000079c5 */ /* 0x000fe40000010000 */
[----:B------:R-:W-:-:S12]  /*1ff50*/  WARPGROUP.ARRIVE ;  /* 0x00000000000079c5 */ /* 0x000fd80000000000 */
[----:B------:R-:W-:Y:S01]  /*1ff60*/  HGMMA.64x192x16.F32 R24, R172, gdesc[UR4].tnspB, R24, gsb0 ;  /* 0x42e00004ac187df0 */ /* 0x000fe20008000818 */
[----:B------:R-:W-:Y:S01]  /*1ff70*/  R2UR UR6, R10 ;  /* 0x000000000a0672ca */ /* 0x000fe200000e0000 */
[----:B0-----:R-:W-:Y:S01]  /*1ff80*/  FADD.FTZ R10, R2, R7 ;  /* 0x00000007020a7221 */ /* 0x001fe20000010000 */
[----:B------:R-:W-:Y:S01]  /*1ff90*/  R2UR UR7, R11 ;  /* 0x000000000b0772ca */ /* 0x000fe200000e0000 */
[----:B------:R-:W0:Y:S04]  /*1ffa0*/  SHFL.BFLY PT, R2, R9, 0x1, 0x1f ;  /* 0x0c201f0009027f89 */ /* 0x000e2800000e0000 */
[----:B------:R-:W1:Y:S01]  /*1ffb0*/  SHFL.BFLY PT, R5, R10, 0x1, 0x1f ;  /* 0x0c201f000a057f89 */ /* 0x000e6200000e0000 */
[----:B0-----:R-:W-:Y:S01]  /*1ffc0*/  FADD.FTZ R12, R9, R2 ;  /* 0x00000002090c7221 */ /* 0x001fe20000010000 */
[----:B------:R-:W-:-:S02]  /*1ffd0*/  IMAD.MOV.U32 R2, RZ, RZ, RZ ;  /* 0x000000ffff027224 */ /* 0x000fc400078e00ff */
[----:B-1----:R-:W-:Y:S02]  /*1ffe0*/  FADD.FTZ R13, R10, R5 ;  /* 0x000000050a0d7221 */ /* 0x002fe40000010000 */
[----:B------:R-:W-:Y:S01]  /*1fff0*/  FSETP.NE.FTZ.AND P1, PT, R12, RZ, PT ;  /* 0x000000ff0c00720b */ /* 0x000fe20003f35000 */
[----:B------:R-:W-:Y:S02]  /*20000*/  IMAD.MOV.U32 R5, RZ, RZ, RZ ;  /* 0x000000ffff057224 */ /* 0x000fe400078e00ff */
[----:B------:R-:W-:-:S10]  /*20010*/  FSETP.NE.FTZ.AND P2, PT, R13, RZ, PT ;  /* 0x000000ff0d00720b */ /* 0x000fd40003f55000 */
[----:B------:R-:W0:Y:S01]  /*20020*/  @P1 MUFU.LG2 R11, R12 ;  /* 0x0000000c000b1308 */ /* 0x000e220000000c00 */
[C---:B------:R-:W-:Y:S02]  /*20030*/  @P1 FMUL.FTZ R7, R0.reuse, 0.69314718246459960938 ;  /* 0x3f31721800071820 */ /* 0x040fe40000410000 */
        /* <DEDUP_REMOVED lines=14> */
.L_x_5103:
[----:B------:R-:W2:Y:S01]  /*20120*/  LDL.LU R3, [R1+0x50] ;  /* 0x0000500001037983 */ /* 0x000ea20000300800 */
[----:B------:R-:W-:Y:S02]  /*20130*/  VIADD R6, R6, 0x30860 ;  /* 0x0003086006067836 */ /* 0x000fe40000000000 */
[-C--:B------:R-:W-:Y:S01]  /*20140*/  FMUL.FTZ R124, R24, R5.reuse ;  /* 0x00000005187c7220 */ /* 0x080fe20000410000 */
        /* <DEDUP_REMOVED lines=102> */
[----:B------:R-:W-:Y:S01]  /*207b0*/  SEL R194, R194, RZ, P1 ;  /* 0x000000ffc2c27207 */ /* 0x000fe20000800000 */
[----:B--2---:R-:W-:-:S05]  /*207c0*/  VIADD R3, R3, 0x1 ;  /* 0x0000000103037836 */ /* 0x004fca0000000000 */
[----:B------:R1:W-:Y:S02]  /*207d0*/  STL [R1+0x50], R3 ;  /* 0x0000500301007387 */ /* 0x0003e40000100800 */
.L_x_4956:
[----:B------:R-:W0:Y:S08]  /*207e0*/  S2UR UR4, SR_CgaCtaId ;  /* 0x00000000000479c3 */ /* 0x000e300000008800 */
[----:B------:R-:W-:Y:S01]  /*207f0*/  BAR.SYNC.DEFER_BLOCKING 0x5, 0x180 ;  /* 0x0146000000007b1d */ /* 0x000fe20000010000 */
[----:B------:R-:W-:-:S05]  /*20800*/  MOV R0, 0x400 ;  /* 0x0000040000007802 */ /* 0x000fca0000000f00 */
[----:B------:R-:W-:Y:S01]  /*20810*/  BSSY B0, `(.L_x_5104) ;  /* 0x00003d7000007945 */ /* 0x000fe20003800000 */
[----:B0-----:R-:W-:-:S05]  /*20820*/  IMAD.U32 R205, RZ, RZ, UR4 ;  /* 0x00000004ffcd7e24 */ /* 0x001fca000f8e00ff */
[----:B------:R-:W-:-:S05]  /*20830*/  LEA R17, R205, R0, 0x18 ;  /* 0x00000000cd117211 */ /* 0x000fca00078ec0ff */
[----:B------:R0:W2:Y:S01]  /*20840*/  LDS.128 R24, [R17+0x308d0] ;  /* 0x0308d00011187984 */ /* 0x0000a20000000c00 */
[----:B------:R-:W-:Y:S06]  /*20850*/  BAR.ARV 0x4, 0x180 ;  /* 0x0106000000007b1d */ /* 0x000fec0000002000 */
[----:B------:R-:W-:Y:S05]  /*20860*/  @P0 BRA `(.L_x_5105) ;  /* 0x0000002c00d80947 */ /* 0x000fea0003800000 */
[----:B------:R-:W3:Y:S01]  /*20870*/  LDL R4, [R1+0x64] ;  /* 0x0000640001047983 */ /* 0x000ee20000100800 */
[----:B------:R-:W4:Y:S01]  /*20880*/  S2R R0, SR_SWINHI ;  /* 0x0000000000007919 */ /* 0x000f220000002f00 */
[----:B-1----:R-:W-:Y:S01]  /*20890*/  F2FP.F16.F32.PACK_AB R6, R123, R122 ;  /* 0x0000007a7b06723e */ /* 0x002fe200000000ff */
[----:B------:R-:W-:Y:S01]  /*208a0*/  ULDC.64 UR4, c[0x0][0xc00] ;  /* 0x0003000000047ab9 */ /* 0x000fe20000000a00 */
[----:B------:R-:W-:Y:S01]  /*208b0*/  F2FP.F16.F32.PACK_AB R7, R121, R120 ;  /* 0x000000787907723e */ /* 0x000fe200000000ff */
[----:B------:R-:W2:Y:S01]  /*208c0*/  LDL.LU R144, [R1+0x48] ;  /* 0x0000480001907983 */ /* 0x000ea20000300800 */
[----:B------:R-:W-:-:S03]  /*208d0*/  ULDC.64 UR6, c[0x0][0xc08] ;  /* 0x0003020000067ab9 */ /* 0x000fc60000000a00 */
[----:B------:R-:W2:Y:S04]  /*208e0*/  LDL.LU R143, [R1+0x4c] ;  /* 0x00004c00018f7983 */ /* 0x000ea80000300800 */
[----:B------:R-:W2:Y:S04]  /*208f0*/  LDL R142, [R1+0x44] ;  /* 0x00004400018e7983 */ /* 0x000ea80000100800 */
[----:B------:R-:W2:Y:S04]  /*20900*/  LDL R141, [R1+0x38] ;  /* 0x00003800018d7983 */ /* 0x000ea80000100800 */
[----:B------:R-:W2:Y:S01]  /*20910*/  LDL R140, [R1+0x54] ;  /* 0x00005400018c7983 */ /* 0x000ea20000100800 */
[----:B------:R-:W-:-:S02]  /*20920*/  MOV R2, R17 ;  /* 0x0000001100027202 */ /* 0x000fc40000000f00 */
[----:B----4-:R-:W-:Y:S01]  /*20930*/  MOV R3, R0 ;  /* 0x0000000000037202 */ /* 0x010fe20000000f00 */
[----:B------:R-:W-:Y:S02]  /*20940*/  BAR.SYNC.DEFER_BLOCKING 0x1, 0x100 ;  /* 0x0044000000007b1d */ /* 0x000fe40000010000 */
[----:B---3--:R-:W-:-:S03]  /*20950*/  IMAD.WIDE R28, R4, 0x2, R2 ;  /* 0x00000002041c7825 */ /* 0x008fc600078e0202 */
[----:B------:R-:W-:-:S04]  /*20960*/  LOP3.LUT R5, R28, 0x380, RZ, 0xc0, !PT ;  /* 0x000003801c057812 */ /* 0x000fc800078ec0ff */
[----:B------:R-:W-:Y:S02]  /*20970*/  SHF.R.U64 R5, R5, 0x3, RZ ;  /* 0x0000000305057819 */ /* 0x000fe400000012ff */
[----:B------:R-:W-:Y:S02]  /*20980*/  IADD3 R11, P2, R28, 0x20, RZ ;  /* 0x000000201c0b7810 */ /* 0x000fe40007f5e0ff */
[----:B------:R-:W-:Y:S01]  /*20990*/  LOP3.LUT R4, R5, R28, RZ, 0x3c, !PT ;  /* 0x0000001c05047212 */ /* 0x000fe200078e3cff */
[----:B------:R-:W-:Y:S01]  /*209a0*/  IMAD.MOV.U32 R5, RZ, RZ, R29 ;  /* 0x000000ffff057224 */ /* 0x000fe200078e001d */
[----:B------:R-:W-:-:S04]  /*209b0*/  LOP3.LUT R10, R11, 0x380, RZ, 0xc0, !PT ;  /* 0x000003800b0a7812 */ /* 0x000fc800078ec0ff */
[----:B------:R-:W-:Y:S02]  /*209c0*/  MOV R0, R4 ;  /* 0x0000000400007202 */ /* 0x000fe40000000f00 */
[----:B------:R-:W-:Y:S02]  /*209d0*/  SHF.R.U64 R10, R10, 0x3, RZ ;  /* 0x000000030a0a7819 */ /* 0x000fe400000012ff */
[----:B------:R-:W-:Y:S02]  /*209e0*/  F2FP.F16.F32.PACK_AB R4, R125, R124 ;  /* 0x0000007c7d04723e */ /* 0x000fe400000000ff */
[----:B------:R-:W-:Y:S02]  /*209f0*/  F2FP.F16.F32.PACK_AB R5, R21, R20 ;  /* 0x000000141505723e */ /* 0x000fe400000000ff */
[C---:B------:R-:W-:Y:S02]  /*20a00*/  IADD3 R13, P1, R28.reuse, 0x40, RZ ;  /* 0x000000401c0d7810 */ /* 0x040fe40007f3e0ff */
[----:B------:R-:W-:-:S02]  /*20a10*/  IADD3 R15, P6, R28, 0x60, RZ ;  /* 0x000000601c0f7810 */ /* 0x000fc40007fde0ff */
[----:B------:R-:W-:Y:S01]  /*20a20*/  IADD3 R30, P5, R28, 0x4000, RZ ;  /* 0x000040001c1e7810 */ /* 0x000fe20007fbe0ff */
[----:B------:R1:W-:Y:S01]  /*20a30*/  STSM.16.M88.4 [R0], R4 ;  /* 0x0000000400007844 */ /* 0x0003e20000000200 */
[----:B------:R-:W-:Y:S01]  /*20a40*/  LOP3.LUT R10, R10, R11, RZ, 0x3c, !PT ;  /* 0x0000000b0a0a7212 */ /* 0x000fe200078e3cff */
[----:B------:R-:W-:Y:S01]  /*20a50*/  IMAD.X R11, RZ, RZ, R29, P2 ;  /* 0x000000ffff0b7224 */ /* 0x000fe200010e061d */
[----:B------:R-:W-:Y:S02]  /*20a60*/  LOP3.LUT R12, R13, 0x380, RZ, 0xc0, !PT ;  /* 0x000003800d0c7812 */ /* 0x000fe400078ec0ff */
[----:B------:R-:W-:Y:S02]  /*20a70*/  LOP3.LUT R14, R15, 0x380, RZ, 0xc0, !PT ;  /* 0x000003800f0e7812 */ /* 0x000fe400078ec0ff */
[----:B------:R-:W-:Y:S02]  /*20a80*/  LOP3.LUT R31, R30, 0x380, RZ, 0xc0, !PT ;  /* 0x000003801e1f7812 */ /* 0x000fe400078ec0ff */
[----:B------:R-:W-:-:S02]  /*20a90*/  IADD3 R8, P3, R28, 0x4060, RZ ;  /* 0x000040601c087810 */ /* 0x000fc40007f7e0ff */
[----:B------:R-:W-:Y:S02]  /*20aa0*/  SHF.R.U64 R12, R12, 0x3, RZ ;  /* 0x000000030c0c7819 */ /* 0x000fe400000012ff */
[----:B-1----:R-:W-:Y:S02]  /*20ab0*/  IADD3 R4, P2, R28, 0x8000, RZ ;  /* 0x000080001c047810 */ /* 0x002fe40007f5e0ff */
[----:B------:R-:W-:Y:S02]  /*20ac0*/  SHF.R.U64 R14, R14, 0x3, RZ ;  /* 0x000000030e0e7819 */ /* 0x000fe400000012ff */
[----:B------:R-:W-:Y:S02]  /*20ad0*/  LOP3.LUT R5, R4, 0x380, RZ, 0xc0, !PT ;  /* 0x0000038004057812 */ /* 0x000fe400078ec0ff */
[----:B------:R-:W-:Y:S02]  /*20ae0*/  SHF.R.U64 R31, R31, 0x3, RZ ;  /* 0x000000031f1f7819 */ /* 0x000fe400000012ff */
[----:B------:R-:W-:-:S02]  /*20af0*/  LOP3.LUT R9, R8, 0x380, RZ, 0xc0, !PT ;  /* 0x0000038008097812 */ /* 0x000fc400078ec0ff */
[----:B-----5:R-:W-:Y:S02]  /*20b00*/  IADD3 R134, P0, R28, 0x4020, RZ ;  /* 0x000040201c867810 */ /* 0x020fe40007f1e0ff */
[----:B------:R-:W-:Y:S01]  /*20b10*/  LOP3.LUT R12, R12, R13, RZ, 0x3c, !PT ;  /* 0x0000000d0c0c7212 */ /* 0x000fe200078e3cff */
[--C-:B------:R-:W-:Y:S01]  /*20b20*/  IMAD.X R13, RZ, RZ, R29.reuse, P1 ;  /* 0x000000ffff0d7224 */ /* 0x100fe200008e061d */
[----:B------:R-:W-:Y:S01]  /*20b30*/  LOP3.LUT R14, R14, R15, RZ, 0x3c, !PT ;  /* 0x0000000f0e0e7212 */ /* 0x000fe200078e3cff */
[----:B------:R-:W-:Y:S01]  /*20b40*/  IMAD.X R15, RZ, RZ, R29, P6 ;  /* 0x000000ffff0f7224 */ /* 0x000fe200030e061d */
[----:B------:R-:W-:Y:S02]  /*20b50*/  IADD3 R136, P4, R28, 0x4040, RZ ;  /* 0x000040401c887810 */ /* 0x000fe40007f9e0ff */
[----:B------:R-:W-:Y:S02]  /*20b60*/  SHF.R.U64 R5, R5, 0x3, RZ ;  /* 0x0000000305057819 */ /* 0x000fe400000012ff */
[----:B------:R-:W-:-:S02]  /*20b70*/  LOP3.LUT R30, R31, R30, RZ, 0x3c, !PT ;  /* 0x0000001e1f1e7212 */ /* 0x000fc400078e3cff */
[----:B------:R-:W-:Y:S02]  /*20b80*/  SHF.R.U64 R9, R9, 0x3, RZ ;  /* 0x0000000309097819 */ /* 0x000fe400000012ff */
[----:B------:R-:W-:Y:S02]  /*20b90*/  IADD3.X R31, RZ, R29, RZ, P5, !PT ;  /* 0x0000001dff1f7210 */ /* 0x000fe40002ffe4ff */
[----:B------:R-:W-:Y:S02]  /*20ba0*/  LOP3.LUT R135, R134, 0x380, RZ, 0xc0, !PT ;  /* 0x0000038086877812 */ /* 0x000fe400078ec0ff */
[C---:B------:R-:W-:Y:S02]  /*20bb0*/  IADD3 R130, P1, R28.reuse, 0x8020, RZ ;  /* 0x000080201c827810 */ /* 0x040fe40007f3e0ff */
[C---:B------:R-:W-:Y:S02]  /*20bc0*/  IADD3 R132, P6, R28.reuse, 0x8040, RZ ;  /* 0x000080401c847810 */ /* 0x040fe40007fde0ff */
[----:B------:R-:W-:-:S02]  /*20bd0*/  IADD3 R128, P5, R28, 0x8060, RZ ;  /* 0x000080601c807810 */ /* 0x000fc40007fbe0ff */
[----:B------:R-:W-:Y:S02]  /*20be0*/  LOP3.LUT R137, R136, 0x380, RZ, 0xc0, !PT ;  /* 0x0000038088897812 */ /* 0x000fe400078ec0ff */
[----:B------:R-:W-:Y:S01]  /*20bf0*/  LOP3.LUT R4, R5, R4, RZ, 0x3c, !PT ;  /* 0x0000000405047212 */ /* 0x000fe200078e3cff */
[--C-:B------:R-:W-:Y:S01]  /*20c00*/  IMAD.X R5, RZ, RZ, R29.reuse, P2 ;  /* 0x000000ffff057224 */ /* 0x100fe200010e061d */
[----:B------:R-:W-:Y:S01]  /*20c10*/  LOP3.LUT R8, R9, R8, RZ, 0x3c, !PT ;  /* 0x0000000809087212 */ /* 0x000fe200078e3cff */
[----:B------:R-:W-:Y:S01]  /*20c20*/  IMAD.X R9, RZ, RZ, R29, P3 ;  /* 0x000000ffff097224 */ /* 0x000fe200018e061d */
[----:B------:R-:W-:Y:S02]  /*20c30*/  MOV R28, R12 ;  /* 0x0000000c001c7202 */ /* 0x000fe40000000f00 */
[----:B------:R-:W-:Y:S02]  /*20c40*/  MOV R139, R14 ;  /* 0x0000000e008b7202 */ /* 0x000fe40000000f00 */
[----:B------:R-:W-:-:S02]  /*20c50*/  SHF.R.U64 R135, R135, 0x3, RZ ;  /* 0x0000000387877819 */ /* 0x000fc400000012ff */
[----:B------:R-:W-:Y:S02]  /*20c60*/  LOP3.LUT R131, R130, 0x380, RZ, 0xc0, !PT ;  /* 0x0000038082837812 */ /* 0x000fe400078ec0ff */
[----:B------:R-:W-:Y:S02]  /*20c70*/  LOP3.LUT R133, R132, 0x380, RZ, 0xc0, !PT ;  /* 0x0000038084857812 */ /* 0x000fe400078ec0ff */
[----:B------:R-:W-:Y:S02]  /*20c80*/  LOP3.LUT R129, R128, 0x380, RZ, 0xc0, !PT ;  /* 0x0000038080817812 */ /* 0x000fe400078ec0ff */
[----:B------:R-:W-:Y:S02]  /*20c90*/  MOV R10, R10 ;  /* 0x0000000a000a7202 */ /* 0x000fe40000000f00 */
[----:B------:R-:W-:Y:S02]  /*20ca0*/  F2FP.F16.F32.PACK_AB R12, R33, R32 ;  /* 0x00000020210c723e */ /* 0x000fe400000000ff */
[----:B------:R-:W-:-:S02]  /*20cb0*/  F2FP.F16.F32.PACK_AB R13, R35, R34 ;  /* 0x00000022230d723e */ /* 0x000fc400000000ff */
[----:B------:R-:W-:Y:S02]  /*20cc0*/  F2FP.F16.F32.PACK_AB R14, R37, R36 ;  /* 0x00000024250e723e */ /* 0x000fe400000000ff */
[----:B------:R-:W-:Y:S02]  /*20cd0*/  F2FP.F16.F32.PACK_AB R15, R39, R38 ;  /* 0x00000026270f723e */ /* 0x000fe400000000ff */
[----:B------:R-:W-:Y:S02]  /*20ce0*/  SHF.R.U64 R137, R137, 0x3, RZ ;  /* 0x0000000389897819 */ /* 0x000fe400000012ff */
[----:B--2---:R-:W-:Y:S01]  /*20cf0*/  MOV R24, R4 ;  /* 0x0000000400187202 */ /* 0x004fe20000000f00 */
[----:B------:R1:W-:Y:S01]  /*20d00*/  STSM.16.M88.4 [R10], R12 ;  /* 0x0000000c0a007844 */ /* 0x0003e20000000200 */
[----:B------:R-:W-:Y:S01]  /*20d10*/  LOP3.LUT R134, R135, R134, RZ, 0x3c, !PT ;  /* 0x0000008687867212 */ /* 0x000fe200078e3cff */
[----:B------:R-:W-:Y:S01]  /*20d20*/  IMAD.X R135, RZ, RZ, R29, P0 ;  /* 0x000000ffff877224 */ /* 0x000fe200000e061d */
[----:B------:R-:W-:-:S02]  /*20d30*/  SHF.R.U64 R131, R131, 0x3, RZ ;  /* 0x0000000383837819 */ /* 0x000fc400000012ff */
[----:B------:R-:W-:Y:S02]  /*20d40*/  SHF.R.U64 R133, R133, 0x3, RZ ;  /* 0x0000000385857819 */ /* 0x000fe400000012ff */
[----:B------:R-:W-:Y:S02]  /*20d50*/  SHF.R.U64 R129, R129, 0x3, RZ ;  /* 0x0000000381817819 */ /* 0x000fe400000012ff */
[----:B------:R-:W-:Y:S02]  /*20d60*/  F2FP.F16.F32.PACK_AB R4, R41, R40 ;  /* 0x000000282904723e */ /* 0x000fe400000000ff */
[----:B------:R-:W-:Y:S02]  /*20d70*/  F2FP.F16.F32.PACK_AB R5, R43, R42 ;  /* 0x0000002a2b05723e */ /* 0x000fe400000000ff */
[----:B------:R-:W-:Y:S02]  /*20d80*/  F2FP.F16.F32.PACK_AB R6, R45, R44 ;  /* 0x0000002c2d06723e */ /* 0x000fe400000000ff */
[----:B------:R-:W-:-:S02]  /*20d90*/  F2FP.F16.F32.PACK_AB R7, R47, R46 ;  /* 0x0000002e2f07723e */ /* 0x000fc400000000ff */
[----:B------:R-:W-:Y:S01]  /*20da0*/  LOP3.LUT R136, R137, R136, RZ, 0x3c, !PT ;  /* 0x0000008889887212 */ /* 0x000fe200078e3cff */
[--C-:B------:R-:W-:Y:S01]  /*20db0*/  IMAD.X R137, RZ, RZ, R29.reuse, P4 ;  /* 0x000000ffff897224 */ /* 0x100fe200020e061d */
[----:B------:R-:W-:Y:S02]  /*20dc0*/  MOV R0, R8 ;  /* 0x0000000800007202 */ /* 0x000fe40000000f00 */
[----:B------:R-:W-:Y:S02]  /*20dd0*/  F2FP.F16.F32.PACK_AB R8, R49, R48 ;  /* 0x000000303108723e */ /* 0x000fe400000000ff */
[----:B------:R-:W-:Y:S02]  /*20de0*/  F2FP.F16.F32.PACK_AB R9, R51, R50 ;  /* 0x000000323309723e */ /* 0x000fe400000000ff */
[----:B-1----:R-:W-:Y:S02]  /*20df0*/  F2FP.F16.F32.PACK_AB R10, R53, R52 ;  /* 0x00000034350a723e */ /* 0x002fe400000000ff */
[----:B------:R-:W-:Y:S01]  /*20e00*/  F2FP.F16.F32.PACK_AB R11, R55, R54 ;  /* 0x00000036370b723e */ /* 0x000fe200000000ff */
[----:B------:R1:W-:Y:S01]  /*20e10*/  STSM.16.M88.4 [R28], R4 ;  /* 0x000000041c007844 */ /* 0x0003e20000000200 */
[----:B------:R-:W-:Y:S01]  /*20e20*/  LOP3.LUT R130, R131, R130, RZ, 0x3c, !PT ;  /* 0x0000008283827212 */ /* 0x000fe200078e3cff */
[--C-:B------:R-:W-:Y:S01]  /*20e30*/  IMAD.X R131, RZ, RZ, R29.reuse, P1 ;  /* 0x000000ffff837224 */ /* 0x100fe200008e061d */
[----:B------:R-:W-:Y:S01]  /*20e40*/  LOP3.LUT R132, R133, R132, RZ, 0x3c, !PT ;  /* 0x0000008485847212 */ /* 0x000fe200078e3cff */
[--C-:B------:R-:W-:Y:S01]  /*20e50*/  IMAD.X R133, RZ, RZ, R29.reuse, P6 ;  /* 0x000000ffff857224 */ /* 0x100fe200030e061d */
[----:B------:R-:W-:Y:S01]  /*20e60*/  LOP3.LUT R128, R129, R128, RZ, 0x3c, !PT ;  /* 0x0000008081807212 */ /* 0x000fe200078e3cff */
[----:B------:R-:W-:Y:S01]  /*20e70*/  IMAD.X R129, RZ, RZ, R29, P5 ;  /* 0x000000ffff817224 */ /* 0x000fe200028e061d */
[----:B------:R-:W-:-:S02]  /*20e80*/  MOV R138, R30 ;  /* 0x0000001e008a7202 */ /* 0x000fc40000000f00 */
[----:B------:R-:W-:Y:S02]  /*20e90*/  F2FP.F16.F32.PACK_AB R12, R57, R56 ;  /* 0x00000038390c723e */ /* 0x000fe400000000ff */
[----:B------:R-:W-:Y:S02]  /*20ea0*/  F2FP.F16.F32.PACK_AB R13, R59, R58 ;  /* 0x0000003a3b0d723e */ /* 0x000fe400000000ff */
[----:B------:R-:W-:Y:S02]  /*20eb0*/  F2FP.F16.F32.PACK_AB R14, R61, R60 ;  /* 0x0000003c3d0e723e */ /* 0x000fe400000000ff */
[----:B------:R-:W-:Y:S01]  /*20ec0*/  F2FP.F16.F32.PACK_AB R15, R63, R62 ;  /* 0x0000003e3f0f723e */ /* 0x000fe200000000ff */
[----:B------:R2:W-:Y:S01]  /*20ed0*/  STSM.16.M88.4 [R139], R8 ;  /* 0x000000088b007844 */ /* 0x0005e20000000200 */
[----:B------:R-:W-:Y:S02]  /*20ee0*/  MOV R134, R134 ;  /* 0x0000008600867202 */ /* 0x000fe40000000f00 */
[----:B-1----:R-:W-:-:S02]  /*20ef0*/  F2FP.F16.F32.PACK_AB R28, R65, R64 ;  /* 0x00000040411c723e */ /* 0x002fc400000000ff */
[----:B------:R-:W-:Y:S02]  /*20f00*/  F2FP.F16.F32.PACK_AB R29, R67, R66 ;  /* 0x00000042431d723e */ /* 0x000fe400000000ff */
[----:B------:R-:W-:Y:S02]  /*20f10*/  F2FP.F16.F32.PACK_AB R30, R69, R68 ;  /* 0x00000044451e723e */ /* 0x000fe400000000ff */
[----:B------:R-:W-:Y:S02]  /*20f20*/  F2FP.F16.F32.PACK_AB R31, R71, R70 ;  /* 0x00000046471f723e */ /* 0x000fe400000000ff */
[----:B------:R-:W-:Y:S02]  /*20f30*/  MOV R136, R136 ;  /* 0x0000008800887202 */ /* 0x000fe40000000f00 */
[----:B------:R-:W-:Y:S02]  /*20f40*/  F2FP.F16.F32.PACK_AB R4, R73, R72 ;  /* 0x000000484904723e */ /* 0x000fe400000000ff */
[----:B------:R-:W-:-:S02]  /*20f50*/  F2FP.F16.F32.PACK_AB R5, R75, R74 ;  /* 0x0000004a4b05723e */ /* 0x000fc400000000ff */
[----:B------:R-:W-:Y:S02]  /*20f60*/  F2FP.F16.F32.PACK_AB R6, R77, R76 ;  /* 0x0000004c4d06723e */ /* 0x000fe400000000ff */
[----:B------:R-:W-:Y:S02]  /*20f70*/  F2FP.F16.F32.PACK_AB R7, R79, R78 ;  /* 0x0000004e4f07723e */ /* 0x000fe400000000ff */
[----:B--2---:R-:W-:Y:S02]  /*20f80*/  F2FP.F16.F32.PACK_AB R8, R81, R80 ;  /* 0x000000505108723e */ /* 0x004fe400000000ff */
[----:B------:R-:W-:Y:S02]  /*20f90*/  F2FP.F16.F32.PACK_AB R9, R83, R82 ;  /* 0x000000525309723e */ /* 0x000fe400000000ff */
[----:B------:R-:W-:Y:S02]  /*20fa0*/  F2FP.F16.F32.PACK_AB R10, R85, R84 ;  /* 0x00000054550a723e */ /* 0x000fe400000000ff */
[----:B------:R-:W-:Y:S01]  /*20fb0*/  F2FP.F16.F32.PACK_AB R11, R87, R86 ;  /* 0x00000056570b723e */ /* 0x000fe200000000ff */
[----:B------:R1:W-:Y:S01]  /*20fc0*/  STSM.16.M88.4 [R138], R12 ;  /* 0x0000000c8a007844 */ /* 0x0003e20000000200 */
[----:B------:R-:W-:-:S03]  /*20fd0*/  MOV R130, R130 ;  /* 0x0000008200827202 */ /* 0x000fc60000000f00 */
[----:B------:R2:W-:Y:S01]  /*20fe0*/  STSM.16.M88.4 [R134], R28 ;  /* 0x0000001c86007844 */ /* 0x0005e20000000200 */
[----:B------:R-:W-:-:S03]  /*20ff0*/  MOV R132, R132 ;  /* 0x0000008400847202 */ /* 0x000fc60000000f00 */
[----:B------:R3:W-:Y:S01]  /*21000*/  STSM.16.M88.4 [R136], R4 ;  /* 0x0000000488007844 */ /* 0x0007e20000000200 */
[----:B------:R-:W-:-:S03]  /*21010*/  MOV R128, R128 ;  /* 0x0000008000807202 */ /* 0x000fc60000000f00 */
[----:B------:R4:W-:Y:S01]  /*21020*/  STSM.16.M88.4 [R0], R8 ;  /* 0x0000000800007844 */ /* 0x0009e20000000200 */
[----:B-1----:R-:W-:Y:S02]  /*21030*/  F2FP.F16.F32.PACK_AB R12, R89, R88 ;  /* 0x00000058590c723e */ /* 0x002fe400000000ff */
[----:B------:R-:W-:Y:S02]  /*21040*/  F2FP.F16.F32.PACK_AB R13, R91, R90 ;  /* 0x0000005a5b0d723e */ /* 0x000fe400000000ff */
[----:B------:R-:W-:Y:S01]  /*21050*/  F2FP.F16.F32.PACK_AB R14, R93, R92 ;  /* 0x0000005c5d0e723e */ /* 0x000fe200000000ff */
[----:B--2---:R-:W1:Y:S01]  /*21060*/  LDC.64 R134, c[0x0][0xc00] ;  /* 0x00030000ff867b82 */ /* 0x004e620000000a00 */
[----:B------:R-:W-:Y:S02]  /*21070*/  F2FP.F16.F32.PACK_AB R15, R95, R94 ;  /* 0x0000005e5f0f723e */ /* 0x000fe400000000ff */
[----:B------:R-:W-:Y:S02]  /*21080*/  F2FP.F16.F32.PACK_AB R28, R97, R96 ;  /* 0x00000060611c723e */ /* 0x000fe400000000ff */
[----:B------:R-:W-:-:S02]  /*21090*/  F2FP.F16.F32.PACK_AB R29, R99, R98 ;  /* 0x00000062631d723e */ /* 0x000fc400000000ff */
[----:B------:R-:W-:Y:S02]  /*210a0*/  F2FP.F16.F32.PACK_AB R30, R101, R100 ;  /* 0x00000064651e723e */ /* 0x000fe400000000ff */
[----:B------:R-:W-:Y:S02]  /*210b0*/  F2FP.F16.F32.PACK_AB R31, R103, R102 ;  /* 0x00000066671f723e */ /* 0x000fe400000000ff */
[----:B---3--:R-:W-:Y:S02]  /*210c0*/  F2FP.F16.F32.PACK_AB R4, R105, R104 ;  /* 0x000000686904723e */ /* 0x008fe400000000ff */
[----:B------:R-:W-:Y:S02]  /*210d0*/  F2FP.F16.F32.PACK_AB R5, R107, R106 ;  /* 0x0000006a6b05723e */ /* 0x000fe400000000ff */
[----:B------:R-:W-:Y:S02]  /*210e0*/  F2FP.F16.F32.PACK_AB R6, R109, R108 ;  /* 0x0000006c6d06723e */ /* 0x000fe400000000ff */
[----:B------:R-:W-:-:S02]  /*210f0*/  F2FP.F16.F32.PACK_AB R7, R111, R110 ;  /* 0x0000006e6f07723e */ /* 0x000fc400000000ff */
[----:B----4-:R-:W-:Y:S02]  /*21100*/  F2FP.F16.F32.PACK_AB R8, R113, R112 ;  /* 0x000000707108723e */ /* 0x010fe400000000ff */
[----:B------:R-:W-:Y:S02]  /*21110*/  F2FP.F16.F32.PACK_AB R9, R115, R114 ;  /* 0x000000727309723e */ /* 0x000fe400000000ff */
[----:B------:R-:W-:Y:S02]  /*21120*/  F2FP.F16.F32.PACK_AB R10, R117, R116 ;  /* 0x00000074750a723e */ /* 0x000fe400000000ff */
[----:B------:R-:W-:Y:S01]  /*21130*/  F2FP.F16.F32.PACK_AB R11, R119, R118 ;  /* 0x00000076770b723e */ /* 0x000fe200000000ff */
[----:B------:R1:W-:Y:S04]  /*21140*/  STSM.16.M88.4 [R24], R12 ;  /* 0x0000000c18007844 */ /* 0x0003e80000000200 */
[----:B------:R2:W-:Y:S04]  /*21150*/  STSM.16.M88.4 [R130], R28 ;  /* 0x0000001c82007844 */ /* 0x0005e80000000200 */
[----:B------:R3:W-:Y:S04]  /*21160*/  STSM.16.M88.4 [R132], R4 ;  /* 0x0000000484007844 */ /* 0x0007e80000000200 */
[----:B------:R4:W-:Y:S01]  /*21170*/  STSM.16.M88.4 [R128], R8 ;  /* 0x0000000880007844 */ /* 0x0009e20000000200 */
[----:B------:R-:W-:Y:S01]  /*21180*/  ISETP.NE.U32.AND P0, PT, RZ, UR4, PT ;  /* 0x00000004ff007c0c */ /* 0x000fe2000bf05070 */
[----:B------:R-:W-:-:S02]  /*21190*/  IMAD.MOV.U32 R0, RZ, RZ, RZ ;  /* 0x000000ffff007224 */ /* 0x000fc400078e00ff */
[----:B-1----:R-:W-:Y:S01]  /*211a0*/  IMAD.WIDE R12, R143, 0x4, R134 ;  /* 0x000000048f0c7825 */ /* 0x002fe200078e0286 */
[----:B------:R-:W-:Y:S01]  /*211b0*/  BAR.SYNC.DEFER_BLOCKING 0x1, 0x100 ;  /* 0x0044000000007b1d */ /* 0x000fe20000010000 */
[----:B------:R-:W-:Y:S02]  /*211c0*/  ISETP.NE.AND.EX P0, PT, RZ, UR5, PT, P0 ;  /* 0x00000005ff007c0c */ /* 0x000fe4000bf05300 */
[----:B------:R-:W-:Y:S02]  /*211d0*/  ISETP.NE.U32.AND P1, PT, RZ, UR6, PT ;  /* 0x00000006ff007c0c */ /* 0x000fe4000bf25070 */
[----:B------:R-:W-:-:S03]  /*211e0*/  ISETP.NE.AND P2, PT, R144, RZ, PT ;  /* 0x000000ff9000720c */ /* 0x000fc60003f45270 */
[----:B--2---:R-:W1:Y:S08]  /*211f0*/  LDC R130, c[0x0][0xbe8] ;  /* 0x0002fa00ff827b82 */ /* 0x004e700000000800 */
[----:B------:R-:W2:Y:S01]  /*21200*/  LDC.64 R14, c[0x0][0xba8] ;  /* 0x0002ea00ff0e7b82 */ /* 0x000ea20000000a00 */
[----:B------:R-:W2:Y:S01]  /*21210*/  @P0 LDG.E R0, desc[UR60][R12.64] ;  /* 0x0000003c0c000981 */ /* 0x000ea2000c1e1900 */
[----:B------:R-:W-:Y:S01]  /*21220*/  ISETP.NE.AND.EX P1, PT, RZ, UR7, PT, P1 ;  /* 0x00000007ff007c0c */ /* 0x000fe2000bf25310 */
[----:B------:R-:W-:-:S02]  /*21230*/  ULDC UR6, c[0x0][0xa88] ;  /* 0x0002a20000067ab9 */ /* 0x000fc40000000800 */
[----:B------:R-:W-:Y:S01]  /*21240*/  MOV R129, UR6 ;  /* 0x0000000600817c02 */ /* 0x000fe20008000f00 */
[----:B------:R-:W-:Y:S02]  /*21250*/  ULDC UR6, c[0x0][0xad4] ;  /* 0x0002b50000067ab9 */ /* 0x000fe40000000800 */
[----:B---3--:R-:W-:Y:S01]  /*21260*/  SEL R6, R144, UR6, P2 ;  /* 0x0000000690067c07 */ /* 0x008fe20009000000 */
[----:B------:R-:W-:-:S03]  /*21270*/  IMAD.MOV.U32 R132, RZ, RZ, 0x9b8 ;  /* 0x000009b8ff847424 */ /* 0x000fc600078e00ff */
[----:B------:R-:W-:-:S03]  /*21280*/  ISETP.GT.AND P3, PT, R6, 0x1, PT ;  /* 0x000000010600780c */ /* 0x000fc60003f64270 */
[----:B------:R-:W3:Y:S01]  /*21290*/  @P1 LDC.64 R4, c[0x0][0xc08] ;  /* 0x00030200ff041b82 */ /* 0x000ee20000000a00 */
[----:B------:R-:W-:-:S07]  /*212a0*/  SEL R132, R132, 0x978, P3 ;  /* 0x0000097884847807 */ /* 0x000fce0001800000 */
[----:B------:R-:W0:Y:S08]  /*212b0*/  LDC.64 R6, c[0x0][R132+0x220] ;  /* 0x0000880084067b82 */ /* 0x000e300000000a00 */
[----:B----4-:R-:W4:Y:S01]  /*212c0*/  LDC.64 R8, c[0x0][R132+0x218] ;  /* 0x0000860084087b82 */ /* 0x010f220000000a00 */
[----:B-1----:R-:W-:-:S07]  /*212d0*/  ISETP.NE.AND P4, PT, R130, 0x1, PT ;  /* 0x000000018200780c */ /* 0x002fce0003f85270 */
[----:B------:R-:W1:Y:S01]  /*212e0*/  LDC.64 R10, c[0x0][R132+0x228] ;  /* 0x00008a00840a7b82 */ /* 0x000e620000000a00 */
[----:B---3--:R-:W-:-:S05]  /*212f0*/  @P1 IMAD.WIDE R4, R143, 0x4, R4 ;  /* 0x000000048f041825 */ /* 0x008fca00078e0204 */
[----:B------:R3:W5:Y:S02]  /*21300*/  @P1 LDG.E R129, desc[UR60][R4.64] ;  /* 0x0000003c04811981 */ /* 0x000764000c1e1900 */
[----:B------:R-:W4:Y:S08]  /*21310*/  @P4 LDC R30, c[0x0][0xbec] ;  /* 0x0002fb00ff1e4b82 */ /* 0x000f300000000800 */
[----:B---3--:R-:W3:Y:S01]  /*21320*/  LDC.64 R4, c[0x0][R132+0x210] ;  /* 0x0000840084047b82 */ /* 0x008ee20000000a00 */
[----:B------:R-:W-:-:S07]  /*21330*/  ISETP.NE.U32.AND P2, PT, RZ, UR4, PT ;  /* 0x00000004ff007c0c */ /* 0x000fce000bf45070 */
[----:B------:R-:W1:Y:S01]  /*21340*/  @P4 LDC R29, c[0x0][0xbf0] ;  /* 0x0002fc00ff1d4b82 */ /* 0x000e620000000800 */
[----:B------:R-:W-:Y:S02]  /*21350*/  ISETP.NE.AND.EX P2, PT, RZ, UR5, PT, P2 ;  /* 0x00000005ff007c0c */ /* 0x000fe4000bf45320 */
[----:B------:R-:W-:Y:S02]  /*21360*/  SHF.R.S32.HI R28, RZ, 0x1f, R143 ;  /* 0x0000001fff1c7819 */ /* 0x000fe4000001148f */
[----:B------:R-:W-:Y:S02]  /*21370*/  SEL R24, R143, RZ, !P2 ;  /* 0x000000ff8f187207 */ /* 0x000fe40005000000 */
[----:B------:R-:W-:Y:S01]  /*21380*/  SEL R31, R28, RZ, !P2 ;  /* 0x000000ff1c1f7207 */ /* 0x000fe20005000000 */
[----:B------:R-:W-:Y:S01]  /*21390*/  IMAD.IADD R28, R142, 0x1, R141 ;  /* 0x000000018e1c7824 */ /* 0x000fe200078e028d */
[----:B--2---:R-:W2:Y:S01]  /*213a0*/  @!P3 LDC R14, c[0x0][0xb50] ;  /* 0x0002d400ff0ebb82 */ /* 0x004ea20000000800 */
[----:B0-----:R-:W-:Y:S01]  /*213b0*/  IMAD R7, R7, R24, RZ ;  /* 0x0000001807077224 */ /* 0x001fe200078e02ff */
[----:B------:R-:W-:Y:S01]  /*213c0*/  SEL R131, R140, RZ, P3 ;  /* 0x000000ff8c837207 */ /* 0x000fe20001800000 */
[----:B----4-:R-:W-:-:S04]  /*213d0*/  @P4 IMAD.HI.U32 R30, R28, R30, RZ ;  /* 0x0000001e1c1e4227 */ /* 0x010fc800078e00ff */
[C---:B------:R-:W-:Y:S01]  /*213e0*/  IMAD R31, R6.reuse, R31, R7 ;  /* 0x0000001f061f7224 */ /* 0x040fe200078e0207 */
[----:B------:R-:W0:Y:S01]  /*213f0*/  @!P3 LDC R15, c[0x0][0xb54] ;  /* 0x0002d500ff0fbb82 */ /* 0x000e220000000800 */
[----:B------:R-:W-:-:S04]  /*21400*/  IMAD.WIDE.U32 R6, R6, R24, RZ ;  /* 0x0000001806067225 */ /* 0x000fc800078e00ff */
[-C--:B------:R-:W-:Y:S02]  /*21410*/  IMAD R128, R9, R202.reuse, RZ ;  /* 0x000000ca09807224 */ /* 0x080fe400078e02ff */
[----:B------:R-:W-:-:S04]  /*21420*/  IMAD.WIDE.U32 R8, R8, R202, RZ ;  /* 0x000000ca08087225 */ /* 0x000fc800078e00ff */
[----:B------:R-:W-:Y:S02]  /*21430*/  IMAD.IADD R31, R7, 0x1, R31 ;  /* 0x00000001071f7824 */ /* 0x000fe400078e021f */
[----:B------:R-:W-:Y:S01]  /*21440*/  IMAD.MOV.U32 R7, RZ, RZ, R28 ;  /* 0x000000ffff077224 */ /* 0x000fe200078e001c */
[----:B-1----:R-:W-:Y:S01]  /*21450*/  @P4 SHF.R.U32.HI R7, RZ, R29, R30 ;  /* 0x0000001dff074219 */ /* 0x002fe2000001161e */
[----:B------:R-:W-:Y:S02]  /*21460*/  IMAD.IADD R9, R9, 0x1, R128 ;  /* 0x0000000109097824 */ /* 0x000fe400078e0280 */
[-C--:B------:R-:W-:Y:S02]  /*21470*/  IMAD R133, R11, R131.reuse, RZ ;  /* 0x000000830b857224 */ /* 0x080fe400078e02ff */
[----:B------:R-:W-:-:S04]  /*21480*/  IMAD.WIDE.U32 R10, R10, R131, RZ ;  /* 0x000000830a0a7225 */ /* 0x000fc800078e00ff */
[----:B------:R-:W-:Y:S02]  /*21490*/  IMAD.MOV R29, RZ, RZ, -R7 ;  /* 0x000000ffff1d7224 */ /* 0x000fe400078e0a07 */
[----:B------:R-:W-:Y:S01]  /*214a0*/  IMAD.IADD R133, R11, 0x1, R133 ;  /* 0x000000010b857824 */ /* 0x000fe200078e0285 */
[--C-:B------:R-:W-:Y:S02]  /*214b0*/  IADD3 R6, P2, P5, R6, R8, R0.reuse ;  /* 0x0000000806067210 */ /* 0x100fe40007d5e000 */
[----:B------:R-:W-:-:S04]  /*214c0*/  SHF.R.S32.HI R128, RZ, 0x1f, R0 ;  /* 0x0000001fff807819 */ /* 0x000fc80000011400 */
[----:B------:R-:W-:Y:S02]  /*214d0*/  IADD3.X R9, R31, R9, R128, P2, P5 ;  /* 0x000000091f097210 */ /* 0x000fe400017ea480 */
[----:B------:R-:W-:Y:S02]  /*214e0*/  IADD3 R10, P2, P5, R7, R6, R10 ;  /* 0x00000006070a7210 */ /* 0x000fe40007d5e00a */
[----:B------:R-:W-:Y:S01]  /*214f0*/  SHF.R.S32.HI R6, RZ, 0x1f, R7 ;  /* 0x0000001fff067819 */ /* 0x000fe20000011407 */
[----:B------:R-:W-:-:S03]  /*21500*/  IMAD R7, R130, R29, R28 ;  /* 0x0000001d82077224 */ /* 0x000fc600078e021c */
[----:B------:R-:W-:Y:S01]  /*21510*/  IADD3.X R11, R6, R9, R133, P2, P5 ;  /* 0x00000009060b7210 */ /* 0x000fe200017ea485 */
[-C--:B---3--:R-:W-:Y:S01]  /*21520*/  IMAD R5, R5, R7.reuse, RZ ;  /* 0x0000000705057224 */ /* 0x088fe200078e02ff */
[----:B------:R-:W-:Y:S01]  /*21530*/  SHF.R.S32.HI R9, RZ, 0x1f, R7 ;  /* 0x0000001fff097819 */ /* 0x000fe20000011407 */
[----:B------:R-:W-:-:S04]  /*21540*/  IMAD.WIDE.U32 R10, R4, R7, R10 ;  /* 0x00000007040a7225 */ /* 0x000fc800078e000a */
[----:B------:R-:W-:Y:S01]  /*21550*/  IMAD R5, R4, R9, R5 ;  /* 0x0000000904057224 */ /* 0x000fe200078e0205 */
[----:B--2---:R-:W-:-:S03]  /*21560*/  LEA R14, P2, R10, R14, 0x2 ;  /* 0x0000000e0a0e7211 */ /* 0x004fc600078410ff */
[----:B------:R-:W-:-:S05]  /*21570*/  IMAD.IADD R4, R11, 0x1, R5 ;  /* 0x000000010b047824 */ /* 0x000fca00078e0205 */
[----:B0-----:R-:W-:Y:S01]  /*21580*/  LEA.HI.X R15, R10, R15, R4, 0x2, P2 ;  /* 0x0000000f0a0f7211 */ /* 0x001fe200010f1404 */
[----:B------:R-:W-:Y:S06]  /*21590*/  @P1 BRA `(.L_x_5106) ;  /* 0x0000000000101947 */ /* 0x000fec0003800000 */
[----:B------:R-:W-:Y:S05]  /*215a0*/  @!P0 BRA `(.L_x_5106) ;  /* 0x00000000000c8947 */ /* 0x000fea0003800000 */
[----:B------:R-:W2:Y:S04]  /*215b0*/  LDG.E R4, desc[UR60][R12.64] ;  /* 0x0000003c0c047981 */ /* 0x000ea8000c1e1900 */
[----:B-----5:R-:W2:Y:S02]  /*215c0*/  LDG.E R129, desc[UR60][R12.64+0x4] ;  /* 0x0000043c0c817981 */ /* 0x020ea4000c1e1900 */
[----:B--2---:R-:W-:-:S07]  /*215d0*/  IADD3 R129, -R4, R129, RZ ;  /* 0x0000008104817210 */ /* 0x004fce0007ffe1ff */
.L_x_5106:
[----:B------:R-:W2:Y:S04]  /*215e0*/  LDL R8, [R1+0x60] ;  /* 0x0000600001087983 */ /* 0x000ea80000100800 */
[----:B------:R-:W3:Y:S01]  /*215f0*/  LDL R9, [R1+0x5c] ;  /* 0x00005c0001097983 */ /* 0x000ee20000100800 */
[----:B-----5:R-:W-:-:S03]  /*21600*/  IMAD R129, R129, R130, RZ ;  /* 0x0000008281817224 */ /* 0x020fc600078e02ff */
[----:B------:R-:W-:Y:S04]  /*21610*/  SHFL.IDX PT, R4, R14, RZ, 0x1c1f ;  /* 0x001c1fff0e047589 */ /* 0x000fe800000e0000 */
[----:B------:R-:W0:Y:S04]  /*21620*/  SHFL.IDX PT, R5, R15, RZ, 0x1c1f ;  /* 0x001c1fff0f057589 */ /* 0x000e2800000e0000 */
[----:B------:R-:W-:Y:S04]  /*21630*/  SHFL.IDX PT, R6, R14, 0x1, 0x1c1f ;  /* 0x003c1f000e067f89 */ /* 0x000fe800000e0000 */
[----:B------:R-:W1:Y:S01]  /*21640*/  SHFL.IDX PT, R7, R15, 0x1, 0x1c1f ;  /* 0x003c1f000f077f89 */ /* 0x000e6200000e0000 */
[----:B--2---:R-:W-:Y:S01]  /*21650*/  IMAD.IADD R8, R8, 0x1, R141 ;  /* 0x0000000108087824 */ /* 0x004fe200078e028d */
[----:B---3--:R-:W-:-:S03]  /*21660*/  LOP3.LUT P0, RZ, R9, 0x3, RZ, 0xc0, !PT ;  /* 0x0000000309ff7812 */ /* 0x008fc6000780c0ff */
[C---:B------:R-:W-:Y:S01]  /*21670*/  VIADD R10, R8.reuse, 0x8 ;  /* 0x00000008080a7836 */ /* 0x040fe20000000000 */
[----:B------:R-:W-:-:S04]  /*21680*/  ISETP.GE.OR P1, PT, R8, R129, P0 ;  /* 0x000000810800720c */ /* 0x000fc80000726670 */
[----:B------:R-:W-:-:S09]  /*21690*/  ISETP.GE.OR P0, PT, R10, R129, P0 ;  /* 0x000000810a00720c */ /* 0x000fd20000706670 */
[----:B0-----:R0:W-:Y:S04]  /*216a0*/  @!P1 ST.E desc[UR60][R4.64], R126 ;  /* 0x0000007e04009985 */ /* 0x0011e8000c10193c */
[----:B-1----:R0:W-:Y:S01]  /*216b0*/  @!P0 ST.E desc[UR60][R6.64], R127 ;  /* 0x0000007f06008985 */ /* 0x0021e2000c10193c */
[----:B------:R-:W-:Y:S05]  /*216c0*/  @P3 BRA `(.L_x_5107) ;  /* 0x0000000c00503947 */ /* 0x000fea0003800000 */
[----:B0-----:R-:W0:Y:S01]  /*216d0*/  S2R R4, SR_TID.X ;  /* 0x0000000000047919 */ /* 0x001e220000002100 */
[----:B------:R-:W1:Y:S01]  /*216e0*/  @P4 LDC R69, c[0x0][0xbec] ;  /* 0x0002fb00ff454b82 */ /* 0x000e620000000800 */
[----:B------:R-:W-:-:S07]  /*216f0*/  ULDC.64 UR4, c[0x0][0xaa0] ;  /* 0x0002a80000047ab9 */ /* 0x000fce0000000a00 */
[----:B------:R-:W2:Y:S01]  /*21700*/  @P4 LDC R71, c[0x0][0xbf0] ;  /* 0x0002fc00ff474b82 */ /* 0x000ea20000000800 */
[----:B0-----:R-:W-:-:S05]  /*21710*/  VIADD R4, R4, 0xffffff80 ;  /* 0xffffff8004047836 */ /* 0x001fca0000000000 */
[----:B------:R-:W-:-:S04]  /*21720*/  SHF.R.S32.HI R5, RZ, 0x1f, R4 ;  /* 0x0000001fff057819 */ /* 0x000fc80000011404 */
[----:B------:R-:W-:-:S04]  /*21730*/  LEA.HI R5, R5, R4, RZ, 0x3 ;  /* 0x0000000405057211 */ /* 0x000fc800078f18ff */
[----:B------:R-:W-:Y:S02]  /*21740*/  LOP3.LUT R7, R5, 0xfffffff8, RZ, 0xc0, !PT ;  /* 0xfffffff805077812 */ /* 0x000fe400078ec0ff */
[----:B------:R-:W-:-:S03]  /*21750*/  SHF.R.S32.HI R21, RZ, 0x3, R5 ;  /* 0x00000003ff157819 */ /* 0x000fc60000011405 */
[----:B------:R-:W-:-:S04]  /*21760*/  IMAD.IADD R20, R4, 0x1, -R7 ;  /* 0x0000000104147824 */ /* 0x000fc800078e0a07 */
[----:B------:R-:W-:-:S04]  /*21770*/  IMAD.SHL.U32 R66, R20, 0x8, RZ ;  /* 0x0000000814427824 */ /* 0x000fc800078e00ff */
[----:B------:R-:W-:-:S04]  /*21780*/  IMAD R5, R21, 0x40, R66 ;  /* 0x0000004015057824 */ /* 0x000fc800078e0242 */
[----:B------:R-:W-:-:S03]  /*21790*/  IMAD.WIDE R2, R5, 0x2, R2 ;  /* 0x0000000205027825 */ /* 0x000fc600078e0202 */
        /* <DEDUP_REMOVED lines=21> */
[----:B------:R-:W-:Y:S01]  /*218f0*/  LOP3.LUT R28, R28, R29, RZ, 0x3c, !PT ;  /* 0x0000001d1c1c7212 */ /* 0x000fe200078e3cff */
[----:B------:R-:W-:Y:S01]  /*21900*/  IMAD R20, R20, 0x20, R21 ;  /* 0x0000002014147824 */ /* 0x000fe200078e0215 */
[----:B------:R-:W-:Y:S01]  /*21910*/  LOP3.LUT R32, R32, R33, RZ, 0x3c, !PT ;  /* 0x0000002120207212 */ /* 0x000fe200078e3cff */
[----:B------:R-:W-:Y:S01]  /*21920*/  IMAD.X R33, RZ, RZ, R3, P5 ;  /* 0x000000ffff217224 */ /* 0x000fe200028e0603 */
[----:B------:R-:W-:Y:S01]  /*21930*/  IADD3.X R29, RZ, R3, RZ, P6, !PT ;  /* 0x00000003ff1d7210 */ /* 0x000fe200037fe4ff */
[----:B------:R-:W5:Y:S01]  /*21940*/  LD.E.128 R8, desc[UR60][R8.64] ;  /* 0x0000003c08087980 */ /* 0x000f62000c101d00 */
[----:B------:R-:W-:-:S02]  /*21950*/  IADD3 R5, P1, R2, 0xb000, RZ ;  /* 0x0000b00002057810 */ /* 0x000fc40007f3e0ff */
[C---:B------:R-:W-:Y:S01]  /*21960*/  IADD3 R41, P0, R2.reuse, 0x6000, RZ ;  /* 0x0000600002297810 */ /* 0x040fe20007f1e0ff */
[----:B------:R-:W5:Y:S01]  /*21970*/  LD.E.128 R36, desc[UR60][R36.64] ;  /* 0x0000003c24247980 */ /* 0x000f62000c101d00 */
[C---:B------:R-:W-:Y:S01]  /*21980*/  IADD3 R45, P3, R2.reuse, 0x7000, RZ ;  /* 0x00007000022d7810 */ /* 0x040fe20007f7e0ff */
[----:B------:R-:W-:Y:S01]  /*21990*/  IMAD.X R61, RZ, RZ, R3, P1 ;  /* 0x000000ffff3d7224 */ /* 0x000fe200008e0603 */
[C---:B------:R-:W-:Y:S02]  /*219a0*/  IADD3 R49, P2, R2.reuse, 0x8000, RZ ;  /* 0x0000800002317810 */ /* 0x040fe40007f5e0ff */
[C---:B------:R-:W-:Y:S01]  /*219b0*/  LOP3.LUT R7, R2.reuse, 0x380, RZ, 0xc0, !PT ;  /* 0x0000038002077812 */ /* 0x040fe200078ec0ff */
[----:B------:R-:W-:Y:S01]  /*219c0*/  IMAD.IADD R20, R141, 0x1, R20 ;  /* 0x000000018d147824 */ /* 0x000fe200078e0214 */
        /* <DEDUP_REMOVED lines=29> */
[----:B------:R-:W-:Y:S01]  /*21ba0*/  LOP3.LUT R60, R4, R5, RZ, 0x3c, !PT ;  /* 0x00000005043c7212 */ /* 0x000fe200078e3cff */
[----:B------:R-:W5:Y:S04]  /*21bb0*/  LD.E.128 R40, desc[UR60][R40.64] ;  /* 0x0000003c28287980 */ /* 0x000f68000c101d00 */
[----:B------:R0:W5:Y:S01]  /*21bc0*/  LD.E.128 R4, desc[UR60][R2.64] ;  /* 0x0000003c02047980 */ /* 0x000162000c101d00 */
[----:B------:R-:W-:Y:S01]  /*21bd0*/  SHF.R.S32.HI R67, RZ, 0x1f, R24 ;  /* 0x0000001fff437819 */ /* 0x000fe20000011418 */
[----:B------:R-:W-:-:S02]  /*21be0*/  IMAD.IADD R68, R21, 0x1, R141 ;  /* 0x0000000115447824 */ /* 0x000fc400078e028d */
[----:B------:R-:W5:Y:S04]  /*21bf0*/  LD.E.128 R44, desc[UR60][R44.64] ;  /* 0x0000003c2c2c7980 */ /* 0x000f68000c101d00 */
[----:B------:R-:W5:Y:S01]  /*21c00*/  LD.E.128 R48, desc[UR60][R48.64] ;  /* 0x0000003c30307980 */ /* 0x000f62000c101d00 */
[----:B0-----:R-:W-:-:S03]  /*21c10*/  IMAD R3, R128, UR4, RZ ;  /* 0x0000000480037c24 */ /* 0x001fc6000f8e02ff */
[----:B------:R-:W5:Y:S01]  /*21c20*/  LD.E.128 R52, desc[UR60][R52.64] ;  /* 0x0000003c34347980 */ /* 0x000f62000c101d00 */
[C---:B------:R-:W-:Y:S02]  /*21c30*/  IMAD R65, R0.reuse, UR5, R3 ;  /* 0x0000000500417c24 */ /* 0x040fe4000f8e0203 */
[----:B------:R-:W-:Y:S01]  /*21c40*/  IMAD.WIDE.U32 R2, R0, UR4, RZ ;  /* 0x0000000400027c25 */ /* 0x000fe2000f8e00ff */
[----:B------:R-:W-:Y:S01]  /*21c50*/  ULDC.64 UR4, c[0x0][0xae8] ;  /* 0x0002ba0000047ab9 */ /* 0x000fe20000000a00 */
[----:B------:R-:W5:Y:S03]  /*21c60*/  LD.E.128 R56, desc[UR60][R56.64] ;  /* 0x0000003c38387980 */ /* 0x000f66000c101d00 */
[----:B------:R-:W-:Y:S01]  /*21c70*/  IADD3 R3, R3, R65, RZ ;  /* 0x0000004103037210 */ /* 0x000fe20007ffe0ff */
[----:B-1----:R-:W-:Y:S01]  /*21c80*/  @P4 IMAD.HI.U32 R0, R20, R69, RZ ;  /* 0x0000004514004227 */ /* 0x002fe200078e00ff */
[----:B------:R-:W5:Y:S03]  /*21c90*/  LD.E.128 R60, desc[UR60][R60.64] ;  /* 0x0000003c3c3c7980 */ /* 0x000f66000c101d00 */
[C---:B------:R-:W-:Y:S01]  /*21ca0*/  IMAD.WIDE.U32 R2, R202.reuse, UR4, R2 ;  /* 0x00000004ca027c25 */ /* 0x040fe2000f8e0002 */
[----:B------:R-:W-:Y:S01]  /*21cb0*/  @!PT LDS RZ, [RZ] ;  /* 0x00000000fffff984 */ /* 0x000fe20000000800 */
[----:B------:R-:W-:Y:S01]  /*21cc0*/  @!PT LDS RZ, [RZ] ;  /* 0x00000000fffff984 */ /* 0x000fe20000000800 */
[----:B------:R-:W-:Y:S01]  /*21cd0*/  @!PT LDS RZ, [RZ] ;  /* 0x00000000fffff984 */ /* 0x000fe20000000800 */
[----:B------:R-:W-:Y:S01]  /*21ce0*/  @!PT LDS RZ, [RZ] ;  /* 0x00000000fffff984 */ /* 0x000fe20000000800 */
[----:B------:R0:W-:Y:S06]  /*21cf0*/  MEMBAR.ALL.CTA ;  /* 0x0000000000007992 */ /* 0x0001ec0000008000 */
[----:B0-----:R-:W0:Y:S01]  /*21d00*/  FENCE.VIEW.ASYNC.S ;  /* 0x00000000000073c6 */ /* 0x001e220000000000 */
[----:B------:R-:W-:Y:S01]  /*21d10*/  IMAD R3, R202, UR5, R3 ;  /* 0x00000005ca037c24 */ /* 0x000fe2000f8e0203 */
[----:B------:R-:W-:Y:S01]  /*21d20*/  ULDC.64 UR4, c[0x0][0xaf0] ;  /* 0x0002bc0000047ab9 */ /* 0x000fe20000000a00 */
[----:B------:R-:W-:Y:S01]  /*21d30*/  IMAD.MOV.U32 R65, RZ, RZ, R20 ;  /* 0x000000ffff417224 */ /* 0x000fe200078e0014 */
[----:B--2---:R-:W-:Y:S01]  /*21d40*/  @P4 SHF.R.U32.HI R65, RZ, R71, R0 ;  /* 0x00000047ff414219 */ /* 0x004fe20000011600 */
[----:B------:R-:W-:-:S02]  /*21d50*/  IMAD R67, R67, UR4, RZ ;  /* 0x0000000443437c24 */ /* 0x000fc4000f8e02ff */
[----:B------:R-:W-:Y:S01]  /*21d60*/  IMAD.WIDE.U32 R2, R24, UR4, R2 ;  /* 0x0000000418027c25 */ /* 0x000fe2000f8e0002 */
[----:B------:R-:W-:-:S03]  /*21d70*/  SHF.R.S32.HI R0, RZ, 0x1f, R65 ;  /* 0x0000001fff007819 */ /* 0x000fc60000011441 */
[----:B------:R-:W-:Y:S01]  /*21d80*/  IMAD R67, R24, UR5, R67 ;  /* 0x0000000518437c24 */ /* 0x000fe2000f8e0243 */
[----:B------:R-:W-:Y:S01]  /*21d90*/  ULDC.64 UR4, c[0x0][0xae0] ;  /* 0x0002b80000047ab9 */ /* 0x000fe20000000a00 */
[----:B------:R-:W-:Y:S02]  /*21da0*/  IMAD.MOV R69, RZ, RZ, -R65 ;  /* 0x000000ffff457224 */ /* 0x000fe400078e0a41 */
[----:B------:R-:W-:Y:S02]  /*21db0*/  IMAD.IADD R3, R3, 0x1, R67 ;  /* 0x0000000103037824 */ /* 0x000fe400078e0243 */
[----:B------:R-:W-:Y:S02]  /*21dc0*/  IMAD R0, R0, UR4, RZ ;  /* 0x0000000400007c24 */ /* 0x000fe4000f8e02ff */
[----:B------:R-:W-:Y:S02]  /*21dd0*/  IMAD R67, R130, R69, R20 ;  /* 0x0000004582437224 */ /* 0x000fe400078e0214 */
        /* <DEDUP_REMOVED lines=8> */
[----:B------:R-:W-:Y:S01]  /*21e60*/  ULDC.64 UR4, c[0x0][0xa80] ;  /* 0x0002a00000047ab9 */ /* 0x000fe20000000a00 */
[----:B------:R-:W-:Y:S02]  /*21e70*/  IADD3 R24, R68, 0x40, RZ ;  /* 0x0000004044187810 */ /* 0x000fe40007ffe0ff */
[----:B------:R-:W-:Y:S01]  /*21e80*/  IMAD.IADD R3, R3, 0x1, R21 ;  /* 0x0000000103037824 */ /* 0x000fe200078e0215 */
[----:B------:R-:W-:Y:S02]  /*21e90*/  LEA R67, P2, R2, UR4, 0x1 ;  /* 0x0000000402437c11 */ /* 0x000fe4000f8408ff */
[-C--:B------:R-:W-:Y:S02]  /*21ea0*/  ISETP.GE.AND P0, PT, R24, R129.reuse, PT ;  /* 0x000000811800720c */ /* 0x080fe40003f06270 */
[----:B------:R-:W-:Y:S02]  /*21eb0*/  LEA.HI.X R24, R2, UR5, R3, 0x1, P2 ;  /* 0x0000000502187c11 */ /* 0x000fe400090f0c03 */
[----:B------:R-:W-:Y:S01]  /*21ec0*/  ISETP.GE.AND P2, PT, R68, R129, PT ;  /* 0x000000814400720c */ /* 0x000fe20003f46270 */
[----:B------:R-:W-:-:S02]  /*21ed0*/  VIADD R0, R17, 0x30820 ;  /* 0x0003082011007836 */ /* 0x000fc40000000000 */
[----:B------:R-:W-:-:S03]  /*21ee0*/  VIADD R20, R68, 0x20 ;  /* 0x0000002044147836 */ /* 0x000fc60000000000 */
[----:B------:R-:W-:Y:S01]  /*21ef0*/  PRMT R0, RZ, 0x654, R0 ;  /* 0x00000654ff007816 */ /* 0x000fe20000000000 */
[C---:B------:R-:W-:Y:S02]  /*21f00*/  VIADD R70, R66.reuse, 0x40 ;  /* 0x0000004042467836 */ /* 0x040fe40000000000 */
[----:B------:R-:W-:Y:S01]  /*21f10*/  VIADD R72, R66, 0x80 ;  /* 0x0000008042487836 */ /* 0x000fe20000000000 */
[----:B0-----:R0:W-:Y:S01]  /*21f20*/  SYNCS.ARRIVE.TRANS64.RED.A1T0 RZ, [R0+URZ], RZ ;  /* 0x000000ff00ff79a7 */ /* 0x0011e2000810043f */
[----:B------:R0:W1:Y:S01]  /*21f30*/  SHFL.IDX PT, R21, R67, RZ, 0x181f ;  /* 0x00181fff43157589 */ /* 0x00006200000e0000 */
[----:B------:R-:W-:Y:S03]  /*21f40*/  BSSY B1, `(.L_x_5108) ;  /* 0x0000014000017945 */ /* 0x000fe60003800000 */
[----:B------:R0:W2:Y:S01]  /*21f50*/  SHFL.IDX PT, R65, R24, RZ, 0x181f ;  /* 0x00181fff18417589 */ /* 0x0000a200000e0000 */
[----:B------:R-:W-:-:S02]  /*21f60*/  ISETP.GE.AND P1, PT, R20, R129, PT ;  /* 0x000000811400720c */ /* 0x000fc40003f26270 */
[----:B------:R-:W-:Y:S02]  /*21f70*/  SHF.R.S32.HI R73, RZ, 0x1f, R66 ;  /* 0x0000001fff497819 */ /* 0x000fe40000011442 */
[----:B------:R-:W-:Y:S02]  /*21f80*/  SHF.R.S32.HI R69, RZ, 0x1f, R72 ;  /* 0x0000001fff457819 */ /* 0x000fe40000011448 */
[----:B------:R-:W-:Y:S01]  /*21f90*/  SHF.R.S32.HI R71, RZ, 0x1f, R70 ;  /* 0x0000001fff477819 */ /* 0x000fe20000011446 */
[----:B0-----:R-:W-:Y:S06]  /*21fa0*/  @P2 BRA `(.L_x_5109) ;  /* 0x0000000000342947 */ /* 0x001fec0003800000 */
        /* <DEDUP_REMOVED lines=13> */
.L_x_5109:
[----:B------:R-:W-:Y:S05]  /*22080*/  BSYNC B1 ;  /* 0x0000000000017941 */ /* 0x000fea0003800000 */
.L_x_5108:
[----:B0----5:R0:W3:Y:S01]  /*22090*/  SHFL.IDX PT, R7, R24, 0x1, 0x181f ;  /* 0x00381f0018077f89 */ /* 0x0210e200000e0000 */
[----:B------:R-:W-:Y:S03]  /*220a0*/  BSSY B1, `(.L_x_5110) ;  /* 0x0000010000017945 */ /* 0x000fe60003800000 */
[----:B------:R0:W4:Y:S01]  /*220b0*/  SHFL.IDX PT, R3, R67, 0x1, 0x181f ;  /* 0x00381f0043037f89 */ /* 0x00012200000e0000 */
[----:B------:R-:W-:Y:S05]  /*220c0*/  @P1 BRA `(.L_x_5111) ;  /* 0x0000000000341947 */ /* 0x000fea0003800000 */
[----:B------:R-:W-:Y:S02]  /*220d0*/  ULDC UR4, c[0x0][0xac8] ;  /* 0x0002b20000047ab9 */ /* 0x000fe40000000800 */
[----:B------:R-:W-:Y:S02]  /*220e0*/  ISETP.GE.AND P4, PT, R66, UR4, PT ;  /* 0x0000000442007c0c */ /* 0x000fe4000bf86270 */
[----:B------:R-:W-:Y:S02]  /*220f0*/  ISETP.GE.AND P5, PT, R70, UR4, PT ;  /* 0x0000000446007c0c */ /* 0x000fe4000bfa6270 */
[----:B------:R-:W-:-:S09]  /*22100*/  ISETP.GE.AND P6, PT, R72, UR4, PT ;  /* 0x0000000448007c0c */ /* 0x000fd2000bfc6270 */
[-C--:B----4-:R-:W-:Y:S02]  /*22110*/  @!P4 LEA R2, P1, R66, R3.reuse, 0x1 ;  /* 0x000000034202c211 */ /* 0x090fe400078208ff */
[-C--:B------:R-:W-:Y:S02]  /*22120*/  @!P5 LEA R4, P2, R70, R3.reuse, 0x1 ;  /* 0x000000034604d211 */ /* 0x080fe400078408ff */
[----:B------:R-:W-:Y:S02]  /*22130*/  @!P6 LEA R6, P3, R72, R3, 0x1 ;  /* 0x000000034806e211 */ /* 0x000fe400078608ff */
[-C--:B---3--:R-:W-:Y:S02]  /*22140*/  @!P4 LEA.HI.X R3, R66, R7.reuse, R73, 0x1, P1 ;  /* 0x000000074203c211 */ /* 0x088fe400008f0c49 */
[-C--:B------:R-:W-:Y:S02]  /*22150*/  @!P5 LEA.HI.X R5, R70, R7.reuse, R71, 0x1, P2 ;  /* 0x000000074605d211 */ /* 0x080fe400010f0c47 */
[----:B------:R-:W-:Y:S01]  /*22160*/  @!P6 LEA.HI.X R7, R72, R7, R69, 0x1, P3 ;  /* 0x000000074807e211 */ /* 0x000fe200018f0c45 */
[----:B------:R3:W-:Y:S04]  /*22170*/  @!P4 ST.E.128 desc[UR60][R2.64], R8 ;  /* 0x000000080200c985 */ /* 0x0007e8000c101d3c */
[----:B------:R3:W-:Y:S04]  /*22180*/  @!P5 ST.E.128 desc[UR60][R4.64], R36 ;  /* 0x000000240400d985 */ /* 0x0007e8000c101d3c */
[----:B------:R3:W-:Y:S02]  /*22190*/  @!P6 ST.E.128 desc[UR60][R6.64], R52 ;  /* 0x000000340600e985 */ /* 0x0007e4000c101d3c */
.L_x_5111:
[----:B------:R-:W-:Y:S05]  /*221a0*/  BSYNC B1 ;  /* 0x0000000000017941 */ /* 0x000fea0003800000 */
.L_x_5110:
[----:B---3--:R3:W0:Y:S01]  /*221b0*/  SHFL.IDX PT, R7, R24, 0x2, 0x181f ;  /* 0x00581f0018077f89 */ /* 0x00862200000e0000 */
[----:B------:R-:W-:Y:S03]  /*221c0*/  BSSY B1, `(.L_x_5112) ;  /* 0x0000010000017945 */ /* 0x000fe60003800000 */
[----:B----4-:R3:W4:Y:S01]  /*221d0*/  SHFL.IDX PT, R3, R67, 0x2, 0x181f ;  /* 0x00581f0043037f89 */ /* 0x01072200000e0000 */
        /* <DEDUP_REMOVED lines=14> */
.L_x_5113:
[----:B------:R-:W-:Y:S05]  /*222c0*/  BSYNC B1 ;  /* 0x0000000000017941 */ /* 0x000fea0003800000 */
.L_x_5112:
[----:B------:R-:W-:Y:S01]  /*222d0*/  VIADD R0, R68, 0x60 ;  /* 0x0000006044007836 */ /* 0x000fe20000000000 */
[----:B0-----:R0:W0:Y:S04]  /*222e0*/  SHFL.IDX PT, R7, R24, 0x3, 0x181f ;  /* 0x00781f0018077f89 */ /* 0x00102800000e0000 */
[----:B------:R-:W-:Y:S01]  /*222f0*/  ISETP.GE.AND P0, PT, R0, R129, PT ;  /* 0x000000810000720c */ /* 0x000fe20003f06270 */
[----:B---3--:R-:W3:-:S12]  /*22300*/  SHFL.IDX PT, R67, R67, 0x3, 0x181f ;  /* 0x00781f0043437f89 */ /* 0x008ed800000e0000 */
[----:B------:R-:W-:Y:S05]  /*22310*/  @P0 BRA `(.L_x_5114) ;  /* 0x0000002000980947 */ /* 0x000fea0003800000 */
[----:B------:R-:W-:Y:S02]  /*22320*/  ULDC UR4, c[0x0][0xac8] ;  /* 0x0002b20000047ab9 */ /* 0x000fe40000000800 */
[----:B------:R-:W-:Y:S02]  /*22330*/  ISETP.GE.AND P2, PT, R66, UR4, PT ;  /* 0x0000000442007c0c */ /* 0x000fe4000bf46270 */
[----:B------:R-:W-:-:S11]  /*22340*/  ISETP.GE.AND P3, PT, R70, UR4, PT ;  /* 0x0000000446007c0c */ /* 0x000fd6000bf66270 */
[-C--:B---3--:R-:W-:Y:S02]  /*22350*/  @!P2 LEA R2, P0, R66, R67.reuse, 0x1 ;  /* 0x000000434202a211 */ /* 0x088fe400078008ff */
[----:B------:R-:W-:Y:S02]  /*22360*/  @!P3 LEA R4, P1, R70, R67, 0x1 ;  /* 0x000000434604b211 */ /* 0x000fe400078208ff */
[-C--:B0---4-:R-:W-:Y:S02]  /*22370*/  @!P2 LEA.HI.X R3, R66, R7.reuse, R73, 0x1, P0 ;  /* 0x000000074203a211 */ /* 0x091fe400000f0c49 */
        /* <DEDUP_REMOVED lines=9> */
.L_x_5107:
[----:B------:R-:W-:Y:S01]  /*22410*/  ULDC.64 UR4, c[0x0][0xb08] ;  /* 0x0002c20000047ab9 */ /* 0x000fe20000000a00 */
[----:B------:R-:W1:Y:S01]  /*22420*/  @P4 LDC R9, c[0x0][0xbec] ;  /* 0x0002fb00ff094b82 */ /* 0x000e620000000800 */
[----:B0-----:R-:W-:Y:S01]  /*22430*/  IMAD R5, R128, UR4, RZ ;  /* 0x0000000480057c24 */ /* 0x001fe2000f8e02ff */
[----:B------:R-:W-:Y:S01]  /*22440*/  ULDC.64 UR6, c[0x0][0xb30] ;  /* 0x0002cc0000067ab9 */ /* 0x000fe20000000a00 */
[----:B------:R-:W-:Y:S01]  /*22450*/  IMAD.WIDE.U32 R2, R0, UR4, RZ ;  /* 0x0000000400027c25 */ /* 0x000fe2000f8e00ff */
[----:B------:R-:W-:Y:S01]  /*22460*/  ISETP.GE.AND P0, PT, R8, R129, PT ;  /* 0x000000810800720c */ /* 0x000fe20003f06270 */
[----:B------:R-:W-:Y:S01]  /*22470*/  BSSY B1, `(.L_x_5115) ;  /* 0x00000cc000017945 */ /* 0x000fe20003800000 */
[----:B------:R-:W-:Y:S01]  /*22480*/  IADD3 R137, R227, 0x78, RZ ;  /* 0x00000078e3897810 */ /* 0x000fe20007ffe0ff */
[----:B------:R-:W-:Y:S01]  /*22490*/  IMAD R5, R0, UR5, R5 ;  /* 0x0000000500057c24 */ /* 0x000fe2000f8e0205 */
[----:B------:R-:W-:Y:S01]  /*224a0*/  ULDC.64 UR4, c[0x0][0xb38] ;  /* 0x0002ce0000047ab9 */ /* 0x000fe20000000a00 */
[----:B------:R-:W0:Y:S01]  /*224b0*/  @P4 LDC R0, c[0x0][0xbf0] ;  /* 0x0002fc00ff004b82 */ /* 0x000e220000000800 */
[----:B------:R-:W-:Y:S01]  /*224c0*/  VIADD R4, R17, 0x30820 ;  /* 0x0003082011047836 */ /* 0x000fe20000000000 */
[----:B------:R-:W-:Y:S01]  /*224d0*/  IADD3 R155, R227, 0x30, RZ ;  /* 0x00000030e39b7810 */ /* 0x000fe20007ffe0ff */
[----:B------:R-:W-:Y:S01]  /*224e0*/  IMAD.IADD R3, R3, 0x1, R5 ;  /* 0x0000000103037824 */ /* 0x000fe200078e0205 */
[----:B------:R-:W-:Y:S01]  /*224f0*/  SHF.R.S32.HI R5, RZ, 0x1f, R24 ;  /* 0x0000001fff057819 */ /* 0x000fe20000011418 */
[C---:B------:R-:W-:Y:S01]  /*22500*/  VIADD R30, R227.reuse, 0xa8 ;  /* 0x000000a8e31e7836 */ /* 0x040fe20000000000 */
[----:B------:R-:W-:Y:S01]  /*22510*/  PRMT R4, RZ, 0x654, R4 ;  /* 0x00000654ff047816 */ /* 0x000fe20000000004 */
[----:B------:R-:W-:Y:S01]  /*22520*/  IMAD.WIDE.U32 R2, R202, UR4, R2 ;  /* 0x00000004ca027c25 */ /* 0x000fe2000f8e0002 */
[----:B------:R-:W-:-:S02]  /*22530*/  IADD3 R127, R227, 0x98, RZ ;  /* 0x00000098e37f7810 */ /* 0x000fc40007ffe0ff */
[----:B------:R2:W-:Y:S01]  /*22540*/  SYNCS.ARRIVE.TRANS64.RED.A1T0 RZ, [R4+URZ], RZ ;  /* 0x000000ff04ff79a7 */ /* 0x0005e2000810043f */
[----:B------:R-:W-:Y:S01]  /*22550*/  IMAD R3, R202, UR5, R3 ;  /* 0x00000005ca037c24 */ /* 0x000fe2000f8e0203 */
[----:B------:R-:W-:Y:S01]  /*22560*/  ULDC.64 UR4, c[0x0][0xb40] ;  /* 0x0002d00000047ab9 */ /* 0x000fe20000000a00 */
[----:B------:R-:W-:Y:S01]  /*22570*/  VIADD R126, R227, 0xa0 ;  /* 0x000000a0e37e7836 */ /* 0x000fe20000000000 */
[----:B------:R-:W-:Y:S01]  /*22580*/  SHF.R.S32.HI R30, RZ, 0x1f, R30 ;  /* 0x0000001fff1e7819 */ /* 0x000fe2000001141e */
[----:B------:R-:W-:Y:S01]  /*22590*/  IMAD R5, R5, UR4, RZ ;  /* 0x0000000405057c24 */ /* 0x000fe2000f8e02ff */
[----:B------:R-:W-:Y:S01]  /*225a0*/  SHF.R.S32.HI R137, RZ, 0x1f, R137 ;  /* 0x0000001fff897819 */ /* 0x000fe20000011489 */
[----:B-1----:R-:W-:Y:S01]  /*225b0*/  @P4 IMAD.HI.U32 R9, R28, R9, RZ ;  /* 0x000000091c094227 */ /* 0x002fe200078e00ff */
[----:B------:R-:W-:Y:S02]  /*225c0*/  SHF.R.S32.HI R126, RZ, 0x1f, R126 ;  /* 0x0000001fff7e7819 */ /* 0x000fe4000001147e */
[C---:B------:R-:W-:Y:S01]  /*225d0*/  IADD3 R146, R227.reuse, 0x50, RZ ;  /* 0x00000050e3927810 */ /* 0x040fe20007ffe0ff */
[C---:B------:R-:W-:Y:S01]  /*225e0*/  IMAD R7, R24.reuse, UR5, R5 ;  /* 0x0000000518077c24 */ /* 0x040fe2000f8e0205 */
[----:B------:R-:W-:Y:S01]  /*225f0*/  SHF.R.S32.HI R155, RZ, 0x1f, R155 ;  /* 0x0000001fff9b7819 */ /* 0x000fe2000001149b */
[----:B------:R-:W-:Y:S01]  /*22600*/  IMAD.WIDE.U32 R2, R24, UR4, R2 ;  /* 0x0000000418027c25 */ /* 0x000fe2000f8e0002 */
[----:B------:R-:W-:Y:S01]  /*22610*/  ULDC.64 UR4, c[0x0][0xb48] ;  /* 0x0002d20000047ab9 */ /* 0x000fe20000000a00 */
[----:B------:R-:W-:-:S02]  /*22620*/  IADD3 R164, R227, 0x8, RZ ;  /* 0x00000008e3a47810 */ /* 0x000fc40007ffe0ff */
[----:B------:R-:W-:Y:S01]  /*22630*/  IMAD.MOV.U32 R5, RZ, RZ, R28 ;  /* 0x000000ffff057224 */ /* 0x000fe200078e001c */
[----:B0-----:R-:W-:Y:S01]  /*22640*/  @P4 SHF.R.U32.HI R5, RZ, R0, R9 ;  /* 0x00000000ff054219 */ /* 0x001fe20000011609 */
[----:B------:R-:W-:Y:S02]  /*22650*/  IMAD.IADD R3, R3, 0x1, R7 ;  /* 0x0000000103037824 */ /* 0x000fe400078e0207 */
[----:B------:R-:W-:Y:S01]  /*22660*/  VIADD R128, R227, 0x98 ;  /* 0x00000098e3807836 */ /* 0x000fe20000000000 */
[----:B------:R-:W-:Y:S01]  /*22670*/  IADD3 R7, -R5, RZ, RZ ;  /* 0x000000ff05077210 */ /* 0x000fe20007ffe1ff */
[----:B------:R-:W-:Y:S01]  /*22680*/  IMAD.WIDE.U32 R2, R140, UR4, R2 ;  /* 0x000000048c027c25 */ /* 0x000fe2000f8e0002 */
[----:B------:R-:W-:Y:S02]  /*22690*/  SHF.R.S32.HI R0, RZ, 0x1f, R5 ;  /* 0x0000001fff007819 */ /* 0x000fe40000011405 */
[----:B------:R-:W-:Y:S01]  /*226a0*/  SHF.R.S32.HI R128, RZ, 0x1f, R128 ;  /* 0x0000001fff807819 */ /* 0x000fe20000011480 */
[----:B------:R-:W-:-:S02]  /*226b0*/  IMAD R7, R130, R7, R28 ;  /* 0x0000000782077224 */ /* 0x000fc400078e021c */
[----:B------:R-:W-:Y:S02]  /*226c0*/  IMAD R0, R0, UR6, RZ ;  /* 0x0000000600007c24 */ /* 0x000fe4000f8e02ff */
[----:B------:R-:W-:Y:S01]  /*226d0*/  IMAD R3, R140, UR5, R3 ;  /* 0x000000058c037c24 */ /* 0x000fe2000f8e0203 */
[----:B------:R-:W-:Y:S01]  /*226e0*/  ULDC.64 UR4, c[0x0][0xb28] ;  /* 0x0002ca0000047ab9 */ /* 0x000fe20000000a00 */
        /* <DEDUP_REMOVED lines=9> */
[C---:B------:R-:W-:Y:S01]  /*22780*/  LEA R0, P1, R2.reuse, UR4, 0x2 ;  /* 0x0000000402007c11 */ /* 0x040fe2000f8210ff */
[C---:B------:R-:W-:Y:S02]  /*22790*/  VIADD R131, R227.reuse, 0x90 ;  /* 0x00000090e3837836 */ /* 0x040fe40000000000 */
[C---:B------:R-:W-:Y:S01]  /*227a0*/  VIADD R133, R227.reuse, 0x88 ;  /* 0x00000088e3857836 */ /* 0x040fe20000000000 */
[----:B------:R-:W-:Y:S01]  /*227b0*/  LEA.HI.X R11, R2, UR5, R11, 0x2, P1 ;  /* 0x00000005020b7c11 */ /* 0x000fe200088f140b */
[C---:B------:R-:W-:Y:S01]  /*227c0*/  VIADD R135, R227.reuse, 0x80 ;  /* 0x00000080e3877836 */ /* 0x040fe20000000000 */
[----:B------:R2:W0:Y:S01]  /*227d0*/  SHFL.IDX PT, R2, R0, RZ, 0x1c1f ;  /* 0x001c1fff00027589 */ /* 0x00042200000e0000 */
[C---:B------:R-:W-:Y:S01]  /*227e0*/  VIADD R139, R227.reuse, 0x70 ;  /* 0x00000070e38b7836 */ /* 0x040fe20000000000 */
[----:B------:R-:W-:Y:S01]  /*227f0*/  SHF.R.S32.HI R131, RZ, 0x1f, R131 ;  /* 0x0000001fff837819 */ /* 0x000fe20000011483 */
[C---:B------:R-:W-:Y:S01]  /*22800*/  VIADD R141, R227.reuse, 0x68 ;  /* 0x00000068e38d7836 */ /* 0x040fe20000000000 */
[----:B------:R2:W1:Y:S01]  /*22810*/  SHFL.IDX PT, R3, R11, RZ, 0x1c1f ;  /* 0x001c1fff0b037589 */ /* 0x00046200000e0000 */
        /* <DEDUP_REMOVED lines=44> */
[----:B------:R-:W-:Y:S01]  /*22ae0*/  VIADD R162, R227, 0x10 ;  /* 0x00000010e3a27836 */ /* 0x000fe20000000000 */
[----:B012---:R-:W-:Y:S06]  /*22af0*/  @P0 BRA `(.L_x_5116) ;  /* 0x00000004008c0947 */ /* 0x007fec0003800000 */
[----:B------:R-:W-:Y:S01]  /*22b00*/  ULDC UR4, c[0x0][0xac8] ;  /* 0x0002b20000047ab9 */ /* 0x000fe20000000800 */
[C---:B------:R-:W-:Y:S01]  /*22b10*/  VIADD R15, R227.reuse, 0xb8 ;  /* 0x000000b8e30f7836 */ /* 0x040fe20000000000 */
[----:B------:R-:W-:Y:S02]  /*22b20*/  ISETP.GE.AND P0, PT, R227, UR4, PT ;  /* 0x00000004e3007c0c */ /* 0x000fe4000bf06270 */
[----:B------:R-:W-:Y:S02]  /*22b30*/  ISETP.GE.AND P5, PT, R164, UR4, PT ;  /* 0x00000004a4007c0c */ /* 0x000fe4000bfa6270 */
[----:B------:R-:W-:Y:S02]  /*22b40*/  ISETP.GE.AND P4, PT, R162, UR4, PT ;  /* 0x00000004a2007c0c */ /* 0x000fe4000bf86270 */
[----:B------:R-:W-:Y:S02]  /*22b50*/  ISETP.GE.AND P3, PT, R160, UR4, PT ;  /* 0x00000004a0007c0c */ /* 0x000fe4000bf66270 */
[----:B------:R-:W-:-:S02]  /*22b60*/  SHF.R.S32.HI R29, RZ, 0x1f, R24 ;  /* 0x0000001fff1d7819 */ /* 0x000fc40000011418 */
[----:B------:R-:W-:-:S03]  /*22b70*/  SHF.R.S32.HI R14, RZ, 0x1f, R15 ;  /* 0x0000001fff0e7819 */ /* 0x000fc6000001140f */
[----:B------:R-:W-:-:S04]  /*22b80*/  @!P0 IMAD.WIDE R4, R227, 0x4, R2 ;  /* 0x00000004e3048825 */ /* 0x000fc800078e0202 */
[-C--:B------:R-:W-:Y:S01]  /*22b90*/  @!P4 LEA R6, P2, R162, R2.reuse, 0x2 ;  /* 0x00000002a206c211 */ /* 0x080fe200078410ff */
[----:B------:R0:W-:Y:S01]  /*22ba0*/  @!P0 ST.E.64 desc[UR60][R4.64], R124 ;  /* 0x0000007c04008985 */ /* 0x0001e2000c101b3c */
[----:B------:R-:W-:Y:S02]  /*22bb0*/  ISETP.GE.AND P0, PT, R158, UR4, PT ;  /* 0x000000049e007c0c */ /* 0x000fe4000bf06270 */
[----:B------:R-:W-:Y:S02]  /*22bc0*/  @!P3 LEA R8, P6, R160, R2, 0x2 ;  /* 0x00000002a008b211 */ /* 0x000fe400078c10ff */
[-C--:B------:R-:W-:Y:S02]  /*22bd0*/  @!P4 LEA.HI.X R7, R162, R3.reuse, R163, 0x2, P2 ;  /* 0x00000003a207c211 */ /* 0x080fe400010f14a3 */
[----:B------:R-:W-:Y:S02]  /*22be0*/  ISETP.GE.AND P2, PT, R154, UR4, PT ;  /* 0x000000049a007c0c */ /* 0x000fe4000bf46270 */
[----:B------:R-:W-:-:S02]  /*22bf0*/  @!P3 LEA.HI.X R9, R160, R3, R161, 0x2, P6 ;  /* 0x00000003a009b211 */ /* 0x000fc400030f14a1 */
[----:B0-----:R-:W-:-:S04]  /*22c00*/  @!P5 LEA R4, P1, R164, R2, 0x2 ;  /* 0x00000002a404d211 */ /* 0x001fc800078210ff */
[----:B------:R-:W-:Y:S02]  /*22c10*/  @!P5 LEA.HI.X R5, R164, R3, R165, 0x2, P1 ;  /* 0x00000003a405d211 */ /* 0x000fe400008f14a5 */
[----:B------:R-:W-:-:S03]  /*22c20*/  ISETP.GE.AND P1, PT, R156, UR4, PT ;  /* 0x000000049c007c0c */ /* 0x000fc6000bf26270 */
        /* <DEDUP_REMOVED lines=8> */
[----:B--2---:R-:W-:Y:S02]  /*22cb0*/  @!P2 LEA R8, P6, R154, R2, 0x2 ;  /* 0x000000029a08a211 */ /* 0x004fe400078c10ff */
[----:B------:R-:W-:Y:S01]  /*22cc0*/  @!P1 LEA.HI.X R7, R156, R3, R157, 0x2, P5 ;  /* 0x000000039c079211 */ /* 0x000fe200028f149d */
[----:B------:R0:W-:Y:S01]  /*22cd0*/  @!P0 ST.E.64 desc[UR60][R4.64], R40 ;  /* 0x0000002804008985 */ /* 0x0001e2000c101b3c */
[----:B------:R-:W-:-:S02]  /*22ce0*/  ISETP.GE.AND P5, PT, R148, UR4, PT ;  /* 0x0000000494007c0c */ /* 0x000fc4000bfa6270 */
[-C--:B------:R-:W-:Y:S01]  /*22cf0*/  @!P2 LEA.HI.X R9, R154, R3.reuse, R155, 0x2, P6 ;  /* 0x000000039a09a211 */ /* 0x080fe200030f149b */
[----:B------:R1:W-:Y:S01]  /*22d00*/  @!P1 ST.E.64 desc[UR60][R6.64], R44 ;  /* 0x0000002c06009985 */ /* 0x0003e2000c101b3c */
[----:B------:R-:W-:Y:S02]  /*22d10*/  ISETP.GE.AND P0, PT, R146, UR4, PT ;  /* 0x0000000492007c0c */ /* 0x000fe4000bf06270 */
[----:B------:R-:W-:Y:S01]  /*22d20*/  ISETP.GE.AND P1, PT, R144, UR4, PT ;  /* 0x0000000490007c0c */ /* 0x000fe2000bf26270 */
[----:B------:R2:W-:Y:S01]  /*22d30*/  @!P2 ST.E.64 desc[UR60][R8.64], R48 ;  /* 0x000000300800a985 */ /* 0x0005e2000c101b3c */
[-C--:B0-----:R-:W-:Y:S02]  /*22d40*/  @!P3 LEA R4, P6, R152, R2.reuse, 0x2 ;  /* 0x000000029804b211 */ /* 0x081fe400078c10ff */
[----:B-1----:R-:W-:Y:S02]  /*22d50*/  @!P4 LEA R6, P2, R150, R2, 0x2 ;  /* 0x000000029606c211 */ /* 0x002fe400078410ff */
[----:B------:R-:W-:-:S02]  /*22d60*/  @!P3 LEA.HI.X R5, R152, R3, R153, 0x2, P6 ;  /* 0x000000039805b211 */ /* 0x000fc400030f1499 */
[----:B--2---:R-:W-:Y:S02]  /*22d70*/  @!P5 LEA R8, P6, R148, R2, 0x2 ;  /* 0x000000029408d211 */ /* 0x004fe400078c10ff */
[-C--:B------:R-:W-:Y:S01]  /*22d80*/  @!P4 LEA.HI.X R7, R150, R3.reuse, R151, 0x2, P2 ;  /* 0x000000039607c211 */ /* 0x080fe200010f1497 */
[----:B------:R0:W-:Y:S01]  /*22d90*/  @!P3 ST.E.64 desc[UR60][R4.64], R52 ;  /* 0x000000340400b985 */ /* 0x0001e2000c101b3c */
[----:B------:R-:W-:Y:S02]  /*22da0*/  ISETP.GE.AND P2, PT, R142, UR4, PT ;  /* 0x000000048e007c0c */ /* 0x000fe4000bf46270 */
[----:B------:R-:W-:Y:S01]  /*22db0*/  @!P5 LEA.HI.X R9, R148, R3, R149, 0x2, P6 ;  /* 0x000000039409d211 */ /* 0x000fe200030f1495 */
[----:B------:R1:W-:Y:S01]  /*22dc0*/  @!P4 ST.E.64 desc[UR60][R6.64], R56 ;  /* 0x000000380600c985 */ /* 0x0003e2000c101b3c */
[----:B------:R-:W-:-:S03]  /*22dd0*/  ISETP.GE.AND P3, PT, R140, UR4, PT ;  /* 0x000000048c007c0c */ /* 0x000fc6000bf66270 */
[----:B------:R2:W-:Y:S01]  /*22de0*/  @!P5 ST.E.64 desc[UR60][R8.64], R60 ;  /* 0x0000003c0800d985 */ /* 0x0005e2000c101b3c */
[-C--:B0-----:R-:W-:Y:S02]  /*22df0*/  @!P0 LEA R4, P4, R146, R2.reuse, 0x2 ;  /* 0x0000000292048211 */ /* 0x081fe400078810ff */
[-C--:B-1----:R-:W-:Y:S02]  /*22e00*/  @!P1 LEA R6, P5, R144, R2.reuse, 0x2 ;  /* 0x0000000290069211 */ /* 0x082fe400078a10ff */
[-C--:B------:R-:W-:Y:S02]  /*22e10*/  @!P0 LEA.HI.X R5, R146, R3.reuse, R147, 0x2, P4 ;  /* 0x0000000392058211 */ /* 0x080fe400020f1493 */
[----:B--2---:R-:W-:Y:S02]  /*22e20*/  @!P2 LEA R8, P6, R142, R2, 0x2 ;  /* 0x000000028e08a211 */ /* 0x004fe400078c10ff */
[----:B------:R-:W-:Y:S01]  /*22e30*/  ISETP.GE.AND P4, PT, R138, UR4, PT ;  /* 0x000000048a007c0c */ /* 0x000fe2000bf86270 */
[----:B------:R0:W-:Y:S01]  /*22e40*/  @!P0 ST.E.64 desc[UR60][R4.64], R64 ;  /* 0x0000004004008985 */ /* 0x0001e2000c101b3c */
[----:B------:R-:W-:-:S02]  /*22e50*/  @!P1 LEA.HI.X R7, R144, R3, R145, 0x2, P5 ;  /* 0x0000000390079211 */ /* 0x000fc400028f1491 */
        /* <DEDUP_REMOVED lines=10> */
[----:B--2---:R-:W-:Y:S02]  /*22f00*/  @!P5 LEA R8, P6, R136, R2, 0x2 ;  /* 0x000000028808d211 */ /* 0x004fe400078c10ff */
[-C--:B------:R-:W-:Y:S02]  /*22f10*/  @!P4 LEA.HI.X R7, R138, R3.reuse, R139, 0x2, P1 ;  /* 0x000000038a07c211 */ /* 0x080fe400008f148b */
        /* <DEDUP_REMOVED lines=19> */
[-C--:B------:R-:W-:Y:S02]  /*23050*/  @!P4 LEA R12, P1, R31, R2.reuse, 0x2 ;  /* 0x000000021f0cc211 */ /* 0x080fe400078210ff */
[-C--:B------:R-:W-:Y:S02]  /*23060*/  @!P5 LEA.HI.X R5, R127, R3.reuse, R128, 0x2, P3 ;  /* 0x000000037f05d211 */ /* 0x080fe400018f1480 */
[-C--:B------:R-:W-:Y:S02]  /*23070*/  @!P4 LEA.HI.X R13, R31, R3.reuse, R126, 0x2, P1 ;  /* 0x000000031f0dc211 */ /* 0x080fe400008f147e */
[CC--:B-1----:R-:W-:Y:S01]  /*23080*/  @!P2 LEA R6, P1, R15.reuse, R2.reuse, 0x2 ;  /* 0x000000020f06a211 */ /* 0x0c2fe200078210ff */
[----:B------:R1:W-:Y:S03]  /*23090*/  @!P5 ST.E.64 desc[UR60][R4.64], R100 ;  /* 0x000000640400d985 */ /* 0x0003e6000c101b3c */
[----:B------:R-:W-:Y:S01]  /*230a0*/  @!P2 LEA.HI.X R7, R15, R3, R14, 0x2, P1 ;  /* 0x000000030f07a211 */ /* 0x000fe200008f140e */
[----:B------:R1:W-:Y:S01]  /*230b0*/  @!P4 ST.E.64 desc[UR60][R12.64], R104 ;  /* 0x000000680c00c985 */ /* 0x0003e2000c101b3c */
[----:B0-----:R-:W-:-:S04]  /*230c0*/  @!P6 LEA R8, P3, R24, R2, 0x2 ;  /* 0x000000021808e211 */ /* 0x001fc800078610ff */
[----:B------:R-:W-:Y:S02]  /*230d0*/  @!P6 LEA.HI.X R9, R24, R3, R29, 0x2, P3 ;  /* 0x000000031809e211 */ /* 0x000fe400018f141d */
[----:B------:R-:W-:-:S04]  /*230e0*/  @!P0 LEA R2, P3, R28, R2, 0x2 ;  /* 0x000000021c028211 */ /* 0x000fc800078610ff */
[----:B------:R-:W-:-:S05]  /*230f0*/  @!P0 LEA.HI.X R3, R28, R3, R30, 0x2, P3 ;  /* 0x000000031c038211 */ /* 0x000fca00018f141e */
[----:B------:R1:W-:Y:S04]  /*23100*/  @!P0 ST.E.64 desc[UR60][R2.64], R108 ;  /* 0x0000006c02008985 */ /* 0x0003e8000c101b3c */
[----:B------:R1:W-:Y:S04]  /*23110*/  @!P6 ST.E.64 desc[UR60][R8.64], R112 ;  /* 0x000000700800e985 */ /* 0x0003e8000c101b3c */
[----:B------:R1:W-:Y:S02]  /*23120*/  @!P2 ST.E.64 desc[UR60][R6.64], R116 ;  /* 0x000000740600a985 */ /* 0x0003e4000c101b3c */
.L_x_5116:
[----:B------:R-:W-:Y:S05]  /*23130*/  BSYNC B1 ;  /* 0x0000000000017941 */ /* 0x000fea0003800000 */
.L_x_5115:
[----:B------:R-:W-:Y:S01]  /*23140*/  ISETP.GE.AND P0, PT, R10, R129, PT ;  /* 0x000000810a00720c */ /* 0x000fe20003f06270 */
[----:B-1----:R0:W1:Y:S04]  /*23150*/  SHFL.IDX PT, R3, R11, 0x1, 0x1c1f ;  /* 0x003c1f000b037f89 */ /* 0x00206800000e0000 */
[----:B------:R0:W2:Y:S08]  /*23160*/  SHFL.IDX PT, R2, R0, 0x1, 0x1c1f ;  /* 0x003c1f0000027f89 */ /* 0x0000b000000e0000 */
[----:B0-----:R-:W-:Y:S05]  /*23170*/  @P0 BRA `(.L_x_5114) ;  /* 0x0000001400000947 */ /* 0x001fea0003800000 */
[----:B------:R-:W-:Y:S02]  /*23180*/  ULDC UR4, c[0x0][0xac8] ;  /* 0x0002b20000047ab9 */ /* 0x000fe40000000800 */
[----:B------:R-:W-:Y:S02]  /*23190*/  ISETP.GE.AND P2, PT, R164, UR4, PT ;  /* 0x00000004a4007c0c */ /* 0x000fe4000bf46270 */
[----:B------:R-:W-:Y:S02]  /*231a0*/  ISETP.GE.AND P1, PT, R227, UR4, PT ;  /* 0x00000004e3007c0c */ /* 0x000fe4000bf26270 */
[----:B------:R-:W-:Y:S02]  /*231b0*/  ISETP.GE.AND P5, PT, R162, UR4, PT ;  /* 0x00000004a2007c0c */ /* 0x000fe4000bfa6270 */
[----:B------:R-:W-:Y:S02]  /*231c0*/  ISETP.GE.AND P4, PT, R160, UR4, PT ;  /* 0x00000004a0007c0c */ /* 0x000fe4000bf86270 */
[----:B------:R-:W-:-:S05]  /*231d0*/  ISETP.GE.AND P3, PT, R158, UR4, PT ;  /* 0x000000049e007c0c */ /* 0x000fca000bf66270 */
[C---:B--2---:R-:W-:Y:S02]  /*231e0*/  @!P2 LEA R4, P0, R164.reuse, R2, 0x2 ;  /* 0x00000002a404a211 */ /* 0x044fe400078010ff */
[----:B-1----:R-:W-:Y:S02]  /*231f0*/  @!P1 IMAD.WIDE R6, R227, 0x4, R2 ;  /* 0x00000004e3069825 */ /* 0x002fe400078e0202 */
[----:B------:R-:W-:Y:S02]  /*23200*/  @!P2 LEA.HI.X R5, R164, R3, R165, 0x2, P0 ;  /* 0x00000003a405a211 */ /* 0x000fe400000f14a5 */
        /* <DEDUP_REMOVED lines=23> */
[-C--:B------:R-:W-:Y:S01]  /*23380*/  @!P2 LEA.HI.X R9, R152, R3.reuse, R153, 0x2, P6 ;  /* 0x000000039809a211 */ /* 0x080fe200030f1499 */
[----:B------:R1:W-:Y:S01]  /*23390*/  @!P1 ST.E.64 desc[UR60][R6.64], R50 ;  /* 0x0000003206009985 */ /* 0x0003e2000c101b3c */
[-C--:B------:R-:W-:Y:S02]  /*233a0*/  @!P3 LEA R10, P6, R150, R2.reuse, 0x2 ;  /* 0x00000002960ab211 */ /* 0x080fe400078c10ff */
[----:B------:R-:W-:Y:S01]  /*233b0*/  @!P4 LEA R12, P0, R148, R2, 0x2 ;  /* 0x00000002940cc211 */ /* 0x000fe200078010ff */
[----:B------:R2:W-:Y:S01]  /*233c0*/  @!P2 ST.E.64 desc[UR60][R8.64], R54 ;  /* 0x000000360800a985 */ /* 0x0005e2000c101b3c */
[----:B------:R-:W-:Y:S02]  /*233d0*/  ISETP.GE.AND P2, PT, R144, UR4, PT ;  /* 0x0000000490007c0c */ /* 0x000fe4000bf46270 */
[----:B------:R-:W-:Y:S02]  /*233e0*/  ISETP.GE.AND P1, PT, R142, UR4, PT ;  /* 0x000000048e007c0c */ /* 0x000fe4000bf26270 */
[----:B------:R-:W-:-:S02]  /*233f0*/  @!P4 LEA.HI.X R13, R148, R3, R149, 0x2, P0 ;  /* 0x00000003940dc211 */ /* 0x000fc400000f1495 */
[-C--:B------:R-:W-:Y:S02]  /*23400*/  @!P3 LEA.HI.X R11, R150, R3.reuse, R151, 0x2, P6 ;  /* 0x00000003960bb211 */ /* 0x080fe400030f1497 */
[----:B------:R-:W-:Y:S02]  /*23410*/  ISETP.GE.AND P0, PT, R140, UR4, PT ;  /* 0x000000048c007c0c */ /* 0x000fe4000bf06270 */
[CC--:B------:R-:W-:Y:S01]  /*23420*/  @!P5 LEA R14, P6, R146.reuse, R2.reuse, 0x2 ;  /* 0x00000002920ed211 */ /* 0x0c0fe200078c10ff */
[----:B------:R3:W-:Y:S03]  /*23430*/  @!P3 ST.E.64 desc[UR60][R10.64], R58 ;  /* 0x0000003a0a00b985 */ /* 0x0007e6000c101b3c */
[----:B------:R-:W-:Y:S01]  /*23440*/  @!P5 LEA.HI.X R15, R146, R3, R147, 0x2, P6 ;  /* 0x00000003920fd211 */ /* 0x000fe200030f1493 */
[----:B------:R4:W-:Y:S01]  /*23450*/  @!P4 ST.E.64 desc[UR60][R12.64], R62 ;  /* 0x0000003e0c00c985 */ /* 0x0009e2000c101b3c */
[----:B0-----:R-:W-:-:S02]  /*23460*/  @!P2 LEA R4, P6, R144, R2, 0x2 ;  /* 0x000000029004a211 */ /* 0x001fc400078c10ff */
[-C--:B-1----:R-:W-:Y:S01]  /*23470*/  @!P1 LEA R6, P3, R142, R2.reuse, 0x2 ;  /* 0x000000028e069211 */ /* 0x082fe200078610ff */
[----:B------:R0:W-:Y:S01]  /*23480*/  @!P5 ST.E.64 desc[UR60][R14.64], R66 ;  /* 0x000000420e00d985 */ /* 0x0001e2000c101b3c */
[----:B------:R-:W-:Y:S02]  /*23490*/  ISETP.GE.AND P5, PT, R138, UR4, PT ;  /* 0x000000048a007c0c */ /* 0x000fe4000bfa6270 */
        /* <DEDUP_REMOVED lines=8> */
[----:B---3--:R-:W-:-:S03]  /*23520*/  @!P5 LEA R10, P1, R138, R2, 0x2 ;  /* 0x000000028a0ad211 */ /* 0x008fc600078210ff */
[----:B------:R3:W-:Y:S01]  /*23530*/  @!P0 ST.E.64 desc[UR60][R8.64], R78 ;  /* 0x0000004e08008985 */ /* 0x0007e2000c101b3c */
[----:B------:R-:W-:Y:S02]  /*23540*/  ISETP.GE.AND P0, PT, R132, UR4, PT ;  /* 0x0000000484007c0c */ /* 0x000fe4000bf06270 */
[-C--:B------:R-:W-:Y:S02]  /*23550*/  @!P5 LEA.HI.X R11, R138, R3.reuse, R139, 0x2, P1 ;  /* 0x000000038a0bd211 */ /* 0x080fe400008f148b */
[-C--:B----4-:R-:W-:Y:S02]  /*23560*/  @!P4 LEA R12, P2, R136, R2.reuse, 0x2 ;  /* 0x00000002880cc211 */ /* 0x090fe400078410ff */
[----:B------:R-:W-:Y:S01]  /*23570*/  ISETP.GE.AND P1, PT, R130, UR4, PT ;  /* 0x0000000482007c0c */ /* 0x000fe2000bf26270 */
[----:B------:R-:W-:Y:S01]  /*23580*/  @!P5 ST.E.64 desc[UR60][R10.64], R82 ;  /* 0x000000520a00d985 */ /* 0x000fe2000c101b3c */
[----:B0-----:R-:W-:Y:S02]  /*23590*/  @!P3 LEA R14, P6, R134, R2, 0x2 ;  /* 0x00000002860eb211 */ /* 0x001fe400078c10ff */
[----:B------:R-:W-:-:S02]  /*235a0*/  @!P4 LEA.HI.X R13, R136, R3, R137, 0x2, P2 ;  /* 0x00000003880dc211 */ /* 0x000fc400010f1489 */
[-C--:B------:R-:W-:Y:S02]  /*235b0*/  @!P3 LEA.HI.X R15, R134, R3.reuse, R135, 0x2, P6 ;  /* 0x00000003860fb211 */ /* 0x080fe400030f1487 */
[----:B------:R-:W-:Y:S01]  /*235c0*/  ISETP.GE.AND P5, PT, R127, UR4, PT ;  /* 0x000000047f007c0c */ /* 0x000fe2000bfa6270 */
[----:B------:R0:W-:Y:S01]  /*235d0*/  @!P4 ST.E.64 desc[UR60][R12.64], R86 ;  /* 0x000000560c00c985 */ /* 0x0001e2000c101b3c */
[----:B-1----:R-:W-:Y:S02]  /*235e0*/  @!P0 LEA R4, P2, R132, R2, 0x2 ;  /* 0x0000000284048211 */ /* 0x002fe400078410ff */
[----:B------:R-:W-:Y:S01]  /*235f0*/  ISETP.GE.AND P4, PT, R31, UR4, PT ;  /* 0x000000041f007c0c */ /* 0x000fe2000bf86270 */
[----:B------:R1:W-:Y:S01]  /*23600*/  @!P3 ST.E.64 desc[UR60][R14.64], R90 ;  /* 0x0000005a0e00b985 */ /* 0x0003e2000c101b3c */
[----:B------:R-:W-:Y:S02]  /*23610*/  ISETP.GE.AND P3, PT, R28, UR4, PT ;  /* 0x000000041c007c0c */ /* 0x000fe4000bf66270 */
[----:B------:R-:W-:-:S02]  /*23620*/  @!P0 LEA.HI.X R5, R132, R3, R133, 0x2, P2 ;  /* 0x0000000384058211 */ /* 0x000fc400010f1485 */
[----:B------:R-:W-:Y:S02]  /*23630*/  ISETP.GE.AND P2, PT, R24, UR4, PT ;  /* 0x0000000418007c0c */ /* 0x000fe4000bf46270 */
[CC--:B--2---:R-:W-:Y:S01]  /*23640*/  @!P1 LEA R6, P6, R130.reuse, R2.reuse, 0x2 ;  /* 0x0000000282069211 */ /* 0x0c4fe200078c10ff */
[----:B------:R2:W-:Y:S03]  /*23650*/  @!P0 ST.E.64 desc[UR60][R4.64], R94 ;  /* 0x0000005e04008985 */ /* 0x0005e6000c101b3c */
[----:B------:R-:W-:Y:S02]  /*23660*/  @!P1 LEA.HI.X R7, R130, R3, R131, 0x2, P6 ;  /* 0x0000000382079211 */ /* 0x000fe400030f1483 */
[-C--:B---3--:R-:W-:Y:S02]  /*23670*/  @!P5 LEA R8, P6, R127, R2.reuse, 0x2 ;  /* 0x000000027f08d211 */ /* 0x088fe400078c10ff */
[-C--:B0-----:R-:W-:Y:S01]  /*23680*/  @!P3 LEA R12, P0, R28, R2.reuse, 0x2 ;  /* 0x000000021c0cb211 */ /* 0x081fe200078010ff */
[----:B------:R0:W-:Y:S01]  /*23690*/  @!P1 ST.E.64 desc[UR60][R6.64], R98 ;  /* 0x0000006206009985 */ /* 0x0001e2000c101b3c */
[----:B------:R-:W-:-:S02]  /*236a0*/  @!P4 LEA R10, P1, R31, R2, 0x2 ;  /* 0x000000021f0ac211 */ /* 0x000fc400078210ff */
[-C--:B------:R-:W-:Y:S02]  /*236b0*/  @!P5 LEA.HI.X R9, R127, R3.reuse, R128, 0x2, P6 ;  /* 0x000000037f09d211 */ /* 0x080fe400030f1480 */
[----:B-1----:R-:W-:Y:S01]  /*236c0*/  SHF.R.S32.HI R15, RZ, 0x1f, R24 ;  /* 0x0000001fff0f7819 */ /* 0x002fe20000011418 */
[----:B--2---:R-:W-:Y:S01]  /*236d0*/  VIADD R5, R227, 0xb8 ;  /* 0x000000b8e3057836 */ /* 0x004fe20000000000 */
[----:B------:R-:W-:Y:S01]  /*236e0*/  @!P2 LEA R14, P6, R24, R2, 0x2 ;  /* 0x00000002180ea211 */ /* 0x000fe200078c10ff */
[----:B------:R0:W-:Y:S01]  /*236f0*/  @!P5 ST.E.64 desc[UR60][R8.64], R102 ;  /* 0x000000660800d985 */ /* 0x0001e2000c101b3c */
[-C--:B------:R-:W-:Y:S02]  /*23700*/  @!P4 LEA.HI.X R11, R31, R3.reuse, R126, 0x2, P1 ;  /* 0x000000031f0bc211 */ /* 0x080fe400008f147e */
[-C--:B------:R-:W-:Y:S02]  /*23710*/  @!P3 LEA.HI.X R13, R28, R3.reuse, R30, 0x2, P0 ;  /* 0x000000031c0db211 */ /* 0x080fe400000f141e */
[----:B------:R-:W-:Y:S01]  /*23720*/  @!P2 LEA.HI.X R15, R24, R3, R15, 0x2, P6 ;  /* 0x00000003180fa211 */ /* 0x000fe200030f140f */
[----:B------:R0:W-:Y:S01]  /*23730*/  @!P4 ST.E.64 desc[UR60][R10.64], R106 ;  /* 0x0000006a0a00c985 */ /* 0x0001e2000c101b3c */
[----:B------:R-:W-:-:S03]  /*23740*/  ISETP.GE.AND P0, PT, R5, UR4, PT ;  /* 0x0000000405007c0c */ /* 0x000fc6000bf06270 */
[----:B------:R0:W-:Y:S04]  /*23750*/  @!P3 ST.E.64 desc[UR60][R12.64], R110 ;  /* 0x0000006e0c00b985 */ /* 0x0001e8000c101b3c */
[----:B------:R0:W-:Y:S06]  /*23760*/  @!P2 ST.E.64 desc[UR60][R14.64], R114 ;  /* 0x000000720e00a985 */ /* 0x0001ec000c101b3c */
[----:B------:R-:W-:Y:S05]  /*23770*/  @P0 BRA `(.L_x_5114) ;  /* 0x0000000c00800947 */ /* 0x000fea0003800000 */
[----:B------:R-:W-:Y:S02]  /*23780*/  LEA R2, P0, R5, R2, 0x2 ;  /* 0x0000000205027211 */ /* 0x000fe400078010ff */
[----:B------:R-:W-:-:S04]  /*23790*/  SHF.R.S32.HI R0, RZ, 0x1f, R5 ;  /* 0x0000001fff007819 */ /* 0x000fc80000011405 */
[----:B------:R-:W-:-:S05]  /*237a0*/  LEA.HI.X R3, R5, R3, R0, 0x2, P0 ;  /* 0x0000000305037211 */ /* 0x000fca00000f1400 */
[----:B------:R3:W-:Y:S01]  /*237b0*/  ST.E.64 desc[UR60][R2.64], R118 ;  /* 0x0000007602007985 */ /* 0x0007e2000c101b3c */
[----:B------:R-:W-:Y:S05]  /*237c0*/  BRA `(.L_x_5114) ;  /* 0x0000000c006c7947 */ /* 0x000fea0003800000 */
.L_x_5105:
[----:B------:R-:W3:Y:S01]  /*237d0*/  LDL R8, [R1+0x4c] ;  /* 0x00004c0001087983 */ /* 0x000ee20000100800 */
[----:B------:R-:W-:Y:S01]  /*237e0*/  ULDC.64 UR4, c[0x0][0xc08] ;  /* 0x0003020000047ab9 */ /* 0x000fe20000000a00 */
[----:B-1----:R-:W3:Y:S01]  /*237f0*/  LDC.64 R2, c[0x0][0xc00] ;  /* 0x00030000ff027b82 */ /* 0x002ee20000000a00 */
        /* <DEDUP_REMOVED lines=9> */
[----:B------:R-:W-:Y:S01]  /*23890*/  IMAD.U32 R0, RZ, RZ, UR4 ;  /* 0x00000004ff007e24 */ /* 0x000fe2000f8e00ff */
        /* <DEDUP_REMOVED lines=17> */
.L_x_5117:
        /* <DEDUP_REMOVED lines=15> */
[----:B------:R-:W-:Y:S02]  /*23aa0*/  ISETP.NE.AND P1, PT, R37, 0x1, PT ;  /* 0x000000012500780c */ /* 0x000fe40003f25270 */
[----:B------:R-:W-:Y:S02]  /*23ab0*/  SEL R20, R20, 0x978, P0 ;  /* 0x0000097814147807 */ /* 0x000fe40000000000 */
[----:B------:R-:W-:-:S03]  /*23ac0*/  MOV R21, R35 ;  /* 0x0000002300157202 */ /* 0x000fc60000000f00 */
        /* <DEDUP_REMOVED lines=18> */
[----:B------:R-:W-:Y:S02]  /*23bf0*/  IMAD.IADD R31, R9, 0x1, R31 ;  /* 0x00000001091f7824 */ /* 0x000fe400078e021f */
[----:B------:R-:W-:-:S03]  /*23c00*/  IMAD R9, R37, R8, R35 ;  /* 0x0000000825097224 */ /* 0x000fc600078e0223 */
[----:B------:R-:W-:Y:S01]  /*23c10*/  IADD3.X R8, R31, R29, R24, P1, P3 ;  /* 0x0000001d1f087210 */ /* 0x000fe20000fe6418 */
[----:B------:R-:W-:Y:S01]  /*23c20*/  IMAD R5, R5, R9, RZ ;  /* 0x0000000905057224 */ /* 0x000fe200078e02ff */
[----:B--2---:R-:W-:-:S05]  /*23c30*/  SEL R13, R30, RZ, P0 ;  /* 0x000000ff1e0d7207 */ /* 0x004fca0000000000 */
[-C--:B------:R-:W-:Y:S02]  /*23c40*/  IMAD R11, R7, R13.reuse, RZ ;  /* 0x0000000d070b7224 */ /* 0x080fe400078e02ff */
[----:B------:R-:W-:-:S04]  /*23c50*/  IMAD.WIDE.U32 R6, R6, R13, RZ ;  /* 0x0000000d06067225 */ /* 0x000fc800078e00ff */
[----:B------:R-:W-:Y:S01]  /*23c60*/  IMAD.IADD R11, R7, 0x1, R11 ;  /* 0x00000001070b7824 */ /* 0x000fe200078e020b */
[----:B------:R-:W-:Y:S02]  /*23c70*/  IADD3 R6, P0, P1, R21, R10, R6 ;  /* 0x0000000a15067210 */ /* 0x000fe4000791e006 */
[----:B------:R-:W-:-:S04]  /*23c80*/  SHF.R.S32.HI R21, RZ, 0x1f, R21 ;  /* 0x0000001fff157819 */ /* 0x000fc80000011415 */
[----:B------:R-:W-:Y:S02]  /*23c90*/  IADD3.X R7, R21, R8, R11, P0, P1 ;  /* 0x0000000815077210 */ /* 0x000fe400007e240b */
[----:B------:R-:W-:-:S05]  /*23ca0*/  SHF.R.S32.HI R11, RZ, 0x1f, R9 ;  /* 0x0000001fff0b7819 */ /* 0x000fca0000011409 */
[C---:B------:R-:W-:Y:S02]  /*23cb0*/  IMAD R11, R4.reuse, R11, R5 ;  /* 0x0000000b040b7224 */ /* 0x040fe400078e0205 */
[----:B------:R-:W-:-:S04]  /*23cc0*/  IMAD.WIDE.U32 R4, R4, R9, R6 ;  /* 0x0000000904047225 */ /* 0x000fc800078e0006 */
[----:B------:R-:W-:Y:S01]  /*23cd0*/  IMAD.IADD R5, R5, 0x1, R11 ;  /* 0x0000000105057824 */ /* 0x000fe200078e020b */
[----:B0-----:R-:W-:-:S04]  /*23ce0*/  LEA R2, P0, R4, R2, 0x2 ;  /* 0x0000000204027211 */ /* 0x001fc800078010ff */
[----:B-1----:R-:W-:Y:S01]  /*23cf0*/  LEA.HI.X R3, R4, R3, R5, 0x2, P0 ;  /* 0x0000000304037211 */ /* 0x002fe200000f1405 */
[----:B------:R-:W-:-:S05]  /*23d00*/  IMAD.MOV.U32 R5, RZ, RZ, -0x800000 ;  /* 0xff800000ff057424 */ /* 0x000fca00078e00ff */
[----:B------:R0:W-:Y:S03]  /*23d10*/  STG.E desc[UR60][R2.64], R5 ;  /* 0x0000000502007986 */ /* 0x0001e6000c10193c */
.L_x_5119:
[----:B------:R-:W-:Y:S05]  /*23d20*/  BSYNC B1 ;  /* 0x0000000000017941 */ /* 0x000fea0003800000 */
.L_x_5118:
[----:B------:R-:W-:Y:S05]  /*23d30*/  @P2 BRA `(.L_x_5114) ;  /* 0x0000000800102947 */ /* 0x000fea0003800000 */
[----:B------:R-:W2:Y:S01]  /*23d40*/  LDL.LU R12, [R1+0x38] ;  /* 0x00003800010c7983 */ /* 0x000ea20000300800 */
[----:B------:R-:W3:Y:S01]  /*23d50*/  LDC R9, c[0x0][0xbe8] ;  /* 0x0002fa00ff097b82 */ /* 0x000ee20000000800 */
[----:B------:R-:W-:Y:S01]  /*23d60*/  ULDC.64 UR4, c[0x0][0xaa0] ;  /* 0x0002a80000047ab9 */ /* 0x000fe20000000a00 */
[----:B------:R-:W-:Y:S01]  /*23d70*/  BSSY B1, `(.L_x_5120) ;  /* 0x000004a000017945 */ /* 0x000fe20003800000 */
[----:B01----:R-:W0:Y:S01]  /*23d80*/  S2R R2, SR_TID.X ;  /* 0x0000000000027919 */ /* 0x003e220000002100 */
[----:B---3--:R-:W-:Y:S01]  /*23d90*/  ISETP.NE.AND P0, PT, R9, 0x1, PT ;  /* 0x000000010900780c */ /* 0x008fe20003f05270 */
[----:B0-----:R-:W-:-:S12]  /*23da0*/  VIADD R4, R2, 0xffffff80 ;  /* 0xffffff8002047836 */ /* 0x001fd80000000000 */
[----:B------:R-:W0:Y:S01]  /*23db0*/  @P0 LDC R7, c[0x0][0xbec] ;  /* 0x0002fb00ff070b82 */ /* 0x000e220000000800 */
[----:B------:R-:W-:Y:S01]  /*23dc0*/  IMAD R2, R24, UR4, RZ ;  /* 0x0000000418027c24 */ /* 0x000fe2000f8e02ff */
[----:B------:R-:W-:-:S03]  /*23dd0*/  SHF.R.S32.HI R3, RZ, 0x1f, R4 ;  /* 0x0000001fff037819 */ /* 0x000fc60000011404 */
[----:B------:R-:W-:Y:S01]  /*23de0*/  IMAD R5, R15, UR5, R2 ;  /* 0x000000050f057c24 */ /* 0x000fe2000f8e0202 */
[----:B------:R-:W-:Y:S02]  /*23df0*/  LEA.HI R6, R3, R4, RZ, 0x3 ;  /* 0x0000000403067211 */ /* 0x000fe400078f18ff */
[----:B------:R-:W1:Y:S01]  /*23e00*/  @P0 LDC R11, c[0x0][0xbf0] ;  /* 0x0002fc00ff0b0b82 */ /* 0x000e620000000800 */
[----:B------:R-:W-:Y:S01]  /*23e10*/  IMAD.WIDE.U32 R2, R15, UR4, RZ ;  /* 0x000000040f027c25 */ /* 0x000fe2000f8e00ff */
[----:B------:R-:W-:Y:S01]  /*23e20*/  ULDC.64 UR4, c[0x0][0xae8] ;  /* 0x0002ba0000047ab9 */ /* 0x000fe20000000a00 */
[----:B------:R-:W-:Y:S02]  /*23e30*/  LOP3.LUT R13, R6, 0xfffffff8, RZ, 0xc0, !PT ;  /* 0xfffffff8060d7812 */ /* 0x000fe400078ec0ff */
[----:B------:R-:W-:Y:S01]  /*23e40*/  SHF.R.S32.HI R10, RZ, 0x3, R6 ;  /* 0x00000003ff0a7819 */ /* 0x000fe20000011406 */
[----:B------:R-:W-:Y:S01]  /*23e50*/  IMAD.IADD R3, R3, 0x1, R5 ;  /* 0x0000000103037824 */ /* 0x000fe200078e0205 */
[----:B------:R-:W-:Y:S01]  /*23e60*/  IADD3 R13, R4, -R13, RZ ;  /* 0x8000000d040d7210 */ /* 0x000fe20007ffe0ff */
[----:B------:R-:W-:-:S04]  /*23e70*/  IMAD.WIDE.U32 R2, R202, UR4, R2 ;  /* 0x00000004ca027c25 */ /* 0x000fc8000f8e0002 */
[C---:B------:R-:W-:Y:S02]  /*23e80*/  IMAD R4, R13.reuse, 0x20, R10 ;  /* 0x000000200d047824 */ /* 0x040fe400078e020a */
[----:B------:R-:W-:Y:S01]  /*23e90*/  IMAD R3, R202, UR5, R3 ;  /* 0x00000005ca037c24 */ /* 0x000fe2000f8e0203 */
[----:B------:R-:W-:Y:S01]  /*23ea0*/  ULDC.64 UR4, c[0x0][0xaf0] ;  /* 0x0002bc0000047ab9 */ /* 0x000fe20000000a00 */
[----:B------:R-:W-:Y:S02]  /*23eb0*/  IMAD.SHL.U32 R13, R13, 0x8, RZ ;  /* 0x000000080d0d7824 */ /* 0x000fe400078e00ff */
[----:B------:R-:W-:Y:S02]  /*23ec0*/  IMAD R6, R28, UR4, RZ ;  /* 0x000000041c067c24 */ /* 0x000fe4000f8e02ff */
[----:B------:R-:W-:-:S04]  /*23ed0*/  IMAD.WIDE.U32 R2, R33, UR4, R2 ;  /* 0x0000000421027c25 */ /* 0x000fc8000f8e0002 */
[----:B--2---:R-:W-:-:S04]  /*23ee0*/  IMAD.IADD R8, R12, 0x1, R4 ;  /* 0x000000010c087824 */ /* 0x004fc800078e0204 */
[----:B0-----:R-:W-:-:S04]  /*23ef0*/  @P0 IMAD.HI.U32 R4, R8, R7, RZ ;  /* 0x0000000708040227 */ /* 0x001fc800078e00ff */
[----:B------:R-:W-:Y:S01]  /*23f00*/  IMAD.MOV.U32 R5, RZ, RZ, R8 ;  /* 0x000000ffff057224 */ /* 0x000fe200078e0008 */
[----:B-1----:R-:W-:Y:S01]  /*23f10*/  @P0 SHF.R.U32.HI R5, RZ, R11, R4 ;  /* 0x0000000bff050219 */ /* 0x002fe20000011604 */
[----:B------:R-:W-:Y:S01]  /*23f20*/  IMAD R7, R33, UR5, R6 ;  /* 0x0000000521077c24 */ /* 0x000fe2000f8e0206 */
[----:B------:R-:W-:Y:S01]  /*23f30*/  ULDC.64 UR4, c[0x0][0xae0] ;  /* 0x0002b80000047ab9 */ /* 0x000fe20000000a00 */
[----:B------:R-:W-:Y:S01]  /*23f40*/  VIADD R11, R13, 0x80 ;  /* 0x000000800d0b7836 */ /* 0x000fe20000000000 */
[----:B------:R-:W-:Y:S01]  /*23f50*/  SHF.R.S32.HI R4, RZ, 0x1f, R5 ;  /* 0x0000001fff047819 */ /* 0x000fe20000011405 */
[----:B------:R-:W-:Y:S02]  /*23f60*/  IMAD.IADD R3, R3, 0x1, R7 ;  /* 0x0000000103037824 */ /* 0x000fe400078e0207 */
[----:B------:R-:W-:Y:S02]  /*23f70*/  IMAD.MOV R7, RZ, RZ, -R5 ;  /* 0x000000ffff077224 */ /* 0x000fe400078e0a05 */
[----:B------:R-:W-:-:S02]  /*23f80*/  IMAD R4, R4, UR4, RZ ;  /* 0x0000000404047c24 */ /* 0x000fc4000f8e02ff */
[----:B------:R-:W-:Y:S02]  /*23f90*/  IMAD R7, R9, R7, R8 ;  /* 0x0000000709077224 */ /* 0x000fe400078e0208 */
[----:B------:R-:W-:-:S04]  /*23fa0*/  IMAD.WIDE.U32 R2, R5, UR4, R2 ;  /* 0x0000000405027c25 */ /* 0x000fc8000f8e0002 */
[----:B------:R-:W-:Y:S01]  /*23fb0*/  IMAD R5, R5, UR5, R4 ;  /* 0x0000000505057c24 */ /* 0x000fe2000f8e0204 */
[----:B------:R-:W-:Y:S01]  /*23fc0*/  SHF.R.S32.HI R4, RZ, 0x1f, R7 ;  /* 0x0000001fff047819 */ /* 0x000fe20000011407 */
[----:B------:R-:W-:Y:S01]  /*23fd0*/  ULDC.64 UR4, c[0x0][0xad8] ;  /* 0x0002b60000047ab9 */ /* 0x000fe20000000a00 */
[----:B------:R-:W-:Y:S01]  /*23fe0*/  IMAD.IADD R8, R10, 0x1, R12 ;  /* 0x000000010a087824 */ /* 0x000fe200078e020c */
[----:B------:R-:W-:Y:S01]  /*23ff0*/  SHF.R.S32.HI R10, RZ, 0x1f, R13 ;  /* 0x0000001fff0a7819 */ /* 0x000fe2000001140d */
[----:B------:R-:W-:Y:S02]  /*24000*/  IMAD.IADD R3, R3, 0x1, R5 ;  /* 0x0000000103037824 */ /* 0x000fe400078e0205 */
[----:B------:R-:W-:Y:S01]  /*24010*/  IMAD R6, R4, UR4, RZ ;  /* 0x0000000404067c24 */ /* 0x000fe2000f8e02ff */
[----:B------:R-:W-:Y:S01]  /*24020*/  IADD3 R4, R8, 0x40, RZ ;  /* 0x0000004008047810 */ /* 0x000fe20007ffe0ff */
[----:B------:R-:W-:Y:S02]  /*24030*/  IMAD R9, R0, R9, RZ ;  /* 0x0000000900097224 */ /* 0x000fe400078e02ff */
[C---:B------:R-:W-:Y:S01]  /*24040*/  IMAD R5, R7.reuse, UR5, R6 ;  /* 0x0000000507057c24 */ /* 0x040fe2000f8e0206 */
[----:B------:R-:W-:Y:S01]  /*24050*/  SHF.R.S32.HI R6, RZ, 0x1f, R11 ;  /* 0x0000001fff067819 */ /* 0x000fe2000001140b */
[----:B------:R-:W-:Y:S01]  /*24060*/  IMAD.WIDE.U32 R2, R7, UR4, R2 ;  /* 0x0000000407027c25 */ /* 0x000fe2000f8e0002 */
[-C--:B------:R-:W-:Y:S01]  /*24070*/  ISETP.GE.AND P2, PT, R8, R9.reuse, PT ;  /* 0x000000090800720c */ /* 0x080fe20003f46270 */
[----:B------:R-:W-:Y:S01]  /*24080*/  ULDC.64 UR4, c[0x0][0xa80] ;  /* 0x0002a00000047ab9 */ /* 0x000fe20000000a00 */
[----:B------:R-:W-:Y:S01]  /*24090*/  ISETP.GE.AND P1, PT, R4, R9, PT ;  /* 0x000000090400720c */ /* 0x000fe20003f26270 */
[----:B------:R-:W-:Y:S01]  /*240a0*/  IMAD.IADD R3, R3, 0x1, R5 ;  /* 0x0000000103037824 */ /* 0x000fe200078e0205 */
[----:B------:R-:W-:Y:S01]  /*240b0*/  LEA R4, P3, R2, UR4, 0x1 ;  /* 0x0000000402047c11 */ /* 0x000fe2000f8608ff */
[----:B------:R-:W-:-:S02]  /*240c0*/  VIADD R0, R8, 0x20 ;  /* 0x0000002008007836 */ /* 0x000fc40000000000 */
[----:B------:R-:W-:Y:S01]  /*240d0*/  VIADD R7, R13, 0x40 ;  /* 0x000000400d077836 */ /* 0x000fe20000000000 */
[----:B------:R-:W-:Y:S02]  /*240e0*/  LEA.HI.X R5, R2, UR5, R3, 0x1, P3 ;  /* 0x0000000502057c11 */ /* 0x000fe400098f0c03 */
[----:B------:R-:W-:Y:S01]  /*240f0*/  ISETP.GE.AND P0, PT, R0, R9, PT ;  /* 0x000000090000720c */ /* 0x000fe20003f06270 */
[----:B------:R0:W1:Y:S01]  /*24100*/  SHFL.IDX PT, R2, R4, RZ, 0x181f ;  /* 0x00181fff04027589 */ /* 0x00006200000e0000 */
[----:B------:R-:W-:-:S03]  /*24110*/  SHF.R.S32.HI R12, RZ, 0x1f, R7 ;  /* 0x0000001fff0c7819 */ /* 0x000fc60000011407 */
[----:B------:R0:W2:Y:S01]  /*24120*/  SHFL.IDX PT, R0, R5, RZ, 0x181f ;  /* 0x00181fff05007589 */ /* 0x0000a200000e0000 */
[----:B------:R-:W-:Y:S07]  /*24130*/  @P2 BRA `(.L_x_5121) ;  /* 0x0000000000342947 */ /* 0x000fee0003800000 */
        /* <DEDUP_REMOVED lines=13> */
.L_x_5121:
[----:B------:R-:W-:Y:S05]  /*24210*/  BSYNC B1 ;  /* 0x0000000000017941 */ /* 0x000fea0003800000 */
.L_x_5120:
        /* <DEDUP_REMOVED lines=17> */
.L_x_5123:
[----:B------:R-:W-:Y:S05]  /*24330*/  BSYNC B1 ;  /* 0x0000000000017941 */ /* 0x000fea0003800000 */
.L_x_5122:
        /* <DEDUP_REMOVED lines=17> */
.L_x_5125:
[----:B------:R-:W-:Y:S05]  /*24450*/  BSYNC B1 ;  /* 0x0000000000017941 */ /* 0x000fea0003800000 */
.L_x_5124:
        /* <DEDUP_REMOVED lines=18> */
.L_x_5114:
[----:B------:R-:W-:Y:S05]  /*24580*/  BSYNC B0 ;  /* 0x0000000000007941 */ /* 0x000fea0003800000 */
.L_x_5104:
[----:B------:R-:W-:Y:S02]  /*24590*/  ULDC UR4, c[0x0][0xc3c] ;  /* 0x00030f0000047ab9 */ /* 0x000fe40000000800 */
[----:B------:R-:W-:-:S13]  /*245a0*/  ISETP.GE.AND P0, PT, R27, UR4, PT ;  /* 0x000000041b007c0c */ /* 0x000fda000bf06270 */
[----:B------:R-:W-:Y:S05]  /*245b0*/  @!P0 BRA `(.L_x_5126) ;  /* 0xfffffdcc00748947 */ /* 0x000fea000383ffff */
[----:B------:R-:W-:Y:S05]  /*245c0*/  BRA `(.L_x_4819) ;  /* 0x0000008000b07947 */ /* 0x000fea0003800000 */
.L_x_4817:
        /* <DEDUP_REMOVED lines=16> */
.L_x_5127:
        /* <DEDUP_REMOVED lines=43> */
.L_x_5131:
[----:B------:R-:W0:Y:S01]  /*24980*/  LDC R2, c[0x0][0xc3c] ;  /* 0x00030f00ff027b82 */ /* 0x000e220000000800 */
[----:B------:R-:W-:Y:S01]  /*24990*/  UIADD3 UR4, UR4, 0x1f, URZ ;  /* 0x0000001f04047890 */ /* 0x000fe2000fffe03f */
[----:B------:R-:W-:Y:S02]  /*249a0*/  ULDC UR7, c[0x0][0xc3c] ;  /* 0x00030f0000077ab9 */ /* 0x000fe40000000800 */
[----:B------:R-:W-:-:S03]  /*249b0*/  IMAD.U32 R27, RZ, RZ, UR7 ;  /* 0x00000007ff1b7e24 */ /* 0x000fc6000f8e00ff */
[----:B0-----:R-:W-:-:S13]  /*249c0*/  ISETP.LE.AND P6, PT, R2, UR4, PT ;  /* 0x0000000402007c0c */ /* 0x001fda000bfc3270 */
[----:B------:R-:W-:Y:S05]  /*249d0*/  @P6 BRA `(.L_x_5130) ;  /* 0x0000000800a86947 */ /* 0x000fea0003800000 */
[----:B------:R-:W-:Y:S01]  /*249e0*/  VIADD R11, R6, UR4 ;  /* 0x00000004060b7c36 */ /* 0x000fe20008000000 */
[----:B------:R-:W-:Y:S01]  /*249f0*/  MOV R8, RZ ;  /* 0x000000ff00087202 */ /* 0x000fe20000000f00 */
[----:B------:R-:W-:-:S03]  /*24a00*/  IMAD.MOV.U32 R7, RZ, RZ, RZ ;  /* 0x000000ffff077224 */ /* 0x000fc600078e00ff */
        /* <DEDUP_REMOVED lines=28> */
.L_x_5129:
        /* <DEDUP_REMOVED lines=11> */
[----:B------:R-:W-:-:S05]  /*24c80*/  IADD3 R3, R27, -0x1, RZ ;  /* 0xffffffff1b037810 */ /* 0x000fca0007ffe0ff */
[----:B------:R0:W1:Y:S02]  /*24c90*/  SHFL.IDX PT, R24, R2, R3, 0x1f ;  /* 0x00001f0302187589 */ /* 0x00006400000e0000 */
.L_x_5132:
        /* <DEDUP_REMOVED lines=32> */
[----:B------:R-:W-:-:S05]  /*24ea0*/  @P0 IADD3 R2, R2, 0x1, RZ ;  /* 0x0000000102020810 */ /* 0x000fca0007ffe0ff */
[----:B------:R-:W-:Y:S02]  /*24eb0*/  IMAD.MOV.U32 R13, RZ, RZ, R2 ;  /* 0x000000ffff0d7224 */ /* 0x000fe400078e0002 */
[----:B0-----:R-:W-:Y:S02]  /*24ec0*/  IMAD.MOV R2, RZ, RZ, -R3 ;  /* 0x000000ffff027224 */ /* 0x001fe400078e0a03 */
[----:B------:R-:W-:Y:S01]  /*24ed0*/  @!P2 IMAD.MOV R13, RZ, RZ, -R13 ;  /* 0x000000ffff0da224 */ /* 0x000fe200078e0a0d */
[----:B------:R-:W-:Y:S01]  /*24ee0*/  @!P1 LOP3.LUT R13, RZ, R7, RZ, 0x33, !PT ;  /* 0x00000007ff0d9212 */ /* 0x000fe200078e33ff */
[----:B------:R-:W-:Y:S02]  /*24ef0*/  IMAD R9, R2, R5, RZ ;  /* 0x0000000502097224 */ /* 0x000fe400078e02ff */
[----:B------:R-:W-:Y:S01]  /*24f00*/  IMAD.MOV.U32 R2, RZ, RZ, RZ ;  /* 0x000000ffff027224 */ /* 0x000fe200078e00ff */
[----:B------:R-:W-:-:S03]  /*24f10*/  IABS R10, R13 ;  /* 0x0000000d000a7213 */ /* 0x000fc60000000000 */
[----:B------:R-:W-:-:S04]  /*24f20*/  IMAD.HI.U32 R2, R3, R9, R2 ;  /* 0x0000000903027227 */ /* 0x000fc800078e0002 */
[----:B------:R-:W-:Y:S02]  /*24f30*/  IMAD.MOV.U32 R3, RZ, RZ, R10 ;  /* 0x000000ffff037224 */ /* 0x000fe400078e000a */
[----:B------:R-:W-:Y:S02]  /*24f40*/  IMAD.MOV.U32 R10, RZ, RZ, R12 ;  /* 0x000000ffff0a7224 */ /* 0x000fe400078e000c */
[----:B------:R-:W-:-:S04]  /*24f50*/  IMAD.HI.U32 R2, R2, R3, RZ ;  /* 0x0000000302027227 */ /* 0x000fc800078e00ff */
[----:B------:R-:W-:Y:S01]  /*24f60*/  IMAD R10, R2, R10, R3 ;  /* 0x0000000a020a7224 */ /* 0x000fe200078e0203 */
[----:B------:R-:W-:-:S04]  /*24f70*/  LOP3.LUT R3, R13, R8, RZ, 0x3c, !PT ;  /* 0x000000080d037212 */ /* 0x000fc800078e3cff */
[----:B------:R-:W-:Y:S02]  /*24f80*/  ISETP.GT.U32.AND P1, PT, R5, R10, PT ;  /* 0x0000000a0500720c */ /* 0x000fe40003f24070 */
[----:B------:R-:W-:-:S11]  /*24f90*/  ISETP.GE.AND P2, PT, R3, RZ, PT ;  /* 0x000000ff0300720c */ /* 0x000fd60003f46270 */
[----:B------:R-:W-:Y:S01]  /*24fa0*/  @!P1 IMAD.IADD R10, R10, 0x1, -R5 ;  /* 0x000000010a0a9824 */ /* 0x000fe200078e0a05 */
[----:B------:R-:W-:Y:S02]  /*24fb0*/  @!P1 IADD3 R2, R2, 0x1, RZ ;  /* 0x0000000102029810 */ /* 0x000fe40007ffe0ff */
[----:B------:R-:W-:Y:S02]  /*24fc0*/  ISETP.NE.AND P1, PT, R8, RZ, PT ;  /* 0x000000ff0800720c */ /* 0x000fe40003f25270 */
[----:B------:R-:W-:Y:S01]  /*24fd0*/  ISETP.GE.U32.AND P0, PT, R10, R5, PT ;  /* 0x000000050a00720c */ /* 0x000fe20003f06070 */
[----:B------:R-:W-:-:S12]  /*24fe0*/  IMAD.MOV R5, RZ, RZ, -R13 ;  /* 0x000000ffff057224 */ /* 0x000fd800078e0a0d */
        /* <DEDUP_REMOVED lines=9> */
.L_x_5133:
[----:B0-----:R-:W0:Y:S02]  /*25080*/  LDC.64 R2, c[0x0][0xc90] ;  /* 0x00032400ff027b82 */ /* 0x001e240000000a00 */
[----:B0-----:R-:W-:-:S05]  /*25090*/  IMAD.WIDE R2, R27, 0x4, R2 ;  /* 0x000000041b027825 */ /* 0x001fca00078e0202 */
[----:B------:R0:W2:Y:S01]  /*250a0*/  LDG.E R13, desc[UR60][R2.64] ;  /* 0x0000003c020d7981 */ /* 0x0000a2000c1e1900 */
[----:B------:R-:W-:Y:S02]  /*250b0*/  IABS R15, R4 ;  /* 0x00000004000f7213 */ /* 0x000fe40000000000 */
[----:B0-----:R-:W-:Y:S01]  /*250c0*/  MOV R2, RZ ;  /* 0x000000ff00027202 */ /* 0x001fe20000000f00 */
        /* <DEDUP_REMOVED lines=56> */
.L_x_5134:
[----:B------:R-:W-:-:S04]  /*25450*/  LOP3.LUT R2, RZ, R2, RZ, 0x33, !PT ;  /* 0x00000002ff027212 */ /* 0x000fc800078e33ff */
[----:B------:R-:W-:Y:S01]  /*25460*/  IADD3 R25, R7, R2, RZ ;  /* 0x0000000207197210 */ /* 0x000fe20007ffe0ff */
[----:B------:R-:W-:Y:S06]  /*25470*/  BRA `(.L_x_5135) ;  /* 0x00000000000c7947 */ /* 0x000fec0003800000 */
.L_x_5130:
[----:B------:R-:W-:Y:S02]  /*25480*/  IMAD.MOV.U32 R25, RZ, RZ, RZ ;  /* 0x000000ffff197224 */ /* 0x000fe400078e00ff */
[----:B------:R-:W-:Y:S02]  /*25490*/  IMAD.U32 R24, RZ, RZ, UR6 ;  /* 0x00000006ff187e24 */ /* 0x000fe4000f8e00ff */
[----:B------:R-:W-:-:S07]  /*254a0*/  IMAD.MOV.U32 R26, RZ, RZ, RZ ;  /* 0x000000ffff1a7224 */ /* 0x000fce00078e00ff */
.L_x_5135:
[----:B------:R-:W-:-:S13]  /*254b0*/  ISETP.NE.AND P0, PT, R6, RZ, PT ;  /* 0x000000ff0600720c */ /* 0x000fda0003f05270 */
[----:B------:R-:W0:Y:S01]  /*254c0*/  @!P0 S2R R3, SR_CgaCtaId ;  /* 0x0000000000038919 */ /* 0x000e220000008800 */
[----:B------:R-:W-:-:S04]  /*254d0*/  @!P0 MOV R2, 0x400 ;  /* 0x0000040000028802 */ /* 0x000fc80000000f00 */
[----:B0-----:R-:W-:-:S05]  /*254e0*/  @!P0 LEA R2, R3, R2, 0x18 ;  /* 0x0000000203028211 */ /* 0x001fca00078ec0ff */
[----:B------:R0:W-:Y:S01]  /*254f0*/  @!P0 STS.128 [R2+0x308d0], R24 ;  /* 0x0308d01802008388 */ /* 0x0001e20000000c00 */
[----:B------:R-:W-:Y:S06]  /*25500*/  BAR.ARV 0x5, 0x180 ;  /* 0x0146000000007b1d */ /* 0x000fec0000002000 */
.L_x_5128:
        /* <DEDUP_REMOVED lines=12> */
[----:B------:R-:W-:Y:S01]  /*255d0*/  MOV R30, 0x1 ;  /* 0x00000001001e7802 */ /* 0x000fe20000000f00 */
[----:B------:R-:W-:Y:S01]  /*255e0*/  IMAD.MOV.U32 R28, RZ, RZ, RZ ;  /* 0x000000ffff1c7224 */ /* 0x000fe200078e00ff */
[C---:B------:R-:W-:Y:S01]  /*255f0*/  LOP3.LUT R3, R33.reuse, 0x1f8, RZ, 0xc0, !PT ;  /* 0x000001f821037812 */ /* 0x040fe200078ec0ff */
[----:B------:R-:W-:Y:S01]  /*25600*/  IMAD.SHL.U32 R37, R4, 0x8, RZ ;  /* 0x0000000804257824 */ /* 0x000fe200078e00ff */
[----:B------:R-:W-:Y:S01]  /*25610*/  LOP3.LUT R33, R33, 0x38, RZ, 0xc0, !PT ;  /* 0x0000003821217812 */ /* 0x000fe200078ec0ff */
[----:B------:R-:W-:Y:S01]  /*25620*/  IMAD.MOV.U32 R23, RZ, RZ, RZ ;  /* 0x000000ffff177224 */ /* 0x000fe200078e00ff */
[----:B------:R-:W-:Y:S01]  /*25630*/  ULDC.64 UR36, c[0x0][0x198] ;  /* 0x0000660000247ab9 */ /* 0x000fe20000000a00 */
[----:B------:R-:W-:Y:S01]  /*25640*/  IMAD.MOV.U32 R29, RZ, RZ, 0x1 ;  /* 0x00000001ff1d7424 */ /* 0x000fe200078e00ff */
[C---:B------:R-:W-:Y:S01]  /*25650*/  LOP3.LUT R36, R33.reuse, 0x40, RZ, 0xfc, !PT ;  /* 0x0000004021247812 */ /* 0x040fe200078efcff */
        /* <DEDUP_REMOVED lines=8> */
[----:B------:R-:W-:-:S03]  /*256e0*/  ULOP3.LUT UR39, UR4, 0x2, URZ, 0xfc, !UPT ;  /* 0x0000000204277892 */ /* 0x000fc6000f8efc3f */
[----:B------:R-:W-:Y:S02]  /*256f0*/  UMOV UR4, 0x400 ;  /* 0x0000040000047882 */ /* 0x000fe40000000000 */
[----:B0-----:R-:W-:-:S06]  /*25700*/  ULEA UR4, UR5, UR4, 0x18 ;  /* 0x0000000405047291 */ /* 0x001fcc000f8ec03f */
[----:B------:R-:W-:-:S04]  /*25710*/  IMAD.U32 R17, RZ, RZ, UR4 ;  /* 0x00000004ff117e24 */ /* 0x000fc8000f8e00ff */
[----:B------:R-:W-:-:S05]  /*25720*/  IMAD R0, R37, 0x2, R17 ;  /* 0x0000000225007824 */ /* 0x000fca00078e0211 */
[----:B------:R1:W-:Y:S02]  /*25730*/  STL [R1], R0 ;  /* 0x0000000001007387 */ /* 0x0003e40000100800 */
.L_x_5259:
[----:B------:R-:W-:Y:S05]  /*25740*/  YIELD ;  /* 0x0000000000007946 */ /* 0x000fea0003800000 */
[----:B------:R-:W-:Y:S01]  /*25750*/  ULDC.64 UR4, c[0x0][0xa28] ;  /* 0x00028a0000047ab9 */ /* 0x000fe20000000a00 */
[----:B0-----:R-:W-:Y:S01]  /*25760*/  IMAD.MOV.U32 R12, RZ, RZ, RZ ;  /* 0x000000ffff0c7224 */ /* 0x001fe200078e00ff */
[----:B------:R-:W-:Y:S01]  /*25770*/  ISETP.NE.U32.AND P0, PT, RZ, UR4, PT ;  /* 0x00000004ff007c0c */ /* 0x000fe2000bf05070 */
[----:B------:R-:W0:Y:S01]  /*25780*/  LDC.64 R4, c[0x0][0xa00] ;  /* 0x00028000ff047b82 */ /* 0x000e220000000a00 */
[----:B------:R-:W-:Y:S02]  /*25790*/  ULDC.64 UR6, c[0x0][0xa10] ;  /* 0x0002840000067ab9 */ /* 0x000fe40000000a00 */
[----:B------:R-:W-:Y:S01]  /*257a0*/  ISETP.NE.AND.EX P0, PT, RZ, UR5, PT, P0 ;  /* 0x00000005ff007c0c */ /* 0x000fe2000bf05300 */
[----:B------:R-:W-:-:S12]  /*257b0*/  ULDC.64 UR4, c[0x0][0xa18] ;  /* 0x0002860000047ab9 */ /* 0x000fd80000000a00 */
[----:B--2---:R-:W2:Y:S01]  /*257c0*/  @P0 LDC.64 R2, c[0x0][0xa28] ;  /* 0x00028a00ff020b82 */ /* 0x004ea20000000a00 */
[----:B------:R-:W-:Y:S01]  /*257d0*/  ISETP.NE.U32.AND P1, PT, RZ, UR6, PT ;  /* 0x00000006ff007c0c */ /* 0x000fe2000bf25070 */
[----:B--2---:R-:W-:-:S05]  /*257e0*/  @P0 IMAD.WIDE R2, R27, 0x4, R2 ;  /* 0x000000041b020825 */ /* 0x004fca00078e0202 */
[----:B------:R2:W3:Y:S01]  /*257f0*/  @P0 LDG.E R12, desc[UR60][R2.64] ;  /* 0x0000003c020c0981 */ /* 0x0004e2000c1e1900 */
[----:B------:R-:W-:Y:S01]  /*25800*/  ISETP.NE.U32.AND P0, PT, RZ, UR4, PT ;  /* 0x00000004ff007c0c */ /* 0x000fe2000bf05070 */
[----:B------:R-:W-:Y:S01]  /*25810*/  IMAD.MOV.U32 R35, RZ, RZ, RZ ;  /* 0x000000ffff237224 */ /* 0x000fe200078e00ff */
[----:B------:R-:W-:Y:S01]  /*25820*/  ISETP.NE.AND.EX P1, PT, RZ, UR7, PT, P1 ;  /* 0x00000007ff007c0c */ /* 0x000fe2000bf25310 */
[----:B-1----:R-:W-:Y:S01]  /*25830*/  IMAD.MOV.U32 R0, RZ, RZ, RZ ;  /* 0x000000ffff007224 */ /* 0x002fe200078e00ff */
[----:B------:R-:W-:Y:S01]  /*25840*/  ISETP.NE.AND.EX P2, PT, RZ, UR5, PT, P0 ;  /* 0x00000005ff007c0c */ /* 0x000fe2000bf45300 */
[----:B------:R-:W-:Y:S01]  /*25850*/  ULDC.64 UR4, c[0x0][0xa00] ;  /* 0x0002800000047ab9 */ /* 0x000fe20000000a00 */
[----:B0-----:R-:W-:Y:S01]  /*25860*/  IMAD.WIDE R4, R27, 0x4, R4 ;  /* 0x000000041b047825 */ /* 0x001fe200078e0204 */
[----:B------:R-:W-:Y:S01]  /*25870*/  ISETP.NE.U32.AND P0, PT, RZ, UR4, PT ;  /* 0x00000004ff007c0c */ /* 0x000fe2000bf05070 */
[----:B--2---:R-:W0:Y:S03]  /*25880*/  LDC.64 R2, c[0x0][0xa10] ;  /* 0x00028400ff027b82 */ /* 0x004e260000000a00 */
[----:B------:R-:W-:-:S06]  /*25890*/  ISETP.NE.AND.EX P0, PT, RZ, UR5, PT, P0 ;  /* 0x00000005ff007c0c */ /* 0x000fcc000bf05300 */
[----:B------:R-:W1:Y:S07]  /*258a0*/  @P2 LDC.64 R6, c[0x0][0xa18] ;  /* 0x00028600ff062b82 */ /* 0x000e6e0000000a00 */
[----:B------:R-:W5:Y:S01]  /*258b0*/  @P0 LDG.E R35, desc[UR60][R4.64] ;  /* 0x0000003c04230981 */ /* 0x000f62000c1e1900 */
[----:B0-----:R-:W-:-:S05]  /*258c0*/  IMAD.WIDE R2, R27, 0x4, R2 ;  /* 0x000000041b027825 */ /* 0x001fca00078e0202 */
[----:B------:R-:W5:Y:S01]  /*258d0*/  @P1 LDG.E R0, desc[UR60][R2.64] ;  /* 0x0000003c02001981 */ /* 0x000f62000c1e1900 */
[----:B------:R-:W-:Y:S02]  /*258e0*/  ULDC UR4, c[0x0][0x288] ;  /* 0x0000a20000047ab9 */ /* 0x000fe40000000800 */
[----:B------:R-:W-:Y:S01]  /*258f0*/  MOV R31, UR4 ;  /* 0x00000004001f7c02 */ /* 0x000fe20008000f00 */
        /* <DEDUP_REMOVED lines=10> */
[----:B------:R-:W-:Y:S02]  /*259a0*/  IMAD.U32 R8, RZ, RZ, UR4 ;  /* 0x00000004ff087e24 */ /* 0x000fe4000f8e00ff */
[----:B0-----:R-:W-:Y:S01]  /*259b0*/  IMAD.U32 R7, RZ, RZ, UR5 ;  /* 0x00000005ff077e24 */ /* 0x001fe2000f8e00ff */
[----:B---3--:R0:W-:Y:S01]  /*259c0*/  STL [R1+0xc], R12 ;  /* 0x00000c0c01007387 */ /* 0x0081e20000100800 */
[----:B------:R-:W-:Y:S05]  /*259d0*/  @P2 BRA `(.L_x_5137) ;  /* 0x0000000000102947 */ /* 0x000fea0003800000 */
[----:B------:R-:W-:Y:S05]  /*259e0*/  @!P0 BRA `(.L_x_5137) ;  /* 0x00000000000c8947 */ /* 0x000fea0003800000 */
[----:B------:R-:W2:Y:S04]  /*259f0*/  LDG.E R6, desc[UR60][R4.64] ;  /* 0x0000003c04067981 */ /* 0x000ea8000c1e1900 */
[----:B-----5:R-:W2:Y:S02]  /*25a00*/  LDG.E R31, desc[UR60][R4.64+0x4] ;  /* 0x0000043c041f7981 */ /* 0x020ea4000c1e1900 */
[----:B--2---:R-:W-:-:S07]  /*25a10*/  IMAD.IADD R31, R31, 0x1, -R6 ;  /* 0x000000011f1f7824 */ /* 0x004fce00078e0a06 */
.L_x_5137:
        /* <DEDUP_REMOVED lines=13> */
.L_x_5138:
        /* <DEDUP_REMOVED lines=9> */
.L_x_5139:
[----:B-1----:R-:W2:Y:S01]  /*25b80*/  @P1 LDG.E R5, desc[UR60][R2.64] ;  /* 0x0000003c02051981 */ /* 0x002ea2000c1e1900 */
[----:B------:R-:W1:Y:S03]  /*25b90*/  LDC R9, c[0x0][0x448] ;  /* 0x00011200ff097b82 */ /* 0x000e660000000800 */
[----:B------:R3:W2:Y:S01]  /*25ba0*/  @P1 LDG.E R4, desc[UR60][R2.64+0x4] ;  /* 0x0000043c02041981 */ /* 0x0006a2000c1e1900 */
[----:B------:R-:W-:Y:S02]  /*25bb0*/  IMAD.SHL.U32 R25, R25, 0x80, RZ ;  /* 0x0000008019197824 */ /* 0x000fe400078e00ff */
[----:B-----5:R-:W-:Y:S02]  /*25bc0*/  IMAD.IADD R8, R8, 0x1, -R12 ;  /* 0x0000000108087824 */ /* 0x020fe400078e0a0c */
[----:B---3--:R-:W3:Y:S01]  /*25bd0*/  LDC.64 R2, c[0x0][0x9e0] ;  /* 0x00027800ff027b82 */ /* 0x008ee20000000a00 */
[----:B-1----:R-:W-:Y:S01]  /*25be0*/  ISETP.NE.AND P2, PT, R9, 0x1, PT ;  /* 0x000000010900780c */ /* 0x002fe20003f45270 */
[----:B------:R-:W-:-:S12]  /*25bf0*/  VIADD R9, R25, 0x7f ;  /* 0x0000007f19097836 */ /* 0x000fd80000000000 */
[----:B------:R-:W1:Y:S01]  /*25c00*/  @P2 LDC R10, c[0x0][0x44c] ;  /* 0x00011300ff0a2b82 */ /* 0x000e620000000800 */
[----:B---3--:R-:W-:-:S07]  /*25c10*/  ISETP.GE.AND P3, PT, R3, 0x1, PT ;  /* 0x000000010300780c */ /* 0x008fce0003f66270 */
[----:B------:R-:W3:Y:S01]  /*25c20*/  @P2 LDC R11, c[0x0][0x450] ;  /* 0x00011400ff0b2b82 */ /* 0x000ee20000000800 */
[----:B--2---:R-:W-:Y:S02]  /*25c30*/  @P1 IMAD.IADD R7, R4, 0x1, -R5 ;  /* 0x0000000104071824 */ /* 0x004fe400078e0a05 */
[----:B-1----:R-:W-:-:S05]  /*25c40*/  @P2 IMAD.HI.U32 R4, R9, R10, RZ ;  /* 0x0000000a09042227 */ /* 0x002fca00078e00ff */
[----:B---3--:R-:W-:Y:S02]  /*25c50*/  @P2 SHF.R.U32.HI R9, RZ, R11, R4 ;  /* 0x0000000bff092219 */ /* 0x008fe40000011604 */
[----:B------:R-:W-:-:S04]  /*25c60*/  IADD3 R11, R8, R7, RZ ;  /* 0x00000007080b7210 */ /* 0x000fc80007ffe0ff */
[C---:B------:R-:W-:Y:S01]  /*25c70*/  IADD3 R18, R11.reuse, 0x1, -R31 ;  /* 0x000000010b127810 */ /* 0x040fe20007ffe81f */
[----:B------:R1:W-:Y:S01]  /*25c80*/  STL [R1+0x4], R11 ;  /* 0x0000040b01007387 */ /* 0x0003e20000100800 */
[----:B------:R-:W-:-:S03]  /*25c90*/  VIADD R4, R11, 0x5f ;  /* 0x0000005f0b047836 */ /* 0x000fc60000000000 */
[----:B------:R-:W-:Y:S02]  /*25ca0*/  IMAD.IADD R9, R18, 0x1, R9 ;  /* 0x0000000112097824 */ /* 0x000fe400078e0209 */
[----:B------:R-:W-:-:S04]  /*25cb0*/  IMAD.HI R4, R4, 0x2aaaaaab, RZ ;  /* 0x2aaaaaab04047827 */ /* 0x000fc800078e02ff */
[----:B------:R-:W-:Y:S01]  /*25cc0*/  IMAD.IADD R2, R9, 0x1, R2 ;  /* 0x0000000109027824 */ /* 0x000fe200078e0202 */
[----:B------:R-:W-:-:S04]  /*25cd0*/  SHF.R.U32.HI R19, RZ, 0x1f, R4 ;  /* 0x0000001fff137819 */ /* 0x000fc80000011604 */
[----:B------:R-:W-:Y:S01]  /*25ce0*/  LEA.HI.SX32 R19, R4, R19, 0x1c ;  /* 0x0000001304137211 */ /* 0x000fe200078fe2ff */
[----:B-1----:R-:W-:Y:S06]  /*25cf0*/  @!P3 BRA `(.L_x_5140) ;  /* 0x000000000048b947 */ /* 0x002fec0003800000 */
        /* <DEDUP_REMOVED lines=11> */
.L_x_5142:
[----:B------:R-:W-:-:S13]  /*25db0*/  ISETP.NE.AND P0, PT, R3, 0x1, PT ;  /* 0x000000010300780c */ /* 0x000fda0003f05270 */
[----:B------:R-:W1:Y:S02]  /*25dc0*/  @P0 LDC.64 R4, c[0x0][0x9e8] ;  /* 0x00027a00ff040b82 */ /* 0x000e640000000a00 */
[----:B-1----:R-:W-:-:S05]  /*25dd0*/  @P0 IMAD.HI.U32 R4, R10, R4, RZ ;  /* 0x000000040a040227 */ /* 0x002fca00078e00ff */
[----:B------:R-:W-:-:S07]  /*25de0*/  @P0 SHF.R.U32.HI R10, RZ, R5, R4 ;  /* 0x00000005ff0a0219 */ /* 0x000fce0000011604 */
.L_x_5143:
[----:B------:R-:W-:Y:S05]  /*25df0*/  BSYNC B0 ;  /* 0x0000000000007941 */ /* 0x000fea0003800000 */
.L_x_5141:
[----:B------:R-:W-:-:S05]  /*25e00*/  IMAD R5, R10, R3, R3 ;  /* 0x000000030a057224 */ /* 0x000fca00078e0203 */
[----:B------:R-:W-:-:S07]  /*25e10*/  VIMNMX R2, R2, R5, PT ;  /* 0x0000000502027248 */ /* 0x000fce0003fe0100 */
.L_x_5140:
[----:B------:R-:W1:Y:S01]  /*25e20*/  @P2 LDC R10, c[0x0][0x44c] ;  /* 0x00011300ff0a2b82 */ /* 0x000e620000000800 */
[----:B------:R-:W-:Y:S01]  /*25e30*/  VIADD R2, R2, 0x5f ;  /* 0x0000005f02027836 */ /* 0x000fe20000000000 */
[----:B------:R-:W-:Y:S01]  /*25e40*/  ULDC UR4, c[0x0][0x9dc] ;  /* 0x0002770000047ab9 */ /* 0x000fe20000000800 */
[----:B------:R-:W-:Y:S02]  /*25e50*/  IMAD.MOV.U32 R4, RZ, RZ, R25 ;  /* 0x000000ffff047224 */ /* 0x000fe400078e0019 */
[----:B------:R-:W-:-:S03]  /*25e60*/  IMAD.HI R2, R2, 0x2aaaaaab, RZ ;  /* 0x2aaaaaab02027827 */ /* 0x000fc600078e02ff */
[----:B------:R-:W2:Y:S01]  /*25e70*/  @P2 LDC R5, c[0x0][0x450] ;  /* 0x00011400ff052b82 */ /* 0x000ea20000000800 */
[----:B------:R-:W-:Y:S02]  /*25e80*/  IMAD.IADD R9, R11, 0x1, -R31 ;  /* 0x000000010b097824 */ /* 0x000fe400078e0a1f */
[----:B-1----:R-:W-:-:S05]  /*25e90*/  @P2 IMAD.HI.U32 R10, R25, R10, RZ ;  /* 0x0000000a190a2227 */ /* 0x002fca00078e00ff */
[----:B--2---:R-:W-:Y:S02]  /*25ea0*/  @P2 SHF.R.U32.HI R4, RZ, R5, R10 ;  /* 0x00000005ff042219 */ /* 0x004fe4000001160a */
[----:B------:R-:W-:Y:S02]  /*25eb0*/  SHF.R.U32.HI R5, RZ, 0x1f, R2 ;  /* 0x0000001fff057819 */ /* 0x000fe40000011602 */
[----:B------:R-:W-:Y:S02]  /*25ec0*/  IADD3 R10, R9, R4, RZ ;  /* 0x00000004090a7210 */ /* 0x000fe40007ffe0ff */
[----:B------:R-:W-:-:S04]  /*25ed0*/  LEA.HI.SX32 R2, R2, R5, 0x1c ;  /* 0x0000000502027211 */ /* 0x000fc800078fe2ff */
[----:B------:R-:W-:Y:S01]  /*25ee0*/  VIMNMX R11, R19, R2, PT ;  /* 0x00000002130b7248 */ /* 0x000fe20003fe0100 */
        /* <DEDUP_REMOVED lines=12> */
.L_x_5146:
[----:B------:R-:W-:-:S13]  /*25fb0*/  ISETP.NE.AND P0, PT, R3, 0x1, PT ;  /* 0x000000010300780c */ /* 0x000fda0003f05270 */
[----:B------:R-:W1:Y:S02]  /*25fc0*/  @P0 LDC.64 R4, c[0x0][0x9e8] ;  /* 0x00027a00ff040b82 */ /* 0x000e640000000a00 */
[----:B-1----:R-:W-:-:S05]  /*25fd0*/  @P0 IMAD.HI.U32 R4, R10, R4, RZ ;  /* 0x000000040a040227 */ /* 0x002fca00078e00ff */
[----:B------:R-:W-:-:S07]  /*25fe0*/  @P0 SHF.R.U32.HI R10, RZ, R5, R4 ;  /* 0x00000005ff0a0219 */ /* 0x000fce0000011604 */
.L_x_5147:
[----:B------:R-:W-:Y:S05]  /*25ff0*/  BSYNC B0 ;  /* 0x0000000000007941 */ /* 0x000fea0003800000 */
.L_x_5145:
[----:B------:R-:W-:-:S05]  /*26000*/  IMAD R3, R10, R3, RZ ;  /* 0x000000030a037224 */ /* 0x000fca00078e02ff */
[----:B------:R-:W-:-:S07]  /*26010*/  VIMNMX R2, R2, R3, !PT ;  /* 0x0000000302027248 */ /* 0x000fce0007fe0100 */
.L_x_5144:
[----:B------:R-:W-:Y:S01]  /*26020*/  IMAD.HI R2, R2, 0x2aaaaaab, RZ ;  /* 0x2aaaaaab02027827 */ /* 0x000fe200078e02ff */
[----:B------:R-:W-:Y:S01]  /*26030*/  BSSY B0, `(.L_x_5148) ;  /* 0x0000026000007945 */ /* 0x000fe20003800000 */
[----:B------:R-:W-:Y:S02]  /*26040*/  LOP3.LUT R10, R6, 0xff, RZ, 0xc0, !PT ;  /* 0x000000ff060a7812 */ /* 0x000fe400078ec0ff */
[----:B------:R-:W-:Y:S01]  /*26050*/  SHF.R.U32.HI R6, RZ, 0x10, R6 ;  /* 0x00000010ff067819 */ /* 0x000fe20000011606 */
[----:B------:R-:W-:Y:S01]  /*26060*/  IMAD.MOV.U32 R14, RZ, RZ, RZ ;  /* 0x000000ffff0e7224 */ /* 0x000fe200078e00ff */
[----:B------:R-:W-:-:S04]  /*26070*/  SHF.R.U32.HI R3, RZ, 0x1f, R2 ;  /* 0x0000001fff037819 */ /* 0x000fc80000011602 */
[----:B------:R-:W-:-:S04]  /*26080*/  LEA.HI.SX32 R3, R2, R3, 0x1c ;  /* 0x0000000302037211 */ /* 0x000fc800078fe2ff */
[----:B------:R-:W-:-:S04]  /*26090*/  VIMNMX R4, RZ, R3, !PT ;  /* 0x00000003ff047248 */ /* 0x000fc80007fe0100 */
[----:B------:R-:W-:-:S13]  /*260a0*/  ISETP.GT.AND P0, PT, R11, R4, PT ;  /* 0x000000040b00720c */ /* 0x000fda0003f04270 */
[----:B------:R-:W-:Y:S05]  /*260b0*/  @!P0 BRA `(.L_x_5149) ;  /* 0x0000000000748947 */ /* 0x000fea0003800000 */
[----:B------:R-:W-:Y:S01]  /*260c0*/  ISETP.NE.AND P0, PT, R6, RZ, PT ;  /* 0x000000ff0600720c */ /* 0x000fe20003f05270 */
[----:B------:R-:W-:-:S03]  /*260d0*/  ULDC UR4, c[0x0][0x9f0] ;  /* 0x00027c0000047ab9 */ /* 0x000fc60000000800 */
[----:B------:R-:W-:-:S04]  /*260e0*/  SEL R5, R6, UR4, P0 ;  /* 0x0000000406057c07 */ /* 0x000fc80008000000 */
[----:B------:R-:W-:Y:S02]  /*260f0*/  IABS R13, R5 ;  /* 0x00000005000d7213 */ /* 0x000fe40000000000 */
[----:B0-----:R-:W-:Y:S02]  /*26100*/  IADD3 R12, R5, -0x1, R11 ;  /* 0xffffffff050c7810 */ /* 0x001fe40007ffe00b */
        /* <DEDUP_REMOVED lines=24> */
.L_x_5149:
[----:B------:R-:W-:Y:S05]  /*26290*/  BSYNC B0 ;  /* 0x0000000000007941 */ /* 0x000fea0003800000 */
.L_x_5148:
[-C--:B------:R-:W-:Y:S01]  /*262a0*/  IMAD R3, R10, R14.reuse, R4 ;  /* 0x0000000e0a037224 */ /* 0x080fe200078e0204 */
        /* <DEDUP_REMOVED lines=24> */
.L_x_5327:
[----:B--2---:R-:W-:Y:S02]  /*26430*/  ISETP.NE.AND P0, PT, R14, RZ, PT ;  /* 0x000000ff0e00720c */ /* 0x004fe40003f05270 */
[----:B------:R-:W-:-:S11]  /*26440*/  PLOP3.LUT P6, PT, PT, PT, PT, 0x8, 0x0 ;  /* 0x000000000000781c */ /* 0x000fd60003fce170 */
[----:B------:R-:W-:Y:S05]  /*26450*/  @P0 BRA `(.L_x_5153) ;  /* 0x00000000000c0947 */ /* 0x000fea0003800000 */
[----:B------:R-:W-:-:S03]  /*26460*/  UMOV UR4, 0xffffffff ;  /* 0xffffffff00047882 */ /* 0x000fc60000000000 */
[----:B------:R-:W-:Y:S05]  /*26470*/  BRA.DIV UR4, `(.L_x_5154) ;  /* 0x0000007604f07947 */ /* 0x000fea000b800000 */
[----:B------:R-:W-:-:S13]  /*26480*/  ELECT P6, URZ, PT ;  /* 0x00000000003f782f */ /* 0x000fda00038c0000 */
.L_x_5153:
        /* <DEDUP_REMOVED lines=9> */
.L_x_5330:
[----:B------:R-:W-:Y:S05]  /*26520*/  BSYNC B1 ;  /* 0x0000000000017941 */ /* 0x000fea0003800000 */
.L_x_5155:
[----:B------:R-:W-:Y:S04]  /*26530*/  BSSY B1, `(.L_x_5157) ;  /* 0x000008b000017945 */ /* 0x000fe80003800000 */
[----:B------:R-:W-:Y:S05]  /*26540*/  @!P6 BRA `(.L_x_5158) ;  /* 0x000000080024e947 */ /* 0x000fea0003800000 */
[----:B0-----:R-:W-:Y:S01]  /*26550*/  IMAD R12, R28, 0x8, R17 ;  /* 0x000000081c0c7824 */ /* 0x001fe200078e0211 */
[----:B------:R-:W-:Y:S01]  /*26560*/  SHF.L.U32 R11, R30, 0x1f, RZ ;  /* 0x0000001f1e0b7819 */ /* 0x000fe200000006ff */
[----:B------:R-:W0:Y:S01]  /*26570*/  S2R R3, SR_TID.X ;  /* 0x0000000000037919 */ /* 0x000e220000002100 */
[----:B------:R-:W-:Y:S02]  /*26580*/  BSSY B2, `(.L_x_5159) ;  /* 0x0000005000027945 */ /* 0x000fe40003800000 */
[----:B------:R-:W2:Y:S01]  /*26590*/  SYNCS.PHASECHK.TRANS64.TRYWAIT P0, [R12+URZ+0x308a0], R11 ;  /* 0x0308a00b0c0075a7 */ /* 0x000ea2000800017f */
[----:B0-----:R-:W-:-:S04]  /*265a0*/  LOP3.LUT R3, R3, 0x7f, RZ, 0xc0, !PT ;  /* 0x0000007f03037812 */ /* 0x001fc800078ec0ff */
[----:B------:R-:W-:Y:S01]  /*265b0*/  ISETP.NE.AND P1, PT, R3, RZ, PT ;  /* 0x000000ff0300720c */ /* 0x000fe20003f25270 */
[----:B--2---:R-:W-:-:S12]  /*265c0*/  @!P0 BRA `(.L_x_5160) ;  /* 0x0000007400d08947 */ /* 0x004fd80003800000 */
.L_x_5331:
[----:B------:R-:W-:Y:S05]  /*265d0*/  BSYNC B2 ;  /* 0x0000000000027941 */ /* 0x000fea0003800000 */
.L_x_5159:
[----:B------:R-:W-:Y:S04]  /*265e0*/  BSSY B2, `(.L_x_5161) ;  /* 0x0000009000027945 */ /* 0x000fe80003800000 */
        /* <DEDUP_REMOVED lines=8> */
.L_x_5162:
[----:B------:R-:W-:Y:S05]  /*26670*/  BSYNC B2 ;  /* 0x0000000000027941 */ /* 0x000fea0003800000 */
.L_x_5161:
[----:B------:R-:W-:Y:S01]  /*26680*/  MOV R22, RZ ;  /* 0x000000ff00167202 */ /* 0x000fe20000000f00 */
[----:B------:R-:W-:Y:S01]  /*26690*/  IMAD R7, R2, 0x60, R0 ;  /* 0x0000006002077824 */ /* 0x000fe200078e0200 */
[----:B------:R-:W-:Y:S01]  /*266a0*/  UIADD3 UR4, UP0, UR36, 0x570, URZ ;  /* 0x0000057024047890 */ /* 0x000fe2000ff1e03f */
[----:B-1----:R-:W-:Y:S01]  /*266b0*/  IMAD R8, R28, 0x9000, R17 ;  /* 0x000090001c087824 */ /* 0x002fe200078e0211 */
[----:B------:R-:W-:Y:S01]  /*266c0*/  R2UR UR10, R22 ;  /* 0x00000000160a72ca */ /* 0x000fe200000e0000 */
[----:B------:R-:W-:Y:S01]  /*266d0*/  VIADD R7, R7, 0xffffffa0 ;  /* 0xffffffa007077836 */ /* 0x000fe20000000000 */
[----:B------:R-:W-:Y:S01]  /*266e0*/  PLOP3.LUT P0, PT, PT, PT, PT, 0x80, 0x0 ;  /* 0x000000000000781c */ /* 0x000fe20003f0f070 */
[----:B------:R-:W-:Y:S01]  /*266f0*/  VIADD R3, R12, 0x30890 ;  /* 0x000308900c037836 */ /* 0x000fe20000000000 */
[----:B------:R-:W-:Y:S01]  /*26700*/  UIADD3.X UR5, URZ, UR37, URZ, UP0, !UPT ;  /* 0x000000253f057290 */ /* 0x000fe200087fe43f */
[----:B------:R-:W-:Y:S01]  /*26710*/  VIADD R13, R8, 0x1e400 ;  /* 0x0001e400080d7836 */ /* 0x000fe20000000000 */
[----:B------:R-:W-:Y:S01]  /*26720*/  UMOV UR6, 0x0 ;  /* 0x0000000000067882 */ /* 0x000fe20000000000 */
[----:B------:R-:W-:-:S09]  /*26730*/  UMOV UR7, 0x12f00000 ;  /* 0x12f0000000077882 */ /* 0x000fd20000000000 */
.L_x_5163:
        /* <DEDUP_REMOVED lines=16> */
.L_x_5164:
        /* <DEDUP_REMOVED lines=16> */
.L_x_5165:
        /* <DEDUP_REMOVED lines=13> */
.L_x_5332:
[----:B------:R-:W-:Y:S05]  /*26a10*/  BSYNC B2 ;  /* 0x0000000000027941 */ /* 0x000fea0003800000 */
.L_x_5166:
        /* <DEDUP_REMOVED lines=11> */
.L_x_5169:
[----:B------:R-:W-:Y:S05]  /*26ad0*/  BSYNC B2 ;  /* 0x0000000000027941 */ /* 0x000fea0003800000 */
.L_x_5168:
        /* <DEDUP_REMOVED lines=8> */
.L_x_5170:
        /* <DEDUP_REMOVED lines=15> */
.L_x_5171:
        /* <DEDUP_REMOVED lines=15> */
.L_x_5172:
        /* <DEDUP_REMOVED lines=10> */
.L_x_5158:
[----:B------:R-:W-:Y:S05]  /*26de0*/  BSYNC B1 ;  /* 0x0000000000017941 */ /* 0x000fea0003800000 */
.L_x_5157:
[----:B-1----:R-:W-:Y:S01]  /*26df0*/  VIADD R8, R2, 0xfffffffe ;  /* 0xfffffffe02087836 */ /* 0x002fe20000000000 */
        /* <DEDUP_REMOVED lines=8> */
.L_x_5189:
        /* <DEDUP_REMOVED lines=11> */
.L_x_5333:
[----:B------:R-:W-:Y:S05]  /*26f30*/  BSYNC B2 ;  /* 0x0000000000027941 */ /* 0x000fea0003800000 */
.L_x_5175:
        /* <DEDUP_REMOVED lines=9> */
.L_x_5178:
[----:B------:R-:W-:Y:S05]  /*26fd0*/  BSYNC B2 ;  /* 0x0000000000027941 */ /* 0x000fea0003800000 */
.L_x_5177:
[----:B------:R-:W-:Y:S01]  /*26fe0*/  IMAD.MOV.U32 R14, RZ, RZ, RZ ;  /* 0x000000ffff0e7224 */ /* 0x000fe200078e00ff */
[----:B------:R-:W-:Y:S01]  /*26ff0*/  UIADD3 UR4, UP0, UR36, 0x570, URZ ;  /* 0x0000057024047890 */ /* 0x000fe2000ff1e03f */
[----:B------:R-:W-:Y:S01]  /*27000*/  IMAD R11, R28, 0x9000, R17 ;  /* 0x000090001c0b7824 */ /* 0x000fe200078e0211 */
        /* <DEDUP_REMOVED lines=8> */
.L_x_5179:
        /* <DEDUP_REMOVED lines=16> */
.L_x_5180:
        /* <DEDUP_REMOVED lines=16> */
.L_x_5181:
        /* <DEDUP_REMOVED lines=13> */
.L_x_5334:
[----:B------:R-:W-:Y:S05]  /*27360*/  BSYNC B2 ;  /* 0x0000000000027941 */ /* 0x000fea0003800000 */
.L_x_5182:
[----:B------:R-:W-:Y:S01]  /*27370*/  BSSY B2, `(.L_x_5184) ;  /* 0x000000b000027945 */ /* 0x000fe20003800000 */
[----:B------:R-:W-:Y:S01]  /*27380*/  IMAD.MOV.U32 R2, RZ, RZ, 0x0 ;  /* 0x00000000ff027424 */ /* 0x000fe200078e00ff */
[----:B01----:R-:W-:Y:S02]  /*27390*/  MOV R3, 0x12f00000 ;  /* 0x12f0000000037802 */ /* 0x003fe40000000f00 */
[----:B------:R-:W-:Y:S05]  /*273a0*/  @P2 BRA `(.L_x_5185) ;  /* 0x00000000001c2947 */ /* 0x000fea0003800000 */
[----:B------:R-:W0:Y:S01]  /*273b0*/  S2R R21, SR_TID.X ;  /* 0x0000000000157919 */ /* 0x000e220000002100 */
[----:B------:R-:W-:-:S04]  /*273c0*/  IMAD.MOV.U32 R13, RZ, RZ, 0x9000 ;  /* 0x00009000ff0d7424 */ /* 0x000fc800078e00ff */
[----:B------:R1:W-:Y:S01]  /*273d0*/  SYNCS.ARRIVE.TRANS64 RZ, [R7+URZ+0x308b0], R13 ;  /* 0x0308b00d07ff79a7 */ /* 0x0003e2000800003f */
[----:B0-----:R-:W-:-:S04]  /*273e0*/  LOP3.LUT R21, R21, 0x1f, RZ, 0xc0, !PT ;  /* 0x0000001f15157812 */ /* 0x001fc800078ec0ff */
[----:B------:R-:W-:-:S13]  /*273f0*/  ISETP.NE.AND P1, PT, R21, RZ, PT ;  /* 0x000000ff1500720c */ /* 0x000fda0003f25270 */
[----:B-1----:R-:W-:Y:S05]  /*27400*/  @!P1 BRA `(.L_x_5185) ;  /* 0x0000000000049947 */ /* 0x002fea0003800000 */
[----:B------:R-:W-:Y:S01]  /*27410*/  BPT.TRAP 0x1 ;  /* 0x000000040000795c */ /* 0x000fe20000300000 */
.L_x_5185:
[----:B------:R-:W-:Y:S05]  /*27420*/  BSYNC B2 ;  /* 0x0000000000027941 */ /* 0x000fea0003800000 */
.L_x_5184:
[----:B------:R-:W-:Y:S01]  /*27430*/  R2UR UR10, R14 ;  /* 0x000000000e0a72ca */ /* 0x000fe200000e0000 */
[----:B------:R-:W-:Y:S01]  /*27440*/  UIADD3 UR4, UP0, UR36, 0x670, URZ ;  /* 0x0000067024047890 */ /* 0x000fe2000ff1e03f */
[----:B------:R-:W-:Y:S01]  /*27450*/  R2UR UR6, R2 ;  /* 0x00000000020672ca */ /* 0x000fe200000e0000 */
[----:B------:R-:W-:Y:S01]  /*27460*/  VIADD R7, R7, 0x308b0 ;  /* 0x000308b007077836 */ /* 0x000fe20000000000 */
[----:B------:R-:W-:Y:S01]  /*27470*/  R2UR UR7, R3 ;  /* 0x00000000030772ca */ /* 0x000fe200000e0000 */
[----:B------:R-:W-:Y:S01]  /*27480*/  VIADD R13, R11, 0x400 ;  /* 0x000004000b0d7836 */ /* 0x000fe20000000000 */
[----:B------:R-:W-:Y:S01]  /*27490*/  PLOP3.LUT P1, PT, PT, PT, PT, 0x80, 0x0 ;  /* 0x000000000000781c */ /* 0x000fe20003f2f070 */
[----:B------:R-:W-:-:S12]  /*274a0*/  UIADD3.X UR5, URZ, UR37, URZ, UP0, !UPT ;  /* 0x000000253f057290 */ /* 0x000fd800087fe43f */
.L_x_5186:
        /* <DEDUP_REMOVED lines=15> */
.L_x_5187:
        /* <DEDUP_REMOVED lines=15> */
.L_x_5188:
        /* <DEDUP_REMOVED lines=10> */
.L_x_5174:
[----:B------:R-:W-:Y:S05]  /*27730*/  BSYNC B1 ;  /* 0x0000000000017941 */ /* 0x000fea0003800000 */
.L_x_5173:
        /* <DEDUP_REMOVED lines=8> */
.L_x_5151:
[----:B------:R-:W-:Y:S05]  /*277c0*/  BSYNC B0 ;  /* 0x0000000000007941 */ /* 0x000fea0003800000 */
.L_x_5150:
[----:B------:R-:W1:Y:S01]  /*277d0*/  LDC R0, c[0x0][0x448] ;  /* 0x00011200ff007b82 */ /* 0x000e620000000800 */
[----:B------:R-:W-:Y:S01]  /*277e0*/  VIADD R5, R25, 0x7f ;  /* 0x0000007f19057836 */ /* 0x000fe20000000000 */
[----:B------:R-:W-:Y:S06]  /*277f0*/  @!P0 WARPSYNC.ALL ;  /* 0x0000000000008948 */ /* 0x000fec0003800000 */
[----:B------:R-:W2:Y:S08]  /*27800*/  LDC.64 R2, c[0x0][0x9e0] ;  /* 0x00027800ff027b82 */ /* 0x000eb00000000a00 */
[----:B------:R-:W-:Y:S01]  /*27810*/  @!P0 BAR.SYNC.DEFER_BLOCKING 0xc, 0x180 ;  /* 0x0306000000008b1d */ /* 0x000fe20000010000 */
[----:B-1----:R-:W-:-:S02]  /*27820*/  ISETP.NE.AND P1, PT, R0, 0x1, PT ;  /* 0x000000010000780c */ /* 0x002fc40003f25270 */
[----:B--2---:R-:W-:-:S11]  /*27830*/  ISETP.GE.AND P2, PT, R3, 0x1, PT ;  /* 0x000000010300780c */ /* 0x004fd60003f46270 */
[----:B------:R-:W1:Y:S08]  /*27840*/  @P1 LDC R4, c[0x0][0x44c] ;  /* 0x00011300ff041b82 */ /* 0x000e700000000800 */
[----:B------:R-:W2:Y:S01]  /*27850*/  @P1 LDC R0, c[0x0][0x450] ;  /* 0x00011400ff001b82 */ /* 0x000ea20000000800 */
[----:B-1----:R-:W-:-:S05]  /*27860*/  @P1 IMAD.HI.U32 R7, R5, R4, RZ ;  /* 0x0000000405071227 */ /* 0x002fca00078e00ff */
[----:B--2---:R-:W-:-:S04]  /*27870*/  @P1 SHF.R.U32.HI R5, RZ, R0, R7 ;  /* 0x00000000ff051219 */ /* 0x004fc80000011607 */
[----:B------:R-:W-:-:S05]  /*27880*/  IADD3 R7, R18, R5, RZ ;  /* 0x0000000512077210 */ /* 0x000fca0007ffe0ff */
        /* <DEDUP_REMOVED lines=13> */
.L_x_5192:
[----:B------:R-:W-:-:S13]  /*27960*/  ISETP.NE.AND P0, PT, R3, 0x1, PT ;  /* 0x000000010300780c */ /* 0x000fda0003f05270 */
[----:B------:R-:W1:Y:S02]  /*27970*/  @P0 LDC.64 R4, c[0x0][0x9e8] ;  /* 0x00027a00ff040b82 */ /* 0x000e640000000a00 */
[----:B-1----:R-:W-:-:S05]  /*27980*/  @P0 IMAD.HI.U32 R4, R0, R4, RZ ;  /* 0x0000000400040227 */ /* 0x002fca00078e00ff */
[----:B------:R-:W-:-:S07]  /*27990*/  @P0 SHF.R.U32.HI R0, RZ, R5, R4 ;  /* 0x00000005ff000219 */ /* 0x000fce0000011604 */
.L_x_5193:
[----:B------:R-:W-:Y:S05]  /*279a0*/  BSYNC B0 ;  /* 0x0000000000007941 */ /* 0x000fea0003800000 */
.L_x_5191:
[----:B------:R-:W-:-:S05]  /*279b0*/  IMAD R5, R0, R3, R3 ;  /* 0x0000000300057224 */ /* 0x000fca00078e0203 */
[----:B------:R-:W-:-:S07]  /*279c0*/  VIMNMX R2, R2, R5, PT ;  /* 0x0000000502027248 */ /* 0x000fce0003fe0100 */
.L_x_5190:
[----:B------:R-:W1:Y:S01]  /*279d0*/  @P1 LDC R0, c[0x0][0x44c] ;  /* 0x00011300ff001b82 */ /* 0x000e620000000800 */
[----:B------:R-:W-:Y:S01]  /*279e0*/  VIADD R2, R2, 0x5f ;  /* 0x0000005f02027836 */ /* 0x000fe20000000000 */
[----:B------:R-:W-:-:S03]  /*279f0*/  ULDC UR4, c[0x0][0x9dc] ;  /* 0x0002770000047ab9 */ /* 0x000fc60000000800 */
[----:B------:R-:W-:-:S03]  /*27a00*/  IMAD.HI R2, R2, 0x2aaaaaab, RZ ;  /* 0x2aaaaaab02027827 */ /* 0x000fc600078e02ff */
[----:B------:R-:W2:Y:S01]  /*27a10*/  @P1 LDC R5, c[0x0][0x450] ;  /* 0x00011400ff051b82 */ /* 0x000ea20000000800 */
[----:B-1----:R-:W-:-:S04]  /*27a20*/  @P1 IMAD.HI.U32 R4, R25, R0, RZ ;  /* 0x0000000019041227 */ /* 0x002fc800078e00ff */
[----:B------:R-:W-:Y:S01]  /*27a30*/  IMAD.MOV.U32 R0, RZ, RZ, R25 ;  /* 0x000000ffff007224 */ /* 0x000fe200078e0019 */
[----:B--2---:R-:W-:Y:S02]  /*27a40*/  @P1 SHF.R.U32.HI R0, RZ, R5, R4 ;  /* 0x00000005ff001219 */ /* 0x004fe40000011604 */
[----:B------:R-:W-:-:S03]  /*27a50*/  SHF.R.U32.HI R5, RZ, 0x1f, R2 ;  /* 0x0000001fff057819 */ /* 0x000fc60000011602 */
[----:B------:R-:W-:Y:S01]  /*27a60*/  IMAD.IADD R9, R9, 0x1, R0 ;  /* 0x0000000109097824 */ /* 0x000fe200078e0200 */
[----:B------:R-:W-:-:S03]  /*27a70*/  LEA.HI.SX32 R2, R2, R5, 0x1c ;  /* 0x0000000502027211 */ /* 0x000fc600078fe2ff */
[----:B------:R-:W-:Y:S01]  /*27a80*/  VIADD R0, R9, -UR4 ;  /* 0x8000000409007c36 */ /* 0x000fe20008000000 */
[----:B------:R-:W-:Y:S01]  /*27a90*/  VIMNMX R19, R19, R2, PT ;  /* 0x0000000213137248 */ /* 0x000fe20003fe0100 */
        /* <DEDUP_REMOVED lines=11> */
.L_x_5196:
[----:B------:R-:W-:-:S13]  /*27b50*/  ISETP.NE.AND P0, PT, R3, 0x1, PT ;  /* 0x000000010300780c */ /* 0x000fda0003f05270 */
[----:B------:R-:W1:Y:S02]  /*27b60*/  @P0 LDC.64 R4, c[0x0][0x9e8] ;  /* 0x00027a00ff040b82 */ /* 0x000e640000000a00 */
[----:B-1----:R-:W-:-:S05]  /*27b70*/  @P0 IMAD.HI.U32 R4, R9, R4, RZ ;  /* 0x0000000409040227 */ /* 0x002fca00078e00ff */
[----:B------:R-:W-:-:S07]  /*27b80*/  @P0 SHF.R.U32.HI R9, RZ, R5, R4 ;  /* 0x00000005ff090219 */ /* 0x000fce0000011604 */
.L_x_5197:
[----:B------:R-:W-:Y:S05]  /*27b90*/  BSYNC B0 ;  /* 0x0000000000007941 */ /* 0x000fea0003800000 */
.L_x_5195:
[----:B------:R-:W-:-:S05]  /*27ba0*/  IMAD R3, R9, R3, RZ ;  /* 0x0000000309037224 */ /* 0x000fca00078e02ff */
[----:B------:R-:W-:-:S07]  /*27bb0*/  VIMNMX R0, R0, R3, !PT ;  /* 0x0000000300007248 */ /* 0x000fce0007fe0100 */
.L_x_5194:
[----:B------:R-:W-:Y:S01]  /*27bc0*/  ISETP.NE.AND P1, PT, R6, RZ, PT ;  /* 0x000000ff0600720c */ /* 0x000fe20003f25270 */
[----:B------:R-:W-:Y:S01]  /*27bd0*/  IMAD.HI R0, R0, 0x2aaaaaab, RZ ;  /* 0x2aaaaaab00007827 */ /* 0x000fe200078e02ff */
[----:B------:R-:W-:Y:S04]  /*27be0*/  BSSY B0, `(.L_x_5198) ;  /* 0x0000023000007945 */ /* 0x000fe80003800000 */
[----:B------:R-:W-:-:S04]  /*27bf0*/  SHF.R.U32.HI R3, RZ, 0x1f, R0 ;  /* 0x0000001fff037819 */ /* 0x000fc80000011600 */
[----:B------:R-:W-:Y:S01]  /*27c00*/  LEA.HI.SX32 R0, R0, R3, 0x1c ;  /* 0x0000000300007211 */ /* 0x000fe200078fe2ff */
[----:B------:R-:W-:Y:S02]  /*27c10*/  IMAD.MOV.U32 R3, RZ, RZ, RZ ;  /* 0x000000ffff037224 */ /* 0x000fe400078e00ff */
[----:B------:R-:W1:Y:S01]  /*27c20*/  @!P1 LDC R6, c[0x0][0x9f0] ;  /* 0x00027c00ff069b82 */ /* 0x000e620000000800 */
[----:B------:R-:W-:-:S04]  /*27c30*/  VIMNMX R0, RZ, R0, !PT ;  /* 0x00000000ff007248 */ /* 0x000fc80007fe0100 */
[----:B------:R-:W-:-:S13]  /*27c40*/  ISETP.GT.AND P0, PT, R19, R0, PT ;  /* 0x000000001300720c */ /* 0x000fda0003f04270 */
[----:B------:R-:W-:Y:S05]  /*27c50*/  @!P0 BRA `(.L_x_5199) ;  /* 0x00000000006c8947 */ /* 0x000fea0003800000 */
[-C--:B-1----:R-:W-:Y:S01]  /*27c60*/  IABS R4, R6.reuse ;  /* 0x0000000600047213 */ /* 0x082fe20000000000 */
[----:B------:R-:W-:Y:S01]  /*27c70*/  IMAD.MOV.U32 R2, RZ, RZ, RZ ;  /* 0x000000ffff027224 */ /* 0x000fe200078e00ff */
[----:B------:R-:W-:Y:S02]  /*27c80*/  IABS R8, R6 ;  /* 0x0000000600087213 */ /* 0x000fe40000000000 */
[----:B------:R-:W1:Y:S08]  /*27c90*/  I2F.RP R5, R4 ;  /* 0x0000000400057306 */ /* 0x000e700000209400 */
[----:B-1----:R-:W1:Y:S02]  /*27ca0*/  MUFU.RCP R5, R5 ;  /* 0x0000000500057308 */ /* 0x002e640000001000 */
[----:B-1----:R-:W-:-:S06]  /*27cb0*/  IADD3 R7, R5, 0xffffffe, RZ ;  /* 0x0ffffffe05077810 */ /* 0x002fcc0007ffe0ff */
[----:B------:R1:W2:Y:S02]  /*27cc0*/  F2I.FTZ.U32.TRUNC.NTZ R3, R7 ;  /* 0x0000000700037305 */ /* 0x0002a4000021f000 */
[----:B-1----:R-:W-:Y:S02]  /*27cd0*/  IMAD.MOV R7, RZ, RZ, -R8 ;  /* 0x000000ffff077224 */ /* 0x002fe400078e0a08 */
[----:B--2---:R-:W-:-:S04]  /*27ce0*/  IMAD.MOV R9, RZ, RZ, -R3 ;  /* 0x000000ffff097224 */ /* 0x004fc800078e0a03 */
        /* <DEDUP_REMOVED lines=16> */
[----:B------:R-:W-:-:S04]  /*27df0*/  @!P1 LOP3.LUT R2, RZ, R6, RZ, 0x33, !PT ;  /* 0x00000006ff029212 */ /* 0x000fc800078e33ff */
[----:B------:R-:W-:-:S07]  /*27e00*/  MOV R3, R2 ;  /* 0x0000000200037202 */ /* 0x000fce0000000f00 */
.L_x_5199:
[----:B------:R-:W-:Y:S05]  /*27e10*/  BSYNC B0 ;  /* 0x0000000000007941 */ /* 0x000fea0003800000 */
.L_x_5198:
[-C--:B------:R-:W-:Y:S01]  /*27e20*/  IMAD R0, R10, R3.reuse, R0 ;  /* 0x000000030a007224 */ /* 0x080fe200078e0200 */
        /* <DEDUP_REMOVED lines=13> */
[----:B------:R-:W2:Y:S02]  /*27f00*/  FLO.U32 R0, UR4 ;  /* 0x0000000400007d00 */ /* 0x000ea400080e0000 */
[----:B--2---:R-:W-:-:S06]  /*27f10*/  ISETP.EQ.U32.AND P0, PT, R0, R5, PT ;  /* 0x000000050000720c */ /* 0x004fcc0003f02070 */
[----:B------:R-:W3:Y:S07]  /*27f20*/  POPC R5, UR4 ;  /* 0x0000000400057d09 */ /* 0x000eee0008000000 */
[----:B---3--:R-:W2:Y:S01]  /*27f30*/  @P0 ATOMG.E.ADD.STRONG.GPU PT, R3, desc[UR60][R2.64], R5 ;  /* 0x00000005020309a8 */ /* 0x008ea200081ee1fc */
[----:B------:R-:W3:Y:S02]  /*27f40*/  S2R R4, SR_LTMASK ;  /* 0x0000000000047919 */ /* 0x000ee40000003900 */
[----:B---3--:R-:W-:-:S04]  /*27f50*/  LOP3.LUT R4, R4, UR4, RZ, 0xc0, !PT ;  /* 0x0000000404047c12 */ /* 0x008fc8000f8ec0ff */
[----:B------:R-:W3:Y:S01]  /*27f60*/  POPC R7, R4 ;  /* 0x0000000400077309 */ /* 0x000ee20000000000 */
[----:B--2---:R-:W3:Y:S02]  /*27f70*/  SHFL.IDX PT, R0, R3, R0, 0x1f ;  /* 0x00001f0003007589 */ /* 0x004ee400000e0000 */
[----:B---3--:R-:W-:Y:S01]  /*27f80*/  IADD3 R24, R0, UR38, R7 ;  /* 0x0000002600187c10 */ /* 0x008fe2000fffe007 */
[----:B------:R-:W-:Y:S06]  /*27f90*/  BRA `(.L_x_5202) ;  /* 0x0000003400447947 */ /* 0x000fec0003800000 */
.L_x_5201:
        /* <DEDUP_REMOVED lines=9> */
[----:B0-----:R-:W-:Y:S01]  /*28030*/  MOV R12, 0x1 ;  /* 0x00000001000c7802 */ /* 0x001fe20000000f00 */
[----:B------:R-:W0:Y:S01]  /*28040*/  LDC.64 R2, c[0x4][R2] ;  /* 0x0100000002027b82 */ /* 0x000e220000000a00 */
[----:B------:R-:W-:Y:S02]  /*28050*/  IMAD.U32 R5, RZ, RZ, UR7 ;  /* 0x00000007ff057e24 */ /* 0x000fe4000f8e00ff */
[----:B-1----:R-:W-:Y:S02]  /*28060*/  IMAD.U32 R6, RZ, RZ, UR8 ;  /* 0x00000008ff067e24 */ /* 0x002fe4000f8e00ff */
[----:B------:R-:W-:-:S02]  /*28070*/  IMAD.U32 R7, RZ, RZ, UR9 ;  /* 0x00000009ff077e24 */ /* 0x000fc4000f8e00ff */
[----:B------:R-:W-:Y:S02]  /*28080*/  IMAD.U32 R10, RZ, RZ, UR4 ;  /* 0x00000004ff0a7e24 */ /* 0x000fe4000f8e00ff */
[----:B------:R-:W-:Y:S02]  /*28090*/  IMAD.U32 R11, RZ, RZ, UR5 ;  /* 0x00000005ff0b7e24 */ /* 0x000fe4000f8e00ff */
[----:B------:R-:W-:Y:S02]  /*280a0*/  IMAD.MOV.U32 R8, RZ, RZ, 0x70 ;  /* 0x00000070ff087424 */ /* 0x000fe400078e00ff */
[----:B------:R-:W-:-:S07]  /*280b0*/  IMAD.MOV.U32 R13, RZ, RZ, RZ ;  /* 0x000000ffff0d7224 */ /* 0x000fce00078e00ff */
[----:B------:R-:W-:-:S07]  /*280c0*/  LEPC R20, `(.L_x_5204) ;  /* 0x000000001014794e */ /* 0x000fce0000000000 */
[----:B0-----:R-:W-:Y:S05]  /*280d0*/  CALL.ABS.NOINC R2 ;  /* 0x0000000002007343 */ /* 0x001fea0003c00000 */
.L_x_5204:
[----:B------:R-:W-:Y:S05]  /*280e0*/  BSYNC B6 ;  /* 0x0000000000067941 */ /* 0x000fea0003800000 */
.L_x_5203:
        /* <DEDUP_REMOVED lines=10> */
[----:B------:R-:W-:Y:S01]  /*28190*/  MOV R8, 0x70 ;  /* 0x0000007000087802 */ /* 0x000fe20000000f00 */
[----:B------:R-:W-:Y:S02]  /*281a0*/  IMAD.U32 R5, RZ, RZ, UR7 ;  /* 0x00000007ff057e24 */ /* 0x000fe4000f8e00ff */
[----:B-1----:R-:W-:Y:S02]  /*281b0*/  IMAD.U32 R6, RZ, RZ, UR8 ;  /* 0x00000008ff067e24 */ /* 0x002fe4000f8e00ff */
[----:B------:R-:W-:-:S02]  /*281c0*/  IMAD.U32 R7, RZ, RZ, UR9 ;  /* 0x00000009ff077e24 */ /* 0x000fc4000f8e00ff */
[----:B------:R-:W-:Y:S02]  /*281d0*/  IMAD.U32 R10, RZ, RZ, UR4 ;  /* 0x00000004ff0a7e24 */ /* 0x000fe4000f8e00ff */
[----:B------:R-:W-:Y:S02]  /*281e0*/  IMAD.U32 R11, RZ, RZ, UR5 ;  /* 0x00000005ff0b7e24 */ /* 0x000fe4000f8e00ff */
[----:B0-----:R-:W-:Y:S02]  /*281f0*/  IMAD.MOV.U32 R12, RZ, RZ, 0x1 ;  /* 0x00000001ff0c7424 */ /* 0x001fe400078e00ff */
[----:B--2---:R-:W-:-:S07]  /*28200*/  IMAD.MOV.U32 R13, RZ, RZ, RZ ;  /* 0x000000ffff0d7224 */ /* 0x004fce00078e00ff */
[----:B------:R-:W-:-:S07]  /*28210*/  LEPC R20, `(.L_x_5207) ;  /* 0x000000001014794e */ /* 0x000fce0000000000 */
[----:B---3--:R-:W-:Y:S05]  /*28220*/  CALL.ABS.NOINC R2 ;  /* 0x0000000002007343 */ /* 0x008fea0003c00000 */
.L_x_5207:
[----:B------:R0:W1:Y:S01]  /*28230*/  LDC.64 R2, c[0x4][R18] ;  /* 0x0100000012027b82 */ /* 0x0000620000000a00 */
[----:B------:R-:W-:Y:S01]  /*28240*/  ULDC.64 UR4, c[0x4][0x138] ;  /* 0x01004e0000047ab9 */ /* 0x000fe20000000a00 */
[----:B------:R-:W-:Y:S01]  /*28250*/  ULDC.64 UR6, c[0x4][0x140] ;  /* 0x0100500000067ab9 */ /* 0x000fe20000000a00 */
[----:B------:R-:W-:Y:S01]  /*28260*/  ULDC.64 UR8, c[0x4][0x80] ;  /* 0x0100200000087ab9 */ /* 0x000fe20000000a00 */
[----:B------:R-:W-:Y:S01]  /*28270*/  IMAD.U32 R4, RZ, RZ, UR4 ;  /* 0x00000004ff047e24 */ /* 0x000fe2000f8e00ff */
[----:B------:R-:W-:Y:S01]  /*28280*/  MOV R8, 0x70 ;  /* 0x0000007000087802 */ /* 0x000fe20000000f00 */
[----:B------:R-:W-:Y:S02]  /*28290*/  IMAD.U32 R5, RZ, RZ, UR5 ;  /* 0x00000005ff057e24 */ /* 0x000fe4000f8e00ff */
[----:B------:R-:W-:Y:S02]  /*282a0*/  IMAD.U32 R6, RZ, RZ, UR6 ;  /* 0x00000006ff067e24 */ /* 0x000fe4000f8e00ff */
[----:B------:R-:W-:-:S02]  /*282b0*/  IMAD.U32 R7, RZ, RZ, UR7 ;  /* 0x00000007ff077e24 */ /* 0x000fc4000f8e00ff */
[----:B------:R-:W-:Y:S02]  /*282c0*/  IMAD.U32 R10, RZ, RZ, UR8 ;  /* 0x00000008ff0a7e24 */ /* 0x000fe4000f8e00ff */
[----:B------:R-:W-:Y:S02]  /*282d0*/  IMAD.U32 R11, RZ, RZ, UR9 ;  /* 0x00000009ff0b7e24 */ /* 0x000fe4000f8e00ff */
[----:B------:R-:W-:Y:S02]  /*282e0*/  IMAD.MOV.U32 R12, RZ, RZ, 0x1 ;  /* 0x00000001ff0c7424 */ /* 0x000fe400078e00ff */
[----:B0-----:R-:W-:-:S07]  /*282f0*/  IMAD.MOV.U32 R13, RZ, RZ, RZ ;  /* 0x000000ffff0d7224 */ /* 0x001fce00078e00ff */
[----:B------:R-:W-:-:S07]  /*28300*/  LEPC R20, `(.L_x_5206) ;  /* 0x000000001014794e */ /* 0x000fce0000000000 */
[----:B-1----:R-:W-:Y:S05]  /*28310*/  CALL.ABS.NOINC R2 ;  /* 0x0000000002007343 */ /* 0x002fea0003c00000 */
.L_x_5206:
[----:B------:R-:W-:Y:S05]  /*28320*/  BSYNC B6 ;  /* 0x0000000000067941 */ /* 0x000fea0003800000 */
.L_x_5205:
[----:B------:R-:W-:Y:S01]  /*28330*/  ULDC.64 UR4, c[0x0][0x9f8] ;  /* 0x00027e0000047ab9 */ /* 0x000fe20000000a00 */
[----:B------:R-:W2:Y:S01]  /*28340*/  LDL R20, [R1+0x4] ;  /* 0x0000040001147983 */ /* 0x000ea20000100800 */
[----:B------:R-:W-:-:S03]  /*28350*/  ISETP.NE.U32.AND P0, PT, RZ, UR4, PT ;  /* 0x00000004ff007c0c */ /* 0x000fc6000bf05070 */
[----:B------:R-:W3:Y:S01]  /*28360*/  LDL R19, [R1+0xc] ;  /* 0x00000c0001137983 */ /* 0x000ee20000100800 */
[----:B------:R-:W-:Y:S01]  /*28370*/  ISETP.NE.AND.EX P0, PT, RZ, UR5, PT, P0 ;  /* 0x00000005ff007c0c */ /* 0x000fe2000bf05300 */
[----:B------:R-:W-:Y:S01]  /*28380*/  IMAD.MOV.U32 R32, RZ, RZ, R27 ;  /* 0x000000ffff207224 */ /* 0x000fe200078e001b */
[----:B------:R-:W4:Y:S01]  /*28390*/  LDC R0, c[0x0][0x430] ;  /* 0x00010c00ff007b82 */ /* 0x000f220000000800 */
[----:B------:R-:W0:Y:S01]  /*283a0*/  S2R R18, SR_TID.X ;  /* 0x0000000000127919 */ /* 0x000e220000002100 */
[----:B------:R-:W-:Y:S01]  /*283b0*/  VIADD R22, R22, 0xffffffff ;  /* 0xffffffff16167836 */ /* 0x000fe20000000000 */
[----:B------:R-:W-:Y:S01]  /*283c0*/  LOP3.LUT R16, R16, 0xfffffff7, RZ, 0xc0, !PT ;  /* 0xfffffff710107812 */ /* 0x000fe200078ec0ff */
[----:B------:R-:W-:-:S07]  /*283d0*/  ULDC UR4, c[0x0][0x2f4] ;  /* 0x0000bd0000047ab9 */ /* 0x000fce0000000800 */
[----:B------:R-:W1:Y:S01]  /*283e0*/  @P0 LDC.64 R2, c[0x0][0x9f8] ;  /* 0x00027e00ff020b82 */ /* 0x000e620000000a00 */
[----:B0-----:R-:W-:Y:S01]  /*283f0*/  LOP3.LUT R18, R18, 0x7f, RZ, 0xc0, !PT ;  /* 0x0000007f12127812 */ /* 0x001fe200078ec0ff */
[----:B-1----:R-:W-:-:S05]  /*28400*/  @P0 IMAD.WIDE R2, R27, 0x4, R2 ;  /* 0x000000041b020825 */ /* 0x002fca00078e0202 */
[----:B------:R0:W3:Y:S01]  /*28410*/  @P0 LDG.E R32, desc[UR60][R2.64] ;  /* 0x0000003c02200981 */ /* 0x0000e2000c1e1900 */
[----:B------:R-:W-:Y:S02]  /*28420*/  SHF.R.U32.HI R21, RZ, 0x3, R18 ;  /* 0x00000003ff157819 */ /* 0x000fe40000011612 */
[----:B----4-:R-:W-:Y:S01]  /*28430*/  ISETP.NE.AND P1, PT, R0, 0x1, PT ;  /* 0x000000010000780c */ /* 0x010fe20003f25270 */
[----:B------:R-:W1:-:S12]  /*28440*/  S2R R18, SR_TID.X ;  /* 0x0000000000127919 */ /* 0x000e580000002100 */
[----:B------:R-:W4:Y:S08]  /*28450*/  @P1 LDC R6, c[0x0][0x434] ;  /* 0x00010d00ff061b82 */ /* 0x000f300000000800 */
[----:B------:R-:W0:Y:S01]  /*28460*/  @P1 LDC R7, c[0x0][0x438] ;  /* 0x00010e00ff071b82 */ /* 0x000e220000000800 */
[----:B-1----:R-:W-:-:S05]  /*28470*/  IMAD.SHL.U32 R18, R18, 0x10, RZ ;  /* 0x0000001012127824 */ /* 0x002fca00078e00ff */
[----:B------:R-:W-:-:S05]  /*28480*/  LOP3.LUT R18, R21, 0x70, R18, 0xf8, !PT ;  /* 0x0000007015127812 */ /* 0x000fca00078ef812 */
[----:B------:R-:W-:Y:S01]  /*28490*/  IMAD R5, R22, 0x60, R18 ;  /* 0x0000006016057824 */ /* 0x000fe200078e0212 */
[----:B------:R-:W-:Y:S01]  /*284a0*/  ISETP.GE.AND P3, PT, R33, UR4, PT ;  /* 0x0000000421007c0c */ /* 0x000fe2000bf66270 */
[----:B------:R-:W-:-:S03]  /*284b0*/  UMOV UR5, 0xffffffff ;  /* 0xffffffff00057882 */ /* 0x000fc60000000000 */
[----:B--2---:R-:W-:-:S04]  /*284c0*/  ISETP.GE.AND P0, PT, R5, R20, PT ;  /* 0x000000140500720c */ /* 0x004fc80003f06270 */
[----:B------:R-:W-:Y:S01]  /*284d0*/  ISETP.GT.U32.OR P0, PT, R18, 0x5f, P0 ;  /* 0x0000005f1200780c */ /* 0x000fe20000704470 */
[----:B---3--:R-:W-:-:S04]  /*284e0*/  IMAD.IADD R5, R5, 0x1, R19 ;  /* 0x0000000105057824 */ /* 0x008fc800078e0213 */
[----:B----4-:R-:W-:-:S04]  /*284f0*/  @P1 IMAD.HI.U32 R6, R5, R6, RZ ;  /* 0x0000000605061227 */ /* 0x010fc800078e00ff */
[----:B------:R-:W-:Y:S01]  /*28500*/  IMAD.MOV.U32 R4, RZ, RZ, R5 ;  /* 0x000000ffff047224 */ /* 0x000fe200078e0005 */
[----:B0-----:R-:W-:-:S03]  /*28510*/  @P1 SHF.R.U32.HI R4, RZ, R7, R6 ;  /* 0x00000007ff041219 */ /* 0x001fc60000011606 */
[----:B------:R-:W0:Y:S02]  /*28520*/  @!P0 LDC.64 R2, c[0x0][0x428] ;  /* 0x00010a00ff028b82 */ /* 0x000e240000000a00 */
[----:B------:R-:W-:-:S04]  /*28530*/  IMAD.MOV R6, RZ, RZ, -R4 ;  /* 0x000000ffff067224 */ /* 0x000fc800078e0a04 */
[----:B------:R-:W-:Y:S01]  /*28540*/  IMAD R0, R0, R6, R5 ;  /* 0x0000000600007224 */ /* 0x000fe200078e0205 */
[----:B------:R-:W-:Y:S02]  /*28550*/  @!P0 SHF.R.S32.HI R5, RZ, 0x1f, R4 ;  /* 0x0000001fff058819 */ /* 0x000fe40000011404 */
[----:B------:R-:W-:Y:S01]  /*28560*/  SHF.R.S32.HI R8, RZ, 0x1f, R32 ;  /* 0x0000001fff087819 */ /* 0x000fe20000011420 */
[----:B0-----:R-:W-:-:S04]  /*28570*/  @!P0 IMAD.WIDE.U32 R4, R32, R2, R4 ;  /* 0x0000000220048225 */ /* 0x001fc800078e0004 */
[----:B------:R-:W-:Y:S01]  /*28580*/  @!P0 IMAD R6, R8, R2, RZ ;  /* 0x0000000208068224 */ /* 0x000fe200078e02ff */
[----:B------:R0:W-:Y:S03]  /*28590*/  STL [R1+0x10], R8 ;  /* 0x0000100801007387 */ /* 0x0001e60000100800 */
[----:B------:R-:W-:Y:S02]  /*285a0*/  @!P0 IMAD R6, R32, R3, R6 ;  /* 0x0000000320068224 */ /* 0x000fe400078e0206 */
[----:B------:R-:W1:Y:S03]  /*285b0*/  @!P0 LDC.64 R2, c[0x0][0x418] ;  /* 0x00010600ff028b82 */ /* 0x000e660000000a00 */
[----:B------:R-:W-:Y:S01]  /*285c0*/  @!P0 IADD3 R6, R5, R6, RZ ;  /* 0x0000000605068210 */ /* 0x000fe20007ffe0ff */
[----:B------:R-:W-:Y:S01]  /*285d0*/  IMAD.U32 R5, RZ, RZ, UR39 ;  /* 0x00000027ff057e24 */ /* 0x000fe2000f8e00ff */
[----:B-1----:R-:W-:-:S04]  /*285e0*/  @!P0 LEA R2, P1, R4, R2, 0x2 ;  /* 0x0000000204028211 */ /* 0x002fc800078210ff */
[----:B------:R-:W-:Y:S01]  /*285f0*/  @!P0 LEA.HI.X R3, R4, R3, R6, 0x2, P1 ;  /* 0x0000000304038211 */ /* 0x000fe200008f1406 */
[----:B------:R-:W-:-:S06]  /*28600*/  IMAD.MOV.U32 R4, RZ, RZ, RZ ;  /* 0x000000ffff047224 */ /* 0x000fcc00078e00ff */
[----:B------:R0:W5:Y:S01]  /*28610*/  @!P0 LDG.E R4, desc[UR60][R2.64] ;  /* 0x0000003c02048981 */ /* 0x000162000c1e1900 */
[----:B------:R-:W-:Y:S02]  /*28620*/  ISETP.GT.U32.AND P0, PT, R18, 0x5f, PT ;  /* 0x0000005f1200780c */ /* 0x000fe40003f04070 */
[----:B------:R-:W-:Y:S02]  /*28630*/  ISETP.NE.AND P2, PT, R5, 0x3, PT ;  /* 0x000000030500780c */ /* 0x000fe40003f45270 */
[----:B------:R-:W-:-:S09]  /*28640*/  ISETP.GE.AND P1, PT, R36, UR4, PT ;  /* 0x0000000424007c0c */ /* 0x000fd2000bf26270 */
[----:B------:R-:W-:Y:S02]  /*28650*/  @P0 LOP3.LUT R16, R16, 0x8, RZ, 0xfc, !PT ;  /* 0x0000000810100812 */ /* 0x000fe400078efcff */
[----:B------:R-:W-:Y:S02]  /*28660*/  ISETP.GE.AND P0, PT, R34, UR4, PT ;  /* 0x0000000422007c0c */ /* 0x000fe4000bf06270 */
[----:B------:R-:W-:-:S04]  /*28670*/  LOP3.LUT R16, R16, 0xffffffef, RZ, 0xc0, !PT ;  /* 0xffffffef10107812 */ /* 0x000fc800078ec0ff */
[----:B------:R-:W-:-:S04]  /*28680*/  @P2 LOP3.LUT R16, R16, 0x10, RZ, 0xfc, !PT ;  /* 0x0000001010102812 */ /* 0x000fc800078efcff */
[----:B------:R-:W-:-:S04]  /*28690*/  LOP3.LUT R16, R16, 0xfffffffb, RZ, 0xc0, !PT ;  /* 0xfffffffb10107812 */ /* 0x000fc800078ec0ff */
[----:B------:R-:W-:-:S04]  /*286a0*/  @P3 LOP3.LUT R16, R16, 0x4, RZ, 0xfc, !PT ;  /* 0x0000000410103812 */ /* 0x000fc800078efcff */
[----:B------:R-:W-:-:S04]  /*286b0*/  LOP3.LUT R16, R16, 0xfffffffe, RZ, 0xc0, !PT ;  /* 0xfffffffe10107812 */ /* 0x000fc800078ec0ff */
[----:B------:R-:W-:-:S04]  /*286c0*/  LOP3.LUT R16, R16, 0xfffffffd, RZ, 0xc0, !PT ;  /* 0xfffffffd10107812 */ /* 0x000fc800078ec0ff */
[----:B------:R-:W-:-:S04]  /*286d0*/  @P1 LOP3.LUT R16, R16, 0x2, RZ, 0xfc, !PT ;  /* 0x0000000210101812 */ /* 0x000fc800078efcff */
[----:B------:R-:W-:Y:S01]  /*286e0*/  @P0 LOP3.LUT R16, R16, 0x1, RZ, 0xfc, !PT ;  /* 0x0000000110100812 */ /* 0x000fe200078efcff */
[----:B0-----:R-:W-:Y:S06]  /*286f0*/  BRA.DIV UR5, `(.L_x_5208) ;  /* 0x0000005605d47947 */ /* 0x001fec000b800000 */
.L_x_5337:
[----:B------:R-:W-:Y:S05]  /*28700*/  @!P2 BRA `(.L_x_5209) ;  /* 0x000000000004a947 */ /* 0x000fea0003800000 */
[----:B------:R-:W-:Y:S01]  /*28710*/  BPT.TRAP 0x1 ;  /* 0x000000040000795c */ /* 0x000fe20000300000 */
.L_x_5209:
        /* <DEDUP_REMOVED lines=23> */
.L_x_5338:
[----:B------:R-:W-:Y:S05]  /*28890*/  BSYNC B0 ;  /* 0x0000000000007941 */ /* 0x000fea0003800000 */
.L_x_5210:
        /* <DEDUP_REMOVED lines=11> */
[----:B------:R-:W-:-:S02]  /*28950*/  IMAD R6, R6, UR4, RZ ;  /* 0x0000000406067c24 */ /* 0x000fc4000f8e02ff */
        /* <DEDUP_REMOVED lines=79> */
.L_x_5352:
        /* <DEDUP_REMOVED lines=12> */
.L_x_5213:
        /* <DEDUP_REMOVED lines=10> */
.L_x_5214:
[----:B------:R2:W-:Y:S02]  /*28fb0*/  SYNCS.ARRIVE.TRANS64.A1T0 RZ, [R7+URZ+0x30830], RZ ;  /* 0x030830ff07ff79a7 */ /* 0x0005e4000810003f */
[----:B------:R-:W-:Y:S05]  /*28fc0*/  WARPSYNC.ALL ;  /* 0x0000000000007948 */ /* 0x000fea0003800000 */
[----:B------:R-:W-:Y:S01]  /*28fd0*/  ULDC.64 UR4, c[0x0][0xa00] ;  /* 0x0002800000047ab9 */ /* 0x000fe20000000a00 */
[----:B------:R-:W-:Y:S01]  /*28fe0*/  SHF.R.S32.HI R0, RZ, 0x1f, R27 ;  /* 0x0000001fff007819 */ /* 0x000fe2000001141b */
[----:B-1----:R-:W-:Y:S01]  /*28ff0*/  VIADD R2, R17, 0x12400 ;  /* 0x0001240011027836 */ /* 0x002fe20000000000 */
[----:B------:R-:W-:Y:S01]  /*29000*/  BAR.SYNC.DEFER_BLOCKING 0x8, 0x180 ;  /* 0x0206000000007b1d */ /* 0x000fe20000010000 */
[----:B------:R-:W-:-:S04]  /*29010*/  ISETP.NE.U32.AND P0, PT, RZ, UR4, PT ;  /* 0x00000004ff007c0c */ /* 0x000fc8000bf05070 */
[----:B------:R-:W-:Y:S01]  /*29020*/  ISETP.NE.AND.EX P0, PT, RZ, UR5, PT, P0 ;  /* 0x00000005ff007c0c */ /* 0x000fe2000bf05300 */
[----:B------:R-:W-:Y:S01]  /*29030*/  ULDC.64 UR4, c[0x0][0x298] ;  /* 0x0000a60000047ab9 */ /* 0x000fe20000000a00 */
[----:B------:R-:W-:Y:S01]  /*29040*/  BSSY B6, `(.L_x_5215) ;  /* 0x000001d000067945 */ /* 0x000fe20003800000 */
[----:B0-----:R-:W-:Y:S01]  /*29050*/  IMAD.WIDE.U32 R4, R35, UR4, RZ ;  /* 0x0000000423047c25 */ /* 0x001fe2000f8e00ff */
[----:B------:R-:W-:Y:S02]  /*29060*/  SEL R3, R0, RZ, !P0 ;  /* 0x000000ff00037207 */ /* 0x000fe40004000000 */
[----:B------:R-:W-:Y:S02]  /*29070*/  SEL R0, R27, RZ, !P0 ;  /* 0x000000ff1b007207 */ /* 0x000fe40004000000 */
[----:B------:R-:W-:Y:S01]  /*29080*/  LOP3.LUT P0, RZ, R2, 0x3ff, RZ, 0xc0, !PT ;  /* 0x000003ff02ff7812 */ /* 0x000fe2000780c0ff */
[----:B------:R-:W-:Y:S04]  /*29090*/  STL [R1+0x2c], R3 ;  /* 0x00002c0301007387 */ /* 0x000fe80000100800 */
        /* <DEDUP_REMOVED lines=16> */
[----:B--2---:R-:W-:-:S02]  /*291a0*/  IMAD.U32 R7, RZ, RZ, UR7 ;  /* 0x00000007ff077e24 */ /* 0x004fc4000f8e00ff */
[----:B------:R-:W-:Y:S02]  /*291b0*/  IMAD.U32 R11, RZ, RZ, UR9 ;  /* 0x00000009ff0b7e24 */ /* 0x000fe4000f8e00ff */
[----:B------:R-:W-:Y:S02]  /*291c0*/  IMAD.MOV.U32 R8, RZ, RZ, 0x70 ;  /* 0x00000070ff087424 */ /* 0x000fe400078e00ff */
[----:B------:R-:W-:Y:S02]  /*291d0*/  IMAD.MOV.U32 R12, RZ, RZ, 0x1 ;  /* 0x00000001ff0c7424 */ /* 0x000fe400078e00ff */
[----:B------:R-:W-:-:S07]  /*291e0*/  IMAD.MOV.U32 R13, RZ, RZ, RZ ;  /* 0x000000ffff0d7224 */ /* 0x000fce00078e00ff */
[----:B------:R-:W-:-:S07]  /*291f0*/  LEPC R20, `(.L_x_5216) ;  /* 0x000000001014794e */ /* 0x000fce0000000000 */
[----:B0-----:R-:W-:Y:S05]  /*29200*/  CALL.ABS.NOINC R2 ;  /* 0x0000000002007343 */ /* 0x001fea0003c00000 */
.L_x_5216:
[----:B------:R-:W-:Y:S05]  /*29210*/  BSYNC B6 ;  /* 0x0000000000067941 */ /* 0x000fea0003800000 */
.L_x_5215:
[----:B------:R-:W3:Y:S01]  /*29220*/  LDL.LU R20, [R1+0x2c] ;  /* 0x00002c0001147983 */ /* 0x000ee20000300800 */
[----:B------:R-:W-:Y:S01]  /*29230*/  ULDC.64 UR4, c[0x0][0x2d8] ;  /* 0x0000b60000047ab9 */ /* 0x000fe20000000a00 */
[----:B------:R-:W0:Y:S02]  /*29240*/  LDC R6, c[0x0][0x448] ;  /* 0x00011200ff067b82 */ /* 0x000e240000000800 */
[----:B------:R-:W4:Y:S04]  /*29250*/  LDL.LU R21, [R1+0x20] ;  /* 0x0000200001157983 */ /* 0x000f280000300800 */
[----:B------:R-:W3:Y:S04]  /*29260*/  LDL.LU.64 R2, [R1+0x18] ;  /* 0x0000180001027983 */ /* 0x000ee80000300a00 */
[----:B------:R1:W5:Y:S01]  /*29270*/  LDL R8, [R1] ;  /* 0x0000000001087983 */ /* 0x0003620000100800 */
[----:B0-----:R-:W-:-:S13]  /*29280*/  ISETP.NE.AND P0, PT, R6, 0x1, PT ;  /* 0x000000010600780c */ /* 0x001fda0003f05270 */
[----:B--2---:R-:W0:Y:S01]  /*29290*/  @P0 LDC R7, c[0x0][0x44c] ;  /* 0x00011300ff070b82 */ /* 0x004e220000000800 */
[----:B---3--:R-:W-:Y:S02]  /*292a0*/  IMAD.MOV.U32 R3, RZ, RZ, R35 ;  /* 0x000000ffff037224 */ /* 0x008fe400078e0023 */
[----:B------:R-:W-:-:S04]  /*292b0*/  IMAD.WIDE.U32 R2, R26, UR4, R2 ;  /* 0x000000041a027c25 */ /* 0x000fc8000f8e0002 */
[----:B------:R-:W-:Y:S01]  /*292c0*/  IMAD R3, R26, UR5, R3 ;  /* 0x000000051a037c24 */ /* 0x000fe2000f8e0203 */
[----:B------:R-:W-:Y:S02]  /*292d0*/  ULDC.64 UR4, c[0x0][0x2e0] ;  /* 0x0000b80000047ab9 */ /* 0x000fe40000000a00 */
[----:B------:R-:W-:Y:S02]  /*292e0*/  IMAD R0, R20, UR4, RZ ;  /* 0x0000000414007c24 */ /* 0x000fe4000f8e02ff */
        /* <DEDUP_REMOVED lines=11> */
[----:B------:R-:W-:-:S04]  /*293a0*/  IMAD.IADD R5, R20, 0x1, R25 ;  /* 0x0000000114057824 */ /* 0x000fc800078e0219 */
[----:B0-----:R-:W-:Y:S01]  /*293b0*/  @P0 IMAD.HI.U32 R7, R5, R7, RZ ;  /* 0x0000000705070227 */ /* 0x001fe200078e00ff */
[----:B------:R-:W-:-:S04]  /*293c0*/  MOV R4, R5 ;  /* 0x0000000500047202 */ /* 0x000fc80000000f00 */
        /* <DEDUP_REMOVED lines=18> */
[----:B0-----:R-:W-:-:S03]  /*294f0*/  LOP3.LUT R20, R20, 0x7f, RZ, 0xc0, !PT ;  /* 0x0000007f14147812 */ /* 0x001fc600078ec0ff */
[----:B------:R-:W-:Y:S01]  /*29500*/  LEA.HI.X R4, R2, UR5, R3, 0x1, P0 ;  /* 0x0000000502047c11 */ /* 0x000fe200080f0c03 */
[----:B------:R-:W-:Y:S01]  /*29510*/  UMOV UR5, 0xffffffff ;  /* 0xffffffff00057882 */ /* 0x000fe20000000000 */
[----:B------:R-:W-:Y:S02]  /*29520*/  ISETP.GE.AND P3, PT, R33, UR4, PT ;  /* 0x0000000421007c0c */ /* 0x000fe4000bf66270 */
[----:B------:R-:W-:Y:S02]  /*29530*/  ISETP.GE.AND P2, PT, R36, UR4, PT ;  /* 0x0000000424007c0c */ /* 0x000fe4000bf46270 */
[----:B------:R-:W-:Y:S02]  /*29540*/  ISETP.GE.AND P0, PT, R34, UR4, PT ;  /* 0x0000000422007c0c */ /* 0x000fe4000bf06270 */
[----:B------:R-:W-:Y:S01]  /*29550*/  SHF.R.U32.HI R9, RZ, 0x3, R20 ;  /* 0x00000003ff097819 */ /* 0x000fe20000011614 */
[----:B-1----:R-:W-:Y:S10]  /*29560*/  BRA.DIV UR5, `(.L_x_5217) ;  /* 0x0000005205a87947 */ /* 0x002ff4000b800000 */
        /* <DEDUP_REMOVED lines=10> */
[----:B-----5:R-:W-:Y:S04]  /*29610*/  @!P1 LDGSTS.E.BYPASS.LTC128B.128 [R8+0x12400], desc[UR60][R2.64], !P3 ;  /* 0x1240000002089fae */ /* 0x020fe8000d901d7c */
[----:B------:R-:W-:Y:S04]  /*29620*/  @!P1 LDGSTS.E.BYPASS.LTC128B.128 [R8+0x16400], desc[UR60][R2.64+0x80], !P2 ;  /* 0x1640008002089fae */ /* 0x000fe8000d101d7c */
[----:B------:R1:W-:Y:S01]  /*29630*/  @!P1 LDGSTS.E.BYPASS.LTC128B.128 [R8+0x1a400], desc[UR60][R2.64+0x100], !P0 ;  /* 0x1a40010002089fae */ /* 0x0003e2000c101d7c */
[----:B------:R-:W-:Y:S01]  /*29640*/  ISETP.GE.AND P1, PT, R6, R31, PT ;  /* 0x0000001f0600720c */ /* 0x000fe20003f26270 */
[----:B------:R-:W-:-:S02]  /*29650*/  VIADD R6, R25, 0x20 ;  /* 0x0000002019067836 */ /* 0x000fc40000000000 */
[----:B-1----:R-:W1:Y:S10]  /*29660*/  SHFL.IDX PT, R2, R4, 0x1, 0x181f ;  /* 0x00381f0004027f89 */ /* 0x002e7400000e0000 */
[----:B0-----:R-:W-:-:S05]  /*29670*/  @!P1 LEA R14, P4, R33, R14, 0x1 ;  /* 0x0000000e210e9211 */ /* 0x001fca00078808ff */
[----:B-1----:R-:W-:Y:S01]  /*29680*/  @!P1 IMAD.X R5, RZ, RZ, R2, P4 ;  /* 0x000000ffff059224 */ /* 0x002fe200020e0602 */
[----:B------:R-:W-:Y:S02]  /*29690*/  @!P1 MOV R2, R14 ;  /* 0x0000000e00029202 */ /* 0x000fe40000000f00 */
[----:B------:R-:W0:Y:S01]  /*296a0*/  SHFL.IDX PT, R14, R0, 0x2, 0x181f ;  /* 0x00581f00000e7f89 */ /* 0x000e2200000e0000 */
[----:B------:R-:W-:-:S05]  /*296b0*/  @!P1 IMAD.MOV.U32 R3, RZ, RZ, R5 ;  /* 0x000000ffff039224 */ /* 0x000fca00078e0005 */
        /* <DEDUP_REMOVED lines=20> */
[----:B------:R-:W0:Y:S01]  /*29800*/  SHFL.IDX PT, R14, R0, 0x4, 0x181f ;  /* 0x00981f00000e7f89 */ /* 0x000e2200000e0000 */
[----:B------:R-:W-:-:S05]  /*29810*/  @!P1 MOV R3, R5 ;  /* 0x0000000500039202 */ /* 0x000fca0000000f00 */
        /* <DEDUP_REMOVED lines=14> */
[----:B------:R-:W-:-:S02]  /*29900*/  ISETP.GE.AND P1, PT, R6, R31, PT ;  /* 0x0000001f0600720c */ /* 0x000fc40003f26270 */
[----:B------:R-:W-:Y:S01]  /*29910*/  IADD3 R6, R25, 0x60, RZ ;  /* 0x0000006019067810 */ /* 0x000fe20007ffe0ff */
        /* <DEDUP_REMOVED lines=20> */
.L_x_5369:
        /* <DEDUP_REMOVED lines=12> */
.L_x_5219:
[----:B------:R-:W-:Y:S05]  /*29b20*/  BSYNC B0 ;  /* 0x0000000000007941 */ /* 0x000fea0003800000 */
.L_x_5218:
[----:B------:R-:W-:Y:S01]  /*29b30*/  NOP ;  /* 0x0000000000007918 */ /* 0x000fe20000000000 */
[----:B------:R-:W-:-:S13]  /*29b40*/  PLOP3.LUT P0, PT, PT, PT, PT, 0x80, 0x0 ;  /* 0x000000000000781c */ /* 0x000fda0003f0f070 */
.L_x_5220:
[----:B------:R-:W-:Y:S02]  /*29b50*/  PLOP3.LUT P1, PT, P1, P0, PT, 0xa2, 0x0 ;  /* 0x000000000000781c */ /* 0x000fe40000f21472 */
[----:B------:R-:W-:-:S08]  /*29b60*/  @P0 R2UR P1, UR4, R17 ;  /* 0x00000000110402ca */ /* 0x000fd00000020000 */
[----:B------:R-:W-:-:S05]  /*29b70*/  @P0 PLOP3.LUT P0, PT, P1, PT, PT, 0x80, 0x0 ;  /* 0x000000000000081c */ /* 0x000fca0000f0f070 */
[----:B------:R-:W-:Y:S01]  /*29b80*/  @!P1 SYNCS.ARRIVE.TRANS64.RED.A0T1 RZ, [UR4+0x30800], RZ ;  /* 0x030800ffffff99a7 */ /* 0x000fe20008200404 */
[----:B------:R-:W-:Y:S07]  /*29b90*/  @!P1 ARRIVES.LDGSTSBAR.64.TRANSCNT [UR4+0x30800] ;  /* 0x03080000ff0099b0 */ /* 0x000fee0008000a84 */
[----:B------:R-:W-:Y:S05]  /*29ba0*/  @P0 BRA.U.ANY `(.L_x_5220) ;  /* 0xfffffffd00e80947 */ /* 0x000fea000393ffff */
[----:B0-----:R-:W3:Y:S02]  /*29bb0*/  LDL.LU R2, [R1+0x28] ;  /* 0x0000280001027983 */ /* 0x001ee40000300800 */
[----:B---3--:R-:W-:-:S05]  /*29bc0*/  VIADD R2, R2, 0x1 ;  /* 0x0000000102027836 */ /* 0x008fca0000000000 */
[----:B------:R0:W-:Y:S01]  /*29bd0*/  STL [R1+0x28], R2 ;  /* 0x0000280201007387 */ /* 0x0001e20000100800 */
[----:B------:R-:W-:-:S04]  /*29be0*/  LEA.HI R0, R2, R2, RZ, 0x1 ;  /* 0x0000000202007211 */ /* 0x000fc800078f08ff */
        /* <DEDUP_REMOVED lines=10> */
.L_x_5370:
[----:B------:R-:W-:Y:S05]  /*29c90*/  BSYNC B0 ;  /* 0x0000000000007941 */ /* 0x000fea0003800000 */
.L_x_5221:
        /* <DEDUP_REMOVED lines=11> */
.L_x_5237:
[----:B------:R-:W3:Y:S01]  /*29d50*/  LDL R4, [R1+0xc] ;  /* 0x00000c0001047983 */ /* 0x000ee20000100800 */
[----:B------:R-:W1:Y:S03]  /*29d60*/  LDC R7, c[0x0][0x430] ;  /* 0x00010c00ff077b82 */ /* 0x000e660000000800 */
[----:B------:R-:W4:Y:S01]  /*29d70*/  LDL R8, [R1+0x10] ;  /* 0x0000100001087983 */ /* 0x000f220000100800 */
[----:B0-----:R-:W0:Y:S02]  /*29d80*/  S2R R0, SR_TID.X ;  /* 0x0000000000007919 */ /* 0x001e240000002100 */
[----:B0-----:R-:W-:-:S04]  /*29d90*/  LOP3.LUT R0, R0, 0x7f, RZ, 0xc0, !PT ;  /* 0x0000007f00007812 */ /* 0x001fc800078ec0ff */
[----:B------:R-:W-:Y:S02]  /*29da0*/  SHF.R.U32.HI R2, RZ, 0x3, R0 ;  /* 0x00000003ff027819 */ /* 0x000fe40000011600 */
[----:B------:R-:W0:Y:S01]  /*29db0*/  S2R R0, SR_TID.X ;  /* 0x0000000000007919 */ /* 0x000e220000002100 */
[----:B-1----:R-:W-:-:S13]  /*29dc0*/  ISETP.NE.AND P0, PT, R7, 0x1, PT ;  /* 0x000000010700780c */ /* 0x002fda0003f05270 */
[----:B------:R-:W1:Y:S01]  /*29dd0*/  @P0 LDC R3, c[0x0][0x438] ;  /* 0x00010e00ff030b82 */ /* 0x000e620000000800 */
[----:B0-----:R-:W-:-:S05]  /*29de0*/  IMAD.SHL.U32 R0, R0, 0x10, RZ ;  /* 0x0000001000007824 */ /* 0x001fca00078e00ff */
[----:B------:R-:W-:Y:S02]  /*29df0*/  LOP3.LUT R0, R2, 0x70, R0, 0xf8, !PT ;  /* 0x0000007002007812 */ /* 0x000fe400078ef800 */
[----:B------:R-:W0:Y:S02]  /*29e00*/  @P0 LDC R2, c[0x0][0x434] ;  /* 0x00010d00ff020b82 */ /* 0x000e240000000800 */
[----:B------:R-:W-:Y:S01]  /*29e10*/  ISETP.GT.U32.AND P5, PT, R0, 0x5f, PT ;  /* 0x0000005f0000780c */ /* 0x000fe20003fa4070 */
[----:B---3--:R-:W-:-:S12]  /*29e20*/  IMAD R9, R6, 0x60, R4 ;  /* 0x0000006006097824 */ /* 0x008fd800078e0204 */
[----:B------:R-:W4:Y:S01]  /*29e30*/  @!P5 LDC.64 R4, c[0x0][0x428] ;  /* 0x00010a00ff04db82 */ /* 0x000f220000000a00 */
[----:B------:R-:W-:-:S04]  /*29e40*/  IMAD.IADD R9, R0, 0x1, R9 ;  /* 0x0000000100097824 */ /* 0x000fc800078e0209 */
[----:B0-----:R-:W-:-:S04]  /*29e50*/  @P0 IMAD.HI.U32 R2, R9, R2, RZ ;  /* 0x0000000209020227 */ /* 0x001fc800078e00ff */
[----:B------:R-:W-:Y:S01]  /*29e60*/  IMAD.MOV.U32 R0, RZ, RZ, R9 ;  /* 0x000000ffff007224 */ /* 0x000fe200078e0009 */
[----:B-1----:R-:W-:-:S04]  /*29e70*/  @P0 SHF.R.U32.HI R0, RZ, R3, R2 ;  /* 0x00000003ff000219 */ /* 0x002fc80000011602 */
[--C-:B------:R-:W-:Y:S01]  /*29e80*/  @!P5 SHF.R.S32.HI R3, RZ, 0x1f, R0.reuse ;  /* 0x0000001fff03d819 */ /* 0x100fe20000011400 */
[----:B------:R-:W-:Y:S02]  /*29e90*/  @!P5 IMAD.MOV.U32 R2, RZ, RZ, R0 ;  /* 0x000000ffff02d224 */ /* 0x000fe400078e0000 */
[-C--:B----4-:R-:W-:Y:S02]  /*29ea0*/  @!P5 IMAD R8, R8, R4.reuse, RZ ;  /* 0x000000040808d224 */ /* 0x090fe400078e02ff */
        /* <DEDUP_REMOVED lines=10> */
[----:B------:R-:W-:Y:S02]  /*29f50*/  LOP3.LUT P4, RZ, R16, 0x10, RZ, 0xc0, !PT ;  /* 0x0000001010ff7812 */ /* 0x000fe4000788c0ff */
[----:B------:R-:W-:-:S04]  /*29f60*/  IADD3 R23, R10, 0x1, RZ ;  /* 0x000000010a177810 */ /* 0x000fc80007ffe0ff */
[C---:B------:R-:W-:Y:S01]  /*29f70*/  ISETP.NE.AND P0, PT, R23.reuse, 0x2, PT ;  /* 0x000000021700780c */ /* 0x040fe20003f05270 */
[----:B------:R-:W-:Y:S05]  /*29f80*/  YIELD ;  /* 0x0000000000007946 */ /* 0x000fea0003800000 */
[----:B------:R-:W-:Y:S01]  /*29f90*/  SEL R29, RZ, 0x1, P0 ;  /* 0x00000001ff1d7807 */ /* 0x000fe20000000000 */
[----:B------:R-:W-:Y:S01]  /*29fa0*/  IMAD.MOV.U32 R22, RZ, RZ, R6 ;  /* 0x000000ffff167224 */ /* 0x000fe200078e0006 */
[----:B------:R-:W-:Y:S02]  /*29fb0*/  SEL R23, R23, RZ, P0 ;  /* 0x000000ff17177207 */ /* 0x000fe40000000000 */
[----:B------:R-:W-:Y:S01]  /*29fc0*/  LOP3.LUT R29, R20, R29, RZ, 0x3c, !PT ;  /* 0x0000001d141d7212 */ /* 0x000fe200078e3cff */
[----:B0-----:R-:W-:Y:S06]  /*29fd0*/  @!P4 BRA `(.L_x_5225) ;  /* 0x000000000004c947 */ /* 0x001fec0003800000 */
[----:B------:R-:W-:Y:S01]  /*29fe0*/  BPT.TRAP 0x1 ;  /* 0x000000040000795c */ /* 0x000fe20000300000 */
.L_x_5225:
[----:B------:R-:W-:Y:S01]  /*29ff0*/  IMAD R7, R23, 0x8, R17 ;  /* 0x0000000817077824 */ /* 0x000fe200078e0211 */
[----:B------:R-:W-:Y:S01]  /*2a000*/  SHF.L.U32 R2, R29, 0x1f, RZ ;  /* 0x0000001f1d027819 */ /* 0x000fe200000006ff */
[----:B------:R-:W-:Y:S03]  /*2a010*/  BSSY B1, `(.L_x_5226) ;  /* 0x0000003000017945 */ /* 0x000fe60003800000 */
[----:B------:R-:W0:Y:S02]  /*2a020*/  SYNCS.PHASECHK.TRANS64.TRYWAIT P0, [R7+URZ+0x30840], R2 ;  /* 0x03084002070075a7 */ /* 0x000e24000800017f */
[----:B0-----:R-:W-:Y:S05]  /*2a030*/  @!P0 BRA `(.L_x_5227) ;  /* 0x0000005000a48947 */ /* 0x001fea0003800000 */
.L_x_5371:
[----:B------:R-:W-:Y:S05]  /*2a040*/  BSYNC B1 ;  /* 0x0000000000017941 */ /* 0x000fea0003800000 */
.L_x_5226:
        /* <DEDUP_REMOVED lines=63> */
.L_x_5385:
        /* <DEDUP_REMOVED lines=11> */
.L_x_5229:
        /* <DEDUP_REMOVED lines=10> */
.L_x_5230:
[----:B------:R3:W-:Y:S01]  /*2a590*/  SYNCS.ARRIVE.TRANS64.A1T0 RZ, [R7+URZ+0x30830], RZ ;  /* 0x030830ff07ff79a7 */ /* 0x0007e2000810003f */
[----:B------:R-:W-:Y:S05]  /*2a5a0*/  @!P5 BRA `(.L_x_5231) ;  /* 0x000000000004d947 */ /* 0x000fea0003800000 */
[----:B------:R-:W-:Y:S01]  /*2a5b0*/  BPT.TRAP 0x1 ;  /* 0x000000040000795c */ /* 0x000fe20000300000 */
.L_x_5231:
[----:B-1----:R-:W-:Y:S01]  /*2a5c0*/  SHF.L.U32 R2, R20, 0x1f, RZ ;  /* 0x0000001f14027819 */ /* 0x002fe200000006ff */
[----:B0-----:R-:W-:Y:S01]  /*2a5d0*/  IMAD R6, R10, 0x8, R17 ;  /* 0x000000080a067824 */ /* 0x001fe200078e0211 */
[----:B------:R-:W-:Y:S03]  /*2a5e0*/  BSSY B1, `(.L_x_5232) ;  /* 0x0000003000017945 */ /* 0x000fe60003800000 */
[----:B------:R-:W0:Y:S02]  /*2a5f0*/  SYNCS.PHASECHK.TRANS64.TRYWAIT P0, [R6+URZ+0x30860], R2 ;  /* 0x03086002060075a7 */ /* 0x000e24000800017f */
[----:B0-----:R-:W-:Y:S05]  /*2a600*/  @!P0 BRA `(.L_x_5233) ;  /* 0x0000005400248947 */ /* 0x001fea0003800000 */
.L_x_5386:
[----:B------:R-:W-:Y:S05]  /*2a610*/  BSYNC B1 ;  /* 0x0000000000017941 */ /* 0x000fea0003800000 */
.L_x_5232:
[----:B------:R-:W3:Y:S01]  /*2a620*/  LDL R5, [R1+0x4] ;  /* 0x0000040001057983 */ /* 0x000ee20000100800 */
[----:B------:R-:W1:Y:S01]  /*2a630*/  S2R R3, SR_TID.X ;  /* 0x0000000000037919 */ /* 0x000e620000002100 */
[----:B------:R-:W-:Y:S01]  /*2a640*/  UMOV UR4, 0xffffffff ;  /* 0xffffffff00047882 */ /* 0x000fe20000000000 */
[----:B-1----:R-:W-:-:S04]  /*2a650*/  LOP3.LUT R3, R3, 0x7f, RZ, 0xc0, !PT ;  /* 0x0000007f03037812 */ /* 0x002fc800078ec0ff */
[----:B------:R-:W-:Y:S01]  /*2a660*/  SHF.R.U32.HI R3, RZ, 0x3, R3 ;  /* 0x00000003ff037819 */ /* 0x000fe20000011603 */
[----:B---3--:R-:W-:Y:S02]  /*2a670*/  IMAD R7, R31, -0x60, R5 ;  /* 0xffffffa01f077824 */ /* 0x008fe400078e0205 */
[----:B------:R-:W-:Y:S02]  /*2a680*/  IMAD R5, R10, 0x4800, R37 ;  /* 0x000048000a057824 */ /* 0x000fe400078e0225 */
        /* <DEDUP_REMOVED lines=55> */
.L_x_5400:
        /* <DEDUP_REMOVED lines=29> */
.L_x_5235:
        /* <DEDUP_REMOVED lines=10> */
.L_x_5236:
        /* <DEDUP_REMOVED lines=8> */
.L_x_5224:
[----:B------:R-:W-:Y:S05]  /*2acf0*/  BSYNC B0 ;  /* 0x0000000000007941 */ /* 0x000fea0003800000 */
.L_x_5223:
        /* <DEDUP_REMOVED lines=17> */
.L_x_5239:
[----:B------:R-:W-:Y:S05]  /*2ae10*/  BSYNC B0 ;  /* 0x0000000000007941 */ /* 0x000fea0003800000 */
.L_x_5238:
[----:B------:R-:W-:-:S13]  /*2ae20*/  LOP3.LUT P0, RZ, R16, 0x10, RZ, 0xc0, !PT ;  /* 0x0000001010ff7812 */ /* 0x000fda000780c0ff */
[----:B------:R-:W-:Y:S05]  /*2ae30*/  @!P0 BRA `(.L_x_5240) ;  /* 0x0000000000048947 */ /* 0x000fea0003800000 */
[----:B------:R-:W-:Y:S01]  /*2ae40*/  BPT.TRAP 0x1 ;  /* 0x000000040000795c */ /* 0x000fe20000300000 */
.L_x_5240:
[----:B------:R-:W3:Y:S01]  /*2ae50*/  LDL.LU R2, [R1+0x4] ;  /* 0x0000040001027983 */ /* 0x000ee20000300800 */
[----:B------:R-:W-:Y:S01]  /*2ae60*/  IMAD R0, R23, 0x8, R17 ;  /* 0x0000000817007824 */ /* 0x000fe200078e0211 */
[----:B------:R-:W-:Y:S01]  /*2ae70*/  SHF.L.U32 R3, R29, 0x1f, RZ ;  /* 0x0000001f1d037819 */ /* 0x000fe200000006ff */
[----:B------:R-:W-:Y:S03]  /*2ae80*/  BSSY B0, `(.L_x_5241) ;  /* 0x0000004000007945 */ /* 0x000fe60003800000 */
[----:B------:R-:W0:Y:S01]  /*2ae90*/  SYNCS.PHASECHK.TRANS64.TRYWAIT P0, [R0+URZ+0x30860], R3 ;  /* 0x03086003000075a7 */ /* 0x000e22000800017f */
[----:B---3--:R-:W-:Y:S01]  /*2aea0*/  IMAD R6, R22, -0x60, R2 ;  /* 0xffffffa016067824 */ /* 0x008fe200078e0202 */
[----:B0-----:R-:W-:Y:S06]  /*2aeb0*/  @!P0 BRA `(.L_x_5242) ;  /* 0x00000054001c8947 */ /* 0x001fec0003800000 */
.L_x_5401:
[----:B------:R-:W-:Y:S05]  /*2aec0*/  BSYNC B0 ;  /* 0x0000000000007941 */ /* 0x000fea0003800000 */
.L_x_5241:
        /* <DEDUP_REMOVED lines=65> */
.L_x_5415:
        /* <DEDUP_REMOVED lines=13> */
.L_x_5244:
        /* <DEDUP_REMOVED lines=10> */
.L_x_5245:
[----:B------:R-:W-:Y:S01]  /*2b450*/  VIADD R23, R23, 0x1 ;  /* 0x0000000117177836 */ /* 0x000fe20000000000 */
[----:B------:R1:W-:Y:S04]  /*2b460*/  SYNCS.ARRIVE.TRANS64.A1T0 RZ, [R0+URZ+0x30850], RZ ;  /* 0x030850ff00ff79a7 */ /* 0x0003e8000810003f */
[----:B------:R-:W-:-:S04]  /*2b470*/  ISETP.NE.AND P0, PT, R23, 0x2, PT ;  /* 0x000000021700780c */ /* 0x000fc80003f05270 */
[----:B-1----:R-:W-:Y:S02]  /*2b480*/  SEL R0, RZ, 0x1, P0 ;  /* 0x00000001ff007807 */ /* 0x002fe40000000000 */
[----:B------:R-:W-:Y:S02]  /*2b490*/  SEL R23, R23, RZ, P0 ;  /* 0x000000ff17177207 */ /* 0x000fe40000000000 */
[----:B------:R-:W-:-:S07]  /*2b4a0*/  LOP3.LUT R29, R29, R0, RZ, 0x3c, !PT ;  /* 0x000000001d1d7212 */ /* 0x000fce00078e3cff */
.L_x_5202:
[----:B------:R-:W-:Y:S05]  /*2b4b0*/  BSYNC B7 ;  /* 0x0000000000077941 */ /* 0x000fea0003800000 */
.L_x_5200:
[----:B------:R-:W-:-:S13]  /*2b4c0*/  LOP3.LUT P0, RZ, R16, 0x20, RZ, 0xc0, !PT ;  /* 0x0000002010ff7812 */ /* 0x000fda000780c0ff */
[----:B------:R-:W-:Y:S05]  /*2b4d0*/  @!P0 BRA `(.L_x_5246) ;  /* 0x0000000000248947 */ /* 0x000fea0003800000 */
[----:B------:R-:W-:Y:S05]  /*2b4e0*/  WARPSYNC.ALL ;  /* 0x0000000000007948 */ /* 0x000fea0003800000 */
[----:B------:R-:W2:Y:S08]  /*2b4f0*/  S2UR UR5, SR_CgaCtaId ;  /* 0x00000000000579c3 */ /* 0x000eb00000008800 */
[----:B------:R-:W-:Y:S06]  /*2b500*/  BAR.SYNC.DEFER_BLOCKING 0x5, 0x180 ;  /* 0x0146000000007b1d */ /* 0x000fec0000010000 */
[----:B------:R-:W-:-:S02]  /*2b510*/  UMOV UR4, 0x400 ;  /* 0x0000040000047882 */ /* 0x000fc40000000000 */
[----:B--2---:R-:W-:-:S06]  /*2b520*/  ULEA UR4, UR5, UR4, 0x18 ;  /* 0x0000000405047291 */ /* 0x004fcc000f8ec03f */
[----:B------:R-:W-:-:S05]  /*2b530*/  IMAD.U32 R17, RZ, RZ, UR4 ;  /* 0x00000004ff117e24 */ /* 0x000fca000f8e00ff */
[----:B------:R2:W3:Y:S01]  /*2b540*/  LDS.128 R24, [R17+0x308d0] ;  /* 0x0308d00011187984 */ /* 0x0004e20000000c00 */
[----:B------:R-:W-:Y:S06]  /*2b550*/  BAR.ARV 0x4, 0x180 ;  /* 0x0106000000007b1d */ /* 0x000fec0000002000 */
[----:B------:R-:W-:Y:S05]  /*2b560*/  BRA `(.L_x_5247) ;  /* 0x0000000c00d47947 */ /* 0x000fea0003800000 */
.L_x_5246:
[----:B------:R-:W2:Y:S01]  /*2b570*/  S2R R8, SR_TID.X ;  /* 0x0000000000087919 */ /* 0x000ea20000002100 */
[----:B------:R-:W-:Y:S01]  /*2b580*/  UMOV UR4, 0xffffffff ;  /* 0xffffffff00047882 */ /* 0x000fe20000000000 */
[----:B--2---:R-:W-:-:S04]  /*2b590*/  LOP3.LUT R8, R8, 0x1f, RZ, 0xc0, !PT ;  /* 0x0000001f08087812 */ /* 0x004fc800078ec0ff */
[----:B------:R-:W-:Y:S01]  /*2b5a0*/  ISETP.NE.AND P0, PT, R8, 0x1f, PT ;  /* 0x0000001f0800780c */ /* 0x000fe20003f05270 */
[----:B------:R-:W-:-:S12]  /*2b5b0*/  BRA.DIV UR4, `(.L_x_5248) ;  /* 0x0000005604747947 */ /* 0x000fd8000b800000 */
[----:B------:R-:W-:Y:S01]  /*2b5c0*/  IMAD.IADD R7, R27, 0x1, R8 ;  /* 0x000000011b077824 */ /* 0x000fe200078e0208 */
[----:B------:R-:W-:-:S04]  /*2b5d0*/  ULDC UR4, c[0x0][0xc3c] ;  /* 0x00030f0000047ab9 */ /* 0x000fc80000000800 */
[----:B------:R-:W-:-:S13]  /*2b5e0*/  ISETP.GE.OR P1, PT, R7, UR4, !P0 ;  /* 0x0000000407007c0c */ /* 0x000fda000c726670 */
[----:B0-----:R-:W0:Y:S08]  /*2b5f0*/  @!P1 LDC.64 R2, c[0x0][0xc80] ;  /* 0x00032000ff029b82 */ /* 0x001e300000000a00 */
[----:B------:R-:W2:Y:S01]  /*2b600*/  @!P1 LDC.64 R4, c[0x0][0xc78] ;  /* 0x00031e00ff049b82 */ /* 0x000ea20000000a00 */
[----:B0-----:R-:W-:-:S05]  /*2b610*/  @!P1 IMAD.WIDE R2, R7, 0x4, R2 ;  /* 0x0000000407029825 */ /* 0x001fca00078e0202 */
[----:B-1----:R2:W3:Y:S02]  /*2b620*/  @!P1 LDG.E R6, desc[UR60][R2.64] ;  /* 0x0000003c02069981 */ /* 0x0024e4000c1e1900 */
        /* <DEDUP_REMOVED lines=10> */
[----:B---3--:R-:W-:-:S02]  /*2b6d0*/  @!P1 IMAD.MOV.U32 R25, RZ, RZ, R6 ;  /* 0x000000ffff199224 */ /* 0x008fc400078e0006 */
[----:B------:R-:W-:Y:S01]  /*2b6e0*/  IMAD.MOV.U32 R6, RZ, RZ, RZ ;  /* 0x000000ffff067224 */ /* 0x000fe200078e00ff */
        /* <DEDUP_REMOVED lines=19> */
.L_x_5425:
[----:B------:R-:W-:Y:S02]  /*2b820*/  ULDC UR4, c[0x0][0xc38] ;  /* 0x00030e0000047ab9 */ /* 0x000fe40000000800 */
[----:B------:R-:W-:-:S04]  /*2b830*/  IMAD.U32 R5, RZ, RZ, UR4 ;  /* 0x00000004ff057e24 */ /* 0x000fc8000f8e00ff */
[----:B-1----:R-:W-:-:S04]  /*2b840*/  IMAD R14, R14, R5, RZ ;  /* 0x000000050e0e7224 */ /* 0x002fc800078e02ff */
[----:B------:R-:W-:-:S05]  /*2b850*/  IMAD.IADD R7, R7, 0x1, R14 ;  /* 0x0000000107077824 */ /* 0x000fca00078e020e */
[----:B------:R-:W-:-:S13]  /*2b860*/  ISETP.GT.AND P6, PT, R7, R0, PT ;  /* 0x000000000700720c */ /* 0x000fda0003fc4270 */
[----:B------:R-:W-:Y:S05]  /*2b870*/  @P6 BRA `(.L_x_5249) ;  /* 0x0000000000a46947 */ /* 0x000fea0003800000 */
.L_x_5252:
        /* <DEDUP_REMOVED lines=35> */
.L_x_5433:
[----:B------:R-:W-:Y:S02]  /*2bab0*/  ULDC UR4, c[0x0][0xc38] ;  /* 0x00030e0000047ab9 */ /* 0x000fe40000000800 */
[----:B------:R-:W-:-:S05]  /*2bac0*/  MOV R5, UR4 ;  /* 0x0000000400057c02 */ /* 0x000fca0008000f00 */
[----:B-1----:R-:W-:-:S04]  /*2bad0*/  IMAD R14, R14, R5, RZ ;  /* 0x000000050e0e7224 */ /* 0x002fc800078e02ff */
[----:B------:R-:W-:-:S05]  /*2bae0*/  IMAD.IADD R7, R14, 0x1, R7 ;  /* 0x000000010e077824 */ /* 0x000fca00078e0207 */
[----:B------:R-:W-:-:S13]  /*2baf0*/  ISETP.GT.AND P6, PT, R7, R0, PT ;  /* 0x000000000700720c */ /* 0x000fda0003fc4270 */
[----:B------:R-:W-:Y:S05]  /*2bb00*/  @!P6 BRA `(.L_x_5252) ;  /* 0xfffffffc005ce947 */ /* 0x000fea000383ffff */
.L_x_5249:
        /* <DEDUP_REMOVED lines=10> */
.L_x_5438:
[----:B------:R-:W-:-:S13]  /*2bbb0*/  ISETP.NE.AND P0, PT, R3, RZ, PT ;  /* 0x000000ff0300720c */ /* 0x000fda0003f05270 */
[----:B------:R-:W-:Y:S05]  /*2bbc0*/  @!P0 BRA `(.L_x_5254) ;  /* 0x0000000000108947 */ /* 0x000fea0003800000 */
[----:B------:R-:W-:Y:S01]  /*2bbd0*/  UMOV UR4, 0xffffffff ;  /* 0xffffffff00047882 */ /* 0x000fe20000000000 */
[----:B-1----:R-:W-:Y:S02]  /*2bbe0*/  VIADD R12, R12, 0xffffffff ;  /* 0xffffffff0c0c7836 */ /* 0x002fe40000000000 */
[----:B------:R-:W-:Y:S05]  /*2bbf0*/  BRA.DIV UR4, `(.L_x_5255) ;  /* 0x0000005a04347947 */ /* 0x000fea000b800000 */
[----:B------:R4:W1:Y:S02]  /*2bc00*/  SHFL.IDX PT, R6, R2, R12, 0x1f ;  /* 0x00001f0c02067589 */ /* 0x00086400000e0000 */
.L_x_5254:
        /* <DEDUP_REMOVED lines=45> */
[-C--:B------:R-:W-:Y:S01]  /*2bee0*/  @!P1 IADD3 R3, R3, -R6.reuse, RZ ;  /* 0x8000000603039210 */ /* 0x080fe20007ffe0ff */
        /* <DEDUP_REMOVED lines=8> */
[--C-:B------:R-:W-:Y:S02]  /*2bf70*/  IMAD R4, R4, R2, R7.reuse ;  /* 0x0000000204047224 */ /* 0x100fe400078e0207 */
[----:B------:R-:W-:Y:S02]  /*2bf80*/  IMAD.MOV R2, RZ, RZ, -R7 ;  /* 0x000000ffff027224 */ /* 0x000fe400078e0a07 */
[----:B------:R-:W-:Y:S02]  /*2bf90*/  IMAD R26, R4, 0x10000, R5 ;  /* 0x00010000041a7824 */ /* 0x000fe400078e0205 */
[----:B------:R-:W-:Y:S01]  /*2bfa0*/  IMAD R2, R25, R2, R0 ;  /* 0x0000000219027224 */ /* 0x000fe200078e0200 */
[----:B------:R-:W-:Y:S06]  /*2bfb0*/  BRA `(.L_x_5257) ;  /* 0x0000000000f07947 */ /* 0x000fec0003800000 */
.L_x_5256:
        /* <DEDUP_REMOVED lines=10> */
[----:B0-----:R-:W-:-:S05]  /*2c060*/  IADD3 R11, RZ, -R3, RZ ;  /* 0x80000003ff0b7210 */ /* 0x001fca0007ffe0ff */
        /* <DEDUP_REMOVED lines=17> */
[----:B------:R-:W-:Y:S01]  /*2c180*/  IMAD R4, R6, R2, RZ ;  /* 0x0000000206047224 */ /* 0x000fe200078e02ff */
[----:B------:R-:W-:-:S03]  /*2c190*/  IADD3 R2, -R2, RZ, RZ ;  /* 0x000000ff02027210 */ /* 0x000fc60007ffe1ff */
        /* <DEDUP_REMOVED lines=30> */
.L_x_5257:
[----:B------:R-:W-:-:S04]  /*2c380*/  LOP3.LUT R2, RZ, R2, RZ, 0x33, !PT ;  /* 0x00000002ff027212 */ /* 0x000fc800078e33ff */
[----:B------:R-:W-:Y:S01]  /*2c390*/  IADD3 R25, R25, R2, RZ ;  /* 0x0000000219197210 */ /* 0x000fe20007ffe0ff */
[----:B------:R-:W-:Y:S06]  /*2c3a0*/  BRA `(.L_x_5258) ;  /* 0x00000000001c7947 */ /* 0x000fec0003800000 */
.L_x_5250:
[----:B------:R-:W-:Y:S01]  /*2c3b0*/  UMOV UR4, URZ ;  /* 0x0000003f00047c82 */ /* 0x000fe20008000000 */
[----:B------:R-:W-:Y:S01]  /*2c3c0*/  UMOV UR5, URZ ;  /* 0x0000003f00057c82 */ /* 0x000fe20008000000 */
[----:B------:R-:W-:Y:S01]  /*2c3d0*/  ULDC UR6, c[0x0][0xc3c] ;  /* 0x00030f0000067ab9 */ /* 0x000fe20000000800 */
[----:B------:R-:W-:Y:S02]  /*2c3e0*/  IMAD.MOV.U32 R24, RZ, RZ, R0 ;  /* 0x000000ffff187224 */ /* 0x000fe400078e0000 */
[----:B------:R-:W-:Y:S02]  /*2c3f0*/  IMAD.U32 R25, RZ, RZ, UR4 ;  /* 0x00000004ff197e24 */ /* 0x000fe4000f8e00ff */
[----:B------:R-:W-:Y:S02]  /*2c400*/  IMAD.U32 R26, RZ, RZ, UR5 ;  /* 0x00000005ff1a7e24 */ /* 0x000fe4000f8e00ff */
[----:B------:R-:W-:-:S07]  /*2c410*/  IMAD.U32 R27, RZ, RZ, UR6 ;  /* 0x00000006ff1b7e24 */ /* 0x000fce000f8e00ff */
.L_x_5258:
        /* <DEDUP_REMOVED lines=10> */
.L_x_5247:
[----:B------:R-:W-:Y:S02]  /*2c4c0*/  ULDC UR4, c[0x0][0xc3c] ;  /* 0x00030f0000047ab9 */ /* 0x000fe40000000800 */
[----:B---3--:R-:W-:-:S13]  /*2c4d0*/  ISETP.GE.AND P0, PT, R27, UR4, PT ;  /* 0x000000041b007c0c */ /* 0x008fda000bf06270 */
[----:B------:R-:W-:Y:S05]  /*2c4e0*/  @!P0 BRA `(.L_x_5259) ;  /* 0xffffff9000948947 */ /* 0x000fea000383ffff */
[----:B------:R-:W-:Y:S05]  /*2c4f0*/  BSYNC B8 ;  /* 0x0000000000087941 */ /* 0x000fea0003800000 */
.L_x_5136:
[----:B------:R-:W3:Y:S01]  /*2c500*/  LDL.LU R0, [R1+0x28] ;  /* 0x0000280001007983 */ /* 0x000ee20000300800 */
[----:B------:R-:W-:Y:S01]  /*2c510*/  BSSY B0, `(.L_x_5260) ;  /* 0x000000b000007945 */ /* 0x000fe20003800000 */
[----:B------:R-:W4:Y:S01]  /*2c520*/  S2R R5, SR_CgaCtaId ;  /* 0x0000000000057919 */ /* 0x000f220000008800 */
[----:B---3--:R-:W-:-:S05]  /*2c530*/  VIADD R0, R0, 0x1 ;  /* 0x0000000100007836 */ /* 0x008fca0000000000 */
[----:B0-----:R-:W-:-:S04]  /*2c540*/  LEA.HI R2, R0, R0, RZ, 0x1 ;  /* 0x0000000000027211 */ /* 0x001fc800078f08ff */
[----:B------:R-:W-:Y:S02]  /*2c550*/  LOP3.LUT R3, R2, 0xfffffffe, RZ, 0xc0, !PT ;  /* 0xfffffffe02037812 */ /* 0x000fe400078ec0ff */
[----:B------:R-:W-:-:S03]  /*2c560*/  MOV R2, 0x400 ;  /* 0x0000040000027802 */ /* 0x000fc60000000f00 */
[----:B------:R-:W-:Y:S01]  /*2c570*/  IMAD.IADD R0, R0, 0x1, -R3 ;  /* 0x0000000100007824 */ /* 0x000fe200078e0a03 */
[----:B----4-:R-:W-:-:S04]  /*2c580*/  LEA R5, R5, R2, 0x18 ;  /* 0x0000000205057211 */ /* 0x010fc800078ec0ff */
[----:B------:R-:W-:-:S04]  /*2c590*/  SHF.L.U32 R0, R0, 0x1f, RZ ;  /* 0x0000001f00007819 */ /* 0x000fc800000006ff */
[----:B------:R-:W0:Y:S02]  /*2c5a0*/  SYNCS.PHASECHK.TRANS64.TRYWAIT P0, [R5+URZ+0x30820], R0 ;  /* 0x03082000050075a7 */ /* 0x000e24000800017f */
[----:B0-----:R-:W-:Y:S05]  /*2c5b0*/  @!P0 BRA `(.L_x_5261) ;  /* 0x0000004c00ec8947 */ /* 0x001fea0003800000 */
.L_x_5441:
[----:B------:R-:W-:Y:S05]  /*2c5c0*/  BSYNC B0 ;  /* 0x0000000000007941 */ /* 0x000fea0003800000 */
.L_x_5260:
[----:B------:R-:W-:-:S03]  /*2c5d0*/  UMOV UR4, 0xffffffff ;  /* 0xffffffff00047882 */ /* 0x000fc60000000000 */
[----:B------:R-:W-:Y:S05]  /*2c5e0*/  BRA.DIV UR4, `(.L_x_5262) ;  /* 0x0000004e04f47947 */ /* 0x000fea000b800000 */
[----:B0-----:R-:W0:Y:S02]  /*2c5f0*/  S2R R0, SR_TID.X ;  /* 0x0000000000007919 */ /* 0x001e240000002100 */
[----:B0-----:R-:W-:-:S04]  /*2c600*/  SHF.R.U32.HI R0, RZ, 0x5, R0 ;  /* 0x00000005ff007819 */ /* 0x001fc80000011600 */
[----:B------:R-:W-:-:S05]  /*2c610*/  LOP3.LUT R0, R0, 0x3, RZ, 0xc0, !PT ;  /* 0x0000000300007812 */ /* 0x000fca00078ec0ff */
[----:B------:R0:W3:Y:S02]  /*2c620*/  SHFL.IDX PT, R14, R0, RZ, 0x1f ;  /* 0x00001fff000e7589 */ /* 0x0000e400000e0000 */
.L_x_5444:
[----:B---3--:R-:W-:-:S13]  /*2c630*/  ISETP.NE.AND P0, PT, R14, RZ, PT ;  /* 0x000000ff0e00720c */ /* 0x008fda0003f05270 */
[----:B------:R-:W-:Y:S05]  /*2c640*/  @P0 BRA `(.L_x_4819) ;  /* 0x0000000000900947 */ /* 0x000fea0003800000 */
[----:B------:R-:W-:-:S03]  /*2c650*/  UMOV UR4, 0xffffffff ;  /* 0xffffffff00047882 */ /* 0x000fc60000000000 */
[----:B------:R-:W-:Y:S05]  /*2c660*/  BRA.DIV UR4, `(.L_x_5263) ;  /* 0x0000005204087947 */ /* 0x000fea000b800000 */
[----:B------:R-:W-:-:S13]  /*2c670*/  ELECT P6, URZ, PT ;  /* 0x00000000003f782f */ /* 0x000fda00038c0000 */
.L_x_5447:
        /* <DEDUP_REMOVED lines=8> */
.L_x_5264:
[----:B------:R-:W-:Y:S01]  /*2c700*/  IMAD R3, R23, 0x8, R5 ;  /* 0x0000000817037824 */ /* 0x000fe200078e0205 */
[----:B------:R-:W-:Y:S02]  /*2c710*/  SHF.L.U32 R2, R29, 0x1f, RZ ;  /* 0x0000001f1d027819 */ /* 0x000fe400000006ff */
[----:B------:R-:W-:Y:S02]  /*2c720*/  IADD3 R23, R23, 0x1, RZ ;  /* 0x0000000117177810 */ /* 0x000fe40007ffe0ff */
[----:B------:R-:W0:Y:S02]  /*2c730*/  SYNCS.PHASECHK.TRANS64.TRYWAIT P1, [R3+URZ+0x30840], R2 ;  /* 0x03084002030075a7 */ /* 0x000e24000802017f */
[----:B------:R-:W-:-:S04]  /*2c740*/  ISETP.NE.AND P2, PT, R23, 0x2, PT ;  /* 0x000000021700780c */ /* 0x000fc80003f45270 */
[----:B------:R-:W-:Y:S01]  /*2c750*/  SEL R0, RZ, 0x1, P2 ;  /* 0x00000001ff007807 */ /* 0x000fe20001000000 */
[----:B0-----:R-:W-:Y:S08]  /*2c760*/  @!P1 BRA `(.L_x_5265) ;  /* 0x0000004c00e89947 */ /* 0x001ff00003800000 */
.L_x_5448:
[----:B------:R-:W-:Y:S02]  /*2c770*/  SEL R23, R23, RZ, P2 ;  /* 0x000000ff17177207 */ /* 0x000fe40001000000 */
[----:B------:R-:W-:Y:S01]  /*2c780*/  LOP3.LUT R0, R29, R0, RZ, 0x3c, !PT ;  /* 0x000000001d007212 */ /* 0x000fe200078e3cff */
[----:B------:R-:W-:Y:S06]  /*2c790*/  @!P0 BRA `(.L_x_5266) ;  /* 0x0000000000048947 */ /* 0x000fec0003800000 */
[----:B------:R-:W-:Y:S01]  /*2c7a0*/  BPT.TRAP 0x1 ;  /* 0x000000040000795c */ /* 0x000fe20000300000 */
.L_x_5266:
[----:B------:R-:W-:Y:S01]  /*2c7b0*/  IMAD R23, R23, 0x8, R5 ;  /* 0x0000000817177824 */ /* 0x000fe200078e0205 */
[----:B------:R-:W-:-:S04]  /*2c7c0*/  SHF.L.U32 R0, R0, 0x1f, RZ ;  /* 0x0000001f00007819 */ /* 0x000fc800000006ff */
[----:B------:R-:W3:Y:S02]  /*2c7d0*/  SYNCS.PHASECHK.TRANS64.TRYWAIT P1, [R23+URZ+0x30840], R0 ;  /* 0x03084000170075a7 */ /* 0x000ee4000802017f */
[----:B---3--:R-:W-:Y:S05]  /*2c7e0*/  @!P1 BRA `(.L_x_5267) ;  /* 0x0000004c00dc9947 */ /* 0x008fea0003800000 */
.L_x_5449:
[----:B------:R-:W-:Y:S05]  /*2c7f0*/  @!P0 BRA `(.L_x_5268) ;  /* 0x0000000000048947 */ /* 0x000fea0003800000 */
[----:B------:R-:W-:Y:S01]  /*2c800*/  BPT.TRAP 0x1 ;  /* 0x000000040000795c */ /* 0x000fe20000300000 */
.L_x_5268:
[----:B------:R-:W4:Y:S02]  /*2c810*/  SYNCS.PHASECHK.TRANS64.TRYWAIT P1, [R3+URZ+0x30860], R2 ;  /* 0x03086002030075a7 */ /* 0x000f24000802017f */
[----:B----4-:R-:W-:Y:S05]  /*2c820*/  @!P1 BRA `(.L_x_5269) ;  /* 0x0000004c00e09947 */ /* 0x010fea0003800000 */
.L_x_5450:
[----:B------:R-:W-:Y:S05]  /*2c830*/  @!P0 BRA `(.L_x_5270) ;  /* 0x0000000000048947 */ /* 0x000fea0003800000 */
[----:B------:R-:W-:Y:S01]  /*2c840*/  BPT.TRAP 0x1 ;  /* 0x000000040000795c */ /* 0x000fe20000300000 */
.L_x_5270:
[----:B------:R0:W0:Y:S02]  /*2c850*/  SYNCS.PHASECHK.TRANS64.TRYWAIT P0, [R23+URZ+0x30860], R0 ;  /* 0x03086000170075a7 */ /* 0x000024000800017f */
[----:B0-----:R-:W-:Y:S05]  /*2c860*/  @!P0 NANOSLEEP.SYNCS 0x989680 ;  /* 0x009896800000895d */ /* 0x001fea0003900000 */
[----:B------:R-:W0:Y:S02]  /*2c870*/  @!P0 SYNCS.PHASECHK.TRANS64 P0, [R23+URZ+0x30860], R0 ;  /* 0x03086000170085a7 */ /* 0x000e24000800007f */
[----:B0-----:R-:W-:Y:S05]  /*2c880*/  @!P0 BRA `(.L_x_5270) ;  /* 0xfffffffc00f08947 */ /* 0x001fea000383ffff */
.L_x_4819:
[----:B------:R-:W-:Y:S05]  /*2c890*/  BSYNC B9 ;  /* 0x0000000000097941 */ /* 0x000fea0003800000 */
.L_x_4816:
[----:B------:R-:W-:Y:S05]  /*2c8a0*/  EXIT ;  /* 0x000000000000794d */ /* 0x000fea0003800000 */
.L_x_4847:
[----:B0-----:R0:W1:Y:S02]  /*2c8b0*/  SYNCS.PHASECHK.TRANS64.TRYWAIT P5, [R86+URZ+0x30890], R87 ;  /* 0x03089057560075a7 */ /* 0x00106400080a017f */
[----:B-1----:R-:W-:Y:S05]  /*2c8c0*/  @!P5 NANOSLEEP.SYNCS 0x989680 ;  /* 0x009896800000d95d */ /* 0x002fea0003900000 */
[----:B------:R-:W1:Y:S02]  /*2c8d0*/  @!P5 SYNCS.PHASECHK.TRANS64 P5, [R86+URZ+0x30890], R87 ;  /* 0x030890575600d5a7 */ /* 0x000e6400080a007f */
[----:B-1----:R-:W-:Y:S05]  /*2c8e0*/  @!P5 BRA `(.L_x_4847) ;  /* 0xfffffffc00f0d947 */ /* 0x002fea000383ffff */
[----:B------:R-:W-:Y:S05]  /*2c8f0*/  BRA `(.L_x_5271) ;  /* 0xfffffd74002c7947 */ /* 0x000fea000383ffff */
.L_x_4848:
        /* <DEDUP_REMOVED lines=8> */
.L_x_5273:
[----:B------:R-:W-:Y:S05]  /*2c980*/  BSYNC B1 ;  /* 0x0000000000017941 */ /* 0x000fea0003800000 */
.L_x_5272:
        /* <DEDUP_REMOVED lines=8> */
.L_x_5274:
[----:B------:R-:W-:Y:S01]  /*2ca10*/  IMAD.MOV.U32 R11, RZ, RZ, R14 ;  /* 0x000000ffff0b7224 */ /* 0x000fe200078e000e */
[----:B------:R-:W-:Y:S06]  /*2ca20*/  BRA `(.L_x_5275) ;  /* 0xfffffd7000f47947 */ /* 0x000fec000383ffff */
.L_x_4873:
[----:B------:R-:W-:Y:S01]  /*2ca30*/  BSSY B1, `(.L_x_5276) ;  /* 0x0000008000017945 */ /* 0x000fe20003800000 */
[----:B0---4-:R-:W-:Y:S02]  /*2ca40*/  IMAD.MOV.U32 R13, RZ, RZ, R113 ;  /* 0x000000ffff0d7224 */ /* 0x011fe400078e0071 */
[----:B------:R-:W-:Y:S02]  /*2ca50*/  IMAD.MOV.U32 R12, RZ, RZ, 0x1 ;  /* 0x00000001ff0c7424 */ /* 0x000fe400078e00ff */
[----:B---3--:R-:W-:Y:S02]  /*2ca60*/  IMAD.MOV.U32 R11, RZ, RZ, 0x1c1f ;  /* 0x00001c1fff0b7424 */ /* 0x008fe400078e00ff */
[----:B------:R-:W-:-:S07]  /*2ca70*/  IMAD.MOV.U32 R15, RZ, RZ, -0x1 ;  /* 0xffffffffff0f7424 */ /* 0x000fce00078e00ff */
[----:B-12---:R-:W-:Y:S05]  /*2ca80*/  WARPSYNC.COLLECTIVE R15, `(.L_x_5277) ;  /* 0x000000000f087348 */ /* 0x006fea0003c00000 */
[----:B------:R0:W3:Y:S02]  /*2ca90*/  SHFL.IDX P6, R14, R13, R12, R11 ;  /* 0x0000000c0d0e7389 */ /* 0x0000e400000c000b */
[----:B0123--:R-:W-:Y:S01]  /*2caa0*/  ENDCOLLECTIVE ;  /* 0x000000000000791b */ /* 0x00ffe20003800000 */
.L_x_5277:
[----:B------:R-:W-:Y:S05]  /*2cab0*/  BSYNC B1 ;  /* 0x0000000000017941 */ /* 0x000fea0003800000 */
.L_x_5276:
        /* <DEDUP_REMOVED lines=8> */
.L_x_5278:
[----:B------:R-:W-:Y:S01]  /*2cb40*/  IMAD.MOV.U32 R116, RZ, RZ, R14 ;  /* 0x000000ffff747224 */ /* 0x000fe200078e000e */
[----:B------:R-:W-:Y:S06]  /*2cb50*/  BRA `(.L_x_5279) ;  /* 0xfffffd8800087947 */ /* 0x000fec000383ffff */
.L_x_4903:
[----:B0-----:R0:W1:Y:S02]  /*2cb60*/  SYNCS.PHASECHK.TRANS64.TRYWAIT P5, [R86+URZ+0x30890], R87 ;  /* 0x03089057560075a7 */ /* 0x00106400080a017f */
[----:B-1----:R-:W-:Y:S05]  /*2cb70*/  @!P5 NANOSLEEP.SYNCS 0x989680 ;  /* 0x009896800000d95d */ /* 0x002fea0003900000 */
[----:B------:R-:W1:Y:S02]  /*2cb80*/  @!P5 SYNCS.PHASECHK.TRANS64 P5, [R86+URZ+0x30890], R87 ;  /* 0x030890575600d5a7 */ /* 0x000e6400080a007f */
[----:B-1----:R-:W-:Y:S05]  /*2cb90*/  @!P5 BRA `(.L_x_4903) ;  /* 0xfffffffc00f0d947 */ /* 0x002fea000383ffff */
[----:B------:R-:W-:Y:S05]  /*2cba0*/  BRA `(.L_x_5280) ;  /* 0xfffffda400ec7947 */ /* 0x000fea000383ffff */
.L_x_4904:
        /* <DEDUP_REMOVED lines=8> */
.L_x_5282:
[----:B------:R-:W-:Y:S05]  /*2cc30*/  BSYNC B1 ;  /* 0x0000000000017941 */ /* 0x000fea0003800000 */
.L_x_5281:
        /* <DEDUP_REMOVED lines=8> */
.L_x_5283:
[----:B------:R-:W-:Y:S01]  /*2ccc0*/  IMAD.MOV.U32 R11, RZ, RZ, R14 ;  /* 0x000000ffff0b7224 */ /* 0x000fe200078e000e */
[----:B------:R-:W-:Y:S06]  /*2ccd0*/  BRA `(.L_x_5284) ;  /* 0xfffffda400bc7947 */ /* 0x000fec000383ffff */
.L_x_4917:
[----:B------:R-:W-:Y:S01]  /*2cce0*/  BSSY B1, `(.L_x_5285) ;  /* 0x0000008000017945 */ /* 0x000fe20003800000 */
[----:B---34-:R-:W-:Y:S02]  /*2ccf0*/  IMAD.MOV.U32 R13, RZ, RZ, R113 ;  /* 0x000000ffff0d7224 */ /* 0x018fe400078e0071 */
[----:B------:R-:W-:Y:S02]  /*2cd00*/  IMAD.MOV.U32 R12, RZ, RZ, 0x1 ;  /* 0x00000001ff0c7424 */ /* 0x000fe400078e00ff */
[----:B------:R-:W-:Y:S02]  /*2cd10*/  IMAD.MOV.U32 R11, RZ, RZ, 0x1c1f ;  /* 0x00001c1fff0b7424 */ /* 0x000fe400078e00ff */
[----:B------:R-:W-:-:S07]  /*2cd20*/  IMAD.MOV.U32 R15, RZ, RZ, -0x1 ;  /* 0xffffffffff0f7424 */ /* 0x000fce00078e00ff */
[----:B012---:R-:W-:Y:S05]  /*2cd30*/  WARPSYNC.COLLECTIVE R15, `(.L_x_5286) ;  /* 0x000000000f087348 */ /* 0x007fea0003c00000 */
[----:B------:R3:W4:Y:S02]  /*2cd40*/  SHFL.IDX P6, R14, R13, R12, R11 ;  /* 0x0000000c0d0e7389 */ /* 0x00072400000c000b */
[----:B01234-:R-:W-:Y:S01]  /*2cd50*/  ENDCOLLECTIVE ;  /* 0x000000000000791b */ /* 0x01ffe20003800000 */
.L_x_5286:
[----:B------:R-:W-:Y:S05]  /*2cd60*/  BSYNC B1 ;  /* 0x0000000000017941 */ /* 0x000fea0003800000 */
.L_x_5285:
        /* <DEDUP_REMOVED lines=8> */
.L_x_5287:
[----:B------:R-:W-:Y:S01]  /*2cdf0*/  IMAD.MOV.U32 R116, RZ, RZ, R14 ;  /* 0x000000ffff747224 */ /* 0x000fe200078e000e */
[----:B------:R-:W-:Y:S06]  /*2ce00*/  BRA `(.L_x_5288) ;  /* 0xfffffdbc00507947 */ /* 0x000fec000383ffff */
.L_x_4930:
[----:B0-----:R0:W1:Y:S02]  /*2ce10*/  SYNCS.PHASECHK.TRANS64.TRYWAIT P3, [R86+URZ+0x30890], R87 ;  /* 0x03089057560075a7 */ /* 0x001064000806017f */
[----:B-1----:R-:W-:Y:S05]  /*2ce20*/  @!P3 NANOSLEEP.SYNCS 0x989680 ;  /* 0x009896800000b95d */ /* 0x002fea0003900000 */
[----:B------:R-:W1:Y:S02]  /*2ce30*/  @!P3 SYNCS.PHASECHK.TRANS64 P3, [R86+URZ+0x30890], R87 ;  /* 0x030890575600b5a7 */ /* 0x000e64000806007f */
[----:B-1----:R-:W-:Y:S05]  /*2ce40*/  @!P3 BRA `(.L_x_4930) ;  /* 0xfffffffc00f0b947 */ /* 0x002fea000383ffff */
[----:B------:R-:W-:Y:S05]  /*2ce50*/  BRA `(.L_x_5289) ;  /* 0xfffffdd400187947 */ /* 0x000fea000383ffff */
.L_x_4931:
        /* <DEDUP_REMOVED lines=8> */
.L_x_5291:
[----:B------:R-:W-:Y:S05]  /*2cee0*/  BSYNC B1 ;  /* 0x0000000000017941 */ /* 0x000fea0003800000 */
.L_x_5290:
[----:B------:R-:W-:Y:S02]  /*2cef0*/  IMAD.MOV.U32 R13, RZ, RZ, R34 ;  /* 0x000000ffff0d7224 */ /* 0x000fe400078e0022 */
[----:B------:R-:W-:Y:S02]  /*2cf00*/  IMAD.MOV.U32 R12, RZ, RZ, RZ ;  /* 0x000000ffff0c7224 */ /* 0x000fe400078e00ff */
[----:B------:R-:W-:Y:S02]  /*2cf10*/  IMAD.MOV.U32 R11, RZ, RZ, 0x1c1f ;  /* 0x00001c1fff0b7424 */ /* 0x000fe400078e00ff */
[----:B------:R-:W-:Y:S02]  /*2cf20*/  IMAD.MOV.U32 R15, RZ, RZ, -0x1 ;  /* 0xffffffffff0f7424 */ /* 0x000fe400078e00ff */
[----:B------:R-:W-:-:S07]  /*2cf30*/  IMAD.MOV.U32 R35, RZ, RZ, R14 ;  /* 0x000000ffff237224 */ /* 0x000fce00078e000e */
[----:B------:R-:W-:Y:S05]  /*2cf40*/  WARPSYNC.COLLECTIVE R15, `(.L_x_5292) ;  /* 0x000000000f087348 */ /* 0x000fea0003c00000 */
[----:B------:R0:W1:Y:S02]  /*2cf50*/  SHFL.IDX P6, R14, R13, R12, R11 ;  /* 0x0000000c0d0e7389 */ /* 0x00006400000c000b */
[----:B01----:R-:W-:Y:S01]  /*2cf60*/  ENDCOLLECTIVE ;  /* 0x000000000000791b */ /* 0x003fe20003800000 */
.L_x_5292:
[----:B------:R-:W-:Y:S01]  /*2cf70*/  IMAD.MOV.U32 R36, RZ, RZ, R14 ;  /* 0x000000ffff247224 */ /* 0x000fe200078e000e */
[----:B------:R-:W-:Y:S06]  /*2cf80*/  BRA `(.L_x_5293) ;  /* 0xfffffdd400347947 */ /* 0x000fec000383ffff */
.L_x_4934:
        /* <DEDUP_REMOVED lines=8> */
.L_x_5295:
[----:B------:R-:W-:Y:S05]  /*2d010*/  BSYNC B1 ;  /* 0x0000000000017941 */ /* 0x000fea0003800000 */
.L_x_5294:
        /* <DEDUP_REMOVED lines=8> */
.L_x_5296:
[----:B------:R-:W-:Y:S01]  /*2d0a0*/  IMAD.MOV.U32 R34, RZ, RZ, R14 ;  /* 0x000000ffff227224 */ /* 0x000fe200078e000e */
[----:B------:R-:W-:Y:S06]  /*2d0b0*/  BRA `(.L_x_5297) ;  /* 0xfffffdd400907947 */ /* 0x000fec000383ffff */
.L_x_4938:
[----:B------:R0:W0:Y:S02]  /*2d0c0*/  SYNCS.PHASECHK.TRANS64.TRYWAIT P2, [R86+URZ+0x308b0], R87 ;  /* 0x0308b057560075a7 */ /* 0x000024000804017f */
[----:B0-----:R-:W-:Y:S05]  /*2d0d0*/  @!P2 NANOSLEEP.SYNCS 0x989680 ;  /* 0x009896800000a95d */ /* 0x001fea0003900000 */
[----:B------:R-:W0:Y:S02]  /*2d0e0*/  @!P2 SYNCS.PHASECHK.TRANS64 P2, [R86+URZ+0x308b0], R87 ;  /* 0x0308b0575600a5a7 */ /* 0x000e24000804007f */
[----:B0-----:R-:W-:Y:S05]  /*2d0f0*/  @!P2 BRA `(.L_x_4938) ;  /* 0xfffffffc00f0a947 */ /* 0x001fea000383ffff */
[----:B------:R-:W-:Y:S05]  /*2d100*/  BRA `(.L_x_5298) ;  /* 0xfffffdd800687947 */ /* 0x000fea000383ffff */
.L_x_4966:
        /* <DEDUP_REMOVED lines=8> */
.L_x_5300:
[----:B------:R-:W-:Y:S05]  /*2d190*/  BSYNC B1 ;  /* 0x0000000000017941 */ /* 0x000fea0003800000 */
.L_x_5299:
        /* <DEDUP_REMOVED lines=8> */
.L_x_5301:
[----:B------:R-:W-:Y:S01]  /*2d220*/  MOV R13, R63 ;  /* 0x0000003f000d7202 */ /* 0x000fe20000000f00 */
[----:B------:R-:W-:-:S07]  /*2d230*/  IMAD.MOV.U32 R6, RZ, RZ, R14 ;  /* 0x000000ffff067224 */ /* 0x000fce00078e000e */
[----:B------:R-:W-:Y:S05]  /*2d240*/  WARPSYNC.COLLECTIVE R15, `(.L_x_5302) ;  /* 0x000000000f087348 */ /* 0x000fea0003c00000 */
[----:B------:R0:W1:Y:S02]  /*2d250*/  SHFL.IDX P6, R14, R13, R12, R11 ;  /* 0x0000000c0d0e7389 */ /* 0x00006400000c000b */
[----:B01----:R-:W-:Y:S01]  /*2d260*/  ENDCOLLECTIVE ;  /* 0x000000000000791b */ /* 0x003fe20003800000 */
.L_x_5302:
[----:B------:R-:W-:Y:S02]  /*2d270*/  IMAD.MOV.U32 R13, RZ, RZ, R62 ;  /* 0x000000ffff0d7224 */ /* 0x000fe400078e003e */
[----:B------:R-:W-:-:S07]  /*2d280*/  IMAD.MOV.U32 R9, RZ, RZ, R14 ;  /* 0x000000ffff097224 */ /* 0x000fce00078e000e */
[----:B------:R-:W-:Y:S05]  /*2d290*/  WARPSYNC.COLLECTIVE R15, `(.L_x_5303) ;  /* 0x000000000f087348 */ /* 0x000fea0003c00000 */
[----:B------:R0:W1:Y:S02]  /*2d2a0*/  SHFL.IDX P6, R14, R13, R12, R11 ;  /* 0x0000000c0d0e7389 */ /* 0x00006400000c000b */
[----:B01----:R-:W-:Y:S01]  /*2d2b0*/  ENDCOLLECTIVE ;  /* 0x000000000000791b */ /* 0x003fe20003800000 */
.L_x_5303:
[----:B------:R-:W-:Y:S01]  /*2d2c0*/  IMAD.MOV.U32 R8, RZ, RZ, R14 ;  /* 0x000000ffff087224 */ /* 0x000fe200078e000e */
[----:B------:R-:W-:Y:S06]  /*2d2d0*/  BRA `(.L_x_5304) ;  /* 0xfffffdf0004c7947 */ /* 0x000fec000383ffff */
.L_x_4969:
[----:B------:R-:W-:Y:S01]  /*2d2e0*/  BSSY B1, `(.L_x_5305) ;  /* 0x0000008000017945 */ /* 0x000fe20003800000 */
[----:B------:R-:W-:Y:S02]  /*2d2f0*/  IMAD.MOV.U32 R13, RZ, RZ, R0 ;  /* 0x000000ffff0d7224 */ /* 0x000fe400078e0000 */
[----:B------:R-:W-:Y:S02]  /*2d300*/  IMAD.MOV.U32 R12, RZ, RZ, 0x1 ;  /* 0x00000001ff0c7424 */ /* 0x000fe400078e00ff */
[----:B------:R-:W-:Y:S02]  /*2d310*/  IMAD.MOV.U32 R11, RZ, RZ, 0x1c1f ;  /* 0x00001c1fff0b7424 */ /* 0x000fe400078e00ff */
[----:B------:R-:W-:-:S07]  /*2d320*/  IMAD.MOV.U32 R15, RZ, RZ, -0x1 ;  /* 0xffffffffff0f7424 */ /* 0x000fce00078e00ff */
[----:B0-----:R-:W-:Y:S05]  /*2d330*/  WARPSYNC.COLLECTIVE R15, `(.L_x_5306) ;  /* 0x000000000f087348 */ /* 0x001fea0003c00000 */
[----:B------:R1:W2:Y:S02]  /*2d340*/  SHFL.IDX P6, R14, R13, R12, R11 ;  /* 0x0000000c0d0e7389 */ /* 0x0002a400000c000b */
[----:B012---:R-:W-:Y:S01]  /*2d350*/  ENDCOLLECTIVE ;  /* 0x000000000000791b */ /* 0x007fe20003800000 */
.L_x_5306:
[----:B------:R-:W-:Y:S05]  /*2d360*/  BSYNC B1 ;  /* 0x0000000000017941 */ /* 0x000fea0003800000 */
.L_x_5305:
        /* <DEDUP_REMOVED lines=8> */
.L_x_5307:
[----:B------:R-:W-:Y:S02]  /*2d3f0*/  IMAD.MOV.U32 R13, RZ, RZ, R63 ;  /* 0x000000ffff0d7224 */ /* 0x000fe400078e003f */
[----:B------:R-:W-:-:S07]  /*2d400*/  IMAD.MOV.U32 R65, RZ, RZ, R14 ;  /* 0x000000ffff417224 */ /* 0x000fce00078e000e */
[----:B------:R-:W-:Y:S05]  /*2d410*/  WARPSYNC.COLLECTIVE R15, `(.L_x_5308) ;  /* 0x000000000f087348 */ /* 0x000fea0003c00000 */
[----:B------:R0:W1:Y:S02]  /*2d420*/  SHFL.IDX P6, R14, R13, R12, R11 ;  /* 0x0000000c0d0e7389 */ /* 0x00006400000c000b */
[----:B01----:R-:W-:Y:S01]  /*2d430*/  ENDCOLLECTIVE ;  /* 0x000000000000791b */ /* 0x003fe20003800000 */
.L_x_5308:
[----:B------:R-:W-:Y:S02]  /*2d440*/  IMAD.MOV.U32 R13, RZ, RZ, R62 ;  /* 0x000000ffff0d7224 */ /* 0x000fe400078e003e */
[----:B------:R-:W-:-:S07]  /*2d450*/  IMAD.MOV.U32 R63, RZ, RZ, R14 ;  /* 0x000000ffff3f7224 */ /* 0x000fce00078e000e */
[----:B------:R-:W-:Y:S05]  /*2d460*/  WARPSYNC.COLLECTIVE R15, `(.L_x_5309) ;  /* 0x000000000f087348 */ /* 0x000fea0003c00000 */
[----:B------:R0:W1:Y:S02]  /*2d470*/  SHFL.IDX P6, R14, R13, R12, R11 ;  /* 0x0000000c0d0e7389 */ /* 0x00006400000c000b */
[----:B01----:R-:W-:Y:S01]  /*2d480*/  ENDCOLLECTIVE ;  /* 0x000000000000791b */ /* 0x003fe20003800000 */
.L_x_5309:
[----:B------:R-:W-:Y:S01]  /*2d490*/  IMAD.MOV.U32 R62, RZ, RZ, R14 ;  /* 0x000000ffff3e7224 */ /* 0x000fe200078e000e */
[----:B------:R-:W-:Y:S06]  /*2d4a0*/  BRA `(.L_x_5310) ;  /* 0xfffffdf400f47947 */ /* 0x000fec000383ffff */
.L_x_4973:
[----:B0-----:R0:W1:Y:S02]  /*2d4b0*/  SYNCS.PHASECHK.TRANS64.TRYWAIT P0, [R17+URZ+0x30800], R4 ;  /* 0x03080004110075a7 */ /* 0x001064000800017f */
[----:B-1----:R-:W-:Y:S05]  /*2d4c0*/  @!P0 NANOSLEEP.SYNCS 0x989680 ;  /* 0x009896800000895d */ /* 0x002fea0003900000 */
[----:B------:R-:W1:Y:S02]  /*2d4d0*/  @!P0 SYNCS.PHASECHK.TRANS64 P0, [R17+URZ+0x30800], R4 ;  /* 0x03080004110085a7 */ /* 0x000e64000800007f */
[----:B-1----:R-:W-:Y:S05]  /*2d4e0*/  @!P0 BRA `(.L_x_4973) ;  /* 0xfffffffc00f08947 */ /* 0x002fea000383ffff */
[----:B------:R-:W-:Y:S05]  /*2d4f0*/  BRA `(.L_x_5311) ;  /* 0xfffffe0000387947 */ /* 0x000fea000383ffff */
.L_x_4997:
        /* <DEDUP_REMOVED lines=8> */
.L_x_5313:
[----:B------:R-:W-:Y:S05]  /*2d580*/  BSYNC B1 ;  /* 0x0000000000017941 */ /* 0x000fea0003800000 */
.L_x_5312:
        /* <DEDUP_REMOVED lines=8> */
.L_x_5314:
[----:B------:R-:W-:Y:S01]  /*2d610*/  IMAD.MOV.U32 R13, RZ, RZ, R61 ;  /* 0x000000ffff0d7224 */ /* 0x000fe200078e003d */
[----:B------:R-:W-:-:S07]  /*2d620*/  MOV R4, R14 ;  /* 0x0000000e00047202 */ /* 0x000fce0000000f00 */
[----:B------:R-:W-:Y:S05]  /*2d630*/  WARPSYNC.COLLECTIVE R15, `(.L_x_5315) ;  /* 0x000000000f087348 */ /* 0x000fea0003c00000 */
[----:B------:R0:W1:Y:S02]  /*2d640*/  SHFL.IDX P6, R14, R13, R12, R11 ;  /* 0x0000000c0d0e7389 */ /* 0x00006400000c000b */
[----:B01----:R-:W-:Y:S01]  /*2d650*/  ENDCOLLECTIVE ;  /* 0x000000000000791b */ /* 0x003fe20003800000 */
.L_x_5315:
[----:B------:R-:W-:Y:S02]  /*2d660*/  IMAD.MOV.U32 R13, RZ, RZ, R3 ;  /* 0x000000ffff0d7224 */ /* 0x000fe400078e0003 */
[----:B------:R-:W-:-:S07]  /*2d670*/  IMAD.MOV.U32 R7, RZ, RZ, R14 ;  /* 0x000000ffff077224 */ /* 0x000fce00078e000e */
[----:B------:R-:W-:Y:S05]  /*2d680*/  WARPSYNC.COLLECTIVE R15, `(.L_x_5316) ;  /* 0x000000000f087348 */ /* 0x000fea0003c00000 */
[----:B------:R0:W1:Y:S02]  /*2d690*/  SHFL.IDX P6, R14, R13, R12, R11 ;  /* 0x0000000c0d0e7389 */ /* 0x00006400000c000b */
[----:B01----:R-:W-:Y:S01]  /*2d6a0*/  ENDCOLLECTIVE ;  /* 0x000000000000791b */ /* 0x003fe20003800000 */
.L_x_5316:
[----:B------:R-:W-:Y:S01]  /*2d6b0*/  IMAD.MOV.U32 R8, RZ, RZ, R14 ;  /* 0x000000ffff087224 */ /* 0x000fe200078e000e */
[----:B------:R-:W-:Y:S06]  /*2d6c0*/  BRA `(.L_x_5317) ;  /* 0xfffffe2400147947 */ /* 0x000fec000383ffff */
.L_x_5000:
[----:B------:R-:W-:Y:S01]  /*2d6d0*/  BSSY B1, `(.L_x_5318) ;  /* 0x0000008000017945 */ /* 0x000fe20003800000 */
[----:B------:R-:W-:Y:S02]  /*2d6e0*/  IMAD.MOV.U32 R13, RZ, RZ, R21 ;  /* 0x000000ffff0d7224 */ /* 0x000fe400078e0015 */
[----:B------:R-:W-:Y:S02]  /*2d6f0*/  IMAD.MOV.U32 R12, RZ, RZ, 0x1 ;  /* 0x00000001ff0c7424 */ /* 0x000fe400078e00ff */
[----:B------:R-:W-:Y:S02]  /*2d700*/  IMAD.MOV.U32 R11, RZ, RZ, 0x1c1f ;  /* 0x00001c1fff0b7424 */ /* 0x000fe400078e00ff */
[----:B------:R-:W-:-:S07]  /*2d710*/  IMAD.MOV.U32 R15, RZ, RZ, -0x1 ;  /* 0xffffffffff0f7424 */ /* 0x000fce00078e00ff */
[----:B0---4-:R-:W-:Y:S05]  /*2d720*/  WARPSYNC.COLLECTIVE R15, `(.L_x_5319) ;  /* 0x000000000f087348 */ /* 0x011fea0003c00000 */
[----:B------:R1:W2:Y:S02]  /*2d730*/  SHFL.IDX P6, R14, R13, R12, R11 ;  /* 0x0000000c0d0e7389 */ /* 0x0002a400000c000b */
[----:B012-4-:R-:W-:Y:S01]  /*2d740*/  ENDCOLLECTIVE ;  /* 0x000000000000791b */ /* 0x017fe20003800000 */
.L_x_5319:
[----:B------:R-:W-:Y:S05]  /*2d750*/  BSYNC B1 ;  /* 0x0000000000017941 */ /* 0x000fea0003800000 */
.L_x_5318:
        /* <DEDUP_REMOVED lines=8> */
.L_x_5320:
[----:B------:R-:W-:Y:S02]  /*2d7e0*/  IMAD.MOV.U32 R13, RZ, RZ, R61 ;  /* 0x000000ffff0d7224 */ /* 0x000fe400078e003d */
[----:B------:R-:W-:-:S07]  /*2d7f0*/  IMAD.MOV.U32 R20, RZ, RZ, R14 ;  /* 0x000000ffff147224 */ /* 0x000fce00078e000e */
[----:B------:R-:W-:Y:S05]  /*2d800*/  WARPSYNC.COLLECTIVE R15, `(.L_x_5321) ;  /* 0x000000000f087348 */ /* 0x000fea0003c00000 */
[----:B------:R0:W1:Y:S02]  /*2d810*/  SHFL.IDX P6, R14, R13, R12, R11 ;  /* 0x0000000c0d0e7389 */ /* 0x00006400000c000b */
[----:B01----:R-:W-:Y:S01]  /*2d820*/  ENDCOLLECTIVE ;  /* 0x000000000000791b */ /* 0x003fe20003800000 */
.L_x_5321:
[----:B------:R-:W-:Y:S02]  /*2d830*/  IMAD.MOV.U32 R13, RZ, RZ, R3 ;  /* 0x000000ffff0d7224 */ /* 0x000fe400078e0003 */
[----:B------:R-:W-:-:S07]  /*2d840*/  IMAD.MOV.U32 R61, RZ, RZ, R14 ;  /* 0x000000ffff3d7224 */ /* 0x000fce00078e000e */
[----:B------:R-:W-:Y:S05]  /*2d850*/  WARPSYNC.COLLECTIVE R15, `(.L_x_5322) ;  /* 0x000000000f087348 */ /* 0x000fea0003c00000 */
[----:B------:R0:W1:Y:S02]  /*2d860*/  SHFL.IDX P6, R14, R13, R12, R11 ;  /* 0x0000000c0d0e7389 */ /* 0x00006400000c000b */
[----:B01----:R-:W-:Y:S01]  /*2d870*/  ENDCOLLECTIVE ;  /* 0x000000000000791b */ /* 0x003fe20003800000 */
.L_x_5322:
[----:B------:R-:W-:Y:S01]  /*2d880*/  MOV R62, R14 ;  /* 0x0000000e003e7202 */ /* 0x000fe20000000f00 */
[----:B------:R-:W-:Y:S06]  /*2d890*/  BRA `(.L_x_5323) ;  /* 0xfffffe2800347947 */ /* 0x000fec000383ffff */
.L_x_5004:
[----:B0-----:R0:W1:Y:S02]  /*2d8a0*/  SYNCS.PHASECHK.TRANS64.TRYWAIT P0, [R17+URZ+0x30800], R60 ;  /* 0x0308003c110075a7 */ /* 0x001064000800017f */
[----:B-1----:R-:W-:Y:S05]  /*2d8b0*/  @!P0 NANOSLEEP.SYNCS 0x989680 ;  /* 0x009896800000895d */ /* 0x002fea0003900000 */
[----:B------:R-:W1:Y:S02]  /*2d8c0*/  @!P0 SYNCS.PHASECHK.TRANS64 P0, [R17+URZ+0x30800], R60 ;  /* 0x0308003c110085a7 */ /* 0x000e64000800007f */
[----:B-1----:R-:W-:Y:S05]  /*2d8d0*/  @!P0 BRA `(.L_x_5004) ;  /* 0xfffffffc00f08947 */ /* 0x002fea000383ffff */
[----:B------:R-:W-:Y:S05]  /*2d8e0*/  BRA `(.L_x_5324) ;  /* 0xfffffe2c00bc7947 */ /* 0x000fea000383ffff */
.L_x_5018:
[----:B-1----:R1:W2:Y:S02]  /*2d8f0*/  SYNCS.PHASECHK.TRANS64.TRYWAIT P1, [R3+URZ+0x30830], R0 ;  /* 0x03083000030075a7 */ /* 0x0022a4000802017f */
[----:B--2---:R-:W-:Y:S05]  /*2d900*/  @!P1 NANOSLEEP.SYNCS 0x989680 ;  /* 0x009896800000995d */ /* 0x004fea0003900000 */
[----:B------:R-:W2:Y:S02]  /*2d910*/  @!P1 SYNCS.PHASECHK.TRANS64 P1, [R3+URZ+0x30830], R0 ;  /* 0x03083000030095a7 */ /* 0x000ea4000802007f */
[----:B--2---:R-:W-:Y:S05]  /*2d920*/  @!P1 BRA `(.L_x_5018) ;  /* 0xfffffffc00f09947 */ /* 0x004fea000383ffff */
[----:B------:R-:W-:Y:S05]  /*2d930*/  BRA `(.L_x_5017) ;  /* 0xfffffe5800287947 */ /* 0x000fea000383ffff */
.L_x_5039:
[----:B-1----:R1:W2:Y:S02]  /*2d940*/  SYNCS.PHASECHK.TRANS64.TRYWAIT P1, [R0+URZ+0x30830], R9 ;  /* 0x03083009000075a7 */ /* 0x0022a4000802017f */
[----:B--2---:R-:W-:Y:S05]  /*2d950*/  @!P1 NANOSLEEP.SYNCS 0x989680 ;  /* 0x009896800000995d */ /* 0x004fea0003900000 */
[----:B------:R-:W2:Y:S02]  /*2d960*/  @!P1 SYNCS.PHASECHK.TRANS64 P1, [R0+URZ+0x30830], R9 ;  /* 0x03083009000095a7 */ /* 0x000ea4000802007f */
[----:B--2---:R-:W-:Y:S05]  /*2d970*/  @!P1 BRA `(.L_x_5039) ;  /* 0xfffffffc00f09947 */ /* 0x004fea000383ffff */
[----:B------:R-:W-:Y:S05]  /*2d980*/  BRA `(.L_x_5038) ;  /* 0xfffffe88001c7947 */ /* 0x000fea000383ffff */
.L_x_5044:
[----:B-1----:R1:W2:Y:S02]  /*2d990*/  SYNCS.PHASECHK.TRANS64.TRYWAIT P1, [R20+URZ+0x30850], R2 ;  /* 0x03085002140075a7 */ /* 0x0022a4000802017f */
[----:B--2---:R-:W-:Y:S05]  /*2d9a0*/  @!P1 NANOSLEEP.SYNCS 0x989680 ;  /* 0x009896800000995d */ /* 0x004fea0003900000 */
[----:B------:R-:W2:Y:S02]  /*2d9b0*/  @!P1 SYNCS.PHASECHK.TRANS64 P1, [R20+URZ+0x30850], R2 ;  /* 0x03085002140095a7 */ /* 0x000ea4000802007f */
[----:B--2---:R-:W-:Y:S05]  /*2d9c0*/  @!P1 BRA `(.L_x_5044) ;  /* 0xfffffffc00f09947 */ /* 0x004fea000383ffff */
[----:B------:R-:W-:Y:S05]  /*2d9d0*/  BRA `(.L_x_5043) ;  /* 0xfffffe9400d47947 */ /* 0x000fea000383ffff */
.L_x_5066:
[----:B-1----:R1:W2:Y:S02]  /*2d9e0*/  SYNCS.PHASECHK.TRANS64.TRYWAIT P1, [R0+URZ+0x30830], R3 ;  /* 0x03083003000075a7 */ /* 0x0022a4000802017f */
[----:B--2---:R-:W-:Y:S05]  /*2d9f0*/  @!P1 NANOSLEEP.SYNCS 0x989680 ;  /* 0x009896800000995d */ /* 0x004fea0003900000 */
[----:B------:R-:W2:Y:S02]  /*2da00*/  @!P1 SYNCS.PHASECHK.TRANS64 P1, [R0+URZ+0x30830], R3 ;  /* 0x03083003000095a7 */ /* 0x000ea4000802007f */
[----:B--2---:R-:W-:Y:S05]  /*2da10*/  @!P1 BRA `(.L_x_5066) ;  /* 0xfffffffc00f09947 */ /* 0x004fea000383ffff */
[----:B------:R-:W-:Y:S05]  /*2da20*/  BRA `(.L_x_5065) ;  /* 0xfffffec0008c7947 */ /* 0x000fea000383ffff */
.L_x_5071:
[----:B-1----:R1:W2:Y:S02]  /*2da30*/  SYNCS.PHASECHK.TRANS64.TRYWAIT P1, [R11+URZ+0x30850], R2 ;  /* 0x030850020b0075a7 */ /* 0x0022a4000802017f */
[----:B--2---:R-:W-:Y:S05]  /*2da40*/  @!P1 NANOSLEEP.SYNCS 0x989680 ;  /* 0x009896800000995d */ /* 0x004fea0003900000 */
[----:B------:R-:W2:Y:S02]  /*2da50*/  @!P1 SYNCS.PHASECHK.TRANS64 P1, [R11+URZ+0x30850], R2 ;  /* 0x030850020b0095a7 */ /* 0x000ea4000802007f */
[----:B--2---:R-:W-:Y:S05]  /*2da60*/  @!P1 BRA `(.L_x_5071) ;  /* 0xfffffffc00f09947 */ /* 0x004fea000383ffff */
[----:B------:R-:W-:Y:S05]  /*2da70*/  BRA `(.L_x_5070) ;  /* 0xfffffed000447947 */ /* 0x000fea000383ffff */
.L_x_5081:
[----:B-1----:R1:W2:Y:S02]  /*2da80*/  SYNCS.PHASECHK.TRANS64.TRYWAIT P1, [R0+URZ+0x30830], R3 ;  /* 0x03083003000075a7 */ /* 0x0022a4000802017f */
[----:B--2---:R-:W-:Y:S05]  /*2da90*/  @!P1 NANOSLEEP.SYNCS 0x989680 ;  /* 0x009896800000995d */ /* 0x004fea0003900000 */
[----:B------:R-:W2:Y:S02]  /*2daa0*/  @!P1 SYNCS.PHASECHK.TRANS64 P1, [R0+URZ+0x30830], R3 ;  /* 0x03083003000095a7 */ /* 0x000ea4000802007f */
[----:B--2---:R-:W-:Y:S05]  /*2dab0*/  @!P1 BRA `(.L_x_5081) ;  /* 0xfffffffc00f09947 */ /* 0x004fea000383ffff */
[----:B------:R-:W-:Y:S05]  /*2dac0*/  BRA `(.L_x_5080) ;  /* 0xfffffee4004c7947 */ /* 0x000fea000383ffff */
.L_x_5086:
[----:B-1----:R1:W2:Y:S02]  /*2dad0*/  SYNCS.PHASECHK.TRANS64.TRYWAIT P1, [R11+URZ+0x30850], R2 ;  /* 0x030850020b0075a7 */ /* 0x0022a4000802017f */
[----:B--2---:R-:W-:Y:S05]  /*2dae0*/  @!P1 NANOSLEEP.SYNCS 0x989680 ;  /* 0x009896800000995d */ /* 0x004fea0003900000 */
[----:B------:R-:W2:Y:S02]  /*2daf0*/  @!P1 SYNCS.PHASECHK.TRANS64 P1, [R11+URZ+0x30850], R2 ;  /* 0x030850020b0095a7 */ /* 0x000ea4000802007f */
[----:B--2---:R-:W-:Y:S05]  /*2db00*/  @!P1 BRA `(.L_x_5086) ;  /* 0xfffffffc00f09947 */ /* 0x004fea000383ffff */
[----:B------:R-:W-:Y:S05]  /*2db10*/  BRA `(.L_x_5085) ;  /* 0xfffffef400047947 */ /* 0x000fea000383ffff */
.L_x_5102:
[----:B-1----:R1:W2:Y:S02]  /*2db20*/  SYNCS.PHASECHK.TRANS64.TRYWAIT P1, [R6+URZ+0x30850], R5 ;  /* 0x03085005060075a7 */ /* 0x0022a4000802017f */
[----:B--2---:R-:W-:Y:S05]  /*2db30*/  @!P1 NANOSLEEP.SYNCS 0x989680 ;  /* 0x009896800000995d */ /* 0x004fea0003900000 */
[----:B------:R-:W2:Y:S02]  /*2db40*/  @!P1 SYNCS.PHASECHK.TRANS64 P1, [R6+URZ+0x30850], R5 ;  /* 0x03085005060095a7 */ /* 0x000ea4000802007f */
[----:B--2---:R-:W-:Y:S05]  /*2db50*/  @!P1 BRA `(.L_x_5102) ;  /* 0xfffffffc00f09947 */ /* 0x004fea000383ffff */
[----:B------:R-:W-:Y:S05]  /*2db60*/  BRA `(.L_x_5101) ;  /* 0xffffff2000587947 */ /* 0x000fea000383ffff */
.L_x_5152:
[----:B0-----:R-:W0:Y:S01]  /*2db70*/  S2R R12, SR_TID.X ;  /* 0x00000000000c7919 */ /* 0x001e220000002100 */
        /* <DEDUP_REMOVED lines=10> */
.L_x_5326:
[----:B------:R-:W-:Y:S05]  /*2dc20*/  BSYNC B1 ;  /* 0x0000000000017941 */ /* 0x000fea0003800000 */
.L_x_5325:
[----:B------:R-:W-:Y:S05]  /*2dc30*/  BRA `(.L_x_5327) ;  /* 0xffffff8400fc7947 */ /* 0x000fea000383ffff */
.L_x_5154:
[----:B------:R-:W-:Y:S01]  /*2dc40*/  BSSY B1, `(.L_x_5328) ;  /* 0x0000006000017945 */ /* 0x000fe20003800000 */
[----:B------:R-:W-:-:S07]  /*2dc50*/  IMAD.MOV.U32 R15, RZ, RZ, -0x1 ;  /* 0xffffffffff0f7424 */ /* 0x000fce00078e00ff */
[----:B01----:R-:W-:Y:S05]  /*2dc60*/  WARPSYNC.COLLECTIVE R15, `(.L_x_5329) ;  /* 0x000000000f0c7348 */ /* 0x003fea0003c00000 */
[----:B------:R-:W-:Y:S02]  /*2dc70*/  ELECT P6, UR62, PT ;  /* 0x00000000003e782f */ /* 0x000fe400038c0000 */
[----:B------:R-:W-:Y:S01]  /*2dc80*/  MOV R14, UR62 ;  /* 0x0000003e000e7c02 */ /* 0x000fe20008000f00 */
[----:B01----:R-:W-:Y:S10]  /*2dc90*/  ENDCOLLECTIVE ;  /* 0x000000000000791b */ /* 0x003ff40003800000 */
.L_x_5329:
[----:B------:R-:W-:Y:S05]  /*2dca0*/  BSYNC B1 ;  /* 0x0000000000017941 */ /* 0x000fea0003800000 */
.L_x_5328:
[----:B------:R-:W-:Y:S05]  /*2dcb0*/  BRA `(.L_x_5153) ;  /* 0xffffff8400f47947 */ /* 0x000fea000383ffff */
.L_x_5156:
[----:B-1----:R1:W2:Y:S02]  /*2dcc0*/  SYNCS.PHASECHK.TRANS64.TRYWAIT P0, [R17+URZ+0x30820], R8 ;  /* 0x03082008110075a7 */ /* 0x0022a4000800017f */
[----:B--2---:R-:W-:Y:S05]  /*2dcd0*/  @!P0 NANOSLEEP.SYNCS 0x989680 ;  /* 0x009896800000895d */ /* 0x004fea0003900000 */
[----:B------:R-:W2:Y:S02]  /*2dce0*/  @!P0 SYNCS.PHASECHK.TRANS64 P0, [R17+URZ+0x30820], R8 ;  /* 0x03082008110085a7 */ /* 0x000ea4000800007f */
[----:B--2---:R-:W-:Y:S05]  /*2dcf0*/  @!P0 BRA `(.L_x_5156) ;  /* 0xfffffffc00f08947 */ /* 0x004fea000383ffff */
[----:B------:R-:W-:Y:S05]  /*2dd00*/  BRA `(.L_x_5330) ;  /* 0xffffff8800047947 */ /* 0x000fea000383ffff */
.L_x_5160:
[----:B0-----:R0:W2:Y:S02]  /*2dd10*/  SYNCS.PHASECHK.TRANS64.TRYWAIT P0, [R12+URZ+0x308a0], R11 ;  /* 0x0308a00b0c0075a7 */ /* 0x0010a4000800017f */
[----:B--2---:R-:W-:Y:S05]  /*2dd20*/  @!P0 NANOSLEEP.SYNCS 0x989680 ;  /* 0x009896800000895d */ /* 0x004fea0003900000 */
[----:B------:R-:W2:Y:S02]  /*2dd30*/  @!P0 SYNCS.PHASECHK.TRANS64 P0, [R12+URZ+0x308a0], R11 ;  /* 0x0308a00b0c0085a7 */ /* 0x000ea4000800007f */
[----:B--2---:R-:W-:Y:S05]  /*2dd40*/  @!P0 BRA `(.L_x_5160) ;  /* 0xfffffffc00f08947 */ /* 0x004fea000383ffff */
[----:B------:R-:W-:Y:S05]  /*2dd50*/  BRA `(.L_x_5331) ;  /* 0xffffff88001c7947 */ /* 0x000fea000383ffff */
.L_x_5167:
[----:B-1----:R1:W2:Y:S02]  /*2dd60*/  SYNCS.PHASECHK.TRANS64.TRYWAIT P0, [R12+URZ+0x308c0], R11 ;  /* 0x0308c00b0c0075a7 */ /* 0x0022a4000800017f */
[----:B--2---:R-:W-:Y:S05]  /*2dd70*/  @!P0 NANOSLEEP.SYNCS 0x989680 ;  /* 0x009896800000895d */ /* 0x004fea0003900000 */
[----:B------:R-:W2:Y:S02]  /*2dd80*/  @!P0 SYNCS.PHASECHK.TRANS64 P0, [R12+URZ+0x308c0], R11 ;  /* 0x0308c00b0c0085a7 */ /* 0x000ea4000800007f */
[----:B--2---:R-:W-:Y:S05]  /*2dd90*/  @!P0 BRA `(.L_x_5167) ;  /* 0xfffffffc00f08947 */ /* 0x004fea000383ffff */
[----:B------:R-:W-:Y:S05]  /*2dda0*/  BRA `(.L_x_5332) ;  /* 0xffffff8c00187947 */ /* 0x000fea000383ffff */
.L_x_5176:
[----:B-1----:R1:W2:Y:S02]  /*2ddb0*/  SYNCS.PHASECHK.TRANS64.TRYWAIT P1, [R7+URZ+0x308a0], R3 ;  /* 0x0308a003070075a7 */ /* 0x0022a4000802017f */
[----:B--2---:R-:W-:Y:S05]  /*2ddc0*/  @!P1 NANOSLEEP.SYNCS 0x989680 ;  /* 0x009896800000995d */ /* 0x004fea0003900000 */
[----:B------:R-:W2:Y:S02]  /*2ddd0*/  @!P1 SYNCS.PHASECHK.TRANS64 P1, [R7+URZ+0x308a0], R3 ;  /* 0x0308a003070095a7 */ /* 0x000ea4000802007f */
[----:B--2---:R-:W-:Y:S05]  /*2dde0*/  @!P1 BRA `(.L_x_5176) ;  /* 0xfffffffc00f09947 */ /* 0x004fea000383ffff */
[----:B------:R-:W-:Y:S05]  /*2ddf0*/  BRA `(.L_x_5333) ;  /* 0xffffff90004c7947 */ /* 0x000fea000383ffff */
.L_x_5183:
[----:B0-----:R0:W2:Y:S02]  /*2de00*/  SYNCS.PHASECHK.TRANS64.TRYWAIT P1, [R7+URZ+0x308c0], R3 ;  /* 0x0308c003070075a7 */ /* 0x0010a4000802017f */
[----:B--2---:R-:W-:Y:S05]  /*2de10*/  @!P1 NANOSLEEP.SYNCS 0x989680 ;  /* 0x009896800000995d */ /* 0x004fea0003900000 */
[----:B------:R-:W2:Y:S02]  /*2de20*/  @!P1 SYNCS.PHASECHK.TRANS64 P1, [R7+URZ+0x308c0], R3 ;  /* 0x0308c003070095a7 */ /* 0x000ea4000802007f */
[----:B--2---:R-:W-:Y:S05]  /*2de30*/  @!P1 BRA `(.L_x_5183) ;  /* 0xfffffffc00f09947 */ /* 0x004fea000383ffff */
[----:B------:R-:W-:Y:S05]  /*2de40*/  BRA `(.L_x_5334) ;  /* 0xffffff9400447947 */ /* 0x000fea000383ffff */
.L_x_5208:
[----:B------:R-:W0:Y:S01]  /*2de50*/  S2R R8, SR_TID.X ;  /* 0x0000000000087919 */ /* 0x000e220000002100 */
[----:B------:R-:W-:Y:S01]  /*2de60*/  BSSY B0, `(.L_x_5335) ;  /* 0x000000a000007945 */ /* 0x000fe20003800000 */
[----:B------:R-:W-:Y:S01]  /*2de70*/  IMAD.MOV.U32 R12, RZ, RZ, RZ ;  /* 0x000000ffff0c7224 */ /* 0x000fe200078e00ff */
[----:B------:R-:W-:Y:S01]  /*2de80*/  MOV R15, 0xffffffff ;  /* 0xffffffff000f7802 */ /* 0x000fe20000000f00 */
[----:B------:R-:W-:Y:S01]  /*2de90*/  IMAD.MOV.U32 R11, RZ, RZ, 0x1f ;  /* 0x0000001fff0b7424 */ /* 0x000fe200078e00ff */
[----:B0-----:R-:W-:-:S04]  /*2dea0*/  SHF.R.U32.HI R8, RZ, 0x5, R8 ;  /* 0x00000005ff087819 */ /* 0x001fc80000011608 */
[----:B------:R-:W-:-:S05]  /*2deb0*/  LOP3.LUT R8, R8, 0x3, RZ, 0xc0, !PT ;  /* 0x0000000308087812 */ /* 0x000fca00078ec0ff */
[----:B------:R-:W-:-:S07]  /*2dec0*/  IMAD.MOV.U32 R13, RZ, RZ, R8 ;  /* 0x000000ffff0d7224 */ /* 0x000fce00078e0008 */
[----:B-----5:R-:W-:Y:S05]  /*2ded0*/  WARPSYNC.COLLECTIVE R15, `(.L_x_5336) ;  /* 0x000000000f087348 */ /* 0x020fea0003c00000 */
[----:B------:R0:W1:Y:S02]  /*2dee0*/  SHFL.IDX P6, R14, R13, R12, R11 ;  /* 0x0000000c0d0e7389 */ /* 0x00006400000c000b */
[----:B01---5:R-:W-:Y:S01]  /*2def0*/  ENDCOLLECTIVE ;  /* 0x000000000000791b */ /* 0x023fe20003800000 */
.L_x_5336:
[----:B------:R-:W-:Y:S05]  /*2df00*/  BSYNC B0 ;  /* 0x0000000000007941 */ /* 0x000fea0003800000 */
.L_x_5335:
[----:B------:R-:W-:Y:S05]  /*2df10*/  BRA `(.L_x_5337) ;  /* 0xffffffa400f87947 */ /* 0x000fea000383ffff */
.L_x_5211:
[----:B0-----:R0:W1:Y:S02]  /*2df20*/  SYNCS.PHASECHK.TRANS64.TRYWAIT P0, [R7+URZ+0x30840], R2 ;  /* 0x03084002070075a7 */ /* 0x001064000800017f */
[----:B-1----:R-:W-:Y:S05]  /*2df30*/  @!P0 NANOSLEEP.SYNCS 0x989680 ;  /* 0x009896800000895d */ /* 0x002fea0003900000 */
[----:B------:R-:W1:Y:S02]  /*2df40*/  @!P0 SYNCS.PHASECHK.TRANS64 P0, [R7+URZ+0x30840], R2 ;  /* 0x03084002070085a7 */ /* 0x000e64000800007f */
[----:B-1----:R-:W-:Y:S05]  /*2df50*/  @!P0 BRA `(.L_x_5211) ;  /* 0xfffffffc00f08947 */ /* 0x002fea000383ffff */
[----:B------:R-:W-:Y:S05]  /*2df60*/  BRA `(.L_x_5338) ;  /* 0xffffffa800487947 */ /* 0x000fea000383ffff */
.L_x_5212:
        /* <DEDUP_REMOVED lines=8> */
.L_x_5340:
[----:B------:R-:W-:Y:S05]  /*2dff0*/  BSYNC B0 ;  /* 0x0000000000007941 */ /* 0x000fea0003800000 */
.L_x_5339:
        /* <DEDUP_REMOVED lines=9> */
.L_x_5341:
[----:B------:R-:W-:Y:S02]  /*2e090*/  IMAD.MOV.U32 R13, RZ, RZ, R0 ;  /* 0x000000ffff0d7224 */ /* 0x000fe400078e0000 */
[----:B------:R-:W-:Y:S02]  /*2e0a0*/  IMAD.MOV.U32 R12, RZ, RZ, 0x1 ;  /* 0x00000001ff0c7424 */ /* 0x000fe400078e00ff */
[----:B------:R-:W-:-:S07]  /*2e0b0*/  IMAD.MOV.U32 R3, RZ, RZ, R14 ;  /* 0x000000ffff037224 */ /* 0x000fce00078e000e */
[----:B------:R-:W-:Y:S05]  /*2e0c0*/  WARPSYNC.COLLECTIVE R15, `(.L_x_5342) ;  /* 0x000000000f087348 */ /* 0x000fea0003c00000 */
[----:B------:R0:W1:Y:S02]  /*2e0d0*/  SHFL.IDX P6, R14, R13, R12, R11 ;  /* 0x0000000c0d0e7389 */ /* 0x00006400000c000b */
[----:B01----:R-:W-:Y:S01]  /*2e0e0*/  ENDCOLLECTIVE ;  /* 0x000000000000791b */ /* 0x003fe20003800000 */
.L_x_5342:
        /* <DEDUP_REMOVED lines=17> */
.L_x_5343:
[----:B------:R-:W-:Y:S02]  /*2e200*/  @P1 IMAD R8, R5, 0x2, R17 ;  /* 0x0000000205081824 */ /* 0x000fe400078e0211 */
[----:B------:R-:W-:Y:S02]  /*2e210*/  IMAD.MOV.U32 R13, RZ, RZ, R0 ;  /* 0x000000ffff0d7224 */ /* 0x000fe400078e0000 */
[----:B------:R-:W-:Y:S02]  /*2e220*/  IMAD.MOV.U32 R12, RZ, RZ, 0x2 ;  /* 0x00000002ff0c7424 */ /* 0x000fe400078e00ff */
[----:B------:R-:W-:-:S07]  /*2e230*/  IMAD.MOV.U32 R3, RZ, RZ, R14 ;  /* 0x000000ffff037224 */ /* 0x000fce00078e000e */
[----:B------:R-:W-:Y:S05]  /*2e240*/  WARPSYNC.COLLECTIVE R15, `(.L_x_5344) ;  /* 0x000000000f087348 */ /* 0x000fea0003c00000 */
[----:B------:R0:W1:Y:S02]  /*2e250*/  SHFL.IDX P6, R14, R13, R12, R11 ;  /* 0x0000000c0d0e7389 */ /* 0x00006400000c000b */
[----:B01----:R-:W-:Y:S01]  /*2e260*/  ENDCOLLECTIVE ;  /* 0x000000000000791b */ /* 0x003fe20003800000 */
.L_x_5344:
        /* <DEDUP_REMOVED lines=17> */
.L_x_5345:
[----:B------:R-:W-:Y:S01]  /*2e380*/  @P1 IMAD R8, R5, 0x2, R17 ;  /* 0x0000000205081824 */ /* 0x000fe200078e0211 */
[----:B------:R-:W-:Y:S01]  /*2e390*/  MOV R13, R0 ;  /* 0x00000000000d7202 */ /* 0x000fe20000000f00 */
[----:B------:R-:W-:Y:S02]  /*2e3a0*/  IMAD.MOV.U32 R12, RZ, RZ, 0x3 ;  /* 0x00000003ff0c7424 */ /* 0x000fe400078e00ff */
[----:B------:R-:W-:-:S07]  /*2e3b0*/  IMAD.MOV.U32 R3, RZ, RZ, R14 ;  /* 0x000000ffff037224 */ /* 0x000fce00078e000e */
[----:B------:R-:W-:Y:S05]  /*2e3c0*/  WARPSYNC.COLLECTIVE R15, `(.L_x_5346) ;  /* 0x000000000f087348 */ /* 0x000fea0003c00000 */
[----:B------:R0:W1:Y:S02]  /*2e3d0*/  SHFL.IDX P6, R14, R13, R12, R11 ;  /* 0x0000000c0d0e7389 */ /* 0x00006400000c000b */
[----:B01----:R-:W-:Y:S01]  /*2e3e0*/  ENDCOLLECTIVE ;  /* 0x000000000000791b */ /* 0x003fe20003800000 */
.L_x_5346:
        /* <DEDUP_REMOVED lines=17> */
.L_x_5347:
[----:B------:R-:W-:Y:S02]  /*2e500*/  @P1 IMAD R8, R5, 0x2, R17 ;  /* 0x0000000205081824 */ /* 0x000fe400078e0211 */
[----:B------:R-:W-:Y:S02]  /*2e510*/  IMAD.MOV.U32 R13, RZ, RZ, R0 ;  /* 0x000000ffff0d7224 */ /* 0x000fe400078e0000 */
[----:B------:R-:W-:Y:S02]  /*2e520*/  IMAD.MOV.U32 R12, RZ, RZ, 0x4 ;  /* 0x00000004ff0c7424 */ /* 0x000fe400078e00ff */
[----:B------:R-:W-:-:S07]  /*2e530*/  IMAD.MOV.U32 R3, RZ, RZ, R14 ;  /* 0x000000ffff037224 */ /* 0x000fce00078e000e */
[----:B------:R-:W-:Y:S05]  /*2e540*/  WARPSYNC.COLLECTIVE R15, `(.L_x_5348) ;  /* 0x000000000f087348 */ /* 0x000fea0003c00000 */
[----:B------:R0:W1:Y:S02]  /*2e550*/  SHFL.IDX P6, R14, R13, R12, R11 ;  /* 0x0000000c0d0e7389 */ /* 0x00006400000c000b */
[----:B01----:R-:W-:Y:S01]  /*2e560*/  ENDCOLLECTIVE ;  /* 0x000000000000791b */ /* 0x003fe20003800000 */
.L_x_5348:
        /* <DEDUP_REMOVED lines=17> */
.L_x_5349:
[----:B------:R-:W-:Y:S02]  /*2e680*/  @P1 IMAD R8, R5, 0x2, R17 ;  /* 0x0000000205081824 */ /* 0x000fe400078e0211 */
[----:B------:R-:W-:Y:S02]  /*2e690*/  IMAD.MOV.U32 R13, RZ, RZ, R0 ;  /* 0x000000ffff0d7224 */ /* 0x000fe400078e0000 */
[----:B------:R-:W-:Y:S02]  /*2e6a0*/  IMAD.MOV.U32 R12, RZ, RZ, 0x5 ;  /* 0x00000005ff0c7424 */ /* 0x000fe400078e00ff */
[----:B------:R-:W-:-:S07]  /*2e6b0*/  IMAD.MOV.U32 R3, RZ, RZ, R14 ;  /* 0x000000ffff037224 */ /* 0x000fce00078e000e */
[----:B------:R-:W-:Y:S05]  /*2e6c0*/  WARPSYNC.COLLECTIVE R15, `(.L_x_5350) ;  /* 0x000000000f087348 */ /* 0x000fea0003c00000 */
[----:B------:R0:W1:Y:S02]  /*2e6d0*/  SHFL.IDX P6, R14, R13, R12, R11 ;  /* 0x0000000c0d0e7389 */ /* 0x00006400000c000b */
[----:B01----:R-:W-:Y:S01]  /*2e6e0*/  ENDCOLLECTIVE ;  /* 0x000000000000791b */ /* 0x003fe20003800000 */
.L_x_5350:
        /* <DEDUP_REMOVED lines=10> */
.L_x_5351:
[----:B------:R-:W-:Y:S01]  /*2e790*/  @!PT LDS RZ, [RZ] ;  /* 0x00000000fffff984 */ /* 0x000fe20000000800 */
[----:B------:R-:W-:Y:S01]  /*2e7a0*/  @!PT LDS RZ, [RZ] ;  /* 0x00000000fffff984 */ /* 0x000fe20000000800 */
[----:B------:R-:W-:Y:S01]  /*2e7b0*/  @!PT LDS RZ, [RZ] ;  /* 0x00000000fffff984 */ /* 0x000fe20000000800 */
[----:B------:R-:W-:Y:S04]  /*2e7c0*/  @P1 LDGSTS.E.BYPASS.LTC128B.128 [R8+0x20400], desc[UR60][R2.64], !P4 ;  /* 0x2040000002081fae */ /* 0x000fe8000e101d7c */
[----:B------:R-:W-:Y:S04]  /*2e7d0*/  @P1 LDGSTS.E.BYPASS.LTC128B.128 [R8+0x23400], desc[UR60][R2.64+0x80], !P3 ;  /* 0x2340008002081fae */ /* 0x000fe8000d901d7c */
[----:B------:R0:W-:Y:S02]  /*2e7e0*/  @P1 LDGSTS.E.BYPASS.LTC128B.128 [R8+0x26400], desc[UR60][R2.64+0x100], !P2 ;  /* 0x2640010002081fae */ /* 0x0001e4000d101d7c */
[----:B0-----:R-:W-:Y:S01]  /*2e7f0*/  MOV R2, R14 ;  /* 0x0000000e00027202 */ /* 0x001fe20000000f00 */
[----:B------:R-:W-:Y:S06]  /*2e800*/  BRA `(.L_x_5352) ;  /* 0xffffffa400907947 */ /* 0x000fec000383ffff */
.L_x_5217:
[----:B------:R-:W-:Y:S02]  /*2e810*/  IMAD.MOV.U32 R13, RZ, RZ, R4 ;  /* 0x000000ffff0d7224 */ /* 0x000fe400078e0004 */
[----:B------:R-:W-:Y:S02]  /*2e820*/  IMAD.MOV.U32 R12, RZ, RZ, RZ ;  /* 0x000000ffff0c7224 */ /* 0x000fe400078e00ff */
[----:B------:R-:W-:Y:S02]  /*2e830*/  IMAD.MOV.U32 R11, RZ, RZ, 0x181f ;  /* 0x0000181fff0b7424 */ /* 0x000fe400078e00ff */
[----:B------:R-:W-:Y:S02]  /*2e840*/  IMAD.MOV.U32 R15, RZ, RZ, -0x1 ;  /* 0xffffffffff0f7424 */ /* 0x000fe400078e00ff */
[----:B------:R-:W-:Y:S02]  /*2e850*/  IMAD R31, R31, R6, RZ ;  /* 0x000000061f1f7224 */ /* 0x000fe400078e02ff */
[----:B------:R-:W-:-:S07]  /*2e860*/  IMAD.IADD R25, R9, 0x1, R25 ;  /* 0x0000000109197824 */ /* 0x000fce00078e0219 */
[----:B-----5:R-:W-:Y:S05]  /*2e870*/  WARPSYNC.COLLECTIVE R15, `(.L_x_5353) ;  /* 0x000000000f087348 */ /* 0x020fea0003c00000 */
[----:B------:R0:W1:Y:S02]  /*2e880*/  SHFL.IDX P6, R14, R13, R12, R11 ;  /* 0x0000000c0d0e7389 */ /* 0x00006400000c000b */
[----:B01---5:R-:W-:Y:S01]  /*2e890*/  ENDCOLLECTIVE ;  /* 0x000000000000791b */ /* 0x023fe20003800000 */
.L_x_5353:
[C---:B------:R-:W-:Y:S01]  /*2e8a0*/  VIADD R6, R25.reuse, 0x10 ;  /* 0x0000001019067836 */ /* 0x040fe20000000000 */
[----:B------:R-:W-:Y:S01]  /*2e8b0*/  ISETP.GE.AND P1, PT, R25, R31, PT ;  /* 0x0000001f1900720c */ /* 0x000fe20003f26270 */
[----:B------:R-:W-:Y:S02]  /*2e8c0*/  IMAD.MOV.U32 R13, RZ, RZ, R0 ;  /* 0x000000ffff0d7224 */ /* 0x000fe400078e0000 */
[----:B------:R-:W-:-:S10]  /*2e8d0*/  IMAD.MOV.U32 R2, RZ, RZ, R14 ;  /* 0x000000ffff027224 */ /* 0x000fd400078e000e */
[----:B------:R-:W-:Y:S05]  /*2e8e0*/  WARPSYNC.COLLECTIVE R15, `(.L_x_5354) ;  /* 0x000000000f087348 */ /* 0x000fea0003c00000 */
[----:B------:R0:W1:Y:S02]  /*2e8f0*/  SHFL.IDX P6, R14, R13, R12, R11 ;  /* 0x0000000c0d0e7389 */ /* 0x00006400000c000b */
[----:B01----:R-:W-:Y:S01]  /*2e900*/  ENDCOLLECTIVE ;  /* 0x000000000000791b */ /* 0x003fe20003800000 */
.L_x_5354:
        /* <DEDUP_REMOVED lines=8> */
.L_x_5355:
[----:B------:R-:W-:Y:S01]  /*2e990*/  @!PT LDS RZ, [RZ] ;  /* 0x00000000fffff984 */ /* 0x000fe20000000800 */
[----:B------:R-:W-:Y:S01]  /*2e9a0*/  @!PT LDS RZ, [RZ] ;  /* 0x00000000fffff984 */ /* 0x000fe20000000800 */
[----:B------:R-:W-:Y:S01]  /*2e9b0*/  @!PT LDS RZ, [RZ] ;  /* 0x00000000fffff984 */ /* 0x000fe20000000800 */
[----:B------:R-:W-:Y:S04]  /*2e9c0*/  @!P1 LDGSTS.E.BYPASS.LTC128B.128 [R8+0x12400], desc[UR60][R2.64], !P3 ;  /* 0x1240000002089fae */ /* 0x000fe8000d901d7c */
[----:B------:R-:W-:Y:S04]  /*2e9d0*/  @!P1 LDGSTS.E.BYPASS.LTC128B.128 [R8+0x16400], desc[UR60][R2.64+0x80], !P2 ;  /* 0x1640008002089fae */ /* 0x000fe8000d101d7c */
[----:B------:R0:W-:Y:S01]  /*2e9e0*/  @!P1 LDGSTS.E.BYPASS.LTC128B.128 [R8+0x1a400], desc[UR60][R2.64+0x100], !P0 ;  /* 0x1a40010002089fae */ /* 0x0001e2000c101d7c */
[----:B------:R-:W-:Y:S01]  /*2e9f0*/  ISETP.GE.AND P1, PT, R6, R31, PT ;  /* 0x0000001f0600720c */ /* 0x000fe20003f26270 */
[----:B------:R-:W-:Y:S01]  /*2ea00*/  IMAD.MOV.U32 R13, RZ, RZ, R0 ;  /* 0x000000ffff0d7224 */ /* 0x000fe200078e0000 */
[----:B------:R-:W-:Y:S01]  /*2ea10*/  IADD3 R6, R25, 0x20, RZ ;  /* 0x0000002019067810 */ /* 0x000fe20007ffe0ff */
[----:B0-----:R-:W-:-:S10]  /*2ea20*/  IMAD.MOV.U32 R2, RZ, RZ, R14 ;  /* 0x000000ffff027224 */ /* 0x001fd400078e000e */
[----:B------:R-:W-:Y:S05]  /*2ea30*/  WARPSYNC.COLLECTIVE R15, `(.L_x_5356) ;  /* 0x000000000f087348 */ /* 0x000fea0003c00000 */
[----:B------:R0:W1:Y:S02]  /*2ea40*/  SHFL.IDX P6, R14, R13, R12, R11 ;  /* 0x0000000c0d0e7389 */ /* 0x00006400000c000b */
[----:B01----:R-:W-:Y:S01]  /*2ea50*/  ENDCOLLECTIVE ;  /* 0x000000000000791b */ /* 0x003fe20003800000 */
.L_x_5356:
        /* <DEDUP_REMOVED lines=8> */
.L_x_5357:
        /* <DEDUP_REMOVED lines=14> */
.L_x_5358:
[----:B------:R-:W-:Y:S01]  /*2ebc0*/  MOV R13, R4 ;  /* 0x00000004000d7202 */ /* 0x000fe20000000f00 */
[----:B------:R-:W-:Y:S01]  /*2ebd0*/  IMAD.MOV.U32 R12, RZ, RZ, 0x3 ;  /* 0x00000003ff0c7424 */ /* 0x000fe200078e00ff */
[----:B------:R-:W-:-:S05]  /*2ebe0*/  @!P1 LEA R14, P4, R33, R14, 0x1 ;  /* 0x0000000e210e9211 */ /* 0x000fca00078808ff */
[----:B------:R-:W-:Y:S02]  /*2ebf0*/  @!P1 IMAD.X R5, RZ, RZ, R2, P4 ;  /* 0x000000ffff059224 */ /* 0x000fe400020e0602 */
[----:B------:R-:W-:-:S07]  /*2ec00*/  @!P1 IMAD.MOV.U32 R2, RZ, RZ, R14 ;  /* 0x000000ffff029224 */ /* 0x000fce00078e000e */
[----:B------:R-:W-:Y:S05]  /*2ec10*/  WARPSYNC.COLLECTIVE R15, `(.L_x_5359) ;  /* 0x000000000f087348 */ /* 0x000fea0003c00000 */
[----:B------:R0:W1:Y:S02]  /*2ec20*/  SHFL.IDX P6, R14, R13, R12, R11 ;  /* 0x0000000c0d0e7389 */ /* 0x00006400000c000b */
[----:B01----:R-:W-:Y:S01]  /*2ec30*/  ENDCOLLECTIVE ;  /* 0x000000000000791b */ /* 0x003fe20003800000 */
.L_x_5359:
        /* <DEDUP_REMOVED lines=14> */
.L_x_5360:
        /* <DEDUP_REMOVED lines=8> */
.L_x_5361:
        /* <DEDUP_REMOVED lines=14> */
.L_x_5362:
        /* <DEDUP_REMOVED lines=8> */
.L_x_5363:
        /* <DEDUP_REMOVED lines=9> */
[----:B------:R-:W-:Y:S01]  /*2ef90*/  VIADD R6, R25, 0x60 ;  /* 0x0000006019067836 */ /* 0x000fe20000000000 */
[----:B0-----:R-:W-:-:S11]  /*2efa0*/  MOV R2, R14 ;  /* 0x0000000e00027202 */ /* 0x001fd60000000f00 */
[----:B------:R-:W-:Y:S05]  /*2efb0*/  WARPSYNC.COLLECTIVE R15, `(.L_x_5364) ;  /* 0x000000000f087348 */ /* 0x000fea0003c00000 */
[----:B------:R0:W1:Y:S02]  /*2efc0*/  SHFL.IDX P6, R14, R13, R12, R11 ;  /* 0x0000000c0d0e7389 */ /* 0x00006400000c000b */
[----:B01----:R-:W-:Y:S01]  /*2efd0*/  ENDCOLLECTIVE ;  /* 0x000000000000791b */ /* 0x003fe20003800000 */
.L_x_5364:
        /* <DEDUP_REMOVED lines=8> */
.L_x_5365:
[----:B------:R-:W-:-:S05]  /*2f060*/  @!P1 IMAD.MOV.U32 R3, RZ, RZ, R5 ;  /* 0x000000ffff039224 */ /* 0x000fca00078e0005 */
        /* <DEDUP_REMOVED lines=12> */
.L_x_5366:
        /* <DEDUP_REMOVED lines=8> */
.L_x_5367:
        /* <DEDUP_REMOVED lines=12> */
.L_x_5368:
[----:B------:R-:W-:Y:S05]  /*2f270*/  BRA `(.L_x_5369) ;  /* 0xffffffa400f87947 */ /* 0x000fea000383ffff */
.L_x_5222:
[----:B0-----:R0:W1:Y:S02]  /*2f280*/  SYNCS.PHASECHK.TRANS64.TRYWAIT P0, [R17+URZ+0x30820], R0 ;  /* 0x03082000110075a7 */ /* 0x001064000800017f */
[----:B-1----:R-:W-:Y:S05]  /*2f290*/  @!P0 NANOSLEEP.SYNCS 0x989680 ;  /* 0x009896800000895d */ /* 0x002fea0003900000 */
[----:B------:R-:W1:Y:S02]  /*2f2a0*/  @!P0 SYNCS.PHASECHK.TRANS64 P0, [R17+URZ+0x30820], R0 ;  /* 0x03082000110085a7 */ /* 0x000e64000800007f */
[----:B-1----:R-:W-:Y:S05]  /*2f2b0*/  @!P0 BRA `(.L_x_5222) ;  /* 0xfffffffc00f08947 */ /* 0x002fea000383ffff */
[----:B------:R-:W-:Y:S05]  /*2f2c0*/  BRA `(.L_x_5370) ;  /* 0xffffffa800707947 */ /* 0x000fea000383ffff */
.L_x_5227:
[----:B0-----:R0:W1:Y:S02]  /*2f2d0*/  SYNCS.PHASECHK.TRANS64.TRYWAIT P0, [R7+URZ+0x30840], R2 ;  /* 0x03084002070075a7 */ /* 0x001064000800017f */
[----:B-1----:R-:W-:Y:S05]  /*2f2e0*/  @!P0 NANOSLEEP.SYNCS 0x989680 ;  /* 0x009896800000895d */ /* 0x002fea0003900000 */
[----:B------:R-:W1:Y:S02]  /*2f2f0*/  @!P0 SYNCS.PHASECHK.TRANS64 P0, [R7+URZ+0x30840], R2 ;  /* 0x03084002070085a7 */ /* 0x000e64000800007f */
[----:B-1----:R-:W-:Y:S05]  /*2f300*/  @!P0 BRA `(.L_x_5227) ;  /* 0xfffffffc00f08947 */ /* 0x002fea000383ffff */
[----:B------:R-:W-:Y:S05]  /*2f310*/  BRA `(.L_x_5371) ;  /* 0xffffffac00487947 */ /* 0x000fea000383ffff */
.L_x_5228:
[----:B------:R-:W-:Y:S01]  /*2f320*/  BSSY B1, `(.L_x_5372) ;  /* 0x0000008000017945 */ /* 0x000fe20003800000 */
[----:B------:R-:W-:Y:S01]  /*2f330*/  IMAD.MOV.U32 R13, RZ, RZ, R6 ;  /* 0x000000ffff0d7224 */ /* 0x000fe200078e0006 */
[----:B------:R-:W-:Y:S01]  /*2f340*/  MOV R12, RZ ;  /* 0x000000ff000c7202 */ /* 0x000fe20000000f00 */
[----:B------:R-:W-:Y:S02]  /*2f350*/  IMAD.MOV.U32 R11, RZ, RZ, 0x181f ;  /* 0x0000181fff0b7424 */ /* 0x000fe400078e00ff */
[----:B------:R-:W-:-:S07]  /*2f360*/  IMAD.MOV.U32 R15, RZ, RZ, -0x1 ;  /* 0xffffffffff0f7424 */ /* 0x000fce00078e00ff */
[----:B--2---:R-:W-:Y:S05]  /*2f370*/  WARPSYNC.COLLECTIVE R15, `(.L_x_5373) ;  /* 0x000000000f087348 */ /* 0x004fea0003c00000 */
[----:B--2---:R0:W1:Y:S02]  /*2f380*/  SHFL.IDX P6, R14, R13, R12, R11 ;  /* 0x0000000c0d0e7389 */ /* 0x00406400000c000b */
[----:B01----:R-:W-:Y:S01]  /*2f390*/  ENDCOLLECTIVE ;  /* 0x000000000000791b */ /* 0x003fe20003800000 */
.L_x_5373:
[----:B------:R-:W-:Y:S05]  /*2f3a0*/  BSYNC B1 ;  /* 0x0000000000017941 */ /* 0x000fea0003800000 */
.L_x_5372:
[----:B------:R-:W-:Y:S01]  /*2f3b0*/  IMAD.MOV.U32 R13, RZ, RZ, R8 ;  /* 0x000000ffff0d7224 */ /* 0x000fe200078e0008 */
[----:B------:R-:W-:Y:S01]  /*2f3c0*/  LOP3.LUT R16, R16, 0xffdfffff, RZ, 0xc0, !PT ;  /* 0xffdfffff10107812 */ /* 0x000fe200078ec0ff */
[----:B------:R-:W-:Y:S01]  /*2f3d0*/  IMAD.MOV.U32 R12, RZ, RZ, RZ ;  /* 0x000000ffff0c7224 */ /* 0x000fe200078e00ff */
[----:B------:R-:W-:Y:S01]  /*2f3e0*/  SHF.L.U32 R4, R33, 0x1, RZ ;  /* 0x0000000121047819 */ /* 0x000fe200000006ff */
[----:B------:R-:W-:Y:S01]  /*2f3f0*/  IMAD.MOV.U32 R11, RZ, RZ, 0x181f ;  /* 0x0000181fff0b7424 */ /* 0x000fe200078e00ff */
[----:B------:R-:W-:Y:S01]  /*2f400*/  @P1 LOP3.LUT R16, R16, 0x200000, RZ, 0xfc, !PT ;  /* 0x0020000010101812 */ /* 0x000fe200078efcff */
[----:B------:R-:W-:Y:S02]  /*2f410*/  IMAD.MOV.U32 R15, RZ, RZ, -0x1 ;  /* 0xffffffffff0f7424 */ /* 0x000fe400078e00ff */
[----:B------:R-:W-:Y:S01]  /*2f420*/  IMAD.MOV.U32 R3, RZ, RZ, R14 ;  /* 0x000000ffff037224 */ /* 0x000fe200078e000e */
[----:B------:R-:W-:Y:S01]  /*2f430*/  LOP3.LUT P1, RZ, R16, 0x4, RZ, 0xc0, !PT ;  /* 0x0000000410ff7812 */ /* 0x000fe2000782c0ff */
[----:B------:R-:W-:-:S12]  /*2f440*/  IMAD R5, R5, 0x2, R17 ;  /* 0x0000000205057824 */ /* 0x000fd800078e0211 */
[----:B------:R-:W-:Y:S05]  /*2f450*/  WARPSYNC.COLLECTIVE R15, `(.L_x_5374) ;  /* 0x000000000f087348 */ /* 0x000fea0003c00000 */
[----:B------:R0:W1:Y:S02]  /*2f460*/  SHFL.IDX P6, R14, R13, R12, R11 ;  /* 0x0000000c0d0e7389 */ /* 0x00006400000c000b */
[----:B01----:R-:W-:Y:S01]  /*2f470*/  ENDCOLLECTIVE ;  /* 0x000000000000791b */ /* 0x003fe20003800000 */
.L_x_5374:
[----:B------:R-:W-:Y:S02]  /*2f480*/  IMAD.MOV.U32 R13, RZ, RZ, R6 ;  /* 0x000000ffff0d7224 */ /* 0x000fe400078e0006 */
[----:B------:R-:W-:Y:S02]  /*2f490*/  IMAD.MOV.U32 R12, RZ, RZ, 0x1 ;  /* 0x00000001ff0c7424 */ /* 0x000fe400078e00ff */
[----:B------:R-:W-:-:S07]  /*2f4a0*/  IMAD.MOV.U32 R2, RZ, RZ, R14 ;  /* 0x000000ffff027224 */ /* 0x000fce00078e000e */
[----:B------:R-:W-:Y:S05]  /*2f4b0*/  WARPSYNC.COLLECTIVE R15, `(.L_x_5375) ;  /* 0x000000000f087348 */ /* 0x000fea0003c00000 */
[----:B------:R0:W1:Y:S02]  /*2f4c0*/  SHFL.IDX P6, R14, R13, R12, R11 ;  /* 0x0000000c0d0e7389 */ /* 0x00006400000c000b */
[----:B01----:R-:W-:Y:S01]  /*2f4d0*/  ENDCOLLECTIVE ;  /* 0x000000000000791b */ /* 0x003fe20003800000 */
.L_x_5375:
        /* <DEDUP_REMOVED lines=13> */
.L_x_5376:
[----:B------:R-:W-:Y:S01]  /*2f5b0*/  MOV R13, R6 ;  /* 0x00000006000d7202 */ /* 0x000fe20000000f00 */
[----:B------:R-:W-:Y:S02]  /*2f5c0*/  IMAD.MOV.U32 R12, RZ, RZ, 0x2 ;  /* 0x00000002ff0c7424 */ /* 0x000fe400078e00ff */
[----:B------:R-:W-:-:S07]  /*2f5d0*/  IMAD.MOV.U32 R2, RZ, RZ, R14 ;  /* 0x000000ffff027224 */ /* 0x000fce00078e000e */
[----:B------:R-:W-:Y:S05]  /*2f5e0*/  WARPSYNC.COLLECTIVE R15, `(.L_x_5377) ;  /* 0x000000000f087348 */ /* 0x000fea0003c00000 */
[----:B------:R0:W1:Y:S02]  /*2f5f0*/  SHFL.IDX P6, R14, R13, R12, R11 ;  /* 0x0000000c0d0e7389 */ /* 0x00006400000c000b */
[----:B01----:R-:W-:Y:S01]  /*2f600*/  ENDCOLLECTIVE ;  /* 0x000000000000791b */ /* 0x003fe20003800000 */
.L_x_5377:
        /* <DEDUP_REMOVED lines=13> */
.L_x_5378:
[----:B------:R-:W-:Y:S02]  /*2f6e0*/  IMAD.MOV.U32 R13, RZ, RZ, R6 ;  /* 0x000000ffff0d7224 */ /* 0x000fe400078e0006 */
[----:B------:R-:W-:Y:S02]  /*2f6f0*/  IMAD.MOV.U32 R12, RZ, RZ, 0x3 ;  /* 0x00000003ff0c7424 */ /* 0x000fe400078e00ff */
[----:B------:R-:W-:-:S07]  /*2f700*/  IMAD.MOV.U32 R2, RZ, RZ, R14 ;  /* 0x000000ffff027224 */ /* 0x000fce00078e000e */
[----:B------:R-:W-:Y:S05]  /*2f710*/  WARPSYNC.COLLECTIVE R15, `(.L_x_5379) ;  /* 0x000000000f087348 */ /* 0x000fea0003c00000 */
[----:B------:R0:W1:Y:S02]  /*2f720*/  SHFL.IDX P6, R14, R13, R12, R11 ;  /* 0x0000000c0d0e7389 */ /* 0x00006400000c000b */
[----:B01----:R-:W-:Y:S01]  /*2f730*/  ENDCOLLECTIVE ;  /* 0x000000000000791b */ /* 0x003fe20003800000 */
.L_x_5379:
        /* <DEDUP_REMOVED lines=13> */
.L_x_5380:
[----:B------:R-:W-:Y:S02]  /*2f810*/  IMAD.MOV.U32 R13, RZ, RZ, R6 ;  /* 0x000000ffff0d7224 */ /* 0x000fe400078e0006 */
[----:B------:R-:W-:Y:S02]  /*2f820*/  IMAD.MOV.U32 R12, RZ, RZ, 0x4 ;  /* 0x00000004ff0c7424 */ /* 0x000fe400078e00ff */
[----:B------:R-:W-:-:S07]  /*2f830*/  IMAD.MOV.U32 R2, RZ, RZ, R14 ;  /* 0x000000ffff027224 */ /* 0x000fce00078e000e */
[----:B------:R-:W-:Y:S05]  /*2f840*/  WARPSYNC.COLLECTIVE R15, `(.L_x_5381) ;  /* 0x000000000f087348 */ /* 0x000fea0003c00000 */
[----:B------:R0:W1:Y:S02]  /*2f850*/  SHFL.IDX P6, R14, R13, R12, R11 ;  /* 0x0000000c0d0e7389 */ /* 0x00006400000c000b */
[----:B01----:R-:W-:Y:S01]  /*2f860*/  ENDCOLLECTIVE ;  /* 0x000000000000791b */ /* 0x003fe20003800000 */
.L_x_5381:
        /* <DEDUP_REMOVED lines=13> */
.L_x_5382:
[----:B------:R-:W-:Y:S01]  /*2f940*/  MOV R13, R6 ;  /* 0x00000006000d7202 */ /* 0x000fe20000000f00 */
[----:B------:R-:W-:Y:S02]  /*2f950*/  IMAD.MOV.U32 R12, RZ, RZ, 0x5 ;  /* 0x00000005ff0c7424 */ /* 0x000fe400078e00ff */
[----:B------:R-:W-:-:S07]  /*2f960*/  IMAD.MOV.U32 R2, RZ, RZ, R14 ;  /* 0x000000ffff027224 */ /* 0x000fce00078e000e */
[----:B------:R-:W-:Y:S05]  /*2f970*/  WARPSYNC.COLLECTIVE R15, `(.L_x_5383) ;  /* 0x000000000f087348 */ /* 0x000fea0003c00000 */
[----:B------:R0:W1:Y:S02]  /*2f980*/  SHFL.IDX P6, R14, R13, R12, R11 ;  /* 0x0000000c0d0e7389 */ /* 0x00006400000c000b */
[----:B01----:R-:W-:Y:S01]  /*2f990*/  ENDCOLLECTIVE ;  /* 0x000000000000791b */ /* 0x003fe20003800000 */
.L_x_5383:
        /* <DEDUP_REMOVED lines=14> */
.L_x_5384:
[----:B------:R-:W-:Y:S01]  /*2fa80*/  IMAD.MOV.U32 R2, RZ, RZ, R14 ;  /* 0x000000ffff027224 */ /* 0x000fe200078e000e */
[----:B------:R-:W-:Y:S06]  /*2fa90*/  BRA `(.L_x_5385) ;  /* 0xffffffa800687947 */ /* 0x000fec000383ffff */
.L_x_5233:
[----:B0-----:R0:W1:Y:S02]  /*2faa0*/  SYNCS.PHASECHK.TRANS64.TRYWAIT P0, [R6+URZ+0x30860], R2 ;  /* 0x03086002060075a7 */ /* 0x001064000800017f */
[----:B-1----:R-:W-:Y:S05]  /*2fab0*/  @!P0 NANOSLEEP.SYNCS 0x989680 ;  /* 0x009896800000895d */ /* 0x002fea0003900000 */
[----:B------:R-:W1:Y:S02]  /*2fac0*/  @!P0 SYNCS.PHASECHK.TRANS64 P0, [R6+URZ+0x30860], R2 ;  /* 0x03086002060085a7 */ /* 0x000e64000800007f */
[----:B-1----:R-:W-:Y:S05]  /*2fad0*/  @!P0 BRA `(.L_x_5233) ;  /* 0xfffffffc00f08947 */ /* 0x002fea000383ffff */
[----:B------:R-:W-:Y:S05]  /*2fae0*/  BRA `(.L_x_5386) ;  /* 0xffffffa800c87947 */ /* 0x000fea000383ffff */
.L_x_5234:
        /* <DEDUP_REMOVED lines=8> */
.L_x_5388:
[----:B------:R-:W-:Y:S05]  /*2fb70*/  BSYNC B1 ;  /* 0x0000000000017941 */ /* 0x000fea0003800000 */
.L_x_5387:
[----:B------:R-:W-:Y:S01]  /*2fb80*/  IMAD.MOV.U32 R13, RZ, RZ, R18 ;  /* 0x000000ffff0d7224 */ /* 0x000fe200078e0012 */
[----:B------:R-:W-:Y:S01]  /*2fb90*/  MOV R3, R14 ;  /* 0x0000000e00037202 */ /* 0x000fe20000000f00 */
[----:B------:R-:W-:Y:S02]  /*2fba0*/  IMAD.MOV.U32 R12, RZ, RZ, RZ ;  /* 0x000000ffff0c7224 */ /* 0x000fe400078e00ff */
[----:B------:R-:W-:Y:S02]  /*2fbb0*/  IMAD.MOV.U32 R11, RZ, RZ, 0x181f ;  /* 0x0000181fff0b7424 */ /* 0x000fe400078e00ff */
[----:B------:R-:W-:Y:S02]  /*2fbc0*/  IMAD.MOV.U32 R15, RZ, RZ, -0x1 ;  /* 0xffffffffff0f7424 */ /* 0x000fe400078e00ff */
[----:B------:R-:W-:-:S07]  /*2fbd0*/  IMAD R5, R5, 0x2, R17 ;  /* 0x0000000205057824 */ /* 0x000fce00078e0211 */
[----:B------:R-:W-:Y:S05]  /*2fbe0*/  WARPSYNC.COLLECTIVE R15, `(.L_x_5389) ;  /* 0x000000000f087348 */ /* 0x000fea0003c00000 */
[----:B------:R0:W1:Y:S02]  /*2fbf0*/  SHFL.IDX P6, R14, R13, R12, R11 ;  /* 0x0000000c0d0e7389 */ /* 0x00006400000c000b */
[----:B01----:R-:W-:Y:S01]  /*2fc00*/  ENDCOLLECTIVE ;  /* 0x000000000000791b */ /* 0x003fe20003800000 */
.L_x_5389:
[----:B------:R-:W-:Y:S01]  /*2fc10*/  IMAD.MOV.U32 R13, RZ, RZ, R19 ;  /* 0x000000ffff0d7224 */ /* 0x000fe200078e0013 */
[----:B------:R-:W-:Y:S01]  /*2fc20*/  MOV R12, 0x1 ;  /* 0x00000001000c7802 */ /* 0x000fe20000000f00 */
[----:B------:R-:W-:-:S07]  /*2fc30*/  IMAD.MOV.U32 R2, RZ, RZ, R14 ;  /* 0x000000ffff027224 */ /* 0x000fce00078e000e */
[----:B------:R-:W-:Y:S05]  /*2fc40*/  WARPSYNC.COLLECTIVE R15, `(.L_x_5390) ;  /* 0x000000000f087348 */ /* 0x000fea0003c00000 */
[----:B------:R0:W1:Y:S02]  /*2fc50*/  SHFL.IDX P6, R14, R13, R12, R11 ;  /* 0x0000000c0d0e7389 */ /* 0x00006400000c000b */
[----:B01----:R-:W-:Y:S01]  /*2fc60*/  ENDCOLLECTIVE ;  /* 0x000000000000791b */ /* 0x003fe20003800000 */
.L_x_5390:
        /* <DEDUP_REMOVED lines=16> */
.L_x_5391:
[----:B------:R-:W-:Y:S02]  /*2fd70*/  IMAD.MOV.U32 R13, RZ, RZ, R19 ;  /* 0x000000ffff0d7224 */ /* 0x000fe400078e0013 */
[----:B------:R-:W-:Y:S02]  /*2fd80*/  IMAD.MOV.U32 R12, RZ, RZ, 0x2 ;  /* 0x00000002ff0c7424 */ /* 0x000fe400078e00ff */
[----:B------:R-:W-:-:S07]  /*2fd90*/  IMAD.MOV.U32 R2, RZ, RZ, R14 ;  /* 0x000000ffff027224 */ /* 0x000fce00078e000e */
[----:B------:R-:W-:Y:S05]  /*2fda0*/  WARPSYNC.COLLECTIVE R15, `(.L_x_5392) ;  /* 0x000000000f087348 */ /* 0x000fea0003c00000 */
[----:B------:R0:W1:Y:S02]  /*2fdb0*/  SHFL.IDX P6, R14, R13, R12, R11 ;  /* 0x0000000c0d0e7389 */ /* 0x00006400000c000b */
[----:B01----:R-:W-:Y:S01]  /*2fdc0*/  ENDCOLLECTIVE ;  /* 0x000000000000791b */ /* 0x003fe20003800000 */
.L_x_5392:
        /* <DEDUP_REMOVED lines=16> */
.L_x_5393:
[----:B------:R-:W-:Y:S02]  /*2fed0*/  IMAD.MOV.U32 R13, RZ, RZ, R19 ;  /* 0x000000ffff0d7224 */ /* 0x000fe400078e0013 */
[----:B------:R-:W-:Y:S01]  /*2fee0*/  IMAD.MOV.U32 R12, RZ, RZ, 0x3 ;  /* 0x00000003ff0c7424 */ /* 0x000fe200078e00ff */
[----:B------:R-:W-:-:S07]  /*2fef0*/  MOV R2, R14 ;  /* 0x0000000e00027202 */ /* 0x000fce0000000f00 */
[----:B------:R-:W-:Y:S05]  /*2ff00*/  WARPSYNC.COLLECTIVE R15, `(.L_x_5394) ;  /* 0x000000000f087348 */ /* 0x000fea0003c00000 */
[----:B------:R0:W1:Y:S02]  /*2ff10*/  SHFL.IDX P6, R14, R13, R12, R11 ;  /* 0x0000000c0d0e7389 */ /* 0x00006400000c000b */
[----:B01----:R-:W-:Y:S01]  /*2ff20*/  ENDCOLLECTIVE ;  /* 0x000000000000791b */ /* 0x003fe20003800000 */
.L_x_5394:
        /* <DEDUP_REMOVED lines=16> */
.L_x_5395:
[----:B------:R-:W-:Y:S01]  /*30030*/  IMAD.MOV.U32 R13, RZ, RZ, R19 ;  /* 0x000000ffff0d7224 */ /* 0x000fe200078e0013 */
[----:B------:R-:W-:Y:S01]  /*30040*/  MOV R12, 0x4 ;  /* 0x00000004000c7802 */ /* 0x000fe20000000f00 */
[----:B------:R-:W-:-:S07]  /*30050*/  IMAD.MOV.U32 R2, RZ, RZ, R14 ;  /* 0x000000ffff027224 */ /* 0x000fce00078e000e */
[----:B------:R-:W-:Y:S05]  /*30060*/  WARPSYNC.COLLECTIVE R15, `(.L_x_5396) ;  /* 0x000000000f087348 */ /* 0x000fea0003c00000 */
[----:B------:R0:W1:Y:S02]  /*30070*/  SHFL.IDX P6, R14, R13, R12, R11 ;  /* 0x0000000c0d0e7389 */ /* 0x00006400000c000b */
[----:B01----:R-:W-:Y:S01]  /*30080*/  ENDCOLLECTIVE ;  /* 0x000000000000791b */ /* 0x003fe20003800000 */
.L_x_5396:
        /* <DEDUP_REMOVED lines=16> */
.L_x_5397:
[----:B------:R-:W-:Y:S02]  /*30190*/  IMAD.MOV.U32 R13, RZ, RZ, R19 ;  /* 0x000000ffff0d7224 */ /* 0x000fe400078e0013 */
[----:B------:R-:W-:Y:S02]  /*301a0*/  IMAD.MOV.U32 R12, RZ, RZ, 0x5 ;  /* 0x00000005ff0c7424 */ /* 0x000fe400078e00ff */
[----:B------:R-:W-:-:S07]  /*301b0*/  IMAD.MOV.U32 R2, RZ, RZ, R14 ;  /* 0x000000ffff027224 */ /* 0x000fce00078e000e */
[----:B------:R-:W-:Y:S05]  /*301c0*/  WARPSYNC.COLLECTIVE R15, `(.L_x_5398) ;  /* 0x000000000f087348 */ /* 0x000fea0003c00000 */
[----:B------:R0:W1:Y:S02]  /*301d0*/  SHFL.IDX P6, R14, R13, R12, R11 ;  /* 0x0000000c0d0e7389 */ /* 0x00006400000c000b */
[----:B01----:R-:W-:Y:S01]  /*301e0*/  ENDCOLLECTIVE ;  /* 0x000000000000791b */ /* 0x003fe20003800000 */
.L_x_5398:
        /* <DEDUP_REMOVED lines=13> */
.L_x_5399:
[----:B------:R-:W-:Y:S01]  /*302c0*/  @!PT LDS RZ, [RZ] ;  /* 0x00000000fffff984 */ /* 0x000fe20000000800 */
[----:B------:R-:W-:Y:S01]  /*302d0*/  @!PT LDS RZ, [RZ] ;  /* 0x00000000fffff984 */ /* 0x000fe20000000800 */
[----:B------:R-:W-:Y:S01]  /*302e0*/  @!PT LDS RZ, [RZ] ;  /* 0x00000000fffff984 */ /* 0x000fe20000000800 */
[----:B------:R0:W-:Y:S01]  /*302f0*/  LDGSTS.E.BYPASS.LTC128B.128 [R5+0x5400], desc[UR60][R2.64+0x80], !P0 ;  /* 0x0540008002057fae */ /* 0x0001e2000c101d7c */
[----:B------:R-:W-:-:S13]  /*30300*/  ISETP.LT.OR P0, PT, R7, 0x41, P1 ;  /* 0x000000410700780c */ /* 0x000fda0000f01670 */
[----:B------:R0:W-:Y:S01]  /*30310*/  LDGSTS.E.BYPASS.LTC128B.128 [R5+0x8400], desc[UR60][R2.64+0x100], !P0 ;  /* 0x0840010002057fae */ /* 0x0001e2000c101d7c */
[----:B------:R-:W-:Y:S05]  /*30320*/  BRA `(.L_x_5400) ;  /* 0xffffffa400b47947 */ /* 0x000fea000383ffff */
.L_x_5242:
[----:B0-----:R0:W1:Y:S02]  /*30330*/  SYNCS.PHASECHK.TRANS64.TRYWAIT P0, [R0+URZ+0x30860], R3 ;  /* 0x03086003000075a7 */ /* 0x001064000800017f */
[----:B-1----:R-:W-:Y:S05]  /*30340*/  @!P0 NANOSLEEP.SYNCS 0x989680 ;  /* 0x009896800000895d */ /* 0x002fea0003900000 */
[----:B------:R-:W1:Y:S02]  /*30350*/  @!P0 SYNCS.PHASECHK.TRANS64 P0, [R0+URZ+0x30860], R3 ;  /* 0x03086003000085a7 */ /* 0x000e64000800007f */
[----:B-1----:R-:W-:Y:S05]  /*30360*/  @!P0 BRA `(.L_x_5242) ;  /* 0xfffffffc00f08947 */ /* 0x002fea000383ffff */
[----:B------:R-:W-:Y:S05]  /*30370*/  BRA `(.L_x_5401) ;  /* 0xffffffa800d07947 */ /* 0x000fea000383ffff */
.L_x_5243:
[----:B------:R-:W-:Y:S01]  /*30380*/  BSSY B0, `(.L_x_5402) ;  /* 0x0000008000007945 */ /* 0x000fe20003800000 */
[----:B------:R-:W-:Y:S01]  /*30390*/  MOV R13, R19 ;  /* 0x00000013000d7202 */ /* 0x000fe20000000f00 */
[----:B------:R-:W-:Y:S02]  /*303a0*/  IMAD.MOV.U32 R12, RZ, RZ, RZ ;  /* 0x000000ffff0c7224 */ /* 0x000fe400078e00ff */
[----:B------:R-:W-:Y:S02]  /*303b0*/  IMAD.MOV.U32 R11, RZ, RZ, 0x181f ;  /* 0x0000181fff0b7424 */ /* 0x000fe400078e00ff */
[----:B------:R-:W-:-:S07]  /*303c0*/  IMAD.MOV.U32 R15, RZ, RZ, -0x1 ;  /* 0xffffffffff0f7424 */ /* 0x000fce00078e00ff */
[----:B0-2---:R-:W-:Y:S05]  /*303d0*/  WARPSYNC.COLLECTIVE R15, `(.L_x_5403) ;  /* 0x000000000f087348 */ /* 0x005fea0003c00000 */
[----:B--2---:R1:W2:Y:S02]  /*303e0*/  SHFL.IDX P6, R14, R13, R12, R11 ;  /* 0x0000000c0d0e7389 */ /* 0x0042a400000c000b */
[----:B012---:R-:W-:Y:S01]  /*303f0*/  ENDCOLLECTIVE ;  /* 0x000000000000791b */ /* 0x007fe20003800000 */
.L_x_5403:
[----:B------:R-:W-:Y:S05]  /*30400*/  BSYNC B0 ;  /* 0x0000000000007941 */ /* 0x000fea0003800000 */
.L_x_5402:
[----:B------:R-:W-:Y:S01]  /*30410*/  IMAD.MOV.U32 R13, RZ, RZ, R18 ;  /* 0x000000ffff0d7224 */ /* 0x000fe200078e0012 */
[----:B------:R-:W-:Y:S01]  /*30420*/  SHF.L.U32 R5, R33, 0x1, RZ ;  /* 0x0000000121057819 */ /* 0x000fe200000006ff */
        /* <DEDUP_REMOVED lines=8> */
.L_x_5404:
[----:B------:R-:W-:Y:S02]  /*304b0*/  ULDC UR4, c[0x0][0x2f4] ;  /* 0x0000bd0000047ab9 */ /* 0x000fe40000000800 */
        /* <DEDUP_REMOVED lines=12> */
.L_x_5405:
        /* <DEDUP_REMOVED lines=13> */
.L_x_5406:
[----:B------:R-:W-:Y:S01]  /*30650*/  IMAD.MOV.U32 R13, RZ, RZ, R19 ;  /* 0x000000ffff0d7224 */ /* 0x000fe200078e0013 */
[----:B------:R-:W-:Y:S02]  /*30660*/  MOV R12, 0x2 ;  /* 0x00000002000c7802 */ /* 0x000fe40000000f00 */
[----:B------:R-:W-:-:S13]  /*30670*/  IADD3 R2, P4, R14, R5, RZ ;  /* 0x000000050e027210 */ /* 0x000fda0007f9e0ff */
[----:B------:R-:W-:Y:S05]  /*30680*/  WARPSYNC.COLLECTIVE R15, `(.L_x_5407) ;  /* 0x000000000f087348 */ /* 0x000fea0003c00000 */
[----:B------:R0:W1:Y:S02]  /*30690*/  SHFL.IDX P6, R14, R13, R12, R11 ;  /* 0x0000000c0d0e7389 */ /* 0x00006400000c000b */
[----:B01----:R-:W-:Y:S01]  /*306a0*/  ENDCOLLECTIVE ;  /* 0x000000000000791b */ /* 0x003fe20003800000 */
.L_x_5407:
        /* <DEDUP_REMOVED lines=15> */
.L_x_5408:
[----:B------:R-:W-:Y:S02]  /*307a0*/  IMAD.MOV.U32 R13, RZ, RZ, R19 ;  /* 0x000000ffff0d7224 */ /* 0x000fe400078e0013 */
[----:B------:R-:W-:Y:S01]  /*307b0*/  IMAD.MOV.U32 R12, RZ, RZ, 0x3 ;  /* 0x00000003ff0c7424 */ /* 0x000fe200078e00ff */
[----:B------:R-:W-:-:S13]  /*307c0*/  IADD3 R2, P4, R14, R5, RZ ;  /* 0x000000050e027210 */ /* 0x000fda0007f9e0ff */
[----:B------:R-:W-:Y:S05]  /*307d0*/  WARPSYNC.COLLECTIVE R15, `(.L_x_5409) ;  /* 0x000000000f087348 */ /* 0x000fea0003c00000 */
[----:B------:R0:W1:Y:S02]  /*307e0*/  SHFL.IDX P6, R14, R13, R12, R11 ;  /* 0x0000000c0d0e7389 */ /* 0x00006400000c000b */
[----:B01----:R-:W-:Y:S01]  /*307f0*/  ENDCOLLECTIVE ;  /* 0x000000000000791b */ /* 0x003fe20003800000 */
.L_x_5409:
        /* <DEDUP_REMOVED lines=15> */
.L_x_5410:
[----:B------:R-:W-:Y:S01]  /*308f0*/  MOV R13, R19 ;  /* 0x00000013000d7202 */ /* 0x000fe20000000f00 */
[----:B------:R-:W-:Y:S01]  /*30900*/  IMAD.MOV.U32 R12, RZ, RZ, 0x4 ;  /* 0x00000004ff0c7424 */ /* 0x000fe200078e00ff */
[----:B------:R-:W-:-:S13]  /*30910*/  IADD3 R2, P4, R14, R5, RZ ;  /* 0x000000050e027210 */ /* 0x000fda0007f9e0ff */
[----:B------:R-:W-:Y:S05]  /*30920*/  WARPSYNC.COLLECTIVE R15, `(.L_x_5411) ;  /* 0x000000000f087348 */ /* 0x000fea0003c00000 */
[----:B------:R0:W1:Y:S02]  /*30930*/  SHFL.IDX P6, R14, R13, R12, R11 ;  /* 0x0000000c0d0e7389 */ /* 0x00006400000c000b */
[----:B01----:R-:W-:Y:S01]  /*30940*/  ENDCOLLECTIVE ;  /* 0x000000000000791b */ /* 0x003fe20003800000 */
.L_x_5411:
        /* <DEDUP_REMOVED lines=15> */
.L_x_5412:
[----:B------:R-:W-:Y:S02]  /*30a40*/  IMAD.MOV.U32 R13, RZ, RZ, R19 ;  /* 0x000000ffff0d7224 */ /* 0x000fe400078e0013 */
[----:B------:R-:W-:Y:S01]  /*30a50*/  IMAD.MOV.U32 R12, RZ, RZ, 0x5 ;  /* 0x00000005ff0c7424 */ /* 0x000fe200078e00ff */
[----:B------:R-:W-:-:S13]  /*30a60*/  IADD3 R2, P4, R14, R5, RZ ;  /* 0x000000050e027210 */ /* 0x000fda0007f9e0ff */
[----:B------:R-:W-:Y:S05]  /*30a70*/  WARPSYNC.COLLECTIVE R15, `(.L_x_5413) ;  /* 0x000000000f087348 */ /* 0x000fea0003c00000 */
[----:B------:R0:W1:Y:S02]  /*30a80*/  SHFL.IDX P6, R14, R13, R12, R11 ;  /* 0x0000000c0d0e7389 */ /* 0x00006400000c000b */
[----:B01----:R-:W-:Y:S01]  /*30a90*/  ENDCOLLECTIVE ;  /* 0x000000000000791b */ /* 0x003fe20003800000 */
.L_x_5413:
        /* <DEDUP_REMOVED lines=14> */
.L_x_5414:
[----:B------:R-:W-:Y:S05]  /*30b80*/  BRA `(.L_x_5415) ;  /* 0xffffffa400d47947 */ /* 0x000fea000383ffff */
.L_x_5248:
[----:B------:R-:W-:Y:S01]  /*30b90*/  BSSY B0, `(.L_x_5416) ;  /* 0x0000008000007945 */ /* 0x000fe20003800000 */
[----:B------:R-:W-:Y:S01]  /*30ba0*/  MOV R13, R24 ;  /* 0x00000018000d7202 */ /* 0x000fe20000000f00 */
[----:B0-----:R-:W-:Y:S02]  /*30bb0*/  IMAD.MOV.U32 R12, RZ, RZ, RZ ;  /* 0x000000ffff0c7224 */ /* 0x001fe400078e00ff */
[----:B------:R-:W-:Y:S02]  /*30bc0*/  IMAD.MOV.U32 R11, RZ, RZ, 0x1f ;  /* 0x0000001fff0b7424 */ /* 0x000fe400078e00ff */
[----:B------:R-:W-:-:S07]  /*30bd0*/  IMAD.MOV.U32 R15, RZ, RZ, -0x1 ;  /* 0xffffffffff0f7424 */ /* 0x000fce00078e00ff */
[----:B-1----:R-:W-:Y:S05]  /*30be0*/  WARPSYNC.COLLECTIVE R15, `(.L_x_5417) ;  /* 0x000000000f087348 */ /* 0x002fea0003c00000 */
[----:B------:R0:W2:Y:S02]  /*30bf0*/  SHFL.IDX P6, R14, R13, R12, R11 ;  /* 0x0000000c0d0e7389 */ /* 0x0000a400000c000b */
[----:B012---:R-:W-:Y:S01]  /*30c00*/  ENDCOLLECTIVE ;  /* 0x000000000000791b */ /* 0x007fe20003800000 */
.L_x_5417:
[----:B------:R-:W-:Y:S05]  /*30c10*/  BSYNC B0 ;  /* 0x0000000000007941 */ /* 0x000fea0003800000 */
.L_x_5416:
        /* <DEDUP_REMOVED lines=9> */
.L_x_5418:
[----:B------:R-:W-:Y:S02]  /*30cb0*/  ULDC UR4, c[0x0][0xc3c] ;  /* 0x00030f0000047ab9 */ /* 0x000fe40000000800 */
[----:B------:R-:W-:-:S13]  /*30cc0*/  ISETP.GE.OR P1, PT, R9, UR4, !P0 ;  /* 0x0000000409007c0c */ /* 0x000fda000c726670 */
[----:B------:R-:W0:Y:S08]  /*30cd0*/  @!P1 LDC.64 R2, c[0x0][0xc80] ;  /* 0x00032000ff029b82 */ /* 0x000e300000000a00 */
[----:B------:R-:W1:Y:S01]  /*30ce0*/  @!P1 LDC.64 R4, c[0x0][0xc78] ;  /* 0x00031e00ff049b82 */ /* 0x000e620000000a00 */
[----:B------:R-:W-:Y:S01]  /*30cf0*/  IMAD.MOV.U32 R25, RZ, RZ, RZ ;  /* 0x000000ffff197224 */ /* 0x000fe200078e00ff */
        /* <DEDUP_REMOVED lines=19> */
.L_x_5419:
[----:B------:R-:W-:Y:S02]  /*30e30*/  MOV R12, 0x2 ;  /* 0x00000002000c7802 */ /* 0x000fe40000000f00 */
[----:B------:R-:W-:-:S05]  /*30e40*/  SEL R14, R14, RZ, P1 ;  /* 0x000000ff0e0e7207 */ /* 0x000fca0000800000 */
[----:B------:R-:W-:-:S04]  /*30e50*/  IMAD.IADD R5, R13, 0x1, R14 ;  /* 0x000000010d057824 */ /* 0x000fc800078e020e */
[----:B------:R-:W-:-:S07]  /*30e60*/  IMAD.MOV.U32 R13, RZ, RZ, R5 ;  /* 0x000000ffff0d7224 */ /* 0x000fce00078e0005 */
[----:B------:R-:W-:Y:S05]  /*30e70*/  WARPSYNC.COLLECTIVE R15, `(.L_x_5420) ;  /* 0x000000000f087348 */ /* 0x000fea0003c00000 */
[----:B------:R0:W1:Y:S02]  /*30e80*/  SHFL.UP P6, R14, R13, R12, R11 ;  /* 0x0400000c0d0e7389 */ /* 0x00006400000c000b */
[----:B01----:R-:W-:Y:S01]  /*30e90*/  ENDCOLLECTIVE ;  /* 0x000000000000791b */ /* 0x003fe20003800000 */
.L_x_5420:
[----:B------:R-:W-:Y:S01]  /*30ea0*/  IMAD.MOV.U32 R12, RZ, RZ, 0x4 ;  /* 0x00000004ff0c7424 */ /* 0x000fe200078e00ff */
[----:B------:R-:W-:-:S05]  /*30eb0*/  SEL R2, R14, RZ, P2 ;  /* 0x000000ff0e027207 */ /* 0x000fca0001000000 */
[----:B------:R-:W-:-:S04]  /*30ec0*/  IMAD.IADD R2, R5, 0x1, R2 ;  /* 0x0000000105027824 */ /* 0x000fc800078e0202 */
[----:B------:R-:W-:-:S07]  /*30ed0*/  IMAD.MOV.U32 R13, RZ, RZ, R2 ;  /* 0x000000ffff0d7224 */ /* 0x000fce00078e0002 */
[----:B------:R-:W-:Y:S05]  /*30ee0*/  WARPSYNC.COLLECTIVE R15, `(.L_x_5421) ;  /* 0x000000000f087348 */ /* 0x000fea0003c00000 */
[----:B------:R0:W1:Y:S02]  /*30ef0*/  SHFL.UP P6, R14, R13, R12, R11 ;  /* 0x0400000c0d0e7389 */ /* 0x00006400000c000b */
[----:B01----:R-:W-:Y:S01]  /*30f00*/  ENDCOLLECTIVE ;  /* 0x000000000000791b */ /* 0x003fe20003800000 */
.L_x_5421:
[----:B------:R-:W-:Y:S01]  /*30f10*/  IMAD.MOV.U32 R12, RZ, RZ, 0x8 ;  /* 0x00000008ff0c7424 */ /* 0x000fe200078e00ff */
[----:B------:R-:W-:-:S05]  /*30f20*/  SEL R3, R14, RZ, P3 ;  /* 0x000000ff0e037207 */ /* 0x000fca0001800000 */
[----:B------:R-:W-:-:S04]  /*30f30*/  IMAD.IADD R3, R2, 0x1, R3 ;  /* 0x0000000102037824 */ /* 0x000fc800078e0203 */
[----:B------:R-:W-:-:S07]  /*30f40*/  IMAD.MOV.U32 R13, RZ, RZ, R3 ;  /* 0x000000ffff0d7224 */ /* 0x000fce00078e0003 */
[----:B------:R-:W-:Y:S05]  /*30f50*/  WARPSYNC.COLLECTIVE R15, `(.L_x_5422) ;  /* 0x000000000f087348 */ /* 0x000fea0003c00000 */
[----:B------:R0:W1:Y:S02]  /*30f60*/  SHFL.UP P6, R14, R13, R12, R11 ;  /* 0x0400000c0d0e7389 */ /* 0x00006400000c000b */
[----:B01----:R-:W-:Y:S01]  /*30f70*/  ENDCOLLECTIVE ;  /* 0x000000000000791b */ /* 0x003fe20003800000 */
.L_x_5422:
[----:B------:R-:W-:Y:S02]  /*30f80*/  MOV R12, 0x10 ;  /* 0x00000010000c7802 */ /* 0x000fe40000000f00 */
[----:B------:R-:W-:-:S05]  /*30f90*/  SEL R14, R14, RZ, P4 ;  /* 0x000000ff0e0e7207 */ /* 0x000fca0002000000 */
[----:B------:R-:W-:-:S04]  /*30fa0*/  IMAD.IADD R5, R3, 0x1, R14 ;  /* 0x0000000103057824 */ /* 0x000fc800078e020e */
[----:B------:R-:W-:-:S07]  /*30fb0*/  IMAD.MOV.U32 R13, RZ, RZ, R5 ;  /* 0x000000ffff0d7224 */ /* 0x000fce00078e0005 */
[----:B------:R-:W-:Y:S05]  /*30fc0*/  WARPSYNC.COLLECTIVE R15, `(.L_x_5423) ;  /* 0x000000000f087348 */ /* 0x000fea0003c00000 */
[----:B------:R0:W1:Y:S02]  /*30fd0*/  SHFL.UP P6, R14, R13, R12, R11 ;  /* 0x0400000c0d0e7389 */ /* 0x00006400000c000b */
[----:B01----:R-:W-:Y:S01]  /*30fe0*/  ENDCOLLECTIVE ;  /* 0x000000000000791b */ /* 0x003fe20003800000 */
.L_x_5423:
        /* <DEDUP_REMOVED lines=8> */
.L_x_5424:
[----:B------:R-:W-:Y:S05]  /*31070*/  BRA `(.L_x_5425) ;  /* 0xffffffa400e87947 */ /* 0x000fea000383ffff */
.L_x_5251:
[----:B------:R-:W-:Y:S01]  /*31080*/  BSSY B0, `(.L_x_5426) ;  /* 0x0000007000007945 */ /* 0x000fe20003800000 */
[----:B------:R-:W-:Y:S02]  /*31090*/  IMAD.MOV.U32 R12, RZ, RZ, 0x1 ;  /* 0x00000001ff0c7424 */ /* 0x000fe400078e00ff */
[----:B------:R-:W-:Y:S02]  /*310a0*/  IMAD.MOV.U32 R11, RZ, RZ, RZ ;  /* 0x000000ffff0b7224 */ /* 0x000fe400078e00ff */
[----:B------:R-:W-:-:S07]  /*310b0*/  IMAD.MOV.U32 R15, RZ, RZ, -0x1 ;  /* 0xffffffffff0f7424 */ /* 0x000fce00078e00ff */
[----:B------:R-:W-:Y:S05]  /*310c0*/  WARPSYNC.COLLECTIVE R15, `(.L_x_5427) ;  /* 0x000000000f087348 */ /* 0x000fea0003c00000 */
[----:B------:R0:W1:Y:S02]  /*310d0*/  SHFL.UP P6, R14, R13, R12, R11 ;  /* 0x0400000c0d0e7389 */ /* 0x00006400000c000b */
[----:B01----:R-:W-:Y:S01]  /*310e0*/  ENDCOLLECTIVE ;  /* 0x000000000000791b */ /* 0x003fe20003800000 */
.L_x_5427:
[----:B------:R-:W-:Y:S05]  /*310f0*/  BSYNC B0 ;  /* 0x0000000000007941 */ /* 0x000fea0003800000 */
.L_x_5426:
        /* <DEDUP_REMOVED lines=8> */
.L_x_5428:
[----:B------:R-:W-:Y:S01]  /*31180*/  IMAD.MOV.U32 R12, RZ, RZ, 0x4 ;  /* 0x00000004ff0c7424 */ /* 0x000fe200078e00ff */
[----:B------:R-:W-:-:S05]  /*31190*/  SEL R2, R14, RZ, P2 ;  /* 0x000000ff0e027207 */ /* 0x000fca0001000000 */
[----:B------:R-:W-:-:S04]  /*311a0*/  IMAD.IADD R2, R13, 0x1, R2 ;  /* 0x000000010d027824 */ /* 0x000fc800078e0202 */
[----:B------:R-:W-:-:S07]  /*311b0*/  IMAD.MOV.U32 R13, RZ, RZ, R2 ;  /* 0x000000ffff0d7224 */ /* 0x000fce00078e0002 */
[----:B------:R-:W-:Y:S05]  /*311c0*/  WARPSYNC.COLLECTIVE R15, `(.L_x_5429) ;  /* 0x000000000f087348 */ /* 0x000fea0003c00000 */
[----:B------:R0:W1:Y:S02]  /*311d0*/  SHFL.UP P6, R14, R13, R12, R11 ;  /* 0x0400000c0d0e7389 */ /* 0x00006400000c000b */
[----:B01----:R-:W-:Y:S01]  /*311e0*/  ENDCOLLECTIVE ;  /* 0x000000000000791b */ /* 0x003fe20003800000 */
.L_x_5429:
[----:B------:R-:W-:Y:S02]  /*311f0*/  MOV R12, 0x8 ;  /* 0x00000008000c7802 */ /* 0x000fe40000000f00 */
[----:B------:R-:W-:-:S05]  /*31200*/  SEL R3, R14, RZ, P3 ;  /* 0x000000ff0e037207 */ /* 0x000fca0001800000 */
[----:B------:R-:W-:-:S04]  /*31210*/  IMAD.IADD R3, R2, 0x1, R3 ;  /* 0x0000000102037824 */ /* 0x000fc800078e0203 */
[----:B------:R-:W-:-:S07]  /*31220*/  IMAD.MOV.U32 R13, RZ, RZ, R3 ;  /* 0x000000ffff0d7224 */ /* 0x000fce00078e0003 */
[----:B------:R-:W-:Y:S05]  /*31230*/  WARPSYNC.COLLECTIVE R15, `(.L_x_5430) ;  /* 0x000000000f087348 */ /* 0x000fea0003c00000 */
[----:B------:R0:W1:Y:S02]  /*31240*/  SHFL.UP P6, R14, R13, R12, R11 ;  /* 0x0400000c0d0e7389 */ /* 0x00006400000c000b */
[----:B01----:R-:W-:Y:S01]  /*31250*/  ENDCOLLECTIVE ;  /* 0x000000000000791b */ /* 0x003fe20003800000 */
.L_x_5430:
[----:B------:R-:W-:Y:S01]  /*31260*/  IMAD.MOV.U32 R12, RZ, RZ, 0x10 ;  /* 0x00000010ff0c7424 */ /* 0x000fe200078e00ff */
[----:B------:R-:W-:-:S05]  /*31270*/  SEL R14, R14, RZ, P4 ;  /* 0x000000ff0e0e7207 */ /* 0x000fca0002000000 */
[----:B------:R-:W-:-:S04]  /*31280*/  IMAD.IADD R5, R3, 0x1, R14 ;  /* 0x0000000103057824 */ /* 0x000fc800078e020e */
[----:B------:R-:W-:-:S07]  /*31290*/  IMAD.MOV.U32 R13, RZ, RZ, R5 ;  /* 0x000000ffff0d7224 */ /* 0x000fce00078e0005 */
[----:B------:R-:W-:Y:S05]  /*312a0*/  WARPSYNC.COLLECTIVE R15, `(.L_x_5431) ;  /* 0x000000000f087348 */ /* 0x000fea0003c00000 */
[----:B------:R0:W1:Y:S02]  /*312b0*/  SHFL.UP P6, R14, R13, R12, R11 ;  /* 0x0400000c0d0e7389 */ /* 0x00006400000c000b */
[----:B01----:R-:W-:Y:S01]  /*312c0*/  ENDCOLLECTIVE ;  /* 0x000000000000791b */ /* 0x003fe20003800000 */
.L_x_5431:
        /* <DEDUP_REMOVED lines=8> */
.L_x_5432:
[----:B------:R-:W-:Y:S05]  /*31350*/  BRA `(.L_x_5433) ;  /* 0xffffffa400d47947 */ /* 0x000fea000383ffff */
.L_x_5253:
[----:B------:R-:W-:Y:S01]  /*31360*/  BSSY B0, `(.L_x_5434) ;  /* 0x0000006000007945 */ /* 0x000fe20003800000 */
[----:B------:R-:W-:Y:S01]  /*31370*/  PLOP3.LUT P6, PT, P6, PT, PT, 0x8, 0x0 ;  /* 0x000000000000781c */ /* 0x000fe200037ce170 */
[----:B------:R-:W-:-:S12]  /*31380*/  IMAD.MOV.U32 R15, RZ, RZ, -0x1 ;  /* 0xffffffffff0f7424 */ /* 0x000fd800078e00ff */
[----:B0-----:R-:W-:Y:S05]  /*31390*/  WARPSYNC.COLLECTIVE R15, `(.L_x_5435) ;  /* 0x000000000f087348 */ /* 0x001fea0003c00000 */
[----:B------:R-:W-:Y:S01]  /*313a0*/  VOTE.ANY R14, PT, P6 ;  /* 0x00000000000e7806 */ /* 0x000fe200030e0100 */
[----:B0-----:R-:W-:Y:S06]  /*313b0*/  ENDCOLLECTIVE ;  /* 0x000000000000791b */ /* 0x001fec0003800000 */
.L_x_5435:
[----:B------:R-:W-:Y:S05]  /*313c0*/  BSYNC B0 ;  /* 0x0000000000007941 */ /* 0x000fea0003800000 */
.L_x_5434:
        /* <DEDUP_REMOVED lines=8> */
.L_x_5436:
[----:B------:R-:W-:Y:S02]  /*31450*/  IMAD.IADD R27, R12, 0x1, R27 ;  /* 0x000000010c1b7824 */ /* 0x000fe400078e021b */
[----:B------:R-:W-:Y:S02]  /*31460*/  IMAD.MOV.U32 R13, RZ, RZ, R4 ;  /* 0x000000ffff0d7224 */ /* 0x000fe400078e0004 */
[----:B------:R-:W-:-:S07]  /*31470*/  IMAD.MOV.U32 R25, RZ, RZ, R14 ;  /* 0x000000ffff197224 */ /* 0x000fce00078e000e */
[----:B------:R-:W-:Y:S05]  /*31480*/  WARPSYNC.COLLECTIVE R15, `(.L_x_5437) ;  /* 0x000000000f087348 */ /* 0x000fea0003c00000 */
[----:B------:R0:W1:Y:S02]  /*31490*/  SHFL.IDX P6, R14, R13, R12, R11 ;  /* 0x0000000c0d0e7389 */ /* 0x00006400000c000b */
[----:B01----:R-:W-:Y:S01]  /*314a0*/  ENDCOLLECTIVE ;  /* 0x000000000000791b */ /* 0x003fe20003800000 */
.L_x_5437:
[----:B------:R-:W-:Y:S01]  /*314b0*/  IMAD.MOV.U32 R4, RZ, RZ, R14 ;  /* 0x000000ffff047224 */ /* 0x000fe200078e000e */
[----:B------:R-:W-:Y:S06]  /*314c0*/  BRA `(.L_x_5438) ;  /* 0xffffffa400b87947 */ /* 0x000fec000383ffff */
.L_x_5255:
[----:B------:R-:W-:Y:S01]  /*314d0*/  BSSY B0, `(.L_x_5439) ;  /* 0x0000007000007945 */ /* 0x000fe20003800000 */
[----:B------:R-:W-:Y:S01]  /*314e0*/  IMAD.MOV.U32 R13, RZ, RZ, R2 ;  /* 0x000000ffff0d7224 */ /* 0x000fe200078e0002 */
[----:B------:R-:W-:Y:S01]  /*314f0*/  MOV R11, 0x1f ;  /* 0x0000001f000b7802 */ /* 0x000fe20000000f00 */
[----:B------:R-:W-:-:S07]  /*31500*/  IMAD.MOV.U32 R15, RZ, RZ, -0x1 ;  /* 0xffffffffff0f7424 */ /* 0x000fce00078e00ff */
[----:B0-23--:R-:W-:Y:S05]  /*31510*/  WARPSYNC.COLLECTIVE R15, `(.L_x_5440) ;  /* 0x000000000f087348 */ /* 0x00dfea0003c00000 */
[----:B------:R1:W4:Y:S02]  /*31520*/  SHFL.IDX P6, R14, R13, R12, R11 ;  /* 0x0000000c0d0e7389 */ /* 0x00032400000c000b */
[----:B01234-:R-:W-:Y:S01]  /*31530*/  ENDCOLLECTIVE ;  /* 0x000000000000791b */ /* 0x01ffe20003800000 */
.L_x_5440:
[----:B------:R-:W-:Y:S05]  /*31540*/  BSYNC B0 ;  /* 0x0000000000007941 */ /* 0x000fea0003800000 */
.L_x_5439:
[----:B------:R-:W-:Y:S01]  /*31550*/  IMAD.MOV.U32 R6, RZ, RZ, R14 ;  /* 0x000000ffff067224 */ /* 0x000fe200078e000e */
[----:B------:R-:W-:Y:S06]  /*31560*/  BRA `(.L_x_5254) ;  /* 0xffffffa400a87947 */ /* 0x000fec000383ffff */
.L_x_5261:
[----:B0-----:R0:W3:Y:S02]  /*31570*/  SYNCS.PHASECHK.TRANS64.TRYWAIT P0, [R5+URZ+0x30820], R0 ;  /* 0x03082000050075a7 */ /* 0x0010e4000800017f */
[----:B---3--:R-:W-:Y:S05]  /*31580*/  @!P0 NANOSLEEP.SYNCS 0x989680 ;  /* 0x009896800000895d */ /* 0x008fea0003900000 */
[----:B------:R-:W3:Y:S02]  /*31590*/  @!P0 SYNCS.PHASECHK.TRANS64 P0, [R5+URZ+0x30820], R0 ;  /* 0x03082000050085a7 */ /* 0x000ee4000800007f */
[----:B---3--:R-:W-:Y:S05]  /*315a0*/  @!P0 BRA `(.L_x_5261) ;  /* 0xfffffffc00f08947 */ /* 0x008fea000383ffff */
[----:B------:R-:W-:Y:S05]  /*315b0*/  BRA `(.L_x_5441) ;  /* 0xffffffb000007947 */ /* 0x000fea000383ffff */
.L_x_5262:
        /* <DEDUP_REMOVED lines=11> */
.L_x_5443:
[----:B------:R-:W-:Y:S05]  /*31670*/  BSYNC B0 ;  /* 0x0000000000007941 */ /* 0x000fea0003800000 */
.L_x_5442:
[----:B------:R-:W-:Y:S05]  /*31680*/  BRA `(.L_x_5444) ;  /* 0xffffffac00e87947 */ /* 0x000fea000383ffff */
.L_x_5263:
[----:B------:R-:W-:Y:S01]  /*31690*/  BSSY B0, `(.L_x_5445) ;  /* 0x0000006000007945 */ /* 0x000fe20003800000 */
[----:B------:R-:W-:-:S07]  /*316a0*/  IMAD.MOV.U32 R15, RZ, RZ, -0x1 ;  /* 0xffffffffff0f7424 */ /* 0x000fce00078e00ff */
[----:B012---:R-:W-:Y:S05]  /*316b0*/  WARPSYNC.COLLECTIVE R15, `(.L_x_5446) ;  /* 0x000000000f0c7348 */ /* 0x007fea0003c00000 */
[----:B------:R-:W-:Y:S02]  /*316c0*/  ELECT P6, UR62, PT ;  /* 0x00000000003e782f */ /* 0x000fe400038c0000 */
[----:B------:R-:W-:Y:S01]  /*316d0*/  MOV R14, UR62 ;  /* 0x0000003e000e7c02 */ /* 0x000fe20008000f00 */
[----:B012---:R-:W-:Y:S10]  /*316e0*/  ENDCOLLECTIVE ;  /* 0x000000000000791b */ /* 0x007ff40003800000 */
.L_x_5446:
[----:B------:R-:W-:Y:S05]  /*316f0*/  BSYNC B0 ;  /* 0x0000000000007941 */ /* 0x000fea0003800000 */
.L_x_5445:
[----:B------:R-:W-:Y:S05]  /*31700*/  BRA `(.L_x_5447) ;  /* 0xffffffac00dc7947 */ /* 0x000fea000383ffff */
.L_x_5265:
[----:B0-----:R0:W3:Y:S02]  /*31710*/  SYNCS.PHASECHK.TRANS64.TRYWAIT P1, [R3+URZ+0x30840], R2 ;  /* 0x03084002030075a7 */ /* 0x0010e4000802017f */
[----:B---3--:R-:W-:Y:S05]  /*31720*/  @!P1 NANOSLEEP.SYNCS 0x989680 ;  /* 0x009896800000995d */ /* 0x008fea0003900000 */
[----:B------:R-:W3:Y:S02]  /*31730*/  @!P1 SYNCS.PHASECHK.TRANS64 P1, [R3+URZ+0x30840], R2 ;  /* 0x03084002030095a7 */ /* 0x000ee4000802007f */
[----:B---3--:R-:W-:Y:S05]  /*31740*/  @!P1 BRA `(.L_x_5265) ;  /* 0xfffffffc00f09947 */ /* 0x008fea000383ffff */
[----:B------:R-:W-:Y:S05]  /*31750*/  BRA `(.L_x_5448) ;  /* 0xffffffb000047947 */ /* 0x000fea000383ffff */
.L_x_5267:
[----:B---3--:R3:W4:Y:S02]  /*31760*/  SYNCS.PHASECHK.TRANS64.TRYWAIT P1, [R23+URZ+0x30840], R0 ;  /* 0x03084000170075a7 */ /* 0x008724000802017f */
[----:B----4-:R-:W-:Y:S05]  /*31770*/  @!P1 NANOSLEEP.SYNCS 0x989680 ;  /* 0x009896800000995d */ /* 0x010fea0003900000 */
[----:B------:R-:W4:Y:S02]  /*31780*/  @!P1 SYNCS.PHASECHK.TRANS64 P1, [R23+URZ+0x30840], R0 ;  /* 0x03084000170095a7 */ /* 0x000f24000802007f */
[----:B----4-:R-:W-:Y:S05]  /*31790*/  @!P1 BRA `(.L_x_5267) ;  /* 0xfffffffc00f09947 */ /* 0x010fea000383ffff */
[----:B------:R-:W-:Y:S05]  /*317a0*/  BRA `(.L_x_5449) ;  /* 0xffffffb000107947 */ /* 0x000fea000383ffff */
.L_x_5269:
[----:B----4-:R4:W0:Y:S02]  /*317b0*/  SYNCS.PHASECHK.TRANS64.TRYWAIT P1, [R3+URZ+0x30860], R2 ;  /* 0x03086002030075a7 */ /* 0x010824000802017f */
[----:B0-----:R-:W-:Y:S05]  /*317c0*/  @!P1 NANOSLEEP.SYNCS 0x989680 ;  /* 0x009896800000995d */ /* 0x001fea0003900000 */
[----:B------:R-:W0:Y:S02]  /*317d0*/  @!P1 SYNCS.PHASECHK.TRANS64 P1, [R3+URZ+0x30860], R2 ;  /* 0x03086002030095a7 */ /* 0x000e24000802007f */
[----:B0-----:R-:W-:Y:S05]  /*317e0*/  @!P1 BRA `(.L_x_5269) ;  /* 0xfffffffc00f09947 */ /* 0x001fea000383ffff */
[----:B------:R-:W-:Y:S05]  /*317f0*/  BRA `(.L_x_5450) ;  /* 0xffffffb0000c7947 */ /* 0x000fea000383ffff */
.L_x_5451:
        /* <DEDUP_REMOVED lines=16> */
.L_x_15983:


//--------------------- .text._ZN7cutlass13device_kernelIN5flash11enable_sm90INS1_16FlashAttnFwdSm90INS1_25CollectiveMainloopFwdSm90ILi2EN4cute5tupleIJNS5_1CILi1EEES8_S8_EEENS6_IJNS7_ILi128EEENS7_ILi96EEENS7_ILi192EEEEEELi192ENS_6half_tEfNS_4arch4Sm90ELb1ELb0ELb0ELb0ELb1ELb0ELb0ELb1ELb1ELb1ELb1ELb0EEENS1_21CollectiveEpilogueFwdINS6_IJSA_SC_SB_EEES9_SE_SG_Li256ELb0ELb1ELb1ELb0EEENS1_19SingleTileSchedulerILb0ELb1ELb1ELi128EEEEEEEEEvNT_6ParamsE --------------------------
	.section	.text._ZN7cutlass13device_kernelIN5flash11enable_sm90INS1_16FlashAttnFwdSm90INS1_25CollectiveMainloopFwdSm90ILi2EN4cute5tupleIJNS5_1CILi1EEES8_S8_EEENS6_IJNS7_ILi128EEENS7_ILi96EEENS7_ILi192EEEEEELi192ENS_6half_tEfNS_4arch4Sm90ELb1ELb0ELb0ELb0ELb1ELb0ELb0ELb1ELb1ELb1ELb1ELb0EEENS1_21CollectiveEpilogueFwdINS6_IJSA_SC_SB_EEES9_SE_SG_Li256ELb0ELb1ELb1ELb0EEENS1_19SingleTileSchedulerILb0ELb1ELb1ELi128EEEEEEEEEvNT_6ParamsE,"ax",@progbits
	.align	128
.text._ZN7cutlass13device_kernelIN5flash11enable_sm90INS1_16FlashAttnFwdSm90INS1_25CollectiveMainloopFwdSm90ILi2EN4cute5tupleIJNS5_1CILi1EEES8_S8_EEENS6_IJNS7_ILi128EEENS7_ILi96EEENS7_ILi192EEEEEELi192ENS_6half_tEfNS_4arch4Sm90ELb1ELb0ELb0ELb0ELb1ELb0ELb0ELb1ELb1ELb1ELb1ELb0EEENS1_21CollectiveEpilogueFwdINS6_IJSA_SC_SB_EEES9_SE_SG_Li256ELb0ELb1ELb1ELb0EEENS1_19SingleTileSchedulerILb0ELb1ELb1ELi128EEEEEEEEEvNT_6ParamsE:
        .type           _ZN7cutlass13device_kernelIN5flash11enable_sm90INS1_16FlashAttnFwdSm90INS1_25CollectiveMainloopFwdSm90ILi2EN4cute5tupleIJNS5_1CILi1EEES8_S8_EEENS6_IJNS7_ILi128EEENS7_ILi96EEENS7_ILi192EEEEEELi192ENS_6half_tEfNS_4arch4Sm90ELb1ELb0ELb0ELb0ELb1ELb0ELb0ELb1ELb1ELb1ELb1ELb0EEENS1_21CollectiveEpilogueFwdINS6_IJSA_SC_SB_EEES9_SE_SG_Li256ELb0ELb1ELb1ELb0EEENS1_19SingleTileSchedulerILb0ELb1ELb1ELi128EEEEEEEEEvNT_6ParamsE,@function
        .size           _ZN7cutlass13device_kernelIN5flash11enable_sm90INS1_16FlashAttnFwdSm90INS1_25CollectiveMainloopFwdSm90ILi2EN4cute5tupleIJNS5_1CILi1EEES8_S8_EEENS6_IJNS7_ILi128EEENS7_ILi96EEENS7_ILi192EEEEEELi192ENS_6half_tEfNS_4arch4Sm90ELb1ELb0ELb0ELb0ELb1ELb0ELb0ELb1ELb1ELb1ELb1ELb0EEENS1_21CollectiveEpilogueFwdINS6_IJSA_SC_SB_EEES9_SE_SG_Li256ELb0ELb1ELb1ELb0EEENS1_19SingleTileSchedulerILb0ELb1ELb1ELi128EEEEEEEEEvNT_6ParamsE,(.L_x_15984 - _ZN7cutlass13device_kernelIN5flash11enable_sm90INS1_16FlashAttnFwdSm90INS1_25CollectiveMainloopFwdSm90ILi2EN4cute5tupleIJNS5_1CILi1EEES8_S8_EEENS6_IJNS7_ILi128EEENS7_ILi96EEENS7_ILi192EEEEEELi192ENS_6half_tEfNS_4arch4Sm90ELb1ELb0ELb0ELb0ELb1ELb0ELb0ELb1ELb1ELb1ELb1ELb0EEENS1_21CollectiveEpilogueFwdINS6_IJSA_SC_SB_EEES9_SE_SG_Li256ELb0ELb1ELb1ELb0EEENS1_19SingleTileSchedulerILb0ELb1ELb1ELi128EEEEEEEEEvNT_6ParamsE)
        .other          _ZN7cutlass13device_kernelIN5flash11enable_sm90INS1_16FlashAttnFwdSm90INS1_25CollectiveMainloopFwdSm90ILi2EN4cute5tupleIJNS5_1CILi1EEES8_S8_EEENS6_IJNS7_ILi128EEENS7_ILi96EEENS7_ILi192EEEEEELi192ENS_6half_tEfNS_4arch4Sm90ELb1ELb0ELb0ELb0ELb1ELb0ELb0ELb1ELb1ELb1ELb1ELb0EEENS1_21CollectiveEpilogueFwdINS6_IJSA_SC_SB_EEES9_SE_SG_Li256ELb0ELb1ELb1ELb0EEENS1_19SingleTileSchedulerILb0ELb1ELb1ELi128EEEEEEEEEvNT_6ParamsE,@"STO_CUDA_ENTRY STV_DEFAULT"
_ZN7cutlass13device_kernelIN5flash11enable_sm90INS1_16FlashAttnFwdSm90INS1_25CollectiveMainloopFwdSm90ILi2EN4cute5tupleIJNS5_1CILi1EEES8_S8_EEENS6_IJNS7_ILi128EEENS7_ILi96EEENS7_ILi192EEEEEELi192ENS_6half_tEfNS_4arch4Sm90ELb1ELb0ELb0ELb0ELb1ELb0ELb0ELb1ELb1ELb1ELb1ELb0EEENS1_21CollectiveEpilogueFwdINS6_IJSA_SC_SB_EEES9_SE_SG_Li256ELb0ELb1ELb1ELb0EEENS1_19SingleTileSchedulerILb0ELb1ELb1ELi128EEEEEEEEEvNT_6ParamsE:
        /* <DEDUP_REMOVED lines=45> */
.L_x_5452:
        /* <DEDUP_REMOVED lines=22> */
.L_x_5453:
        /* <DEDUP_REMOVED lines=18> */
.L_x_5454:
        /* <DEDUP_REMOVED lines=22> */
.L_x_5455:
        /* <DEDUP_REMOVED lines=23> */
.L_x_5456:
        /* <DEDUP_REMOVED lines=11> */
.L_x_5459:
        /* <DEDUP_REMOVED lines=31> */
[----:B------:R-:W-:Y:S01]  /*0ac0*/  MOV R17, UR4 ;  /* 0x0000000400117c02 */ /* 0x000fe20008000f00 */
[----:B------:R-:W-:Y:S01]  /*0ad0*/  USEL UR10, UR6, 0x1, UP0 ;  /* 0x00000001060a7887 */ /* 0x000fe20008000000 */
[----:B------:R-:W-:Y:S01]  /*0ae0*/  @UP1 ULDC UR9, c[0x0][0x450] ;  /* 0x0001140000091ab9 */ /* 0x000fe20000000800 */
[----:B------:R-:W-:Y:S02]  /*0af0*/  USHF.R.U32.HI UR11, URZ, 0x10, UR8 ;  /* 0x000000103f0b7899 */ /* 0x000fe40008011608 */
[----:B------:R-:W-:Y:S02]  /*0b00*/  UIMAD UR7, UR10, UR42, UR7 ;  /* 0x0000002a0a0772a4 */ /* 0x000fe4000f8e0207 */
[----:B------:R-:W-:Y:S01]  /*0b10*/  IMAD.U32 R16, RZ, RZ, UR10 ;  /* 0x0000000aff107e24 */ /* 0x000fe2000f8e00ff */
        /* <DEDUP_REMOVED lines=26> */
[----:B------:R-:W-:Y:S01]  /*0cc0*/  MOV R4, UR6 ;  /* 0x0000000600047c02 */ /* 0x000fe20008000f00 */
[----:B------:R-:W-:Y:S01]  /*0cd0*/  ULOP3.LUT UR6, UR6, UR11, URZ, 0x3c, !UPT ;  /* 0x0000000b06067292 */ /* 0x000fe2000f8e3c3f */
[----:B------:R-:W-:Y:S02]  /*0ce0*/  R2UR UR12, R0 ;  /* 0x00000000000c72ca */ /* 0x000fe400000e0000 */
[----:B------:R-:W-:Y:S02]  /*0cf0*/  IABS R4, R4 ;  /* 0x0000000400047213 */ /* 0x000fe40000000000 */
[----:B------:R-:W-:-:S03]  /*0d00*/  IABS R5, R3 ;  /* 0x0000000300057213 */ /* 0x000fc60000000000 */
        /* <DEDUP_REMOVED lines=24> */
.L_x_5461:
[----:B------:R-:W-:Y:S01]  /*0e90*/  UIMAD UR6, UR7, UR4, URZ ;  /* 0x00000004070672a4 */ /* 0x000fe2000f8e023f */
[----:B------:R-:W-:Y:S01]  /*0ea0*/  IMAD.U32 R0, RZ, RZ, UR10 ;  /* 0x0000000aff007e24 */ /* 0x000fe2000f8e00ff */
[----:B------:R-:W-:Y:S01]  /*0eb0*/  MOV R3, UR4 ;  /* 0x0000000400037c02 */ /* 0x000fe20008000f00 */
[----:B------:R-:W-:Y:S01]  /*0ec0*/  VIADD R22, R25, 0xffffff80 ;  /* 0xffffff8019167836 */ /* 0x000fe20000000000 */
[----:B------:R-:W-:Y:S02]  /*0ed0*/  R2UR UR5, R16 ;  /* 0x00000000100572ca */ /* 0x000fe400000e0000 */
[----:B------:R-:W-:Y:S02]  /*0ee0*/  CS2R R118, SRZ ;  /* 0x0000000000767805 */ /* 0x000fe4000001ff00 */
[----:B------:R-:W-:Y:S01]  /*0ef0*/  VIADDMNMX R0, R3, UR6, R0, PT ;  /* 0x0000000603007c46 */ /* 0x000fe2000b800100 */
[----:B------:R-:W-:Y:S01]  /*0f00*/  IMAD.U32 R18, RZ, RZ, UR6 ;  /* 0x00000006ff127e24 */ /* 0x000fe2000f8e00ff */
[----:B------:R-:W-:-:S02]  /*0f10*/  PLOP3.LUT P0, PT, PT, PT, PT, 0x80, 0x0 ;  /* 0x000000000000781c */ /* 0x000fc40003f0f070 */
[----:B------:R-:W-:Y:S02]  /*0f20*/  CS2R R116, SRZ ;  /* 0x0000000000747805 */ /* 0x000fe4000001ff00 */
[----:B------:R-:W-:Y:S01]  /*0f30*/  R2UR UR60, R0 ;  /* 0x00000000003c72ca */ /* 0x000fe200000e0000 */
[----:B------:R-:W-:Y:S01]  /*0f40*/  IMAD.MOV.U32 R0, RZ, RZ, RZ ;  /* 0x000000ffff007224 */ /* 0x000fe200078e00ff */
[----:B------:R-:W-:Y:S02]  /*0f50*/  MOV R3, RZ ;  /* 0x000000ff00037202 */ /* 0x000fe40000000f00 */
[----:B------:R-:W-:Y:S02]  /*0f60*/  CS2R R114, SRZ ;  /* 0x0000000000727805 */ /* 0x000fe4000001ff00 */
[----:B------:R-:W-:Y:S02]  /*0f70*/  CS2R R112, SRZ ;  /* 0x0000000000707805 */ /* 0x000fe4000001ff00 */
[----:B------:R-:W-:-:S02]  /*0f80*/  CS2R R110, SRZ ;  /* 0x00000000006e7805 */ /* 0x000fc4000001ff00 */
[----:B------:R-:W-:Y:S01]  /*0f90*/  CS2R R108, SRZ ;  /* 0x00000000006c7805 */ /* 0x000fe2000001ff00 */
[----:B------:R-:W-:Y:S01]  /*0fa0*/  UIMAD UR42, UR5, UR42, URZ ;  /* 0x0000002a052a72a4 */ /* 0x000fe2000f8e023f */
        /* <DEDUP_REMOVED lines=44> */
[----:B------:R-:W-:Y:S06]  /*1270*/  @!P1 BRA `(.L_x_5462) ;  /* 0x0000007800c89947 */ /* 0x000fec0003800000 */
[----:B------:R-:W-:Y:S01]  /*1280*/  SHF.R.S32.HI R23, RZ, 0x1f, R22 ;  /* 0x0000001fff177819 */ /* 0x000fe20000011416 */
[----:B------:R-:W1:Y:S01]  /*1290*/  S2UR UR6, SR_CgaCtaId ;  /* 0x00000000000679c3 */ /* 0x000e620000008800 */
[----:B------:R-:W-:Y:S02]  /*12a0*/  UMOV UR39, 0x400 ;  /* 0x0000040000277882 */ /* 0x000fe40000000000 */
[----:B------:R-:W-:-:S04]  /*12b0*/  LEA.HI R72, R23, R22, RZ, 0x7 ;  /* 0x0000001617487211 */ /* 0x000fc800078f38ff */
[----:B------:R-:W-:-:S05]  /*12c0*/  SHF.R.S32.HI R73, RZ, 0x7, R72 ;  /* 0x00000007ff497819 */ /* 0x000fca0000011448 */
[----:B------:R-:W2:Y:S01]  /*12d0*/  SHFL.IDX PT, R0, R73, RZ, 0x1f ;  /* 0x00001fff49007589 */ /* 0x000ea200000e0000 */
[----:B-1----:R-:W-:-:S04]  /*12e0*/  ULEA UR39, UR6, UR39, 0x18 ;  /* 0x0000002706277291 */ /* 0x002fc8000f8ec03f */
[----:B------:R-:W-:-:S04]  /*12f0*/  UIADD3 UR6, UR39, 0x12400, URZ ;  /* 0x0001240027067890 */ /* 0x000fc8000fffe03f */
[----:B------:R-:W-:Y:S01]  /*1300*/  ULOP3.LUT UP0, URZ, UR6, 0x1bf, URZ, 0xc0, !UPT ;  /* 0x000001bf063f7892 */ /* 0x000fe2000f80c03f */
[----:B--2---:R-:W-:-:S05]  /*1310*/  R2UR UR4, R0 ;  /* 0x00000000000472ca */ /* 0x004fca00000e0000 */
        /* <DEDUP_REMOVED lines=12> */
[----:B0-----:R0:W1:Y:S01]  /*13e0*/  LDC.64 R2, c[0x4][R0] ;  /* 0x0100000000027b82 */ /* 0x0010620000000a00 */
        /* <DEDUP_REMOVED lines=11> */
.L_x_5463:
[----:B------:R-:W-:-:S04]  /*14a0*/  SHF.L.U32 R0, RZ, 0x1f, RZ ;  /* 0x0000001fff007819 */ /* 0x000fc800000006ff */
[----:B------:R-:W1:Y:S02]  /*14b0*/  SYNCS.PHASECHK.TRANS64.TRYWAIT P0, [UR39+0x30800], R0 ;  /* 0x03080000ff0075a7 */ /* 0x000e640008000167 */
[----:B-1----:R-:W-:Y:S05]  /*14c0*/  @!P0 BRA `(.L_x_5464) ;  /* 0x000000d400248947 */ /* 0x002fea0003800000 */
.L_x_5549:
[----:B0-----:R-:W2:Y:S02]  /*14d0*/  LDL R2, [R1+0x4] ;  /* 0x0000040001027983 */ /* 0x001ea40000100800 */
[----:B--2---:R-:W-:-:S13]  /*14e0*/  R2UR UR4, R2 ;  /* 0x00000000020472ca */ /* 0x004fda00000e0000 */
[----:B------:R-:W-:-:S06]  /*14f0*/  ULOP3.LUT UR4, UR4, 0x1, URZ, 0xfc, !UPT ;  /* 0x0000000104047892 */ /* 0x000fcc000f8efc3f */
[----:B------:R-:W-:-:S05]  /*1500*/  IMAD.U32 R2, RZ, RZ, UR4 ;  /* 0x00000004ff027e24 */ /* 0x000fca000f8e00ff */
[----:B------:R-:W-:-:S13]  /*1510*/  ISETP.NE.AND P0, PT, R2, 0x3, PT ;  /* 0x000000030200780c */ /* 0x000fda0003f05270 */
[----:B------:R-:W-:Y:S05]  /*1520*/  @!P0 BRA `(.L_x_5465) ;  /* 0x0000000000048947 */ /* 0x000fea0003800000 */
[----:B------:R-:W-:Y:S01]  /*1530*/  BPT.TRAP 0x1 ;  /* 0x000000040000795c */ /* 0x000fe20000300000 */
.L_x_5465:
[----:B------:R0:W2:Y:S01]  /*1540*/  SYNCS.PHASECHK.TRANS64.TRYWAIT P1, [UR39+0x30830], R0 ;  /* 0x03083000ff0075a7 */ /* 0x0000a20008020167 */
[----:B------:R-:W-:Y:S05]  /*1550*/  @!P0 BRA `(.L_x_5466) ;  /* 0x0000000000048947 */ /* 0x000fea0003800000 */
[----:B------:R-:W-:Y:S01]  /*1560*/  BPT.TRAP 0x1 ;  /* 0x000000040000795c */ /* 0x000fe20000300000 */
.L_x_5466:
[----:B------:R-:W-:-:S05]  /*1570*/  IMAD.U32 R6, RZ, RZ, UR40 ;  /* 0x00000028ff067e24 */ /* 0x000fca000f8e00ff */
[----:B------:R-:W-:Y:S01]  /*1580*/  LOP3.LUT R6, R6, 0x10000, RZ, 0xfc, !PT ;  /* 0x0001000006067812 */ /* 0x000fe200078efcff */
[----:B--2---:R-:W-:Y:S06]  /*1590*/  @P1 BRA `(.L_x_5467) ;  /* 0x0000000000081947 */ /* 0x004fec0003800000 */
[----:B------:R-:W2:Y:S02]  /*15a0*/  SYNCS.PHASECHK.TRANS64.TRYWAIT P1, [UR39+0x30830], R0 ;  /* 0x03083000ff0075a7 */ /* 0x000ea40008020167 */
[----:B--2---:R-:W-:Y:S05]  /*15b0*/  @!P1 BRA `(.L_x_5468) ;  /* 0x000000d400009947 */ /* 0x004fea0003800000 */
.L_x_5467:
[----:B------:R-:W-:Y:S05]  /*15c0*/  WARPSYNC.ALL ;  /* 0x0000000000007948 */ /* 0x000fea0003800000 */
[----:B------:R-:W-:Y:S01]  /*15d0*/  MOV R7, 0x40000040 ;  /* 0x4000004000077802 */ /* 0x000fe20000000f00 */
[----:B------:R-:W-:Y:S01]  /*15e0*/  UIADD3 UR4, UR39, 0x1e400, URZ ;  /* 0x0001e40027047890 */ /* 0x000fe2000fffe03f */
        /* <DEDUP_REMOVED lines=14> */
[----:B------:R-:W-:Y:S01]  /*16d0*/  IMAD.U32 R10, RZ, RZ, UR18 ;  /* 0x00000012ff0a7e24 */ /* 0x000fe2000f8e00ff */
[----:B------:R-:W-:Y:S01]  /*16e0*/  UMOV UR10, UR18 ;  /* 0x00000012000a7c82 */ /* 0x000fe20008000000 */
[----:B------:R-:W-:Y:S01]  /*16f0*/  UMOV UR25, 0x40000040 ;  /* 0x4000004000197882 */ /* 0x000fe20000000000 */
[----:B------:R-:W-:Y:S01]  /*1700*/  HGMMA.64x96x16.F32 R24, gdesc[UR8], RZ, !UPT, gsb0 ;  /* 0x01600000081879f0 */ /* 0x000fe2000c0008ff */
[----:B------:R-:W-:Y:S01]  /*1710*/  R2UR UR10, R6 ;  /* 0x00000000060a72ca */ /* 0x000fe200000e0000 */
[----:B------:R-:W-:Y:S01]  /*1720*/  UMOV UR9, 0x40000040 ;  /* 0x4000004000097882 */ /* 0x000fe20000000000 */
[----:B------:R-:W-:Y:S01]  /*1730*/  UMOV UR29, 0x40000040 ;  /* 0x40000040001d7882 */ /* 0x000fe20000000000 */
[----:B------:R-:W-:Y:S01]  /*1740*/  UMOV UR5, UR9 ;  /* 0x0000000900057c82 */ /* 0x000fe20008000000 */
[----:B------:R-:W-:Y:S01]  /*1750*/  UMOV UR33, 0x40000040 ;  /* 0x4000004000217882 */ /* 0x000fe20000000000 */
[----:B------:R-:W-:Y:S01]  /*1760*/  UMOV UR41, 0x40000040 ;  /* 0x4000004000297882 */ /* 0x000fe20000000000 */
[----:B------:R-:W-:Y:S01]  /*1770*/  UMOV UR45, 0x40000040 ;  /* 0x40000040002d7882 */ /* 0x000fe20000000000 */
[----:B------:R-:W-:Y:S01]  /*1780*/  UMOV UR49, 0x40000040 ;  /* 0x4000004000317882 */ /* 0x000fe20000000000 */
[----:B------:R-:W-:-:S05]  /*1790*/  UMOV UR53, 0x40000040 ;  /* 0x4000004000357882 */ /* 0x000fca0000000000 */
        /* <DEDUP_REMOVED lines=8> */
[----:B------:R-:W-:Y:S02]  /*1820*/  UIADD3 UR40, UR10, 0x800, URZ ;  /* 0x000008000a287890 */ /* 0x000fe4000fffe03f */
[----:B------:R-:W-:Y:S02]  /*1830*/  UIADD3 UR44, UR10, 0x802, URZ ;  /* 0x000008020a2c7890 */ /* 0x000fe4000fffe03f */
[----:B------:R-:W-:Y:S02]  /*1840*/  UIADD3 UR48, UR10, 0x804, URZ ;  /* 0x000008040a307890 */ /* 0x000fe4000fffe03f */
[----:B------:R-:W-:Y:S01]  /*1850*/  UIADD3 UR52, UR10, 0x806, URZ ;  /* 0x000008060a347890 */ /* 0x000fe2000fffe03f */
        /* <DEDUP_REMOVED lines=72> */
.L_x_5469:
[----:B-1----:R-:W-:Y:S01]  /*1ce0*/  LOP3.LUT R3, R72, 0xffffff80, RZ, 0xc0, !PT ;  /* 0xffffff8048037812 */ /* 0x002fe200078ec0ff */
        /* <DEDUP_REMOVED lines=8> */
[----:B------:R-:W1:Y:S01]  /*1d70*/  S2UR UR14, SR_CgaCtaId ;  /* 0x00000000000e79c3 */ /* 0x000e620000008800 */
[----:B0-----:R-:W-:Y:S01]  /*1d80*/  SHF.R.S32.HI R0, RZ, 0x1f, R3 ;  /* 0x0000001fff007819 */ /* 0x001fe20000011403 */
[----:B------:R-:W-:Y:S01]  /*1d90*/  UIADD3 UR6, UR39, 0x30840, URZ ;  /* 0x0003084027067890 */ /* 0x000fe2000fffe03f */
[----:B------:R-:W-:Y:S01]  /*1da0*/  LOP3.LUT R8, R8, 0x3fffffe, RZ, 0xc0, !PT ;  /* 0x03fffffe08087812 */ /* 0x000fe200078ec0ff */
[----:B------:R-:W-:Y:S01]  /*1db0*/  IMAD.IADD R23, R22, 0x1, -R23 ;  /* 0x0000000116177824 */ /* 0x000fe200078e0a17 */
[CC--:B------:R-:W-:Y:S01]  /*1dc0*/  LEA.HI R2, R0.reuse, R3.reuse, RZ, 0x2 ;  /* 0x0000000300027211 */ /* 0x0c0fe200078f10ff */
[----:B------:R-:W-:Y:S01]  /*1dd0*/  UISETP.NE.AND UP0, UPT, UR4, URZ, UPT ;  /* 0x0000003f0400728c */ /* 0x000fe2000bf05270 */
[----:B------:R-:W-:-:S02]  /*1de0*/  LEA.HI R4, R0, R3, RZ, 0x5 ;  /* 0x0000000300047211 */ /* 0x000fc400078f28ff */
[----:B------:R-:W-:Y:S02]  /*1df0*/  CS2R R118, SRZ ;  /* 0x0000000000767805 */ /* 0x000fe4000001ff00 */
[--C-:B------:R-:W-:Y:S02]  /*1e00*/  SHF.R.S32.HI R0, RZ, 0x2, R2.reuse ;  /* 0x00000002ff007819 */ /* 0x100fe40000011402 */
[----:B------:R-:W-:Y:S02]  /*1e10*/  CS2R R116, SRZ ;  /* 0x0000000000747805 */ /* 0x000fe4000001ff00 */
[----:B------:R-:W-:Y:S02]  /*1e20*/  SHF.R.S32.HI R5, RZ, 0x1f, R2 ;  /* 0x0000001fff057819 */ /* 0x000fe40000011402 */
[----:B------:R-:W-:Y:S02]  /*1e30*/  CS2R R114, SRZ ;  /* 0x0000000000727805 */ /* 0x000fe4000001ff00 */
[----:B------:R-:W-:-:S02]  /*1e40*/  SHF.R.S32.HI R4, RZ, 0x5, R4 ;  /* 0x00000005ff047819 */ /* 0x000fc40000011404 */
[----:B------:R-:W-:Y:S02]  /*1e50*/  CS2R R112, SRZ ;  /* 0x0000000000707805 */ /* 0x000fe4000001ff00 */
[----:B------:R-:W-:Y:S02]  /*1e60*/  LEA.HI R5, R5, R0, RZ, 0x3 ;  /* 0x0000000005057211 */ /* 0x000fe400078f18ff */
[----:B------:R-:W-:Y:S02]  /*1e70*/  CS2R R110, SRZ ;  /* 0x00000000006e7805 */ /* 0x000fe4000001ff00 */
[----:B------:R-:W-:Y:S01]  /*1e80*/  LEA.HI R9, R23, R23, RZ, 0x1 ;  /* 0x0000001717097211 */ /* 0x000fe200078f08ff */
[----:B------:R-:W-:Y:S01]  /*1e90*/  @UP0 ULDC UR4, c[0x0][0x44c] ;  /* 0x0001130000040ab9 */ /* 0x000fe20000000800 */
[----:B------:R-:W-:Y:S01]  /*1ea0*/  LEA R11, R4, UR38, 0x4 ;  /* 0x00000026040b7c11 */ /* 0x000fe2000f8e20ff */
[----:B------:R-:W-:Y:S01]  /*1eb0*/  @UP0 ULDC UR10, c[0x0][0x450] ;  /* 0x00011400000a0ab9 */ /* 0x000fe20000000800 */
[----:B------:R-:W-:-:S02]  /*1ec0*/  LOP3.LUT R5, R5, 0xfffffff8, RZ, 0xc0, !PT ;  /* 0xfffffff805057812 */ /* 0x000fc400078ec0ff */
[----:B------:R-:W-:Y:S02]  /*1ed0*/  CS2R R108, SRZ ;  /* 0x00000000006c7805 */ /* 0x000fe4000001ff00 */
[----:B------:R-:W-:Y:S01]  /*1ee0*/  IADD3 R8, R73, -R8, RZ ;  /* 0x8000000849087210 */ /* 0x000fe20007ffe0ff */
[----:B-1----:R-:W-:Y:S01]  /*1ef0*/  UPRMT UR6, UR14, 0x654, UR6 ;  /* 0x000006540e067896 */ /* 0x002fe20008000006 */
[----:B------:R-:W-:Y:S02]  /*1f00*/  LOP3.LUT R4, R9, 0x1ffffffe, RZ, 0xc0, !PT ;  /* 0x1ffffffe09047812 */ /* 0x000fe400078ec0ff */
[----:B------:R-:W-:Y:S02]  /*1f10*/  CS2R R106, SRZ ;  /* 0x00000000006a7805 */ /* 0x000fe4000001ff00 */
[----:B------:R-:W-:Y:S02]  /*1f20*/  IADD3 R5, R11, R0, -R5 ;  /* 0x000000000b057210 */ /* 0x000fe40007ffe805 */
[----:B------:R-:W-:-:S02]  /*1f30*/  CS2R R104, SRZ ;  /* 0x0000000000687805 */ /* 0x000fc4000001ff00 */
[----:B------:R-:W-:Y:S01]  /*1f40*/  PLOP3.LUT P1, PT, PT, PT, UP0, 0x80, 0x0 ;  /* 0x000000000000781c */ /* 0x000fe20003f2f008 */
[----:B------:R-:W-:Y:S01]  /*1f50*/  IMAD.IADD R4, R23, 0x1, -R4 ;  /* 0x0000000117047824 */ /* 0x000fe200078e0a04 */
[----:B------:R-:W-:Y:S01]  /*1f60*/  PLOP3.LUT P2, PT, PT, PT, UP0, 0x80, 0x0 ;  /* 0x000000000000781c */ /* 0x000fe20003f4f008 */
[----:B------:R-:W-:Y:S01]  /*1f70*/  IMAD R5, R8, 0x40, R5 ;  /* 0x0000004008057824 */ /* 0x000fe200078e0205 */
[----:B------:R-:W-:Y:S01]  /*1f80*/  LOP3.LUT R12, R2, 0x7ffffffc, RZ, 0xc0, !PT ;  /* 0x7ffffffc020c7812 */ /* 0x000fe200078ec0ff */
[----:B------:R-:W-:Y:S01]  /*1f90*/  SYNCS.ARRIVE.TRANS64.RED.A1T0 RZ, [UR6], RZ ;  /* 0x000000ffffff79a7 */ /* 0x000fe20008100406 */
[----:B------:R-:W-:Y:S01]  /*1fa0*/  MOV R8, UR42 ;  /* 0x0000002a00087c02 */ /* 0x000fe20008000f00 */
[----:B------:R-:W-:Y:S01]  /*1fb0*/  IMAD R11, R4, 0x8, R5 ;  /* 0x00000008040b7824 */ /* 0x000fe200078e0205 */
[----:B------:R-:W-:Y:S01]  /*1fc0*/  R2UR UR11, R18 ;  /* 0x00000000120b72ca */ /* 0x000fe200000e0000 */
[----:B------:R-:W-:Y:S01]  /*1fd0*/  IMAD.IADD R12, R3, 0x1, -R12 ;  /* 0x00000001030c7824 */ /* 0x000fe200078e0a0c */
[----:B------:R-:W-:Y:S01]  /*1fe0*/  UMOV UR6, URZ ;  /* 0x0000003f00067c82 */ /* 0x000fe20008000000 */
[----:B------:R-:W-:Y:S01]  /*1ff0*/  IMAD.U32 R3, RZ, RZ, UR5 ;  /* 0x00000005ff037e24 */ /* 0x000fe2000f8e00ff */
[----:B------:R-:W-:Y:S01]  /*2000*/  MOV R0, R11 ;  /* 0x0000000b00007202 */ /* 0x000fe20000000f00 */
[----:B------:R-:W-:Y:S01]  /*2010*/  @P1 IMAD.HI.U32 R4, R11, UR4, RZ ;  /* 0x000000040b041c27 */ /* 0x000fe2000f8e00ff */
[----:B------:R-:W-:-:S03]  /*2020*/  @UP0 ULDC UR4, c[0x0][0x450] ;  /* 0x0001140000040ab9 */ /* 0x000fc60000000800 */
[----:B------:R-:W-:Y:S01]  /*2030*/  IMAD R3, R12, -0x2, R3 ;  /* 0xfffffffe0c037824 */ /* 0x000fe200078e0203 */
[----:B------:R-:W-:Y:S01]  /*2040*/  @P2 SHF.R.U32.HI R0, RZ, UR4, R4 ;  /* 0x00000004ff002c19 */ /* 0x000fe20008011604 */
[----:B------:R-:W-:Y:S02]  /*2050*/  UIMAD UR4, UR60, -0x60, UR42 ;  /* 0xffffffa03c0478a4 */ /* 0x000fe4000f8e022a */
[----:B------:R-:W-:Y:S01]  /*2060*/  UIADD3 UR60, UR60, -0x2, URZ ;  /* 0xfffffffe3c3c7890 */ /* 0x000fe2000fffe03f */
[----:B------:R-:W-:Y:S01]  /*2070*/  IADD3 R3, R3, -UR7, R8 ;  /* 0x8000000703037c10 */ /* 0x000fe2000fffe008 */
[----:B------:R-:W0:Y:S01]  /*2080*/  SHFL.IDX PT, R4, R0, 0x1, 0x1c1f ;  /* 0x003c1f0000047f89 */ /* 0x000e2200000e0000 */
[----:B------:R-:W-:-:S03]  /*2090*/  UIADD3 UR4, UR4, 0x60, URZ ;  /* 0x0000006004047890 */ /* 0x000fc6000fffe03f */
[----:B------:R-:W1:Y:S03]  /*20a0*/  SHFL.IDX PT, R0, R0, RZ, 0x1c1f ;  /* 0x001c1fff00007589 */ /* 0x000e6600000e0000 */
[----:B------:R-:W-:Y:S01]  /*20b0*/  IMAD.U32 R5, RZ, RZ, UR4 ;  /* 0x00000004ff057e24 */ /* 0x000fe2000f8e00ff */
[----:B------:R-:W-:-:S03]  /*20c0*/  ULDC UR4, c[0x0][0x988] ;  /* 0x0002620000047ab9 */ /* 0x000fc60000000800 */
[----:B------:R-:W-:-:S05]  /*20d0*/  IMAD R2, R12, -0x2, R5 ;  /* 0xfffffffe0c027824 */ /* 0x000fca00078e0205 */
        /* <DEDUP_REMOVED lines=9> */
[C---:B------:R-:W-:Y:S02]  /*2170*/  ISETP.GT.AND P2, PT, R4.reuse, 0x10, PT ;  /* 0x000000100400780c */ /* 0x040fe40003f44270 */
[----:B------:R-:W-:Y:S02]  /*2180*/  FSEL R75, R31, -INF , P1 ;  /* 0xff8000001f4b7808 */ /* 0x000fe40000800000 */
[----:B------:R-:W-:Y:S02]  /*2190*/  FMNMX.FTZ R8, R73, R8, !PT ;  /* 0x0000000849087209 */ /* 0x000fe40007810000 */
        /* <DEDUP_REMOVED lines=57> */
[----:B------:R-:W-:Y:S02]  /*2530*/  FSEL R71, R71, -INF , P1 ;  /* 0xff80000047477808 */ /* 0x000fe40000800000 */
[----:B------:R-:W-:Y:S02]  /*2540*/  FMNMX.FTZ R8, R103, R8, !PT ;  /* 0x0000000867087209 */ /* 0x000fe40007810000 */
[----:B-1----:R-:W-:Y:S01]  /*2550*/  VIADDMNMX R3, R0, R3, R2, PT ;  /* 0x0000000300037246 */ /* 0x002fe20003800102 */
[----:B------:R-:W-:Y:S01]  /*2560*/  IMAD.U32 R2, RZ, RZ, UR4 ;  /* 0x00000004ff027e24 */ /* 0x000fe2000f8e00ff */
[----:B------:R-:W-:Y:S01]  /*2570*/  FMNMX.FTZ R8, R71, R8, !PT ;  /* 0x0000000847087209 */ /* 0x000fe20007810000 */
[----:B------:R-:W-:Y:S01]  /*2580*/  @UP0 ULDC UR4, c[0x0][0x44c] ;  /* 0x0001130000040ab9 */ /* 0x000fe20000000800 */
[C---:B------:R-:W-:Y:S01]  /*2590*/  ISETP.GT.AND P1, PT, R3.reuse, RZ, PT ;  /* 0x000000ff0300720c */ /* 0x040fe20003f24270 */
[----:B------:R-:W-:Y:S01]  /*25a0*/  UIMAD.WIDE.U32 UR4, UR38, UR4, URZ ;  /* 0x00000004260472a5 */ /* 0x000fe2000f8e003f */
[C---:B------:R-:W-:Y:S01]  /*25b0*/  ISETP.GT.AND P2, PT, R3.reuse, 0x1, PT ;  /* 0x000000010300780c */ /* 0x040fe20003f44270 */
[----:B------:R-:W0:Y:S01]  /*25c0*/  SHFL.BFLY PT, R9, R8, 0x2, 0x1f ;  /* 0x0c401f0008097f89 */ /* 0x000e2200000e0000 */
[----:B------:R-:W-:Y:S01]  /*25d0*/  ISETP.GT.AND P3, PT, R3, 0x8, PT ;  /* 0x000000080300780c */ /* 0x000fe20003f64270 */
[----:B------:R-:W-:Y:S01]  /*25e0*/  @UP0 USHF.R.U32.HI UR38, URZ, UR10, UR5 ;  /* 0x0000000a3f260299 */ /* 0x000fe20008011605 */
[----:B------:R-:W-:-:S02]  /*25f0*/  FSEL R25, R25, -INF , P2 ;  /* 0xff80000019197808 */ /* 0x000fc40001000000 */
[----:B------:R-:W-:Y:S01]  /*2600*/  FSEL R13, R28, -INF , P3 ;  /* 0xff8000001c0d7808 */ /* 0x000fe20001800000 */
[----:B------:R-:W-:Y:S01]  /*2610*/  UIADD3 UR4, UR38, -UR7, UR42 ;  /* 0x8000000726047290 */ /* 0x000fe2000fffe02a */
[C---:B------:R-:W-:Y:S02]  /*2620*/  ISETP.GT.AND P2, PT, R3.reuse, 0x10, PT ;  /* 0x000000100300780c */ /* 0x040fe40003f44270 */
[----:B------:R-:W-:Y:S01]  /*2630*/  ISETP.GT.AND P3, PT, R3, 0x18, PT ;  /* 0x000000180300780c */ /* 0x000fe20003f64270 */
[----:B------:R-:W-:Y:S01]  /*2640*/  UIMAD.WIDE UR4, UR4, 0x2aaaaaab, URZ ;  /* 0x2aaaaaab040478a5 */ /* 0x000fe2000f8e023f */
[----:B------:R-:W-:Y:S02]  /*2650*/  FSEL R15, R32, -INF , P2 ;  /* 0xff800000200f7808 */ /* 0x000fe40001000000 */
[----:B------:R-:W-:Y:S01]  /*2660*/  FSEL R21, R36, -INF , P3 ;  /* 0xff80000024157808 */ /* 0x000fe20001800000 */
[----:B------:R-:W-:-:S04]  /*2670*/  USHF.R.U32.HI UR4, URZ, 0x1f, UR5 ;  /* 0x0000001f3f047899 */ /* 0x000fc80008011605 */
[----:B------:R-:W-:-:S04]  /*2680*/  ULEA.HI.SX32 UR4, UR5, UR4, 0x1c ;  /* 0x0000000405047291 */ /* 0x000fc8000f8fe23f */
[----:B------:R-:W-:Y:S01]  /*2690*/  UISETP.LT.AND UP0, UPT, UR11, UR4, UPT ;  /* 0x000000040b00728c */ /* 0x000fe2000bf01270 */
[----:B0-----:R-:W-:-:S03]  /*26a0*/  FMNMX.FTZ R14, R8, R9, !PT ;  /* 0x00000009080e7209 */ /* 0x001fc60007810000 */
[----:B------:R-:W-:Y:S02]  /*26b0*/  USEL UR61, UR11, UR4, !UP0 ;  /* 0x000000040b3d7287 */ /* 0x000fe4000c000000 */
[----:B------:R-:W0:Y:S02]  /*26c0*/  SHFL.BFLY PT, R9, R14, 0x1, 0x1f ;  /* 0x0c201f000e097f89 */ /* 0x000e2400000e0000 */
[----:B------:R-:W-:Y:S01]  /*26d0*/  UISETP.GE.AND UP0, UPT, UR60, UR61, UPT ;  /* 0x0000003d3c00728c */ /* 0x000fe2000bf06270 */
[----:B------:R-:W-:Y:S01]  /*26e0*/  UMOV UR4, URZ ;  /* 0x0000003f00047c82 */ /* 0x000fe20008000000 */
[----:B0-----:R-:W-:Y:S02]  /*26f0*/  FMNMX.FTZ R4, R14, R9, !PT ;  /* 0x000000090e047209 */ /* 0x001fe40007810000 */
[----:B------:R-:W-:Y:S02]  /*2700*/  FSEL R9, R24, -INF , P1 ;  /* 0xff80000018097808 */ /* 0x000fe40000800000 */
[----:B------:R-:W-:Y:S01]  /*2710*/  ISETP.GT.AND P1, PT, R3, 0x9, PT ;  /* 0x000000090300780c */ /* 0x000fe20003f24270 */
[----:B------:R-:W-:Y:S01]  /*2720*/  FMUL.FTZ R8, R4, R2 ;  /* 0x0000000204087220 */ /* 0x000fe20000410000 */
[----:B------:R-:W-:-:S02]  /*2730*/  FMNMX.FTZ R0, R9, R25, !PT ;  /* 0x0000001909007209 */ /* 0x000fc40007810000 */
[----:B------:R-:W-:Y:S02]  /*2740*/  FSEL R29, R29, -INF , P1 ;  /* 0xff8000001d1d7808 */ /* 0x000fe40000800000 */
[----:B------:R-:W-:Y:S02]  /*2750*/  FMNMX.FTZ R0, R13, R0, !PT ;  /* 0x000000000d007209 */ /* 0x000fe40007810000 */
[----:B------:R-:W-:Y:S02]  /*2760*/  ISETP.GT.AND P1, PT, R3, 0x11, PT ;  /* 0x000000110300780c */ /* 0x000fe40003f24270 */
[----:B------:R-:W-:Y:S02]  /*2770*/  FMNMX.FTZ R0, R29, R0, !PT ;  /* 0x000000001d007209 */ /* 0x000fe40007810000 */
[----:B------:R-:W-:Y:S02]  /*2780*/  FSEL R33, R33, -INF , P1 ;  /* 0xff80000021217808 */ /* 0x000fe40000800000 */
[----:B------:R-:W-:-:S02]  /*2790*/  FMNMX.FTZ R0, R15, R0, !PT ;  /* 0x000000000f007209 */ /* 0x000fc40007810000 */
[----:B------:R-:W-:Y:S02]  /*27a0*/  FSETP.NEU.FTZ.AND P2, PT, R4, -INF , PT ;  /* 0xff8000000400780b */ /* 0x000fe40003f5d000 */
[----:B------:R-:W-:Y:S02]  /*27b0*/  ISETP.GT.AND P1, PT, R3, 0x19, PT ;  /* 0x000000190300780c */ /* 0x000fe40003f24270 */
[----:B------:R-:W-:Y:S02]  /*27c0*/  FMNMX.FTZ R0, R33, R0, !PT ;  /* 0x0000000021007209 */ /* 0x000fe40007810000 */
[----:B------:R-:W-:Y:S02]  /*27d0*/  FSEL R14, R8, RZ, P2 ;  /* 0x000000ff080e7208 */ /* 0x000fe40001000000 */
[----:B------:R-:W-:Y:S02]  /*27e0*/  ISETP.GT.AND P2, PT, R3, 0x20, PT ;  /* 0x000000200300780c */ /* 0x000fe40003f44270 */
[----:B------:R-:W-:Y:S01]  /*27f0*/  FSEL R37, R37, -INF , P1 ;  /* 0xff80000025257808 */ /* 0x000fe20000800000 */
[--C-:B------:R-:W-:Y:S01]  /*2800*/  FFMA.FTZ R8, R27, R2, -R14.reuse ;  /* 0x000000021b087223 */ /* 0x100fe2000001080e */
[----:B------:R-:W-:Y:S01]  /*2810*/  FMNMX.FTZ R0, R21, R0, !PT ;  /* 0x0000000015007209 */ /* 0x000fe20007810000 */
[-CC-:B------:R-:W-:Y:S01]  /*2820*/  FFMA.FTZ R5, R5, R2.reuse, -R14.reuse ;  /* 0x0000000205057223 */ /* 0x180fe2000001080e */
[----:B------:R-:W-:Y:S01]  /*2830*/  ISETP.GT.AND P1, PT, R3, 0x21, PT ;  /* 0x000000210300780c */ /* 0x000fe20003f24270 */
[----:B------:R-:W-:Y:S01]  /*2840*/  MUFU.EX2 R20, R8 ;  /* 0x0000000800147308 */ /* 0x000fe20000000800 */
[----:B------:R-:W-:Y:S01]  /*2850*/  FSEL R23, R40, -INF , P2 ;  /* 0xff80000028177808 */ /* 0x000fe20001000000 */
[--C-:B------:R-:W-:Y:S01]  /*2860*/  FFMA.FTZ R73, R73, R2, -R14.reuse ;  /* 0x0000000249497223 */ /* 0x100fe2000001080e */
[----:B------:R-:W-:Y:S01]  /*2870*/  FMNMX.FTZ R0, R37, R0, !PT ;  /* 0x0000000025007209 */ /* 0x000fe20007810000 */
[-CC-:B------:R-:W-:Y:S01]  /*2880*/  FFMA.FTZ R75, R75, R2.reuse, -R14.reuse ;  /* 0x000000024b4b7223 */ /* 0x180fe2000001080e */
[----:B------:R-:W-:Y:S01]  /*2890*/  ISETP.GT.AND P2, PT, R3, 0x28, PT ;  /* 0x000000280300780c */ /* 0x000fe20003f44270 */
[--C-:B------:R-:W-:Y:S01]  /*28a0*/  FFMA.FTZ R77, R77, R2, -R14.reuse ;  /* 0x000000024d4d7223 */ /* 0x100fe2000001080e */
[----:B------:R-:W-:Y:S01]  /*28b0*/  FSEL R41, R41, -INF , P1 ;  /* 0xff80000029297808 */ /* 0x000fe20000800000 */
[----:B------:R-:W-:Y:S01]  /*28c0*/  MUFU.EX2 R189, R5 ;  /* 0x0000000500bd7308 */ /* 0x000fe20000000800 */
[----:B------:R-:W-:Y:S01]  /*28d0*/  FMNMX.FTZ R0, R23, R0, !PT ;  /* 0x0000000017007209 */ /* 0x000fe20007810000 */
[-CC-:B------:R-:W-:Y:S01]  /*28e0*/  FFMA.FTZ R79, R79, R2.reuse, -R14.reuse ;  /* 0x000000024f4f7223 */ /* 0x180fe2000001080e */
[----:B------:R-:W-:Y:S01]  /*28f0*/  ISETP.GT.AND P1, PT, R3, 0x29, PT ;  /* 0x000000290300780c */ /* 0x000fe20003f24270 */
[-CC-:B------:R-:W-:Y:S01]  /*2900*/  FFMA.FTZ R81, R81, R2.reuse, -R14.reuse ;  /* 0x0000000251517223 */ /* 0x180fe2000001080e */
[----:B------:R-:W-:Y:S01]  /*2910*/  FSEL R27, R44, -INF , P2 ;  /* 0xff8000002c1b7808 */ /* 0x000fe20001000000 */
[--C-:B------:R-:W-:Y:S01]  /*2920*/  FFMA.FTZ R83, R83, R2, -R14.reuse ;  /* 0x0000000253537223 */ /* 0x100fe2000001080e */
[----:B------:R-:W-:Y:S01]  /*2930*/  FMNMX.FTZ R0, R41, R0, !PT ;  /* 0x0000000029007209 */ /* 0x000fe20007810000 */
[----:B------:R-:W-:Y:S01]  /*2940*/  MUFU.EX2 R73, R73 ;  /* 0x0000004900497308 */ /* 0x000fe20000000800 */
[----:B------:R-:W-:Y:S01]  /*2950*/  ISETP.GT.AND P2, PT, R3, 0x30, PT ;  /* 0x000000300300780c */ /* 0x000fe20003f44270 */
[-CC-:B------:R-:W-:Y:S01]  /*2960*/  FFMA.FTZ R85, R85, R2.reuse, -R14.reuse ;  /* 0x0000000255557223 */ /* 0x180fe2000001080e */
[----:B------:R-:W-:Y:S01]  /*2970*/  FSEL R45, R45, -INF , P1 ;  /* 0xff8000002d2d7808 */ /* 0x000fe20000800000 */
[--C-:B------:R-:W-:Y:S01]  /*2980*/  FFMA.FTZ R87, R87, R2, -R14.reuse ;  /* 0x0000000257577223 */ /* 0x100fe2000001080e */
[----:B------:R-:W-:Y:S01]  /*2990*/  FMNMX.FTZ R0, R27, R0, !PT ;  /* 0x000000001b007209 */ /* 0x000fe20007810000 */
[-CC-:B------:R-:W-:Y:S01]  /*29a0*/  FFMA.FTZ R89, R89, R2.reuse, -R14.reuse ;  /* 0x0000000259597223 */ /* 0x180fe2000001080e */
[----:B------:R-:W-:Y:S01]  /*29b0*/  ISETP.GT.AND P1, PT, R3, 0x31, PT ;  /* 0x000000310300780c */ /* 0x000fe20003f24270 */
[----:B------:R-:W0:Y:S01]  /*29c0*/  MUFU.EX2 R22, R75 ;  /* 0x0000004b00167308 */ /* 0x000e220000000800 */
        /* <DEDUP_REMOVED lines=15> */
[----:B------:R1:W2:Y:S01]  /*2ac0*/  MUFU.EX2 R24, R79 ;  /* 0x0000004f00187308 */ /* 0x0002a20000000800 */
[----:B------:R-:W-:Y:S01]  /*2ad0*/  ISETP.GT.AND P2, PT, R3, 0x40, PT ;  /* 0x000000400300780c */ /* 0x000fe20003f44270 */
[-CC-:B------:R-:W-:Y:S01]  /*2ae0*/  FFMA.FTZ R59, R59, R2.reuse, -R14.reuse ;  /* 0x000000023b3b7223 */ /* 0x180fe2000001080e */
        /* <DEDUP_REMOVED lines=13> */
[----:B------:R3:W4:Y:S01]  /*2bc0*/  MUFU.EX2 R26, R83 ;  /* 0x00000053001a7308 */ /* 0x0007220000000800 */
[----:B------:R-:W-:Y:S01]  /*2bd0*/  FMNMX.FTZ R0, R39, R0, !PT ;  /* 0x0000000027007209 */ /* 0x000fe20007810000 */
[----:B------:R-:W-:Y:S01]  /*2be0*/  FFMA.FTZ R14, R71, R2, -R14 ;  /* 0x00000002470e7223 */ /* 0x000fe2000001080e */
[----:B------:R-:W-:-:S02]  /*2bf0*/  ISETP.GT.AND P1, PT, R3, 0x49, PT ;  /* 0x000000490300780c */ /* 0x000fc40003f24270 */
[----:B-1----:R-:W-:Y:S02]  /*2c00*/  CS2R R78, SRZ ;  /* 0x00000000004e7805 */ /* 0x002fe4000001ff00 */
[----:B------:R-:W-:Y:S02]  /*2c10*/  FSEL R43, R60, -INF , P2 ;  /* 0xff8000003c2b7808 */ /* 0x000fe40001000000 */
[----:B------:R-:W-:Y:S02]  /*2c20*/  CS2R R74, SRZ ;  /* 0x00000000004a7805 */ /* 0x000fe4000001ff00 */
[----:B------:R-:W-:Y:S01]  /*2c30*/  FMNMX.FTZ R0, R57, R0, !PT ;  /* 0x0000000039007209 */ /* 0x000fe20007810000 */
[----:B------:R-:W-:Y:S01]  /*2c40*/  MUFU.EX2 R85, R85 ;  /* 0x0000005500557308 */ /* 0x000fe20000000800 */
[----:B------:R-:W-:Y:S02]  /*2c50*/  ISETP.GT.AND P2, PT, R3, 0x50, PT ;  /* 0x000000500300780c */ /* 0x000fe40003f44270 */
[----:B---3--:R-:W-:-:S02]  /*2c60*/  CS2R R82, SRZ ;  /* 0x0000000000527805 */ /* 0x008fc4000001ff00 */
[----:B------:R-:W-:Y:S02]  /*2c70*/  FSEL R61, R61, -INF , P1 ;  /* 0xff8000003d3d7808 */ /* 0x000fe40000800000 */
[----:B------:R-:W-:Y:S02]  /*2c80*/  CS2R R70, SRZ ;  /* 0x0000000000467805 */ /* 0x000fe4000001ff00 */
[----:B------:R-:W-:Y:S02]  /*2c90*/  FMNMX.FTZ R0, R43, R0, !PT ;  /* 0x000000002b007209 */ /* 0x000fe40007810000 */
[----:B------:R-:W-:Y:S01]  /*2ca0*/  ISETP.GT.AND P1, PT, R3, 0x51, PT ;  /* 0x000000510300780c */ /* 0x000fe20003f24270 */
[----:B------:R1:W3:Y:S01]  /*2cb0*/  MUFU.EX2 R28, R87 ;  /* 0x00000057001c7308 */ /* 0x0002e20000000800 */
[----:B------:R-:W-:Y:S02]  /*2cc0*/  FSEL R47, R64, -INF , P2 ;  /* 0xff800000402f7808 */ /* 0x000fe40001000000 */
[----:B------:R-:W-:-:S02]  /*2cd0*/  FMNMX.FTZ R0, R61, R0, !PT ;  /* 0x000000003d007209 */ /* 0x000fc40007810000 */
[----:B------:R-:W-:Y:S02]  /*2ce0*/  ISETP.GT.AND P2, PT, R3, 0x58, PT ;  /* 0x000000580300780c */ /* 0x000fe40003f44270 */
[----:B------:R-:W-:Y:S01]  /*2cf0*/  FSEL R65, R65, -INF , P1 ;  /* 0xff80000041417808 */ /* 0x000fe20000800000 */
[----:B------:R-:W-:Y:S01]  /*2d00*/  MUFU.EX2 R89, R89 ;  /* 0x0000005900597308 */ /* 0x000fe20000000800 */
[----:B------:R-:W-:Y:S02]  /*2d10*/  FMNMX.FTZ R0, R47, R0, !PT ;  /* 0x000000002f007209 */ /* 0x000fe40007810000 */
[----:B-1----:R-:W-:Y:S02]  /*2d20*/  CS2R R86, SRZ ;  /* 0x0000000000567805 */ /* 0x002fe4000001ff00 */
[----:B------:R-:W-:Y:S02]  /*2d30*/  ISETP.GT.AND P1, PT, R3, 0x59, PT ;  /* 0x000000590300780c */ /* 0x000fe40003f24270 */
[----:B------:R-:W-:-:S02]  /*2d40*/  FSEL R3, R68, -INF , P2 ;  /* 0xff80000044037808 */ /* 0x000fc40001000000 */
[----:B------:R-:W-:Y:S01]  /*2d50*/  FMNMX.FTZ R0, R65, R0, !PT ;  /* 0x0000000041007209 */ /* 0x000fe20007810000 */
[----:B------:R1:W5:Y:S01]  /*2d60*/  MUFU.EX2 R30, R91 ;  /* 0x0000005b001e7308 */ /* 0x0003620000000800 */
[----:B------:R-:W-:Y:S02]  /*2d70*/  FSEL R69, R69, -INF , P1 ;  /* 0xff80000045457808 */ /* 0x000fe40000800000 */
[----:B------:R-:W-:Y:S02]  /*2d80*/  FMNMX.FTZ R0, R3, R0, !PT ;  /* 0x0000000003007209 */ /* 0x000fe40007810000 */
[----:B0-----:R-:W-:Y:S02]  /*2d90*/  F2FP.F16.F32.PACK_AB R191, R22, R73 ;  /* 0x0000004916bf723e */ /* 0x001fe400000000ff */
[----:B------:R-:W-:Y:S01]  /*2da0*/  FMNMX.FTZ R0, R69, R0, !PT ;  /* 0x0000000045007209 */ /* 0x000fe20007810000 */
[----:B------:R-:W-:Y:S01]  /*2db0*/  MUFU.EX2 R93, R93 ;  /* 0x0000005d005d7308 */ /* 0x000fe20000000800 */
[----:B--2---:R-:W-:-:S02]  /*2dc0*/  F2FP.F16.F32.PACK_AB R185, R24, R77 ;  /* 0x0000004d18b9723e */ /* 0x004fc400000000ff */
[----:B-1----:R-:W-:Y:S02]  /*2dd0*/  CS2R R90, SRZ ;  /* 0x00000000005a7805 */ /* 0x002fe4000001ff00 */
[----:B----4-:R-:W-:Y:S01]  /*2de0*/  F2FP.F16.F32.PACK_AB R187, R26, R81 ;  /* 0x000000511abb723e */ /* 0x010fe200000000ff */
[----:B------:R-:W0:Y:S01]  /*2df0*/  SHFL.BFLY PT, R5, R0, 0x2, 0x1f ;  /* 0x0c401f0000057f89 */ /* 0x000e2200000e0000 */
[----:B---3--:R-:W-:Y:S01]  /*2e00*/  F2FP.F16.F32.PACK_AB R181, R28, R85 ;  /* 0x000000551cb5723e */ /* 0x008fe200000000ff */
[----:B------:R1:W2:Y:S01]  /*2e10*/  MUFU.EX2 R32, R51 ;  /* 0x0000003300207308 */ /* 0x0002a20000000800 */
[----:B-----5:R-:W-:-:S07]  /*2e20*/  F2FP.F16.F32.PACK_AB R183, R30, R89 ;  /* 0x000000591eb7723e */ /* 0x020fce00000000ff */
[----:B------:R-:W-:Y:S01]  /*2e30*/  MUFU.EX2 R95, R95 ;  /* 0x0000005f005f7308 */ /* 0x000fe20000000800 */
[----:B-1----:R-:W-:-:S07]  /*2e40*/  CS2R R50, SRZ ;  /* 0x0000000000327805 */ /* 0x002fce000001ff00 */
[----:B------:R1:W3:Y:S01]  /*2e50*/  MUFU.EX2 R34, R55 ;  /* 0x0000003700227308 */ /* 0x0002e20000000800 */
[----:B--2---:R-:W-:Y:S02]  /*2e60*/  F2FP.F16.F32.PACK_AB R177, R32, R93 ;  /* 0x0000005d20b1723e */ /* 0x004fe400000000ff */
[----:B0-----:R-:W-:-:S05]  /*2e70*/  FMNMX.FTZ R8, R0, R5, !PT ;  /* 0x0000000500087209 */ /* 0x001fca0007810000 */
[----:B------:R-:W-:Y:S01]  /*2e80*/  MUFU.EX2 R97, R97 ;  /* 0x0000006100617308 */ /* 0x000fe20000000800 */
[----:B------:R-:W0:Y:S01]  /*2e90*/  SHFL.BFLY PT, R5, R8, 0x1, 0x1f ;  /* 0x0c201f0008057f89 */ /* 0x000e2200000e0000 */
[----:B-1----:R-:W-:-:S06]  /*2ea0*/  CS2R R54, SRZ ;  /* 0x0000000000367805 */ /* 0x002fcc000001ff00 */
[----:B------:R1:W2:Y:S01]  /*2eb0*/  MUFU.EX2 R36, R59 ;  /* 0x0000003b00247308 */ /* 0x0002a20000000800 */
[----:B---3--:R-:W-:-:S07]  /*2ec0*/  F2FP.F16.F32.PACK_AB R179, R34, R95 ;  /* 0x0000005f22b3723e */ /* 0x008fce00000000ff */
[----:B------:R-:W-:Y:S01]  /*2ed0*/  MUFU.EX2 R99, R99 ;  /* 0x0000006300637308 */ /* 0x000fe20000000800 */
[----:B-1----:R-:W-:-:S07]  /*2ee0*/  CS2R R58, SRZ ;  /* 0x00000000003a7805 */ /* 0x002fce000001ff00 */
[----:B------:R1:W3:Y:S01]  /*2ef0*/  MUFU.EX2 R38, R63 ;  /* 0x0000003f00267308 */ /* 0x0002e20000000800 */
[----:B0-----:R-:W-:Y:S02]  /*2f00*/  FMNMX.FTZ R5, R8, R5, !PT ;  /* 0x0000000508057209 */ /* 0x001fe40007810000 */
[----:B--2---:R-:W-:Y:S02]  /*2f10*/  F2FP.F16.F32.PACK_AB R173, R36, R97 ;  /* 0x0000006124ad723e */ /* 0x004fe400000000ff */
[C---:B------:R-:W-:Y:S01]  /*2f20*/  FSETP.NEU.FTZ.AND P1, PT, R5.reuse, -INF , PT ;  /* 0xff8000000500780b */ /* 0x040fe20003f3d000 */
[----:B------:R-:W-:Y:S02]  /*2f30*/  FMUL.FTZ R0, R5, R2 ;  /* 0x0000000205007220 */ /* 0x000fe40000410000 */
[----:B------:R-:W-:Y:S01]  /*2f40*/  MUFU.EX2 R101, R101 ;  /* 0x0000006500657308 */ /* 0x000fe20000000800 */
[----:B-1----:R-:W-:Y:S02]  /*2f50*/  CS2R R62, SRZ ;  /* 0x00000000003e7805 */ /* 0x002fe4000001ff00 */
[----:B------:R-:W-:-:S02]  /*2f60*/  FSEL R0, R0, RZ, P1 ;  /* 0x000000ff00007208 */ /* 0x000fc40000800000 */
[----:B------:R-:W-:-:S03]  /*2f70*/  PLOP3.LUT P1, PT, PT, PT, UP0, 0x80, 0x0 ;  /* 0x000000000000781c */ /* 0x000fc60003f2f008 */
        /* <DEDUP_REMOVED lines=26> */
[----:B------:R-:W-:Y:S01]  /*3120*/  FFMA.FTZ R0, R69, R2, -R0 ;  /* 0x0000000245007223 */ /* 0x000fe20000010800 */
[----:B---3--:R-:W-:-:S02]  /*3130*/  F2FP.F16.F32.PACK_AB R175, R38, R99 ;  /* 0x0000006326af723e */ /* 0x008fc400000000ff */
[----:B------:R-:W-:Y:S01]  /*3140*/  CS2R R68, SRZ ;  /* 0x0000000000447805 */ /* 0x000fe2000001ff00 */
[----:B------:R-:W2:Y:S01]  /*3150*/  MUFU.EX2 R190, R29 ;  /* 0x0000001d00be7308 */ /* 0x000ea20000000800 */
[----:B0-----:R-:W-:Y:S01]  /*3160*/  FADD.FTZ R40, R9, R188 ;  /* 0x000000bc09287221 */ /* 0x001fe20000010000 */
[----:B------:R-:W-:-:S06]  /*3170*/  F2FP.F16.F32.PACK_AB R188, R188, R9 ;  /* 0x00000009bcbc723e */ /* 0x000fcc00000000ff */
[----:B------:R-:W0:Y:S01]  /*3180*/  MUFU.EX2 R15, R15 ;  /* 0x0000000f000f7308 */ /* 0x000e220000000800 */
[----:B-1----:R-:W-:Y:S01]  /*3190*/  FADD.FTZ R25, R13, R40 ;  /* 0x000000280d197221 */ /* 0x002fe20000010000 */
[----:B------:R-:W-:Y:S01]  /*31a0*/  FADD.FTZ R40, R189, R20 ;  /* 0x00000014bd287221 */ /* 0x000fe20000010000 */
[----:B------:R-:W-:-:S05]  /*31b0*/  F2FP.F16.F32.PACK_AB R189, R20, R189 ;  /* 0x000000bd14bd723e */ /* 0x000fca00000000ff */
[----:B------:R-:W1:Y:S01]  /*31c0*/  MUFU.EX2 R184, R33 ;  /* 0x0000002100b87308 */ /* 0x000e620000000800 */
[C---:B--2---:R-:W-:Y:S01]  /*31d0*/  FADD.FTZ R42, R190.reuse, R25 ;  /* 0x00000019be2a7221 */ /* 0x044fe20000010000 */
[----:B------:R-:W-:Y:S01]  /*31e0*/  FADD.FTZ R25, R73, R40 ;  /* 0x0000002849197221 */ /* 0x000fe20000010000 */
[----:B------:R-:W-:Y:S02]  /*31f0*/  F2FP.F16.F32.PACK_AB R190, R190, R13 ;  /* 0x0000000dbebe723e */ /* 0x000fe400000000ff */
[----:B------:R-:W-:Y:S01]  /*3200*/  CS2R R72, SRZ ;  /* 0x0000000000487805 */ /* 0x000fe2000001ff00 */
[----:B------:R-:W-:Y:S02]  /*3210*/  FADD.FTZ R40, R22, R25 ;  /* 0x0000001916287221 */ /* 0x000fe40000010000 */
[----:B------:R-:W2:Y:S01]  /*3220*/  MUFU.EX2 R21, R21 ;  /* 0x0000001500157308 */ /* 0x000ea20000000800 */
[----:B0-----:R-:W-:Y:S01]  /*3230*/  FADD.FTZ R29, R15, R42 ;  /* 0x0000002a0f1d7221 */ /* 0x001fe20000010000 */
[----:B------:R-:W-:Y:S01]  /*3240*/  FADD.FTZ R25, R77, R40 ;  /* 0x000000284d197221 */ /* 0x000fe20000010000 */
[----:B------:R-:W-:-:S03]  /*3250*/  CS2R R76, SRZ ;  /* 0x00000000004c7805 */ /* 0x000fc6000001ff00 */
[----:B------:R-:W-:Y:S02]  /*3260*/  FADD.FTZ R40, R24, R25 ;  /* 0x0000001918287221 */ /* 0x000fe40000010000 */
[----:B------:R-:W0:Y:S01]  /*3270*/  MUFU.EX2 R186, R37 ;  /* 0x0000002500ba7308 */ /* 0x000e220000000800 */
[C---:B-1----:R-:W-:Y:S01]  /*3280*/  FADD.FTZ R42, R184.reuse, R29 ;  /* 0x0000001db82a7221 */ /* 0x042fe20000010000 */
[----:B------:R-:W-:Y:S01]  /*3290*/  FADD.FTZ R25, R81, R40 ;  /* 0x0000002851197221 */ /* 0x000fe20000010000 */
[----:B------:R-:W-:Y:S02]  /*32a0*/  F2FP.F16.F32.PACK_AB R184, R184, R15 ;  /* 0x0000000fb8b8723e */ /* 0x000fe400000000ff */
[----:B------:R-:W-:Y:S01]  /*32b0*/  CS2R R80, SRZ ;  /* 0x0000000000507805 */ /* 0x000fe2000001ff00 */
[----:B------:R-:W-:Y:S02]  /*32c0*/  FADD.FTZ R40, R26, R25 ;  /* 0x000000191a287221 */ /* 0x000fe40000010000 */
[----:B------:R-:W1:Y:S01]  /*32d0*/  MUFU.EX2 R23, R23 ;  /* 0x0000001700177308 */ /* 0x000e620000000800 */
[----:B--2---:R-:W-:Y:S01]  /*32e0*/  FADD.FTZ R29, R21, R42 ;  /* 0x0000002a151d7221 */ /* 0x004fe20000010000 */
[----:B------:R-:W-:Y:S01]  /*32f0*/  FADD.FTZ R25, R85, R40 ;  /* 0x0000002855197221 */ /* 0x000fe20000010000 */
[----:B------:R-:W-:-:S03]  /*3300*/  CS2R R84, SRZ ;  /* 0x0000000000547805 */ /* 0x000fc6000001ff00 */
[----:B------:R-:W-:Y:S02]  /*3310*/  FADD.FTZ R20, R28, R25 ;  /* 0x000000191c147221 */ /* 0x000fe40000010000 */
[----:B------:R2:W3:Y:S01]  /*3320*/  MUFU.EX2 R180, R41 ;  /* 0x0000002900b47308 */ /* 0x0004e20000000800 */
[C---:B0-----:R-:W-:Y:S01]  /*3330*/  FADD.FTZ R42, R186.reuse, R29 ;  /* 0x0000001dba2a7221 */ /* 0x041fe20000010000 */
[----:B------:R-:W-:Y:S01]  /*3340*/  FADD.FTZ R25, R89, R20 ;  /* 0x0000001459197221 */ /* 0x000fe20000010000 */
[----:B------:R-:W-:Y:S02]  /*3350*/  F2FP.F16.F32.PACK_AB R186, R186, R21 ;  /* 0x00000015baba723e */ /* 0x000fe400000000ff */
[----:B------:R-:W-:Y:S01]  /*3360*/  CS2R R88, SRZ ;  /* 0x0000000000587805 */ /* 0x000fe2000001ff00 */
[----:B------:R-:W-:Y:S01]  /*3370*/  FADD.FTZ R20, R30, R25 ;  /* 0x000000191e147221 */ /* 0x000fe20000010000 */
[----:B------:R-:W-:Y:S01]  /*3380*/  CS2R R24, SRZ ;  /* 0x0000000000187805 */ /* 0x000fe2000001ff00 */
[----:B------:R-:W0:Y:S01]  /*3390*/  MUFU.EX2 R27, R27 ;  /* 0x0000001b001b7308 */ /* 0x000e220000000800 */
[----:B-1----:R-:W-:Y:S01]  /*33a0*/  FADD.FTZ R29, R23, R42 ;  /* 0x0000002a171d7221 */ /* 0x002fe20000010000 */
[----:B------:R-:W-:Y:S01]  /*33b0*/  FADD.FTZ R9, R93, R20 ;  /* 0x000000145d097221 */ /* 0x000fe20000010000 */
[----:B------:R-:W-:-:S02]  /*33c0*/  CS2R R92, SRZ ;  /* 0x00000000005c7805 */ /* 0x000fc4000001ff00 */
[----:B--2---:R-:W-:Y:S01]  /*33d0*/  CS2R R40, SRZ ;  /* 0x0000000000287805 */ /* 0x004fe2000001ff00 */
[----:B------:R-:W-:Y:S01]  /*33e0*/  FADD.FTZ R20, R32, R9 ;  /* 0x0000000920147221 */ /* 0x000fe20000010000 */
[----:B------:R-:W-:Y:S01]  /*33f0*/  CS2R R32, SRZ ;  /* 0x0000000000207805 */ /* 0x000fe2000001ff00 */
[----:B------:R1:W2:Y:S01]  /*3400*/  MUFU.EX2 R182, R45 ;  /* 0x0000002d00b67308 */ /* 0x0002a20000000800 */
[C---:B---3--:R-:W-:Y:S01]  /*3410*/  FADD.FTZ R42, R180.reuse, R29 ;  /* 0x0000001db42a7221 */ /* 0x048fe20000010000 */
[----:B------:R-:W-:Y:S01]  /*3420*/  FADD.FTZ R9, R95, R20 ;  /* 0x000000145f097221 */ /* 0x000fe20000010000 */
[----:B------:R-:W-:Y:S02]  /*3430*/  F2FP.F16.F32.PACK_AB R180, R180, R23 ;  /* 0x00000017b4b4723e */ /* 0x000fe400000000ff */
[----:B------:R-:W-:Y:S01]  /*3440*/  CS2R R94, SRZ ;  /* 0x00000000005e7805 */ /* 0x000fe2000001ff00 */
[----:B------:R-:W-:Y:S02]  /*3450*/  FADD.FTZ R20, R34, R9 ;  /* 0x0000000922147221 */ /* 0x000fe40000010000 */
[----:B------:R-:W3:Y:S01]  /*3460*/  MUFU.EX2 R31, R31 ;  /* 0x0000001f001f7308 */ /* 0x000ee20000000800 */
[----:B0-----:R-:W-:Y:S01]  /*3470*/  FADD.FTZ R29, R27, R42 ;  /* 0x0000002a1b1d7221 */ /* 0x001fe20000010000 */
[----:B------:R-:W-:Y:S01]  /*3480*/  FADD.FTZ R9, R97, R20 ;  /* 0x0000001461097221 */ /* 0x000fe20000010000 */
[----:B------:R-:W-:-:S02]  /*3490*/  CS2R R96, SRZ ;  /* 0x0000000000607805 */ /* 0x000fc4000001ff00 */
[----:B-1----:R-:W-:Y:S01]  /*34a0*/  CS2R R44, SRZ ;  /* 0x00000000002c7805 */ /* 0x002fe2000001ff00 */
[----:B------:R-:W-:Y:S01]  /*34b0*/  FADD.FTZ R20, R36, R9 ;  /* 0x0000000924147221 */ /* 0x000fe20000010000 */
[----:B------:R-:W-:Y:S01]  /*34c0*/  CS2R R36, SRZ ;  /* 0x0000000000247805 */ /* 0x000fe2000001ff00 */
[----:B------:R0:W1:Y:S01]  /*34d0*/  MUFU.EX2 R176, R49 ;  /* 0x0000003100b07308 */ /* 0x0000620000000800 */
[C---:B--2---:R-:W-:Y:S01]  /*34e0*/  FADD.FTZ R22, R182.reuse, R29 ;  /* 0x0000001db6167221 */ /* 0x044fe20000010000 */
[----:B------:R-:W-:Y:S01]  /*34f0*/  FADD.FTZ R9, R99, R20 ;  /* 0x0000001463097221 */ /* 0x000fe20000010000 */
[----:B------:R-:W-:Y:S02]  /*3500*/  F2FP.F16.F32.PACK_AB R182, R182, R27 ;  /* 0x0000001bb6b6723e */ /* 0x000fe400000000ff */
[----:B------:R-:W-:Y:S02]  /*3510*/  CS2R R98, SRZ ;  /* 0x0000000000627805 */ /* 0x000fe4000001ff00 */
[----:B------:R-:W-:Y:S01]  /*3520*/  CS2R R26, SRZ ;  /* 0x00000000001a7805 */ /* 0x000fe2000001ff00 */
[----:B------:R-:W-:Y:S01]  /*3530*/  FADD.FTZ R20, R38, R9 ;  /* 0x0000000926147221 */ /* 0x000fe20000010000 */
[----:B------:R-:W2:Y:S01]  /*3540*/  MUFU.EX2 R35, R35 ;  /* 0x0000002300237308 */ /* 0x000ea20000000800 */
[----:B---3--:R-:W-:-:S02]  /*3550*/  FADD.FTZ R29, R31, R22 ;  /* 0x000000161f1d7221 */ /* 0x008fc40000010000 */
[----:B------:R-:W-:Y:S01]  /*3560*/  FADD.FTZ R9, R101, R20 ;  /* 0x0000001465097221 */ /* 0x000fe20000010000 */
[----:B0-----:R-:W-:-:S04]  /*3570*/  CS2R R48, SRZ ;  /* 0x0000000000307805 */ /* 0x001fc8000001ff00 */
[----:B------:R0:W3:Y:S01]  /*3580*/  MUFU.EX2 R178, R53 ;  /* 0x0000003500b27308 */ /* 0x0000e20000000800 */
[C---:B-1----:R-:W-:Y:S01]  /*3590*/  FADD.FTZ R22, R176.reuse, R29 ;  /* 0x0000001db0167221 */ /* 0x042fe20000010000 */
[----:B------:R-:W-:Y:S02]  /*35a0*/  F2FP.F16.F32.PACK_AB R176, R176, R31 ;  /* 0x0000001fb0b0723e */ /* 0x000fe400000000ff */
[----:B------:R-:W-:Y:S02]  /*35b0*/  CS2R R30, SRZ ;  /* 0x00000000001e7805 */ /* 0x000fe4000001ff00 */
[----:B------:R-:W-:Y:S02]  /*35c0*/  CS2R R28, SRZ ;  /* 0x00000000001c7805 */ /* 0x000fe4000001ff00 */
[----:B------:R-:W1:Y:S01]  /*35d0*/  MUFU.EX2 R39, R39 ;  /* 0x0000002700277308 */ /* 0x000e620000000800 */
[----:B--2---:R-:W-:Y:S01]  /*35e0*/  FADD.FTZ R13, R35, R22 ;  /* 0x00000016230d7221 */ /* 0x004fe20000010000 */
[----:B0-----:R-:W-:-:S06]  /*35f0*/  CS2R R52, SRZ ;  /* 0x0000000000347805 */ /* 0x001fcc000001ff00 */
[----:B------:R0:W2:Y:S01]  /*3600*/  MUFU.EX2 R172, R57 ;  /* 0x0000003900ac7308 */ /* 0x0000a20000000800 */
[C---:B---3--:R-:W-:Y:S01]  /*3610*/  FADD.FTZ R22, R178.reuse, R13 ;  /* 0x0000000db2167221 */ /* 0x048fe20000010000 */
[----:B------:R-:W-:Y:S02]  /*3620*/  F2FP.F16.F32.PACK_AB R178, R178, R35 ;  /* 0x00000023b2b2723e */ /* 0x000fe400000000ff */
[----:B------:R-:W-:-:S04]  /*3630*/  CS2R R34, SRZ ;  /* 0x0000000000227805 */ /* 0x000fc8000001ff00 */
[----:B------:R-:W3:Y:S01]  /*3640*/  MUFU.EX2 R43, R43 ;  /* 0x0000002b002b7308 */ /* 0x000ee20000000800 */
[----:B-1----:R-:W-:Y:S01]  /*3650*/  FADD.FTZ R13, R39, R22 ;  /* 0x00000016270d7221 */ /* 0x002fe20000010000 */
[----:B0-----:R-:W-:-:S06]  /*3660*/  CS2R R56, SRZ ;  /* 0x0000000000387805 */ /* 0x001fcc000001ff00 */
[----:B------:R0:W1:Y:S01]  /*3670*/  MUFU.EX2 R174, R61 ;  /* 0x0000003d00ae7308 */ /* 0x0000620000000800 */
[C---:B--2---:R-:W-:Y:S01]  /*3680*/  FADD.FTZ R22, R172.reuse, R13 ;  /* 0x0000000dac167221 */ /* 0x044fe20000010000 */
[----:B------:R-:W-:Y:S02]  /*3690*/  F2FP.F16.F32.PACK_AB R172, R172, R39 ;  /* 0x00000027acac723e */ /* 0x000fe400000000ff */
[----:B------:R-:W-:-:S04]  /*36a0*/  CS2R R38, SRZ ;  /* 0x0000000000267805 */ /* 0x000fc8000001ff00 */
[----:B------:R-:W2:Y:S01]  /*36b0*/  MUFU.EX2 R47, R47 ;  /* 0x0000002f002f7308 */ /* 0x000ea20000000800 */
[----:B---3--:R-:W-:Y:S01]  /*36c0*/  FADD.FTZ R13, R43, R22 ;  /* 0x000000162b0d7221 */ /* 0x008fe20000010000 */
[----:B0-----:R-:W-:-:S06]  /*36d0*/  CS2R R60, SRZ ;  /* 0x00000000003c7805 */ /* 0x001fcc000001ff00 */
[----:B------:R0:W3:Y:S01]  /*36e0*/  MUFU.EX2 R168, R65 ;  /* 0x0000004100a87308 */ /* 0x0000e20000000800 */
[C---:B-1----:R-:W-:Y:S01]  /*36f0*/  FADD.FTZ R22, R174.reuse, R13 ;  /* 0x0000000dae167221 */ /* 0x042fe20000010000 */
[----:B------:R-:W-:Y:S02]  /*3700*/  F2FP.F16.F32.PACK_AB R174, R174, R43 ;  /* 0x0000002baeae723e */ /* 0x000fe400000000ff */
[----:B------:R-:W-:-:S04]  /*3710*/  CS2R R42, SRZ ;  /* 0x00000000002a7805 */ /* 0x000fc8000001ff00 */
[----:B------:R1:W4:Y:S01]  /*3720*/  MUFU.EX2 R8, R67 ;  /* 0x0000004300087308 */ /* 0x0003220000000800 */
[----:B--2---:R-:W-:Y:S01]  /*3730*/  FADD.FTZ R13, R47, R22 ;  /* 0x000000162f0d7221 */ /* 0x004fe20000010000 */
[----:B0-----:R-:W-:-:S06]  /*3740*/  CS2R R64, SRZ ;  /* 0x0000000000407805 */ /* 0x001fcc000001ff00 */
[----:B------:R-:W0:Y:S01]  /*3750*/  MUFU.EX2 R3, R3 ;  /* 0x0000000300037308 */ /* 0x000e220000000800 */
[C---:B---3--:R-:W-:Y:S01]  /*3760*/  FADD.FTZ R22, R168.reuse, R13 ;  /* 0x0000000da8167221 */ /* 0x048fe20000010000 */
[----:B------:R-:W-:Y:S02]  /*3770*/  F2FP.F16.F32.PACK_AB R168, R168, R47 ;  /* 0x0000002fa8a8723e */ /* 0x000fe400000000ff */
[----:B-1----:R-:W-:Y:S02]  /*3780*/  CS2R R66, SRZ ;  /* 0x0000000000427805 */ /* 0x002fe4000001ff00 */
[----:B------:R-:W-:Y:S02]  /*3790*/  CS2R R46, SRZ ;  /* 0x00000000002e7805 */ /* 0x000fe4000001ff00 */
[----:B------:R-:W1:Y:S01]  /*37a0*/  MUFU.EX2 R0, R0 ;  /* 0x0000000000007308 */ /* 0x000e620000000800 */
[C---:B----4-:R-:W-:Y:S01]  /*37b0*/  FADD.FTZ R20, R8.reuse, R9 ;  /* 0x0000000908147221 */ /* 0x050fe20000010000 */
[----:B------:R-:W-:-:S02]  /*37c0*/  F2FP.F16.F32.PACK_AB R169, R8, R101 ;  /* 0x0000006508a9723e */ /* 0x000fc400000000ff */
[----:B------:R-:W-:-:S04]  /*37d0*/  CS2R R100, SRZ ;  /* 0x0000000000647805 */ /* 0x000fc8000001ff00 */
[----:B------:R-:W2:Y:S01]  /*37e0*/  MUFU.EX2 R103, R103 ;  /* 0x0000006700677308 */ /* 0x000ea20000000800 */
[----:B0-----:R-:W-:-:S07]  /*37f0*/  FADD.FTZ R13, R3, R22 ;  /* 0x00000016030d7221 */ /* 0x001fce0000010000 */
[----:B------:R-:W0:Y:S01]  /*3800*/  MUFU.EX2 R14, R14 ;  /* 0x0000000e000e7308 */ /* 0x000e220000000800 */
[C---:B-1----:R-:W-:Y:S01]  /*3810*/  F2FP.F16.F32.PACK_AB R170, R0.reuse, R3 ;  /* 0x0000000300aa723e */ /* 0x042fe200000000ff */
[----:B------:R-:W-:Y:S01]  /*3820*/  FADD.FTZ R9, R0, R13 ;  /* 0x0000000d00097221 */ /* 0x000fe20000010000 */
[----:B------:R-:W-:Y:S02]  /*3830*/  IMAD.MOV.U32 R0, RZ, RZ, 0x3f800000 ;  /* 0x3f800000ff007424 */ /* 0x000fe400078e00ff */
[----:B--2---:R-:W-:-:S04]  /*3840*/  FADD.FTZ R3, R103, R20 ;  /* 0x0000001467037221 */ /* 0x004fc80000010000 */
[C---:B0-----:R-:W-:Y:S01]  /*3850*/  FADD.FTZ R8, R14.reuse, R3 ;  /* 0x000000030e087221 */ /* 0x041fe20000010000 */
[----:B------:R-:W-:Y:S01]  /*3860*/  F2FP.F16.F32.PACK_AB R171, R14, R103 ;  /* 0x000000670eab723e */ /* 0x000fe200000000ff */
[----:B------:R-:W-:Y:S01]  /*3870*/  IMAD.MOV.U32 R3, RZ, RZ, 0x3f800000 ;  /* 0x3f800000ff037424 */ /* 0x000fe200078e00ff */
[----:B------:R-:W-:Y:S01]  /*3880*/  CS2R R102, SRZ ;  /* 0x0000000000667805 */ /* 0x000fe2000001ff00 */
[----:B------:R-:W-:Y:S06]  /*3890*/  @!P1 BRA `(.L_x_5470) ;  /* 0x0000002400789947 */ /* 0x000fec0003800000 */
[----:B------:R-:W-:Y:S01]  /*38a0*/  MOV R13, R4 ;  /* 0x00000004000d7202 */ /* 0x000fe20000000f00 */
[----:B------:R-:W-:Y:S01]  /*38b0*/  IMAD.MOV.U32 R14, RZ, RZ, R5 ;  /* 0x000000ffff0e7224 */ /* 0x000fe200078e0005 */
[----:B------:R-:W-:Y:S01]  /*38c0*/  UMOV UR5, URZ ;  /* 0x0000003f00057c82 */ /* 0x000fe20008000000 */
[----:B------:R-:W-:Y:S01]  /*38d0*/  IMAD.MOV.U32 R3, RZ, RZ, 0x3f800000 ;  /* 0x3f800000ff037424 */ /* 0x000fe200078e00ff */
[----:B------:R-:W-:Y:S01]  /*38e0*/  UMOV UR7, URZ ;  /* 0x0000003f00077c82 */ /* 0x000fe20008000000 */
[----:B------:R-:W-:-:S07]  /*38f0*/  IMAD.MOV.U32 R119, RZ, RZ, RZ ;  /* 0x000000ffff777224 */ /* 0x000fce00078e00ff */
.L_x_5481:
[----:B------:R-:W-:-:S04]  /*3900*/  UISETP.NE.AND UP0, UPT, UR7, 0x1, UPT ;  /* 0x000000010700788c */ /* 0x000fc8000bf05270 */
[----:B------:R-:W-:-:S04]  /*3910*/  USEL UR6, URZ, 0x1, UP0 ;  /* 0x000000013f067887 */ /* 0x000fc80008000000 */
[----:B------:R-:W-:Y:S01]  /*3920*/  ULOP3.LUT UR6, UR5, UR6, URZ, 0x3c, !UPT ;  /* 0x0000000605067292 */ /* 0x000fe2000f8e3c3f */
[----:B------:R-:W-:Y:S11]  /*3930*/  @!P0 BRA `(.L_x_5471) ;  /* 0x0000000000048947 */ /* 0x000ff60003800000 */
[----:B------:R-:W-:Y:S01]  /*3940*/  BPT.TRAP 0x1 ;  /* 0x000000040000795c */ /* 0x000fe20000300000 */
.L_x_5471:
[----:B------:R-:W-:Y:S01]  /*3950*/  UIADD3 UR4, UR7, 0x1, URZ ;  /* 0x0000000107047890 */ /* 0x000fe2000fffe03f */
[----:B------:R-:W-:-:S03]  /*3960*/  MOV R2, UR6 ;  /* 0x0000000600027c02 */ /* 0x000fc60008000f00 */
[----:B------:R-:W-:Y:S01]  /*3970*/  UISETP.NE.AND UP0, UPT, UR4, 0x2, UPT ;  /* 0x000000020400788c */ /* 0x000fe2000bf05270 */
[----:B------:R-:W-:-:S03]  /*3980*/  SHF.L.U32 R2, R2, 0x1f, RZ ;  /* 0x0000001f02027819 */ /* 0x000fc600000006ff */
[----:B------:R-:W-:-:S04]  /*3990*/  USEL UR4, UR4, URZ, UP0 ;  /* 0x0000003f04047287 */ /* 0x000fc80008000000 */
[----:B------:R-:W-:-:S09]  /*39a0*/  ULEA UR38, UR4, UR39, 0x3 ;  /* 0x0000002704267291 */ /* 0x000fd2000f8e183f */
[----:B------:R0:W1:Y:S01]  /*39b0*/  SYNCS.PHASECHK.TRANS64.TRYWAIT P1, [UR38+0x30830], R2 ;  /* 0x03083002ff0075a7 */ /* 0x0000620008020166 */
[----:B------:R-:W-:Y:S05]  /*39c0*/  @!P0 BRA `(.L_x_5472) ;  /* 0x0000000000048947 */ /* 0x000fea0003800000 */
[----:B------:R-:W-:Y:S01]  /*39d0*/  BPT.TRAP 0x1 ;  /* 0x000000040000795c */ /* 0x000fe20000300000 */
.L_x_5472:
[----:B-1----:R-:W-:Y:S05]  /*39e0*/  @P1 BRA `(.L_x_5473) ;  /* 0x0000000000081947 */ /* 0x002fea0003800000 */
[----:B------:R-:W1:Y:S02]  /*39f0*/  SYNCS.PHASECHK.TRANS64.TRYWAIT P1, [UR38+0x30830], R2 ;  /* 0x03083002ff0075a7 */ /* 0x000e640008020166 */
[----:B-1----:R-:W-:Y:S05]  /*3a00*/  @!P1 BRA `(.L_x_5474) ;  /* 0x000000b000049947 */ /* 0x002fea0003800000 */
.L_x_5473:
        /* <DEDUP_REMOVED lines=162> */
.L_x_5475:
[----:B------:R-:W-:Y:S01]  /*4430*/  ULEA UR14, UR7, UR39, 0x3 ;  /* 0x00000027070e7291 */ /* 0x000fe2000f8e183f */
[----:B------:R-:W-:-:S05]  /*4440*/  IMAD.U32 R0, RZ, RZ, UR5 ;  /* 0x00000005ff007e24 */ /* 0x000fca000f8e00ff */
[----:B------:R-:W-:-:S04]  /*4450*/  SHF.L.U32 R0, R0, 0x1f, RZ ;  /* 0x0000001f00007819 */ /* 0x000fc800000006ff */
[----:B------:R2:W3:Y:S01]  /*4460*/  SYNCS.PHASECHK.TRANS64.TRYWAIT P1, [UR14+0x30850], R0 ;  /* 0x03085000ff0075a7 */ /* 0x0004e2000802014e */
[----:B------:R-:W-:Y:S05]  /*4470*/  @!P0 BRA `(.L_x_5476) ;  /* 0x0000000000048947 */ /* 0x000fea0003800000 */
[----:B------:R-:W-:Y:S01]  /*4480*/  BPT.TRAP 0x1 ;  /* 0x000000040000795c */ /* 0x000fe20000300000 */
.L_x_5476:
[----:B---3--:R-:W-:Y:S05]  /*4490*/  @P1 BRA `(.L_x_5477) ;  /* 0x0000000000081947 */ /* 0x008fea0003800000 */
[----:B------:R-:W3:Y:S02]  /*44a0*/  SYNCS.PHASECHK.TRANS64.TRYWAIT P1, [UR14+0x30850], R0 ;  /* 0x03085000ff0075a7 */ /* 0x000ee4000802014e */
[----:B---3--:R-:W-:Y:S05]  /*44b0*/  @!P1 BRA `(.L_x_5478) ;  /* 0x000000a400709947 */ /* 0x008fea0003800000 */
.L_x_5477:
        /* <DEDUP_REMOVED lines=37> */
.L_x_5479:
[----:B------:R-:W-:Y:S01]  /*4710*/  R2UR UR5, R17 ;  /* 0x00000000110572ca */ /* 0x000fe200000e0000 */
[----:B--23--:R-:W-:Y:S01]  /*4720*/  IMAD.MOV.U32 R0, RZ, RZ, R11 ;  /* 0x000000ffff007224 */ /* 0x00cfe200078e000b */
[----:B------:R-:W-:Y:S01]  /*4730*/  R2UR UR10, R16 ;  /* 0x00000000100a72ca */ /* 0x000fe200000e0000 */
[----:B------:R-:W-:Y:S01]  /*4740*/  ULDC UR11, c[0x0][0x2f0] ;  /* 0x0000bc00000b7ab9 */ /* 0x000fe20000000800 */
[----:B------:R-:W-:Y:S01]  /*4750*/  ULDC UR7, c[0x0][0x288] ;  /* 0x0000a20000077ab9 */ /* 0x000fe20000000800 */
[----:B------:R-:W-:Y:S01]  /*4760*/  MOV R15, UR11 ;  /* 0x0000000b000f7c02 */ /* 0x000fe20008000f00 */
[----:B------:R-:W-:-:S07]  /*4770*/  UIADD3 UR38, UR38, 0x30840, URZ ;  /* 0x0003084026267890 */ /* 0x000fce000fffe03f */
[----:B------:R-:W-:-:S06]  /*4780*/  UISETP.NE.AND UP0, UPT, UR5, URZ, UPT ;  /* 0x0000003f0500728c */ /* 0x000fcc000bf05270 */
[----:B------:R-:W-:Y:S02]  /*4790*/  PLOP3.LUT P1, PT, PT, PT, UP0, 0x80, 0x0 ;  /* 0x000000000000781c */ /* 0x000fe40003f2f008 */
[----:B------:R-:W-:-:S03]  /*47a0*/  PLOP3.LUT P2, PT, PT, PT, UP0, 0x80, 0x0 ;  /* 0x000000000000781c */ /* 0x000fc60003f4f008 */
[----:B------:R-:W-:-:S08]  /*47b0*/  @UP0 ULDC UR5, c[0x0][0x44c] ;  /* 0x0001130000050ab9 */ /* 0x000fd00000000800 */
[----:B01----:R-:W-:Y:S01]  /*47c0*/  @P1 IMAD.HI.U32 R2, R11, UR5, RZ ;  /* 0x000000050b021c27 */ /* 0x003fe2000f8e00ff */
[----:B------:R-:W-:-:S04]  /*47d0*/  @UP0 ULDC UR5, c[0x0][0x450] ;  /* 0x0001140000050ab9 */ /* 0x000fc80000000800 */
[----:B------:R-:W-:Y:S01]  /*47e0*/  @P2 SHF.R.U32.HI R0, RZ, UR5, R2 ;  /* 0x00000005ff002c19 */ /* 0x000fe20008011602 */
[----:B------:R-:W-:Y:S02]  /*47f0*/  UMOV UR5, 0x1 ;  /* 0x0000000100057882 */ /* 0x000fe40000000000 */
[----:B------:R-:W-:Y:S02]  /*4800*/  UIMAD UR5, UR60, -0x60, UR5 ;  /* 0xffffffa03c0578a4 */ /* 0x000fe4000f8e0205 */
[----:B------:R-:W0:Y:S04]  /*4810*/  SHFL.IDX PT, R3, R0, RZ, 0x1c1f ;  /* 0x001c1fff00037589 */ /* 0x000e2800000e0000 */
[----:B------:R-:W-:-:S04]  /*4820*/  IMAD.U32 R5, RZ, RZ, UR5 ;  /* 0x00000005ff057e24 */ /* 0x000fc8000f8e00ff */
[----:B------:R-:W-:Y:S01]  /*4830*/  IMAD R2, R12, -0x2, R5 ;  /* 0xfffffffe0c027824 */ /* 0x000fe200078e0205 */
[----:B------:R-:W1:Y:S01]  /*4840*/  S2UR UR5, SR_CgaCtaId ;  /* 0x00000000000579c3 */ /* 0x000e620000008800 */
[----:B------:R-:W2:Y:S02]  /*4850*/  SHFL.IDX PT, R5, R0, 0x1, 0x1c1f ;  /* 0x003c1f0000057f89 */ /* 0x000ea400000e0000 */
[----:B------:R-:W-:-:S05]  /*4860*/  IMAD R4, R15, UR10, R2 ;  /* 0x0000000a0f047c24 */ /* 0x000fca000f8e0202 */
[----:B0-----:R-:W-:-:S04]  /*4870*/  IADD3 R2, R3, -UR7, R4 ;  /* 0x8000000703027c10 */ /* 0x001fc8000fffe004 */
[C---:B------:R-:W-:Y:S02]  /*4880*/  ISETP.GT.AND P1, PT, R2.reuse, RZ, PT ;  /* 0x000000ff0200720c */ /* 0x040fe40003f24270 */
[----:B------:R-:W-:Y:S02]  /*4890*/  ISETP.GT.AND P2, PT, R2, 0x1, PT ;  /* 0x000000010200780c */ /* 0x000fe40003f44270 */
[----:B------:R-:W-:Y:S01]  /*48a0*/  FSEL R15, R120, -INF , P1 ;  /* 0xff800000780f7808 */ /* 0x000fe20000800000 */
[----:B-1----:R-:W-:Y:S01]  /*48b0*/  UPRMT UR38, UR5, 0x654, UR38 ;  /* 0x0000065405267896 */ /* 0x002fe20008000026 */
[----:B------:R-:W-:Y:S02]  /*48c0*/  ISETP.GT.AND P1, PT, R2, 0x8, PT ;  /* 0x000000080200780c */ /* 0x000fe40003f24270 */
[----:B------:R-:W-:Y:S02]  /*48d0*/  FSEL R191, R121, -INF , P2 ;  /* 0xff80000079bf7808 */ /* 0x000fe40001000000 */
[----:B------:R-:W-:-:S02]  /*48e0*/  FMNMX.FTZ R20, R15, R14, !PT ;  /* 0x0000000e0f147209 */ /* 0x000fc40007810000 */
[----:B------:R-:W-:Y:S02]  /*48f0*/  ISETP.GT.AND P2, PT, R2, 0x9, PT ;  /* 0x000000090200780c */ /* 0x000fe40003f44270 */
[----:B------:R-:W-:Y:S01]  /*4900*/  FSEL R189, R124, -INF , P1 ;  /* 0xff8000007cbd7808 */ /* 0x000fe20000800000 */
[----:B------:R-:W-:Y:S01]  /*4910*/  SYNCS.ARRIVE.TRANS64.RED.A1T0 RZ, [UR38], RZ ;  /* 0x000000ffffff79a7 */ /* 0x000fe20008100426 */
        /* <DEDUP_REMOVED lines=59> */
[----:B------:R-:W-:Y:S01]  /*4cd0*/  FSEL R175, R164, -INF , P1 ;  /* 0xff800000a4af7808 */ /* 0x000fe20000800000 */
[----:B------:R-:W0:Y:S01]  /*4ce0*/  LDC R2, c[0x0][0x988] ;  /* 0x00026200ff027b82 */ /* 0x000e220000000800 */
[----:B------:R-:W-:Y:S02]  /*4cf0*/  FMNMX.FTZ R20, R161, R20, !PT ;  /* 0x00000014a1147209 */ /* 0x000fe40007810000 */
[----:B------:R-:W-:Y:S02]  /*4d00*/  FSEL R165, R165, -INF , P2 ;  /* 0xff800000a5a57808 */ /* 0x000fe40001000000 */
[----:B------:R-:W-:Y:S02]  /*4d10*/  FMNMX.FTZ R20, R175, R20, !PT ;  /* 0x00000014af147209 */ /* 0x000fe40007810000 */
[----:B--2---:R-:W-:-:S02]  /*4d20*/  IADD3 R4, R5, -UR7, R4 ;  /* 0x8000000705047c10 */ /* 0x004fc4000fffe004 */
[----:B------:R-:W-:Y:S02]  /*4d30*/  FMNMX.FTZ R20, R165, R20, !PT ;  /* 0x00000014a5147209 */ /* 0x000fe40007810000 */
[C---:B------:R-:W-:Y:S02]  /*4d40*/  ISETP.GT.AND P1, PT, R4.reuse, RZ, PT ;  /* 0x000000ff0400720c */ /* 0x040fe40003f24270 */
[----:B------:R-:W-:Y:S01]  /*4d50*/  ISETP.GT.AND P2, PT, R4, 0x1, PT ;  /* 0x000000010400780c */ /* 0x000fe20003f44270 */
[----:B------:R-:W1:Y:S01]  /*4d60*/  SHFL.BFLY PT, R179, R20, 0x2, 0x1f ;  /* 0x0c401f0014b37f89 */ /* 0x000e6200000e0000 */
[----:B------:R-:W-:Y:S02]  /*4d70*/  FSEL R122, R122, -INF , P1 ;  /* 0xff8000007a7a7808 */ /* 0x000fe40000800000 */
[----:B------:R-:W-:Y:S02]  /*4d80*/  ISETP.GT.AND P3, PT, R4, 0x8, PT ;  /* 0x000000080400780c */ /* 0x000fe40003f64270 */
[----:B------:R-:W-:-:S02]  /*4d90*/  FSEL R123, R123, -INF , P2 ;  /* 0xff8000007b7b7808 */ /* 0x000fc40001000000 */
[----:B------:R-:W-:Y:S02]  /*4da0*/  FMNMX.FTZ R0, R122, R13, !PT ;  /* 0x0000000d7a007209 */ /* 0x000fe40007810000 */
[C---:B------:R-:W-:Y:S02]  /*4db0*/  ISETP.GT.AND P4, PT, R4.reuse, 0x9, PT ;  /* 0x000000090400780c */ /* 0x040fe40003f84270 */
[----:B------:R-:W-:Y:S02]  /*4dc0*/  ISETP.GT.AND P2, PT, R4, 0x10, PT ;  /* 0x000000100400780c */ /* 0x000fe40003f44270 */
[----:B------:R-:W-:Y:S02]  /*4dd0*/  FSEL R127, R127, -INF , P4 ;  /* 0xff8000007f7f7808 */ /* 0x000fe40002000000 */
[----:B------:R-:W-:Y:S02]  /*4de0*/  FSEL R181, R130, -INF , P2 ;  /* 0xff80000082b57808 */ /* 0x000fe40001000000 */
[----:B------:R-:W-:-:S04]  /*4df0*/  ISETP.GT.AND P2, PT, R4, 0x18, PT ;  /* 0x000000180400780c */ /* 0x000fc80003f44270 */
[----:B------:R-:W-:Y:S02]  /*4e00*/  FSEL R187, R134, -INF , P2 ;  /* 0xff80000086bb7808 */ /* 0x000fe40001000000 */
[----:B------:R-:W-:Y:S02]  /*4e10*/  ISETP.GT.AND P2, PT, R4, 0x20, PT ;  /* 0x000000200400780c */ /* 0x000fe40003f44270 */
[----:B-1----:R-:W-:Y:S02]  /*4e20*/  FMNMX.FTZ R179, R20, R179, !PT ;  /* 0x000000b314b37209 */ /* 0x002fe40007810000 */
[----:B------:R-:W-:-:S03]  /*4e30*/  FMNMX.FTZ R20, R123, R0, !PT ;  /* 0x000000007b147209 */ /* 0x000fc60007810000 */
[----:B------:R-:W1:Y:S02]  /*4e40*/  SHFL.BFLY PT, R22, R179, 0x1, 0x1f ;  /* 0x0c201f00b3167f89 */ /* 0x000e6400000e0000 */
[----:B-1----:R-:W-:Y:S02]  /*4e50*/  FMNMX.FTZ R5, R179, R22, !PT ;  /* 0x00000016b3057209 */ /* 0x002fe40007810000 */
[----:B------:R-:W-:Y:S02]  /*4e60*/  FSEL R179, R126, -INF , P3 ;  /* 0xff8000007eb37808 */ /* 0x000fe40001800000 */
[----:B------:R-:W-:Y:S01]  /*4e70*/  ISETP.GT.AND P3, PT, R4, 0x11, PT ;  /* 0x000000110400780c */ /* 0x000fe20003f64270 */
[----:B0-----:R-:W-:Y:S01]  /*4e80*/  FMUL.FTZ R22, R5, R2 ;  /* 0x0000000205167220 */ /* 0x001fe20000410000 */
[----:B------:R-:W-:Y:S02]  /*4e90*/  FMNMX.FTZ R20, R179, R20, !PT ;  /* 0x00000014b3147209 */ /* 0x000fe40007810000 */
[----:B------:R-:W-:-:S02]  /*4ea0*/  FSEL R185, R131, -INF , P3 ;  /* 0xff80000083b97808 */ /* 0x000fc40001800000 */
[----:B------:R-:W-:Y:S02]  /*4eb0*/  FMNMX.FTZ R20, R127, R20, !PT ;  /* 0x000000147f147209 */ /* 0x000fe40007810000 */
[----:B------:R-:W-:Y:S02]  /*4ec0*/  FSETP.NEU.FTZ.AND P1, PT, R5, -INF , PT ;  /* 0xff8000000500780b */ /* 0x000fe40003f3d000 */
[----:B------:R-:W-:Y:S02]  /*4ed0*/  FMNMX.FTZ R20, R181, R20, !PT ;  /* 0x00000014b5147209 */ /* 0x000fe40007810000 */
[----:B------:R-:W-:Y:S02]  /*4ee0*/  ISETP.GT.AND P3, PT, R4, 0x19, PT ;  /* 0x000000190400780c */ /* 0x000fe40003f64270 */
[----:B------:R-:W-:Y:S02]  /*4ef0*/  FMNMX.FTZ R20, R185, R20, !PT ;  /* 0x00000014b9147209 */ /* 0x000fe40007810000 */
[----:B------:R-:W-:-:S02]  /*4f00*/  FSEL R0, R22, RZ, P1 ;  /* 0x000000ff16007208 */ /* 0x000fc40000800000 */
[----:B------:R-:W-:Y:S02]  /*4f10*/  FSEL R135, R135, -INF , P3 ;  /* 0xff80000087877808 */ /* 0x000fe40001800000 */
[----:B------:R-:W-:Y:S01]  /*4f20*/  FMNMX.FTZ R20, R187, R20, !PT ;  /* 0x00000014bb147209 */ /* 0x000fe20007810000 */
[-CC-:B------:R-:W-:Y:S01]  /*4f30*/  FFMA.FTZ R188, R191, R2.reuse, -R0.reuse ;  /* 0x00000002bfbc7223 */ /* 0x180fe20000010800 */
[----:B------:R-:W-:Y:S01]  /*4f40*/  ISETP.GT.AND P3, PT, R4, 0x21, PT ;  /* 0x000000210400780c */ /* 0x000fe20003f64270 */
[-CC-:B------:R-:W-:Y:S01]  /*4f50*/  FFMA.FTZ R190, R189, R2.reuse, -R0.reuse ;  /* 0x00000002bdbe7223 */ /* 0x180fe20000010800 */
[----:B------:R-:W-:Y:S01]  /*4f60*/  FSEL R191, R138, -INF , P2 ;  /* 0xff8000008abf7808 */ /* 0x000fe20001000000 */
[--C-:B------:R-:W-:Y:S01]  /*4f70*/  FFMA.FTZ R131, R183, R2, -R0.reuse ;  /* 0x00000002b7837223 */ /* 0x100fe20000010800 */
[----:B------:R-:W-:Y:S01]  /*4f80*/  FMNMX.FTZ R20, R135, R20, !PT ;  /* 0x0000001487147209 */ /* 0x000fe20007810000 */
[-CC-:B------:R-:W-:Y:S01]  /*4f90*/  FFMA.FTZ R184, R177, R2.reuse, -R0.reuse ;  /* 0x00000002b1b87223 */ /* 0x180fe20000010800 */
[C---:B------:R-:W-:Y:S01]  /*4fa0*/  ISETP.GT.AND P2, PT, R4.reuse, 0x28, PT ;  /* 0x000000280400780c */ /* 0x040fe20003f44270 */
[-CC-:B------:R-:W-:Y:S01]  /*4fb0*/  FFMA.FTZ R186, R121, R2.reuse, -R0.reuse ;  /* 0x0000000279ba7223 */ /* 0x180fe20000010800 */
[----:B------:R-:W-:Y:S01]  /*4fc0*/  FSEL R189, R139, -INF , P3 ;  /* 0xff8000008bbd7808 */ /* 0x000fe20001800000 */
[--C-:B------:R-:W-:Y:S01]  /*4fd0*/  FFMA.FTZ R139, R169, R2, -R0.reuse ;  /* 0x00000002a98b7223 */ /* 0x100fe20000010800 */
        /* <DEDUP_REMOVED lines=35> */
[----:B------:R-:W-:Y:S01]  /*5210*/  FFMA.FTZ R149, R165, R2, -R0 ;  /* 0x00000002a5957223 */ /* 0x000fe20000010800 */
[----:B------:R-:W-:Y:S01]  /*5220*/  FMNMX.FTZ R20, R177, R20, !PT ;  /* 0x00000014b1147209 */ /* 0x000fe20007810000 */
[----:B------:R-:W-:Y:S01]  /*5230*/  MUFU.EX2 R15, R15 ;  /* 0x0000000f000f7308 */ /* 0x000fe20000000800 */
[----:B------:R-:W-:-:S02]  /*5240*/  ISETP.GT.AND P3, PT, R4, 0x41, PT ;  /* 0x000000410400780c */ /* 0x000fc40003f64270 */
[----:B------:R-:W-:Y:S02]  /*5250*/  FSEL R169, R154, -INF , P2 ;  /* 0xff8000009aa97808 */ /* 0x000fe40001000000 */
[----:B------:R-:W-:Y:S02]  /*5260*/  FMNMX.FTZ R20, R151, R20, !PT ;  /* 0x0000001497147209 */ /* 0x000fe40007810000 */
[C---:B------:R-:W-:Y:S01]  /*5270*/  ISETP.GT.AND P2, PT, R4.reuse, 0x48, PT ;  /* 0x000000480400780c */ /* 0x040fe20003f44270 */
[----:B------:R-:W-:Y:S01]  /*5280*/  MUFU.EX2 R188, R188 ;  /* 0x000000bc00bc7308 */ /* 0x000fe20000000800 */
[----:B------:R-:W-:Y:S02]  /*5290*/  FSEL R155, R155, -INF , P3 ;  /* 0xff8000009b9b7808 */ /* 0x000fe40001800000 */
[----:B------:R-:W-:Y:S02]  /*52a0*/  FMNMX.FTZ R20, R169, R20, !PT ;  /* 0x00000014a9147209 */ /* 0x000fe40007810000 */
[----:B------:R-:W-:-:S02]  /*52b0*/  ISETP.GT.AND P3, PT, R4, 0x49, PT ;  /* 0x000000490400780c */ /* 0x000fc40003f64270 */
[----:B------:R-:W-:Y:S01]  /*52c0*/  FSEL R195, R158, -INF , P2 ;  /* 0xff8000009ec37808 */ /* 0x000fe20001000000 */
[----:B------:R-:W-:Y:S01]  /*52d0*/  MUFU.EX2 R190, R190 ;  /* 0x000000be00be7308 */ /* 0x000fe20000000800 */
[----:B------:R-:W-:Y:S02]  /*52e0*/  FMNMX.FTZ R20, R155, R20, !PT ;  /* 0x000000149b147209 */ /* 0x000fe40007810000 */
[C---:B------:R-:W-:Y:S02]  /*52f0*/  ISETP.GT.AND P2, PT, R4.reuse, 0x50, PT ;  /* 0x000000500400780c */ /* 0x040fe40003f44270 */
[----:B------:R-:W-:Y:S02]  /*5300*/  FSEL R159, R159, -INF , P3 ;  /* 0xff8000009f9f7808 */ /* 0x000fe40001800000 */
        /* <DEDUP_REMOVED lines=13> */
[----:B------:R-:W-:Y:S02]  /*53e0*/  FSEL R167, R167, -INF , P3 ;  /* 0xff800000a7a77808 */ /* 0x000fe40001800000 */
        /* <DEDUP_REMOVED lines=13> */
[----:B0-----:R-:W-:-:S02]  /*54c0*/  FMNMX.FTZ R4, R3, R4, !PT ;  /* 0x0000000403047209 */ /* 0x001fc40007810000 */
[----:B------:R-:W-:Y:S02]  /*54d0*/  FSEL R3, R5, RZ, P1 ;  /* 0x000000ff05037208 */ /* 0x000fe40000800000 */
[C---:B------:R-:W-:Y:S01]  /*54e0*/  FSETP.NEU.FTZ.AND P2, PT, R4.reuse, -INF , PT ;  /* 0xff8000000400780b */ /* 0x040fe20003f5d000 */
[CC--:B------:R-:W-:Y:S02]  /*54f0*/  FMUL.FTZ R20, R4.reuse, R2.reuse ;  /* 0x0000000204147220 */ /* 0x0c0fe40000410000 */
[----:B------:R-:W-:Y:S01]  /*5500*/  MUFU.EX2 R178, R178 ;  /* 0x000000b200b27308 */ /* 0x000fe20000000800 */
[----:B------:R-:W-:Y:S01]  /*5510*/  FADD.FTZ R3, -R3, R14 ;  /* 0x0000000e03037221 */ /* 0x000fe20000010100 */
[----:B------:R-:W-:Y:S02]  /*5520*/  FSEL R128, R4, RZ, P2 ;  /* 0x000000ff04807208 */ /* 0x000fe40001000000 */
[----:B------:R-:W-:Y:S01]  /*5530*/  FSEL R20, R20, RZ, P2 ;  /* 0x000000ff14147208 */ /* 0x000fe20001000000 */
[----:B------:R-:W-:-:S02]  /*5540*/  FMUL.FTZ R0, R3, R2 ;  /* 0x0000000203007220 */ /* 0x000fc40000410000 */
[----:B------:R-:W-:Y:S01]  /*5550*/  FADD.FTZ R3, -R128, R13 ;  /* 0x0000000d80037221 */ /* 0x000fe20000010100 */
        /* <DEDUP_REMOVED lines=46> */
[----:B0-----:R-:W-:Y:S01]  /*5840*/  FADD.FTZ R132, R122, R143 ;  /* 0x0000008f7a847221 */ /* 0x001fe20000010000 */
[----:B------:R-:W-:-:S06]  /*5850*/  FADD.FTZ R143, R121, R8 ;  /* 0x00000008798f7221 */ /* 0x000fcc0000010000 */
[----:B------:R-:W0:Y:S01]  /*5860*/  MUFU.EX2 R124, R124 ;  /* 0x0000007c007c7308 */ /* 0x000e220000000800 */
[----:B--2---:R-:W-:-:S07]  /*5870*/  FADD.FTZ R132, R185, R132 ;  /* 0x00000084b9847221 */ /* 0x004fce0000010000 */
[----:B------:R-:W2:Y:S01]  /*5880*/  MUFU.EX2 R181, R181 ;  /* 0x000000b500b57308 */ /* 0x000ea20000000800 */
[----:B-1----:R-:W-:Y:S01]  /*5890*/  FADD.FTZ R9, R187, R132 ;  /* 0x00000084bb097221 */ /* 0x002fe20000010000 */
[----:B------:R-:W-:-:S04]  /*58a0*/  FADD.FTZ R132, R180, R143 ;  /* 0x0000008fb4847221 */ /* 0x000fc80000010000 */
[----:B------:R-:W-:Y:S02]  /*58b0*/  FADD.FTZ R143, R21, R132 ;  /* 0x00000084158f7221 */ /* 0x000fe40000010000 */
[----:B------:R-:W1:Y:S01]  /*58c0*/  MUFU.EX2 R126, R126 ;  /* 0x0000007e007e7308 */ /* 0x000e620000000800 */
[----:B0-----:R-:W-:-:S07]  /*58d0*/  FADD.FTZ R8, R124, R9 ;  /* 0x000000097c087221 */ /* 0x001fce0000010000 */
[----:B------:R-:W0:Y:S01]  /*58e0*/  MUFU.EX2 R14, R14 ;  /* 0x0000000e000e7308 */ /* 0x000e220000000800 */
[----:B--2---:R-:W-:Y:S01]  /*58f0*/  FADD.FTZ R9, R181, R8 ;  /* 0x00000008b5097221 */ /* 0x004fe20000010000 */
[----:B------:R-:W-:-:S06]  /*5900*/  FADD.FTZ R8, R182, R143 ;  /* 0x0000008fb6087221 */ /* 0x000fcc0000010000 */
[----:B------:R-:W2:Y:S01]  /*5910*/  MUFU.EX2 R13, R13 ;  /* 0x0000000d000d7308 */ /* 0x000ea20000000800 */
[----:B-1----:R-:W-:-:S07]  /*5920*/  FADD.FTZ R9, R126, R9 ;  /* 0x000000097e097221 */ /* 0x002fce0000010000 */
        /* <DEDUP_REMOVED lines=49> */
.L_x_5480:
[----:B------:R-:W0:Y:S01]  /*5c40*/  S2UR UR5, SR_CgaCtaId ;  /* 0x00000000000579c3 */ /* 0x000e220000008800 */
        /* <DEDUP_REMOVED lines=35> */
.L_x_5470:
[----:B------:R-:W-:-:S13]  /*5e80*/  R2UR UR5, R18 ;  /* 0x00000000120572ca */ /* 0x000fda00000e0000 */
[----:B------:R-:W-:-:S06]  /*5e90*/  UISETP.GE.AND UP0, UPT, UR60, UR5, UPT ;  /* 0x000000053c00728c */ /* 0x000fcc000bf06270 */
[----:B------:R-:W-:-:S13]  /*5ea0*/  PLOP3.LUT P1, PT, PT, PT, UP0, 0x80, 0x0 ;  /* 0x000000000000781c */ /* 0x000fda0003f2f008 */
[----:B------:R-:W-:Y:S05]  /*5eb0*/  @!P1 BRA `(.L_x_5482) ;  /* 0x0000001c007c9947 */ /* 0x000fea0003800000 */
[----:B------:R-:W-:Y:S01]  /*5ec0*/  IMAD.MOV.U32 R13, RZ, RZ, R4 ;  /* 0x000000ffff0d7224 */ /* 0x000fe200078e0004 */
[----:B------:R-:W-:Y:S01]  /*5ed0*/  MOV R11, R5 ;  /* 0x00000005000b7202 */ /* 0x000fe20000000f00 */
[----:B------:R-:W-:Y:S01]  /*5ee0*/  UMOV UR61, UR6 ;  /* 0x00000006003d7c82 */ /* 0x000fe20008000000 */
[----:B------:R-:W-:-:S05]  /*5ef0*/  UMOV UR7, UR4 ;  /* 0x0000000400077c82 */ /* 0x000fca0008000000 */
.L_x_5493:
[----:B------:R-:W-:-:S04]  /*5f00*/  UIADD3 UR4, UR7, 0x1, URZ ;  /* 0x0000000107047890 */ /* 0x000fc8000fffe03f */
[----:B------:R-:W-:-:S04]  /*5f10*/  UISETP.NE.AND UP0, UPT, UR4, 0x2, UPT ;  /* 0x000000020400788c */ /* 0x000fc8000bf05270 */
[----:B------:R-:W-:Y:S02]  /*5f20*/  USEL UR6, URZ, 0x1, UP0 ;  /* 0x000000013f067887 */ /* 0x000fe40008000000 */
[----:B------:R-:W-:Y:S02]  /*5f30*/  USEL UR4, UR4, URZ, UP0 ;  /* 0x0000003f04047287 */ /* 0x000fe40008000000 */
[----:B------:R-:W-:Y:S01]  /*5f40*/  ULOP3.LUT UR6, UR61, UR6, URZ, 0x3c, !UPT ;  /* 0x000000063d067292 */ /* 0x000fe2000f8e3c3f */
[----:B------:R-:W-:Y:S11]  /*5f50*/  @!P0 BRA `(.L_x_5483) ;  /* 0x0000000000048947 */ /* 0x000ff60003800000 */
[----:B------:R-:W-:Y:S01]  /*5f60*/  BPT.TRAP 0x1 ;  /* 0x000000040000795c */ /* 0x000fe20000300000 */
.L_x_5483:
[----:B------:R-:W-:Y:S01]  /*5f70*/  ULEA UR38, UR4, UR39, 0x3 ;  /* 0x0000002704267291 */ /* 0x000fe2000f8e183f */
[----:B------:R-:W-:-:S05]  /*5f80*/  IMAD.U32 R2, RZ, RZ, UR6 ;  /* 0x00000006ff027e24 */ /* 0x000fca000f8e00ff */
[----:B------:R-:W-:-:S04]  /*5f90*/  SHF.L.U32 R2, R2, 0x1f, RZ ;  /* 0x0000001f02027819 */ /* 0x000fc800000006ff */
[----:B------:R0:W1:Y:S01]  /*5fa0*/  SYNCS.PHASECHK.TRANS64.TRYWAIT P1, [UR38+0x30830], R2 ;  /* 0x03083002ff0075a7 */ /* 0x0000620008020166 */
[----:B------:R-:W-:Y:S05]  /*5fb0*/  @!P0 BRA `(.L_x_5484) ;  /* 0x0000000000048947 */ /* 0x000fea0003800000 */
[----:B------:R-:W-:Y:S01]  /*5fc0*/  BPT.TRAP 0x1 ;  /* 0x000000040000795c */ /* 0x000fe20000300000 */
.L_x_5484:
[----:B-1----:R-:W-:Y:S05]  /*5fd0*/  @P1 BRA `(.L_x_5485) ;  /* 0x0000000000081947 */ /* 0x002fea0003800000 */
[----:B------:R-:W1:Y:S02]  /*5fe0*/  SYNCS.PHASECHK.TRANS64.TRYWAIT P1, [UR38+0x30830], R2 ;  /* 0x03083002ff0075a7 */ /* 0x000e640008020166 */
[----:B-1----:R-:W-:Y:S05]  /*5ff0*/  @!P1 BRA `(.L_x_5486) ;  /* 0x0000008800b89947 */ /* 0x002fea0003800000 */
.L_x_5485:
        /* <DEDUP_REMOVED lines=162> */
.L_x_5487:
[----:B------:R-:W-:Y:S01]  /*6a20*/  ULEA UR5, UR7, UR39, 0x3 ;  /* 0x0000002707057291 */ /* 0x000fe2000f8e183f */
[----:B------:R-:W-:-:S05]  /*6a30*/  IMAD.U32 R0, RZ, RZ, UR61 ;  /* 0x0000003dff007e24 */ /* 0x000fca000f8e00ff */
[----:B------:R-:W-:-:S04]  /*6a40*/  SHF.L.U32 R0, R0, 0x1f, RZ ;  /* 0x0000001f00007819 */ /* 0x000fc800000006ff */
[----:B------:R2:W3:Y:S01]  /*6a50*/  SYNCS.PHASECHK.TRANS64.TRYWAIT P1, [UR5+0x30850], R0 ;  /* 0x03085000ff0075a7 */ /* 0x0004e20008020145 */
[----:B------:R-:W-:Y:S05]  /*6a60*/  @!P0 BRA `(.L_x_5488) ;  /* 0x0000000000048947 */ /* 0x000fea0003800000 */
[----:B------:R-:W-:Y:S01]  /*6a70*/  BPT.TRAP 0x1 ;  /* 0x000000040000795c */ /* 0x000fe20000300000 */
.L_x_5488:
[----:B---3--:R-:W-:Y:S05]  /*6a80*/  @P1 BRA `(.L_x_5489) ;  /* 0x0000000000081947 */ /* 0x008fea0003800000 */
[----:B------:R-:W3:Y:S02]  /*6a90*/  SYNCS.PHASECHK.TRANS64.TRYWAIT P1, [UR5+0x30850], R0 ;  /* 0x03085000ff0075a7 */ /* 0x000ee40008020145 */
[----:B---3--:R-:W-:Y:S05]  /*6aa0*/  @!P1 BRA `(.L_x_5490) ;  /* 0x0000008000249947 */ /* 0x008fea0003800000 */
.L_x_5489:
        /* <DEDUP_REMOVED lines=36> */
.L_x_5491:
[----:B--23--:R-:W-:Y:S01]  /*6cf0*/  FMNMX.FTZ R0, R120, R11, !PT ;  /* 0x0000000b78007209 */ /* 0x00cfe20007810000 */
[----:B------:R-:W2:Y:S01]  /*6d00*/  S2UR UR7, SR_CgaCtaId ;  /* 0x00000000000779c3 */ /* 0x000ea20000008800 */
[----:B01----:R-:W-:Y:S01]  /*6d10*/  FMNMX.FTZ R2, R122, R13, !PT ;  /* 0x0000000d7a027209 */ /* 0x003fe20007810000 */
        /* <DEDUP_REMOVED lines=12> */
[----:B--2---:R-:W-:Y:S01]  /*6de0*/  UPRMT UR38, UR7, 0x654, UR38 ;  /* 0x0000065407267896 */ /* 0x004fe20008000026 */
        /* <DEDUP_REMOVED lines=40> */
[----:B------:R-:W0:Y:S01]  /*7070*/  SHFL.BFLY PT, R5, R12, 0x1, 0x1f ;  /* 0x0c201f000c057f89 */ /* 0x000e2200000e0000 */
[----:B------:R-:W1:Y:S03]  /*7080*/  LDC R2, c[0x0][0x988] ;  /* 0x00026200ff027b82 */ /* 0x000e660000000800 */
[----:B------:R-:W2:Y:S01]  /*7090*/  SHFL.BFLY PT, R15, R14, 0x1, 0x1f ;  /* 0x0c201f000e0f7f89 */ /* 0x000ea200000e0000 */
[----:B0-----:R-:W-:Y:S02]  /*70a0*/  FMNMX.FTZ R5, R12, R5, !PT ;  /* 0x000000050c057209 */ /* 0x001fe40007810000 */
[----:B--2---:R-:W-:-:S03]  /*70b0*/  FMNMX.FTZ R4, R14, R15, !PT ;  /* 0x0000000f0e047209 */ /* 0x004fc60007810000 */
[C---:B------:R-:W-:Y:S01]  /*70c0*/  FADD.FTZ R11, -R5.reuse, R11 ;  /* 0x0000000b050b7221 */ /* 0x040fe20000010100 */
[----:B-1----:R-:W-:-:S03]  /*70d0*/  FMUL.FTZ R169, R5, R2 ;  /* 0x0000000205a97220 */ /* 0x002fc60000410000 */
[-C--:B------:R-:W-:Y:S01]  /*70e0*/  FMUL.FTZ R15, R11, R2.reuse ;  /* 0x000000020b0f7220 */ /* 0x080fe20000410000 */
[C---:B------:R-:W-:Y:S01]  /*70f0*/  FADD.FTZ R11, -R4.reuse, R13 ;  /* 0x0000000d040b7221 */ /* 0x040fe20000010100 */
[-CC-:B------:R-:W-:Y:S01]  /*7100*/  FFMA.FTZ R188, R121, R2.reuse, -R169.reuse ;  /* 0x0000000279bc7223 */ /* 0x180fe200000108a9 */
[-CC-:B------:R-:W-:Y:S01]  /*7110*/  FFMA.FTZ R121, R145, R2.reuse, -R169.reuse ;  /* 0x0000000291797223 */ /* 0x180fe200000108a9 */
[-C--:B------:R-:W-:Y:S01]  /*7120*/  FMUL.FTZ R145, R4, R2.reuse ;  /* 0x0000000204917220 */ /* 0x080fe20000410000 */
[-C--:B------:R-:W-:Y:S01]  /*7130*/  FMUL.FTZ R3, R11, R2.reuse ;  /* 0x000000020b037220 */ /* 0x080fe20000410000 */
[-C--:B------:R-:W-:Y:S01]  /*7140*/  FFMA.FTZ R11, R120, R2.reuse, -R169 ;  /* 0x00000002780b7223 */ /* 0x080fe200000108a9 */
[----:B------:R0:W-:Y:S01]  /*7150*/  MUFU.EX2 R0, R15 ;  /* 0x0000000f00007308 */ /* 0x0001e20000000800 */
[-CC-:B------:R-:W-:Y:S01]  /*7160*/  FFMA.FTZ R12, R122, R2.reuse, -R145.reuse ;  /* 0x000000027a0c7223 */ /* 0x180fe20000010891 */
        /* <DEDUP_REMOVED lines=8> */
[-C--:B0-----:R-:W-:Y:S01]  /*71f0*/  FFMA.FTZ R15, R129, R2.reuse, -R169 ;  /* 0x00000002810f7223 */ /* 0x081fe200000108a9 */
        /* <DEDUP_REMOVED lines=9> */
[-C--:B------:R-:W-:Y:S01]  /*7290*/  FFMA.FTZ R22, R139, R2.reuse, -R145 ;  /* 0x000000028b167223 */ /* 0x080fe20000010891 */
[-C--:B------:R-:W-:Y:S01]  /*72a0*/  FFMA.FTZ R182, R140, R2.reuse, -R169 ;  /* 0x000000028cb67223 */ /* 0x080fe200000108a9 */
[-C--:B------:R-:W-:Y:S01]  /*72b0*/  FFMA.FTZ R183, R142, R2.reuse, -R145 ;  /* 0x000000028eb77223 */ /* 0x080fe20000010891 */
[-C--:B------:R-:W-:Y:S01]  /*72c0*/  FFMA.FTZ R23, R141, R2.reuse, -R169 ;  /* 0x000000028d177223 */ /* 0x080fe200000108a9 */
[----:B------:R-:W0:Y:S01]  /*72d0*/  MUFU.EX2 R12, R12 ;  /* 0x0000000c000c7308 */ /* 0x000e220000000800 */
[----:B-1----:R-:W-:Y:S01]  /*72e0*/  FFMA.FTZ R9, R0, R9, R11 ;  /* 0x0000000900097223 */ /* 0x002fe2000001000b */
[-C--:B------:R-:W-:Y:S01]  /*72f0*/  FFMA.FTZ R120, R143, R2.reuse, -R145 ;  /* 0x000000028f787223 */ /* 0x080fe20000010891 */
[-C--:B------:R-:W-:Y:S01]  /*7300*/  FFMA.FTZ R176, R144, R2.reuse, -R169 ;  /* 0x0000000290b07223 */ /* 0x080fe200000108a9 */
[-CC-:B------:R-:W-:Y:S01]  /*7310*/  FFMA.FTZ R177, R146, R2.reuse, -R145.reuse ;  /* 0x0000000292b17223 */ /* 0x180fe20000010891 */
        /* <DEDUP_REMOVED lines=23> */
[-C--:B------:R-:W-:Y:S01]  /*7490*/  FFMA.FTZ R166, R166, R2.reuse, -R145 ;  /* 0x00000002a6a67223 */ /* 0x080fe20000010891 */
[-C--:B------:R-:W-:Y:S01]  /*74a0*/  FFMA.FTZ R141, R165, R2.reuse, -R169 ;  /* 0x00000002a58d7223 */ /* 0x080fe200000108a9 */
[----:B------:R-:W-:-:S02]  /*74b0*/  FFMA.FTZ R145, R167, R2, -R145 ;  /* 0x00000002a7917223 */ /* 0x000fc40000010891 */
        /* <DEDUP_REMOVED lines=90> */
.L_x_5492:
[----:B------:R-:W0:Y:S01]  /*7a60*/  S2UR UR10, SR_CgaCtaId ;  /* 0x00000000000a79c3 */ /* 0x000e220000008800 */
[----:B------:R-:W-:Y:S01]  /*7a70*/  R2UR UR7, R18 ;  /* 0x00000000120772ca */ /* 0x000fe200000e0000 */
[----:B------:R-:W-:Y:S01]  /*7a80*/  UIADD3 UR5, UR5, 0x30860, URZ ;  /* 0x0003086005057890 */ /* 0x000fe2000fffe03f */
[----:B------:R-:W-:Y:S01]  /*7a90*/  F2FP.F16.F32.PACK_AB R188, R188, R11 ;  /* 0x0000000bbcbc723e */ /* 0x000fe200000000ff */
[----:B------:R-:W-:Y:S01]  /*7aa0*/  UMOV UR61, UR6 ;  /* 0x00000006003d7c82 */ /* 0x000fe20008000000 */
[----:B------:R-:W-:Y:S01]  /*7ab0*/  F2FP.F16.F32.PACK_AB R190, R13, R190 ;  /* 0x000000be0dbe723e */ /* 0x000fe200000000ff */
[----:B------:R-:W-:Y:S01]  /*7ac0*/  IMAD.MOV.U32 R13, RZ, RZ, R4 ;  /* 0x000000ffff0d7224 */ /* 0x000fe200078e0004 */
[----:B------:R-:W-:Y:S02]  /*7ad0*/  F2FP.F16.F32.PACK_AB R189, R189, R12 ;  /* 0x0000000cbdbd723e */ /* 0x000fe400000000ff */
[----:B------:R-:W-:Y:S02]  /*7ae0*/  F2FP.F16.F32.PACK_AB R191, R14, R191 ;  /* 0x000000bf0ebf723e */ /* 0x000fe400000000ff */
[----:B------:R-:W-:-:S02]  /*7af0*/  F2FP.F16.F32.PACK_AB R184, R15, R184 ;  /* 0x000000b80fb8723e */ /* 0x000fc400000000ff */
[----:B------:R-:W-:Y:S01]  /*7b00*/  F2FP.F16.F32.PACK_AB R185, R16, R185 ;  /* 0x000000b910b9723e */ /* 0x000fe200000000ff */
[----:B------:R-:W-:Y:S01]  /*7b10*/  UISETP.GT.AND UP0, UPT, UR60, UR7, UPT ;  /* 0x000000073c00728c */ /* 0x000fe2000bf04270 */
[----:B------:R-:W-:Y:S01]  /*7b20*/  F2FP.F16.F32.PACK_AB R186, R17, R186 ;  /* 0x000000ba11ba723e */ /* 0x000fe200000000ff */
[----:B------:R-:W-:Y:S01]  /*7b30*/  UIADD3 UR60, UR60, -0x1, URZ ;  /* 0xffffffff3c3c7890 */ /* 0x000fe2000fffe03f */
[----:B------:R-:W-:Y:S01]  /*7b40*/  F2FP.F16.F32.PACK_AB R187, R20, R187 ;  /* 0x000000bb14bb723e */ /* 0x000fe200000000ff */
[----:B------:R-:W-:Y:S01]  /*7b50*/  UMOV UR7, UR4 ;  /* 0x0000000400077c82 */ /* 0x000fe20008000000 */
        /* <DEDUP_REMOVED lines=19> */
[----:B------:R-:W-:Y:S01]  /*7c90*/  MOV R11, R5 ;  /* 0x00000005000b7202 */ /* 0x000fe20000000f00 */
[----:B------:R-:W-:Y:S06]  /*7ca0*/  @P1 BRA `(.L_x_5493) ;  /* 0xffffffe000941947 */ /* 0x000fec000383ffff */
.L_x_5482:
        /* <DEDUP_REMOVED lines=99> */
.L_x_5494:
[----:B------:R-:W-:Y:S01]  /*82e0*/  ULEA UR5, UR4, UR39, 0x3 ;  /* 0x0000002704057291 */ /* 0x000fe2000f8e183f */
[----:B------:R-:W-:-:S05]  /*82f0*/  IMAD.U32 R0, RZ, RZ, UR6 ;  /* 0x00000006ff007e24 */ /* 0x000fca000f8e00ff */
[----:B------:R-:W-:-:S04]  /*8300*/  SHF.L.U32 R0, R0, 0x1f, RZ ;  /* 0x0000001f00007819 */ /* 0x000fc800000006ff */
[----:B------:R0:W1:Y:S01]  /*8310*/  SYNCS.PHASECHK.TRANS64.TRYWAIT P1, [UR5+0x30850], R0 ;  /* 0x03085000ff0075a7 */ /* 0x0000620008020145 */
[----:B------:R-:W-:Y:S05]  /*8320*/  @!P0 BRA `(.L_x_5495) ;  /* 0x0000000000048947 */ /* 0x000fea0003800000 */
[----:B------:R-:W-:Y:S01]  /*8330*/  BPT.TRAP 0x1 ;  /* 0x000000040000795c */ /* 0x000fe20000300000 */
.L_x_5495:
[----:B-1----:R-:W-:Y:S05]  /*8340*/  @P1 BRA `(.L_x_5496) ;  /* 0x0000000000081947 */ /* 0x002fea0003800000 */
[----:B------:R-:W1:Y:S02]  /*8350*/  SYNCS.PHASECHK.TRANS64.TRYWAIT P1, [UR5+0x30850], R0 ;  /* 0x03085000ff0075a7 */ /* 0x000e640008020145 */
[----:B-1----:R-:W-:Y:S05]  /*8360*/  @!P1 BRA `(.L_x_5497) ;  /* 0x00000068000c9947 */ /* 0x002fea0003800000 */
.L_x_5496:
        /* <DEDUP_REMOVED lines=19> */
[----:B------:R-:W-:Y:S01]  /*84a0*/  MOV R3, 0xff800000 ;  /* 0xff80000000037802 */ /* 0x000fe20000000f00 */
[----:B------:R-:W-:-:S02]  /*84b0*/  IMAD.MOV.U32 R0, RZ, RZ, -0x800000 ;  /* 0xff800000ff007424 */ /* 0x000fc400078e00ff */
        /* <DEDUP_REMOVED lines=41> */
.L_x_5498:
        /* <DEDUP_REMOVED lines=101> */
.L_x_5462:
[----:B------:R-:W-:Y:S05]  /*8da0*/  @P0 BRA `(.L_x_5499) ;  /* 0x0000001800d00947 */ /* 0x000fea0003800000 */
[----:B0-----:R-:W0:Y:S01]  /*8db0*/  S2R R2, SR_TID.X ;  /* 0x0000000000027919 */ /* 0x001e220000002100 */
[----:B------:R-:W1:Y:S01]  /*8dc0*/  LDC R17, c[0x0][0xbe8] ;  /* 0x0002fa00ff117b82 */ /* 0x000e620000000800 */
[----:B------:R-:W-:Y:S01]  /*8dd0*/  R2UR UR13, R19 ;  /* 0x00000000130d72ca */ /* 0x000fe200000e0000 */
[----:B------:R-:W-:Y:S01]  /*8de0*/  ULDC.64 UR8, c[0x0][0xbd0] ;  /* 0x0002f40000087ab9 */ /* 0x000fe20000000a00 */
[----:B------:R-:W2:Y:S01]  /*8df0*/  S2R R21, SR_CTAID.X ;  /* 0x0000000000157919 */ /* 0x000ea20000002500 */
[----:B------:R-:W-:Y:S04]  /*8e00*/  BSSY B0, `(.L_x_5500) ;  /* 0x000011a000007945 */ /* 0x000fe80003800000 */
[----:B------:R-:W3:Y:S06]  /*8e10*/  S2UR UR12, SR_CTAID.Z ;  /* 0x00000000000c79c3 */ /* 0x000eec0000002700 */
[----:B------:R-:W-:-:S02]  /*8e20*/  USHF.R.S32.HI UR7, URZ, 0x1f, UR13 ;  /* 0x0000001f3f077899 */ /* 0x000fc4000801140d */
[----:B------:R-:W-:Y:S01]  /*8e30*/  IMAD R16, RZ, RZ, -UR13 ;  /* 0x8000000dff107e24 */ /* 0x000fe2000f8e02ff */
[----:B------:R-:W4:Y:S01]  /*8e40*/  S2UR UR11, SR_CTAID.Y ;  /* 0x00000000000b79c3 */ /* 0x000f220000002600 */
[----:B------:R-:W-:Y:S02]  /*8e50*/  UIMAD.WIDE.U32 UR4, UR13, UR8, URZ ;  /* 0x000000080d0472a5 */ /* 0x000fe4000f8e003f */
[----:B------:R-:W-:-:S04]  /*8e60*/  UIMAD UR6, UR7, UR8, URZ ;  /* 0x00000008070672a4 */ /* 0x000fc8000f8e023f */
[----:B------:R-:W-:Y:S01]  /*8e70*/  UIMAD UR6, UR13, UR9, UR6 ;  /* 0x000000090d0672a4 */ /* 0x000fe2000f8e0206 */
[----:B------:R-:W-:Y:S01]  /*8e80*/  BAR.SYNC.DEFER_BLOCKING 0x1, 0x100 ;  /* 0x0044000000007b1d */ /* 0x000fe20000010000 */
[----:B-1----:R-:W-:Y:S02]  /*8e90*/  ISETP.NE.AND P0, PT, R17, 0x1, PT ;  /* 0x000000011100780c */ /* 0x002fe40003f05270 */
[----:B------:R-:W-:-:S05]  /*8ea0*/  UIADD3 UR6, UR5, UR6, URZ ;  /* 0x0000000605067290 */ /* 0x000fca000fffe03f */
[----:B------:R-:W4:Y:S01]  /*8eb0*/  LDC R23, c[0x0][0xc50] ;  /* 0x00031400ff177b82 */ /* 0x000f220000000800 */
[----:B0-----:R-:W-:Y:S01]  /*8ec0*/  VIADD R4, R2, 0xffffff80 ;  /* 0xffffff8002047836 */ /* 0x001fe20000000000 */
[----:B---3--:R-:W-:Y:S01]  /*8ed0*/  USHF.R.S32.HI UR10, URZ, 0x1f, UR12 ;  /* 0x0000001f3f0a7899 */ /* 0x008fe2000801140c */
[----:B------:R-:W-:-:S03]  /*8ee0*/  ULDC.64 UR8, c[0x0][0xb38] ;  /* 0x0002ce0000087ab9 */ /* 0x000fc60000000a00 */
[----:B------:R-:W-:Y:S01]  /*8ef0*/  SHF.R.S32.HI R5, RZ, 0x1f, R4 ;  /* 0x0000001fff057819 */ /* 0x000fe20000011404 */
[----:B------:R-:W-:Y:S01]  /*8f00*/  UIMAD UR7, UR7, UR8, URZ ;  /* 0x00000008070772a4 */ /* 0x000fe2000f8e023f */
[----:B------:R-:W0:Y:S02]  /*8f10*/  LDC.64 R14, c[0x0][0xb40] ;  /* 0x0002d000ff0e7b82 */ /* 0x000e240000000a00 */
[CC--:B------:R-:W-:Y:S02]  /*8f20*/  LEA.HI R2, R5.reuse, R4.reuse, RZ, 0x7 ;  /* 0x0000000405027211 */ /* 0x0c0fe400078f38ff */
[----:B------:R-:W-:Y:S02]  /*8f30*/  LEA.HI R5, R5, R4, RZ, 0x2 ;  /* 0x0000000405057211 */ /* 0x000fe400078f10ff */
[----:B------:R-:W-:Y:S02]  /*8f40*/  LOP3.LUT R7, R2, 0xffffff80, RZ, 0xc0, !PT ;  /* 0xffffff8002077812 */ /* 0x000fe400078ec0ff */
[----:B------:R-:W-:Y:S01]  /*8f50*/  LOP3.LUT R5, R5, 0xfffffffc, RZ, 0xc0, !PT ;  /* 0xfffffffc05057812 */ /* 0x000fe200078ec0ff */
[----:B------:R-:W1:Y:S02]  /*8f60*/  @P0 LDC R13, c[0x0][0xbf0] ;  /* 0x0002fc00ff0d0b82 */ /* 0x000e640000000800 */
[----:B------:R-:W-:Y:S01]  /*8f70*/  IMAD.IADD R18, R4, 0x1, -R7 ;  /* 0x0000000104127824 */ /* 0x000fe200078e0a07 */
[----:B------:R-:W-:-:S02]  /*8f80*/  SHF.R.S32.HI R7, RZ, 0x7, R2 ;  /* 0x00000007ff077819 */ /* 0x000fc40000011402 */
[----:B------:R-:W-:Y:S02]  /*8f90*/  IADD3 R5, R4, -R5, RZ ;  /* 0x8000000504057210 */ /* 0x000fe40007ffe0ff */
[----:B------:R-:W-:Y:S01]  /*8fa0*/  SHF.R.S32.HI R9, RZ, 0x1f, R18 ;  /* 0x0000001fff097819 */ /* 0x000fe20000011412 */
[----:B------:R-:W3:Y:S01]  /*8fb0*/  @P0 LDC R123, c[0x0][0xbec] ;  /* 0x0002fb00ff7b0b82 */ /* 0x000ee20000000800 */
[----:B------:R-:W-:Y:S01]  /*8fc0*/  LEA.HI R2, R2, R7, RZ, 0x1 ;  /* 0x0000000702027211 */ /* 0x000fe200078f08ff */
[----:B----4-:R-:W-:Y:S01]  /*8fd0*/  IMAD R23, R23, R16, UR11 ;  /* 0x0000000b17177e24 */ /* 0x010fe2000f8e0210 */
[-C--:B------:R-:W-:Y:S02]  /*8fe0*/  LEA.HI R20, R9, R18.reuse, RZ, 0x2 ;  /* 0x0000001209147211 */ /* 0x080fe400078f10ff */
[----:B------:R-:W-:Y:S02]  /*8ff0*/  LOP3.LUT R2, R2, 0x3fffffe, RZ, 0xc0, !PT ;  /* 0x03fffffe02027812 */ /* 0x000fe400078ec0ff */
[--C-:B------:R-:W-:Y:S01]  /*9000*/  SHF.R.S32.HI R6, RZ, 0x2, R20.reuse ;  /* 0x00000002ff067819 */ /* 0x100fe20000011414 */
[----:B------:R-:W4:Y:S01]  /*9010*/  @P0 LDC R22, c[0x0][0xbf0] ;  /* 0x0002fc00ff160b82 */ /* 0x000f220000000800 */
[----:B------:R-:W-:Y:S01]  /*9020*/  SHF.R.S32.HI R11, RZ, 0x1f, R20 ;  /* 0x0000001fff0b7819 */ /* 0x000fe20000011414 */
[----:B------:R-:W-:Y:S01]  /*9030*/  IMAD.IADD R2, R7, 0x1, -R2 ;  /* 0x0000000107027824 */ /* 0x000fe200078e0a02 */
[----:B------:R-:W-:Y:S01]  /*9040*/  LEA.HI R9, R9, R18, RZ, 0x5 ;  /* 0x0000001209097211 */ /* 0x000fe200078f28ff */
[----:B0-----:R-:W-:Y:S01]  /*9050*/  IMAD R12, R14, UR10, RZ ;  /* 0x0000000a0e0c7c24 */ /* 0x001fe2000f8e02ff */
[----:B------:R-:W-:-:S02]  /*9060*/  LEA.HI R11, R11, R6, RZ, 0x3 ;  /* 0x000000060b0b7211 */ /* 0x000fc400078f18ff */
[----:B------:R-:W-:Y:S02]  /*9070*/  SHF.R.S32.HI R7, RZ, 0x5, R9 ;  /* 0x00000005ff077819 */ /* 0x000fe40000011409 */
[----:B------:R-:W-:Y:S01]  /*9080*/  LOP3.LUT R11, R11, 0xfffffff8, RZ, 0xc0, !PT ;  /* 0xfffffff80b0b7812 */ /* 0x000fe200078ec0ff */
[----:B------:R-:W0:Y:S04]  /*9090*/  @P0 LDC R9, c[0x0][0xbec] ;  /* 0x0002fb00ff090b82 */ /* 0x000e280000000800 */
[----:B------:R-:W-:Y:S01]  /*90a0*/  IMAD.IADD R4, R6, 0x1, -R11 ;  /* 0x0000000106047824 */ /* 0x000fe200078e0a0b */
[----:B------:R-:W-:-:S03]  /*90b0*/  LEA.HI R6, R5, R5, RZ, 0x1 ;  /* 0x0000000505067211 */ /* 0x000fc600078f08ff */
[----:B------:R-:W5:Y:S01]  /*90c0*/  LDC.64 R10, c[0x0][0xbd8] ;  /* 0x0002f600ff0a7b82 */ /* 0x000f620000000a00 */
[----:B------:R-:W-:Y:S02]  /*90d0*/  LOP3.LUT R6, R6, 0x1ffffffe, RZ, 0xc0, !PT ;  /* 0x1ffffffe06067812 */ /* 0x000fe400078ec0ff */
[----:B------:R-:W-:Y:S01]  /*90e0*/  LEA R7, R7, R4, 0x4 ;  /* 0x0000000407077211 */ /* 0x000fe200078e20ff */
[----:B------:R-:W-:Y:S02]  /*90f0*/  IMAD.U32 R4, RZ, RZ, UR4 ;  /* 0x00000004ff047e24 */ /* 0x000fe4000f8e00ff */
[----:B------:R-:W-:Y:S01]  /*9100*/  IMAD.IADD R121, R5, 0x1, -R6 ;  /* 0x0000000105797824 */ /* 0x000fe200078e0a06 */
[----:B------:R-:W-:Y:S01]  /*9110*/  LEA R2, R2, R7, 0x6 ;  /* 0x0000000702027211 */ /* 0x000fe200078e30ff */
[----:B------:R-:W-:Y:S01]  /*9120*/  IMAD.U32 R5, RZ, RZ, UR5 ;  /* 0x00000005ff057e24 */ /* 0x000fe2000f8e00ff */
[----:B------:R-:W-:Y:S01]  /*9130*/  UIMAD.WIDE.U32 UR4, UR13, UR8, URZ ;  /* 0x000000080d0472a5 */ /* 0x000fe2000f8e003f */
[----:B------:R-:W-:Y:S01]  /*9140*/  IMAD.U32 R5, RZ, RZ, UR6 ;  /* 0x00000006ff057e24 */ /* 0x000fe2000f8e00ff */
[----:B------:R-:W-:Y:S01]  /*9150*/  UIMAD UR6, UR13, UR9, UR7 ;  /* 0x000000090d0672a4 */ /* 0x000fe2000f8e0207 */
[----:B------:R-:W-:-:S02]  /*9160*/  IMAD R6, R121, 0x8, R2 ;  /* 0x0000000879067824 */ /* 0x000fc400078e0202 */
[----:B------:R-:W-:Y:S01]  /*9170*/  ULDC.64 UR8, c[0x0][0xb28] ;  /* 0x0002ca0000087ab9 */ /* 0x000fe20000000a00 */
[----:B------:R-:W-:Y:S02]  /*9180*/  UIADD3 UR6, UR5, UR6, URZ ;  /* 0x0000000605067290 */ /* 0x000fe4000fffe03f */
[----:B------:R-:W-:Y:S01]  /*9190*/  MOV R7, UR5 ;  /* 0x0000000500077c02 */ /* 0x000fe20008000f00 */
[----:B--2---:R-:W-:-:S03]  /*91a0*/  IMAD R2, R21, 0x80, R2 ;  /* 0x0000008015027824 */ /* 0x004fc600078e0202 */
[----:B------:R-:W-:Y:S01]  /*91b0*/  IMAD.U32 R7, RZ, RZ, UR6 ;  /* 0x00000006ff077e24 */ /* 0x000fe2000f8e00ff */
[----:B------:R-:W-:Y:S01]  /*91c0*/  ULDC.64 UR6, c[0x0][0xb48] ;  /* 0x0002d20000067ab9 */ /* 0x000fe20000000a00 */
[C---:B-----5:R-:W-:Y:S02]  /*91d0*/  IMAD R8, R10.reuse, UR10, RZ ;  /* 0x0000000a0a087c24 */ /* 0x060fe4000f8e02ff */
[----:B------:R-:W-:-:S04]  /*91e0*/  IMAD.WIDE.U32 R4, R10, UR12, R4 ;  /* 0x0000000c0a047c25 */ /* 0x000fc8000f8e0004 */
[----:B------:R-:W-:Y:S02]  /*91f0*/  IMAD R11, R11, UR12, R8 ;  /* 0x0000000c0b0b7c24 */ /* 0x000fe4000f8e0208 */
[----:B------:R-:W-:Y:S02]  /*9200*/  IMAD R8, R21, 0x80, R6 ;  /* 0x0000008015087824 */ /* 0x000fe400078e0206 */
[----:B------:R-:W-:Y:S01]  /*9210*/  IMAD.U32 R6, RZ, RZ, UR4 ;  /* 0x00000004ff067e24 */ /* 0x000fe2000f8e00ff */
[----:B------:R-:W-:Y:S01]  /*9220*/  IADD3 R5, R5, R11, RZ ;  /* 0x0000000b05057210 */ /* 0x000fe20007ffe0ff */
[----:B0-----:R-:W-:Y:S01]  /*9230*/  @P0 IMAD.HI.U32 R10, R8, R9, RZ ;  /* 0x00000009080a0227 */ /* 0x001fe200078e00ff */
[----:B------:R-:W-:-:S03]  /*9240*/  ULDC.64 UR4, c[0x0][0xbe0] ;  /* 0x0002f80000047ab9 */ /* 0x000fc60000000a00 */
[----:B------:R-:W-:Y:S01]  /*9250*/  IMAD.MOV.U32 R9, RZ, RZ, R8 ;  /* 0x000000ffff097224 */ /* 0x000fe200078e0008 */
[----:B-1----:R-:W-:Y:S01]  /*9260*/  @P0 SHF.R.U32.HI R9, RZ, R13, R10 ;  /* 0x0000000dff090219 */ /* 0x002fe2000001160a */
[----:B------:R-:W-:Y:S01]  /*9270*/  IMAD R13, R15, UR12, R12 ;  /* 0x0000000c0f0d7c24 */ /* 0x000fe2000f8e020c */
[----:B------:R-:W-:Y:S01]  /*9280*/  SHF.R.S32.HI R12, RZ, 0x1f, R23 ;  /* 0x0000001fff0c7819 */ /* 0x000fe20000011417 */
[----:B------:R-:W-:-:S04]  /*9290*/  IMAD.WIDE.U32 R6, R14, UR12, R6 ;  /* 0x0000000c0e067c25 */ /* 0x000fc8000f8e0006 */
[----:B---3--:R-:W-:-:S04]  /*92a0*/  @P0 IMAD.HI.U32 R123, R8, R123, RZ ;  /* 0x0000007b087b0227 */ /* 0x008fc800078e00ff */
[----:B------:R-:W-:Y:S02]  /*92b0*/  IMAD.IADD R7, R7, 0x1, R13 ;  /* 0x0000000107077824 */ /* 0x000fe400078e020d */
[----:B------:R-:W-:Y:S02]  /*92c0*/  IMAD R13, R12, UR6, RZ ;  /* 0x000000060c0d7c24 */ /* 0x000fe4000f8e02ff */
[----:B------:R-:W-:-:S04]  /*92d0*/  IMAD.WIDE.U32 R4, R23, UR4, R4 ;  /* 0x0000000417047c25 */ /* 0x000fc8000f8e0004 */
[----:B------:R-:W-:Y:S01]  /*92e0*/  IMAD.MOV.U32 R11, RZ, RZ, R8 ;  /* 0x000000ffff0b7224 */ /* 0x000fe200078e0008 */
[----:B----4-:R-:W-:Y:S01]  /*92f0*/  @P0 SHF.R.U32.HI R11, RZ, R22, R123 ;  /* 0x00000016ff0b0219 */ /* 0x010fe2000001167b */
[----:B------:R-:W-:Y:S01]  /*9300*/  IMAD R10, R12, UR4, RZ ;  /* 0x000000040c0a7c24 */ /* 0x000fe2000f8e02ff */
[----:B------:R-:W-:Y:S01]  /*9310*/  IADD3 R4, P0, R9, R4, RZ ;  /* 0x0000000409047210 */ /* 0x000fe20007f1e0ff */
[----:B------:R-:W-:Y:S01]  /*9320*/  IMAD R15, R23, UR7, R13 ;  /* 0x00000007170f7c24 */ /* 0x000fe2000f8e020d */
[--C-:B------:R-:W-:Y:S01]  /*9330*/  SHF.R.S32.HI R13, RZ, 0x1f, R9.reuse ;  /* 0x0000001fff0d7819 */ /* 0x100fe20000011409 */
[----:B------:R-:W-:Y:S01]  /*9340*/  IMAD.MOV R9, RZ, RZ, -R9 ;  /* 0x000000ffff097224 */ /* 0x000fe200078e0a09 */
[----:B------:R-:W-:Y:S01]  /*9350*/  IADD3 R14, -R11, RZ, RZ ;  /* 0x000000ff0b0e7210 */ /* 0x000fe20007ffe1ff */
[----:B------:R-:W-:Y:S01]  /*9360*/  IMAD R12, R23, UR5, R10 ;  /* 0x00000005170c7c24 */ /* 0x000fe2000f8e020a */
[----:B------:R-:W-:Y:S01]  /*9370*/  SHF.R.S32.HI R10, RZ, 0x1f, R11 ;  /* 0x0000001fff0a7819 */ /* 0x000fe2000001140b */
[----:B------:R-:W-:Y:S01]  /*9380*/  IMAD R9, R17, R9, R8 ;  /* 0x0000000911097224 */ /* 0x000fe200078e0208 */
[----:B------:R-:W-:Y:S01]  /*9390*/  ULDC.64 UR4, c[0x0][0xb30] ;  /* 0x0002cc0000047ab9 */ /* 0x000fe20000000a00 */
[----:B------:R-:W-:Y:S01]  /*93a0*/  IMAD.WIDE.U32 R6, R23, UR6, R6 ;  /* 0x0000000617067c25 */ /* 0x000fe2000f8e0006 */
[----:B------:R-:W-:Y:S01]  /*93b0*/  IADD3.X R5, R13, R5, R12, P0, !PT ;  /* 0x000000050d057210 */ /* 0x000fe200007fe40c */
[----:B------:R-:W-:-:S02]  /*93c0*/  ULDC.64 UR6, c[0x0][0xbc8] ;  /* 0x0002f20000067ab9 */ /* 0x000fc40000000a00 */
        /* <DEDUP_REMOVED lines=42> */
[----:B------:R-:W-:-:S05]  /*9670*/  IMAD.IADD R15, R18, 0x1, -R15 ;  /* 0x00000001120f7824 */ /* 0x000fca00078e0a0f */
[----:B------:R-:W-:Y:S01]  /*9680*/  SHF.L.U32 R2, R15, 0x1, RZ ;  /* 0x000000010f027819 */ /* 0x000fe200000006ff */
[----:B0-----:R3:W-:Y:S04]  /*9690*/  @!P1 ST.E desc[UR36][R10.64], R3 ;  /* 0x000000030a009985 */ /* 0x0017e8000c101924 */
[----:B--2---:R3:W-:Y:S01]  /*96a0*/  @!P0 ST.E desc[UR36][R12.64], R0 ;  /* 0x000000000c008985 */ /* 0x0047e2000c101924 */
[----:B------:R-:W-:Y:S05]  /*96b0*/  @P2 BRA `(.L_x_5501) ;  /* 0x0000000800382947 */ /* 0x000fea0003800000 */
[C---:B---3--:R-:W-:Y:S01]  /*96c0*/  VIADD R3, R2.reuse, 0x10 ;  /* 0x0000001002037836 */ /* 0x048fe20000000000 */
        /* <DEDUP_REMOVED lines=8> */
[C---:B------:R-:W-:Y:S01]  /*9750*/  IADD3 R17, R2.reuse, 0x20, RZ ;  /* 0x0000002002117810 */ /* 0x040fe20007ffe0ff */
[----:B------:R-:W-:Y:S01]  /*9760*/  VIADD R22, R2, 0x50 ;  /* 0x0000005002167836 */ /* 0x000fe20000000000 */
[----:B------:R-:W-:-:S02]  /*9770*/  ISETP.GE.AND P5, PT, R16, UR4, PT ;  /* 0x0000000410007c0c */ /* 0x000fc4000bfa6270 */
[----:B------:R-:W-:Y:S02]  /*9780*/  ISETP.GE.AND P6, PT, R17, UR4, PT ;  /* 0x0000000411007c0c */ /* 0x000fe4000bfc6270 */
[C---:B------:R-:W-:Y:S01]  /*9790*/  IADD3 R20, R2.reuse, 0x40, RZ ;  /* 0x0000004002147810 */ /* 0x040fe20007ffe0ff */
[----:B-1--4-:R-:W-:Y:S01]  /*97a0*/  @!P0 IMAD.WIDE R10, R2, 0x4, R4 ;  /* 0x00000004020a8825 */ /* 0x012fe200078e0204 */
[----:B------:R-:W-:Y:S02]  /*97b0*/  ISETP.GE.AND P3, PT, R18, UR4, PT ;  /* 0x0000000412007c0c */ /* 0x000fe4000bf66270 */
[----:B------:R-:W-:Y:S02]  /*97c0*/  @!P2 LEA.HI R3, R3, R3, RZ, 0x1 ;  /* 0x000000030303a211 */ /* 0x000fe400078f08ff */
[----:B------:R-:W-:Y:S01]  /*97d0*/  @!P1 LEA.HI R0, R0, R0, RZ, 0x1 ;  /* 0x0000000000009211 */ /* 0x000fe200078f08ff */
[----:B------:R0:W-:Y:S01]  /*97e0*/  @!P0 ST.E.64 desc[UR36][R10.64], R24 ;  /* 0x000000180a008985 */ /* 0x0001e2000c101b24 */
[----:B------:R-:W-:-:S02]  /*97f0*/  @!P2 LOP3.LUT R3, R3, 0xfffffffe, RZ, 0xc0, !PT ;  /* 0xfffffffe0303a812 */ /* 0x000fc400078ec0ff */
[----:B------:R-:W-:Y:S01]  /*9800*/  @!P1 LOP3.LUT R13, R0, 0xfffffffe, RZ, 0xc0, !PT ;  /* 0xfffffffe000d9812 */ /* 0x000fe200078ec0ff */
[----:B------:R-:W-:Y:S01]  /*9810*/  VIADD R0, R2, 0x28 ;  /* 0x0000002802007836 */ /* 0x000fe20000000000 */
[----:B------:R-:W-:Y:S01]  /*9820*/  @!P5 LEA.HI R16, R16, R16, RZ, 0x1 ;  /* 0x000000101010d211 */ /* 0x000fe200078f08ff */
[--C-:B------:R-:W-:Y:S01]  /*9830*/  @!P2 IMAD.WIDE R14, R3, 0x4, R4.reuse ;  /* 0x00000004030ea825 */ /* 0x100fe200078e0204 */
[----:B------:R-:W-:Y:S02]  /*9840*/  @!P6 LEA.HI R17, R17, R17, RZ, 0x1 ;  /* 0x000000111111e211 */ /* 0x000fe400078f08ff */
[----:B------:R-:W-:Y:S01]  /*9850*/  ISETP.GE.AND P0, PT, R0, UR4, PT ;  /* 0x0000000400007c0c */ /* 0x000fe2000bf06270 */
[----:B------:R-:W-:Y:S01]  /*9860*/  @!P1 IMAD.WIDE R12, R13, 0x4, R4 ;  /* 0x000000040d0c9825 */ /* 0x000fe200078e0204 */
[----:B------:R-:W-:-:S03]  /*9870*/  @!P3 LEA.HI R18, R18, R18, RZ, 0x1 ;  /* 0x000000121212b211 */ /* 0x000fc600078f08ff */
[C---:B------:R-:W-:Y:S01]  /*9880*/  VIADD R3, R2.reuse, 0x30 ;  /* 0x0000003002037836 */ /* 0x040fe20000000000 */
[----:B------:R1:W-:Y:S01]  /*9890*/  @!P1 ST.E.64 desc[UR36][R12.64], R28 ;  /* 0x0000001c0c009985 */ /* 0x0003e2000c101b24 */
[----:B------:R-:W-:Y:S01]  /*98a0*/  ISETP.GE.AND P1, PT, R21, UR4, PT ;  /* 0x0000000415007c0c */ /* 0x000fe2000bf26270 */
[----:B0-----:R-:W-:Y:S01]  /*98b0*/  VIADD R24, R2, 0x58 ;  /* 0x0000005802187836 */ /* 0x001fe20000000000 */
[----:B------:R-:W-:Y:S01]  /*98c0*/  @!P5 LOP3.LUT R11, R16, 0xfffffffe, RZ, 0xc0, !PT ;  /* 0xfffffffe100bd812 */ /* 0x000fe200078ec0ff */
[----:B------:R0:W-:Y:S01]  /*98d0*/  @!P2 ST.E.64 desc[UR36][R14.64], R32 ;  /* 0x000000200e00a985 */ /* 0x0001e2000c101b24 */
[----:B------:R-:W-:Y:S02]  /*98e0*/  ISETP.GE.AND P4, PT, R3, UR4, PT ;  /* 0x0000000403007c0c */ /* 0x000fe4000bf86270 */
[----:B------:R-:W-:Y:S01]  /*98f0*/  ISETP.GE.AND P2, PT, R20, UR4, PT ;  /* 0x0000000414007c0c */ /* 0x000fe2000bf46270 */
[----:B------:R-:W-:Y:S01]  /*9900*/  @!P5 IMAD.WIDE R10, R11, 0x4, R4 ;  /* 0x000000040b0ad825 */ /* 0x000fe200078e0204 */
[----:B------:R-:W-:-:S02]  /*9910*/  @!P0 LEA.HI R0, R0, R0, RZ, 0x1 ;  /* 0x0000000000008211 */ /* 0x000fc400078f08ff */
[----:B------:R-:W-:Y:S02]  /*9920*/  IADD3 R25, R2, 0x80, RZ ;  /* 0x0000008002197810 */ /* 0x000fe40007ffe0ff */
[----:B------:R2:W-:Y:S01]  /*9930*/  @!P5 ST.E.64 desc[UR36][R10.64], R36 ;  /* 0x000000240a00d985 */ /* 0x0005e2000c101b24 */
[----:B-1----:R-:W-:Y:S02]  /*9940*/  @!P6 LOP3.LUT R13, R17, 0xfffffffe, RZ, 0xc0, !PT ;  /* 0xfffffffe110de812 */ /* 0x002fe400078ec0ff */
[----:B------:R-:W-:Y:S02]  /*9950*/  @!P1 LEA.HI R16, R21, R21, RZ, 0x1 ;  /* 0x0000001515109211 */ /* 0x000fe400078f08ff */
[----:B0-----:R-:W-:Y:S01]  /*9960*/  @!P4 LEA.HI R14, R3, R3, RZ, 0x1 ;  /* 0x00000003030ec211 */ /* 0x001fe200078f08ff */
[----:B------:R-:W-:Y:S01]  /*9970*/  @!P6 IMAD.WIDE R12, R13, 0x4, R4 ;  /* 0x000000040d0ce825 */ /* 0x000fe200078e0204 */
[----:B------:R-:W-:Y:S02]  /*9980*/  @!P2 LEA.HI R20, R20, R20, RZ, 0x1 ;  /* 0x000000141414a211 */ /* 0x000fe400078f08ff */
[----:B------:R-:W-:-:S02]  /*9990*/  @!P0 LOP3.LUT R3, R0, 0xfffffffe, RZ, 0xc0, !PT ;  /* 0xfffffffe00038812 */ /* 0x000fc400078ec0ff */
[----:B------:R-:W-:Y:S01]  /*99a0*/  @!P4 LOP3.LUT R15, R14, 0xfffffffe, RZ, 0xc0, !PT ;  /* 0xfffffffe0e0fc812 */ /* 0x000fe200078ec0ff */
[----:B------:R0:W-:Y:S01]  /*99b0*/  @!P6 ST.E.64 desc[UR36][R12.64], R40 ;  /* 0x000000280c00e985 */ /* 0x0001e2000c101b24 */
[----:B------:R-:W-:Y:S01]  /*99c0*/  @!P3 LOP3.LUT R17, R18, 0xfffffffe, RZ, 0xc0, !PT ;  /* 0xfffffffe1211b812 */ /* 0x000fe200078ec0ff */
[----:B--2---:R-:W-:Y:S01]  /*99d0*/  @!P0 IMAD.WIDE R10, R3, 0x4, R4 ;  /* 0x00000004030a8825 */ /* 0x004fe200078e0204 */
[----:B------:R-:W-:Y:S02]  /*99e0*/  @!P2 LOP3.LUT R21, R20, 0xfffffffe, RZ, 0xc0, !PT ;  /* 0xfffffffe1415a812 */ /* 0x000fe400078ec0ff */
[----:B------:R-:W-:Y:S01]  /*99f0*/  @!P1 LOP3.LUT R23, R16, 0xfffffffe, RZ, 0xc0, !PT ;  /* 0xfffffffe10179812 */ /* 0x000fe200078ec0ff */
[----:B------:R-:W-:Y:S01]  /*9a00*/  VIADD R3, R2, 0x68 ;  /* 0x0000006802037836 */ /* 0x000fe20000000000 */
[----:B------:R-:W-:Y:S01]  /*9a10*/  ISETP.GE.AND P5, PT, R22, UR4, PT ;  /* 0x0000000416007c0c */ /* 0x000fe2000bfa6270 */
[----:B------:R1:W-:Y:S01]  /*9a20*/  @!P0 ST.E.64 desc[UR36][R10.64], R44 ;  /* 0x0000002c0a008985 */ /* 0x0003e2000c101b24 */
[C---:B------:R-:W-:Y:S01]  /*9a30*/  IADD3 R0, R2.reuse, 0x60, RZ ;  /* 0x0000006002007810 */ /* 0x040fe20007ffe0ff */
[----:B------:R-:W-:Y:S01]  /*9a40*/  VIADD R18, R2, 0x70 ;  /* 0x0000007002127836 */ /* 0x000fe20000000000 */
[----:B------:R-:W-:-:S02]  /*9a50*/  ISETP.GE.AND P6, PT, R24, UR4, PT ;  /* 0x0000000418007c0c */ /* 0x000fc4000bfc6270 */
[----:B------:R-:W-:Y:S01]  /*9a60*/  ISETP.GE.AND P0, PT, R0, UR4, PT ;  /* 0x0000000400007c0c */ /* 0x000fe2000bf06270 */
[----:B0-----:R-:W-:-:S04]  /*9a70*/  @!P4 IMAD.WIDE R12, R15, 0x4, R4 ;  /* 0x000000040f0cc825 */ /* 0x001fc800078e0204 */
[--C-:B------:R-:W-:Y:S01]  /*9a80*/  @!P3 IMAD.WIDE R14, R17, 0x4, R4.reuse ;  /* 0x00000004110eb825 */ /* 0x100fe200078e0204 */
[----:B------:R0:W-:Y:S01]  /*9a90*/  @!P4 ST.E.64 desc[UR36][R12.64], R48 ;  /* 0x000000300c00c985 */ /* 0x0001e2000c101b24 */
[----:B------:R-:W-:Y:S02]  /*9aa0*/  ISETP.GE.AND P4, PT, R25, UR4, PT ;  /* 0x0000000419007c0c */ /* 0x000fe4000bf86270 */
[--C-:B------:R-:W-:Y:S01]  /*9ab0*/  @!P2 IMAD.WIDE R16, R21, 0x4, R4.reuse ;  /* 0x000000041510a825 */ /* 0x100fe200078e0204 */
[----:B------:R2:W-:Y:S01]  /*9ac0*/  @!P3 ST.E.64 desc[UR36][R14.64], R52 ;  /* 0x000000340e00b985 */ /* 0x0005e2000c101b24 */
[----:B------:R-:W-:Y:S02]  /*9ad0*/  @!P5 LEA.HI R22, R22, R22, RZ, 0x1 ;  /* 0x000000161616d211 */ /* 0x000fe400078f08ff */
[----:B------:R-:W-:Y:S01]  /*9ae0*/  @!P1 IMAD.WIDE R20, R23, 0x4, R4 ;  /* 0x0000000417149825 */ /* 0x000fe200078e0204 */
[----:B------:R3:W-:Y:S01]  /*9af0*/  @!P2 ST.E.64 desc[UR36][R16.64], R56 ;  /* 0x000000381000a985 */ /* 0x0007e2000c101b24 */
[----:B------:R-:W-:-:S02]  /*9b00*/  ISETP.GE.AND P2, PT, R18, UR4, PT ;  /* 0x0000000412007c0c */ /* 0x000fc4000bf46270 */
[----:B------:R-:W-:Y:S01]  /*9b10*/  VIADD R23, R2, 0x78 ;  /* 0x0000007802177836 */ /* 0x000fe20000000000 */
[----:B------:R4:W-:Y:S01]  /*9b20*/  @!P1 ST.E.64 desc[UR36][R20.64], R60 ;  /* 0x0000003c14009985 */ /* 0x0009e2000c101b24 */
[----:B------:R-:W-:Y:S02]  /*9b30*/  ISETP.GE.AND P1, PT, R3, UR4, PT ;  /* 0x0000000403007c0c */ /* 0x000fe4000bf26270 */
[----:B------:R-:W-:Y:S02]  /*9b40*/  @!P6 LEA.HI R24, R24, R24, RZ, 0x1 ;  /* 0x000000181818e211 */ /* 0x000fe400078f08ff */
[----:B------:R-:W-:Y:S02]  /*9b50*/  ISETP.GE.AND P3, PT, R23, UR4, PT ;  /* 0x0000000417007c0c */ /* 0x000fe4000bf66270 */
[----:B-1----:R-:W-:Y:S02]  /*9b60*/  @!P5 LOP3.LUT R11, R22, 0xfffffffe, RZ, 0xc0, !PT ;  /* 0xfffffffe160bd812 */ /* 0x002fe400078ec0ff */
[----:B------:R-:W-:-:S02]  /*9b70*/  @!P0 LEA.HI R0, R0, R0, RZ, 0x1 ;  /* 0x0000000000008211 */ /* 0x000fc400078f08ff */
[----:B0-----:R-:W-:Y:S01]  /*9b80*/  @!P6 LOP3.LUT R13, R24, 0xfffffffe, RZ, 0xc0, !PT ;  /* 0xfffffffe180de812 */ /* 0x001fe200078ec0ff */
[--C-:B------:R-:W-:Y:S01]  /*9b90*/  @!P5 IMAD.WIDE R10, R11, 0x4, R4.reuse ;  /* 0x000000040b0ad825 */ /* 0x100fe200078e0204 */
[----:B--2---:R-:W-:Y:S02]  /*9ba0*/  @!P0 LOP3.LUT R15, R0, 0xfffffffe, RZ, 0xc0, !PT ;  /* 0xfffffffe000f8812 */ /* 0x004fe400078ec0ff */
[----:B------:R-:W-:Y:S01]  /*9bb0*/  @!P1 LEA.HI R3, R3, R3, RZ, 0x1 ;  /* 0x0000000303039211 */ /* 0x000fe200078f08ff */
[--C-:B------:R-:W-:Y:S01]  /*9bc0*/  @!P6 IMAD.WIDE R12, R13, 0x4, R4.reuse ;  /* 0x000000040d0ce825 */ /* 0x100fe200078e0204 */
[----:B------:R-:W-:Y:S01]  /*9bd0*/  @!P2 LEA.HI R18, R18, R18, RZ, 0x1 ;  /* 0x000000121212a211 */ /* 0x000fe200078f08ff */
[----:B------:R0:W-:Y:S01]  /*9be0*/  @!P5 ST.E.64 desc[UR36][R10.64], R64 ;  /* 0x000000400a00d985 */ /* 0x0001e2000c101b24 */
[----:B------:R-:W-:Y:S01]  /*9bf0*/  @!P1 LOP3.LUT R3, R3, 0xfffffffe, RZ, 0xc0, !PT ;  /* 0xfffffffe03039812 */ /* 0x000fe200078ec0ff */
[----:B------:R-:W-:Y:S01]  /*9c00*/  @!P0 IMAD.WIDE R14, R15, 0x4, R4 ;  /* 0x000000040f0e8825 */ /* 0x000fe200078e0204 */
[----:B------:R-:W-:Y:S01]  /*9c10*/  @!P3 LEA.HI R23, R23, R23, RZ, 0x1 ;  /* 0x000000171717b211 */ /* 0x000fe200078f08ff */
[----:B------:R1:W-:Y:S01]  /*9c20*/  @!P6 ST.E.64 desc[UR36][R12.64], R68 ;  /* 0x000000440c00e985 */ /* 0x0003e2000c101b24 */
[----:B------:R-:W-:Y:S01]  /*9c30*/  @!P4 LEA.HI R25, R25, R25, RZ, 0x1 ;  /* 0x000000191919c211 */ /* 0x000fe200078f08ff */
[----:B------:R-:W-:Y:S01]  /*9c40*/  VIADD R0, R2, 0x88 ;  /* 0x0000008802007836 */ /* 0x000fe20000000000 */
[----:B---3--:R-:W-:Y:S01]  /*9c50*/  @!P2 LOP3.LUT R17, R18, 0xfffffffe, RZ, 0xc0, !PT ;  /* 0xfffffffe1211a812 */ /* 0x008fe200078ec0ff */
[----:B------:R2:W-:Y:S01]  /*9c60*/  @!P0 ST.E.64 desc[UR36][R14.64], R72 ;  /* 0x000000480e008985 */ /* 0x0005e2000c101b24 */
[----:B------:R-:W-:Y:S01]  /*9c70*/  @!P3 LOP3.LUT R23, R23, 0xfffffffe, RZ, 0xc0, !PT ;  /* 0xfffffffe1717b812 */ /* 0x000fe200078ec0ff */
[----:B------:R-:W-:Y:S01]  /*9c80*/  VIADD R18, R2, 0x98 ;  /* 0x0000009802127836 */ /* 0x000fe20000000000 */
[----:B----4-:R-:W-:-:S02]  /*9c90*/  @!P4 LOP3.LUT R21, R25, 0xfffffffe, RZ, 0xc0, !PT ;  /* 0xfffffffe1915c812 */ /* 0x010fc400078ec0ff */
[----:B------:R-:W-:Y:S01]  /*9ca0*/  IADD3 R22, R2, 0xa0, RZ ;  /* 0x000000a002167810 */ /* 0x000fe20007ffe0ff */
[----:B0-----:R-:W-:Y:S01]  /*9cb0*/  @!P1 IMAD.WIDE R10, R3, 0x4, R4 ;  /* 0x00000004030a9825 */ /* 0x001fe200078e0204 */
[----:B------:R-:W-:-:S03]  /*9cc0*/  ISETP.GE.AND P0, PT, R0, UR4, PT ;  /* 0x0000000400007c0c */ /* 0x000fc6000bf06270 */
        /* <DEDUP_REMOVED lines=9> */
[----:B------:R-:W-:-:S02]  /*9d60*/  ISETP.GE.AND P3, PT, R22, UR4, PT ;  /* 0x0000000416007c0c */ /* 0x000fc4000bf66270 */
[C---:B--2---:R-:W-:Y:S01]  /*9d70*/  VIADD R14, R2.reuse, 0xa8 ;  /* 0x000000a8020e7836 */ /* 0x044fe20000000000 */
[----:B------:R2:W-:Y:S01]  /*9d80*/  @!P4 ST.E.64 desc[UR36][R20.64], R88 ;  /* 0x000000581400c985 */ /* 0x0005e2000c101b24 */
[----:B0-----:R-:W-:Y:S01]  /*9d90*/  VIADD R11, R2, 0xb8 ;  /* 0x000000b8020b7836 */ /* 0x001fe20000000000 */
[----:B------:R-:W-:Y:S01]  /*9da0*/  @!P0 LEA.HI R0, R0, R0, RZ, 0x1 ;  /* 0x0000000000008211 */ /* 0x000fe200078f08ff */
[----:B------:R-:W-:Y:S01]  /*9db0*/  VIADD R15, R2, 0xb0 ;  /* 0x000000b0020f7836 */ /* 0x000fe20000000000 */
[----:B------:R-:W-:Y:S02]  /*9dc0*/  ISETP.GE.AND P4, PT, R14, UR4, PT ;  /* 0x000000040e007c0c */ /* 0x000fe4000bf86270 */
[----:B------:R-:W-:Y:S02]  /*9dd0*/  ISETP.GE.AND P6, PT, R11, UR4, PT ;  /* 0x000000040b007c0c */ /* 0x000fe4000bfc6270 */
[----:B------:R-:W-:Y:S02]  /*9de0*/  ISETP.GE.AND P5, PT, R15, UR4, PT ;  /* 0x000000040f007c0c */ /* 0x000fe4000bfa6270 */
[----:B------:R-:W-:-:S02]  /*9df0*/  @!P1 LEA.HI R3, R3, R3, RZ, 0x1 ;  /* 0x0000000303039211 */ /* 0x000fc400078f08ff */
[----:B------:R-:W-:Y:S02]  /*9e00*/  @!P2 LEA.HI R18, R18, R18, RZ, 0x1 ;  /* 0x000000121212a211 */ /* 0x000fe400078f08ff */
[----:B------:R-:W-:Y:S02]  /*9e10*/  @!P3 LEA.HI R22, R22, R22, RZ, 0x1 ;  /* 0x000000161616b211 */ /* 0x000fe400078f08ff */
[----:B------:R-:W-:Y:S02]  /*9e20*/  @!P1 LOP3.LUT R3, R3, 0xfffffffe, RZ, 0xc0, !PT ;  /* 0xfffffffe03039812 */ /* 0x000fe400078ec0ff */
[----:B------:R-:W-:Y:S02]  /*9e30*/  @!P4 LEA.HI R14, R14, R14, RZ, 0x1 ;  /* 0x0000000e0e0ec211 */ /* 0x000fe400078f08ff */
[----:B-1----:R-:W-:Y:S02]  /*9e40*/  @!P6 LEA.HI R12, R11, R11, RZ, 0x1 ;  /* 0x0000000b0b0ce211 */ /* 0x002fe400078f08ff */
[----:B------:R-:W-:-:S02]  /*9e50*/  @!P5 LEA.HI R10, R15, R15, RZ, 0x1 ;  /* 0x0000000f0f0ad211 */ /* 0x000fc400078f08ff */
[----:B------:R-:W-:Y:S02]  /*9e60*/  @!P0 LOP3.LUT R11, R0, 0xfffffffe, RZ, 0xc0, !PT ;  /* 0xfffffffe000b8812 */ /* 0x000fe400078ec0ff */
[----:B------:R-:W-:Y:S02]  /*9e70*/  @!P2 LOP3.LUT R15, R18, 0xfffffffe, RZ, 0xc0, !PT ;  /* 0xfffffffe120fa812 */ /* 0x000fe400078ec0ff */
[----:B---3--:R-:W-:Y:S02]  /*9e80*/  @!P3 LOP3.LUT R17, R22, 0xfffffffe, RZ, 0xc0, !PT ;  /* 0xfffffffe1611b812 */ /* 0x008fe400078ec0ff */
[----:B--2---:R-:W-:Y:S01]  /*9e90*/  @!P4 LOP3.LUT R21, R14, 0xfffffffe, RZ, 0xc0, !PT ;  /* 0xfffffffe0e15c812 */ /* 0x004fe200078ec0ff */
        /* <DEDUP_REMOVED lines=16> */
.L_x_5501:
[----:B------:R-:W-:Y:S05]  /*9fa0*/  BSYNC B0 ;  /* 0x0000000000007941 */ /* 0x000fea0003800000 */
.L_x_5500:
[----:B------:R-:W-:Y:S01]  /*9fb0*/  ISETP.GE.AND P0, PT, R8, R7, PT ;  /* 0x000000070800720c */ /* 0x000fe20003f06270 */
[----:B01----:R2:W0:Y:S04]  /*9fc0*/  SHFL.IDX PT, R5, R9, 0x1, 0x1c1f ;  /* 0x003c1f0009057f89 */ /* 0x00342800000e0000 */
[----:B----4-:R2:W4:Y:S08]  /*9fd0*/  SHFL.IDX PT, R4, R6, 0x1, 0x1c1f ;  /* 0x003c1f0006047f89 */ /* 0x01053000000e0000 */
[----:B--2---:R-:W-:Y:S05]  /*9fe0*/  @P0 BRA `(.L_x_5460) ;  /* 0x0000004800540947 */ /* 0x004fea0003800000 */
[C---:B---3--:R-:W-:Y:S01]  /*9ff0*/  IADD3 R0, R2.reuse, 0x8, RZ ;  /* 0x0000000802007810 */ /* 0x048fe20007ffe0ff */
        /* <DEDUP_REMOVED lines=15> */
[----:B0---4-:R-:W-:Y:S01]  /*a0f0*/  @!P2 IMAD.WIDE R6, R2, 0x4, R4 ;  /* 0x000000040206a825 */ /* 0x011fe200078e0204 */
[----:B------:R-:W-:-:S02]  /*a100*/  ISETP.GE.AND P6, PT, R14, UR4, PT ;  /* 0x000000040e007c0c */ /* 0x000fc4000bfc6270 */
[----:B------:R-:W-:Y:S01]  /*a110*/  @!P3 LEA.HI R0, R0, R0, RZ, 0x1 ;  /* 0x000000000000b211 */ /* 0x000fe200078f08ff */
[----:B------:R-:W-:Y:S01]  /*a120*/  VIADD R21, R2, 0x78 ;  /* 0x0000007802157836 */ /* 0x000fe20000000000 */
[----:B------:R0:W-:Y:S01]  /*a130*/  @!P2 ST.E.64 desc[UR36][R6.64], R26 ;  /* 0x0000001a0600a985 */ /* 0x0001e2000c101b24 */
[----:B------:R-:W-:Y:S02]  /*a140*/  @!P0 LEA.HI R3, R3, R3, RZ, 0x1 ;  /* 0x0000000303038211 */ /* 0x000fe400078f08ff */
[----:B------:R-:W-:Y:S01]  /*a150*/  @!P3 LOP3.LUT R9, R0, 0xfffffffe, RZ, 0xc0, !PT ;  /* 0xfffffffe0009b812 */ /* 0x000fe200078ec0ff */
[----:B------:R-:W-:Y:S01]  /*a160*/  VIADD R0, R2, 0x20 ;  /* 0x0000002002007836 */ /* 0x000fe20000000000 */
[----:B------:R-:W-:Y:S02]  /*a170*/  @!P1 LEA.HI R10, R10, R10, RZ, 0x1 ;  /* 0x0000000a0a0a9211 */ /* 0x000fe400078f08ff */
[----:B------:R-:W-:Y:S01]  /*a180*/  @!P0 LOP3.LUT R3, R3, 0xfffffffe, RZ, 0xc0, !PT ;  /* 0xfffffffe03038812 */ /* 0x000fe200078ec0ff */
[----:B------:R-:W-:Y:S01]  /*a190*/  @!P3 IMAD.WIDE R8, R9, 0x4, R4 ;  /* 0x000000040908b825 */ /* 0x000fe200078e0204 */
[----:B------:R-:W-:-:S02]  /*a1a0*/  ISETP.GE.AND P2, PT, R0, UR4, PT ;  /* 0x0000000400007c0c */ /* 0x000fc4000bf46270 */
[----:B------:R-:W-:Y:S02]  /*a1b0*/  @!P4 LEA.HI R12, R12, R12, RZ, 0x1 ;  /* 0x0000000c0c0cc211 */ /* 0x000fe400078f08ff */
[----:B------:R1:W-:Y:S01]  /*a1c0*/  @!P3 ST.E.64 desc[UR36][R8.64], R30 ;  /* 0x0000001e0800b985 */ /* 0x0003e2000c101b24 */
[----:B------:R-:W-:Y:S01]  /*a1d0*/  ISETP.GE.AND P3, PT, R11, UR4, PT ;  /* 0x000000040b007c0c */ /* 0x000fe2000bf66270 */
[----:B0-----:R-:W-:Y:S01]  /*a1e0*/  @!P0 IMAD.WIDE R6, R3, 0x4, R4 ;  /* 0x0000000403068825 */ /* 0x001fe200078e0204 */
[----:B------:R-:W-:Y:S02]  /*a1f0*/  @!P6 LEA.HI R14, R14, R14, RZ, 0x1 ;  /* 0x0000000e0e0ee211 */ /* 0x000fe400078f08ff */
[----:B------:R-:W-:Y:S02]  /*a200*/  IADD3 R16, R2, 0x48, RZ ;  /* 0x0000004802107810 */ /* 0x000fe40007ffe0ff */
[----:B------:R0:W-:Y:S01]  /*a210*/  @!P0 ST.E.64 desc[UR36][R6.64], R34 ;  /* 0x0000002206008985 */ /* 0x0001e2000c101b24 */
[----:B------:R-:W-:-:S02]  /*a220*/  @!P6 LOP3.LUT R17, R14, 0xfffffffe, RZ, 0xc0, !PT ;  /* 0xfffffffe0e11e812 */ /* 0x000fc400078ec0ff */
[----:B------:R-:W-:Y:S02]  /*a230*/  @!P2 LEA.HI R0, R0, R0, RZ, 0x1 ;  /* 0x000000000000a211 */ /* 0x000fe400078f08ff */
[----:B------:R-:W-:Y:S02]  /*a240*/  ISETP.GE.AND P0, PT, R18, UR4, PT ;  /* 0x0000000412007c0c */ /* 0x000fe4000bf06270 */
[----:B-1----:R-:W-:Y:S02]  /*a250*/  @!P1 LOP3.LUT R9, R10, 0xfffffffe, RZ, 0xc0, !PT ;  /* 0xfffffffe0a099812 */ /* 0x002fe400078ec0ff */
[----:B------:R-:W-:Y:S02]  /*a260*/  @!P3 LEA.HI R11, R11, R11, RZ, 0x1 ;  /* 0x0000000b0b0bb211 */ /* 0x000fe400078f08ff */
[----:B------:R-:W-:Y:S01]  /*a270*/  @!P5 LEA.HI R10, R13, R13, RZ, 0x1 ;  /* 0x0000000d0d0ad211 */ /* 0x000fe200078f08ff */
[----:B------:R-:W-:Y:S01]  /*a280*/  @!P1 IMAD.WIDE R8, R9, 0x4, R4 ;  /* 0x0000000409089825 */ /* 0x000fe200078e0204 */
[----:B------:R-:W-:-:S02]  /*a290*/  @!P2 LOP3.LUT R3, R0, 0xfffffffe, RZ, 0xc0, !PT ;  /* 0xfffffffe0003a812 */ /* 0x000fc400078ec0ff */
[----:B------:R-:W-:Y:S01]  /*a2a0*/  @!P3 LOP3.LUT R11, R11, 0xfffffffe, RZ, 0xc0, !PT ;  /* 0xfffffffe0b0bb812 */ /* 0x000fe200078ec0ff */
[----:B------:R-:W-:Y:S01]  /*a2b0*/  VIADD R0, R2, 0x58 ;  /* 0x0000005802007836 */ /* 0x000fe20000000000 */
[----:B------:R-:W-:Y:S01]  /*a2c0*/  @!P4 LOP3.LUT R13, R12, 0xfffffffe, RZ, 0xc0, !PT ;  /* 0xfffffffe0c0dc812 */ /* 0x000fe200078ec0ff */
[----:B------:R1:W-:Y:S01]  /*a2d0*/  @!P1 ST.E.64 desc[UR36][R8.64], R38 ;  /* 0x0000002608009985 */ /* 0x0003e2000c101b24 */
[----:B------:R-:W-:Y:S01]  /*a2e0*/  @!P5 LOP3.LUT R15, R10, 0xfffffffe, RZ, 0xc0, !PT ;  /* 0xfffffffe0a0fd812 */ /* 0x000fe200078ec0ff */
[--C-:B0-----:R-:W-:Y:S01]  /*a2f0*/  @!P2 IMAD.WIDE R6, R3, 0x4, R4.reuse ;  /* 0x000000040306a825 */ /* 0x101fe200078e0204 */
[----:B------:R-:W-:Y:S02]  /*a300*/  ISETP.GE.AND P1, PT, R16, UR4, PT ;  /* 0x0000000410007c0c */ /* 0x000fe4000bf26270 */
[----:B------:R-:W-:Y:S01]  /*a310*/  @!P0 LEA.HI R18, R18, R18, RZ, 0x1 ;  /* 0x0000001212128211 */ /* 0x000fe200078f08ff */
[----:B------:R-:W-:Y:S01]  /*a320*/  VIADD R3, R2, 0x60 ;  /* 0x0000006002037836 */ /* 0x000fe20000000000 */
[----:B------:R0:W-:Y:S01]  /*a330*/  @!P2 ST.E.64 desc[UR36][R6.64], R42 ;  /* 0x0000002a0600a985 */ /* 0x0001e2000c101b24 */
[----:B------:R-:W-:Y:S01]  /*a340*/  ISETP.GE.AND P2, PT, R0, UR4, PT ;  /* 0x0000000400007c0c */ /* 0x000fe2000bf46270 */
[----:B-1----:R-:W-:-:S07]  /*a350*/  @!P3 IMAD.WIDE R8, R11, 0x4, R4 ;  /* 0x000000040b08b825 */ /* 0x002fce00078e0204 */
[----:B------:R-:W-:Y:S01]  /*a360*/  @!P1 LEA.HI R16, R16, R16, RZ, 0x1 ;  /* 0x0000001010109211 */ /* 0x000fe200078f08ff */
[--C-:B------:R-:W-:Y:S01]  /*a370*/  @!P4 IMAD.WIDE R10, R13, 0x4, R4.reuse ;  /* 0x000000040d0ac825 */ /* 0x100fe200078e0204 */
[----:B------:R1:W-:Y:S01]  /*a380*/  @!P3 ST.E.64 desc[UR36][R8.64], R46 ;  /* 0x0000002e0800b985 */ /* 0x0003e2000c101b24 */
[----:B------:R-:W-:Y:S02]  /*a390*/  ISETP.GE.AND P3, PT, R21, UR4, PT ;  /* 0x0000000415007c0c */ /* 0x000fe4000bf66270 */
[--C-:B------:R-:W-:Y:S01]  /*a3a0*/  @!P5 IMAD.WIDE R12, R15, 0x4, R4.reuse ;  /* 0x000000040f0cd825 */ /* 0x100fe200078e0204 */
[----:B------:R-:W-:Y:S01]  /*a3b0*/  @!P4 ST.E.64 desc[UR36][R10.64], R50 ;  /* 0x000000320a00c985 */ /* 0x000fe2000c101b24 */
[----:B------:R-:W-:Y:S02]  /*a3c0*/  ISETP.GE.AND P4, PT, R20, UR4, PT ;  /* 0x0000000414007c0c */ /* 0x000fe4000bf86270 */
[--C-:B------:R-:W-:Y:S01]  /*a3d0*/  @!P6 IMAD.WIDE R14, R17, 0x4, R4.reuse ;  /* 0x00000004110ee825 */ /* 0x100fe200078e0204 */
[----:B------:R-:W-:Y:S01]  /*a3e0*/  IADD3 R17, R2, 0x68, RZ ;  /* 0x0000006802117810 */ /* 0x000fe20007ffe0ff */
[----:B------:R2:W-:Y:S01]  /*a3f0*/  @!P5 ST.E.64 desc[UR36][R12.64], R54 ;  /* 0x000000360c00d985 */ /* 0x0005e2000c101b24 */
[----:B0-----:R-:W-:Y:S01]  /*a400*/  @!P1 LOP3.LUT R7, R16, 0xfffffffe, RZ, 0xc0, !PT ;  /* 0xfffffffe10079812 */ /* 0x001fe200078ec0ff */
[----:B------:R-:W-:Y:S01]  /*a410*/  VIADD R16, R2, 0x80 ;  /* 0x0000008002107836 */ /* 0x000fe20000000000 */
[----:B------:R-:W-:Y:S01]  /*a420*/  ISETP.GE.AND P5, PT, R17, UR4, PT ;  /* 0x0000000411007c0c */ /* 0x000fe2000bfa6270 */
[----:B------:R0:W-:Y:S01]  /*a430*/  @!P6 ST.E.64 desc[UR36][R14.64], R58 ;  /* 0x0000003a0e00e985 */ /* 0x0001e2000c101b24 */
[----:B------:R-:W-:Y:S01]  /*a440*/  ISETP.GE.AND P6, PT, R3, UR4, PT ;  /* 0x0000000403007c0c */ /* 0x000fe2000bfc6270 */
[----:B------:R-:W-:Y:S01]  /*a450*/  @!P1 IMAD.WIDE R6, R7, 0x4, R4 ;  /* 0x0000000407069825 */ /* 0x000fe200078e0204 */
[----:B-1----:R-:W-:-:S02]  /*a460*/  @!P0 LOP3.LUT R9, R18, 0xfffffffe, RZ, 0xc0, !PT ;  /* 0xfffffffe12098812 */ /* 0x002fc400078ec0ff */
[----:B------:R-:W-:Y:S02]  /*a470*/  @!P2 LEA.HI R0, R0, R0, RZ, 0x1 ;  /* 0x000000000000a211 */ /* 0x000fe400078f08ff */
[----:B------:R-:W-:Y:S01]  /*a480*/  @!P4 LEA.HI R20, R20, R20, RZ, 0x1 ;  /* 0x000000141414c211 */ /* 0x000fe200078f08ff */
[--C-:B------:R-:W-:Y:S01]  /*a490*/  @!P0 IMAD.WIDE R8, R9, 0x4, R4.reuse ;  /* 0x0000000409088825 */ /* 0x100fe200078e0204 */
[----:B------:R-:W-:Y:S01]  /*a4a0*/  @!P3 LEA.HI R21, R21, R21, RZ, 0x1 ;  /* 0x000000151515b211 */ /* 0x000fe200078f08ff */
[----:B------:R1:W-:Y:S01]  /*a4b0*/  @!P1 ST.E.64 desc[UR36][R6.64], R62 ;  /* 0x0000003e06009985 */ /* 0x0003e2000c101b24 */
[----:B--2---:R-:W-:Y:S02]  /*a4c0*/  @!P4 LOP3.LUT R13, R20, 0xfffffffe, RZ, 0xc0, !PT ;  /* 0xfffffffe140dc812 */ /* 0x004fe400078ec0ff */
[----:B------:R-:W-:Y:S01]  /*a4d0*/  @!P5 LEA.HI R17, R17, R17, RZ, 0x1 ;  /* 0x000000111111d211 */ /* 0x000fe200078f08ff */
[----:B------:R2:W-:Y:S01]  /*a4e0*/  @!P0 ST.E.64 desc[UR36][R8.64], R66 ;  /* 0x0000004208008985 */ /* 0x0005e2000c101b24 */
[----:B------:R-:W-:Y:S01]  /*a4f0*/  @!P6 LEA.HI R10, R3, R3, RZ, 0x1 ;  /* 0x00000003030ae211 */ /* 0x000fe200078f08ff */
[----:B------:R-:W-:Y:S01]  /*a500*/  @!P4 IMAD.WIDE R12, R13, 0x4, R4 ;  /* 0x000000040d0cc825 */ /* 0x000fe200078e0204 */
[----:B------:R-:W-:-:S02]  /*a510*/  @!P2 LOP3.LUT R3, R0, 0xfffffffe, RZ, 0xc0, !PT ;  /* 0xfffffffe0003a812 */ /* 0x000fc400078ec0ff */
[----:B------:R-:W-:Y:S01]  /*a520*/  @!P6 LOP3.LUT R11, R10, 0xfffffffe, RZ, 0xc0, !PT ;  /* 0xfffffffe0a0be812 */ /* 0x000fe200078ec0ff */
[C---:B------:R-:W-:Y:S01]  /*a530*/  VIADD R0, R2.reuse, 0x90 ;  /* 0x0000009002007836 */ /* 0x040fe20000000000 */
[----:B------:R-:W-:Y:S02]  /*a540*/  @!P5 LOP3.LUT R17, R17, 0xfffffffe, RZ, 0xc0, !PT ;  /* 0xfffffffe1111d812 */ /* 0x000fe400078ec0ff */
[----:B0-----:R-:W-:Y:S01]  /*a550*/  @!P3 LOP3.LUT R15, R21, 0xfffffffe, RZ, 0xc0, !PT ;  /* 0xfffffffe150fb812 */ /* 0x001fe200078ec0ff */
[--C-:B-1----:R-:W-:Y:S01]  /*a560*/  @!P2 IMAD.WIDE R6, R3, 0x4, R4.reuse ;  /* 0x000000040306a825 */ /* 0x102fe200078e0204 */
[----:B------:R-:W-:Y:S02]  /*a570*/  IADD3 R18, R2, 0x88, RZ ;  /* 0x0000008802127810 */ /* 0x000fe40007ffe0ff */
[----:B------:R-:W-:Y:S01]  /*a580*/  ISETP.GE.AND P0, PT, R16, UR4, PT ;  /* 0x0000000410007c0c */ /* 0x000fe2000bf06270 */
[--C-:B--2---:R-:W-:Y:S01]  /*a590*/  @!P6 IMAD.WIDE R8, R11, 0x4, R4.reuse ;  /* 0x000000040b08e825 */ /* 0x104fe200078e0204 */
[----:B------:R-:W-:Y:S01]  /*a5a0*/  ISETP.GE.AND P1, PT, R18, UR4, PT ;  /* 0x0000000412007c0c */ /* 0x000fe2000bf26270 */
[----:B------:R0:W-:Y:S01]  /*a5b0*/  @!P2 ST.E.64 desc[UR36][R6.64], R70 ;  /* 0x000000460600a985 */ /* 0x0001e2000c101b24 */
[----:B------:R-:W-:Y:S01]  /*a5c0*/  IADD3 R20, R2, 0xa8, RZ ;  /* 0x000000a802147810 */ /* 0x000fe20007ffe0ff */
[--C-:B------:R-:W-:Y:S01]  /*a5d0*/  @!P5 IMAD.WIDE R10, R17, 0x4, R4.reuse ;  /* 0x00000004110ad825 */ /* 0x100fe200078e0204 */
[----:B------:R-:W-:Y:S01]  /*a5e0*/  ISETP.GE.AND P2, PT, R0, UR4, PT ;  /* 0x0000000400007c0c */ /* 0x000fe2000bf46270 */
[----:B------:R1:W-:Y:S02]  /*a5f0*/  @!P6 ST.E.64 desc[UR36][R8.64], R74 ;  /* 0x0000004a0800e985 */ /* 0x0003e4000c101b24 */
[----:B------:R-:W-:-:S02]  /*a600*/  @!P3 IMAD.WIDE R14, R15, 0x4, R4 ;  /* 0x000000040f0eb825 */ /* 0x000fc400078e0204 */
[----:B------:R2:W-:Y:S01]  /*a610*/  @!P5 ST.E.64 desc[UR36][R10.64], R78 ;  /* 0x0000004e0a00d985 */ /* 0x0005e2000c101b24 */
[----:B------:R-:W-:Y:S01]  /*a620*/  ISETP.GE.AND P5, PT, R20, UR4, PT ;  /* 0x0000000414007c0c */ /* 0x000fe2000bfa6270 */
[----:B------:R-:W-:Y:S01]  /*a630*/  VIADD R3, R2, 0x98 ;  /* 0x0000009802037836 */ /* 0x000fe20000000000 */
[----:B------:R-:W-:Y:S01]  /*a640*/  @!P0 LEA.HI R16, R16, R16, RZ, 0x1 ;  /* 0x0000001010108211 */ /* 0x000fe200078f08ff */
[C---:B------:R-:W-:Y:S01]  /*a650*/  VIADD R17, R2.reuse, 0xa0 ;  /* 0x000000a002117836 */ /* 0x040fe20000000000 */
[----:B------:R3:W-:Y:S01]  /*a660*/  @!P4 ST.E.64 desc[UR36][R12.64], R82 ;  /* 0x000000520c00c985 */ /* 0x0007e2000c101b24 */
[----:B------:R-:W-:Y:S01]  /*a670*/  VIADD R21, R2, 0xb0 ;  /* 0x000000b002157836 */ /* 0x000fe20000000000 */
[----:B------:R-:W-:Y:S01]  /*a680*/  @!P1 LEA.HI R18, R18, R18, RZ, 0x1 ;  /* 0x0000001212129211 */ /* 0x000fe200078f08ff */
[----:B------:R-:W-:Y:S01]  /*a690*/  VIADD R2, R2, 0xb8 ;  /* 0x000000b802027836 */ /* 0x000fe20000000000 */
[----:B------:R4:W-:Y:S01]  /*a6a0*/  @!P3 ST.E.64 desc[UR36][R14.64], R86 ;  /* 0x000000560e00b985 */ /* 0x0009e2000c101b24 */
[----:B------:R-:W-:-:S02]  /*a6b0*/  ISETP.GE.AND P3, PT, R3, UR4, PT ;  /* 0x0000000403007c0c */ /* 0x000fc4000bf66270 */
[----:B------:R-:W-:Y:S02]  /*a6c0*/  ISETP.GE.AND P4, PT, R17, UR4, PT ;  /* 0x0000000411007c0c */ /* 0x000fe4000bf86270 */
[----:B------:R-:W-:Y:S02]  /*a6d0*/  ISETP.GE.AND P6, PT, R21, UR4, PT ;  /* 0x0000000415007c0c */ /* 0x000fe4000bfc6270 */
[----:B0-----:R-:W-:Y:S02]  /*a6e0*/  @!P0 LOP3.LUT R7, R16, 0xfffffffe, RZ, 0xc0, !PT ;  /* 0xfffffffe10078812 */ /* 0x001fe400078ec0ff */
[----:B-1----:R-:W-:Y:S02]  /*a6f0*/  @!P1 LOP3.LUT R9, R18, 0xfffffffe, RZ, 0xc0, !PT ;  /* 0xfffffffe12099812 */ /* 0x002fe400078ec0ff */
[----:B------:R-:W-:Y:S01]  /*a700*/  @!P2 LEA.HI R0, R0, R0, RZ, 0x1 ;  /* 0x000000000000a211 */ /* 0x000fe200078f08ff */
[----:B------:R-:W-:Y:S01]  /*a710*/  @!P0 IMAD.WIDE R6, R7, 0x4, R4 ;  /* 0x0000000407068825 */ /* 0x000fe200078e0204 */
[----:B------:R-:W-:-:S02]  /*a720*/  @!P5 LEA.HI R20, R20, R20, RZ, 0x1 ;  /* 0x000000141414d211 */ /* 0x000fc400078f08ff */
[----:B--2---:R-:W-:Y:S01]  /*a730*/  @!P3 LEA.HI R10, R3, R3, RZ, 0x1 ;  /* 0x00000003030ab211 */ /* 0x004fe200078f08ff */
[----:B------:R-:W-:Y:S01]  /*a740*/  @!P1 IMAD.WIDE R8, R9, 0x4, R4 ;  /* 0x0000000409089825 */ /* 0x000fe200078e0204 */
[----:B------:R-:W-:Y:S01]  /*a750*/  @!P4 LEA.HI R17, R17, R17, RZ, 0x1 ;  /* 0x000000111111c211 */ /* 0x000fe200078f08ff */
[----:B------:R0:W-:Y:S01]  /*a760*/  @!P0 ST.E.64 desc[UR36][R6.64], R90 ;  /* 0x0000005a06008985 */ /* 0x0001e2000c101b24 */
[----:B------:R-:W-:Y:S02]  /*a770*/  @!P6 LEA.HI R21, R21, R21, RZ, 0x1 ;  /* 0x000000151515e211 */ /* 0x000fe400078f08ff */
[----:B------:R-:W-:Y:S01]  /*a780*/  @!P2 LOP3.LUT R3, R0, 0xfffffffe, RZ, 0xc0, !PT ;  /* 0xfffffffe0003a812 */ /* 0x000fe200078ec0ff */
[----:B------:R1:W-:Y:S01]  /*a790*/  @!P1 ST.E.64 desc[UR36][R8.64], R94 ;  /* 0x0000005e08009985 */ /* 0x0003e2000c101b24 */
[----:B------:R-:W-:Y:S02]  /*a7a0*/  @!P3 LOP3.LUT R11, R10, 0xfffffffe, RZ, 0xc0, !PT ;  /* 0xfffffffe0a0bb812 */ /* 0x000fe400078ec0ff */
[----:B------:R-:W-:-:S02]  /*a7b0*/  @!P4 LOP3.LUT R17, R17, 0xfffffffe, RZ, 0xc0, !PT ;  /* 0xfffffffe1111c812 */ /* 0x000fc400078ec0ff */
        /* <DEDUP_REMOVED lines=19> */
.L_x_5499:
[----:B------:R-:W0:Y:S02]  /*a8f0*/  S2R R0, SR_TID.X ;  /* 0x0000000000007919 */ /* 0x000e240000002100 */
[----:B0-----:R-:W-:-:S05]  /*a900*/  VIADD R2, R0, 0xffffff80 ;  /* 0xffffff8000027836 */ /* 0x001fca0000000000 */
[----:B------:R-:W-:-:S13]  /*a910*/  ISETP.GT.AND P0, PT, R2, 0x7f, PT ;  /* 0x0000007f0200780c */ /* 0x000fda0003f04270 */
[----:B------:R-:W-:Y:S05]  /*a920*/  @P0 BRA `(.L_x_5460) ;  /* 0x0000004000040947 */ /* 0x000fea0003800000 */
[----:B------:R-:W0:Y:S01]  /*a930*/  S2R R3, SR_CTAID.X ;  /* 0x0000000000037919 */ /* 0x000e220000002500 */
[----:B------:R-:W1:Y:S01]  /*a940*/  LDC R6, c[0x0][0xbe8] ;  /* 0x0002fa00ff067b82 */ /* 0x000e620000000800 */
[----:B------:R-:W-:Y:S01]  /*a950*/  ULDC UR4, c[0x0][0xa88] ;  /* 0x0002a20000047ab9 */ /* 0x000fe20000000800 */
[----:B0-----:R-:W-:Y:S01]  /*a960*/  LEA R0, R3, R0, 0x7 ;  /* 0x0000000003007211 */ /* 0x001fe200078e38ff */
[----:B-1----:R-:W-:-:S04]  /*a970*/  IMAD R3, R6, UR4, RZ ;  /* 0x0000000406037c24 */ /* 0x002fc8000f8e02ff */
[----:B------:R-:W-:-:S05]  /*a980*/  VIADD R0, R0, 0xffffff80 ;  /* 0xffffff8000007836 */ /* 0x000fca0000000000 */
[----:B------:R-:W-:-:S13]  /*a990*/  ISETP.GE.AND P0, PT, R0, R3, PT ;  /* 0x000000030000720c */ /* 0x000fda0003f06270 */
[----:B------:R-:W-:Y:S05]  /*a9a0*/  @P0 BRA `(.L_x_5460) ;  /* 0x0000003c00e40947 */ /* 0x000fea0003800000 */
[----:B------:R-:W-:Y:S01]  /*a9b0*/  ISETP.NE.AND P0, PT, R6, 0x1, PT ;  /* 0x000000010600780c */ /* 0x000fe20003f05270 */
[----:B------:R-:W0:Y:S01]  /*a9c0*/  S2UR UR7, SR_CTAID.Z ;  /* 0x00000000000779c3 */ /* 0x000e220000002700 */
[----:B------:R-:W-:Y:S01]  /*a9d0*/  R2UR UR11, R19 ;  /* 0x00000000130b72ca */ /* 0x000fe200000e0000 */
[----:B------:R-:W-:Y:S01]  /*a9e0*/  ULDC.64 UR8, c[0x0][0xbd0] ;  /* 0x0002f40000087ab9 */ /* 0x000fe20000000a00 */
[----:B------:R-:W-:-:S05]  /*a9f0*/  IMAD.MOV.U32 R5, RZ, RZ, R0 ;  /* 0x000000ffff057224 */ /* 0x000fca00078e0000 */
        /* <DEDUP_REMOVED lines=44> */
.L_x_5458:
        /* <DEDUP_REMOVED lines=18> */
.L_x_5502:
[----:B------:R-:W-:Y:S01]  /*ade0*/  ULDC UR44, c[0x0][0xc50] ;  /* 0x00031400002c7ab9 */ /* 0x000fe20000000800 */
[----:B------:R-:W-:Y:S01]  /*adf0*/  UMOV UR41, UR6 ;  /* 0x0000000600297c82 */ /* 0x000fe20008000000 */
[----:B------:R-:W-:-:S11]  /*ae00*/  UISETP.NE.AND UP0, UPT, UR44, 0x1, UPT ;  /* 0x000000012c00788c */ /* 0x000fd6000bf05270 */
[----:B------:R-:W-:Y:S01]  /*ae10*/  @UP0 ULDC UR4, c[0x0][0xc54] ;  /* 0x0003150000040ab9 */ /* 0x000fe20000000800 */
[----:B------:R-:W-:Y:S01]  /*ae20*/  @UP0 ULDC UR7, c[0x0][0xc58] ;  /* 0x0003160000070ab9 */ /* 0x000fe20000000800 */
[----:B------:R-:W-:-:S04]  /*ae30*/  UIMAD.WIDE.U32 UR4, UR6, UR4, URZ ;  /* 0x00000004060472a5 */ /* 0x000fc8000f8e003f */
[----:B------:R-:W-:-:S12]  /*ae40*/  @UP0 USHF.R.U32.HI UR41, URZ, UR7, UR5 ;  /* 0x000000073f290299 */ /* 0x000fd80008011605 */
.L_x_5503:
[----:B------:R-:W-:Y:S01]  /*ae50*/  ISETP.GE.AND P0, PT, R26, RZ, PT ;  /* 0x000000ff1a00720c */ /* 0x000fe20003f06270 */
[----:B------:R-:W-:Y:S01]  /*ae60*/  UIADD3 UR4, -UR41, URZ, URZ ;  /* 0x0000003f29047290 */ /* 0x000fe2000fffe13f */
[----:B------:R-:W-:Y:S01]  /*ae70*/  IMAD.MOV.U32 R28, RZ, RZ, 0x1 ;  /* 0x00000001ff1c7424 */ /* 0x000fe200078e00ff */
[----:B------:R-:W-:Y:S01]  /*ae80*/  MOV R0, RZ ;  /* 0x000000ff00007202 */ /* 0x000fe20000000f00 */
[----:B------:R-:W-:Y:S01]  /*ae90*/  IMAD.MOV.U32 R6, RZ, RZ, 0x1 ;  /* 0x00000001ff067424 */ /* 0x000fe200078e00ff */
[----:B------:R-:W-:-:S08]  /*aea0*/  UIMAD UR44, UR44, UR4, UR6 ;  /* 0x000000042c2c72a4 */ /* 0x000fd0000f8e0206 */
[----:B------:R-:W-:Y:S05]  /*aeb0*/  @!P0 BRA `(.L_x_5504) ;  /* 0x0000003400d88947 */ /* 0x000fea0003800000 */
[----:B------:R-:W0:Y:S01]  /*aec0*/  LDC.64 R2, c[0x0][0xa28] ;  /* 0x00028a00ff027b82 */ /* 0x000e220000000a00 */
[----:B------:R-:W-:Y:S01]  /*aed0*/  ULDC UR4, c[0x0][0x448] ;  /* 0x0001120000047ab9 */ /* 0x000fe20000000800 */
[----:B------:R-:W-:Y:S01]  /*aee0*/  ULDC UR7, c[0x0][0x2f0] ;  /* 0x0000bc0000077ab9 */ /* 0x000fe20000000800 */
[----:B------:R-:W-:-:S05]  /*aef0*/  IMAD.MOV.U32 R22, RZ, RZ, RZ ;  /* 0x000000ffff167224 */ /* 0x000fca00078e00ff */
[----:B------:R-:W1:Y:S01]  /*af00*/  S2UR UR48, SR_CTAID.X ;  /* 0x00000000003079c3 */ /* 0x000e620000002500 */
[----:B------:R-:W-:Y:S01]  /*af10*/  UISETP.NE.AND UP1, UPT, UR4, 0x1, UPT ;  /* 0x000000010400788c */ /* 0x000fe2000bf25270 */
[----:B------:R-:W-:Y:S02]  /*af20*/  ULDC UR8, c[0x0][0x288] ;  /* 0x0000a20000087ab9 */ /* 0x000fe40000000800 */
[----:B------:R-:W-:Y:S02]  /*af30*/  ULDC.64 UR4, c[0x0][0x418] ;  /* 0x0001060000047ab9 */ /* 0x000fe40000000a00 */
[----:B------:R-:W-:-:S03]  /*af40*/  UISETP.NE.U32.AND UP0, UPT, UR4, URZ, UPT ;  /* 0x0000003f0400728c */ /* 0x000fc6000bf05070 */
[----:B------:R-:W-:Y:S01]  /*af50*/  ULDC UR4, c[0x0][0x424] ;  /* 0x0001090000047ab9 */ /* 0x000fe20000000800 */
[----:B------:R-:W-:-:S03]  /*af60*/  UISETP.NE.AND.EX UP0, UPT, UR5, URZ, UPT, UP0 ;  /* 0x0000003f0500728c */ /* 0x000fc6000bf05300 */
[----:B------:R-:W-:Y:S01]  /*af70*/  @UP1 ULDC UR5, c[0x0][0x44c] ;  /* 0x0001130000051ab9 */ /* 0x000fe20000000800 */
[----:B0-----:R-:W-:Y:S01]  /*af80*/  ISETP.NE.U32.AND P0, PT, R2, RZ, PT ;  /* 0x000000ff0200720c */ /* 0x001fe20003f05070 */
[----:B------:R-:W-:-:S03]  /*af90*/  USEL UR42, UR4, 0x1, UP0 ;  /* 0x00000001042a7887 */ /* 0x000fc60008000000 */
[----:B------:R-:W-:Y:S01]  /*afa0*/  ISETP.NE.AND.EX P0, PT, R3, RZ, PT, P0 ;  /* 0x000000ff0300720c */ /* 0x000fe20003f05300 */
[----:B-1----:R-:W-:Y:S02]  /*afb0*/  ULEA UR6, UR48, 0x7f, 0x7 ;  /* 0x0000007f30067891 */ /* 0x002fe4000f8e383f */
[----:B------:R-:W-:Y:S02]  /*afc0*/  UIMAD UR42, UR42, UR7, URZ ;  /* 0x000000072a2a72a4 */ /* 0x000fe4000f8e023f */
[----:B------:R-:W-:Y:S01]  /*afd0*/  UIMAD.WIDE.U32 UR4, UR6, UR5, URZ ;  /* 0x00000005060472a5 */ /* 0x000fe2000f8e003f */
[----:B------:R-:W-:-:S03]  /*afe0*/  @UP1 ULDC UR7, c[0x0][0x450] ;  /* 0x0001140000071ab9 */ /* 0x000fc60000000800 */
[----:B------:R-:W-:-:S04]  /*aff0*/  @UP1 USHF.R.U32.HI UR6, URZ, UR7, UR5 ;  /* 0x000000073f061299 */ /* 0x000fc80008011605 */
[----:B------:R-:W0:Y:S01]  /*b000*/  @P0 LDC.64 R2, c[0x0][0xa28] ;  /* 0x00028a00ff020b82 */ /* 0x000e220000000a00 */
[----:B------:R-:W-:Y:S02]  /*b010*/  UIADD3 UR5, UR42, 0x60, -UR8 ;  /* 0x000000602a057890 */ /* 0x000fe4000fffe808 */
[----:B------:R-:W-:Y:S02]  /*b020*/  UIADD3 UR4, UR42, 0x5f, URZ ;  /* 0x0000005f2a047890 */ /* 0x000fe4000fffe03f */
[----:B------:R-:W-:Y:S02]  /*b030*/  UIADD3 UR6, UR5, UR6, URZ ;  /* 0x0000000605067290 */ /* 0x000fe4000fffe03f */
[----:B------:R-:W-:Y:S02]  /*b040*/  UIMAD.WIDE UR4, UR4, 0x2aaaaaab, URZ ;  /* 0x2aaaaaab040478a5 */ /* 0x000fe4000f8e023f */
[----:B------:R-:W-:Y:S02]  /*b050*/  UIMAD.WIDE UR6, UR6, 0x2aaaaaab, URZ ;  /* 0x2aaaaaab060678a5 */ /* 0x000fe4000f8e023f */
[----:B------:R-:W-:-:S02]  /*b060*/  USHF.R.U32.HI UR43, URZ, 0x1f, UR5 ;  /* 0x0000001f3f2b7899 */ /* 0x000fc40008011605 */
[----:B------:R-:W-:Y:S02]  /*b070*/  USHF.R.U32.HI UR45, URZ, 0x1f, UR7 ;  /* 0x0000001f3f2d7899 */ /* 0x000fe40008011607 */
[----:B------:R-:W-:Y:S02]  /*b080*/  ULEA.HI.SX32 UR43, UR5, UR43, 0x1c ;  /* 0x0000002b052b7291 */ /* 0x000fe4000f8fe23f */
[----:B------:R-:W-:-:S04]  /*b090*/  ULEA.HI.SX32 UR45, UR7, UR45, 0x1c ;  /* 0x0000002d072d7291 */ /* 0x000fc8000f8fe23f */
[----:B------:R-:W-:Y:S02]  /*b0a0*/  UISETP.LT.AND UP0, UPT, UR43, UR45, UPT ;  /* 0x0000002d2b00728c */ /* 0x000fe4000bf01270 */
[----:B------:R-:W-:Y:S01]  /*b0b0*/  UP2UR UR49, UPR, URZ, 0x2 ;  /* 0x000000023f317883 */ /* 0x000fe20008000000 */
[----:B0-----:R-:W-:Y:S01]  /*b0c0*/  @P0 IMAD.WIDE R2, R26, 0x4, R2 ;  /* 0x000000041a020825 */ /* 0x001fe200078e0202 */
[----:B------:R-:W-:-:S04]  /*b0d0*/  USEL UR11, UR43, UR45, UP0 ;  /* 0x0000002d2b0b7287 */ /* 0x000fc80008000000 */
[----:B------:R-:W-:Y:S01]  /*b0e0*/  UISETP.GE.AND UP1, UPT, UR11, 0x1, UPT ;  /* 0x000000010b00788c */ /* 0x000fe2000bf26270 */
[----:B------:R0:W5:Y:S01]  /*b0f0*/  @P0 LDG.E R22, desc[UR36][R2.64] ;  /* 0x0000002402160981 */ /* 0x000162000c1e1900 */
[----:B------:R-:W-:Y:S02]  /*b100*/  USHF.R.U32.HI UR9, URZ, 0x10, UR44 ;  /* 0x000000103f097899 */ /* 0x000fe4000801162c */
[----:B------:R-:W-:Y:S02]  /*b110*/  ULOP3.LUT UR44, UR44, 0xffff, URZ, 0xc0, !UPT ;  /* 0x0000ffff2c2c7892 */ /* 0x000fe4000f8ec03f */
[----:B------:R-:W-:Y:S01]  /*b120*/  PLOP3.LUT P0, PT, PT, PT, UP1, 0x80, 0x0 ;  /* 0x000000000000781c */ /* 0x000fe20003f0f018 */
[----:B------:R-:W-:Y:S01]  /*b130*/  UISETP.NE.AND UP0, UPT, UR9, URZ, UPT ;  /* 0x0000003f0900728c */ /* 0x000fe2000bf05270 */
[----:B------:R-:W-:-:S10]  /*b140*/  UMOV UR40, URZ ;  /* 0x0000003f00287c82 */ /* 0x000fd40008000000 */
[----:B------:R-:W-:Y:S01]  /*b150*/  @!UP0 ULDC UR9, c[0x0][0x9f0] ;  /* 0x00027c0000098ab9 */ /* 0x000fe20000000800 */
        /* <DEDUP_REMOVED lines=31> */
.L_x_5505:
[----:B------:R-:W-:Y:S02]  /*b350*/  UIMAD UR50, UR44, UR40, URZ ;  /* 0x000000282c3272a4 */ /* 0x000fe4000f8e023f */
[----:B------:R-:W-:Y:S01]  /*b360*/  IMAD.U32 R0, RZ, RZ, UR40 ;  /* 0x00000028ff007e24 */ /* 0x000fe2000f8e00ff */
[----:B------:R-:W-:-:S03]  /*b370*/  MOV R6, 0x1 ;  /* 0x0000000100067802 */ /* 0x000fc60000000f00 */
        /* <DEDUP_REMOVED lines=28> */
.L_x_5506:
        /* <DEDUP_REMOVED lines=13> */
[----:B------:R-:W-:Y:S01]  /*b610*/  MOV R8, 0x70 ;  /* 0x0000007000087802 */ /* 0x000fe20000000f00 */
[----:B------:R-:W-:-:S02]  /*b620*/  IMAD.U32 R10, RZ, RZ, UR4 ;  /* 0x00000004ff0a7e24 */ /* 0x000fc4000f8e00ff */
[----:B------:R-:W-:Y:S02]  /*b630*/  IMAD.U32 R11, RZ, RZ, UR5 ;  /* 0x00000005ff0b7e24 */ /* 0x000fe4000f8e00ff */
[----:B------:R-:W-:Y:S02]  /*b640*/  IMAD.MOV.U32 R12, RZ, RZ, 0x1 ;  /* 0x00000001ff0c7424 */ /* 0x000fe400078e00ff */
[----:B0-----:R-:W-:-:S07]  /*b650*/  IMAD.MOV.U32 R13, RZ, RZ, RZ ;  /* 0x000000ffff0d7224 */ /* 0x001fce00078e00ff */
[----:B------:R-:W-:-:S07]  /*b660*/  LEPC R20, `(.L_x_5508) ;  /* 0x000000001014794e */ /* 0x000fce0000000000 */
[----:B-1---5:R-:W-:Y:S05]  /*b670*/  CALL.ABS.NOINC R2 ;  /* 0x0000000002007343 */ /* 0x022fea0003c00000 */
.L_x_5508:
[----:B------:R0:W1:Y:S01]  /*b680*/  LDC.64 R2, c[0x4][R16] ;  /* 0x0100000010027b82 */ /* 0x0000620000000a00 */
[----:B------:R-:W-:Y:S01]  /*b690*/  ULDC.64 UR4, c[0x4][0x138] ;  /* 0x01004e0000047ab9 */ /* 0x000fe20000000a00 */
[----:B------:R-:W-:Y:S01]  /*b6a0*/  ULDC.64 UR6, c[0x4][0x140] ;  /* 0x0100500000067ab9 */ /* 0x000fe20000000a00 */
[----:B------:R-:W-:Y:S01]  /*b6b0*/  IMAD.U32 R4, RZ, RZ, UR4 ;  /* 0x00000004ff047e24 */ /* 0x000fe2000f8e00ff */
[----:B------:R-:W-:Y:S01]  /*b6c0*/  MOV R5, UR5 ;  /* 0x0000000500057c02 */ /* 0x000fe20008000f00 */
        /* <DEDUP_REMOVED lines=10> */
.L_x_5507:
        /* <DEDUP_REMOVED lines=21> */
[----:B------:R-:W-:Y:S02]  /*b8c0*/  @P1 LOP3.LUT R16, R16, 0x20, RZ, 0xfc, !PT ;  /* 0x0000002010101812 */ /* 0x000fe400078efcff */
[----:B------:R-:W-:Y:S02]  /*b8d0*/  ISETP.GT.U32.OR P0, PT, R37, 0x5f, P0 ;  /* 0x0000005f2500780c */ /* 0x000fe40000704470 */
[----:B------:R-:W-:-:S03]  /*b8e0*/  MOV R9, R10 ;  /* 0x0000000a00097202 */ /* 0x000fc60000000f00 */
        /* <DEDUP_REMOVED lines=19> */
[----:B-1----:R-:W-:-:S04]  /*ba20*/  SHF.L.U32 R4, R25, 0x3, RZ ;  /* 0x0000000319047819 */ /* 0x002fc800000006ff */
        /* <DEDUP_REMOVED lines=12> */
.L_x_5551:
        /* <DEDUP_REMOVED lines=16> */
.L_x_5510:
[----:B------:R-:W-:Y:S01]  /*bbf0*/  SHF.R.S32.HI R6, RZ, 0x1f, R10 ;  /* 0x0000001fff067819 */ /* 0x000fe2000001140a */
[----:B------:R-:W-:Y:S01]  /*bc00*/  ULDC.64 UR4, c[0x0][0x328] ;  /* 0x0000ca0000047ab9 */ /* 0x000fe20000000a00 */
[----:B------:R-:W-:-:S03]  /*bc10*/  R2UR UR6, R35 ;  /* 0x00000000230672ca */ /* 0x000fc600000e0000 */
[----:B------:R-:W-:-:S04]  /*bc20*/  IMAD R3, R6, UR4, RZ ;  /* 0x0000000406037c24 */ /* 0x000fc8000f8e02ff */
        /* <DEDUP_REMOVED lines=22> */
.L_x_5552:
        /* <DEDUP_REMOVED lines=26> */
[----:B------:R-:W-:Y:S01]  /*bf30*/  IADD3 R7, R3, UR4, RZ ;  /* 0x0000000403077c10 */ /* 0x000fe2000fffe0ff */
[----:B------:R-:W-:Y:S01]  /*bf40*/  UMOV UR4, 0xffffffff ;  /* 0xffffffff00047882 */ /* 0x000fe20000000000 */
[----:B------:R-:W-:Y:S02]  /*bf50*/  LOP3.LUT R3, R4, 0x1c0, RZ, 0xc0, !PT ;  /* 0x000001c004037812 */ /* 0x000fe400078ec0ff */
[----:B------:R-:W-:Y:S02]  /*bf60*/  LEA.HI.X R7, R2, UR7, R7, 0x1, P0 ;  /* 0x0000000702077c11 */ /* 0x000fe400080f0c07 */
[----:B------:R-:W-:Y:S02]  /*bf70*/  LOP3.LUT R4, R3, 0x38, R4, 0xf8, !PT ;  /* 0x0000003803047812 */ /* 0x000fe400078ef804 */
[----:B------:R-:W-:-:S02]  /*bf80*/  ISETP.GE.AND P0, PT, R6, 0x1, PT ;  /* 0x000000010600780c */ /* 0x000fc40003f06270 */
[----:B------:R-:W-:-:S04]  /*bf90*/  LOP3.LUT R25, R4, 0x38, R25, 0x78, !PT ;  /* 0x0000003804197812 */ /* 0x000fc800078e7819 */
[----:B------:R-:W-:Y:S01]  /*bfa0*/  LOP3.LUT R30, R25, 0x200, R30, 0xf8, !PT ;  /* 0x00000200191e7812 */ /* 0x000fe200078ef81e */
[----:B------:R-:W-:Y:S06]  /*bfb0*/  BRA.DIV UR4, `(.L_x_5512) ;  /* 0x0000002e04487947 */ /* 0x000fec000b800000 */
        /* <DEDUP_REMOVED lines=17> */
[----:B------:R-:W1:Y:S02]  /*c0d0*/  SHFL.IDX PT, R14, R0, 0x4, 0x181f ;  /* 0x00981f00000e7f89 */ /* 0x000e6400000e0000 */
[----:B--2---:R-:W-:Y:S02]  /*c0e0*/  IMAD.MOV.U32 R3, RZ, RZ, R8 ;  /* 0x000000ffff037224 */ /* 0x004fe400078e0008 */
[----:B------:R-:W-:Y:S04]  /*c0f0*/  @P0 LDGSTS.E.BYPASS.LTC128B.128 [R21+0x1ec00], desc[UR36][R4.64], !P3 ;  /* 0x1ec0000004150fae */ /* 0x000fe8000d901d64 */
[----:B------:R-:W-:Y:S04]  /*c100*/  @P0 LDGSTS.E.BYPASS.LTC128B.128 [R21+0x21c00], desc[UR36][R4.64+0x80], !P2 ;  /* 0x21c0008004150fae */ /* 0x000fe8000d101d64 */
[----:B------:R3:W-:Y:S01]  /*c110*/  @P0 LDGSTS.E.BYPASS.LTC128B.128 [R21+0x24c00], desc[UR36][R4.64+0x100], !P1 ;  /* 0x24c0010004150fae */ /* 0x0007e2000c901d64 */
[----:B------:R-:W-:-:S03]  /*c120*/  ISETP.GE.AND P0, PT, R6, 0x21, PT ;  /* 0x000000210600780c */ /* 0x000fc60003f06270 */
[----:B------:R-:W2:Y:S04]  /*c130*/  SHFL.IDX PT, R8, R7, 0x4, 0x181f ;  /* 0x00981f0007087f89 */ /* 0x000ea800000e0000 */
[----:B------:R-:W4:Y:S01]  /*c140*/  SHFL.IDX PT, R7, R7, 0x5, 0x181f ;  /* 0x00b81f0007077f89 */ /* 0x000f2200000e0000 */
        /* <DEDUP_REMOVED lines=9> */
[----:B--2---:R-:W-:-:S10]  /*c1e0*/  IMAD.MOV.U32 R3, RZ, RZ, R8 ;  /* 0x000000ffff037224 */ /* 0x004fd400078e0008 */
        /* <DEDUP_REMOVED lines=12> */
.L_x_5566:
        /* <DEDUP_REMOVED lines=18> */
.L_x_5513:
        /* <DEDUP_REMOVED lines=30> */
.L_x_5514:
[----:B------:R-:W-:Y:S01]  /*c5b0*/  UISETP.NE.AND UP0, UPT, UR49, URZ, UPT ;  /* 0x0000003f3100728c */ /* 0x000fe2000bf05270 */
[----:B------:R-:W-:Y:S01]  /*c5c0*/  IMAD.U32 R0, RZ, RZ, UR48 ;  /* 0x00000030ff007e24 */ /* 0x000fe2000f8e00ff */
[----:B------:R-:W-:Y:S01]  /*c5d0*/  MOV R4, UR38 ;  /* 0x0000002600047c02 */ /* 0x000fe20008000f00 */
[----:B------:R-:W-:Y:S01]  /*c5e0*/  IMAD.U32 R3, RZ, RZ, UR47 ;  /* 0x0000002fff037e24 */ /* 0x000fe2000f8e00ff */
[----:B------:R-:W-:Y:S01]  /*c5f0*/  ULDC.64 UR4, c[0x0][0x2e0] ;  /* 0x0000b80000047ab9 */ /* 0x000fe20000000a00 */
[----:B------:R-:W-:Y:S01]  /*c600*/  IMAD R7, R0, 0x80, R37 ;  /* 0x0000008000077824 */ /* 0x000fe200078e0225 */
[----:B------:R-:W-:Y:S01]  /*c610*/  PLOP3.LUT P0, PT, PT, PT, UP0, 0x80, 0x0 ;  /* 0x000000000000781c */ /* 0x000fe20003f0f008 */
[----:B------:R-:W0:Y:S01]  /*c620*/  LDC R0, c[0x0][0x448] ;  /* 0x00011200ff007b82 */ /* 0x000e220000000800 */
[----:B------:R-:W-:Y:S02]  /*c630*/  IMAD.MOV.U32 R2, RZ, RZ, R4 ;  /* 0x000000ffff027224 */ /* 0x000fe400078e0004 */
[----:B------:R-:W-:Y:S01]  /*c640*/  IMAD R25, R25, UR4, RZ ;  /* 0x0000000419197c24 */ /* 0x000fe2000f8e02ff */
[----:B------:R-:W-:Y:S01]  /*c650*/  @UP0 ULDC UR6, c[0x0][0x44c] ;  /* 0x0001130000060ab9 */ /* 0x000fe20000000800 */
[----:B------:R-:W-:Y:S01]  /*c660*/  IMAD.WIDE.U32 R2, R26, UR4, R2 ;  /* 0x000000041a027c25 */ /* 0x000fe2000f8e0002 */
[----:B------:R-:W-:-:S03]  /*c670*/  @UP0 ULDC UR4, c[0x0][0x450] ;  /* 0x0001140000040ab9 */ /* 0x000fc60000000800 */
[----:B------:R-:W-:Y:S02]  /*c680*/  IMAD.U32 R5, RZ, RZ, UR39 ;  /* 0x00000027ff057e24 */ /* 0x000fe4000f8e00ff */
[----:B------:R-:W-:Y:S02]  /*c690*/  IMAD.MOV.U32 R5, RZ, RZ, R7 ;  /* 0x000000ffff057224 */ /* 0x000fe400078e0007 */
[----:B------:R-:W-:Y:S01]  /*c6a0*/  @P0 IMAD.HI.U32 R6, R7, UR6, RZ ;  /* 0x0000000607060c27 */ /* 0x000fe2000f8e00ff */
[----:B------:R-:W-:-:S03]  /*c6b0*/  PLOP3.LUT P0, PT, PT, PT, UP0, 0x80, 0x0 ;  /* 0x000000000000781c */ /* 0x000fc60003f0f008 */
[----:B------:R-:W-:-:S05]  /*c6c0*/  IMAD R25, R26, UR5, R25 ;  /* 0x000000051a197c24 */ /* 0x000fca000f8e0219 */
[----:B------:R-:W-:-:S05]  /*c6d0*/  IADD3 R3, R3, R25, RZ ;  /* 0x0000001903037210 */ /* 0x000fca0007ffe0ff */
        /* <DEDUP_REMOVED lines=25> */
[----:B------:R-:W-:Y:S01]  /*c870*/  MOV R7, UR48 ;  /* 0x0000003000077c02 */ /* 0x000fe20008000f00 */
[----:B------:R-:W-:Y:S02]  /*c880*/  ULDC UR4, c[0x0][0x288] ;  /* 0x0000a20000047ab9 */ /* 0x000fe40000000800 */
        /* <DEDUP_REMOVED lines=12> */
[----:B------:R0:W-:Y:S01]  /*c950*/  @!P1 LDGSTS.E.BYPASS.LTC128B.128 [R9+0x1a400], desc[UR36][R2.64+0x100], !P0 ;  /* 0x1a40010002099fae */ /* 0x0001e2000c101d64 */
[----:B------:R-:W-:Y:S02]  /*c960*/  ISETP.GE.AND P1, PT, R11, R0, PT ;  /* 0x000000000b00720c */ /* 0x000fe40003f26270 */
        /* <DEDUP_REMOVED lines=51> */
.L_x_5583:
        /* <DEDUP_REMOVED lines=14> */
.L_x_5517:
[----:B------:R-:W-:Y:S05]  /*cd80*/  BSYNC B0 ;  /* 0x0000000000007941 */ /* 0x000fea0003800000 */
.L_x_5516:
[----:B------:R-:W-:Y:S01]  /*cd90*/  NOP ;  /* 0x0000000000007918 */ /* 0x000fe20000000000 */
[----:B------:R-:W-:Y:S01]  /*cda0*/  SYNCS.ARRIVE.TRANS64.RED.A0T1 RZ, [UR46+0x30800], RZ ;  /* 0x030800ffffff79a7 */ /* 0x000fe2000820042e */
[----:B------:R-:W-:Y:S01]  /*cdb0*/  IMAD.MOV.U32 R0, RZ, RZ, 0x1 ;  /* 0x00000001ff007424 */ /* 0x000fe200078e00ff */
[----:B------:R-:W-:Y:S04]  /*cdc0*/  ARRIVES.LDGSTSBAR.64.TRANSCNT [UR46+0x30800] ;  /* 0x03080000ff0079b0 */ /* 0x000fe80008000aae */
[----:B------:R-:W-:Y:S01]  /*cdd0*/  SHF.L.U32 R0, R0, 0x1f, RZ ;  /* 0x0000001f00007819 */ /* 0x000fe200000006ff */
[----:B------:R-:W-:Y:S01]  /*cde0*/  NOP ;  /* 0x0000000000007918 */ /* 0x000fe20000000000 */
[----:B------:R-:W-:Y:S01]  /*cdf0*/  SYNCS.ARRIVE.TRANS64.A1T0 RZ, [UR46+0x30800], RZ ;  /* 0x030800ffffff79a7 */ /* 0x000fe2000810002e */
[----:B------:R-:W-:Y:S01]  /*ce00*/  IADD3 R19, R19, -0x2, RZ ;  /* 0xfffffffe13137810 */ /* 0x000fe20007ffe0ff */
[----:B------:R-:W1:Y:S02]  /*ce10*/  SYNCS.PHASECHK.TRANS64.TRYWAIT P0, [UR46+0x30820], R0 ;  /* 0x03082000ff0075a7 */ /* 0x000e64000800016e */
[----:B-1----:R-:W-:Y:S05]  /*ce20*/  @!P0 BRA `(.L_x_5518) ;  /* 0x00000030001c8947 */ /* 0x002fea0003800000 */
.L_x_5584:
[----:B------:R-:W-:Y:S01]  /*ce30*/  ISETP.GE.AND P0, PT, R19, UR50, PT ;  /* 0x0000003213007c0c */ /* 0x000fe2000bf06270 */
[----:B------:R-:W-:Y:S02]  /*ce40*/  IMAD.MOV.U32 R28, RZ, RZ, 0x1 ;  /* 0x00000001ff1c7424 */ /* 0x000fe400078e00ff */
[----:B------:R-:W-:-:S10]  /*ce50*/  IMAD.MOV.U32 R26, RZ, RZ, RZ ;  /* 0x000000ffff1a7224 */ /* 0x000fd400078e00ff */
[----:B------:R-:W-:Y:S05]  /*ce60*/  @!P0 BRA `(.L_x_5519) ;  /* 0x0000001000388947 */ /* 0x000fea0003800000 */
[----:B0-----:R-:W0:Y:S01]  /*ce70*/  S2R R2, SR_TID.X ;  /* 0x0000000000027919 */ /* 0x001e220000002100 */
[----:B------:R-:W-:Y:S01]  /*ce80*/  UIADD3 UR4, UR44, 0x1, URZ ;  /* 0x000000012c047890 */ /* 0x000fe2000fffe03f */
[----:B------:R-:W-:Y:S01]  /*ce90*/  LOP3.LUT R0, RZ, UR43, RZ, 0x33, !PT ;  /* 0x0000002bff007c12 */ /* 0x000fe2000f8e33ff */
[----:B------:R-:W-:Y:S01]  /*cea0*/  ULOP3.LUT UR5, URZ, UR45, URZ, 0x33, !UPT ;  /* 0x0000002d3f057292 */ /* 0x000fe2000f8e333f */
[----:B------:R-:W-:Y:S01]  /*ceb0*/  BSSY B0, `(.L_x_5519) ;  /* 0x0000109000007945 */ /* 0x000fe20003800000 */
[----:B------:R-:W-:Y:S01]  /*cec0*/  UIMAD UR4, UR4, UR40, URZ ;  /* 0x00000028040472a4 */ /* 0x000fe2000f8e023f */
[----:B------:R-:W-:Y:S02]  /*ced0*/  IMAD.MOV.U32 R27, RZ, RZ, 0x1 ;  /* 0x00000001ff1b7424 */ /* 0x000fe400078e00ff */
[----:B------:R-:W-:-:S03]  /*cee0*/  IMAD.MOV.U32 R25, RZ, RZ, RZ ;  /* 0x000000ffff197224 */ /* 0x000fc600078e00ff */
[----:B------:R-:W-:Y:S01]  /*cef0*/  LOP3.LUT R3, RZ, UR4, RZ, 0x33, !PT ;  /* 0x00000004ff037c12 */ /* 0x000fe2000f8e33ff */
[----:B------:R-:W-:Y:S02]  /*cf00*/  ULDC UR4, c[0x0][0x2f4] ;  /* 0x0000bd0000047ab9 */ /* 0x000fe40000000800 */
[----:B------:R-:W-:Y:S02]  /*cf10*/  ISETP.GE.AND P3, PT, R23, UR4, PT ;  /* 0x0000000417007c0c */ /* 0x000fe4000bf66270 */
[----:B------:R-:W-:Y:S02]  /*cf20*/  VIMNMX3 R0, R0, UR5, R3, !PT ;  /* 0x0000000500007c0f */ /* 0x000fe4000f800103 */
[----:B------:R-:W-:Y:S02]  /*cf30*/  ISETP.GE.AND P2, PT, R34, UR4, PT ;  /* 0x0000000422007c0c */ /* 0x000fe4000bf46270 */
[----:B------:R-:W-:Y:S02]  /*cf40*/  IADD3 R31, -R0, -0x2, RZ ;  /* 0xfffffffe001f7810 */ /* 0x000fe40007ffe1ff */
[----:B------:R-:W-:-:S02]  /*cf50*/  ISETP.GE.AND P1, PT, R33, UR4, PT ;  /* 0x0000000421007c0c */ /* 0x000fc4000bf26270 */
[----:B0-----:R-:W-:-:S04]  /*cf60*/  LOP3.LUT R2, R2, 0x7f, RZ, 0xc0, !PT ;  /* 0x0000007f02027812 */ /* 0x001fc800078ec0ff */
[----:B------:R-:W-:-:S04]  /*cf70*/  SHF.R.U32.HI R2, RZ, 0x3, R2 ;  /* 0x00000003ff027819 */ /* 0x000fc80000011602 */
[----:B------:R-:W-:Y:S02]  /*cf80*/  IADD3 R22, R24, R22, R2 ;  /* 0x0000001618167210 */ /* 0x000fe40007ffe002 */
[----:B------:R-:W-:Y:S01]  /*cf90*/  IADD3 R5, -R2, UR42, RZ ;  /* 0x0000002a02057c10 */ /* 0x000fe2000fffe1ff */
[----:B------:R-:W-:Y:S01]  /*cfa0*/  IMAD.SHL.U32 R2, R23, 0x2, RZ ;  /* 0x0000000217027824 */ /* 0x000fe200078e00ff */
[----:B------:R-:W-:-:S03]  /*cfb0*/  IADD3 R3, R22, -0x120, RZ ;  /* 0xfffffee016037810 */ /* 0x000fc60007ffe0ff */
[C---:B------:R-:W-:Y:S02]  /*cfc0*/  IMAD R5, R0.reuse, 0x60, R5 ;  /* 0x0000006000057824 */ /* 0x040fe400078e0205 */
[----:B------:R-:W-:Y:S02]  /*cfd0*/  IMAD R20, R0, -0x60, R3 ;  /* 0xffffffa000147824 */ /* 0x000fe400078e0203 */
[----:B------:R-:W-:-:S07]  /*cfe0*/  VIADD R0, R5, 0xc0 ;  /* 0x000000c005007836 */ /* 0x000fce0000000000 */
.L_x_5532:
[----:B------:R-:W2:Y:S01]  /*cff0*/  LDL R8, [R1] ;  /* 0x0000000001087983 */ /* 0x000ea20000100800 */
[----:B------:R-:W0:Y:S01]  /*d000*/  LDC R2, c[0x0][0x430] ;  /* 0x00010c00ff027b82 */ /* 0x000e220000000800 */
[----:B------:R-:W-:-:S13]  /*d010*/  ISETP.GT.U32.AND P5, PT, R37, 0x5f, PT ;  /* 0x0000005f2500780c */ /* 0x000fda0003fa4070 */
[----:B------:R-:W2:Y:S01]  /*d020*/  @!P5 LDC.64 R4, c[0x0][0x428] ;  /* 0x00010a00ff04db82 */ /* 0x000ea20000000a00 */
[----:B0-----:R-:W-:-:S13]  /*d030*/  ISETP.NE.AND P0, PT, R2, 0x1, PT ;  /* 0x000000010200780c */ /* 0x001fda0003f05270 */
[----:B------:R-:W0:Y:S08]  /*d040*/  @P0 LDC R3, c[0x0][0x434] ;  /* 0x00010d00ff030b82 */ /* 0x000e300000000800 */
[----:B------:R-:W1:Y:S01]  /*d050*/  @P0 LDC R7, c[0x0][0x438] ;  /* 0x00010e00ff070b82 */ /* 0x000e620000000800 */
[----:B------:R-:W-:Y:S01]  /*d060*/  MOV R9, R20 ;  /* 0x0000001400097202 */ /* 0x000fe20000000f00 */
        /* <DEDUP_REMOVED lines=21> */
.L_x_5520:
[----:B------:R-:W-:Y:S01]  /*d1c0*/  LEA R19, R26, UR46, 0x3 ;  /* 0x0000002e1a137c11 */ /* 0x000fe2000f8e18ff */
[----:B------:R-:W-:Y:S01]  /*d1d0*/  BSSY B1, `(.L_x_5521) ;  /* 0x0000004000017945 */ /* 0x000fe20003800000 */
[----:B------:R-:W-:-:S04]  /*d1e0*/  SHF.L.U32 R2, R28, 0x1f, RZ ;  /* 0x0000001f1c027819 */ /* 0x000fc800000006ff */
[----:B------:R-:W0:Y:S02]  /*d1f0*/  SYNCS.PHASECHK.TRANS64.TRYWAIT P0, [R19+URZ+0x30840], R2 ;  /* 0x03084002130075a7 */ /* 0x000e24000800017f */
[----:B0-----:R-:W-:Y:S05]  /*d200*/  @!P0 BRA `(.L_x_5522) ;  /* 0x0000002c003c8947 */ /* 0x001fea0003800000 */
.L_x_5585:
[----:B------:R-:W-:Y:S05]  /*d210*/  BSYNC B1 ;  /* 0x0000000000017941 */ /* 0x000fea0003800000 */
.L_x_5521:
        /* <DEDUP_REMOVED lines=53> */
[----:B0-----:R-:W-:-:S02]  /*d570*/  IADD3.X R11, RZ, R7, RZ, P0, !PT ;  /* 0x00000007ff0b7210 */ /* 0x001fc400007fe4ff */
[-C--:B------:R-:W-:Y:S02]  /*d580*/  IADD3 R6, P0, R2, R12.reuse, RZ ;  /* 0x0000000c02067210 */ /* 0x080fe40007f1e0ff */
        /* <DEDUP_REMOVED lines=15> */
.L_x_5599:
        /* <DEDUP_REMOVED lines=12> */
.L_x_5524:
        /* <DEDUP_REMOVED lines=10> */
.L_x_5525:
[----:B------:R1:W-:Y:S01]  /*d7e0*/  SYNCS.ARRIVE.TRANS64.A1T0 RZ, [R19+URZ+0x30830], RZ ;  /* 0x030830ff13ff79a7 */ /* 0x0003e2000810003f */
[----:B------:R-:W-:Y:S05]  /*d7f0*/  @!P5 BRA `(.L_x_5526) ;  /* 0x000000000004d947 */ /* 0x000fea0003800000 */
[----:B------:R-:W-:Y:S01]  /*d800*/  BPT.TRAP 0x1 ;  /* 0x000000040000795c */ /* 0x000fe20000300000 */
.L_x_5526:
[----:B0-----:R-:W-:Y:S01]  /*d810*/  SHF.L.U32 R3, R27, 0x1f, RZ ;  /* 0x0000001f1b037819 */ /* 0x001fe200000006ff */
[----:B------:R-:W-:Y:S01]  /*d820*/  BSSY B1, `(.L_x_5527) ;  /* 0x0000004000017945 */ /* 0x000fe20003800000 */
[----:B------:R-:W-:-:S04]  /*d830*/  LEA R6, R25, UR46, 0x3 ;  /* 0x0000002e19067c11 */ /* 0x000fc8000f8e18ff */
[----:B------:R-:W0:Y:S02]  /*d840*/  SYNCS.PHASECHK.TRANS64.TRYWAIT P0, [R6+URZ+0x30860], R3 ;  /* 0x03086003060075a7 */ /* 0x000e24000800017f */
[----:B0-----:R-:W-:Y:S05]  /*d850*/  @!P0 BRA `(.L_x_5528) ;  /* 0x0000002c008c8947 */ /* 0x001fea0003800000 */
.L_x_5600:
[----:B------:R-:W-:Y:S05]  /*d860*/  BSYNC B1 ;  /* 0x0000000000017941 */ /* 0x000fea0003800000 */
.L_x_5527:
        /* <DEDUP_REMOVED lines=28> */
[----:B------:R-:W0:Y:S02]  /*da30*/  SHFL.IDX PT, R14, R17, 0x3, 0x181f ;  /* 0x00781f00110e7f89 */ /* 0x000e2400000e0000 */
[----:B--2---:R-:W-:Y:S02]  /*da40*/  IADD3.X R3, RZ, R8, RZ, P0, !PT ;  /* 0x00000008ff037210 */ /* 0x004fe400007fe4ff */
        /* <DEDUP_REMOVED lines=18> */
[----:B------:R3:W4:Y:S03]  /*db70*/  SHFL.IDX PT, R14, R17, 0x5, 0x181f ;  /* 0x00b81f00110e7f89 */ /* 0x00072600000e0000 */
[----:B--2---:R-:W-:Y:S01]  /*db80*/  IMAD.X R3, RZ, RZ, R8, P0 ;  /* 0x000000ffff037224 */ /* 0x004fe200000e0608 */
[----:B------:R-:W-:Y:S01]  /*db90*/  ISETP.LT.OR P0, PT, R0, 0x41, P3 ;  /* 0x000000410000780c */ /* 0x000fe20001f01670 */
[----:B------:R3:W2:-:S12]  /*dba0*/  SHFL.IDX PT, R8, R18, 0x5, 0x181f ;  /* 0x00b81f0012087f89 */ /* 0x00069800000e0000 */
[----:B------:R3:W-:Y:S01]  /*dbb0*/  LDGSTS.E.BYPASS.LTC128B.128 [R7+0x2400], desc[UR36][R2.64], !P0 ;  /* 0x0240000002077fae */ /* 0x0007e2000c101d64 */
[----:B------:R-:W-:-:S13]  /*dbc0*/  ISETP.LT.OR P0, PT, R0, 0x41, P2 ;  /* 0x000000410000780c */ /* 0x000fda0001701670 */
[----:B------:R3:W-:Y:S01]  /*dbd0*/  LDGSTS.E.BYPASS.LTC128B.128 [R7+0x5400], desc[UR36][R2.64+0x80], !P0 ;  /* 0x0540008002077fae */ /* 0x0007e2000c101d64 */
[----:B------:R-:W-:-:S13]  /*dbe0*/  ISETP.LT.OR P0, PT, R0, 0x41, P1 ;  /* 0x000000410000780c */ /* 0x000fda0000f01670 */
[----:B--2-4-:R3:W-:Y:S02]  /*dbf0*/  LDGSTS.E.BYPASS.LTC128B.128 [R7+0x8400], desc[UR36][R2.64+0x100], !P0 ;  /* 0x0840010002077fae */ /* 0x0147e4000c101d64 */
.L_x_5614:
[----:B0--3--:R-:W-:Y:S01]  /*dc00*/  IADD3 R2, P0, R14, R9, RZ ;  /* 0x000000090e027210 */ /* 0x009fe20007f1e0ff */
        /* <DEDUP_REMOVED lines=17> */
[----:B------:R-:W-:Y:S01]  /*dd20*/  IMAD R5, R32, UR4, RZ ;  /* 0x0000000420057c24 */ /* 0x000fe2000f8e02ff */
[----:B------:R-:W-:-:S03]  /*dd30*/  IADD3 R3, R3, R9, RZ ;  /* 0x0000000903037210 */ /* 0x000fc60007ffe0ff */
[C---:B------:R-:W-:Y:S02]  /*dd40*/  IMAD R5, R4.reuse, UR5, R5 ;  /* 0x0000000504057c24 */ /* 0x040fe4000f8e0205 */
[----:B------:R-:W-:-:S04]  /*dd50*/  IMAD.WIDE.U32 R2, R4, UR4, R2 ;  /* 0x0000000404027c25 */ /* 0x000fc8000f8e0002 */
[----:B-1----:R-:W-:-:S07]  /*dd60*/  IMAD.IADD R19, R3, 0x1, R5 ;  /* 0x0000000103137824 */ /* 0x002fce00078e0205 */
.L_x_5530:
        /* <DEDUP_REMOVED lines=10> */
.L_x_5531:
[----:B------:R-:W-:Y:S01]  /*de10*/  R2UR UR4, R35 ;  /* 0x00000000230472ca */ /* 0x000fe200000e0000 */
[----:B------:R-:W-:Y:S01]  /*de20*/  ULDC.64 UR6, c[0x0][0x330] ;  /* 0x0000cc0000067ab9 */ /* 0x000fe20000000a00 */
[----:B------:R-:W-:Y:S01]  /*de30*/  IMAD.MOV.U32 R18, RZ, RZ, R2 ;  /* 0x000000ffff127224 */ /* 0x000fe200078e0002 */
[----:B------:R0:W-:Y:S01]  /*de40*/  SYNCS.ARRIVE.TRANS64.A1T0 RZ, [R6+URZ+0x30850], RZ ;  /* 0x030850ff06ff79a7 */ /* 0x0001e2000810003f */
[----:B------:R-:W-:Y:S01]  /*de50*/  IMAD.U32 R3, RZ, RZ, UR6 ;  /* 0x00000006ff037e24 */ /* 0x000fe2000f8e00ff */
[----:B------:R-:W-:Y:S01]  /*de60*/  MOV R27, R28 ;  /* 0x0000001c001b7202 */ /* 0x000fe20000000f00 */
[----:B------:R-:W-:Y:S02]  /*de70*/  VIADD R31, R31, 0xffffffff ;  /* 0xffffffff1f1f7836 */ /* 0x000fe40000000000 */
[----:B------:R-:W-:-:S04]  /*de80*/  IMAD.WIDE.U32 R18, R3, UR41, R18 ;  /* 0x0000002903127c25 */ /* 0x000fc8000f8e0012 */
[----:B------:R-:W-:Y:S01]  /*de90*/  VIADD R0, R0, 0x60 ;  /* 0x0000006000007836 */ /* 0x000fe20000000000 */
[----:B------:R-:W-:Y:S01]  /*dea0*/  UIMAD UR4, UR4, UR6, URZ ;  /* 0x00000006040472a4 */ /* 0x000fe2000f8e023f */
[----:B------:R-:W-:Y:S02]  /*deb0*/  VIADD R20, R20, 0xffffffa0 ;  /* 0xffffffa014147836 */ /* 0x000fe40000000000 */
        /* <DEDUP_REMOVED lines=9> */
.L_x_5519:
[----:B------:R-:W-:-:S13]  /*df50*/  LOP3.LUT P0, RZ, R16, 0x10, RZ, 0xc0, !PT ;  /* 0x0000001010ff7812 */ /* 0x000fda000780c0ff */
[----:B------:R-:W-:Y:S05]  /*df60*/  @!P0 BRA `(.L_x_5533) ;  /* 0x0000000000048947 */ /* 0x000fea0003800000 */
[----:B------:R-:W-:Y:S01]  /*df70*/  BPT.TRAP 0x1 ;  /* 0x000000040000795c */ /* 0x000fe20000300000 */
.L_x_5533:
        /* <DEDUP_REMOVED lines=12> */
.L_x_5615:
[----:B------:R-:W-:Y:S05]  /*e040*/  BSYNC B0 ;  /* 0x0000000000007941 */ /* 0x000fea0003800000 */
.L_x_5534:
        /* <DEDUP_REMOVED lines=46> */
[----:B0-----:R-:W-:Y:S01]  /*e330*/  MOV R2, R14 ;  /* 0x0000000e00027202 */ /* 0x001fe20000000f00 */
[----:B-1----:R-:W-:Y:S02]  /*e340*/  IMAD.MOV.U32 R3, RZ, RZ, R6 ;  /* 0x000000ffff037224 */ /* 0x002fe400078e0006 */
[----:B------:R0:W1:Y:S01]  /*e350*/  SHFL.IDX PT, R14, R17, 0x5, 0x181f ;  /* 0x00b81f00110e7f89 */ /* 0x00006200000e0000 */
[----:B------:R-:W-:Y:S01]  /*e360*/  MOV R6, RZ ;  /* 0x000000ff00067202 */ /* 0x000fe20000000f00 */
        /* <DEDUP_REMOVED lines=13> */
.L_x_5629:
        /* <DEDUP_REMOVED lines=14> */
.L_x_5537:
        /* <DEDUP_REMOVED lines=10> */
.L_x_5538:
[----:B------:R1:W-:Y:S02]  /*e5c0*/  SYNCS.ARRIVE.TRANS64.A1T0 RZ, [R0+URZ+0x30850], RZ ;  /* 0x030850ff00ff79a7 */ /* 0x0003e4000810003f */
[----:B-1----:R-:W-:-:S05]  /*e5d0*/  VIADD R0, R26, 0x1 ;  /* 0x000000011a007836 */ /* 0x002fca0000000000 */
[----:B------:R-:W-:-:S04]  /*e5e0*/  ISETP.NE.AND P0, PT, R0, 0x2, PT ;  /* 0x000000020000780c */ /* 0x000fc80003f05270 */
[----:B0-----:R-:W-:Y:S02]  /*e5f0*/  SEL R3, RZ, 0x1, P0 ;  /* 0x00000001ff037807 */ /* 0x001fe40000000000 */
[----:B------:R-:W-:Y:S02]  /*e600*/  SEL R0, R0, RZ, P0 ;  /* 0x000000ff00007207 */ /* 0x000fe40000000000 */
[----:B------:R-:W-:-:S07]  /*e610*/  LOP3.LUT R28, R28, R3, RZ, 0x3c, !PT ;  /* 0x000000031c1c7212 */ /* 0x000fce00078e3cff */
.L_x_5504:
[----:B------:R-:W0:Y:S01]  /*e620*/  S2R R3, SR_CgaCtaId ;  /* 0x0000000000037919 */ /* 0x000e220000008800 */
[----:B------:R-:W-:Y:S02]  /*e630*/  MOV R2, 0x400 ;  /* 0x0000040000027802 */ /* 0x000fe40000000f00 */
[----:B------:R-:W-:Y:S02]  /*e640*/  SHF.L.U32 R6, R6, 0x1f, RZ ;  /* 0x0000001f06067819 */ /* 0x000fe400000006ff */
[----:B0-----:R-:W-:-:S04]  /*e650*/  LEA R7, R3, R2, 0x18 ;  /* 0x0000000203077211 */ /* 0x001fc800078ec0ff */
[----:B------:R-:W0:Y:S02]  /*e660*/  SYNCS.PHASECHK.TRANS64.TRYWAIT P0, [R7+URZ+0x30820], R6 ;  /* 0x03082006070075a7 */ /* 0x000e24000800017f */
[----:B0-----:R-:W-:Y:S05]  /*e670*/  @!P0 BRA `(.L_x_5539) ;  /* 0x0000003000748947 */ /* 0x001fea0003800000 */
.L_x_5630:
[----:B------:R-:W-:-:S03]  /*e680*/  UMOV UR4, 0xffffffff ;  /* 0xffffffff00047882 */ /* 0x000fc60000000000 */
[----:B------:R-:W-:Y:S05]  /*e690*/  BRA.DIV UR4, `(.L_x_5540) ;  /* 0x0000003204807947 */ /* 0x000fea000b800000 */
[----:B------:R-:W1:Y:S02]  /*e6a0*/  S2R R2, SR_TID.X ;  /* 0x0000000000027919 */ /* 0x000e640000002100 */
[----:B-1----:R-:W-:-:S04]  /*e6b0*/  SHF.R.U32.HI R2, RZ, 0x5, R2 ;  /* 0x00000005ff027819 */ /* 0x002fc80000011602 */
[----:B------:R-:W-:-:S05]  /*e6c0*/  LOP3.LUT R2, R2, 0x3, RZ, 0xc0, !PT ;  /* 0x0000000302027812 */ /* 0x000fca00078ec0ff */
[----:B------:R1:W2:Y:S02]  /*e6d0*/  SHFL.IDX PT, R14, R2, RZ, 0x1f ;  /* 0x00001fff020e7589 */ /* 0x0002a400000e0000 */
.L_x_5633:
[----:B--2---:R-:W-:-:S13]  /*e6e0*/  ISETP.NE.AND P0, PT, R14, RZ, PT ;  /* 0x000000ff0e00720c */ /* 0x004fda0003f05270 */
[----:B------:R-:W-:Y:S05]  /*e6f0*/  @P0 BRA `(.L_x_5460) ;  /* 0x0000000000900947 */ /* 0x000fea0003800000 */
[----:B------:R-:W-:-:S03]  /*e700*/  UMOV UR4, 0xffffffff ;  /* 0xffffffff00047882 */ /* 0x000fc60000000000 */
[----:B------:R-:W-:Y:S05]  /*e710*/  BRA.DIV UR4, `(.L_x_5541) ;  /* 0x0000003204947947 */ /* 0x000fea000b800000 */
[----:B------:R-:W-:-:S13]  /*e720*/  ELECT P6, URZ, PT ;  /* 0x00000000003f782f */ /* 0x000fda00038c0000 */
.L_x_5636:
        /* <DEDUP_REMOVED lines=8> */
.L_x_5542:
[----:B------:R-:W-:Y:S01]  /*e7b0*/  IMAD R5, R0, 0x8, R7 ;  /* 0x0000000800057824 */ /* 0x000fe200078e0207 */
[----:B------:R-:W-:Y:S01]  /*e7c0*/  SHF.L.U32 R2, R28, 0x1f, RZ ;  /* 0x0000001f1c027819 */ /* 0x000fe200000006ff */
[----:B------:R-:W-:-:S03]  /*e7d0*/  VIADD R0, R0, 0x1 ;  /* 0x0000000100007836 */ /* 0x000fc60000000000 */
[----:B------:R-:W1:Y:S02]  /*e7e0*/  SYNCS.PHASECHK.TRANS64.TRYWAIT P1, [R5+URZ+0x30840], R2 ;  /* 0x03084002050075a7 */ /* 0x000e64000802017f */
[----:B------:R-:W-:-:S04]  /*e7f0*/  ISETP.NE.AND P2, PT, R0, 0x2, PT ;  /* 0x000000020000780c */ /* 0x000fc80003f45270 */
[----:B------:R-:W-:Y:S01]  /*e800*/  SEL R3, RZ, 0x1, P2 ;  /* 0x00000001ff037807 */ /* 0x000fe20001000000 */
[----:B-1----:R-:W-:Y:S08]  /*e810*/  @!P1 BRA `(.L_x_5543) ;  /* 0x0000003000749947 */ /* 0x002ff00003800000 */
.L_x_5637:
[----:B------:R-:W-:Y:S02]  /*e820*/  SEL R0, R0, RZ, P2 ;  /* 0x000000ff00007207 */ /* 0x000fe40001000000 */
[----:B------:R-:W-:Y:S01]  /*e830*/  LOP3.LUT R3, R28, R3, RZ, 0x3c, !PT ;  /* 0x000000031c037212 */ /* 0x000fe200078e3cff */
[----:B------:R-:W-:Y:S06]  /*e840*/  @!P0 BRA `(.L_x_5544) ;  /* 0x0000000000048947 */ /* 0x000fec0003800000 */
[----:B------:R-:W-:Y:S01]  /*e850*/  BPT.TRAP 0x1 ;  /* 0x000000040000795c */ /* 0x000fe20000300000 */
.L_x_5544:
[----:B0-----:R-:W-:Y:S01]  /*e860*/  IMAD R7, R0, 0x8, R7 ;  /* 0x0000000800077824 */ /* 0x001fe200078e0207 */
[----:B------:R-:W-:-:S04]  /*e870*/  SHF.L.U32 R0, R3, 0x1f, RZ ;  /* 0x0000001f03007819 */ /* 0x000fc800000006ff */
[----:B------:R-:W0:Y:S02]  /*e880*/  SYNCS.PHASECHK.TRANS64.TRYWAIT P1, [R7+URZ+0x30840], R0 ;  /* 0x03084000070075a7 */ /* 0x000e24000802017f */
[----:B0-----:R-:W-:Y:S05]  /*e890*/  @!P1 BRA `(.L_x_5545) ;  /* 0x0000003000689947 */ /* 0x001fea0003800000 */
.L_x_5638:
[----:B------:R-:W-:Y:S05]  /*e8a0*/  @!P0 BRA `(.L_x_5546) ;  /* 0x0000000000048947 */ /* 0x000fea0003800000 */
[----:B------:R-:W-:Y:S01]  /*e8b0*/  BPT.TRAP 0x1 ;  /* 0x000000040000795c */ /* 0x000fe20000300000 */
.L_x_5546:
[----:B------:R-:W2:Y:S02]  /*e8c0*/  SYNCS.PHASECHK.TRANS64.TRYWAIT P1, [R5+URZ+0x30860], R2 ;  /* 0x03086002050075a7 */ /* 0x000ea4000802017f */
[----:B--2---:R-:W-:Y:S05]  /*e8d0*/  @!P1 BRA `(.L_x_5547) ;  /* 0x00000030006c9947 */ /* 0x004fea0003800000 */
.L_x_5639:
[----:B------:R-:W-:Y:S05]  /*e8e0*/  @!P0 BRA `(.L_x_5548) ;  /* 0x0000000000048947 */ /* 0x000fea0003800000 */
[----:B------:R-:W-:Y:S01]  /*e8f0*/  BPT.TRAP 0x1 ;  /* 0x000000040000795c */ /* 0x000fe20000300000 */
.L_x_5548:
[----:B---3--:R3:W4:Y:S02]  /*e900*/  SYNCS.PHASECHK.TRANS64.TRYWAIT P0, [R7+URZ+0x30860], R0 ;  /* 0x03086000070075a7 */ /* 0x008724000800017f */
[----:B----4-:R-:W-:Y:S05]  /*e910*/  @!P0 NANOSLEEP.SYNCS 0x989680 ;  /* 0x009896800000895d */ /* 0x010fea0003900000 */
[----:B------:R-:W4:Y:S02]  /*e920*/  @!P0 SYNCS.PHASECHK.TRANS64 P0, [R7+URZ+0x30860], R0 ;  /* 0x03086000070085a7 */ /* 0x000f24000800007f */
[----:B----4-:R-:W-:Y:S05]  /*e930*/  @!P0 BRA `(.L_x_5548) ;  /* 0xfffffffc00f08947 */ /* 0x010fea000383ffff */
.L_x_5460:
[----:B------:R-:W-:Y:S05]  /*e940*/  BSYNC B6 ;  /* 0x0000000000067941 */ /* 0x000fea0003800000 */
.L_x_5457:
[----:B------:R-:W-:Y:S05]  /*e950*/  EXIT ;  /* 0x000000000000794d */ /* 0x000fea0003800000 */
.L_x_5464:
[----:B-1----:R-:W-:-:S04]  /*e960*/  MOV R3, UR39 ;  /* 0x0000002700037c02 */ /* 0x002fc80008000f00 */
[----:B------:R1:W2:Y:S03]  /*e970*/  SYNCS.PHASECHK.TRANS64.TRYWAIT P0, [R3+URZ+0x30800], R0 ;  /* 0x03080000030075a7 */ /* 0x0002a6000800017f */
[----:B--2---:R-:W-:Y:S05]  /*e980*/  @!P0 NANOSLEEP.SYNCS 0x989680 ;  /* 0x009896800000895d */ /* 0x004fea0003900000 */
[----:B------:R-:W2:Y:S02]  /*e990*/  @!P0 SYNCS.PHASECHK.TRANS64 P0, [R3+URZ+0x30800], R0 ;  /* 0x03080000030085a7 */ /* 0x000ea4000800007f */
[----:B--2---:R-:W-:Y:S05]  /*e9a0*/  @!P0 BRA `(.L_x_5464) ;  /* 0xfffffffc00ec8947 */ /* 0x004fea000383ffff */
[----:B------:R-:W-:Y:S05]  /*e9b0*/  BRA `(.L_x_5549) ;  /* 0xffffff2800c47947 */ /* 0x000fea000383ffff */
.L_x_5468:
[----:B-1----:R-:W-:-:S04]  /*e9c0*/  IMAD.U32 R3, RZ, RZ, UR39 ;  /* 0x00000027ff037e24 */ /* 0x002fc8000f8e00ff */
[----:B------:R1:W2:Y:S03]  /*e9d0*/  SYNCS.PHASECHK.TRANS64.TRYWAIT P1, [R3+URZ+0x30830], R0 ;  /* 0x03083000030075a7 */ /* 0x0002a6000802017f */
[----:B--2---:R-:W-:Y:S05]  /*e9e0*/  @!P1 NANOSLEEP.SYNCS 0x989680 ;  /* 0x009896800000995d */ /* 0x004fea0003900000 */
[----:B------:R-:W2:Y:S02]  /*e9f0*/  @!P1 SYNCS.PHASECHK.TRANS64 P1, [R3+URZ+0x30830], R0 ;  /* 0x03083000030095a7 */ /* 0x000ea4000802007f */
[----:B--2---:R-:W-:Y:S05]  /*ea00*/  @!P1 BRA `(.L_x_5468) ;  /* 0xfffffffc00ec9947 */ /* 0x004fea000383ffff */
[----:B------:R-:W-:Y:S05]  /*ea10*/  BRA `(.L_x_5467) ;  /* 0xffffff2800e87947 */ /* 0x000fea000383ffff */
.L_x_5474:
[----:B-1----:R-:W-:-:S04]  /*ea20*/  IMAD.U32 R5, RZ, RZ, UR38 ;  /* 0x00000026ff057e24 */ /* 0x002fc8000f8e00ff */
[----:B------:R1:W2:Y:S03]  /*ea30*/  SYNCS.PHASECHK.TRANS64.TRYWAIT P1, [R5+URZ+0x30830], R2 ;  /* 0x03083002050075a7 */ /* 0x0002a6000802017f */
[----:B--2---:R-:W-:Y:S05]  /*ea40*/  @!P1 NANOSLEEP.SYNCS 0x989680 ;  /* 0x009896800000995d */ /* 0x004fea0003900000 */
[----:B------:R-:W2:Y:S02]  /*ea50*/  @!P1 SYNCS.PHASECHK.TRANS64 P1, [R5+URZ+0x30830], R2 ;  /* 0x03083002050095a7 */ /* 0x000ea4000802007f */
[----:B--2---:R-:W-:Y:S05]  /*ea60*/  @!P1 BRA `(.L_x_5474) ;  /* 0xfffffffc00ec9947 */ /* 0x004fea000383ffff */
[----:B------:R-:W-:Y:S05]  /*ea70*/  BRA `(.L_x_5473) ;  /* 0xffffff4c00e47947 */ /* 0x000fea000383ffff */
.L_x_5478:
[----:B---3--:R-:W-:-:S04]  /*ea80*/  IMAD.U32 R3, RZ, RZ, UR14 ;  /* 0x0000000eff037e24 */ /* 0x008fc8000f8e00ff */
[----:B------:R3:W4:Y:S03]  /*ea90*/  SYNCS.PHASECHK.TRANS64.TRYWAIT P1, [R3+URZ+0x30850], R0 ;  /* 0x03085000030075a7 */ /* 0x000726000802017f */
[----:B----4-:R-:W-:Y:S05]  /*eaa0*/  @!P1 NANOSLEEP.SYNCS 0x989680 ;  /* 0x009896800000995d */ /* 0x010fea0003900000 */
[----:B------:R-:W4:Y:S02]  /*eab0*/  @!P1 SYNCS.PHASECHK.TRANS64 P1, [R3+URZ+0x30850], R0 ;  /* 0x03085000030095a7 */ /* 0x000f24000802007f */
[----:B----4-:R-:W-:Y:S05]  /*eac0*/  @!P1 BRA `(.L_x_5478) ;  /* 0xfffffffc00ec9947 */ /* 0x010fea000383ffff */
[----:B------:R-:W-:Y:S05]  /*ead0*/  BRA `(.L_x_5477) ;  /* 0xffffff5800787947 */ /* 0x000fea000383ffff */
.L_x_5486:
[----:B-1----:R-:W-:-:S04]  /*eae0*/  MOV R5, UR38 ;  /* 0x0000002600057c02 */ /* 0x002fc80008000f00 */
[----:B------:R1:W2:Y:S03]  /*eaf0*/  SYNCS.PHASECHK.TRANS64.TRYWAIT P1, [R5+URZ+0x30830], R2 ;  /* 0x03083002050075a7 */ /* 0x0002a6000802017f */
[----:B--2---:R-:W-:Y:S05]  /*eb00*/  @!P1 NANOSLEEP.SYNCS 0x989680 ;  /* 0x009896800000995d */ /* 0x004fea0003900000 */
[----:B------:R-:W2:Y:S02]  /*eb10*/  @!P1 SYNCS.PHASECHK.TRANS64 P1, [R5+URZ+0x30830], R2 ;  /* 0x03083002050095a7 */ /* 0x000ea4000802007f */
[----:B--2---:R-:W-:Y:S05]  /*eb20*/  @!P1 BRA `(.L_x_5486) ;  /* 0xfffffffc00ec9947 */ /* 0x004fea000383ffff */
[----:B------:R-:W-:Y:S05]  /*eb30*/  BRA `(.L_x_5485) ;  /* 0xffffff7400307947 */ /* 0x000fea000383ffff */
.L_x_5490:
[----:B---3--:R-:W-:-:S04]  /*eb40*/  IMAD.U32 R3, RZ, RZ, UR5 ;  /* 0x00000005ff037e24 */ /* 0x008fc8000f8e00ff */
[----:B------:R3:W4:Y:S03]  /*eb50*/  SYNCS.PHASECHK.TRANS64.TRYWAIT P1, [R3+URZ+0x30850], R0 ;  /* 0x03085000030075a7 */ /* 0x000726000802017f */
[----:B----4-:R-:W-:Y:S05]  /*eb60*/  @!P1 NANOSLEEP.SYNCS 0x989680 ;  /* 0x009896800000995d */ /* 0x010fea0003900000 */
[----:B------:R-:W4:Y:S02]  /*eb70*/  @!P1 SYNCS.PHASECHK.TRANS64 P1, [R3+URZ+0x30850], R0 ;  /* 0x03085000030095a7 */ /* 0x000f24000802007f */
[----:B----4-:R-:W-:Y:S05]  /*eb80*/  @!P1 BRA `(.L_x_5490) ;  /* 0xfffffffc00ec9947 */ /* 0x010fea000383ffff */
[----:B------:R-:W-:Y:S05]  /*eb90*/  BRA `(.L_x_5489) ;  /* 0xffffff7c00c47947 */ /* 0x000fea000383ffff */
.L_x_5497:
[----:B-1----:R-:W-:-:S04]  /*eba0*/  IMAD.U32 R3, RZ, RZ, UR5 ;  /* 0x00000005ff037e24 */ /* 0x002fc8000f8e00ff */
[----:B------:R1:W2:Y:S03]  /*ebb0*/  SYNCS.PHASECHK.TRANS64.TRYWAIT P1, [R3+URZ+0x30850], R0 ;  /* 0x03085000030075a7 */ /* 0x0002a6000802017f */
[----:B--2---:R-:W-:Y:S05]  /*ebc0*/  @!P1 NANOSLEEP.SYNCS 0x989680 ;  /* 0x009896800000995d */ /* 0x004fea0003900000 */
[----:B------:R-:W2:Y:S02]  /*ebd0*/  @!P1 SYNCS.PHASECHK.TRANS64 P1, [R3+URZ+0x30850], R0 ;  /* 0x03085000030095a7 */ /* 0x000ea4000802007f */
[----:B--2---:R-:W-:Y:S05]  /*ebe0*/  @!P1 BRA `(.L_x_5497) ;  /* 0xfffffffc00ec9947 */ /* 0x004fea000383ffff */
[----:B------:R-:W-:Y:S05]  /*ebf0*/  BRA `(.L_x_5496) ;  /* 0xffffff9400dc7947 */ /* 0x000fea000383ffff */
.L_x_5509:
[----:B------:R-:W-:Y:S01]  /*ec00*/  IMAD.MOV.U32 R13, RZ, RZ, R18 ;  /* 0x000000ffff0d7224 */ /* 0x000fe200078e0012 */
[----:B------:R-:W-:Y:S01]  /*ec10*/  MOV R12, RZ ;  /* 0x000000ff000c7202 */ /* 0x000fe20000000f00 */
[----:B------:R-:W-:Y:S02]  /*ec20*/  IMAD.MOV.U32 R11, RZ, RZ, 0x1f ;  /* 0x0000001fff0b7424 */ /* 0x000fe400078e00ff */
[----:B------:R-:W-:-:S07]  /*ec30*/  IMAD.MOV.U32 R15, RZ, RZ, -0x1 ;  /* 0xffffffffff0f7424 */ /* 0x000fce00078e00ff */
[----:B-----5:R-:W-:Y:S05]  /*ec40*/  WARPSYNC.COLLECTIVE R15, `(.L_x_5550) ;  /* 0x000000000f087348 */ /* 0x020fea0003c00000 */
[----:B------:R0:W1:Y:S02]  /*ec50*/  SHFL.IDX P6, R14, R13, R12, R11 ;  /* 0x0000000c0d0e7389 */ /* 0x00006400000c000b */
[----:B01---5:R-:W-:Y:S01]  /*ec60*/  ENDCOLLECTIVE ;  /* 0x000000000000791b */ /* 0x023fe20003800000 */
.L_x_5550:
[----:B------:R-:W-:Y:S05]  /*ec70*/  BRA `(.L_x_5551) ;  /* 0xffffffcc009c7947 */ /* 0x000fea000383ffff */
.L_x_5511:
[----:B0-----:R-:W-:-:S04]  /*ec80*/  IMAD.U32 R3, RZ, RZ, UR46 ;  /* 0x0000002eff037e24 */ /* 0x001fc8000f8e00ff */
[----:B------:R0:W1:Y:S03]  /*ec90*/  SYNCS.PHASECHK.TRANS64.TRYWAIT P0, [R3+URZ+0x30840], R2 ;  /* 0x03084002030075a7 */ /* 0x000066000800017f */
[----:B-1----:R-:W-:Y:S05]  /*eca0*/  @!P0 NANOSLEEP.SYNCS 0x989680 ;  /* 0x009896800000895d */ /* 0x002fea0003900000 */
[----:B------:R-:W1:Y:S02]  /*ecb0*/  @!P0 SYNCS.PHASECHK.TRANS64 P0, [R3+URZ+0x30840], R2 ;  /* 0x03084002030085a7 */ /* 0x000e64000800007f */
[----:B-1----:R-:W-:Y:S05]  /*ecc0*/  @!P0 BRA `(.L_x_5511) ;  /* 0xfffffffc00ec8947 */ /* 0x002fea000383ffff */
[----:B------:R-:W-:Y:S05]  /*ecd0*/  BRA `(.L_x_5552) ;  /* 0xffffffd0002c7947 */ /* 0x000fea000383ffff */
.L_x_5512:
        /* <DEDUP_REMOVED lines=8> */
.L_x_5554:
[----:B------:R-:W-:Y:S05]  /*ed60*/  BSYNC B0 ;  /* 0x0000000000007941 */ /* 0x000fea0003800000 */
.L_x_5553:
[----:B------:R-:W-:Y:S01]  /*ed70*/  IMAD.MOV.U32 R13, RZ, RZ, R0 ;  /* 0x000000ffff0d7224 */ /* 0x000fe200078e0000 */
[----:B------:R-:W-:Y:S01]  /*ed80*/  MOV R15, 0xffffffff ;  /* 0xffffffff000f7802 */ /* 0x000fe20000000f00 */
[----:B------:R-:W-:Y:S01]  /*ed90*/  IMAD.MOV.U32 R12, RZ, RZ, RZ ;  /* 0x000000ffff0c7224 */ /* 0x000fe200078e00ff */
[----:B------:R-:W-:Y:S01]  /*eda0*/  MOV R3, R14 ;  /* 0x0000000e00037202 */ /* 0x000fe20000000f00 */
[----:B------:R-:W-:Y:S01]  /*edb0*/  IMAD.MOV.U32 R11, RZ, RZ, 0x181f ;  /* 0x0000181fff0b7424 */ /* 0x000fe200078e00ff */
[----:B------:R-:W-:-:S07]  /*edc0*/  @P0 LEA R9, R30, UR46, 0x1 ;  /* 0x0000002e1e090c11 */ /* 0x000fce000f8e08ff */
[----:B------:R-:W-:Y:S05]  /*edd0*/  WARPSYNC.COLLECTIVE R15, `(.L_x_5555) ;  /* 0x000000000f087348 */ /* 0x000fea0003c00000 */
[----:B------:R0:W1:Y:S02]  /*ede0*/  SHFL.IDX P6, R14, R13, R12, R11 ;  /* 0x0000000c0d0e7389 */ /* 0x00006400000c000b */
[----:B01----:R-:W-:Y:S01]  /*edf0*/  ENDCOLLECTIVE ;  /* 0x000000000000791b */ /* 0x003fe20003800000 */
.L_x_5555:
[----:B------:R-:W-:Y:S02]  /*ee00*/  IMAD.MOV.U32 R13, RZ, RZ, R7 ;  /* 0x000000ffff0d7224 */ /* 0x000fe400078e0007 */
[----:B------:R-:W-:Y:S02]  /*ee10*/  IMAD.MOV.U32 R12, RZ, RZ, 0x1 ;  /* 0x00000001ff0c7424 */ /* 0x000fe400078e00ff */
[----:B------:R-:W-:-:S07]  /*ee20*/  IMAD.MOV.U32 R2, RZ, RZ, R14 ;  /* 0x000000ffff027224 */ /* 0x000fce00078e000e */
[----:B------:R-:W-:Y:S05]  /*ee30*/  WARPSYNC.COLLECTIVE R15, `(.L_x_5556) ;  /* 0x000000000f087348 */ /* 0x000fea0003c00000 */
[----:B------:R0:W1:Y:S02]  /*ee40*/  SHFL.IDX P6, R14, R13, R12, R11 ;  /* 0x0000000c0d0e7389 */ /* 0x00006400000c000b */
[----:B01----:R-:W-:Y:S01]  /*ee50*/  ENDCOLLECTIVE ;  /* 0x000000000000791b */ /* 0x003fe20003800000 */
.L_x_5556:
        /* <DEDUP_REMOVED lines=13> */
.L_x_5557:
[----:B------:R-:W-:Y:S01]  /*ef30*/  @P0 LEA R21, R30, UR46, 0x1 ;  /* 0x0000002e1e150c11 */ /* 0x000fe2000f8e08ff */
[----:B------:R-:W-:Y:S01]  /*ef40*/  IMAD.MOV.U32 R13, RZ, RZ, R7 ;  /* 0x000000ffff0d7224 */ /* 0x000fe200078e0007 */
[----:B------:R-:W-:Y:S01]  /*ef50*/  MOV R12, 0x2 ;  /* 0x00000002000c7802 */ /* 0x000fe20000000f00 */
[----:B------:R-:W-:-:S07]  /*ef60*/  IMAD.MOV.U32 R4, RZ, RZ, R14 ;  /* 0x000000ffff047224 */ /* 0x000fce00078e000e */
[----:B------:R-:W-:Y:S05]  /*ef70*/  WARPSYNC.COLLECTIVE R15, `(.L_x_5558) ;  /* 0x000000000f087348 */ /* 0x000fea0003c00000 */
[----:B------:R0:W1:Y:S02]  /*ef80*/  SHFL.IDX P6, R14, R13, R12, R11 ;  /* 0x0000000c0d0e7389 */ /* 0x00006400000c000b */
[----:B01----:R-:W-:Y:S01]  /*ef90*/  ENDCOLLECTIVE ;  /* 0x000000000000791b */ /* 0x003fe20003800000 */
.L_x_5558:
        /* <DEDUP_REMOVED lines=13> */
.L_x_5559:
        /* <DEDUP_REMOVED lines=8> */
.L_x_5560:
[----:B------:R-:W-:-:S05]  /*f0f0*/  @P0 IMAD.WIDE.U32 R2, R23, 0x2, R2 ;  /* 0x0000000217020825 */ /* 0x000fca00078e0002 */
[----:B------:R-:W-:Y:S01]  /*f100*/  @!PT LDS RZ, [RZ] ;  /* 0x00000000fffff984 */ /* 0x000fe20000000800 */
[----:B------:R-:W-:Y:S01]  /*f110*/  @!PT LDS RZ, [RZ] ;  /* 0x00000000fffff984 */ /* 0x000fe20000000800 */
[----:B------:R-:W-:Y:S01]  /*f120*/  @!PT LDS RZ, [RZ] ;  /* 0x00000000fffff984 */ /* 0x000fe20000000800 */
[----:B------:R0:W-:Y:S04]  /*f130*/  @P0 LDGSTS.E.BYPASS.LTC128B.128 [R25+0x1f400], desc[UR36][R2.64], !P3 ;  /* 0x1f40000002190fae */ /* 0x0001e8000d901d64 */
[----:B------:R0:W-:Y:S01]  /*f140*/  @P0 LDGSTS.E.BYPASS.LTC128B.128 [R25+0x22400], desc[UR36][R2.64+0x80], !P2 ;  /* 0x2240008002190fae */ /* 0x0001e2000d101d64 */
[----:B------:R-:W-:-:S03]  /*f150*/  MOV R13, R0 ;  /* 0x00000000000d7202 */ /* 0x000fc60000000f00 */
[----:B------:R0:W-:Y:S01]  /*f160*/  @P0 LDGSTS.E.BYPASS.LTC128B.128 [R25+0x25400], desc[UR36][R2.64+0x100], !P1 ;  /* 0x2540010002190fae */ /* 0x0001e2000c901d64 */
[----:B------:R-:W-:Y:S01]  /*f170*/  ISETP.GE.AND P0, PT, R6, 0x31, PT ;  /* 0x000000310600780c */ /* 0x000fe20003f06270 */
[----:B------:R-:W-:-:S12]  /*f180*/  IMAD.MOV.U32 R9, RZ, RZ, R14 ;  /* 0x000000ffff097224 */ /* 0x000fd800078e000e */
[----:B0-----:R-:W-:Y:S05]  /*f190*/  WARPSYNC.COLLECTIVE R15, `(.L_x_5561) ;  /* 0x000000000f087348 */ /* 0x001fea0003c00000 */
[----:B------:R1:W2:Y:S02]  /*f1a0*/  SHFL.IDX P6, R14, R13, R12, R11 ;  /* 0x0000000c0d0e7389 */ /* 0x0002a400000c000b */
[----:B012---:R-:W-:Y:S01]  /*f1b0*/  ENDCOLLECTIVE ;  /* 0x000000000000791b */ /* 0x007fe20003800000 */
.L_x_5561:
[----:B------:R-:W-:Y:S01]  /*f1c0*/  IMAD.MOV.U32 R5, RZ, RZ, R9 ;  /* 0x000000ffff057224 */ /* 0x000fe200078e0009 */
[----:B------:R-:W-:Y:S02]  /*f1d0*/  @P0 LEA R9, R30, UR46, 0x1 ;  /* 0x0000002e1e090c11 */ /* 0x000fe4000f8e08ff */
[----:B------:R-:W-:Y:S01]  /*f1e0*/  MOV R13, R7 ;  /* 0x00000007000d7202 */ /* 0x000fe20000000f00 */
[----:B------:R-:W-:Y:S02]  /*f1f0*/  IMAD.MOV.U32 R12, RZ, RZ, 0x4 ;  /* 0x00000004ff0c7424 */ /* 0x000fe400078e00ff */
[----:B------:R-:W-:-:S07]  /*f200*/  IMAD.MOV.U32 R10, RZ, RZ, R14 ;  /* 0x000000ffff0a7224 */ /* 0x000fce00078e000e */
[----:B------:R-:W-:Y:S05]  /*f210*/  WARPSYNC.COLLECTIVE R15, `(.L_x_5562) ;  /* 0x000000000f087348 */ /* 0x000fea0003c00000 */
[----:B------:R0:W1:Y:S02]  /*f220*/  SHFL.IDX P6, R14, R13, R12, R11 ;  /* 0x0000000c0d0e7389 */ /* 0x00006400000c000b */
[----:B01----:R-:W-:Y:S01]  /*f230*/  ENDCOLLECTIVE ;  /* 0x000000000000791b */ /* 0x003fe20003800000 */
.L_x_5562:
        /* <DEDUP_REMOVED lines=14> */
.L_x_5563:
[----:B------:R-:W-:Y:S01]  /*f320*/  IMAD.MOV.U32 R3, RZ, RZ, R8 ;  /* 0x000000ffff037224 */ /* 0x000fe200078e0008 */
[----:B------:R-:W-:Y:S01]  /*f330*/  @P0 LEA R21, R30, UR46, 0x1 ;  /* 0x0000002e1e150c11 */ /* 0x000fe2000f8e08ff */
[----:B------:R-:W-:Y:S02]  /*f340*/  IMAD.MOV.U32 R13, RZ, RZ, R7 ;  /* 0x000000ffff0d7224 */ /* 0x000fe400078e0007 */
[----:B------:R-:W-:Y:S01]  /*f350*/  IMAD.MOV.U32 R12, RZ, RZ, 0x5 ;  /* 0x00000005ff0c7424 */ /* 0x000fe200078e00ff */
[----:B------:R-:W-:-:S07]  /*f360*/  MOV R2, R14 ;  /* 0x0000000e00027202 */ /* 0x000fce0000000f00 */
[----:B------:R-:W-:Y:S05]  /*f370*/  WARPSYNC.COLLECTIVE R15, `(.L_x_5564) ;  /* 0x000000000f087348 */ /* 0x000fea0003c00000 */
[----:B------:R0:W1:Y:S02]  /*f380*/  SHFL.IDX P6, R14, R13, R12, R11 ;  /* 0x0000000c0d0e7389 */ /* 0x00006400000c000b */
[----:B01----:R-:W-:Y:S01]  /*f390*/  ENDCOLLECTIVE ;  /* 0x000000000000791b */ /* 0x003fe20003800000 */
.L_x_5564:
        /* <DEDUP_REMOVED lines=8> */
[----:B------:R-:W-:-:S07]  /*f420*/  MOV R7, R14 ;  /* 0x0000000e00077202 */ /* 0x000fce0000000f00 */
[----:B0-----:R-:W-:Y:S05]  /*f430*/  WARPSYNC.COLLECTIVE R15, `(.L_x_5565) ;  /* 0x000000000f087348 */ /* 0x001fea0003c00000 */
[----:B------:R1:W2:Y:S02]  /*f440*/  SHFL.IDX P6, R14, R13, R12, R11 ;  /* 0x0000000c0d0e7389 */ /* 0x0002a400000c000b */
[----:B012---:R-:W-:Y:S01]  /*f450*/  ENDCOLLECTIVE ;  /* 0x000000000000791b */ /* 0x007fe20003800000 */
.L_x_5565:
[----:B------:R-:W-:Y:S05]  /*f460*/  BRA `(.L_x_5566) ;  /* 0xffffffcc00907947 */ /* 0x000fea000383ffff */
.L_x_5515:
[----:B------:R-:W-:Y:S01]  /*f470*/  IMAD.MOV.U32 R13, RZ, RZ, R8 ;  /* 0x000000ffff0d7224 */ /* 0x000fe200078e0008 */
[----:B------:R-:W-:Y:S01]  /*f480*/  MOV R11, 0x181f ;  /* 0x0000181f000b7802 */ /* 0x000fe20000000f00 */
[----:B------:R-:W-:Y:S02]  /*f490*/  IMAD.MOV.U32 R12, RZ, RZ, RZ ;  /* 0x000000ffff0c7224 */ /* 0x000fe400078e00ff */
[----:B------:R-:W-:Y:S02]  /*f4a0*/  IMAD.MOV.U32 R15, RZ, RZ, -0x1 ;  /* 0xffffffffff0f7424 */ /* 0x000fe400078e00ff */
[----:B------:R-:W-:-:S07]  /*f4b0*/  IMAD.U32 R7, RZ, RZ, UR48 ;  /* 0x00000030ff077e24 */ /* 0x000fce000f8e00ff */
[----:B------:R-:W-:Y:S05]  /*f4c0*/  WARPSYNC.COLLECTIVE R15, `(.L_x_5567) ;  /* 0x000000000f087348 */ /* 0x000fea0003c00000 */
[----:B------:R0:W1:Y:S02]  /*f4d0*/  SHFL.IDX P6, R14, R13, R12, R11 ;  /* 0x0000000c0d0e7389 */ /* 0x00006400000c000b */
[----:B01----:R-:W-:Y:S01]  /*f4e0*/  ENDCOLLECTIVE ;  /* 0x000000000000791b */ /* 0x003fe20003800000 */
.L_x_5567:
[----:B------:R-:W-:-:S04]  /*f4f0*/  IMAD R7, R7, 0x80, R27 ;  /* 0x0000008007077824 */ /* 0x000fc800078e021b */
[----:B------:R-:W-:Y:S02]  /*f500*/  VIADD R5, R7, 0x10 ;  /* 0x0000001007057836 */ /* 0x000fe40000000000 */
[----:B------:R-:W-:Y:S02]  /*f510*/  IMAD.MOV.U32 R13, RZ, RZ, R6 ;  /* 0x000000ffff0d7224 */ /* 0x000fe400078e0006 */
[----:B------:R-:W-:-:S07]  /*f520*/  IMAD.MOV.U32 R3, RZ, RZ, R14 ;  /* 0x000000ffff037224 */ /* 0x000fce00078e000e */
[----:B------:R-:W-:Y:S05]  /*f530*/  WARPSYNC.COLLECTIVE R15, `(.L_x_5568) ;  /* 0x000000000f087348 */ /* 0x000fea0003c00000 */
[----:B------:R0:W1:Y:S02]  /*f540*/  SHFL.IDX P6, R14, R13, R12, R11 ;  /* 0x0000000c0d0e7389 */ /* 0x00006400000c000b */
[----:B01----:R-:W-:Y:S01]  /*f550*/  ENDCOLLECTIVE ;  /* 0x000000000000791b */ /* 0x003fe20003800000 */
.L_x_5568:
        /* <DEDUP_REMOVED lines=10> */
.L_x_5569:
        /* <DEDUP_REMOVED lines=13> */
.L_x_5570:
        /* <DEDUP_REMOVED lines=8> */
.L_x_5571:
        /* <DEDUP_REMOVED lines=8> */
[----:B------:R-:W-:Y:S02]  /*f7d0*/  ISETP.GE.AND P1, PT, R3, R0, PT ;  /* 0x000000000300720c */ /* 0x000fe40003f26270 */
[----:B------:R-:W-:-:S11]  /*f7e0*/  MOV R3, R14 ;  /* 0x0000000e00037202 */ /* 0x000fd60000000f00 */
[----:B0-----:R-:W-:Y:S05]  /*f7f0*/  WARPSYNC.COLLECTIVE R15, `(.L_x_5572) ;  /* 0x000000000f087348 */ /* 0x001fea0003c00000 */
[----:B------:R1:W2:Y:S02]  /*f800*/  SHFL.IDX P6, R14, R13, R12, R11 ;  /* 0x0000000c0d0e7389 */ /* 0x0002a400000c000b */
[----:B012---:R-:W-:Y:S01]  /*f810*/  ENDCOLLECTIVE ;  /* 0x000000000000791b */ /* 0x007fe20003800000 */
.L_x_5572:
        /* <DEDUP_REMOVED lines=8> */
.L_x_5573:
        /* <DEDUP_REMOVED lines=13> */
.L_x_5574:
        /* <DEDUP_REMOVED lines=8> */
.L_x_5575:
        /* <DEDUP_REMOVED lines=13> */
.L_x_5576:
        /* <DEDUP_REMOVED lines=8> */
.L_x_5577:
        /* <DEDUP_REMOVED lines=13> */
.L_x_5578:
        /* <DEDUP_REMOVED lines=8> */
.L_x_5579:
        /* <DEDUP_REMOVED lines=13> */
.L_x_5580:
[----:B------:R-:W-:Y:S01]  /*fd60*/  @!P1 LEA R9, R30, UR46, 0x1 ;  /* 0x0000002e1e099c11 */ /* 0x000fe2000f8e08ff */
[----:B------:R-:W-:Y:S01]  /*fd70*/  IMAD.MOV.U32 R13, RZ, RZ, R8 ;  /* 0x000000ffff0d7224 */ /* 0x000fe200078e0008 */
[----:B------:R-:W-:Y:S01]  /*fd80*/  MOV R12, 0x7 ;  /* 0x00000007000c7802 */ /* 0x000fe20000000f00 */
[----:B------:R-:W-:-:S07]  /*fd90*/  IMAD.MOV.U32 R2, RZ, RZ, R14 ;  /* 0x000000ffff027224 */ /* 0x000fce00078e000e */
[----:B------:R-:W-:Y:S05]  /*fda0*/  WARPSYNC.COLLECTIVE R15, `(.L_x_5581) ;  /* 0x000000000f087348 */ /* 0x000fea0003c00000 */
[----:B------:R0:W1:Y:S02]  /*fdb0*/  SHFL.IDX P6, R14, R13, R12, R11 ;  /* 0x0000000c0d0e7389 */ /* 0x00006400000c000b */
[----:B01----:R-:W-:Y:S01]  /*fdc0*/  ENDCOLLECTIVE ;  /* 0x000000000000791b */ /* 0x003fe20003800000 */
.L_x_5581:
        /* <DEDUP_REMOVED lines=12> */
.L_x_5582:
[----:B------:R-:W-:Y:S05]  /*fe90*/  BRA `(.L_x_5583) ;  /* 0xffffffcc00807947 */ /* 0x000fea000383ffff */
.L_x_5518:
[----:B0-----:R-:W-:-:S04]  /*fea0*/  IMAD.U32 R3, RZ, RZ, UR46 ;  /* 0x0000002eff037e24 */ /* 0x001fc8000f8e00ff */
[----:B------:R0:W1:Y:S03]  /*feb0*/  SYNCS.PHASECHK.TRANS64.TRYWAIT P0, [R3+URZ+0x30820], R0 ;  /* 0x03082000030075a7 */ /* 0x000066000800017f */
[----:B-1----:R-:W-:Y:S05]  /*fec0*/  @!P0 NANOSLEEP.SYNCS 0x989680 ;  /* 0x009896800000895d */ /* 0x002fea0003900000 */
[----:B------:R-:W1:Y:S02]  /*fed0*/  @!P0 SYNCS.PHASECHK.TRANS64 P0, [R3+URZ+0x30820], R0 ;  /* 0x03082000030085a7 */ /* 0x000e64000800007f */
[----:B-1----:R-:W-:Y:S05]  /*fee0*/  @!P0 BRA `(.L_x_5518) ;  /* 0xfffffffc00ec8947 */ /* 0x002fea000383ffff */
[----:B------:R-:W-:Y:S05]  /*fef0*/  BRA `(.L_x_5584) ;  /* 0xffffffcc00cc7947 */ /* 0x000fea000383ffff */
.L_x_5522:
[----:B0-----:R0:W1:Y:S02]  /*ff00*/  SYNCS.PHASECHK.TRANS64.TRYWAIT P0, [R19+URZ+0x30840], R2 ;  /* 0x03084002130075a7 */ /* 0x001064000800017f */
[----:B-1----:R-:W-:Y:S05]  /*ff10*/  @!P0 NANOSLEEP.SYNCS 0x989680 ;  /* 0x009896800000895d */ /* 0x002fea0003900000 */
[----:B------:R-:W1:Y:S02]  /*ff20*/  @!P0 SYNCS.PHASECHK.TRANS64 P0, [R19+URZ+0x30840], R2 ;  /* 0x03084002130085a7 */ /* 0x000e64000800007f */
[----:B-1----:R-:W-:Y:S05]  /*ff30*/  @!P0 BRA `(.L_x_5522) ;  /* 0xfffffffc00f08947 */ /* 0x002fea000383ffff */
[----:B------:R-:W-:Y:S05]  /*ff40*/  BRA `(.L_x_5585) ;  /* 0xffffffd000b07947 */ /* 0x000fea000383ffff */
.L_x_5523:
        /* <DEDUP_REMOVED lines=8> */
.L_x_5587:
[----:B------:R-:W-:Y:S05]  /*ffd0*/  BSYNC B1 ;  /* 0x0000000000017941 */ /* 0x000fea0003800000 */
.L_x_5586:
[----:B------:R-:W-:Y:S01]  /*ffe0*/  IMAD.MOV.U32 R13, RZ, RZ, R21 ;  /* 0x000000ffff0d7224 */ /* 0x000fe200078e0015 */
[----:B------:R-:W-:Y:S01]  /*fff0*/  MOV R3, R14 ;  /* 0x0000000e00037202 */ /* 0x000fe20000000f00 */
[----:B------:R-:W-:Y:S01]  /*10000*/  IMAD.MOV.U32 R12, RZ, RZ, RZ ;  /* 0x000000ffff0c7224 */ /* 0x000fe200078e00ff */
[----:B------:R-:W-:Y:S01]  /*10010*/  SHF.L.U32 R8, R23, 0x1, RZ ;  /* 0x0000000117087819 */ /* 0x000fe200000006ff */
[----:B------:R-:W-:Y:S01]  /*10020*/  IMAD.MOV.U32 R11, RZ, RZ, 0x181f ;  /* 0x0000181fff0b7424 */ /* 0x000fe200078e00ff */
[----:B------:R-:W-:Y:S01]  /*10030*/  P2R R6, PR, RZ, 0x2 ;  /* 0x00000002ff067803 */ /* 0x000fe20000000000 */
[----:B------:R-:W-:Y:S01]  /*10040*/  IMAD.MOV.U32 R15, RZ, RZ, -0x1 ;  /* 0xffffffffff0f7424 */ /* 0x000fe200078e00ff */
[----:B------:R-:W-:Y:S02]  /*10050*/  LOP3.LUT P1, RZ, R16, 0x4, RZ, 0xc0, !PT ;  /* 0x0000000410ff7812 */ /* 0x000fe4000782c0ff */
[----:B------:R-:W-:-:S11]  /*10060*/  LEA R22, R22, UR46, 0x1 ;  /* 0x0000002e16167c11 */ /* 0x000fd6000f8e08ff */
[----:B------:R-:W-:Y:S05]  /*10070*/  WARPSYNC.COLLECTIVE R15, `(.L_x_5588) ;  /* 0x000000000f087348 */ /* 0x000fea0003c00000 */
[----:B------:R0:W1:Y:S02]  /*10080*/  SHFL.IDX P6, R14, R13, R12, R11 ;  /* 0x0000000c0d0e7389 */ /* 0x00006400000c000b */
[----:B01----:R-:W-:Y:S01]  /*10090*/  ENDCOLLECTIVE ;  /* 0x000000000000791b */ /* 0x003fe20003800000 */
.L_x_5588:
[----:B------:R-:W-:Y:S01]  /*100a0*/  IMAD.MOV.U32 R13, RZ, RZ, R24 ;  /* 0x000000ffff0d7224 */ /* 0x000fe200078e0018 */
[----:B------:R-:W-:Y:S02]  /*100b0*/  MOV R12, 0x1 ;  /* 0x00000001000c7802 */ /* 0x000fe40000000f00 */
[----:B------:R-:W-:-:S13]  /*100c0*/  IADD3 R2, P0, R14, R8, RZ ;  /* 0x000000080e027210 */ /* 0x000fda0007f1e0ff */
[----:B------:R-:W-:Y:S05]  /*100d0*/  WARPSYNC.COLLECTIVE R15, `(.L_x_5589) ;  /* 0x000000000f087348 */ /* 0x000fea0003c00000 */
[----:B------:R0:W1:Y:S02]  /*100e0*/  SHFL.IDX P6, R14, R13, R12, R11 ;  /* 0x0000000c0d0e7389 */ /* 0x00006400000c000b */
[----:B01----:R-:W-:Y:S01]  /*100f0*/  ENDCOLLECTIVE ;  /* 0x000000000000791b */ /* 0x003fe20003800000 */
.L_x_5589:
        /* <DEDUP_REMOVED lines=12> */
.L_x_5590:
[----:B------:R-:W-:Y:S01]  /*101c0*/  MOV R13, R24 ;  /* 0x00000018000d7202 */ /* 0x000fe20000000f00 */
[----:B------:R-:W-:Y:S01]  /*101d0*/  IMAD.MOV.U32 R12, RZ, RZ, 0x2 ;  /* 0x00000002ff0c7424 */ /* 0x000fe200078e00ff */
[----:B------:R-:W-:-:S13]  /*101e0*/  IADD3 R2, P0, R14, R8, RZ ;  /* 0x000000080e027210 */ /* 0x000fda0007f1e0ff */
[----:B------:R-:W-:Y:S05]  /*101f0*/  WARPSYNC.COLLECTIVE R15, `(.L_x_5591) ;  /* 0x000000000f087348 */ /* 0x000fea0003c00000 */
[----:B------:R0:W1:Y:S02]  /*10200*/  SHFL.IDX P6, R14, R13, R12, R11 ;  /* 0x0000000c0d0e7389 */ /* 0x00006400000c000b */
[----:B01----:R-:W-:Y:S01]  /*10210*/  ENDCOLLECTIVE ;  /* 0x000000000000791b */ /* 0x003fe20003800000 */
.L_x_5591:
        /* <DEDUP_REMOVED lines=12> */
.L_x_5592:
[----:B------:R-:W-:Y:S01]  /*102e0*/  IMAD.MOV.U32 R13, RZ, RZ, R24 ;  /* 0x000000ffff0d7224 */ /* 0x000fe200078e0018 */
[----:B------:R-:W-:Y:S02]  /*102f0*/  MOV R12, 0x3 ;  /* 0x00000003000c7802 */ /* 0x000fe40000000f00 */
[----:B------:R-:W-:-:S07]  /*10300*/  MOV R10, R14 ;  /* 0x0000000e000a7202 */ /* 0x000fce0000000f00 */
[----:B------:R-:W-:Y:S05]  /*10310*/  WARPSYNC.COLLECTIVE R15, `(.L_x_5593) ;  /* 0x000000000f087348 */ /* 0x000fea0003c00000 */
[----:B------:R0:W1:Y:S02]  /*10320*/  SHFL.IDX P6, R14, R13, R12, R11 ;  /* 0x0000000c0d0e7389 */ /* 0x00006400000c000b */
[----:B01----:R-:W-:Y:S01]  /*10330*/  ENDCOLLECTIVE ;  /* 0x000000000000791b */ /* 0x003fe20003800000 */
.L_x_5593:
        /* <DEDUP_REMOVED lines=13> */
.L_x_5594:
[----:B------:R-:W-:Y:S01]  /*10410*/  IMAD.MOV.U32 R13, RZ, RZ, R24 ;  /* 0x000000ffff0d7224 */ /* 0x000fe200078e0018 */
[----:B------:R-:W-:Y:S02]  /*10420*/  MOV R12, 0x4 ;  /* 0x00000004000c7802 */ /* 0x000fe40000000f00 */
[----:B------:R-:W-:-:S07]  /*10430*/  MOV R2, R14 ;  /* 0x0000000e00027202 */ /* 0x000fce0000000f00 */
[----:B------:R-:W-:Y:S05]  /*10440*/  WARPSYNC.COLLECTIVE R15, `(.L_x_5595) ;  /* 0x000000000f087348 */ /* 0x000fea0003c00000 */
[----:B------:R0:W1:Y:S02]  /*10450*/  SHFL.IDX P6, R14, R13, R12, R11 ;  /* 0x0000000c0d0e7389 */ /* 0x00006400000c000b */
[----:B01----:R-:W-:Y:S01]  /*10460*/  ENDCOLLECTIVE ;  /* 0x000000000000791b */ /* 0x003fe20003800000 */
.L_x_5595:
        /* <DEDUP_REMOVED lines=13> */
.L_x_5596:
[----:B------:R-:W-:Y:S01]  /*10540*/  IMAD.MOV.U32 R13, RZ, RZ, R24 ;  /* 0x000000ffff0d7224 */ /* 0x000fe200078e0018 */
[----:B------:R-:W-:Y:S02]  /*10550*/  MOV R12, 0x5 ;  /* 0x00000005000c7802 */ /* 0x000fe40000000f00 */
[----:B------:R-:W-:-:S07]  /*10560*/  MOV R2, R14 ;  /* 0x0000000e00027202 */ /* 0x000fce0000000f00 */
[----:B------:R-:W-:Y:S05]  /*10570*/  WARPSYNC.COLLECTIVE R15, `(.L_x_5597) ;  /* 0x000000000f087348 */ /* 0x000fea0003c00000 */
[----:B------:R0:W1:Y:S02]  /*10580*/  SHFL.IDX P6, R14, R13, R12, R11 ;  /* 0x0000000c0d0e7389 */ /* 0x00006400000c000b */
[----:B01----:R-:W-:Y:S01]  /*10590*/  ENDCOLLECTIVE ;  /* 0x000000000000791b */ /* 0x003fe20003800000 */
.L_x_5597:
        /* <DEDUP_REMOVED lines=14> */
.L_x_5598:
[----:B------:R-:W-:Y:S05]  /*10680*/  BRA `(.L_x_5599) ;  /* 0xffffffcc00fc7947 */ /* 0x000fea000383ffff */
.L_x_5528:
[----:B0-----:R0:W2:Y:S02]  /*10690*/  SYNCS.PHASECHK.TRANS64.TRYWAIT P0, [R6+URZ+0x30860], R3 ;  /* 0x03086003060075a7 */ /* 0x0010a4000800017f */
[----:B--2---:R-:W-:Y:S05]  /*106a0*/  @!P0 NANOSLEEP.SYNCS 0x989680 ;  /* 0x009896800000895d */ /* 0x004fea0003900000 */
[----:B------:R-:W2:Y:S02]  /*106b0*/  @!P0 SYNCS.PHASECHK.TRANS64 P0, [R6+URZ+0x30860], R3 ;  /* 0x03086003060085a7 */ /* 0x000ea4000800007f */
[----:B--2---:R-:W-:Y:S05]  /*106c0*/  @!P0 BRA `(.L_x_5528) ;  /* 0xfffffffc00f08947 */ /* 0x004fea000383ffff */
[----:B------:R-:W-:Y:S05]  /*106d0*/  BRA `(.L_x_5600) ;  /* 0xffffffd000607947 */ /* 0x000fea000383ffff */
.L_x_5529:
        /* <DEDUP_REMOVED lines=8> */
.L_x_5602:
[----:B------:R-:W-:Y:S05]  /*10760*/  BSYNC B1 ;  /* 0x0000000000017941 */ /* 0x000fea0003800000 */
.L_x_5601:
        /* <DEDUP_REMOVED lines=9> */
.L_x_5603:
[----:B------:R-:W-:Y:S02]  /*10800*/  IMAD.MOV.U32 R13, RZ, RZ, R18 ;  /* 0x000000ffff0d7224 */ /* 0x000fe400078e0012 */
[----:B------:R-:W-:Y:S01]  /*10810*/  IMAD.MOV.U32 R12, RZ, RZ, 0x1 ;  /* 0x00000001ff0c7424 */ /* 0x000fe200078e00ff */
[----:B------:R-:W-:-:S13]  /*10820*/  IADD3 R2, P0, R14, R9, RZ ;  /* 0x000000090e027210 */ /* 0x000fda0007f1e0ff */
[----:B------:R-:W-:Y:S05]  /*10830*/  WARPSYNC.COLLECTIVE R15, `(.L_x_5604) ;  /* 0x000000000f087348 */ /* 0x000fea0003c00000 */
[----:B------:R0:W1:Y:S02]  /*10840*/  SHFL.IDX P6, R14, R13, R12, R11 ;  /* 0x0000000c0d0e7389 */ /* 0x00006400000c000b */
[----:B01----:R-:W-:Y:S01]  /*10850*/  ENDCOLLECTIVE ;  /* 0x000000000000791b */ /* 0x003fe20003800000 */
.L_x_5604:
        /* <DEDUP_REMOVED lines=12> */
.L_x_5605:
        /* <DEDUP_REMOVED lines=12> */
.L_x_5606:
        /* <DEDUP_REMOVED lines=12> */
.L_x_5607:
        /* <DEDUP_REMOVED lines=12> */
.L_x_5608:
        /* <DEDUP_REMOVED lines=12> */
.L_x_5609:
        /* <DEDUP_REMOVED lines=12> */
.L_x_5610:
        /* <DEDUP_REMOVED lines=12> */
.L_x_5611:
        /* <DEDUP_REMOVED lines=12> */
.L_x_5612:
        /* <DEDUP_REMOVED lines=12> */
.L_x_5613:
[----:B------:R-:W-:Y:S01]  /*10f20*/  @!PT LDS RZ, [RZ] ;  /* 0x00000000fffff984 */ /* 0x000fe20000000800 */
[----:B------:R-:W-:Y:S01]  /*10f30*/  @!PT LDS RZ, [RZ] ;  /* 0x00000000fffff984 */ /* 0x000fe20000000800 */
[----:B------:R-:W-:Y:S01]  /*10f40*/  @!PT LDS RZ, [RZ] ;  /* 0x00000000fffff984 */ /* 0x000fe20000000800 */
[----:B------:R0:W-:Y:S01]  /*10f50*/  LDGSTS.E.BYPASS.LTC128B.128 [R7+0x5400], desc[UR36][R2.64+0x80], !P0 ;  /* 0x0540008002077fae */ /* 0x0001e2000c101d64 */
[----:B------:R-:W-:-:S13]  /*10f60*/  ISETP.LT.OR P0, PT, R0, 0x41, P1 ;  /* 0x000000410000780c */ /* 0x000fda0000f01670 */
[----:B------:R0:W-:Y:S01]  /*10f70*/  LDGSTS.E.BYPASS.LTC128B.128 [R7+0x8400], desc[UR36][R2.64+0x100], !P0 ;  /* 0x0840010002077fae */ /* 0x0001e2000c101d64 */
[----:B------:R-:W-:Y:S05]  /*10f80*/  BRA `(.L_x_5614) ;  /* 0xffffffcc001c7947 */ /* 0x000fea000383ffff */
.L_x_5535:
[----:B0-----:R0:W1:Y:S02]  /*10f90*/  SYNCS.PHASECHK.TRANS64.TRYWAIT P0, [R0+URZ+0x30860], R3 ;  /* 0x03086003000075a7 */ /* 0x001064000800017f */
[----:B-1----:R-:W-:Y:S05]  /*10fa0*/  @!P0 NANOSLEEP.SYNCS 0x989680 ;  /* 0x009896800000895d */ /* 0x002fea0003900000 */
[----:B------:R-:W1:Y:S02]  /*10fb0*/  @!P0 SYNCS.PHASECHK.TRANS64 P0, [R0+URZ+0x30860], R3 ;  /* 0x03086003000085a7 */ /* 0x000e64000800007f */
[----:B-1----:R-:W-:Y:S05]  /*10fc0*/  @!P0 BRA `(.L_x_5535) ;  /* 0xfffffffc00f08947 */ /* 0x002fea000383ffff */
[----:B------:R-:W-:Y:S05]  /*10fd0*/  BRA `(.L_x_5615) ;  /* 0xffffffd000187947 */ /* 0x000fea000383ffff */
.L_x_5536:
        /* <DEDUP_REMOVED lines=8> */
.L_x_5617:
[----:B------:R-:W-:Y:S05]  /*11060*/  BSYNC B0 ;  /* 0x0000000000007941 */ /* 0x000fea0003800000 */
.L_x_5616:
        /* <DEDUP_REMOVED lines=9> */
.L_x_5618:
        /* <DEDUP_REMOVED lines=13> */
.L_x_5619:
        /* <DEDUP_REMOVED lines=15> */
.L_x_5620:
[----:B------:R-:W-:Y:S02]  /*112c0*/  IMAD.MOV.U32 R3, RZ, RZ, R6 ;  /* 0x000000ffff037224 */ /* 0x000fe400078e0006 */
[----:B------:R-:W-:Y:S01]  /*112d0*/  IMAD.MOV.U32 R13, RZ, RZ, R18 ;  /* 0x000000ffff0d7224 */ /* 0x000fe200078e0012 */
[----:B------:R-:W-:Y:S02]  /*112e0*/  MOV R12, 0x2 ;  /* 0x00000002000c7802 */ /* 0x000fe40000000f00 */
[----:B------:R-:W-:-:S07]  /*112f0*/  MOV R2, R14 ;  /* 0x0000000e00027202 */ /* 0x000fce0000000f00 */
[----:B------:R-:W-:Y:S05]  /*11300*/  WARPSYNC.COLLECTIVE R15, `(.L_x_5621) ;  /* 0x000000000f087348 */ /* 0x000fea0003c00000 */
[----:B------:R0:W1:Y:S02]  /*11310*/  SHFL.IDX P6, R14, R13, R12, R11 ;  /* 0x0000000c0d0e7389 */ /* 0x00006400000c000b */
[----:B01----:R-:W-:Y:S01]  /*11320*/  ENDCOLLECTIVE ;  /* 0x000000000000791b */ /* 0x003fe20003800000 */
.L_x_5621:
        /* <DEDUP_REMOVED lines=15> */
.L_x_5622:
[----:B------:R-:W-:Y:S01]  /*11420*/  IMAD.MOV.U32 R3, RZ, RZ, R7 ;  /* 0x000000ffff037224 */ /* 0x000fe200078e0007 */
[----:B------:R-:W-:Y:S01]  /*11430*/  MOV R13, R18 ;  /* 0x00000012000d7202 */ /* 0x000fe20000000f00 */
[----:B------:R-:W-:Y:S01]  /*11440*/  IMAD.MOV.U32 R12, RZ, RZ, 0x3 ;  /* 0x00000003ff0c7424 */ /* 0x000fe200078e00ff */
[----:B------:R-:W-:-:S07]  /*11450*/  MOV R8, R14 ;  /* 0x0000000e00087202 */ /* 0x000fce0000000f00 */
[----:B------:R-:W-:Y:S05]  /*11460*/  WARPSYNC.COLLECTIVE R15, `(.L_x_5623) ;  /* 0x000000000f087348 */ /* 0x000fea0003c00000 */
[----:B------:R0:W1:Y:S02]  /*11470*/  SHFL.IDX P6, R14, R13, R12, R11 ;  /* 0x0000000c0d0e7389 */ /* 0x00006400000c000b */
[----:B01----:R-:W-:Y:S01]  /*11480*/  ENDCOLLECTIVE ;  /* 0x000000000000791b */ /* 0x003fe20003800000 */
.L_x_5623:
        /* <DEDUP_REMOVED lines=16> */
.L_x_5624:
        /* <DEDUP_REMOVED lines=8> */
.L_x_5625:
        /* <DEDUP_REMOVED lines=15> */
.L_x_5626:
[----:B------:R-:W-:Y:S01]  /*11700*/  MOV R3, R7 ;  /* 0x0000000700037202 */ /* 0x000fe20000000f00 */
[----:B------:R-:W-:Y:S02]  /*11710*/  IMAD.MOV.U32 R13, RZ, RZ, R18 ;  /* 0x000000ffff0d7224 */ /* 0x000fe400078e0012 */
[----:B------:R-:W-:Y:S02]  /*11720*/  IMAD.MOV.U32 R12, RZ, RZ, 0x5 ;  /* 0x00000005ff0c7424 */ /* 0x000fe400078e00ff */
[----:B------:R-:W-:-:S07]  /*11730*/  IMAD.MOV.U32 R8, RZ, RZ, R14 ;  /* 0x000000ffff087224 */ /* 0x000fce00078e000e */
[----:B------:R-:W-:Y:S05]  /*11740*/  WARPSYNC.COLLECTIVE R15, `(.L_x_5627) ;  /* 0x000000000f087348 */ /* 0x000fea0003c00000 */
[----:B------:R0:W1:Y:S02]  /*11750*/  SHFL.IDX P6, R14, R13, R12, R11 ;  /* 0x0000000c0d0e7389 */ /* 0x00006400000c000b */
[----:B01----:R-:W-:Y:S01]  /*11760*/  ENDCOLLECTIVE ;  /* 0x000000000000791b */ /* 0x003fe20003800000 */
.L_x_5627:
        /* <DEDUP_REMOVED lines=13> */
.L_x_5628:
[----:B------:R-:W-:Y:S05]  /*11840*/  BRA `(.L_x_5629) ;  /* 0xffffffc800fc7947 */ /* 0x000fea000383ffff */
.L_x_5539:
[----:B0-----:R0:W1:Y:S02]  /*11850*/  SYNCS.PHASECHK.TRANS64.TRYWAIT P0, [R7+URZ+0x30820], R6 ;  /* 0x03082006070075a7 */ /* 0x001064000800017f */
[----:B-1----:R-:W-:Y:S05]  /*11860*/  @!P0 NANOSLEEP.SYNCS 0x989680 ;  /* 0x009896800000895d */ /* 0x002fea0003900000 */
[----:B------:R-:W1:Y:S02]  /*11870*/  @!P0 SYNCS.PHASECHK.TRANS64 P0, [R7+URZ+0x30820], R6 ;  /* 0x03082006070085a7 */ /* 0x000e64000800007f */
[----:B-1----:R-:W-:Y:S05]  /*11880*/  @!P0 BRA `(.L_x_5539) ;  /* 0xfffffffc00f08947 */ /* 0x002fea000383ffff */
[----:B------:R-:W-:Y:S05]  /*11890*/  BRA `(.L_x_5630) ;  /* 0xffffffcc00787947 */ /* 0x000fea000383ffff */
.L_x_5540:
        /* <DEDUP_REMOVED lines=11> */
.L_x_5632:
[----:B------:R-:W-:Y:S05]  /*11950*/  BSYNC B0 ;  /* 0x0000000000007941 */ /* 0x000fea0003800000 */
.L_x_5631:
[----:B------:R-:W-:Y:S05]  /*11960*/  BRA `(.L_x_5633) ;  /* 0xffffffcc005c7947 */ /* 0x000fea000383ffff */
.L_x_5541:
[----:B------:R-:W-:Y:S01]  /*11970*/  BSSY B0, `(.L_x_5634) ;  /* 0x0000006000007945 */ /* 0x000fe20003800000 */
[----:B------:R-:W-:-:S07]  /*11980*/  IMAD.MOV.U32 R15, RZ, RZ, -0x1 ;  /* 0xffffffffff0f7424 */ /* 0x000fce00078e00ff */
[----:B01---5:R-:W-:Y:S05]  /*11990*/  WARPSYNC.COLLECTIVE R15, `(.L_x_5635) ;  /* 0x000000000f0c7348 */ /* 0x023fea0003c00000 */
[----:B------:R-:W-:Y:S02]  /*119a0*/  ELECT P6, UR62, PT ;  /* 0x00000000003e782f */ /* 0x000fe400038c0000 */
[----:B------:R-:W-:Y:S01]  /*119b0*/  MOV R14, UR62 ;  /* 0x0000003e000e7c02 */ /* 0x000fe20008000f00 */
[----:B01---5:R-:W-:Y:S10]  /*119c0*/  ENDCOLLECTIVE ;  /* 0x000000000000791b */ /* 0x023ff40003800000 */
.L_x_5635:
[----:B------:R-:W-:Y:S05]  /*119d0*/  BSYNC B0 ;  /* 0x0000000000007941 */ /* 0x000fea0003800000 */
.L_x_5634:
[----:B------:R-:W-:Y:S05]  /*119e0*/  BRA `(.L_x_5636) ;  /* 0xffffffcc00507947 */ /* 0x000fea000383ffff */
.L_x_5543:
[----:B-1----:R1:W2:Y:S02]  /*119f0*/  SYNCS.PHASECHK.TRANS64.TRYWAIT P1, [R5+URZ+0x30840], R2 ;  /* 0x03084002050075a7 */ /* 0x0022a4000802017f */
[----:B--2---:R-:W-:Y:S05]  /*11a00*/  @!P1 NANOSLEEP.SYNCS 0x989680 ;  /* 0x009896800000995d */ /* 0x004fea0003900000 */
[----:B------:R-:W2:Y:S02]  /*11a10*/  @!P1 SYNCS.PHASECHK.TRANS64 P1, [R5+URZ+0x30840], R2 ;  /* 0x03084002050095a7 */ /* 0x000ea4000802007f */
[----:B--2---:R-:W-:Y:S05]  /*11a20*/  @!P1 BRA `(.L_x_5543) ;  /* 0xfffffffc00f09947 */ /* 0x004fea000383ffff */
[----:B------:R-:W-:Y:S05]  /*11a30*/  BRA `(.L_x_5637) ;  /* 0xffffffcc00787947 */ /* 0x000fea000383ffff */
.L_x_5545:
[----:B0-----:R0:W2:Y:S02]  /*11a40*/  SYNCS.PHASECHK.TRANS64.TRYWAIT P1, [R7+URZ+0x30840], R0 ;  /* 0x03084000070075a7 */ /* 0x0010a4000802017f */
[----:B--2---:R-:W-:Y:S05]  /*11a50*/  @!P1 NANOSLEEP.SYNCS 0x989680 ;  /* 0x009896800000995d */ /* 0x004fea0003900000 */
[----:B------:R-:W2:Y:S02]  /*11a60*/  @!P1 SYNCS.PHASECHK.TRANS64 P1, [R7+URZ+0x30840], R0 ;  /* 0x03084000070095a7 */ /* 0x000ea4000802007f */
[----:B--2---:R-:W-:Y:S05]  /*11a70*/  @!P1 BRA `(.L_x_5545) ;  /* 0xfffffffc00f09947 */ /* 0x004fea000383ffff */
[----:B------:R-:W-:Y:S05]  /*11a80*/  BRA `(.L_x_5638) ;  /* 0xffffffcc00847947 */ /* 0x000fea000383ffff */
.L_x_5547:
[----:B--2---:R2:W3:Y:S02]  /*11a90*/  SYNCS.PHASECHK.TRANS64.TRYWAIT P1, [R5+URZ+0x30860], R2 ;  /* 0x03086002050075a7 */ /* 0x0044e4000802017f */
[----:B---3--:R-:W-:Y:S05]  /*11aa0*/  @!P1 NANOSLEEP.SYNCS 0x989680 ;  /* 0x009896800000995d */ /* 0x008fea0003900000 */
[----:B------:R-:W3:Y:S02]  /*11ab0*/  @!P1 SYNCS.PHASECHK.TRANS64 P1, [R5+URZ+0x30860], R2 ;  /* 0x03086002050095a7 */ /* 0x000ee4000802007f */
[----:B---3--:R-:W-:Y:S05]  /*11ac0*/  @!P1 BRA `(.L_x_5547) ;  /* 0xfffffffc00f09947 */ /* 0x008fea000383ffff */
[----:B------:R-:W-:Y:S05]  /*11ad0*/  BRA `(.L_x_5639) ;  /* 0xffffffcc00807947 */ /* 0x000fea000383ffff */
.L_x_5640:
        /* <DEDUP_REMOVED lines=10> */
.L_x_15984:


//--------------------- .text._ZN7cutlass13device_kernelIN5flash11enable_sm90INS1_16FlashAttnFwdSm90INS1_25CollectiveMainloopFwdSm90ILi2EN4cute5tupleIJNS5_1CILi1EEES8_S8_EEENS6_IJNS7_ILi128EEENS7_ILi96EEENS7_ILi192EEEEEELi192ENS_6half_tEfNS_4arch4Sm90ELb1ELb0ELb0ELb1ELb1ELb0ELb0ELb1ELb1ELb1ELb1ELb0EEENS1_21CollectiveEpilogueFwdINS6_IJSA_SC_SB_EEES9_SE_SG_Li256ELb1ELb1ELb1ELb0EEENS1_36VarlenDynamicPersistentTileSchedulerILi128ELi96ELi256ELi128ELb1ELb1ELb1ELb1ELb1ELb1EEEEEEEEEvNT_6ParamsE --------------------------
	.section	.text._ZN7cutlass13device_kernelIN5flash11enable_sm90INS1_16FlashAttnFwdSm90INS1_25CollectiveMainloopFwdSm90ILi2EN4cute5tupleIJNS5_1CILi1EEES8_S8_EEENS6_IJNS7_ILi128EEENS7_ILi96EEENS7_ILi192EEEEEELi192ENS_6half_tEfNS_4arch4Sm90ELb1ELb0ELb0ELb1ELb1ELb0ELb0ELb1ELb1ELb1ELb1ELb0EEENS1_21CollectiveEpilogueFwdINS6_IJSA_SC_SB_EEES9_SE_SG_Li256ELb1ELb1ELb1ELb0EEENS1_36VarlenDynamicPersistentTileSchedulerILi128ELi96ELi256ELi128ELb1ELb1ELb1ELb1ELb1ELb1EEEEEEEEEvNT_6ParamsE,"ax",@progbits
	.align	128
.text._ZN7cutlass13device_kernelIN5flash11enable_sm90INS1_16FlashAttnFwdSm90INS1_25CollectiveMainloopFwdSm90ILi2EN4cute5tupleIJNS5_1CILi1EEES8_S8_EEENS6_IJNS7_ILi128EEENS7_ILi96EEENS7_ILi192EEEEEELi192ENS_6half_tEfNS_4arch4Sm90ELb1ELb0ELb0ELb1ELb1ELb0ELb0ELb1ELb1ELb1ELb1ELb0EEENS1_21CollectiveEpilogueFwdINS6_IJSA_SC_SB_EEES9_SE_SG_Li256ELb1ELb1ELb1ELb0EEENS1_36VarlenDynamicPersistentTileSchedulerILi128ELi96ELi256ELi128ELb1ELb1ELb1ELb1ELb1ELb1EEEEEEEEEvNT_6ParamsE:
        .type           _ZN7cutlass13device_kernelIN5flash11enable_sm90INS1_16FlashAttnFwdSm90INS1_25CollectiveMainloopFwdSm90ILi2EN4cute5tupleIJNS5_1CILi1EEES8_S8_EEENS6_IJNS7_ILi128EEENS7_ILi96EEENS7_ILi192EEEEEELi192ENS_6half_tEfNS_4arch4Sm90ELb1ELb0ELb0ELb1ELb1ELb0ELb0ELb1ELb1ELb1ELb1ELb0EEENS1_21CollectiveEpilogueFwdINS6_IJSA_SC_SB_EEES9_SE_SG_Li256ELb1ELb1ELb1ELb0EEENS1_36VarlenDynamicPersistentTileSchedulerILi128ELi96ELi256ELi128ELb1ELb1ELb1ELb1ELb1ELb1EEEEEEEEEvNT_6ParamsE,@function
        .size           _ZN7cutlass13device_kernelIN5flash11enable_sm90INS1_16FlashAttnFwdSm90INS1_25CollectiveMainloopFwdSm90ILi2EN4cute5tupleIJNS5_1CILi1EEES8_S8_EEENS6_IJNS7_ILi128EEENS7_ILi96EEENS7_ILi192EEEEEELi192ENS_6half_tEfNS_4arch4Sm90ELb1ELb0ELb0ELb1ELb1ELb0ELb0ELb1ELb1ELb1ELb1ELb0EEENS1_21CollectiveEpilogueFwdINS6_IJSA_SC_SB_EEES9_SE_SG_Li256ELb1ELb1ELb1ELb0EEENS1_36VarlenDynamicPersistentTileSchedulerILi128ELi96ELi256ELi128ELb1ELb1ELb1ELb1ELb1ELb1EEEEEEEEEvNT_6ParamsE,(.L_x_15985 - _ZN7cutlass13device_kernelIN5flash11enable_sm90INS1_16FlashAttnFwdSm90INS1_25CollectiveMainloopFwdSm90ILi2EN4cute5tupleIJNS5_1CILi1EEES8_S8_EEENS6_IJNS7_ILi128EEENS7_ILi96EEENS7_ILi192EEEEEELi192ENS_6half_tEfNS_4arch4Sm90ELb1ELb0ELb0ELb1ELb1ELb0ELb0ELb1ELb1ELb1ELb1ELb0EEENS1_21CollectiveEpilogueFwdINS6_IJSA_SC_SB_EEES9_SE_SG_Li256ELb1ELb1ELb1ELb0EEENS1_36VarlenDynamicPersistentTileSchedulerILi128ELi96ELi256ELi128ELb1ELb1ELb1ELb1ELb1ELb1EEEEEEEEEvNT_6ParamsE)
        .other          _ZN7cutlass13device_kernelIN5flash11enable_sm90INS1_16FlashAttnFwdSm90INS1_25CollectiveMainloopFwdSm90ILi2EN4cute5tupleIJNS5_1CILi1EEES8_S8_EEENS6_IJNS7_ILi128EEENS7_ILi96EEENS7_ILi192EEEEEELi192ENS_6half_tEfNS_4arch4Sm90ELb1ELb0ELb0ELb1ELb1ELb0ELb0ELb1ELb1ELb1ELb1ELb0EEENS1_21CollectiveEpilogueFwdINS6_IJSA_SC_SB_EEES9_SE_SG_Li256ELb1ELb1ELb1ELb0EEENS1_36VarlenDynamicPersistentTileSchedulerILi128ELi96ELi256ELi128ELb1ELb1ELb1ELb1ELb1ELb1EEEEEEEEEvNT_6ParamsE,@"STO_CUDA_ENTRY STV_DEFAULT"
_ZN7cutlass13device_kernelIN5flash11enable_sm90INS1_16FlashAttnFwdSm90INS1_25CollectiveMainloopFwdSm90ILi2EN4cute5tupleIJNS5_1CILi1EEES8_S8_EEENS6_IJNS7_ILi128EEENS7_ILi96EEENS7_ILi192EEEEEELi192ENS_6half_tEfNS_4arch4Sm90ELb1ELb0ELb0ELb1ELb1ELb0ELb0ELb1ELb1ELb1ELb1ELb0EEENS1_21CollectiveEpilogueFwdINS6_IJSA_SC_SB_EEES9_SE_SG_Li256ELb1ELb1ELb1ELb0EEENS1_36VarlenDynamicPersistentTileSchedulerILi128ELi96ELi256ELi128ELb1ELb1ELb1ELb1ELb1ELb1EEEEEEEEEvNT_6ParamsE:
        /* <DEDUP_REMOVED lines=45> */
.L_x_5641:
        /* <DEDUP_REMOVED lines=22> */
.L_x_5642:
        /* <DEDUP_REMOVED lines=18> */
.L_x_5643:
        /* <DEDUP_REMOVED lines=22> */
.L_x_5644:
        /* <DEDUP_REMOVED lines=23> */
.L_x_5645:
        /* <DEDUP_REMOVED lines=10> */
.L_x_5647:
        /* <DEDUP_REMOVED lines=109> */
[----:B------:R-:W-:Y:S02]  /*0f90*/  VIADD R23, R17, 0x40 ;  /* 0x0000004011177836 */ /* 0x000fe40000000000 */
[----:B------:R-:W-:-:S07]  /*0fa0*/  IMAD R18, R4, 0x8, R5 ;  /* 0x0000000804127824 */ /* 0x000fce00078e0205 */
.L_x_5711:
        /* <DEDUP_REMOVED lines=26> */
[----:B------:R-:W-:Y:S02]  /*1150*/  ULDC UR4, c[0x0][0x424] ;  /* 0x0001090000047ab9 */ /* 0x000fe40000000800 */
[----:B----4-:R-:W-:Y:S01]  /*1160*/  IMAD.U32 R5, RZ, RZ, UR11 ;  /* 0x0000000bff057e24 */ /* 0x010fe2000f8e00ff */
[----:B------:R-:W2:Y:S01]  /*1170*/  @P0 LDG.E R2, desc[UR36][R2.64] ;  /* 0x0000002402020981 */ /* 0x000ea2000c1e1900 */
[----:B------:R-:W-:Y:S01]  /*1180*/  UISETP.NE.U32.AND UP0, UPT, UR8, URZ, UPT ;  /* 0x0000003f0800728c */ /* 0x000fe2000bf05070 */
[----:B------:R-:W-:Y:S02]  /*1190*/  ULDC.64 UR10, c[0x0][0xa20] ;  /* 0x00028800000a7ab9 */ /* 0x000fe40000000a00 */
[----:B------:R-:W3:Y:S01]  /*11a0*/  @P2 LDG.E R4, desc[UR36][R4.64] ;  /* 0x0000002404042981 */ /* 0x000ee2000c1e1900 */
[----:B------:R-:W-:Y:S01]  /*11b0*/  UISETP.NE.AND.EX UP0, UPT, UR9, URZ, UPT, UP0 ;  /* 0x0000003f0900728c */ /* 0x000fe2000bf05300 */
[----:B------:R-:W-:Y:S01]  /*11c0*/  ISETP.NE.U32.AND P1, PT, RZ, UR10, PT ;  /* 0x0000000aff007c0c */ /* 0x000fe2000bf25070 */
[----:B------:R-:W-:-:S02]  /*11d0*/  ULOP3.LUT UR8, UR5, 0xffff, URZ, 0xc0, !UPT ;  /* 0x0000ffff05087892 */ /* 0x000fc4000f8ec03f */
[----:B------:R-:W-:Y:S01]  /*11e0*/  USEL UR4, UR4, 0x1, UP0 ;  /* 0x0000000104047887 */ /* 0x000fe20008000000 */
[----:B------:R-:W-:Y:S01]  /*11f0*/  ISETP.NE.AND.EX P1, PT, RZ, UR11, PT, P1 ;  /* 0x0000000bff007c0c */ /* 0x000fe2000bf25310 */
[----:B------:R-:W-:Y:S02]  /*1200*/  UMOV UR60, URZ ;  /* 0x0000003f003c7c82 */ /* 0x000fe40008000000 */
[----:B------:R-:W-:Y:S01]  /*1210*/  IMAD.U32 R198, RZ, RZ, UR8 ;  /* 0x00000008ffc67e24 */ /* 0x000fe2000f8e00ff */
[----:B------:R-:W-:Y:S01]  /*1220*/  UIMAD UR4, UR4, UR7, URZ ;  /* 0x00000007040472a4 */ /* 0x000fe2000f8e023f */
[----:B--2---:R-:W-:Y:S02]  /*1230*/  @P0 R2UR UR60, R2 ;  /* 0x00000000023c02ca */ /* 0x004fe400000e0000 */
[----:B---3--:R-:W-:Y:S01]  /*1240*/  @P2 R2UR UR42, R4 ;  /* 0x00000000042a22ca */ /* 0x008fe200000e0000 */
[----:B-----5:R-:W-:-:S14]  /*1250*/  @P2 BRA `(.L_x_5648) ;  /* 0x00000000003c2947 */ /* 0x020fdc0003800000 */
[----:B------:R-:W-:Y:S01]  /*1260*/  ULDC.64 UR8, c[0x0][0xa00] ;  /* 0x0002800000087ab9 */ /* 0x000fe20000000a00 */
[----:B------:R-:W-:Y:S01]  /*1270*/  ULDC UR42, c[0x0][0x288] ;  /* 0x0000a200002a7ab9 */ /* 0x000fe20000000800 */
        /* <DEDUP_REMOVED lines=13> */
.L_x_5648:
        /* <DEDUP_REMOVED lines=10> */
.L_x_5649:
        /* <DEDUP_REMOVED lines=14> */
.L_x_5650:
[----:B------:R-:W-:Y:S01]  /*14d0*/  ULDC UR7, c[0x0][0x448] ;  /* 0x0001120000077ab9 */ /* 0x000fe20000000800 */
[----:B------:R-:W-:Y:S02]  /*14e0*/  USHF.L.U32 UR43, UR6, 0x7, URZ ;  /* 0x00000007062b7899 */ /* 0x000fe4000800063f */
[----:B------:R-:W-:Y:S02]  /*14f0*/  UISETP.NE.AND UP0, UPT, UR7, 0x1, UPT ;  /* 0x000000010700788c */ /* 0x000fe4000bf05270 */
[----:B------:R-:W-:Y:S02]  /*1500*/  UIADD3 UR8, UR43, 0x7f, URZ ;  /* 0x0000007f2b087890 */ /* 0x000fe4000fffe03f */
[----:B------:R-:W-:Y:S02]  /*1510*/  UIADD3 UR60, -UR60, UR4, URZ ;  /* 0x000000043c3c7290 */ /* 0x000fe4000fffe13f */
[----:B------:R-:W-:-:S05]  /*1520*/  UP2UR UR4, UPR, URZ, 0x1 ;  /* 0x000000013f047883 */ /* 0x000fca0008000000 */
[----:B------:R-:W-:Y:S01]  /*1530*/  @UP0 ULDC UR6, c[0x0][0x44c] ;  /* 0x0001130000060ab9 */ /* 0x000fe20000000800 */
[----:B------:R-:W-:Y:S01]  /*1540*/  @UP0 ULDC UR9, c[0x0][0x450] ;  /* 0x0001140000090ab9 */ /* 0x000fe20000000800 */
[----:B------:R-:W-:Y:S01]  /*1550*/  UIMAD.WIDE.U32 UR6, UR8, UR6, URZ ;  /* 0x00000006080672a5 */ /* 0x000fe2000f8e003f */
[----:B------:R-:W-:Y:S01]  /*1560*/  IMAD.U32 R16, RZ, RZ, UR4 ;  /* 0x00000004ff107e24 */ /* 0x000fe2000f8e00ff */
[----:B------:R-:W-:Y:S02]  /*1570*/  UIADD3 UR4, UR60, 0x60, -UR42 ;  /* 0x000000603c047890 */ /* 0x000fe4000fffe82a */
[----:B------:R-:W-:Y:S02]  /*1580*/  @UP0 USHF.R.U32.HI UR8, URZ, UR9, UR7 ;  /* 0x000000093f080299 */ /* 0x000fe40008011607 */
[----:B------:R-:W-:Y:S02]  /*1590*/  UIADD3 UR6, UR60, 0x5f, URZ ;  /* 0x0000005f3c067890 */ /* 0x000fe4000fffe03f */
[----:B------:R-:W-:-:S02]  /*15a0*/  UIADD3 UR8, UR4, UR8, URZ ;  /* 0x0000000804087290 */ /* 0x000fc4000fffe03f */
[----:B------:R-:W-:Y:S02]  /*15b0*/  UIMAD.WIDE UR6, UR6, 0x2aaaaaab, URZ ;  /* 0x2aaaaaab060678a5 */ /* 0x000fe4000f8e023f */
[----:B------:R-:W-:Y:S02]  /*15c0*/  UIMAD.WIDE UR8, UR8, 0x2aaaaaab, URZ ;  /* 0x2aaaaaab080878a5 */ /* 0x000fe4000f8e023f */
[----:B------:R-:W-:Y:S02]  /*15d0*/  USHF.R.U32.HI UR4, URZ, 0x1f, UR7 ;  /* 0x0000001f3f047899 */ /* 0x000fe40008011607 */
[----:B------:R-:W-:Y:S02]  /*15e0*/  USHF.R.U32.HI UR6, URZ, 0x1f, UR9 ;  /* 0x0000001f3f067899 */ /* 0x000fe40008011609 */
[----:B------:R-:W-:Y:S02]  /*15f0*/  ULEA.HI.SX32 UR7, UR7, UR4, 0x1c ;  /* 0x0000000407077291 */ /* 0x000fe4000f8fe23f */
[----:B------:R-:W-:-:S02]  /*1600*/  ULEA.HI.SX32 UR6, UR9, UR6, 0x1c ;  /* 0x0000000609067291 */ /* 0x000fc4000f8fe23f */
[----:B------:R-:W-:Y:S02]  /*1610*/  ULOP3.LUT UR4, UR5, 0xff000000, URZ, 0xc0, !UPT ;  /* 0xff00000005047892 */ /* 0x000fe4000f8ec03f */
[----:B------:R-:W-:Y:S02]  /*1620*/  UISETP.LT.AND UP0, UPT, UR7, UR6, UPT ;  /* 0x000000060700728c */ /* 0x000fe4000bf01270 */
[----:B------:R-:W-:Y:S02]  /*1630*/  ULOP3.LUT UR5, UR5, 0xff0000, URZ, 0xc0, !UPT ;  /* 0x00ff000005057892 */ /* 0x000fe4000f8ec03f */
[----:B------:R-:W-:Y:S02]  /*1640*/  USEL UR9, UR7, UR6, UP0 ;  /* 0x0000000607097287 */ /* 0x000fe40008000000 */
[----:B------:R-:W-:Y:S02]  /*1650*/  USHF.R.U32.HI UR4, URZ, 0x8, UR4 ;  /* 0x000000083f047899 */ /* 0x000fe40008011604 */
[----:B------:R-:W-:-:S02]  /*1660*/  UISETP.GE.AND UP0, UPT, UR9, 0x1, UPT ;  /* 0x000000010900788c */ /* 0x000fc4000bf06270 */
        /* <DEDUP_REMOVED lines=45> */
.L_x_5651:
        /* <DEDUP_REMOVED lines=20> */
[----:B------:R-:W-:Y:S01]  /*1a80*/  IMAD.MOV.U32 R0, RZ, RZ, RZ ;  /* 0x000000ffff007224 */ /* 0x000fe200078e00ff */
[----:B------:R-:W-:Y:S02]  /*1a90*/  CS2R R120, SRZ ;  /* 0x0000000000787805 */ /* 0x000fe4000001ff00 */
[----:B------:R-:W-:-:S02]  /*1aa0*/  CS2R R124, SRZ ;  /* 0x00000000007c7805 */ /* 0x000fc4000001ff00 */
[----:B------:R-:W-:Y:S02]  /*1ab0*/  R2UR UR5, R3 ;  /* 0x00000000030572ca */ /* 0x000fe400000e0000 */
        /* <DEDUP_REMOVED lines=12> */
[----:B------:R-:W-:Y:S02]  /*1b80*/  UISETP.GT.AND UP0, UPT, UR5, UR61, UPT ;  /* 0x0000003d0500728c */ /* 0x000fe4000bf04270 */
[----:B------:R-:W-:Y:S01]  /*1b90*/  IMAD.U32 R88, RZ, RZ, UR5 ;  /* 0x00000005ff587e24 */ /* 0x000fe2000f8e00ff */
        /* <DEDUP_REMOVED lines=59> */
.L_x_5653:
        /* <DEDUP_REMOVED lines=12> */
.L_x_5800:
[----:B------:R-:W-:Y:S05]  /*2010*/  @!P0 BRA `(.L_x_5655) ;  /* 0x0000000000048947 */ /* 0x000fea0003800000 */
[----:B------:R-:W-:Y:S01]  /*2020*/  BPT.TRAP 0x1 ;  /* 0x000000040000795c */ /* 0x000fe20000300000 */
.L_x_5655:
[----:B0-----:R-:W-:Y:S02]  /*2030*/  IMAD.U32 R0, RZ, RZ, UR39 ;  /* 0x00000027ff007e24 */ /* 0x001fe4000f8e00ff */
[----:B------:R-:W-:-:S03]  /*2040*/  IMAD.U32 R3, RZ, RZ, UR38 ;  /* 0x00000026ff037e24 */ /* 0x000fc6000f8e00ff */
[----:B------:R-:W-:Y:S02]  /*2050*/  LEA R0, R0, UR40, 0x3 ;  /* 0x0000002800007c11 */ /* 0x000fe4000f8e18ff */
[----:B------:R-:W-:-:S04]  /*2060*/  SHF.L.U32 R3, R3, 0x1f, RZ ;  /* 0x0000001f03037819 */ /* 0x000fc800000006ff */
[----:B------:R0:W1:Y:S01]  /*2070*/  SYNCS.PHASECHK.TRANS64.TRYWAIT P1, [R0+URZ+0x30830], R3 ;  /* 0x03083003000075a7 */ /* 0x000062000802017f */
[----:B------:R-:W-:Y:S05]  /*2080*/  @!P0 BRA `(.L_x_5656) ;  /* 0x0000000000048947 */ /* 0x000fea0003800000 */
[----:B------:R-:W-:Y:S01]  /*2090*/  BPT.TRAP 0x1 ;  /* 0x000000040000795c */ /* 0x000fe20000300000 */
.L_x_5656:
[----:B-1----:R-:W-:Y:S05]  /*20a0*/  @P1 BRA `(.L_x_5657) ;  /* 0x0000000000081947 */ /* 0x002fea0003800000 */
[----:B------:R-:W1:Y:S02]  /*20b0*/  SYNCS.PHASECHK.TRANS64.TRYWAIT P1, [R0+URZ+0x30830], R3 ;  /* 0x03083003000075a7 */ /* 0x000e64000802017f */
[----:B-1----:R-:W-:Y:S05]  /*20c0*/  @!P1 BRA `(.L_x_5658) ;  /* 0x0000011400f89947 */ /* 0x002fea0003800000 */
.L_x_5657:
        /* <DEDUP_REMOVED lines=14> */
[----:B------:R-:W-:Y:S02]  /*21b0*/  UIMAD UR5, UR39, 0x900, UR41 ;  /* 0x00000900270578a4 */ /* 0x000fe4000f8e0229 */
[----:B------:R-:W-:Y:S02]  /*21c0*/  UIADD3 UR6, UR4, 0x2, URZ ;  /* 0x0000000204067890 */ /* 0x000fe4000fffe03f */
[----:B------:R-:W-:Y:S01]  /*21d0*/  UIADD3 UR7, UR5, 0x2, URZ ;  /* 0x0000000205077890 */ /* 0x000fe2000fffe03f */
[----:B------:R-:W-:Y:S02]  /*21e0*/  UMOV UR8, UR4 ;  /* 0x0000000400087c82 */ /* 0x000fe40008000000 */
[----:B------:R-:W-:Y:S01]  /*21f0*/  UMOV UR10, UR5 ;  /* 0x00000005000a7c82 */ /* 0x000fe20008000000 */
[----:B------:R-:W-:Y:S01]  /*2200*/  IMAD.U32 R8, RZ, RZ, UR8 ;  /* 0x00000008ff087e24 */ /* 0x000fe2000f8e00ff */
[----:B------:R-:W-:Y:S01]  /*2210*/  HGMMA.64x96x16.F32 R24, gdesc[UR8], RZ, !UPT, gsb0 ;  /* 0x01600000081879f0 */ /* 0x000fe2000c0008ff */
        /* <DEDUP_REMOVED lines=78> */
.L_x_5659:
[----:B------:R-:W-:Y:S01]  /*2700*/  R2UR UR4, R16 ;  /* 0x00000000100472ca */ /* 0x000fe200000e0000 */
[----:B------:R-:W-:Y:S01]  /*2710*/  VIADD R2, R18, UR43 ;  /* 0x0000002b12027c36 */ /* 0x000fe20008000000 */
[----:B------:R-:W-:Y:S01]  /*2720*/  R2UR UR6, R88 ;  /* 0x00000000580672ca */ /* 0x000fe200000e0000 */
[----:B------:R-:W-:Y:S01]  /*2730*/  IMAD.U32 R11, RZ, RZ, UR42 ;  /* 0x0000002aff0b7e24 */ /* 0x000fe2000f8e00ff */
[----:B------:R-:W-:Y:S01]  /*2740*/  ULDC UR14, c[0x0][0x988] ;  /* 0x00026200000e7ab9 */ /* 0x000fe20000000800 */
[----:B------:R-:W-:Y:S01]  /*2750*/  R2UR UR10, R0 ;  /* 0x00000000000a72ca */ /* 0x000fe200000e0000 */
[----:B------:R-:W2:Y:S01]  /*2760*/  S2UR UR15, SR_CgaCtaId ;  /* 0x00000000000f79c3 */ /* 0x000ea20000008800 */
[----:B------:R-:W-:Y:S02]  /*2770*/  CS2R R118, SRZ ;  /* 0x0000000000767805 */ /* 0x000fe4000001ff00 */
[----:B------:R-:W-:Y:S02]  /*2780*/  CS2R R116, SRZ ;  /* 0x0000000000747805 */ /* 0x000fe4000001ff00 */
[----:B------:R-:W-:-:S02]  /*2790*/  CS2R R114, SRZ ;  /* 0x0000000000727805 */ /* 0x000fc4000001ff00 */
[----:B------:R-:W-:Y:S02]  /*27a0*/  CS2R R112, SRZ ;  /* 0x0000000000707805 */ /* 0x000fe4000001ff00 */
[----:B------:R-:W-:Y:S02]  /*27b0*/  CS2R R110, SRZ ;  /* 0x00000000006e7805 */ /* 0x000fe4000001ff00 */
[----:B------:R-:W-:Y:S01]  /*27c0*/  CS2R R108, SRZ ;  /* 0x00000000006c7805 */ /* 0x000fe2000001ff00 */
[----:B------:R-:W-:Y:S01]  /*27d0*/  UISETP.NE.AND UP0, UPT, UR4, URZ, UPT ;  /* 0x0000003f0400728c */ /* 0x000fe2000bf05270 */
[----:B------:R-:W-:Y:S01]  /*27e0*/  CS2R R106, SRZ ;  /* 0x00000000006a7805 */ /* 0x000fe2000001ff00 */
[----:B------:R-:W-:Y:S01]  /*27f0*/  UIMAD UR5, UR6, -0x60, UR60 ;  /* 0xffffffa0060578a4 */ /* 0x000fe2000f8e023c */
[----:B------:R-:W-:Y:S02]  /*2800*/  CS2R R104, SRZ ;  /* 0x0000000000687805 */ /* 0x000fe4000001ff00 */
[----:B------:R-:W-:-:S02]  /*2810*/  CS2R R102, SRZ ;  /* 0x0000000000667805 */ /* 0x000fc4000001ff00 */
[----:B------:R-:W-:Y:S02]  /*2820*/  CS2R R100, SRZ ;  /* 0x0000000000647805 */ /* 0x000fe4000001ff00 */
[----:B------:R-:W-:Y:S02]  /*2830*/  PLOP3.LUT P1, PT, PT, PT, UP0, 0x80, 0x0 ;  /* 0x000000000000781c */ /* 0x000fe40003f2f008 */
[----:B------:R-:W-:Y:S02]  /*2840*/  CS2R R98, SRZ ;  /* 0x0000000000627805 */ /* 0x000fe4000001ff00 */
[----:B------:R-:W-:Y:S01]  /*2850*/  PLOP3.LUT P2, PT, PT, PT, UP0, 0x80, 0x0 ;  /* 0x000000000000781c */ /* 0x000fe20003f4f008 */
[----:B------:R-:W-:Y:S01]  /*2860*/  IMAD.U32 R10, RZ, RZ, UR5 ;  /* 0x00000005ff0a7e24 */ /* 0x000fe2000f8e00ff */
[----:B------:R-:W-:Y:S01]  /*2870*/  UMOV UR5, UR43 ;  /* 0x0000002b00057c82 */ /* 0x000fe20008000000 */
[----:B------:R-:W-:Y:S01]  /*2880*/  @UP0 ULDC UR4, c[0x0][0x44c] ;  /* 0x0001130000040ab9 */ /* 0x000fe20000000800 */
[----:B------:R-:W-:Y:S01]  /*2890*/  @UP0 ULDC UR11, c[0x0][0x450] ;  /* 0x00011400000b0ab9 */ /* 0x000fe20000000800 */
[----:B------:R-:W-:-:S02]  /*28a0*/  CS2R R96, SRZ ;  /* 0x0000000000607805 */ /* 0x000fc4000001ff00 */
[----:B------:R-:W-:Y:S02]  /*28b0*/  CS2R R94, SRZ ;  /* 0x00000000005e7805 */ /* 0x000fe4000001ff00 */
[----:B------:R-:W-:Y:S02]  /*28c0*/  CS2R R92, SRZ ;  /* 0x00000000005c7805 */ /* 0x000fe4000001ff00 */
[----:B------:R-:W-:Y:S01]  /*28d0*/  CS2R R90, SRZ ;  /* 0x00000000005a7805 */ /* 0x000fe2000001ff00 */
[----:B01----:R-:W-:Y:S01]  /*28e0*/  @P1 IMAD.HI.U32 R3, R2, UR4, RZ ;  /* 0x0000000402031c27 */ /* 0x003fe2000f8e00ff */
[----:B------:R-:W-:-:S04]  /*28f0*/  @UP0 ULDC UR4, c[0x0][0x450] ;  /* 0x0001140000040ab9 */ /* 0x000fc80000000800 */
[----:B------:R-:W-:Y:S01]  /*2900*/  @P2 SHF.R.U32.HI R2, RZ, UR4, R3 ;  /* 0x00000004ff022c19 */ /* 0x000fe20008011603 */
[----:B------:R-:W-:Y:S01]  /*2910*/  UIMAD UR4, UR6, -0x60, URZ ;  /* 0xffffffa0060478a4 */ /* 0x000fe2000f8e023f */
[----:B------:R-:W-:-:S03]  /*2920*/  IADD3 R3, -R17, 0x60, R10 ;  /* 0x0000006011037810 */ /* 0x000fc60007ffe10a */
[----:B------:R-:W0:Y:S02]  /*2930*/  SHFL.IDX PT, R5, R2, 0x1, 0x1c1f ;  /* 0x003c1f0002057f89 */ /* 0x000e2400000e0000 */
[----:B------:R-:W-:Y:S01]  /*2940*/  IMAD.U32 R4, RZ, RZ, UR4 ;  /* 0x00000004ff047e24 */ /* 0x000fe2000f8e00ff */
[----:B------:R-:W-:Y:S01]  /*2950*/  UIADD3 UR4, UR6, -0x2, URZ ;  /* 0xfffffffe06047890 */ /* 0x000fe2000fffe03f */
[----:B------:R-:W1:Y:S02]  /*2960*/  SHFL.IDX PT, R2, R2, RZ, 0x1c1f ;  /* 0x001c1fff02027589 */ /* 0x000e6400000e0000 */
[----:B------:R-:W-:Y:S01]  /*2970*/  @UP0 ULDC UR6, c[0x0][0x44c] ;  /* 0x0001130000060ab9 */ /* 0x000fe20000000800 */
[----:B------:R-:W-:Y:S01]  /*2980*/  IADD3 R4, -R17, 0x61, R4 ;  /* 0x0000006111047810 */ /* 0x000fe20007ffe104 */
[----:B------:R-:W-:-:S03]  /*2990*/  UIMAD.WIDE.U32 UR6, UR43, UR6, URZ ;  /* 0x000000062b0672a5 */ /* 0x000fc6000f8e003f */
[----:B------:R-:W-:Y:S01]  /*29a0*/  IADD3 R4, -R11, UR60, R4 ;  /* 0x0000003c0b047c10 */ /* 0x000fe2000fffe104 */
[----:B------:R-:W-:-:S04]  /*29b0*/  @UP0 USHF.R.U32.HI UR5, URZ, UR11, UR7 ;  /* 0x0000000b3f050299 */ /* 0x000fc80008011607 */
[----:B------:R-:W-:Y:S02]  /*29c0*/  UIADD3 UR6, UR5, UR60, -UR42 ;  /* 0x0000003c05067290 */ /* 0x000fe4000fffe82a */
[----:B------:R-:W-:Y:S02]  /*29d0*/  UIADD3 UR5, UR10, 0x30840, URZ ;  /* 0x000308400a057890 */ /* 0x000fe4000fffe03f */
[----:B------:R-:W-:Y:S02]  /*29e0*/  UIMAD.WIDE UR6, UR6, 0x2aaaaaab, URZ ;  /* 0x2aaaaaab060678a5 */ /* 0x000fe4000f8e023f */
[----:B--2---:R-:W-:Y:S01]  /*29f0*/  UPRMT UR5, UR15, 0x654, UR5 ;  /* 0x000006540f057896 */ /* 0x004fe20008000005 */
[----:B0-----:R-:W-:Y:S01]  /*2a00*/  VIADDMNMX R5, R5, R4, R3, PT ;  /* 0x0000000405057246 */ /* 0x001fe20003800103 */
[----:B------:R-:W-:-:S03]  /*2a10*/  USHF.R.U32.HI UR6, URZ, 0x1f, UR7 ;  /* 0x0000001f3f067899 */ /* 0x000fc60008011607 */
[C---:B------:R-:W-:Y:S01]  /*2a20*/  ISETP.GT.AND P1, PT, R5.reuse, RZ, PT ;  /* 0x000000ff0500720c */ /* 0x040fe20003f24270 */
[----:B------:R-:W-:Y:S01]  /*2a30*/  ULEA.HI.SX32 UR6, UR7, UR6, 0x1c ;  /* 0x0000000607067291 */ /* 0x000fe2000f8fe23f */
[C---:B------:R-:W-:Y:S02]  /*2a40*/  ISETP.GT.AND P2, PT, R5.reuse, 0x1, PT ;  /* 0x000000010500780c */ /* 0x040fe40003f44270 */
[----:B------:R-:W-:Y:S01]  /*2a50*/  SYNCS.ARRIVE.TRANS64.RED.A1T0 RZ, [UR5], RZ ;  /* 0x000000ffffff79a7 */ /* 0x000fe20008100405 */
[----:B------:R-:W-:Y:S01]  /*2a60*/  ISETP.GT.AND P3, PT, R5, 0x8, PT ;  /* 0x000000080500780c */ /* 0x000fe20003f64270 */
[----:B------:R-:W-:Y:S01]  /*2a70*/  UISETP.LT.AND UP0, UPT, UR61, UR6, UPT ;  /* 0x000000063d00728c */ /* 0x000fe2000bf01270 */
[----:B------:R-:W-:Y:S02]  /*2a80*/  FSEL R13, R26, -INF , P1 ;  /* 0xff8000001a0d7808 */ /* 0x000fe40000800000 */
[----:B------:R-:W-:Y:S01]  /*2a90*/  FSEL R27, R27, -INF , P2 ;  /* 0xff8000001b1b7808 */ /* 0x000fe20001000000 */
[----:B------:R-:W-:Y:S01]  /*2aa0*/  USEL UR11, UR61, UR6, !UP0 ;  /* 0x000000063d0b7287 */ /* 0x000fe2000c000000 */
[----:B------:R-:W-:-:S02]  /*2ab0*/  ISETP.GT.AND P1, PT, R5, 0x9, PT ;  /* 0x000000090500780c */ /* 0x000fc40003f24270 */
[----:B------:R-:W-:Y:S01]  /*2ac0*/  FSEL R15, R30, -INF , P3 ;  /* 0xff8000001e0f7808 */ /* 0x000fe20001800000 */
[----:B------:R-:W-:Y:S01]  /*2ad0*/  UISETP.GE.AND UP0, UPT, UR4, UR11, UPT ;  /* 0x0000000b0400728c */ /* 0x000fe2000bf06270 */
        /* <DEDUP_REMOVED lines=68> */
[C---:B------:R-:W-:Y:S02]  /*2f20*/  ISETP.GT.AND P3, PT, R4.reuse, 0x8, PT ;  /* 0x000000080400780c */ /* 0x040fe40003f64270 */
[----:B------:R-:W-:Y:S02]  /*2f30*/  FSEL R34, R25, -INF , P2 ;  /* 0xff80000019227808 */ /* 0x000fe40001000000 */
[----:B------:R-:W-:-:S04]  /*2f40*/  ISETP.GT.AND P2, PT, R4, 0x10, PT ;  /* 0x000000100400780c */ /* 0x000fc80003f44270 */
[----:B------:R-:W-:Y:S02]  /*2f50*/  FSEL R32, R32, -INF , P2 ;  /* 0xff80000020207808 */ /* 0x000fe40001000000 */
[----:B0-----:R-:W-:Y:S02]  /*2f60*/  FMNMX.FTZ R12, R10, R5, !PT ;  /* 0x000000050a0c7209 */ /* 0x001fe40007810000 */
[----:B------:R-:W-:Y:S02]  /*2f70*/  FSEL R5, R24, -INF , P1 ;  /* 0xff80000018057808 */ /* 0x000fe40000800000 */
[----:B------:R-:W-:Y:S01]  /*2f80*/  ISETP.GT.AND P1, PT, R4, 0x9, PT ;  /* 0x000000090400780c */ /* 0x000fe20003f24270 */
[----:B------:R-:W0:Y:S01]  /*2f90*/  SHFL.BFLY PT, R11, R12, 0x1, 0x1f ;  /* 0x0c201f000c0b7f89 */ /* 0x000e2200000e0000 */
[----:B------:R-:W-:Y:S02]  /*2fa0*/  FMNMX.FTZ R2, R5, R34, !PT ;  /* 0x0000002205027209 */ /* 0x000fe40007810000 */
[----:B------:R-:W-:-:S02]  /*2fb0*/  FSEL R29, R29, -INF , P1 ;  /* 0xff8000001d1d7808 */ /* 0x000fc40000800000 */
[----:B------:R-:W-:-:S04]  /*2fc0*/  ISETP.GT.AND P1, PT, R4, 0x11, PT ;  /* 0x000000110400780c */ /* 0x000fc80003f24270 */
[----:B------:R-:W-:Y:S02]  /*2fd0*/  FSEL R33, R33, -INF , P1 ;  /* 0xff80000021217808 */ /* 0x000fe40000800000 */
[----:B------:R-:W-:-:S04]  /*2fe0*/  ISETP.GT.AND P1, PT, R4, 0x19, PT ;  /* 0x000000190400780c */ /* 0x000fc80003f24270 */
[----:B------:R-:W-:Y:S02]  /*2ff0*/  FSEL R37, R37, -INF , P1 ;  /* 0xff80000025257808 */ /* 0x000fe40000800000 */
[----:B------:R-:W-:-:S04]  /*3000*/  ISETP.GT.AND P1, PT, R4, 0x21, PT ;  /* 0x000000210400780c */ /* 0x000fc80003f24270 */
[----:B------:R-:W-:Y:S02]  /*3010*/  FSEL R41, R41, -INF , P1 ;  /* 0xff80000029297808 */ /* 0x000fe40000800000 */
[----:B------:R-:W-:Y:S02]  /*3020*/  ISETP.GT.AND P1, PT, R4, 0x29, PT ;  /* 0x000000290400780c */ /* 0x000fe40003f24270 */
[----:B0-----:R-:W-:Y:S02]  /*3030*/  FMNMX.FTZ R3, R12, R11, !PT ;  /* 0x0000000b0c037209 */ /* 0x001fe40007810000 */
[----:B------:R-:W-:Y:S02]  /*3040*/  FSEL R11, R28, -INF , P3 ;  /* 0xff8000001c0b7808 */ /* 0x000fe40001800000 */
[----:B------:R-:W-:Y:S02]  /*3050*/  ISETP.GT.AND P3, PT, R4, 0x18, PT ;  /* 0x000000180400780c */ /* 0x000fe40003f64270 */
[----:B------:R-:W-:-:S02]  /*3060*/  FMNMX.FTZ R2, R11, R2, !PT ;  /* 0x000000020b027209 */ /* 0x000fc40007810000 */
[----:B------:R-:W-:Y:S02]  /*3070*/  FSETP.NEU.FTZ.AND P2, PT, R3, -INF , PT ;  /* 0xff8000000300780b */ /* 0x000fe40003f5d000 */
[----:B------:R-:W-:Y:S01]  /*3080*/  FMNMX.FTZ R25, R29, R2, !PT ;  /* 0x000000021d197209 */ /* 0x000fe20007810000 */
[----:B------:R-:W-:Y:S01]  /*3090*/  FMUL.FTZ R2, R3, UR14 ;  /* 0x0000000e03027c20 */ /* 0x000fe20008410000 */
[----:B------:R-:W-:Y:S02]  /*30a0*/  FSEL R36, R36, -INF , P3 ;  /* 0xff80000024247808 */ /* 0x000fe40001800000 */
[----:B------:R-:W-:Y:S02]  /*30b0*/  FMNMX.FTZ R10, R32, R25, !PT ;  /* 0x00000019200a7209 */ /* 0x000fe40007810000 */
[----:B------:R-:W-:Y:S02]  /*30c0*/  FSEL R2, R2, RZ, P2 ;  /* 0x000000ff02027208 */ /* 0x000fe40001000000 */
[----:B------:R-:W-:-:S02]  /*30d0*/  FMNMX.FTZ R25, R33, R10, !PT ;  /* 0x0000000a21197209 */ /* 0x000fc40007810000 */
[----:B------:R-:W-:Y:S01]  /*30e0*/  ISETP.GT.AND P2, PT, R4, 0x20, PT ;  /* 0x000000200400780c */ /* 0x000fe20003f44270 */
[--C-:B------:R-:W-:Y:S01]  /*30f0*/  FFMA.FTZ R189, R13, UR14, -R2.reuse ;  /* 0x0000000e0dbd7c23 */ /* 0x100fe20008010802 */
[----:B------:R-:W-:Y:S01]  /*3100*/  FMNMX.FTZ R10, R36, R25, !PT ;  /* 0x00000019240a7209 */ /* 0x000fe20007810000 */
[--C-:B------:R-:W-:Y:S01]  /*3110*/  FFMA.FTZ R191, R15, UR14, -R2.reuse ;  /* 0x0000000e0fbf7c23 */ /* 0x100fe20008010802 */
[----:B------:R-:W-:Y:S01]  /*3120*/  FSEL R40, R40, -INF , P2 ;  /* 0xff80000028287808 */ /* 0x000fe20001000000 */
[--C-:B------:R-:W-:Y:S01]  /*3130*/  FFMA.FTZ R185, R21, UR14, -R2.reuse ;  /* 0x0000000e15b97c23 */ /* 0x100fe20008010802 */
[----:B------:R-:W-:Y:S01]  /*3140*/  FMNMX.FTZ R13, R37, R10, !PT ;  /* 0x0000000a250d7209 */ /* 0x000fe20007810000 */
[--C-:B------:R-:W-:Y:S01]  /*3150*/  FFMA.FTZ R10, R27, UR14, -R2.reuse ;  /* 0x0000000e1b0a7c23 */ /* 0x100fe20008010802 */
[----:B------:R-:W-:Y:S01]  /*3160*/  ISETP.GT.AND P2, PT, R4, 0x28, PT ;  /* 0x000000280400780c */ /* 0x000fe20003f44270 */
[----:B------:R-:W-:Y:S01]  /*3170*/  MUFU.EX2 R189, R189 ;  /* 0x000000bd00bd7308 */ /* 0x000fe20000000800 */
[----:B------:R-:W-:Y:S01]  /*3180*/  FMNMX.FTZ R12, R40, R13, !PT ;  /* 0x0000000d280c7209 */ /* 0x000fe20007810000 */
[--C-:B------:R-:W-:Y:S01]  /*3190*/  FFMA.FTZ R73, R73, UR14, -R2.reuse ;  /* 0x0000000e49497c23 */ /* 0x100fe20008010802 */
[----:B------:R-:W-:Y:S01]  /*31a0*/  FSEL R44, R44, -INF , P2 ;  /* 0xff8000002c2c7808 */ /* 0x000fe20001000000 */
[--C-:B------:R-:W-:Y:S01]  /*31b0*/  FFMA.FTZ R39, R39, UR14, -R2.reuse ;  /* 0x0000000e27277c23 */ /* 0x100fe20008010802 */
[----:B------:R-:W-:Y:S01]  /*31c0*/  FMNMX.FTZ R13, R41, R12, !PT ;  /* 0x0000000c290d7209 */ /* 0x000fe20007810000 */
[--C-:B------:R-:W-:Y:S01]  /*31d0*/  FFMA.FTZ R75, R75, UR14, -R2.reuse ;  /* 0x0000000e4b4b7c23 */ /* 0x100fe20008010802 */
[----:B------:R-:W-:Y:S01]  /*31e0*/  ISETP.GT.AND P2, PT, R4, 0x30, PT ;  /* 0x000000300400780c */ /* 0x000fe20003f44270 */
[----:B------:R-:W0:Y:S01]  /*31f0*/  MUFU.EX2 R10, R10 ;  /* 0x0000000a000a7308 */ /* 0x000e220000000800 */
[----:B------:R-:W-:Y:S01]  /*3200*/  FSEL R45, R45, -INF , P1 ;  /* 0xff8000002d2d7808 */ /* 0x000fe20000800000 */
[--C-:B------:R-:W-:Y:S01]  /*3210*/  FFMA.FTZ R43, R43, UR14, -R2.reuse ;  /* 0x0000000e2b2b7c23 */ /* 0x100fe20008010802 */
[----:B------:R-:W-:Y:S01]  /*3220*/  FMNMX.FTZ R12, R44, R13, !PT ;  /* 0x0000000d2c0c7209 */ /* 0x000fe20007810000 */
[--C-:B------:R-:W-:Y:S01]  /*3230*/  FFMA.FTZ R77, R77, UR14, -R2.reuse ;  /* 0x0000000e4d4d7c23 */ /* 0x100fe20008010802 */
[----:B------:R-:W-:Y:S01]  /*3240*/  ISETP.GT.AND P1, PT, R4, 0x31, PT ;  /* 0x000000310400780c */ /* 0x000fe20003f24270 */
[--C-:B------:R-:W-:Y:S01]  /*3250*/  FFMA.FTZ R47, R47, UR14, -R2.reuse ;  /* 0x0000000e2f2f7c23 */ /* 0x100fe20008010802 */
[----:B------:R-:W-:Y:S01]  /*3260*/  FSEL R48, R48, -INF , P2 ;  /* 0xff80000030307808 */ /* 0x000fe20001000000 */
[----:B------:R-:W1:Y:S01]  /*3270*/  MUFU.EX2 R191, R191 ;  /* 0x000000bf00bf7308 */ /* 0x000e620000000800 */
[----:B------:R-:W-:Y:S01]  /*3280*/  FMNMX.FTZ R13, R45, R12, !PT ;  /* 0x0000000c2d0d7209 */ /* 0x000fe20007810000 */
[--C-:B------:R-:W-:Y:S01]  /*3290*/  FFMA.FTZ R12, R31, UR14, -R2.reuse ;  /* 0x0000000e1f0c7c23 */ /* 0x100fe20008010802 */
[----:B------:R-:W-:Y:S01]  /*32a0*/  ISETP.GT.AND P2, PT, R4, 0x38, PT ;  /* 0x000000380400780c */ /* 0x000fe20003f44270 */
[--C-:B------:R-:W-:Y:S01]  /*32b0*/  FFMA.FTZ R177, R79, UR14, -R2.reuse ;  /* 0x0000000e4fb17c23 */ /* 0x100fe20008010802 */
[----:B------:R-:W-:Y:S01]  /*32c0*/  FSEL R49, R49, -INF , P1 ;  /* 0xff80000031317808 */ /* 0x000fe20000800000 */
[----:B------:R-:W-:Y:S01]  /*32d0*/  FFMA.FTZ R179, R81, UR14, -R2 ;  /* 0x0000000e51b37c23 */ /* 0x000fe20008010802 */
[----:B------:R-:W-:Y:S01]  /*32e0*/  FMNMX.FTZ R14, R48, R13, !PT ;  /* 0x0000000d300e7209 */ /* 0x000fe20007810000 */
[----:B------:R-:W-:Y:S01]  /*32f0*/  MUFU.EX2 R12, R12 ;  /* 0x0000000c000c7308 */ /* 0x000fe20000000800 */
[----:B------:R-:W-:Y:S01]  /*3300*/  ISETP.GT.AND P1, PT, R4, 0x39, PT ;  /* 0x000000390400780c */ /* 0x000fe20003f24270 */
[----:B0-----:R-:W-:Y:S01]  /*3310*/  FADD.FTZ R58, R189, R10 ;  /* 0x0000000abd3a7221 */ /* 0x001fe20000010000 */
[----:B------:R-:W-:Y:S01]  /*3320*/  FSEL R52, R52, -INF , P2 ;  /* 0xff80000034347808 */ /* 0x000fe20001000000 */
[--C-:B------:R-:W-:Y:S01]  /*3330*/  FFMA.FTZ R24, R55, UR14, -R2.reuse ;  /* 0x0000000e37187c23 */ /* 0x100fe20008010802 */
[----:B------:R-:W-:Y:S01]  /*3340*/  FMNMX.FTZ R13, R49, R14, !PT ;  /* 0x0000000e310d7209 */ /* 0x000fe20007810000 */
[----:B------:R-:W-:Y:S01]  /*3350*/  FFMA.FTZ R173, R83, UR14, -R2 ;  /* 0x0000000e53ad7c23 */ /* 0x000fe20008010802 */
[----:B------:R-:W-:Y:S01]  /*3360*/  ISETP.GT.AND P2, PT, R4, 0x40, PT ;  /* 0x000000400400780c */ /* 0x000fe20003f44270 */
[----:B------:R-:W-:Y:S01]  /*3370*/  MUFU.EX2 R185, R185 ;  /* 0x000000b900b97308 */ /* 0x000fe20000000800 */
[----:B------:R-:W-:Y:S01]  /*3380*/  FSEL R53, R53, -INF , P1 ;  /* 0xff80000035357808 */ /* 0x000fe20000800000 */
[----:B-1----:R-:W-:Y:S01]  /*3390*/  FADD.FTZ R15, R191, R58 ;  /* 0x0000003abf0f7221 */ /* 0x002fe20000010000 */
        /* <DEDUP_REMOVED lines=17> */
[----:B------:R-:W-:Y:S01]  /*34b0*/  FFMA.FTZ R171, R89, UR14, -R2 ;  /* 0x0000000e59ab7c23 */ /* 0x000fe20008010802 */
[----:B------:R-:W-:-:S02]  /*34c0*/  FMNMX.FTZ R13, R57, R20, !PT ;  /* 0x00000014390d7209 */ /* 0x000fc40007810000 */
[----:B------:R-:W-:Y:S02]  /*34d0*/  CS2R R88, SRZ ;  /* 0x0000000000587805 */ /* 0x000fe4000001ff00 */
[----:B------:R-:W-:Y:S01]  /*34e0*/  ISETP.GT.AND P2, PT, R4, 0x50, PT ;  /* 0x000000500400780c */ /* 0x000fe20003f44270 */
[----:B------:R-:W0:Y:S01]  /*34f0*/  MUFU.EX2 R42, R39 ;  /* 0x00000027002a7308 */ /* 0x000e220000000800 */
[----:B------:R-:W-:Y:S02]  /*3500*/  FSEL R61, R61, -INF , P1 ;  /* 0xff8000003d3d7808 */ /* 0x000fe40000800000 */
[----:B------:R-:W-:Y:S02]  /*3510*/  CS2R R86, SRZ ;  /* 0x0000000000567805 */ /* 0x000fe4000001ff00 */
[----:B------:R-:W-:Y:S02]  /*3520*/  FMNMX.FTZ R20, R60, R13, !PT ;  /* 0x0000000d3c147209 */ /* 0x000fe40007810000 */
[----:B------:R-:W-:-:S02]  /*3530*/  CS2R R84, SRZ ;  /* 0x0000000000547805 */ /* 0x000fc4000001ff00 */
[----:B------:R-:W-:Y:S02]  /*3540*/  ISETP.GT.AND P1, PT, R4, 0x51, PT ;  /* 0x000000510400780c */ /* 0x000fe40003f24270 */
[----:B------:R-:W-:Y:S02]  /*3550*/  CS2R R82, SRZ ;  /* 0x0000000000527805 */ /* 0x000fe4000001ff00 */
[----:B------:R-:W-:Y:S01]  /*3560*/  FSEL R64, R64, -INF , P2 ;  /* 0xff80000040407808 */ /* 0x000fe20001000000 */
[----:B------:R-:W-:Y:S01]  /*3570*/  MUFU.EX2 R75, R75 ;  /* 0x0000004b004b7308 */ /* 0x000fe20000000800 */
[----:B------:R-:W-:Y:S02]  /*3580*/  FMNMX.FTZ R13, R61, R20, !PT ;  /* 0x000000143d0d7209 */ /* 0x000fe40007810000 */
[----:B------:R-:W-:Y:S02]  /*3590*/  CS2R R80, SRZ ;  /* 0x0000000000507805 */ /* 0x000fe4000001ff00 */
[----:B------:R-:W-:-:S02]  /*35a0*/  ISETP.GT.AND P2, PT, R4, 0x58, PT ;  /* 0x000000580400780c */ /* 0x000fc40003f44270 */
[----:B------:R-:W-:Y:S02]  /*35b0*/  CS2R R78, SRZ ;  /* 0x00000000004e7805 */ /* 0x000fe4000001ff00 */
[----:B------:R-:W-:Y:S02]  /*35c0*/  FSEL R65, R65, -INF , P1 ;  /* 0xff80000041417808 */ /* 0x000fe40000800000 */
[----:B------:R-:W-:Y:S02]  /*35d0*/  CS2R R66, SRZ ;  /* 0x0000000000427805 */ /* 0x000fe4000001ff00 */
[----:B------:R-:W-:Y:S01]  /*35e0*/  FMNMX.FTZ R20, R64, R13, !PT ;  /* 0x0000000d40147209 */ /* 0x000fe20007810000 */
[----:B------:R-:W1:Y:S01]  /*35f0*/  MUFU.EX2 R46, R43 ;  /* 0x0000002b002e7308 */ /* 0x000e620000000800 */
[----:B------:R-:W-:Y:S02]  /*3600*/  ISETP.GT.AND P1, PT, R4, 0x59, PT ;  /* 0x000000590400780c */ /* 0x000fe40003f24270 */
[----:B------:R-:W-:-:S02]  /*3610*/  CS2R R62, SRZ ;  /* 0x00000000003e7805 */ /* 0x000fc4000001ff00 */
[----:B------:R-:W-:Y:S02]  /*3620*/  FSEL R68, R68, -INF , P2 ;  /* 0xff80000044447808 */ /* 0x000fe40001000000 */
[----:B------:R-:W-:Y:S02]  /*3630*/  CS2R R58, SRZ ;  /* 0x00000000003a7805 */ /* 0x000fe4000001ff00 */
[----:B------:R-:W-:Y:S01]  /*3640*/  FMNMX.FTZ R13, R65, R20, !PT ;  /* 0x00000014410d7209 */ /* 0x000fe20007810000 */
[--C-:B------:R-:W-:Y:S01]  /*3650*/  FFMA.FTZ R20, R51, UR14, -R2.reuse ;  /* 0x0000000e33147c23 */ /* 0x100fe20008010802 */
[----:B------:R-:W-:Y:S01]  /*3660*/  FSEL R69, R69, -INF , P1 ;  /* 0xff80000045457808 */ /* 0x000fe20000800000 */
[----:B------:R-:W-:Y:S01]  /*3670*/  MUFU.EX2 R77, R77 ;  /* 0x0000004d004d7308 */ /* 0x000fe20000000800 */
[----:B------:R-:W-:Y:S01]  /*3680*/  FMNMX.FTZ R4, R68, R13, !PT ;  /* 0x0000000d44047209 */ /* 0x000fe20007810000 */
[----:B------:R-:W-:Y:S01]  /*3690*/  FFMA.FTZ R2, R71, UR14, -R2 ;  /* 0x0000000e47027c23 */ /* 0x000fe20008010802 */
[----:B------:R-:W-:-:S02]  /*36a0*/  F2FP.F16.F32.PACK_AB R189, R10, R189 ;  /* 0x000000bd0abd723e */ /* 0x000fc400000000ff */
[----:B------:R-:W-:Y:S02]  /*36b0*/  CS2R R70, SRZ ;  /* 0x0000000000467805 */ /* 0x000fe4000001ff00 */
[----:B------:R-:W-:Y:S02]  /*36c0*/  FMNMX.FTZ R4, R69, R4, !PT ;  /* 0x0000000445047209 */ /* 0x000fe40007810000 */
[----:B0-----:R-:W-:Y:S01]  /*36d0*/  F2FP.F16.F32.PACK_AB R187, R42, R73 ;  /* 0x000000492abb723e */ /* 0x001fe200000000ff */
[----:B------:R-:W0:Y:S01]  /*36e0*/  MUFU.EX2 R50, R47 ;  /* 0x0000002f00327308 */ /* 0x000e220000000800 */
[----:B-1----:R-:W-:Y:S01]  /*36f0*/  F2FP.F16.F32.PACK_AB R181, R46, R75 ;  /* 0x0000004b2eb5723e */ /* 0x002fe200000000ff */
[----:B------:R-:W1:Y:S01]  /*3700*/  SHFL.BFLY PT, R13, R4, 0x2, 0x1f ;  /* 0x0c401f00040d7f89 */ /* 0x000e6200000e0000 */
[----:B------:R-:W-:-:S05]  /*3710*/  F2FP.F16.F32.PACK_AB R191, R12, R191 ;  /* 0x000000bf0cbf723e */ /* 0x000fca00000000ff */
[----:B------:R-:W-:Y:S08]  /*3720*/  MUFU.EX2 R177, R177 ;  /* 0x000000b100b17308 */ /* 0x000ff00000000800 */
[----:B------:R-:W-:Y:S01]  /*3730*/  MUFU.EX2 R20, R20 ;  /* 0x0000001400147308 */ /* 0x000fe20000000800 */
[----:B0-----:R-:W-:-:S07]  /*3740*/  F2FP.F16.F32.PACK_AB R183, R50, R77 ;  /* 0x0000004d32b7723e */ /* 0x001fce00000000ff */
[----:B------:R-:W-:Y:S01]  /*3750*/  MUFU.EX2 R179, R179 ;  /* 0x000000b300b37308 */ /* 0x000fe20000000800 */
[----:B-1----:R-:W-:-:S05]  /*3760*/  FMNMX.FTZ R13, R4, R13, !PT ;  /* 0x0000000d040d7209 */ /* 0x002fca0007810000 */
[----:B------:R-:W0:Y:S02]  /*3770*/  SHFL.BFLY PT, R4, R13, 0x1, 0x1f ;  /* 0x0c201f000d047f89 */ /* 0x000e2400000e0000 */
[----:B------:R-:W-:Y:S08]  /*3780*/  MUFU.EX2 R24, R24 ;  /* 0x0000001800187308 */ /* 0x000ff00000000800 */
[----:B------:R-:W-:Y:S08]  /*3790*/  MUFU.EX2 R173, R173 ;  /* 0x000000ad00ad7308 */ /* 0x000ff00000000800 */
[----:B------:R-:W-:Y:S01]  /*37a0*/  MUFU.EX2 R26, R26 ;  /* 0x0000001a001a7308 */ /* 0x000fe20000000800 */
[----:B0-----:R-:W-:-:S07]  /*37b0*/  FMNMX.FTZ R4, R13, R4, !PT ;  /* 0x000000040d047209 */ /* 0x001fce0007810000 */
[----:B------:R-:W-:Y:S01]  /*37c0*/  MUFU.EX2 R175, R175 ;  /* 0x000000af00af7308 */ /* 0x000fe20000000800 */
[C---:B------:R-:W-:Y:S01]  /*37d0*/  FSETP.NEU.FTZ.AND P1, PT, R4.reuse, -INF , PT ;  /* 0xff8000000400780b */ /* 0x040fe20003f3d000 */
[----:B------:R-:W-:-:S06]  /*37e0*/  FMUL.FTZ R13, R4, UR14 ;  /* 0x0000000e040d7c20 */ /* 0x000fcc0008410000 */
[----:B------:R-:W-:Y:S01]  /*37f0*/  MUFU.EX2 R28, R28 ;  /* 0x0000001c001c7308 */ /* 0x000fe20000000800 */
[----:B------:R-:W-:Y:S02]  /*3800*/  FSEL R38, R13, RZ, P1 ;  /* 0x000000ff0d267208 */ /* 0x000fe40000800000 */
[----:B------:R-:W-:-:S03]  /*3810*/  PLOP3.LUT P1, PT, PT, PT, UP0, 0x80, 0x0 ;  /* 0x000000000000781c */ /* 0x000fc60003f2f008 */
        /* <DEDUP_REMOVED lines=26> */
[----:B------:R-:W-:-:S04]  /*39c0*/  FFMA.FTZ R38, R69, UR14, -R38 ;  /* 0x0000000e45267c23 */ /* 0x000fc80008010826 */
[----:B------:R-:W2:Y:S01]  /*39d0*/  MUFU.EX2 R190, R29 ;  /* 0x0000001d00be7308 */ /* 0x000ea20000000800 */
[----:B0-----:R-:W-:Y:S01]  /*39e0*/  FADD.FTZ R54, R5, R34 ;  /* 0x0000002205367221 */ /* 0x001fe20000010000 */
[----:B------:R-:W-:Y:S02]  /*39f0*/  F2FP.F16.F32.PACK_AB R188, R34, R5 ;  /* 0x0000000522bc723e */ /* 0x000fe400000000ff */
[----:B------:R-:W-:-:S04]  /*3a00*/  CS2R R34, SRZ ;  /* 0x0000000000227805 */ /* 0x000fc8000001ff00 */
[----:B------:R-:W0:Y:S01]  /*3a10*/  MUFU.EX2 R32, R32 ;  /* 0x0000002000207308 */ /* 0x000e220000000800 */
[----:B-1----:R-:W-:Y:S01]  /*3a20*/  FADD.FTZ R13, R11, R54 ;  /* 0x000000360b0d7221 */ /* 0x002fe20000010000 */
[----:B------:R-:W-:-:S06]  /*3a30*/  FADD.FTZ R54, R12, R15 ;  /* 0x0000000f0c367221 */ /* 0x000fcc0000010000 */
[----:B------:R-:W1:Y:S01]  /*3a40*/  MUFU.EX2 R33, R33 ;  /* 0x0000002100217308 */ /* 0x000e620000000800 */
[C---:B--2---:R-:W-:Y:S01]  /*3a50*/  FADD.FTZ R13, R190.reuse, R13 ;  /* 0x0000000dbe0d7221 */ /* 0x044fe20000010000 */
[----:B------:R-:W-:-:S06]  /*3a60*/  F2FP.F16.F32.PACK_AB R190, R190, R11 ;  /* 0x0000000bbebe723e */ /* 0x000fcc00000000ff */
[----:B------:R-:W2:Y:S01]  /*3a70*/  MUFU.EX2 R36, R36 ;  /* 0x0000002400247308 */ /* 0x000ea20000000800 */
[----:B0-----:R-:W-:Y:S01]  /*3a80*/  FADD.FTZ R0, R32, R13 ;  /* 0x0000000d20007221 */ /* 0x001fe20000010000 */
[----:B------:R-:W-:Y:S01]  /*3a90*/  FADD.FTZ R13, R185, R54 ;  /* 0x00000036b90d7221 */ /* 0x000fe20000010000 */
[----:B------:R-:W-:-:S05]  /*3aa0*/  F2FP.F16.F32.PACK_AB R185, R14, R185 ;  /* 0x000000b90eb9723e */ /* 0x000fca00000000ff */
        /* <DEDUP_REMOVED lines=24> */
[----:B------:R-:W-:-:S03]  /*3c30*/  CS2R R50, SRZ ;  /* 0x0000000000327805 */ /* 0x000fc6000001ff00 */
[----:B------:R-:W-:Y:S01]  /*3c40*/  FADD.FTZ R13, R177, R0 ;  /* 0x00000000b10d7221 */ /* 0x000fe20000010000 */
[C---:B------:R-:W-:Y:S01]  /*3c50*/  F2FP.F16.F32.PACK_AB R177, R20.reuse, R177 ;  /* 0x000000b114b1723e */ /* 0x040fe200000000ff */
[----:B------:R-:W1:Y:S01]  /*3c60*/  MUFU.EX2 R45, R45 ;  /* 0x0000002d002d7308 */ /* 0x000e620000000800 */
[C---:B--2---:R-:W-:Y:S01]  /*3c70*/  FADD.FTZ R15, R41.reuse, R54 ;  /* 0x00000036290f7221 */ /* 0x044fe20000010000 */
[----:B------:R-:W-:Y:S01]  /*3c80*/  FADD.FTZ R0, R20, R13 ;  /* 0x0000000d14007221 */ /* 0x000fe20000010000 */
[----:B------:R-:W-:Y:S02]  /*3c90*/  F2FP.F16.F32.PACK_AB R180, R41, R40 ;  /* 0x0000002829b4723e */ /* 0x000fe400000000ff */
[----:B------:R-:W-:Y:S02]  /*3ca0*/  CS2R R54, SRZ ;  /* 0x0000000000367805 */ /* 0x000fe4000001ff00 */
[----:B------:R-:W-:Y:S01]  /*3cb0*/  CS2R R40, SRZ ;  /* 0x0000000000287805 */ /* 0x000fe2000001ff00 */
[----:B------:R-:W-:Y:S01]  /*3cc0*/  FADD.FTZ R5, R179, R0 ;  /* 0x00000000b3057221 */ /* 0x000fe20000010000 */
[----:B------:R-:W-:Y:S01]  /*3cd0*/  F2FP.F16.F32.PACK_AB R179, R24, R179 ;  /* 0x000000b318b3723e */ /* 0x000fe200000000ff */
[----:B------:R-:W2:Y:S01]  /*3ce0*/  MUFU.EX2 R48, R48 ;  /* 0x0000003000307308 */ /* 0x000ea20000000800 */
[----:B0-----:R-:W-:Y:S01]  /*3cf0*/  FADD.FTZ R10, R44, R15 ;  /* 0x0000000f2c0a7221 */ /* 0x001fe20000010000 */
[----:B------:R-:W-:Y:S01]  /*3d00*/  FADD.FTZ R0, R24, R5 ;  /* 0x0000000518007221 */ /* 0x000fe20000010000 */
[----:B------:R-:W-:-:S05]  /*3d10*/  CS2R R24, SRZ ;  /* 0x0000000000187805 */ /* 0x000fca000001ff00 */
[----:B------:R-:W0:Y:S01]  /*3d20*/  MUFU.EX2 R49, R49 ;  /* 0x0000003100317308 */ /* 0x000e220000000800 */
[C---:B-1----:R-:W-:Y:S01]  /*3d30*/  FADD.FTZ R15, R45.reuse, R10 ;  /* 0x0000000a2d0f7221 */ /* 0x042fe20000010000 */
[----:B------:R-:W-:Y:S02]  /*3d40*/  F2FP.F16.F32.PACK_AB R182, R45, R44 ;  /* 0x0000002c2db6723e */ /* 0x000fe400000000ff */
[----:B------:R-:W-:-:S04]  /*3d50*/  CS2R R44, SRZ ;  /* 0x00000000002c7805 */ /* 0x000fc8000001ff00 */
[----:B------:R-:W1:Y:S01]  /*3d60*/  MUFU.EX2 R52, R52 ;  /* 0x0000003400347308 */ /* 0x000e620000000800 */
[----:B--2---:R-:W-:-:S07]  /*3d70*/  FADD.FTZ R10, R48, R15 ;  /* 0x0000000f300a7221 */ /* 0x004fce0000010000 */
[----:B------:R-:W2:Y:S01]  /*3d80*/  MUFU.EX2 R53, R53 ;  /* 0x0000003500357308 */ /* 0x000ea20000000800 */
[C---:B0-----:R-:W-:Y:S01]  /*3d90*/  FADD.FTZ R15, R49.reuse, R10 ;  /* 0x0000000a310f7221 */ /* 0x041fe20000010000 */
[----:B------:R-:W-:Y:S02]  /*3da0*/  F2FP.F16.F32.PACK_AB R176, R49, R48 ;  /* 0x0000003031b0723e */ /* 0x000fe400000000ff */
[----:B------:R-:W-:-:S04]  /*3db0*/  CS2R R48, SRZ ;  /* 0x0000000000307805 */ /* 0x000fc8000001ff00 */
[----:B------:R-:W0:Y:S01]  /*3dc0*/  MUFU.EX2 R56, R56 ;  /* 0x0000003800387308 */ /* 0x000e220000000800 */
[----:B-1----:R-:W-:-:S07]  /*3dd0*/  FADD.FTZ R10, R52, R15 ;  /* 0x0000000f340a7221 */ /* 0x002fce0000010000 */
[----:B------:R-:W1:Y:S01]  /*3de0*/  MUFU.EX2 R57, R57 ;  /* 0x0000003900397308 */ /* 0x000e620000000800 */
[C---:B--2---:R-:W-:Y:S01]  /*3df0*/  FADD.FTZ R11, R53.reuse, R10 ;  /* 0x0000000a350b7221 */ /* 0x044fe20000010000 */
[----:B------:R-:W-:Y:S02]  /*3e00*/  F2FP.F16.F32.PACK_AB R178, R53, R52 ;  /* 0x0000003435b2723e */ /* 0x000fe400000000ff */
[----:B------:R-:W-:-:S04]  /*3e10*/  CS2R R52, SRZ ;  /* 0x0000000000347805 */ /* 0x000fc8000001ff00 */
[----:B------:R-:W2:Y:S01]  /*3e20*/  MUFU.EX2 R60, R60 ;  /* 0x0000003c003c7308 */ /* 0x000ea20000000800 */
[----:B0-----:R-:W-:Y:S01]  /*3e30*/  FADD.FTZ R10, R56, R11 ;  /* 0x0000000b380a7221 */ /* 0x001fe20000010000 */
[----:B------:R-:W-:Y:S01]  /*3e40*/  FADD.FTZ R11, R173, R0 ;  /* 0x00000000ad0b7221 */ /* 0x000fe20000010000 */
[----:B------:R-:W-:-:S03]  /*3e50*/  F2FP.F16.F32.PACK_AB R173, R26, R173 ;  /* 0x000000ad1aad723e */ /* 0x000fc600000000ff */
[----:B------:R-:W-:Y:S01]  /*3e60*/  FADD.FTZ R0, R26, R11 ;  /* 0x0000000b1a007221 */ /* 0x000fe20000010000 */
[----:B------:R-:W-:Y:S01]  /*3e70*/  CS2R R26, SRZ ;  /* 0x00000000001a7805 */ /* 0x000fe2000001ff00 */
[----:B------:R-:W0:Y:S01]  /*3e80*/  MUFU.EX2 R61, R61 ;  /* 0x0000003d003d7308 */ /* 0x000e220000000800 */
[----:B-1----:R-:W-:Y:S01]  /*3e90*/  FADD.FTZ R13, R57, R10 ;  /* 0x0000000a390d7221 */ /* 0x002fe20000010000 */
[----:B------:R-:W-:Y:S01]  /*3ea0*/  FADD.FTZ R11, R175, R0 ;  /* 0x00000000af0b7221 */ /* 0x000fe20000010000 */
[----:B------:R-:W-:Y:S02]  /*3eb0*/  F2FP.F16.F32.PACK_AB R172, R57, R56 ;  /* 0x0000003839ac723e */ /* 0x000fe400000000ff */
[----:B------:R-:W-:Y:S02]  /*3ec0*/  CS2R R56, SRZ ;  /* 0x0000000000387805 */ /* 0x000fe4000001ff00 */
[C---:B------:R-:W-:Y:S01]  /*3ed0*/  F2FP.F16.F32.PACK_AB R175, R28.reuse, R175 ;  /* 0x000000af1caf723e */ /* 0x040fe200000000ff */
[----:B------:R-:W-:Y:S01]  /*3ee0*/  FADD.FTZ R0, R28, R11 ;  /* 0x0000000b1c007221 */ /* 0x000fe20000010000 */
[----:B------:R-:W-:Y:S01]  /*3ef0*/  CS2R R28, SRZ ;  /* 0x00000000001c7805 */ /* 0x000fe2000001ff00 */
        /* <DEDUP_REMOVED lines=18> */
[----:B------:R1:W3:Y:S01]  /*4020*/  MUFU.EX2 R5, R38 ;  /* 0x0000002600057308 */ /* 0x0002e20000000800 */
[----:B--2---:R-:W-:-:S07]  /*4030*/  FADD.FTZ R10, R68, R13 ;  /* 0x0000000d440a7221 */ /* 0x004fce0000010000 */
[----:B------:R-:W2:Y:S01]  /*4040*/  MUFU.EX2 R2, R2 ;  /* 0x0000000200027308 */ /* 0x000ea20000000800 */
[----:B0-----:R-:W-:Y:S01]  /*4050*/  FADD.FTZ R11, R171, R0 ;  /* 0x00000000ab0b7221 */ /* 0x001fe20000010000 */
[----:B------:R-:W-:Y:S01]  /*4060*/  IMAD.MOV.U32 R0, RZ, RZ, 0x3f800000 ;  /* 0x3f800000ff007424 */ /* 0x000fe200078e00ff */
[----:B-1----:R-:W-:Y:S01]  /*4070*/  CS2R R38, SRZ ;  /* 0x0000000000267805 */ /* 0x002fe2000001ff00 */
[C---:B---3--:R-:W-:Y:S01]  /*4080*/  FADD.FTZ R10, R5.reuse, R10 ;  /* 0x0000000a050a7221 */ /* 0x048fe20000010000 */
[----:B------:R-:W-:Y:S02]  /*4090*/  F2FP.F16.F32.PACK_AB R170, R5, R68 ;  /* 0x0000004405aa723e */ /* 0x000fe400000000ff */
[----:B------:R-:W-:Y:S01]  /*40a0*/  CS2R R68, SRZ ;  /* 0x0000000000447805 */ /* 0x000fe2000001ff00 */
[C---:B--2---:R-:W-:Y:S01]  /*40b0*/  FADD.FTZ R5, R2.reuse, R11 ;  /* 0x0000000b02057221 */ /* 0x044fe20000010000 */
[----:B------:R-:W-:Y:S01]  /*40c0*/  F2FP.F16.F32.PACK_AB R171, R2, R171 ;  /* 0x000000ab02ab723e */ /* 0x000fe200000000ff */
[----:B------:R-:W-:Y:S01]  /*40d0*/  IMAD.MOV.U32 R2, RZ, RZ, 0x3f800000 ;  /* 0x3f800000ff027424 */ /* 0x000fe200078e00ff */
[----:B------:R-:W-:Y:S06]  /*40e0*/  @!P1 BRA `(.L_x_5660) ;  /* 0x0000002400a09947 */ /* 0x000fec0003800000 */
[----:B------:R-:W-:Y:S01]  /*40f0*/  IMAD.MOV.U32 R11, RZ, RZ, R3 ;  /* 0x000000ffff0b7224 */ /* 0x000fe200078e0003 */
[----:B------:R-:W-:Y:S01]  /*4100*/  MOV R12, R4 ;  /* 0x00000004000c7202 */ /* 0x000fe20000000f00 */
[----:B------:R-:W-:Y:S01]  /*4110*/  IMAD.MOV.U32 R2, RZ, RZ, 0x3f800000 ;  /* 0x3f800000ff027424 */ /* 0x000fe200078e00ff */
[----:B------:R-:W-:Y:S01]  /*4120*/  UMOV UR5, UR38 ;  /* 0x0000002600057c82 */ /* 0x000fe20008000000 */
[----:B------:R-:W-:Y:S01]  /*4130*/  IMAD.MOV.U32 R119, RZ, RZ, RZ ;  /* 0x000000ffff777224 */ /* 0x000fe200078e00ff */
[----:B------:R-:W-:Y:S01]  /*4140*/  UMOV UR6, UR39 ;  /* 0x0000002700067c82 */ /* 0x000fe20008000000 */
[----:B------:R-:W-:-:S05]  /*4150*/  ULDC UR34, c[0x0][0x988] ;  /* 0x0002620000227ab9 */ /* 0x000fca0000000800 */
.L_x_5671:
[----:B------:R-:W-:-:S04]  /*4160*/  UISETP.NE.AND UP0, UPT, UR6, 0x1, UPT ;  /* 0x000000010600788c */ /* 0x000fc8000bf05270 */
[----:B------:R-:W-:-:S04]  /*4170*/  USEL UR38, URZ, 0x1, UP0 ;  /* 0x000000013f267887 */ /* 0x000fc80008000000 */
[----:B------:R-:W-:Y:S01]  /*4180*/  ULOP3.LUT UR38, UR5, UR38, URZ, 0x3c, !UPT ;  /* 0x0000002605267292 */ /* 0x000fe2000f8e3c3f */
[----:B------:R-:W-:Y:S11]  /*4190*/  @!P0 BRA `(.L_x_5661) ;  /* 0x0000000000048947 */ /* 0x000ff60003800000 */
[----:B------:R-:W-:Y:S01]  /*41a0*/  BPT.TRAP 0x1 ;  /* 0x000000040000795c */ /* 0x000fe20000300000 */
.L_x_5661:
        /* <DEDUP_REMOVED lines=9> */
.L_x_5662:
[----:B-1----:R-:W-:Y:S05]  /*4240*/  @P1 BRA `(.L_x_5663) ;  /* 0x0000000000081947 */ /* 0x002fea0003800000 */
[----:B------:R-:W1:Y:S02]  /*4250*/  SYNCS.PHASECHK.TRANS64.TRYWAIT P1, [UR7+0x30830], R3 ;  /* 0x03083003ff0075a7 */ /* 0x000e640008020147 */
[----:B-1----:R-:W-:Y:S05]  /*4260*/  @!P1 BRA `(.L_x_5664) ;  /* 0x000000f400a49947 */ /* 0x002fea0003800000 */
.L_x_5663:
        /* <DEDUP_REMOVED lines=175> */
.L_x_5665:
[----:B------:R-:W-:Y:S01]  /*4d60*/  ULEA UR10, UR6, UR40, 0x3 ;  /* 0x00000028060a7291 */ /* 0x000fe2000f8e183f */
[----:B------:R-:W-:-:S05]  /*4d70*/  IMAD.U32 R0, RZ, RZ, UR5 ;  /* 0x00000005ff007e24 */ /* 0x000fca000f8e00ff */
[----:B------:R-:W-:-:S04]  /*4d80*/  SHF.L.U32 R0, R0, 0x1f, RZ ;  /* 0x0000001f00007819 */ /* 0x000fc800000006ff */
[----:B------:R2:W3:Y:S01]  /*4d90*/  SYNCS.PHASECHK.TRANS64.TRYWAIT P1, [UR10+0x30850], R0 ;  /* 0x03085000ff0075a7 */ /* 0x0004e2000802014a */
[----:B------:R-:W-:Y:S05]  /*4da0*/  @!P0 BRA `(.L_x_5666) ;  /* 0x0000000000048947 */ /* 0x000fea0003800000 */
[----:B------:R-:W-:Y:S01]  /*4db0*/  BPT.TRAP 0x1 ;  /* 0x000000040000795c */ /* 0x000fe20000300000 */
.L_x_5666:
[----:B---3--:R-:W-:Y:S05]  /*4dc0*/  @P1 BRA `(.L_x_5667) ;  /* 0x0000000000081947 */ /* 0x008fea0003800000 */
[----:B------:R-:W3:Y:S02]  /*4dd0*/  SYNCS.PHASECHK.TRANS64.TRYWAIT P1, [UR10+0x30850], R0 ;  /* 0x03085000ff0075a7 */ /* 0x000ee4000802014a */
[----:B---3--:R-:W-:Y:S05]  /*4de0*/  @!P1 BRA `(.L_x_5668) ;  /* 0x000000e800dc9947 */ /* 0x008fea0003800000 */
.L_x_5667:
        /* <DEDUP_REMOVED lines=37> */
.L_x_5669:
[----:B------:R-:W-:Y:S01]  /*5040*/  R2UR UR5, R16 ;  /* 0x00000000100572ca */ /* 0x000fe200000e0000 */
[----:B--23--:R-:W-:Y:S01]  /*5050*/  VIADD R0, R18, UR43 ;  /* 0x0000002b12007c36 */ /* 0x00cfe20008000000 */
[----:B------:R-:W-:Y:S01]  /*5060*/  UMOV UR14, UR34 ;  /* 0x00000022000e7c82 */ /* 0x000fe20008000000 */
[----:B------:R-:W-:Y:S01]  /*5070*/  IMAD.U32 R13, RZ, RZ, UR42 ;  /* 0x0000002aff0d7e24 */ /* 0x000fe2000f8e00ff */
[----:B------:R-:W2:Y:S01]  /*5080*/  S2UR UR6, SR_CgaCtaId ;  /* 0x00000000000679c3 */ /* 0x000ea20000008800 */
[----:B------:R-:W-:-:S08]  /*5090*/  UIADD3 UR7, UR7, 0x30840, URZ ;  /* 0x0003084007077890 */ /* 0x000fd0000fffe03f */
[----:B------:R-:W-:-:S06]  /*50a0*/  UISETP.NE.AND UP0, UPT, UR5, URZ, UPT ;  /* 0x0000003f0500728c */ /* 0x000fcc000bf05270 */
[----:B------:R-:W-:Y:S02]  /*50b0*/  PLOP3.LUT P1, PT, PT, PT, UP0, 0x80, 0x0 ;  /* 0x000000000000781c */ /* 0x000fe40003f2f008 */
[----:B------:R-:W-:-:S03]  /*50c0*/  PLOP3.LUT P2, PT, PT, PT, UP0, 0x80, 0x0 ;  /* 0x000000000000781c */ /* 0x000fc60003f4f008 */
[----:B------:R-:W-:Y:S01]  /*50d0*/  @UP0 ULDC UR5, c[0x0][0x44c] ;  /* 0x0001130000050ab9 */ /* 0x000fe20000000800 */
[----:B--2---:R-:W-:-:S07]  /*50e0*/  UPRMT UR7, UR6, 0x654, UR7 ;  /* 0x0000065406077896 */ /* 0x004fce0008000007 */
[----:B------:R-:W-:Y:S01]  /*50f0*/  @P1 IMAD.HI.U32 R2, R0, UR5, RZ ;  /* 0x0000000500021c27 */ /* 0x000fe2000f8e00ff */
[----:B------:R-:W-:-:S04]  /*5100*/  @UP0 ULDC UR5, c[0x0][0x450] ;  /* 0x0001140000050ab9 */ /* 0x000fc80000000800 */
[----:B------:R-:W-:Y:S01]  /*5110*/  @P2 SHF.R.U32.HI R0, RZ, UR5, R2 ;  /* 0x00000005ff002c19 */ /* 0x000fe20008011602 */
[----:B------:R-:W-:Y:S01]  /*5120*/  UIMAD UR5, UR4, -0x60, URZ ;  /* 0xffffffa0040578a4 */ /* 0x000fe2000f8e023f */
[----:B------:R-:W-:Y:S03]  /*5130*/  SYNCS.ARRIVE.TRANS64.RED.A1T0 RZ, [UR7], RZ ;  /* 0x000000ffffff79a7 */ /* 0x000fe60008100407 */
[----:B01----:R-:W0:Y:S02]  /*5140*/  SHFL.IDX PT, R3, R0, RZ, 0x1c1f ;  /* 0x001c1fff00037589 */ /* 0x003e2400000e0000 */
[----:B------:R-:W-:-:S05]  /*5150*/  IMAD.U32 R2, RZ, RZ, UR5 ;  /* 0x00000005ff027e24 */ /* 0x000fca000f8e00ff */
[----:B------:R-:W-:-:S04]  /*5160*/  IADD3 R2, -R17, 0x1, R2 ;  /* 0x0000000111027810 */ /* 0x000fc80007ffe102 */
[----:B------:R-:W-:-:S05]  /*5170*/  IADD3 R2, -R13, UR60, R2 ;  /* 0x0000003c0d027c10 */ /* 0x000fca000fffe102 */
[----:B0-----:R-:W-:-:S05]  /*5180*/  IMAD.IADD R3, R2, 0x1, R3 ;  /* 0x0000000102037824 */ /* 0x001fca00078e0203 */
[C---:B------:R-:W-:Y:S02]  /*5190*/  ISETP.GT.AND P1, PT, R3.reuse, RZ, PT ;  /* 0x000000ff0300720c */ /* 0x040fe40003f24270 */
[C---:B------:R-:W-:Y:S02]  /*51a0*/  ISETP.GT.AND P2, PT, R3.reuse, 0x1, PT ;  /* 0x000000010300780c */ /* 0x040fe40003f44270 */
        /* <DEDUP_REMOVED lines=71> */
[----:B------:R-:W1:Y:S01]  /*5620*/  SHFL.BFLY PT, R4, R13, 0x2, 0x1f ;  /* 0x0c401f000d047f89 */ /* 0x000e6200000e0000 */
[----:B0-----:R-:W-:-:S05]  /*5630*/  IMAD.IADD R2, R2, 0x1, R3 ;  /* 0x0000000102027824 */ /* 0x001fca00078e0203 */
[C---:B------:R-:W-:Y:S02]  /*5640*/  ISETP.GT.AND P1, PT, R2.reuse, RZ, PT ;  /* 0x000000ff0200720c */ /* 0x040fe40003f24270 */
[----:B-1----:R-:W-:Y:S02]  /*5650*/  FMNMX.FTZ R14, R13, R4, !PT ;  /* 0x000000040d0e7209 */ /* 0x002fe40007810000 */
[----:B------:R-:W-:Y:S02]  /*5660*/  ISETP.GT.AND P2, PT, R2, 0x1, PT ;  /* 0x000000010200780c */ /* 0x000fe40003f44270 */
[----:B------:R-:W-:Y:S01]  /*5670*/  FSEL R122, R122, -INF , P1 ;  /* 0xff8000007a7a7808 */ /* 0x000fe20000800000 */
[----:B------:R-:W0:Y:S01]  /*5680*/  SHFL.BFLY PT, R15, R14, 0x1, 0x1f ;  /* 0x0c201f000e0f7f89 */ /* 0x000e2200000e0000 */
        /* <DEDUP_REMOVED lines=8> */
[----:B------:R-:W-:Y:S02]  /*5710*/  ISETP.GT.AND P3, PT, R2, 0x11, PT ;  /* 0x000000110200780c */ /* 0x000fe40003f64270 */
[----:B------:R-:W-:Y:S02]  /*5720*/  FSEL R130, R130, -INF , P2 ;  /* 0xff80000082827808 */ /* 0x000fe40001000000 */
[----:B------:R-:W-:Y:S02]  /*5730*/  ISETP.GT.AND P2, PT, R2, 0x18, PT ;  /* 0x000000180200780c */ /* 0x000fe40003f44270 */
[----:B------:R-:W-:Y:S02]  /*5740*/  FSEL R131, R131, -INF , P3 ;  /* 0xff80000083837808 */ /* 0x000fe40001800000 */
[----:B0-----:R-:W-:Y:S02]  /*5750*/  FMNMX.FTZ R4, R14, R15, !PT ;  /* 0x0000000f0e047209 */ /* 0x001fe40007810000 */
[----:B------:R-:W-:-:S02]  /*5760*/  FMNMX.FTZ R14, R126, R3, !PT ;  /* 0x000000037e0e7209 */ /* 0x000fc40007810000 */
[----:B------:R-:W-:Y:S01]  /*5770*/  ISETP.GT.AND P3, PT, R2, 0x19, PT ;  /* 0x000000190200780c */ /* 0x000fe20003f64270 */
[----:B------:R-:W-:Y:S01]  /*5780*/  FMUL.FTZ R13, R4, UR14 ;  /* 0x0000000e040d7c20 */ /* 0x000fe20008410000 */
        /* <DEDUP_REMOVED lines=34> */
[----:B------:R-:W-:-:S02]  /*59b0*/  FSETP.NEU.FTZ.AND P1, PT, R4, -INF , PT ;  /* 0xff8000000400780b */ /* 0x000fc40003f3d000 */
[----:B------:R-:W-:Y:S02]  /*59c0*/  ISETP.GT.AND P2, PT, R2, 0x48, PT ;  /* 0x000000480200780c */ /* 0x000fe40003f44270 */
        /* <DEDUP_REMOVED lines=19> */
[----:B------:R0:W-:Y:S01]  /*5b00*/  MUFU.EX2 R14, R125 ;  /* 0x0000007d000e7308 */ /* 0x0001e20000000800 */
        /* <DEDUP_REMOVED lines=14> */
[----:B------:R-:W-:Y:S01]  /*5bf0*/  FMNMX.FTZ R2, R166, R3, !PT ;  /* 0x00000003a6027209 */ /* 0x000fe20007810000 */
[--C-:B0-----:R-:W-:Y:S01]  /*5c00*/  FFMA.FTZ R125, R145, UR14, -R0.reuse ;  /* 0x0000000e917d7c23 */ /* 0x101fe20008010800 */
[--C-:B------:R-:W-:Y:S01]  /*5c10*/  FFMA.FTZ R178, R148, UR14, -R0.reuse ;  /* 0x0000000e94b27c23 */ /* 0x100fe20008010800 */
[--C-:B------:R-:W-:Y:S01]  /*5c20*/  FFMA.FTZ R124, R149, UR14, -R0.reuse ;  /* 0x0000000e957c7c23 */ /* 0x100fe20008010800 */
[----:B------:R-:W-:Y:S01]  /*5c30*/  FMNMX.FTZ R2, R167, R2, !PT ;  /* 0x00000002a7027209 */ /* 0x000fe20007810000 */
[--C-:B------:R-:W-:Y:S01]  /*5c40*/  FFMA.FTZ R172, R152, UR14, -R0.reuse ;  /* 0x0000000e98ac7c23 */ /* 0x100fe20008010800 */
[--C-:B------:R-:W-:Y:S01]  /*5c50*/  FFMA.FTZ R121, R153, UR14, -R0.reuse ;  /* 0x0000000e99797c23 */ /* 0x100fe20008010800 */
[--C-:B------:R-:W-:Y:S01]  /*5c60*/  FFMA.FTZ R174, R156, UR14, -R0.reuse ;  /* 0x0000000e9cae7c23 */ /* 0x100fe20008010800 */
[--C-:B------:R-:W-:Y:S01]  /*5c70*/  FFMA.FTZ R120, R157, UR14, -R0.reuse ;  /* 0x0000000e9d787c23 */ /* 0x100fe20008010800 */
[----:B------:R-:W0:Y:S01]  /*5c80*/  SHFL.BFLY PT, R3, R2, 0x2, 0x1f ;  /* 0x0c401f0002037f89 */ /* 0x000e2200000e0000 */
[--C-:B------:R-:W-:Y:S01]  /*5c90*/  FFMA.FTZ R168, R160, UR14, -R0.reuse ;  /* 0x0000000ea0a87c23 */ /* 0x100fe20008010800 */
[--C-:B------:R-:W-:Y:S01]  /*5ca0*/  FFMA.FTZ R161, R161, UR14, -R0.reuse ;  /* 0x0000000ea1a17c23 */ /* 0x100fe20008010800 */
[--C-:B------:R-:W-:Y:S01]  /*5cb0*/  FFMA.FTZ R170, R164, UR14, -R0.reuse ;  /* 0x0000000ea4aa7c23 */ /* 0x100fe20008010800 */
[----:B------:R-:W-:Y:S01]  /*5cc0*/  FFMA.FTZ R132, R165, UR14, -R0 ;  /* 0x0000000ea5847c23 */ /* 0x000fe20008010800 */
[----:B------:R-:W-:Y:S08]  /*5cd0*/  MUFU.EX2 R188, R188 ;  /* 0x000000bc00bc7308 */ /* 0x000ff00000000800 */
[----:B------:R-:W-:Y:S08]  /*5ce0*/  MUFU.EX2 R13, R13 ;  /* 0x0000000d000d7308 */ /* 0x000ff00000000800 */
[----:B------:R-:W-:Y:S01]  /*5cf0*/  MUFU.EX2 R190, R190 ;  /* 0x000000be00be7308 */ /* 0x000fe20000000800 */
[----:B0-----:R-:W-:-:S05]  /*5d00*/  FMNMX.FTZ R21, R2, R3, !PT ;  /* 0x0000000302157209 */ /* 0x001fca0007810000 */
[----:B------:R-:W0:Y:S02]  /*5d10*/  SHFL.BFLY PT, R2, R21, 0x1, 0x1f ;  /* 0x0c201f0015027f89 */ /* 0x000e2400000e0000 */
[----:B------:R-:W-:Y:S08]  /*5d20*/  MUFU.EX2 R184, R184 ;  /* 0x000000b800b87308 */ /* 0x000ff00000000800 */
[----:B------:R-:W-:Y:S08]  /*5d30*/  MUFU.EX2 R15, R15 ;  /* 0x0000000f000f7308 */ /* 0x000ff00000000800 */
[----:B------:R-:W-:Y:S01]  /*5d40*/  MUFU.EX2 R186, R186 ;  /* 0x000000ba00ba7308 */ /* 0x000fe20000000800 */
[----:B0-----:R-:W-:-:S07]  /*5d50*/  FMNMX.FTZ R3, R21, R2, !PT ;  /* 0x0000000215037209 */ /* 0x001fce0007810000 */
[----:B------:R-:W-:Y:S01]  /*5d60*/  MUFU.EX2 R180, R180 ;  /* 0x000000b400b47308 */ /* 0x000fe20000000800 */
[C---:B------:R-:W-:Y:S01]  /*5d70*/  FSETP.NEU.FTZ.AND P2, PT, R3.reuse, -INF , PT ;  /* 0xff8000000300780b */ /* 0x040fe20003f5d000 */
[----:B------:R-:W-:-:S03]  /*5d80*/  FMUL.FTZ R133, R3, UR14 ;  /* 0x0000000e03857c20 */ /* 0x000fc60008410000 */
[----:B------:R-:W-:-:S03]  /*5d90*/  FSEL R0, R3, RZ, P2 ;  /* 0x000000ff03007208 */ /* 0x000fc60001000000 */
[----:B------:R-:W-:Y:S01]  /*5da0*/  MUFU.EX2 R129, R129 ;  /* 0x0000008100817308 */ /* 0x000fe20000000800 */
[----:B------:R-:W-:Y:S01]  /*5db0*/  FSEL R133, R133, RZ, P2 ;  /* 0x000000ff85857208 */ /* 0x000fe20001000000 */
[----:B------:R-:W-:-:S04]  /*5dc0*/  FADD.FTZ R2, -R0, R11 ;  /* 0x0000000b00027221 */ /* 0x000fc80000010100 */
[--C-:B------:R-:W-:Y:S01]  /*5dd0*/  FFMA.FTZ R191, R126, UR14, -R133.reuse ;  /* 0x0000000e7ebf7c23 */ /* 0x100fe20008010885 */
[--C-:B------:R-:W-:Y:S01]  /*5de0*/  FFMA.FTZ R126, R131, UR14, -R133.reuse ;  /* 0x0000000e837e7c23 */ /* 0x100fe20008010885 */
[----:B------:R-:W-:Y:S01]  /*5df0*/  FSEL R131, R4, RZ, P1 ;  /* 0x000000ff04837208 */ /* 0x000fe20000800000 */
[--C-:B------:R-:W-:Y:S01]  /*5e00*/  FFMA.FTZ R189, R122, UR14, -R133.reuse ;  /* 0x0000000e7abd7c23 */ /* 0x100fe20008010885 */
[----:B------:R-:W-:Y:S01]  /*5e10*/  FMUL.FTZ R2, R2, UR14 ;  /* 0x0000000e02027c20 */ /* 0x000fe20008410000 */
[--C-:B------:R-:W-:Y:S01]  /*5e20*/  FFMA.FTZ R136, R123, UR14, -R133.reuse ;  /* 0x0000000e7b887c23 */ /* 0x100fe20008010885 */
[--C-:B------:R-:W-:Y:S01]  /*5e30*/  FFMA.FTZ R127, R127, UR14, -R133.reuse ;  /* 0x0000000e7f7f7c23 */ /* 0x100fe20008010885 */
[----:B------:R-:W-:Y:S01]  /*5e40*/  FADD.FTZ R131, -R131, R12 ;  /* 0x0000000c83837221 */ /* 0x000fe20000010100 */
        /* <DEDUP_REMOVED lines=8> */
[----:B------:R0:W1:Y:S01]  /*5ed0*/  MUFU.EX2 R0, R131 ;  /* 0x0000008300007308 */ /* 0x0000620000000800 */
        /* <DEDUP_REMOVED lines=8> */
[--C-:B0-----:R-:W-:Y:S01]  /*5f60*/  FFMA.FTZ R131, R151, UR14, -R133.reuse ;  /* 0x0000000e97837c23 */ /* 0x101fe20008010885 */
[--C-:B------:R-:W-:Y:S01]  /*5f70*/  FFMA.FTZ R169, R162, UR14, -R133.reuse ;  /* 0x0000000ea2a97c23 */ /* 0x100fe20008010885 */
[----:B------:R-:W-:-:S05]  /*5f80*/  FFMA.FTZ R171, R166, UR14, -R133 ;  /* 0x0000000ea6ab7c23 */ /* 0x000fca0008010885 */
[----:B------:R-:W0:Y:S01]  /*5f90*/  MUFU.EX2 R2, R2 ;  /* 0x0000000200027308 */ /* 0x000e220000000800 */
[----:B-1----:R-:W-:-:S04]  /*5fa0*/  FFMA.FTZ R10, R0, R10, R188 ;  /* 0x0000000a000a7223 */ /* 0x002fc800000100bc */
[----:B------:R-:W-:-:S03]  /*5fb0*/  FADD.FTZ R11, R13, R10 ;  /* 0x0000000a0d0b7221 */ /* 0x000fc60000010000 */
        /* <DEDUP_REMOVED lines=9> */
[----:B------:R-:W-:-:S03]  /*6050*/  FADD.FTZ R11, R186, R11 ;  /* 0x0000000bba0b7221 */ /* 0x000fc60000010000 */
[----:B------:R-:W-:Y:S01]  /*6060*/  FADD.FTZ R10, R191, R10 ;  /* 0x0000000abf0a7221 */ /* 0x000fe20000010000 */
[----:B------:R-:W-:Y:S02]  /*6070*/  FADD.FTZ R11, R20, R11 ;  /* 0x0000000b140b7221 */ /* 0x000fe40000010000 */
[----:B------:R-:W1:Y:S01]  /*6080*/  MUFU.EX2 R126, R126 ;  /* 0x0000007e007e7308 */ /* 0x000e620000000800 */
[----:B--2---:R-:W-:Y:S01]  /*6090*/  FADD.FTZ R10, R127, R10 ;  /* 0x0000000a7f0a7221 */ /* 0x004fe20000010000 */
[----:B------:R-:W-:-:S04]  /*60a0*/  FADD.FTZ R12, R180, R11 ;  /* 0x0000000bb40c7221 */ /* 0x000fc80000010000 */
[----:B------:R-:W-:Y:S01]  /*60b0*/  FADD.FTZ R11, R129, R12 ;  /* 0x0000000c810b7221 */ /* 0x000fe20000010000 */
[----:B------:R-:W-:Y:S01]  /*60c0*/  FFMA.FTZ R12, R159, UR14, -R133 ;  /* 0x0000000e9f0c7c23 */ /* 0x000fe20008010885 */
        /* <DEDUP_REMOVED lines=22> */
[--C-:B------:R-:W-:Y:S01]  /*6230*/  FFMA.FTZ R11, R163, UR14, -R133.reuse ;  /* 0x0000000ea30b7c23 */ /* 0x100fe20008010885 */
[----:B------:R-:W-:-:S05]  /*6240*/  FFMA.FTZ R133, R167, UR14, -R133 ;  /* 0x0000000ea7857c23 */ /* 0x000fca0008010885 */
        /* <DEDUP_REMOVED lines=46> */
.L_x_5670:
        /* <DEDUP_REMOVED lines=36> */
.L_x_5660:
[----:B------:R-:W-:-:S06]  /*6770*/  UISETP.GE.AND UP0, UPT, UR4, UR61, UPT ;  /* 0x0000003d0400728c */ /* 0x000fcc000bf06270 */
[----:B------:R-:W-:-:S13]  /*6780*/  PLOP3.LUT P1, PT, PT, PT, UP0, 0x80, 0x0 ;  /* 0x000000000000781c */ /* 0x000fda0003f2f008 */
[----:B------:R-:W-:Y:S05]  /*6790*/  @!P1 BRA `(.L_x_5672) ;  /* 0x0000001c00bc9947 */ /* 0x000fea0003800000 */
[----:B------:R-:W-:Y:S01]  /*67a0*/  IMAD.MOV.U32 R11, RZ, RZ, R3 ;  /* 0x000000ffff0b7224 */ /* 0x000fe200078e0003 */
[----:B------:R-:W-:Y:S01]  /*67b0*/  UMOV UR5, UR38 ;  /* 0x0000002600057c82 */ /* 0x000fe20008000000 */
[----:B------:R-:W-:Y:S01]  /*67c0*/  IMAD.MOV.U32 R12, RZ, RZ, R4 ;  /* 0x000000ffff0c7224 */ /* 0x000fe200078e0004 */
[----:B------:R-:W-:Y:S01]  /*67d0*/  UMOV UR6, UR39 ;  /* 0x0000002700067c82 */ /* 0x000fe20008000000 */
[----:B------:R-:W-:-:S05]  /*67e0*/  ULDC UR11, c[0x0][0x988] ;  /* 0x00026200000b7ab9 */ /* 0x000fca0000000800 */
.L_x_5683:
        /* <DEDUP_REMOVED lines=8> */
.L_x_5673:
[----:B------:R-:W-:Y:S01]  /*6870*/  ULEA UR7, UR39, UR40, 0x3 ;  /* 0x0000002827077291 */ /* 0x000fe2000f8e183f */
[----:B------:R-:W-:-:S05]  /*6880*/  IMAD.U32 R3, RZ, RZ, UR38 ;  /* 0x00000026ff037e24 */ /* 0x000fca000f8e00ff */
[----:B------:R-:W-:-:S04]  /*6890*/  SHF.L.U32 R3, R3, 0x1f, RZ ;  /* 0x0000001f03037819 */ /* 0x000fc800000006ff */
[----:B------:R0:W1:Y:S01]  /*68a0*/  SYNCS.PHASECHK.TRANS64.TRYWAIT P1, [UR7+0x30830], R3 ;  /* 0x03083003ff0075a7 */ /* 0x0000620008020147 */
[----:B------:R-:W-:Y:S05]  /*68b0*/  @!P0 BRA `(.L_x_5674) ;  /* 0x0000000000048947 */ /* 0x000fea0003800000 */
[----:B------:R-:W-:Y:S01]  /*68c0*/  BPT.TRAP 0x1 ;  /* 0x000000040000795c */ /* 0x000fe20000300000 */
.L_x_5674:
[----:B-1----:R-:W-:Y:S05]  /*68d0*/  @P1 BRA `(.L_x_5675) ;  /* 0x0000000000081947 */ /* 0x002fea0003800000 */
[----:B------:R-:W1:Y:S02]  /*68e0*/  SYNCS.PHASECHK.TRANS64.TRYWAIT P1, [UR7+0x30830], R3 ;  /* 0x03083003ff0075a7 */ /* 0x000e640008020147 */
[----:B-1----:R-:W-:Y:S05]  /*68f0*/  @!P1 BRA `(.L_x_5676) ;  /* 0x000000d000309947 */ /* 0x002fea0003800000 */
.L_x_5675:
        /* <DEDUP_REMOVED lines=175> */
.L_x_5677:
[----:B------:R-:W-:Y:S01]  /*73f0*/  ULEA UR15, UR6, UR40, 0x3 ;  /* 0x00000028060f7291 */ /* 0x000fe2000f8e183f */
[----:B------:R-:W-:-:S05]  /*7400*/  IMAD.U32 R0, RZ, RZ, UR5 ;  /* 0x00000005ff007e24 */ /* 0x000fca000f8e00ff */
[----:B------:R-:W-:-:S04]  /*7410*/  SHF.L.U32 R0, R0, 0x1f, RZ ;  /* 0x0000001f00007819 */ /* 0x000fc800000006ff */
[----:B------:R2:W3:Y:S01]  /*7420*/  SYNCS.PHASECHK.TRANS64.TRYWAIT P1, [UR15+0x30850], R0 ;  /* 0x03085000ff0075a7 */ /* 0x0004e2000802014f */
[----:B------:R-:W-:Y:S05]  /*7430*/  @!P0 BRA `(.L_x_5678) ;  /* 0x0000000000048947 */ /* 0x000fea0003800000 */
[----:B------:R-:W-:Y:S01]  /*7440*/  BPT.TRAP 0x1 ;  /* 0x000000040000795c */ /* 0x000fe20000300000 */
.L_x_5678:
[----:B---3--:R-:W-:Y:S05]  /*7450*/  @P1 BRA `(.L_x_5679) ;  /* 0x0000000000081947 */ /* 0x008fea0003800000 */
[----:B------:R-:W3:Y:S02]  /*7460*/  SYNCS.PHASECHK.TRANS64.TRYWAIT P1, [UR15+0x30850], R0 ;  /* 0x03085000ff0075a7 */ /* 0x000ee4000802014f */
[----:B---3--:R-:W-:Y:S05]  /*7470*/  @!P1 BRA `(.L_x_5680) ;  /* 0x000000c400689947 */ /* 0x008fea0003800000 */
.L_x_5679:
        /* <DEDUP_REMOVED lines=37> */
.L_x_5681:
[----:B---3--:R-:W-:Y:S01]  /*76d0*/  FMNMX.FTZ R2, R122, R11, !PT ;  /* 0x0000000b7a027209 */ /* 0x008fe20007810000 */
[----:B------:R-:W-:Y:S01]  /*76e0*/  UMOV UR14, UR11 ;  /* 0x0000000b000e7c82 */ /* 0x000fe20008000000 */
[----:B--2---:R-:W-:Y:S01]  /*76f0*/  FMNMX.FTZ R0, R120, R12, !PT ;  /* 0x0000000c78007209 */ /* 0x004fe20007810000 */
[----:B------:R-:W2:Y:S01]  /*7700*/  S2UR UR6, SR_CgaCtaId ;  /* 0x00000000000679c3 */ /* 0x000ea20000008800 */
[----:B------:R-:W-:Y:S01]  /*7710*/  FMNMX.FTZ R13, R123, R2, !PT ;  /* 0x000000027b0d7209 */ /* 0x000fe20007810000 */
[----:B------:R-:W-:Y:S01]  /*7720*/  ULEA UR5, UR10, UR40, 0x3 ;  /* 0x000000280a057291 */ /* 0x000fe2000f8e183f */
[----:B01----:R-:W-:Y:S02]  /*7730*/  FMNMX.FTZ R3, R121, R0, !PT ;  /* 0x0000000079037209 */ /* 0x003fe40007810000 */
[----:B------:R-:W-:Y:S01]  /*7740*/  FMNMX.FTZ R2, R126, R13, !PT ;  /* 0x0000000d7e027209 */ /* 0x000fe20007810000 */
[----:B------:R-:W-:Y:S01]  /*7750*/  UIADD3 UR5, UR5, 0x30840, URZ ;  /* 0x0003084005057890 */ /* 0x000fe2000fffe03f */
        /* <DEDUP_REMOVED lines=55> */
[C---:B------:R-:W-:Y:S01]  /*7ad0*/  FMUL.FTZ R11, R4.reuse, UR14 ;  /* 0x0000000e040b7c20 */ /* 0x040fe20008410000 */
[----:B------:R-:W-:-:S03]  /*7ae0*/  FADD.FTZ R12, -R4, R12 ;  /* 0x0000000c040c7221 */ /* 0x000fc60000010100 */
[--C-:B------:R-:W-:Y:S01]  /*7af0*/  FFMA.FTZ R190, R124, UR14, -R11.reuse ;  /* 0x0000000e7cbe7c23 */ /* 0x100fe2000801080b */
[--C-:B------:R-:W-:Y:S01]  /*7b00*/  FFMA.FTZ R124, R125, UR14, -R11.reuse ;  /* 0x0000000e7d7c7c23 */ /* 0x100fe2000801080b */
[----:B------:R-:W-:Y:S01]  /*7b10*/  FMUL.FTZ R125, R3, UR14 ;  /* 0x0000000e037d7c20 */ /* 0x000fe20008410000 */
[--C-:B------:R-:W-:Y:S01]  /*7b20*/  FFMA.FTZ R188, R120, UR14, -R11.reuse ;  /* 0x0000000e78bc7c23 */ /* 0x100fe2000801080b */
[----:B------:R-:W-:Y:S01]  /*7b30*/  FMUL.FTZ R12, R12, UR14 ;  /* 0x0000000e0c0c7c20 */ /* 0x000fe20008410000 */
[----:B------:R-:W-:Y:S01]  /*7b40*/  FFMA.FTZ R169, R121, UR14, -R11 ;  /* 0x0000000e79a97c23 */ /* 0x000fe2000801080b */
[----:B------:R-:W-:Y:S01]  /*7b50*/  FFMA.FTZ R189, R122, UR14, -R125 ;  /* 0x0000000e7abd7c23 */ /* 0x000fe2000801087d */
[----:B------:R-:W-:Y:S01]  /*7b60*/  FFMA.FTZ R21, R137, UR14, -R11 ;  /* 0x0000000e89157c23 */ /* 0x000fe2000801080b */
[--C-:B------:R-:W-:Y:S01]  /*7b70*/  FFMA.FTZ R137, R123, UR14, -R125.reuse ;  /* 0x0000000e7b897c23 */ /* 0x100fe2000801087d */
[----:B------:R-:W-:Y:S01]  /*7b80*/  MUFU.EX2 R0, R12 ;  /* 0x0000000c00007308 */ /* 0x000fe20000000800 */
[----:B------:R-:W-:Y:S01]  /*7b90*/  FFMA.FTZ R191, R126, UR14, -R125 ;  /* 0x0000000e7ebf7c23 */ /* 0x000fe2000801087d */
[----:B------:R-:W-:Y:S01]  /*7ba0*/  FFMA.FTZ R180, R136, UR14, -R11 ;  /* 0x0000000e88b47c23 */ /* 0x000fe2000801080b */
[----:B------:R-:W-:Y:S01]  /*7bb0*/  FFMA.FTZ R136, R127, UR14, -R125 ;  /* 0x0000000e7f887c23 */ /* 0x000fe2000801087d */
[----:B------:R-:W-:Y:S01]  /*7bc0*/  FFMA.FTZ R184, R128, UR14, -R11 ;  /* 0x0000000e80b87c23 */ /* 0x000fe2000801080b */
[----:B------:R-:W-:Y:S01]  /*7bd0*/  FFMA.FTZ R185, R130, UR14, -R125 ;  /* 0x0000000e82b97c23 */ /* 0x000fe2000801087d */
[--C-:B------:R-:W-:Y:S01]  /*7be0*/  FFMA.FTZ R121, R129, UR14, -R11.reuse ;  /* 0x0000000e81797c23 */ /* 0x100fe2000801080b */
[----:B------:R-:W-:Y:S01]  /*7bf0*/  FFMA.FTZ R120, R133, UR14, -R11 ;  /* 0x0000000e85787c23 */ /* 0x000fe2000801080b */
[----:B------:R-:W0:Y:S01]  /*7c00*/  MUFU.EX2 R188, R188 ;  /* 0x000000bc00bc7308 */ /* 0x000e220000000800 */
[----:B------:R-:W-:Y:S01]  /*7c10*/  FFMA.FTZ R133, R131, UR14, -R125 ;  /* 0x0000000e83857c23 */ /* 0x000fe2000801087d */
[----:B------:R-:W-:Y:S01]  /*7c20*/  FFMA.FTZ R186, R132, UR14, -R11 ;  /* 0x0000000e84ba7c23 */ /* 0x000fe2000801080b */
[--C-:B------:R-:W-:Y:S01]  /*7c30*/  FFMA.FTZ R187, R134, UR14, -R125.reuse ;  /* 0x0000000e86bb7c23 */ /* 0x100fe2000801087d */
[--C-:B------:R-:W-:Y:S01]  /*7c40*/  FFMA.FTZ R132, R135, UR14, -R125.reuse ;  /* 0x0000000e87847c23 */ /* 0x100fe2000801087d */
[--C-:B------:R-:W-:Y:S01]  /*7c50*/  FFMA.FTZ R181, R138, UR14, -R125.reuse ;  /* 0x0000000e8ab57c23 */ /* 0x100fe2000801087d */
[----:B------:R-:W-:Y:S01]  /*7c60*/  FFMA.FTZ R131, R139, UR14, -R125 ;  /* 0x0000000e8b837c23 */ /* 0x000fe2000801087d */
[----:B------:R-:W-:Y:S01]  /*7c70*/  FFMA.FTZ R182, R140, UR14, -R11 ;  /* 0x0000000e8cb67c23 */ /* 0x000fe2000801080b */
        /* <DEDUP_REMOVED lines=26> */
[--C-:B------:R-:W-:Y:S01]  /*7e20*/  FFMA.FTZ R12, R161, UR14, -R11.reuse ;  /* 0x0000000ea10c7c23 */ /* 0x100fe2000801080b */
[----:B------:R-:W-:Y:S01]  /*7e30*/  FFMA.FTZ R170, R164, UR14, -R11 ;  /* 0x0000000ea4aa7c23 */ /* 0x000fe2000801080b */
[----:B------:R-:W-:Y:S01]  /*7e40*/  FFMA.FTZ R171, R166, UR14, -R125 ;  /* 0x0000000ea6ab7c23 */ /* 0x000fe2000801087d */
        /* <DEDUP_REMOVED lines=35> */
[----:B------:R-:W-:-:S06]  /*8080*/  FFMA.FTZ R122, R162, UR14, -R125 ;  /* 0x0000000ea27a7c23 */ /* 0x000fcc000801087d */
        /* <DEDUP_REMOVED lines=60> */
.L_x_5682:
        /* <DEDUP_REMOVED lines=36> */
.L_x_5672:
        /* <DEDUP_REMOVED lines=99> */
.L_x_5684:
[----:B------:R-:W-:Y:S01]  /*8cc0*/  ULEA UR5, UR39, UR40, 0x3 ;  /* 0x0000002827057291 */ /* 0x000fe2000f8e183f */
[----:B------:R-:W-:-:S05]  /*8cd0*/  IMAD.U32 R0, RZ, RZ, UR38 ;  /* 0x00000026ff007e24 */ /* 0x000fca000f8e00ff */
[----:B------:R-:W-:-:S04]  /*8ce0*/  SHF.L.U32 R0, R0, 0x1f, RZ ;  /* 0x0000001f00007819 */ /* 0x000fc800000006ff */
[----:B------:R0:W1:Y:S01]  /*8cf0*/  SYNCS.PHASECHK.TRANS64.TRYWAIT P1, [UR5+0x30850], R0 ;  /* 0x03085000ff0075a7 */ /* 0x0000620008020145 */
[----:B------:R-:W-:Y:S05]  /*8d00*/  @!P0 BRA `(.L_x_5685) ;  /* 0x0000000000048947 */ /* 0x000fea0003800000 */
[----:B------:R-:W-:Y:S01]  /*8d10*/  BPT.TRAP 0x1 ;  /* 0x000000040000795c */ /* 0x000fe20000300000 */
.L_x_5685:
[----:B-1----:R-:W-:Y:S05]  /*8d20*/  @P1 BRA `(.L_x_5686) ;  /* 0x0000000000081947 */ /* 0x002fea0003800000 */
[----:B------:R-:W1:Y:S02]  /*8d30*/  SYNCS.PHASECHK.TRANS64.TRYWAIT P1, [UR5+0x30850], R0 ;  /* 0x03085000ff0075a7 */ /* 0x000e640008020145 */
[----:B-1----:R-:W-:Y:S05]  /*8d40*/  @!P1 BRA `(.L_x_5687) ;  /* 0x000000ac004c9947 */ /* 0x002fea0003800000 */
.L_x_5686:
        /* <DEDUP_REMOVED lines=61> */
[----:B0-23--:R-:W-:Y:S05]  /*9120*/  @!P0 BRA `(.L_x_5688) ;  /* 0x0000000000048947 */ /* 0x00dfea0003800000 */
[----:B------:R-:W-:Y:S01]  /*9130*/  BPT.TRAP 0x1 ;  /* 0x000000040000795c */ /* 0x000fe20000300000 */
.L_x_5688:
        /* <DEDUP_REMOVED lines=109> */
.L_x_5652:
        /* <DEDUP_REMOVED lines=17> */
[----:B------:R-:W-:Y:S01]  /*9920*/  ULDC.64 UR12, c[0x0][0xc00] ;  /* 0x00030000000c7ab9 */ /* 0x000fe20000000a00 */
[----:B------:R-:W-:Y:S02]  /*9930*/  R2UR UR16, R215 ;  /* 0x00000000d71072ca */ /* 0x000fe400000e0000 */
[----:B------:R-:W-:Y:S02]  /*9940*/  R2UR UR17, R196 ;  /* 0x00000000c41172ca */ /* 0x000fe400000e0000 */
[----:B------:R-:W-:-:S07]  /*9950*/  R2UR UR23, R198 ;  /* 0x00000000c61772ca */ /* 0x000fce00000e0000 */
[----:B------:R-:W-:Y:S01]  /*9960*/  UIMAD.WIDE UR12, UR9, 0x4, UR12 ;  /* 0x00000004090c78a5 */ /* 0x000fe2000f8e020c */
[----:B------:R-:W-:Y:S01]  /*9970*/  UMOV UR10, UR8 ;  /* 0x00000008000a7c82 */ /* 0x000fe20008000000 */
[----:B0-----:R-:W-:Y:S01]  /*9980*/  UMOV UR11, UR4 ;  /* 0x00000004000b7c82 */ /* 0x001fe20008000000 */
[----:B------:R-:W-:Y:S01]  /*9990*/  BAR.SYNC.DEFER_BLOCKING 0x1, 0x100 ;  /* 0x0044000000007b1d */ /* 0x000fe20000010000 */
[----:B--2---:R-:W-:-:S03]  /*99a0*/  IMAD.WIDE R4, R3, R4, UR10 ;  /* 0x0000000a03047e25 */ /* 0x004fc6000f8e0204 */
[C---:B------:R-:W-:Y:S02]  /*99b0*/  IADD3 R8, P1, R4.reuse, 0x40, RZ ;  /* 0x0000004004087810 */ /* 0x040fe40007f3e0ff */
[C---:B------:R-:W-:Y:S02]  /*99c0*/  LOP3.LUT R3, R4.reuse, 0x380, RZ, 0xc0, !PT ;  /* 0x0000038004037812 */ /* 0x040fe400078ec0ff */
[C---:B------:R-:W-:Y:S01]  /*99d0*/  IADD3 R6, P2, R4.reuse, 0x20, RZ ;  /* 0x0000002004067810 */ /* 0x040fe20007f5e0ff */
[--C-:B------:R-:W-:Y:S01]  /*99e0*/  IMAD.X R15, RZ, RZ, R5.reuse, P1 ;  /* 0x000000ffff0f7224 */ /* 0x100fe200008e0605 */
[C---:B------:R-:W-:Y:S02]  /*99f0*/  IADD3 R133, P6, R4.reuse, 0x60, RZ ;  /* 0x0000006004857810 */ /* 0x040fe40007fde0ff */
[----:B------:R-:W-:Y:S01]  /*9a00*/  IADD3 R135, P5, R4, 0x4000, RZ ;  /* 0x0000400004877810 */ /* 0x000fe20007fbe0ff */
[--C-:B------:R-:W-:Y:S01]  /*9a10*/  IMAD.X R13, RZ, RZ, R5.reuse, P2 ;  /* 0x000000ffff0d7224 */ /* 0x100fe200010e0605 */
[----:B------:R-:W-:Y:S01]  /*9a20*/  LOP3.LUT R7, R8, 0x380, RZ, 0xc0, !PT ;  /* 0x0000038008077812 */ /* 0x000fe200078ec0ff */
[--C-:B------:R-:W-:Y:S01]  /*9a30*/  IMAD.X R89, RZ, RZ, R5.reuse, P6 ;  /* 0x000000ffff597224 */ /* 0x100fe200030e0605 */
[----:B------:R-:W-:Y:S01]  /*9a40*/  SHF.R.U64 R3, R3, 0x3, RZ ;  /* 0x0000000303037819 */ /* 0x000fe200000012ff */
[----:B------:R-:W-:Y:S01]  /*9a50*/  IMAD.X R91, RZ, RZ, R5, P5 ;  /* 0x000000ffff5b7224 */ /* 0x000fe200028e0605 */
[----:B------:R-:W-:-:S02]  /*9a60*/  IADD3 R22, P0, R4, 0x4020, RZ ;  /* 0x0000402004167810 */ /* 0x000fc40007f1e0ff */
[C---:B------:R-:W-:Y:S02]  /*9a70*/  IADD3 R137, P4, R4.reuse, 0x4040, RZ ;  /* 0x0000404004897810 */ /* 0x040fe40007f9e0ff */
        /* <DEDUP_REMOVED lines=10> */
[----:B------:R-:W-:Y:S01]  /*9b20*/  SHF.R.U64 R7, R7, 0x3, RZ ;  /* 0x0000000307077819 */ /* 0x000fe200000012ff */
[--C-:B------:R-:W-:Y:S01]  /*9b30*/  IMAD.X R9, RZ, RZ, R5.reuse, P6 ;  /* 0x000000ffff097224 */ /* 0x100fe200030e0605 */
[----:B------:R-:W-:Y:S01]  /*9b40*/  LOP3.LUT R4, R3, R4, RZ, 0x3c, !PT ;  /* 0x0000000403047212 */ /* 0x000fe200078e3cff */
[----:B------:R-:W-:Y:S01]  /*9b50*/  IMAD.X R11, RZ, RZ, R5, P5 ;  /* 0x000000ffff0b7224 */ /* 0x000fe200028e0605 */
[----:B------:R-:W-:-:S02]  /*9b60*/  LOP3.LUT R3, R6, 0x380, RZ, 0xc0, !PT ;  /* 0x0000038006037812 */ /* 0x000fc400078ec0ff */
[----:B------:R-:W-:Y:S02]  /*9b70*/  LOP3.LUT R14, R7, R8, RZ, 0x3c, !PT ;  /* 0x00000008070e7212 */ /* 0x000fe400078e3cff */
[----:B------:R-:W-:Y:S02]  /*9b80*/  LOP3.LUT R8, R139, 0x380, RZ, 0xc0, !PT ;  /* 0x000003808b087812 */ /* 0x000fe400078ec0ff */
[----:B------:R-:W-:Y:S02]  /*9b90*/  LOP3.LUT R10, R133, 0x380, RZ, 0xc0, !PT ;  /* 0x00000380850a7812 */ /* 0x000fe400078ec0ff */
[----:B------:R-:W-:Y:S02]  /*9ba0*/  SHF.R.U64 R3, R3, 0x3, RZ ;  /* 0x0000000303037819 */ /* 0x000fe400000012ff */
[----:B------:R-:W-:Y:S02]  /*9bb0*/  LOP3.LUT R16, R135, 0x380, RZ, 0xc0, !PT ;  /* 0x0000038087107812 */ /* 0x000fe400078ec0ff */
[----:B------:R-:W-:-:S02]  /*9bc0*/  SHF.R.U64 R8, R8, 0x3, RZ ;  /* 0x0000000308087819 */ /* 0x000fc400000012ff */
[----:B------:R-:W-:Y:S02]  /*9bd0*/  SHF.R.U64 R10, R10, 0x3, RZ ;  /* 0x000000030a0a7819 */ /* 0x000fe400000012ff */
[----:B------:R-:W-:Y:S02]  /*9be0*/  LOP3.LUT R12, R3, R6, RZ, 0x3c, !PT ;  /* 0x00000006030c7212 */ /* 0x000fe400078e3cff */
[----:B------:R-:W-:Y:S02]  /*9bf0*/  SHF.R.U64 R16, R16, 0x3, RZ ;  /* 0x0000000310107819 */ /* 0x000fe400000012ff */
[----:B------:R-:W-:Y:S02]  /*9c00*/  LOP3.LUT R3, R22, 0x380, RZ, 0xc0, !PT ;  /* 0x0000038016037812 */ /* 0x000fe400078ec0ff */
[----:B------:R-:W-:Y:S02]  /*9c10*/  LOP3.LUT R6, R137, 0x380, RZ, 0xc0, !PT ;  /* 0x0000038089067812 */ /* 0x000fe400078ec0ff */
[----:B------:R-:W-:-:S02]  /*9c20*/  LOP3.LUT R7, R96, 0x380, RZ, 0xc0, !PT ;  /* 0x0000038060077812 */ /* 0x000fc400078ec0ff */
[----:B------:R-:W-:Y:S02]  /*9c30*/  LOP3.LUT R98, R8, R139, RZ, 0x3c, !PT ;  /* 0x0000008b08627212 */ /* 0x000fe400078e3cff */
[----:B------:R-:W-:Y:S02]  /*9c40*/  LOP3.LUT R88, R10, R133, RZ, 0x3c, !PT ;  /* 0x000000850a587212 */ /* 0x000fe400078e3cff */
[----:B------:R-:W-:Y:S02]  /*9c50*/  LOP3.LUT R8, R141, 0x380, RZ, 0xc0, !PT ;  /* 0x000003808d087812 */ /* 0x000fe400078ec0ff */
[----:B------:R-:W-:Y:S02]  /*9c60*/  LOP3.LUT R90, R16, R135, RZ, 0x3c, !PT ;  /* 0x00000087105a7212 */ /* 0x000fe400078e3cff */
[----:B------:R-:W-:Y:S02]  /*9c70*/  SHF.R.U64 R3, R3, 0x3, RZ ;  /* 0x0000000303037819 */ /* 0x000fe400000012ff */
[----:B------:R-:W-:-:S02]  /*9c80*/  SHF.R.U64 R6, R6, 0x3, RZ ;  /* 0x0000000306067819 */ /* 0x000fc400000012ff */
[----:B------:R-:W-:Y:S02]  /*9c90*/  LOP3.LUT R10, R143, 0x380, RZ, 0xc0, !PT ;  /* 0x000003808f0a7812 */ /* 0x000fe400078ec0ff */
[----:B------:R-:W-:Y:S02]  /*9ca0*/  LOP3.LUT R16, R145, 0x380, RZ, 0xc0, !PT ;  /* 0x0000038091107812 */ /* 0x000fe400078ec0ff */
[----:B------:R-:W-:Y:S02]  /*9cb0*/  SHF.R.U64 R7, R7, 0x3, RZ ;  /* 0x0000000307077819 */ /* 0x000fe400000012ff */
[----:B------:R-:W-:Y:S02]  /*9cc0*/  SHF.R.U64 R8, R8, 0x3, RZ ;  /* 0x0000000308087819 */ /* 0x000fe400000012ff */
[----:B------:R-:W-:Y:S02]  /*9cd0*/  LOP3.LUT R92, R3, R22, RZ, 0x3c, !PT ;  /* 0x00000016035c7212 */ /* 0x000fe400078e3cff */
[----:B------:R-:W-:-:S02]  /*9ce0*/  LOP3.LUT R94, R6, R137, RZ, 0x3c, !PT ;  /* 0x00000089065e7212 */ /* 0x000fc400078e3cff */
[----:B------:R-:W-:Y:S02]  /*9cf0*/  SHF.R.U64 R10, R10, 0x3, RZ ;  /* 0x000000030a0a7819 */ /* 0x000fe400000012ff */
[----:B------:R-:W-:Y:S02]  /*9d00*/  SHF.R.U64 R16, R16, 0x3, RZ ;  /* 0x0000000310107819 */ /* 0x000fe400000012ff */
[----:B------:R-:W-:Y:S02]  /*9d10*/  LOP3.LUT R96, R7, R96, RZ, 0x3c, !PT ;  /* 0x0000006007607212 */ /* 0x000fe400078e3cff */
        /* <DEDUP_REMOVED lines=8> */
[----:B------:R-:W-:Y:S02]  /*9da0*/  MOV R135, R90 ;  /* 0x0000005a00877202 */ /* 0x000fe40000000f00 */
[----:B------:R-:W-:-:S02]  /*9db0*/  LOP3.LUT R8, R10, R143, RZ, 0x3c, !PT ;  /* 0x0000008f0a087212 */ /* 0x000fc400078e3cff */
[----:B------:R-:W-:Y:S02]  /*9dc0*/  MOV R13, R12 ;  /* 0x0000000c000d7202 */ /* 0x000fe40000000f00 */
[----:B------:R-:W-:Y:S02]  /*9dd0*/  MOV R134, R92 ;  /* 0x0000005c00867202 */ /* 0x000fe40000000f00 */
[----:B------:R-:W-:Y:S02]  /*9de0*/  MOV R133, R94 ;  /* 0x0000005e00857202 */ /* 0x000fe40000000f00 */
[----:B------:R-:W-:Y:S02]  /*9df0*/  F2FP.F16.F32.PACK_AB R88, R33, R32 ;  /* 0x000000202158723e */ /* 0x000fe400000000ff */
[----:B------:R-:W-:Y:S02]  /*9e00*/  F2FP.F16.F32.PACK_AB R89, R35, R34 ;  /* 0x000000222359723e */ /* 0x000fe400000000ff */
[----:B------:R-:W-:-:S02]  /*9e10*/  F2FP.F16.F32.PACK_AB R90, R37, R36 ;  /* 0x00000024255a723e */ /* 0x000fc400000000ff */
[----:B------:R-:W-:Y:S02]  /*9e20*/  F2FP.F16.F32.PACK_AB R91, R39, R38 ;  /* 0x00000026275b723e */ /* 0x000fe400000000ff */
[----:B------:R-:W-:Y:S02]  /*9e30*/  LOP3.LUT R10, R16, R145, RZ, 0x3c, !PT ;  /* 0x00000091100a7212 */ /* 0x000fe400078e3cff */
[----:B------:R-:W-:Y:S01]  /*9e40*/  MOV R14, R14 ;  /* 0x0000000e000e7202 */ /* 0x000fe20000000f00 */
[----:B------:R1:W-:Y:S01]  /*9e50*/  STSM.16.M88.4 [R13], R88 ;  /* 0x000000580d007844 */ /* 0x0003e20000000200 */
[----:B------:R-:W-:Y:S02]  /*9e60*/  F2FP.F16.F32.PACK_AB R92, R41, R40 ;  /* 0x00000028295c723e */ /* 0x000fe400000000ff */
[----:B------:R-:W-:Y:S02]  /*9e70*/  F2FP.F16.F32.PACK_AB R93, R43, R42 ;  /* 0x0000002a2b5d723e */ /* 0x000fe400000000ff */
[----:B------:R-:W-:-:S02]  /*9e80*/  F2FP.F16.F32.PACK_AB R94, R45, R44 ;  /* 0x0000002c2d5e723e */ /* 0x000fc400000000ff */
[----:B------:R-:W-:Y:S02]  /*9e90*/  F2FP.F16.F32.PACK_AB R95, R47, R46 ;  /* 0x0000002e2f5f723e */ /* 0x000fe400000000ff */
[----:B------:R-:W-:Y:S02]  /*9ea0*/  MOV R16, R8 ;  /* 0x0000000800107202 */ /* 0x000fe40000000f00 */
[----:B0-----:R-:W-:Y:S01]  /*9eb0*/  MOV R3, R10 ;  /* 0x0000000a00037202 */ /* 0x001fe20000000f00 */
[----:B------:R0:W-:Y:S01]  /*9ec0*/  STSM.16.M88.4 [R14], R92 ;  /* 0x0000005c0e007844 */ /* 0x0001e20000000200 */
[----:B------:R-:W-:Y:S02]  /*9ed0*/  F2FP.F16.F32.PACK_AB R4, R49, R48 ;  /* 0x000000303104723e */ /* 0x000fe400000000ff */
[----:B------:R-:W-:Y:S02]  /*9ee0*/  F2FP.F16.F32.PACK_AB R5, R51, R50 ;  /* 0x000000323305723e */ /* 0x000fe400000000ff */
[----:B------:R-:W-:-:S02]  /*9ef0*/  F2FP.F16.F32.PACK_AB R6, R53, R52 ;  /* 0x000000343506723e */ /* 0x000fc400000000ff */
[----:B------:R-:W-:Y:S02]  /*9f00*/  F2FP.F16.F32.PACK_AB R7, R55, R54 ;  /* 0x000000363707723e */ /* 0x000fe400000000ff */
[----:B------:R-:W-:Y:S02]  /*9f10*/  F2FP.F16.F32.PACK_AB R8, R57, R56 ;  /* 0x000000383908723e */ /* 0x000fe400000000ff */
[----:B------:R-:W-:Y:S01]  /*9f20*/  F2FP.F16.F32.PACK_AB R9, R59, R58 ;  /* 0x0000003a3b09723e */ /* 0x000fe200000000ff */
[----:B------:R-:W-:Y:S01]  /*9f30*/  STSM.16.M88.4 [R136], R4 ;  /* 0x0000000488007844 */ /* 0x000fe20000000200 */
[----:B------:R-:W-:Y:S02]  /*9f40*/  F2FP.F16.F32.PACK_AB R10, R61, R60 ;  /* 0x0000003c3d0a723e */ /* 0x000fe400000000ff */
[----:B------:R-:W-:Y:S02]  /*9f50*/  F2FP.F16.F32.PACK_AB R11, R63, R62 ;  /* 0x0000003e3f0b723e */ /* 0x000fe400000000ff */
[----:B------:R-:W-:-:S02]  /*9f60*/  F2FP.F16.F32.PACK_AB R12, R65, R64 ;  /* 0x00000040410c723e */ /* 0x000fc400000000ff */
[----:B-1----:R-:W-:Y:S01]  /*9f70*/  F2FP.F16.F32.PACK_AB R13, R67, R66 ;  /* 0x00000042430d723e */ /* 0x002fe200000000ff */
[----:B------:R-:W-:Y:S01]  /*9f80*/  STSM.16.M88.4 [R135], R8 ;  /* 0x0000000887007844 */ /* 0x000fe20000000200 */
[----:B0-----:R-:W-:Y:S02]  /*9f90*/  F2FP.F16.F32.PACK_AB R14, R69, R68 ;  /* 0x00000044450e723e */ /* 0x001fe400000000ff */
[----:B------:R-:W-:Y:S02]  /*9fa0*/  F2FP.F16.F32.PACK_AB R15, R71, R70 ;  /* 0x00000046470f723e */ /* 0x000fe400000000ff */
[----:B------:R-:W-:Y:S02]  /*9fb0*/  F2FP.F16.F32.PACK_AB R88, R73, R72 ;  /* 0x000000484958723e */ /* 0x000fe400000000ff */
[----:B------:R-:W-:Y:S01]  /*9fc0*/  F2FP.F16.F32.PACK_AB R89, R75, R74 ;  /* 0x0000004a4b59723e */ /* 0x000fe200000000ff */
[----:B------:R-:W-:Y:S01]  /*9fd0*/  STSM.16.M88.4 [R134], R12 ;  /* 0x0000000c86007844 */ /* 0x000fe20000000200 */
[----:B------:R-:W-:-:S02]  /*9fe0*/  F2FP.F16.F32.PACK_AB R90, R77, R76 ;  /* 0x0000004c4d5a723e */ /* 0x000fc400000000ff */
[----:B------:R-:W-:Y:S02]  /*9ff0*/  F2FP.F16.F32.PACK_AB R91, R79, R78 ;  /* 0x0000004e4f5b723e */ /* 0x000fe400000000ff */
[----:B------:R-:W-:Y:S02]  /*a000*/  MOV R22, R96 ;  /* 0x0000006000167202 */ /* 0x000fe40000000f00 */
[----:B------:R-:W-:Y:S01]  /*a010*/  MOV R132, R98 ;  /* 0x0000006200847202 */ /* 0x000fe20000000f00 */
        /* <DEDUP_REMOVED lines=9> */
[----:B------:R-:W-:Y:S01]  /*a0b0*/  F2FP.F16.F32.PACK_AB R99, R127, R126 ;  /* 0x0000007e7f63723e */ /* 0x000fe200000000ff */
[----:B0-----:R-:W-:Y:S01]  /*a0c0*/  IMAD.U32 R88, RZ, RZ, UR12 ;  /* 0x0000000cff587e24 */ /* 0x001fe2000f8e00ff */
[----:B------:R-:W-:Y:S01]  /*a0d0*/  MOV R130, R130 ;  /* 0x0000008200827202 */ /* 0x000fe20000000f00 */
[----:B------:R-:W-:Y:S01]  /*a0e0*/  IMAD.U32 R89, RZ, RZ, UR13 ;  /* 0x0000000dff597e24 */ /* 0x000fe2000f8e00ff */
[----:B------:R-:W-:Y:S01]  /*a0f0*/  F2FP.F16.F32.PACK_AB R4, R123, R122 ;  /* 0x0000007a7b04723e */ /* 0x000fe200000000ff */
[----:B------:R-:W-:Y:S01]  /*a100*/  STSM.16.M88.4 [R132], R96 ;  /* 0x0000006084007844 */ /* 0x000fe20000000200 */
[----:B------:R-:W-:Y:S01]  /*a110*/  F2FP.F16.F32.PACK_AB R5, R129, R128 ;  /* 0x000000808105723e */ /* 0x000fe200000000ff */
[----:B------:R-:W-:Y:S01]  /*a120*/  ULDC.64 UR12, c[0x0][0xc08] ;  /* 0x00030200000c7ab9 */ /* 0x000fe20000000a00 */
        /* <DEDUP_REMOVED lines=9> */
[----:B------:R-:W-:Y:S01]  /*a1c0*/  STSM.16.M88.4 [R16], R8 ;  /* 0x0000000810007844 */ /* 0x000fe20000000200 */
[----:B------:R-:W-:Y:S02]  /*a1d0*/  F2FP.F16.F32.PACK_AB R14, R117, R116 ;  /* 0x00000074750e723e */ /* 0x000fe400000000ff */
[----:B------:R-:W-:Y:S02]  /*a1e0*/  F2FP.F16.F32.PACK_AB R15, R119, R118 ;  /* 0x00000076770f723e */ /* 0x000fe400000000ff */
[----:B------:R-:W-:-:S03]  /*a1f0*/  ISETP.NE.U32.AND P0, PT, RZ, UR14, PT ;  /* 0x0000000eff007c0c */ /* 0x000fc6000bf05070 */
[----:B------:R0:W-:Y:S01]  /*a200*/  STSM.16.M88.4 [R3], R12 ;  /* 0x0000000c03007844 */ /* 0x0001e20000000200 */
[----:B------:R-:W-:Y:S01]  /*a210*/  BAR.SYNC.DEFER_BLOCKING 0x1, 0x100 ;  /* 0x0044000000007b1d */ /* 0x000fe20000010000 */
[----:B------:R-:W-:-:S07]  /*a220*/  ISETP.NE.AND.EX P0, PT, RZ, UR15, PT, P0 ;  /* 0x0000000fff007c0c */ /* 0x000fce000bf05300 */
[----:B0-----:R-:W0:Y:S06]  /*a230*/  LDC R3, c[0x0][0xbe8] ;  /* 0x0002fa00ff037b82 */ /* 0x001e2c0000000800 */
[----:B------:R-:W2:Y:S01]  /*a240*/  @P0 LDG.E R22, desc[UR36][R88.64] ;  /* 0x0000002458160981 */ /* 0x000ea2000c1e1900 */
[----:B------:R-:W-:Y:S01]  /*a250*/  UISETP.NE.U32.AND UP0, UPT, UR12, URZ, UPT ;  /* 0x0000003f0c00728c */ /* 0x000fe2000bf05070 */
[----:B------:R-:W-:-:S03]  /*a260*/  ULDC UR4, c[0x0][0xa88] ;  /* 0x0002a20000047ab9 */ /* 0x000fc60000000800 */
[----:B------:R-:W-:Y:S01]  /*a270*/  UISETP.NE.AND.EX UP0, UPT, UR13, URZ, UPT, UP0 ;  /* 0x0000003f0d00728c */ /* 0x000fe2000bf05300 */
[----:B------:R-:W-:Y:S01]  /*a280*/  IMAD.U32 R16, RZ, RZ, UR4 ;  /* 0x00000004ff107e24 */ /* 0x000fe2000f8e00ff */
[----:B------:R-:W-:-:S04]  /*a290*/  ULDC UR4, c[0x0][0xad4] ;  /* 0x0002b50000047ab9 */ /* 0x000fc80000000800 */
[----:B------:R-:W-:Y:S02]  /*a2a0*/  PLOP3.LUT P4, PT, PT, PT, UP0, 0x80, 0x0 ;  /* 0x000000000000781c */ /* 0x000fe40003f8f008 */
[----:B0-----:R-:W-:-:S03]  /*a2b0*/  ISETP.NE.AND P1, PT, R3, 0x1, PT ;  /* 0x000000010300780c */ /* 0x001fc60003f25270 */
[----:B------:R-:W-:-:S04]  /*a2c0*/  @UP0 ULEA UR12, UP1, UR9, UR12, 0x2 ;  /* 0x0000000c090c0291 */ /* 0x000fc8000f82103f */
[----:B------:R-:W-:Y:S02]  /*a2d0*/  @UP0 ULEA.HI.X UR13, UR9, UR13, UR16, 0x2, UP1 ;  /* 0x0000000d090d0291 */ /* 0x000fe400088f1410 */
[----:B------:R-:W-:Y:S01]  /*a2e0*/  UISETP.NE.AND UP0, UPT, UR18, URZ, UPT ;  /* 0x0000003f1200728c */ /* 0x000fe2000bf05270 */
[----:B------:R-:W-:-:S03]  /*a2f0*/  IMAD.U32 R4, RZ, RZ, UR12 ;  /* 0x0000000cff047e24 */ /* 0x000fc6000f8e00ff */
[----:B------:R-:W0:Y:S01]  /*a300*/  @P1 LDC R6, c[0x0][0xbec] ;  /* 0x0002fb00ff061b82 */ /* 0x000e220000000800 */
[----:B------:R-:W-:Y:S01]  /*a310*/  USEL UR4, UR18, UR4, UP0 ;  /* 0x0000000412047287 */ /* 0x000fe20008000000 */
[----:B------:R-:W-:Y:S01]  /*a320*/  IMAD.U32 R5, RZ, RZ, UR13 ;  /* 0x0000000dff057e24 */ /* 0x000fe2000f8e00ff */
[----:B------:R-:W-:Y:S02]  /*a330*/  UMOV UR22, 0x9b8 ;  /* 0x000009b800167882 */ /* 0x000fe40000000000 */
[----:B------:R-:W-:-:S03]  /*a340*/  UISETP.GT.AND UP1, UPT, UR4, 0x1, UPT ;  /* 0x000000010400788c */ /* 0x000fc6000bf24270 */
[----:B------:R-:W1:Y:S01]  /*a350*/  @P1 LDC R9, c[0x0][0xbf0] ;  /* 0x0002fc00ff091b82 */ /* 0x000e620000000800 */
[----:B------:R-:W-:Y:S01]  /*a360*/  USEL UR22, UR22, 0x978, UP1 ;  /* 0x0000097816167887 */ /* 0x000fe20008800000 */
[----:B------:R-:W-:Y:S01]  /*a370*/  VIADD R13, R18, UR43 ;  /* 0x0000002b120d7c36 */ /* 0x000fe20008000000 */
[----:B------:R-:W-:Y:S01]  /*a380*/  UISETP.NE.U32.AND UP0, UPT, UR14, URZ, UPT ;  /* 0x0000003f0e00728c */ /* 0x000fe2000bf05070 */
[----:B------:R0:W5:Y:S01]  /*a390*/  @P4 LDG.E R16, desc[UR36][R4.64] ;  /* 0x0000002404104981 */ /* 0x000162000c1e1900 */
[----:B------:R-:W-:Y:S01]  /*a3a0*/  UMOV UR4, URZ ;  /* 0x0000003f00047c82 */ /* 0x000fe20008000000 */
[----:B------:R-:W-:Y:S01]  /*a3b0*/  USEL UR20, UR17, URZ, UP1 ;  /* 0x0000003f11147287 */ /* 0x000fe20008800000 */
[----:B------:R-:W-:Y:S01]  /*a3c0*/  IMAD.MOV.U32 R7, RZ, RZ, R13 ;  /* 0x000000ffff077224 */ /* 0x000fe200078e000d */
[----:B------:R-:W-:-:S04]  /*a3d0*/  UISETP.NE.AND.EX UP0, UPT, UR15, URZ, UPT, UP0 ;  /* 0x0000003f0f00728c */ /* 0x000fc8000bf05300 */
[----:B------:R-:W-:Y:S02]  /*a3e0*/  USEL UR9, UR9, URZ, !UP0 ;  /* 0x0000003f09097287 */ /* 0x000fe4000c000000 */
[----:B------:R-:W-:Y:S01]  /*a3f0*/  USEL UR21, UR16, URZ, !UP0 ;  /* 0x0000003f10157287 */ /* 0x000fe2000c000000 */
[----:B------:R-:W-:Y:S02]  /*a400*/  ULDC.64 UR12, c[0x0][UR22+0x218] ;  /* 0x00008600160c7abb */ /* 0x000fe40008000a00 */
[----:B------:R-:W-:Y:S01]  /*a410*/  ULDC.64 UR16, c[0x0][UR22+0x220] ;  /* 0x0000880016107abb */ /* 0x000fe20008000a00 */
[----:B------:R-:W-:Y:S01]  /*a420*/  ULDC.64 UR18, c[0x0][UR22+0x228] ;  /* 0x00008a0016127abb */ /* 0x000fe20008000a00 */
[----:B------:R-:W-:Y:S01]  /*a430*/  UIMAD.WIDE.U32 UR14, UR12, UR23, URZ ;  /* 0x000000170c0e72a5 */ /* 0x000fe2000f8e003f */
[----:B0-----:R-:W-:Y:S01]  /*a440*/  @P1 IMAD.HI.U32 R4, R13, R6, RZ ;  /* 0x000000060d041227 */ /* 0x001fe200078e00ff */
[----:B------:R-:W-:Y:S02]  /*a450*/  UIMAD UR23, UR13, UR23, URZ ;  /* 0x000000170d1772a4 */ /* 0x000fe4000f8e023f */
[----:B------:R-:W-:-:S02]  /*a460*/  UIMAD UR17, UR17, UR9, URZ ;  /* 0x00000009111172a4 */ /* 0x000fc4000f8e023f */
[----:B------:R-:W-:Y:S01]  /*a470*/  UIMAD.WIDE.U32 UR24, UR18, UR20, URZ ;  /* 0x00000014121872a5 */ /* 0x000fe2000f8e003f */
[----:B-1----:R-:W-:Y:S01]  /*a480*/  @P1 SHF.R.U32.HI R7, RZ, R9, R4 ;  /* 0x00000009ff071219 */ /* 0x002fe20000011604 */
[----:B------:R-:W-:Y:S02]  /*a490*/  UIMAD.WIDE.U32 UR12, UR16, UR9, URZ ;  /* 0x00000009100c72a5 */ /* 0x000fe4000f8e003f */
[----:B------:R-:W-:Y:S02]  /*a4a0*/  UIMAD UR18, UR19, UR20, URZ ;  /* 0x00000014131272a4 */ /* 0x000fe4000f8e023f */
[----:B------:R-:W-:Y:S01]  /*a4b0*/  UIMAD UR17, UR16, UR21, UR17 ;  /* 0x00000015101172a4 */ /* 0x000fe2000f8e0211 */
[----:B------:R-:W-:Y:S01]  /*a4c0*/  IMAD.U32 R4, RZ, RZ, UR24 ;  /* 0x00000018ff047e24 */ /* 0x000fe2000f8e00ff */
[----:B------:R-:W-:Y:S01]  /*a4d0*/  UIADD3 UR18, UR25, UR18, URZ ;  /* 0x0000001219127290 */ /* 0x000fe2000fffe03f */
[----:B------:R-:W-:Y:S01]  /*a4e0*/  IMAD.MOV R6, RZ, RZ, -R7 ;  /* 0x000000ffff067224 */ /* 0x000fe200078e0a07 */
[----:B------:R-:W-:Y:S01]  /*a4f0*/  UIADD3 UR23, UR15, UR23, URZ ;  /* 0x000000170f177290 */ /* 0x000fe2000fffe03f */
[----:B------:R-:W-:Y:S01]  /*a500*/  IMAD.U32 R5, RZ, RZ, UR25 ;  /* 0x00000019ff057e24 */ /* 0x000fe2000f8e00ff */
[----:B------:R-:W-:Y:S01]  /*a510*/  UIADD3 UR17, UR13, UR17, URZ ;  /* 0x000000110d117290 */ /* 0x000fe2000fffe03f */
[----:B------:R-:W-:Y:S01]  /*a520*/  IMAD R9, R3, R6, R13 ;  /* 0x0000000603097224 */ /* 0x000fe200078e020d */
[----:B------:R-:W-:Y:S01]  /*a530*/  SHF.R.S32.HI R5, RZ, 0x1f, R7 ;  /* 0x0000001fff057819 */ /* 0x000fe20000011407 */
[----:B------:R-:W-:-:S03]  /*a540*/  IMAD.U32 R8, RZ, RZ, UR18 ;  /* 0x00000012ff087e24 */ /* 0x000fc6000f8e00ff */
[----:B------:R-:W-:Y:S02]  /*a550*/  SHF.R.S32.HI R6, RZ, 0x1f, R9 ;  /* 0x0000001fff067819 */ /* 0x000fe40000011409 */
[----:B--2---:R-:W-:-:S13]  /*a560*/  @P0 R2UR UR4, R22 ;  /* 0x00000000160402ca */ /* 0x004fda00000e0000 */
[----:B------:R-:W-:Y:S02]  /*a570*/  UIADD3 UR14, UP0, UP2, UR12, UR14, UR4 ;  /* 0x0000000e0c0e7290 */ /* 0x000fe4000fa1e004 */
[----:B------:R-:W-:Y:S01]  /*a580*/  USHF.R.S32.HI UR16, URZ, 0x1f, UR4 ;  /* 0x0000001f3f107899 */ /* 0x000fe20008011404 */
[----:B------:R-:W-:-:S03]  /*a590*/  ULDC.64 UR12, c[0x0][UR22+0x210] ;  /* 0x00008400160c7abb */ /* 0x000fc60008000a00 */
[----:B------:R-:W-:Y:S01]  /*a5a0*/  IADD3 R4, P2, P3, R7, UR14, R4 ;  /* 0x0000000e07047c10 */ /* 0x000fe2000fb5e004 */
[----:B------:R-:W-:Y:S01]  /*a5b0*/  UIADD3.X UR14, UR17, UR23, UR16, UP0, UP2 ;  /* 0x00000017110e7290 */ /* 0x000fe200087e4410 */
[----:B------:R-:W-:-:S04]  /*a5c0*/  IMAD R7, R9, UR13, RZ ;  /* 0x0000000d09077c24 */ /* 0x000fc8000f8e02ff */
[----:B------:R-:W-:Y:S01]  /*a5d0*/  IMAD R7, R6, UR12, R7 ;  /* 0x0000000c06077c24 */ /* 0x000fe2000f8e0207 */
[----:B------:R-:W-:Y:S01]  /*a5e0*/  IADD3.X R5, R5, UR14, R8, P2, P3 ;  /* 0x0000000e05057c10 */ /* 0x000fe200097e6408 */
        /* <DEDUP_REMOVED lines=12> */
.L_x_5691:
[----:B------:R-:W2:Y:S01]  /*a6b0*/  LDL R9, [R1+0x18] ;  /* 0x0000180001097983 */ /* 0x000ea20000100800 */
[----:B-----5:R-:W-:Y:S01]  /*a6c0*/  IMAD R16, R16, R3, RZ ;  /* 0x0000000310107224 */ /* 0x020fe200078e02ff */
[----:B------:R-:W-:Y:S02]  /*a6d0*/  LOP3.LUT P0, RZ, R218, 0x3, RZ, 0xc0, !PT ;  /* 0x00000003daff7812 */ /* 0x000fe4000780c0ff */
[----:B------:R-:W-:Y:S01]  /*a6e0*/  SHFL.IDX PT, R4, R8, RZ, 0x1c1f ;  /* 0x001c1fff08047589 */ /* 0x000fe200000e0000 */
[----:B------:R-:W-:-:S03]  /*a6f0*/  PLOP3.LUT P3, PT, PT, PT, UP1, 0x80, 0x0 ;  /* 0x000000000000781c */ /* 0x000fc60003f6f018 */
[----:B------:R-:W0:Y:S04]  /*a700*/  SHFL.IDX PT, R5, R10, RZ, 0x1c1f ;  /* 0x001c1fff0a057589 */ /* 0x000e2800000e0000 */
[----:B------:R-:W-:Y:S04]  /*a710*/  SHFL.IDX PT, R6, R8, 0x1, 0x1c1f ;  /* 0x003c1f0008067f89 */ /* 0x000fe800000e0000 */
[----:B------:R-:W1:Y:S01]  /*a720*/  SHFL.IDX PT, R7, R10, 0x1, 0x1c1f ;  /* 0x003c1f000a077f89 */ /* 0x000e6200000e0000 */
[----:B--2---:R-:W-:-:S04]  /*a730*/  VIADD R11, R9, UR43 ;  /* 0x0000002b090b7c36 */ /* 0x004fc80008000000 */
        /* <DEDUP_REMOVED lines=8> */
[----:B------:R-:W-:Y:S01]  /*a7c0*/  IMAD.SHL.U32 R69, R19, 0x8, RZ ;  /* 0x0000000813457824 */ /* 0x000fe200078e00ff */
[----:B------:R-:W1:Y:S01]  /*a7d0*/  @P1 LDC R21, c[0x0][0xbec] ;  /* 0x0002fb00ff151b82 */ /* 0x000e620000000800 */
[----:B0-----:R-:W-:Y:S01]  /*a7e0*/  IMAD.MOV.U32 R5, RZ, RZ, 0x2 ;  /* 0x00000002ff057424 */ /* 0x001fe200078e00ff */
[----:B------:R-:W-:Y:S01]  /*a7f0*/  ULDC.64 UR14, c[0x0][0xaa0] ;  /* 0x0002a800000e7ab9 */ /* 0x000fe20000000a00 */
[----:B------:R-:W-:Y:S01]  /*a800*/  IMAD R4, R216, 0x40, R69 ;  /* 0x00000040d8047824 */ /* 0x000fe200078e0245 */
[----:B------:R-:W-:-:S03]  /*a810*/  R2UR UR17, R198 ;  /* 0x00000000c61172ca */ /* 0x000fc600000e0000 */
[----:B------:R-:W-:Y:S01]  /*a820*/  IMAD.WIDE R4, R4, R5, UR10 ;  /* 0x0000000a04047e25 */ /* 0x000fe2000f8e0205 */
[----:B------:R-:W0:Y:S02]  /*a830*/  @P1 LDC R63, c[0x0][0xbf0] ;  /* 0x0002fc00ff3f1b82 */ /* 0x000e240000000800 */
[C---:B------:R-:W-:Y:S01]  /*a840*/  IADD3 R33, P2, R4.reuse, 0x5000, RZ ;  /* 0x0000500004217810 */ /* 0x040fe20007f5e0ff */
[----:B------:R-:W-:Y:S01]  /*a850*/  UIMAD UR12, UR16, UR14, URZ ;  /* 0x0000000e100c72a4 */ /* 0x000fe2000f8e023f */
[C---:B------:R-:W-:Y:S02]  /*a860*/  IADD3 R9, P4, R4.reuse, 0x1000, RZ ;  /* 0x0000100004097810 */ /* 0x040fe40007f9e0ff */
[----:B------:R-:W-:Y:S02]  /*a870*/  LOP3.LUT R32, R33, 0x380, RZ, 0xc0, !PT ;  /* 0x0000038021207812 */ /* 0x000fe400078ec0ff */
[----:B------:R-:W-:Y:S02]  /*a880*/  IADD3 R13, P3, R4, 0x2000, RZ ;  /* 0x00002000040d7810 */ /* 0x000fe40007f7e0ff */
[----:B------:R-:W-:-:S02]  /*a890*/  SHF.R.U64 R32, R32, 0x3, RZ ;  /* 0x0000000320207819 */ /* 0x000fc400000012ff */
[----:B------:R-:W-:Y:S02]  /*a8a0*/  IADD3 R25, P6, R4, 0x3000, RZ ;  /* 0x0000300004197810 */ /* 0x000fe40007fde0ff */
[----:B------:R-:W-:Y:S01]  /*a8b0*/  LOP3.LUT R32, R32, R33, RZ, 0x3c, !PT ;  /* 0x0000002120207212 */ /* 0x000fe200078e3cff */
[--C-:B------:R-:W-:Y:S01]  /*a8c0*/  IMAD.X R33, RZ, RZ, R5.reuse, P2 ;  /* 0x000000ffff217224 */ /* 0x100fe200010e0605 */
[C---:B------:R-:W-:Y:S02]  /*a8d0*/  IADD3 R7, P2, R4.reuse, 0xb000, RZ ;  /* 0x0000b00004077810 */ /* 0x040fe40007f5e0ff */
        /* <DEDUP_REMOVED lines=10> */
[----:B------:R-:W-:Y:S01]  /*a980*/  LOP3.LUT R28, R29, 0x380, RZ, 0xc0, !PT ;  /* 0x000003801d1c7812 */ /* 0x000fe200078ec0ff */
[----:B------:R-:W-:Y:S01]  /*a990*/  UIADD3 UR11, UR11, UR12, URZ ;  /* 0x0000000c0b0b7290 */ /* 0x000fe2000fffe03f */
[----:B------:R-:W-:Y:S01]  /*a9a0*/  LOP3.LUT R56, R0, R7, RZ, 0x3c, !PT ;  /* 0x0000000700387212 */ /* 0x000fe200078e3cff */
[----:B------:R-:W-:Y:S01]  /*a9b0*/  IMAD R0, R19, 0x20, R216 ;  /* 0x0000002013007824 */ /* 0x000fe200078e02d8 */
[----:B------:R-:W-:Y:S01]  /*a9c0*/  SHF.R.U64 R8, R8, 0x3, RZ ;  /* 0x0000000308087819 */ /* 0x000fe200000012ff */
[----:B------:R-:W-:Y:S01]  /*a9d0*/  ULDC.64 UR12, c[0x0][0xae8] ;  /* 0x0002ba00000c7ab9 */ /* 0x000fe20000000a00 */
[----:B------:R-:W-:Y:S02]  /*a9e0*/  SHF.R.U64 R12, R12, 0x3, RZ ;  /* 0x000000030c0c7819 */ /* 0x000fe400000012ff */
[----:B------:R-:W-:Y:S02]  /*a9f0*/  SHF.R.U64 R24, R24, 0x3, RZ ;  /* 0x0000000318187819 */ /* 0x000fe400000012ff */
[----:B------:R-:W-:Y:S01]  /*aa00*/  SHF.R.U64 R28, R28, 0x3, RZ ;  /* 0x000000031c1c7819 */ /* 0x000fe200000012ff */
[----:B------:R-:W-:Y:S01]  /*aa10*/  UIMAD.WIDE.U32 UR10, UR17, UR12, UR10 ;  /* 0x0000000c110a72a5 */ /* 0x000fe2000f8e000a */
[----:B------:R-:W-:Y:S01]  /*aa20*/  LOP3.LUT R8, R8, R9, RZ, 0x3c, !PT ;  /* 0x0000000908087212 */ /* 0x000fe200078e3cff */
[----:B------:R-:W-:Y:S01]  /*aa30*/  VIADD R22, R0, UR43 ;  /* 0x0000002b00167c36 */ /* 0x000fe20008000000 */
[----:B------:R-:W-:Y:S01]  /*aa40*/  LOP3.LUT R12, R12, R13, RZ, 0x3c, !PT ;  /* 0x0000000d0c0c7212 */ /* 0x000fe200078e3cff */
[--C-:B------:R-:W-:Y:S01]  /*aa50*/  IMAD.X R9, RZ, RZ, R5.reuse, P4 ;  /* 0x000000ffff097224 */ /* 0x100fe200020e0605 */
[----:B------:R-:W-:Y:S01]  /*aa60*/  LOP3.LUT R24, R24, R25, RZ, 0x3c, !PT ;  /* 0x0000001918187212 */ /* 0x000fe200078e3cff */
[--C-:B------:R-:W-:Y:S01]  /*aa70*/  IMAD.X R13, RZ, RZ, R5.reuse, P3 ;  /* 0x000000ffff0d7224 */ /* 0x100fe200018e0605 */
[----:B------:R-:W-:Y:S01]  /*aa80*/  LOP3.LUT R28, R28, R29, RZ, 0x3c, !PT ;  /* 0x0000001d1c1c7212 */ /* 0x000fe200078e3cff */
[--C-:B------:R-:W-:Y:S01]  /*aa90*/  IMAD.X R25, RZ, RZ, R5.reuse, P6 ;  /* 0x000000ffff197224 */ /* 0x100fe200030e0605 */
[C---:B------:R-:W-:Y:S01]  /*aaa0*/  IADD3 R37, P0, R4.reuse, 0x6000, RZ ;  /* 0x0000600004257810 */ /* 0x040fe20007f1e0ff */
[----:B------:R-:W-:Y:S01]  /*aab0*/  IMAD.X R29, RZ, RZ, R5, P5 ;  /* 0x000000ffff1d7224 */ /* 0x000fe200028e0605 */
[C---:B------:R-:W-:Y:S01]  /*aac0*/  IADD3 R41, P4, R4.reuse, 0x7000, RZ ;  /* 0x0000700004297810 */ /* 0x040fe20007f9e0ff */
[----:B------:R-:W-:Y:S01]  /*aad0*/  USHF.R.S32.HI UR4, URZ, 0x1f, UR9 ;  /* 0x0000001f3f047899 */ /* 0x000fe20008011409 */
[C---:B------:R-:W-:Y:S01]  /*aae0*/  IADD3 R45, P3, R4.reuse, 0x8000, RZ ;  /* 0x00008000042d7810 */ /* 0x040fe20007f7e0ff */
[----:B------:R-:W-:Y:S01]  /*aaf0*/  UIMAD UR11, UR17, UR13, UR11 ;  /* 0x0000000d110b72a4 */ /* 0x000fe2000f8e020b */
[----:B------:R-:W-:Y:S01]  /*ab00*/  IADD3 R49, P6, R4, 0x9000, RZ ;  /* 0x0000900004317810 */ /* 0x000fe20007fde0ff */
[----:B-1----:R-:W-:Y:S01]  /*ab10*/  @P1 IMAD.HI.U32 R0, R22, R21, RZ ;  /* 0x0000001516001227 */ /* 0x002fe200078e00ff */
[----:B------:R-:W-:Y:S01]  /*ab20*/  IADD3 R53, P5, R4, 0xa000, RZ ;  /* 0x0000a00004357810 */ /* 0x000fe20007fbe0ff */
[----:B------:R-:W-:Y:S01]  /*ab30*/  ULDC.64 UR12, c[0x0][0xaf0] ;  /* 0x0002bc00000c7ab9 */ /* 0x000fe20000000a00 */
[----:B------:R-:W-:Y:S01]  /*ab40*/  LOP3.LUT R36, R37, 0x380, RZ, 0xc0, !PT ;  /* 0x0000038025247812 */ /* 0x000fe200078ec0ff */
[----:B------:R-:W-:Y:S01]  /*ab50*/  UIMAD UR4, UR4, UR12, URZ ;  /* 0x0000000c040472a4 */ /* 0x000fe2000f8e023f */
[----:B------:R-:W-:Y:S01]  /*ab60*/  LOP3.LUT R40, R41, 0x380, RZ, 0xc0, !PT ;  /* 0x0000038029287812 */ /* 0x000fe200078ec0ff */
[----:B------:R-:W-:Y:S01]  /*ab70*/  IMAD.MOV.U32 R61, RZ, RZ, R22 ;  /* 0x000000ffff3d7224 */ /* 0x000fe200078e0016 */
[----:B------:R-:W-:Y:S01]  /*ab80*/  LOP3.LUT R44, R45, 0x380, RZ, 0xc0, !PT ;  /* 0x000003802d2c7812 */ /* 0x000fe200078ec0ff */
[----:B------:R-:W5:Y:S01]  /*ab90*/  LD.E.128 R12, desc[UR36][R12.64] ;  /* 0x000000240c0c7980 */ /* 0x000f62000c101d00 */
[----:B------:R-:W-:-:S02]  /*aba0*/  LOP3.LUT R48, R49, 0x380, RZ, 0xc0, !PT ;  /* 0x0000038031307812 */ /* 0x000fc400078ec0ff */
[----:B------:R-:W-:Y:S02]  /*abb0*/  LOP3.LUT R52, R53, 0x380, RZ, 0xc0, !PT ;  /* 0x0000038035347812 */ /* 0x000fe400078ec0ff */
[----:B------:R-:W-:Y:S01]  /*abc0*/  LOP3.LUT R11, R4, 0x380, RZ, 0xc0, !PT ;  /* 0x00000380040b7812 */ /* 0x000fe200078ec0ff */
[----:B------:R-:W-:Y:S01]  /*abd0*/  UIMAD UR4, UR9, UR13, UR4 ;  /* 0x0000000d090472a4 */ /* 0x000fe2000f8e0204 */
[----:B0-----:R-:W-:Y:S01]  /*abe0*/  @P1 SHF.R.U32.HI R61, RZ, R63, R0 ;  /* 0x0000003fff3d1219 */ /* 0x001fe20000011600 */
[----:B------:R-:W-:Y:S01]  /*abf0*/  UIMAD.WIDE.U32 UR10, UR9, UR12, UR10 ;  /* 0x0000000c090a72a5 */ /* 0x000fe2000f8e000a */
[----:B------:R-:W-:Y:S01]  /*ac00*/  SHF.R.U64 R36, R36, 0x3, RZ ;  /* 0x0000000324247819 */ /* 0x000fe200000012ff */
[----:B------:R-:W5:Y:S01]  /*ac10*/  LD.E.128 R24, desc[UR36][R24.64] ;  /* 0x0000002418187980 */ /* 0x000f62000c101d00 */
[----:B------:R-:W-:Y:S02]  /*ac20*/  SHF.R.U64 R40, R40, 0x3, RZ ;  /* 0x0000000328287819 */ /* 0x000fe400000012ff */
[----:B------:R-:W-:Y:S01]  /*ac30*/  SHF.R.U64 R44, R44, 0x3, RZ ;  /* 0x000000032c2c7819 */ /* 0x000fe200000012ff */
[----:B------:R-:W5:Y:S01]  /*ac40*/  LD.E.128 R28, desc[UR36][R28.64] ;  /* 0x000000241c1c7980 */ /* 0x000f62000c101d00 */
[----:B------:R-:W-:-:S02]  /*ac50*/  SHF.R.U64 R48, R48, 0x3, RZ ;  /* 0x0000000330307819 */ /* 0x000fc400000012ff */
[----:B------:R-:W-:Y:S01]  /*ac60*/  SHF.R.U64 R52, R52, 0x3, RZ ;  /* 0x0000000334347819 */ /* 0x000fe200000012ff */
[----:B------:R-:W5:Y:S01]  /*ac70*/  LD.E.128 R56, desc[UR36][R56.64] ;  /* 0x0000002438387980 */ /* 0x000f62000c101d00 */
[----:B------:R-:W-:Y:S01]  /*ac80*/  SHF.R.U64 R11, R11, 0x3, RZ ;  /* 0x000000030b0b7819 */ /* 0x000fe200000012ff */
[----:B------:R-:W-:Y:S01]  /*ac90*/  UIADD3 UR4, UR11, UR4, URZ ;  /* 0x000000040b047290 */ /* 0x000fe2000fffe03f */
[--C-:B------:R-:W-:Y:S01]  /*aca0*/  SHF.R.S32.HI R0, RZ, 0x1f, R61.reuse ;  /* 0x0000001fff007819 */ /* 0x100fe2000001143d */
        /* <DEDUP_REMOVED lines=12> */
[----:B------:R-:W-:Y:S01]  /*ad70*/  ULDC.64 UR12, c[0x0][0xae0] ;  /* 0x0002b800000c7ab9 */ /* 0x000fe20000000a00 */
[----:B------:R-:W-:Y:S01]  /*ad80*/  IMAD R63, R3, R2, R22 ;  /* 0x00000002033f7224 */ /* 0x000fe200078e0216 */
[----:B------:R-:W5:Y:S01]  /*ad90*/  LD.E.128 R8, desc[UR36][R8.64] ;  /* 0x0000002408087980 */ /* 0x000f62000c101d00 */
[----:B------:R-:W-:-:S02]  /*ada0*/  IMAD R0, R0, UR12, RZ ;  /* 0x0000000c00007c24 */ /* 0x000fc4000f8e02ff */
[----:B------:R-:W-:Y:S01]  /*adb0*/  IMAD.U32 R21, RZ, RZ, UR11 ;  /* 0x0000000bff157e24 */ /* 0x000fe2000f8e00ff */
[----:B------:R-:W5:Y:S01]  /*adc0*/  LD.E.128 R4, desc[UR36][R4.64] ;  /* 0x0000002404047980 */ /* 0x000f62000c101d00 */
[----:B------:R-:W-:Y:S01]  /*add0*/  IMAD.U32 R20, RZ, RZ, UR10 ;  /* 0x0000000aff147e24 */ /* 0x000fe2000f8e00ff */
[----:B------:R-:W-:Y:S01]  /*ade0*/  ULDC.64 UR10, c[0x0][0xad8] ;  /* 0x0002b600000a7ab9 */ /* 0x000fe20000000a00 */
[----:B------:R-:W-:Y:S01]  /*adf0*/  IMAD.U32 R21, RZ, RZ, UR4 ;  /* 0x00000004ff157e24 */ /* 0x000fe2000f8e00ff */
[----:B------:R-:W5:Y:S01]  /*ae00*/  LD.E.128 R36, desc[UR36][R36.64] ;  /* 0x0000002424247980 */ /* 0x000f62000c101d00 */
[C---:B------:R-:W-:Y:S01]  /*ae10*/  IMAD R65, R61.reuse, UR13, R0 ;  /* 0x0000000d3d417c24 */ /* 0x040fe2000f8e0200 */
[----:B------:R-:W-:Y:S02]  /*ae20*/  SHF.R.S32.HI R0, RZ, 0x1f, R63 ;  /* 0x0000001fff007819 */ /* 0x000fe4000001143f */
[----:B------:R-:W5:Y:S01]  /*ae30*/  LD.E.128 R40, desc[UR36][R40.64] ;  /* 0x0000002428287980 */ /* 0x000f62000c101d00 */
[----:B------:R-:W-:-:S03]  /*ae40*/  IMAD.WIDE.U32 R2, R61, UR12, R20 ;  /* 0x0000000c3d027c25 */ /* 0x000fc6000f8e0014 */
[----:B------:R-:W5:Y:S04]  /*ae50*/  LD.E.128 R44, desc[UR36][R44.64] ;  /* 0x000000242c2c7980 */ /* 0x000f68000c101d00 */
        /* <DEDUP_REMOVED lines=10> */
[----:B------:R-:W-:Y:S01]  /*af00*/  VIADD R67, R216, UR43 ;  /* 0x0000002bd8437c36 */ /* 0x000fe20008000000 */
[----:B------:R-:W-:Y:S01]  /*af10*/  UIADD3 UR8, UR8, 0x30820, URZ ;  /* 0x0003082008087890 */ /* 0x000fe2000fffe03f */
[C---:B------:R-:W-:Y:S02]  /*af20*/  IMAD R65, R63.reuse, UR11, R0 ;  /* 0x0000000b3f417c24 */ /* 0x040fe4000f8e0200 */
[----:B------:R-:W-:Y:S01]  /*af30*/  IMAD.WIDE.U32 R2, R63, UR10, R2 ;  /* 0x0000000a3f027c25 */ /* 0x000fe2000f8e0002 */
[----:B------:R-:W-:Y:S01]  /*af40*/  ISETP.GE.AND P2, PT, R67, R16, PT ;  /* 0x000000104300720c */ /* 0x000fe20003f46270 */
[----:B------:R-:W-:Y:S01]  /*af50*/  ULDC.64 UR10, c[0x0][0xa80] ;  /* 0x0002a000000a7ab9 */ /* 0x000fe20000000a00 */
[----:B------:R-:W-:Y:S01]  /*af60*/  UPRMT UR8, URZ, 0x654, UR8 ;  /* 0x000006543f087896 */ /* 0x000fe20008000008 */
[----:B------:R-:W-:Y:S01]  /*af70*/  IMAD.IADD R3, R3, 0x1, R65 ;  /* 0x0000000103037824 */ /* 0x000fe200078e0241 */
[----:B------:R-:W-:Y:S01]  /*af80*/  LEA R0, P3, R2, UR10, 0x1 ;  /* 0x0000000a02007c11 */ /* 0x000fe2000f8608ff */
[----:B------:R-:W-:-:S03]  /*af90*/  VIADD R61, R67, 0x40 ;  /* 0x00000040433d7836 */ /* 0x000fc60000000000 */
[----:B------:R-:W-:Y:S01]  /*afa0*/  LEA.HI.X R22, R2, UR11, R3, 0x1, P3 ;  /* 0x0000000b02167c11 */ /* 0x000fe200098f0c03 */
[----:B------:R-:W-:Y:S01]  /*afb0*/  VIADD R21, R67, 0x20 ;  /* 0x0000002043157836 */ /* 0x000fe20000000000 */
[-C--:B------:R-:W-:Y:S01]  /*afc0*/  ISETP.GE.AND P1, PT, R61, R16.reuse, PT ;  /* 0x000000103d00720c */ /* 0x080fe20003f26270 */
[C---:B------:R-:W-:Y:S02]  /*afd0*/  VIADD R63, R69.reuse, 0x40 ;  /* 0x00000040453f7836 */ /* 0x040fe40000000000 */
[----:B------:R-:W-:Y:S01]  /*afe0*/  VIADD R65, R69, 0x80 ;  /* 0x0000008045417836 */ /* 0x000fe20000000000 */
[----:B0-----:R-:W-:Y:S01]  /*aff0*/  SYNCS.ARRIVE.TRANS64.RED.A1T0 RZ, [UR8], RZ ;  /* 0x000000ffffff79a7 */ /* 0x001fe20008100408 */
        /* <DEDUP_REMOVED lines=13> */
[-C--:B------:R-:W-:Y:S02]  /*b0d0*/  @!P3 LEA R20, P5, R63, R60.reuse, 0x1 ;  /* 0x0000003c3f14b211 */ /* 0x080fe400078a08ff */
[-C--:B--2---:R-:W-:Y:S02]  /*b0e0*/  @!P4 LEA.HI.X R3, R69, R61.reuse, R62, 0x1, P6 ;  /* 0x0000003d4503c211 */ /* 0x084fe400030f0c3e */
[----:B------:R-:W-:Y:S02]  /*b0f0*/  @!P2 LEA R60, P6, R65, R60, 0x1 ;  /* 0x0000003c413ca211 */ /* 0x000fe400078c08ff */
[-C--:B------:R-:W-:Y:S01]  /*b100*/  @!P3 LEA.HI.X R21, R63, R61.reuse, R64, 0x1, P5 ;  /* 0x0000003d3f15b211 */ /* 0x080fe200028f0c40 */
[----:B-----5:R0:W-:Y:S01]  /*b110*/  @!P4 ST.E.128 desc[UR36][R2.64], R4 ;  /* 0x000000040200c985 */ /* 0x0201e2000c101d24 */
[----:B------:R-:W-:-:S03]  /*b120*/  @!P2 LEA.HI.X R61, R65, R61, R66, 0x1, P6 ;  /* 0x0000003d413da211 */ /* 0x000fc600030f0c42 */
[----:B------:R0:W-:Y:S04]  /*b130*/  @!P3 ST.E.128 desc[UR36][R20.64], R28 ;  /* 0x0000001c1400b985 */ /* 0x0001e8000c101d24 */
[----:B------:R0:W-:Y:S02]  /*b140*/  @!P2 ST.E.128 desc[UR36][R60.64], R44 ;  /* 0x0000002c3c00a985 */ /* 0x0001e4000c101d24 */
.L_x_5694:
[----:B------:R-:W-:Y:S05]  /*b150*/  BSYNC B1 ;  /* 0x0000000000017941 */ /* 0x000fea0003800000 */
.L_x_5693:
        /* <DEDUP_REMOVED lines=17> */
.L_x_5696:
[----:B------:R-:W-:Y:S05]  /*b270*/  BSYNC B1 ;  /* 0x0000000000017941 */ /* 0x000fea0003800000 */
.L_x_5695:
        /* <DEDUP_REMOVED lines=17> */
.L_x_5698:
[----:B------:R-:W-:Y:S05]  /*b390*/  BSYNC B1 ;  /* 0x0000000000017941 */ /* 0x000fea0003800000 */
.L_x_5697:
[----:B0-----:R-:W-:Y:S01]  /*b3a0*/  VIADD R3, R67, 0x60 ;  /* 0x0000006043037836 */ /* 0x001fe20000000000 */
[----:B---3--:R-:W0:Y:S04]  /*b3b0*/  SHFL.IDX PT, R22, R22, 0x3, 0x181f ;  /* 0x00781f0016167f89 */ /* 0x008e2800000e0000 */
[----:B------:R-:W-:Y:S01]  /*b3c0*/  ISETP.GE.AND P0, PT, R3, R16, PT ;  /* 0x000000100300720c */ /* 0x000fe20003f06270 */
[----:B------:R-:W3:-:S12]  /*b3d0*/  SHFL.IDX PT, R0, R0, 0x3, 0x181f ;  /* 0x00781f0000007f89 */ /* 0x000ed800000e0000 */
[----:B------:R-:W-:Y:S05]  /*b3e0*/  @P0 BRA `(.L_x_5699) ;  /* 0x00000020001c0947 */ /* 0x000fea0003800000 */
[----:B------:R-:W-:Y:S02]  /*b3f0*/  ULDC UR4, c[0x0][0xac8] ;  /* 0x0002b20000047ab9 */ /* 0x000fe40000000800 */
[----:B------:R-:W-:Y:S02]  /*b400*/  ISETP.GE.AND P2, PT, R69, UR4, PT ;  /* 0x0000000445007c0c */ /* 0x000fe4000bf46270 */
[----:B------:R-:W-:-:S11]  /*b410*/  ISETP.GE.AND P3, PT, R63, UR4, PT ;  /* 0x000000043f007c0c */ /* 0x000fd6000bf66270 */
[-C--:B---3--:R-:W-:Y:S02]  /*b420*/  @!P2 LEA R2, P0, R69, R0.reuse, 0x1 ;  /* 0x000000004502a211 */ /* 0x088fe400078008ff */
        /* <DEDUP_REMOVED lines=11> */
.L_x_5692:
        /* <DEDUP_REMOVED lines=16> */
[----:B------:R-:W-:Y:S01]  /*b5e0*/  UIMAD.WIDE.U32 UR10, UR18, UR12, UR10 ;  /* 0x0000000c120a72a5 */ /* 0x000fe2000f8e000a */
[----:B------:R-:W-:Y:S01]  /*b5f0*/  SHF.R.S32.HI R88, RZ, 0x1f, R212 ;  /* 0x0000001fff587819 */ /* 0x000fe200000114d4 */
[----:B------:R-:W-:Y:S01]  /*b600*/  UPRMT UR8, URZ, 0x654, UR8 ;  /* 0x000006543f087896 */ /* 0x000fe20008000008 */
[----:B------:R-:W-:Y:S01]  /*b610*/  SHF.R.S32.HI R89, RZ, 0x1f, R213 ;  /* 0x0000001fff597819 */ /* 0x000fe200000114d5 */
[----:B------:R-:W-:Y:S01]  /*b620*/  UIMAD UR11, UR18, UR13, UR11 ;  /* 0x0000000d120b72a4 */ /* 0x000fe2000f8e020b */
[----:B------:R-:W-:-:S02]  /*b630*/  SHF.R.S32.HI R90, RZ, 0x1f, R214 ;  /* 0x0000001fff5a7819 */ /* 0x000fc400000114d6 */
        /* <DEDUP_REMOVED lines=12> */
[----:B------:R-:W-:-:S03]  /*b700*/  UIMAD UR4, UR17, UR13, UR11 ;  /* 0x0000000d110472a4 */ /* 0x000fc6000f8e020b */
[----:B------:R-:W-:Y:S01]  /*b710*/  ULDC.64 UR12, c[0x0][0xb30] ;  /* 0x0002cc00000c7ab9 */ /* 0x000fe20000000a00 */
[----:B------:R-:W-:Y:S02]  /*b720*/  IMAD R7, R3, R2, R13 ;  /* 0x0000000203077224 */ /* 0x000fe400078e020d */
[----:B------:R-:W-:Y:S02]  /*b730*/  IMAD R0, R0, UR12, RZ ;  /* 0x0000000c00007c24 */ /* 0x000fe4000f8e02ff */
[----:B------:R-:W-:Y:S01]  /*b740*/  IMAD.U32 R3, RZ, RZ, UR11 ;  /* 0x0000000bff037e24 */ /* 0x000fe2000f8e00ff */
[----:B------:R-:W-:Y:S01]  /*b750*/  MOV R3, UR4 ;  /* 0x0000000400037c02 */ /* 0x000fe20008000f00 */
[----:B------:R-:W-:Y:S01]  /*b760*/  IMAD.U32 R2, RZ, RZ, UR10 ;  /* 0x0000000aff027e24 */ /* 0x000fe2000f8e00ff */
        /* <DEDUP_REMOVED lines=22> */
[----:B------:R-:W-:-:S02]  /*b8d0*/  SHF.R.S32.HI R9, RZ, 0x1f, R195 ;  /* 0x0000001fff097819 */ /* 0x000fc400000114c3 */
[----:B------:R-:W-:Y:S02]  /*b8e0*/  SHF.R.S32.HI R12, RZ, 0x1f, R11 ;  /* 0x0000001fff0c7819 */ /* 0x000fe4000001140b */
[----:B------:R-:W-:Y:S01]  /*b8f0*/  SHF.R.S32.HI R15, RZ, 0x1f, R194 ;  /* 0x0000001fff0f7819 */ /* 0x000fe200000114c2 */
[----:B-12---:R-:W-:Y:S02]  /*b900*/  @!P4 IMAD.WIDE R4, R17, 0x4, R2 ;  /* 0x000000041104c825 */ /* 0x006fe400078e0202 */
[CC--:B------:R-:W-:Y:S02]  /*b910*/  @!P1 LEA R6, P5, R214.reuse, R2.reuse, 0x2 ;  /* 0x00000002d6069211 */ /* 0x0c0fe400078a10ff */
[----:B------:R-:W-:Y:S01]  /*b920*/  @!P2 LEA R8, P6, R195, R2, 0x2 ;  /* 0x00000002c308a211 */ /* 0x000fe200078c10ff */
[----:B------:R1:W-:Y:S01]  /*b930*/  @!P4 ST.E.64 desc[UR36][R4.64], R24 ;  /* 0x000000180400c985 */ /* 0x0003e2000c101b24 */
[----:B------:R-:W-:Y:S02]  /*b940*/  ISETP.GE.AND P4, PT, R13, UR4, PT ;  /* 0x000000040d007c0c */ /* 0x000fe4000bf86270 */
[----:B------:R-:W-:-:S02]  /*b950*/  @!P1 LEA.HI.X R7, R214, R3, R90, 0x2, P5 ;  /* 0x00000003d6079211 */ /* 0x000fc400028f145a */
[----:B------:R-:W-:Y:S02]  /*b960*/  ISETP.GE.AND P5, PT, R194, UR4, PT ;  /* 0x00000004c2007c0c */ /* 0x000fe4000bfa6270 */
[----:B------:R-:W-:Y:S01]  /*b970*/  @!P2 LEA.HI.X R9, R195, R3, R9, 0x2, P6 ;  /* 0x00000003c309a211 */ /* 0x000fe200030f1409 */
[----:B------:R2:W-:Y:S01]  /*b980*/  @!P1 ST.E.64 desc[UR36][R6.64], R28 ;  /* 0x0000001c06009985 */ /* 0x0005e2000c101b24 */
[----:B------:R-:W-:-:S03]  /*b990*/  @!P3 LEA R10, P6, R11, R2, 0x2 ;  /* 0x000000020b0ab211 */ /* 0x000fc600078c10ff */
[----:B------:R3:W-:Y:S01]  /*b9a0*/  @!P2 ST.E.64 desc[UR36][R8.64], R32 ;  /* 0x000000200800a985 */ /* 0x0007e2000c101b24 */
[----:B------:R-:W-:Y:S02]  /*b9b0*/  ISETP.GE.AND P2, PT, R193, UR4, PT ;  /* 0x00000004c1007c0c */ /* 0x000fe4000bf46270 */
[----:B-1----:R-:W-:Y:S02]  /*b9c0*/  SHF.R.S32.HI R5, RZ, 0x1f, R13 ;  /* 0x0000001fff057819 */ /* 0x002fe4000001140d */
[-C--:B------:R-:W-:Y:S02]  /*b9d0*/  @!P4 LEA R4, P1, R13, R2.reuse, 0x2 ;  /* 0x000000020d04c211 */ /* 0x080fe400078210ff */
[-C--:B------:R-:W-:Y:S02]  /*b9e0*/  @!P3 LEA.HI.X R11, R11, R3.reuse, R12, 0x2, P6 ;  /* 0x000000030b0bb211 */ /* 0x080fe400030f140c */
[----:B------:R-:W-:Y:S02]  /*b9f0*/  @!P4 LEA.HI.X R5, R13, R3, R5, 0x2, P1 ;  /* 0x000000030d05c211 */ /* 0x000fe400008f1405 */
[----:B------:R-:W-:Y:S01]  /*ba00*/  ISETP.GE.AND P1, PT, R192, UR4, PT ;  /* 0x00000004c0007c0c */ /* 0x000fe2000bf26270 */
[----:B------:R-:W-:Y:S01]  /*ba10*/  @!P3 ST.E.64 desc[UR36][R10.64], R36 ;  /* 0x000000240a00b985 */ /* 0x000fe2000c101b24 */
[----:B------:R-:W-:-:S02]  /*ba20*/  @!P5 LEA R12, P6, R194, R2, 0x2 ;  /* 0x00000002c20cd211 */ /* 0x000fc400078c10ff */
[----:B--2---:R-:W-:Y:S01]  /*ba30*/  SHF.R.S32.HI R7, RZ, 0x1f, R193 ;  /* 0x0000001fff077819 */ /* 0x004fe200000114c1 */
[----:B------:R1:W-:Y:S01]  /*ba40*/  @!P4 ST.E.64 desc[UR36][R4.64], R40 ;  /* 0x000000280400c985 */ /* 0x0003e2000c101b24 */
[----:B------:R-:W-:Y:S02]  /*ba50*/  @!P5 LEA.HI.X R13, R194, R3, R15, 0x2, P6 ;  /* 0x00000003c20dd211 */ /* 0x000fe400030f140f */
[----:B------:R-:W-:Y:S02]  /*ba60*/  ISETP.GE.AND P6, PT, R23, UR4, PT ;  /* 0x0000000417007c0c */ /* 0x000fe4000bfc6270 */
[----:B------:R-:W-:Y:S01]  /*ba70*/  @!P2 LEA R6, P4, R193, R2, 0x2 ;  /* 0x00000002c106a211 */ /* 0x000fe200078810ff */
[----:B------:R-:W-:Y:S01]  /*ba80*/  @!P5 ST.E.64 desc[UR36][R12.64], R44 ;  /* 0x0000002c0c00d985 */ /* 0x000fe2000c101b24 */
[----:B------:R-:W-:Y:S02]  /*ba90*/  ISETP.GE.AND P3, PT, R213, UR4, PT ;  /* 0x00000004d5007c0c */ /* 0x000fe4000bf66270 */
[----:B---3--:R-:W-:-:S02]  /*baa0*/  SHF.R.S32.HI R9, RZ, 0x1f, R192 ;  /* 0x0000001fff097819 */ /* 0x008fc400000114c0 */
[CC--:B------:R-:W-:Y:S02]  /*bab0*/  @!P1 LEA R8, P5, R192.reuse, R2.reuse, 0x2 ;  /* 0x00000002c0089211 */ /* 0x0c0fe400078a10ff */
[-C--:B------:R-:W-:Y:S02]  /*bac0*/  @!P2 LEA.HI.X R7, R193, R3.reuse, R7, 0x2, P4 ;  /* 0x00000003c107a211 */ /* 0x080fe400020f1407 */
[----:B------:R-:W-:Y:S02]  /*bad0*/  @!P1 LEA.HI.X R9, R192, R3, R9, 0x2, P5 ;  /* 0x00000003c0099211 */ /* 0x000fe400028f1409 */
[----:B------:R-:W-:Y:S01]  /*bae0*/  ISETP.GE.AND P4, PT, R212, UR4, PT ;  /* 0x00000004d4007c0c */ /* 0x000fe2000bf86270 */
[----:B------:R2:W-:Y:S01]  /*baf0*/  @!P2 ST.E.64 desc[UR36][R6.64], R48 ;  /* 0x000000300600a985 */ /* 0x0005e2000c101b24 */
[----:B-1----:R-:W-:Y:S02]  /*bb00*/  SHF.R.S32.HI R5, RZ, 0x1f, R23 ;  /* 0x0000001fff057819 */ /* 0x002fe40000011417 */
[----:B------:R-:W-:Y:S01]  /*bb10*/  @!P6 LEA R4, P2, R23, R2, 0x2 ;  /* 0x000000021704e211 */ /* 0x000fe200078410ff */
[----:B------:R1:W-:Y:S01]  /*bb20*/  @!P1 ST.E.64 desc[UR36][R8.64], R52 ;  /* 0x0000003408009985 */ /* 0x0003e2000c101b24 */
[----:B------:R-:W-:-:S02]  /*bb30*/  ISETP.GE.AND P5, PT, R211, UR4, PT ;  /* 0x00000004d3007c0c */ /* 0x000fc4000bfa6270 */
[-C--:B------:R-:W-:Y:S02]  /*bb40*/  @!P3 LEA R10, P1, R213, R2.reuse, 0x2 ;  /* 0x00000002d50ab211 */ /* 0x080fe400078210ff */
[-C--:B------:R-:W-:Y:S02]  /*bb50*/  @!P6 LEA.HI.X R5, R23, R3.reuse, R5, 0x2, P2 ;  /* 0x000000031705e211 */ /* 0x080fe400010f1405 */
[----:B------:R-:W-:Y:S02]  /*bb60*/  @!P3 LEA.HI.X R11, R213, R3, R89, 0x2, P1 ;  /* 0x00000003d50bb211 */ /* 0x000fe400008f1459 */
[----:B------:R-:W-:Y:S01]  /*bb70*/  ISETP.GE.AND P1, PT, R210, UR4, PT ;  /* 0x00000004d2007c0c */ /* 0x000fe2000bf26270 */
[----:B------:R3:W-:Y:S01]  /*bb80*/  @!P6 ST.E.64 desc[UR36][R4.64], R56 ;  /* 0x000000380400e985 */ /* 0x0007e2000c101b24 */
[-C--:B--2---:R-:W-:Y:S02]  /*bb90*/  @!P4 LEA R6, P6, R212, R2.reuse, 0x2 ;  /* 0x00000002d406c211 */ /* 0x084fe400078c10ff */
[----:B------:R-:W-:Y:S01]  /*bba0*/  ISETP.GE.AND P2, PT, R209, UR4, PT ;  /* 0x00000004d1007c0c */ /* 0x000fe2000bf46270 */
[----:B------:R2:W-:Y:S01]  /*bbb0*/  @!P3 ST.E.64 desc[UR36][R10.64], R60 ;  /* 0x0000003c0a00b985 */ /* 0x0005e2000c101b24 */
[----:B------:R-:W-:-:S02]  /*bbc0*/  @!P5 LEA R12, P3, R211, R2, 0x2 ;  /* 0x00000002d30cd211 */ /* 0x000fc400078610ff */
[-C--:B------:R-:W-:Y:S02]  /*bbd0*/  @!P4 LEA.HI.X R7, R212, R3.reuse, R88, 0x2, P6 ;  /* 0x00000003d407c211 */ /* 0x080fe400030f1458 */
[----:B------:R-:W-:-:S03]  /*bbe0*/  @!P5 LEA.HI.X R13, R211, R3, R22, 0x2, P3 ;  /* 0x00000003d30dd211 */ /* 0x000fc600018f1416 */
[----:B------:R4:W-:Y:S01]  /*bbf0*/  @!P4 ST.E.64 desc[UR36][R6.64], R64 ;  /* 0x000000400600c985 */ /* 0x0009e2000c101b24 */
[----:B------:R-:W-:Y:S02]  /*bc00*/  ISETP.GE.AND P4, PT, R208, UR4, PT ;  /* 0x00000004d0007c0c */ /* 0x000fe4000bf86270 */
[CC--:B-1----:R-:W-:Y:S01]  /*bc10*/  @!P1 LEA R8, P3, R210.reuse, R2.reuse, 0x2 ;  /* 0x00000002d2089211 */ /* 0x0c2fe200078610ff */
[----:B------:R1:W-:Y:S01]  /*bc20*/  @!P5 ST.E.64 desc[UR36][R12.64], R68 ;  /* 0x000000440c00d985 */ /* 0x0003e2000c101b24 */
[----:B------:R-:W-:Y:S02]  /*bc30*/  ISETP.GE.AND P5, PT, R207, UR4, PT ;  /* 0x00000004cf007c0c */ /* 0x000fe4000bfa6270 */
[----:B------:R-:W-:Y:S02]  /*bc40*/  @!P1 LEA.HI.X R9, R210, R3, R16, 0x2, P3 ;  /* 0x00000003d2099211 */ /* 0x000fe400018f1410 */
[----:B---3--:R-:W-:-:S03]  /*bc50*/  @!P2 LEA R4, P6, R209, R2, 0x2 ;  /* 0x00000002d104a211 */ /* 0x008fc600078c10ff */
[----:B------:R3:W-:Y:S01]  /*bc60*/  @!P1 ST.E.64 desc[UR36][R8.64], R72 ;  /* 0x0000004808009985 */ /* 0x0007e2000c101b24 */
[-C--:B------:R-:W-:Y:S02]  /*bc70*/  @!P2 LEA.HI.X R5, R209, R3.reuse, R229, 0x2, P6 ;  /* 0x00000003d105a211 */ /* 0x080fe400030f14e5 */
[----:B------:R-:W-:Y:S02]  /*bc80*/  ISETP.GE.AND P1, PT, R206, UR4, PT ;  /* 0x00000004ce007c0c */ /* 0x000fe4000bf26270 */
[CC--:B--2---:R-:W-:Y:S01]  /*bc90*/  @!P4 LEA R10, P3, R208.reuse, R2.reuse, 0x2 ;  /* 0x00000002d00ac211 */ /* 0x0c4fe200078610ff */
[----:B------:R2:W-:Y:S01]  /*bca0*/  @!P2 ST.E.64 desc[UR36][R4.64], R76 ;  /* 0x0000004c0400a985 */ /* 0x0005e2000c101b24 */
[----:B----4-:R-:W-:Y:S02]  /*bcb0*/  @!P5 LEA R6, P6, R207, R2, 0x2 ;  /* 0x00000002cf06d211 */ /* 0x010fe400078c10ff */
[----:B------:R-:W-:Y:S02]  /*bcc0*/  ISETP.GE.AND P2, PT, R205, UR4, PT ;  /* 0x00000004cd007c0c */ /* 0x000fe4000bf46270 */
[----:B------:R-:W-:-:S02]  /*bcd0*/  @!P4 LEA.HI.X R11, R208, R3, R228, 0x2, P3 ;  /* 0x00000003d00bc211 */ /* 0x000fc400018f14e4 */
[----:B------:R-:W-:Y:S02]  /*bce0*/  ISETP.GE.AND P3, PT, R204, UR4, PT ;  /* 0x00000004cc007c0c */ /* 0x000fe4000bf66270 */
[----:B------:R-:W-:Y:S01]  /*bcf0*/  @!P5 LEA.HI.X R7, R207, R3, R227, 0x2, P6 ;  /* 0x00000003cf07d211 */ /* 0x000fe200030f14e3 */
[----:B------:R-:W-:Y:S01]  /*bd00*/  @!P4 ST.E.64 desc[UR36][R10.64], R80 ;  /* 0x000000500a00c985 */ /* 0x000fe2000c101b24 */
[----:B-1----:R-:W-:-:S03]  /*bd10*/  @!P1 LEA R12, P4, R206, R2, 0x2 ;  /* 0x00000002ce0c9211 */ /* 0x002fc600078810ff */
[----:B------:R1:W-:Y:S01]  /*bd20*/  @!P5 ST.E.64 desc[UR36][R6.64], R84 ;  /* 0x000000540600d985 */ /* 0x0003e2000c101b24 */
[----:B------:R-:W-:Y:S02]  /*bd30*/  ISETP.GE.AND P5, PT, R203, UR4, PT ;  /* 0x00000004cb007c0c */ /* 0x000fe4000bfa6270 */
[-C--:B------:R-:W-:Y:S02]  /*bd40*/  @!P1 LEA.HI.X R13, R206, R3.reuse, R226, 0x2, P4 ;  /* 0x00000003ce0d9211 */ /* 0x080fe400020f14e2 */
[CC--:B---3--:R-:W-:Y:S02]  /*bd50*/  @!P2 LEA R8, P6, R205.reuse, R2.reuse, 0x2 ;  /* 0x00000002cd08a211 */ /* 0x0c8fe400078c10ff */
[----:B--2---:R-:W-:Y:S01]  /*bd60*/  @!P3 LEA R4, P4, R204, R2, 0x2 ;  /* 0x00000002cc04b211 */ /* 0x004fe200078810ff */
[----:B------:R2:W-:Y:S01]  /*bd70*/  @!P1 ST.E.64 desc[UR36][R12.64], R20 ;  /* 0x000000140c009985 */ /* 0x0005e2000c101b24 */
[----:B------:R-:W-:Y:S02]  /*bd80*/  @!P2 LEA.HI.X R9, R205, R3, R225, 0x2, P6 ;  /* 0x00000003cd09a211 */ /* 0x000fe400030f14e1 */
[----:B------:R-:W-:-:S02]  /*bd90*/  ISETP.GE.AND P1, PT, R202, UR4, PT ;  /* 0x00000004ca007c0c */ /* 0x000fc4000bf26270 */
[-C--:B------:R-:W-:Y:S01]  /*bda0*/  @!P3 LEA.HI.X R5, R204, R3.reuse, R224, 0x2, P4 ;  /* 0x00000003cc05b211 */ /* 0x080fe200020f14e0 */
[----:B------:R3:W-:Y:S01]  /*bdb0*/  @!P2 ST.E.64 desc[UR36][R8.64], R120 ;  /* 0x000000780800a985 */ /* 0x0007e2000c101b24 */
[----:B------:R-:W-:Y:S02]  /*bdc0*/  ISETP.GE.AND P4, PT, R201, UR4, PT ;  /* 0x00000004c9007c0c */ /* 0x000fe4000bf86270 */
[----:B-1----:R-:W-:Y:S01]  /*bdd0*/  @!P5 LEA R6, P6, R203, R2, 0x2 ;  /* 0x00000002cb06d211 */ /* 0x002fe200078c10ff */
[----:B------:R4:W-:Y:S01]  /*bde0*/  @!P3 ST.E.64 desc[UR36][R4.64], R122 ;  /* 0x0000007a0400b985 */ /* 0x0009e2000c101b24 */
[----:B------:R-:W-:Y:S02]  /*bdf0*/  ISETP.GE.AND P2, PT, R200, UR4, PT ;  /* 0x00000004c8007c0c */ /* 0x000fe4000bf46270 */
[----:B------:R-:W-:Y:S02]  /*be00*/  ISETP.GE.AND P3, PT, R199, UR4, PT ;  /* 0x00000004c7007c0c */ /* 0x000fe4000bf66270 */
[----:B------:R-:W-:-:S02]  /*be10*/  @!P5 LEA.HI.X R7, R203, R3, R223, 0x2, P6 ;  /* 0x00000003cb07d211 */ /* 0x000fc400030f14df */
[----:B------:R-:W-:-:S03]  /*be20*/  @!P1 LEA R10, P6, R202, R2, 0x2 ;  /* 0x00000002ca0a9211 */ /* 0x000fc600078c10ff */
[----:B------:R4:W-:Y:S01]  /*be30*/  @!P5 ST.E.64 desc[UR36][R6.64], R100 ;  /* 0x000000640600d985 */ /* 0x0009e2000c101b24 */
[CC--:B--2---:R-:W-:Y:S02]  /*be40*/  @!P4 LEA R12, P5, R201.reuse, R2.reuse, 0x2 ;  /* 0x00000002c90cc211 */ /* 0x0c4fe400078a10ff */
        /* <DEDUP_REMOVED lines=10> */
.L_x_5701:
[----:B------:R-:W-:Y:S05]  /*bef0*/  BSYNC B1 ;  /* 0x0000000000017941 */ /* 0x000fea0003800000 */
.L_x_5700:
        /* <DEDUP_REMOVED lines=15> */
[CC--:B------:R-:W-:Y:S02]  /*bff0*/  @!P4 LEA R6, P6, R214.reuse, R4.reuse, 0x2 ;  /* 0x00000004d606c211 */ /* 0x0c0fe400078c10ff */
[----:B------:R-:W-:Y:S01]  /*c000*/  @!P1 LEA R10, P5, R11, R4, 0x2 ;  /* 0x000000040b0a9211 */ /* 0x000fe200078a10ff */
[----:B------:R0:W-:Y:S01]  /*c010*/  @!P3 ST.E.64 desc[UR36][R2.64], R26 ;  /* 0x0000001a0200b985 */ /* 0x0001e2000c101b24 */
[----:B------:R-:W-:-:S02]  /*c020*/  @!P4 LEA.HI.X R7, R214, R5, R90, 0x2, P6 ;  /* 0x00000005d607c211 */ /* 0x000fc400030f145a */
[----:B------:R-:W-:Y:S02]  /*c030*/  ISETP.GE.AND P3, PT, R194, UR4, PT ;  /* 0x00000004c2007c0c */ /* 0x000fe4000bf66270 */
[-C--:B------:R-:W-:Y:S01]  /*c040*/  @!P2 LEA R12, P6, R9, R4.reuse, 0x2 ;  /* 0x00000004090ca211 */ /* 0x080fe200078c10ff */
[----:B------:R1:W-:Y:S01]  /*c050*/  @!P4 ST.E.64 desc[UR36][R6.64], R30 ;  /* 0x0000001e0600c985 */ /* 0x0003e2000c101b24 */
[-C--:B------:R-:W-:Y:S02]  /*c060*/  @!P1 LEA.HI.X R11, R11, R5.reuse, R0, 0x2, P5 ;  /* 0x000000050b0b9211 */ /* 0x080fe400028f1400 */
[----:B------:R-:W-:Y:S02]  /*c070*/  SHF.R.S32.HI R0, RZ, 0x1f, R195 ;  /* 0x0000001fff007819 */ /* 0x000fe400000114c3 */
[----:B------:R-:W-:Y:S02]  /*c080*/  @!P0 LEA R8, P5, R195, R4, 0x2 ;  /* 0x00000004c3088211 */ /* 0x000fe400078a10ff */
[----:B------:R-:W-:-:S02]  /*c090*/  @!P2 LEA.HI.X R13, R9, R5, R13, 0x2, P6 ;  /* 0x00000005090da211 */ /* 0x000fc400030f140d */
[----:B------:R-:W-:Y:S02]  /*c0a0*/  @!P0 LEA.HI.X R9, R195, R5, R0, 0x2, P5 ;  /* 0x00000005c3098211 */ /* 0x000fe400028f1400 */
[----:B------:R-:W-:Y:S02]  /*c0b0*/  ISETP.GE.AND P4, PT, R193, UR4, PT ;  /* 0x00000004c1007c0c */ /* 0x000fe4000bf86270 */
[----:B------:R-:W-:Y:S01]  /*c0c0*/  ISETP.GE.AND P5, PT, R192, UR4, PT ;  /* 0x00000004c0007c0c */ /* 0x000fe2000bfa6270 */
[----:B------:R-:W-:Y:S01]  /*c0d0*/  @!P0 ST.E.64 desc[UR36][R8.64], R34 ;  /* 0x0000002208008985 */ /* 0x000fe2000c101b24 */
[----:B------:R-:W-:Y:S02]  /*c0e0*/  SHF.R.S32.HI R0, RZ, 0x1f, R193 ;  /* 0x0000001fff007819 */ /* 0x000fe400000114c1 */
[----:B------:R-:W-:Y:S01]  /*c0f0*/  SHF.R.S32.HI R21, RZ, 0x1f, R192 ;  /* 0x0000001fff157819 */ /* 0x000fe200000114c0 */
[----:B------:R2:W-:Y:S01]  /*c100*/  @!P1 ST.E.64 desc[UR36][R10.64], R38 ;  /* 0x000000260a009985 */ /* 0x0005e2000c101b24 */
[----:B0-----:R-:W-:-:S03]  /*c110*/  @!P3 LEA R2, P1, R194, R4, 0x2 ;  /* 0x00000004c202b211 */ /* 0x001fc600078210ff */
[----:B------:R0:W-:Y:S01]  /*c120*/  @!P2 ST.E.64 desc[UR36][R12.64], R42 ;  /* 0x0000002a0c00a985 */ /* 0x0001e2000c101b24 */
[-C--:B------:R-:W-:Y:S02]  /*c130*/  @!P3 LEA.HI.X R3, R194, R5.reuse, R15, 0x2, P1 ;  /* 0x00000005c203b211 */ /* 0x080fe400008f140f */
[----:B------:R-:W-:Y:S02]  /*c140*/  ISETP.GE.AND P1, PT, R213, UR4, PT ;  /* 0x00000004d5007c0c */ /* 0x000fe4000bf26270 */
[----:B------:R-:W-:Y:S01]  /*c150*/  ISETP.GE.AND P2, PT, R23, UR4, PT ;  /* 0x0000000417007c0c */ /* 0x000fe2000bf46270 */
[----:B------:R3:W-:Y:S01]  /*c160*/  @!P3 ST.E.64 desc[UR36][R2.64], R46 ;  /* 0x0000002e0200b985 */ /* 0x0007e2000c101b24 */
[CC--:B-1----:R-:W-:Y:S02]  /*c170*/  @!P4 LEA R6, P0, R193.reuse, R4.reuse, 0x2 ;  /* 0x00000004c106c211 */ /* 0x0c2fe400078010ff */
[----:B------:R-:W-:Y:S02]  /*c180*/  @!P5 LEA R14, P6, R192, R4, 0x2 ;  /* 0x00000004c00ed211 */ /* 0x000fe400078c10ff */
[----:B------:R-:W-:-:S02]  /*c190*/  @!P4 LEA.HI.X R7, R193, R5, R0, 0x2, P0 ;  /* 0x00000005c107c211 */ /* 0x000fc400000f1400 */
[----:B------:R-:W-:Y:S02]  /*c1a0*/  ISETP.GE.AND P0, PT, R212, UR4, PT ;  /* 0x00000004d4007c0c */ /* 0x000fe4000bf06270 */
[----:B------:R-:W-:Y:S01]  /*c1b0*/  @!P5 LEA.HI.X R15, R192, R5, R21, 0x2, P6 ;  /* 0x00000005c00fd211 */ /* 0x000fe200030f1415 */
        /* <DEDUP_REMOVED lines=8> */
[----:B------:R-:W-:Y:S02]  /*c240*/  ISETP.GE.AND P3, PT, R209, UR4, PT ;  /* 0x00000004d1007c0c */ /* 0x000fe4000bf66270 */
[----:B------:R-:W-:Y:S02]  /*c250*/  @!P2 LEA.HI.X R9, R23, R5, R0, 0x2, P6 ;  /* 0x000000051709a211 */ /* 0x000fe400030f1400 */
[----:B0-----:R-:W-:-:S03]  /*c260*/  @!P0 LEA R12, P6, R212, R4, 0x2 ;  /* 0x00000004d40c8211 */ /* 0x001fc600078c10ff */
[----:B------:R0:W-:Y:S01]  /*c270*/  @!P2 ST.E.64 desc[UR36][R8.64], R58 ;  /* 0x0000003a0800a985 */ /* 0x0001e2000c101b24 */
[-C--:B------:R-:W-:Y:S02]  /*c280*/  @!P0 LEA.HI.X R13, R212, R5.reuse, R88, 0x2, P6 ;  /* 0x00000005d40d8211 */ /* 0x080fe400030f1458 */
[CC--:B---3--:R-:W-:Y:S01]  /*c290*/  @!P5 LEA R2, P6, R211.reuse, R4.reuse, 0x2 ;  /* 0x00000004d302d211 */ /* 0x0c8fe200078c10ff */
[----:B------:R3:W-:Y:S01]  /*c2a0*/  @!P1 ST.E.64 desc[UR36][R10.64], R62 ;  /* 0x0000003e0a009985 */ /* 0x0007e2000c101b24 */
[----:B------:R-:W-:Y:S02]  /*c2b0*/  ISETP.GE.AND P2, PT, R208, UR4, PT ;  /* 0x00000004d0007c0c */ /* 0x000fe4000bf46270 */
[----:B------:R-:W-:Y:S01]  /*c2c0*/  @!P5 LEA.HI.X R3, R211, R5, R22, 0x2, P6 ;  /* 0x00000005d303d211 */ /* 0x000fe200030f1416 */
[----:B------:R4:W-:Y:S01]  /*c2d0*/  @!P0 ST.E.64 desc[UR36][R12.64], R66 ;  /* 0x000000420c008985 */ /* 0x0009e2000c101b24 */
[-C--:B-1----:R-:W-:Y:S02]  /*c2e0*/  @!P4 LEA R6, P0, R210, R4.reuse, 0x2 ;  /* 0x00000004d206c211 */ /* 0x082fe400078010ff */
[----:B--2---:R-:W-:Y:S01]  /*c2f0*/  @!P3 LEA R14, P6, R209, R4, 0x2 ;  /* 0x00000004d10eb211 */ /* 0x004fe200078c10ff */
[----:B------:R1:W-:Y:S01]  /*c300*/  @!P5 ST.E.64 desc[UR36][R2.64], R70 ;  /* 0x000000460200d985 */ /* 0x0003e2000c101b24 */
[----:B------:R-:W-:-:S02]  /*c310*/  ISETP.GE.AND P1, PT, R207, UR4, PT ;  /* 0x00000004cf007c0c */ /* 0x000fc4000bf26270 */
[-C--:B------:R-:W-:Y:S02]  /*c320*/  @!P4 LEA.HI.X R7, R210, R5.reuse, R16, 0x2, P0 ;  /* 0x00000005d207c211 */ /* 0x080fe400000f1410 */
[----:B------:R-:W-:Y:S02]  /*c330*/  ISETP.GE.AND P0, PT, R206, UR4, PT ;  /* 0x00000004ce007c0c */ /* 0x000fe4000bf06270 */
[----:B------:R-:W-:Y:S01]  /*c340*/  @!P3 LEA.HI.X R15, R209, R5, R229, 0x2, P6 ;  /* 0x00000005d10fb211 */ /* 0x000fe200030f14e5 */
[----:B------:R2:W-:Y:S01]  /*c350*/  @!P4 ST.E.64 desc[UR36][R6.64], R74 ;  /* 0x0000004a0600c985 */ /* 0x0005e2000c101b24 */
[----:B0-----:R-:W-:-:S03]  /*c360*/  @!P2 LEA R8, P4, R208, R4, 0x2 ;  /* 0x00000004d008a211 */ /* 0x001fc600078810ff */
[----:B------:R-:W-:Y:S01]  /*c370*/  @!P3 ST.E.64 desc[UR36][R14.64], R78 ;  /* 0x0000004e0e00b985 */ /* 0x000fe2000c101b24 */
[----:B------:R-:W-:Y:S02]  /*c380*/  ISETP.GE.AND P3, PT, R205, UR4, PT ;  /* 0x00000004cd007c0c */ /* 0x000fe4000bf66270 */
[CC--:B---3--:R-:W-:Y:S02]  /*c390*/  @!P1 LEA R10, P5, R207.reuse, R4.reuse, 0x2 ;  /* 0x00000004cf0a9211 */ /* 0x0c8fe400078a10ff */
[-C--:B------:R-:W-:Y:S02]  /*c3a0*/  @!P2 LEA.HI.X R9, R208, R5.reuse, R228, 0x2, P4 ;  /* 0x00000005d009a211 */ /* 0x080fe400020f14e4 */
[----:B----4-:R-:W-:Y:S02]  /*c3b0*/  @!P0 LEA R12, P6, R206, R4, 0x2 ;  /* 0x00000004ce0c8211 */ /* 0x010fe400078c10ff */
[----:B------:R-:W-:Y:S01]  /*c3c0*/  ISETP.GE.AND P4, PT, R204, UR4, PT ;  /* 0x00000004cc007c0c */ /* 0x000fe2000bf86270 */
[----:B------:R0:W-:Y:S01]  /*c3d0*/  @!P2 ST.E.64 desc[UR36][R8.64], R82 ;  /* 0x000000520800a985 */ /* 0x0001e2000c101b24 */
        /* <DEDUP_REMOVED lines=11> */
[----:B------:R2:W-:Y:S01]  /*c490*/  @!P3 ST.E.64 desc[UR36][R2.64], R126 ;  /* 0x0000007e0200b985 */ /* 0x0005e2000c101b24 */
[CC--:B0-----:R-:W-:Y:S02]  /*c4a0*/  @!P2 LEA R8, P3, R203.reuse, R4.reuse, 0x2 ;  /* 0x00000004cb08a211 */ /* 0x0c1fe400078610ff */
[-C--:B------:R-:W-:Y:S02]  /*c4b0*/  @!P4 LEA.HI.X R7, R204, R5.reuse, R224, 0x2, P6 ;  /* 0x00000005cc07c211 */ /* 0x080fe400030f14e0 */
[-C--:B---3--:R-:W-:Y:S02]  /*c4c0*/  @!P1 LEA R10, P6, R202, R4.reuse, 0x2 ;  /* 0x00000004ca0a9211 */ /* 0x088fe400078c10ff */
[----:B------:R-:W-:Y:S01]  /*c4d0*/  @!P2 LEA.HI.X R9, R203, R5, R223, 0x2, P3 ;  /* 0x00000005cb09a211 */ /* 0x000fe200018f14df */
[----:B------:R2:W-:Y:S01]  /*c4e0*/  @!P4 ST.E.64 desc[UR36][R6.64], R128 ;  /* 0x000000800600c985 */ /* 0x0005e2000c101b24 */
[----:B-1----:R-:W-:-:S02]  /*c4f0*/  @!P0 LEA R12, P4, R201, R4, 0x2 ;  /* 0x00000004c90c8211 */ /* 0x002fc400078810ff */
[----:B------:R-:W-:Y:S01]  /*c500*/  @!P5 LEA R14, P3, R200, R4, 0x2 ;  /* 0x00000004c80ed211 */ /* 0x000fe200078610ff */
[----:B------:R2:W-:Y:S01]  /*c510*/  @!P2 ST.E.64 desc[UR36][R8.64], R102 ;  /* 0x000000660800a985 */ /* 0x0005e2000c101b24 */
[-C--:B------:R-:W-:Y:S02]  /*c520*/  @!P1 LEA.HI.X R11, R202, R5.reuse, R222, 0x2, P6 ;  /* 0x00000005ca0b9211 */ /* 0x080fe400030f14de */
        /* <DEDUP_REMOVED lines=11> */
.L_x_5690:
[----:B------:R-:W-:Y:S01]  /*c5e0*/  R2UR UR4, R197 ;  /* 0x00000000c50472ca */ /* 0x000fe200000e0000 */
[----:B------:R-:W-:Y:S01]  /*c5f0*/  ULDC.64 UR8, c[0x0][0xc00] ;  /* 0x0003000000087ab9 */ /* 0x000fe20000000a00 */
[----:B------:R-:W-:Y:S01]  /*c600*/  R2UR UR11, R215 ;  /* 0x00000000d70b72ca */ /* 0x000fe200000e0000 */
[----:B------:R-:W-:Y:S01]  /*c610*/  UISETP.NE.U32.AND UP0, UPT, UR8, URZ, UPT ;  /* 0x0000003f0800728c */ /* 0x000fe2000bf05070 */
[----:B------:R-:W-:-:S03]  /*c620*/  R2UR UR10, R22 ;  /* 0x00000000160a72ca */ /* 0x000fc600000e0000 */
        /* <DEDUP_REMOVED lines=32> */
.L_x_5702:
        /* <DEDUP_REMOVED lines=8> */
[----:B------:R-:W-:Y:S02]  /*c8b0*/  IMAD.U32 R3, RZ, RZ, UR43 ;  /* 0x0000002bff037e24 */ /* 0x000fe4000f8e00ff */
[----:B-1---5:R-:W-:-:S03]  /*c8c0*/  IMAD R2, R0, R9, RZ ;  /* 0x0000000900027224 */ /* 0x022fc600078e02ff */
        /* <DEDUP_REMOVED lines=52> */
.L_x_5704:
[----:B------:R-:W-:Y:S05]  /*cc10*/  BSYNC B1 ;  /* 0x0000000000017941 */ /* 0x000fea0003800000 */
.L_x_5703:
[----:B------:R-:W-:-:S13]  /*cc20*/  R2UR UR8, R22 ;  /* 0x00000000160872ca */ /* 0x000fda00000e0000 */
[----:B------:R-:W-:-:S06]  /*cc30*/  UISETP.GT.AND UP0, UPT, UR8, 0x1, UPT ;  /* 0x000000010800788c */ /* 0x000fcc000bf04270 */
[----:B------:R-:W-:-:S13]  /*cc40*/  PLOP3.LUT P0, PT, PT, PT, UP0, 0x80, 0x0 ;  /* 0x000000000000781c */ /* 0x000fda0003f0f008 */
[----:B------:R-:W-:Y:S05]  /*cc50*/  @P0 BRA `(.L_x_5699) ;  /* 0x0000000800000947 */ /* 0x000fea0003800000 */
[----:B------:R-:W1:Y:S01]  /*cc60*/  LDC R11, c[0x0][0xbe8] ;  /* 0x0002fa00ff0b7b82 */ /* 0x000e620000000800 */
[----:B------:R-:W-:Y:S01]  /*cc70*/  ULDC.64 UR14, c[0x0][0xaa0] ;  /* 0x0002a800000e7ab9 */ /* 0x000fe20000000a00 */
[----:B------:R-:W-:Y:S01]  /*cc80*/  R2UR UR16, R198 ;  /* 0x00000000c61072ca */ /* 0x000fe200000e0000 */
[----:B------:R-:W-:Y:S01]  /*cc90*/  UIMAD UR10, UR21, UR14, URZ ;  /* 0x0000000e150a72a4 */ /* 0x000fe2000f8e023f */
[----:B------:R-:W-:Y:S01]  /*cca0*/  IMAD R2, R19, 0x20, R216 ;  /* 0x0000002013027824 */ /* 0x000fe200078e02d8 */
[----:B------:R-:W-:Y:S01]  /*ccb0*/  UIMAD.WIDE.U32 UR8, UR4, UR14, URZ ;  /* 0x0000000e040872a5 */ /* 0x000fe2000f8e003f */
[----:B------:R-:W-:Y:S01]  /*ccc0*/  VIADD R8, R216, UR43 ;  /* 0x0000002bd8087c36 */ /* 0x000fe20008000000 */
[----:B------:R-:W-:Y:S01]  /*ccd0*/  UIMAD UR10, UR4, UR15, UR10 ;  /* 0x0000000f040a72a4 */ /* 0x000fe2000f8e020a */
[----:B------:R-:W-:Y:S01]  /*cce0*/  VIADD R6, R2, UR43 ;  /* 0x0000002b02067c36 */ /* 0x000fe20008000000 */
[----:B------:R-:W-:Y:S02]  /*ccf0*/  BSSY B1, `(.L_x_5705) ;  /* 0x0000040000017945 */ /* 0x000fe40003800000 */
[----:B------:R-:W-:Y:S01]  /*cd00*/  UIADD3 UR9, UR9, UR10, URZ ;  /* 0x0000000a09097290 */ /* 0x000fe2000fffe03f */
[----:B0-----:R-:W-:-:S02]  /*cd10*/  IMAD.MOV.U32 R5, RZ, RZ, R6 ;  /* 0x000000ffff057224 */ /* 0x001fc400078e0006 */
        /* <DEDUP_REMOVED lines=20> */
[----:B------:R-:W-:Y:S02]  /*ce60*/  IMAD.U32 R2, RZ, RZ, UR12 ;  /* 0x0000000cff027e24 */ /* 0x000fe4000f8e00ff */
[C---:B------:R-:W-:Y:S01]  /*ce70*/  IMAD R9, R5.reuse, UR9, R4 ;  /* 0x0000000905097c24 */ /* 0x040fe2000f8e0204 */
[----:B------:R-:W-:Y:S01]  /*ce80*/  SHF.R.S32.HI R4, RZ, 0x1f, R7 ;  /* 0x0000001fff047819 */ /* 0x000fe20000011407 */
[----:B------:R-:W-:Y:S01]  /*ce90*/  IMAD.WIDE.U32 R2, R5, UR8, R2 ;  /* 0x0000000805027c25 */ /* 0x000fe2000f8e0002 */
[----:B------:R-:W-:-:S03]  /*cea0*/  ULDC.64 UR8, c[0x0][0xad8] ;  /* 0x0002b60000087ab9 */ /* 0x000fc60000000a00 */
        /* <DEDUP_REMOVED lines=36> */
.L_x_5706:
[----:B------:R-:W-:Y:S05]  /*d0f0*/  BSYNC B1 ;  /* 0x0000000000017941 */ /* 0x000fea0003800000 */
.L_x_5705:
        /* <DEDUP_REMOVED lines=17> */
.L_x_5708:
[----:B------:R-:W-:Y:S05]  /*d210*/  BSYNC B1 ;  /* 0x0000000000017941 */ /* 0x000fea0003800000 */
.L_x_5707:
        /* <DEDUP_REMOVED lines=17> */
.L_x_5710:
[----:B------:R-:W-:Y:S05]  /*d330*/  BSYNC B1 ;  /* 0x0000000000017941 */ /* 0x000fea0003800000 */
.L_x_5709:
        /* <DEDUP_REMOVED lines=8> */
[----:B------:R-:W-:-:S09]  /*d3c0*/  ISETP.GE.AND P5, PT, R13, UR4, PT ;  /* 0x000000040d007c0c */ /* 0x000fd2000bfa6270 */
[-C--:B---3--:R-:W-:Y:S02]  /*d3d0*/  @!P3 LEA R14, P0, R7, R2.reuse, 0x1 ;  /* 0x00000002070eb211 */ /* 0x088fe400078008ff */
[-C--:B------:R-:W-:Y:S02]  /*d3e0*/  @!P4 LEA R8, P1, R9, R2.reuse, 0x1 ;  /* 0x000000020908c211 */ /* 0x080fe400078208ff */
[----:B------:R-:W-:Y:S02]  /*d3f0*/  @!P5 LEA R2, P2, R13, R2, 0x1 ;  /* 0x000000020d02d211 */ /* 0x000fe400078408ff */
[-C--:B--2---:R-:W-:Y:S02]  /*d400*/  @!P3 LEA.HI.X R15, R7, R5.reuse, R12, 0x1, P0 ;  /* 0x00000005070fb211 */ /* 0x084fe400000f0c0c */
[-C--:B------:R-:W-:Y:S02]  /*d410*/  @!P4 LEA.HI.X R9, R9, R5.reuse, R6, 0x1, P1 ;  /* 0x000000050909c211 */ /* 0x080fe400008f0c06 */
[----:B------:R-:W-:Y:S01]  /*d420*/  @!P5 LEA.HI.X R3, R13, R5, R10, 0x1, P2 ;  /* 0x000000050d03d211 */ /* 0x000fe200010f0c0a */
[----:B------:R1:W-:Y:S04]  /*d430*/  @!P3 ST.E.128 desc[UR36][R14.64], RZ ;  /* 0x000000ff0e00b985 */ /* 0x0003e8000c101d24 */
[----:B------:R1:W-:Y:S04]  /*d440*/  @!P4 ST.E.128 desc[UR36][R8.64], RZ ;  /* 0x000000ff0800c985 */ /* 0x0003e8000c101d24 */
[----:B------:R1:W-:Y:S02]  /*d450*/  @!P5 ST.E.128 desc[UR36][R2.64], RZ ;  /* 0x000000ff0200d985 */ /* 0x0003e4000c101d24 */
.L_x_5699:
[----:B------:R-:W-:Y:S05]  /*d460*/  BSYNC B0 ;  /* 0x0000000000007941 */ /* 0x000fea0003800000 */
.L_x_5689:
[----:B------:R-:W-:Y:S02]  /*d470*/  ULDC UR4, c[0x0][0xc3c] ;  /* 0x00030f0000047ab9 */ /* 0x000fe40000000800 */
[----:B------:R-:W-:-:S06]  /*d480*/  UISETP.GE.AND UP0, UPT, UR7, UR4, UPT ;  /* 0x000000040700728c */ /* 0x000fcc000bf06270 */
[----:B------:R-:W-:-:S13]  /*d490*/  PLOP3.LUT P0, PT, PT, PT, UP0, 0x80, 0x0 ;  /* 0x000000000000781c */ /* 0x000fda0003f0f008 */
[----:B------:R-:W-:Y:S05]  /*d4a0*/  @!P0 BRA `(.L_x_5711) ;  /* 0xffffff3800c08947 */ /* 0x000fea000383ffff */
[----:B------:R-:W-:Y:S05]  /*d4b0*/  EXIT ;  /* 0x000000000000794d */ /* 0x000fea0003800000 */
.L_x_5646:
        /* <DEDUP_REMOVED lines=16> */
.L_x_5712:
        /* <DEDUP_REMOVED lines=43> */
.L_x_5716:
        /* <DEDUP_REMOVED lines=35> */
.L_x_5714:
        /* <DEDUP_REMOVED lines=13> */
.L_x_5717:
        /* <DEDUP_REMOVED lines=62> */
.L_x_5718:
        /* <DEDUP_REMOVED lines=12> */
[----:B0-----:R-:W-:-:S05]  /*e010*/  IADD3 R11, RZ, -R3, RZ ;  /* 0x80000003ff0b7210 */ /* 0x001fca0007ffe0ff */
        /* <DEDUP_REMOVED lines=48> */
.L_x_5719:
[----:B------:R-:W-:-:S05]  /*e320*/  LOP3.LUT R17, RZ, R2, RZ, 0x33, !PT ;  /* 0x00000002ff117212 */ /* 0x000fca00078e33ff */
[----:B------:R-:W-:Y:S01]  /*e330*/  IMAD.IADD R17, R6, 0x1, R17 ;  /* 0x0000000106117824 */ /* 0x000fe200078e0211 */
[----:B------:R-:W-:Y:S06]  /*e340*/  BRA `(.L_x_5720) ;  /* 0x0000000000147947 */ /* 0x000fec0003800000 */
.L_x_5715:
[----:B------:R-:W-:Y:S01]  /*e350*/  ULDC UR4, c[0x0][0xc3c] ;  /* 0x00030f0000047ab9 */ /* 0x000fe20000000800 */
[----:B------:R-:W-:Y:S02]  /*e360*/  IMAD.MOV.U32 R17, RZ, RZ, RZ ;  /* 0x000000ffff117224 */ /* 0x000fe400078e00ff */
[----:B------:R-:W-:Y:S02]  /*e370*/  IMAD.U32 R16, RZ, RZ, UR6 ;  /* 0x00000006ff107e24 */ /* 0x000fe4000f8e00ff */
[----:B------:R-:W-:Y:S02]  /*e380*/  IMAD.MOV.U32 R18, RZ, RZ, RZ ;  /* 0x000000ffff127224 */ /* 0x000fe400078e00ff */
[----:B------:R-:W-:-:S07]  /*e390*/  IMAD.U32 R19, RZ, RZ, UR4 ;  /* 0x00000004ff137e24 */ /* 0x000fce000f8e00ff */
.L_x_5720:
[----:B------:R-:W-:-:S13]  /*e3a0*/  ISETP.NE.AND P0, PT, R7, RZ, PT ;  /* 0x000000ff0700720c */ /* 0x000fda0003f05270 */
[----:B------:R-:W0:Y:S01]  /*e3b0*/  @!P0 S2R R3, SR_CgaCtaId ;  /* 0x0000000000038919 */ /* 0x000e220000008800 */
[----:B------:R-:W-:-:S04]  /*e3c0*/  @!P0 MOV R2, 0x400 ;  /* 0x0000040000028802 */ /* 0x000fc80000000f00 */
[----:B0-----:R-:W-:-:S05]  /*e3d0*/  @!P0 LEA R2, R3, R2, 0x18 ;  /* 0x0000000203028211 */ /* 0x001fca00078ec0ff */
[----:B------:R1:W-:Y:S01]  /*e3e0*/  @!P0 STS.128 [R2+0x308d0], R16 ;  /* 0x0308d01002008388 */ /* 0x0003e20000000c00 */
[----:B------:R-:W-:Y:S06]  /*e3f0*/  BAR.ARV 0x5, 0x180 ;  /* 0x0146000000007b1d */ /* 0x000fec0000002000 */
.L_x_5713:
        /* <DEDUP_REMOVED lines=30> */
.L_x_5786:
[----:B0-----:R-:W0:Y:S02]  /*e5e0*/  LDC.64 R2, c[0x0][0xc88] ;  /* 0x00032200ff027b82 */ /* 0x001e240000000a00 */
[----:B0-----:R-:W-:-:S05]  /*e5f0*/  IMAD.WIDE R2, R19, 0x4, R2 ;  /* 0x0000000413027825 */ /* 0x001fca00078e0202 */
[----:B------:R-:W2:Y:S01]  /*e600*/  LDG.E R29, desc[UR36][R2.64] ;  /* 0x00000024021d7981 */ /* 0x000ea2000c1e1900 */
        /* <DEDUP_REMOVED lines=14> */
[----:B-1----:R1:W2:Y:S01]  /*e6f0*/  @P0 LDG.E R6, desc[UR36][R2.64] ;  /* 0x0000002402060981 */ /* 0x0022a2000c1e1900 */
        /* <DEDUP_REMOVED lines=31> */
.L_x_5722:
        /* <DEDUP_REMOVED lines=9> */
.L_x_5723:
        /* <DEDUP_REMOVED lines=9> */
.L_x_5724:
[----:B------:R-:W4:Y:S01]  /*ea10*/  LDL R4, [R1+0xc] ;  /* 0x00000c0001047983 */ /* 0x000f220000100800 */
[----:B012---:R-:W0:Y:S01]  /*ea20*/  LDC R0, c[0x0][0x448] ;  /* 0x00011200ff007b82 */ /* 0x007e220000000800 */
[----:B-----5:R-:W-:Y:S01]  /*ea30*/  IMAD.IADD R37, R37, 0x1, -R6 ;  /* 0x0000000125257824 */ /* 0x020fe200078e0a06 */
[----:B------:R-:W-:Y:S01]  /*ea40*/  LOP3.LUT R23, R23, 0xffffff7f, RZ, 0xc0, !PT ;  /* 0xffffff7f17177812 */ /* 0x000fe200078ec0ff */
[----:B------:R-:W-:Y:S01]  /*ea50*/  BSSY B0, `(.L_x_5725) ;  /* 0x0000038000007945 */ /* 0x000fe20003800000 */
[----:B0-----:R-:W-:Y:S01]  /*ea60*/  ISETP.NE.AND P0, PT, R0, 0x1, PT ;  /* 0x000000010000780c */ /* 0x001fe20003f05270 */
[----:B------:R-:W-:-:S04]  /*ea70*/  IMAD.SHL.U32 R0, R17, 0x80, RZ ;  /* 0x0000008011007824 */ /* 0x000fc800078e00ff */
[----:B------:R-:W-:-:S08]  /*ea80*/  VIADD R0, R0, 0x7f ;  /* 0x0000007f00007836 */ /* 0x000fd00000000000 */
[----:B---3--:R-:W0:Y:S01]  /*ea90*/  @P0 LDC R3, c[0x0][0x44c] ;  /* 0x00011300ff030b82 */ /* 0x008e220000000800 */
[----:B------:R-:W-:-:S07]  /*eaa0*/  @P0 LOP3.LUT R23, R23, 0x80, RZ, 0xfc, !PT ;  /* 0x0000008017170812 */ /* 0x000fce00078efcff */
[----:B------:R-:W1:Y:S01]  /*eab0*/  @P0 LDC R5, c[0x0][0x450] ;  /* 0x00011400ff050b82 */ /* 0x000e620000000800 */
[----:B0-----:R-:W-:-:S05]  /*eac0*/  @P0 IMAD.HI.U32 R2, R0, R3, RZ ;  /* 0x0000000300020227 */ /* 0x001fca00078e00ff */
[----:B-1----:R-:W-:Y:S01]  /*ead0*/  @P0 SHF.R.U32.HI R0, RZ, R5, R2 ;  /* 0x00000005ff000219 */ /* 0x002fe20000011602 */
[----:B------:R-:W-:-:S04]  /*eae0*/  VIADD R2, R37, 0x5f ;  /* 0x0000005f25027836 */ /* 0x000fc80000000000 */
[----:B------:R-:W-:Y:S01]  /*eaf0*/  IMAD.HI R2, R2, 0x2aaaaaab, RZ ;  /* 0x2aaaaaab02027827 */ /* 0x000fe200078e02ff */
[----:B----4-:R-:W-:-:S05]  /*eb00*/  IADD3 R3, R37, 0x60, -R4 ;  /* 0x0000006025037810 */ /* 0x010fca0007ffe804 */
[----:B------:R-:W-:Y:S01]  /*eb10*/  IMAD.IADD R0, R3, 0x1, R0 ;  /* 0x0000000103007824 */ /* 0x000fe200078e0200 */
[----:B------:R-:W-:-:S03]  /*eb20*/  SHF.R.U32.HI R3, RZ, 0x1f, R2 ;  /* 0x0000001fff037819 */ /* 0x000fc60000011602 */
[----:B------:R-:W-:Y:S01]  /*eb30*/  IMAD.HI R4, R0, 0x2aaaaaab, RZ ;  /* 0x2aaaaaab00047827 */ /* 0x000fe200078e02ff */
[----:B------:R-:W-:Y:S02]  /*eb40*/  LEA.HI.SX32 R0, R2, R3, 0x1c ;  /* 0x0000000302007211 */ /* 0x000fe400078fe2ff */
[----:B------:R-:W-:Y:S02]  /*eb50*/  LOP3.LUT R2, R18, 0xff000000, RZ, 0xc0, !PT ;  /* 0xff00000012027812 */ /* 0x000fe400078ec0ff */
[----:B------:R-:W-:Y:S02]  /*eb60*/  SHF.R.U32.HI R3, RZ, 0x1f, R4 ;  /* 0x0000001fff037819 */ /* 0x000fe40000011604 */
[----:B------:R-:W-:Y:S02]  /*eb70*/  SHF.R.U32.HI R2, RZ, 0x8, R2 ;  /* 0x00000008ff027819 */ /* 0x000fe40000011602 */
[----:B------:R-:W-:-:S04]  /*eb80*/  LEA.HI.SX32 R3, R4, R3, 0x1c ;  /* 0x0000000304037211 */ /* 0x000fc800078fe2ff */
[----:B------:R-:W-:Y:S02]  /*eb90*/  VIMNMX R0, R0, R3, PT ;  /* 0x0000000300007248 */ /* 0x000fe40003fe0100 */
[----:B------:R-:W-:Y:S02]  /*eba0*/  LOP3.LUT R3, R18, 0xff0000, RZ, 0xc0, !PT ;  /* 0x00ff000012037812 */ /* 0x000fe400078ec0ff */
[----:B------:R-:W-:Y:S02]  /*ebb0*/  ISETP.GE.AND P0, PT, R0, 0x1, PT ;  /* 0x000000010000780c */ /* 0x000fe40003f06270 */
[----:B------:R-:W-:Y:S01]  /*ebc0*/  LEA.HI R2, R3, R2, RZ, 0x10 ;  /* 0x0000000203027211 */ /* 0x000fe200078f80ff */
[----:B------:R-:W-:-:S03]  /*ebd0*/  IMAD.MOV.U32 R3, RZ, RZ, RZ ;  /* 0x000000ffff037224 */ /* 0x000fc600078e00ff */
[----:B------:R-:W-:-:S07]  /*ebe0*/  LOP3.LUT R4, R2, 0xff, RZ, 0xc0, !PT ;  /* 0x000000ff02047812 */ /* 0x000fce00078ec0ff */
        /* <DEDUP_REMOVED lines=30> */
.L_x_5726:
[----:B------:R-:W-:Y:S05]  /*edd0*/  BSYNC B0 ;  /* 0x0000000000007941 */ /* 0x000fea0003800000 */
.L_x_5725:
        /* <DEDUP_REMOVED lines=24> */
.L_x_5728:
        /* <DEDUP_REMOVED lines=20> */
.L_x_5731:
[----:B------:R-:W-:Y:S05]  /*f0a0*/  BSYNC B6 ;  /* 0x0000000000067941 */ /* 0x000fea0003800000 */
.L_x_5730:
        /* <DEDUP_REMOVED lines=20> */
.L_x_5734:
        /* <DEDUP_REMOVED lines=15> */
.L_x_5733:
[----:B------:R-:W-:Y:S05]  /*f2e0*/  BSYNC B6 ;  /* 0x0000000000067941 */ /* 0x000fea0003800000 */
.L_x_5732:
        /* <DEDUP_REMOVED lines=22> */
[----:B------:R-:W-:Y:S02]  /*f450*/  LOP3.LUT R26, R18, 0xffff, RZ, 0xc0, !PT ;  /* 0x0000ffff121a7812 */ /* 0x000fe400078ec0ff */
[----:B--2---:R-:W-:Y:S02]  /*f460*/  IADD3 R25, R2, -0x1, RZ ;  /* 0xffffffff02197810 */ /* 0x004fe40007ffe0ff */
[----:B------:R-:W1:Y:S03]  /*f470*/  @P2 LDC R2, c[0x0][0x438] ;  /* 0x00010e00ff022b82 */ /* 0x000e660000000800 */
[----:B------:R-:W-:-:S05]  /*f480*/  IMAD R0, R25, 0x60, R20 ;  /* 0x0000006019007824 */ /* 0x000fca00078e0214 */
[C---:B------:R-:W-:Y:S01]  /*f490*/  ISETP.GE.AND P0, PT, R0.reuse, R37, PT ;  /* 0x000000250000720c */ /* 0x040fe20003f06270 */
[----:B---3--:R-:W-:-:S03]  /*f4a0*/  IMAD.IADD R0, R0, 0x1, R21 ;  /* 0x0000000100007824 */ /* 0x008fc600078e0215 */
[----:B------:R-:W-:Y:S01]  /*f4b0*/  ISETP.GT.U32.OR P0, PT, R20, 0x5f, P0 ;  /* 0x0000005f1400780c */ /* 0x000fe20000704470 */
[----:B0-----:R-:W-:-:S04]  /*f4c0*/  @P2 IMAD.HI.U32 R3, R0, R3, RZ ;  /* 0x0000000300032227 */ /* 0x001fc800078e00ff */
[----:B------:R-:W-:Y:S01]  /*f4d0*/  IMAD.MOV.U32 R4, RZ, RZ, R0 ;  /* 0x000000ffff047224 */ /* 0x000fe200078e0000 */
[----:B-1----:R-:W-:-:S07]  /*f4e0*/  @P2 SHF.R.U32.HI R4, RZ, R2, R3 ;  /* 0x00000002ff042219 */ /* 0x002fce0000011603 */
[----:B------:R-:W0:Y:S01]  /*f4f0*/  @!P0 LDC.64 R2, c[0x0][0x428] ;  /* 0x00010a00ff028b82 */ /* 0x000e220000000a00 */
[----:B------:R-:W-:-:S04]  /*f500*/  IMAD.MOV R5, RZ, RZ, -R4 ;  /* 0x000000ffff057224 */ /* 0x000fc800078e0a04 */
[----:B------:R-:W-:Y:S01]  /*f510*/  IMAD R0, R6, R5, R0 ;  /* 0x0000000506007224 */ /* 0x000fe200078e0200 */
[----:B----4-:R-:W-:Y:S02]  /*f520*/  SHF.R.S32.HI R6, RZ, 0x1f, R30 ;  /* 0x0000001fff067819 */ /* 0x010fe4000001141e */
[----:B------:R-:W-:-:S03]  /*f530*/  @!P0 SHF.R.S32.HI R5, RZ, 0x1f, R4 ;  /* 0x0000001fff058819 */ /* 0x000fc60000011404 */
[----:B------:R0:W-:Y:S02]  /*f540*/  STL [R1+0x8], R6 ;  /* 0x0000080601007387 */ /* 0x0001e40000100800 */
[-C--:B0-----:R-:W-:Y:S02]  /*f550*/  @!P0 IMAD R6, R6, R2.reuse, RZ ;  /* 0x0000000206068224 */ /* 0x081fe400078e02ff */
[----:B------:R-:W-:-:S04]  /*f560*/  @!P0 IMAD.WIDE.U32 R4, R30, R2, R4 ;  /* 0x000000021e048225 */ /* 0x000fc800078e0004 */
[----:B------:R-:W-:Y:S02]  /*f570*/  @!P0 IMAD R6, R30, R3, R6 ;  /* 0x000000031e068224 */ /* 0x000fe400078e0206 */
[----:B------:R-:W0:Y:S01]  /*f580*/  @!P0 LDC.64 R2, c[0x0][0x418] ;  /* 0x00010600ff028b82 */ /* 0x000e220000000a00 */
[----:B------:R-:W-:Y:S01]  /*f590*/  ISETP.GE.AND P2, PT, R31, UR4, PT ;  /* 0x000000041f007c0c */ /* 0x000fe2000bf46270 */
[----:B------:R-:W-:-:S12]  /*f5a0*/  @!P0 IMAD.IADD R6, R5, 0x1, R6 ;  /* 0x0000000105068824 */ /* 0x000fd800078e0206 */
[----:B------:R-:W-:Y:S02]  /*f5b0*/  @P2 LOP3.LUT R23, R23, 0x4, RZ, 0xfc, !PT ;  /* 0x0000000417172812 */ /* 0x000fe400078efcff */
[----:B0-----:R-:W-:-:S04]  /*f5c0*/  @!P0 LEA R2, P1, R4, R2, 0x2 ;  /* 0x0000000204028211 */ /* 0x001fc800078210ff */
[----:B------:R-:W-:Y:S01]  /*f5d0*/  @!P0 LEA.HI.X R3, R4, R3, R6, 0x2, P1 ;  /* 0x0000000304038211 */ /* 0x000fe200008f1406 */
[----:B------:R-:W-:Y:S01]  /*f5e0*/  IMAD.MOV.U32 R4, RZ, RZ, RZ ;  /* 0x000000ffff047224 */ /* 0x000fe200078e00ff */
[----:B------:R-:W-:Y:S02]  /*f5f0*/  ISETP.GE.AND P1, PT, R33, UR4, PT ;  /* 0x0000000421007c0c */ /* 0x000fe4000bf26270 */
[----:B------:R-:W-:-:S03]  /*f600*/  LOP3.LUT R23, R23, 0xfffffffd, RZ, 0xc0, !PT ;  /* 0xfffffffd17177812 */ /* 0x000fc600078ec0ff */
[----:B------:R0:W5:Y:S01]  /*f610*/  @!P0 LDG.E R4, desc[UR36][R2.64] ;  /* 0x0000002402048981 */ /* 0x000162000c1e1900 */
[----:B------:R-:W-:-:S07]  /*f620*/  ISETP.GE.AND P0, PT, R32, UR4, PT ;  /* 0x0000000420007c0c */ /* 0x000fce000bf06270 */
[----:B------:R-:W-:Y:S01]  /*f630*/  @P1 LOP3.LUT R23, R23, 0x2, RZ, 0xfc, !PT ;  /* 0x0000000217171812 */ /* 0x000fe200078efcff */
[----:B0-----:R-:W-:-:S03]  /*f640*/  IMAD.U32 R2, RZ, RZ, UR38 ;  /* 0x00000026ff027e24 */ /* 0x001fc6000f8e00ff */
[----:B------:R-:W-:-:S04]  /*f650*/  LOP3.LUT R23, R23, 0xfffffffe, RZ, 0xc0, !PT ;  /* 0xfffffffe17177812 */ /* 0x000fc800078ec0ff */
[----:B------:R-:W-:Y:S01]  /*f660*/  @P0 LOP3.LUT R23, R23, 0x1, RZ, 0xfc, !PT ;  /* 0x0000000117170812 */ /* 0x000fe200078efcff */
[----:B------:R-:W-:Y:S06]  /*f670*/  BRA.DIV UR5, `(.L_x_5735) ;  /* 0x0000004605187947 */ /* 0x000fec000b800000 */
.L_x_5803:
        /* <DEDUP_REMOVED lines=8> */
.L_x_5736:
        /* <DEDUP_REMOVED lines=23> */
.L_x_5804:
[----:B------:R-:W-:Y:S05]  /*f870*/  BSYNC B0 ;  /* 0x0000000000007941 */ /* 0x000fea0003800000 */
.L_x_5737:
        /* <DEDUP_REMOVED lines=90> */
.L_x_5818:
        /* <DEDUP_REMOVED lines=12> */
.L_x_5740:
        /* <DEDUP_REMOVED lines=10> */
.L_x_5741:
        /* <DEDUP_REMOVED lines=35> */
.L_x_5743:
[----:B------:R-:W-:Y:S05]  /*101b0*/  BSYNC B6 ;  /* 0x0000000000067941 */ /* 0x000fea0003800000 */
.L_x_5742:
[----:B------:R-:W3:Y:S01]  /*101c0*/  LDL.LU.64 R2, [R1+0x18] ;  /* 0x0000180001027983 */ /* 0x000ee20000300a00 */
[----:B------:R-:W0:Y:S01]  /*101d0*/  LDC R0, c[0x0][0x448] ;  /* 0x00011200ff007b82 */ /* 0x000e220000000800 */
[----:B------:R-:W-:Y:S02]  /*101e0*/  ULDC.64 UR4, c[0x0][0x2d8] ;  /* 0x0000b60000047ab9 */ /* 0x000fe40000000a00 */
[----:B------:R-:W4:Y:S04]  /*101f0*/  LDL.LU R20, [R1+0x10] ;  /* 0x0000100001147983 */ /* 0x000f280000300800 */
[----:B------:R1:W5:Y:S01]  /*10200*/  LDL R9, [R1+0xc] ;  /* 0x00000c0001097983 */ /* 0x0003620000100800 */
[----:B------:R-:W2:Y:S01]  /*10210*/  S2R R21, SR_TID.X ;  /* 0x0000000000157919 */ /* 0x000ea20000002100 */
[----:B0-----:R-:W-:-:S13]  /*10220*/  ISETP.NE.AND P6, PT, R0, 0x1, PT ;  /* 0x000000010000780c */ /* 0x001fda0003fc5270 */
[----:B------:R-:W0:Y:S01]  /*10230*/  @P6 LDC R4, c[0x0][0x44c] ;  /* 0x00011300ff046b82 */ /* 0x000e220000000800 */
[----:B--2---:R-:W-:-:S07]  /*10240*/  LOP3.LUT R21, R21, 0x7f, RZ, 0xc0, !PT ;  /* 0x0000007f15157812 */ /* 0x004fce00078ec0ff */
[----:B------:R-:W2:Y:S01]  /*10250*/  @P6 LDC R5, c[0x0][0x450] ;  /* 0x00011400ff056b82 */ /* 0x000ea20000000800 */
[----:B------:R-:W-:Y:S02]  /*10260*/  SHF.R.U32.HI R0, RZ, 0x3, R21 ;  /* 0x00000003ff007819 */ /* 0x000fe40000011615 */
[----:B------:R-:W1:Y:S02]  /*10270*/  S2R R21, SR_TID.X ;  /* 0x0000000000157919 */ /* 0x000e640000002100 */
[----:B-1----:R-:W-:-:S05]  /*10280*/  IMAD.SHL.U32 R21, R21, 0x10, RZ ;  /* 0x0000001015157824 */ /* 0x002fca00078e00ff */
[----:B------:R-:W-:-:S05]  /*10290*/  LOP3.LUT R21, R0, 0x70, R21, 0xf8, !PT ;  /* 0x0000007000157812 */ /* 0x000fca00078ef815 */
[----:B------:R-:W-:-:S04]  /*102a0*/  IMAD R0, R17, 0x80, R21 ;  /* 0x0000008011007824 */ /* 0x000fc800078e0215 */
[----:B0-----:R-:W-:-:S04]  /*102b0*/  @P6 IMAD.HI.U32 R6, R0, R4, RZ ;  /* 0x0000000400066227 */ /* 0x001fc800078e00ff */
[----:B------:R-:W-:Y:S01]  /*102c0*/  IMAD.MOV.U32 R4, RZ, RZ, R0 ;  /* 0x000000ffff047224 */ /* 0x000fe200078e0000 */
[----:B--2---:R-:W-:-:S05]  /*102d0*/  @P6 SHF.R.U32.HI R4, RZ, R5, R6 ;  /* 0x00000005ff046219 */ /* 0x004fca0000011606 */
[----:B------:R-:W-:Y:S02]  /*102e0*/  IMAD.MOV R6, RZ, RZ, -R4 ;  /* 0x000000ffff067224 */ /* 0x000fe400078e0a04 */
[----:B---3--:R-:W-:Y:S02]  /*102f0*/  IMAD.MOV.U32 R3, RZ, RZ, R35 ;  /* 0x000000ffff037224 */ /* 0x008fe400078e0023 */
[----:B------:R-:W-:-:S04]  /*10300*/  IMAD.WIDE.U32 R2, R26, UR4, R2 ;  /* 0x000000041a027c25 */ /* 0x000fc8000f8e0002 */
[----:B------:R-:W-:Y:S01]  /*10310*/  IMAD R3, R26, UR5, R3 ;  /* 0x000000051a037c24 */ /* 0x000fe2000f8e0203 */
[----:B------:R-:W-:Y:S02]  /*10320*/  ULDC.64 UR4, c[0x0][0x2e0] ;  /* 0x0000b80000047ab9 */ /* 0x000fe40000000a00 */
[----:B----4-:R-:W-:Y:S02]  /*10330*/  IMAD R5, R20, UR4, RZ ;  /* 0x0000000414057c24 */ /* 0x010fe4000f8e02ff */
[----:B------:R-:W-:-:S04]  /*10340*/  IMAD.WIDE.U32 R2, R29, UR4, R2 ;  /* 0x000000041d027c25 */ /* 0x000fc8000f8e0002 */
[----:B------:R-:W-:Y:S01]  /*10350*/  IMAD R5, R29, UR5, R5 ;  /* 0x000000051d057c24 */ /* 0x000fe2000f8e0205 */
[----:B------:R-:W0:Y:S01]  /*10360*/  S2R R20, SR_TID.X ;  /* 0x0000000000147919 */ /* 0x000e220000002100 */
[----:B------:R-:W-:Y:S02]  /*10370*/  ULDC.64 UR4, c[0x0][0x2d0] ;  /* 0x0000b40000047ab9 */ /* 0x000fe40000000a00 */
[----:B------:R-:W-:Y:S02]  /*10380*/  IMAD.IADD R3, R3, 0x1, R5 ;  /* 0x0000000103037824 */ /* 0x000fe400078e0205 */
[----:B------:R-:W1:Y:S01]  /*10390*/  LDC R5, c[0x0][0x448] ;  /* 0x00011200ff057b82 */ /* 0x000e620000000800 */
        /* <DEDUP_REMOVED lines=22> */
[----:B------:R-:W-:Y:S10]  /*10500*/  BRA.DIV UR5, `(.L_x_5744) ;  /* 0x0000003e05e47947 */ /* 0x000ff4000b800000 */
        /* <DEDUP_REMOVED lines=79> */
.L_x_5835:
        /* <DEDUP_REMOVED lines=12> */
.L_x_5746:
[----:B------:R-:W-:Y:S05]  /*10ac0*/  BSYNC B0 ;  /* 0x0000000000007941 */ /* 0x000fea0003800000 */
.L_x_5745:
[----:B------:R-:W-:Y:S01]  /*10ad0*/  NOP ;  /* 0x0000000000007918 */ /* 0x000fe20000000000 */
[----:B------:R-:W-:-:S13]  /*10ae0*/  PLOP3.LUT P0, PT, PT, PT, PT, 0x80, 0x0 ;  /* 0x000000000000781c */ /* 0x000fda0003f0f070 */
.L_x_5747:
        /* <DEDUP_REMOVED lines=20> */
.L_x_5836:
[----:B------:R-:W-:Y:S05]  /*10c30*/  BSYNC B0 ;  /* 0x0000000000007941 */ /* 0x000fea0003800000 */
.L_x_5748:
        /* <DEDUP_REMOVED lines=11> */
.L_x_5764:
        /* <DEDUP_REMOVED lines=26> */
[----:B------:R-:W-:Y:S02]  /*10e90*/  MOV R0, RZ ;  /* 0x000000ff00007202 */ /* 0x000fe40000000f00 */
[----:B--2---:R-:W-:-:S04]  /*10ea0*/  @!P5 LEA R4, P0, R2, R4, 0x2 ;  /* 0x000000040204d211 */ /* 0x004fc800078010ff */
        /* <DEDUP_REMOVED lines=15> */
.L_x_5752:
[----:B------:R-:W-:Y:S01]  /*10fa0*/  IMAD R6, R27, 0x8, R22 ;  /* 0x000000081b067824 */ /* 0x000fe200078e0216 */
[----:B------:R-:W-:Y:S01]  /*10fb0*/  SHF.L.U32 R3, R28, 0x1f, RZ ;  /* 0x0000001f1c037819 */ /* 0x000fe200000006ff */
[----:B------:R-:W-:Y:S03]  /*10fc0*/  BSSY B1, `(.L_x_5753) ;  /* 0x0000003000017945 */ /* 0x000fe60003800000 */
[----:B------:R-:W0:Y:S02]  /*10fd0*/  SYNCS.PHASECHK.TRANS64.TRYWAIT P0, [R6+URZ+0x30840], R3 ;  /* 0x03084003060075a7 */ /* 0x000e24000800017f */
[----:B0-----:R-:W-:Y:S05]  /*10fe0*/  @!P0 BRA `(.L_x_5754) ;  /* 0x0000003c00dc8947 */ /* 0x001fea0003800000 */
.L_x_5837:
[----:B------:R-:W-:Y:S05]  /*10ff0*/  BSYNC B1 ;  /* 0x0000000000017941 */ /* 0x000fea0003800000 */
.L_x_5753:
        /* <DEDUP_REMOVED lines=63> */
.L_x_5851:
        /* <DEDUP_REMOVED lines=11> */
.L_x_5756:
        /* <DEDUP_REMOVED lines=10> */
.L_x_5757:
[----:B------:R2:W-:Y:S01]  /*11540*/  SYNCS.ARRIVE.TRANS64.A1T0 RZ, [R6+URZ+0x30830], RZ ;  /* 0x030830ff06ff79a7 */ /* 0x0005e2000810003f */
[----:B------:R-:W-:Y:S05]  /*11550*/  @!P5 BRA `(.L_x_5758) ;  /* 0x000000000004d947 */ /* 0x000fea0003800000 */
[----:B------:R-:W-:Y:S01]  /*11560*/  BPT.TRAP 0x1 ;  /* 0x000000040000795c */ /* 0x000fe20000300000 */
.L_x_5758:
[----:B-1----:R-:W-:Y:S01]  /*11570*/  SHF.L.U32 R2, R17, 0x1f, RZ ;  /* 0x0000001f11027819 */ /* 0x002fe200000006ff */
[----:B--2---:R-:W-:Y:S01]  /*11580*/  IMAD R6, R10, 0x8, R22 ;  /* 0x000000080a067824 */ /* 0x004fe200078e0216 */
[----:B------:R-:W-:Y:S01]  /*11590*/  BSSY B1, `(.L_x_5759) ;  /* 0x0000004000017945 */ /* 0x000fe20003800000 */
[----:B0-----:R-:W-:Y:S02]  /*115a0*/  IMAD R7, R29, -0x60, R37 ;  /* 0xffffffa01d077824 */ /* 0x001fe400078e0225 */
[----:B------:R-:W0:Y:S02]  /*115b0*/  SYNCS.PHASECHK.TRANS64.TRYWAIT P0, [R6+URZ+0x30860], R2 ;  /* 0x03086002060075a7 */ /* 0x000e24000800017f */
[----:B0-----:R-:W-:Y:S05]  /*115c0*/  @!P0 BRA `(.L_x_5760) ;  /* 0x0000004000588947 */ /* 0x001fea0003800000 */
.L_x_5852:
[----:B------:R-:W-:Y:S05]  /*115d0*/  BSYNC B1 ;  /* 0x0000000000017941 */ /* 0x000fea0003800000 */
.L_x_5759:
        /* <DEDUP_REMOVED lines=60> */
.L_x_5866:
        /* <DEDUP_REMOVED lines=29> */
.L_x_5762:
        /* <DEDUP_REMOVED lines=10> */
.L_x_5763:
        /* <DEDUP_REMOVED lines=8> */
.L_x_5751:
[----:B------:R-:W-:Y:S05]  /*11c90*/  BSYNC B0 ;  /* 0x0000000000007941 */ /* 0x000fea0003800000 */
.L_x_5750:
        /* <DEDUP_REMOVED lines=17> */
.L_x_5766:
[----:B------:R-:W-:Y:S05]  /*11db0*/  BSYNC B0 ;  /* 0x0000000000007941 */ /* 0x000fea0003800000 */
.L_x_5765:
[----:B------:R-:W-:-:S13]  /*11dc0*/  LOP3.LUT P0, RZ, R23, 0x10, RZ, 0xc0, !PT ;  /* 0x0000001017ff7812 */ /* 0x000fda000780c0ff */
[----:B------:R-:W-:Y:S05]  /*11dd0*/  @!P0 BRA `(.L_x_5767) ;  /* 0x0000000000048947 */ /* 0x000fea0003800000 */
[----:B------:R-:W-:Y:S01]  /*11de0*/  BPT.TRAP 0x1 ;  /* 0x000000040000795c */ /* 0x000fe20000300000 */
.L_x_5767:
[----:B------:R-:W-:Y:S01]  /*11df0*/  IMAD R0, R27, 0x8, R22 ;  /* 0x000000081b007824 */ /* 0x000fe200078e0216 */
[----:B0-----:R-:W-:Y:S01]  /*11e00*/  SHF.L.U32 R3, R28, 0x1f, RZ ;  /* 0x0000001f1c037819 */ /* 0x001fe200000006ff */
[----:B------:R-:W-:Y:S01]  /*11e10*/  BSSY B0, `(.L_x_5768) ;  /* 0x0000004000007945 */ /* 0x000fe20003800000 */
[----:B------:R-:W-:Y:S02]  /*11e20*/  IMAD R6, R25, -0x60, R37 ;  /* 0xffffffa019067824 */ /* 0x000fe400078e0225 */
[----:B------:R-:W0:Y:S02]  /*11e30*/  SYNCS.PHASECHK.TRANS64.TRYWAIT P0, [R0+URZ+0x30860], R3 ;  /* 0x03086003000075a7 */ /* 0x000e24000800017f */
[----:B0-----:R-:W-:Y:S05]  /*11e40*/  @!P0 BRA `(.L_x_5769) ;  /* 0x00000040005c8947 */ /* 0x001fea0003800000 */
.L_x_5867:
[----:B------:R-:W-:Y:S05]  /*11e50*/  BSYNC B0 ;  /* 0x0000000000007941 */ /* 0x000fea0003800000 */
.L_x_5768:
        /* <DEDUP_REMOVED lines=65> */
.L_x_5881:
        /* <DEDUP_REMOVED lines=13> */
.L_x_5771:
        /* <DEDUP_REMOVED lines=10> */
.L_x_5772:
[----:B------:R1:W-:Y:S01]  /*123e0*/  SYNCS.ARRIVE.TRANS64.A1T0 RZ, [R0+URZ+0x30850], RZ ;  /* 0x030850ff00ff79a7 */ /* 0x0003e2000810003f */
[----:B------:R-:W-:-:S05]  /*123f0*/  VIADD R27, R27, 0x1 ;  /* 0x000000011b1b7836 */ /* 0x000fca0000000000 */
[----:B------:R-:W-:-:S04]  /*12400*/  ISETP.NE.AND P0, PT, R27, 0x2, PT ;  /* 0x000000021b00780c */ /* 0x000fc80003f05270 */
[----:B0-----:R-:W-:Y:S02]  /*12410*/  SEL R3, RZ, 0x1, P0 ;  /* 0x00000001ff037807 */ /* 0x001fe40000000000 */
[----:B------:R-:W-:Y:S02]  /*12420*/  SEL R27, R27, RZ, P0 ;  /* 0x000000ff1b1b7207 */ /* 0x000fe40000000000 */
[----:B-1----:R-:W-:-:S07]  /*12430*/  LOP3.LUT R28, R28, R3, RZ, 0x3c, !PT ;  /* 0x000000031c1c7212 */ /* 0x002fce00078e3cff */
.L_x_5729:
[----:B------:R-:W-:Y:S05]  /*12440*/  BSYNC B7 ;  /* 0x0000000000077941 */ /* 0x000fea0003800000 */
.L_x_5727:
        /* <DEDUP_REMOVED lines=8> */
[----:B------:R1:W2:Y:S01]  /*124d0*/  LDS.128 R16, [R22+0x308d0] ;  /* 0x0308d00016107984 */ /* 0x0002a20000000c00 */
[----:B------:R-:W-:Y:S06]  /*124e0*/  BAR.ARV 0x4, 0x180 ;  /* 0x0106000000007b1d */ /* 0x000fec0000002000 */
[----:B------:R-:W-:Y:S05]  /*124f0*/  BRA `(.L_x_5774) ;  /* 0x0000000c00d47947 */ /* 0x000fea0003800000 */
.L_x_5773:
        /* <DEDUP_REMOVED lines=43> */
.L_x_5891:
[----:B------:R-:W-:Y:S02]  /*127b0*/  ULDC UR4, c[0x0][0xc38] ;  /* 0x00030e0000047ab9 */ /* 0x000fe40000000800 */
[----:B------:R-:W-:-:S04]  /*127c0*/  IMAD.U32 R5, RZ, RZ, UR4 ;  /* 0x00000004ff057e24 */ /* 0x000fc8000f8e00ff */
[----:B-1----:R-:W-:-:S04]  /*127d0*/  IMAD R14, R14, R5, RZ ;  /* 0x000000050e0e7224 */ /* 0x002fc800078e02ff */
[----:B------:R-:W-:-:S05]  /*127e0*/  IMAD.IADD R7, R7, 0x1, R14 ;  /* 0x0000000107077824 */ /* 0x000fca00078e020e */
[----:B------:R-:W-:-:S13]  /*127f0*/  ISETP.GT.AND P6, PT, R7, R0, PT ;  /* 0x000000000700720c */ /* 0x000fda0003fc4270 */
[----:B------:R-:W-:Y:S05]  /*12800*/  @P6 BRA `(.L_x_5776) ;  /* 0x0000000000a46947 */ /* 0x000fea0003800000 */
.L_x_5779:
        /* <DEDUP_REMOVED lines=35> */
.L_x_5899:
[----:B------:R-:W-:Y:S02]  /*12a40*/  ULDC UR4, c[0x0][0xc38] ;  /* 0x00030e0000047ab9 */ /* 0x000fe40000000800 */
[----:B------:R-:W-:-:S04]  /*12a50*/  IMAD.U32 R5, RZ, RZ, UR4 ;  /* 0x00000004ff057e24 */ /* 0x000fc8000f8e00ff */
[----:B-1----:R-:W-:-:S04]  /*12a60*/  IMAD R14, R14, R5, RZ ;  /* 0x000000050e0e7224 */ /* 0x002fc800078e02ff */
[----:B------:R-:W-:-:S05]  /*12a70*/  IMAD.IADD R7, R14, 0x1, R7 ;  /* 0x000000010e077824 */ /* 0x000fca00078e0207 */
[----:B------:R-:W-:-:S13]  /*12a80*/  ISETP.GT.AND P6, PT, R7, R0, PT ;  /* 0x000000000700720c */ /* 0x000fda0003fc4270 */
[----:B------:R-:W-:Y:S05]  /*12a90*/  @!P6 BRA `(.L_x_5779) ;  /* 0xfffffffc005ce947 */ /* 0x000fea000383ffff */
.L_x_5776:
        /* <DEDUP_REMOVED lines=10> */
.L_x_5904:
[----:B------:R-:W-:-:S13]  /*12b40*/  ISETP.NE.AND P0, PT, R3, RZ, PT ;  /* 0x000000ff0300720c */ /* 0x000fda0003f05270 */
[----:B------:R-:W-:Y:S05]  /*12b50*/  @!P0 BRA `(.L_x_5781) ;  /* 0x0000000000108947 */ /* 0x000fea0003800000 */
[----:B------:R-:W-:Y:S01]  /*12b60*/  UMOV UR4, 0xffffffff ;  /* 0xffffffff00047882 */ /* 0x000fe20000000000 */
[----:B-1----:R-:W-:Y:S02]  /*12b70*/  VIADD R12, R12, 0xffffffff ;  /* 0xffffffff0c0c7836 */ /* 0x002fe40000000000 */
[----:B------:R-:W-:Y:S05]  /*12b80*/  BRA.DIV UR4, `(.L_x_5782) ;  /* 0x0000004604747947 */ /* 0x000fea000b800000 */
[----:B------:R4:W1:Y:S02]  /*12b90*/  SHFL.IDX PT, R6, R2, R12, 0x1f ;  /* 0x00001f0c02067589 */ /* 0x00086400000e0000 */
.L_x_5781:
        /* <DEDUP_REMOVED lines=53> */
[----:B------:R-:W-:-:S04]  /*12ef0*/  @!P1 LOP3.LUT R5, RZ, R8, RZ, 0x33, !PT ;  /* 0x00000008ff059212 */ /* 0x000fc800078e33ff */
[----:B------:R-:W-:Y:S01]  /*12f00*/  IADD3 R3, -R5, RZ, RZ ;  /* 0x000000ff05037210 */ /* 0x000fe20007ffe1ff */
[----:B------:R-:W-:-:S04]  /*12f10*/  IMAD R5, R8, 0x1000000, R5 ;  /* 0x0100000008057824 */ /* 0x000fc800078e0205 */
[----:B------:R-:W-:-:S04]  /*12f20*/  IMAD R8, R8, R3, R6 ;  /* 0x0000000308087224 */ /* 0x000fc800078e0206 */
[----:B------:R-:W-:Y:S01]  /*12f30*/  IMAD R18, R8, 0x10000, R5 ;  /* 0x0001000008127824 */ /* 0x000fe200078e0205 */
[----:B------:R-:W-:Y:S06]  /*12f40*/  BRA `(.L_x_5784) ;  /* 0x0000000000f07947 */ /* 0x000fec0003800000 */
.L_x_5783:
        /* <DEDUP_REMOVED lines=60> */
.L_x_5784:
[----:B------:R-:W-:-:S05]  /*13310*/  LOP3.LUT R2, RZ, R2, RZ, 0x33, !PT ;  /* 0x00000002ff027212 */ /* 0x000fca00078e33ff */
[----:B------:R-:W-:Y:S01]  /*13320*/  IMAD.IADD R17, R17, 0x1, R2 ;  /* 0x0000000111117824 */ /* 0x000fe200078e0202 */
[----:B------:R-:W-:Y:S06]  /*13330*/  BRA `(.L_x_5785) ;  /* 0x00000000001c7947 */ /* 0x000fec0003800000 */
.L_x_5777:
[----:B------:R-:W-:Y:S01]  /*13340*/  UMOV UR4, URZ ;  /* 0x0000003f00047c82 */ /* 0x000fe20008000000 */
[----:B------:R-:W-:Y:S01]  /*13350*/  UMOV UR5, URZ ;  /* 0x0000003f00057c82 */ /* 0x000fe20008000000 */
[----:B------:R-:W-:Y:S01]  /*13360*/  ULDC UR6, c[0x0][0xc3c] ;  /* 0x00030f0000067ab9 */ /* 0x000fe20000000800 */
[----:B------:R-:W-:Y:S02]  /*13370*/  IMAD.MOV.U32 R16, RZ, RZ, R0 ;  /* 0x000000ffff107224 */ /* 0x000fe400078e0000 */
[----:B------:R-:W-:Y:S02]  /*13380*/  IMAD.U32 R17, RZ, RZ, UR4 ;  /* 0x00000004ff117e24 */ /* 0x000fe4000f8e00ff */
[----:B------:R-:W-:Y:S02]  /*13390*/  IMAD.U32 R18, RZ, RZ, UR5 ;  /* 0x00000005ff127e24 */ /* 0x000fe4000f8e00ff */
[----:B------:R-:W-:-:S07]  /*133a0*/  IMAD.U32 R19, RZ, RZ, UR6 ;  /* 0x00000006ff137e24 */ /* 0x000fce000f8e00ff */
.L_x_5785:
        /* <DEDUP_REMOVED lines=10> */
.L_x_5774:
[----:B------:R-:W-:Y:S02]  /*13450*/  ULDC UR4, c[0x0][0xc3c] ;  /* 0x00030f0000047ab9 */ /* 0x000fe40000000800 */
[----:B--2---:R-:W-:-:S13]  /*13460*/  ISETP.GE.AND P0, PT, R19, UR4, PT ;  /* 0x0000000413007c0c */ /* 0x004fda000bf06270 */
[----:B------:R-:W-:Y:S05]  /*13470*/  @!P0 BRA `(.L_x_5786) ;  /* 0xffffffb000588947 */ /* 0x000fea000383ffff */
[----:B------:R-:W-:Y:S05]  /*13480*/  BSYNC B8 ;  /* 0x0000000000087941 */ /* 0x000fea0003800000 */
.L_x_5721:
[----:B------:R-:W2:Y:S01]  /*13490*/  LDL.LU R0, [R1+0x24] ;  /* 0x0000240001007983 */ /* 0x000ea20000300800 */
[----:B------:R-:W-:Y:S01]  /*134a0*/  BSSY B0, `(.L_x_5787) ;  /* 0x000000b000007945 */ /* 0x000fe20003800000 */
[----:B------:R-:W3:Y:S01]  /*134b0*/  S2R R5, SR_CgaCtaId ;  /* 0x0000000000057919 */ /* 0x000ee20000008800 */
[----:B--2---:R-:W-:-:S05]  /*134c0*/  VIADD R0, R0, 0x1 ;  /* 0x0000000100007836 */ /* 0x004fca0000000000 */
[----:B-1----:R-:W-:-:S04]  /*134d0*/  LEA.HI R2, R0, R0, RZ, 0x1 ;  /* 0x0000000000027211 */ /* 0x002fc800078f08ff */
[----:B------:R-:W-:Y:S02]  /*134e0*/  LOP3.LUT R3, R2, 0xfffffffe, RZ, 0xc0, !PT ;  /* 0xfffffffe02037812 */ /* 0x000fe400078ec0ff */
[----:B------:R-:W-:-:S03]  /*134f0*/  MOV R2, 0x400 ;  /* 0x0000040000027802 */ /* 0x000fc60000000f00 */
[----:B------:R-:W-:Y:S01]  /*13500*/  IMAD.IADD R0, R0, 0x1, -R3 ;  /* 0x0000000100007824 */ /* 0x000fe200078e0a03 */
[----:B---3--:R-:W-:-:S04]  /*13510*/  LEA R4, R5, R2, 0x18 ;  /* 0x0000000205047211 */ /* 0x008fc800078ec0ff */
[----:B------:R-:W-:-:S04]  /*13520*/  SHF.L.U32 R0, R0, 0x1f, RZ ;  /* 0x0000001f00007819 */ /* 0x000fc800000006ff */
[----:B------:R-:W1:Y:S02]  /*13530*/  SYNCS.PHASECHK.TRANS64.TRYWAIT P0, [R4+URZ+0x30820], R0 ;  /* 0x03082000040075a7 */ /* 0x000e64000800017f */
[----:B-1----:R-:W-:Y:S05]  /*13540*/  @!P0 BRA `(.L_x_5788) ;  /* 0x0000003c002c8947 */ /* 0x002fea0003800000 */
.L_x_5907:
[----:B------:R-:W-:Y:S05]  /*13550*/  BSYNC B0 ;  /* 0x0000000000007941 */ /* 0x000fea0003800000 */
.L_x_5787:
[----:B------:R-:W-:-:S03]  /*13560*/  UMOV UR4, 0xffffffff ;  /* 0xffffffff00047882 */ /* 0x000fc60000000000 */
[----:B------:R-:W-:Y:S05]  /*13570*/  BRA.DIV UR4, `(.L_x_5789) ;  /* 0x0000003e04347947 */ /* 0x000fea000b800000 */
[----:B-1----:R-:W1:Y:S02]  /*13580*/  S2R R0, SR_TID.X ;  /* 0x0000000000007919 */ /* 0x002e640000002100 */
[----:B-1----:R-:W-:-:S04]  /*13590*/  SHF.R.U32.HI R0, RZ, 0x5, R0 ;  /* 0x00000005ff007819 */ /* 0x002fc80000011600 */
[----:B------:R-:W-:-:S05]  /*135a0*/  LOP3.LUT R0, R0, 0x3, RZ, 0xc0, !PT ;  /* 0x0000000300007812 */ /* 0x000fca00078ec0ff */
[----:B------:R1:W2:Y:S02]  /*135b0*/  SHFL.IDX PT, R14, R0, RZ, 0x1f ;  /* 0x00001fff000e7589 */ /* 0x0002a400000e0000 */
.L_x_5910:
[----:B--2---:R-:W-:Y:S01]  /*135c0*/  ISETP.NE.AND P0, PT, R14, RZ, PT ;  /* 0x000000ff0e00720c */ /* 0x004fe20003f05270 */
[----:B------:R-:W-:-:S12]  /*135d0*/  BSSY B0, `(.L_x_5790) ;  /* 0x0000026000007945 */ /* 0x000fd80003800000 */
[----:B------:R-:W-:Y:S05]  /*135e0*/  @P0 BRA `(.L_x_5791) ;  /* 0x0000000000900947 */ /* 0x000fea0003800000 */
[----:B------:R-:W-:-:S03]  /*135f0*/  UMOV UR4, 0xffffffff ;  /* 0xffffffff00047882 */ /* 0x000fc60000000000 */
[----:B------:R-:W-:Y:S05]  /*13600*/  BRA.DIV UR4, `(.L_x_5792) ;  /* 0x0000003e04447947 */ /* 0x000fea000b800000 */
[----:B------:R-:W-:-:S13]  /*13610*/  ELECT P6, URZ, PT ;  /* 0x00000000003f782f */ /* 0x000fda00038c0000 */
.L_x_5913:
        /* <DEDUP_REMOVED lines=8> */
.L_x_5793:
[C---:B------:R-:W-:Y:S01]  /*136a0*/  IMAD R5, R27.reuse, 0x8, R4 ;  /* 0x000000081b057824 */ /* 0x040fe200078e0204 */
[----:B------:R-:W-:Y:S01]  /*136b0*/  SHF.L.U32 R0, R28, 0x1f, RZ ;  /* 0x0000001f1c007819 */ /* 0x000fe200000006ff */
[----:B------:R-:W-:-:S03]  /*136c0*/  VIADD R27, R27, 0x1 ;  /* 0x000000011b1b7836 */ /* 0x000fc60000000000 */
[----:B------:R-:W1:Y:S02]  /*136d0*/  SYNCS.PHASECHK.TRANS64.TRYWAIT P1, [R5+URZ+0x30840], R0 ;  /* 0x03084000050075a7 */ /* 0x000e64000802017f */
[----:B------:R-:W-:-:S04]  /*136e0*/  ISETP.NE.AND P2, PT, R27, 0x2, PT ;  /* 0x000000021b00780c */ /* 0x000fc80003f45270 */
[----:B------:R-:W-:Y:S01]  /*136f0*/  SEL R3, RZ, 0x1, P2 ;  /* 0x00000001ff037807 */ /* 0x000fe20001000000 */
[----:B-1----:R-:W-:Y:S08]  /*13700*/  @!P1 BRA `(.L_x_5794) ;  /* 0x0000003c00249947 */ /* 0x002ff00003800000 */
.L_x_5914:
[----:B------:R-:W-:Y:S02]  /*13710*/  SEL R27, R27, RZ, P2 ;  /* 0x000000ff1b1b7207 */ /* 0x000fe40001000000 */
[----:B------:R-:W-:Y:S01]  /*13720*/  LOP3.LUT R2, R28, R3, RZ, 0x3c, !PT ;  /* 0x000000031c027212 */ /* 0x000fe200078e3cff */
[----:B------:R-:W-:Y:S06]  /*13730*/  @!P0 BRA `(.L_x_5795) ;  /* 0x0000000000048947 */ /* 0x000fec0003800000 */
[----:B------:R-:W-:Y:S01]  /*13740*/  BPT.TRAP 0x1 ;  /* 0x000000040000795c */ /* 0x000fe20000300000 */
.L_x_5795:
[----:B------:R-:W-:Y:S01]  /*13750*/  IMAD R27, R27, 0x8, R4 ;  /* 0x000000081b1b7824 */ /* 0x000fe200078e0204 */
[----:B------:R-:W-:-:S04]  /*13760*/  SHF.L.U32 R2, R2, 0x1f, RZ ;  /* 0x0000001f02027819 */ /* 0x000fc800000006ff */
[----:B------:R-:W2:Y:S02]  /*13770*/  SYNCS.PHASECHK.TRANS64.TRYWAIT P1, [R27+URZ+0x30840], R2 ;  /* 0x030840021b0075a7 */ /* 0x000ea4000802017f */
[----:B--2---:R-:W-:Y:S05]  /*13780*/  @!P1 BRA `(.L_x_5796) ;  /* 0x0000003c00189947 */ /* 0x004fea0003800000 */
.L_x_5915:
[----:B------:R-:W-:Y:S05]  /*13790*/  @!P0 BRA `(.L_x_5797) ;  /* 0x0000000000048947 */ /* 0x000fea0003800000 */
[----:B------:R-:W-:Y:S01]  /*137a0*/  BPT.TRAP 0x1 ;  /* 0x000000040000795c */ /* 0x000fe20000300000 */
.L_x_5797:
[----:B------:R-:W3:Y:S02]  /*137b0*/  SYNCS.PHASECHK.TRANS64.TRYWAIT P1, [R5+URZ+0x30860], R0 ;  /* 0x03086000050075a7 */ /* 0x000ee4000802017f */
[----:B---3--:R-:W-:Y:S05]  /*137c0*/  @!P1 BRA `(.L_x_5798) ;  /* 0x0000003c001c9947 */ /* 0x008fea0003800000 */
.L_x_5916:
[----:B------:R-:W-:Y:S05]  /*137d0*/  @!P0 BRA `(.L_x_5799) ;  /* 0x0000000000048947 */ /* 0x000fea0003800000 */
[----:B------:R-:W-:Y:S01]  /*137e0*/  BPT.TRAP 0x1 ;  /* 0x000000040000795c */ /* 0x000fe20000300000 */
.L_x_5799:
[----:B----4-:R4:W0:Y:S02]  /*137f0*/  SYNCS.PHASECHK.TRANS64.TRYWAIT P0, [R27+URZ+0x30860], R2 ;  /* 0x030860021b0075a7 */ /* 0x010824000800017f */
[----:B0-----:R-:W-:Y:S05]  /*13800*/  @!P0 NANOSLEEP.SYNCS 0x989680 ;  /* 0x009896800000895d */ /* 0x001fea0003900000 */
[----:B------:R-:W0:Y:S02]  /*13810*/  @!P0 SYNCS.PHASECHK.TRANS64 P0, [R27+URZ+0x30860], R2 ;  /* 0x030860021b0085a7 */ /* 0x000e24000800007f */
[----:B0-----:R-:W-:Y:S05]  /*13820*/  @!P0 BRA `(.L_x_5799) ;  /* 0xfffffffc00f08947 */ /* 0x001fea000383ffff */
.L_x_5791:
[----:B------:R-:W-:Y:S05]  /*13830*/  BSYNC B0 ;  /* 0x0000000000007941 */ /* 0x000fea0003800000 */
.L_x_5790:
[----:B------:R-:W-:Y:S05]  /*13840*/  EXIT ;  /* 0x000000000000794d */ /* 0x000fea0003800000 */
.L_x_5654:
[----:B0-----:R-:W-:-:S04]  /*13850*/  IMAD.U32 R3, RZ, RZ, UR40 ;  /* 0x00000028ff037e24 */ /* 0x001fc8000f8e00ff */
[----:B------:R0:W1:Y:S03]  /*13860*/  SYNCS.PHASECHK.TRANS64.TRYWAIT P1, [R3+URZ+0x30800], R0 ;  /* 0x03080000030075a7 */ /* 0x000066000802017f */
[----:B-1----:R-:W-:Y:S05]  /*13870*/  @!P1 NANOSLEEP.SYNCS 0x989680 ;  /* 0x009896800000995d */ /* 0x002fea0003900000 */
[----:B------:R-:W1:Y:S02]  /*13880*/  @!P1 SYNCS.PHASECHK.TRANS64 P1, [R3+URZ+0x30800], R0 ;  /* 0x03080000030095a7 */ /* 0x000e64000802007f */
[----:B-1----:R-:W-:Y:S05]  /*13890*/  @!P1 BRA `(.L_x_5654) ;  /* 0xfffffffc00ec9947 */ /* 0x002fea000383ffff */
[----:B------:R-:W-:Y:S05]  /*138a0*/  BRA `(.L_x_5800) ;  /* 0xfffffee400d87947 */ /* 0x000fea000383ffff */
.L_x_5658:
[----:B-1----:R1:W2:Y:S02]  /*138b0*/  SYNCS.PHASECHK.TRANS64.TRYWAIT P1, [R0+URZ+0x30830], R3 ;  /* 0x03083003000075a7 */ /* 0x0022a4000802017f */
[----:B--2---:R-:W-:Y:S05]  /*138c0*/  @!P1 NANOSLEEP.SYNCS 0x989680 ;  /* 0x009896800000995d */ /* 0x004fea0003900000 */
[----:B------:R-:W2:Y:S02]  /*138d0*/  @!P1 SYNCS.PHASECHK.TRANS64 P1, [R0+URZ+0x30830], R3 ;  /* 0x03083003000095a7 */ /* 0x000ea4000802007f */
[----:B--2---:R-:W-:Y:S05]  /*138e0*/  @!P1 BRA `(.L_x_5658) ;  /* 0xfffffffc00f09947 */ /* 0x004fea000383ffff */
[----:B------:R-:W-:Y:S05]  /*138f0*/  BRA `(.L_x_5657) ;  /* 0xfffffee400f47947 */ /* 0x000fea000383ffff */
.L_x_5664:
[----:B-1----:R-:W-:-:S04]  /*13900*/  IMAD.U32 R4, RZ, RZ, UR7 ;  /* 0x00000007ff047e24 */ /* 0x002fc8000f8e00ff */
[----:B------:R1:W2:Y:S03]  /*13910*/  SYNCS.PHASECHK.TRANS64.TRYWAIT P1, [R4+URZ+0x30830], R3 ;  /* 0x03083003040075a7 */ /* 0x0002a6000802017f */
[----:B--2---:R-:W-:Y:S05]  /*13920*/  @!P1 NANOSLEEP.SYNCS 0x989680 ;  /* 0x009896800000995d */ /* 0x004fea0003900000 */
[----:B------:R-:W2:Y:S02]  /*13930*/  @!P1 SYNCS.PHASECHK.TRANS64 P1, [R4+URZ+0x30830], R3 ;  /* 0x03083003040095a7 */ /* 0x000ea4000802007f */
[----:B--2---:R-:W-:Y:S05]  /*13940*/  @!P1 BRA `(.L_x_5664) ;  /* 0xfffffffc00ec9947 */ /* 0x004fea000383ffff */
[----:B------:R-:W-:Y:S05]  /*13950*/  BRA `(.L_x_5663) ;  /* 0xffffff0800447947 */ /* 0x000fea000383ffff */
.L_x_5668:
[----:B---3--:R-:W-:-:S04]  /*13960*/  IMAD.U32 R2, RZ, RZ, UR10 ;  /* 0x0000000aff027e24 */ /* 0x008fc8000f8e00ff */
[----:B------:R3:W4:Y:S03]  /*13970*/  SYNCS.PHASECHK.TRANS64.TRYWAIT P1, [R2+URZ+0x30850], R0 ;  /* 0x03085000020075a7 */ /* 0x000726000802017f */
[----:B----4-:R-:W-:Y:S05]  /*13980*/  @!P1 NANOSLEEP.SYNCS 0x989680 ;  /* 0x009896800000995d */ /* 0x010fea0003900000 */
[----:B------:R-:W4:Y:S02]  /*13990*/  @!P1 SYNCS.PHASECHK.TRANS64 P1, [R2+URZ+0x30850], R0 ;  /* 0x03085000020095a7 */ /* 0x000f24000802007f */
[----:B----4-:R-:W-:Y:S05]  /*139a0*/  @!P1 BRA `(.L_x_5668) ;  /* 0xfffffffc00ec9947 */ /* 0x010fea000383ffff */
[----:B------:R-:W-:Y:S05]  /*139b0*/  BRA `(.L_x_5667) ;  /* 0xffffff14000c7947 */ /* 0x000fea000383ffff */
.L_x_5676:
[----:B-1----:R-:W-:-:S04]  /*139c0*/  IMAD.U32 R4, RZ, RZ, UR7 ;  /* 0x00000007ff047e24 */ /* 0x002fc8000f8e00ff */
[----:B------:R1:W2:Y:S03]  /*139d0*/  SYNCS.PHASECHK.TRANS64.TRYWAIT P1, [R4+URZ+0x30830], R3 ;  /* 0x03083003040075a7 */ /* 0x0002a6000802017f */
[----:B--2---:R-:W-:Y:S05]  /*139e0*/  @!P1 NANOSLEEP.SYNCS 0x989680 ;  /* 0x009896800000995d */ /* 0x004fea0003900000 */
[----:B------:R-:W2:Y:S02]  /*139f0*/  @!P1 SYNCS.PHASECHK.TRANS64 P1, [R4+URZ+0x30830], R3 ;  /* 0x03083003040095a7 */ /* 0x000ea4000802007f */
[----:B--2---:R-:W-:Y:S05]  /*13a00*/  @!P1 BRA `(.L_x_5676) ;  /* 0xfffffffc00ec9947 */ /* 0x004fea000383ffff */
[----:B------:R-:W-:Y:S05]  /*13a10*/  BRA `(.L_x_5675) ;  /* 0xffffff2c00b87947 */ /* 0x000fea000383ffff */
.L_x_5680:
[----:B---3--:R-:W-:-:S04]  /*13a20*/  IMAD.U32 R2, RZ, RZ, UR15 ;  /* 0x0000000fff027e24 */ /* 0x008fc8000f8e00ff */
[----:B------:R3:W4:Y:S03]  /*13a30*/  SYNCS.PHASECHK.TRANS64.TRYWAIT P1, [R2+URZ+0x30850], R0 ;  /* 0x03085000020075a7 */ /* 0x000726000802017f */
[----:B----4-:R-:W-:Y:S05]  /*13a40*/  @!P1 NANOSLEEP.SYNCS 0x989680 ;  /* 0x009896800000995d */ /* 0x010fea0003900000 */
[----:B------:R-:W4:Y:S02]  /*13a50*/  @!P1 SYNCS.PHASECHK.TRANS64 P1, [R2+URZ+0x30850], R0 ;  /* 0x03085000020095a7 */ /* 0x000f24000802007f */
[----:B----4-:R-:W-:Y:S05]  /*13a60*/  @!P1 BRA `(.L_x_5680) ;  /* 0xfffffffc00ec9947 */ /* 0x010fea000383ffff */
[----:B------:R-:W-:Y:S05]  /*13a70*/  BRA `(.L_x_5679) ;  /* 0xffffff3800807947 */ /* 0x000fea000383ffff */
.L_x_5687:
[----:B-1----:R-:W-:-:S04]  /*13a80*/  IMAD.U32 R7, RZ, RZ, UR5 ;  /* 0x00000005ff077e24 */ /* 0x002fc8000f8e00ff */
[----:B------:R1:W2:Y:S03]  /*13a90*/  SYNCS.PHASECHK.TRANS64.TRYWAIT P1, [R7+URZ+0x30850], R0 ;  /* 0x03085000070075a7 */ /* 0x0002a6000802017f */
[----:B--2---:R-:W-:Y:S05]  /*13aa0*/  @!P1 NANOSLEEP.SYNCS 0x989680 ;  /* 0x009896800000995d */ /* 0x004fea0003900000 */
[----:B------:R-:W2:Y:S02]  /*13ab0*/  @!P1 SYNCS.PHASECHK.TRANS64 P1, [R7+URZ+0x30850], R0 ;  /* 0x03085000070095a7 */ /* 0x000ea4000802007f */
[----:B--2---:R-:W-:Y:S05]  /*13ac0*/  @!P1 BRA `(.L_x_5687) ;  /* 0xfffffffc00ec9947 */ /* 0x004fea000383ffff */
[----:B------:R-:W-:Y:S05]  /*13ad0*/  BRA `(.L_x_5686) ;  /* 0xffffff50009c7947 */ /* 0x000fea000383ffff */
.L_x_5735:
        /* <DEDUP_REMOVED lines=11> */
.L_x_5802:
[----:B------:R-:W-:Y:S05]  /*13b90*/  BSYNC B0 ;  /* 0x0000000000007941 */ /* 0x000fea0003800000 */
.L_x_5801:
[----:B------:R-:W-:Y:S05]  /*13ba0*/  BRA `(.L_x_5803) ;  /* 0xffffffb800b47947 */ /* 0x000fea000383ffff */
.L_x_5738:
[----:B0-----:R0:W1:Y:S02]  /*13bb0*/  SYNCS.PHASECHK.TRANS64.TRYWAIT P0, [R7+URZ+0x30840], R2 ;  /* 0x03084002070075a7 */ /* 0x001064000800017f */
[----:B-1----:R-:W-:Y:S05]  /*13bc0*/  @!P0 NANOSLEEP.SYNCS 0x989680 ;  /* 0x009896800000895d */ /* 0x002fea0003900000 */
[----:B------:R-:W1:Y:S02]  /*13bd0*/  @!P0 SYNCS.PHASECHK.TRANS64 P0, [R7+URZ+0x30840], R2 ;  /* 0x03084002070085a7 */ /* 0x000e64000800007f */
[----:B-1----:R-:W-:Y:S05]  /*13be0*/  @!P0 BRA `(.L_x_5738) ;  /* 0xfffffffc00f08947 */ /* 0x002fea000383ffff */
[----:B------:R-:W-:Y:S05]  /*13bf0*/  BRA `(.L_x_5804) ;  /* 0xffffffbc001c7947 */ /* 0x000fea000383ffff */
.L_x_5739:
        /* <DEDUP_REMOVED lines=8> */
.L_x_5806:
[----:B------:R-:W-:Y:S05]  /*13c80*/  BSYNC B0 ;  /* 0x0000000000007941 */ /* 0x000fea0003800000 */
.L_x_5805:
        /* <DEDUP_REMOVED lines=9> */
.L_x_5807:
[----:B------:R-:W-:Y:S02]  /*13d20*/  IMAD.MOV.U32 R13, RZ, RZ, R0 ;  /* 0x000000ffff0d7224 */ /* 0x000fe400078e0000 */
[----:B------:R-:W-:Y:S02]  /*13d30*/  IMAD.MOV.U32 R12, RZ, RZ, 0x1 ;  /* 0x00000001ff0c7424 */ /* 0x000fe400078e00ff */
[----:B------:R-:W-:-:S07]  /*13d40*/  IMAD.MOV.U32 R3, RZ, RZ, R14 ;  /* 0x000000ffff037224 */ /* 0x000fce00078e000e */
[----:B------:R-:W-:Y:S05]  /*13d50*/  WARPSYNC.COLLECTIVE R15, `(.L_x_5808) ;  /* 0x000000000f087348 */ /* 0x000fea0003c00000 */
[----:B------:R0:W1:Y:S02]  /*13d60*/  SHFL.IDX P6, R14, R13, R12, R11 ;  /* 0x0000000c0d0e7389 */ /* 0x00006400000c000b */
[----:B01----:R-:W-:Y:S01]  /*13d70*/  ENDCOLLECTIVE ;  /* 0x000000000000791b */ /* 0x003fe20003800000 */
.L_x_5808:
        /* <DEDUP_REMOVED lines=17> */
.L_x_5809:
[----:B------:R-:W-:Y:S02]  /*13e90*/  @P1 IMAD R8, R5, 0x2, R22 ;  /* 0x0000000205081824 */ /* 0x000fe400078e0216 */
[----:B------:R-:W-:Y:S02]  /*13ea0*/  IMAD.MOV.U32 R13, RZ, RZ, R0 ;  /* 0x000000ffff0d7224 */ /* 0x000fe400078e0000 */
[----:B------:R-:W-:Y:S02]  /*13eb0*/  IMAD.MOV.U32 R12, RZ, RZ, 0x2 ;  /* 0x00000002ff0c7424 */ /* 0x000fe400078e00ff */
[----:B------:R-:W-:-:S07]  /*13ec0*/  IMAD.MOV.U32 R3, RZ, RZ, R14 ;  /* 0x000000ffff037224 */ /* 0x000fce00078e000e */
[----:B------:R-:W-:Y:S05]  /*13ed0*/  WARPSYNC.COLLECTIVE R15, `(.L_x_5810) ;  /* 0x000000000f087348 */ /* 0x000fea0003c00000 */
[----:B------:R0:W1:Y:S02]  /*13ee0*/  SHFL.IDX P6, R14, R13, R12, R11 ;  /* 0x0000000c0d0e7389 */ /* 0x00006400000c000b */
[----:B01----:R-:W-:Y:S01]  /*13ef0*/  ENDCOLLECTIVE ;  /* 0x000000000000791b */ /* 0x003fe20003800000 */
.L_x_5810:
        /* <DEDUP_REMOVED lines=17> */
.L_x_5811:
[----:B------:R-:W-:Y:S02]  /*14010*/  @P1 IMAD R8, R5, 0x2, R22 ;  /* 0x0000000205081824 */ /* 0x000fe400078e0216 */
[----:B------:R-:W-:Y:S02]  /*14020*/  IMAD.MOV.U32 R13, RZ, RZ, R0 ;  /* 0x000000ffff0d7224 */ /* 0x000fe400078e0000 */
[----:B------:R-:W-:Y:S02]  /*14030*/  IMAD.MOV.U32 R12, RZ, RZ, 0x3 ;  /* 0x00000003ff0c7424 */ /* 0x000fe400078e00ff */
[----:B------:R-:W-:-:S07]  /*14040*/  IMAD.MOV.U32 R3, RZ, RZ, R14 ;  /* 0x000000ffff037224 */ /* 0x000fce00078e000e */
[----:B------:R-:W-:Y:S05]  /*14050*/  WARPSYNC.COLLECTIVE R15, `(.L_x_5812) ;  /* 0x000000000f087348 */ /* 0x000fea0003c00000 */
[----:B------:R0:W1:Y:S02]  /*14060*/  SHFL.IDX P6, R14, R13, R12, R11 ;  /* 0x0000000c0d0e7389 */ /* 0x00006400000c000b */
[----:B01----:R-:W-:Y:S01]  /*14070*/  ENDCOLLECTIVE ;  /* 0x000000000000791b */ /* 0x003fe20003800000 */
.L_x_5812:
        /* <DEDUP_REMOVED lines=17> */
.L_x_5813:
[----:B------:R-:W-:Y:S02]  /*14190*/  @P1 IMAD R8, R5, 0x2, R22 ;  /* 0x0000000205081824 */ /* 0x000fe400078e0216 */
[----:B------:R-:W-:Y:S02]  /*141a0*/  IMAD.MOV.U32 R13, RZ, RZ, R0 ;  /* 0x000000ffff0d7224 */ /* 0x000fe400078e0000 */
[----:B------:R-:W-:Y:S02]  /*141b0*/  IMAD.MOV.U32 R12, RZ, RZ, 0x4 ;  /* 0x00000004ff0c7424 */ /* 0x000fe400078e00ff */
[----:B------:R-:W-:-:S07]  /*141c0*/  IMAD.MOV.U32 R3, RZ, RZ, R14 ;  /* 0x000000ffff037224 */ /* 0x000fce00078e000e */
[----:B------:R-:W-:Y:S05]  /*141d0*/  WARPSYNC.COLLECTIVE R15, `(.L_x_5814) ;  /* 0x000000000f087348 */ /* 0x000fea0003c00000 */
[----:B------:R0:W1:Y:S02]  /*141e0*/  SHFL.IDX P6, R14, R13, R12, R11 ;  /* 0x0000000c0d0e7389 */ /* 0x00006400000c000b */
[----:B01----:R-:W-:Y:S01]  /*141f0*/  ENDCOLLECTIVE ;  /* 0x000000000000791b */ /* 0x003fe20003800000 */
.L_x_5814:
        /* <DEDUP_REMOVED lines=17> */
.L_x_5815:
[----:B------:R-:W-:Y:S02]  /*14310*/  @P1 IMAD R8, R5, 0x2, R22 ;  /* 0x0000000205081824 */ /* 0x000fe400078e0216 */
[----:B------:R-:W-:Y:S01]  /*14320*/  IMAD.MOV.U32 R13, RZ, RZ, R0 ;  /* 0x000000ffff0d7224 */ /* 0x000fe200078e0000 */
[----:B------:R-:W-:Y:S01]  /*14330*/  MOV R12, 0x5 ;  /* 0x00000005000c7802 */ /* 0x000fe20000000f00 */
[----:B------:R-:W-:-:S07]  /*14340*/  IMAD.MOV.U32 R3, RZ, RZ, R14 ;  /* 0x000000ffff037224 */ /* 0x000fce00078e000e */
[----:B------:R-:W-:Y:S05]  /*14350*/  WARPSYNC.COLLECTIVE R15, `(.L_x_5816) ;  /* 0x000000000f087348 */ /* 0x000fea0003c00000 */
[----:B------:R0:W1:Y:S02]  /*14360*/  SHFL.IDX P6, R14, R13, R12, R11 ;  /* 0x0000000c0d0e7389 */ /* 0x00006400000c000b */
[----:B01----:R-:W-:Y:S01]  /*14370*/  ENDCOLLECTIVE ;  /* 0x000000000000791b */ /* 0x003fe20003800000 */
.L_x_5816:
        /* <DEDUP_REMOVED lines=10> */
.L_x_5817:
        /* <DEDUP_REMOVED lines=8> */
.L_x_5744:
        /* <DEDUP_REMOVED lines=9> */
.L_x_5819:
[C---:B------:R-:W-:Y:S01]  /*14530*/  VIADD R6, R17.reuse, 0x10 ;  /* 0x0000001011067836 */ /* 0x040fe20000000000 */
[----:B------:R-:W-:Y:S01]  /*14540*/  ISETP.GE.AND P1, PT, R17, R5, PT ;  /* 0x000000051100720c */ /* 0x000fe20003f26270 */
[----:B------:R-:W-:Y:S02]  /*14550*/  IMAD.MOV.U32 R13, RZ, RZ, R0 ;  /* 0x000000ffff0d7224 */ /* 0x000fe400078e0000 */
[----:B------:R-:W-:-:S10]  /*14560*/  IMAD.MOV.U32 R2, RZ, RZ, R14 ;  /* 0x000000ffff027224 */ /* 0x000fd400078e000e */
[----:B------:R-:W-:Y:S05]  /*14570*/  WARPSYNC.COLLECTIVE R15, `(.L_x_5820) ;  /* 0x000000000f087348 */ /* 0x000fea0003c00000 */
[----:B------:R0:W1:Y:S02]  /*14580*/  SHFL.IDX P6, R14, R13, R12, R11 ;  /* 0x0000000c0d0e7389 */ /* 0x00006400000c000b */
[----:B01----:R-:W-:Y:S01]  /*14590*/  ENDCOLLECTIVE ;  /* 0x000000000000791b */ /* 0x003fe20003800000 */
.L_x_5820:
        /* <DEDUP_REMOVED lines=8> */
.L_x_5821:
        /* <DEDUP_REMOVED lines=13> */
.L_x_5822:
        /* <DEDUP_REMOVED lines=8> */
.L_x_5823:
        /* <DEDUP_REMOVED lines=14> */
.L_x_5824:
        /* <DEDUP_REMOVED lines=8> */
.L_x_5825:
        /* <DEDUP_REMOVED lines=14> */
.L_x_5826:
        /* <DEDUP_REMOVED lines=8> */
.L_x_5827:
        /* <DEDUP_REMOVED lines=14> */
.L_x_5828:
        /* <DEDUP_REMOVED lines=8> */
.L_x_5829:
        /* <DEDUP_REMOVED lines=14> */
.L_x_5830:
        /* <DEDUP_REMOVED lines=8> */
.L_x_5831:
        /* <DEDUP_REMOVED lines=13> */
.L_x_5832:
        /* <DEDUP_REMOVED lines=8> */
.L_x_5833:
        /* <DEDUP_REMOVED lines=12> */
.L_x_5834:
[----:B------:R-:W-:Y:S05]  /*14f00*/  BRA `(.L_x_5835) ;  /* 0xffffffb800bc7947 */ /* 0x000fea000383ffff */
.L_x_5749:
[----:B0-----:R0:W1:Y:S02]  /*14f10*/  SYNCS.PHASECHK.TRANS64.TRYWAIT P0, [R22+URZ+0x30820], R3 ;  /* 0x03082003160075a7 */ /* 0x001064000800017f */
[----:B-1----:R-:W-:Y:S05]  /*14f20*/  @!P0 NANOSLEEP.SYNCS 0x989680 ;  /* 0x009896800000895d */ /* 0x002fea0003900000 */
[----:B------:R-:W1:Y:S02]  /*14f30*/  @!P0 SYNCS.PHASECHK.TRANS64 P0, [R22+URZ+0x30820], R3 ;  /* 0x03082003160085a7 */ /* 0x000e64000800007f */
[----:B-1----:R-:W-:Y:S05]  /*14f40*/  @!P0 BRA `(.L_x_5749) ;  /* 0xfffffffc00f08947 */ /* 0x002fea000383ffff */
[----:B------:R-:W-:Y:S05]  /*14f50*/  BRA `(.L_x_5836) ;  /* 0xffffffbc00347947 */ /* 0x000fea000383ffff */
.L_x_5754:
[----:B0-----:R0:W1:Y:S02]  /*14f60*/  SYNCS.PHASECHK.TRANS64.TRYWAIT P0, [R6+URZ+0x30840], R3 ;  /* 0x03084003060075a7 */ /* 0x001064000800017f */
[----:B-1----:R-:W-:Y:S05]  /*14f70*/  @!P0 NANOSLEEP.SYNCS 0x989680 ;  /* 0x009896800000895d */ /* 0x002fea0003900000 */
[----:B------:R-:W1:Y:S02]  /*14f80*/  @!P0 SYNCS.PHASECHK.TRANS64 P0, [R6+URZ+0x30840], R3 ;  /* 0x03084003060085a7 */ /* 0x000e64000800007f */
[----:B-1----:R-:W-:Y:S05]  /*14f90*/  @!P0 BRA `(.L_x_5754) ;  /* 0xfffffffc00f08947 */ /* 0x002fea000383ffff */
[----:B------:R-:W-:Y:S05]  /*14fa0*/  BRA `(.L_x_5837) ;  /* 0xffffffc000107947 */ /* 0x000fea000383ffff */
.L_x_5755:
        /* <DEDUP_REMOVED lines=8> */
.L_x_5839:
[----:B------:R-:W-:Y:S05]  /*15030*/  BSYNC B1 ;  /* 0x0000000000017941 */ /* 0x000fea0003800000 */
.L_x_5838:
        /* <DEDUP_REMOVED lines=12> */
.L_x_5840:
[----:B------:R-:W-:Y:S02]  /*15100*/  IMAD R5, R5, 0x2, R22 ;  /* 0x0000000205057824 */ /* 0x000fe400078e0216 */
[----:B------:R-:W-:Y:S02]  /*15110*/  IMAD.MOV.U32 R13, RZ, RZ, R8 ;  /* 0x000000ffff0d7224 */ /* 0x000fe400078e0008 */
[----:B------:R-:W-:Y:S02]  /*15120*/  IMAD.MOV.U32 R12, RZ, RZ, 0x1 ;  /* 0x00000001ff0c7424 */ /* 0x000fe400078e00ff */
[----:B------:R-:W-:-:S07]  /*15130*/  IMAD.MOV.U32 R2, RZ, RZ, R14 ;  /* 0x000000ffff027224 */ /* 0x000fce00078e000e */
[----:B------:R-:W-:Y:S05]  /*15140*/  WARPSYNC.COLLECTIVE R15, `(.L_x_5841) ;  /* 0x000000000f087348 */ /* 0x000fea0003c00000 */
[----:B------:R0:W1:Y:S02]  /*15150*/  SHFL.IDX P6, R14, R13, R12, R11 ;  /* 0x0000000c0d0e7389 */ /* 0x00006400000c000b */
[----:B01----:R-:W-:Y:S01]  /*15160*/  ENDCOLLECTIVE ;  /* 0x000000000000791b */ /* 0x003fe20003800000 */
.L_x_5841:
        /* <DEDUP_REMOVED lines=13> */
.L_x_5842:
[----:B------:R-:W-:Y:S01]  /*15240*/  IMAD.MOV.U32 R13, RZ, RZ, R8 ;  /* 0x000000ffff0d7224 */ /* 0x000fe200078e0008 */
[----:B------:R-:W-:Y:S01]  /*15250*/  MOV R12, 0x2 ;  /* 0x00000002000c7802 */ /* 0x000fe20000000f00 */
[----:B------:R-:W-:-:S07]  /*15260*/  IMAD.MOV.U32 R2, RZ, RZ, R14 ;  /* 0x000000ffff027224 */ /* 0x000fce00078e000e */
[----:B------:R-:W-:Y:S05]  /*15270*/  WARPSYNC.COLLECTIVE R15, `(.L_x_5843) ;  /* 0x000000000f087348 */ /* 0x000fea0003c00000 */
[----:B------:R0:W1:Y:S02]  /*15280*/  SHFL.IDX P6, R14, R13, R12, R11 ;  /* 0x0000000c0d0e7389 */ /* 0x00006400000c000b */
[----:B01----:R-:W-:Y:S01]  /*15290*/  ENDCOLLECTIVE ;  /* 0x000000000000791b */ /* 0x003fe20003800000 */
.L_x_5843:
        /* <DEDUP_REMOVED lines=13> */
.L_x_5844:
[----:B------:R-:W-:Y:S02]  /*15370*/  IMAD.MOV.U32 R13, RZ, RZ, R8 ;  /* 0x000000ffff0d7224 */ /* 0x000fe400078e0008 */
[----:B------:R-:W-:Y:S02]  /*15380*/  IMAD.MOV.U32 R12, RZ, RZ, 0x3 ;  /* 0x00000003ff0c7424 */ /* 0x000fe400078e00ff */
[----:B------:R-:W-:-:S07]  /*15390*/  IMAD.MOV.U32 R2, RZ, RZ, R14 ;  /* 0x000000ffff027224 */ /* 0x000fce00078e000e */
[----:B------:R-:W-:Y:S05]  /*153a0*/  WARPSYNC.COLLECTIVE R15, `(.L_x_5845) ;  /* 0x000000000f087348 */ /* 0x000fea0003c00000 */
[----:B------:R0:W1:Y:S02]  /*153b0*/  SHFL.IDX P6, R14, R13, R12, R11 ;  /* 0x0000000c0d0e7389 */ /* 0x00006400000c000b */
[----:B01----:R-:W-:Y:S01]  /*153c0*/  ENDCOLLECTIVE ;  /* 0x000000000000791b */ /* 0x003fe20003800000 */
.L_x_5845:
        /* <DEDUP_REMOVED lines=13> */
.L_x_5846:
[----:B------:R-:W-:Y:S02]  /*154a0*/  IMAD.MOV.U32 R13, RZ, RZ, R8 ;  /* 0x000000ffff0d7224 */ /* 0x000fe400078e0008 */
[----:B------:R-:W-:Y:S02]  /*154b0*/  IMAD.MOV.U32 R12, RZ, RZ, 0x4 ;  /* 0x00000004ff0c7424 */ /* 0x000fe400078e00ff */
[----:B------:R-:W-:-:S07]  /*154c0*/  IMAD.MOV.U32 R2, RZ, RZ, R14 ;  /* 0x000000ffff027224 */ /* 0x000fce00078e000e */
[----:B------:R-:W-:Y:S05]  /*154d0*/  WARPSYNC.COLLECTIVE R15, `(.L_x_5847) ;  /* 0x000000000f087348 */ /* 0x000fea0003c00000 */
[----:B------:R0:W1:Y:S02]  /*154e0*/  SHFL.IDX P6, R14, R13, R12, R11 ;  /* 0x0000000c0d0e7389 */ /* 0x00006400000c000b */
[----:B01----:R-:W-:Y:S01]  /*154f0*/  ENDCOLLECTIVE ;  /* 0x000000000000791b */ /* 0x003fe20003800000 */
.L_x_5847:
        /* <DEDUP_REMOVED lines=13> */
.L_x_5848:
[----:B------:R-:W-:Y:S02]  /*155d0*/  IMAD.MOV.U32 R13, RZ, RZ, R8 ;  /* 0x000000ffff0d7224 */ /* 0x000fe400078e0008 */
[----:B------:R-:W-:Y:S02]  /*155e0*/  IMAD.MOV.U32 R12, RZ, RZ, 0x5 ;  /* 0x00000005ff0c7424 */ /* 0x000fe400078e00ff */
[----:B------:R-:W-:-:S07]  /*155f0*/  IMAD.MOV.U32 R2, RZ, RZ, R14 ;  /* 0x000000ffff027224 */ /* 0x000fce00078e000e */
[----:B------:R-:W-:Y:S05]  /*15600*/  WARPSYNC.COLLECTIVE R15, `(.L_x_5849) ;  /* 0x000000000f087348 */ /* 0x000fea0003c00000 */
[----:B------:R0:W1:Y:S02]  /*15610*/  SHFL.IDX P6, R14, R13, R12, R11 ;  /* 0x0000000c0d0e7389 */ /* 0x00006400000c000b */
[----:B01----:R-:W-:Y:S01]  /*15620*/  ENDCOLLECTIVE ;  /* 0x000000000000791b */ /* 0x003fe20003800000 */
.L_x_5849:
        /* <DEDUP_REMOVED lines=14> */
.L_x_5850:
[----:B------:R-:W-:Y:S01]  /*15710*/  IMAD.MOV.U32 R2, RZ, RZ, R14 ;  /* 0x000000ffff027224 */ /* 0x000fe200078e000e */
[----:B------:R-:W-:Y:S06]  /*15720*/  BRA `(.L_x_5851) ;  /* 0xffffffbc00307947 */ /* 0x000fec000383ffff */
.L_x_5760:
[----:B0-----:R0:W1:Y:S02]  /*15730*/  SYNCS.PHASECHK.TRANS64.TRYWAIT P0, [R6+URZ+0x30860], R2 ;  /* 0x03086002060075a7 */ /* 0x001064000800017f */
[----:B-1----:R-:W-:Y:S05]  /*15740*/  @!P0 NANOSLEEP.SYNCS 0x989680 ;  /* 0x009896800000895d */ /* 0x002fea0003900000 */
[----:B------:R-:W1:Y:S02]  /*15750*/  @!P0 SYNCS.PHASECHK.TRANS64 P0, [R6+URZ+0x30860], R2 ;  /* 0x03086002060085a7 */ /* 0x000e64000800007f */
[----:B-1----:R-:W-:Y:S05]  /*15760*/  @!P0 BRA `(.L_x_5760) ;  /* 0xfffffffc00f08947 */ /* 0x002fea000383ffff */
[----:B------:R-:W-:Y:S05]  /*15770*/  BRA `(.L_x_5852) ;  /* 0xffffffbc00947947 */ /* 0x000fea000383ffff */
.L_x_5761:
        /* <DEDUP_REMOVED lines=8> */
.L_x_5854:
[----:B------:R-:W-:Y:S05]  /*15800*/  BSYNC B1 ;  /* 0x0000000000017941 */ /* 0x000fea0003800000 */
.L_x_5853:
        /* <DEDUP_REMOVED lines=9> */
.L_x_5855:
[----:B------:R-:W-:Y:S02]  /*158a0*/  IMAD.MOV.U32 R13, RZ, RZ, R24 ;  /* 0x000000ffff0d7224 */ /* 0x000fe400078e0018 */
[----:B------:R-:W-:Y:S02]  /*158b0*/  IMAD.MOV.U32 R12, RZ, RZ, 0x1 ;  /* 0x00000001ff0c7424 */ /* 0x000fe400078e00ff */
[----:B------:R-:W-:-:S07]  /*158c0*/  IMAD.MOV.U32 R2, RZ, RZ, R14 ;  /* 0x000000ffff027224 */ /* 0x000fce00078e000e */
[----:B------:R-:W-:Y:S05]  /*158d0*/  WARPSYNC.COLLECTIVE R15, `(.L_x_5856) ;  /* 0x000000000f087348 */ /* 0x000fea0003c00000 */
[----:B------:R0:W1:Y:S02]  /*158e0*/  SHFL.IDX P6, R14, R13, R12, R11 ;  /* 0x0000000c0d0e7389 */ /* 0x00006400000c000b */
[----:B01----:R-:W-:Y:S01]  /*158f0*/  ENDCOLLECTIVE ;  /* 0x000000000000791b */ /* 0x003fe20003800000 */
.L_x_5856:
        /* <DEDUP_REMOVED lines=16> */
.L_x_5857:
[----:B------:R-:W-:Y:S02]  /*15a00*/  IMAD.MOV.U32 R13, RZ, RZ, R24 ;  /* 0x000000ffff0d7224 */ /* 0x000fe400078e0018 */
[----:B------:R-:W-:Y:S02]  /*15a10*/  IMAD.MOV.U32 R12, RZ, RZ, 0x2 ;  /* 0x00000002ff0c7424 */ /* 0x000fe400078e00ff */
[----:B------:R-:W-:-:S07]  /*15a20*/  IMAD.MOV.U32 R2, RZ, RZ, R14 ;  /* 0x000000ffff027224 */ /* 0x000fce00078e000e */
[----:B------:R-:W-:Y:S05]  /*15a30*/  WARPSYNC.COLLECTIVE R15, `(.L_x_5858) ;  /* 0x000000000f087348 */ /* 0x000fea0003c00000 */
[----:B------:R0:W1:Y:S02]  /*15a40*/  SHFL.IDX P6, R14, R13, R12, R11 ;  /* 0x0000000c0d0e7389 */ /* 0x00006400000c000b */
[----:B01----:R-:W-:Y:S01]  /*15a50*/  ENDCOLLECTIVE ;  /* 0x000000000000791b */ /* 0x003fe20003800000 */
.L_x_5858:
        /* <DEDUP_REMOVED lines=16> */
.L_x_5859:
[----:B------:R-:W-:Y:S02]  /*15b60*/  IMAD.MOV.U32 R13, RZ, RZ, R24 ;  /* 0x000000ffff0d7224 */ /* 0x000fe400078e0018 */
[----:B------:R-:W-:Y:S02]  /*15b70*/  IMAD.MOV.U32 R12, RZ, RZ, 0x3 ;  /* 0x00000003ff0c7424 */ /* 0x000fe400078e00ff */
[----:B------:R-:W-:-:S07]  /*15b80*/  IMAD.MOV.U32 R2, RZ, RZ, R14 ;  /* 0x000000ffff027224 */ /* 0x000fce00078e000e */
[----:B------:R-:W-:Y:S05]  /*15b90*/  WARPSYNC.COLLECTIVE R15, `(.L_x_5860) ;  /* 0x000000000f087348 */ /* 0x000fea0003c00000 */
[----:B------:R0:W1:Y:S02]  /*15ba0*/  SHFL.IDX P6, R14, R13, R12, R11 ;  /* 0x0000000c0d0e7389 */ /* 0x00006400000c000b */
[----:B01----:R-:W-:Y:S01]  /*15bb0*/  ENDCOLLECTIVE ;  /* 0x000000000000791b */ /* 0x003fe20003800000 */
.L_x_5860:
        /* <DEDUP_REMOVED lines=16> */
.L_x_5861:
[----:B------:R-:W-:Y:S02]  /*15cc0*/  IMAD.MOV.U32 R13, RZ, RZ, R24 ;  /* 0x000000ffff0d7224 */ /* 0x000fe400078e0018 */
[----:B------:R-:W-:Y:S02]  /*15cd0*/  IMAD.MOV.U32 R12, RZ, RZ, 0x4 ;  /* 0x00000004ff0c7424 */ /* 0x000fe400078e00ff */
[----:B------:R-:W-:-:S07]  /*15ce0*/  IMAD.MOV.U32 R2, RZ, RZ, R14 ;  /* 0x000000ffff027224 */ /* 0x000fce00078e000e */
[----:B------:R-:W-:Y:S05]  /*15cf0*/  WARPSYNC.COLLECTIVE R15, `(.L_x_5862) ;  /* 0x000000000f087348 */ /* 0x000fea0003c00000 */
[----:B------:R0:W1:Y:S02]  /*15d00*/  SHFL.IDX P6, R14, R13, R12, R11 ;  /* 0x0000000c0d0e7389 */ /* 0x00006400000c000b */
[----:B01----:R-:W-:Y:S01]  /*15d10*/  ENDCOLLECTIVE ;  /* 0x000000000000791b */ /* 0x003fe20003800000 */
.L_x_5862:
        /* <DEDUP_REMOVED lines=16> */
.L_x_5863:
[----:B------:R-:W-:Y:S02]  /*15e20*/  IMAD.MOV.U32 R13, RZ, RZ, R24 ;  /* 0x000000ffff0d7224 */ /* 0x000fe400078e0018 */
[----:B------:R-:W-:Y:S02]  /*15e30*/  IMAD.MOV.U32 R12, RZ, RZ, 0x5 ;  /* 0x00000005ff0c7424 */ /* 0x000fe400078e00ff */
[----:B------:R-:W-:-:S07]  /*15e40*/  IMAD.MOV.U32 R2, RZ, RZ, R14 ;  /* 0x000000ffff027224 */ /* 0x000fce00078e000e */
[----:B------:R-:W-:Y:S05]  /*15e50*/  WARPSYNC.COLLECTIVE R15, `(.L_x_5864) ;  /* 0x000000000f087348 */ /* 0x000fea0003c00000 */
[----:B------:R0:W1:Y:S02]  /*15e60*/  SHFL.IDX P6, R14, R13, R12, R11 ;  /* 0x0000000c0d0e7389 */ /* 0x00006400000c000b */
[----:B01----:R-:W-:Y:S01]  /*15e70*/  ENDCOLLECTIVE ;  /* 0x000000000000791b */ /* 0x003fe20003800000 */
.L_x_5864:
        /* <DEDUP_REMOVED lines=13> */
.L_x_5865:
[----:B------:R-:W-:Y:S01]  /*15f50*/  @!PT LDS RZ, [RZ] ;  /* 0x00000000fffff984 */ /* 0x000fe20000000800 */
[----:B------:R-:W-:Y:S01]  /*15f60*/  @!PT LDS RZ, [RZ] ;  /* 0x00000000fffff984 */ /* 0x000fe20000000800 */
[----:B------:R-:W-:Y:S01]  /*15f70*/  @!PT LDS RZ, [RZ] ;  /* 0x00000000fffff984 */ /* 0x000fe20000000800 */
[----:B------:R1:W-:Y:S01]  /*15f80*/  LDGSTS.E.BYPASS.LTC128B.128 [R5+0x5400], desc[UR36][R2.64+0x80], !P0 ;  /* 0x0540008002057fae */ /* 0x0003e2000c101d64 */
[----:B------:R-:W-:-:S13]  /*15f90*/  ISETP.LT.OR P0, PT, R7, 0x41, P1 ;  /* 0x000000410700780c */ /* 0x000fda0000f01670 */
[----:B------:R1:W-:Y:S01]  /*15fa0*/  LDGSTS.E.BYPASS.LTC128B.128 [R5+0x8400], desc[UR36][R2.64+0x100], !P0 ;  /* 0x0840010002057fae */ /* 0x0003e2000c101d64 */
[----:B------:R-:W-:Y:S05]  /*15fb0*/  BRA `(.L_x_5866) ;  /* 0xffffffb800787947 */ /* 0x000fea000383ffff */
.L_x_5769:
[----:B0-----:R0:W1:Y:S02]  /*15fc0*/  SYNCS.PHASECHK.TRANS64.TRYWAIT P0, [R0+URZ+0x30860], R3 ;  /* 0x03086003000075a7 */ /* 0x001064000800017f */
[----:B-1----:R-:W-:Y:S05]  /*15fd0*/  @!P0 NANOSLEEP.SYNCS 0x989680 ;  /* 0x009896800000895d */ /* 0x002fea0003900000 */
[----:B------:R-:W1:Y:S02]  /*15fe0*/  @!P0 SYNCS.PHASECHK.TRANS64 P0, [R0+URZ+0x30860], R3 ;  /* 0x03086003000085a7 */ /* 0x000e64000800007f */
[----:B-1----:R-:W-:Y:S05]  /*15ff0*/  @!P0 BRA `(.L_x_5769) ;  /* 0xfffffffc00f08947 */ /* 0x002fea000383ffff */
[----:B------:R-:W-:Y:S05]  /*16000*/  BRA `(.L_x_5867) ;  /* 0xffffffbc00907947 */ /* 0x000fea000383ffff */
.L_x_5770:
        /* <DEDUP_REMOVED lines=8> */
.L_x_5869:
[----:B------:R-:W-:Y:S05]  /*16090*/  BSYNC B0 ;  /* 0x0000000000007941 */ /* 0x000fea0003800000 */
.L_x_5868:
        /* <DEDUP_REMOVED lines=9> */
.L_x_5870:
        /* <DEDUP_REMOVED lines=14> */
.L_x_5871:
        /* <DEDUP_REMOVED lines=13> */
.L_x_5872:
[----:B------:R-:W-:Y:S02]  /*162e0*/  IMAD.MOV.U32 R13, RZ, RZ, R24 ;  /* 0x000000ffff0d7224 */ /* 0x000fe400078e0018 */
[----:B------:R-:W-:Y:S01]  /*162f0*/  IMAD.MOV.U32 R12, RZ, RZ, 0x2 ;  /* 0x00000002ff0c7424 */ /* 0x000fe200078e00ff */
[----:B------:R-:W-:-:S13]  /*16300*/  IADD3 R2, P4, R14, R5, RZ ;  /* 0x000000050e027210 */ /* 0x000fda0007f9e0ff */
[----:B------:R-:W-:Y:S05]  /*16310*/  WARPSYNC.COLLECTIVE R15, `(.L_x_5873) ;  /* 0x000000000f087348 */ /* 0x000fea0003c00000 */
[----:B------:R0:W1:Y:S02]  /*16320*/  SHFL.IDX P6, R14, R13, R12, R11 ;  /* 0x0000000c0d0e7389 */ /* 0x00006400000c000b */
[----:B01----:R-:W-:Y:S01]  /*16330*/  ENDCOLLECTIVE ;  /* 0x000000000000791b */ /* 0x003fe20003800000 */
.L_x_5873:
        /* <DEDUP_REMOVED lines=15> */
.L_x_5874:
[----:B------:R-:W-:Y:S01]  /*16430*/  IMAD.MOV.U32 R13, RZ, RZ, R24 ;  /* 0x000000ffff0d7224 */ /* 0x000fe200078e0018 */
[----:B------:R-:W-:Y:S02]  /*16440*/  MOV R12, 0x3 ;  /* 0x00000003000c7802 */ /* 0x000fe40000000f00 */
[----:B------:R-:W-:-:S13]  /*16450*/  IADD3 R2, P4, R14, R5, RZ ;  /* 0x000000050e027210 */ /* 0x000fda0007f9e0ff */
[----:B------:R-:W-:Y:S05]  /*16460*/  WARPSYNC.COLLECTIVE R15, `(.L_x_5875) ;  /* 0x000000000f087348 */ /* 0x000fea0003c00000 */
[----:B------:R0:W1:Y:S02]  /*16470*/  SHFL.IDX P6, R14, R13, R12, R11 ;  /* 0x0000000c0d0e7389 */ /* 0x00006400000c000b */
[----:B01----:R-:W-:Y:S01]  /*16480*/  ENDCOLLECTIVE ;  /* 0x000000000000791b */ /* 0x003fe20003800000 */
.L_x_5875:
        /* <DEDUP_REMOVED lines=15> */
.L_x_5876:
[----:B------:R-:W-:Y:S02]  /*16580*/  IMAD.MOV.U32 R13, RZ, RZ, R24 ;  /* 0x000000ffff0d7224 */ /* 0x000fe400078e0018 */
[----:B------:R-:W-:Y:S01]  /*16590*/  IMAD.MOV.U32 R12, RZ, RZ, 0x4 ;  /* 0x00000004ff0c7424 */ /* 0x000fe200078e00ff */
[----:B------:R-:W-:-:S13]  /*165a0*/  IADD3 R2, P4, R14, R5, RZ ;  /* 0x000000050e027210 */ /* 0x000fda0007f9e0ff */
[----:B------:R-:W-:Y:S05]  /*165b0*/  WARPSYNC.COLLECTIVE R15, `(.L_x_5877) ;  /* 0x000000000f087348 */ /* 0x000fea0003c00000 */
[----:B------:R0:W1:Y:S02]  /*165c0*/  SHFL.IDX P6, R14, R13, R12, R11 ;  /* 0x0000000c0d0e7389 */ /* 0x00006400000c000b */
[----:B01----:R-:W-:Y:S01]  /*165d0*/  ENDCOLLECTIVE ;  /* 0x000000000000791b */ /* 0x003fe20003800000 */
.L_x_5877:
        /* <DEDUP_REMOVED lines=15> */
.L_x_5878:
[----:B------:R-:W-:Y:S02]  /*166d0*/  IMAD.MOV.U32 R13, RZ, RZ, R24 ;  /* 0x000000ffff0d7224 */ /* 0x000fe400078e0018 */
[----:B------:R-:W-:Y:S01]  /*166e0*/  IMAD.MOV.U32 R12, RZ, RZ, 0x5 ;  /* 0x00000005ff0c7424 */ /* 0x000fe200078e00ff */
[----:B------:R-:W-:-:S13]  /*166f0*/  IADD3 R2, P4, R14, R5, RZ ;  /* 0x000000050e027210 */ /* 0x000fda0007f9e0ff */
[----:B------:R-:W-:Y:S05]  /*16700*/  WARPSYNC.COLLECTIVE R15, `(.L_x_5879) ;  /* 0x000000000f087348 */ /* 0x000fea0003c00000 */
[----:B------:R0:W1:Y:S02]  /*16710*/  SHFL.IDX P6, R14, R13, R12, R11 ;  /* 0x0000000c0d0e7389 */ /* 0x00006400000c000b */
[----:B01----:R-:W-:Y:S01]  /*16720*/  ENDCOLLECTIVE ;  /* 0x000000000000791b */ /* 0x003fe20003800000 */
.L_x_5879:
        /* <DEDUP_REMOVED lines=14> */
.L_x_5880:
[----:B------:R-:W-:Y:S05]  /*16810*/  BRA `(.L_x_5881) ;  /* 0xffffffb800947947 */ /* 0x000fea000383ffff */
.L_x_5775:
        /* <DEDUP_REMOVED lines=8> */
.L_x_5883:
[----:B------:R-:W-:Y:S05]  /*168a0*/  BSYNC B0 ;  /* 0x0000000000007941 */ /* 0x000fea0003800000 */
.L_x_5882:
        /* <DEDUP_REMOVED lines=9> */
.L_x_5884:
        /* <DEDUP_REMOVED lines=23> */
.L_x_5885:
[----:B------:R-:W-:Y:S01]  /*16ab0*/  IMAD.MOV.U32 R12, RZ, RZ, 0x2 ;  /* 0x00000002ff0c7424 */ /* 0x000fe200078e00ff */
[----:B------:R-:W-:-:S05]  /*16ac0*/  SEL R6, R14, RZ, P1 ;  /* 0x000000ff0e067207 */ /* 0x000fca0000800000 */
[----:B------:R-:W-:-:S04]  /*16ad0*/  IMAD.IADD R6, R13, 0x1, R6 ;  /* 0x000000010d067824 */ /* 0x000fc800078e0206 */
[----:B------:R-:W-:-:S07]  /*16ae0*/  IMAD.MOV.U32 R13, RZ, RZ, R6 ;  /* 0x000000ffff0d7224 */ /* 0x000fce00078e0006 */
[----:B------:R-:W-:Y:S05]  /*16af0*/  WARPSYNC.COLLECTIVE R15, `(.L_x_5886) ;  /* 0x000000000f087348 */ /* 0x000fea0003c00000 */
[----:B------:R0:W1:Y:S02]  /*16b00*/  SHFL.UP P6, R14, R13, R12, R11 ;  /* 0x0400000c0d0e7389 */ /* 0x00006400000c000b */
[----:B01----:R-:W-:Y:S01]  /*16b10*/  ENDCOLLECTIVE ;  /* 0x000000000000791b */ /* 0x003fe20003800000 */
.L_x_5886:
        /* <DEDUP_REMOVED lines=8> */
.L_x_5887:
[----:B------:R-:W-:Y:S01]  /*16ba0*/  IMAD.MOV.U32 R12, RZ, RZ, 0x8 ;  /* 0x00000008ff0c7424 */ /* 0x000fe200078e00ff */
[----:B------:R-:W-:-:S05]  /*16bb0*/  SEL R3, R14, RZ, P3 ;  /* 0x000000ff0e037207 */ /* 0x000fca0001800000 */
[----:B------:R-:W-:-:S04]  /*16bc0*/  IMAD.IADD R3, R2, 0x1, R3 ;  /* 0x0000000102037824 */ /* 0x000fc800078e0203 */
[----:B------:R-:W-:-:S07]  /*16bd0*/  IMAD.MOV.U32 R13, RZ, RZ, R3 ;  /* 0x000000ffff0d7224 */ /* 0x000fce00078e0003 */
[----:B------:R-:W-:Y:S05]  /*16be0*/  WARPSYNC.COLLECTIVE R15, `(.L_x_5888) ;  /* 0x000000000f087348 */ /* 0x000fea0003c00000 */
[----:B------:R0:W1:Y:S02]  /*16bf0*/  SHFL.UP P6, R14, R13, R12, R11 ;  /* 0x0400000c0d0e7389 */ /* 0x00006400000c000b */
[----:B01----:R-:W-:Y:S01]  /*16c00*/  ENDCOLLECTIVE ;  /* 0x000000000000791b */ /* 0x003fe20003800000 */
.L_x_5888:
[----:B------:R-:W-:Y:S01]  /*16c10*/  IMAD.MOV.U32 R12, RZ, RZ, 0x10 ;  /* 0x00000010ff0c7424 */ /* 0x000fe200078e00ff */
[----:B------:R-:W-:-:S05]  /*16c20*/  SEL R4, R14, RZ, P4 ;  /* 0x000000ff0e047207 */ /* 0x000fca0002000000 */
[----:B------:R-:W-:-:S04]  /*16c30*/  IMAD.IADD R4, R3, 0x1, R4 ;  /* 0x0000000103047824 */ /* 0x000fc800078e0204 */
[----:B------:R-:W-:-:S07]  /*16c40*/  IMAD.MOV.U32 R13, RZ, RZ, R4 ;  /* 0x000000ffff0d7224 */ /* 0x000fce00078e0004 */
[----:B------:R-:W-:Y:S05]  /*16c50*/  WARPSYNC.COLLECTIVE R15, `(.L_x_5889) ;  /* 0x000000000f087348 */ /* 0x000fea0003c00000 */
[----:B------:R0:W1:Y:S02]  /*16c60*/  SHFL.UP P6, R14, R13, R12, R11 ;  /* 0x0400000c0d0e7389 */ /* 0x00006400000c000b */
[----:B01----:R-:W-:Y:S01]  /*16c70*/  ENDCOLLECTIVE ;  /* 0x000000000000791b */ /* 0x003fe20003800000 */
.L_x_5889:
        /* <DEDUP_REMOVED lines=8> */
.L_x_5890:
[----:B------:R-:W-:Y:S05]  /*16d00*/  BRA `(.L_x_5891) ;  /* 0xffffffb800a87947 */ /* 0x000fea000383ffff */
.L_x_5778:
[----:B------:R-:W-:Y:S01]  /*16d10*/  BSSY B0, `(.L_x_5892) ;  /* 0x0000007000007945 */ /* 0x000fe20003800000 */
[----:B------:R-:W-:Y:S02]  /*16d20*/  IMAD.MOV.U32 R12, RZ, RZ, 0x1 ;  /* 0x00000001ff0c7424 */ /* 0x000fe400078e00ff */
[----:B------:R-:W-:Y:S02]  /*16d30*/  IMAD.MOV.U32 R11, RZ, RZ, RZ ;  /* 0x000000ffff0b7224 */ /* 0x000fe400078e00ff */
[----:B------:R-:W-:-:S07]  /*16d40*/  IMAD.MOV.U32 R15, RZ, RZ, -0x1 ;  /* 0xffffffffff0f7424 */ /* 0x000fce00078e00ff */
[----:B------:R-:W-:Y:S05]  /*16d50*/  WARPSYNC.COLLECTIVE R15, `(.L_x_5893) ;  /* 0x000000000f087348 */ /* 0x000fea0003c00000 */
[----:B------:R0:W1:Y:S02]  /*16d60*/  SHFL.UP P6, R14, R13, R12, R11 ;  /* 0x0400000c0d0e7389 */ /* 0x00006400000c000b */
[----:B01----:R-:W-:Y:S01]  /*16d70*/  ENDCOLLECTIVE ;  /* 0x000000000000791b */ /* 0x003fe20003800000 */
.L_x_5893:
[----:B------:R-:W-:Y:S05]  /*16d80*/  BSYNC B0 ;  /* 0x0000000000007941 */ /* 0x000fea0003800000 */
.L_x_5892:
        /* <DEDUP_REMOVED lines=8> */
.L_x_5894:
[----:B------:R-:W-:Y:S01]  /*16e10*/  IMAD.MOV.U32 R12, RZ, RZ, 0x4 ;  /* 0x00000004ff0c7424 */ /* 0x000fe200078e00ff */
[----:B------:R-:W-:-:S05]  /*16e20*/  SEL R2, R14, RZ, P2 ;  /* 0x000000ff0e027207 */ /* 0x000fca0001000000 */
[----:B------:R-:W-:-:S04]  /*16e30*/  IMAD.IADD R2, R13, 0x1, R2 ;  /* 0x000000010d027824 */ /* 0x000fc800078e0202 */
[----:B------:R-:W-:-:S07]  /*16e40*/  IMAD.MOV.U32 R13, RZ, RZ, R2 ;  /* 0x000000ffff0d7224 */ /* 0x000fce00078e0002 */
[----:B------:R-:W-:Y:S05]  /*16e50*/  WARPSYNC.COLLECTIVE R15, `(.L_x_5895) ;  /* 0x000000000f087348 */ /* 0x000fea0003c00000 */
[----:B------:R0:W1:Y:S02]  /*16e60*/  SHFL.UP P6, R14, R13, R12, R11 ;  /* 0x0400000c0d0e7389 */ /* 0x00006400000c000b */
[----:B01----:R-:W-:Y:S01]  /*16e70*/  ENDCOLLECTIVE ;  /* 0x000000000000791b */ /* 0x003fe20003800000 */
.L_x_5895:
[----:B------:R-:W-:Y:S01]  /*16e80*/  IMAD.MOV.U32 R12, RZ, RZ, 0x8 ;  /* 0x00000008ff0c7424 */ /* 0x000fe200078e00ff */
[----:B------:R-:W-:-:S05]  /*16e90*/  SEL R3, R14, RZ, P3 ;  /* 0x000000ff0e037207 */ /* 0x000fca0001800000 */
[----:B------:R-:W-:-:S04]  /*16ea0*/  IMAD.IADD R3, R2, 0x1, R3 ;  /* 0x0000000102037824 */ /* 0x000fc800078e0203 */
[----:B------:R-:W-:-:S07]  /*16eb0*/  IMAD.MOV.U32 R13, RZ, RZ, R3 ;  /* 0x000000ffff0d7224 */ /* 0x000fce00078e0003 */
[----:B------:R-:W-:Y:S05]  /*16ec0*/  WARPSYNC.COLLECTIVE R15, `(.L_x_5896) ;  /* 0x000000000f087348 */ /* 0x000fea0003c00000 */
[----:B------:R0:W1:Y:S02]  /*16ed0*/  SHFL.UP P6, R14, R13, R12, R11 ;  /* 0x0400000c0d0e7389 */ /* 0x00006400000c000b */
[----:B01----:R-:W-:Y:S01]  /*16ee0*/  ENDCOLLECTIVE ;  /* 0x000000000000791b */ /* 0x003fe20003800000 */
.L_x_5896:
[----:B------:R-:W-:Y:S01]  /*16ef0*/  IMAD.MOV.U32 R12, RZ, RZ, 0x10 ;  /* 0x00000010ff0c7424 */ /* 0x000fe200078e00ff */
[----:B------:R-:W-:-:S05]  /*16f00*/  SEL R4, R14, RZ, P4 ;  /* 0x000000ff0e047207 */ /* 0x000fca0002000000 */
[----:B------:R-:W-:-:S04]  /*16f10*/  IMAD.IADD R4, R3, 0x1, R4 ;  /* 0x0000000103047824 */ /* 0x000fc800078e0204 */
[----:B------:R-:W-:-:S07]  /*16f20*/  IMAD.MOV.U32 R13, RZ, RZ, R4 ;  /* 0x000000ffff0d7224 */ /* 0x000fce00078e0004 */
[----:B------:R-:W-:Y:S05]  /*16f30*/  WARPSYNC.COLLECTIVE R15, `(.L_x_5897) ;  /* 0x000000000f087348 */ /* 0x000fea0003c00000 */
[----:B------:R0:W1:Y:S02]  /*16f40*/  SHFL.UP P6, R14, R13, R12, R11 ;  /* 0x0400000c0d0e7389 */ /* 0x00006400000c000b */
[----:B01----:R-:W-:Y:S01]  /*16f50*/  ENDCOLLECTIVE ;  /* 0x000000000000791b */ /* 0x003fe20003800000 */
.L_x_5897:
        /* <DEDUP_REMOVED lines=8> */
.L_x_5898:
[----:B------:R-:W-:Y:S05]  /*16fe0*/  BRA `(.L_x_5899) ;  /* 0xffffffb800947947 */ /* 0x000fea000383ffff */
.L_x_5780:
[----:B------:R-:W-:Y:S01]  /*16ff0*/  BSSY B0, `(.L_x_5900) ;  /* 0x0000006000007945 */ /* 0x000fe20003800000 */
[----:B------:R-:W-:Y:S01]  /*17000*/  PLOP3.LUT P6, PT, P6, PT, PT, 0x8, 0x0 ;  /* 0x000000000000781c */ /* 0x000fe200037ce170 */
[----:B------:R-:W-:-:S12]  /*17010*/  IMAD.MOV.U32 R15, RZ, RZ, -0x1 ;  /* 0xffffffffff0f7424 */ /* 0x000fd800078e00ff */
[----:B0-----:R-:W-:Y:S05]  /*17020*/  WARPSYNC.COLLECTIVE R15, `(.L_x_5901) ;  /* 0x000000000f087348 */ /* 0x001fea0003c00000 */
[----:B------:R-:W-:Y:S01]  /*17030*/  VOTE.ANY R14, PT, P6 ;  /* 0x00000000000e7806 */ /* 0x000fe200030e0100 */
[----:B0-----:R-:W-:Y:S06]  /*17040*/  ENDCOLLECTIVE ;  /* 0x000000000000791b */ /* 0x001fec0003800000 */
.L_x_5901:
[----:B------:R-:W-:Y:S05]  /*17050*/  BSYNC B0 ;  /* 0x0000000000007941 */ /* 0x000fea0003800000 */
.L_x_5900:
        /* <DEDUP_REMOVED lines=8> */
.L_x_5902:
[----:B------:R-:W-:Y:S02]  /*170e0*/  IMAD.IADD R19, R12, 0x1, R19 ;  /* 0x000000010c137824 */ /* 0x000fe400078e0213 */
[----:B------:R-:W-:Y:S02]  /*170f0*/  IMAD.MOV.U32 R13, RZ, RZ, R8 ;  /* 0x000000ffff0d7224 */ /* 0x000fe400078e0008 */
[----:B------:R-:W-:-:S07]  /*17100*/  IMAD.MOV.U32 R17, RZ, RZ, R14 ;  /* 0x000000ffff117224 */ /* 0x000fce00078e000e */
[----:B------:R-:W-:Y:S05]  /*17110*/  WARPSYNC.COLLECTIVE R15, `(.L_x_5903) ;  /* 0x000000000f087348 */ /* 0x000fea0003c00000 */
[----:B------:R0:W1:Y:S02]  /*17120*/  SHFL.IDX P6, R14, R13, R12, R11 ;  /* 0x0000000c0d0e7389 */ /* 0x00006400000c000b */
[----:B01----:R-:W-:Y:S01]  /*17130*/  ENDCOLLECTIVE ;  /* 0x000000000000791b */ /* 0x003fe20003800000 */
.L_x_5903:
[----:B------:R-:W-:Y:S01]  /*17140*/  IMAD.MOV.U32 R8, RZ, RZ, R14 ;  /* 0x000000ffff087224 */ /* 0x000fe200078e000e */
[----:B------:R-:W-:Y:S06]  /*17150*/  BRA `(.L_x_5904) ;  /* 0xffffffb800787947 */ /* 0x000fec000383ffff */
.L_x_5782:
[----:B------:R-:W-:Y:S01]  /*17160*/  BSSY B0, `(.L_x_5905) ;  /* 0x0000007000007945 */ /* 0x000fe20003800000 */
[----:B------:R-:W-:Y:S02]  /*17170*/  IMAD.MOV.U32 R13, RZ, RZ, R2 ;  /* 0x000000ffff0d7224 */ /* 0x000fe400078e0002 */
[----:B------:R-:W-:Y:S02]  /*17180*/  IMAD.MOV.U32 R11, RZ, RZ, 0x1f ;  /* 0x0000001fff0b7424 */ /* 0x000fe400078e00ff */
[----:B------:R-:W-:-:S07]  /*17190*/  IMAD.MOV.U32 R15, RZ, RZ, -0x1 ;  /* 0xffffffffff0f7424 */ /* 0x000fce00078e00ff */
[----:B0-23--:R-:W-:Y:S05]  /*171a0*/  WARPSYNC.COLLECTIVE R15, `(.L_x_5906) ;  /* 0x000000000f087348 */ /* 0x00dfea0003c00000 */
[----:B------:R1:W4:Y:S02]  /*171b0*/  SHFL.IDX P6, R14, R13, R12, R11 ;  /* 0x0000000c0d0e7389 */ /* 0x00032400000c000b */
[----:B01234-:R-:W-:Y:S01]  /*171c0*/  ENDCOLLECTIVE ;  /* 0x000000000000791b */ /* 0x01ffe20003800000 */
.L_x_5906:
[----:B------:R-:W-:Y:S05]  /*171d0*/  BSYNC B0 ;  /* 0x0000000000007941 */ /* 0x000fea0003800000 */
.L_x_5905:
[----:B------:R-:W-:Y:S01]  /*171e0*/  IMAD.MOV.U32 R6, RZ, RZ, R14 ;  /* 0x000000ffff067224 */ /* 0x000fe200078e000e */
[----:B------:R-:W-:Y:S06]  /*171f0*/  BRA `(.L_x_5781) ;  /* 0xffffffb800687947 */ /* 0x000fec000383ffff */
.L_x_5788:
[----:B-1----:R1:W2:Y:S02]  /*17200*/  SYNCS.PHASECHK.TRANS64.TRYWAIT P0, [R4+URZ+0x30820], R0 ;  /* 0x03082000040075a7 */ /* 0x0022a4000800017f */
[----:B--2---:R-:W-:Y:S05]  /*17210*/  @!P0 NANOSLEEP.SYNCS 0x989680 ;  /* 0x009896800000895d */ /* 0x004fea0003900000 */
[----:B------:R-:W2:Y:S02]  /*17220*/  @!P0 SYNCS.PHASECHK.TRANS64 P0, [R4+URZ+0x30820], R0 ;  /* 0x03082000040085a7 */ /* 0x000ea4000800007f */
[----:B--2---:R-:W-:Y:S05]  /*17230*/  @!P0 BRA `(.L_x_5788) ;  /* 0xfffffffc00f08947 */ /* 0x004fea000383ffff */
[----:B------:R-:W-:Y:S05]  /*17240*/  BRA `(.L_x_5907) ;  /* 0xffffffc000c07947 */ /* 0x000fea000383ffff */
.L_x_5789:
[----:B------:R-:W2:Y:S01]  /*17250*/  S2R R2, SR_TID.X ;  /* 0x0000000000027919 */ /* 0x000ea20000002100 */
[----:B------:R-:W-:Y:S01]  /*17260*/  BSSY B0, `(.L_x_5908) ;  /* 0x000000a000007945 */ /* 0x000fe20003800000 */
[----:B------:R-:W-:Y:S02]  /*17270*/  IMAD.MOV.U32 R12, RZ, RZ, RZ ;  /* 0x000000ffff0c7224 */ /* 0x000fe400078e00ff */
[----:B------:R-:W-:Y:S02]  /*17280*/  IMAD.MOV.U32 R11, RZ, RZ, 0x1f ;  /* 0x0000001fff0b7424 */ /* 0x000fe400078e00ff */
[----:B------:R-:W-:Y:S01]  /*17290*/  IMAD.MOV.U32 R15, RZ, RZ, -0x1 ;  /* 0xffffffffff0f7424 */ /* 0x000fe200078e00ff */
[----:B--2---:R-:W-:-:S04]  /*172a0*/  SHF.R.U32.HI R2, RZ, 0x5, R2 ;  /* 0x00000005ff027819 */ /* 0x004fc80000011602 */
[----:B------:R-:W-:-:S05]  /*172b0*/  LOP3.LUT R2, R2, 0x3, RZ, 0xc0, !PT ;  /* 0x0000000302027812 */ /* 0x000fca00078ec0ff */
[----:B------:R-:W-:-:S07]  /*172c0*/  IMAD.MOV.U32 R13, RZ, RZ, R2 ;  /* 0x000000ffff0d7224 */ /* 0x000fce00078e0002 */
[----:B01----:R-:W-:Y:S05]  /*172d0*/  WARPSYNC.COLLECTIVE R15, `(.L_x_5909) ;  /* 0x000000000f087348 */ /* 0x003fea0003c00000 */
[----:B------:R2:W3:Y:S02]  /*172e0*/  SHFL.IDX P6, R14, R13, R12, R11 ;  /* 0x0000000c0d0e7389 */ /* 0x0004e400000c000b */
[----:B0123--:R-:W-:Y:S01]  /*172f0*/  ENDCOLLECTIVE ;  /* 0x000000000000791b */ /* 0x00ffe20003800000 */
.L_x_5909:
[----:B------:R-:W-:Y:S05]  /*17300*/  BSYNC B0 ;  /* 0x0000000000007941 */ /* 0x000fea0003800000 */
.L_x_5908:
[----:B------:R-:W-:Y:S05]  /*17310*/  BRA `(.L_x_5910) ;  /* 0xffffffc000a87947 */ /* 0x000fea000383ffff */
.L_x_5792:
[----:B------:R-:W-:Y:S01]  /*17320*/  BSSY B1, `(.L_x_5911) ;  /* 0x0000006000017945 */ /* 0x000fe20003800000 */
[----:B------:R-:W-:-:S07]  /*17330*/  IMAD.MOV.U32 R15, RZ, RZ, -0x1 ;  /* 0xffffffffff0f7424 */ /* 0x000fce00078e00ff */
[----:B01----:R-:W-:Y:S05]  /*17340*/  WARPSYNC.COLLECTIVE R15, `(.L_x_5912) ;  /* 0x000000000f0c7348 */ /* 0x003fea0003c00000 */
[----:B------:R-:W-:Y:S02]  /*17350*/  ELECT P6, UR62, PT ;  /* 0x00000000003e782f */ /* 0x000fe400038c0000 */
[----:B------:R-:W-:Y:S01]  /*17360*/  MOV R14, UR62 ;  /* 0x0000003e000e7c02 */ /* 0x000fe20008000f00 */
[----:B01----:R-:W-:Y:S10]  /*17370*/  ENDCOLLECTIVE ;  /* 0x000000000000791b */ /* 0x003ff40003800000 */
.L_x_5912:
[----:B------:R-:W-:Y:S05]  /*17380*/  BSYNC B1 ;  /* 0x0000000000017941 */ /* 0x000fea0003800000 */
.L_x_5911:
[----:B------:R-:W-:Y:S05]  /*17390*/  BRA `(.L_x_5913) ;  /* 0xffffffc000a07947 */ /* 0x000fea000383ffff */
.L_x_5794:
[----:B-1----:R1:W2:Y:S02]  /*173a0*/  SYNCS.PHASECHK.TRANS64.TRYWAIT P1, [R5+URZ+0x30840], R0 ;  /* 0x03084000050075a7 */ /* 0x0022a4000802017f */
[----:B--2---:R-:W-:Y:S05]  /*173b0*/  @!P1 NANOSLEEP.SYNCS 0x989680 ;  /* 0x009896800000995d */ /* 0x004fea0003900000 */
[----:B------:R-:W2:Y:S02]  /*173c0*/  @!P1 SYNCS.PHASECHK.TRANS64 P1, [R5+URZ+0x30840], R0 ;  /* 0x03084000050095a7 */ /* 0x000ea4000802007f */
[----:B--2---:R-:W-:Y:S05]  /*173d0*/  @!P1 BRA `(.L_x_5794) ;  /* 0xfffffffc00f09947 */ /* 0x004fea000383ffff */
[----:B------:R-:W-:Y:S05]  /*173e0*/  BRA `(.L_x_5914) ;  /* 0xffffffc000c87947 */ /* 0x000fea000383ffff */
.L_x_5796:
[----:B--2---:R2:W3:Y:S02]  /*173f0*/  SYNCS.PHASECHK.TRANS64.TRYWAIT P1, [R27+URZ+0x30840], R2 ;  /* 0x030840021b0075a7 */ /* 0x0044e4000802017f */
[----:B---3--:R-:W-:Y:S05]  /*17400*/  @!P1 NANOSLEEP.SYNCS 0x989680 ;  /* 0x009896800000995d */ /* 0x008fea0003900000 */
[----:B------:R-:W3:Y:S02]  /*17410*/  @!P1 SYNCS.PHASECHK.TRANS64 P1, [R27+URZ+0x30840], R2 ;  /* 0x030840021b0095a7 */ /* 0x000ee4000802007f */
[----:B---3--:R-:W-:Y:S05]  /*17420*/  @!P1 BRA `(.L_x_5796) ;  /* 0xfffffffc00f09947 */ /* 0x008fea000383ffff */
[----:B------:R-:W-:Y:S05]  /*17430*/  BRA `(.L_x_5915) ;  /* 0xffffffc000d47947 */ /* 0x000fea000383ffff */
.L_x_5798:
[----:B---3--:R3:W4:Y:S02]  /*17440*/  SYNCS.PHASECHK.TRANS64.TRYWAIT P1, [R5+URZ+0x30860], R0 ;  /* 0x03086000050075a7 */ /* 0x008724000802017f */
[----:B----4-:R-:W-:Y:S05]  /*17450*/  @!P1 NANOSLEEP.SYNCS 0x989680 ;  /* 0x009896800000995d */ /* 0x010fea0003900000 */
[----:B------:R-:W4:Y:S02]  /*17460*/  @!P1 SYNCS.PHASECHK.TRANS64 P1, [R5+URZ+0x30860], R0 ;  /* 0x03086000050095a7 */ /* 0x000f24000802007f */
[----:B----4-:R-:W-:Y:S05]  /*17470*/  @!P1 BRA `(.L_x_5798) ;  /* 0xfffffffc00f09947 */ /* 0x010fea000383ffff */
[----:B------:R-:W-:Y:S05]  /*17480*/  BRA `(.L_x_5916) ;  /* 0xffffffc000d07947 */ /* 0x000fea000383ffff */
.L_x_5917:
        /* <DEDUP_REMOVED lines=15> */
.L_x_15985:


//--------------------- .text._ZN7cutlass13device_kernelIN5flash11enable_sm90INS1_16FlashAttnFwdSm90INS1_25CollectiveMainloopFwdSm90ILi2EN4cute5tupleIJNS5_1CILi1EEES8_S8_EEENS6_IJNS7_ILi128EEENS7_ILi96EEENS7_ILi192EEEEEELi192ENS_6half_tEfNS_4arch4Sm90ELb1ELb0ELb0ELb1ELb1ELb1ELb0ELb1ELb1ELb1ELb1ELb0EEENS1_21CollectiveEpilogueFwdINS6_IJSA_SC_SB_EEES9_SE_SG_Li256ELb1ELb1ELb1ELb0EEENS1_36VarlenDynamicPersistentTileSchedulerILi128ELi96ELi256ELi128ELb1ELb1ELb1ELb1ELb1ELb1EEEEEEEEEvNT_6ParamsE --------------------------
	.section	.text._ZN7cutlass13device_kernelIN5flash11enable_sm90INS1_16FlashAttnFwdSm90INS1_25CollectiveMainloopFwdSm90ILi2EN4cute5tupleIJNS5_1CILi1EEES8_S8_EEENS6_IJNS7_ILi128EEENS7_ILi96EEENS7_ILi192EEEEEELi192ENS_6half_tEfNS_4arch4Sm90ELb1ELb0ELb0ELb1ELb1ELb1ELb0ELb1ELb1ELb1ELb1ELb0EEENS1_21CollectiveEpilogueFwdINS6_IJSA_SC_SB_EEES9_SE_SG_Li256ELb1ELb1ELb1ELb0EEENS1_36VarlenDynamicPersistentTileSchedulerILi128ELi96ELi256ELi128ELb1ELb1ELb1ELb1ELb1ELb1EEEEEEEEEvNT_6ParamsE,"ax",@progbits
	.align	128
.text._ZN7cutlass13device_kernelIN5flash11enable_sm90INS1_16FlashAttnFwdSm90INS1_25CollectiveMainloopFwdSm90ILi2EN4cute5tupleIJNS5_1CILi1EEES8_S8_EEENS6_IJNS7_ILi128EEENS7_ILi96EEENS7_ILi192EEEEEELi192ENS_6half_tEfNS_4arch4Sm90ELb1ELb0ELb0ELb1ELb1ELb1ELb0ELb1ELb1ELb1ELb1ELb0EEENS1_21CollectiveEpilogueFwdINS6_IJSA_SC_SB_EEES9_SE_SG_Li256ELb1ELb1ELb1ELb0EEENS1_36VarlenDynamicPersistentTileSchedulerILi128ELi96ELi256ELi128ELb1ELb1ELb1ELb1ELb1ELb1EEEEEEEEEvNT_6ParamsE:
        .type           _ZN7cutlass13device_kernelIN5flash11enable_sm90INS1_16FlashAttnFwdSm90INS1_25CollectiveMainloopFwdSm90ILi2EN4cute5tupleIJNS5_1CILi1EEES8_S8_EEENS6_IJNS7_ILi128EEENS7_ILi96EEENS7_ILi192EEEEEELi192ENS_6half_tEfNS_4arch4Sm90ELb1ELb0ELb0ELb1ELb1ELb1ELb0ELb1ELb1ELb1ELb1ELb0EEENS1_21CollectiveEpilogueFwdINS6_IJSA_SC_SB_EEES9_SE_SG_Li256ELb1ELb1ELb1ELb0EEENS1_36VarlenDynamicPersistentTileSchedulerILi128ELi96ELi256ELi128ELb1ELb1ELb1ELb1ELb1ELb1EEEEEEEEEvNT_6ParamsE,@function
        .size           _ZN7cutlass13device_kernelIN5flash11enable_sm90INS1_16FlashAttnFwdSm90INS1_25CollectiveMainloopFwdSm90ILi2EN4cute5tupleIJNS5_1CILi1EEES8_S8_EEENS6_IJNS7_ILi128EEENS7_ILi96EEENS7_ILi192EEEEEELi192ENS_6half_tEfNS_4arch4Sm90ELb1ELb0ELb0ELb1ELb1ELb1ELb0ELb1ELb1ELb1ELb1ELb0EEENS1_21CollectiveEpilogueFwdINS6_IJSA_SC_SB_EEES9_SE_SG_Li256ELb1ELb1ELb1ELb0EEENS1_36VarlenDynamicPersistentTileSchedulerILi128ELi96ELi256ELi128ELb1ELb1ELb1ELb1ELb1ELb1EEEEEEEEEvNT_6ParamsE,(.L_x_15986 - _ZN7cutlass13device_kernelIN5flash11enable_sm90INS1_16FlashAttnFwdSm90INS1_25CollectiveMainloopFwdSm90ILi2EN4cute5tupleIJNS5_1CILi1EEES8_S8_EEENS6_IJNS7_ILi128EEENS7_ILi96EEENS7_ILi192EEEEEELi192ENS_6half_tEfNS_4arch4Sm90ELb1ELb0ELb0ELb1ELb1ELb1ELb0ELb1ELb1ELb1ELb1ELb0EEENS1_21CollectiveEpilogueFwdINS6_IJSA_SC_SB_EEES9_SE_SG_Li256ELb1ELb1ELb1ELb0EEENS1_36VarlenDynamicPersistentTileSchedulerILi128ELi96ELi256ELi128ELb1ELb1ELb1ELb1ELb1ELb1EEEEEEEEEvNT_6ParamsE)
        .other          _ZN7cutlass13device_kernelIN5flash11enable_sm90INS1_16FlashAttnFwdSm90INS1_25CollectiveMainloopFwdSm90ILi2EN4cute5tupleIJNS5_1CILi1EEES8_S8_EEENS6_IJNS7_ILi128EEENS7_ILi96EEENS7_ILi192EEEEEELi192ENS_6half_tEfNS_4arch4Sm90ELb1ELb0ELb0ELb1ELb1ELb1ELb0ELb1ELb1ELb1ELb1ELb0EEENS1_21CollectiveEpilogueFwdINS6_IJSA_SC_SB_EEES9_SE_SG_Li256ELb1ELb1ELb1ELb0EEENS1_36VarlenDynamicPersistentTileSchedulerILi128ELi96ELi256ELi128ELb1ELb1ELb1ELb1ELb1ELb1EEEEEEEEEvNT_6ParamsE,@"STO_CUDA_ENTRY STV_DEFAULT"
_ZN7cutlass13device_kernelIN5flash11enable_sm90INS1_16FlashAttnFwdSm90INS1_25CollectiveMainloopFwdSm90ILi2EN4cute5tupleIJNS5_1CILi1EEES8_S8_EEENS6_IJNS7_ILi128EEENS7_ILi96EEENS7_ILi192EEEEEELi192ENS_6half_tEfNS_4arch4Sm90ELb1ELb0ELb0ELb1ELb1ELb1ELb0ELb1ELb1ELb1ELb1ELb0EEENS1_21CollectiveEpilogueFwdINS6_IJSA_SC_SB_EEES9_SE_SG_Li256ELb1ELb1ELb1ELb0EEENS1_36VarlenDynamicPersistentTileSchedulerILi128ELi96ELi256ELi128ELb1ELb1ELb1ELb1ELb1ELb1EEEEEEEEEvNT_6ParamsE:
        /* <DEDUP_REMOVED lines=18> */
.L_x_5919:
[----:B------:R-:W-:Y:S05]  /*0120*/  BSYNC B0 ;  /* 0x0000000000007941 */ /* 0x000fea0003800000 */
.L_x_5918:
        /* <DEDUP_REMOVED lines=41> */
.L_x_5920:
        /* <DEDUP_REMOVED lines=22> */
.L_x_5921:
        /* <DEDUP_REMOVED lines=18> */
.L_x_5922:
        /* <DEDUP_REMOVED lines=22> */
.L_x_5923:
        /* <DEDUP_REMOVED lines=22> */
.L_x_5924:
[----:B------:R-:W-:Y:S01]  /*0900*/  PLOP3.LUT P0, PT, PT, PT, UP0, 0x80, 0x0 ;  /* 0x000000000000781c */ /* 0x000fe20003f0f008 */
[----:B------:R-:W-:Y:S01]  /*0910*/  UMOV UR60, 0x1 ;  /* 0x00000001003c7882 */ /* 0x000fe20000000000 */
[----:B------:R-:W-:Y:S01]  /*0920*/  NOP ;  /* 0x0000000000007918 */ /* 0x000fe20000000000 */
[----:B------:R-:W-:Y:S01]  /*0930*/  USEL UR60, UR60, 0x2, !UP0 ;  /* 0x000000023c3c7887 */ /* 0x000fe2000c000000 */
[----:B------:R-:W-:Y:S01]  /*0940*/  BSSY B9, `(.L_x_5925) ;  /* 0x00025de000097945 */ /* 0x000fe20003800000 */
[----:B012-4-:R-:W-:Y:S08]  /*0950*/  BAR.SYNC.DEFER_BLOCKING 0x0 ;  /* 0x0000000000007b1d */ /* 0x017ff00000010000 */
[----:B------:R-:W-:Y:S05]  /*0960*/  @!P0 BRA `(.L_x_5926) ;  /* 0x000001dc00cc8947 */ /* 0x000fea0003800000 */
.L_x_5927:
        /* <DEDUP_REMOVED lines=19> */
[----:B------:R-:W-:Y:S01]  /*0aa0*/  MOV R202, RZ ;  /* 0x000000ff00ca7202 */ /* 0x000fe20000000f00 */
[----:B------:R-:W-:Y:S01]  /*0ab0*/  IMAD.MOV.U32 R207, RZ, RZ, RZ ;  /* 0x000000ffffcf7224 */ /* 0x000fe200078e00ff */
[----:B------:R-:W-:Y:S01]  /*0ac0*/  SHF.R.S32.HI R3, RZ, 0x1f, R0 ;  /* 0x0000001fff037819 */ /* 0x000fe20000011400 */
[----:B------:R-:W-:-:S03]  /*0ad0*/  IMAD.MOV.U32 R198, RZ, RZ, RZ ;  /* 0x000000ffffc67224 */ /* 0x000fc600078e00ff */
[CC--:B------:R-:W-:Y:S02]  /*0ae0*/  LEA.HI R2, R3.reuse, R0.reuse, RZ, 0x7 ;  /* 0x0000000003027211 */ /* 0x0c0fe400078f38ff */
[----:B------:R-:W-:Y:S02]  /*0af0*/  LEA.HI R4, R3, R0, RZ, 0x4 ;  /* 0x0000000003047211 */ /* 0x000fe400078f20ff */
[----:B------:R-:W-:Y:S01]  /*0b00*/  LOP3.LUT R5, R2, 0xffffff80, RZ, 0xc0, !PT ;  /* 0xffffff8002057812 */ /* 0x000fe200078ec0ff */
[----:B------:R-:W-:Y:S01]  /*0b10*/  UIADD3 UR4, UR4, 0x12400, URZ ;  /* 0x0001240004047890 */ /* 0x000fe2000fffe03f */
[----:B------:R-:W-:Y:S02]  /*0b20*/  SHF.R.S32.HI R7, RZ, 0x4, R4 ;  /* 0x00000004ff077819 */ /* 0x000fe40000011404 */
[----:B------:R-:W-:Y:S02]  /*0b30*/  IADD3 R20, R0, -R5, RZ ;  /* 0x8000000500147210 */ /* 0x000fe40007ffe0ff */
[----:B------:R-:W-:-:S02]  /*0b40*/  LEA.HI R5, R4, R7, RZ, 0x1 ;  /* 0x0000000704057211 */ /* 0x000fc400078f08ff */
        /* <DEDUP_REMOVED lines=12> */
[----:B------:R-:W-:-:S03]  /*0c10*/  LOP3.LUT R10, R10, 0x7ffffffc, RZ, 0xc0, !PT ;  /* 0x7ffffffc0a0a7812 */ /* 0x000fc600078ec0ff */
[----:B------:R-:W-:Y:S01]  /*0c20*/  IMAD.IADD R11, R8, 0x1, -R11 ;  /* 0x00000001080b7824 */ /* 0x000fe200078e0a0b */
[----:B------:R-:W-:Y:S01]  /*0c30*/  LEA.HI R8, R3, R0, RZ, 0x2 ;  /* 0x0000000003087211 */ /* 0x000fe200078f10ff */
[----:B------:R-:W-:Y:S01]  /*0c40*/  IMAD.IADD R10, R20, 0x1, -R10 ;  /* 0x00000001140a7824 */ /* 0x000fe200078e0a0a */
[----:B------:R-:W-:Y:S02]  /*0c50*/  LOP3.LUT R3, R4, 0x3fffff0, RZ, 0xc0, !PT ;  /* 0x03fffff004037812 */ /* 0x000fe400078ec0ff */
[----:B------:R-:W-:Y:S02]  /*0c60*/  LEA.HI R4, R2, R5, RZ, 0x1 ;  /* 0x0000000502047211 */ /* 0x000fe400078f08ff */
[----:B------:R-:W-:Y:S01]  /*0c70*/  SHF.R.S32.HI R2, RZ, 0x5, R6 ;  /* 0x00000005ff027819 */ /* 0x000fe20000011406 */
[----:B------:R-:W-:Y:S01]  /*0c80*/  IMAD.IADD R3, R0, 0x1, -R3 ;  /* 0x0000000100037824 */ /* 0x000fe200078e0a03 */
[----:B------:R-:W-:Y:S02]  /*0c90*/  LOP3.LUT R4, R4, 0x3fffffe, RZ, 0xc0, !PT ;  /* 0x03fffffe04047812 */ /* 0x000fe400078ec0ff */
[----:B------:R-:W-:Y:S01]  /*0ca0*/  SHF.R.S32.HI R6, RZ, 0x5, R9 ;  /* 0x00000005ff067819 */ /* 0x000fe20000011409 */
[----:B------:R-:W-:Y:S01]  /*0cb0*/  IMAD.SHL.U32 R217, R2, 0x200, RZ ;  /* 0x0000020002d97824 */ /* 0x000fe200078e00ff */
[----:B------:R-:W-:Y:S01]  /*0cc0*/  LOP3.LUT R9, R8, 0xfffffffc, RZ, 0xc0, !PT ;  /* 0xfffffffc08097812 */ /* 0x000fe200078ec0ff */
[----:B------:R-:W-:Y:S01]  /*0cd0*/  IMAD.IADD R4, R5, 0x1, -R4 ;  /* 0x0000000105047824 */ /* 0x000fe200078e0a04 */
[----:B------:R-:W-:Y:S01]  /*0ce0*/  LEA R12, R2, R3, 0x4 ;  /* 0x00000003020c7211 */ /* 0x000fe200078e20ff */
[----:B------:R-:W-:Y:S01]  /*0cf0*/  IMAD R11, R6, 0x10, R11 ;  /* 0x00000010060b7824 */ /* 0x000fe200078e020b */
[--C-:B------:R-:W-:Y:S01]  /*0d00*/  SHF.R.S32.HI R206, RZ, 0x2, R8.reuse ;  /* 0x00000002ffce7819 */ /* 0x100fe20000011408 */
[----:B------:R-:W-:Y:S01]  /*0d10*/  IMAD.IADD R9, R0, 0x1, -R9 ;  /* 0x0000000100097824 */ /* 0x000fe200078e0a09 */
[----:B------:R-:W-:Y:S01]  /*0d20*/  SHF.R.S32.HI R3, RZ, 0x1f, R8 ;  /* 0x0000001fff037819 */ /* 0x000fe20000011408 */
[----:B------:R-:W-:Y:S01]  /*0d30*/  IMAD R19, R4, 0x40, R11 ;  /* 0x0000004004137824 */ /* 0x000fe200078e020b */
[----:B------:R-:W-:Y:S01]  /*0d40*/  IADD3 R4, R206, 0x40, RZ ;  /* 0x00000040ce047810 */ /* 0x000fe20007ffe0ff */
[----:B------:R-:W-:Y:S01]  /*0d50*/  IMAD.U32 R8, RZ, RZ, UR4 ;  /* 0x00000004ff087e24 */ /* 0x000fe2000f8e00ff */
[----:B------:R-:W-:Y:S01]  /*0d60*/  LEA.HI R3, R3, R206, RZ, 0x3 ;  /* 0x000000ce03037211 */ /* 0x000fe200078f18ff */
[----:B------:R-:W-:Y:S01]  /*0d70*/  IMAD.U32 R0, RZ, RZ, UR5 ;  /* 0x00000005ff007e24 */ /* 0x000fe2000f8e00ff */
[----:B------:R-:W-:Y:S01]  /*0d80*/  SHF.L.U32 R196, R9, 0x2, RZ ;  /* 0x0000000209c47819 */ /* 0x000fe200000006ff */
[----:B------:R-:W-:Y:S01]  /*0d90*/  IMAD.SHL.U32 R213, R4, 0x40, RZ ;  /* 0x0000004004d57824 */ /* 0x000fe200078e00ff */
[----:B------:R-:W-:Y:S01]  /*0da0*/  LOP3.LUT R3, R3, 0xfffffff8, RZ, 0xc0, !PT ;  /* 0xfffffff803037812 */ /* 0x000fe200078ec0ff */
[----:B------:R-:W-:Y:S01]  /*0db0*/  STL [R1+0x44], R19 ;  /* 0x0000441301007387 */ /* 0x000fe20000100800 */
[----:B------:R-:W-:Y:S01]  /*0dc0*/  LEA R12, R12, R7, 0x3 ;  /* 0x000000070c0c7211 */ /* 0x000fe200078e18ff */
[C---:B------:R-:W-:Y:S01]  /*0dd0*/  VIADD R209, R196.reuse, 0x20 ;  /* 0x00000020c4d17836 */ /* 0x040fe20000000000 */
[----:B------:R-:W-:Y:S01]  /*0de0*/  SHF.R.S32.HI R2, RZ, 0x1f, R4 ;  /* 0x0000001fff027819 */ /* 0x000fe20000011404 */
[----:B------:R-:W-:Y:S01]  /*0df0*/  VIADD R208, R196, 0x40 ;  /* 0x00000040c4d07836 */ /* 0x000fe20000000000 */
[----:B------:R-:W-:Y:S01]  /*0e00*/  LOP3.LUT R213, R213, 0x1c0, RZ, 0xc0, !PT ;  /* 0x000001c0d5d57812 */ /* 0x000fe200078ec0ff */
[----:B------:R-:W-:Y:S01]  /*0e10*/  IMAD.IADD R224, R206, 0x1, -R3 ;  /* 0x00000001cee07824 */ /* 0x000fe200078e0a03 */
[----:B------:R-:W-:Y:S01]  /*0e20*/  LEA.HI R2, R2, R4, RZ, 0x3 ;  /* 0x0000000402027211 */ /* 0x000fe200078f18ff */
[----:B------:R-:W-:Y:S01]  /*0e30*/  IMAD.SHL.U32 R3, R12, 0x8, RZ ;  /* 0x000000080c037824 */ /* 0x000fe200078e00ff */
[C---:B------:R-:W-:Y:S01]  /*0e40*/  IADD3 R194, R196.reuse, R208, RZ ;  /* 0x000000d0c4c27210 */ /* 0x040fe20007ffe0ff */
[----:B------:R-:W-:Y:S01]  /*0e50*/  IMAD.IADD R195, R196, 0x1, R209 ;  /* 0x00000001c4c37824 */ /* 0x000fe200078e02d1 */
[----:B------:R-:W-:Y:S01]  /*0e60*/  STL [R1+0x30], RZ ;  /* 0x000030ff01007387 */ /* 0x000fe20000100800 */
[----:B------:R-:W-:Y:S01]  /*0e70*/  IMAD.SHL.U32 R218, R2, 0x40, RZ ;  /* 0x0000004002da7824 */ /* 0x000fe200078e00ff */
[----:B------:R-:W-:Y:S01]  /*0e80*/  SHF.R.U32.HI R2, RZ, 0x3, R213 ;  /* 0x00000003ff027819 */ /* 0x000fe200000116d5 */
[C---:B------:R-:W-:Y:S01]  /*0e90*/  IMAD.SHL.U32 R16, R9.reuse, 0x8, RZ ;  /* 0x0000000809107824 */ /* 0x040fe200078e00ff */
[----:B------:R-:W-:Y:S01]  /*0ea0*/  STL [R1+0x38], R8 ;  /* 0x0000380801007387 */ /* 0x000fe20000100800 */
[----:B------:R-:W-:Y:S01]  /*0eb0*/  SHF.L.U32 R223, R10, 0x1, RZ ;  /* 0x000000010adf7819 */ /* 0x000fe200000006ff */
[----:B------:R-:W-:Y:S01]  /*0ec0*/  IMAD.SHL.U32 R215, R224, 0x40, RZ ;  /* 0x00000040e0d77824 */ /* 0x000fe200078e00ff */
[----:B------:R-:W-:Y:S01]  /*0ed0*/  SHF.R.S32.HI R2, RZ, 0x1f, R195 ;  /* 0x0000001fff027819 */ /* 0x000fe200000114c3 */
[----:B------:R0:W-:Y:S01]  /*0ee0*/  STL [R1+0x48], R3 ;  /* 0x0000480301007387 */ /* 0x0001e20000100800 */
[----:B------:R-:W-:Y:S01]  /*0ef0*/  LEA.HI R0, R9, R9, RZ, 0x1 ;  /* 0x0000000909007211 */ /* 0x000fe200078f08ff */
[C---:B------:R-:W-:Y:S01]  /*0f00*/  VIADD R34, R223.reuse, 0x8 ;  /* 0x00000008df227836 */ /* 0x040fe20000000000 */
[----:B------:R-:W-:Y:S01]  /*0f10*/  LEA.HI R2, R2, R195, RZ, 0x3 ;  /* 0x000000c302027211 */ /* 0x000fe200078f18ff */
[C---:B------:R-:W-:Y:S01]  /*0f20*/  VIADD R33, R223.reuse, 0x10 ;  /* 0x00000010df217836 */ /* 0x040fe20000000000 */
[----:B------:R-:W-:Y:S01]  /*0f30*/  LOP3.LUT R0, R0, 0x1ffffffe, RZ, 0xc0, !PT ;  /* 0x1ffffffe00007812 */ /* 0x000fe200078ec0ff */
[C---:B------:R-:W-:Y:S01]  /*0f40*/  VIADD R32, R223.reuse, 0x18 ;  /* 0x00000018df207836 */ /* 0x040fe20000000000 */
[----:B------:R-:W-:Y:S01]  /*0f50*/  MOV R7, R15 ;  /* 0x0000000f00077202 */ /* 0x000fe20000000f00 */
[C---:B------:R-:W-:Y:S01]  /*0f60*/  VIADD R30, R223.reuse, 0x28 ;  /* 0x00000028df1e7836 */ /* 0x040fe20000000000 */
[----:B------:R-:W-:Y:S01]  /*0f70*/  SHF.R.S32.HI R200, RZ, 0x3, R2 ;  /* 0x00000003ffc87819 */ /* 0x000fe20000011402 */
[C---:B------:R-:W-:Y:S01]  /*0f80*/  VIADD R29, R223.reuse, 0x30 ;  /* 0x00000030df1d7836 */ /* 0x040fe20000000000 */
[----:B0-----:R-:W-:Y:S01]  /*0f90*/  SHF.R.S32.HI R3, RZ, 0x1f, R194 ;  /* 0x0000001fff037819 */ /* 0x001fe200000114c2 */
[C---:B------:R-:W-:Y:S01]  /*0fa0*/  VIADD R26, R223.reuse, 0x48 ;  /* 0x00000048df1a7836 */ /* 0x040fe20000000000 */
[----:B------:R-:W-:Y:S01]  /*0fb0*/  IADD3 R31, R223, 0x20, RZ ;  /* 0x00000020df1f7810 */ /* 0x000fe20007ffe0ff */
[----:B------:R-:W-:Y:S01]  /*0fc0*/  IMAD.MOV.U32 R6, RZ, RZ, R14 ;  /* 0x000000ffff067224 */ /* 0x000fe200078e000e */
[----:B------:R-:W-:Y:S01]  /*0fd0*/  LEA.HI R3, R3, R194, RZ, 0x3 ;  /* 0x000000c203037211 */ /* 0x000fe200078f18ff */
[C---:B------:R-:W-:Y:S01]  /*0fe0*/  VIADD R28, R223.reuse, 0x38 ;  /* 0x00000038df1c7836 */ /* 0x040fe20000000000 */
[C---:B------:R-:W-:Y:S01]  /*0ff0*/  IADD3 R27, R223.reuse, 0x40, RZ ;  /* 0x00000040df1b7810 */ /* 0x040fe20007ffe0ff */
        /* <DEDUP_REMOVED lines=8> */
[----:B------:R-:W-:Y:S01]  /*1080*/  VIADD R3, R223, 0xb0 ;  /* 0x000000b0df037836 */ /* 0x000fe20000000000 */
[----:B------:R-:W-:Y:S01]  /*1090*/  SHF.R.S32.HI R3, RZ, 0x1f, R33 ;  /* 0x0000001fff037819 */ /* 0x000fe20000011421 */
[----:B------:R-:W-:Y:S01]  /*10a0*/  IMAD.IADD R0, R9, 0x1, -R0 ;  /* 0x0000000109007824 */ /* 0x000fe200078e0a00 */
[----:B------:R-:W-:Y:S01]  /*10b0*/  SHF.R.S32.HI R3, RZ, 0x1f, R30 ;  /* 0x0000001fff037819 */ /* 0x000fe2000001141e */
[C---:B------:R-:W-:Y:S01]  /*10c0*/  VIADD R20, R223.reuse, 0x68 ;  /* 0x00000068df147836 */ /* 0x040fe20000000000 */
[----:B------:R-:W-:Y:S01]  /*10d0*/  SHF.R.S32.HI R2, RZ, 0x1f, R29 ;  /* 0x0000001fff027819 */ /* 0x000fe2000001141d */
[C---:B------:R-:W-:Y:S01]  /*10e0*/  VIADD R12, R223.reuse, 0x88 ;  /* 0x00000088df0c7836 */ /* 0x040fe20000000000 */
[C---:B------:R-:W-:Y:S01]  /*10f0*/  IADD3 R192, R16.reuse, 0x60, RZ ;  /* 0x0000006010c07810 */ /* 0x040fe20007ffe0ff */
[----:B------:R-:W-:Y:S01]  /*1100*/  VIADD R11, R223, 0x90 ;  /* 0x00000090df0b7836 */ /* 0x000fe20000000000 */
[----:B------:R-:W-:Y:S01]  /*1110*/  LOP3.LUT R215, R215, 0x1c0, RZ, 0xc0, !PT ;  /* 0x000001c0d7d77812 */ /* 0x000fe200078ec0ff */
[----:B------:R-:W-:Y:S01]  /*1120*/  IMAD.MOV.U32 R5, RZ, RZ, R13 ;  /* 0x000000ffff057224 */ /* 0x000fe200078e000d */
[C---:B------:R-:W-:Y:S01]  /*1130*/  IADD3 R13, R223.reuse, 0x80, RZ ;  /* 0x00000080df0d7810 */ /* 0x040fe20007ffe0ff */
[C---:B------:R-:W-:Y:S01]  /*1140*/  VIADD R23, R16.reuse, 0x80 ;  /* 0x0000008010177836 */ /* 0x040fe20000000000 */
[C---:B------:R-:W-:Y:S01]  /*1150*/  IADD3 R8, R223.reuse, 0xa0, RZ ;  /* 0x000000a0df087810 */ /* 0x040fe20007ffe0ff */
[----:B------:R-:W-:Y:S01]  /*1160*/  VIADD R193, R16, 0xa0 ;  /* 0x000000a010c17836 */ /* 0x000fe20000000000 */
[----:B------:R-:W-:Y:S01]  /*1170*/  SHF.R.S32.HI R10, RZ, 0x1f, R31 ;  /* 0x0000001fff0a7819 */ /* 0x000fe2000001141f */
[C---:B------:R-:W-:Y:S01]  /*1180*/  VIADD R9, R223.reuse, 0x98 ;  /* 0x00000098df097836 */ /* 0x040fe20000000000 */
[----:B------:R-:W-:Y:S01]  /*1190*/  SHF.R.S32.HI R3, RZ, 0x1f, R27 ;  /* 0x0000001fff037819 */ /* 0x000fe2000001141b */
[----:B------:R-:W-:Y:S01]  /*11a0*/  VIADD R4, R223, 0xa8 ;  /* 0x000000a8df047836 */ /* 0x000fe20000000000 */
        /* <DEDUP_REMOVED lines=14> */
[----:B------:R-:W-:Y:S02]  /*1290*/  IADD3 R210, R196, 0x30, RZ ;  /* 0x00000030c4d27810 */ /* 0x000fe40007ffe0ff */
[----:B------:R-:W-:Y:S02]  /*12a0*/  SHF.R.S32.HI R205, RZ, 0x1f, R192 ;  /* 0x0000001fffcd7819 */ /* 0x000fe400000114c0 */
[----:B------:R-:W-:Y:S02]  /*12b0*/  SHF.R.S32.HI R204, RZ, 0x1f, R23 ;  /* 0x0000001fffcc7819 */ /* 0x000fe40000011417 */
[----:B------:R-:W-:Y:S02]  /*12c0*/  SHF.R.S32.HI R203, RZ, 0x1f, R193 ;  /* 0x0000001fffcb7819 */ /* 0x000fe400000114c1 */
[----:B------:R-:W-:-:S02]  /*12d0*/  LOP3.LUT R218, R218, 0xfffffe00, RZ, 0xc0, !PT ;  /* 0xfffffe00dada7812 */ /* 0x000fc400078ec0ff */
[----:B------:R-:W-:Y:S02]  /*12e0*/  SHF.R.U32.HI R216, RZ, 0x3, R215 ;  /* 0x00000003ffd87819 */ /* 0x000fe400000116d7 */
[----:B------:R-:W-:Y:S02]  /*12f0*/  SHF.R.S32.HI R10, RZ, 0x1f, R13 ;  /* 0x0000001fff0a7819 */ /* 0x000fe4000001140d */
[----:B------:R-:W-:Y:S02]  /*1300*/  SHF.R.S32.HI R9, RZ, 0x1f, R9 ;  /* 0x0000001fff097819 */ /* 0x000fe40000011409 */
[----:B------:R-:W-:Y:S02]  /*1310*/  SHF.R.S32.HI R3, RZ, 0x1f, R8 ;  /* 0x0000001fff037819 */ /* 0x000fe40000011408 */
[----:B------:R-:W-:-:S07]  /*1320*/  SHF.R.S32.HI R2, RZ, 0x1f, R4 ;  /* 0x0000001fff027819 */ /* 0x000fce0000011404 */
.L_x_6171:
[----:B01234-:R-:W0:Y:S01]  /*1330*/  LDC.64 R2, c[0x0][0xc88] ;  /* 0x00032200ff027b82 */ /* 0x01fe220000000a00 */
        /* <DEDUP_REMOVED lines=8> */
[----:B------:R-:W-:Y:S01]  /*13c0*/  ISETP.NE.U32.AND P1, PT, RZ, UR8, PT ;  /* 0x00000008ff007c0c */ /* 0x000fe2000bf25070 */
[----:B------:R-:W-:Y:S01]  /*13d0*/  IMAD.MOV.U32 R121, RZ, RZ, RZ ;  /* 0x000000ffff797224 */ /* 0x000fe200078e00ff */
[----:B------:R-:W-:Y:S02]  /*13e0*/  ISETP.NE.AND.EX P2, PT, RZ, UR5, PT, P2 ;  /* 0x00000005ff007c0c */ /* 0x000fe4000bf45320 */
[----:B------:R-:W-:Y:S02]  /*13f0*/  ISETP.NE.AND.EX P1, PT, RZ, UR9, PT, P1 ;  /* 0x00000009ff007c0c */ /* 0x000fe4000bf25310 */
[----:B------:R-:W-:-:S04]  /*1400*/  ISETP.NE.U32.AND P0, PT, RZ, UR6, PT ;  /* 0x00000006ff007c0c */ /* 0x000fc8000bf05070 */
[----:B------:R-:W-:Y:S02]  /*1410*/  ISETP.NE.AND.EX P0, PT, RZ, UR7, PT, P0 ;  /* 0x00000007ff007c0c */ /* 0x000fe4000bf05300 */
[----:B------:R-:W-:-:S04]  /*1420*/  LOP3.LUT R4, R6, 0xff000000, RZ, 0xc0, !PT ;  /* 0xff00000006047812 */ /* 0x000fc800078ec0ff */
[----:B------:R-:W-:Y:S02]  /*1430*/  SHF.R.U32.HI R7, RZ, 0x8, R4 ;  /* 0x00000008ff077819 */ /* 0x000fe40000011604 */
[----:B------:R-:W-:Y:S02]  /*1440*/  LOP3.LUT R199, R6, 0xffff, RZ, 0xc0, !PT ;  /* 0x0000ffff06c77812 */ /* 0x000fe400078ec0ff */
[----:B--2---:R-:W-:Y:S02]  /*1450*/  SHF.R.S32.HI R0, RZ, 0x1f, R227 ;  /* 0x0000001fff007819 */ /* 0x004fe400000114e3 */
[C---:B------:R-:W-:Y:S01]  /*1460*/  @P2 LEA R8, P3, R227.reuse, UR4, 0x2 ;  /* 0x00000004e3082c11 */ /* 0x040fe2000f8610ff */
[----:B------:R-:W-:Y:S01]  /*1470*/  ULDC UR4, c[0x0][0x288] ;  /* 0x0000a20000047ab9 */ /* 0x000fe20000000800 */
[C---:B------:R-:W-:Y:S01]  /*1480*/  SHF.L.U32 R228, R227.reuse, 0x2, RZ ;  /* 0x00000002e3e47819 */ /* 0x040fe200000006ff */
[----:B------:R-:W-:Y:S01]  /*1490*/  IMAD.U32 R221, RZ, RZ, UR4 ;  /* 0x00000004ffdd7e24 */ /* 0x000fe2000f8e00ff */
[C-C-:B------:R-:W-:Y:S01]  /*14a0*/  @P2 LEA.HI.X R9, R227.reuse, UR5, R0.reuse, 0x2, P3 ;  /* 0x00000005e3092c11 */ /* 0x140fe200098f1400 */
[----:B------:R-:W-:Y:S01]  /*14b0*/  ULDC.64 UR4, c[0x0][0x418] ;  /* 0x0001060000047ab9 */ /* 0x000fe20000000a00 */
[----:B------:R-:W-:Y:S01]  /*14c0*/  SHF.L.U64.HI R229, R227, 0x2, R0 ;  /* 0x00000002e3e57819 */ /* 0x000fe20000010200 */
[----:B------:R-:W-:Y:S01]  /*14d0*/  UISETP.NE.U32.AND UP0, UPT, UR4, URZ, UPT ;  /* 0x0000003f0400728c */ /* 0x000fe2000bf05070 */
[C---:B------:R-:W-:Y:S01]  /*14e0*/  IADD3 R2, P4, R228.reuse, UR6, RZ ;  /* 0x00000006e4027c10 */ /* 0x040fe2000ff9e0ff */
[----:B------:R0:W5:Y:S01]  /*14f0*/  @P2 LDG.E R13, desc[UR10][R8.64] ;  /* 0x0000000a080d2981 */ /* 0x000162000c1e1900 */
[----:B------:R-:W-:Y:S01]  /*1500*/  @P1 IADD3 R10, P2, R228, UR8, RZ ;  /* 0x00000008e40a1c10 */ /* 0x000fe2000ff5e0ff */
[----:B------:R-:W-:Y:S01]  /*1510*/  UISETP.NE.AND.EX UP0, UPT, UR5, URZ, UPT, UP0 ;  /* 0x0000003f0500728c */ /* 0x000fe2000bf05300 */
[C---:B------:R-:W-:Y:S01]  /*1520*/  IADD3.X R3, R229.reuse, UR7, RZ, P4, !PT ;  /* 0x00000007e5037c10 */ /* 0x040fe2000a7fe4ff */
[----:B------:R-:W-:Y:S01]  /*1530*/  ULDC UR4, c[0x0][0x424] ;  /* 0x0001090000047ab9 */ /* 0x000fe20000000800 */
[----:B------:R-:W-:Y:S01]  /*1540*/  @P1 IADD3.X R11, R229, UR9, RZ, P2, !PT ;  /* 0x00000009e50b1c10 */ /* 0x000fe200097fe4ff */
[----:B------:R-:W-:Y:S01]  /*1550*/  ULDC.64 UR8, c[0x0][0xa20] ;  /* 0x0002880000087ab9 */ /* 0x000fe20000000a00 */
[----:B------:R-:W-:Y:S01]  /*1560*/  USEL UR4, UR4, 0x1, UP0 ;  /* 0x0000000104047887 */ /* 0x000fe20008000000 */
[----:B------:R-:W-:Y:S01]  /*1570*/  ISETP.NE.U32.AND P2, PT, RZ, UR8, PT ;  /* 0x00000008ff007c0c */ /* 0x000fe2000bf45070 */
[----:B------:R-:W-:Y:S01]  /*1580*/  ULDC UR5, c[0x0][0x2f0] ;  /* 0x0000bc0000057ab9 */ /* 0x000fe20000000800 */
[----:B------:R1:W-:Y:S01]  /*1590*/  STL [R1+0x3c], R0 ;  /* 0x00003c0001007387 */ /* 0x0003e20000100800 */
[----:B------:R-:W-:Y:S01]  /*15a0*/  UIMAD UR4, UR4, UR5, URZ ;  /* 0x00000005040472a4 */ /* 0x000fe2000f8e023f */
[----:B------:R-:W-:-:S02]  /*15b0*/  ISETP.NE.AND.EX P2, PT, RZ, UR9, PT, P2 ;  /* 0x00000009ff007c0c */ /* 0x000fc4000bf45320 */
[----:B------:R0:W5:Y:S01]  /*15c0*/  @P0 LDG.E R121, desc[UR10][R2.64] ;  /* 0x0000000a02790981 */ /* 0x000162000c1e1900 */
[----:B------:R-:W-:-:S03]  /*15d0*/  ULDC UR5, c[0x0][0x348] ;  /* 0x0000d20000057ab9 */ /* 0x000fc60000000800 */
[----:B------:R0:W5:Y:S01]  /*15e0*/  @P1 LDG.E R221, desc[UR10][R10.64] ;  /* 0x0000000a0add1981 */ /* 0x000162000c1e1900 */
[----:B-1----:R-:W-:-:S04]  /*15f0*/  LOP3.LUT R0, R6, 0xff0000, RZ, 0xc0, !PT ;  /* 0x00ff000006007812 */ /* 0x002fc800078ec0ff */
[----:B------:R-:W-:Y:S01]  /*1600*/  LEA.HI R226, R0, R7, RZ, 0x10 ;  /* 0x0000000700e27211 */ /* 0x000fe200078f80ff */
[----:B------:R-:W-:Y:S06]  /*1610*/  @P1 BRA `(.L_x_5929) ;  /* 0x0000000000281947 */ /* 0x000fec0003800000 */
[----:B------:R-:W-:Y:S02]  /*1620*/  ULDC.64 UR6, c[0x0][0xa00] ;  /* 0x0002800000067ab9 */ /* 0x000fe40000000a00 */
[----:B------:R-:W-:-:S04]  /*1630*/  ISETP.NE.U32.AND P1, PT, RZ, UR6, PT ;  /* 0x00000006ff007c0c */ /* 0x000fc8000bf25070 */
[----:B------:R-:W-:-:S13]  /*1640*/  ISETP.NE.AND.EX P1, PT, RZ, UR7, PT, P1 ;  /* 0x00000007ff007c0c */ /* 0x000fda000bf25310 */
[----:B------:R-:W-:Y:S05]  /*1650*/  @!P1 BRA `(.L_x_5929) ;  /* 0x0000000000189947 */ /* 0x000fea0003800000 */
[----:B------:R-:W1:Y:S01]  /*1660*/  LDC.64 R6, c[0x0][0xa00] ;  /* 0x00028000ff067b82 */ /* 0x000e620000000a00 */
[----:B------:R-:W-:Y:S01]  /*1670*/  ULDC.64 UR6, c[0x0][0x208] ;  /* 0x0000820000067ab9 */ /* 0x000fe20000000a00 */
[----:B-1----:R-:W-:-:S05]  /*1680*/  IMAD.WIDE R6, R227, 0x4, R6 ;  /* 0x00000004e3067825 */ /* 0x002fca00078e0206 */
[----:B-----5:R-:W2:Y:S04]  /*1690*/  LDG.E R221, desc[UR6][R6.64] ;  /* 0x0000000606dd7981 */ /* 0x020ea8000c1e1900 */
[----:B------:R-:W2:Y:S02]  /*16a0*/  LDG.E R0, desc[UR6][R6.64+0x4] ;  /* 0x0000040606007981 */ /* 0x000ea4000c1e1900 */
[----:B--2---:R-:W-:-:S07]  /*16b0*/  IADD3 R221, -R221, R0, RZ ;  /* 0x00000000dddd7210 */ /* 0x004fce0007ffe1ff */
.L_x_5929:
        /* <DEDUP_REMOVED lines=8> */
.L_x_5930:
[----:B------:R-:W-:Y:S05]  /*1740*/  @!P0 BRA `(.L_x_5931) ;  /* 0x0000000000108947 */ /* 0x000fea0003800000 */
[----:B------:R-:W-:Y:S02]  /*1750*/  ULDC.64 UR4, c[0x0][0x208] ;  /* 0x0000820000047ab9 */ /* 0x000fe40000000a00 */
[----:B------:R-:W2:Y:S04]  /*1760*/  LDG.E R7, desc[UR4][R2.64] ;  /* 0x0000000402077981 */ /* 0x000ea8000c1e1900 */
[----:B------:R-:W2:Y:S02]  /*1770*/  LDG.E R26, desc[UR4][R2.64+0x4] ;  /* 0x00000404021a7981 */ /* 0x000ea4000c1e1900 */
[----:B--2---:R-:W-:-:S07]  /*1780*/  IMAD.IADD R26, R26, 0x1, -R7 ;  /* 0x000000011a1a7824 */ /* 0x004fce00078e0a07 */
.L_x_5931:
[----:B------:R-:W-:Y:S01]  /*1790*/  ULDC.64 UR4, c[0x0][0xa10] ;  /* 0x0002840000047ab9 */ /* 0x000fe20000000a00 */
[----:B------:R-:W-:Y:S01]  /*17a0*/  ULDC.64 UR6, c[0x0][0x208] ;  /* 0x0000820000067ab9 */ /* 0x000fe20000000a00 */
[----:B------:R-:W-:Y:S01]  /*17b0*/  ISETP.NE.U32.AND P0, PT, RZ, UR4, PT ;  /* 0x00000004ff007c0c */ /* 0x000fe2000bf05070 */
[----:B------:R-:W2:Y:S03]  /*17c0*/  LDC R4, c[0x0][0x448] ;  /* 0x00011200ff047b82 */ /* 0x000ea60000000800 */
[----:B------:R-:W-:Y:S01]  /*17d0*/  ISETP.NE.AND.EX P0, PT, RZ, UR5, PT, P0 ;  /* 0x00000005ff007c0c */ /* 0x000fe2000bf05300 */
[----:B------:R-:W-:-:S12]  /*17e0*/  ULDC.64 UR4, c[0x0][0xa30] ;  /* 0x00028c0000047ab9 */ /* 0x000fd80000000a00 */
[----:B0-----:R-:W0:Y:S02]  /*17f0*/  @P0 LDC.64 R2, c[0x0][0xa10] ;  /* 0x00028400ff020b82 */ /* 0x001e240000000a00 */
[----:B0-----:R-:W-:-:S05]  /*1800*/  @P0 IMAD.WIDE R2, R227, 0x4, R2 ;  /* 0x00000004e3020825 */ /* 0x001fca00078e0202 */
[----:B------:R-:W3:Y:S04]  /*1810*/  @P0 LDG.E R0, desc[UR6][R2.64] ;  /* 0x0000000602000981 */ /* 0x000ee8000c1e1900 */
[----:B------:R0:W3:Y:S01]  /*1820*/  @P0 LDG.E R9, desc[UR6][R2.64+0x4] ;  /* 0x0000040602090981 */ /* 0x0000e2000c1e1900 */
[----:B------:R-:W-:Y:S02]  /*1830*/  ISETP.NE.U32.AND P1, PT, RZ, UR4, PT ;  /* 0x00000004ff007c0c */ /* 0x000fe4000bf25070 */
[----:B-----5:R-:W-:Y:S02]  /*1840*/  MOV R133, R26 ;  /* 0x0000001a00857202 */ /* 0x020fe40000000f00 */
[----:B------:R-:W-:-:S13]  /*1850*/  ISETP.NE.AND.EX P1, PT, RZ, UR5, PT, P1 ;  /* 0x00000005ff007c0c */ /* 0x000fda000bf25310 */
[----:B------:R-:W-:-:S04]  /*1860*/  @P1 IADD3 R6, P2, R228, UR4, RZ ;  /* 0x00000004e4061c10 */ /* 0x000fc8000ff5e0ff */
[----:B------:R-:W-:-:S05]  /*1870*/  @P1 IADD3.X R7, R229, UR5, RZ, P2, !PT ;  /* 0x00000005e5071c10 */ /* 0x000fca00097fe4ff */
[----:B------:R4:W5:Y:S01]  /*1880*/  @P1 LDG.E R133, desc[UR6][R6.64] ;  /* 0x0000000606851981 */ /* 0x000962000c1e1900 */
[----:B--2---:R-:W-:Y:S01]  /*1890*/  ISETP.NE.AND P1, PT, R4, 0x1, PT ;  /* 0x000000010400780c */ /* 0x004fe20003f25270 */
[----:B------:R-:W-:Y:S01]  /*18a0*/  IMAD.SHL.U32 R220, R5, 0x80, RZ ;  /* 0x0000008005dc7824 */ /* 0x000fe200078e00ff */
[----:B------:R-:W-:Y:S01]  /*18b0*/  IADD3 R13, R26, -R13, RZ ;  /* 0x8000000d1a0d7210 */ /* 0x000fe20007ffe0ff */
[----:B------:R-:W-:Y:S01]  /*18c0*/  BSSY B0, `(.L_x_5932) ;  /* 0x0000036000007945 */ /* 0x000fe20003800000 */
[----:B------:R-:W-:Y:S01]  /*18d0*/  LOP3.LUT R12, R226, 0xff, RZ, 0xc0, !PT ;  /* 0x000000ffe20c7812 */ /* 0x000fe200078ec0ff */
[----:B0-----:R-:W-:Y:S01]  /*18e0*/  VIADD R2, R220, 0x7f ;  /* 0x0000007fdc027836 */ /* 0x001fe20000000000 */
[----:B------:R-:W-:-:S03]  /*18f0*/  SHF.R.U32.HI R226, RZ, 0x10, R226 ;  /* 0x00000010ffe27819 */ /* 0x000fc600000116e2 */
[----:B------:R0:W-:Y:S04]  /*1900*/  STL [R1+0x34], R12 ;  /* 0x0000340c01007387 */ /* 0x0001e80000100800 */
[----:B------:R-:W2:Y:S08]  /*1910*/  @P1 LDC R11, c[0x0][0x44c] ;  /* 0x00011300ff0b1b82 */ /* 0x000eb00000000800 */
[----:B------:R-:W1:Y:S01]  /*1920*/  @P1 LDC R3, c[0x0][0x450] ;  /* 0x00011400ff031b82 */ /* 0x000e620000000800 */
[----:B---3--:R-:W-:-:S02]  /*1930*/  @P0 IMAD.IADD R24, R9, 0x1, -R0 ;  /* 0x0000000109180824 */ /* 0x008fc400078e0a00 */
[----:B--2---:R-:W-:-:S04]  /*1940*/  @P1 IMAD.HI.U32 R0, R2, R11, RZ ;  /* 0x0000000b02001227 */ /* 0x004fc800078e00ff */
[----:B------:R-:W-:Y:S01]  /*1950*/  IMAD.IADD R222, R13, 0x1, R24 ;  /* 0x000000010dde7824 */ /* 0x000fe200078e0218 */
[----:B-1----:R-:W-:-:S03]  /*1960*/  @P1 SHF.R.U32.HI R2, RZ, R3, R0 ;  /* 0x00000003ff021219 */ /* 0x002fc60000011600 */
[C---:B------:R-:W-:Y:S01]  /*1970*/  VIADD R0, R222.reuse, 0x5f ;  /* 0x0000005fde007836 */ /* 0x040fe20000000000 */
[----:B------:R-:W-:-:S03]  /*1980*/  IADD3 R134, R222, 0x60, -R221 ;  /* 0x00000060de867810 */ /* 0x000fc60007ffe8dd */
[----:B------:R-:W-:-:S04]  /*1990*/  IMAD.HI R0, R0, 0x2aaaaaab, RZ ;  /* 0x2aaaaaab00007827 */ /* 0x000fc800078e02ff */
[----:B------:R-:W-:Y:S01]  /*19a0*/  IMAD.IADD R2, R134, 0x1, R2 ;  /* 0x0000000186027824 */ /* 0x000fe200078e0202 */
[----:B------:R-:W-:-:S03]  /*19b0*/  SHF.R.U32.HI R135, RZ, 0x1f, R0 ;  /* 0x0000001fff877819 */ /* 0x000fc60000011600 */
[----:B------:R-:W-:Y:S01]  /*19c0*/  IMAD.HI R2, R2, 0x2aaaaaab, RZ ;  /* 0x2aaaaaab02027827 */ /* 0x000fe200078e02ff */
[----:B------:R-:W-:Y:S02]  /*19d0*/  LEA.HI.SX32 R135, R0, R135, 0x1c ;  /* 0x0000008700877211 */ /* 0x000fe400078fe2ff */
[----:B------:R-:W-:Y:S02]  /*19e0*/  MOV R0, RZ ;  /* 0x000000ff00007202 */ /* 0x000fe40000000f00 */
[----:B------:R-:W-:-:S04]  /*19f0*/  SHF.R.U32.HI R3, RZ, 0x1f, R2 ;  /* 0x0000001fff037819 */ /* 0x000fc80000011602 */
[----:B------:R-:W-:-:S04]  /*1a00*/  LEA.HI.SX32 R2, R2, R3, 0x1c ;  /* 0x0000000302027211 */ /* 0x000fc800078fe2ff */
[----:B----4-:R-:W-:-:S04]  /*1a10*/  VIMNMX R6, R135, R2, PT ;  /* 0x0000000287067248 */ /* 0x010fc80003fe0100 */
[----:B------:R-:W-:-:S13]  /*1a20*/  ISETP.GE.AND P0, PT, R6, 0x1, PT ;  /* 0x000000010600780c */ /* 0x000fda0003f06270 */
[----:B0-----:R-:W-:Y:S05]  /*1a30*/  @!P0 BRA `(.L_x_5933) ;  /* 0x0000000000788947 */ /* 0x001fea0003800000 */
        /* <DEDUP_REMOVED lines=30> */
.L_x_5933:
[----:B------:R-:W-:Y:S05]  /*1c20*/  BSYNC B0 ;  /* 0x0000000000007941 */ /* 0x000fea0003800000 */
.L_x_5932:
[----:B------:R-:W-:Y:S01]  /*1c30*/  IMAD R3, R12, R0, RZ ;  /* 0x000000000c037224 */ /* 0x000fe200078e02ff */
        /* <DEDUP_REMOVED lines=36> */
.L_x_5936:
[----:B------:R-:W-:Y:S05]  /*1e80*/  BSYNC B6 ;  /* 0x0000000000067941 */ /* 0x000fea0003800000 */
.L_x_5935:
        /* <DEDUP_REMOVED lines=20> */
.L_x_5938:
[----:B------:R-:W-:Y:S05]  /*1fd0*/  BSYNC B6 ;  /* 0x0000000000067941 */ /* 0x000fea0003800000 */
.L_x_5937:
[----:B------:R-:W-:Y:S01]  /*1fe0*/  ULDC.64 UR4, c[0x0][0x9f8] ;  /* 0x00027e0000047ab9 */ /* 0x000fe20000000a00 */
[----:B------:R-:W-:Y:S01]  /*1ff0*/  IMAD.MOV.U32 R0, RZ, RZ, R227 ;  /* 0x000000ffff007224 */ /* 0x000fe200078e00e3 */
[----:B------:R-:W-:Y:S01]  /*2000*/  ISETP.NE.U32.AND P0, PT, RZ, UR4, PT ;  /* 0x00000004ff007c0c */ /* 0x000fe2000bf05070 */
[----:B------:R-:W-:Y:S01]  /*2010*/  ULDC.64 UR6, c[0x0][0x208] ;  /* 0x0000820000067ab9 */ /* 0x000fe20000000a00 */
[----:B------:R-:W0:Y:S01]  /*2020*/  S2R R8, SR_TID.X ;  /* 0x0000000000087919 */ /* 0x000e220000002100 */
[----:B------:R-:W1:Y:S01]  /*2030*/  LDC.64 R94, c[0x0][0x3f8] ;  /* 0x0000fe00ff5e7b82 */ /* 0x000e620000000a00 */
[----:B------:R-:W-:-:S07]  /*2040*/  ISETP.NE.AND.EX P0, PT, RZ, UR5, PT, P0 ;  /* 0x00000005ff007c0c */ /* 0x000fce000bf05300 */
[----:B------:R-:W2:Y:S06]  /*2050*/  LDC R15, c[0x0][0x3f4] ;  /* 0x0000fd00ff0f7b82 */ /* 0x000eac0000000800 */
[----:B------:R-:W-:Y:S01]  /*2060*/  @P0 IADD3 R4, P1, R228, UR4, RZ ;  /* 0x00000004e4040c10 */ /* 0x000fe2000ff3e0ff */
[----:B------:R-:W-:Y:S01]  /*2070*/  ULDC UR4, c[0x0][0x2f4] ;  /* 0x0000bd0000047ab9 */ /* 0x000fe20000000800 */
[----:B------:R-:W3:Y:S02]  /*2080*/  LDC.64 R88, c[0x0][0x408] ;  /* 0x00010200ff587b82 */ /* 0x000ee40000000a00 */
[----:B------:R-:W-:-:S05]  /*2090*/  @P0 IADD3.X R5, R229, UR5, RZ, P1, !PT ;  /* 0x00000005e5050c10 */ /* 0x000fca0008ffe4ff */
[----:B------:R4:W3:Y:S01]  /*20a0*/  @P0 LDG.E R0, desc[UR6][R4.64] ;  /* 0x0000000604000981 */ /* 0x0008e2000c1e1900 */
[----:B------:R-:W-:Y:S01]  /*20b0*/  ISETP.GE.AND P1, PT, R195, UR4, PT ;  /* 0x00000004c3007c0c */ /* 0x000fe2000bf26270 */
[----:B-1----:R-:W-:Y:S01]  /*20c0*/  IMAD.WIDE.U32 R96, R206, R94, R16 ;  /* 0x0000005ece607225 */ /* 0x002fe200078e0010 */
[----:B------:R-:W-:Y:S01]  /*20d0*/  ISETP.GE.AND P0, PT, R16, UR4, PT ;  /* 0x0000000410007c0c */ /* 0x000fe2000bf06270 */
[----:B------:R-:W1:Y:S01]  /*20e0*/  S2R R158, SR_TID.X ;  /* 0x00000000009e7919 */ /* 0x000e620000002100 */
[----:B------:R-:W-:Y:S01]  /*20f0*/  SEL R6, RZ, 0xffffffff, P1 ;  /* 0xffffffffff067807 */ /* 0x000fe20000800000 */
[----:B------:R-:W-:Y:S01]  /*2100*/  IMAD.SHL.U32 R102, R94, 0x40, RZ ;  /* 0x000000405e667824 */ /* 0x000fe200078e00ff */
[----:B------:R-:W-:Y:S01]  /*2110*/  SEL R3, RZ, 0x1, P0 ;  /* 0x00000001ff037807 */ /* 0x000fe20000000000 */
[----:B------:R-:W-:Y:S01]  /*2120*/  IMAD.IADD R121, R121, 0x1, R26 ;  /* 0x0000000179797824 */ /* 0x000fe200078e021a */
[----:B------:R-:W-:Y:S01]  /*2130*/  ISETP.GE.AND P0, PT, R194, UR4, PT ;  /* 0x00000004c2007c0c */ /* 0x000fe2000bf06270 */
[----:B------:R-:W-:Y:S01]  /*2140*/  IMAD.SHL.U32 R6, R6, 0x2, RZ ;  /* 0x0000000206067824 */ /* 0x000fe200078e00ff */
[----:B------:R-:W-:Y:S01]  /*2150*/  ISETP.GE.AND P1, PT, R192, UR4, PT ;  /* 0x00000004c0007c0c */ /* 0x000fe2000bf26270 */
[----:B--2---:R-:W-:Y:S01]  /*2160*/  IMAD.SHL.U32 R118, R15, 0x2, RZ ;  /* 0x000000020f767824 */ /* 0x004fe200078e00ff */
[----:B------:R-:W-:-:S02]  /*2170*/  SHF.R.S32.HI R7, RZ, 0x1f, R206 ;  /* 0x0000001fff077819 */ /* 0x000fc400000114ce */
[----:B------:R-:W-:Y:S01]  /*2180*/  LOP3.LUT R3, R6, 0x2, R3, 0xe2, !PT ;  /* 0x0000000206037812 */ /* 0x000fe200078ee203 */
[----:B0-----:R-:W-:Y:S01]  /*2190*/  VIADD R6, R8, 0xffffff80 ;  /* 0xffffff8008067836 */ /* 0x001fe20000000000 */
[----:B----4-:R-:W-:Y:S01]  /*21a0*/  SEL R4, RZ, 0x4, P0 ;  /* 0x00000004ff047807 */ /* 0x010fe20000000000 */
[C---:B---3--:R-:W-:Y:S01]  /*21b0*/  IMAD.WIDE.U32 R90, R206.reuse, R88, R16 ;  /* 0x00000058ce5a7225 */ /* 0x048fe200078e0010 */
[----:B------:R-:W-:Y:S02]  /*21c0*/  SEL R5, RZ, 0x8, P1 ;  /* 0x00000008ff057807 */ /* 0x000fe40000800000 */
[----:B------:R-:W-:Y:S01]  /*21d0*/  SHF.R.S32.HI R197, RZ, 0x1f, R196 ;  /* 0x0000001fffc57819 */ /* 0x000fe200000114c4 */
[----:B------:R-:W-:Y:S01]  /*21e0*/  IMAD R123, R89, 0x60, RZ ;  /* 0x00000060597b7824 */ /* 0x000fe200078e02ff */
[----:B------:R-:W-:Y:S01]  /*21f0*/  LOP3.LUT R3, R5, R3, R4, 0xfe, !PT ;  /* 0x0000000305037212 */ /* 0x000fe200078efe04 */
[-C--:B------:R-:W-:Y:S01]  /*2200*/  IMAD R4, R7, R94.reuse, RZ ;  /* 0x0000005e07047224 */ /* 0x080fe200078e02ff */
[----:B------:R-:W-:Y:S01]  /*2210*/  ISETP.GE.AND P0, PT, R23, UR4, PT ;  /* 0x0000000417007c0c */ /* 0x000fe2000bf06270 */
[----:B------:R-:W-:Y:S01]  /*2220*/  IMAD.WIDE.U32 R98, R206, R94, R196 ;  /* 0x0000005ece627225 */ /* 0x000fe200078e00c4 */
[----:B------:R-:W-:-:S02]  /*2230*/  ISETP.GE.AND P1, PT, R195, R15, PT ;  /* 0x0000000fc300720c */ /* 0x000fc40003f26270 */
[----:B------:R-:W-:Y:S01]  /*2240*/  SEL R8, RZ, 0x10, P0 ;  /* 0x00000010ff087807 */ /* 0x000fe20000000000 */
[----:B------:R-:W-:Y:S01]  /*2250*/  IMAD R5, R206, R95, R4 ;  /* 0x0000005fce057224 */ /* 0x000fe200078e0204 */
[----:B------:R-:W-:Y:S01]  /*2260*/  ISETP.GE.AND P0, PT, R16, R15, PT ;  /* 0x0000000f1000720c */ /* 0x000fe20003f06270 */
[----:B------:R-:W-:Y:S01]  /*2270*/  IMAD R7, R7, R88, RZ ;  /* 0x0000005807077224 */ /* 0x000fe200078e02ff */
[----:B------:R-:W-:Y:S01]  /*2280*/  LOP3.LUT R8, R3, R8, RZ, 0xfc, !PT ;  /* 0x0000000803087212 */ /* 0x000fe200078efcff */
[----:B------:R-:W-:Y:S01]  /*2290*/  IMAD.IADD R97, R5, 0x1, R97 ;  /* 0x0000000105617824 */ /* 0x000fe200078e0261 */
[----:B------:R-:W-:Y:S01]  /*22a0*/  SHF.R.S32.HI R9, RZ, 0x1f, R6 ;  /* 0x0000001fff097819 */ /* 0x000fe20000011406 */
[C---:B------:R-:W-:Y:S01]  /*22b0*/  IMAD.WIDE.U32 R92, R206.reuse, R88, R196 ;  /* 0x00000058ce5c7225 */ /* 0x040fe200078e00c4 */
[----:B------:R-:W-:Y:S02]  /*22c0*/  IADD3 R99, R99, R5, RZ ;  /* 0x0000000563637210 */ /* 0x000fe40007ffe0ff */
[C---:B------:R-:W-:Y:S01]  /*22d0*/  SEL R3, R15.reuse, RZ, P0 ;  /* 0x000000ff0f037207 */ /* 0x040fe20000000000 */
[----:B------:R-:W-:Y:S01]  /*22e0*/  IMAD R5, R206, R89, R7 ;  /* 0x00000059ce057224 */ /* 0x000fe200078e0207 */
[----:B------:R-:W-:Y:S01]  /*22f0*/  SEL R4, R15, RZ, P1 ;  /* 0x000000ff0f047207 */ /* 0x000fe20000800000 */
[----:B-----5:R-:W-:Y:S01]  /*2300*/  IMAD.WIDE.U32 R98, R133, R94, R98 ;  /* 0x0000005e85627225 */ /* 0x020fe200078e0062 */
[----:B------:R-:W-:-:S02]  /*2310*/  LEA.HI R9, R9, R6, RZ, 0x2 ;  /* 0x0000000609097211 */ /* 0x000fc400078f10ff */
[----:B------:R-:W-:Y:S01]  /*2320*/  IADD3 R93, R93, R5, RZ ;  /* 0x000000055d5d7210 */ /* 0x000fe20007ffe0ff */
[----:B------:R-:W-:Y:S01]  /*2330*/  IMAD.IADD R3, R16, 0x1, R3 ;  /* 0x0000000110037824 */ /* 0x000fe200078e0203 */
[----:B------:R-:W-:Y:S01]  /*2340*/  ISETP.GE.AND P2, PT, R194, R15, PT ;  /* 0x0000000fc200720c */ /* 0x000fe20003f46270 */
[----:B------:R-:W-:Y:S01]  /*2350*/  IMAD.IADD R91, R5, 0x1, R91 ;  /* 0x00000001055b7824 */ /* 0x000fe200078e025b */
[----:B------:R-:W-:Y:S01]  /*2360*/  LOP3.LUT R9, R9, 0xfffffffc, RZ, 0xc0, !PT ;  /* 0xfffffffc09097812 */ /* 0x000fe200078ec0ff */
[----:B------:R-:W-:Y:S01]  /*2370*/  IMAD.IADD R5, R195, 0x1, R4 ;  /* 0x00000001c3057824 */ /* 0x000fe200078e0204 */
[----:B------:R-:W-:Y:S01]  /*2380*/  SHF.R.S32.HI R4, RZ, 0x1f, R3 ;  /* 0x0000001fff047819 */ /* 0x000fe20000011403 */
[----:B------:R-:W-:Y:S01]  /*2390*/  IMAD.WIDE.U32 R96, R133, R94, R96 ;  /* 0x0000005e85607225 */ /* 0x000fe200078e0060 */
[----:B------:R-:W-:Y:S02]  /*23a0*/  SEL R7, R15, RZ, P2 ;  /* 0x000000ff0f077207 */ /* 0x000fe40001000000 */
[----:B------:R-:W-:Y:S01]  /*23b0*/  SHF.R.S32.HI R10, RZ, 0x1f, R5 ;  /* 0x0000001fff0a7819 */ /* 0x000fe20000011405 */
[----:B------:R-:W-:Y:S01]  /*23c0*/  IMAD.IADD R21, R6, 0x1, -R9 ;  /* 0x0000000106157824 */ /* 0x000fe200078e0a09 */
[----:B------:R-:W-:Y:S01]  /*23d0*/  LEA.HI R6, R4, R3, RZ, 0x3 ;  /* 0x0000000304067211 */ /* 0x000fe200078f18ff */
[----:B------:R-:W-:Y:S01]  /*23e0*/  IMAD.WIDE.U32 R92, R133, R88, R92 ;  /* 0x00000058855c7225 */ /* 0x000fe200078e005c */
[----:B------:R-:W-:-:S02]  /*23f0*/  IADD3 R11, R194, R7, RZ ;  /* 0x00000007c20b7210 */ /* 0x000fc40007ffe0ff */
[----:B------:R-:W-:Y:S01]  /*2400*/  LEA.HI R3, R4, R3, RZ, 0x6 ;  /* 0x0000000304037211 */ /* 0x000fe200078f30ff */
[----:B------:R-:W-:Y:S01]  /*2410*/  IMAD.WIDE.U32 R90, R133, R88, R90 ;  /* 0x00000058855a7225 */ /* 0x000fe200078e005a */
[CC--:B------:R-:W-:Y:S02]  /*2420*/  LEA.HI R7, R10.reuse, R5.reuse, RZ, 0x6 ;  /* 0x000000050a077211 */ /* 0x0c0fe400078f30ff */
[----:B------:R-:W-:Y:S01]  /*2430*/  LEA.HI R10, R10, R5, RZ, 0x3 ;  /* 0x000000050a0a7211 */ /* 0x000fe200078f18ff */
[----:B------:R-:W-:Y:S01]  /*2440*/  IMAD R108, R21, 0x40, R206 ;  /* 0x00000040156c7824 */ /* 0x000fe200078e02ce */
[----:B------:R-:W-:Y:S02]  /*2450*/  SHF.R.S32.HI R4, RZ, 0x6, R3 ;  /* 0x00000006ff047819 */ /* 0x000fe40000011403 */
[----:B------:R-:W-:Y:S02]  /*2460*/  SHF.R.S32.HI R7, RZ, 0x6, R7 ;  /* 0x00000006ff077819 */ /* 0x000fe40000011407 */
[C---:B------:R-:W-:Y:S01]  /*2470*/  LOP3.LUT R5, R215.reuse, 0x38, R10, 0xf8, !PT ;  /* 0x00000038d7057812 */ /* 0x040fe200078ef80a */
[C-C-:B------:R-:W-:Y:S01]  /*2480*/  IMAD R130, R4.reuse, 0x1800, R217.reuse ;  /* 0x0000180004827824 */ /* 0x140fe200078e02d9 */
[----:B------:R-:W-:Y:S01]  /*2490*/  LOP3.LUT R3, R215, 0x38, R6, 0xf8, !PT ;  /* 0x00000038d7037812 */ /* 0x000fe200078ef806 */
[----:B------:R-:W-:Y:S01]  /*24a0*/  IMAD R128, R4, 0x1800, R218 ;  /* 0x0000180004807824 */ /* 0x000fe200078e02da */
[----:B------:R-:W-:Y:S01]  /*24b0*/  LOP3.LUT R9, R213, 0x38, R6, 0xf8, !PT ;  /* 0x00000038d5097812 */ /* 0x000fe200078ef806 */
[C---:B------:R-:W-:Y:S01]  /*24c0*/  IMAD R129, R7.reuse, 0x1800, R217 ;  /* 0x0000180007817824 */ /* 0x040fe200078e02d9 */
[----:B------:R-:W-:Y:S01]  /*24d0*/  SHF.R.U32.HI R20, RZ, 0x3, R213 ;  /* 0x00000003ff147819 */ /* 0x000fe200000116d5 */
[----:B------:R-:W-:Y:S01]  /*24e0*/  IMAD R126, R7, 0x1800, R218 ;  /* 0x00001800077e7824 */ /* 0x000fe200078e02da */
[----:B------:R-:W-:-:S02]  /*24f0*/  SHF.R.S32.HI R12, RZ, 0x1f, R11 ;  /* 0x0000001fff0c7819 */ /* 0x000fc4000001140b */
[-C--:B------:R-:W-:Y:S02]  /*2500*/  LOP3.LUT R4, R5, R216.reuse, RZ, 0x3c, !PT ;  /* 0x000000d805047212 */ /* 0x080fe400078e3cff */
[----:B------:R-:W-:Y:S02]  /*2510*/  LOP3.LUT R3, R3, R216, RZ, 0x3c, !PT ;  /* 0x000000d803037212 */ /* 0x000fe400078e3cff */
[----:B------:R-:W-:Y:S01]  /*2520*/  LOP3.LUT R9, R9, R20, RZ, 0x3c, !PT ;  /* 0x0000001409097212 */ /* 0x000fe200078e3cff */
[----:B------:R-:W-:Y:S01]  /*2530*/  IMAD.IADD R129, R129, 0x1, R4 ;  /* 0x0000000181817824 */ /* 0x000fe200078e0204 */
[-C--:B------:R-:W-:Y:S01]  /*2540*/  LEA.HI R14, R12, R11.reuse, RZ, 0x3 ;  /* 0x0000000b0c0e7211 */ /* 0x080fe200078f18ff */
[----:B------:R-:W-:Y:S01]  /*2550*/  IMAD.IADD R130, R130, 0x1, R3 ;  /* 0x0000000182827824 */ /* 0x000fe200078e0203 */
[----:B------:R-:W-:Y:S01]  /*2560*/  LEA.HI R11, R12, R11, RZ, 0x6 ;  /* 0x0000000b0c0b7211 */ /* 0x000fe200078f30ff */
[----:B------:R-:W-:Y:S01]  /*2570*/  IMAD.IADD R128, R128, 0x1, R9 ;  /* 0x0000000180807824 */ /* 0x000fe200078e0209 */
[----:B------:R-:W-:-:S02]  /*2580*/  LOP3.LUT R4, R213, 0x38, R10, 0xf8, !PT ;  /* 0x00000038d5047812 */ /* 0x000fc400078ef80a */
[----:B------:R-:W-:Y:S02]  /*2590*/  SHF.R.S32.HI R13, RZ, 0x1f, R133 ;  /* 0x0000001fff0d7819 */ /* 0x000fe40000011485 */
[----:B------:R-:W-:Y:S02]  /*25a0*/  SHF.R.S32.HI R11, RZ, 0x6, R11 ;  /* 0x00000006ff0b7819 */ /* 0x000fe4000001140b */
[--C-:B------:R-:W-:Y:S02]  /*25b0*/  LOP3.LUT R3, R215, 0x38, R14.reuse, 0xf8, !PT ;  /* 0x00000038d7037812 */ /* 0x100fe400078ef80e */
[----:B------:R-:W-:Y:S01]  /*25c0*/  LOP3.LUT R9, R213, 0x38, R14, 0xf8, !PT ;  /* 0x00000038d5097812 */ /* 0x000fe200078ef80e */
[----:B------:R-:W-:Y:S01]  /*25d0*/  IMAD R127, R11, 0x1800, R217 ;  /* 0x000018000b7f7824 */ /* 0x000fe200078e02d9 */
[----:B------:R-:W-:Y:S01]  /*25e0*/  LOP3.LUT R19, R19, 0xfffffffe, RZ, 0xc0, !PT ;  /* 0xfffffffe13137812 */ /* 0x000fe200078ec0ff */
[----:B------:R-:W-:Y:S01]  /*25f0*/  IMAD R125, R11, 0x1800, R218 ;  /* 0x000018000b7d7824 */ /* 0x000fe200078e02da */
[----:B------:R-:W-:-:S02]  /*2600*/  LOP3.LUT R5, R4, R20, RZ, 0x3c, !PT ;  /* 0x0000001404057212 */ /* 0x000fc400078e3cff */
[----:B------:R-:W-:Y:S02]  /*2610*/  LOP3.LUT R4, R3, R216, RZ, 0x3c, !PT ;  /* 0x000000d803047212 */ /* 0x000fe400078e3cff */
[----:B------:R-:W-:Y:S01]  /*2620*/  LOP3.LUT R12, R9, R20, RZ, 0x3c, !PT ;  /* 0x00000014090c7212 */ /* 0x000fe200078e3cff */
[----:B------:R-:W-:Y:S01]  /*2630*/  IMAD R20, R13, R94, RZ ;  /* 0x0000005e0d147224 */ /* 0x000fe200078e02ff */
[----:B------:R-:W-:Y:S01]  /*2640*/  @P2 LOP3.LUT R19, R19, 0x1, RZ, 0xfc, !PT ;  /* 0x0000000113132812 */ /* 0x000fe200078efcff */
[----:B------:R-:W-:Y:S01]  /*2650*/  IMAD.IADD R127, R127, 0x1, R4 ;  /* 0x000000017f7f7824 */ /* 0x000fe200078e0204 */
[----:B------:R-:W-:Y:S01]  /*2660*/  LOP3.LUT P3, RZ, R224, 0x4, RZ, 0xc0, !PT ;  /* 0x00000004e0ff7812 */ /* 0x000fe2000786c0ff */
[----:B------:R-:W-:Y:S01]  /*2670*/  IMAD R7, R133, R95, R20 ;  /* 0x0000005f85077224 */ /* 0x000fe200078e0214 */
[----:B------:R-:W-:Y:S01]  /*2680*/  ISETP.GE.AND P2, PT, R193, UR4, PT ;  /* 0x00000004c1007c0c */ /* 0x000fe2000bf46270 */
[----:B------:R-:W-:Y:S01]  /*2690*/  IMAD R4, R13, R88, RZ ;  /* 0x000000580d047224 */ /* 0x000fe200078e02ff */
[----:B------:R-:W-:Y:S01]  /*26a0*/  IADD3 R126, R126, R5, RZ ;  /* 0x000000057e7e7210 */ /* 0x000fe20007ffe0ff */
[----:B------:R-:W-:Y:S01]  /*26b0*/  IMAD R5, R95, 0x60, RZ ;  /* 0x000000605f057824 */ /* 0x000fe200078e02ff */
[C---:B------:R-:W-:Y:S01]  /*26c0*/  SHF.L.U64.HI R101, R94.reuse, 0x6, R95 ;  /* 0x000000065e657819 */ /* 0x040fe2000001025f */
[----:B------:R-:W-:Y:S01]  /*26d0*/  IMAD.WIDE.U32 R94, R94, 0x60, RZ ;  /* 0x000000605e5e7825 */ /* 0x000fe200078e00ff */
[----:B------:R-:W-:-:S02]  /*26e0*/  LOP3.LUT R3, R215, 0x18, R16, 0xf8, !PT ;  /* 0x00000018d7037812 */ /* 0x000fc400078ef810 */
[----:B------:R-:W-:Y:S01]  /*26f0*/  SEL R9, RZ, 0x20, P2 ;  /* 0x00000020ff097807 */ /* 0x000fe20001000000 */
[----:B------:R-:W-:Y:S01]  /*2700*/  IMAD R11, R133, R89, R4 ;  /* 0x00000059850b7224 */ /* 0x000fe200078e0204 */
[C---:B------:R-:W-:Y:S01]  /*2710*/  SHF.L.U64.HI R103, R88.reuse, 0x6, R89 ;  /* 0x0000000658677819 */ /* 0x040fe20000010259 */
[----:B------:R-:W-:Y:S01]  /*2720*/  IMAD.IADD R122, R95, 0x1, R5 ;  /* 0x000000015f7a7824 */ /* 0x000fe200078e0205 */
[C---:B------:R-:W-:Y:S01]  /*2730*/  SHF.L.U32 R104, R88.reuse, 0x6, RZ ;  /* 0x0000000658687819 */ /* 0x040fe200000006ff */
[----:B------:R-:W-:Y:S01]  /*2740*/  IMAD.WIDE.U32 R88, R88, 0x60, RZ ;  /* 0x0000006058587825 */ /* 0x000fe200078e00ff */
[----:B------:R-:W-:Y:S02]  /*2750*/  LOP3.LUT R124, R3, R216, RZ, 0x3c, !PT ;  /* 0x000000d8037c7212 */ /* 0x000fe400078e3cff */
[----:B------:R-:W-:Y:S01]  /*2760*/  SHF.R.S32.HI R111, RZ, 0x3, R6 ;  /* 0x00000003ff6f7819 */ /* 0x000fe20000011406 */
[----:B------:R-:W-:Y:S01]  /*2770*/  IMAD.IADD R100, R99, 0x1, R7 ;  /* 0x0000000163647824 */ /* 0x000fe200078e0207 */
[----:B------:R-:W-:Y:S01]  /*2780*/  LOP3.LUT R5, R6, 0xfffffff8, RZ, 0xc0, !PT ;  /* 0xfffffff806057812 */ /* 0x000fe200078ec0ff */
[----:B------:R-:W-:Y:S01]  /*2790*/  IMAD.IADD R3, R7, 0x1, R97 ;  /* 0x0000000107037824 */ /* 0x000fe200078e0261 */
[----:B------:R-:W-:Y:S01]  /*27a0*/  LOP3.LUT R25, R8, R9, RZ, 0xfc, !PT ;  /* 0x0000000908197212 */ /* 0x000fe200078efcff */
[----:B------:R-:W-:Y:S01]  /*27b0*/  IMAD.IADD R125, R125, 0x1, R12 ;  /* 0x000000017d7d7824 */ /* 0x000fe200078e020c */
[----:B------:R-:W-:Y:S01]  /*27c0*/  LOP3.LUT R19, R19, 0xfffffffb, RZ, 0xc0, !PT ;  /* 0xfffffffb13137812 */ /* 0x000fe200078ec0ff */
[----:B------:R-:W-:Y:S01]  /*27d0*/  IMAD.IADD R124, R217, 0x1, R124 ;  /* 0x00000001d97c7824 */ /* 0x000fe200078e027c */
[----:B------:R-:W-:Y:S01]  /*27e0*/  LOP3.LUT R6, R10, 0xfffffff8, RZ, 0xc0, !PT ;  /* 0xfffffff80a067812 */ /* 0x000fe200078ec0ff */
[----:B------:R-:W-:Y:S01]  /*27f0*/  IMAD.IADD R4, R11, 0x1, R91 ;  /* 0x000000010b047824 */ /* 0x000fe200078e025b */
[----:B------:R-:W-:-:S02]  /*2800*/  LOP3.LUT R7, R14, 0xfffffff8, RZ, 0xc0, !PT ;  /* 0xfffffff80e077812 */ /* 0x000fc400078ec0ff */
[----:B------:R-:W-:Y:S02]  /*2810*/  SHF.R.S32.HI R110, RZ, 0x3, R10 ;  /* 0x00000003ff6e7819 */ /* 0x000fe4000001140a */
[C---:B------:R-:W-:Y:S02]  /*2820*/  LOP3.LUT R9, R25.reuse, 0x2, RZ, 0xc0, !PT ;  /* 0x0000000219097812 */ /* 0x040fe400078ec0ff */
[C---:B------:R-:W-:Y:S02]  /*2830*/  LOP3.LUT R10, R25.reuse, 0x4, RZ, 0xc0, !PT ;  /* 0x00000004190a7812 */ /* 0x040fe400078ec0ff */
[C---:B------:R-:W-:Y:S02]  /*2840*/  LOP3.LUT R20, R25.reuse, 0x8, RZ, 0xc0, !PT ;  /* 0x0000000819147812 */ /* 0x040fe400078ec0ff */
[----:B------:R-:W-:Y:S02]  /*2850*/  LOP3.LUT R21, R25, 0x10, RZ, 0xc0, !PT ;  /* 0x0000001019157812 */ /* 0x000fe400078ec0ff */
[----:B------:R-:W-:-:S02]  /*2860*/  @P3 LOP3.LUT R19, R19, 0x4, RZ, 0xfc, !PT ;  /* 0x0000000413133812 */ /* 0x000fc400078efcff */
[----:B-1----:R-:W-:Y:S02]  /*2870*/  LEA.HI R158, R158, 0x8, RZ, 0x19 ;  /* 0x000000089e9e7811 */ /* 0x002fe400078fc8ff */
[----:B------:R-:W-:Y:S02]  /*2880*/  IADD3 R123, R89, R123, RZ ;  /* 0x0000007b597b7210 */ /* 0x000fe40007ffe0ff */
[----:B------:R-:W-:Y:S02]  /*2890*/  IADD3 R87, R93, R11, RZ ;  /* 0x0000000b5d577210 */ /* 0x000fe40007ffe0ff */
[----:B------:R-:W-:Y:S02]  /*28a0*/  SHF.R.S32.HI R109, RZ, 0x3, R14 ;  /* 0x00000003ff6d7819 */ /* 0x000fe4000001140e */
[----:B------:R-:W-:Y:S02]  /*28b0*/  LOP3.LUT R8, R8, 0x1, RZ, 0xc0, !PT ;  /* 0x0000000108087812 */ /* 0x000fe400078ec0ff */
[----:B------:R-:W-:-:S02]  /*28c0*/  SHF.R.S32.HI R107, RZ, 0x1f, R5 ;  /* 0x0000001fff6b7819 */ /* 0x000fc40000011405 */
[----:B------:R-:W-:Y:S02]  /*28d0*/  SHF.R.S32.HI R106, RZ, 0x1f, R6 ;  /* 0x0000001fff6a7819 */ /* 0x000fe40000011406 */
[----:B------:R-:W-:Y:S02]  /*28e0*/  SHF.R.S32.HI R105, RZ, 0x1f, R7 ;  /* 0x0000001fff697819 */ /* 0x000fe40000011407 */
[----:B------:R-:W-:Y:S02]  /*28f0*/  LOP3.LUT R25, R25, 0x20, RZ, 0xc0, !PT ;  /* 0x0000002019197812 */ /* 0x000fe400078ec0ff */
[----:B------:R-:W-:-:S07]  /*2900*/  SHF.R.S32.HI R120, RZ, 0x1f, R0 ;  /* 0x0000001fff787819 */ /* 0x000fce0000011400 */
.L_x_6044:
[----:B------:R-:W0:Y:S01]  /*2910*/  LDC R28, c[0x0][0x430] ;  /* 0x00010c00ff1c7b82 */ /* 0x000e220000000800 */
[----:B------:R-:W-:Y:S01]  /*2920*/  VIADD R2, R2, 0xffffffff ;  /* 0xffffffff02027836 */ /* 0x000fe20000000000 */
[----:B------:R-:W-:-:S03]  /*2930*/  ULDC.64 UR4, c[0x0][0x208] ;  /* 0x0000820000047ab9 */ /* 0x000fc60000000a00 */
[----:B------:R-:W-:-:S03]  /*2940*/  IMAD R11, R2, 0x60, R108 ;  /* 0x00000060020b7824 */ /* 0x000fc600078e026c */
[----:B-1----:R-:W1:Y:S01]  /*2950*/  LDC R117, c[0x0][0x3f4] ;  /* 0x0000fd00ff757b82 */ /* 0x002e620000000800 */
[----:B--2---:R-:W-:Y:S01]  /*2960*/  IMAD.IADD R31, R121, 0x1, R11 ;  /* 0x00000001791f7824 */ /* 0x004fe200078e020b */
[----:B------:R-:W-:-:S04]  /*2970*/  ISETP.GE.AND P2, PT, R11, R24, PT ;  /* 0x000000180b00720c */ /* 0x000fc80003f46270 */
[----:B------:R-:W-:Y:S02]  /*2980*/  ISETP.GT.OR P2, PT, R108, 0x5f, P2 ;  /* 0x0000005f6c00780c */ /* 0x000fe40001744670 */
[----:B------:R-:W-:Y:S02]  /*2990*/  MOV R11, R31 ;  /* 0x0000001f000b7202 */ /* 0x000fe40000000f00 */
[----:B0-----:R-:W-:-:S09]  /*29a0*/  ISETP.NE.AND P3, PT, R28, 0x1, PT ;  /* 0x000000011c00780c */ /* 0x001fd20003f65270 */
[----:B------:R-:W0:Y:S08]  /*29b0*/  @!P2 LDC.64 R14, c[0x0][0x428] ;  /* 0x00010a00ff0eab82 */ /* 0x000e300000000a00 */
[----:B------:R-:W2:Y:S08]  /*29c0*/  @!P2 LDC.64 R12, c[0x0][0x418] ;  /* 0x00010600ff0cab82 */ /* 0x000eb00000000a00 */
[----:B------:R-:W3:Y:S08]  /*29d0*/  @P3 LDC R26, c[0x0][0x434] ;  /* 0x00010d00ff1a3b82 */ /* 0x000ef00000000800 */
[----:B------:R-:W4:Y:S01]  /*29e0*/  @P3 LDC R27, c[0x0][0x438] ;  /* 0x00010e00ff1b3b82 */ /* 0x000f220000000800 */
[----:B---3--:R-:W-:-:S05]  /*29f0*/  @P3 IMAD.HI.U32 R26, R31, R26, RZ ;  /* 0x0000001a1f1a3227 */ /* 0x008fca00078e00ff */
[----:B----4-:R-:W-:Y:S01]  /*2a00*/  @P3 SHF.R.U32.HI R11, RZ, R27, R26 ;  /* 0x0000001bff0b3219 */ /* 0x010fe2000001161a */
[----:B0-----:R-:W-:-:S03]  /*2a10*/  @!P2 IMAD R26, R120, R14, RZ ;  /* 0x0000000e781aa224 */ /* 0x001fc600078e02ff */
[--C-:B------:R-:W-:Y:S01]  /*2a20*/  @!P2 SHF.R.S32.HI R27, RZ, 0x1f, R11.reuse ;  /* 0x0000001fff1ba819 */ /* 0x100fe2000001140b */
[----:B------:R-:W-:Y:S02]  /*2a30*/  @!P2 IMAD R29, R0, R15, R26 ;  /* 0x0000000f001da224 */ /* 0x000fe400078e021a */
[----:B------:R-:W-:-:S04]  /*2a40*/  @!P2 IMAD.MOV.U32 R26, RZ, RZ, R11 ;  /* 0x000000ffff1aa224 */ /* 0x000fc800078e000b */
[----:B------:R-:W-:-:S04]  /*2a50*/  @!P2 IMAD.WIDE.U32 R14, R0, R14, R26 ;  /* 0x0000000e000ea225 */ /* 0x000fc800078e001a */
[----:B------:R-:W-:Y:S01]  /*2a60*/  @!P2 IMAD.IADD R15, R15, 0x1, R29 ;  /* 0x000000010f0fa824 */ /* 0x000fe200078e021d */
[----:B--2---:R-:W-:Y:S01]  /*2a70*/  @!P2 LEA R12, P3, R14, R12, 0x2 ;  /* 0x0000000c0e0ca211 */ /* 0x004fe200078610ff */
[----:B------:R-:W-:-:S03]  /*2a80*/  IMAD.MOV.U32 R26, RZ, RZ, RZ ;  /* 0x000000ffff1a7224 */ /* 0x000fc600078e00ff */
[----:B------:R-:W-:-:S05]  /*2a90*/  @!P2 LEA.HI.X R13, R14, R13, R15, 0x2, P3 ;  /* 0x0000000d0e0da211 */ /* 0x000fca00018f140f */
[----:B------:R0:W5:Y:S01]  /*2aa0*/  @!P2 LDG.E R26, desc[UR4][R12.64] ;  /* 0x000000040c1aa981 */ /* 0x000162000c1e1900 */
[----:B------:R-:W-:Y:S01]  /*2ab0*/  ISETP.GT.AND P2, PT, R2, R119, PT ;  /* 0x000000770200720c */ /* 0x000fe20003f44270 */
[----:B------:R-:W-:Y:S01]  /*2ac0*/  IMAD R15, R22, 0x4800, R124 ;  /* 0x00004800160f7824 */ /* 0x000fe200078e027c */
[----:B------:R-:W-:Y:S01]  /*2ad0*/  LOP3.LUT R19, R19, 0xfffffffd, RZ, 0xc0, !PT ;  /* 0xfffffffd13137812 */ /* 0x000fe200078ec0ff */
[----:B------:R-:W-:Y:S05]  /*2ae0*/  YIELD ;  /* 0x0000000000007946 */ /* 0x000fea0003800000 */
[----:B------:R-:W-:Y:S01]  /*2af0*/  LOP3.LUT P4, RZ, R224, 0x4, RZ, 0xc0, !PT ;  /* 0x00000004e0ff7812 */ /* 0x000fe2000788c0ff */
[----:B------:R-:W-:Y:S01]  /*2b00*/  VIADD R81, R15, 0x20 ;  /* 0x000000200f517836 */ /* 0x000fe20000000000 */
[----:B------:R-:W-:Y:S01]  /*2b10*/  IADD3 R27, -R11, RZ, RZ ;  /* 0x000000ff0b1b7210 */ /* 0x000fe20007ffe1ff */
[----:B------:R-:W-:Y:S01]  /*2b20*/  BSSY B0, `(.L_x_5939) ;  /* 0x00007bc000007945 */ /* 0x000fe20003800000 */
[----:B------:R-:W-:Y:S01]  /*2b30*/  IMAD R80, R15, 0x2, R112 ;  /* 0x000000020f507824 */ /* 0x000fe200078e0270 */
[----:B------:R-:W-:-:S02]  /*2b40*/  @P2 LOP3.LUT R19, R19, 0x2, RZ, 0xfc, !PT ;  /* 0x0000000213132812 */ /* 0x000fc400078efcff */
[----:B-1----:R-:W-:Y:S01]  /*2b50*/  ISETP.GE.AND P2, PT, R117, 0x1, PT ;  /* 0x000000017500780c */ /* 0x002fe20003f46270 */
[----:B------:R-:W-:-:S05]  /*2b60*/  IMAD R27, R28, R27, R31 ;  /* 0x0000001b1c1b7224 */ /* 0x000fca00078e021f */
[----:B------:R-:W-:-:S05]  /*2b70*/  @P4 VIADD R81, R15, 0xffffffe0 ;  /* 0xffffffe00f514836 */ /* 0x000fca0000000000 */
[----:B------:R-:W-:Y:S02]  /*2b80*/  LEA R81, R81, R112, 0x1 ;  /* 0x0000007051517211 */ /* 0x000fe400078e08ff */
[----:B0-----:R-:W-:Y:S05]  /*2b90*/  @!P2 BRA `(.L_x_5940) ;  /* 0x0000007000f8a947 */ /* 0x001fea0003800000 */
[----:B------:R-:W-:Y:S01]  /*2ba0*/  SHF.R.S32.HI R82, RZ, 0x1f, R27 ;  /* 0x0000001fff527819 */ /* 0x000fe2000001141b */
[----:B------:R-:W-:Y:S01]  /*2bb0*/  ULDC.64 UR4, c[0x0][0x300] ;  /* 0x0000c00000047ab9 */ /* 0x000fe20000000a00 */
[----:B-----5:R-:W-:Y:S01]  /*2bc0*/  SHF.R.S32.HI R83, RZ, 0x1f, R26 ;  /* 0x0000001fff537819 */ /* 0x020fe2000001141a */
[C---:B------:R-:W-:Y:S01]  /*2bd0*/  IMAD.WIDE.U32 R12, R27.reuse, UR4, RZ ;  /* 0x000000041b0c7c25 */ /* 0x040fe2000f8e00ff */
        /* <DEDUP_REMOVED lines=8> */
[----:B------:R-:W-:-:S02]  /*2c60*/  IMAD R15, R83, UR4, RZ ;  /* 0x00000004530f7c24 */ /* 0x000fc4000f8e02ff */
[----:B------:R-:W-:Y:S01]  /*2c70*/  IMAD.IADD R13, R13, 0x1, R11 ;  /* 0x000000010d0d7824 */ /* 0x000fe200078e020b */
[----:B------:R-:W-:Y:S01]  /*2c80*/  SHF.R.S32.HI R11, RZ, 0x1f, R2 ;  /* 0x0000001fff0b7819 */ /* 0x000fe20000011402 */
[C---:B------:R-:W-:Y:S02]  /*2c90*/  IMAD R15, R26.reuse, UR5, R15 ;  /* 0x000000051a0f7c24 */ /* 0x040fe4000f8e020f */
[----:B------:R-:W-:Y:S01]  /*2ca0*/  IMAD.WIDE.U32 R12, R26, UR4, R12 ;  /* 0x000000041a0c7c25 */ /* 0x000fe2000f8e000c */
[----:B------:R-:W-:-:S03]  /*2cb0*/  ULDC.64 UR4, c[0x0][0x308] ;  /* 0x0000c20000047ab9 */ /* 0x000fc60000000a00 */
[----:B------:R-:W-:Y:S02]  /*2cc0*/  IMAD.IADD R13, R13, 0x1, R15 ;  /* 0x000000010d0d7824 */ /* 0x000fe400078e020f */
        /* <DEDUP_REMOVED lines=33> */
[----:B------:R-:W-:Y:S01]  /*2ee0*/  ULDC.64 UR6, c[0x0][0x208] ;  /* 0x0000820000067ab9 */ /* 0x000fe20000000a00 */
        /* <DEDUP_REMOVED lines=36> */
.L_x_5943:
[----:B------:R-:W-:Y:S05]  /*3130*/  BSYNC B1 ;  /* 0x0000000000017941 */ /* 0x000fea0003800000 */
.L_x_5942:
        /* <DEDUP_REMOVED lines=13> */
[----:B-----5:R-:W-:Y:S02]  /*3210*/  MOV R77, R52 ;  /* 0x00000034004d7202 */ /* 0x020fe40000000f00 */
        /* <DEDUP_REMOVED lines=43> */
.L_x_5945:
[----:B------:R-:W-:Y:S05]  /*34d0*/  BSYNC B1 ;  /* 0x0000000000017941 */ /* 0x000fea0003800000 */
.L_x_5944:
[----:B0-----:R-:W-:Y:S01]  /*34e0*/  IMAD.MOV.U32 R12, RZ, RZ, R56 ;  /* 0x000000ffff0c7224 */ /* 0x001fe200078e0038 */
[----:B------:R-:W-:Y:S01]  /*34f0*/  MOV R14, R60 ;  /* 0x0000003c000e7202 */ /* 0x000fe20000000f00 */
[----:B------:R-:W-:Y:S01]  /*3500*/  IMAD.MOV.U32 R11, RZ, RZ, R57 ;  /* 0x000000ffff0b7224 */ /* 0x000fe200078e0039 */
[----:B------:R-:W-:Y:S01]  /*3510*/  ULOP3.LUT UR4, UR60, 0x1, URZ, 0xfc, !UPT ;  /* 0x000000013c047892 */ /* 0x000fe2000f8efc3f */
[----:B------:R-:W-:Y:S01]  /*3520*/  IMAD.MOV.U32 R13, RZ, RZ, R53 ;  /* 0x000000ffff0d7224 */ /* 0x000fe200078e0035 */
[----:B------:R-:W-:Y:S01]  /*3530*/  PRMT R149, R14, 0x7610, R149 ;  /* 0x000076100e957816 */ /* 0x000fe20000000095 */
[----:B------:R-:W-:Y:S01]  /*3540*/  IMAD.MOV.U32 R14, RZ, RZ, R73 ;  /* 0x000000ffff0e7224 */ /* 0x000fe200078e0049 */
[----:B------:R-:W-:Y:S01]  /*3550*/  PRMT R146, R12, 0x5410, R11 ;  /* 0x000054100c927816 */ /* 0x000fe2000000000b */
[----:B------:R-:W-:Y:S01]  /*3560*/  IMAD.MOV.U32 R11, RZ, RZ, R64 ;  /* 0x000000ffff0b7224 */ /* 0x000fe200078e0040 */
[----:B------:R-:W-:Y:S01]  /*3570*/  PRMT R144, R77, 0x5410, R13 ;  /* 0x000054104d907816 */ /* 0x000fe2000000000d */
        /* <DEDUP_REMOVED lines=10> */
[----:B------:R-:W-:Y:S02]  /*3620*/  MOV R12, R54 ;  /* 0x00000036000c7202 */ /* 0x000fe40000000f00 */
[----:B------:R-:W-:-:S02]  /*3630*/  PLOP3.LUT P2, PT, PT, PT, UP0, 0x80, 0x0 ;  /* 0x000000000000781c */ /* 0x000fc40003f4f008 */
        /* <DEDUP_REMOVED lines=18> */
[----:B-----5:R-:W-:Y:S01]  /*3760*/  IMAD.MOV.U32 R11, RZ, RZ, R29 ;  /* 0x000000ffff0b7224 */ /* 0x020fe200078e001d */
        /* <DEDUP_REMOVED lines=42> */
.L_x_5946:
[----:B------:R-:W-:Y:S01]  /*3a10*/  LEA R85, R22, R18, 0x3 ;  /* 0x0000001216557211 */ /* 0x000fe200078e18ff */
[----:B------:R-:W-:Y:S01]  /*3a20*/  BSSY B1, `(.L_x_5947) ;  /* 0x0000004000017945 */ /* 0x000fe20003800000 */
[----:B------:R-:W-:-:S04]  /*3a30*/  SHF.L.U32 R86, R207, 0x1f, RZ ;  /* 0x0000001fcf567819 */ /* 0x000fc800000006ff */
[----:B------:R-:W0:Y:S02]  /*3a40*/  SYNCS.PHASECHK.TRANS64.TRYWAIT P5, [R85+URZ+0x30890], R86 ;  /* 0x03089056550075a7 */ /* 0x000e2400080a017f */
[----:B0-----:R-:W-:Y:S05]  /*3a50*/  @!P5 BRA `(.L_x_5948) ;  /* 0x0000022c0038d947 */ /* 0x001fea0003800000 */
.L_x_6300:
[----:B------:R-:W-:Y:S05]  /*3a60*/  BSYNC B1 ;  /* 0x0000000000017941 */ /* 0x000fea0003800000 */
.L_x_5947:
[----:B------:R-:W-:-:S03]  /*3a70*/  UMOV UR4, 0xffffffff ;  /* 0xffffffff00047882 */ /* 0x000fc60000000000 */
[----:B------:R-:W-:Y:S05]  /*3a80*/  BRA.DIV UR4, `(.L_x_5949) ;  /* 0x0000022e04407947 */ /* 0x000fea000b800000 */
[----:B------:R1:W2:Y:S04]  /*3a90*/  SHFL.IDX PT, R76, R113, RZ, 0x1c1f ;  /* 0x001c1fff714c7589 */ /* 0x0002a800000e0000 */
[----:B------:R1:W3:Y:S02]  /*3aa0*/  SHFL.IDX PT, R11, R116, RZ, 0x1c1f ;  /* 0x001c1fff740b7589 */ /* 0x0002e400000e0000 */
.L_x_6304:
        /* <DEDUP_REMOVED lines=52> */
.L_x_5955:
[----:B------:R-:W-:Y:S05]  /*3df0*/  BSYNC B3 ;  /* 0x0000000000037941 */ /* 0x000fea0003800000 */
.L_x_5954:
[----:B---3--:R-:W-:Y:S01]  /*3e00*/  LEA R72, P3, R16, R11, 0x1 ;  /* 0x0000000b10487211 */ /* 0x008fe200078608ff */
[----:B------:R-:W-:-:S03]  /*3e10*/  ULDC.64 UR4, c[0x0][0x208] ;  /* 0x0000820000047ab9 */ /* 0x000fc60000000a00 */
[----:B--2---:R-:W-:-:S05]  /*3e20*/  LEA.HI.X R73, R16, R76, R17, 0x1, P3 ;  /* 0x0000004c10497211 */ /* 0x004fca00018f0c11 */
[----:B0-----:R4:W-:Y:S04]  /*3e30*/  ST.E.128 desc[UR4][R72.64], R12 ;  /* 0x0000000c48007985 */ /* 0x0019e8000c101d04 */
.L_x_5953:
[----:B------:R-:W-:Y:S05]  /*3e40*/  BSYNC B2 ;  /* 0x0000000000027941 */ /* 0x000fea0003800000 */
.L_x_5952:
        /* <DEDUP_REMOVED lines=8> */
[----:B------:R-:W-:Y:S02]  /*3ed0*/  SHF.R.U32.HI R68, RZ, 0x10, R69 ;  /* 0x00000010ff447819 */ /* 0x000fe40000011645 */
[--C-:B------:R-:W-:Y:S01]  /*3ee0*/  SHF.R.U64 R73, R70, 0x10, R71.reuse ;  /* 0x0000001046497819 */ /* 0x100fe20000001247 */
[----:B------:R-:W-:Y:S01]  /*3ef0*/  HADD2.F32 R72, -RZ, R72.H0_H0 ;  /* 0x20000048ff487230 */ /* 0x000fe20000004100 */
[----:B0-----:R-:W-:Y:S02]  /*3f00*/  MOV R69, R13 ;  /* 0x0000000d00457202 */ /* 0x001fe40000000f00 */
        /* <DEDUP_REMOVED lines=38> */
.L_x_5959:
[----:B------:R-:W-:Y:S05]  /*4170*/  BSYNC B3 ;  /* 0x0000000000037941 */ /* 0x000fea0003800000 */
.L_x_5958:
[----:B---3--:R-:W-:Y:S01]  /*4180*/  MOV R68, R11 ;  /* 0x0000000b00447202 */ /* 0x008fe20000000f00 */
[----:B------:R-:W-:Y:S01]  /*4190*/  IMAD.SHL.U32 R70, R200, 0x8, RZ ;  /* 0x00000008c8467824 */ /* 0x000fe200078e00ff */
[----:B------:R-:W-:Y:S01]  /*41a0*/  ULDC.64 UR4, c[0x0][0x208] ;  /* 0x0000820000047ab9 */ /* 0x000fe20000000a00 */
[----:B--2---:R-:W-:Y:S02]  /*41b0*/  IMAD.MOV.U32 R69, RZ, RZ, R76 ;  /* 0x000000ffff457224 */ /* 0x004fe400078e004c */
[----:B------:R-:W-:-:S05]  /*41c0*/  IMAD.WIDE R68, R70, 0x2, R68 ;  /* 0x0000000246447825 */ /* 0x000fca00078e0244 */
[----:B0-----:R0:W-:Y:S02]  /*41d0*/  ST.E.128 desc[UR4][R68.64], R12 ;  /* 0x0000000c44007985 */ /* 0x0011e4000c101d04 */
.L_x_5957:
[----:B------:R-:W-:Y:S05]  /*41e0*/  BSYNC B2 ;  /* 0x0000000000027941 */ /* 0x000fea0003800000 */
.L_x_5956:
        /* <DEDUP_REMOVED lines=50> */
.L_x_5963:
[----:B------:R-:W-:Y:S05]  /*4510*/  BSYNC B3 ;  /* 0x0000000000037941 */ /* 0x000fea0003800000 */
.L_x_5962:
[----:B------:R-:W-:Y:S01]  /*4520*/  IMAD.SHL.U32 R66, R201, 0x8, RZ ;  /* 0x00000008c9427824 */ /* 0x000fe200078e00ff */
[----:B------:R-:W-:Y:S01]  /*4530*/  ULDC.64 UR4, c[0x0][0x208] ;  /* 0x0000820000047ab9 */ /* 0x000fe20000000a00 */
[----:B---3--:R-:W-:Y:S02]  /*4540*/  IMAD.MOV.U32 R64, RZ, RZ, R11 ;  /* 0x000000ffff407224 */ /* 0x008fe400078e000b */
[----:B--2---:R-:W-:Y:S02]  /*4550*/  IMAD.MOV.U32 R65, RZ, RZ, R76 ;  /* 0x000000ffff417224 */ /* 0x004fe400078e004c */
[----:B------:R-:W-:-:S05]  /*4560*/  IMAD.WIDE R64, R66, 0x2, R64 ;  /* 0x0000000242407825 */ /* 0x000fca00078e0240 */
[----:B----4-:R0:W-:Y:S02]  /*4570*/  ST.E.128 desc[UR4][R64.64], R12 ;  /* 0x0000000c40007985 */ /* 0x0101e4000c101d04 */
.L_x_5961:
[----:B------:R-:W-:Y:S05]  /*4580*/  BSYNC B2 ;  /* 0x0000000000027941 */ /* 0x000fea0003800000 */
.L_x_5960:
        /* <DEDUP_REMOVED lines=8> */
[----:B------:R-:W-:Y:S01]  /*4610*/  HADD2.F32 R66, -RZ, R148.H1_H1 ;  /* 0x30000094ff427230 */ /* 0x000fe20000004100 */
[----:B----4-:R-:W-:Y:S02]  /*4620*/  MOV R62, R13 ;  /* 0x0000000d003e7202 */ /* 0x010fe40000000f00 */
[--C-:B------:R-:W-:Y:S01]  /*4630*/  SHF.R.U64 R60, R60, 0x10, R61.reuse ;  /* 0x000000103c3c7819 */ /* 0x100fe2000000123d */
        /* <DEDUP_REMOVED lines=8> */
[-C--:B------:R-:W-:Y:S01]  /*46c0*/  FFMA.FTZ R65, R62, R60.reuse, -R65 ;  /* 0x0000003c3e417223 */ /* 0x080fe20000010841 */
[----:B------:R-:W-:Y:S02]  /*46d0*/  SHF.R.U32.HI R62, RZ, 0x10, R63 ;  /* 0x00000010ff3e7819 */ /* 0x000fe4000001163f */
[----:B------:R-:W-:Y:S01]  /*46e0*/  FFMA.FTZ R64, R13, R60, R64 ;  /* 0x0000003c0d407223 */ /* 0x000fe20000010040 */
[----:B------:R-:W-:Y:S02]  /*46f0*/  IMAD.MOV.U32 R60, RZ, RZ, R12 ;  /* 0x000000ffff3c7224 */ /* 0x000fe400078e000c */
[----:B------:R-:W-:-:S02]  /*4700*/  IMAD.MOV.U32 R12, RZ, RZ, R15 ;  /* 0x000000ffff0c7224 */ /* 0x000fc400078e000f */
[----:B------:R-:W-:Y:S01]  /*4710*/  HADD2.F32 R15, -RZ, R62.H0_H0 ;  /* 0x2000003eff0f7230 */ /* 0x000fe20000004100 */
[----:B------:R-:W-:Y:S02]  /*4720*/  F2FP.F16.F32.PACK_AB R64, R64, R65 ;  /* 0x000000414040723e */ /* 0x000fe400000000ff */
        /* <DEDUP_REMOVED lines=17> */
[----:B------:R-:W-:Y:S02]  /*4840*/  HADD2.F32 R61, -RZ, R148.H0_H0 ;  /* 0x20000094ff3d7230 */ /* 0x000fe40000004100 */
[-C--:B------:R-:W-:Y:S01]  /*4850*/  FMUL.FTZ R63, R60, R66.reuse ;  /* 0x000000423c3f7220 */ /* 0x080fe20000410000 */
[----:B------:R-:W-:Y:S01]  /*4860*/  F2FP.F16.F32.PACK_AB R14, R14, R15 ;  /* 0x0000000f0e0e723e */ /* 0x000fe200000000ff */
[----:B------:R-:W-:-:S02]  /*4870*/  FMUL.FTZ R66, R62, R66 ;  /* 0x000000423e427220 */ /* 0x000fc40000410000 */
[-C--:B------:R-:W-:Y:S02]  /*4880*/  FFMA.FTZ R63, R62, R61.reuse, -R63 ;  /* 0x0000003d3e3f7223 */ /* 0x080fe4000001083f */
[----:B------:R-:W-:Y:S01]  /*4890*/  FFMA.FTZ R66, R60, R61, R66 ;  /* 0x0000003d3c427223 */ /* 0x000fe20000010042 */
[----:B------:R-:W-:Y:S01]  /*48a0*/  F2FP.F16.F32.PACK_AB R60, R13, R12 ;  /* 0x0000000c0d3c723e */ /* 0x000fe200000000ff */
[----:B------:R-:W-:Y:S01]  /*48b0*/  IMAD.MOV.U32 R13, RZ, RZ, R64 ;  /* 0x000000ffff0d7224 */ /* 0x000fe200078e0040 */
[----:B------:R-:W-:Y:S02]  /*48c0*/  MOV R12, R14 ;  /* 0x0000000e000c7202 */ /* 0x000fe40000000f00 */
[----:B------:R-:W-:Y:S01]  /*48d0*/  F2FP.F16.F32.PACK_AB R63, R66, R63 ;  /* 0x0000003f423f723e */ /* 0x000fe200000000ff */
[----:B------:R-:W-:-:S04]  /*48e0*/  IMAD.MOV.U32 R15, RZ, RZ, R60 ;  /* 0x000000ffff0f7224 */ /* 0x000fc800078e003c */
[----:B------:R-:W-:-:S07]  /*48f0*/  IMAD.MOV.U32 R14, RZ, RZ, R63 ;  /* 0x000000ffff0e7224 */ /* 0x000fce00078e003f */
.L_x_5967:
[----:B------:R-:W-:Y:S05]  /*4900*/  BSYNC B3 ;  /* 0x0000000000037941 */ /* 0x000fea0003800000 */
.L_x_5966:
[----:B---3--:R-:W-:Y:S01]  /*4910*/  LEA R60, P3, R192, R11, 0x1 ;  /* 0x0000000bc03c7211 */ /* 0x008fe200078608ff */
[----:B------:R-:W-:-:S03]  /*4920*/  ULDC.64 UR4, c[0x0][0x208] ;  /* 0x0000820000047ab9 */ /* 0x000fc60000000a00 */
[----:B--2---:R-:W-:-:S05]  /*4930*/  LEA.HI.X R61, R192, R76, R205, 0x1, P3 ;  /* 0x0000004cc03d7211 */ /* 0x004fca00018f0ccd */
[----:B----4-:R0:W-:Y:S04]  /*4940*/  ST.E.128 desc[UR4][R60.64], R12 ;  /* 0x0000000c3c007985 */ /* 0x0101e8000c101d04 */
.L_x_5965:
[----:B------:R-:W-:Y:S05]  /*4950*/  BSYNC B2 ;  /* 0x0000000000027941 */ /* 0x000fea0003800000 */
.L_x_5964:
        /* <DEDUP_REMOVED lines=9> */
[----:B------:R-:W-:Y:S02]  /*49f0*/  SHF.R.U64 R63, R58, 0x10, R59 ;  /* 0x000000103a3f7819 */ /* 0x000fe4000000123b */
[----:B----4-:R-:W-:Y:S02]  /*4a00*/  MOV R58, R13 ;  /* 0x0000000d003a7202 */ /* 0x010fe40000000f00 */
[----:B------:R-:W-:Y:S01]  /*4a10*/  SHF.R.U64 R56, R56, 0x10, R57 ;  /* 0x0000001038387819 */ /* 0x000fe20000001239 */
[----:B------:R-:W-:Y:S02]  /*4a20*/  HADD2.F32 R63, -RZ, R63.H0_H0 ;  /* 0x2000003fff3f7230 */ /* 0x000fe40000004100 */
[--C-:B------:R-:W-:Y:S02]  /*4a30*/  HADD2.F32 R13, -RZ, R58.reuse.H1_H1 ;  /* 0x3000003aff0d7230 */ /* 0x100fe40000004100 */
[----:B------:R-:W-:Y:S02]  /*4a40*/  HADD2.F32 R58, -RZ, R58.H0_H0 ;  /* 0x2000003aff3a7230 */ /* 0x000fe40000004100 */
[----:B------:R-:W-:-:S02]  /*4a50*/  HADD2.F32 R56, -RZ, R56.H0_H0 ;  /* 0x20000038ff387230 */ /* 0x000fc40000004100 */
        /* <DEDUP_REMOVED lines=33> */
[----:B------:R-:W-:Y:S01]  /*4c70*/  IMAD.MOV.U32 R12, RZ, RZ, R15 ;  /* 0x000000ffff0c7224 */ /* 0x000fe200078e000f */
[----:B------:R-:W-:-:S03]  /*4c80*/  MOV R15, R57 ;  /* 0x00000039000f7202 */ /* 0x000fc60000000f00 */
[----:B------:R-:W-:Y:S01]  /*4c90*/  F2FP.F16.F32.PACK_AB R147, R147, R13 ;  /* 0x0000000d9393723e */ /* 0x000fe200000000ff */
[----:B------:R-:W-:-:S04]  /*4ca0*/  IMAD.MOV.U32 R13, RZ, RZ, R62 ;  /* 0x000000ffff0d7224 */ /* 0x000fc800078e003e */
[----:B------:R-:W-:-:S07]  /*4cb0*/  IMAD.MOV.U32 R14, RZ, RZ, R147 ;  /* 0x000000ffff0e7224 */ /* 0x000fce00078e0093 */
.L_x_5971:
[----:B------:R-:W-:Y:S05]  /*4cc0*/  BSYNC B3 ;  /* 0x0000000000037941 */ /* 0x000fea0003800000 */
.L_x_5970:
[----:B------:R-:W-:Y:S02]  /*4cd0*/  ULDC.64 UR4, c[0x0][0x208] ;  /* 0x0000820000047ab9 */ /* 0x000fe40000000a00 */
[----:B----4-:R0:W-:Y:S03]  /*4ce0*/  ST.E.128 desc[UR4][R60.64], R12 ;  /* 0x0000000c3c007985 */ /* 0x0101e6000c101d04 */
.L_x_5969:
[----:B------:R-:W-:Y:S05]  /*4cf0*/  BSYNC B2 ;  /* 0x0000000000027941 */ /* 0x000fea0003800000 */
.L_x_5968:
        /* <DEDUP_REMOVED lines=23> */
[----:B------:R-:W-:-:S02]  /*4e70*/  HADD2.F32 R52, -RZ, R52.H0_H0 ;  /* 0x20000034ff347230 */ /* 0x000fc40000004100 */
        /* <DEDUP_REMOVED lines=11> */
[CC--:B------:R-:W-:Y:S01]  /*4f30*/  FMUL.FTZ R53, R13.reuse, R11.reuse ;  /* 0x0000000b0d357220 */ /* 0x0c0fe20000410000 */
        /* <DEDUP_REMOVED lines=13> */
[----:B------:R-:W-:-:S04]  /*5010*/  IMAD.MOV.U32 R12, RZ, RZ, R11 ;  /* 0x000000ffff0c7224 */ /* 0x000fc800078e000b */
[----:B------:R-:W-:Y:S02]  /*5020*/  F2FP.F16.F32.PACK_AB R145, R145, R13 ;  /* 0x0000000d9191723e */ /* 0x000fe400000000ff */
[----:B------:R-:W-:-:S03]  /*5030*/  MOV R13, R54 ;  /* 0x00000036000d7202 */ /* 0x000fc60000000f00 */
[----:B------:R-:W-:-:S07]  /*5040*/  IMAD.MOV.U32 R14, RZ, RZ, R145 ;  /* 0x000000ffff0e7224 */ /* 0x000fce00078e0091 */
.L_x_5973:
[----:B------:R-:W-:Y:S05]  /*5050*/  BSYNC B2 ;  /* 0x0000000000027941 */ /* 0x000fea0003800000 */
.L_x_5972:
[----:B------:R-:W-:Y:S02]  /*5060*/  ULDC.64 UR4, c[0x0][0x208] ;  /* 0x0000820000047ab9 */ /* 0x000fe40000000a00 */
[----:B----4-:R0:W-:Y:S03]  /*5070*/  ST.E.128 desc[UR4][R56.64], R12 ;  /* 0x0000000c38007985 */ /* 0x0101e6000c101d04 */
.L_x_5951:
[----:B------:R-:W-:Y:S05]  /*5080*/  BSYNC B1 ;  /* 0x0000000000017941 */ /* 0x000fea0003800000 */
.L_x_5950:
[----:B------:R-:W-:-:S03]  /*5090*/  UMOV UR4, 0xffffffff ;  /* 0xffffffff00047882 */ /* 0x000fc60000000000 */
[----:B------:R-:W-:Y:S05]  /*50a0*/  BRA.DIV UR4, `(.L_x_5974) ;  /* 0x0000021a04047947 */ /* 0x000fea000b800000 */
[----:B-1----:R-:W1:Y:S04]  /*50b0*/  SHFL.IDX PT, R113, R113, 0x1, 0x1c1f ;  /* 0x003c1f0071717f89 */ /* 0x002e6800000e0000 */
[----:B------:R-:W0:Y:S02]  /*50c0*/  SHFL.IDX PT, R116, R116, 0x1, 0x1c1f ;  /* 0x003c1f0074747f89 */ /* 0x000e2400000e0000 */
.L_x_6308:
        /* <DEDUP_REMOVED lines=51> */
.L_x_5979:
[----:B------:R-:W-:Y:S05]  /*5400*/  BSYNC B2 ;  /* 0x0000000000027941 */ /* 0x000fea0003800000 */
.L_x_5978:
[----:B------:R-:W-:Y:S02]  /*5410*/  ULDC.64 UR4, c[0x0][0x208] ;  /* 0x0000820000047ab9 */ /* 0x000fe40000000a00 */
[----:B----4-:R0:W-:Y:S03]  /*5420*/  ST.E.128 desc[UR4][R52.64], R12 ;  /* 0x0000000c34007985 */ /* 0x0101e6000c101d04 */
.L_x_5977:
[----:B------:R-:W-:Y:S05]  /*5430*/  BSYNC B1 ;  /* 0x0000000000017941 */ /* 0x000fea0003800000 */
.L_x_5976:
[----:B------:R-:W-:Y:S01]  /*5440*/  ISETP.NE.AND P3, PT, R9, RZ, PT ;  /* 0x000000ff0900720c */ /* 0x000fe20003f65270 */
[----:B------:R-:W-:-:S12]  /*5450*/  BSSY B1, `(.L_x_5980) ;  /* 0x0000037000017945 */ /* 0x000fd80003800000 */
[----:B------:R-:W-:Y:S05]  /*5460*/  @!P3 BRA `(.L_x_5981) ;  /* 0x0000000000d4b947 */ /* 0x000fea0003800000 */
[----:B0---4-:R0:W4:Y:S01]  /*5470*/  LDS.128 R12, [R81+0x20000] ;  /* 0x02000000510c7984 */ /* 0x0111220000000c00 */
[----:B------:R-:W-:Y:S01]  /*5480*/  ISETP.GE.AND P3, PT, R211, R117, PT ;  /* 0x00000075d300720c */ /* 0x000fe20003f66270 */
[----:B---3--:R-:W-:Y:S01]  /*5490*/  IMAD.SHL.U32 R11, R200, 0x8, RZ ;  /* 0x00000008c80b7824 */ /* 0x008fe200078e00ff */
[----:B------:R-:W-:Y:S01]  /*54a0*/  MOV R48, R116 ;  /* 0x0000007400307202 */ /* 0x000fe20000000f00 */
        /* <DEDUP_REMOVED lines=9> */
[--C-:B------:R-:W-:Y:S01]  /*5540*/  HADD2.F32 R13, -RZ, R15.reuse.H1_H1 ;  /* 0x3000000fff0d7230 */ /* 0x100fe20000004100 */
[----:B------:R-:W-:Y:S01]  /*5550*/  SHF.R.U32.HI R46, RZ, 0x10, R47 ;  /* 0x00000010ff2e7819 */ /* 0x000fe2000001162f */
[----:B------:R-:W-:Y:S02]  /*5560*/  HADD2.F32 R15, -RZ, R15.H0_H0 ;  /* 0x2000000fff0f7230 */ /* 0x000fe40000004100 */
[----:B------:R-:W-:Y:S02]  /*5570*/  HADD2.F32 R45, -RZ, R45.H0_H0 ;  /* 0x2000002dff2d7230 */ /* 0x000fe40000004100 */
[----:B------:R-:W-:-:S02]  /*5580*/  HADD2.F32 R46, -RZ, R46.H0_H0 ;  /* 0x2000002eff2e7230 */ /* 0x000fc40000004100 */
[----:B------:R-:W-:Y:S02]  /*5590*/  HADD2.F32 R11, -RZ, R11.H0_H0 ;  /* 0x2000000bff0b7230 */ /* 0x000fe40000004100 */
[-C--:B------:R-:W-:Y:S01]  /*55a0*/  FMUL.FTZ R47, R50, R45.reuse ;  /* 0x0000002d322f7220 */ /* 0x080fe20000410000 */
[----:B------:R-:W-:Y:S02]  /*55b0*/  HADD2.F32 R44, -RZ, R44.H0_H0 ;  /* 0x2000002cff2c7230 */ /* 0x000fe40000004100 */
[-C--:B------:R-:W-:Y:S01]  /*55c0*/  FMUL.FTZ R54, R13, R46.reuse ;  /* 0x0000002e0d367220 */ /* 0x080fe20000410000 */
[C---:B------:R-:W-:Y:S01]  /*55d0*/  FMUL.FTZ R45, R52.reuse, R45 ;  /* 0x0000002d342d7220 */ /* 0x040fe20000410000 */
[C---:B------:R-:W-:Y:S01]  /*55e0*/  FMUL.FTZ R46, R15.reuse, R46 ;  /* 0x0000002e0f2e7220 */ /* 0x040fe20000410000 */
[-C--:B------:R-:W-:Y:S01]  /*55f0*/  FFMA.FTZ R47, R52, R11.reuse, -R47 ;  /* 0x0000000b342f7223 */ /* 0x080fe2000001082f */
[-C--:B------:R-:W-:Y:S01]  /*5600*/  FFMA.FTZ R54, R15, R44.reuse, -R54 ;  /* 0x0000002c0f367223 */ /* 0x080fe20000010836 */
[----:B------:R-:W-:Y:S01]  /*5610*/  FFMA.FTZ R50, R50, R11, R45 ;  /* 0x0000000b32327223 */ /* 0x000fe2000001002d */
[----:B------:R-:W-:Y:S01]  /*5620*/  FFMA.FTZ R13, R13, R44, R46 ;  /* 0x0000002c0d0d7223 */ /* 0x000fe2000001002e */
[----:B------:R-:W-:-:S02]  /*5630*/  HADD2.F32 R45, -RZ, R138.H0_H0 ;  /* 0x2000008aff2d7230 */ /* 0x000fc40000004100 */
        /* <DEDUP_REMOVED lines=17> */
[----:B------:R-:W-:Y:S01]  /*5750*/  F2FP.F16.F32.PACK_AB R15, R13, R54 ;  /* 0x000000360d0f723e */ /* 0x000fe200000000ff */
[----:B------:R-:W-:Y:S01]  /*5760*/  IMAD.MOV.U32 R13, RZ, RZ, R47 ;  /* 0x000000ffff0d7224 */ /* 0x000fe200078e002f */
[----:B------:R-:W-:Y:S01]  /*5770*/  F2FP.F16.F32.PACK_AB R14, R12, R53 ;  /* 0x000000350c0e723e */ /* 0x000fe200000000ff */
[----:B------:R-:W-:-:S07]  /*5780*/  IMAD.MOV.U32 R12, RZ, RZ, R46 ;  /* 0x000000ffff0c7224 */ /* 0x000fce00078e002e */
.L_x_5983:
[----:B------:R-:W-:Y:S05]  /*5790*/  BSYNC B2 ;  /* 0x0000000000027941 */ /* 0x000fea0003800000 */
.L_x_5982:
[----:B------:R-:W-:Y:S02]  /*57a0*/  ULDC.64 UR4, c[0x0][0x208] ;  /* 0x0000820000047ab9 */ /* 0x000fe40000000a00 */
[----:B----4-:R0:W-:Y:S03]  /*57b0*/  ST.E.128 desc[UR4][R48.64], R12 ;  /* 0x0000000c30007985 */ /* 0x0101e6000c101d04 */
.L_x_5981:
[----:B------:R-:W-:Y:S05]  /*57c0*/  BSYNC B1 ;  /* 0x0000000000017941 */ /* 0x000fea0003800000 */
.L_x_5980:
        /* <DEDUP_REMOVED lines=11> */
[----:B------:R-:W-:Y:S02]  /*5880*/  SHF.R.U64 R40, R40, 0x10, R41 ;  /* 0x0000001028287819 */ /* 0x000fe40000001229 */
[--C-:B------:R-:W-:Y:S01]  /*5890*/  SHF.R.U64 R11, R42, 0x10, R43.reuse ;  /* 0x000000102a0b7819 */ /* 0x100fe2000000122b */
        /* <DEDUP_REMOVED lines=17> */
[----:B------:R-:W-:-:S02]  /*59b0*/  HADD2.F32 R46, -RZ, R132.H1_H1 ;  /* 0x30000084ff2e7230 */ /* 0x000fc40000004100 */
        /* <DEDUP_REMOVED lines=21> */
.L_x_5987:
[----:B------:R-:W-:Y:S05]  /*5b10*/  BSYNC B2 ;  /* 0x0000000000027941 */ /* 0x000fea0003800000 */
.L_x_5986:
[----:B------:R-:W-:Y:S02]  /*5b20*/  ULDC.64 UR4, c[0x0][0x208] ;  /* 0x0000820000047ab9 */ /* 0x000fe40000000a00 */
[----:B----4-:R0:W-:Y:S03]  /*5b30*/  ST.E.128 desc[UR4][R44.64], R12 ;  /* 0x0000000c2c007985 */ /* 0x0101e6000c101d04 */
.L_x_5985:
[----:B------:R-:W-:Y:S05]  /*5b40*/  BSYNC B1 ;  /* 0x0000000000017941 */ /* 0x000fea0003800000 */
.L_x_5984:
        /* <DEDUP_REMOVED lines=9> */
[----:B---3--:R-:W-:Y:S02]  /*5be0*/  SHF.R.U64 R11, R36, 0x10, R37 ;  /* 0x00000010240b7819 */ /* 0x008fe40000001225 */
[--C-:B------:R-:W-:Y:S02]  /*5bf0*/  SHF.R.U64 R42, R38, 0x10, R39.reuse ;  /* 0x00000010262a7819 */ /* 0x100fe40000001227 */
[----:B----4-:R-:W-:Y:S01]  /*5c00*/  MOV R36, R15 ;  /* 0x0000000f00247202 */ /* 0x010fe20000000f00 */
        /* <DEDUP_REMOVED lines=13> */
[C---:B------:R-:W-:Y:S01]  /*5ce0*/  FMUL.FTZ R46, R36.reuse, R39 ;  /* 0x00000027242e7220 */ /* 0x040fe20000410000 */
[-C--:B------:R-:W-:Y:S01]  /*5cf0*/  FFMA.FTZ R11, R11, R38.reuse, -R44 ;  /* 0x000000260b0b7223 */ /* 0x080fe2000001082c */
[----:B------:R-:W-:Y:S01]  /*5d00*/  FFMA.FTZ R42, R15, R38, R42 ;  /* 0x000000260f2a7223 */ /* 0x000fe2000001002a */
[-C--:B------:R-:W-:Y:S01]  /*5d10*/  FFMA.FTZ R43, R36, R37.reuse, -R43 ;  /* 0x00000025242b7223 */ /* 0x080fe2000001082b */
[----:B------:R-:W-:Y:S01]  /*5d20*/  FFMA.FTZ R46, R13, R37, R46 ;  /* 0x000000250d2e7223 */ /* 0x000fe2000001002e */
[----:B------:R-:W-:-:S02]  /*5d30*/  HADD2.F32 R13, -RZ, R12.H1_H1 ;  /* 0x3000000cff0d7230 */ /* 0x000fc40000004100 */
[--C-:B------:R-:W-:Y:S02]  /*5d40*/  HADD2.F32 R37, -RZ, R115.reuse.H1_H1 ;  /* 0x30000073ff257230 */ /* 0x100fe40000004100 */
[----:B------:R-:W-:Y:S02]  /*5d50*/  HADD2.F32 R12, -RZ, R12.H0_H0 ;  /* 0x2000000cff0c7230 */ /* 0x000fe40000004100 */
[--C-:B------:R-:W-:Y:S02]  /*5d60*/  HADD2.F32 R15, -RZ, R14.reuse.H1_H1 ;  /* 0x3000000eff0f7230 */ /* 0x100fe40000004100 */
[-C--:B------:R-:W-:Y:S01]  /*5d70*/  FMUL.FTZ R39, R13, R37.reuse ;  /* 0x000000250d277220 */ /* 0x080fe20000410000 */
[----:B------:R-:W-:Y:S02]  /*5d80*/  HADD2.F32 R115, -RZ, R115.H0_H0 ;  /* 0x20000073ff737230 */ /* 0x000fe40000004100 */
[----:B------:R-:W-:Y:S01]  /*5d90*/  FMUL.FTZ R38, R12, R37 ;  /* 0x000000250c267220 */ /* 0x000fe20000410000 */
[----:B------:R-:W-:-:S02]  /*5da0*/  HADD2.F32 R14, -RZ, R14.H0_H0 ;  /* 0x2000000eff0e7230 */ /* 0x000fc40000004100 */
        /* <DEDUP_REMOVED lines=12> */
.L_x_5991:
[----:B------:R-:W-:Y:S05]  /*5e70*/  BSYNC B2 ;  /* 0x0000000000027941 */ /* 0x000fea0003800000 */
.L_x_5990:
[----:B------:R-:W-:Y:S02]  /*5e80*/  ULDC.64 UR4, c[0x0][0x208] ;  /* 0x0000820000047ab9 */ /* 0x000fe40000000a00 */
[----:B----4-:R0:W-:Y:S03]  /*5e90*/  ST.E.128 desc[UR4][R40.64], R12 ;  /* 0x0000000c28007985 */ /* 0x0101e6000c101d04 */
.L_x_5989:
[----:B------:R-:W-:Y:S05]  /*5ea0*/  BSYNC B1 ;  /* 0x0000000000017941 */ /* 0x000fea0003800000 */
.L_x_5988:
        /* <DEDUP_REMOVED lines=20> */
[CC--:B------:R-:W-:Y:S01]  /*5ff0*/  FMUL.FTZ R42, R32.reuse, R35.reuse ;  /* 0x00000023202a7220 */ /* 0x0c0fe20000410000 */
[----:B------:R-:W-:Y:S02]  /*6000*/  HADD2.F32 R33, -RZ, R33.H0_H0 ;  /* 0x20000021ff217230 */ /* 0x000fe40000004100 */
[-C--:B------:R-:W-:Y:S01]  /*6010*/  FMUL.FTZ R40, R11, R38.reuse ;  /* 0x000000260b287220 */ /* 0x080fe20000410000 */
[----:B------:R-:W-:Y:S01]  /*6020*/  FMUL.FTZ R39, R15, R35 ;  /* 0x000000230f277220 */ /* 0x000fe20000410000 */
[----:B------:R-:W-:Y:S01]  /*6030*/  FMUL.FTZ R38, R13, R38 ;  /* 0x000000260d267220 */ /* 0x000fe20000410000 */
[-C--:B------:R-:W-:Y:S01]  /*6040*/  FFMA.FTZ R42, R15, R33.reuse, -R42 ;  /* 0x000000210f2a7223 */ /* 0x080fe2000001082a */
[-C--:B------:R-:W-:Y:S02]  /*6050*/  FFMA.FTZ R40, R13, R34.reuse, -R40 ;  /* 0x000000220d287223 */ /* 0x080fe40000010828 */
[----:B------:R-:W-:Y:S01]  /*6060*/  FFMA.FTZ R35, R11, R34, R38 ;  /* 0x000000220b237223 */ /* 0x000fe20000010026 */
[----:B------:R-:W-:Y:S01]  /*6070*/  FFMA.FTZ R41, R32, R33, R39 ;  /* 0x0000002120297223 */ /* 0x000fe20000010027 */
[----:B------:R-:W-:-:S02]  /*6080*/  HADD2.F32 R15, -RZ, R114.H0_H0 ;  /* 0x20000072ff0f7230 */ /* 0x000fc40000004100 */
[----:B------:R-:W-:Y:S02]  /*6090*/  HADD2.F32 R32, -RZ, R79.H0_H0 ;  /* 0x2000004fff207230 */ /* 0x000fe40000004100 */
[----:B------:R-:W-:Y:S02]  /*60a0*/  HADD2.F32 R114, -RZ, R114.H1_H1 ;  /* 0x30000072ff727230 */ /* 0x000fe40000004100 */
[----:B------:R-:W-:Y:S02]  /*60b0*/  HADD2.F32 R11, -RZ, R12.H1_H1 ;  /* 0x3000000cff0b7230 */ /* 0x000fe40000004100 */
[----:B------:R-:W-:Y:S02]  /*60c0*/  HADD2.F32 R13, -RZ, R14.H1_H1 ;  /* 0x3000000eff0d7230 */ /* 0x000fe40000004100 */
[----:B------:R-:W-:Y:S02]  /*60d0*/  HADD2.F32 R12, -RZ, R12.H0_H0 ;  /* 0x2000000cff0c7230 */ /* 0x000fe40000004100 */
[----:B------:R-:W-:Y:S01]  /*60e0*/  FMUL.FTZ R33, R11, R32 ;  /* 0x000000200b217220 */ /* 0x000fe20000410000 */
[----:B------:R-:W-:-:S02]  /*60f0*/  HADD2.F32 R14, -RZ, R14.H0_H0 ;  /* 0x2000000eff0e7230 */ /* 0x000fc40000004100 */
[----:B------:R-:W-:Y:S01]  /*6100*/  FMUL.FTZ R39, R13, R114 ;  /* 0x000000720d277220 */ /* 0x000fe20000410000 */
[----:B------:R-:W-:Y:S02]  /*6110*/  HADD2.F32 R79, -RZ, R79.H1_H1 ;  /* 0x3000004fff4f7230 */ /* 0x000fe40000004100 */
[C---:B------:R-:W-:Y:S01]  /*6120*/  FMUL.FTZ R32, R12.reuse, R32 ;  /* 0x000000200c207220 */ /* 0x040fe20000410000 */
[-C--:B------:R-:W-:Y:S01]  /*6130*/  FFMA.FTZ R33, R12, R15.reuse, -R33 ;  /* 0x0000000f0c217223 */ /* 0x080fe20000010821 */
[C---:B------:R-:W-:Y:S02]  /*6140*/  FMUL.FTZ R114, R14.reuse, R114 ;  /* 0x000000720e727220 */ /* 0x040fe40000410000 */
[----:B------:R-:W-:Y:S01]  /*6150*/  FFMA.FTZ R32, R11, R15, R32 ;  /* 0x0000000f0b207223 */ /* 0x000fe20000010020 */
[-C--:B------:R-:W-:Y:S01]  /*6160*/  FFMA.FTZ R39, R14, R79.reuse, -R39 ;  /* 0x0000004f0e277223 */ /* 0x080fe20000010827 */
[----:B------:R-:W-:Y:S01]  /*6170*/  FFMA.FTZ R114, R13, R79, R114 ;  /* 0x0000004f0d727223 */ /* 0x000fe20000010072 */
[----:B------:R-:W-:-:S02]  /*6180*/  F2FP.F16.F32.PACK_AB R13, R35, R40 ;  /* 0x00000028230d723e */ /* 0x000fc400000000ff */
[----:B------:R-:W-:Y:S02]  /*6190*/  F2FP.F16.F32.PACK_AB R15, R41, R42 ;  /* 0x0000002a290f723e */ /* 0x000fe400000000ff */
[----:B------:R-:W-:Y:S02]  /*61a0*/  F2FP.F16.F32.PACK_AB R12, R32, R33 ;  /* 0x00000021200c723e */ /* 0x000fe400000000ff */
[----:B------:R-:W-:-:S07]  /*61b0*/  F2FP.F16.F32.PACK_AB R14, R114, R39 ;  /* 0x00000027720e723e */ /* 0x000fce00000000ff */
.L_x_5995:
[----:B------:R-:W-:Y:S05]  /*61c0*/  BSYNC B2 ;  /* 0x0000000000027941 */ /* 0x000fea0003800000 */
.L_x_5994:
[----:B------:R-:W-:Y:S02]  /*61d0*/  ULDC.64 UR4, c[0x0][0x208] ;  /* 0x0000820000047ab9 */ /* 0x000fe40000000a00 */
[----:B----4-:R0:W-:Y:S03]  /*61e0*/  ST.E.128 desc[UR4][R36.64], R12 ;  /* 0x0000000c24007985 */ /* 0x0101e6000c101d04 */
.L_x_5993:
[----:B------:R-:W-:Y:S05]  /*61f0*/  BSYNC B1 ;  /* 0x0000000000017941 */ /* 0x000fea0003800000 */
.L_x_5992:
        /* <DEDUP_REMOVED lines=48> */
.L_x_5997:
[----:B------:R-:W-:Y:S05]  /*6500*/  BSYNC B1 ;  /* 0x0000000000017941 */ /* 0x000fea0003800000 */
.L_x_5996:
[----:B------:R-:W-:Y:S02]  /*6510*/  ULDC.64 UR4, c[0x0][0x208] ;  /* 0x0000820000047ab9 */ /* 0x000fe40000000a00 */
[----:B----4-:R0:W-:Y:S01]  /*6520*/  ST.E.128 desc[UR4][R32.64], R12 ;  /* 0x0000000c20007985 */ /* 0x0101e2000c101d04 */
[----:B------:R-:W-:Y:S05]  /*6530*/  BRA `(.L_x_5975) ;  /* 0x0000004000687947 */ /* 0x000fea0003800000 */
.L_x_5941:
        /* <DEDUP_REMOVED lines=22> */
[C---:B------:R-:W-:Y:S02]  /*66a0*/  LEA R52, P2, R28.reuse, UR4, 0x1 ;  /* 0x000000041c347c11 */ /* 0x040fe4000f8408ff */
[----:B------:R-:W-:Y:S01]  /*66b0*/  CS2R R48, SRZ ;  /* 0x0000000000307805 */ /* 0x000fe2000001ff00 */
[----:B------:R-:W-:Y:S01]  /*66c0*/  ULDC.64 UR6, c[0x0][0x208] ;  /* 0x0000820000067ab9 */ /* 0x000fe20000000a00 */
        /* <DEDUP_REMOVED lines=23> */
.L_x_5999:
[----:B------:R-:W-:Y:S05]  /*6840*/  BSYNC B1 ;  /* 0x0000000000017941 */ /* 0x000fea0003800000 */
.L_x_5998:
        /* <DEDUP_REMOVED lines=23> */
[----:B------:R-:W-:Y:S01]  /*69c0*/  CS2R R72, SRZ ;  /* 0x0000000000487805 */ /* 0x000fe2000001ff00 */
[----:B------:R-:W-:Y:S01]  /*69d0*/  ULDC.64 UR6, c[0x0][0x208] ;  /* 0x0000820000067ab9 */ /* 0x000fe20000000a00 */
        /* <DEDUP_REMOVED lines=23> */
.L_x_6001:
[----:B------:R-:W-:Y:S05]  /*6b50*/  BSYNC B1 ;  /* 0x0000000000017941 */ /* 0x000fea0003800000 */
.L_x_6000:
        /* <DEDUP_REMOVED lines=8> */
[----:B------:R-:W-:Y:S01]  /*6be0*/  UISETP.NE.AND UP0, UPT, UR4, 0x3, UPT ;  /* 0x000000030400788c */ /* 0x000fe2000bf05270 */
[----:B------:R-:W-:Y:S01]  /*6bf0*/  PRMT R155, R12, 0x5410, R11 ;  /* 0x000054100c9b7816 */ /* 0x000fe2000000000b */
[----:B------:R-:W-:Y:S01]  /*6c00*/  IMAD.MOV.U32 R12, RZ, RZ, R32 ;  /* 0x000000ffff0c7224 */ /* 0x000fe200078e0020 */
[----:B------:R-:W-:Y:S01]  /*6c10*/  PRMT R161, R13, 0x7610, R161 ;  /* 0x000076100da17816 */ /* 0x000fe200000000a1 */
[----:B------:R-:W-:-:S02]  /*6c20*/  IMAD.MOV.U32 R11, RZ, RZ, R33 ;  /* 0x000000ffff0b7224 */ /* 0x000fc400078e0021 */
        /* <DEDUP_REMOVED lines=8> */
[----:B------:R-:W-:Y:S01]  /*6cb0*/  IMAD.MOV.U32 R11, RZ, RZ, R43 ;  /* 0x000000ffff0b7224 */ /* 0x000fe200078e002b */
[----:B------:R-:W-:-:S02]  /*6cc0*/  MOV R12, R42 ;  /* 0x0000002a000c7202 */ /* 0x000fc40000000f00 */
[----:B------:R-:W-:Y:S02]  /*6cd0*/  PLOP3.LUT P2, PT, PT, PT, UP0, 0x80, 0x0 ;  /* 0x000000000000781c */ /* 0x000fe40003f4f008 */
        /* <DEDUP_REMOVED lines=19> */
[----:B------:R-:W-:Y:S02]  /*6e10*/  PRMT R146, R12, 0x7610, R146 ;  /* 0x000076100c927816 */ /* 0x000fe40000000092 */
[----:B------:R-:W-:Y:S01]  /*6e20*/  PRMT R165, R165, 0x5410, R11 ;  /* 0x00005410a5a57816 */ /* 0x000fe2000000000b */
[----:B-----5:R-:W-:Y:S01]  /*6e30*/  IMAD.MOV.U32 R11, RZ, RZ, R55 ;  /* 0x000000ffff0b7224 */ /* 0x020fe200078e0037 */
        /* <DEDUP_REMOVED lines=40> */
.L_x_6002:
[----:B------:R-:W-:Y:S01]  /*70c0*/  LEA R85, R22, R18, 0x3 ;  /* 0x0000001216557211 */ /* 0x000fe200078e18ff */
[----:B------:R-:W-:Y:S01]  /*70d0*/  BSSY B1, `(.L_x_6003) ;  /* 0x0000004000017945 */ /* 0x000fe20003800000 */
[----:B------:R-:W-:-:S04]  /*70e0*/  SHF.L.U32 R86, R207, 0x1f, RZ ;  /* 0x0000001fcf567819 */ /* 0x000fc800000006ff */
[----:B------:R-:W0:Y:S02]  /*70f0*/  SYNCS.PHASECHK.TRANS64.TRYWAIT P5, [R85+URZ+0x30890], R86 ;  /* 0x03089056550075a7 */ /* 0x000e2400080a017f */
[----:B0-----:R-:W-:Y:S05]  /*7100*/  @!P5 BRA `(.L_x_6004) ;  /* 0x000001f80038d947 */ /* 0x001fea0003800000 */
.L_x_6309:
[----:B------:R-:W-:Y:S05]  /*7110*/  BSYNC B1 ;  /* 0x0000000000017941 */ /* 0x000fea0003800000 */
.L_x_6003:
[----:B------:R-:W1:Y:S01]  /*7120*/  LDC R131, c[0x0][0x2f4] ;  /* 0x0000bd00ff837b82 */ /* 0x000e620000000800 */
[----:B------:R-:W-:Y:S01]  /*7130*/  UMOV UR4, 0xffffffff ;  /* 0xffffffff00047882 */ /* 0x000fe20000000000 */
[----:B-1----:R-:W-:Y:S02]  /*7140*/  IMAD.IADD R132, R131, 0x1, -R118 ;  /* 0x0000000183847824 */ /* 0x002fe400078e0a76 */
[----:B------:R-:W-:Y:S05]  /*7150*/  BRA.DIV UR4, `(.L_x_6005) ;  /* 0x000001fa04387947 */ /* 0x000fea000b800000 */
[----:B------:R1:W2:Y:S04]  /*7160*/  SHFL.IDX PT, R115, R113, RZ, 0x1c1f ;  /* 0x001c1fff71737589 */ /* 0x0002a800000e0000 */
[----:B------:R1:W3:Y:S02]  /*7170*/  SHFL.IDX PT, R11, R116, RZ, 0x1c1f ;  /* 0x001c1fff740b7589 */ /* 0x0002e400000e0000 */
.L_x_6313:
[----:B------:R-:W-:Y:S04]  /*7180*/  BSSY B1, `(.L_x_6006) ;  /* 0x000016e000017945 */ /* 0x000fe80003800000 */
[----:B------:R-:W-:Y:S05]  /*7190*/  @P3 BRA `(.L_x_6007) ;  /* 0x0000001400b03947 */ /* 0x000fea0003800000 */
[----:B------:R-:W-:Y:S01]  /*71a0*/  ISETP.NE.AND P3, PT, R8, RZ, PT ;  /* 0x000000ff0800720c */ /* 0x000fe20003f65270 */
[----:B------:R-:W-:Y:S01]  /*71b0*/  BSSY B2, `(.L_x_6008) ;  /* 0x0000079000027945 */ /* 0x000fe20003800000 */
[----:B---3--:R-:W-:-:S11]  /*71c0*/  IMAD.MOV.U32 R114, RZ, RZ, R11 ;  /* 0x000000ffff727224 */ /* 0x008fd600078e000b */
        /* <DEDUP_REMOVED lines=32> */
[CC--:B------:R-:W-:Y:S01]  /*73d0*/  FMUL.FTZ R77, R13.reuse, R146.reuse ;  /* 0x000000920d4d7220 */ /* 0x0c0fe20000410000 */
        /* <DEDUP_REMOVED lines=29> */
[--C-:B------:R-:W-:Y:S01]  /*75b0*/  SHF.R.U64 R39, R50, 0x10, R51.reuse ;  /* 0x0000001032277819 */ /* 0x100fe20000001233 */
[----:B------:R-:W-:Y:S01]  /*75c0*/  HADD2.F32 R50, -RZ, R79.H1_H1 ;  /* 0x3000004fff327230 */ /* 0x000fe20000004100 */
[----:B------:R-:W-:Y:S01]  /*75d0*/  SHF.R.U32.HI R51, RZ, 0x10, R51 ;  /* 0x00000010ff337819 */ /* 0x000fe20000011633 */
[----:B------:R-:W-:-:S02]  /*75e0*/  HADD2.F32 R144, -RZ, R144.H0_H0 ;  /* 0x20000090ff907230 */ /* 0x000fc40000004100 */
[----:B------:R-:W-:Y:S02]  /*75f0*/  HADD2.F32 R39, -RZ, R39.H0_H0 ;  /* 0x20000027ff277230 */ /* 0x000fe40000004100 */
[----:B------:R-:W-:Y:S02]  /*7600*/  HADD2.F32 R51, -RZ, R51.H0_H0 ;  /* 0x20000033ff337230 */ /* 0x000fe40000004100 */
[----:B------:R-:W-:-:S03]  /*7610*/  IMAD.MOV.U32 R77, RZ, RZ, R37 ;  /* 0x000000ffff4d7224 */ /* 0x000fc600078e0025 */
[----:B------:R-:W-:-:S04]  /*7620*/  FMUL.FTZ R79, R50, R51 ;  /* 0x00000033324f7220 */ /* 0x000fc80000410000 */
        /* <DEDUP_REMOVED lines=15> */
[-C--:B------:R-:W-:Y:S01]  /*7720*/  FMUL.FTZ R50, R76, R49.reuse ;  /* 0x000000314c327220 */ /* 0x080fe20000410000 */
[C---:B------:R-:W-:Y:S01]  /*7730*/  FMUL.FTZ R49, R12.reuse, R49 ;  /* 0x000000310c317220 */ /* 0x040fe20000410000 */
[----:B------:R-:W-:Y:S02]  /*7740*/  HADD2.F32 R51, -RZ, R14.H0_H0 ;  /* 0x2000000eff337230 */ /* 0x000fe40000004100 */
[-C--:B------:R-:W-:Y:S01]  /*7750*/  FFMA.FTZ R12, R12, R36.reuse, -R50 ;  /* 0x000000240c0c7223 */ /* 0x080fe20000010832 */
[----:B------:R-:W-:Y:S01]  /*7760*/  FFMA.FTZ R36, R76, R36, R49 ;  /* 0x000000244c247223 */ /* 0x000fe20000010031 */
[----:B------:R-:W-:Y:S02]  /*7770*/  HADD2.F32 R49, -RZ, R78.H0_H0 ;  /* 0x2000004eff317230 */ /* 0x000fe40000004100 */
[----:B------:R-:W-:Y:S01]  /*7780*/  HADD2.F32 R50, -RZ, R162.H1_H1 ;  /* 0x300000a2ff327230 */ /* 0x000fe20000004100 */
        /* <DEDUP_REMOVED lines=12> */
[----:B------:R-:W-:Y:S01]  /*7850*/  FFMA.FTZ R39, R78, R38, R39 ;  /* 0x000000264e277223 */ /* 0x000fe20000010027 */
[----:B------:R-:W-:-:S03]  /*7860*/  IMAD.MOV.U32 R79, RZ, RZ, R146 ;  /* 0x000000ffff4f7224 */ /* 0x000fc600078e0092 */
[----:B------:R-:W-:Y:S01]  /*7870*/  F2FP.F16.F32.PACK_AB R49, R49, R76 ;  /* 0x0000004c3131723e */ /* 0x000fe200000000ff */
[----:B------:R-:W-:Y:S01]  /*7880*/  IMAD.MOV.U32 R76, RZ, RZ, R36 ;  /* 0x000000ffff4c7224 */ /* 0x000fe200078e0024 */
[----:B------:R-:W-:Y:S02]  /*7890*/  F2FP.F16.F32.PACK_AB R39, R39, R144 ;  /* 0x000000902727723e */ /* 0x000fe400000000ff */
[----:B------:R-:W-:-:S03]  /*78a0*/  MOV R14, R49 ;  /* 0x00000031000e7202 */ /* 0x000fc60000000f00 */
[----:B------:R-:W-:-:S07]  /*78b0*/  IMAD.MOV.U32 R78, RZ, RZ, R39 ;  /* 0x000000ffff4e7224 */ /* 0x000fce00078e0027 */
.L_x_6011:
[----:B------:R-:W-:Y:S05]  /*78c0*/  BSYNC B3 ;  /* 0x0000000000037941 */ /* 0x000fea0003800000 */
.L_x_6010:
[----:B------:R-:W-:Y:S01]  /*78d0*/  LEA R36, P3, R5, R11, 0x1 ;  /* 0x0000000b05247211 */ /* 0x000fe200078608ff */
[----:B------:R-:W-:-:S03]  /*78e0*/  ULDC.64 UR4, c[0x0][0x208] ;  /* 0x0000820000047ab9 */ /* 0x000fc60000000a00 */
[----:B--2---:R-:W-:Y:S02]  /*78f0*/  LEA.HI.X R37, R5, R115, R107, 0x1, P3 ;  /* 0x0000007305257211 */ /* 0x004fe400018f0c6b */
[----:B------:R-:W-:-:S03]  /*7900*/  ISETP.GE.AND P3, PT, R140, R131, PT ;  /* 0x000000838c00720c */ /* 0x000fc60003f66270 */
[----:B----4-:R2:W-:Y:S10]  /*7910*/  ST.E.128 desc[UR4][R36.64], R12 ;  /* 0x0000000c24007985 */ /* 0x0105f4000c101d04 */
[----:B--2---:R-:W-:-:S05]  /*7920*/  @!P3 IMAD.WIDE R12, R140, 0x2, R114 ;  /* 0x000000028c0cb825 */ /* 0x004fca00078e0272 */
[----:B---3--:R3:W-:Y:S02]  /*7930*/  @!P3 ST.E.128 desc[UR4][R12.64], R76 ;  /* 0x0000004c0c00b985 */ /* 0x0087e4000c101d04 */
.L_x_6009:
[----:B------:R-:W-:Y:S05]  /*7940*/  BSYNC B2 ;  /* 0x0000000000027941 */ /* 0x000fea0003800000 */
.L_x_6008:
        /* <DEDUP_REMOVED lines=67> */
[----:B------:R-:W-:Y:S01]  /*7d80*/  HADD2.F32 R49, -RZ, R49.H0_H0 ;  /* 0x20000031ff317230 */ /* 0x000fe20000004100 */
[----:B------:R-:W-:Y:S01]  /*7d90*/  MOV R37, R33 ;  /* 0x0000002100257202 */ /* 0x000fe20000000f00 */
[----:B------:R-:W-:-:S02]  /*7da0*/  HADD2.F32 R35, -RZ, R35.H0_H0 ;  /* 0x20000023ff237230 */ /* 0x000fc40000004100 */
        /* <DEDUP_REMOVED lines=40> */
[----:B------:R-:W-:-:S03]  /*8030*/  F2FP.F16.F32.PACK_AB R35, R35, R49 ;  /* 0x000000312323723e */ /* 0x000fc600000000ff */
[----:B------:R-:W-:Y:S02]  /*8040*/  IMAD.MOV.U32 R14, RZ, RZ, R46 ;  /* 0x000000ffff0e7224 */ /* 0x000fe400078e002e */
[----:B------:R-:W-:-:S07]  /*8050*/  IMAD.MOV.U32 R38, RZ, RZ, R35 ;  /* 0x000000ffff267224 */ /* 0x000fce00078e0023 */
.L_x_6015:
[----:B------:R-:W-:Y:S05]  /*8060*/  BSYNC B3 ;  /* 0x0000000000037941 */ /* 0x000fea0003800000 */
.L_x_6014:
[----:B------:R-:W-:Y:S01]  /*8070*/  LEA R32, P3, R6, R11, 0x1 ;  /* 0x0000000b06207211 */ /* 0x000fe200078608ff */
[----:B------:R-:W-:-:S03]  /*8080*/  ULDC.64 UR4, c[0x0][0x208] ;  /* 0x0000820000047ab9 */ /* 0x000fc60000000a00 */
[----:B--2---:R-:W-:Y:S02]  /*8090*/  LEA.HI.X R33, R6, R115, R106, 0x1, P3 ;  /* 0x0000007306217211 */ /* 0x004fe400018f0c6a */
[----:B------:R-:W-:-:S03]  /*80a0*/  ISETP.GE.AND P3, PT, R48, R131, PT ;  /* 0x000000833000720c */ /* 0x000fc60003f66270 */
[----:B----4-:R2:W-:Y:S10]  /*80b0*/  ST.E.128 desc[UR4][R32.64], R12 ;  /* 0x0000000c20007985 */ /* 0x0105f4000c101d04 */
[----:B--2---:R-:W-:-:S05]  /*80c0*/  @!P3 IMAD.WIDE R12, R48, 0x2, R114 ;  /* 0x00000002300cb825 */ /* 0x004fca00078e0272 */
[----:B---3--:R4:W-:Y:S02]  /*80d0*/  @!P3 ST.E.128 desc[UR4][R12.64], R36 ;  /* 0x000000240c00b985 */ /* 0x0089e4000c101d04 */
.L_x_6013:
[----:B------:R-:W-:Y:S05]  /*80e0*/  BSYNC B2 ;  /* 0x0000000000027941 */ /* 0x000fea0003800000 */
.L_x_6012:
[----:B------:R-:W-:-:S13]  /*80f0*/  ISETP.NE.AND P3, PT, R10, RZ, PT ;  /* 0x000000ff0a00720c */ /* 0x000fda0003f65270 */
[----:B------:R-:W-:Y:S05]  /*8100*/  @!P3 BRA `(.L_x_6007) ;  /* 0x0000000400d4b947 */ /* 0x000fea0003800000 */
[----:B------:R-:W-:Y:S01]  /*8110*/  LOP3.LUT P5, RZ, R19, 0x1, RZ, 0xc0, !PT ;  /* 0x0000000113ff7812 */ /* 0x000fe200078ac0ff */
[----:B------:R-:W-:Y:S01]  /*8120*/  BSSY B2, `(.L_x_6016) ;  /* 0x000006e000027945 */ /* 0x000fe20003800000 */
[C---:B----4-:R-:W-:Y:S02]  /*8130*/  LEA R36, P3, R7.reuse, R11, 0x1 ;  /* 0x0000000b07247211 */ /* 0x050fe400078608ff */
[----:B------:R-:W-:Y:S02]  /*8140*/  SEL R11, R118, R132, !P5 ;  /* 0x00000084760b7207 */ /* 0x000fe40006800000 */
[----:B--2---:R-:W-:Y:S02]  /*8150*/  LEA.HI.X R37, R7, R115, R105, 0x1, P3 ;  /* 0x0000007307257211 */ /* 0x004fe400018f0c69 */
[----:B---3--:R-:W-:Y:S02]  /*8160*/  SHF.R.S32.HI R12, RZ, 0x1f, R11 ;  /* 0x0000001fff0c7819 */ /* 0x008fe4000001140b */
[----:B------:R-:W-:-:S02]  /*8170*/  ISETP.GE.AND P3, PT, R194, R117, PT ;  /* 0x00000075c200720c */ /* 0x000fc40003f66270 */
        /* <DEDUP_REMOVED lines=26> */
[C---:B------:R-:W-:Y:S01]  /*8320*/  FMUL.FTZ R39, R45.reuse, R39 ;  /* 0x000000272d277220 */ /* 0x040fe20000410000 */
        /* <DEDUP_REMOVED lines=73> */
[----:B------:R-:W-:Y:S01]  /*87c0*/  F2FP.F16.F32.PACK_AB R31, R31, R156 ;  /* 0x0000009c1f1f723e */ /* 0x000fe200000000ff */
[----:B------:R-:W-:Y:S01]  /*87d0*/  IMAD.MOV.U32 R33, RZ, RZ, R38 ;  /* 0x000000ffff217224 */ /* 0x000fe200078e0026 */
[----:B------:R-:W-:-:S03]  /*87e0*/  MOV R32, R40 ;  /* 0x0000002800207202 */ /* 0x000fc60000000f00 */
[----:B------:R-:W-:-:S07]  /*87f0*/  IMAD.MOV.U32 R34, RZ, RZ, R31 ;  /* 0x000000ffff227224 */ /* 0x000fce00078e001f */
.L_x_6017:
[----:B------:R-:W-:Y:S05]  /*8800*/  BSYNC B2 ;  /* 0x0000000000027941 */ /* 0x000fea0003800000 */
.L_x_6016:
[C---:B------:R-:W-:Y:S01]  /*8810*/  ISETP.GE.AND P3, PT, R11.reuse, R131, PT ;  /* 0x000000830b00720c */ /* 0x040fe20003f66270 */
[----:B------:R-:W-:Y:S02]  /*8820*/  ULDC.64 UR4, c[0x0][0x208] ;  /* 0x0000820000047ab9 */ /* 0x000fe40000000a00 */
[----:B---3--:R3:W-:Y:S10]  /*8830*/  ST.E.128 desc[UR4][R36.64], R12 ;  /* 0x0000000c24007985 */ /* 0x0087f4000c101d04 */
[----:B------:R-:W-:-:S05]  /*8840*/  @!P3 IMAD.WIDE R114, R11, 0x2, R114 ;  /* 0x000000020b72b825 */ /* 0x000fca00078e0272 */
[----:B--2---:R3:W-:Y:S02]  /*8850*/  @!P3 ST.E.128 desc[UR4][R114.64], R32 ;  /* 0x000000207200b985 */ /* 0x0047e4000c101d04 */
.L_x_6007:
[----:B------:R-:W-:Y:S05]  /*8860*/  BSYNC B1 ;  /* 0x0000000000017941 */ /* 0x000fea0003800000 */
.L_x_6006:
[----:B------:R-:W-:-:S03]  /*8870*/  UMOV UR4, 0xffffffff ;  /* 0xffffffff00047882 */ /* 0x000fc60000000000 */
[----:B------:R-:W-:Y:S05]  /*8880*/  BRA.DIV UR4, `(.L_x_6018) ;  /* 0x000001e204b87947 */ /* 0x000fea000b800000 */
[----:B-1----:R-:W1:Y:S04]  /*8890*/  SHFL.IDX PT, R113, R113, 0x1, 0x1c1f ;  /* 0x003c1f0071717f89 */ /* 0x002e6800000e0000 */
[----:B------:R-:W0:Y:S02]  /*88a0*/  SHFL.IDX PT, R116, R116, 0x1, 0x1c1f ;  /* 0x003c1f0074747f89 */ /* 0x000e2400000e0000 */
.L_x_6317:
[----:B------:R-:W-:Y:S05]  /*88b0*/  @P4 BRA `(.L_x_5975) ;  /* 0x0000001c00884947 */ /* 0x000fea0003800000 */
[----:B------:R-:W-:Y:S01]  /*88c0*/  ISETP.NE.AND P3, PT, R8, RZ, PT ;  /* 0x000000ff0800720c */ /* 0x000fe20003f65270 */
[----:B------:R-:W-:Y:S01]  /*88d0*/  BSSY B1, `(.L_x_6019) ;  /* 0x000007a000017945 */ /* 0x000fe20003800000 */
[----:B0--3--:R-:W-:Y:S01]  /*88e0*/  MOV R32, R116 ;  /* 0x0000007400207202 */ /* 0x009fe20000000f00 */
[----:B-1----:R-:W-:-:S10]  /*88f0*/  IMAD.MOV.U32 R33, RZ, RZ, R113 ;  /* 0x000000ffff217224 */ /* 0x002fd400078e0071 */
[----:B------:R-:W-:Y:S05]  /*8900*/  @!P3 BRA `(.L_x_6020) ;  /* 0x0000000400d8b947 */ /* 0x000fea0003800000 */
[----:B------:R-:W-:Y:S01]  /*8910*/  SEL R11, R118, R132, !P0 ;  /* 0x00000084760b7207 */ /* 0x000fe20004000000 */
[----:B------:R-:W-:Y:S01]  /*8920*/  BSSY B2, `(.L_x_6021) ;  /* 0x0000070000027945 */ /* 0x000fe20003800000 */
[----:B----4-:R-:W-:Y:S02]  /*8930*/  SHF.R.U32.HI R13, RZ, 0x3, R213 ;  /* 0x00000003ff0d7819 */ /* 0x010fe400000116d5 */
[----:B------:R-:W-:Y:S02]  /*8940*/  SHF.R.S32.HI R12, RZ, 0x1f, R11 ;  /* 0x0000001fff0c7819 */ /* 0x000fe4000001140b */
[----:B------:R-:W-:Y:S02]  /*8950*/  ISETP.GE.AND P4, PT, R16, R117, PT ;  /* 0x000000751000720c */ /* 0x000fe40003f86270 */
[----:B------:R-:W-:Y:S02]  /*8960*/  LEA.HI R12, R12, R11, RZ, 0x4 ;  /* 0x0000000b0c0c7211 */ /* 0x000fe400078f20ff */
[----:B------:R-:W-:-:S02]  /*8970*/  LEA R34, P3, R5, R116, 0x1 ;  /* 0x0000007405227211 */ /* 0x000fc400078608ff */
[----:B------:R-:W-:Y:S02]  /*8980*/  LEA.HI.SX32 R36, R12, R111, 0x1c ;  /* 0x0000006f0c247211 */ /* 0x000fe400078fe2ff */
[----:B------:R-:W-:Y:S02]  /*8990*/  LEA.HI.X R35, R5, R113, R107, 0x1, P3 ;  /* 0x0000007105237211 */ /* 0x000fe400018f0c6b */
[----:B------:R-:W-:-:S04]  /*89a0*/  SHF.R.S32.HI R12, RZ, 0x1f, R36 ;  /* 0x0000001fff0c7819 */ /* 0x000fc80000011424 */
[----:B------:R-:W-:Y:S01]  /*89b0*/  LEA.HI R12, R12, R36, RZ, 0x3 ;  /* 0x000000240c0c7211 */ /* 0x000fe200078f18ff */
[----:B------:R-:W-:-:S03]  /*89c0*/  IMAD.SHL.U32 R36, R36, 0x8, RZ ;  /* 0x0000000824247824 */ /* 0x000fc600078e00ff */
[----:B------:R-:W-:Y:S02]  /*89d0*/  SHF.R.S32.HI R12, RZ, 0x3, R12 ;  /* 0x00000003ff0c7819 */ /* 0x000fe4000001140c */
[----:B------:R-:W-:Y:S02]  /*89e0*/  LOP3.LUT R11, R213, 0x38, R36, 0xf8, !PT ;  /* 0x00000038d50b7812 */ /* 0x000fe400078ef824 */
[----:B------:R-:W-:Y:S01]  /*89f0*/  ISETP.GE.AND P3, PT, R36, R131, PT ;  /* 0x000000832400720c */ /* 0x000fe20003f66270 */
        /* <DEDUP_REMOVED lines=44> */
[--C-:B------:R-:W-:Y:S02]  /*8cc0*/  HADD2.F32 R39, -RZ, R13.reuse.H0_H0 ;  /* 0x2000000dff277230 */ /* 0x100fe40000004100 */
[----:B------:R-:W-:Y:S01]  /*8cd0*/  FMUL.FTZ R42, R15, R40 ;  /* 0x000000280f2a7220 */ /* 0x000fe20000410000 */
[----:B------:R-:W-:-:S02]  /*8ce0*/  HADD2.F32 R13, -RZ, R13.H1_H1 ;  /* 0x3000000dff0d7230 */ /* 0x000fc40000004100 */
[----:B------:R-:W-:Y:S02]  /*8cf0*/  HADD2.F32 R152, -RZ, R152.H0_H0 ;  /* 0x20000098ff987230 */ /* 0x000fe40000004100 */
[C---:B------:R-:W-:Y:S01]  /*8d00*/  FMUL.FTZ R40, R39.reuse, R40 ;  /* 0x0000002827287220 */ /* 0x040fe20000410000 */
[-C--:B------:R-:W-:Y:S01]  /*8d10*/  FFMA.FTZ R42, R39, R41.reuse, -R42 ;  /* 0x00000029272a7223 */ /* 0x080fe2000001082a */
[----:B------:R-:W-:Y:S01]  /*8d20*/  SHF.R.U32.HI R39, RZ, 0x10, R75 ;  /* 0x00000010ff277819 */ /* 0x000fe2000001164b */
[----:B------:R-:W-:Y:S02]  /*8d30*/  HADD2.F32 R150, -RZ, R150.H0_H0 ;  /* 0x20000096ff967230 */ /* 0x000fe40000004100 */
[----:B------:R-:W-:Y:S01]  /*8d40*/  FFMA.FTZ R40, R15, R41, R40 ;  /* 0x000000290f287223 */ /* 0x000fe20000010028 */
[----:B------:R-:W-:Y:S02]  /*8d50*/  HADD2.F32 R15, -RZ, R31.H1_H1 ;  /* 0x3000001fff0f7230 */ /* 0x000fe40000004100 */
[----:B------:R-:W-:Y:S01]  /*8d60*/  HADD2.F32 R31, -RZ, R39.H0_H0 ;  /* 0x20000027ff1f7230 */ /* 0x000fe20000004100 */
[----:B------:R-:W-:Y:S01]  /*8d70*/  SHF.R.U32.HI R39, RZ, 0x10, R63 ;  /* 0x00000010ff277819 */ /* 0x000fe2000001163f */
[----:B------:R-:W-:-:S03]  /*8d80*/  HADD2.F32 R62, -RZ, R62.H0_H0 ;  /* 0x2000003eff3e7230 */ /* 0x000fc60000004100 */
[-C--:B------:R-:W-:Y:S01]  /*8d90*/  FMUL.FTZ R41, R15, R31.reuse ;  /* 0x0000001f0f297220 */ /* 0x080fe20000410000 */
[----:B------:R-:W-:Y:S02]  /*8da0*/  HADD2.F32 R39, -RZ, R39.H0_H0 ;  /* 0x20000027ff277230 */ /* 0x000fe40000004100 */
        /* <DEDUP_REMOVED lines=25> */
[-C--:B------:R-:W-:Y:S01]  /*8f40*/  FFMA.FTZ R28, R15, R150.reuse, -R28 ;  /* 0x000000960f1c7223 */ /* 0x080fe2000001081c */
        /* <DEDUP_REMOVED lines=11> */
[----:B------:R-:W-:Y:S02]  /*9000*/  IMAD.MOV.U32 R29, RZ, RZ, R11 ;  /* 0x000000ffff1d7224 */ /* 0x000fe400078e000b */
[----:B------:R-:W-:-:S07]  /*9010*/  IMAD.MOV.U32 R30, RZ, RZ, R74 ;  /* 0x000000ffff1e7224 */ /* 0x000fce00078e004a */
.L_x_6022:
[----:B------:R-:W-:Y:S05]  /*9020*/  BSYNC B2 ;  /* 0x0000000000027941 */ /* 0x000fea0003800000 */
.L_x_6021:
[----:B------:R-:W-:Y:S01]  /*9030*/  @!P3 IMAD.WIDE R36, R36, 0x2, R32 ;  /* 0x000000022424b825 */ /* 0x000fe200078e0220 */
[----:B------:R-:W-:Y:S02]  /*9040*/  ULDC.64 UR4, c[0x0][0x208] ;  /* 0x0000820000047ab9 */ /* 0x000fe40000000a00 */
[----:B0-----:R0:W-:Y:S04]  /*9050*/  ST.E.128 desc[UR4][R34.64], R12 ;  /* 0x0000000c22007985 */ /* 0x0011e8000c101d04 */
[----:B-1----:R0:W-:Y:S02]  /*9060*/  @!P3 ST.E.128 desc[UR4][R36.64], R28 ;  /* 0x0000001c2400b985 */ /* 0x0021e4000c101d04 */
.L_x_6020:
[----:B------:R-:W-:Y:S05]  /*9070*/  BSYNC B1 ;  /* 0x0000000000017941 */ /* 0x000fea0003800000 */
.L_x_6019:
[----:B------:R-:W-:Y:S01]  /*9080*/  ISETP.NE.AND P3, PT, R9, RZ, PT ;  /* 0x000000ff0900720c */ /* 0x000fe20003f65270 */
[----:B------:R-:W-:-:S12]  /*9090*/  BSSY B1, `(.L_x_6023) ;  /* 0x0000075000017945 */ /* 0x000fd80003800000 */
[----:B------:R-:W-:Y:S05]  /*90a0*/  @!P3 BRA `(.L_x_6024) ;  /* 0x0000000400ccb947 */ /* 0x000fea0003800000 */
[----:B------:R-:W-:Y:S01]  /*90b0*/  SEL R11, R118, R132, !P1 ;  /* 0x00000084760b7207 */ /* 0x000fe20004800000 */
[----:B------:R-:W-:Y:S01]  /*90c0*/  BSSY B2, `(.L_x_6025) ;  /* 0x000006e000027945 */ /* 0x000fe20003800000 */
[----:B0-----:R-:W-:Y:S02]  /*90d0*/  SHF.R.U32.HI R14, RZ, 0x3, R213 ;  /* 0x00000003ff0e7819 */ /* 0x001fe400000116d5 */
[----:B----4-:R-:W-:Y:S02]  /*90e0*/  SHF.R.S32.HI R12, RZ, 0x1f, R11 ;  /* 0x0000001fff0c7819 */ /* 0x010fe4000001140b */
        /* <DEDUP_REMOVED lines=11> */
[----:B------:R-:W-:Y:S01]  /*91a0*/  ISETP.GE.AND P3, PT, R36, R131, PT ;  /* 0x000000832400720c */ /* 0x000fe20003f66270 */
[----:B------:R-:W-:-:S04]  /*91b0*/  IMAD R12, R13, 0x1800, R218 ;  /* 0x000018000d0c7824 */ /* 0x000fc800078e02da */
[----:B------:R-:W-:Y:S02]  /*91c0*/  IMAD.IADD R13, R12, 0x1, R11 ;  /* 0x000000010c0d7824 */ /* 0x000fe400078e020b */
[C---:B------:R-:W-:Y:S02]  /*91d0*/  IMAD R11, R22.reuse, 0x4800, R126 ;  /* 0x00004800160b7824 */ /* 0x040fe400078e027e */
[----:B------:R-:W-:-:S03]  /*91e0*/  IMAD R13, R22, 0x4800, R13 ;  /* 0x00004800160d7824 */ /* 0x000fc600078e020d */
[----:B------:R-:W-:Y:S01]  /*91f0*/  LEA R11, R11, R18, 0x1 ;  /* 0x000000120b0b7211 */ /* 0x000fe200078e08ff */
[----:B------:R-:W-:Y:S02]  /*9200*/  IMAD R28, R13, 0x2, R18 ;  /* 0x000000020d1c7824 */ /* 0x000fe400078e0212 */
[----:B------:R-:W-:Y:S02]  /*9210*/  @!P3 IMAD.WIDE R36, R36, 0x2, R32 ;  /* 0x000000022424b825 */ /* 0x000fe400078e0220 */
[----:B------:R0:W1:Y:S04]  /*9220*/  LDS.128 R12, [R11+0x1e400] ;  /* 0x01e400000b0c7984 */ /* 0x0000680000000c00 */
[----:B------:R-:W3:Y:S01]  /*9230*/  LDS.128 R28, [R28+0x1e400] ;  /* 0x01e400001c1c7984 */ /* 0x000ee20000000c00 */
[----:B------:R-:W-:Y:S05]  /*9240*/  @P4 BRA `(.L_x_6026) ;  /* 0x0000000400544947 */ /* 0x000fea0003800000 */
[--C-:B------:R-:W-:Y:S01]  /*9250*/  SHF.R.U64 R38, R68, 0x10, R69.reuse ;  /* 0x0000001044267819 */ /* 0x100fe20000001245 */
[--C-:B---3--:R-:W-:Y:S01]  /*9260*/  HADD2.F32 R43, -RZ, R29.reuse.H0_H0 ;  /* 0x2000001dff2b7230 */ /* 0x108fe20000004100 */
[----:B------:R-:W-:Y:S01]  /*9270*/  SHF.R.U32.HI R68, RZ, 0x10, R69 ;  /* 0x00000010ff447819 */ /* 0x000fe20000011645 */
[----:B------:R-:W-:Y:S01]  /*9280*/  HADD2.F32 R44, -RZ, R29.H1_H1 ;  /* 0x3000001dff2c7230 */ /* 0x000fe20000004100 */
[--C-:B0-----:R-:W-:Y:S01]  /*9290*/  SHF.R.U64 R11, R56, 0x10, R57.reuse ;  /* 0x00000010380b7819 */ /* 0x101fe20000001239 */
[----:B------:R-:W-:Y:S01]  /*92a0*/  HADD2.F32 R42, -RZ, R149.H1_H1 ;  /* 0x30000095ff2a7230 */ /* 0x000fe20000004100 */
[----:B------:R-:W-:Y:S01]  /*92b0*/  SHF.R.U32.HI R56, RZ, 0x10, R57 ;  /* 0x00000010ff387819 */ /* 0x000fe20000011639 */
[--C-:B-1----:R-:W-:Y:S01]  /*92c0*/  HADD2.F32 R29, -RZ, R13.reuse.H0_H0 ;  /* 0x2000000dff1d7230 */ /* 0x102fe20000004100 */
[----:B------:R-:W-:Y:S01]  /*92d0*/  SHF.R.U64 R40, R70, 0x10, R71 ;  /* 0x0000001046287819 */ /* 0x000fe20000001247 */
[----:B------:R-:W-:Y:S02]  /*92e0*/  HADD2.F32 R68, -RZ, R68.H0_H0 ;  /* 0x20000044ff447230 */ /* 0x000fe40000004100 */
[----:B------:R-:W-:Y:S01]  /*92f0*/  FMUL.FTZ R45, R43, R42 ;  /* 0x0000002a2b2d7220 */ /* 0x000fe20000410000 */
[----:B------:R-:W-:-:S02]  /*9300*/  HADD2.F32 R13, -RZ, R13.H1_H1 ;  /* 0x3000000dff0d7230 */ /* 0x000fc40000004100 */
[----:B------:R-:W-:Y:S01]  /*9310*/  FMUL.FTZ R46, R29, R42 ;  /* 0x0000002a1d2e7220 */ /* 0x000fe20000410000 */
[----:B------:R-:W-:Y:S02]  /*9320*/  HADD2.F32 R56, -RZ, R56.H0_H0 ;  /* 0x20000038ff387230 */ /* 0x000fe40000004100 */
[-C--:B------:R-:W-:Y:S01]  /*9330*/  FMUL.FTZ R42, R44, R68.reuse ;  /* 0x000000442c2a7220 */ /* 0x080fe20000410000 */
[----:B------:R-:W-:Y:S02]  /*9340*/  HADD2.F32 R41, -RZ, R142.H1_H1 ;  /* 0x3000008eff297230 */ /* 0x000fe40000004100 */
[C---:B------:R-:W-:Y:S01]  /*9350*/  FMUL.FTZ R68, R13.reuse, R68 ;  /* 0x000000440d447220 */ /* 0x040fe20000410000 */
[----:B------:R-:W-:Y:S01]  /*9360*/  SHF.R.U32.HI R70, RZ, 0x10, R71 ;  /* 0x00000010ff467819 */ /* 0x000fe20000011647 */
[-C--:B------:R-:W-:Y:S01]  /*9370*/  FFMA.FTZ R42, R13, R56.reuse, -R42 ;  /* 0x000000380d2a7223 */ /* 0x080fe2000001082a */
[----:B------:R-:W-:Y:S01]  /*9380*/  SHF.R.U64 R39, R58, 0x10, R59 ;  /* 0x000000103a277819 */ /* 0x000fe2000000123b */
[-C--:B------:R-:W-:Y:S01]  /*9390*/  FFMA.FTZ R45, R29, R41.reuse, -R45 ;  /* 0x000000291d2d7223 */ /* 0x080fe2000001082d */
[----:B------:R-:W-:Y:S01]  /*93a0*/  FFMA.FTZ R46, R43, R41, R46 ;  /* 0x000000292b2e7223 */ /* 0x000fe2000001002e */
[----:B------:R-:W-:Y:S01]  /*93b0*/  FFMA.FTZ R13, R44, R56, R68 ;  /* 0x000000382c0d7223 */ /* 0x000fe20000010044 */
[----:B------:R-:W-:Y:S01]  /*93c0*/  SHF.R.U32.HI R58, RZ, 0x10, R59 ;  /* 0x00000010ff3a7819 */ /* 0x000fe2000001163b */
[----:B------:R-:W-:Y:S01]  /*93d0*/  HADD2.F32 R41, -RZ, R143.H1_H1 ;  /* 0x3000008fff297230 */ /* 0x000fe20000004100 */
[----:B------:R-:W-:Y:S01]  /*93e0*/  F2FP.F16.F32.PACK_AB R42, R42, R45 ;  /* 0x0000002d2a2a723e */ /* 0x000fe200000000ff */
[--C-:B------:R-:W-:Y:S01]  /*93f0*/  HADD2.F32 R44, -RZ, R31.reuse.H0_H0 ;  /* 0x2000001fff2c7230 */ /* 0x100fe20000004100 */
[----:B------:R-:W-:Y:S01]  /*9400*/  F2FP.F16.F32.PACK_AB R46, R13, R46 ;  /* 0x0000002e0d2e723e */ /* 0x000fe200000000ff */
[----:B------:R-:W-:-:S02]  /*9410*/  HADD2.F32 R31, -RZ, R31.H1_H1 ;  /* 0x3000001fff1f7230 */ /* 0x000fc40000004100 */
[--C-:B------:R-:W-:Y:S02]  /*9420*/  HADD2.F32 R48, -RZ, R15.reuse.H0_H0 ;  /* 0x2000000fff307230 */ /* 0x100fe40000004100 */
[-C--:B------:R-:W-:Y:S01]  /*9430*/  FMUL.FTZ R43, R44, R41.reuse ;  /* 0x000000292c2b7220 */ /* 0x080fe20000410000 */
[----:B------:R-:W-:Y:S02]  /*9440*/  HADD2.F32 R70, -RZ, R70.H0_H0 ;  /* 0x20000046ff467230 */ /* 0x000fe40000004100 */
[----:B------:R-:W-:Y:S02]  /*9450*/  HADD2.F32 R15, -RZ, R15.H1_H1 ;  /* 0x3000000fff0f7230 */ /* 0x000fe40000004100 */
[----:B------:R-:W-:Y:S01]  /*9460*/  FMUL.FTZ R41, R48, R41 ;  /* 0x0000002930297220 */ /* 0x000fe20000410000 */
[----:B------:R-:W-:Y:S02]  /*9470*/  HADD2.F32 R29, -RZ, R141.H1_H1 ;  /* 0x3000008dff1d7230 */ /* 0x000fe40000004100 */
[----:B------:R-:W-:Y:S01]  /*9480*/  FMUL.FTZ R50, R31, R70 ;  /* 0x000000461f327220 */ /* 0x000fe20000410000 */
[----:B------:R-:W-:-:S02]  /*9490*/  HADD2.F32 R58, -RZ, R58.H0_H0 ;  /* 0x2000003aff3a7230 */ /* 0x000fc40000004100 */
[C---:B------:R-:W-:Y:S01]  /*94a0*/  FMUL.FTZ R70, R15.reuse, R70 ;  /* 0x000000460f467220 */ /* 0x040fe20000410000 */
[----:B------:R-:W-:Y:S02]  /*94b0*/  HADD2.F32 R47, -RZ, R12.H0_H0 ;  /* 0x2000000cff2f7230 */ /* 0x000fe40000004100 */
[-C--:B------:R-:W-:Y:S01]  /*94c0*/  FFMA.FTZ R41, R44, R29.reuse, R41 ;  /* 0x0000001d2c297223 */ /* 0x080fe20000010029 */
[----:B------:R-:W-:Y:S02]  /*94d0*/  HADD2.F32 R44, -RZ, R38.H0_H0 ;  /* 0x20000026ff2c7230 */ /* 0x000fe40000004100 */
[-C--:B------:R-:W-:Y:S01]  /*94e0*/  FFMA.FTZ R50, R15, R58.reuse, -R50 ;  /* 0x0000003a0f327223 */ /* 0x080fe20000010832 */
[----:B------:R-:W-:Y:S01]  /*94f0*/  FFMA.FTZ R70, R31, R58, R70 ;  /* 0x0000003a1f467223 */ /* 0x000fe20000010046 */
[----:B------:R-:W-:Y:S02]  /*9500*/  HADD2.F32 R15, -RZ, R28.H1_H1 ;  /* 0x3000001cff0f7230 */ /* 0x000fe40000004100 */
[----:B------:R-:W-:Y:S01]  /*9510*/  FFMA.FTZ R43, R48, R29, -R43 ;  /* 0x0000001d302b7223 */ /* 0x000fe2000001082b */
[----:B------:R-:W-:-:S02]  /*9520*/  HADD2.F32 R31, -RZ, R12.H1_H1 ;  /* 0x3000000cff1f7230 */ /* 0x000fc40000004100 */
[----:B------:R-:W-:Y:S01]  /*9530*/  HADD2.F32 R48, -RZ, R149.H0_H0 ;  /* 0x20000095ff307230 */ /* 0x000fe20000004100 */
[----:B------:R-:W-:Y:S01]  /*9540*/  F2FP.F16.F32.PACK_AB R41, R70, R41 ;  /* 0x000000294629723e */ /* 0x000fe200000000ff */
[----:B------:R-:W-:Y:S02]  /*9550*/  HADD2.F32 R29, -RZ, R28.H0_H0 ;  /* 0x2000001cff1d7230 */ /* 0x000fe40000004100 */
        /* <DEDUP_REMOVED lines=16> */
[----:B------:R-:W-:Y:S01]  /*9660*/  FMUL.FTZ R47, R38, R143 ;  /* 0x0000008f262f7220 */ /* 0x000fe20000410000 */
[--C-:B------:R-:W-:Y:S01]  /*9670*/  HADD2.F32 R40, -RZ, R14.reuse.H0_H0 ;  /* 0x2000000eff287230 */ /* 0x100fe20000004100 */
[----:B------:R-:W-:Y:S01]  /*9680*/  F2FP.F16.F32.PACK_AB R28, R15, R12 ;  /* 0x0000000c0f1c723e */ /* 0x000fe200000000ff */
[----:B------:R-:W-:-:S02]  /*9690*/  HADD2.F32 R29, -RZ, R14.H1_H1 ;  /* 0x3000000eff1d7230 */ /* 0x000fc40000004100 */
[----:B------:R-:W-:Y:S01]  /*96a0*/  FMUL.FTZ R44, R30, R31 ;  /* 0x0000001f1e2c7220 */ /* 0x000fe20000410000 */
[----:B------:R-:W-:Y:S02]  /*96b0*/  HADD2.F32 R141, -RZ, R141.H0_H0 ;  /* 0x2000008dff8d7230 */ /* 0x000fe40000004100 */
[C---:B------:R-:W-:Y:S01]  /*96c0*/  FMUL.FTZ R143, R40.reuse, R143 ;  /* 0x0000008f288f7220 */ /* 0x040fe20000410000 */
[----:B------:R-:W-:Y:S02]  /*96d0*/  HADD2.F32 R39, -RZ, R39.H0_H0 ;  /* 0x20000027ff277230 */ /* 0x000fe40000004100 */
[C---:B------:R-:W-:Y:S01]  /*96e0*/  FMUL.FTZ R31, R29.reuse, R31 ;  /* 0x0000001f1d1f7220 */ /* 0x040fe20000410000 */
[----:B------:R-:W-:Y:S02]  /*96f0*/  IMAD.MOV.U32 R12, RZ, RZ, R11 ;  /* 0x000000ffff0c7224 */ /* 0x000fe400078e000b */
[-C--:B------:R-:W-:Y:S01]  /*9700*/  FFMA.FTZ R14, R40, R141.reuse, -R47 ;  /* 0x0000008d280e7223 */ /* 0x080fe2000001082f */
[----:B------:R-:W-:Y:S01]  /*9710*/  FFMA.FTZ R38, R38, R141, R143 ;  /* 0x0000008d26267223 */ /* 0x000fe2000001008f */
[-C--:B------:R-:W-:Y:S01]  /*9720*/  FFMA.FTZ R29, R29, R39.reuse, -R44 ;  /* 0x000000271d1d7223 */ /* 0x080fe2000001082c */
[----:B------:R-:W-:Y:S01]  /*9730*/  FFMA.FTZ R31, R30, R39, R31 ;  /* 0x000000271e1f7223 */ /* 0x000fe2000001001f */
[----:B------:R-:W-:-:S02]  /*9740*/  IMAD.MOV.U32 R13, RZ, RZ, R42 ;  /* 0x000000ffff0d7224 */ /* 0x000fc400078e002a */
[----:B------:R-:W-:Y:S01]  /*9750*/  IMAD.MOV.U32 R15, RZ, RZ, R43 ;  /* 0x000000ffff0f7224 */ /* 0x000fe200078e002b */
[----:B------:R-:W-:Y:S02]  /*9760*/  F2FP.F16.F32.PACK_AB R14, R29, R14 ;  /* 0x0000000e1d0e723e */ /* 0x000fe400000000ff */
[----:B------:R-:W-:Y:S01]  /*9770*/  F2FP.F16.F32.PACK_AB R30, R31, R38 ;  /* 0x000000261f1e723e */ /* 0x000fe200000000ff */
[----:B------:R-:W-:Y:S01]  /*9780*/  IMAD.MOV.U32 R31, RZ, RZ, R41 ;  /* 0x000000ffff1f7224 */ /* 0x000fe200078e0029 */
[----:B------:R-:W-:-:S07]  /*9790*/  MOV R29, R46 ;  /* 0x0000002e001d7202 */ /* 0x000fce0000000f00 */
.L_x_6026:
[----:B------:R-:W-:Y:S05]  /*97a0*/  BSYNC B2 ;  /* 0x0000000000027941 */ /* 0x000fea0003800000 */
.L_x_6025:
[----:B------:R-:W-:Y:S02]  /*97b0*/  ULDC.64 UR4, c[0x0][0x208] ;  /* 0x0000820000047ab9 */ /* 0x000fe40000000a00 */
[----:B-1----:R1:W-:Y:S04]  /*97c0*/  ST.E.128 desc[UR4][R34.64], R12 ;  /* 0x0000000c22007985 */ /* 0x0023e8000c101d04 */
[----:B---3--:R1:W-:Y:S02]  /*97d0*/  @!P3 ST.E.128 desc[UR4][R36.64], R28 ;  /* 0x0000001c2400b985 */ /* 0x0083e4000c101d04 */
.L_x_6024:
[----:B------:R-:W-:Y:S05]  /*97e0*/  BSYNC B1 ;  /* 0x0000000000017941 */ /* 0x000fea0003800000 */
.L_x_6023:
[----:B------:R-:W-:-:S13]  /*97f0*/  ISETP.NE.AND P3, PT, R10, RZ, PT ;  /* 0x000000ff0a00720c */ /* 0x000fda0003f65270 */
[----:B------:R-:W-:Y:S05]  /*9800*/  @!P3 BRA `(.L_x_5975) ;  /* 0x0000000c00b4b947 */ /* 0x000fea0003800000 */
[----:B------:R-:W-:Y:S01]  /*9810*/  LOP3.LUT P4, RZ, R19, 0x1, RZ, 0xc0, !PT ;  /* 0x0000000113ff7812 */ /* 0x000fe2000788c0ff */
[----:B------:R-:W-:Y:S01]  /*9820*/  BSSY B1, `(.L_x_6027) ;  /* 0x000006d000017945 */ /* 0x000fe20003800000 */
[----:B01----:R-:W-:Y:S02]  /*9830*/  SHF.R.U32.HI R14, RZ, 0x3, R213 ;  /* 0x00000003ff0e7819 */ /* 0x003fe400000116d5 */
[----:B------:R-:W-:Y:S02]  /*9840*/  SEL R132, R118, R132, !P4 ;  /* 0x0000008476847207 */ /* 0x000fe40006000000 */
[C---:B------:R-:W-:Y:S02]  /*9850*/  LEA R34, P3, R7.reuse, R116, 0x1 ;  /* 0x0000007407227211 */ /* 0x040fe400078608ff */
[----:B------:R-:W-:Y:S02]  /*9860*/  SHF.R.S32.HI R11, RZ, 0x1f, R132 ;  /* 0x0000001fff0b7819 */ /* 0x000fe40000011484 */
[----:B------:R-:W-:-:S02]  /*9870*/  LEA.HI.X R35, R7, R113, R105, 0x1, P3 ;  /* 0x0000007107237211 */ /* 0x000fc400018f0c69 */
[----:B------:R-:W-:Y:S02]  /*9880*/  LEA.HI R132, R11, R132, RZ, 0x4 ;  /* 0x000000840b847211 */ /* 0x000fe400078f20ff */
[----:B------:R-:W-:Y:S02]  /*9890*/  ISETP.GE.AND P3, PT, R194, R117, PT ;  /* 0x00000075c200720c */ /* 0x000fe40003f66270 */
[----:B------:R-:W-:-:S04]  /*98a0*/  LEA.HI.SX32 R132, R132, R109, 0x1c ;  /* 0x0000006d84847211 */ /* 0x000fc800078fe2ff */
[----:B------:R-:W-:Y:S01]  /*98b0*/  SHF.R.S32.HI R11, RZ, 0x1f, R132 ;  /* 0x0000001fff0b7819 */ /* 0x000fe20000011484 */
[----:B----4-:R-:W-:-:S03]  /*98c0*/  IMAD.SHL.U32 R36, R132, 0x8, RZ ;  /* 0x0000000884247824 */ /* 0x010fc600078e00ff */
[----:B------:R-:W-:-:S04]  /*98d0*/  LEA.HI R11, R11, R132, RZ, 0x3 ;  /* 0x000000840b0b7211 */ /* 0x000fc800078f18ff */
        /* <DEDUP_REMOVED lines=8> */
[----:B------:R-:W-:-:S03]  /*9960*/  IMAD R28, R13, 0x2, R18 ;  /* 0x000000020d1c7824 */ /* 0x000fc600078e0212 */
[----:B------:R0:W1:Y:S04]  /*9970*/  LDS.128 R12, [R11+0x1e400] ;  /* 0x01e400000b0c7984 */ /* 0x0000680000000c00 */
[----:B------:R-:W3:Y:S01]  /*9980*/  LDS.128 R28, [R28+0x1e400] ;  /* 0x01e400001c1c7984 */ /* 0x000ee20000000c00 */
[----:B------:R-:W-:Y:S05]  /*9990*/  @P3 BRA `(.L_x_6028) ;  /* 0x0000000400543947 */ /* 0x000fea0003800000 */
[----:B------:R-:W-:Y:S01]  /*99a0*/  SHF.R.U32.HI R45, RZ, 0x10, R65 ;  /* 0x00000010ff2d7819 */ /* 0x000fe20000011641 */
[----:B---3--:R-:W-:Y:S01]  /*99b0*/  IMAD.MOV.U32 R40, RZ, RZ, R29 ;  /* 0x000000ffff287224 */ /* 0x008fe200078e001d */
[----:B------:R-:W-:Y:S01]  /*99c0*/  SHF.R.U32.HI R43, RZ, 0x10, R53 ;  /* 0x00000010ff2b7819 */ /* 0x000fe20000011635 */
[----:B------:R-:W-:Y:S01]  /*99d0*/  IMAD.MOV.U32 R41, RZ, RZ, R31 ;  /* 0x000000ffff297224 */ /* 0x000fe200078e001f */
[----:B-1----:R-:W-:Y:S01]  /*99e0*/  MOV R29, R15 ;  /* 0x0000000f001d7202 */ /* 0x002fe20000000f00 */
[----:B------:R-:W-:Y:S01]  /*99f0*/  HADD2.F32 R45, -RZ, R45.H0_H0 ;  /* 0x2000002dff2d7230 */ /* 0x000fe20000004100 */
[--C-:B------:R-:W-:Y:S01]  /*9a00*/  SHF.R.U64 R39, R66, 0x10, R67.reuse ;  /* 0x0000001042277819 */ /* 0x100fe20000001243 */
[--C-:B------:R-:W-:Y:S01]  /*9a10*/  HADD2.F32 R31, -RZ, R40.reuse.H0_H0 ;  /* 0x20000028ff1f7230 */ /* 0x100fe20000004100 */
[----:B------:R-:W-:Y:S01]  /*9a20*/  SHF.R.U32.HI R66, RZ, 0x10, R67 ;  /* 0x00000010ff427819 */ /* 0x000fe20000011643 */
[----:B------:R-:W-:Y:S01]  /*9a30*/  HADD2.F32 R42, -RZ, R40.H1_H1 ;  /* 0x30000028ff2a7230 */ /* 0x000fe20000004100 */
[--C-:B------:R-:W-:Y:S01]  /*9a40*/  SHF.R.U64 R37, R54, 0x10, R55.reuse ;  /* 0x0000001036257819 */ /* 0x100fe20000001237 */
[----:B------:R-:W-:Y:S01]  /*9a50*/  HADD2.F32 R46, -RZ, R136.H0_H0 ;  /* 0x20000088ff2e7230 */ /* 0x000fe20000004100 */
[----:B------:R-:W-:Y:S01]  /*9a60*/  SHF.R.U32.HI R54, RZ, 0x10, R55 ;  /* 0x00000010ff367819 */ /* 0x000fe20000011637 */
[----:B------:R-:W-:-:S02]  /*9a70*/  HADD2.F32 R40, -RZ, R13.H1_H1 ;  /* 0x3000000dff287230 */ /* 0x000fc40000004100 */
[-C--:B------:R-:W-:Y:S01]  /*9a80*/  FMUL.FTZ R47, R42, R45.reuse ;  /* 0x0000002d2a2f7220 */ /* 0x080fe20000410000 */
[----:B------:R-:W-:Y:S02]  /*9a90*/  HADD2.F32 R15, -RZ, R13.H0_H0 ;  /* 0x2000000dff0f7230 */ /* 0x000fe40000004100 */
[-C--:B------:R-:W-:Y:S01]  /*9aa0*/  FMUL.FTZ R48, R31, R46.reuse ;  /* 0x0000002e1f307220 */ /* 0x080fe20000410000 */
[----:B------:R-:W-:Y:S02]  /*9ab0*/  HADD2.F32 R44, -RZ, R138.H0_H0 ;  /* 0x2000008aff2c7230 */ /* 0x000fe40000004100 */
[----:B------:R-:W-:Y:S01]  /*9ac0*/  FMUL.FTZ R45, R40, R45 ;  /* 0x0000002d282d7220 */ /* 0x000fe20000410000 */
[----:B------:R-:W-:Y:S02]  /*9ad0*/  HADD2.F32 R43, -RZ, R43.H0_H0 ;  /* 0x2000002bff2b7230 */ /* 0x000fe40000004100 */
[----:B------:R-:W-:Y:S01]  /*9ae0*/  FMUL.FTZ R46, R15, R46 ;  /* 0x0000002e0f2e7220 */ /* 0x000fe20000410000 */
[----:B------:R-:W-:-:S02]  /*9af0*/  HADD2.F32 R66, -RZ, R66.H0_H0 ;  /* 0x20000042ff427230 */ /* 0x000fc40000004100 */
[-C--:B------:R-:W-:Y:S01]  /*9b00*/  FFMA.FTZ R13, R15, R44.reuse, -R48 ;  /* 0x0000002c0f0d7223 */ /* 0x080fe20000010830 */
[----:B------:R-:W-:Y:S02]  /*9b10*/  HADD2.F32 R48, -RZ, R137.H0_H0 ;  /* 0x20000089ff307230 */ /* 0x000fe40000004100 */
[-C--:B------:R-:W-:Y:S01]  /*9b20*/  FFMA.FTZ R40, R40, R43.reuse, -R47 ;  /* 0x0000002b28287223 */ /* 0x080fe2000001082f */
[----:B------:R-:W-:Y:S01]  /*9b30*/  FFMA.FTZ R42, R42, R43, R45 ;  /* 0x0000002b2a2a7223 */ /* 0x000fe2000001002d */
[----:B------:R-:W-:Y:S01]  /*9b40*/  FFMA.FTZ R15, R31, R44, R46 ;  /* 0x0000002c1f0f7223 */ /* 0x000fe2000001002e */
[--C-:B------:R-:W-:Y:S01]  /*9b50*/  HADD2.F32 R43, -RZ, R41.reuse.H0_H0 ;  /* 0x20000029ff2b7230 */ /* 0x100fe20000004100 */
[----:B------:R-:W-:Y:S01]  /*9b60*/  SHF.R.U64 R38, R64, 0x10, R65 ;  /* 0x0000001040267819 */ /* 0x000fe20000001241 */
[----:B------:R-:W-:Y:S01]  /*9b70*/  HADD2.F32 R41, -RZ, R41.H1_H1 ;  /* 0x30000029ff297230 */ /* 0x000fe20000004100 */
[----:B0-----:R-:W-:Y:S01]  /*9b80*/  SHF.R.U64 R11, R52, 0x10, R53 ;  /* 0x00000010340b7819 */ /* 0x001fe20000001235 */
[----:B------:R-:W-:-:S02]  /*9b90*/  HADD2.F32 R31, -RZ, R29.H0_H0 ;  /* 0x2000001dff1f7230 */ /* 0x000fc40000004100 */
[----:B------:R-:W-:Y:S01]  /*9ba0*/  FMUL.FTZ R50, R43, R48 ;  /* 0x000000302b327220 */ /* 0x000fe20000410000 */
[----:B------:R-:W-:Y:S02]  /*9bb0*/  HADD2.F32 R44, -RZ, R29.H1_H1 ;  /* 0x3000001dff2c7230 */ /* 0x000fe40000004100 */
[----:B------:R-:W-:Y:S01]  /*9bc0*/  FMUL.FTZ R45, R41, R66 ;  /* 0x00000042292d7220 */ /* 0x000fe20000410000 */
[----:B------:R-:W-:Y:S02]  /*9bd0*/  HADD2.F32 R46, -RZ, R139.H0_H0 ;  /* 0x2000008bff2e7230 */ /* 0x000fe40000004100 */
[----:B------:R-:W-:Y:S01]  /*9be0*/  FMUL.FTZ R48, R31, R48 ;  /* 0x000000301f307220 */ /* 0x000fe20000410000 */
[----:B------:R-:W-:Y:S02]  /*9bf0*/  HADD2.F32 R54, -RZ, R54.H0_H0 ;  /* 0x20000036ff367230 */ /* 0x000fe40000004100 */
[----:B------:R-:W-:Y:S01]  /*9c00*/  FMUL.FTZ R66, R44, R66 ;  /* 0x000000422c427220 */ /* 0x000fe20000410000 */
[----:B------:R-:W-:-:S02]  /*9c10*/  HADD2.F32 R136, -RZ, R136.H1_H1 ;  /* 0x30000088ff887230 */ /* 0x000fc40000004100 */
[-C--:B------:R-:W-:Y:S01]  /*9c20*/  FFMA.FTZ R29, R31, R46.reuse, -R50 ;  /* 0x0000002e1f1d7223 */ /* 0x080fe20000010832 */
[----:B------:R-:W-:Y:S01]  /*9c30*/  FFMA.FTZ R31, R43, R46, R48 ;  /* 0x0000002e2b1f7223 */ /* 0x000fe20000010030 */
[-C--:B------:R-:W-:Y:S01]  /*9c40*/  FFMA.FTZ R46, R41, R54.reuse, R66 ;  /* 0x00000036292e7223 */ /* 0x080fe20000010042 */
[----:B------:R-:W-:Y:S02]  /*9c50*/  HADD2.F32 R43, -RZ, R38.H0_H0 ;  /* 0x20000026ff2b7230 */ /* 0x000fe40000004100 */
[----:B------:R-:W-:Y:S01]  /*9c60*/  FFMA.FTZ R44, R44, R54, -R45 ;  /* 0x000000362c2c7223 */ /* 0x000fe2000001082d */
[----:B------:R-:W-:Y:S01]  /*9c70*/  HADD2.F32 R41, -RZ, R28.H0_H0 ;  /* 0x2000001cff297230 */ /* 0x000fe20000004100 */
[----:B------:R-:W-:Y:S01]  /*9c80*/  F2FP.F16.F32.PACK_AB R13, R40, R13 ;  /* 0x0000000d280d723e */ /* 0x000fe200000000ff */
[----:B------:R-:W-:Y:S01]  /*9c90*/  HADD2.F32 R38, -RZ, R12.H0_H0 ;  /* 0x2000000cff267230 */ /* 0x000fe20000004100 */
[----:B------:R-:W-:Y:S01]  /*9ca0*/  F2FP.F16.F32.PACK_AB R31, R46, R31 ;  /* 0x0000001f2e1f723e */ /* 0x000fe200000000ff */
[----:B------:R-:W-:-:S02]  /*9cb0*/  HADD2.F32 R28, -RZ, R28.H1_H1 ;  /* 0x3000001cff1c7230 */ /* 0x000fc40000004100 */
[-C--:B------:R-:W-:Y:S01]  /*9cc0*/  FMUL.FTZ R45, R41, R136.reuse ;  /* 0x00000088292d7220 */ /* 0x080fe20000410000 */
[----:B------:R-:W-:Y:S02]  /*9cd0*/  HADD2.F32 R12, -RZ, R12.H1_H1 ;  /* 0x3000000cff0c7230 */ /* 0x000fe40000004100 */
[----:B------:R-:W-:Y:S01]  /*9ce0*/  FMUL.FTZ R136, R38, R136 ;  /* 0x0000008826887220 */ /* 0x000fe20000410000 */
[----:B------:R-:W-:Y:S02]  /*9cf0*/  HADD2.F32 R138, -RZ, R138.H1_H1 ;  /* 0x3000008aff8a7230 */ /* 0x000fe40000004100 */
[-C--:B------:R-:W-:Y:S01]  /*9d00*/  FMUL.FTZ R47, R28, R43.reuse ;  /* 0x0000002b1c2f7220 */ /* 0x080fe20000410000 */
[----:B------:R-:W-:Y:S02]  /*9d10*/  HADD2.F32 R11, -RZ, R11.H0_H0 ;  /* 0x2000000bff0b7230 */ /* 0x000fe40000004100 */
[----:B------:R-:W-:Y:S01]  /*9d20*/  FMUL.FTZ R43, R12, R43 ;  /* 0x0000002b0c2b7220 */ /* 0x000fe20000410000 */
[----:B------:R-:W-:-:S02]  /*9d30*/  HADD2.F32 R137, -RZ, R137.H1_H1 ;  /* 0x30000089ff897230 */ /* 0x000fc40000004100 */
[-C--:B------:R-:W-:Y:S01]  /*9d40*/  FFMA.FTZ R45, R38, R138.reuse, -R45 ;  /* 0x0000008a262d7223 */ /* 0x080fe2000001082d */
[----:B------:R-:W-:Y:S02]  /*9d50*/  HADD2.F32 R39, -RZ, R39.H0_H0 ;  /* 0x20000027ff277230 */ /* 0x000fe40000004100 */
[-C--:B------:R-:W-:Y:S01]  /*9d60*/  FFMA.FTZ R38, R12, R11.reuse, -R47 ;  /* 0x0000000b0c267223 */ /* 0x080fe2000001082f */
[----:B------:R-:W-:Y:S01]  /*9d70*/  FFMA.FTZ R43, R28, R11, R43 ;  /* 0x0000000b1c2b7223 */ /* 0x000fe2000001002b */
[----:B------:R-:W-:Y:S02]  /*9d80*/  HADD2.F32 R12, -RZ, R30.H0_H0 ;  /* 0x2000001eff0c7230 */ /* 0x000fe40000004100 */
[----:B------:R-:W-:Y:S01]  /*9d90*/  FFMA.FTZ R136, R41, R138, R136 ;  /* 0x0000008a29887223 */ /* 0x000fe20000010088 */
        /* <DEDUP_REMOVED lines=17> */
[----:B------:R-:W-:-:S02]  /*9eb0*/  F2FP.F16.F32.PACK_AB R12, R38, R45 ;  /* 0x0000002d260c723e */ /* 0x000fc400000000ff */
[----:B------:R-:W-:Y:S01]  /*9ec0*/  F2FP.F16.F32.PACK_AB R14, R41, R28 ;  /* 0x0000001c290e723e */ /* 0x000fe200000000ff */
[----:B------:R-:W-:Y:S01]  /*9ed0*/  IMAD.MOV.U32 R28, RZ, RZ, R136 ;  /* 0x000000ffff1c7224 */ /* 0x000fe200078e0088 */
[----:B------:R-:W-:-:S07]  /*9ee0*/  F2FP.F16.F32.PACK_AB R30, R30, R137 ;  /* 0x000000891e1e723e */ /* 0x000fce00000000ff */
.L_x_6028:
[----:B------:R-:W-:Y:S05]  /*9ef0*/  BSYNC B1 ;  /* 0x0000000000017941 */ /* 0x000fea0003800000 */
.L_x_6027:
[----:B------:R-:W-:Y:S01]  /*9f00*/  ISETP.GE.AND P3, PT, R36, R131, PT ;  /* 0x000000832400720c */ /* 0x000fe20003f66270 */
[----:B------:R-:W-:Y:S02]  /*9f10*/  ULDC.64 UR4, c[0x0][0x208] ;  /* 0x0000820000047ab9 */ /* 0x000fe40000000a00 */
[----:B-1----:R1:W-:Y:S10]  /*9f20*/  ST.E.128 desc[UR4][R34.64], R12 ;  /* 0x0000000c22007985 */ /* 0x0023f4000c101d04 */
[----:B------:R-:W-:Y:S05]  /*9f30*/  @P3 BRA `(.L_x_5975) ;  /* 0x0000000400e83947 */ /* 0x000fea0003800000 */
[----:B------:R-:W-:Y:S01]  /*9f40*/  IMAD.WIDE R32, R36, 0x2, R32 ;  /* 0x0000000224207825 */ /* 0x000fe200078e0220 */
[----:B------:R-:W-:-:S04]  /*9f50*/  ULDC.64 UR4, c[0x0][0x208] ;  /* 0x0000820000047ab9 */ /* 0x000fc80000000a00 */
[----:B---3--:R3:W-:Y:S01]  /*9f60*/  ST.E.128 desc[UR4][R32.64], R28 ;  /* 0x0000001c20007985 */ /* 0x0087e2000c101d04 */
[----:B------:R-:W-:Y:S05]  /*9f70*/  BRA `(.L_x_5975) ;  /* 0x0000000400d87947 */ /* 0x000fea0003800000 */
.L_x_5940:
[----:B------:R-:W-:-:S04]  /*9f80*/  ULOP3.LUT UR4, UR60, 0x1, URZ, 0xfc, !UPT ;  /* 0x000000013c047892 */ /* 0x000fc8000f8efc3f */
[----:B------:R-:W-:-:S06]  /*9f90*/  UISETP.NE.AND UP0, UPT, UR4, 0x3, UPT ;  /* 0x000000030400788c */ /* 0x000fcc000bf05270 */
[----:B------:R-:W-:-:S13]  /*9fa0*/  PLOP3.LUT P2, PT, PT, PT, UP0, 0x80, 0x0 ;  /* 0x000000000000781c */ /* 0x000fda0003f4f008 */
[----:B------:R-:W-:Y:S05]  /*9fb0*/  @!P2 BRA `(.L_x_6029) ;  /* 0x000000000004a947 */ /* 0x000fea0003800000 */
[----:B------:R-:W-:Y:S01]  /*9fc0*/  BPT.TRAP 0x1 ;  /* 0x000000040000795c */ /* 0x000fe20000300000 */
.L_x_6029:
[----:B------:R-:W-:Y:S01]  /*9fd0*/  LEA R85, R22, R18, 0x3 ;  /* 0x0000001216557211 */ /* 0x000fe200078e18ff */
[----:B------:R-:W-:Y:S01]  /*9fe0*/  BSSY B1, `(.L_x_6030) ;  /* 0x0000005000017945 */ /* 0x000fe20003800000 */
[----:B------:R-:W-:Y:S02]  /*9ff0*/  SHF.L.U32 R86, R207, 0x1f, RZ ;  /* 0x0000001fcf567819 */ /* 0x000fe400000006ff */
[----:B------:R-:W-:Y:S02]  /*a000*/  SHF.R.S32.HI R82, RZ, 0x1f, R27 ;  /* 0x0000001fff527819 */ /* 0x000fe4000001141b */
[----:B------:R-:W0:Y:S02]  /*a010*/  SYNCS.PHASECHK.TRANS64.TRYWAIT P3, [R85+URZ+0x30890], R86 ;  /* 0x03089056550075a7 */ /* 0x000e24000806017f */
[----:B0-----:R-:W-:Y:S05]  /*a020*/  @!P3 BRA `(.L_x_6031) ;  /* 0x000001cc001cb947 */ /* 0x001fea0003800000 */
.L_x_6318:
[----:B------:R-:W-:Y:S05]  /*a030*/  BSYNC B1 ;  /* 0x0000000000017941 */ /* 0x000fea0003800000 */
.L_x_6030:
        /* <DEDUP_REMOVED lines=25> */
.L_x_6322:
        /* <DEDUP_REMOVED lines=24> */
[----:B------:R-:W-:Y:S01]  /*a350*/  @!P5 IMAD.SHL.U32 R11, R201, 0x8, RZ ;  /* 0x00000008c90bd824 */ /* 0x000fe200078e00ff */
[----:B--2---:R-:W-:Y:S01]  /*a360*/  @!P5 MOV R32, R35 ;  /* 0x000000230020d202 */ /* 0x004fe20000000f00 */
[----:B------:R-:W-:-:S04]  /*a370*/  @!P5 IMAD.MOV.U32 R33, RZ, RZ, R36 ;  /* 0x000000ffff21d224 */ /* 0x000fc800078e0024 */
        /* <DEDUP_REMOVED lines=11> */
.L_x_6034:
[----:B------:R-:W-:Y:S05]  /*a430*/  BSYNC B1 ;  /* 0x0000000000017941 */ /* 0x000fea0003800000 */
.L_x_6033:
[----:B------:R-:W-:-:S03]  /*a440*/  UMOV UR4, 0xffffffff ;  /* 0xffffffff00047882 */ /* 0x000fc60000000000 */
[----:B------:R-:W-:Y:S05]  /*a450*/  BRA.DIV UR4, `(.L_x_6035) ;  /* 0x000001ca04707947 */ /* 0x000fea000b800000 */
[----:B--2---:R2:W0:Y:S04]  /*a460*/  SHFL.IDX PT, R36, R37, 0x1, 0x1c1f ;  /* 0x003c1f0025247f89 */ /* 0x00442800000e0000 */
[----:B---3--:R2:W3:Y:S02]  /*a470*/  SHFL.IDX PT, R35, R34, 0x1, 0x1c1f ;  /* 0x003c1f0022237f89 */ /* 0x0084e400000e0000 */
.L_x_6326:
[----:B------:R-:W-:-:S13]  /*a480*/  ISETP.GE.AND P3, PT, R38, 0x41, PT ;  /* 0x000000412600780c */ /* 0x000fda0003f66270 */
        /* <DEDUP_REMOVED lines=17> */
[----:B0-----:R-:W-:Y:S01]  /*a5a0*/  @!P5 MOV R33, R36 ;  /* 0x000000240021d202 */ /* 0x001fe20000000f00 */
[----:B------:R-:W-:-:S04]  /*a5b0*/  @!P5 IMAD.MOV.U32 R32, RZ, RZ, R35 ;  /* 0x000000ffff20d224 */ /* 0x000fc800078e0023 */
[----:B------:R-:W-:-:S05]  /*a5c0*/  @!P5 IMAD.WIDE R32, R11, 0x2, R32 ;  /* 0x000000020b20d825 */ /* 0x000fca00078e0220 */
[----:B---3--:R0:W-:Y:S01]  /*a5d0*/  @!P5 ST.E.128 desc[UR6][R32.64], R12 ;  /* 0x0000000c2000d985 */ /* 0x0081e2000c101d06 */
[----:B------:R-:W-:-:S13]  /*a5e0*/  ISETP.GE.AND P5, PT, R194, UR4, PT ;  /* 0x00000004c2007c0c */ /* 0x000fda000bfa6270 */
[----:B------:R-:W3:Y:S01]  /*a5f0*/  @!P5 LDS.128 R12, [R80+0x23000] ;  /* 0x02300000500cd984 */ /* 0x000ee20000000c00 */
[----:B------:R-:W-:Y:S02]  /*a600*/  @!P5 IMAD.SHL.U32 R11, R201, 0x8, RZ ;  /* 0x00000008c90bd824 */ /* 0x000fe400078e00ff */
[----:B0-----:R-:W-:Y:S02]  /*a610*/  @!P5 IMAD.MOV.U32 R32, RZ, RZ, R35 ;  /* 0x000000ffff20d224 */ /* 0x001fe400078e0023 */
[----:B------:R-:W-:Y:S02]  /*a620*/  @!P5 IMAD.MOV.U32 R33, RZ, RZ, R36 ;  /* 0x000000ffff21d224 */ /* 0x000fe400078e0024 */
[----:B------:R-:W-:-:S05]  /*a630*/  @!P5 IMAD.WIDE R32, R11, 0x2, R32 ;  /* 0x000000020b20d825 */ /* 0x000fca00078e0220 */
[----:B---3--:R0:W-:Y:S01]  /*a640*/  @!P5 ST.E.128 desc[UR6][R32.64], R12 ;  /* 0x0000000c2000d985 */ /* 0x0081e2000c101d06 */
[----:B------:R-:W-:-:S03]  /*a650*/  ISETP.GE.AND P5, PT, R193, UR4, PT ;  /* 0x00000004c1007c0c */ /* 0x000fc6000bfa6270 */
[----:B------:R-:W3:Y:S10]  /*a660*/  @!P4 LDS.128 R12, [R81+0x23000] ;  /* 0x02300000510cc984 */ /* 0x000ef40000000c00 */
[----:B0-----:R-:W-:-:S04]  /*a670*/  @!P5 LEA R32, P6, R193, R35, 0x1 ;  /* 0x00000023c120d211 */ /* 0x001fc800078c08ff */
[----:B------:R-:W-:Y:S01]  /*a680*/  @!P5 LEA.HI.X R33, R193, R36, R203, 0x1, P6 ;  /* 0x00000024c121d211 */ /* 0x000fe200030f0ccb */
[----:B---3--:R-:W-:Y:S04]  /*a690*/  @!P4 ST.E.128 desc[UR6][R30.64], R12 ;  /* 0x0000000c1e00c985 */ /* 0x008fe8000c101d06 */
[----:B------:R-:W0:Y:S04]  /*a6a0*/  @!P3 LDS.128 R12, [R80+0x26000] ;  /* 0x02600000500cb984 */ /* 0x000e280000000c00 */
[----:B0-----:R-:W-:Y:S04]  /*a6b0*/  @!P3 ST.E.128 desc[UR6][R28.64], R12 ;  /* 0x0000000c1c00b985 */ /* 0x001fe8000c101d06 */
[----:B------:R-:W0:Y:S04]  /*a6c0*/  @!P5 LDS.128 R12, [R81+0x26000] ;  /* 0x02600000510cd984 */ /* 0x000e280000000c00 */
[----:B0-----:R0:W-:Y:S02]  /*a6d0*/  @!P5 ST.E.128 desc[UR6][R32.64], R12 ;  /* 0x0000000c2000d985 */ /* 0x0011e4000c101d06 */
.L_x_5975:
[----:B------:R-:W-:Y:S05]  /*a6e0*/  BSYNC B0 ;  /* 0x0000000000007941 */ /* 0x000fea0003800000 */
.L_x_5939:
        /* <DEDUP_REMOVED lines=17> */
.L_x_6037:
[----:B------:R-:W-:Y:S05]  /*a800*/  BSYNC B0 ;  /* 0x0000000000007941 */ /* 0x000fea0003800000 */
.L_x_6036:
[----:B------:R-:W3:Y:S01]  /*a810*/  SYNCS.PHASECHK.TRANS64.TRYWAIT P2, [R85+URZ+0x308b0], R86 ;  /* 0x0308b056550075a7 */ /* 0x000ee2000804017f */
[----:B------:R-:W-:Y:S01]  /*a820*/  ULDC UR61, c[0x0][0x2f4] ;  /* 0x0000bd00003d7ab9 */ /* 0x000fe20000000800 */
[----:B------:R-:W-:Y:S04]  /*a830*/  BSSY B0, `(.L_x_6038) ;  /* 0x0000002000007945 */ /* 0x000fe80003800000 */
[----:B---3--:R-:W-:Y:S05]  /*a840*/  @!P2 BRA `(.L_x_6039) ;  /* 0x000001c400c0a947 */ /* 0x008fea0003800000 */
.L_x_6327:
[----:B------:R-:W-:Y:S05]  /*a850*/  BSYNC B0 ;  /* 0x0000000000007941 */ /* 0x000fea0003800000 */
.L_x_6038:
[----:B------:R-:W-:Y:S01]  /*a860*/  ULDC.64 UR4, c[0x0][0x328] ;  /* 0x0000ca0000047ab9 */ /* 0x000fe20000000a00 */
[----:B------:R-:W-:Y:S01]  /*a870*/  ULDC.64 UR6, c[0x0][0x318] ;  /* 0x0000c60000067ab9 */ /* 0x000fe20000000a00 */
[----:B------:R-:W-:Y:S01]  /*a880*/  IMAD R82, R82, UR4, RZ ;  /* 0x0000000452527c24 */ /* 0x000fe2000f8e02ff */
[----:B------:R-:W-:Y:S01]  /*a890*/  BSSY B0, `(.L_x_6040) ;  /* 0x0000034000007945 */ /* 0x000fe20003800000 */
[----:B-1--4-:R-:W-:-:S04]  /*a8a0*/  IMAD.WIDE.U32 R12, R27, UR4, RZ ;  /* 0x000000041b0c7c25 */ /* 0x012fc8000f8e00ff */
[----:B------:R-:W-:Y:S01]  /*a8b0*/  IMAD R27, R27, UR5, R82 ;  /* 0x000000051b1b7c24 */ /* 0x000fe2000f8e0252 */
[----:B------:R-:W-:Y:S01]  /*a8c0*/  ULDC.64 UR4, c[0x0][0x338] ;  /* 0x0000ce0000047ab9 */ /* 0x000fe20000000a00 */
[----:B------:R-:W-:Y:S02]  /*a8d0*/  IMAD.IADD R84, R84, 0x1, -R206 ;  /* 0x0000000154547824 */ /* 0x000fe400078e0ace */
[----:B------:R-:W-:Y:S02]  /*a8e0*/  IMAD R83, R83, UR4, RZ ;  /* 0x0000000453537c24 */ /* 0x000fe4000f8e02ff */
[----:B------:R-:W-:Y:S02]  /*a8f0*/  IMAD.IADD R13, R13, 0x1, R27 ;  /* 0x000000010d0d7824 */ /* 0x000fe400078e021b */
[C---:B------:R-:W-:Y:S02]  /*a900*/  IMAD R83, R26.reuse, UR5, R83 ;  /* 0x000000051a537c24 */ /* 0x040fe4000f8e0253 */
[----:B------:R-:W-:Y:S01]  /*a910*/  IMAD.WIDE.U32 R12, R26, UR4, R12 ;  /* 0x000000041a0c7c25 */ /* 0x000fe2000f8e000c */
[----:B------:R-:W-:-:S03]  /*a920*/  ULDC.64 UR4, c[0x0][0x330] ;  /* 0x0000cc0000047ab9 */ /* 0x000fc60000000a00 */
[----:B------:R-:W-:Y:S02]  /*a930*/  IMAD.IADD R13, R13, 0x1, R83 ;  /* 0x000000010d0d7824 */ /* 0x000fe400078e0253 */
[----:B------:R-:W-:-:S04]  /*a940*/  IMAD.WIDE.U32 R12, R199, UR4, R12 ;  /* 0x00000004c70c7c25 */ /* 0x000fc8000f8e000c */
[----:B0-----:R-:W-:Y:S01]  /*a950*/  IMAD R11, R199, UR5, R13 ;  /* 0x00000005c70b7c24 */ /* 0x001fe2000f8e020d */
[----:B--2---:R-:W-:-:S04]  /*a960*/  LEA R34, P2, R12, UR6, 0x1 ;  /* 0x000000060c227c11 */ /* 0x004fc8000f8408ff */
[----:B------:R-:W-:Y:S01]  /*a970*/  LEA.HI.X R11, R12, UR7, R11, 0x1, P2 ;  /* 0x000000070c0b7c11 */ /* 0x000fe200090f0c0b */
[----:B------:R0:W1:Y:S01]  /*a980*/  SHFL.IDX PT, R30, R34, RZ, 0x1c1f ;  /* 0x001c1fff221e7589 */ /* 0x00006200000e0000 */
[----:B------:R-:W-:-:S03]  /*a990*/  ISETP.GE.AND P2, PT, R84, 0x1, PT ;  /* 0x000000015400780c */ /* 0x000fc60003f46270 */
[----:B------:R0:W2:Y:S10]  /*a9a0*/  SHFL.IDX PT, R31, R11, RZ, 0x1c1f ;  /* 0x001c1fff0b1f7589 */ /* 0x0000b400000e0000 */
[----:B0-----:R-:W-:Y:S05]  /*a9b0*/  @!P2 BRA `(.L_x_6041) ;  /* 0x000000000084a947 */ /* 0x001fea0003800000 */
[----:B------:R-:W-:Y:S01]  /*a9c0*/  ISETP.GE.AND P5, PT, R16, UR61, PT ;  /* 0x0000003d10007c0c */ /* 0x000fe2000bfa6270 */
[----:B------:R-:W-:Y:S01]  /*a9d0*/  ULDC.64 UR4, c[0x0][0x208] ;  /* 0x0000820000047ab9 */ /* 0x000fe20000000a00 */
        /* <DEDUP_REMOVED lines=31> */
.L_x_6041:
[----:B------:R-:W-:Y:S05]  /*abd0*/  BSYNC B0 ;  /* 0x0000000000007941 */ /* 0x000fea0003800000 */
.L_x_6040:
[----:B------:R-:W-:Y:S01]  /*abe0*/  ISETP.GE.AND P2, PT, R84, 0x41, PT ;  /* 0x000000415400780c */ /* 0x000fe20003f46270 */
[----:B0-2---:R0:W2:Y:S01]  /*abf0*/  SHFL.IDX PT, R31, R11, 0x1, 0x1c1f ;  /* 0x003c1f000b1f7f89 */ /* 0x0050a200000e0000 */
[----:B------:R-:W-:Y:S03]  /*ac00*/  BSSY B0, `(.L_x_6042) ;  /* 0x0000024000007945 */ /* 0x000fe60003800000 */
[----:B-1----:R0:W1:Y:S08]  /*ac10*/  SHFL.IDX PT, R30, R34, 0x1, 0x1c1f ;  /* 0x003c1f00221e7f89 */ /* 0x00207000000e0000 */
[----:B0-----:R-:W-:Y:S05]  /*ac20*/  @!P2 BRA `(.L_x_6043) ;  /* 0x000000000084a947 */ /* 0x001fea0003800000 */
[----:B------:R-:W-:Y:S01]  /*ac30*/  ISETP.GE.AND P5, PT, R16, UR61, PT ;  /* 0x0000003d10007c0c */ /* 0x000fe2000bfa6270 */
[----:B------:R-:W-:Y:S01]  /*ac40*/  ULDC.64 UR4, c[0x0][0x208] ;  /* 0x0000820000047ab9 */ /* 0x000fe20000000a00 */
        /* <DEDUP_REMOVED lines=31> */
.L_x_6043:
[----:B------:R-:W-:Y:S05]  /*ae40*/  BSYNC B0 ;  /* 0x0000000000007941 */ /* 0x000fea0003800000 */
.L_x_6042:
[----:B------:R-:W-:Y:S01]  /*ae50*/  @!PT LDS RZ, [RZ] ;  /* 0x00000000fffff984 */ /* 0x000fe20000000800 */
[----:B------:R-:W-:Y:S01]  /*ae60*/  @!PT LDS RZ, [RZ] ;  /* 0x00000000fffff984 */ /* 0x000fe20000000800 */
[----:B------:R-:W-:Y:S01]  /*ae70*/  @!PT LDS RZ, [RZ] ;  /* 0x00000000fffff984 */ /* 0x000fe20000000800 */
[----:B------:R-:W-:Y:S01]  /*ae80*/  @!PT LDS RZ, [RZ] ;  /* 0x00000000fffff984 */ /* 0x000fe20000000800 */
[----:B------:R4:W-:Y:S06]  /*ae90*/  MEMBAR.ALL.CTA ;  /* 0x0000000000007992 */ /* 0x0009ec0000008000 */
[----:B----4-:R-:W4:Y:S01]  /*aea0*/  FENCE.VIEW.ASYNC.S ;  /* 0x00000000000073c6 */ /* 0x010f220000000000 */
[----:B---3--:R-:W-:Y:S01]  /*aeb0*/  @!P3 IADD3 R85, R85, 0x308c0, RZ ;  /* 0x000308c05555b810 */ /* 0x008fe20007ffe0ff */
[----:B------:R-:W-:Y:S01]  /*aec0*/  VIADD R22, R22, 0x1 ;  /* 0x0000000116167836 */ /* 0x000fe20000000000 */
[----:B----4-:R3:W-:Y:S01]  /*aed0*/  BAR.SYNC.DEFER_BLOCKING R158, 0x80 ;  /* 0x0002009e0000751d */ /* 0x0107e20000010000 */
[----:B------:R-:W-:-:S02]  /*aee0*/  LOP3.LUT P4, RZ, R19, 0x2, RZ, 0xc0, !PT ;  /* 0x0000000213ff7812 */ /* 0x000fc4000788c0ff */
[----:B------:R-:W-:Y:S02]  /*aef0*/  @!P3 PRMT R85, RZ, 0x654, R85 ;  /* 0x00000654ff55b816 */ /* 0x000fe40000000055 */
[----:B------:R-:W-:Y:S02]  /*af00*/  PLOP3.LUT P2, PT, PT, PT, PT, 0x8, 0x0 ;  /* 0x000000000000781c */ /* 0x000fe40003f4e170 */
[----:B------:R3:W-:Y:S01]  /*af10*/  @!P3 SYNCS.ARRIVE.TRANS64.RED.A1T0 RZ, [R85+URZ], RZ ;  /* 0x000000ff55ffb9a7 */ /* 0x0007e2000810043f */
[----:B------:R-:W-:-:S04]  /*af20*/  ISETP.NE.AND P3, PT, R22, 0x2, PT ;  /* 0x000000021600780c */ /* 0x000fc80003f65270 */
[----:B0-----:R-:W-:Y:S02]  /*af30*/  SEL R12, RZ, 0x1, P3 ;  /* 0x00000001ff0c7807 */ /* 0x001fe40001800000 */
[----:B------:R-:W-:Y:S02]  /*af40*/  SEL R22, R22, RZ, P3 ;  /* 0x000000ff16167207 */ /* 0x000fe40001800000 */
[----:B------:R-:W-:Y:S01]  /*af50*/  LOP3.LUT R207, R207, R12, RZ, 0x3c, !PT ;  /* 0x0000000ccfcf7212 */ /* 0x000fe200078e3cff */
[----:B---3--:R-:W-:Y:S06]  /*af60*/  @P4 BRA `(.L_x_6044) ;  /* 0xffffff7800684947 */ /* 0x008fec000383ffff */
.L_x_5934:
[----:B------:R-:W0:Y:S01]  /*af70*/  LDC R0, c[0x0][0x448] ;  /* 0x00011200ff007b82 */ /* 0x000e220000000800 */
[----:B------:R-:W-:Y:S01]  /*af80*/  VIADD R3, R220, 0x7f ;  /* 0x0000007fdc037836 */ /* 0x000fe20000000000 */
[----:B------:R-:W-:Y:S01]  /*af90*/  BSSY B0, `(.L_x_6045) ;  /* 0x0000010000007945 */ /* 0x000fe20003800000 */
[----:B------:R-:W-:Y:S02]  /*afa0*/  MOV R2, RZ ;  /* 0x000000ff00027202 */ /* 0x000fe40000000f00 */
[----:B0-----:R-:W-:-:S13]  /*afb0*/  ISETP.NE.AND P0, PT, R0, 0x1, PT ;  /* 0x000000010000780c */ /* 0x001fda0003f05270 */
[----:B------:R-:W0:Y:S08]  /*afc0*/  @P0 LDC R0, c[0x0][0x44c] ;  /* 0x00011300ff000b82 */ /* 0x000e300000000800 */
[----:B------:R-:W3:Y:S01]  /*afd0*/  @P0 LDC R5, c[0x0][0x450] ;  /* 0x00011400ff050b82 */ /* 0x000ee20000000800 */
[----:B0-----:R-:W-:-:S05]  /*afe0*/  @P0 IMAD.HI.U32 R0, R3, R0, RZ ;  /* 0x0000000003000227 */ /* 0x001fca00078e00ff */
[----:B---3--:R-:W-:-:S05]  /*aff0*/  @P0 SHF.R.U32.HI R3, RZ, R5, R0 ;  /* 0x00000005ff030219 */ /* 0x008fca0000011600 */
[----:B------:R-:W-:-:S04]  /*b000*/  IMAD.IADD R3, R134, 0x1, R3 ;  /* 0x0000000186037824 */ /* 0x000fc800078e0203 */
[----:B------:R-:W-:-:S05]  /*b010*/  IMAD.HI R3, R3, 0x2aaaaaab, RZ ;  /* 0x2aaaaaab03037827 */ /* 0x000fca00078e02ff */
[----:B------:R-:W-:-:S04]  /*b020*/  SHF.R.U32.HI R0, RZ, 0x1f, R3 ;  /* 0x0000001fff007819 */ /* 0x000fc80000011603 */
[----:B------:R-:W-:-:S04]  /*b030*/  LEA.HI.SX32 R0, R3, R0, 0x1c ;  /* 0x0000000003007211 */ /* 0x000fc800078fe2ff */
[----:B------:R-:W-:-:S04]  /*b040*/  VIMNMX R135, R135, R0, PT ;  /* 0x0000000087877248 */ /* 0x000fc80003fe0100 */
[----:B------:R-:W-:Y:S01]  /*b050*/  ISETP.GE.AND P0, PT, R135, 0x1, PT ;  /* 0x000000018700780c */ /* 0x000fe20003f06270 */
[----:B------:R-:W-:-:S12]  /*b060*/  @P2 BRA `(.L_x_6046) ;  /* 0x0000000000082947 */ /* 0x000fd80003800000 */
[----:B------:R-:W0:Y:S02]  /*b070*/  FENCE.VIEW.ASYNC.G ;  /* 0x00000000000073c6 */ /* 0x000e240000000100 */
[----:B0-----:R-:W-:Y:S06]  /*b080*/  BAR.ARV 0xc, 0x180 ;  /* 0x0306000000007b1d */ /* 0x001fec0000002000 */
.L_x_6046:
[----:B------:R-:W-:Y:S05]  /*b090*/  BSYNC B0 ;  /* 0x0000000000007941 */ /* 0x000fea0003800000 */
.L_x_6045:
[----:B------:R-:W-:Y:S04]  /*b0a0*/  BSSY B0, `(.L_x_6047) ;  /* 0x0000020000007945 */ /* 0x000fe80003800000 */
[----:B------:R-:W-:Y:S05]  /*b0b0*/  @!P0 BRA `(.L_x_6048) ;  /* 0x0000000000788947 */ /* 0x000fea0003800000 */
        /* <DEDUP_REMOVED lines=12> */
[----:B------:R0:W3:Y:S01]  /*b180*/  F2I.FTZ.U32.TRUNC.NTZ R3, R2 ;  /* 0x0000000200037305 */ /* 0x0000e2000021f000 */
[----:B------:R-:W-:Y:S02]  /*b190*/  ISETP.GE.AND P2, PT, R0, RZ, PT ;  /* 0x000000ff0000720c */ /* 0x000fe40003f46270 */
[----:B0-----:R-:W-:Y:S01]  /*b1a0*/  MOV R2, RZ ;  /* 0x000000ff00027202 */ /* 0x001fe20000000f00 */
[----:B---3--:R-:W-:-:S04]  /*b1b0*/  IMAD.MOV R8, RZ, RZ, -R3 ;  /* 0x000000ffff087224 */ /* 0x008fc800078e0a03 */
        /* <DEDUP_REMOVED lines=14> */
.L_x_6048:
[----:B------:R-:W-:Y:S05]  /*b2a0*/  BSYNC B0 ;  /* 0x0000000000007941 */ /* 0x000fea0003800000 */
.L_x_6047:
        /* <DEDUP_REMOVED lines=47> */
[----:B-12---:R-:W-:Y:S02]  /*b5a0*/  CS2R R30, SRZ ;  /* 0x00000000001e7805 */ /* 0x006fe4000001ff00 */
[----:B------:R-:W-:-:S02]  /*b5b0*/  CS2R R28, SRZ ;  /* 0x00000000001c7805 */ /* 0x000fc4000001ff00 */
[----:B------:R-:W-:Y:S02]  /*b5c0*/  CS2R R26, SRZ ;  /* 0x00000000001a7805 */ /* 0x000fe4000001ff00 */
[----:B------:R-:W-:Y:S01]  /*b5d0*/  CS2R R24, SRZ ;  /* 0x0000000000187805 */ /* 0x000fe2000001ff00 */
[----:B---3--:R-:W-:-:S05]  /*b5e0*/  IMAD R219, R0, R2, RZ ;  /* 0x0000000200db7224 */ /* 0x008fca00078e02ff */
[----:B------:R-:W-:-:S04]  /*b5f0*/  VIADDMNMX R2, R219, R2, R135, PT ;  /* 0x00000002db027246 */ /* 0x000fc80003800187 */
[----:B------:R-:W-:-:S13]  /*b600*/  ISETP.GT.AND P1, PT, R2, R219, PT ;  /* 0x000000db0200720c */ /* 0x000fda0003f24270 */
[----:B------:R-:W-:Y:S05]  /*b610*/  @!P1 BRA `(.L_x_6049) ;  /* 0x000000f000fc9947 */ /* 0x000fea0003800000 */
[----:B------:R-:W2:Y:S02]  /*b620*/  LDL R0, [R1+0x38] ;  /* 0x0000380001007983 */ /* 0x000ea40000100800 */
[----:B--2---:R-:W-:Y:S02]  /*b630*/  R2UR UR4, R0 ;  /* 0x00000000000472ca */ /* 0x004fe400000e0000 */
[----:B------:R-:W0:Y:S11]  /*b640*/  S2R R0, SR_TID.X ;  /* 0x0000000000007919 */ /* 0x000e360000002100 */
        /* <DEDUP_REMOVED lines=8> */
[----:B------:R-:W-:-:S04]  /*b6d0*/  LOP3.LUT R3, R3, 0x1e, RZ, 0xc0, !PT ;  /* 0x0000001e03037812 */ /* 0x000fc800078ec0ff */
[----:B------:R-:W-:-:S04]  /*b6e0*/  IADD3 R3, R0, -R3, RZ ;  /* 0x8000000300037210 */ /* 0x000fc80007ffe0ff */
        /* <DEDUP_REMOVED lines=20> */
.L_x_6050:
        /* <DEDUP_REMOVED lines=13> */
.L_x_6054:
[----:B-1----:R1:W2:Y:S02]  /*b900*/  SYNCS.PHASECHK.TRANS64.TRYWAIT P0, [R18+URZ+0x30800], R3 ;  /* 0x03080003120075a7 */ /* 0x0022a4000800017f */
[----:B--2---:R-:W-:Y:S05]  /*b910*/  @!P0 NANOSLEEP.SYNCS 0x989680 ;  /* 0x009896800000895d */ /* 0x004fea0003900000 */
[----:B------:R-:W2:Y:S02]  /*b920*/  @!P0 SYNCS.PHASECHK.TRANS64 P0, [R18+URZ+0x30800], R3 ;  /* 0x03080003120085a7 */ /* 0x000ea4000800007f */
[----:B--2---:R-:W-:Y:S05]  /*b930*/  @!P0 BRA `(.L_x_6054) ;  /* 0xfffffffc00f08947 */ /* 0x004fea000383ffff */
.L_x_6053:
[----:B------:R-:W-:Y:S05]  /*b940*/  BSYNC B0 ;  /* 0x0000000000007941 */ /* 0x000fea0003800000 */
.L_x_6052:
[----:B------:R-:W-:Y:S05]  /*b950*/  BRA `(.L_x_6055) ;  /* 0x0000007000507947 */ /* 0x000fea0003800000 */
.L_x_6051:
[----:B------:R-:W2:Y:S01]  /*b960*/  LDL R0, [R1+0x38] ;  /* 0x0000380001007983 */ /* 0x000ea20000100800 */
[----:B------:R-:W-:Y:S02]  /*b970*/  ULDC.64 UR6, c[0x0][0x408] ;  /* 0x0001020000067ab9 */ /* 0x000fe40000000a00 */
[----:B-----5:R-:W-:Y:S01]  /*b980*/  IMAD.WIDE.U32 R26, R133, UR6, RZ ;  /* 0x00000006851a7c25 */ /* 0x020fe2000f8e00ff */
[----:B--2---:R-:W-:Y:S02]  /*b990*/  R2UR UR4, R0 ;  /* 0x00000000000472ca */ /* 0x004fe400000e0000 */
[----:B------:R-:W-:-:S11]  /*b9a0*/  SHF.R.S32.HI R0, RZ, 0x1f, R133 ;  /* 0x0000001fff007819 */ /* 0x000fd60000011485 */
[----:B------:R-:W-:-:S03]  /*b9b0*/  ULOP3.LUT UP0, URZ, UR4, 0x3ff, URZ, 0xc0, !UPT ;  /* 0x000003ff043f7892 */ /* 0x000fc6000f80c03f */
[----:B------:R-:W-:Y:S02]  /*b9c0*/  ULDC.64 UR4, c[0x0][0x3f8] ;  /* 0x0000fe0000047ab9 */ /* 0x000fe40000000a00 */
[C---:B------:R-:W-:Y:S01]  /*b9d0*/  IMAD R4, R0.reuse, UR4, RZ ;  /* 0x0000000400047c24 */ /* 0x040fe2000f8e02ff */
[----:B------:R-:W-:Y:S01]  /*b9e0*/  PLOP3.LUT P0, PT, PT, PT, UP0, 0x80, 0x0 ;  /* 0x000000000000781c */ /* 0x000fe20003f0f008 */
[----:B------:R-:W-:Y:S02]  /*b9f0*/  IMAD R0, R0, UR6, RZ ;  /* 0x0000000600007c24 */ /* 0x000fe4000f8e02ff */
[----:B------:R-:W-:-:S04]  /*ba00*/  IMAD.WIDE.U32 R24, R133, UR4, RZ ;  /* 0x0000000485187c25 */ /* 0x000fc8000f8e00ff */
[C---:B------:R-:W-:Y:S02]  /*ba10*/  IMAD R31, R133.reuse, UR7, R0 ;  /* 0x00000007851f7c24 */ /* 0x040fe4000f8e0200 */
[----:B------:R-:W-:-:S03]  /*ba20*/  IMAD R29, R133, UR5, R4 ;  /* 0x00000005851d7c24 */ /* 0x000fc6000f8e0204 */
[----:B------:R-:W-:Y:S01]  /*ba30*/  IADD3 R31, R31, R27, RZ ;  /* 0x0000001b1f1f7210 */ /* 0x000fe20007ffe0ff */
[----:B------:R-:W-:Y:S01]  /*ba40*/  IMAD.IADD R29, R29, 0x1, R25 ;  /* 0x000000011d1d7824 */ /* 0x000fe200078e0219 */
        /* <DEDUP_REMOVED lines=17> */
.L_x_6056:
[----:B------:R-:W-:Y:S01]  /*bb60*/  ULDC.U8 UR4, c[0x0][0x410] ;  /* 0x0001040000047ab9 */ /* 0x000fe20000000000 */
[----:B------:R-:W-:Y:S01]  /*bb70*/  BSSY B0, `(.L_x_6057) ;  /* 0x00006ea000007945 */ /* 0x000fe20003800000 */
[----:B------:R-:W-:Y:S01]  /*bb80*/  ISETP.NE.AND P0, PT, RZ, UR4, PT ;  /* 0x00000004ff007c0c */ /* 0x000fe2000bf05270 */
[----:B------:R-:W-:-:S12]  /*bb90*/  IMAD.IADD R64, R206, 0x1, R220 ;  /* 0x00000001ce407824 */ /* 0x000fd800078e02dc */
[----:B------:R-:W-:Y:S05]  /*bba0*/  @!P0 BRA `(.L_x_6058) ;  /* 0x0000003400b88947 */ /* 0x000fea0003800000 */
[----:B------:R-:W0:Y:S01]  /*bbb0*/  LDC R10, c[0x0][0x448] ;  /* 0x00011200ff0a7b82 */ /* 0x000e220000000800 */
[----:B------:R-:W-:Y:S01]  /*bbc0*/  LEA.HI R33, R33, R30, RZ, 0x2 ;  /* 0x0000001e21217211 */ /* 0x000fe200078f10ff */
[----:B------:R-:W-:Y:S01]  /*bbd0*/  ULDC.64 UR4, c[0x0][0x3f8] ;  /* 0x0000fe0000047ab9 */ /* 0x000fe20000000a00 */
[----:B------:R-:W-:Y:S01]  /*bbe0*/  ULDC.64 UR6, c[0x0][0x408] ;  /* 0x0001020000067ab9 */ /* 0x000fe20000000a00 */
[----:B------:R-:W-:Y:S01]  /*bbf0*/  MOV R7, R31 ;  /* 0x0000001f00077202 */ /* 0x000fe20000000f00 */
[----:B------:R-:W-:Y:S01]  /*bc00*/  IMAD.MOV.U32 R4, RZ, RZ, R24 ;  /* 0x000000ffff047224 */ /* 0x000fe200078e0018 */
[----:B------:R-:W-:Y:S01]  /*bc10*/  LOP3.LUT R33, R33, 0xfffffffc, RZ, 0xc0, !PT ;  /* 0xfffffffc21217812 */ /* 0x000fe200078ec0ff */
[----:B------:R-:W-:-:S04]  /*bc20*/  IMAD.MOV.U32 R6, RZ, RZ, R26 ;  /* 0x000000ffff067224 */ /* 0x000fc800078e001a */
[----:B------:R-:W-:-:S05]  /*bc30*/  IMAD.IADD R33, R30, 0x1, -R33 ;  /* 0x000000011e217824 */ /* 0x000fca00078e0a21 */
[----:B------:R-:W-:Y:S02]  /*bc40*/  LEA R3, R33, R64, 0x6 ;  /* 0x0000004021037211 */ /* 0x000fe400078e30ff */
[----:B0-----:R-:W-:-:S13]  /*bc50*/  ISETP.NE.AND P0, PT, R10, 0x1, PT ;  /* 0x000000010a00780c */ /* 0x001fda0003f05270 */
[----:B------:R-:W0:Y:S08]  /*bc60*/  @P0 LDC R0, c[0x0][0x44c] ;  /* 0x00011300ff000b82 */ /* 0x000e300000000800 */
[----:B------:R-:W1:Y:S01]  /*bc70*/  @P0 LDC R5, c[0x0][0x450] ;  /* 0x00011400ff050b82 */ /* 0x000e620000000800 */
[----:B0-----:R-:W-:-:S05]  /*bc80*/  @P0 IMAD.HI.U32 R0, R3, R0, RZ ;  /* 0x0000000003000227 */ /* 0x001fca00078e00ff */
[----:B-1----:R-:W-:Y:S01]  /*bc90*/  @P0 SHF.R.U32.HI R3, RZ, R5, R0 ;  /* 0x00000005ff030219 */ /* 0x002fe20000011600 */
[----:B------:R-:W-:-:S03]  /*bca0*/  IMAD.MOV.U32 R5, RZ, RZ, R29 ;  /* 0x000000ffff057224 */ /* 0x000fc600078e001d */
        /* <DEDUP_REMOVED lines=21> */
.L_x_6333:
        /* <DEDUP_REMOVED lines=18> */
[----:B------:R-:W-:Y:S01]  /*bf20*/  ISETP.GE.AND P3, PT, R211, UR4, PT ;  /* 0x00000004d3007c0c */ /* 0x000fe2000bf66270 */
[----:B------:R-:W-:Y:S01]  /*bf30*/  ULDC.64 UR6, c[0x0][0x208] ;  /* 0x0000820000067ab9 */ /* 0x000fe20000000a00 */
[----:B------:R-:W-:Y:S02]  /*bf40*/  ISETP.GE.AND P2, PT, R209, UR4, PT ;  /* 0x00000004d1007c0c */ /* 0x000fe4000bf46270 */
[----:B------:R-:W-:Y:S02]  /*bf50*/  ISETP.GE.AND P4, PT, R196, UR4, PT ;  /* 0x00000004c4007c0c */ /* 0x000fe4000bf86270 */
[----:B------:R-:W-:Y:S02]  /*bf60*/  ISETP.GE.AND P1, PT, R210, UR4, PT ;  /* 0x00000004d2007c0c */ /* 0x000fe4000bf26270 */
[----:B------:R-:W-:-:S05]  /*bf70*/  SHF.R.S32.HI R12, RZ, 0x1f, R211 ;  /* 0x0000001fff0c7819 */ /* 0x000fca00000114d3 */
[C---:B------:R-:W-:Y:S01]  /*bf80*/  @!P3 IMAD.SHL.U32 R27, R211.reuse, 0x2, RZ ;  /* 0x00000002d31bb824 */ /* 0x040fe200078e00ff */
[----:B------:R-:W-:Y:S01]  /*bf90*/  @!P3 SHF.L.U64.HI R12, R211, 0x1, R12 ;  /* 0x00000001d30cb819 */ /* 0x000fe2000001020c */
[----:B------:R-:W-:Y:S01]  /*bfa0*/  @!P2 IMAD.SHL.U32 R21, R209, 0x2, RZ ;  /* 0x00000002d115a824 */ /* 0x000fe200078e00ff */
[----:B------:R-:W-:Y:S01]  /*bfb0*/  SHF.R.S32.HI R10, RZ, 0x1f, R209 ;  /* 0x0000001fff0a7819 */ /* 0x000fe200000114d1 */
[----:B--2---:R-:W-:Y:S01]  /*bfc0*/  @!P4 IMAD.MOV.U32 R4, RZ, RZ, R8 ;  /* 0x000000ffff04c224 */ /* 0x004fe200078e0008 */
[-C--:B------:R-:W-:Y:S02]  /*bfd0*/  @!P3 IADD3 R28, P6, R8, R27.reuse, RZ ;  /* 0x0000001b081cb210 */ /* 0x080fe40007fde0ff */
[----:B------:R-:W-:Y:S02]  /*bfe0*/  ISETP.GE.AND P0, PT, R208, UR4, PT ;  /* 0x00000004d0007c0c */ /* 0x000fe4000bf06270 */
[----:B----4-:R-:W-:Y:S01]  /*bff0*/  @!P3 IADD3 R26, P5, R30, R27, RZ ;  /* 0x0000001b1e1ab210 */ /* 0x010fe20007fbe0ff */
[----:B-1----:R-:W-:Y:S01]  /*c000*/  @!P3 IMAD.X R29, R3, 0x1, R12, P6 ;  /* 0x00000001031db824 */ /* 0x002fe200030e060c */
[----:B------:R-:W-:-:S02]  /*c010*/  @!P2 SHF.L.U64.HI R10, R209, 0x1, R10 ;  /* 0x00000001d10aa819 */ /* 0x000fc4000001020a */
[----:B------:R-:W-:Y:S02]  /*c020*/  @!P2 IADD3 R24, P6, R8, R21, RZ ;  /* 0x000000150818a210 */ /* 0x000fe40007fde0ff */
[----:B------:R-:W-:Y:S02]  /*c030*/  @!P4 MOV R5, R3 ;  /* 0x000000030005c202 */ /* 0x000fe40000000f00 */
[----:B------:R-:W-:Y:S02]  /*c040*/  SHF.R.S32.HI R7, RZ, 0x1f, R210 ;  /* 0x0000001fff077819 */ /* 0x000fe400000114d2 */
[----:B------:R-:W-:Y:S01]  /*c050*/  @!P1 SHF.L.U32 R13, R210, 0x1, RZ ;  /* 0x00000001d20d9819 */ /* 0x000fe200000006ff */
[----:B---3--:R-:W-:Y:S01]  /*c060*/  @!P3 IMAD.X R27, R9, 0x1, R12, P5 ;  /* 0x00000001091bb824 */ /* 0x008fe200028e060c */
[----:B------:R-:W-:Y:S01]  /*c070*/  @!P2 IADD3 R20, P5, R30, R21, RZ ;  /* 0x000000151e14a210 */ /* 0x000fe20007fbe0ff */
[----:B------:R-:W-:Y:S01]  /*c080*/  @!P2 IMAD.X R25, R3, 0x1, R10, P6 ;  /* 0x000000010319a824 */ /* 0x000fe200030e060a */
[----:B------:R-:W-:Y:S01]  /*c090*/  @!P1 SHF.L.U64.HI R6, R210, 0x1, R7 ;  /* 0x00000001d2069819 */ /* 0x000fe20000010207 */
[----:B------:R-:W-:Y:S01]  /*c0a0*/  @!P4 IMAD.WIDE R4, R196, 0x2, R4 ;  /* 0x00000002c404c825 */ /* 0x000fe200078e0204 */
[----:B------:R-:W-:-:S03]  /*c0b0*/  @!P1 IADD3 R14, P6, R8, R13, RZ ;  /* 0x0000000d080e9210 */ /* 0x000fc60007fde0ff */
[----:B------:R-:W-:Y:S01]  /*c0c0*/  @!P2 IMAD.X R21, R9, 0x1, R10, P5 ;  /* 0x000000010915a824 */ /* 0x000fe200028e060a */
[----:B------:R-:W-:Y:S01]  /*c0d0*/  @!P1 IADD3.X R15, R3, R6, RZ, P6, !PT ;  /* 0x00000006030f9210 */ /* 0x000fe200037fe4ff */
[----:B------:R1:W5:Y:S01]  /*c0e0*/  @!P4 LD.E.64 R58, desc[UR6][R4.64] ;  /* 0x00000006043ac980 */ /* 0x000362000c101b00 */
[----:B------:R-:W-:Y:S01]  /*c0f0*/  ISETP.GE.AND P5, PT, R212, UR4, PT ;  /* 0x00000004d4007c0c */ /* 0x000fe2000bfa6270 */
[----:B------:R-:W-:Y:S01]  /*c100*/  @!P0 IMAD.SHL.U32 R31, R208, 0x2, RZ ;  /* 0x00000002d01f8824 */ /* 0x000fe200078e00ff */
[----:B------:R-:W-:Y:S02]  /*c110*/  @!P1 IADD3 R12, P6, R30, R13, RZ ;  /* 0x0000000d1e0c9210 */ /* 0x000fe40007fde0ff */
[----:B------:R-:W-:-:S03]  /*c120*/  CS2R R60, SRZ ;  /* 0x00000000003c7805 */ /* 0x000fc6000001ff00 */
[----:B------:R-:W-:Y:S01]  /*c130*/  @!P1 IMAD.X R13, R9, 0x1, R6, P6 ;  /* 0x00000001090d9824 */ /* 0x000fe200030e0606 */
[----:B------:R-:W-:Y:S01]  /*c140*/  @!P0 IADD3 R10, P6, R8, R31, RZ ;  /* 0x0000001f080a8210 */ /* 0x000fe20007fde0ff */
[----:B-1----:R-:W-:Y:S01]  /*c150*/  @!P4 IMAD.MOV.U32 R4, RZ, RZ, R30 ;  /* 0x000000ffff04c224 */ /* 0x002fe200078e001e */
[----:B------:R-:W-:-:S04]  /*c160*/  SHF.R.S32.HI R5, RZ, 0x1f, R208 ;  /* 0x0000001fff057819 */ /* 0x000fc800000114d0 */
[----:B------:R-:W-:Y:S02]  /*c170*/  @!P0 SHF.L.U64.HI R34, R208, 0x1, R5 ;  /* 0x00000001d0228819 */ /* 0x000fe40000010205 */
[----:B------:R-:W-:-:S03]  /*c180*/  @!P4 MOV R5, R9 ;  /* 0x000000090005c202 */ /* 0x000fc60000000f00 */
[----:B------:R-:W-:Y:S02]  /*c190*/  @!P0 IMAD.X R11, R3, 0x1, R34, P6 ;  /* 0x00000001030b8824 */ /* 0x000fe400030e0622 */
[----:B------:R-:W-:Y:S01]  /*c1a0*/  @!P4 IMAD.WIDE R6, R196, 0x2, R4 ;  /* 0x00000002c406c825 */ /* 0x000fe200078e0204 */
[----:B------:R-:W-:Y:S02]  /*c1b0*/  @!P0 IADD3 R4, P6, R30, R31, RZ ;  /* 0x0000001f1e048210 */ /* 0x000fe40007fde0ff */
[----:B------:R-:W-:Y:S01]  /*c1c0*/  SHF.R.S32.HI R5, RZ, 0x1f, R212 ;  /* 0x0000001fff057819 */ /* 0x000fe200000114d4 */
[C---:B------:R-:W-:Y:S01]  /*c1d0*/  @!P5 IMAD.SHL.U32 R31, R212.reuse, 0x2, RZ ;  /* 0x00000002d41fd824 */ /* 0x040fe200078e00ff */
[----:B------:R1:W5:Y:S01]  /*c1e0*/  @!P4 LD.E.64 R60, desc[UR6][R6.64] ;  /* 0x00000006063cc980 */ /* 0x000362000c101b00 */
[----:B------:R-:W-:Y:S02]  /*c1f0*/  CS2R R54, SRZ ;  /* 0x0000000000367805 */ /* 0x000fe4000001ff00 */
[----:B------:R-:W-:Y:S01]  /*c200*/  @!P5 SHF.L.U64.HI R32, R212, 0x1, R5 ;  /* 0x00000001d420d819 */ /* 0x000fe20000010205 */
[----:B------:R-:W-:Y:S01]  /*c210*/  @!P0 IMAD.X R5, R9, 0x1, R34, P6 ;  /* 0x0000000109058824 */ /* 0x000fe200030e0622 */
[----:B------:R-:W-:-:S02]  /*c220*/  CS2R R56, SRZ ;  /* 0x0000000000387805 */ /* 0x000fc4000001ff00 */
[----:B------:R-:W-:Y:S02]  /*c230*/  CS2R R50, SRZ ;  /* 0x0000000000327805 */ /* 0x000fe4000001ff00 */
[-C--:B-1----:R-:W-:Y:S02]  /*c240*/  @!P5 IADD3 R6, P4, R8, R31.reuse, RZ ;  /* 0x0000001f0806d210 */ /* 0x082fe40007f9e0ff */
[----:B------:R-:W-:Y:S02]  /*c250*/  CS2R R52, SRZ ;  /* 0x0000000000347805 */ /* 0x000fe4000001ff00 */
[----:B------:R-:W-:Y:S02]  /*c260*/  @!P5 IADD3 R8, P6, R30, R31, RZ ;  /* 0x0000001f1e08d210 */ /* 0x000fe40007fde0ff */
[----:B------:R-:W-:Y:S02]  /*c270*/  CS2R R46, SRZ ;  /* 0x00000000002e7805 */ /* 0x000fe4000001ff00 */
[----:B------:R-:W-:-:S02]  /*c280*/  CS2R R48, SRZ ;  /* 0x0000000000307805 */ /* 0x000fc4000001ff00 */
[----:B------:R-:W-:Y:S02]  /*c290*/  CS2R R42, SRZ ;  /* 0x00000000002a7805 */ /* 0x000fe4000001ff00 */
[----:B------:R-:W-:Y:S02]  /*c2a0*/  CS2R R44, SRZ ;  /* 0x00000000002c7805 */ /* 0x000fe4000001ff00 */
[----:B------:R-:W-:Y:S02]  /*c2b0*/  CS2R R36, SRZ ;  /* 0x0000000000247805 */ /* 0x000fe4000001ff00 */
[----:B------:R-:W-:Y:S02]  /*c2c0*/  CS2R R34, SRZ ;  /* 0x0000000000227805 */ /* 0x000fe4000001ff00 */
[----:B------:R-:W-:Y:S01]  /*c2d0*/  @!P5 IADD3.X R7, R3, R32, RZ, P4, !PT ;  /* 0x000000200307d210 */ /* 0x000fe200027fe4ff */
[----:B------:R-:W-:Y:S01]  /*c2e0*/  @!P5 IMAD.X R9, R9, 0x1, R32, P6 ;  /* 0x000000010909d824 */ /* 0x000fe200030e0620 */
        /* <DEDUP_REMOVED lines=10> */
.L_x_6061:
[----:B------:R-:W-:Y:S05]  /*c390*/  BSYNC B1 ;  /* 0x0000000000017941 */ /* 0x000fea0003800000 */
.L_x_6060:
[----:B-1---5:R-:W-:Y:S01]  /*c3a0*/  IMAD.MOV.U32 R3, RZ, RZ, R36 ;  /* 0x000000ffff037224 */ /* 0x022fe200078e0024 */
[----:B------:R-:W-:Y:S01]  /*c3b0*/  MOV R5, R42 ;  /* 0x0000002a00057202 */ /* 0x000fe20000000f00 */
[----:B------:R-:W-:Y:S01]  /*c3c0*/  IMAD.MOV.U32 R4, RZ, RZ, R37 ;  /* 0x000000ffff047224 */ /* 0x000fe200078e0025 */
[----:B------:R-:W-:Y:S01]  /*c3d0*/  UMOV UR4, 0xffffffff ;  /* 0xffffffff00047882 */ /* 0x000fe20000000000 */
[----:B------:R-:W-:Y:S01]  /*c3e0*/  IMAD.MOV.U32 R6, RZ, RZ, R43 ;  /* 0x000000ffff067224 */ /* 0x000fe200078e002b */
[----:B--23--:R-:W-:Y:S02]  /*c3f0*/  CS2R R8, SRZ ;  /* 0x0000000000087805 */ /* 0x00cfe4000001ff00 */
        /* <DEDUP_REMOVED lines=32> */
[----:B------:R-:W-:Y:S02]  /*c600*/  PRMT R83, R83, 0x5410, R3 ;  /* 0x0000541053537816 */ /* 0x000fe40000000003 */
[----:B------:R-:W-:Y:S02]  /*c610*/  PRMT R82, R82, 0x5410, R4 ;  /* 0x0000541052527816 */ /* 0x000fe40000000004 */
[----:B------:R-:W-:-:S02]  /*c620*/  PRMT R86, R5, 0x7610, R86 ;  /* 0x0000761005567816 */ /* 0x000fc40000000056 */
[----:B------:R-:W-:Y:S01]  /*c630*/  PRMT R89, R89, 0x5410, R6 ;  /* 0x0000541059597816 */ /* 0x000fe20000000006 */
[----:B------:R-:W-:Y:S06]  /*c640*/  BRA.DIV UR4, `(.L_x_6062) ;  /* 0x000001aa04c87947 */ /* 0x000fec000b800000 */
[----:B0-----:R-:W0:Y:S04]  /*c650*/  SHFL.IDX PT, R0, R0, 0x1, 0x1c1f ;  /* 0x003c1f0000007f89 */ /* 0x001e2800000e0000 */
[----:B------:R-:W1:Y:S04]  /*c660*/  SHFL.IDX PT, R65, R65, 0x1, 0x1c1f ;  /* 0x003c1f0041417f89 */ /* 0x000e6800000e0000 */
[----:B------:R-:W2:Y:S04]  /*c670*/  SHFL.IDX PT, R63, R63, 0x1, 0x1c1f ;  /* 0x003c1f003f3f7f89 */ /* 0x000ea800000e0000 */
[----:B------:R-:W3:Y:S02]  /*c680*/  SHFL.IDX PT, R62, R62, 0x1, 0x1c1f ;  /* 0x003c1f003e3e7f89 */ /* 0x000ee400000e0000 */
.L_x_6339:
[----:B------:R-:W-:Y:S01]  /*c690*/  VIADD R64, R64, 0x40 ;  /* 0x0000004040407836 */ /* 0x000fe20000000000 */
[----:B------:R-:W-:Y:S01]  /*c6a0*/  LOP3.LUT R3, R215, 0x18, R16, 0xf8, !PT ;  /* 0x00000018d7037812 */ /* 0x000fe200078ef810 */
[----:B------:R-:W-:Y:S01]  /*c6b0*/  BSSY B1, `(.L_x_6063) ;  /* 0x000005b000017945 */ /* 0x000fe20003800000 */
[----:B------:R-:W-:Y:S02]  /*c6c0*/  LOP3.LUT P0, RZ, R224, 0x4, RZ, 0xc0, !PT ;  /* 0x00000004e0ff7812 */ /* 0x000fe4000780c0ff */
[----:B------:R-:W-:Y:S02]  /*c6d0*/  CS2R R12, SRZ ;  /* 0x00000000000c7805 */ /* 0x000fe4000001ff00 */
[----:B------:R-:W-:Y:S02]  /*c6e0*/  ISETP.GE.AND P1, PT, R64, R67, PT ;  /* 0x000000434000720c */ /* 0x000fe40003f26270 */
[----:B------:R-:W-:Y:S02]  /*c6f0*/  CS2R R20, SRZ ;  /* 0x0000000000147805 */ /* 0x000fe4000001ff00 */
[----:B------:R-:W-:-:S02]  /*c700*/  LOP3.LUT R4, R3, R216, RZ, 0x3c, !PT ;  /* 0x000000d803047212 */ /* 0x000fc400078e3cff */
[----:B------:R-:W-:Y:S02]  /*c710*/  CS2R R26, SRZ ;  /* 0x00000000001a7805 */ /* 0x000fe4000001ff00 */
[----:B----4-:R-:W-:Y:S02]  /*c720*/  CS2R R30, SRZ ;  /* 0x00000000001e7805 */ /* 0x010fe4000001ff00 */
[----:B------:R-:W-:Y:S02]  /*c730*/  CS2R R38, SRZ ;  /* 0x0000000000267805 */ /* 0x000fe4000001ff00 */
[----:B------:R-:W-:Y:S01]  /*c740*/  CS2R R10, SRZ ;  /* 0x00000000000a7805 */ /* 0x000fe2000001ff00 */
[----:B------:R-:W-:Y:S01]  /*c750*/  IMAD.IADD R3, R217, 0x1, R4 ;  /* 0x00000001d9037824 */ /* 0x000fe200078e0204 */
[----:B------:R-:W-:Y:S02]  /*c760*/  CS2R R14, SRZ ;  /* 0x00000000000e7805 */ /* 0x000fe4000001ff00 */
[----:B------:R-:W-:-:S02]  /*c770*/  CS2R R24, SRZ ;  /* 0x0000000000187805 */ /* 0x000fc4000001ff00 */
[----:B------:R-:W-:Y:S02]  /*c780*/  CS2R R28, SRZ ;  /* 0x00000000001c7805 */ /* 0x000fe4000001ff00 */
[----:B------:R-:W-:Y:S02]  /*c790*/  CS2R R32, SRZ ;  /* 0x0000000000207805 */ /* 0x000fe4000001ff00 */
[----:B------:R-:W-:Y:S02]  /*c7a0*/  LEA R3, R3, R18, 0x1 ;  /* 0x0000001203037211 */ /* 0x000fe400078e08ff */
[----:B------:R-:W-:Y:S01]  /*c7b0*/  CS2R R40, SRZ ;  /* 0x0000000000287805 */ /* 0x000fe2000001ff00 */
[----:B------:R-:W-:Y:S06]  /*c7c0*/  @P1 BRA `(.L_x_6064) ;  /* 0x0000000400241947 */ /* 0x000fec0003800000 */
[----:B------:R-:W-:Y:S01]  /*c7d0*/  ULDC UR4, c[0x0][0x3f4] ;  /* 0x0000fd0000047ab9 */ /* 0x000fe20000000800 */
[----:B------:R-:W-:Y:S02]  /*c7e0*/  SHF.R.S32.HI R4, RZ, 0x1f, R211 ;  /* 0x0000001fff047819 */ /* 0x000fe400000114d3 */
[----:B------:R-:W-:Y:S02]  /*c7f0*/  CS2R R38, SRZ ;  /* 0x0000000000267805 */ /* 0x000fe4000001ff00 */
[----:B------:R-:W-:Y:S02]  /*c800*/  ISETP.GE.AND P4, PT, R211, UR4, PT ;  /* 0x00000004d3007c0c */ /* 0x000fe4000bf86270 */
[----:B------:R-:W-:Y:S02]  /*c810*/  CS2R R40, SRZ ;  /* 0x0000000000287805 */ /* 0x000fe4000001ff00 */
[----:B------:R-:W-:Y:S01]  /*c820*/  ISETP.GE.AND P3, PT, R209, UR4, PT ;  /* 0x00000004d1007c0c */ /* 0x000fe2000bf66270 */
[----:B------:R-:W-:Y:S01]  /*c830*/  ULDC.64 UR6, c[0x0][0x208] ;  /* 0x0000820000067ab9 */ /* 0x000fe20000000a00 */
        /* <DEDUP_REMOVED lines=9> */
[CC--:B-1----:R-:W-:Y:S02]  /*c8d0*/  @!P4 IADD3 R26, P5, R65.reuse, R24.reuse, RZ ;  /* 0x00000018411ac210 */ /* 0x0c2fe40007fbe0ff */
        /* <DEDUP_REMOVED lines=10> */
[----:B------:R-:W-:Y:S02]  /*c980*/  @!P3 IADD3.X R15, R63, R5, RZ, P6, !PT ;  /* 0x000000053f0fb210 */ /* 0x000fe400037fe4ff */
[----:B------:R-:W-:Y:S01]  /*c990*/  @!P2 IADD3 R10, P6, R62, R10, RZ ;  /* 0x0000000a3e0aa210 */ /* 0x000fe20007fde0ff */
[--C-:B------:R-:W-:Y:S01]  /*c9a0*/  @!P2 IMAD.X R13, R0, 0x1, R6.reuse, P5 ;  /* 0x00000001000da824 */ /* 0x100fe200028e0606 */
[----:B------:R-:W-:Y:S02]  /*c9b0*/  @!P1 SHF.L.U64.HI R7, R208, 0x1, R9 ;  /* 0x00000001d0079819 */ /* 0x000fe40000010209 */
[-C--:B------:R-:W-:Y:S01]  /*c9c0*/  @!P1 IADD3 R8, P5, R65, R4.reuse, RZ ;  /* 0x0000000441089210 */ /* 0x080fe20007fbe0ff */
[----:B------:R-:W-:Y:S01]  /*c9d0*/  @!P2 IMAD.X R11, R63, 0x1, R6, P6 ;  /* 0x000000013f0ba824 */ /* 0x000fe200030e0606 */
[----:B------:R-:W-:Y:S02]  /*c9e0*/  ISETP.GE.AND P6, PT, R196, UR4, PT ;  /* 0x00000004c4007c0c */ /* 0x000fe4000bfc6270 */
[----:B------:R-:W-:Y:S01]  /*c9f0*/  SHF.R.S32.HI R31, RZ, 0x1f, R212 ;  /* 0x0000001fff1f7819 */ /* 0x000fe200000114d4 */
[----:B------:R-:W-:Y:S01]  /*ca00*/  @!P1 IMAD.X R9, R0, 0x1, R7, P5 ;  /* 0x0000000100099824 */ /* 0x000fe200028e0607 */
[----:B------:R-:W-:-:S04]  /*ca10*/  @!P1 IADD3 R4, P5, R62, R4, RZ ;  /* 0x000000043e049210 */ /* 0x000fc80007fbe0ff */
[----:B------:R-:W-:Y:S02]  /*ca20*/  @!P1 IADD3.X R5, R63, R7, RZ, P5, !PT ;  /* 0x000000073f059210 */ /* 0x000fe40002ffe4ff */
[----:B------:R-:W-:-:S03]  /*ca30*/  ISETP.GE.AND P5, PT, R212, UR4, PT ;  /* 0x00000004d4007c0c */ /* 0x000fc6000bfa6270 */
        /* <DEDUP_REMOVED lines=34> */
.L_x_6064:
[----:B------:R-:W-:Y:S05]  /*cc60*/  BSYNC B1 ;  /* 0x0000000000017941 */ /* 0x000fea0003800000 */
.L_x_6063:
[----:B---3--:R-:W3:Y:S01]  /*cc70*/  LDL R62, [R1+0x30] ;  /* 0x00003000013e7983 */ /* 0x008ee20000100800 */
[----:B-----5:R-:W-:Y:S01]  /*cc80*/  IMAD.MOV.U32 R5, RZ, RZ, R8 ;  /* 0x000000ffff057224 */ /* 0x020fe200078e0008 */
[C---:B----4-:R-:W-:Y:S01]  /*cc90*/  IADD3 R6, R3.reuse, 0x12400, RZ ;  /* 0x0001240003067810 */ /* 0x050fe20007ffe0ff */
[----:B0-----:R-:W-:Y:S01]  /*cca0*/  VIADD R0, R3, 0x12440 ;  /* 0x0001244003007836 */ /* 0x001fe20000000000 */
[----:B------:R-:W-:Y:S01]  /*ccb0*/  VIADDMNMX R67, R67, -R220, 0x80, PT ;  /* 0x0000008043437446 */ /* 0x000fe200038009dc */
[----:B------:R-:W-:Y:S01]  /*ccc0*/  IMAD.MOV.U32 R7, RZ, RZ, R13 ;  /* 0x000000ffff077224 */ /* 0x000fe200078e000d */
[----:B--2---:R-:W-:Y:S01]  /*ccd0*/  PRMT R63, R63, 0x5410, R5 ;  /* 0x000054103f3f7816 */ /* 0x004fe20000000005 */
[----:B------:R-:W-:Y:S01]  /*cce0*/  @P0 VIADD R0, R6, 0xffffffc0 ;  /* 0xffffffc006000836 */ /* 0x000fe20000000000 */
[----:B------:R-:W-:Y:S01]  /*ccf0*/  MOV R5, R9 ;  /* 0x0000000900057202 */ /* 0x000fe20000000f00 */
[----:B------:R-:W-:Y:S01]  /*cd00*/  IMAD.MOV.U32 R6, RZ, RZ, R12 ;  /* 0x000000ffff067224 */ /* 0x000fe200078e000c */
[----:B------:R-:W-:Y:S01]  /*cd10*/  BSSY B1, `(.L_x_6065) ;  /* 0x0000029000017945 */ /* 0x000fe20003800000 */
[----:B-1----:R-:W-:Y:S01]  /*cd20*/  IMAD.MOV.U32 R65, RZ, RZ, R14 ;  /* 0x000000ffff417224 */ /* 0x002fe200078e000e */
[----:B------:R-:W-:Y:S01]  /*cd30*/  PRMT R63, R5, 0x7610, R63 ;  /* 0x00007610053f7816 */ /* 0x000fe2000000003f */
[----:B------:R-:W-:Y:S01]  /*cd40*/  IMAD.MOV.U32 R85, RZ, RZ, R33 ;  /* 0x000000ffff557224 */ /* 0x000fe200078e0021 */
[----:B------:R-:W-:Y:S01]  /*cd50*/  PRMT R64, R6, 0x5410, R7 ;  /* 0x0000541006407816 */ /* 0x000fe20000000007 */
[----:B------:R-:W-:Y:S01]  /*cd60*/  IMAD.MOV.U32 R7, RZ, RZ, R21 ;  /* 0x000000ffff077224 */ /* 0x000fe200078e0015 */
[----:B------:R-:W-:-:S02]  /*cd70*/  MOV R6, R20 ;  /* 0x0000001400067202 */ /* 0x000fc40000000f00 */
[----:B------:R-:W-:Y:S02]  /*cd80*/  ISETP.GE.AND P1, PT, R206, R67, PT ;  /* 0x00000043ce00720c */ /* 0x000fe40003f26270 */
[----:B------:R-:W-:Y:S01]  /*cd90*/  PRMT R72, R6, 0x5410, R7 ;  /* 0x0000541006487816 */ /* 0x000fe20000000007 */
[----:B------:R-:W-:Y:S01]  /*cda0*/  IMAD.MOV.U32 R7, RZ, RZ, R31 ;  /* 0x000000ffff077224 */ /* 0x000fe200078e001f */
[----:B------:R-:W-:-:S04]  /*cdb0*/  MOV R6, R30 ;  /* 0x0000001e00067202 */ /* 0x000fc80000000f00 */
[----:B------:R-:W-:Y:S01]  /*cdc0*/  PRMT R80, R6, 0x5410, R7 ;  /* 0x0000541006507816 */ /* 0x000fe20000000007 */
[----:B------:R-:W-:Y:S01]  /*cdd0*/  IMAD.MOV.U32 R7, RZ, RZ, R11 ;  /* 0x000000ffff077224 */ /* 0x000fe200078e000b */
[----:B------:R-:W-:Y:S02]  /*cde0*/  MOV R6, R10 ;  /* 0x0000000a00067202 */ /* 0x000fe40000000f00 */
[----:B---3--:R-:W-:-:S04]  /*cdf0*/  LEA.HI R4, R62, R62, RZ, 0x1 ;  /* 0x0000003e3e047211 */ /* 0x008fc800078f08ff */
[----:B------:R-:W-:-:S05]  /*ce00*/  LOP3.LUT R4, R4, 0xfffffffe, RZ, 0xc0, !PT ;  /* 0xfffffffe04047812 */ /* 0x000fca00078ec0ff */
[----:B------:R-:W-:Y:S02]  /*ce10*/  IMAD.IADD R4, R62, 0x1, -R4 ;  /* 0x000000013e047824 */ /* 0x000fe400078e0a04 */
[----:B------:R-:W-:-:S03]  /*ce20*/  IMAD.MOV.U32 R62, RZ, RZ, R26 ;  /* 0x000000ffff3e7224 */ /* 0x000fc600078e001a */
[----:B------:R-:W-:Y:S01]  /*ce30*/  SHF.L.U32 R5, R4, 0x1f, RZ ;  /* 0x0000001f04057819 */ /* 0x000fe200000006ff */
[----:B------:R-:W-:Y:S01]  /*ce40*/  IMAD.MOV.U32 R4, RZ, RZ, R27 ;  /* 0x000000ffff047224 */ /* 0x000fe200078e001b */
[----:B------:R-:W-:Y:S01]  /*ce50*/  PRMT R76, R62, 0x7610, R76 ;  /* 0x000076103e4c7816 */ /* 0x000fe2000000004c */
[----:B------:R-:W-:Y:S01]  /*ce60*/  IMAD.MOV.U32 R62, RZ, RZ, R38 ;  /* 0x000000ffff3e7224 */ /* 0x000fe200078e0026 */
[----:B------:R-:W0:Y:S02]  /*ce70*/  SYNCS.PHASECHK.TRANS64.TRYWAIT P0, [R18+URZ+0x30800], R5 ;  /* 0x03080005120075a7 */ /* 0x000e24000800017f */
[----:B------:R-:W-:Y:S01]  /*ce80*/  PRMT R76, R76, 0x5410, R4 ;  /* 0x000054104c4c7816 */ /* 0x000fe20000000004 */
[----:B------:R-:W-:Y:S01]  /*ce90*/  IMAD.MOV.U32 R4, RZ, RZ, R39 ;  /* 0x000000ffff047224 */ /* 0x000fe200078e0027 */
[----:B------:R-:W-:Y:S02]  /*cea0*/  PRMT R84, R62, 0x7610, R84 ;  /* 0x000076103e547816 */ /* 0x000fe40000000054 */
        /* <DEDUP_REMOVED lines=14> */
[----:B0-----:R-:W-:Y:S06]  /*cf90*/  @!P0 BRA `(.L_x_6066) ;  /* 0x000001a000e88947 */ /* 0x001fec0003800000 */
.L_x_6340:
[----:B------:R-:W-:Y:S05]  /*cfa0*/  BSYNC B1 ;  /* 0x0000000000017941 */ /* 0x000fea0003800000 */
.L_x_6065:
        /* <DEDUP_REMOVED lines=24> */
[----:B------:R-:W-:Y:S02]  /*d130*/  HADD2.F32 R91, -RZ, R4.H1_H1 ;  /* 0x30000004ff5b7230 */ /* 0x000fe40000004100 */
[C---:B------:R-:W-:Y:S01]  /*d140*/  FMUL.FTZ R93, R87.reuse, R92 ;  /* 0x0000005c575d7220 */ /* 0x040fe20000410000 */
[----:B------:R-:W-:Y:S01]  /*d150*/  FMUL.FTZ R95, R87, R90 ;  /* 0x0000005a575f7220 */ /* 0x000fe20000410000 */
[----:B------:R-:W-:-:S02]  /*d160*/  HADD2.F32 R61, -RZ, R5.H0_H0 ;  /* 0x20000005ff3d7230 */ /* 0x000fc40000004100 */
[----:B------:R-:W-:Y:S02]  /*d170*/  HADD2.F32 R87, -RZ, R5.H1_H1 ;  /* 0x30000005ff577230 */ /* 0x000fe40000004100 */
[C---:B------:R-:W-:Y:S01]  /*d180*/  FFMA.FTZ R5, R86.reuse, R90, -R93 ;  /* 0x0000005a56057223 */ /* 0x040fe2000001085d */
[----:B------:R-:W-:Y:S01]  /*d190*/  FFMA.FTZ R86, R86, R92, R95 ;  /* 0x0000005c56567223 */ /* 0x000fe2000001005f */
[----:B------:R-:W-:Y:S02]  /*d1a0*/  HADD2.F32 R7, -RZ, R4.H0_H0 ;  /* 0x20000004ff077230 */ /* 0x000fe40000004100 */
[C---:B------:R-:W-:Y:S01]  /*d1b0*/  FMUL.FTZ R94, R91.reuse, R60 ;  /* 0x0000003c5b5e7220 */ /* 0x040fe20000410000 */
[----:B------:R-:W-:Y:S01]  /*d1c0*/  FMUL.FTZ R92, R91, R88 ;  /* 0x000000585b5c7220 */ /* 0x000fe20000410000 */
[----:B------:R-:W-:Y:S02]  /*d1d0*/  HADD2.F32 R4, -RZ, R6.H0_H0 ;  /* 0x20000006ff047230 */ /* 0x000fe40000004100 */
[----:B------:R-:W-:-:S02]  /*d1e0*/  HADD2.F32 R91, -RZ, R89.H1_H1 ;  /* 0x30000059ff5b7230 */ /* 0x000fc40000004100 */
[C---:B------:R-:W-:Y:S01]  /*d1f0*/  FFMA.FTZ R88, R7.reuse, R88, -R94 ;  /* 0x0000005807587223 */ /* 0x040fe2000001085e */
[----:B------:R-:W-:Y:S02]  /*d200*/  HADD2.F32 R6, -RZ, R6.H1_H1 ;  /* 0x30000006ff067230 */ /* 0x000fe40000004100 */
[----:B------:R-:W-:Y:S02]  /*d210*/  HADD2.F32 R89, -RZ, R89.H0_H0 ;  /* 0x20000059ff597230 */ /* 0x000fe40000004100 */
        /* <DEDUP_REMOVED lines=15> */
.L_x_6070:
[----:B------:R-:W-:Y:S05]  /*d310*/  BSYNC B2 ;  /* 0x0000000000027941 */ /* 0x000fea0003800000 */
.L_x_6069:
[----:B------:R-:W-:Y:S04]  /*d320*/  BSSY B2, `(.L_x_6071) ;  /* 0x000002c000027945 */ /* 0x000fe80003800000 */
[----:B------:R-:W-:Y:S05]  /*d330*/  @P1 BRA `(.L_x_6072) ;  /* 0x0000000000a81947 */ /* 0x000fea0003800000 */
[----:B0-----:R-:W0:Y:S01]  /*d340*/  LDS.128 R4, [R0] ;  /* 0x0000000000047984 */ /* 0x001e220000000c00 */
        /* <DEDUP_REMOVED lines=17> */
[CC--:B------:R-:W-:Y:S01]  /*d460*/  FMUL.FTZ R59, R57.reuse, R83.reuse ;  /* 0x00000053393b7220 */ /* 0x0c0fe20000410000 */
[----:B------:R-:W-:Y:S01]  /*d470*/  FMUL.FTZ R61, R57, R60 ;  /* 0x0000003c393d7220 */ /* 0x000fe20000410000 */
[----:B------:R-:W-:Y:S02]  /*d480*/  HADD2.F32 R7, -RZ, R6.H0_H0 ;  /* 0x20000006ff077230 */ /* 0x000fe40000004100 */
[----:B------:R-:W-:Y:S01]  /*d490*/  FFMA.FTZ R86, R58, R86, R89 ;  /* 0x000000563a567223 */ /* 0x000fe20000010059 */
[----:B------:R-:W-:Y:S02]  /*d4a0*/  HADD2.F32 R4, -RZ, R5.H0_H0 ;  /* 0x20000005ff047230 */ /* 0x000fe40000004100 */
[C---:B------:R-:W-:Y:S01]  /*d4b0*/  FFMA.FTZ R59, R56.reuse, R60, -R59 ;  /* 0x0000003c383b7223 */ /* 0x040fe2000001083b */
[----:B------:R-:W-:Y:S02]  /*d4c0*/  HADD2.F32 R57, -RZ, R82.H1_H1 ;  /* 0x30000052ff397230 */ /* 0x000fe40000004100 */
[----:B------:R-:W-:Y:S01]  /*d4d0*/  FFMA.FTZ R56, R56, R83, R61 ;  /* 0x0000005338387223 */ /* 0x000fe2000001003d */
[----:B------:R-:W-:-:S02]  /*d4e0*/  HADD2.F32 R6, -RZ, R6.H1_H1 ;  /* 0x30000006ff067230 */ /* 0x000fc40000004100 */
[----:B------:R-:W-:Y:S02]  /*d4f0*/  HADD2.F32 R5, -RZ, R5.H1_H1 ;  /* 0x30000005ff057230 */ /* 0x000fe40000004100 */
[----:B------:R-:W-:Y:S02]  /*d500*/  HADD2.F32 R82, -RZ, R82.H0_H0 ;  /* 0x20000052ff527230 */ /* 0x000fe40000004100 */
[C---:B------:R-:W-:Y:S01]  /*d510*/  FMUL.FTZ R58, R6.reuse, R57 ;  /* 0x00000039063a7220 */ /* 0x040fe20000410000 */
[C---:B------:R-:W-:Y:S02]  /*d520*/  FMUL.FTZ R61, R5.reuse, R55 ;  /* 0x00000037053d7220 */ /* 0x040fe40000410000 */
[----:B------:R-:W-:Y:S01]  /*d530*/  FMUL.FTZ R60, R6, R82 ;  /* 0x00000052063c7220 */ /* 0x000fe20000410000 */
        /* <DEDUP_REMOVED lines=10> */
.L_x_6072:
[----:B------:R-:W-:Y:S05]  /*d5e0*/  BSYNC B2 ;  /* 0x0000000000027941 */ /* 0x000fea0003800000 */
.L_x_6071:
        /* <DEDUP_REMOVED lines=44> */
.L_x_6074:
[----:B------:R-:W-:Y:S05]  /*d8b0*/  BSYNC B2 ;  /* 0x0000000000027941 */ /* 0x000fea0003800000 */
.L_x_6073:
        /* <DEDUP_REMOVED lines=44> */
.L_x_6076:
[----:B------:R-:W-:Y:S05]  /*db80*/  BSYNC B2 ;  /* 0x0000000000027941 */ /* 0x000fea0003800000 */
.L_x_6075:
[----:B------:R-:W-:Y:S04]  /*db90*/  BSSY B2, `(.L_x_6077) ;  /* 0x000002c000027945 */ /* 0x000fe80003800000 */
[----:B------:R-:W-:Y:S05]  /*dba0*/  @P4 BRA `(.L_x_6078) ;  /* 0x0000000000a84947 */ /* 0x000fea0003800000 */
[----:B0123--:R-:W0:Y:S01]  /*dbb0*/  LDS.128 R4, [R3+0x1a400] ;  /* 0x01a4000003047984 */ /* 0x00fe220000000c00 */
[----:B------:R-:W-:Y:S01]  /*dbc0*/  SHF.R.U32.HI R47, RZ, 0x10, R43 ;  /* 0x00000010ff2f7819 */ /* 0x000fe2000001162b */
[----:B------:R-:W-:Y:S01]  /*dbd0*/  HADD2.F32 R46, -RZ, R71.H1_H1 ;  /* 0x30000047ff2e7230 */ /* 0x000fe20000004100 */
[--C-:B------:R-:W-:Y:S01]  /*dbe0*/  SHF.R.U32.HI R49, RZ, 0x10, R45.reuse ;  /* 0x00000010ff317819 */ /* 0x100fe2000001162d */
[--C-:B------:R-:W-:Y:S01]  /*dbf0*/  HADD2.F32 R48, -RZ, R70.reuse.H1_H1 ;  /* 0x30000046ff307230 */ /* 0x100fe20000004100 */
        /* <DEDUP_REMOVED lines=37> */
.L_x_6078:
[----:B------:R-:W-:Y:S05]  /*de50*/  BSYNC B2 ;  /* 0x0000000000027941 */ /* 0x000fea0003800000 */
.L_x_6077:
[----:B------:R-:W-:Y:S05]  /*de60*/  @P5 BRA `(.L_x_6068) ;  /* 0x0000000000a85947 */ /* 0x000fea0003800000 */
[----:B01234-:R-:W0:Y:S01]  /*de70*/  LDS.128 R4, [R0+0x8000] ;  /* 0x0080000000047984 */ /* 0x01fe220000000c00 */
[----:B------:R-:W-:Y:S01]  /*de80*/  SHF.R.U32.HI R43, RZ, 0x10, R37 ;  /* 0x00000010ff2b7819 */ /* 0x000fe20000011625 */
[----:B------:R-:W-:Y:S01]  /*de90*/  HADD2.F32 R42, -RZ, R66.H1_H1 ;  /* 0x30000042ff2a7230 */ /* 0x000fe20000004100 */
        /* <DEDUP_REMOVED lines=39> */
.L_x_6068:
[----:B------:R-:W-:Y:S05]  /*e110*/  BSYNC B1 ;  /* 0x0000000000017941 */ /* 0x000fea0003800000 */
.L_x_6067:
[----:B01234-:R-:W-:-:S04]  /*e120*/  IADD3 R4, R206, 0x40, RZ ;  /* 0x00000040ce047810 */ /* 0x01ffc80007ffe0ff */
        /* <DEDUP_REMOVED lines=53> */
.L_x_6081:
[----:B------:R-:W-:Y:S05]  /*e480*/  BSYNC B1 ;  /* 0x0000000000017941 */ /* 0x000fea0003800000 */
.L_x_6080:
[----:B------:R-:W-:Y:S04]  /*e490*/  BSSY B1, `(.L_x_6082) ;  /* 0x000002c000017945 */ /* 0x000fe80003800000 */
[----:B------:R-:W-:Y:S05]  /*e4a0*/  @P1 BRA `(.L_x_6083) ;  /* 0x0000000000a81947 */ /* 0x000fea0003800000 */
[----:B0-----:R-:W0:Y:S01]  /*e4b0*/  LDS.128 R4, [R0+0x2000] ;  /* 0x0020000000047984 */ /* 0x001e220000000c00 */
        /* <DEDUP_REMOVED lines=41> */
.L_x_6083:
[----:B------:R-:W-:Y:S05]  /*e750*/  BSYNC B1 ;  /* 0x0000000000017941 */ /* 0x000fea0003800000 */
.L_x_6082:
        /* <DEDUP_REMOVED lines=44> */
.L_x_6085:
[----:B------:R-:W-:Y:S05]  /*ea20*/  BSYNC B1 ;  /* 0x0000000000017941 */ /* 0x000fea0003800000 */
.L_x_6084:
        /* <DEDUP_REMOVED lines=44> */
.L_x_6087:
[----:B------:R-:W-:Y:S05]  /*ecf0*/  BSYNC B1 ;  /* 0x0000000000017941 */ /* 0x000fea0003800000 */
.L_x_6086:
        /* <DEDUP_REMOVED lines=44> */
.L_x_6089:
[----:B------:R-:W-:Y:S05]  /*efc0*/  BSYNC B1 ;  /* 0x0000000000017941 */ /* 0x000fea0003800000 */
.L_x_6088:
[----:B------:R-:W-:Y:S05]  /*efd0*/  @P5 BRA `(.L_x_6079) ;  /* 0x00000038008c5947 */ /* 0x000fea0003800000 */
[----:B01234-:R-:W0:Y:S01]  /*efe0*/  LDS.128 R4, [R0+0xa000] ;  /* 0x00a0000000047984 */ /* 0x01fe220000000c00 */
        /* <DEDUP_REMOVED lines=42> */
.L_x_6058:
[----:B------:R-:W0:Y:S01]  /*f290*/  LDC R28, c[0x0][0x448] ;  /* 0x00011200ff1c7b82 */ /* 0x000e220000000800 */
[----:B------:R-:W-:Y:S01]  /*f2a0*/  LEA.HI R33, R33, R30, RZ, 0x2 ;  /* 0x0000001e21217211 */ /* 0x000fe200078f10ff */
[----:B------:R-:W-:Y:S01]  /*f2b0*/  ULDC.64 UR4, c[0x0][0x3f8] ;  /* 0x0000fe0000047ab9 */ /* 0x000fe20000000a00 */
[----:B------:R-:W-:Y:S01]  /*f2c0*/  ULDC.64 UR6, c[0x0][0x408] ;  /* 0x0001020000067ab9 */ /* 0x000fe20000000a00 */
[----:B------:R-:W-:Y:S01]  /*f2d0*/  IMAD.MOV.U32 R6, RZ, RZ, R26 ;  /* 0x000000ffff067224 */ /* 0x000fe200078e001a */
[----:B------:R-:W-:Y:S01]  /*f2e0*/  LOP3.LUT R33, R33, 0xfffffffc, RZ, 0xc0, !PT ;  /* 0xfffffffc21217812 */ /* 0x000fe200078ec0ff */
[----:B------:R-:W-:-:S04]  /*f2f0*/  IMAD.MOV.U32 R7, RZ, RZ, R31 ;  /* 0x000000ffff077224 */ /* 0x000fc800078e001f */
[----:B------:R-:W-:-:S04]  /*f300*/  IMAD.IADD R0, R30, 0x1, -R33 ;  /* 0x000000011e007824 */ /* 0x000fc800078e0a21 */
[----:B------:R-:W-:Y:S01]  /*f310*/  IMAD R3, R0, 0x40, R64 ;  /* 0x0000004000037824 */ /* 0x000fe200078e0240 */
[----:B0-----:R-:W-:-:S13]  /*f320*/  ISETP.NE.AND P0, PT, R28, 0x1, PT ;  /* 0x000000011c00780c */ /* 0x001fda0003f05270 */
[----:B------:R-:W0:Y:S08]  /*f330*/  @P0 LDC R4, c[0x0][0x44c] ;  /* 0x00011300ff040b82 */ /* 0x000e300000000800 */
[----:B------:R-:W1:Y:S01]  /*f340*/  @P0 LDC R5, c[0x0][0x450] ;  /* 0x00011400ff050b82 */ /* 0x000e620000000800 */
[----:B0-----:R-:W-:-:S05]  /*f350*/  @P0 IMAD.HI.U32 R4, R3, R4, RZ ;  /* 0x0000000403040227 */ /* 0x001fca00078e00ff */
[----:B-1----:R-:W-:Y:S01]  /*f360*/  @P0 SHF.R.U32.HI R3, RZ, R5, R4 ;  /* 0x00000005ff030219 */ /* 0x002fe20000011604 */
[----:B------:R-:W-:Y:S01]  /*f370*/  IMAD.MOV.U32 R4, RZ, RZ, R24 ;  /* 0x000000ffff047224 */ /* 0x000fe200078e0018 */
        /* <DEDUP_REMOVED lines=12> */
[----:B------:R-:W-:Y:S01]  /*f440*/  UMOV UR4, 0xffffffff ;  /* 0xffffffff00047882 */ /* 0x000fe20000000000 */
[----:B------:R-:W-:Y:S02]  /*f450*/  LEA R3, P1, R6, UR6, 0x1 ;  /* 0x0000000606037c11 */ /* 0x000fe4000f8208ff */
[----:B------:R-:W-:Y:S02]  /*f460*/  IADD3 R61, R7, R61, RZ ;  /* 0x0000003d073d7210 */ /* 0x000fe40007ffe0ff */
[----:B------:R-:W-:-:S02]  /*f470*/  LEA.HI.X R21, R4, UR5, R21, 0x1, P0 ;  /* 0x0000000504157c11 */ /* 0x000fc400080f0c15 */
[----:B------:R-:W-:Y:S01]  /*f480*/  LEA.HI.X R61, R6, UR7, R61, 0x1, P1 ;  /* 0x00000007063d7c11 */ /* 0x000fe200088f0c3d */
[----:B------:R-:W-:Y:S06]  /*f490*/  BRA.DIV UR4, `(.L_x_6090) ;  /* 0x0000017e04bc7947 */ /* 0x000fec000b800000 */
[----:B------:R0:W1:Y:S04]  /*f4a0*/  SHFL.IDX PT, R5, R21, RZ, 0x1c1f ;  /* 0x001c1fff15057589 */ /* 0x00006800000e0000 */
[----:B------:R0:W2:Y:S04]  /*f4b0*/  SHFL.IDX PT, R4, R20, RZ, 0x1c1f ;  /* 0x001c1fff14047589 */ /* 0x0000a800000e0000 */
[----:B------:R0:W3:Y:S04]  /*f4c0*/  SHFL.IDX PT, R7, R61, RZ, 0x1c1f ;  /* 0x001c1fff3d077589 */ /* 0x0000e800000e0000 */
[----:B------:R0:W4:Y:S02]  /*f4d0*/  SHFL.IDX PT, R8, R3, RZ, 0x1c1f ;  /* 0x001c1fff03087589 */ /* 0x00012400000e0000 */
.L_x_6346:
        /* <DEDUP_REMOVED lines=17> */
[----:B--2---:R-:W-:Y:S01]  /*f5f0*/  IMAD.MOV.U32 R12, RZ, RZ, R4 ;  /* 0x000000ffff0c7224 */ /* 0x004fe200078e0004 */
[----:B------:R-:W-:Y:S01]  /*f600*/  ISETP.GE.AND P2, PT, R16, UR4, PT ;  /* 0x0000000410007c0c */ /* 0x000fe2000bf46270 */
[----:B-1----:R-:W-:Y:S01]  /*f610*/  IMAD.MOV.U32 R13, RZ, RZ, R5 ;  /* 0x000000ffff0d7224 */ /* 0x002fe200078e0005 */
[----:B------:R-:W-:Y:S02]  /*f620*/  ISETP.GE.AND P3, PT, R195, UR4, PT ;  /* 0x00000004c3007c0c */ /* 0x000fe4000bf66270 */
[----:B------:R-:W-:Y:S02]  /*f630*/  CS2R R28, SRZ ;  /* 0x00000000001c7805 */ /* 0x000fe4000001ff00 */
[----:B------:R-:W-:Y:S02]  /*f640*/  ISETP.GE.AND P4, PT, R194, UR4, PT ;  /* 0x00000004c2007c0c */ /* 0x000fe4000bf86270 */
[----:B------:R-:W-:-:S02]  /*f650*/  CS2R R30, SRZ ;  /* 0x00000000001e7805 */ /* 0x000fc4000001ff00 */
[----:B------:R-:W-:Y:S02]  /*f660*/  CS2R R40, SRZ ;  /* 0x0000000000287805 */ /* 0x000fe4000001ff00 */
[----:B------:R-:W-:Y:S02]  /*f670*/  CS2R R42, SRZ ;  /* 0x00000000002a7805 */ /* 0x000fe4000001ff00 */
[----:B------:R-:W-:Y:S01]  /*f680*/  CS2R R26, SRZ ;  /* 0x00000000001a7805 */ /* 0x000fe2000001ff00 */
[----:B------:R-:W-:Y:S01]  /*f690*/  ULDC.64 UR6, c[0x0][0x208] ;  /* 0x0000820000067ab9 */ /* 0x000fe20000000a00 */
[C---:B------:R-:W-:Y:S01]  /*f6a0*/  @!P2 IMAD.SHL.U32 R9, R16.reuse, 0x2, RZ ;  /* 0x000000021009a824 */ /* 0x040fe200078e00ff */
[----:B------:R-:W-:Y:S02]  /*f6b0*/  @!P2 SHF.L.U64.HI R32, R16, 0x1, R17 ;  /* 0x000000011020a819 */ /* 0x000fe40000010211 */
[----:B------:R-:W-:Y:S01]  /*f6c0*/  @!P3 SHF.L.U32 R15, R200, 0x3, RZ ;  /* 0x00000003c80fb819 */ /* 0x000fe200000006ff */
[----:B------:R-:W-:Y:S01]  /*f6d0*/  @!P4 IMAD.SHL.U32 R25, R201, 0x8, RZ ;  /* 0x00000008c919c824 */ /* 0x000fe200078e00ff */
[----:B------:R-:W-:-:S02]  /*f6e0*/  @!P2 IADD3 R4, P0, R4, R9, RZ ;  /* 0x000000090404a210 */ /* 0x000fc40007f1e0ff */
[----:B----4-:R-:W-:Y:S01]  /*f6f0*/  @!P2 IADD3 R6, P1, R8, R9, RZ ;  /* 0x000000090806a210 */ /* 0x010fe20007f3e0ff */
[----:B---3--:R-:W-:Y:S02]  /*f700*/  IMAD.MOV.U32 R9, RZ, RZ, R7 ;  /* 0x000000ffff097224 */ /* 0x008fe400078e0007 */
[----:B------:R-:W-:Y:S01]  /*f710*/  @!P3 IMAD.WIDE R10, R15, 0x2, R12 ;  /* 0x000000020f0ab825 */ /* 0x000fe200078e020c */
[----:B------:R-:W-:Y:S02]  /*f720*/  @!P2 IADD3.X R7, R7, R32, RZ, P1, !PT ;  /* 0x000000200707a210 */ /* 0x000fe40000ffe4ff */
[----:B------:R-:W-:Y:S01]  /*f730*/  CS2R R36, SRZ ;  /* 0x0000000000247805 */ /* 0x000fe2000001ff00 */
[----:B------:R-:W-:Y:S01]  /*f740*/  @!P3 IMAD.WIDE R14, R15, 0x2, R8 ;  /* 0x000000020f0eb825 */ /* 0x000fe200078e0208 */
[----:B------:R-:W-:Y:S02]  /*f750*/  CS2R R38, SRZ ;  /* 0x0000000000267805 */ /* 0x000fe4000001ff00 */
[----:B------:R-:W-:-:S02]  /*f760*/  CS2R R34, SRZ ;  /* 0x0000000000227805 */ /* 0x000fc4000001ff00 */
[----:B------:R-:W-:Y:S01]  /*f770*/  CS2R R44, SRZ ;  /* 0x00000000002c7805 */ /* 0x000fe2000001ff00 */
[C---:B------:R-:W-:Y:S01]  /*f780*/  @!P4 IMAD.WIDE R12, R25.reuse, 0x2, R12 ;  /* 0x00000002190cc825 */ /* 0x040fe200078e020c */
[----:B------:R-:W-:Y:S01]  /*f790*/  CS2R R46, SRZ ;  /* 0x00000000002e7805 */ /* 0x000fe2000001ff00 */
[----:B------:R1:W5:Y:S02]  /*f7a0*/  @!P3 LD.E.128 R28, desc[UR6][R10.64] ;  /* 0x000000060a1cb980 */ /* 0x000364000c101d00 */
[----:B------:R-:W-:Y:S01]  /*f7b0*/  @!P4 IMAD.WIDE R8, R25, 0x2, R8 ;  /* 0x000000021908c825 */ /* 0x000fe200078e0208 */
[----:B------:R-:W-:Y:S01]  /*f7c0*/  CS2R R24, SRZ ;  /* 0x0000000000187805 */ /* 0x000fe2000001ff00 */
[----:B------:R1:W5:Y:S02]  /*f7d0*/  @!P3 LD.E.128 R40, desc[UR6][R14.64] ;  /* 0x000000060e28b980 */ /* 0x000364000c101d00 */
[----:B------:R-:W-:Y:S01]  /*f7e0*/  @!P2 IMAD.X R5, R5, 0x1, R32, P0 ;  /* 0x000000010505a824 */ /* 0x000fe200000e0620 */
[----:B------:R-:W-:Y:S01]  /*f7f0*/  CS2R R32, SRZ ;  /* 0x0000000000207805 */ /* 0x000fe2000001ff00 */
[----:B------:R1:W5:Y:S04]  /*f800*/  @!P4 LD.E.128 R36, desc[UR6][R8.64] ;  /* 0x000000060824c980 */ /* 0x000368000c101d00 */
[----:B------:R1:W5:Y:S04]  /*f810*/  @!P4 LD.E.128 R24, desc[UR6][R12.64] ;  /* 0x000000060c18c980 */ /* 0x000368000c101d00 */
[----:B------:R1:W5:Y:S04]  /*f820*/  @!P2 LD.E.128 R32, desc[UR6][R4.64] ;  /* 0x000000060420a980 */ /* 0x000368000c101d00 */
[----:B------:R1:W5:Y:S02]  /*f830*/  @!P2 LD.E.128 R44, desc[UR6][R6.64] ;  /* 0x00000006062ca980 */ /* 0x000364000c101d00 */
.L_x_6092:
[----:B------:R-:W-:Y:S05]  /*f840*/  BSYNC B1 ;  /* 0x0000000000017941 */ /* 0x000fea0003800000 */
.L_x_6091:
[----:B-12--5:R-:W-:Y:S01]  /*f850*/  IMAD.MOV.U32 R4, RZ, RZ, R44 ;  /* 0x000000ffff047224 */ /* 0x026fe200078e002c */
[----:B---3--:R-:W-:Y:S01]  /*f860*/  MOV R7, R47 ;  /* 0x0000002f00077202 */ /* 0x008fe20000000f00 */
        /* <DEDUP_REMOVED lines=41> */
[----:B0-----:R-:W0:Y:S04]  /*fb00*/  SHFL.IDX PT, R21, R21, 0x1, 0x1c1f ;  /* 0x003c1f0015157f89 */ /* 0x001e2800000e0000 */
[----:B------:R-:W1:Y:S04]  /*fb10*/  SHFL.IDX PT, R20, R20, 0x1, 0x1c1f ;  /* 0x003c1f0014147f89 */ /* 0x000e6800000e0000 */
[----:B------:R-:W2:Y:S04]  /*fb20*/  SHFL.IDX PT, R61, R61, 0x1, 0x1c1f ;  /* 0x003c1f003d3d7f89 */ /* 0x000ea800000e0000 */
[----:B------:R3:W0:Y:S02]  /*fb30*/  SHFL.IDX PT, R62, R3, 0x1, 0x1c1f ;  /* 0x003c1f00033e7f89 */ /* 0x00062400000e0000 */
.L_x_6352:
        /* <DEDUP_REMOVED lines=16> */
[----:B0-----:R-:W-:Y:S01]  /*fc40*/  MOV R7, R21 ;  /* 0x0000001500077202 */ /* 0x001fe20000000f00 */
[----:B-1----:R-:W-:Y:S01]  /*fc50*/  IMAD.MOV.U32 R6, RZ, RZ, R20 ;  /* 0x000000ffff067224 */ /* 0x002fe200078e0014 */
[----:B------:R-:W-:Y:S01]  /*fc60*/  ISETP.GE.AND P2, PT, R16, UR4, PT ;  /* 0x0000000410007c0c */ /* 0x000fe2000bf46270 */
[----:B------:R-:W-:Y:S01]  /*fc70*/  IMAD.MOV.U32 R8, RZ, RZ, R62 ;  /* 0x000000ffff087224 */ /* 0x000fe200078e003e */
[----:B------:R-:W-:Y:S02]  /*fc80*/  ISETP.GE.AND P3, PT, R195, UR4, PT ;  /* 0x00000004c3007c0c */ /* 0x000fe4000bf66270 */
[----:B------:R-:W-:Y:S02]  /*fc90*/  CS2R R52, SRZ ;  /* 0x0000000000347805 */ /* 0x000fe4000001ff00 */
[----:B------:R-:W-:Y:S02]  /*fca0*/  ISETP.GE.AND P4, PT, R194, UR4, PT ;  /* 0x00000004c2007c0c */ /* 0x000fe4000bf86270 */
[----:B------:R-:W-:-:S02]  /*fcb0*/  CS2R R54, SRZ ;  /* 0x0000000000367805 */ /* 0x000fc4000001ff00 */
[----:B--2---:R-:W-:Y:S02]  /*fcc0*/  MOV R9, R61 ;  /* 0x0000003d00097202 */ /* 0x004fe40000000f00 */
[----:B------:R-:W-:Y:S02]  /*fcd0*/  CS2R R10, SRZ ;  /* 0x00000000000a7805 */ /* 0x000fe4000001ff00 */
[----:B------:R-:W-:Y:S02]  /*fce0*/  CS2R R56, SRZ ;  /* 0x0000000000387805 */ /* 0x000fe4000001ff00 */
[----:B------:R-:W-:Y:S01]  /*fcf0*/  CS2R R58, SRZ ;  /* 0x00000000003a7805 */ /* 0x000fe2000001ff00 */
[----:B------:R-:W-:Y:S01]  /*fd00*/  ULDC.64 UR6, c[0x0][0x208] ;  /* 0x0000820000067ab9 */ /* 0x000fe20000000a00 */
[C---:B---3--:R-:W-:Y:S01]  /*fd10*/  @!P2 IMAD.SHL.U32 R3, R16.reuse, 0x2, RZ ;  /* 0x000000021003a824 */ /* 0x048fe200078e00ff */
[----:B------:R-:W-:Y:S01]  /*fd20*/  @!P2 SHF.L.U64.HI R14, R16, 0x1, R17 ;  /* 0x00000001100ea819 */ /* 0x000fe20000010211 */
[----:B------:R-:W-:-:S02]  /*fd30*/  @!P3 IMAD.SHL.U32 R13, R200, 0x8, RZ ;  /* 0x00000008c80db824 */ /* 0x000fc400078e00ff */
[----:B------:R-:W-:Y:S01]  /*fd40*/  @!P4 IMAD.SHL.U32 R63, R201, 0x8, RZ ;  /* 0x00000008c93fc824 */ /* 0x000fe200078e00ff */
[-C--:B------:R-:W-:Y:S01]  /*fd50*/  @!P2 IADD3 R60, P1, R62, R3.reuse, RZ ;  /* 0x000000033e3ca210 */ /* 0x080fe20007f3e0ff */
[----:B------:R-:W-:Y:S01]  /*fd60*/  @!P3 IMAD.WIDE R4, R13, 0x2, R6 ;  /* 0x000000020d04b825 */ /* 0x000fe200078e0206 */
[----:B------:R-:W-:-:S03]  /*fd70*/  @!P2 IADD3 R20, P0, R20, R3, RZ ;  /* 0x000000031414a210 */ /* 0x000fc60007f1e0ff */
[----:B------:R-:W-:Y:S01]  /*fd80*/  @!P4 IMAD.WIDE R6, R63, 0x2, R6 ;  /* 0x000000023f06c825 */ /* 0x000fe200078e0206 */
[----:B------:R0:W5:Y:S03]  /*fd90*/  @!P3 LD.E.128 R52, desc[UR6][R4.64] ;  /* 0x000000060434b980 */ /* 0x000166000c101d00 */
[--C-:B------:R-:W-:Y:S01]  /*fda0*/  @!P3 IMAD.WIDE R12, R13, 0x2, R8.reuse ;  /* 0x000000020d0cb825 */ /* 0x100fe200078e0208 */
[----:B------:R1:W5:Y:S03]  /*fdb0*/  @!P4 LD.E.128 R56, desc[UR6][R6.64] ;  /* 0x000000060638c980 */ /* 0x000366000c101d00 */
[----:B------:R-:W-:Y:S01]  /*fdc0*/  @!P4 IMAD.WIDE R62, R63, 0x2, R8 ;  /* 0x000000023f3ec825 */ /* 0x000fe200078e0208 */
[----:B------:R-:W-:Y:S02]  /*fdd0*/  CS2R R8, SRZ ;  /* 0x0000000000087805 */ /* 0x000fe4000001ff00 */
[----:B------:R-:W-:-:S02]  /*fde0*/  CS2R R48, SRZ ;  /* 0x0000000000307805 */ /* 0x000fc4000001ff00 */
        /* <DEDUP_REMOVED lines=11> */
.L_x_6095:
[----:B------:R-:W-:Y:S05]  /*fea0*/  BSYNC B1 ;  /* 0x0000000000017941 */ /* 0x000fea0003800000 */
.L_x_6094:
[----:B--2-4-:R-:W3:Y:S01]  /*feb0*/  LDL R61, [R1+0x30] ;  /* 0x00003000013d7983 */ /* 0x014ee20000100800 */
[----:B-1---5:R-:W-:Y:S01]  /*fec0*/  IMAD.MOV.U32 R20, RZ, RZ, R4 ;  /* 0x000000ffff147224 */ /* 0x022fe200078e0004 */
[----:B0-----:R-:W-:Y:S01]  /*fed0*/  MOV R21, R5 ;  /* 0x0000000500157202 */ /* 0x001fe20000000f00 */
[----:B------:R-:W-:Y:S01]  /*fee0*/  IMAD.MOV.U32 R60, RZ, RZ, R7 ;  /* 0x000000ffff3c7224 */ /* 0x000fe200078e0007 */
[----:B------:R-:W-:Y:S01]  /*fef0*/  BSSY B1, `(.L_x_6096) ;  /* 0x000002c000017945 */ /* 0x000fe20003800000 */
        /* <DEDUP_REMOVED lines=11> */
[----:B------:R-:W-:-:S04]  /*ffb0*/  MOV R20, R12 ;  /* 0x0000000c00147202 */ /* 0x000fc80000000f00 */
[----:B------:R-:W-:Y:S02]  /*ffc0*/  PRMT R20, R20, 0x5410, R60 ;  /* 0x0000541014147816 */ /* 0x000fe4000000003c */
        /* <DEDUP_REMOVED lines=12> */
[----:B------:R-:W-:Y:S01]  /*10090*/  PRMT R69, R61, 0x7610, R69 ;  /* 0x000076103d457816 */ /* 0x000fe20000000045 */
[----:B------:R-:W-:-:S03]  /*100a0*/  IMAD.MOV.U32 R61, RZ, RZ, R49 ;  /* 0x000000ffff3d7224 */ /* 0x000fc600078e0031 */
[----:B------:R-:W-:Y:S02]  /*100b0*/  PRMT R69, R69, 0x5410, R3 ;  /* 0x0000541045457816 */ /* 0x000fe40000000003 */
[----:B------:R-:W-:Y:S01]  /*100c0*/  PRMT R88, R60, 0x5410, R61 ;  /* 0x000054103c587816 */ /* 0x000fe2000000003d */
[----:B------:R-:W-:Y:S01]  /*100d0*/  IMAD.MOV.U32 R60, RZ, RZ, R51 ;  /* 0x000000ffff3c7224 */ /* 0x000fe200078e0033 */
[----:B------:R-:W-:Y:S02]  /*100e0*/  MOV R61, R52 ;  /* 0x00000034003d7202 */ /* 0x000fe40000000f00 */
[----:B------:R-:W-:Y:S02]  /*100f0*/  VIADDMNMX R3, R65, -R220, 0x80, PT ;  /* 0x0000008041037446 */ /* 0x000fe400038009dc */
        /* <DEDUP_REMOVED lines=8> */
[----:B------:R-:W-:Y:S01]  /*10180*/  PRMT R70, R62, 0x5410, R63 ;  /* 0x000054103e467816 */ /* 0x000fe2000000003f */
[----:B------:R-:W-:Y:S01]  /*10190*/  IMAD.MOV.U32 R61, RZ, RZ, R59 ;  /* 0x000000ffff3d7224 */ /* 0x000fe200078e003b */
[----:B0-----:R-:W-:Y:S07]  /*101a0*/  @!P0 BRA `(.L_x_6097) ;  /* 0x0000017400608947 */ /* 0x001fee0003800000 */
.L_x_6353:
[----:B------:R-:W-:Y:S05]  /*101b0*/  BSYNC B1 ;  /* 0x0000000000017941 */ /* 0x000fea0003800000 */
.L_x_6096:
        /* <DEDUP_REMOVED lines=9> */
[----:B------:R-:W-:Y:S01]  /*10250*/  LEA.HI R62, R21, R0, RZ, 0x1d ;  /* 0x00000000153e7211 */ /* 0x000fe200078fe8ff */
[----:B------:R-:W-:Y:S01]  /*10260*/  HADD2.F32 R92, -RZ, R92.H0_H0 ;  /* 0x2000005cff5c7230 */ /* 0x000fe20000004100 */
[----:B------:R-:W-:Y:S01]  /*10270*/  LOP3.LUT R61, R215, 0x38, R16, 0xf8, !PT ;  /* 0x00000038d73d7812 */ /* 0x000fe200078ef810 */
[----:B------:R-:W-:Y:S01]  /*10280*/  HADD2.F32 R98, -RZ, R98.H0_H0 ;  /* 0x20000062ff627230 */ /* 0x000fe20000004100 */
[----:B------:R-:W-:Y:S02]  /*10290*/  SHF.R.S32.HI R63, RZ, 0x1f, R62 ;  /* 0x0000001fff3f7819 */ /* 0x000fe4000001143e */
[----:B------:R-:W-:Y:S02]  /*102a0*/  SHF.L.U32 R64, R62, 0x3, RZ ;  /* 0x000000033e407819 */ /* 0x000fe400000006ff */
[----:B------:R-:W-:Y:S02]  /*102b0*/  LEA.HI R62, R63, R62, RZ, 0x3 ;  /* 0x0000003e3f3e7211 */ /* 0x000fe400078f18ff */
[----:B------:R-:W-:-:S02]  /*102c0*/  LOP3.LUT R63, R215, 0x38, R64, 0xf8, !PT ;  /* 0x00000038d73f7812 */ /* 0x000fc400078ef840 */
[-C--:B------:R-:W-:Y:S01]  /*102d0*/  LOP3.LUT R60, R61, R216.reuse, RZ, 0x3c, !PT ;  /* 0x000000d83d3c7212 */ /* 0x080fe200078e3cff */
[----:B------:R-:W-:Y:S01]  /*102e0*/  IMAD.SHL.U32 R62, R62, 0x400, RZ ;  /* 0x000004003e3e7824 */ /* 0x000fe200078e00ff */
[----:B------:R-:W-:Y:S02]  /*102f0*/  LOP3.LUT R65, R63, R216, RZ, 0x3c, !PT ;  /* 0x000000d83f417212 */ /* 0x000fe400078e3cff */
[--C-:B------:R-:W-:Y:S01]  /*10300*/  SHF.R.U64 R44, R44, 0x10, R45.reuse ;  /* 0x000000102c2c7819 */ /* 0x100fe2000000122d */
[----:B------:R-:W-:Y:S01]  /*10310*/  IMAD.IADD R61, R217, 0x1, R60 ;  /* 0x00000001d93d7824 */ /* 0x000fe200078e023c */
[----:B------:R-:W-:Y:S02]  /*10320*/  LOP3.LUT R64, R62, 0x7fffe000, RZ, 0xc0, !PT ;  /* 0x7fffe0003e407812 */ /* 0x000fe400078ec0ff */
[----:B------:R-:W-:Y:S01]  /*10330*/  SHF.R.U32.HI R45, RZ, 0x10, R45 ;  /* 0x00000010ff2d7819 */ /* 0x000fe2000001162d */
[----:B------:R-:W-:Y:S01]  /*10340*/  IMAD R72, R61, 0x2, R18 ;  /* 0x000000023d487824 */ /* 0x000fe200078e0212 */
[----:B------:R-:W-:-:S02]  /*10350*/  IADD3 R65, R65, R64, R217 ;  /* 0x0000004041417210 */ /* 0x000fc40007ffe0d9 */
[--C-:B------:R-:W-:Y:S01]  /*10360*/  SHF.R.U64 R34, R34, 0x10, R35.reuse ;  /* 0x0000001022227819 */ /* 0x100fe20000001223 */
[----:B------:R-:W-:Y:S01]  /*10370*/  HADD2.F32 R45, -RZ, R45.H0_H0 ;  /* 0x2000002dff2d7230 */ /* 0x000fe20000004100 */
[----:B------:R-:W-:Y:S01]  /*10380*/  LEA R73, R65, R18, 0x1 ;  /* 0x0000001241497211 */ /* 0x000fe200078e08ff */
[----:B------:R-:W0:Y:S01]  /*10390*/  LDS.128 R60, [R72+0x12400] ;  /* 0x01240000483c7984 */ /* 0x000e220000000c00 */
[----:B------:R-:W-:Y:S02]  /*103a0*/  SHF.R.U32.HI R82, RZ, 0x10, R35 ;  /* 0x00000010ff527819 */ /* 0x000fe40000011623 */
[----:B------:R-:W-:Y:S01]  /*103b0*/  SHF.R.U64 R35, R46, 0x10, R47 ;  /* 0x000000102e237819 */ /* 0x000fe2000000122f */
[----:B------:R-:W1:Y:S01]  /*103c0*/  LDS.128 R64, [R73+0x12400] ;  /* 0x0124000049407984 */ /* 0x000e620000000c00 */
[----:B------:R-:W-:Y:S01]  /*103d0*/  SHF.R.U64 R32, R32, 0x10, R33 ;  /* 0x0000001020207819 */ /* 0x000fe20000001221 */
[----:B------:R-:W-:Y:S01]  /*103e0*/  HADD2.F32 R106, -RZ, R82.H0_H0 ;  /* 0x20000052ff6a7230 */ /* 0x000fe20000004100 */
[----:B------:R-:W-:-:S02]  /*103f0*/  SHF.R.U32.HI R46, RZ, 0x10, R47 ;  /* 0x00000010ff2e7819 */ /* 0x000fc4000001162f */
[----:B------:R-:W-:-:S05]  /*10400*/  SHF.R.U32.HI R33, RZ, 0x10, R33 ;  /* 0x00000010ff217819 */ /* 0x000fca0000011621 */
[----:B------:R-:W-:Y:S02]  /*10410*/  HADD2.F32 R33, -RZ, R33.H0_H0 ;  /* 0x20000021ff217230 */ /* 0x000fe40000004100 */
[--C-:B0-----:R-:W-:Y:S02]  /*10420*/  HADD2.F32 R47, -RZ, R61.reuse.H0_H0 ;  /* 0x2000003dff2f7230 */ /* 0x101fe40000004100 */
[----:B------:R-:W-:Y:S02]  /*10430*/  HADD2.F32 R83, -RZ, R61.H1_H1 ;  /* 0x3000003dff537230 */ /* 0x000fe40000004100 */
[--C-:B-1----:R-:W-:Y:S02]  /*10440*/  HADD2.F32 R99, -RZ, R65.reuse.H0_H0 ;  /* 0x20000041ff637230 */ /* 0x102fe40000004100 */
[----:B------:R-:W-:Y:S02]  /*10450*/  HADD2.F32 R90, -RZ, R65.H1_H1 ;  /* 0x30000041ff5a7230 */ /* 0x000fe40000004100 */
[----:B------:R-:W-:-:S02]  /*10460*/  HADD2.F32 R65, -RZ, R64.H0_H0 ;  /* 0x20000040ff417230 */ /* 0x000fc40000004100 */
[C---:B------:R-:W-:Y:S01]  /*10470*/  FMUL.FTZ R100, R99.reuse, R92 ;  /* 0x0000005c63647220 */ /* 0x040fe20000410000 */
[-C--:B------:R-:W-:Y:S01]  /*10480*/  FMUL.FTZ R102, R99, R98.reuse ;  /* 0x0000006263667220 */ /* 0x080fe20000410000 */
[----:B------:R-:W-:Y:S02]  /*10490*/  HADD2.F32 R61, -RZ, R60.H0_H0 ;  /* 0x2000003cff3d7230 */ /* 0x000fe40000004100 */
[C---:B------:R-:W-:Y:S01]  /*104a0*/  FFMA.FTZ R98, R47.reuse, R98, -R100 ;  /* 0x000000622f627223 */ /* 0x040fe20000010864 */
[----:B------:R-:W-:Y:S02]  /*104b0*/  HADD2.F32 R100, -RZ, R104.H0_H0 ;  /* 0x20000068ff647230 */ /* 0x000fe40000004100 */
[C---:B------:R-:W-:Y:S01]  /*104c0*/  FMUL.FTZ R104, R90.reuse, R45 ;  /* 0x0000002d5a687220 */ /* 0x040fe20000410000 */
        /* <DEDUP_REMOVED lines=8> */
[C---:B------:R-:W-:Y:S01]  /*10550*/  FFMA.FTZ R104, R61.reuse, R102, -R104 ;  /* 0x000000663d687223 */ /* 0x040fe20000010868 */
[----:B------:R-:W-:Y:S02]  /*10560*/  HADD2.F32 R97, -RZ, R67.H0_H0 ;  /* 0x20000043ff617230 */ /* 0x000fe40000004100 */
[----:B------:R-:W-:Y:S01]  /*10570*/  FFMA.FTZ R65, R61, R100, R65 ;  /* 0x000000643d417223 */ /* 0x000fe20000010041 */
[----:B------:R-:W-:Y:S02]  /*10580*/  HADD2.F32 R103, -RZ, R103.H0_H0 ;  /* 0x20000067ff677230 */ /* 0x000fe40000004100 */
[----:B------:R-:W-:Y:S01]  /*10590*/  FMUL.FTZ R61, R91, R47 ;  /* 0x0000002f5b3d7220 */ /* 0x000fe20000410000 */
[----:B------:R-:W-:-:S02]  /*105a0*/  HADD2.F32 R102, -RZ, R101.H0_H0 ;  /* 0x20000065ff667230 */ /* 0x000fc40000004100 */
[----:B------:R-:W-:Y:S01]  /*105b0*/  FFMA.FTZ R45, R83, R45, R90 ;  /* 0x0000002d532d7223 */ /* 0x000fe2000001005a */
[----:B------:R-:W-:Y:S02]  /*105c0*/  HADD2.F32 R100, -RZ, R101.H1_H1 ;  /* 0x30000065ff647230 */ /* 0x000fe40000004100 */
[----:B------:R-:W-:Y:S01]  /*105d0*/  FMUL.FTZ R91, R91, R103 ;  /* 0x000000675b5b7220 */ /* 0x000fe20000410000 */
[----:B------:R-:W-:Y:S02]  /*105e0*/  HADD2.F32 R84, -RZ, R62.H0_H0 ;  /* 0x2000003eff547230 */ /* 0x000fe40000004100 */
[C---:B------:R-:W-:Y:S01]  /*105f0*/  FMUL.FTZ R82, R97.reuse, R102 ;  /* 0x0000006661527220 */ /* 0x040fe20000410000 */
[----:B------:R-:W-:Y:S02]  /*10600*/  HADD2.F32 R85, -RZ, R63.H0_H0 ;  /* 0x2000003fff557230 */ /* 0x000fe40000004100 */
[----:B------:R-:W-:Y:S01]  /*10610*/  FMUL.FTZ R97, R97, R100 ;  /* 0x0000006461617220 */ /* 0x000fe20000410000 */
[----:B------:R-:W-:-:S02]  /*10620*/  HADD2.F32 R67, -RZ, R67.H1_H1 ;  /* 0x30000043ff437230 */ /* 0x000fc40000004100 */
[C---:B------:R-:W-:Y:S01]  /*10630*/  FFMA.FTZ R61, R84.reuse, R103, -R61 ;  /* 0x00000067543d7223 */ /* 0x040fe2000001083d */
[----:B------:R-:W-:Y:S02]  /*10640*/  HADD2.F32 R90, -RZ, R46.H0_H0 ;  /* 0x2000002eff5a7230 */ /* 0x000fe40000004100 */
[----:B------:R-:W-:Y:S01]  /*10650*/  FFMA.FTZ R46, R84, R47, R91 ;  /* 0x0000002f542e7223 */ /* 0x000fe2000001005b */
[----:B------:R-:W-:Y:S02]  /*10660*/  HADD2.F32 R63, -RZ, R63.H1_H1 ;  /* 0x3000003fff3f7230 */ /* 0x000fe40000004100 */
        /* <DEDUP_REMOVED lines=18> */
[----:B------:R-:W-:Y:S01]  /*10790*/  F2FP.F16.F32.PACK_AB R33, R33, R98 ;  /* 0x000000622121723e */ /* 0x000fe200000000ff */
        /* <DEDUP_REMOVED lines=13> */
.L_x_6101:
[----:B------:R-:W-:Y:S05]  /*10870*/  BSYNC B2 ;  /* 0x0000000000027941 */ /* 0x000fea0003800000 */
.L_x_6100:
[----:B------:R-:W-:Y:S04]  /*10880*/  BSSY B2, `(.L_x_6102) ;  /* 0x000006b000027945 */ /* 0x000fe80003800000 */
[----:B------:R-:W-:Y:S05]  /*10890*/  @P1 BRA `(.L_x_6103) ;  /* 0x0000000400a41947 */ /* 0x000fea0003800000 */
[----:B0-----:R-:W2:Y:S01]  /*108a0*/  LDL R32, [R1+0x38] ;  /* 0x0000380001207983 */ /* 0x001ea20000100800 */
[----:B------:R-:W-:Y:S01]  /*108b0*/  SHF.R.U32.HI R83, RZ, 0x10, R41 ;  /* 0x00000010ff537819 */ /* 0x000fe20000011629 */
[----:B------:R-:W-:Y:S01]  /*108c0*/  HADD2.F32 R90, -RZ, R93.H1_H1 ;  /* 0x3000005dff5a7230 */ /* 0x000fe20000004100 */
[--C-:B------:R-:W-:Y:S01]  /*108d0*/  SHF.R.U32.HI R62, RZ, 0x10, R29.reuse ;  /* 0x00000010ff3e7819 */ /* 0x100fe2000001161d */
[----:B------:R-:W-:Y:S01]  /*108e0*/  HADD2.F32 R84, -RZ, R95.H1_H1 ;  /* 0x3000005fff547230 */ /* 0x000fe20000004100 */
[----:B------:R-:W-:Y:S01]  /*108f0*/  SHF.R.U64 R28, R28, 0x10, R29 ;  /* 0x000000101c1c7819 */ /* 0x000fe2000000121d */
[----:B------:R-:W-:Y:S01]  /*10900*/  HADD2.F32 R83, -RZ, R83.H0_H0 ;  /* 0x20000053ff537230 */ /* 0x000fe20000004100 */
[----:B------:R-:W-:Y:S01]  /*10910*/  SHF.R.U64 R29, R40, 0x10, R41 ;  /* 0x00000010281d7819 */ /* 0x000fe20000001229 */
[----:B------:R-:W-:Y:S01]  /*10920*/  HADD2.F32 R62, -RZ, R62.H0_H0 ;  /* 0x2000003eff3e7230 */ /* 0x000fe20000004100 */
[--C-:B------:R-:W-:Y:S01]  /*10930*/  SHF.R.U64 R30, R30, 0x10, R31.reuse ;  /* 0x000000101e1e7819 */ /* 0x100fe2000000121f */
[----:B------:R-:W-:Y:S01]  /*10940*/  HADD2.F32 R93, -RZ, R93.H0_H0 ;  /* 0x2000005dff5d7230 */ /* 0x000fe20000004100 */
[----:B------:R-:W-:Y:S01]  /*10950*/  SHF.R.U32.HI R40, RZ, 0x10, R31 ;  /* 0x00000010ff287819 */ /* 0x000fe2000001161f */
[----:B------:R-:W-:Y:S01]  /*10960*/  HADD2.F32 R95, -RZ, R95.H0_H0 ;  /* 0x2000005fff5f7230 */ /* 0x000fe20000004100 */
        /* <DEDUP_REMOVED lines=11> */
[----:B------:R-:W-:Y:S01]  /*10a20*/  SHF.R.S32.HI R33, RZ, 0x1f, R32 ;  /* 0x0000001fff217819 */ /* 0x000fe20000011420 */
[----:B------:R-:W-:Y:S01]  /*10a30*/  IMAD.SHL.U32 R34, R32, 0x8, RZ ;  /* 0x0000000820227824 */ /* 0x000fe200078e00ff */
[----:B------:R-:W-:-:S02]  /*10a40*/  LOP3.LUT R44, R44, 0xffffe000, RZ, 0xc0, !PT ;  /* 0xffffe0002c2c7812 */ /* 0x000fc400078ec0ff */
[----:B------:R-:W-:Y:S02]  /*10a50*/  LEA.HI R32, R33, R32, RZ, 0x3 ;  /* 0x0000002021207211 */ /* 0x000fe400078f18ff */
[----:B------:R-:W-:Y:S02]  /*10a60*/  LOP3.LUT R35, R35, R216, RZ, 0x3c, !PT ;  /* 0x000000d823237212 */ /* 0x000fe400078e3cff */
[----:B------:R-:W-:Y:S01]  /*10a70*/  LOP3.LUT R33, R215, 0x38, R34, 0xf8, !PT ;  /* 0x00000038d7217812 */ /* 0x000fe200078ef822 */
[----:B------:R-:W-:Y:S01]  /*10a80*/  IMAD.SHL.U32 R32, R32, 0x400, RZ ;  /* 0x0000040020207824 */ /* 0x000fe200078e00ff */
[----:B------:R-:W-:Y:S02]  /*10a90*/  IADD3 R35, R35, R44, R217 ;  /* 0x0000002c23237210 */ /* 0x000fe40007ffe0d9 */
[----:B------:R-:W-:Y:S02]  /*10aa0*/  LOP3.LUT R45, R33, R216, RZ, 0x3c, !PT ;  /* 0x000000d8212d7212 */ /* 0x000fe400078e3cff */
[----:B------:R-:W-:-:S02]  /*10ab0*/  LOP3.LUT R44, R32, 0x7fffe000, RZ, 0xc0, !PT ;  /* 0x7fffe000202c7812 */ /* 0x000fc400078ec0ff */
[----:B------:R-:W-:Y:S02]  /*10ac0*/  LEA R60, R35, UR4, 0x1 ;  /* 0x00000004233c7c11 */ /* 0x000fe4000f8e08ff */
[----:B------:R-:W-:-:S03]  /*10ad0*/  IADD3 R45, R45, R44, R217 ;  /* 0x0000002c2d2d7210 */ /* 0x000fc60007ffe0d9 */
[----:B------:R-:W0:Y:S01]  /*10ae0*/  LDS.128 R32, [R60] ;  /* 0x000000003c207984 */ /* 0x000e220000000c00 */
[----:B------:R-:W-:-:S05]  /*10af0*/  LEA R61, R45, R18, 0x1 ;  /* 0x000000122d3d7211 */ /* 0x000fca00078e08ff */
[----:B------:R-:W1:Y:S01]  /*10b00*/  LDS.128 R44, [R61+0x12400] ;  /* 0x012400003d2c7984 */ /* 0x000e620000000c00 */
[--C-:B0-----:R-:W-:Y:S02]  /*10b10*/  HADD2.F32 R67, -RZ, R33.reuse.H0_H0 ;  /* 0x20000021ff437230 */ /* 0x101fe40000004100 */
[----:B------:R-:W-:Y:S02]  /*10b20*/  HADD2.F32 R65, -RZ, R33.H1_H1 ;  /* 0x30000021ff417230 */ /* 0x000fe40000004100 */
[----:B------:R-:W-:Y:S02]  /*10b30*/  HADD2.F32 R43, -RZ, R32.H0_H0 ;  /* 0x20000020ff2b7230 */ /* 0x000fe40000004100 */
[--C-:B-1----:R-:W-:Y:S02]  /*10b40*/  HADD2.F32 R73, -RZ, R45.reuse.H0_H0 ;  /* 0x2000002dff497230 */ /* 0x102fe40000004100 */
[----:B------:R-:W-:Y:S02]  /*10b50*/  HADD2.F32 R82, -RZ, R45.H1_H1 ;  /* 0x3000002dff527230 */ /* 0x000fe40000004100 */
[----:B------:R-:W-:-:S02]  /*10b60*/  HADD2.F32 R72, -RZ, R44.H0_H0 ;  /* 0x2000002cff487230 */ /* 0x000fc40000004100 */
[C---:B------:R-:W-:Y:S01]  /*10b70*/  FMUL.FTZ R92, R73.reuse, R90 ;  /* 0x0000005a495c7220 */ /* 0x040fe20000410000 */
[-C--:B------:R-:W-:Y:S01]  /*10b80*/  FMUL.FTZ R98, R73, R84.reuse ;  /* 0x0000005449627220 */ /* 0x080fe20000410000 */
[--C-:B------:R-:W-:Y:S02]  /*10b90*/  HADD2.F32 R64, -RZ, R47.reuse.H0_H0 ;  /* 0x2000002fff407230 */ /* 0x100fe40000004100 */
[C---:B------:R-:W-:Y:S01]  /*10ba0*/  FFMA.FTZ R45, R67.reuse, R84, -R92 ;  /* 0x00000054432d7223 */ /* 0x040fe2000001085c */
[----:B------:R-:W-:Y:S02]  /*10bb0*/  HADD2.F32 R63, -RZ, R47.H1_H1 ;  /* 0x3000002fff3f7230 */ /* 0x000fe40000004100 */
[C---:B------:R-:W-:Y:S01]  /*10bc0*/  FMUL.FTZ R84, R82.reuse, R83 ;  /* 0x0000005352547220 */ /* 0x040fe20000410000 */
[----:B------:R-:W-:Y:S01]  /*10bd0*/  FFMA.FTZ R47, R67, R90, R98 ;  /* 0x0000005a432f7223 */ /* 0x000fe20000010062 */
[----:B------:R-:W-:Y:S01]  /*10be0*/  FMUL.FTZ R90, R82, R62 ;  /* 0x0000003e525a7220 */ /* 0x000fe20000410000 */
[----:B------:R-:W-:-:S02]  /*10bf0*/  HADD2.F32 R66, -RZ, R46.H0_H0 ;  /* 0x2000002eff427230 */ /* 0x000fc40000004100 */
[C---:B------:R-:W-:Y:S01]  /*10c00*/  FMUL.FTZ R82, R72.reuse, R93 ;  /* 0x0000005d48527220 */ /* 0x040fe20000410000 */
[----:B------:R-:W-:Y:S02]  /*10c10*/  HADD2.F32 R73, -RZ, R94.H0_H0 ;  /* 0x2000005eff497230 */ /* 0x000fe40000004100 */
[C---:B------:R-:W-:Y:S01]  /*10c20*/  FFMA.FTZ R62, R65.reuse, R62, -R84 ;  /* 0x0000003e413e7223 */ /* 0x040fe20000010854 */
[----:B------:R-:W-:Y:S01]  /*10c30*/  FMUL.FTZ R84, R72, R95 ;  /* 0x0000005f48547220 */ /* 0x000fe20000410000 */
[----:B------:R-:W-:Y:S01]  /*10c40*/  FFMA.FTZ R72, R65, R83, R90 ;  /* 0x0000005341487223 */ /* 0x000fe2000001005a */
[----:B------:R-:W-:Y:S02]  /*10c50*/  HADD2.F32 R67, -RZ, R96.H0_H0 ;  /* 0x20000060ff437230 */ /* 0x000fe40000004100 */
[----:B------:R-:W-:Y:S01]  /*10c60*/  FFMA.FTZ R65, R43, R95, -R82 ;  /* 0x0000005f2b417223 */ /* 0x000fe20000010852 */
[----:B------:R-:W-:Y:S02]  /*10c70*/  HADD2.F32 R41, -RZ, R34.H0_H0 ;  /* 0x20000022ff297230 */ /* 0x000fe40000004100 */
[----:B------:R-:W-:Y:S01]  /*10c80*/  FMUL.FTZ R82, R66, R73 ;  /* 0x0000004942527220 */ /* 0x000fe20000410000 */
[----:B------:R-:W-:-:S02]  /*10c90*/  HADD2.F32 R96, -RZ, R96.H1_H1 ;  /* 0x30000060ff607230 */ /* 0x000fc40000004100 */
[----:B------:R-:W-:Y:S01]  /*10ca0*/  FFMA.FTZ R43, R43, R93, R84 ;  /* 0x0000005d2b2b7223 */ /* 0x000fe20000010054 */
[----:B------:R-:W-:Y:S02]  /*10cb0*/  HADD2.F32 R94, -RZ, R94.H1_H1 ;  /* 0x3000005eff5e7230 */ /* 0x000fe40000004100 */
[-C--:B------:R-:W-:Y:S01]  /*10cc0*/  FMUL.FTZ R84, R66, R67.reuse ;  /* 0x0000004342547220 */ /* 0x080fe20000410000 */
[--C-:B------:R-:W-:Y:S02]  /*10cd0*/  HADD2.F32 R33, -RZ, R35.reuse.H0_H0 ;  /* 0x20000023ff217230 */ /* 0x100fe40000004100 */
[C---:B------:R-:W-:Y:S01]  /*10ce0*/  FFMA.FTZ R66, R41.reuse, R67, -R82 ;  /* 0x0000004329427223 */ /* 0x040fe20000010852 */
[C---:B------:R-:W-:Y:S01]  /*10cf0*/  FMUL.FTZ R67, R64.reuse, R96 ;  /* 0x0000006040437220 */ /* 0x040fe20000410000 */
[----:B------:R-:W-:Y:S01]  /*10d00*/  FMUL.FTZ R82, R64, R94 ;  /* 0x0000005e40527220 */ /* 0x000fe20000410000 */
[----:B------:R-:W-:Y:S01]  /*10d10*/  FFMA.FTZ R41, R41, R73, R84 ;  /* 0x0000004929297223 */ /* 0x000fe20000010054 */
[----:B------:R-:W-:-:S02]  /*10d20*/  HADD2.F32 R35, -RZ, R35.H1_H1 ;  /* 0x30000023ff237230 */ /* 0x000fc40000004100 */
[----:B------:R-:W-:Y:S01]  /*10d30*/  FMUL.FTZ R64, R63, R42 ;  /* 0x0000002a3f407220 */ /* 0x000fe20000410000 */
[C---:B------:R-:W-:Y:S01]  /*10d40*/  FFMA.FTZ R82, R33.reuse, R96, -R82 ;  /* 0x0000006021527223 */ /* 0x040fe20000010852 */
[----:B------:R-:W-:Y:S01]  /*10d50*/  FFMA.FTZ R94, R33, R94, R67 ;  /* 0x0000005e215e7223 */ /* 0x000fe20000010043 */
[-C--:B------:R-:W-:Y:S01]  /*10d60*/  FMUL.FTZ R84, R63, R40.reuse ;  /* 0x000000283f547220 */ /* 0x080fe20000410000 */
[----:B------:R-:W-:Y:S02]  /*10d70*/  HADD2.F32 R44, -RZ, R44.H1_H1 ;  /* 0x3000002cff2c7230 */ /* 0x000fe40000004100 */
[C---:B------:R-:W-:Y:S01]  /*10d80*/  FFMA.FTZ R73, R35.reuse, R40, -R64 ;  /* 0x0000002823497223 */ /* 0x040fe20000010840 */
[----:B------:R-:W-:Y:S02]  /*10d90*/  HADD2.F32 R46, -RZ, R46.H1_H1 ;  /* 0x3000002eff2e7230 */ /* 0x000fe40000004100 */
[----:B------:R-:W-:Y:S01]  /*10da0*/  FFMA.FTZ R83, R35, R42, R84 ;  /* 0x0000002a23537223 */ /* 0x000fe20000010054 */
[----:B------:R-:W-:-:S02]  /*10db0*/  HADD2.F32 R33, -RZ, R29.H0_H0 ;  /* 0x2000001dff217230 */ /* 0x000fc40000004100 */
[----:B------:R-:W-:Y:S02]  /*10dc0*/  HADD2.F32 R63, -RZ, R31.H0_H0 ;  /* 0x2000001fff3f7230 */ /* 0x000fe40000004100 */
        /* <DEDUP_REMOVED lines=22> */
.L_x_6103:
[----:B------:R-:W-:Y:S05]  /*10f30*/  BSYNC B2 ;  /* 0x0000000000027941 */ /* 0x000fea0003800000 */
.L_x_6102:
[----:B------:R-:W-:Y:S05]  /*10f40*/  @P2 BRA `(.L_x_6099) ;  /* 0x0000000400a42947 */ /* 0x000fea0003800000 */
[----:B-1----:R-:W2:Y:S01]  /*10f50*/  LDL R28, [R1+0x38] ;  /* 0x00003800011c7983 */ /* 0x002ea20000100800 */
[----:B------:R-:W-:Y:S01]  /*10f60*/  SHF.R.S32.HI R29, RZ, 0x1f, R194 ;  /* 0x0000001fff1d7819 */ /* 0x000fe200000114c2 */
[----:B------:R-:W-:Y:S01]  /*10f70*/  HADD2.F32 R60, -RZ, R78.H1_H1 ;  /* 0x3000004eff3c7230 */ /* 0x000fe20000004100 */
[----:B------:R-:W-:Y:S01]  /*10f80*/  LEA.HI R21, R21, R201, RZ, 0x1d ;  /* 0x000000c915157211 */ /* 0x000fe200078fe8ff */
[----:B0-----:R-:W-:Y:S01]  /*10f90*/  HADD2.F32 R47, -RZ, R80.H1_H1 ;  /* 0x30000050ff2f7230 */ /* 0x001fe20000004100 */
[----:B------:R-:W-:Y:S01]  /*10fa0*/  LEA.HI R30, R29, R194, RZ, 0x6 ;  /* 0x000000c21d1e7211 */ /* 0x000fe200078f30ff */
[----:B------:R-:W-:Y:S01]  /*10fb0*/  HADD2.F32 R78, -RZ, R78.H0_H0 ;  /* 0x2000004eff4e7230 */ /* 0x000fe20000004100 */
[--C-:B------:R-:W-:Y:S01]  /*10fc0*/  SHF.R.U64 R24, R24, 0x10, R25.reuse ;  /* 0x0000001018187819 */ /* 0x100fe20000001219 */
[----:B------:R-:W-:Y:S01]  /*10fd0*/  HADD2.F32 R80, -RZ, R80.H0_H0 ;  /* 0x20000050ff507230 */ /* 0x000fe20000004100 */
[----:B------:R-:W-:Y:S01]  /*10fe0*/  SHF.R.U32.HI R62, RZ, 0x10, R25 ;  /* 0x00000010ff3e7819 */ /* 0x000fe20000011619 */
[----:B------:R-:W-:Y:S01]  /*10ff0*/  IMAD.SHL.U32 R31, R30, 0x80, RZ ;  /* 0x000000801e1f7824 */ /* 0x000fe200078e00ff */
[----:B------:R-:W-:Y:S01]  /*11000*/  SHF.R.S32.HI R30, RZ, 0x1f, R21 ;  /* 0x0000001fff1e7819 */ /* 0x000fe20000011415 */
[----:B------:R-:W-:Y:S01]  /*11010*/  HADD2.F32 R24, -RZ, R24.H0_H0 ;  /* 0x20000018ff187230 */ /* 0x000fe20000004100 */
[----:B------:R-:W-:-:S02]  /*11020*/  SHF.R.U64 R25, R26, 0x10, R27 ;  /* 0x000000101a197819 */ /* 0x000fc4000000121b */
[----:B------:R-:W-:Y:S02]  /*11030*/  LEA.HI R30, R30, R21, RZ, 0x3 ;  /* 0x000000151e1e7211 */ /* 0x000fe400078f18ff */
[----:B------:R-:W-:Y:S01]  /*11040*/  LOP3.LUT R32, R31, 0xffffe000, RZ, 0xc0, !PT ;  /* 0xffffe0001f207812 */ /* 0x000fe200078ec0ff */
[----:B------:R-:W-:Y:S01]  /*11050*/  HADD2.F32 R25, -RZ, R25.H0_H0 ;  /* 0x20000019ff197230 */ /* 0x000fe20000004100 */
[----:B------:R-:W-:Y:S01]  /*11060*/  SHF.R.U64 R26, R38, 0x10, R39 ;  /* 0x00000010261a7819 */ /* 0x000fe20000001227 */
[----:B------:R-:W-:Y:S01]  /*11070*/  IMAD.SHL.U32 R30, R30, 0x400, RZ ;  /* 0x000004001e1e7824 */ /* 0x000fe200078e00ff */
[----:B------:R-:W-:Y:S02]  /*11080*/  SHF.R.U32.HI R61, RZ, 0x10, R37 ;  /* 0x00000010ff3d7819 */ /* 0x000fe40000011625 */
[----:B------:R-:W-:Y:S02]  /*11090*/  SHF.R.U32.HI R41, RZ, 0x10, R27 ;  /* 0x00000010ff297819 */ /* 0x000fe4000001161b */
[----:B------:R-:W-:Y:S01]  /*110a0*/  SHF.R.U32.HI R64, RZ, 0x10, R39 ;  /* 0x00000010ff407819 */ /* 0x000fe20000011627 */
[----:B------:R-:W-:Y:S01]  /*110b0*/  HADD2.F32 R61, -RZ, R61.H0_H0 ;  /* 0x2000003dff3d7230 */ /* 0x000fe20000004100 */
[----:B------:R-:W-:-:S05]  /*110c0*/  SHF.R.U64 R36, R36, 0x10, R37 ;  /* 0x0000001024247819 */ /* 0x000fca0000001225 */
[----:B------:R-:W-:Y:S01]  /*110d0*/  HADD2.F32 R36, -RZ, R36.H0_H0 ;  /* 0x20000024ff247230 */ /* 0x000fe20000004100 */
[----:B--2---:R-:W-:Y:S02]  /*110e0*/  R2UR UR4, R28 ;  /* 0x000000001c0472ca */ /* 0x004fe400000e0000 */
[----:B------:R-:W-:-:S04]  /*110f0*/  LEA.HI R28, R29, R194, RZ, 0x3 ;  /* 0x000000c21d1c7211 */ /* 0x000fc800078f18ff */
[----:B------:R-:W-:Y:S01]  /*11100*/  LOP3.LUT R29, R215, 0x38, R28, 0xf8, !PT ;  /* 0x00000038d71d7812 */ /* 0x000fe200078ef81c */
[----:B------:R-:W-:-:S03]  /*11110*/  IMAD.SHL.U32 R28, R21, 0x8, RZ ;  /* 0x00000008151c7824 */ /* 0x000fc600078e00ff */
[----:B------:R-:W-:-:S04]  /*11120*/  LOP3.LUT R29, R29, R216, RZ, 0x3c, !PT ;  /* 0x000000d81d1d7212 */ /* 0x000fc800078e3cff */
[--C-:B------:R-:W-:Y:S02]  /*11130*/  IADD3 R21, R29, R32, R217.reuse ;  /* 0x000000201d157210 */ /* 0x100fe40007ffe0d9 */
[----:B------:R-:W-:Y:S02]  /*11140*/  LOP3.LUT R29, R215, 0x38, R28, 0xf8, !PT ;  /* 0x00000038d71d7812 */ /* 0x000fe400078ef81c */
[----:B------:R-:W-:Y:S02]  /*11150*/  LOP3.LUT R32, R30, 0x7fffe000, RZ, 0xc0, !PT ;  /* 0x7fffe0001e207812 */ /* 0x000fe400078ec0ff */
[----:B------:R-:W-:Y:S02]  /*11160*/  LOP3.LUT R33, R29, R216, RZ, 0x3c, !PT ;  /* 0x000000d81d217212 */ /* 0x000fe400078e3cff */
        /* <DEDUP_REMOVED lines=11> */
[CC--:B------:R-:W-:Y:S01]  /*11220*/  FMUL.FTZ R63, R29.reuse, R60.reuse ;  /* 0x0000003c1d3f7220 */ /* 0x0c0fe20000410000 */
[-C--:B------:R-:W-:Y:S01]  /*11230*/  FMUL.FTZ R65, R29, R47.reuse ;  /* 0x0000002f1d417220 */ /* 0x080fe20000410000 */
[----:B------:R-:W-:Y:S02]  /*11240*/  HADD2.F32 R27, -RZ, R32.H1_H1 ;  /* 0x30000020ff1b7230 */ /* 0x000fe40000004100 */
[----:B------:R-:W-:Y:S01]  /*11250*/  FFMA.FTZ R29, R38, R47, -R63 ;  /* 0x0000002f261d7223 */ /* 0x000fe2000001083f */
[----:B------:R-:W-:Y:S02]  /*11260*/  HADD2.F32 R47, -RZ, R62.H0_H0 ;  /* 0x2000003eff2f7230 */ /* 0x000fe40000004100 */
[----:B------:R-:W-:Y:S01]  /*11270*/  FMUL.FTZ R62, R44, R61 ;  /* 0x0000003d2c3e7220 */ /* 0x000fe20000410000 */
[----:B------:R-:W-:Y:S01]  /*11280*/  FFMA.FTZ R32, R38, R60, R65 ;  /* 0x0000003c26207223 */ /* 0x000fe20000010041 */
[----:B------:R-:W-:Y:S02]  /*11290*/  HADD2.F32 R45, -RZ, R34.H0_H0 ;  /* 0x20000022ff2d7230 */ /* 0x000fe40000004100 */
[-C--:B------:R-:W-:Y:S01]  /*112a0*/  FMUL.FTZ R44, R44, R47.reuse ;  /* 0x0000002f2c2c7220 */ /* 0x080fe20000410000 */
[----:B------:R-:W-:Y:S01]  /*112b0*/  FFMA.FTZ R38, R43, R47, -R62 ;  /* 0x0000002f2b267223 */ /* 0x000fe2000001083e */
[----:B------:R-:W-:Y:S01]  /*112c0*/  FMUL.FTZ R47, R33, R78 ;  /* 0x0000004e212f7220 */ /* 0x000fe20000410000 */
[----:B------:R-:W-:-:S02]  /*112d0*/  HADD2.F32 R60, -RZ, R79.H0_H0 ;  /* 0x2000004fff3c7230 */ /* 0x000fc40000004100 */
[-C--:B------:R-:W-:Y:S01]  /*112e0*/  FMUL.FTZ R33, R33, R80.reuse ;  /* 0x0000005021217220 */ /* 0x080fe20000410000 */
[----:B------:R-:W-:Y:S01]  /*112f0*/  FFMA.FTZ R43, R43, R61, R44 ;  /* 0x0000003d2b2b7223 */ /* 0x000fe2000001002c */
[----:B------:R-:W-:Y:S02]  /*11300*/  HADD2.F32 R44, -RZ, R81.H0_H0 ;  /* 0x20000051ff2c7230 */ /* 0x000fe40000004100 */
[C---:B------:R-:W-:Y:S01]  /*11310*/  FFMA.FTZ R47, R42.reuse, R80, -R47 ;  /* 0x000000502a2f7223 */ /* 0x040fe2000001082f */
[----:B------:R-:W-:Y:S02]  /*11320*/  HADD2.F32 R39, -RZ, R30.H0_H0 ;  /* 0x2000001eff277230 */ /* 0x000fe40000004100 */
[----:B------:R-:W-:Y:S01]  /*11330*/  FFMA.FTZ R78, R42, R78, R33 ;  /* 0x0000004e2a4e7223 */ /* 0x000fe20000010021 */
[C---:B------:R-:W-:Y:S01]  /*11340*/  FMUL.FTZ R42, R45.reuse, R60 ;  /* 0x0000003c2d2a7220 */ /* 0x040fe20000410000 */
[----:B------:R-:W-:Y:S01]  /*11350*/  FMUL.FTZ R62, R45, R44 ;  /* 0x0000002c2d3e7220 */ /* 0x000fe20000410000 */
[----:B------:R-:W-:-:S02]  /*11360*/  HADD2.F32 R46, -RZ, R35.H0_H0 ;  /* 0x20000023ff2e7230 */ /* 0x000fc40000004100 */
[----:B------:R-:W-:Y:S02]  /*11370*/  HADD2.F32 R79, -RZ, R79.H1_H1 ;  /* 0x3000004fff4f7230 */ /* 0x000fe40000004100 */
[C---:B------:R-:W-:Y:S01]  /*11380*/  FFMA.FTZ R45, R39.reuse, R44, -R42 ;  /* 0x0000002c272d7223 */ /* 0x040fe2000001082a */
[----:B------:R-:W-:Y:S02]  /*11390*/  HADD2.F32 R35, -RZ, R35.H1_H1 ;  /* 0x30000023ff237230 */ /* 0x000fe40000004100 */
[----:B------:R-:W-:Y:S01]  /*113a0*/  FFMA.FTZ R62, R39, R60, R62 ;  /* 0x0000003c273e7223 */ /* 0x000fe2000001003e */
[----:B------:R-:W-:Y:S02]  /*113b0*/  HADD2.F32 R81, -RZ, R81.H1_H1 ;  /* 0x30000051ff517230 */ /* 0x000fe40000004100 */
[----:B------:R-:W-:Y:S02]  /*113c0*/  HADD2.F32 R44, -RZ, R64.H0_H0 ;  /* 0x20000040ff2c7230 */ /* 0x000fe40000004100 */
[----:B------:R-:W-:Y:S01]  /*113d0*/  FMUL.FTZ R64, R46, R79 ;  /* 0x0000004f2e407220 */ /* 0x000fe20000410000 */
[----:B------:R-:W-:-:S02]  /*113e0*/  HADD2.F32 R42, -RZ, R41.H0_H0 ;  /* 0x20000029ff2a7230 */ /* 0x000fc40000004100 */
[-C--:B------:R-:W-:Y:S01]  /*113f0*/  FMUL.FTZ R46, R46, R81.reuse ;  /* 0x000000512e2e7220 */ /* 0x080fe20000410000 */
[--C-:B------:R-:W-:Y:S02]  /*11400*/  HADD2.F32 R37, -RZ, R31.reuse.H0_H0 ;  /* 0x2000001fff257230 */ /* 0x100fe40000004100 */
[C---:B------:R-:W-:Y:S01]  /*11410*/  FMUL.FTZ R60, R35.reuse, R44 ;  /* 0x0000002c233c7220 */ /* 0x040fe20000410000 */
[----:B------:R-:W-:Y:S02]  /*11420*/  HADD2.F32 R31, -RZ, R31.H1_H1 ;  /* 0x3000001fff1f7230 */ /* 0x000fe40000004100 */
[----:B------:R-:W-:Y:S01]  /*11430*/  FMUL.FTZ R66, R35, R42 ;  /* 0x0000002a23427220 */ /* 0x000fe20000410000 */
[----:B------:R-:W-:Y:S02]  /*11440*/  HADD2.F32 R34, -RZ, R34.H1_H1 ;  /* 0x30000022ff227230 */ /* 0x000fe40000004100 */
[----:B------:R-:W-:Y:S01]  /*11450*/  FFMA.FTZ R64, R37, R81, -R64 ;  /* 0x0000005125407223 */ /* 0x000fe20000010840 */
        /* <DEDUP_REMOVED lines=24> */
.L_x_6099:
[----:B------:R-:W-:Y:S05]  /*115e0*/  BSYNC B1 ;  /* 0x0000000000017941 */ /* 0x000fea0003800000 */
.L_x_6098:
[----:B0-2---:R-:W-:-:S05]  /*115f0*/  VIADD R21, R206, 0x40 ;  /* 0x00000040ce157836 */ /* 0x005fca0000000000 */
[----:B------:R-:W-:-:S13]  /*11600*/  ISETP.GE.AND P0, PT, R21, R3, PT ;  /* 0x000000031500720c */ /* 0x000fda0003f06270 */
[----:B------:R-:W-:Y:S05]  /*11610*/  @P0 BRA `(.L_x_6079) ;  /* 0x0000001000fc0947 */ /* 0x000fea0003800000 */
[----:B-1----:R0:W5:Y:S01]  /*11620*/  LDL R61, [R1+0x38] ;  /* 0x00003800013d7983 */ /* 0x0021620000100800 */
[----:B------:R-:W1:Y:S01]  /*11630*/  LDC R3, c[0x0][0x3f4] ;  /* 0x0000fd00ff037b82 */ /* 0x000e620000000800 */
[----:B------:R-:W-:Y:S01]  /*11640*/  BSSY B1, `(.L_x_6104) ;  /* 0x0000068000017945 */ /* 0x000fe20003800000 */
[----:B------:R-:W-:Y:S02]  /*11650*/  SHF.R.U32.HI R60, RZ, 0x3, R213 ;  /* 0x00000003ff3c7819 */ /* 0x000fe400000116d5 */
[-C--:B-1----:R-:W-:Y:S02]  /*11660*/  ISETP.GE.AND P0, PT, R16, R3.reuse, PT ;  /* 0x000000031000720c */ /* 0x082fe40003f06270 */
[-C--:B------:R-:W-:Y:S02]  /*11670*/  ISETP.GE.AND P1, PT, R195, R3.reuse, PT ;  /* 0x00000003c300720c */ /* 0x080fe40003f26270 */
[----:B------:R-:W-:-:S09]  /*11680*/  ISETP.GE.AND P2, PT, R194, R3, PT ;  /* 0x00000003c200720c */ /* 0x000fd20003f46270 */
[----:B0-----:R-:W-:Y:S05]  /*11690*/  @P0 BRA `(.L_x_6105) ;  /* 0x0000000400880947 */ /* 0x001fea0003800000 */
[----:B------:R-:W-:Y:S01]  /*116a0*/  LEA.HI R0, R3, R0, RZ, 0x1d ;  /* 0x0000000003007211 */ /* 0x000fe200078fe8ff */
[----:B------:R-:W-:Y:S01]  /*116b0*/  HADD2.F32 R38, -RZ, R88.H1_H1 ;  /* 0x30000058ff267230 */ /* 0x000fe20000004100 */
[----:B-----5:R-:W-:Y:S01]  /*116c0*/  R2UR UR4, R61 ;  /* 0x000000003d0472ca */ /* 0x020fe200000e0000 */
[--C-:B------:R-:W-:Y:S01]  /*116d0*/  HADD2.F32 R40, -RZ, R86.reuse.H1_H1 ;  /* 0x30000056ff287230 */ /* 0x100fe20000004100 */
[----:B------:R-:W-:Y:S01]  /*116e0*/  SHF.R.S32.HI R21, RZ, 0x1f, R0 ;  /* 0x0000001fff157819 */ /* 0x000fe20000011400 */
[----:B------:R-:W-:Y:S01]  /*116f0*/  IMAD.SHL.U32 R24, R0, 0x8, RZ ;  /* 0x0000000800187824 */ /* 0x000fe200078e00ff */
[----:B------:R-:W-:Y:S01]  /*11700*/  LOP3.LUT R25, R213, 0x38, R16, 0xf8, !PT ;  /* 0x00000038d5197812 */ /* 0x000fe200078ef810 */
[----:B------:R-:W-:Y:S01]  /*11710*/  HADD2.F32 R86, -RZ, R86.H0_H0 ;  /* 0x20000056ff567230 */ /* 0x000fe20000004100 */
[----:B------:R-:W-:Y:S01]  /*11720*/  LEA.HI R0, R21, R0, RZ, 0x3 ;  /* 0x0000000015007211 */ /* 0x000fe200078f18ff */
[----:B------:R-:W-:Y:S01]  /*11730*/  HADD2.F32 R88, -RZ, R88.H0_H0 ;  /* 0x20000058ff587230 */ /* 0x000fe20000004100 */
[----:B------:R-:W-:-:S02]  /*11740*/  LOP3.LUT R21, R213, 0x38, R24, 0xf8, !PT ;  /* 0x00000038d5157812 */ /* 0x000fc400078ef818 */
[----:B------:R-:W-:Y:S01]  /*11750*/  LOP3.LUT R25, R218, R25, R60, 0xf6, !PT ;  /* 0x00000019da197212 */ /* 0x000fe200078ef63c */
[----:B------:R-:W-:Y:S01]  /*11760*/  IMAD.SHL.U32 R24, R0, 0x400, RZ ;  /* 0x0000040000187824 */ /* 0x000fe200078e00ff */
[----:B------:R-:W-:Y:S02]  /*11770*/  LOP3.LUT R21, R21, R60, RZ, 0x3c, !PT ;  /* 0x0000003c15157212 */ /* 0x000fe400078e3cff */
[----:B------:R-:W-:Y:S02]  /*11780*/  LEA R0, R25, UR4, 0x1 ;  /* 0x0000000419007c11 */ /* 0x000fe4000f8e08ff */
[----:B------:R-:W-:Y:S02]  /*11790*/  LOP3.LUT R28, R24, 0x7fffe000, RZ, 0xc0, !PT ;  /* 0x7fffe000181c7812 */ /* 0x000fe400078ec0ff */
[----:B------:R-:W-:Y:S01]  /*117a0*/  SHF.R.U32.HI R37, RZ, 0x10, R5 ;  /* 0x00000010ff257819 */ /* 0x000fe20000011605 */
[----:B------:R-:W0:Y:S01]  /*117b0*/  LDS.128 R24, [R0] ;  /* 0x0000000000187984 */ /* 0x000e220000000c00 */
[----:B------:R-:W-:-:S02]  /*117c0*/  IADD3 R21, R21, R28, R218 ;  /* 0x0000001c15157210 */ /* 0x000fc40007ffe0da */
[----:B------:R-:W-:Y:S01]  /*117d0*/  SHF.R.U64 R32, R48, 0x10, R49 ;  /* 0x0000001030207819 */ /* 0x000fe20000001231 */
[----:B------:R-:W-:Y:S01]  /*117e0*/  HADD2.F32 R37, -RZ, R37.H0_H0 ;  /* 0x20000025ff257230 */ /* 0x000fe20000004100 */
[----:B------:R-:W-:Y:S02]  /*117f0*/  LEA R21, R21, R18, 0x1 ;  /* 0x0000001215157211 */ /* 0x000fe400078e08ff */
[----:B------:R-:W-:Y:S02]  /*11800*/  SHF.R.U64 R47, R4, 0x10, R5 ;  /* 0x00000010042f7819 */ /* 0x000fe40000001205 */
[----:B------:R-:W-:Y:S01]  /*11810*/  SHF.R.U32.HI R49, RZ, 0x10, R49 ;  /* 0x00000010ff317819 */ /* 0x000fe20000011631 */
[----:B------:R-:W1:Y:S01]  /*11820*/  LDS.128 R28, [R21+0x12400] ;  /* 0x01240000151c7984 */ /* 0x000e620000000c00 */
[--C-:B------:R-:W-:Y:S02]  /*11830*/  SHF.R.U64 R48, R50, 0x10, R51.reuse ;  /* 0x0000001032307819 */ /* 0x100fe40000001233 */
[----:B------:R-:W-:-:S02]  /*11840*/  SHF.R.U32.HI R50, RZ, 0x10, R51 ;  /* 0x00000010ff327819 */ /* 0x000fc40000011633 */
[--C-:B------:R-:W-:Y:S02]  /*11850*/  SHF.R.U32.HI R41, RZ, 0x10, R7.reuse ;  /* 0x00000010ff297819 */ /* 0x100fe40000011607 */
[----:B------:R-:W-:Y:S01]  /*11860*/  SHF.R.U64 R45, R6, 0x10, R7 ;  /* 0x00000010062d7819 */ /* 0x000fe20000001207 */
[--C-:B0-----:R-:W-:Y:S02]  /*11870*/  HADD2.F32 R5, -RZ, R25.reuse.H0_H0 ;  /* 0x20000019ff057230 */ /* 0x101fe40000004100 */
[----:B------:R-:W-:Y:S02]  /*11880*/  HADD2.F32 R25, -RZ, R25.H1_H1 ;  /* 0x30000019ff197230 */ /* 0x000fe40000004100 */
[----:B------:R-:W-:Y:S02]  /*11890*/  HADD2.F32 R4, -RZ, R24.H0_H0 ;  /* 0x20000018ff047230 */ /* 0x000fe40000004100 */
        /* <DEDUP_REMOVED lines=8> */
[C---:B------:R-:W-:Y:S01]  /*11920*/  FFMA.FTZ R42, R5.reuse, R38, -R42 ;  /* 0x00000026052a7223 */ /* 0x040fe2000001082a */
[----:B------:R-:W-:Y:S01]  /*11930*/  FFMA.FTZ R44, R5, R40, R44 ;  /* 0x00000028052c7223 */ /* 0x000fe2000001002c */
[C---:B------:R-:W-:Y:S01]  /*11940*/  FMUL.FTZ R38, R34.reuse, R37 ;  /* 0x0000002522267220 */ /* 0x040fe20000410000 */
[C---:B------:R-:W-:Y:S01]  /*11950*/  FMUL.FTZ R5, R29.reuse, R86 ;  /* 0x000000561d057220 */ /* 0x040fe20000410000 */
[-C--:B------:R-:W-:Y:S01]  /*11960*/  FMUL.FTZ R29, R29, R88.reuse ;  /* 0x000000581d1d7220 */ /* 0x080fe20000410000 */
[-C--:B------:R-:W-:Y:S01]  /*11970*/  FMUL.FTZ R34, R34, R33.reuse ;  /* 0x0000002122227220 */ /* 0x080fe20000410000 */
[----:B------:R-:W-:Y:S01]  /*11980*/  FFMA.FTZ R39, R25, R33, -R38 ;  /* 0x0000002119277223 */ /* 0x000fe20000010826 */
[----:B------:R-:W-:Y:S01]  /*11990*/  FFMA.FTZ R88, R4, R88, -R5 ;  /* 0x0000005804587223 */ /* 0x000fe20000010805 */
[----:B------:R-:W-:-:S02]  /*119a0*/  HADD2.F32 R35, -RZ, R30.H0_H0 ;  /* 0x2000001eff237230 */ /* 0x000fc40000004100 */
[----:B------:R-:W-:Y:S01]  /*119b0*/  FFMA.FTZ R37, R25, R37, R34 ;  /* 0x0000002519257223 */ /* 0x000fe20000010022 */
[----:B------:R-:W-:Y:S02]  /*119c0*/  HADD2.F32 R33, -RZ, R87.H0_H0 ;  /* 0x20000057ff217230 */ /* 0x000fe40000004100 */
[----:B------:R-:W-:Y:S01]  /*119d0*/  FFMA.FTZ R86, R4, R86, R29 ;  /* 0x0000005604567223 */ /* 0x000fe2000001001d */
[----:B------:R-:W-:Y:S02]  /*119e0*/  HADD2.F32 R5, -RZ, R89.H0_H0 ;  /* 0x20000059ff057230 */ /* 0x000fe40000004100 */
[----:B------:R-:W-:Y:S02]  /*119f0*/  HADD2.F32 R36, -RZ, R31.H0_H0 ;  /* 0x2000001fff247230 */ /* 0x000fe40000004100 */
[C---:B------:R-:W-:Y:S01]  /*11a00*/  FMUL.FTZ R25, R35.reuse, R33 ;  /* 0x0000002123197220 */ /* 0x040fe20000410000 */
[----:B------:R-:W-:Y:S02]  /*11a10*/  HADD2.F32 R89, -RZ, R89.H1_H1 ;  /* 0x30000059ff597230 */ /* 0x000fe40000004100 */
[----:B------:R-:W-:Y:S01]  /*11a20*/  FMUL.FTZ R29, R35, R5 ;  /* 0x00000005231d7220 */ /* 0x000fe20000410000 */
[----:B------:R-:W-:-:S02]  /*11a30*/  HADD2.F32 R87, -RZ, R87.H1_H1 ;  /* 0x30000057ff577230 */ /* 0x000fc40000004100 */
        /* <DEDUP_REMOVED lines=10> */
[C---:B------:R-:W-:Y:S01]  /*11ae0*/  FFMA.FTZ R38, R7.reuse, R89, -R38 ;  /* 0x0000005907267223 */ /* 0x040fe20000010826 */
[----:B------:R-:W-:Y:S02]  /*11af0*/  HADD2.F32 R30, -RZ, R30.H1_H1 ;  /* 0x3000001eff1e7230 */ /* 0x000fe40000004100 */
[----:B------:R-:W-:Y:S01]  /*11b00*/  FFMA.FTZ R40, R7, R87, R40 ;  /* 0x0000005707287223 */ /* 0x000fe20000010028 */
        /* <DEDUP_REMOVED lines=27> */
.L_x_6105:
[----:B------:R-:W-:Y:S05]  /*11cc0*/  BSYNC B1 ;  /* 0x0000000000017941 */ /* 0x000fea0003800000 */
.L_x_6104:
[----:B------:R-:W-:Y:S04]  /*11cd0*/  BSSY B1, `(.L_x_6106) ;  /* 0x000006a000017945 */ /* 0x000fe80003800000 */
[----:B------:R-:W-:Y:S05]  /*11ce0*/  @P1 BRA `(.L_x_6107) ;  /* 0x0000000400a01947 */ /* 0x000fea0003800000 */
[----:B0-----:R-:W-:Y:S01]  /*11cf0*/  SHF.R.S32.HI R0, RZ, 0x1f, R195 ;  /* 0x0000001fff007819 */ /* 0x001fe200000114c3 */
[----:B------:R-:W-:Y:S01]  /*11d00*/  HADD2.F32 R33, -RZ, R76.H1_H1 ;  /* 0x3000004cff217230 */ /* 0x000fe20000004100 */
[----:B-----5:R-:W-:Y:S01]  /*11d10*/  R2UR UR4, R61 ;  /* 0x000000003d0472ca */ /* 0x020fe200000e0000 */
[--C-:B------:R-:W-:Y:S01]  /*11d20*/  HADD2.F32 R35, -RZ, R74.reuse.H1_H1 ;  /* 0x3000004aff237230 */ /* 0x100fe20000004100 */
[CC--:B------:R-:W-:Y:S01]  /*11d30*/  LEA.HI R5, R0.reuse, R195.reuse, RZ, 0x6 ;  /* 0x000000c300057211 */ /* 0x0c0fe200078f30ff */
[----:B------:R-:W-:Y:S01]  /*11d40*/  HADD2.F32 R74, -RZ, R74.H0_H0 ;  /* 0x2000004aff4a7230 */ /* 0x000fe20000004100 */
[----:B------:R-:W-:Y:S01]  /*11d50*/  LEA.HI R4, R0, R195, RZ, 0x3 ;  /* 0x000000c300047211 */ /* 0x000fe200078f18ff */
[----:B------:R-:W-:Y:S01]  /*11d60*/  HADD2.F32 R76, -RZ, R76.H0_H0 ;  /* 0x2000004cff4c7230 */ /* 0x000fe20000004100 */
[----:B------:R-:W-:Y:S01]  /*11d70*/  LEA.HI R0, R3, R200, RZ, 0x1d ;  /* 0x000000c803007211 */ /* 0x000fe200078fe8ff */
[----:B------:R-:W-:Y:S01]  /*11d80*/  IMAD.SHL.U32 R6, R5, 0x80, RZ ;  /* 0x0000008005067824 */ /* 0x000fe200078e00ff */
[----:B------:R-:W-:-:S02]  /*11d90*/  LOP3.LUT R4, R213, 0x38, R4, 0xf8, !PT ;  /* 0x00000038d5047812 */ /* 0x000fc400078ef804 */
[----:B------:R-:W-:Y:S02]  /*11da0*/  SHF.R.S32.HI R5, RZ, 0x1f, R0 ;  /* 0x0000001fff057819 */ /* 0x000fe40000011400 */
[----:B------:R-:W-:Y:S02]  /*11db0*/  LOP3.LUT R7, R6, 0xffffe000, RZ, 0xc0, !PT ;  /* 0xffffe00006077812 */ /* 0x000fe400078ec0ff */
[----:B------:R-:W-:Y:S01]  /*11dc0*/  LOP3.LUT R6, R4, R60, RZ, 0x3c, !PT ;  /* 0x0000003c04067212 */ /* 0x000fe200078e3cff */
[----:B------:R-:W-:Y:S01]  /*11dd0*/  IMAD.SHL.U32 R4, R0, 0x8, RZ ;  /* 0x0000000800047824 */ /* 0x000fe200078e00ff */
[----:B------:R-:W-:Y:S02]  /*11de0*/  LEA.HI R5, R5, R0, RZ, 0x3 ;  /* 0x0000000005057211 */ /* 0x000fe400078f18ff */
[----:B------:R-:W-:Y:S02]  /*11df0*/  IADD3 R0, R6, R7, R218 ;  /* 0x0000000706007210 */ /* 0x000fe40007ffe0da */
[----:B------:R-:W-:Y:S01]  /*11e00*/  LOP3.LUT R4, R213, 0x38, R4, 0xf8, !PT ;  /* 0x00000038d5047812 */ /* 0x000fe200078ef804 */
[----:B------:R-:W-:Y:S01]  /*11e10*/  IMAD.SHL.U32 R5, R5, 0x400, RZ ;  /* 0x0000040005057824 */ /* 0x000fe200078e00ff */
[----:B------:R-:W-:-:S02]  /*11e20*/  LEA R0, R0, UR4, 0x1 ;  /* 0x0000000400007c11 */ /* 0x000fc4000f8e08ff */
[----:B------:R-:W-:Y:S02]  /*11e30*/  LOP3.LUT R21, R4, R60, RZ, 0x3c, !PT ;  /* 0x0000003c04157212 */ /* 0x000fe400078e3cff */
[----:B------:R-:W-:Y:S02]  /*11e40*/  LOP3.LUT R24, R5, 0x7fffe000, RZ, 0xc0, !PT ;  /* 0x7fffe00005187812 */ /* 0x000fe400078ec0ff */
[----:B------:R-:W0:Y:S01]  /*11e50*/  LDS.128 R4, [R0] ;  /* 0x0000000000047984 */ /* 0x000e220000000c00 */
[--C-:B------:R-:W-:Y:S02]  /*11e60*/  SHF.R.U64 R44, R52, 0x10, R53.reuse ;  /* 0x00000010342c7819 */ /* 0x100fe40000001235 */
[----:B------:R-:W-:Y:S02]  /*11e70*/  IADD3 R21, R21, R24, R218 ;  /* 0x0000001815157210 */ /* 0x000fe40007ffe0da */
[----:B------:R-:W-:Y:S02]  /*11e80*/  SHF.R.U32.HI R52, RZ, 0x10, R53 ;  /* 0x00000010ff347819 */ /* 0x000fe40000011635 */
[----:B------:R-:W-:-:S02]  /*11e90*/  LEA R21, R21, R18, 0x1 ;  /* 0x0000001215157211 */ /* 0x000fc400078e08ff */
[--C-:B------:R-:W-:Y:S02]  /*11ea0*/  SHF.R.U32.HI R32, RZ, 0x10, R9.reuse ;  /* 0x00000010ff207819 */ /* 0x100fe40000011609 */
[----:B------:R-:W-:Y:S01]  /*11eb0*/  SHF.R.U64 R42, R8, 0x10, R9 ;  /* 0x00000010082a7819 */ /* 0x000fe20000001209 */
[----:B------:R-:W1:Y:S01]  /*11ec0*/  LDS.128 R24, [R21+0x12400] ;  /* 0x0124000015187984 */ /* 0x000e620000000c00 */
[----:B------:R-:W-:Y:S01]  /*11ed0*/  SHF.R.U32.HI R38, RZ, 0x10, R11 ;  /* 0x00000010ff267819 */ /* 0x000fe2000001160b */
[----:B------:R-:W-:Y:S01]  /*11ee0*/  HADD2.F32 R32, -RZ, R32.H0_H0 ;  /* 0x20000020ff207230 */ /* 0x000fe20000004100 */
[--C-:B------:R-:W-:Y:S02]  /*11ef0*/  SHF.R.U64 R43, R54, 0x10, R55.reuse ;  /* 0x00000010362b7819 */ /* 0x100fe40000001237 */
[----:B------:R-:W-:Y:S02]  /*11f00*/  SHF.R.U32.HI R54, RZ, 0x10, R55 ;  /* 0x00000010ff367819 */ /* 0x000fe40000011637 */
[----:B------:R-:W-:Y:S01]  /*11f10*/  SHF.R.U64 R41, R10, 0x10, R11 ;  /* 0x000000100a297819 */ /* 0x000fe2000000120b */
[----:B0-----:R-:W-:-:S02]  /*11f20*/  HADD2.F32 R8, -RZ, R5.H0_H0 ;  /* 0x20000005ff087230 */ /* 0x001fc40000004100 */
[----:B------:R-:W-:Y:S02]  /*11f30*/  HADD2.F32 R9, -RZ, R5.H1_H1 ;  /* 0x30000005ff097230 */ /* 0x000fe40000004100 */
[----:B------:R-:W-:Y:S02]  /*11f40*/  HADD2.F32 R5, -RZ, R4.H0_H0 ;  /* 0x20000004ff057230 */ /* 0x000fe40000004100 */
[--C-:B------:R-:W-:Y:S02]  /*11f50*/  HADD2.F32 R11, -RZ, R7.reuse.H0_H0 ;  /* 0x20000007ff0b7230 */ /* 0x100fe40000004100 */
[----:B------:R-:W-:Y:S02]  /*11f60*/  HADD2.F32 R10, -RZ, R6.H0_H0 ;  /* 0x20000006ff0a7230 */ /* 0x000fe40000004100 */
        /* <DEDUP_REMOVED lines=13> */
[----:B------:R-:W-:-:S02]  /*12040*/  HADD2.F32 R30, -RZ, R26.H0_H0 ;  /* 0x2000001aff1e7230 */ /* 0x000fc40000004100 */
[----:B------:R-:W-:Y:S01]  /*12050*/  FMUL.FTZ R25, R25, R76 ;  /* 0x0000004c19197220 */ /* 0x000fe20000410000 */
[----:B------:R-:W-:Y:S01]  /*12060*/  FFMA.FTZ R36, R9, R32, R36 ;  /* 0x0000002009247223 */ /* 0x000fe20000010024 */
[----:B------:R-:W-:Y:S02]  /*12070*/  HADD2.F32 R29, -RZ, R75.H0_H0 ;  /* 0x2000004bff1d7230 */ /* 0x000fe40000004100 */
[C---:B------:R-:W-:Y:S01]  /*12080*/  FFMA.FTZ R76, R5.reuse, R76, -R8 ;  /* 0x0000004c054c7223 */ /* 0x040fe20000010808 */
        /* <DEDUP_REMOVED lines=8> */
[----:B------:R-:W-:Y:S02]  /*12110*/  HADD2.F32 R30, -RZ, R38.H0_H0 ;  /* 0x20000026ff1e7230 */ /* 0x000fe40000004100 */
[C---:B------:R-:W-:Y:S01]  /*12120*/  FMUL.FTZ R38, R31.reuse, R32 ;  /* 0x000000201f267220 */ /* 0x040fe20000410000 */
[----:B------:R-:W-:Y:S02]  /*12130*/  HADD2.F32 R27, -RZ, R27.H1_H1 ;  /* 0x3000001bff1b7230 */ /* 0x000fe40000004100 */
[----:B------:R-:W-:Y:S01]  /*12140*/  FMUL.FTZ R31, R31, R8 ;  /* 0x000000081f1f7220 */ /* 0x000fe20000410000 */
[----:B------:R-:W-:-:S02]  /*12150*/  HADD2.F32 R28, -RZ, R54.H0_H0 ;  /* 0x20000036ff1c7230 */ /* 0x000fc40000004100 */
[C---:B------:R-:W-:Y:S01]  /*12160*/  FFMA.FTZ R38, R11.reuse, R8, -R38 ;  /* 0x000000080b267223 */ /* 0x040fe20000010826 */
[----:B------:R-:W-:Y:S02]  /*12170*/  HADD2.F32 R24, -RZ, R24.H1_H1 ;  /* 0x30000018ff187230 */ /* 0x000fe40000004100 */
[----:B------:R-:W-:Y:S01]  /*12180*/  FFMA.FTZ R32, R11, R32, R31 ;  /* 0x000000200b207223 */ /* 0x000fe2000001001f */
[C---:B------:R-:W-:Y:S01]  /*12190*/  FMUL.FTZ R40, R27.reuse, R30 ;  /* 0x0000001e1b287220 */ /* 0x040fe20000410000 */
[-C--:B------:R-:W-:Y:S01]  /*121a0*/  FMUL.FTZ R8, R27, R28.reuse ;  /* 0x0000001c1b087220 */ /* 0x080fe20000410000 */
[----:B------:R-:W-:Y:S02]  /*121b0*/  HADD2.F32 R11, -RZ, R42.H0_H0 ;  /* 0x2000002aff0b7230 */ /* 0x000fe40000004100 */
[----:B------:R-:W-:Y:S01]  /*121c0*/  FFMA.FTZ R10, R10, R29, R25 ;  /* 0x0000001d0a0a7223 */ /* 0x000fe20000010019 */
[----:B------:R-:W-:Y:S02]  /*121d0*/  HADD2.F32 R5, -RZ, R44.H0_H0 ;  /* 0x2000002cff057230 */ /* 0x000fe40000004100 */
[----:B------:R-:W-:Y:S01]  /*121e0*/  FFMA.FTZ R35, R7, R28, -R40 ;  /* 0x0000001c07237223 */ /* 0x000fe20000010828 */
[----:B------:R-:W-:-:S02]  /*121f0*/  HADD2.F32 R26, -RZ, R26.H1_H1 ;  /* 0x3000001aff1a7230 */ /* 0x000fc40000004100 */
[----:B------:R-:W-:Y:S02]  /*12200*/  HADD2.F32 R25, -RZ, R41.H0_H0 ;  /* 0x20000029ff197230 */ /* 0x000fe40000004100 */
[----:B------:R-:W-:Y:S01]  /*12210*/  FFMA.FTZ R41, R7, R30, R8 ;  /* 0x0000001e07297223 */ /* 0x000fe20000010008 */
[----:B------:R-:W-:Y:S02]  /*12220*/  HADD2.F32 R9, -RZ, R43.H0_H0 ;  /* 0x2000002bff097230 */ /* 0x000fe40000004100 */
[C---:B------:R-:W-:Y:S01]  /*12230*/  FMUL.FTZ R7, R24.reuse, R11 ;  /* 0x0000000b18077220 */ /* 0x040fe20000410000 */
[----:B------:R-:W-:Y:S02]  /*12240*/  HADD2.F32 R4, -RZ, R4.H1_H1 ;  /* 0x30000004ff047230 */ /* 0x000fe40000004100 */
[----:B------:R-:W-:Y:S01]  /*12250*/  FMUL.FTZ R24, R24, R5 ;  /* 0x0000000518187220 */ /* 0x000fe20000410000 */
[----:B------:R-:W-:Y:S02]  /*12260*/  HADD2.F32 R6, -RZ, R6.H1_H1 ;  /* 0x30000006ff067230 */ /* 0x000fe40000004100 */
[C---:B------:R-:W-:Y:S01]  /*12270*/  FMUL.FTZ R31, R26.reuse, R25 ;  /* 0x000000191a1f7220 */ /* 0x040fe20000410000 */
[----:B------:R-:W-:Y:S01]  /*12280*/  FMUL.FTZ R26, R26, R9 ;  /* 0x000000091a1a7220 */ /* 0x000fe20000410000 */
        /* <DEDUP_REMOVED lines=14> */
.L_x_6107:
[----:B------:R-:W-:Y:S05]  /*12370*/  BSYNC B1 ;  /* 0x0000000000017941 */ /* 0x000fea0003800000 */
.L_x_6106:
[----:B------:R-:W-:Y:S05]  /*12380*/  @P2 BRA `(.L_x_6079) ;  /* 0x0000000400a02947 */ /* 0x000fea0003800000 */
[----:B01----:R-:W-:Y:S01]  /*12390*/  SHF.R.S32.HI R5, RZ, 0x1f, R194 ;  /* 0x0000001fff057819 */ /* 0x003fe200000114c2 */
[----:B------:R-:W-:Y:S01]  /*123a0*/  HADD2.F32 R27, -RZ, R20.H1_H1 ;  /* 0x30000014ff1b7230 */ /* 0x000fe20000004100 */
[----:B------:R-:W-:Y:S01]  /*123b0*/  LEA.HI R3, R3, R201, RZ, 0x1d ;  /* 0x000000c903037211 */ /* 0x000fe200078fe8ff */
[----:B------:R-:W-:Y:S01]  /*123c0*/  HADD2.F32 R26, -RZ, R70.H1_H1 ;  /* 0x30000046ff1a7230 */ /* 0x000fe20000004100 */
[CC--:B------:R-:W-:Y:S01]  /*123d0*/  LEA.HI R4, R5.reuse, R194.reuse, RZ, 0x6 ;  /* 0x000000c205047211 */ /* 0x0c0fe200078f30ff */
[----:B------:R-:W-:Y:S01]  /*123e0*/  HADD2.F32 R20, -RZ, R20.H0_H0 ;  /* 0x20000014ff147230 */ /* 0x000fe20000004100 */
[----:B------:R-:W-:Y:S01]  /*123f0*/  LEA.HI R0, R5, R194, RZ, 0x3 ;  /* 0x000000c205007211 */ /* 0x000fe200078f18ff */
[----:B------:R-:W-:Y:S01]  /*12400*/  HADD2.F32 R70, -RZ, R70.H0_H0 ;  /* 0x20000046ff467230 */ /* 0x000fe20000004100 */
[----:B-----5:R-:W-:Y:S01]  /*12410*/  R2UR UR4, R61 ;  /* 0x000000003d0472ca */ /* 0x020fe200000e0000 */
[----:B------:R-:W-:Y:S01]  /*12420*/  IMAD.SHL.U32 R5, R4, 0x80, RZ ;  /* 0x0000008004057824 */ /* 0x000fe200078e00ff */
[----:B------:R-:W-:-:S02]  /*12430*/  LOP3.LUT R0, R213, 0x38, R0, 0xf8, !PT ;  /* 0x00000038d5007812 */ /* 0x000fc400078ef800 */
[----:B------:R-:W-:Y:S02]  /*12440*/  SHF.R.S32.HI R4, RZ, 0x1f, R3 ;  /* 0x0000001fff047819 */ /* 0x000fe40000011403 */
[----:B------:R-:W-:Y:S01]  /*12450*/  LOP3.LUT R6, R0, R60, RZ, 0x3c, !PT ;  /* 0x0000003c00067212 */ /* 0x000fe200078e3cff */
[----:B------:R-:W-:Y:S01]  /*12460*/  IMAD.SHL.U32 R0, R3, 0x8, RZ ;  /* 0x0000000803007824 */ /* 0x000fe200078e00ff */
[----:B------:R-:W-:Y:S02]  /*12470*/  LEA.HI R4, R4, R3, RZ, 0x3 ;  /* 0x0000000304047211 */ /* 0x000fe400078f18ff */
[----:B------:R-:W-:Y:S02]  /*12480*/  LOP3.LUT R5, R5, 0xffffe000, RZ, 0xc0, !PT ;  /* 0xffffe00005057812 */ /* 0x000fe400078ec0ff */
[----:B------:R-:W-:Y:S01]  /*12490*/  LOP3.LUT R0, R213, 0x38, R0, 0xf8, !PT ;  /* 0x00000038d5007812 */ /* 0x000fe200078ef800 */
[----:B------:R-:W-:Y:S01]  /*124a0*/  IMAD.SHL.U32 R4, R4, 0x400, RZ ;  /* 0x0000040004047824 */ /* 0x000fe200078e00ff */
[----:B------:R-:W-:-:S02]  /*124b0*/  IADD3 R5, R6, R5, R218 ;  /* 0x0000000506057210 */ /* 0x000fc40007ffe0da */
[----:B------:R-:W-:Y:S02]  /*124c0*/  LOP3.LUT R3, R0, R60, RZ, 0x3c, !PT ;  /* 0x0000003c00037212 */ /* 0x000fe400078e3cff */
[----:B------:R-:W-:Y:S02]  /*124d0*/  LOP3.LUT R0, R4, 0x7fffe000, RZ, 0xc0, !PT ;  /* 0x7fffe00004007812 */ /* 0x000fe400078ec0ff */
[----:B------:R-:W-:Y:S02]  /*124e0*/  LEA R37, R5, UR4, 0x1 ;  /* 0x0000000405257c11 */ /* 0x000fe4000f8e08ff */
[----:B------:R-:W-:Y:S02]  /*124f0*/  IADD3 R3, R3, R0, R218 ;  /* 0x0000000003037210 */ /* 0x000fe40007ffe0da */
[----:B------:R-:W-:Y:S01]  /*12500*/  SHF.R.U64 R33, R14, 0x10, R15 ;  /* 0x000000100e217819 */ /* 0x000fe2000000120f */
[----:B------:R-:W0:Y:S01]  /*12510*/  LDS.128 R4, [R37] ;  /* 0x0000000025047984 */ /* 0x000e220000000c00 */
[----:B------:R-:W-:-:S02]  /*12520*/  LEA R3, R3, R18, 0x1 ;  /* 0x0000001203037211 */ /* 0x000fc400078e08ff */
[----:B------:R-:W-:Y:S02]  /*12530*/  SHF.R.U32.HI R31, RZ, 0x10, R15 ;  /* 0x00000010ff1f7819 */ /* 0x000fe4000001160f */
[----:B------:R-:W-:Y:S01]  /*12540*/  SHF.R.U64 R34, R12, 0x10, R13 ;  /* 0x000000100c227819 */ /* 0x000fe2000000120d */
[----:B------:R-:W1:Y:S01]  /*12550*/  LDS.128 R8, [R3+0x12400] ;  /* 0x0124000003087984 */ /* 0x000e620000000c00 */
[--C-:B------:R-:W-:Y:S02]  /*12560*/  SHF.R.U64 R36, R56, 0x10, R57.reuse ;  /* 0x0000001038247819 */ /* 0x100fe40000001239 */
[----:B------:R-:W-:Y:S02]  /*12570*/  SHF.R.U32.HI R56, RZ, 0x10, R57 ;  /* 0x00000010ff387819 */ /* 0x000fe40000011639 */
[----:B------:R-:W-:Y:S02]  /*12580*/  SHF.R.U32.HI R28, RZ, 0x10, R13 ;  /* 0x00000010ff1c7819 */ /* 0x000fe4000001160d */
[----:B------:R-:W-:-:S02]  /*12590*/  SHF.R.U64 R35, R58, 0x10, R59 ;  /* 0x000000103a237819 */ /* 0x000fc4000000123b */
[----:B------:R-:W-:Y:S01]  /*125a0*/  SHF.R.U32.HI R58, RZ, 0x10, R59 ;  /* 0x00000010ff3a7819 */ /* 0x000fe2000001163b */
[----:B------:R-:W-:Y:S02]  /*125b0*/  HADD2.F32 R28, -RZ, R28.H0_H0 ;  /* 0x2000001cff1c7230 */ /* 0x000fe40000004100 */
[--C-:B0-----:R-:W-:Y:S02]  /*125c0*/  HADD2.F32 R12, -RZ, R5.reuse.H0_H0 ;  /* 0x20000005ff0c7230 */ /* 0x101fe40000004100 */
[----:B------:R-:W-:Y:S02]  /*125d0*/  HADD2.F32 R5, -RZ, R5.H1_H1 ;  /* 0x30000005ff057230 */ /* 0x000fe40000004100 */
[----:B------:R-:W-:Y:S02]  /*125e0*/  HADD2.F32 R0, -RZ, R4.H0_H0 ;  /* 0x20000004ff007230 */ /* 0x000fe40000004100 */
[--C-:B-1----:R-:W-:Y:S02]  /*125f0*/  HADD2.F32 R15, -RZ, R9.reuse.H0_H0 ;  /* 0x20000009ff0f7230 */ /* 0x102fe40000004100 */
[----:B------:R-:W-:-:S02]  /*12600*/  HADD2.F32 R21, -RZ, R9.H1_H1 ;  /* 0x30000009ff157230 */ /* 0x000fc40000004100 */
[----:B------:R-:W-:Y:S02]  /*12610*/  HADD2.F32 R9, -RZ, R8.H0_H0 ;  /* 0x20000008ff097230 */ /* 0x000fe40000004100 */
[CC--:B------:R-:W-:Y:S01]  /*12620*/  FMUL.FTZ R29, R15.reuse, R27.reuse ;  /* 0x0000001b0f1d7220 */ /* 0x0c0fe20000410000 */
[----:B------:R-:W-:Y:S01]  /*12630*/  FMUL.FTZ R15, R15, R26 ;  /* 0x0000001a0f0f7220 */ /* 0x000fe20000410000 */
[----:B------:R-:W-:Y:S01]  /*12640*/  FMUL.FTZ R30, R21, R28 ;  /* 0x0000001c151e7220 */ /* 0x000fe20000410000 */
[----:B------:R-:W-:Y:S02]  /*12650*/  HADD2.F32 R24, -RZ, R10.H0_H0 ;  /* 0x2000000aff187230 */ /* 0x000fe40000004100 */
[C---:B------:R-:W-:Y:S01]  /*12660*/  FFMA.FTZ R29, R12.reuse, R26, -R29 ;  /* 0x0000001a0c1d7223 */ /* 0x040fe2000001081d */
[----:B------:R-:W-:Y:S02]  /*12670*/  HADD2.F32 R26, -RZ, R56.H0_H0 ;  /* 0x20000038ff1a7230 */ /* 0x000fe40000004100 */
[----:B------:R-:W-:Y:S01]  /*12680*/  FFMA.FTZ R27, R12, R27, R15 ;  /* 0x0000001b0c1b7223 */ /* 0x000fe2000001000f */
[----:B------:R-:W-:Y:S01]  /*12690*/  FMUL.FTZ R15, R9, R20 ;  /* 0x00000014090f7220 */ /* 0x000fe20000410000 */
[----:B------:R-:W-:-:S02]  /*126a0*/  HADD2.F32 R12, -RZ, R69.H0_H0 ;  /* 0x20000045ff0c7230 */ /* 0x000fc40000004100 */
[----:B------:R-:W-:Y:S01]  /*126b0*/  FMUL.FTZ R9, R9, R70 ;  /* 0x0000004609097220 */ /* 0x000fe20000410000 */
[-C--:B------:R-:W-:Y:S01]  /*126c0*/  FMUL.FTZ R32, R21, R26.reuse ;  /* 0x0000001a15207220 */ /* 0x080fe20000410000 */
[C---:B------:R-:W-:Y:S01]  /*126d0*/  FFMA.FTZ R30, R5.reuse, R26, -R30 ;  /* 0x0000001a051e7223 */ /* 0x040fe2000001081e */
[----:B------:R-:W-:Y:S02]  /*126e0*/  HADD2.F32 R13, -RZ, R6.H0_H0 ;  /* 0x20000006ff0d7230 */ /* 0x000fe40000004100 */
[C---:B------:R-:W-:Y:S01]  /*126f0*/  FFMA.FTZ R15, R0.reuse, R70, -R15 ;  /* 0x00000046000f7223 */ /* 0x040fe2000001080f */
[----:B------:R-:W-:Y:S01]  /*12700*/  FFMA.FTZ R32, R5, R28, R32 ;  /* 0x0000001c05207223 */ /* 0x000fe20000010020 */
[----:B------:R-:W-:Y:S02]  /*12710*/  HADD2.F32 R5, -RZ, R71.H0_H0 ;  /* 0x20000047ff057230 */ /* 0x000fe40000004100 */
[----:B------:R-:W-:Y:S01]  /*12720*/  FFMA.FTZ R21, R0, R20, R9 ;  /* 0x0000001400157223 */ /* 0x000fe20000010009 */
[----:B------:R-:W-:-:S02]  /*12730*/  HADD2.F32 R25, -RZ, R11.H0_H0 ;  /* 0x2000000bff197230 */ /* 0x000fc40000004100 */
[C---:B------:R-:W-:Y:S01]  /*12740*/  FMUL.FTZ R0, R24.reuse, R12 ;  /* 0x0000000c18007220 */ /* 0x040fe20000410000 */
[----:B------:R-:W-:Y:S02]  /*12750*/  HADD2.F32 R71, -RZ, R71.H1_H1 ;  /* 0x30000047ff477230 */ /* 0x000fe40000004100 */
[-C--:B------:R-:W-:Y:S01]  /*12760*/  FMUL.FTZ R26, R24, R5.reuse ;  /* 0x00000005181a7220 */ /* 0x080fe20000410000 */
[----:B------:R-:W-:Y:S02]  /*12770*/  HADD2.F32 R69, -RZ, R69.H1_H1 ;  /* 0x30000045ff457230 */ /* 0x000fe40000004100 */
[----:B------:R-:W-:Y:S01]  /*12780*/  FFMA.FTZ R24, R13, R5, -R0 ;  /* 0x000000050d187223 */ /* 0x000fe20000010800 */
[----:B------:R-:W-:Y:S02]  /*12790*/  HADD2.F32 R14, -RZ, R7.H0_H0 ;  /* 0x20000007ff0e7230 */ /* 0x000fe40000004100 */
[----:B------:R-:W-:Y:S01]  /*127a0*/  FMUL.FTZ R28, R25, R71 ;  /* 0x00000047191c7220 */ /* 0x000fe20000410000 */
[----:B------:R-:W-:-:S02]  /*127b0*/  HADD2.F32 R11, -RZ, R11.H1_H1 ;  /* 0x3000000bff0b7230 */ /* 0x000fc40000004100 */
[----:B------:R-:W-:Y:S01]  /*127c0*/  FMUL.FTZ R5, R25, R69 ;  /* 0x0000004519057220 */ /* 0x000fe20000410000 */
[----:B------:R-:W-:Y:S02]  /*127d0*/  HADD2.F32 R20, -RZ, R31.H0_H0 ;  /* 0x2000001fff147230 */ /* 0x000fe40000004100 */
[----:B------:R-:W-:Y:S01]  /*127e0*/  FFMA.FTZ R26, R13, R12, R26 ;  /* 0x0000000c0d1a7223 */ /* 0x000fe2000001001a */
[----:B------:R-:W-:Y:S02]  /*127f0*/  HADD2.F32 R0, -RZ, R58.H0_H0 ;  /* 0x2000003aff007230 */ /* 0x000fe40000004100 */
[C---:B------:R-:W-:Y:S01]  /*12800*/  FFMA.FTZ R71, R14.reuse, R71, -R5 ;  /* 0x000000470e477223 */ /* 0x040fe20000010805 */
[----:B------:R-:W-:Y:S01]  /*12810*/  FFMA.FTZ R28, R14, R69, R28 ;  /* 0x000000450e1c7223 */ /* 0x000fe2000001001c */
[----:B------:R-:W-:Y:S02]  /*12820*/  HADD2.F32 R7, -RZ, R7.H1_H1 ;  /* 0x30000007ff077230 */ /* 0x000fe40000004100 */
[C---:B------:R-:W-:Y:S01]  /*12830*/  FMUL.FTZ R12, R11.reuse, R20 ;  /* 0x000000140b0c7220 */ /* 0x040fe20000410000 */
[----:B------:R-:W-:Y:S01]  /*12840*/  FMUL.FTZ R14, R11, R0 ;  /* 0x000000000b0e7220 */ /* 0x000fe20000410000 */
[----:B------:R-:W-:-:S02]  /*12850*/  HADD2.F32 R8, -RZ, R8.H1_H1 ;  /* 0x30000008ff087230 */ /* 0x000fc40000004100 */
[----:B------:R-:W-:Y:S02]  /*12860*/  HADD2.F32 R10, -RZ, R10.H1_H1 ;  /* 0x3000000aff0a7230 */ /* 0x000fe40000004100 */
[C---:B------:R-:W-:Y:S01]  /*12870*/  FFMA.FTZ R12, R7.reuse, R0, -R12 ;  /* 0x00000000070c7223 */ /* 0x040fe2000001080c */
[----:B------:R-:W-:Y:S02]  /*12880*/  HADD2.F32 R11, -RZ, R34.H0_H0 ;  /* 0x20000022ff0b7230 */ /* 0x000fe40000004100 */
[----:B------:R-:W-:Y:S01]  /*12890*/  FFMA.FTZ R31, R7, R20, R14 ;  /* 0x00000014071f7223 */ /* 0x000fe2000001000e */
[----:B------:R-:W-:Y:S02]  /*128a0*/  HADD2.F32 R13, -RZ, R33.H0_H0 ;  /* 0x20000021ff0d7230 */ /* 0x000fe40000004100 */
        /* <DEDUP_REMOVED lines=22> */
.L_x_6079:
[----:B------:R-:W-:Y:S05]  /*12a10*/  BSYNC B0 ;  /* 0x0000000000007941 */ /* 0x000fea0003800000 */
.L_x_6057:
        /* <DEDUP_REMOVED lines=8> */
.L_x_6055:
[----:B------:R-:W-:-:S06]  /*12aa0*/  ULOP3.LUT UR4, UR60, 0x1, URZ, 0xfc, !UPT ;  /* 0x000000013c047892 */ /* 0x000fcc000f8efc3f */
[----:B0--3--:R-:W-:-:S05]  /*12ab0*/  IMAD.U32 R0, RZ, RZ, UR4 ;  /* 0x00000004ff007e24 */ /* 0x009fca000f8e00ff */
[----:B------:R-:W-:-:S13]  /*12ac0*/  ISETP.NE.AND P0, PT, R0, 0x3, PT ;  /* 0x000000030000780c */ /* 0x000fda0003f05270 */
[----:B------:R-:W-:Y:S05]  /*12ad0*/  @!P0 BRA `(.L_x_6108) ;  /* 0x0000000000048947 */ /* 0x000fea0003800000 */
[----:B------:R-:W-:Y:S01]  /*12ae0*/  BPT.TRAP 0x1 ;  /* 0x000000040000795c */ /* 0x000fe20000300000 */
.L_x_6108:
[----:B--2---:R-:W-:Y:S01]  /*12af0*/  IMAD R8, R198, 0x8, R18 ;  /* 0x00000008c6087824 */ /* 0x004fe200078e0212 */
[----:B-1--4-:R-:W-:-:S04]  /*12b00*/  SHF.L.U32 R3, R202, 0x1f, RZ ;  /* 0x0000001fca037819 */ /* 0x012fc800000006ff */
[----:B------:R0:W1:Y:S01]  /*12b10*/  SYNCS.PHASECHK.TRANS64.TRYWAIT P1, [R8+URZ+0x30830], R3 ;  /* 0x03083003080075a7 */ /* 0x000062000802017f */
[----:B------:R-:W-:Y:S05]  /*12b20*/  @!P0 BRA `(.L_x_6109) ;  /* 0x0000000000048947 */ /* 0x000fea0003800000 */
[----:B------:R-:W-:Y:S01]  /*12b30*/  BPT.TRAP 0x1 ;  /* 0x000000040000795c */ /* 0x000fe20000300000 */
.L_x_6109:
[----:B-1----:R-:W-:Y:S05]  /*12b40*/  @P1 BRA `(.L_x_6110) ;  /* 0x0000000000081947 */ /* 0x002fea0003800000 */
[----:B------:R-:W1:Y:S02]  /*12b50*/  SYNCS.PHASECHK.TRANS64.TRYWAIT P1, [R8+URZ+0x30830], R3 ;  /* 0x03083003080075a7 */ /* 0x000e64000802017f */
[----:B-1----:R-:W-:Y:S05]  /*12b60*/  @!P1 BRA `(.L_x_6111) ;  /* 0x0000014c00049947 */ /* 0x002fea0003800000 */
.L_x_6110:
[----:B------:R-:W-:Y:S05]  /*12b70*/  WARPSYNC.ALL ;  /* 0x0000000000007948 */ /* 0x000fea0003800000 */
[----:B------:R-:W-:Y:S01]  /*12b80*/  VIADD R0, R18, 0x1e400 ;  /* 0x0001e40012007836 */ /* 0x000fe20000000000 */
[----:B------:R-:W-:Y:S01]  /*12b90*/  R2UR UR4, R68 ;  /* 0x00000000440472ca */ /* 0x000fe200000e0000 */
[----:B------:R-:W-:Y:S01]  /*12ba0*/  UMOV UR9, 0x40000040 ;  /* 0x4000004000097882 */ /* 0x000fe20000000000 */
[----:B------:R-:W-:Y:S01]  /*12bb0*/  MOV R5, 0x40000040 ;  /* 0x4000004000057802 */ /* 0x000fe20000000f00 */
[----:B-----5:R-:W-:Y:S01]  /*12bc0*/  WARPGROUP.ARRIVE ;  /* 0x00000000000079c5 */ /* 0x020fe20000000000 */
[----:B------:R-:W-:Y:S01]  /*12bd0*/  SHF.R.U32.HI R0, RZ, 0x4, R0 ;  /* 0x00000004ff007819 */ /* 0x000fe20000011600 */
[----:B------:R-:W-:Y:S01]  /*12be0*/  IMAD.U32 R11, RZ, RZ, UR9 ;  /* 0x00000009ff0b7e24 */ /* 0x000fe2000f8e00ff */
[----:B------:R-:W-:Y:S01]  /*12bf0*/  R2UR UR11, R5 ;  /* 0x00000000050b72ca */ /* 0x000fe200000e0000 */
[----:B------:R-:W-:Y:S01]  /*12c00*/  UMOV UR57, 0x40000040 ;  /* 0x4000004000397882 */ /* 0x000fe20000000000 */
[----:B------:R-:W-:Y:S01]  /*12c10*/  LOP3.LUT R0, R0, 0x3fff, RZ, 0xc0, !PT ;  /* 0x00003fff00007812 */ /* 0x000fe200078ec0ff */
[----:B------:R-:W-:Y:S01]  /*12c20*/  UMOV UR53, 0x40000040 ;  /* 0x4000004000357882 */ /* 0x000fe20000000000 */
[----:B------:R-:W-:Y:S01]  /*12c30*/  MOV R7, 0x40000040 ;  /* 0x4000004000077802 */ /* 0x000fe20000000f00 */
        /* <DEDUP_REMOVED lines=27> */
[----:B--2---:R-:W-:Y:S01]  /*12df0*/  IMAD.U32 R10, RZ, RZ, UR8 ;  /* 0x00000008ff0a7e24 */ /* 0x004fe2000f8e00ff */
[----:B------:R-:W-:Y:S01]  /*12e00*/  UIADD3 UR36, UR4, 0x806, URZ ;  /* 0x0000080604247890 */ /* 0x000fe2000fffe03f */
[----:B------:R-:W-:Y:S01]  /*12e10*/  IMAD.U32 R11, RZ, RZ, UR9 ;  /* 0x00000009ff0b7e24 */ /* 0x000fe2000f8e00ff */
[----:B------:R-:W-:-:S04]  /*12e20*/  UMOV UR37, 0x40000040 ;  /* 0x4000004000257882 */ /* 0x000fc80000000000 */
        /* <DEDUP_REMOVED lines=11> */
[----:B--2---:R-:W-:Y:S02]  /*12ee0*/  IMAD.U32 R10, RZ, RZ, UR8 ;  /* 0x00000008ff0a7e24 */ /* 0x004fe4000f8e00ff */
        /* <DEDUP_REMOVED lines=37> */
[----:B--2---:R-:W-:Y:S02]  /*13140*/  IMAD.U32 R10, RZ, RZ, UR8 ;  /* 0x00000008ff0a7e24 */ /* 0x004fe4000f8e00ff */
        /* <DEDUP_REMOVED lines=8> */
[----:B------:R-:W-:-:S02]  /*131d0*/  R2UR UR55, R7 ;  /* 0x00000000073772ca */ /* 0x000fc400000e0000 */
[----:B------:R-:W-:Y:S02]  /*131e0*/  MOV R7, 0x40000040 ;  /* 0x4000004000077802 */ /* 0x000fe40000000f00 */
        /* <DEDUP_REMOVED lines=34> */
[----:B--2---:R-:W-:Y:S05]  /*13410*/  @!P0 BRA `(.L_x_6112) ;  /* 0x0000000000048947 */ /* 0x004fea0003800000 */
[----:B------:R-:W-:Y:S01]  /*13420*/  BPT.TRAP 0x1 ;  /* 0x000000040000795c */ /* 0x000fe20000300000 */
.L_x_6112:
[----:B------:R-:W2:Y:S01]  /*13430*/  LDC R0, c[0x0][0x448] ;  /* 0x00011200ff007b82 */ /* 0x000ea20000000800 */
[----:B------:R-:W-:Y:S01]  /*13440*/  IMAD R6, R2, -0x60, R222 ;  /* 0xffffffa002067824 */ /* 0x000fe200078e02de */
[----:B------:R-:W-:Y:S01]  /*13450*/  ULDC UR4, c[0x0][0x988] ;  /* 0x0002620000047ab9 */ /* 0x000fe20000000800 */
[----:B------:R-:W-:Y:S01]  /*13460*/  LOP3.LUT R19, R19, 0xffffffef, RZ, 0xc0, !PT ;  /* 0xffffffef13137812 */ /* 0x000fe200078ec0ff */
[----:B------:R-:W-:Y:S01]  /*13470*/  BSSY B0, `(.L_x_6113) ;  /* 0x0000425000007945 */ /* 0x000fe20003800000 */
        /* <DEDUP_REMOVED lines=15> */
[----:B--2---:R-:W-:Y:S01]  /*13570*/  ISETP.NE.AND P4, PT, R0, 0x1, PT ;  /* 0x000000010000780c */ /* 0x004fe20003f85270 */
[----:B------:R-:W-:-:S12]  /*13580*/  IMAD.IADD R0, R225, 0x1, R220 ;  /* 0x00000001e1007824 */ /* 0x000fd800078e02dc */
[----:B01----:R-:W0:Y:S01]  /*13590*/  @P4 LDC R3, c[0x0][0x44c] ;  /* 0x00011300ff034b82 */ /* 0x003e220000000800 */
[----:B------:R-:W-:-:S07]  /*135a0*/  @P4 LOP3.LUT R19, R19, 0x10, RZ, 0xfc, !PT ;  /* 0x0000001013134812 */ /* 0x000fce00078efcff */
[----:B------:R-:W1:Y:S01]  /*135b0*/  @P4 LDC R4, c[0x0][0x450] ;  /* 0x00011400ff044b82 */ /* 0x000e620000000800 */
[----:B0-----:R-:W-:-:S05]  /*135c0*/  @P4 IMAD.HI.U32 R3, R0, R3, RZ ;  /* 0x0000000300034227 */ /* 0x001fca00078e00ff */
[----:B-1----:R-:W-:Y:S01]  /*135d0*/  @P4 SHF.R.U32.HI R0, RZ, R4, R3 ;  /* 0x00000004ff004219 */ /* 0x002fe20000011603 */
[----:B------:R-:W-:Y:S01]  /*135e0*/  IMAD R4, R2, -0x60, RZ ;  /* 0xffffffa002047824 */ /* 0x000fe200078e02ff */
[----:B------:R-:W-:-:S03]  /*135f0*/  IADD3 R3, -R223, 0x60, R6 ;  /* 0x00000060df037810 */ /* 0x000fc60007ffe106 */
[----:B------:R-:W0:Y:S01]  /*13600*/  SHFL.IDX PT, R5, R0, 0x1, 0x1c1f ;  /* 0x003c1f0000057f89 */ /* 0x000e2200000e0000 */
[----:B------:R-:W-:-:S03]  /*13610*/  IADD3 R4, -R223, 0x61, R4 ;  /* 0x00000061df047810 */ /* 0x000fc60007ffe104 */
[----:B------:R-:W1:Y:S01]  /*13620*/  SHFL.IDX PT, R0, R0, RZ, 0x1c1f ;  /* 0x001c1fff00007589 */ /* 0x000e6200000e0000 */
[----:B------:R-:W-:-:S04]  /*13630*/  IADD3 R4, -R221, R4, R222 ;  /* 0x00000004dd047210 */ /* 0x000fc80007ffe1de */
        /* <DEDUP_REMOVED lines=88> */
[----:B0-----:R-:W-:Y:S02]  /*13bc0*/  FMNMX.FTZ R5, R86, R5, !PT ;  /* 0x0000000556057209 */ /* 0x001fe40007810000 */
[----:B------:R-:W-:Y:S02]  /*13bd0*/  CS2R R86, SRZ ;  /* 0x0000000000567805 */ /* 0x000fe4000001ff00 */
[----:B------:R-:W-:Y:S02]  /*13be0*/  MOV R0, UR4 ;  /* 0x0000000400007c02 */ /* 0x000fe40008000f00 */
[----:B------:R-:W-:Y:S01]  /*13bf0*/  ISETP.GT.AND P3, PT, R3, 0x18, PT ;  /* 0x000000180300780c */ /* 0x000fe20003f64270 */
[----:B------:R-:W0:Y:S01]  /*13c00*/  SHFL.BFLY PT, R88, R5, 0x1, 0x1f ;  /* 0x0c201f0005587f89 */ /* 0x000e2200000e0000 */
[----:B------:R-:W-:-:S02]  /*13c10*/  FSEL R33, R33, -INF , P1 ;  /* 0xff80000021217808 */ /* 0x000fc40000800000 */
[----:B------:R-:W-:Y:S02]  /*13c20*/  FMNMX.FTZ R24, R11, R24, !PT ;  /* 0x000000180b187209 */ /* 0x000fe40007810000 */
[----:B------:R-:W-:Y:S02]  /*13c30*/  ISETP.GT.AND P1, PT, R3, 0x19, PT ;  /* 0x000000190300780c */ /* 0x000fe40003f24270 */
[----:B------:R-:W-:Y:S02]  /*13c40*/  FSEL R13, R36, -INF , P3 ;  /* 0xff800000240d7808 */ /* 0x000fe40001800000 */
[----:B------:R-:W-:Y:S02]  /*13c50*/  FMNMX.FTZ R24, R33, R24, !PT ;  /* 0x0000001821187209 */ /* 0x000fe40007810000 */
[----:B------:R-:W-:Y:S02]  /*13c60*/  FSEL R37, R37, -INF , P1 ;  /* 0xff80000025257808 */ /* 0x000fe40000800000 */
[----:B------:R-:W-:-:S02]  /*13c70*/  FMNMX.FTZ R24, R13, R24, !PT ;  /* 0x000000180d187209 */ /* 0x000fc40007810000 */
[----:B------:R-:W-:Y:S02]  /*13c80*/  ISETP.GT.AND P1, PT, R3, 0x21, PT ;  /* 0x000000210300780c */ /* 0x000fe40003f24270 */
[----:B------:R-:W-:Y:S02]  /*13c90*/  FMNMX.FTZ R24, R37, R24, !PT ;  /* 0x0000001825187209 */ /* 0x000fe40007810000 */
[----:B------:R-:W-:Y:S02]  /*13ca0*/  FSEL R41, R41, -INF , P1 ;  /* 0xff80000029297808 */ /* 0x000fe40000800000 */
[----:B------:R-:W-:Y:S02]  /*13cb0*/  ISETP.GT.AND P1, PT, R3, 0x29, PT ;  /* 0x000000290300780c */ /* 0x000fe40003f24270 */
[----:B0-----:R-:W-:Y:S02]  /*13cc0*/  FMNMX.FTZ R4, R5, R88, !PT ;  /* 0x0000005805047209 */ /* 0x001fe40007810000 */
[----:B------:R-:W-:-:S02]  /*13cd0*/  CS2R R88, SRZ ;  /* 0x0000000000587805 */ /* 0x000fc4000001ff00 */
[----:B------:R-:W-:Y:S02]  /*13ce0*/  FSEL R45, R45, -INF , P1 ;  /* 0xff8000002d2d7808 */ /* 0x000fe40000800000 */
[C---:B------:R-:W-:Y:S01]  /*13cf0*/  FSETP.NEU.FTZ.AND P2, PT, R4.reuse, -INF , PT ;  /* 0xff8000000400780b */ /* 0x040fe20003f5d000 */
[----:B------:R-:W-:Y:S01]  /*13d00*/  FMUL.FTZ R5, R4, R0 ;  /* 0x0000000004057220 */ /* 0x000fe20000410000 */
[----:B------:R-:W-:-:S04]  /*13d10*/  ISETP.GT.AND P1, PT, R3, 0x31, PT ;  /* 0x000000310300780c */ /* 0x000fc80003f24270 */
[----:B------:R-:W-:Y:S02]  /*13d20*/  FSEL R5, R5, RZ, P2 ;  /* 0x000000ff05057208 */ /* 0x000fe40001000000 */
[----:B------:R-:W-:Y:S02]  /*13d30*/  ISETP.GT.AND P2, PT, R3, 0x20, PT ;  /* 0x000000200300780c */ /* 0x000fe40003f44270 */
[----:B------:R-:W-:Y:S01]  /*13d40*/  FSEL R49, R49, -INF , P1 ;  /* 0xff80000031317808 */ /* 0x000fe20000800000 */
[-CC-:B------:R-:W-:Y:S01]  /*13d50*/  FFMA.FTZ R32, R30, R0.reuse, -R5.reuse ;  /* 0x000000001e207223 */ /* 0x180fe20000010805 */
[----:B------:R-:W-:Y:S01]  /*13d60*/  FSEL R15, R40, -INF , P2 ;  /* 0xff800000280f7808 */ /* 0x000fe20001000000 */
[--C-:B------:R-:W-:Y:S01]  /*13d70*/  FFMA.FTZ R187, R38, R0, -R5.reuse ;  /* 0x0000000026bb7223 */ /* 0x100fe20000010805 */
[----:B------:R-:W-:Y:S01]  /*13d80*/  ISETP.GT.AND P2, PT, R3, 0x28, PT ;  /* 0x000000280300780c */ /* 0x000fe20003f44270 */
[----:B------:R-:W0:Y:S01]  /*13d90*/  @P4 LDC R40, c[0x0][0x450] ;  /* 0x00011400ff284b82 */ /* 0x000e220000000800 */
[----:B------:R-:W-:Y:S01]  /*13da0*/  FMNMX.FTZ R28, R15, R24, !PT ;  /* 0x000000180f1c7209 */ /* 0x000fe20007810000 */
[-CC-:B------:R-:W-:Y:S01]  /*13db0*/  FFMA.FTZ R189, R84, R0.reuse, -R5.reuse ;  /* 0x0000000054bd7223 */ /* 0x180fe20000010805 */
[----:B------:R-:W-:Y:S01]  /*13dc0*/  FSEL R21, R44, -INF , P2 ;  /* 0xff8000002c157808 */ /* 0x000fe20001000000 */
[--C-:B------:R-:W-:Y:S01]  /*13dd0*/  FFMA.FTZ R82, R82, R0, -R5.reuse ;  /* 0x0000000052527223 */ /* 0x100fe20000010805 */
[----:B------:R-:W-:Y:S01]  /*13de0*/  FMNMX.FTZ R28, R41, R28, !PT ;  /* 0x0000001c291c7209 */ /* 0x000fe20007810000 */
[--C-:B------:R-:W-:Y:S01]  /*13df0*/  FFMA.FTZ R191, R80, R0, -R5.reuse ;  /* 0x0000000050bf7223 */ /* 0x100fe20000010805 */
[----:B------:R-:W-:Y:S01]  /*13e00*/  ISETP.GT.AND P2, PT, R3, 0x30, PT ;  /* 0x000000300300780c */ /* 0x000fe20003f44270 */
[----:B------:R-:W-:Y:S01]  /*13e10*/  MUFU.EX2 R189, R189 ;  /* 0x000000bd00bd7308 */ /* 0x000fe20000000800 */
[----:B------:R-:W-:Y:S01]  /*13e20*/  FMNMX.FTZ R28, R21, R28, !PT ;  /* 0x0000001c151c7209 */ /* 0x000fe20007810000 */
[-CC-:B------:R-:W-:Y:S01]  /*13e30*/  FFMA.FTZ R185, R34, R0.reuse, -R5.reuse ;  /* 0x0000000022b97223 */ /* 0x180fe20000010805 */
[----:B------:R-:W-:Y:S01]  /*13e40*/  FSEL R27, R48, -INF , P2 ;  /* 0xff800000301b7808 */ /* 0x000fe20001000000 */
[--C-:B------:R-:W-:Y:S01]  /*13e50*/  FFMA.FTZ R14, R14, R0, -R5.reuse ;  /* 0x000000000e0e7223 */ /* 0x100fe20000010805 */
[----:B------:R-:W-:Y:S01]  /*13e60*/  FMNMX.FTZ R28, R45, R28, !PT ;  /* 0x0000001c2d1c7209 */ /* 0x000fe20007810000 */
[--C-:B------:R-:W-:Y:S01]  /*13e70*/  FFMA.FTZ R10, R10, R0, -R5.reuse ;  /* 0x000000000a0a7223 */ /* 0x100fe20000010805 */
[----:B------:R-:W-:Y:S01]  /*13e80*/  ISETP.GT.AND P2, PT, R3, 0x38, PT ;  /* 0x000000380300780c */ /* 0x000fe20003f44270 */
[----:B------:R-:W1:Y:S01]  /*13e90*/  MUFU.EX2 R24, R82 ;  /* 0x0000005200187308 */ /* 0x000e620000000800 */
[----:B------:R-:W-:Y:S01]  /*13ea0*/  FMNMX.FTZ R30, R27, R28, !PT ;  /* 0x0000001c1b1e7209 */ /* 0x000fe20007810000 */
[-CC-:B------:R-:W-:Y:S01]  /*13eb0*/  FFMA.FTZ R181, R42, R0.reuse, -R5.reuse ;  /* 0x000000002ab57223 */ /* 0x180fe20000010805 */
[----:B------:R-:W-:Y:S01]  /*13ec0*/  ISETP.GT.AND P1, PT, R3, 0x39, PT ;  /* 0x000000390300780c */ /* 0x000fe20003f24270 */
[-CC-:B------:R-:W-:Y:S01]  /*13ed0*/  FFMA.FTZ R183, R46, R0.reuse, -R5.reuse ;  /* 0x000000002eb77223 */ /* 0x180fe20000010805 */
[----:B------:R-:W-:Y:S01]  /*13ee0*/  FSEL R31, R52, -INF , P2 ;  /* 0xff800000341f7808 */ /* 0x000fe20001000000 */
[--C-:B------:R-:W-:Y:S01]  /*13ef0*/  FFMA.FTZ R177, R50, R0, -R5.reuse ;  /* 0x0000000032b17223 */ /* 0x100fe20000010805 */
[----:B------:R-:W-:Y:S01]  /*13f00*/  FMNMX.FTZ R30, R49, R30, !PT ;  /* 0x0000001e311e7209 */ /* 0x000fe20007810000 */
[----:B------:R-:W2:Y:S01]  /*13f10*/  MUFU.EX2 R191, R191 ;  /* 0x000000bf00bf7308 */ /* 0x000ea20000000800 */
[----:B------:R-:W-:Y:S01]  /*13f20*/  ISETP.GT.AND P2, PT, R3, 0x40, PT ;  /* 0x000000400300780c */ /* 0x000fe20003f44270 */
[-CC-:B------:R-:W-:Y:S01]  /*13f30*/  FFMA.FTZ R34, R72, R0.reuse, -R5.reuse ;  /* 0x0000000048227223 */ /* 0x180fe20000010805 */
[----:B------:R-:W-:Y:S01]  /*13f40*/  FSEL R53, R53, -INF , P1 ;  /* 0xff80000035357808 */ /* 0x000fe20000800000 */
[--C-:B------:R-:W-:Y:S01]  /*13f50*/  FFMA.FTZ R179, R54, R0, -R5.reuse ;  /* 0x0000000036b37223 */ /* 0x100fe20000010805 */
[----:B------:R-:W-:Y:S01]  /*13f60*/  FMNMX.FTZ R30, R31, R30, !PT ;  /* 0x0000001e1f1e7209 */ /* 0x000fe20007810000 */
[-CC-:B------:R-:W-:Y:S01]  /*13f70*/  FFMA.FTZ R36, R78, R0.reuse, -R5.reuse ;  /* 0x000000004e247223 */ /* 0x180fe20000010805 */
[----:B------:R-:W-:Y:S01]  /*13f80*/  ISETP.GT.AND P1, PT, R3, 0x41, PT ;  /* 0x000000410300780c */ /* 0x000fe20003f24270 */
[----:B------:R3:W4:Y:S01]  /*13f90*/  MUFU.EX2 R28, R32 ;  /* 0x00000020001c7308 */ /* 0x0007220000000800 */
[----:B------:R-:W-:Y:S01]  /*13fa0*/  FSEL R35, R56, -INF , P2 ;  /* 0xff80000038237808 */ /* 0x000fe20001000000 */
[--C-:B------:R-:W-:Y:S01]  /*13fb0*/  FFMA.FTZ R173, R58, R0, -R5.reuse ;  /* 0x000000003aad7223 */ /* 0x100fe20000010805 */
[----:B------:R-:W-:Y:S01]  /*13fc0*/  FMNMX.FTZ R30, R53, R30, !PT ;  /* 0x0000001e351e7209 */ /* 0x000fe20007810000 */
[-CC-:B------:R-:W-:Y:S01]  /*13fd0*/  FFMA.FTZ R175, R62, R0.reuse, -R5.reuse ;  /* 0x000000003eaf7223 */ /* 0x180fe20000010805 */
[----:B------:R-:W-:Y:S01]  /*13fe0*/  ISETP.GT.AND P2, PT, R3, 0x48, PT ;  /* 0x000000480300780c */ /* 0x000fe20003f44270 */
[--C-:B------:R-:W-:Y:S01]  /*13ff0*/  FFMA.FTZ R169, R66, R0, -R5.reuse ;  /* 0x0000000042a97223 */ /* 0x100fe20000010805 */
[----:B------:R-:W-:Y:S01]  /*14000*/  FSEL R57, R57, -INF , P1 ;  /* 0xff80000039397808 */ /* 0x000fe20000800000 */
[----:B------:R-:W5:Y:S01]  /*14010*/  MUFU.EX2 R185, R185 ;  /* 0x000000b900b97308 */ /* 0x000f620000000800 */
[----:B------:R-:W-:Y:S01]  /*14020*/  FMNMX.FTZ R30, R35, R30, !PT ;  /* 0x0000001e231e7209 */ /* 0x000fe20007810000 */
[-CC-:B---3--:R-:W-:Y:S01]  /*14030*/  FFMA.FTZ R32, R20, R0.reuse, -R5.reuse ;  /* 0x0000000014207223 */ /* 0x188fe20000010805 */
[----:B------:R-:W-:Y:S01]  /*14040*/  ISETP.GT.AND P1, PT, R3, 0x49, PT ;  /* 0x000000490300780c */ /* 0x000fe20003f24270 */
[-CC-:B------:R-:W-:Y:S01]  /*14050*/  FFMA.FTZ R20, R74, R0.reuse, -R5.reuse ;  /* 0x000000004a147223 */ /* 0x180fe20000010805 */
[----:B------:R-:W-:Y:S01]  /*14060*/  FSEL R39, R60, -INF , P2 ;  /* 0xff8000003c277808 */ /* 0x000fe20001000000 */
[--C-:B------:R-:W-:Y:S01]  /*14070*/  FFMA.FTZ R26, R26, R0, -R5.reuse ;  /* 0x000000001a1a7223 */ /* 0x100fe20000010805 */
[----:B------:R-:W-:Y:S01]  /*14080*/  FMNMX.FTZ R30, R57, R30, !PT ;  /* 0x0000001e391e7209 */ /* 0x000fe20007810000 */
[----:B------:R-:W-:Y:S01]  /*14090*/  MUFU.EX2 R14, R14 ;  /* 0x0000000e000e7308 */ /* 0x000fe20000000800 */
[----:B------:R-:W-:Y:S01]  /*140a0*/  ISETP.GT.AND P2, PT, R3, 0x50, PT ;  /* 0x000000500300780c */ /* 0x000fe20003f44270 */
[----:B------:R-:W-:Y:S01]  /*140b0*/  FFMA.FTZ R171, R70, R0, -R5 ;  /* 0x0000000046ab7223 */ /* 0x000fe20000010805 */
[----:B------:R-:W-:-:S02]  /*140c0*/  FSEL R61, R61, -INF , P1 ;  /* 0xff8000003d3d7808 */ /* 0x000fc40000800000 */
[----:B------:R-:W-:Y:S02]  /*140d0*/  CS2R R84, SRZ ;  /* 0x0000000000547805 */ /* 0x000fe4000001ff00 */
[----:B------:R-:W-:Y:S02]  /*140e0*/  FMNMX.FTZ R30, R39, R30, !PT ;  /* 0x0000001e271e7209 */ /* 0x000fe40007810000 */
[----:B------:R-:W-:Y:S02]  /*140f0*/  CS2R R82, SRZ ;  /* 0x0000000000527805 */ /* 0x000fe4000001ff00 */
[----:B------:R-:W-:Y:S01]  /*14100*/  ISETP.GT.AND P1, PT, R3, 0x51, PT ;  /* 0x000000510300780c */ /* 0x000fe20003f24270 */
[----:B------:R-:W-:Y:S01]  /*14110*/  MUFU.EX2 R187, R187 ;  /* 0x000000bb00bb7308 */ /* 0x000fe20000000800 */
[----:B------:R-:W-:Y:S02]  /*14120*/  FSEL R43, R64, -INF , P2 ;  /* 0xff800000402b7808 */ /* 0x000fe40001000000 */
[----:B------:R-:W-:-:S02]  /*14130*/  CS2R R80, SRZ ;  /* 0x0000000000507805 */ /* 0x000fc4000001ff00 */
[----:B------:R-:W-:Y:S02]  /*14140*/  FMNMX.FTZ R30, R61, R30, !PT ;  /* 0x0000001e3d1e7209 */ /* 0x000fe40007810000 */
[----:B------:R-:W-:Y:S02]  /*14150*/  CS2R R78, SRZ ;  /* 0x00000000004e7805 */ /* 0x000fe4000001ff00 */
[----:B------:R-:W-:Y:S02]  /*14160*/  ISETP.GT.AND P2, PT, R3, 0x58, PT ;  /* 0x000000580300780c */ /* 0x000fe40003f44270 */
[----:B------:R-:W-:Y:S02]  /*14170*/  CS2R R74, SRZ ;  /* 0x00000000004a7805 */ /* 0x000fe4000001ff00 */
[----:B------:R-:W-:Y:S01]  /*14180*/  FSEL R65, R65, -INF , P1 ;  /* 0xff80000041417808 */ /* 0x000fe20000800000 */
[----:B------:R-:W-:Y:S01]  /*14190*/  MUFU.EX2 R10, R10 ;  /* 0x0000000a000a7308 */ /* 0x000fe20000000800 */
[----:B------:R-:W-:-:S02]  /*141a0*/  FMNMX.FTZ R30, R43, R30, !PT ;  /* 0x0000001e2b1e7209 */ /* 0x000fc40007810000 */
[----:B------:R-:W-:Y:S02]  /*141b0*/  CS2R R72, SRZ ;  /* 0x0000000000487805 */ /* 0x000fe4000001ff00 */
[----:B------:R-:W-:Y:S02]  /*141c0*/  ISETP.GT.AND P1, PT, R3, 0x59, PT ;  /* 0x000000590300780c */ /* 0x000fe40003f24270 */
[----:B------:R-:W-:Y:S02]  /*141d0*/  CS2R R66, SRZ ;  /* 0x0000000000427805 */ /* 0x000fe4000001ff00 */
[----:B------:R-:W-:Y:S02]  /*141e0*/  FSEL R47, R68, -INF , P2 ;  /* 0xff800000442f7808 */ /* 0x000fe40001000000 */
[----:B------:R-:W-:Y:S02]  /*141f0*/  CS2R R62, SRZ ;  /* 0x00000000003e7805 */ /* 0x000fe4000001ff00 */
[----:B------:R-:W-:Y:S01]  /*14200*/  FMNMX.FTZ R30, R65, R30, !PT ;  /* 0x0000001e411e7209 */ /* 0x000fe20007810000 */
[----:B------:R-:W-:Y:S01]  /*14210*/  MUFU.EX2 R181, R181 ;  /* 0x000000b500b57308 */ /* 0x000fe20000000800 */
[----:B------:R-:W-:-:S02]  /*14220*/  FSEL R69, R69, -INF , P1 ;  /* 0xff80000045457808 */ /* 0x000fc40000800000 */
[----:B------:R-:W-:Y:S02]  /*14230*/  CS2R R58, SRZ ;  /* 0x00000000003a7805 */ /* 0x000fe4000001ff00 */
[----:B------:R-:W-:Y:S02]  /*14240*/  FMNMX.FTZ R30, R47, R30, !PT ;  /* 0x0000001e2f1e7209 */ /* 0x000fe40007810000 */
[----:B------:R-:W-:Y:S02]  /*14250*/  CS2R R54, SRZ ;  /* 0x0000000000367805 */ /* 0x000fe4000001ff00 */
[----:B------:R-:W-:Y:S02]  /*14260*/  CS2R R50, SRZ ;  /* 0x0000000000327805 */ /* 0x000fe4000001ff00 */
[----:B------:R-:W-:Y:S01]  /*14270*/  FMNMX.FTZ R3, R69, R30, !PT ;  /* 0x0000001e45037209 */ /* 0x000fe20007810000 */
[--C-:B------:R-:W-:Y:S01]  /*14280*/  FFMA.FTZ R30, R6, R0, -R5.reuse ;  /* 0x00000000061e7223 */ /* 0x100fe20000010805 */
[----:B------:R-:W-:Y:S03]  /*14290*/  MUFU.EX2 R183, R183 ;  /* 0x000000b700b77308 */ /* 0x000fe60000000800 */
[----:B------:R-:W3:Y:S05]  /*142a0*/  SHFL.BFLY PT, R6, R3, 0x2, 0x1f ;  /* 0x0c401f0003067f89 */ /* 0x000eea00000e0000 */
[----:B------:R-:W-:Y:S08]  /*142b0*/  MUFU.EX2 R30, R30 ;  /* 0x0000001e001e7308 */ /* 0x000ff00000000800 */
[----:B------:R-:W-:Y:S08]  /*142c0*/  MUFU.EX2 R32, R32 ;  /* 0x0000002000207308 */ /* 0x000ff00000000800 */
[----:B------:R-:W-:Y:S01]  /*142d0*/  MUFU.EX2 R177, R177 ;  /* 0x000000b100b17308 */ /* 0x000fe20000000800 */
[----:B---3--:R-:W-:Y:S01]  /*142e0*/  FMNMX.FTZ R38, R3, R6, !PT ;  /* 0x0000000603267209 */ /* 0x008fe20007810000 */
[-CC-:B------:R-:W-:Y:S01]  /*142f0*/  FFMA.FTZ R6, R76, R0.reuse, -R5.reuse ;  /* 0x000000004c067223 */ /* 0x180fe20000010805 */
[----:B------:R-:W-:Y:S01]  /*14300*/  FFMA.FTZ R5, R71, R0, -R5 ;  /* 0x0000000047057223 */ /* 0x000fe20000010805 */
[----:B------:R-:W-:-:S02]  /*14310*/  CS2R R76, SRZ ;  /* 0x00000000004c7805 */ /* 0x000fc4000001ff00 */
[----:B------:R-:W-:Y:S01]  /*14320*/  CS2R R70, SRZ ;  /* 0x0000000000467805 */ /* 0x000fe2000001ff00 */
[----:B------:R-:W3:Y:S01]  /*14330*/  SHFL.BFLY PT, R3, R38, 0x1, 0x1f ;  /* 0x0c201f0026037f89 */ /* 0x000ee200000e0000 */
[----:B------:R-:W-:Y:S08]  /*14340*/  MUFU.EX2 R34, R34 ;  /* 0x0000002200227308 */ /* 0x000ff00000000800 */
[----:B------:R-:W-:Y:S08]  /*14350*/  MUFU.EX2 R179, R179 ;  /* 0x000000b300b37308 */ /* 0x000ff00000000800 */
[----:B------:R-:W-:Y:S01]  /*14360*/  MUFU.EX2 R36, R36 ;  /* 0x0000002400247308 */ /* 0x000fe20000000800 */
[----:B---3--:R-:W-:-:S07]  /*14370*/  FMNMX.FTZ R3, R38, R3, !PT ;  /* 0x0000000326037209 */ /* 0x008fce0007810000 */
[----:B------:R-:W-:Y:S01]  /*14380*/  MUFU.EX2 R173, R173 ;  /* 0x000000ad00ad7308 */ /* 0x000fe20000000800 */
[C---:B------:R-:W-:Y:S01]  /*14390*/  FSETP.NEU.FTZ.AND P1, PT, R3.reuse, -INF , PT ;  /* 0xff8000000300780b */ /* 0x040fe20003f3d000 */
[----:B------:R-:W-:-:S06]  /*143a0*/  FMUL.FTZ R38, R3, R0 ;  /* 0x0000000003267220 */ /* 0x000fcc0000410000 */
[----:B------:R-:W-:Y:S01]  /*143b0*/  MUFU.EX2 R6, R6 ;  /* 0x0000000600067308 */ /* 0x000fe20000000800 */
[----:B------:R-:W-:-:S05]  /*143c0*/  FSEL R38, R38, RZ, P1 ;  /* 0x000000ff26267208 */ /* 0x000fca0000800000 */
[-CC-:B------:R-:W-:Y:S01]  /*143d0*/  FFMA.FTZ R190, R9, R0.reuse, -R38.reuse ;  /* 0x0000000009be7223 */ /* 0x180fe20000010826 */
[-CC-:B------:R-:W-:Y:S01]  /*143e0*/  FFMA.FTZ R9, R29, R0.reuse, -R38.reuse ;  /* 0x000000001d097223 */ /* 0x180fe20000010826 */
[-CC-:B------:R-:W-:Y:S01]  /*143f0*/  FFMA.FTZ R188, R7, R0.reuse, -R38.reuse ;  /* 0x0000000007bc7223 */ /* 0x180fe20000010826 */
[----:B------:R-:W3:Y:S01]  /*14400*/  @P4 LDC R29, c[0x0][0x44c] ;  /* 0x00011300ff1d4b82 */ /* 0x000ee20000000800 */
[-CC-:B------:R-:W-:Y:S01]  /*14410*/  FFMA.FTZ R7, R25, R0.reuse, -R38.reuse ;  /* 0x0000000019077223 */ /* 0x180fe20000010826 */
[-CC-:B------:R-:W-:Y:S01]  /*14420*/  FFMA.FTZ R184, R11, R0.reuse, -R38.reuse ;  /* 0x000000000bb87223 */ /* 0x180fe20000010826 */
[----:B------:R-:W-:Y:S01]  /*14430*/  MUFU.EX2 R190, R190 ;  /* 0x000000be00be7308 */ /* 0x000fe20000000800 */
[-CC-:B------:R-:W-:Y:S01]  /*14440*/  FFMA.FTZ R11, R33, R0.reuse, -R38.reuse ;  /* 0x00000000210b7223 */ /* 0x180fe20000010826 */
[-CC-:B------:R-:W-:Y:S01]  /*14450*/  FFMA.FTZ R186, R13, R0.reuse, -R38.reuse ;  /* 0x000000000dba7223 */ /* 0x180fe20000010826 */
[----:B------:R-:W-:Y:S01]  /*14460*/  FFMA.FTZ R176, R27, R0, -R38 ;  /* 0x000000001bb07223 */ /* 0x000fe20000010826 */
[----:B------:R-:W-:-:S02]  /*14470*/  VIADD R27, R8, 0x30840 ;  /* 0x00030840081b7836 */ /* 0x000fc40000000000 */
[----:B-1----:R-:W-:Y:S01]  /*14480*/  FADD.FTZ R8, R189, R24 ;  /* 0x00000018bd087221 */ /* 0x002fe20000010000 */
[----:B------:R-:W-:Y:S02]  /*14490*/  IMAD.MOV.U32 R33, RZ, RZ, R220 ;  /* 0x000000ffff217224 */ /* 0x000fe400078e00dc */
[-CC-:B------:R-:W-:Y:S01]  /*144a0*/  FFMA.FTZ R13, R37, R0.reuse, -R38.reuse ;  /* 0x00000000250d7223 */ /* 0x180fe20000010826 */
[----:B------:R-:W-:Y:S01]  /*144b0*/  MUFU.EX2 R188, R188 ;  /* 0x000000bc00bc7308 */ /* 0x000fe20000000800 */
[-C--:B------:R-:W-:Y:S01]  /*144c0*/  FFMA.FTZ R178, R31, R0.reuse, -R38 ;  /* 0x000000001fb27223 */ /* 0x080fe20000010826 */
[----:B--2---:R-:W-:Y:S01]  /*144d0*/  FADD.FTZ R31, R191, R8 ;  /* 0x00000008bf1f7221 */ /* 0x004fe20000010000 */
[-CC-:B------:R-:W-:Y:S01]  /*144e0*/  FFMA.FTZ R180, R15, R0.reuse, -R38.reuse ;  /* 0x000000000fb47223 */ /* 0x180fe20000010826 */
[-CC-:B------:R-:W-:Y:S01]  /*144f0*/  FFMA.FTZ R15, R41, R0.reuse, -R38.reuse ;  /* 0x00000000290f7223 */ /* 0x180fe20000010826 */
[-CC-:B------:R-:W-:Y:S01]  /*14500*/  FFMA.FTZ R182, R21, R0.reuse, -R38.reuse ;  /* 0x0000000015b67223 */ /* 0x180fe20000010826 */
[-CC-:B------:R-:W-:Y:S01]  /*14510*/  FFMA.FTZ R21, R45, R0.reuse, -R38.reuse ;  /* 0x000000002d157223 */ /* 0x180fe20000010826 */
[-CC-:B------:R-:W-:Y:S01]  /*14520*/  FFMA.FTZ R25, R49, R0.reuse, -R38.reuse ;  /* 0x0000000031197223 */ /* 0x180fe20000010826 */
[----:B------:R-:W1:Y:S01]  /*14530*/  MUFU.EX2 R7, R7 ;  /* 0x0000000700077308 */ /* 0x000e620000000800 */
[----:B------:R-:W-:Y:S01]  /*14540*/  PRMT R27, R214, 0x654, R27 ;  /* 0x00000654d61b7816 */ /* 0x000fe2000000001b */
[-CC-:B------:R-:W-:Y:S01]  /*14550*/  FFMA.FTZ R172, R35, R0.reuse, -R38.reuse ;  /* 0x0000000023ac7223 */ /* 0x180fe20000010826 */
[----:B------:R-:W-:Y:S01]  /*14560*/  F2FP.F16.F32.PACK_AB R189, R24, R189 ;  /* 0x000000bd18bd723e */ /* 0x000fe200000000ff */
[-CC-:B------:R-:W-:Y:S01]  /*14570*/  FFMA.FTZ R57, R57, R0.reuse, -R38.reuse ;  /* 0x0000000039397223 */ /* 0x180fe20000010826 */
[----:B---3--:R-:W-:Y:S01]  /*14580*/  @P4 IMAD.HI.U32 R29, R220, R29, RZ ;  /* 0x0000001ddc1d4227 */ /* 0x008fe200078e00ff */
[----:B------:R2:W-:Y:S03]  /*14590*/  SYNCS.ARRIVE.TRANS64.RED.A1T0 RZ, [R27+URZ], RZ ;  /* 0x000000ff1bff79a7 */ /* 0x0005e6000810043f */
[-CC-:B------:R-:W-:Y:S01]  /*145a0*/  FFMA.FTZ R39, R39, R0.reuse, -R38.reuse ;  /* 0x0000000027277223 */ /* 0x180fe20000010826 */
[----:B------:R-:W3:Y:S01]  /*145b0*/  MUFU.EX2 R9, R9 ;  /* 0x0000000900097308 */ /* 0x000ee20000000800 */
[--C-:B------:R-:W-:Y:S01]  /*145c0*/  FFMA.FTZ R61, R61, R0, -R38.reuse ;  /* 0x000000003d3d7223 */ /* 0x100fe20000010826 */
[----:B0-----:R-:W-:Y:S01]  /*145d0*/  @P4 SHF.R.U32.HI R33, RZ, R40, R29 ;  /* 0x00000028ff214219 */ /* 0x001fe2000001161d */
[----:B----4-:R-:W-:Y:S01]  /*145e0*/  FADD.FTZ R40, R28, R31 ;  /* 0x0000001f1c287221 */ /* 0x010fe20000010000 */
[-CC-:B------:R-:W-:Y:S01]  /*145f0*/  FFMA.FTZ R43, R43, R0.reuse, -R38.reuse ;  /* 0x000000002b2b7223 */ /* 0x180fe20000010826 */
[-CC-:B------:R-:W-:Y:S01]  /*14600*/  FFMA.FTZ R65, R65, R0.reuse, -R38.reuse ;  /* 0x0000000041417223 */ /* 0x180fe20000010826 */
[----:B--2---:R-:W-:Y:S01]  /*14610*/  FFMA.FTZ R27, R53, R0, -R38 ;  /* 0x00000000351b7223 */ /* 0x004fe20000010826 */
[----:B-----5:R-:W-:Y:S01]  /*14620*/  FADD.FTZ R31, R185, R40 ;  /* 0x00000028b91f7221 */ /* 0x020fe20000010000 */
[----:B------:R-:W0:Y:S01]  /*14630*/  MUFU.EX2 R184, R184 ;  /* 0x000000b800b87308 */ /* 0x000e220000000800 */
[----:B-1----:R-:W-:Y:S01]  /*14640*/  FADD.FTZ R29, R188, R7 ;  /* 0x00000007bc1d7221 */ /* 0x002fe20000010000 */
[C---:B------:R-:W-:Y:S01]  /*14650*/  F2FP.F16.F32.PACK_AB R185, R14.reuse, R185 ;  /* 0x000000b90eb9723e */ /* 0x040fe200000000ff */
[----:B------:R-:W-:Y:S01]  /*14660*/  FADD.FTZ R40, R14, R31 ;  /* 0x0000001f0e287221 */ /* 0x000fe20000010000 */
[----:B------:R-:W-:Y:S01]  /*14670*/  F2FP.F16.F32.PACK_AB R188, R7, R188 ;  /* 0x000000bc07bc723e */ /* 0x000fe200000000ff */
[----:B------:R-:W-:Y:S01]  /*14680*/  FADD.FTZ R8, R190, R29 ;  /* 0x0000001dbe087221 */ /* 0x000fe20000010000 */
[----:B------:R-:W-:Y:S01]  /*14690*/  FFMA.FTZ R47, R47, R0, -R38 ;  /* 0x000000002f2f7223 */ /* 0x000fe20000010826 */
[----:B------:R-:W-:Y:S01]  /*146a0*/  FADD.FTZ R31, R187, R40 ;  /* 0x00000028bb1f7221 */ /* 0x000fe20000010000 */
[----:B------:R-:W1:Y:S01]  /*146b0*/  MUFU.EX2 R11, R11 ;  /* 0x0000000b000b7308 */ /* 0x000e620000000800 */
[C---:B---3--:R-:W-:Y:S01]  /*146c0*/  FADD.FTZ R29, R9.reuse, R8 ;  /* 0x00000008091d7221 */ /* 0x048fe20000010000 */
[C---:B------:R-:W-:Y:S01]  /*146d0*/  F2FP.F16.F32.PACK_AB R187, R10.reuse, R187 ;  /* 0x000000bb0abb723e */ /* 0x040fe200000000ff */
[----:B------:R-:W-:Y:S01]  /*146e0*/  FADD.FTZ R40, R10, R31 ;  /* 0x0000001f0a287221 */ /* 0x000fe20000010000 */
[----:B------:R-:W-:Y:S01]  /*146f0*/  F2FP.F16.F32.PACK_AB R190, R9, R190 ;  /* 0x000000be09be723e */ /* 0x000fe200000000ff */
[----:B------:R-:W-:Y:S01]  /*14700*/  FFMA.FTZ R38, R69, R0, -R38 ;  /* 0x0000000045267223 */ /* 0x000fe20000010826 */
[----:B------:R-:W-:Y:S01]  /*14710*/  IADD3 R33, R33, R222, -R221 ;  /* 0x000000de21217210 */ /* 0x000fe20007ffe8dd */
[----:B------:R-:W-:Y:S01]  /*14720*/  FADD.FTZ R31, R181, R40 ;  /* 0x00000028b51f7221 */ /* 0x000fe20000010000 */
[----:B------:R-:W2:Y:S01]  /*14730*/  MUFU.EX2 R186, R186 ;  /* 0x000000ba00ba7308 */ /* 0x000ea20000000800 */
[----:B0-----:R-:W-:Y:S01]  /*14740*/  FADD.FTZ R8, R184, R29 ;  /* 0x0000001db8087221 */ /* 0x001fe20000010000 */
[----:B------:R-:W-:Y:S01]  /*14750*/  F2FP.F16.F32.PACK_AB R191, R28, R191 ;  /* 0x000000bf1cbf723e */ /* 0x000fe200000000ff */
[C---:B------:R-:W-:Y:S01]  /*14760*/  FADD.FTZ R40, R30.reuse, R31 ;  /* 0x0000001f1e287221 */ /* 0x040fe20000010000 */
[----:B------:R-:W-:Y:S01]  /*14770*/  IMAD.HI R33, R33, 0x2aaaaaab, RZ ;  /* 0x2aaaaaab21217827 */ /* 0x000fe200078e02ff */
[----:B------:R-:W-:-:S02]  /*14780*/  F2FP.F16.F32.PACK_AB R181, R30, R181 ;  /* 0x000000b51eb5723e */ /* 0x000fc400000000ff */
[----:B------:R-:W-:Y:S01]  /*14790*/  CS2R R68, SRZ ;  /* 0x0000000000447805 */ /* 0x000fe2000001ff00 */
[----:B------:R-:W-:Y:S01]  /*147a0*/  FADD.FTZ R31, R183, R40 ;  /* 0x00000028b71f7221 */ /* 0x000fe20000010000 */
[----:B------:R-:W0:Y:S01]  /*147b0*/  MUFU.EX2 R13, R13 ;  /* 0x0000000d000d7308 */ /* 0x000e220000000800 */
[C---:B-1----:R-:W-:Y:S01]  /*147c0*/  FADD.FTZ R29, R11.reuse, R8 ;  /* 0x000000080b1d7221 */ /* 0x042fe20000010000 */
[----:B------:R-:W-:Y:S01]  /*147d0*/  SHF.R.U32.HI R42, RZ, 0x1f, R33 ;  /* 0x0000001fff2a7819 */ /* 0x000fe20000011621 */
[C---:B------:R-:W-:Y:S01]  /*147e0*/  FADD.FTZ R24, R32.reuse, R31 ;  /* 0x0000001f20187221 */ /* 0x040fe20000010000 */
[----:B------:R-:W-:Y:S02]  /*147f0*/  F2FP.F16.F32.PACK_AB R183, R32, R183 ;  /* 0x000000b720b7723e */ /* 0x000fe400000000ff */
[----:B------:R-:W-:Y:S02]  /*14800*/  CS2R R52, SRZ ;  /* 0x0000000000347805 */ /* 0x000fe4000001ff00 */
[----:B------:R-:W-:Y:S01]  /*14810*/  F2FP.F16.F32.PACK_AB R184, R11, R184 ;  /* 0x000000b80bb8723e */ /* 0x000fe200000000ff */
[----:B------:R-:W-:Y:S01]  /*14820*/  FADD.FTZ R31, R177, R24 ;  /* 0x00000018b11f7221 */ /* 0x000fe20000010000 */
[----:B------:R-:W1:Y:S01]  /*14830*/  MUFU.EX2 R180, R180 ;  /* 0x000000b400b47308 */ /* 0x000e620000000800 */
[----:B--2---:R-:W-:Y:S01]  /*14840*/  FADD.FTZ R8, R186, R29 ;  /* 0x0000001dba087221 */ /* 0x004fe20000010000 */
[C---:B------:R-:W-:Y:S01]  /*14850*/  F2FP.F16.F32.PACK_AB R177, R34.reuse, R177 ;  /* 0x000000b122b1723e */ /* 0x040fe200000000ff */
[----:B------:R-:W-:Y:S01]  /*14860*/  FADD.FTZ R10, R34, R31 ;  /* 0x0000001f220a7221 */ /* 0x000fe20000010000 */
[----:B------:R-:W-:-:S02]  /*14870*/  CS2R R48, SRZ ;  /* 0x0000000000307805 */ /* 0x000fc4000001ff00 */
[----:B------:R-:W-:Y:S02]  /*14880*/  CS2R R44, SRZ ;  /* 0x00000000002c7805 */ /* 0x000fe4000001ff00 */
[----:B------:R-:W-:Y:S01]  /*14890*/  CS2R R34, SRZ ;  /* 0x0000000000227805 */ /* 0x000fe2000001ff00 */
[----:B------:R-:W-:Y:S01]  /*148a0*/  FADD.FTZ R31, R179, R10 ;  /* 0x0000000ab31f7221 */ /* 0x000fe20000010000 */
[----:B------:R-:W2:Y:S01]  /*148b0*/  MUFU.EX2 R15, R15 ;  /* 0x0000000f000f7308 */ /* 0x000ea20000000800 */
[C---:B0-----:R-:W-:Y:S01]  /*148c0*/  FADD.FTZ R29, R13.reuse, R8 ;  /* 0x000000080d1d7221 */ /* 0x041fe20000010000 */
[----:B------:R-:W-:Y:S02]  /*148d0*/  F2FP.F16.F32.PACK_AB R186, R13, R186 ;  /* 0x000000ba0dba723e */ /* 0x000fe400000000ff */
[----:B------:R-:W-:-:S04]  /*148e0*/  F2FP.F16.F32.PACK_AB R179, R36, R179 ;  /* 0x000000b324b3723e */ /* 0x000fc800000000ff */
[----:B------:R-:W0:Y:S01]  /*148f0*/  MUFU.EX2 R182, R182 ;  /* 0x000000b600b67308 */ /* 0x000e220000000800 */
[----:B-1----:R-:W-:-:S07]  /*14900*/  FADD.FTZ R8, R180, R29 ;  /* 0x0000001db4087221 */ /* 0x002fce0000010000 */
[----:B------:R-:W1:Y:S01]  /*14910*/  MUFU.EX2 R21, R21 ;  /* 0x0000001500157308 */ /* 0x000e620000000800 */
[----:B--2---:R-:W-:Y:S01]  /*14920*/  FADD.FTZ R29, R15, R8 ;  /* 0x000000080f1d7221 */ /* 0x004fe20000010000 */
[----:B------:R-:W-:Y:S02]  /*14930*/  LEA.HI.SX32 R8, R33, R42, 0x1c ;  /* 0x0000002a21087211 */ /* 0x000fe400078fe2ff */
[----:B------:R-:W-:Y:S02]  /*14940*/  CS2R R32, SRZ ;  /* 0x0000000000207805 */ /* 0x000fe4000001ff00 */
[----:B------:R-:W-:Y:S02]  /*14950*/  F2FP.F16.F32.PACK_AB R180, R15, R180 ;  /* 0x000000b40fb4723e */ /* 0x000fe400000000ff */
[----:B------:R-:W-:Y:S01]  /*14960*/  VIMNMX R13, R219, R8, !PT ;  /* 0x00000008db0d7248 */ /* 0x000fe20007fe0100 */
[----:B------:R-:W2:Y:S01]  /*14970*/  MUFU.EX2 R176, R176 ;  /* 0x000000b000b07308 */ /* 0x000ea20000000800 */
[----:B0-----:R-:W-:-:S07]  /*14980*/  FADD.FTZ R40, R182, R29 ;  /* 0x0000001db6287221 */ /* 0x001fce0000010000 */
        /* <DEDUP_REMOVED lines=8> */
[----:B------:R-:W-:Y:S01]  /*14a10*/  FADD.FTZ R14, R36, R31 ;  /* 0x0000001f240e7221 */ /* 0x000fe20000010000 */
[----:B------:R-:W-:Y:S02]  /*14a20*/  F2FP.F16.F32.PACK_AB R176, R25, R176 ;  /* 0x000000b019b0723e */ /* 0x000fe400000000ff */
[----:B------:R-:W-:Y:S02]  /*14a30*/  CS2R R36, SRZ ;  /* 0x0000000000247805 */ /* 0x000fe4000001ff00 */
[----:B------:R-:W-:Y:S01]  /*14a40*/  CS2R R30, SRZ ;  /* 0x00000000001e7805 */ /* 0x000fe2000001ff00 */
[----:B------:R-:W-:Y:S01]  /*14a50*/  FADD.FTZ R7, R173, R14 ;  /* 0x0000000ead077221 */ /* 0x000fe20000010000 */
[----:B------:R-:W-:Y:S01]  /*14a60*/  F2FP.F16.F32.PACK_AB R173, R6, R173 ;  /* 0x000000ad06ad723e */ /* 0x000fe200000000ff */
        /* <DEDUP_REMOVED lines=8> */
[----:B------:R-:W-:-:S06]  /*14af0*/  CS2R R28, SRZ ;  /* 0x00000000001c7805 */ /* 0x000fcc000001ff00 */
[----:B------:R-:W0:Y:S01]  /*14b00*/  MUFU.EX2 R39, R39 ;  /* 0x0000002700277308 */ /* 0x000e220000000800 */
[C---:B-1----:R-:W-:Y:S01]  /*14b10*/  FADD.FTZ R10, R57.reuse, R10 ;  /* 0x0000000a390a7221 */ /* 0x042fe20000010000 */
[----:B------:R-:W-:Y:S02]  /*14b20*/  F2FP.F16.F32.PACK_AB R172, R57, R172 ;  /* 0x000000ac39ac723e */ /* 0x000fe400000000ff */
[----:B------:R-:W-:-:S04]  /*14b30*/  CS2R R56, SRZ ;  /* 0x0000000000387805 */ /* 0x000fc8000001ff00 */
[----:B------:R-:W1:Y:S01]  /*14b40*/  MUFU.EX2 R20, R20 ;  /* 0x0000001400147308 */ /* 0x000e620000000800 */
[----:B--2---:R-:W-:-:S07]  /*14b50*/  FADD.FTZ R9, R175, R14 ;  /* 0x0000000eaf097221 */ /* 0x004fce0000010000 */
[----:B------:R2:W3:Y:S01]  /*14b60*/  MUFU.EX2 R174, R61 ;  /* 0x0000003d00ae7308 */ /* 0x0004e20000000800 */
[----:B0-----:R-:W-:-:S07]  /*14b70*/  FADD.FTZ R7, R39, R10 ;  /* 0x0000000a27077221 */ /* 0x001fce0000010000 */
[----:B------:R-:W0:Y:S01]  /*14b80*/  MUFU.EX2 R169, R169 ;  /* 0x000000a900a97308 */ /* 0x000e220000000800 */
[C---:B-1----:R-:W-:Y:S01]  /*14b90*/  FADD.FTZ R24, R20.reuse, R9 ;  /* 0x0000000914187221 */ /* 0x042fe20000010000 */
[----:B------:R-:W-:Y:S02]  /*14ba0*/  F2FP.F16.F32.PACK_AB R175, R20, R175 ;  /* 0x000000af14af723e */ /* 0x000fe400000000ff */
[----:B--2---:R-:W-:-:S04]  /*14bb0*/  CS2R R60, SRZ ;  /* 0x00000000003c7805 */ /* 0x004fc8000001ff00 */
[----:B------:R-:W1:Y:S01]  /*14bc0*/  MUFU.EX2 R43, R43 ;  /* 0x0000002b002b7308 */ /* 0x000e620000000800 */
[C---:B---3--:R-:W-:Y:S01]  /*14bd0*/  FADD.FTZ R14, R174.reuse, R7 ;  /* 0x00000007ae0e7221 */ /* 0x048fe20000010000 */
[----:B------:R-:W-:-:S06]  /*14be0*/  F2FP.F16.F32.PACK_AB R174, R174, R39 ;  /* 0x00000027aeae723e */ /* 0x000fcc00000000ff */
[----:B------:R-:W2:Y:S01]  /*14bf0*/  MUFU.EX2 R26, R26 ;  /* 0x0000001a001a7308 */ /* 0x000ea20000000800 */
[----:B0-----:R-:W-:Y:S01]  /*14c00*/  FADD.FTZ R9, R169, R24 ;  /* 0x00000018a9097221 */ /* 0x001fe20000010000 */
[----:B------:R-:W-:-:S06]  /*14c10*/  CS2R R24, SRZ ;  /* 0x0000000000187805 */ /* 0x000fcc000001ff00 */
[----:B------:R0:W3:Y:S01]  /*14c20*/  MUFU.EX2 R168, R65 ;  /* 0x0000004100a87308 */ /* 0x0000e20000000800 */
[----:B-1----:R-:W-:-:S07]  /*14c30*/  FADD.FTZ R7, R43, R14 ;  /* 0x0000000e2b077221 */ /* 0x002fce0000010000 */
[----:B------:R-:W1:Y:S01]  /*14c40*/  MUFU.EX2 R171, R171 ;  /* 0x000000ab00ab7308 */ /* 0x000e620000000800 */
[C---:B--2---:R-:W-:Y:S01]  /*14c50*/  FADD.FTZ R14, R26.reuse, R9 ;  /* 0x000000091a0e7221 */ /* 0x044fe20000010000 */
[----:B------:R-:W-:Y:S02]  /*14c60*/  F2FP.F16.F32.PACK_AB R169, R26, R169 ;  /* 0x000000a91aa9723e */ /* 0x000fe400000000ff */
[----:B0-----:R-:W-:Y:S02]  /*14c70*/  CS2R R64, SRZ ;  /* 0x0000000000407805 */ /* 0x001fe4000001ff00 */
[----:B------:R-:W-:Y:S02]  /*14c80*/  CS2R R26, SRZ ;  /* 0x00000000001a7805 */ /* 0x000fe4000001ff00 */
[----:B------:R-:W0:Y:S01]  /*14c90*/  MUFU.EX2 R47, R47 ;  /* 0x0000002f002f7308 */ /* 0x000e220000000800 */
[C---:B---3--:R-:W-:Y:S01]  /*14ca0*/  FADD.FTZ R6, R168.reuse, R7 ;  /* 0x00000007a8067221 */ /* 0x048fe20000010000 */
[----:B------:R-:W-:-:S02]  /*14cb0*/  F2FP.F16.F32.PACK_AB R168, R168, R43 ;  /* 0x0000002ba8a8723e */ /* 0x000fc400000000ff */
[----:B------:R-:W-:-:S04]  /*14cc0*/  CS2R R42, SRZ ;  /* 0x00000000002a7805 */ /* 0x000fc8000001ff00 */
[----:B------:R1:W2:Y:S08]  /*14cd0*/  MUFU.EX2 R10, R5 ;  /* 0x00000005000a7308 */ /* 0x0002b00000000800 */
[----:B------:R-:W3:Y:S01]  /*14ce0*/  MUFU.EX2 R38, R38 ;  /* 0x0000002600267308 */ /* 0x000ee20000000800 */
[----:B-1----:R-:W-:Y:S01]  /*14cf0*/  FADD.FTZ R5, R171, R14 ;  /* 0x0000000eab057221 */ /* 0x002fe20000010000 */
[----:B0-----:R-:W-:-:S03]  /*14d00*/  FADD.FTZ R7, R47, R6 ;  /* 0x000000062f077221 */ /* 0x001fc60000010000 */
[C---:B--2---:R-:W-:Y:S01]  /*14d10*/  FADD.FTZ R6, R10.reuse, R5 ;  /* 0x000000050a067221 */ /* 0x044fe20000010000 */
[----:B------:R-:W-:Y:S01]  /*14d20*/  F2FP.F16.F32.PACK_AB R171, R10, R171 ;  /* 0x000000ab0aab723e */ /* 0x000fe200000000ff */
[----:B------:R-:W-:Y:S01]  /*14d30*/  VIADD R10, R2, 0xfffffffe ;  /* 0xfffffffe020a7836 */ /* 0x000fe20000000000 */
[----:B------:R-:W-:Y:S01]  /*14d40*/  MOV R2, 0x3f800000 ;  /* 0x3f80000000027802 */ /* 0x000fe20000000f00 */
[----:B------:R-:W-:-:S03]  /*14d50*/  IMAD.MOV.U32 R5, RZ, RZ, 0x3f800000 ;  /* 0x3f800000ff057424 */ /* 0x000fc600078e00ff */
[----:B------:R-:W-:Y:S01]  /*14d60*/  ISETP.GE.AND P1, PT, R10, R13, PT ;  /* 0x0000000d0a00720c */ /* 0x000fe20003f26270 */
[C---:B---3--:R-:W-:Y:S01]  /*14d70*/  FADD.FTZ R7, R38.reuse, R7 ;  /* 0x0000000726077221 */ /* 0x048fe20000010000 */
[----:B------:R-:W-:Y:S02]  /*14d80*/  F2FP.F16.F32.PACK_AB R170, R38, R47 ;  /* 0x0000002f26aa723e */ /* 0x000fe400000000ff */
[----:B------:R-:W-:Y:S02]  /*14d90*/  CS2R R46, SRZ ;  /* 0x00000000002e7805 */ /* 0x000fe4000001ff00 */
[----:B------:R-:W-:-:S07]  /*14da0*/  CS2R R38, SRZ ;  /* 0x0000000000267805 */ /* 0x000fce000001ff00 */
[----:B------:R-:W-:Y:S05]  /*14db0*/  @!P1 BRA `(.L_x_6114) ;  /* 0x0000002800409947 */ /* 0x000fea0003800000 */
[----:B------:R-:W-:Y:S01]  /*14dc0*/  BSSY B1, `(.L_x_6114) ;  /* 0x000028f000017945 */ /* 0x000fe20003800000 */
[----:B------:R-:W-:Y:S01]  /*14dd0*/  IMAD.MOV.U32 R8, RZ, RZ, R4 ;  /* 0x000000ffff087224 */ /* 0x000fe200078e0004 */
[----:B------:R-:W-:Y:S01]  /*14de0*/  MOV R11, R202 ;  /* 0x000000ca000b7202 */ /* 0x000fe20000000f00 */
[----:B------:R-:W-:Y:S02]  /*14df0*/  IMAD.MOV.U32 R9, RZ, RZ, R3 ;  /* 0x000000ffff097224 */ /* 0x000fe400078e0003 */
[----:B------:R-:W-:Y:S02]  /*14e00*/  IMAD.MOV.U32 R14, RZ, RZ, R198 ;  /* 0x000000ffff0e7224 */ /* 0x000fe400078e00c6 */
[----:B------:R-:W-:Y:S02]  /*14e10*/  IMAD.MOV.U32 R2, RZ, RZ, 0x3f800000 ;  /* 0x3f800000ff027424 */ /* 0x000fe400078e00ff */
[----:B------:R-:W-:-:S07]  /*14e20*/  IMAD.MOV.U32 R119, RZ, RZ, RZ ;  /* 0x000000ffff777224 */ /* 0x000fce00078e00ff */
.L_x_6127:
[----:B------:R-:W-:-:S04]  /*14e30*/  ISETP.NE.AND P1, PT, R14, 0x1, PT ;  /* 0x000000010e00780c */ /* 0x000fc80003f25270 */
[----:B------:R-:W-:-:S04]  /*14e40*/  SEL R202, RZ, 0x1, P1 ;  /* 0x00000001ffca7807 */ /* 0x000fc80000800000 */
[----:B------:R-:W-:Y:S01]  /*14e50*/  LOP3.LUT R202, R11, R202, RZ, 0x3c, !PT ;  /* 0x000000ca0bca7212 */ /* 0x000fe200078e3cff */
[----:B------:R-:W-:Y:S06]  /*14e60*/  @!P0 BRA `(.L_x_6115) ;  /* 0x0000000000048947 */ /* 0x000fec0003800000 */
[----:B------:R-:W-:Y:S01]  /*14e70*/  BPT.TRAP 0x1 ;  /* 0x000000040000795c */ /* 0x000fe20000300000 */
.L_x_6115:
        /* <DEDUP_REMOVED lines=8> */
.L_x_6116:
[----:B------:R-:W-:Y:S01]  /*14f00*/  IMAD R3, R198, 0x900, R12 ;  /* 0x00000900c6037824 */ /* 0x000fe200078e020c */
[----:B------:R-:W-:Y:S03]  /*14f10*/  BSSY B2, `(.L_x_6117) ;  /* 0x0000006000027945 */ /* 0x000fe60003800000 */
[C---:B------:R-:W-:Y:S02]  /*14f20*/  VIADD R15, R3.reuse, 0x2 ;  /* 0x00000002030f7836 */ /* 0x040fe40000000000 */
[----:B------:R-:W-:Y:S01]  /*14f30*/  VIADD R4, R3, 0x4 ;  /* 0x0000000403047836 */ /* 0x000fe20000000000 */
[----:B-1----:R-:W-:Y:S06]  /*14f40*/  @P1 BRA `(.L_x_6118) ;  /* 0x0000000000081947 */ /* 0x002fec0003800000 */
[----:B------:R-:W1:Y:S02]  /*14f50*/  SYNCS.PHASECHK.TRANS64.TRYWAIT P1, [R0+URZ+0x30830], R20 ;  /* 0x03083014000075a7 */ /* 0x000e64000802017f */
[----:B-1----:R-:W-:Y:S05]  /*14f60*/  @!P1 BRA `(.L_x_6119) ;  /* 0x0000012800189947 */ /* 0x002fea0003800000 */
.L_x_6118:
[----:B------:R-:W-:Y:S05]  /*14f70*/  BSYNC B2 ;  /* 0x0000000000027941 */ /* 0x000fea0003800000 */
.L_x_6117:
[----:B------:R-:W2:Y:S04]  /*14f80*/  LDL.64 R124, [R1+0x28] ;  /* 0x00002800017c7983 */ /* 0x000ea80000100a00 */
[----:B------:R3:W-:Y:S04]  /*14f90*/  STL.64 [R1+0x58], R8 ;  /* 0x0000580801007387 */ /* 0x0007e80000100a00 */
[----:B---3--:R-:W3:Y:S04]  /*14fa0*/  LDL.64 R8, [R1+0x20] ;  /* 0x0000200001087983 */ /* 0x008ee80000100a00 */
[----:B------:R4:W-:Y:S04]  /*14fb0*/  STL.64 [R1+0x50], R6 ;  /* 0x0000500601007387 */ /* 0x0009e80000100a00 */
[----:B----4-:R-:W4:Y:S01]  /*14fc0*/  LDL.64 R6, [R1+0x18] ;  /* 0x0000180001067983 */ /* 0x010f220000100a00 */
[----:B01----:R-:W-:Y:S01]  /*14fd0*/  MOV R20, R3 ;  /* 0x0000000300147202 */ /* 0x003fe20000000f00 */
[C---:B------:R-:W-:Y:S01]  /*14fe0*/  VIADD R120, R3.reuse, 0x6 ;  /* 0x0000000603787836 */ /* 0x040fe20000000000 */
[C---:B------:R-:W-:Y:S01]  /*14ff0*/  IADD3 R122, R3.reuse, 0x304, RZ ;  /* 0x00000304037a7810 */ /* 0x040fe20007ffe0ff */
[----:B------:R-:W-:Y:S01]  /*15000*/  IMAD.MOV.U32 R21, RZ, RZ, 0x40000040 ;  /* 0x40000040ff157424 */ /* 0x000fe200078e00ff */
[----:B------:R-:W-:Y:S01]  /*15010*/  R2UR UR26, R20 ;  /* 0x00000000141a72ca */ /* 0x000fe200000e0000 */
[----:B------:R-:W-:Y:S01]  /*15020*/  IMAD.MOV.U32 R20, RZ, RZ, R15 ;  /* 0x000000ffff147224 */ /* 0x000fe200078e000f */
[----:B------:R-:W-:Y:S01]  /*15030*/  R2UR UR14, R120 ;  /* 0x00000000780e72ca */ /* 0x000fe200000e0000 */
[----:B------:R-:W-:Y:S01]  /*15040*/  VIADD R120, R3, 0x302 ;  /* 0x0000030203787836 */ /* 0x000fe20000000000 */
[----:B------:R-:W-:Y:S01]  /*15050*/  R2UR UR58, R122 ;  /* 0x000000007a3a72ca */ /* 0x000fe200000e0000 */
[----:B------:R-:W-:Y:S01]  /*15060*/  IMAD.MOV.U32 R121, RZ, RZ, 0x40000040 ;  /* 0x40000040ff797424 */ /* 0x000fe200078e00ff */
[----:B------:R-:W-:Y:S01]  /*15070*/  R2UR UR22, R20 ;  /* 0x00000000141672ca */ /* 0x000fe200000e0000 */
[----:B------:R-:W-:Y:S01]  /*15080*/  IMAD.MOV.U32 R123, RZ, RZ, 0x40000040 ;  /* 0x40000040ff7b7424 */ /* 0x000fe200078e00ff */
[----:B------:R-:W-:-:S02]  /*15090*/  MOV R20, R4 ;  /* 0x0000000400147202 */ /* 0x000fc40000000f00 */
[----:B------:R-:W-:Y:S01]  /*150a0*/  R2UR UR6, R120 ;  /* 0x00000000780672ca */ /* 0x000fe200000e0000 */
[C---:B------:R-:W-:Y:S01]  /*150b0*/  VIADD R120, R3.reuse, 0x600 ;  /* 0x0000060003787836 */ /* 0x040fe20000000000 */
[----:B------:R-:W-:Y:S01]  /*150c0*/  R2UR UR18, R20 ;  /* 0x00000000141272ca */ /* 0x000fe200000e0000 */
[C---:B------:R-:W-:Y:S01]  /*150d0*/  VIADD R20, R3.reuse, 0x300 ;  /* 0x0000030003147836 */ /* 0x040fe20000000000 */
[C---:B------:R-:W-:Y:S01]  /*150e0*/  IADD3 R122, R3.reuse, 0x602, RZ ;  /* 0x00000602037a7810 */ /* 0x040fe20007ffe0ff */
[-C--:B------:R-:W-:Y:S01]  /*150f0*/  FMUL.FTZ R26, R26, R2.reuse ;  /* 0x000000021a1a7220 */ /* 0x080fe20000410000 */
[----:B------:R-:W-:Y:S01]  /*15100*/  R2UR UR50, R120 ;  /* 0x00000000783272ca */ /* 0x000fe200000e0000 */
[C---:B------:R-:W-:Y:S01]  /*15110*/  VIADD R120, R3.reuse, 0x606 ;  /* 0x0000060603787836 */ /* 0x040fe20000000000 */
[----:B------:R-:W-:Y:S01]  /*15120*/  R2UR UR10, R20 ;  /* 0x00000000140a72ca */ /* 0x000fe200000e0000 */
[----:B------:R-:W-:Y:S02]  /*15130*/  VIADD R20, R3, 0x306 ;  /* 0x0000030603147836 */ /* 0x000fe40000000000 */
[-C--:B------:R-:W-:Y:S01]  /*15140*/  FMUL.FTZ R27, R27, R2.reuse ;  /* 0x000000021b1b7220 */ /* 0x080fe20000410000 */
[-C--:B------:R-:W-:Y:S01]  /*15150*/  FMUL.FTZ R30, R30, R2.reuse ;  /* 0x000000021e1e7220 */ /* 0x080fe20000410000 */
[-C--:B------:R-:W-:Y:S01]  /*15160*/  FMUL.FTZ R31, R31, R2.reuse ;  /* 0x000000021f1f7220 */ /* 0x080fe20000410000 */
[----:B------:R-:W-:Y:S01]  /*15170*/  FMUL.FTZ R34, R34, R2 ;  /* 0x0000000222227220 */ /* 0x000fe20000410000 */
[----:B------:R-:W-:Y:S01]  /*15180*/  R2UR UR54, R20 ;  /* 0x00000000143672ca */ /* 0x000fe200000e0000 */
[----:B------:R-:W-:-:S02]  /*15190*/  VIADD R20, R3, 0x604 ;  /* 0x0000060403147836 */ /* 0x000fc40000000000 */
        /* <DEDUP_REMOVED lines=43> */
[----:B------:R-:W-:Y:S01]  /*15450*/  R2UR UR27, R21 ;  /* 0x00000000151b72ca */ /* 0x000fe200000e0000 */
[----:B------:R-:W4:Y:S01]  /*15460*/  LDL.64 R2, [R1+0x10] ;  /* 0x0000100001027983 */ /* 0x000f220000100a00 */
[----:B------:R-:W-:-:S02]  /*15470*/  R2UR UR15, R121 ;  /* 0x00000000790f72ca */ /* 0x000fc400000e0000 */
[----:B------:R-:W-:Y:S02]  /*15480*/  R2UR UR7, R121 ;  /* 0x00000000790772ca */ /* 0x000fe400000e0000 */
[----:B------:R-:W-:Y:S02]  /*15490*/  R2UR UR59, R123 ;  /* 0x000000007b3b72ca */ /* 0x000fe400000e0000 */
[----:B------:R-:W-:Y:S02]  /*154a0*/  R2UR UR51, R121 ;  /* 0x00000000793372ca */ /* 0x000fe400000e0000 */
[----:B------:R-:W-:Y:S02]  /*154b0*/  R2UR UR46, R122 ;  /* 0x000000007a2e72ca */ /* 0x000fe400000e0000 */
[----:B------:R-:W-:Y:S02]  /*154c0*/  R2UR UR47, R123 ;  /* 0x000000007b2f72ca */ /* 0x000fe400000e0000 */
[----:B------:R-:W-:-:S02]  /*154d0*/  R2UR UR38, R120 ;  /* 0x00000000782672ca */ /* 0x000fc400000e0000 */
        /* <DEDUP_REMOVED lines=49> */
[C---:B------:R-:W-:Y:S01]  /*157f0*/  R2UR UR23, R21.reuse ;  /* 0x00000000151772ca */ /* 0x040fe200000e0000 */
[----:B------:R-:W4:Y:S01]  /*15800*/  LDL.64 R4, [R1+0x8] ;  /* 0x0000080001047983 */ /* 0x000f220000100a00 */
[----:B------:R-:W-:-:S02]  /*15810*/  R2UR UR19, R21 ;  /* 0x00000000151372ca */ /* 0x000fc400000e0000 */
[C---:B------:R-:W-:Y:S02]  /*15820*/  R2UR UR11, R21.reuse ;  /* 0x00000000150b72ca */ /* 0x040fe400000e0000 */
[C---:B------:R-:W-:Y:S02]  /*15830*/  R2UR UR55, R21.reuse ;  /* 0x00000000153772ca */ /* 0x040fe400000e0000 */
[----:B------:R-:W-:Y:S02]  /*15840*/  R2UR UR42, R20 ;  /* 0x00000000142a72ca */ /* 0x000fe400000e0000 */
[----:B------:R-:W-:Y:S02]  /*15850*/  R2UR UR43, R21 ;  /* 0x00000000152b72ca */ /* 0x000fe400000e0000 */
[----:B------:R-:W4:Y:S01]  /*15860*/  LDL.64 R20, [R1] ;  /* 0x0000000001147983 */ /* 0x000f220000100a00 */
[----:B--2---:R-:W-:Y:S02]  /*15870*/  R2UR UR24, R124 ;  /* 0x000000007c1872ca */ /* 0x004fe400000e0000 */
[----:B------:R-:W-:-:S02]  /*15880*/  R2UR UR25, R125 ;  /* 0x000000007d1972ca */ /* 0x000fc400000e0000 */
[----:B------:R-:W-:-:S11]  /*15890*/  WARPGROUP.ARRIVE ;  /* 0x00000000000079c5 */ /* 0x000fd60000000000 */
        /* <DEDUP_REMOVED lines=10> */
[----:B------:R0:W5:Y:S01]  /*15940*/  LDL.LU.64 R6, [R1+0x50] ;  /* 0x0000500001067983 */ /* 0x0001620000300a00 */
        /* <DEDUP_REMOVED lines=38> */
.L_x_6120:
[----:B------:R-:W-:Y:S01]  /*15bb0*/  SHF.L.U32 R2, R11, 0x1f, RZ ;  /* 0x0000001f0b027819 */ /* 0x000fe200000006ff */
[----:B------:R-:W-:-:S04]  /*15bc0*/  IMAD R11, R14, 0x8, R18 ;  /* 0x000000080e0b7824 */ /* 0x000fc800078e0212 */
[----:B------:R0:W1:Y:S01]  /*15bd0*/  SYNCS.PHASECHK.TRANS64.TRYWAIT P1, [R11+URZ+0x30850], R2 ;  /* 0x030850020b0075a7 */ /* 0x000062000802017f */
[----:B------:R-:W-:Y:S05]  /*15be0*/  @!P0 BRA `(.L_x_6121) ;  /* 0x0000000000048947 */ /* 0x000fea0003800000 */
[----:B------:R-:W-:Y:S01]  /*15bf0*/  BPT.TRAP 0x1 ;  /* 0x000000040000795c */ /* 0x000fe20000300000 */
.L_x_6121:
[----:B------:R-:W-:Y:S04]  /*15c00*/  BSSY B2, `(.L_x_6122) ;  /* 0x0000004000027945 */ /* 0x000fe80003800000 */
[----:B-1----:R-:W-:Y:S05]  /*15c10*/  @P1 BRA `(.L_x_6123) ;  /* 0x0000000000081947 */ /* 0x002fea0003800000 */
[----:B------:R-:W1:Y:S02]  /*15c20*/  SYNCS.PHASECHK.TRANS64.TRYWAIT P1, [R11+URZ+0x30850], R2 ;  /* 0x030850020b0075a7 */ /* 0x000e64000802017f */
[----:B-1----:R-:W-:Y:S05]  /*15c30*/  @!P1 BRA `(.L_x_6124) ;  /* 0x0000011800f89947 */ /* 0x002fea0003800000 */
.L_x_6123:
[----:B------:R-:W-:Y:S05]  /*15c40*/  BSYNC B2 ;  /* 0x0000000000027941 */ /* 0x000fea0003800000 */
.L_x_6122:
[----:B01----:R-:W-:Y:S01]  /*15c50*/  IADD3 R2, R18, 0x400, RZ ;  /* 0x0000040012027810 */ /* 0x003fe20007ffe0ff */
[----:B------:R-:W-:Y:S01]  /*15c60*/  IMAD.MOV.U32 R3, RZ, RZ, 0x40000040 ;  /* 0x40000040ff037424 */ /* 0x000fe200078e00ff */
[----:B------:R-:W-:Y:S01]  /*15c70*/  WARPGROUP.ARRIVE ;  /* 0x00000000000079c5 */ /* 0x000fe20000000000 */
        /* <DEDUP_REMOVED lines=45> */
.L_x_6125:
[----:B------:R-:W0:Y:S01]  /*15f50*/  LDC R2, c[0x0][0x448] ;  /* 0x00011200ff027b82 */ /* 0x000e220000000800 */
[----:B------:R-:W-:Y:S01]  /*15f60*/  IADD3 R0, R0, 0x30840, RZ ;  /* 0x0003084000007810 */ /* 0x000fe20007ffe0ff */
[----:B------:R-:W-:Y:S01]  /*15f70*/  ULDC UR4, c[0x0][0x988] ;  /* 0x0002620000047ab9 */ /* 0x000fe20000000800 */
[----:B------:R-:W-:Y:S02]  /*15f80*/  LOP3.LUT R19, R19, 0xffffffbf, RZ, 0xc0, !PT ;  /* 0xffffffbf13137812 */ /* 0x000fe400078ec0ff */
[----:B------:R-:W-:Y:S02]  /*15f90*/  PRMT R0, R214, 0x654, R0 ;  /* 0x00000654d6007816 */ /* 0x000fe40000000000 */
[----:B------:R-:W-:Y:S02]  /*15fa0*/  @P0 LOP3.LUT R19, R19, 0x40, RZ, 0xfc, !PT ;  /* 0x0000004013130812 */ /* 0x000fe400078efcff */
[----:B------:R1:W-:Y:S02]  /*15fb0*/  SYNCS.ARRIVE.TRANS64.RED.A1T0 RZ, [R0+URZ], RZ ;  /* 0x000000ff00ff79a7 */ /* 0x0003e4000810043f */
[----:B------:R-:W-:-:S02]  /*15fc0*/  LOP3.LUT R19, R19, 0xffffff7f, RZ, 0xc0, !PT ;  /* 0xffffff7f13137812 */ /* 0x000fc400078ec0ff */
[----:B0-----:R-:W-:Y:S01]  /*15fd0*/  ISETP.NE.AND P1, PT, R2, 0x1, PT ;  /* 0x000000010200780c */ /* 0x001fe20003f25270 */
[----:B------:R-:W-:-:S12]  /*15fe0*/  IMAD.IADD R2, R225, 0x1, R220 ;  /* 0x00000001e1027824 */ /* 0x000fd800078e02dc */
[----:B------:R-:W0:Y:S08]  /*15ff0*/  @P1 LDC R3, c[0x0][0x44c] ;  /* 0x00011300ff031b82 */ /* 0x000e300000000800 */
[----:B-1----:R-:W1:Y:S01]  /*16000*/  @P1 LDC R0, c[0x0][0x450] ;  /* 0x00011400ff001b82 */ /* 0x002e620000000800 */
[----:B0-----:R-:W-:-:S05]  /*16010*/  @P1 IMAD.HI.U32 R3, R2, R3, RZ ;  /* 0x0000000302031227 */ /* 0x001fca00078e00ff */
[----:B-1----:R-:W-:Y:S01]  /*16020*/  @P1 SHF.R.U32.HI R2, RZ, R0, R3 ;  /* 0x00000000ff021219 */ /* 0x002fe20000011603 */
[----:B------:R-:W-:-:S04]  /*16030*/  IMAD R3, R10, -0x60, RZ ;  /* 0xffffffa00a037824 */ /* 0x000fc800078e02ff */
[----:B------:R-:W0:Y:S01]  /*16040*/  SHFL.IDX PT, R0, R2, RZ, 0x1c1f ;  /* 0x001c1fff02007589 */ /* 0x000e2200000e0000 */
[----:B------:R-:W-:-:S03]  /*16050*/  IADD3 R3, -R223, 0x1, R3 ;  /* 0x00000001df037810 */ /* 0x000fc60007ffe103 */
[----:B------:R-:W1:Y:S01]  /*16060*/  SHFL.IDX PT, R2, R2, 0x1, 0x1c1f ;  /* 0x003c1f0002027f89 */ /* 0x000e6200000e0000 */
[----:B------:R-:W-:-:S05]  /*16070*/  IADD3 R3, -R221, R3, R222 ;  /* 0x00000003dd037210 */ /* 0x000fca0007ffe1de */
[C---:B0-----:R-:W-:Y:S02]  /*16080*/  IMAD.IADD R0, R3.reuse, 0x1, R0 ;  /* 0x0000000103007824 */ /* 0x041fe400078e0200 */
[----:B-1----:R-:W-:-:S03]  /*16090*/  IMAD.IADD R2, R3, 0x1, R2 ;  /* 0x0000000103027824 */ /* 0x002fc600078e0202 */
[C---:B------:R-:W-:Y:S02]  /*160a0*/  ISETP.GT.AND P4, PT, R0.reuse, RZ, PT ;  /* 0x000000ff0000720c */ /* 0x040fe40003f84270 */
[C---:B------:R-:W-:Y:S02]  /*160b0*/  ISETP.GT.AND P3, PT, R0.reuse, 0x1, PT ;  /* 0x000000010000780c */ /* 0x040fe40003f64270 */
[C---:B------:R-:W-:Y:S02]  /*160c0*/  ISETP.GT.AND P2, PT, R0.reuse, 0x8, PT ;  /* 0x000000080000780c */ /* 0x040fe40003f44270 */
[----:B------:R-:W-:Y:S02]  /*160d0*/  ISETP.GT.AND P1, PT, R0, 0x9, PT ;  /* 0x000000090000780c */ /* 0x000fe40003f24270 */
        /* <DEDUP_REMOVED lines=39> */
[----:B-----5:R-:W-:Y:S02]  /*16350*/  FMNMX.FTZ R0, R120, R9, !PT ;  /* 0x0000000978007209 */ /* 0x020fe40007810000 */
        /* <DEDUP_REMOVED lines=22> */
[----:B------:R-:W-:Y:S02]  /*164c0*/  ISETP.GT.AND P5, PT, R2, RZ, PT ;  /* 0x000000ff0200720c */ /* 0x000fe40003fa4270 */
        /* <DEDUP_REMOVED lines=19> */
[----:B------:R-:W-:Y:S02]  /*16600*/  ISETP.GT.AND P5, PT, R2, 0x11, PT ;  /* 0x000000110200780c */ /* 0x000fe40003fa4270 */
[----:B------:R-:W-:Y:S02]  /*16610*/  FMNMX.FTZ R0, R164, R0, !PT ;  /* 0x00000000a4007209 */ /* 0x000fe40007810000 */
[----:B------:R-:W-:Y:S02]  /*16620*/  ISETP.GT.AND P4, PT, R2, 0x18, PT ;  /* 0x000000180200780c */ /* 0x000fe40003f84270 */
[----:B------:R-:W-:-:S02]  /*16630*/  FMNMX.FTZ R0, R165, R0, !PT ;  /* 0x00000000a5007209 */ /* 0x000fc40007810000 */
[C---:B------:R-:W-:Y:S02]  /*16640*/  ISETP.GT.AND P3, PT, R2.reuse, 0x19, PT ;  /* 0x000000190200780c */ /* 0x040fe40003f64270 */
[----:B------:R-:W-:Y:S01]  /*16650*/  ISETP.GT.AND P2, PT, R2, 0x20, PT ;  /* 0x000000200200780c */ /* 0x000fe20003f44270 */
[----:B------:R-:W0:Y:S01]  /*16660*/  SHFL.BFLY PT, R3, R0, 0x2, 0x1f ;  /* 0x0c401f0000037f89 */ /* 0x000e2200000e0000 */
[----:B------:R-:W-:Y:S02]  /*16670*/  @P0 LOP3.LUT R19, R19, 0x80, RZ, 0xfc, !PT ;  /* 0x0000008013130812 */ /* 0x000fe400078efcff */
[----:B------:R-:W-:Y:S02]  /*16680*/  FSEL R131, R131, -INF , P5 ;  /* 0xff80000083837808 */ /* 0x000fe40002800000 */
[----:B------:R-:W-:Y:S02]  /*16690*/  FSEL R134, R134, -INF , P4 ;  /* 0xff80000086867808 */ /* 0x000fe40002000000 */
[----:B------:R-:W-:-:S02]  /*166a0*/  FSEL R135, R135, -INF , P3 ;  /* 0xff80000087877808 */ /* 0x000fc40001800000 */
[----:B------:R-:W-:Y:S02]  /*166b0*/  FSEL R138, R138, -INF , P2 ;  /* 0xff8000008a8a7808 */ /* 0x000fe40001000000 */
[C---:B------:R-:W-:Y:S02]  /*166c0*/  ISETP.GT.AND P5, PT, R2.reuse, 0x28, PT ;  /* 0x000000280200780c */ /* 0x040fe40003fa4270 */
[C---:B------:R-:W-:Y:S02]  /*166d0*/  ISETP.GT.AND P4, PT, R2.reuse, 0x29, PT ;  /* 0x000000290200780c */ /* 0x040fe40003f84270 */
[C---:B------:R-:W-:Y:S02]  /*166e0*/  ISETP.GT.AND P3, PT, R2.reuse, 0x30, PT ;  /* 0x000000300200780c */ /* 0x040fe40003f64270 */
[----:B------:R-:W-:Y:S02]  /*166f0*/  ISETP.GT.AND P2, PT, R2, 0x31, PT ;  /* 0x000000310200780c */ /* 0x000fe40003f44270 */
[----:B------:R-:W-:-:S02]  /*16700*/  LOP3.LUT R19, R19, 0xfffffeff, RZ, 0xc0, !PT ;  /* 0xfffffeff13137812 */ /* 0x000fc400078ec0ff */
[----:B------:R-:W-:Y:S02]  /*16710*/  FSEL R142, R142, -INF , P5 ;  /* 0xff8000008e8e7808 */ /* 0x000fe40002800000 */
[----:B------:R-:W-:Y:S02]  /*16720*/  FSEL R143, R143, -INF , P4 ;  /* 0xff8000008f8f7808 */ /* 0x000fe40002000000 */
[----:B0-----:R-:W-:Y:S02]  /*16730*/  FMNMX.FTZ R3, R0, R3, !PT ;  /* 0x0000000300037209 */ /* 0x001fe40007810000 */
[----:B------:R-:W-:Y:S02]  /*16740*/  FSEL R146, R146, -INF , P3 ;  /* 0xff80000092927808 */ /* 0x000fe40001800000 */
[----:B------:R-:W-:Y:S01]  /*16750*/  FSEL R147, R147, -INF , P2 ;  /* 0xff80000093937808 */ /* 0x000fe20001000000 */
[----:B------:R-:W0:Y:S01]  /*16760*/  SHFL.BFLY PT, R0, R3, 0x1, 0x1f ;  /* 0x0c201f0003007f89 */ /* 0x000e2200000e0000 */
[----:B------:R-:W-:-:S02]  /*16770*/  @P1 LOP3.LUT R19, R19, 0x100, RZ, 0xfc, !PT ;  /* 0x0000010013131812 */ /* 0x000fc400078efcff */
[C---:B------:R-:W-:Y:S02]  /*16780*/  ISETP.GT.AND P2, PT, R2.reuse, 0x50, PT ;  /* 0x000000500200780c */ /* 0x040fe40003f44270 */
[C---:B------:R-:W-:Y:S02]  /*16790*/  ISETP.GT.AND P3, PT, R2.reuse, 0x51, PT ;  /* 0x000000510200780c */ /* 0x040fe40003f64270 */
[C---:B------:R-:W-:Y:S02]  /*167a0*/  ISETP.GT.AND P4, PT, R2.reuse, 0x58, PT ;  /* 0x000000580200780c */ /* 0x040fe40003f84270 */
[C---:B------:R-:W-:Y:S02]  /*167b0*/  ISETP.GT.AND P5, PT, R2.reuse, 0x59, PT ;  /* 0x000000590200780c */ /* 0x040fe40003fa4270 */
[C---:B------:R-:W-:Y:S02]  /*167c0*/  ISETP.GT.AND P1, PT, R2.reuse, 0x39, PT ;  /* 0x000000390200780c */ /* 0x040fe40003f24270 */
[----:B------:R-:W-:-:S02]  /*167d0*/  ISETP.GT.AND P0, PT, R2, 0x40, PT ;  /* 0x000000400200780c */ /* 0x000fc40003f04270 */
[----:B------:R-:W-:Y:S02]  /*167e0*/  FSEL R151, R151, -INF , P1 ;  /* 0xff80000097977808 */ /* 0x000fe40000800000 */
[----:B------:R-:W-:Y:S02]  /*167f0*/  FSEL R154, R154, -INF , P0 ;  /* 0xff8000009a9a7808 */ /* 0x000fe40000000000 */
[C---:B------:R-:W-:Y:S02]  /*16800*/  LOP3.LUT P0, RZ, R19.reuse, 0x80, RZ, 0xc0, !PT ;  /* 0x0000008013ff7812 */ /* 0x040fe4000780c0ff */
[----:B------:R-:W-:Y:S02]  /*16810*/  LOP3.LUT P1, RZ, R19, 0x100, RZ, 0xc0, !PT ;  /* 0x0000010013ff7812 */ /* 0x000fe4000782c0ff */
[----:B------:R-:W-:Y:S02]  /*16820*/  FSEL R155, R155, -INF , P0 ;  /* 0xff8000009b9b7808 */ /* 0x000fe40000000000 */
[----:B0-----:R-:W-:-:S02]  /*16830*/  FMNMX.FTZ R3, R3, R0, !PT ;  /* 0x0000000003037209 */ /* 0x001fc40007810000 */
[----:B------:R-:W-:Y:S02]  /*16840*/  MOV R0, UR4 ;  /* 0x0000000400007c02 */ /* 0x000fe40008000f00 */
[----:B------:R-:W-:Y:S02]  /*16850*/  FSETP.NEU.FTZ.AND P6, PT, R3, -INF , PT ;  /* 0xff8000000300780b */ /* 0x000fe40003fdd000 */
[----:B------:R-:W-:Y:S02]  /*16860*/  FSEL R159, R159, -INF , P1 ;  /* 0xff8000009f9f7808 */ /* 0x000fe40000800000 */
[----:B------:R-:W-:Y:S02]  /*16870*/  FSEL R5, R3, RZ, P6 ;  /* 0x000000ff03057208 */ /* 0x000fe40003000000 */
[----:B------:R-:W-:Y:S02]  /*16880*/  FSEL R162, R162, -INF , P2 ;  /* 0xff800000a2a27808 */ /* 0x000fe40001000000 */
[----:B------:R-:W-:Y:S01]  /*16890*/  FSEL R163, R163, -INF , P3 ;  /* 0xff800000a3a37808 */ /* 0x000fe20001800000 */
[----:B------:R-:W-:Y:S01]  /*168a0*/  FADD.FTZ R5, -R5, R9 ;  /* 0x0000000905057221 */ /* 0x000fe20000010100 */
[----:B------:R-:W-:Y:S01]  /*168b0*/  FMUL.FTZ R9, R3, R0 ;  /* 0x0000000003097220 */ /* 0x000fe20000410000 */
[----:B------:R-:W-:-:S02]  /*168c0*/  FSEL R166, R166, -INF , P4 ;  /* 0xff800000a6a67808 */ /* 0x000fc40002000000 */
[----:B------:R-:W-:Y:S01]  /*168d0*/  FSEL R167, R167, -INF , P5 ;  /* 0xff800000a7a77808 */ /* 0x000fe20002800000 */
[----:B------:R-:W-:Y:S01]  /*168e0*/  FMUL.FTZ R5, R5, R0 ;  /* 0x0000000005057220 */ /* 0x000fe20000410000 */
[----:B------:R-:W-:Y:S02]  /*168f0*/  FSEL R9, R9, RZ, P6 ;  /* 0x000000ff09097208 */ /* 0x000fe40003000000 */
[----:B------:R-:W-:Y:S02]  /*16900*/  ISETP.GT.AND P6, PT, R2, 0x48, PT ;  /* 0x000000480200780c */ /* 0x000fe40003fc4270 */
[----:B------:R-:W-:Y:S01]  /*16910*/  FMNMX.FTZ R2, R122, R8, !PT ;  /* 0x000000087a027209 */ /* 0x000fe20007810000 */
[-CC-:B------:R-:W-:Y:S01]  /*16920*/  FFMA.FTZ R120, R120, R0.reuse, -R9.reuse ;  /* 0x0000000078787223 */ /* 0x180fe20000010809 */
[----:B------:R-:W-:Y:S01]  /*16930*/  FSEL R158, R158, -INF , P6 ;  /* 0xff8000009e9e7808 */ /* 0x000fe20003000000 */
[--C-:B------:R-:W-:Y:S01]  /*16940*/  FFMA.FTZ R121, R121, R0, -R9.reuse ;  /* 0x0000000079797223 */ /* 0x100fe20000010809 */
[----:B------:R-:W-:Y:S01]  /*16950*/  FMNMX.FTZ R2, R123, R2, !PT ;  /* 0x000000027b027209 */ /* 0x000fe20007810000 */
[----:B------:R-:W-:Y:S01]  /*16960*/  MUFU.EX2 R5, R5 ;  /* 0x0000000500057308 */ /* 0x000fe20000000800 */
[-CC-:B------:R-:W-:Y:S01]  /*16970*/  FFMA.FTZ R124, R124, R0.reuse, -R9.reuse ;  /* 0x000000007c7c7223 */ /* 0x180fe20000010809 */
[--C-:B------:R-:W-:Y:S01]  /*16980*/  FFMA.FTZ R125, R125, R0, -R9.reuse ;  /* 0x000000007d7d7223 */ /* 0x100fe20000010809 */
[----:B------:R-:W-:Y:S01]  /*16990*/  FMNMX.FTZ R2, R126, R2, !PT ;  /* 0x000000027e027209 */ /* 0x000fe20007810000 */
[-CC-:B------:R-:W-:Y:S01]  /*169a0*/  FFMA.FTZ R128, R128, R0.reuse, -R9.reuse ;  /* 0x0000000080807223 */ /* 0x180fe20000010809 */
[-CC-:B------:R-:W-:Y:S01]  /*169b0*/  FFMA.FTZ R129, R129, R0.reuse, -R9.reuse ;  /* 0x0000000081817223 */ /* 0x180fe20000010809 */
[--C-:B------:R-:W-:Y:S01]  /*169c0*/  FFMA.FTZ R132, R132, R0, -R9.reuse ;  /* 0x0000000084847223 */ /* 0x100fe20000010809 */
[----:B------:R-:W-:Y:S01]  /*169d0*/  FMNMX.FTZ R2, R127, R2, !PT ;  /* 0x000000027f027209 */ /* 0x000fe20007810000 */
[----:B------:R-:W0:Y:S01]  /*169e0*/  MUFU.EX2 R120, R120 ;  /* 0x0000007800787308 */ /* 0x000e220000000800 */
[-CC-:B------:R-:W-:Y:S01]  /*169f0*/  FFMA.FTZ R133, R133, R0.reuse, -R9.reuse ;  /* 0x0000000085857223 */ /* 0x180fe20000010809 */
[--C-:B------:R-:W-:Y:S01]  /*16a00*/  FFMA.FTZ R136, R136, R0, -R9.reuse ;  /* 0x0000000088887223 */ /* 0x100fe20000010809 */
[----:B------:R-:W-:Y:S01]  /*16a10*/  FMNMX.FTZ R2, R130, R2, !PT ;  /* 0x0000000282027209 */ /* 0x000fe20007810000 */
[-CC-:B------:R-:W-:Y:S01]  /*16a20*/  FFMA.FTZ R137, R137, R0.reuse, -R9.reuse ;  /* 0x0000000089897223 */ /* 0x180fe20000010809 */
[-CC-:B------:R-:W-:Y:S01]  /*16a30*/  FFMA.FTZ R140, R140, R0.reuse, -R9.reuse ;  /* 0x000000008c8c7223 */ /* 0x180fe20000010809 */
[--C-:B------:R-:W-:Y:S01]  /*16a40*/  FFMA.FTZ R141, R141, R0, -R9.reuse ;  /* 0x000000008d8d7223 */ /* 0x100fe20000010809 */
[----:B------:R-:W-:Y:S01]  /*16a50*/  FMNMX.FTZ R2, R131, R2, !PT ;  /* 0x0000000283027209 */ /* 0x000fe20007810000 */
[----:B------:R-:W1:Y:S01]  /*16a60*/  MUFU.EX2 R121, R121 ;  /* 0x0000007900797308 */ /* 0x000e620000000800 */
[-CC-:B------:R-:W-:Y:S01]  /*16a70*/  FFMA.FTZ R144, R144, R0.reuse, -R9.reuse ;  /* 0x0000000090907223 */ /* 0x180fe20000010809 */
[--C-:B------:R-:W-:Y:S01]  /*16a80*/  FFMA.FTZ R145, R145, R0, -R9.reuse ;  /* 0x0000000091917223 */ /* 0x100fe20000010809 */
[----:B------:R-:W-:Y:S01]  /*16a90*/  FMNMX.FTZ R2, R134, R2, !PT ;  /* 0x0000000286027209 */ /* 0x000fe20007810000 */
[-CC-:B------:R-:W-:Y:S01]  /*16aa0*/  FFMA.FTZ R148, R148, R0.reuse, -R9.reuse ;  /* 0x0000000094947223 */ /* 0x180fe20000010809 */
[-CC-:B------:R-:W-:Y:S01]  /*16ab0*/  FFMA.FTZ R149, R149, R0.reuse, -R9.reuse ;  /* 0x0000000095957223 */ /* 0x180fe20000010809 */
[--C-:B------:R-:W-:Y:S01]  /*16ac0*/  FFMA.FTZ R152, R152, R0, -R9.reuse ;  /* 0x0000000098987223 */ /* 0x100fe20000010809 */
[----:B------:R-:W-:Y:S01]  /*16ad0*/  FMNMX.FTZ R2, R135, R2, !PT ;  /* 0x0000000287027209 */ /* 0x000fe20007810000 */
[----:B------:R-:W-:Y:S01]  /*16ae0*/  MUFU.EX2 R124, R124 ;  /* 0x0000007c007c7308 */ /* 0x000fe20000000800 */
[----:B0-----:R-:W-:Y:S01]  /*16af0*/  FFMA.FTZ R7, R5, R7, R120 ;  /* 0x0000000705077223 */ /* 0x001fe20000010078 */
[--C-:B------:R-:W-:Y:S01]  /*16b00*/  FFMA.FTZ R153, R153, R0, -R9.reuse ;  /* 0x0000000099997223 */ /* 0x100fe20000010809 */
[----:B------:R-:W-:Y:S01]  /*16b10*/  FMNMX.FTZ R2, R138, R2, !PT ;  /* 0x000000028a027209 */ /* 0x000fe20007810000 */
[-CC-:B------:R-:W-:Y:S01]  /*16b20*/  FFMA.FTZ R156, R156, R0.reuse, -R9.reuse ;  /* 0x000000009c9c7223 */ /* 0x180fe20000010809 */
[-CC-:B------:R-:W-:Y:S01]  /*16b30*/  FFMA.FTZ R157, R157, R0.reuse, -R9.reuse ;  /* 0x000000009d9d7223 */ /* 0x180fe20000010809 */
[----:B------:R-:W-:Y:S01]  /*16b40*/  FFMA.FTZ R160, R160, R0, -R9 ;  /* 0x00000000a0a07223 */ /* 0x000fe20000010809 */
[----:B------:R-:W-:Y:S01]  /*16b50*/  FMNMX.FTZ R2, R139, R2, !PT ;  /* 0x000000028b027209 */ /* 0x000fe20007810000 */
[----:B------:R-:W-:Y:S01]  /*16b60*/  MUFU.EX2 R125, R125 ;  /* 0x0000007d007d7308 */ /* 0x000fe20000000800 */
[----:B-1----:R-:W-:Y:S01]  /*16b70*/  FADD.FTZ R7, R121, R7 ;  /* 0x0000000779077221 */ /* 0x002fe20000010000 */
[--C-:B------:R-:W-:Y:S01]  /*16b80*/  FFMA.FTZ R161, R161, R0, -R9.reuse ;  /* 0x00000000a1a17223 */ /* 0x100fe20000010809 */
[----:B------:R-:W-:Y:S01]  /*16b90*/  FMNMX.FTZ R2, R142, R2, !PT ;  /* 0x000000028e027209 */ /* 0x000fe20007810000 */
[-CC-:B------:R-:W-:Y:S01]  /*16ba0*/  FFMA.FTZ R164, R164, R0.reuse, -R9.reuse ;  /* 0x00000000a4a47223 */ /* 0x180fe20000010809 */
[----:B------:R-:W-:Y:S01]  /*16bb0*/  FFMA.FTZ R9, R165, R0, -R9 ;  /* 0x00000000a5097223 */ /* 0x000fe20000010809 */
[----:B------:R-:W-:-:S02]  /*16bc0*/  LOP3.LUT P0, RZ, R19, 0x40, RZ, 0xc0, !PT ;  /* 0x0000004013ff7812 */ /* 0x000fc4000780c0ff */
        /* <DEDUP_REMOVED lines=101> */
[----:B------:R-:W-:-:S06]  /*17220*/  FADD.FTZ R6, R156, R6 ;  /* 0x000000069c067221 */ /* 0x000fcc0000010000 */
        /* <DEDUP_REMOVED lines=38> */
.L_x_6126:
[C---:B------:R-:W-:Y:S01]  /*17490*/  ISETP.GT.AND P1, PT, R10.reuse, R13, PT ;  /* 0x0000000d0a00720c */ /* 0x040fe20003f24270 */
        /* <DEDUP_REMOVED lines=34> */
.L_x_6114:
[----:B------:R-:W-:Y:S05]  /*176c0*/  BSYNC B0 ;  /* 0x0000000000007941 */ /* 0x000fea0003800000 */
.L_x_6113:
[----:B------:R-:W-:Y:S01]  /*176d0*/  ISETP.GE.AND P1, PT, R10, R219, PT ;  /* 0x000000db0a00720c */ /* 0x000fe20003f26270 */
[----:B------:R-:W-:-:S12]  /*176e0*/  BSSY B0, `(.L_x_6128) ;  /* 0x0000210000007945 */ /* 0x000fd80003800000 */
[----:B------:R-:W-:Y:S05]  /*176f0*/  @!P1 BRA `(.L_x_6129) ;  /* 0x0000002000389947 */ /* 0x000fea0003800000 */
[----:B------:R-:W-:Y:S01]  /*17700*/  IMAD.MOV.U32 R8, RZ, RZ, R4 ;  /* 0x000000ffff087224 */ /* 0x000fe200078e0004 */
[----:B------:R-:W-:Y:S01]  /*17710*/  MOV R9, R3 ;  /* 0x0000000300097202 */ /* 0x000fe20000000f00 */
[----:B------:R-:W-:Y:S02]  /*17720*/  IMAD.MOV.U32 R11, RZ, RZ, R202 ;  /* 0x000000ffff0b7224 */ /* 0x000fe400078e00ca */
[----:B------:R-:W-:-:S07]  /*17730*/  IMAD.MOV.U32 R13, RZ, RZ, R198 ;  /* 0x000000ffff0d7224 */ /* 0x000fce00078e00c6 */
.L_x_6142:
[----:B------:R-:W-:-:S05]  /*17740*/  VIADD R0, R13, 0x1 ;  /* 0x000000010d007836 */ /* 0x000fca0000000000 */
[----:B------:R-:W-:-:S04]  /*17750*/  ISETP.NE.AND P1, PT, R0, 0x2, PT ;  /* 0x000000020000780c */ /* 0x000fc80003f25270 */
[----:B------:R-:W-:Y:S02]  /*17760*/  SEL R0, R0, RZ, P1 ;  /* 0x000000ff00007207 */ /* 0x000fe40000800000 */
[----:B------:R-:W-:Y:S02]  /*17770*/  SEL R202, RZ, 0x1, P1 ;  /* 0x00000001ffca7807 */ /* 0x000fe40000800000 */
[----:B------:R-:W-:Y:S02]  /*17780*/  MOV R198, R0 ;  /* 0x0000000000c67202 */ /* 0x000fe40000000f00 */
[----:B------:R-:W-:Y:S01]  /*17790*/  LOP3.LUT R202, R11, R202, RZ, 0x3c, !PT ;  /* 0x000000ca0bca7212 */ /* 0x000fe200078e3cff */
[----:B------:R-:W-:Y:S06]  /*177a0*/  @!P0 BRA `(.L_x_6130) ;  /* 0x0000000000048947 */ /* 0x000fec0003800000 */
[----:B------:R-:W-:Y:S01]  /*177b0*/  BPT.TRAP 0x1 ;  /* 0x000000040000795c */ /* 0x000fe20000300000 */
.L_x_6130:
[----:B------:R-:W-:Y:S01]  /*177c0*/  IMAD R14, R198, 0x8, R18 ;  /* 0x00000008c60e7824 */ /* 0x000fe200078e0212 */
[----:B------:R-:W-:-:S04]  /*177d0*/  SHF.L.U32 R15, R202, 0x1f, RZ ;  /* 0x0000001fca0f7819 */ /* 0x000fc800000006ff */
[----:B------:R0:W1:Y:S01]  /*177e0*/  SYNCS.PHASECHK.TRANS64.TRYWAIT P1, [R14+URZ+0x30830], R15 ;  /* 0x0308300f0e0075a7 */ /* 0x000062000802017f */
[----:B------:R-:W-:Y:S05]  /*177f0*/  @!P0 BRA `(.L_x_6131) ;  /* 0x0000000000048947 */ /* 0x000fea0003800000 */
[----:B------:R-:W-:Y:S01]  /*17800*/  BPT.TRAP 0x1 ;  /* 0x000000040000795c */ /* 0x000fe20000300000 */
.L_x_6131:
[----:B------:R-:W-:Y:S01]  /*17810*/  IMAD R3, R198, 0x900, R12 ;  /* 0x00000900c6037824 */ /* 0x000fe200078e020c */
[----:B------:R-:W-:Y:S03]  /*17820*/  BSSY B1, `(.L_x_6132) ;  /* 0x0000006000017945 */ /* 0x000fe60003800000 */
[C---:B------:R-:W-:Y:S02]  /*17830*/  VIADD R21, R3.reuse, 0x2 ;  /* 0x0000000203157836 */ /* 0x040fe40000000000 */
[----:B------:R-:W-:Y:S01]  /*17840*/  VIADD R4, R3, 0x4 ;  /* 0x0000000403047836 */ /* 0x000fe20000000000 */
[----:B-1----:R-:W-:Y:S06]  /*17850*/  @P1 BRA `(.L_x_6133) ;  /* 0x0000000000081947 */ /* 0x002fec0003800000 */
[----:B------:R-:W1:Y:S02]  /*17860*/  SYNCS.PHASECHK.TRANS64.TRYWAIT P1, [R14+URZ+0x30830], R15 ;  /* 0x0308300f0e0075a7 */ /* 0x000e64000802017f */
[----:B-1----:R-:W-:Y:S05]  /*17870*/  @!P1 BRA `(.L_x_6134) ;  /* 0x000000fc00fc9947 */ /* 0x002fea0003800000 */
.L_x_6133:
[----:B------:R-:W-:Y:S05]  /*17880*/  BSYNC B1 ;  /* 0x0000000000017941 */ /* 0x000fea0003800000 */
.L_x_6132:
[----:B------:R-:W2:Y:S04]  /*17890*/  LDL.64 R122, [R1+0x28] ;  /* 0x00002800017a7983 */ /* 0x000ea80000100a00 */
[----:B------:R3:W-:Y:S04]  /*178a0*/  STL.64 [R1+0x50], R6 ;  /* 0x0000500601007387 */ /* 0x0007e80000100a00 */
[----:B---3--:R-:W3:Y:S01]  /*178b0*/  LDL.64 R6, [R1+0x20] ;  /* 0x0000200001067983 */ /* 0x008ee20000100a00 */
        /* <DEDUP_REMOVED lines=9> */
[-C--:B------:R-:W-:Y:S01]  /*17950*/  FMUL.FTZ R26, R26, R2.reuse ;  /* 0x000000021a1a7220 */ /* 0x080fe20000410000 */
[----:B------:R-:W-:Y:S01]  /*17960*/  R2UR UR22, R14 ;  /* 0x000000000e1672ca */ /* 0x000fe200000e0000 */
[----:B------:R-:W-:Y:S01]  /*17970*/  FMUL.FTZ R27, R27, R2 ;  /* 0x000000021b1b7220 */ /* 0x000fe20000410000 */
[----:B------:R-:W-:Y:S01]  /*17980*/  MOV R14, R4 ;  /* 0x00000004000e7202 */ /* 0x000fe20000000f00 */
[-C--:B------:R-:W-:Y:S01]  /*17990*/  FMUL.FTZ R30, R30, R2.reuse ;  /* 0x000000021e1e7220 */ /* 0x080fe20000410000 */
[----:B------:R-:W-:Y:S01]  /*179a0*/  R2UR UR6, R20 ;  /* 0x00000000140672ca */ /* 0x000fe200000e0000 */
[C---:B------:R-:W-:Y:S01]  /*179b0*/  VIADD R20, R3.reuse, 0x600 ;  /* 0x0000060003147836 */ /* 0x040fe20000000000 */
[----:B------:R-:W-:Y:S01]  /*179c0*/  R2UR UR18, R14 ;  /* 0x000000000e1272ca */ /* 0x000fe200000e0000 */
[C---:B------:R-:W-:Y:S01]  /*179d0*/  VIADD R14, R3.reuse, 0x300 ;  /* 0x00000300030e7836 */ /* 0x040fe20000000000 */
[----:B------:R-:W-:Y:S01]  /*179e0*/  IADD3 R120, R3, 0x602, RZ ;  /* 0x0000060203787810 */ /* 0x000fe20007ffe0ff */
[----:B------:R-:W-:Y:S01]  /*179f0*/  FMUL.FTZ R31, R31, R2 ;  /* 0x000000021f1f7220 */ /* 0x000fe20000410000 */
[----:B------:R-:W-:Y:S01]  /*17a00*/  R2UR UR50, R20 ;  /* 0x00000000143272ca */ /* 0x000fe200000e0000 */
[C---:B------:R-:W-:Y:S01]  /*17a10*/  VIADD R20, R3.reuse, 0x606 ;  /* 0x0000060603147836 */ /* 0x040fe20000000000 */
[----:B------:R-:W-:Y:S01]  /*17a20*/  R2UR UR10, R14 ;  /* 0x000000000e0a72ca */ /* 0x000fe200000e0000 */
[----:B------:R-:W-:-:S02]  /*17a30*/  VIADD R14, R3, 0x306 ;  /* 0x00000306030e7836 */ /* 0x000fc40000000000 */
[-C--:B------:R-:W-:Y:S01]  /*17a40*/  FMUL.FTZ R34, R34, R2.reuse ;  /* 0x0000000222227220 */ /* 0x080fe20000410000 */
[-C--:B------:R-:W-:Y:S01]  /*17a50*/  FMUL.FTZ R35, R35, R2.reuse ;  /* 0x0000000223237220 */ /* 0x080fe20000410000 */
[-C--:B------:R-:W-:Y:S01]  /*17a60*/  FMUL.FTZ R38, R38, R2.reuse ;  /* 0x0000000226267220 */ /* 0x080fe20000410000 */
[-C--:B------:R-:W-:Y:S01]  /*17a70*/  FMUL.FTZ R39, R39, R2.reuse ;  /* 0x0000000227277220 */ /* 0x080fe20000410000 */
[----:B------:R-:W-:Y:S01]  /*17a80*/  R2UR UR54, R14 ;  /* 0x000000000e3672ca */ /* 0x000fe200000e0000 */
        /* <DEDUP_REMOVED lines=92> */
[----:B------:R-:W-:Y:S01]  /*18050*/  IMAD.MOV.U32 R121, RZ, RZ, 0x40000040 ;  /* 0x40000040ff797424 */ /* 0x000fe200078e00ff */
[----:B------:R-:W-:Y:S01]  /*18060*/  R2UR UR46, R120 ;  /* 0x00000000782e72ca */ /* 0x000fe200000e0000 */
[----:B------:R-:W-:Y:S01]  /*18070*/  IMAD.MOV.U32 R21, RZ, RZ, 0x40000040 ;  /* 0x40000040ff157424 */ /* 0x000fe200078e00ff */
[----:B------:R-:W-:-:S02]  /*18080*/  R2UR UR38, R20 ;  /* 0x00000000142672ca */ /* 0x000fc400000e0000 */
[C---:B------:R-:W-:Y:S02]  /*18090*/  R2UR UR59, R121.reuse ;  /* 0x00000000793b72ca */ /* 0x040fe400000e0000 */
[----:B------:R-:W-:Y:S02]  /*180a0*/  R2UR UR47, R121 ;  /* 0x00000000792f72ca */ /* 0x000fe400000e0000 */
[C---:B------:R-:W-:Y:S02]  /*180b0*/  R2UR UR15, R21.reuse ;  /* 0x00000000150f72ca */ /* 0x040fe400000e0000 */
[C---:B------:R-:W-:Y:S02]  /*180c0*/  R2UR UR7, R21.reuse ;  /* 0x00000000150772ca */ /* 0x040fe400000e0000 */
[C---:B------:R-:W-:Y:S02]  /*180d0*/  R2UR UR51, R21.reuse ;  /* 0x00000000153372ca */ /* 0x040fe400000e0000 */
[----:B------:R-:W-:-:S02]  /*180e0*/  R2UR UR39, R21 ;  /* 0x00000000152772ca */ /* 0x000fc400000e0000 */
[----:B------:R-:W4:Y:S01]  /*180f0*/  LDL.64 R20, [R1+0x8] ;  /* 0x0000080001147983 */ /* 0x000f220000100a00 */
[C---:B------:R-:W-:Y:S02]  /*18100*/  R2UR UR23, R15.reuse ;  /* 0x000000000f1772ca */ /* 0x040fe400000e0000 */
[C---:B------:R-:W-:Y:S02]  /*18110*/  R2UR UR19, R15.reuse ;  /* 0x000000000f1372ca */ /* 0x040fe400000e0000 */
[C---:B------:R-:W-:Y:S02]  /*18120*/  R2UR UR11, R15.reuse ;  /* 0x000000000f0b72ca */ /* 0x040fe400000e0000 */
[C---:B------:R-:W-:Y:S02]  /*18130*/  R2UR UR55, R15.reuse ;  /* 0x000000000f3772ca */ /* 0x040fe400000e0000 */
[----:B------:R-:W-:Y:S02]  /*18140*/  R2UR UR42, R14 ;  /* 0x000000000e2a72ca */ /* 0x000fe400000e0000 */
[----:B------:R-:W-:-:S02]  /*18150*/  R2UR UR43, R15 ;  /* 0x000000000f2b72ca */ /* 0x000fc400000e0000 */
[----:B------:R-:W4:Y:S01]  /*18160*/  LDL.64 R14, [R1] ;  /* 0x00000000010e7983 */ /* 0x000f220000100a00 */
[----:B--2---:R-:W-:Y:S02]  /*18170*/  R2UR UR24, R122 ;  /* 0x000000007a1872ca */ /* 0x004fe400000e0000 */
[----:B------:R-:W-:Y:S02]  /*18180*/  R2UR UR25, R123 ;  /* 0x000000007b1972ca */ /* 0x000fe400000e0000 */
        /* <DEDUP_REMOVED lines=9> */
[----:B------:R-:W-:Y:S01]  /*18220*/  R2UR UR17, R3 ;  /* 0x00000000031172ca */ /* 0x000fe200000e0000 */
[----:B------:R-:W-:Y:S02]  /*18230*/  WARPGROUP.DEPBAR.LE gsb0, 0x0 ;  /* 0x00008000000079c5 */ /* 0x000fe40000010000 */
[----:B------:R-:W-:-:S10]  /*18240*/  WARPGROUP.ARRIVE ;  /* 0x00000000000079c5 */ /* 0x000fd40000000000 */
[----:B------:R-:W-:Y:S01]  /*18250*/  HGMMA.64x96x16.F32 R120, gdesc[UR16], R120, gsb0 ;  /* 0x01600000107879f0 */ /* 0x000fe20008000878 */
[----:B------:R-:W-:Y:S02]  /*18260*/  R2UR UR12, R4 ;  /* 0x00000000040c72ca */ /* 0x000fe400000e0000 */
[----:B------:R-:W-:Y:S02]  /*18270*/  R2UR UR13, R5 ;  /* 0x00000000050d72ca */ /* 0x000fe400000e0000 */
        /* <DEDUP_REMOVED lines=34> */
.L_x_6135:
[----:B------:R-:W-:Y:S01]  /*184a0*/  SHF.L.U32 R2, R11, 0x1f, RZ ;  /* 0x0000001f0b027819 */ /* 0x000fe200000006ff */
[----:B------:R-:W-:-:S04]  /*184b0*/  IMAD R11, R13, 0x8, R18 ;  /* 0x000000080d0b7824 */ /* 0x000fc800078e0212 */
[----:B------:R0:W1:Y:S01]  /*184c0*/  SYNCS.PHASECHK.TRANS64.TRYWAIT P1, [R11+URZ+0x30850], R2 ;  /* 0x030850020b0075a7 */ /* 0x000062000802017f */
[----:B------:R-:W-:Y:S05]  /*184d0*/  @!P0 BRA `(.L_x_6136) ;  /* 0x0000000000048947 */ /* 0x000fea0003800000 */
[----:B------:R-:W-:Y:S01]  /*184e0*/  BPT.TRAP 0x1 ;  /* 0x000000040000795c */ /* 0x000fe20000300000 */
.L_x_6136:
[----:B------:R-:W-:Y:S04]  /*184f0*/  BSSY B1, `(.L_x_6137) ;  /* 0x0000004000017945 */ /* 0x000fe80003800000 */
[----:B-1----:R-:W-:Y:S05]  /*18500*/  @P1 BRA `(.L_x_6138) ;  /* 0x0000000000081947 */ /* 0x002fea0003800000 */
[----:B------:R-:W1:Y:S02]  /*18510*/  SYNCS.PHASECHK.TRANS64.TRYWAIT P1, [R11+URZ+0x30850], R2 ;  /* 0x030850020b0075a7 */ /* 0x000e64000802017f */
[----:B-1----:R-:W-:Y:S05]  /*18520*/  @!P1 BRA `(.L_x_6139) ;  /* 0x000000f000e49947 */ /* 0x002fea0003800000 */
.L_x_6138:
[----:B------:R-:W-:Y:S05]  /*18530*/  BSYNC B1 ;  /* 0x0000000000017941 */ /* 0x000fea0003800000 */
.L_x_6137:
        /* <DEDUP_REMOVED lines=48> */
.L_x_6140:
[----:B------:R-:W-:Y:S01]  /*18840*/  LEA R0, R0, R18, 0x3 ;  /* 0x0000001200007211 */ /* 0x000fe200078e18ff */
[----:B------:R-:W-:-:S04]  /*18850*/  ULDC UR4, c[0x0][0x988] ;  /* 0x0002620000047ab9 */ /* 0x000fc80000000800 */
        /* <DEDUP_REMOVED lines=85> */
[-CC-:B------:R-:W-:Y:S01]  /*18db0*/  FFMA.FTZ R157, R157, R0.reuse, -R13.reuse ;  /* 0x000000009d9d7223 */ /* 0x180fe2000001080d */
        /* <DEDUP_REMOVED lines=11> */
[-CC-:B------:R-:W-:Y:S01]  /*18e70*/  FFMA.FTZ R131, R131, R0.reuse, -R9.reuse ;  /* 0x0000000083837223 */ /* 0x180fe20000010809 */
[----:B-1---5:R-:W-:Y:S01]  /*18e80*/  FFMA.FTZ R7, R5, R7, R120 ;  /* 0x0000000705077223 */ /* 0x022fe20000010078 */
[-CC-:B------:R-:W-:Y:S01]  /*18e90*/  FFMA.FTZ R134, R134, R0.reuse, -R9.reuse ;  /* 0x0000000086867223 */ /* 0x180fe20000010809 */
[-CC-:B------:R-:W-:Y:S01]  /*18ea0*/  FFMA.FTZ R135, R135, R0.reuse, -R9.reuse ;  /* 0x0000000087877223 */ /* 0x180fe20000010809 */
[-C--:B------:R-:W-:Y:S01]  /*18eb0*/  FFMA.FTZ R138, R138, R0.reuse, -R9 ;  /* 0x000000008a8a7223 */ /* 0x080fe20000010809 */
[----:B0-----:R-:W-:Y:S01]  /*18ec0*/  FADD.FTZ R7, R121, R7 ;  /* 0x0000000779077221 */ /* 0x001fe20000010000 */
        /* <DEDUP_REMOVED lines=14> */
[-C--:B------:R-:W-:Y:S01]  /*18fb0*/  FFMA.FTZ R163, R163, R0.reuse, -R9 ;  /* 0x00000000a3a37223 */ /* 0x080fe20000010809 */
[-C--:B------:R-:W-:Y:S01]  /*18fc0*/  FFMA.FTZ R164, R164, R0.reuse, -R13 ;  /* 0x00000000a4a47223 */ /* 0x080fe2000001080d */
[----:B------:R-:W1:Y:S01]  /*18fd0*/  MUFU.EX2 R123, R123 ;  /* 0x0000007b007b7308 */ /* 0x000e620000000800 */
[-C--:B------:R-:W-:Y:S01]  /*18fe0*/  FFMA.FTZ R166, R166, R0.reuse, -R9 ;  /* 0x00000000a6a67223 */ /* 0x080fe20000010809 */
[-C--:B------:R-:W-:Y:S01]  /*18ff0*/  FFMA.FTZ R13, R165, R0.reuse, -R13 ;  /* 0x00000000a50d7223 */ /* 0x080fe2000001080d */
[----:B------:R-:W-:-:S05]  /*19000*/  FFMA.FTZ R171, R167, R0, -R9 ;  /* 0x00000000a7ab7223 */ /* 0x000fca0000010809 */
[----:B------:R-:W2:Y:S01]  /*19010*/  MUFU.EX2 R126, R126 ;  /* 0x0000007e007e7308 */ /* 0x000ea20000000800 */
[----:B0-----:R-:W-:-:S07]  /*19020*/  FFMA.FTZ R6, R2, R6, R122 ;  /* 0x0000000602067223 */ /* 0x001fce000001007a */
        /* <DEDUP_REMOVED lines=89> */
.L_x_6141:
[----:B------:R-:W-:Y:S01]  /*195c0*/  ISETP.GT.AND P1, PT, R10, R219, PT ;  /* 0x000000db0a00720c */ /* 0x000fe20003f24270 */
        /* <DEDUP_REMOVED lines=30> */
[----:B------:R-:W-:Y:S02]  /*197b0*/  IADD3 R10, R10, -0x1, RZ ;  /* 0xffffffff0a0a7810 */ /* 0x000fe40007ffe0ff */
[----:B------:R-:W-:Y:S01]  /*197c0*/  MOV R13, R198 ;  /* 0x000000c6000d7202 */ /* 0x000fe20000000f00 */
[----:B------:R-:W-:Y:S06]  /*197d0*/  @P1 BRA `(.L_x_6142) ;  /* 0xffffffdc00d81947 */ /* 0x000fec000383ffff */
.L_x_6129:
[----:B------:R-:W-:Y:S05]  /*197e0*/  BSYNC B0 ;  /* 0x0000000000007941 */ /* 0x000fea0003800000 */
.L_x_6128:
        /* <DEDUP_REMOVED lines=99> */
.L_x_6143:
[----:B------:R-:W-:Y:S01]  /*19e20*/  IMAD R10, R198, 0x8, R18 ;  /* 0x00000008c60a7824 */ /* 0x000fe200078e0212 */
[----:B------:R-:W-:-:S04]  /*19e30*/  SHF.L.U32 R5, R202, 0x1f, RZ ;  /* 0x0000001fca057819 */ /* 0x000fc800000006ff */
[----:B------:R0:W1:Y:S01]  /*19e40*/  SYNCS.PHASECHK.TRANS64.TRYWAIT P1, [R10+URZ+0x30850], R5 ;  /* 0x030850050a0075a7 */ /* 0x000062000802017f */
[----:B------:R-:W-:Y:S05]  /*19e50*/  @!P0 BRA `(.L_x_6144) ;  /* 0x0000000000048947 */ /* 0x000fea0003800000 */
[----:B------:R-:W-:Y:S01]  /*19e60*/  BPT.TRAP 0x1 ;  /* 0x000000040000795c */ /* 0x000fe20000300000 */
.L_x_6144:
        /* <DEDUP_REMOVED lines=9> */
.L_x_6146:
[----:B------:R-:W-:Y:S05]  /*19f00*/  BSYNC B0 ;  /* 0x0000000000007941 */ /* 0x000fea0003800000 */
.L_x_6145:
[----:B------:R-:W-:Y:S01]  /*19f10*/  IMAD.MOV.U32 R8, RZ, RZ, R2 ;  /* 0x000000ffff087224 */ /* 0x000fe200078e0002 */
[----:B------:R-:W-:Y:S01]  /*19f20*/  MOV R9, 0x40000040 ;  /* 0x4000004000097802 */ /* 0x000fe20000000f00 */
[----:B------:R-:W-:Y:S01]  /*19f30*/  WARPGROUP.ARRIVE ;  /* 0x00000000000079c5 */ /* 0x000fe20000000000 */
[----:B01----:R-:W-:Y:S01]  /*19f40*/  SHFL.BFLY PT, R5, R6, 0x2, 0x1f ;  /* 0x0c401f0006057f89 */ /* 0x003fe200000e0000 */
[----:B------:R-:W-:Y:S01]  /*19f50*/  IMAD.MOV.U32 R126, RZ, RZ, -0x800000 ;  /* 0xff800000ff7e7424 */ /* 0x000fe200078e00ff */
[----:B------:R-:W-:Y:S01]  /*19f60*/  R2UR UR6, R8 ;  /* 0x00000000080672ca */ /* 0x000fe200000e0000 */
[----:B------:R-:W-:Y:S01]  /*19f70*/  VIADD R8, R2, 0x80 ;  /* 0x0000008002087836 */ /* 0x000fe20000000000 */
[----:B------:R-:W-:Y:S01]  /*19f80*/  R2UR UR7, R9 ;  /* 0x00000000090772ca */ /* 0x000fe200000e0000 */
[----:B------:R-:W-:Y:S02]  /*19f90*/  IMAD.MOV.U32 R9, RZ, RZ, 0x40000040 ;  /* 0x40000040ff097424 */ /* 0x000fe400078e00ff */
[----:B------:R-:W-:-:S10]  /*19fa0*/  IMAD.MOV.U32 R127, RZ, RZ, -0x800000 ;  /* 0xff800000ff7f7424 */ /* 0x000fd400078e00ff */
        /* <DEDUP_REMOVED lines=33> */
[----:B------:R-:W-:-:S03]  /*1a1c0*/  FADD.FTZ R9, R5, R6 ;  /* 0x0000000605097221 */ /* 0x000fc60000010000 */
[----:B------:R-:W0:Y:S04]  /*1a1d0*/  SHFL.BFLY PT, R5, R8, 0x1, 0x1f ;  /* 0x0c201f0008057f89 */ /* 0x000e2800000e0000 */
[----:B------:R-:W1:Y:S01]  /*1a1e0*/  SHFL.BFLY PT, R2, R9, 0x1, 0x1f ;  /* 0x0c201f0009027f89 */ /* 0x000e6200000e0000 */
[----:B0-----:R-:W-:Y:S01]  /*1a1f0*/  FADD.FTZ R12, R8, R5 ;  /* 0x00000005080c7221 */ /* 0x001fe20000010000 */
[----:B------:R-:W-:Y:S02]  /*1a200*/  IMAD.MOV.U32 R5, RZ, RZ, RZ ;  /* 0x000000ffff057224 */ /* 0x000fe400078e00ff */
        /* <DEDUP_REMOVED lines=20> */
.L_x_6148:
[----:B------:R-:W2:Y:S01]  /*1a350*/  LDL.LU R0, [R1+0x30] ;  /* 0x0000300001007983 */ /* 0x000ea20000300800 */
[----:B------:R-:W-:Y:S01]  /*1a360*/  VIADD R3, R10, 0x30860 ;  /* 0x000308600a037836 */ /* 0x000fe20000000000 */
[----:B------:R-:W-:Y:S01]  /*1a370*/  IADD3 R198, R198, 0x1, RZ ;  /* 0x00000001c6c67810 */ /* 0x000fe20007ffe0ff */
[-C--:B------:R-:W-:Y:S01]  /*1a380*/  FMUL.FTZ R24, R24, R5.reuse ;  /* 0x0000000518187220 */ /* 0x080fe20000410000 */
        /* <DEDUP_REMOVED lines=14> */
[----:B-1----:R-:W-:Y:S01]  /*1a470*/  SEL R3, RZ, 0x1, P1 ;  /* 0x00000001ff037807 */ /* 0x002fe20000800000 */
        /* <DEDUP_REMOVED lines=89> */
.L_x_6049:
[----:B------:R-:W1:Y:S08]  /*1aa10*/  S2UR UR4, SR_CgaCtaId ;  /* 0x00000000000479c3 */ /* 0x000e700000008800 */
[----:B------:R-:W-:Y:S01]  /*1aa20*/  BAR.SYNC.DEFER_BLOCKING 0x5, 0x180 ;  /* 0x0146000000007b1d */ /* 0x000fe20000010000 */
[----:B------:R-:W-:-:S05]  /*1aa30*/  MOV R3, 0x400 ;  /* 0x0000040000037802 */ /* 0x000fca0000000f00 */
[----:B------:R-:W-:Y:S01]  /*1aa40*/  BSSY B0, `(.L_x_6149) ;  /* 0x00003e1000007945 */ /* 0x000fe20003800000 */
[----:B-1----:R-:W-:-:S05]  /*1aa50*/  IMAD.U32 R214, RZ, RZ, UR4 ;  /* 0x00000004ffd67e24 */ /* 0x002fca000f8e00ff */
[----:B------:R-:W-:-:S05]  /*1aa60*/  LEA R18, R214, R3, 0x18 ;  /* 0x00000003d6127211 */ /* 0x000fca00078ec0ff */
[----:B------:R1:W2:Y:S01]  /*1aa70*/  LDS.128 R4, [R18+0x308d0] ;  /* 0x0308d00012047984 */ /* 0x0002a20000000c00 */
[----:B------:R-:W-:Y:S06]  /*1aa80*/  BAR.ARV 0x4, 0x180 ;  /* 0x0106000000007b1d */ /* 0x000fec0000002000 */
[----:B------:R-:W-:Y:S05]  /*1aa90*/  @P0 BRA `(.L_x_6150) ;  /* 0x0000002c00f80947 */ /* 0x000fea0003800000 */
[----:B0-----:R-:W3:Y:S01]  /*1aaa0*/  LDL R0, [R1+0x48] ;  /* 0x0000480001007983 */ /* 0x001ee20000100800 */
[----:B------:R-:W0:Y:S01]  /*1aab0*/  S2R R9, SR_SWINHI ;  /* 0x0000000000097919 */ /* 0x000e220000002f00 */
[----:B------:R-:W-:Y:S01]  /*1aac0*/  F2FP.F16.F32.PACK_AB R10, R29, R28 ;  /* 0x0000001c1d0a723e */ /* 0x000fe200000000ff */
[----:B------:R-:W-:Y:S01]  /*1aad0*/  ULDC.64 UR6, c[0x0][0xc00] ;  /* 0x0003000000067ab9 */ /* 0x000fe20000000a00 */
[----:B------:R-:W-:Y:S01]  /*1aae0*/  F2FP.F16.F32.PACK_AB R11, R31, R30 ;  /* 0x0000001e1f0b723e */ /* 0x000fe200000000ff */
[----:B------:R-:W4:Y:S01]  /*1aaf0*/  LDL.LU R139, [R1+0x3c] ;  /* 0x00003c00018b7983 */ /* 0x000f220000300800 */
[----:B------:R-:W-:Y:S01]  /*1ab00*/  ULDC.64 UR8, c[0x0][0x208] ;  /* 0x0000820000087ab9 */ /* 0x000fe20000000a00 */
[----:B------:R-:W-:Y:S02]  /*1ab10*/  ULDC.64 UR4, c[0x0][0xc08] ;  /* 0x0003020000047ab9 */ /* 0x000fe40000000a00 */
[----:B------:R-:W4:Y:S01]  /*1ab20*/  LDL R138, [R1+0x34] ;  /* 0x00003400018a7983 */ /* 0x000f220000100800 */
[----:B------:R-:W-:-:S02]  /*1ab30*/  MOV R2, R18 ;  /* 0x0000001200027202 */ /* 0x000fc40000000f00 */
[----:B0-----:R-:W-:Y:S01]  /*1ab40*/  MOV R3, R9 ;  /* 0x0000000900037202 */ /* 0x001fe20000000f00 */
[----:B------:R-:W-:Y:S02]  /*1ab50*/  BAR.SYNC.DEFER_BLOCKING 0x1, 0x100 ;  /* 0x0044000000007b1d */ /* 0x000fe40000010000 */
[----:B---3--:R-:W-:-:S03]  /*1ab60*/  IMAD.WIDE R84, R0, 0x2, R2 ;  /* 0x0000000200547825 */ /* 0x008fc600078e0202 */
[C---:B------:R-:W-:Y:S02]  /*1ab70*/  LOP3.LUT R9, R84.reuse, 0x380, RZ, 0xc0, !PT ;  /* 0x0000038054097812 */ /* 0x040fe400078ec0ff */
[C---:B------:R-:W-:Y:S02]  /*1ab80*/  IADD3 R81, P0, R84.reuse, 0x20, RZ ;  /* 0x0000002054517810 */ /* 0x040fe40007f1e0ff */
[----:B------:R-:W-:Y:S02]  /*1ab90*/  SHF.R.U64 R9, R9, 0x3, RZ ;  /* 0x0000000309097819 */ /* 0x000fe400000012ff */
[----:B------:R-:W-:Y:S02]  /*1aba0*/  LOP3.LUT R80, R81, 0x380, RZ, 0xc0, !PT ;  /* 0x0000038051507812 */ /* 0x000fe400078ec0ff */
[----:B------:R-:W-:Y:S01]  /*1abb0*/  LOP3.LUT R8, R9, R84, RZ, 0x3c, !PT ;  /* 0x0000005409087212 */ /* 0x000fe200078e3cff */
[----:B------:R-:W-:Y:S01]  /*1abc0*/  IMAD.MOV.U32 R9, RZ, RZ, R85 ;  /* 0x000000ffff097224 */ /* 0x000fe200078e0055 */
[----:B------:R-:W-:-:S02]  /*1abd0*/  IADD3 R15, P1, R84, 0x40, RZ ;  /* 0x00000040540f7810 */ /* 0x000fc40007f3e0ff */
[----:B------:R-:W-:Y:S02]  /*1abe0*/  SHF.R.U64 R80, R80, 0x3, RZ ;  /* 0x0000000350507819 */ /* 0x000fe400000012ff */
[----:B------:R-:W-:Y:S02]  /*1abf0*/  LOP3.LUT R14, R15, 0x380, RZ, 0xc0, !PT ;  /* 0x000003800f0e7812 */ /* 0x000fe400078ec0ff */
[----:B------:R-:W-:Y:S02]  /*1ac00*/  LOP3.LUT R80, R80, R81, RZ, 0x3c, !PT ;  /* 0x0000005150507212 */ /* 0x000fe400078e3cff */
[----:B------:R-:W-:Y:S02]  /*1ac10*/  IADD3 R12, P5, R84, 0x4000, RZ ;  /* 0x00004000540c7810 */ /* 0x000fe40007fbe0ff */
[----:B------:R-:W-:Y:S02]  /*1ac20*/  MOV R0, R8 ;  /* 0x0000000800007202 */ /* 0x000fe40000000f00 */
[----:B------:R-:W-:-:S02]  /*1ac30*/  IADD3.X R81, RZ, R85, RZ, P0, !PT ;  /* 0x00000055ff517210 */ /* 0x000fc400007fe4ff */
[----:B------:R-:W-:Y:S02]  /*1ac40*/  IADD3 R135, P6, R84, 0x60, RZ ;  /* 0x0000006054877810 */ /* 0x000fe40007fde0ff */
[----:B------:R-:W-:Y:S02]  /*1ac50*/  F2FP.F16.F32.PACK_AB R8, R25, R24 ;  /* 0x000000181908723e */ /* 0x000fe400000000ff */
[----:B------:R-:W-:Y:S02]  /*1ac60*/  F2FP.F16.F32.PACK_AB R9, R27, R26 ;  /* 0x0000001a1b09723e */ /* 0x000fe400000000ff */
[----:B------:R-:W-:Y:S02]  /*1ac70*/  SHF.R.U64 R14, R14, 0x3, RZ ;  /* 0x000000030e0e7819 */ /* 0x000fe400000012ff */
[----:B------:R-:W-:Y:S02]  /*1ac80*/  IADD3 R82, P3, R84, 0x4060, RZ ;  /* 0x0000406054527810 */ /* 0x000fe40007f7e0ff */
[----:B------:R-:W-:-:S02]  /*1ac90*/  LOP3.LUT R13, R12, 0x380, RZ, 0xc0, !PT ;  /* 0x000003800c0d7812 */ /* 0x000fc400078ec0ff */
[----:B------:R-:W-:Y:S01]  /*1aca0*/  MOV R81, R80 ;  /* 0x0000005000517202 */ /* 0x000fe20000000f00 */
[----:B------:R0:W-:Y:S01]  /*1acb0*/  STSM.16.M88.4 [R0], R8 ;  /* 0x0000000800007844 */ /* 0x0001e20000000200 */
[----:B------:R-:W-:Y:S02]  /*1acc0*/  LOP3.LUT R134, R135, 0x380, RZ, 0xc0, !PT ;  /* 0x0000038087867812 */ /* 0x000fe400078ec0ff */
[----:B------:R-:W-:Y:S02]  /*1acd0*/  IADD3 R80, P4, R84, 0x4040, RZ ;  /* 0x0000404054507810 */ /* 0x000fe40007f9e0ff */
[----:B------:R-:W-:Y:S01]  /*1ace0*/  LOP3.LUT R14, R14, R15, RZ, 0x3c, !PT ;  /* 0x0000000f0e0e7212 */ /* 0x000fe200078e3cff */
[----:B------:R-:W-:Y:S01]  /*1acf0*/  IMAD.X R15, RZ, RZ, R85, P1 ;  /* 0x000000ffff0f7224 */ /* 0x000fe200008e0655 */
[----:B------:R-:W-:Y:S02]  /*1ad00*/  IADD3 R136, P0, R84, 0x4020, RZ ;  /* 0x0000402054887810 */ /* 0x000fe40007f1e0ff */
[----:B------:R-:W-:-:S02]  /*1ad10*/  LOP3.LUT R83, R82, 0x380, RZ, 0xc0, !PT ;  /* 0x0000038052537812 */ /* 0x000fc400078ec0ff */
[----:B------:R-:W-:Y:S02]  /*1ad20*/  SHF.R.U64 R13, R13, 0x3, RZ ;  /* 0x000000030d0d7819 */ /* 0x000fe400000012ff */
[----:B------:R-:W-:Y:S02]  /*1ad30*/  SHF.R.U64 R134, R134, 0x3, RZ ;  /* 0x0000000386867819 */ /* 0x000fe400000012ff */
[----:B0-----:R-:W-:Y:S02]  /*1ad40*/  F2FP.F16.F32.PACK_AB R8, R33, R32 ;  /* 0x000000202108723e */ /* 0x001fe400000000ff */
[----:B------:R-:W-:Y:S02]  /*1ad50*/  F2FP.F16.F32.PACK_AB R9, R35, R34 ;  /* 0x000000222309723e */ /* 0x000fe400000000ff */
[----:B------:R-:W-:Y:S02]  /*1ad60*/  F2FP.F16.F32.PACK_AB R10, R37, R36 ;  /* 0x00000024250a723e */ /* 0x000fe400000000ff */
[----:B------:R-:W-:-:S02]  /*1ad70*/  F2FP.F16.F32.PACK_AB R11, R39, R38 ;  /* 0x00000026270b723e */ /* 0x000fc400000000ff */
[----:B--2---:R-:W-:Y:S02]  /*1ad80*/  LOP3.LUT R4, R80, 0x380, RZ, 0xc0, !PT ;  /* 0x0000038050047812 */ /* 0x004fe400078ec0ff */
[----:B------:R-:W-:Y:S01]  /*1ad90*/  LOP3.LUT R137, R136, 0x380, RZ, 0xc0, !PT ;  /* 0x0000038088897812 */ /* 0x000fe200078ec0ff */
[----:B------:R0:W-:Y:S01]  /*1ada0*/  STSM.16.M88.4 [R81], R8 ;  /* 0x0000000851007844 */ /* 0x0001e20000000200 */
[----:B------:R-:W-:Y:S02]  /*1adb0*/  SHF.R.U64 R83, R83, 0x3, RZ ;  /* 0x0000000353537819 */ /* 0x000fe400000012ff */
[----:B------:R-:W-:Y:S01]  /*1adc0*/  LOP3.LUT R12, R13, R12, RZ, 0x3c, !PT ;  /* 0x0000000c0d0c7212 */ /* 0x000fe200078e3cff */
[--C-:B------:R-:W-:Y:S01]  /*1add0*/  IMAD.X R13, RZ, RZ, R85.reuse, P5 ;  /* 0x000000ffff0d7224 */ /* 0x100fe200028e0655 */
[----:B------:R-:W-:Y:S02]  /*1ade0*/  IADD3 R86, P2, R84, 0x8000, RZ ;  /* 0x0000800054567810 */ /* 0x000fe40007f5e0ff */
[----:B------:R-:W-:Y:S01]  /*1adf0*/  LOP3.LUT R134, R134, R135, RZ, 0x3c, !PT ;  /* 0x0000008786867212 */ /* 0x000fe200078e3cff */
[----:B------:R-:W-:Y:S01]  /*1ae00*/  IMAD.X R135, RZ, RZ, R85, P6 ;  /* 0x000000ffff877224 */ /* 0x000fe200030e0655 */
[----:B------:R-:W-:-:S02]  /*1ae10*/  SHF.R.U64 R0, R4, 0x3, RZ ;  /* 0x0000000304007819 */ /* 0x000fc400000012ff */
[----:B------:R-:W-:Y:S02]  /*1ae20*/  MOV R14, R14 ;  /* 0x0000000e000e7202 */ /* 0x000fe40000000f00 */
[----:B------:R-:W-:Y:S02]  /*1ae30*/  SHF.R.U64 R137, R137, 0x3, RZ ;  /* 0x0000000389897819 */ /* 0x000fe400000012ff */
[----:B0-----:R-:W-:Y:S02]  /*1ae40*/  F2FP.F16.F32.PACK_AB R8, R41, R40 ;  /* 0x000000282908723e */ /* 0x001fe400000000ff */
[----:B------:R-:W-:Y:S02]  /*1ae50*/  F2FP.F16.F32.PACK_AB R9, R43, R42 ;  /* 0x0000002a2b09723e */ /* 0x000fe400000000ff */
[----:B------:R-:W-:Y:S02]  /*1ae60*/  F2FP.F16.F32.PACK_AB R10, R45, R44 ;  /* 0x0000002c2d0a723e */ /* 0x000fe400000000ff */
[----:B------:R-:W-:Y:S01]  /*1ae70*/  F2FP.F16.F32.PACK_AB R11, R47, R46 ;  /* 0x0000002e2f0b723e */ /* 0x000fe200000000ff */
[--C-:B------:R-:W-:Y:S01]  /*1ae80*/  IMAD.X R81, RZ, RZ, R85.reuse, P4 ;  /* 0x000000ffff517224 */ /* 0x100fe200020e0655 */
[----:B------:R-:W-:Y:S01]  /*1ae90*/  LOP3.LUT R82, R83, R82, RZ, 0x3c, !PT ;  /* 0x0000005253527212 */ /* 0x000fe200078e3cff */
[----:B------:R-:W-:Y:S01]  /*1aea0*/  IMAD.X R83, RZ, RZ, R85, P3 ;  /* 0x000000ffff537224 */ /* 0x000fe200018e0655 */
[----:B------:R-:W-:-:S02]  /*1aeb0*/  IADD3 R132, P1, R84, 0x8020, RZ ;  /* 0x0000802054847810 */ /* 0x000fc40007f3e0ff */
[----:B------:R-:W-:Y:S02]  /*1aec0*/  IADD3 R128, P6, R84, 0x8040, RZ ;  /* 0x0000804054807810 */ /* 0x000fe40007fde0ff */
[----:B------:R-:W-:Y:S02]  /*1aed0*/  LOP3.LUT R87, R86, 0x380, RZ, 0xc0, !PT ;  /* 0x0000038056577812 */ /* 0x000fe400078ec0ff */
[----:B------:R-:W-:Y:S01]  /*1aee0*/  IADD3 R130, P5, R84, 0x8060, RZ ;  /* 0x0000806054827810 */ /* 0x000fe20007fbe0ff */
[----:B------:R0:W-:Y:S01]  /*1aef0*/  STSM.16.M88.4 [R14], R8 ;  /* 0x000000080e007844 */ /* 0x0001e20000000200 */
[----:B------:R-:W-:Y:S02]  /*1af00*/  LOP3.LUT R80, R0, R80, RZ, 0x3c, !PT ;  /* 0x0000005000507212 */ /* 0x000fe400078e3cff */
[----:B------:R-:W-:Y:S02]  /*1af10*/  MOV R4, R12 ;  /* 0x0000000c00047202 */ /* 0x000fe40000000f00 */
[----:B------:R-:W-:-:S02]  /*1af20*/  LOP3.LUT R136, R137, R136, RZ, 0x3c, !PT ;  /* 0x0000008889887212 */ /* 0x000fc400078e3cff */
[----:B-----5:R-:W-:Y:S02]  /*1af30*/  LOP3.LUT R133, R132, 0x380, RZ, 0xc0, !PT ;  /* 0x0000038084857812 */ /* 0x020fe400078ec0ff */
[----:B------:R-:W-:Y:S02]  /*1af40*/  LOP3.LUT R129, R128, 0x380, RZ, 0xc0, !PT ;  /* 0x0000038080817812 */ /* 0x000fe400078ec0ff */
[----:B------:R-:W-:Y:S02]  /*1af50*/  MOV R134, R134 ;  /* 0x0000008600867202 */ /* 0x000fe40000000f00 */
[----:B------:R-:W-:Y:S02]  /*1af60*/  F2FP.F16.F32.PACK_AB R12, R49, R48 ;  /* 0x00000030310c723e */ /* 0x000fe400000000ff */
[----:B------:R-:W-:Y:S02]  /*1af70*/  F2FP.F16.F32.PACK_AB R13, R51, R50 ;  /* 0x00000032330d723e */ /* 0x000fe400000000ff */
[----:B0-----:R-:W-:-:S02]  /*1af80*/  F2FP.F16.F32.PACK_AB R14, R53, R52 ;  /* 0x00000034350e723e */ /* 0x001fc400000000ff */
[----:B------:R-:W-:Y:S02]  /*1af90*/  F2FP.F16.F32.PACK_AB R15, R55, R54 ;  /* 0x00000036370f723e */ /* 0x000fe400000000ff */
[----:B------:R-:W-:Y:S02]  /*1afa0*/  SHF.R.U64 R87, R87, 0x3, RZ ;  /* 0x0000000357577819 */ /* 0x000fe400000012ff */
[----:B------:R-:W-:Y:S02]  /*1afb0*/  LOP3.LUT R131, R130, 0x380, RZ, 0xc0, !PT ;  /* 0x0000038082837812 */ /* 0x000fe400078ec0ff */
[----:B------:R-:W-:Y:S02]  /*1afc0*/  IADD3.X R137, RZ, R85, RZ, P0, !PT ;  /* 0x00000055ff897210 */ /* 0x000fe400007fe4ff */
[----:B------:R-:W-:Y:S02]  /*1afd0*/  MOV R84, R80 ;  /* 0x0000005000547202 */ /* 0x000fe40000000f00 */
[----:B------:R-:W-:-:S02]  /*1afe0*/  MOV R0, R82 ;  /* 0x0000005200007202 */ /* 0x000fc40000000f00 */
[----:B------:R-:W-:Y:S02]  /*1aff0*/  F2FP.F16.F32.PACK_AB R80, R57, R56 ;  /* 0x000000383950723e */ /* 0x000fe400000000ff */
[----:B------:R-:W-:Y:S02]  /*1b000*/  F2FP.F16.F32.PACK_AB R81, R59, R58 ;  /* 0x0000003a3b51723e */ /* 0x000fe400000000ff */
[----:B------:R-:W-:Y:S02]  /*1b010*/  F2FP.F16.F32.PACK_AB R82, R61, R60 ;  /* 0x0000003c3d52723e */ /* 0x000fe400000000ff */
[----:B------:R-:W-:Y:S01]  /*1b020*/  F2FP.F16.F32.PACK_AB R83, R63, R62 ;  /* 0x0000003e3f53723e */ /* 0x000fe200000000ff */
[----:B------:R0:W-:Y:S01]  /*1b030*/  STSM.16.M88.4 [R134], R12 ;  /* 0x0000000c86007844 */ /* 0x0001e20000000200 */
[----:B------:R-:W-:Y:S02]  /*1b040*/  SHF.R.U64 R133, R133, 0x3, RZ ;  /* 0x0000000385857819 */ /* 0x000fe400000012ff */
[----:B------:R-:W-:-:S02]  /*1b050*/  SHF.R.U64 R129, R129, 0x3, RZ ;  /* 0x0000000381817819 */ /* 0x000fc400000012ff */
[----:B------:R-:W-:Y:S01]  /*1b060*/  LOP3.LUT R86, R87, R86, RZ, 0x3c, !PT ;  /* 0x0000005657567212 */ /* 0x000fe200078e3cff */
[----:B------:R-:W-:Y:S01]  /*1b070*/  IMAD.X R87, RZ, RZ, R85, P2 ;  /* 0x000000ffff577224 */ /* 0x000fe200010e0655 */
[----:B------:R-:W-:Y:S02]  /*1b080*/  SHF.R.U64 R131, R131, 0x3, RZ ;  /* 0x0000000383837819 */ /* 0x000fe400000012ff */
[----:B------:R-:W-:Y:S02]  /*1b090*/  MOV R136, R136 ;  /* 0x0000008800887202 */ /* 0x000fe40000000f00 */
[----:B------:R-:W-:Y:S02]  /*1b0a0*/  F2FP.F16.F32.PACK_AB R8, R65, R64 ;  /* 0x000000404108723e */ /* 0x000fe400000000ff */
[----:B------:R-:W-:Y:S02]  /*1b0b0*/  F2FP.F16.F32.PACK_AB R9, R67, R66 ;  /* 0x000000424309723e */ /* 0x000fe400000000ff */
[----:B------:R-:W-:-:S02]  /*1b0c0*/  F2FP.F16.F32.PACK_AB R10, R69, R68 ;  /* 0x00000044450a723e */ /* 0x000fc400000000ff */
[----:B------:R-:W-:Y:S02]  /*1b0d0*/  F2FP.F16.F32.PACK_AB R11, R71, R70 ;  /* 0x00000046470b723e */ /* 0x000fe400000000ff */
[----:B0-----:R-:W-:Y:S02]  /*1b0e0*/  F2FP.F16.F32.PACK_AB R12, R73, R72 ;  /* 0x00000048490c723e */ /* 0x001fe400000000ff */
[----:B------:R-:W-:Y:S02]  /*1b0f0*/  F2FP.F16.F32.PACK_AB R13, R75, R74 ;  /* 0x0000004a4b0d723e */ /* 0x000fe400000000ff */
[----:B------:R-:W-:Y:S02]  /*1b100*/  F2FP.F16.F32.PACK_AB R14, R77, R76 ;  /* 0x0000004c4d0e723e */ /* 0x000fe400000000ff */
[----:B------:R-:W-:Y:S01]  /*1b110*/  F2FP.F16.F32.PACK_AB R15, R79, R78 ;  /* 0x0000004e4f0f723e */ /* 0x000fe200000000ff */
[----:B------:R0:W-:Y:S01]  /*1b120*/  STSM.16.M88.4 [R4], R80 ;  /* 0x0000005004007844 */ /* 0x0001e20000000200 */
[----:B------:R-:W-:-:S02]  /*1b130*/  LOP3.LUT R132, R133, R132, RZ, 0x3c, !PT ;  /* 0x0000008485847212 */ /* 0x000fc400078e3cff */
[----:B------:R-:W-:Y:S01]  /*1b140*/  LOP3.LUT R128, R129, R128, RZ, 0x3c, !PT ;  /* 0x0000008081807212 */ /* 0x000fe200078e3cff */
[--C-:B------:R-:W-:Y:S01]  /*1b150*/  IMAD.X R129, RZ, RZ, R85.reuse, P6 ;  /* 0x000000ffff817224 */ /* 0x100fe200030e0655 */
[----:B------:R-:W-:Y:S01]  /*1b160*/  LOP3.LUT R130, R131, R130, RZ, 0x3c, !PT ;  /* 0x0000008283827212 */ /* 0x000fe200078e3cff */
[----:B------:R-:W-:Y:S01]  /*1b170*/  IMAD.X R131, RZ, RZ, R85, P5 ;  /* 0x000000ffff837224 */ /* 0x000fe200028e0655 */
[----:B------:R-:W-:Y:S01]  /*1b180*/  IADD3.X R133, RZ, R85, RZ, P1, !PT ;  /* 0x00000055ff857210 */ /* 0x000fe20000ffe4ff */
[----:B------:R-:W-:Y:S01]  /*1b190*/  STSM.16.M88.4 [R136], R8 ;  /* 0x0000000888007844 */ /* 0x000fe20000000200 */
[----:B------:R-:W-:Y:S02]  /*1b1a0*/  MOV R134, R86 ;  /* 0x0000005600867202 */ /* 0x000fe40000000f00 */
[----:B------:R-:W-:Y:S01]  /*1b1b0*/  F2FP.F16.F32.PACK_AB R85, R91, R90 ;  /* 0x0000005a5b55723e */ /* 0x000fe200000000ff */
[----:B------:R2:W-:Y:S01]  /*1b1c0*/  STSM.16.M88.4 [R84], R12 ;  /* 0x0000000c54007844 */ /* 0x0005e20000000200 */
[----:B------:R-:W-:-:S02]  /*1b1d0*/  F2FP.F16.F32.PACK_AB R86, R93, R92 ;  /* 0x0000005c5d56723e */ /* 0x000fc400000000ff */
[----:B0-----:R-:W-:Y:S02]  /*1b1e0*/  F2FP.F16.F32.PACK_AB R80, R21, R20 ;  /* 0x000000141550723e */ /* 0x001fe400000000ff */
[----:B------:R-:W-:Y:S02]  /*1b1f0*/  F2FP.F16.F32.PACK_AB R81, R123, R122 ;  /* 0x0000007a7b51723e */ /* 0x000fe400000000ff */
[----:B------:R-:W-:Y:S02]  /*1b200*/  F2FP.F16.F32.PACK_AB R82, R121, R120 ;  /* 0x000000787952723e */ /* 0x000fe400000000ff */
[----:B------:R-:W-:Y:S02]  /*1b210*/  F2FP.F16.F32.PACK_AB R83, R125, R124 ;  /* 0x0000007c7d53723e */ /* 0x000fe400000000ff */
[----:B------:R-:W-:Y:S02]  /*1b220*/  F2FP.F16.F32.PACK_AB R87, R95, R94 ;  /* 0x0000005e5f57723e */ /* 0x000fe400000000ff */
[----:B------:R-:W-:-:S02]  /*1b230*/  MOV R132, R132 ;  /* 0x0000008400847202 */ /* 0x000fc40000000f00 */
[----:B--2---:R-:W-:Y:S01]  /*1b240*/  F2FP.F16.F32.PACK_AB R84, R89, R88 ;  /* 0x000000585954723e */ /* 0x004fe200000000ff */
[----:B------:R0:W-:Y:S01]  /*1b250*/  STSM.16.M88.4 [R0], R80 ;  /* 0x0000005000007844 */ /* 0x0001e20000000200 */
        /* <DEDUP_REMOVED lines=8> */
[----:B------:R-:W-:Y:S02]  /*1b2e0*/  F2FP.F16.F32.PACK_AB R15, R111, R110 ;  /* 0x0000006e6f0f723e */ /* 0x000fe400000000ff */
[----:B------:R-:W-:Y:S02]  /*1b2f0*/  MOV R130, R130 ;  /* 0x0000008200827202 */ /* 0x000fe40000000f00 */
[----:B0-----:R-:W-:-:S02]  /*1b300*/  F2FP.F16.F32.PACK_AB R80, R113, R112 ;  /* 0x000000707150723e */ /* 0x001fc400000000ff */
[----:B------:R-:W-:Y:S02]  /*1b310*/  F2FP.F16.F32.PACK_AB R81, R115, R114 ;  /* 0x000000727351723e */ /* 0x000fe400000000ff */
[----:B------:R-:W-:Y:S02]  /*1b320*/  F2FP.F16.F32.PACK_AB R82, R117, R116 ;  /* 0x000000747552723e */ /* 0x000fe400000000ff */
[----:B------:R-:W-:Y:S01]  /*1b330*/  F2FP.F16.F32.PACK_AB R83, R119, R118 ;  /* 0x000000767753723e */ /* 0x000fe200000000ff */
[----:B------:R0:W-:Y:S04]  /*1b340*/  STSM.16.M88.4 [R134], R84 ;  /* 0x0000005486007844 */ /* 0x0001e80000000200 */
[----:B------:R-:W-:Y:S04]  /*1b350*/  STSM.16.M88.4 [R132], R8 ;  /* 0x0000000884007844 */ /* 0x000fe80000000200 */
[----:B------:R-:W-:Y:S04]  /*1b360*/  STSM.16.M88.4 [R128], R12 ;  /* 0x0000000c80007844 */ /* 0x000fe80000000200 */
[----:B------:R2:W-:Y:S01]  /*1b370*/  STSM.16.M88.4 [R130], R80 ;  /* 0x0000005082007844 */ /* 0x0005e20000000200 */
[----:B------:R-:W-:Y:S01]  /*1b380*/  BAR.SYNC.DEFER_BLOCKING 0x1, 0x100 ;  /* 0x0044000000007b1d */ /* 0x000fe20000010000 */
[----:B------:R-:W-:-:S04]  /*1b390*/  ISETP.NE.U32.AND P0, PT, RZ, UR6, PT ;  /* 0x00000006ff007c0c */ /* 0x000fc8000bf05070 */
[----:B------:R-:W-:Y:S01]  /*1b3a0*/  ISETP.NE.AND.EX P0, PT, RZ, UR7, PT, P0 ;  /* 0x00000007ff007c0c */ /* 0x000fe2000bf05300 */
[----:B------:R-:W-:Y:S01]  /*1b3b0*/  IMAD.MOV.U32 R0, RZ, RZ, RZ ;  /* 0x000000ffff007224 */ /* 0x000fe200078e00ff */
[----:B0-----:R-:W-:Y:S01]  /*1b3c0*/  IADD3 R84, P1, R228, UR6, RZ ;  /* 0x00000006e4547c10 */ /* 0x001fe2000ff3e0ff */
[----:B------:R-:W-:Y:S01]  /*1b3d0*/  IMAD.MOV.U32 R131, RZ, RZ, 0x9b8 ;  /* 0x000009b8ff837424 */ /* 0x000fe200078e00ff */
[----:B------:R-:W0:Y:S02]  /*1b3e0*/  LDC R86, c[0x0][0xbe8] ;  /* 0x0002fa00ff567b82 */ /* 0x000e240000000800 */
[----:B------:R-:W-:-:S06]  /*1b3f0*/  IADD3.X R85, R229, UR7, RZ, P1, !PT ;  /* 0x00000007e5557c10 */ /* 0x000fcc0008ffe4ff */
[----:B--2---:R-:W2:Y:S01]  /*1b400*/  LDC.64 R80, c[0x0][0xba8] ;  /* 0x0002ea00ff507b82 */ /* 0x004ea20000000a00 */
[----:B------:R-:W3:Y:S01]  /*1b410*/  @P0 LDG.E R0, desc[UR8][R84.64] ;  /* 0x0000000854000981 */ /* 0x000ee2000c1e1900 */
[----:B------:R-:W-:-:S04]  /*1b420*/  ISETP.NE.U32.AND P1, PT, RZ, UR4, PT ;  /* 0x00000004ff007c0c */ /* 0x000fc8000bf25070 */
[----:B------:R-:W-:-:S13]  /*1b430*/  ISETP.NE.AND.EX P1, PT, RZ, UR5, PT, P1 ;  /* 0x00000005ff007c0c */ /* 0x000fda000bf25310 */
[----:B------:R-:W-:Y:S01]  /*1b440*/  @P1 IADD3 R228, P2, R228, UR4, RZ ;  /* 0x00000004e4e41c10 */ /* 0x000fe2000ff5e0ff */
[----:B------:R-:W-:-:S03]  /*1b450*/  ULDC UR4, c[0x0][0xa88] ;  /* 0x0002a20000047ab9 */ /* 0x000fc60000000800 */
[----:B------:R-:W-:Y:S02]  /*1b460*/  @P1 IADD3.X R229, R229, UR5, RZ, P2, !PT ;  /* 0x00000005e5e51c10 */ /* 0x000fe400097fe4ff */
[C---:B------:R-:W-:Y:S02]  /*1b470*/  ISETP.NE.AND P2, PT, R226.reuse, RZ, PT ;  /* 0x000000ffe200720c */ /* 0x040fe40003f45270 */
[----:B------:R-:W-:Y:S01]  /*1b480*/  MOV R83, UR4 ;  /* 0x0000000400537c02 */ /* 0x000fe20008000f00 */
[----:B------:R-:W-:Y:S02]  /*1b490*/  ULDC UR4, c[0x0][0xad4] ;  /* 0x0002b50000047ab9 */ /* 0x000fe40000000800 */
[----:B------:R-:W-:Y:S02]  /*1b4a0*/  SEL R226, R226, UR4, P2 ;  /* 0x00000004e2e27c07 */ /* 0x000fe40009000000 */
[----:B0-----:R-:W-:Y:S01]  /*1b4b0*/  ISETP.NE.AND P4, PT, R86, 0x1, PT ;  /* 0x000000015600780c */ /* 0x001fe20003f85270 */
[----:B------:R-:W-:Y:S01]  /*1b4c0*/  IMAD.IADD R82, R225, 0x1, R220 ;  /* 0x00000001e1527824 */ /* 0x000fe200078e02dc */
[----:B------:R-:W-:Y:S01]  /*1b4d0*/  ISETP.GT.AND P3, PT, R226, 0x1, PT ;  /* 0x00000001e200780c */ /* 0x000fe20003f64270 */
[----:B------:R0:W5:Y:S03]  /*1b4e0*/  @P1 LDG.E R83, desc[UR8][R228.64] ;  /* 0x00000008e4531981 */ /* 0x000166000c1e1900 */
[----:B------:R-:W-:-:S04]  /*1b4f0*/  SEL R131, R131, 0x978, P3 ;  /* 0x0000097883837807 */ /* 0x000fc80001800000 */
[----:B------:R-:W1:Y:S08]  /*1b500*/  LDC.64 R10, c[0x0][R131+0x220] ;  /* 0x00008800830a7b82 */ /* 0x000e700000000a00 */
[----:B------:R-:W0:Y:S08]  /*1b510*/  LDC.64 R12, c[0x0][R131+0x218] ;  /* 0x00008600830c7b82 */ /* 0x000e300000000a00 */
[----:B------:R-:W0:Y:S01]  /*1b520*/  LDC.64 R14, c[0x0][R131+0x228] ;  /* 0x00008a00830e7b82 */ /* 0x000e220000000a00 */
[----:B------:R-:W-:-:S07]  /*1b530*/  ISETP.NE.U32.AND P2, PT, RZ, UR6, PT ;  /* 0x00000006ff007c0c */ /* 0x000fce000bf45070 */
[----:B------:R-:W3:Y:S01]  /*1b540*/  LDC.64 R8, c[0x0][R131+0x210] ;  /* 0x0000840083087b82 */ /* 0x000ee20000000a00 */
[----:B------:R-:W-:-:S07]  /*1b550*/  ISETP.NE.AND.EX P2, PT, RZ, UR7, PT, P2 ;  /* 0x00000007ff007c0c */ /* 0x000fce000bf45320 */
[----:B------:R-:W3:Y:S01]  /*1b560*/  @P4 LDC R4, c[0x0][0xbec] ;  /* 0x0002fb00ff044b82 */ /* 0x000ee20000000800 */
[----:B------:R-:W-:-:S07]  /*1b570*/  SEL R227, R227, RZ, !P2 ;  /* 0x000000ffe3e37207 */ /* 0x000fce0005000000 */
[----:B------:R-:W3:Y:S01]  /*1b580*/  @P4 LDC R87, c[0x0][0xbf0] ;  /* 0x0002fc00ff574b82 */ /* 0x000ee20000000800 */
[----:B----4-:R-:W-:Y:S01]  /*1b590*/  SEL R129, R139, RZ, !P2 ;  /* 0x000000ff8b817207 */ /* 0x010fe20005000000 */
[----:B-1----:R-:W-:-:S06]  /*1b5a0*/  IMAD R128, R11, R227, RZ ;  /* 0x000000e30b807224 */ /* 0x002fcc00078e02ff */
[----:B--2---:R-:W1:Y:S01]  /*1b5b0*/  @!P3 LDC R80, c[0x0][0xb50] ;  /* 0x0002d400ff50bb82 */ /* 0x004e620000000800 */
[C---:B------:R-:W-:Y:S02]  /*1b5c0*/  IMAD R128, R10.reuse, R129, R128 ;  /* 0x000000810a807224 */ /* 0x040fe400078e0280 */
[----:B------:R-:W-:-:S05]  /*1b5d0*/  IMAD.WIDE.U32 R10, R10, R227, RZ ;  /* 0x000000e30a0a7225 */ /* 0x000fca00078e00ff */
[----:B------:R-:W2:Y:S01]  /*1b5e0*/  @!P3 LDC R81, c[0x0][0xb54] ;  /* 0x0002d500ff51bb82 */ /* 0x000ea20000000800 */
[-C--:B0-----:R-:W-:Y:S02]  /*1b5f0*/  IMAD R129, R13, R199.reuse, RZ ;  /* 0x000000c70d817224 */ /* 0x081fe400078e02ff */
[----:B------:R-:W-:Y:S01]  /*1b600*/  IMAD.WIDE.U32 R12, R12, R199, RZ ;  /* 0x000000c70c0c7225 */ /* 0x000fe200078e00ff */
[----:B------:R-:W-:Y:S02]  /*1b610*/  SEL R130, R138, RZ, P3 ;  /* 0x000000ff8a827207 */ /* 0x000fe40001800000 */
[----:B------:R-:W-:Y:S01]  /*1b620*/  IADD3 R128, R11, R128, RZ ;  /* 0x000000800b807210 */ /* 0x000fe20007ffe0ff */
[----:B------:R-:W-:Y:S02]  /*1b630*/  IMAD.MOV.U32 R11, RZ, RZ, R82 ;  /* 0x000000ffff0b7224 */ /* 0x000fe400078e0052 */
[----:B------:R-:W-:Y:S02]  /*1b640*/  IMAD.IADD R129, R13, 0x1, R129 ;  /* 0x000000010d817824 */ /* 0x000fe400078e0281 */
[----:B------:R-:W-:-:S02]  /*1b650*/  IMAD R13, R15, R130, RZ ;  /* 0x000000820f0d7224 */ /* 0x000fc400078e02ff */
[----:B------:R-:W-:-:S04]  /*1b660*/  IMAD.WIDE.U32 R14, R14, R130, RZ ;  /* 0x000000820e0e7225 */ /* 0x000fc800078e00ff */
[----:B------:R-:W-:Y:S01]  /*1b670*/  IMAD.IADD R13, R15, 0x1, R13 ;  /* 0x000000010f0d7824 */ /* 0x000fe200078e020d */
[--C-:B---3--:R-:W-:Y:S01]  /*1b680*/  IADD3 R10, P2, P5, R10, R12, R0.reuse ;  /* 0x0000000c0a0a7210 */ /* 0x108fe20007d5e000 */
[----:B------:R-:W-:Y:S01]  /*1b690*/  @P4 IMAD.HI.U32 R12, R82, R4, RZ ;  /* 0x00000004520c4227 */ /* 0x000fe200078e00ff */
[----:B------:R-:W-:-:S04]  /*1b6a0*/  SHF.R.S32.HI R4, RZ, 0x1f, R0 ;  /* 0x0000001fff047819 */ /* 0x000fc80000011400 */
[----:B------:R-:W-:Y:S02]  /*1b6b0*/  @P4 SHF.R.U32.HI R11, RZ, R87, R12 ;  /* 0x00000057ff0b4219 */ /* 0x000fe4000001160c */
[----:B------:R-:W-:-:S03]  /*1b6c0*/  IADD3.X R129, R128, R129, R4, P2, P5 ;  /* 0x0000008180817210 */ /* 0x000fc600017ea404 */
[--C-:B------:R-:W-:Y:S01]  /*1b6d0*/  IMAD.MOV R87, RZ, RZ, -R11.reuse ;  /* 0x000000ffff577224 */ /* 0x100fe200078e0a0b */
[----:B------:R-:W-:Y:S02]  /*1b6e0*/  IADD3 R14, P2, P5, R11, R10, R14 ;  /* 0x0000000a0b0e7210 */ /* 0x000fe40007d5e00e */
[----:B------:R-:W-:Y:S01]  /*1b6f0*/  SHF.R.S32.HI R10, RZ, 0x1f, R11 ;  /* 0x0000001fff0a7819 */ /* 0x000fe2000001140b */
[----:B------:R-:W-:-:S03]  /*1b700*/  IMAD R11, R86, R87, R82 ;  /* 0x00000057560b7224 */ /* 0x000fc600078e0252 */
[----:B------:R-:W-:Y:S01]  /*1b710*/  IADD3.X R15, R10, R129, R13, P2, P5 ;  /* 0x000000810a0f7210 */ /* 0x000fe200017ea40d */
[-C--:B------:R-:W-:Y:S01]  /*1b720*/  IMAD R9, R9, R11.reuse, RZ ;  /* 0x0000000b09097224 */ /* 0x080fe200078e02ff */
[----:B------:R-:W-:Y:S01]  /*1b730*/  SHF.R.S32.HI R13, RZ, 0x1f, R11 ;  /* 0x0000001fff0d7819 */ /* 0x000fe2000001140b */
[----:B------:R-:W-:-:S04]  /*1b740*/  IMAD.WIDE.U32 R14, R8, R11, R14 ;  /* 0x0000000b080e7225 */ /* 0x000fc800078e000e */
[----:B------:R-:W-:Y:S01]  /*1b750*/  IMAD R9, R8, R13, R9 ;  /* 0x0000000d08097224 */ /* 0x000fe200078e0209 */
[----:B-1----:R-:W-:-:S04]  /*1b760*/  LEA R13, P2, R14, R80, 0x2 ;  /* 0x000000500e0d7211 */ /* 0x002fc800078410ff */
[----:B------:R-:W-:-:S04]  /*1b770*/  IADD3 R8, R15, R9, RZ ;  /* 0x000000090f087210 */ /* 0x000fc80007ffe0ff */
[----:B--2---:R-:W-:Y:S01]  /*1b780*/  LEA.HI.X R81, R14, R81, R8, 0x2, P2 ;  /* 0x000000510e517211 */ /* 0x004fe200010f1408 */
[----:B------:R-:W-:Y:S06]  /*1b790*/  @P1 BRA `(.L_x_6151) ;  /* 0x0000000000141947 */ /* 0x000fec0003800000 */
[----:B------:R-:W-:Y:S05]  /*1b7a0*/  @!P0 BRA `(.L_x_6151) ;  /* 0x0000000000108947 */ /* 0x000fea0003800000 */
[----:B------:R-:W-:Y:S02]  /*1b7b0*/  ULDC.64 UR4, c[0x0][0x208] ;  /* 0x0000820000047ab9 */ /* 0x000fe40000000a00 */
[----:B------:R-:W2:Y:S04]  /*1b7c0*/  LDG.E R8, desc[UR4][R84.64] ;  /* 0x0000000454087981 */ /* 0x000ea8000c1e1900 */
[----:B-----5:R-:W2:Y:S02]  /*1b7d0*/  LDG.E R83, desc[UR4][R84.64+0x4] ;  /* 0x0000040454537981 */ /* 0x020ea4000c1e1900 */
[----:B--2---:R-:W-:-:S07]  /*1b7e0*/  IMAD.IADD R83, R83, 0x1, -R8 ;  /* 0x0000000153537824 */ /* 0x004fce00078e0a08 */
.L_x_6151:
[----:B------:R-:W2:Y:S04]  /*1b7f0*/  LDL R12, [R1+0x44] ;  /* 0x00004400010c7983 */ /* 0x000ea80000100800 */
[----:B------:R-:W3:Y:S01]  /*1b800*/  LDL R14, [R1+0x40] ;  /* 0x00004000010e7983 */ /* 0x000ee20000100800 */
[----:B-----5:R-:W-:Y:S01]  /*1b810*/  IMAD R80, R83, R86, RZ ;  /* 0x0000005653507224 */ /* 0x020fe200078e02ff */
[----:B------:R-:W-:Y:S02]  /*1b820*/  ULDC.64 UR4, c[0x0][0x208] ;  /* 0x0000820000047ab9 */ /* 0x000fe40000000a00 */
        /* <DEDUP_REMOVED lines=13> */
[----:B------:R-:W-:Y:S01]  /*1b900*/  ULDC.64 UR4, c[0x0][0x208] ;  /* 0x0000820000047ab9 */ /* 0x000fe20000000a00 */
[----:B------:R-:W1:Y:S08]  /*1b910*/  @P4 LDC R67, c[0x0][0xbec] ;  /* 0x0002fb00ff434b82 */ /* 0x000e700000000800 */
[----:B------:R-:W2:Y:S01]  /*1b920*/  @P4 LDC R69, c[0x0][0xbf0] ;  /* 0x0002fc00ff454b82 */ /* 0x000ea20000000800 */
[----:B0-----:R-:W-:-:S04]  /*1b930*/  IADD3 R8, R8, -0x80, RZ ;  /* 0xffffff8008087810 */ /* 0x001fc80007ffe0ff */
        /* <DEDUP_REMOVED lines=41> */
[----:B------:R-:W-:-:S02]  /*1bbd0*/  IADD3.X R37, RZ, R3, RZ, P1, !PT ;  /* 0x00000003ff257210 */ /* 0x000fc40000ffe4ff */
[----:B------:R-:W-:Y:S02]  /*1bbe0*/  IADD3 R9, P1, R2, 0xb000, RZ ;  /* 0x0000b00002097810 */ /* 0x000fe40007f3e0ff */
[----:B------:R-:W-:Y:S02]  /*1bbf0*/  LOP3.LUT R40, R41, 0x380, RZ, 0xc0, !PT ;  /* 0x0000038029287812 */ /* 0x000fe400078ec0ff */
[----:B------:R-:W-:Y:S01]  /*1bc00*/  LOP3.LUT R44, R45, 0x380, RZ, 0xc0, !PT ;  /* 0x000003802d2c7812 */ /* 0x000fe200078ec0ff */
[----:B------:R-:W-:Y:S01]  /*1bc10*/  IMAD.X R61, RZ, RZ, R3, P1 ;  /* 0x000000ffff3d7224 */ /* 0x000fe200008e0603 */
[----:B------:R-:W-:Y:S01]  /*1bc20*/  LOP3.LUT R48, R49, 0x380, RZ, 0xc0, !PT ;  /* 0x0000038031307812 */ /* 0x000fe200078ec0ff */
[----:B------:R-:W5:Y:S01]  /*1bc30*/  LD.E.128 R36, desc[UR4][R36.64] ;  /* 0x0000000424247980 */ /* 0x000f62000c101d00 */
[----:B------:R-:W-:Y:S02]  /*1bc40*/  LOP3.LUT R52, R53, 0x380, RZ, 0xc0, !PT ;  /* 0x0000038035347812 */ /* 0x000fe400078ec0ff */
        /* <DEDUP_REMOVED lines=17> */
[----:B------:R-:W5:Y:S01]  /*1bd60*/  LD.E.128 R40, desc[UR4][R40.64] ;  /* 0x0000000428287980 */ /* 0x000f62000c101d00 */
[----:B------:R-:W-:Y:S01]  /*1bd70*/  LOP3.LUT R56, R56, R57, RZ, 0x3c, !PT ;  /* 0x0000003938387212 */ /* 0x000fe200078e3cff */
[----:B------:R-:W-:Y:S01]  /*1bd80*/  IMAD.X R57, RZ, RZ, R3, P5 ;  /* 0x000000ffff397224 */ /* 0x000fe200028e0603 */
[----:B------:R-:W-:Y:S01]  /*1bd90*/  IADD3.X R53, RZ, R3, RZ, P6, !PT ;  /* 0x00000003ff357210 */ /* 0x000fe200037fe4ff */
[----:B------:R-:W5:Y:S01]  /*1bda0*/  LD.E.128 R44, desc[UR4][R44.64] ;  /* 0x000000042c2c7980 */ /* 0x000f62000c101d00 */
[----:B------:R-:W-:-:S02]  /*1bdb0*/  LOP3.LUT R60, R8, R9, RZ, 0x3c, !PT ;  /* 0x00000009083c7212 */ /* 0x000fc400078e3cff */
[----:B------:R-:W-:Y:S01]  /*1bdc0*/  LOP3.LUT R2, R11, R2, RZ, 0x3c, !PT ;  /* 0x000000020b027212 */ /* 0x000fe200078e3cff */
[----:B------:R-:W5:Y:S04]  /*1bdd0*/  LD.E.128 R48, desc[UR4][R48.64] ;  /* 0x0000000430307980 */ /* 0x000f68000c101d00 */
[----:B------:R0:W5:Y:S04]  /*1bde0*/  LD.E.128 R8, desc[UR4][R2.64] ;  /* 0x0000000402087980 */ /* 0x000168000c101d00 */
[----:B------:R-:W5:Y:S04]  /*1bdf0*/  LD.E.128 R52, desc[UR4][R52.64] ;  /* 0x0000000434347980 */ /* 0x000f68000c101d00 */
[----:B------:R-:W5:Y:S04]  /*1be00*/  LD.E.128 R56, desc[UR4][R56.64] ;  /* 0x0000000438387980 */ /* 0x000f68000c101d00 */
[----:B------:R-:W5:Y:S01]  /*1be10*/  LD.E.128 R60, desc[UR4][R60.64] ;  /* 0x000000043c3c7980 */ /* 0x000f62000c101d00 */
[----:B------:R-:W-:-:S02]  /*1be20*/  ULDC.64 UR4, c[0x0][0xaa0] ;  /* 0x0002a80000047ab9 */ /* 0x000fc40000000a00 */
[----:B0-----:R-:W-:Y:S01]  /*1be30*/  IMAD R3, R4, UR4, RZ ;  /* 0x0000000404037c24 */ /* 0x001fe2000f8e02ff */
[----:B------:R-:W-:Y:S01]  /*1be40*/  @!PT LDS RZ, [RZ] ;  /* 0x00000000fffff984 */ /* 0x000fe20000000800 */
[----:B------:R-:W-:Y:S01]  /*1be50*/  @!PT LDS RZ, [RZ] ;  /* 0x00000000fffff984 */ /* 0x000fe20000000800 */
[----:B------:R-:W-:Y:S01]  /*1be60*/  @!PT LDS RZ, [RZ] ;  /* 0x00000000fffff984 */ /* 0x000fe20000000800 */
[----:B------:R-:W-:Y:S01]  /*1be70*/  @!PT LDS RZ, [RZ] ;  /* 0x00000000fffff984 */ /* 0x000fe20000000800 */
[----:B------:R0:W-:Y:S06]  /*1be80*/  MEMBAR.ALL.CTA ;  /* 0x0000000000007992 */ /* 0x0001ec0000008000 */
[----:B0-----:R-:W0:Y:S01]  /*1be90*/  FENCE.VIEW.ASYNC.S ;  /* 0x00000000000073c6 */ /* 0x001e220000000000 */
[C---:B------:R-:W-:Y:S02]  /*1bea0*/  IMAD R65, R0.reuse, UR5, R3 ;  /* 0x0000000500417c24 */ /* 0x040fe4000f8e0203 */
[----:B------:R-:W-:Y:S01]  /*1beb0*/  IMAD.WIDE.U32 R2, R0, UR4, RZ ;  /* 0x0000000400027c25 */ /* 0x000fe2000f8e00ff */
[----:B------:R-:W-:-:S03]  /*1bec0*/  ULDC.64 UR4, c[0x0][0xae8] ;  /* 0x0002ba0000047ab9 */ /* 0x000fc60000000a00 */
[----:B------:R-:W-:Y:S01]  /*1bed0*/  IMAD.IADD R3, R3, 0x1, R65 ;  /* 0x0000000103037824 */ /* 0x000fe200078e0241 */
[----:B------:R-:W-:Y:S01]  /*1bee0*/  LEA R65, R20, R21, 0x5 ;  /* 0x0000001514417211 */ /* 0x000fe200078e28ff */
[----:B------:R-:W-:Y:S01]  /*1bef0*/  IMAD.WIDE.U32 R2, R199, UR4, R2 ;  /* 0x00000004c7027c25 */ /* 0x000fe2000f8e0002 */
[----:B------:R-:W-:-:S03]  /*1bf00*/  SHF.R.S32.HI R4, RZ, 0x1f, R227 ;  /* 0x0000001fff047819 */ /* 0x000fc600000114e3 */
[----:B------:R-:W-:Y:S02]  /*1bf10*/  IMAD.IADD R20, R220, 0x1, R65 ;  /* 0x00000001dc147824 */ /* 0x000fe400078e0241 */
        /* <DEDUP_REMOVED lines=8> */
[--C-:B------:R-:W-:Y:S01]  /*1bfa0*/  SHF.R.S32.HI R0, RZ, 0x1f, R65.reuse ;  /* 0x0000001fff007819 */ /* 0x100fe20000011441 */
[----:B------:R-:W-:Y:S02]  /*1bfb0*/  ULDC.64 UR4, c[0x0][0xae0] ;  /* 0x0002b80000047ab9 */ /* 0x000fe40000000a00 */
[----:B------:R-:W-:Y:S01]  /*1bfc0*/  IMAD.MOV R69, RZ, RZ, -R65 ;  /* 0x000000ffff457224 */ /* 0x000fe200078e0a41 */
[----:B------:R-:W-:Y:S01]  /*1bfd0*/  IADD3 R3, R3, R67, RZ ;  /* 0x0000004303037210 */ /* 0x000fe20007ffe0ff */
[----:B------:R-:W-:-:S02]  /*1bfe0*/  IMAD R0, R0, UR4, RZ ;  /* 0x0000000400007c24 */ /* 0x000fc4000f8e02ff */
        /* <DEDUP_REMOVED lines=10> */
[----:B------:R-:W-:Y:S01]  /*1c090*/  IMAD.IADD R71, R21, 0x1, R220 ;  /* 0x0000000115477824 */ /* 0x000fe200078e02dc */
[----:B------:R-:W-:Y:S01]  /*1c0a0*/  LEA R4, P2, R2, UR4, 0x1 ;  /* 0x0000000402047c11 */ /* 0x000fe2000f8408ff */
[----:B------:R-:W-:-:S05]  /*1c0b0*/  IMAD.IADD R3, R3, 0x1, R69 ;  /* 0x0000000103037824 */ /* 0x000fca00078e0245 */
[----:B------:R-:W-:Y:S02]  /*1c0c0*/  LEA.HI.X R67, R2, UR5, R3, 0x1, P2 ;  /* 0x0000000502437c11 */ /* 0x000fe400090f0c03 */
[C---:B------:R-:W-:Y:S01]  /*1c0d0*/  ISETP.GE.AND P2, PT, R71.reuse, R80, PT ;  /* 0x000000504700720c */ /* 0x040fe20003f46270 */
[----:B------:R-:W-:Y:S01]  /*1c0e0*/  VIADD R0, R18, 0x30820 ;  /* 0x0003082012007836 */ /* 0x000fe20000000000 */
[C---:B------:R-:W-:Y:S01]  /*1c0f0*/  IADD3 R65, R71.reuse, 0x40, RZ ;  /* 0x0000004047417810 */ /* 0x040fe20007ffe0ff */
[----:B------:R-:W-:-:S03]  /*1c100*/  VIADD R21, R71, 0x20 ;  /* 0x0000002047157836 */ /* 0x000fc60000000000 */
[----:B------:R-:W-:Y:S01]  /*1c110*/  PRMT R0, RZ, 0x654, R0 ;  /* 0x00000654ff007816 */ /* 0x000fe20000000000 */
[C---:B------:R-:W-:Y:S01]  /*1c120*/  VIADD R68, R66.reuse, 0x40 ;  /* 0x0000004042447836 */ /* 0x040fe20000000000 */
[-C--:B------:R-:W-:Y:S01]  /*1c130*/  ISETP.GE.AND P1, PT, R21, R80.reuse, PT ;  /* 0x000000501500720c */ /* 0x080fe20003f26270 */
[----:B------:R-:W-:Y:S01]  /*1c140*/  BSSY B1, `(.L_x_6153) ;  /* 0x0000018000017945 */ /* 0x000fe20003800000 */
[----:B------:R-:W-:Y:S01]  /*1c150*/  ISETP.GE.AND P0, PT, R65, R80, PT ;  /* 0x000000504100720c */ /* 0x000fe20003f06270 */
[----:B0-----:R0:W-:Y:S01]  /*1c160*/  SYNCS.ARRIVE.TRANS64.RED.A1T0 RZ, [R0+URZ], RZ ;  /* 0x000000ff00ff79a7 */ /* 0x0011e2000810043f */
[----:B------:R-:W-:Y:S01]  /*1c170*/  IADD3 R70, R66, 0x80, RZ ;  /* 0x0000008042467810 */ /* 0x000fe20007ffe0ff */
[----:B------:R1:W2:Y:S01]  /*1c180*/  SHFL.IDX PT, R21, R4, RZ, 0x181f ;  /* 0x00181fff04157589 */ /* 0x0002a200000e0000 */
[----:B------:R-:W-:-:S03]  /*1c190*/  SHF.R.S32.HI R69, RZ, 0x1f, R66 ;  /* 0x0000001fff457819 */ /* 0x000fc60000011442 */
[----:B------:R1:W3:Y:S01]  /*1c1a0*/  SHFL.IDX PT, R65, R67, RZ, 0x181f ;  /* 0x00181fff43417589 */ /* 0x0002e200000e0000 */
[----:B------:R-:W-:Y:S02]  /*1c1b0*/  SHF.R.S32.HI R72, RZ, 0x1f, R68 ;  /* 0x0000001fff487819 */ /* 0x000fe40000011444 */
[----:B0-----:R-:W-:Y:S01]  /*1c1c0*/  SHF.R.S32.HI R0, RZ, 0x1f, R70 ;  /* 0x0000001fff007819 */ /* 0x001fe20000011446 */
[----:B------:R-:W-:Y:S06]  /*1c1d0*/  @P2 BRA `(.L_x_6154) ;  /* 0x0000000000382947 */ /* 0x000fec0003800000 */
[----:B------:R-:W-:Y:S01]  /*1c1e0*/  ULDC UR4, c[0x0][0xac8] ;  /* 0x0002b20000047ab9 */ /* 0x000fe20000000800 */
[----:B------:R-:W-:Y:S01]  /*1c1f0*/  ULDC.64 UR6, c[0x0][0x208] ;  /* 0x0000820000067ab9 */ /* 0x000fe20000000a00 */
[----:B------:R-:W-:Y:S02]  /*1c200*/  ISETP.GE.AND P4, PT, R66, UR4, PT ;  /* 0x0000000442007c0c */ /* 0x000fe4000bf86270 */
[----:B------:R-:W-:Y:S02]  /*1c210*/  ISETP.GE.AND P3, PT, R68, UR4, PT ;  /* 0x0000000444007c0c */ /* 0x000fe4000bf66270 */
[----:B------:R-:W-:-:S09]  /*1c220*/  ISETP.GE.AND P2, PT, R70, UR4, PT ;  /* 0x0000000446007c0c */ /* 0x000fd2000bf46270 */
[-C--:B--2---:R-:W-:Y:S02]  /*1c230*/  @!P4 LEA R2, P6, R66, R21.reuse, 0x1 ;  /* 0x000000154202c211 */ /* 0x084fe400078c08ff */
[----:B------:R-:W-:Y:S02]  /*1c240*/  @!P3 LEA R20, P5, R68, R21, 0x1 ;  /* 0x000000154414b211 */ /* 0x000fe400078a08ff */
[----:B---3--:R-:W-:Y:S02]  /*1c250*/  @!P4 LEA.HI.X R3, R66, R65, R69, 0x1, P6 ;  /* 0x000000414203c211 */ /* 0x008fe400030f0c45 */
[----:B------:R-:W-:Y:S02]  /*1c260*/  @!P2 LEA R64, P6, R70, R21, 0x1 ;  /* 0x000000154640a211 */ /* 0x000fe400078c08ff */
[-C--:B------:R-:W-:Y:S01]  /*1c270*/  @!P3 LEA.HI.X R21, R68, R65.reuse, R72, 0x1, P5 ;  /* 0x000000414415b211 */ /* 0x080fe200028f0c48 */
[----:B-----5:R0:W-:Y:S01]  /*1c280*/  @!P4 ST.E.128 desc[UR6][R2.64], R8 ;  /* 0x000000080200c985 */ /* 0x0201e2000c101d06 */
[----:B------:R-:W-:-:S03]  /*1c290*/  @!P2 LEA.HI.X R65, R70, R65, R0, 0x1, P6 ;  /* 0x000000414641a211 */ /* 0x000fc600030f0c00 */
[----:B------:R0:W-:Y:S04]  /*1c2a0*/  @!P3 ST.E.128 desc[UR6][R20.64], R32 ;  /* 0x000000201400b985 */ /* 0x0001e8000c101d06 */
[----:B------:R0:W-:Y:S02]  /*1c2b0*/  @!P2 ST.E.128 desc[UR6][R64.64], R48 ;  /* 0x000000304000a985 */ /* 0x0001e4000c101d06 */
.L_x_6154:
[----:B------:R-:W-:Y:S05]  /*1c2c0*/  BSYNC B1 ;  /* 0x0000000000017941 */ /* 0x000fea0003800000 */
.L_x_6153:
[----:B0----5:R0:W4:Y:S01]  /*1c2d0*/  SHFL.IDX PT, R11, R67, 0x1, 0x181f ;  /* 0x00381f00430b7f89 */ /* 0x02112200000e0000 */
[----:B------:R-:W-:Y:S03]  /*1c2e0*/  BSSY B1, `(.L_x_6155) ;  /* 0x0000011000017945 */ /* 0x000fe60003800000 */
[----:B------:R0:W0:Y:S01]  /*1c2f0*/  SHFL.IDX PT, R3, R4, 0x1, 0x181f ;  /* 0x00381f0004037f89 */ /* 0x00002200000e0000 */
[----:B------:R-:W-:Y:S05]  /*1c300*/  @P1 BRA `(.L_x_6156) ;  /* 0x0000000000381947 */ /* 0x000fea0003800000 */
[----:B------:R-:W-:Y:S01]  /*1c310*/  ULDC UR4, c[0x0][0xac8] ;  /* 0x0002b20000047ab9 */ /* 0x000fe20000000800 */
[----:B------:R-:W-:Y:S01]  /*1c320*/  ULDC.64 UR6, c[0x0][0x208] ;  /* 0x0000820000067ab9 */ /* 0x000fe20000000a00 */
        /* <DEDUP_REMOVED lines=12> */
.L_x_6156:
[----:B------:R-:W-:Y:S05]  /*1c3f0*/  BSYNC B1 ;  /* 0x0000000000017941 */ /* 0x000fea0003800000 */
.L_x_6155:
        /* <DEDUP_REMOVED lines=18> */
.L_x_6158:
[----:B------:R-:W-:Y:S05]  /*1c520*/  BSYNC B1 ;  /* 0x0000000000017941 */ /* 0x000fea0003800000 */
.L_x_6157:
[----:B0-----:R-:W-:Y:S01]  /*1c530*/  VIADD R3, R71, 0x60 ;  /* 0x0000006047037836 */ /* 0x001fe20000000000 */
[----:B-1----:R-:W0:Y:S04]  /*1c540*/  SHFL.IDX PT, R67, R67, 0x3, 0x181f ;  /* 0x00781f0043437f89 */ /* 0x002e2800000e0000 */
[----:B------:R-:W-:Y:S01]  /*1c550*/  ISETP.GE.AND P0, PT, R3, R80, PT ;  /* 0x000000500300720c */ /* 0x000fe20003f06270 */
[----:B----4-:R4:W1:-:S12]  /*1c560*/  SHFL.IDX PT, R11, R4, 0x3, 0x181f ;  /* 0x00781f00040b7f89 */ /* 0x01085800000e0000 */
[----:B----4-:R-:W-:Y:S05]  /*1c570*/  @P0 BRA `(.L_x_6159) ;  /* 0x0000002000b40947 */ /* 0x010fea0003800000 */
[----:B------:R-:W-:Y:S01]  /*1c580*/  ULDC UR4, c[0x0][0xac8] ;  /* 0x0002b20000047ab9 */ /* 0x000fe20000000800 */
[----:B------:R-:W-:Y:S01]  /*1c590*/  ULDC.64 UR6, c[0x0][0x208] ;  /* 0x0000820000067ab9 */ /* 0x000fe20000000a00 */
[----:B------:R-:W-:Y:S02]  /*1c5a0*/  ISETP.GE.AND P2, PT, R66, UR4, PT ;  /* 0x0000000442007c0c */ /* 0x000fe4000bf46270 */
[----:B------:R-:W-:-:S11]  /*1c5b0*/  ISETP.GE.AND P3, PT, R68, UR4, PT ;  /* 0x0000000444007c0c */ /* 0x000fd6000bf66270 */
[-C--:B-1----:R-:W-:Y:S02]  /*1c5c0*/  @!P2 LEA R2, P0, R66, R11.reuse, 0x1 ;  /* 0x0000000b4202a211 */ /* 0x082fe400078008ff */
[----:B------:R-:W-:Y:S02]  /*1c5d0*/  @!P3 LEA R8, P1, R68, R11, 0x1 ;  /* 0x0000000b4408b211 */ /* 0x000fe400078208ff */
[-C--:B0-----:R-:W-:Y:S02]  /*1c5e0*/  @!P2 LEA.HI.X R3, R66, R67.reuse, R69, 0x1, P0 ;  /* 0x000000434203a211 */ /* 0x081fe400000f0c45 */
[----:B------:R-:W-:Y:S02]  /*1c5f0*/  ISETP.GE.AND P0, PT, R70, UR4, PT ;  /* 0x0000000446007c0c */ /* 0x000fe4000bf06270 */
[----:B------:R-:W-:Y:S01]  /*1c600*/  @!P3 LEA.HI.X R9, R68, R67, R72, 0x1, P1 ;  /* 0x000000434409b211 */ /* 0x000fe200008f0c48 */
[----:B------:R4:W-:Y:S04]  /*1c610*/  @!P2 ST.E.128 desc[UR6][R2.64], R28 ;  /* 0x0000001c0200a985 */ /* 0x0009e8000c101d06 */
[----:B------:R4:W-:Y:S06]  /*1c620*/  @!P3 ST.E.128 desc[UR6][R8.64], R44 ;  /* 0x0000002c0800b985 */ /* 0x0009ec000c101d06 */
[----:B------:R-:W-:Y:S05]  /*1c630*/  @P0 BRA `(.L_x_6159) ;  /* 0x0000002000840947 */ /* 0x000fea0003800000 */
[----:B----4-:R-:W-:Y:S01]  /*1c640*/  LEA R2, P0, R70, R11, 0x1 ;  /* 0x0000000b46027211 */ /* 0x010fe200078008ff */
[----:B------:R-:W-:-:S03]  /*1c650*/  ULDC.64 UR4, c[0x0][0x208] ;  /* 0x0000820000047ab9 */ /* 0x000fc60000000a00 */
[----:B------:R-:W-:-:S05]  /*1c660*/  LEA.HI.X R3, R70, R67, R0, 0x1, P0 ;  /* 0x0000004346037211 */ /* 0x000fca00000f0c00 */
[----:B------:R0:W-:Y:S01]  /*1c670*/  ST.E.128 desc[UR4][R2.64], R60 ;  /* 0x0000003c02007985 */ /* 0x0001e2000c101d04 */
[----:B------:R-:W-:Y:S05]  /*1c680*/  BRA `(.L_x_6159) ;  /* 0x0000002000707947 */ /* 0x000fea0003800000 */
.L_x_6152:
[----:B------:R-:W1:Y:S01]  /*1c690*/  @P4 LDC R13, c[0x0][0xbec] ;  /* 0x0002fb00ff0d4b82 */ /* 0x000e620000000800 */
[----:B------:R-:W-:Y:S01]  /*1c6a0*/  ULDC.64 UR4, c[0x0][0xb08] ;  /* 0x0002c20000047ab9 */ /* 0x000fe20000000a00 */
[----:B------:R-:W-:Y:S01]  /*1c6b0*/  ULDC.64 UR6, c[0x0][0xb30] ;  /* 0x0002cc0000067ab9 */ /* 0x000fe20000000a00 */
[----:B0-----:R-:W-:Y:S01]  /*1c6c0*/  IMAD R9, R4, UR4, RZ ;  /* 0x0000000404097c24 */ /* 0x001fe2000f8e02ff */
[----:B------:R-:W-:Y:S01]  /*1c6d0*/  ISETP.GE.AND P0, PT, R12, R80, PT ;  /* 0x000000500c00720c */ /* 0x000fe20003f06270 */
[C---:B------:R-:W-:Y:S01]  /*1c6e0*/  IMAD.WIDE.U32 R2, R0.reuse, UR4, RZ ;  /* 0x0000000400027c25 */ /* 0x040fe2000f8e00ff */
[----:B------:R-:W-:Y:S01]  /*1c6f0*/  BSSY B1, `(.L_x_6160) ;  /* 0x00000cd000017945 */ /* 0x000fe20003800000 */
[C---:B------:R-:W-:Y:S01]  /*1c700*/  IADD3 R84, R223.reuse, 0xa0, RZ ;  /* 0x000000a0df547810 */ /* 0x040fe20007ffe0ff */
[----:B------:R-:W0:Y:S01]  /*1c710*/  @P4 LDC R4, c[0x0][0xbf0] ;  /* 0x0002fc00ff044b82 */ /* 0x000e220000000800 */
[----:B------:R-:W-:Y:S01]  /*1c720*/  IMAD R9, R0, UR5, R9 ;  /* 0x0000000500097c24 */ /* 0x000fe2000f8e0209 */
[----:B------:R-:W-:Y:S01]  /*1c730*/  ULDC.64 UR4, c[0x0][0xb38] ;  /* 0x0002ce0000047ab9 */ /* 0x000fe20000000a00 */
[----:B------:R-:W-:Y:S01]  /*1c740*/  SHF.R.S32.HI R0, RZ, 0x1f, R227 ;  /* 0x0000001fff007819 */ /* 0x000fe200000114e3 */
[C---:B------:R-:W-:Y:S01]  /*1c750*/  VIADD R83, R223.reuse, 0xa8 ;  /* 0x000000a8df537836 */ /* 0x040fe20000000000 */
[----:B------:R-:W-:Y:S01]  /*1c760*/  IADD3 R126, R223, 0x90, RZ ;  /* 0x00000090df7e7810 */ /* 0x000fe20007ffe0ff */
[----:B------:R-:W-:Y:S01]  /*1c770*/  IMAD.IADD R3, R3, 0x1, R9 ;  /* 0x0000000103037824 */ /* 0x000fe200078e0209 */
[----:B------:R-:W-:Y:S01]  /*1c780*/  IADD3 R130, R223, 0x80, RZ ;  /* 0x00000080df827810 */ /* 0x000fe20007ffe0ff */
[----:B------:R-:W-:Y:S01]  /*1c790*/  IMAD.MOV.U32 R9, RZ, RZ, R82 ;  /* 0x000000ffff097224 */ /* 0x000fe200078e0052 */
[----:B------:R-:W-:Y:S01]  /*1c7a0*/  SHF.R.S32.HI R83, RZ, 0x1f, R83 ;  /* 0x0000001fff537819 */ /* 0x000fe20000011453 */
[----:B------:R-:W-:Y:S01]  /*1c7b0*/  IMAD.WIDE.U32 R2, R199, UR4, R2 ;  /* 0x00000004c7027c25 */ /* 0x000fe2000f8e0002 */
[----:B------:R-:W-:-:S02]  /*1c7c0*/  IADD3 R134, R223, 0x70, RZ ;  /* 0x00000070df867810 */ /* 0x000fc40007ffe0ff */
[----:B------:R-:W-:Y:S01]  /*1c7d0*/  IADD3 R142, R223, 0x50, RZ ;  /* 0x00000050df8e7810 */ /* 0x000fe20007ffe0ff */
[----:B------:R-:W-:Y:S01]  /*1c7e0*/  IMAD R3, R199, UR5, R3 ;  /* 0x00000005c7037c24 */ /* 0x000fe2000f8e0203 */
[----:B------:R-:W-:Y:S01]  /*1c7f0*/  ULDC.64 UR4, c[0x0][0xb40] ;  /* 0x0002d00000047ab9 */ /* 0x000fe20000000a00 */
[----:B-1----:R-:W-:Y:S01]  /*1c800*/  @P4 IMAD.HI.U32 R13, R82, R13, RZ ;  /* 0x0000000d520d4227 */ /* 0x002fe200078e00ff */
[C---:B------:R-:W-:Y:S02]  /*1c810*/  IADD3 R146, R223.reuse, 0x40, RZ ;  /* 0x00000040df927810 */ /* 0x040fe40007ffe0ff */
[C---:B------:R-:W-:Y:S01]  /*1c820*/  IADD3 R150, R223.reuse, 0x30, RZ ;  /* 0x00000030df967810 */ /* 0x040fe20007ffe0ff */
[----:B------:R-:W-:Y:S01]  /*1c830*/  IMAD R0, R0, UR4, RZ ;  /* 0x0000000400007c24 */ /* 0x000fe2000f8e02ff */
[----:B------:R-:W-:Y:S01]  /*1c840*/  IADD3 R154, R223, 0x20, RZ ;  /* 0x00000020df9a7810 */ /* 0x000fe20007ffe0ff */
[----:B------:R-:W-:Y:S01]  /*1c850*/  IMAD.WIDE.U32 R2, R227, UR4, R2 ;  /* 0x00000004e3027c25 */ /* 0x000fe2000f8e0002 */
[----:B------:R-:W-:-:S02]  /*1c860*/  IADD3 R158, R223, 0x10, RZ ;  /* 0x00000010df9e7810 */ /* 0x000fc40007ffe0ff */
[----:B0-----:R-:W-:Y:S01]  /*1c870*/  @P4 SHF.R.U32.HI R9, RZ, R4, R13 ;  /* 0x00000004ff094219 */ /* 0x001fe2000001160d */
[----:B------:R-:W-:Y:S01]  /*1c880*/  IMAD R11, R227, UR5, R0 ;  /* 0x00000005e30b7c24 */ /* 0x000fe2000f8e0200 */
[----:B------:R-:W-:Y:S01]  /*1c890*/  ULDC.64 UR4, c[0x0][0xb48] ;  /* 0x0002d20000047ab9 */ /* 0x000fe20000000a00 */
[----:B------:R-:W-:Y:S01]  /*1c8a0*/  VIADD R4, R18, 0x30820 ;  /* 0x0003082012047836 */ /* 0x000fe20000000000 */
[--C-:B------:R-:W-:Y:S01]  /*1c8b0*/  SHF.R.S32.HI R0, RZ, 0x1f, R9.reuse ;  /* 0x0000001fff007819 */ /* 0x100fe20000011409 */
[----:B------:R-:W-:Y:S01]  /*1c8c0*/  VIADD R85, R223, 0xa0 ;  /* 0x000000a0df557836 */ /* 0x000fe20000000000 */
[----:B------:R-:W-:Y:S01]  /*1c8d0*/  IADD3 R3, R3, R11, RZ ;  /* 0x0000000b03037210 */ /* 0x000fe20007ffe0ff */
[----:B------:R-:W-:Y:S01]  /*1c8e0*/  IMAD.MOV R11, RZ, RZ, -R9 ;  /* 0x000000ffff0b7224 */ /* 0x000fe200078e0a09 */
[----:B------:R-:W-:Y:S01]  /*1c8f0*/  PRMT R8, RZ, 0x654, R4 ;  /* 0x00000654ff087816 */ /* 0x000fe20000000004 */
[----:B------:R-:W-:Y:S01]  /*1c900*/  IMAD R0, R0, UR6, RZ ;  /* 0x0000000600007c24 */ /* 0x000fe2000f8e02ff */
[----:B------:R-:W-:Y:S01]  /*1c910*/  SHF.R.S32.HI R85, RZ, 0x1f, R85 ;  /* 0x0000001fff557819 */ /* 0x000fe20000011455 */
[----:B------:R-:W-:Y:S01]  /*1c920*/  IMAD.WIDE.U32 R2, R138, UR4, R2 ;  /* 0x000000048a027c25 */ /* 0x000fe2000f8e0002 */
[----:B------:R0:W-:Y:S03]  /*1c930*/  SYNCS.ARRIVE.TRANS64.RED.A1T0 RZ, [R8+URZ], RZ ;  /* 0x000000ff08ff79a7 */ /* 0x0001e6000810043f */
[----:B------:R-:W-:-:S02]  /*1c940*/  IMAD R11, R86, R11, R82 ;  /* 0x0000000b560b7224 */ /* 0x000fc400078e0252 */
[----:B------:R-:W-:Y:S01]  /*1c950*/  IMAD R3, R138, UR5, R3 ;  /* 0x000000058a037c24 */ /* 0x000fe2000f8e0203 */
[----:B------:R-:W-:Y:S01]  /*1c960*/  ULDC.64 UR4, c[0x0][0xb28] ;  /* 0x0002ca0000047ab9 */ /* 0x000fe20000000a00 */
[C---:B------:R-:W-:Y:S01]  /*1c970*/  IMAD R13, R9.reuse, UR7, R0 ;  /* 0x00000007090d7c24 */ /* 0x040fe2000f8e0200 */
[----:B------:R-:W-:Y:S01]  /*1c980*/  SHF.R.S32.HI R0, RZ, 0x1f, R11 ;  /* 0x0000001fff007819 */ /* 0x000fe2000001140b */
[----:B------:R-:W-:Y:S01]  /*1c990*/  IMAD.WIDE.U32 R2, R9, UR6, R2 ;  /* 0x0000000609027c25 */ /* 0x000fe2000f8e0002 */
[----:B------:R-:W-:-:S03]  /*1c9a0*/  IADD3 R138, R223, 0x60, RZ ;  /* 0x00000060df8a7810 */ /* 0x000fc60007ffe0ff */
[----:B------:R-:W-:Y:S02]  /*1c9b0*/  IMAD R0, R0, UR4, RZ ;  /* 0x0000000400007c24 */ /* 0x000fe4000f8e02ff */
[----:B------:R-:W-:Y:S02]  /*1c9c0*/  IMAD.IADD R3, R3, 0x1, R13 ;  /* 0x0000000103037824 */ /* 0x000fe400078e020d */
[C---:B------:R-:W-:Y:S02]  /*1c9d0*/  IMAD R9, R11.reuse, UR5, R0 ;  /* 0x000000050b097c24 */ /* 0x040fe4000f8e0200 */
[----:B------:R-:W-:Y:S01]  /*1c9e0*/  IMAD.WIDE.U32 R2, R11, UR4, R2 ;  /* 0x000000040b027c25 */ /* 0x000fe2000f8e0002 */
[----:B------:R-:W-:-:S03]  /*1c9f0*/  ULDC.64 UR4, c[0x0][0xb00] ;  /* 0x0002c00000047ab9 */ /* 0x000fc60000000a00 */
[----:B------:R-:W-:Y:S01]  /*1ca00*/  VIADD R87, R223, 0x98 ;  /* 0x00000098df577836 */ /* 0x000fe20000000000 */
[----:B------:R-:W-:Y:S01]  /*1ca10*/  IADD3 R3, R3, R9, RZ ;  /* 0x0000000903037210 */ /* 0x000fe20007ffe0ff */
[C---:B------:R-:W-:Y:S01]  /*1ca20*/  VIADD R127, R223.reuse, 0x90 ;  /* 0x00000090df7f7836 */ /* 0x040fe20000000000 */
        /* <DEDUP_REMOVED lines=51> */
[----:B------:R-:W-:Y:S01]  /*1cd60*/  VIADD R160, R223, 0x8 ;  /* 0x00000008dfa07836 */ /* 0x000fe20000000000 */
[----:B012---:R-:W-:Y:S06]  /*1cd70*/  @P0 BRA `(.L_x_6161) ;  /* 0x0000000400900947 */ /* 0x007fec0003800000 */
[----:B------:R-:W-:Y:S01]  /*1cd80*/  ULDC UR4, c[0x0][0xac8] ;  /* 0x0002b20000047ab9 */ /* 0x000fe20000000800 */
[----:B------:R-:W-:Y:S01]  /*1cd90*/  ULDC.64 UR6, c[0x0][0x208] ;  /* 0x0000820000067ab9 */ /* 0x000fe20000000a00 */
[C---:B------:R-:W-:Y:S02]  /*1cda0*/  ISETP.GE.AND P0, PT, R223.reuse, UR4, PT ;  /* 0x00000004df007c0c */ /* 0x040fe4000bf06270 */
[----:B------:R-:W-:Y:S02]  /*1cdb0*/  ISETP.GE.AND P5, PT, R160, UR4, PT ;  /* 0x00000004a0007c0c */ /* 0x000fe4000bfa6270 */
[----:B------:R-:W-:Y:S02]  /*1cdc0*/  ISETP.GE.AND P4, PT, R158, UR4, PT ;  /* 0x000000049e007c0c */ /* 0x000fe4000bf86270 */
[----:B------:R-:W-:Y:S02]  /*1cdd0*/  ISETP.GE.AND P3, PT, R156, UR4, PT ;  /* 0x000000049c007c0c */ /* 0x000fe4000bf66270 */
[----:B------:R-:W-:-:S05]  /*1cde0*/  IADD3 R15, R223, 0xb8, RZ ;  /* 0x000000b8df0f7810 */ /* 0x000fca0007ffe0ff */
        /* <DEDUP_REMOVED lines=8> */
[C---:B0-----:R-:W-:Y:S02]  /*1ce70*/  @!P5 LEA R8, P1, R160.reuse, R2, 0x2 ;  /* 0x00000002a008d211 */ /* 0x041fe400078210ff */
[----:B------:R-:W-:Y:S02]  /*1ce80*/  SHF.R.S32.HI R25, RZ, 0x1f, R81 ;  /* 0x0000001fff197819 */ /* 0x000fe40000011451 */
[----:B------:R-:W-:Y:S02]  /*1ce90*/  @!P5 LEA.HI.X R9, R160, R3, R161, 0x2, P1 ;  /* 0x00000003a009d211 */ /* 0x000fe400008f14a1 */
[----:B------:R-:W-:Y:S02]  /*1cea0*/  ISETP.GE.AND P1, PT, R152, UR4, PT ;  /* 0x0000000498007c0c */ /* 0x000fe4000bf26270 */
[----:B------:R-:W-:Y:S01]  /*1ceb0*/  SHF.R.S32.HI R24, RZ, 0x1f, R15 ;  /* 0x0000001fff187819 */ /* 0x000fe2000001140f */
        /* <DEDUP_REMOVED lines=80> */
.L_x_6161:
[----:B------:R-:W-:Y:S05]  /*1d3c0*/  BSYNC B1 ;  /* 0x0000000000017941 */ /* 0x000fea0003800000 */
.L_x_6160:
[----:B------:R-:W-:Y:S01]  /*1d3d0*/  ISETP.GE.AND P0, PT, R14, R80, PT ;  /* 0x000000500e00720c */ /* 0x000fe20003f06270 */
[----:B-1----:R0:W1:Y:S04]  /*1d3e0*/  SHFL.IDX PT, R3, R4, 0x1, 0x1c1f ;  /* 0x003c1f0004037f89 */ /* 0x00206800000e0000 */
[----:B------:R0:W2:Y:S08]  /*1d3f0*/  SHFL.IDX PT, R2, R0, 0x1, 0x1c1f ;  /* 0x003c1f0000027f89 */ /* 0x0000b000000e0000 */
[----:B0-----:R-:W-:Y:S05]  /*1d400*/  @P0 BRA `(.L_x_6159) ;  /* 0x0000001400100947 */ /* 0x001fea0003800000 */
[----:B------:R-:W-:Y:S01]  /*1d410*/  ULDC UR4, c[0x0][0xac8] ;  /* 0x0002b20000047ab9 */ /* 0x000fe20000000800 */
[----:B------:R-:W-:Y:S01]  /*1d420*/  ULDC.64 UR6, c[0x0][0x208] ;  /* 0x0000820000067ab9 */ /* 0x000fe20000000a00 */
        /* <DEDUP_REMOVED lines=16> */
[----:B------:R-:W-:Y:S02]  /*1d530*/  @!P3 LEA R12, P6, R154, R2, 0x2 ;  /* 0x000000029a0cb211 */ /* 0x000fe400078c10ff */
[----:B------:R-:W-:Y:S01]  /*1d540*/  ISETP.GE.AND P2, PT, R148, UR4, PT ;  /* 0x0000000494007c0c */ /* 0x000fe2000bf46270 */
        /* <DEDUP_REMOVED lines=10> */
[----:B------:R-:W-:Y:S01]  /*1d5f0*/  @!P0 ST.E.64 desc[UR6][R8.64], R46 ;  /* 0x0000002e08008985 */ /* 0x000fe2000c101b06 */
[----:B--2---:R-:W-:Y:S02]  /*1d600*/  @!P2 LEA R12, P6, R148, R2, 0x2 ;  /* 0x00000002940ca211 */ /* 0x004fe400078c10ff */
[----:B------:R-:W-:Y:S01]  /*1d610*/  ISETP.GE.AND P5, PT, R142, UR4, PT ;  /* 0x000000048e007c0c */ /* 0x000fe2000bfa6270 */
[----:B------:R0:W-:Y:S01]  /*1d620*/  @!P1 ST.E.64 desc[UR6][R10.64], R50 ;  /* 0x000000320a009985 */ /* 0x0001e2000c101b06 */
[----:B------:R-:W-:Y:S02]  /*1d630*/  @!P2 LEA.HI.X R13, R148, R3, R149, 0x2, P6 ;  /* 0x00000003940da211 */ /* 0x000fe400030f1495 */
[----:B------:R-:W-:-:S02]  /*1d640*/  ISETP.GE.AND P1, PT, R138, UR4, PT ;  /* 0x000000048a007c0c */ /* 0x000fc4000bf26270 */
[-C--:B------:R-:W-:Y:S01]  /*1d650*/  @!P3 LEA R14, P6, R146, R2.reuse, 0x2 ;  /* 0x00000002920eb211 */ /* 0x080fe200078c10ff */
[----:B------:R1:W-:Y:S01]  /*1d660*/  @!P2 ST.E.64 desc[UR6][R12.64], R54 ;  /* 0x000000360c00a985 */ /* 0x0003e2000c101b06 */
[----:B------:R-:W-:Y:S02]  /*1d670*/  ISETP.GE.AND P2, PT, R140, UR4, PT ;  /* 0x000000048c007c0c */ /* 0x000fe4000bf46270 */
[-C--:B------:R-:W-:Y:S02]  /*1d680*/  @!P4 LEA R20, P0, R144, R2.reuse, 0x2 ;  /* 0x000000029014c211 */ /* 0x080fe400078010ff */
[-C--:B------:R-:W-:Y:S02]  /*1d690*/  @!P3 LEA.HI.X R15, R146, R3.reuse, R147, 0x2, P6 ;  /* 0x00000003920fb211 */ /* 0x080fe400030f1493 */
[----:B------:R-:W-:Y:S02]  /*1d6a0*/  @!P5 LEA R24, P6, R142, R2, 0x2 ;  /* 0x000000028e18d211 */ /* 0x000fe400078c10ff */
[----:B------:R-:W-:Y:S01]  /*1d6b0*/  @!P4 LEA.HI.X R21, R144, R3, R145, 0x2, P0 ;  /* 0x000000039015c211 */ /* 0x000fe200000f1491 */
[----:B------:R-:W-:Y:S01]  /*1d6c0*/  @!P3 ST.E.64 desc[UR6][R14.64], R58 ;  /* 0x0000003a0e00b985 */ /* 0x000fe2000c101b06 */
[----:B------:R-:W-:-:S02]  /*1d6d0*/  ISETP.GE.AND P0, PT, R136, UR4, PT ;  /* 0x0000000488007c0c */ /* 0x000fc4000bf06270 */
[-C--:B------:R-:W-:Y:S01]  /*1d6e0*/  @!P5 LEA.HI.X R25, R142, R3.reuse, R143, 0x2, P6 ;  /* 0x000000038e19d211 */ /* 0x080fe200030f148f */
[----:B------:R2:W-:Y:S01]  /*1d6f0*/  @!P4 ST.E.64 desc[UR6][R20.64], R62 ;  /* 0x0000003e1400c985 */ /* 0x0005e2000c101b06 */
[-C--:B0-----:R-:W-:Y:S02]  /*1d700*/  @!P1 LEA R10, P3, R138, R2.reuse, 0x2 ;  /* 0x000000028a0a9211 */ /* 0x081fe400078610ff */
[----:B------:R-:W-:Y:S01]  /*1d710*/  @!P2 LEA R8, P6, R140, R2, 0x2 ;  /* 0x000000028c08a211 */ /* 0x000fe200078c10ff */
[----:B------:R0:W-:Y:S01]  /*1d720*/  @!P5 ST.E.64 desc[UR6][R24.64], R66 ;  /* 0x000000421800d985 */ /* 0x0001e2000c101b06 */
[----:B------:R-:W-:Y:S02]  /*1d730*/  ISETP.GE.AND P5, PT, R134, UR4, PT ;  /* 0x0000000486007c0c */ /* 0x000fe4000bfa6270 */
[----:B------:R-:W-:Y:S02]  /*1d740*/  ISETP.GE.AND P4, PT, R132, UR4, PT ;  /* 0x0000000484007c0c */ /* 0x000fe4000bf86270 */
[----:B------:R-:W-:-:S02]  /*1d750*/  @!P1 LEA.HI.X R11, R138, R3, R139, 0x2, P3 ;  /* 0x000000038a0b9211 */ /* 0x000fc400018f148b */
[----:B------:R-:W-:Y:S02]  /*1d760*/  ISETP.GE.AND P3, PT, R130, UR4, PT ;  /* 0x0000000482007c0c */ /* 0x000fe4000bf66270 */
[----:B------:R-:W-:Y:S02]  /*1d770*/  @!P2 LEA.HI.X R9, R140, R3, R141, 0x2, P6 ;  /* 0x000000038c09a211 */ /* 0x000fe400030f148d */
[----:B-1----:R-:W-:-:S03]  /*1d780*/  @!P0 LEA R12, P6, R136, R2, 0x2 ;  /* 0x00000002880c8211 */ /* 0x002fc600078c10ff */
[----:B------:R1:W-:Y:S01]  /*1d790*/  @!P2 ST.E.64 desc[UR6][R8.64], R70 ;  /* 0x000000460800a985 */ /* 0x0003e2000c101b06 */
[-C--:B------:R-:W-:Y:S02]  /*1d7a0*/  @!P0 LEA.HI.X R13, R136, R3.reuse, R137, 0x2, P6 ;  /* 0x00000003880d8211 */ /* 0x080fe400030f1489 */
[-C--:B--2---:R-:W-:Y:S01]  /*1d7b0*/  @!P4 LEA R20, P2, R132, R2.reuse, 0x2 ;  /* 0x000000028414c211 */ /* 0x084fe200078410ff */
[----:B------:R2:W-:Y:S01]  /*1d7c0*/  @!P1 ST.E.64 desc[UR6][R10.64], R74 ;  /* 0x0000004a0a009985 */ /* 0x0005e2000c101b06 */
[-C--:B------:R-:W-:Y:S02]  /*1d7d0*/  @!P5 LEA R14, P1, R134, R2.reuse, 0x2 ;  /* 0x00000002860ed211 */ /* 0x080fe400078210ff */
[----:B0-----:R-:W-:Y:S01]  /*1d7e0*/  @!P3 LEA R24, P6, R130, R2, 0x2 ;  /* 0x000000028218b211 */ /* 0x001fe200078c10ff */
[----:B------:R0:W-:Y:S01]  /*1d7f0*/  @!P0 ST.E.64 desc[UR6][R12.64], R78 ;  /* 0x0000004e0c008985 */ /* 0x0001e2000c101b06 */
[----:B------:R-:W-:Y:S02]  /*1d800*/  ISETP.GE.AND P0, PT, R128, UR4, PT ;  /* 0x0000000480007c0c */ /* 0x000fe4000bf06270 */
[----:B------:R-:W-:-:S02]  /*1d810*/  @!P5 LEA.HI.X R15, R134, R3, R135, 0x2, P1 ;  /* 0x00000003860fd211 */ /* 0x000fc400008f1487 */
[-C--:B------:R-:W-:Y:S02]  /*1d820*/  @!P4 LEA.HI.X R21, R132, R3.reuse, R133, 0x2, P2 ;  /* 0x000000038415c211 */ /* 0x080fe400010f1485 */
[----:B------:R-:W-:Y:S01]  /*1d830*/  @!P3 LEA.HI.X R25, R130, R3, R131, 0x2, P6 ;  /* 0x000000038219b211 */ /* 0x000fe200030f1483 */
[----:B------:R-:W-:Y:S01]  /*1d840*/  @!P5 ST.E.64 desc[UR6][R14.64], R122 ;  /* 0x0000007a0e00d985 */ /* 0x000fe2000c101b06 */
[----:B------:R-:W-:Y:S02]  /*1d850*/  ISETP.GE.AND P1, PT, R126, UR4, PT ;  /* 0x000000047e007c0c */ /* 0x000fe4000bf26270 */
[----:B------:R-:W-:Y:S01]  /*1d860*/  ISETP.GE.AND P5, PT, R86, UR4, PT ;  /* 0x0000000456007c0c */ /* 0x000fe2000bfa6270 */
[----:B------:R3:W-:Y:S01]  /*1d870*/  @!P4 ST.E.64 desc[UR6][R20.64], R124 ;  /* 0x0000007c1400c985 */ /* 0x0007e2000c101b06 */
[----:B------:R-:W-:Y:S02]  /*1d880*/  ISETP.GE.AND P4, PT, R84, UR4, PT ;  /* 0x0000000454007c0c */ /* 0x000fe4000bf86270 */
[----:B-1----:R-:W-:Y:S01]  /*1d890*/  @!P0 LEA R8, P2, R128, R2, 0x2 ;  /* 0x0000000280088211 */ /* 0x002fe200078410ff */
[----:B------:R-:W-:Y:S01]  /*1d8a0*/  @!P3 ST.E.64 desc[UR6][R24.64], R90 ;  /* 0x0000005a1800b985 */ /* 0x000fe2000c101b06 */
[----:B------:R-:W-:-:S02]  /*1d8b0*/  ISETP.GE.AND P3, PT, R82, UR4, PT ;  /* 0x0000000452007c0c */ /* 0x000fc4000bf66270 */
[-C--:B------:R-:W-:Y:S02]  /*1d8c0*/  @!P0 LEA.HI.X R9, R128, R3.reuse, R129, 0x2, P2 ;  /* 0x0000000380098211 */ /* 0x080fe400010f1481 */
[----:B------:R-:W-:Y:S02]  /*1d8d0*/  ISETP.GE.AND P2, PT, R81, UR4, PT ;  /* 0x0000000451007c0c */ /* 0x000fe4000bf46270 */
[CC--:B--2---:R-:W-:Y:S01]  /*1d8e0*/  @!P1 LEA R10, P6, R126.reuse, R2.reuse, 0x2 ;  /* 0x000000027e0a9211 */ /* 0x0c4fe200078c10ff */
[----:B------:R1:W-:Y:S03]  /*1d8f0*/  @!P0 ST.E.64 desc[UR6][R8.64], R94 ;  /* 0x0000005e08008985 */ /* 0x0003e6000c101b06 */
[----:B------:R-:W-:Y:S02]  /*1d900*/  @!P1 LEA.HI.X R11, R126, R3, R127, 0x2, P6 ;  /* 0x000000037e0b9211 */ /* 0x000fe400030f147f */
[----:B0-----:R-:W-:-:S02]  /*1d910*/  @!P5 LEA R12, P6, R86, R2, 0x2 ;  /* 0x00000002560cd211 */ /* 0x001fc400078c10ff */
[-C--:B---3--:R-:W-:Y:S01]  /*1d920*/  @!P3 LEA R20, P0, R82, R2.reuse, 0x2 ;  /* 0x000000025214b211 */ /* 0x088fe200078010ff */
[----:B------:R0:W-:Y:S01]  /*1d930*/  @!P1 ST.E.64 desc[UR6][R10.64], R98 ;  /* 0x000000620a009985 */ /* 0x0001e2000c101b06 */
[-C--:B------:R-:W-:Y:S02]  /*1d940*/  @!P4 LEA R14, P1, R84, R2.reuse, 0x2 ;  /* 0x00000002540ec211 */ /* 0x080fe400078210ff */
[-C--:B------:R-:W-:Y:S02]  /*1d950*/  @!P3 LEA.HI.X R21, R82, R3.reuse, R83, 0x2, P0 ;  /* 0x000000035215b211 */ /* 0x080fe400000f1453 */
[----:B------:R-:W-:Y:S01]  /*1d960*/  @!P5 LEA.HI.X R13, R86, R3, R87, 0x2, P6 ;  /* 0x00000003560dd211 */ /* 0x000fe200030f1457 */
[----:B-1----:R-:W-:Y:S01]  /*1d970*/  VIADD R9, R223, 0xb8 ;  /* 0x000000b8df097836 */ /* 0x002fe20000000000 */
[----:B------:R-:W-:Y:S02]  /*1d980*/  SHF.R.S32.HI R25, RZ, 0x1f, R81 ;  /* 0x0000001fff197819 */ /* 0x000fe40000011451 */
[----:B------:R-:W-:Y:S01]  /*1d990*/  @!P2 LEA R24, P6, R81, R2, 0x2 ;  /* 0x000000025118a211 */ /* 0x000fe200078c10ff */
[----:B------:R0:W-:Y:S01]  /*1d9a0*/  @!P5 ST.E.64 desc[UR6][R12.64], R102 ;  /* 0x000000660c00d985 */ /* 0x0001e2000c101b06 */
[----:B------:R-:W-:-:S02]  /*1d9b0*/  ISETP.GE.AND P0, PT, R9, UR4, PT ;  /* 0x0000000409007c0c */ /* 0x000fc4000bf06270 */
[-C--:B------:R-:W-:Y:S02]  /*1d9c0*/  @!P4 LEA.HI.X R15, R84, R3.reuse, R85, 0x2, P1 ;  /* 0x00000003540fc211 */ /* 0x080fe400008f1455 */
[----:B------:R-:W-:-:S03]  /*1d9d0*/  @!P2 LEA.HI.X R25, R81, R3, R25, 0x2, P6 ;  /* 0x000000035119a211 */ /* 0x000fc600030f1419 */
[----:B------:R0:W-:Y:S04]  /*1d9e0*/  @!P4 ST.E.64 desc[UR6][R14.64], R106 ;  /* 0x0000006a0e00c985 */ /* 0x0001e8000c101b06 */
[----:B------:R0:W-:Y:S04]  /*1d9f0*/  @!P3 ST.E.64 desc[UR6][R20.64], R110 ;  /* 0x0000006e1400b985 */ /* 0x0001e8000c101b06 */
[----:B------:R0:W-:Y:S01]  /*1da00*/  @!P2 ST.E.64 desc[UR6][R24.64], R114 ;  /* 0x000000721800a985 */ /* 0x0001e2000c101b06 */
[----:B------:R-:W-:Y:S05]  /*1da10*/  @P0 BRA `(.L_x_6159) ;  /* 0x0000000c008c0947 */ /* 0x000fea0003800000 */
[----:B------:R-:W-:Y:S01]  /*1da20*/  LEA R2, P0, R9, R2, 0x2 ;  /* 0x0000000209027211 */ /* 0x000fe200078010ff */
[----:B------:R-:W-:Y:S01]  /*1da30*/  ULDC.64 UR4, c[0x0][0x208] ;  /* 0x0000820000047ab9 */ /* 0x000fe20000000a00 */
[----:B------:R-:W-:-:S04]  /*1da40*/  SHF.R.S32.HI R0, RZ, 0x1f, R9 ;  /* 0x0000001fff007819 */ /* 0x000fc80000011409 */
[----:B------:R-:W-:-:S05]  /*1da50*/  LEA.HI.X R3, R9, R3, R0, 0x2, P0 ;  /* 0x0000000309037211 */ /* 0x000fca00000f1400 */
[----:B------:R3:W-:Y:S01]  /*1da60*/  ST.E.64 desc[UR4][R2.64], R118 ;  /* 0x0000007602007985 */ /* 0x0007e2000c101b04 */
[----:B------:R-:W-:Y:S05]  /*1da70*/  BRA `(.L_x_6159) ;  /* 0x0000000c00747947 */ /* 0x000fea0003800000 */
.L_x_6150:
[----:B------:R-:W-:Y:S01]  /*1da80*/  ULDC.64 UR6, c[0x0][0xc08] ;  /* 0x0003020000067ab9 */ /* 0x000fe20000000a00 */
[----:B------:R-:W-:Y:S01]  /*1da90*/  ULDC.64 UR4, c[0x0][0xc00] ;  /* 0x0003000000047ab9 */ /* 0x000fe20000000a00 */
[----:B------:R-:W-:Y:S01]  /*1daa0*/  ISETP.NE.U32.AND P1, PT, RZ, UR6, PT ;  /* 0x00000006ff007c0c */ /* 0x000fe2000bf25070 */
[----:B------:R-:W-:Y:S01]  /*1dab0*/  IMAD.MOV.U32 R25, RZ, RZ, RZ ;  /* 0x000000ffff197224 */ /* 0x000fe200078e00ff */
[----:B------:R-:W-:Y:S01]  /*1dac0*/  IADD3 R2, P2, R228, UR4, RZ ;  /* 0x00000004e4027c10 */ /* 0x000fe2000ff5e0ff */
[----:B------:R-:W-:Y:S01]  /*1dad0*/  ULDC.64 UR8, c[0x0][0x208] ;  /* 0x0000820000087ab9 */ /* 0x000fe20000000a00 */
[----:B------:R-:W-:Y:S02]  /*1dae0*/  ISETP.NE.AND.EX P1, PT, RZ, UR7, PT, P1 ;  /* 0x00000007ff007c0c */ /* 0x000fe4000bf25310 */
[----:B------:R-:W-:Y:S01]  /*1daf0*/  IADD3.X R3, R229, UR5, RZ, P2, !PT ;  /* 0x00000005e5037c10 */ /* 0x000fe200097fe4ff */
[----:B------:R-:W2:Y:S01]  /*1db00*/  S2R R33, SR_TID.X ;  /* 0x0000000000217919 */ /* 0x000ea20000002100 */
[----:B------:R-:W-:-:S04]  /*1db10*/  ISETP.NE.U32.AND P0, PT, RZ, UR4, PT ;  /* 0x00000004ff007c0c */ /* 0x000fc8000bf05070 */
[----:B------:R-:W-:-:S05]  /*1db20*/  ISETP.NE.AND.EX P0, PT, RZ, UR5, PT, P0 ;  /* 0x00000005ff007c0c */ /* 0x000fca000bf05300 */
[----:B------:R-:W-:-:S04]  /*1db30*/  @P1 IADD3 R228, P2, R228, UR6, RZ ;  /* 0x00000006e4e41c10 */ /* 0x000fc8000ff5e0ff */
[----:B------:R-:W-:Y:S02]  /*1db40*/  @P1 IADD3.X R229, R229, UR7, RZ, P2, !PT ;  /* 0x00000007e5e51c10 */ /* 0x000fe400097fe4ff */
[----:B------:R-:W-:Y:S01]  /*1db50*/  ISETP.NE.AND P2, PT, R226, RZ, PT ;  /* 0x000000ffe200720c */ /* 0x000fe20003f45270 */
[----:B------:R-:W-:Y:S01]  /*1db60*/  ULDC UR4, c[0x0][0xa88] ;  /* 0x0002a20000047ab9 */ /* 0x000fe20000000800 */
[----:B------:R3:W5:Y:S01]  /*1db70*/  @P0 LDG.E R25, desc[UR8][R2.64] ;  /* 0x0000000802190981 */ /* 0x000762000c1e1900 */
[----:B0-----:R-:W-:-:S06]  /*1db80*/  IMAD.U32 R0, RZ, RZ, UR4 ;  /* 0x00000004ff007e24 */ /* 0x001fcc000f8e00ff */
[----:B------:R3:W5:Y:S04]  /*1db90*/  @P1 LDG.E R0, desc[UR8][R228.64] ;  /* 0x00000008e4001981 */ /* 0x000768000c1e1900 */
[----:B------:R-:W0:Y:S01]  /*1dba0*/  @!P2 LDC R226, c[0x0][0xad4] ;  /* 0x0002b500ffe2ab82 */ /* 0x000e220000000800 */
[----:B--2---:R-:W-:-:S04]  /*1dbb0*/  IADD3 R4, R33, -0x80, RZ ;  /* 0xffffff8021047810 */ /* 0x004fc80007ffe0ff */
[----:B------:R-:W-:Y:S02]  /*1dbc0*/  ISETP.GT.AND P3, PT, R4, 0x7f, PT ;  /* 0x0000007f0400780c */ /* 0x000fe40003f64270 */
[----:B0-----:R-:W-:Y:S01]  /*1dbd0*/  ISETP.GT.AND P2, PT, R226, 0x1, PT ;  /* 0x00000001e200780c */ /* 0x001fe20003f44270 */
[----:B---3--:R-:W-:-:S12]  /*1dbe0*/  @P1 BRA `(.L_x_6162) ;  /* 0x0000000000141947 */ /* 0x008fd80003800000 */
[----:B------:R-:W-:Y:S05]  /*1dbf0*/  @!P0 BRA `(.L_x_6162) ;  /* 0x0000000000108947 */ /* 0x000fea0003800000 */
[----:B------:R-:W-:Y:S02]  /*1dc00*/  ULDC.64 UR4, c[0x0][0x208] ;  /* 0x0000820000047ab9 */ /* 0x000fe40000000a00 */
[----:B------:R-:W2:Y:S04]  /*1dc10*/  LDG.E R9, desc[UR4][R2.64] ;  /* 0x0000000402097981 */ /* 0x000ea8000c1e1900 */
[----:B-----5:R-:W2:Y:S02]  /*1dc20*/  LDG.E R0, desc[UR4][R2.64+0x4] ;  /* 0x0000040402007981 */ /* 0x020ea4000c1e1900 */
[----:B--2---:R-:W-:-:S07]  /*1dc30*/  IMAD.IADD R0, R0, 0x1, -R9 ;  /* 0x0000000100007824 */ /* 0x004fce00078e0a09 */
.L_x_6162:
[----:B------:R-:W2:Y:S01]  /*1dc40*/  LDL.LU R2, [R1+0x3c] ;  /* 0x00003c0001027983 */ /* 0x000ea20000300800 */
[----:B------:R-:W-:Y:S01]  /*1dc50*/  BSSY B1, `(.L_x_6163) ;  /* 0x0000037000017945 */ /* 0x000fe20003800000 */
[----:B------:R-:W-:Y:S02]  /*1dc60*/  SEL R227, R227, RZ, !P0 ;  /* 0x000000ffe3e37207 */ /* 0x000fe40004000000 */
[----:B-----5:R-:W-:Y:S02]  /*1dc70*/  SHF.R.S32.HI R26, RZ, 0x1f, R25 ;  /* 0x0000001fff1a7819 */ /* 0x020fe40000011419 */
[----:B--2---:R-:W-:Y:S01]  /*1dc80*/  SEL R28, R2, RZ, !P0 ;  /* 0x000000ff021c7207 */ /* 0x004fe20004000000 */
[----:B------:R-:W-:Y:S06]  /*1dc90*/  @P3 BRA `(.L_x_6164) ;  /* 0x0000000000c83947 */ /* 0x000fec0003800000 */
[----:B------:R-:W0:Y:S01]  /*1dca0*/  LDC R35, c[0x0][0xbe8] ;  /* 0x0002fa00ff237b82 */ /* 0x000e220000000800 */
[----:B------:R-:W-:Y:S01]  /*1dcb0*/  IADD3 R33, R220, -0x80, R33 ;  /* 0xffffff80dc217810 */ /* 0x000fe20007ffe021 */
[----:B0-----:R-:W-:-:S05]  /*1dcc0*/  IMAD R2, R0, R35, RZ ;  /* 0x0000002300027224 */ /* 0x001fca00078e02ff */
        /* <DEDUP_REMOVED lines=8> */
[----:B------:R-:W-:Y:S01]  /*1dd50*/  SEL R24, R24, 0x978, P0 ;  /* 0x0000097818187807 */ /* 0x000fe20000000000 */
[----:B------:R-:W-:-:S04]  /*1dd60*/  ULDC.64 UR4, c[0x0][0x208] ;  /* 0x0000820000047ab9 */ /* 0x000fc80000000a00 */
        /* <DEDUP_REMOVED lines=15> */
[----:B------:R-:W-:Y:S02]  /*1de60*/  IADD3 R29, R15, R29, RZ ;  /* 0x0000001d0f1d7210 */ /* 0x000fe40007ffe0ff */
[----:B------:R-:W-:Y:S01]  /*1de70*/  IADD3 R14, P1, P3, R12, R14, R25 ;  /* 0x0000000e0c0e7210 */ /* 0x000fe20007b3e019 */
[----:B------:R-:W-:Y:S02]  /*1de80*/  IMAD.MOV R4, RZ, RZ, -R27 ;  /* 0x000000ffff047224 */ /* 0x000fe400078e0a1b */
[----:B------:R-:W-:Y:S02]  /*1de90*/  IMAD.IADD R31, R13, 0x1, R31 ;  /* 0x000000010d1f7824 */ /* 0x000fe400078e021f */
[----:B------:R-:W-:-:S03]  /*1dea0*/  IMAD R13, R35, R4, R33 ;  /* 0x00000004230d7224 */ /* 0x000fc600078e0221 */
[----:B------:R-:W-:Y:S02]  /*1deb0*/  IADD3.X R4, R31, R29, R26, P1, P3 ;  /* 0x0000001d1f047210 */ /* 0x000fe40000fe641a */
[----:B--2---:R-:W-:-:S05]  /*1dec0*/  SEL R21, R30, RZ, P0 ;  /* 0x000000ff1e157207 */ /* 0x004fca0000000000 */
[-C--:B------:R-:W-:Y:S02]  /*1ded0*/  IMAD R15, R11, R21.reuse, RZ ;  /* 0x000000150b0f7224 */ /* 0x080fe400078e02ff */
[----:B------:R-:W-:-:S04]  /*1dee0*/  IMAD.WIDE.U32 R10, R10, R21, RZ ;  /* 0x000000150a0a7225 */ /* 0x000fc800078e00ff */
[----:B------:R-:W-:Y:S01]  /*1def0*/  IMAD.IADD R15, R11, 0x1, R15 ;  /* 0x000000010b0f7824 */ /* 0x000fe200078e020f */
[----:B------:R-:W-:Y:S02]  /*1df00*/  IADD3 R10, P0, P1, R27, R14, R10 ;  /* 0x0000000e1b0a7210 */ /* 0x000fe4000791e00a */
[----:B------:R-:W-:-:S04]  /*1df10*/  SHF.R.S32.HI R27, RZ, 0x1f, R27 ;  /* 0x0000001fff1b7819 */ /* 0x000fc8000001141b */
[----:B------:R-:W-:Y:S01]  /*1df20*/  IADD3.X R11, R27, R4, R15, P0, P1 ;  /* 0x000000041b0b7210 */ /* 0x000fe200007e240f */
[----:B------:R-:W-:Y:S01]  /*1df30*/  IMAD R4, R9, R13, RZ ;  /* 0x0000000d09047224 */ /* 0x000fe200078e02ff */
[----:B------:R-:W-:-:S05]  /*1df40*/  SHF.R.S32.HI R15, RZ, 0x1f, R13 ;  /* 0x0000001fff0f7819 */ /* 0x000fca000001140d */
[C---:B------:R-:W-:Y:S02]  /*1df50*/  IMAD R15, R8.reuse, R15, R4 ;  /* 0x0000000f080f7224 */ /* 0x040fe400078e0204 */
[----:B------:R-:W-:-:S05]  /*1df60*/  IMAD.WIDE.U32 R8, R8, R13, R10 ;  /* 0x0000000d08087225 */ /* 0x000fca00078e000a */
[----:B------:R-:W-:Y:S01]  /*1df70*/  IADD3 R4, R9, R15, RZ ;  /* 0x0000000f09047210 */ /* 0x000fe20007ffe0ff */
[----:B------:R-:W-:Y:S01]  /*1df80*/  IMAD.MOV.U32 R9, RZ, RZ, -0x800000 ;  /* 0xff800000ff097424 */ /* 0x000fe200078e00ff */
[----:B0-----:R-:W-:-:S04]  /*1df90*/  LEA R2, P0, R8, R2, 0x2 ;  /* 0x0000000208027211 */ /* 0x001fc800078010ff */
[----:B-1----:R-:W-:-:S05]  /*1dfa0*/  LEA.HI.X R3, R8, R3, R4, 0x2, P0 ;  /* 0x0000000308037211 */ /* 0x002fca00000f1404 */
[----:B------:R0:W-:Y:S04]  /*1dfb0*/  STG.E desc[UR4][R2.64], R9 ;  /* 0x0000000902007986 */ /* 0x0001e8000c101904 */
.L_x_6164:
[----:B------:R-:W-:Y:S05]  /*1dfc0*/  BSYNC B1 ;  /* 0x0000000000017941 */ /* 0x000fea0003800000 */
.L_x_6163:
[----:B------:R-:W-:Y:S05]  /*1dfd0*/  @P2 BRA `(.L_x_6159) ;  /* 0x00000008001c2947 */ /* 0x000fea0003800000 */
[----:B0-----:R-:W0:Y:S01]  /*1dfe0*/  S2R R2, SR_TID.X ;  /* 0x0000000000027919 */ /* 0x001e220000002100 */
[----:B------:R-:W2:Y:S01]  /*1dff0*/  LDC R13, c[0x0][0xbe8] ;  /* 0x0002fa00ff0d7b82 */ /* 0x000ea20000000800 */
[----:B------:R-:W-:Y:S01]  /*1e000*/  ULDC.64 UR4, c[0x0][0xaa0] ;  /* 0x0002a80000047ab9 */ /* 0x000fe20000000a00 */
[----:B------:R-:W-:Y:S01]  /*1e010*/  BSSY B1, `(.L_x_6165) ;  /* 0x000004a000017945 */ /* 0x000fe20003800000 */
[----:B--2---:R-:W-:Y:S01]  /*1e020*/  ISETP.NE.AND P0, PT, R13, 0x1, PT ;  /* 0x000000010d00780c */ /* 0x004fe20003f05270 */
[----:B0-----:R-:W-:Y:S02]  /*1e030*/  VIADD R4, R2, 0xffffff80 ;  /* 0xffffff8002047836 */ /* 0x001fe40000000000 */
[----:B------:R-:W-:-:S03]  /*1e040*/  IMAD R2, R26, UR4, RZ ;  /* 0x000000041a027c24 */ /* 0x000fc6000f8e02ff */
[----:B------:R-:W-:-:S07]  /*1e050*/  SHF.R.S32.HI R3, RZ, 0x1f, R4 ;  /* 0x0000001fff037819 */ /* 0x000fce0000011404 */
[----:B------:R-:W0:Y:S01]  /*1e060*/  @P0 LDC R11, c[0x0][0xbec] ;  /* 0x0002fb00ff0b0b82 */ /* 0x000e220000000800 */
[----:B------:R-:W-:Y:S01]  /*1e070*/  IMAD R9, R25, UR5, R2 ;  /* 0x0000000519097c24 */ /* 0x000fe2000f8e0202 */
[----:B------:R-:W-:Y:S01]  /*1e080*/  LEA.HI R8, R3, R4, RZ, 0x3 ;  /* 0x0000000403087211 */ /* 0x000fe200078f18ff */
[----:B------:R-:W-:Y:S01]  /*1e090*/  IMAD.WIDE.U32 R2, R25, UR4, RZ ;  /* 0x0000000419027c25 */ /* 0x000fe2000f8e00ff */
[----:B------:R-:W-:Y:S02]  /*1e0a0*/  ULDC.64 UR4, c[0x0][0xae8] ;  /* 0x0002ba0000047ab9 */ /* 0x000fe40000000a00 */
[----:B------:R-:W-:Y:S02]  /*1e0b0*/  LOP3.LUT R21, R8, 0xfffffff8, RZ, 0xc0, !PT ;  /* 0xfffffff808157812 */ /* 0x000fe400078ec0ff */
[----:B------:R-:W2:Y:S01]  /*1e0c0*/  @P0 LDC R15, c[0x0][0xbf0] ;  /* 0x0002fc00ff0f0b82 */ /* 0x000ea20000000800 */
[----:B------:R-:W-:Y:S01]  /*1e0d0*/  IMAD.IADD R3, R3, 0x1, R9 ;  /* 0x0000000103037824 */ /* 0x000fe200078e0209 */
[----:B------:R-:W-:-:S02]  /*1e0e0*/  IADD3 R12, R4, -R21, RZ ;  /* 0x80000015040c7210 */ /* 0x000fc40007ffe0ff */
[----:B------:R-:W-:Y:S01]  /*1e0f0*/  SHF.R.S32.HI R21, RZ, 0x3, R8 ;  /* 0x00000003ff157819 */ /* 0x000fe20000011408 */
[----:B------:R-:W-:-:S04]  /*1e100*/  IMAD.WIDE.U32 R2, R199, UR4, R2 ;  /* 0x00000004c7027c25 */ /* 0x000fc8000f8e0002 */
[----:B------:R-:W-:Y:S02]  /*1e110*/  IMAD R9, R12, 0x20, R21 ;  /* 0x000000200c097824 */ /* 0x000fe400078e0215 */
[----:B------:R-:W-:Y:S01]  /*1e120*/  IMAD R3, R199, UR5, R3 ;  /* 0x00000005c7037c24 */ /* 0x000fe2000f8e0203 */
[----:B------:R-:W-:Y:S01]  /*1e130*/  ULDC.64 UR4, c[0x0][0xaf0] ;  /* 0x0002bc0000047ab9 */ /* 0x000fe20000000a00 */
[----:B------:R-:W-:Y:S02]  /*1e140*/  IMAD.IADD R10, R220, 0x1, R9 ;  /* 0x00000001dc0a7824 */ /* 0x000fe400078e0209 */
[----:B------:R-:W-:Y:S02]  /*1e150*/  IMAD R8, R28, UR4, RZ ;  /* 0x000000041c087c24 */ /* 0x000fe4000f8e02ff */
[----:B0-----:R-:W-:-:S04]  /*1e160*/  @P0 IMAD.HI.U32 R4, R10, R11, RZ ;  /* 0x0000000b0a040227 */ /* 0x001fc800078e00ff */
[----:B------:R-:W-:Y:S02]  /*1e170*/  IMAD.MOV.U32 R9, RZ, RZ, R10 ;  /* 0x000000ffff097224 */ /* 0x000fe400078e000a */
[C---:B------:R-:W-:Y:S01]  /*1e180*/  IMAD R11, R227.reuse, UR5, R8 ;  /* 0x00000005e30b7c24 */ /* 0x040fe2000f8e0208 */
[----:B--2---:R-:W-:Y:S01]  /*1e190*/  @P0 SHF.R.U32.HI R9, RZ, R15, R4 ;  /* 0x0000000fff090219 */ /* 0x004fe20000011604 */
[----:B------:R-:W-:Y:S01]  /*1e1a0*/  IMAD.WIDE.U32 R2, R227, UR4, R2 ;  /* 0x00000004e3027c25 */ /* 0x000fe2000f8e0002 */
[----:B------:R-:W-:Y:S02]  /*1e1b0*/  ULDC.64 UR4, c[0x0][0xae0] ;  /* 0x0002b80000047ab9 */ /* 0x000fe40000000a00 */
[--C-:B------:R-:W-:Y:S01]  /*1e1c0*/  SHF.R.S32.HI R4, RZ, 0x1f, R9.reuse ;  /* 0x0000001fff047819 */ /* 0x100fe20000011409 */
[----:B------:R-:W-:Y:S01]  /*1e1d0*/  IMAD.IADD R220, R21, 0x1, R220 ;  /* 0x0000000115dc7824 */ /* 0x000fe200078e02dc */
[----:B------:R-:W-:Y:S01]  /*1e1e0*/  IADD3 R3, R3, R11, RZ ;  /* 0x0000000b03037210 */ /* 0x000fe20007ffe0ff */
[----:B------:R-:W-:-:S02]  /*1e1f0*/  IMAD.MOV R11, RZ, RZ, -R9 ;  /* 0x000000ffff0b7224 */ /* 0x000fc400078e0a09 */
[----:B------:R-:W-:Y:S02]  /*1e200*/  IMAD R4, R4, UR4, RZ ;  /* 0x0000000404047c24 */ /* 0x000fe4000f8e02ff */
[----:B------:R-:W-:Y:S02]  /*1e210*/  IMAD R11, R13, R11, R10 ;  /* 0x0000000b0d0b7224 */ /* 0x000fe400078e020a */
[----:B------:R-:W-:-:S04]  /*1e220*/  IMAD.WIDE.U32 R2, R9, UR4, R2 ;  /* 0x0000000409027c25 */ /* 0x000fc8000f8e0002 */
[----:B------:R-:W-:Y:S01]  /*1e230*/  IMAD R9, R9, UR5, R4 ;  /* 0x0000000509097c24 */ /* 0x000fe2000f8e0204 */
[----:B------:R-:W-:Y:S01]  /*1e240*/  SHF.R.S32.HI R4, RZ, 0x1f, R11 ;  /* 0x0000001fff047819 */ /* 0x000fe2000001140b */
[----:B------:R-:W-:Y:S01]  /*1e250*/  ULDC.64 UR4, c[0x0][0xad8] ;  /* 0x0002b60000047ab9 */ /* 0x000fe20000000a00 */
[----:B------:R-:W-:Y:S01]  /*1e260*/  IMAD R13, R0, R13, RZ ;  /* 0x0000000d000d7224 */ /* 0x000fe200078e02ff */
[----:B------:R-:W-:Y:S01]  /*1e270*/  IADD3 R0, R220, 0x20, RZ ;  /* 0x00000020dc007810 */ /* 0x000fe20007ffe0ff */
[----:B------:R-:W-:Y:S02]  /*1e280*/  IMAD.IADD R3, R3, 0x1, R9 ;  /* 0x0000000103037824 */ /* 0x000fe400078e0209 */
[----:B------:R-:W-:Y:S01]  /*1e290*/  IMAD R8, R4, UR4, RZ ;  /* 0x0000000404087c24 */ /* 0x000fe2000f8e02ff */
[CC--:B------:R-:W-:Y:S01]  /*1e2a0*/  ISETP.GE.AND P2, PT, R220.reuse, R13.reuse, PT ;  /* 0x0000000ddc00720c */ /* 0x0c0fe20003f46270 */
[----:B------:R-:W-:Y:S01]  /*1e2b0*/  VIADD R4, R220, 0x40 ;  /* 0x00000040dc047836 */ /* 0x000fe20000000000 */
[----:B------:R-:W-:Y:S01]  /*1e2c0*/  ISETP.GE.AND P0, PT, R0, R13, PT ;  /* 0x0000000d0000720c */ /* 0x000fe20003f06270 */
[----:B------:R-:W-:-:S02]  /*1e2d0*/  IMAD R9, R11, UR5, R8 ;  /* 0x000000050b097c24 */ /* 0x000fc4000f8e0208 */
[----:B------:R-:W-:Y:S01]  /*1e2e0*/  IMAD.WIDE.U32 R2, R11, UR4, R2 ;  /* 0x000000040b027c25 */ /* 0x000fe2000f8e0002 */
[----:B------:R-:W-:Y:S01]  /*1e2f0*/  ULDC.64 UR4, c[0x0][0xa80] ;  /* 0x0002a00000047ab9 */ /* 0x000fe20000000a00 */
[----:B------:R-:W-:Y:S02]  /*1e300*/  ISETP.GE.AND P1, PT, R4, R13, PT ;  /* 0x0000000d0400720c */ /* 0x000fe40003f26270 */
[----:B------:R-:W-:Y:S01]  /*1e310*/  IMAD.IADD R3, R3, 0x1, R9 ;  /* 0x0000000103037824 */ /* 0x000fe200078e0209 */
[----:B------:R-:W-:Y:S01]  /*1e320*/  LEA R4, P3, R2, UR4, 0x1 ;  /* 0x0000000402047c11 */ /* 0x000fe2000f8608ff */
[----:B------:R-:W-:-:S03]  /*1e330*/  IMAD.SHL.U32 R11, R12, 0x8, RZ ;  /* 0x000000080c0b7824 */ /* 0x000fc600078e00ff */
[----:B------:R-:W-:Y:S01]  /*1e340*/  LEA.HI.X R8, R2, UR5, R3, 0x1, P3 ;  /* 0x0000000502087c11 */ /* 0x000fe200098f0c03 */
[C---:B------:R-:W-:Y:S01]  /*1e350*/  VIADD R15, R11.reuse, 0x40 ;  /* 0x000000400b0f7836 */ /* 0x040fe20000000000 */
[----:B------:R-:W-:Y:S01]  /*1e360*/  IADD3 R9, R11, 0x80, RZ ;  /* 0x000000800b097810 */ /* 0x000fe20007ffe0ff */
[----:B------:R0:W2:Y:S01]  /*1e370*/  SHFL.IDX PT, R2, R4, RZ, 0x181f ;  /* 0x00181fff04027589 */ /* 0x0000a200000e0000 */
[----:B------:R-:W-:Y:S02]  /*1e380*/  SHF.R.S32.HI R12, RZ, 0x1f, R11 ;  /* 0x0000001fff0c7819 */ /* 0x000fe4000001140b */
[----:B------:R-:W-:Y:S01]  /*1e390*/  SHF.R.S32.HI R10, RZ, 0x1f, R9 ;  /* 0x0000001fff0a7819 */ /* 0x000fe20000011409 */
[----:B------:R0:W3:Y:S01]  /*1e3a0*/  SHFL.IDX PT, R0, R8, RZ, 0x181f ;  /* 0x00181fff08007589 */ /* 0x0000e200000e0000 */
[----:B------:R-:W-:Y:S01]  /*1e3b0*/  SHF.R.S32.HI R14, RZ, 0x1f, R15 ;  /* 0x0000001fff0e7819 */ /* 0x000fe2000001140f */
        /* <DEDUP_REMOVED lines=11> */
[----:B------:R4:W-:Y:S01]  /*1e470*/  @!P4 ST.E.128 desc[UR6][R20.64], RZ ;  /* 0x000000ff1400c985 */ /* 0x0009e2000c101d06 */
[----:B------:R-:W-:-:S03]  /*1e480*/  @!P2 LEA.HI.X R3, R9, R0, R10, 0x1, P6 ;  /* 0x000000000903a211 */ /* 0x000fc600030f0c0a */
[----:B------:R4:W-:Y:S04]  /*1e490*/  @!P3 ST.E.128 desc[UR6][R24.64], RZ ;  /* 0x000000ff1800b985 */ /* 0x0009e8000c101d06 */
[----:B------:R4:W-:Y:S02]  /*1e4a0*/  @!P2 ST.E.128 desc[UR6][R2.64], RZ ;  /* 0x000000ff0200a985 */ /* 0x0009e4000c101d06 */
.L_x_6166:
[----:B------:R-:W-:Y:S05]  /*1e4b0*/  BSYNC B1 ;  /* 0x0000000000017941 */ /* 0x000fea0003800000 */
.L_x_6165:
[----:B---3--:R3:W0:Y:S01]  /*1e4c0*/  SHFL.IDX PT, R0, R8, 0x1, 0x181f ;  /* 0x00381f0008007f89 */ /* 0x00862200000e0000 */
[----:B------:R-:W-:Y:S03]  /*1e4d0*/  BSSY B1, `(.L_x_6167) ;  /* 0x0000011000017945 */ /* 0x000fe60003800000 */
[----:B--2-4-:R3:W2:Y:S01]  /*1e4e0*/  SHFL.IDX PT, R2, R4, 0x1, 0x181f ;  /* 0x00381f0004027f89 */ /* 0x0146a200000e0000 */
[----:B------:R-:W-:Y:S05]  /*1e4f0*/  @P0 BRA `(.L_x_6168) ;  /* 0x0000000000380947 */ /* 0x000fea0003800000 */
[----:B------:R-:W-:Y:S01]  /*1e500*/  ULDC UR4, c[0x0][0xac8] ;  /* 0x0002b20000047ab9 */ /* 0x000fe20000000800 */
[----:B------:R-:W-:Y:S01]  /*1e510*/  ULDC.64 UR6, c[0x0][0x208] ;  /* 0x0000820000067ab9 */ /* 0x000fe20000000a00 */
        /* <DEDUP_REMOVED lines=12> */
.L_x_6168:
[----:B------:R-:W-:Y:S05]  /*1e5e0*/  BSYNC B1 ;  /* 0x0000000000017941 */ /* 0x000fea0003800000 */
.L_x_6167:
[----:B0-----:R0:W0:Y:S01]  /*1e5f0*/  SHFL.IDX PT, R0, R8, 0x2, 0x181f ;  /* 0x00581f0008007f89 */ /* 0x00102200000e0000 */
[----:B------:R-:W-:Y:S03]  /*1e600*/  BSSY B1, `(.L_x_6169) ;  /* 0x0000011000017945 */ /* 0x000fe60003800000 */
[----:B--2-4-:R2:W4:Y:S01]  /*1e610*/  SHFL.IDX PT, R2, R4, 0x2, 0x181f ;  /* 0x00581f0004027f89 */ /* 0x01452200000e0000 */
[----:B------:R-:W-:Y:S05]  /*1e620*/  @P1 BRA `(.L_x_6170) ;  /* 0x0000000000381947 */ /* 0x000fea0003800000 */
[----:B------:R-:W-:Y:S01]  /*1e630*/  ULDC UR4, c[0x0][0xac8] ;  /* 0x0002b20000047ab9 */ /* 0x000fe20000000800 */
[----:B------:R-:W-:Y:S01]  /*1e640*/  ULDC.64 UR6, c[0x0][0x208] ;  /* 0x0000820000067ab9 */ /* 0x000fe20000000a00 */
        /* <DEDUP_REMOVED lines=12> */
.L_x_6170:
[----:B------:R-:W-:Y:S05]  /*1e710*/  BSYNC B1 ;  /* 0x0000000000017941 */ /* 0x000fea0003800000 */
.L_x_6169:
[----:B0-----:R-:W-:Y:S01]  /*1e720*/  VIADD R0, R220, 0x60 ;  /* 0x00000060dc007836 */ /* 0x001fe20000000000 */
[----:B---3--:R-:W0:Y:S04]  /*1e730*/  SHFL.IDX PT, R8, R8, 0x3, 0x181f ;  /* 0x00781f0008087f89 */ /* 0x008e2800000e0000 */
[----:B------:R-:W-:Y:S01]  /*1e740*/  ISETP.GE.AND P0, PT, R0, R13, PT ;  /* 0x0000000d0000720c */ /* 0x000fe20003f06270 */
[----:B----4-:R3:W4:-:S12]  /*1e750*/  SHFL.IDX PT, R2, R4, 0x3, 0x181f ;  /* 0x00781f0004027f89 */ /* 0x01071800000e0000 */
[----:B---3--:R-:W-:Y:S05]  /*1e760*/  @P0 BRA `(.L_x_6159) ;  /* 0x0000000000380947 */ /* 0x008fea0003800000 */
        /* <DEDUP_REMOVED lines=14> */
.L_x_6159:
[----:B------:R-:W-:Y:S05]  /*1e850*/  BSYNC B0 ;  /* 0x0000000000007941 */ /* 0x000fea0003800000 */
.L_x_6149:
[----:B------:R-:W-:Y:S02]  /*1e860*/  ULDC UR4, c[0x0][0xc3c] ;  /* 0x00030f0000047ab9 */ /* 0x000fe40000000800 */
[----:B------:R-:W-:-:S13]  /*1e870*/  ISETP.GE.AND P0, PT, R7, UR4, PT ;  /* 0x0000000407007c0c */ /* 0x000fda000bf06270 */
[----:B------:R-:W-:Y:S05]  /*1e880*/  @!P0 BRA `(.L_x_6171) ;  /* 0xfffffe2800a88947 */ /* 0x000fea000383ffff */
[----:B------:R-:W-:Y:S05]  /*1e890*/  BRA `(.L_x_5928) ;  /* 0x0000007c00a07947 */ /* 0x000fea0003800000 */
.L_x_5926:
        /* <DEDUP_REMOVED lines=16> */
.L_x_6172:
[----:B------:R-:W-:Y:S01]  /*1e9a0*/  LOP3.LUT R7, R0, 0x1f, RZ, 0xc0, !PT ;  /* 0x0000001f00077812 */ /* 0x000fe200078ec0ff */
[----:B------:R-:W-:Y:S01]  /*1e9b0*/  ULDC UR4, c[0x0][0xc3c] ;  /* 0x00030f0000047ab9 */ /* 0x000fe20000000800 */
[----:B------:R-:W-:Y:S01]  /*1e9c0*/  MOV R9, RZ ;  /* 0x000000ff00097202 */ /* 0x000fe20000000f00 */
        /* <DEDUP_REMOVED lines=41> */
.L_x_6176:
        /* <DEDUP_REMOVED lines=38> */
.L_x_6174:
        /* <DEDUP_REMOVED lines=11> */
[----:B------:R-:W-:-:S06]  /*1ef70*/  IADD3 R24, R27, -0x1, RZ ;  /* 0xffffffff1b187810 */ /* 0x000fcc0007ffe0ff */
[----:B------:R0:W1:Y:S02]  /*1ef80*/  SHFL.IDX PT, R24, R5, R24, 0x1f ;  /* 0x00001f1805187589 */ /* 0x00006400000e0000 */
.L_x_6177:
        /* <DEDUP_REMOVED lines=33> */
[----:B0-----:R-:W-:-:S03]  /*1f1a0*/  IMAD.MOV R13, RZ, RZ, -R3 ;  /* 0x000000ffff0d7224 */ /* 0x001fc600078e0a03 */
[----:B------:R-:W-:Y:S01]  /*1f1b0*/  @!P2 IADD3 R10, -R10, RZ, RZ ;  /* 0x000000ff0a0aa210 */ /* 0x000fe20007ffe1ff */
[----:B------:R-:W-:Y:S01]  /*1f1c0*/  IMAD.MOV R12, RZ, RZ, -R2 ;  /* 0x000000ffff0c7224 */ /* 0x000fe200078e0a02 */
        /* <DEDUP_REMOVED lines=18> */
[----:B------:R-:W-:Y:S02]  /*1f2f0*/  @!P2 IADD3 R2, -R2, RZ, RZ ;  /* 0x000000ff0202a210 */ /* 0x000fe40007ffe1ff */
[----:B------:R-:W-:-:S05]  /*1f300*/  @!P1 LOP3.LUT R2, RZ, R9, RZ, 0x33, !PT ;  /* 0x00000009ff029212 */ /* 0x000fca00078e33ff */
[----:B------:R-:W-:-:S04]  /*1f310*/  IMAD.MOV R26, RZ, RZ, -R2 ;  /* 0x000000ffff1a7224 */ /* 0x000fc800078e0a02 */
[C---:B------:R-:W-:Y:S02]  /*1f320*/  IMAD R26, R9.reuse, R26, R10 ;  /* 0x0000001a091a7224 */ /* 0x040fe400078e020a */
[----:B------:R-:W-:Y:S02]  /*1f330*/  IMAD R9, R9, 0x1000000, R2 ;  /* 0x0100000009097824 */ /* 0x000fe400078e0202 */
[----:B------:R-:W-:-:S03]  /*1f340*/  IMAD R2, R6, R3, R5 ;  /* 0x0000000306027224 */ /* 0x000fc600078e0205 */
[----:B------:R-:W-:Y:S01]  /*1f350*/  LEA R26, R26, R9, 0x10 ;  /* 0x000000091a1a7211 */ /* 0x000fe200078e80ff */
[----:B------:R-:W-:Y:S06]  /*1f360*/  BRA `(.L_x_6179) ;  /* 0x0000000000f87947 */ /* 0x000fec0003800000 */
.L_x_6178:
        /* <DEDUP_REMOVED lines=62> */
.L_x_6179:
[----:B------:R-:W-:-:S05]  /*1f750*/  LOP3.LUT R25, RZ, R2, RZ, 0x33, !PT ;  /* 0x00000002ff197212 */ /* 0x000fca00078e33ff */
[----:B------:R-:W-:Y:S01]  /*1f760*/  IMAD.IADD R25, R6, 0x1, R25 ;  /* 0x0000000106197824 */ /* 0x000fe200078e0219 */
[----:B------:R-:W-:Y:S06]  /*1f770*/  BRA `(.L_x_6180) ;  /* 0x00000000000c7947 */ /* 0x000fec0003800000 */
.L_x_6175:
[----:B------:R-:W-:Y:S01]  /*1f780*/  IMAD.MOV.U32 R25, RZ, RZ, RZ ;  /* 0x000000ffff197224 */ /* 0x000fe200078e00ff */
[----:B------:R-:W-:Y:S01]  /*1f790*/  MOV R26, RZ ;  /* 0x000000ff001a7202 */ /* 0x000fe20000000f00 */
[----:B------:R-:W-:-:S07]  /*1f7a0*/  IMAD.U32 R24, RZ, RZ, UR6 ;  /* 0x00000006ff187e24 */ /* 0x000fce000f8e00ff */
.L_x_6180:
[----:B------:R-:W-:-:S13]  /*1f7b0*/  ISETP.NE.AND P0, PT, R7, RZ, PT ;  /* 0x000000ff0700720c */ /* 0x000fda0003f05270 */
[----:B------:R-:W0:Y:S01]  /*1f7c0*/  @!P0 S2R R3, SR_CgaCtaId ;  /* 0x0000000000038919 */ /* 0x000e220000008800 */
[----:B------:R-:W-:-:S04]  /*1f7d0*/  @!P0 MOV R2, 0x400 ;  /* 0x0000040000028802 */ /* 0x000fc80000000f00 */
[----:B0-----:R-:W-:-:S05]  /*1f7e0*/  @!P0 LEA R2, R3, R2, 0x18 ;  /* 0x0000000203028211 */ /* 0x001fca00078ec0ff */
[----:B------:R1:W-:Y:S01]  /*1f7f0*/  @!P0 STS.128 [R2+0x308d0], R24 ;  /* 0x0308d01802008388 */ /* 0x0003e20000000c00 */
[----:B------:R-:W-:Y:S06]  /*1f800*/  BAR.ARV 0x5, 0x180 ;  /* 0x0146000000007b1d */ /* 0x000fec0000002000 */
.L_x_6173:
[----:B------:R2:W-:Y:S01]  /*1f810*/  STL [R1+0x28], RZ ;  /* 0x000028ff01007387 */ /* 0x0005e20000100800 */
[----:B------:R-:W-:Y:S01]  /*1f820*/  ULDC UR4, c[0x0][0xc3c] ;  /* 0x00030f0000047ab9 */ /* 0x000fe20000000800 */
[----:B------:R-:W-:Y:S01]  /*1f830*/  IMAD.MOV.U32 R29, RZ, RZ, 0x1 ;  /* 0x00000001ff1d7424 */ /* 0x000fe200078e00ff */
[----:B0-----:R-:W-:Y:S01]  /*1f840*/  ISETP.GE.AND P0, PT, R27, UR4, PT ;  /* 0x000000041b007c0c */ /* 0x001fe2000bf06270 */
[----:B------:R-:W-:-:S12]  /*1f850*/  IMAD.MOV.U32 R23, RZ, RZ, RZ ;  /* 0x000000ffff177224 */ /* 0x000fd800078e00ff */
[----:B--2---:R-:W-:Y:S05]  /*1f860*/  @P0 BRA `(.L_x_6181) ;  /* 0x0000006800d00947 */ /* 0x004fea0003800000 */
[----:B------:R-:W0:Y:S01]  /*1f870*/  S2UR UR5, SR_CgaCtaId ;  /* 0x00000000000579c3 */ /* 0x000e220000008800 */
[C---:B------:R-:W-:Y:S01]  /*1f880*/  IMAD.SHL.U32 R33, R0.reuse, 0x8, RZ ;  /* 0x0000000800217824 */ /* 0x040fe200078e00ff */
[----:B------:R-:W-:Y:S01]  /*1f890*/  LOP3.LUT R4, R0, 0x7f, RZ, 0xc0, !PT ;  /* 0x0000007f00047812 */ /* 0x000fe200078ec0ff */
[----:B------:R-:W-:Y:S01]  /*1f8a0*/  UMOV UR4, 0x400 ;  /* 0x0000040000047882 */ /* 0x000fe20000000000 */
[----:B------:R2:W-:Y:S01]  /*1f8b0*/  STL [R1+0x28], RZ ;  /* 0x000028ff01007387 */ /* 0x0005e20000100800 */
[----:B------:R-:W-:Y:S01]  /*1f8c0*/  BSSY B8, `(.L_x_6181) ;  /* 0x00006ae000087945 */ /* 0x000fe20003800000 */
[----:B------:R-:W-:Y:S01]  /*1f8d0*/  LOP3.LUT R3, R33, 0x1f8, RZ, 0xc0, !PT ;  /* 0x000001f821037812 */ /* 0x000fe200078ec0ff */
[----:B------:R-:W-:Y:S01]  /*1f8e0*/  IMAD.MOV.U32 R30, RZ, RZ, 0x1 ;  /* 0x00000001ff1e7424 */ /* 0x000fe200078e00ff */
[----:B------:R-:W-:Y:S01]  /*1f8f0*/  SHF.L.U32 R37, R4, 0x3, RZ ;  /* 0x0000000304257819 */ /* 0x000fe200000006ff */
[----:B------:R-:W-:Y:S01]  /*1f900*/  IMAD.MOV.U32 R28, RZ, RZ, RZ ;  /* 0x000000ffff1c7224 */ /* 0x000fe200078e00ff */
[----:B-1----:R-:W-:Y:S01]  /*1f910*/  LOP3.LUT R2, R3, 0x38, R0, 0x78, !PT ;  /* 0x0000003803027812 */ /* 0x002fe200078e7800 */
[----:B------:R-:W-:Y:S01]  /*1f920*/  IMAD.SHL.U32 R0, R0, 0x10, RZ ;  /* 0x0000001000007824 */ /* 0x000fe200078e00ff */
[----:B------:R-:W-:Y:S01]  /*1f930*/  LOP3.LUT R33, R33, 0x38, RZ, 0xc0, !PT ;  /* 0x0000003821217812 */ /* 0x000fe200078ec0ff */
[----:B------:R-:W-:Y:S01]  /*1f940*/  IMAD.MOV.U32 R29, RZ, RZ, 0x1 ;  /* 0x00000001ff1d7424 */ /* 0x000fe200078e00ff */
[----:B------:R-:W-:Y:S01]  /*1f950*/  LOP3.LUT R37, R2, 0x200, R37, 0xf8, !PT ;  /* 0x0000020002257812 */ /* 0x000fe200078ef825 */
[----:B------:R-:W-:Y:S01]  /*1f960*/  ULOP3.LUT UR37, UR60, 0x2, URZ, 0xfc, !UPT ;  /* 0x000000023c257892 */ /* 0x000fe2000f8efc3f */
[----:B------:R-:W-:Y:S01]  /*1f970*/  SHF.R.U32.HI R2, RZ, 0x3, R4 ;  /* 0x00000003ff027819 */ /* 0x000fe20000011604 */
[----:B------:R-:W-:Y:S01]  /*1f980*/  ULDC.64 UR38, c[0x0][0x198] ;  /* 0x0000660000267ab9 */ /* 0x000fe20000000a00 */
[----:B------:R-:W-:Y:S01]  /*1f990*/  MOV R23, RZ ;  /* 0x000000ff00177202 */ /* 0x000fe20000000f00 */
[----:B------:R-:W-:Y:S01]  /*1f9a0*/  ULDC UR36, c[0x0][0xc] ;  /* 0x0000030000247ab9 */ /* 0x000fe20000000800 */
[----:B------:R-:W-:-:S02]  /*1f9b0*/  LOP3.LUT R0, R2, 0x70, R0, 0xf8, !PT ;  /* 0x0000007002007812 */ /* 0x000fc400078ef800 */
[C---:B------:R-:W-:Y:S01]  /*1f9c0*/  LOP3.LUT R36, R33.reuse, 0x40, RZ, 0xfc, !PT ;  /* 0x0000004021247812 */ /* 0x040fe200078efcff */
[----:B0-----:R-:W-:Y:S01]  /*1f9d0*/  ULEA UR4, UR5, UR4, 0x18 ;  /* 0x0000000405047291 */ /* 0x001fe2000f8ec03f */
[----:B------:R-:W-:-:S05]  /*1f9e0*/  LOP3.LUT R34, R33, 0x80, RZ, 0xfc, !PT ;  /* 0x0000008021227812 */ /* 0x000fca00078efcff */
[----:B------:R-:W-:-:S04]  /*1f9f0*/  IMAD.U32 R16, RZ, RZ, UR4 ;  /* 0x00000004ff107e24 */ /* 0x000fc8000f8e00ff */
[----:B------:R-:W-:-:S05]  /*1fa00*/  IMAD R0, R37, 0x2, R16 ;  /* 0x0000000225007824 */ /* 0x000fca00078e0210 */
[----:B------:R2:W-:Y:S02]  /*1fa10*/  STL [R1], R0 ;  /* 0x0000000001007387 */ /* 0x0005e40000100800 */
.L_x_6288:
        /* <DEDUP_REMOVED lines=32> */
[C---:B------:R-:W-:Y:S02]  /*1fc20*/  IADD3.X R3, R18.reuse, UR5, RZ, P3, !PT ;  /* 0x0000000512037c10 */ /* 0x040fe40009ffe4ff */
[----:B------:R-:W-:Y:S02]  /*1fc30*/  @P2 IADD3 R6, P3, R17, UR8, RZ ;  /* 0x0000000811062c10 */ /* 0x000fe4000ff7e0ff */
[----:B------:R-:W-:Y:S01]  /*1fc40*/  MOV R8, UR4 ;  /* 0x0000000400087c02 */ /* 0x000fe20008000f00 */
[----:B------:R-:W-:Y:S01]  /*1fc50*/  ULDC.64 UR4, c[0x0][0x418] ;  /* 0x0001060000047ab9 */ /* 0x000fe20000000a00 */
[----:B------:R-:W-:Y:S01]  /*1fc60*/  @P2 IADD3.X R7, R18, UR9, RZ, P3, !PT ;  /* 0x0000000912072c10 */ /* 0x000fe20009ffe4ff */
[----:B------:R-:W5:Y:S04]  /*1fc70*/  @P0 LDG.E R35, desc[UR10][R2.64] ;  /* 0x0000000a02230981 */ /* 0x000f68000c1e1900 */
        /* <DEDUP_REMOVED lines=9> */
[----:B0-----:R-:W-:Y:S02]  /*1fd10*/  IMAD.U32 R6, RZ, RZ, UR5 ;  /* 0x00000005ff067e24 */ /* 0x001fe4000f8e00ff */
[----:B------:R-:W-:Y:S01]  /*1fd20*/  IMAD.U32 R9, RZ, RZ, UR4 ;  /* 0x00000004ff097e24 */ /* 0x000fe2000f8e00ff */
[----:B---3--:R1:W-:Y:S04]  /*1fd30*/  STL [R1+0x18], R8 ;  /* 0x0000180801007387 */ /* 0x0083e80000100800 */
[----:B--2---:R1:W-:Y:S01]  /*1fd40*/  STL [R1+0xc], R13 ;  /* 0x00000c0d01007387 */ /* 0x0043e20000100800 */
[----:B------:R-:W-:Y:S01]  /*1fd50*/  IMAD.MOV.U32 R12, RZ, RZ, R8 ;  /* 0x000000ffff0c7224 */ /* 0x000fe200078e0008 */
[----:B------:R-:W-:Y:S06]  /*1fd60*/  @P2 BRA `(.L_x_6182) ;  /* 0x0000000000182947 */ /* 0x000fec0003800000 */
[----:B------:R-:W-:Y:S05]  /*1fd70*/  @!P0 BRA `(.L_x_6182) ;  /* 0x0000000000148947 */ /* 0x000fea0003800000 */
[----:B------:R-:W-:Y:S02]  /*1fd80*/  ULDC.64 UR4, c[0x0][0x208] ;  /* 0x0000820000047ab9 */ /* 0x000fe40000000a00 */
[----:B-1----:R-:W2:Y:S04]  /*1fd90*/  LDG.E R8, desc[UR4][R2.64] ;  /* 0x0000000402087981 */ /* 0x002ea8000c1e1900 */
[----:B------:R-:W2:Y:S02]  /*1fda0*/  LDG.E R7, desc[UR4][R2.64+0x4] ;  /* 0x0000040402077981 */ /* 0x000ea4000c1e1900 */
[----:B--2---:R-:W-:-:S05]  /*1fdb0*/  IADD3 R12, -R8, R7, RZ ;  /* 0x00000007080c7210 */ /* 0x004fca0007ffe1ff */
[----:B------:R0:W-:Y:S02]  /*1fdc0*/  STL [R1+0x18], R12 ;  /* 0x0000180c01007387 */ /* 0x0001e40000100800 */
.L_x_6182:
[----:B------:R-:W-:Y:S01]  /*1fdd0*/  ULDC.64 UR4, c[0x0][0xa20] ;  /* 0x0002880000047ab9 */ /* 0x000fe20000000a00 */
[C---:B------:R-:W-:Y:S01]  /*1fde0*/  LOP3.LUT R2, R26.reuse, 0xff000000, RZ, 0xc0, !PT ;  /* 0xff0000001a027812 */ /* 0x040fe200078ec0ff */
        /* <DEDUP_REMOVED lines=13> */
.L_x_6183:
[----:B------:R-:W-:Y:S02]  /*1fec0*/  ULDC.64 UR4, c[0x0][0xa08] ;  /* 0x0002820000047ab9 */ /* 0x000fe40000000a00 */
[----:B------:R-:W-:-:S04]  /*1fed0*/  ISETP.NE.U32.AND P0, PT, RZ, UR4, PT ;  /* 0x00000004ff007c0c */ /* 0x000fc8000bf05070 */
[----:B------:R-:W-:-:S13]  /*1fee0*/  ISETP.NE.AND.EX P0, PT, RZ, UR5, PT, P0 ;  /* 0x00000005ff007c0c */ /* 0x000fda000bf05300 */
[----:B------:R-:W-:Y:S05]  /*1fef0*/  @!P0 BRA `(.L_x_6184) ;  /* 0x0000000000188947 */ /* 0x000fea0003800000 */
[----:B------:R-:W1:Y:S01]  /*1ff00*/  LDC.64 R2, c[0x0][0xa08] ;  /* 0x00028200ff027b82 */ /* 0x000e620000000a00 */
[----:B------:R-:W-:Y:S01]  /*1ff10*/  ULDC.64 UR4, c[0x0][0x208] ;  /* 0x0000820000047ab9 */ /* 0x000fe20000000a00 */
[----:B-1----:R-:W-:-:S05]  /*1ff20*/  IMAD.WIDE R2, R32, 0x4, R2 ;  /* 0x0000000420027825 */ /* 0x002fca00078e0202 */
[----:B------:R-:W2:Y:S04]  /*1ff30*/  LDG.E R9, desc[UR4][R2.64] ;  /* 0x0000000402097981 */ /* 0x000ea8000c1e1900 */
[----:B------:R-:W2:Y:S02]  /*1ff40*/  LDG.E R10, desc[UR4][R2.64+0x4] ;  /* 0x00000404020a7981 */ /* 0x000ea4000c1e1900 */
[----:B--2---:R-:W-:-:S07]  /*1ff50*/  IMAD.IADD R9, R10, 0x1, -R9 ;  /* 0x000000010a097824 */ /* 0x004fce00078e0a09 */
.L_x_6184:
[----:B------:R-:W-:Y:S01]  /*1ff60*/  ULDC.64 UR4, c[0x0][0x208] ;  /* 0x0000820000047ab9 */ /* 0x000fe20000000a00 */
[----:B-1----:R-:W1:Y:S01]  /*1ff70*/  LDC R3, c[0x0][0x448] ;  /* 0x00011200ff037b82 */ /* 0x002e620000000800 */
[----:B------:R-:W2:Y:S04]  /*1ff80*/  @P1 LDG.E R2, desc[UR4][R4.64] ;  /* 0x0000000404021981 */ /* 0x000ea8000c1e1900 */
[----:B------:R3:W2:Y:S01]  /*1ff90*/  @P1 LDG.E R11, desc[UR4][R4.64+0x4] ;  /* 0x00000404040b1981 */ /* 0x0006a2000c1e1900 */
[----:B-----5:R-:W-:Y:S01]  /*1ffa0*/  IMAD.IADD R9, R9, 0x1, -R13 ;  /* 0x0000000109097824 */ /* 0x020fe200078e0a0d */
[----:B------:R-:W-:Y:S01]  /*1ffb0*/  BSSY B0, `(.L_x_6185) ;  /* 0x0000037000007945 */ /* 0x000fe20003800000 */
[----:B------:R-:W-:Y:S02]  /*1ffc0*/  LOP3.LUT R20, R8, 0xff, RZ, 0xc0, !PT ;  /* 0x000000ff08147812 */ /* 0x000fe400078ec0ff */
[----:B---3--:R-:W-:-:S02]  /*1ffd0*/  SHF.R.U32.HI R4, RZ, 0x10, R8 ;  /* 0x00000010ff047819 */ /* 0x008fc40000011608 */
[----:B-1----:R-:W-:-:S13]  /*1ffe0*/  ISETP.NE.AND P0, PT, R3, 0x1, PT ;  /* 0x000000010300780c */ /* 0x002fda0003f05270 */
[----:B------:R-:W1:Y:S08]  /*1fff0*/  @P0 LDC R7, c[0x0][0x44c] ;  /* 0x00011300ff070b82 */ /* 0x000e700000000800 */
[----:B------:R-:W3:Y:S01]  /*20000*/  @P0 LDC R3, c[0x0][0x450] ;  /* 0x00011400ff030b82 */ /* 0x000ee20000000800 */
[----:B--2---:R-:W-:Y:S01]  /*20010*/  @P1 IMAD.IADD R6, R11, 0x1, -R2 ;  /* 0x000000010b061824 */ /* 0x004fe200078e0a02 */
[----:B------:R-:W-:-:S05]  /*20020*/  SHF.L.U32 R2, R25, 0x7, RZ ;  /* 0x0000000719027819 */ /* 0x000fca00000006ff */
[----:B------:R-:W-:-:S04]  /*20030*/  VIADD R2, R2, 0x7f ;  /* 0x0000007f02027836 */ /* 0x000fc80000000000 */
[----:B-1----:R-:W-:-:S05]  /*20040*/  @P0 IMAD.HI.U32 R10, R2, R7, RZ ;  /* 0x00000007020a0227 */ /* 0x002fca00078e00ff */
[----:B---3--:R-:W-:Y:S01]  /*20050*/  @P0 SHF.R.U32.HI R2, RZ, R3, R10 ;  /* 0x00000003ff020219 */ /* 0x008fe2000001160a */
[----:B------:R-:W-:-:S05]  /*20060*/  IMAD.IADD R3, R9, 0x1, R6 ;  /* 0x0000000109037824 */ /* 0x000fca00078e0206 */
        /* <DEDUP_REMOVED lines=43> */
.L_x_6186:
[----:B------:R-:W-:Y:S05]  /*20320*/  BSYNC B0 ;  /* 0x0000000000007941 */ /* 0x000fea0003800000 */
.L_x_6185:
        /* <DEDUP_REMOVED lines=25> */
.L_x_6356:
[----:B--2---:R-:W-:Y:S02]  /*204c0*/  ISETP.NE.AND P0, PT, R14, RZ, PT ;  /* 0x000000ff0e00720c */ /* 0x004fe40003f05270 */
[----:B------:R-:W-:-:S11]  /*204d0*/  PLOP3.LUT P6, PT, PT, PT, PT, 0x8, 0x0 ;  /* 0x000000000000781c */ /* 0x000fd60003fce170 */
[----:B------:R-:W-:Y:S05]  /*204e0*/  @P0 BRA `(.L_x_6190) ;  /* 0x00000000000c0947 */ /* 0x000fea0003800000 */
[----:B------:R-:W-:-:S03]  /*204f0*/  UMOV UR4, 0xffffffff ;  /* 0xffffffff00047882 */ /* 0x000fc60000000000 */
[----:B------:R-:W-:Y:S05]  /*20500*/  BRA.DIV UR4, `(.L_x_6191) ;  /* 0x0000007604487947 */ /* 0x000fea000b800000 */
[----:B------:R-:W-:-:S13]  /*20510*/  ELECT P6, URZ, PT ;  /* 0x00000000003f782f */ /* 0x000fda00038c0000 */
.L_x_6190:
        /* <DEDUP_REMOVED lines=9> */
.L_x_6359:
[----:B------:R-:W-:Y:S05]  /*205b0*/  BSYNC B1 ;  /* 0x0000000000017941 */ /* 0x000fea0003800000 */
.L_x_6192:
        /* <DEDUP_REMOVED lines=10> */
.L_x_6360:
[----:B------:R-:W-:Y:S05]  /*20660*/  BSYNC B2 ;  /* 0x0000000000027941 */ /* 0x000fea0003800000 */
.L_x_6196:
        /* <DEDUP_REMOVED lines=9> */
.L_x_6199:
[----:B------:R-:W-:Y:S05]  /*20700*/  BSYNC B2 ;  /* 0x0000000000027941 */ /* 0x000fea0003800000 */
.L_x_6198:
        /* <DEDUP_REMOVED lines=12> */
.L_x_6200:
        /* <DEDUP_REMOVED lines=16> */
.L_x_6201:
        /* <DEDUP_REMOVED lines=16> */
.L_x_6202:
        /* <DEDUP_REMOVED lines=13> */
.L_x_6361:
[----:B------:R-:W-:Y:S05]  /*20aa0*/  BSYNC B2 ;  /* 0x0000000000027941 */ /* 0x000fea0003800000 */
.L_x_6203:
        /* <DEDUP_REMOVED lines=11> */
.L_x_6206:
[----:B------:R-:W-:Y:S05]  /*20b60*/  BSYNC B2 ;  /* 0x0000000000027941 */ /* 0x000fea0003800000 */
.L_x_6205:
[----:B------:R-:W-:Y:S01]  /*20b70*/  R2UR UR6, R14 ;  /* 0x000000000e0672ca */ /* 0x000fe200000e0000 */
[----:B------:R-:W-:Y:S01]  /*20b80*/  IMAD.MOV.U32 R8, RZ, RZ, RZ ;  /* 0x000000ffff087224 */ /* 0x000fe200078e00ff */
[----:B------:R-:W-:Y:S01]  /*20b90*/  R2UR UR7, R15 ;  /* 0x000000000f0772ca */ /* 0x000fe200000e0000 */
[----:B------:R-:W-:Y:S01]  /*20ba0*/  UIADD3 UR4, UP0, UR38, 0x670, URZ ;  /* 0x0000067026047890 */ /* 0x000fe2000ff1e03f */
[----:B------:R-:W-:Y:S01]  /*20bb0*/  PLOP3.LUT P0, PT, PT, PT, PT, 0x80, 0x0 ;  /* 0x000000000000781c */ /* 0x000fe20003f0f070 */
[----:B01----:R-:W-:Y:S01]  /*20bc0*/  VIADD R12, R12, 0x308b0 ;  /* 0x000308b00c0c7836 */ /* 0x003fe20000000000 */
[----:B------:R-:W-:Y:S01]  /*20bd0*/  R2UR UR10, R8 ;  /* 0x00000000080a72ca */ /* 0x000fe200000e0000 */
[----:B------:R-:W-:Y:S01]  /*20be0*/  VIADD R8, R10, 0x400 ;  /* 0x000004000a087836 */ /* 0x000fe20000000000 */
[----:B------:R-:W-:-:S13]  /*20bf0*/  UIADD3.X UR5, URZ, UR39, URZ, UP0, !UPT ;  /* 0x000000273f057290 */ /* 0x000fda00087fe43f */
.L_x_6207:
        /* <DEDUP_REMOVED lines=15> */
.L_x_6208:
        /* <DEDUP_REMOVED lines=15> */
.L_x_6209:
        /* <DEDUP_REMOVED lines=10> */
.L_x_6195:
[----:B------:R-:W-:Y:S05]  /*20e80*/  BSYNC B1 ;  /* 0x0000000000017941 */ /* 0x000fea0003800000 */
.L_x_6194:
        /* <DEDUP_REMOVED lines=9> */
.L_x_6226:
[----:B------:R-:W-:Y:S05]  /*20f20*/  YIELD ;  /* 0x0000000000007946 */ /* 0x000fea0003800000 */
[----:B------:R-:W-:Y:S04]  /*20f30*/  BSSY B1, `(.L_x_6210) ;  /* 0x000008b000017945 */ /* 0x000fe80003800000 */
[----:B------:R-:W-:Y:S05]  /*20f40*/  @!P6 BRA `(.L_x_6211) ;  /* 0x000000080024e947 */ /* 0x000fea0003800000 */
[----:B------:R-:W-:Y:S01]  /*20f50*/  LEA R11, R28, R16, 0x3 ;  /* 0x000000101c0b7211 */ /* 0x000fe200078e18ff */
[----:B------:R-:W0:Y:S01]  /*20f60*/  S2R R3, SR_TID.X ;  /* 0x0000000000037919 */ /* 0x000e220000002100 */
[----:B------:R-:W-:Y:S01]  /*20f70*/  SHF.L.U32 R10, R30, 0x1f, RZ ;  /* 0x0000001f1e0a7819 */ /* 0x000fe200000006ff */
[----:B------:R-:W-:Y:S03]  /*20f80*/  BSSY B2, `(.L_x_6212) ;  /* 0x0000005000027945 */ /* 0x000fe60003800000 */
[----:B------:R-:W2:Y:S01]  /*20f90*/  SYNCS.PHASECHK.TRANS64.TRYWAIT P1, [R11+URZ+0x308a0], R10 ;  /* 0x0308a00a0b0075a7 */ /* 0x000ea2000802017f */
[----:B0-----:R-:W-:-:S04]  /*20fa0*/  LOP3.LUT R3, R3, 0x7f, RZ, 0xc0, !PT ;  /* 0x0000007f03037812 */ /* 0x001fc800078ec0ff */
[----:B------:R-:W-:Y:S01]  /*20fb0*/  ISETP.NE.AND P2, PT, R3, RZ, PT ;  /* 0x000000ff0300720c */ /* 0x000fe20003f45270 */
[----:B--2---:R-:W-:-:S12]  /*20fc0*/  @!P1 BRA `(.L_x_6213) ;  /* 0x0000006800f49947 */ /* 0x004fd80003800000 */
.L_x_6362:
[----:B------:R-:W-:Y:S05]  /*20fd0*/  BSYNC B2 ;  /* 0x0000000000027941 */ /* 0x000fea0003800000 */
.L_x_6212:
[----:B------:R-:W-:Y:S04]  /*20fe0*/  BSSY B2, `(.L_x_6214) ;  /* 0x0000009000027945 */ /* 0x000fe80003800000 */
[----:B------:R-:W-:Y:S05]  /*20ff0*/  @P2 BRA `(.L_x_6215) ;  /* 0x00000000001c2947 */ /* 0x000fea0003800000 */
[----:B-1----:R-:W1:Y:S01]  /*21000*/  S2R R8, SR_TID.X ;  /* 0x0000000000087919 */ /* 0x002e620000002100 */
[----:B------:R-:W-:-:S04]  /*21010*/  IMAD.MOV.U32 R3, RZ, RZ, 0x9000 ;  /* 0x00009000ff037424 */ /* 0x000fc800078e00ff */
[----:B------:R2:W-:Y:S01]  /*21020*/  SYNCS.ARRIVE.TRANS64 RZ, [R11+URZ+0x30890], R3 ;  /* 0x030890030bff79a7 */ /* 0x0005e2000800003f */
[----:B-1----:R-:W-:-:S04]  /*21030*/  LOP3.LUT R8, R8, 0x1f, RZ, 0xc0, !PT ;  /* 0x0000001f08087812 */ /* 0x002fc800078ec0ff */
[----:B------:R-:W-:-:S13]  /*21040*/  ISETP.NE.AND P1, PT, R8, RZ, PT ;  /* 0x000000ff0800720c */ /* 0x000fda0003f25270 */
[----:B--2---:R-:W-:Y:S05]  /*21050*/  @!P1 BRA `(.L_x_6215) ;  /* 0x0000000000049947 */ /* 0x004fea0003800000 */
[----:B------:R-:W-:Y:S01]  /*21060*/  BPT.TRAP 0x1 ;  /* 0x000000040000795c */ /* 0x000fe20000300000 */
.L_x_6215:
[----:B------:R-:W-:Y:S05]  /*21070*/  BSYNC B2 ;  /* 0x0000000000027941 */ /* 0x000fea0003800000 */
.L_x_6214:
[----:B------:R-:W-:Y:S01]  /*21080*/  IMAD.MOV.U32 R21, RZ, RZ, RZ ;  /* 0x000000ffff157224 */ /* 0x000fe200078e00ff */
[----:B------:R-:W-:Y:S01]  /*21090*/  UIADD3 UR4, UP0, UR38, 0x570, URZ ;  /* 0x0000057026047890 */ /* 0x000fe2000ff1e03f */
[----:B------:R-:W-:Y:S01]  /*210a0*/  IMAD R9, R28, 0x9000, R16 ;  /* 0x000090001c097824 */ /* 0x000fe200078e0210 */
[----:B------:R-:W-:Y:S01]  /*210b0*/  PLOP3.LUT P1, PT, PT, PT, PT, 0x80, 0x0 ;  /* 0x000000000000781c */ /* 0x000fe20003f2f070 */
[----:B-1----:R-:W-:Y:S01]  /*210c0*/  IMAD R8, R12, 0x60, R0 ;  /* 0x000000600c087824 */ /* 0x002fe200078e0200 */
[----:B------:R-:W-:Y:S01]  /*210d0*/  R2UR UR10, R21 ;  /* 0x00000000150a72ca */ /* 0x000fe200000e0000 */
[----:B------:R-:W-:Y:S01]  /*210e0*/  VIADD R3, R11, 0x30890 ;  /* 0x000308900b037836 */ /* 0x000fe20000000000 */
[----:B------:R-:W-:Y:S01]  /*210f0*/  IADD3 R13, R9, 0x1e400, RZ ;  /* 0x0001e400090d7810 */ /* 0x000fe20007ffe0ff */
[----:B------:R-:W-:Y:S01]  /*21100*/  UIADD3.X UR5, URZ, UR39, URZ, UP0, !UPT ;  /* 0x000000273f057290 */ /* 0x000fe200087fe43f */
[----:B------:R-:W-:Y:S01]  /*21110*/  UMOV UR6, 0x0 ;  /* 0x0000000000067882 */ /* 0x000fe20000000000 */
[----:B------:R-:W-:-:S10]  /*21120*/  UMOV UR7, 0x12f00000 ;  /* 0x12f0000000077882 */ /* 0x000fd40000000000 */
.L_x_6216:
        /* <DEDUP_REMOVED lines=12> */
[----:B------:R-:W-:Y:S01]  /*211f0*/  UMOV UR6, 0x0 ;  /* 0x0000000000067882 */ /* 0x000fe20000000000 */
[----:B------:R-:W-:Y:S02]  /*21200*/  UMOV UR7, 0x12f00000 ;  /* 0x12f0000000077882 */ /* 0x000fe40000000000 */
[----:B------:R-:W-:Y:S01]  /*21210*/  R2UR UR10, R13 ;  /* 0x000000000d0a72ca */ /* 0x000fe200000e0000 */
[----:B------:R-:W-:-:S14]  /*21220*/  VIADD R13, R9, 0x21400 ;  /* 0x00021400090d7836 */ /* 0x000fdc0000000000 */
.L_x_6217:
        /* <DEDUP_REMOVED lines=13> */
[----:B------:R-:W-:Y:S01]  /*21300*/  IADD3 R13, R9, 0x24400, RZ ;  /* 0x00024400090d7810 */ /* 0x000fe20007ffe0ff */
[----:B------:R-:W-:Y:S01]  /*21310*/  UMOV UR7, 0x12f00000 ;  /* 0x12f0000000077882 */ /* 0x000fe20000000000 */
[----:B------:R-:W-:-:S15]  /*21320*/  R2UR UR10, R22 ;  /* 0x00000000160a72ca */ /* 0x000fde00000e0000 */
.L_x_6218:
        /* <DEDUP_REMOVED lines=13> */
.L_x_6363:
[----:B------:R-:W-:Y:S05]  /*21400*/  BSYNC B2 ;  /* 0x0000000000027941 */ /* 0x000fea0003800000 */
.L_x_6219:
        /* <DEDUP_REMOVED lines=11> */
.L_x_6222:
[----:B------:R-:W-:Y:S05]  /*214c0*/  BSYNC B2 ;  /* 0x0000000000027941 */ /* 0x000fea0003800000 */
.L_x_6221:
[----:B------:R-:W-:Y:S01]  /*214d0*/  R2UR UR10, R21 ;  /* 0x00000000150a72ca */ /* 0x000fe200000e0000 */
[----:B------:R-:W-:Y:S01]  /*214e0*/  UIADD3 UR4, UP0, UR38, 0x670, URZ ;  /* 0x0000067026047890 */ /* 0x000fe2000ff1e03f */
[----:B------:R-:W-:Y:S01]  /*214f0*/  R2UR UR6, R14 ;  /* 0x000000000e0672ca */ /* 0x000fe200000e0000 */
[----:B------:R-:W-:Y:S01]  /*21500*/  VIADD R3, R9, 0x400 ;  /* 0x0000040009037836 */ /* 0x000fe20000000000 */
[----:B------:R-:W-:Y:S01]  /*21510*/  R2UR UR7, R15 ;  /* 0x000000000f0772ca */ /* 0x000fe200000e0000 */
[----:B------:R-:W-:Y:S01]  /*21520*/  UIADD3.X UR5, URZ, UR39, URZ, UP0, !UPT ;  /* 0x000000273f057290 */ /* 0x000fe200087fe43f */
[----:B------:R-:W-:Y:S02]  /*21530*/  PLOP3.LUT P1, PT, PT, PT, PT, 0x80, 0x0 ;  /* 0x000000000000781c */ /* 0x000fe40003f2f070 */
[----:B01----:R-:W-:-:S11]  /*21540*/  IADD3 R11, R11, 0x308b0, RZ ;  /* 0x000308b00b0b7810 */ /* 0x003fd60007ffe0ff */
.L_x_6223:
        /* <DEDUP_REMOVED lines=16> */
.L_x_6224:
        /* <DEDUP_REMOVED lines=15> */
.L_x_6225:
        /* <DEDUP_REMOVED lines=10> */
.L_x_6211:
[----:B------:R-:W-:Y:S05]  /*217e0*/  BSYNC B1 ;  /* 0x0000000000017941 */ /* 0x000fea0003800000 */
.L_x_6210:
        /* <DEDUP_REMOVED lines=8> */
.L_x_6188:
[----:B------:R-:W-:Y:S05]  /*21870*/  BSYNC B0 ;  /* 0x0000000000007941 */ /* 0x000fea0003800000 */
.L_x_6187:
        /* <DEDUP_REMOVED lines=11> */
[----:B----4-:R-:W-:Y:S02]  /*21930*/  @P1 SHF.R.U32.HI R2, RZ, R3, R0 ;  /* 0x00000003ff021219 */ /* 0x010fe40000011600 */
[----:B------:R-:W-:-:S03]  /*21940*/  MOV R0, RZ ;  /* 0x000000ff00007202 */ /* 0x000fc60000000f00 */
[----:B------:R-:W-:-:S04]  /*21950*/  IMAD.IADD R2, R7, 0x1, R2 ;  /* 0x0000000107027824 */ /* 0x000fc800078e0202 */
[----:B------:R-:W-:-:S05]  /*21960*/  IMAD.HI R2, R2, 0x2aaaaaab, RZ ;  /* 0x2aaaaaab02027827 */ /* 0x000fca00078e02ff */
[----:B------:R-:W-:-:S04]  /*21970*/  SHF.R.U32.HI R3, RZ, 0x1f, R2 ;  /* 0x0000001fff037819 */ /* 0x000fc80000011602 */
[----:B------:R-:W-:-:S04]  /*21980*/  LEA.HI.SX32 R2, R2, R3, 0x1c ;  /* 0x0000000302027211 */ /* 0x000fc800078fe2ff */
[----:B------:R-:W-:-:S04]  /*21990*/  VIMNMX R5, R5, R2, PT ;  /* 0x0000000205057248 */ /* 0x000fc80003fe0100 */
[----:B------:R-:W-:-:S13]  /*219a0*/  ISETP.GE.AND P1, PT, R5, 0x1, PT ;  /* 0x000000010500780c */ /* 0x000fda0003f26270 */
[----:B---3--:R-:W-:Y:S05]  /*219b0*/  @!P1 BRA `(.L_x_6228) ;  /* 0x0000000000689947 */ /* 0x008fea0003800000 */
[----:B------:R-:W-:Y:S01]  /*219c0*/  IABS R0, R4 ;  /* 0x0000000400007213 */ /* 0x000fe20000000000 */
[----:B------:R-:W-:-:S03]  /*219d0*/  IMAD.MOV.U32 R2, RZ, RZ, RZ ;  /* 0x000000ffff027224 */ /* 0x000fc600078e00ff */
[----:B-1----:R-:W1:Y:S08]  /*219e0*/  I2F.RP R8, R0 ;  /* 0x0000000000087306 */ /* 0x002e700000209400 */
[----:B-1----:R-:W1:Y:S02]  /*219f0*/  MUFU.RCP R8, R8 ;  /* 0x0000000800087308 */ /* 0x002e640000001000 */
[----:B-1----:R-:W-:-:S06]  /*21a00*/  VIADD R9, R8, 0xffffffe ;  /* 0x0ffffffe08097836 */ /* 0x002fcc0000000000 */
[----:B------:R-:W1:Y:S02]  /*21a10*/  F2I.FTZ.U32.TRUNC.NTZ R3, R9 ;  /* 0x0000000900037305 */ /* 0x000e64000021f000 */
[----:B-1----:R-:W-:-:S04]  /*21a20*/  IMAD.MOV R7, RZ, RZ, -R3 ;  /* 0x000000ffff077224 */ /* 0x002fc800078e0a03 */
[----:B------:R-:W-:-:S04]  /*21a30*/  IMAD R7, R7, R0, RZ ;  /* 0x0000000007077224 */ /* 0x000fc800078e02ff */
[----:B------:R-:W-:Y:S01]  /*21a40*/  IMAD.HI.U32 R6, R3, R7, R2 ;  /* 0x0000000703067227 */ /* 0x000fe200078e0002 */
[----:B------:R-:W-:Y:S02]  /*21a50*/  IADD3 R3, R4, -0x1, R5 ;  /* 0xffffffff04037810 */ /* 0x000fe40007ffe005 */
[-C--:B------:R-:W-:Y:S02]  /*21a60*/  IABS R7, R4.reuse ;  /* 0x0000000400077213 */ /* 0x080fe40000000000 */
[----:B------:R-:W-:Y:S02]  /*21a70*/  IABS R2, R3 ;  /* 0x0000000300027213 */ /* 0x000fe40000000000 */
[----:B------:R-:W-:Y:S02]  /*21a80*/  IADD3 R7, RZ, -R7, RZ ;  /* 0x80000007ff077210 */ /* 0x000fe40007ffe0ff */
[----:B------:R-:W-:Y:S01]  /*21a90*/  LOP3.LUT R3, R3, R4, RZ, 0x3c, !PT ;  /* 0x0000000403037212 */ /* 0x000fe200078e3cff */
[----:B------:R-:W-:-:S03]  /*21aa0*/  IMAD.HI.U32 R6, R6, R2, RZ ;  /* 0x0000000206067227 */ /* 0x000fc600078e00ff */
[----:B------:R-:W-:Y:S01]  /*21ab0*/  ISETP.GE.AND P2, PT, R3, RZ, PT ;  /* 0x000000ff0300720c */ /* 0x000fe20003f46270 */
        /* <DEDUP_REMOVED lines=10> */
.L_x_6228:
[----:B------:R-:W-:Y:S05]  /*21b60*/  BSYNC B0 ;  /* 0x0000000000007941 */ /* 0x000fea0003800000 */
.L_x_6227:
        /* <DEDUP_REMOVED lines=25> */
.L_x_6230:
        /* <DEDUP_REMOVED lines=10> */
[----:B------:R-:W2:Y:S01]  /*21da0*/  LDC.64 R2, c[0x4][R2] ;  /* 0x0100000002027b82 */ /* 0x000ea20000000a00 */
[----:B------:R-:W-:Y:S01]  /*21db0*/  IMAD.U32 R6, RZ, RZ, UR8 ;  /* 0x00000008ff067e24 */ /* 0x000fe2000f8e00ff */
[----:B------:R-:W-:Y:S01]  /*21dc0*/  MOV R11, UR5 ;  /* 0x00000005000b7c02 */ /* 0x000fe20008000f00 */
[----:B------:R-:W-:Y:S02]  /*21dd0*/  IMAD.U32 R7, RZ, RZ, UR9 ;  /* 0x00000009ff077e24 */ /* 0x000fe4000f8e00ff */
[----:B------:R-:W-:-:S02]  /*21de0*/  IMAD.U32 R10, RZ, RZ, UR4 ;  /* 0x00000004ff0a7e24 */ /* 0x000fc4000f8e00ff */
[----:B-1----:R-:W-:Y:S02]  /*21df0*/  IMAD.MOV.U32 R8, RZ, RZ, 0x70 ;  /* 0x00000070ff087424 */ /* 0x002fe400078e00ff */
[----:B0-----:R-:W-:Y:S02]  /*21e00*/  IMAD.MOV.U32 R12, RZ, RZ, 0x1 ;  /* 0x00000001ff0c7424 */ /* 0x001fe400078e00ff */
[----:B------:R-:W-:-:S07]  /*21e10*/  IMAD.MOV.U32 R13, RZ, RZ, RZ ;  /* 0x000000ffff0d7224 */ /* 0x000fce00078e00ff */
[----:B------:R-:W-:-:S07]  /*21e20*/  LEPC R20, `(.L_x_6233) ;  /* 0x000000001014794e */ /* 0x000fce0000000000 */
[----:B--2---:R-:W-:Y:S05]  /*21e30*/  CALL.ABS.NOINC R2 ;  /* 0x0000000002007343 */ /* 0x004fea0003c00000 */
.L_x_6233:
[----:B------:R-:W-:Y:S05]  /*21e40*/  BSYNC B6 ;  /* 0x0000000000067941 */ /* 0x000fea0003800000 */
.L_x_6232:
        /* <DEDUP_REMOVED lines=12> */
[----:B0-----:R-:W-:Y:S01]  /*21f10*/  MOV R12, 0x1 ;  /* 0x00000001000c7802 */ /* 0x001fe20000000f00 */
[----:B------:R-:W-:Y:S02]  /*21f20*/  IMAD.U32 R6, RZ, RZ, UR8 ;  /* 0x00000008ff067e24 */ /* 0x000fe4000f8e00ff */
[----:B------:R-:W-:-:S02]  /*21f30*/  IMAD.U32 R10, RZ, RZ, UR4 ;  /* 0x00000004ff0a7e24 */ /* 0x000fc4000f8e00ff */
[----:B------:R-:W-:Y:S02]  /*21f40*/  IMAD.U32 R11, RZ, RZ, UR5 ;  /* 0x00000005ff0b7e24 */ /* 0x000fe4000f8e00ff */
[----:B-1----:R-:W-:Y:S02]  /*21f50*/  IMAD.MOV.U32 R8, RZ, RZ, 0x70 ;  /* 0x00000070ff087424 */ /* 0x002fe400078e00ff */
[----:B--2---:R-:W-:-:S07]  /*21f60*/  IMAD.MOV.U32 R13, RZ, RZ, RZ ;  /* 0x000000ffff0d7224 */ /* 0x004fce00078e00ff */
[----:B------:R-:W-:-:S07]  /*21f70*/  LEPC R20, `(.L_x_6236) ;  /* 0x000000001014794e */ /* 0x000fce0000000000 */
[----:B---3--:R-:W-:Y:S05]  /*21f80*/  CALL.ABS.NOINC R2 ;  /* 0x0000000002007343 */ /* 0x008fea0003c00000 */
.L_x_6236:
[----:B------:R0:W1:Y:S01]  /*21f90*/  LDC.64 R2, c[0x4][R22] ;  /* 0x0100000016027b82 */ /* 0x0000620000000a00 */
[----:B------:R-:W-:Y:S01]  /*21fa0*/  ULDC.64 UR4, c[0x4][0x138] ;  /* 0x01004e0000047ab9 */ /* 0x000fe20000000a00 */
[----:B------:R-:W-:Y:S01]  /*21fb0*/  ULDC.64 UR6, c[0x4][0x140] ;  /* 0x0100500000067ab9 */ /* 0x000fe20000000a00 */
[----:B------:R-:W-:Y:S01]  /*21fc0*/  ULDC.64 UR8, c[0x4][0x80] ;  /* 0x0100200000087ab9 */ /* 0x000fe20000000a00 */
[----:B------:R-:W-:Y:S01]  /*21fd0*/  IMAD.U32 R4, RZ, RZ, UR4 ;  /* 0x00000004ff047e24 */ /* 0x000fe2000f8e00ff */
[----:B------:R-:W-:Y:S01]  /*21fe0*/  MOV R6, UR6 ;  /* 0x0000000600067c02 */ /* 0x000fe20008000f00 */
        /* <DEDUP_REMOVED lines=9> */
.L_x_6235:
[----:B------:R-:W-:Y:S05]  /*22080*/  BSYNC B6 ;  /* 0x0000000000067941 */ /* 0x000fea0003800000 */
.L_x_6234:
[----:B------:R-:W2:Y:S01]  /*22090*/  LDL R22, [R1+0x1c] ;  /* 0x00001c0001167983 */ /* 0x000ea20000100800 */
[----:B------:R-:W-:-:S03]  /*220a0*/  ULDC.64 UR4, c[0x0][0x9f8] ;  /* 0x00027e0000047ab9 */ /* 0x000fc60000000a00 */
[----:B------:R-:W3:Y:S01]  /*220b0*/  LDL R7, [R1+0x4] ;  /* 0x0000040001077983 */ /* 0x000ee20000100800 */
[----:B------:R-:W-:-:S03]  /*220c0*/  ISETP.NE.U32.AND P0, PT, RZ, UR4, PT ;  /* 0x00000004ff007c0c */ /* 0x000fc6000bf05070 */
[----:B------:R-:W4:Y:S01]  /*220d0*/  LDL R21, [R1+0xc] ;  /* 0x00000c0001157983 */ /* 0x000f220000100800 */
[----:B------:R-:W-:Y:S01]  /*220e0*/  ISETP.NE.AND.EX P0, PT, RZ, UR5, PT, P0 ;  /* 0x00000005ff007c0c */ /* 0x000fe2000bf05300 */
[----:B------:R-:W-:Y:S01]  /*220f0*/  ULDC.64 UR6, c[0x0][0x208] ;  /* 0x0000820000067ab9 */ /* 0x000fe20000000a00 */
[----:B------:R-:W0:Y:S01]  /*22100*/  LDC R0, c[0x0][0x430] ;  /* 0x00010c00ff007b82 */ /* 0x000e220000000800 */
[----:B------:R-:W1:Y:S10]  /*22110*/  S2R R20, SR_TID.X ;  /* 0x0000000000147919 */ /* 0x000e740000002100 */
[----:B------:R-:W-:Y:S01]  /*22120*/  @P0 IADD3 R2, P1, R17, UR4, RZ ;  /* 0x0000000411020c10 */ /* 0x000fe2000ff3e0ff */
[----:B------:R-:W-:-:S03]  /*22130*/  ULDC UR4, c[0x0][0x2f4] ;  /* 0x0000bd0000047ab9 */ /* 0x000fc60000000800 */
[----:B------:R-:W-:-:S05]  /*22140*/  @P0 IADD3.X R3, R18, UR5, RZ, P1, !PT ;  /* 0x0000000512030c10 */ /* 0x000fca0008ffe4ff */
[----:B------:R4:W4:Y:S01]  /*22150*/  @P0 LDG.E R32, desc[UR6][R2.64] ;  /* 0x0000000602200981 */ /* 0x000922000c1e1900 */
[----:B-1----:R-:W-:-:S04]  /*22160*/  LOP3.LUT R20, R20, 0x7f, RZ, 0xc0, !PT ;  /* 0x0000007f14147812 */ /* 0x002fc800078ec0ff */
[----:B------:R-:W-:Y:S02]  /*22170*/  SHF.R.U32.HI R4, RZ, 0x3, R20 ;  /* 0x00000003ff047819 */ /* 0x000fe40000011614 */
[----:B------:R-:W1:Y:S01]  /*22180*/  S2R R20, SR_TID.X ;  /* 0x0000000000147919 */ /* 0x000e620000002100 */
[----:B0-----:R-:W-:-:S13]  /*22190*/  ISETP.NE.AND P1, PT, R0, 0x1, PT ;  /* 0x000000010000780c */ /* 0x001fda0003f25270 */
[----:B------:R-:W0:Y:S01]  /*221a0*/  @P1 LDC R6, c[0x0][0x438] ;  /* 0x00010e00ff061b82 */ /* 0x000e220000000800 */
[----:B-1----:R-:W-:-:S05]  /*221b0*/  IMAD.SHL.U32 R20, R20, 0x10, RZ ;  /* 0x0000001014147824 */ /* 0x002fca00078e00ff */
[----:B------:R-:W-:Y:S02]  /*221c0*/  LOP3.LUT R20, R4, 0x70, R20, 0xf8, !PT ;  /* 0x0000007004147812 */ /* 0x000fe400078ef814 */
[----:B------:R-:W1:Y:S01]  /*221d0*/  @P1 LDC R4, c[0x0][0x434] ;  /* 0x00010d00ff041b82 */ /* 0x000e620000000800 */
[----:B------:R-:W-:Y:S02]  /*221e0*/  LOP3.LUT R19, R19, 0xfffffff7, RZ, 0xc0, !PT ;  /* 0xfffffff713137812 */ /* 0x000fe400078ec0ff */
[----:B------:R-:W-:Y:S01]  /*221f0*/  ISETP.GE.AND P3, PT, R33, UR4, PT ;  /* 0x0000000421007c0c */ /* 0x000fe2000bf66270 */
[----:B------:R-:W-:Y:S01]  /*22200*/  UMOV UR5, 0xffffffff ;  /* 0xffffffff00057882 */ /* 0x000fe20000000000 */
[----:B--2---:R-:W-:-:S05]  /*22210*/  IADD3 R22, R22, -0x1, RZ ;  /* 0xffffffff16167810 */ /* 0x004fca0007ffe0ff */
[----:B------:R-:W-:-:S05]  /*22220*/  IMAD R5, R22, 0x60, R20 ;  /* 0x0000006016057824 */ /* 0x000fca00078e0214 */
[----:B---3--:R-:W-:-:S04]  /*22230*/  ISETP.GE.AND P0, PT, R5, R7, PT ;  /* 0x000000070500720c */ /* 0x008fc80003f06270 */
[----:B------:R-:W-:Y:S01]  /*22240*/  ISETP.GT.U32.OR P0, PT, R20, 0x5f, P0 ;  /* 0x0000005f1400780c */ /* 0x000fe20000704470 */
[----:B----4-:R-:W-:-:S04]  /*22250*/  IMAD.IADD R5, R5, 0x1, R21 ;  /* 0x0000000105057824 */ /* 0x010fc800078e0215 */
[----:B-1----:R-:W-:-:S08]  /*22260*/  @P1 IMAD.HI.U32 R7, R5, R4, RZ ;  /* 0x0000000405071227 */ /* 0x002fd000078e00ff */
[----:B------:R-:W1:Y:S01]  /*22270*/  @!P0 LDC.64 R2, c[0x0][0x428] ;  /* 0x00010a00ff028b82 */ /* 0x000e620000000a00 */
[----:B------:R-:W-:Y:S01]  /*22280*/  IMAD.MOV.U32 R4, RZ, RZ, R5 ;  /* 0x000000ffff047224 */ /* 0x000fe200078e0005 */
[----:B0-----:R-:W-:Y:S02]  /*22290*/  @P1 SHF.R.U32.HI R4, RZ, R6, R7 ;  /* 0x00000006ff041219 */ /* 0x001fe40000011607 */
[----:B------:R-:W-:-:S03]  /*222a0*/  SHF.R.S32.HI R8, RZ, 0x1f, R32 ;  /* 0x0000001fff087819 */ /* 0x000fc60000011420 */
[----:B------:R-:W-:-:S04]  /*222b0*/  IMAD.MOV R6, RZ, RZ, -R4 ;  /* 0x000000ffff067224 */ /* 0x000fc800078e0a04 */
[----:B------:R-:W-:Y:S01]  /*222c0*/  IMAD R0, R0, R6, R5 ;  /* 0x0000000600007224 */ /* 0x000fe200078e0205 */
[--C-:B------:R-:W-:Y:S01]  /*222d0*/  @!P0 SHF.R.S32.HI R5, RZ, 0x1f, R4.reuse ;  /* 0x0000001fff058819 */ /* 0x100fe20000011404 */
[-C--:B-1----:R-:W-:Y:S02]  /*222e0*/  @!P0 IMAD R6, R8, R2.reuse, RZ ;  /* 0x0000000208068224 */ /* 0x082fe400078e02ff */
        /* <DEDUP_REMOVED lines=11> */
[----:B------:R-:W-:-:S04]  /*223a0*/  @P0 LOP3.LUT R19, R19, 0x8, RZ, 0xfc, !PT ;  /* 0x0000000813130812 */ /* 0x000fc800078efcff */
[----:B------:R-:W-:-:S04]  /*223b0*/  LOP3.LUT R19, R19, 0xffffffef, RZ, 0xc0, !PT ;  /* 0xffffffef13137812 */ /* 0x000fc800078ec0ff */
[----:B------:R-:W-:Y:S01]  /*223c0*/  @P2 LOP3.LUT R19, R19, 0x10, RZ, 0xfc, !PT ;  /* 0x0000001013132812 */ /* 0x000fe200078efcff */
[----:B------:R0:W-:Y:S03]  /*223d0*/  STL [R1+0x10], R8 ;  /* 0x0000100801007387 */ /* 0x0001e60000100800 */
[----:B------:R-:W-:Y:S02]  /*223e0*/  LOP3.LUT R19, R19, 0xfffffffb, RZ, 0xc0, !PT ;  /* 0xfffffffb13137812 */ /* 0x000fe400078ec0ff */
[----:B------:R-:W-:Y:S02]  /*223f0*/  ISETP.GE.AND P1, PT, R36, UR4, PT ;  /* 0x0000000424007c0c */ /* 0x000fe4000bf26270 */
[----:B------:R-:W-:Y:S02]  /*22400*/  @P3 LOP3.LUT R19, R19, 0x4, RZ, 0xfc, !PT ;  /* 0x0000000413133812 */ /* 0x000fe400078efcff */
[----:B------:R-:W-:-:S02]  /*22410*/  ISETP.GE.AND P0, PT, R34, UR4, PT ;  /* 0x0000000422007c0c */ /* 0x000fc4000bf06270 */
[----:B------:R-:W-:-:S04]  /*22420*/  LOP3.LUT R19, R19, 0xfffffffe, RZ, 0xc0, !PT ;  /* 0xfffffffe13137812 */ /* 0x000fc800078ec0ff */
[----:B------:R-:W-:-:S04]  /*22430*/  LOP3.LUT R19, R19, 0xfffffffd, RZ, 0xc0, !PT ;  /* 0xfffffffd13137812 */ /* 0x000fc800078ec0ff */
[----:B------:R-:W-:-:S04]  /*22440*/  @P1 LOP3.LUT R19, R19, 0x2, RZ, 0xfc, !PT ;  /* 0x0000000213131812 */ /* 0x000fc800078efcff */
[----:B------:R-:W-:Y:S01]  /*22450*/  @P0 LOP3.LUT R19, R19, 0x1, RZ, 0xfc, !PT ;  /* 0x0000000113130812 */ /* 0x000fe200078efcff */
[----:B0-----:R-:W-:Y:S06]  /*22460*/  BRA.DIV UR5, `(.L_x_6237) ;  /* 0x0000005605f47947 */ /* 0x001fec000b800000 */
.L_x_6366:
[----:B------:R-:W-:Y:S05]  /*22470*/  @!P2 BRA `(.L_x_6238) ;  /* 0x000000000004a947 */ /* 0x000fea0003800000 */
[----:B------:R-:W-:Y:S01]  /*22480*/  BPT.TRAP 0x1 ;  /* 0x000000040000795c */ /* 0x000fe20000300000 */
.L_x_6238:
        /* <DEDUP_REMOVED lines=23> */
.L_x_6367:
[----:B------:R-:W-:Y:S05]  /*22600*/  BSYNC B0 ;  /* 0x0000000000007941 */ /* 0x000fea0003800000 */
.L_x_6239:
[----:B------:R-:W2:Y:S01]  /*22610*/  LDL R9, [R1+0x4] ;  /* 0x0000040001097983 */ /* 0x000ea20000100800 */
        /* <DEDUP_REMOVED lines=29> */
[----:B------:R-:W-:Y:S01]  /*227f0*/  @P0 IMAD R8, R5, 0x2, R16 ;  /* 0x0000000205080824 */ /* 0x000fe200078e0210 */
[----:B------:R-:W-:Y:S02]  /*22800*/  ULDC.64 UR4, c[0x0][0x208] ;  /* 0x0000820000047ab9 */ /* 0x000fe40000000a00 */
        /* <DEDUP_REMOVED lines=60> */
.L_x_6381:
[----:B------:R-:W-:Y:S01]  /*22bd0*/  ISETP.GE.AND P0, PT, R6, 0x51, PT ;  /* 0x000000510600780c */ /* 0x000fe20003f06270 */
[----:B------:R-:W-:-:S12]  /*22be0*/  ULDC.64 UR4, c[0x0][0x208] ;  /* 0x0000820000047ab9 */ /* 0x000fd80000000a00 */
[----:B-1----:R-:W-:Y:S02]  /*22bf0*/  @P0 LEA R2, P1, R33, R2, 0x1 ;  /* 0x0000000221020211 */ /* 0x002fe400078208ff */
[----:B------:R-:W-:-:S03]  /*22c00*/  @P0 LEA R5, R5, R16, 0x1 ;  /* 0x0000001005050211 */ /* 0x000fc600078e08ff */
        /* <DEDUP_REMOVED lines=9> */
.L_x_6242:
        /* <DEDUP_REMOVED lines=11> */
.L_x_6243:
        /* <DEDUP_REMOVED lines=8> */
[----:B------:R-:W-:-:S02]  /*22dd0*/  SHF.R.S32.HI R0, RZ, 0x1f, R35 ;  /* 0x0000001fff007819 */ /* 0x000fc40000011423 */
[----:B------:R-:W-:Y:S01]  /*22de0*/  ISETP.NE.AND.EX P0, PT, RZ, UR7, PT, P0 ;  /* 0x00000007ff007c0c */ /* 0x000fe2000bf05300 */
[----:B------:R-:W-:Y:S01]  /*22df0*/  VIADD R2, R16, 0x12400 ;  /* 0x0001240010027836 */ /* 0x000fe20000000000 */
[----:B------:R-:W-:Y:S01]  /*22e00*/  BSSY B6, `(.L_x_6244) ;  /* 0x000001a000067945 */ /* 0x000fe20003800000 */
[----:B------:R-:W-:Y:S01]  /*22e10*/  IMAD R0, R0, UR4, RZ ;  /* 0x0000000400007c24 */ /* 0x000fe2000f8e02ff */
[----:B------:R-:W-:-:S03]  /*22e20*/  SEL R31, R31, RZ, !P0 ;  /* 0x000000ff1f1f7207 */ /* 0x000fc60004000000 */
        /* <DEDUP_REMOVED lines=11> */
[----:B0-----:R-:W-:Y:S01]  /*22ee0*/  MOV R4, UR4 ;  /* 0x0000000400047c02 */ /* 0x001fe20008000f00 */
[----:B------:R-:W-:Y:S01]  /*22ef0*/  IMAD.U32 R5, RZ, RZ, UR5 ;  /* 0x00000005ff057e24 */ /* 0x000fe2000f8e00ff */
[----:B------:R-:W0:Y:S01]  /*22f00*/  LDC.64 R2, c[0x4][R2] ;  /* 0x0100000002027b82 */ /* 0x000e220000000a00 */
[----:B------:R-:W-:Y:S01]  /*22f10*/  IMAD.U32 R6, RZ, RZ, UR6 ;  /* 0x00000006ff067e24 */ /* 0x000fe2000f8e00ff */
[----:B------:R-:W-:Y:S01]  /*22f20*/  MOV R10, UR8 ;  /* 0x00000008000a7c02 */ /* 0x000fe20008000f00 */
[----:B-1----:R-:W-:Y:S01]  /*22f30*/  IMAD.U32 R7, RZ, RZ, UR7 ;  /* 0x00000007ff077e24 */ /* 0x002fe2000f8e00ff */
[----:B------:R-:W-:Y:S01]  /*22f40*/  MOV R13, RZ ;  /* 0x000000ff000d7202 */ /* 0x000fe20000000f00 */
[----:B------:R-:W-:-:S02]  /*22f50*/  IMAD.U32 R11, RZ, RZ, UR9 ;  /* 0x00000009ff0b7e24 */ /* 0x000fc4000f8e00ff */
[----:B------:R-:W-:Y:S02]  /*22f60*/  IMAD.MOV.U32 R8, RZ, RZ, 0x70 ;  /* 0x00000070ff087424 */ /* 0x000fe400078e00ff */
[----:B------:R-:W-:-:S07]  /*22f70*/  IMAD.MOV.U32 R12, RZ, RZ, 0x1 ;  /* 0x00000001ff0c7424 */ /* 0x000fce00078e00ff */
[----:B------:R-:W-:-:S07]  /*22f80*/  LEPC R20, `(.L_x_6245) ;  /* 0x000000001014794e */ /* 0x000fce0000000000 */
[----:B0-----:R-:W-:Y:S05]  /*22f90*/  CALL.ABS.NOINC R2 ;  /* 0x0000000002007343 */ /* 0x001fea0003c00000 */
.L_x_6245:
[----:B------:R-:W-:Y:S05]  /*22fa0*/  BSYNC B6 ;  /* 0x0000000000067941 */ /* 0x000fea0003800000 */
.L_x_6244:
[----:B------:R-:W2:Y:S01]  /*22fb0*/  LDL.LU R20, [R1+0x2c] ;  /* 0x00002c0001147983 */ /* 0x000ea20000300800 */
[----:B------:R-:W-:Y:S01]  /*22fc0*/  ULDC.64 UR4, c[0x0][0x2d8] ;  /* 0x0000b60000047ab9 */ /* 0x000fe20000000a00 */
[----:B-1----:R-:W1:Y:S02]  /*22fd0*/  LDC R7, c[0x0][0x448] ;  /* 0x00011200ff077b82 */ /* 0x002e640000000800 */
[----:B0-----:R-:W3:Y:S04]  /*22fe0*/  LDL.LU.64 R2, [R1+0x20] ;  /* 0x0000200001027983 */ /* 0x001ee80000300a00 */
[----:B------:R0:W5:Y:S04]  /*22ff0*/  LDL R10, [R1+0x18] ;  /* 0x00001800010a7983 */ /* 0x0001680000100800 */
[----:B------:R0:W5:Y:S01]  /*23000*/  LDL R8, [R1] ;  /* 0x0000000001087983 */ /* 0x0001620000100800 */
[----:B-1----:R-:W-:-:S13]  /*23010*/  ISETP.NE.AND P0, PT, R7, 0x1, PT ;  /* 0x000000010700780c */ /* 0x002fda0003f05270 */
[----:B------:R-:W1:Y:S01]  /*23020*/  @P0 LDC R6, c[0x0][0x44c] ;  /* 0x00011300ff060b82 */ /* 0x000e620000000800 */
[----:B---3--:R-:W-:Y:S02]  /*23030*/  IMAD.MOV.U32 R3, RZ, RZ, R35 ;  /* 0x000000ffff037224 */ /* 0x008fe400078e0023 */
[----:B------:R-:W-:-:S04]  /*23040*/  IMAD.WIDE.U32 R2, R26, UR4, R2 ;  /* 0x000000041a027c25 */ /* 0x000fc8000f8e0002 */
[----:B------:R-:W-:Y:S01]  /*23050*/  IMAD R3, R26, UR5, R3 ;  /* 0x000000051a037c24 */ /* 0x000fe2000f8e0203 */
[----:B------:R-:W-:Y:S02]  /*23060*/  ULDC.64 UR4, c[0x0][0x2e0] ;  /* 0x0000b80000047ab9 */ /* 0x000fe40000000a00 */
[----:B--2---:R-:W-:Y:S02]  /*23070*/  IMAD R0, R20, UR4, RZ ;  /* 0x0000000414007c24 */ /* 0x004fe4000f8e02ff */
        /* <DEDUP_REMOVED lines=12> */
[----:B-1----:R-:W-:-:S04]  /*23140*/  @P0 IMAD.HI.U32 R6, R5, R6, RZ ;  /* 0x0000000605060227 */ /* 0x002fc800078e00ff */
[----:B------:R-:W-:Y:S01]  /*23150*/  IMAD.MOV.U32 R4, RZ, RZ, R5 ;  /* 0x000000ffff047224 */ /* 0x000fe200078e0005 */
[----:B---3--:R-:W-:Y:S01]  /*23160*/  @P0 SHF.R.U32.HI R4, RZ, R0, R6 ;  /* 0x00000000ff040219 */ /* 0x008fe20000011606 */
[----:B------:R-:W1:Y:S04]  /*23170*/  S2R R20, SR_TID.X ;  /* 0x0000000000147919 */ /* 0x000e680000002100 */
        /* <DEDUP_REMOVED lines=25> */
[----:B-----5:R-:W-:Y:S01]  /*23310*/  IMAD R5, R10, R7, RZ ;  /* 0x000000070a057224 */ /* 0x020fe200078e02ff */
[----:B------:R-:W-:Y:S01]  /*23320*/  ULDC.64 UR4, c[0x0][0x208] ;  /* 0x0000820000047ab9 */ /* 0x000fe20000000a00 */
[----:B------:R-:W-:Y:S01]  /*23330*/  IMAD R25, R25, 0x80, R9 ;  /* 0x0000008019197824 */ /* 0x000fe200078e0209 */
[----:B------:R-:W1:Y:S04]  /*23340*/  SHFL.IDX PT, R2, R4, RZ, 0x181f ;  /* 0x00181fff04027589 */ /* 0x000e6800000e0000 */
[C---:B------:R-:W-:Y:S02]  /*23350*/  ISETP.GE.AND P2, PT, R25.reuse, R5, PT ;  /* 0x000000051900720c */ /* 0x040fe40003f46270 */
[----:B------:R-:W-:-:S11]  /*23360*/  IADD3 R6, R25, 0x10, RZ ;  /* 0x0000001019067810 */ /* 0x000fd60007ffe0ff */
[----:B0-----:R-:W-:-:S05]  /*23370*/  @!P2 LEA R14, P4, R33, R14, 0x1 ;  /* 0x0000000e210ea211 */ /* 0x001fca00078808ff */
[----:B-1----:R-:W-:Y:S02]  /*23380*/  @!P2 IMAD.X R3, RZ, RZ, R2, P4 ;  /* 0x000000ffff03a224 */ /* 0x002fe400020e0602 */
[----:B------:R-:W-:Y:S02]  /*23390*/  @!P2 IMAD.MOV.U32 R2, RZ, RZ, R14 ;  /* 0x000000ffff02a224 */ /* 0x000fe400078e000e */
        /* <DEDUP_REMOVED lines=70> */
.L_x_6398:
[----:B-1----:R-:W-:Y:S01]  /*23800*/  IADD3 R0, R25, 0x70, RZ ;  /* 0x0000007019007810 */ /* 0x002fe20007ffe0ff */
[----:B------:R-:W-:Y:S03]  /*23810*/  BSSY B0, `(.L_x_6247) ;  /* 0x000000c000007945 */ /* 0x000fe60003800000 */
[----:B------:R-:W-:-:S13]  /*23820*/  ISETP.GE.AND P2, PT, R0, R5, PT ;  /* 0x000000050000720c */ /* 0x000fda0003f46270 */
[----:B------:R-:W-:Y:S05]  /*23830*/  @P2 BRA `(.L_x_6248) ;  /* 0x0000000000242947 */ /* 0x000fea0003800000 */
[----:B--2---:R-:W-:Y:S01]  /*23840*/  LEA R2, P2, R33, R14, 0x1 ;  /* 0x0000000e21027211 */ /* 0x004fe200078408ff */
[----:B------:R-:W-:-:S04]  /*23850*/  ULDC.64 UR4, c[0x0][0x208] ;  /* 0x0000820000047ab9 */ /* 0x000fc80000000a00 */
[----:B------:R-:W-:-:S05]  /*23860*/  IMAD.X R3, RZ, RZ, R4, P2 ;  /* 0x000000ffff037224 */ /* 0x000fca00010e0604 */
[----:B------:R-:W-:Y:S01]  /*23870*/  @!PT LDS RZ, [RZ] ;  /* 0x00000000fffff984 */ /* 0x000fe20000000800 */
[----:B------:R-:W-:Y:S01]  /*23880*/  @!PT LDS RZ, [RZ] ;  /* 0x00000000fffff984 */ /* 0x000fe20000000800 */
[----:B------:R-:W-:Y:S01]  /*23890*/  @!PT LDS RZ, [RZ] ;  /* 0x00000000fffff984 */ /* 0x000fe20000000800 */
[----:B------:R0:W-:Y:S04]  /*238a0*/  LDGSTS.E.BYPASS.LTC128B.128 [R8+0x15c00], desc[UR4][R2.64], !P3 ;  /* 0x15c0000002087fae */ /* 0x0001e8000d901d44 */
[----:B------:R0:W-:Y:S04]  /*238b0*/  LDGSTS.E.BYPASS.LTC128B.128 [R8+0x19c00], desc[UR4][R2.64+0x80], !P0 ;  /* 0x19c0008002087fae */ /* 0x0001e8000c101d44 */
[----:B------:R0:W-:Y:S02]  /*238c0*/  LDGSTS.E.BYPASS.LTC128B.128 [R8+0x1dc00], desc[UR4][R2.64+0x100], !P1 ;  /* 0x1dc0010002087fae */ /* 0x0001e4000c901d44 */
.L_x_6248:
[----:B------:R-:W-:Y:S05]  /*238d0*/  BSYNC B0 ;  /* 0x0000000000007941 */ /* 0x000fea0003800000 */
.L_x_6247:
[----:B------:R-:W-:Y:S01]  /*238e0*/  NOP ;  /* 0x0000000000007918 */ /* 0x000fe20000000000 */
[----:B------:R-:W-:-:S13]  /*238f0*/  PLOP3.LUT P0, PT, PT, PT, PT, 0x80, 0x0 ;  /* 0x000000000000781c */ /* 0x000fda0003f0f070 */
.L_x_6249:
        /* <DEDUP_REMOVED lines=18> */
[----:B---3--:R-:W-:Y:S02]  /*23a20*/  IADD3 R6, R2, -0x2, RZ ;  /* 0xfffffffe02067810 */ /* 0x008fe40007ffe0ff */
[----:B01----:R-:W-:Y:S05]  /*23a30*/  @!P0 BRA `(.L_x_6251) ;  /* 0x0000005400bc8947 */ /* 0x003fea0003800000 */
.L_x_6399:
[----:B------:R-:W-:Y:S05]  /*23a40*/  BSYNC B0 ;  /* 0x0000000000007941 */ /* 0x000fea0003800000 */
.L_x_6250:
[----:B------:R-:W3:Y:S01]  /*23a50*/  LDL R0, [R1+0x8] ;  /* 0x0000080001007983 */ /* 0x000ee20000100800 */
        /* <DEDUP_REMOVED lines=10> */
.L_x_6266:
[----:B------:R-:W3:Y:S01]  /*23b00*/  LDL R4, [R1+0xc] ;  /* 0x00000c0001047983 */ /* 0x000ee20000100800 */
[----:B------:R-:W1:Y:S03]  /*23b10*/  LDC R7, c[0x0][0x430] ;  /* 0x00010c00ff077b82 */ /* 0x000e660000000800 */
[----:B------:R-:W4:Y:S01]  /*23b20*/  LDL R8, [R1+0x10] ;  /* 0x0000100001087983 */ /* 0x000f220000100800 */
        /* <DEDUP_REMOVED lines=9> */
[----:B------:R-:W-:Y:S01]  /*23bc0*/  ISETP.GT.U32.AND P4, PT, R0, 0x5f, PT ;  /* 0x0000005f0000780c */ /* 0x000fe20003f84070 */
[----:B------:R-:W-:Y:S01]  /*23bd0*/  IMAD.U32 R11, RZ, RZ, UR37 ;  /* 0x00000025ff0b7e24 */ /* 0x000fe2000f8e00ff */
[----:B------:R-:W-:Y:S01]  /*23be0*/  ULDC.64 UR4, c[0x0][0x208] ;  /* 0x0000820000047ab9 */ /* 0x000fe20000000a00 */
[----:B------:R-:W-:Y:S02]  /*23bf0*/  VIADD R23, R10, 0x1 ;  /* 0x000000010a177836 */ /* 0x000fe40000000000 */
[----:B------:R-:W-:Y:S02]  /*23c00*/  IMAD.MOV.U32 R22, RZ, RZ, R6 ;  /* 0x000000ffff167224 */ /* 0x000fe400078e0006 */
[----:B---3--:R-:W-:-:S06]  /*23c10*/  IMAD R9, R6, 0x60, R4 ;  /* 0x0000006006097824 */ /* 0x008fcc00078e0204 */
        /* <DEDUP_REMOVED lines=12> */
[----:B------:R-:W-:Y:S02]  /*23ce0*/  @!P4 IADD3 R3, R8, R3, RZ ;  /* 0x000000030803c210 */ /* 0x000fe40007ffe0ff */
[----:B------:R-:W-:Y:S01]  /*23cf0*/  IMAD R9, R7, R0, R9 ;  /* 0x0000000007097224 */ /* 0x000fe200078e0209 */
[----:B------:R-:W-:Y:S02]  /*23d00*/  MOV R0, RZ ;  /* 0x000000ff00007202 */ /* 0x000fe40000000f00 */
[----:B0-----:R-:W-:-:S04]  /*23d10*/  @!P4 LEA R4, P0, R2, R4, 0x2 ;  /* 0x000000040204c211 */ /* 0x001fc800078010ff */
[----:B------:R-:W-:-:S05]  /*23d20*/  @!P4 LEA.HI.X R5, R2, R5, R3, 0x2, P0 ;  /* 0x000000050205c211 */ /* 0x000fca00000f1403 */
[----:B------:R0:W5:Y:S01]  /*23d30*/  @!P4 LDG.E R0, desc[UR4][R4.64] ;  /* 0x000000040400c981 */ /* 0x000162000c1e1900 */
[----:B------:R-:W-:Y:S02]  /*23d40*/  ISETP.NE.AND P4, PT, R11, 0x3, PT ;  /* 0x000000030b00780c */ /* 0x000fe40003f85270 */
[C---:B------:R-:W-:Y:S01]  /*23d50*/  ISETP.NE.AND P0, PT, R23.reuse, 0x2, PT ;  /* 0x000000021700780c */ /* 0x040fe20003f05270 */
[----:B------:R-:W-:Y:S05]  /*23d60*/  YIELD ;  /* 0x0000000000007946 */ /* 0x000fea0003800000 */
[----:B------:R-:W-:Y:S02]  /*23d70*/  SEL R29, RZ, 0x1, P0 ;  /* 0x00000001ff1d7807 */ /* 0x000fe40000000000 */
[----:B------:R-:W-:-:S02]  /*23d80*/  SEL R23, R23, RZ, P0 ;  /* 0x000000ff17177207 */ /* 0x000fc40000000000 */
[----:B------:R-:W-:Y:S01]  /*23d90*/  LOP3.LUT R29, R20, R29, RZ, 0x3c, !PT ;  /* 0x0000001d141d7212 */ /* 0x000fe200078e3cff */
[----:B0-----:R-:W-:Y:S06]  /*23da0*/  @!P4 BRA `(.L_x_6254) ;  /* 0x000000000004c947 */ /* 0x001fec0003800000 */
[----:B------:R-:W-:Y:S01]  /*23db0*/  BPT.TRAP 0x1 ;  /* 0x000000040000795c */ /* 0x000fe20000300000 */
.L_x_6254:
[----:B------:R-:W-:Y:S01]  /*23dc0*/  IMAD R7, R23, 0x8, R16 ;  /* 0x0000000817077824 */ /* 0x000fe200078e0210 */
[----:B------:R-:W-:Y:S01]  /*23dd0*/  SHF.L.U32 R2, R29, 0x1f, RZ ;  /* 0x0000001f1d027819 */ /* 0x000fe200000006ff */
[----:B------:R-:W-:Y:S03]  /*23de0*/  BSSY B1, `(.L_x_6255) ;  /* 0x0000003000017945 */ /* 0x000fe60003800000 */
[----:B------:R-:W0:Y:S02]  /*23df0*/  SYNCS.PHASECHK.TRANS64.TRYWAIT P0, [R7+URZ+0x30840], R2 ;  /* 0x03084002070075a7 */ /* 0x000e24000800017f */
[----:B0-----:R-:W-:Y:S05]  /*23e00*/  @!P0 BRA `(.L_x_6256) ;  /* 0x0000005000dc8947 */ /* 0x001fea0003800000 */
.L_x_6400:
[----:B------:R-:W-:Y:S05]  /*23e10*/  BSYNC B1 ;  /* 0x0000000000017941 */ /* 0x000fea0003800000 */
.L_x_6255:
[----:B------:R-:W-:Y:S01]  /*23e20*/  SHF.R.S32.HI R21, RZ, 0x1f, R9 ;  /* 0x0000001fff157819 */ /* 0x000fe20000011409 */
[----:B------:R-:W-:Y:S01]  /*23e30*/  ULDC.64 UR4, c[0x0][0x300] ;  /* 0x0000c00000047ab9 */ /* 0x000fe20000000a00 */
[----:B-----5:R-:W-:Y:S01]  /*23e40*/  SHF.R.S32.HI R25, RZ, 0x1f, R0 ;  /* 0x0000001fff197819 */ /* 0x020fe20000011400 */
[----:B0-----:R-:W-:Y:S01]  /*23e50*/  IMAD.WIDE.U32 R2, R9, UR4, RZ ;  /* 0x0000000409027c25 */ /* 0x001fe2000f8e00ff */
[----:B------:R-:W-:Y:S01]  /*23e60*/  ULDC.64 UR6, c[0x0][0x2e8] ;  /* 0x0000ba0000067ab9 */ /* 0x000fe20000000a00 */
[----:B------:R-:W-:Y:S02]  /*23e70*/  LOP3.LUT P5, RZ, R19, 0x2, RZ, 0xc0, !PT ;  /* 0x0000000213ff7812 */ /* 0x000fe400078ac0ff */
        /* <DEDUP_REMOVED lines=21> */
[----:B------:R-:W1:Y:S01]  /*23fd0*/  SHFL.IDX PT, R3, R6, RZ, 0x181f ;  /* 0x00181fff06037589 */ /* 0x000e6200000e0000 */
[----:B------:R-:W-:-:S03]  /*23fe0*/  ULDC.64 UR4, c[0x0][0x208] ;  /* 0x0000820000047ab9 */ /* 0x000fc60000000a00 */
        /* <DEDUP_REMOVED lines=35> */
.L_x_6414:
[----:B------:R-:W-:Y:S01]  /*24220*/  LOP3.LUT P6, RZ, R19, 0x4, RZ, 0xc0, !PT ;  /* 0x0000000413ff7812 */ /* 0x000fe200078cc0ff */
[----:B------:R-:W-:Y:S01]  /*24230*/  ULDC.64 UR4, c[0x0][0x208] ;  /* 0x0000820000047ab9 */ /* 0x000fe20000000a00 */
[----:B---3--:R-:W-:-:S04]  /*24240*/  IADD3 R2, P0, R2, R4, RZ ;  /* 0x0000000402027210 */ /* 0x008fc80007f1e0ff */
[----:B------:R-:W-:Y:S02]  /*24250*/  IADD3.X R3, RZ, R35, RZ, P0, !PT ;  /* 0x00000023ff037210 */ /* 0x000fe400007fe4ff */
        /* <DEDUP_REMOVED lines=8> */
.L_x_6258:
        /* <DEDUP_REMOVED lines=11> */
.L_x_6259:
[----:B------:R1:W-:Y:S01]  /*24390*/  SYNCS.ARRIVE.TRANS64.A1T0 RZ, [R7+URZ+0x30830], RZ ;  /* 0x030830ff07ff79a7 */ /* 0x0003e2000810003f */
[----:B------:R-:W-:Y:S05]  /*243a0*/  @!P5 BRA `(.L_x_6260) ;  /* 0x000000000004d947 */ /* 0x000fea0003800000 */
[----:B------:R-:W-:Y:S01]  /*243b0*/  BPT.TRAP 0x1 ;  /* 0x000000040000795c */ /* 0x000fe20000300000 */
.L_x_6260:
[----:B------:R-:W-:Y:S01]  /*243c0*/  SHF.L.U32 R2, R20, 0x1f, RZ ;  /* 0x0000001f14027819 */ /* 0x000fe200000006ff */
[----:B0-----:R-:W-:Y:S01]  /*243d0*/  IMAD R6, R10, 0x8, R16 ;  /* 0x000000080a067824 */ /* 0x001fe200078e0210 */
[----:B------:R-:W-:Y:S03]  /*243e0*/  BSSY B1, `(.L_x_6261) ;  /* 0x0000003000017945 */ /* 0x000fe60003800000 */
[----:B------:R-:W0:Y:S02]  /*243f0*/  SYNCS.PHASECHK.TRANS64.TRYWAIT P0, [R6+URZ+0x30860], R2 ;  /* 0x03086002060075a7 */ /* 0x000e24000800017f */
[----:B0-----:R-:W-:Y:S05]  /*24400*/  @!P0 BRA `(.L_x_6262) ;  /* 0x0000005400648947 */ /* 0x001fea0003800000 */
.L_x_6415:
[----:B------:R-:W-:Y:S05]  /*24410*/  BSYNC B1 ;  /* 0x0000000000017941 */ /* 0x000fea0003800000 */
.L_x_6261:
[----:B------:R-:W1:Y:S01]  /*24420*/  LDL R5, [R1+0x4] ;  /* 0x0000040001057983 */ /* 0x000e620000100800 */
[----:B------:R-:W3:Y:S01]  /*24430*/  S2R R3, SR_TID.X ;  /* 0x0000000000037919 */ /* 0x000ee20000002100 */
[----:B------:R-:W-:Y:S01]  /*24440*/  UMOV UR4, 0xffffffff ;  /* 0xffffffff00047882 */ /* 0x000fe20000000000 */
[----:B---3--:R-:W-:-:S04]  /*24450*/  LOP3.LUT R3, R3, 0x7f, RZ, 0xc0, !PT ;  /* 0x0000007f03037812 */ /* 0x008fc800078ec0ff */
[----:B------:R-:W-:Y:S01]  /*24460*/  SHF.R.U32.HI R3, RZ, 0x3, R3 ;  /* 0x00000003ff037819 */ /* 0x000fe20000011603 */
[----:B-1----:R-:W-:Y:S02]  /*24470*/  IMAD R7, R31, -0x60, R5 ;  /* 0xffffffa01f077824 */ /* 0x002fe400078e0205 */
[----:B------:R-:W-:Y:S02]  /*24480*/  IMAD R5, R10, 0x4800, R37 ;  /* 0x000048000a057824 */ /* 0x000fe400078e0225 */
[----:B------:R-:W-:Y:S01]  /*24490*/  IMAD.IADD R7, R7, 0x1, -R3 ;  /* 0x0000000107077824 */ /* 0x000fe200078e0a03 */
[----:B------:R-:W-:Y:S06]  /*244a0*/  BRA.DIV UR4, `(.L_x_6263) ;  /* 0x0000005604507947 */ /* 0x000fec000b800000 */
[----:B0-----:R-:W0:Y:S01]  /*244b0*/  SHFL.IDX PT, R2, R17, RZ, 0x181f ;  /* 0x00181fff11027589 */ /* 0x001e2200000e0000 */
[----:B------:R-:W-:Y:S01]  /*244c0*/  IMAD R5, R5, 0x2, R16 ;  /* 0x0000000205057824 */ /* 0x000fe200078e0210 */
[----:B------:R-:W-:Y:S02]  /*244d0*/  ULDC.64 UR4, c[0x0][0x208] ;  /* 0x0000820000047ab9 */ /* 0x000fe40000000a00 */
[----:B------:R-:W1:Y:S04]  /*244e0*/  SHFL.IDX PT, R3, R18, RZ, 0x181f ;  /* 0x00181fff12037589 */ /* 0x000e6800000e0000 */
[----:B--2---:R-:W-:Y:S01]  /*244f0*/  SHFL.IDX PT, R14, R17, 0x5, 0x181f ;  /* 0x00b81f00110e7f89 */ /* 0x004fe200000e0000 */
        /* <DEDUP_REMOVED lines=49> */
.L_x_6429:
[----:B0-----:R-:W-:Y:S01]  /*24810*/  IADD3 R2, P0, R14, R4, RZ ;  /* 0x000000040e027210 */ /* 0x001fe20007f1e0ff */
[----:B------:R-:W-:Y:S01]  /*24820*/  ULDC.64 UR4, c[0x0][0x208] ;  /* 0x0000820000047ab9 */ /* 0x000fe20000000a00 */
[----:B------:R-:W-:-:S03]  /*24830*/  ULDC.64 UR6, c[0x0][0x318] ;  /* 0x0000c60000067ab9 */ /* 0x000fc60000000a00 */
        /* <DEDUP_REMOVED lines=10> */
[----:B------:R-:W-:Y:S02]  /*248e0*/  ULDC.64 UR4, c[0x0][0x328] ;  /* 0x0000ca0000047ab9 */ /* 0x000fe40000000a00 */
[----:B------:R-:W-:-:S04]  /*248f0*/  IMAD R4, R21, UR4, RZ ;  /* 0x0000000415047c24 */ /* 0x000fc8000f8e02ff */
[C---:B------:R-:W-:Y:S02]  /*24900*/  IMAD R7, R9.reuse, UR5, R4 ;  /* 0x0000000509077c24 */ /* 0x040fe4000f8e0204 */
        /* <DEDUP_REMOVED lines=14> */
.L_x_6264:
        /* <DEDUP_REMOVED lines=11> */
.L_x_6265:
        /* <DEDUP_REMOVED lines=8> */
.L_x_6253:
[----:B------:R-:W-:Y:S05]  /*24b20*/  BSYNC B0 ;  /* 0x0000000000007941 */ /* 0x000fea0003800000 */
.L_x_6252:
        /* <DEDUP_REMOVED lines=8> */
[----:B------:R-:W1:Y:S01]  /*24bb0*/  FLO.U32 R0, UR4 ;  /* 0x0000000400007d00 */ /* 0x000e6200080e0000 */
[----:B------:R-:W-:Y:S01]  /*24bc0*/  ULDC.64 UR6, c[0x0][0x208] ;  /* 0x0000820000067ab9 */ /* 0x000fe20000000a00 */
        /* <DEDUP_REMOVED lines=8> */
.L_x_6268:
[----:B------:R-:W-:Y:S05]  /*24c50*/  BSYNC B0 ;  /* 0x0000000000007941 */ /* 0x000fea0003800000 */
.L_x_6267:
[----:B------:R-:W-:-:S05]  /*24c60*/  IMAD.U32 R0, RZ, RZ, UR37 ;  /* 0x00000025ff007e24 */ /* 0x000fca000f8e00ff */
[----:B------:R-:W-:-:S13]  /*24c70*/  ISETP.NE.AND P0, PT, R0, 0x3, PT ;  /* 0x000000030000780c */ /* 0x000fda0003f05270 */
[----:B------:R-:W-:Y:S05]  /*24c80*/  @!P0 BRA `(.L_x_6269) ;  /* 0x0000000000048947 */ /* 0x000fea0003800000 */
[----:B------:R-:W-:Y:S01]  /*24c90*/  BPT.TRAP 0x1 ;  /* 0x000000040000795c */ /* 0x000fe20000300000 */
.L_x_6269:
[----:B------:R-:W3:Y:S01]  /*24ca0*/  LDL.LU R2, [R1+0x4] ;  /* 0x0000040001027983 */ /* 0x000ee20000300800 */
[----:B------:R-:W-:Y:S01]  /*24cb0*/  IMAD R0, R23, 0x8, R16 ;  /* 0x0000000817007824 */ /* 0x000fe200078e0210 */
[----:B0-----:R-:W-:Y:S01]  /*24cc0*/  SHF.L.U32 R3, R29, 0x1f, RZ ;  /* 0x0000001f1d037819 */ /* 0x001fe200000006ff */
[----:B------:R-:W-:Y:S03]  /*24cd0*/  BSSY B0, `(.L_x_6270) ;  /* 0x0000004000007945 */ /* 0x000fe60003800000 */
[----:B------:R-:W0:Y:S01]  /*24ce0*/  SYNCS.PHASECHK.TRANS64.TRYWAIT P0, [R0+URZ+0x30860], R3 ;  /* 0x03086003000075a7 */ /* 0x000e22000800017f */
[----:B---3--:R-:W-:Y:S01]  /*24cf0*/  IMAD R6, R22, -0x60, R2 ;  /* 0xffffffa016067824 */ /* 0x008fe200078e0202 */
[----:B0-----:R-:W-:Y:S06]  /*24d00*/  @!P0 BRA `(.L_x_6271) ;  /* 0x0000005400508947 */ /* 0x001fec0003800000 */
.L_x_6430:
[----:B------:R-:W-:Y:S05]  /*24d10*/  BSYNC B0 ;  /* 0x0000000000007941 */ /* 0x000fea0003800000 */
.L_x_6270:
        /* <DEDUP_REMOVED lines=13> */
[----:B------:R-:W-:Y:S01]  /*24df0*/  ISETP.GE.AND P1, PT, R36, UR4, PT ;  /* 0x0000000424007c0c */ /* 0x000fe2000bf26270 */
[----:B------:R-:W-:Y:S01]  /*24e00*/  ULDC.64 UR6, c[0x0][0x208] ;  /* 0x0000820000067ab9 */ /* 0x000fe20000000a00 */
        /* <DEDUP_REMOVED lines=13> */
[----:B------:R-:W0:Y:S02]  /*24ee0*/  SHFL.IDX PT, R14, R17, 0x2, 0x181f ;  /* 0x00581f00110e7f89 */ /* 0x000e2400000e0000 */
[----:B------:R-:W-:Y:S02]  /*24ef0*/  IADD3.X R3, RZ, R7, RZ, P3, !PT ;  /* 0x00000007ff037210 */ /* 0x000fe40001ffe4ff */
[----:B------:R-:W1:Y:S01]  /*24f00*/  SHFL.IDX PT, R7, R18, 0x2, 0x181f ;  /* 0x00581f0012077f89 */ /* 0x000e6200000e0000 */
[----:B------:R-:W-:-:S04]  /*24f10*/  ISETP.LT.OR P3, PT, R6, 0x11, P1 ;  /* 0x000000110600780c */ /* 0x000fc80000f61670 */
[----:B------:R-:W-:Y:S01]  /*24f20*/  LDGSTS.E.BYPASS.LTC128B.128 [R4+0xc00], desc[UR6][R2.64], !P4 ;  /* 0x00c0000002047fae */ /* 0x000fe2000e101d46 */
[----:B------:R-:W-:-:S08]  /*24f30*/  ISETP.LT.OR P4, PT, R6, 0x11, P0 ;  /* 0x000000110600780c */ /* 0x000fd00000781670 */
[----:B------:R-:W-:Y:S05]  /*24f40*/  LDGSTS.E.BYPASS.LTC128B.128 [R4+0x3c00], desc[UR6][R2.64+0x80], !P3 ;  /* 0x03c0008002047fae */ /* 0x000fea000d901d46 */
        /* <DEDUP_REMOVED lines=31> */
.L_x_6444:
[C---:B------:R-:W-:Y:S01]  /*25140*/  ISETP.LT.OR P2, PT, R6.reuse, 0x51, P2 ;  /* 0x000000510600780c */ /* 0x040fe20001741670 */
[----:B------:R-:W-:Y:S01]  /*25150*/  ULDC.64 UR4, c[0x0][0x208] ;  /* 0x0000820000047ab9 */ /* 0x000fe20000000a00 */
[C---:B------:R-:W-:Y:S02]  /*25160*/  ISETP.LT.OR P1, PT, R6.reuse, 0x51, P1 ;  /* 0x000000510600780c */ /* 0x040fe40000f21670 */
[----:B------:R-:W-:Y:S02]  /*25170*/  ISETP.LT.OR P0, PT, R6, 0x51, P0 ;  /* 0x000000510600780c */ /* 0x000fe40000701670 */
[----:B0--3--:R-:W-:-:S04]  /*25180*/  IADD3 R2, P3, R14, R5, RZ ;  /* 0x000000050e027210 */ /* 0x009fc80007f7e0ff */
[----:B------:R-:W-:-:S05]  /*25190*/  IADD3.X R3, RZ, R18, RZ, P3, !PT ;  /* 0x00000012ff037210 */ /* 0x000fca0001ffe4ff */
        /* <DEDUP_REMOVED lines=8> */
.L_x_6273:
        /* <DEDUP_REMOVED lines=11> */
.L_x_6274:
[----:B------:R-:W-:Y:S01]  /*252d0*/  VIADD R23, R23, 0x1 ;  /* 0x0000000117177836 */ /* 0x000fe20000000000 */
[----:B------:R0:W-:Y:S04]  /*252e0*/  SYNCS.ARRIVE.TRANS64.A1T0 RZ, [R0+URZ+0x30850], RZ ;  /* 0x030850ff00ff79a7 */ /* 0x0001e8000810003f */
[----:B------:R-:W-:-:S04]  /*252f0*/  ISETP.NE.AND P0, PT, R23, 0x2, PT ;  /* 0x000000021700780c */ /* 0x000fc80003f05270 */
[----:B0-----:R-:W-:Y:S02]  /*25300*/  SEL R0, RZ, 0x1, P0 ;  /* 0x00000001ff007807 */ /* 0x001fe40000000000 */
[----:B------:R-:W-:Y:S02]  /*25310*/  SEL R23, R23, RZ, P0 ;  /* 0x000000ff17177207 */ /* 0x000fe40000000000 */
[----:B------:R-:W-:-:S07]  /*25320*/  LOP3.LUT R29, R29, R0, RZ, 0x3c, !PT ;  /* 0x000000001d1d7212 */ /* 0x000fce00078e3cff */
.L_x_6231:
[----:B------:R-:W-:Y:S05]  /*25330*/  BSYNC B7 ;  /* 0x0000000000077941 */ /* 0x000fea0003800000 */
.L_x_6229:
[----:B------:R-:W-:-:S13]  /*25340*/  LOP3.LUT P0, RZ, R19, 0x20, RZ, 0xc0, !PT ;  /* 0x0000002013ff7812 */ /* 0x000fda000780c0ff */
[----:B------:R-:W-:Y:S05]  /*25350*/  @!P0 BRA `(.L_x_6275) ;  /* 0x0000000000248947 */ /* 0x000fea0003800000 */
[----:B------:R-:W-:Y:S05]  /*25360*/  WARPSYNC.ALL ;  /* 0x0000000000007948 */ /* 0x000fea0003800000 */
[----:B------:R-:W2:Y:S08]  /*25370*/  S2UR UR5, SR_CgaCtaId ;  /* 0x00000000000579c3 */ /* 0x000eb00000008800 */
[----:B------:R-:W-:Y:S06]  /*25380*/  BAR.SYNC.DEFER_BLOCKING 0x5, 0x180 ;  /* 0x0146000000007b1d */ /* 0x000fec0000010000 */
[----:B------:R-:W-:-:S02]  /*25390*/  UMOV UR4, 0x400 ;  /* 0x0000040000047882 */ /* 0x000fc40000000000 */
[----:B--2---:R-:W-:-:S06]  /*253a0*/  ULEA UR4, UR5, UR4, 0x18 ;  /* 0x0000000405047291 */ /* 0x004fcc000f8ec03f */
[----:B-1----:R-:W-:-:S05]  /*253b0*/  IMAD.U32 R16, RZ, RZ, UR4 ;  /* 0x00000004ff107e24 */ /* 0x002fca000f8e00ff */
[----:B------:R2:W3:Y:S01]  /*253c0*/  LDS.128 R24, [R16+0x308d0] ;  /* 0x0308d00010187984 */ /* 0x0004e20000000c00 */
[----:B------:R-:W-:Y:S06]  /*253d0*/  BAR.ARV 0x4, 0x180 ;  /* 0x0106000000007b1d */ /* 0x000fec0000002000 */
[----:B------:R-:W-:Y:S05]  /*253e0*/  BRA `(.L_x_6276) ;  /* 0x0000000c00e07947 */ /* 0x000fea0003800000 */
.L_x_6275:
[----:B-1----:R-:W1:Y:S01]  /*253f0*/  S2R R8, SR_TID.X ;  /* 0x0000000000087919 */ /* 0x002e620000002100 */
        /* <DEDUP_REMOVED lines=42> */
[----:B------:R1:W2:Y:S02]  /*256a0*/  SHFL.IDX PT, R14, R2, 0x1f, 0x1f ;  /* 0x03e01f00020e7f89 */ /* 0x0002a400000e0000 */
.L_x_6454:
[----:B------:R-:W-:Y:S02]  /*256b0*/  ULDC UR4, c[0x0][0xc38] ;  /* 0x00030e0000047ab9 */ /* 0x000fe40000000800 */
[----:B------:R-:W-:-:S04]  /*256c0*/  IMAD.U32 R5, RZ, RZ, UR4 ;  /* 0x00000004ff057e24 */ /* 0x000fc8000f8e00ff */
[----:B--2---:R-:W-:-:S05]  /*256d0*/  IMAD R14, R14, R5, RZ ;  /* 0x000000050e0e7224 */ /* 0x004fca00078e02ff */
[----:B------:R-:W-:-:S04]  /*256e0*/  IADD3 R7, R7, R14, RZ ;  /* 0x0000000e07077210 */ /* 0x000fc80007ffe0ff */
[----:B------:R-:W-:-:S13]  /*256f0*/  ISETP.GT.AND P6, PT, R7, R0, PT ;  /* 0x000000000700720c */ /* 0x000fda0003fc4270 */
[----:B------:R-:W-:Y:S05]  /*25700*/  @P6 BRA `(.L_x_6278) ;  /* 0x0000000000a86947 */ /* 0x000fea0003800000 */
.L_x_6281:
[----:B-1----:R-:W1:Y:S01]  /*25710*/  LDC R2, c[0x0][0xc3c] ;  /* 0x00030f00ff027b82 */ /* 0x002e620000000800 */
[----:B------:R-:W-:-:S05]  /*25720*/  VIADD R27, R27, 0x1f ;  /* 0x0000001f1b1b7836 */ /* 0x000fca0000000000 */
[----:B-1----:R-:W-:-:S13]  /*25730*/  ISETP.GE.AND P6, PT, R27, R2, PT ;  /* 0x000000021b00720c */ /* 0x002fda0003fc6270 */
[----:B------:R-:W-:Y:S05]  /*25740*/  @P6 BRA `(.L_x_6279) ;  /* 0x0000000800c46947 */ /* 0x000fea0003800000 */
[----:B------:R-:W1:Y:S01]  /*25750*/  S2R R3, SR_TID.X ;  /* 0x0000000000037919 */ /* 0x000e620000002100 */
[----:B------:R-:W-:Y:S01]  /*25760*/  IMAD.MOV.U32 R25, RZ, RZ, RZ ;  /* 0x000000ffff197224 */ /* 0x000fe200078e00ff */
        /* <DEDUP_REMOVED lines=8> */
[----:B--2---:R-:W-:Y:S01]  /*257f0*/  @!P6 IMAD.WIDE R2, R9, 0x4, R4 ;  /* 0x000000040902e825 */ /* 0x004fe200078e0204 */
[----:B------:R-:W-:-:S06]  /*25800*/  MOV R4, RZ ;  /* 0x000000ff00047202 */ /* 0x000fcc0000000f00 */
        /* <DEDUP_REMOVED lines=20> */
.L_x_6462:
[----:B------:R-:W-:Y:S02]  /*25950*/  ULDC UR4, c[0x0][0xc38] ;  /* 0x00030e0000047ab9 */ /* 0x000fe40000000800 */
[----:B------:R-:W-:-:S04]  /*25960*/  IMAD.U32 R5, RZ, RZ, UR4 ;  /* 0x00000004ff057e24 */ /* 0x000fc8000f8e00ff */
[----:B--2---:R-:W-:-:S04]  /*25970*/  IMAD R14, R14, R5, RZ ;  /* 0x000000050e0e7224 */ /* 0x004fc800078e02ff */
[----:B------:R-:W-:-:S05]  /*25980*/  IMAD.IADD R7, R14, 0x1, R7 ;  /* 0x000000010e077824 */ /* 0x000fca00078e0207 */
[----:B------:R-:W-:-:S13]  /*25990*/  ISETP.GT.AND P6, PT, R7, R0, PT ;  /* 0x000000000700720c */ /* 0x000fda0003fc4270 */
[----:B------:R-:W-:Y:S05]  /*259a0*/  @!P6 BRA `(.L_x_6281) ;  /* 0xfffffffc0058e947 */ /* 0x000fea000383ffff */
.L_x_6278:
[----:B------:R-:W-:Y:S01]  /*259b0*/  IADD3 R7, -R14, R7, RZ ;  /* 0x000000070e077210 */ /* 0x000fe20007ffe1ff */
[----:B------:R-:W-:-:S04]  /*259c0*/  UMOV UR4, 0xffffffff ;  /* 0xffffffff00047882 */ /* 0x000fc80000000000 */
[----:B------:R-:W-:-:S05]  /*259d0*/  IMAD R3, R2, R5, R7 ;  /* 0x0000000502037224 */ /* 0x000fca00078e0207 */
[----:B------:R-:W-:Y:S01]  /*259e0*/  ISETP.GT.AND P6, PT, R3, R0, PT ;  /* 0x000000000300720c */ /* 0x000fe20003fc4270 */
[----:B------:R-:W-:-:S12]  /*259f0*/  BRA.DIV UR4, `(.L_x_6282) ;  /* 0x0000005a04387947 */ /* 0x000fd8000b800000 */
[----:B------:R-:W-:-:S04]  /*25a00*/  VOTE.ANY R3, PT, !P6 ;  /* 0x0000000000037806 */ /* 0x000fc800070e0100 */
[----:B0-----:R-:W0:Y:S02]  /*25a10*/  POPC R12, R3 ;  /* 0x00000003000c7309 */ /* 0x001e240000000000 */
[----:B0-----:R0:W2:Y:S01]  /*25a20*/  SHFL.IDX PT, R25, R25, R12, 0x1f ;  /* 0x00001f0c19197589 */ /* 0x0010a200000e0000 */
[----:B------:R-:W-:-:S03]  /*25a30*/  IMAD.IADD R27, R12, 0x1, R27 ;  /* 0x000000010c1b7824 */ /* 0x000fc600078e021b */
[----:B------:R0:W3:Y:S04]  /*25a40*/  SHFL.IDX PT, R4, R4, R12, 0x1f ;  /* 0x00001f0c04047589 */ /* 0x0000e800000e0000 */
.L_x_6467:
[----:B------:R-:W-:-:S13]  /*25a50*/  ISETP.NE.AND P0, PT, R3, RZ, PT ;  /* 0x000000ff0300720c */ /* 0x000fda0003f05270 */
[----:B------:R-:W-:Y:S05]  /*25a60*/  @!P0 BRA `(.L_x_6283) ;  /* 0x0000000000108947 */ /* 0x000fea0003800000 */
[----:B------:R-:W-:Y:S01]  /*25a70*/  UMOV UR4, 0xffffffff ;  /* 0xffffffff00047882 */ /* 0x000fe20000000000 */
[----:B0-----:R-:W-:Y:S02]  /*25a80*/  VIADD R12, R12, 0xffffffff ;  /* 0xffffffff0c0c7836 */ /* 0x001fe40000000000 */
[----:B------:R-:W-:Y:S05]  /*25a90*/  BRA.DIV UR4, `(.L_x_6284) ;  /* 0x0000005a046c7947 */ /* 0x000fea000b800000 */
[----:B------:R4:W0:Y:S02]  /*25aa0*/  SHFL.IDX PT, R6, R2, R12, 0x1f ;  /* 0x00001f0c02067589 */ /* 0x00082400000e0000 */
.L_x_6283:
[----:B---3--:R-:W-:Y:S01]  /*25ab0*/  ISETP.NE.AND P0, PT, R4, 0x1, PT ;  /* 0x000000010400780c */ /* 0x008fe20003f05270 */
[----:B0-----:R-:W-:-:S04]  /*25ac0*/  IMAD R24, R6, R5, R7 ;  /* 0x0000000506187224 */ /* 0x001fc800078e0207 */
[----:B------:R-:W-:-:S08]  /*25ad0*/  IMAD.IADD R0, R0, 0x1, -R24 ;  /* 0x0000000100007824 */ /* 0x000fd000078e0a18 */
[----:B------:R-:W-:Y:S05]  /*25ae0*/  @!P0 BRA `(.L_x_6285) ;  /* 0x0000000000dc8947 */ /* 0x000fea0003800000 */
[----:B--2---:R-:W-:Y:S02]  /*25af0*/  IABS R6, R25 ;  /* 0x0000001900067213 */ /* 0x004fe40000000000 */
[----:B------:R-:W-:Y:S02]  /*25b00*/  IABS R5, R4 ;  /* 0x0000000400057213 */ /* 0x000fe40000000000 */
[----:B------:R-:W0:Y:S08]  /*25b10*/  I2F.RP R7, R6 ;  /* 0x0000000600077306 */ /* 0x000e300000209400 */
[----:B------:R-:W2:Y:S08]  /*25b20*/  I2F.RP R8, R5 ;  /* 0x0000000500087306 */ /* 0x000eb00000209400 */
[----:B0-----:R-:W1:Y:S08]  /*25b30*/  MUFU.RCP R7, R7 ;  /* 0x0000000700077308 */ /* 0x001e700000001000 */
[----:B--2---:R-:W-:Y:S01]  /*25b40*/  MUFU.RCP R8, R8 ;  /* 0x0000000800087308 */ /* 0x004fe20000001000 */
[----:B-1--4-:R-:W-:-:S02]  /*25b50*/  IADD3 R2, R7, 0xffffffe, RZ ;  /* 0x0ffffffe07027810 */ /* 0x012fc40007ffe0ff */
[----:B------:R-:W-:-:S05]  /*25b60*/  IABS R7, R25 ;  /* 0x0000001900077213 */ /* 0x000fca0000000000 */
[----:B------:R0:W1:Y:S02]  /*25b70*/  F2I.FTZ.U32.TRUNC.NTZ R3, R2 ;  /* 0x0000000200037305 */ /* 0x000064000021f000 */
[----:B0-----:R-:W-:Y:S02]  /*25b80*/  IMAD.MOV.U32 R2, RZ, RZ, RZ ;  /* 0x000000ffff027224 */ /* 0x001fe400078e00ff */
[----:B-1----:R-:W-:-:S04]  /*25b90*/  IMAD.MOV R9, RZ, RZ, -R3 ;  /* 0x000000ffff097224 */ /* 0x002fc800078e0a03 */
[----:B------:R-:W-:-:S04]  /*25ba0*/  IMAD R9, R9, R6, RZ ;  /* 0x0000000609097224 */ /* 0x000fc800078e02ff */
[----:B------:R-:W-:Y:S01]  /*25bb0*/  IMAD.HI.U32 R3, R3, R9, R2 ;  /* 0x0000000903037227 */ /* 0x000fe200078e0002 */
[----:B------:R-:W-:-:S03]  /*25bc0*/  IABS R2, R0 ;  /* 0x0000000000027213 */ /* 0x000fc60000000000 */
[----:B------:R-:W-:Y:S02]  /*25bd0*/  IMAD.MOV R9, RZ, RZ, -R7 ;  /* 0x000000ffff097224 */ /* 0x000fe400078e0a07 */
[----:B------:R-:W-:Y:S01]  /*25be0*/  IMAD.HI.U32 R7, R3, R2, RZ ;  /* 0x0000000203077227 */ /* 0x000fe200078e00ff */
[----:B------:R-:W-:-:S03]  /*25bf0*/  IADD3 R3, R8, 0xffffffe, RZ ;  /* 0x0ffffffe08037810 */ /* 0x000fc60007ffe0ff */
[----:B------:R-:W-:-:S03]  /*25c00*/  IMAD R9, R7, R9, R2 ;  /* 0x0000000907097224 */ /* 0x000fc600078e0202 */
[----:B------:R-:W0:Y:S02]  /*25c10*/  F2I.FTZ.U32.TRUNC.NTZ R3, R3 ;  /* 0x0000000300037305 */ /* 0x000e24000021f000 */
        /* <DEDUP_REMOVED lines=36> */
.L_x_6285:
[----:B-1--4-:R-:W0:Y:S01]  /*25e60*/  LDC.64 R2, c[0x0][0xc90] ;  /* 0x00032400ff027b82 */ /* 0x012e220000000a00 */
[----:B------:R-:W-:Y:S01]  /*25e70*/  ULDC.64 UR4, c[0x0][0x208] ;  /* 0x0000820000047ab9 */ /* 0x000fe20000000a00 */
        /* <DEDUP_REMOVED lines=28> */
[----:B------:R-:W-:-:S03]  /*26040*/  IMAD.MOV R2, RZ, RZ, -R2 ;  /* 0x000000ffff027224 */ /* 0x000fc600078e0a02 */
[----:B------:R-:W-:Y:S01]  /*26050*/  IADD3 R3, -R4, RZ, RZ ;  /* 0x000000ff04037210 */ /* 0x000fe20007ffe1ff */
[----:B------:R-:W-:Y:S01]  /*26060*/  IMAD R0, R7, R2, R0 ;  /* 0x0000000207007224 */ /* 0x000fe200078e0200 */
[----:B------:R-:W-:Y:S02]  /*26070*/  MOV R2, RZ ;  /* 0x000000ff00027202 */ /* 0x000fe40000000f00 */
        /* <DEDUP_REMOVED lines=22> */
[----:B------:R-:W-:-:S06]  /*261e0*/  @P0 IADD3 R2, R2, 0x1, RZ ;  /* 0x0000000102020810 */ /* 0x000fcc0007ffe0ff */
[----:B------:R-:W-:Y:S01]  /*261f0*/  @!P2 IMAD.MOV R2, RZ, RZ, -R2 ;  /* 0x000000ffff02a224 */ /* 0x000fe200078e0a02 */
[----:B------:R-:W-:Y:S01]  /*26200*/  @!P1 LOP3.LUT R2, RZ, R5, RZ, 0x33, !PT ;  /* 0x00000005ff029212 */ /* 0x000fe200078e33ff */
[----:B------:R-:W-:-:S04]  /*26210*/  IMAD.MOV R5, RZ, RZ, -R5 ;  /* 0x000000ffff057224 */ /* 0x000fc800078e0a05 */
[----:B------:R-:W-:-:S07]  /*26220*/  IMAD R26, R2, R5, R3 ;  /* 0x00000005021a7224 */ /* 0x000fce00078e0203 */
.L_x_6286:
[----:B------:R-:W-:-:S05]  /*26230*/  LOP3.LUT R2, RZ, R2, RZ, 0x33, !PT ;  /* 0x00000002ff027212 */ /* 0x000fca00078e33ff */
[----:B------:R-:W-:Y:S01]  /*26240*/  IMAD.IADD R25, R25, 0x1, R2 ;  /* 0x0000000119197824 */ /* 0x000fe200078e0202 */
[----:B------:R-:W-:Y:S06]  /*26250*/  BRA `(.L_x_6287) ;  /* 0x00000000001c7947 */ /* 0x000fec0003800000 */
.L_x_6279:
[----:B------:R-:W-:Y:S01]  /*26260*/  UMOV UR4, URZ ;  /* 0x0000003f00047c82 */ /* 0x000fe20008000000 */
[----:B------:R-:W-:Y:S01]  /*26270*/  UMOV UR5, URZ ;  /* 0x0000003f00057c82 */ /* 0x000fe20008000000 */
[----:B------:R-:W-:Y:S01]  /*26280*/  ULDC UR6, c[0x0][0xc3c] ;  /* 0x00030f0000067ab9 */ /* 0x000fe20000000800 */
[----:B------:R-:W-:Y:S01]  /*26290*/  MOV R24, R0 ;  /* 0x0000000000187202 */ /* 0x000fe20000000f00 */
[----:B------:R-:W-:Y:S02]  /*262a0*/  IMAD.U32 R25, RZ, RZ, UR4 ;  /* 0x00000004ff197e24 */ /* 0x000fe4000f8e00ff */
[----:B------:R-:W-:Y:S02]  /*262b0*/  IMAD.U32 R26, RZ, RZ, UR5 ;  /* 0x00000005ff1a7e24 */ /* 0x000fe4000f8e00ff */
[----:B------:R-:W-:-:S07]  /*262c0*/  IMAD.U32 R27, RZ, RZ, UR6 ;  /* 0x00000006ff1b7e24 */ /* 0x000fce000f8e00ff */
.L_x_6287:
        /* <DEDUP_REMOVED lines=10> */
.L_x_6276:
[----:B------:R-:W-:Y:S02]  /*26370*/  ULDC UR4, c[0x0][0xc3c] ;  /* 0x00030f0000047ab9 */ /* 0x000fe40000000800 */
[----:B---3--:R-:W-:-:S13]  /*26380*/  ISETP.GE.AND P0, PT, R27, UR4, PT ;  /* 0x000000041b007c0c */ /* 0x008fda000bf06270 */
[----:B------:R-:W-:Y:S05]  /*26390*/  @!P0 BRA `(.L_x_6288) ;  /* 0xffffff9400a08947 */ /* 0x000fea000383ffff */
[----:B------:R-:W-:Y:S05]  /*263a0*/  BSYNC B8 ;  /* 0x0000000000087941 */ /* 0x000fea0003800000 */
.L_x_6181:
[----:B------:R-:W3:Y:S01]  /*263b0*/  LDL.LU R0, [R1+0x28] ;  /* 0x0000280001007983 */ /* 0x000ee20000300800 */
[----:B------:R-:W-:Y:S01]  /*263c0*/  BSSY B0, `(.L_x_6289) ;  /* 0x000000b000007945 */ /* 0x000fe20003800000 */
[----:B------:R-:W4:Y:S01]  /*263d0*/  S2R R5, SR_CgaCtaId ;  /* 0x0000000000057919 */ /* 0x000f220000008800 */
[----:B---3--:R-:W-:-:S04]  /*263e0*/  IADD3 R0, R0, 0x1, RZ ;  /* 0x0000000100007810 */ /* 0x008fc80007ffe0ff */
        /* <DEDUP_REMOVED lines=8> */
.L_x_6470:
[----:B------:R-:W-:Y:S05]  /*26470*/  BSYNC B0 ;  /* 0x0000000000007941 */ /* 0x000fea0003800000 */
.L_x_6289:
[----:B------:R-:W-:-:S03]  /*26480*/  UMOV UR4, 0xffffffff ;  /* 0xffffffff00047882 */ /* 0x000fc60000000000 */
[----:B------:R-:W-:Y:S05]  /*26490*/  BRA.DIV UR4, `(.L_x_6291) ;  /* 0x0000005204287947 */ /* 0x000fea000b800000 */
[----:B-1----:R-:W1:Y:S02]  /*264a0*/  S2R R0, SR_TID.X ;  /* 0x0000000000007919 */ /* 0x002e640000002100 */
[----:B-1----:R-:W-:-:S04]  /*264b0*/  SHF.R.U32.HI R0, RZ, 0x5, R0 ;  /* 0x00000005ff007819 */ /* 0x002fc80000011600 */
[----:B------:R-:W-:-:S05]  /*264c0*/  LOP3.LUT R0, R0, 0x3, RZ, 0xc0, !PT ;  /* 0x0000000300007812 */ /* 0x000fca00078ec0ff */
[----:B------:R1:W3:Y:S02]  /*264d0*/  SHFL.IDX PT, R14, R0, RZ, 0x1f ;  /* 0x00001fff000e7589 */ /* 0x0002e400000e0000 */
.L_x_6473:
[----:B---3--:R-:W-:-:S13]  /*264e0*/  ISETP.NE.AND P0, PT, R14, RZ, PT ;  /* 0x000000ff0e00720c */ /* 0x008fda0003f05270 */
[----:B------:R-:W-:Y:S05]  /*264f0*/  @P0 BRA `(.L_x_5928) ;  /* 0x0000000000880947 */ /* 0x000fea0003800000 */
[----:B------:R-:W-:-:S03]  /*26500*/  UMOV UR4, 0xffffffff ;  /* 0xffffffff00047882 */ /* 0x000fc60000000000 */
[----:B------:R-:W-:Y:S05]  /*26510*/  BRA.DIV UR4, `(.L_x_6292) ;  /* 0x00000052043c7947 */ /* 0x000fea000b800000 */
[----:B------:R-:W-:-:S13]  /*26520*/  ELECT P6, URZ, PT ;  /* 0x00000000003f782f */ /* 0x000fda00038c0000 */
.L_x_6476:
[----:B------:R-:W-:Y:S05]  /*26530*/  @!P6 BRA `(.L_x_5928) ;  /* 0x000000000078e947 */ /* 0x000fea0003800000 */
[----:B------:R-:W-:-:S06]  /*26540*/  ULOP3.LUT UR4, UR60, 0x2, URZ, 0xfc, !UPT ;  /* 0x000000023c047892 */ /* 0x000fcc000f8efc3f */
[----:B-1----:R-:W-:-:S05]  /*26550*/  IMAD.U32 R0, RZ, RZ, UR4 ;  /* 0x00000004ff007e24 */ /* 0x002fca000f8e00ff */
[----:B------:R-:W-:-:S13]  /*26560*/  ISETP.NE.AND P0, PT, R0, 0x3, PT ;  /* 0x000000030000780c */ /* 0x000fda0003f05270 */
[----:B------:R-:W-:Y:S05]  /*26570*/  @!P0 BRA `(.L_x_6293) ;  /* 0x0000000000048947 */ /* 0x000fea0003800000 */
[----:B------:R-:W-:Y:S01]  /*26580*/  BPT.TRAP 0x1 ;  /* 0x000000040000795c */ /* 0x000fe20000300000 */
.L_x_6293:
[----:B------:R-:W-:Y:S01]  /*26590*/  IMAD R3, R23, 0x8, R5 ;  /* 0x0000000817037824 */ /* 0x000fe200078e0205 */
[----:B------:R-:W-:Y:S02]  /*265a0*/  SHF.L.U32 R2, R29, 0x1f, RZ ;  /* 0x0000001f1d027819 */ /* 0x000fe400000006ff */
[----:B------:R-:W-:Y:S02]  /*265b0*/  IADD3 R23, R23, 0x1, RZ ;  /* 0x0000000117177810 */ /* 0x000fe40007ffe0ff */
[----:B------:R-:W1:Y:S02]  /*265c0*/  SYNCS.PHASECHK.TRANS64.TRYWAIT P1, [R3+URZ+0x30840], R2 ;  /* 0x03084002030075a7 */ /* 0x000e64000802017f */
[----:B------:R-:W-:-:S04]  /*265d0*/  ISETP.NE.AND P2, PT, R23, 0x2, PT ;  /* 0x000000021700780c */ /* 0x000fc80003f45270 */
[----:B------:R-:W-:Y:S01]  /*265e0*/  SEL R0, RZ, 0x1, P2 ;  /* 0x00000001ff007807 */ /* 0x000fe20001000000 */
[----:B-1----:R-:W-:Y:S08]  /*265f0*/  @!P1 BRA `(.L_x_6294) ;  /* 0x0000005000249947 */ /* 0x002ff00003800000 */
.L_x_6477:
[----:B------:R-:W-:Y:S02]  /*26600*/  SEL R23, R23, RZ, P2 ;  /* 0x000000ff17177207 */ /* 0x000fe40001000000 */
[----:B------:R-:W-:Y:S01]  /*26610*/  LOP3.LUT R0, R29, R0, RZ, 0x3c, !PT ;  /* 0x000000001d007212 */ /* 0x000fe200078e3cff */
[----:B------:R-:W-:Y:S06]  /*26620*/  @!P0 BRA `(.L_x_6295) ;  /* 0x0000000000048947 */ /* 0x000fec0003800000 */
[----:B------:R-:W-:Y:S01]  /*26630*/  BPT.TRAP 0x1 ;  /* 0x000000040000795c */ /* 0x000fe20000300000 */
.L_x_6295:
[----:B------:R-:W-:Y:S01]  /*26640*/  IMAD R23, R23, 0x8, R5 ;  /* 0x0000000817177824 */ /* 0x000fe200078e0205 */
[----:B------:R-:W-:-:S04]  /*26650*/  SHF.L.U32 R0, R0, 0x1f, RZ ;  /* 0x0000001f00007819 */ /* 0x000fc800000006ff */
[----:B------:R-:W3:Y:S02]  /*26660*/  SYNCS.PHASECHK.TRANS64.TRYWAIT P1, [R23+URZ+0x30840], R0 ;  /* 0x03084000170075a7 */ /* 0x000ee4000802017f */
[----:B---3--:R-:W-:Y:S05]  /*26670*/  @!P1 BRA `(.L_x_6296) ;  /* 0x0000005000189947 */ /* 0x008fea0003800000 */
.L_x_6478:
[----:B------:R-:W-:Y:S05]  /*26680*/  @!P0 BRA `(.L_x_6297) ;  /* 0x0000000000048947 */ /* 0x000fea0003800000 */
[----:B------:R-:W-:Y:S01]  /*26690*/  BPT.TRAP 0x1 ;  /* 0x000000040000795c */ /* 0x000fe20000300000 */
.L_x_6297:
[----:B------:R-:W4:Y:S02]  /*266a0*/  SYNCS.PHASECHK.TRANS64.TRYWAIT P1, [R3+URZ+0x30860], R2 ;  /* 0x03086002030075a7 */ /* 0x000f24000802017f */
[----:B----4-:R-:W-:Y:S05]  /*266b0*/  @!P1 BRA `(.L_x_6298) ;  /* 0x00000050001c9947 */ /* 0x010fea0003800000 */
.L_x_6479:
[----:B------:R-:W-:Y:S05]  /*266c0*/  @!P0 BRA `(.L_x_6299) ;  /* 0x0000000000048947 */ /* 0x000fea0003800000 */
[----:B------:R-:W-:Y:S01]  /*266d0*/  BPT.TRAP 0x1 ;  /* 0x000000040000795c */ /* 0x000fe20000300000 */
.L_x_6299:
[----:B------:R0:W0:Y:S02]  /*266e0*/  SYNCS.PHASECHK.TRANS64.TRYWAIT P0, [R23+URZ+0x30860], R0 ;  /* 0x03086000170075a7 */ /* 0x000024000800017f */
[----:B0-----:R-:W-:Y:S05]  /*266f0*/  @!P0 NANOSLEEP.SYNCS 0x989680 ;  /* 0x009896800000895d */ /* 0x001fea0003900000 */
[----:B------:R-:W0:Y:S02]  /*26700*/  @!P0 SYNCS.PHASECHK.TRANS64 P0, [R23+URZ+0x30860], R0 ;  /* 0x03086000170085a7 */ /* 0x000e24000800007f */
[----:B0-----:R-:W-:Y:S05]  /*26710*/  @!P0 BRA `(.L_x_6299) ;  /* 0xfffffffc00f08947 */ /* 0x001fea000383ffff */
.L_x_5928:
[----:B------:R-:W-:Y:S05]  /*26720*/  BSYNC B9 ;  /* 0x0000000000097941 */ /* 0x000fea0003800000 */
.L_x_5925:
[----:B------:R-:W-:Y:S05]  /*26730*/  EXIT ;  /* 0x000000000000794d */ /* 0x000fea0003800000 */
.L_x_5948:
[----:B0-----:R0:W1:Y:S02]  /*26740*/  SYNCS.PHASECHK.TRANS64.TRYWAIT P5, [R85+URZ+0x30890], R86 ;  /* 0x03089056550075a7 */ /* 0x00106400080a017f */
[----:B-1----:R-:W-:Y:S05]  /*26750*/  @!P5 NANOSLEEP.SYNCS 0x989680 ;  /* 0x009896800000d95d */ /* 0x002fea0003900000 */
[----:B------:R-:W1:Y:S02]  /*26760*/  @!P5 SYNCS.PHASECHK.TRANS64 P5, [R85+URZ+0x30890], R86 ;  /* 0x030890565500d5a7 */ /* 0x000e6400080a007f */
[----:B-1----:R-:W-:Y:S05]  /*26770*/  @!P5 BRA `(.L_x_5948) ;  /* 0xfffffffc00f0d947 */ /* 0x002fea000383ffff */
[----:B------:R-:W-:Y:S05]  /*26780*/  BRA `(.L_x_6300) ;  /* 0xfffffdd000b47947 */ /* 0x000fea000383ffff */
.L_x_5949:
        /* <DEDUP_REMOVED lines=8> */
.L_x_6302:
[----:B------:R-:W-:Y:S05]  /*26810*/  BSYNC B1 ;  /* 0x0000000000017941 */ /* 0x000fea0003800000 */
.L_x_6301:
        /* <DEDUP_REMOVED lines=8> */
.L_x_6303:
[----:B------:R-:W-:Y:S01]  /*268a0*/  IMAD.MOV.U32 R11, RZ, RZ, R14 ;  /* 0x000000ffff0b7224 */ /* 0x000fe200078e000e */
[----:B------:R-:W-:Y:S06]  /*268b0*/  BRA `(.L_x_6304) ;  /* 0xfffffdd0007c7947 */ /* 0x000fec000383ffff */
.L_x_5974:
[----:B------:R-:W-:Y:S01]  /*268c0*/  BSSY B1, `(.L_x_6305) ;  /* 0x0000008000017945 */ /* 0x000fe20003800000 */
[----:B0---4-:R-:W-:Y:S01]  /*268d0*/  MOV R13, R113 ;  /* 0x00000071000d7202 */ /* 0x011fe20000000f00 */
[----:B------:R-:W-:Y:S02]  /*268e0*/  IMAD.MOV.U32 R12, RZ, RZ, 0x1 ;  /* 0x00000001ff0c7424 */ /* 0x000fe400078e00ff */
[----:B---3--:R-:W-:Y:S02]  /*268f0*/  IMAD.MOV.U32 R11, RZ, RZ, 0x1c1f ;  /* 0x00001c1fff0b7424 */ /* 0x008fe400078e00ff */
[----:B------:R-:W-:-:S07]  /*26900*/  IMAD.MOV.U32 R15, RZ, RZ, -0x1 ;  /* 0xffffffffff0f7424 */ /* 0x000fce00078e00ff */
[----:B-12---:R-:W-:Y:S05]  /*26910*/  WARPSYNC.COLLECTIVE R15, `(.L_x_6306) ;  /* 0x000000000f087348 */ /* 0x006fea0003c00000 */
[----:B------:R0:W3:Y:S02]  /*26920*/  SHFL.IDX P6, R14, R13, R12, R11 ;  /* 0x0000000c0d0e7389 */ /* 0x0000e400000c000b */
[----:B0123--:R-:W-:Y:S01]  /*26930*/  ENDCOLLECTIVE ;  /* 0x000000000000791b */ /* 0x00ffe20003800000 */
.L_x_6306:
[----:B------:R-:W-:Y:S05]  /*26940*/  BSYNC B1 ;  /* 0x0000000000017941 */ /* 0x000fea0003800000 */
.L_x_6305:
[----:B------:R-:W-:Y:S01]  /*26950*/  IMAD.MOV.U32 R13, RZ, RZ, R116 ;  /* 0x000000ffff0d7224 */ /* 0x000fe200078e0074 */
[----:B------:R-:W-:Y:S01]  /*26960*/  MOV R15, 0xffffffff ;  /* 0xffffffff000f7802 */ /* 0x000fe20000000f00 */
[----:B------:R-:W-:Y:S01]  /*26970*/  IMAD.MOV.U32 R12, RZ, RZ, 0x1 ;  /* 0x00000001ff0c7424 */ /* 0x000fe200078e00ff */
[----:B------:R-:W-:Y:S01]  /*26980*/  MOV R113, R14 ;  /* 0x0000000e00717202 */ /* 0x000fe20000000f00 */
[----:B------:R-:W-:-:S07]  /*26990*/  IMAD.MOV.U32 R11, RZ, RZ, 0x1c1f ;  /* 0x00001c1fff0b7424 */ /* 0x000fce00078e00ff */
[----:B------:R-:W-:Y:S05]  /*269a0*/  WARPSYNC.COLLECTIVE R15, `(.L_x_6307) ;  /* 0x000000000f087348 */ /* 0x000fea0003c00000 */
[----:B------:R0:W1:Y:S02]  /*269b0*/  SHFL.IDX P6, R14, R13, R12, R11 ;  /* 0x0000000c0d0e7389 */ /* 0x00006400000c000b */
[----:B01----:R-:W-:Y:S01]  /*269c0*/  ENDCOLLECTIVE ;  /* 0x000000000000791b */ /* 0x003fe20003800000 */
.L_x_6307:
[----:B------:R-:W-:Y:S01]  /*269d0*/  IMAD.MOV.U32 R116, RZ, RZ, R14 ;  /* 0x000000ffff747224 */ /* 0x000fe200078e000e */
[----:B------:R-:W-:Y:S06]  /*269e0*/  BRA `(.L_x_6308) ;  /* 0xfffffde400b87947 */ /* 0x000fec000383ffff */
.L_x_6004:
[----:B0-----:R0:W1:Y:S02]  /*269f0*/  SYNCS.PHASECHK.TRANS64.TRYWAIT P5, [R85+URZ+0x30890], R86 ;  /* 0x03089056550075a7 */ /* 0x00106400080a017f */
[----:B-1----:R-:W-:Y:S05]  /*26a00*/  @!P5 NANOSLEEP.SYNCS 0x989680 ;  /* 0x009896800000d95d */ /* 0x002fea0003900000 */
[----:B------:R-:W1:Y:S02]  /*26a10*/  @!P5 SYNCS.PHASECHK.TRANS64 P5, [R85+URZ+0x30890], R86 ;  /* 0x030890565500d5a7 */ /* 0x000e6400080a007f */
[----:B-1----:R-:W-:Y:S05]  /*26a20*/  @!P5 BRA `(.L_x_6004) ;  /* 0xfffffffc00f0d947 */ /* 0x002fea000383ffff */
[----:B------:R-:W-:Y:S05]  /*26a30*/  BRA `(.L_x_6309) ;  /* 0xfffffe0400b47947 */ /* 0x000fea000383ffff */
.L_x_6005:
        /* <DEDUP_REMOVED lines=8> */
.L_x_6311:
[----:B------:R-:W-:Y:S05]  /*26ac0*/  BSYNC B1 ;  /* 0x0000000000017941 */ /* 0x000fea0003800000 */
.L_x_6310:
        /* <DEDUP_REMOVED lines=8> */
.L_x_6312:
[----:B------:R-:W-:Y:S01]  /*26b50*/  IMAD.MOV.U32 R11, RZ, RZ, R14 ;  /* 0x000000ffff0b7224 */ /* 0x000fe200078e000e */
[----:B------:R-:W-:Y:S06]  /*26b60*/  BRA `(.L_x_6313) ;  /* 0xfffffe0400847947 */ /* 0x000fec000383ffff */
.L_x_6018:
        /* <DEDUP_REMOVED lines=8> */
.L_x_6315:
[----:B------:R-:W-:Y:S05]  /*26bf0*/  BSYNC B1 ;  /* 0x0000000000017941 */ /* 0x000fea0003800000 */
.L_x_6314:
        /* <DEDUP_REMOVED lines=8> */
.L_x_6316:
[----:B------:R-:W-:Y:S01]  /*26c80*/  IMAD.MOV.U32 R116, RZ, RZ, R14 ;  /* 0x000000ffff747224 */ /* 0x000fe200078e000e */
[----:B------:R-:W-:Y:S06]  /*26c90*/  BRA `(.L_x_6317) ;  /* 0xfffffe1c00047947 */ /* 0x000fec000383ffff */
.L_x_6031:
[----:B0-----:R0:W1:Y:S02]  /*26ca0*/  SYNCS.PHASECHK.TRANS64.TRYWAIT P3, [R85+URZ+0x30890], R86 ;  /* 0x03089056550075a7 */ /* 0x001064000806017f */
[----:B-1----:R-:W-:Y:S05]  /*26cb0*/  @!P3 NANOSLEEP.SYNCS 0x989680 ;  /* 0x009896800000b95d */ /* 0x002fea0003900000 */
[----:B------:R-:W1:Y:S02]  /*26cc0*/  @!P3 SYNCS.PHASECHK.TRANS64 P3, [R85+URZ+0x30890], R86 ;  /* 0x030890565500b5a7 */ /* 0x000e64000806007f */
[----:B-1----:R-:W-:Y:S05]  /*26cd0*/  @!P3 BRA `(.L_x_6031) ;  /* 0xfffffffc00f0b947 */ /* 0x002fea000383ffff */
[----:B------:R-:W-:Y:S05]  /*26ce0*/  BRA `(.L_x_6318) ;  /* 0xfffffe3000d07947 */ /* 0x000fea000383ffff */
.L_x_6032:
        /* <DEDUP_REMOVED lines=8> */
.L_x_6320:
[----:B------:R-:W-:Y:S05]  /*26d70*/  BSYNC B1 ;  /* 0x0000000000017941 */ /* 0x000fea0003800000 */
.L_x_6319:
        /* <DEDUP_REMOVED lines=8> */
.L_x_6321:
[----:B------:R-:W-:Y:S01]  /*26e00*/  IMAD.MOV.U32 R35, RZ, RZ, R14 ;  /* 0x000000ffff237224 */ /* 0x000fe200078e000e */
[----:B------:R-:W-:Y:S06]  /*26e10*/  BRA `(.L_x_6322) ;  /* 0xfffffe3000ec7947 */ /* 0x000fec000383ffff */
.L_x_6035:
[----:B------:R-:W-:Y:S01]  /*26e20*/  BSSY B1, `(.L_x_6323) ;  /* 0x0000008000017945 */ /* 0x000fe20003800000 */
[----:B----4-:R-:W-:Y:S01]  /*26e30*/  MOV R13, R37 ;  /* 0x00000025000d7202 */ /* 0x010fe20000000f00 */
[----:B------:R-:W-:Y:S02]  /*26e40*/  IMAD.MOV.U32 R12, RZ, RZ, 0x1 ;  /* 0x00000001ff0c7424 */ /* 0x000fe400078e00ff */
[----:B------:R-:W-:Y:S02]  /*26e50*/  IMAD.MOV.U32 R11, RZ, RZ, 0x1c1f ;  /* 0x00001c1fff0b7424 */ /* 0x000fe400078e00ff */
[----:B------:R-:W-:-:S07]  /*26e60*/  IMAD.MOV.U32 R15, RZ, RZ, -0x1 ;  /* 0xffffffffff0f7424 */ /* 0x000fce00078e00ff */
[----:B0123--:R-:W-:Y:S05]  /*26e70*/  WARPSYNC.COLLECTIVE R15, `(.L_x_6324) ;  /* 0x000000000f087348 */ /* 0x00ffea0003c00000 */
[----:B------:R4:W0:Y:S02]  /*26e80*/  SHFL.IDX P6, R14, R13, R12, R11 ;  /* 0x0000000c0d0e7389 */ /* 0x00082400000c000b */
[----:B01234-:R-:W-:Y:S01]  /*26e90*/  ENDCOLLECTIVE ;  /* 0x000000000000791b */ /* 0x01ffe20003800000 */
.L_x_6324:
[----:B------:R-:W-:Y:S05]  /*26ea0*/  BSYNC B1 ;  /* 0x0000000000017941 */ /* 0x000fea0003800000 */
.L_x_6323:
        /* <DEDUP_REMOVED lines=8> */
.L_x_6325:
[----:B------:R-:W-:Y:S01]  /*26f30*/  IMAD.MOV.U32 R35, RZ, RZ, R14 ;  /* 0x000000ffff237224 */ /* 0x000fe200078e000e */
[----:B------:R-:W-:Y:S06]  /*26f40*/  BRA `(.L_x_6326) ;  /* 0xfffffe34004c7947 */ /* 0x000fec000383ffff */
.L_x_6039:
[----:B---3--:R3:W0:Y:S02]  /*26f50*/  SYNCS.PHASECHK.TRANS64.TRYWAIT P2, [R85+URZ+0x308b0], R86 ;  /* 0x0308b056550075a7 */ /* 0x008624000804017f */
[----:B0-----:R-:W-:Y:S05]  /*26f60*/  @!P2 NANOSLEEP.SYNCS 0x989680 ;  /* 0x009896800000a95d */ /* 0x001fea0003900000 */
[----:B------:R-:W0:Y:S02]  /*26f70*/  @!P2 SYNCS.PHASECHK.TRANS64 P2, [R85+URZ+0x308b0], R86 ;  /* 0x0308b0565500a5a7 */ /* 0x000e24000804007f */
[----:B0-----:R-:W-:Y:S05]  /*26f80*/  @!P2 BRA `(.L_x_6039) ;  /* 0xfffffffc00f0a947 */ /* 0x001fea000383ffff */
[----:B------:R-:W-:Y:S05]  /*26f90*/  BRA `(.L_x_6327) ;  /* 0xfffffe38002c7947 */ /* 0x000fea000383ffff */
.L_x_6059:
        /* <DEDUP_REMOVED lines=8> */
.L_x_6329:
[----:B------:R-:W-:Y:S05]  /*27020*/  BSYNC B1 ;  /* 0x0000000000017941 */ /* 0x000fea0003800000 */
.L_x_6328:
        /* <DEDUP_REMOVED lines=8> */
.L_x_6330:
[----:B------:R-:W-:Y:S01]  /*270b0*/  MOV R13, R63 ;  /* 0x0000003f000d7202 */ /* 0x000fe20000000f00 */
[----:B------:R-:W-:-:S07]  /*270c0*/  IMAD.MOV.U32 R8, RZ, RZ, R14 ;  /* 0x000000ffff087224 */ /* 0x000fce00078e000e */
[----:B------:R-:W-:Y:S05]  /*270d0*/  WARPSYNC.COLLECTIVE R15, `(.L_x_6331) ;  /* 0x000000000f087348 */ /* 0x000fea0003c00000 */
[----:B------:R0:W1:Y:S02]  /*270e0*/  SHFL.IDX P6, R14, R13, R12, R11 ;  /* 0x0000000c0d0e7389 */ /* 0x00006400000c000b */
[----:B01----:R-:W-:Y:S01]  /*270f0*/  ENDCOLLECTIVE ;  /* 0x000000000000791b */ /* 0x003fe20003800000 */
.L_x_6331:
[----:B------:R-:W-:Y:S02]  /*27100*/  IMAD.MOV.U32 R13, RZ, RZ, R62 ;  /* 0x000000ffff0d7224 */ /* 0x000fe400078e003e */
[----:B------:R-:W-:-:S07]  /*27110*/  IMAD.MOV.U32 R9, RZ, RZ, R14 ;  /* 0x000000ffff097224 */ /* 0x000fce00078e000e */
[----:B------:R-:W-:Y:S05]  /*27120*/  WARPSYNC.COLLECTIVE R15, `(.L_x_6332) ;  /* 0x000000000f087348 */ /* 0x000fea0003c00000 */
[----:B------:R0:W1:Y:S02]  /*27130*/  SHFL.IDX P6, R14, R13, R12, R11 ;  /* 0x0000000c0d0e7389 */ /* 0x00006400000c000b */
[----:B01----:R-:W-:Y:S01]  /*27140*/  ENDCOLLECTIVE ;  /* 0x000000000000791b */ /* 0x003fe20003800000 */
.L_x_6332:
[----:B------:R-:W-:Y:S01]  /*27150*/  IMAD.MOV.U32 R30, RZ, RZ, R14 ;  /* 0x000000ffff1e7224 */ /* 0x000fe200078e000e */
[----:B------:R-:W-:Y:S06]  /*27160*/  BRA `(.L_x_6333) ;  /* 0xfffffe4c00247947 */ /* 0x000fec000383ffff */
.L_x_6062:
[----:B------:R-:W-:Y:S01]  /*27170*/  BSSY B1, `(.L_x_6334) ;  /* 0x0000008000017945 */ /* 0x000fe20003800000 */
[----:B------:R-:W-:Y:S01]  /*27180*/  MOV R13, R0 ;  /* 0x00000000000d7202 */ /* 0x000fe20000000f00 */
[----:B------:R-:W-:Y:S02]  /*27190*/  IMAD.MOV.U32 R12, RZ, RZ, 0x1 ;  /* 0x00000001ff0c7424 */ /* 0x000fe400078e00ff */
[----:B------:R-:W-:Y:S02]  /*271a0*/  IMAD.MOV.U32 R11, RZ, RZ, 0x1c1f ;  /* 0x00001c1fff0b7424 */ /* 0x000fe400078e00ff */
[----:B------:R-:W-:-:S07]  /*271b0*/  IMAD.MOV.U32 R15, RZ, RZ, -0x1 ;  /* 0xffffffffff0f7424 */ /* 0x000fce00078e00ff */
[----:B0---4-:R-:W-:Y:S05]  /*271c0*/  WARPSYNC.COLLECTIVE R15, `(.L_x_6335) ;  /* 0x000000000f087348 */ /* 0x011fea0003c00000 */
[----:B------:R1:W2:Y:S02]  /*271d0*/  SHFL.IDX P6, R14, R13, R12, R11 ;  /* 0x0000000c0d0e7389 */ /* 0x0002a400000c000b */
[----:B012-4-:R-:W-:Y:S01]  /*271e0*/  ENDCOLLECTIVE ;  /* 0x000000000000791b */ /* 0x017fe20003800000 */
.L_x_6335:
[----:B------:R-:W-:Y:S05]  /*271f0*/  BSYNC B1 ;  /* 0x0000000000017941 */ /* 0x000fea0003800000 */
.L_x_6334:
        /* <DEDUP_REMOVED lines=8> */
.L_x_6336:
[----:B------:R-:W-:Y:S02]  /*27280*/  IMAD.MOV.U32 R13, RZ, RZ, R63 ;  /* 0x000000ffff0d7224 */ /* 0x000fe400078e003f */
[----:B------:R-:W-:-:S07]  /*27290*/  IMAD.MOV.U32 R65, RZ, RZ, R14 ;  /* 0x000000ffff417224 */ /* 0x000fce00078e000e */
[----:B------:R-:W-:Y:S05]  /*272a0*/  WARPSYNC.COLLECTIVE R15, `(.L_x_6337) ;  /* 0x000000000f087348 */ /* 0x000fea0003c00000 */
[----:B------:R0:W1:Y:S02]  /*272b0*/  SHFL.IDX P6, R14, R13, R12, R11 ;  /* 0x0000000c0d0e7389 */ /* 0x00006400000c000b */
[----:B01----:R-:W-:Y:S01]  /*272c0*/  ENDCOLLECTIVE ;  /* 0x000000000000791b */ /* 0x003fe20003800000 */
.L_x_6337:
[----:B------:R-:W-:Y:S01]  /*272d0*/  MOV R13, R62 ;  /* 0x0000003e000d7202 */ /* 0x000fe20000000f00 */
[----:B------:R-:W-:-:S07]  /*272e0*/  IMAD.MOV.U32 R63, RZ, RZ, R14 ;  /* 0x000000ffff3f7224 */ /* 0x000fce00078e000e */
[----:B------:R-:W-:Y:S05]  /*272f0*/  WARPSYNC.COLLECTIVE R15, `(.L_x_6338) ;  /* 0x000000000f087348 */ /* 0x000fea0003c00000 */
[----:B------:R0:W1:Y:S02]  /*27300*/  SHFL.IDX P6, R14, R13, R12, R11 ;  /* 0x0000000c0d0e7389 */ /* 0x00006400000c000b */
[----:B01----:R-:W-:Y:S01]  /*27310*/  ENDCOLLECTIVE ;  /* 0x000000000000791b */ /* 0x003fe20003800000 */
.L_x_6338:
[----:B------:R-:W-:Y:S01]  /*27320*/  IMAD.MOV.U32 R62, RZ, RZ, R14 ;  /* 0x000000ffff3e7224 */ /* 0x000fe200078e000e */
[----:B------:R-:W-:Y:S06]  /*27330*/  BRA `(.L_x_6339) ;  /* 0xfffffe5000d47947 */ /* 0x000fec000383ffff */
.L_x_6066:
[----:B0-----:R0:W1:Y:S02]  /*27340*/  SYNCS.PHASECHK.TRANS64.TRYWAIT P0, [R18+URZ+0x30800], R5 ;  /* 0x03080005120075a7 */ /* 0x001064000800017f */
[----:B-1----:R-:W-:Y:S05]  /*27350*/  @!P0 NANOSLEEP.SYNCS 0x989680 ;  /* 0x009896800000895d */ /* 0x002fea0003900000 */
[----:B------:R-:W1:Y:S02]  /*27360*/  @!P0 SYNCS.PHASECHK.TRANS64 P0, [R18+URZ+0x30800], R5 ;  /* 0x03080005120085a7 */ /* 0x000e64000800007f */
[----:B-1----:R-:W-:Y:S05]  /*27370*/  @!P0 BRA `(.L_x_6066) ;  /* 0xfffffffc00f08947 */ /* 0x002fea000383ffff */
[----:B------:R-:W-:Y:S05]  /*27380*/  BRA `(.L_x_6340) ;  /* 0xfffffe5c00047947 */ /* 0x000fea000383ffff */
.L_x_6090:
        /* <DEDUP_REMOVED lines=8> */
.L_x_6342:
[----:B------:R-:W-:Y:S05]  /*27410*/  BSYNC B1 ;  /* 0x0000000000017941 */ /* 0x000fea0003800000 */
.L_x_6341:
        /* <DEDUP_REMOVED lines=8> */
.L_x_6343:
[----:B------:R-:W-:Y:S01]  /*274a0*/  MOV R13, R61 ;  /* 0x0000003d000d7202 */ /* 0x000fe20000000f00 */
[----:B------:R-:W-:-:S07]  /*274b0*/  IMAD.MOV.U32 R4, RZ, RZ, R14 ;  /* 0x000000ffff047224 */ /* 0x000fce00078e000e */
[----:B------:R-:W-:Y:S05]  /*274c0*/  WARPSYNC.COLLECTIVE R15, `(.L_x_6344) ;  /* 0x000000000f087348 */ /* 0x000fea0003c00000 */
[----:B------:R0:W1:Y:S02]  /*274d0*/  SHFL.IDX P6, R14, R13, R12, R11 ;  /* 0x0000000c0d0e7389 */ /* 0x00006400000c000b */
[----:B01----:R-:W-:Y:S01]  /*274e0*/  ENDCOLLECTIVE ;  /* 0x000000000000791b */ /* 0x003fe20003800000 */
.L_x_6344:
[----:B------:R-:W-:Y:S02]  /*274f0*/  IMAD.MOV.U32 R13, RZ, RZ, R3 ;  /* 0x000000ffff0d7224 */ /* 0x000fe400078e0003 */
[----:B------:R-:W-:-:S07]  /*27500*/  IMAD.MOV.U32 R7, RZ, RZ, R14 ;  /* 0x000000ffff077224 */ /* 0x000fce00078e000e */
[----:B------:R-:W-:Y:S05]  /*27510*/  WARPSYNC.COLLECTIVE R15, `(.L_x_6345) ;  /* 0x000000000f087348 */ /* 0x000fea0003c00000 */
[----:B------:R0:W1:Y:S02]  /*27520*/  SHFL.IDX P6, R14, R13, R12, R11 ;  /* 0x0000000c0d0e7389 */ /* 0x00006400000c000b */
[----:B01----:R-:W-:Y:S01]  /*27530*/  ENDCOLLECTIVE ;  /* 0x000000000000791b */ /* 0x003fe20003800000 */
.L_x_6345:
[----:B------:R-:W-:Y:S01]  /*27540*/  IMAD.MOV.U32 R8, RZ, RZ, R14 ;  /* 0x000000ffff087224 */ /* 0x000fe200078e000e */
[----:B------:R-:W-:Y:S06]  /*27550*/  BRA `(.L_x_6346) ;  /* 0xfffffe7c00e07947 */ /* 0x000fec000383ffff */
.L_x_6093:
        /* <DEDUP_REMOVED lines=8> */
.L_x_6348:
[----:B------:R-:W-:Y:S05]  /*275e0*/  BSYNC B1 ;  /* 0x0000000000017941 */ /* 0x000fea0003800000 */
.L_x_6347:
        /* <DEDUP_REMOVED lines=8> */
.L_x_6349:
[----:B------:R-:W-:Y:S01]  /*27670*/  MOV R13, R61 ;  /* 0x0000003d000d7202 */ /* 0x000fe20000000f00 */
[----:B------:R-:W-:-:S07]  /*27680*/  IMAD.MOV.U32 R20, RZ, RZ, R14 ;  /* 0x000000ffff147224 */ /* 0x000fce00078e000e */
[----:B------:R-:W-:Y:S05]  /*27690*/  WARPSYNC.COLLECTIVE R15, `(.L_x_6350) ;  /* 0x000000000f087348 */ /* 0x000fea0003c00000 */
[----:B------:R0:W1:Y:S02]  /*276a0*/  SHFL.IDX P6, R14, R13, R12, R11 ;  /* 0x0000000c0d0e7389 */ /* 0x00006400000c000b */
[----:B01----:R-:W-:Y:S01]  /*276b0*/  ENDCOLLECTIVE ;  /* 0x000000000000791b */ /* 0x003fe20003800000 */
.L_x_6350:
[----:B------:R-:W-:Y:S02]  /*276c0*/  IMAD.MOV.U32 R13, RZ, RZ, R3 ;  /* 0x000000ffff0d7224 */ /* 0x000fe400078e0003 */
[----:B------:R-:W-:-:S07]  /*276d0*/  IMAD.MOV.U32 R61, RZ, RZ, R14 ;  /* 0x000000ffff3d7224 */ /* 0x000fce00078e000e */
[----:B------:R-:W-:Y:S05]  /*276e0*/  WARPSYNC.COLLECTIVE R15, `(.L_x_6351) ;  /* 0x000000000f087348 */ /* 0x000fea0003c00000 */
[----:B------:R0:W1:Y:S02]  /*276f0*/  SHFL.IDX P6, R14, R13, R12, R11 ;  /* 0x0000000c0d0e7389 */ /* 0x00006400000c000b */
[----:B01----:R-:W-:Y:S01]  /*27700*/  ENDCOLLECTIVE ;  /* 0x000000000000791b */ /* 0x003fe20003800000 */
.L_x_6351:
[----:B------:R-:W-:Y:S01]  /*27710*/  MOV R62, R14 ;  /* 0x0000000e003e7202 */ /* 0x000fe20000000f00 */
[----:B------:R-:W-:Y:S06]  /*27720*/  BRA `(.L_x_6352) ;  /* 0xfffffe8400047947 */ /* 0x000fec000383ffff */
.L_x_6097:
[----:B0-----:R0:W1:Y:S02]  /*27730*/  SYNCS.PHASECHK.TRANS64.TRYWAIT P0, [R18+URZ+0x30800], R21 ;  /* 0x03080015120075a7 */ /* 0x001064000800017f */
[----:B-1----:R-:W-:Y:S05]  /*27740*/  @!P0 NANOSLEEP.SYNCS 0x989680 ;  /* 0x009896800000895d */ /* 0x002fea0003900000 */
[----:B------:R-:W1:Y:S02]  /*27750*/  @!P0 SYNCS.PHASECHK.TRANS64 P0, [R18+URZ+0x30800], R21 ;  /* 0x03080015120085a7 */ /* 0x000e64000800007f */
[----:B-1----:R-:W-:Y:S05]  /*27760*/  @!P0 BRA `(.L_x_6097) ;  /* 0xfffffffc00f08947 */ /* 0x002fea000383ffff */
[----:B------:R-:W-:Y:S05]  /*27770*/  BRA `(.L_x_6353) ;  /* 0xfffffe88008c7947 */ /* 0x000fea000383ffff */
.L_x_6111:
[----:B-1----:R1:W2:Y:S02]  /*27780*/  SYNCS.PHASECHK.TRANS64.TRYWAIT P1, [R8+URZ+0x30830], R3 ;  /* 0x03083003080075a7 */ /* 0x0022a4000802017f */
[----:B--2---:R-:W-:Y:S05]  /*27790*/  @!P1 NANOSLEEP.SYNCS 0x989680 ;  /* 0x009896800000995d */ /* 0x004fea0003900000 */
[----:B------:R-:W2:Y:S02]  /*277a0*/  @!P1 SYNCS.PHASECHK.TRANS64 P1, [R8+URZ+0x30830], R3 ;  /* 0x03083003080095a7 */ /* 0x000ea4000802007f */
[----:B--2---:R-:W-:Y:S05]  /*277b0*/  @!P1 BRA `(.L_x_6111) ;  /* 0xfffffffc00f09947 */ /* 0x004fea000383ffff */
[----:B------:R-:W-:Y:S05]  /*277c0*/  BRA `(.L_x_6110) ;  /* 0xfffffeb000e87947 */ /* 0x000fea000383ffff */
.L_x_6119:
[----:B-1----:R1:W2:Y:S02]  /*277d0*/  SYNCS.PHASECHK.TRANS64.TRYWAIT P1, [R0+URZ+0x30830], R20 ;  /* 0x03083014000075a7 */ /* 0x0022a4000802017f */
[----:B--2---:R-:W-:Y:S05]  /*277e0*/  @!P1 NANOSLEEP.SYNCS 0x989680 ;  /* 0x009896800000995d */ /* 0x004fea0003900000 */
[----:B------:R-:W2:Y:S02]  /*277f0*/  @!P1 SYNCS.PHASECHK.TRANS64 P1, [R0+URZ+0x30830], R20 ;  /* 0x03083014000095a7 */ /* 0x000ea4000802007f */
[----:B--2---:R-:W-:Y:S05]  /*27800*/  @!P1 BRA `(.L_x_6119) ;  /* 0xfffffffc00f09947 */ /* 0x004fea000383ffff */
[----:B------:R-:W-:Y:S05]  /*27810*/  BRA `(.L_x_6118) ;  /* 0xfffffed400d47947 */ /* 0x000fea000383ffff */
.L_x_6124:
[----:B-1----:R1:W2:Y:S02]  /*27820*/  SYNCS.PHASECHK.TRANS64.TRYWAIT P1, [R11+URZ+0x30850], R2 ;  /* 0x030850020b0075a7 */ /* 0x0022a4000802017f */
[----:B--2---:R-:W-:Y:S05]  /*27830*/  @!P1 NANOSLEEP.SYNCS 0x989680 ;  /* 0x009896800000995d */ /* 0x004fea0003900000 */
[----:B------:R-:W2:Y:S02]  /*27840*/  @!P1 SYNCS.PHASECHK.TRANS64 P1, [R11+URZ+0x30850], R2 ;  /* 0x030850020b0095a7 */ /* 0x000ea4000802007f */
[----:B--2---:R-:W-:Y:S05]  /*27850*/  @!P1 BRA `(.L_x_6124) ;  /* 0xfffffffc00f09947 */ /* 0x004fea000383ffff */
[----:B------:R-:W-:Y:S05]  /*27860*/  BRA `(.L_x_6123) ;  /* 0xfffffee000f47947 */ /* 0x000fea000383ffff */
.L_x_6134:
[----:B-1----:R1:W2:Y:S02]  /*27870*/  SYNCS.PHASECHK.TRANS64.TRYWAIT P1, [R14+URZ+0x30830], R15 ;  /* 0x0308300f0e0075a7 */ /* 0x0022a4000802017f */
[----:B--2---:R-:W-:Y:S05]  /*27880*/  @!P1 NANOSLEEP.SYNCS 0x989680 ;  /* 0x009896800000995d */ /* 0x004fea0003900000 */
[----:B------:R-:W2:Y:S02]  /*27890*/  @!P1 SYNCS.PHASECHK.TRANS64 P1, [R14+URZ+0x30830], R15 ;  /* 0x0308300f0e0095a7 */ /* 0x000ea4000802007f */
[----:B--2---:R-:W-:Y:S05]  /*278a0*/  @!P1 BRA `(.L_x_6134) ;  /* 0xfffffffc00f09947 */ /* 0x004fea000383ffff */
[----:B------:R-:W-:Y:S05]  /*278b0*/  BRA `(.L_x_6133) ;  /* 0xfffffefc00f07947 */ /* 0x000fea000383ffff */
.L_x_6139:
[----:B-1----:R1:W2:Y:S02]  /*278c0*/  SYNCS.PHASECHK.TRANS64.TRYWAIT P1, [R11+URZ+0x30850], R2 ;  /* 0x030850020b0075a7 */ /* 0x0022a4000802017f */
[----:B--2---:R-:W-:Y:S05]  /*278d0*/  @!P1 NANOSLEEP.SYNCS 0x989680 ;  /* 0x009896800000995d */ /* 0x004fea0003900000 */
[----:B------:R-:W2:Y:S02]  /*278e0*/  @!P1 SYNCS.PHASECHK.TRANS64 P1, [R11+URZ+0x30850], R2 ;  /* 0x030850020b0095a7 */ /* 0x000ea4000802007f */
[----:B--2---:R-:W-:Y:S05]  /*278f0*/  @!P1 BRA `(.L_x_6139) ;  /* 0xfffffffc00f09947 */ /* 0x004fea000383ffff */
[----:B------:R-:W-:Y:S05]  /*27900*/  BRA `(.L_x_6138) ;  /* 0xffffff0c00087947 */ /* 0x000fea000383ffff */
.L_x_6147:
[----:B-1----:R1:W2:Y:S02]  /*27910*/  SYNCS.PHASECHK.TRANS64.TRYWAIT P1, [R10+URZ+0x30850], R5 ;  /* 0x030850050a0075a7 */ /* 0x0022a4000802017f */
[----:B--2---:R-:W-:Y:S05]  /*27920*/  @!P1 NANOSLEEP.SYNCS 0x989680 ;  /* 0x009896800000995d */ /* 0x004fea0003900000 */
[----:B------:R-:W2:Y:S02]  /*27930*/  @!P1 SYNCS.PHASECHK.TRANS64 P1, [R10+URZ+0x30850], R5 ;  /* 0x030850050a0095a7 */ /* 0x000ea4000802007f */
[----:B--2---:R-:W-:Y:S05]  /*27940*/  @!P1 BRA `(.L_x_6147) ;  /* 0xfffffffc00f09947 */ /* 0x004fea000383ffff */
[----:B------:R-:W-:Y:S05]  /*27950*/  BRA `(.L_x_6146) ;  /* 0xffffff2400687947 */ /* 0x000fea000383ffff */
.L_x_6189:
[----:B------:R-:W1:Y:S01]  /*27960*/  S2R R11, SR_TID.X ;  /* 0x00000000000b7919 */ /* 0x000e620000002100 */
[----:B------:R-:W-:Y:S01]  /*27970*/  BSSY B1, `(.L_x_6354) ;  /* 0x000000a000017945 */ /* 0x000fe20003800000 */
[----:B0-----:R-:W-:Y:S02]  /*27980*/  IMAD.MOV.U32 R12, RZ, RZ, RZ ;  /* 0x000000ffff0c7224 */ /* 0x001fe400078e00ff */
[----:B------:R-:W-:Y:S01]  /*27990*/  IMAD.MOV.U32 R15, RZ, RZ, -0x1 ;  /* 0xffffffffff0f7424 */ /* 0x000fe200078e00ff */
[----:B-1----:R-:W-:-:S04]  /*279a0*/  SHF.R.U32.HI R11, RZ, 0x5, R11 ;  /* 0x00000005ff0b7819 */ /* 0x002fc8000001160b */
[----:B------:R-:W-:-:S05]  /*279b0*/  LOP3.LUT R11, R11, 0x3, RZ, 0xc0, !PT ;  /* 0x000000030b0b7812 */ /* 0x000fca00078ec0ff */
[----:B------:R-:W-:Y:S01]  /*279c0*/  IMAD.MOV.U32 R13, RZ, RZ, R11 ;  /* 0x000000ffff0d7224 */ /* 0x000fe200078e000b */
[----:B------:R-:W-:-:S07]  /*279d0*/  MOV R11, 0x1f ;  /* 0x0000001f000b7802 */ /* 0x000fce0000000f00 */
[----:B------:R-:W-:Y:S05]  /*279e0*/  WARPSYNC.COLLECTIVE R15, `(.L_x_6355) ;  /* 0x000000000f087348 */ /* 0x000fea0003c00000 */
[----:B------:R0:W1:Y:S02]  /*279f0*/  SHFL.IDX P6, R14, R13, R12, R11 ;  /* 0x0000000c0d0e7389 */ /* 0x00006400000c000b */
[----:B01----:R-:W-:Y:S01]  /*27a00*/  ENDCOLLECTIVE ;  /* 0x000000000000791b */ /* 0x003fe20003800000 */
.L_x_6355:
[----:B------:R-:W-:Y:S05]  /*27a10*/  BSYNC B1 ;  /* 0x0000000000017941 */ /* 0x000fea0003800000 */
.L_x_6354:
[----:B------:R-:W-:Y:S05]  /*27a20*/  BRA `(.L_x_6356) ;  /* 0xffffff8800a47947 */ /* 0x000fea000383ffff */
.L_x_6191:
[----:B------:R-:W-:Y:S01]  /*27a30*/  BSSY B1, `(.L_x_6357) ;  /* 0x0000006000017945 */ /* 0x000fe20003800000 */
[----:B------:R-:W-:-:S07]  /*27a40*/  IMAD.MOV.U32 R15, RZ, RZ, -0x1 ;  /* 0xffffffffff0f7424 */ /* 0x000fce00078e00ff */
[----:B01----:R-:W-:Y:S05]  /*27a50*/  WARPSYNC.COLLECTIVE R15, `(.L_x_6358) ;  /* 0x000000000f0c7348 */ /* 0x003fea0003c00000 */
[----:B------:R-:W-:Y:S02]  /*27a60*/  ELECT P6, UR62, PT ;  /* 0x00000000003e782f */ /* 0x000fe400038c0000 */
[----:B------:R-:W-:Y:S01]  /*27a70*/  MOV R14, UR62 ;  /* 0x0000003e000e7c02 */ /* 0x000fe20008000f00 */
[----:B01----:R-:W-:Y:S10]  /*27a80*/  ENDCOLLECTIVE ;  /* 0x000000000000791b */ /* 0x003ff40003800000 */
.L_x_6358:
[----:B------:R-:W-:Y:S05]  /*27a90*/  BSYNC B1 ;  /* 0x0000000000017941 */ /* 0x000fea0003800000 */
.L_x_6357:
[----:B------:R-:W-:Y:S05]  /*27aa0*/  BRA `(.L_x_6190) ;  /* 0xffffff88009c7947 */ /* 0x000fea000383ffff */
.L_x_6193:
[----:B-1----:R1:W2:Y:S02]  /*27ab0*/  SYNCS.PHASECHK.TRANS64.TRYWAIT P0, [R16+URZ+0x30820], R8 ;  /* 0x03082008100075a7 */ /* 0x0022a4000800017f */
[----:B--2---:R-:W-:Y:S05]  /*27ac0*/  @!P0 NANOSLEEP.SYNCS 0x989680 ;  /* 0x009896800000895d */ /* 0x004fea0003900000 */
[----:B------:R-:W2:Y:S02]  /*27ad0*/  @!P0 SYNCS.PHASECHK.TRANS64 P0, [R16+URZ+0x30820], R8 ;  /* 0x03082008100085a7 */ /* 0x000ea4000800007f */
[----:B--2---:R-:W-:Y:S05]  /*27ae0*/  @!P0 BRA `(.L_x_6193) ;  /* 0xfffffffc00f08947 */ /* 0x004fea000383ffff */
[----:B------:R-:W-:Y:S05]  /*27af0*/  BRA `(.L_x_6359) ;  /* 0xffffff8800ac7947 */ /* 0x000fea000383ffff */
.L_x_6197:
[----:B0-----:R0:W2:Y:S02]  /*27b00*/  SYNCS.PHASECHK.TRANS64.TRYWAIT P0, [R12+URZ+0x308a0], R11 ;  /* 0x0308a00b0c0075a7 */ /* 0x0010a4000800017f */
[----:B--2---:R-:W-:Y:S05]  /*27b10*/  @!P0 NANOSLEEP.SYNCS 0x989680 ;  /* 0x009896800000895d */ /* 0x004fea0003900000 */
[----:B------:R-:W2:Y:S02]  /*27b20*/  @!P0 SYNCS.PHASECHK.TRANS64 P0, [R12+URZ+0x308a0], R11 ;  /* 0x0308a00b0c0085a7 */ /* 0x000ea4000800007f */
[----:B--2---:R-:W-:Y:S05]  /*27b30*/  @!P0 BRA `(.L_x_6197) ;  /* 0xfffffffc00f08947 */ /* 0x004fea000383ffff */
[----:B------:R-:W-:Y:S05]  /*27b40*/  BRA `(.L_x_6360) ;  /* 0xffffff8800c47947 */ /* 0x000fea000383ffff */
.L_x_6204:
[----:B-1----:R1:W2:Y:S02]  /*27b50*/  SYNCS.PHASECHK.TRANS64.TRYWAIT P0, [R12+URZ+0x308c0], R11 ;  /* 0x0308c00b0c0075a7 */ /* 0x0022a4000800017f */
[----:B--2---:R-:W-:Y:S05]  /*27b60*/  @!P0 NANOSLEEP.SYNCS 0x989680 ;  /* 0x009896800000895d */ /* 0x004fea0003900000 */
[----:B------:R-:W2:Y:S02]  /*27b70*/  @!P0 SYNCS.PHASECHK.TRANS64 P0, [R12+URZ+0x308c0], R11 ;  /* 0x0308c00b0c0085a7 */ /* 0x000ea4000800007f */
[----:B--2---:R-:W-:Y:S05]  /*27b80*/  @!P0 BRA `(.L_x_6204) ;  /* 0xfffffffc00f08947 */ /* 0x004fea000383ffff */
[----:B------:R-:W-:Y:S05]  /*27b90*/  BRA `(.L_x_6361) ;  /* 0xffffff8c00c07947 */ /* 0x000fea000383ffff */
.L_x_6213:
[----:B0-----:R0:W2:Y:S02]  /*27ba0*/  SYNCS.PHASECHK.TRANS64.TRYWAIT P1, [R11+URZ+0x308a0], R10 ;  /* 0x0308a00a0b0075a7 */ /* 0x0010a4000802017f */
[----:B--2---:R-:W-:Y:S05]  /*27bb0*/  @!P1 NANOSLEEP.SYNCS 0x989680 ;  /* 0x009896800000995d */ /* 0x004fea0003900000 */
[----:B------:R-:W2:Y:S02]  /*27bc0*/  @!P1 SYNCS.PHASECHK.TRANS64 P1, [R11+URZ+0x308a0], R10 ;  /* 0x0308a00a0b0095a7 */ /* 0x000ea4000802007f */
[----:B--2---:R-:W-:Y:S05]  /*27bd0*/  @!P1 BRA `(.L_x_6213) ;  /* 0xfffffffc00f09947 */ /* 0x004fea000383ffff */
[----:B------:R-:W-:Y:S05]  /*27be0*/  BRA `(.L_x_6362) ;  /* 0xffffff9000f87947 */ /* 0x000fea000383ffff */
.L_x_6220:
[----:B-1----:R1:W2:Y:S02]  /*27bf0*/  SYNCS.PHASECHK.TRANS64.TRYWAIT P1, [R11+URZ+0x308c0], R10 ;  /* 0x0308c00a0b0075a7 */ /* 0x0022a4000802017f */
[----:B--2---:R-:W-:Y:S05]  /*27c00*/  @!P1 NANOSLEEP.SYNCS 0x989680 ;  /* 0x009896800000995d */ /* 0x004fea0003900000 */
[----:B------:R-:W2:Y:S02]  /*27c10*/  @!P1 SYNCS.PHASECHK.TRANS64 P1, [R11+URZ+0x308c0], R10 ;  /* 0x0308c00a0b0095a7 */ /* 0x000ea4000802007f */
[----:B--2---:R-:W-:Y:S05]  /*27c20*/  @!P1 BRA `(.L_x_6220) ;  /* 0xfffffffc00f09947 */ /* 0x004fea000383ffff */
[----:B------:R-:W-:Y:S05]  /*27c30*/  BRA `(.L_x_6363) ;  /* 0xffffff9400f07947 */ /* 0x000fea000383ffff */
.L_x_6237:
[----:B------:R-:W0:Y:S01]  /*27c40*/  S2R R8, SR_TID.X ;  /* 0x0000000000087919 */ /* 0x000e220000002100 */
        /* <DEDUP_REMOVED lines=10> */
.L_x_6365:
[----:B------:R-:W-:Y:S05]  /*27cf0*/  BSYNC B0 ;  /* 0x0000000000007941 */ /* 0x000fea0003800000 */
.L_x_6364:
[----:B------:R-:W-:Y:S05]  /*27d00*/  BRA `(.L_x_6366) ;  /* 0xffffffa400d87947 */ /* 0x000fea000383ffff */
.L_x_6240:
[----:B0-----:R0:W1:Y:S02]  /*27d10*/  SYNCS.PHASECHK.TRANS64.TRYWAIT P0, [R7+URZ+0x30840], R2 ;  /* 0x03084002070075a7 */ /* 0x001064000800017f */
[----:B-1----:R-:W-:Y:S05]  /*27d20*/  @!P0 NANOSLEEP.SYNCS 0x989680 ;  /* 0x009896800000895d */ /* 0x002fea0003900000 */
[----:B------:R-:W1:Y:S02]  /*27d30*/  @!P0 SYNCS.PHASECHK.TRANS64 P0, [R7+URZ+0x30840], R2 ;  /* 0x03084002070085a7 */ /* 0x000e64000800007f */
[----:B-1----:R-:W-:Y:S05]  /*27d40*/  @!P0 BRA `(.L_x_6240) ;  /* 0xfffffffc00f08947 */ /* 0x002fea000383ffff */
[----:B------:R-:W-:Y:S05]  /*27d50*/  BRA `(.L_x_6367) ;  /* 0xffffffa800287947 */ /* 0x000fea000383ffff */
.L_x_6241:
        /* <DEDUP_REMOVED lines=8> */
.L_x_6369:
[----:B------:R-:W-:Y:S05]  /*27de0*/  BSYNC B0 ;  /* 0x0000000000007941 */ /* 0x000fea0003800000 */
.L_x_6368:
        /* <DEDUP_REMOVED lines=9> */
.L_x_6370:
[----:B------:R-:W-:Y:S01]  /*27e80*/  ULDC.64 UR4, c[0x0][0x208] ;  /* 0x0000820000047ab9 */ /* 0x000fe20000000a00 */
[----:B------:R-:W-:Y:S02]  /*27e90*/  IMAD.MOV.U32 R13, RZ, RZ, R0 ;  /* 0x000000ffff0d7224 */ /* 0x000fe400078e0000 */
[----:B------:R-:W-:Y:S02]  /*27ea0*/  IMAD.MOV.U32 R12, RZ, RZ, 0x1 ;  /* 0x00000001ff0c7424 */ /* 0x000fe400078e00ff */
[----:B------:R-:W-:-:S05]  /*27eb0*/  IMAD.MOV.U32 R3, RZ, RZ, R14 ;  /* 0x000000ffff037224 */ /* 0x000fca00078e000e */
[----:B------:R-:W-:-:S05]  /*27ec0*/  @P0 LEA R3, P1, R33, R3, 0x1 ;  /* 0x0000000321030211 */ /* 0x000fca00078208ff */
[----:B------:R-:W-:Y:S01]  /*27ed0*/  @P0 IMAD.X R2, RZ, RZ, R2, P1 ;  /* 0x000000ffff020224 */ /* 0x000fe200008e0602 */
[----:B------:R-:W-:-:S04]  /*27ee0*/  ISETP.GE.AND P1, PT, R6, 0x11, PT ;  /* 0x000000110600780c */ /* 0x000fc80003f26270 */
[----:B------:R-:W-:-:S04]  /*27ef0*/  @P0 LOP3.LUT R3, R3, R2, RZ, 0x3c, !PT ;  /* 0x0000000203030212 */ /* 0x000fc800078e3cff */
[----:B------:R-:W-:-:S04]  /*27f00*/  @P0 LOP3.LUT R2, R3, R2, RZ, 0x3c, !PT ;  /* 0x0000000203020212 */ /* 0x000fc800078e3cff */
[----:B------:R-:W-:-:S05]  /*27f10*/  @P0 LOP3.LUT R3, R3, R2, RZ, 0x3c, !PT ;  /* 0x0000000203030212 */ /* 0x000fca00078e3cff */
[----:B------:R-:W-:Y:S01]  /*27f20*/  @!PT LDS RZ, [RZ] ;  /* 0x00000000fffff984 */ /* 0x000fe20000000800 */
[----:B------:R-:W-:Y:S01]  /*27f30*/  @!PT LDS RZ, [RZ] ;  /* 0x00000000fffff984 */ /* 0x000fe20000000800 */
[----:B------:R-:W-:Y:S01]  /*27f40*/  @!PT LDS RZ, [RZ] ;  /* 0x00000000fffff984 */ /* 0x000fe20000000800 */
[----:B------:R0:W-:Y:S04]  /*27f50*/  @P0 LDGSTS.E.BYPASS.LTC128B.128 [R8+0x1e400], desc[UR4][R2.64], !P4 ;  /* 0x1e40000002080fae */ /* 0x0001e8000e101d44 */
[----:B------:R0:W-:Y:S04]  /*27f60*/  @P0 LDGSTS.E.BYPASS.LTC128B.128 [R8+0x21400], desc[UR4][R2.64+0x80], !P3 ;  /* 0x2140008002080fae */ /* 0x0001e8000d901d44 */
[----:B------:R0:W-:Y:S02]  /*27f70*/  @P0 LDGSTS.E.BYPASS.LTC128B.128 [R8+0x24400], desc[UR4][R2.64+0x100], !P2 ;  /* 0x2440010002080fae */ /* 0x0001e4000d101d44 */
[----:B0-----:R-:W-:Y:S05]  /*27f80*/  WARPSYNC.COLLECTIVE R15, `(.L_x_6371) ;  /* 0x000000000f087348 */ /* 0x001fea0003c00000 */
[----:B------:R1:W2:Y:S02]  /*27f90*/  SHFL.IDX P6, R14, R13, R12, R11 ;  /* 0x0000000c0d0e7389 */ /* 0x0002a400000c000b */
[----:B012---:R-:W-:Y:S01]  /*27fa0*/  ENDCOLLECTIVE ;  /* 0x000000000000791b */ /* 0x007fe20003800000 */
.L_x_6371:
[----:B------:R-:W-:Y:S02]  /*27fb0*/  @P1 IMAD R8, R5, 0x2, R16 ;  /* 0x0000000205081824 */ /* 0x000fe400078e0210 */
[----:B------:R-:W-:Y:S01]  /*27fc0*/  IMAD.MOV.U32 R13, RZ, RZ, R4 ;  /* 0x000000ffff0d7224 */ /* 0x000fe200078e0004 */
[----:B------:R-:W-:-:S07]  /*27fd0*/  MOV R2, R14 ;  /* 0x0000000e00027202 */ /* 0x000fce0000000f00 */
[----:B------:R-:W-:Y:S05]  /*27fe0*/  WARPSYNC.COLLECTIVE R15, `(.L_x_6372) ;  /* 0x000000000f087348 */ /* 0x000fea0003c00000 */
[----:B------:R0:W1:Y:S02]  /*27ff0*/  SHFL.IDX P6, R14, R13, R12, R11 ;  /* 0x0000000c0d0e7389 */ /* 0x00006400000c000b */
[----:B01----:R-:W-:Y:S01]  /*28000*/  ENDCOLLECTIVE ;  /* 0x000000000000791b */ /* 0x003fe20003800000 */
.L_x_6372:
[----:B------:R-:W-:Y:S01]  /*28010*/  ULDC.64 UR4, c[0x0][0x208] ;  /* 0x0000820000047ab9 */ /* 0x000fe20000000a00 */
[----:B------:R-:W-:Y:S01]  /*28020*/  IMAD.MOV.U32 R13, RZ, RZ, R0 ;  /* 0x000000ffff0d7224 */ /* 0x000fe200078e0000 */
[----:B------:R-:W-:Y:S01]  /*28030*/  MOV R12, 0x2 ;  /* 0x00000002000c7802 */ /* 0x000fe20000000f00 */
[----:B------:R-:W-:-:S05]  /*28040*/  IMAD.MOV.U32 R3, RZ, RZ, R14 ;  /* 0x000000ffff037224 */ /* 0x000fca00078e000e */
[----:B------:R-:W-:-:S04]  /*28050*/  @P1 LEA R3, P0, R33, R3, 0x1 ;  /* 0x0000000321031211 */ /* 0x000fc800078008ff */
[----:B------:R-:W-:-:S04]  /*28060*/  @P1 IADD3.X R2, RZ, R2, RZ, P0, !PT ;  /* 0x00000002ff021210 */ /* 0x000fc800007fe4ff */
        /* <DEDUP_REMOVED lines=8> */
[----:B------:R0:W-:Y:S01]  /*280f0*/  @P1 LDGSTS.E.BYPASS.LTC128B.128 [R8+0x24c00], desc[UR4][R2.64+0x100], !P2 ;  /* 0x24c0010002081fae */ /* 0x0001e2000d101d44 */
[----:B------:R-:W-:-:S13]  /*28100*/  ISETP.GE.AND P1, PT, R6, 0x21, PT ;  /* 0x000000210600780c */ /* 0x000fda0003f26270 */
[----:B0-----:R-:W-:Y:S05]  /*28110*/  WARPSYNC.COLLECTIVE R15, `(.L_x_6373) ;  /* 0x000000000f087348 */ /* 0x001fea0003c00000 */
[----:B------:R1:W2:Y:S02]  /*28120*/  SHFL.IDX P6, R14, R13, R12, R11 ;  /* 0x0000000c0d0e7389 */ /* 0x0002a400000c000b */
[----:B012---:R-:W-:Y:S01]  /*28130*/  ENDCOLLECTIVE ;  /* 0x000000000000791b */ /* 0x007fe20003800000 */
.L_x_6373:
[----:B------:R-:W-:Y:S02]  /*28140*/  @P1 IMAD R8, R5, 0x2, R16 ;  /* 0x0000000205081824 */ /* 0x000fe400078e0210 */
[----:B------:R-:W-:Y:S02]  /*28150*/  IMAD.MOV.U32 R13, RZ, RZ, R4 ;  /* 0x000000ffff0d7224 */ /* 0x000fe400078e0004 */
[----:B------:R-:W-:-:S07]  /*28160*/  IMAD.MOV.U32 R2, RZ, RZ, R14 ;  /* 0x000000ffff027224 */ /* 0x000fce00078e000e */
[----:B------:R-:W-:Y:S05]  /*28170*/  WARPSYNC.COLLECTIVE R15, `(.L_x_6374) ;  /* 0x000000000f087348 */ /* 0x000fea0003c00000 */
[----:B------:R0:W1:Y:S02]  /*28180*/  SHFL.IDX P6, R14, R13, R12, R11 ;  /* 0x0000000c0d0e7389 */ /* 0x00006400000c000b */
[----:B01----:R-:W-:Y:S01]  /*28190*/  ENDCOLLECTIVE ;  /* 0x000000000000791b */ /* 0x003fe20003800000 */
.L_x_6374:
[----:B------:R-:W-:Y:S01]  /*281a0*/  ULDC.64 UR4, c[0x0][0x208] ;  /* 0x0000820000047ab9 */ /* 0x000fe20000000a00 */
[----:B------:R-:W-:Y:S01]  /*281b0*/  MOV R13, R0 ;  /* 0x00000000000d7202 */ /* 0x000fe20000000f00 */
[----:B------:R-:W-:Y:S01]  /*281c0*/  IMAD.MOV.U32 R12, RZ, RZ, 0x3 ;  /* 0x00000003ff0c7424 */ /* 0x000fe200078e00ff */
[----:B------:R-:W-:-:S04]  /*281d0*/  MOV R3, R14 ;  /* 0x0000000e00037202 */ /* 0x000fc80000000f00 */
[----:B------:R-:W-:-:S05]  /*281e0*/  @P1 LEA R3, P0, R33, R3, 0x1 ;  /* 0x0000000321031211 */ /* 0x000fca00078008ff */
[----:B------:R-:W-:-:S05]  /*281f0*/  @P1 IMAD.X R2, RZ, RZ, R2, P0 ;  /* 0x000000ffff021224 */ /* 0x000fca00000e0602 */
        /* <DEDUP_REMOVED lines=13> */
.L_x_6375:
[----:B------:R-:W-:Y:S02]  /*282d0*/  @P1 LEA R8, R5, R16, 0x1 ;  /* 0x0000001005081211 */ /* 0x000fe400078e08ff */
[----:B------:R-:W-:Y:S01]  /*282e0*/  MOV R13, R4 ;  /* 0x00000004000d7202 */ /* 0x000fe20000000f00 */
[----:B------:R-:W-:-:S07]  /*282f0*/  IMAD.MOV.U32 R2, RZ, RZ, R14 ;  /* 0x000000ffff027224 */ /* 0x000fce00078e000e */
[----:B------:R-:W-:Y:S05]  /*28300*/  WARPSYNC.COLLECTIVE R15, `(.L_x_6376) ;  /* 0x000000000f087348 */ /* 0x000fea0003c00000 */
[----:B------:R0:W1:Y:S02]  /*28310*/  SHFL.IDX P6, R14, R13, R12, R11 ;  /* 0x0000000c0d0e7389 */ /* 0x00006400000c000b */
[----:B01----:R-:W-:Y:S01]  /*28320*/  ENDCOLLECTIVE ;  /* 0x000000000000791b */ /* 0x003fe20003800000 */
.L_x_6376:
[----:B------:R-:W-:Y:S01]  /*28330*/  ULDC.64 UR4, c[0x0][0x208] ;  /* 0x0000820000047ab9 */ /* 0x000fe20000000a00 */
[----:B------:R-:W-:Y:S02]  /*28340*/  IMAD.MOV.U32 R13, RZ, RZ, R0 ;  /* 0x000000ffff0d7224 */ /* 0x000fe400078e0000 */
[----:B------:R-:W-:Y:S02]  /*28350*/  IMAD.MOV.U32 R12, RZ, RZ, 0x4 ;  /* 0x00000004ff0c7424 */ /* 0x000fe400078e00ff */
[----:B------:R-:W-:-:S05]  /*28360*/  IMAD.MOV.U32 R3, RZ, RZ, R14 ;  /* 0x000000ffff037224 */ /* 0x000fca00078e000e */
        /* <DEDUP_REMOVED lines=15> */
.L_x_6377:
[----:B------:R-:W-:Y:S02]  /*28460*/  @P1 IMAD R8, R5, 0x2, R16 ;  /* 0x0000000205081824 */ /* 0x000fe400078e0210 */
[----:B------:R-:W-:Y:S01]  /*28470*/  IMAD.MOV.U32 R13, RZ, RZ, R4 ;  /* 0x000000ffff0d7224 */ /* 0x000fe200078e0004 */
[----:B------:R-:W-:-:S07]  /*28480*/  MOV R2, R14 ;  /* 0x0000000e00027202 */ /* 0x000fce0000000f00 */
[----:B------:R-:W-:Y:S05]  /*28490*/  WARPSYNC.COLLECTIVE R15, `(.L_x_6378) ;  /* 0x000000000f087348 */ /* 0x000fea0003c00000 */
[----:B------:R0:W1:Y:S02]  /*284a0*/  SHFL.IDX P6, R14, R13, R12, R11 ;  /* 0x0000000c0d0e7389 */ /* 0x00006400000c000b */
[----:B01----:R-:W-:Y:S01]  /*284b0*/  ENDCOLLECTIVE ;  /* 0x000000000000791b */ /* 0x003fe20003800000 */
.L_x_6378:
        /* <DEDUP_REMOVED lines=18> */
.L_x_6379:
[----:B------:R-:W-:Y:S02]  /*285e0*/  IMAD.MOV.U32 R13, RZ, RZ, R4 ;  /* 0x000000ffff0d7224 */ /* 0x000fe400078e0004 */
[----:B------:R-:W-:-:S07]  /*285f0*/  IMAD.MOV.U32 R0, RZ, RZ, R14 ;  /* 0x000000ffff007224 */ /* 0x000fce00078e000e */
[----:B------:R-:W-:Y:S05]  /*28600*/  WARPSYNC.COLLECTIVE R15, `(.L_x_6380) ;  /* 0x000000000f087348 */ /* 0x000fea0003c00000 */
[----:B------:R0:W1:Y:S02]  /*28610*/  SHFL.IDX P6, R14, R13, R12, R11 ;  /* 0x0000000c0d0e7389 */ /* 0x00006400000c000b */
[----:B01----:R-:W-:Y:S01]  /*28620*/  ENDCOLLECTIVE ;  /* 0x000000000000791b */ /* 0x003fe20003800000 */
.L_x_6380:
[----:B------:R-:W-:Y:S01]  /*28630*/  MOV R2, R14 ;  /* 0x0000000e00027202 */ /* 0x000fe20000000f00 */
[----:B------:R-:W-:Y:S06]  /*28640*/  BRA `(.L_x_6381) ;  /* 0xffffffa400607947 */ /* 0x000fec000383ffff */
.L_x_6246:
        /* <DEDUP_REMOVED lines=9> */
.L_x_6382:
[C---:B------:R-:W-:Y:S01]  /*286e0*/  VIADD R6, R25.reuse, 0x10 ;  /* 0x0000001019067836 */ /* 0x040fe20000000000 */
[----:B------:R-:W-:Y:S02]  /*286f0*/  ISETP.GE.AND P2, PT, R25, R5, PT ;  /* 0x000000051900720c */ /* 0x000fe40003f46270 */
[----:B------:R-:W-:Y:S01]  /*28700*/  MOV R13, R0 ;  /* 0x00000000000d7202 */ /* 0x000fe20000000f00 */
[----:B------:R-:W-:-:S10]  /*28710*/  IMAD.MOV.U32 R2, RZ, RZ, R14 ;  /* 0x000000ffff027224 */ /* 0x000fd400078e000e */
[----:B------:R-:W-:Y:S05]  /*28720*/  WARPSYNC.COLLECTIVE R15, `(.L_x_6383) ;  /* 0x000000000f087348 */ /* 0x000fea0003c00000 */
[----:B------:R0:W1:Y:S02]  /*28730*/  SHFL.IDX P6, R14, R13, R12, R11 ;  /* 0x0000000c0d0e7389 */ /* 0x00006400000c000b */
[----:B01----:R-:W-:Y:S01]  /*28740*/  ENDCOLLECTIVE ;  /* 0x000000000000791b */ /* 0x003fe20003800000 */
.L_x_6383:
[----:B------:R-:W-:Y:S01]  /*28750*/  ULDC.64 UR4, c[0x0][0x208] ;  /* 0x0000820000047ab9 */ /* 0x000fe20000000a00 */
[----:B------:R-:W-:Y:S01]  /*28760*/  IMAD.MOV.U32 R13, RZ, RZ, R4 ;  /* 0x000000ffff0d7224 */ /* 0x000fe200078e0004 */
[----:B------:R-:W-:Y:S02]  /*28770*/  MOV R12, 0x1 ;  /* 0x00000001000c7802 */ /* 0x000fe40000000f00 */
[----:B------:R-:W-:-:S05]  /*28780*/  @!P2 LEA R14, P4, R33, R14, 0x1 ;  /* 0x0000000e210ea211 */ /* 0x000fca00078808ff */
[----:B------:R-:W-:Y:S01]  /*28790*/  @!P2 IMAD.X R3, RZ, RZ, R2, P4 ;  /* 0x000000ffff03a224 */ /* 0x000fe200020e0602 */
[----:B------:R-:W-:-:S05]  /*287a0*/  @!P2 MOV R2, R14 ;  /* 0x0000000e0002a202 */ /* 0x000fca0000000f00 */
[----:B------:R-:W-:Y:S01]  /*287b0*/  @!PT LDS RZ, [RZ] ;  /* 0x00000000fffff984 */ /* 0x000fe20000000800 */
[----:B------:R-:W-:Y:S01]  /*287c0*/  @!PT LDS RZ, [RZ] ;  /* 0x00000000fffff984 */ /* 0x000fe20000000800 */
[----:B------:R-:W-:Y:S01]  /*287d0*/  @!PT LDS RZ, [RZ] ;  /* 0x00000000fffff984 */ /* 0x000fe20000000800 */
[----:B------:R0:W-:Y:S04]  /*287e0*/  @!P2 LDGSTS.E.BYPASS.LTC128B.128 [R8+0x12400], desc[UR4][R2.64], !P3 ;  /* 0x124000000208afae */ /* 0x0001e8000d901d44 */
[----:B------:R0:W-:Y:S04]  /*287f0*/  @!P2 LDGSTS.E.BYPASS.LTC128B.128 [R8+0x16400], desc[UR4][R2.64+0x80], !P0 ;  /* 0x164000800208afae */ /* 0x0001e8000c101d44 */
[----:B------:R0:W-:Y:S01]  /*28800*/  @!P2 LDGSTS.E.BYPASS.LTC128B.128 [R8+0x1a400], desc[UR4][R2.64+0x100], !P1 ;  /* 0x1a4001000208afae */ /* 0x0001e2000c901d44 */
[----:B------:R-:W-:Y:S02]  /*28810*/  ISETP.GE.AND P2, PT, R6, R5, PT ;  /* 0x000000050600720c */ /* 0x000fe40003f46270 */
[----:B------:R-:W-:-:S11]  /*28820*/  IADD3 R6, R25, 0x20, RZ ;  /* 0x0000002019067810 */ /* 0x000fd60007ffe0ff */
[----:B0-----:R-:W-:Y:S05]  /*28830*/  WARPSYNC.COLLECTIVE R15, `(.L_x_6384) ;  /* 0x000000000f087348 */ /* 0x001fea0003c00000 */
[----:B------:R1:W2:Y:S02]  /*28840*/  SHFL.IDX P6, R14, R13, R12, R11 ;  /* 0x0000000c0d0e7389 */ /* 0x0002a400000c000b */
[----:B012---:R-:W-:Y:S01]  /*28850*/  ENDCOLLECTIVE ;  /* 0x000000000000791b */ /* 0x007fe20003800000 */
.L_x_6384:
[----:B------:R-:W-:Y:S02]  /*28860*/  IMAD.MOV.U32 R13, RZ, RZ, R0 ;  /* 0x000000ffff0d7224 */ /* 0x000fe400078e0000 */
[----:B------:R-:W-:-:S07]  /*28870*/  IMAD.MOV.U32 R2, RZ, RZ, R14 ;  /* 0x000000ffff027224 */ /* 0x000fce00078e000e */
[----:B------:R-:W-:Y:S05]  /*28880*/  WARPSYNC.COLLECTIVE R15, `(.L_x_6385) ;  /* 0x000000000f087348 */ /* 0x000fea0003c00000 */
[----:B------:R0:W1:Y:S02]  /*28890*/  SHFL.IDX P6, R14, R13, R12, R11 ;  /* 0x0000000c0d0e7389 */ /* 0x00006400000c000b */
[----:B01----:R-:W-:Y:S01]  /*288a0*/  ENDCOLLECTIVE ;  /* 0x000000000000791b */ /* 0x003fe20003800000 */
.L_x_6385:
[----:B------:R-:W-:Y:S01]  /*288b0*/  ULDC.64 UR4, c[0x0][0x208] ;  /* 0x0000820000047ab9 */ /* 0x000fe20000000a00 */
[----:B------:R-:W-:Y:S02]  /*288c0*/  IMAD.MOV.U32 R13, RZ, RZ, R4 ;  /* 0x000000ffff0d7224 */ /* 0x000fe400078e0004 */
[----:B------:R-:W-:Y:S01]  /*288d0*/  IMAD.MOV.U32 R12, RZ, RZ, 0x2 ;  /* 0x00000002ff0c7424 */ /* 0x000fe200078e00ff */
[----:B------:R-:W-:-:S04]  /*288e0*/  @!P2 LEA R14, P4, R33, R14, 0x1 ;  /* 0x0000000e210ea211 */ /* 0x000fc800078808ff */
[----:B------:R-:W-:Y:S01]  /*288f0*/  @!P2 IADD3.X R7, RZ, R2, RZ, P4, !PT ;  /* 0x00000002ff07a210 */ /* 0x000fe200027fe4ff */
[----:B------:R-:W-:-:S04]  /*28900*/  @!P2 IMAD.MOV.U32 R2, RZ, RZ, R14 ;  /* 0x000000ffff02a224 */ /* 0x000fc800078e000e */
[----:B------:R-:W-:-:S05]  /*28910*/  @!P2 IMAD.MOV.U32 R3, RZ, RZ, R7 ;  /* 0x000000ffff03a224 */ /* 0x000fca00078e0007 */
[----:B------:R-:W-:Y:S01]  /*28920*/  @!PT LDS RZ, [RZ] ;  /* 0x00000000fffff984 */ /* 0x000fe20000000800 */
[----:B------:R-:W-:Y:S01]  /*28930*/  @!PT LDS RZ, [RZ] ;  /* 0x00000000fffff984 */ /* 0x000fe20000000800 */
[----:B------:R-:W-:Y:S01]  /*28940*/  @!PT LDS RZ, [RZ] ;  /* 0x00000000fffff984 */ /* 0x000fe20000000800 */
[----:B------:R0:W-:Y:S04]  /*28950*/  @!P2 LDGSTS.E.BYPASS.LTC128B.128 [R8+0x12c00], desc[UR4][R2.64], !P3 ;  /* 0x12c000000208afae */ /* 0x0001e8000d901d44 */
[----:B------:R0:W-:Y:S04]  /*28960*/  @!P2 LDGSTS.E.BYPASS.LTC128B.128 [R8+0x16c00], desc[UR4][R2.64+0x80], !P0 ;  /* 0x16c000800208afae */ /* 0x0001e8000c101d44 */
[----:B------:R0:W-:Y:S01]  /*28970*/  @!P2 LDGSTS.E.BYPASS.LTC128B.128 [R8+0x1ac00], desc[UR4][R2.64+0x100], !P1 ;  /* 0x1ac001000208afae */ /* 0x0001e2000c901d44 */
[----:B------:R-:W-:Y:S01]  /*28980*/  ISETP.GE.AND P2, PT, R6, R5, PT ;  /* 0x000000050600720c */ /* 0x000fe20003f46270 */
[----:B------:R-:W-:-:S12]  /*28990*/  VIADD R6, R25, 0x30 ;  /* 0x0000003019067836 */ /* 0x000fd80000000000 */
[----:B0-----:R-:W-:Y:S05]  /*289a0*/  WARPSYNC.COLLECTIVE R15, `(.L_x_6386) ;  /* 0x000000000f087348 */ /* 0x001fea0003c00000 */
[----:B------:R1:W2:Y:S02]  /*289b0*/  SHFL.IDX P6, R14, R13, R12, R11 ;  /* 0x0000000c0d0e7389 */ /* 0x0002a400000c000b */
[----:B012---:R-:W-:Y:S01]  /*289c0*/  ENDCOLLECTIVE ;  /* 0x000000000000791b */ /* 0x007fe20003800000 */
.L_x_6386:
[----:B------:R-:W-:Y:S01]  /*289d0*/  IMAD.MOV.U32 R13, RZ, RZ, R0 ;  /* 0x000000ffff0d7224 */ /* 0x000fe200078e0000 */
[----:B------:R-:W-:-:S07]  /*289e0*/  MOV R2, R14 ;  /* 0x0000000e00027202 */ /* 0x000fce0000000f00 */
[----:B------:R-:W-:Y:S05]  /*289f0*/  WARPSYNC.COLLECTIVE R15, `(.L_x_6387) ;  /* 0x000000000f087348 */ /* 0x000fea0003c00000 */
[----:B------:R0:W1:Y:S02]  /*28a00*/  SHFL.IDX P6, R14, R13, R12, R11 ;  /* 0x0000000c0d0e7389 */ /* 0x00006400000c000b */
[----:B01----:R-:W-:Y:S01]  /*28a10*/  ENDCOLLECTIVE ;  /* 0x000000000000791b */ /* 0x003fe20003800000 */
.L_x_6387:
[----:B------:R-:W-:Y:S01]  /*28a20*/  ULDC.64 UR4, c[0x0][0x208] ;  /* 0x0000820000047ab9 */ /* 0x000fe20000000a00 */
[----:B------:R-:W-:Y:S01]  /*28a30*/  MOV R13, R4 ;  /* 0x00000004000d7202 */ /* 0x000fe20000000f00 */
[----:B------:R-:W-:Y:S01]  /*28a40*/  IMAD.MOV.U32 R12, RZ, RZ, 0x3 ;  /* 0x00000003ff0c7424 */ /* 0x000fe200078e00ff */
        /* <DEDUP_REMOVED lines=15> */
.L_x_6388:
[----:B------:R-:W-:Y:S01]  /*28b40*/  MOV R13, R0 ;  /* 0x00000000000d7202 */ /* 0x000fe20000000f00 */
[----:B------:R-:W-:-:S07]  /*28b50*/  IMAD.MOV.U32 R2, RZ, RZ, R14 ;  /* 0x000000ffff027224 */ /* 0x000fce00078e000e */
[----:B------:R-:W-:Y:S05]  /*28b60*/  WARPSYNC.COLLECTIVE R15, `(.L_x_6389) ;  /* 0x000000000f087348 */ /* 0x000fea0003c00000 */
[----:B------:R0:W1:Y:S02]  /*28b70*/  SHFL.IDX P6, R14, R13, R12, R11 ;  /* 0x0000000c0d0e7389 */ /* 0x00006400000c000b */
[----:B01----:R-:W-:Y:S01]  /*28b80*/  ENDCOLLECTIVE ;  /* 0x000000000000791b */ /* 0x003fe20003800000 */
.L_x_6389:
[----:B------:R-:W-:Y:S01]  /*28b90*/  ULDC.64 UR4, c[0x0][0x208] ;  /* 0x0000820000047ab9 */ /* 0x000fe20000000a00 */
[----:B------:R-:W-:Y:S01]  /*28ba0*/  IMAD.MOV.U32 R13, RZ, RZ, R4 ;  /* 0x000000ffff0d7224 */ /* 0x000fe200078e0004 */
[----:B------:R-:W-:Y:S02]  /*28bb0*/  MOV R12, 0x4 ;  /* 0x00000004000c7802 */ /* 0x000fe40000000f00 */
[----:B------:R-:W-:-:S05]  /*28bc0*/  @!P2 LEA R14, P4, R33, R14, 0x1 ;  /* 0x0000000e210ea211 */ /* 0x000fca00078808ff */
[----:B------:R-:W-:Y:S02]  /*28bd0*/  @!P2 IMAD.X R7, RZ, RZ, R2, P4 ;  /* 0x000000ffff07a224 */ /* 0x000fe400020e0602 */
[----:B------:R-:W-:-:S03]  /*28be0*/  @!P2 IMAD.MOV.U32 R2, RZ, RZ, R14 ;  /* 0x000000ffff02a224 */ /* 0x000fc600078e000e */
        /* <DEDUP_REMOVED lines=12> */
.L_x_6390:
[----:B------:R-:W-:Y:S02]  /*28cb0*/  IMAD.MOV.U32 R13, RZ, RZ, R0 ;  /* 0x000000ffff0d7224 */ /* 0x000fe400078e0000 */
[----:B------:R-:W-:-:S07]  /*28cc0*/  IMAD.MOV.U32 R2, RZ, RZ, R14 ;  /* 0x000000ffff027224 */ /* 0x000fce00078e000e */
[----:B------:R-:W-:Y:S05]  /*28cd0*/  WARPSYNC.COLLECTIVE R15, `(.L_x_6391) ;  /* 0x000000000f087348 */ /* 0x000fea0003c00000 */
[----:B------:R0:W1:Y:S02]  /*28ce0*/  SHFL.IDX P6, R14, R13, R12, R11 ;  /* 0x0000000c0d0e7389 */ /* 0x00006400000c000b */
[----:B01----:R-:W-:Y:S01]  /*28cf0*/  ENDCOLLECTIVE ;  /* 0x000000000000791b */ /* 0x003fe20003800000 */
.L_x_6391:
        /* <DEDUP_REMOVED lines=18> */
.L_x_6392:
[----:B------:R-:W-:Y:S01]  /*28e20*/  IMAD.MOV.U32 R13, RZ, RZ, R0 ;  /* 0x000000ffff0d7224 */ /* 0x000fe200078e0000 */
[----:B------:R-:W-:-:S07]  /*28e30*/  MOV R2, R14 ;  /* 0x0000000e00027202 */ /* 0x000fce0000000f00 */
[----:B------:R-:W-:Y:S05]  /*28e40*/  WARPSYNC.COLLECTIVE R15, `(.L_x_6393) ;  /* 0x000000000f087348 */ /* 0x000fea0003c00000 */
[----:B------:R0:W1:Y:S02]  /*28e50*/  SHFL.IDX P6, R14, R13, R12, R11 ;  /* 0x0000000c0d0e7389 */ /* 0x00006400000c000b */
[----:B01----:R-:W-:Y:S01]  /*28e60*/  ENDCOLLECTIVE ;  /* 0x000000000000791b */ /* 0x003fe20003800000 */
.L_x_6393:
        /* <DEDUP_REMOVED lines=13> */
[----:B------:R-:W-:-:S13]  /*28f40*/  ISETP.GE.AND P2, PT, R6, R5, PT ;  /* 0x000000050600720c */ /* 0x000fda0003f46270 */
[----:B0-----:R-:W-:Y:S05]  /*28f50*/  WARPSYNC.COLLECTIVE R15, `(.L_x_6394) ;  /* 0x000000000f087348 */ /* 0x001fea0003c00000 */
[----:B------:R1:W2:Y:S02]  /*28f60*/  SHFL.IDX P6, R14, R13, R12, R11 ;  /* 0x0000000c0d0e7389 */ /* 0x0002a400000c000b */
[----:B012---:R-:W-:Y:S01]  /*28f70*/  ENDCOLLECTIVE ;  /* 0x000000000000791b */ /* 0x007fe20003800000 */
.L_x_6394:
[----:B------:R-:W-:Y:S01]  /*28f80*/  MOV R13, R0 ;  /* 0x00000000000d7202 */ /* 0x000fe20000000f00 */
[----:B------:R-:W-:-:S07]  /*28f90*/  IMAD.MOV.U32 R2, RZ, RZ, R14 ;  /* 0x000000ffff027224 */ /* 0x000fce00078e000e */
[----:B------:R-:W-:Y:S05]  /*28fa0*/  WARPSYNC.COLLECTIVE R15, `(.L_x_6395) ;  /* 0x000000000f087348 */ /* 0x000fea0003c00000 */
[----:B------:R0:W1:Y:S02]  /*28fb0*/  SHFL.IDX P6, R14, R13, R12, R11 ;  /* 0x0000000c0d0e7389 */ /* 0x00006400000c000b */
[----:B01----:R-:W-:Y:S01]  /*28fc0*/  ENDCOLLECTIVE ;  /* 0x000000000000791b */ /* 0x003fe20003800000 */
.L_x_6395:
[----:B------:R-:W-:Y:S01]  /*28fd0*/  ULDC.64 UR4, c[0x0][0x208] ;  /* 0x0000820000047ab9 */ /* 0x000fe20000000a00 */
[----:B------:R-:W-:Y:S02]  /*28fe0*/  IMAD.MOV.U32 R13, RZ, RZ, R4 ;  /* 0x000000ffff0d7224 */ /* 0x000fe400078e0004 */
[----:B------:R-:W-:Y:S01]  /*28ff0*/  IMAD.MOV.U32 R12, RZ, RZ, 0x7 ;  /* 0x00000007ff0c7424 */ /* 0x000fe200078e00ff */
        /* <DEDUP_REMOVED lines=9> */
[----:B------:R0:W-:Y:S02]  /*29090*/  @!P2 LDGSTS.E.BYPASS.LTC128B.128 [R8+0x1d400], desc[UR4][R2.64+0x100], !P1 ;  /* 0x1d4001000208afae */ /* 0x0001e4000c901d44 */
[----:B0-----:R-:W-:Y:S05]  /*290a0*/  WARPSYNC.COLLECTIVE R15, `(.L_x_6396) ;  /* 0x000000000f087348 */ /* 0x001fea0003c00000 */
[----:B------:R1:W2:Y:S02]  /*290b0*/  SHFL.IDX P6, R14, R13, R12, R11 ;  /* 0x0000000c0d0e7389 */ /* 0x0002a400000c000b */
[----:B012---:R-:W-:Y:S01]  /*290c0*/  ENDCOLLECTIVE ;  /* 0x000000000000791b */ /* 0x007fe20003800000 */
.L_x_6396:
[----:B------:R-:W-:Y:S01]  /*290d0*/  IMAD.MOV.U32 R13, RZ, RZ, R0 ;  /* 0x000000ffff0d7224 */ /* 0x000fe200078e0000 */
[----:B------:R-:W-:-:S07]  /*290e0*/  MOV R4, R14 ;  /* 0x0000000e00047202 */ /* 0x000fce0000000f00 */
[----:B------:R-:W-:Y:S05]  /*290f0*/  WARPSYNC.COLLECTIVE R15, `(.L_x_6397) ;  /* 0x000000000f087348 */ /* 0x000fea0003c00000 */
[----:B------:R0:W1:Y:S02]  /*29100*/  SHFL.IDX P6, R14, R13, R12, R11 ;  /* 0x0000000c0d0e7389 */ /* 0x00006400000c000b */
[----:B01----:R-:W-:Y:S01]  /*29110*/  ENDCOLLECTIVE ;  /* 0x000000000000791b */ /* 0x003fe20003800000 */
.L_x_6397:
[----:B------:R-:W-:Y:S05]  /*29120*/  BRA `(.L_x_6398) ;  /* 0xffffffa400b47947 */ /* 0x000fea000383ffff */
.L_x_6251:
[----:B0-----:R0:W1:Y:S02]  /*29130*/  SYNCS.PHASECHK.TRANS64.TRYWAIT P0, [R16+URZ+0x30820], R3 ;  /* 0x03082003100075a7 */ /* 0x001064000800017f */
[----:B-1----:R-:W-:Y:S05]  /*29140*/  @!P0 NANOSLEEP.SYNCS 0x989680 ;  /* 0x009896800000895d */ /* 0x002fea0003900000 */
[----:B------:R-:W1:Y:S02]  /*29150*/  @!P0 SYNCS.PHASECHK.TRANS64 P0, [R16+URZ+0x30820], R3 ;  /* 0x03082003100085a7 */ /* 0x000e64000800007f */
[----:B-1----:R-:W-:Y:S05]  /*29160*/  @!P0 BRA `(.L_x_6251) ;  /* 0xfffffffc00f08947 */ /* 0x002fea000383ffff */
[----:B------:R-:W-:Y:S05]  /*29170*/  BRA `(.L_x_6399) ;  /* 0xffffffa800307947 */ /* 0x000fea000383ffff */
.L_x_6256:
[----:B0-----:R0:W1:Y:S02]  /*29180*/  SYNCS.PHASECHK.TRANS64.TRYWAIT P0, [R7+URZ+0x30840], R2 ;  /* 0x03084002070075a7 */ /* 0x001064000800017f */
[----:B-1----:R-:W-:Y:S05]  /*29190*/  @!P0 NANOSLEEP.SYNCS 0x989680 ;  /* 0x009896800000895d */ /* 0x002fea0003900000 */
[----:B------:R-:W1:Y:S02]  /*291a0*/  @!P0 SYNCS.PHASECHK.TRANS64 P0, [R7+URZ+0x30840], R2 ;  /* 0x03084002070085a7 */ /* 0x000e64000800007f */
[----:B-1----:R-:W-:Y:S05]  /*291b0*/  @!P0 BRA `(.L_x_6256) ;  /* 0xfffffffc00f08947 */ /* 0x002fea000383ffff */
[----:B------:R-:W-:Y:S05]  /*291c0*/  BRA `(.L_x_6400) ;  /* 0xffffffac00107947 */ /* 0x000fea000383ffff */
.L_x_6257:
        /* <DEDUP_REMOVED lines=8> */
.L_x_6402:
[----:B------:R-:W-:Y:S05]  /*29250*/  BSYNC B1 ;  /* 0x0000000000017941 */ /* 0x000fea0003800000 */
.L_x_6401:
[----:B------:R-:W-:Y:S01]  /*29260*/  IMAD.MOV.U32 R13, RZ, RZ, R8 ;  /* 0x000000ffff0d7224 */ /* 0x000fe200078e0008 */
[----:B------:R-:W-:Y:S01]  /*29270*/  MOV R11, 0x181f ;  /* 0x0000181f000b7802 */ /* 0x000fe20000000f00 */
[----:B------:R-:W-:Y:S01]  /*29280*/  IMAD.MOV.U32 R12, RZ, RZ, RZ ;  /* 0x000000ffff0c7224 */ /* 0x000fe200078e00ff */
[----:B------:R-:W-:Y:S01]  /*29290*/  MOV R3, R14 ;  /* 0x0000000e00037202 */ /* 0x000fe20000000f00 */
[----:B------:R-:W-:Y:S01]  /*292a0*/  IMAD.MOV.U32 R15, RZ, RZ, -0x1 ;  /* 0xffffffffff0f7424 */ /* 0x000fe200078e00ff */
[----:B------:R-:W-:Y:S01]  /*292b0*/  LOP3.LUT R19, R19, 0xffffffbf, RZ, 0xc0, !PT ;  /* 0xffffffbf13137812 */ /* 0x000fe200078ec0ff */
[----:B------:R-:W-:Y:S01]  /*292c0*/  IMAD R5, R5, 0x2, R16 ;  /* 0x0000000205057824 */ /* 0x000fe200078e0210 */
[----:B------:R-:W-:-:S07]  /*292d0*/  SHF.L.U32 R4, R33, 0x1, RZ ;  /* 0x0000000121047819 */ /* 0x000fce00000006ff */
[----:B------:R-:W-:Y:S05]  /*292e0*/  WARPSYNC.COLLECTIVE R15, `(.L_x_6403) ;  /* 0x000000000f087348 */ /* 0x000fea0003c00000 */
[----:B------:R0:W1:Y:S02]  /*292f0*/  SHFL.IDX P6, R14, R13, R12, R11 ;  /* 0x0000000c0d0e7389 */ /* 0x00006400000c000b */
[----:B01----:R-:W-:Y:S01]  /*29300*/  ENDCOLLECTIVE ;  /* 0x000000000000791b */ /* 0x003fe20003800000 */
.L_x_6403:
[----:B------:R-:W-:Y:S01]  /*29310*/  @P1 LOP3.LUT R19, R19, 0x40, RZ, 0xfc, !PT ;  /* 0x0000004013131812 */ /* 0x000fe200078efcff */
[----:B------:R-:W-:-:S03]  /*29320*/  ULDC.64 UR4, c[0x0][0x208] ;  /* 0x0000820000047ab9 */ /* 0x000fc60000000a00 */
[----:B------:R-:W-:Y:S02]  /*29330*/  LOP3.LUT P1, RZ, R19, 0x4, RZ, 0xc0, !PT ;  /* 0x0000000413ff7812 */ /* 0x000fe4000782c0ff */
        /* <DEDUP_REMOVED lines=10> */
[----:B------:R0:W-:Y:S02]  /*293e0*/  LDGSTS.E.BYPASS.LTC128B.128 [R5+0x24400], desc[UR4][R2.64+0x100], !P4 ;  /* 0x2440010002057fae */ /* 0x0001e4000e101d44 */
[----:B0-----:R-:W-:Y:S05]  /*293f0*/  WARPSYNC.COLLECTIVE R15, `(.L_x_6404) ;  /* 0x000000000f087348 */ /* 0x001fea0003c00000 */
[----:B------:R1:W2:Y:S02]  /*29400*/  SHFL.IDX P6, R14, R13, R12, R11 ;  /* 0x0000000c0d0e7389 */ /* 0x0002a400000c000b */
[----:B012---:R-:W-:Y:S01]  /*29410*/  ENDCOLLECTIVE ;  /* 0x000000000000791b */ /* 0x007fe20003800000 */
.L_x_6404:
[----:B------:R-:W-:Y:S01]  /*29420*/  MOV R13, R8 ;  /* 0x00000008000d7202 */ /* 0x000fe20000000f00 */
[----:B------:R-:W-:-:S07]  /*29430*/  IMAD.MOV.U32 R3, RZ, RZ, R14 ;  /* 0x000000ffff037224 */ /* 0x000fce00078e000e */
[----:B------:R-:W-:Y:S05]  /*29440*/  WARPSYNC.COLLECTIVE R15, `(.L_x_6405) ;  /* 0x000000000f087348 */ /* 0x000fea0003c00000 */
[----:B------:R0:W1:Y:S02]  /*29450*/  SHFL.IDX P6, R14, R13, R12, R11 ;  /* 0x0000000c0d0e7389 */ /* 0x00006400000c000b */
[----:B01----:R-:W-:Y:S01]  /*29460*/  ENDCOLLECTIVE ;  /* 0x000000000000791b */ /* 0x003fe20003800000 */
.L_x_6405:
        /* <DEDUP_REMOVED lines=15> */
.L_x_6406:
[----:B------:R-:W-:Y:S01]  /*29560*/  MOV R13, R8 ;  /* 0x00000008000d7202 */ /* 0x000fe20000000f00 */
[----:B------:R-:W-:-:S07]  /*29570*/  IMAD.MOV.U32 R35, RZ, RZ, R14 ;  /* 0x000000ffff237224 */ /* 0x000fce00078e000e */
[----:B------:R-:W-:Y:S05]  /*29580*/  WARPSYNC.COLLECTIVE R15, `(.L_x_6407) ;  /* 0x000000000f087348 */ /* 0x000fea0003c00000 */
[----:B------:R0:W1:Y:S02]  /*29590*/  SHFL.IDX P6, R14, R13, R12, R11 ;  /* 0x0000000c0d0e7389 */ /* 0x00006400000c000b */
[----:B01----:R-:W-:Y:S01]  /*295a0*/  ENDCOLLECTIVE ;  /* 0x000000000000791b */ /* 0x003fe20003800000 */
.L_x_6407:
        /* <DEDUP_REMOVED lines=15> */
.L_x_6408:
[----:B------:R-:W-:Y:S01]  /*296a0*/  MOV R13, R8 ;  /* 0x00000008000d7202 */ /* 0x000fe20000000f00 */
[----:B------:R-:W-:-:S07]  /*296b0*/  IMAD.MOV.U32 R35, RZ, RZ, R14 ;  /* 0x000000ffff237224 */ /* 0x000fce00078e000e */
[----:B------:R-:W-:Y:S05]  /*296c0*/  WARPSYNC.COLLECTIVE R15, `(.L_x_6409) ;  /* 0x000000000f087348 */ /* 0x000fea0003c00000 */
[----:B------:R0:W1:Y:S02]  /*296d0*/  SHFL.IDX P6, R14, R13, R12, R11 ;  /* 0x0000000c0d0e7389 */ /* 0x00006400000c000b */
[----:B01----:R-:W-:Y:S01]  /*296e0*/  ENDCOLLECTIVE ;  /* 0x000000000000791b */ /* 0x003fe20003800000 */
.L_x_6409:
        /* <DEDUP_REMOVED lines=15> */
.L_x_6410:
[----:B------:R-:W-:Y:S01]  /*297e0*/  MOV R13, R8 ;  /* 0x00000008000d7202 */ /* 0x000fe20000000f00 */
[----:B------:R-:W-:-:S07]  /*297f0*/  IMAD.MOV.U32 R35, RZ, RZ, R14 ;  /* 0x000000ffff237224 */ /* 0x000fce00078e000e */
[----:B------:R-:W-:Y:S05]  /*29800*/  WARPSYNC.COLLECTIVE R15, `(.L_x_6411) ;  /* 0x000000000f087348 */ /* 0x000fea0003c00000 */
[----:B------:R0:W1:Y:S02]  /*29810*/  SHFL.IDX P6, R14, R13, R12, R11 ;  /* 0x0000000c0d0e7389 */ /* 0x00006400000c000b */
[----:B01----:R-:W-:Y:S01]  /*29820*/  ENDCOLLECTIVE ;  /* 0x000000000000791b */ /* 0x003fe20003800000 */
.L_x_6411:
        /* <DEDUP_REMOVED lines=11> */
[----:B------:R0:W-:Y:S04]  /*298e0*/  LDGSTS.E.BYPASS.LTC128B.128 [R5+0x23400], desc[UR4][R2.64+0x80], !P5 ;  /* 0x2340008002057fae */ /* 0x0001e8000e901d44 */
[----:B------:R0:W-:Y:S06]  /*298f0*/  LDGSTS.E.BYPASS.LTC128B.128 [R5+0x26400], desc[UR4][R2.64+0x100], !P4 ;  /* 0x2640010002057fae */ /* 0x0001ec000e101d44 */
[----:B0-----:R-:W-:Y:S05]  /*29900*/  WARPSYNC.COLLECTIVE R15, `(.L_x_6412) ;  /* 0x000000000f087348 */ /* 0x001fea0003c00000 */
[----:B------:R1:W2:Y:S02]  /*29910*/  SHFL.IDX P6, R14, R13, R12, R11 ;  /* 0x0000000c0d0e7389 */ /* 0x0002a400000c000b */
[----:B012---:R-:W-:Y:S01]  /*29920*/  ENDCOLLECTIVE ;  /* 0x000000000000791b */ /* 0x007fe20003800000 */
.L_x_6412:
[----:B------:R-:W-:Y:S01]  /*29930*/  MOV R13, R8 ;  /* 0x00000008000d7202 */ /* 0x000fe20000000f00 */
[----:B------:R-:W-:-:S07]  /*29940*/  IMAD.MOV.U32 R35, RZ, RZ, R14 ;  /* 0x000000ffff237224 */ /* 0x000fce00078e000e */
[----:B------:R-:W-:Y:S05]  /*29950*/  WARPSYNC.COLLECTIVE R15, `(.L_x_6413) ;  /* 0x000000000f087348 */ /* 0x000fea0003c00000 */
[----:B------:R0:W1:Y:S02]  /*29960*/  SHFL.IDX P6, R14, R13, R12, R11 ;  /* 0x0000000c0d0e7389 */ /* 0x00006400000c000b */
[----:B01----:R-:W-:Y:S01]  /*29970*/  ENDCOLLECTIVE ;  /* 0x000000000000791b */ /* 0x003fe20003800000 */
.L_x_6413:
[----:B------:R-:W-:Y:S01]  /*29980*/  IMAD.MOV.U32 R2, RZ, RZ, R14 ;  /* 0x000000ffff027224 */ /* 0x000fe200078e000e */
[----:B------:R-:W-:Y:S06]  /*29990*/  BRA `(.L_x_6414) ;  /* 0xffffffa800207947 */ /* 0x000fec000383ffff */
.L_x_6262:
[----:B0-----:R0:W3:Y:S02]  /*299a0*/  SYNCS.PHASECHK.TRANS64.TRYWAIT P0, [R6+URZ+0x30860], R2 ;  /* 0x03086002060075a7 */ /* 0x0010e4000800017f */
[----:B---3--:R-:W-:Y:S05]  /*299b0*/  @!P0 NANOSLEEP.SYNCS 0x989680 ;  /* 0x009896800000895d */ /* 0x008fea0003900000 */
[----:B------:R-:W3:Y:S02]  /*299c0*/  @!P0 SYNCS.PHASECHK.TRANS64 P0, [R6+URZ+0x30860], R2 ;  /* 0x03086002060085a7 */ /* 0x000ee4000800007f */
[----:B---3--:R-:W-:Y:S05]  /*299d0*/  @!P0 BRA `(.L_x_6262) ;  /* 0xfffffffc00f08947 */ /* 0x008fea000383ffff */
[----:B------:R-:W-:Y:S05]  /*299e0*/  BRA `(.L_x_6415) ;  /* 0xffffffa800887947 */ /* 0x000fea000383ffff */
.L_x_6263:
[----:B------:R-:W-:Y:S01]  /*299f0*/  BSSY B1, `(.L_x_6416) ;  /* 0x0000008000017945 */ /* 0x000fe20003800000 */
[----:B------:R-:W-:Y:S01]  /*29a00*/  IMAD.MOV.U32 R13, RZ, RZ, R18 ;  /* 0x000000ffff0d7224 */ /* 0x000fe200078e0012 */
[----:B------:R-:W-:Y:S01]  /*29a10*/  MOV R12, RZ ;  /* 0x000000ff000c7202 */ /* 0x000fe20000000f00 */
[----:B------:R-:W-:Y:S02]  /*29a20*/  IMAD.MOV.U32 R11, RZ, RZ, 0x181f ;  /* 0x0000181fff0b7424 */ /* 0x000fe400078e00ff */
[----:B------:R-:W-:-:S07]  /*29a30*/  IMAD.MOV.U32 R15, RZ, RZ, -0x1 ;  /* 0xffffffffff0f7424 */ /* 0x000fce00078e00ff */
[----:B0-2---:R-:W-:Y:S05]  /*29a40*/  WARPSYNC.COLLECTIVE R15, `(.L_x_6417) ;  /* 0x000000000f087348 */ /* 0x005fea0003c00000 */
[----:B--2---:R1:W2:Y:S02]  /*29a50*/  SHFL.IDX P6, R14, R13, R12, R11 ;  /* 0x0000000c0d0e7389 */ /* 0x0042a400000c000b */
[----:B012---:R-:W-:Y:S01]  /*29a60*/  ENDCOLLECTIVE ;  /* 0x000000000000791b */ /* 0x007fe20003800000 */
.L_x_6417:
[----:B------:R-:W-:Y:S05]  /*29a70*/  BSYNC B1 ;  /* 0x0000000000017941 */ /* 0x000fea0003800000 */
.L_x_6416:
        /* <DEDUP_REMOVED lines=9> */
.L_x_6418:
[----:B------:R-:W-:Y:S01]  /*29b10*/  ULDC.64 UR4, c[0x0][0x208] ;  /* 0x0000820000047ab9 */ /* 0x000fe20000000a00 */
[----:B------:R-:W-:Y:S01]  /*29b20*/  IMAD.MOV.U32 R13, RZ, RZ, R18 ;  /* 0x000000ffff0d7224 */ /* 0x000fe200078e0012 */
[----:B------:R-:W-:Y:S01]  /*29b30*/  MOV R12, 0x1 ;  /* 0x00000001000c7802 */ /* 0x000fe20000000f00 */
        /* <DEDUP_REMOVED lines=15> */
.L_x_6419:
[----:B------:R-:W-:Y:S02]  /*29c30*/  IMAD.MOV.U32 R13, RZ, RZ, R17 ;  /* 0x000000ffff0d7224 */ /* 0x000fe400078e0011 */
[----:B------:R-:W-:-:S07]  /*29c40*/  IMAD.MOV.U32 R3, RZ, RZ, R14 ;  /* 0x000000ffff037224 */ /* 0x000fce00078e000e */
[----:B------:R-:W-:Y:S05]  /*29c50*/  WARPSYNC.COLLECTIVE R15, `(.L_x_6420) ;  /* 0x000000000f087348 */ /* 0x000fea0003c00000 */
[----:B------:R0:W1:Y:S02]  /*29c60*/  SHFL.IDX P6, R14, R13, R12, R11 ;  /* 0x0000000c0d0e7389 */ /* 0x00006400000c000b */
[----:B01----:R-:W-:Y:S01]  /*29c70*/  ENDCOLLECTIVE ;  /* 0x000000000000791b */ /* 0x003fe20003800000 */
.L_x_6420:
[----:B------:R-:W-:Y:S01]  /*29c80*/  ULDC.64 UR4, c[0x0][0x208] ;  /* 0x0000820000047ab9 */ /* 0x000fe20000000a00 */
[----:B------:R-:W-:Y:S01]  /*29c90*/  IMAD.MOV.U32 R13, RZ, RZ, R18 ;  /* 0x000000ffff0d7224 */ /* 0x000fe200078e0012 */
[----:B------:R-:W-:Y:S02]  /*29ca0*/  MOV R12, 0x2 ;  /* 0x00000002000c7802 */ /* 0x000fe40000000f00 */
        /* <DEDUP_REMOVED lines=15> */
.L_x_6421:
[----:B------:R-:W-:Y:S02]  /*29da0*/  IMAD.MOV.U32 R13, RZ, RZ, R17 ;  /* 0x000000ffff0d7224 */ /* 0x000fe400078e0011 */
[----:B------:R-:W-:-:S07]  /*29db0*/  IMAD.MOV.U32 R3, RZ, RZ, R14 ;  /* 0x000000ffff037224 */ /* 0x000fce00078e000e */
[----:B------:R-:W-:Y:S05]  /*29dc0*/  WARPSYNC.COLLECTIVE R15, `(.L_x_6422) ;  /* 0x000000000f087348 */ /* 0x000fea0003c00000 */
[----:B------:R0:W1:Y:S02]  /*29dd0*/  SHFL.IDX P6, R14, R13, R12, R11 ;  /* 0x0000000c0d0e7389 */ /* 0x00006400000c000b */
[----:B01----:R-:W-:Y:S01]  /*29de0*/  ENDCOLLECTIVE ;  /* 0x000000000000791b */ /* 0x003fe20003800000 */
.L_x_6422:
        /* <DEDUP_REMOVED lines=18> */
.L_x_6423:
[----:B------:R-:W-:Y:S02]  /*29f10*/  IMAD.MOV.U32 R13, RZ, RZ, R17 ;  /* 0x000000ffff0d7224 */ /* 0x000fe400078e0011 */
[----:B------:R-:W-:-:S07]  /*29f20*/  IMAD.MOV.U32 R3, RZ, RZ, R14 ;  /* 0x000000ffff037224 */ /* 0x000fce00078e000e */
[----:B------:R-:W-:Y:S05]  /*29f30*/  WARPSYNC.COLLECTIVE R15, `(.L_x_6424) ;  /* 0x000000000f087348 */ /* 0x000fea0003c00000 */
[----:B------:R0:W1:Y:S02]  /*29f40*/  SHFL.IDX P6, R14, R13, R12, R11 ;  /* 0x0000000c0d0e7389 */ /* 0x00006400000c000b */
[----:B01----:R-:W-:Y:S01]  /*29f50*/  ENDCOLLECTIVE ;  /* 0x000000000000791b */ /* 0x003fe20003800000 */
.L_x_6424:
        /* <DEDUP_REMOVED lines=18> */
.L_x_6425:
[----:B------:R-:W-:Y:S02]  /*2a080*/  IMAD.MOV.U32 R13, RZ, RZ, R17 ;  /* 0x000000ffff0d7224 */ /* 0x000fe400078e0011 */
[----:B------:R-:W-:-:S07]  /*2a090*/  IMAD.MOV.U32 R3, RZ, RZ, R14 ;  /* 0x000000ffff037224 */ /* 0x000fce00078e000e */
[----:B------:R-:W-:Y:S05]  /*2a0a0*/  WARPSYNC.COLLECTIVE R15, `(.L_x_6426) ;  /* 0x000000000f087348 */ /* 0x000fea0003c00000 */
[----:B------:R0:W1:Y:S02]  /*2a0b0*/  SHFL.IDX P6, R14, R13, R12, R11 ;  /* 0x0000000c0d0e7389 */ /* 0x00006400000c000b */
[----:B01----:R-:W-:Y:S01]  /*2a0c0*/  ENDCOLLECTIVE ;  /* 0x000000000000791b */ /* 0x003fe20003800000 */
.L_x_6426:
        /* <DEDUP_REMOVED lines=18> */
.L_x_6427:
[----:B------:R-:W-:Y:S02]  /*2a1f0*/  IMAD.MOV.U32 R13, RZ, RZ, R17 ;  /* 0x000000ffff0d7224 */ /* 0x000fe400078e0011 */
[----:B------:R-:W-:-:S07]  /*2a200*/  IMAD.MOV.U32 R18, RZ, RZ, R14 ;  /* 0x000000ffff127224 */ /* 0x000fce00078e000e */
[----:B------:R-:W-:Y:S05]  /*2a210*/  WARPSYNC.COLLECTIVE R15, `(.L_x_6428) ;  /* 0x000000000f087348 */ /* 0x000fea0003c00000 */
[----:B------:R0:W1:Y:S02]  /*2a220*/  SHFL.IDX P6, R14, R13, R12, R11 ;  /* 0x0000000c0d0e7389 */ /* 0x00006400000c000b */
[----:B01----:R-:W-:Y:S01]  /*2a230*/  ENDCOLLECTIVE ;  /* 0x000000000000791b */ /* 0x003fe20003800000 */
.L_x_6428:
[----:B------:R-:W-:Y:S05]  /*2a240*/  BRA `(.L_x_6429) ;  /* 0xffffffa400707947 */ /* 0x000fea000383ffff */
.L_x_6271:
[----:B0-----:R0:W1:Y:S02]  /*2a250*/  SYNCS.PHASECHK.TRANS64.TRYWAIT P0, [R0+URZ+0x30860], R3 ;  /* 0x03086003000075a7 */ /* 0x001064000800017f */
[----:B-1----:R-:W-:Y:S05]  /*2a260*/  @!P0 NANOSLEEP.SYNCS 0x989680 ;  /* 0x009896800000895d */ /* 0x002fea0003900000 */
[----:B------:R-:W1:Y:S02]  /*2a270*/  @!P0 SYNCS.PHASECHK.TRANS64 P0, [R0+URZ+0x30860], R3 ;  /* 0x03086003000085a7 */ /* 0x000e64000800007f */
[----:B-1----:R-:W-:Y:S05]  /*2a280*/  @!P0 BRA `(.L_x_6271) ;  /* 0xfffffffc00f08947 */ /* 0x002fea000383ffff */
[----:B------:R-:W-:Y:S05]  /*2a290*/  BRA `(.L_x_6430) ;  /* 0xffffffa8009c7947 */ /* 0x000fea000383ffff */
.L_x_6272:
        /* <DEDUP_REMOVED lines=8> */
.L_x_6432:
[----:B------:R-:W-:Y:S05]  /*2a320*/  BSYNC B0 ;  /* 0x0000000000007941 */ /* 0x000fea0003800000 */
.L_x_6431:
        /* <DEDUP_REMOVED lines=10> */
.L_x_6433:
[----:B------:R-:W-:Y:S01]  /*2a3d0*/  ULDC UR4, c[0x0][0x2f4] ;  /* 0x0000bd0000047ab9 */ /* 0x000fe20000000800 */
[----:B------:R-:W-:Y:S01]  /*2a3e0*/  ULDC.64 UR6, c[0x0][0x208] ;  /* 0x0000820000067ab9 */ /* 0x000fe20000000a00 */
        /* <DEDUP_REMOVED lines=8> */
[----:B------:R-:W-:-:S04]  /*2a470*/  ISETP.GE.AND P0, PT, R34, UR4, PT ;  /* 0x0000000422007c0c */ /* 0x000fc8000bf06270 */
[----:B------:R-:W-:Y:S01]  /*2a480*/  @!PT LDS RZ, [RZ] ;  /* 0x00000000fffff984 */ /* 0x000fe20000000800 */
[----:B------:R-:W-:Y:S01]  /*2a490*/  @!PT LDS RZ, [RZ] ;  /* 0x00000000fffff984 */ /* 0x000fe20000000800 */
[----:B------:R-:W-:Y:S01]  /*2a4a0*/  @!PT LDS RZ, [RZ] ;  /* 0x00000000fffff984 */ /* 0x000fe20000000800 */
[----:B------:R0:W-:Y:S01]  /*2a4b0*/  LDGSTS.E.BYPASS.LTC128B.128 [R4+0x400], desc[UR6][R2.64], !P3 ;  /* 0x0040000002047fae */ /* 0x0001e2000d901d46 */
[----:B------:R-:W-:-:S03]  /*2a4c0*/  ISETP.LT.OR P3, PT, R6, 0x1, P0 ;  /* 0x000000010600780c */ /* 0x000fc60000761670 */
[----:B------:R0:W-:Y:S10]  /*2a4d0*/  LDGSTS.E.BYPASS.LTC128B.128 [R4+0x3400], desc[UR6][R2.64+0x80], !P4 ;  /* 0x0340008002047fae */ /* 0x0001f4000e101d46 */
[----:B------:R0:W-:Y:S01]  /*2a4e0*/  LDGSTS.E.BYPASS.LTC128B.128 [R4+0x6400], desc[UR6][R2.64+0x100], !P3 ;  /* 0x0640010002047fae */ /* 0x0001e2000d901d46 */
[----:B------:R-:W-:-:S13]  /*2a4f0*/  ISETP.LT.OR P3, PT, R6, 0x11, P2 ;  /* 0x000000110600780c */ /* 0x000fda0001761670 */
[----:B0-----:R-:W-:Y:S05]  /*2a500*/  WARPSYNC.COLLECTIVE R15, `(.L_x_6434) ;  /* 0x000000000f087348 */ /* 0x001fea0003c00000 */
[----:B------:R1:W2:Y:S02]  /*2a510*/  SHFL.IDX P6, R14, R13, R12, R11 ;  /* 0x0000000c0d0e7389 */ /* 0x0002a400000c000b */
[----:B012---:R-:W-:Y:S01]  /*2a520*/  ENDCOLLECTIVE ;  /* 0x000000000000791b */ /* 0x007fe20003800000 */
.L_x_6434:
[----:B------:R-:W-:Y:S01]  /*2a530*/  MOV R13, R17 ;  /* 0x00000011000d7202 */ /* 0x000fe20000000f00 */
[----:B------:R-:W-:-:S07]  /*2a540*/  IMAD.MOV.U32 R7, RZ, RZ, R14 ;  /* 0x000000ffff077224 */ /* 0x000fce00078e000e */
[----:B------:R-:W-:Y:S05]  /*2a550*/  WARPSYNC.COLLECTIVE R15, `(.L_x_6435) ;  /* 0x000000000f087348 */ /* 0x000fea0003c00000 */
[----:B------:R0:W1:Y:S02]  /*2a560*/  SHFL.IDX P6, R14, R13, R12, R11 ;  /* 0x0000000c0d0e7389 */ /* 0x00006400000c000b */
[----:B01----:R-:W-:Y:S01]  /*2a570*/  ENDCOLLECTIVE ;  /* 0x000000000000791b */ /* 0x003fe20003800000 */
.L_x_6435:
[----:B------:R-:W-:Y:S01]  /*2a580*/  ULDC.64 UR4, c[0x0][0x208] ;  /* 0x0000820000047ab9 */ /* 0x000fe20000000a00 */
[----:B------:R-:W-:Y:S01]  /*2a590*/  IMAD.MOV.U32 R13, RZ, RZ, R18 ;  /* 0x000000ffff0d7224 */ /* 0x000fe200078e0012 */
[----:B------:R-:W-:Y:S02]  /*2a5a0*/  MOV R12, 0x2 ;  /* 0x00000002000c7802 */ /* 0x000fe40000000f00 */
        /* <DEDUP_REMOVED lines=8> */
[----:B------:R0:W-:Y:S05]  /*2a630*/  LDGSTS.E.BYPASS.LTC128B.128 [R4+0x3c00], desc[UR4][R2.64+0x80], !P4 ;  /* 0x03c0008002047fae */ /* 0x0001ea000e101d44 */
[----:B------:R0:W-:Y:S01]  /*2a640*/  LDGSTS.E.BYPASS.LTC128B.128 [R4+0x6c00], desc[UR4][R2.64+0x100], !P3 ;  /* 0x06c0010002047fae */ /* 0x0001e2000d901d44 */
[----:B------:R-:W-:-:S13]  /*2a650*/  ISETP.LT.OR P3, PT, R6, 0x21, P2 ;  /* 0x000000210600780c */ /* 0x000fda0001761670 */
[----:B0-----:R-:W-:Y:S05]  /*2a660*/  WARPSYNC.COLLECTIVE R15, `(.L_x_6436) ;  /* 0x000000000f087348 */ /* 0x001fea0003c00000 */
[----:B------:R1:W2:Y:S02]  /*2a670*/  SHFL.IDX P6, R14, R13, R12, R11 ;  /* 0x0000000c0d0e7389 */ /* 0x0002a400000c000b */
[----:B012---:R-:W-:Y:S01]  /*2a680*/  ENDCOLLECTIVE ;  /* 0x000000000000791b */ /* 0x007fe20003800000 */
.L_x_6436:
[----:B------:R-:W-:Y:S02]  /*2a690*/  IMAD.MOV.U32 R13, RZ, RZ, R17 ;  /* 0x000000ffff0d7224 */ /* 0x000fe400078e0011 */
[----:B------:R-:W-:-:S07]  /*2a6a0*/  IMAD.MOV.U32 R7, RZ, RZ, R14 ;  /* 0x000000ffff077224 */ /* 0x000fce00078e000e */
[----:B------:R-:W-:Y:S05]  /*2a6b0*/  WARPSYNC.COLLECTIVE R15, `(.L_x_6437) ;  /* 0x000000000f087348 */ /* 0x000fea0003c00000 */
[----:B------:R0:W1:Y:S02]  /*2a6c0*/  SHFL.IDX P6, R14, R13, R12, R11 ;  /* 0x0000000c0d0e7389 */ /* 0x00006400000c000b */
[----:B01----:R-:W-:Y:S01]  /*2a6d0*/  ENDCOLLECTIVE ;  /* 0x000000000000791b */ /* 0x003fe20003800000 */
.L_x_6437:
[----:B------:R-:W-:Y:S01]  /*2a6e0*/  ULDC.64 UR4, c[0x0][0x208] ;  /* 0x0000820000047ab9 */ /* 0x000fe20000000a00 */
[----:B------:R-:W-:Y:S02]  /*2a6f0*/  IMAD.MOV.U32 R13, RZ, RZ, R18 ;  /* 0x000000ffff0d7224 */ /* 0x000fe400078e0012 */
[----:B------:R-:W-:Y:S01]  /*2a700*/  IMAD.MOV.U32 R12, RZ, RZ, 0x3 ;  /* 0x00000003ff0c7424 */ /* 0x000fe200078e00ff */
        /* <DEDUP_REMOVED lines=8> */
[----:B------:R0:W-:Y:S04]  /*2a790*/  LDGSTS.E.BYPASS.LTC128B.128 [R4+0x4400], desc[UR4][R2.64+0x80], !P4 ;  /* 0x0440008002047fae */ /* 0x0001e8000e101d44 */
[----:B------:R0:W-:Y:S01]  /*2a7a0*/  LDGSTS.E.BYPASS.LTC128B.128 [R4+0x7400], desc[UR4][R2.64+0x100], !P3 ;  /* 0x0740010002047fae */ /* 0x0001e2000d901d44 */
[----:B------:R-:W-:-:S13]  /*2a7b0*/  ISETP.LT.OR P3, PT, R6, 0x31, P2 ;  /* 0x000000310600780c */ /* 0x000fda0001761670 */
[----:B0-----:R-:W-:Y:S05]  /*2a7c0*/  WARPSYNC.COLLECTIVE R15, `(.L_x_6438) ;  /* 0x000000000f087348 */ /* 0x001fea0003c00000 */
[----:B------:R1:W2:Y:S02]  /*2a7d0*/  SHFL.IDX P6, R14, R13, R12, R11 ;  /* 0x0000000c0d0e7389 */ /* 0x0002a400000c000b */
[----:B012---:R-:W-:Y:S01]  /*2a7e0*/  ENDCOLLECTIVE ;  /* 0x000000000000791b */ /* 0x007fe20003800000 */
.L_x_6438:
[----:B------:R-:W-:Y:S01]  /*2a7f0*/  IMAD.MOV.U32 R13, RZ, RZ, R17 ;  /* 0x000000ffff0d7224 */ /* 0x000fe200078e0011 */
[----:B------:R-:W-:-:S07]  /*2a800*/  MOV R7, R14 ;  /* 0x0000000e00077202 */ /* 0x000fce0000000f00 */
[----:B------:R-:W-:Y:S05]  /*2a810*/  WARPSYNC.COLLECTIVE R15, `(.L_x_6439) ;  /* 0x000000000f087348 */ /* 0x000fea0003c00000 */
[----:B------:R0:W1:Y:S02]  /*2a820*/  SHFL.IDX P6, R14, R13, R12, R11 ;  /* 0x0000000c0d0e7389 */ /* 0x00006400000c000b */
[----:B01----:R-:W-:Y:S01]  /*2a830*/  ENDCOLLECTIVE ;  /* 0x000000000000791b */ /* 0x003fe20003800000 */
.L_x_6439:
[----:B------:R-:W-:Y:S01]  /*2a840*/  ULDC.64 UR4, c[0x0][0x208] ;  /* 0x0000820000047ab9 */ /* 0x000fe20000000a00 */
        /* <DEDUP_REMOVED lines=16> */
.L_x_6440:
[----:B------:R-:W-:Y:S01]  /*2a950*/  MOV R13, R17 ;  /* 0x00000011000d7202 */ /* 0x000fe20000000f00 */
[----:B------:R-:W-:-:S07]  /*2a960*/  IMAD.MOV.U32 R7, RZ, RZ, R14 ;  /* 0x000000ffff077224 */ /* 0x000fce00078e000e */
[----:B------:R-:W-:Y:S05]  /*2a970*/  WARPSYNC.COLLECTIVE R15, `(.L_x_6441) ;  /* 0x000000000f087348 */ /* 0x000fea0003c00000 */
[----:B------:R0:W1:Y:S02]  /*2a980*/  SHFL.IDX P6, R14, R13, R12, R11 ;  /* 0x0000000c0d0e7389 */ /* 0x00006400000c000b */
[----:B01----:R-:W-:Y:S01]  /*2a990*/  ENDCOLLECTIVE ;  /* 0x000000000000791b */ /* 0x003fe20003800000 */
.L_x_6441:
        /* <DEDUP_REMOVED lines=12> */
[----:B------:R0:W-:Y:S02]  /*2aa60*/  LDGSTS.E.BYPASS.LTC128B.128 [R4+0x8400], desc[UR4][R2.64+0x100], !P3 ;  /* 0x0840010002047fae */ /* 0x0001e4000d901d44 */
[----:B0-----:R-:W-:Y:S05]  /*2aa70*/  WARPSYNC.COLLECTIVE R15, `(.L_x_6442) ;  /* 0x000000000f087348 */ /* 0x001fea0003c00000 */
[----:B------:R1:W2:Y:S02]  /*2aa80*/  SHFL.IDX P6, R14, R13, R12, R11 ;  /* 0x0000000c0d0e7389 */ /* 0x0002a400000c000b */
[----:B012---:R-:W-:Y:S01]  /*2aa90*/  ENDCOLLECTIVE ;  /* 0x000000000000791b */ /* 0x007fe20003800000 */
.L_x_6442:
[----:B------:R-:W-:Y:S02]  /*2aaa0*/  IMAD.MOV.U32 R13, RZ, RZ, R17 ;  /* 0x000000ffff0d7224 */ /* 0x000fe400078e0011 */
[----:B------:R-:W-:-:S07]  /*2aab0*/  IMAD.MOV.U32 R18, RZ, RZ, R14 ;  /* 0x000000ffff127224 */ /* 0x000fce00078e000e */
[----:B------:R-:W-:Y:S05]  /*2aac0*/  WARPSYNC.COLLECTIVE R15, `(.L_x_6443) ;  /* 0x000000000f087348 */ /* 0x000fea0003c00000 */
[----:B------:R0:W1:Y:S02]  /*2aad0*/  SHFL.IDX P6, R14, R13, R12, R11 ;  /* 0x0000000c0d0e7389 */ /* 0x00006400000c000b */
[----:B01----:R-:W-:Y:S01]  /*2aae0*/  ENDCOLLECTIVE ;  /* 0x000000000000791b */ /* 0x003fe20003800000 */
.L_x_6443:
[----:B------:R-:W-:Y:S05]  /*2aaf0*/  BRA `(.L_x_6444) ;  /* 0xffffffa400907947 */ /* 0x000fea000383ffff */
.L_x_6277:
[----:B------:R-:W-:Y:S01]  /*2ab00*/  BSSY B0, `(.L_x_6445) ;  /* 0x0000008000007945 */ /* 0x000fe20003800000 */
[----:B------:R-:W-:Y:S01]  /*2ab10*/  MOV R13, R24 ;  /* 0x00000018000d7202 */ /* 0x000fe20000000f00 */
[----:B0-----:R-:W-:Y:S01]  /*2ab20*/  IMAD.MOV.U32 R12, RZ, RZ, RZ ;  /* 0x000000ffff0c7224 */ /* 0x001fe200078e00ff */
[----:B------:R-:W-:Y:S01]  /*2ab30*/  MOV R15, 0xffffffff ;  /* 0xffffffff000f7802 */ /* 0x000fe20000000f00 */
[----:B------:R-:W-:-:S07]  /*2ab40*/  IMAD.MOV.U32 R11, RZ, RZ, 0x1f ;  /* 0x0000001fff0b7424 */ /* 0x000fce00078e00ff */
[----:B------:R-:W-:Y:S05]  /*2ab50*/  WARPSYNC.COLLECTIVE R15, `(.L_x_6446) ;  /* 0x000000000f087348 */ /* 0x000fea0003c00000 */
[----:B------:R0:W1:Y:S02]  /*2ab60*/  SHFL.IDX P6, R14, R13, R12, R11 ;  /* 0x0000000c0d0e7389 */ /* 0x00006400000c000b */
[----:B01----:R-:W-:Y:S01]  /*2ab70*/  ENDCOLLECTIVE ;  /* 0x000000000000791b */ /* 0x003fe20003800000 */
.L_x_6446:
[----:B------:R-:W-:Y:S05]  /*2ab80*/  BSYNC B0 ;  /* 0x0000000000007941 */ /* 0x000fea0003800000 */
.L_x_6445:
        /* <DEDUP_REMOVED lines=9> */
.L_x_6447:
[----:B------:R-:W-:Y:S01]  /*2ac20*/  ULDC UR4, c[0x0][0xc3c] ;  /* 0x00030f0000047ab9 */ /* 0x000fe20000000800 */
[----:B------:R-:W-:Y:S01]  /*2ac30*/  ULDC.64 UR6, c[0x0][0x208] ;  /* 0x0000820000067ab9 */ /* 0x000fe20000000a00 */
[----:B------:R-:W-:-:S13]  /*2ac40*/  ISETP.GE.OR P1, PT, R9, UR4, !P0 ;  /* 0x0000000409007c0c */ /* 0x000fda000c726670 */
[----:B------:R-:W0:Y:S08]  /*2ac50*/  @!P1 LDC.64 R2, c[0x0][0xc80] ;  /* 0x00032000ff029b82 */ /* 0x000e300000000a00 */
[----:B------:R-:W1:Y:S01]  /*2ac60*/  @!P1 LDC.64 R4, c[0x0][0xc78] ;  /* 0x00031e00ff049b82 */ /* 0x000e620000000a00 */
[----:B------:R-:W-:Y:S01]  /*2ac70*/  IMAD.MOV.U32 R25, RZ, RZ, RZ ;  /* 0x000000ffff197224 */ /* 0x000fe200078e00ff */
[----:B------:R-:W-:-:S02]  /*2ac80*/  MOV R11, RZ ;  /* 0x000000ff000b7202 */ /* 0x000fc40000000f00 */
[----:B------:R-:W-:Y:S01]  /*2ac90*/  MOV R7, R14 ;  /* 0x0000000e00077202 */ /* 0x000fe20000000f00 */
        /* <DEDUP_REMOVED lines=17> */
.L_x_6448:
[----:B------:R-:W-:Y:S02]  /*2adb0*/  MOV R12, 0x2 ;  /* 0x00000002000c7802 */ /* 0x000fe40000000f00 */
[----:B------:R-:W-:-:S05]  /*2adc0*/  SEL R14, R14, RZ, P1 ;  /* 0x000000ff0e0e7207 */ /* 0x000fca0000800000 */
[----:B------:R-:W-:-:S04]  /*2add0*/  IMAD.IADD R5, R13, 0x1, R14 ;  /* 0x000000010d057824 */ /* 0x000fc800078e020e */
[----:B------:R-:W-:-:S07]  /*2ade0*/  IMAD.MOV.U32 R13, RZ, RZ, R5 ;  /* 0x000000ffff0d7224 */ /* 0x000fce00078e0005 */
[----:B------:R-:W-:Y:S05]  /*2adf0*/  WARPSYNC.COLLECTIVE R15, `(.L_x_6449) ;  /* 0x000000000f087348 */ /* 0x000fea0003c00000 */
[----:B------:R0:W1:Y:S02]  /*2ae00*/  SHFL.UP P6, R14, R13, R12, R11 ;  /* 0x0400000c0d0e7389 */ /* 0x00006400000c000b */
[----:B01----:R-:W-:Y:S01]  /*2ae10*/  ENDCOLLECTIVE ;  /* 0x000000000000791b */ /* 0x003fe20003800000 */
.L_x_6449:
[----:B------:R-:W-:Y:S02]  /*2ae20*/  MOV R12, 0x4 ;  /* 0x00000004000c7802 */ /* 0x000fe40000000f00 */
[----:B------:R-:W-:-:S05]  /*2ae30*/  SEL R2, R14, RZ, P2 ;  /* 0x000000ff0e027207 */ /* 0x000fca0001000000 */
[----:B------:R-:W-:-:S04]  /*2ae40*/  IMAD.IADD R2, R5, 0x1, R2 ;  /* 0x0000000105027824 */ /* 0x000fc800078e0202 */
[----:B------:R-:W-:-:S07]  /*2ae50*/  IMAD.MOV.U32 R13, RZ, RZ, R2 ;  /* 0x000000ffff0d7224 */ /* 0x000fce00078e0002 */
[----:B------:R-:W-:Y:S05]  /*2ae60*/  WARPSYNC.COLLECTIVE R15, `(.L_x_6450) ;  /* 0x000000000f087348 */ /* 0x000fea0003c00000 */
[----:B------:R0:W1:Y:S02]  /*2ae70*/  SHFL.UP P6, R14, R13, R12, R11 ;  /* 0x0400000c0d0e7389 */ /* 0x00006400000c000b */
[----:B01----:R-:W-:Y:S01]  /*2ae80*/  ENDCOLLECTIVE ;  /* 0x000000000000791b */ /* 0x003fe20003800000 */
.L_x_6450:
[----:B------:R-:W-:Y:S02]  /*2ae90*/  MOV R12, 0x8 ;  /* 0x00000008000c7802 */ /* 0x000fe40000000f00 */
[----:B------:R-:W-:-:S05]  /*2aea0*/  SEL R3, R14, RZ, P3 ;  /* 0x000000ff0e037207 */ /* 0x000fca0001800000 */
[----:B------:R-:W-:-:S04]  /*2aeb0*/  IMAD.IADD R3, R2, 0x1, R3 ;  /* 0x0000000102037824 */ /* 0x000fc800078e0203 */
[----:B------:R-:W-:-:S07]  /*2aec0*/  IMAD.MOV.U32 R13, RZ, RZ, R3 ;  /* 0x000000ffff0d7224 */ /* 0x000fce00078e0003 */
[----:B------:R-:W-:Y:S05]  /*2aed0*/  WARPSYNC.COLLECTIVE R15, `(.L_x_6451) ;  /* 0x000000000f087348 */ /* 0x000fea0003c00000 */
[----:B------:R0:W1:Y:S02]  /*2aee0*/  SHFL.UP P6, R14, R13, R12, R11 ;  /* 0x0400000c0d0e7389 */ /* 0x00006400000c000b */
[----:B01----:R-:W-:Y:S01]  /*2aef0*/  ENDCOLLECTIVE ;  /* 0x000000000000791b */ /* 0x003fe20003800000 */
.L_x_6451:
[----:B------:R-:W-:Y:S02]  /*2af00*/  MOV R12, 0x10 ;  /* 0x00000010000c7802 */ /* 0x000fe40000000f00 */
[----:B------:R-:W-:-:S05]  /*2af10*/  SEL R14, R14, RZ, P4 ;  /* 0x000000ff0e0e7207 */ /* 0x000fca0002000000 */
[----:B------:R-:W-:-:S04]  /*2af20*/  IMAD.IADD R5, R3, 0x1, R14 ;  /* 0x0000000103057824 */ /* 0x000fc800078e020e */
[----:B------:R-:W-:-:S07]  /*2af30*/  IMAD.MOV.U32 R13, RZ, RZ, R5 ;  /* 0x000000ffff0d7224 */ /* 0x000fce00078e0005 */
[----:B------:R-:W-:Y:S05]  /*2af40*/  WARPSYNC.COLLECTIVE R15, `(.L_x_6452) ;  /* 0x000000000f087348 */ /* 0x000fea0003c00000 */
[----:B------:R0:W1:Y:S02]  /*2af50*/  SHFL.UP P6, R14, R13, R12, R11 ;  /* 0x0400000c0d0e7389 */ /* 0x00006400000c000b */
[----:B01----:R-:W-:Y:S01]  /*2af60*/  ENDCOLLECTIVE ;  /* 0x000000000000791b */ /* 0x003fe20003800000 */
.L_x_6452:
        /* <DEDUP_REMOVED lines=8> */
.L_x_6453:
[----:B------:R-:W-:Y:S05]  /*2aff0*/  BRA `(.L_x_6454) ;  /* 0xffffffa400ac7947 */ /* 0x000fea000383ffff */
.L_x_6280:
[----:B------:R-:W-:Y:S01]  /*2b000*/  BSSY B0, `(.L_x_6455) ;  /* 0x0000007000007945 */ /* 0x000fe20003800000 */
[----:B0-----:R-:W-:Y:S01]  /*2b010*/  MOV R12, 0x1 ;  /* 0x00000001000c7802 */ /* 0x001fe20000000f00 */
[----:B------:R-:W-:Y:S02]  /*2b020*/  IMAD.MOV.U32 R11, RZ, RZ, RZ ;  /* 0x000000ffff0b7224 */ /* 0x000fe400078e00ff */
[----:B------:R-:W-:-:S07]  /*2b030*/  IMAD.MOV.U32 R15, RZ, RZ, -0x1 ;  /* 0xffffffffff0f7424 */ /* 0x000fce00078e00ff */
[----:B------:R-:W-:Y:S05]  /*2b040*/  WARPSYNC.COLLECTIVE R15, `(.L_x_6456) ;  /* 0x000000000f087348 */ /* 0x000fea0003c00000 */
[----:B------:R0:W1:Y:S02]  /*2b050*/  SHFL.UP P6, R14, R13, R12, R11 ;  /* 0x0400000c0d0e7389 */ /* 0x00006400000c000b */
[----:B01----:R-:W-:Y:S01]  /*2b060*/  ENDCOLLECTIVE ;  /* 0x000000000000791b */ /* 0x003fe20003800000 */
.L_x_6456:
[----:B------:R-:W-:Y:S05]  /*2b070*/  BSYNC B0 ;  /* 0x0000000000007941 */ /* 0x000fea0003800000 */
.L_x_6455:
        /* <DEDUP_REMOVED lines=8> */
.L_x_6457:
[----:B------:R-:W-:Y:S02]  /*2b100*/  MOV R12, 0x4 ;  /* 0x00000004000c7802 */ /* 0x000fe40000000f00 */
[----:B------:R-:W-:-:S05]  /*2b110*/  SEL R2, R14, RZ, P2 ;  /* 0x000000ff0e027207 */ /* 0x000fca0001000000 */
[----:B------:R-:W-:-:S04]  /*2b120*/  IMAD.IADD R2, R13, 0x1, R2 ;  /* 0x000000010d027824 */ /* 0x000fc800078e0202 */
[----:B------:R-:W-:-:S07]  /*2b130*/  IMAD.MOV.U32 R13, RZ, RZ, R2 ;  /* 0x000000ffff0d7224 */ /* 0x000fce00078e0002 */
[----:B------:R-:W-:Y:S05]  /*2b140*/  WARPSYNC.COLLECTIVE R15, `(.L_x_6458) ;  /* 0x000000000f087348 */ /* 0x000fea0003c00000 */
[----:B------:R0:W1:Y:S02]  /*2b150*/  SHFL.UP P6, R14, R13, R12, R11 ;  /* 0x0400000c0d0e7389 */ /* 0x00006400000c000b */
[----:B01----:R-:W-:Y:S01]  /*2b160*/  ENDCOLLECTIVE ;  /* 0x000000000000791b */ /* 0x003fe20003800000 */
.L_x_6458:
[----:B------:R-:W-:Y:S02]  /*2b170*/  MOV R12, 0x8 ;  /* 0x00000008000c7802 */ /* 0x000fe40000000f00 */
[----:B------:R-:W-:-:S05]  /*2b180*/  SEL R3, R14, RZ, P3 ;  /* 0x000000ff0e037207 */ /* 0x000fca0001800000 */
[----:B------:R-:W-:-:S04]  /*2b190*/  IMAD.IADD R3, R2, 0x1, R3 ;  /* 0x0000000102037824 */ /* 0x000fc800078e0203 */
[----:B------:R-:W-:-:S07]  /*2b1a0*/  IMAD.MOV.U32 R13, RZ, RZ, R3 ;  /* 0x000000ffff0d7224 */ /* 0x000fce00078e0003 */
[----:B------:R-:W-:Y:S05]  /*2b1b0*/  WARPSYNC.COLLECTIVE R15, `(.L_x_6459) ;  /* 0x000000000f087348 */ /* 0x000fea0003c00000 */
[----:B------:R0:W1:Y:S02]  /*2b1c0*/  SHFL.UP P6, R14, R13, R12, R11 ;  /* 0x0400000c0d0e7389 */ /* 0x00006400000c000b */
[----:B01----:R-:W-:Y:S01]  /*2b1d0*/  ENDCOLLECTIVE ;  /* 0x000000000000791b */ /* 0x003fe20003800000 */
.L_x_6459:
[----:B------:R-:W-:Y:S02]  /*2b1e0*/  MOV R12, 0x10 ;  /* 0x00000010000c7802 */ /* 0x000fe40000000f00 */
[----:B------:R-:W-:-:S05]  /*2b1f0*/  SEL R14, R14, RZ, P4 ;  /* 0x000000ff0e0e7207 */ /* 0x000fca0002000000 */
[----:B------:R-:W-:-:S04]  /*2b200*/  IMAD.IADD R5, R3, 0x1, R14 ;  /* 0x0000000103057824 */ /* 0x000fc800078e020e */
[----:B------:R-:W-:-:S07]  /*2b210*/  IMAD.MOV.U32 R13, RZ, RZ, R5 ;  /* 0x000000ffff0d7224 */ /* 0x000fce00078e0005 */
[----:B------:R-:W-:Y:S05]  /*2b220*/  WARPSYNC.COLLECTIVE R15, `(.L_x_6460) ;  /* 0x000000000f087348 */ /* 0x000fea0003c00000 */
[----:B------:R0:W1:Y:S02]  /*2b230*/  SHFL.UP P6, R14, R13, R12, R11 ;  /* 0x0400000c0d0e7389 */ /* 0x00006400000c000b */
[----:B01----:R-:W-:Y:S01]  /*2b240*/  ENDCOLLECTIVE ;  /* 0x000000000000791b */ /* 0x003fe20003800000 */
.L_x_6460:
        /* <DEDUP_REMOVED lines=8> */
.L_x_6461:
[----:B------:R-:W-:Y:S05]  /*2b2d0*/  BRA `(.L_x_6462) ;  /* 0xffffffa4009c7947 */ /* 0x000fea000383ffff */
.L_x_6282:
[----:B------:R-:W-:Y:S01]  /*2b2e0*/  BSSY B0, `(.L_x_6463) ;  /* 0x0000006000007945 */ /* 0x000fe20003800000 */
[----:B------:R-:W-:Y:S01]  /*2b2f0*/  PLOP3.LUT P6, PT, P6, PT, PT, 0x8, 0x0 ;  /* 0x000000000000781c */ /* 0x000fe200037ce170 */
[----:B------:R-:W-:-:S12]  /*2b300*/  IMAD.MOV.U32 R15, RZ, RZ, -0x1 ;  /* 0xffffffffff0f7424 */ /* 0x000fd800078e00ff */
[----:B01----:R-:W-:Y:S05]  /*2b310*/  WARPSYNC.COLLECTIVE R15, `(.L_x_6464) ;  /* 0x000000000f087348 */ /* 0x003fea0003c00000 */
[----:B------:R-:W-:Y:S01]  /*2b320*/  VOTE.ANY R14, PT, P6 ;  /* 0x00000000000e7806 */ /* 0x000fe200030e0100 */
[----:B01----:R-:W-:Y:S06]  /*2b330*/  ENDCOLLECTIVE ;  /* 0x000000000000791b */ /* 0x003fec0003800000 */
.L_x_6464:
[----:B------:R-:W-:Y:S05]  /*2b340*/  BSYNC B0 ;  /* 0x0000000000007941 */ /* 0x000fea0003800000 */
.L_x_6463:
[----:B------:R-:W-:Y:S01]  /*2b350*/  MOV R3, R14 ;  /* 0x0000000e00037202 */ /* 0x000fe20000000f00 */
[----:B------:R-:W-:Y:S01]  /*2b360*/  IMAD.MOV.U32 R13, RZ, RZ, R25 ;  /* 0x000000ffff0d7224 */ /* 0x000fe200078e0019 */
[----:B------:R-:W-:Y:S01]  /*2b370*/  MOV R15, 0xffffffff ;  /* 0xffffffff000f7802 */ /* 0x000fe20000000f00 */
[----:B------:R-:W-:Y:S01]  /*2b380*/  IMAD.MOV.U32 R11, RZ, RZ, 0x1f ;  /* 0x0000001fff0b7424 */ /* 0x000fe200078e00ff */
[----:B------:R0:W1:Y:S06]  /*2b390*/  POPC R12, R3 ;  /* 0x00000003000c7309 */ /* 0x00006c0000000000 */
[----:B01----:R-:W-:Y:S05]  /*2b3a0*/  WARPSYNC.COLLECTIVE R15, `(.L_x_6465) ;  /* 0x000000000f087348 */ /* 0x003fea0003c00000 */
[----:B-1----:R1:W2:Y:S02]  /*2b3b0*/  SHFL.IDX P6, R14, R13, R12, R11 ;  /* 0x0000000c0d0e7389 */ /* 0x0022a400000c000b */
[----:B012---:R-:W-:Y:S01]  /*2b3c0*/  ENDCOLLECTIVE ;  /* 0x000000000000791b */ /* 0x007fe20003800000 */
.L_x_6465:
[----:B------:R-:W-:Y:S02]  /*2b3d0*/  IMAD.IADD R27, R12, 0x1, R27 ;  /* 0x000000010c1b7824 */ /* 0x000fe400078e021b */
[----:B------:R-:W-:Y:S02]  /*2b3e0*/  IMAD.MOV.U32 R13, RZ, RZ, R4 ;  /* 0x000000ffff0d7224 */ /* 0x000fe400078e0004 */
[----:B------:R-:W-:-:S07]  /*2b3f0*/  IMAD.MOV.U32 R25, RZ, RZ, R14 ;  /* 0x000000ffff197224 */ /* 0x000fce00078e000e */
[----:B------:R-:W-:Y:S05]  /*2b400*/  WARPSYNC.COLLECTIVE R15, `(.L_x_6466) ;  /* 0x000000000f087348 */ /* 0x000fea0003c00000 */
[----:B------:R0:W1:Y:S02]  /*2b410*/  SHFL.IDX P6, R14, R13, R12, R11 ;  /* 0x0000000c0d0e7389 */ /* 0x00006400000c000b */
[----:B01----:R-:W-:Y:S01]  /*2b420*/  ENDCOLLECTIVE ;  /* 0x000000000000791b */ /* 0x003fe20003800000 */
.L_x_6466:
[----:B------:R-:W-:Y:S01]  /*2b430*/  MOV R4, R14 ;  /* 0x0000000e00047202 */ /* 0x000fe20000000f00 */
[----:B------:R-:W-:Y:S06]  /*2b440*/  BRA `(.L_x_6467) ;  /* 0xffffffa400807947 */ /* 0x000fec000383ffff */
.L_x_6284:
[----:B------:R-:W-:Y:S01]  /*2b450*/  BSSY B0, `(.L_x_6468) ;  /* 0x0000007000007945 */ /* 0x000fe20003800000 */
[----:B------:R-:W-:Y:S01]  /*2b460*/  IMAD.MOV.U32 R13, RZ, RZ, R2 ;  /* 0x000000ffff0d7224 */ /* 0x000fe200078e0002 */
[----:B------:R-:W-:Y:S01]  /*2b470*/  MOV R11, 0x1f ;  /* 0x0000001f000b7802 */ /* 0x000fe20000000f00 */
[----:B------:R-:W-:-:S07]  /*2b480*/  IMAD.MOV.U32 R15, RZ, RZ, -0x1 ;  /* 0xffffffffff0f7424 */ /* 0x000fce00078e00ff */
[----:B-123--:R-:W-:Y:S05]  /*2b490*/  WARPSYNC.COLLECTIVE R15, `(.L_x_6469) ;  /* 0x000000000f087348 */ /* 0x00efea0003c00000 */
[----:B------:R0:W4:Y:S02]  /*2b4a0*/  SHFL.IDX P6, R14, R13, R12, R11 ;  /* 0x0000000c0d0e7389 */ /* 0x00012400000c000b */
[----:B01234-:R-:W-:Y:S01]  /*2b4b0*/  ENDCOLLECTIVE ;  /* 0x000000000000791b */ /* 0x01ffe20003800000 */
.L_x_6469:
[----:B------:R-:W-:Y:S05]  /*2b4c0*/  BSYNC B0 ;  /* 0x0000000000007941 */ /* 0x000fea0003800000 */
.L_x_6468:
[----:B------:R-:W-:Y:S01]  /*2b4d0*/  IMAD.MOV.U32 R6, RZ, RZ, R14 ;  /* 0x000000ffff067224 */ /* 0x000fe200078e000e */
[----:B------:R-:W-:Y:S06]  /*2b4e0*/  BRA `(.L_x_6283) ;  /* 0xffffffa400707947 */ /* 0x000fec000383ffff */
.L_x_6290:
[----:B-1----:R1:W3:Y:S02]  /*2b4f0*/  SYNCS.PHASECHK.TRANS64.TRYWAIT P0, [R5+URZ+0x30820], R0 ;  /* 0x03082000050075a7 */ /* 0x0022e4000800017f */
[----:B---3--:R-:W-:Y:S05]  /*2b500*/  @!P0 NANOSLEEP.SYNCS 0x989680 ;  /* 0x009896800000895d */ /* 0x008fea0003900000 */
[----:B------:R-:W3:Y:S02]  /*2b510*/  @!P0 SYNCS.PHASECHK.TRANS64 P0, [R5+URZ+0x30820], R0 ;  /* 0x03082000050085a7 */ /* 0x000ee4000800007f */
[----:B---3--:R-:W-:Y:S05]  /*2b520*/  @!P0 BRA `(.L_x_6290) ;  /* 0xfffffffc00f08947 */ /* 0x008fea000383ffff */
[----:B------:R-:W-:Y:S05]  /*2b530*/  BRA `(.L_x_6470) ;  /* 0xffffffac00cc7947 */ /* 0x000fea000383ffff */
.L_x_6291:
[----:B------:R-:W3:Y:S01]  /*2b540*/  S2R R2, SR_TID.X ;  /* 0x0000000000027919 */ /* 0x000ee20000002100 */
[----:B------:R-:W-:Y:S01]  /*2b550*/  BSSY B0, `(.L_x_6471) ;  /* 0x000000a000007945 */ /* 0x000fe20003800000 */
[----:B0-----:R-:W-:Y:S01]  /*2b560*/  IMAD.MOV.U32 R12, RZ, RZ, RZ ;  /* 0x000000ffff0c7224 */ /* 0x001fe200078e00ff */
[----:B------:R-:W-:Y:S01]  /*2b570*/  MOV R15, 0xffffffff ;  /* 0xffffffff000f7802 */ /* 0x000fe20000000f00 */
[----:B------:R-:W-:Y:S01]  /*2b580*/  IMAD.MOV.U32 R11, RZ, RZ, 0x1f ;  /* 0x0000001fff0b7424 */ /* 0x000fe200078e00ff */
[----:B---3--:R-:W-:-:S04]  /*2b590*/  SHF.R.U32.HI R2, RZ, 0x5, R2 ;  /* 0x00000005ff027819 */ /* 0x008fc80000011602 */
[----:B------:R-:W-:-:S04]  /*2b5a0*/  LOP3.LUT R2, R2, 0x3, RZ, 0xc0, !PT ;  /* 0x0000000302027812 */ /* 0x000fc800078ec0ff */
[----:B------:R-:W-:-:S07]  /*2b5b0*/  MOV R13, R2 ;  /* 0x00000002000d7202 */ /* 0x000fce0000000f00 */
[----:B-12---:R-:W-:Y:S05]  /*2b5c0*/  WARPSYNC.COLLECTIVE R15, `(.L_x_6472) ;  /* 0x000000000f087348 */ /* 0x006fea0003c00000 */
[----:B------:R0:W3:Y:S02]  /*2b5d0*/  SHFL.IDX P6, R14, R13, R12, R11 ;  /* 0x0000000c0d0e7389 */ /* 0x0000e400000c000b */
[----:B0123--:R-:W-:Y:S01]  /*2b5e0*/  ENDCOLLECTIVE ;  /* 0x000000000000791b */ /* 0x00ffe20003800000 */
.L_x_6472:
[----:B------:R-:W-:Y:S05]  /*2b5f0*/  BSYNC B0 ;  /* 0x0000000000007941 */ /* 0x000fea0003800000 */
.L_x_6471:
[----:B------:R-:W-:Y:S05]  /*2b600*/  BRA `(.L_x_6473) ;  /* 0xffffffac00b47947 */ /* 0x000fea000383ffff */
.L_x_6292:
[----:B------:R-:W-:Y:S01]  /*2b610*/  BSSY B0, `(.L_x_6474) ;  /* 0x0000006000007945 */ /* 0x000fe20003800000 */
[----:B------:R-:W-:-:S07]  /*2b620*/  IMAD.MOV.U32 R15, RZ, RZ, -0x1 ;  /* 0xffffffffff0f7424 */ /* 0x000fce00078e00ff */
[----:B012---:R-:W-:Y:S05]  /*2b630*/  WARPSYNC.COLLECTIVE R15, `(.L_x_6475) ;  /* 0x000000000f0c7348 */ /* 0x007fea0003c00000 */
[----:B------:R-:W-:Y:S02]  /*2b640*/  ELECT P6, UR62, PT ;  /* 0x00000000003e782f */ /* 0x000fe400038c0000 */
[----:B------:R-:W-:Y:S01]  /*2b650*/  MOV R14, UR62 ;  /* 0x0000003e000e7c02 */ /* 0x000fe20008000f00 */
[----:B012---:R-:W-:Y:S10]  /*2b660*/  ENDCOLLECTIVE ;  /* 0x000000000000791b */ /* 0x007ff40003800000 */
.L_x_6475:
[----:B------:R-:W-:Y:S05]  /*2b670*/  BSYNC B0 ;  /* 0x0000000000007941 */ /* 0x000fea0003800000 */
.L_x_6474:
[----:B------:R-:W-:Y:S05]  /*2b680*/  BRA `(.L_x_6476) ;  /* 0xffffffac00a87947 */ /* 0x000fea000383ffff */
.L_x_6294:
[----:B-1----:R1:W3:Y:S02]  /*2b690*/  SYNCS.PHASECHK.TRANS64.TRYWAIT P1, [R3+URZ+0x30840], R2 ;  /* 0x03084002030075a7 */ /* 0x0022e4000802017f */
[----:B---3--:R-:W-:Y:S05]  /*2b6a0*/  @!P1 NANOSLEEP.SYNCS 0x989680 ;  /* 0x009896800000995d */ /* 0x008fea0003900000 */
[----:B------:R-:W3:Y:S02]  /*2b6b0*/  @!P1 SYNCS.PHASECHK.TRANS64 P1, [R3+URZ+0x30840], R2 ;  /* 0x03084002030095a7 */ /* 0x000ee4000802007f */
[----:B---3--:R-:W-:Y:S05]  /*2b6c0*/  @!P1 BRA `(.L_x_6294) ;  /* 0xfffffffc00f09947 */ /* 0x008fea000383ffff */
[----:B------:R-:W-:Y:S05]  /*2b6d0*/  BRA `(.L_x_6477) ;  /* 0xffffffac00c87947 */ /* 0x000fea000383ffff */
.L_x_6296:
[----:B---3--:R3:W4:Y:S02]  /*2b6e0*/  SYNCS.PHASECHK.TRANS64.TRYWAIT P1, [R23+URZ+0x30840], R0 ;  /* 0x03084000170075a7 */ /* 0x008724000802017f */
[----:B----4-:R-:W-:Y:S05]  /*2b6f0*/  @!P1 NANOSLEEP.SYNCS 0x989680 ;  /* 0x009896800000995d */ /* 0x010fea0003900000 */
[----:B------:R-:W4:Y:S02]  /*2b700*/  @!P1 SYNCS.PHASECHK.TRANS64 P1, [R23+URZ+0x30840], R0 ;  /* 0x03084000170095a7 */ /* 0x000f24000802007f */
[----:B----4-:R-:W-:Y:S05]  /*2b710*/  @!P1 BRA `(.L_x_6296) ;  /* 0xfffffffc00f09947 */ /* 0x010fea000383ffff */
[----:B------:R-:W-:Y:S05]  /*2b720*/  BRA `(.L_x_6478) ;  /* 0xffffffac00d47947 */ /* 0x000fea000383ffff */
.L_x_6298:
[----:B----4-:R4:W0:Y:S02]  /*2b730*/  SYNCS.PHASECHK.TRANS64.TRYWAIT P1, [R3+URZ+0x30860], R2 ;  /* 0x03086002030075a7 */ /* 0x010824000802017f */
[----:B0-----:R-:W-:Y:S05]  /*2b740*/  @!P1 NANOSLEEP.SYNCS 0x989680 ;  /* 0x009896800000995d */ /* 0x001fea0003900000 */
[----:B------:R-:W0:Y:S02]  /*2b750*/  @!P1 SYNCS.PHASECHK.TRANS64 P1, [R3+URZ+0x30860], R2 ;  /* 0x03086002030095a7 */ /* 0x000e24000802007f */
[----:B0-----:R-:W-:Y:S05]  /*2b760*/  @!P1 BRA `(.L_x_6298) ;  /* 0xfffffffc00f09947 */ /* 0x001fea000383ffff */
[----:B------:R-:W-:Y:S05]  /*2b770*/  BRA `(.L_x_6479) ;  /* 0xffffffac00d07947 */ /* 0x000fea000383ffff */
.L_x_6480:
        /* <DEDUP_REMOVED lines=16> */
.L_x_15986:


//--------------------- .text._ZN7cutlass13device_kernelIN5flash11enable_sm90INS1_16FlashAttnFwdSm90INS1_25CollectiveMainloopFwdSm90ILi2EN4cute5tupleIJNS5_1CILi1EEES8_S8_EEENS6_IJNS7_ILi128EEESA_SA_EEELi128ENS_6half_tEfNS_4arch4Sm90ELb0ELb0ELb0ELb0ELb1ELb0ELb0ELb1ELb1ELb1ELb1ELb0EEENS1_21CollectiveEpilogueFwdISB_S9_SC_SE_Li256ELb0ELb1ELb1ELb0EEENS1_19SingleTileSchedulerILb0ELb1ELb1ELi128EEEEEEEEEvNT_6ParamsE --------------------------
	.section	.text._ZN7cutlass13device_kernelIN5flash11enable_sm90INS1_16FlashAttnFwdSm90INS1_25CollectiveMainloopFwdSm90ILi2EN4cute5tupleIJNS5_1CILi1EEES8_S8_EEENS6_IJNS7_ILi128EEESA_SA_EEELi128ENS_6half_tEfNS_4arch4Sm90ELb0ELb0ELb0ELb0ELb1ELb0ELb0ELb1ELb1ELb1ELb1ELb0EEENS1_21CollectiveEpilogueFwdISB_S9_SC_SE_Li256ELb0ELb1ELb1ELb0EEENS1_19SingleTileSchedulerILb0ELb1ELb1ELi128EEEEEEEEEvNT_6ParamsE,"ax",@progbits
	.align	128
.text._ZN7cutlass13device_kernelIN5flash11enable_sm90INS1_16FlashAttnFwdSm90INS1_25CollectiveMainloopFwdSm90ILi2EN4cute5tupleIJNS5_1CILi1EEES8_S8_EEENS6_IJNS7_ILi128EEESA_SA_EEELi128ENS_6half_tEfNS_4arch4Sm90ELb0ELb0ELb0ELb0ELb1ELb0ELb0ELb1ELb1ELb1ELb1ELb0EEENS1_21CollectiveEpilogueFwdISB_S9_SC_SE_Li256ELb0ELb1ELb1ELb0EEENS1_19SingleTileSchedulerILb0ELb1ELb1ELi128EEEEEEEEEvNT_6ParamsE:
        .type           _ZN7cutlass13device_kernelIN5flash11enable_sm90INS1_16FlashAttnFwdSm90INS1_25CollectiveMainloopFwdSm90ILi2EN4cute5tupleIJNS5_1CILi1EEES8_S8_EEENS6_IJNS7_ILi128EEESA_SA_EEELi128ENS_6half_tEfNS_4arch4Sm90ELb0ELb0ELb0ELb0ELb1ELb0ELb0ELb1ELb1ELb1ELb1ELb0EEENS1_21CollectiveEpilogueFwdISB_S9_SC_SE_Li256ELb0ELb1ELb1ELb0EEENS1_19SingleTileSchedulerILb0ELb1ELb1ELi128EEEEEEEEEvNT_6ParamsE,@function
        .size           _ZN7cutlass13device_kernelIN5flash11enable_sm90INS1_16FlashAttnFwdSm90INS1_25CollectiveMainloopFwdSm90ILi2EN4cute5tupleIJNS5_1CILi1EEES8_S8_EEENS6_IJNS7_ILi128EEESA_SA_EEELi128ENS_6half_tEfNS_4arch4Sm90ELb0ELb0ELb0ELb0ELb1ELb0ELb0ELb1ELb1ELb1ELb1ELb0EEENS1_21CollectiveEpilogueFwdISB_S9_SC_SE_Li256ELb0ELb1ELb1ELb0EEENS1_19SingleTileSchedulerILb0ELb1ELb1ELi128EEEEEEEEEvNT_6ParamsE,(.L_x_15987 - _ZN7cutlass13device_kernelIN5flash11enable_sm90INS1_16FlashAttnFwdSm90INS1_25CollectiveMainloopFwdSm90ILi2EN4cute5tupleIJNS5_1CILi1EEES8_S8_EEENS6_IJNS7_ILi128EEESA_SA_EEELi128ENS_6half_tEfNS_4arch4Sm90ELb0ELb0ELb0ELb0ELb1ELb0ELb0ELb1ELb1ELb1ELb1ELb0EEENS1_21CollectiveEpilogueFwdISB_S9_SC_SE_Li256ELb0ELb1ELb1ELb0EEENS1_19SingleTileSchedulerILb0ELb1ELb1ELi128EEEEEEEEEvNT_6ParamsE)
        .other          _ZN7cutlass13device_kernelIN5flash11enable_sm90INS1_16FlashAttnFwdSm90INS1_25CollectiveMainloopFwdSm90ILi2EN4cute5tupleIJNS5_1CILi1EEES8_S8_EEENS6_IJNS7_ILi128EEESA_SA_EEELi128ENS_6half_tEfNS_4arch4Sm90ELb0ELb0ELb0ELb0ELb1ELb0ELb0ELb1ELb1ELb1ELb1ELb0EEENS1_21CollectiveEpilogueFwdISB_S9_SC_SE_Li256ELb0ELb1ELb1ELb0EEENS1_19SingleTileSchedulerILb0ELb1ELb1ELi128EEEEEEEEEvNT_6ParamsE,@"STO_CUDA_ENTRY STV_DEFAULT"
_ZN7cutlass13device_kernelIN5flash11enable_sm90INS1_16FlashAttnFwdSm90INS1_25CollectiveMainloopFwdSm90ILi2EN4cute5tupleIJNS5_1CILi1EEES8_S8_EEENS6_IJNS7_ILi128EEESA_SA_EEELi128ENS_6half_tEfNS_4arch4Sm90ELb0ELb0ELb0ELb0ELb1ELb0ELb0ELb1ELb1ELb1ELb1ELb0EEENS1_21CollectiveEpilogueFwdISB_S9_SC_SE_Li256ELb0ELb1ELb1ELb0EEENS1_19SingleTileSchedulerILb0ELb1ELb1ELi128EEEEEEEEEvNT_6ParamsE:
[----:B------:R-:W0:Y:S01]  /*0000*/  LDC R1, c[0x0][0x28] ;  /* 0x00000a00ff017b82 */ /* 0x000e220000000800 */
[----:B------:R-:W1:Y:S01]  /*0010*/  S2R R19, SR_TID.X ;  /* 0x0000000000137919 */ /* 0x000e620000002100 */
[----:B------:R-:W-:Y:S01]  /*0020*/  ELECT P0, URZ, PT ;  /* 0x00000000003f782f */ /* 0x000fe20003800000 */
[----:B------:R-:W-:Y:S01]  /*0030*/  UMOV UR4, 0x80 ;  /* 0x0000008000047882 */ /* 0x000fe20000000000 */
[----:B------:R-:W-:Y:S01]  /*0040*/  UMOV UR7, 0x100 ;  /* 0x0000010000077882 */ /* 0x000fe20000000000 */
[--C-:B-1----:R-:W-:Y:S02]  /*0050*/  SHF.R.U32.HI R17, RZ, 0x5, R19.reuse ;  /* 0x00000005ff117819 */ /* 0x102fe40000011613 */
[----:B------:R-:W-:-:S03]  /*0060*/  SHF.R.U32.HI R2, RZ, 0x7, R19 ;  /* 0x00000007ff027819 */ /* 0x000fc60000011613 */
[----:B------:R-:W1:Y:S04]  /*0070*/  SHFL.IDX PT, R0, R17, RZ, 0x1f ;  /* 0x00001fff11007589 */ /* 0x000e6800000e0000 */
[----:B------:R2:W3:Y:S01]  /*0080*/  SHFL.IDX PT, R3, R2, RZ, 0x1f ;  /* 0x00001fff02037589 */ /* 0x0004e200000e0000 */
[C---:B-1----:R-:W-:Y:S02]  /*0090*/  ISETP.NE.OR P0, PT, R0.reuse, RZ, !P0 ;  /* 0x000000ff0000720c */ /* 0x042fe40004705670 */
[----:B------:R-:W-:-:S11]  /*00a0*/  ISETP.NE.AND P1, PT, R0, RZ, PT ;  /* 0x000000ff0000720c */ /* 0x000fd60003f25270 */
        /* <DEDUP_REMOVED lines=12> */
[----:B------:R2:W1:Y:S06]  /*0170*/  @!UP0 SYNCS.EXCH.64 URZ, [UR8+0x28800], UR4 ;  /* 0x02880004083f85b2 */ /* 0x00046c0008000100 */
[----:B------:R2:W4:Y:S02]  /*0180*/  @!UP1 SYNCS.EXCH.64 URZ, [UR8+0x28820], UR6 ;  /* 0x02882006083f95b2 */ /* 0x0005240008000100 */
[----:B0-23--:R-:W-:Y:S05]  /*0190*/  @P1 BRA `(.L_x_6481) ;  /* 0x0000000000481947 */ /* 0x00dfea0003800000 */
        /* <DEDUP_REMOVED lines=13> */
[----:B0-----:R0:W2:Y:S08]  /*0270*/  SYNCS.EXCH.64 URZ, [UR8+0x28830], UR4 ;  /* 0x02883004083f75b2 */ /* 0x0010b00008000100 */
[----:B------:R0:W3:Y:S01]  /*0280*/  SYNCS.EXCH.64 URZ, [UR8+0x28840], UR6 ;  /* 0x02884006083f75b2 */ /* 0x0000e20008000100 */
[----:B------:R0:W0:Y:S01]  /*0290*/  SYNCS.EXCH.64 URZ, [UR8+0x28838], UR4 ;  /* 0x02883804083f75b2 */ /* 0x0000220008000100 */
[----:B------:R0:W0:Y:S01]  /*02a0*/  SYNCS.EXCH.64 URZ, [UR8+0x28848], UR6 ;  /* 0x02884806083f75b2 */ /* 0x0000220008000100 */
[----:B------:R-:W-:Y:S01]  /*02b0*/  NOP ;  /* 0x0000000000007918 */ /* 0x000fe20000000000 */
.L_x_6481:
        /* <DEDUP_REMOVED lines=22> */
.L_x_6482:
        /* <DEDUP_REMOVED lines=18> */
.L_x_6483:
        /* <DEDUP_REMOVED lines=22> */
.L_x_6484:
        /* <DEDUP_REMOVED lines=23> */
.L_x_6485:
[----:B------:R-:W-:Y:S01]  /*0810*/  UISETP.NE.AND UP0, UPT, UR9, URZ, UPT ;  /* 0x0000003f0900728c */ /* 0x000fe2000bf05270 */
[----:B------:R-:W-:Y:S01]  /*0820*/  NOP ;  /* 0x0000000000007918 */ /* 0x000fe20000000000 */
[----:B------:R-:W-:Y:S01]  /*0830*/  UMOV UR40, 0x1 ;  /* 0x0000000100287882 */ /* 0x000fe20000000000 */
[----:B------:R-:W-:Y:S01]  /*0840*/  ULDC.64 UR38, c[0x0][0x208] ;  /* 0x0000820000267ab9 */ /* 0x000fe20000000a00 */
[----:B------:R-:W-:Y:S01]  /*0850*/  USEL UR40, UR40, 0x2, !UP0 ;  /* 0x0000000228287887 */ /* 0x000fe2000c000000 */
[----:B------:R-:W-:Y:S01]  /*0860*/  BSSY B6, `(.L_x_6486) ;  /* 0x0000adf000067945 */ /* 0x000fe20003800000 */
[----:B01234-:R-:W-:Y:S01]  /*0870*/  BAR.SYNC.DEFER_BLOCKING 0x0 ;  /* 0x0000000000007b1d */ /* 0x01ffe20000010000 */
[----:B------:R-:W-:-:S13]  /*0880*/  PLOP3.LUT P0, PT, PT, PT, UP0, 0x80, 0x0 ;  /* 0x000000000000781c */ /* 0x000fda0003f0f008 */
[----:B------:R-:W-:Y:S05]  /*0890*/  @!P0 BRA `(.L_x_6487) ;  /* 0x00000070009c8947 */ /* 0x000fea0003800000 */
.L_x_6488:
[----:B------:R-:W-:-:S08]  /*08a0*/  NOP ;  /* 0x0000000000007918 */ /* 0x000fd00000000000 */
[----:B------:R-:W0:Y:S02]  /*08b0*/  USETMAXREG.TRY_ALLOC.CTAPOOL UP0, 0xe8 ;  /* 0x000000e8000079c8 */ /* 0x000e240008000600 */
[----:B0-----:R-:W-:-:S13]  /*08c0*/  PLOP3.LUT P0, PT, PT, PT, UP0, 0x80, 0x0 ;  /* 0x000000000000781c */ /* 0x001fda0003f0f008 */
[----:B------:R-:W-:Y:S05]  /*08d0*/  @!P0 BRA `(.L_x_6488) ;  /* 0xfffffffc00f08947 */ /* 0x000fea000383ffff */
[----:B------:R-:W0:Y:S01]  /*08e0*/  S2UR UR6, SR_CTAID.Y ;  /* 0x00000000000679c3 */ /* 0x000e220000002600 */
[----:B------:R-:W-:Y:S01]  /*08f0*/  LOP3.LUT R0, R19, 0xffffff80, RZ, 0xc0, !PT ;  /* 0xffffff8013007812 */ /* 0x000fe200078ec0ff */
[----:B------:R-:W-:Y:S02]  /*0900*/  ULDC UR7, c[0x0][0xc50] ;  /* 0x0003140000077ab9 */ /* 0x000fe40000000800 */
[----:B------:R-:W-:-:S04]  /*0910*/  UISETP.NE.AND UP0, UPT, UR7, 0x1, UPT ;  /* 0x000000010700788c */ /* 0x000fc8000bf05270 */
[----:B------:R-:W-:Y:S08]  /*0920*/  BAR.ARV 0x8, 0x180 ;  /* 0x0206000000007b1d */ /* 0x000ff00000002000 */
[----:B------:R-:W1:Y:S01]  /*0930*/  S2UR UR8, SR_CTAID.Z ;  /* 0x00000000000879c3 */ /* 0x000e620000002700 */
[----:B------:R-:W-:Y:S01]  /*0940*/  ISETP.NE.AND P0, PT, R0, 0x80, PT ;  /* 0x000000800000780c */ /* 0x000fe20003f05270 */
[----:B------:R-:W-:Y:S01]  /*0950*/  @UP0 ULDC UR4, c[0x0][0xc54] ;  /* 0x0003150000040ab9 */ /* 0x000fe20000000800 */
[----:B------:R-:W-:Y:S01]  /*0960*/  @UP0 ULDC UR9, c[0x0][0xc58] ;  /* 0x0003160000090ab9 */ /* 0x000fe20000000800 */
[----:B0-----:R-:W-:-:S10]  /*0970*/  UIMAD.WIDE.U32 UR4, UR6, UR4, URZ ;  /* 0x00000004060472a5 */ /* 0x001fd4000f8e003f */
[----:B------:R-:W-:Y:S06]  /*0980*/  @!P0 BAR.ARV 0x9, 0x100 ;  /* 0x0244000000008b1d */ /* 0x000fec0000002000 */
[----:B------:R-:W-:Y:S01]  /*0990*/  UMOV UR37, UR6 ;  /* 0x0000000600257c82 */ /* 0x000fe20008000000 */
[----:B------:R-:W-:Y:S01]  /*09a0*/  @UP0 USHF.R.U32.HI UR37, URZ, UR9, UR5 ;  /* 0x000000093f250299 */ /* 0x000fe20008011605 */
[----:B-1----:R-:W-:-:S03]  /*09b0*/  ISETP.LE.AND P0, PT, RZ, UR8, PT ;  /* 0x00000008ff007c0c */ /* 0x002fc6000bf03270 */
[----:B------:R-:W-:-:S04]  /*09c0*/  UIADD3 UR4, -UR37, URZ, URZ ;  /* 0x0000003f25047290 */ /* 0x000fc8000fffe13f */
[----:B------:R-:W-:-:S06]  /*09d0*/  UIMAD UR7, UR7, UR4, UR6 ;  /* 0x00000004070772a4 */ /* 0x000fcc000f8e0206 */
[----:B------:R-:W-:Y:S06]  /*09e0*/  @!P0 BRA `(.L_x_6489) ;  /* 0x000000ac00188947 */ /* 0x000fec0003800000 */
[----:B------:R-:W-:Y:S01]  /*09f0*/  ULDC.64 UR4, c[0x0][0x418] ;  /* 0x0001060000047ab9 */ /* 0x000fe20000000a00 */
[----:B------:R-:W-:Y:S01]  /*0a00*/  ULDC UR43, c[0x0][0x424] ;  /* 0x00010900002b7ab9 */ /* 0x000fe20000000800 */
[----:B------:R-:W-:Y:S01]  /*0a10*/  UISETP.NE.U32.AND UP0, UPT, UR4, URZ, UPT ;  /* 0x0000003f0400728c */ /* 0x000fe2000bf05070 */
[----:B------:R-:W-:Y:S01]  /*0a20*/  IMAD.MOV.U32 R3, RZ, RZ, RZ ;  /* 0x000000ffff037224 */ /* 0x000fe200078e00ff */
        /* <DEDUP_REMOVED lines=8> */
[----:B------:R-:W-:-:S04]  /*0ab0*/  USHF.R.S32.HI UR5, URZ, 0x1f, UR4 ;  /* 0x0000001f3f057899 */ /* 0x000fc80008011404 */
[----:B------:R-:W-:-:S04]  /*0ac0*/  ULEA.HI UR5, UR5, UR4, URZ, 0x7 ;  /* 0x0000000405057291 */ /* 0x000fc8000f8f383f */
[----:B------:R-:W-:-:S04]  /*0ad0*/  USHF.R.S32.HI UR5, URZ, 0x7, UR5 ;  /* 0x000000073f057899 */ /* 0x000fc80008011405 */
[----:B------:R-:W-:Y:S08]  /*0ae0*/  @!P0 BRA `(.L_x_6490) ;  /* 0x0000000000808947 */ /* 0x000ff00003800000 */
[----:B------:R-:W-:-:S04]  /*0af0*/  USHF.R.U32.HI UR4, URZ, 0x10, UR7 ;  /* 0x000000103f047899 */ /* 0x000fc80008011607 */
[----:B------:R-:W-:-:S11]  /*0b00*/  UISETP.NE.AND UP0, UPT, UR4, URZ, UPT ;  /* 0x0000003f0400728c */ /* 0x000fd6000bf05270 */
[----:B------:R-:W-:Y:S02]  /*0b10*/  @!UP0 ULDC UR4, c[0x0][0x9f0] ;  /* 0x00027c0000048ab9 */ /* 0x000fe40000000800 */
[----:B------:R-:W-:Y:S01]  /*0b20*/  IMAD.U32 R6, RZ, RZ, UR4 ;  /* 0x00000004ff067e24 */ /* 0x000fe2000f8e00ff */
[----:B------:R-:W-:-:S04]  /*0b30*/  UIADD3 UR6, UR5, -0x1, UR4 ;  /* 0xffffffff05067890 */ /* 0x000fc8000fffe004 */
[-C--:B------:R-:W-:Y:S02]  /*0b40*/  IABS R3, R6.reuse ;  /* 0x0000000600037213 */ /* 0x080fe40000000000 */
[----:B------:R-:W-:Y:S01]  /*0b50*/  IABS R6, R6 ;  /* 0x0000000600067213 */ /* 0x000fe20000000000 */
[----:B------:R-:W-:Y:S01]  /*0b60*/  IMAD.U32 R8, RZ, RZ, UR6 ;  /* 0x00000006ff087e24 */ /* 0x000fe2000f8e00ff */
[----:B------:R-:W0:Y:S01]  /*0b70*/  I2F.RP R0, R3 ;  /* 0x0000000300007306 */ /* 0x000e220000209400 */
[----:B------:R-:W-:Y:S02]  /*0b80*/  ULOP3.LUT UR6, UR6, UR4, URZ, 0x3c, !UPT ;  /* 0x0000000406067292 */ /* 0x000fe4000f8e3c3f */
[----:B------:R-:W-:-:S04]  /*0b90*/  IMAD.MOV R6, RZ, RZ, -R6 ;  /* 0x000000ffff067224 */ /* 0x000fc800078e0a06 */
[----:B------:R-:W-:Y:S01]  /*0ba0*/  ISETP.LE.AND P2, PT, RZ, UR6, PT ;  /* 0x00000006ff007c0c */ /* 0x000fe2000bf43270 */
[----:B0-----:R-:W0:Y:S02]  /*0bb0*/  MUFU.RCP R0, R0 ;  /* 0x0000000000007308 */ /* 0x001e240000001000 */
[----:B0-----:R-:W-:Y:S01]  /*0bc0*/  VIADD R4, R0, 0xffffffe ;  /* 0x0ffffffe00047836 */ /* 0x001fe20000000000 */
[----:B------:R-:W-:-:S05]  /*0bd0*/  IABS R0, R8 ;  /* 0x0000000800007213 */ /* 0x000fca0000000000 */
[----:B------:R0:W1:Y:S02]  /*0be0*/  F2I.FTZ.U32.TRUNC.NTZ R5, R4 ;  /* 0x0000000400057305 */ /* 0x000064000021f000 */
[----:B0-----:R-:W-:Y:S01]  /*0bf0*/  IMAD.MOV.U32 R4, RZ, RZ, RZ ;  /* 0x000000ffff047224 */ /* 0x001fe200078e00ff */
[----:B-1----:R-:W-:-:S05]  /*0c00*/  IADD3 R10, RZ, -R5, RZ ;  /* 0x80000005ff0a7210 */ /* 0x002fca0007ffe0ff */
        /* <DEDUP_REMOVED lines=8> */
[----:B------:R-:W-:Y:S02]  /*0c90*/  ISETP.NE.AND P1, PT, RZ, UR4, PT ;  /* 0x00000004ff007c0c */ /* 0x000fe4000bf25270 */
[----:B------:R-:W-:-:S13]  /*0ca0*/  ISETP.GE.U32.AND P0, PT, R0, R3, PT ;  /* 0x000000030000720c */ /* 0x000fda0003f06070 */
[----:B------:R-:W-:-:S05]  /*0cb0*/  @P0 VIADD R5, R5, 0x1 ;  /* 0x0000000105050836 */ /* 0x000fca0000000000 */
[----:B------:R-:W-:-:S05]  /*0cc0*/  MOV R3, R5 ;  /* 0x0000000500037202 */ /* 0x000fca0000000f00 */
[----:B------:R-:W-:Y:S01]  /*0cd0*/  @!P2 IMAD.MOV R3, RZ, RZ, -R3 ;  /* 0x000000ffff03a224 */ /* 0x000fe200078e0a03 */
[----:B------:R-:W-:-:S07]  /*0ce0*/  @!P1 LOP3.LUT R3, RZ, UR4, RZ, 0x33, !PT ;  /* 0x00000004ff039c12 */ /* 0x000fce000f8e33ff */
.L_x_6490:
[----:B------:R-:W-:Y:S01]  /*0cf0*/  IMAD R16, R3, UR8, RZ ;  /* 0x0000000803107c24 */ /* 0x000fe2000f8e02ff */
[----:B------:R-:W-:Y:S01]  /*0d00*/  PLOP3.LUT P0, PT, PT, PT, PT, 0x80, 0x0 ;  /* 0x000000000000781c */ /* 0x000fe20003f0f070 */
[----:B------:R-:W-:Y:S01]  /*0d10*/  VIADD R88, R19, 0xffffff80 ;  /* 0xffffff8013587836 */ /* 0x000fe20000000000 */
[----:B------:R-:W-:Y:S01]  /*0d20*/  MOV R17, RZ ;  /* 0x000000ff00117202 */ /* 0x000fe20000000f00 */
[----:B------:R-:W-:Y:S01]  /*0d30*/  IMAD.MOV.U32 R0, RZ, RZ, RZ ;  /* 0x000000ffff007224 */ /* 0x000fe200078e00ff */
[----:B------:R-:W-:Y:S02]  /*0d40*/  VIADDMNMX R3, R16, R3, UR5, PT ;  /* 0x0000000510037e46 */ /* 0x000fe4000b800103 */
[----:B------:R-:W-:Y:S02]  /*0d50*/  CS2R R150, SRZ ;  /* 0x0000000000967805 */ /* 0x000fe4000001ff00 */
        /* <DEDUP_REMOVED lines=15> */
[----:B------:R-:W-:Y:S02]  /*0e50*/  ISETP.LT.AND P1, PT, R16, UR42, PT ;  /* 0x0000002a10007c0c */ /* 0x000fe4000bf21270 */
        /* <DEDUP_REMOVED lines=52> */
.L_x_6492:
[----:B------:R-:W-:-:S04]  /*11a0*/  SHF.L.U32 R3, RZ, 0x1f, RZ ;  /* 0x0000001fff037819 */ /* 0x000fc800000006ff */
[----:B------:R-:W0:Y:S02]  /*11b0*/  SYNCS.PHASECHK.TRANS64.TRYWAIT P0, [UR36+0x28800], R3 ;  /* 0x02880003ff0075a7 */ /* 0x000e240008000164 */
[----:B0-----:R-:W-:Y:S05]  /*11c0*/  @!P0 BRA `(.L_x_6493) ;  /* 0x000000a400288947 */ /* 0x001fea0003800000 */
.L_x_6566:
[----:B------:R-:W-:-:S06]  /*11d0*/  ULOP3.LUT UR4, UR40, 0x1, URZ, 0xfc, !UPT ;  /* 0x0000000128047892 */ /* 0x000fcc000f8efc3f */
[----:B0-----:R-:W-:-:S05]  /*11e0*/  IMAD.U32 R0, RZ, RZ, UR4 ;  /* 0x00000004ff007e24 */ /* 0x001fca000f8e00ff */
[----:B------:R-:W-:-:S13]  /*11f0*/  ISETP.NE.AND P0, PT, R0, 0x3, PT ;  /* 0x000000030000780c */ /* 0x000fda0003f05270 */
[----:B------:R-:W-:Y:S05]  /*1200*/  @!P0 BRA `(.L_x_6494) ;  /* 0x0000000000048947 */ /* 0x000fea0003800000 */
[----:B------:R-:W-:Y:S01]  /*1210*/  BPT.TRAP 0x1 ;  /* 0x000000040000795c */ /* 0x000fe20000300000 */
.L_x_6494:
[----:B------:R0:W1:Y:S01]  /*1220*/  SYNCS.PHASECHK.TRANS64.TRYWAIT P1, [UR36+0x28830], R3 ;  /* 0x02883003ff0075a7 */ /* 0x0000620008020164 */
[----:B------:R-:W-:Y:S05]  /*1230*/  @!P0 BRA `(.L_x_6495) ;  /* 0x0000000000048947 */ /* 0x000fea0003800000 */
[----:B------:R-:W-:Y:S01]  /*1240*/  BPT.TRAP 0x1 ;  /* 0x000000040000795c */ /* 0x000fe20000300000 */
.L_x_6495:
[----:B------:R-:W-:Y:S01]  /*1250*/  IMAD.U32 R5, RZ, RZ, UR44 ;  /* 0x0000002cff057e24 */ /* 0x000fe2000f8e00ff */
[----:B------:R-:W-:Y:S01]  /*1260*/  MOV R0, RZ ;  /* 0x000000ff00007202 */ /* 0x000fe20000000f00 */
[----:B-1----:R-:W-:Y:S06]  /*1270*/  @P1 BRA `(.L_x_6496) ;  /* 0x0000000000081947 */ /* 0x002fec0003800000 */
[----:B------:R-:W1:Y:S02]  /*1280*/  SYNCS.PHASECHK.TRANS64.TRYWAIT P1, [UR36+0x28830], R3 ;  /* 0x02883003ff0075a7 */ /* 0x000e640008020164 */
[----:B-1----:R-:W-:Y:S05]  /*1290*/  @!P1 BRA `(.L_x_6497) ;  /* 0x000000a4000c9947 */ /* 0x002fea0003800000 */
.L_x_6496:
[----:B------:R-:W-:Y:S05]  /*12a0*/  WARPSYNC.ALL ;  /* 0x0000000000007948 */ /* 0x000fea0003800000 */
[----:B-1----:R-:W-:Y:S01]  /*12b0*/  LOP3.LUT R4, R5, 0x10000, RZ, 0xfc, !PT ;  /* 0x0001000005047812 */ /* 0x002fe200078efcff */
[----:B------:R-:W-:Y:S02]  /*12c0*/  IMAD.MOV.U32 R151, RZ, RZ, RZ ;  /* 0x000000ffff977224 */ /* 0x000fe400078e00ff */
[----:B------:R-:W-:Y:S01]  /*12d0*/  IMAD.MOV.U32 R5, RZ, RZ, 0x40000040 ;  /* 0x40000040ff057424 */ /* 0x000fe200078e00ff */
[----:B------:R-:W-:Y:S01]  /*12e0*/  UIADD3 UR4, UR36, 0x18400, URZ ;  /* 0x0001840024047890 */ /* 0x000fe2000fffe03f */
[----:B------:R-:W-:Y:S01]  /*12f0*/  R2UR UR8, R4 ;  /* 0x00000000040872ca */ /* 0x000fe200000e0000 */
[----:B------:R-:W-:-:S02]  /*1300*/  WARPGROUP.ARRIVE ;  /* 0x00000000000079c5 */ /* 0x000fc40000000000 */
[----:B------:R-:W-:Y:S01]  /*1310*/  R2UR UR9, R5 ;  /* 0x00000000050972ca */ /* 0x000fe200000e0000 */
[----:B------:R-:W-:Y:S01]  /*1320*/  USHF.R.U32.HI UR4, URZ, 0x4, UR4 ;  /* 0x000000043f047899 */ /* 0x000fe20008011604 */
[----:B------:R-:W-:Y:S01]  /*1330*/  R2UR UR32, R4 ;  /* 0x00000000042072ca */ /* 0x000fe200000e0000 */
[----:B------:R-:W-:Y:S01]  /*1340*/  UMOV UR11, 0x40000040 ;  /* 0x40000040000b7882 */ /* 0x000fe20000000000 */
[----:B------:R-:W-:Y:S01]  /*1350*/  UMOV UR13, 0x40000040 ;  /* 0x40000040000d7882 */ /* 0x000fe20000000000 */
[----:B------:R-:W-:Y:S01]  /*1360*/  ULOP3.LUT UR4, UR4, 0x3fff, URZ, 0xc0, !UPT ;  /* 0x00003fff04047892 */ /* 0x000fe2000f8ec03f */
[----:B------:R-:W1:Y:S01]  /*1370*/  S2UR UR7, SR_CgaCtaId ;  /* 0x00000000000779c3 */ /* 0x000e620000008800 */
[----:B------:R-:W-:Y:S01]  /*1380*/  UMOV UR15, 0x40000040 ;  /* 0x40000040000f7882 */ /* 0x000fe20000000000 */
[----:B------:R-:W-:Y:S01]  /*1390*/  UMOV UR17, 0x40000040 ;  /* 0x4000004000117882 */ /* 0x000fe20000000000 */
[----:B------:R-:W-:Y:S01]  /*13a0*/  ULOP3.LUT UR48, UR4, 0x10000, URZ, 0xfc, !UPT ;  /* 0x0001000004307892 */ /* 0x000fe2000f8efc3f */
[----:B------:R-:W-:Y:S01]  /*13b0*/  UMOV UR19, 0x40000040 ;  /* 0x4000004000137882 */ /* 0x000fe20000000000 */
[----:B------:R-:W-:-:S02]  /*13c0*/  UMOV UR21, 0x40000040 ;  /* 0x4000004000157882 */ /* 0x000fc40000000000 */
[----:B------:R-:W-:Y:S02]  /*13d0*/  UIADD3 UR14, UR48, 0x4, URZ ;  /* 0x00000004300e7890 */ /* 0x000fe4000fffe03f */
[----:B------:R-:W-:Y:S01]  /*13e0*/  UIADD3 UR12, UR32, 0x4, URZ ;  /* 0x00000004200c7890 */ /* 0x000fe2000fffe03f */
[----:B------:R-:W-:Y:S01]  /*13f0*/  UMOV UR10, UR48 ;  /* 0x00000030000a7c82 */ /* 0x000fe20008000000 */
[----:B------:R-:W-:Y:S01]  /*1400*/  UIADD3 UR16, UR32, 0x6, URZ ;  /* 0x0000000620107890 */ /* 0x000fe2000fffe03f */
[----:B------:R-:W-:Y:S01]  /*1410*/  HGMMA.64x128x16.F32 R24, gdesc[UR8], RZ, !UPT, gsb0 ;  /* 0x01e00000081879f0 */ /* 0x000fe2000c0008ff */
[----:B------:R-:W-:Y:S02]  /*1420*/  UIADD3 UR8, UR32, 0x2, URZ ;  /* 0x0000000220087890 */ /* 0x000fe4000fffe03f */
[----:B------:R-:W-:Y:S01]  /*1430*/  UIADD3 UR10, UR48, 0x2, URZ ;  /* 0x00000002300a7890 */ /* 0x000fe2000fffe03f */
[----:B------:R-:W-:Y:S01]  /*1440*/  UMOV UR9, 0x40000040 ;  /* 0x4000004000097882 */ /* 0x000fe20000000000 */
[----:B------:R-:W-:Y:S01]  /*1450*/  UMOV UR11, 0x40000040 ;  /* 0x40000040000b7882 */ /* 0x000fe20000000000 */
[----:B------:R-:W-:-:S02]  /*1460*/  UIADD3 UR18, UR48, 0x6, URZ ;  /* 0x0000000630127890 */ /* 0x000fc4000fffe03f */
[----:B------:R-:W-:Y:S02]  /*1470*/  UIADD3 UR20, UR32, 0x400, URZ ;  /* 0x0000040020147890 */ /* 0x000fe4000fffe03f */
[----:B------:R-:W-:Y:S01]  /*1480*/  UIADD3 UR22, UR48, 0x400, URZ ;  /* 0x0000040030167890 */ /* 0x000fe2000fffe03f */
        /* <DEDUP_REMOVED lines=15> */
[----:B------:R-:W-:Y:S03]  /*1580*/  HGMMA.64x128x16.F32 R24, gdesc[UR8], R24, gsb0 ;  /* 0x01e00000081879f0 */ /* 0x000fe60008000818 */
[----:B------:R-:W-:Y:S02]  /*1590*/  WARPGROUP.DEPBAR.LE gsb0, 0x0 ;  /* 0x00008000000079c5 */ /* 0x000fe40000010000 */
[----:B------:R-:W-:-:S07]  /*15a0*/  WARPGROUP.ARRIVE ;  /* 0x00000000000079c5 */ /* 0x000fce0000000000 */
        /* <DEDUP_REMOVED lines=17> */
[----:B-1----:R-:W-:Y:S05]  /*16c0*/  @!P0 BRA `(.L_x_6498) ;  /* 0x0000000000048947 */ /* 0x002fea0003800000 */
[----:B------:R-:W-:Y:S01]  /*16d0*/  BPT.TRAP 0x1 ;  /* 0x000000040000795c */ /* 0x000fe20000300000 */
.L_x_6498:
[----:B------:R-:W-:Y:S01]  /*16e0*/  LOP3.LUT R17, R17, 0xffffff80, RZ, 0xc0, !PT ;  /* 0xffffff8011117812 */ /* 0x000fe200078ec0ff */
[----:B------:R-:W-:Y:S01]  /*16f0*/  IMAD.U32 R7, RZ, RZ, UR42 ;  /* 0x0000002aff077e24 */ /* 0x000fe2000f8e00ff */
[----:B0-----:R-:W-:Y:S01]  /*1700*/  MOV R3, 0xfffffffe ;  /* 0xfffffffe00037802 */ /* 0x001fe20000000f00 */
[----:B------:R-:W-:Y:S01]  /*1710*/  ULDC UR4, c[0x0][0x988] ;  /* 0x0002620000047ab9 */ /* 0x000fe20000000800 */
[----:B------:R-:W-:Y:S01]  /*1720*/  P2R R23, PR, RZ, 0x1 ;  /* 0x00000001ff177803 */ /* 0x000fe20000000000 */
[----:B------:R-:W-:Y:S01]  /*1730*/  IMAD.IADD R17, R88, 0x1, -R17 ;  /* 0x0000000158117824 */ /* 0x000fe200078e0a11 */
[----:B------:R-:W-:Y:S01]  /*1740*/  UIADD3 UR42, UR42, -0x2, URZ ;  /* 0xfffffffe2a2a7890 */ /* 0x000fe2000fffe03f */
[--C-:B------:R-:W-:Y:S01]  /*1750*/  IMAD.MOV.U32 R150, RZ, RZ, R151.reuse ;  /* 0x000000ffff967224 */ /* 0x100fe200078e0097 */
[-C--:B------:R-:W-:Y:S01]  /*1760*/  MOV R147, R151.reuse ;  /* 0x0000009700937202 */ /* 0x080fe20000000f00 */
[----:B------:R-:W-:Y:S01]  /*1770*/  IMAD.MOV.U32 R149, RZ, RZ, R151 ;  /* 0x000000ffff957224 */ /* 0x000fe200078e0097 */
[----:B------:R-:W-:Y:S01]  /*1780*/  SHF.R.S32.HI R6, RZ, 0x1f, R17 ;  /* 0x0000001fff067819 */ /* 0x000fe20000011411 */
[--C-:B------:R-:W-:Y:S01]  /*1790*/  IMAD.MOV.U32 R148, RZ, RZ, R151.reuse ;  /* 0x000000ffff947224 */ /* 0x100fe200078e0097 */
[----:B------:R-:W-:Y:S01]  /*17a0*/  MOV R143, R151 ;  /* 0x00000097008f7202 */ /* 0x000fe20000000f00 */
        /* <DEDUP_REMOVED lines=8> */
[--C-:B------:R-:W-:Y:S01]  /*1830*/  IMAD.MOV.U32 R129, RZ, RZ, R151.reuse ;  /* 0x000000ffff817224 */ /* 0x100fe200078e0097 */
[-C--:B------:R-:W-:Y:S01]  /*1840*/  MOV R131, R151.reuse ;  /* 0x0000009700837202 */ /* 0x080fe20000000f00 */
[----:B------:R-:W-:Y:S01]  /*1850*/  IMAD.IADD R6, R17, 0x1, -R6 ;  /* 0x0000000111067824 */ /* 0x000fe200078e0a06 */
[-C--:B------:R-:W-:Y:S01]  /*1860*/  MOV R127, R151.reuse ;  /* 0x00000097007f7202 */ /* 0x080fe20000000f00 */
[--C-:B------:R-:W-:Y:S01]  /*1870*/  IMAD.MOV.U32 R125, RZ, RZ, R151.reuse ;  /* 0x000000ffff7d7224 */ /* 0x100fe200078e0097 */
[----:B------:R-:W-:Y:S01]  /*1880*/  MOV R123, R151 ;  /* 0x00000097007b7202 */ /* 0x000fe20000000f00 */
[----:B------:R-:W-:Y:S01]  /*1890*/  IMAD R6, R6, R3, 0x80 ;  /* 0x0000008006067424 */ /* 0x000fe200078e0203 */
[-C--:B------:R-:W-:Y:S01]  /*18a0*/  MOV R119, R151.reuse ;  /* 0x0000009700777202 */ /* 0x080fe20000000f00 */
[--C-:B------:R-:W-:Y:S01]  /*18b0*/  IMAD.MOV.U32 R121, RZ, RZ, R151.reuse ;  /* 0x000000ffff797224 */ /* 0x100fe200078e0097 */
[-C--:B------:R-:W-:Y:S01]  /*18c0*/  MOV R115, R151.reuse ;  /* 0x0000009700737202 */ /* 0x080fe20000000f00 */
[----:B------:R-:W-:Y:S01]  /*18d0*/  VIADD R6, R6, UR43 ;  /* 0x0000002b06067c36 */ /* 0x000fe20008000000 */
[-C--:B------:R-:W-:Y:S01]  /*18e0*/  MOV R111, R151.reuse ;  /* 0x00000097006f7202 */ /* 0x080fe20000000f00 */
[--C-:B------:R-:W-:Y:S01]  /*18f0*/  IMAD.MOV.U32 R117, RZ, RZ, R151.reuse ;  /* 0x000000ffff757224 */ /* 0x100fe200078e0097 */
[-C--:B------:R-:W-:Y:S01]  /*1900*/  MOV R107, R151.reuse ;  /* 0x00000097006b7202 */ /* 0x080fe20000000f00 */
[----:B------:R-:W-:Y:S01]  /*1910*/  IMAD R7, R7, -0x80, R6 ;  /* 0xffffff8007077824 */ /* 0x000fe200078e0206 */
[-C--:B------:R-:W-:Y:S01]  /*1920*/  MOV R103, R151.reuse ;  /* 0x0000009700677202 */ /* 0x080fe20000000f00 */
[--C-:B------:R-:W-:Y:S01]  /*1930*/  IMAD.MOV.U32 R113, RZ, RZ, R151.reuse ;  /* 0x000000ffff717224 */ /* 0x100fe200078e0097 */
[----:B------:R-:W-:Y:S01]  /*1940*/  MOV R99, R151 ;  /* 0x0000009700637202 */ /* 0x000fe20000000f00 */
        /* <DEDUP_REMOVED lines=10> */
[----:B------:R-:W-:Y:S01]  /*19f0*/  IMAD.MOV.U32 R89, RZ, RZ, R151 ;  /* 0x000000ffff597224 */ /* 0x000fe200078e0097 */
        /* <DEDUP_REMOVED lines=77> */
[----:B------:R-:W-:Y:S02]  /*1ed0*/  ISETP.GT.AND P0, PT, R7, 0x59, PT ;  /* 0x000000590700780c */ /* 0x000fe40003f04270 */
[----:B------:R-:W-:-:S02]  /*1ee0*/  FSEL R128, R70, -INF , P6 ;  /* 0xff80000046807808 */ /* 0x000fc40003000000 */
[----:B------:R-:W-:Y:S02]  /*1ef0*/  FMNMX.FTZ R3, R126, R3, !PT ;  /* 0x000000037e037209 */ /* 0x000fe40007810000 */
[----:B------:R-:W-:Y:S02]  /*1f00*/  FSEL R30, R57, -INF , P5 ;  /* 0xff800000391e7808 */ /* 0x000fe40002800000 */
[----:B------:R-:W-:Y:S02]  /*1f10*/  FSEL R130, R71, -INF , P0 ;  /* 0xff80000047827808 */ /* 0x000fe40000000000 */
[----:B------:R-:W-:Y:S02]  /*1f20*/  FSEL R64, R64, -INF , P1 ;  /* 0xff80000040407808 */ /* 0x000fe40000800000 */
[----:B------:R-:W-:Y:S02]  /*1f30*/  FSEL R38, R65, -INF , P2 ;  /* 0xff80000041267808 */ /* 0x000fe40001000000 */
[----:B------:R-:W-:-:S02]  /*1f40*/  ISETP.GT.AND P5, PT, R7, 0x60, PT ;  /* 0x000000600700780c */ /* 0x000fc40003fa4270 */
[C---:B------:R-:W-:Y:S02]  /*1f50*/  ISETP.GT.AND P0, PT, R7.reuse, 0x61, PT ;  /* 0x000000610700780c */ /* 0x040fe40003f04270 */
[C---:B------:R-:W-:Y:S02]  /*1f60*/  ISETP.GT.AND P1, PT, R7.reuse, 0x68, PT ;  /* 0x000000680700780c */ /* 0x040fe40003f24270 */
[----:B------:R-:W-:Y:S02]  /*1f70*/  ISETP.GT.AND P2, PT, R7, 0x69, PT ;  /* 0x000000690700780c */ /* 0x000fe40003f44270 */
[----:B------:R-:W-:Y:S02]  /*1f80*/  FMNMX.FTZ R3, R128, R3, !PT ;  /* 0x0000000380037209 */ /* 0x000fe40007810000 */
[----:B------:R-:W-:Y:S02]  /*1f90*/  FSEL R60, R60, -INF , P4 ;  /* 0xff8000003c3c7808 */ /* 0x000fe40002000000 */
[----:B------:R-:W-:-:S02]  /*1fa0*/  FSEL R34, R61, -INF , P3 ;  /* 0xff8000003d227808 */ /* 0x000fc40001800000 */
[----:B------:R-:W-:Y:S02]  /*1fb0*/  FSEL R132, R74, -INF , P5 ;  /* 0xff8000004a847808 */ /* 0x000fe40002800000 */
[----:B------:R-:W-:Y:S02]  /*1fc0*/  FSEL R134, R75, -INF , P0 ;  /* 0xff8000004b867808 */ /* 0x000fe40000000000 */
[----:B------:R-:W-:Y:S02]  /*1fd0*/  P2R R21, PR, RZ, 0x1 ;  /* 0x00000001ff157803 */ /* 0x000fe40000000000 */
[----:B------:R-:W-:Y:S02]  /*1fe0*/  FSEL R136, R78, -INF , P1 ;  /* 0xff8000004e887808 */ /* 0x000fe40000800000 */
[----:B------:R-:W-:Y:S02]  /*1ff0*/  P2R R19, PR, RZ, 0x2 ;  /* 0x00000002ff137803 */ /* 0x000fe40000000000 */
[----:B------:R-:W-:-:S02]  /*2000*/  FSEL R138, R79, -INF , P2 ;  /* 0xff8000004f8a7808 */ /* 0x000fc40001000000 */
[----:B------:R-:W-:Y:S02]  /*2010*/  P2R R17, PR, RZ, 0x4 ;  /* 0x00000004ff117803 */ /* 0x000fe40000000000 */
[----:B------:R-:W-:Y:S02]  /*2020*/  FMNMX.FTZ R3, R130, R3, !PT ;  /* 0x0000000382037209 */ /* 0x000fe40007810000 */
[C---:B------:R-:W-:Y:S02]  /*2030*/  ISETP.GT.AND P3, PT, R7.reuse, 0x70, PT ;  /* 0x000000700700780c */ /* 0x040fe40003f64270 */
[C---:B------:R-:W-:Y:S02]  /*2040*/  ISETP.GT.AND P4, PT, R7.reuse, 0x71, PT ;  /* 0x000000710700780c */ /* 0x040fe40003f84270 */
[C---:B------:R-:W-:Y:S02]  /*2050*/  ISETP.GT.AND P5, PT, R7.reuse, 0x78, PT ;  /* 0x000000780700780c */ /* 0x040fe40003fa4270 */
[----:B------:R-:W-:-:S02]  /*2060*/  ISETP.GT.AND P6, PT, R7, 0x79, PT ;  /* 0x000000790700780c */ /* 0x000fc40003fc4270 */
[C---:B------:R-:W-:Y:S02]  /*2070*/  ISETP.GT.AND P2, PT, R7.reuse, 0x58, PT ;  /* 0x000000580700780c */ /* 0x040fe40003f44270 */
[C---:B------:R-:W-:Y:S02]  /*2080*/  ISETP.GT.AND P1, PT, R7.reuse, 0x59, PT ;  /* 0x000000590700780c */ /* 0x040fe40003f24270 */
[----:B------:R-:W-:Y:S02]  /*2090*/  ISETP.GT.AND P0, PT, R7, 0x60, PT ;  /* 0x000000600700780c */ /* 0x000fe40003f04270 */
[----:B------:R-:W-:Y:S02]  /*20a0*/  FMNMX.FTZ R7, R24, R25, !PT ;  /* 0x0000001918077209 */ /* 0x000fe40007810000 */
[----:B------:R-:W-:Y:S02]  /*20b0*/  FMNMX.FTZ R3, R132, R3, !PT ;  /* 0x0000000384037209 */ /* 0x000fe40007810000 */
[----:B------:R-:W-:-:S02]  /*20c0*/  FMNMX.FTZ R7, R28, R7, !PT ;  /* 0x000000071c077209 */ /* 0x000fc40007810000 */
[----:B------:R-:W-:Y:S02]  /*20d0*/  FMNMX.FTZ R3, R134, R3, !PT ;  /* 0x0000000386037209 */ /* 0x000fe40007810000 */
[----:B------:R-:W-:Y:S02]  /*20e0*/  FMNMX.FTZ R7, R10, R7, !PT ;  /* 0x000000070a077209 */ /* 0x000fe40007810000 */
[----:B------:R-:W-:Y:S02]  /*20f0*/  FMNMX.FTZ R3, R136, R3, !PT ;  /* 0x0000000388037209 */ /* 0x000fe40007810000 */
[----:B------:R-:W-:Y:S02]  /*2100*/  FMNMX.FTZ R7, R32, R7, !PT ;  /* 0x0000000720077209 */ /* 0x000fe40007810000 */
[----:B------:R-:W-:Y:S02]  /*2110*/  FSEL R140, R82, -INF , P3 ;  /* 0xff800000528c7808 */ /* 0x000fe40001800000 */
[----:B------:R-:W-:-:S02]  /*2120*/  FMNMX.FTZ R3, R138, R3, !PT ;  /* 0x000000038a037209 */ /* 0x000fc40007810000 */
[----:B------:R-:W-:Y:S02]  /*2130*/  FMNMX.FTZ R7, R12, R7, !PT ;  /* 0x000000070c077209 */ /* 0x000fe40007810000 */
[----:B------:R-:W-:Y:S02]  /*2140*/  FSEL R142, R83, -INF , P4 ;  /* 0xff800000538e7808 */ /* 0x000fe40002000000 */
        /* <DEDUP_REMOVED lines=8> */
[----:B------:R-:W-:Y:S02]  /*21d0*/  FMNMX.FTZ R9, R146, R3, !PT ;  /* 0x0000000392097209 */ /* 0x000fe40007810000 */
[----:B------:R-:W-:-:S02]  /*21e0*/  FMNMX.FTZ R7, R18, R7, !PT ;  /* 0x0000000712077209 */ /* 0x000fc40007810000 */
[----:B------:R-:W-:Y:S01]  /*21f0*/  FSEL R68, R68, -INF , P2 ;  /* 0xff80000044447808 */ /* 0x000fe20001000000 */
[----:B------:R-:W0:Y:S01]  /*2200*/  SHFL.BFLY PT, R6, R9, 0x2, 0x1f ;  /* 0x0c401f0009067f89 */ /* 0x000e2200000e0000 */
[----:B------:R-:W-:Y:S02]  /*2210*/  FMNMX.FTZ R7, R44, R7, !PT ;  /* 0x000000072c077209 */ /* 0x000fe40007810000 */
[----:B------:R-:W-:Y:S02]  /*2220*/  FSEL R54, R69, -INF , P1 ;  /* 0xff80000045367808 */ /* 0x000fe40000800000 */
[----:B------:R-:W-:Y:S02]  /*2230*/  FMNMX.FTZ R7, R20, R7, !PT ;  /* 0x0000000714077209 */ /* 0x000fe40007810000 */
[----:B------:R-:W-:Y:S02]  /*2240*/  FSEL R72, R72, -INF , P0 ;  /* 0xff80000048487808 */ /* 0x000fe40000000000 */
[----:B------:R-:W-:-:S02]  /*2250*/  FMNMX.FTZ R7, R48, R7, !PT ;  /* 0x0000000730077209 */ /* 0x000fc40007810000 */
[----:B------:R-:W-:Y:S02]  /*2260*/  ISETP.NE.AND P0, PT, R21, RZ, PT ;  /* 0x000000ff1500720c */ /* 0x000fe40003f05270 */
[----:B------:R-:W-:Y:S02]  /*2270*/  FMNMX.FTZ R7, R22, R7, !PT ;  /* 0x0000000716077209 */ /* 0x000fe40007810000 */
[----:B------:R-:W-:Y:S01]  /*2280*/  MOV R3, UR4 ;  /* 0x0000000400037c02 */ /* 0x000fe20008000f00 */
[----:B------:R-:W-:Y:S01]  /*2290*/  UIADD3 UR4, UR36, 0x28840, URZ ;  /* 0x0002884024047890 */ /* 0x000fe2000fffe03f */
[----:B------:R-:W-:Y:S02]  /*22a0*/  FMNMX.FTZ R7, R52, R7, !PT ;  /* 0x0000000734077209 */ /* 0x000fe40007810000 */
[----:B------:R-:W-:Y:S01]  /*22b0*/  ISETP.NE.AND P1, PT, R19, RZ, PT ;  /* 0x000000ff1300720c */ /* 0x000fe20003f25270 */
[----:B------:R-:W-:Y:S01]  /*22c0*/  UPRMT UR4, UR7, 0x654, UR4 ;  /* 0x0000065407047896 */ /* 0x000fe20008000004 */
[----:B------:R-:W-:-:S02]  /*22d0*/  FMNMX.FTZ R7, R26, R7, !PT ;  /* 0x000000071a077209 */ /* 0x000fc40007810000 */
[----:B------:R-:W-:Y:S02]  /*22e0*/  FSEL R50, R73, -INF , P0 ;  /* 0xff80000049327808 */ /* 0x000fe40000000000 */
[----:B0-----:R-:W-:Y:S02]  /*22f0*/  FMNMX.FTZ R11, R9, R6, !PT ;  /* 0x00000006090b7209 */ /* 0x001fe40007810000 */
[----:B------:R-:W-:Y:S02]  /*2300*/  FMNMX.FTZ R7, R56, R7, !PT ;  /* 0x0000000738077209 */ /* 0x000fe40007810000 */
[----:B------:R-:W-:Y:S01]  /*2310*/  P2R R15, PR, RZ, 0x8 ;  /* 0x00000008ff0f7803 */ /* 0x000fe20000000000 */
[----:B------:R-:W0:Y:S01]  /*2320*/  SHFL.BFLY PT, R6, R11, 0x1, 0x1f ;  /* 0x0c201f000b067f89 */ /* 0x000e2200000e0000 */
[----:B------:R-:W-:Y:S01]  /*2330*/  FMNMX.FTZ R7, R30, R7, !PT ;  /* 0x000000071e077209 */ /* 0x000fe20007810000 */
[----:B------:R-:W-:Y:S01]  /*2340*/  SYNCS.ARRIVE.TRANS64.RED.A1T0 RZ, [UR4], RZ ;  /* 0x000000ffffff79a7 */ /* 0x000fe20008100404 */
[----:B------:R-:W-:Y:S01]  /*2350*/  ISETP.NE.AND P2, PT, R17, RZ, PT ;  /* 0x000000ff1100720c */ /* 0x000fe20003f45270 */
[----:B------:R-:W-:Y:S01]  /*2360*/  UMOV UR4, URZ ;  /* 0x0000003f00047c82 */ /* 0x000fe20008000000 */
        /* <DEDUP_REMOVED lines=9> */
[----:B------:R-:W-:Y:S02]  /*2400*/  ISETP.NE.AND P0, PT, R23, RZ, PT ;  /* 0x000000ff1700720c */ /* 0x000fe40003f05270 */
[----:B------:R-:W-:Y:S02]  /*2410*/  FMNMX.FTZ R7, R54, R7, !PT ;  /* 0x0000000736077209 */ /* 0x000fe40007810000 */
[----:B0-----:R-:W-:Y:S02]  /*2420*/  FMNMX.FTZ R6, R11, R6, !PT ;  /* 0x000000060b067209 */ /* 0x001fe40007810000 */
[----:B------:R-:W-:-:S02]  /*2430*/  FMNMX.FTZ R7, R72, R7, !PT ;  /* 0x0000000748077209 */ /* 0x000fc40007810000 */
[C---:B------:R-:W-:Y:S01]  /*2440*/  FSETP.NEU.FTZ.AND P3, PT, R6.reuse, -INF , PT ;  /* 0xff8000000600780b */ /* 0x040fe20003f7d000 */
[----:B------:R-:W-:Y:S01]  /*2450*/  FMUL.FTZ R13, R6, R3 ;  /* 0x00000003060d7220 */ /* 0x000fe20000410000 */
[----:B------:R-:W-:Y:S02]  /*2460*/  FMNMX.FTZ R7, R50, R7, !PT ;  /* 0x0000000732077209 */ /* 0x000fe40007810000 */
[----:B------:R-:W-:Y:S02]  /*2470*/  MOV R95, R151 ;  /* 0x00000097005f7202 */ /* 0x000fe40000000f00 */
        /* <DEDUP_REMOVED lines=25> */
[-CC-:B------:R-:W-:Y:S01]  /*2610*/  FFMA.FTZ R74, R110, R3.reuse, -R13.reuse ;  /* 0x000000036e4a7223 */ /* 0x180fe2000001080d */
[-CC-:B------:R-:W-:Y:S01]  /*2620*/  FFMA.FTZ R167, R112, R3.reuse, -R13.reuse ;  /* 0x0000000370a77223 */ /* 0x180fe2000001080d */
[----:B------:R-:W1:Y:S01]  /*2630*/  SHFL.BFLY PT, R8, R7, 0x2, 0x1f ;  /* 0x0c401f0007087f89 */ /* 0x000e6200000e0000 */
[----:B------:R-:W2:Y:S01]  /*2640*/  MUFU.EX2 R155, R155 ;  /* 0x0000009b009b7308 */ /* 0x000ea20000000800 */
        /* <DEDUP_REMOVED lines=8> */
[-CC-:B------:R-:W-:Y:S01]  /*26d0*/  FFMA.FTZ R128, R128, R3.reuse, -R13.reuse ;  /* 0x0000000380807223 */ /* 0x180fe2000001080d */
[-CC-:B------:R-:W-:Y:S01]  /*26e0*/  FFMA.FTZ R130, R130, R3.reuse, -R13.reuse ;  /* 0x0000000382827223 */ /* 0x180fe2000001080d */
[-CC-:B------:R-:W-:Y:S01]  /*26f0*/  FFMA.FTZ R132, R132, R3.reuse, -R13.reuse ;  /* 0x0000000384847223 */ /* 0x180fe2000001080d */
[-CC-:B------:R-:W-:Y:S01]  /*2700*/  FFMA.FTZ R134, R134, R3.reuse, -R13.reuse ;  /* 0x0000000386867223 */ /* 0x180fe2000001080d */
[-CC-:B------:R-:W-:Y:S01]  /*2710*/  FFMA.FTZ R136, R136, R3.reuse, -R13.reuse ;  /* 0x0000000388887223 */ /* 0x180fe2000001080d */
[-CC-:B------:R-:W-:Y:S01]  /*2720*/  FFMA.FTZ R138, R138, R3.reuse, -R13.reuse ;  /* 0x000000038a8a7223 */ /* 0x180fe2000001080d */
[-CC-:B------:R-:W-:Y:S01]  /*2730*/  FFMA.FTZ R140, R140, R3.reuse, -R13.reuse ;  /* 0x000000038c8c7223 */ /* 0x180fe2000001080d */
[----:B------:R-:W4:Y:S01]  /*2740*/  MUFU.EX2 R157, R157 ;  /* 0x0000009d009d7308 */ /* 0x000f220000000800 */
[-CC-:B------:R-:W-:Y:S01]  /*2750*/  FFMA.FTZ R142, R142, R3.reuse, -R13.reuse ;  /* 0x000000038e8e7223 */ /* 0x180fe2000001080d */
[-CC-:B------:R-:W-:Y:S01]  /*2760*/  FFMA.FTZ R144, R144, R3.reuse, -R13.reuse ;  /* 0x0000000390907223 */ /* 0x180fe2000001080d */
[----:B------:R-:W-:Y:S01]  /*2770*/  FFMA.FTZ R13, R146, R3, -R13 ;  /* 0x00000003920d7223 */ /* 0x000fe2000001080d */
[--C-:B------:R-:W-:Y:S01]  /*2780*/  IMAD.MOV.U32 R146, RZ, RZ, R151.reuse ;  /* 0x000000ffff927224 */ /* 0x100fe200078e0097 */
[----:B------:R-:W-:Y:S01]  /*2790*/  MOV R91, R151 ;  /* 0x00000097005b7202 */ /* 0x000fe20000000f00 */
[--C-:B------:R-:W-:Y:S01]  /*27a0*/  IMAD.MOV.U32 R116, RZ, RZ, R151.reuse ;  /* 0x000000ffff747224 */ /* 0x100fe200078e0097 */
[----:B-1----:R-:W-:Y:S01]  /*27b0*/  FMNMX.FTZ R9, R7, R8, !PT ;  /* 0x0000000807097209 */ /* 0x002fe20007810000 */
[----:B------:R-:W1:Y:S01]  /*27c0*/  MUFU.EX2 R58, R58 ;  /* 0x0000003a003a7308 */ /* 0x000e620000000800 */
[----:B------:R-:W-:-:S02]  /*27d0*/  IMAD.MOV.U32 R114, RZ, RZ, R151 ;  /* 0x000000ffff727224 */ /* 0x000fc400078e0097 */
[--C-:B------:R-:W-:Y:S01]  /*27e0*/  IMAD.MOV.U32 R112, RZ, RZ, R151.reuse ;  /* 0x000000ffff707224 */ /* 0x100fe200078e0097 */
[----:B------:R-:W5:Y:S01]  /*27f0*/  SHFL.BFLY PT, R8, R9, 0x1, 0x1f ;  /* 0x0c201f0009087f89 */ /* 0x000f6200000e0000 */
[--C-:B------:R-:W-:Y:S02]  /*2800*/  IMAD.MOV.U32 R110, RZ, RZ, R151.reuse ;  /* 0x000000ffff6e7224 */ /* 0x100fe400078e0097 */
[--C-:B------:R-:W-:Y:S01]  /*2810*/  IMAD.MOV.U32 R108, RZ, RZ, R151.reuse ;  /* 0x000000ffff6c7224 */ /* 0x100fe200078e0097 */
[----:B------:R-:W1:Y:S01]  /*2820*/  MUFU.EX2 R159, R159 ;  /* 0x0000009f009f7308 */ /* 0x000e620000000800 */
[--C-:B------:R-:W-:Y:S02]  /*2830*/  IMAD.MOV.U32 R106, RZ, RZ, R151.reuse ;  /* 0x000000ffff6a7224 */ /* 0x100fe400078e0097 */
[--C-:B------:R-:W-:Y:S02]  /*2840*/  IMAD.MOV.U32 R104, RZ, RZ, R151.reuse ;  /* 0x000000ffff687224 */ /* 0x100fe400078e0097 */
[----:B------:R-:W-:-:S02]  /*2850*/  IMAD.MOV.U32 R102, RZ, RZ, R151 ;  /* 0x000000ffff667224 */ /* 0x000fc400078e0097 */
[--C-:B------:R-:W-:Y:S01]  /*2860*/  IMAD.MOV.U32 R100, RZ, RZ, R151.reuse ;  /* 0x000000ffff647224 */ /* 0x100fe200078e0097 */
[----:B------:R-:W-:Y:S01]  /*2870*/  MUFU.EX2 R62, R62 ;  /* 0x0000003e003e7308 */ /* 0x000fe20000000800 */
[--C-:B------:R-:W-:Y:S02]  /*2880*/  IMAD.MOV.U32 R98, RZ, RZ, R151.reuse ;  /* 0x000000ffff627224 */ /* 0x100fe400078e0097 */
[--C-:B------:R-:W-:Y:S02]  /*2890*/  IMAD.MOV.U32 R96, RZ, RZ, R151.reuse ;  /* 0x000000ffff607224 */ /* 0x100fe400078e0097 */
[--C-:B------:R-:W-:Y:S02]  /*28a0*/  IMAD.MOV.U32 R94, RZ, RZ, R151.reuse ;  /* 0x000000ffff5e7224 */ /* 0x100fe400078e0097 */
[--C-:B------:R-:W-:Y:S01]  /*28b0*/  IMAD.MOV.U32 R92, RZ, RZ, R151.reuse ;  /* 0x000000ffff5c7224 */ /* 0x100fe200078e0097 */
[----:B------:R-:W-:Y:S01]  /*28c0*/  MUFU.EX2 R161, R161 ;  /* 0x000000a100a17308 */ /* 0x000fe20000000800 */
[----:B------:R-:W-:Y:S01]  /*28d0*/  IMAD.MOV.U32 R90, RZ, RZ, R151 ;  /* 0x000000ffff5a7224 */ /* 0x000fe200078e0097 */
[----:B-----5:R-:W-:-:S04]  /*28e0*/  FMNMX.FTZ R8, R9, R8, !PT ;  /* 0x0000000809087209 */ /* 0x020fc80007810000 */
[C---:B------:R-:W-:Y:S01]  /*28f0*/  FSETP.NEU.FTZ.AND P1, PT, R8.reuse, -INF , PT ;  /* 0xff8000000800780b */ /* 0x040fe20003f3d000 */
[-C--:B------:R-:W-:Y:S01]  /*2900*/  FMUL.FTZ R7, R8, R3.reuse ;  /* 0x0000000308077220 */ /* 0x080fe20000410000 */
[----:B------:R-:W-:Y:S04]  /*2910*/  MUFU.EX2 R66, R66 ;  /* 0x0000004200427308 */ /* 0x000fe80000000800 */
[----:B------:R-:W-:Y:S02]  /*2920*/  FSEL R7, R7, RZ, P1 ;  /* 0x000000ff07077208 */ /* 0x000fe40000800000 */
[----:B------:R-:W-:Y:S02]  /*2930*/  ISETP.LE.AND P1, PT, R16, UR42, PT ;  /* 0x0000002a10007c0c */ /* 0x000fe4000bf23270 */
        /* <DEDUP_REMOVED lines=21> */
[----:B--2---:R-:W-:Y:S01]  /*2a90*/  FADD.FTZ R23, R155, R10 ;  /* 0x0000000a9b177221 */ /* 0x004fe20000010000 */
[-CC-:B------:R-:W-:Y:S01]  /*2aa0*/  FFMA.FTZ R30, R30, R3.reuse, -R7.reuse ;  /* 0x000000031e1e7223 */ /* 0x180fe20000010807 */
[-C--:B------:R-:W-:Y:S01]  /*2ab0*/  FFMA.FTZ R60, R60, R3.reuse, -R7 ;  /* 0x000000033c3c7223 */ /* 0x080fe20000010807 */
[----:B------:R-:W0:Y:S01]  /*2ac0*/  MUFU.EX2 R25, R25 ;  /* 0x0000001900197308 */ /* 0x000e220000000800 */
[----:B---3--:R-:W-:Y:S01]  /*2ad0*/  FADD.FTZ R10, R46, R23 ;  /* 0x000000172e0a7221 */ /* 0x008fe20000010000 */
[-CC-:B------:R-:W-:Y:S01]  /*2ae0*/  FFMA.FTZ R34, R34, R3.reuse, -R7.reuse ;  /* 0x0000000322227223 */ /* 0x180fe20000010807 */
[-CC-:B------:R-:W-:Y:S01]  /*2af0*/  FFMA.FTZ R64, R64, R3.reuse, -R7.reuse ;  /* 0x0000000340407223 */ /* 0x180fe20000010807 */
[-CC-:B------:R-:W-:Y:S01]  /*2b00*/  FFMA.FTZ R38, R38, R3.reuse, -R7.reuse ;  /* 0x0000000326267223 */ /* 0x180fe20000010807 */
[----:B----4-:R-:W-:Y:S01]  /*2b10*/  FADD.FTZ R27, R157, R10 ;  /* 0x0000000a9d1b7221 */ /* 0x010fe20000010000 */
[-CC-:B------:R-:W-:Y:S01]  /*2b20*/  FFMA.FTZ R68, R68, R3.reuse, -R7.reuse ;  /* 0x0000000344447223 */ /* 0x180fe20000010807 */
[-C--:B------:R-:W-:Y:S01]  /*2b30*/  FFMA.FTZ R54, R54, R3.reuse, -R7 ;  /* 0x0000000336367223 */ /* 0x080fe20000010807 */
[----:B------:R-:W2:Y:S01]  /*2b40*/  MUFU.EX2 R28, R28 ;  /* 0x0000001c001c7308 */ /* 0x000ea20000000800 */
[----:B-1----:R-:W-:Y:S01]  /*2b50*/  FADD.FTZ R10, R58, R27 ;  /* 0x0000001b3a0a7221 */ /* 0x002fe20000010000 */
[-CC-:B------:R-:W-:Y:S01]  /*2b60*/  FFMA.FTZ R72, R72, R3.reuse, -R7.reuse ;  /* 0x0000000348487223 */ /* 0x180fe20000010807 */
[-CC-:B------:R-:W-:Y:S01]  /*2b70*/  FFMA.FTZ R50, R50, R3.reuse, -R7.reuse ;  /* 0x0000000332327223 */ /* 0x180fe20000010807 */
[-CC-:B------:R-:W-:Y:S01]  /*2b80*/  FFMA.FTZ R78, R78, R3.reuse, -R7.reuse ;  /* 0x000000034e4e7223 */ /* 0x180fe20000010807 */
[----:B------:R-:W-:Y:S01]  /*2b90*/  FADD.FTZ R29, R159, R10 ;  /* 0x0000000a9f1d7221 */ /* 0x000fe20000010000 */
[-CC-:B------:R-:W-:Y:S01]  /*2ba0*/  FFMA.FTZ R82, R82, R3.reuse, -R7.reuse ;  /* 0x0000000352527223 */ /* 0x180fe20000010807 */
[-C--:B------:R-:W-:Y:S01]  /*2bb0*/  FFMA.FTZ R80, R80, R3.reuse, -R7 ;  /* 0x0000000350507223 */ /* 0x080fe20000010807 */
[----:B------:R-:W1:Y:S01]  /*2bc0*/  MUFU.EX2 R32, R32 ;  /* 0x0000002000207308 */ /* 0x000e620000000800 */
[----:B0-----:R-:W-:Y:S01]  /*2bd0*/  FADD.FTZ R27, R24, R25 ;  /* 0x00000019181b7221 */ /* 0x001fe20000010000 */
[-CC-:B------:R-:W-:Y:S01]  /*2be0*/  FFMA.FTZ R86, R86, R3.reuse, -R7.reuse ;  /* 0x0000000356567223 */ /* 0x180fe20000010807 */
[-CC-:B------:R-:W-:Y:S01]  /*2bf0*/  FFMA.FTZ R84, R84, R3.reuse, -R7.reuse ;  /* 0x0000000354547223 */ /* 0x180fe20000010807 */
[----:B------:R-:W-:Y:S01]  /*2c00*/  FFMA.FTZ R88, R88, R3, -R7 ;  /* 0x0000000358587223 */ /* 0x000fe20000010807 */
[----:B------:R-:W-:-:S02]  /*2c10*/  F2FP.F16.F32.PACK_AB R153, R42, R153 ;  /* 0x000000992a99723e */ /* 0x000fc400000000ff */
[----:B------:R-:W-:Y:S01]  /*2c20*/  F2FP.F16.F32.PACK_AB R155, R46, R155 ;  /* 0x0000009b2e9b723e */ /* 0x000fe200000000ff */
[----:B------:R0:W3:Y:S01]  /*2c30*/  MUFU.EX2 R11, R12 ;  /* 0x0000000c000b7308 */ /* 0x0000e20000000800 */
[----:B--2---:R-:W-:Y:S01]  /*2c40*/  FADD.FTZ R10, R28, R27 ;  /* 0x0000001b1c0a7221 */ /* 0x004fe20000010000 */
[C---:B------:R-:W-:Y:S02]  /*2c50*/  F2FP.F16.F32.PACK_AB R154, R9.reuse, R28 ;  /* 0x0000001c099a723e */ /* 0x040fe400000000ff */
[----:B------:R-:W-:Y:S02]  /*2c60*/  F2FP.F16.F32.PACK_AB R157, R58, R157 ;  /* 0x0000009d3a9d723e */ /* 0x000fe400000000ff */
[C---:B------:R-:W-:Y:S02]  /*2c70*/  F2FP.F16.F32.PACK_AB R159, R62.reuse, R159 ;  /* 0x0000009f3e9f723e */ /* 0x040fe400000000ff */
[----:B------:R-:W2:Y:S01]  /*2c80*/  MUFU.EX2 R70, R70 ;  /* 0x0000004600467308 */ /* 0x000ea20000000800 */
[----:B0-----:R-:W-:Y:S01]  /*2c90*/  FADD.FTZ R12, R62, R29 ;  /* 0x0000001d3e0c7221 */ /* 0x001fe20000010000 */
[----:B------:R-:W-:Y:S01]  /*2ca0*/  FADD.FTZ R29, R9, R10 ;  /* 0x0000000a091d7221 */ /* 0x000fe20000010000 */
[----:B------:R-:W-:-:S02]  /*2cb0*/  F2FP.F16.F32.PACK_AB R152, R25, R24 ;  /* 0x000000181998723e */ /* 0x000fc400000000ff */
[----:B------:R-:W-:Y:S01]  /*2cc0*/  FADD.FTZ R31, R161, R12 ;  /* 0x0000000ca11f7221 */ /* 0x000fe20000010000 */
[----:B-1----:R-:W-:Y:S01]  /*2cd0*/  FADD.FTZ R10, R32, R29 ;  /* 0x0000001d200a7221 */ /* 0x002fe20000010000 */
[C---:B------:R-:W-:Y:S01]  /*2ce0*/  F2FP.F16.F32.PACK_AB R161, R66.reuse, R161 ;  /* 0x000000a142a1723e */ /* 0x040fe200000000ff */
[----:B------:R-:W0:Y:S01]  /*2cf0*/  MUFU.EX2 R36, R36 ;  /* 0x0000002400247308 */ /* 0x000e220000000800 */
[----:B------:R-:W-:Y:S01]  /*2d00*/  FADD.FTZ R12, R66, R31 ;  /* 0x0000001f420c7221 */ /* 0x000fe20000010000 */
[C---:B---3--:R-:W-:Y:S01]  /*2d10*/  FADD.FTZ R29, R11.reuse, R10 ;  /* 0x0000000a0b1d7221 */ /* 0x048fe20000010000 */
[----:B------:R-:W-:Y:S02]  /*2d20*/  F2FP.F16.F32.PACK_AB R156, R11, R32 ;  /* 0x000000200b9c723e */ /* 0x000fe400000000ff */
[----:B------:R-:W-:-:S03]  /*2d30*/  FADD.FTZ R31, R163, R12 ;  /* 0x0000000ca31f7221 */ /* 0x000fc60000010000 */
[----:B------:R-:W1:Y:S01]  /*2d40*/  MUFU.EX2 R165, R165 ;  /* 0x000000a500a57308 */ /* 0x000e620000000800 */
[C---:B--2---:R-:W-:Y:S01]  /*2d50*/  FADD.FTZ R12, R70.reuse, R31 ;  /* 0x0000001f460c7221 */ /* 0x044fe20000010000 */
[----:B------:R-:W-:-:S06]  /*2d60*/  F2FP.F16.F32.PACK_AB R163, R70, R163 ;  /* 0x000000a346a3723e */ /* 0x000fcc00000000ff */
[----:B------:R-:W-:Y:S01]  /*2d70*/  MUFU.EX2 R171, R13 ;  /* 0x0000000d00ab7308 */ /* 0x000fe20000000800 */
[----:B0-----:R-:W-:-:S07]  /*2d80*/  FADD.FTZ R10, R36, R29 ;  /* 0x0000001d240a7221 */ /* 0x001fce0000010000 */
[----:B------:R-:W0:Y:S01]  /*2d90*/  MUFU.EX2 R13, R14 ;  /* 0x0000000e000d7308 */ /* 0x000e220000000800 */
[----:B-1----:R-:W-:-:S07]  /*2da0*/  FADD.FTZ R33, R165, R12 ;  /* 0x0000000ca5217221 */ /* 0x002fce0000010000 */
[----:B------:R-:W1:Y:S08]  /*2db0*/  MUFU.EX2 R74, R74 ;  /* 0x0000004a004a7308 */ /* 0x000e700000000800 */
        /* <DEDUP_REMOVED lines=25> */
[----:B------:R-:W-:Y:S01]  /*2f50*/  F2FP.F16.F32.PACK_AB R181, R118, R181 ;  /* 0x000000b576b5723e */ /* 0x000fe200000000ff */
[----:B------:R-:W-:-:S05]  /*2f60*/  IMAD.MOV.U32 R118, RZ, RZ, R151 ;  /* 0x000000ffff767224 */ /* 0x000fca00078e0097 */
[----:B------:R-:W0:Y:S01]  /*2f70*/  MUFU.EX2 R19, R22 ;  /* 0x0000001600137308 */ /* 0x000e220000000800 */
[----:B-1----:R-:W-:-:S07]  /*2f80*/  FADD.FTZ R10, R48, R33 ;  /* 0x00000021300a7221 */ /* 0x002fce0000010000 */
[----:B------:R1:W3:Y:S01]  /*2f90*/  MUFU.EX2 R183, R122 ;  /* 0x0000007a00b77308 */ /* 0x0002e20000000800 */
[----:B--2---:R-:W-:-:S07]  /*2fa0*/  FADD.FTZ R12, R120, R35 ;  /* 0x00000023780c7221 */ /* 0x004fce0000010000 */
[----:B------:R-:W2:Y:S01]  /*2fb0*/  MUFU.EX2 R52, R52 ;  /* 0x0000003400347308 */ /* 0x000ea20000000800 */
[C---:B0-----:R-:W-:Y:S01]  /*2fc0*/  FADD.FTZ R33, R19.reuse, R10 ;  /* 0x0000000a13217221 */ /* 0x041fe20000010000 */
[----:B------:R-:W-:Y:S01]  /*2fd0*/  F2FP.F16.F32.PACK_AB R164, R19, R48 ;  /* 0x0000003013a4723e */ /* 0x000fe200000000ff */
[----:B-1----:R-:W-:-:S05]  /*2fe0*/  IMAD.MOV.U32 R122, RZ, RZ, R151 ;  /* 0x000000ffff7a7224 */ /* 0x002fca00078e0097 */
[----:B------:R-:W0:Y:S01]  /*2ff0*/  MUFU.EX2 R124, R124 ;  /* 0x0000007c007c7308 */ /* 0x000e220000000800 */
[C---:B---3--:R-:W-:Y:S01]  /*3000*/  FADD.FTZ R35, R183.reuse, R12 ;  /* 0x0000000cb7237221 */ /* 0x048fe20000010000 */
[----:B------:R-:W-:Y:S01]  /*3010*/  F2FP.F16.F32.PACK_AB R183, R183, R120 ;  /* 0x00000078b7b7723e */ /* 0x000fe200000000ff */
[----:B------:R-:W-:-:S05]  /*3020*/  IMAD.MOV.U32 R120, RZ, RZ, R151 ;  /* 0x000000ffff787224 */ /* 0x000fca00078e0097 */
[----:B------:R-:W1:Y:S01]  /*3030*/  MUFU.EX2 R21, R26 ;  /* 0x0000001a00157308 */ /* 0x000e620000000800 */
[----:B--2---:R-:W-:-:S07]  /*3040*/  FADD.FTZ R10, R52, R33 ;  /* 0x00000021340a7221 */ /* 0x004fce0000010000 */
[----:B------:R2:W3:Y:S01]  /*3050*/  MUFU.EX2 R177, R126 ;  /* 0x0000007e00b17308 */ /* 0x0004e20000000800 */
[----:B0-----:R-:W-:-:S07]  /*3060*/  FADD.FTZ R12, R124, R35 ;  /* 0x000000237c0c7221 */ /* 0x001fce0000010000 */
[----:B------:R-:W0:Y:S01]  /*3070*/  MUFU.EX2 R56, R56 ;  /* 0x0000003800387308 */ /* 0x000e220000000800 */
[C---:B-1----:R-:W-:Y:S01]  /*3080*/  FADD.FTZ R7, R21.reuse, R10 ;  /* 0x0000000a15077221 */ /* 0x042fe20000010000 */
[----:B------:R-:W-:Y:S01]  /*3090*/  F2FP.F16.F32.PACK_AB R166, R21, R52 ;  /* 0x0000003415a6723e */ /* 0x000fe200000000ff */
[----:B--2---:R-:W-:-:S05]  /*30a0*/  IMAD.MOV.U32 R126, RZ, RZ, R151 ;  /* 0x000000ffff7e7224 */ /* 0x004fca00078e0097 */
        /* <DEDUP_REMOVED lines=10> */
[----:B------:R-:W-:Y:S01]  /*3150*/  F2FP.F16.F32.PACK_AB R180, R23, R56 ;  /* 0x0000003817b4723e */ /* 0x000fe200000000ff */
[----:B0-----:R-:W-:-:S05]  /*3160*/  IMAD.MOV.U32 R130, RZ, RZ, R151 ;  /* 0x000000ffff827224 */ /* 0x001fca00078e0097 */
[----:B------:R-:W0:Y:S01]  /*3170*/  MUFU.EX2 R132, R132 ;  /* 0x0000008400847308 */ /* 0x000e220000000800 */
[C---:B---3--:R-:W-:Y:S01]  /*3180*/  FADD.FTZ R35, R179.reuse, R12 ;  /* 0x0000000cb3237221 */ /* 0x048fe20000010000 */
[----:B------:R-:W-:Y:S01]  /*3190*/  F2FP.F16.F32.PACK_AB R179, R179, R128 ;  /* 0x00000080b3b3723e */ /* 0x000fe200000000ff */
[----:B------:R-:W-:-:S05]  /*31a0*/  IMAD.MOV.U32 R128, RZ, RZ, R151 ;  /* 0x000000ffff807224 */ /* 0x000fca00078e0097 */
[----:B------:R-:W2:Y:S01]  /*31b0*/  MUFU.EX2 R27, R34 ;  /* 0x00000022001b7308 */ /* 0x000ea20000000800 */
[----:B-1----:R-:W-:-:S07]  /*31c0*/  FADD.FTZ R10, R60, R7 ;  /* 0x000000073c0a7221 */ /* 0x002fce0000010000 */
[----:B------:R1:W3:Y:S01]  /*31d0*/  MUFU.EX2 R173, R134 ;  /* 0x0000008600ad7308 */ /* 0x0002e20000000800 */
[----:B0-----:R-:W-:-:S07]  /*31e0*/  FADD.FTZ R12, R132, R35 ;  /* 0x00000023840c7221 */ /* 0x001fce0000010000 */
[----:B------:R-:W0:Y:S01]  /*31f0*/  MUFU.EX2 R64, R64 ;  /* 0x0000004000407308 */ /* 0x000e220000000800 */
[C---:B--2---:R-:W-:Y:S01]  /*3200*/  FADD.FTZ R7, R27.reuse, R10 ;  /* 0x0000000a1b077221 */ /* 0x044fe20000010000 */
[----:B------:R-:W-:Y:S01]  /*3210*/  F2FP.F16.F32.PACK_AB R182, R27, R60 ;  /* 0x0000003c1bb6723e */ /* 0x000fe200000000ff */
[----:B-1----:R-:W-:-:S05]  /*3220*/  IMAD.MOV.U32 R134, RZ, RZ, R151 ;  /* 0x000000ffff867224 */ /* 0x002fca00078e0097 */
        /* <DEDUP_REMOVED lines=30> */
[----:B------:R-:W0:Y:S01]  /*3410*/  MUFU.EX2 R78, R78 ;  /* 0x0000004e004e7308 */ /* 0x000e220000000800 */
[----:B-1----:R-:W-:-:S04]  /*3420*/  FADD.FTZ R12, R144, R39 ;  /* 0x00000027900c7221 */ /* 0x002fc80000010000 */
[C---:B------:R-:W-:Y:S01]  /*3430*/  FADD.FTZ R7, R171.reuse, R12 ;  /* 0x0000000cab077221 */ /* 0x040fe20000010000 */
[----:B------:R-:W-:Y:S01]  /*3440*/  F2FP.F16.F32.PACK_AB R171, R171, R144 ;  /* 0x00000090abab723e */ /* 0x000fe200000000ff */
[----:B------:R-:W-:Y:S01]  /*3450*/  IMAD.MOV.U32 R144, RZ, RZ, R151 ;  /* 0x000000ffff907224 */ /* 0x000fe200078e0097 */
        /* <DEDUP_REMOVED lines=10> */
[----:B------:R2:W3:Y:S01]  /*3500*/  MUFU.EX2 R11, R88 ;  /* 0x00000058000b7308 */ /* 0x0004e20000000800 */
[C---:B0-----:R-:W-:Y:S01]  /*3510*/  FADD.FTZ R9, R37.reuse, R10 ;  /* 0x0000000a25097221 */ /* 0x041fe20000010000 */
[----:B------:R-:W-:-:S03]  /*3520*/  F2FP.F16.F32.PACK_AB R168, R37, R80 ;  /* 0x0000005025a8723e */ /* 0x000fc600000000ff */
[----:B-1----:R-:W-:Y:S01]  /*3530*/  FADD.FTZ R10, R84, R9 ;  /* 0x00000009540a7221 */ /* 0x002fe20000010000 */
[----:B--2---:R-:W-:-:S03]  /*3540*/  IMAD.MOV.U32 R88, RZ, RZ, R151 ;  /* 0x000000ffff587224 */ /* 0x004fc600078e0097 */
[C---:B---3--:R-:W-:Y:S01]  /*3550*/  FADD.FTZ R9, R11.reuse, R10 ;  /* 0x0000000a0b097221 */ /* 0x048fe20000010000 */
[----:B------:R-:W-:Y:S01]  /*3560*/  F2FP.F16.F32.PACK_AB R170, R11, R84 ;  /* 0x000000540baa723e */ /* 0x000fe200000000ff */
[----:B------:R-:W-:Y:S06]  /*3570*/  @!P1 BRA `(.L_x_6499) ;  /* 0x0000002000a49947 */ /* 0x000fec0003800000 */
[----:B------:R-:W-:Y:S01]  /*3580*/  MOV R13, R6 ;  /* 0x00000006000d7202 */ /* 0x000fe20000000f00 */
        /* <DEDUP_REMOVED lines=33> */
[----:B------:R-:W-:Y:S01]  /*37a0*/  UMOV UR6, URZ ;  /* 0x0000003f00067c82 */ /* 0x000fe20008000000 */
[----:B------:R-:W-:-:S05]  /*37b0*/  UMOV UR5, URZ ;  /* 0x0000003f00057c82 */ /* 0x000fca0008000000 */
.L_x_6510:
[----:B------:R-:W-:Y:S01]  /*37c0*/  ISETP.NE.AND P2, PT, RZ, UR41, PT ;  /* 0x00000029ff007c0c */ /* 0x000fe2000bf45270 */
[----:B------:R-:W-:-:S04]  /*37d0*/  UISETP.NE.AND UP0, UPT, UR5, 0x1, UPT ;  /* 0x000000010500788c */ /* 0x000fc8000bf05270 */
[----:B------:R-:W-:-:S04]  /*37e0*/  USEL UR4, URZ, 0x1, UP0 ;  /* 0x000000013f047887 */ /* 0x000fc80008000000 */
[----:B------:R-:W-:-:S04]  /*37f0*/  ULOP3.LUT UR4, UR6, UR4, URZ, 0x3c, !UPT ;  /* 0x0000000406047292 */ /* 0x000fc8000f8e3c3f */
[----:B------:R-:W-:Y:S08]  /*3800*/  @P2 BRA `(.L_x_6500) ;  /* 0x0000000000382947 */ /* 0x000ff00003800000 */
[----:B------:R-:W-:Y:S05]  /*3810*/  @!P0 BRA `(.L_x_6501) ;  /* 0x0000000000048947 */ /* 0x000fea0003800000 */
[----:B------:R-:W-:Y:S01]  /*3820*/  BPT.TRAP 0x1 ;  /* 0x000000040000795c */ /* 0x000fe20000300000 */
.L_x_6501:
        /* <DEDUP_REMOVED lines=9> */
.L_x_6502:
[----:B-1----:R-:W-:Y:S05]  /*38c0*/  @P1 BRA `(.L_x_6500) ;  /* 0x0000000000081947 */ /* 0x002fea0003800000 */
[----:B------:R-:W1:Y:S02]  /*38d0*/  SYNCS.PHASECHK.TRANS64.TRYWAIT P1, [UR10+0x28830], R0 ;  /* 0x02883000ff0075a7 */ /* 0x000e64000802014a */
[----:B-1----:R-:W-:Y:S05]  /*38e0*/  @!P1 BRA `(.L_x_6503) ;  /* 0x0000007c00909947 */ /* 0x002fea0003800000 */
.L_x_6500:
[----:B01----:R-:W-:Y:S01]  /*38f0*/  VIADD R0, R2, 0x8 ;  /* 0x0000000802007836 */ /* 0x003fe20000000000 */
[----:B------:R-:W-:Y:S01]  /*3900*/  UIADD3 UR10, UR5, 0x1, URZ ;  /* 0x00000001050a7890 */ /* 0x000fe2000fffe03f */
[----:B------:R-:W-:Y:S01]  /*3910*/  R2UR UR44, R4 ;  /* 0x00000000042c72ca */ /* 0x000fe200000e0000 */
[----:B------:R-:W-:Y:S01]  /*3920*/  UMOV UR47, 0x40000040 ;  /* 0x40000040002f7882 */ /* 0x000fe20000000000 */
[----:B------:R-:W-:Y:S01]  /*3930*/  R2UR UR45, R5 ;  /* 0x00000000052d72ca */ /* 0x000fe200000e0000 */
[----:B------:R0:W-:Y:S01]  /*3940*/  BAR.SYNC.DEFER_BLOCKING R0, 0x100 ;  /* 0x000400000000751d */ /* 0x0001e20000010000 */
[----:B------:R-:W-:-:S04]  /*3950*/  UISETP.NE.AND UP0, UPT, UR10, 0x2, UPT ;  /* 0x000000020a00788c */ /* 0x000fc8000bf05270 */
[----:B------:R-:W-:Y:S01]  /*3960*/  USEL UR43, UR10, URZ, UP0 ;  /* 0x0000003f0a2b7287 */ /* 0x000fe20008000000 */
[----:B------:R-:W-:Y:S01]  /*3970*/  UMOV UR11, 0x40000040 ;  /* 0x40000040000b7882 */ /* 0x000fe20000000000 */
[----:B------:R-:W-:Y:S02]  /*3980*/  UMOV UR15, 0x40000040 ;  /* 0x40000040000f7882 */ /* 0x000fe40000000000 */
[----:B------:R-:W-:Y:S01]  /*3990*/  ULEA UR46, UR43, UR48, 0xb ;  /* 0x000000302b2e7291 */ /* 0x000fe2000f8e583f */
[----:B------:R-:W-:Y:S01]  /*39a0*/  UMOV UR19, 0x40000040 ;  /* 0x4000004000137882 */ /* 0x000fe20000000000 */
[----:B------:R-:W-:Y:S02]  /*39b0*/  UMOV UR23, 0x40000040 ;  /* 0x4000004000177882 */ /* 0x000fe40000000000 */
[----:B------:R-:W-:Y:S01]  /*39c0*/  UIADD3 UR10, UR46, 0x2, URZ ;  /* 0x000000022e0a7890 */ /* 0x000fe2000fffe03f */
[----:B0-----:R-:W-:Y:S01]  /*39d0*/  MOV R0, UR43 ;  /* 0x0000002b00007c02 */ /* 0x001fe20008000f00 */
[----:B------:R-:W-:-:S02]  /*39e0*/  UIADD3 UR14, UR46, 0x4, URZ ;  /* 0x000000042e0e7890 */ /* 0x000fc4000fffe03f */
[----:B------:R-:W-:Y:S02]  /*39f0*/  UIADD3 UR18, UR46, 0x6, URZ ;  /* 0x000000062e127890 */ /* 0x000fe4000fffe03f */
[----:B------:R-:W-:Y:S02]  /*3a00*/  UIADD3 UR22, UR46, 0x400, URZ ;  /* 0x000004002e167890 */ /* 0x000fe4000fffe03f */
[----:B------:R-:W-:Y:S01]  /*3a10*/  UIADD3 UR26, UR46, 0x402, URZ ;  /* 0x000004022e1a7890 */ /* 0x000fe2000fffe03f */
[----:B------:R-:W-:Y:S01]  /*3a20*/  UMOV UR27, 0x40000040 ;  /* 0x40000040001b7882 */ /* 0x000fe20000000000 */
[----:B------:R-:W-:Y:S01]  /*3a30*/  WARPGROUP.ARRIVE ;  /* 0x00000000000079c5 */ /* 0x000fe20000000000 */
[----:B------:R-:W-:Y:S01]  /*3a40*/  UIADD3 UR30, UR46, 0x404, URZ ;  /* 0x000004042e1e7890 */ /* 0x000fe2000fffe03f */
[----:B------:R-:W-:Y:S01]  /*3a50*/  UMOV UR31, 0x40000040 ;  /* 0x40000040001f7882 */ /* 0x000fe20000000000 */
[----:B------:R-:W-:-:S03]  /*3a60*/  UIADD3 UR34, UR46, 0x406, URZ ;  /* 0x000004062e227890 */ /* 0x000fc6000fffe03f */
[----:B------:R-:W-:Y:S01]  /*3a70*/  HGMMA.64x128x16.F32 R24, gdesc[UR44], RZ, !UPT, gsb0 ;  /* 0x01e000002c1879f0 */ /* 0x000fe2000c0008ff */
[----:B------:R-:W-:Y:S02]  /*3a80*/  UMOV UR35, 0x40000040 ;  /* 0x4000004000237882 */ /* 0x000fe40000000000 */
        /* <DEDUP_REMOVED lines=22> */
[----:B------:R-:W-:Y:S05]  /*3bf0*/  @P2 BRA `(.L_x_6504) ;  /* 0x00000000002c2947 */ /* 0x000fea0003800000 */
[----:B------:R-:W-:Y:S05]  /*3c00*/  @!P0 BRA `(.L_x_6505) ;  /* 0x0000000000048947 */ /* 0x000fea0003800000 */
[----:B------:R-:W-:Y:S01]  /*3c10*/  BPT.TRAP 0x1 ;  /* 0x000000040000795c */ /* 0x000fe20000300000 */
.L_x_6505:
[----:B------:R-:W-:Y:S01]  /*3c20*/  ULEA UR10, UR5, UR36, 0x3 ;  /* 0x00000024050a7291 */ /* 0x000fe2000f8e183f */
[----:B------:R-:W-:-:S05]  /*3c30*/  IMAD.U32 R3, RZ, RZ, UR6 ;  /* 0x00000006ff037e24 */ /* 0x000fca000f8e00ff */
[----:B------:R-:W-:-:S04]  /*3c40*/  SHF.L.U32 R3, R3, 0x1f, RZ ;  /* 0x0000001f03037819 */ /* 0x000fc800000006ff */
[----:B------:R0:W1:Y:S01]  /*3c50*/  SYNCS.PHASECHK.TRANS64.TRYWAIT P1, [UR10+0x28850], R3 ;  /* 0x02885003ff0075a7 */ /* 0x000062000802014a */
[----:B------:R-:W-:Y:S05]  /*3c60*/  @!P0 BRA `(.L_x_6506) ;  /* 0x0000000000048947 */ /* 0x000fea0003800000 */
[----:B------:R-:W-:Y:S01]  /*3c70*/  BPT.TRAP 0x1 ;  /* 0x000000040000795c */ /* 0x000fe20000300000 */
.L_x_6506:
[----:B-1----:R-:W-:Y:S05]  /*3c80*/  @P1 BRA `(.L_x_6504) ;  /* 0x0000000000081947 */ /* 0x002fea0003800000 */
[----:B------:R-:W1:Y:S02]  /*3c90*/  SYNCS.PHASECHK.TRANS64.TRYWAIT P1, [UR10+0x28850], R3 ;  /* 0x02885003ff0075a7 */ /* 0x000e64000802014a */
[----:B-1----:R-:W-:Y:S05]  /*3ca0*/  @!P1 BRA `(.L_x_6507) ;  /* 0x0000007800b89947 */ /* 0x002fea0003800000 */
.L_x_6504:
[----:B------:R-:W-:Y:S01]  /*3cb0*/  UIADD3 UR6, UR36, 0x400, URZ ;  /* 0x0000040024067890 */ /* 0x000fe2000fffe03f */
[----:B------:R-:W-:Y:S01]  /*3cc0*/  WARPGROUP.ARRIVE ;  /* 0x00000000000079c5 */ /* 0x000fe20000000000 */
[----:B------:R-:W-:Y:S01]  /*3cd0*/  UMOV UR11, 0x40000040 ;  /* 0x40000040000b7882 */ /* 0x000fe20000000000 */
[----:B01----:R-:W-:Y:S01]  /*3ce0*/  IADD3 R3, -R2, 0xb, RZ ;  /* 0x0000000b02037810 */ /* 0x003fe20007ffe1ff */
[----:B------:R-:W-:-:S04]  /*3cf0*/  USHF.R.U32.HI UR6, URZ, 0x4, UR6 ;  /* 0x000000043f067899 */ /* 0x000fc80008011606 */
[----:B------:R-:W-:-:S04]  /*3d00*/  ULOP3.LUT UR6, UR6, 0x3fff, URZ, 0xc0, !UPT ;  /* 0x00003fff06067892 */ /* 0x000fc8000f8ec03f */
[----:B------:R-:W-:-:S04]  /*3d10*/  ULOP3.LUT UR6, UR6, 0x4000000, URZ, 0xfc, !UPT ;  /* 0x0400000006067892 */ /* 0x000fc8000f8efc3f */
[----:B------:R-:W-:-:S07]  /*3d20*/  ULEA UR6, UR5, UR6, 0xb ;  /* 0x0000000605067291 */ /* 0x000fce000f8e583f */
[----:B------:R-:W-:Y:S02]  /*3d30*/  UMOV UR10, UR6 ;  /* 0x00000006000a7c82 */ /* 0x000fe40008000000 */
[----:B------:R-:W-:Y:S01]  /*3d40*/  HGMMA.64x128x16.F32 R88, R152, gdesc[UR8].tnspB, R88, gsb0 ;  /* 0x41e0000898587df0 */ /* 0x000fe20008000858 */
[----:B------:R-:W-:Y:S01]  /*3d50*/  UIADD3 UR10, UR6, 0x80, URZ ;  /* 0x00000080060a7890 */ /* 0x000fe2000fffe03f */
[----:B------:R-:W-:Y:S01]  /*3d60*/  UMOV UR11, 0x40000040 ;  /* 0x40000040000b7882 */ /* 0x000fe20000000000 */
[----:B------:R-:W-:Y:S02]  /*3d70*/  WARPGROUP.DEPBAR.LE gsb0, 0x0 ;  /* 0x00008000000079c5 */ /* 0x000fe40000010000 */
[----:B------:R-:W-:-:S07]  /*3d80*/  WARPGROUP.ARRIVE ;  /* 0x00000000000079c5 */ /* 0x000fce0000000000 */
        /* <DEDUP_REMOVED lines=23> */
[----:B------:R-:W-:Y:S01]  /*3f00*/  UIADD3 UR6, UR6, 0x380, URZ ;  /* 0x0000038006067890 */ /* 0x000fe2000fffe03f */
[----:B------:R-:W-:Y:S02]  /*3f10*/  WARPGROUP.DEPBAR.LE gsb0, 0x0 ;  /* 0x00008000000079c5 */ /* 0x000fe40000010000 */
[----:B------:R-:W-:-:S06]  /*3f20*/  WARPGROUP.ARRIVE ;  /* 0x00000000000079c5 */ /* 0x000fcc0000000000 */
[----:B------:R-:W-:Y:S01]  /*3f30*/  HGMMA.64x128x16.F32 R88, R172, gdesc[UR8].tnspB, R88, gsb0 ;  /* 0x41e00008ac587df0 */ /* 0x000fe20008000858 */
[----:B------:R-:W-:Y:S01]  /*3f40*/  UMOV UR10, UR6 ;  /* 0x00000006000a7c82 */ /* 0x000fe20008000000 */
[----:B------:R-:W-:Y:S01]  /*3f50*/  UMOV UR11, 0x40000040 ;  /* 0x40000040000b7882 */ /* 0x000fe20000000000 */
[----:B------:R-:W-:Y:S02]  /*3f60*/  WARPGROUP.DEPBAR.LE gsb0, 0x0 ;  /* 0x00008000000079c5 */ /* 0x000fe40000010000 */
[----:B------:R-:W-:-:S07]  /*3f70*/  WARPGROUP.ARRIVE ;  /* 0x00000000000079c5 */ /* 0x000fce0000000000 */
[----:B------:R-:W-:Y:S03]  /*3f80*/  HGMMA.64x128x16.F32 R88, R168, gdesc[UR8].tnspB, R88, gsb0 ;  /* 0x41e00008a8587df0 */ /* 0x000fe60008000858 */
[----:B------:R-:W-:Y:S02]  /*3f90*/  WARPGROUP.DEPBAR.LE gsb0, 0x0 ;  /* 0x00008000000079c5 */ /* 0x000fe40000010000 */
[----:B------:R0:W-:Y:S06]  /*3fa0*/  BAR.ARV R3, 0x100 ;  /* 0x000400030000751d */ /* 0x0001ec0000002000 */
[----:B------:R-:W-:Y:S05]  /*3fb0*/  @!P0 BRA `(.L_x_6508) ;  /* 0x0000000000048947 */ /* 0x000fea0003800000 */
[----:B------:R-:W-:Y:S01]  /*3fc0*/  BPT.TRAP 0x1 ;  /* 0x000000040000795c */ /* 0x000fe20000300000 */
.L_x_6508:
[----:B------:R-:W-:Y:S02]  /*3fd0*/  FMNMX.FTZ R8, R26, R13, !PT ;  /* 0x0000000d1a087209 */ /* 0x000fe40007810000 */
[----:B------:R-:W-:Y:S02]  /*3fe0*/  FMNMX.FTZ R6, R24, R11, !PT ;  /* 0x0000000b18067209 */ /* 0x000fe40007810000 */
[----:B------:R-:W-:Y:S02]  /*3ff0*/  FMNMX.FTZ R15, R27, R8, !PT ;  /* 0x000000081b0f7209 */ /* 0x000fe40007810000 */
[----:B0-----:R-:W-:Y:S02]  /*4000*/  FMNMX.FTZ R3, R25, R6, !PT ;  /* 0x0000000619037209 */ /* 0x001fe40007810000 */
        /* <DEDUP_REMOVED lines=61> */
[----:B------:R-:W0:Y:S04]  /*43e0*/  SHFL.BFLY PT, R15, R12, 0x2, 0x1f ;  /* 0x0c401f000c0f7f89 */ /* 0x000e2800000e0000 */
[----:B------:R-:W1:Y:S08]  /*43f0*/  SHFL.BFLY PT, R3, R10, 0x2, 0x1f ;  /* 0x0c401f000a037f89 */ /* 0x000e7000000e0000 */
[----:B------:R-:W-:-:S04]  /*4400*/  ULEA UR6, UR6, UR36, 0x3 ;  /* 0x0000002406067291 */ /* 0x000fc8000f8e183f */
[----:B------:R-:W-:-:S04]  /*4410*/  UIADD3 UR6, UR6, 0x28840, URZ ;  /* 0x0002884006067890 */ /* 0x000fc8000fffe03f */
[----:B------:R-:W-:Y:S01]  /*4420*/  UPRMT UR6, UR7, 0x654, UR6 ;  /* 0x0000065407067896 */ /* 0x000fe20008000006 */
[----:B0-----:R-:W-:Y:S02]  /*4430*/  FMNMX.FTZ R17, R12, R15, !PT ;  /* 0x0000000f0c117209 */ /* 0x001fe40007810000 */
[----:B-1----:R-:W-:-:S03]  /*4440*/  FMNMX.FTZ R14, R10, R3, !PT ;  /* 0x000000030a0e7209 */ /* 0x002fc60007810000 */
[----:B------:R-:W0:Y:S01]  /*4450*/  SHFL.BFLY PT, R6, R17, 0x1, 0x1f ;  /* 0x0c201f0011067f89 */ /* 0x000e2200000e0000 */
[----:B------:R-:W1:Y:S03]  /*4460*/  LDC R3, c[0x0][0x988] ;  /* 0x00026200ff037b82 */ /* 0x000e660000000800 */
[----:B------:R-:W2:Y:S01]  /*4470*/  SHFL.BFLY PT, R15, R14, 0x1, 0x1f ;  /* 0x0c201f000e0f7f89 */ /* 0x000ea200000e0000 */
[----:B------:R-:W-:Y:S01]  /*4480*/  SYNCS.ARRIVE.TRANS64.RED.A1T0 RZ, [UR6], RZ ;  /* 0x000000ffffff79a7 */ /* 0x000fe20008100406 */
[----:B0-----:R-:W-:Y:S02]  /*4490*/  FMNMX.FTZ R6, R17, R6, !PT ;  /* 0x0000000611067209 */ /* 0x001fe40007810000 */
[----:B--2---:R-:W-:-:S03]  /*44a0*/  FMNMX.FTZ R8, R14, R15, !PT ;  /* 0x0000000f0e087209 */ /* 0x004fc60007810000 */
[C---:B------:R-:W-:Y:S01]  /*44b0*/  FADD.FTZ R20, -R6.reuse, R13 ;  /* 0x0000000d06147221 */ /* 0x040fe20000010100 */
[----:B-1----:R-:W-:-:S03]  /*44c0*/  FMUL.FTZ R14, R6, R3 ;  /* 0x00000003060e7220 */ /* 0x002fc60000410000 */
[-C--:B------:R-:W-:Y:S01]  /*44d0*/  FMUL.FTZ R12, R20, R3.reuse ;  /* 0x00000003140c7220 */ /* 0x080fe20000410000 */
[C---:B------:R-:W-:Y:S01]  /*44e0*/  FADD.FTZ R18, -R8.reuse, R11 ;  /* 0x0000000b08127221 */ /* 0x040fe20000010100 */
[-C--:B------:R-:W-:Y:S01]  /*44f0*/  FMUL.FTZ R20, R8, R3.reuse ;  /* 0x0000000308147220 */ /* 0x080fe20000410000 */
[-CC-:B------:R-:W-:Y:S01]  /*4500*/  FFMA.FTZ R153, R26, R3.reuse, -R14.reuse ;  /* 0x000000031a997223 */ /* 0x180fe2000001080e */
[-C--:B------:R-:W-:Y:S01]  /*4510*/  FFMA.FTZ R155, R30, R3.reuse, -R14 ;  /* 0x000000031e9b7223 */ /* 0x080fe2000001080e */
[-C--:B------:R-:W-:Y:S01]  /*4520*/  FMUL.FTZ R18, R18, R3.reuse ;  /* 0x0000000312127220 */ /* 0x080fe20000410000 */
        /* <DEDUP_REMOVED lines=17> */
[-C--:B------:R-:W-:Y:S01]  /*4640*/  FFMA.FTZ R164, R48, R3.reuse, -R20 ;  /* 0x0000000330a47223 */ /* 0x080fe20000010814 */
[----:B------:R-:W1:Y:S01]  /*4650*/  MUFU.EX2 R11, R11 ;  /* 0x0000000b000b7308 */ /* 0x000e620000000800 */
[-C--:B0-----:R-:W-:Y:S01]  /*4660*/  FFMA.FTZ R18, R27, R3.reuse, -R14 ;  /* 0x000000031b127223 */ /* 0x081fe2000001080e */
        /* <DEDUP_REMOVED lines=14> */
[----:B------:R-:W2:Y:S01]  /*4750*/  MUFU.EX2 R152, R152 ;  /* 0x0000009800987308 */ /* 0x000ea20000000800 */
[-CC-:B------:R-:W-:Y:S01]  /*4760*/  FFMA.FTZ R53, R81, R3.reuse, -R20.reuse ;  /* 0x0000000351357223 */ /* 0x180fe20000010814 */
[-CC-:B------:R-:W-:Y:S01]  /*4770*/  FFMA.FTZ R170, R84, R3.reuse, -R20.reuse ;  /* 0x0000000354aa7223 */ /* 0x180fe20000010814 */
[-C--:B------:R-:W-:Y:S01]  /*4780*/  FFMA.FTZ R57, R85, R3.reuse, -R20 ;  /* 0x0000000355397223 */ /* 0x080fe20000010814 */
[-CC-:B------:R-:W-:Y:S01]  /*4790*/  FFMA.FTZ R20, R31, R3.reuse, -R14.reuse ;  /* 0x000000031f147223 */ /* 0x180fe2000001080e */
[-CC-:B------:R-:W-:Y:S01]  /*47a0*/  FFMA.FTZ R157, R34, R3.reuse, -R14.reuse ;  /* 0x00000003229d7223 */ /* 0x180fe2000001080e */
[--C-:B------:R-:W-:Y:S01]  /*47b0*/  FFMA.FTZ R22, R35, R3, -R14.reuse ;  /* 0x0000000323167223 */ /* 0x100fe2000001080e */
[----:B-1----:R-:W-:Y:S01]  /*47c0*/  FFMA.FTZ R9, R10, R9, R11 ;  /* 0x000000090a097223 */ /* 0x002fe2000001000b */
[----:B------:R-:W1:Y:S01]  /*47d0*/  MUFU.EX2 R18, R18 ;  /* 0x0000001200127308 */ /* 0x000e620000000800 */
[----:B0-----:R-:W-:Y:S01]  /*47e0*/  FFMA.FTZ R7, R12, R7, R153 ;  /* 0x000000070c077223 */ /* 0x001fe20000010099 */
[-CC-:B------:R-:W-:Y:S01]  /*47f0*/  FFMA.FTZ R159, R38, R3.reuse, -R14.reuse ;  /* 0x00000003269f7223 */ /* 0x180fe2000001080e */
[-CC-:B------:R-:W-:Y:S01]  /*4800*/  FFMA.FTZ R24, R39, R3.reuse, -R14.reuse ;  /* 0x0000000327187223 */ /* 0x180fe2000001080e */
[-CC-:B------:R-:W-:Y:S01]  /*4810*/  FFMA.FTZ R161, R42, R3.reuse, -R14.reuse ;  /* 0x000000032aa17223 */ /* 0x180fe2000001080e */
[-CC-:B------:R-:W-:Y:S01]  /*4820*/  FFMA.FTZ R26, R43, R3.reuse, -R14.reuse ;  /* 0x000000032b1a7223 */ /* 0x180fe2000001080e */
[-CC-:B------:R-:W-:Y:S01]  /*4830*/  FFMA.FTZ R163, R46, R3.reuse, -R14.reuse ;  /* 0x000000032ea37223 */ /* 0x180fe2000001080e */
[-CC-:B------:R-:W-:Y:S01]  /*4840*/  FFMA.FTZ R28, R47, R3.reuse, -R14.reuse ;  /* 0x000000032f1c7223 */ /* 0x180fe2000001080e */
[----:B------:R-:W0:Y:S01]  /*4850*/  MUFU.EX2 R154, R154 ;  /* 0x0000009a009a7308 */ /* 0x000e220000000800 */
[----:B--2---:R-:W-:Y:S01]  /*4860*/  FADD.FTZ R9, R152, R9 ;  /* 0x0000000998097221 */ /* 0x004fe20000010000 */
[-CC-:B------:R-:W-:Y:S01]  /*4870*/  FFMA.FTZ R165, R50, R3.reuse, -R14.reuse ;  /* 0x0000000332a57223 */ /* 0x180fe2000001080e */
[-CC-:B------:R-:W-:Y:S01]  /*4880*/  FFMA.FTZ R30, R51, R3.reuse, -R14.reuse ;  /* 0x00000003331e7223 */ /* 0x180fe2000001080e */
[-CC-:B------:R-:W-:Y:S01]  /*4890*/  FFMA.FTZ R167, R54, R3.reuse, -R14.reuse ;  /* 0x0000000336a77223 */ /* 0x180fe2000001080e */
[-CC-:B------:R-:W-:Y:S01]  /*48a0*/  FFMA.FTZ R32, R55, R3.reuse, -R14.reuse ;  /* 0x0000000337207223 */ /* 0x180fe2000001080e */
[-CC-:B------:R-:W-:Y:S01]  /*48b0*/  FFMA.FTZ R181, R58, R3.reuse, -R14.reuse ;  /* 0x000000033ab57223 */ /* 0x180fe2000001080e */
[-CC-:B------:R-:W-:Y:S01]  /*48c0*/  FFMA.FTZ R34, R59, R3.reuse, -R14.reuse ;  /* 0x000000033b227223 */ /* 0x180fe2000001080e */
[----:B------:R-:W2:Y:S01]  /*48d0*/  MUFU.EX2 R155, R155 ;  /* 0x0000009b009b7308 */ /* 0x000ea20000000800 */
[----:B-1----:R-:W-:Y:S01]  /*48e0*/  FADD.FTZ R38, R18, R7 ;  /* 0x0000000712267221 */ /* 0x002fe20000010000 */
[-CC-:B------:R-:W-:Y:S01]  /*48f0*/  FFMA.FTZ R183, R62, R3.reuse, -R14.reuse ;  /* 0x000000033eb77223 */ /* 0x180fe2000001080e */
[-CC-:B------:R-:W-:Y:S01]  /*4900*/  FFMA.FTZ R36, R63, R3.reuse, -R14.reuse ;  /* 0x000000033f247223 */ /* 0x180fe2000001080e */
[-CC-:B------:R-:W-:Y:S01]  /*4910*/  FFMA.FTZ R177, R66, R3.reuse, -R14.reuse ;  /* 0x0000000342b17223 */ /* 0x180fe2000001080e */
[-CC-:B------:R-:W-:Y:S01]  /*4920*/  FFMA.FTZ R70, R70, R3.reuse, -R14.reuse ;  /* 0x0000000346467223 */ /* 0x180fe2000001080e */
[-CC-:B------:R-:W-:Y:S01]  /*4930*/  FFMA.FTZ R71, R71, R3.reuse, -R14.reuse ;  /* 0x0000000347477223 */ /* 0x180fe2000001080e */
[-CC-:B------:R-:W-:Y:S01]  /*4940*/  FFMA.FTZ R74, R74, R3.reuse, -R14.reuse ;  /* 0x000000034a4a7223 */ /* 0x180fe2000001080e */
[----:B------:R-:W1:Y:S01]  /*4950*/  MUFU.EX2 R13, R13 ;  /* 0x0000000d000d7308 */ /* 0x000e620000000800 */
[----:B0-----:R-:W-:Y:S01]  /*4960*/  FADD.FTZ R40, R154, R9 ;  /* 0x000000099a287221 */ /* 0x001fe20000010000 */
[-CC-:B------:R-:W-:Y:S01]  /*4970*/  FFMA.FTZ R75, R75, R3.reuse, -R14.reuse ;  /* 0x000000034b4b7223 */ /* 0x180fe2000001080e */
[-CC-:B------:R-:W-:Y:S01]  /*4980*/  FFMA.FTZ R78, R78, R3.reuse, -R14.reuse ;  /* 0x000000034e4e7223 */ /* 0x180fe2000001080e */
[-CC-:B------:R-:W-:Y:S01]  /*4990*/  FFMA.FTZ R79, R79, R3.reuse, -R14.reuse ;  /* 0x000000034f4f7223 */ /* 0x180fe2000001080e */
[-CC-:B------:R-:W-:Y:S01]  /*49a0*/  FFMA.FTZ R82, R82, R3.reuse, -R14.reuse ;  /* 0x0000000352527223 */ /* 0x180fe2000001080e */
[-CC-:B------:R-:W-:Y:S01]  /*49b0*/  FFMA.FTZ R83, R83, R3.reuse, -R14.reuse ;  /* 0x0000000353537223 */ /* 0x180fe2000001080e */
[----:B------:R-:W-:Y:S01]  /*49c0*/  FFMA.FTZ R86, R86, R3, -R14 ;  /* 0x0000000356567223 */ /* 0x000fe2000001080e */
        /* <DEDUP_REMOVED lines=10> */
[-CC-:B------:R-:W-:Y:S01]  /*4a70*/  FFMA.FTZ R38, R67, R3.reuse, -R14.reuse ;  /* 0x0000000343267223 */ /* 0x180fe2000001080e */
[----:B------:R-:W-:-:S05]  /*4a80*/  FFMA.FTZ R14, R87, R3, -R14 ;  /* 0x00000003570e7223 */ /* 0x000fca000001080e */
        /* <DEDUP_REMOVED lines=108> */
.L_x_6509:
[----:B------:R-:W-:Y:S01]  /*5150*/  ULEA UR5, UR5, UR36, 0x3 ;  /* 0x0000002405057291 */ /* 0x000fe2000f8e183f */
[----:B------:R-:W-:Y:S01]  /*5160*/  ISETP.LT.AND P1, PT, R16, UR42, PT ;  /* 0x0000002a10007c0c */ /* 0x000fe2000bf21270 */
[----:B------:R-:W-:Y:S01]  /*5170*/  UIADD3 UR10, UR42, -0x1, URZ ;  /* 0xffffffff2a0a7890 */ /* 0x000fe2000fffe03f */
[----:B------:R-:W-:Y:S01]  /*5180*/  F2FP.F16.F32.PACK_AB R152, R152, R11 ;  /* 0x0000000b9898723e */ /* 0x000fe200000000ff */
[----:B------:R-:W-:Y:S01]  /*5190*/  UIADD3 UR5, UR5, 0x28860, URZ ;  /* 0x0002886005057890 */ /* 0x000fe2000fffe03f */
[----:B------:R-:W-:Y:S01]  /*51a0*/  F2FP.F16.F32.PACK_AB R154, R13, R154 ;  /* 0x0000009a0d9a723e */ /* 0x000fe200000000ff */
[----:B------:R-:W-:Y:S01]  /*51b0*/  UMOV UR6, UR4 ;  /* 0x0000000400067c82 */ /* 0x000fe20008000000 */
[----:B------:R-:W-:Y:S01]  /*51c0*/  F2FP.F16.F32.PACK_AB R153, R18, R153 ;  /* 0x000000991299723e */ /* 0x000fe200000000ff */
[----:B------:R-:W-:Y:S01]  /*51d0*/  UPRMT UR5, UR7, 0x654, UR5 ;  /* 0x0000065407057896 */ /* 0x000fe20008000005 */
[----:B------:R-:W-:Y:S01]  /*51e0*/  F2FP.F16.F32.PACK_AB R155, R20, R155 ;  /* 0x0000009b149b723e */ /* 0x000fe200000000ff */
[----:B------:R-:W-:Y:S01]  /*51f0*/  UMOV UR42, UR10 ;  /* 0x0000000a002a7c82 */ /* 0x000fe20008000000 */
[----:B------:R-:W-:Y:S01]  /*5200*/  F2FP.F16.F32.PACK_AB R156, R15, R156 ;  /* 0x0000009c0f9c723e */ /* 0x000fe200000000ff */
[-C--:B------:R-:W-:Y:S01]  /*5210*/  FMUL.FTZ R88, R88, R10.reuse ;  /* 0x0000000a58587220 */ /* 0x080fe20000410000 */
[----:B------:R-:W-:Y:S01]  /*5220*/  F2FP.F16.F32.PACK_AB R157, R22, R157 ;  /* 0x0000009d169d723e */ /* 0x000fe200000000ff */
[----:B------:R-:W-:Y:S01]  /*5230*/  FMUL.FTZ R89, R89, R10 ;  /* 0x0000000a59597220 */ /* 0x000fe20000410000 */
[----:B------:R-:W-:Y:S01]  /*5240*/  F2FP.F16.F32.PACK_AB R158, R17, R158 ;  /* 0x0000009e119e723e */ /* 0x000fe200000000ff */
[-C--:B------:R-:W-:Y:S01]  /*5250*/  FMUL.FTZ R92, R92, R10.reuse ;  /* 0x0000000a5c5c7220 */ /* 0x080fe20000410000 */
[----:B------:R-:W-:Y:S01]  /*5260*/  SYNCS.ARRIVE.TRANS64.RED.A1T0 RZ, [UR5], RZ ;  /* 0x000000ffffff79a7 */ /* 0x000fe20008100405 */
[----:B------:R-:W-:Y:S01]  /*5270*/  R2UR UR5, R0 ;  /* 0x00000000000572ca */ /* 0x000fe200000e0000 */
[-C--:B------:R-:W-:Y:S01]  /*5280*/  FMUL.FTZ R93, R93, R10.reuse ;  /* 0x0000000a5d5d7220 */ /* 0x080fe20000410000 */
[----:B------:R-:W-:Y:S01]  /*5290*/  F2FP.F16.F32.PACK_AB R159, R24, R159 ;  /* 0x0000009f189f723e */ /* 0x000fe200000000ff */
[----:B------:R-:W-:Y:S01]  /*52a0*/  FMUL.FTZ R96, R96, R10 ;  /* 0x0000000a60607220 */ /* 0x000fe20000410000 */
[----:B------:R-:W-:Y:S01]  /*52b0*/  F2FP.F16.F32.PACK_AB R160, R19, R160 ;  /* 0x000000a013a0723e */ /* 0x000fe200000000ff */
        /* <DEDUP_REMOVED lines=82> */
[----:B------:R-:W-:-:S02]  /*57e0*/  IMAD.MOV.U32 R13, RZ, RZ, R6 ;  /* 0x000000ffff0d7224 */ /* 0x000fc400078e0006 */
[----:B------:R-:W-:Y:S01]  /*57f0*/  IMAD.MOV.U32 R11, RZ, RZ, R8 ;  /* 0x000000ffff0b7224 */ /* 0x000fe200078e0008 */
[----:B------:R-:W-:Y:S06]  /*5800*/  @P1 BRA `(.L_x_6510) ;  /* 0xffffffdc00ec1947 */ /* 0x000fec000383ffff */
.L_x_6499:
[----:B------:R-:W-:Y:S06]  /*5810*/  BAR.ARV 0x8, 0x180 ;  /* 0x0206000000007b1d */ /* 0x000fec0000002000 */
[----:B------:R-:W-:Y:S05]  /*5820*/  @!P0 BRA `(.L_x_6511) ;  /* 0x0000000000048947 */ /* 0x000fea0003800000 */
[----:B------:R-:W-:Y:S01]  /*5830*/  BPT.TRAP 0x1 ;  /* 0x000000040000795c */ /* 0x000fe20000300000 */
.L_x_6511:
[----:B------:R-:W-:Y:S02]  /*5840*/  R2UR UR5, R0 ;  /* 0x00000000000572ca */ /* 0x000fe400000e0000 */
[----:B------:R-:W-:-:S04]  /*5850*/  MOV R2, UR4 ;  /* 0x0000000400027c02 */ /* 0x000fc80008000f00 */
[----:B------:R-:W-:-:S07]  /*5860*/  SHF.L.U32 R2, R2, 0x1f, RZ ;  /* 0x0000001f02027819 */ /* 0x000fce00000006ff */
[----:B------:R-:W-:-:S09]  /*5870*/  ULEA UR5, UR5, UR36, 0x3 ;  /* 0x0000002405057291 */ /* 0x000fd2000f8e183f */
[----:B------:R0:W1:Y:S01]  /*5880*/  SYNCS.PHASECHK.TRANS64.TRYWAIT P1, [UR5+0x28850], R2 ;  /* 0x02885002ff0075a7 */ /* 0x0000620008020145 */
[----:B------:R-:W-:Y:S05]  /*5890*/  @!P0 BRA `(.L_x_6512) ;  /* 0x0000000000048947 */ /* 0x000fea0003800000 */
[----:B------:R-:W-:Y:S01]  /*58a0*/  BPT.TRAP 0x1 ;  /* 0x000000040000795c */ /* 0x000fe20000300000 */
.L_x_6512:
[----:B-1----:R-:W-:Y:S05]  /*58b0*/  @P1 BRA `(.L_x_6513) ;  /* 0x0000000000081947 */ /* 0x002fea0003800000 */
[----:B------:R-:W1:Y:S02]  /*58c0*/  SYNCS.PHASECHK.TRANS64.TRYWAIT P1, [UR5+0x28850], R2 ;  /* 0x02885002ff0075a7 */ /* 0x000e640008020145 */
[----:B-1----:R-:W-:Y:S05]  /*58d0*/  @!P1 BRA `(.L_x_6514) ;  /* 0x0000005c00c49947 */ /* 0x002fea0003800000 */
.L_x_6513:
[----:B------:R-:W-:Y:S01]  /*58e0*/  UIADD3 UR36, UR36, 0x400, URZ ;  /* 0x0000040024247890 */ /* 0x000fe2000fffe03f */
[----:B------:R-:W-:Y:S01]  /*58f0*/  R2UR UR6, R0 ;  /* 0x00000000000672ca */ /* 0x000fe200000e0000 */
[----:B------:R-:W-:Y:S01]  /*5900*/  WARPGROUP.ARRIVE ;  /* 0x00000000000079c5 */ /* 0x000fe20000000000 */
[----:B------:R-:W-:Y:S01]  /*5910*/  UMOV UR11, 0x40000040 ;  /* 0x40000040000b7882 */ /* 0x000fe20000000000 */
[----:B------:R-:W-:Y:S01]  /*5920*/  USHF.R.U32.HI UR36, URZ, 0x4, UR36 ;  /* 0x000000043f247899 */ /* 0x000fe20008011624 */
[----:B------:R-:W2:Y:S01]  /*5930*/  SHFL.BFLY PT, R0, R9, 0x2, 0x1f ;  /* 0x0c401f0009007f89 */ /* 0x000ea200000e0000 */
[----:B------:R-:W-:Y:S02]  /*5940*/  IMAD.MOV.U32 R67, RZ, RZ, RZ ;  /* 0x000000ffff437224 */ /* 0x000fe400078e00ff */
[----:B------:R-:W-:Y:S01]  /*5950*/  ULOP3.LUT UR36, UR36, 0x3fff, URZ, 0xc0, !UPT ;  /* 0x00003fff24247892 */ /* 0x000fe2000f8ec03f */
[----:B01----:R-:W0:Y:S01]  /*5960*/  SHFL.BFLY PT, R2, R7, 0x2, 0x1f ;  /* 0x0c401f0007027f89 */ /* 0x003e2200000e0000 */
[----:B------:R-:W-:-:S02]  /*5970*/  IMAD.MOV.U32 R16, RZ, RZ, RZ ;  /* 0x000000ffff107224 */ /* 0x000fc400078e00ff */
[----:B------:R-:W-:Y:S01]  /*5980*/  ULOP3.LUT UR4, UR36, 0x4000000, URZ, 0xfc, !UPT ;  /* 0x0400000024047892 */ /* 0x000fe2000f8efc3f */
[----:B------:R-:W-:-:S03]  /*5990*/  IMAD.MOV.U32 R17, RZ, RZ, -0x800000 ;  /* 0xff800000ff117424 */ /* 0x000fc600078e00ff */
[----:B------:R-:W-:-:S04]  /*59a0*/  ULEA UR4, UR6, UR4, 0xb ;  /* 0x0000000406047291 */ /* 0x000fc8000f8e583f */
[----:B------:R-:W-:-:S03]  /*59b0*/  UIADD3 UR6, UR4, 0x80, URZ ;  /* 0x0000008004067890 */ /* 0x000fc6000fffe03f */
[----:B------:R-:W-:Y:S02]  /*59c0*/  UMOV UR10, UR4 ;  /* 0x00000004000a7c82 */ /* 0x000fe40008000000 */
[----:B------:R-:W-:Y:S01]  /*59d0*/  HGMMA.64x128x16.F32 R88, R152, gdesc[UR8].tnspB, R88, gsb0 ;  /* 0x41e0000898587df0 */ /* 0x000fe20008000858 */
[----:B------:R-:W-:Y:S01]  /*59e0*/  UMOV UR11, 0x40000040 ;  /* 0x40000040000b7882 */ /* 0x000fe20000000000 */
[----:B------:R-:W-:Y:S01]  /*59f0*/  UMOV UR10, UR6 ;  /* 0x00000006000a7c82 */ /* 0x000fe20008000000 */
[----:B------:R-:W-:Y:S01]  /*5a00*/  UIADD3 UR6, UR4, 0x100, URZ ;  /* 0x0000010004067890 */ /* 0x000fe2000fffe03f */
[----:B--2---:R-:W-:Y:S01]  /*5a10*/  FADD.FTZ R0, R0, R9 ;  /* 0x0000000900007221 */ /* 0x004fe20000010000 */
[----:B0-----:R-:W-:-:S04]  /*5a20*/  FADD.FTZ R2, R2, R7 ;  /* 0x0000000702027221 */ /* 0x001fc80000010000 */
[----:B------:R-:W0:Y:S04]  /*5a30*/  SHFL.BFLY PT, R5, R0, 0x1, 0x1f ;  /* 0x0c201f0000057f89 */ /* 0x000e2800000e0000 */
[----:B------:R-:W1:Y:S01]  /*5a40*/  SHFL.BFLY PT, R11, R2, 0x1, 0x1f ;  /* 0x0c201f00020b7f89 */ /* 0x000e6200000e0000 */
[----:B0-----:R-:W-:Y:S01]  /*5a50*/  FADD.FTZ R10, R0, R5 ;  /* 0x00000005000a7221 */ /* 0x001fe20000010000 */
[----:B------:R-:W-:Y:S01]  /*5a60*/  MOV R0, 0xff800000 ;  /* 0xff80000000007802 */ /* 0x000fe20000000f00 */
[----:B-1----:R-:W-:-:S03]  /*5a70*/  FADD.FTZ R11, R2, R11 ;  /* 0x0000000b020b7221 */ /* 0x002fc60000010000 */
[----:B------:R-:W-:Y:S02]  /*5a80*/  FSETP.NE.FTZ.AND P1, PT, R10, RZ, PT ;  /* 0x000000ff0a00720b */ /* 0x000fe40003f35000 */
[----:B------:R-:W-:-:S11]  /*5a90*/  FSETP.NE.FTZ.AND P2, PT, R11, RZ, PT ;  /* 0x000000ff0b00720b */ /* 0x000fd60003f55000 */
[----:B------:R-:W0:Y:S01]  /*5aa0*/  @P1 MUFU.LG2 R4, R10 ;  /* 0x0000000a00041308 */ /* 0x000e220000000c00 */
[C---:B------:R-:W-:Y:S01]  /*5ab0*/  @P1 FMUL.FTZ R5, R3.reuse, 0.69314718246459960938 ;  /* 0x3f31721803051820 */ /* 0x040fe20000410000 */
[----:B------:R-:W-:-:S06]  /*5ac0*/  @P2 FMUL.FTZ R2, R3, 0.69314718246459960938 ;  /* 0x3f31721803022820 */ /* 0x000fcc0000410000 */
        /* <DEDUP_REMOVED lines=9> */
[----:B------:R-:W-:Y:S01]  /*5b60*/  HGMMA.64x128x16.F32 R88, R156, gdesc[UR8].tnspB, R88, gsb0 ;  /* 0x41e000089c587df0 */ /* 0x000fe20008000858 */
[----:B------:R-:W-:Y:S01]  /*5b70*/  UMOV UR10, UR6 ;  /* 0x00000006000a7c82 */ /* 0x000fe20008000000 */
[----:B------:R-:W-:Y:S01]  /*5b80*/  UMOV UR11, 0x40000040 ;  /* 0x40000040000b7882 */ /* 0x000fe20000000000 */
[----:B------:R-:W-:Y:S01]  /*5b90*/  UIADD3 UR6, UR4, 0x180, URZ ;  /* 0x0000018004067890 */ /* 0x000fe2000fffe03f */
        /* <DEDUP_REMOVED lines=17> */
[----:B------:R-:W-:Y:S02]  /*5cb0*/  UIADD3 UR6, UR4, 0x300, URZ ;  /* 0x0000030004067890 */ /* 0x000fe4000fffe03f */
        /* <DEDUP_REMOVED lines=8> */
[----:B------:R-:W-:Y:S01]  /*5d40*/  HGMMA.64x128x16.F32 R88, R172, gdesc[UR8].tnspB, R88, gsb0 ;  /* 0x41e00008ac587df0 */ /* 0x000fe20008000858 */
[----:B------:R-:W-:Y:S01]  /*5d50*/  UMOV UR10, UR4 ;  /* 0x00000004000a7c82 */ /* 0x000fe20008000000 */
[----:B------:R-:W-:Y:S01]  /*5d60*/  UMOV UR11, 0x40000040 ;  /* 0x40000040000b7882 */ /* 0x000fe20000000000 */
[----:B------:R-:W-:Y:S02]  /*5d70*/  WARPGROUP.DEPBAR.LE gsb0, 0x0 ;  /* 0x00008000000079c5 */ /* 0x000fe40000010000 */
[----:B------:R-:W-:-:S07]  /*5d80*/  WARPGROUP.ARRIVE ;  /* 0x00000000000079c5 */ /* 0x000fce0000000000 */
[----:B------:R-:W-:Y:S03]  /*5d90*/  HGMMA.64x128x16.F32 R88, R168, gdesc[UR8].tnspB, R88, gsb0 ;  /* 0x41e00008a8587df0 */ /* 0x000fe60008000858 */
[----:B------:R-:W-:Y:S02]  /*5da0*/  WARPGROUP.DEPBAR.LE gsb0, 0x0 ;  /* 0x00008000000079c5 */ /* 0x000fe40000010000 */
[----:B0-23--:R-:W-:Y:S05]  /*5db0*/  @!P0 BRA `(.L_x_6515) ;  /* 0x0000000000048947 */ /* 0x00dfea0003800000 */
[----:B------:R-:W-:Y:S01]  /*5dc0*/  BPT.TRAP 0x1 ;  /* 0x000000040000795c */ /* 0x000fe20000300000 */
.L_x_6515:
[----:B------:R-:W-:Y:S01]  /*5dd0*/  UIADD3 UR4, UR5, 0x28860, URZ ;  /* 0x0002886005047890 */ /* 0x000fe2000fffe03f */
[-C--:B------:R-:W-:Y:S01]  /*5de0*/  FMUL.FTZ R48, R88, R67.reuse ;  /* 0x0000004358307220 */ /* 0x080fe20000410000 */
[-C--:B------:R-:W-:Y:S01]  /*5df0*/  FMUL.FTZ R49, R89, R67.reuse ;  /* 0x0000004359317220 */ /* 0x080fe20000410000 */
[-C--:B------:R-:W-:Y:S01]  /*5e00*/  FMUL.FTZ R52, R92, R67.reuse ;  /* 0x000000435c347220 */ /* 0x080fe20000410000 */
[----:B------:R-:W-:Y:S01]  /*5e10*/  UPRMT UR4, UR7, 0x654, UR4 ;  /* 0x0000065407047896 */ /* 0x000fe20008000004 */
        /* <DEDUP_REMOVED lines=63> */
.L_x_6491:
[----:B------:R-:W-:Y:S05]  /*6210*/  @P0 BRA `(.L_x_6516) ;  /* 0x00000014004c0947 */ /* 0x000fea0003800000 */
[----:B------:R-:W0:Y:S01]  /*6220*/  S2R R2, SR_TID.X ;  /* 0x0000000000027919 */ /* 0x000e220000002100 */
[----:B------:R-:W1:Y:S01]  /*6230*/  LDC R78, c[0x0][0xbe8] ;  /* 0x0002fa00ff4e7b82 */ /* 0x000e620000000800 */
[----:B------:R-:W-:Y:S02]  /*6240*/  USHF.R.S32.HI UR7, URZ, 0x1f, UR37 ;  /* 0x0000001f3f077899 */ /* 0x000fe40008011425 */
[----:B------:R-:W-:Y:S01]  /*6250*/  IMAD R76, RZ, RZ, -UR37 ;  /* 0x80000025ff4c7e24 */ /* 0x000fe2000f8e02ff */
[----:B------:R-:W2:Y:S01]  /*6260*/  S2R R72, SR_CTAID.X ;  /* 0x0000000000487919 */ /* 0x000ea20000002500 */
[----:B------:R-:W-:Y:S01]  /*6270*/  ULDC.64 UR8, c[0x0][0xbd0] ;  /* 0x0002f40000087ab9 */ /* 0x000fe20000000a00 */
[----:B------:R-:W-:Y:S01]  /*6280*/  BSSY B0, `(.L_x_6517) ;  /* 0x00000e8000007945 */ /* 0x000fe20003800000 */
[----:B------:R-:W-:Y:S01]  /*6290*/  UIMAD UR6, UR7, UR8, URZ ;  /* 0x00000008070672a4 */ /* 0x000fe2000f8e023f */
[----:B------:R-:W3:Y:S01]  /*62a0*/  S2UR UR12, SR_CTAID.Z ;  /* 0x00000000000c79c3 */ /* 0x000ee20000002700 */
[----:B------:R-:W-:-:S02]  /*62b0*/  UIMAD.WIDE.U32 UR4, UR37, UR8, URZ ;  /* 0x00000008250472a5 */ /* 0x000fc4000f8e003f */
[----:B------:R-:W-:-:S03]  /*62c0*/  UIMAD UR6, UR37, UR9, UR6 ;  /* 0x00000009250672a4 */ /* 0x000fc6000f8e0206 */
[----:B------:R-:W-:Y:S01]  /*62d0*/  ULDC.64 UR8, c[0x0][0xb38] ;  /* 0x0002ce0000087ab9 */ /* 0x000fe20000000a00 */
[----:B------:R-:W-:Y:S01]  /*62e0*/  UIADD3 UR6, UR5, UR6, URZ ;  /* 0x0000000605067290 */ /* 0x000fe2000fffe03f */
[----:B------:R-:W4:Y:S01]  /*62f0*/  LDC.64 R74, c[0x0][0xbd8] ;  /* 0x0002f600ff4a7b82 */ /* 0x000f220000000a00 */
[----:B------:R-:W-:-:S07]  /*6300*/  UIMAD UR7, UR7, UR8, URZ ;  /* 0x00000008070772a4 */ /* 0x000fce000f8e023f */
[----:B------:R-:W-:Y:S01]  /*6310*/  BAR.SYNC.DEFER_BLOCKING 0x1, 0x100 ;  /* 0x0044000000007b1d */ /* 0x000fe20000010000 */
[----:B-1----:R-:W-:-:S07]  /*6320*/  ISETP.NE.AND P0, PT, R78, 0x1, PT ;  /* 0x000000014e00780c */ /* 0x002fce0003f05270 */
[----:B------:R-:W1:Y:S01]  /*6330*/  S2UR UR11, SR_CTAID.Y ;  /* 0x00000000000b79c3 */ /* 0x000e620000002600 */
[----:B0-----:R-:W-:Y:S01]  /*6340*/  VIADD R70, R2, 0xffffff80 ;  /* 0xffffff8002467836 */ /* 0x001fe20000000000 */
[----:B---3--:R-:W-:-:S06]  /*6350*/  USHF.R.S32.HI UR10, URZ, 0x1f, UR12 ;  /* 0x0000001f3f0a7899 */ /* 0x008fcc000801140c */
[----:B------:R-:W1:Y:S01]  /*6360*/  LDC R79, c[0x0][0xc50] ;  /* 0x00031400ff4f7b82 */ /* 0x000e620000000800 */
[----:B------:R-:W-:-:S04]  /*6370*/  SHF.R.S32.HI R69, RZ, 0x1f, R70 ;  /* 0x0000001fff457819 */ /* 0x000fc80000011446 */
[----:B------:R-:W-:-:S03]  /*6380*/  LEA.HI R2, R69, R70, RZ, 0x7 ;  /* 0x0000004645027211 */ /* 0x000fc600078f38ff */
[----:B------:R-:W0:Y:S01]  /*6390*/  LDC.64 R80, c[0x0][0xb40] ;  /* 0x0002d000ff507b82 */ /* 0x000e220000000a00 */
[----:B------:R-:W-:Y:S02]  /*63a0*/  LEA.HI R68, R69, R70, RZ, 0x2 ;  /* 0x0000004645447211 */ /* 0x000fe400078f10ff */
[----:B------:R-:W-:Y:S02]  /*63b0*/  LOP3.LUT R3, R2, 0xffffff80, RZ, 0xc0, !PT ;  /* 0xffffff8002037812 */ /* 0x000fe400078ec0ff */
[----:B------:R-:W-:Y:S02]  /*63c0*/  SHF.R.S32.HI R71, RZ, 0x7, R2 ;  /* 0x00000007ff477819 */ /* 0x000fe40000011402 */
[----:B------:R-:W-:Y:S01]  /*63d0*/  LOP3.LUT R69, R68, 0xfffffffc, RZ, 0xc0, !PT ;  /* 0xfffffffc44457812 */ /* 0x000fe200078ec0ff */
[----:B------:R-:W-:Y:S01]  /*63e0*/  IMAD.IADD R82, R70, 0x1, -R3 ;  /* 0x0000000146527824 */ /* 0x000fe200078e0a03 */
[----:B------:R-:W-:Y:S01]  /*63f0*/  LEA.HI R2, R2, R71, RZ, 0x1 ;  /* 0x0000004702027211 */ /* 0x000fe200078f08ff */
[----:B------:R-:W3:Y:S02]  /*6400*/  @P0 LDC R86, c[0x0][0xbec] ;  /* 0x0002fb00ff560b82 */ /* 0x000ee40000000800 */
[----:B------:R-:W-:Y:S01]  /*6410*/  IMAD.IADD R69, R70, 0x1, -R69 ;  /* 0x0000000146457824 */ /* 0x000fe200078e0a45 */
[----:B------:R-:W-:-:S02]  /*6420*/  SHF.R.S32.HI R73, RZ, 0x1f, R82 ;  /* 0x0000001fff497819 */ /* 0x000fc40000011452 */
[----:B------:R-:W-:Y:S01]  /*6430*/  LOP3.LUT R2, R2, 0x3fffffe, RZ, 0xc0, !PT ;  /* 0x03fffffe02027812 */ /* 0x000fe200078ec0ff */
[----:B-1----:R-:W-:Y:S01]  /*6440*/  IMAD R83, R79, R76, UR11 ;  /* 0x0000000b4f537e24 */ /* 0x002fe2000f8e024c */
[----:B------:R-:W-:Y:S01]  /*6450*/  LEA.HI R84, R73, R82, RZ, 0x2 ;  /* 0x0000005249547211 */ /* 0x000fe200078f10ff */
[----:B------:R-:W1:Y:S03]  /*6460*/  @P0 LDC R70, c[0x0][0xbec] ;  /* 0x0002fb00ff460b82 */ /* 0x000e660000000800 */
[--C-:B------:R-:W-:Y:S02]  /*6470*/  SHF.R.S32.HI R3, RZ, 0x2, R84.reuse ;  /* 0x00000002ff037819 */ /* 0x100fe40000011454 */
[----:B------:R-:W-:Y:S02]  /*6480*/  SHF.R.S32.HI R16, RZ, 0x1f, R84 ;  /* 0x0000001fff107819 */ /* 0x000fe40000011454 */
[----:B------:R-:W-:Y:S01]  /*6490*/  SHF.R.S32.HI R76, RZ, 0x1f, R83 ;  /* 0x0000001fff4c7819 */ /* 0x000fe20000011453 */
[----:B------:R-:W5:Y:S01]  /*64a0*/  @P0 LDC R77, c[0x0][0xbf0] ;  /* 0x0002fc00ff4d0b82 */ /* 0x000f620000000800 */
[----:B------:R-:W-:-:S04]  /*64b0*/  LEA.HI R16, R16, R3, RZ, 0x3 ;  /* 0x0000000310107211 */ /* 0x000fc800078f18ff */
[----:B------:R-:W-:Y:S02]  /*64c0*/  LOP3.LUT R68, R16, 0xfffffff8, RZ, 0xc0, !PT ;  /* 0xfffffff810447812 */ /* 0x000fe400078ec0ff */
[----:B------:R-:W-:Y:S01]  /*64d0*/  IADD3 R16, R71, -R2, RZ ;  /* 0x8000000247107210 */ /* 0x000fe20007ffe0ff */
[----:B------:R-:W5:Y:S01]  /*64e0*/  @P0 LDC R85, c[0x0][0xbf0] ;  /* 0x0002fc00ff550b82 */ /* 0x000f620000000800 */
[----:B------:R-:W-:Y:S01]  /*64f0*/  LEA.HI R2, R73, R82, RZ, 0x5 ;  /* 0x0000005249027211 */ /* 0x000fe200078f28ff */
[----:B------:R-:W-:Y:S01]  /*6500*/  IMAD.IADD R3, R3, 0x1, -R68 ;  /* 0x0000000103037824 */ /* 0x000fe200078e0a44 */
[----:B------:R-:W-:Y:S02]  /*6510*/  LEA.HI R68, R69, R69, RZ, 0x1 ;  /* 0x0000004545447211 */ /* 0x000fe400078f08ff */
[----:B------:R-:W-:Y:S02]  /*6520*/  SHF.R.S32.HI R2, RZ, 0x5, R2 ;  /* 0x00000005ff027819 */ /* 0x000fe40000011402 */
[----:B------:R-:W-:-:S05]  /*6530*/  LOP3.LUT R68, R68, 0x1ffffffe, RZ, 0xc0, !PT ;  /* 0x1ffffffe44447812 */ /* 0x000fca00078ec0ff */
        /* <DEDUP_REMOVED lines=8> */
[C---:B----4-:R-:W-:Y:S01]  /*65c0*/  IMAD R68, R74.reuse, UR10, RZ ;  /* 0x0000000a4a447c24 */ /* 0x050fe2000f8e02ff */
[-C--:B------:R-:W-:Y:S01]  /*65d0*/  LEA R71, R71, R16.reuse, 0x3 ;  /* 0x0000001047477211 */ /* 0x080fe200078e18ff */
[----:B------:R-:W-:Y:S01]  /*65e0*/  IMAD.WIDE.U32 R2, R74, UR12, R2 ;  /* 0x0000000c4a027c25 */ /* 0x000fe2000f8e0002 */
[----:B------:R-:W-:Y:S01]  /*65f0*/  UIADD3 UR6, UR5, UR6, URZ ;  /* 0x0000000605067290 */ /* 0x000fe2000fffe03f */
[C---:B--2---:R-:W-:Y:S01]  /*6600*/  LEA R16, R72.reuse, R16, 0x7 ;  /* 0x0000001048107211 */ /* 0x044fe200078e38ff */
[----:B------:R-:W-:Y:S01]  /*6610*/  ULDC.64 UR8, c[0x0][0xb28] ;  /* 0x0002ca0000087ab9 */ /* 0x000fe20000000a00 */
[----:B------:R-:W-:-:S02]  /*6620*/  IMAD R71, R72, 0x80, R71 ;  /* 0x0000008048477824 */ /* 0x000fc400078e0247 */
[----:B------:R-:W-:Y:S02]  /*6630*/  IMAD R75, R75, UR12, R68 ;  /* 0x0000000c4b4b7c24 */ /* 0x000fe4000f8e0244 */
[----:B------:R-:W-:Y:S01]  /*6640*/  IMAD.U32 R69, RZ, RZ, UR5 ;  /* 0x00000005ff457e24 */ /* 0x000fe2000f8e00ff */
[----:B------:R-:W-:Y:S01]  /*6650*/  MOV R69, UR6 ;  /* 0x0000000600457c02 */ /* 0x000fe20008000f00 */
[----:B-1----:R-:W-:Y:S01]  /*6660*/  @P0 IMAD.HI.U32 R70, R71, R70, RZ ;  /* 0x0000004647460227 */ /* 0x002fe200078e00ff */
[----:B------:R-:W-:-:S03]  /*6670*/  ULDC.64 UR6, c[0x0][0xb48] ;  /* 0x0002d20000067ab9 */ /* 0x000fc60000000a00 */
[----:B------:R-:W-:Y:S01]  /*6680*/  IMAD.U32 R68, RZ, RZ, UR4 ;  /* 0x00000004ff447e24 */ /* 0x000fe2000f8e00ff */
[----:B------:R-:W-:Y:S01]  /*6690*/  ULDC.64 UR4, c[0x0][0xbe0] ;  /* 0x0002f80000047ab9 */ /* 0x000fe20000000a00 */
[----:B------:R-:W-:Y:S01]  /*66a0*/  IMAD.IADD R3, R3, 0x1, R75 ;  /* 0x0000000103037824 */ /* 0x000fe200078e024b */
[----:B------:R-:W-:Y:S01]  /*66b0*/  MOV R75, R71 ;  /* 0x00000047004b7202 */ /* 0x000fe20000000f00 */
[----:B0-----:R-:W-:Y:S02]  /*66c0*/  IMAD R74, R80, UR10, RZ ;  /* 0x0000000a504a7c24 */ /* 0x001fe4000f8e02ff */
[----:B---3--:R-:W-:-:S04]  /*66d0*/  @P0 IMAD.HI.U32 R86, R71, R86, RZ ;  /* 0x0000005647560227 */ /* 0x008fc800078e00ff */
[----:B------:R-:W-:Y:S01]  /*66e0*/  IMAD.MOV.U32 R73, RZ, RZ, R71 ;  /* 0x000000ffff497224 */ /* 0x000fe200078e0047 */
[----:B-----5:R-:W-:Y:S01]  /*66f0*/  @P0 SHF.R.U32.HI R73, RZ, R77, R70 ;  /* 0x0000004dff490219 */ /* 0x020fe20000011646 */
[----:B------:R-:W-:Y:S01]  /*6700*/  IMAD R77, R81, UR12, R74 ;  /* 0x0000000c514d7c24 */ /* 0x000fe2000f8e024a */
[----:B------:R-:W-:Y:S01]  /*6710*/  @P0 SHF.R.U32.HI R75, RZ, R85, R86 ;  /* 0x00000055ff4b0219 */ /* 0x000fe20000011656 */
[----:B------:R-:W-:-:S04]  /*6720*/  IMAD.WIDE.U32 R68, R80, UR12, R68 ;  /* 0x0000000c50447c25 */ /* 0x000fc8000f8e0044 */
[----:B------:R-:W-:Y:S02]  /*6730*/  IMAD R70, R76, UR4, RZ ;  /* 0x000000044c467c24 */ /* 0x000fe4000f8e02ff */
[----:B------:R-:W-:-:S04]  /*6740*/  IMAD.WIDE.U32 R2, R83, UR4, R2 ;  /* 0x0000000453027c25 */ /* 0x000fc8000f8e0002 */
[----:B------:R-:W-:Y:S01]  /*6750*/  IMAD.IADD R69, R69, 0x1, R77 ;  /* 0x0000000145457824 */ /* 0x000fe200078e024d */
[----:B------:R-:W-:Y:S01]  /*6760*/  SHF.R.S32.HI R77, RZ, 0x1f, R73 ;  /* 0x0000001fff4d7819 */ /* 0x000fe20000011449 */
[----:B------:R-:W-:Y:S01]  /*6770*/  IMAD R76, R76, UR6, RZ ;  /* 0x000000064c4c7c24 */ /* 0x000fe2000f8e02ff */
[----:B------:R-:W-:Y:S01]  /*6780*/  IADD3 R2, P0, R73, R2, RZ ;  /* 0x0000000249027210 */ /* 0x000fe20007f1e0ff */
[C---:B------:R-:W-:Y:S01]  /*6790*/  IMAD R74, R83.reuse, UR5, R70 ;  /* 0x00000005534a7c24 */ /* 0x040fe2000f8e0246 */
[----:B------:R-:W-:Y:S01]  /*67a0*/  SHF.R.S32.HI R70, RZ, 0x1f, R75 ;  /* 0x0000001fff467819 */ /* 0x000fe2000001144b */
[----:B------:R-:W-:Y:S01]  /*67b0*/  IMAD.MOV R73, RZ, RZ, -R73 ;  /* 0x000000ffff497224 */ /* 0x000fe200078e0a49 */
[----:B------:R-:W-:Y:S01]  /*67c0*/  ULDC.64 UR4, c[0x0][0xb30] ;  /* 0x0002cc0000047ab9 */ /* 0x000fe20000000a00 */
[----:B------:R-:W-:Y:S01]  /*67d0*/  IMAD R79, R83, UR7, R76 ;  /* 0x00000007534f7c24 */ /* 0x000fe2000f8e024c */
[----:B------:R-:W-:Y:S01]  /*67e0*/  IADD3.X R3, R77, R3, R74, P0, !PT ;  /* 0x000000034d037210 */ /* 0x000fe200007fe44a */
[----:B------:R-:W-:Y:S01]  /*67f0*/  IMAD.WIDE.U32 R68, R83, UR6, R68 ;  /* 0x0000000653447c25 */ /* 0x000fe2000f8e0044 */
[----:B------:R-:W-:-:S03]  /*6800*/  ULDC.64 UR6, c[0x0][0xbc8] ;  /* 0x0002f20000067ab9 */ /* 0x000fc60000000a00 */
        /* <DEDUP_REMOVED lines=25> */
[----:B0-----:R-:W-:Y:S02]  /*69a0*/  ULEA UR4, UR5, UR4, 0x18 ;  /* 0x0000000405047291 */ /* 0x001fe4000f8ec03f */
[----:B------:R-:W-:Y:S01]  /*69b0*/  LEA.HI.X R75, R2, UR7, R71, 0x2, P0 ;  /* 0x00000007024b7c11 */ /* 0x000fe200080f1447 */
[----:B------:R-:W-:Y:S01]  /*69c0*/  IMAD R73, R78, UR6, RZ ;  /* 0x000000064e497c24 */ /* 0x000fe2000f8e02ff */
[----:B------:R-:W-:Y:S01]  /*69d0*/  LEA.HI.X R80, R68, UR9, R3, 0x2, P1 ;  /* 0x0000000944507c11 */ /* 0x000fe200088f1403 */
[----:B------:R-:W-:Y:S01]  /*69e0*/  SHFL.IDX PT, R2, R74, RZ, 0x1c1f ;  /* 0x001c1fff4a027589 */ /* 0x000fe200000e0000 */
[----:B------:R-:W-:Y:S01]  /*69f0*/  LOP3.LUT P0, RZ, R82, 0x3, RZ, 0xc0, !PT ;  /* 0x0000000352ff7812 */ /* 0x000fe2000780c0ff */
[C---:B------:R-:W-:Y:S01]  /*6a00*/  VIADD R72, R16.reuse, 0x8 ;  /* 0x0000000810487836 */ /* 0x040fe20000000000 */
[----:B------:R-:W-:Y:S01]  /*6a10*/  UIADD3 UR4, UR4, 0x28820, URZ ;  /* 0x0002882004047890 */ /* 0x000fe2000fffe03f */
[----:B------:R-:W0:Y:S01]  /*6a20*/  SHFL.IDX PT, R3, R75, RZ, 0x1c1f ;  /* 0x001c1fff4b037589 */ /* 0x000e2200000e0000 */
[----:B------:R-:W-:-:S02]  /*6a30*/  ISETP.GE.OR P1, PT, R16, R73, P0 ;  /* 0x000000491000720c */ /* 0x000fc40000726670 */
[-C--:B------:R-:W-:Y:S01]  /*6a40*/  ISETP.GE.OR P0, PT, R72, R73.reuse, P0 ;  /* 0x000000494800720c */ /* 0x080fe20000706670 */
[----:B------:R-:W-:Y:S01]  /*6a50*/  SHFL.IDX PT, R68, R74, 0x1, 0x1c1f ;  /* 0x003c1f004a447f89 */ /* 0x000fe200000e0000 */
[----:B------:R-:W-:Y:S01]  /*6a60*/  UPRMT UR4, URZ, 0x654, UR4 ;  /* 0x000006543f047896 */ /* 0x000fe20008000004 */
[----:B------:R-:W-:Y:S02]  /*6a70*/  ISETP.GE.AND P2, PT, R16, R73, PT ;  /* 0x000000491000720c */ /* 0x000fe40003f46270 */
[----:B------:R1:W2:Y:S04]  /*6a80*/  SHFL.IDX PT, R69, R75, 0x1, 0x1c1f ;  /* 0x003c1f004b457f89 */ /* 0x0002a800000e0000 */
[----:B------:R3:W4:Y:S02]  /*6a90*/  SHFL.IDX PT, R70, R79, RZ, 0x1c1f ;  /* 0x001c1fff4f467589 */ /* 0x00072400000e0000 */
[----:B------:R-:W-:Y:S01]  /*6aa0*/  SYNCS.ARRIVE.TRANS64.RED.A1T0 RZ, [UR4], RZ ;  /* 0x000000ffffff79a7 */ /* 0x000fe20008100404 */
[----:B-1----:R-:W-:Y:S01]  /*6ab0*/  LOP3.LUT R75, R84, 0x7ffffffc, RZ, 0xc0, !PT ;  /* 0x7ffffffc544b7812 */ /* 0x002fe200078ec0ff */
[----:B------:R3:W1:Y:S04]  /*6ac0*/  SHFL.IDX PT, R71, R80, RZ, 0x1c1f ;  /* 0x001c1fff50477589 */ /* 0x00066800000e0000 */
[----:B------:R-:W-:Y:S01]  /*6ad0*/  IMAD.IADD R75, R82, 0x1, -R75 ;  /* 0x00000001524b7824 */ /* 0x000fe200078e0a4b */
[----:B0-----:R3:W-:Y:S03]  /*6ae0*/  @!P1 ST.E desc[UR38][R2.64], R17 ;  /* 0x0000001102009985 */ /* 0x0017e6000c101926 */
[----:B------:R-:W-:Y:S01]  /*6af0*/  IMAD.SHL.U32 R75, R75, 0x2, RZ ;  /* 0x000000024b4b7824 */ /* 0x000fe200078e00ff */
[----:B--2---:R3:W-:Y:S01]  /*6b00*/  @!P0 ST.E desc[UR38][R68.64], R0 ;  /* 0x0000000044008985 */ /* 0x0047e2000c101926 */
[----:B------:R-:W-:Y:S05]  /*6b10*/  @P2 BRA `(.L_x_6518) ;  /* 0x0000000400782947 */ /* 0x000fea0003800000 */
[C---:B---3--:R-:W-:Y:S01]  /*6b20*/  IADD3 R0, R75.reuse, 0x8, RZ ;  /* 0x000000084b007810 */ /* 0x048fe20007ffe0ff */
        /* <DEDUP_REMOVED lines=12> */
[----:B------:R-:W-:Y:S01]  /*6bf0*/  ISETP.GE.AND P5, PT, R77, UR4, PT ;  /* 0x000000044d007c0c */ /* 0x000fe2000bfa6270 */
[C---:B-1--4-:R-:W-:Y:S01]  /*6c00*/  @!P2 IMAD.WIDE R2, R75.reuse, 0x4, R70 ;  /* 0x000000044b02a825 */ /* 0x052fe200078e0246 */
[----:B------:R-:W-:Y:S02]  /*6c10*/  ISETP.GE.AND P6, PT, R78, UR4, PT ;  /* 0x000000044e007c0c */ /* 0x000fe4000bfc6270 */
[----:B------:R-:W-:Y:S02]  /*6c20*/  @!P3 LEA.HI R0, R0, R0, RZ, 0x1 ;  /* 0x000000000000b211 */ /* 0x000fe400078f08ff */
[----:B------:R0:W-:Y:S01]  /*6c30*/  @!P2 ST.E.64 desc[UR38][R2.64], R48 ;  /* 0x000000300200a985 */ /* 0x0001e2000c101b26 */
[----:B------:R-:W-:Y:S02]  /*6c40*/  @!P0 LEA.HI R68, R68, R68, RZ, 0x1 ;  /* 0x0000004444448211 */ /* 0x000fe400078f08ff */
[----:B------:R-:W-:Y:S01]  /*6c50*/  @!P3 LOP3.LUT R17, R0, 0xfffffffe, RZ, 0xc0, !PT ;  /* 0xfffffffe0011b812 */ /* 0x000fe200078ec0ff */
[----:B------:R-:W-:Y:S01]  /*6c60*/  VIADD R0, R75, 0x20 ;  /* 0x000000204b007836 */ /* 0x000fe20000000000 */
[----:B------:R-:W-:-:S02]  /*6c70*/  @!P1 LEA.HI R69, R69, R69, RZ, 0x1 ;  /* 0x0000004545459211 */ /* 0x000fc400078f08ff */
[----:B------:R-:W-:Y:S01]  /*6c80*/  @!P4 LEA.HI R76, R76, R76, RZ, 0x1 ;  /* 0x0000004c4c4cc211 */ /* 0x000fe200078f08ff */
[----:B------:R-:W-:Y:S01]  /*6c90*/  @!P3 IMAD.WIDE R16, R17, 0x4, R70 ;  /* 0x000000041110b825 */ /* 0x000fe200078e0246 */
[----:B------:R-:W-:Y:S02]  /*6ca0*/  ISETP.GE.AND P2, PT, R0, UR4, PT ;  /* 0x0000000400007c0c */ /* 0x000fe4000bf46270 */
[----:B------:R-:W-:Y:S02]  /*6cb0*/  @!P5 LEA.HI R77, R77, R77, RZ, 0x1 ;  /* 0x0000004d4d4dd211 */ /* 0x000fe400078f08ff */
[----:B------:R1:W-:Y:S01]  /*6cc0*/  @!P3 ST.E.64 desc[UR38][R16.64], R52 ;  /* 0x000000341000b985 */ /* 0x0003e2000c101b26 */
[----:B------:R-:W-:Y:S02]  /*6cd0*/  ISETP.GE.AND P3, PT, R74, UR4, PT ;  /* 0x000000044a007c0c */ /* 0x000fe4000bf66270 */
[----:B0-----:R-:W-:Y:S01]  /*6ce0*/  @!P0 LOP3.LUT R3, R68, 0xfffffffe, RZ, 0xc0, !PT ;  /* 0xfffffffe44038812 */ /* 0x001fe200078ec0ff */
[----:B------:R-:W-:Y:S01]  /*6cf0*/  VIADD R68, R75, 0x60 ;  /* 0x000000604b447836 */ /* 0x000fe20000000000 */
[----:B------:R-:W-:-:S03]  /*6d00*/  @!P6 LEA.HI R78, R78, R78, RZ, 0x1 ;  /* 0x0000004e4e4ee211 */ /* 0x000fc600078f08ff */
[----:B------:R-:W-:Y:S01]  /*6d10*/  @!P0 IMAD.WIDE R2, R3, 0x4, R70 ;  /* 0x0000000403028825 */ /* 0x000fe200078e0246 */
[----:B------:R-:W-:-:S04]  /*6d20*/  @!P2 LEA.HI R0, R0, R0, RZ, 0x1 ;  /* 0x000000000000a211 */ /* 0x000fc800078f08ff */
[----:B------:R-:W-:Y:S01]  /*6d30*/  @!P2 LOP3.LUT R49, R0, 0xfffffffe, RZ, 0xc0, !PT ;  /* 0xfffffffe0031a812 */ /* 0x000fe200078ec0ff */
[----:B------:R0:W-:Y:S01]  /*6d40*/  @!P0 ST.E.64 desc[UR38][R2.64], R44 ;  /* 0x0000002c02008985 */ /* 0x0001e2000c101b26 */
[----:B------:R-:W-:Y:S02]  /*6d50*/  @!P3 LEA.HI R74, R74, R74, RZ, 0x1 ;  /* 0x0000004a4a4ab211 */ /* 0x000fe400078f08ff */
[----:B-1----:R-:W-:Y:S01]  /*6d60*/  @!P1 LOP3.LUT R17, R69, 0xfffffffe, RZ, 0xc0, !PT ;  /* 0xfffffffe45119812 */ /* 0x002fe200078ec0ff */
[--C-:B------:R-:W-:Y:S01]  /*6d70*/  @!P2 IMAD.WIDE R48, R49, 0x4, R70.reuse ;  /* 0x000000043130a825 */ /* 0x100fe200078e0246 */
[----:B------:R-:W-:Y:S02]  /*6d80*/  @!P3 LOP3.LUT R53, R74, 0xfffffffe, RZ, 0xc0, !PT ;  /* 0xfffffffe4a35b812 */ /* 0x000fe400078ec0ff */
[----:B------:R-:W-:Y:S01]  /*6d90*/  @!P4 LOP3.LUT R69, R76, 0xfffffffe, RZ, 0xc0, !PT ;  /* 0xfffffffe4c45c812 */ /* 0x000fe200078ec0ff */
[----:B------:R-:W-:Y:S01]  /*6da0*/  @!P1 IMAD.WIDE R16, R17, 0x4, R70 ;  /* 0x0000000411109825 */ /* 0x000fe200078e0246 */
[----:B------:R-:W-:-:S04]  /*6db0*/  IADD3 R0, R75, 0x48, RZ ;  /* 0x000000484b007810 */ /* 0x000fc80007ffe0ff */
[----:B------:R1:W-:Y:S01]  /*6dc0*/  @!P1 ST.E.64 desc[UR38][R16.64], R56 ;  /* 0x0000003810009985 */ /* 0x0003e2000c101b26 */
[----:B0-----:R-:W-:Y:S01]  /*6dd0*/  @!P5 LOP3.LUT R45, R77, 0xfffffffe, RZ, 0xc0, !PT ;  /* 0xfffffffe4d2dd812 */ /* 0x001fe200078ec0ff */
[--C-:B------:R-:W-:Y:S01]  /*6de0*/  @!P3 IMAD.WIDE R2, R53, 0x4, R70.reuse ;  /* 0x000000043502b825 */ /* 0x100fe200078e0246 */
[----:B------:R-:W-:Y:S01]  /*6df0*/  @!P6 LOP3.LUT R53, R78, 0xfffffffe, RZ, 0xc0, !PT ;  /* 0xfffffffe4e35e812 */ /* 0x000fe200078ec0ff */
[----:B------:R0:W-:Y:S01]  /*6e00*/  @!P2 ST.E.64 desc[UR38][R48.64], R32 ;  /* 0x000000203000a985 */ /* 0x0001e2000c101b26 */
[----:B------:R-:W-:Y:S01]  /*6e10*/  ISETP.GE.AND P0, PT, R0, UR4, PT ;  /* 0x0000000400007c0c */ /* 0x000fe2000bf06270 */
[--C-:B------:R-:W-:Y:S02]  /*6e20*/  @!P5 IMAD.WIDE R44, R45, 0x4, R70.reuse ;  /* 0x000000042d2cd825 */ /* 0x100fe400078e0246 */
[----:B------:R2:W-:Y:S01]  /*6e30*/  @!P3 ST.E.64 desc[UR38][R2.64], R30 ;  /* 0x0000001e0200b985 */ /* 0x0005e2000c101b26 */
[----:B------:R-:W-:Y:S01]  /*6e40*/  ISETP.GE.AND P3, PT, R68, UR4, PT ;  /* 0x0000000444007c0c */ /* 0x000fe2000bf66270 */
[----:B------:R-:W-:-:S04]  /*6e50*/  @!P6 IMAD.WIDE R52, R53, 0x4, R70 ;  /* 0x000000043534e825 */ /* 0x000fc800078e0246 */
[----:B-1----:R-:W-:-:S04]  /*6e60*/  @!P4 IMAD.WIDE R16, R69, 0x4, R70 ;  /* 0x000000044510c825 */ /* 0x002fc800078e0246 */
[C---:B------:R-:W-:Y:S01]  /*6e70*/  VIADD R56, R75.reuse, 0x50 ;  /* 0x000000504b387836 */ /* 0x040fe20000000000 */
[----:B------:R1:W-:Y:S01]  /*6e80*/  @!P4 ST.E.64 desc[UR38][R16.64], R26 ;  /* 0x0000001a1000c985 */ /* 0x0003e2000c101b26 */
[C---:B------:R-:W-:Y:S01]  /*6e90*/  VIADD R57, R75.reuse, 0x58 ;  /* 0x000000584b397836 */ /* 0x040fe20000000000 */
[C---:B0-----:R-:W-:Y:S01]  /*6ea0*/  IADD3 R32, R75.reuse, 0x68, RZ ;  /* 0x000000684b207810 */ /* 0x041fe20007ffe0ff */
[C---:B--2---:R-:W-:Y:S01]  /*6eb0*/  VIADD R3, R75.reuse, 0x78 ;  /* 0x000000784b037836 */ /* 0x044fe20000000000 */
[----:B------:R0:W-:Y:S01]  /*6ec0*/  @!P5 ST.E.64 desc[UR38][R44.64], R40 ;  /* 0x000000282c00d985 */ /* 0x0001e2000c101b26 */
[----:B------:R-:W-:Y:S01]  /*6ed0*/  VIADD R33, R75, 0x70 ;  /* 0x000000704b217836 */ /* 0x000fe20000000000 */
[----:B------:R-:W-:Y:S02]  /*6ee0*/  ISETP.GE.AND P1, PT, R56, UR4, PT ;  /* 0x0000000438007c0c */ /* 0x000fe4000bf26270 */
[----:B------:R2:W-:Y:S01]  /*6ef0*/  @!P6 ST.E.64 desc[UR38][R52.64], R60 ;  /* 0x0000003c3400e985 */ /* 0x0005e2000c101b26 */
[----:B------:R-:W-:-:S02]  /*6f00*/  ISETP.GE.AND P2, PT, R57, UR4, PT ;  /* 0x0000000439007c0c */ /* 0x000fc4000bf46270 */
[----:B------:R-:W-:Y:S02]  /*6f10*/  ISETP.GE.AND P6, PT, R3, UR4, PT ;  /* 0x0000000403007c0c */ /* 0x000fe4000bfc6270 */
[----:B------:R-:W-:Y:S02]  /*6f20*/  ISETP.GE.AND P4, PT, R32, UR4, PT ;  /* 0x0000000420007c0c */ /* 0x000fe4000bf86270 */
[----:B------:R-:W-:Y:S02]  /*6f30*/  ISETP.GE.AND P5, PT, R33, UR4, PT ;  /* 0x0000000421007c0c */ /* 0x000fe4000bfa6270 */
[----:B------:R-:W-:Y:S02]  /*6f40*/  @!P0 LEA.HI R0, R0, R0, RZ, 0x1 ;  /* 0x0000000000008211 */ /* 0x000fe400078f08ff */
[----:B------:R-:W-:Y:S02]  /*6f50*/  @!P1 LEA.HI R56, R56, R56, RZ, 0x1 ;  /* 0x0000003838389211 */ /* 0x000fe400078f08ff */
[----:B------:R-:W-:-:S02]  /*6f60*/  @!P3 LEA.HI R68, R68, R68, RZ, 0x1 ;  /* 0x000000444444b211 */ /* 0x000fc400078f08ff */
[----:B------:R-:W-:Y:S02]  /*6f70*/  @!P2 LEA.HI R57, R57, R57, RZ, 0x1 ;  /* 0x000000393939a211 */ /* 0x000fe400078f08ff */
[----:B-1----:R-:W-:Y:S02]  /*6f80*/  @!P6 LEA.HI R16, R3, R3, RZ, 0x1 ;  /* 0x000000030310e211 */ /* 0x002fe400078f08ff */
[----:B------:R-:W-:Y:S02]  /*6f90*/  @!P4 LEA.HI R32, R32, R32, RZ, 0x1 ;  /* 0x000000202020c211 */ /* 0x000fe400078f08ff */
[----:B------:R-:W-:Y:S02]  /*6fa0*/  @!P5 LEA.HI R2, R33, R33, RZ, 0x1 ;  /* 0x000000212102d211 */ /* 0x000fe400078f08ff */
[----:B------:R-:W-:Y:S02]  /*6fb0*/  @!P0 LOP3.LUT R3, R0, 0xfffffffe, RZ, 0xc0, !PT ;  /* 0xfffffffe00038812 */ /* 0x000fe400078ec0ff */
[----:B------:R-:W-:-:S02]  /*6fc0*/  @!P1 LOP3.LUT R17, R56, 0xfffffffe, RZ, 0xc0, !PT ;  /* 0xfffffffe38119812 */ /* 0x000fc400078ec0ff */
[----:B------:R-:W-:Y:S02]  /*6fd0*/  @!P2 LOP3.LUT R27, R57, 0xfffffffe, RZ, 0xc0, !PT ;  /* 0xfffffffe391ba812 */ /* 0x000fe400078ec0ff */
[----:B------:R-:W-:Y:S02]  /*6fe0*/  @!P3 LOP3.LUT R31, R68, 0xfffffffe, RZ, 0xc0, !PT ;  /* 0xfffffffe441fb812 */ /* 0x000fe400078ec0ff */
[----:B------:R-:W-:Y:S01]  /*6ff0*/  @!P4 LOP3.LUT R33, R32, 0xfffffffe, RZ, 0xc0, !PT ;  /* 0xfffffffe2021c812 */ /* 0x000fe200078ec0ff */
[--C-:B------:R-:W-:Y:S01]  /*7000*/  @!P2 IMAD.WIDE R26, R27, 0x4, R70.reuse ;  /* 0x000000041b1aa825 */ /* 0x100fe200078e0246 */
[----:B0-----:R-:W-:Y:S02]  /*7010*/  @!P5 LOP3.LUT R41, R2, 0xfffffffe, RZ, 0xc0, !PT ;  /* 0xfffffffe0229d812 */ /* 0x001fe400078ec0ff */
        /* <DEDUP_REMOVED lines=14> */
.L_x_6518:
[----:B------:R-:W-:Y:S05]  /*7100*/  BSYNC B0 ;  /* 0x0000000000007941 */ /* 0x000fea0003800000 */
.L_x_6517:
[----:B------:R-:W-:Y:S01]  /*7110*/  ISETP.GE.AND P0, PT, R72, R73, PT ;  /* 0x000000494800720c */ /* 0x000fe20003f06270 */
[----:B--23--:R2:W3:Y:S04]  /*7120*/  SHFL.IDX PT, R17, R80, 0x1, 0x1c1f ;  /* 0x003c1f0050117f89 */ /* 0x00c4e800000e0000 */
[----:B------:R2:W0:Y:S08]  /*7130*/  SHFL.IDX PT, R16, R79, 0x1, 0x1c1f ;  /* 0x003c1f004f107f89 */ /* 0x00043000000e0000 */
[----:B--2---:R-:W-:Y:S05]  /*7140*/  @P0 BRA `(.L_x_6489) ;  /* 0x0000004400400947 */ /* 0x004fea0003800000 */
[----:B------:R-:W-:Y:S01]  /*7150*/  ULDC UR4, c[0x0][0xac8] ;  /* 0x0002b20000047ab9 */ /* 0x000fe20000000800 */
[C---:B------:R-:W-:Y:S01]  /*7160*/  VIADD R0, R75.reuse, 0x8 ;  /* 0x000000084b007836 */ /* 0x040fe20000000000 */
[C---:B------:R-:W-:Y:S01]  /*7170*/  ISETP.GE.AND P0, PT, R75.reuse, UR4, PT ;  /* 0x000000044b007c0c */ /* 0x040fe2000bf06270 */
[C---:B------:R-:W-:Y:S01]  /*7180*/  VIADD R6, R75.reuse, 0x18 ;  /* 0x000000184b067836 */ /* 0x040fe20000000000 */
[C---:B------:R-:W-:Y:S01]  /*7190*/  IADD3 R4, R75.reuse, 0x10, RZ ;  /* 0x000000104b047810 */ /* 0x040fe20007ffe0ff */
[C---:B------:R-:W-:Y:S01]  /*71a0*/  VIADD R8, R75.reuse, 0x20 ;  /* 0x000000204b087836 */ /* 0x040fe20000000000 */
[----:B------:R-:W-:Y:S01]  /*71b0*/  ISETP.GE.AND P5, PT, R0, UR4, PT ;  /* 0x0000000400007c0c */ /* 0x000fe2000bfa6270 */
[C---:B------:R-:W-:Y:S01]  /*71c0*/  VIADD R9, R75.reuse, 0x28 ;  /* 0x000000284b097836 */ /* 0x040fe20000000000 */
[----:B------:R-:W-:Y:S01]  /*71d0*/  ISETP.GE.AND P6, PT, R4, UR4, PT ;  /* 0x0000000404007c0c */ /* 0x000fe2000bfc6270 */
[C---:B------:R-:W-:Y:S01]  /*71e0*/  VIADD R15, R75.reuse, 0x38 ;  /* 0x000000384b0f7836 */ /* 0x040fe20000000000 */
[C---:B------:R-:W-:Y:S01]  /*71f0*/  IADD3 R14, R75.reuse, 0x30, RZ ;  /* 0x000000304b0e7810 */ /* 0x040fe20007ffe0ff */
[C---:B------:R-:W-:Y:S01]  /*7200*/  VIADD R26, R75.reuse, 0x40 ;  /* 0x000000404b1a7836 */ /* 0x040fe20000000000 */
[----:B------:R-:W-:Y:S01]  /*7210*/  ISETP.GE.AND P4, PT, R8, UR4, PT ;  /* 0x0000000408007c0c */ /* 0x000fe2000bf86270 */
[----:B------:R-:W-:Y:S01]  /*7220*/  VIADD R30, R75, 0x48 ;  /* 0x000000484b1e7836 */ /* 0x000fe20000000000 */
[----:B------:R-:W-:Y:S01]  /*7230*/  ISETP.GE.AND P3, PT, R9, UR4, PT ;  /* 0x0000000409007c0c */ /* 0x000fe2000bf66270 */
[----:B0--3--:R-:W-:Y:S01]  /*7240*/  @!P0 IMAD.WIDE R2, R75, 0x4, R16 ;  /* 0x000000044b028825 */ /* 0x009fe200078e0210 */
[----:B------:R-:W-:-:S02]  /*7250*/  ISETP.GE.AND P2, PT, R14, UR4, PT ;  /* 0x000000040e007c0c */ /* 0x000fc4000bf46270 */
[----:B------:R-:W-:Y:S02]  /*7260*/  ISETP.GE.AND P1, PT, R15, UR4, PT ;  /* 0x000000040f007c0c */ /* 0x000fe4000bf26270 */
[----:B------:R0:W-:Y:S01]  /*7270*/  @!P0 ST.E.64 desc[UR38][R2.64], R50 ;  /* 0x0000003202008985 */ /* 0x0001e2000c101b26 */
[----:B------:R-:W-:Y:S02]  /*7280*/  ISETP.GE.AND P0, PT, R6, UR4, PT ;  /* 0x0000000406007c0c */ /* 0x000fe4000bf06270 */
[----:B------:R-:W-:Y:S02]  /*7290*/  @!P5 LEA.HI R0, R0, R0, RZ, 0x1 ;  /* 0x000000000000d211 */ /* 0x000fe400078f08ff */
[----:B------:R-:W-:Y:S02]  /*72a0*/  @!P6 LEA.HI R4, R4, R4, RZ, 0x1 ;  /* 0x000000040404e211 */ /* 0x000fe400078f08ff */
[----:B------:R-:W-:Y:S02]  /*72b0*/  @!P5 LOP3.LUT R5, R0, 0xfffffffe, RZ, 0xc0, !PT ;  /* 0xfffffffe0005d812 */ /* 0x000fe400078ec0ff */
[----:B------:R-:W-:-:S02]  /*72c0*/  @!P6 LOP3.LUT R7, R4, 0xfffffffe, RZ, 0xc0, !PT ;  /* 0xfffffffe0407e812 */ /* 0x000fc400078ec0ff */
[----:B------:R-:W-:Y:S02]  /*72d0*/  @!P4 LEA.HI R8, R8, R8, RZ, 0x1 ;  /* 0x000000080808c211 */ /* 0x000fe400078f08ff */
[----:B------:R-:W-:Y:S01]  /*72e0*/  @!P3 LEA.HI R0, R9, R9, RZ, 0x1 ;  /* 0x000000090900b211 */ /* 0x000fe200078f08ff */
[--C-:B0-----:R-:W-:Y:S01]  /*72f0*/  @!P5 IMAD.WIDE R2, R5, 0x4, R16.reuse ;  /* 0x000000040502d825 */ /* 0x101fe200078e0210 */
[----:B------:R-:W-:Y:S02]  /*7300*/  @!P0 LEA.HI R6, R6, R6, RZ, 0x1 ;  /* 0x0000000606068211 */ /* 0x000fe400078f08ff */
[----:B------:R-:W-:Y:S01]  /*7310*/  @!P2 LEA.HI R14, R14, R14, RZ, 0x1 ;  /* 0x0000000e0e0ea211 */ /* 0x000fe200078f08ff */
[----:B------:R-:W-:Y:S01]  /*7320*/  @!P6 IMAD.WIDE R4, R7, 0x4, R16 ;  /* 0x000000040704e825 */ /* 0x000fe200078e0210 */
[----:B------:R-:W-:Y:S01]  /*7330*/  @!P1 LEA.HI R22, R15, R15, RZ, 0x1 ;  /* 0x0000000f0f169211 */ /* 0x000fe200078f08ff */
[----:B------:R0:W-:Y:S01]  /*7340*/  @!P5 ST.E.64 desc[UR38][R2.64], R46 ;  /* 0x0000002e0200d985 */ /* 0x0001e2000c101b26 */
[----:B------:R-:W-:-:S02]  /*7350*/  @!P0 LOP3.LUT R7, R6, 0xfffffffe, RZ, 0xc0, !PT ;  /* 0xfffffffe06078812 */ /* 0x000fc400078ec0ff */
[----:B------:R-:W-:Y:S01]  /*7360*/  @!P4 LOP3.LUT R9, R8, 0xfffffffe, RZ, 0xc0, !PT ;  /* 0xfffffffe0809c812 */ /* 0x000fe200078ec0ff */
[----:B------:R2:W-:Y:S01]  /*7370*/  @!P6 ST.E.64 desc[UR38][R4.64], R54 ;  /* 0x000000360400e985 */ /* 0x0005e2000c101b26 */
[----:B------:R-:W-:Y:S02]  /*7380*/  @!P3 LOP3.LUT R15, R0, 0xfffffffe, RZ, 0xc0, !PT ;  /* 0xfffffffe000fb812 */ /* 0x000fe400078ec0ff */
[----:B------:R-:W-:Y:S02]  /*7390*/  @!P2 LOP3.LUT R23, R14, 0xfffffffe, RZ, 0xc0, !PT ;  /* 0xfffffffe0e17a812 */ /* 0x000fe400078ec0ff */
[----:B------:R-:W-:Y:S01]  /*73a0*/  @!P1 LOP3.LUT R27, R22, 0xfffffffe, RZ, 0xc0, !PT ;  /* 0xfffffffe161b9812 */ /* 0x000fe200078ec0ff */
[----:B------:R-:W-:Y:S01]  /*73b0*/  VIADD R22, R75, 0x58 ;  /* 0x000000584b167836 */ /* 0x000fe20000000000 */
[----:B------:R-:W-:Y:S02]  /*73c0*/  ISETP.GE.AND P5, PT, R26, UR4, PT ;  /* 0x000000041a007c0c */ /* 0x000fe4000bfa6270 */
[----:B------:R-:W-:Y:S01]  /*73d0*/  ISETP.GE.AND P6, PT, R30, UR4, PT ;  /* 0x000000041e007c0c */ /* 0x000fe2000bfc6270 */
[----:B0-----:R-:W-:Y:S01]  /*73e0*/  @!P0 IMAD.WIDE R2, R7, 0x4, R16 ;  /* 0x0000000407028825 */ /* 0x001fe200078e0210 */
[----:B------:R-:W-:-:S02]  /*73f0*/  IADD3 R0, R75, 0x50, RZ ;  /* 0x000000504b007810 */ /* 0x000fc40007ffe0ff */
[----:B------:R-:W-:Y:S01]  /*7400*/  IADD3 R31, R75, 0x70, RZ ;  /* 0x000000704b1f7810 */ /* 0x000fe20007ffe0ff */
[--C-:B--2---:R-:W-:Y:S01]  /*7410*/  @!P4 IMAD.WIDE R4, R9, 0x4, R16.reuse ;  /* 0x000000040904c825 */ /* 0x104fe200078e0210 */
        /* <DEDUP_REMOVED lines=10> */
[----:B------:R-:W-:Y:S02]  /*74c0*/  @!P6 LEA.HI R30, R30, R30, RZ, 0x1 ;  /* 0x0000001e1e1ee211 */ /* 0x000fe400078f08ff */
[C---:B------:R-:W-:Y:S01]  /*74d0*/  VIADD R23, R75.reuse, 0x60 ;  /* 0x000000604b177836 */ /* 0x040fe20000000000 */
[----:B------:R-:W-:Y:S01]  /*74e0*/  @!P1 ST.E.64 desc[UR38][R14.64], R58 ;  /* 0x0000003a0e009985 */ /* 0x000fe2000c101b26 */
[C---:B------:R-:W-:Y:S01]  /*74f0*/  VIADD R27, R75.reuse, 0x68 ;  /* 0x000000684b1b7836 */ /* 0x040fe20000000000 */
[----:B------:R-:W-:Y:S01]  /*7500*/  ISETP.GE.AND P1, PT, R22, UR4, PT ;  /* 0x0000000416007c0c */ /* 0x000fe2000bf26270 */
[----:B------:R-:W-:Y:S01]  /*7510*/  VIADD R75, R75, 0x78 ;  /* 0x000000784b4b7836 */ /* 0x000fe20000000000 */
[----:B------:R-:W-:Y:S02]  /*7520*/  ISETP.GE.AND P2, PT, R23, UR4, PT ;  /* 0x0000000417007c0c */ /* 0x000fe4000bf46270 */
[----:B------:R-:W-:-:S02]  /*7530*/  ISETP.GE.AND P3, PT, R27, UR4, PT ;  /* 0x000000041b007c0c */ /* 0x000fc4000bf66270 */
[----:B0-----:R-:W-:Y:S02]  /*7540*/  @!P5 LOP3.LUT R3, R26, 0xfffffffe, RZ, 0xc0, !PT ;  /* 0xfffffffe1a03d812 */ /* 0x001fe400078ec0ff */
[----:B--2---:R-:W-:Y:S02]  /*7550*/  @!P6 LOP3.LUT R5, R30, 0xfffffffe, RZ, 0xc0, !PT ;  /* 0xfffffffe1e05e812 */ /* 0x004fe400078ec0ff */
        /* <DEDUP_REMOVED lines=8> */
[----:B---3--:R-:W-:Y:S01]  /*75e0*/  @!P0 LOP3.LUT R7, R0, 0xfffffffe, RZ, 0xc0, !PT ;  /* 0xfffffffe00078812 */ /* 0x008fe200078ec0ff */
[----:B------:R2:W-:Y:S01]  /*75f0*/  @!P6 ST.E.64 desc[UR38][R4.64], R62 ;  /* 0x0000003e0400e985 */ /* 0x0005e2000c101b26 */
[----:B-----5:R-:W-:Y:S02]  /*7600*/  @!P1 LOP3.LUT R9, R22, 0xfffffffe, RZ, 0xc0, !PT ;  /* 0xfffffffe16099812 */ /* 0x020fe400078ec0ff */
[----:B------:R-:W-:Y:S02]  /*7610*/  @!P2 LOP3.LUT R23, R23, 0xfffffffe, RZ, 0xc0, !PT ;  /* 0xfffffffe1717a812 */ /* 0x000fe400078ec0ff */
[----:B------:R-:W-:Y:S02]  /*7620*/  @!P3 LOP3.LUT R27, R27, 0xfffffffe, RZ, 0xc0, !PT ;  /* 0xfffffffe1b1bb812 */ /* 0x000fe400078ec0ff */
[----:B------:R-:W-:Y:S01]  /*7630*/  @!P4 LOP3.LUT R13, R31, 0xfffffffe, RZ, 0xc0, !PT ;  /* 0xfffffffe1f0dc812 */ /* 0x000fe200078ec0ff */
[----:B0-----:R-:W-:-:S04]  /*7640*/  @!P0 IMAD.WIDE R2, R7, 0x4, R16 ;  /* 0x0000000407028825 */ /* 0x001fc800078e0210 */
[--C-:B--2---:R-:W-:Y:S01]  /*7650*/  @!P1 IMAD.WIDE R4, R9, 0x4, R16.reuse ;  /* 0x0000000409049825 */ /* 0x104fe200078e0210 */
        /* <DEDUP_REMOVED lines=11> */
[----:B--2---:R-:W-:-:S05]  /*7710*/  LOP3.LUT R3, R75, 0xfffffffe, RZ, 0xc0, !PT ;  /* 0xfffffffe4b037812 */ /* 0x004fca00078ec0ff */
[----:B------:R-:W-:-:S05]  /*7720*/  IMAD.WIDE R2, R3, 0x4, R16 ;  /* 0x0000000403027825 */ /* 0x000fca00078e0210 */
[----:B------:R0:W-:Y:S01]  /*7730*/  ST.E.64 desc[UR38][R2.64], R150 ;  /* 0x0000009602007985 */ /* 0x0001e2000c101b26 */
[----:B------:R-:W-:Y:S05]  /*7740*/  BRA `(.L_x_6489) ;  /* 0x0000003c00c07947 */ /* 0x000fea0003800000 */
.L_x_6516:
        /* <DEDUP_REMOVED lines=14> */
[----:B------:R-:W-:Y:S01]  /*7830*/  USHF.R.S32.HI UR6, URZ, 0x1f, UR37 ;  /* 0x0000001f3f067899 */ /* 0x000fe20008011425 */
[----:B------:R-:W-:Y:S01]  /*7840*/  IMAD.MOV.U32 R5, RZ, RZ, R0 ;  /* 0x000000ffff057224 */ /* 0x000fe200078e0000 */
[----:B------:R-:W-:Y:S02]  /*7850*/  ULDC.64 UR8, c[0x0][0xbd0] ;  /* 0x0002f40000087ab9 */ /* 0x000fe40000000a00 */
[----:B------:R-:W-:Y:S02]  /*7860*/  UIMAD UR6, UR6, UR8, URZ ;  /* 0x00000008060672a4 */ /* 0x000fe4000f8e023f */
[----:B------:R-:W-:Y:S01]  /*7870*/  UIMAD.WIDE.U32 UR4, UR37, UR8, URZ ;  /* 0x00000008250472a5 */ /* 0x000fe2000f8e003f */
[----:B------:R-:W1:Y:S01]  /*7880*/  LDC.64 R10, c[0x0][0xbd8] ;  /* 0x0002f600ff0a7b82 */ /* 0x000e620000000a00 */
[----:B------:R-:W-:-:S04]  /*7890*/  UIMAD UR6, UR37, UR9, UR6 ;  /* 0x00000009250672a4 */ /* 0x000fc8000f8e0206 */
[----:B------:R-:W-:Y:S02]  /*78a0*/  UIADD3 UR6, UR5, UR6, URZ ;  /* 0x0000000605067290 */ /* 0x000fe4000fffe03f */
[----:B------:R-:W-:Y:S01]  /*78b0*/  IMAD.U32 R3, RZ, RZ, UR5 ;  /* 0x00000005ff037e24 */ /* 0x000fe2000f8e00ff */
[----:B------:R-:W2:Y:S01]  /*78c0*/  @P0 LDC R7, c[0x0][0xbec] ;  /* 0x0002fb00ff070b82 */ /* 0x000ea20000000800 */
[----:B------:R-:W-:Y:S01]  /*78d0*/  IMAD.U32 R2, RZ, RZ, UR4 ;  /* 0x00000004ff027e24 */ /* 0x000fe2000f8e00ff */
[----:B------:R-:W-:Y:S01]  /*78e0*/  ULDC.64 UR4, c[0x0][0xbe0] ;  /* 0x0002f80000047ab9 */ /* 0x000fe20000000a00 */
[----:B------:R-:W-:-:S05]  /*78f0*/  MOV R3, UR6 ;  /* 0x0000000600037c02 */ /* 0x000fca0008000f00 */
[----:B------:R-:W3:Y:S01]  /*7900*/  @P0 LDC R9, c[0x0][0xbf0] ;  /* 0x0002fc00ff090b82 */ /* 0x000ee20000000800 */
[----:B0-----:R-:W-:-:S07]  /*7910*/  USHF.R.S32.HI UR8, URZ, 0x1f, UR7 ;  /* 0x0000001f3f087899 */ /* 0x001fce0008011407 */
[----:B------:R-:W0:Y:S01]  /*7920*/  S2UR UR10, SR_CTAID.Y ;  /* 0x00000000000a79c3 */ /* 0x000e220000002600 */
[C---:B-1----:R-:W-:Y:S02]  /*7930*/  IMAD R12, R10.reuse, UR8, RZ ;  /* 0x000000080a0c7c24 */ /* 0x042fe4000f8e02ff */
[----:B------:R-:W-:-:S04]  /*7940*/  IMAD.WIDE.U32 R2, R10, UR7, R2 ;  /* 0x000000070a027c25 */ /* 0x000fc8000f8e0002 */
[----:B------:R-:W-:Y:S01]  /*7950*/  IMAD R11, R11, UR7, R12 ;  /* 0x000000070b0b7c24 */ /* 0x000fe2000f8e020c */
[----:B------:R-:W0:Y:S01]  /*7960*/  LDC R8, c[0x0][0xc50] ;  /* 0x00031400ff087b82 */ /* 0x000e220000000800 */
[----:B--2---:R-:W-:-:S04]  /*7970*/  @P0 IMAD.HI.U32 R4, R0, R7, RZ ;  /* 0x0000000700040227 */ /* 0x004fc800078e00ff */
[----:B------:R-:W-:Y:S02]  /*7980*/  IMAD R7, RZ, RZ, -UR37 ;  /* 0x80000025ff077e24 */ /* 0x000fe4000f8e02ff */
[----:B------:R-:W-:Y:S01]  /*7990*/  IMAD.IADD R3, R11, 0x1, R3 ;  /* 0x000000010b037824 */ /* 0x000fe200078e0203 */
[----:B---3--:R-:W-:Y:S01]  /*79a0*/  @P0 SHF.R.U32.HI R5, RZ, R9, R4 ;  /* 0x00000009ff050219 */ /* 0x008fe20000011604 */
[----:B0-----:R-:W-:-:S04]  /*79b0*/  IMAD R9, R8, R7, UR10 ;  /* 0x0000000a08097e24 */ /* 0x001fc8000f8e0207 */
        /* <DEDUP_REMOVED lines=21> */
.L_x_6487:
[----:B------:R-:W-:-:S08]  /*7b10*/  NOP ;  /* 0x0000000000007918 */ /* 0x000fd00000000000 */
[----:B------:R-:W0:-:S00]  /*7b20*/  USETMAXREG.DEALLOC.CTAPOOL 0x28 ;  /* 0x00000028000079c8 */ /* 0x000e0000080e0500 */
        /* <DEDUP_REMOVED lines=16> */
.L_x_6519:
[----:B------:R-:W-:Y:S01]  /*7c30*/  ULDC UR7, c[0x0][0xc50] ;  /* 0x0003140000077ab9 */ /* 0x000fe20000000800 */
[----:B------:R-:W-:Y:S01]  /*7c40*/  UMOV UR42, UR6 ;  /* 0x00000006002a7c82 */ /* 0x000fe20008000000 */
[----:B------:R-:W-:-:S11]  /*7c50*/  UISETP.NE.AND UP0, UPT, UR7, 0x1, UPT ;  /* 0x000000010700788c */ /* 0x000fd6000bf05270 */
[----:B------:R-:W-:Y:S01]  /*7c60*/  @UP0 ULDC UR4, c[0x0][0xc54] ;  /* 0x0003150000040ab9 */ /* 0x000fe20000000800 */
[----:B------:R-:W-:Y:S01]  /*7c70*/  @UP0 ULDC UR8, c[0x0][0xc58] ;  /* 0x0003160000080ab9 */ /* 0x000fe20000000800 */
[----:B------:R-:W-:-:S04]  /*7c80*/  UIMAD.WIDE.U32 UR4, UR6, UR4, URZ ;  /* 0x00000004060472a5 */ /* 0x000fc8000f8e003f */
[----:B------:R-:W-:-:S12]  /*7c90*/  @UP0 USHF.R.U32.HI UR42, URZ, UR8, UR5 ;  /* 0x000000083f2a0299 */ /* 0x000fd80008011605 */
.L_x_6520:
        /* <DEDUP_REMOVED lines=8> */
[----:B------:R-:W-:Y:S01]  /*7d20*/  ULDC.64 UR6, c[0x0][0x418] ;  /* 0x0001060000067ab9 */ /* 0x000fe20000000a00 */
[----:B------:R-:W-:Y:S01]  /*7d30*/  ULDC UR5, c[0x0][0x424] ;  /* 0x0001090000057ab9 */ /* 0x000fe20000000800 */
[----:B------:R-:W-:Y:S01]  /*7d40*/  ULDC UR43, c[0x0][0x2f0] ;  /* 0x0000bc00002b7ab9 */ /* 0x000fe20000000800 */
[----:B------:R-:W-:Y:S01]  /*7d50*/  IMAD.MOV.U32 R31, RZ, RZ, RZ ;  /* 0x000000ffff1f7224 */ /* 0x000fe200078e00ff */
[----:B0-----:R-:W-:-:S04]  /*7d60*/  ISETP.NE.U32.AND P0, PT, R2, RZ, PT ;  /* 0x000000ff0200720c */ /* 0x001fc80003f05070 */
[----:B------:R-:W-:Y:S01]  /*7d70*/  ISETP.NE.AND.EX P0, PT, R3, RZ, PT, P0 ;  /* 0x000000ff0300720c */ /* 0x000fe20003f05300 */
[----:B------:R-:W-:-:S12]  /*7d80*/  UISETP.NE.U32.AND UP0, UPT, UR6, URZ, UPT ;  /* 0x0000003f0600728c */ /* 0x000fd8000bf05070 */
        /* <DEDUP_REMOVED lines=10> */
[----:B------:R-:W-:Y:S02]  /*7e30*/  USHF.R.S32.HI UR6, URZ, 0x1f, UR5 ;  /* 0x0000001f3f067899 */ /* 0x000fe40008011405 */
[----:B------:R-:W-:Y:S02]  /*7e40*/  ULOP3.LUT UR47, UR4, 0xffff, URZ, 0xc0, !UPT ;  /* 0x0000ffff042f7892 */ /* 0x000fe4000f8ec03f */
[----:B------:R-:W-:Y:S01]  /*7e50*/  ULEA.HI UR6, UR6, UR5, URZ, 0x7 ;  /* 0x0000000506067291 */ /* 0x000fe2000f8f383f */
[----:B------:R-:W-:-:S03]  /*7e60*/  UMOV UR41, URZ ;  /* 0x0000003f00297c82 */ /* 0x000fc60008000000 */
[----:B------:R-:W-:-:S04]  /*7e70*/  USHF.R.S32.HI UR44, URZ, 0x7, UR6 ;  /* 0x000000073f2c7899 */ /* 0x000fc80008011406 */
[----:B01----:R-:W-:Y:S08]  /*7e80*/  @!P0 BRA `(.L_x_6522) ;  /* 0x0000000000848947 */ /* 0x003ff00003800000 */
[----:B------:R-:W-:-:S03]  /*7e90*/  USHF.R.U32.HI UR6, URZ, 0x10, UR4 ;  /* 0x000000103f067899 */ /* 0x000fc60008011604 */
[----:B------:R-:W-:Y:S01]  /*7ea0*/  UMOV UR4, URZ ;  /* 0x0000003f00047c82 */ /* 0x000fe20008000000 */
        /* <DEDUP_REMOVED lines=31> */
.L_x_6522:
        /* <DEDUP_REMOVED lines=33> */
.L_x_6523:
        /* <DEDUP_REMOVED lines=20> */
.L_x_6525:
        /* <DEDUP_REMOVED lines=15> */
.L_x_6524:
[----:B------:R-:W0:Y:S01]  /*84e0*/  LDC.64 R2, c[0x0][0x9f8] ;  /* 0x00027e00ff027b82 */ /* 0x000e220000000a00 */
[----:B------:R-:W-:-:S07]  /*84f0*/  IMAD.MOV.U32 R30, RZ, RZ, R34 ;  /* 0x000000ffff1e7224 */ /* 0x000fce00078e0022 */
[----:B------:R-:W1:Y:S01]  /*8500*/  LDC R29, c[0x0][0x430] ;  /* 0x00010c00ff1d7b82 */ /* 0x000e620000000800 */
[----:B------:R-:W-:Y:S02]  /*8510*/  MOV R22, UR49 ;  /* 0x0000003100167c02 */ /* 0x000fe40008000f00 */
[C---:B------:R-:W-:Y:S01]  /*8520*/  LOP3.LUT R0, R19.reuse, 0x7f, RZ, 0xc0, !PT ;  /* 0x0000007f13007812 */ /* 0x040fe200078ec0ff */
[----:B------:R-:W-:Y:S01]  /*8530*/  IMAD.SHL.U32 R33, R19, 0x10, RZ ;  /* 0x0000001013217824 */ /* 0x000fe200078e00ff */
[----:B------:R-:W-:Y:S01]  /*8540*/  LOP3.LUT R23, R23, 0xfffffff7, RZ, 0xc0, !PT ;  /* 0xfffffff717177812 */ /* 0x000fe200078ec0ff */
[----:B------:R-:W-:Y:S01]  /*8550*/  ULDC UR4, c[0x0][0x2f4] ;  /* 0x0000bd0000047ab9 */ /* 0x000fe20000000800 */
[----:B0-----:R-:W-:-:S04]  /*8560*/  ISETP.NE.U32.AND P0, PT, R2, RZ, PT ;  /* 0x000000ff0200720c */ /* 0x001fc80003f05070 */
[----:B------:R-:W-:-:S13]  /*8570*/  ISETP.NE.AND.EX P0, PT, R3, RZ, PT, P0 ;  /* 0x000000ff0300720c */ /* 0x000fda0003f05300 */
[----:B------:R-:W0:Y:S02]  /*8580*/  @P0 LDC.64 R2, c[0x0][0x9f8] ;  /* 0x00027e00ff020b82 */ /* 0x000e240000000a00 */
[----:B0-----:R-:W-:-:S05]  /*8590*/  @P0 IMAD.WIDE R2, R34, 0x4, R2 ;  /* 0x0000000422020825 */ /* 0x001fca00078e0202 */
[----:B------:R0:W2:Y:S01]  /*85a0*/  @P0 LDG.E R30, desc[UR38][R2.64] ;  /* 0x00000026021e0981 */ /* 0x0000a2000c1e1900 */
[----:B------:R-:W-:Y:S01]  /*85b0*/  SHF.R.U32.HI R28, RZ, 0x3, R0 ;  /* 0x00000003ff1c7819 */ /* 0x000fe20000011600 */
[----:B------:R-:W-:Y:S01]  /*85c0*/  VIADD R22, R22, 0xffffffff ;  /* 0xffffffff16167836 */ /* 0x000fe20000000000 */
[----:B------:R-:W-:Y:S02]  /*85d0*/  LOP3.LUT R33, R33, 0x70, RZ, 0xc0, !PT ;  /* 0x0000007021217812 */ /* 0x000fe400078ec0ff */
[----:B-1----:R-:W-:Y:S01]  /*85e0*/  ISETP.NE.AND P1, PT, R29, 0x1, PT ;  /* 0x000000011d00780c */ /* 0x002fe20003f25270 */
[----:B------:R-:W-:-:S05]  /*85f0*/  IMAD R4, R22, 0x80, R28 ;  /* 0x0000008016047824 */ /* 0x000fca00078e021c */
[----:B------:R-:W-:-:S04]  /*8600*/  IADD3 R8, R33, R4, RZ ;  /* 0x0000000421087210 */ /* 0x000fc80007ffe0ff */
[C---:B------:R-:W-:Y:S01]  /*8610*/  ISETP.GE.AND P0, PT, R8.reuse, UR43, PT ;  /* 0x0000002b08007c0c */ /* 0x040fe2000bf06270 */
[----:B-----5:R-:W-:Y:S02]  /*8620*/  IMAD.IADD R8, R8, 0x1, R31 ;  /* 0x0000000108087824 */ /* 0x020fe400078e021f */
[----:B0-----:R-:W0:Y:S01]  /*8630*/  @P1 LDC R3, c[0x0][0x434] ;  /* 0x00010d00ff031b82 */ /* 0x001e220000000800 */
[----:B------:R-:W-:Y:S01]  /*8640*/  @P1 LOP3.LUT R23, R23, 0x8, RZ, 0xfc, !PT ;  /* 0x0000000817171812 */ /* 0x000fe200078efcff */
[----:B------:R-:W-:-:S06]  /*8650*/  IMAD.MOV.U32 R9, RZ, RZ, R8 ;  /* 0x000000ffff097224 */ /* 0x000fcc00078e0008 */
[----:B------:R-:W1:Y:S08]  /*8660*/  @P1 LDC R11, c[0x0][0x438] ;  /* 0x00010e00ff0b1b82 */ /* 0x000e700000000800 */
[----:B------:R-:W3:Y:S08]  /*8670*/  @!P0 LDC.64 R4, c[0x0][0x428] ;  /* 0x00010a00ff048b82 */ /* 0x000ef00000000a00 */
[----:B------:R-:W4:Y:S01]  /*8680*/  @!P0 LDC.64 R6, c[0x0][0x418] ;  /* 0x00010600ff068b82 */ /* 0x000f220000000a00 */
[----:B0-----:R-:W-:-:S05]  /*8690*/  @P1 IMAD.HI.U32 R2, R8, R3, RZ ;  /* 0x0000000308021227 */ /* 0x001fca00078e00ff */
[----:B-1----:R-:W-:-:S04]  /*86a0*/  @P1 SHF.R.U32.HI R9, RZ, R11, R2 ;  /* 0x0000000bff091219 */ /* 0x002fc80000011602 */
[----:B------:R-:W-:Y:S02]  /*86b0*/  @!P0 SHF.R.S32.HI R3, RZ, 0x1f, R9 ;  /* 0x0000001fff038819 */ /* 0x000fe40000011409 */
[----:B------:R-:W-:Y:S01]  /*86c0*/  LOP3.LUT R23, R23, 0xfffffffe, RZ, 0xc0, !PT ;  /* 0xfffffffe17177812 */ /* 0x000fe200078ec0ff */
[----:B------:R-:W-:-:S03]  /*86d0*/  UMOV UR5, 0xffffffff ;  /* 0xffffffff00057882 */ /* 0x000fc60000000000 */
[----:B------:R-:W-:Y:S02]  /*86e0*/  LOP3.LUT R23, R23, 0xfffffffd, RZ, 0xc0, !PT ;  /* 0xfffffffd17177812 */ /* 0x000fe400078ec0ff */
[----:B--2---:R-:W-:-:S05]  /*86f0*/  SHF.R.S32.HI R27, RZ, 0x1f, R30 ;  /* 0x0000001fff1b7819 */ /* 0x004fca000001141e */
[----:B---3--:R-:W-:-:S04]  /*8700*/  @!P0 IMAD R2, R27, R4, RZ ;  /* 0x000000041b028224 */ /* 0x008fc800078e02ff */
[----:B------:R-:W-:Y:S02]  /*8710*/  @!P0 IMAD R11, R30, R5, R2 ;  /* 0x000000051e0b8224 */ /* 0x000fe400078e0202 */
[----:B------:R-:W-:-:S04]  /*8720*/  @!P0 IMAD.MOV.U32 R2, RZ, RZ, R9 ;  /* 0x000000ffff028224 */ /* 0x000fc800078e0009 */
[----:B------:R-:W-:-:S03]  /*8730*/  @!P0 IMAD.WIDE.U32 R4, R30, R4, R2 ;  /* 0x000000041e048225 */ /* 0x000fc600078e0002 */
[----:B----4-:R-:W-:Y:S01]  /*8740*/  @!P0 LEA R2, P1, R4, R6, 0x2 ;  /* 0x0000000604028211 */ /* 0x010fe200078210ff */
[----:B------:R-:W-:Y:S01]  /*8750*/  IMAD.SHL.U32 R6, R19, 0x8, RZ ;  /* 0x0000000813067824 */ /* 0x000fe200078e00ff */
[----:B------:R-:W-:-:S04]  /*8760*/  @!P0 IADD3 R3, R5, R11, RZ ;  /* 0x0000000b05038210 */ /* 0x000fc80007ffe0ff */
[----:B------:R-:W-:Y:S01]  /*8770*/  @!P0 LEA.HI.X R3, R4, R7, R3, 0x2, P1 ;  /* 0x0000000704038211 */ /* 0x000fe200008f1403 */
[----:B------:R-:W-:Y:S01]  /*8780*/  IMAD.MOV.U32 R7, RZ, RZ, RZ ;  /* 0x000000ffff077224 */ /* 0x000fe200078e00ff */
[----:B------:R-:W-:-:S04]  /*8790*/  LOP3.LUT R26, R6, 0x38, RZ, 0xc0, !PT ;  /* 0x00000038061a7812 */ /* 0x000fc800078ec0ff */
[C---:B------:R-:W-:Y:S01]  /*87a0*/  LOP3.LUT R25, R26.reuse, 0x40, RZ, 0xfc, !PT ;  /* 0x000000401a197812 */ /* 0x040fe200078efcff */
[----:B------:R0:W5:Y:S01]  /*87b0*/  @!P0 LDG.E R7, desc[UR38][R2.64] ;  /* 0x0000002602078981 */ /* 0x000162000c1e1900 */
[----:B------:R-:W-:Y:S02]  /*87c0*/  ISETP.GE.AND P1, PT, R26, UR4, PT ;  /* 0x000000041a007c0c */ /* 0x000fe4000bf26270 */
[----:B------:R-:W-:-:S11]  /*87d0*/  ISETP.GE.AND P0, PT, R25, UR4, PT ;  /* 0x0000000419007c0c */ /* 0x000fd6000bf06270 */
[----:B------:R-:W-:-:S04]  /*87e0*/  @P1 LOP3.LUT R23, R23, 0x2, RZ, 0xfc, !PT ;  /* 0x0000000217171812 */ /* 0x000fc800078efcff */
[----:B------:R-:W-:Y:S01]  /*87f0*/  @P0 LOP3.LUT R23, R23, 0x1, RZ, 0xfc, !PT ;  /* 0x0000000117170812 */ /* 0x000fe200078efcff */
[----:B0-----:R-:W-:Y:S06]  /*8800*/  BRA.DIV UR5, `(.L_x_6526) ;  /* 0x0000003205107947 */ /* 0x001fec000b800000 */
.L_x_6568:
[----:B------:R-:W-:Y:S01]  /*8810*/  ULOP3.LUT UR4, UR40, 0x2, URZ, 0xfc, !UPT ;  /* 0x0000000228047892 */ /* 0x000fe2000f8efc3f */
[----:B------:R-:W-:Y:S01]  /*8820*/  IADD3 R4, -R9, RZ, RZ ;  /* 0x000000ff09047210 */ /* 0x000fe20007ffe1ff */
[----:B------:R-:W-:Y:S01]  /*8830*/  IMAD.U32 R24, RZ, RZ, UR42 ;  /* 0x0000002aff187e24 */ /* 0x000fe2000f8e00ff */
[----:B------:R-:W-:-:S03]  /*8840*/  LOP3.LUT R23, R23, 0xfffffffb, RZ, 0xc0, !PT ;  /* 0xfffffffb17177812 */ /* 0x000fc600078ec0ff */
[----:B------:R-:W-:Y:S01]  /*8850*/  IMAD.U32 R18, RZ, RZ, UR4 ;  /* 0x00000004ff127e24 */ /* 0x000fe2000f8e00ff */
[----:B------:R-:W-:Y:S01]  /*8860*/  SHF.R.S32.HI R24, RZ, 0x1f, R24 ;  /* 0x0000001fff187819 */ /* 0x000fe20000011418 */
[----:B------:R-:W-:-:S03]  /*8870*/  IMAD R4, R29, R4, R8 ;  /* 0x000000041d047224 */ /* 0x000fc600078e0208 */
[----:B------:R-:W-:-:S13]  /*8880*/  ISETP.NE.AND P0, PT, R18, 0x3, PT ;  /* 0x000000031200780c */ /* 0x000fda0003f05270 */
[----:B------:R-:W-:Y:S01]  /*8890*/  @P0 LOP3.LUT R23, R23, 0x4, RZ, 0xfc, !PT ;  /* 0x0000000417170812 */ /* 0x000fe200078efcff */
[----:B------:R-:W-:Y:S06]  /*88a0*/  @!P0 BRA `(.L_x_6527) ;  /* 0x0000000000048947 */ /* 0x000fec0003800000 */
[----:B------:R-:W-:Y:S01]  /*88b0*/  BPT.TRAP 0x1 ;  /* 0x000000040000795c */ /* 0x000fe20000300000 */
.L_x_6527:
        /* <DEDUP_REMOVED lines=9> */
[----:B------:R-:W-:Y:S02]  /*8950*/  IMAD.MOV.U32 R9, RZ, RZ, 0x1 ;  /* 0x00000001ff097424 */ /* 0x000fe400078e00ff */
[----:B------:R-:W-:Y:S02]  /*8960*/  IMAD R10, R8, UR4, RZ ;  /* 0x00000004080a7c24 */ /* 0x000fe4000f8e02ff */
[----:B------:R-:W-:Y:S01]  /*8970*/  IMAD.WIDE.U32 R2, R7, UR4, R2 ;  /* 0x0000000407027c25 */ /* 0x000fe2000f8e0002 */
[----:B------:R-:W-:-:S03]  /*8980*/  SHF.L.U32 R9, R9, 0x1f, RZ ;  /* 0x0000001f09097819 */ /* 0x000fc600000006ff */
[----:B------:R-:W-:Y:S01]  /*8990*/  IMAD R11, R7, UR5, R10 ;  /* 0x00000005070b7c24 */ /* 0x000fe2000f8e020a */
[----:B------:R-:W0:Y:S01]  /*89a0*/  SYNCS.PHASECHK.TRANS64.TRYWAIT P0, [UR45+0x28840], R9 ;  /* 0x02884009ff0075a7 */ /* 0x000e22000800016d */
[----:B------:R-:W-:-:S03]  /*89b0*/  ULDC.64 UR4, c[0x0][0x330] ;  /* 0x0000cc0000047ab9 */ /* 0x000fc60000000a00 */
        /* <DEDUP_REMOVED lines=9> */
[----:B0-----:R-:W-:Y:S06]  /*8a50*/  @!P0 BRA `(.L_x_6528) ;  /* 0x0000002c009c8947 */ /* 0x001fec0003800000 */
.L_x_6569:
[----:B------:R-:W-:Y:S01]  /*8a60*/  ULDC.64 UR4, c[0x0][0x300] ;  /* 0x0000c00000047ab9 */ /* 0x000fe20000000a00 */
[----:B------:R-:W-:Y:S01]  /*8a70*/  R2UR UR6, R24 ;  /* 0x00000000180672ca */ /* 0x000fe200000e0000 */
[----:B------:R-:W-:Y:S01]  /*8a80*/  IMAD R5, R5, UR4, RZ ;  /* 0x0000000405057c24 */ /* 0x000fe2000f8e02ff */
[C---:B------:R-:W-:Y:S02]  /*8a90*/  LOP3.LUT P3, RZ, R23.reuse, 0x2, RZ, 0xc0, !PT ;  /* 0x0000000217ff7812 */ /* 0x040fe4000786c0ff */
[----:B------:R-:W-:Y:S01]  /*8aa0*/  LOP3.LUT P2, RZ, R23, 0x1, RZ, 0xc0, !PT ;  /* 0x0000000117ff7812 */ /* 0x000fe2000784c0ff */
[C---:B------:R-:W-:Y:S02]  /*8ab0*/  IMAD R3, R4.reuse, UR5, R5 ;  /* 0x0000000504037c24 */ /* 0x040fe4000f8e0205 */
[----:B------:R-:W-:Y:S01]  /*8ac0*/  IMAD.WIDE.U32 R4, R4, UR4, RZ ;  /* 0x0000000404047c25 */ /* 0x000fe2000f8e00ff */
[----:B------:R-:W-:-:S03]  /*8ad0*/  ULDC.64 UR4, c[0x0][0x310] ;  /* 0x0000c40000047ab9 */ /* 0x000fc60000000a00 */
[----:B------:R-:W-:Y:S01]  /*8ae0*/  IMAD.IADD R5, R5, 0x1, R3 ;  /* 0x0000000105057824 */ /* 0x000fe200078e0203 */
[----:B------:R-:W-:Y:S01]  /*8af0*/  LOP3.LUT R3, R6, 0x1c0, RZ, 0xc0, !PT ;  /* 0x000001c006037812 */ /* 0x000fe200078ec0ff */
[----:B------:R-:W-:Y:S02]  /*8b00*/  IMAD R8, R8, UR4, RZ ;  /* 0x0000000408087c24 */ /* 0x000fe4000f8e02ff */
[----:B------:R-:W-:Y:S01]  /*8b10*/  IMAD.WIDE.U32 R4, R7, UR4, R4 ;  /* 0x0000000407047c25 */ /* 0x000fe2000f8e0004 */
[----:B------:R-:W-:-:S03]  /*8b20*/  LOP3.LUT R6, R3, 0x38, R6, 0xf8, !PT ;  /* 0x0000003803067812 */ /* 0x000fc600078ef806 */
[----:B0-----:R-:W-:Y:S01]  /*8b30*/  IMAD R9, R7, UR5, R8 ;  /* 0x0000000507097c24 */ /* 0x001fe2000f8e0208 */
[----:B------:R-:W-:Y:S01]  /*8b40*/  ULDC.64 UR4, c[0x0][0x308] ;  /* 0x0000c20000047ab9 */ /* 0x000fe20000000a00 */
[----:B------:R-:W-:Y:S01]  /*8b50*/  IMAD.MOV.U32 R3, RZ, RZ, -0x80 ;  /* 0xffffff80ff037424 */ /* 0x000fe200078e00ff */
[----:B------:R-:W-:Y:S01]  /*8b60*/  LOP3.LUT R8, R6, 0x38, R19, 0x78, !PT ;  /* 0x0000003806087812 */ /* 0x000fe200078e7813 */
[----:B------:R-:W-:Y:S01]  /*8b70*/  IMAD.U32 R7, RZ, RZ, UR4 ;  /* 0x00000004ff077e24 */ /* 0x000fe2000f8e00ff */
[----:B------:R-:W-:Y:S01]  /*8b80*/  UIMAD UR4, UR6, UR4, URZ ;  /* 0x00000004060472a4 */ /* 0x000fe2000f8e023f */
[----:B------:R-:W-:Y:S01]  /*8b90*/  IADD3 R5, R5, R9, RZ ;  /* 0x0000000905057210 */ /* 0x000fe20007ffe0ff */
[----:B------:R-:W-:Y:S01]  /*8ba0*/  IMAD R3, R22, R3, UR43 ;  /* 0x0000002b16037e24 */ /* 0x000fe2000f8e0203 */
[----:B------:R-:W-:Y:S01]  /*8bb0*/  ULDC.64 UR6, c[0x0][0x2e8] ;  /* 0x0000ba0000067ab9 */ /* 0x000fe20000000a00 */
[----:B------:R-:W-:Y:S01]  /*8bc0*/  UIMAD UR4, UR42, UR5, UR4 ;  /* 0x000000052a0472a4 */ /* 0x000fe2000f8e0204 */
[----:B------:R-:W-:Y:S01]  /*8bd0*/  SHF.L.U32 R19, R0, 0x3, RZ ;  /* 0x0000000300137819 */ /* 0x000fe200000006ff */
[----:B------:R-:W-:-:S03]  /*8be0*/  IMAD.WIDE.U32 R4, R7, UR42, R4 ;  /* 0x0000002a07047c25 */ /* 0x000fc6000f8e0004 */
[----:B------:R-:W-:Y:S01]  /*8bf0*/  LOP3.LUT R19, R8, 0x200, R19, 0xf8, !PT ;  /* 0x0000020008137812 */ /* 0x000fe200078ef813 */
[----:B------:R-:W-:Y:S01]  /*8c00*/  IMAD.IADD R6, R3, 0x1, -R28 ;  /* 0x0000000103067824 */ /* 0x000fe200078e0a1c */
[----:B------:R-:W-:Y:S01]  /*8c10*/  LEA R0, P1, R4, UR6, 0x1 ;  /* 0x0000000604007c11 */ /* 0x000fe2000f8208ff */
[----:B------:R-:W-:Y:S01]  /*8c20*/  VIADD R3, R5, UR4 ;  /* 0x0000000405037c36 */ /* 0x000fe20008000000 */
[----:B------:R-:W-:Y:S02]  /*8c30*/  UMOV UR4, 0xffffffff ;  /* 0xffffffff00047882 */ /* 0x000fe40000000000 */
[----:B------:R-:W-:Y:S02]  /*8c40*/  ISETP.GE.AND P0, PT, R6, 0x1, PT ;  /* 0x000000010600780c */ /* 0x000fe40003f06270 */
[----:B------:R-:W-:Y:S01]  /*8c50*/  LEA.HI.X R3, R4, UR7, R3, 0x1, P1 ;  /* 0x0000000704037c11 */ /* 0x000fe200088f0c03 */
[----:B------:R-:W-:Y:S10]  /*8c60*/  BRA.DIV UR4, `(.L_x_6529) ;  /* 0x0000002e04307947 */ /* 0x000ff4000b800000 */
[----:B------:R-:W-:Y:S01]  /*8c70*/  SHFL.IDX PT, R5, R3, RZ, 0x181f ;  /* 0x00181fff03057589 */ /* 0x000fe200000e0000 */
[----:B------:R-:W-:Y:S02]  /*8c80*/  @P0 LEA R9, R19, UR45, 0x1 ;  /* 0x0000002d13090c11 */ /* 0x000fe4000f8e08ff */
[----:B------:R-:W-:Y:S01]  /*8c90*/  ISETP.GE.AND P1, PT, R6, 0x21, PT ;  /* 0x000000210600780c */ /* 0x000fe20003f26270 */
[----:B------:R-:W0:Y:S04]  /*8ca0*/  SHFL.IDX PT, R4, R0, RZ, 0x181f ;  /* 0x00181fff00047589 */ /* 0x000e2800000e0000 */
[----:B------:R-:W-:Y:S04]  /*8cb0*/  SHFL.IDX PT, R8, R3, 0x1, 0x181f ;  /* 0x00381f0003087f89 */ /* 0x000fe800000e0000 */
[----:B------:R-:W1:Y:S04]  /*8cc0*/  SHFL.IDX PT, R14, R0, 0x1, 0x181f ;  /* 0x00381f00000e7f89 */ /* 0x000e6800000e0000 */
[----:B------:R-:W2:Y:S04]  /*8cd0*/  SHFL.IDX PT, R37, R0, 0x2, 0x181f ;  /* 0x00581f0000257f89 */ /* 0x000ea800000e0000 */
[----:B------:R-:W3:Y:S04]  /*8ce0*/  SHFL.IDX PT, R10, R3, 0x2, 0x181f ;  /* 0x00581f00030a7f89 */ /* 0x000ee800000e0000 */
[----:B------:R-:W-:Y:S01]  /*8cf0*/  SHFL.IDX PT, R7, R3, 0x3, 0x181f ;  /* 0x00781f0003077f89 */ /* 0x000fe200000e0000 */
[----:B0-----:R-:W-:-:S03]  /*8d00*/  @P0 IMAD.WIDE.U32 R4, R26, 0x2, R4 ;  /* 0x000000021a040825 */ /* 0x001fc600078e0004 */
[----:B------:R-:W0:Y:S04]  /*8d10*/  SHFL.IDX PT, R32, R0, 0x3, 0x181f ;  /* 0x00781f0000207f89 */ /* 0x000e2800000e0000 */
[----:B------:R-:W-:Y:S04]  /*8d20*/  @P0 LDGSTS.E.BYPASS.LTC128B.128 [R9+0x18400], desc[UR38][R4.64], !P3 ;  /* 0x1840000004090fae */ /* 0x000fe8000d901d66 */
[----:B------:R1:W-:Y:S01]  /*8d30*/  @P0 LDGSTS.E.BYPASS.LTC128B.128 [R9+0x1c400], desc[UR38][R4.64+0x80], !P2 ;  /* 0x1c40008004090fae */ /* 0x0003e2000d101d66 */
[----:B------:R-:W-:Y:S01]  /*8d40*/  ISETP.GE.AND P0, PT, R6, 0x11, PT ;  /* 0x000000110600780c */ /* 0x000fe20003f06270 */
[----:B-1----:R-:W-:-:S02]  /*8d50*/  IMAD.MOV.U32 R4, RZ, RZ, R14 ;  /* 0x000000ffff047224 */ /* 0x002fc400078e000e */
[----:B------:R-:W-:-:S10]  /*8d60*/  IMAD.MOV.U32 R5, RZ, RZ, R8 ;  /* 0x000000ffff057224 */ /* 0x000fd400078e0008 */
[C---:B------:R-:W-:Y:S01]  /*8d70*/  @P0 LEA R36, R19.reuse, UR45, 0x1 ;  /* 0x0000002d13240c11 */ /* 0x040fe2000f8e08ff */
[----:B------:R-:W1:Y:S01]  /*8d80*/  SHFL.IDX PT, R14, R0, 0x4, 0x181f ;  /* 0x00981f00000e7f89 */ /* 0x000e6200000e0000 */
[C---:B------:R-:W-:Y:S01]  /*8d90*/  @P0 IMAD.WIDE.U32 R20, R26.reuse, 0x2, R4 ;  /* 0x000000021a140825 */ /* 0x040fe200078e0004 */
[----:B--2---:R-:W-:Y:S02]  /*8da0*/  MOV R4, R37 ;  /* 0x0000002500047202 */ /* 0x004fe40000000f00 */
[----:B------:R-:W-:Y:S01]  /*8db0*/  @P1 LEA R37, R19, UR45, 0x1 ;  /* 0x0000002d13251c11 */ /* 0x000fe2000f8e08ff */
[----:B---3--:R-:W-:Y:S01]  /*8dc0*/  IMAD.MOV.U32 R5, RZ, RZ, R10 ;  /* 0x000000ffff057224 */ /* 0x008fe200078e000a */
[----:B------:R-:W-:Y:S01]  /*8dd0*/  @P0 LDGSTS.E.BYPASS.LTC128B.128 [R36+0x18c00], desc[UR38][R20.64], !P3 ;  /* 0x18c0000014240fae */ /* 0x000fe2000d901d66 */
[----:B------:R-:W-:-:S03]  /*8de0*/  @P1 IMAD.WIDE.U32 R8, R26, 0x2, R4 ;  /* 0x000000021a081825 */ /* 0x000fc600078e0004 */
[----:B------:R-:W-:Y:S01]  /*8df0*/  @P0 LDGSTS.E.BYPASS.LTC128B.128 [R36+0x1cc00], desc[UR38][R20.64+0x80], !P2 ;  /* 0x1cc0008014240fae */ /* 0x000fe2000d101d66 */
[----:B------:R-:W-:Y:S01]  /*8e00*/  ISETP.GE.AND P0, PT, R6, 0x31, PT ;  /* 0x000000310600780c */ /* 0x000fe20003f06270 */
[----:B0-----:R-:W-:Y:S02]  /*8e10*/  IMAD.MOV.U32 R4, RZ, RZ, R32 ;  /* 0x000000ffff047224 */ /* 0x001fe400078e0020 */
[----:B------:R-:W0:Y:S01]  /*8e20*/  SHFL.IDX PT, R10, R3, 0x4, 0x181f ;  /* 0x00981f00030a7f89 */ /* 0x000e2200000e0000 */
[----:B------:R-:W-:-:S03]  /*8e30*/  IMAD.MOV.U32 R5, RZ, RZ, R7 ;  /* 0x000000ffff057224 */ /* 0x000fc600078e0007 */
[----:B------:R-:W-:Y:S04]  /*8e40*/  @P1 LDGSTS.E.BYPASS.LTC128B.128 [R37+0x19400], desc[UR38][R8.64], !P3 ;  /* 0x1940000008251fae */ /* 0x000fe8000d901d66 */
[----:B------:R2:W-:Y:S01]  /*8e50*/  @P1 LDGSTS.E.BYPASS.LTC128B.128 [R37+0x1d400], desc[UR38][R8.64+0x80], !P2 ;  /* 0x1d40008008251fae */ /* 0x0005e2000d101d66 */
[----:B------:R-:W-:Y:S01]  /*8e60*/  ISETP.GE.AND P1, PT, R6, 0x51, PT ;  /* 0x000000510600780c */ /* 0x000fe20003f26270 */
[----:B------:R-:W-:Y:S01]  /*8e70*/  @P0 IMAD.WIDE.U32 R4, R26, 0x2, R4 ;  /* 0x000000021a040825 */ /* 0x000fe200078e0004 */
[----:B------:R-:W-:Y:S01]  /*8e80*/  @P0 LEA R7, R19, UR45, 0x1 ;  /* 0x0000002d13070c11 */ /* 0x000fe2000f8e08ff */
[----:B------:R-:W3:Y:S04]  /*8e90*/  SHFL.IDX PT, R32, R3, 0x5, 0x181f ;  /* 0x00b81f0003207f89 */ /* 0x000ee800000e0000 */
[----:B------:R-:W-:Y:S04]  /*8ea0*/  @P0 LDGSTS.E.BYPASS.LTC128B.128 [R7+0x19c00], desc[UR38][R4.64], !P3 ;  /* 0x19c0000004070fae */ /* 0x000fe8000d901d66 */
[----:B------:R4:W-:Y:S01]  /*8eb0*/  @P0 LDGSTS.E.BYPASS.LTC128B.128 [R7+0x1dc00], desc[UR38][R4.64+0x80], !P2 ;  /* 0x1dc0008004070fae */ /* 0x0009e2000d101d66 */
[----:B------:R-:W-:-:S03]  /*8ec0*/  ISETP.GE.AND P0, PT, R6, 0x41, PT ;  /* 0x000000410600780c */ /* 0x000fc60003f06270 */
[----:B--2---:R-:W2:Y:S04]  /*8ed0*/  SHFL.IDX PT, R37, R0, 0x5, 0x181f ;  /* 0x00b81f0000257f89 */ /* 0x004ea800000e0000 */
[----:B------:R-:W5:Y:S04]  /*8ee0*/  SHFL.IDX PT, R36, R0, 0x6, 0x181f ;  /* 0x00d81f0000247f89 */ /* 0x000f6800000e0000 */
[----:B----4-:R-:W4:Y:S01]  /*8ef0*/  SHFL.IDX PT, R7, R3, 0x6, 0x181f ;  /* 0x00d81f0003077f89 */ /* 0x010f2200000e0000 */
[----:B-1----:R-:W-:Y:S01]  /*8f00*/  MOV R4, R14 ;  /* 0x0000000e00047202 */ /* 0x002fe20000000f00 */
[----:B0-----:R-:W-:Y:S01]  /*8f10*/  IMAD.MOV.U32 R5, RZ, RZ, R10 ;  /* 0x000000ffff057224 */ /* 0x001fe200078e000a */
[----:B------:R-:W-:Y:S01]  /*8f20*/  @P0 LEA R10, R19, UR45, 0x1 ;  /* 0x0000002d130a0c11 */ /* 0x000fe2000f8e08ff */
[----:B------:R-:W0:Y:S02]  /*8f30*/  SHFL.IDX PT, R3, R3, 0x7, 0x181f ;  /* 0x00f81f0003037f89 */ /* 0x000e2400000e0000 */
[----:B------:R-:W-:-:S02]  /*8f40*/  @P0 IMAD.WIDE.U32 R20, R26, 0x2, R4 ;  /* 0x000000021a140825 */ /* 0x000fc400078e0004 */
[----:B------:R1:W0:Y:S02]  /*8f50*/  SHFL.IDX PT, R14, R0, 0x7, 0x181f ;  /* 0x00f81f00000e7f89 */ /* 0x00022400000e0000 */
[----:B---3--:R-:W-:Y:S02]  /*8f60*/  IMAD.MOV.U32 R5, RZ, RZ, R32 ;  /* 0x000000ffff057224 */ /* 0x008fe400078e0020 */
[----:B------:R1:W-:Y:S04]  /*8f70*/  @P0 LDGSTS.E.BYPASS.LTC128B.128 [R10+0x1a400], desc[UR38][R20.64], !P3 ;  /* 0x1a400000140a0fae */ /* 0x0003e8000d901d66 */
[----:B------:R1:W-:Y:S01]  /*8f80*/  @P0 LDGSTS.E.BYPASS.LTC128B.128 [R10+0x1e400], desc[UR38][R20.64+0x80], !P2 ;  /* 0x1e400080140a0fae */ /* 0x0003e2000d101d66 */
[----:B------:R-:W-:Y:S01]  /*8f90*/  ISETP.GE.AND P0, PT, R6, 0x61, PT ;  /* 0x000000610600780c */ /* 0x000fe20003f06270 */
[----:B--2---:R-:W-:Y:S01]  /*8fa0*/  IMAD.MOV.U32 R4, RZ, RZ, R37 ;  /* 0x000000ffff047224 */ /* 0x004fe200078e0025 */
[----:B------:R-:W-:-:S03]  /*8fb0*/  @P1 LEA R37, R19, UR45, 0x1 ;  /* 0x0000002d13251c11 */ /* 0x000fc6000f8e08ff */
[----:B------:R-:W-:Y:S01]  /*8fc0*/  @P1 IMAD.WIDE.U32 R8, R26, 0x2, R4 ;  /* 0x000000021a081825 */ /* 0x000fe200078e0004 */
[----:B-----5:R-:W-:-:S03]  /*8fd0*/  MOV R4, R36 ;  /* 0x0000002400047202 */ /* 0x020fc60000000f00 */
[----:B----4-:R-:W-:Y:S01]  /*8fe0*/  IMAD.MOV.U32 R5, RZ, RZ, R7 ;  /* 0x000000ffff057224 */ /* 0x010fe200078e0007 */
[----:B------:R1:W-:Y:S03]  /*8ff0*/  @P1 LDGSTS.E.BYPASS.LTC128B.128 [R37+0x1ac00], desc[UR38][R8.64], !P3 ;  /* 0x1ac0000008251fae */ /* 0x0003e6000d901d66 */
[----:B------:R-:W-:Y:S01]  /*9000*/  @P0 IMAD.WIDE.U32 R4, R26, 0x2, R4 ;  /* 0x000000021a040825 */ /* 0x000fe200078e0004 */
[----:B------:R-:W-:Y:S01]  /*9010*/  @P0 LEA R7, R19, UR45, 0x1 ;  /* 0x0000002d13070c11 */ /* 0x000fe2000f8e08ff */
[----:B------:R1:W-:Y:S04]  /*9020*/  @P1 LDGSTS.E.BYPASS.LTC128B.128 [R37+0x1ec00], desc[UR38][R8.64+0x80], !P2 ;  /* 0x1ec0008008251fae */ /* 0x0003e8000d101d66 */
[----:B------:R1:W-:Y:S04]  /*9030*/  @P0 LDGSTS.E.BYPASS.LTC128B.128 [R7+0x1b400], desc[UR38][R4.64], !P3 ;  /* 0x1b40000004070fae */ /* 0x0003e8000d901d66 */
[----:B0-----:R1:W-:Y:S02]  /*9040*/  @P0 LDGSTS.E.BYPASS.LTC128B.128 [R7+0x1f400], desc[UR38][R4.64+0x80], !P2 ;  /* 0x1f40008004070fae */ /* 0x0013e4000d101d66 */
.L_x_6587:
[----:B------:R-:W-:Y:S01]  /*9050*/  ISETP.GE.AND P0, PT, R6, 0x71, PT ;  /* 0x000000710600780c */ /* 0x000fe20003f06270 */
[----:B-1----:R-:W-:Y:S02]  /*9060*/  IMAD.MOV.U32 R4, RZ, RZ, R14 ;  /* 0x000000ffff047224 */ /* 0x002fe400078e000e */
[----:B------:R-:W-:-:S10]  /*9070*/  IMAD.MOV.U32 R5, RZ, RZ, R3 ;  /* 0x000000ffff057224 */ /* 0x000fd400078e0003 */
[----:B------:R-:W-:Y:S01]  /*9080*/  @P0 IMAD.WIDE.U32 R4, R26, 0x2, R4 ;  /* 0x000000021a040825 */ /* 0x000fe200078e0004 */
[----:B------:R-:W-:-:S05]  /*9090*/  @P0 LEA R3, R19, UR45, 0x1 ;  /* 0x0000002d13030c11 */ /* 0x000fca000f8e08ff */
[----:B------:R-:W-:Y:S01]  /*90a0*/  @!PT LDS RZ, [RZ] ;  /* 0x00000000fffff984 */ /* 0x000fe20000000800 */
[----:B------:R-:W-:Y:S01]  /*90b0*/  @!PT LDS RZ, [RZ] ;  /* 0x00000000fffff984 */ /* 0x000fe20000000800 */
[----:B------:R-:W-:Y:S01]  /*90c0*/  @!PT LDS RZ, [RZ] ;  /* 0x00000000fffff984 */ /* 0x000fe20000000800 */
[----:B------:R0:W-:Y:S04]  /*90d0*/  @P0 LDGSTS.E.BYPASS.LTC128B.128 [R3+0x1bc00], desc[UR38][R4.64], !P3 ;  /* 0x1bc0000004030fae */ /* 0x0001e8000d901d66 */
[----:B------:R0:W-:Y:S01]  /*90e0*/  @P0 LDGSTS.E.BYPASS.LTC128B.128 [R3+0x1fc00], desc[UR38][R4.64+0x80], !P2 ;  /* 0x1fc0008004030fae */ /* 0x0001e2000d101d66 */
[----:B------:R-:W-:Y:S01]  /*90f0*/  NOP ;  /* 0x0000000000007918 */ /* 0x000fe20000000000 */
[----:B------:R-:W-:Y:S02]  /*9100*/  SYNCS.ARRIVE.TRANS64.RED.A0T1 RZ, [UR45+0x28830], RZ ;  /* 0x028830ffffff79a7 */ /* 0x000fe4000820042d */
[----:B------:R-:W-:Y:S01]  /*9110*/  ARRIVES.LDGSTSBAR.64.TRANSCNT [UR45+0x28830] ;  /* 0x02883000ff0079b0 */ /* 0x000fe20008000aad */
[----:B------:R-:W-:Y:S01]  /*9120*/  NOP ;  /* 0x0000000000007918 */ /* 0x000fe20000000000 */
[----:B------:R-:W-:-:S13]  /*9130*/  ISETP.NE.AND P1, PT, R18, 0x3, PT ;  /* 0x000000031200780c */ /* 0x000fda0003f25270 */
[----:B0-----:R-:W-:Y:S05]  /*9140*/  @!P1 BRA `(.L_x_6530) ;  /* 0x0000000000049947 */ /* 0x001fea0003800000 */
[----:B------:R-:W-:Y:S01]  /*9150*/  BPT.TRAP 0x1 ;  /* 0x000000040000795c */ /* 0x000fe20000300000 */
.L_x_6530:
        /* <DEDUP_REMOVED lines=30> */
.L_x_6531:
[----:B------:R-:W0:Y:S01]  /*9340*/  LDC R0, c[0x0][0x448] ;  /* 0x00011200ff007b82 */ /* 0x000e220000000800 */
[----:B------:R-:W-:Y:S01]  /*9350*/  IMAD.IADD R4, R33, 0x1, R28 ;  /* 0x0000000121047824 */ /* 0x000fe200078e021c */
[----:B------:R-:W-:Y:S01]  /*9360*/  ULDC.64 UR4, c[0x0][0x2e0] ;  /* 0x0000b80000047ab9 */ /* 0x000fe20000000a00 */
[----:B------:R-:W-:Y:S01]  /*9370*/  IMAD.U32 R7, RZ, RZ, UR46 ;  /* 0x0000002eff077e24 */ /* 0x000fe2000f8e00ff */
[----:B------:R-:W-:Y:S01]  /*9380*/  ULDC.64 UR6, c[0x0][0x2c8] ;  /* 0x0000b20000067ab9 */ /* 0x000fe20000000a00 */
[----:B------:R-:W-:Y:S01]  /*9390*/  IMAD R3, R35, 0x80, R4 ;  /* 0x0000008023037824 */ /* 0x000fe200078e0204 */
[----:B------:R-:W-:Y:S01]  /*93a0*/  MOV R4, UR36 ;  /* 0x0000002400047c02 */ /* 0x000fe20008000f00 */
[----:B------:R-:W-:Y:S02]  /*93b0*/  IMAD R9, R32, UR4, RZ ;  /* 0x0000000420097c24 */ /* 0x000fe4000f8e02ff */
[----:B------:R-:W-:Y:S02]  /*93c0*/  IMAD.U32 R5, RZ, RZ, UR37 ;  /* 0x00000025ff057e24 */ /* 0x000fe4000f8e00ff */
[----:B------:R-:W-:-:S02]  /*93d0*/  IMAD.MOV.U32 R6, RZ, RZ, R4 ;  /* 0x000000ffff067224 */ /* 0x000fc400078e0004 */
[C---:B------:R-:W-:Y:S02]  /*93e0*/  IMAD R5, R34.reuse, UR5, R9 ;  /* 0x0000000522057c24 */ /* 0x040fe4000f8e0209 */
[----:B------:R-:W-:Y:S02]  /*93f0*/  IMAD.MOV.U32 R9, RZ, RZ, R3 ;  /* 0x000000ffff097224 */ /* 0x000fe400078e0003 */
[----:B------:R-:W-:Y:S01]  /*9400*/  IMAD.WIDE.U32 R6, R34, UR4, R6 ;  /* 0x0000000422067c25 */ /* 0x000fe2000f8e0006 */
[----:B------:R-:W-:-:S04]  /*9410*/  ULDC.64 UR4, c[0x0][0x2d0] ;  /* 0x0000b40000047ab9 */ /* 0x000fc80000000a00 */
[----:B------:R-:W-:Y:S02]  /*9420*/  IADD3 R7, R7, R5, RZ ;  /* 0x0000000507077210 */ /* 0x000fe40007ffe0ff */
[----:B0-----:R-:W-:-:S13]  /*9430*/  ISETP.NE.AND P0, PT, R0, 0x1, PT ;  /* 0x000000010000780c */ /* 0x001fda0003f05270 */
[----:B------:R-:W0:Y:S08]  /*9440*/  @P0 LDC R8, c[0x0][0x44c] ;  /* 0x00011300ff080b82 */ /* 0x000e300000000800 */
[----:B------:R-:W1:Y:S01]  /*9450*/  @P0 LDC R11, c[0x0][0x450] ;  /* 0x00011400ff0b0b82 */ /* 0x000e620000000800 */
[----:B0-----:R-:W-:-:S05]  /*9460*/  @P0 IMAD.HI.U32 R4, R3, R8, RZ ;  /* 0x0000000803040227 */ /* 0x001fca00078e00ff */
[----:B-1----:R-:W-:-:S04]  /*9470*/  @P0 SHF.R.U32.HI R9, RZ, R11, R4 ;  /* 0x0000000bff090219 */ /* 0x002fc80000011604 */
[----:B------:R-:W-:-:S05]  /*9480*/  SHF.R.S32.HI R4, RZ, 0x1f, R9 ;  /* 0x0000001fff047819 */ /* 0x000fca0000011409 */
[----:B------:R-:W-:Y:S02]  /*9490*/  IMAD R8, R4, UR4, RZ ;  /* 0x0000000404087c24 */ /* 0x000fe4000f8e02ff */
[----:B------:R-:W-:Y:S01]  /*94a0*/  IMAD.WIDE.U32 R4, R9, UR4, R6 ;  /* 0x0000000409047c25 */ /* 0x000fe2000f8e0006 */
[----:B------:R-:W-:Y:S02]  /*94b0*/  ULDC UR4, c[0x0][0x2b8] ;  /* 0x0000ae0000047ab9 */ /* 0x000fe40000000800 */
[----:B------:R-:W-:Y:S01]  /*94c0*/  ISETP.GE.AND P0, PT, R26, UR4, PT ;  /* 0x000000041a007c0c */ /* 0x000fe2000bf06270 */
[----:B------:R-:W-:Y:S01]  /*94d0*/  IMAD.MOV R6, RZ, RZ, -R9 ;  /* 0x000000ffff067224 */ /* 0x000fe200078e0a09 */
[----:B------:R-:W-:Y:S01]  /*94e0*/  ISETP.GE.AND P1, PT, R25, UR4, PT ;  /* 0x0000000419007c0c */ /* 0x000fe2000bf26270 */
[----:B------:R-:W-:Y:S01]  /*94f0*/  IMAD R7, R9, UR5, R8 ;  /* 0x0000000509077c24 */ /* 0x000fe2000f8e0208 */
[----:B------:R-:W-:Y:S01]  /*9500*/  UMOV UR4, 0xffffffff ;  /* 0xffffffff00047882 */ /* 0x000fe20000000000 */
[----:B------:R-:W-:-:S02]  /*9510*/  IMAD R3, R0, R6, R3 ;  /* 0x0000000600037224 */ /* 0x000fc400078e0203 */
[----:B------:R-:W-:-:S03]  /*9520*/  IMAD.IADD R5, R5, 0x1, R7 ;  /* 0x0000000105057824 */ /* 0x000fc600078e0207 */
[----:B------:R-:W-:Y:S01]  /*9530*/  SHF.R.S32.HI R6, RZ, 0x1f, R3 ;  /* 0x0000001fff067819 */ /* 0x000fe20000011403 */
[----:B------:R-:W-:-:S04]  /*9540*/  IMAD.WIDE.U32 R4, R3, UR6, R4 ;  /* 0x0000000603047c25 */ /* 0x000fc8000f8e0004 */
[----:B------:R-:W-:-:S04]  /*9550*/  IMAD R6, R6, UR6, RZ ;  /* 0x0000000606067c24 */ /* 0x000fc8000f8e02ff */
[----:B------:R-:W-:Y:S01]  /*9560*/  IMAD R3, R3, UR7, R6 ;  /* 0x0000000703037c24 */ /* 0x000fe2000f8e0206 */
[----:B------:R-:W-:Y:S02]  /*9570*/  ULDC.64 UR6, c[0x0][0x280] ;  /* 0x0000a00000067ab9 */ /* 0x000fe40000000a00 */
[----:B------:R-:W-:Y:S01]  /*9580*/  LEA R6, P2, R4, UR6, 0x1 ;  /* 0x0000000604067c11 */ /* 0x000fe2000f8408ff */
[----:B------:R-:W-:-:S05]  /*9590*/  IMAD.IADD R3, R5, 0x1, R3 ;  /* 0x0000000105037824 */ /* 0x000fca00078e0203 */
[----:B------:R-:W-:Y:S01]  /*95a0*/  LEA.HI.X R3, R4, UR7, R3, 0x1, P2 ;  /* 0x0000000704037c11 */ /* 0x000fe200090f0c03 */
[----:B------:R-:W-:Y:S06]  /*95b0*/  BRA.DIV UR4, `(.L_x_6532) ;  /* 0x0000002e045c7947 */ /* 0x000fec000b800000 */
[----:B------:R-:W-:Y:S01]  /*95c0*/  SHFL.IDX PT, R5, R3, RZ, 0x181f ;  /* 0x00181fff03057589 */ /* 0x000fe200000e0000 */
[----:B------:R-:W-:Y:S01]  /*95d0*/  ULDC UR4, c[0x0][0x288] ;  /* 0x0000a20000047ab9 */ /* 0x000fe20000000800 */
[----:B------:R-:W-:Y:S01]  /*95e0*/  LEA R35, R35, R28, 0x7 ;  /* 0x0000001c23237211 */ /* 0x000fe200078e38ff */
[----:B------:R-:W-:Y:S01]  /*95f0*/  IMAD R0, R0, UR4, RZ ;  /* 0x0000000400007c24 */ /* 0x000fe2000f8e02ff */
[----:B------:R-:W0:Y:S02]  /*9600*/  SHFL.IDX PT, R4, R6, RZ, 0x181f ;  /* 0x00181fff06047589 */ /* 0x000e2400000e0000 */
[C---:B------:R-:W-:Y:S01]  /*9610*/  IADD3 R11, R35.reuse, 0x20, RZ ;  /* 0x00000020230b7810 */ /* 0x040fe20007ffe0ff */
[C---:B------:R-:W-:Y:S01]  /*9620*/  VIADD R9, R35.reuse, 0x10 ;  /* 0x0000001023097836 */ /* 0x040fe20000000000 */
[----:B------:R-:W-:Y:S01]  /*9630*/  SHFL.IDX PT, R7, R3, 0x1, 0x181f ;  /* 0x00381f0003077f89 */ /* 0x000fe200000e0000 */
[----:B------:R-:W-:-:S03]  /*9640*/  ISETP.GE.AND P2, PT, R35, R0, PT ;  /* 0x000000002300720c */ /* 0x000fc60003f46270 */
[----:B------:R-:W1:Y:S10]  /*9650*/  SHFL.IDX PT, R14, R6, 0x1, 0x181f ;  /* 0x00381f00060e7f89 */ /* 0x000e7400000e0000 */
[----:B------:R-:W-:Y:S01]  /*9660*/  @!P2 LEA R21, R19, UR45, 0x1 ;  /* 0x0000002d1315ac11 */ /* 0x000fe2000f8e08ff */
[----:B0-----:R-:W-:-:S05]  /*9670*/  @!P2 IMAD.WIDE.U32 R4, R26, 0x2, R4 ;  /* 0x000000021a04a825 */ /* 0x001fca00078e0004 */
[----:B------:R-:W-:Y:S04]  /*9680*/  @!P2 LDGSTS.E.BYPASS.LTC128B.128 [R21+0x10400], desc[UR38][R4.64], !P0 ;  /* 0x104000000415afae */ /* 0x000fe8000c101d66 */
[----:B------:R1:W-:Y:S01]  /*9690*/  @!P2 LDGSTS.E.BYPASS.LTC128B.128 [R21+0x14400], desc[UR38][R4.64+0x80], !P1 ;  /* 0x144000800415afae */ /* 0x0003e2000c901d66 */
[-C--:B------:R-:W-:Y:S01]  /*96a0*/  ISETP.GE.AND P2, PT, R9, R0.reuse, PT ;  /* 0x000000000900720c */ /* 0x080fe20003f46270 */
[----:B-1----:R-:W-:Y:S02]  /*96b0*/  IMAD.MOV.U32 R4, RZ, RZ, R14 ;  /* 0x000000ffff047224 */ /* 0x002fe400078e000e */
[----:B------:R-:W-:Y:S01]  /*96c0*/  IMAD.MOV.U32 R5, RZ, RZ, R7 ;  /* 0x000000ffff057224 */ /* 0x000fe200078e0007 */
[----:B------:R-:W0:Y:S09]  /*96d0*/  SHFL.IDX PT, R14, R6, 0x2, 0x181f ;  /* 0x00581f00060e7f89 */ /* 0x000e3200000e0000 */
[----:B------:R-:W-:Y:S01]  /*96e0*/  @!P2 LEA R37, R19, UR45, 0x1 ;  /* 0x0000002d1325ac11 */ /* 0x000fe2000f8e08ff */
[----:B------:R-:W-:Y:S01]  /*96f0*/  @!P2 IMAD.WIDE.U32 R8, R26, 0x2, R4 ;  /* 0x000000021a08a825 */ /* 0x000fe200078e0004 */
[----:B------:R-:W1:Y:S04]  /*9700*/  SHFL.IDX PT, R7, R3, 0x2, 0x181f ;  /* 0x00581f0003077f89 */ /* 0x000e6800000e0000 */
[----:B------:R-:W-:Y:S04]  /*9710*/  @!P2 LDGSTS.E.BYPASS.LTC128B.128 [R37+0x10c00], desc[UR38][R8.64], !P0 ;  /* 0x10c000000825afae */ /* 0x000fe8000c101d66 */
[----:B------:R-:W-:Y:S01]  /*9720*/  @!P2 LDGSTS.E.BYPASS.LTC128B.128 [R37+0x14c00], desc[UR38][R8.64+0x80], !P1 ;  /* 0x14c000800825afae */ /* 0x000fe2000c901d66 */
[----:B------:R-:W-:Y:S01]  /*9730*/  ISETP.GE.AND P2, PT, R11, R0, PT ;  /* 0x000000000b00720c */ /* 0x000fe20003f46270 */
[----:B------:R-:W-:-:S02]  /*9740*/  VIADD R11, R35, 0x30 ;  /* 0x00000030230b7836 */ /* 0x000fc40000000000 */
[----:B0-----:R-:W-:Y:S02]  /*9750*/  IMAD.MOV.U32 R4, RZ, RZ, R14 ;  /* 0x000000ffff047224 */ /* 0x001fe400078e000e */
[----:B------:R-:W0:Y:S08]  /*9760*/  SHFL.IDX PT, R14, R6, 0x3, 0x181f ;  /* 0x00781f00060e7f89 */ /* 0x000e3000000e0000 */
[----:B------:R-:W-:Y:S01]  /*9770*/  @!P2 LEA R21, R19, UR45, 0x1 ;  /* 0x0000002d1315ac11 */ /* 0x000fe2000f8e08ff */
[----:B-1----:R-:W-:-:S02]  /*9780*/  IMAD.MOV.U32 R5, RZ, RZ, R7 ;  /* 0x000000ffff057224 */ /* 0x002fc400078e0007 */
[----:B------:R-:W1:Y:S01]  /*9790*/  SHFL.IDX PT, R7, R3, 0x3, 0x181f ;  /* 0x00781f0003077f89 */ /* 0x000e6200000e0000 */
[----:B------:R-:W-:-:S05]  /*97a0*/  @!P2 IMAD.WIDE.U32 R4, R26, 0x2, R4 ;  /* 0x000000021a04a825 */ /* 0x000fca00078e0004 */
[----:B------:R-:W-:Y:S04]  /*97b0*/  @!P2 LDGSTS.E.BYPASS.LTC128B.128 [R21+0x11400], desc[UR38][R4.64], !P0 ;  /* 0x114000000415afae */ /* 0x000fe8000c101d66 */
[----:B------:R0:W-:Y:S01]  /*97c0*/  @!P2 LDGSTS.E.BYPASS.LTC128B.128 [R21+0x15400], desc[UR38][R4.64+0x80], !P1 ;  /* 0x154000800415afae */ /* 0x0001e2000c901d66 */
[----:B------:R-:W-:Y:S01]  /*97d0*/  ISETP.GE.AND P2, PT, R11, R0, PT ;  /* 0x000000000b00720c */ /* 0x000fe20003f46270 */
[----:B------:R-:W-:Y:S01]  /*97e0*/  VIADD R11, R35, 0x40 ;  /* 0x00000040230b7836 */ /* 0x000fe20000000000 */
[----:B0-----:R-:W-:Y:S01]  /*97f0*/  MOV R4, R14 ;  /* 0x0000000e00047202 */ /* 0x001fe20000000f00 */
[----:B-1----:R-:W-:Y:S01]  /*9800*/  IMAD.MOV.U32 R5, RZ, RZ, R7 ;  /* 0x000000ffff057224 */ /* 0x002fe200078e0007 */
        /* <DEDUP_REMOVED lines=10> */
[----:B------:R-:W-:-:S02]  /*98b0*/  @!P2 LEA R21, R19, UR45, 0x1 ;  /* 0x0000002d1315ac11 */ /* 0x000fc4000f8e08ff */
[----:B-1----:R-:W-:Y:S02]  /*98c0*/  MOV R5, R7 ;  /* 0x0000000700057202 */ /* 0x002fe40000000f00 */
[----:B------:R-:W1:Y:S01]  /*98d0*/  SHFL.IDX PT, R7, R3, 0x5, 0x181f ;  /* 0x00b81f0003077f89 */ /* 0x000e6200000e0000 */
[----:B------:R-:W-:-:S05]  /*98e0*/  @!P2 IMAD.WIDE.U32 R4, R26, 0x2, R4 ;  /* 0x000000021a04a825 */ /* 0x000fca00078e0004 */
[----:B------:R-:W-:Y:S04]  /*98f0*/  @!P2 LDGSTS.E.BYPASS.LTC128B.128 [R21+0x12400], desc[UR38][R4.64], !P0 ;  /* 0x124000000415afae */ /* 0x000fe8000c101d66 */
[----:B------:R0:W-:Y:S01]  /*9900*/  @!P2 LDGSTS.E.BYPASS.LTC128B.128 [R21+0x16400], desc[UR38][R4.64+0x80], !P1 ;  /* 0x164000800415afae */ /* 0x0001e2000c901d66 */
[-C--:B------:R-:W-:Y:S02]  /*9910*/  ISETP.GE.AND P2, PT, R11, R0.reuse, PT ;  /* 0x000000000b00720c */ /* 0x080fe40003f46270 */
[----:B------:R-:W-:Y:S01]  /*9920*/  IADD3 R11, R35, 0x60, RZ ;  /* 0x00000060230b7810 */ /* 0x000fe20007ffe0ff */
[----:B0-----:R-:W-:Y:S02]  /*9930*/  IMAD.MOV.U32 R4, RZ, RZ, R14 ;  /* 0x000000ffff047224 */ /* 0x001fe400078e000e */
[----:B-1----:R-:W-:Y:S01]  /*9940*/  IMAD.MOV.U32 R5, RZ, RZ, R7 ;  /* 0x000000ffff057224 */ /* 0x002fe200078e0007 */
[----:B------:R-:W0:Y:S07]  /*9950*/  SHFL.IDX PT, R14, R6, 0x6, 0x181f ;  /* 0x00d81f00060e7f89 */ /* 0x000e2e00000e0000 */
[----:B------:R-:W-:Y:S01]  /*9960*/  @!P2 LEA R37, R19, UR45, 0x1 ;  /* 0x0000002d1325ac11 */ /* 0x000fe2000f8e08ff */
[----:B------:R-:W-:Y:S01]  /*9970*/  @!P2 IMAD.WIDE.U32 R8, R26, 0x2, R4 ;  /* 0x000000021a08a825 */ /* 0x000fe200078e0004 */
[----:B------:R-:W1:Y:S04]  /*9980*/  SHFL.IDX PT, R7, R3, 0x6, 0x181f ;  /* 0x00d81f0003077f89 */ /* 0x000e6800000e0000 */
[----:B------:R2:W-:Y:S04]  /*9990*/  @!P2 LDGSTS.E.BYPASS.LTC128B.128 [R37+0x12c00], desc[UR38][R8.64], !P0 ;  /* 0x12c000000825afae */ /* 0x0005e8000c101d66 */
[----:B------:R2:W-:Y:S01]  /*99a0*/  @!P2 LDGSTS.E.BYPASS.LTC128B.128 [R37+0x16c00], desc[UR38][R8.64+0x80], !P1 ;  /* 0x16c000800825afae */ /* 0x0005e2000c901d66 */
[----:B------:R-:W-:-:S03]  /*99b0*/  ISETP.GE.AND P2, PT, R11, R0, PT ;  /* 0x000000000b00720c */ /* 0x000fc60003f46270 */
[----:B------:R-:W3:Y:S01]  /*99c0*/  SHFL.IDX PT, R3, R3, 0x7, 0x181f ;  /* 0x00f81f0003037f89 */ /* 0x000ee200000e0000 */
[----:B0-----:R-:W-:-:S03]  /*99d0*/  IMAD.MOV.U32 R4, RZ, RZ, R14 ;  /* 0x000000ffff047224 */ /* 0x001fc600078e000e */
[----:B------:R2:W0:Y:S01]  /*99e0*/  SHFL.IDX PT, R14, R6, 0x7, 0x181f ;  /* 0x00f81f00060e7f89 */ /* 0x00042200000e0000 */
[----:B-1----:R-:W-:-:S05]  /*99f0*/  IMAD.MOV.U32 R5, RZ, RZ, R7 ;  /* 0x000000ffff057224 */ /* 0x002fca00078e0007 */
[----:B------:R-:W-:Y:S01]  /*9a00*/  @!P2 LEA R7, R19, UR45, 0x1 ;  /* 0x0000002d1307ac11 */ /* 0x000fe2000f8e08ff */
[----:B------:R-:W-:-:S05]  /*9a10*/  @!P2 IMAD.WIDE.U32 R4, R26, 0x2, R4 ;  /* 0x000000021a04a825 */ /* 0x000fca00078e0004 */
[----:B------:R2:W-:Y:S04]  /*9a20*/  @!P2 LDGSTS.E.BYPASS.LTC128B.128 [R7+0x13400], desc[UR38][R4.64], !P0 ;  /* 0x134000000407afae */ /* 0x0005e8000c101d66 */
[----:B---3--:R2:W-:Y:S02]  /*9a30*/  @!P2 LDGSTS.E.BYPASS.LTC128B.128 [R7+0x17400], desc[UR38][R4.64+0x80], !P1 ;  /* 0x174000800407afae */ /* 0x0085e4000c901d66 */
.L_x_6604:
[----:B------:R-:W-:Y:S01]  /*9a40*/  VIADD R35, R35, 0x70 ;  /* 0x0000007023237836 */ /* 0x000fe20000000000 */
[----:B------:R-:W-:Y:S01]  /*9a50*/  BSSY B0, `(.L_x_6533) ;  /* 0x000000e000007945 */ /* 0x000fe20003800000 */
[----:B0-2---:R-:W-:Y:S02]  /*9a60*/  IMAD.MOV.U32 R4, RZ, RZ, R14 ;  /* 0x000000ffff047224 */ /* 0x005fe400078e000e */
[----:B------:R-:W-:Y:S01]  /*9a70*/  IMAD.MOV.U32 R5, RZ, RZ, R3 ;  /* 0x000000ffff057224 */ /* 0x000fe200078e0003 */
[----:B------:R-:W-:Y:S02]  /*9a80*/  ISETP.GE.AND P2, PT, R35, R0, PT ;  /* 0x000000002300720c */ /* 0x000fe40003f46270 */
[----:B------:R-:W-:-:S04]  /*9a90*/  MOV R0, 0x1 ;  /* 0x0000000100007802 */ /* 0x000fc80000000f00 */
[----:B------:R-:W-:-:S07]  /*9aa0*/  SHF.L.U32 R0, R0, 0x1f, RZ ;  /* 0x0000001f00007819 */ /* 0x000fce00000006ff */
[----:B------:R-:W-:Y:S05]  /*9ab0*/  @P2 BRA `(.L_x_6534) ;  /* 0x00000000001c2947 */ /* 0x000fea0003800000 */
[----:B------:R-:W-:Y:S01]  /*9ac0*/  IMAD.WIDE.U32 R4, R26, 0x2, R4 ;  /* 0x000000021a047825 */ /* 0x000fe200078e0004 */
[----:B------:R-:W-:-:S05]  /*9ad0*/  LEA R3, R19, UR45, 0x1 ;  /* 0x0000002d13037c11 */ /* 0x000fca000f8e08ff */
[----:B------:R-:W-:Y:S01]  /*9ae0*/  @!PT LDS RZ, [RZ] ;  /* 0x00000000fffff984 */ /* 0x000fe20000000800 */
[----:B------:R-:W-:Y:S01]  /*9af0*/  @!PT LDS RZ, [RZ] ;  /* 0x00000000fffff984 */ /* 0x000fe20000000800 */
[----:B------:R-:W-:Y:S01]  /*9b00*/  @!PT LDS RZ, [RZ] ;  /* 0x00000000fffff984 */ /* 0x000fe20000000800 */
[----:B------:R0:W-:Y:S04]  /*9b10*/  LDGSTS.E.BYPASS.LTC128B.128 [R3+0x13c00], desc[UR38][R4.64], !P0 ;  /* 0x13c0000004037fae */ /* 0x0001e8000c101d66 */
[----:B------:R0:W-:Y:S02]  /*9b20*/  LDGSTS.E.BYPASS.LTC128B.128 [R3+0x17c00], desc[UR38][R4.64+0x80], !P1 ;  /* 0x17c0008004037fae */ /* 0x0001e4000c901d66 */
.L_x_6534:
[----:B------:R-:W-:Y:S05]  /*9b30*/  BSYNC B0 ;  /* 0x0000000000007941 */ /* 0x000fea0003800000 */
.L_x_6533:
[----:B------:R-:W-:Y:S01]  /*9b40*/  NOP ;  /* 0x0000000000007918 */ /* 0x000fe20000000000 */
[----:B------:R-:W-:Y:S01]  /*9b50*/  SYNCS.ARRIVE.TRANS64.RED.A0T1 RZ, [UR45+0x28800], RZ ;  /* 0x028800ffffff79a7 */ /* 0x000fe2000820042d */
[----:B------:R-:W-:Y:S01]  /*9b60*/  ARRIVES.LDGSTSBAR.64.TRANSCNT [UR45+0x28800] ;  /* 0x02880000ff0079b0 */ /* 0x000fe20008000aad */
[----:B------:R-:W-:Y:S01]  /*9b70*/  NOP ;  /* 0x0000000000007918 */ /* 0x000fe20000000000 */
[----:B------:R-:W-:Y:S01]  /*9b80*/  SYNCS.ARRIVE.TRANS64.A1T0 RZ, [UR45+0x28800], RZ ;  /* 0x028800ffffff79a7 */ /* 0x000fe2000810002d */
[----:B------:R-:W1:Y:S02]  /*9b90*/  SYNCS.PHASECHK.TRANS64.TRYWAIT P0, [UR45+0x28820], R0 ;  /* 0x02882000ff0075a7 */ /* 0x000e64000800016d */
[----:B-1----:R-:W-:Y:S05]  /*9ba0*/  @!P0 BRA `(.L_x_6535) ;  /* 0x0000003000648947 */ /* 0x002fea0003800000 */
.L_x_6605:
[----:B------:R-:W-:Y:S01]  /*9bb0*/  UIADD3 UR4, UR49, -0x2, URZ ;  /* 0xfffffffe31047890 */ /* 0x000fe2000fffe03f */
[----:B------:R-:W-:Y:S01]  /*9bc0*/  IMAD.MOV.U32 R8, RZ, RZ, 0x1 ;  /* 0x00000001ff087424 */ /* 0x000fe200078e00ff */
[----:B------:R-:W-:Y:S02]  /*9bd0*/  MOV R10, RZ ;  /* 0x000000ff000a7202 */ /* 0x000fe40000000f00 */
[----:B------:R-:W-:-:S06]  /*9be0*/  UISETP.GE.AND UP0, UPT, UR4, UR48, UPT ;  /* 0x000000300400728c */ /* 0x000fcc000bf06270 */
[----:B------:R-:W-:-:S13]  /*9bf0*/  PLOP3.LUT P0, PT, PT, PT, UP0, 0x80, 0x0 ;  /* 0x000000000000781c */ /* 0x000fda0003f0f008 */
[----:B------:R-:W-:Y:S05]  /*9c00*/  @!P0 BRA `(.L_x_6536) ;  /* 0x0000001000288947 */ /* 0x000fea0003800000 */
[----:B------:R-:W-:Y:S01]  /*9c10*/  UIADD3 UR4, UR47, 0x1, URZ ;  /* 0x000000012f047890 */ /* 0x000fe2000fffe03f */
[----:B0-----:R-:W-:Y:S01]  /*9c20*/  LOP3.LUT R3, RZ, UR44, RZ, 0x33, !PT ;  /* 0x0000002cff037c12 */ /* 0x001fe2000f8e33ff */
[----:B------:R-:W-:Y:S01]  /*9c30*/  BSSY B0, `(.L_x_6536) ;  /* 0x0000107000007945 */ /* 0x000fe20003800000 */
[----:B------:R-:W-:Y:S01]  /*9c40*/  IADD3 R31, R33, R31, R28 ;  /* 0x0000001f211f7210 */ /* 0x000fe20007ffe01c */
[----:B------:R-:W-:Y:S01]  /*9c50*/  UIMAD UR4, UR4, UR41, URZ ;  /* 0x00000029040472a4 */ /* 0x000fe2000f8e023f */
[----:B------:R-:W-:Y:S01]  /*9c60*/  IMAD.MOV.U32 R9, RZ, RZ, 0x1 ;  /* 0x00000001ff097424 */ /* 0x000fe200078e00ff */
[----:B------:R-:W-:Y:S02]  /*9c70*/  MOV R20, RZ ;  /* 0x000000ff00147202 */ /* 0x000fe40000000f00 */
[----:B------:R-:W-:Y:S02]  /*9c80*/  VIADD R31, R31, 0xfffffe80 ;  /* 0xfffffe801f1f7836 */ /* 0x000fe40000000000 */
[----:B------:R-:W-:Y:S01]  /*9c90*/  LOP3.LUT R0, RZ, UR4, RZ, 0x33, !PT ;  /* 0x00000004ff007c12 */ /* 0x000fe2000f8e33ff */
[----:B------:R-:W-:-:S02]  /*9ca0*/  ULDC UR4, c[0x0][0x2f4] ;  /* 0x0000bd0000047ab9 */ /* 0x000fc40000000800 */
[----:B------:R-:W-:Y:S02]  /*9cb0*/  ISETP.GE.AND P2, PT, R26, UR4, PT ;  /* 0x000000041a007c0c */ /* 0x000fe4000bf46270 */
[----:B------:R-:W-:Y:S02]  /*9cc0*/  VIMNMX R0, R0, R3, !PT ;  /* 0x0000000300007248 */ /* 0x000fe40007fe0100 */
[----:B------:R-:W-:Y:S02]  /*9cd0*/  IADD3 R3, -R28, UR43, RZ ;  /* 0x0000002b1c037c10 */ /* 0x000fe4000fffe1ff */
[----:B------:R-:W-:Y:S01]  /*9ce0*/  ISETP.GE.AND P1, PT, R25, UR4, PT ;  /* 0x0000000419007c0c */ /* 0x000fe2000bf26270 */
[C---:B------:R-:W-:Y:S01]  /*9cf0*/  IMAD R21, R0.reuse, -0x80, R31 ;  /* 0xffffff8000157824 */ /* 0x040fe200078e021f */
[C---:B------:R-:W-:Y:S01]  /*9d00*/  IADD3 R22, -R0.reuse, -0x2, RZ ;  /* 0xfffffffe00167810 */ /* 0x040fe20007ffe1ff */
[----:B------:R-:W-:-:S04]  /*9d10*/  IMAD R3, R0, 0x80, R3 ;  /* 0x0000008000037824 */ /* 0x000fc800078e0203 */
[----:B------:R-:W-:-:S07]  /*9d20*/  VIADD R31, R3, 0x100 ;  /* 0x00000100031f7836 */ /* 0x000fce0000000000 */
.L_x_6549:
[----:B------:R-:W-:Y:S01]  /*9d30*/  ISETP.NE.AND P0, PT, R29, 0x1, PT ;  /* 0x000000011d00780c */ /* 0x000fe20003f05270 */
[----:B------:R-:W-:-:S12]  /*9d40*/  ULDC.64 UR4, c[0x0][0x428] ;  /* 0x00010a0000047ab9 */ /* 0x000fd80000000a00 */
[----:B------:R-:W0:Y:S08]  /*9d50*/  @P0 LDC R0, c[0x0][0x434] ;  /* 0x00010d00ff000b82 */ /* 0x000e300000000800 */
[----:B------:R-:W1:Y:S01]  /*9d60*/  @P0 LDC R4, c[0x0][0x438] ;  /* 0x00010e00ff040b82 */ /* 0x000e620000000800 */
[----:B0-----:R-:W-:-:S04]  /*9d70*/  @P0 IMAD.HI.U32 R3, R21, R0, RZ ;  /* 0x0000000015030227 */ /* 0x001fc800078e00ff */
[----:B------:R-:W-:Y:S01]  /*9d80*/  IMAD.MOV.U32 R0, RZ, RZ, R21 ;  /* 0x000000ffff007224 */ /* 0x000fe200078e0015 */
[----:B-1----:R-:W-:Y:S01]  /*9d90*/  @P0 SHF.R.U32.HI R0, RZ, R4, R3 ;  /* 0x00000004ff000219 */ /* 0x002fe20000011603 */
[----:B------:R-:W-:-:S03]  /*9da0*/  IMAD R3, R27, UR4, RZ ;  /* 0x000000041b037c24 */ /* 0x000fc6000f8e02ff */
[--C-:B------:R-:W-:Y:S01]  /*9db0*/  SHF.R.S32.HI R5, RZ, 0x1f, R0.reuse ;  /* 0x0000001fff057819 */ /* 0x100fe20000011400 */
[----:B------:R-:W-:Y:S02]  /*9dc0*/  IMAD.MOV.U32 R4, RZ, RZ, R0 ;  /* 0x000000ffff047224 */ /* 0x000fe400078e0000 */
[C---:B------:R-:W-:Y:S02]  /*9dd0*/  IMAD R3, R30.reuse, UR5, R3 ;  /* 0x000000051e037c24 */ /* 0x040fe4000f8e0203 */
[----:B------:R-:W-:Y:S01]  /*9de0*/  IMAD.WIDE.U32 R6, R30, UR4, R4 ;  /* 0x000000041e067c25 */ /* 0x000fe2000f8e0004 */
[----:B------:R-:W-:-:S04]  /*9df0*/  ULDC.64 UR4, c[0x0][0x418] ;  /* 0x0001060000047ab9 */ /* 0x000fc80000000a00 */
[----:B------:R-:W-:Y:S02]  /*9e00*/  IADD3 R3, R3, R7, RZ ;  /* 0x0000000703037210 */ /* 0x000fe40007ffe0ff */
[----:B------:R-:W-:-:S04]  /*9e10*/  LEA R4, P0, R6, UR4, 0x2 ;  /* 0x0000000406047c11 */ /* 0x000fc8000f8010ff */
[----:B------:R-:W-:-:S05]  /*9e20*/  LEA.HI.X R5, R6, UR5, R3, 0x2, P0 ;  /* 0x0000000506057c11 */ /* 0x000fca00080f1403 */
[----:B--2---:R-:W2:Y:S01]  /*9e30*/  LDG.E R32, desc[UR38][R4.64] ;  /* 0x0000002604207981 */ /* 0x004ea2000c1e1900 */
[----:B------:R-:W-:Y:S01]  /*9e40*/  ISETP.NE.AND P3, PT, R18, 0x3, PT ;  /* 0x000000031200780c */ /* 0x000fe20003f65270 */
[----:B------:R-:W-:-:S05]  /*9e50*/  VIADD R10, R20, 0x1 ;  /* 0x00000001140a7836 */ /* 0x000fca0000000000 */
[----:B------:R-:W-:-:S04]  /*9e60*/  ISETP.NE.AND P0, PT, R10, 0x2, PT ;  /* 0x000000020a00780c */ /* 0x000fc80003f05270 */
[----:B------:R-:W-:Y:S02]  /*9e70*/  SEL R8, RZ, 0x1, P0 ;  /* 0x00000001ff087807 */ /* 0x000fe40000000000 */
[----:B------:R-:W-:Y:S02]  /*9e80*/  SEL R10, R10, RZ, P0 ;  /* 0x000000ff0a0a7207 */ /* 0x000fe40000000000 */
[----:B------:R-:W-:Y:S02]  /*9e90*/  LOP3.LUT R8, R9, R8, RZ, 0x3c, !PT ;  /* 0x0000000809087212 */ /* 0x000fe400078e3cff */
[----:B--2---:R-:W-:Y:S01]  /*9ea0*/  SHF.R.S32.HI R33, RZ, 0x1f, R32 ;  /* 0x0000001fff217819 */ /* 0x004fe20000011420 */
[----:B------:R-:W-:Y:S06]  /*9eb0*/  @!P3 BRA `(.L_x_6537) ;  /* 0x000000000004b947 */ /* 0x000fec0003800000 */
[----:B------:R-:W-:Y:S01]  /*9ec0*/  BPT.TRAP 0x1 ;  /* 0x000000040000795c */ /* 0x000fe20000300000 */
.L_x_6537:
[----:B------:R-:W-:Y:S01]  /*9ed0*/  LEA R34, R10, UR45, 0x3 ;  /* 0x0000002d0a227c11 */ /* 0x000fe2000f8e18ff */
[----:B------:R-:W-:Y:S01]  /*9ee0*/  BSSY B1, `(.L_x_6538) ;  /* 0x0000004000017945 */ /* 0x000fe20003800000 */
[----:B------:R-:W-:-:S04]  /*9ef0*/  SHF.L.U32 R3, R8, 0x1f, RZ ;  /* 0x0000001f08037819 */ /* 0x000fc800000006ff */
[----:B------:R-:W0:Y:S02]  /*9f00*/  SYNCS.PHASECHK.TRANS64.TRYWAIT P0, [R34+URZ+0x28840], R3 ;  /* 0x02884003220075a7 */ /* 0x000e24000800017f */
[----:B0-----:R-:W-:Y:S05]  /*9f10*/  @!P0 BRA `(.L_x_6539) ;  /* 0x0000002c00a08947 */ /* 0x001fea0003800000 */
.L_x_6606:
[----:B------:R-:W-:Y:S05]  /*9f20*/  BSYNC B1 ;  /* 0x0000000000017941 */ /* 0x000fea0003800000 */
.L_x_6538:
[----:B------:R-:W-:Y:S01]  /*9f30*/  ULDC UR4, c[0x0][0x430] ;  /* 0x00010c0000047ab9 */ /* 0x000fe20000000800 */
[----:B------:R-:W-:Y:S01]  /*9f40*/  R2UR UR6, R24 ;  /* 0x00000000180672ca */ /* 0x000fe200000e0000 */
[----:B------:R-:W-:Y:S01]  /*9f50*/  UIADD3 UR4, -UR4, URZ, URZ ;  /* 0x0000003f04047290 */ /* 0x000fe2000fffe13f */
[C---:B------:R-:W-:Y:S02]  /*9f60*/  LOP3.LUT P4, RZ, R23.reuse, 0x2, RZ, 0xc0, !PT ;  /* 0x0000000217ff7812 */ /* 0x040fe4000788c0ff */
[----:B------:R-:W-:-:S03]  /*9f70*/  LOP3.LUT P3, RZ, R23, 0x1, RZ, 0xc0, !PT ;  /* 0x0000000117ff7812 */ /* 0x000fc6000786c0ff */
[----:B------:R-:W-:Y:S01]  /*9f80*/  IMAD R35, R0, UR4, R21 ;  /* 0x0000000400237c24 */ /* 0x000fe2000f8e0215 */
[----:B------:R-:W-:-:S03]  /*9f90*/  ULDC.64 UR4, c[0x0][0x300] ;  /* 0x0000c00000047ab9 */ /* 0x000fc60000000a00 */
[----:B------:R-:W-:Y:S01]  /*9fa0*/  IMAD.WIDE.U32 R4, R35, UR4, RZ ;  /* 0x0000000423047c25 */ /* 0x000fe2000f8e00ff */
[----:B------:R-:W-:-:S05]  /*9fb0*/  SHF.R.S32.HI R36, RZ, 0x1f, R35 ;  /* 0x0000001fff247819 */ /* 0x000fca0000011423 */
[----:B------:R-:W-:-:S04]  /*9fc0*/  IMAD R0, R36, UR4, RZ ;  /* 0x0000000424007c24 */ /* 0x000fc8000f8e02ff */
[----:B0-----:R-:W-:Y:S01]  /*9fd0*/  IMAD R3, R35, UR5, R0 ;  /* 0x0000000523037c24 */ /* 0x001fe2000f8e0200 */
        /* <DEDUP_REMOVED lines=16> */
[----:B------:R-:W-:Y:S01]  /*a0e0*/  IMAD R4, R10, 0x4000, R19 ;  /* 0x000040000a047824 */ /* 0x000fe200078e0213 */
[----:B------:R-:W-:Y:S07]  /*a0f0*/  BRA.DIV UR4, `(.L_x_6540) ;  /* 0x0000002e043c7947 */ /* 0x000fee000b800000 */
[----:B------:R-:W0:Y:S01]  /*a100*/  SHFL.IDX PT, R14, R6, RZ, 0x181f ;  /* 0x00181fff060e7589 */ /* 0x000e2200000e0000 */
[----:B------:R-:W-:Y:S01]  /*a110*/  IMAD.SHL.U32 R3, R26, 0x2, RZ ;  /* 0x000000021a037824 */ /* 0x000fe200078e00ff */
[----:B------:R-:W-:Y:S02]  /*a120*/  LEA R4, R4, UR45, 0x1 ;  /* 0x0000002d04047c11 */ /* 0x000fe4000f8e08ff */
[----:B------:R-:W1:Y:S04]  /*a130*/  SHFL.IDX PT, R0, R5, RZ, 0x181f ;  /* 0x00181fff05007589 */ /* 0x000e6800000e0000 */
[----:B------:R-:W2:Y:S04]  /*a140*/  SHFL.IDX PT, R37, R6, 0x1, 0x181f ;  /* 0x00381f0006257f89 */ /* 0x000ea800000e0000 */
[----:B------:R-:W-:Y:S01]  /*a150*/  SHFL.IDX PT, R7, R5, 0x2, 0x181f ;  /* 0x00581f0005077f89 */ /* 0x000fe200000e0000 */
[----:B0-----:R-:W-:-:S04]  /*a160*/  IADD3 R14, P0, R14, R3, RZ ;  /* 0x000000030e0e7210 */ /* 0x001fc80007f1e0ff */
[----:B-1----:R-:W-:Y:S02]  /*a170*/  IADD3.X R15, RZ, R0, RZ, P0, !PT ;  /* 0x00000000ff0f7210 */ /* 0x002fe400007fe4ff */
[----:B------:R-:W0:Y:S01]  /*a180*/  SHFL.IDX PT, R0, R5, 0x1, 0x181f ;  /* 0x00381f0005007f89 */ /* 0x000e2200000e0000 */
[----:B--2---:R-:W-:-:S03]  /*a190*/  IADD3 R12, P0, R37, R3, RZ ;  /* 0x00000003250c7210 */ /* 0x004fc60007f1e0ff */
[----:B------:R-:W-:Y:S04]  /*a1a0*/  LDGSTS.E.BYPASS.LTC128B.128 [R4+0x18400], desc[UR38][R14.64], !P4 ;  /* 0x184000000e047fae */ /* 0x000fe8000e101d66 */
[----:B------:R1:W-:Y:S04]  /*a1b0*/  LDGSTS.E.BYPASS.LTC128B.128 [R4+0x1c400], desc[UR38][R14.64+0x80], !P3 ;  /* 0x1c4000800e047fae */ /* 0x0003e8000d901d66 */
[----:B------:R-:W-:Y:S04]  /*a1c0*/  SHFL.IDX PT, R37, R6, 0x3, 0x181f ;  /* 0x00781f0006257f89 */ /* 0x000fe800000e0000 */
[----:B-1----:R-:W1:Y:S01]  /*a1d0*/  SHFL.IDX PT, R14, R6, 0x2, 0x181f ;  /* 0x00581f00060e7f89 */ /* 0x002e6200000e0000 */
[----:B0-----:R-:W-:-:S03]  /*a1e0*/  IMAD.X R13, RZ, RZ, R0, P0 ;  /* 0x000000ffff0d7224 */ /* 0x001fc600000e0600 */
[----:B------:R-:W0:Y:S04]  /*a1f0*/  SHFL.IDX PT, R0, R5, 0x3, 0x181f ;  /* 0x00781f0005007f89 */ /* 0x000e2800000e0000 */
[----:B------:R-:W-:Y:S04]  /*a200*/  LDGSTS.E.BYPASS.LTC128B.128 [R4+0x18c00], desc[UR38][R12.64], !P4 ;  /* 0x18c000000c047fae */ /* 0x000fe8000e101d66 */
[----:B------:R1:W-:Y:S02]  /*a210*/  LDGSTS.E.BYPASS.LTC128B.128 [R4+0x1cc00], desc[UR38][R12.64+0x80], !P3 ;  /* 0x1cc000800c047fae */ /* 0x0003e4000d901d66 */
[----:B-1----:R-:W-:-:S05]  /*a220*/  IADD3 R12, P0, R14, R3, RZ ;  /* 0x000000030e0c7210 */ /* 0x002fca0007f1e0ff */
[----:B------:R-:W-:Y:S01]  /*a230*/  IMAD.X R13, RZ, RZ, R7, P0 ;  /* 0x000000ffff0d7224 */ /* 0x000fe200000e0607 */
[----:B------:R-:W-:Y:S01]  /*a240*/  IADD3 R14, P0, R37, R3, RZ ;  /* 0x00000003250e7210 */ /* 0x000fe20007f1e0ff */
[----:B------:R-:W-:Y:S04]  /*a250*/  SHFL.IDX PT, R7, R5, 0x5, 0x181f ;  /* 0x00b81f0005077f89 */ /* 0x000fe800000e0000 */
[----:B------:R-:W1:Y:S01]  /*a260*/  SHFL.IDX PT, R37, R6, 0x4, 0x181f ;  /* 0x00981f0006257f89 */ /* 0x000e6200000e0000 */
[----:B0-----:R-:W-:-:S03]  /*a270*/  IMAD.X R15, RZ, RZ, R0, P0 ;  /* 0x000000ffff0f7224 */ /* 0x001fc600000e0600 */
[----:B------:R-:W0:Y:S04]  /*a280*/  SHFL.IDX PT, R0, R5, 0x4, 0x181f ;  /* 0x00981f0005007f89 */ /* 0x000e2800000e0000 */
[----:B------:R-:W-:Y:S04]  /*a290*/  LDGSTS.E.BYPASS.LTC128B.128 [R4+0x19400], desc[UR38][R12.64], !P4 ;  /* 0x194000000c047fae */ /* 0x000fe8000e101d66 */
[----:B------:R1:W-:Y:S04]  /*a2a0*/  LDGSTS.E.BYPASS.LTC128B.128 [R4+0x1d400], desc[UR38][R12.64+0x80], !P3 ;  /* 0x1d4000800c047fae */ /* 0x0003e8000d901d66 */
[----:B------:R-:W-:Y:S04]  /*a2b0*/  LDGSTS.E.BYPASS.LTC128B.128 [R4+0x19c00], desc[UR38][R14.64], !P4 ;  /* 0x19c000000e047fae */ /* 0x000fe8000e101d66 */
[----:B------:R2:W-:Y:S01]  /*a2c0*/  LDGSTS.E.BYPASS.LTC128B.128 [R4+0x1dc00], desc[UR38][R14.64+0x80], !P3 ;  /* 0x1dc000800e047fae */ /* 0x0005e2000d901d66 */
[----:B-1----:R-:W-:-:S03]  /*a2d0*/  IADD3 R12, P0, R37, R3, RZ ;  /* 0x00000003250c7210 */ /* 0x002fc60007f1e0ff */
[----:B------:R-:W-:Y:S01]  /*a2e0*/  SHFL.IDX PT, R37, R6, 0x6, 0x181f ;  /* 0x00d81f0006257f89 */ /* 0x000fe200000e0000 */
[----:B0-----:R-:W-:-:S03]  /*a2f0*/  IADD3.X R13, RZ, R0, RZ, P0, !PT ;  /* 0x00000000ff0d7210 */ /* 0x001fc600007fe4ff */
[----:B------:R-:W-:Y:S04]  /*a300*/  SHFL.IDX PT, R0, R5, 0x6, 0x181f ;  /* 0x00d81f0005007f89 */ /* 0x000fe800000e0000 */
[----:B--2---:R-:W0:Y:S04]  /*a310*/  SHFL.IDX PT, R14, R6, 0x5, 0x181f ;  /* 0x00b81f00060e7f89 */ /* 0x004e2800000e0000 */
[----:B------:R-:W-:Y:S04]  /*a320*/  LDGSTS.E.BYPASS.LTC128B.128 [R4+0x1a400], desc[UR38][R12.64], !P4 ;  /* 0x1a4000000c047fae */ /* 0x000fe8000e101d66 */
[----:B------:R1:W-:Y:S04]  /*a330*/  LDGSTS.E.BYPASS.LTC128B.128 [R4+0x1e400], desc[UR38][R12.64+0x80], !P3 ;  /* 0x1e4000800c047fae */ /* 0x0003e8000d901d66 */
[----:B------:R-:W2:Y:S04]  /*a340*/  SHFL.IDX PT, R6, R6, 0x7, 0x181f ;  /* 0x00f81f0006067f89 */ /* 0x000ea800000e0000 */
[----:B------:R-:W3:Y:S01]  /*a350*/  SHFL.IDX PT, R5, R5, 0x7, 0x181f ;  /* 0x00f81f0005057f89 */ /* 0x000ee200000e0000 */
[----:B0-----:R-:W-:-:S05]  /*a360*/  IADD3 R14, P0, R14, R3, RZ ;  /* 0x000000030e0e7210 */ /* 0x001fca0007f1e0ff */
[----:B------:R-:W-:Y:S01]  /*a370*/  IMAD.X R15, RZ, RZ, R7, P0 ;  /* 0x000000ffff0f7224 */ /* 0x000fe200000e0607 */
[----:B-1----:R-:W-:-:S04]  /*a380*/  IADD3 R12, P0, R37, R3, RZ ;  /* 0x00000003250c7210 */ /* 0x002fc80007f1e0ff */
[----:B------:R0:W-:Y:S01]  /*a390*/  LDGSTS.E.BYPASS.LTC128B.128 [R4+0x1ac00], desc[UR38][R14.64], !P4 ;  /* 0x1ac000000e047fae */ /* 0x0001e2000e101d66 */
[----:B------:R-:W-:-:S03]  /*a3a0*/  IMAD.X R13, RZ, RZ, R0, P0 ;  /* 0x000000ffff0d7224 */ /* 0x000fc600000e0600 */
[----:B------:R0:W-:Y:S04]  /*a3b0*/  LDGSTS.E.BYPASS.LTC128B.128 [R4+0x1ec00], desc[UR38][R14.64+0x80], !P3 ;  /* 0x1ec000800e047fae */ /* 0x0001e8000d901d66 */
[----:B------:R0:W-:Y:S04]  /*a3c0*/  LDGSTS.E.BYPASS.LTC128B.128 [R4+0x1b400], desc[UR38][R12.64], !P4 ;  /* 0x1b4000000c047fae */ /* 0x0001e8000e101d66 */
[----:B--23--:R0:W-:Y:S02]  /*a3d0*/  LDGSTS.E.BYPASS.LTC128B.128 [R4+0x1f400], desc[UR38][R12.64+0x80], !P3 ;  /* 0x1f4000800c047fae */ /* 0x00c1e4000d901d66 */
.L_x_6624:
[----:B------:R-:W-:-:S05]  /*a3e0*/  IADD3 R6, P0, R6, R3, RZ ;  /* 0x0000000306067210 */ /* 0x000fca0007f1e0ff */
[----:B------:R-:W-:Y:S01]  /*a3f0*/  IMAD.X R7, RZ, RZ, R5, P0 ;  /* 0x000000ffff077224 */ /* 0x000fe200000e0605 */
[----:B------:R-:W-:-:S04]  /*a400*/  PLOP3.LUT P0, PT, PT, PT, PT, 0x80, 0x0 ;  /* 0x000000000000781c */ /* 0x000fc80003f0f070 */
[----:B------:R-:W-:Y:S01]  /*a410*/  @!PT LDS RZ, [RZ] ;  /* 0x00000000fffff984 */ /* 0x000fe20000000800 */
[----:B------:R-:W-:Y:S01]  /*a420*/  @!PT LDS RZ, [RZ] ;  /* 0x00000000fffff984 */ /* 0x000fe20000000800 */
[----:B------:R-:W-:Y:S01]  /*a430*/  @!PT LDS RZ, [RZ] ;  /* 0x00000000fffff984 */ /* 0x000fe20000000800 */
[----:B------:R1:W-:Y:S04]  /*a440*/  LDGSTS.E.BYPASS.LTC128B.128 [R4+0x1bc00], desc[UR38][R6.64], !P4 ;  /* 0x1bc0000006047fae */ /* 0x0003e8000e101d66 */
[----:B------:R1:W-:Y:S01]  /*a450*/  LDGSTS.E.BYPASS.LTC128B.128 [R4+0x1fc00], desc[UR38][R6.64+0x80], !P3 ;  /* 0x1fc0008006047fae */ /* 0x0003e2000d901d66 */
[----:B------:R-:W-:-:S04]  /*a460*/  NOP ;  /* 0x0000000000007918 */ /* 0x000fc80000000000 */
.L_x_6541:
[----:B------:R-:W-:Y:S02]  /*a470*/  PLOP3.LUT P3, PT, P3, P0, PT, 0xa2, 0x0 ;  /* 0x000000000000781c */ /* 0x000fe40001f61472 */
[----:B------:R-:W-:-:S08]  /*a480*/  @P0 R2UR P3, UR4, R34 ;  /* 0x00000000220402ca */ /* 0x000fd00000060000 */
[----:B------:R-:W-:-:S05]  /*a490*/  @P0 PLOP3.LUT P0, PT, P3, PT, PT, 0x80, 0x0 ;  /* 0x000000000000081c */ /* 0x000fca0001f0f070 */
[----:B------:R-:W-:Y:S01]  /*a4a0*/  @!P3 SYNCS.ARRIVE.TRANS64.RED.A0T1 RZ, [UR4+0x28830], RZ ;  /* 0x028830ffffffb9a7 */ /* 0x000fe20008200404 */
[----:B------:R-:W-:Y:S07]  /*a4b0*/  @!P3 ARRIVES.LDGSTSBAR.64.TRANSCNT [UR4+0x28830] ;  /* 0x02883000ff00b9b0 */ /* 0x000fee0008000a84 */
[----:B------:R-:W-:Y:S05]  /*a4c0*/  @P0 BRA.U.ANY `(.L_x_6541) ;  /* 0xfffffffd00e80947 */ /* 0x000fea000393ffff */
[----:B------:R-:W-:Y:S01]  /*a4d0*/  NOP ;  /* 0x0000000000007918 */ /* 0x000fe20000000000 */
[----:B------:R-:W-:-:S13]  /*a4e0*/  ISETP.NE.AND P4, PT, R18, 0x3, PT ;  /* 0x000000031200780c */ /* 0x000fda0003f85270 */
[----:B------:R-:W-:Y:S05]  /*a4f0*/  @!P4 BRA `(.L_x_6542) ;  /* 0x000000000004c947 */ /* 0x000fea0003800000 */
[----:B------:R-:W-:Y:S01]  /*a500*/  BPT.TRAP 0x1 ;  /* 0x000000040000795c */ /* 0x000fe20000300000 */
.L_x_6542:
[----:B------:R2:W-:Y:S01]  /*a510*/  SYNCS.ARRIVE.TRANS64.A1T0 RZ, [R34+URZ+0x28830], RZ ;  /* 0x028830ff22ff79a7 */ /* 0x0005e2000810003f */
[----:B------:R-:W-:Y:S05]  /*a520*/  @!P4 BRA `(.L_x_6543) ;  /* 0x000000000004c947 */ /* 0x000fea0003800000 */
[----:B------:R-:W-:Y:S01]  /*a530*/  BPT.TRAP 0x1 ;  /* 0x000000040000795c */ /* 0x000fe20000300000 */
.L_x_6543:
[----:B------:R-:W-:Y:S01]  /*a540*/  SHF.L.U32 R5, R9, 0x1f, RZ ;  /* 0x0000001f09057819 */ /* 0x000fe200000006ff */
[----:B------:R-:W-:Y:S01]  /*a550*/  BSSY B1, `(.L_x_6544) ;  /* 0x0000004000017945 */ /* 0x000fe20003800000 */
[----:B------:R-:W-:-:S04]  /*a560*/  LEA R0, R20, UR45, 0x3 ;  /* 0x0000002d14007c11 */ /* 0x000fc8000f8e18ff */
[----:B------:R-:W3:Y:S02]  /*a570*/  SYNCS.PHASECHK.TRANS64.TRYWAIT P0, [R0+URZ+0x28860], R5 ;  /* 0x02886005000075a7 */ /* 0x000ee4000800017f */
[----:B---3--:R-:W-:Y:S05]  /*a580*/  @!P0 BRA `(.L_x_6545) ;  /* 0x0000003000748947 */ /* 0x008fea0003800000 */
.L_x_6625:
[----:B------:R-:W-:Y:S05]  /*a590*/  BSYNC B1 ;  /* 0x0000000000017941 */ /* 0x000fea0003800000 */
.L_x_6544:
[----:B------:R-:W-:Y:S01]  /*a5a0*/  UMOV UR4, 0xffffffff ;  /* 0xffffffff00047882 */ /* 0x000fe20000000000 */
[----:B-1----:R-:W-:Y:S02]  /*a5b0*/  LEA R7, R20, R19, 0xe ;  /* 0x0000001314077211 */ /* 0x002fe400078e70ff */
[----:B------:R-:W-:Y:S05]  /*a5c0*/  BRA.DIV UR4, `(.L_x_6546) ;  /* 0x0000003204787947 */ /* 0x000fea000b800000 */
[----:B0-----:R-:W0:Y:S01]  /*a5d0*/  SHFL.IDX PT, R14, R16, RZ, 0x181f ;  /* 0x00181fff100e7589 */ /* 0x001e2200000e0000 */
[----:B------:R-:W-:-:S03]  /*a5e0*/  LEA R7, R7, UR45, 0x1 ;  /* 0x0000002d07077c11 */ /* 0x000fc6000f8e08ff */
[----:B---3--:R-:W1:Y:S04]  /*a5f0*/  SHFL.IDX PT, R5, R2, RZ, 0x181f ;  /* 0x00181fff02057589 */ /* 0x008e6800000e0000 */
[----:B------:R-:W-:Y:S01]  /*a600*/  SHFL.IDX PT, R6, R2, 0x1, 0x181f ;  /* 0x00381f0002067f89 */ /* 0x000fe200000e0000 */
[----:B0-----:R-:W-:-:S03]  /*a610*/  IADD3 R4, P0, R14, R3, RZ ;  /* 0x000000030e047210 */ /* 0x001fc60007f1e0ff */
[----:B------:R-:W0:Y:S02]  /*a620*/  SHFL.IDX PT, R14, R16, 0x1, 0x181f ;  /* 0x00381f00100e7f89 */ /* 0x000e2400000e0000 */
[----:B-1----:R-:W-:Y:S01]  /*a630*/  IMAD.X R5, RZ, RZ, R5, P0 ;  /* 0x000000ffff057224 */ /* 0x002fe200000e0605 */
[----:B------:R-:W-:-:S13]  /*a640*/  ISETP.LT.OR P0, PT, R31, 0x1, P2 ;  /* 0x000000011f00780c */ /* 0x000fda0001701670 */
[----:B------:R-:W-:Y:S01]  /*a650*/  LDGSTS.E.BYPASS.LTC128B.128 [R7+0x400], desc[UR38][R4.64], !P0 ;  /* 0x0040000004077fae */ /* 0x000fe2000c101d66 */
[----:B------:R-:W-:-:S13]  /*a660*/  ISETP.LT.OR P0, PT, R31, 0x1, P1 ;  /* 0x000000011f00780c */ /* 0x000fda0000f01670 */
[----:B------:R1:W-:Y:S01]  /*a670*/  LDGSTS.E.BYPASS.LTC128B.128 [R7+0x4400], desc[UR38][R4.64+0x80], !P0 ;  /* 0x0440008004077fae */ /* 0x0003e2000c101d66 */
[----:B0-----:R-:W-:-:S03]  /*a680*/  IADD3 R12, P0, R14, R3, RZ ;  /* 0x000000030e0c7210 */ /* 0x001fc60007f1e0ff */
[----:B------:R-:W1:Y:S02]  /*a690*/  SHFL.IDX PT, R14, R16, 0x2, 0x181f ;  /* 0x00581f00100e7f89 */ /* 0x000e6400000e0000 */
[----:B------:R-:W-:Y:S01]  /*a6a0*/  IMAD.X R13, RZ, RZ, R6, P0 ;  /* 0x000000ffff0d7224 */ /* 0x000fe200000e0606 */
[----:B------:R-:W-:Y:S01]  /*a6b0*/  ISETP.LT.OR P0, PT, R31, 0x11, P2 ;  /* 0x000000111f00780c */ /* 0x000fe20001701670 */
[----:B------:R-:W0:-:S12]  /*a6c0*/  SHFL.IDX PT, R6, R2, 0x2, 0x181f ;  /* 0x00581f0002067f89 */ /* 0x000e1800000e0000 */
[----:B------:R-:W-:Y:S01]  /*a6d0*/  LDGSTS.E.BYPASS.LTC128B.128 [R7+0xc00], desc[UR38][R12.64], !P0 ;  /* 0x00c000000c077fae */ /* 0x000fe2000c101d66 */
[----:B------:R-:W-:-:S13]  /*a6e0*/  ISETP.LT.OR P0, PT, R31, 0x11, P1 ;  /* 0x000000111f00780c */ /* 0x000fda0000f01670 */
[----:B------:R3:W-:Y:S01]  /*a6f0*/  LDGSTS.E.BYPASS.LTC128B.128 [R7+0x4c00], desc[UR38][R12.64+0x80], !P0 ;  /* 0x04c000800c077fae */ /* 0x0007e2000c101d66 */
[----:B-1----:R-:W-:-:S03]  /*a700*/  IADD3 R4, P0, R14, R3, RZ ;  /* 0x000000030e047210 */ /* 0x002fc60007f1e0ff */
[----:B------:R-:W3:Y:S02]  /*a710*/  SHFL.IDX PT, R14, R16, 0x3, 0x181f ;  /* 0x00781f00100e7f89 */ /* 0x000ee400000e0000 */
[----:B0-----:R-:W-:Y:S01]  /*a720*/  IMAD.X R5, RZ, RZ, R6, P0 ;  /* 0x000000ffff057224 */ /* 0x001fe200000e0606 */
[----:B------:R-:W-:Y:S01]  /*a730*/  ISETP.LT.OR P0, PT, R31, 0x21, P2 ;  /* 0x000000211f00780c */ /* 0x000fe20001701670 */
[----:B------:R-:W0:-:S12]  /*a740*/  SHFL.IDX PT, R6, R2, 0x3, 0x181f ;  /* 0x00781f0002067f89 */ /* 0x000e1800000e0000 */
[----:B------:R-:W-:Y:S01]  /*a750*/  LDGSTS.E.BYPASS.LTC128B.128 [R7+0x1400], desc[UR38][R4.64], !P0 ;  /* 0x0140000004077fae */ /* 0x000fe2000c101d66 */
[----:B------:R-:W-:-:S13]  /*a760*/  ISETP.LT.OR P0, PT, R31, 0x21, P1 ;  /* 0x000000211f00780c */ /* 0x000fda0000f01670 */
[----:B------:R1:W-:Y:S01]  /*a770*/  LDGSTS.E.BYPASS.LTC128B.128 [R7+0x5400], desc[UR38][R4.64+0x80], !P0 ;  /* 0x0540008004077fae */ /* 0x0003e2000c101d66 */
[----:B---3--:R-:W-:-:S03]  /*a780*/  IADD3 R12, P0, R14, R3, RZ ;  /* 0x000000030e0c7210 */ /* 0x008fc60007f1e0ff */
[----:B------:R-:W1:Y:S01]  /*a790*/  SHFL.IDX PT, R14, R16, 0x4, 0x181f ;  /* 0x00981f00100e7f89 */ /* 0x000e6200000e0000 */
[----:B0-----:R-:W-:Y:S02]  /*a7a0*/  IADD3.X R13, RZ, R6, RZ, P0, !PT ;  /* 0x00000006ff0d7210 */ /* 0x001fe400007fe4ff */
        /* <DEDUP_REMOVED lines=14> */
[----:B------:R-:W1:Y:S02]  /*a890*/  SHFL.IDX PT, R14, R16, 0x6, 0x181f ;  /* 0x00d81f00100e7f89 */ /* 0x000e6400000e0000 */
[----:B0-----:R-:W-:Y:S01]  /*a8a0*/  IMAD.X R13, RZ, RZ, R6, P0 ;  /* 0x000000ffff0d7224 */ /* 0x001fe200000e0606 */
[----:B------:R-:W-:Y:S01]  /*a8b0*/  ISETP.LT.OR P0, PT, R31, 0x51, P2 ;  /* 0x000000511f00780c */ /* 0x000fe20001701670 */
[----:B------:R-:W0:-:S12]  /*a8c0*/  SHFL.IDX PT, R6, R2, 0x6, 0x181f ;  /* 0x00d81f0002067f89 */ /* 0x000e1800000e0000 */
[----:B------:R3:W-:Y:S01]  /*a8d0*/  LDGSTS.E.BYPASS.LTC128B.128 [R7+0x2c00], desc[UR38][R12.64], !P0 ;  /* 0x02c000000c077fae */ /* 0x0007e2000c101d66 */
[----:B------:R-:W-:-:S13]  /*a8e0*/  ISETP.LT.OR P0, PT, R31, 0x51, P1 ;  /* 0x000000511f00780c */ /* 0x000fda0000f01670 */
[----:B------:R3:W-:Y:S01]  /*a8f0*/  LDGSTS.E.BYPASS.LTC128B.128 [R7+0x6c00], desc[UR38][R12.64+0x80], !P0 ;  /* 0x06c000800c077fae */ /* 0x0007e2000c101d66 */
[----:B-1----:R-:W-:-:S03]  /*a900*/  IADD3 R4, P0, R14, R3, RZ ;  /* 0x000000030e047210 */ /* 0x002fc60007f1e0ff */
[----:B------:R3:W1:Y:S02]  /*a910*/  SHFL.IDX PT, R14, R16, 0x7, 0x181f ;  /* 0x00f81f00100e7f89 */ /* 0x00066400000e0000 */
[----:B0-----:R-:W-:Y:S01]  /*a920*/  IMAD.X R5, RZ, RZ, R6, P0 ;  /* 0x000000ffff057224 */ /* 0x001fe200000e0606 */
[----:B------:R-:W-:Y:S01]  /*a930*/  ISETP.LT.OR P0, PT, R31, 0x61, P2 ;  /* 0x000000611f00780c */ /* 0x000fe20001701670 */
[----:B------:R3:W4:-:S12]  /*a940*/  SHFL.IDX PT, R6, R2, 0x7, 0x181f ;  /* 0x00f81f0002067f89 */ /* 0x00071800000e0000 */
[----:B------:R3:W-:Y:S01]  /*a950*/  LDGSTS.E.BYPASS.LTC128B.128 [R7+0x3400], desc[UR38][R4.64], !P0 ;  /* 0x0340000004077fae */ /* 0x0007e2000c101d66 */
[----:B------:R-:W-:-:S13]  /*a960*/  ISETP.LT.OR P0, PT, R31, 0x61, P1 ;  /* 0x000000611f00780c */ /* 0x000fda0000f01670 */
[----:B-1--4-:R3:W-:Y:S02]  /*a970*/  LDGSTS.E.BYPASS.LTC128B.128 [R7+0x7400], desc[UR38][R4.64+0x80], !P0 ;  /* 0x0740008004077fae */ /* 0x0127e4000c101d66 */
.L_x_6643:
[----:B---3--:R-:W-:Y:S01]  /*a980*/  IADD3 R2, P0, R14, R3, RZ ;  /* 0x000000030e027210 */ /* 0x008fe20007f1e0ff */
[----:B------:R-:W-:Y:S02]  /*a990*/  ULDC.64 UR4, c[0x0][0x328] ;  /* 0x0000ca0000047ab9 */ /* 0x000fe40000000a00 */
[----:B------:R-:W-:Y:S01]  /*a9a0*/  IMAD R36, R36, UR4, RZ ;  /* 0x0000000424247c24 */ /* 0x000fe2000f8e02ff */
[----:B------:R-:W-:Y:S01]  /*a9b0*/  IADD3.X R3, RZ, R6, RZ, P0, !PT ;  /* 0x00000006ff037210 */ /* 0x000fe200007fe4ff */
[----:B0-----:R-:W-:Y:S01]  /*a9c0*/  IMAD.WIDE.U32 R4, R35, UR4, RZ ;  /* 0x0000000423047c25 */ /* 0x001fe2000f8e00ff */
[----:B------:R-:W-:-:S03]  /*a9d0*/  ISETP.LT.OR P0, PT, R31, 0x71, P2 ;  /* 0x000000711f00780c */ /* 0x000fc60001701670 */
[----:B------:R-:W-:Y:S01]  /*a9e0*/  IMAD R9, R35, UR5, R36 ;  /* 0x0000000523097c24 */ /* 0x000fe2000f8e0224 */
[----:B------:R-:W-:Y:S02]  /*a9f0*/  ULDC.64 UR4, c[0x0][0x338] ;  /* 0x0000ce0000047ab9 */ /* 0x000fe40000000a00 */
[----:B------:R-:W-:Y:S02]  /*aa00*/  IMAD R33, R33, UR4, RZ ;  /* 0x0000000421217c24 */ /* 0x000fe4000f8e02ff */
[----:B------:R-:W-:Y:S02]  /*aa10*/  IMAD.IADD R5, R5, 0x1, R9 ;  /* 0x0000000105057824 */ /* 0x000fe400078e0209 */
[C---:B------:R-:W-:Y:S02]  /*aa20*/  IMAD R33, R32.reuse, UR5, R33 ;  /* 0x0000000520217c24 */ /* 0x040fe4000f8e0221 */
[----:B------:R-:W-:Y:S01]  /*aa30*/  IMAD.WIDE.U32 R4, R32, UR4, R4 ;  /* 0x0000000420047c25 */ /* 0x000fe2000f8e0004 */
[----:B------:R-:W-:Y:S01]  /*aa40*/  @!PT LDS RZ, [RZ] ;  /* 0x00000000fffff984 */ /* 0x000fe20000000800 */
[----:B------:R-:W-:Y:S01]  /*aa50*/  @!PT LDS RZ, [RZ] ;  /* 0x00000000fffff984 */ /* 0x000fe20000000800 */
[----:B------:R-:W-:Y:S01]  /*aa60*/  @!PT LDS RZ, [RZ] ;  /* 0x00000000fffff984 */ /* 0x000fe20000000800 */
[----:B------:R0:W-:Y:S01]  /*aa70*/  LDGSTS.E.BYPASS.LTC128B.128 [R7+0x3c00], desc[UR38][R2.64], !P0 ;  /* 0x03c0000002077fae */ /* 0x0001e2000c101d66 */
[----:B------:R-:W-:-:S02]  /*aa80*/  ISETP.LT.OR P0, PT, R31, 0x71, P1 ;  /* 0x000000711f00780c */ /* 0x000fc40000f01670 */
[----:B------:R-:W-:-:S11]  /*aa90*/  IMAD.IADD R33, R5, 0x1, R33 ;  /* 0x0000000105217824 */ /* 0x000fd600078e0221 */
[----:B------:R0:W-:Y:S01]  /*aaa0*/  LDGSTS.E.BYPASS.LTC128B.128 [R7+0x7c00], desc[UR38][R2.64+0x80], !P0 ;  /* 0x07c0008002077fae */ /* 0x0001e2000c101d66 */
[----:B------:R-:W-:Y:S01]  /*aab0*/  PLOP3.LUT P0, PT, PT, PT, PT, 0x80, 0x0 ;  /* 0x000000000000781c */ /* 0x000fe20003f0f070 */
[----:B------:R-:W-:-:S12]  /*aac0*/  NOP ;  /* 0x0000000000007918 */ /* 0x000fd80000000000 */
.L_x_6547:
        /* <DEDUP_REMOVED lines=10> */
.L_x_6548:
[----:B------:R-:W-:Y:S01]  /*ab70*/  R2UR UR4, R24 ;  /* 0x00000000180472ca */ /* 0x000fe200000e0000 */
[----:B------:R-:W-:Y:S01]  /*ab80*/  ULDC.64 UR6, c[0x0][0x330] ;  /* 0x0000cc0000067ab9 */ /* 0x000fe20000000a00 */
[----:B------:R-:W-:Y:S01]  /*ab90*/  MOV R5, R33 ;  /* 0x0000002100057202 */ /* 0x000fe20000000f00 */
[----:B0-----:R-:W-:Y:S01]  /*aba0*/  IMAD.U32 R3, RZ, RZ, UR6 ;  /* 0x00000006ff037e24 */ /* 0x001fe2000f8e00ff */
        /* <DEDUP_REMOVED lines=16> */
.L_x_6536:
[----:B------:R-:W-:-:S13]  /*acb0*/  ISETP.NE.AND P0, PT, R18, 0x3, PT ;  /* 0x000000031200780c */ /* 0x000fda0003f05270 */
[----:B------:R-:W-:Y:S05]  /*acc0*/  @!P0 BRA `(.L_x_6550) ;  /* 0x0000000000048947 */ /* 0x000fea0003800000 */
[----:B------:R-:W-:Y:S01]  /*acd0*/  BPT.TRAP 0x1 ;  /* 0x000000040000795c */ /* 0x000fe20000300000 */
.L_x_6550:
[----:B0-----:R-:W-:Y:S01]  /*ace0*/  LEA R0, R10, UR45, 0x3 ;  /* 0x0000002d0a007c11 */ /* 0x001fe2000f8e18ff */
[----:B------:R-:W-:Y:S01]  /*acf0*/  IMAD.MOV.U32 R3, RZ, RZ, -0x80 ;  /* 0xffffff80ff037424 */ /* 0x000fe200078e00ff */
[----:B------:R-:W-:Y:S01]  /*ad00*/  SHF.L.U32 R5, R8, 0x1f, RZ ;  /* 0x0000001f08057819 */ /* 0x000fe200000006ff */
[----:B------:R-:W-:Y:S01]  /*ad10*/  BSSY B0, `(.L_x_6551) ;  /* 0x0000006000007945 */ /* 0x000fe20003800000 */
[----:B------:R-:W-:Y:S01]  /*ad20*/  LEA R6, R10, R19, 0xe ;  /* 0x000000130a067211 */ /* 0x000fe200078e70ff */
[----:B------:R-:W-:Y:S01]  /*ad30*/  IMAD R3, R22, R3, UR43 ;  /* 0x0000002b16037e24 */ /* 0x000fe2000f8e0203 */
[----:B------:R-:W0:Y:S03]  /*ad40*/  SYNCS.PHASECHK.TRANS64.TRYWAIT P0, [R0+URZ+0x28860], R5 ;  /* 0x02886005000075a7 */ /* 0x000e26000800017f */
[----:B------:R-:W-:Y:S01]  /*ad50*/  IMAD.IADD R28, R3, 0x1, -R28 ;  /* 0x00000001031c7824 */ /* 0x000fe200078e0a1c */
[----:B0-----:R-:W-:Y:S06]  /*ad60*/  @!P0 BRA `(.L_x_6552) ;  /* 0x0000003400448947 */ /* 0x001fec0003800000 */
.L_x_6644:
[----:B------:R-:W-:Y:S05]  /*ad70*/  BSYNC B0 ;  /* 0x0000000000007941 */ /* 0x000fea0003800000 */
.L_x_6551:
[----:B------:R-:W-:-:S03]  /*ad80*/  UMOV UR4, 0xffffffff ;  /* 0xffffffff00047882 */ /* 0x000fc60000000000 */
[----:B------:R-:W-:Y:S05]  /*ad90*/  BRA.DIV UR4, `(.L_x_6553) ;  /* 0x00000036044c7947 */ /* 0x000fea000b800000 */
[----:B0-----:R-:W0:Y:S01]  /*ada0*/  SHFL.IDX PT, R5, R2, RZ, 0x181f ;  /* 0x00181fff02057589 */ /* 0x001e2200000e0000 */
[----:B------:R-:W-:Y:S01]  /*adb0*/  ULDC UR4, c[0x0][0x2f4] ;  /* 0x0000bd0000047ab9 */ /* 0x000fe20000000800 */
[----:B------:R-:W-:Y:S02]  /*adc0*/  LEA R3, R6, UR45, 0x1 ;  /* 0x0000002d06037c11 */ /* 0x000fe4000f8e08ff */
[----:B------:R-:W1:Y:S01]  /*add0*/  SHFL.IDX PT, R4, R16, RZ, 0x181f ;  /* 0x00181fff10047589 */ /* 0x000e6200000e0000 */
[----:B------:R-:W-:Y:S02]  /*ade0*/  ISETP.GE.AND P1, PT, R26, UR4, PT ;  /* 0x000000041a007c0c */ /* 0x000fe4000bf26270 */
[----:B------:R-:W-:Y:S01]  /*adf0*/  ISETP.GE.AND P0, PT, R25, UR4, PT ;  /* 0x0000000419007c0c */ /* 0x000fe2000bf06270 */
[----:B------:R-:W3:Y:S01]  /*ae00*/  SHFL.IDX PT, R14, R16, 0x1, 0x181f ;  /* 0x00381f00100e7f89 */ /* 0x000ee200000e0000 */
[C---:B------:R-:W-:Y:S02]  /*ae10*/  ISETP.LT.OR P4, PT, R28.reuse, 0x1, P1 ;  /* 0x000000011c00780c */ /* 0x040fe40000f81670 */
[C---:B------:R-:W-:Y:S01]  /*ae20*/  ISETP.LT.OR P5, PT, R28.reuse, 0x1, P0 ;  /* 0x000000011c00780c */ /* 0x040fe200007a1670 */
[----:B------:R-:W4:Y:S01]  /*ae30*/  SHFL.IDX PT, R19, R2, 0x1, 0x181f ;  /* 0x00381f0002137f89 */ /* 0x000f2200000e0000 */
[----:B------:R-:W-:-:S02]  /*ae40*/  ISETP.LT.OR P2, PT, R28, 0x11, P1 ;  /* 0x000000111c00780c */ /* 0x000fc40000f41670 */
[----:B------:R-:W-:Y:S01]  /*ae50*/  ISETP.LT.OR P3, PT, R28, 0x11, P0 ;  /* 0x000000111c00780c */ /* 0x000fe20000761670 */
[----:B------:R-:W-:Y:S04]  /*ae60*/  SHFL.IDX PT, R23, R2, 0x2, 0x181f ;  /* 0x00581f0002177f89 */ /* 0x000fe800000e0000 */
[----:B------:R-:W5:Y:S01]  /*ae70*/  SHFL.IDX PT, R22, R16, 0x2, 0x181f ;  /* 0x00581f0010167f89 */ /* 0x000f6200000e0000 */
[----:B0-----:R-:W-:-:S03]  /*ae80*/  IMAD.MOV.U32 R7, RZ, RZ, R5 ;  /* 0x000000ffff077224 */ /* 0x001fc600078e0005 */
[----:B------:R-:W0:Y:S01]  /*ae90*/  SHFL.IDX PT, R9, R2, 0x4, 0x181f ;  /* 0x00981f0002097f89 */ /* 0x000e2200000e0000 */
[----:B-1----:R-:W-:-:S03]  /*aea0*/  IMAD.MOV.U32 R6, RZ, RZ, R4 ;  /* 0x000000ffff067224 */ /* 0x002fc600078e0004 */
[----:B------:R-:W1:Y:S01]  /*aeb0*/  SHFL.IDX PT, R24, R16, 0x4, 0x181f ;  /* 0x00981f0010187f89 */ /* 0x000e6200000e0000 */
[----:B------:R-:W-:-:S03]  /*aec0*/  IMAD.WIDE.U32 R6, R26, 0x2, R6 ;  /* 0x000000021a067825 */ /* 0x000fc600078e0006 */
[----:B------:R-:W-:Y:S01]  /*aed0*/  SHFL.IDX PT, R21, R2, 0x3, 0x181f ;  /* 0x00781f0002157f89 */ /* 0x000fe200000e0000 */
[----:B---3--:R-:W-:Y:S01]  /*aee0*/  MOV R4, R14 ;  /* 0x0000000e00047202 */ /* 0x008fe20000000f00 */
[----:B----4-:R-:W-:Y:S02]  /*aef0*/  IMAD.MOV.U32 R5, RZ, RZ, R19 ;  /* 0x000000ffff057224 */ /* 0x010fe400078e0013 */
[----:B------:R-:W3:Y:S02]  /*af00*/  SHFL.IDX PT, R20, R16, 0x3, 0x181f ;  /* 0x00781f0010147f89 */ /* 0x000ee400000e0000 */
[----:B------:R-:W-:Y:S02]  /*af10*/  IMAD.WIDE.U32 R4, R26, 0x2, R4 ;  /* 0x000000021a047825 */ /* 0x000fe400078e0004 */
[----:B------:R-:W-:Y:S01]  /*af20*/  LDGSTS.E.BYPASS.LTC128B.128 [R3+0x400], desc[UR38][R6.64], !P4 ;  /* 0x0040000006037fae */ /* 0x000fe2000e101d66 */
[----:B------:R-:W-:Y:S01]  /*af30*/  ISETP.LT.OR P4, PT, R28, 0x21, P1 ;  /* 0x000000211c00780c */ /* 0x000fe20000f81670 */
[----:B-----5:R-:W-:-:S02]  /*af40*/  IMAD.WIDE.U32 R22, R26, 0x2, R22 ;  /* 0x000000021a167825 */ /* 0x020fc400078e0016 */
[----:B------:R4:W-:Y:S01]  /*af50*/  LDGSTS.E.BYPASS.LTC128B.128 [R3+0x4400], desc[UR38][R6.64+0x80], !P5 ;  /* 0x0440008006037fae */ /* 0x0009e2000e901d66 */
[----:B------:R-:W-:-:S03]  /*af60*/  ISETP.LT.OR P5, PT, R28, 0x21, P0 ;  /* 0x000000211c00780c */ /* 0x000fc600007a1670 */
[----:B------:R-:W4:Y:S01]  /*af70*/  SHFL.IDX PT, R14, R16, 0x5, 0x181f ;  /* 0x00b81f00100e7f89 */ /* 0x000f2200000e0000 */
[----:B0-----:R-:W-:Y:S01]  /*af80*/  IMAD.MOV.U32 R13, RZ, RZ, R9 ;  /* 0x000000ffff0d7224 */ /* 0x001fe200078e0009 */
[----:B------:R-:W-:Y:S02]  /*af90*/  MOV R9, RZ ;  /* 0x000000ff00097202 */ /* 0x000fe40000000f00 */
[----:B------:R-:W0:Y:S01]  /*afa0*/  SHFL.IDX PT, R19, R2, 0x5, 0x181f ;  /* 0x00b81f0002137f89 */ /* 0x000e2200000e0000 */
[----:B-1----:R-:W-:-:S03]  /*afb0*/  IMAD.MOV.U32 R12, RZ, RZ, R24 ;  /* 0x000000ffff0c7224 */ /* 0x002fc600078e0018 */
[----:B------:R-:W1:Y:S01]  /*afc0*/  SHFL.IDX PT, R25, R2, 0x6, 0x181f ;  /* 0x00d81f0002197f89 */ /* 0x000e6200000e0000 */
[----:B------:R-:W-:-:S03]  /*afd0*/  IMAD.WIDE.U32 R12, R26, 0x2, R12 ;  /* 0x000000021a0c7825 */ /* 0x000fc600078e000c */
[----:B------:R-:W5:Y:S01]  /*afe0*/  SHFL.IDX PT, R30, R16, 0x6, 0x181f ;  /* 0x00d81f00101e7f89 */ /* 0x000f6200000e0000 */
[----:B---3--:R-:W-:-:S03]  /*aff0*/  IMAD.WIDE.U32 R20, R26, 0x2, R20 ;  /* 0x000000021a147825 */ /* 0x008fc600078e0014 */
[----:B------:R-:W-:Y:S01]  /*b000*/  LDGSTS.E.BYPASS.LTC128B.128 [R3+0xc00], desc[UR38][R4.64], !P2 ;  /* 0x00c0000004037fae */ /* 0x000fe2000d101d66 */
[----:B------:R-:W-:-:S03]  /*b010*/  ISETP.LT.OR P2, PT, R28, 0x31, P1 ;  /* 0x000000311c00780c */ /* 0x000fc60000f41670 */
[----:B------:R1:W-:Y:S01]  /*b020*/  LDGSTS.E.BYPASS.LTC128B.128 [R3+0x4c00], desc[UR38][R4.64+0x80], !P3 ;  /* 0x04c0008004037fae */ /* 0x0003e2000d901d66 */
[----:B------:R-:W-:-:S03]  /*b030*/  ISETP.LT.OR P3, PT, R28, 0x31, P0 ;  /* 0x000000311c00780c */ /* 0x000fc60000761670 */
[----:B------:R3:W-:Y:S01]  /*b040*/  LDGSTS.E.BYPASS.LTC128B.128 [R3+0x1400], desc[UR38][R22.64], !P4 ;  /* 0x0140000016037fae */ /* 0x0007e2000e101d66 */
[C---:B------:R-:W-:Y:S02]  /*b050*/  ISETP.LT.OR P4, PT, R28.reuse, 0x41, P1 ;  /* 0x000000411c00780c */ /* 0x040fe40000f81670 */
[----:B----4-:R-:W-:Y:S01]  /*b060*/  MOV R6, R14 ;  /* 0x0000000e00067202 */ /* 0x010fe20000000f00 */
[----:B------:R3:W-:Y:S01]  /*b070*/  LDGSTS.E.BYPASS.LTC128B.128 [R3+0x5400], desc[UR38][R22.64+0x80], !P5 ;  /* 0x0540008016037fae */ /* 0x0007e2000e901d66 */
[C---:B------:R-:W-:Y:S01]  /*b080*/  ISETP.LT.OR P5, PT, R28.reuse, 0x41, P0 ;  /* 0x000000411c00780c */ /* 0x040fe200007a1670 */
[----:B0-----:R-:W-:Y:S02]  /*b090*/  IMAD.MOV.U32 R7, RZ, RZ, R19 ;  /* 0x000000ffff077224 */ /* 0x001fe400078e0013 */
[----:B------:R3:W-:Y:S01]  /*b0a0*/  LDGSTS.E.BYPASS.LTC128B.128 [R3+0x1c00], desc[UR38][R20.64], !P2 ;  /* 0x01c0000014037fae */ /* 0x0007e2000d101d66 */
[----:B------:R-:W-:Y:S01]  /*b0b0*/  ISETP.LT.OR P2, PT, R28, 0x51, P1 ;  /* 0x000000511c00780c */ /* 0x000fe20000f41670 */
[----:B-1----:R-:W-:-:S02]  /*b0c0*/  IMAD.MOV.U32 R5, RZ, RZ, R25 ;  /* 0x000000ffff057224 */ /* 0x002fc400078e0019 */
[----:B------:R3:W-:Y:S01]  /*b0d0*/  LDGSTS.E.BYPASS.LTC128B.128 [R3+0x5c00], desc[UR38][R20.64+0x80], !P3 ;  /* 0x05c0008014037fae */ /* 0x0007e2000d901d66 */
[C---:B------:R-:W-:Y:S01]  /*b0e0*/  ISETP.LT.OR P3, PT, R28.reuse, 0x51, P0 ;  /* 0x000000511c00780c */ /* 0x040fe20000761670 */
[----:B-----5:R-:W-:Y:S02]  /*b0f0*/  IMAD.MOV.U32 R4, RZ, RZ, R30 ;  /* 0x000000ffff047224 */ /* 0x020fe400078e001e */
[----:B------:R3:W-:Y:S01]  /*b100*/  LDGSTS.E.BYPASS.LTC128B.128 [R3+0x2400], desc[UR38][R12.64], !P4 ;  /* 0x024000000c037fae */ /* 0x0007e2000e101d66 */
[----:B------:R-:W-:Y:S01]  /*b110*/  ISETP.LT.OR P4, PT, R28, 0x61, P1 ;  /* 0x000000611c00780c */ /* 0x000fe20000f81670 */
[----:B------:R-:W-:Y:S02]  /*b120*/  IMAD.WIDE.U32 R6, R26, 0x2, R6 ;  /* 0x000000021a067825 */ /* 0x000fe400078e0006 */
[----:B------:R3:W-:Y:S01]  /*b130*/  LDGSTS.E.BYPASS.LTC128B.128 [R3+0x6400], desc[UR38][R12.64+0x80], !P5 ;  /* 0x064000800c037fae */ /* 0x0007e2000e901d66 */
[----:B------:R-:W-:Y:S01]  /*b140*/  ISETP.LT.OR P5, PT, R28, 0x61, P0 ;  /* 0x000000611c00780c */ /* 0x000fe200007a1670 */
[----:B------:R-:W-:-:S02]  /*b150*/  IMAD.WIDE.U32 R4, R26, 0x2, R4 ;  /* 0x000000021a047825 */ /* 0x000fc400078e0004 */
[----:B------:R3:W-:Y:S04]  /*b160*/  LDGSTS.E.BYPASS.LTC128B.128 [R3+0x2c00], desc[UR38][R6.64], !P2 ;  /* 0x02c0000006037fae */ /* 0x0007e8000d101d66 */
[----:B------:R3:W-:Y:S04]  /*b170*/  LDGSTS.E.BYPASS.LTC128B.128 [R3+0x6c00], desc[UR38][R6.64+0x80], !P3 ;  /* 0x06c0008006037fae */ /* 0x0007e8000d901d66 */
[----:B------:R3:W-:Y:S04]  /*b180*/  LDGSTS.E.BYPASS.LTC128B.128 [R3+0x3400], desc[UR38][R4.64], !P4 ;  /* 0x0340000004037fae */ /* 0x0007e8000e101d66 */
[----:B------:R-:W0:Y:S04]  /*b190*/  SHFL.IDX PT, R2, R2, 0x7, 0x181f ;  /* 0x00f81f0002027f89 */ /* 0x000e2800000e0000 */
[----:B------:R3:W1:Y:S04]  /*b1a0*/  SHFL.IDX PT, R14, R16, 0x7, 0x181f ;  /* 0x00f81f00100e7f89 */ /* 0x00066800000e0000 */
[----:B------:R3:W-:Y:S02]  /*b1b0*/  LDGSTS.E.BYPASS.LTC128B.128 [R3+0x7400], desc[UR38][R4.64+0x80], !P5 ;  /* 0x0740008004037fae */ /* 0x0007e4000e901d66 */
.L_x_6662:
[C---:B------:R-:W-:Y:S01]  /*b1c0*/  ISETP.LT.OR P1, PT, R28.reuse, 0x71, P1 ;  /* 0x000000711c00780c */ /* 0x040fe20000f21670 */
[----:B-1-3--:R-:W-:Y:S01]  /*b1d0*/  IMAD.MOV.U32 R4, RZ, RZ, R14 ;  /* 0x000000ffff047224 */ /* 0x00afe200078e000e */
[----:B------:R-:W-:Y:S01]  /*b1e0*/  ISETP.LT.OR P0, PT, R28, 0x71, P0 ;  /* 0x000000711c00780c */ /* 0x000fe20000701670 */
[----:B0-----:R-:W-:Y:S02]  /*b1f0*/  IMAD.MOV.U32 R5, RZ, RZ, R2 ;  /* 0x000000ffff057224 */ /* 0x001fe400078e0002 */
[----:B------:R-:W-:-:S08]  /*b200*/  IMAD.WIDE.U32 R4, R26, 0x2, R4 ;  /* 0x000000021a047825 */ /* 0x000fd000078e0004 */
[----:B------:R-:W-:Y:S01]  /*b210*/  @!PT LDS RZ, [RZ] ;  /* 0x00000000fffff984 */ /* 0x000fe20000000800 */
[----:B------:R-:W-:Y:S01]  /*b220*/  @!PT LDS RZ, [RZ] ;  /* 0x00000000fffff984 */ /* 0x000fe20000000800 */
[----:B------:R-:W-:Y:S01]  /*b230*/  @!PT LDS RZ, [RZ] ;  /* 0x00000000fffff984 */ /* 0x000fe20000000800 */
[----:B------:R0:W-:Y:S04]  /*b240*/  LDGSTS.E.BYPASS.LTC128B.128 [R3+0x3c00], desc[UR38][R4.64], !P1 ;  /* 0x03c0000004037fae */ /* 0x0001e8000c901d66 */
[----:B------:R0:W-:Y:S01]  /*b250*/  LDGSTS.E.BYPASS.LTC128B.128 [R3+0x7c00], desc[UR38][R4.64+0x80], !P0 ;  /* 0x07c0008004037fae */ /* 0x0001e2000c101d66 */
[----:B------:R-:W-:Y:S01]  /*b260*/  PLOP3.LUT P0, PT, PT, PT, PT, 0x80, 0x0 ;  /* 0x000000000000781c */ /* 0x000fe20003f0f070 */
[----:B------:R-:W-:-:S12]  /*b270*/  NOP ;  /* 0x0000000000007918 */ /* 0x000fd80000000000 */
.L_x_6554:
        /* <DEDUP_REMOVED lines=10> */
.L_x_6555:
[----:B------:R1:W-:Y:S02]  /*b320*/  SYNCS.ARRIVE.TRANS64.A1T0 RZ, [R0+URZ+0x28850], RZ ;  /* 0x028850ff00ff79a7 */ /* 0x0003e4000810003f */
[----:B-1----:R-:W-:-:S05]  /*b330*/  VIADD R0, R10, 0x1 ;  /* 0x000000010a007836 */ /* 0x002fca0000000000 */
[----:B------:R-:W-:-:S04]  /*b340*/  ISETP.NE.AND P0, PT, R0, 0x2, PT ;  /* 0x000000020000780c */ /* 0x000fc80003f05270 */
[----:B0-----:R-:W-:Y:S02]  /*b350*/  SEL R3, RZ, 0x1, P0 ;  /* 0x00000001ff037807 */ /* 0x001fe40000000000 */
[----:B------:R-:W-:Y:S02]  /*b360*/  SEL R0, R0, RZ, P0 ;  /* 0x000000ff00007207 */ /* 0x000fe40000000000 */
[----:B------:R-:W-:-:S07]  /*b370*/  LOP3.LUT R8, R8, R3, RZ, 0x3c, !PT ;  /* 0x0000000308087212 */ /* 0x000fce00078e3cff */
.L_x_6521:
[----:B------:R-:W0:Y:S01]  /*b380*/  S2R R3, SR_CgaCtaId ;  /* 0x0000000000037919 */ /* 0x000e220000008800 */
[----:B------:R-:W-:Y:S02]  /*b390*/  MOV R2, 0x400 ;  /* 0x0000040000027802 */ /* 0x000fe40000000f00 */
[----:B------:R-:W-:Y:S02]  /*b3a0*/  SHF.L.U32 R9, R9, 0x1f, RZ ;  /* 0x0000001f09097819 */ /* 0x000fe400000006ff */
[----:B0-----:R-:W-:-:S04]  /*b3b0*/  LEA R7, R3, R2, 0x18 ;  /* 0x0000000203077211 */ /* 0x001fc800078ec0ff */
[----:B------:R-:W0:Y:S02]  /*b3c0*/  SYNCS.PHASECHK.TRANS64.TRYWAIT P0, [R7+URZ+0x28820], R9 ;  /* 0x02882009070075a7 */ /* 0x000e24000800017f */
[----:B0-----:R-:W-:Y:S05]  /*b3d0*/  @!P0 BRA `(.L_x_6556) ;  /* 0x0000003800548947 */ /* 0x001fea0003800000 */
.L_x_6663:
[----:B------:R-:W-:-:S03]  /*b3e0*/  UMOV UR4, 0xffffffff ;  /* 0xffffffff00047882 */ /* 0x000fc60000000000 */
[----:B------:R-:W-:Y:S05]  /*b3f0*/  BRA.DIV UR4, `(.L_x_6557) ;  /* 0x0000003a04607947 */ /* 0x000fea000b800000 */
[----:B------:R1:W3:Y:S02]  /*b400*/  SHFL.IDX PT, R14, R17, RZ, 0x1f ;  /* 0x00001fff110e7589 */ /* 0x0002e400000e0000 */
.L_x_6666:
[----:B---3--:R-:W-:-:S13]  /*b410*/  ISETP.NE.AND P0, PT, R14, RZ, PT ;  /* 0x000000ff0e00720c */ /* 0x008fda0003f05270 */
[----:B------:R-:W-:Y:S05]  /*b420*/  @P0 BRA `(.L_x_6489) ;  /* 0x0000000000880947 */ /* 0x000fea0003800000 */
[----:B------:R-:W-:-:S03]  /*b430*/  UMOV UR4, 0xffffffff ;  /* 0xffffffff00047882 */ /* 0x000fc60000000000 */
[----:B------:R-:W-:Y:S05]  /*b440*/  BRA.DIV UR4, `(.L_x_6558) ;  /* 0x0000003a04747947 */ /* 0x000fea000b800000 */
[----:B------:R-:W-:-:S13]  /*b450*/  ELECT P6, URZ, PT ;  /* 0x00000000003f782f */ /* 0x000fda00038c0000 */
.L_x_6669:
[----:B------:R-:W-:Y:S05]  /*b460*/  @!P6 BRA `(.L_x_6489) ;  /* 0x000000000078e947 */ /* 0x000fea0003800000 */
[----:B------:R-:W-:-:S06]  /*b470*/  ULOP3.LUT UR4, UR40, 0x2, URZ, 0xfc, !UPT ;  /* 0x0000000228047892 */ /* 0x000fcc000f8efc3f */
[----:B------:R-:W-:-:S04]  /*b480*/  MOV R2, UR4 ;  /* 0x0000000400027c02 */ /* 0x000fc80008000f00 */
[----:B------:R-:W-:-:S13]  /*b490*/  ISETP.NE.AND P0, PT, R2, 0x3, PT ;  /* 0x000000030200780c */ /* 0x000fda0003f05270 */
[----:B------:R-:W-:Y:S05]  /*b4a0*/  @!P0 BRA `(.L_x_6559) ;  /* 0x0000000000048947 */ /* 0x000fea0003800000 */
[----:B------:R-:W-:Y:S01]  /*b4b0*/  BPT.TRAP 0x1 ;  /* 0x000000040000795c */ /* 0x000fe20000300000 */
.L_x_6559:
[----:B------:R-:W-:Y:S01]  /*b4c0*/  IMAD R5, R0, 0x8, R7 ;  /* 0x0000000800057824 */ /* 0x000fe200078e0207 */
[----:B------:R-:W-:Y:S01]  /*b4d0*/  SHF.L.U32 R2, R8, 0x1f, RZ ;  /* 0x0000001f08027819 */ /* 0x000fe200000006ff */
[----:B------:R-:W-:-:S03]  /*b4e0*/  VIADD R0, R0, 0x1 ;  /* 0x0000000100007836 */ /* 0x000fc60000000000 */
[----:B------:R-:W3:Y:S02]  /*b4f0*/  SYNCS.PHASECHK.TRANS64.TRYWAIT P1, [R5+URZ+0x28840], R2 ;  /* 0x02884002050075a7 */ /* 0x000ee4000802017f */
[----:B------:R-:W-:-:S04]  /*b500*/  ISETP.NE.AND P2, PT, R0, 0x2, PT ;  /* 0x000000020000780c */ /* 0x000fc80003f45270 */
[----:B------:R-:W-:Y:S01]  /*b510*/  SEL R3, RZ, 0x1, P2 ;  /* 0x00000001ff037807 */ /* 0x000fe20001000000 */
[----:B---3--:R-:W-:Y:S08]  /*b520*/  @!P1 BRA `(.L_x_6560) ;  /* 0x00000038005c9947 */ /* 0x008ff00003800000 */
.L_x_6670:
[----:B------:R-:W-:Y:S02]  /*b530*/  SEL R0, R0, RZ, P2 ;  /* 0x000000ff00007207 */ /* 0x000fe40001000000 */
[----:B------:R-:W-:Y:S01]  /*b540*/  LOP3.LUT R3, R8, R3, RZ, 0x3c, !PT ;  /* 0x0000000308037212 */ /* 0x000fe200078e3cff */
[----:B------:R-:W-:Y:S06]  /*b550*/  @!P0 BRA `(.L_x_6561) ;  /* 0x0000000000048947 */ /* 0x000fec0003800000 */
[----:B------:R-:W-:Y:S01]  /*b560*/  BPT.TRAP 0x1 ;  /* 0x000000040000795c */ /* 0x000fe20000300000 */
.L_x_6561:
[----:B0-----:R-:W-:Y:S01]  /*b570*/  IMAD R7, R0, 0x8, R7 ;  /* 0x0000000800077824 */ /* 0x001fe200078e0207 */
[----:B------:R-:W-:-:S04]  /*b580*/  SHF.L.U32 R0, R3, 0x1f, RZ ;  /* 0x0000001f03007819 */ /* 0x000fc800000006ff */
[----:B------:R-:W0:Y:S02]  /*b590*/  SYNCS.PHASECHK.TRANS64.TRYWAIT P1, [R7+URZ+0x28840], R0 ;  /* 0x02884000070075a7 */ /* 0x000e24000802017f */
[----:B0-----:R-:W-:Y:S05]  /*b5a0*/  @!P1 BRA `(.L_x_6562) ;  /* 0x0000003800509947 */ /* 0x001fea0003800000 */
.L_x_6671:
[----:B------:R-:W-:Y:S05]  /*b5b0*/  @!P0 BRA `(.L_x_6563) ;  /* 0x0000000000048947 */ /* 0x000fea0003800000 */
[----:B------:R-:W-:Y:S01]  /*b5c0*/  BPT.TRAP 0x1 ;  /* 0x000000040000795c */ /* 0x000fe20000300000 */
.L_x_6563:
[----:B------:R-:W4:Y:S02]  /*b5d0*/  SYNCS.PHASECHK.TRANS64.TRYWAIT P1, [R5+URZ+0x28860], R2 ;  /* 0x02886002050075a7 */ /* 0x000f24000802017f */
[----:B----4-:R-:W-:Y:S05]  /*b5e0*/  @!P1 BRA `(.L_x_6564) ;  /* 0x0000003800549947 */ /* 0x010fea0003800000 */
.L_x_6672:
[----:B------:R-:W-:Y:S05]  /*b5f0*/  @!P0 BRA `(.L_x_6565) ;  /* 0x0000000000048947 */ /* 0x000fea0003800000 */
[----:B------:R-:W-:Y:S01]  /*b600*/  BPT.TRAP 0x1 ;  /* 0x000000040000795c */ /* 0x000fe20000300000 */
.L_x_6565:
[----:B------:R0:W0:Y:S02]  /*b610*/  SYNCS.PHASECHK.TRANS64.TRYWAIT P0, [R7+URZ+0x28860], R0 ;  /* 0x02886000070075a7 */ /* 0x000024000800017f */
[----:B0-----:R-:W-:Y:S05]  /*b620*/  @!P0 NANOSLEEP.SYNCS 0x989680 ;  /* 0x009896800000895d */ /* 0x001fea0003900000 */
[----:B------:R-:W0:Y:S02]  /*b630*/  @!P0 SYNCS.PHASECHK.TRANS64 P0, [R7+URZ+0x28860], R0 ;  /* 0x02886000070085a7 */ /* 0x000e24000800007f */
[----:B0-----:R-:W-:Y:S05]  /*b640*/  @!P0 BRA `(.L_x_6565) ;  /* 0xfffffffc00f08947 */ /* 0x001fea000383ffff */
.L_x_6489:
[----:B------:R-:W-:Y:S05]  /*b650*/  BSYNC B6 ;  /* 0x0000000000067941 */ /* 0x000fea0003800000 */
.L_x_6486:
[----:B------:R-:W-:Y:S05]  /*b660*/  EXIT ;  /* 0x000000000000794d */ /* 0x000fea0003800000 */
.L_x_6493:
[----:B0-----:R-:W-:-:S04]  /*b670*/  MOV R0, UR36 ;  /* 0x0000002400007c02 */ /* 0x001fc80008000f00 */
[----:B------:R0:W1:Y:S03]  /*b680*/  SYNCS.PHASECHK.TRANS64.TRYWAIT P0, [R0+URZ+0x28800], R3 ;  /* 0x02880003000075a7 */ /* 0x000066000800017f */
[----:B-1----:R-:W-:Y:S05]  /*b690*/  @!P0 NANOSLEEP.SYNCS 0x989680 ;  /* 0x009896800000895d */ /* 0x002fea0003900000 */
[----:B------:R-:W1:Y:S02]  /*b6a0*/  @!P0 SYNCS.PHASECHK.TRANS64 P0, [R0+URZ+0x28800], R3 ;  /* 0x02880003000085a7 */ /* 0x000e64000800007f */
[----:B-1----:R-:W-:Y:S05]  /*b6b0*/  @!P0 BRA `(.L_x_6493) ;  /* 0xfffffffc00ec8947 */ /* 0x002fea000383ffff */
[----:B------:R-:W-:Y:S05]  /*b6c0*/  BRA `(.L_x_6566) ;  /* 0xffffff5800c07947 */ /* 0x000fea000383ffff */
.L_x_6497:
[----:B-1----:R-:W-:-:S04]  /*b6d0*/  IMAD.U32 R4, RZ, RZ, UR36 ;  /* 0x00000024ff047e24 */ /* 0x002fc8000f8e00ff */
[----:B------:R1:W2:Y:S03]  /*b6e0*/  SYNCS.PHASECHK.TRANS64.TRYWAIT P1, [R4+URZ+0x28830], R3 ;  /* 0x02883003040075a7 */ /* 0x0002a6000802017f */
[----:B--2---:R-:W-:Y:S05]  /*b6f0*/  @!P1 NANOSLEEP.SYNCS 0x989680 ;  /* 0x009896800000995d */ /* 0x004fea0003900000 */
[----:B------:R-:W2:Y:S02]  /*b700*/  @!P1 SYNCS.PHASECHK.TRANS64 P1, [R4+URZ+0x28830], R3 ;  /* 0x02883003040095a7 */ /* 0x000ea4000802007f */
[----:B--2---:R-:W-:Y:S05]  /*b710*/  @!P1 BRA `(.L_x_6497) ;  /* 0xfffffffc00ec9947 */ /* 0x004fea000383ffff */
[----:B------:R-:W-:Y:S05]  /*b720*/  BRA `(.L_x_6496) ;  /* 0xffffff5800dc7947 */ /* 0x000fea000383ffff */
.L_x_6503:
[----:B-1----:R-:W-:-:S04]  /*b730*/  IMAD.U32 R3, RZ, RZ, UR10 ;  /* 0x0000000aff037e24 */ /* 0x002fc8000f8e00ff */
[----:B------:R1:W2:Y:S03]  /*b740*/  SYNCS.PHASECHK.TRANS64.TRYWAIT P1, [R3+URZ+0x28830], R0 ;  /* 0x02883000030075a7 */ /* 0x0002a6000802017f */
[----:B--2---:R-:W-:Y:S05]  /*b750*/  @!P1 NANOSLEEP.SYNCS 0x989680 ;  /* 0x009896800000995d */ /* 0x004fea0003900000 */
[----:B------:R-:W2:Y:S02]  /*b760*/  @!P1 SYNCS.PHASECHK.TRANS64 P1, [R3+URZ+0x28830], R0 ;  /* 0x02883000030095a7 */ /* 0x000ea4000802007f */
[----:B--2---:R-:W-:Y:S05]  /*b770*/  @!P1 BRA `(.L_x_6503) ;  /* 0xfffffffc00ec9947 */ /* 0x004fea000383ffff */
[----:B------:R-:W-:Y:S05]  /*b780*/  BRA `(.L_x_6500) ;  /* 0xffffff8000587947 */ /* 0x000fea000383ffff */
.L_x_6507:
[----:B-1----:R-:W-:-:S04]  /*b790*/  IMAD.U32 R6, RZ, RZ, UR10 ;  /* 0x0000000aff067e24 */ /* 0x002fc8000f8e00ff */
[----:B------:R1:W2:Y:S03]  /*b7a0*/  SYNCS.PHASECHK.TRANS64.TRYWAIT P1, [R6+URZ+0x28850], R3 ;  /* 0x02885003060075a7 */ /* 0x0002a6000802017f */
[----:B--2---:R-:W-:Y:S05]  /*b7b0*/  @!P1 NANOSLEEP.SYNCS 0x989680 ;  /* 0x009896800000995d */ /* 0x004fea0003900000 */
[----:B------:R-:W2:Y:S02]  /*b7c0*/  @!P1 SYNCS.PHASECHK.TRANS64 P1, [R6+URZ+0x28850], R3 ;  /* 0x02885003060095a7 */ /* 0x000ea4000802007f */
[----:B--2---:R-:W-:Y:S05]  /*b7d0*/  @!P1 BRA `(.L_x_6507) ;  /* 0xfffffffc00ec9947 */ /* 0x004fea000383ffff */
[----:B------:R-:W-:Y:S05]  /*b7e0*/  BRA `(.L_x_6504) ;  /* 0xffffff8400307947 */ /* 0x000fea000383ffff */
.L_x_6514:
[----:B-1----:R-:W-:-:S04]  /*b7f0*/  MOV R5, UR5 ;  /* 0x0000000500057c02 */ /* 0x002fc80008000f00 */
[----:B------:R1:W2:Y:S03]  /*b800*/  SYNCS.PHASECHK.TRANS64.TRYWAIT P1, [R5+URZ+0x28850], R2 ;  /* 0x02885002050075a7 */ /* 0x0002a6000802017f */
[----:B--2---:R-:W-:Y:S05]  /*b810*/  @!P1 NANOSLEEP.SYNCS 0x989680 ;  /* 0x009896800000995d */ /* 0x004fea0003900000 */
[----:B------:R-:W2:Y:S02]  /*b820*/  @!P1 SYNCS.PHASECHK.TRANS64 P1, [R5+URZ+0x28850], R2 ;  /* 0x02885002050095a7 */ /* 0x000ea4000802007f */
[----:B--2---:R-:W-:Y:S05]  /*b830*/  @!P1 BRA `(.L_x_6514) ;  /* 0xfffffffc00ec9947 */ /* 0x004fea000383ffff */
[----:B------:R-:W-:Y:S05]  /*b840*/  BRA `(.L_x_6513) ;  /* 0xffffffa000247947 */ /* 0x000fea000383ffff */
.L_x_6526:
[----:B------:R-:W-:Y:S01]  /*b850*/  IMAD.MOV.U32 R13, RZ, RZ, R17 ;  /* 0x000000ffff0d7224 */ /* 0x000fe200078e0011 */
[----:B------:R-:W-:Y:S01]  /*b860*/  MOV R15, 0xffffffff ;  /* 0xffffffff000f7802 */ /* 0x000fe20000000f00 */
[----:B------:R-:W-:Y:S02]  /*b870*/  IMAD.MOV.U32 R12, RZ, RZ, RZ ;  /* 0x000000ffff0c7224 */ /* 0x000fe400078e00ff */
[----:B------:R-:W-:-:S07]  /*b880*/  IMAD.MOV.U32 R11, RZ, RZ, 0x1f ;  /* 0x0000001fff0b7424 */ /* 0x000fce00078e00ff */
[----:B-----5:R-:W-:Y:S05]  /*b890*/  WARPSYNC.COLLECTIVE R15, `(.L_x_6567) ;  /* 0x000000000f087348 */ /* 0x020fea0003c00000 */
[----:B------:R0:W1:Y:S02]  /*b8a0*/  SHFL.IDX P6, R14, R13, R12, R11 ;  /* 0x0000000c0d0e7389 */ /* 0x00006400000c000b */
[----:B01---5:R-:W-:Y:S01]  /*b8b0*/  ENDCOLLECTIVE ;  /* 0x000000000000791b */ /* 0x023fe20003800000 */
.L_x_6567:
[----:B------:R-:W-:Y:S05]  /*b8c0*/  BRA `(.L_x_6568) ;  /* 0xffffffcc00d07947 */ /* 0x000fea000383ffff */
.L_x_6528:
[----:B0-----:R-:W-:-:S04]  /*b8d0*/  IMAD.U32 R10, RZ, RZ, UR45 ;  /* 0x0000002dff0a7e24 */ /* 0x001fc8000f8e00ff */
[----:B------:R0:W1:Y:S03]  /*b8e0*/  SYNCS.PHASECHK.TRANS64.TRYWAIT P0, [R10+URZ+0x28840], R9 ;  /* 0x028840090a0075a7 */ /* 0x000066000800017f */
[----:B-1----:R-:W-:Y:S05]  /*b8f0*/  @!P0 NANOSLEEP.SYNCS 0x989680 ;  /* 0x009896800000895d */ /* 0x002fea0003900000 */
[----:B------:R-:W1:Y:S02]  /*b900*/  @!P0 SYNCS.PHASECHK.TRANS64 P0, [R10+URZ+0x28840], R9 ;  /* 0x028840090a0085a7 */ /* 0x000e64000800007f */
[----:B-1----:R-:W-:Y:S05]  /*b910*/  @!P0 BRA `(.L_x_6528) ;  /* 0xfffffffc00ec8947 */ /* 0x002fea000383ffff */
[----:B------:R-:W-:Y:S05]  /*b920*/  BRA `(.L_x_6569) ;  /* 0xffffffd0004c7947 */ /* 0x000fea000383ffff */
.L_x_6529:
        /* <DEDUP_REMOVED lines=8> */
.L_x_6571:
[----:B------:R-:W-:Y:S05]  /*b9b0*/  BSYNC B0 ;  /* 0x0000000000007941 */ /* 0x000fea0003800000 */
.L_x_6570:
[----:B------:R-:W-:Y:S01]  /*b9c0*/  IMAD.MOV.U32 R13, RZ, RZ, R0 ;  /* 0x000000ffff0d7224 */ /* 0x000fe200078e0000 */
[----:B------:R-:W-:Y:S01]  /*b9d0*/  MOV R12, RZ ;  /* 0x000000ff000c7202 */ /* 0x000fe20000000f00 */
[----:B------:R-:W-:Y:S01]  /*b9e0*/  IMAD.MOV.U32 R11, RZ, RZ, 0x181f ;  /* 0x0000181fff0b7424 */ /* 0x000fe200078e00ff */
[----:B------:R-:W-:Y:S01]  /*b9f0*/  @P0 LEA R9, R19, UR45, 0x1 ;  /* 0x0000002d13090c11 */ /* 0x000fe2000f8e08ff */
[----:B------:R-:W-:Y:S02]  /*ba00*/  IMAD.MOV.U32 R15, RZ, RZ, -0x1 ;  /* 0xffffffffff0f7424 */ /* 0x000fe400078e00ff */
[----:B------:R-:W-:-:S07]  /*ba10*/  IMAD.MOV.U32 R5, RZ, RZ, R14 ;  /* 0x000000ffff057224 */ /* 0x000fce00078e000e */
[----:B------:R-:W-:Y:S05]  /*ba20*/  WARPSYNC.COLLECTIVE R15, `(.L_x_6572) ;  /* 0x000000000f087348 */ /* 0x000fea0003c00000 */
[----:B------:R0:W1:Y:S02]  /*ba30*/  SHFL.IDX P6, R14, R13, R12, R11 ;  /* 0x0000000c0d0e7389 */ /* 0x00006400000c000b */
[----:B01----:R-:W-:Y:S01]  /*ba40*/  ENDCOLLECTIVE ;  /* 0x000000000000791b */ /* 0x003fe20003800000 */
.L_x_6572:
[----:B------:R-:W-:Y:S01]  /*ba50*/  MOV R13, R3 ;  /* 0x00000003000d7202 */ /* 0x000fe20000000f00 */
[----:B------:R-:W-:Y:S02]  /*ba60*/  IMAD.MOV.U32 R12, RZ, RZ, 0x1 ;  /* 0x00000001ff0c7424 */ /* 0x000fe400078e00ff */
[----:B------:R-:W-:-:S07]  /*ba70*/  IMAD.MOV.U32 R4, RZ, RZ, R14 ;  /* 0x000000ffff047224 */ /* 0x000fce00078e000e */
[----:B------:R-:W-:Y:S05]  /*ba80*/  WARPSYNC.COLLECTIVE R15, `(.L_x_6573) ;  /* 0x000000000f087348 */ /* 0x000fea0003c00000 */
[----:B------:R0:W1:Y:S02]  /*ba90*/  SHFL.IDX P6, R14, R13, R12, R11 ;  /* 0x0000000c0d0e7389 */ /* 0x00006400000c000b */
[----:B01----:R-:W-:Y:S01]  /*baa0*/  ENDCOLLECTIVE ;  /* 0x000000000000791b */ /* 0x003fe20003800000 */
.L_x_6573:
[----:B------:R-:W-:-:S05]  /*bab0*/  @P0 IMAD.WIDE.U32 R4, R26, 0x2, R4 ;  /* 0x000000021a040825 */ /* 0x000fca00078e0004 */
[----:B------:R-:W-:Y:S01]  /*bac0*/  @!PT LDS RZ, [RZ] ;  /* 0x00000000fffff984 */ /* 0x000fe20000000800 */
[----:B------:R-:W-:Y:S01]  /*bad0*/  @!PT LDS RZ, [RZ] ;  /* 0x00000000fffff984 */ /* 0x000fe20000000800 */
[----:B------:R-:W-:Y:S01]  /*bae0*/  @!PT LDS RZ, [RZ] ;  /* 0x00000000fffff984 */ /* 0x000fe20000000800 */
[----:B------:R0:W-:Y:S04]  /*baf0*/  @P0 LDGSTS.E.BYPASS.LTC128B.128 [R9+0x18400], desc[UR38][R4.64], !P3 ;  /* 0x1840000004090fae */ /* 0x0001e8000d901d66 */
[----:B------:R0:W-:Y:S01]  /*bb00*/  @P0 LDGSTS.E.BYPASS.LTC128B.128 [R9+0x1c400], desc[UR38][R4.64+0x80], !P2 ;  /* 0x1c40008004090fae */ /* 0x0001e2000d101d66 */
[----:B------:R-:W-:Y:S01]  /*bb10*/  ISETP.GE.AND P0, PT, R6, 0x11, PT ;  /* 0x000000110600780c */ /* 0x000fe20003f06270 */
[----:B------:R-:W-:Y:S02]  /*bb20*/  IMAD.MOV.U32 R13, RZ, RZ, R0 ;  /* 0x000000ffff0d7224 */ /* 0x000fe400078e0000 */
[----:B------:R-:W-:-:S10]  /*bb30*/  IMAD.MOV.U32 R8, RZ, RZ, R14 ;  /* 0x000000ffff087224 */ /* 0x000fd400078e000e */
[----:B0-----:R-:W-:-:S07]  /*bb40*/  @P0 LEA R36, R19, UR45, 0x1 ;  /* 0x0000002d13240c11 */ /* 0x001fce000f8e08ff */
[----:B------:R-:W-:Y:S05]  /*bb50*/  WARPSYNC.COLLECTIVE R15, `(.L_x_6574) ;  /* 0x000000000f087348 */ /* 0x000fea0003c00000 */
[----:B------:R0:W1:Y:S02]  /*bb60*/  SHFL.IDX P6, R14, R13, R12, R11 ;  /* 0x0000000c0d0e7389 */ /* 0x00006400000c000b */
[----:B01----:R-:W-:Y:S01]  /*bb70*/  ENDCOLLECTIVE ;  /* 0x000000000000791b */ /* 0x003fe20003800000 */
.L_x_6574:
[----:B------:R-:W-:Y:S02]  /*bb80*/  IMAD.MOV.U32 R5, RZ, RZ, R8 ;  /* 0x000000ffff057224 */ /* 0x000fe400078e0008 */
[----:B------:R-:W-:Y:S02]  /*bb90*/  IMAD.MOV.U32 R13, RZ, RZ, R3 ;  /* 0x000000ffff0d7224 */ /* 0x000fe400078e0003 */
[----:B------:R-:W-:Y:S01]  /*bba0*/  IMAD.MOV.U32 R12, RZ, RZ, 0x2 ;  /* 0x00000002ff0c7424 */ /* 0x000fe200078e00ff */
[----:B------:R-:W-:-:S07]  /*bbb0*/  MOV R4, R14 ;  /* 0x0000000e00047202 */ /* 0x000fce0000000f00 */
[----:B------:R-:W-:Y:S05]  /*bbc0*/  WARPSYNC.COLLECTIVE R15, `(.L_x_6575) ;  /* 0x000000000f087348 */ /* 0x000fea0003c00000 */
[----:B------:R0:W1:Y:S02]  /*bbd0*/  SHFL.IDX P6, R14, R13, R12, R11 ;  /* 0x0000000c0d0e7389 */ /* 0x00006400000c000b */
[----:B01----:R-:W-:Y:S01]  /*bbe0*/  ENDCOLLECTIVE ;  /* 0x000000000000791b */ /* 0x003fe20003800000 */
.L_x_6575:
[----:B------:R-:W-:-:S05]  /*bbf0*/  @P0 IMAD.WIDE.U32 R20, R26, 0x2, R4 ;  /* 0x000000021a140825 */ /* 0x000fca00078e0004 */
[----:B------:R-:W-:Y:S01]  /*bc00*/  @!PT LDS RZ, [RZ] ;  /* 0x00000000fffff984 */ /* 0x000fe20000000800 */
[----:B------:R-:W-:Y:S01]  /*bc10*/  @!PT LDS RZ, [RZ] ;  /* 0x00000000fffff984 */ /* 0x000fe20000000800 */
[----:B------:R-:W-:Y:S01]  /*bc20*/  @!PT LDS RZ, [RZ] ;  /* 0x00000000fffff984 */ /* 0x000fe20000000800 */
[----:B------:R0:W-:Y:S04]  /*bc30*/  @P0 LDGSTS.E.BYPASS.LTC128B.128 [R36+0x18c00], desc[UR38][R20.64], !P3 ;  /* 0x18c0000014240fae */ /* 0x0001e8000d901d66 */
[----:B------:R0:W-:Y:S01]  /*bc40*/  @P0 LDGSTS.E.BYPASS.LTC128B.128 [R36+0x1cc00], desc[UR38][R20.64+0x80], !P2 ;  /* 0x1cc0008014240fae */ /* 0x0001e2000d101d66 */
[----:B------:R-:W-:Y:S01]  /*bc50*/  ISETP.GE.AND P0, PT, R6, 0x21, PT ;  /* 0x000000210600780c */ /* 0x000fe20003f06270 */
[----:B------:R-:W-:Y:S01]  /*bc60*/  IMAD.MOV.U32 R13, RZ, RZ, R0 ;  /* 0x000000ffff0d7224 */ /* 0x000fe200078e0000 */
[----:B------:R-:W-:-:S11]  /*bc70*/  MOV R10, R14 ;  /* 0x0000000e000a7202 */ /* 0x000fd60000000f00 */
[----:B0-----:R-:W-:Y:S05]  /*bc80*/  WARPSYNC.COLLECTIVE R15, `(.L_x_6576) ;  /* 0x000000000f087348 */ /* 0x001fea0003c00000 */
[----:B------:R1:W2:Y:S02]  /*bc90*/  SHFL.IDX P6, R14, R13, R12, R11 ;  /* 0x0000000c0d0e7389 */ /* 0x0002a400000c000b */
[----:B012---:R-:W-:Y:S01]  /*bca0*/  ENDCOLLECTIVE ;  /* 0x000000000000791b */ /* 0x007fe20003800000 */
.L_x_6576:
[----:B------:R-:W-:Y:S01]  /*bcb0*/  MOV R5, R10 ;  /* 0x0000000a00057202 */ /* 0x000fe20000000f00 */
[----:B------:R-:W-:Y:S02]  /*bcc0*/  IMAD.MOV.U32 R13, RZ, RZ, R3 ;  /* 0x000000ffff0d7224 */ /* 0x000fe400078e0003 */
[----:B------:R-:W-:Y:S02]  /*bcd0*/  IMAD.MOV.U32 R12, RZ, RZ, 0x3 ;  /* 0x00000003ff0c7424 */ /* 0x000fe400078e00ff */
[----:B------:R-:W-:-:S07]  /*bce0*/  IMAD.MOV.U32 R37, RZ, RZ, R14 ;  /* 0x000000ffff257224 */ /* 0x000fce00078e000e */
[----:B------:R-:W-:Y:S05]  /*bcf0*/  WARPSYNC.COLLECTIVE R15, `(.L_x_6577) ;  /* 0x000000000f087348 */ /* 0x000fea0003c00000 */
[----:B------:R0:W1:Y:S02]  /*bd00*/  SHFL.IDX P6, R14, R13, R12, R11 ;  /* 0x0000000c0d0e7389 */ /* 0x00006400000c000b */
[----:B01----:R-:W-:Y:S01]  /*bd10*/  ENDCOLLECTIVE ;  /* 0x000000000000791b */ /* 0x003fe20003800000 */
.L_x_6577:
[----:B------:R-:W-:Y:S01]  /*bd20*/  IMAD.MOV.U32 R4, RZ, RZ, R37 ;  /* 0x000000ffff047224 */ /* 0x000fe200078e0025 */
[----:B------:R-:W-:-:S03]  /*bd30*/  @P0 LEA R37, R19, UR45, 0x1 ;  /* 0x0000002d13250c11 */ /* 0x000fc6000f8e08ff */
[----:B------:R-:W-:-:S05]  /*bd40*/  @P0 IMAD.WIDE.U32 R8, R26, 0x2, R4 ;  /* 0x000000021a080825 */ /* 0x000fca00078e0004 */
[----:B------:R-:W-:Y:S01]  /*bd50*/  @!PT LDS RZ, [RZ] ;  /* 0x00000000fffff984 */ /* 0x000fe20000000800 */
[----:B------:R-:W-:Y:S01]  /*bd60*/  @!PT LDS RZ, [RZ] ;  /* 0x00000000fffff984 */ /* 0x000fe20000000800 */
[----:B------:R-:W-:Y:S01]  /*bd70*/  @!PT LDS RZ, [RZ] ;  /* 0x00000000fffff984 */ /* 0x000fe20000000800 */
        /* <DEDUP_REMOVED lines=8> */
.L_x_6578:
        /* <DEDUP_REMOVED lines=8> */
.L_x_6579:
[----:B------:R-:W-:-:S04]  /*be80*/  IMAD.MOV.U32 R4, RZ, RZ, R32 ;  /* 0x000000ffff047224 */ /* 0x000fc800078e0020 */
[----:B------:R-:W-:-:S05]  /*be90*/  @P0 IMAD.WIDE.U32 R4, R26, 0x2, R4 ;  /* 0x000000021a040825 */ /* 0x000fca00078e0004 */
[----:B------:R-:W-:Y:S01]  /*bea0*/  @!PT LDS RZ, [RZ] ;  /* 0x00000000fffff984 */ /* 0x000fe20000000800 */
[----:B------:R-:W-:Y:S01]  /*beb0*/  @!PT LDS RZ, [RZ] ;  /* 0x00000000fffff984 */ /* 0x000fe20000000800 */
[----:B------:R-:W-:Y:S01]  /*bec0*/  @!PT LDS RZ, [RZ] ;  /* 0x00000000fffff984 */ /* 0x000fe20000000800 */
        /* <DEDUP_REMOVED lines=8> */
.L_x_6580:
        /* <DEDUP_REMOVED lines=8> */
.L_x_6581:
        /* <DEDUP_REMOVED lines=12> */
.L_x_6582:
[----:B------:R-:W-:Y:S01]  /*c090*/  MOV R5, R32 ;  /* 0x0000002000057202 */ /* 0x000fe20000000f00 */
[----:B------:R-:W-:Y:S02]  /*c0a0*/  IMAD.MOV.U32 R13, RZ, RZ, R3 ;  /* 0x000000ffff0d7224 */ /* 0x000fe400078e0003 */
[----:B------:R-:W-:Y:S02]  /*c0b0*/  IMAD.MOV.U32 R12, RZ, RZ, 0x6 ;  /* 0x00000006ff0c7424 */ /* 0x000fe400078e00ff */
[----:B------:R-:W-:-:S07]  /*c0c0*/  IMAD.MOV.U32 R37, RZ, RZ, R14 ;  /* 0x000000ffff257224 */ /* 0x000fce00078e000e */
[----:B------:R-:W-:Y:S05]  /*c0d0*/  WARPSYNC.COLLECTIVE R15, `(.L_x_6583) ;  /* 0x000000000f087348 */ /* 0x000fea0003c00000 */
[----:B------:R0:W1:Y:S02]  /*c0e0*/  SHFL.IDX P6, R14, R13, R12, R11 ;  /* 0x0000000c0d0e7389 */ /* 0x00006400000c000b */
[----:B01----:R-:W-:Y:S01]  /*c0f0*/  ENDCOLLECTIVE ;  /* 0x000000000000791b */ /* 0x003fe20003800000 */
.L_x_6583:
        /* <DEDUP_REMOVED lines=14> */
.L_x_6584:
        /* <DEDUP_REMOVED lines=8> */
.L_x_6585:
        /* <DEDUP_REMOVED lines=8> */
[----:B------:R-:W-:-:S07]  /*c2e0*/  IMAD.MOV.U32 R3, RZ, RZ, R14 ;  /* 0x000000ffff037224 */ /* 0x000fce00078e000e */
[----:B0-----:R-:W-:Y:S05]  /*c2f0*/  WARPSYNC.COLLECTIVE R15, `(.L_x_6586) ;  /* 0x000000000f087348 */ /* 0x001fea0003c00000 */
[----:B------:R1:W2:Y:S02]  /*c300*/  SHFL.IDX P6, R14, R13, R12, R11 ;  /* 0x0000000c0d0e7389 */ /* 0x0002a400000c000b */
[----:B012---:R-:W-:Y:S01]  /*c310*/  ENDCOLLECTIVE ;  /* 0x000000000000791b */ /* 0x007fe20003800000 */
.L_x_6586:
[----:B------:R-:W-:Y:S05]  /*c320*/  BRA `(.L_x_6587) ;  /* 0xffffffcc00487947 */ /* 0x000fea000383ffff */
.L_x_6532:
        /* <DEDUP_REMOVED lines=8> */
.L_x_6588:
[----:B------:R-:W-:Y:S01]  /*c3b0*/  IADD3 R7, R35, 0x10, RZ ;  /* 0x0000001023077810 */ /* 0x000fe20007ffe0ff */
[----:B------:R-:W-:Y:S01]  /*c3c0*/  IMAD.MOV.U32 R13, RZ, RZ, R6 ;  /* 0x000000ffff0d7224 */ /* 0x000fe200078e0006 */
[----:B------:R-:W-:-:S07]  /*c3d0*/  MOV R5, R14 ;  /* 0x0000000e00057202 */ /* 0x000fce0000000f00 */
[----:B------:R-:W-:Y:S05]  /*c3e0*/  WARPSYNC.COLLECTIVE R15, `(.L_x_6589) ;  /* 0x000000000f087348 */ /* 0x000fea0003c00000 */
[----:B------:R0:W1:Y:S02]  /*c3f0*/  SHFL.IDX P6, R14, R13, R12, R11 ;  /* 0x0000000c0d0e7389 */ /* 0x00006400000c000b */
[----:B01----:R-:W-:Y:S01]  /*c400*/  ENDCOLLECTIVE ;  /* 0x000000000000791b */ /* 0x003fe20003800000 */
.L_x_6589:
        /* <DEDUP_REMOVED lines=10> */
.L_x_6590:
[----:B------:R-:W-:-:S05]  /*c4b0*/  @!P2 IMAD.WIDE.U32 R4, R26, 0x2, R4 ;  /* 0x000000021a04a825 */ /* 0x000fca00078e0004 */
[----:B------:R-:W-:Y:S01]  /*c4c0*/  @!PT LDS RZ, [RZ] ;  /* 0x00000000fffff984 */ /* 0x000fe20000000800 */
[----:B------:R-:W-:Y:S01]  /*c4d0*/  @!PT LDS RZ, [RZ] ;  /* 0x00000000fffff984 */ /* 0x000fe20000000800 */
[----:B------:R-:W-:Y:S01]  /*c4e0*/  @!PT LDS RZ, [RZ] ;  /* 0x00000000fffff984 */ /* 0x000fe20000000800 */
[----:B------:R0:W-:Y:S04]  /*c4f0*/  @!P2 LDGSTS.E.BYPASS.LTC128B.128 [R21+0x10400], desc[UR38][R4.64], !P0 ;  /* 0x104000000415afae */ /* 0x0001e8000c101d66 */
[----:B------:R0:W-:Y:S01]  /*c500*/  @!P2 LDGSTS.E.BYPASS.LTC128B.128 [R21+0x14400], desc[UR38][R4.64+0x80], !P1 ;  /* 0x144000800415afae */ /* 0x0001e2000c901d66 */
[----:B------:R-:W-:Y:S02]  /*c510*/  ISETP.GE.AND P2, PT, R7, R0, PT ;  /* 0x000000000700720c */ /* 0x000fe40003f46270 */
[----:B------:R-:W-:Y:S01]  /*c520*/  MOV R13, R6 ;  /* 0x00000006000d7202 */ /* 0x000fe20000000f00 */
[----:B------:R-:W-:-:S10]  /*c530*/  IMAD.MOV.U32 R7, RZ, RZ, R14 ;  /* 0x000000ffff077224 */ /* 0x000fd400078e000e */
[----:B0-----:R-:W-:-:S07]  /*c540*/  @!P2 LEA R37, R19, UR45, 0x1 ;  /* 0x0000002d1325ac11 */ /* 0x001fce000f8e08ff */
[----:B------:R-:W-:Y:S05]  /*c550*/  WARPSYNC.COLLECTIVE R15, `(.L_x_6591) ;  /* 0x000000000f087348 */ /* 0x000fea0003c00000 */
[----:B------:R0:W1:Y:S02]  /*c560*/  SHFL.IDX P6, R14, R13, R12, R11 ;  /* 0x0000000c0d0e7389 */ /* 0x00006400000c000b */
[----:B01----:R-:W-:Y:S01]  /*c570*/  ENDCOLLECTIVE ;  /* 0x000000000000791b */ /* 0x003fe20003800000 */
.L_x_6591:
[----:B------:R-:W-:Y:S01]  /*c580*/  IMAD.MOV.U32 R5, RZ, RZ, R7 ;  /* 0x000000ffff057224 */ /* 0x000fe200078e0007 */
[----:B------:R-:W-:Y:S01]  /*c590*/  MOV R13, R3 ;  /* 0x00000003000d7202 */ /* 0x000fe20000000f00 */
[----:B------:R-:W-:Y:S02]  /*c5a0*/  IMAD.MOV.U32 R12, RZ, RZ, 0x2 ;  /* 0x00000002ff0c7424 */ /* 0x000fe400078e00ff */
[----:B------:R-:W-:-:S07]  /*c5b0*/  IMAD.MOV.U32 R4, RZ, RZ, R14 ;  /* 0x000000ffff047224 */ /* 0x000fce00078e000e */
[----:B------:R-:W-:Y:S05]  /*c5c0*/  WARPSYNC.COLLECTIVE R15, `(.L_x_6592) ;  /* 0x000000000f087348 */ /* 0x000fea0003c00000 */
[----:B------:R0:W1:Y:S02]  /*c5d0*/  SHFL.IDX P6, R14, R13, R12, R11 ;  /* 0x0000000c0d0e7389 */ /* 0x00006400000c000b */
[----:B01----:R-:W-:Y:S01]  /*c5e0*/  ENDCOLLECTIVE ;  /* 0x000000000000791b */ /* 0x003fe20003800000 */
.L_x_6592:
[----:B------:R-:W-:-:S04]  /*c5f0*/  @!P2 IMAD.WIDE.U32 R8, R26, 0x2, R4 ;  /* 0x000000021a08a825 */ /* 0x000fc800078e0004 */
[----:B------:R-:W-:Y:S01]  /*c600*/  VIADD R5, R35, 0x20 ;  /* 0x0000002023057836 */ /* 0x000fe20000000000 */
[----:B------:R-:W-:Y:S01]  /*c610*/  @!PT LDS RZ, [RZ] ;  /* 0x00000000fffff984 */ /* 0x000fe20000000800 */
[----:B------:R-:W-:Y:S01]  /*c620*/  @!PT LDS RZ, [RZ] ;  /* 0x00000000fffff984 */ /* 0x000fe20000000800 */
[----:B------:R-:W-:Y:S01]  /*c630*/  @!PT LDS RZ, [RZ] ;  /* 0x00000000fffff984 */ /* 0x000fe20000000800 */
[----:B------:R0:W-:Y:S04]  /*c640*/  @!P2 LDGSTS.E.BYPASS.LTC128B.128 [R37+0x10c00], desc[UR38][R8.64], !P0 ;  /* 0x10c000000825afae */ /* 0x0001e8000c101d66 */
[----:B------:R0:W-:Y:S01]  /*c650*/  @!P2 LDGSTS.E.BYPASS.LTC128B.128 [R37+0x14c00], desc[UR38][R8.64+0x80], !P1 ;  /* 0x14c000800825afae */ /* 0x0001e2000c901d66 */
[----:B------:R-:W-:Y:S01]  /*c660*/  ISETP.GE.AND P2, PT, R5, R0, PT ;  /* 0x000000000500720c */ /* 0x000fe20003f46270 */
[----:B------:R-:W-:Y:S02]  /*c670*/  IMAD.MOV.U32 R13, RZ, RZ, R6 ;  /* 0x000000ffff0d7224 */ /* 0x000fe400078e0006 */
[----:B------:R-:W-:-:S10]  /*c680*/  IMAD.MOV.U32 R7, RZ, RZ, R14 ;  /* 0x000000ffff077224 */ /* 0x000fd400078e000e */
[----:B0-----:R-:W-:-:S07]  /*c690*/  @!P2 LEA R21, R19, UR45, 0x1 ;  /* 0x0000002d1315ac11 */ /* 0x001fce000f8e08ff */
[----:B------:R-:W-:Y:S05]  /*c6a0*/  WARPSYNC.COLLECTIVE R15, `(.L_x_6593) ;  /* 0x000000000f087348 */ /* 0x000fea0003c00000 */
[----:B------:R0:W1:Y:S02]  /*c6b0*/  SHFL.IDX P6, R14, R13, R12, R11 ;  /* 0x0000000c0d0e7389 */ /* 0x00006400000c000b */
[----:B01----:R-:W-:Y:S01]  /*c6c0*/  ENDCOLLECTIVE ;  /* 0x000000000000791b */ /* 0x003fe20003800000 */
.L_x_6593:
[----:B------:R-:W-:Y:S02]  /*c6d0*/  IMAD.MOV.U32 R5, RZ, RZ, R7 ;  /* 0x000000ffff057224 */ /* 0x000fe400078e0007 */
[----:B------:R-:W-:Y:S02]  /*c6e0*/  VIADD R7, R35, 0x30 ;  /* 0x0000003023077836 */ /* 0x000fe40000000000 */
[----:B------:R-:W-:Y:S01]  /*c6f0*/  IMAD.MOV.U32 R13, RZ, RZ, R3 ;  /* 0x000000ffff0d7224 */ /* 0x000fe200078e0003 */
[----:B------:R-:W-:Y:S02]  /*c700*/  MOV R12, 0x3 ;  /* 0x00000003000c7802 */ /* 0x000fe40000000f00 */
[----:B------:R-:W-:-:S07]  /*c710*/  MOV R4, R14 ;  /* 0x0000000e00047202 */ /* 0x000fce0000000f00 */
[----:B------:R-:W-:Y:S05]  /*c720*/  WARPSYNC.COLLECTIVE R15, `(.L_x_6594) ;  /* 0x000000000f087348 */ /* 0x000fea0003c00000 */
[----:B------:R0:W1:Y:S02]  /*c730*/  SHFL.IDX P6, R14, R13, R12, R11 ;  /* 0x0000000c0d0e7389 */ /* 0x00006400000c000b */
[----:B01----:R-:W-:Y:S01]  /*c740*/  ENDCOLLECTIVE ;  /* 0x000000000000791b */ /* 0x003fe20003800000 */
.L_x_6594:
[----:B------:R-:W-:-:S05]  /*c750*/  @!P2 IMAD.WIDE.U32 R4, R26, 0x2, R4 ;  /* 0x000000021a04a825 */ /* 0x000fca00078e0004 */
        /* <DEDUP_REMOVED lines=8> */
[----:B0-----:R-:W-:Y:S05]  /*c7e0*/  WARPSYNC.COLLECTIVE R15, `(.L_x_6595) ;  /* 0x000000000f087348 */ /* 0x001fea0003c00000 */
[----:B------:R1:W2:Y:S02]  /*c7f0*/  SHFL.IDX P6, R14, R13, R12, R11 ;  /* 0x0000000c0d0e7389 */ /* 0x0002a400000c000b */
[----:B012---:R-:W-:Y:S01]  /*c800*/  ENDCOLLECTIVE ;  /* 0x000000000000791b */ /* 0x007fe20003800000 */
.L_x_6595:
[----:B------:R-:W-:Y:S02]  /*c810*/  @!P2 LEA R37, R19, UR45, 0x1 ;  /* 0x0000002d1325ac11 */ /* 0x000fe4000f8e08ff */
[----:B------:R-:W-:Y:S01]  /*c820*/  MOV R5, R7 ;  /* 0x0000000700057202 */ /* 0x000fe20000000f00 */
[----:B------:R-:W-:Y:S02]  /*c830*/  IMAD.MOV.U32 R13, RZ, RZ, R3 ;  /* 0x000000ffff0d7224 */ /* 0x000fe400078e0003 */
[----:B------:R-:W-:Y:S02]  /*c840*/  IMAD.MOV.U32 R12, RZ, RZ, 0x4 ;  /* 0x00000004ff0c7424 */ /* 0x000fe400078e00ff */
[----:B------:R-:W-:-:S07]  /*c850*/  IMAD.MOV.U32 R4, RZ, RZ, R14 ;  /* 0x000000ffff047224 */ /* 0x000fce00078e000e */
[----:B------:R-:W-:Y:S05]  /*c860*/  WARPSYNC.COLLECTIVE R15, `(.L_x_6596) ;  /* 0x000000000f087348 */ /* 0x000fea0003c00000 */
[----:B------:R0:W1:Y:S02]  /*c870*/  SHFL.IDX P6, R14, R13, R12, R11 ;  /* 0x0000000c0d0e7389 */ /* 0x00006400000c000b */
[----:B01----:R-:W-:Y:S01]  /*c880*/  ENDCOLLECTIVE ;  /* 0x000000000000791b */ /* 0x003fe20003800000 */
.L_x_6596:
        /* <DEDUP_REMOVED lines=8> */
[----:B------:R-:W-:Y:S01]  /*c910*/  IMAD.MOV.U32 R13, RZ, RZ, R6 ;  /* 0x000000ffff0d7224 */ /* 0x000fe200078e0006 */
[----:B------:R-:W-:-:S11]  /*c920*/  MOV R7, R14 ;  /* 0x0000000e00077202 */ /* 0x000fd60000000f00 */
[----:B0-----:R-:W-:Y:S05]  /*c930*/  WARPSYNC.COLLECTIVE R15, `(.L_x_6597) ;  /* 0x000000000f087348 */ /* 0x001fea0003c00000 */
[----:B------:R1:W2:Y:S02]  /*c940*/  SHFL.IDX P6, R14, R13, R12, R11 ;  /* 0x0000000c0d0e7389 */ /* 0x0002a400000c000b */
[----:B012---:R-:W-:Y:S01]  /*c950*/  ENDCOLLECTIVE ;  /* 0x000000000000791b */ /* 0x007fe20003800000 */
.L_x_6597:
[----:B------:R-:W-:Y:S01]  /*c960*/  @!P2 LEA R21, R19, UR45, 0x1 ;  /* 0x0000002d1315ac11 */ /* 0x000fe2000f8e08ff */
[----:B------:R-:W-:Y:S01]  /*c970*/  IMAD.MOV.U32 R5, RZ, RZ, R7 ;  /* 0x000000ffff057224 */ /* 0x000fe200078e0007 */
[----:B------:R-:W-:Y:S01]  /*c980*/  IADD3 R7, R35, 0x50, RZ ;  /* 0x0000005023077810 */ /* 0x000fe20007ffe0ff */
[----:B------:R-:W-:Y:S02]  /*c990*/  IMAD.MOV.U32 R13, RZ, RZ, R3 ;  /* 0x000000ffff0d7224 */ /* 0x000fe400078e0003 */
[----:B------:R-:W-:Y:S02]  /*c9a0*/  IMAD.MOV.U32 R12, RZ, RZ, 0x5 ;  /* 0x00000005ff0c7424 */ /* 0x000fe400078e00ff */
[----:B------:R-:W-:-:S07]  /*c9b0*/  IMAD.MOV.U32 R4, RZ, RZ, R14 ;  /* 0x000000ffff047224 */ /* 0x000fce00078e000e */
[----:B------:R-:W-:Y:S05]  /*c9c0*/  WARPSYNC.COLLECTIVE R15, `(.L_x_6598) ;  /* 0x000000000f087348 */ /* 0x000fea0003c00000 */
[----:B------:R0:W1:Y:S02]  /*c9d0*/  SHFL.IDX P6, R14, R13, R12, R11 ;  /* 0x0000000c0d0e7389 */ /* 0x00006400000c000b */
[----:B01----:R-:W-:Y:S01]  /*c9e0*/  ENDCOLLECTIVE ;  /* 0x000000000000791b */ /* 0x003fe20003800000 */
.L_x_6598:
        /* <DEDUP_REMOVED lines=13> */
.L_x_6599:
[----:B------:R-:W-:Y:S01]  /*cac0*/  IMAD.MOV.U32 R5, RZ, RZ, R7 ;  /* 0x000000ffff057224 */ /* 0x000fe200078e0007 */
[----:B------:R-:W-:Y:S01]  /*cad0*/  MOV R13, R3 ;  /* 0x00000003000d7202 */ /* 0x000fe20000000f00 */
[----:B------:R-:W-:Y:S02]  /*cae0*/  IMAD.MOV.U32 R12, RZ, RZ, 0x6 ;  /* 0x00000006ff0c7424 */ /* 0x000fe400078e00ff */
[----:B------:R-:W-:-:S07]  /*caf0*/  IMAD.MOV.U32 R4, RZ, RZ, R14 ;  /* 0x000000ffff047224 */ /* 0x000fce00078e000e */
[----:B------:R-:W-:Y:S05]  /*cb00*/  WARPSYNC.COLLECTIVE R15, `(.L_x_6600) ;  /* 0x000000000f087348 */ /* 0x000fea0003c00000 */
[----:B------:R0:W1:Y:S02]  /*cb10*/  SHFL.IDX P6, R14, R13, R12, R11 ;  /* 0x0000000c0d0e7389 */ /* 0x00006400000c000b */
[----:B01----:R-:W-:Y:S01]  /*cb20*/  ENDCOLLECTIVE ;  /* 0x000000000000791b */ /* 0x003fe20003800000 */
.L_x_6600:
        /* <DEDUP_REMOVED lines=13> */
.L_x_6601:
[----:B------:R-:W-:Y:S01]  /*cc00*/  IMAD.MOV.U32 R5, RZ, RZ, R7 ;  /* 0x000000ffff057224 */ /* 0x000fe200078e0007 */
[----:B------:R-:W-:Y:S01]  /*cc10*/  @!P2 LEA R7, R19, UR45, 0x1 ;  /* 0x0000002d1307ac11 */ /* 0x000fe2000f8e08ff */
[----:B------:R-:W-:Y:S02]  /*cc20*/  IMAD.MOV.U32 R13, RZ, RZ, R3 ;  /* 0x000000ffff0d7224 */ /* 0x000fe400078e0003 */
[----:B------:R-:W-:Y:S01]  /*cc30*/  IMAD.MOV.U32 R12, RZ, RZ, 0x7 ;  /* 0x00000007ff0c7424 */ /* 0x000fe200078e00ff */
[----:B------:R-:W-:-:S07]  /*cc40*/  MOV R4, R14 ;  /* 0x0000000e00047202 */ /* 0x000fce0000000f00 */
[----:B------:R-:W-:Y:S05]  /*cc50*/  WARPSYNC.COLLECTIVE R15, `(.L_x_6602) ;  /* 0x000000000f087348 */ /* 0x000fea0003c00000 */
[----:B------:R0:W1:Y:S02]  /*cc60*/  SHFL.IDX P6, R14, R13, R12, R11 ;  /* 0x0000000c0d0e7389 */ /* 0x00006400000c000b */
[----:B01----:R-:W-:Y:S01]  /*cc70*/  ENDCOLLECTIVE ;  /* 0x000000000000791b */ /* 0x003fe20003800000 */
.L_x_6602:
[----:B------:R-:W-:-:S05]  /*cc80*/  @!P2 IMAD.WIDE.U32 R4, R26, 0x2, R4 ;  /* 0x000000021a04a825 */ /* 0x000fca00078e0004 */
[----:B------:R-:W-:Y:S01]  /*cc90*/  @!PT LDS RZ, [RZ] ;  /* 0x00000000fffff984 */ /* 0x000fe20000000800 */
[----:B------:R-:W-:Y:S01]  /*cca0*/  @!PT LDS RZ, [RZ] ;  /* 0x00000000fffff984 */ /* 0x000fe20000000800 */
[----:B------:R-:W-:Y:S01]  /*ccb0*/  @!PT LDS RZ, [RZ] ;  /* 0x00000000fffff984 */ /* 0x000fe20000000800 */
[----:B------:R0:W-:Y:S04]  /*ccc0*/  @!P2 LDGSTS.E.BYPASS.LTC128B.128 [R7+0x13400], desc[UR38][R4.64], !P0 ;  /* 0x134000000407afae */ /* 0x0001e8000c101d66 */
[----:B------:R0:W-:Y:S01]  /*ccd0*/  @!P2 LDGSTS.E.BYPASS.LTC128B.128 [R7+0x17400], desc[UR38][R4.64+0x80], !P1 ;  /* 0x174000800407afae */ /* 0x0001e2000c901d66 */
[----:B------:R-:W-:Y:S01]  /*cce0*/  IMAD.MOV.U32 R13, RZ, RZ, R6 ;  /* 0x000000ffff0d7224 */ /* 0x000fe200078e0006 */
[----:B------:R-:W-:-:S07]  /*ccf0*/  MOV R3, R14 ;  /* 0x0000000e00037202 */ /* 0x000fce0000000f00 */
[----:B0-----:R-:W-:Y:S05]  /*cd00*/  WARPSYNC.COLLECTIVE R15, `(.L_x_6603) ;  /* 0x000000000f087348 */ /* 0x001fea0003c00000 */
[----:B------:R1:W2:Y:S02]  /*cd10*/  SHFL.IDX P6, R14, R13, R12, R11 ;  /* 0x0000000c0d0e7389 */ /* 0x0002a400000c000b */
[----:B012---:R-:W-:Y:S01]  /*cd20*/  ENDCOLLECTIVE ;  /* 0x000000000000791b */ /* 0x007fe20003800000 */
.L_x_6603:
[----:B------:R-:W-:Y:S05]  /*cd30*/  BRA `(.L_x_6604) ;  /* 0xffffffcc00407947 */ /* 0x000fea000383ffff */
.L_x_6535:
[----:B0-----:R-:W-:-:S04]  /*cd40*/  IMAD.U32 R3, RZ, RZ, UR45 ;  /* 0x0000002dff037e24 */ /* 0x001fc8000f8e00ff */
[----:B------:R0:W1:Y:S03]  /*cd50*/  SYNCS.PHASECHK.TRANS64.TRYWAIT P0, [R3+URZ+0x28820], R0 ;  /* 0x02882000030075a7 */ /* 0x000066000800017f */
[----:B-1----:R-:W-:Y:S05]  /*cd60*/  @!P0 NANOSLEEP.SYNCS 0x989680 ;  /* 0x009896800000895d */ /* 0x002fea0003900000 */
[----:B------:R-:W1:Y:S02]  /*cd70*/  @!P0 SYNCS.PHASECHK.TRANS64 P0, [R3+URZ+0x28820], R0 ;  /* 0x02882000030085a7 */ /* 0x000e64000800007f */
[----:B-1----:R-:W-:Y:S05]  /*cd80*/  @!P0 BRA `(.L_x_6535) ;  /* 0xfffffffc00ec8947 */ /* 0x002fea000383ffff */
[----:B------:R-:W-:Y:S05]  /*cd90*/  BRA `(.L_x_6605) ;  /* 0xffffffcc00847947 */ /* 0x000fea000383ffff */
.L_x_6539:
[----:B0-----:R0:W1:Y:S02]  /*cda0*/  SYNCS.PHASECHK.TRANS64.TRYWAIT P0, [R34+URZ+0x28840], R3 ;  /* 0x02884003220075a7 */ /* 0x001064000800017f */
[----:B-1----:R-:W-:Y:S05]  /*cdb0*/  @!P0 NANOSLEEP.SYNCS 0x989680 ;  /* 0x009896800000895d */ /* 0x002fea0003900000 */
[----:B------:R-:W1:Y:S02]  /*cdc0*/  @!P0 SYNCS.PHASECHK.TRANS64 P0, [R34+URZ+0x28840], R3 ;  /* 0x02884003220085a7 */ /* 0x000e64000800007f */
[----:B-1----:R-:W-:Y:S05]  /*cdd0*/  @!P0 BRA `(.L_x_6539) ;  /* 0xfffffffc00f08947 */ /* 0x002fea000383ffff */
[----:B------:R-:W-:Y:S05]  /*cde0*/  BRA `(.L_x_6606) ;  /* 0xffffffd0004c7947 */ /* 0x000fea000383ffff */
.L_x_6540:
        /* <DEDUP_REMOVED lines=8> */
.L_x_6608:
[----:B------:R-:W-:Y:S05]  /*ce70*/  BSYNC B1 ;  /* 0x0000000000017941 */ /* 0x000fea0003800000 */
.L_x_6607:
[----:B------:R-:W-:Y:S01]  /*ce80*/  MOV R13, R6 ;  /* 0x00000006000d7202 */ /* 0x000fe20000000f00 */
[----:B------:R-:W-:Y:S01]  /*ce90*/  IMAD.MOV.U32 R12, RZ, RZ, RZ ;  /* 0x000000ffff0c7224 */ /* 0x000fe200078e00ff */
[----:B------:R-:W-:Y:S01]  /*cea0*/  SHF.L.U32 R3, R26, 0x1, RZ ;  /* 0x000000011a037819 */ /* 0x000fe200000006ff */
[----:B------:R-:W-:Y:S01]  /*ceb0*/  IMAD.MOV.U32 R11, RZ, RZ, 0x181f ;  /* 0x0000181fff0b7424 */ /* 0x000fe200078e00ff */
[----:B------:R-:W-:Y:S01]  /*cec0*/  LEA R4, R4, UR45, 0x1 ;  /* 0x0000002d04047c11 */ /* 0x000fe2000f8e08ff */
[----:B------:R-:W-:Y:S02]  /*ced0*/  IMAD.MOV.U32 R15, RZ, RZ, -0x1 ;  /* 0xffffffffff0f7424 */ /* 0x000fe400078e00ff */
[----:B------:R-:W-:-:S07]  /*cee0*/  IMAD.MOV.U32 R0, RZ, RZ, R14 ;  /* 0x000000ffff007224 */ /* 0x000fce00078e000e */
[----:B------:R-:W-:Y:S05]  /*cef0*/  WARPSYNC.COLLECTIVE R15, `(.L_x_6609) ;  /* 0x000000000f087348 */ /* 0x000fea0003c00000 */
[----:B------:R0:W1:Y:S02]  /*cf00*/  SHFL.IDX P6, R14, R13, R12, R11 ;  /* 0x0000000c0d0e7389 */ /* 0x00006400000c000b */
[----:B01----:R-:W-:Y:S01]  /*cf10*/  ENDCOLLECTIVE ;  /* 0x000000000000791b */ /* 0x003fe20003800000 */
.L_x_6609:
[----:B------:R-:W-:Y:S02]  /*cf20*/  IMAD.MOV.U32 R13, RZ, RZ, R5 ;  /* 0x000000ffff0d7224 */ /* 0x000fe400078e0005 */
[----:B------:R-:W-:Y:S01]  /*cf30*/  IMAD.MOV.U32 R12, RZ, RZ, 0x1 ;  /* 0x00000001ff0c7424 */ /* 0x000fe200078e00ff */
[----:B------:R-:W-:-:S05]  /*cf40*/  IADD3 R14, P0, R14, R3, RZ ;  /* 0x000000030e0e7210 */ /* 0x000fca0007f1e0ff */
[----:B------:R-:W-:-:S05]  /*cf50*/  IMAD.X R15, RZ, RZ, R0, P0 ;  /* 0x000000ffff0f7224 */ /* 0x000fca00000e0600 */
[----:B------:R-:W-:Y:S01]  /*cf60*/  @!PT LDS RZ, [RZ] ;  /* 0x00000000fffff984 */ /* 0x000fe20000000800 */
[----:B------:R-:W-:Y:S01]  /*cf70*/  @!PT LDS RZ, [RZ] ;  /* 0x00000000fffff984 */ /* 0x000fe20000000800 */
[----:B------:R-:W-:Y:S01]  /*cf80*/  @!PT LDS RZ, [RZ] ;  /* 0x00000000fffff984 */ /* 0x000fe20000000800 */
[----:B------:R-:W-:Y:S04]  /*cf90*/  LDGSTS.E.BYPASS.LTC128B.128 [R4+0x18400], desc[UR38][R14.64], !P4 ;  /* 0x184000000e047fae */ /* 0x000fe8000e101d66 */
[----:B------:R0:W-:Y:S02]  /*cfa0*/  LDGSTS.E.BYPASS.LTC128B.128 [R4+0x1c400], desc[UR38][R14.64+0x80], !P3 ;  /* 0x1c4000800e047fae */ /* 0x0001e4000d901d66 */
[----:B0-----:R-:W-:-:S07]  /*cfb0*/  MOV R15, 0xffffffff ;  /* 0xffffffff000f7802 */ /* 0x001fce0000000f00 */
[----:B------:R-:W-:Y:S05]  /*cfc0*/  WARPSYNC.COLLECTIVE R15, `(.L_x_6610) ;  /* 0x000000000f087348 */ /* 0x000fea0003c00000 */
[----:B------:R0:W1:Y:S02]  /*cfd0*/  SHFL.IDX P6, R14, R13, R12, R11 ;  /* 0x0000000c0d0e7389 */ /* 0x00006400000c000b */
[----:B01----:R-:W-:Y:S01]  /*cfe0*/  ENDCOLLECTIVE ;  /* 0x000000000000791b */ /* 0x003fe20003800000 */
.L_x_6610:
[----:B------:R-:W-:Y:S02]  /*cff0*/  IMAD.MOV.U32 R13, RZ, RZ, R6 ;  /* 0x000000ffff0d7224 */ /* 0x000fe400078e0006 */
[----:B------:R-:W-:-:S07]  /*d000*/  IMAD.MOV.U32 R0, RZ, RZ, R14 ;  /* 0x000000ffff007224 */ /* 0x000fce00078e000e */
[----:B------:R-:W-:Y:S05]  /*d010*/  WARPSYNC.COLLECTIVE R15, `(.L_x_6611) ;  /* 0x000000000f087348 */ /* 0x000fea0003c00000 */
[----:B------:R0:W1:Y:S02]  /*d020*/  SHFL.IDX P6, R14, R13, R12, R11 ;  /* 0x0000000c0d0e7389 */ /* 0x00006400000c000b */
[----:B01----:R-:W-:Y:S01]  /*d030*/  ENDCOLLECTIVE ;  /* 0x000000000000791b */ /* 0x003fe20003800000 */
.L_x_6611:
        /* <DEDUP_REMOVED lines=8> */
[----:B------:R-:W-:Y:S04]  /*d0c0*/  LDGSTS.E.BYPASS.LTC128B.128 [R4+0x18c00], desc[UR38][R14.64], !P4 ;  /* 0x18c000000e047fae */ /* 0x000fe8000e101d66 */
[----:B------:R0:W-:Y:S02]  /*d0d0*/  LDGSTS.E.BYPASS.LTC128B.128 [R4+0x1cc00], desc[UR38][R14.64+0x80], !P3 ;  /* 0x1cc000800e047fae */ /* 0x0001e4000d901d66 */
[----:B0-----:R-:W-:-:S07]  /*d0e0*/  IMAD.MOV.U32 R15, RZ, RZ, -0x1 ;  /* 0xffffffffff0f7424 */ /* 0x001fce00078e00ff */
[----:B------:R-:W-:Y:S05]  /*d0f0*/  WARPSYNC.COLLECTIVE R15, `(.L_x_6612) ;  /* 0x000000000f087348 */ /* 0x000fea0003c00000 */
[----:B------:R0:W1:Y:S02]  /*d100*/  SHFL.IDX P6, R14, R13, R12, R11 ;  /* 0x0000000c0d0e7389 */ /* 0x00006400000c000b */
[----:B01----:R-:W-:Y:S01]  /*d110*/  ENDCOLLECTIVE ;  /* 0x000000000000791b */ /* 0x003fe20003800000 */
.L_x_6612:
[----:B------:R-:W-:Y:S01]  /*d120*/  IMAD.MOV.U32 R13, RZ, RZ, R6 ;  /* 0x000000ffff0d7224 */ /* 0x000fe200078e0006 */
[----:B------:R-:W-:-:S07]  /*d130*/  MOV R7, R14 ;  /* 0x0000000e00077202 */ /* 0x000fce0000000f00 */
[----:B------:R-:W-:Y:S05]  /*d140*/  WARPSYNC.COLLECTIVE R15, `(.L_x_6613) ;  /* 0x000000000f087348 */ /* 0x000fea0003c00000 */
[----:B------:R0:W1:Y:S02]  /*d150*/  SHFL.IDX P6, R14, R13, R12, R11 ;  /* 0x0000000c0d0e7389 */ /* 0x00006400000c000b */
[----:B01----:R-:W-:Y:S01]  /*d160*/  ENDCOLLECTIVE ;  /* 0x000000000000791b */ /* 0x003fe20003800000 */
.L_x_6613:
[----:B------:R-:W-:Y:S01]  /*d170*/  IMAD.MOV.U32 R13, RZ, RZ, R5 ;  /* 0x000000ffff0d7224 */ /* 0x000fe200078e0005 */
[----:B------:R-:W-:Y:S02]  /*d180*/  MOV R12, 0x3 ;  /* 0x00000003000c7802 */ /* 0x000fe40000000f00 */
[----:B------:R-:W-:-:S05]  /*d190*/  IADD3 R14, P0, R14, R3, RZ ;  /* 0x000000030e0e7210 */ /* 0x000fca0007f1e0ff */
[----:B------:R-:W-:-:S05]  /*d1a0*/  IMAD.X R15, RZ, RZ, R7, P0 ;  /* 0x000000ffff0f7224 */ /* 0x000fca00000e0607 */
        /* <DEDUP_REMOVED lines=9> */
.L_x_6614:
[----:B------:R-:W-:Y:S02]  /*d240*/  IMAD.MOV.U32 R13, RZ, RZ, R6 ;  /* 0x000000ffff0d7224 */ /* 0x000fe400078e0006 */
[----:B------:R-:W-:-:S07]  /*d250*/  IMAD.MOV.U32 R0, RZ, RZ, R14 ;  /* 0x000000ffff007224 */ /* 0x000fce00078e000e */
[----:B------:R-:W-:Y:S05]  /*d260*/  WARPSYNC.COLLECTIVE R15, `(.L_x_6615) ;  /* 0x000000000f087348 */ /* 0x000fea0003c00000 */
[----:B------:R0:W1:Y:S02]  /*d270*/  SHFL.IDX P6, R14, R13, R12, R11 ;  /* 0x0000000c0d0e7389 */ /* 0x00006400000c000b */
[----:B01----:R-:W-:Y:S01]  /*d280*/  ENDCOLLECTIVE ;  /* 0x000000000000791b */ /* 0x003fe20003800000 */
.L_x_6615:
[----:B------:R-:W-:Y:S02]  /*d290*/  IMAD.MOV.U32 R13, RZ, RZ, R5 ;  /* 0x000000ffff0d7224 */ /* 0x000fe400078e0005 */
[----:B------:R-:W-:Y:S01]  /*d2a0*/  IMAD.MOV.U32 R12, RZ, RZ, 0x4 ;  /* 0x00000004ff0c7424 */ /* 0x000fe200078e00ff */
[----:B------:R-:W-:-:S04]  /*d2b0*/  MOV R37, R14 ;  /* 0x0000000e00257202 */ /* 0x000fc80000000f00 */
        /* <DEDUP_REMOVED lines=11> */
.L_x_6616:
[----:B------:R-:W-:Y:S02]  /*d370*/  IMAD.MOV.U32 R13, RZ, RZ, R6 ;  /* 0x000000ffff0d7224 */ /* 0x000fe400078e0006 */
[----:B------:R-:W-:-:S07]  /*d380*/  IMAD.MOV.U32 R0, RZ, RZ, R14 ;  /* 0x000000ffff007224 */ /* 0x000fce00078e000e */
[----:B------:R-:W-:Y:S05]  /*d390*/  WARPSYNC.COLLECTIVE R15, `(.L_x_6617) ;  /* 0x000000000f087348 */ /* 0x000fea0003c00000 */
[----:B------:R0:W1:Y:S02]  /*d3a0*/  SHFL.IDX P6, R14, R13, R12, R11 ;  /* 0x0000000c0d0e7389 */ /* 0x00006400000c000b */
[----:B01----:R-:W-:Y:S01]  /*d3b0*/  ENDCOLLECTIVE ;  /* 0x000000000000791b */ /* 0x003fe20003800000 */
.L_x_6617:
[----:B------:R-:W-:Y:S01]  /*d3c0*/  IMAD.MOV.U32 R13, RZ, RZ, R5 ;  /* 0x000000ffff0d7224 */ /* 0x000fe200078e0005 */
[----:B------:R-:W-:Y:S02]  /*d3d0*/  MOV R12, 0x5 ;  /* 0x00000005000c7802 */ /* 0x000fe40000000f00 */
        /* <DEDUP_REMOVED lines=12> */
.L_x_6618:
[----:B------:R-:W-:Y:S01]  /*d4a0*/  MOV R13, R6 ;  /* 0x00000006000d7202 */ /* 0x000fe20000000f00 */
[----:B------:R-:W-:-:S07]  /*d4b0*/  IMAD.MOV.U32 R7, RZ, RZ, R14 ;  /* 0x000000ffff077224 */ /* 0x000fce00078e000e */
[----:B------:R-:W-:Y:S05]  /*d4c0*/  WARPSYNC.COLLECTIVE R15, `(.L_x_6619) ;  /* 0x000000000f087348 */ /* 0x000fea0003c00000 */
[----:B------:R0:W1:Y:S02]  /*d4d0*/  SHFL.IDX P6, R14, R13, R12, R11 ;  /* 0x0000000c0d0e7389 */ /* 0x00006400000c000b */
[----:B01----:R-:W-:Y:S01]  /*d4e0*/  ENDCOLLECTIVE ;  /* 0x000000000000791b */ /* 0x003fe20003800000 */
.L_x_6619:
        /* <DEDUP_REMOVED lines=13> */
.L_x_6620:
[----:B------:R-:W-:Y:S01]  /*d5c0*/  MOV R13, R6 ;  /* 0x00000006000d7202 */ /* 0x000fe20000000f00 */
[----:B------:R-:W-:-:S07]  /*d5d0*/  IMAD.MOV.U32 R0, RZ, RZ, R14 ;  /* 0x000000ffff007224 */ /* 0x000fce00078e000e */
[----:B------:R-:W-:Y:S05]  /*d5e0*/  WARPSYNC.COLLECTIVE R15, `(.L_x_6621) ;  /* 0x000000000f087348 */ /* 0x000fea0003c00000 */
[----:B------:R0:W1:Y:S02]  /*d5f0*/  SHFL.IDX P6, R14, R13, R12, R11 ;  /* 0x0000000c0d0e7389 */ /* 0x00006400000c000b */
[----:B01----:R-:W-:Y:S01]  /*d600*/  ENDCOLLECTIVE ;  /* 0x000000000000791b */ /* 0x003fe20003800000 */
.L_x_6621:
        /* <DEDUP_REMOVED lines=14> */
.L_x_6622:
[----:B------:R-:W-:Y:S01]  /*d6f0*/  IMAD.MOV.U32 R13, RZ, RZ, R6 ;  /* 0x000000ffff0d7224 */ /* 0x000fe200078e0006 */
[----:B------:R-:W-:-:S07]  /*d700*/  MOV R5, R14 ;  /* 0x0000000e00057202 */ /* 0x000fce0000000f00 */
[----:B------:R-:W-:Y:S05]  /*d710*/  WARPSYNC.COLLECTIVE R15, `(.L_x_6623) ;  /* 0x000000000f087348 */ /* 0x000fea0003c00000 */
[----:B------:R0:W1:Y:S02]  /*d720*/  SHFL.IDX P6, R14, R13, R12, R11 ;  /* 0x0000000c0d0e7389 */ /* 0x00006400000c000b */
[----:B01----:R-:W-:Y:S01]  /*d730*/  ENDCOLLECTIVE ;  /* 0x000000000000791b */ /* 0x003fe20003800000 */
.L_x_6623:
[----:B------:R-:W-:Y:S01]  /*d740*/  IMAD.MOV.U32 R6, RZ, RZ, R14 ;  /* 0x000000ffff067224 */ /* 0x000fe200078e000e */
[----:B------:R-:W-:Y:S06]  /*d750*/  BRA `(.L_x_6624) ;  /* 0xffffffcc00207947 */ /* 0x000fec000383ffff */
.L_x_6545:
[----:B---3--:R3:W4:Y:S02]  /*d760*/  SYNCS.PHASECHK.TRANS64.TRYWAIT P0, [R0+URZ+0x28860], R5 ;  /* 0x02886005000075a7 */ /* 0x008724000800017f */
[----:B----4-:R-:W-:Y:S05]  /*d770*/  @!P0 NANOSLEEP.SYNCS 0x989680 ;  /* 0x009896800000895d */ /* 0x010fea0003900000 */
[----:B------:R-:W4:Y:S02]  /*d780*/  @!P0 SYNCS.PHASECHK.TRANS64 P0, [R0+URZ+0x28860], R5 ;  /* 0x02886005000085a7 */ /* 0x000f24000800007f */
[----:B----4-:R-:W-:Y:S05]  /*d790*/  @!P0 BRA `(.L_x_6545) ;  /* 0xfffffffc00f08947 */ /* 0x010fea000383ffff */
[----:B------:R-:W-:Y:S05]  /*d7a0*/  BRA `(.L_x_6625) ;  /* 0xffffffcc00787947 */ /* 0x000fea000383ffff */
.L_x_6546:
[----:B------:R-:W-:Y:S01]  /*d7b0*/  BSSY B1, `(.L_x_6626) ;  /* 0x0000008000017945 */ /* 0x000fe20003800000 */
[----:B0-----:R-:W-:Y:S01]  /*d7c0*/  MOV R13, R2 ;  /* 0x00000002000d7202 */ /* 0x001fe20000000f00 */
[----:B------:R-:W-:Y:S01]  /*d7d0*/  IMAD.MOV.U32 R12, RZ, RZ, RZ ;  /* 0x000000ffff0c7224 */ /* 0x000fe200078e00ff */
[----:B------:R-:W-:Y:S01]  /*d7e0*/  MOV R15, 0xffffffff ;  /* 0xffffffff000f7802 */ /* 0x000fe20000000f00 */
[----:B------:R-:W-:-:S07]  /*d7f0*/  IMAD.MOV.U32 R11, RZ, RZ, 0x181f ;  /* 0x0000181fff0b7424 */ /* 0x000fce00078e00ff */
[----:B--23--:R-:W-:Y:S05]  /*d800*/  WARPSYNC.COLLECTIVE R15, `(.L_x_6627) ;  /* 0x000000000f087348 */ /* 0x00cfea0003c00000 */
[----:B------:R0:W1:Y:S02]  /*d810*/  SHFL.IDX P6, R14, R13, R12, R11 ;  /* 0x0000000c0d0e7389 */ /* 0x00006400000c000b */
[----:B0123--:R-:W-:Y:S01]  /*d820*/  ENDCOLLECTIVE ;  /* 0x000000000000791b */ /* 0x00ffe20003800000 */
.L_x_6627:
[----:B------:R-:W-:Y:S05]  /*d830*/  BSYNC B1 ;  /* 0x0000000000017941 */ /* 0x000fea0003800000 */
.L_x_6626:
        /* <DEDUP_REMOVED lines=9> */
.L_x_6628:
[----:B------:R-:W-:Y:S02]  /*d8d0*/  IMAD.MOV.U32 R13, RZ, RZ, R2 ;  /* 0x000000ffff0d7224 */ /* 0x000fe400078e0002 */
[----:B------:R-:W-:Y:S01]  /*d8e0*/  IMAD.MOV.U32 R12, RZ, RZ, 0x1 ;  /* 0x00000001ff0c7424 */ /* 0x000fe200078e00ff */
[----:B------:R-:W-:-:S13]  /*d8f0*/  IADD3 R4, P0, R14, R3, RZ ;  /* 0x000000030e047210 */ /* 0x000fda0007f1e0ff */
[----:B------:R-:W-:Y:S05]  /*d900*/  WARPSYNC.COLLECTIVE R15, `(.L_x_6629) ;  /* 0x000000000f087348 */ /* 0x000fea0003c00000 */
[----:B------:R0:W1:Y:S02]  /*d910*/  SHFL.IDX P6, R14, R13, R12, R11 ;  /* 0x0000000c0d0e7389 */ /* 0x00006400000c000b */
[----:B01----:R-:W-:Y:S01]  /*d920*/  ENDCOLLECTIVE ;  /* 0x000000000000791b */ /* 0x003fe20003800000 */
.L_x_6629:
        /* <DEDUP_REMOVED lines=12> */
.L_x_6630:
[----:B------:R-:W-:Y:S01]  /*d9f0*/  @!PT LDS RZ, [RZ] ;  /* 0x00000000fffff984 */ /* 0x000fe20000000800 */
[----:B------:R-:W-:Y:S01]  /*da00*/  @!PT LDS RZ, [RZ] ;  /* 0x00000000fffff984 */ /* 0x000fe20000000800 */
[----:B------:R-:W-:Y:S01]  /*da10*/  @!PT LDS RZ, [RZ] ;  /* 0x00000000fffff984 */ /* 0x000fe20000000800 */
[----:B------:R0:W-:Y:S01]  /*da20*/  LDGSTS.E.BYPASS.LTC128B.128 [R7+0x4400], desc[UR38][R4.64+0x80], !P0 ;  /* 0x0440008004077fae */ /* 0x0001e2000c101d66 */
[----:B------:R-:W-:Y:S01]  /*da30*/  MOV R13, R2 ;  /* 0x00000002000d7202 */ /* 0x000fe20000000f00 */
[----:B------:R-:W-:Y:S01]  /*da40*/  IMAD.MOV.U32 R12, RZ, RZ, 0x2 ;  /* 0x00000002ff0c7424 */ /* 0x000fe200078e00ff */
[----:B0-----:R-:W-:-:S13]  /*da50*/  IADD3 R4, P0, R14, R3, RZ ;  /* 0x000000030e047210 */ /* 0x001fda0007f1e0ff */
[----:B------:R-:W-:Y:S05]  /*da60*/  WARPSYNC.COLLECTIVE R15, `(.L_x_6631) ;  /* 0x000000000f087348 */ /* 0x000fea0003c00000 */
[----:B------:R0:W1:Y:S02]  /*da70*/  SHFL.IDX P6, R14, R13, R12, R11 ;  /* 0x0000000c0d0e7389 */ /* 0x00006400000c000b */
[----:B01----:R-:W-:Y:S01]  /*da80*/  ENDCOLLECTIVE ;  /* 0x000000000000791b */ /* 0x003fe20003800000 */
.L_x_6631:
        /* <DEDUP_REMOVED lines=12> */
.L_x_6632:
[----:B------:R-:W-:Y:S01]  /*db50*/  @!PT LDS RZ, [RZ] ;  /* 0x00000000fffff984 */ /* 0x000fe20000000800 */
[----:B------:R-:W-:Y:S01]  /*db60*/  @!PT LDS RZ, [RZ] ;  /* 0x00000000fffff984 */ /* 0x000fe20000000800 */
[----:B------:R-:W-:Y:S01]  /*db70*/  @!PT LDS RZ, [RZ] ;  /* 0x00000000fffff984 */ /* 0x000fe20000000800 */
[----:B------:R0:W-:Y:S01]  /*db80*/  LDGSTS.E.BYPASS.LTC128B.128 [R7+0x4c00], desc[UR38][R4.64+0x80], !P0 ;  /* 0x04c0008004077fae */ /* 0x0001e2000c101d66 */
[----:B------:R-:W-:Y:S01]  /*db90*/  IMAD.MOV.U32 R13, RZ, RZ, R2 ;  /* 0x000000ffff0d7224 */ /* 0x000fe200078e0002 */
[----:B------:R-:W-:Y:S02]  /*dba0*/  MOV R12, 0x3 ;  /* 0x00000003000c7802 */ /* 0x000fe40000000f00 */
[----:B0-----:R-:W-:-:S13]  /*dbb0*/  IADD3 R4, P0, R14, R3, RZ ;  /* 0x000000030e047210 */ /* 0x001fda0007f1e0ff */
[----:B------:R-:W-:Y:S05]  /*dbc0*/  WARPSYNC.COLLECTIVE R15, `(.L_x_6633) ;  /* 0x000000000f087348 */ /* 0x000fea0003c00000 */
[----:B------:R0:W1:Y:S02]  /*dbd0*/  SHFL.IDX P6, R14, R13, R12, R11 ;  /* 0x0000000c0d0e7389 */ /* 0x00006400000c000b */
[----:B01----:R-:W-:Y:S01]  /*dbe0*/  ENDCOLLECTIVE ;  /* 0x000000000000791b */ /* 0x003fe20003800000 */
.L_x_6633:
        /* <DEDUP_REMOVED lines=12> */
.L_x_6634:
[----:B------:R-:W-:Y:S01]  /*dcb0*/  @!PT LDS RZ, [RZ] ;  /* 0x00000000fffff984 */ /* 0x000fe20000000800 */
[----:B------:R-:W-:Y:S01]  /*dcc0*/  @!PT LDS RZ, [RZ] ;  /* 0x00000000fffff984 */ /* 0x000fe20000000800 */
[----:B------:R-:W-:Y:S01]  /*dcd0*/  @!PT LDS RZ, [RZ] ;  /* 0x00000000fffff984 */ /* 0x000fe20000000800 */
[----:B------:R0:W-:Y:S01]  /*dce0*/  LDGSTS.E.BYPASS.LTC128B.128 [R7+0x5400], desc[UR38][R4.64+0x80], !P0 ;  /* 0x0540008004077fae */ /* 0x0001e2000c101d66 */
[----:B------:R-:W-:Y:S02]  /*dcf0*/  IMAD.MOV.U32 R13, RZ, RZ, R2 ;  /* 0x000000ffff0d7224 */ /* 0x000fe400078e0002 */
[----:B------:R-:W-:Y:S01]  /*dd00*/  IMAD.MOV.U32 R12, RZ, RZ, 0x4 ;  /* 0x00000004ff0c7424 */ /* 0x000fe200078e00ff */
[----:B0-----:R-:W-:-:S13]  /*dd10*/  IADD3 R4, P0, R14, R3, RZ ;  /* 0x000000030e047210 */ /* 0x001fda0007f1e0ff */
[----:B------:R-:W-:Y:S05]  /*dd20*/  WARPSYNC.COLLECTIVE R15, `(.L_x_6635) ;  /* 0x000000000f087348 */ /* 0x000fea0003c00000 */
[----:B------:R0:W1:Y:S02]  /*dd30*/  SHFL.IDX P6, R14, R13, R12, R11 ;  /* 0x0000000c0d0e7389 */ /* 0x00006400000c000b */
[----:B01----:R-:W-:Y:S01]  /*dd40*/  ENDCOLLECTIVE ;  /* 0x000000000000791b */ /* 0x003fe20003800000 */
.L_x_6635:
        /* <DEDUP_REMOVED lines=12> */
.L_x_6636:
        /* <DEDUP_REMOVED lines=10> */
.L_x_6637:
        /* <DEDUP_REMOVED lines=12> */
.L_x_6638:
        /* <DEDUP_REMOVED lines=10> */
.L_x_6639:
        /* <DEDUP_REMOVED lines=12> */
.L_x_6640:
        /* <DEDUP_REMOVED lines=10> */
.L_x_6641:
        /* <DEDUP_REMOVED lines=12> */
.L_x_6642:
[----:B------:R-:W-:Y:S01]  /*e230*/  @!PT LDS RZ, [RZ] ;  /* 0x00000000fffff984 */ /* 0x000fe20000000800 */
[----:B------:R-:W-:Y:S01]  /*e240*/  @!PT LDS RZ, [RZ] ;  /* 0x00000000fffff984 */ /* 0x000fe20000000800 */
[----:B------:R-:W-:Y:S01]  /*e250*/  @!PT LDS RZ, [RZ] ;  /* 0x00000000fffff984 */ /* 0x000fe20000000800 */
[----:B------:R0:W-:Y:S01]  /*e260*/  LDGSTS.E.BYPASS.LTC128B.128 [R7+0x7400], desc[UR38][R4.64+0x80], !P0 ;  /* 0x0740008004077fae */ /* 0x0001e2000c101d66 */
[----:B------:R-:W-:Y:S05]  /*e270*/  BRA `(.L_x_6643) ;  /* 0xffffffc400c07947 */ /* 0x000fea000383ffff */
.L_x_6552:
[----:B0-----:R0:W1:Y:S02]  /*e280*/  SYNCS.PHASECHK.TRANS64.TRYWAIT P0, [R0+URZ+0x28860], R5 ;  /* 0x02886005000075a7 */ /* 0x001064000800017f */
[----:B-1----:R-:W-:Y:S05]  /*e290*/  @!P0 NANOSLEEP.SYNCS 0x989680 ;  /* 0x009896800000895d */ /* 0x002fea0003900000 */
[----:B------:R-:W1:Y:S02]  /*e2a0*/  @!P0 SYNCS.PHASECHK.TRANS64 P0, [R0+URZ+0x28860], R5 ;  /* 0x02886005000085a7 */ /* 0x000e64000800007f */
[----:B-1----:R-:W-:Y:S05]  /*e2b0*/  @!P0 BRA `(.L_x_6552) ;  /* 0xfffffffc00f08947 */ /* 0x002fea000383ffff */
[----:B------:R-:W-:Y:S05]  /*e2c0*/  BRA `(.L_x_6644) ;  /* 0xffffffc800a87947 */ /* 0x000fea000383ffff */
.L_x_6553:
[----:B------:R-:W-:Y:S01]  /*e2d0*/  BSSY B0, `(.L_x_6645) ;  /* 0x0000008000007945 */ /* 0x000fe20003800000 */
[----:B------:R-:W-:Y:S01]  /*e2e0*/  IMAD.MOV.U32 R13, RZ, RZ, R2 ;  /* 0x000000ffff0d7224 */ /* 0x000fe200078e0002 */
[----:B------:R-:W-:Y:S01]  /*e2f0*/  MOV R12, RZ ;  /* 0x000000ff000c7202 */ /* 0x000fe20000000f00 */
[----:B------:R-:W-:Y:S02]  /*e300*/  IMAD.MOV.U32 R11, RZ, RZ, 0x181f ;  /* 0x0000181fff0b7424 */ /* 0x000fe400078e00ff */
[----:B------:R-:W-:-:S07]  /*e310*/  IMAD.MOV.U32 R15, RZ, RZ, -0x1 ;  /* 0xffffffffff0f7424 */ /* 0x000fce00078e00ff */
[----:B0-2---:R-:W-:Y:S05]  /*e320*/  WARPSYNC.COLLECTIVE R15, `(.L_x_6646) ;  /* 0x000000000f087348 */ /* 0x005fea0003c00000 */
[----:B------:R1:W3:Y:S02]  /*e330*/  SHFL.IDX P6, R14, R13, R12, R11 ;  /* 0x0000000c0d0e7389 */ /* 0x0002e400000c000b */
[----:B0123--:R-:W-:Y:S01]  /*e340*/  ENDCOLLECTIVE ;  /* 0x000000000000791b */ /* 0x00ffe20003800000 */
.L_x_6646:
[----:B------:R-:W-:Y:S05]  /*e350*/  BSYNC B0 ;  /* 0x0000000000007941 */ /* 0x000fea0003800000 */
.L_x_6645:
[----:B------:R-:W-:Y:S01]  /*e360*/  IMAD.MOV.U32 R13, RZ, RZ, R16 ;  /* 0x000000ffff0d7224 */ /* 0x000fe200078e0010 */
[----:B------:R-:W-:Y:S01]  /*e370*/  MOV R11, 0x181f ;  /* 0x0000181f000b7802 */ /* 0x000fe20000000f00 */
[----:B------:R-:W-:Y:S01]  /*e380*/  IMAD.MOV.U32 R12, RZ, RZ, RZ ;  /* 0x000000ffff0c7224 */ /* 0x000fe200078e00ff */
[----:B------:R-:W-:Y:S01]  /*e390*/  MOV R5, R14 ;  /* 0x0000000e00057202 */ /* 0x000fe20000000f00 */
[----:B------:R-:W-:Y:S01]  /*e3a0*/  IMAD.MOV.U32 R15, RZ, RZ, -0x1 ;  /* 0xffffffffff0f7424 */ /* 0x000fe200078e00ff */
[----:B------:R-:W-:-:S07]  /*e3b0*/  LEA R3, R6, UR45, 0x1 ;  /* 0x0000002d06037c11 */ /* 0x000fce000f8e08ff */
[----:B------:R-:W-:Y:S05]  /*e3c0*/  WARPSYNC.COLLECTIVE R15, `(.L_x_6647) ;  /* 0x000000000f087348 */ /* 0x000fea0003c00000 */
[----:B------:R0:W1:Y:S02]  /*e3d0*/  SHFL.IDX P6, R14, R13, R12, R11 ;  /* 0x0000000c0d0e7389 */ /* 0x00006400000c000b */
[----:B01----:R-:W-:Y:S01]  /*e3e0*/  ENDCOLLECTIVE ;  /* 0x000000000000791b */ /* 0x003fe20003800000 */
.L_x_6647:
[----:B------:R-:W-:Y:S02]  /*e3f0*/  ULDC UR4, c[0x0][0x2f4] ;  /* 0x0000bd0000047ab9 */ /* 0x000fe40000000800 */
[----:B------:R-:W-:Y:S02]  /*e400*/  ISETP.GE.AND P0, PT, R25, UR4, PT ;  /* 0x0000000419007c0c */ /* 0x000fe4000bf06270 */
[----:B------:R-:W-:Y:S02]  /*e410*/  ISETP.GE.AND P1, PT, R26, UR4, PT ;  /* 0x000000041a007c0c */ /* 0x000fe4000bf26270 */
[C---:B------:R-:W-:Y:S02]  /*e420*/  ISETP.LT.OR P3, PT, R28.reuse, 0x1, P0 ;  /* 0x000000011c00780c */ /* 0x040fe40000761670 */
[----:B------:R-:W-:Y:S02]  /*e430*/  ISETP.LT.OR P2, PT, R28, 0x1, P1 ;  /* 0x000000011c00780c */ /* 0x000fe40000f41670 */
[----:B------:R-:W-:Y:S01]  /*e440*/  MOV R13, R2 ;  /* 0x00000002000d7202 */ /* 0x000fe20000000f00 */
[----:B------:R-:W-:-:S02]  /*e450*/  IMAD.MOV.U32 R12, RZ, RZ, 0x1 ;  /* 0x00000001ff0c7424 */ /* 0x000fc400078e00ff */
[----:B------:R-:W-:-:S08]  /*e460*/  IMAD.MOV.U32 R4, RZ, RZ, R14 ;  /* 0x000000ffff047224 */ /* 0x000fd000078e000e */
[----:B------:R-:W-:Y:S05]  /*e470*/  WARPSYNC.COLLECTIVE R15, `(.L_x_6648) ;  /* 0x000000000f087348 */ /* 0x000fea0003c00000 */
[----:B------:R0:W1:Y:S02]  /*e480*/  SHFL.IDX P6, R14, R13, R12, R11 ;  /* 0x0000000c0d0e7389 */ /* 0x00006400000c000b */
[----:B01----:R-:W-:Y:S01]  /*e490*/  ENDCOLLECTIVE ;  /* 0x000000000000791b */ /* 0x003fe20003800000 */
.L_x_6648:
        /* <DEDUP_REMOVED lines=8> */
[----:B------:R-:W-:Y:S01]  /*e520*/  MOV R13, R16 ;  /* 0x00000010000d7202 */ /* 0x000fe20000000f00 */
[----:B------:R-:W-:-:S10]  /*e530*/  IMAD.MOV.U32 R19, RZ, RZ, R14 ;  /* 0x000000ffff137224 */ /* 0x000fd400078e000e */
[----:B0-----:R-:W-:Y:S05]  /*e540*/  WARPSYNC.COLLECTIVE R15, `(.L_x_6649) ;  /* 0x000000000f087348 */ /* 0x001fea0003c00000 */
[----:B------:R1:W2:Y:S02]  /*e550*/  SHFL.IDX P6, R14, R13, R12, R11 ;  /* 0x0000000c0d0e7389 */ /* 0x0002a400000c000b */
[----:B012---:R-:W-:Y:S01]  /*e560*/  ENDCOLLECTIVE ;  /* 0x000000000000791b */ /* 0x007fe20003800000 */
.L_x_6649:
[----:B------:R-:W-:Y:S01]  /*e570*/  IMAD.MOV.U32 R5, RZ, RZ, R19 ;  /* 0x000000ffff057224 */ /* 0x000fe200078e0013 */
[----:B------:R-:W-:Y:S01]  /*e580*/  MOV R13, R2 ;  /* 0x00000002000d7202 */ /* 0x000fe20000000f00 */
[----:B------:R-:W-:Y:S02]  /*e590*/  IMAD.MOV.U32 R12, RZ, RZ, 0x2 ;  /* 0x00000002ff0c7424 */ /* 0x000fe400078e00ff */
[----:B------:R-:W-:-:S07]  /*e5a0*/  IMAD.MOV.U32 R4, RZ, RZ, R14 ;  /* 0x000000ffff047224 */ /* 0x000fce00078e000e */
[----:B------:R-:W-:Y:S05]  /*e5b0*/  WARPSYNC.COLLECTIVE R15, `(.L_x_6650) ;  /* 0x000000000f087348 */ /* 0x000fea0003c00000 */
[----:B------:R0:W1:Y:S02]  /*e5c0*/  SHFL.IDX P6, R14, R13, R12, R11 ;  /* 0x0000000c0d0e7389 */ /* 0x00006400000c000b */
[----:B01----:R-:W-:Y:S01]  /*e5d0*/  ENDCOLLECTIVE ;  /* 0x000000000000791b */ /* 0x003fe20003800000 */
.L_x_6650:
        /* <DEDUP_REMOVED lines=13> */
.L_x_6651:
[----:B------:R-:W-:Y:S01]  /*e6b0*/  MOV R5, R23 ;  /* 0x0000001700057202 */ /* 0x000fe20000000f00 */
[----:B------:R-:W-:Y:S02]  /*e6c0*/  IMAD.MOV.U32 R13, RZ, RZ, R2 ;  /* 0x000000ffff0d7224 */ /* 0x000fe400078e0002 */
[----:B------:R-:W-:Y:S02]  /*e6d0*/  IMAD.MOV.U32 R12, RZ, RZ, 0x3 ;  /* 0x00000003ff0c7424 */ /* 0x000fe400078e00ff */
[----:B------:R-:W-:-:S07]  /*e6e0*/  IMAD.MOV.U32 R22, RZ, RZ, R14 ;  /* 0x000000ffff167224 */ /* 0x000fce00078e000e */
[----:B------:R-:W-:Y:S05]  /*e6f0*/  WARPSYNC.COLLECTIVE R15, `(.L_x_6652) ;  /* 0x000000000f087348 */ /* 0x000fea0003c00000 */
[----:B------:R0:W1:Y:S02]  /*e700*/  SHFL.IDX P6, R14, R13, R12, R11 ;  /* 0x0000000c0d0e7389 */ /* 0x00006400000c000b */
[----:B01----:R-:W-:Y:S01]  /*e710*/  ENDCOLLECTIVE ;  /* 0x000000000000791b */ /* 0x003fe20003800000 */
.L_x_6652:
        /* <DEDUP_REMOVED lines=9> */
[----:B------:R-:W-:Y:S02]  /*e7b0*/  ISETP.LT.OR P3, PT, R28, 0x31, P0 ;  /* 0x000000311c00780c */ /* 0x000fe40000761670 */
[----:B------:R-:W-:-:S11]  /*e7c0*/  MOV R21, R14 ;  /* 0x0000000e00157202 */ /* 0x000fd60000000f00 */
[----:B0-----:R-:W-:Y:S05]  /*e7d0*/  WARPSYNC.COLLECTIVE R15, `(.L_x_6653) ;  /* 0x000000000f087348 */ /* 0x001fea0003c00000 */
[----:B------:R1:W2:Y:S02]  /*e7e0*/  SHFL.IDX P6, R14, R13, R12, R11 ;  /* 0x0000000c0d0e7389 */ /* 0x0002a400000c000b */
[----:B012---:R-:W-:Y:S01]  /*e7f0*/  ENDCOLLECTIVE ;  /* 0x000000000000791b */ /* 0x007fe20003800000 */
.L_x_6653:
[----:B------:R-:W-:Y:S02]  /*e800*/  IMAD.MOV.U32 R5, RZ, RZ, R21 ;  /* 0x000000ffff057224 */ /* 0x000fe400078e0015 */
[----:B------:R-:W-:Y:S01]  /*e810*/  IMAD.MOV.U32 R13, RZ, RZ, R2 ;  /* 0x000000ffff0d7224 */ /* 0x000fe200078e0002 */
[----:B------:R-:W-:Y:S01]  /*e820*/  MOV R12, 0x4 ;  /* 0x00000004000c7802 */ /* 0x000fe20000000f00 */
[----:B------:R-:W-:-:S07]  /*e830*/  IMAD.MOV.U32 R20, RZ, RZ, R14 ;  /* 0x000000ffff147224 */ /* 0x000fce00078e000e */
[----:B------:R-:W-:Y:S05]  /*e840*/  WARPSYNC.COLLECTIVE R15, `(.L_x_6654) ;  /* 0x000000000f087348 */ /* 0x000fea0003c00000 */
[----:B------:R0:W1:Y:S02]  /*e850*/  SHFL.IDX P6, R14, R13, R12, R11 ;  /* 0x0000000c0d0e7389 */ /* 0x00006400000c000b */
[----:B01----:R-:W-:Y:S01]  /*e860*/  ENDCOLLECTIVE ;  /* 0x000000000000791b */ /* 0x003fe20003800000 */
.L_x_6654:
[----:B------:R-:W-:-:S05]  /*e870*/  MOV R4, R20 ;  /* 0x0000001400047202 */ /* 0x000fca0000000f00 */
[----:B------:R-:W-:-:S05]  /*e880*/  IMAD.WIDE.U32 R4, R26, 0x2, R4 ;  /* 0x000000021a047825 */ /* 0x000fca00078e0004 */
[----:B------:R-:W-:Y:S01]  /*e890*/  @!PT LDS RZ, [RZ] ;  /* 0x00000000fffff984 */ /* 0x000fe20000000800 */
[----:B------:R-:W-:Y:S01]  /*e8a0*/  @!PT LDS RZ, [RZ] ;  /* 0x00000000fffff984 */ /* 0x000fe20000000800 */
[----:B------:R-:W-:Y:S01]  /*e8b0*/  @!PT LDS RZ, [RZ] ;  /* 0x00000000fffff984 */ /* 0x000fe20000000800 */
[----:B------:R0:W-:Y:S01]  /*e8c0*/  LDGSTS.E.BYPASS.LTC128B.128 [R3+0x1c00], desc[UR38][R4.64], !P2 ;  /* 0x01c0000004037fae */ /* 0x0001e2000d101d66 */
[----:B------:R-:W-:Y:S01]  /*e8d0*/  IMAD.MOV.U32 R13, RZ, RZ, R16 ;  /* 0x000000ffff0d7224 */ /* 0x000fe200078e0010 */
[C---:B------:R-:W-:Y:S02]  /*e8e0*/  ISETP.LT.OR P2, PT, R28.reuse, 0x41, P1 ;  /* 0x000000411c00780c */ /* 0x040fe40000f41670 */
[----:B------:R0:W-:Y:S01]  /*e8f0*/  LDGSTS.E.BYPASS.LTC128B.128 [R3+0x5c00], desc[UR38][R4.64+0x80], !P3 ;  /* 0x05c0008004037fae */ /* 0x0001e2000d901d66 */
[----:B------:R-:W-:Y:S01]  /*e900*/  ISETP.LT.OR P3, PT, R28, 0x41, P0 ;  /* 0x000000411c00780c */ /* 0x000fe20000761670 */
[----:B------:R-:W-:-:S12]  /*e910*/  IMAD.MOV.U32 R9, RZ, RZ, R14 ;  /* 0x000000ffff097224 */ /* 0x000fd800078e000e */
[----:B0-----:R-:W-:Y:S05]  /*e920*/  WARPSYNC.COLLECTIVE R15, `(.L_x_6655) ;  /* 0x000000000f087348 */ /* 0x001fea0003c00000 */
[----:B------:R1:W2:Y:S02]  /*e930*/  SHFL.IDX P6, R14, R13, R12, R11 ;  /* 0x0000000c0d0e7389 */ /* 0x0002a400000c000b */
[----:B012---:R-:W-:Y:S01]  /*e940*/  ENDCOLLECTIVE ;  /* 0x000000000000791b */ /* 0x007fe20003800000 */
.L_x_6655:
[----:B------:R-:W-:Y:S02]  /*e950*/  IMAD.MOV.U32 R5, RZ, RZ, R9 ;  /* 0x000000ffff057224 */ /* 0x000fe400078e0009 */
[----:B------:R-:W-:Y:S01]  /*e960*/  IMAD.MOV.U32 R9, RZ, RZ, RZ ;  /* 0x000000ffff097224 */ /* 0x000fe200078e00ff */
[----:B------:R-:W-:Y:S01]  /*e970*/  MOV R13, R2 ;  /* 0x00000002000d7202 */ /* 0x000fe20000000f00 */
[----:B------:R-:W-:Y:S01]  /*e980*/  IMAD.MOV.U32 R12, RZ, RZ, 0x5 ;  /* 0x00000005ff0c7424 */ /* 0x000fe200078e00ff */
[----:B------:R-:W-:-:S07]  /*e990*/  MOV R24, R14 ;  /* 0x0000000e00187202 */ /* 0x000fce0000000f00 */
[----:B------:R-:W-:Y:S05]  /*e9a0*/  WARPSYNC.COLLECTIVE R15, `(.L_x_6656) ;  /* 0x000000000f087348 */ /* 0x000fea0003c00000 */
[----:B------:R0:W1:Y:S02]  /*e9b0*/  SHFL.IDX P6, R14, R13, R12, R11 ;  /* 0x0000000c0d0e7389 */ /* 0x00006400000c000b */
[----:B01----:R-:W-:Y:S01]  /*e9c0*/  ENDCOLLECTIVE ;  /* 0x000000000000791b */ /* 0x003fe20003800000 */
.L_x_6656:
        /* <DEDUP_REMOVED lines=14> */
.L_x_6657:
[----:B------:R-:W-:Y:S01]  /*eab0*/  IMAD.MOV.U32 R5, RZ, RZ, R19 ;  /* 0x000000ffff057224 */ /* 0x000fe200078e0013 */
[----:B------:R-:W-:Y:S01]  /*eac0*/  MOV R13, R2 ;  /* 0x00000002000d7202 */ /* 0x000fe20000000f00 */
[----:B------:R-:W-:Y:S02]  /*ead0*/  IMAD.MOV.U32 R12, RZ, RZ, 0x6 ;  /* 0x00000006ff0c7424 */ /* 0x000fe400078e00ff */
[----:B------:R-:W-:-:S07]  /*eae0*/  IMAD.MOV.U32 R4, RZ, RZ, R14 ;  /* 0x000000ffff047224 */ /* 0x000fce00078e000e */
[----:B------:R-:W-:Y:S05]  /*eaf0*/  WARPSYNC.COLLECTIVE R15, `(.L_x_6658) ;  /* 0x000000000f087348 */ /* 0x000fea0003c00000 */
[----:B------:R0:W1:Y:S02]  /*eb00*/  SHFL.IDX P6, R14, R13, R12, R11 ;  /* 0x0000000c0d0e7389 */ /* 0x00006400000c000b */
[----:B01----:R-:W-:Y:S01]  /*eb10*/  ENDCOLLECTIVE ;  /* 0x000000000000791b */ /* 0x003fe20003800000 */
.L_x_6658:
        /* <DEDUP_REMOVED lines=13> */
.L_x_6659:
[----:B------:R-:W-:Y:S01]  /*ebf0*/  MOV R5, R25 ;  /* 0x0000001900057202 */ /* 0x000fe20000000f00 */
[----:B------:R-:W-:Y:S02]  /*ec00*/  IMAD.MOV.U32 R13, RZ, RZ, R2 ;  /* 0x000000ffff0d7224 */ /* 0x000fe400078e0002 */
[----:B------:R-:W-:Y:S02]  /*ec10*/  IMAD.MOV.U32 R12, RZ, RZ, 0x7 ;  /* 0x00000007ff0c7424 */ /* 0x000fe400078e00ff */
[----:B------:R-:W-:-:S07]  /*ec20*/  IMAD.MOV.U32 R30, RZ, RZ, R14 ;  /* 0x000000ffff1e7224 */ /* 0x000fce00078e000e */
[----:B------:R-:W-:Y:S05]  /*ec30*/  WARPSYNC.COLLECTIVE R15, `(.L_x_6660) ;  /* 0x000000000f087348 */ /* 0x000fea0003c00000 */
[----:B------:R0:W1:Y:S02]  /*ec40*/  SHFL.IDX P6, R14, R13, R12, R11 ;  /* 0x0000000c0d0e7389 */ /* 0x00006400000c000b */
[----:B01----:R-:W-:Y:S01]  /*ec50*/  ENDCOLLECTIVE ;  /* 0x000000000000791b */ /* 0x003fe20003800000 */
.L_x_6660:
[----:B------:R-:W-:-:S04]  /*ec60*/  IMAD.MOV.U32 R4, RZ, RZ, R30 ;  /* 0x000000ffff047224 */ /* 0x000fc800078e001e */
[----:B------:R-:W-:-:S05]  /*ec70*/  IMAD.WIDE.U32 R4, R26, 0x2, R4 ;  /* 0x000000021a047825 */ /* 0x000fca00078e0004 */
[----:B------:R-:W-:Y:S01]  /*ec80*/  @!PT LDS RZ, [RZ] ;  /* 0x00000000fffff984 */ /* 0x000fe20000000800 */
[----:B------:R-:W-:Y:S01]  /*ec90*/  @!PT LDS RZ, [RZ] ;  /* 0x00000000fffff984 */ /* 0x000fe20000000800 */
[----:B------:R-:W-:Y:S01]  /*eca0*/  @!PT LDS RZ, [RZ] ;  /* 0x00000000fffff984 */ /* 0x000fe20000000800 */
[----:B------:R0:W-:Y:S01]  /*ecb0*/  LDGSTS.E.BYPASS.LTC128B.128 [R3+0x3400], desc[UR38][R4.64], !P2 ;  /* 0x0340000004037fae */ /* 0x0001e2000d101d66 */
[----:B------:R-:W-:-:S03]  /*ecc0*/  IMAD.MOV.U32 R13, RZ, RZ, R16 ;  /* 0x000000ffff0d7224 */ /* 0x000fc600078e0010 */
[----:B------:R0:W-:Y:S01]  /*ecd0*/  LDGSTS.E.BYPASS.LTC128B.128 [R3+0x7400], desc[UR38][R4.64+0x80], !P3 ;  /* 0x0740008004037fae */ /* 0x0001e2000d901d66 */
[----:B------:R-:W-:-:S07]  /*ece0*/  MOV R2, R14 ;  /* 0x0000000e00027202 */ /* 0x000fce0000000f00 */
[----:B0-----:R-:W-:Y:S05]  /*ecf0*/  WARPSYNC.COLLECTIVE R15, `(.L_x_6661) ;  /* 0x000000000f087348 */ /* 0x001fea0003c00000 */
[----:B------:R1:W2:Y:S02]  /*ed00*/  SHFL.IDX P6, R14, R13, R12, R11 ;  /* 0x0000000c0d0e7389 */ /* 0x0002a400000c000b */
[----:B012---:R-:W-:Y:S01]  /*ed10*/  ENDCOLLECTIVE ;  /* 0x000000000000791b */ /* 0x007fe20003800000 */
.L_x_6661:
[----:B------:R-:W-:Y:S05]  /*ed20*/  BRA `(.L_x_6662) ;  /* 0xffffffc400247947 */ /* 0x000fea000383ffff */
.L_x_6556:
[----:B0-----:R0:W1:Y:S02]  /*ed30*/  SYNCS.PHASECHK.TRANS64.TRYWAIT P0, [R7+URZ+0x28820], R9 ;  /* 0x02882009070075a7 */ /* 0x001064000800017f */
[----:B-1----:R-:W-:Y:S05]  /*ed40*/  @!P0 NANOSLEEP.SYNCS 0x989680 ;  /* 0x009896800000895d */ /* 0x002fea0003900000 */
[----:B------:R-:W1:Y:S02]  /*ed50*/  @!P0 SYNCS.PHASECHK.TRANS64 P0, [R7+URZ+0x28820], R9 ;  /* 0x02882009070085a7 */ /* 0x000e64000800007f */
[----:B-1----:R-:W-:Y:S05]  /*ed60*/  @!P0 BRA `(.L_x_6556) ;  /* 0xfffffffc00f08947 */ /* 0x002fea000383ffff */
[----:B------:R-:W-:Y:S05]  /*ed70*/  BRA `(.L_x_6663) ;  /* 0xffffffc400987947 */ /* 0x000fea000383ffff */
.L_x_6557:
[----:B------:R-:W-:Y:S01]  /*ed80*/  BSSY B0, `(.L_x_6664) ;  /* 0x0000008000007945 */ /* 0x000fe20003800000 */
[----:B------:R-:W-:Y:S01]  /*ed90*/  MOV R13, R17 ;  /* 0x00000011000d7202 */ /* 0x000fe20000000f00 */
[----:B------:R-:W-:Y:S01]  /*eda0*/  IMAD.MOV.U32 R12, RZ, RZ, RZ ;  /* 0x000000ffff0c7224 */ /* 0x000fe200078e00ff */
[----:B------:R-:W-:Y:S01]  /*edb0*/  MOV R15, 0xffffffff ;  /* 0xffffffff000f7802 */ /* 0x000fe20000000f00 */
[----:B------:R-:W-:-:S07]  /*edc0*/  IMAD.MOV.U32 R11, RZ, RZ, 0x1f ;  /* 0x0000001fff0b7424 */ /* 0x000fce00078e00ff */
[----:B0-2--5:R-:W-:Y:S05]  /*edd0*/  WARPSYNC.COLLECTIVE R15, `(.L_x_6665) ;  /* 0x000000000f087348 */ /* 0x025fea0003c00000 */
[----:B------:R1:W3:Y:S02]  /*ede0*/  SHFL.IDX P6, R14, R13, R12, R11 ;  /* 0x0000000c0d0e7389 */ /* 0x0002e400000c000b */
[----:B0123-5:R-:W-:Y:S01]  /*edf0*/  ENDCOLLECTIVE ;  /* 0x000000000000791b */ /* 0x02ffe20003800000 */
.L_x_6665:
[----:B------:R-:W-:Y:S05]  /*ee00*/  BSYNC B0 ;  /* 0x0000000000007941 */ /* 0x000fea0003800000 */
.L_x_6664:
[----:B------:R-:W-:Y:S05]  /*ee10*/  BRA `(.L_x_6666) ;  /* 0xffffffc4007c7947 */ /* 0x000fea000383ffff */
.L_x_6558:
[----:B------:R-:W-:Y:S01]  /*ee20*/  BSSY B0, `(.L_x_6667) ;  /* 0x0000006000007945 */ /* 0x000fe20003800000 */
[----:B------:R-:W-:-:S07]  /*ee30*/  IMAD.MOV.U32 R15, RZ, RZ, -0x1 ;  /* 0xffffffffff0f7424 */ /* 0x000fce00078e00ff */
[----:B012--5:R-:W-:Y:S05]  /*ee40*/  WARPSYNC.COLLECTIVE R15, `(.L_x_6668) ;  /* 0x000000000f0c7348 */ /* 0x027fea0003c00000 */
[----:B------:R-:W-:Y:S02]  /*ee50*/  ELECT P6, UR62, PT ;  /* 0x00000000003e782f */ /* 0x000fe400038c0000 */
[----:B------:R-:W-:Y:S01]  /*ee60*/  MOV R14, UR62 ;  /* 0x0000003e000e7c02 */ /* 0x000fe20008000f00 */
[----:B012--5:R-:W-:Y:S10]  /*ee70*/  ENDCOLLECTIVE ;  /* 0x000000000000791b */ /* 0x027ff40003800000 */
.L_x_6668:
[----:B------:R-:W-:Y:S05]  /*ee80*/  BSYNC B0 ;  /* 0x0000000000007941 */ /* 0x000fea0003800000 */
.L_x_6667:
[----:B------:R-:W-:Y:S05]  /*ee90*/  BRA `(.L_x_6669) ;  /* 0xffffffc400707947 */ /* 0x000fea000383ffff */
.L_x_6560:
[----:B---3--:R3:W4:Y:S02]  /*eea0*/  SYNCS.PHASECHK.TRANS64.TRYWAIT P1, [R5+URZ+0x28840], R2 ;  /* 0x02884002050075a7 */ /* 0x008724000802017f */
[----:B----4-:R-:W-:Y:S05]  /*eeb0*/  @!P1 NANOSLEEP.SYNCS 0x989680 ;  /* 0x009896800000995d */ /* 0x010fea0003900000 */
[----:B------:R-:W4:Y:S02]  /*eec0*/  @!P1 SYNCS.PHASECHK.TRANS64 P1, [R5+URZ+0x28840], R2 ;  /* 0x02884002050095a7 */ /* 0x000f24000802007f */
[----:B----4-:R-:W-:Y:S05]  /*eed0*/  @!P1 BRA `(.L_x_6560) ;  /* 0xfffffffc00f09947 */ /* 0x010fea000383ffff */
[----:B------:R-:W-:Y:S05]  /*eee0*/  BRA `(.L_x_6670) ;  /* 0xffffffc400907947 */ /* 0x000fea000383ffff */
.L_x_6562:
[----:B0-----:R0:W4:Y:S02]  /*eef0*/  SYNCS.PHASECHK.TRANS64.TRYWAIT P1, [R7+URZ+0x28840], R0 ;  /* 0x02884000070075a7 */ /* 0x001124000802017f */
[----:B----4-:R-:W-:Y:S05]  /*ef00*/  @!P1 NANOSLEEP.SYNCS 0x989680 ;  /* 0x009896800000995d */ /* 0x010fea0003900000 */
[----:B------:R-:W4:Y:S02]  /*ef10*/  @!P1 SYNCS.PHASECHK.TRANS64 P1, [R7+URZ+0x28840], R0 ;  /* 0x02884000070095a7 */ /* 0x000f24000802007f */
[----:B----4-:R-:W-:Y:S05]  /*ef20*/  @!P1 BRA `(.L_x_6562) ;  /* 0xfffffffc00f09947 */ /* 0x010fea000383ffff */
[----:B------:R-:W-:Y:S05]  /*ef30*/  BRA `(.L_x_6671) ;  /* 0xffffffc4009c7947 */ /* 0x000fea000383ffff */
.L_x_6564:
[----:B----4-:R4:W0:Y:S02]  /*ef40*/  SYNCS.PHASECHK.TRANS64.TRYWAIT P1, [R5+URZ+0x28860], R2 ;  /* 0x02886002050075a7 */ /* 0x010824000802017f */
[----:B0-----:R-:W-:Y:S05]  /*ef50*/  @!P1 NANOSLEEP.SYNCS 0x989680 ;  /* 0x009896800000995d */ /* 0x001fea0003900000 */
[----:B------:R-:W0:Y:S02]  /*ef60*/  @!P1 SYNCS.PHASECHK.TRANS64 P1, [R5+URZ+0x28860], R2 ;  /* 0x02886002050095a7 */ /* 0x000e24000802007f */
[----:B0-----:R-:W-:Y:S05]  /*ef70*/  @!P1 BRA `(.L_x_6564) ;  /* 0xfffffffc00f09947 */ /* 0x001fea000383ffff */
[----:B------:R-:W-:Y:S05]  /*ef80*/  BRA `(.L_x_6672) ;  /* 0xffffffc400987947 */ /* 0x000fea000383ffff */
.L_x_6673:
        /* <DEDUP_REMOVED lines=15> */
.L_x_15987:


//--------------------- .text._ZN7cutlass13device_kernelIN5flash11enable_sm90INS1_16FlashAttnFwdSm90INS1_25CollectiveMainloopFwdSm90ILi2EN4cute5tupleIJNS5_1CILi1EEES8_S8_EEENS6_IJNS7_ILi128EEESA_SA_EEELi128ENS_6half_tEfNS_4arch4Sm90ELb0ELb0ELb0ELb1ELb1ELb0ELb0ELb1ELb1ELb1ELb1ELb0EEENS1_21CollectiveEpilogueFwdISB_S9_SC_SE_Li256ELb1ELb1ELb1ELb0EEENS1_36VarlenDynamicPersistentTileSchedulerILi128ELi128ELi256ELi128ELb1ELb1ELb1ELb0ELb1ELb1EEEEEEEEEvNT_6ParamsE --------------------------
	.section	.text._ZN7cutlass13device_kernelIN5flash11enable_sm90INS1_16FlashAttnFwdSm90INS1_25CollectiveMainloopFwdSm90ILi2EN4cute5tupleIJNS5_1CILi1EEES8_S8_EEENS6_IJNS7_ILi128EEESA_SA_EEELi128ENS_6half_tEfNS_4arch4Sm90ELb0ELb0ELb0ELb1ELb1ELb0ELb0ELb1ELb1ELb1ELb1ELb0EEENS1_21CollectiveEpilogueFwdISB_S9_SC_SE_Li256ELb1ELb1ELb1ELb0EEENS1_36VarlenDynamicPersistentTileSchedulerILi128ELi128ELi256ELi128ELb1ELb1ELb1ELb0ELb1ELb1EEEEEEEEEvNT_6ParamsE,"ax",@progbits
	.align	128
.text._ZN7cutlass13device_kernelIN5flash11enable_sm90INS1_16FlashAttnFwdSm90INS1_25CollectiveMainloopFwdSm90ILi2EN4cute5tupleIJNS5_1CILi1EEES8_S8_EEENS6_IJNS7_ILi128EEESA_SA_EEELi128ENS_6half_tEfNS_4arch4Sm90ELb0ELb0ELb0ELb1ELb1ELb0ELb0ELb1ELb1ELb1ELb1ELb0EEENS1_21CollectiveEpilogueFwdISB_S9_SC_SE_Li256ELb1ELb1ELb1ELb0EEENS1_36VarlenDynamicPersistentTileSchedulerILi128ELi128ELi256ELi128ELb1ELb1ELb1ELb0ELb1ELb1EEEEEEEEEvNT_6ParamsE:
        .type           _ZN7cutlass13device_kernelIN5flash11enable_sm90INS1_16FlashAttnFwdSm90INS1_25CollectiveMainloopFwdSm90ILi2EN4cute5tupleIJNS5_1CILi1EEES8_S8_EEENS6_IJNS7_ILi128EEESA_SA_EEELi128ENS_6half_tEfNS_4arch4Sm90ELb0ELb0ELb0ELb1ELb1ELb0ELb0ELb1ELb1ELb1ELb1ELb0EEENS1_21CollectiveEpilogueFwdISB_S9_SC_SE_Li256ELb1ELb1ELb1ELb0EEENS1_36VarlenDynamicPersistentTileSchedulerILi128ELi128ELi256ELi128ELb1ELb1ELb1ELb0ELb1ELb1EEEEEEEEEvNT_6ParamsE,@function
        .size           _ZN7cutlass13device_kernelIN5flash11enable_sm90INS1_16FlashAttnFwdSm90INS1_25CollectiveMainloopFwdSm90ILi2EN4cute5tupleIJNS5_1CILi1EEES8_S8_EEENS6_IJNS7_ILi128EEESA_SA_EEELi128ENS_6half_tEfNS_4arch4Sm90ELb0ELb0ELb0ELb1ELb1ELb0ELb0ELb1ELb1ELb1ELb1ELb0EEENS1_21CollectiveEpilogueFwdISB_S9_SC_SE_Li256ELb1ELb1ELb1ELb0EEENS1_36VarlenDynamicPersistentTileSchedulerILi128ELi128ELi256ELi128ELb1ELb1ELb1ELb0ELb1ELb1EEEEEEEEEvNT_6ParamsE,(.L_x_15988 - _ZN7cutlass13device_kernelIN5flash11enable_sm90INS1_16FlashAttnFwdSm90INS1_25CollectiveMainloopFwdSm90ILi2EN4cute5tupleIJNS5_1CILi1EEES8_S8_EEENS6_IJNS7_ILi128EEESA_SA_EEELi128ENS_6half_tEfNS_4arch4Sm90ELb0ELb0ELb0ELb1ELb1ELb0ELb0ELb1ELb1ELb1ELb1ELb0EEENS1_21CollectiveEpilogueFwdISB_S9_SC_SE_Li256ELb1ELb1ELb1ELb0EEENS1_36VarlenDynamicPersistentTileSchedulerILi128ELi128ELi256ELi128ELb1ELb1ELb1ELb0ELb1ELb1EEEEEEEEEvNT_6ParamsE)
        .other          _ZN7cutlass13device_kernelIN5flash11enable_sm90INS1_16FlashAttnFwdSm90INS1_25CollectiveMainloopFwdSm90ILi2EN4cute5tupleIJNS5_1CILi1EEES8_S8_EEENS6_IJNS7_ILi128EEESA_SA_EEELi128ENS_6half_tEfNS_4arch4Sm90ELb0ELb0ELb0ELb1ELb1ELb0ELb0ELb1ELb1ELb1ELb1ELb0EEENS1_21CollectiveEpilogueFwdISB_S9_SC_SE_Li256ELb1ELb1ELb1ELb0EEENS1_36VarlenDynamicPersistentTileSchedulerILi128ELi128ELi256ELi128ELb1ELb1ELb1ELb0ELb1ELb1EEEEEEEEEvNT_6ParamsE,@"STO_CUDA_ENTRY STV_DEFAULT"
_ZN7cutlass13device_kernelIN5flash11enable_sm90INS1_16FlashAttnFwdSm90INS1_25CollectiveMainloopFwdSm90ILi2EN4cute5tupleIJNS5_1CILi1EEES8_S8_EEENS6_IJNS7_ILi128EEESA_SA_EEELi128ENS_6half_tEfNS_4arch4Sm90ELb0ELb0ELb0ELb1ELb1ELb0ELb0ELb1ELb1ELb1ELb1ELb0EEENS1_21CollectiveEpilogueFwdISB_S9_SC_SE_Li256ELb1ELb1ELb1ELb0EEENS1_36VarlenDynamicPersistentTileSchedulerILi128ELi128ELi256ELi128ELb1ELb1ELb1ELb0ELb1ELb1EEEEEEEEEvNT_6ParamsE:
[----:B------:R-:W0:Y:S02]  /*0000*/  LDC R1, c[0x0][0x28] ;  /* 0x00000a00ff017b82 */ /* 0x000e240000000800 */
[----:B0-----:R-:W-:Y:S01]  /*0010*/  VIADD R1, R1, 0xffffffd8 ;  /* 0xffffffd801017836 */ /* 0x001fe20000000000 */
[----:B------:R-:W0:Y:S01]  /*0020*/  S2R R3, SR_TID.X ;  /* 0x0000000000037919 */ /* 0x000e220000002100 */
[----:B------:R-:W-:Y:S01]  /*0030*/  ELECT P0, URZ, PT ;  /* 0x00000000003f782f */ /* 0x000fe20003800000 */
[----:B------:R-:W-:Y:S01]  /*0040*/  UMOV UR4, 0x80 ;  /* 0x0000008000047882 */ /* 0x000fe20000000000 */
[----:B------:R-:W-:Y:S01]  /*0050*/  UMOV UR7, 0x100 ;  /* 0x0000010000077882 */ /* 0x000fe20000000000 */
[--C-:B0-----:R-:W-:Y:S02]  /*0060*/  SHF.R.U32.HI R0, RZ, 0x5, R3.reuse ;  /* 0x00000005ff007819 */ /* 0x101fe40000011603 */
[----:B------:R-:W-:-:S03]  /*0070*/  SHF.R.U32.HI R3, RZ, 0x7, R3 ;  /* 0x00000007ff037819 */ /* 0x000fc60000011603 */
[----:B------:R-:W0:Y:S02]  /*0080*/  SHFL.IDX PT, R2, R0, RZ, 0x1f ;  /* 0x00001fff00027589 */ /* 0x000e2400000e0000 */
[C---:B0-----:R-:W-:Y:S02]  /*0090*/  ISETP.NE.OR P0, PT, R2.reuse, RZ, !P0 ;  /* 0x000000ff0200720c */ /* 0x041fe40004705670 */
[----:B------:R-:W-:Y:S02]  /*00a0*/  ISETP.NE.AND P1, PT, R2, RZ, PT ;  /* 0x000000ff0200720c */ /* 0x000fe40003f25270 */
[----:B------:R0:W1:Y:S09]  /*00b0*/  SHFL.IDX PT, R2, R3, RZ, 0x1f ;  /* 0x00001fff03027589 */ /* 0x00007200000e0000 */
[----:B------:R-:W-:Y:S01]  /*00c0*/  VOTEU.ALL UP0, P0 ;  /* 0x00000000003f7886 */ /* 0x000fe20000000000 */
[----:B------:R-:W-:-:S04]  /*00d0*/  VOTEU.ALL UP1, P0 ;  /* 0x00000000003f7886 */ /* 0x000fc80000020000 */
[----:B------:R-:W2:Y:S01]  /*00e0*/  @!UP0 S2UR UR8, SR_CgaCtaId ;  /* 0x00000000000889c3 */ /* 0x000ea20000008800 */
[----:B------:R-:W-:Y:S01]  /*00f0*/  @!UP0 UMOV UR6, 0x400 ;  /* 0x0000040000068882 */ /* 0x000fe20000000000 */
[----:B------:R-:W-:-:S04]  /*0100*/  @!UP0 UIADD3 UR4, -UR4, 0x100000, URZ ;  /* 0x0010000004048890 */ /* 0x000fc8000fffe13f */
[----:B------:R-:W-:Y:S02]  /*0110*/  @!UP0 USHF.L.U32 UR5, UR4, 0xb, URZ ;  /* 0x0000000b04058899 */ /* 0x000fe4000800063f */
[----:B------:R-:W-:Y:S02]  /*0120*/  @!UP0 USHF.L.U32 UR4, UR4, 0x1, URZ ;  /* 0x0000000104048899 */ /* 0x000fe4000800063f */
[----:B--2---:R-:W-:Y:S02]  /*0130*/  @!UP0 ULEA UR8, UR8, UR6, 0x18 ;  /* 0x0000000608088291 */ /* 0x004fe4000f8ec03f */
        /* <DEDUP_REMOVED lines=25> */
.L_x_6674:
        /* <DEDUP_REMOVED lines=22> */
.L_x_6675:
        /* <DEDUP_REMOVED lines=18> */
.L_x_6676:
        /* <DEDUP_REMOVED lines=22> */
.L_x_6677:
        /* <DEDUP_REMOVED lines=22> */
.L_x_6678:
[----:B------:R-:W-:Y:S01]  /*0810*/  ISETP.NE.AND P0, PT, R2, RZ, PT ;  /* 0x000000ff0200720c */ /* 0x000fe20003f05270 */
[----:B------:R-:W-:Y:S01]  /*0820*/  IMAD.MOV.U32 R2, RZ, RZ, 0x1 ;  /* 0x00000001ff027424 */ /* 0x000fe200078e00ff */
[----:B------:R-:W-:Y:S01]  /*0830*/  NOP ;  /* 0x0000000000007918 */ /* 0x000fe20000000000 */
[----:B------:R-:W-:-:S03]  /*0840*/  ULDC.64 UR36, c[0x0][0x208] ;  /* 0x0000820000247ab9 */ /* 0x000fc60000000a00 */
[----:B------:R-:W-:-:S05]  /*0850*/  SEL R2, R2, 0x2, !P0 ;  /* 0x0000000202027807 */ /* 0x000fca0004000000 */
[----:B------:R0:W-:Y:S02]  /*0860*/  STL [R1+0x4], R2 ;  /* 0x0000040201007387 */ /* 0x0001e40000100800 */
[----:B01234-:R-:W-:Y:S06]  /*0870*/  BAR.SYNC.DEFER_BLOCKING 0x0 ;  /* 0x0000000000007b1d */ /* 0x01ffec0000010000 */
[----:B------:R-:W-:Y:S05]  /*0880*/  @!P0 BRA `(.L_x_6679) ;  /* 0x0000008c00588947 */ /* 0x000fea0003800000 */
.L_x_6680:
[----:B------:R-:W-:-:S08]  /*0890*/  NOP ;  /* 0x0000000000007918 */ /* 0x000fd00000000000 */
[----:B------:R-:W0:Y:S02]  /*08a0*/  USETMAXREG.TRY_ALLOC.CTAPOOL UP0, 0xe8 ;  /* 0x000000e8000079c8 */ /* 0x000e240008000600 */
[----:B0-----:R-:W-:-:S13]  /*08b0*/  PLOP3.LUT P0, PT, PT, PT, UP0, 0x80, 0x0 ;  /* 0x000000000000781c */ /* 0x001fda0003f0f008 */
[----:B------:R-:W-:Y:S05]  /*08c0*/  @!P0 BRA `(.L_x_6680) ;  /* 0xfffffffc00f08947 */ /* 0x000fea000383ffff */
[----:B------:R-:W0:Y:S01]  /*08d0*/  S2R R2, SR_TID.X ;  /* 0x0000000000027919 */ /* 0x000e220000002100 */
[----:B------:R-:W1:Y:S01]  /*08e0*/  S2UR UR5, SR_CgaCtaId ;  /* 0x00000000000579c3 */ /* 0x000e620000008800 */
[----:B------:R-:W-:-:S07]  /*08f0*/  UMOV UR4, 0x400 ;  /* 0x0000040000047882 */ /* 0x000fce0000000000 */
[----:B------:R-:W-:Y:S06]  /*0900*/  BAR.ARV 0x8, 0x180 ;  /* 0x0206000000007b1d */ /* 0x000fec0000002000 */
[----:B-1----:R-:W-:Y:S01]  /*0910*/  ULEA UR4, UR5, UR4, 0x18 ;  /* 0x0000000405047291 */ /* 0x002fe2000f8ec03f */
[----:B0-----:R-:W-:-:S04]  /*0920*/  LOP3.LUT R0, R2, 0xffffff80, RZ, 0xc0, !PT ;  /* 0xffffff8002007812 */ /* 0x001fc800078ec0ff */
[----:B------:R-:W-:-:S13]  /*0930*/  ISETP.NE.AND P0, PT, R0, 0x80, PT ;  /* 0x000000800000780c */ /* 0x000fda0003f05270 */
[----:B------:R-:W-:Y:S08]  /*0940*/  @!P0 BAR.ARV 0x9, 0x100 ;  /* 0x0244000000008b1d */ /* 0x000ff00000002000 */
[----:B------:R-:W-:Y:S06]  /*0950*/  BAR.SYNC.DEFER_BLOCKING 0x5, 0x180 ;  /* 0x0146000000007b1d */ /* 0x000fec0000010000 */
[----:B------:R-:W0:Y:S01]  /*0960*/  LDS.128 R16, [UR4+0x288d0] ;  /* 0x0288d004ff107984 */ /* 0x000e220008000c00 */
[----:B------:R-:W-:Y:S01]  /*0970*/  ULDC UR4, c[0x0][0xc3c] ;  /* 0x00030f0000047ab9 */ /* 0x000fe20000000800 */
[----:B------:R-:W-:Y:S06]  /*0980*/  BAR.ARV 0x4, 0x180 ;  /* 0x0106000000007b1d */ /* 0x000fec0000002000 */
[----:B0-----:R-:W-:-:S13]  /*0990*/  ISETP.GE.AND P0, PT, R19, UR4, PT ;  /* 0x0000000413007c0c */ /* 0x001fda000bf06270 */
[----:B------:R-:W-:Y:S05]  /*09a0*/  @P0 EXIT ;  /* 0x000000000000094d */ /* 0x000fea0003800000 */
[----:B------:R-:W2:Y:S01]  /*09b0*/  LDL.LU R10, [R1+0x4] ;  /* 0x00000400010a7983 */ /* 0x000ea20000300800 */
[----:B------:R-:W-:-:S05]  /*09c0*/  VIADD R228, R2, 0xffffff80 ;  /* 0xffffff8002e47836 */ /* 0x000fca0000000000 */
[----:B------:R-:W-:-:S04]  /*09d0*/  SHF.R.S32.HI R3, RZ, 0x1f, R228 ;  /* 0x0000001fff037819 */ /* 0x000fc800000114e4 */
[----:B------:R-:W-:-:S04]  /*09e0*/  LEA.HI R5, R3, R228, RZ, 0x7 ;  /* 0x000000e403057211 */ /* 0x000fc800078f38ff */
[----:B------:R-:W-:-:S05]  /*09f0*/  LOP3.LUT R7, R5, 0xffffff80, RZ, 0xc0, !PT ;  /* 0xffffff8005077812 */ /* 0x000fca00078ec0ff */
[----:B------:R-:W-:-:S05]  /*0a00*/  IMAD.IADD R206, R228, 0x1, -R7 ;  /* 0x00000001e4ce7824 */ /* 0x000fca00078e0a07 */
[----:B------:R-:W-:-:S04]  /*0a10*/  SHF.R.S32.HI R11, RZ, 0x1f, R206 ;  /* 0x0000001fff0b7819 */ /* 0x000fc800000114ce */
[----:B------:R-:W-:-:S04]  /*0a20*/  LEA.HI R4, R11, R206, RZ, 0x2 ;  /* 0x000000ce0b047211 */ /* 0x000fc800078f10ff */
[--C-:B------:R-:W-:Y:S02]  /*0a30*/  SHF.R.S32.HI R6, RZ, 0x2, R4.reuse ;  /* 0x00000002ff067819 */ /* 0x100fe40000011404 */
[----:B------:R-:W-:Y:S02]  /*0a40*/  SHF.R.S32.HI R9, RZ, 0x1f, R4 ;  /* 0x0000001fff097819 */ /* 0x000fe40000011404 */
[----:B------:R-:W-:Y:S02]  /*0a50*/  LEA.HI R0, R3, R228, RZ, 0x4 ;  /* 0x000000e403007211 */ /* 0x000fe400078f20ff */
[----:B------:R-:W-:Y:S02]  /*0a60*/  LEA.HI R9, R9, R6, RZ, 0x3 ;  /* 0x0000000609097211 */ /* 0x000fe400078f18ff */
[----:B------:R-:W-:Y:S02]  /*0a70*/  LEA.HI R2, R3, R228, RZ, 0x5 ;  /* 0x000000e403027211 */ /* 0x000fe400078f28ff */
[----:B------:R-:W-:-:S02]  /*0a80*/  LOP3.LUT R13, R9, 0xfffffff8, RZ, 0xc0, !PT ;  /* 0xfffffff8090d7812 */ /* 0x000fc400078ec0ff */
[----:B------:R-:W-:Y:S01]  /*0a90*/  SHF.R.S32.HI R9, RZ, 0x4, R0 ;  /* 0x00000004ff097819 */ /* 0x000fe20000011400 */
[----:B------:R-:W-:Y:S01]  /*0aa0*/  IMAD.SHL.U32 R2, R2, 0x20, RZ ;  /* 0x0000002002027824 */ /* 0x000fe200078e00ff */
[C---:B------:R-:W-:Y:S02]  /*0ab0*/  LOP3.LUT R7, R0.reuse, 0x3fffff0, RZ, 0xc0, !PT ;  /* 0x03fffff000077812 */ /* 0x040fe400078ec0ff */
[----:B------:R-:W-:Y:S02]  /*0ac0*/  LEA.HI R0, R0, R9, RZ, 0x1 ;  /* 0x0000000900007211 */ /* 0x000fe400078f08ff */
[----:B------:R-:W-:Y:S01]  /*0ad0*/  LOP3.LUT R2, R2, 0xfffffc00, RZ, 0xc0, !PT ;  /* 0xfffffc0002027812 */ /* 0x000fe200078ec0ff */
[----:B------:R-:W-:Y:S01]  /*0ae0*/  IMAD.IADD R7, R228, 0x1, -R7 ;  /* 0x00000001e4077824 */ /* 0x000fe200078e0a07 */
[----:B------:R-:W-:Y:S02]  /*0af0*/  LOP3.LUT R0, R0, 0x1ffffffe, RZ, 0xc0, !PT ;  /* 0x1ffffffe00007812 */ /* 0x000fe400078ec0ff */
[CC--:B------:R-:W-:Y:S01]  /*0b00*/  LEA.HI R8, R3.reuse, R228.reuse, RZ, 0x2 ;  /* 0x000000e403087211 */ /* 0x0c0fe200078f10ff */
[----:B------:R-:W-:Y:S01]  /*0b10*/  IMAD.IADD R6, R6, 0x1, -R13 ;  /* 0x0000000106067824 */ /* 0x000fe200078e0a0d */
[----:B------:R-:W-:Y:S01]  /*0b20*/  LEA.HI R3, R3, R228, RZ, 0x3 ;  /* 0x000000e403037211 */ /* 0x000fe200078f18ff */
[----:B------:R-:W-:Y:S01]  /*0b30*/  IMAD R7, R7, 0x40, R2 ;  /* 0x0000004007077824 */ /* 0x000fe200078e0202 */
[----:B------:R-:W-:Y:S01]  /*0b40*/  LOP3.LUT R13, R8, 0xfffffffc, RZ, 0xc0, !PT ;  /* 0xfffffffc080d7812 */ /* 0x000fe200078ec0ff */
[----:B------:R-:W-:Y:S01]  /*0b50*/  IMAD.IADD R0, R9, 0x1, -R0 ;  /* 0x0000000109007824 */ /* 0x000fe200078e0a00 */
[----:B------:R-:W-:-:S02]  /*0b60*/  SHF.R.S32.HI R222, RZ, 0x7, R5 ;  /* 0x00000007ffde7819 */ /* 0x000fc40000011405 */
[----:B------:R-:W-:Y:S01]  /*0b70*/  LOP3.LUT R9, R4, 0x7ffffffc, RZ, 0xc0, !PT ;  /* 0x7ffffffc04097812 */ /* 0x000fe200078ec0ff */
[----:B------:R-:W-:Y:S01]  /*0b80*/  IMAD R225, R0, 0x8, R7 ;  /* 0x0000000800e17824 */ /* 0x000fe200078e0207 */
[----:B------:R-:W-:Y:S01]  /*0b90*/  LOP3.LUT R7, R3, 0xfffffff8, RZ, 0xc0, !PT ;  /* 0xfffffff803077812 */ /* 0x000fe200078ec0ff */
[----:B------:R-:W-:Y:S01]  /*0ba0*/  IMAD.IADD R13, R228, 0x1, -R13 ;  /* 0x00000001e40d7824 */ /* 0x000fe200078e0a0d */
[----:B------:R-:W-:Y:S02]  /*0bb0*/  LEA.HI R11, R11, R206, RZ, 0x5 ;  /* 0x000000ce0b0b7211 */ /* 0x000fe400078f28ff */
[----:B------:R-:W-:Y:S01]  /*0bc0*/  LEA.HI R5, R5, R222, RZ, 0x1 ;  /* 0x000000de05057211 */ /* 0x000fe200078f08ff */
[----:B------:R-:W-:Y:S01]  /*0bd0*/  IMAD.IADD R9, R206, 0x1, -R9 ;  /* 0x00000001ce097824 */ /* 0x000fe200078e0a09 */
[----:B------:R-:W-:Y:S02]  /*0be0*/  IADD3 R154, R228, -R7, RZ ;  /* 0x80000007e49a7210 */ /* 0x000fe40007ffe0ff */
[----:B------:R-:W-:-:S02]  /*0bf0*/  SHF.R.S32.HI R11, RZ, 0x5, R11 ;  /* 0x00000005ff0b7819 */ /* 0x000fc4000001140b */
[----:B------:R-:W-:Y:S02]  /*0c00*/  LEA.HI R2, R13, R13, RZ, 0x1 ;  /* 0x0000000d0d027211 */ /* 0x000fe400078f08ff */
[----:B------:R-:W-:Y:S01]  /*0c10*/  LOP3.LUT R5, R5, 0x3fffffe, RZ, 0xc0, !PT ;  /* 0x03fffffe05057812 */ /* 0x000fe200078ec0ff */
[----:B------:R-:W-:Y:S01]  /*0c20*/  IMAD.SHL.U32 R153, R154, 0x8, RZ ;  /* 0x000000089a997824 */ /* 0x000fe200078e00ff */
[----:B------:R-:W-:Y:S01]  /*0c30*/  LOP3.LUT R2, R2, 0x1ffffffe, RZ, 0xc0, !PT ;  /* 0x1ffffffe02027812 */ /* 0x000fe200078ec0ff */
[----:B------:R-:W-:Y:S02]  /*0c40*/  IMAD.SHL.U32 R203, R9, 0x2, RZ ;  /* 0x0000000209cb7824 */ /* 0x000fe400078e00ff */
[----:B------:R-:W-:Y:S02]  /*0c50*/  IMAD R6, R11, 0x10, R6 ;  /* 0x000000100b067824 */ /* 0x000fe400078e0206 */
[----:B------:R-:W-:Y:S01]  /*0c60*/  IMAD.IADD R5, R222, 0x1, -R5 ;  /* 0x00000001de057824 */ /* 0x000fe200078e0a05 */
[----:B------:R-:W-:Y:S01]  /*0c70*/  IADD3 R192, R203, 0x50, RZ ;  /* 0x00000050cbc07810 */ /* 0x000fe20007ffe0ff */
        /* <DEDUP_REMOVED lines=15> */
[----:B------:R-:W-:Y:S02]  /*0d70*/  IMAD.IADD R2, R13, 0x1, -R2 ;  /* 0x000000010d027824 */ /* 0x000fe400078e0a02 */
[----:B------:R-:W-:Y:S01]  /*0d80*/  IMAD R223, R5, 0x40, R6 ;  /* 0x0000004005df7824 */ /* 0x000fe200078e0206 */
[----:B------:R-:W-:Y:S01]  /*0d90*/  SHF.R.S32.HI R204, RZ, 0x3, R3 ;  /* 0x00000003ffcc7819 */ /* 0x000fe20000011403 */
[----:B------:R-:W-:Y:S01]  /*0da0*/  IMAD.MOV.U32 R5, RZ, RZ, R17 ;  /* 0x000000ffff057224 */ /* 0x000fe200078e0011 */
[----:B------:R-:W-:Y:S01]  /*0db0*/  SHF.R.S32.HI R227, RZ, 0x1f, R153 ;  /* 0x0000001fffe37819 */ /* 0x000fe20000011499 */
[----:B------:R-:W-:Y:S01]  /*0dc0*/  IMAD.MOV.U32 R6, RZ, RZ, R18 ;  /* 0x000000ffff067224 */ /* 0x000fe200078e0012 */
[----:B------:R-:W-:Y:S01]  /*0dd0*/  SHF.R.S32.HI R226, RZ, 0x1f, R23 ;  /* 0x0000001fffe27819 */ /* 0x000fe20000011417 */
[----:B------:R-:W-:Y:S01]  /*0de0*/  IMAD.MOV.U32 R7, RZ, RZ, R19 ;  /* 0x000000ffff077224 */ /* 0x000fe200078e0013 */
[----:B------:R-:W-:Y:S01]  /*0df0*/  SHF.R.S32.HI R221, RZ, 0x1f, R201 ;  /* 0x0000001fffdd7819 */ /* 0x000fe200000114c9 */
[----:B------:R-:W-:Y:S01]  /*0e00*/  IMAD.MOV.U32 R205, RZ, RZ, RZ ;  /* 0x000000ffffcd7224 */ /* 0x000fe200078e00ff */
        /* <DEDUP_REMOVED lines=14> */
[----:B------:R-:W-:Y:S01]  /*0ef0*/  SHF.R.S32.HI R207, RZ, 0x1f, R155 ;  /* 0x0000001fffcf7819 */ /* 0x000fe2000001149b */
[----:B------:R-:W-:Y:S01]  /*0f00*/  UMOV UR38, URZ ;  /* 0x0000003f00267c82 */ /* 0x000fe20008000000 */
[----:B------:R-:W-:Y:S01]  /*0f10*/  UMOV UR39, URZ ;  /* 0x0000003f00277c82 */ /* 0x000fe20008000000 */
[----:B--2---:R-:W-:-:S07]  /*0f20*/  LOP3.LUT R152, R10, 0x1, RZ, 0xfc, !PT ;  /* 0x000000010a987812 */ /* 0x004fce00078efcff */
.L_x_6730:
[----:B0-2-4-:R-:W0:Y:S01]  /*0f30*/  LDC.64 R2, c[0x0][0xc88] ;  /* 0x00032200ff027b82 */ /* 0x015e220000000a00 */
[----:B------:R-:W-:-:S07]  /*0f40*/  ULDC.64 UR4, c[0x0][0xa28] ;  /* 0x00028a0000047ab9 */ /* 0x000fce0000000a00 */
[----:B------:R-:W1:Y:S08]  /*0f50*/  LDC.64 R10, c[0x0][0x418] ;  /* 0x00010600ff0a7b82 */ /* 0x000e700000000a00 */
[----:B------:R-:W2:Y:S01]  /*0f60*/  LDC R0, c[0x0][0x424] ;  /* 0x00010900ff007b82 */ /* 0x000ea20000000800 */
[----:B0-----:R-:W-:-:S07]  /*0f70*/  IMAD.WIDE R2, R7, 0x4, R2 ;  /* 0x0000000407027825 */ /* 0x001fce00078e0202 */
[----:B------:R-:W0:Y:S01]  /*0f80*/  LDC R13, c[0x0][0x2f0] ;  /* 0x0000bc00ff0d7b82 */ /* 0x000e220000000800 */
[----:B---3--:R-:W3:Y:S01]  /*0f90*/  LDG.E R22, desc[UR36][R2.64] ;  /* 0x0000002402167981 */ /* 0x008ee2000c1e1900 */
[----:B------:R-:W-:Y:S01]  /*0fa0*/  ISETP.NE.U32.AND P0, PT, RZ, UR4, PT ;  /* 0x00000004ff007c0c */ /* 0x000fe2000bf05070 */
[----:B------:R-:W-:-:S03]  /*0fb0*/  IMAD.MOV.U32 R7, RZ, RZ, RZ ;  /* 0x000000ffff077224 */ /* 0x000fc600078e00ff */
[----:B------:R-:W-:Y:S02]  /*0fc0*/  ISETP.NE.AND.EX P0, PT, RZ, UR5, PT, P0 ;  /* 0x00000005ff007c0c */ /* 0x000fe4000bf05300 */
[----:B---3--:R-:W-:-:S11]  /*0fd0*/  SHF.R.S32.HI R19, RZ, 0x1f, R22 ;  /* 0x0000001fff137819 */ /* 0x008fd60000011416 */
[----:B------:R-:W-:-:S04]  /*0fe0*/  @P0 LEA R8, P1, R22, UR4, 0x2 ;  /* 0x0000000416080c11 */ /* 0x000fc8000f8210ff */
[----:B------:R-:W-:Y:S01]  /*0ff0*/  @P0 LEA.HI.X R9, R22, UR5, R19, 0x2, P1 ;  /* 0x0000000516090c11 */ /* 0x000fe200088f1413 */
[----:B------:R-:W-:Y:S02]  /*1000*/  ULDC.64 UR4, c[0x0][0xa20] ;  /* 0x0002880000047ab9 */ /* 0x000fe40000000a00 */
[----:B------:R-:W-:Y:S02]  /*1010*/  ISETP.NE.U32.AND P1, PT, RZ, UR4, PT ;  /* 0x00000004ff007c0c */ /* 0x000fe4000bf25070 */
[----:B------:R3:W5:Y:S01]  /*1020*/  @P0 LDG.E R7, desc[UR36][R8.64] ;  /* 0x0000002408070981 */ /* 0x000762000c1e1900 */
[----:B-1----:R-:W-:Y:S02]  /*1030*/  ISETP.NE.U32.AND P0, PT, R10, RZ, PT ;  /* 0x000000ff0a00720c */ /* 0x002fe40003f05070 */
[----:B------:R-:W-:Y:S02]  /*1040*/  ISETP.NE.AND.EX P1, PT, RZ, UR5, PT, P1 ;  /* 0x00000005ff007c0c */ /* 0x000fe4000bf25310 */
[----:B------:R-:W-:-:S04]  /*1050*/  ISETP.NE.AND.EX P0, PT, R11, RZ, PT, P0 ;  /* 0x000000ff0b00720c */ /* 0x000fc80003f05300 */
[----:B--2---:R-:W-:-:S05]  /*1060*/  SEL R0, R0, 0x1, P0 ;  /* 0x0000000100007807 */ /* 0x004fca0000000000 */
[----:B0-----:R-:W-:Y:S02]  /*1070*/  IMAD R98, R0, R13, RZ ;  /* 0x0000000d00627224 */ /* 0x001fe400078e02ff */
[----:B------:R-:W-:-:S04]  /*1080*/  @P1 LEA R2, P2, R22, UR4, 0x2 ;  /* 0x0000000416021c11 */ /* 0x000fc8000f8410ff */
[----:B------:R-:W-:-:S05]  /*1090*/  @P1 LEA.HI.X R3, R22, UR5, R19, 0x2, P2 ;  /* 0x0000000516031c11 */ /* 0x000fca00090f1413 */
[----:B------:R3:W5:Y:S01]  /*10a0*/  @P1 LDG.E R98, desc[UR36][R2.64] ;  /* 0x0000002402621981 */ /* 0x000762000c1e1900 */
[----:B------:R-:W-:Y:S05]  /*10b0*/  @P1 BRA `(.L_x_6681) ;  /* 0x0000000000241947 */ /* 0x000fea0003800000 */
[----:B------:R-:W-:Y:S02]  /*10c0*/  ULDC.64 UR4, c[0x0][0xa08] ;  /* 0x0002820000047ab9 */ /* 0x000fe40000000a00 */
[----:B------:R-:W-:-:S04]  /*10d0*/  ISETP.NE.U32.AND P0, PT, RZ, UR4, PT ;  /* 0x00000004ff007c0c */ /* 0x000fc8000bf05070 */
[----:B------:R-:W-:-:S13]  /*10e0*/  ISETP.NE.AND.EX P0, PT, RZ, UR5, PT, P0 ;  /* 0x00000005ff007c0c */ /* 0x000fda000bf05300 */
[----:B------:R-:W-:Y:S05]  /*10f0*/  @!P0 BRA `(.L_x_6681) ;  /* 0x0000000000148947 */ /* 0x000fea0003800000 */
[----:B---3--:R-:W0:Y:S02]  /*1100*/  LDC.64 R2, c[0x0][0xa08] ;  /* 0x00028200ff027b82 */ /* 0x008e240000000a00 */
[----:B0-----:R-:W-:-:S05]  /*1110*/  IMAD.WIDE R2, R22, 0x4, R2 ;  /* 0x0000000416027825 */ /* 0x001fca00078e0202 */
[----:B-----5:R-:W2:Y:S04]  /*1120*/  LDG.E R98, desc[UR36][R2.64] ;  /* 0x0000002402627981 */ /* 0x020ea8000c1e1900 */
[----:B------:R-:W2:Y:S02]  /*1130*/  LDG.E R9, desc[UR36][R2.64+0x4] ;  /* 0x0000042402097981 */ /* 0x000ea4000c1e1900 */
[----:B--2---:R-:W-:-:S07]  /*1140*/  IMAD.IADD R98, R9, 0x1, -R98 ;  /* 0x0000000109627824 */ /* 0x004fce00078e0a62 */
.L_x_6681:
[----:B-----5:R-:W-:Y:S01]  /*1150*/  IMAD.IADD R98, R98, 0x1, -R7 ;  /* 0x0000000162627824 */ /* 0x020fe200078e0a07 */
[C---:B---3--:R-:W-:Y:S01]  /*1160*/  LOP3.LUT R2, R6.reuse, 0xff000000, RZ, 0xc0, !PT ;  /* 0xff00000006027812 */ /* 0x048fe200078ec0ff */
[----:B------:R-:W-:Y:S01]  /*1170*/  IMAD.MOV.U32 R88, RZ, RZ, RZ ;  /* 0x000000ffff587224 */ /* 0x000fe200078e00ff */
[----:B------:R-:W-:Y:S01]  /*1180*/  LOP3.LUT R0, R6, 0xff0000, RZ, 0xc0, !PT ;  /* 0x00ff000006007812 */ /* 0x000fe200078ec0ff */
[C---:B------:R-:W-:Y:S01]  /*1190*/  VIADD R4, R98.reuse, 0x7f ;  /* 0x0000007f62047836 */ /* 0x040fe20000000000 */
[----:B------:R-:W-:Y:S02]  /*11a0*/  ISETP.GE.AND P0, PT, R98, 0x1, PT ;  /* 0x000000016200780c */ /* 0x000fe40003f06270 */
[----:B------:R-:W-:Y:S02]  /*11b0*/  SHF.R.U32.HI R3, RZ, 0x8, R2 ;  /* 0x00000008ff037819 */ /* 0x000fe40000011602 */
[----:B------:R-:W-:Y:S02]  /*11c0*/  SHF.R.S32.HI R7, RZ, 0x1f, R4 ;  /* 0x0000001fff077819 */ /* 0x000fe40000011404 */
[----:B------:R-:W-:-:S02]  /*11d0*/  LEA.HI R0, R0, R3, RZ, 0x10 ;  /* 0x0000000300007211 */ /* 0x000fc400078f80ff */
[----:B------:R-:W-:Y:S02]  /*11e0*/  LEA.HI R7, R7, R4, RZ, 0x7 ;  /* 0x0000000407077211 */ /* 0x000fe400078f38ff */
[----:B------:R-:W-:Y:S02]  /*11f0*/  LOP3.LUT R202, R0, 0xff, RZ, 0xc0, !PT ;  /* 0x000000ff00ca7812 */ /* 0x000fe400078ec0ff */
[----:B------:R-:W-:Y:S02]  /*1200*/  SHF.R.U32.HI R18, RZ, 0x10, R0 ;  /* 0x00000010ff127819 */ /* 0x000fe40000011600 */
[----:B------:R-:W-:Y:S01]  /*1210*/  SHF.R.S32.HI R8, RZ, 0x7, R7 ;  /* 0x00000007ff087819 */ /* 0x000fe20000011407 */
[----:B------:R-:W-:Y:S06]  /*1220*/  @!P0 BRA `(.L_x_6682) ;  /* 0x0000000000788947 */ /* 0x000fec0003800000 */
[----:B------:R-:W0:Y:S01]  /*1230*/  LDC R3, c[0x0][0x9f0] ;  /* 0x00027c00ff037b82 */ /* 0x000e220000000800 */
[----:B------:R-:W-:-:S04]  /*1240*/  ISETP.NE.AND P0, PT, R18, RZ, PT ;  /* 0x000000ff1200720c */ /* 0x000fc80003f05270 */
[----:B0-----:R-:W-:-:S04]  /*1250*/  SEL R11, R18, R3, P0 ;  /* 0x00000003120b7207 */ /* 0x001fc80000000000 */
        /* <DEDUP_REMOVED lines=25> */
[----:B------:R-:W-:-:S05]  /*13f0*/  @!P1 LOP3.LUT R3, RZ, R11, RZ, 0x33, !PT ;  /* 0x0000000bff039212 */ /* 0x000fca00078e33ff */
[----:B------:R-:W-:-:S07]  /*1400*/  IMAD.MOV.U32 R88, RZ, RZ, R3 ;  /* 0x000000ffff587224 */ /* 0x000fce00078e0003 */
.L_x_6682:
[-C--:B------:R-:W-:Y:S01]  /*1410*/  IMAD R17, R202, R88.reuse, RZ ;  /* 0x00000058ca117224 */ /* 0x080fe200078e02ff */
[----:B------:R-:W-:Y:S01]  /*1420*/  LOP3.LUT R2, R6, 0xffff, RZ, 0xc0, !PT ;  /* 0x0000ffff06027812 */ /* 0x000fe200078ec0ff */
[----:B------:R-:W-:Y:S01]  /*1430*/  IMAD.MOV.U32 R16, RZ, RZ, R5 ;  /* 0x000000ffff107224 */ /* 0x000fe200078e0005 */
[----:B------:R-:W-:Y:S02]  /*1440*/  PLOP3.LUT P0, PT, PT, PT, PT, 0x80, 0x0 ;  /* 0x000000000000781c */ /* 0x000fe40003f0f070 */
[----:B------:R-:W-:Y:S02]  /*1450*/  CS2R R156, SRZ ;  /* 0x00000000009c7805 */ /* 0x000fe4000001ff00 */
[----:B------:R-:W-:Y:S02]  /*1460*/  VIADDMNMX R88, R17, R88, R8, PT ;  /* 0x0000005811587246 */ /* 0x000fe40003800108 */
[----:B------:R-:W-:Y:S02]  /*1470*/  CS2R R150, SRZ ;  /* 0x0000000000967805 */ /* 0x000fe4000001ff00 */
[----:B------:R-:W-:-:S02]  /*1480*/  CS2R R64, SRZ ;  /* 0x0000000000407805 */ /* 0x000fc4000001ff00 */
[----:B------:R-:W-:Y:S02]  /*1490*/  CS2R R96, SRZ ;  /* 0x0000000000607805 */ /* 0x000fe4000001ff00 */
[----:B------:R-:W-:Y:S02]  /*14a0*/  ISETP.GT.AND P1, PT, R88, R17, PT ;  /* 0x000000115800720c */ /* 0x000fe40003f24270 */
        /* <DEDUP_REMOVED lines=30> */
[----:B------:R-:W0:Y:S01]  /*1690*/  SHFL.IDX PT, R0, R222, RZ, 0x1f ;  /* 0x00001fffde007589 */ /* 0x000e2200000e0000 */
[----:B------:R-:W1:Y:S01]  /*16a0*/  S2UR UR40, SR_CgaCtaId ;  /* 0x00000000002879c3 */ /* 0x000e620000008800 */
[----:B------:R-:W-:Y:S01]  /*16b0*/  UMOV UR5, 0x400 ;  /* 0x0000040000057882 */ /* 0x000fe20000000000 */
[----:B0-----:R-:W-:Y:S01]  /*16c0*/  R2UR UR41, R0 ;  /* 0x00000000002972ca */ /* 0x001fe200000e0000 */
[----:B-1----:R-:W-:-:S04]  /*16d0*/  ULEA UR42, UR40, UR5, 0x18 ;  /* 0x00000005282a7291 */ /* 0x002fc8000f8ec03f */
[----:B------:R-:W-:-:S04]  /*16e0*/  UIADD3 UR5, UR42, 0x10400, URZ ;  /* 0x000104002a057890 */ /* 0x000fc8000fffe03f */
[----:B------:R-:W-:-:S04]  /*16f0*/  ULOP3.LUT UP0, URZ, UR5, 0x3ff, URZ, 0xc0, !UPT ;  /* 0x000003ff053f7892 */ /* 0x000fc8000f80c03f */
[----:B------:R-:W-:Y:S02]  /*1700*/  ULEA.HI UR4, UR41, UR41, URZ, 0x1 ;  /* 0x0000002929047291 */ /* 0x000fe4000f8f083f */
[----:B------:R-:W-:Y:S02]  /*1710*/  PLOP3.LUT P0, PT, PT, PT, UP0, 0x80, 0x0 ;  /* 0x000000000000781c */ /* 0x000fe40003f0f008 */
        /* <DEDUP_REMOVED lines=22> */
.L_x_6684:
[----:B------:R-:W-:Y:S02]  /*1880*/  LEA.HI R0, R205, R205, RZ, 0x1 ;  /* 0x000000cdcd007211 */ /* 0x000fe400078f08ff */
[----:B------:R-:W-:Y:S02]  /*1890*/  ISETP.NE.AND P0, PT, R152, 0x3, PT ;  /* 0x000000039800780c */ /* 0x000fe40003f05270 */
[----:B------:R-:W-:-:S05]  /*18a0*/  LOP3.LUT R0, R0, 0xfffffffe, RZ, 0xc0, !PT ;  /* 0xfffffffe00007812 */ /* 0x000fca00078ec0ff */
[----:B------:R-:W-:-:S05]  /*18b0*/  IMAD.IADD R0, R205, 0x1, -R0 ;  /* 0x00000001cd007824 */ /* 0x000fca00078e0a00 */
[----:B------:R-:W-:-:S04]  /*18c0*/  SHF.L.U32 R0, R0, 0x1f, RZ ;  /* 0x0000001f00007819 */ /* 0x000fc800000006ff */
[----:B------:R-:W0:Y:S02]  /*18d0*/  SYNCS.PHASECHK.TRANS64.TRYWAIT P1, [UR42+0x28800], R0 ;  /* 0x02880000ff0075a7 */ /* 0x000e24000802016a */
[----:B0-----:R-:W-:Y:S05]  /*18e0*/  @!P1 BRA `(.L_x_6685) ;  /* 0x000000d400e49947 */ /* 0x001fea0003800000 */
.L_x_6815:
[----:B------:R-:W-:Y:S05]  /*18f0*/  @!P0 BRA `(.L_x_6686) ;  /* 0x0000000000048947 */ /* 0x000fea0003800000 */
[----:B------:R-:W-:Y:S01]  /*1900*/  BPT.TRAP 0x1 ;  /* 0x000000040000795c */ /* 0x000fe20000300000 */
.L_x_6686:
[----:B------:R-:W-:Y:S01]  /*1910*/  IMAD.U32 R4, RZ, RZ, UR39 ;  /* 0x00000027ff047e24 */ /* 0x000fe2000f8e00ff */
[----:B0-----:R-:W-:-:S04]  /*1920*/  MOV R3, UR38 ;  /* 0x0000002600037c02 */ /* 0x001fc80008000f00 */
[----:B------:R-:W-:Y:S02]  /*1930*/  LEA R4, R4, UR42, 0x3 ;  /* 0x0000002a04047c11 */ /* 0x000fe4000f8e18ff */
[----:B------:R-:W-:-:S04]  /*1940*/  SHF.L.U32 R3, R3, 0x1f, RZ ;  /* 0x0000001f03037819 */ /* 0x000fc800000006ff */
[----:B------:R0:W1:Y:S01]  /*1950*/  SYNCS.PHASECHK.TRANS64.TRYWAIT P1, [R4+URZ+0x28830], R3 ;  /* 0x02883003040075a7 */ /* 0x000062000802017f */
[----:B------:R-:W-:Y:S05]  /*1960*/  @!P0 BRA `(.L_x_6687) ;  /* 0x0000000000048947 */ /* 0x000fea0003800000 */
[----:B------:R-:W-:Y:S01]  /*1970*/  BPT.TRAP 0x1 ;  /* 0x000000040000795c */ /* 0x000fe20000300000 */
.L_x_6687:
[----:B------:R-:W-:Y:S01]  /*1980*/  IMAD.MOV.U32 R151, RZ, RZ, RZ ;  /* 0x000000ffff977224 */ /* 0x000fe200078e00ff */
[----:B-1----:R-:W-:Y:S06]  /*1990*/  @P1 BRA `(.L_x_6688) ;  /* 0x0000000000081947 */ /* 0x002fec0003800000 */
[----:B------:R-:W1:Y:S02]  /*19a0*/  SYNCS.PHASECHK.TRANS64.TRYWAIT P1, [R4+URZ+0x28830], R3 ;  /* 0x02883003040075a7 */ /* 0x000e64000802017f */
[----:B-1----:R-:W-:Y:S05]  /*19b0*/  @!P1 BRA `(.L_x_6689) ;  /* 0x000000d400c89947 */ /* 0x002fea0003800000 */
.L_x_6688:
[----:B------:R-:W-:Y:S05]  /*19c0*/  WARPSYNC.ALL ;  /* 0x0000000000007948 */ /* 0x000fea0003800000 */
[----:B------:R-:W-:Y:S01]  /*19d0*/  UIADD3 UR4, UR42, 0x18400, URZ ;  /* 0x000184002a047890 */ /* 0x000fe2000fffe03f */
[----:B------:R-:W-:Y:S01]  /*19e0*/  WARPGROUP.ARRIVE ;  /* 0x00000000000079c5 */ /* 0x000fe20000000000 */
[----:B------:R-:W-:Y:S02]  /*19f0*/  ULOP3.LUT UR32, UR43, 0x10000, URZ, 0xfc, !UPT ;  /* 0x000100002b207892 */ /* 0x000fe4000f8efc3f */
[----:B------:R-:W-:Y:S01]  /*1a00*/  USHF.R.U32.HI UR4, URZ, 0x4, UR4 ;  /* 0x000000043f047899 */ /* 0x000fe20008011604 */
[----:B------:R-:W-:Y:S01]  /*1a10*/  UMOV UR33, 0x40000040 ;  /* 0x4000004000217882 */ /* 0x000fe20000000000 */
[----:B------:R-:W-:-:S02]  /*1a20*/  UMOV UR35, 0x40000040 ;  /* 0x4000004000237882 */ /* 0x000fc40000000000 */
[----:B------:R-:W-:Y:S01]  /*1a30*/  ULOP3.LUT UR4, UR4, 0x3fff, URZ, 0xc0, !UPT ;  /* 0x00003fff04047892 */ /* 0x000fe2000f8ec03f */
[----:B------:R-:W-:Y:S01]  /*1a40*/  UMOV UR5, 0x40000040 ;  /* 0x4000004000057882 */ /* 0x000fe20000000000 */
[----:B------:R-:W-:Y:S02]  /*1a50*/  UMOV UR7, 0x40000040 ;  /* 0x4000004000077882 */ /* 0x000fe40000000000 */
[----:B------:R-:W-:Y:S02]  /*1a60*/  ULOP3.LUT UR42, UR4, 0x10000, URZ, 0xfc, !UPT ;  /* 0x00010000042a7892 */ /* 0x000fe4000f8efc3f */
[----:B------:R-:W-:Y:S02]  /*1a70*/  UIADD3 UR4, UR32, 0x2, URZ ;  /* 0x0000000220047890 */ /* 0x000fe4000fffe03f */
[----:B------:R-:W-:Y:S02]  /*1a80*/  ULEA UR34, UR39, UR42, 0xb ;  /* 0x0000002a27227291 */ /* 0x000fe4000f8e583f */
[----:B------:R-:W-:-:S02]  /*1a90*/  UIADD3 UR8, UR32, 0x4, URZ ;  /* 0x0000000420087890 */ /* 0x000fc4000fffe03f */
[----:B------:R-:W-:Y:S02]  /*1aa0*/  UIADD3 UR6, UR34, 0x2, URZ ;  /* 0x0000000222067890 */ /* 0x000fe4000fffe03f */
[----:B------:R-:W-:Y:S01]  /*1ab0*/  UIADD3 UR10, UR34, 0x4, URZ ;  /* 0x00000004220a7890 */ /* 0x000fe2000fffe03f */
[----:B------:R-:W-:Y:S02]  /*1ac0*/  UMOV UR9, 0x40000040 ;  /* 0x4000004000097882 */ /* 0x000fe40000000000 */
[----:B------:R-:W-:Y:S01]  /*1ad0*/  HGMMA.64x128x16.F32 R24, gdesc[UR32], RZ, !UPT, gsb0 ;  /* 0x01e00000201879f0 */ /* 0x000fe2000c0008ff */
        /* <DEDUP_REMOVED lines=43> */
[----:B------:R-:W-:Y:S05]  /*1d90*/  @!P0 BRA `(.L_x_6690) ;  /* 0x0000000000048947 */ /* 0x000fea0003800000 */
[----:B------:R-:W-:Y:S01]  /*1da0*/  BPT.TRAP 0x1 ;  /* 0x000000040000795c */ /* 0x000fe20000300000 */
.L_x_6690:
[----:B01----:R-:W-:Y:S01]  /*1db0*/  IADD3 R3, R98, 0x80, -R203 ;  /* 0x0000008062037810 */ /* 0x003fe20007ffe8cb */
[----:B------:R-:W-:Y:S01]  /*1dc0*/  ULDC UR6, c[0x0][0x988] ;  /* 0x0002620000067ab9 */ /* 0x000fe20000000800 */
[----:B------:R-:W-:Y:S01]  /*1dd0*/  P2R R90, PR, RZ, 0x1 ;  /* 0x00000001ff5a7803 */ /* 0x000fe20000000000 */
[----:B------:R-:W-:Y:S01]  /*1de0*/  IMAD.MOV.U32 R150, RZ, RZ, R151 ;  /* 0x000000ffff967224 */ /* 0x000fe200078e0097 */
[-C--:B------:R-:W-:Y:S01]  /*1df0*/  MOV R137, R151.reuse ;  /* 0x0000009700897202 */ /* 0x080fe20000000f00 */
[----:B------:R-:W-:Y:S01]  /*1e00*/  IMAD R6, R88, -0x80, R3 ;  /* 0xffffff8058067824 */ /* 0x000fe200078e0203 */
[----:B------:R-:W-:Y:S01]  /*1e10*/  MOV R120, R151 ;  /* 0x0000009700787202 */ /* 0x000fe20000000f00 */
[--C-:B------:R-:W-:Y:S02]  /*1e20*/  IMAD.MOV.U32 R149, RZ, RZ, R151.reuse ;  /* 0x000000ffff957224 */ /* 0x100fe400078e0097 */
        /* <DEDUP_REMOVED lines=72> */
[C---:B------:R-:W-:Y:S02]  /*22b0*/  ISETP.GT.AND P4, PT, R6.reuse, 0x30, PT ;  /* 0x000000300600780c */ /* 0x040fe40003f84270 */
        /* <DEDUP_REMOVED lines=61> */
[----:B------:R-:W-:Y:S02]  /*2690*/  FSEL R105, R77, -INF , P2 ;  /* 0xff8000004d697808 */ /* 0x000fe40001000000 */
[----:B------:R-:W-:Y:S02]  /*26a0*/  FMNMX.FTZ R0, R103, R0, !PT ;  /* 0x0000000067007209 */ /* 0x000fe40007810000 */
[----:B------:R-:W-:Y:S02]  /*26b0*/  ISETP.GT.AND P3, PT, R6, 0x70, PT ;  /* 0x000000700600780c */ /* 0x000fe40003f64270 */
[----:B------:R-:W-:-:S02]  /*26c0*/  FSEL R37, R62, -INF , P4 ;  /* 0xff8000003e257808 */ /* 0x000fc40002000000 */
[----:B------:R-:W-:Y:S02]  /*26d0*/  FSEL R107, R80, -INF , P3 ;  /* 0xff800000506b7808 */ /* 0x000fe40001800000 */
[----:B------:R-:W-:Y:S02]  /*26e0*/  FMNMX.FTZ R0, R105, R0, !PT ;  /* 0x0000000069007209 */ /* 0x000fe40007810000 */
[C---:B------:R-:W-:Y:S02]  /*26f0*/  ISETP.GT.AND P4, PT, R6.reuse, 0x71, PT ;  /* 0x000000710600780c */ /* 0x040fe40003f84270 */
[----:B------:R-:W-:Y:S02]  /*2700*/  FMNMX.FTZ R0, R107, R0, !PT ;  /* 0x000000006b007209 */ /* 0x000fe40007810000 */
[----:B------:R-:W-:Y:S02]  /*2710*/  FSEL R111, R81, -INF , P4 ;  /* 0xff800000516f7808 */ /* 0x000fe40002000000 */
[----:B------:R-:W-:-:S02]  /*2720*/  ISETP.GT.AND P5, PT, R6, 0x78, PT ;  /* 0x000000780600780c */ /* 0x000fc40003fa4270 */
[----:B------:R-:W-:Y:S02]  /*2730*/  FMNMX.FTZ R0, R111, R0, !PT ;  /* 0x000000006f007209 */ /* 0x000fe40007810000 */
[----:B------:R-:W-:Y:S02]  /*2740*/  FSEL R109, R84, -INF , P5 ;  /* 0xff800000546d7808 */ /* 0x000fe40002800000 */
[----:B------:R-:W-:Y:S02]  /*2750*/  ISETP.GT.AND P6, PT, R6, 0x79, PT ;  /* 0x000000790600780c */ /* 0x000fe40003fc4270 */
[----:B------:R-:W-:Y:S02]  /*2760*/  FMNMX.FTZ R0, R109, R0, !PT ;  /* 0x000000006d007209 */ /* 0x000fe40007810000 */
[----:B------:R-:W-:Y:S02]  /*2770*/  FSEL R85, R85, -INF , P6 ;  /* 0xff80000055557808 */ /* 0x000fe40003000000 */
[----:B------:R-:W-:-:S02]  /*2780*/  P2R R20, PR, RZ, 0x4 ;  /* 0x00000004ff147803 */ /* 0x000fc40000000000 */
[----:B------:R-:W-:Y:S01]  /*2790*/  FMNMX.FTZ R8, R85, R0, !PT ;  /* 0x0000000055087209 */ /* 0x000fe20007810000 */
[----:B------:R-:W-:Y:S01]  /*27a0*/  IMAD.U32 R0, RZ, RZ, UR6 ;  /* 0x00000006ff007e24 */ /* 0x000fe2000f8e00ff */
[C---:B------:R-:W-:Y:S02]  /*27b0*/  ISETP.GT.AND P2, PT, R6.reuse, 0x58, PT ;  /* 0x000000580600780c */ /* 0x040fe40003f44270 */
[----:B------:R-:W-:Y:S01]  /*27c0*/  P2R R24, PR, RZ, 0x2 ;  /* 0x00000002ff187803 */ /* 0x000fe20000000000 */
[----:B------:R-:W0:Y:S01]  /*27d0*/  SHFL.BFLY PT, R3, R8, 0x2, 0x1f ;  /* 0x0c401f0008037f89 */ /* 0x000e2200000e0000 */
[----:B------:R-:W-:Y:S02]  /*27e0*/  ISETP.GT.AND P1, PT, R6, 0x59, PT ;  /* 0x000000590600780c */ /* 0x000fe40003f24270 */
[----:B------:R-:W-:Y:S02]  /*27f0*/  FSEL R69, R70, -INF , P2 ;  /* 0xff80000046457808 */ /* 0x000fe40001000000 */
[----:B------:R-:W-:-:S02]  /*2800*/  P2R R26, PR, RZ, 0x1 ;  /* 0x00000001ff1a7803 */ /* 0x000fc40000000000 */
[----:B------:R-:W-:Y:S02]  /*2810*/  ISETP.GT.AND P0, PT, R6, 0x60, PT ;  /* 0x000000600600780c */ /* 0x000fe40003f04270 */
[----:B------:R-:W-:Y:S02]  /*2820*/  FSEL R71, R71, -INF , P1 ;  /* 0xff80000047477808 */ /* 0x000fe40000800000 */
[----:B------:R-:W-:Y:S02]  /*2830*/  P2R R14, PR, RZ, 0x8 ;  /* 0x00000008ff0e7803 */ /* 0x000fe40000000000 */
[----:B------:R-:W-:Y:S02]  /*2840*/  FSEL R73, R74, -INF , P0 ;  /* 0xff8000004a497808 */ /* 0x000fe40000000000 */
[----:B------:R-:W-:Y:S02]  /*2850*/  ISETP.NE.AND P0, PT, R26, RZ, PT ;  /* 0x000000ff1a00720c */ /* 0x000fe40003f05270 */
[----:B------:R-:W-:-:S02]  /*2860*/  ISETP.NE.AND P1, PT, R24, RZ, PT ;  /* 0x000000ff1800720c */ /* 0x000fc40003f25270 */
[----:B------:R-:W-:Y:S02]  /*2870*/  FSEL R75, R75, -INF , P0 ;  /* 0xff8000004b4b7808 */ /* 0x000fe40000000000 */
[----:B------:R-:W-:Y:S02]  /*2880*/  ISETP.NE.AND P2, PT, R20, RZ, PT ;  /* 0x000000ff1400720c */ /* 0x000fe40003f45270 */
[----:B------:R-:W-:Y:S02]  /*2890*/  FSEL R83, R83, -INF , P4 ;  /* 0xff80000053537808 */ /* 0x000fe40002000000 */
[----:B0-----:R-:W-:Y:S02]  /*28a0*/  FMNMX.FTZ R10, R8, R3, !PT ;  /* 0x00000003080a7209 */ /* 0x001fe40007810000 */
[----:B------:R-:W-:Y:S02]  /*28b0*/  FMNMX.FTZ R8, R5, R27, !PT ;  /* 0x0000001b05087209 */ /* 0x000fe40007810000 */
[----:B------:R-:W-:Y:S01]  /*28c0*/  FSEL R79, R79, -INF , P2 ;  /* 0xff8000004f4f7808 */ /* 0x000fe20001000000 */
[----:B------:R-:W0:Y:S01]  /*28d0*/  SHFL.BFLY PT, R3, R10, 0x1, 0x1f ;  /* 0x0c201f000a037f89 */ /* 0x000e2200000e0000 */
[----:B------:R-:W-:-:S02]  /*28e0*/  FMNMX.FTZ R8, R9, R8, !PT ;  /* 0x0000000809087209 */ /* 0x000fc40007810000 */
[----:B------:R-:W-:Y:S02]  /*28f0*/  FSEL R87, R87, -INF , P6 ;  /* 0xff80000057577808 */ /* 0x000fe40003000000 */
[----:B------:R-:W-:Y:S02]  /*2900*/  FMNMX.FTZ R8, R31, R8, !PT ;  /* 0x000000081f087209 */ /* 0x000fe40007810000 */
[----:B------:R-:W-:Y:S02]  /*2910*/  R2UR UR6, R4 ;  /* 0x00000000040672ca */ /* 0x000fe400000e0000 */
[----:B------:R-:W-:Y:S02]  /*2920*/  FMNMX.FTZ R8, R11, R8, !PT ;  /* 0x000000080b087209 */ /* 0x000fe40007810000 */
[----:B------:R-:W-:Y:S01]  /*2930*/  ISETP.NE.AND P0, PT, R90, RZ, PT ;  /* 0x000000ff5a00720c */ /* 0x000fe20003f05270 */
[----:B------:R-:W-:Y:S01]  /*2940*/  IMAD.MOV.U32 R90, RZ, RZ, R151 ;  /* 0x000000ffff5a7224 */ /* 0x000fe200078e0097 */
[----:B------:R-:W-:-:S04]  /*2950*/  FMNMX.FTZ R8, R35, R8, !PT ;  /* 0x0000000823087209 */ /* 0x000fc80007810000 */
[----:B------:R-:W-:-:S03]  /*2960*/  FMNMX.FTZ R8, R13, R8, !PT ;  /* 0x000000080d087209 */ /* 0x000fc60007810000 */
[----:B------:R-:W-:Y:S01]  /*2970*/  UIADD3 UR6, UR6, 0x28840, URZ ;  /* 0x0002884006067890 */ /* 0x000fe2000fffe03f */
[----:B------:R-:W-:Y:S02]  /*2980*/  FMNMX.FTZ R8, R39, R8, !PT ;  /* 0x0000000827087209 */ /* 0x000fe40007810000 */
[----:B0-----:R-:W-:Y:S01]  /*2990*/  FMNMX.FTZ R3, R10, R3, !PT ;  /* 0x000000030a037209 */ /* 0x001fe20007810000 */
[----:B------:R-:W-:Y:S01]  /*29a0*/  UPRMT UR6, UR40, 0x654, UR6 ;  /* 0x0000065428067896 */ /* 0x000fe20008000006 */
[----:B------:R-:W-:Y:S02]  /*29b0*/  FMNMX.FTZ R8, R15, R8, !PT ;  /* 0x000000080f087209 */ /* 0x000fe40007810000 */
[C---:B------:R-:W-:Y:S01]  /*29c0*/  FSETP.NEU.FTZ.AND P3, PT, R3.reuse, -INF , PT ;  /* 0xff8000000300780b */ /* 0x040fe20003f7d000 */
[----:B------:R-:W-:Y:S01]  /*29d0*/  FMUL.FTZ R12, R3, R0 ;  /* 0x00000000030c7220 */ /* 0x000fe20000410000 */
[----:B------:R-:W-:-:S04]  /*29e0*/  FMNMX.FTZ R8, R43, R8, !PT ;  /* 0x000000082b087209 */ /* 0x000fc80007810000 */
[----:B------:R-:W-:Y:S01]  /*29f0*/  FMNMX.FTZ R8, R21, R8, !PT ;  /* 0x0000000815087209 */ /* 0x000fe20007810000 */
[----:B------:R-:W-:Y:S01]  /*2a00*/  SYNCS.ARRIVE.TRANS64.RED.A1T0 RZ, [UR6], RZ ;  /* 0x000000ffffff79a7 */ /* 0x000fe20008100406 */
[----:B------:R-:W-:Y:S02]  /*2a10*/  FSEL R6, R12, RZ, P3 ;  /* 0x000000ff0c067208 */ /* 0x000fe40001800000 */
[----:B------:R-:W-:Y:S02]  /*2a20*/  FMNMX.FTZ R8, R47, R8, !PT ;  /* 0x000000082f087209 */ /* 0x000fe40007810000 */
[----:B------:R-:W-:Y:S01]  /*2a30*/  ISETP.NE.AND P3, PT, R14, RZ, PT ;  /* 0x000000ff0e00720c */ /* 0x000fe20003f65270 */
        /* <DEDUP_REMOVED lines=38> */
[----:B------:R-:W2:Y:S01]  /*2ca0*/  MUFU.EX2 R81, R81 ;  /* 0x0000005100517308 */ /* 0x000ea20000000800 */
        /* <DEDUP_REMOVED lines=12> */
[----:B------:R-:W-:Y:S01]  /*2d70*/  FFMA.FTZ R85, R85, R0, -R6 ;  /* 0x0000000055557223 */ /* 0x000fe20000010806 */
[----:B------:R-:W3:Y:S01]  /*2d80*/  MUFU.EX2 R160, R160 ;  /* 0x000000a000a07308 */ /* 0x000ee20000000800 */
[----:B------:R-:W-:Y:S01]  /*2d90*/  FMNMX.FTZ R8, R75, R8, !PT ;  /* 0x000000084b087209 */ /* 0x000fe20007810000 */
[--C-:B------:R-:W-:Y:S01]  /*2da0*/  IMAD.MOV.U32 R135, RZ, RZ, R151.reuse ;  /* 0x000000ffff877224 */ /* 0x100fe200078e0097 */
[----:B------:R-:W-:Y:S01]  /*2db0*/  MOV R103, R151 ;  /* 0x0000009700677202 */ /* 0x000fe20000000f00 */
[--C-:B------:R-:W-:Y:S01]  /*2dc0*/  IMAD.MOV.U32 R133, RZ, RZ, R151.reuse ;  /* 0x000000ffff857224 */ /* 0x100fe200078e0097 */
[----:B------:R-:W-:Y:S01]  /*2dd0*/  FMNMX.FTZ R8, R93, R8, !PT ;  /* 0x000000085d087209 */ /* 0x000fe20007810000 */
[----:B------:R-:W-:-:S02]  /*2de0*/  IMAD.MOV.U32 R131, RZ, RZ, R151 ;  /* 0x000000ffff837224 */ /* 0x000fc400078e0097 */
[----:B------:R-:W4:Y:S01]  /*2df0*/  MUFU.EX2 R113, R113 ;  /* 0x0000007100717308 */ /* 0x000f220000000800 */
[----:B------:R-:W-:Y:S01]  /*2e00*/  FMNMX.FTZ R8, R79, R8, !PT ;  /* 0x000000084f087209 */ /* 0x000fe20007810000 */
[--C-:B------:R-:W-:Y:S02]  /*2e10*/  IMAD.MOV.U32 R129, RZ, RZ, R151.reuse ;  /* 0x000000ffff817224 */ /* 0x100fe400078e0097 */
[--C-:B------:R-:W-:Y:S01]  /*2e20*/  IMAD.MOV.U32 R127, RZ, RZ, R151.reuse ;  /* 0x000000ffff7f7224 */ /* 0x100fe200078e0097 */
[----:B------:R-:W-:Y:S01]  /*2e30*/  FMNMX.FTZ R8, R95, R8, !PT ;  /* 0x000000085f087209 */ /* 0x000fe20007810000 */
[--C-:B------:R-:W-:Y:S02]  /*2e40*/  IMAD.MOV.U32 R125, RZ, RZ, R151.reuse ;  /* 0x000000ffff7d7224 */ /* 0x100fe400078e0097 */
[----:B------:R-:W5:Y:S01]  /*2e50*/  MUFU.EX2 R162, R162 ;  /* 0x000000a200a27308 */ /* 0x000f620000000800 */
[----:B------:R-:W-:Y:S01]  /*2e60*/  FMNMX.FTZ R8, R83, R8, !PT ;  /* 0x0000000853087209 */ /* 0x000fe20007810000 */
[----:B------:R-:W-:-:S02]  /*2e70*/  IMAD.MOV.U32 R123, RZ, RZ, R151 ;  /* 0x000000ffff7b7224 */ /* 0x000fc400078e0097 */
[--C-:B------:R-:W-:Y:S01]  /*2e80*/  IMAD.MOV.U32 R111, RZ, RZ, R151.reuse ;  /* 0x000000ffff6f7224 */ /* 0x100fe200078e0097 */
[----:B------:R-:W-:Y:S01]  /*2e90*/  FMNMX.FTZ R8, R121, R8, !PT ;  /* 0x0000000879087209 */ /* 0x000fe20007810000 */
[--C-:B------:R-:W-:Y:S02]  /*2ea0*/  IMAD.MOV.U32 R109, RZ, RZ, R151.reuse ;  /* 0x000000ffff6d7224 */ /* 0x100fe400078e0097 */
[----:B------:R-:W5:Y:S01]  /*2eb0*/  MUFU.EX2 R115, R115 ;  /* 0x0000007300737308 */ /* 0x000f620000000800 */
[----:B------:R-:W-:Y:S01]  /*2ec0*/  FMNMX.FTZ R8, R87, R8, !PT ;  /* 0x0000000857087209 */ /* 0x000fe20007810000 */
[--C-:B------:R-:W-:Y:S02]  /*2ed0*/  IMAD.MOV.U32 R107, RZ, RZ, R151.reuse ;  /* 0x000000ffff6b7224 */ /* 0x100fe400078e0097 */
[--C-:B------:R-:W-:Y:S02]  /*2ee0*/  IMAD.MOV.U32 R105, RZ, RZ, R151.reuse ;  /* 0x000000ffff697224 */ /* 0x100fe400078e0097 */
[----:B------:R-:W0:Y:S01]  /*2ef0*/  SHFL.BFLY PT, R7, R8, 0x2, 0x1f ;  /* 0x0c401f0008077f89 */ /* 0x000e2200000e0000 */
[--C-:B------:R-:W-:Y:S01]  /*2f00*/  IMAD.MOV.U32 R101, RZ, RZ, R151.reuse ;  /* 0x000000ffff657224 */ /* 0x100fe200078e0097 */
[----:B------:R-:W-:Y:S01]  /*2f10*/  MUFU.EX2 R164, R164 ;  /* 0x000000a400a47308 */ /* 0x000fe20000000800 */
[----:B------:R-:W-:-:S07]  /*2f20*/  IMAD.MOV.U32 R99, RZ, RZ, R151 ;  /* 0x000000ffff637224 */ /* 0x000fce00078e0097 */
        /* <DEDUP_REMOVED lines=17> */
[----:B------:R-:W-:Y:S01]  /*3040*/  FADD.FTZ R5, R156, R77 ;  /* 0x0000004d9c057221 */ /* 0x000fe20000010000 */
[-CC-:B------:R-:W-:Y:S01]  /*3050*/  FFMA.FTZ R8, R31, R0.reuse, -R30.reuse ;  /* 0x000000001f087223 */ /* 0x180fe2000001081e */
[-CC-:B------:R-:W-:Y:S01]  /*3060*/  FFMA.FTZ R161, R11, R0.reuse, -R30.reuse ;  /* 0x000000000ba17223 */ /* 0x180fe2000001081e */
[-CC-:B------:R-:W-:Y:S01]  /*3070*/  FFMA.FTZ R10, R35, R0.reuse, -R30.reuse ;  /* 0x00000000230a7223 */ /* 0x180fe2000001081e */
[----:B------:R-:W-:Y:S01]  /*3080*/  MUFU.EX2 R157, R157 ;  /* 0x0000009d009d7308 */ /* 0x000fe20000000800 */
[----:B-1----:R-:W-:Y:S01]  /*3090*/  FADD.FTZ R28, R158, R5 ;  /* 0x000000059e1c7221 */ /* 0x002fe20000010000 */
[-CC-:B------:R-:W-:Y:S01]  /*30a0*/  FFMA.FTZ R163, R13, R0.reuse, -R30.reuse ;  /* 0x000000000da37223 */ /* 0x180fe2000001081e */
[-CC-:B------:R-:W-:Y:S01]  /*30b0*/  FFMA.FTZ R12, R39, R0.reuse, -R30.reuse ;  /* 0x00000000270c7223 */ /* 0x180fe2000001081e */
[-C--:B------:R-:W-:Y:S01]  /*30c0*/  FFMA.FTZ R165, R15, R0.reuse, -R30 ;  /* 0x000000000fa57223 */ /* 0x080fe2000001081e */
[----:B--2---:R-:W-:Y:S01]  /*30d0*/  FADD.FTZ R5, R81, R28 ;  /* 0x0000001c51057221 */ /* 0x004fe20000010000 */
[-CC-:B------:R-:W-:Y:S01]  /*30e0*/  FFMA.FTZ R14, R43, R0.reuse, -R30.reuse ;  /* 0x000000002b0e7223 */ /* 0x180fe2000001081e */
[-CC-:B------:R-:W-:Y:S01]  /*30f0*/  FFMA.FTZ R167, R21, R0.reuse, -R30.reuse ;  /* 0x0000000015a77223 */ /* 0x180fe2000001081e */
[----:B------:R-:W0:Y:S01]  /*3100*/  MUFU.EX2 R6, R6 ;  /* 0x0000000600067308 */ /* 0x000e220000000800 */
[----:B---3--:R-:W-:Y:S01]  /*3110*/  FADD.FTZ R32, R160, R5 ;  /* 0x00000005a0207221 */ /* 0x008fe20000010000 */
[-CC-:B------:R-:W-:Y:S01]  /*3120*/  FFMA.FTZ R20, R47, R0.reuse, -R30.reuse ;  /* 0x000000002f147223 */ /* 0x180fe2000001081e */
[-CC-:B------:R-:W-:Y:S01]  /*3130*/  FFMA.FTZ R169, R25, R0.reuse, -R30.reuse ;  /* 0x0000000019a97223 */ /* 0x180fe2000001081e */
[-C--:B------:R-:W-:Y:S01]  /*3140*/  FFMA.FTZ R24, R51, R0.reuse, -R30 ;  /* 0x0000000033187223 */ /* 0x080fe2000001081e */
[----:B----4-:R-:W-:Y:S01]  /*3150*/  FADD.FTZ R5, R113, R32 ;  /* 0x0000002071057221 */ /* 0x010fe20000010000 */
[-CC-:B------:R-:W-:Y:S01]  /*3160*/  FFMA.FTZ R171, R29, R0.reuse, -R30.reuse ;  /* 0x000000001dab7223 */ /* 0x180fe2000001081e */
[-CC-:B------:R-:W-:Y:S01]  /*3170*/  FFMA.FTZ R26, R55, R0.reuse, -R30.reuse ;  /* 0x00000000371a7223 */ /* 0x180fe2000001081e */
[----:B------:R-:W1:Y:S01]  /*3180*/  MUFU.EX2 R159, R159 ;  /* 0x0000009f009f7308 */ /* 0x000e620000000800 */
[----:B-----5:R-:W-:Y:S01]  /*3190*/  FADD.FTZ R34, R162, R5 ;  /* 0x00000005a2227221 */ /* 0x020fe20000010000 */
        /* <DEDUP_REMOVED lines=8> */
[----:B------:R-:W-:Y:S01]  /*3220*/  FADD.FTZ R36, R164, R9 ;  /* 0x00000009a4247221 */ /* 0x000fe20000010000 */
[-CC-:B------:R-:W-:Y:S01]  /*3230*/  FFMA.FTZ R67, R67, R0.reuse, -R30.reuse ;  /* 0x0000000043437223 */ /* 0x180fe2000001081e */
[-CC-:B------:R-:W-:Y:S01]  /*3240*/  FFMA.FTZ R69, R69, R0.reuse, -R30.reuse ;  /* 0x0000000045457223 */ /* 0x180fe2000001081e */
[-C--:B------:R-:W-:Y:S01]  /*3250*/  FFMA.FTZ R71, R71, R0.reuse, -R30 ;  /* 0x0000000047477223 */ /* 0x080fe2000001081e */
[----:B------:R-:W-:Y:S01]  /*3260*/  FADD.FTZ R9, R117, R36 ;  /* 0x0000002475097221 */ /* 0x000fe20000010000 */
[-C--:B------:R-:W-:Y:S01]  /*3270*/  FFMA.FTZ R73, R73, R0.reuse, -R30 ;  /* 0x0000000049497223 */ /* 0x080fe2000001081e */
[----:B------:R-:W0:Y:S01]  /*3280*/  MUFU.EX2 R161, R161 ;  /* 0x000000a100a17308 */ /* 0x000e220000000800 */
[----:B-1----:R-:W-:Y:S01]  /*3290*/  FADD.FTZ R5, R159, R32 ;  /* 0x000000209f057221 */ /* 0x002fe20000010000 */
[----:B------:R-:W-:Y:S01]  /*32a0*/  FADD.FTZ R36, R166, R9 ;  /* 0x00000009a6247221 */ /* 0x000fe20000010000 */
[-CC-:B------:R-:W-:Y:S01]  /*32b0*/  FFMA.FTZ R75, R75, R0.reuse, -R30.reuse ;  /* 0x000000004b4b7223 */ /* 0x180fe2000001081e */
[-CC-:B------:R-:W-:Y:S01]  /*32c0*/  FFMA.FTZ R93, R93, R0.reuse, -R30.reuse ;  /* 0x000000005d5d7223 */ /* 0x180fe2000001081e */
[-C--:B------:R-:W-:Y:S01]  /*32d0*/  FFMA.FTZ R79, R79, R0.reuse, -R30 ;  /* 0x000000004f4f7223 */ /* 0x080fe2000001081e */
[----:B------:R-:W-:Y:S01]  /*32e0*/  FADD.FTZ R9, R119, R36 ;  /* 0x0000002477097221 */ /* 0x000fe20000010000 */
[-CC-:B------:R-:W-:Y:S01]  /*32f0*/  FFMA.FTZ R95, R95, R0.reuse, -R30.reuse ;  /* 0x000000005f5f7223 */ /* 0x180fe2000001081e */
[----:B------:R-:W1:Y:S01]  /*3300*/  MUFU.EX2 R10, R10 ;  /* 0x0000000a000a7308 */ /* 0x000e620000000800 */
[----:B--2---:R-:W-:Y:S01]  /*3310*/  FADD.FTZ R34, R8, R5 ;  /* 0x0000000508227221 */ /* 0x004fe20000010000 */
[----:B------:R-:W-:Y:S01]  /*3320*/  FADD.FTZ R38, R168, R9 ;  /* 0x00000009a8267221 */ /* 0x000fe20000010000 */
[-CC-:B------:R-:W-:Y:S01]  /*3330*/  FFMA.FTZ R83, R83, R0.reuse, -R30.reuse ;  /* 0x0000000053537223 */ /* 0x180fe2000001081e */
[-CC-:B------:R-:W-:Y:S01]  /*3340*/  FFMA.FTZ R121, R121, R0.reuse, -R30.reuse ;  /* 0x0000000079797223 */ /* 0x180fe2000001081e */
[----:B------:R-:W-:Y:S01]  /*3350*/  FFMA.FTZ R87, R87, R0, -R30 ;  /* 0x0000000057577223 */ /* 0x000fe2000001081e */
[----:B------:R-:W-:Y:S01]  /*3360*/  FADD.FTZ R9, R91, R38 ;  /* 0x000000265b097221 */ /* 0x000fe20000010000 */
[----:B------:R-:W-:Y:S01]  /*3370*/  F2FP.F16.F32.PACK_AB R159, R8, R159 ;  /* 0x0000009f089f723e */ /* 0x000fe200000000ff */
[----:B------:R-:W2:Y:S01]  /*3380*/  MUFU.EX2 R163, R163 ;  /* 0x000000a300a37308 */ /* 0x000ea20000000800 */
[----:B0-----:R-:W-:Y:S01]  /*3390*/  FADD.FTZ R5, R161, R34 ;  /* 0x00000022a1057221 */ /* 0x001fe20000010000 */
[----:B------:R-:W-:-:S02]  /*33a0*/  F2FP.F16.F32.PACK_AB R157, R6, R157 ;  /* 0x0000009d069d723e */ /* 0x000fc400000000ff */
[----:B------:R-:W-:Y:S01]  /*33b0*/  F2FP.F16.F32.PACK_AB R160, R113, R160 ;  /* 0x000000a071a0723e */ /* 0x000fe200000000ff */
[--C-:B------:R-:W-:Y:S01]  /*33c0*/  IMAD.MOV.U32 R113, RZ, RZ, R151.reuse ;  /* 0x000000ffff717224 */ /* 0x100fe200078e0097 */
[----:B------:R-:W-:Y:S01]  /*33d0*/  F2FP.F16.F32.PACK_AB R162, R115, R162 ;  /* 0x000000a273a2723e */ /* 0x000fe200000000ff */
[----:B------:R-:W-:Y:S01]  /*33e0*/  IMAD.MOV.U32 R115, RZ, RZ, R151 ;  /* 0x000000ffff737224 */ /* 0x000fe200078e0097 */
        /* <DEDUP_REMOVED lines=9> */
[----:B--2---:R-:W-:Y:S01]  /*3480*/  FADD.FTZ R5, R163, R34 ;  /* 0x00000022a3057221 */ /* 0x004fe20000010000 */
[----:B------:R-:W-:-:S02]  /*3490*/  F2FP.F16.F32.PACK_AB R156, R77, R156 ;  /* 0x0000009c4d9c723e */ /* 0x000fc400000000ff */
[----:B------:R-:W-:Y:S02]  /*34a0*/  F2FP.F16.F32.PACK_AB R158, R81, R158 ;  /* 0x0000009e519e723e */ /* 0x000fe400000000ff */
[----:B------:R-:W-:Y:S02]  /*34b0*/  F2FP.F16.F32.PACK_AB R161, R10, R161 ;  /* 0x000000a10aa1723e */ /* 0x000fe400000000ff */
[----:B------:R-:W2:Y:S01]  /*34c0*/  MUFU.EX2 R14, R14 ;  /* 0x0000000e000e7308 */ /* 0x000ea20000000800 */
[C---:B0-----:R-:W-:Y:S01]  /*34d0*/  FADD.FTZ R36, R12.reuse, R5 ;  /* 0x000000050c247221 */ /* 0x041fe20000010000 */
[----:B------:R-:W-:-:S06]  /*34e0*/  F2FP.F16.F32.PACK_AB R163, R12, R163 ;  /* 0x000000a30ca3723e */ /* 0x000fcc00000000ff */
[----:B------:R-:W0:Y:S01]  /*34f0*/  MUFU.EX2 R167, R167 ;  /* 0x000000a700a77308 */ /* 0x000e220000000800 */
[----:B-1----:R-:W-:Y:S01]  /*3500*/  FADD.FTZ R5, R165, R36 ;  /* 0x00000024a5057221 */ /* 0x002fe20000010000 */
[----:B------:R-:W-:Y:S01]  /*3510*/  FADD.FTZ R36, R170, R9 ;  /* 0x00000009aa247221 */ /* 0x000fe20000010000 */
[----:B------:R-:W-:-:S03]  /*3520*/  F2FP.F16.F32.PACK_AB R170, R53, R170 ;  /* 0x000000aa35aa723e */ /* 0x000fc600000000ff */
[----:B------:R-:W-:Y:S02]  /*3530*/  FADD.FTZ R9, R53, R36 ;  /* 0x0000002435097221 */ /* 0x000fe40000010000 */
[----:B------:R-:W1:Y:S01]  /*3540*/  MUFU.EX2 R20, R20 ;  /* 0x0000001400147308 */ /* 0x000e620000000800 */
[----:B--2---:R-:W-:Y:S01]  /*3550*/  FADD.FTZ R4, R14, R5 ;  /* 0x000000050e047221 */ /* 0x004fe20000010000 */
[----:B------:R-:W-:Y:S01]  /*3560*/  FADD.FTZ R38, R172, R9 ;  /* 0x00000009ac267221 */ /* 0x000fe20000010000 */
[----:B------:R-:W-:-:S05]  /*3570*/  F2FP.F16.F32.PACK_AB R165, R14, R165 ;  /* 0x000000a50ea5723e */ /* 0x000fca00000000ff */
        /* <DEDUP_REMOVED lines=60> */
[----:B------:R-:W-:-:S05]  /*3940*/  IMAD.MOV.U32 R89, RZ, RZ, R151 ;  /* 0x000000ffff597224 */ /* 0x000fca00078e0097 */
        /* <DEDUP_REMOVED lines=9> */
[----:B------:R-:W-:Y:S01]  /*39e0*/  F2FP.F16.F32.PACK_AB R184, R97, R184 ;  /* 0x000000b861b8723e */ /* 0x000fe200000000ff */
[----:B------:R-:W-:-:S05]  /*39f0*/  IMAD.MOV.U32 R97, RZ, RZ, R151 ;  /* 0x000000ffff617224 */ /* 0x000fca00078e0097 */
        /* <DEDUP_REMOVED lines=9> */
[----:B------:R-:W-:Y:S01]  /*3a90*/  F2FP.F16.F32.PACK_AB R183, R36, R93 ;  /* 0x0000005d24b7723e */ /* 0x000fe200000000ff */
[----:B------:R-:W-:-:S05]  /*3aa0*/  IMAD.MOV.U32 R93, RZ, RZ, R151 ;  /* 0x000000ffff5d7224 */ /* 0x000fca00078e0097 */
[----:B------:R-:W1:Y:S01]  /*3ab0*/  MUFU.EX2 R121, R121 ;  /* 0x0000007900797308 */ /* 0x000e620000000800 */
[----:B--2---:R-:W-:-:S07]  /*3ac0*/  FADD.FTZ R9, R95, R8 ;  /* 0x000000085f097221 */ /* 0x004fce0000010000 */
[----:B------:R-:W2:Y:S01]  /*3ad0*/  MUFU.EX2 R6, R87 ;  /* 0x0000005700067308 */ /* 0x000ea20000000800 */
[C---:B0-----:R-:W-:Y:S01]  /*3ae0*/  FADD.FTZ R8, R38.reuse, R9 ;  /* 0x0000000926087221 */ /* 0x041fe20000010000 */
[----:B------:R-:W-:Y:S01]  /*3af0*/  F2FP.F16.F32.PACK_AB R185, R38, R95 ;  /* 0x0000005f26b9723e */ /* 0x000fe200000000ff */
[----:B------:R-:W-:-:S05]  /*3b00*/  IMAD.MOV.U32 R95, RZ, RZ, R151 ;  /* 0x000000ffff5f7224 */ /* 0x000fca00078e0097 */
[----:B------:R-:W0:Y:S01]  /*3b10*/  MUFU.EX2 R85, R85 ;  /* 0x0000005500557308 */ /* 0x000e220000000800 */
[----:B-1----:R-:W-:Y:S01]  /*3b20*/  FADD.FTZ R9, R121, R8 ;  /* 0x0000000879097221 */ /* 0x002fe20000010000 */
[----:B------:R-:W-:Y:S02]  /*3b30*/  VIADD R8, R88, 0xfffffffe ;  /* 0xfffffffe58087836 */ /* 0x000fe40000000000 */
[----:B------:R-:W-:-:S03]  /*3b40*/  IMAD.MOV.U32 R88, RZ, RZ, R151 ;  /* 0x000000ffff587224 */ /* 0x000fc600078e0097 */
[----:B------:R-:W-:Y:S02]  /*3b50*/  ISETP.GE.AND P1, PT, R8, R17, PT ;  /* 0x000000110800720c */ /* 0x000fe40003f26270 */
[C---:B--2---:R-:W-:Y:S01]  /*3b60*/  F2FP.F16.F32.PACK_AB R187, R6.reuse, R121 ;  /* 0x0000007906bb723e */ /* 0x044fe200000000ff */
[----:B------:R-:W-:Y:S01]  /*3b70*/  FADD.FTZ R4, R6, R9 ;  /* 0x0000000906047221 */ /* 0x000fe20000010000 */
[----:B------:R-:W-:Y:S02]  /*3b80*/  IMAD.MOV.U32 R121, RZ, RZ, R151 ;  /* 0x000000ffff797224 */ /* 0x000fe400078e0097 */
[C---:B0-----:R-:W-:Y:S01]  /*3b90*/  FADD.FTZ R5, R85.reuse, R42 ;  /* 0x0000002a55057221 */ /* 0x041fe20000010000 */
[----:B------:R-:W-:-:S06]  /*3ba0*/  F2FP.F16.F32.PACK_AB R186, R85, R186 ;  /* 0x000000ba55ba723e */ /* 0x000fcc00000000ff */
[----:B------:R-:W-:Y:S05]  /*3bb0*/  @!P1 BRA `(.L_x_6691) ;  /* 0x0000002000c49947 */ /* 0x000fea0003800000 */
[----:B------:R-:W-:Y:S01]  /*3bc0*/  IMAD.MOV.U32 R9, RZ, RZ, R7 ;  /* 0x000000ffff097224 */ /* 0x000fe200078e0007 */
[----:B------:R-:W-:Y:S02]  /*3bd0*/  MOV R6, R3 ;  /* 0x0000000300067202 */ /* 0x000fe40000000f00 */
        /* <DEDUP_REMOVED lines=32> */
[----:B------:R-:W-:Y:S01]  /*3de0*/  UMOV UR43, UR38 ;  /* 0x00000026002b7c82 */ /* 0x000fe20008000000 */
[----:B------:R-:W-:-:S05]  /*3df0*/  UMOV UR40, UR39 ;  /* 0x0000002700287c82 */ /* 0x000fca0008000000 */
.L_x_6702:
[----:B------:R-:W-:Y:S01]  /*3e00*/  ISETP.NE.AND P2, PT, RZ, UR41, PT ;  /* 0x00000029ff007c0c */ /* 0x000fe2000bf45270 */
[----:B------:R-:W-:-:S04]  /*3e10*/  UISETP.NE.AND UP0, UPT, UR40, 0x1, UPT ;  /* 0x000000012800788c */ /* 0x000fc8000bf05270 */
[----:B------:R-:W-:-:S04]  /*3e20*/  USEL UR38, URZ, 0x1, UP0 ;  /* 0x000000013f267887 */ /* 0x000fc80008000000 */
[----:B------:R-:W-:-:S04]  /*3e30*/  ULOP3.LUT UR38, UR43, UR38, URZ, 0x3c, !UPT ;  /* 0x000000262b267292 */ /* 0x000fc8000f8e3c3f */
[----:B------:R-:W-:Y:S08]  /*3e40*/  @P2 BRA `(.L_x_6692) ;  /* 0x0000000000442947 */ /* 0x000ff00003800000 */
[----:B------:R-:W-:Y:S05]  /*3e50*/  @!P0 BRA `(.L_x_6693) ;  /* 0x0000000000048947 */ /* 0x000fea0003800000 */
[----:B------:R-:W-:Y:S01]  /*3e60*/  BPT.TRAP 0x1 ;  /* 0x000000040000795c */ /* 0x000fe20000300000 */
.L_x_6693:
[----:B------:R-:W0:Y:S01]  /*3e70*/  S2UR UR10, SR_CgaCtaId ;  /* 0x00000000000a79c3 */ /* 0x000e220000008800 */
[----:B------:R-:W-:Y:S01]  /*3e80*/  UIADD3 UR6, UR40, 0x1, URZ ;  /* 0x0000000128067890 */ /* 0x000fe2000fffe03f */
[----:B------:R-:W-:Y:S01]  /*3e90*/  IMAD.U32 R0, RZ, RZ, UR38 ;  /* 0x00000026ff007e24 */ /* 0x000fe2000f8e00ff */
[----:B------:R-:W-:Y:S02]  /*3ea0*/  UMOV UR7, 0x400 ;  /* 0x0000040000077882 */ /* 0x000fe40000000000 */
[----:B------:R-:W-:Y:S02]  /*3eb0*/  UISETP.NE.AND UP0, UPT, UR6, 0x2, UPT ;  /* 0x000000020600788c */ /* 0x000fe4000bf05270 */
[----:B------:R-:W-:Y:S02]  /*3ec0*/  SHF.L.U32 R0, R0, 0x1f, RZ ;  /* 0x0000001f00007819 */ /* 0x000fe400000006ff */
[----:B------:R-:W-:Y:S02]  /*3ed0*/  USEL UR6, UR6, URZ, UP0 ;  /* 0x0000003f06067287 */ /* 0x000fe40008000000 */
[----:B0-----:R-:W-:-:S04]  /*3ee0*/  ULEA UR7, UR10, UR7, 0x18 ;  /* 0x000000070a077291 */ /* 0x001fc8000f8ec03f */
[----:B------:R-:W-:-:S09]  /*3ef0*/  ULEA UR6, UR6, UR7, 0x3 ;  /* 0x0000000706067291 */ /* 0x000fd2000f8e183f */
[----:B------:R0:W1:Y:S01]  /*3f00*/  SYNCS.PHASECHK.TRANS64.TRYWAIT P1, [UR6+0x28830], R0 ;  /* 0x02883000ff0075a7 */ /* 0x0000620008020146 */
[----:B------:R-:W-:Y:S05]  /*3f10*/  @!P0 BRA `(.L_x_6694) ;  /* 0x0000000000048947 */ /* 0x000fea0003800000 */
[----:B------:R-:W-:Y:S01]  /*3f20*/  BPT.TRAP 0x1 ;  /* 0x000000040000795c */ /* 0x000fe20000300000 */
.L_x_6694:
[----:B-1----:R-:W-:Y:S05]  /*3f30*/  @P1 BRA `(.L_x_6692) ;  /* 0x0000000000081947 */ /* 0x002fea0003800000 */
[----:B------:R-:W1:Y:S02]  /*3f40*/  SYNCS.PHASECHK.TRANS64.TRYWAIT P1, [UR6+0x28830], R0 ;  /* 0x02883000ff0075a7 */ /* 0x000e640008020146 */
[----:B-1----:R-:W-:Y:S05]  /*3f50*/  @!P1 BRA `(.L_x_6695) ;  /* 0x000000b000749947 */ /* 0x002fea0003800000 */
.L_x_6692:
[----:B-1----:R-:W1:Y:S01]  /*3f60*/  S2R R3, SR_TID.X ;  /* 0x0000000000037919 */ /* 0x002e620000002100 */
[----:B------:R-:W-:Y:S01]  /*3f70*/  UIADD3 UR39, UR40, 0x1, URZ ;  /* 0x0000000128277890 */ /* 0x000fe2000fffe03f */
[----:B------:R-:W-:Y:S01]  /*3f80*/  UMOV UR35, 0x40000040 ;  /* 0x4000004000237882 */ /* 0x000fe20000000000 */
[----:B------:R-:W-:Y:S02]  /*3f90*/  UMOV UR7, 0x40000040 ;  /* 0x4000004000077882 */ /* 0x000fe40000000000 */
[----:B------:R-:W-:Y:S01]  /*3fa0*/  UISETP.NE.AND UP0, UPT, UR39, 0x2, UPT ;  /* 0x000000022700788c */ /* 0x000fe2000bf05270 */
[----:B------:R-:W-:Y:S01]  /*3fb0*/  UMOV UR11, 0x40000040 ;  /* 0x40000040000b7882 */ /* 0x000fe20000000000 */
[----:B------:R-:W-:Y:S02]  /*3fc0*/  UMOV UR15, 0x40000040 ;  /* 0x40000040000f7882 */ /* 0x000fe40000000000 */
[----:B------:R-:W-:Y:S01]  /*3fd0*/  USEL UR39, UR39, URZ, UP0 ;  /* 0x0000003f27277287 */ /* 0x000fe20008000000 */
[----:B------:R-:W-:Y:S01]  /*3fe0*/  UMOV UR19, 0x40000040 ;  /* 0x4000004000137882 */ /* 0x000fe20000000000 */
[----:B------:R-:W-:-:S02]  /*3ff0*/  UMOV UR23, 0x40000040 ;  /* 0x4000004000177882 */ /* 0x000fc40000000000 */
[----:B------:R-:W-:Y:S01]  /*4000*/  ULEA UR34, UR39, UR42, 0xb ;  /* 0x0000002a27227291 */ /* 0x000fe2000f8e583f */
[----:B------:R-:W-:Y:S01]  /*4010*/  UMOV UR27, 0x40000040 ;  /* 0x40000040001b7882 */ /* 0x000fe20000000000 */
[----:B------:R-:W-:Y:S02]  /*4020*/  UMOV UR31, 0x40000040 ;  /* 0x40000040001f7882 */ /* 0x000fe40000000000 */
[----:B------:R-:W-:Y:S02]  /*4030*/  UIADD3 UR6, UR34, 0x2, URZ ;  /* 0x0000000222067890 */ /* 0x000fe4000fffe03f */
[----:B------:R-:W-:Y:S02]  /*4040*/  UIADD3 UR10, UR34, 0x4, URZ ;  /* 0x00000004220a7890 */ /* 0x000fe4000fffe03f */
[----:B------:R-:W-:Y:S02]  /*4050*/  UIADD3 UR14, UR34, 0x6, URZ ;  /* 0x00000006220e7890 */ /* 0x000fe4000fffe03f */
[----:B------:R-:W-:-:S02]  /*4060*/  UIADD3 UR18, UR34, 0x400, URZ ;  /* 0x0000040022127890 */ /* 0x000fc4000fffe03f */
[----:B------:R-:W-:Y:S02]  /*4070*/  UIADD3 UR22, UR34, 0x402, URZ ;  /* 0x0000040222167890 */ /* 0x000fe4000fffe03f */
[----:B------:R-:W-:Y:S02]  /*4080*/  UIADD3 UR26, UR34, 0x404, URZ ;  /* 0x00000404221a7890 */ /* 0x000fe4000fffe03f */
[----:B------:R-:W-:Y:S01]  /*4090*/  UIADD3 UR30, UR34, 0x406, URZ ;  /* 0x00000406221e7890 */ /* 0x000fe2000fffe03f */
[----:B-1----:R-:W-:-:S05]  /*40a0*/  SHF.R.U32.HI R3, RZ, 0x7, R3 ;  /* 0x00000007ff037819 */ /* 0x002fca0000011603 */
[----:B0-----:R-:W-:-:S05]  /*40b0*/  VIADD R0, R3, 0x8 ;  /* 0x0000000803007836 */ /* 0x001fca0000000000 */
[----:B------:R0:W-:Y:S06]  /*40c0*/  BAR.SYNC.DEFER_BLOCKING R0, 0x100 ;  /* 0x000400000000751d */ /* 0x0001ec0000010000 */
[----:B------:R-:W-:-:S06]  /*40d0*/  WARPGROUP.ARRIVE ;  /* 0x00000000000079c5 */ /* 0x000fcc0000000000 */
[----:B------:R-:W-:Y:S03]  /*40e0*/  HGMMA.64x128x16.F32 R24, gdesc[UR32], RZ, !UPT, gsb0 ;  /* 0x01e00000201879f0 */ /* 0x000fe6000c0008ff */
        /* <DEDUP_REMOVED lines=22> */
[----:B0-----:R-:W-:Y:S05]  /*4250*/  @P2 BRA `(.L_x_6696) ;  /* 0x0000000000382947 */ /* 0x001fea0003800000 */
[----:B------:R-:W-:Y:S05]  /*4260*/  @!P0 BRA `(.L_x_6697) ;  /* 0x0000000000048947 */ /* 0x000fea0003800000 */
[----:B------:R-:W-:Y:S01]  /*4270*/  BPT.TRAP 0x1 ;  /* 0x000000040000795c */ /* 0x000fe20000300000 */
.L_x_6697:
[----:B------:R-:W0:Y:S01]  /*4280*/  S2UR UR7, SR_CgaCtaId ;  /* 0x00000000000779c3 */ /* 0x000e220000008800 */
[----:B------:R-:W-:Y:S01]  /*4290*/  UMOV UR6, 0x400 ;  /* 0x0000040000067882 */ /* 0x000fe20000000000 */
[----:B------:R-:W-:-:S05]  /*42a0*/  IMAD.U32 R0, RZ, RZ, UR43 ;  /* 0x0000002bff007e24 */ /* 0x000fca000f8e00ff */
[----:B------:R-:W-:Y:S01]  /*42b0*/  SHF.L.U32 R0, R0, 0x1f, RZ ;  /* 0x0000001f00007819 */ /* 0x000fe200000006ff */
[----:B0-----:R-:W-:-:S04]  /*42c0*/  ULEA UR6, UR7, UR6, 0x18 ;  /* 0x0000000607067291 */ /* 0x001fc8000f8ec03f */
[----:B------:R-:W-:-:S09]  /*42d0*/  ULEA UR6, UR40, UR6, 0x3 ;  /* 0x0000000628067291 */ /* 0x000fd2000f8e183f */
[----:B------:R0:W1:Y:S01]  /*42e0*/  SYNCS.PHASECHK.TRANS64.TRYWAIT P1, [UR6+0x28850], R0 ;  /* 0x02885000ff0075a7 */ /* 0x0000620008020146 */
[----:B------:R-:W-:Y:S05]  /*42f0*/  @!P0 BRA `(.L_x_6698) ;  /* 0x0000000000048947 */ /* 0x000fea0003800000 */
[----:B------:R-:W-:Y:S01]  /*4300*/  BPT.TRAP 0x1 ;  /* 0x000000040000795c */ /* 0x000fe20000300000 */
.L_x_6698:
[----:B-1----:R-:W-:Y:S05]  /*4310*/  @P1 BRA `(.L_x_6696) ;  /* 0x0000000000081947 */ /* 0x002fea0003800000 */
[----:B------:R-:W1:Y:S02]  /*4320*/  SYNCS.PHASECHK.TRANS64.TRYWAIT P1, [UR6+0x28850], R0 ;  /* 0x02885000ff0075a7 */ /* 0x000e640008020146 */
[----:B-1----:R-:W-:Y:S05]  /*4330*/  @!P1 BRA `(.L_x_6699) ;  /* 0x000000ac00949947 */ /* 0x002fea0003800000 */
.L_x_6696:
[----:B------:R-:W2:Y:S01]  /*4340*/  S2UR UR6, SR_CgaCtaId ;  /* 0x00000000000679c3 */ /* 0x000ea20000008800 */
[----:B------:R-:W-:Y:S01]  /*4350*/  UMOV UR7, 0x400 ;  /* 0x0000040000077882 */ /* 0x000fe20000000000 */
[----:B------:R-:W-:Y:S01]  /*4360*/  WARPGROUP.ARRIVE ;  /* 0x00000000000079c5 */ /* 0x000fe20000000000 */
[----:B------:R-:W-:-:S05]  /*4370*/  UMOV UR15, 0x40000040 ;  /* 0x40000040000f7882 */ /* 0x000fca0000000000 */
[----:B-1----:R-:W1:Y:S01]  /*4380*/  S2R R3, SR_TID.X ;  /* 0x0000000000037919 */ /* 0x002e620000002100 */
[----:B--2---:R-:W-:-:S04]  /*4390*/  ULEA UR11, UR6, UR7, 0x18 ;  /* 0x00000007060b7291 */ /* 0x004fc8000f8ec03f */
[----:B------:R-:W-:-:S04]  /*43a0*/  UIADD3 UR7, UR11, 0x400, URZ ;  /* 0x000004000b077890 */ /* 0x000fc8000fffe03f */
[----:B------:R-:W-:-:S04]  /*43b0*/  USHF.R.U32.HI UR7, URZ, 0x4, UR7 ;  /* 0x000000043f077899 */ /* 0x000fc80008011607 */
[----:B------:R-:W-:Y:S01]  /*43c0*/  ULOP3.LUT UR7, UR7, 0x3fff, URZ, 0xc0, !UPT ;  /* 0x00003fff07077892 */ /* 0x000fe2000f8ec03f */
[----:B-1----:R-:W-:-:S03]  /*43d0*/  SHF.R.U32.HI R3, RZ, 0x7, R3 ;  /* 0x00000007ff037819 */ /* 0x002fc60000011603 */
[----:B------:R-:W-:Y:S01]  /*43e0*/  ULOP3.LUT UR7, UR7, 0x4000000, URZ, 0xfc, !UPT ;  /* 0x0400000007077892 */ /* 0x000fe2000f8efc3f */
[----:B0-----:R-:W-:-:S03]  /*43f0*/  IADD3 R0, -R3, 0xb, RZ ;  /* 0x0000000b03007810 */ /* 0x001fc60007ffe1ff */
        /* <DEDUP_REMOVED lines=43> */
.L_x_6700:
[----:B0-----:R-:W-:Y:S01]  /*46b0*/  FMNMX.FTZ R0, R24, R6, !PT ;  /* 0x0000000618007209 */ /* 0x001fe20007810000 */
[----:B------:R-:W-:Y:S01]  /*46c0*/  ULEA UR7, UR39, UR11, 0x3 ;  /* 0x0000000b27077291 */ /* 0x000fe2000f8e183f */
[----:B------:R-:W-:Y:S02]  /*46d0*/  FMNMX.FTZ R10, R26, R9, !PT ;  /* 0x000000091a0a7209 */ /* 0x000fe40007810000 */
[----:B------:R-:W-:Y:S01]  /*46e0*/  FMNMX.FTZ R3, R25, R0, !PT ;  /* 0x0000000019037209 */ /* 0x000fe20007810000 */
[----:B------:R-:W-:Y:S01]  /*46f0*/  UIADD3 UR7, UR7, 0x28840, URZ ;  /* 0x0002884007077890 */ /* 0x000fe2000fffe03f */
[----:B------:R-:W-:Y:S02]  /*4700*/  FMNMX.FTZ R7, R27, R10, !PT ;  /* 0x0000000a1b077209 */ /* 0x000fe40007810000 */
[----:B------:R-:W-:Y:S01]  /*4710*/  FMNMX.FTZ R0, R28, R3, !PT ;  /* 0x000000031c007209 */ /* 0x000fe20007810000 */
[----:B------:R-:W-:Y:S01]  /*4720*/  UPRMT UR7, UR6, 0x654, UR7 ;  /* 0x0000065406077896 */ /* 0x000fe20008000007 */
[----:B------:R-:W-:-:S02]  /*4730*/  FMNMX.FTZ R10, R30, R7, !PT ;  /* 0x000000071e0a7209 */ /* 0x000fc40007810000 */
[----:B------:R-:W-:Y:S02]  /*4740*/  FMNMX.FTZ R3, R29, R0, !PT ;  /* 0x000000001d037209 */ /* 0x000fe40007810000 */
[----:B------:R-:W-:Y:S02]  /*4750*/  FMNMX.FTZ R7, R31, R10, !PT ;  /* 0x0000000a1f077209 */ /* 0x000fe40007810000 */
[----:B------:R-:W-:Y:S02]  /*4760*/  FMNMX.FTZ R0, R32, R3, !PT ;  /* 0x0000000320007209 */ /* 0x000fe40007810000 */
[----:B------:R-:W-:Y:S01]  /*4770*/  FMNMX.FTZ R10, R34, R7, !PT ;  /* 0x00000007220a7209 */ /* 0x000fe20007810000 */
[----:B------:R-:W-:Y:S01]  /*4780*/  SYNCS.ARRIVE.TRANS64.RED.A1T0 RZ, [UR7], RZ ;  /* 0x000000ffffff79a7 */ /* 0x000fe20008100407 */
        /* <DEDUP_REMOVED lines=66> */
[-C--:B------:R-:W-:Y:S01]  /*4bb0*/  FFMA.FTZ R41, R53, R0.reuse, -R157 ;  /* 0x0000000035297223 */ /* 0x080fe2000001089d */
[C---:B------:R-:W-:Y:S01]  /*4bc0*/  FADD.FTZ R9, -R7.reuse, R9 ;  /* 0x0000000907097221 */ /* 0x040fe20000010100 */
[-C--:B------:R-:W-:Y:S01]  /*4bd0*/  FMUL.FTZ R53, R7, R0.reuse ;  /* 0x0000000007357220 */ /* 0x080fe20000410000 */
[-C--:B------:R-:W-:Y:S01]  /*4be0*/  FMUL.FTZ R6, R15, R0.reuse ;  /* 0x000000000f067220 */ /* 0x080fe20000410000 */
[-C--:B------:R-:W-:Y:S01]  /*4bf0*/  FFMA.FTZ R11, R24, R0.reuse, -R157 ;  /* 0x00000000180b7223 */ /* 0x080fe2000001089d */
[-C--:B------:R-:W-:Y:S01]  /*4c00*/  FMUL.FTZ R9, R9, R0.reuse ;  /* 0x0000000009097220 */ /* 0x080fe20000410000 */
[-C--:B------:R-:W-:Y:S01]  /*4c10*/  FFMA.FTZ R10, R26, R0.reuse, -R53 ;  /* 0x000000001a0a7223 */ /* 0x080fe20000010835 */
        /* <DEDUP_REMOVED lines=55> */
[----:B0-----:R-:W-:Y:S01]  /*4f90*/  FFMA.FTZ R5, R6, R5, R11 ;  /* 0x0000000506057223 */ /* 0x001fe2000001000b */
[-CC-:B------:R-:W-:Y:S01]  /*4fa0*/  FFMA.FTZ R183, R78, R0.reuse, -R53.reuse ;  /* 0x000000004eb77223 */ /* 0x180fe20000010835 */
[-CC-:B------:R-:W-:Y:S01]  /*4fb0*/  FFMA.FTZ R185, R82, R0.reuse, -R53.reuse ;  /* 0x0000000052b97223 */ /* 0x180fe20000010835 */
[----:B------:R-:W-:-:S04]  /*4fc0*/  FFMA.FTZ R187, R86, R0, -R53 ;  /* 0x0000000056bb7223 */ /* 0x000fc80000010835 */
        /* <DEDUP_REMOVED lines=23> */
[----:B------:R-:W-:-:S06]  /*5140*/  FFMA.FTZ R36, R67, R0, -R53 ;  /* 0x0000000043247223 */ /* 0x000fcc0000010835 */
        /* <DEDUP_REMOVED lines=16> */
[----:B------:R-:W-:-:S06]  /*5250*/  FFMA.FTZ R38, R71, R0, -R53 ;  /* 0x0000000047267223 */ /* 0x000fcc0000010835 */
        /* <DEDUP_REMOVED lines=48> */
[----:B------:R-:W-:-:S06]  /*5560*/  FFMA.FTZ R44, R83, R0, -R53 ;  /* 0x00000000532c7223 */ /* 0x000fcc0000010835 */
        /* <DEDUP_REMOVED lines=43> */
.L_x_6701:
[----:B------:R-:W-:Y:S01]  /*5820*/  ULEA UR7, UR40, UR11, 0x3 ;  /* 0x0000000b28077291 */ /* 0x000fe2000f8e183f */
[----:B------:R-:W-:Y:S01]  /*5830*/  ISETP.GT.AND P1, PT, R8, R17, PT ;  /* 0x000000110800720c */ /* 0x000fe20003f24270 */
[----:B------:R-:W-:Y:S01]  /*5840*/  UMOV UR43, UR38 ;  /* 0x00000026002b7c82 */ /* 0x000fe20008000000 */
[----:B------:R-:W-:Y:S01]  /*5850*/  UMOV UR40, UR39 ;  /* 0x0000002700287c82 */ /* 0x000fe20008000000 */
[----:B------:R-:W-:Y:S01]  /*5860*/  UIADD3 UR7, UR7, 0x28860, URZ ;  /* 0x0002886007077890 */ /* 0x000fe2000fffe03f */
[----:B------:R-:W-:Y:S01]  /*5870*/  F2FP.F16.F32.PACK_AB R158, R159, R158 ;  /* 0x0000009e9f9e723e */ /* 0x000fe200000000ff */
[----:B------:R-:W-:Y:S01]  /*5880*/  FMUL.FTZ R88, R88, R6 ;  /* 0x0000000658587220 */ /* 0x000fe20000410000 */
[----:B------:R-:W-:Y:S01]  /*5890*/  F2FP.F16.F32.PACK_AB R160, R161, R160 ;  /* 0x000000a0a1a0723e */ /* 0x000fe200000000ff */
[----:B------:R-:W-:Y:S01]  /*58a0*/  UPRMT UR7, UR6, 0x654, UR7 ;  /* 0x0000065406077896 */ /* 0x000fe20008000007 */
        /* <DEDUP_REMOVED lines=96> */
[----:B------:R-:W-:Y:S01]  /*5eb0*/  F2FP.F16.F32.PACK_AB R187, R46, R187 ;  /* 0x000000bb2ebb723e */ /* 0x000fe200000000ff */
[----:B------:R-:W-:Y:S06]  /*5ec0*/  @P1 BRA `(.L_x_6702) ;  /* 0xffffffdc00cc1947 */ /* 0x000fec000383ffff */
.L_x_6691:
[----:B------:R-:W-:Y:S06]  /*5ed0*/  BAR.ARV 0x8, 0x180 ;  /* 0x0206000000007b1d */ /* 0x000fec0000002000 */
[----:B------:R-:W-:Y:S05]  /*5ee0*/  @!P0 BRA `(.L_x_6703) ;  /* 0x0000000000048947 */ /* 0x000fea0003800000 */
[----:B------:R-:W-:Y:S01]  /*5ef0*/  BPT.TRAP 0x1 ;  /* 0x000000040000795c */ /* 0x000fe20000300000 */
.L_x_6703:
        /* <DEDUP_REMOVED lines=9> */
.L_x_6704:
[----:B-1----:R-:W-:Y:S05]  /*5f90*/  @P1 BRA `(.L_x_6705) ;  /* 0x0000000000081947 */ /* 0x002fea0003800000 */
[----:B------:R-:W1:Y:S02]  /*5fa0*/  SYNCS.PHASECHK.TRANS64.TRYWAIT P1, [UR5+0x28850], R6 ;  /* 0x02885006ff0075a7 */ /* 0x000e640008020145 */
[----:B-1----:R-:W-:Y:S05]  /*5fb0*/  @!P1 BRA `(.L_x_6706) ;  /* 0x00000090008c9947 */ /* 0x002fea0003800000 */
.L_x_6705:
[----:B------:R-:W-:Y:S01]  /*5fc0*/  UIADD3 UR4, UR4, 0x400, URZ ;  /* 0x0000040004047890 */ /* 0x000fe2000fffe03f */
[----:B------:R-:W-:Y:S01]  /*5fd0*/  WARPGROUP.ARRIVE ;  /* 0x00000000000079c5 */ /* 0x000fe20000000000 */
[----:B------:R-:W-:Y:S01]  /*5fe0*/  UMOV UR11, 0x40000040 ;  /* 0x40000040000b7882 */ /* 0x000fe20000000000 */
[----:B01----:R-:W0:Y:S01]  /*5ff0*/  SHFL.BFLY PT, R6, R5, 0x2, 0x1f ;  /* 0x0c401f0005067f89 */ /* 0x003e2200000e0000 */
[----:B------:R-:W-:Y:S01]  /*6000*/  USHF.R.U32.HI UR4, URZ, 0x4, UR4 ;  /* 0x000000043f047899 */ /* 0x000fe20008011604 */
[----:B------:R-:W-:Y:S02]  /*6010*/  IMAD.MOV.U32 R65, RZ, RZ, RZ ;  /* 0x000000ffff417224 */ /* 0x000fe400078e00ff */
[----:B------:R-:W1:Y:S01]  /*6020*/  SHFL.BFLY PT, R9, R4, 0x2, 0x1f ;  /* 0x0c401f0004097f89 */ /* 0x000e6200000e0000 */
[----:B------:R-:W-:-:S04]  /*6030*/  ULOP3.LUT UR4, UR4, 0x3fff, URZ, 0xc0, !UPT ;  /* 0x00003fff04047892 */ /* 0x000fc8000f8ec03f */
[----:B------:R-:W-:-:S04]  /*6040*/  ULOP3.LUT UR4, UR4, 0x4000000, URZ, 0xfc, !UPT ;  /* 0x0400000004047892 */ /* 0x000fc8000f8efc3f */
[----:B------:R-:W-:-:S04]  /*6050*/  ULEA UR4, UR39, UR4, 0xb ;  /* 0x0000000427047291 */ /* 0x000fc8000f8e583f */
[----:B------:R-:W-:-:S03]  /*6060*/  UIADD3 UR6, UR4, 0x80, URZ ;  /* 0x0000008004067890 */ /* 0x000fc6000fffe03f */
[----:B------:R-:W-:Y:S02]  /*6070*/  UMOV UR10, UR4 ;  /* 0x00000004000a7c82 */ /* 0x000fe40008000000 */
[----:B------:R-:W-:Y:S01]  /*6080*/  HGMMA.64x128x16.F32 R88, R156, gdesc[UR8].tnspB, R88, gsb0 ;  /* 0x41e000089c587df0 */ /* 0x000fe20008000858 */
[----:B------:R-:W-:Y:S01]  /*6090*/  UMOV UR11, 0x40000040 ;  /* 0x40000040000b7882 */ /* 0x000fe20000000000 */
[----:B------:R-:W-:Y:S01]  /*60a0*/  UMOV UR10, UR6 ;  /* 0x00000006000a7c82 */ /* 0x000fe20008000000 */
[----:B------:R-:W-:Y:S01]  /*60b0*/  UIADD3 UR6, UR4, 0x100, URZ ;  /* 0x0000010004067890 */ /* 0x000fe2000fffe03f */
[----:B0-----:R-:W-:Y:S01]  /*60c0*/  FADD.FTZ R6, R6, R5 ;  /* 0x0000000506067221 */ /* 0x001fe20000010000 */
[----:B-1----:R-:W-:-:S04]  /*60d0*/  FADD.FTZ R8, R9, R4 ;  /* 0x0000000409087221 */ /* 0x002fc80000010000 */
[----:B------:R-:W0:Y:S04]  /*60e0*/  SHFL.BFLY PT, R9, R6, 0x1, 0x1f ;  /* 0x0c201f0006097f89 */ /* 0x000e2800000e0000 */
[----:B------:R-:W1:Y:S01]  /*60f0*/  SHFL.BFLY PT, R11, R8, 0x1, 0x1f ;  /* 0x0c201f00080b7f89 */ /* 0x000e6200000e0000 */
[----:B0-----:R-:W-:Y:S01]  /*6100*/  FADD.FTZ R12, R6, R9 ;  /* 0x00000009060c7221 */ /* 0x001fe20000010000 */
[----:B------:R-:W-:Y:S02]  /*6110*/  IMAD.MOV.U32 R9, RZ, RZ, RZ ;  /* 0x000000ffff097224 */ /* 0x000fe400078e00ff */
[----:B-1----:R-:W-:Y:S02]  /*6120*/  FADD.FTZ R11, R8, R11 ;  /* 0x0000000b080b7221 */ /* 0x002fe40000010000 */
[----:B------:R-:W-:-:S03]  /*6130*/  FSETP.NE.FTZ.AND P1, PT, R12, RZ, PT ;  /* 0x000000ff0c00720b */ /* 0x000fc60003f35000 */
[----:B------:R-:W-:-:S10]  /*6140*/  FSETP.NE.FTZ.AND P2, PT, R11, RZ, PT ;  /* 0x000000ff0b00720b */ /* 0x000fd40003f55000 */
[----:B------:R-:W0:Y:S01]  /*6150*/  @P1 MUFU.LG2 R5, R12 ;  /* 0x0000000c00051308 */ /* 0x000e220000000c00 */
[C---:B------:R-:W-:Y:S02]  /*6160*/  @P1 FMUL.FTZ R4, R0.reuse, 0.69314718246459960938 ;  /* 0x3f31721800041820 */ /* 0x040fe40000410000 */
[----:B------:R-:W-:-:S05]  /*6170*/  @P2 FMUL.FTZ R13, R0, 0.69314718246459960938 ;  /* 0x3f317218000d2820 */ /* 0x000fca0000410000 */
[----:B------:R-:W1:Y:S08]  /*6180*/  @P2 MUFU.LG2 R10, R11 ;  /* 0x0000000b000a2308 */ /* 0x000e700000000c00 */
[----:B------:R2:W3:Y:S01]  /*6190*/  @P1 MUFU.RCP R65, R12 ;  /* 0x0000000c00411308 */ /* 0x0004e20000001000 */
[----:B0-----:R-:W-:-:S07]  /*61a0*/  @P1 FMUL.FTZ R5, R5, 0.69314718246459960938 ;  /* 0x3f31721805051820 */ /* 0x001fce0000410000 */
[----:B------:R2:W0:Y:S01]  /*61b0*/  @P2 MUFU.RCP R9, R11 ;  /* 0x0000000b00092308 */ /* 0x0004220000001000 */
[----:B-1----:R-:W-:Y:S01]  /*61c0*/  @P2 FMUL.FTZ R10, R10, 0.69314718246459960938 ;  /* 0x3f3172180a0a2820 */ /* 0x002fe20000410000 */
[----:B------:R-:W-:Y:S02]  /*61d0*/  WARPGROUP.DEPBAR.LE gsb0, 0x0 ;  /* 0x00008000000079c5 */ /* 0x000fe40000010000 */
[----:B------:R-:W-:Y:S01]  /*61e0*/  WARPGROUP.ARRIVE ;  /* 0x00000000000079c5 */ /* 0x000fe20000000000 */
[----:B------:R-:W-:Y:S02]  /*61f0*/  IMAD.MOV.U32 R156, RZ, RZ, -0x800000 ;  /* 0xff800000ff9c7424 */ /* 0x000fe400078e00ff */
[----:B------:R-:W-:Y:S01]  /*6200*/  @P1 FFMA.FTZ R156, R4, R3, R5 ;  /* 0x00000003049c1223 */ /* 0x000fe20000010005 */
[----:B------:R-:W-:Y:S02]  /*6210*/  IMAD.MOV.U32 R157, RZ, RZ, -0x800000 ;  /* 0xff800000ff9d7424 */ /* 0x000fe400078e00ff */
[----:B------:R-:W-:Y:S01]  /*6220*/  @P2 FFMA.FTZ R157, R13, R7, R10 ;  /* 0x000000070d9d2223 */ /* 0x000fe2000001000a */
[----:B------:R-:W-:Y:S01]  /*6230*/  HGMMA.64x128x16.F32 R88, R160, gdesc[UR8].tnspB, R88, gsb0 ;  /* 0x41e00008a0587df0 */ /* 0x000fe20008000858 */
[----:B------:R-:W-:Y:S01]  /*6240*/  UMOV UR10, UR6 ;  /* 0x00000006000a7c82 */ /* 0x000fe20008000000 */
[----:B------:R-:W-:Y:S01]  /*6250*/  UMOV UR11, 0x40000040 ;  /* 0x40000040000b7882 */ /* 0x000fe20000000000 */
[----:B------:R-:W-:Y:S01]  /*6260*/  UIADD3 UR6, UR4, 0x180, URZ ;  /* 0x0000018004067890 */ /* 0x000fe2000fffe03f */
[----:B------:R-:W-:-:S02]  /*6270*/  WARPGROUP.DEPBAR.LE gsb0, 0x0 ;  /* 0x00008000000079c5 */ /* 0x000fc40000010000 */
        /* <DEDUP_REMOVED lines=34> */
.L_x_6707:
[----:B------:R-:W-:Y:S01]  /*64a0*/  UIADD3 UR4, UR5, 0x28860, URZ ;  /* 0x0002886005047890 */ /* 0x000fe2000fffe03f */
[-C--:B------:R-:W-:Y:S01]  /*64b0*/  FMUL.FTZ R20, R88, R65.reuse ;  /* 0x0000004158147220 */ /* 0x080fe20000410000 */
[----:B------:R-:W-:Y:S01]  /*64c0*/  UIADD3 UR39, UR39, 0x1, URZ ;  /* 0x0000000127277890 */ /* 0x000fe2000fffe03f */
[-C--:B------:R-:W-:Y:S01]  /*64d0*/  FMUL.FTZ R21, R89, R65.reuse ;  /* 0x0000004159157220 */ /* 0x080fe20000410000 */
[----:B------:R-:W-:Y:S01]  /*64e0*/  UPRMT UR4, UR7, 0x654, UR4 ;  /* 0x0000065407047896 */ /* 0x000fe20008000004 */
        /* <DEDUP_REMOVED lines=34> */
[----:B------:R-:W-:Y:S01]  /*6710*/  FMUL.FTZ R69, R95, R9 ;  /* 0x000000095f457220 */ /* 0x000fe20000410000 */
[----:B------:R-:W-:Y:S01]  /*6720*/  USEL UR4, URZ, 0x1, UP0 ;  /* 0x000000013f047887 */ /* 0x000fe20008000000 */
        /* <DEDUP_REMOVED lines=30> */
[----:B------:R-:W-:Y:S01]  /*6910*/  VIADD R205, R205, 0x1 ;  /* 0x00000001cdcd7836 */ /* 0x000fe20000000000 */
[----:B------:R-:W-:-:S02]  /*6920*/  USEL UR39, UR39, URZ, UP0 ;  /* 0x0000003f27277287 */ /* 0x000fc40008000000 */
[----:B------:R-:W-:-:S12]  /*6930*/  ULOP3.LUT UR38, UR38, UR4, URZ, 0x3c, !UPT ;  /* 0x0000000426267292 */ /* 0x000fd8000f8e3c3f */
.L_x_6683:
[----:B------:R-:W0:Y:S01]  /*6940*/  S2R R3, SR_CgaCtaId ;  /* 0x0000000000037919 */ /* 0x000e220000008800 */
[----:B------:R-:W-:Y:S01]  /*6950*/  MOV R0, 0x400 ;  /* 0x0000040000007802 */ /* 0x000fe20000000f00 */
[----:B------:R-:W-:Y:S01]  /*6960*/  BSSY B0, `(.L_x_6708) ;  /* 0x00002c4000007945 */ /* 0x000fe20003800000 */
[----:B------:R-:W-:Y:S02]  /*6970*/  BAR.SYNC.DEFER_BLOCKING 0x5, 0x180 ;  /* 0x0146000000007b1d */ /* 0x000fe40000010000 */
[----:B0-----:R-:W-:-:S05]  /*6980*/  LEA R0, R3, R0, 0x18 ;  /* 0x0000000003007211 */ /* 0x001fca00078ec0ff */
[----:B------:R0:W1:Y:S01]  /*6990*/  LDS.128 R4, [R0+0x288d0] ;  /* 0x0288d00000047984 */ /* 0x0000620000000c00 */
[----:B------:R-:W-:Y:S06]  /*69a0*/  BAR.ARV 0x4, 0x180 ;  /* 0x0106000000007b1d */ /* 0x000fec0000002000 */
[----:B------:R-:W-:Y:S05]  /*69b0*/  @P0 BRA `(.L_x_6709) ;  /* 0x00000020001c0947 */ /* 0x000fea0003800000 */
[----:B------:R-:W2:Y:S01]  /*69c0*/  S2R R3, SR_SWINHI ;  /* 0x0000000000037919 */ /* 0x000ea20000002f00 */
[C---:B------:R-:W-:Y:S01]  /*69d0*/  IMAD.SHL.U32 R105, R22.reuse, 0x4, RZ ;  /* 0x0000000416697824 */ /* 0x040fe200078e00ff */
[----:B------:R-:W-:Y:S01]  /*69e0*/  SHF.L.U64.HI R104, R22, 0x2, R19 ;  /* 0x0000000216687819 */ /* 0x000fe20000010213 */
[----:B------:R-:W-:Y:S01]  /*69f0*/  ULDC.64 UR4, c[0x0][0xc08] ;  /* 0x0003020000047ab9 */ /* 0x000fe20000000a00 */
[----:B------:R-:W-:Y:S02]  /*6a00*/  MOV R88, R0 ;  /* 0x0000000000587202 */ /* 0x000fe40000000f00 */
[----:B--2---:R-:W-:-:S03]  /*6a10*/  MOV R89, R3 ;  /* 0x0000000300597202 */ /* 0x004fc60000000f00 */
[----:B------:R-:W-:-:S03]  /*6a20*/  IMAD.WIDE R12, R225, 0x2, R88 ;  /* 0x00000002e10c7825 */ /* 0x000fc600078e0258 */
[C---:B------:R-:W-:Y:S02]  /*6a30*/  LOP3.LUT R3, R12.reuse, 0x380, RZ, 0xc0, !PT ;  /* 0x000003800c037812 */ /* 0x040fe400078ec0ff */
[C---:B------:R-:W-:Y:S02]  /*6a40*/  IADD3 R15, P2, R12.reuse, 0x4020, RZ ;  /* 0x000040200c0f7810 */ /* 0x040fe40007f5e0ff */
[----:B------:R-:W-:Y:S02]  /*6a50*/  SHF.R.U64 R3, R3, 0x3, RZ ;  /* 0x0000000303037819 */ /* 0x000fe400000012ff */
[C---:B------:R-:W-:Y:S01]  /*6a60*/  IADD3 R8, P3, R12.reuse, 0x4000, RZ ;  /* 0x000040000c087810 */ /* 0x040fe20007f7e0ff */
[--C-:B------:R-:W-:Y:S01]  /*6a70*/  IMAD.X R33, RZ, RZ, R13.reuse, P2 ;  /* 0x000000ffff217224 */ /* 0x100fe200010e060d */
[----:B------:R-:W-:Y:S01]  /*6a80*/  BAR.SYNC.DEFER_BLOCKING 0x1, 0x100 ;  /* 0x0044000000007b1d */ /* 0x000fe20000010000 */
[C---:B------:R-:W-:Y:S02]  /*6a90*/  IADD3 R101, P0, R12.reuse, 0x4060, RZ ;  /* 0x000040600c657810 */ /* 0x040fe40007f1e0ff */
[C---:B------:R-:W-:Y:S01]  /*6aa0*/  IADD3 R99, P1, R12.reuse, 0x4040, RZ ;  /* 0x000040400c637810 */ /* 0x040fe20007f3e0ff */
[--C-:B------:R-:W-:Y:S01]  /*6ab0*/  IMAD.X R29, RZ, RZ, R13.reuse, P3 ;  /* 0x000000ffff1d7224 */ /* 0x100fe200018e060d */
[C---:B-1----:R-:W-:Y:S01]  /*6ac0*/  IADD3 R4, P6, R12.reuse, 0x20, RZ ;  /* 0x000000200c047810 */ /* 0x042fe20007fde0ff */
[--C-:B------:R-:W-:Y:S01]  /*6ad0*/  IMAD.X R31, RZ, RZ, R13.reuse, P0 ;  /* 0x000000ffff1f7224 */ /* 0x100fe200000e060d */
[C---:B------:R-:W-:Y:S01]  /*6ae0*/  IADD3 R35, P4, R12.reuse, 0x60, RZ ;  /* 0x000000600c237810 */ /* 0x040fe20007f9e0ff */
[----:B------:R-:W-:Y:S01]  /*6af0*/  IMAD.X R27, RZ, RZ, R13, P1 ;  /* 0x000000ffff1b7224 */ /* 0x000fe200008e060d */
[----:B------:R-:W-:-:S02]  /*6b00*/  IADD3 R17, P5, R12, 0x40, RZ ;  /* 0x000000400c117810 */ /* 0x000fc40007fbe0ff */
[----:B------:R-:W-:Y:S01]  /*6b10*/  LOP3.LUT R12, R3, R12, RZ, 0x3c, !PT ;  /* 0x0000000c030c7212 */ /* 0x000fe200078e3cff */
[--C-:B------:R-:W-:Y:S01]  /*6b20*/  IMAD.X R11, RZ, RZ, R13.reuse, P4 ;  /* 0x000000ffff0b7224 */ /* 0x100fe200020e060d */
[----:B------:R-:W-:Y:S01]  /*6b30*/  LOP3.LUT R10, R15, 0x380, RZ, 0xc0, !PT ;  /* 0x000003800f0a7812 */ /* 0x000fe200078ec0ff */
[----:B------:R-:W-:Y:S01]  /*6b40*/  IMAD.X R9, RZ, RZ, R13, P5 ;  /* 0x000000ffff097224 */ /* 0x000fe200028e060d */
[----:B------:R-:W-:Y:S02]  /*6b50*/  LOP3.LUT R3, R8, 0x380, RZ, 0xc0, !PT ;  /* 0x0000038008037812 */ /* 0x000fe400078ec0ff */
[----:B------:R-:W-:Y:S02]  /*6b60*/  SHF.R.U64 R10, R10, 0x3, RZ ;  /* 0x000000030a0a7819 */ /* 0x000fe400000012ff */
[----:B------:R-:W-:Y:S02]  /*6b70*/  SHF.R.U64 R3, R3, 0x3, RZ ;  /* 0x0000000303037819 */ /* 0x000fe400000012ff */
[----:B------:R-:W-:-:S02]  /*6b80*/  LOP3.LUT R14, R99, 0x380, RZ, 0xc0, !PT ;  /* 0x00000380630e7812 */ /* 0x000fc400078ec0ff */
[----:B------:R-:W-:Y:S02]  /*6b90*/  LOP3.LUT R32, R10, R15, RZ, 0x3c, !PT ;  /* 0x0000000f0a207212 */ /* 0x000fe400078e3cff */
[----:B------:R-:W-:Y:S02]  /*6ba0*/  LOP3.LUT R28, R3, R8, RZ, 0x3c, !PT ;  /* 0x00000008031c7212 */ /* 0x000fe400078e3cff */
        /* <DEDUP_REMOVED lines=9> */
[----:B------:R-:W-:-:S02]  /*6c40*/  IADD3.X R25, RZ, R13, RZ, P6, !PT ;  /* 0x0000000dff197210 */ /* 0x000fc400037fe4ff */
[----:B------:R-:W-:Y:S02]  /*6c50*/  LOP3.LUT R26, R14, R99, RZ, 0x3c, !PT ;  /* 0x000000630e1a7212 */ /* 0x000fe400078e3cff */
[----:B------:R-:W-:Y:S01]  /*6c60*/  MOV R34, R12 ;  /* 0x0000000c00227202 */ /* 0x000fe20000000f00 */
[----:B------:R-:W1:Y:S01]  /*6c70*/  LDC.64 R98, c[0x0][0xc00] ;  /* 0x00030000ff627b82 */ /* 0x000e620000000a00 */
[----:B------:R-:W-:Y:S02]  /*6c80*/  LOP3.LUT R30, R24, R101, RZ, 0x3c, !PT ;  /* 0x00000065181e7212 */ /* 0x000fe400078e3cff */
[----:B------:R-:W-:Y:S02]  /*6c90*/  F2FP.F16.F32.PACK_AB R12, R21, R20 ;  /* 0x00000014150c723e */ /* 0x000fe400000000ff */
[----:B------:R-:W-:Y:S02]  /*6ca0*/  F2FP.F16.F32.PACK_AB R13, R67, R66 ;  /* 0x00000042430d723e */ /* 0x000fe400000000ff */
[----:B------:R-:W-:-:S02]  /*6cb0*/  F2FP.F16.F32.PACK_AB R14, R37, R36 ;  /* 0x00000024250e723e */ /* 0x000fc400000000ff */
[----:B------:R-:W-:Y:S02]  /*6cc0*/  F2FP.F16.F32.PACK_AB R15, R69, R68 ;  /* 0x00000044450f723e */ /* 0x000fe400000000ff */
[----:B------:R-:W-:Y:S02]  /*6cd0*/  LOP3.LUT R10, R10, R35, RZ, 0x3c, !PT ;  /* 0x000000230a0a7212 */ /* 0x000fe400078e3cff */
[----:B------:R-:W-:Y:S01]  /*6ce0*/  LOP3.LUT R8, R8, R17, RZ, 0x3c, !PT ;  /* 0x0000001108087212 */ /* 0x000fe200078e3cff */
[----:B------:R2:W-:Y:S01]  /*6cf0*/  STSM.16.M88.4 [R34], R12 ;  /* 0x0000000c22007844 */ /* 0x0005e20000000200 */
[----:B------:R-:W-:Y:S02]  /*6d00*/  LOP3.LUT R24, R3, R4, RZ, 0x3c, !PT ;  /* 0x0000000403187212 */ /* 0x000fe400078e3cff */
[----:B------:R-:W-:Y:S02]  /*6d10*/  MOV R101, R10 ;  /* 0x0000000a00657202 */ /* 0x000fe40000000f00 */
[----:B------:R-:W-:-:S02]  /*6d20*/  MOV R102, R8 ;  /* 0x0000000800667202 */ /* 0x000fc40000000f00 */
[----:B------:R-:W-:Y:S02]  /*6d30*/  MOV R103, R24 ;  /* 0x0000001800677202 */ /* 0x000fe40000000f00 */
[----:B------:R-:W-:Y:S02]  /*6d40*/  F2FP.F16.F32.PACK_AB R8, R39, R38 ;  /* 0x000000262708723e */ /* 0x000fe400000000ff */
[----:B------:R-:W-:Y:S02]  /*6d50*/  F2FP.F16.F32.PACK_AB R9, R71, R70 ;  /* 0x000000464709723e */ /* 0x000fe400000000ff */
[----:B------:R-:W-:Y:S02]  /*6d60*/  F2FP.F16.F32.PACK_AB R10, R41, R40 ;  /* 0x00000028290a723e */ /* 0x000fe400000000ff */
[----:B------:R-:W-:Y:S02]  /*6d70*/  F2FP.F16.F32.PACK_AB R11, R73, R72 ;  /* 0x00000048490b723e */ /* 0x000fe400000000ff */
[----:B--2---:R-:W-:-:S02]  /*6d80*/  F2FP.F16.F32.PACK_AB R12, R43, R42 ;  /* 0x0000002a2b0c723e */ /* 0x004fc400000000ff */
[----:B------:R-:W-:Y:S01]  /*6d90*/  F2FP.F16.F32.PACK_AB R13, R75, R74 ;  /* 0x0000004a4b0d723e */ /* 0x000fe200000000ff */
[----:B------:R2:W-:Y:S01]  /*6da0*/  STSM.16.M88.4 [R103], R8 ;  /* 0x0000000867007844 */ /* 0x0005e20000000200 */
[----:B------:R-:W-:Y:S02]  /*6db0*/  F2FP.F16.F32.PACK_AB R14, R45, R44 ;  /* 0x0000002c2d0e723e */ /* 0x000fe400000000ff */
[----:B------:R-:W-:Y:S02]  /*6dc0*/  F2FP.F16.F32.PACK_AB R15, R77, R76 ;  /* 0x0000004c4d0f723e */ /* 0x000fe400000000ff */
[----:B------:R-:W-:Y:S02]  /*6dd0*/  MOV R17, R26 ;  /* 0x0000001a00117202 */ /* 0x000fe40000000f00 */
[----:B------:R-:W-:Y:S01]  /*6de0*/  MOV R3, R30 ;  /* 0x0000001e00037202 */ /* 0x000fe20000000f00 */
[----:B------:R3:W-:Y:S01]  /*6df0*/  STSM.16.M88.4 [R102], R12 ;  /* 0x0000000c66007844 */ /* 0x0007e20000000200 */
[----:B------:R-:W-:-:S02]  /*6e00*/  MOV R4, R28 ;  /* 0x0000001c00047202 */ /* 0x000fc40000000f00 */
[----:B------:R-:W-:Y:S02]  /*6e10*/  F2FP.F16.F32.PACK_AB R24, R47, R46 ;  /* 0x0000002e2f18723e */ /* 0x000fe400000000ff */
        /* <DEDUP_REMOVED lines=8> */
[----:B------:R-:W-:Y:S02]  /*6ea0*/  MOV R100, R32 ;  /* 0x0000002000647202 */ /* 0x000fe40000000f00 */
[----:B------:R-:W-:Y:S01]  /*6eb0*/  F2FP.F16.F32.PACK_AB R32, R55, R54 ;  /* 0x000000363720723e */ /* 0x000fe200000000ff */
[----:B------:R4:W-:Y:S01]  /*6ec0*/  STSM.16.M88.4 [R4], R28 ;  /* 0x0000001c04007844 */ /* 0x0009e20000000200 */
[----:B------:R-:W-:Y:S02]  /*6ed0*/  F2FP.F16.F32.PACK_AB R33, R87, R86 ;  /* 0x000000565721723e */ /* 0x000fe400000000ff */
[----:B------:R-:W-:Y:S02]  /*6ee0*/  F2FP.F16.F32.PACK_AB R34, R57, R56 ;  /* 0x000000383922723e */ /* 0x000fe400000000ff */
[----:B------:R-:W-:-:S02]  /*6ef0*/  F2FP.F16.F32.PACK_AB R35, R91, R90 ;  /* 0x0000005a5b23723e */ /* 0x000fc400000000ff */
[----:B--2---:R-:W-:Y:S02]  /*6f00*/  F2FP.F16.F32.PACK_AB R8, R59, R58 ;  /* 0x0000003a3b08723e */ /* 0x004fe400000000ff */
[----:B------:R-:W-:Y:S01]  /*6f10*/  F2FP.F16.F32.PACK_AB R9, R93, R92 ;  /* 0x0000005c5d09723e */ /* 0x000fe200000000ff */
[----:B------:R-:W-:Y:S01]  /*6f20*/  STSM.16.M88.4 [R100], R32 ;  /* 0x0000002064007844 */ /* 0x000fe20000000200 */
[----:B------:R-:W-:Y:S02]  /*6f30*/  F2FP.F16.F32.PACK_AB R10, R61, R60 ;  /* 0x0000003c3d0a723e */ /* 0x000fe400000000ff */
[----:B------:R-:W-:Y:S02]  /*6f40*/  F2FP.F16.F32.PACK_AB R11, R95, R94 ;  /* 0x0000005e5f0b723e */ /* 0x000fe400000000ff */
[----:B---3--:R-:W-:Y:S01]  /*6f50*/  F2FP.F16.F32.PACK_AB R12, R63, R62 ;  /* 0x0000003e3f0c723e */ /* 0x008fe200000000ff */
[----:B----4-:R-:W-:Y:S01]  /*6f60*/  IMAD.MOV.U32 R4, RZ, RZ, RZ ;  /* 0x000000ffff047224 */ /* 0x010fe200078e00ff */
[----:B------:R-:W-:Y:S01]  /*6f70*/  F2FP.F16.F32.PACK_AB R13, R97, R96 ;  /* 0x00000060610d723e */ /* 0x000fe200000000ff */
[----:B------:R2:W-:Y:S01]  /*6f80*/  STSM.16.M88.4 [R17], R8 ;  /* 0x0000000811007844 */ /* 0x0005e20000000200 */
[----:B------:R-:W-:-:S02]  /*6f90*/  F2FP.F16.F32.PACK_AB R14, R65, R64 ;  /* 0x00000040410e723e */ /* 0x000fc400000000ff */
[----:B------:R-:W-:Y:S02]  /*6fa0*/  F2FP.F16.F32.PACK_AB R15, R151, R150 ;  /* 0x00000096970f723e */ /* 0x000fe400000000ff */
[----:B-1----:R-:W-:Y:S02]  /*6fb0*/  ISETP.NE.U32.AND P0, PT, R98, RZ, PT ;  /* 0x000000ff6200720c */ /* 0x002fe40003f05070 */
[----:B------:R-:W-:Y:S01]  /*6fc0*/  IADD3 R24, P1, R105, R98, RZ ;  /* 0x0000006269187210 */ /* 0x000fe20007f3e0ff */
[----:B------:R1:W-:Y:S01]  /*6fd0*/  STSM.16.M88.4 [R3], R12 ;  /* 0x0000000c03007844 */ /* 0x0003e20000000200 */
[----:B------:R-:W-:Y:S01]  /*6fe0*/  BAR.SYNC.DEFER_BLOCKING 0x1, 0x100 ;  /* 0x0044000000007b1d */ /* 0x000fe20000010000 */
[----:B------:R-:W-:Y:S02]  /*6ff0*/  ISETP.NE.AND.EX P0, PT, R99, RZ, PT, P0 ;  /* 0x000000ff6300720c */ /* 0x000fe40003f05300 */
[----:B------:R-:W-:-:S05]  /*7000*/  IMAD.X R25, R104, 0x1, R99, P1 ;  /* 0x0000000168197824 */ /* 0x000fca00008e0663 */
[----:B--2---:R-:W2:Y:S08]  /*7010*/  LDC R9, c[0x0][0xad4] ;  /* 0x0002b500ff097b82 */ /* 0x004eb00000000800 */
[----:B-1----:R-:W1:Y:S01]  /*7020*/  LDC R3, c[0x0][0xbe8] ;  /* 0x0002fa00ff037b82 */ /* 0x002e620000000800 */
[----:B------:R-:W3:Y:S01]  /*7030*/  @P0 LDG.E R4, desc[UR36][R24.64] ;  /* 0x0000002418040981 */ /* 0x000ee2000c1e1900 */
[----:B------:R-:W-:-:S04]  /*7040*/  ISETP.NE.U32.AND P1, PT, RZ, UR4, PT ;  /* 0x00000004ff007c0c */ /* 0x000fc8000bf25070 */
[----:B------:R-:W-:Y:S01]  /*7050*/  ISETP.NE.AND.EX P1, PT, RZ, UR5, PT, P1 ;  /* 0x00000005ff007c0c */ /* 0x000fe2000bf25310 */
[----:B------:R-:W-:-:S12]  /*7060*/  IMAD.MOV.U32 R29, RZ, RZ, 0x9b8 ;  /* 0x000009b8ff1d7424 */ /* 0x000fd800078e00ff */
[----:B------:R-:W-:Y:S01]  /*7070*/  @P1 IADD3 R26, P2, R105, UR4, RZ ;  /* 0x00000004691a1c10 */ /* 0x000fe2000ff5e0ff */
[----:B------:R-:W-:Y:S01]  /*7080*/  ULDC UR4, c[0x0][0xa88] ;  /* 0x0002a20000047ab9 */ /* 0x000fe20000000800 */
[----:B-1----:R-:W-:Y:S01]  /*7090*/  ISETP.NE.AND P4, PT, R3, 0x1, PT ;  /* 0x000000010300780c */ /* 0x002fe20003f85270 */
[----:B------:R-:W-:Y:S01]  /*70a0*/  IMAD.U32 R28, RZ, RZ, UR4 ;  /* 0x00000004ff1c7e24 */ /* 0x000fe2000f8e00ff */
[----:B------:R-:W-:Y:S02]  /*70b0*/  @P1 IADD3.X R27, R104, UR5, RZ, P2, !PT ;  /* 0x00000005681b1c10 */ /* 0x000fe400097fe4ff */
[----:B------:R-:W-:-:S03]  /*70c0*/  ISETP.NE.AND P2, PT, R18, RZ, PT ;  /* 0x000000ff1200720c */ /* 0x000fc60003f45270 */
[----:B------:R1:W5:Y:S01]  /*70d0*/  @P1 LDG.E R28, desc[UR36][R26.64] ;  /* 0x000000241a1c1981 */ /* 0x000362000c1e1900 */
[----:B--2---:R-:W-:Y:S02]  /*70e0*/  SEL R9, R18, R9, P2 ;  /* 0x0000000912097207 */ /* 0x004fe40001000000 */
[----:B------:R-:W-:Y:S02]  /*70f0*/  ISETP.NE.U32.AND P2, PT, R98, RZ, PT ;  /* 0x000000ff6200720c */ /* 0x000fe40003f45070 */
[----:B------:R-:W-:Y:S01]  /*7100*/  ISETP.GT.AND P3, PT, R9, 0x1, PT ;  /* 0x000000010900780c */ /* 0x000fe20003f64270 */
[----:B------:R-:W2:Y:S01]  /*7110*/  @P4 LDC R33, c[0x0][0xbf0] ;  /* 0x0002fc00ff214b82 */ /* 0x000ea20000000800 */
[----:B------:R-:W-:Y:S01]  /*7120*/  ISETP.NE.AND.EX P2, PT, R99, RZ, PT, P2 ;  /* 0x000000ff6300720c */ /* 0x000fe20003f45320 */
[----:B------:R-:W-:Y:S01]  /*7130*/  IMAD R99, R16, 0x80, R224 ;  /* 0x0000008010637824 */ /* 0x000fe200078e02e0 */
[----:B------:R-:W-:Y:S02]  /*7140*/  SEL R29, R29, 0x978, P3 ;  /* 0x000009781d1d7807 */ /* 0x000fe40001800000 */
[----:B------:R-:W-:-:S02]  /*7150*/  SEL R22, R22, RZ, !P2 ;  /* 0x000000ff16167207 */ /* 0x000fc40005000000 */
[----:B------:R-:W-:Y:S01]  /*7160*/  SEL R19, R19, RZ, !P2 ;  /* 0x000000ff13137207 */ /* 0x000fe20005000000 */
[----:B------:R-:W4:Y:S01]  /*7170*/  LDC.64 R14, c[0x0][R29+0x220] ;  /* 0x000088001d0e7b82 */ /* 0x000f220000000a00 */
[----:B------:R-:W-:-:S07]  /*7180*/  SEL R17, R202, RZ, P3 ;  /* 0x000000ffca117207 */ /* 0x000fce0001800000 */
[----:B------:R-:W0:Y:S08]  /*7190*/  LDC.64 R10, c[0x0][R29+0x218] ;  /* 0x000086001d0a7b82 */ /* 0x000e300000000a00 */
[----:B-1----:R-:W1:Y:S08]  /*71a0*/  @P4 LDC R26, c[0x0][0xbec] ;  /* 0x0002fb00ff1a4b82 */ /* 0x002e700000000800 */
[----:B------:R-:W2:Y:S01]  /*71b0*/  LDC.64 R8, c[0x0][0xba8] ;  /* 0x0002ea00ff087b82 */ /* 0x000ea20000000a00 */
[----:B----4-:R-:W-:-:S04]  /*71c0*/  IMAD R15, R15, R22, RZ ;  /* 0x000000160f0f7224 */ /* 0x010fc800078e02ff */
[C---:B------:R-:W-:Y:S02]  /*71d0*/  IMAD R31, R14.reuse, R19, R15 ;  /* 0x000000130e1f7224 */ /* 0x040fe400078e020f */
[----:B------:R-:W-:Y:S01]  /*71e0*/  IMAD.WIDE.U32 R14, R14, R22, RZ ;  /* 0x000000160e0e7225 */ /* 0x000fe200078e00ff */
[----:B------:R-:W4:Y:S03]  /*71f0*/  LDC.64 R12, c[0x0][R29+0x228] ;  /* 0x00008a001d0c7b82 */ /* 0x000f260000000a00 */
[-C--:B0-----:R-:W-:Y:S02]  /*7200*/  IMAD R27, R11, R2.reuse, RZ ;  /* 0x000000020b1b7224 */ /* 0x081fe400078e02ff */
[----:B------:R-:W-:-:S03]  /*7210*/  IMAD.WIDE.U32 R18, R10, R2, RZ ;  /* 0x000000020a127225 */ /* 0x000fc600078e00ff */
[----:B------:R-:W0:Y:S01]  /*7220*/  LDC.64 R10, c[0x0][R29+0x210] ;  /* 0x000084001d0a7b82 */ /* 0x000e220000000a00 */
[----:B------:R-:W-:Y:S02]  /*7230*/  IMAD.IADD R35, R19, 0x1, R27 ;  /* 0x0000000113237824 */ /* 0x000fe400078e021b */
[----:B------:R-:W-:Y:S02]  /*7240*/  IMAD.IADD R31, R15, 0x1, R31 ;  /* 0x000000010f1f7824 */ /* 0x000fe400078e021f */
[----:B------:R-:W-:-:S03]  /*7250*/  IMAD.MOV.U32 R15, RZ, RZ, R99 ;  /* 0x000000ffff0f7224 */ /* 0x000fc600078e0063 */
[----:B--2---:R-:W2:Y:S01]  /*7260*/  @!P3 LDC R8, c[0x0][0xb50] ;  /* 0x0002d400ff08bb82 */ /* 0x004ea20000000800 */
[----:B----4-:R-:W-:-:S07]  /*7270*/  IMAD R27, R13, R17, RZ ;  /* 0x000000110d1b7224 */ /* 0x010fce00078e02ff */
[----:B------:R-:W4:Y:S01]  /*7280*/  @!P3 LDC R9, c[0x0][0xb54] ;  /* 0x0002d500ff09bb82 */ /* 0x000f220000000800 */
[----:B------:R-:W-:-:S04]  /*7290*/  IMAD.WIDE.U32 R12, R12, R17, RZ ;  /* 0x000000110c0c7225 */ /* 0x000fc800078e00ff */
[----:B------:R-:W-:Y:S01]  /*72a0*/  IMAD.IADD R27, R13, 0x1, R27 ;  /* 0x000000010d1b7824 */ /* 0x000fe200078e021b */
[--C-:B---3--:R-:W-:Y:S01]  /*72b0*/  IADD3 R19, P2, P5, R14, R18, R4.reuse ;  /* 0x000000120e137210 */ /* 0x108fe20007d5e004 */
[----:B-1----:R-:W-:Y:S01]  /*72c0*/  @P4 IMAD.HI.U32 R14, R99, R26, RZ ;  /* 0x0000001a630e4227 */ /* 0x002fe200078e00ff */
[----:B------:R-:W-:-:S04]  /*72d0*/  SHF.R.S32.HI R18, RZ, 0x1f, R4 ;  /* 0x0000001fff127819 */ /* 0x000fc80000011404 */
[----:B------:R-:W-:Y:S02]  /*72e0*/  @P4 SHF.R.U32.HI R15, RZ, R33, R14 ;  /* 0x00000021ff0f4219 */ /* 0x000fe4000001160e */
[----:B------:R-:W-:Y:S02]  /*72f0*/  IADD3.X R14, R31, R35, R18, P2, P5 ;  /* 0x000000231f0e7210 */ /* 0x000fe400017ea412 */
[----:B------:R-:W-:Y:S01]  /*7300*/  IADD3 R12, P2, P5, R15, R19, R12 ;  /* 0x000000130f0c7210 */ /* 0x000fe20007d5e00c */
[--C-:B------:R-:W-:Y:S01]  /*7310*/  IMAD.MOV R26, RZ, RZ, -R15.reuse ;  /* 0x000000ffff1a7224 */ /* 0x100fe200078e0a0f */
[----:B------:R-:W-:-:S03]  /*7320*/  SHF.R.S32.HI R13, RZ, 0x1f, R15 ;  /* 0x0000001fff0d7819 */ /* 0x000fc6000001140f */
[----:B------:R-:W-:Y:S01]  /*7330*/  IMAD R15, R3, R26, R99 ;  /* 0x0000001a030f7224 */ /* 0x000fe200078e0263 */
[----:B------:R-:W-:-:S03]  /*7340*/  IADD3.X R13, R13, R14, R27, P2, P5 ;  /* 0x0000000e0d0d7210 */ /* 0x000fc600017ea41b */
[----:B0-----:R-:W-:Y:S01]  /*7350*/  IMAD R11, R11, R15, RZ ;  /* 0x0000000f0b0b7224 */ /* 0x001fe200078e02ff */
[----:B------:R-:W-:-:S05]  /*7360*/  SHF.R.S32.HI R17, RZ, 0x1f, R15 ;  /* 0x0000001fff117819 */ /* 0x000fca000001140f */
[C---:B------:R-:W-:Y:S02]  /*7370*/  IMAD R17, R10.reuse, R17, R11 ;  /* 0x000000110a117224 */ /* 0x040fe400078e020b */
[----:B------:R-:W-:-:S04]  /*7380*/  IMAD.WIDE.U32 R10, R10, R15, R12 ;  /* 0x0000000f0a0a7225 */ /* 0x000fc800078e000c */
[----:B------:R-:W-:Y:S01]  /*7390*/  IMAD.IADD R11, R11, 0x1, R17 ;  /* 0x000000010b0b7824 */ /* 0x000fe200078e0211 */
[----:B--2---:R-:W-:-:S04]  /*73a0*/  LEA R13, P2, R10, R8, 0x2 ;  /* 0x000000080a0d7211 */ /* 0x004fc800078410ff */
[----:B----4-:R-:W-:Y:S01]  /*73b0*/  LEA.HI.X R14, R10, R9, R11, 0x2, P2 ;  /* 0x000000090a0e7211 */ /* 0x010fe200010f140b */
[----:B------:R-:W-:Y:S08]  /*73c0*/  @P1 BRA `(.L_x_6710) ;  /* 0x0000000000101947 */ /* 0x000ff00003800000 */
[----:B------:R-:W-:Y:S05]  /*73d0*/  @!P0 BRA `(.L_x_6710) ;  /* 0x00000000000c8947 */ /* 0x000fea0003800000 */
[----:B------:R-:W2:Y:S04]  /*73e0*/  LDG.E R9, desc[UR36][R24.64] ;  /* 0x0000002418097981 */ /* 0x000ea8000c1e1900 */
[----:B-----5:R-:W2:Y:S02]  /*73f0*/  LDG.E R28, desc[UR36][R24.64+0x4] ;  /* 0x00000424181c7981 */ /* 0x020ea4000c1e1900 */
[----:B--2---:R-:W-:-:S07]  /*7400*/  IMAD.IADD R28, R28, 0x1, -R9 ;  /* 0x000000011c1c7824 */ /* 0x004fce00078e0a09 */
.L_x_6710:
[----:B------:R-:W-:Y:S01]  /*7410*/  SHFL.IDX PT, R8, R13, RZ, 0x1c1f ;  /* 0x001c1fff0d087589 */ /* 0x000fe200000e0000 */
[----:B------:R-:W-:Y:S01]  /*7420*/  IMAD R24, R16, 0x80, R223 ;  /* 0x0000008010187824 */ /* 0x000fe200078e02df */
[----:B------:R-:W-:Y:S01]  /*7430*/  LOP3.LUT P0, RZ, R206, 0x3, RZ, 0xc0, !PT ;  /* 0x00000003ceff7812 */ /* 0x000fe2000780c0ff */
[----:B-----5:R-:W-:Y:S01]  /*7440*/  IMAD R17, R28, R3, RZ ;  /* 0x000000031c117224 */ /* 0x020fe200078e02ff */
[----:B------:R-:W0:Y:S02]  /*7450*/  SHFL.IDX PT, R9, R14, RZ, 0x1c1f ;  /* 0x001c1fff0e097589 */ /* 0x000e2400000e0000 */
[C---:B------:R-:W-:Y:S02]  /*7460*/  IADD3 R12, R24.reuse, 0x8, RZ ;  /* 0x00000008180c7810 */ /* 0x040fe40007ffe0ff */
[----:B------:R-:W-:Y:S01]  /*7470*/  SHFL.IDX PT, R10, R13, 0x1, 0x1c1f ;  /* 0x003c1f000d0a7f89 */ /* 0x000fe200000e0000 */
[-C--:B------:R-:W-:Y:S02]  /*7480*/  ISETP.GE.OR P1, PT, R24, R17.reuse, P0 ;  /* 0x000000111800720c */ /* 0x080fe40000726670 */
[-C--:B------:R-:W-:Y:S01]  /*7490*/  ISETP.GE.OR P0, PT, R12, R17.reuse, P0 ;  /* 0x000000110c00720c */ /* 0x080fe20000706670 */
[----:B------:R-:W1:Y:S01]  /*74a0*/  SHFL.IDX PT, R11, R14, 0x1, 0x1c1f ;  /* 0x003c1f000e0b7f89 */ /* 0x000e6200000e0000 */
[----:B------:R-:W-:-:S09]  /*74b0*/  ISETP.GE.AND P2, PT, R24, R17, PT ;  /* 0x000000111800720c */ /* 0x000fd20003f46270 */
[----:B0-----:R0:W-:Y:S04]  /*74c0*/  @!P1 ST.E desc[UR36][R8.64], R156 ;  /* 0x0000009c08009985 */ /* 0x0011e8000c101924 */
[----:B-1----:R0:W-:Y:S01]  /*74d0*/  @!P0 ST.E desc[UR36][R10.64], R157 ;  /* 0x0000009d0a008985 */ /* 0x0021e2000c101924 */
[----:B------:R-:W-:Y:S01]  /*74e0*/  ISETP.GE.AND P0, PT, R12, R17, PT ;  /* 0x000000110c00720c */ /* 0x000fe20003f06270 */
[----:B------:R-:W-:-:S12]  /*74f0*/  @P3 BRA `(.L_x_6711) ;  /* 0x00000008007c3947 */ /* 0x000fd80003800000 */
[----:B0-----:R-:W-:Y:S01]  /*7500*/  IMAD R9, R204, 0x40, R153 ;  /* 0x00000040cc097824 */ /* 0x001fe200078e0299 */
[----:B------:R-:W0:Y:S01]  /*7510*/  @P4 LDC R51, c[0x0][0xbec] ;  /* 0x0002fb00ff334b82 */ /* 0x000e220000000800 */
[----:B------:R-:W-:Y:S02]  /*7520*/  ULDC.64 UR4, c[0x0][0xaa0] ;  /* 0x0002a80000047ab9 */ /* 0x000fe40000000a00 */
[----:B------:R-:W-:-:S04]  /*7530*/  IMAD.WIDE R88, R9, 0x2, R88 ;  /* 0x0000000209587825 */ /* 0x000fc800078e0258 */
[----:B------:R-:W-:Y:S01]  /*7540*/  IMAD R19, R18, UR4, RZ ;  /* 0x0000000412137c24 */ /* 0x000fe2000f8e02ff */
[----:B------:R-:W1:Y:S01]  /*7550*/  @P4 LDC R53, c[0x0][0xbf0] ;  /* 0x0002fc00ff354b82 */ /* 0x000e620000000800 */
[----:B------:R-:W-:Y:S02]  /*7560*/  IADD3 R13, P6, R88, 0x1000, RZ ;  /* 0x00001000580d7810 */ /* 0x000fe40007fde0ff */
[----:B------:R-:W-:Y:S01]  /*7570*/  IMAD R21, R4, UR5, R19 ;  /* 0x0000000504157c24 */ /* 0x000fe2000f8e0213 */
[----:B------:R-:W-:Y:S01]  /*7580*/  IADD3 R25, P5, R88, 0x2000, RZ ;  /* 0x0000200058197810 */ /* 0x000fe20007fbe0ff */
[----:B------:R-:W-:Y:S01]  /*7590*/  IMAD.WIDE.U32 R18, R4, UR4, RZ ;  /* 0x0000000404127c25 */ /* 0x000fe2000f8e00ff */
[----:B------:R-:W-:Y:S01]  /*75a0*/  LOP3.LUT R12, R13, 0x380, RZ, 0xc0, !PT ;  /* 0x000003800d0c7812 */ /* 0x000fe200078ec0ff */
[----:B------:R-:W-:Y:S01]  /*75b0*/  ULDC.64 UR4, c[0x0][0xae8] ;  /* 0x0002ba0000047ab9 */ /* 0x000fe20000000a00 */
[----:B------:R-:W-:Y:S01]  /*75c0*/  IADD3 R29, P3, R88, 0x3000, RZ ;  /* 0x00003000581d7810 */ /* 0x000fe20007f7e0ff */
[----:B------:R-:W-:Y:S01]  /*75d0*/  IMAD.IADD R19, R19, 0x1, R21 ;  /* 0x0000000113137824 */ /* 0x000fe200078e0215 */
[----:B------:R-:W-:Y:S01]  /*75e0*/  SHF.R.U64 R12, R12, 0x3, RZ ;  /* 0x000000030c0c7819 */ /* 0x000fe200000012ff */
[----:B------:R-:W-:Y:S01]  /*75f0*/  IMAD R21, R154, 0x20, R204 ;  /* 0x000000209a157824 */ /* 0x000fe200078e02cc */
[----:B------:R-:W-:Y:S01]  /*7600*/  IADD3 R33, P2, R88, 0x4000, RZ ;  /* 0x0000400058217810 */ /* 0x000fe20007f5e0ff */
[----:B------:R-:W-:Y:S01]  /*7610*/  IMAD.WIDE.U32 R18, R2, UR4, R18 ;  /* 0x0000000402127c25 */ /* 0x000fe2000f8e0012 */
[----:B------:R-:W-:-:S02]  /*7620*/  LOP3.LUT R12, R12, R13, RZ, 0x3c, !PT ;  /* 0x0000000d0c0c7212 */ /* 0x000fc400078e3cff */
[----:B------:R-:W-:Y:S01]  /*7630*/  IADD3 R37, P1, R88, 0x5000, RZ ;  /* 0x0000500058257810 */ /* 0x000fe20007f3e0ff */
[----:B------:R-:W-:Y:S01]  /*7640*/  IMAD R20, R16, 0x80, R21 ;  /* 0x0000008010147824 */ /* 0x000fe200078e0215 */
[C---:B------:R-:W-:Y:S01]  /*7650*/  IADD3 R41, P0, R88.reuse, 0x6000, RZ ;  /* 0x0000600058297810 */ /* 0x040fe20007f1e0ff */
[----:B------:R-:W-:Y:S01]  /*7660*/  IMAD.X R13, RZ, RZ, R89, P6 ;  /* 0x000000ffff0d7224 */ /* 0x000fe200030e0659 */
[----:B------:R-:W-:Y:S01]  /*7670*/  IADD3 R9, P6, R88, 0x7000, RZ ;  /* 0x0000700058097810 */ /* 0x000fe20007fde0ff */
[----:B------:R-:W-:Y:S01]  /*7680*/  IMAD R19, R2, UR5, R19 ;  /* 0x0000000502137c24 */ /* 0x000fe2000f8e0213 */
[----:B------:R-:W-:Y:S01]  /*7690*/  SHF.R.S32.HI R49, RZ, 0x1f, R22 ;  /* 0x0000001fff317819 */ /* 0x000fe20000011416 */
[----:B0-----:R-:W-:Y:S01]  /*76a0*/  @P4 IMAD.HI.U32 R2, R20, R51, RZ ;  /* 0x0000003314024227 */ /* 0x001fe200078e00ff */
[----:B------:R-:W-:Y:S01]  /*76b0*/  LOP3.LUT R24, R25, 0x380, RZ, 0xc0, !PT ;  /* 0x0000038019187812 */ /* 0x000fe200078ec0ff */
[----:B------:R-:W-:Y:S01]  /*76c0*/  ULDC.64 UR4, c[0x0][0xaf0] ;  /* 0x0002bc0000047ab9 */ /* 0x000fe20000000a00 */
[----:B------:R-:W-:-:S02]  /*76d0*/  LOP3.LUT R28, R29, 0x380, RZ, 0xc0, !PT ;  /* 0x000003801d1c7812 */ /* 0x000fc400078ec0ff */
[----:B------:R-:W-:Y:S02]  /*76e0*/  LOP3.LUT R32, R33, 0x380, RZ, 0xc0, !PT ;  /* 0x0000038021207812 */ /* 0x000fe400078ec0ff */
[----:B------:R-:W-:Y:S01]  /*76f0*/  LOP3.LUT R36, R37, 0x380, RZ, 0xc0, !PT ;  /* 0x0000038025247812 */ /* 0x000fe200078ec0ff */
[----:B------:R-:W-:Y:S01]  /*7700*/  IMAD.MOV.U32 R21, RZ, RZ, R20 ;  /* 0x000000ffff157224 */ /* 0x000fe200078e0014 */
[----:B------:R-:W-:Y:S01]  /*7710*/  LOP3.LUT R40, R41, 0x380, RZ, 0xc0, !PT ;  /* 0x0000038029287812 */ /* 0x000fe200078ec0ff */
[----:B------:R-:W-:Y:S01]  /*7720*/  IMAD.X R45, RZ, RZ, R89, P6 ;  /* 0x000000ffff2d7224 */ /* 0x000fe200030e0659 */
[----:B------:R-:W-:Y:S02]  /*7730*/  LOP3.LUT R8, R9, 0x380, RZ, 0xc0, !PT ;  /* 0x0000038009087812 */ /* 0x000fe400078ec0ff */
[----:B------:R-:W-:Y:S01]  /*7740*/  LOP3.LUT R11, R88, 0x380, RZ, 0xc0, !PT ;  /* 0x00000380580b7812 */ /* 0x000fe200078ec0ff */
[----:B------:R-:W-:Y:S01]  /*7750*/  IMAD R49, R49, UR4, RZ ;  /* 0x0000000431317c24 */ /* 0x000fe2000f8e02ff */
[----:B------:R-:W-:Y:S01]  /*7760*/  SHF.R.U64 R24, R24, 0x3, RZ ;  /* 0x0000000318187819 */ /* 0x000fe200000012ff */
[----:B------:R-:W5:Y:S01]  /*7770*/  LD.E.128 R12, desc[UR36][R12.64] ;  /* 0x000000240c0c7980 */ /* 0x000f62000c101d00 */
[----:B------:R-:W-:-:S02]  /*7780*/  SHF.R.U64 R28, R28, 0x3, RZ ;  /* 0x000000031c1c7819 */ /* 0x000fc400000012ff */
[----:B------:R-:W-:Y:S02]  /*7790*/  SHF.R.U64 R32, R32, 0x3, RZ ;  /* 0x0000000320207819 */ /* 0x000fe400000012ff */
[----:B------:R-:W-:Y:S02]  /*77a0*/  SHF.R.U64 R36, R36, 0x3, RZ ;  /* 0x0000000324247819 */ /* 0x000fe400000012ff */
[----:B------:R-:W-:Y:S02]  /*77b0*/  SHF.R.U64 R40, R40, 0x3, RZ ;  /* 0x0000000328287819 */ /* 0x000fe400000012ff */
[----:B-1----:R-:W-:Y:S02]  /*77c0*/  @P4 SHF.R.U32.HI R21, RZ, R53, R2 ;  /* 0x00000035ff154219 */ /* 0x002fe40000011602 */
[----:B------:R-:W-:Y:S02]  /*77d0*/  SHF.R.U64 R8, R8, 0x3, RZ ;  /* 0x0000000308087819 */ /* 0x000fe400000012ff */
[----:B------:R-:W-:Y:S01]  /*77e0*/  SHF.R.U64 R11, R11, 0x3, RZ ;  /* 0x000000030b0b7819 */ /* 0x000fe200000012ff */
[----:B------:R-:W-:Y:S01]  /*77f0*/  IMAD R49, R22, UR5, R49 ;  /* 0x0000000516317c24 */ /* 0x000fe2000f8e0231 */
[----:B------:R-:W-:Y:S01]  /*7800*/  LOP3.LUT R24, R24, R25, RZ, 0x3c, !PT ;  /* 0x0000001918187212 */ /* 0x000fe200078e3cff */
[----:B------:R-:W-:Y:S01]  /*7810*/  IMAD.WIDE.U32 R18, R22, UR4, R18 ;  /* 0x0000000416127c25 */ /* 0x000fe2000f8e0012 */
        /* <DEDUP_REMOVED lines=10> */
[----:B------:R-:W-:Y:S01]  /*78c0*/  SHF.R.S32.HI R2, RZ, 0x1f, R21 ;  /* 0x0000001fff027819 */ /* 0x000fe20000011415 */
[----:B------:R-:W-:Y:S01]  /*78d0*/  IMAD.X R41, RZ, RZ, R89, P0 ;  /* 0x000000ffff297224 */ /* 0x000fe200000e0659 */
[----:B------:R-:W-:Y:S01]  /*78e0*/  LOP3.LUT R88, R11, R88, RZ, 0x3c, !PT ;  /* 0x000000580b587212 */ /* 0x000fe200078e3cff */
[----:B------:R-:W-:Y:S01]  /*78f0*/  IMAD.MOV R4, RZ, RZ, -R21 ;  /* 0x000000ffff047224 */ /* 0x000fe200078e0a15 */
[----:B------:R-:W5:Y:S01]  /*7900*/  LD.E.128 R24, desc[UR36][R24.64] ;  /* 0x0000002418187980 */ /* 0x000f62000c101d00 */
[----:B------:R-:W-:-:S02]  /*7910*/  IMAD.IADD R19, R19, 0x1, R49 ;  /* 0x0000000113137824 */ /* 0x000fc400078e0231 */
[----:B------:R-:W-:Y:S01]  /*7920*/  IMAD R49, R3, R4, R20 ;  /* 0x0000000403317224 */ /* 0x000fe200078e0214 */
[----:B------:R0:W5:Y:S01]  /*7930*/  LD.E.128 R8, desc[UR36][R88.64] ;  /* 0x0000002458087980 */ /* 0x000162000c101d00 */
[----:B------:R-:W-:-:S03]  /*7940*/  IMAD R2, R2, UR4, RZ ;  /* 0x0000000402027c24 */ /* 0x000fc6000f8e02ff */
[----:B------:R-:W5:Y:S01]  /*7950*/  LD.E.128 R28, desc[UR36][R28.64] ;  /* 0x000000241c1c7980 */ /* 0x000f62000c101d00 */
[----:B------:R-:W-:-:S03]  /*7960*/  IMAD R51, R21, UR5, R2 ;  /* 0x0000000515337c24 */ /* 0x000fc6000f8e0202 */
[----:B------:R-:W5:Y:S01]  /*7970*/  LD.E.128 R32, desc[UR36][R32.64] ;  /* 0x0000002420207980 */ /* 0x000f62000c101d00 */
[----:B------:R-:W-:-:S03]  /*7980*/  SHF.R.S32.HI R4, RZ, 0x1f, R49 ;  /* 0x0000001fff047819 */ /* 0x000fc60000011431 */
[----:B------:R-:W5:Y:S04]  /*7990*/  LD.E.128 R36, desc[UR36][R36.64] ;  /* 0x0000002424247980 */ /* 0x000f68000c101d00 */
[----:B------:R-:W5:Y:S04]  /*79a0*/  LD.E.128 R40, desc[UR36][R40.64] ;  /* 0x0000002428287980 */ /* 0x000f68000c101d00 */
[----:B------:R-:W5:Y:S01]  /*79b0*/  LD.E.128 R44, desc[UR36][R44.64] ;  /* 0x000000242c2c7980 */ /* 0x000f62000c101d00 */
[----:B------:R-:W-:Y:S01]  /*79c0*/  IMAD.WIDE.U32 R2, R21, UR4, R18 ;  /* 0x0000000415027c25 */ /* 0x000fe2000f8e0012 */
[----:B------:R-:W-:Y:S01]  /*79d0*/  ULDC.64 UR4, c[0x0][0xad8] ;  /* 0x0002b60000047ab9 */ /* 0x000fe20000000a00 */
[----:B------:R-:W-:Y:S01]  /*79e0*/  @!PT LDS RZ, [RZ] ;  /* 0x00000000fffff984 */ /* 0x000fe20000000800 */
[----:B------:R-:W-:Y:S01]  /*79f0*/  @!PT LDS RZ, [RZ] ;  /* 0x00000000fffff984 */ /* 0x000fe20000000800 */
[----:B------:R-:W-:Y:S01]  /*7a00*/  @!PT LDS RZ, [RZ] ;  /* 0x00000000fffff984 */ /* 0x000fe20000000800 */
[----:B------:R-:W-:Y:S01]  /*7a10*/  @!PT LDS RZ, [RZ] ;  /* 0x00000000fffff984 */ /* 0x000fe20000000800 */
[----:B------:R1:W-:Y:S06]  /*7a20*/  MEMBAR.ALL.CTA ;  /* 0x0000000000007992 */ /* 0x0003ec0000008000 */
[----:B-1----:R-:W1:Y:S01]  /*7a30*/  FENCE.VIEW.ASYNC.S ;  /* 0x00000000000073c6 */ /* 0x002e620000000000 */
[----:B------:R-:W-:-:S02]  /*7a40*/  IMAD R20, R16, 0x80, R204 ;  /* 0x0000008010147824 */ /* 0x000fc400078e02cc */
[----:B------:R-:W-:Y:S02]  /*7a50*/  IMAD.IADD R3, R3, 0x1, R51 ;  /* 0x0000000103037824 */ /* 0x000fe400078e0233 */
[----:B------:R-:W-:Y:S01]  /*7a60*/  IMAD R16, R4, UR4, RZ ;  /* 0x0000000404107c24 */ /* 0x000fe2000f8e02ff */
[C---:B------:R-:W-:Y:S01]  /*7a70*/  IADD3 R4, R20.reuse, 0x20, RZ ;  /* 0x0000002014047810 */ /* 0x040fe20007ffe0ff */
[----:B------:R-:W-:Y:S01]  /*7a80*/  IMAD.WIDE.U32 R2, R49, UR4, R2 ;  /* 0x0000000431027c25 */ /* 0x000fe2000f8e0002 */
[----:B------:R-:W-:-:S03]  /*7a90*/  ISETP.GE.AND P2, PT, R20, R17, PT ;  /* 0x000000111400720c */ /* 0x000fc60003f46270 */
[----:B------:R-:W-:Y:S01]  /*7aa0*/  IMAD R19, R49, UR5, R16 ;  /* 0x0000000531137c24 */ /* 0x000fe2000f8e0210 */
[-C--:B------:R-:W-:Y:S01]  /*7ab0*/  ISETP.GE.AND P0, PT, R4, R17.reuse, PT ;  /* 0x000000110400720c */ /* 0x080fe20003f06270 */
[----:B------:R-:W-:Y:S01]  /*7ac0*/  VIADD R0, R0, 0x28820 ;  /* 0x0002882000007836 */ /* 0x000fe20000000000 */
[----:B------:R-:W-:Y:S01]  /*7ad0*/  ULDC.64 UR4, c[0x0][0xa80] ;  /* 0x0002a00000047ab9 */ /* 0x000fe20000000a00 */
[----:B------:R-:W-:Y:S01]  /*7ae0*/  VIADD R4, R20, 0x40 ;  /* 0x0000004014047836 */ /* 0x000fe20000000000 */
[----:B------:R-:W-:Y:S01]  /*7af0*/  LEA R16, P3, R2, UR4, 0x1 ;  /* 0x0000000402107c11 */ /* 0x000fe2000f8608ff */
[----:B------:R-:W-:Y:S01]  /*7b00*/  IMAD.IADD R3, R3, 0x1, R19 ;  /* 0x0000000103037824 */ /* 0x000fe200078e0213 */
[----:B------:R-:W-:Y:S02]  /*7b10*/  PRMT R0, RZ, 0x654, R0 ;  /* 0x00000654ff007816 */ /* 0x000fe40000000000 */
[----:B------:R-:W-:Y:S02]  /*7b20*/  ISETP.GE.AND P1, PT, R4, R17, PT ;  /* 0x000000110400720c */ /* 0x000fe40003f26270 */
[----:B------:R-:W-:Y:S01]  /*7b30*/  LEA.HI.X R4, R2, UR5, R3, 0x1, P3 ;  /* 0x0000000502047c11 */ /* 0x000fe200098f0c03 */
[----:B-1----:R0:W1:Y:S01]  /*7b40*/  SHFL.IDX PT, R18, R16, RZ, 0x181f ;  /* 0x00181fff10127589 */ /* 0x00206200000e0000 */
[----:B------:R2:W-:Y:S01]  /*7b50*/  SYNCS.ARRIVE.TRANS64.RED.A1T0 RZ, [R0+URZ], RZ ;  /* 0x000000ff00ff79a7 */ /* 0x0005e2000810043f */
[----:B------:R-:W-:Y:S02]  /*7b60*/  BSSY B1, `(.L_x_6712) ;  /* 0x000000c000017945 */ /* 0x000fe40003800000 */
[----:B--2---:R0:W2:Y:S02]  /*7b70*/  SHFL.IDX PT, R0, R4, RZ, 0x181f ;  /* 0x00181fff04007589 */ /* 0x0040a400000e0000 */
[----:B------:R-:W-:Y:S05]  /*7b80*/  @P2 BRA `(.L_x_6713) ;  /* 0x0000000000242947 */ /* 0x000fea0003800000 */
[----:B------:R-:W-:Y:S02]  /*7b90*/  ULDC UR4, c[0x0][0xac8] ;  /* 0x0002b20000047ab9 */ /* 0x000fe40000000800 */
[----:B------:R-:W-:Y:S02]  /*7ba0*/  ISETP.GE.AND P2, PT, R153, UR4, PT ;  /* 0x0000000499007c0c */ /* 0x000fe4000bf46270 */
[----:B------:R-:W-:-:S11]  /*7bb0*/  ISETP.GE.AND P3, PT, R23, UR4, PT ;  /* 0x0000000417007c0c */ /* 0x000fd6000bf66270 */
[-C--:B-1----:R-:W-:Y:S02]  /*7bc0*/  @!P2 LEA R2, P4, R153, R18.reuse, 0x1 ;  /* 0x000000129902a211 */ /* 0x082fe400078808ff */
[----:B------:R-:W-:Y:S02]  /*7bd0*/  @!P3 LEA R18, P5, R23, R18, 0x1 ;  /* 0x000000121712b211 */ /* 0x000fe400078a08ff */
[-C--:B--2---:R-:W-:Y:S02]  /*7be0*/  @!P2 LEA.HI.X R3, R153, R0.reuse, R227, 0x1, P4 ;  /* 0x000000009903a211 */ /* 0x084fe400020f0ce3 */
[----:B------:R-:W-:-:S03]  /*7bf0*/  @!P3 LEA.HI.X R19, R23, R0, R226, 0x1, P5 ;  /* 0x000000001713b211 */ /* 0x000fc600028f0ce2 */
[----:B-----5:R3:W-:Y:S04]  /*7c00*/  @!P2 ST.E.128 desc[UR36][R2.64], R8 ;  /* 0x000000080200a985 */ /* 0x0207e8000c101d24 */
[----:B------:R3:W-:Y:S02]  /*7c10*/  @!P3 ST.E.128 desc[UR36][R18.64], R32 ;  /* 0x000000201200b985 */ /* 0x0007e4000c101d24 */
.L_x_6713:
[----:B------:R-:W-:Y:S05]  /*7c20*/  BSYNC B1 ;  /* 0x0000000000017941 */ /* 0x000fea0003800000 */
.L_x_6712:
[----:B--2---:R2:W4:Y:S01]  /*7c30*/  SHFL.IDX PT, R0, R4, 0x1, 0x181f ;  /* 0x00381f0004007f89 */ /* 0x00452200000e0000 */
[----:B------:R-:W-:Y:S03]  /*7c40*/  BSSY B1, `(.L_x_6714) ;  /* 0x000000c000017945 */ /* 0x000fe60003800000 */
[----:B---3-5:R2:W3:Y:S01]  /*7c50*/  SHFL.IDX PT, R8, R16, 0x1, 0x181f ;  /* 0x00381f0010087f89 */ /* 0x0284e200000e0000 */
[----:B------:R-:W-:Y:S05]  /*7c60*/  @P0 BRA `(.L_x_6715) ;  /* 0x0000000000240947 */ /* 0x000fea0003800000 */
[----:B------:R-:W-:Y:S02]  /*7c70*/  ULDC UR4, c[0x0][0xac8] ;  /* 0x0002b20000047ab9 */ /* 0x000fe40000000800 */
[----:B------:R-:W-:Y:S02]  /*7c80*/  ISETP.GE.AND P3, PT, R153, UR4, PT ;  /* 0x0000000499007c0c */ /* 0x000fe4000bf66270 */
[----:B------:R-:W-:-:S11]  /*7c90*/  ISETP.GE.AND P4, PT, R23, UR4, PT ;  /* 0x0000000417007c0c */ /* 0x000fd6000bf86270 */
[-C--:B---3--:R-:W-:Y:S02]  /*7ca0*/  @!P3 LEA R2, P0, R153, R8.reuse, 0x1 ;  /* 0x000000089902b211 */ /* 0x088fe400078008ff */
[----:B------:R-:W-:Y:S02]  /*7cb0*/  @!P4 LEA R8, P2, R23, R8, 0x1 ;  /* 0x000000081708c211 */ /* 0x000fe400078408ff */
[-C--:B----4-:R-:W-:Y:S02]  /*7cc0*/  @!P3 LEA.HI.X R3, R153, R0.reuse, R227, 0x1, P0 ;  /* 0x000000009903b211 */ /* 0x090fe400000f0ce3 */
[----:B------:R-:W-:-:S03]  /*7cd0*/  @!P4 LEA.HI.X R9, R23, R0, R226, 0x1, P2 ;  /* 0x000000001709c211 */ /* 0x000fc600010f0ce2 */
[----:B------:R3:W-:Y:S04]  /*7ce0*/  @!P3 ST.E.128 desc[UR36][R2.64], R12 ;  /* 0x0000000c0200b985 */ /* 0x0007e8000c101d24 */
[----:B------:R3:W-:Y:S02]  /*7cf0*/  @!P4 ST.E.128 desc[UR36][R8.64], R36 ;  /* 0x000000240800c985 */ /* 0x0007e4000c101d24 */
.L_x_6715:
[----:B------:R-:W-:Y:S05]  /*7d00*/  BSYNC B1 ;  /* 0x0000000000017941 */ /* 0x000fea0003800000 */
.L_x_6714:
[----:B----4-:R4:W0:Y:S01]  /*7d10*/  SHFL.IDX PT, R0, R4, 0x2, 0x181f ;  /* 0x00581f0004007f89 */ /* 0x01082200000e0000 */
[----:B------:R-:W-:Y:S03]  /*7d20*/  BSSY B1, `(.L_x_6716) ;  /* 0x000000c000017945 */ /* 0x000fe60003800000 */
[----:B---3--:R4:W3:Y:S01]  /*7d30*/  SHFL.IDX PT, R8, R16, 0x2, 0x181f ;  /* 0x00581f0010087f89 */ /* 0x0088e200000e0000 */
[----:B------:R-:W-:Y:S05]  /*7d40*/  @P1 BRA `(.L_x_6717) ;  /* 0x0000000000241947 */ /* 0x000fea0003800000 */
[----:B------:R-:W-:Y:S02]  /*7d50*/  ULDC UR4, c[0x0][0xac8] ;  /* 0x0002b20000047ab9 */ /* 0x000fe40000000800 */
[----:B------:R-:W-:Y:S02]  /*7d60*/  ISETP.GE.AND P2, PT, R153, UR4, PT ;  /* 0x0000000499007c0c */ /* 0x000fe4000bf46270 */
[----:B------:R-:W-:-:S11]  /*7d70*/  ISETP.GE.AND P3, PT, R23, UR4, PT ;  /* 0x0000000417007c0c */ /* 0x000fd6000bf66270 */
[-C--:B---3--:R-:W-:Y:S02]  /*7d80*/  @!P2 LEA R2, P0, R153, R8.reuse, 0x1 ;  /* 0x000000089902a211 */ /* 0x088fe400078008ff */
[----:B------:R-:W-:Y:S02]  /*7d90*/  @!P3 LEA R8, P1, R23, R8, 0x1 ;  /* 0x000000081708b211 */ /* 0x000fe400078208ff */
[-C--:B0-----:R-:W-:Y:S02]  /*7da0*/  @!P2 LEA.HI.X R3, R153, R0.reuse, R227, 0x1, P0 ;  /* 0x000000009903a211 */ /* 0x081fe400000f0ce3 */
[----:B------:R-:W-:-:S03]  /*7db0*/  @!P3 LEA.HI.X R9, R23, R0, R226, 0x1, P1 ;  /* 0x000000001709b211 */ /* 0x000fc600008f0ce2 */
[----:B------:R0:W-:Y:S04]  /*7dc0*/  @!P2 ST.E.128 desc[UR36][R2.64], R24 ;  /* 0x000000180200a985 */ /* 0x0001e8000c101d24 */
[----:B------:R0:W-:Y:S02]  /*7dd0*/  @!P3 ST.E.128 desc[UR36][R8.64], R40 ;  /* 0x000000280800b985 */ /* 0x0001e4000c101d24 */
.L_x_6717:
[----:B------:R-:W-:Y:S05]  /*7de0*/  BSYNC B1 ;  /* 0x0000000000017941 */ /* 0x000fea0003800000 */
.L_x_6716:
[----:B0-----:R-:W-:Y:S01]  /*7df0*/  VIADD R0, R20, 0x60 ;  /* 0x0000006014007836 */ /* 0x001fe20000000000 */
[----:B--2-4-:R-:W0:Y:S04]  /*7e00*/  SHFL.IDX PT, R4, R4, 0x3, 0x181f ;  /* 0x00781f0004047f89 */ /* 0x014e2800000e0000 */
[----:B------:R-:W-:Y:S01]  /*7e10*/  ISETP.GE.AND P0, PT, R0, R17, PT ;  /* 0x000000110000720c */ /* 0x000fe20003f06270 */
[----:B------:R-:W2:-:S12]  /*7e20*/  SHFL.IDX PT, R16, R16, 0x3, 0x181f ;  /* 0x00781f0010107f89 */ /* 0x000e9800000e0000 */
[----:B------:R-:W-:Y:S05]  /*7e30*/  @P0 BRA `(.L_x_6718) ;  /* 0x0000001400d80947 */ /* 0x000fea0003800000 */
[----:B------:R-:W-:Y:S02]  /*7e40*/  ULDC UR4, c[0x0][0xac8] ;  /* 0x0002b20000047ab9 */ /* 0x000fe40000000800 */
[----:B------:R-:W-:-:S13]  /*7e50*/  ISETP.GE.AND P1, PT, R153, UR4, PT ;  /* 0x0000000499007c0c */ /* 0x000fda000bf26270 */
[----:B--2---:R-:W-:-:S04]  /*7e60*/  @!P1 LEA R2, P0, R153, R16, 0x1 ;  /* 0x0000001099029211 */ /* 0x004fc800078008ff */
[----:B0-----:R-:W-:Y:S02]  /*7e70*/  @!P1 LEA.HI.X R3, R153, R4, R227, 0x1, P0 ;  /* 0x0000000499039211 */ /* 0x001fe400000f0ce3 */
[----:B------:R-:W-:-:S03]  /*7e80*/  ISETP.GE.AND P0, PT, R23, UR4, PT ;  /* 0x0000000417007c0c */ /* 0x000fc6000bf06270 */
[----:B------:R0:W-:Y:S10]  /*7e90*/  @!P1 ST.E.128 desc[UR36][R2.64], R28 ;  /* 0x0000001c02009985 */ /* 0x0001f4000c101d24 */
[----:B------:R-:W-:Y:S05]  /*7ea0*/  @P0 BRA `(.L_x_6718) ;  /* 0x0000001400bc0947 */ /* 0x000fea0003800000 */
[----:B0-----:R-:W-:-:S04]  /*7eb0*/  LEA R2, P0, R23, R16, 0x1 ;  /* 0x0000001017027211 */ /* 0x001fc800078008ff */
[----:B------:R-:W-:-:S05]  /*7ec0*/  LEA.HI.X R3, R23, R4, R226, 0x1, P0 ;  /* 0x0000000417037211 */ /* 0x000fca00000f0ce2 */
[----:B------:R0:W-:Y:S01]  /*7ed0*/  ST.E.128 desc[UR36][R2.64], R44 ;  /* 0x0000002c02007985 */ /* 0x0001e2000c101d24 */
[----:B------:R-:W-:Y:S05]  /*7ee0*/  BRA `(.L_x_6718) ;  /* 0x0000001400ac7947 */ /* 0x000fea0003800000 */
.L_x_6711:
[----:B0-----:R-:W0:Y:S01]  /*7ef0*/  @P4 LDC R10, c[0x0][0xbec] ;  /* 0x0002fb00ff0a4b82 */ /* 0x001e220000000800 */
[----:B------:R-:W-:Y:S01]  /*7f00*/  ULDC.64 UR4, c[0x0][0xb08] ;  /* 0x0002c20000047ab9 */ /* 0x000fe20000000a00 */
[----:B------:R-:W-:Y:S01]  /*7f10*/  ULDC.64 UR6, c[0x0][0xb30] ;  /* 0x0002cc0000067ab9 */ /* 0x000fe20000000a00 */
[----:B------:R-:W-:Y:S01]  /*7f20*/  IMAD R11, R18, UR4, RZ ;  /* 0x00000004120b7c24 */ /* 0x000fe2000f8e02ff */
[----:B------:R-:W-:Y:S01]  /*7f30*/  BSSY B1, `(.L_x_6719) ;  /* 0x000006a000017945 */ /* 0x000fe20003800000 */
[----:B------:R-:W-:-:S03]  /*7f40*/  IMAD.WIDE.U32 R8, R4, UR4, RZ ;  /* 0x0000000404087c25 */ /* 0x000fc6000f8e00ff */
[----:B------:R-:W1:Y:S01]  /*7f50*/  @P4 LDC R15, c[0x0][0xbf0] ;  /* 0x0002fc00ff0f4b82 */ /* 0x000e620000000800 */
[----:B------:R-:W-:Y:S01]  /*7f60*/  IMAD R11, R4, UR5, R11 ;  /* 0x00000005040b7c24 */ /* 0x000fe2000f8e020b */
[----:B------:R-:W-:-:S03]  /*7f70*/  ULDC.64 UR4, c[0x0][0xb38] ;  /* 0x0002ce0000047ab9 */ /* 0x000fc60000000a00 */
[----:B------:R-:W-:Y:S01]  /*7f80*/  IMAD.IADD R9, R9, 0x1, R11 ;  /* 0x0000000109097824 */ /* 0x000fe200078e020b */
[----:B------:R-:W-:Y:S01]  /*7f90*/  SHF.R.S32.HI R11, RZ, 0x1f, R22 ;  /* 0x0000001fff0b7819 */ /* 0x000fe20000011416 */
[----:B------:R-:W-:-:S04]  /*7fa0*/  IMAD.WIDE.U32 R8, R2, UR4, R8 ;  /* 0x0000000402087c25 */ /* 0x000fc8000f8e0008 */
[----:B------:R-:W-:Y:S01]  /*7fb0*/  IMAD R9, R2, UR5, R9 ;  /* 0x0000000502097c24 */ /* 0x000fe2000f8e0209 */
[----:B------:R-:W-:Y:S02]  /*7fc0*/  ULDC.64 UR4, c[0x0][0xb40] ;  /* 0x0002d00000047ab9 */ /* 0x000fe40000000a00 */
[----:B------:R-:W-:Y:S02]  /*7fd0*/  IMAD R11, R11, UR4, RZ ;  /* 0x000000040b0b7c24 */ /* 0x000fe4000f8e02ff */
[----:B0-----:R-:W-:-:S04]  /*7fe0*/  @P4 IMAD.HI.U32 R10, R99, R10, RZ ;  /* 0x0000000a630a4227 */ /* 0x001fc800078e00ff */
[C---:B------:R-:W-:Y:S02]  /*7ff0*/  IMAD R13, R22.reuse, UR5, R11 ;  /* 0x00000005160d7c24 */ /* 0x040fe4000f8e020b */
[----:B------:R-:W-:Y:S01]  /*8000*/  IMAD.WIDE.U32 R8, R22, UR4, R8 ;  /* 0x0000000416087c25 */ /* 0x000fe2000f8e0008 */
[----:B------:R-:W-:-:S03]  /*8010*/  ULDC.64 UR4, c[0x0][0xb48] ;  /* 0x0002d20000047ab9 */ /* 0x000fc60000000a00 */
[----:B------:R-:W-:Y:S01]  /*8020*/  IMAD.MOV.U32 R11, RZ, RZ, R99 ;  /* 0x000000ffff0b7224 */ /* 0x000fe200078e0063 */
[----:B-1----:R-:W-:Y:S01]  /*8030*/  @P4 SHF.R.U32.HI R11, RZ, R15, R10 ;  /* 0x0000000fff0b4219 */ /* 0x002fe2000001160a */
[----:B------:R-:W-:-:S03]  /*8040*/  IMAD.IADD R9, R9, 0x1, R13 ;  /* 0x0000000109097824 */ /* 0x000fc600078e020d */
[--C-:B------:R-:W-:Y:S01]  /*8050*/  SHF.R.S32.HI R2, RZ, 0x1f, R11.reuse ;  /* 0x0000001fff027819 */ /* 0x100fe2000001140b */
[----:B------:R-:W-:Y:S02]  /*8060*/  IMAD.MOV R4, RZ, RZ, -R11 ;  /* 0x000000ffff047224 */ /* 0x000fe400078e0a0b */
[----:B------:R-:W-:-:S04]  /*8070*/  IMAD.WIDE.U32 R8, R202, UR4, R8 ;  /* 0x00000004ca087c25 */ /* 0x000fc8000f8e0008 */
[----:B------:R-:W-:Y:S02]  /*8080*/  IMAD R13, R3, R4, R99 ;  /* 0x00000004030d7224 */ /* 0x000fe400078e0263 */
[----:B------:R-:W-:Y:S02]  /*8090*/  IMAD R2, R2, UR6, RZ ;  /* 0x0000000602027c24 */ /* 0x000fe4000f8e02ff */
[----:B------:R-:W-:Y:S01]  /*80a0*/  IMAD R9, R202, UR5, R9 ;  /* 0x00000005ca097c24 */ /* 0x000fe2000f8e0209 */
[----:B------:R-:W-:Y:S01]  /*80b0*/  SHF.R.S32.HI R4, RZ, 0x1f, R13 ;  /* 0x0000001fff047819 */ /* 0x000fe2000001140d */
[C---:B------:R-:W-:Y:S01]  /*80c0*/  IMAD R15, R11.reuse, UR7, R2 ;  /* 0x000000070b0f7c24 */ /* 0x040fe2000f8e0202 */
[----:B------:R-:W-:Y:S01]  /*80d0*/  ULDC.64 UR4, c[0x0][0xb28] ;  /* 0x0002ca0000047ab9 */ /* 0x000fe20000000a00 */
[----:B------:R-:W-:-:S04]  /*80e0*/  IMAD.WIDE.U32 R2, R11, UR6, R8 ;  /* 0x000000060b027c25 */ /* 0x000fc8000f8e0008 */
[----:B------:R-:W-:Y:S02]  /*80f0*/  IMAD R4, R4, UR4, RZ ;  /* 0x0000000404047c24 */ /* 0x000fe4000f8e02ff */
[----:B------:R-:W-:Y:S02]  /*8100*/  IMAD.IADD R3, R3, 0x1, R15 ;  /* 0x0000000103037824 */ /* 0x000fe400078e020f */
[C---:B------:R-:W-:Y:S02]  /*8110*/  IMAD R9, R13.reuse, UR5, R4 ;  /* 0x000000050d097c24 */ /* 0x040fe4000f8e0204 */
[----:B------:R-:W-:Y:S01]  /*8120*/  IMAD.WIDE.U32 R2, R13, UR4, R2 ;  /* 0x000000040d027c25 */ /* 0x000fe2000f8e0002 */
[----:B------:R-:W-:-:S03]  /*8130*/  ULDC.64 UR4, c[0x0][0xb00] ;  /* 0x0002c00000047ab9 */ /* 0x000fc60000000a00 */
[----:B------:R-:W-:Y:S01]  /*8140*/  VIADD R4, R0, 0x28820 ;  /* 0x0002882000047836 */ /* 0x000fe20000000000 */
[----:B------:R-:W-:Y:S01]  /*8150*/  LEA R0, P1, R2, UR4, 0x2 ;  /* 0x0000000402007c11 */ /* 0x000fe2000f8210ff */
[----:B------:R-:W-:-:S03]  /*8160*/  IMAD.IADD R3, R3, 0x1, R9 ;  /* 0x0000000103037824 */ /* 0x000fc600078e0209 */
[----:B------:R-:W-:Y:S02]  /*8170*/  PRMT R8, RZ, 0x654, R4 ;  /* 0x00000654ff087816 */ /* 0x000fe40000000004 */
[----:B------:R-:W-:Y:S02]  /*8180*/  LEA.HI.X R4, R2, UR5, R3, 0x2, P1 ;  /* 0x0000000502047c11 */ /* 0x000fe400088f1403 */
[----:B------:R0:W-:Y:S03]  /*8190*/  SYNCS.ARRIVE.TRANS64.RED.A1T0 RZ, [R8+URZ], RZ ;  /* 0x000000ff08ff79a7 */ /* 0x0001e6000810043f */
[----:B------:R1:W2:Y:S04]  /*81a0*/  SHFL.IDX PT, R9, R4, RZ, 0x1c1f ;  /* 0x001c1fff04097589 */ /* 0x0002a800000e0000 */
[----:B0-----:R1:W0:Y:S01]  /*81b0*/  SHFL.IDX PT, R8, R0, RZ, 0x1c1f ;  /* 0x001c1fff00087589 */ /* 0x00122200000e0000 */
[----:B------:R-:W-:Y:S05]  /*81c0*/  @P2 BRA `(.L_x_6720) ;  /* 0x0000000400002947 */ /* 0x000fea0003800000 */
[----:B------:R-:W-:Y:S02]  /*81d0*/  ULDC UR4, c[0x0][0xac8] ;  /* 0x0002b20000047ab9 */ /* 0x000fe40000000800 */
[----:B------:R-:W-:Y:S02]  /*81e0*/  ISETP.GE.AND P3, PT, R201, UR4, PT ;  /* 0x00000004c9007c0c */ /* 0x000fe4000bf66270 */
[----:B------:R-:W-:Y:S02]  /*81f0*/  ISETP.GE.AND P1, PT, R203, UR4, PT ;  /* 0x00000004cb007c0c */ /* 0x000fe4000bf26270 */
[----:B------:R-:W-:Y:S02]  /*8200*/  ISETP.GE.AND P4, PT, R200, UR4, PT ;  /* 0x00000004c8007c0c */ /* 0x000fe4000bf86270 */
[----:B------:R-:W-:-:S07]  /*8210*/  ISETP.GE.AND P2, PT, R199, UR4, PT ;  /* 0x00000004c7007c0c */ /* 0x000fce000bf46270 */
[-C--:B0-----:R-:W-:Y:S02]  /*8220*/  @!P3 LEA R10, P5, R201, R8.reuse, 0x2 ;  /* 0x00000008c90ab211 */ /* 0x081fe400078a10ff */
[----:B--2---:R-:W-:Y:S02]  /*8230*/  @!P1 IMAD.WIDE R2, R203, 0x4, R8 ;  /* 0x00000004cb029825 */ /* 0x004fe400078e0208 */
[----:B------:R-:W-:Y:S02]  /*8240*/  @!P3 LEA.HI.X R11, R201, R9, R221, 0x2, P5 ;  /* 0x00000009c90bb211 */ /* 0x000fe400028f14dd */
[-C--:B------:R-:W-:Y:S01]  /*8250*/  @!P4 LEA R12, P5, R200, R8.reuse, 0x2 ;  /* 0x00000008c80cc211 */ /* 0x080fe200078a10ff */
[----:B------:R0:W-:Y:S01]  /*8260*/  @!P1 ST.E.64 desc[UR36][R2.64], R20 ;  /* 0x0000001402009985 */ /* 0x0001e2000c101b24 */
[----:B------:R-:W-:Y:S02]  /*8270*/  ISETP.GE.AND P1, PT, R198, UR4, PT ;  /* 0x00000004c6007c0c */ /* 0x000fe4000bf26270 */
[----:B------:R-:W-:Y:S01]  /*8280*/  @!P2 LEA R14, P6, R199, R8, 0x2 ;  /* 0x00000008c70ea211 */ /* 0x000fe200078c10ff */
[----:B------:R2:W-:Y:S01]  /*8290*/  @!P3 ST.E.64 desc[UR36][R10.64], R36 ;  /* 0x000000240a00b985 */ /* 0x0005e2000c101b24 */
[----:B------:R-:W-:-:S02]  /*82a0*/  ISETP.GE.AND P3, PT, R197, UR4, PT ;  /* 0x00000004c5007c0c */ /* 0x000fc4000bf66270 */
[-C--:B------:R-:W-:Y:S02]  /*82b0*/  @!P4 LEA.HI.X R13, R200, R9.reuse, R220, 0x2, P5 ;  /* 0x00000009c80dc211 */ /* 0x080fe400028f14dc */
[----:B------:R-:W-:Y:S02]  /*82c0*/  @!P2 LEA.HI.X R15, R199, R9, R219, 0x2, P6 ;  /* 0x00000009c70fa211 */ /* 0x000fe400030f14db */
[----:B------:R-:W-:Y:S01]  /*82d0*/  ISETP.GE.AND P5, PT, R196, UR4, PT ;  /* 0x00000004c4007c0c */ /* 0x000fe2000bfa6270 */
[----:B------:R3:W-:Y:S02]  /*82e0*/  @!P4 ST.E.64 desc[UR36][R12.64], R38 ;  /* 0x000000260c00c985 */ /* 0x0007e4000c101b24 */
[----:B------:R-:W-:Y:S02]  /*82f0*/  @!P1 LEA R16, P4, R198, R8, 0x2 ;  /* 0x00000008c6109211 */ /* 0x000fe400078810ff */
[----:B------:R4:W-:Y:S01]  /*8300*/  @!P2 ST.E.64 desc[UR36][R14.64], R40 ;  /* 0x000000280e00a985 */ /* 0x0009e2000c101b24 */
[----:B------:R-:W-:-:S02]  /*8310*/  ISETP.GE.AND P2, PT, R195, UR4, PT ;  /* 0x00000004c3007c0c */ /* 0x000fc4000bf46270 */
[CC--:B0-----:R-:W-:Y:S02]  /*8320*/  @!P3 LEA R2, P6, R197.reuse, R8.reuse, 0x2 ;  /* 0x00000008c502b211 */ /* 0x0c1fe400078c10ff */
[-C--:B------:R-:W-:Y:S02]  /*8330*/  @!P1 LEA.HI.X R17, R198, R9.reuse, R218, 0x2, P4 ;  /* 0x00000009c6119211 */ /* 0x080fe400020f14da */
[----:B------:R-:W-:Y:S02]  /*8340*/  @!P3 LEA.HI.X R3, R197, R9, R217, 0x2, P6 ;  /* 0x00000009c503b211 */ /* 0x000fe400030f14d9 */
[----:B------:R-:W-:Y:S01]  /*8350*/  ISETP.GE.AND P4, PT, R194, UR4, PT ;  /* 0x00000004c2007c0c */ /* 0x000fe2000bf86270 */
[----:B------:R0:W-:Y:S01]  /*8360*/  @!P1 ST.E.64 desc[UR36][R16.64], R42 ;  /* 0x0000002a10009985 */ /* 0x0001e2000c101b24 */
[----:B--2---:R-:W-:-:S03]  /*8370*/  @!P5 LEA R10, P1, R196, R8, 0x2 ;  /* 0x00000008c40ad211 */ /* 0x004fc600078210ff */
[----:B------:R2:W-:Y:S01]  /*8380*/  @!P3 ST.E.64 desc[UR36][R2.64], R44 ;  /* 0x0000002c0200b985 */ /* 0x0005e2000c101b24 */
[-C--:B---3--:R-:W-:Y:S02]  /*8390*/  @!P2 LEA R12, P6, R195, R8.reuse, 0x2 ;  /* 0x00000008c30ca211 */ /* 0x088fe400078c10ff */
[----:B------:R-:W-:Y:S02]  /*83a0*/  ISETP.GE.AND P3, PT, R193, UR4, PT ;  /* 0x00000004c1007c0c */ /* 0x000fe4000bf66270 */
[-C--:B------:R-:W-:Y:S02]  /*83b0*/  @!P5 LEA.HI.X R11, R196, R9.reuse, R216, 0x2, P1 ;  /* 0x00000009c40bd211 */ /* 0x080fe400008f14d8 */
[----:B------:R-:W-:Y:S02]  /*83c0*/  ISETP.GE.AND P1, PT, R192, UR4, PT ;  /* 0x00000004c0007c0c */ /* 0x000fe4000bf26270 */
[----:B------:R-:W-:Y:S01]  /*83d0*/  @!P2 LEA.HI.X R13, R195, R9, R215, 0x2, P6 ;  /* 0x00000009c30da211 */ /* 0x000fe200030f14d7 */
[----:B------:R3:W-:Y:S01]  /*83e0*/  @!P5 ST.E.64 desc[UR36][R10.64], R46 ;  /* 0x0000002e0a00d985 */ /* 0x0007e2000c101b24 */
[----:B----4-:R-:W-:-:S03]  /*83f0*/  @!P4 LEA R14, P6, R194, R8, 0x2 ;  /* 0x00000008c20ec211 */ /* 0x010fc600078c10ff */
[----:B------:R4:W-:Y:S01]  /*8400*/  @!P2 ST.E.64 desc[UR36][R12.64], R48 ;  /* 0x000000300c00a985 */ /* 0x0009e2000c101b24 */
[----:B------:R-:W-:Y:S02]  /*8410*/  ISETP.GE.AND P2, PT, R191, UR4, PT ;  /* 0x00000004bf007c0c */ /* 0x000fe4000bf46270 */
[-C--:B------:R-:W-:Y:S02]  /*8420*/  @!P4 LEA.HI.X R15, R194, R9.reuse, R214, 0x2, P6 ;  /* 0x00000009c20fc211 */ /* 0x080fe400030f14d6 */
[CC--:B0-----:R-:W-:Y:S02]  /*8430*/  @!P3 LEA R16, P5, R193.reuse, R8.reuse, 0x2 ;  /* 0x00000008c110b211 */ /* 0x0c1fe400078a10ff */
[----:B--2---:R-:W-:Y:S01]  /*8440*/  @!P1 LEA R2, P6, R192, R8, 0x2 ;  /* 0x00000008c0029211 */ /* 0x004fe200078c10ff */
[----:B------:R0:W-:Y:S01]  /*8450*/  @!P4 ST.E.64 desc[UR36][R14.64], R50 ;  /* 0x000000320e00c985 */ /* 0x0001e2000c101b24 */
[----:B------:R-:W-:Y:S02]  /*8460*/  @!P3 LEA.HI.X R17, R193, R9, R213, 0x2, P5 ;  /* 0x00000009c111b211 */ /* 0x000fe400028f14d5 */
[----:B------:R-:W-:-:S02]  /*8470*/  ISETP.GE.AND P4, PT, R190, UR4, PT ;  /* 0x00000004be007c0c */ /* 0x000fc4000bf86270 */
[-C--:B------:R-:W-:Y:S01]  /*8480*/  @!P1 LEA.HI.X R3, R192, R9.reuse, R212, 0x2, P6 ;  /* 0x00000009c0039211 */ /* 0x080fe200030f14d4 */
[----:B------:R2:W-:Y:S01]  /*8490*/  @!P3 ST.E.64 desc[UR36][R16.64], R52 ;  /* 0x000000341000b985 */ /* 0x0005e2000c101b24 */
[----:B------:R-:W-:Y:S02]  /*84a0*/  ISETP.GE.AND P5, PT, R189, UR4, PT ;  /* 0x00000004bd007c0c */ /* 0x000fe4000bfa6270 */
[----:B---3--:R-:W-:Y:S01]  /*84b0*/  @!P2 LEA R10, P6, R191, R8, 0x2 ;  /* 0x00000008bf0aa211 */ /* 0x008fe200078c10ff */
[----:B------:R3:W-:Y:S01]  /*84c0*/  @!P1 ST.E.64 desc[UR36][R2.64], R54 ;  /* 0x0000003602009985 */ /* 0x0007e2000c101b24 */
[----:B------:R-:W-:Y:S02]  /*84d0*/  ISETP.GE.AND P3, PT, R188, UR4, PT ;  /* 0x00000004bc007c0c */ /* 0x000fe4000bf66270 */
[----:B------:R-:W-:Y:S02]  /*84e0*/  ISETP.GE.AND P1, PT, R155, UR4, PT ;  /* 0x000000049b007c0c */ /* 0x000fe4000bf26270 */
[----:B------:R-:W-:-:S02]  /*84f0*/  @!P2 LEA.HI.X R11, R191, R9, R211, 0x2, P6 ;  /* 0x00000009bf0ba211 */ /* 0x000fc400030f14d3 */
[----:B----4-:R-:W-:-:S03]  /*8500*/  @!P4 LEA R12, P6, R190, R8, 0x2 ;  /* 0x00000008be0cc211 */ /* 0x010fc600078c10ff */
[----:B------:R3:W-:Y:S01]  /*8510*/  @!P2 ST.E.64 desc[UR36][R10.64], R56 ;  /* 0x000000380a00a985 */ /* 0x0007e2000c101b24 */
[CC--:B0-----:R-:W-:Y:S02]  /*8520*/  @!P5 LEA R14, P2, R189.reuse, R8.reuse, 0x2 ;  /* 0x00000008bd0ed211 */ /* 0x0c1fe400078410ff */
[-C--:B------:R-:W-:Y:S02]  /*8530*/  @!P4 LEA.HI.X R13, R190, R9.reuse, R210, 0x2, P6 ;  /* 0x00000009be0dc211 */ /* 0x080fe400030f14d2 */
[CC--:B--2---:R-:W-:Y:S02]  /*8540*/  @!P3 LEA R16, P6, R188.reuse, R8.reuse, 0x2 ;  /* 0x00000008bc10b211 */ /* 0x0c4fe400078c10ff */
        /* <DEDUP_REMOVED lines=8> */
.L_x_6720:
[----:B------:R-:W-:Y:S05]  /*85d0*/  BSYNC B1 ;  /* 0x0000000000017941 */ /* 0x000fea0003800000 */
.L_x_6719:
[----:B--23--:R2:W3:Y:S04]  /*85e0*/  SHFL.IDX PT, R9, R4, 0x1, 0x1c1f ;  /* 0x003c1f0004097f89 */ /* 0x00c4e800000e0000 */
[----:B0-----:R2:W0:Y:S01]  /*85f0*/  SHFL.IDX PT, R8, R0, 0x1, 0x1c1f ;  /* 0x003c1f0000087f89 */ /* 0x00142200000e0000 */
[----:B------:R-:W-:Y:S05]  /*8600*/  @P0 BRA `(.L_x_6718) ;  /* 0x0000000c00e40947 */ /* 0x000fea0003800000 */
[----:B------:R-:W-:Y:S02]  /*8610*/  ULDC UR4, c[0x0][0xac8] ;  /* 0x0002b20000047ab9 */ /* 0x000fe40000000800 */
[----:B------:R-:W-:Y:S02]  /*8620*/  ISETP.GE.AND P1, PT, R201, UR4, PT ;  /* 0x00000004c9007c0c */ /* 0x000fe4000bf26270 */
[----:B------:R-:W-:Y:S02]  /*8630*/  ISETP.GE.AND P0, PT, R200, UR4, PT ;  /* 0x00000004c8007c0c */ /* 0x000fe4000bf06270 */
[----:B------:R-:W-:Y:S02]  /*8640*/  ISETP.GE.AND P2, PT, R203, UR4, PT ;  /* 0x00000004cb007c0c */ /* 0x000fe4000bf46270 */
[----:B------:R-:W-:Y:S02]  /*8650*/  ISETP.GE.AND P4, PT, R198, UR4, PT ;  /* 0x00000004c6007c0c */ /* 0x000fe4000bf86270 */
[----:B------:R-:W-:-:S05]  /*8660*/  ISETP.GE.AND P3, PT, R199, UR4, PT ;  /* 0x00000004c7007c0c */ /* 0x000fca000bf66270 */
[CC--:B0-----:R-:W-:Y:S02]  /*8670*/  @!P1 LEA R10, P5, R201.reuse, R8.reuse, 0x2 ;  /* 0x00000008c90a9211 */ /* 0x0c1fe400078a10ff */
[CC--:B------:R-:W-:Y:S02]  /*8680*/  @!P0 LEA R12, P6, R200.reuse, R8.reuse, 0x2 ;  /* 0x00000008c80c8211 */ /* 0x0c0fe400078c10ff */
[-C--:B---3--:R-:W-:Y:S01]  /*8690*/  @!P1 LEA.HI.X R11, R201, R9.reuse, R221, 0x2, P5 ;  /* 0x00000009c90b9211 */ /* 0x088fe200028f14dd */
[----:B------:R-:W-:Y:S01]  /*86a0*/  @!P2 IMAD.WIDE R2, R203, 0x4, R8 ;  /* 0x00000004cb02a825 */ /* 0x000fe200078e0208 */
[----:B------:R-:W-:Y:S02]  /*86b0*/  ISETP.GE.AND P5, PT, R197, UR4, PT ;  /* 0x00000004c5007c0c */ /* 0x000fe4000bfa6270 */
[----:B------:R-:W-:Y:S02]  /*86c0*/  @!P0 LEA.HI.X R13, R200, R9, R220, 0x2, P6 ;  /* 0x00000009c80d8211 */ /* 0x000fe400030f14dc */
[----:B------:R0:W-:Y:S01]  /*86d0*/  @!P2 ST.E.64 desc[UR36][R2.64], R66 ;  /* 0x000000420200a985 */ /* 0x0001e2000c101b24 */
[----:B------:R-:W-:-:S02]  /*86e0*/  @!P4 LEA R16, P2, R198, R8, 0x2 ;  /* 0x00000008c610c211 */ /* 0x000fc400078410ff */
[----:B------:R-:W-:Y:S01]  /*86f0*/  @!P3 LEA R14, P6, R199, R8, 0x2 ;  /* 0x00000008c70eb211 */ /* 0x000fe200078c10ff */
[----:B------:R-:W-:Y:S01]  /*8700*/  @!P1 ST.E.64 desc[UR36][R10.64], R68 ;  /* 0x000000440a009985 */ /* 0x000fe2000c101b24 */
[----:B------:R-:W-:Y:S02]  /*8710*/  ISETP.GE.AND P1, PT, R195, UR4, PT ;  /* 0x00000004c3007c0c */ /* 0x000fe4000bf26270 */
[-C--:B------:R-:W-:Y:S01]  /*8720*/  @!P4 LEA.HI.X R17, R198, R9.reuse, R218, 0x2, P2 ;  /* 0x00000009c611c211 */ /* 0x080fe200010f14da */
[----:B------:R3:W-:Y:S01]  /*8730*/  @!P0 ST.E.64 desc[UR36][R12.64], R70 ;  /* 0x000000460c008985 */ /* 0x0007e2000c101b24 */
[----:B------:R-:W-:Y:S02]  /*8740*/  ISETP.GE.AND P0, PT, R196, UR4, PT ;  /* 0x00000004c4007c0c */ /* 0x000fe4000bf06270 */
[----:B------:R-:W-:Y:S02]  /*8750*/  ISETP.GE.AND P2, PT, R194, UR4, PT ;  /* 0x00000004c2007c0c */ /* 0x000fe4000bf46270 */
[----:B------:R-:W-:-:S02]  /*8760*/  @!P3 LEA.HI.X R15, R199, R9, R219, 0x2, P6 ;  /* 0x00000009c70fb211 */ /* 0x000fc400030f14db */
[----:B------:R-:W-:-:S03]  /*8770*/  @!P5 LEA R18, P6, R197, R8, 0x2 ;  /* 0x00000008c512d211 */ /* 0x000fc600078c10ff */
[----:B------:R4:W-:Y:S01]  /*8780*/  @!P3 ST.E.64 desc[UR36][R14.64], R72 ;  /* 0x000000480e00b985 */ /* 0x0009e2000c101b24 */
[-C--:B------:R-:W-:Y:S02]  /*8790*/  @!P5 LEA.HI.X R19, R197, R9.reuse, R217, 0x2, P6 ;  /* 0x00000009c513d211 */ /* 0x080fe400030f14d9 */
[----:B------:R-:W-:Y:S01]  /*87a0*/  ISETP.GE.AND P3, PT, R193, UR4, PT ;  /* 0x00000004c1007c0c */ /* 0x000fe2000bf66270 */
[----:B------:R5:W-:Y:S01]  /*87b0*/  @!P4 ST.E.64 desc[UR36][R16.64], R74 ;  /* 0x0000004a1000c985 */ /* 0x000be2000c101b24 */
[-C--:B0-----:R-:W-:Y:S02]  /*87c0*/  @!P0 LEA R2, P4, R196, R8.reuse, 0x2 ;  /* 0x00000008c4028211 */ /* 0x081fe400078810ff */
[-C--:B---3--:R-:W-:Y:S01]  /*87d0*/  @!P2 LEA R12, P6, R194, R8.reuse, 0x2 ;  /* 0x00000008c20ca211 */ /* 0x088fe200078c10ff */
[----:B------:R-:W-:Y:S01]  /*87e0*/  @!P5 ST.E.64 desc[UR36][R18.64], R76 ;  /* 0x0000004c1200d985 */ /* 0x000fe2000c101b24 */
[----:B------:R-:W-:Y:S02]  /*87f0*/  @!P1 LEA R10, P5, R195, R8, 0x2 ;  /* 0x00000008c30a9211 */ /* 0x000fe400078a10ff */
[----:B------:R-:W-:-:S02]  /*8800*/  @!P0 LEA.HI.X R3, R196, R9, R216, 0x2, P4 ;  /* 0x00000009c4038211 */ /* 0x000fc400020f14d8 */
[-C--:B------:R-:W-:Y:S02]  /*8810*/  @!P1 LEA.HI.X R11, R195, R9.reuse, R215, 0x2, P5 ;  /* 0x00000009c30b9211 */ /* 0x080fe400028f14d7 */
[----:B------:R-:W-:Y:S01]  /*8820*/  ISETP.GE.AND P4, PT, R192, UR4, PT ;  /* 0x00000004c0007c0c */ /* 0x000fe2000bf86270 */
[----:B------:R-:W-:Y:S01]  /*8830*/  @!P0 ST.E.64 desc[UR36][R2.64], R78 ;  /* 0x0000004e02008985 */ /* 0x000fe2000c101b24 */
[----:B------:R-:W-:Y:S02]  /*8840*/  @!P2 LEA.HI.X R13, R194, R9, R214, 0x2, P6 ;  /* 0x00000009c20da211 */ /* 0x000fe400030f14d6 */
[----:B----4-:R-:W-:Y:S01]  /*8850*/  @!P3 LEA R14, P5, R193, R8, 0x2 ;  /* 0x00000008c10eb211 */ /* 0x010fe200078a10ff */
[----:B------:R0:W-:Y:S01]  /*8860*/  @!P1 ST.E.64 desc[UR36][R10.64], R80 ;  /* 0x000000500a009985 */ /* 0x0001e2000c101b24 */
[----:B------:R-:W-:Y:S02]  /*8870*/  ISETP.GE.AND P1, PT, R190, UR4, PT ;  /* 0x00000004be007c0c */ /* 0x000fe4000bf26270 */
[----:B------:R-:W-:Y:S01]  /*8880*/  ISETP.GE.AND P0, PT, R189, UR4, PT ;  /* 0x00000004bd007c0c */ /* 0x000fe2000bf06270 */
[----:B------:R3:W-:Y:S01]  /*8890*/  @!P2 ST.E.64 desc[UR36][R12.64], R82 ;  /* 0x000000520c00a985 */ /* 0x0007e2000c101b24 */
[----:B------:R-:W-:-:S02]  /*88a0*/  ISETP.GE.AND P2, PT, R191, UR4, PT ;  /* 0x00000004bf007c0c */ /* 0x000fc4000bf46270 */
[-C--:B------:R-:W-:Y:S02]  /*88b0*/  @!P3 LEA.HI.X R15, R193, R9.reuse, R213, 0x2, P5 ;  /* 0x00000009c10fb211 */ /* 0x080fe400028f14d5 */
[----:B------:R-:W-:Y:S02]  /*88c0*/  ISETP.GE.AND P5, PT, R188, UR4, PT ;  /* 0x00000004bc007c0c */ /* 0x000fe4000bfa6270 */
[CC--:B-----5:R-:W-:Y:S01]  /*88d0*/  @!P4 LEA R16, P6, R192.reuse, R8.reuse, 0x2 ;  /* 0x00000008c010c211 */ /* 0x0e0fe200078c10ff */
[----:B------:R4:W-:Y:S03]  /*88e0*/  @!P3 ST.E.64 desc[UR36][R14.64], R84 ;  /* 0x000000540e00b985 */ /* 0x0009e6000c101b24 */
[----:B------:R-:W-:Y:S02]  /*88f0*/  @!P4 LEA.HI.X R17, R192, R9, R212, 0x2, P6 ;  /* 0x00000009c011c211 */ /* 0x000fe400030f14d4 */
[----:B0-----:R-:W-:-:S02]  /*8900*/  @!P1 LEA R10, P6, R190, R8, 0x2 ;  /* 0x00000008be0a9211 */ /* 0x001fc400078c10ff */
[-C--:B------:R-:W-:Y:S01]  /*8910*/  @!P2 LEA R2, P3, R191, R8.reuse, 0x2 ;  /* 0x00000008bf02a211 */ /* 0x080fe200078610ff */
[----:B------:R4:W-:Y:S01]  /*8920*/  @!P4 ST.E.64 desc[UR36][R16.64], R86 ;  /* 0x000000561000c985 */ /* 0x0009e2000c101b24 */
[-C--:B---3--:R-:W-:Y:S02]  /*8930*/  @!P0 LEA R12, P4, R189, R8.reuse, 0x2 ;  /* 0x00000008bd0c8211 */ /* 0x088fe400078810ff */
[-C--:B------:R-:W-:Y:S02]  /*8940*/  @!P2 LEA.HI.X R3, R191, R9.reuse, R211, 0x2, P3 ;  /* 0x00000009bf03a211 */ /* 0x080fe400018f14d3 */
[----:B------:R-:W-:Y:S02]  /*8950*/  @!P5 LEA R18, P3, R188, R8, 0x2 ;  /* 0x00000008bc12d211 */ /* 0x000fe400078610ff */
[-C--:B------:R-:W-:Y:S01]  /*8960*/  @!P1 LEA.HI.X R11, R190, R9.reuse, R210, 0x2, P6 ;  /* 0x00000009be0b9211 */ /* 0x080fe200030f14d2 */
[----:B------:R4:W-:Y:S01]  /*8970*/  @!P2 ST.E.64 desc[UR36][R2.64], R90 ;  /* 0x0000005a0200a985 */ /* 0x0009e2000c101b24 */
[----:B------:R-:W-:-:S02]  /*8980*/  @!P0 LEA.HI.X R13, R189, R9, R209, 0x2, P4 ;  /* 0x00000009bd0d8211 */ /* 0x000fc400020f14d1 */
[----:B------:R-:W-:Y:S01]  /*8990*/  @!P5 LEA.HI.X R19, R188, R9, R208, 0x2, P3 ;  /* 0x00000009bc13d211 */ /* 0x000fe200018f14d0 */
[----:B------:R4:W-:Y:S04]  /*89a0*/  @!P1 ST.E.64 desc[UR36][R10.64], R92 ;  /* 0x0000005c0a009985 */ /* 0x0009e8000c101b24 */
[----:B------:R4:W-:Y:S01]  /*89b0*/  @!P0 ST.E.64 desc[UR36][R12.64], R94 ;  /* 0x0000005e0c008985 */ /* 0x0009e2000c101b24 */
[----:B------:R-:W-:-:S03]  /*89c0*/  ISETP.GE.AND P0, PT, R155, UR4, PT ;  /* 0x000000049b007c0c */ /* 0x000fc6000bf06270 */
[----:B------:R4:W-:Y:S10]  /*89d0*/  @!P5 ST.E.64 desc[UR36][R18.64], R96 ;  /* 0x000000601200d985 */ /* 0x0009f4000c101b24 */
[----:B------:R-:W-:Y:S05]  /*89e0*/  @P0 BRA `(.L_x_6718) ;  /* 0x0000000800ec0947 */ /* 0x000fea0003800000 */
[----:B----4-:R-:W-:-:S04]  /*89f0*/  LEA R2, P0, R155, R8, 0x2 ;  /* 0x000000089b027211 */ /* 0x010fc800078010ff */
[----:B------:R-:W-:-:S05]  /*8a00*/  LEA.HI.X R3, R155, R9, R207, 0x2, P0 ;  /* 0x000000099b037211 */ /* 0x000fca00000f14cf */
[----:B------:R0:W-:Y:S01]  /*8a10*/  ST.E.64 desc[UR36][R2.64], R150 ;  /* 0x0000009602007985 */ /* 0x0001e2000c101b24 */
[----:B------:R-:W-:Y:S05]  /*8a20*/  BRA `(.L_x_6718) ;  /* 0x0000000800dc7947 */ /* 0x000fea0003800000 */
.L_x_6709:
[----:B------:R-:W2:Y:S01]  /*8a30*/  LDC.64 R10, c[0x0][0xc00] ;  /* 0x00030000ff0a7b82 */ /* 0x000ea20000000a00 */
[----:B------:R-:W-:Y:S01]  /*8a40*/  ULDC.64 UR4, c[0x0][0xc08] ;  /* 0x0003020000047ab9 */ /* 0x000fe20000000a00 */
[----:B------:R-:W-:Y:S01]  /*8a50*/  IMAD.MOV.U32 R3, RZ, RZ, RZ ;  /* 0x000000ffff037224 */ /* 0x000fe200078e00ff */
[----:B------:R-:W-:-:S04]  /*8a60*/  ISETP.NE.U32.AND P1, PT, RZ, UR4, PT ;  /* 0x00000004ff007c0c */ /* 0x000fc8000bf25070 */
[----:B------:R-:W-:Y:S01]  /*8a70*/  ISETP.NE.AND.EX P1, PT, RZ, UR5, PT, P1 ;  /* 0x00000005ff007c0c */ /* 0x000fe2000bf25310 */
[----:B------:R-:W3:Y:S01]  /*8a80*/  LDC.64 R8, c[0x0][0xc00] ;  /* 0x00030000ff087b82 */ /* 0x000ee20000000a00 */
[----:B--2---:R-:W-:-:S04]  /*8a90*/  ISETP.NE.U32.AND P0, PT, R10, RZ, PT ;  /* 0x000000ff0a00720c */ /* 0x004fc80003f05070 */
[----:B------:R-:W-:Y:S01]  /*8aa0*/  ISETP.NE.AND.EX P0, PT, R11, RZ, PT, P0 ;  /* 0x000000ff0b00720c */ /* 0x000fe20003f05300 */
[----:B---3--:R-:W-:-:S06]  /*8ab0*/  IMAD.WIDE R10, R22, 0x4, R8 ;  /* 0x00000004160a7825 */ /* 0x008fcc00078e0208 */
[C---:B------:R-:W-:Y:S01]  /*8ac0*/  @P1 LEA R8, P2, R22.reuse, UR4, 0x2 ;  /* 0x0000000416081c11 */ /* 0x040fe2000f8410ff */
[----:B------:R-:W-:Y:S02]  /*8ad0*/  ULDC UR4, c[0x0][0xa88] ;  /* 0x0002a20000047ab9 */ /* 0x000fe40000000800 */
[----:B0-----:R-:W-:Y:S01]  /*8ae0*/  IMAD.U32 R0, RZ, RZ, UR4 ;  /* 0x00000004ff007e24 */ /* 0x001fe2000f8e00ff */
[----:B------:R-:W-:Y:S02]  /*8af0*/  @P1 LEA.HI.X R9, R22, UR5, R19, 0x2, P2 ;  /* 0x0000000516091c11 */ /* 0x000fe400090f1413 */
[----:B------:R0:W5:Y:S04]  /*8b00*/  @P0 LDG.E R3, desc[UR36][R10.64] ;  /* 0x000000240a030981 */ /* 0x000168000c1e1900 */
[----:B------:R0:W5:Y:S01]  /*8b10*/  @P1 LDG.E R0, desc[UR36][R8.64] ;  /* 0x0000002408001981 */ /* 0x000162000c1e1900 */
[----:B------:R-:W-:-:S02]  /*8b20*/  ISETP.NE.AND P2, PT, R18, RZ, PT ;  /* 0x000000ff1200720c */ /* 0x000fc40003f45270 */
[----:B------:R-:W-:-:S11]  /*8b30*/  ISETP.GT.AND P3, PT, R228, 0x7f, PT ;  /* 0x0000007fe400780c */ /* 0x000fd60003f64270 */
[----:B------:R-:W2:Y:S02]  /*8b40*/  @!P2 LDC R18, c[0x0][0xad4] ;  /* 0x0002b500ff12ab82 */ /* 0x000ea40000000800 */
[----:B--2---:R-:W-:Y:S01]  /*8b50*/  ISETP.GT.AND P2, PT, R18, 0x1, PT ;  /* 0x000000011200780c */ /* 0x004fe20003f44270 */
[----:B0-----:R-:W-:-:S12]  /*8b60*/  @P1 BRA `(.L_x_6721) ;  /* 0x0000000000101947 */ /* 0x001fd80003800000 */
[----:B------:R-:W-:Y:S05]  /*8b70*/  @!P0 BRA `(.L_x_6721) ;  /* 0x00000000000c8947 */ /* 0x000fea0003800000 */
[----:B------:R-:W2:Y:S04]  /*8b80*/  LDG.E R9, desc[UR36][R10.64] ;  /* 0x000000240a097981 */ /* 0x000ea8000c1e1900 */
[----:B-----5:R-:W2:Y:S02]  /*8b90*/  LDG.E R0, desc[UR36][R10.64+0x4] ;  /* 0x000004240a007981 */ /* 0x020ea4000c1e1900 */
[----:B--2---:R-:W-:-:S07]  /*8ba0*/  IMAD.IADD R0, R0, 0x1, -R9 ;  /* 0x0000000100007824 */ /* 0x004fce00078e0a09 */
.L_x_6721:
[----:B------:R-:W-:Y:S01]  /*8bb0*/  BSSY B1, `(.L_x_6722) ;  /* 0x0000037000017945 */ /* 0x000fe20003800000 */
[----:B------:R-:W-:Y:S02]  /*8bc0*/  SEL R27, R22, RZ, !P0 ;  /* 0x000000ff161b7207 */ /* 0x000fe40004000000 */
[----:B------:R-:W-:Y:S02]  /*8bd0*/  SEL R24, R19, RZ, !P0 ;  /* 0x000000ff13187207 */ /* 0x000fe40004000000 */
[----:B-----5:R-:W-:Y:S01]  /*8be0*/  SHF.R.S32.HI R22, RZ, 0x1f, R3 ;  /* 0x0000001fff167819 */ /* 0x020fe20000011403 */
[----:B------:R-:W-:Y:S06]  /*8bf0*/  @P3 BRA `(.L_x_6723) ;  /* 0x0000000000c83947 */ /* 0x000fec0003800000 */
[----:B-1----:R-:W0:Y:S01]  /*8c00*/  S2R R4, SR_TID.X ;  /* 0x0000000000047919 */ /* 0x002e220000002100 */
[----:B------:R-:W1:Y:S02]  /*8c10*/  LDC R33, c[0x0][0xbe8] ;  /* 0x0002fa00ff217b82 */ /* 0x000e640000000800 */
[----:B-1----:R-:W-:Y:S02]  /*8c20*/  IMAD R8, R0, R33, RZ ;  /* 0x0000002100087224 */ /* 0x002fe400078e02ff */
[----:B0-----:R-:W-:-:S04]  /*8c30*/  IMAD R4, R16, 0x80, R4 ;  /* 0x0000008010047824 */ /* 0x001fc800078e0204 */
[----:B------:R-:W-:-:S05]  /*8c40*/  VIADD R29, R4, 0xffffff80 ;  /* 0xffffff80041d7836 */ /* 0x000fca0000000000 */
[----:B------:R-:W-:-:S13]  /*8c50*/  ISETP.GE.AND P0, PT, R29, R8, PT ;  /* 0x000000081d00720c */ /* 0x000fda0003f06270 */
[----:B------:R-:W-:Y:S05]  /*8c60*/  @P0 BRA `(.L_x_6723) ;  /* 0x0000000000ac0947 */ /* 0x000fea0003800000 */
[----:B------:R-:W-:Y:S01]  /*8c70*/  ISETP.NE.AND P1, PT, R33, 0x1, PT ;  /* 0x000000012100780c */ /* 0x000fe20003f25270 */
[----:B------:R-:W0:Y:S01]  /*8c80*/  LDC.64 R30, c[0x0][0xba8] ;  /* 0x0002ea00ff1e7b82 */ /* 0x000e220000000a00 */
[----:B------:R-:W-:Y:S01]  /*8c90*/  ISETP.GT.AND P0, PT, R18, 0x1, PT ;  /* 0x000000011200780c */ /* 0x000fe20003f04270 */
[----:B------:R-:W-:Y:S01]  /*8ca0*/  IMAD.MOV.U32 R17, RZ, RZ, R29 ;  /* 0x000000ffff117224 */ /* 0x000fe200078e001d */
[----:B------:R-:W-:-:S04]  /*8cb0*/  MOV R20, 0x9b8 ;  /* 0x000009b800147802 */ /* 0x000fc80000000f00 */
[----:B------:R-:W-:-:S04]  /*8cc0*/  SEL R20, R20, 0x978, P0 ;  /* 0x0000097814147807 */ /* 0x000fc80000000000 */
[----:B------:R-:W1:Y:S08]  /*8cd0*/  LDC.64 R10, c[0x0][R20+0x220] ;  /* 0x00008800140a7b82 */ /* 0x000e700000000a00 */
[----:B------:R-:W2:Y:S08]  /*8ce0*/  @P1 LDC R4, c[0x0][0xbec] ;  /* 0x0002fb00ff041b82 */ /* 0x000eb00000000800 */
[----:B------:R-:W3:Y:S08]  /*8cf0*/  LDC.64 R8, c[0x0][R20+0x218] ;  /* 0x0000860014087b82 */ /* 0x000ef00000000a00 */
[----:B------:R-:W4:Y:S01]  /*8d00*/  @P1 LDC R25, c[0x0][0xbf0] ;  /* 0x0002fc00ff191b82 */ /* 0x000f220000000800 */
[----:B-1----:R-:W-:-:S02]  /*8d10*/  IMAD R11, R11, R27, RZ ;  /* 0x0000001b0b0b7224 */ /* 0x002fc400078e02ff */
[----:B------:R-:W-:-:S05]  /*8d20*/  IMAD.WIDE.U32 R18, R10, R27, RZ ;  /* 0x0000001b0a127225 */ /* 0x000fca00078e00ff */
[----:B------:R-:W1:Y:S01]  /*8d30*/  LDC.64 R12, c[0x0][R20+0x228] ;  /* 0x00008a00140c7b82 */ /* 0x000e620000000a00 */
[----:B--2---:R-:W-:-:S07]  /*8d40*/  @P1 IMAD.HI.U32 R4, R29, R4, RZ ;  /* 0x000000041d041227 */ /* 0x004fce00078e00ff */
[----:B------:R-:W2:Y:S01]  /*8d50*/  LDC.64 R14, c[0x0][R20+0x210] ;  /* 0x00008400140e7b82 */ /* 0x000ea20000000a00 */
[-C--:B---3--:R-:W-:Y:S02]  /*8d60*/  IMAD R21, R9, R2.reuse, RZ ;  /* 0x0000000209157224 */ /* 0x088fe400078e02ff */
[----:B------:R-:W-:-:S04]  /*8d70*/  IMAD.WIDE.U32 R8, R8, R2, RZ ;  /* 0x0000000208087225 */ /* 0x000fc800078e00ff */
[----:B------:R-:W-:Y:S01]  /*8d80*/  IMAD.IADD R21, R9, 0x1, R21 ;  /* 0x0000000109157824 */ /* 0x000fe200078e0215 */
[----:B----4-:R-:W-:Y:S01]  /*8d90*/  @P1 SHF.R.U32.HI R17, RZ, R25, R4 ;  /* 0x00000019ff111219 */ /* 0x010fe20000011604 */
[----:B------:R-:W-:Y:S01]  /*8da0*/  IMAD R25, R10, R24, R11 ;  /* 0x000000180a197224 */ /* 0x000fe200078e020b */
[----:B------:R-:W-:Y:S01]  /*8db0*/  SEL R11, R202, RZ, P0 ;  /* 0x000000ffca0b7207 */ /* 0x000fe20000000000 */
[----:B0-----:R-:W0:Y:S01]  /*8dc0*/  @!P0 LDC R30, c[0x0][0xb50] ;  /* 0x0002d400ff1e8b82 */ /* 0x001e220000000800 */
[----:B------:R-:W-:Y:S01]  /*8dd0*/  IADD3 R4, P1, P3, R18, R8, R3 ;  /* 0x0000000812047210 */ /* 0x000fe20007b3e003 */
[----:B------:R-:W-:Y:S02]  /*8de0*/  IMAD.MOV R10, RZ, RZ, -R17 ;  /* 0x000000ffff0a7224 */ /* 0x000fe400078e0a11 */
[----:B------:R-:W-:Y:S02]  /*8df0*/  IMAD.IADD R25, R19, 0x1, R25 ;  /* 0x0000000113197824 */ /* 0x000fe400078e0219 */
[----:B-1----:R-:W-:-:S02]  /*8e00*/  IMAD.WIDE.U32 R8, R12, R11, RZ ;  /* 0x0000000b0c087225 */ /* 0x002fc400078e00ff */
[----:B------:R-:W1:Y:S02]  /*8e10*/  @!P0 LDC R31, c[0x0][0xb54] ;  /* 0x0002d500ff1f8b82 */ /* 0x000e640000000800 */
[----:B------:R-:W-:Y:S02]  /*8e20*/  IMAD R13, R13, R11, RZ ;  /* 0x0000000b0d0d7224 */ /* 0x000fe400078e02ff */
[----:B------:R-:W-:Y:S01]  /*8e30*/  IMAD R11, R33, R10, R29 ;  /* 0x0000000a210b7224 */ /* 0x000fe200078e021d */
[----:B------:R-:W-:Y:S01]  /*8e40*/  IADD3.X R10, R25, R21, R22, P1, P3 ;  /* 0x00000015190a7210 */ /* 0x000fe20000fe6416 */
[----:B------:R-:W-:Y:S01]  /*8e50*/  IMAD.IADD R13, R9, 0x1, R13 ;  /* 0x00000001090d7824 */ /* 0x000fe200078e020d */
[----:B------:R-:W-:Y:S01]  /*8e60*/  IADD3 R8, P0, P1, R17, R4, R8 ;  /* 0x0000000411087210 */ /* 0x000fe2000791e008 */
[----:B--2---:R-:W-:Y:S01]  /*8e70*/  IMAD R4, R15, R11, RZ ;  /* 0x0000000b0f047224 */ /* 0x004fe200078e02ff */
[----:B------:R-:W-:-:S04]  /*8e80*/  SHF.R.S32.HI R17, RZ, 0x1f, R17 ;  /* 0x0000001fff117819 */ /* 0x000fc80000011411 */
[----:B------:R-:W-:Y:S02]  /*8e90*/  IADD3.X R9, R17, R10, R13, P0, P1 ;  /* 0x0000000a11097210 */ /* 0x000fe400007e240d */
[----:B------:R-:W-:Y:S01]  /*8ea0*/  SHF.R.S32.HI R13, RZ, 0x1f, R11 ;  /* 0x0000001fff0d7819 */ /* 0x000fe2000001140b */
[----:B------:R-:W-:-:S04]  /*8eb0*/  IMAD.WIDE.U32 R8, R14, R11, R8 ;  /* 0x0000000b0e087225 */ /* 0x000fc800078e0008 */
[----:B------:R-:W-:Y:S01]  /*8ec0*/  IMAD R13, R14, R13, R4 ;  /* 0x0000000d0e0d7224 */ /* 0x000fe200078e0204 */
[----:B0-----:R-:W-:-:S03]  /*8ed0*/  LEA R10, P0, R8, R30, 0x2 ;  /* 0x0000001e080a7211 */ /* 0x001fc600078010ff */
[----:B------:R-:W-:Y:S02]  /*8ee0*/  IMAD.IADD R4, R9, 0x1, R13 ;  /* 0x0000000109047824 */ /* 0x000fe400078e020d */
[----:B------:R-:W-:-:S03]  /*8ef0*/  IMAD.MOV.U32 R9, RZ, RZ, -0x800000 ;  /* 0xff800000ff097424 */ /* 0x000fc600078e00ff */
[----:B-1----:R-:W-:-:S05]  /*8f00*/  LEA.HI.X R11, R8, R31, R4, 0x2, P0 ;  /* 0x0000001f080b7211 */ /* 0x002fca00000f1404 */
[----:B------:R0:W-:Y:S02]  /*8f10*/  STG.E desc[UR36][R10.64], R9 ;  /* 0x000000090a007986 */ /* 0x0001e4000c101924 */
.L_x_6723:
[----:B------:R-:W-:Y:S05]  /*8f20*/  BSYNC B1 ;  /* 0x0000000000017941 */ /* 0x000fea0003800000 */
.L_x_6722:
[----:B------:R-:W-:Y:S05]  /*8f30*/  @P2 BRA `(.L_x_6718) ;  /* 0x0000000400982947 */ /* 0x000fea0003800000 */
[----:B------:R-:W2:Y:S01]  /*8f40*/  LDC R15, c[0x0][0xbe8] ;  /* 0x0002fa00ff0f7b82 */ /* 0x000ea20000000800 */
[----:B------:R-:W-:Y:S01]  /*8f50*/  ULDC.64 UR4, c[0x0][0xaa0] ;  /* 0x0002a80000047ab9 */ /* 0x000fe20000000a00 */
[----:B------:R-:W-:Y:S01]  /*8f60*/  ULDC.64 UR6, c[0x0][0xaf0] ;  /* 0x0002bc0000067ab9 */ /* 0x000fe20000000a00 */
[----:B-1----:R-:W-:Y:S01]  /*8f70*/  IMAD R4, R22, UR4, RZ ;  /* 0x0000000416047c24 */ /* 0x002fe2000f8e02ff */
[----:B------:R-:W-:Y:S01]  /*8f80*/  BSSY B1, `(.L_x_6724) ;  /* 0x0000037000017945 */ /* 0x000fe20003800000 */
[----:B0-----:R-:W-:-:S04]  /*8f90*/  IMAD.WIDE.U32 R8, R3, UR4, RZ ;  /* 0x0000000403087c25 */ /* 0x001fc8000f8e00ff */
[----:B------:R-:W-:Y:S01]  /*8fa0*/  IMAD R11, R3, UR5, R4 ;  /* 0x00000005030b7c24 */ /* 0x000fe2000f8e0204 */
[----:B------:R-:W-:Y:S01]  /*8fb0*/  ULDC.64 UR4, c[0x0][0xae8] ;  /* 0x0002ba0000047ab9 */ /* 0x000fe20000000a00 */
[----:B------:R-:W-:Y:S02]  /*8fc0*/  IMAD R3, R154, 0x20, R204 ;  /* 0x000000209a037824 */ /* 0x000fe400078e02cc */
[----:B------:R-:W-:Y:S02]  /*8fd0*/  IMAD.IADD R9, R9, 0x1, R11 ;  /* 0x0000000109097824 */ /* 0x000fe400078e020b */
[----:B------:R-:W-:Y:S02]  /*8fe0*/  IMAD R10, R16, 0x80, R3 ;  /* 0x00000080100a7824 */ /* 0x000fe400078e0203 */
[----:B------:R-:W-:-:S04]  /*8ff0*/  IMAD.WIDE.U32 R8, R2, UR4, R8 ;  /* 0x0000000402087c25 */ /* 0x000fc8000f8e0008 */
[----:B------:R-:W-:Y:S02]  /*9000*/  IMAD.MOV.U32 R11, RZ, RZ, R10 ;  /* 0x000000ffff0b7224 */ /* 0x000fe400078e000a */
[----:B------:R-:W-:Y:S01]  /*9010*/  IMAD R4, R24, UR6, RZ ;  /* 0x0000000618047c24 */ /* 0x000fe2000f8e02ff */
[----:B--2---:R-:W-:Y:S01]  /*9020*/  ISETP.NE.AND P0, PT, R15, 0x1, PT ;  /* 0x000000010f00780c */ /* 0x004fe20003f05270 */
[----:B------:R-:W-:Y:S01]  /*9030*/  IMAD R9, R2, UR5, R9 ;  /* 0x0000000502097c24 */ /* 0x000fe2000f8e0209 */
[----:B------:R-:W-:-:S11]  /*9040*/  ULDC.64 UR4, c[0x0][0xae0] ;  /* 0x0002b80000047ab9 */ /* 0x000fd60000000a00 */
[----:B------:R-:W0:Y:S08]  /*9050*/  @P0 LDC R13, c[0x0][0xbec] ;  /* 0x0002fb00ff0d0b82 */ /* 0x000e300000000800 */
[----:B------:R-:W1:Y:S01]  /*9060*/  @P0 LDC R12, c[0x0][0xbf0] ;  /* 0x0002fc00ff0c0b82 */ /* 0x000e620000000800 */
[----:B0-----:R-:W-:-:S04]  /*9070*/  @P0 IMAD.HI.U32 R3, R10, R13, RZ ;  /* 0x0000000d0a030227 */ /* 0x001fc800078e00ff */
[C---:B------:R-:W-:Y:S01]  /*9080*/  IMAD R13, R27.reuse, UR7, R4 ;  /* 0x000000071b0d7c24 */ /* 0x040fe2000f8e0204 */
[----:B-1----:R-:W-:Y:S01]  /*9090*/  @P0 SHF.R.U32.HI R11, RZ, R12, R3 ;  /* 0x0000000cff0b0219 */ /* 0x002fe20000011603 */
[----:B------:R-:W-:-:S03]  /*90a0*/  IMAD.WIDE.U32 R2, R27, UR6, R8 ;  /* 0x000000061b027c25 */ /* 0x000fc6000f8e0008 */
[--C-:B------:R-:W-:Y:S01]  /*90b0*/  SHF.R.S32.HI R4, RZ, 0x1f, R11.reuse ;  /* 0x0000001fff047819 */ /* 0x100fe2000001140b */
        /* <DEDUP_REMOVED lines=8> */
[----:B------:R-:W-:Y:S02]  /*9140*/  IMAD.IADD R3, R3, 0x1, R13 ;  /* 0x0000000103037824 */ /* 0x000fe400078e020d */
[----:B------:R-:W-:Y:S02]  /*9150*/  IMAD R4, R4, UR4, RZ ;  /* 0x0000000404047c24 */ /* 0x000fe4000f8e02ff */
[----:B------:R-:W-:Y:S02]  /*9160*/  IMAD R10, R16, 0x80, R204 ;  /* 0x00000080100a7824 */ /* 0x000fe400078e02cc */
[----:B------:R-:W-:Y:S02]  /*9170*/  IMAD R15, R0, R15, RZ ;  /* 0x0000000f000f7224 */ /* 0x000fe400078e02ff */
[C---:B------:R-:W-:Y:S02]  /*9180*/  IMAD R11, R9.reuse, UR5, R4 ;  /* 0x00000005090b7c24 */ /* 0x040fe4000f8e0204 */
[----:B------:R-:W-:Y:S01]  /*9190*/  IMAD.WIDE.U32 R2, R9, UR4, R2 ;  /* 0x0000000409027c25 */ /* 0x000fe2000f8e0002 */
[----:B------:R-:W-:Y:S01]  /*91a0*/  ISETP.GE.AND P2, PT, R10, R15, PT ;  /* 0x0000000f0a00720c */ /* 0x000fe20003f46270 */
[----:B------:R-:W-:-:S02]  /*91b0*/  ULDC.64 UR4, c[0x0][0xa80] ;  /* 0x0002a00000047ab9 */ /* 0x000fc40000000a00 */
[----:B------:R-:W-:Y:S01]  /*91c0*/  VIADD R0, R10, 0x20 ;  /* 0x000000200a007836 */ /* 0x000fe20000000000 */
[----:B------:R-:W-:Y:S01]  /*91d0*/  LEA R4, P3, R2, UR4, 0x1 ;  /* 0x0000000402047c11 */ /* 0x000fe2000f8608ff */
[----:B------:R-:W-:-:S03]  /*91e0*/  IMAD.IADD R3, R3, 0x1, R11 ;  /* 0x0000000103037824 */ /* 0x000fc600078e020b */
[-C--:B------:R-:W-:Y:S02]  /*91f0*/  ISETP.GE.AND P1, PT, R0, R15.reuse, PT ;  /* 0x0000000f0000720c */ /* 0x080fe40003f26270 */
[----:B------:R-:W-:Y:S02]  /*9200*/  IADD3 R0, R10, 0x40, RZ ;  /* 0x000000400a007810 */ /* 0x000fe40007ffe0ff */
[----:B------:R-:W-:Y:S02]  /*9210*/  LEA.HI.X R8, R2, UR5, R3, 0x1, P3 ;  /* 0x0000000502087c11 */ /* 0x000fe400098f0c03 */
[----:B------:R-:W-:Y:S01]  /*9220*/  ISETP.GE.AND P0, PT, R0, R15, PT ;  /* 0x0000000f0000720c */ /* 0x000fe20003f06270 */
[----:B------:R0:W1:Y:S04]  /*9230*/  SHFL.IDX PT, R2, R4, RZ, 0x181f ;  /* 0x00181fff04027589 */ /* 0x00006800000e0000 */
[----:B------:R0:W2:Y:S01]  /*9240*/  SHFL.IDX PT, R0, R8, RZ, 0x181f ;  /* 0x00181fff08007589 */ /* 0x0000a200000e0000 */
[----:B------:R-:W-:Y:S07]  /*9250*/  @P2 BRA `(.L_x_6725) ;  /* 0x0000000000242947 */ /* 0x000fee0003800000 */
[----:B------:R-:W-:Y:S02]  /*9260*/  ULDC UR4, c[0x0][0xac8] ;  /* 0x0002b20000047ab9 */ /* 0x000fe40000000800 */
[----:B------:R-:W-:Y:S02]  /*9270*/  ISETP.GE.AND P4, PT, R153, UR4, PT ;  /* 0x0000000499007c0c */ /* 0x000fe4000bf86270 */
[----:B------:R-:W-:-:S11]  /*9280*/  ISETP.GE.AND P5, PT, R23, UR4, PT ;  /* 0x0000000417007c0c */ /* 0x000fd6000bfa6270 */
[-C--:B-1----:R-:W-:Y:S02]  /*9290*/  @!P4 LEA R12, P2, R153, R2.reuse, 0x1 ;  /* 0x00000002990cc211 */ /* 0x082fe400078408ff */
[----:B------:R-:W-:Y:S02]  /*92a0*/  @!P5 LEA R2, P3, R23, R2, 0x1 ;  /* 0x000000021702d211 */ /* 0x000fe400078608ff */
[-C--:B--2---:R-:W-:Y:S02]  /*92b0*/  @!P4 LEA.HI.X R13, R153, R0.reuse, R227, 0x1, P2 ;  /* 0x00000000990dc211 */ /* 0x084fe400010f0ce3 */
[----:B------:R-:W-:-:S03]  /*92c0*/  @!P5 LEA.HI.X R3, R23, R0, R226, 0x1, P3 ;  /* 0x000000001703d211 */ /* 0x000fc600018f0ce2 */
[----:B------:R3:W-:Y:S04]  /*92d0*/  @!P4 ST.E.128 desc[UR36][R12.64], RZ ;  /* 0x000000ff0c00c985 */ /* 0x0007e8000c101d24 */
[----:B------:R3:W-:Y:S02]  /*92e0*/  @!P5 ST.E.128 desc[UR36][R2.64], RZ ;  /* 0x000000ff0200d985 */ /* 0x0007e4000c101d24 */
.L_x_6725:
[----:B------:R-:W-:Y:S05]  /*92f0*/  BSYNC B1 ;  /* 0x0000000000017941 */ /* 0x000fea0003800000 */
.L_x_6724:
[----:B--2---:R2:W4:Y:S01]  /*9300*/  SHFL.IDX PT, R0, R8, 0x1, 0x181f ;  /* 0x00381f0008007f89 */ /* 0x00452200000e0000 */
[----:B------:R-:W-:Y:S03]  /*9310*/  BSSY B1, `(.L_x_6726) ;  /* 0x000000c000017945 */ /* 0x000fe60003800000 */
[----:B-1-3--:R2:W1:Y:S01]  /*9320*/  SHFL.IDX PT, R2, R4, 0x1, 0x181f ;  /* 0x00381f0004027f89 */ /* 0x00a46200000e0000 */
[----:B------:R-:W-:Y:S05]  /*9330*/  @P1 BRA `(.L_x_6727) ;  /* 0x0000000000241947 */ /* 0x000fea0003800000 */
[----:B------:R-:W-:Y:S02]  /*9340*/  ULDC UR4, c[0x0][0xac8] ;  /* 0x0002b20000047ab9 */ /* 0x000fe40000000800 */
[----:B------:R-:W-:Y:S02]  /*9350*/  ISETP.GE.AND P3, PT, R153, UR4, PT ;  /* 0x0000000499007c0c */ /* 0x000fe4000bf66270 */
[----:B------:R-:W-:-:S11]  /*9360*/  ISETP.GE.AND P4, PT, R23, UR4, PT ;  /* 0x0000000417007c0c */ /* 0x000fd6000bf86270 */
[-C--:B-1----:R-:W-:Y:S02]  /*9370*/  @!P3 LEA R12, P1, R153, R2.reuse, 0x1 ;  /* 0x00000002990cb211 */ /* 0x082fe400078208ff */
[----:B------:R-:W-:Y:S02]  /*9380*/  @!P4 LEA R2, P2, R23, R2, 0x1 ;  /* 0x000000021702c211 */ /* 0x000fe400078408ff */
[-C--:B----4-:R-:W-:Y:S02]  /*9390*/  @!P3 LEA.HI.X R13, R153, R0.reuse, R227, 0x1, P1 ;  /* 0x00000000990db211 */ /* 0x090fe400008f0ce3 */
[----:B------:R-:W-:-:S03]  /*93a0*/  @!P4 LEA.HI.X R3, R23, R0, R226, 0x1, P2 ;  /* 0x000000001703c211 */ /* 0x000fc600010f0ce2 */
[----:B------:R3:W-:Y:S04]  /*93b0*/  @!P3 ST.E.128 desc[UR36][R12.64], RZ ;  /* 0x000000ff0c00b985 */ /* 0x0007e8000c101d24 */
[----:B------:R3:W-:Y:S02]  /*93c0*/  @!P4 ST.E.128 desc[UR36][R2.64], RZ ;  /* 0x000000ff0200c985 */ /* 0x0007e4000c101d24 */
.L_x_6727:
[----:B------:R-:W-:Y:S05]  /*93d0*/  BSYNC B1 ;  /* 0x0000000000017941 */ /* 0x000fea0003800000 */
.L_x_6726:
[----:B----4-:R4:W0:Y:S01]  /*93e0*/  SHFL.IDX PT, R0, R8, 0x2, 0x181f ;  /* 0x00581f0008007f89 */ /* 0x01082200000e0000 */
        /* <DEDUP_REMOVED lines=8> */
[-C--:B0-----:R-:W-:Y:S02]  /*9470*/  @!P2 LEA.HI.X R13, R153, R0.reuse, R227, 0x1, P0 ;  /* 0x00000000990da211 */ /* 0x081fe400000f0ce3 */
[----:B------:R-:W-:-:S03]  /*9480*/  @!P3 LEA.HI.X R3, R23, R0, R226, 0x1, P1 ;  /* 0x000000001703b211 */ /* 0x000fc600008f0ce2 */
[----:B------:R3:W-:Y:S04]  /*9490*/  @!P2 ST.E.128 desc[UR36][R12.64], RZ ;  /* 0x000000ff0c00a985 */ /* 0x0007e8000c101d24 */
[----:B------:R3:W-:Y:S02]  /*94a0*/  @!P3 ST.E.128 desc[UR36][R2.64], RZ ;  /* 0x000000ff0200b985 */ /* 0x0007e4000c101d24 */
.L_x_6729:
[----:B------:R-:W-:Y:S05]  /*94b0*/  BSYNC B1 ;  /* 0x0000000000017941 */ /* 0x000fea0003800000 */
.L_x_6728:
[----:B0-----:R-:W-:Y:S01]  /*94c0*/  VIADD R0, R10, 0x60 ;  /* 0x000000600a007836 */ /* 0x001fe20000000000 */
[----:B--2-4-:R-:W0:Y:S04]  /*94d0*/  SHFL.IDX PT, R8, R8, 0x3, 0x181f ;  /* 0x00781f0008087f89 */ /* 0x014e2800000e0000 */
[----:B------:R-:W-:Y:S01]  /*94e0*/  ISETP.GE.AND P0, PT, R0, R15, PT ;  /* 0x0000000f0000720c */ /* 0x000fe20003f06270 */
[----:B-1-3--:R1:W2:-:S12]  /*94f0*/  SHFL.IDX PT, R2, R4, 0x3, 0x181f ;  /* 0x00781f0004027f89 */ /* 0x00a29800000e0000 */
[----:B-1----:R-:W-:Y:S05]  /*9500*/  @P0 BRA `(.L_x_6718) ;  /* 0x0000000000240947 */ /* 0x002fea0003800000 */
[----:B------:R-:W-:Y:S02]  /*9510*/  ULDC UR4, c[0x0][0xac8] ;  /* 0x0002b20000047ab9 */ /* 0x000fe40000000800 */
[----:B------:R-:W-:Y:S02]  /*9520*/  ISETP.GE.AND P2, PT, R153, UR4, PT ;  /* 0x0000000499007c0c */ /* 0x000fe4000bf46270 */
[----:B------:R-:W-:-:S11]  /*9530*/  ISETP.GE.AND P3, PT, R23, UR4, PT ;  /* 0x0000000417007c0c */ /* 0x000fd6000bf66270 */
[-C--:B--2---:R-:W-:Y:S02]  /*9540*/  @!P2 LEA R10, P0, R153, R2.reuse, 0x1 ;  /* 0x00000002990aa211 */ /* 0x084fe400078008ff */
[----:B------:R-:W-:Y:S02]  /*9550*/  @!P3 LEA R2, P1, R23, R2, 0x1 ;  /* 0x000000021702b211 */ /* 0x000fe400078208ff */
[-C--:B0-----:R-:W-:Y:S02]  /*9560*/  @!P2 LEA.HI.X R11, R153, R8.reuse, R227, 0x1, P0 ;  /* 0x00000008990ba211 */ /* 0x081fe400000f0ce3 */
[----:B------:R-:W-:-:S03]  /*9570*/  @!P3 LEA.HI.X R3, R23, R8, R226, 0x1, P1 ;  /* 0x000000081703b211 */ /* 0x000fc600008f0ce2 */
[----:B------:R0:W-:Y:S04]  /*9580*/  @!P2 ST.E.128 desc[UR36][R10.64], RZ ;  /* 0x000000ff0a00a985 */ /* 0x0001e8000c101d24 */
[----:B------:R0:W-:Y:S02]  /*9590*/  @!P3 ST.E.128 desc[UR36][R2.64], RZ ;  /* 0x000000ff0200b985 */ /* 0x0001e4000c101d24 */
.L_x_6718:
[----:B------:R-:W-:Y:S05]  /*95a0*/  BSYNC B0 ;  /* 0x0000000000007941 */ /* 0x000fea0003800000 */
.L_x_6708:
[----:B------:R-:W-:Y:S02]  /*95b0*/  ULDC UR4, c[0x0][0xc3c] ;  /* 0x00030f0000047ab9 */ /* 0x000fe40000000800 */
[----:B-1----:R-:W-:-:S13]  /*95c0*/  ISETP.GE.AND P0, PT, R7, UR4, PT ;  /* 0x0000000407007c0c */ /* 0x002fda000bf06270 */
[----:B------:R-:W-:Y:S05]  /*95d0*/  @!P0 BRA `(.L_x_6730) ;  /* 0xffffff7800548947 */ /* 0x000fea000383ffff */
[----:B------:R-:W-:Y:S05]  /*95e0*/  EXIT ;  /* 0x000000000000794d */ /* 0x000fea0003800000 */
.L_x_6679:
[----:B------:R-:W-:-:S08]  /*95f0*/  NOP ;  /* 0x0000000000007918 */ /* 0x000fd00000000000 */
[----:B------:R-:W0:-:S00]  /*9600*/  USETMAXREG.DEALLOC.CTAPOOL 0x28 ;  /* 0x00000028000079c8 */ /* 0x000e0000080e0500 */
[----:B0-----:R-:W-:Y:S02]  /*9610*/  LOP3.LUT R0, R0, 0x3, RZ, 0xc0, !PT ;  /* 0x0000000300007812 */ /* 0x001fe400078ec0ff */
[----:B------:R-:W-:-:S04]  /*9620*/  LOP3.LUT R27, R27, 0xffffffdf, RZ, 0xc0, !PT ;  /* 0xffffffdf1b1b7812 */ /* 0x000fc800078ec0ff */
[----:B------:R-:W0:Y:S02]  /*9630*/  SHFL.IDX PT, R0, R0, RZ, 0x1f ;  /* 0x00001fff00007589 */ /* 0x000e2400000e0000 */
[----:B0-----:R-:W-:Y:S01]  /*9640*/  ISETP.NE.AND P0, PT, R0, RZ, PT ;  /* 0x000000ff0000720c */ /* 0x001fe20003f05270 */
[----:B------:R-:W-:-:S12]  /*9650*/  IMAD.MOV.U32 R0, RZ, RZ, RZ ;  /* 0x000000ffff007224 */ /* 0x000fd800078e00ff */
        /* <DEDUP_REMOVED lines=9> */
.L_x_6731:
[----:B------:R-:W0:Y:S01]  /*96f0*/  S2R R2, SR_TID.X ;  /* 0x0000000000027919 */ /* 0x000e220000002100 */
[----:B------:R-:W-:Y:S01]  /*9700*/  ULDC UR4, c[0x0][0xc3c] ;  /* 0x00030f0000047ab9 */ /* 0x000fe20000000800 */
[----:B------:R-:W-:Y:S01]  /*9710*/  IMAD.MOV.U32 R9, RZ, RZ, RZ ;  /* 0x000000ffff097224 */ /* 0x000fe200078e00ff */
[----:B------:R-:W1:Y:S01]  /*9720*/  S2UR UR6, SR_CTAID.X ;  /* 0x00000000000679c3 */ /* 0x000e620000002500 */
[----:B------:R-:W-:Y:S01]  /*9730*/  ULDC UR5, c[0x0][0xc38] ;  /* 0x00030e0000057ab9 */ /* 0x000fe20000000800 */
[----:B0-----:R-:W-:-:S04]  /*9740*/  LOP3.LUT R7, R2, 0x1f, RZ, 0xc0, !PT ;  /* 0x0000001f02077812 */ /* 0x001fc800078ec0ff */
[----:B------:R-:W-:-:S04]  /*9750*/  ISETP.NE.AND P0, PT, R7, 0x1f, PT ;  /* 0x0000001f0700780c */ /* 0x000fc80003f05270 */
[----:B------:R-:W-:-:S13]  /*9760*/  ISETP.GE.OR P1, PT, R7, UR4, !P0 ;  /* 0x0000000407007c0c */ /* 0x000fda000c726670 */
[----:B------:R-:W0:Y:S08]  /*9770*/  @!P1 LDC.64 R4, c[0x0][0xc80] ;  /* 0x00032000ff049b82 */ /* 0x000e300000000a00 */
[----:B------:R-:W2:Y:S01]  /*9780*/  @!P1 LDC.64 R2, c[0x0][0xc78] ;  /* 0x00031e00ff029b82 */ /* 0x000ea20000000a00 */
[----:B0-----:R-:W-:-:S05]  /*9790*/  @!P1 IMAD.WIDE.U32 R4, R7, 0x4, R4 ;  /* 0x0000000407049825 */ /* 0x001fca00078e0004 */
        /* <DEDUP_REMOVED lines=30> */
[----:B------:R-:W-:Y:S01]  /*9980*/  IMAD.MOV.U32 R6, RZ, RZ, R3 ;  /* 0x000000ffff067224 */ /* 0x000fe200078e0003 */
[----:B------:R-:W-:Y:S01]  /*9990*/  UMOV UR4, URZ ;  /* 0x0000003f00047c82 */ /* 0x000fe20008000000 */
[----:B------:R-:W-:-:S05]  /*99a0*/  ULDC UR5, c[0x0][0xc38] ;  /* 0x00030e0000057ab9 */ /* 0x000fca0000000800 */
.L_x_6735:
[----:B------:R-:W0:Y:S01]  /*99b0*/  LDC R0, c[0x0][0xc3c] ;  /* 0x00030f00ff007b82 */ /* 0x000e220000000800 */
[----:B------:R-:W-:-:S06]  /*99c0*/  UIADD3 UR4, UR4, 0x1f, URZ ;  /* 0x0000001f04047890 */ /* 0x000fcc000fffe03f */
[----:B0-----:R-:W-:-:S13]  /*99d0*/  ISETP.LE.AND P6, PT, R0, UR4, PT ;  /* 0x0000000400007c0c */ /* 0x001fda000bfc3270 */
[----:B------:R-:W-:Y:S05]  /*99e0*/  @P6 BRA `(.L_x_6734) ;  /* 0x0000000400a86947 */ /* 0x000fea0003800000 */
[----:B------:R-:W-:-:S05]  /*99f0*/  VIADD R9, R7, UR4 ;  /* 0x0000000407097c36 */ /* 0x000fca0008000000 */
[----:B------:R-:W-:Y:S01]  /*9a00*/  ISETP.GE.OR P6, PT, R9, R0, !P0 ;  /* 0x000000000900720c */ /* 0x000fe200047c6670 */
[----:B------:R-:W-:-:S12]  /*9a10*/  IMAD.MOV.U32 R0, RZ, RZ, RZ ;  /* 0x000000ffff007224 */ /* 0x000fd800078e00ff */
        /* <DEDUP_REMOVED lines=28> */
.L_x_6733:
        /* <DEDUP_REMOVED lines=18> */
.L_x_6736:
[----:B-1----:R-:W-:Y:S01]  /*9d00*/  IMAD R16, R16, UR5, R10 ;  /* 0x0000000510107c24 */ /* 0x002fe2000f8e020a */
[----:B------:R-:W-:Y:S01]  /*9d10*/  IABS R10, R0 ;  /* 0x00000000000a7213 */ /* 0x000fe20000000000 */
[----:B------:R-:W-:Y:S01]  /*9d20*/  IMAD R11, R11, R4, RZ ;  /* 0x000000040b0b7224 */ /* 0x000fe200078e02ff */
[----:B0-----:R-:W-:Y:S01]  /*9d30*/  IABS R5, R9 ;  /* 0x0000000900057213 */ /* 0x001fe20000000000 */
[----:B------:R-:W-:Y:S01]  /*9d40*/  IMAD.MOV.U32 R2, RZ, RZ, RZ ;  /* 0x000000ffff027224 */ /* 0x000fe200078e00ff */
[----:B------:R-:W-:Y:S01]  /*9d50*/  IADD3 R17, -R16, UR6, RZ ;  /* 0x0000000610117c10 */ /* 0x000fe2000fffe1ff */
[----:B------:R-:W-:Y:S01]  /*9d60*/  IMAD.MOV R10, RZ, RZ, -R10 ;  /* 0x000000ffff0a7224 */ /* 0x000fe200078e0a0a */
[----:B------:R-:W0:Y:S01]  /*9d70*/  I2F.RP R6, R5 ;  /* 0x0000000500067306 */ /* 0x000e220000209400 */
[----:B------:R-:W-:Y:S01]  /*9d80*/  IMAD.HI.U32 R2, R3, R11, R2 ;  /* 0x0000000b03027227 */ /* 0x000fe200078e0002 */
[----:B------:R-:W-:-:S03]  /*9d90*/  IABS R8, R17 ;  /* 0x0000001100087213 */ /* 0x000fc60000000000 */
[----:B------:R-:W-:Y:S02]  /*9da0*/  VIADD R19, R19, UR4 ;  /* 0x0000000413137c36 */ /* 0x000fe40008000000 */
[----:B------:R-:W-:Y:S02]  /*9db0*/  IMAD.MOV.U32 R3, RZ, RZ, R8 ;  /* 0x000000ffff037224 */ /* 0x000fe400078e0008 */
[----:B------:R-:W-:Y:S02]  /*9dc0*/  IMAD.MOV.U32 R8, RZ, RZ, R10 ;  /* 0x000000ffff087224 */ /* 0x000fe400078e000a */
[----:B------:R-:W-:-:S04]  /*9dd0*/  IMAD.HI.U32 R2, R2, R3, RZ ;  /* 0x0000000302027227 */ /* 0x000fc800078e00ff */
[----:B------:R-:W-:Y:S01]  /*9de0*/  IMAD R3, R2, R8, R3 ;  /* 0x0000000802037224 */ /* 0x000fe200078e0203 */
[----:B0-----:R-:W0:Y:S04]  /*9df0*/  MUFU.RCP R6, R6 ;  /* 0x0000000600067308 */ /* 0x001e280000001000 */
        /* <DEDUP_REMOVED lines=10> */
[----:B------:R-:W-:Y:S02]  /*9ea0*/  @P0 VIADD R2, R2, 0x1 ;  /* 0x0000000102020836 */ /* 0x000fe40000000000 */
[----:B------:R-:W-:-:S03]  /*9eb0*/  IMAD.MOV R8, RZ, RZ, -R8 ;  /* 0x000000ffff087224 */ /* 0x000fc600078e0a08 */
        /* <DEDUP_REMOVED lines=29> */
.L_x_6734:
[----:B------:R-:W-:Y:S01]  /*a090*/  ULDC UR4, c[0x0][0xc3c] ;  /* 0x00030f0000047ab9 */ /* 0x000fe20000000800 */
[----:B------:R-:W-:Y:S01]  /*a0a0*/  IMAD.MOV.U32 R17, RZ, RZ, RZ ;  /* 0x000000ffff117224 */ /* 0x000fe200078e00ff */
[----:B------:R-:W-:Y:S01]  /*a0b0*/  MOV R16, UR6 ;  /* 0x0000000600107c02 */ /* 0x000fe20008000f00 */
[----:B------:R-:W-:Y:S02]  /*a0c0*/  IMAD.MOV.U32 R18, RZ, RZ, RZ ;  /* 0x000000ffff127224 */ /* 0x000fe400078e00ff */
[----:B------:R-:W-:-:S07]  /*a0d0*/  IMAD.U32 R19, RZ, RZ, UR4 ;  /* 0x00000004ff137e24 */ /* 0x000fce000f8e00ff */
.L_x_6737:
[----:B------:R-:W-:-:S13]  /*a0e0*/  ISETP.NE.AND P0, PT, R7, RZ, PT ;  /* 0x000000ff0700720c */ /* 0x000fda0003f05270 */
[----:B------:R-:W0:Y:S01]  /*a0f0*/  @!P0 S2R R3, SR_CgaCtaId ;  /* 0x0000000000038919 */ /* 0x000e220000008800 */
[----:B------:R-:W-:-:S04]  /*a100*/  @!P0 MOV R0, 0x400 ;  /* 0x0000040000008802 */ /* 0x000fc80000000f00 */
[----:B0-----:R-:W-:-:S05]  /*a110*/  @!P0 LEA R0, R3, R0, 0x18 ;  /* 0x0000000003008211 */ /* 0x001fca00078ec0ff */
[----:B------:R0:W-:Y:S01]  /*a120*/  @!P0 STS.128 [R0+0x288d0], R16 ;  /* 0x0288d01000008388 */ /* 0x0001e20000000c00 */
[----:B------:R-:W-:Y:S06]  /*a130*/  BAR.ARV 0x5, 0x180 ;  /* 0x0146000000007b1d */ /* 0x000fec0000002000 */
.L_x_6732:
[----:B------:R2:W-:Y:S01]  /*a140*/  STL [R1+0x20], RZ ;  /* 0x000020ff01007387 */ /* 0x0005e20000100800 */
[----:B------:R-:W-:Y:S01]  /*a150*/  ULDC UR4, c[0x0][0xc3c] ;  /* 0x00030f0000047ab9 */ /* 0x000fe20000000800 */
[----:B------:R-:W-:Y:S01]  /*a160*/  IMAD.MOV.U32 R28, RZ, RZ, 0x1 ;  /* 0x00000001ff1c7424 */ /* 0x000fe200078e00ff */
[----:B-1----:R-:W-:Y:S01]  /*a170*/  ISETP.GE.AND P0, PT, R19, UR4, PT ;  /* 0x0000000413007c0c */ /* 0x002fe2000bf06270 */
[----:B------:R-:W-:-:S12]  /*a180*/  IMAD.MOV.U32 R25, RZ, RZ, RZ ;  /* 0x000000ffff197224 */ /* 0x000fd800078e00ff */
[----:B--2---:R-:W-:Y:S05]  /*a190*/  @P0 BRA `(.L_x_6738) ;  /* 0x0000004800d00947 */ /* 0x004fea0003800000 */
[----:B------:R-:W2:Y:S01]  /*a1a0*/  LDL R3, [R1+0x4] ;  /* 0x0000040001037983 */ /* 0x000ea20000100800 */
[----:B------:R-:W1:Y:S01]  /*a1b0*/  S2R R4, SR_TID.X ;  /* 0x0000000000047919 */ /* 0x000e620000002100 */
[----:B------:R-:W3:Y:S01]  /*a1c0*/  S2UR UR5, SR_CgaCtaId ;  /* 0x00000000000579c3 */ /* 0x000ee20000008800 */
[----:B------:R-:W-:Y:S01]  /*a1d0*/  UMOV UR4, 0x400 ;  /* 0x0000040000047882 */ /* 0x000fe20000000000 */
[----:B-1----:R-:W-:Y:S01]  /*a1e0*/  IMAD.SHL.U32 R30, R4, 0x8, RZ ;  /* 0x00000008041e7824 */ /* 0x002fe200078e00ff */
[----:B---3--:R-:W-:-:S04]  /*a1f0*/  ULEA UR4, UR5, UR4, 0x18 ;  /* 0x0000000405047291 */ /* 0x008fc8000f8ec03f */
[----:B0-----:R-:W-:-:S04]  /*a200*/  LOP3.LUT R0, R30, 0x1f8, RZ, 0xc0, !PT ;  /* 0x000001f81e007812 */ /* 0x001fc800078ec0ff */
[----:B------:R-:W-:Y:S01]  /*a210*/  LOP3.LUT R33, R0, 0x38, R4, 0x78, !PT ;  /* 0x0000003800217812 */ /* 0x000fe200078e7804 */
[----:B------:R-:W-:-:S03]  /*a220*/  IMAD.U32 R22, RZ, RZ, UR4 ;  /* 0x00000004ff167e24 */ /* 0x000fc6000f8e00ff */
[----:B------:R-:W-:Y:S02]  /*a230*/  LOP3.LUT R33, R33, 0x200, R30, 0xf8, !PT ;  /* 0x0000020021217812 */ /* 0x000fe400078ef81e */
[----:B------:R-:W-:Y:S01]  /*a240*/  LOP3.LUT R30, R30, 0x38, RZ, 0xc0, !PT ;  /* 0x000000381e1e7812 */ /* 0x000fe200078ec0ff */
[----:B------:R-:W-:Y:S01]  /*a250*/  BSSY B8, `(.L_x_6738) ;  /* 0x00004a8000087945 */ /* 0x000fe20003800000 */
[----:B------:R-:W-:Y:S02]  /*a260*/  IMAD.MOV.U32 R28, RZ, RZ, 0x1 ;  /* 0x00000001ff1c7424 */ /* 0x000fe400078e00ff */
[----:B------:R-:W-:Y:S01]  /*a270*/  IMAD.MOV.U32 R25, RZ, RZ, RZ ;  /* 0x000000ffff197224 */ /* 0x000fe200078e00ff */
[----:B------:R-:W-:Y:S01]  /*a280*/  LOP3.LUT R29, R30, 0x40, RZ, 0xfc, !PT ;  /* 0x000000401e1d7812 */ /* 0x000fe200078efcff */
[----:B------:R-:W-:Y:S01]  /*a290*/  ULDC UR38, c[0x0][0xc] ;  /* 0x0000030000267ab9 */ /* 0x000fe20000000800 */
[----:B--2---:R-:W-:-:S05]  /*a2a0*/  LOP3.LUT R0, R3, 0x2, RZ, 0xfc, !PT ;  /* 0x0000000203007812 */ /* 0x004fca00078efcff */
[----:B------:R0:W-:Y:S04]  /*a2b0*/  STL [R1+0x24], R0 ;  /* 0x0000240001007387 */ /* 0x0001e80000100800 */
[----:B------:R1:W-:Y:S01]  /*a2c0*/  STL [R1+0x20], RZ ;  /* 0x000020ff01007387 */ /* 0x0003e20000100800 */
[----:B0-----:R-:W-:-:S05]  /*a2d0*/  IMAD R0, R33, 0x2, R22 ;  /* 0x0000000221007824 */ /* 0x001fca00078e0216 */
[----:B------:R1:W-:Y:S02]  /*a2e0*/  STL [R1], R0 ;  /* 0x0000000001007387 */ /* 0x0003e40000100800 */
.L_x_6801:
[----:B0-----:R-:W0:Y:S02]  /*a2f0*/  LDC.64 R2, c[0x0][0xc88] ;  /* 0x00032200ff027b82 */ /* 0x001e240000000a00 */
[----:B0-----:R-:W-:-:S05]  /*a300*/  IMAD.WIDE R2, R19, 0x4, R2 ;  /* 0x0000000413027825 */ /* 0x001fca00078e0202 */
[----:B-1----:R-:W1:Y:S01]  /*a310*/  LDG.E R31, desc[UR36][R2.64] ;  /* 0x00000024021f7981 */ /* 0x002e62000c1e1900 */
[----:B------:R-:W-:Y:S05]  /*a320*/  YIELD ;  /* 0x0000000000007946 */ /* 0x000fea0003800000 */
[----:B------:R-:W-:Y:S01]  /*a330*/  ULDC.64 UR4, c[0x0][0xa28] ;  /* 0x00028a0000047ab9 */ /* 0x000fe20000000a00 */
[----:B------:R-:W-:Y:S01]  /*a340*/  IMAD.MOV.U32 R36, RZ, RZ, RZ ;  /* 0x000000ffff247224 */ /* 0x000fe200078e00ff */
[----:B------:R-:W-:Y:S01]  /*a350*/  ISETP.NE.U32.AND P0, PT, RZ, UR4, PT ;  /* 0x00000004ff007c0c */ /* 0x000fe2000bf05070 */
[----:B------:R-:W-:-:S03]  /*a360*/  ULDC.64 UR6, c[0x0][0xa18] ;  /* 0x0002860000067ab9 */ /* 0x000fc60000000a00 */
[----:B------:R-:W-:Y:S02]  /*a370*/  ISETP.NE.AND.EX P0, PT, RZ, UR5, PT, P0 ;  /* 0x00000005ff007c0c */ /* 0x000fe4000bf05300 */
[----:B-1----:R-:W-:-:S11]  /*a380*/  SHF.R.S32.HI R0, RZ, 0x1f, R31 ;  /* 0x0000001fff007819 */ /* 0x002fd6000001141f */
[C---:B------:R-:W-:Y:S01]  /*a390*/  @P0 LEA R2, P1, R31.reuse, UR4, 0x2 ;  /* 0x000000041f020c11 */ /* 0x040fe2000f8210ff */
[C---:B------:R-:W-:Y:S01]  /*a3a0*/  IMAD.SHL.U32 R23, R31.reuse, 0x4, RZ ;  /* 0x000000041f177824 */ /* 0x040fe200078e00ff */
[C-C-:B------:R-:W-:Y:S01]  /*a3b0*/  SHF.L.U64.HI R24, R31.reuse, 0x2, R0.reuse ;  /* 0x000000021f187819 */ /* 0x140fe20000010200 */
[----:B------:R0:W-:Y:S01]  /*a3c0*/  STL [R1+0x10], R0 ;  /* 0x0000100001007387 */ /* 0x0001e20000100800 */
[----:B------:R-:W-:Y:S01]  /*a3d0*/  @P0 LEA.HI.X R3, R31, UR5, R0, 0x2, P1 ;  /* 0x000000051f030c11 */ /* 0x000fe200088f1400 */
[----:B------:R-:W-:-:S04]  /*a3e0*/  ULDC.64 UR4, c[0x0][0xa00] ;  /* 0x0002800000047ab9 */ /* 0x000fc80000000a00 */
[----:B------:R1:W5:Y:S01]  /*a3f0*/  @P0 LDG.E R36, desc[UR36][R2.64] ;  /* 0x0000002402240981 */ /* 0x000362000c1e1900 */
[----:B------:R-:W-:Y:S02]  /*a400*/  ISETP.NE.U32.AND P0, PT, RZ, UR4, PT ;  /* 0x00000004ff007c0c */ /* 0x000fe4000bf05070 */
[----:B------:R-:W-:Y:S01]  /*a410*/  LOP3.LUT R27, R27, 0xffffffef, RZ, 0xc0, !PT ;  /* 0xffffffef1b1b7812 */ /* 0x000fe200078ec0ff */
[----:B0-----:R-:W-:Y:S01]  /*a420*/  IMAD.MOV.U32 R0, RZ, RZ, RZ ;  /* 0x000000ffff007224 */ /* 0x001fe200078e00ff */
[----:B------:R-:W-:Y:S02]  /*a430*/  ISETP.NE.AND.EX P2, PT, RZ, UR5, PT, P0 ;  /* 0x00000005ff007c0c */ /* 0x000fe4000bf45300 */
[----:B------:R-:W-:Y:S02]  /*a440*/  ISETP.NE.U32.AND P0, PT, RZ, UR6, PT ;  /* 0x00000006ff007c0c */ /* 0x000fe4000bf05070 */
[----:B-1----:R-:W-:Y:S02]  /*a450*/  IADD3 R2, P1, R23, UR4, RZ ;  /* 0x0000000417027c10 */ /* 0x002fe4000ff3e0ff */
[----:B------:R-:W-:-:S02]  /*a460*/  ISETP.NE.AND.EX P0, PT, RZ, UR7, PT, P0 ;  /* 0x00000007ff007c0c */ /* 0x000fc4000bf05300 */
[----:B------:R-:W-:Y:S01]  /*a470*/  IADD3.X R3, R24, UR5, RZ, P1, !PT ;  /* 0x0000000518037c10 */ /* 0x000fe20008ffe4ff */
[----:B------:R-:W-:-:S04]  /*a480*/  ULDC.64 UR4, c[0x0][0x418] ;  /* 0x0001060000047ab9 */ /* 0x000fc80000000a00 */
[----:B------:R-:W-:Y:S01]  /*a490*/  @P2 LOP3.LUT R27, R27, 0x10, RZ, 0xfc, !PT ;  /* 0x000000101b1b2812 */ /* 0x000fe200078efcff */
[----:B--2---:R-:W2:Y:S05]  /*a4a0*/  @P2 LDG.E R0, desc[UR36][R2.64] ;  /* 0x0000002402002981 */ /* 0x004eaa000c1e1900 */
[----:B------:R-:W-:-:S04]  /*a4b0*/  @P0 IADD3 R4, P1, R23, UR6, RZ ;  /* 0x0000000617040c10 */ /* 0x000fc8000ff3e0ff */
[----:B------:R-:W-:Y:S01]  /*a4c0*/  @P0 IADD3.X R5, R24, UR7, RZ, P1, !PT ;  /* 0x0000000718050c10 */ /* 0x000fe20008ffe4ff */
[----:B--2---:R0:W-:Y:S04]  /*a4d0*/  STL [R1+0x8], R0 ;  /* 0x0000080001007387 */ /* 0x0041e80000100800 */
[----:B0-----:R-:W2:Y:S01]  /*a4e0*/  @P0 LDG.E R0, desc[UR36][R4.64] ;  /* 0x0000002404000981 */ /* 0x001ea2000c1e1900 */
[----:B------:R-:W-:-:S03]  /*a4f0*/  UISETP.NE.U32.AND UP0, UPT, UR4, URZ, UPT ;  /* 0x0000003f0400728c */ /* 0x000fc6000bf05070 */
[----:B------:R-:W-:Y:S01]  /*a500*/  ULDC UR4, c[0x0][0x424] ;  /* 0x0001090000047ab9 */ /* 0x000fe20000000800 */
[----:B------:R-:W-:-:S03]  /*a510*/  UISETP.NE.AND.EX UP0, UPT, UR5, URZ, UPT, UP0 ;  /* 0x0000003f0500728c */ /* 0x000fc6000bf05300 */
[----:B------:R-:W-:Y:S01]  /*a520*/  ULDC UR5, c[0x0][0x2f0] ;  /* 0x0000bc0000057ab9 */ /* 0x000fe20000000800 */
[----:B------:R-:W-:-:S04]  /*a530*/  USEL UR4, UR4, 0x1, UP0 ;  /* 0x0000000104047887 */ /* 0x000fc80008000000 */
[----:B------:R-:W-:-:S06]  /*a540*/  UIMAD UR4, UR4, UR5, URZ ;  /* 0x00000005040472a4 */ /* 0x000fcc000f8e023f */
[----:B------:R-:W-:Y:S01]  /*a550*/  IMAD.U32 R7, RZ, RZ, UR4 ;  /* 0x00000004ff077e24 */ /* 0x000fe2000f8e00ff */
[----:B--2---:R0:W-:Y:S01]  /*a560*/  @P0 STL [R1+0x14], R0 ;  /* 0x0000140001000387 */ /* 0x0041e20000100800 */
[----:B------:R-:W-:Y:S05]  /*a570*/  @P0 BRA `(.L_x_6739) ;  /* 0x0000000000200947 */ /* 0x000fea0003800000 */
[----:B------:R-:W-:Y:S02]  /*a580*/  ULDC UR4, c[0x0][0x288] ;  /* 0x0000a20000047ab9 */ /* 0x000fe40000000800 */
[----:B0-----:R-:W-:-:S05]  /*a590*/  IMAD.U32 R0, RZ, RZ, UR4 ;  /* 0x00000004ff007e24 */ /* 0x001fca000f8e00ff */
[----:B------:R1:W-:Y:S01]  /*a5a0*/  STL [R1+0x14], R0 ;  /* 0x0000140001007387 */ /* 0x0003e20000100800 */
[----:B------:R-:W-:Y:S05]  /*a5b0*/  @!P2 BRA `(.L_x_6739) ;  /* 0x000000000010a947 */ /* 0x000fea0003800000 */
[----:B------:R-:W2:Y:S04]  /*a5c0*/  LDG.E R5, desc[UR36][R2.64] ;  /* 0x0000002402057981 */ /* 0x000ea8000c1e1900 */
[----:B-1----:R-:W2:Y:S02]  /*a5d0*/  LDG.E R0, desc[UR36][R2.64+0x4] ;  /* 0x0000042402007981 */ /* 0x002ea4000c1e1900 */
[----:B--2---:R-:W-:-:S05]  /*a5e0*/  IMAD.IADD R0, R0, 0x1, -R5 ;  /* 0x0000000100007824 */ /* 0x004fca00078e0a05 */
[----:B------:R2:W-:Y:S02]  /*a5f0*/  STL [R1+0x14], R0 ;  /* 0x0000140001007387 */ /* 0x0005e40000100800 */
.L_x_6739:
[----:B------:R-:W-:Y:S01]  /*a600*/  ULDC.64 UR4, c[0x0][0xa20] ;  /* 0x0002880000047ab9 */ /* 0x000fe20000000a00 */
[----:B------:R-:W-:Y:S01]  /*a610*/  IMAD.MOV.U32 R32, RZ, RZ, R31 ;  /* 0x000000ffff207224 */ /* 0x000fe200078e001f */
[----:B------:R-:W-:-:S04]  /*a620*/  ISETP.NE.U32.AND P0, PT, RZ, UR4, PT ;  /* 0x00000004ff007c0c */ /* 0x000fc8000bf05070 */
[----:B------:R-:W-:-:S13]  /*a630*/  ISETP.NE.AND.EX P0, PT, RZ, UR5, PT, P0 ;  /* 0x00000005ff007c0c */ /* 0x000fda000bf05300 */
[----:B------:R-:W-:Y:S05]  /*a640*/  @!P0 BRA `(.L_x_6740) ;  /* 0x0000000000108947 */ /* 0x000fea0003800000 */
[----:B------:R-:W-:-:S04]  /*a650*/  IADD3 R2, P0, R23, UR4, RZ ;  /* 0x0000000417027c10 */ /* 0x000fc8000ff1e0ff */
[----:B------:R-:W-:-:S05]  /*a660*/  IADD3.X R3, R24, UR5, RZ, P0, !PT ;  /* 0x0000000518037c10 */ /* 0x000fca00087fe4ff */
[----:B------:R3:W5:Y:S01]  /*a670*/  LDG.E R7, desc[UR36][R2.64] ;  /* 0x0000002402077981 */ /* 0x000762000c1e1900 */
[----:B------:R-:W-:Y:S05]  /*a680*/  BRA `(.L_x_6741) ;  /* 0x0000000000247947 */ /* 0x000fea0003800000 */
.L_x_6740:
[----:B------:R-:W-:Y:S02]  /*a690*/  ULDC.64 UR4, c[0x0][0xa08] ;  /* 0x0002820000047ab9 */ /* 0x000fe40000000a00 */
[----:B------:R-:W-:-:S04]  /*a6a0*/  ISETP.NE.U32.AND P0, PT, RZ, UR4, PT ;  /* 0x00000004ff007c0c */ /* 0x000fc8000bf05070 */
[----:B------:R-:W-:-:S13]  /*a6b0*/  ISETP.NE.AND.EX P0, PT, RZ, UR5, PT, P0 ;  /* 0x00000005ff007c0c */ /* 0x000fda000bf05300 */
[----:B------:R-:W-:Y:S05]  /*a6c0*/  @!P0 BRA `(.L_x_6741) ;  /* 0x0000000000148947 */ /* 0x000fea0003800000 */
[----:B------:R-:W3:Y:S02]  /*a6d0*/  LDC.64 R2, c[0x0][0xa08] ;  /* 0x00028200ff027b82 */ /* 0x000ee40000000a00 */
[----:B---3--:R-:W-:-:S05]  /*a6e0*/  IMAD.WIDE R2, R32, 0x4, R2 ;  /* 0x0000000420027825 */ /* 0x008fca00078e0202 */
[----:B------:R-:W3:Y:S04]  /*a6f0*/  LDG.E R7, desc[UR36][R2.64] ;  /* 0x0000002402077981 */ /* 0x000ee8000c1e1900 */
[----:B012---:R-:W3:Y:S02]  /*a700*/  LDG.E R0, desc[UR36][R2.64+0x4] ;  /* 0x0000042402007981 */ /* 0x007ee4000c1e1900 */
[----:B---3--:R-:W-:-:S07]  /*a710*/  IADD3 R7, -R7, R0, RZ ;  /* 0x0000000007077210 */ /* 0x008fce0007ffe1ff */
.L_x_6741:
[----:B-----5:R-:W-:Y:S01]  /*a720*/  IMAD.IADD R34, R7, 0x1, -R36 ;  /* 0x0000000107227824 */ /* 0x020fe200078e0a24 */
[----:B------:R-:W-:Y:S03]  /*a730*/  BSSY B0, `(.L_x_6742) ;  /* 0x0000029000007945 */ /* 0x000fe60003800000 */
[C---:B012---:R-:W-:Y:S01]  /*a740*/  VIADD R0, R34.reuse, 0x7f ;  /* 0x0000007f22007836 */ /* 0x047fe20000000000 */
[----:B------:R-:W-:-:S04]  /*a750*/  ISETP.GE.AND P0, PT, R34, 0x1, PT ;  /* 0x000000012200780c */ /* 0x000fc80003f06270 */
[----:B---3--:R-:W-:-:S04]  /*a760*/  SHF.R.S32.HI R3, RZ, 0x1f, R0 ;  /* 0x0000001fff037819 */ /* 0x008fc80000011400 */
[----:B------:R-:W-:Y:S02]  /*a770*/  LEA.HI R2, R3, R0, RZ, 0x7 ;  /* 0x0000000003027211 */ /* 0x000fe400078f38ff */
[----:B------:R-:W-:-:S04]  /*a780*/  LOP3.LUT R0, R18, 0xff000000, RZ, 0xc0, !PT ;  /* 0xff00000012007812 */ /* 0x000fc800078ec0ff */
[----:B------:R-:W-:Y:S02]  /*a790*/  SHF.R.U32.HI R3, RZ, 0x8, R0 ;  /* 0x00000008ff037819 */ /* 0x000fe40000011600 */
[----:B------:R-:W-:-:S04]  /*a7a0*/  LOP3.LUT R0, R18, 0xff0000, RZ, 0xc0, !PT ;  /* 0x00ff000012007812 */ /* 0x000fc800078ec0ff */
[----:B------:R-:W-:Y:S02]  /*a7b0*/  LEA.HI R3, R0, R3, RZ, 0x10 ;  /* 0x0000000300037211 */ /* 0x000fe400078f80ff */
[----:B------:R-:W-:Y:S01]  /*a7c0*/  SHF.R.S32.HI R0, RZ, 0x7, R2 ;  /* 0x00000007ff007819 */ /* 0x000fe20000011402 */
[----:B------:R-:W-:Y:S01]  /*a7d0*/  IMAD.MOV.U32 R2, RZ, RZ, RZ ;  /* 0x000000ffff027224 */ /* 0x000fe200078e00ff */
[----:B------:R-:W-:Y:S01]  /*a7e0*/  LOP3.LUT R35, R3, 0xff, RZ, 0xc0, !PT ;  /* 0x000000ff03237812 */ /* 0x000fe200078ec0ff */
        /* <DEDUP_REMOVED lines=29> */
.L_x_6743:
[----:B------:R-:W-:Y:S05]  /*a9c0*/  BSYNC B0 ;  /* 0x0000000000007941 */ /* 0x000fea0003800000 */
.L_x_6742:
[-C--:B------:R-:W-:Y:S01]  /*a9d0*/  IMAD R35, R35, R2.reuse, RZ ;  /* 0x0000000223237224 */ /* 0x080fe200078e02ff */
[----:B------:R-:W-:Y:S04]  /*a9e0*/  BSSY B7, `(.L_x_6744) ;  /* 0x000036c000077945 */ /* 0x000fe80003800000 */
[----:B------:R-:W-:-:S04]  /*a9f0*/  VIADDMNMX R0, R35, R2, R0, PT ;  /* 0x0000000223007246 */ /* 0x000fc80003800100 */
        /* <DEDUP_REMOVED lines=20> */
.L_x_6745:
        /* <DEDUP_REMOVED lines=20> */
.L_x_6748:
[----:B------:R-:W-:Y:S05]  /*ac80*/  BSYNC B6 ;  /* 0x0000000000067941 */ /* 0x000fea0003800000 */
.L_x_6747:
        /* <DEDUP_REMOVED lines=20> */
.L_x_6751:
[----:B------:R0:W1:Y:S01]  /*add0*/  LDC.64 R2, c[0x4][R26] ;  /* 0x010000001a027b82 */ /* 0x0000620000000a00 */
[----:B------:R-:W-:Y:S01]  /*ade0*/  ULDC.64 UR6, c[0x4][0x138] ;  /* 0x01004e0000067ab9 */ /* 0x000fe20000000a00 */
[----:B------:R-:W-:Y:S01]  /*adf0*/  ULDC.64 UR8, c[0x4][0x140] ;  /* 0x0100500000087ab9 */ /* 0x000fe20000000a00 */
[----:B------:R-:W-:Y:S01]  /*ae00*/  ULDC.64 UR4, c[0x4][0x60] ;  /* 0x0100180000047ab9 */ /* 0x000fe20000000a00 */
[----:B------:R-:W-:Y:S01]  /*ae10*/  MOV R4, UR6 ;  /* 0x0000000600047c02 */ /* 0x000fe20008000f00 */
[----:B------:R-:W-:Y:S02]  /*ae20*/  IMAD.U32 R5, RZ, RZ, UR7 ;  /* 0x00000007ff057e24 */ /* 0x000fe4000f8e00ff */
        /* <DEDUP_REMOVED lines=9> */
.L_x_6750:
[----:B------:R-:W-:Y:S05]  /*aec0*/  BSYNC B6 ;  /* 0x0000000000067941 */ /* 0x000fea0003800000 */
.L_x_6749:
[----:B------:R-:W2:Y:S01]  /*aed0*/  LDL R26, [R1+0x18] ;  /* 0x00001800011a7983 */ /* 0x000ea20000100800 */
[----:B------:R-:W-:Y:S01]  /*aee0*/  ULDC.64 UR4, c[0x0][0x9f8] ;  /* 0x00027e0000047ab9 */ /* 0x000fe20000000a00 */
[----:B------:R-:W0:Y:S01]  /*aef0*/  LDC R10, c[0x0][0x430] ;  /* 0x00010c00ff0a7b82 */ /* 0x000e220000000800 */
[----:B------:R-:W-:Y:S01]  /*af00*/  ISETP.NE.U32.AND P0, PT, RZ, UR4, PT ;  /* 0x00000004ff007c0c */ /* 0x000fe2000bf05070 */
[----:B------:R-:W3:Y:S03]  /*af10*/  LDL R20, [R1+0x24] ;  /* 0x0000240001147983 */ /* 0x000ee60000100800 */
[----:B------:R-:W-:-:S13]  /*af20*/  ISETP.NE.AND.EX P0, PT, RZ, UR5, PT, P0 ;  /* 0x00000005ff007c0c */ /* 0x000fda000bf05300 */
[----:B------:R-:W-:Y:S01]  /*af30*/  @P0 IADD3 R2, P1, R23, UR4, RZ ;  /* 0x0000000417020c10 */ /* 0x000fe2000ff3e0ff */
[----:B------:R-:W1:Y:S01]  /*af40*/  S2R R0, SR_TID.X ;  /* 0x0000000000007919 */ /* 0x000e620000002100 */
[----:B------:R-:W4:Y:S02]  /*af50*/  S2R R21, SR_TID.X ;  /* 0x0000000000157919 */ /* 0x000f240000002100 */
[----:B------:R-:W-:Y:S01]  /*af60*/  @P0 IADD3.X R3, R24, UR5, RZ, P1, !PT ;  /* 0x0000000518030c10 */ /* 0x000fe20008ffe4ff */
[----:B------:R-:W-:-:S04]  /*af70*/  ULDC UR4, c[0x0][0x2f4] ;  /* 0x0000bd0000047ab9 */ /* 0x000fc80000000800 */
[----:B------:R2:W3:Y:S01]  /*af80*/  @P0 LDG.E R32, desc[UR36][R2.64] ;  /* 0x0000002402200981 */ /* 0x0004e2000c1e1900 */
[----:B0-----:R-:W-:Y:S02]  /*af90*/  ISETP.NE.AND P2, PT, R10, 0x1, PT ;  /* 0x000000010a00780c */ /* 0x001fe40003f45270 */
[----:B------:R-:W-:-:S11]  /*afa0*/  LOP3.LUT R27, R27, 0xfffffff7, RZ, 0xc0, !PT ;  /* 0xfffffff71b1b7812 */ /* 0x000fd600078ec0ff */
[----:B------:R-:W0:Y:S01]  /*afb0*/  @P2 LDC R7, c[0x0][0x434] ;  /* 0x00010d00ff072b82 */ /* 0x000e220000000800 */
[----:B------:R-:W-:Y:S01]  /*afc0*/  @P2 LOP3.LUT R27, R27, 0x8, RZ, 0xfc, !PT ;  /* 0x000000081b1b2812 */ /* 0x000fe200078efcff */
[----:B-1----:R-:W-:-:S06]  /*afd0*/  IMAD.SHL.U32 R0, R0, 0x10, RZ ;  /* 0x0000001000007824 */ /* 0x002fcc00078e00ff */
[----:B------:R-:W1:Y:S01]  /*afe0*/  @P2 LDC R5, c[0x0][0x438] ;  /* 0x00010e00ff052b82 */ /* 0x000e620000000800 */
[----:B----4-:R-:W-:Y:S02]  /*aff0*/  LOP3.LUT R21, R21, 0x7f, RZ, 0xc0, !PT ;  /* 0x0000007f15157812 */ /* 0x010fe400078ec0ff */
[----:B------:R-:W-:Y:S02]  /*b000*/  LOP3.LUT R0, R0, 0x70, RZ, 0xc0, !PT ;  /* 0x0000007000007812 */ /* 0x000fe400078ec0ff */
[----:B------:R-:W-:Y:S02]  /*b010*/  SHF.R.U32.HI R21, RZ, 0x3, R21 ;  /* 0x00000003ff157819 */ /* 0x000fe40000011615 */
[----:B------:R-:W-:Y:S01]  /*b020*/  LOP3.LUT R27, R27, 0xfffffffb, RZ, 0xc0, !PT ;  /* 0xfffffffb1b1b7812 */ /* 0x000fe200078ec0ff */
[----:B------:R-:W-:Y:S01]  /*b030*/  UMOV UR5, 0xffffffff ;  /* 0xffffffff00057882 */ /* 0x000fe20000000000 */
[----:B--2---:R-:W-:-:S04]  /*b040*/  VIADD R26, R26, 0xffffffff ;  /* 0xffffffff1a1a7836 */ /* 0x004fc80000000000 */
[----:B------:R-:W-:-:S05]  /*b050*/  IMAD.SHL.U32 R8, R26, 0x80, RZ ;  /* 0x000000801a087824 */ /* 0x000fca00078e00ff */
[----:B------:R-:W-:-:S04]  /*b060*/  LOP3.LUT R9, R8, R21, R0, 0xfe, !PT ;  /* 0x0000001508097212 */ /* 0x000fc800078efe00 */
[C---:B------:R-:W-:Y:S01]  /*b070*/  ISETP.GE.AND P0, PT, R9.reuse, R34, PT ;  /* 0x000000220900720c */ /* 0x040fe20003f06270 */
[----:B------:R-:W-:-:S04]  /*b080*/  IMAD.IADD R0, R9, 0x1, R36 ;  /* 0x0000000109007824 */ /* 0x000fc800078e0224 */
[----:B0-----:R-:W-:-:S04]  /*b090*/  @P2 IMAD.HI.U32 R6, R0, R7, RZ ;  /* 0x0000000700062227 */ /* 0x001fc800078e00ff */
[----:B------:R-:W-:Y:S01]  /*b0a0*/  IMAD.MOV.U32 R4, RZ, RZ, R0 ;  /* 0x000000ffff047224 */ /* 0x000fe200078e0000 */
[----:B-1----:R-:W-:-:S03]  /*b0b0*/  @P2 SHF.R.U32.HI R4, RZ, R5, R6 ;  /* 0x00000005ff042219 */ /* 0x002fc60000011606 */
[----:B------:R-:W0:Y:S02]  /*b0c0*/  @!P0 LDC.64 R2, c[0x0][0x428] ;  /* 0x00010a00ff028b82 */ /* 0x000e240000000a00 */
[----:B------:R-:W-:Y:S01]  /*b0d0*/  IMAD.MOV R5, RZ, RZ, -R4 ;  /* 0x000000ffff057224 */ /* 0x000fe200078e0a04 */
[----:B---3--:R-:W-:-:S03]  /*b0e0*/  SHF.R.S32.HI R37, RZ, 0x1f, R32 ;  /* 0x0000001fff257819 */ /* 0x008fc60000011420 */
[----:B------:R-:W-:Y:S01]  /*b0f0*/  IMAD R0, R10, R5, R0 ;  /* 0x000000050a007224 */ /* 0x000fe200078e0200 */
[--C-:B------:R-:W-:Y:S01]  /*b100*/  @!P0 SHF.R.S32.HI R5, RZ, 0x1f, R4.reuse ;  /* 0x0000001fff058819 */ /* 0x100fe20000011404 */
[-C--:B0-----:R-:W-:Y:S02]  /*b110*/  @!P0 IMAD R6, R37, R2.reuse, RZ ;  /* 0x0000000225068224 */ /* 0x081fe400078e02ff */
[----:B------:R-:W-:-:S04]  /*b120*/  @!P0 IMAD.WIDE.U32 R4, R32, R2, R4 ;  /* 0x0000000220048225 */ /* 0x000fc800078e0004 */
[----:B------:R-:W-:Y:S02]  /*b130*/  @!P0 IMAD R6, R32, R3, R6 ;  /* 0x0000000320068224 */ /* 0x000fe400078e0206 */
[----:B------:R-:W0:Y:S02]  /*b140*/  @!P0 LDC.64 R2, c[0x0][0x418] ;  /* 0x00010600ff028b82 */ /* 0x000e240000000a00 */
[----:B------:R-:W-:Y:S01]  /*b150*/  @!P0 IMAD.IADD R6, R5, 0x1, R6 ;  /* 0x0000000105068824 */ /* 0x000fe200078e0206 */
[----:B------:R-:W-:Y:S02]  /*b160*/  ISETP.NE.AND P2, PT, R20, 0x3, PT ;  /* 0x000000031400780c */ /* 0x000fe40003f45270 */
[----:B0-----:R-:W-:-:S04]  /*b170*/  @!P0 LEA R2, P1, R4, R2, 0x2 ;  /* 0x0000000204028211 */ /* 0x001fc800078210ff */
[----:B------:R-:W-:Y:S02]  /*b180*/  @!P0 LEA.HI.X R3, R4, R3, R6, 0x2, P1 ;  /* 0x0000000304038211 */ /* 0x000fe400008f1406 */
[----:B------:R-:W-:-:S06]  /*b190*/  MOV R4, RZ ;  /* 0x000000ff00047202 */ /* 0x000fcc0000000f00 */
[----:B------:R0:W5:Y:S01]  /*b1a0*/  @!P0 LDG.E R4, desc[UR36][R2.64] ;  /* 0x0000002402048981 */ /* 0x000162000c1e1900 */
[----:B------:R-:W-:Y:S02]  /*b1b0*/  ISETP.GE.AND P0, PT, R30, UR4, PT ;  /* 0x000000041e007c0c */ /* 0x000fe4000bf06270 */
[----:B------:R-:W-:-:S04]  /*b1c0*/  @P2 LOP3.LUT R27, R27, 0x4, RZ, 0xfc, !PT ;  /* 0x000000041b1b2812 */ /* 0x000fc800078efcff */
[----:B------:R-:W-:-:S07]  /*b1d0*/  LOP3.LUT R27, R27, 0xfffffffd, RZ, 0xc0, !PT ;  /* 0xfffffffd1b1b7812 */ /* 0x000fce00078ec0ff */
[----:B------:R-:W-:Y:S02]  /*b1e0*/  @P0 LOP3.LUT R27, R27, 0x2, RZ, 0xfc, !PT ;  /* 0x000000021b1b0812 */ /* 0x000fe400078efcff */
[----:B------:R-:W-:Y:S02]  /*b1f0*/  ISETP.GE.AND P0, PT, R29, UR4, PT ;  /* 0x000000041d007c0c */ /* 0x000fe4000bf06270 */
[----:B------:R-:W-:-:S11]  /*b200*/  LOP3.LUT R27, R27, 0xfffffffe, RZ, 0xc0, !PT ;  /* 0xfffffffe1b1b7812 */ /* 0x000fd600078ec0ff */
[----:B------:R-:W-:Y:S01]  /*b210*/  @P0 LOP3.LUT R27, R27, 0x1, RZ, 0xfc, !PT ;  /* 0x000000011b1b0812 */ /* 0x000fe200078efcff */
[----:B0-----:R-:W-:Y:S06]  /*b220*/  BRA.DIV UR5, `(.L_x_6752) ;  /* 0x0000004205087947 */ /* 0x001fec000b800000 */
.L_x_6818:
[----:B------:R-:W-:Y:S01]  /*b230*/  LOP3.LUT R24, R18, 0xffff, RZ, 0xc0, !PT ;  /* 0x0000ffff12187812 */ /* 0x000fe200078ec0ff */
[----:B------:R-:W-:Y:S06]  /*b240*/  @!P2 BRA `(.L_x_6753) ;  /* 0x000000000004a947 */ /* 0x000fec0003800000 */
[----:B------:R-:W-:Y:S01]  /*b250*/  BPT.TRAP 0x1 ;  /* 0x000000040000795c */ /* 0x000fe20000300000 */
.L_x_6753:
        /* <DEDUP_REMOVED lines=23> */
.L_x_6819:
[----:B------:R-:W-:Y:S05]  /*b3d0*/  BSYNC B0 ;  /* 0x0000000000007941 */ /* 0x000fea0003800000 */
.L_x_6754:
[----:B------:R-:W1:Y:S01]  /*b3e0*/  S2R R9, SR_TID.X ;  /* 0x0000000000097919 */ /* 0x000e620000002100 */
[----:B------:R-:W-:Y:S01]  /*b3f0*/  ULDC.64 UR4, c[0x0][0x300] ;  /* 0x0000c00000047ab9 */ /* 0x000fe20000000a00 */
[----:B------:R-:W-:Y:S01]  /*b400*/  ULDC.64 UR6, c[0x0][0x2e8] ;  /* 0x0000ba0000067ab9 */ /* 0x000fe20000000a00 */
[----:B------:R-:W-:Y:S01]  /*b410*/  IMAD R5, R5, UR4, RZ ;  /* 0x0000000405057c24 */ /* 0x000fe2000f8e02ff */
[C---:B------:R-:W-:Y:S01]  /*b420*/  LOP3.LUT P3, RZ, R27.reuse, 0x2, RZ, 0xc0, !PT ;  /* 0x000000021bff7812 */ /* 0x040fe2000786c0ff */
[----:B0-----:R-:W-:Y:S01]  /*b430*/  IMAD.WIDE.U32 R2, R0, UR4, RZ ;  /* 0x0000000400027c25 */ /* 0x001fe2000f8e00ff */
[----:B------:R-:W-:-:S03]  /*b440*/  LOP3.LUT P2, RZ, R27, 0x1, RZ, 0xc0, !PT ;  /* 0x000000011bff7812 */ /* 0x000fc6000784c0ff */
        /* <DEDUP_REMOVED lines=12> */
[C---:B------:R-:W-:Y:S02]  /*b510*/  LEA R4, P0, R2.reuse, UR6, 0x1 ;  /* 0x0000000602047c11 */ /* 0x040fe4000f8008ff */
[----:B-1----:R-:W-:Y:S02]  /*b520*/  LOP3.LUT R9, R9, 0x7f, RZ, 0xc0, !PT ;  /* 0x0000007f09097812 */ /* 0x002fe400078ec0ff */
[----:B------:R-:W-:Y:S02]  /*b530*/  LEA.HI.X R0, R2, UR7, R0, 0x1, P0 ;  /* 0x0000000702007c11 */ /* 0x000fe400080f0c00 */
[----:B------:R-:W-:-:S04]  /*b540*/  SHF.R.U32.HI R9, RZ, 0x3, R9 ;  /* 0x00000003ff097819 */ /* 0x000fc80000011609 */
[----:B------:R-:W-:-:S04]  /*b550*/  IADD3 R6, -R9, R34, -R8 ;  /* 0x0000002209067210 */ /* 0x000fc80007ffe908 */
        /* <DEDUP_REMOVED lines=79> */
[----:B------:R0:W-:Y:S04]  /*ba50*/  @P1 LDGSTS.E.BYPASS.LTC128B.128 [R8+0x1f400], desc[UR36][R2.64+0x80], !P2 ;  /* 0x1f40008002081fae */ /* 0x0001e8000d101d64 */
[----:B0-2---:R0:W1:Y:S02]  /*ba60*/  SHFL.IDX PT, R2, R4, 0x7, 0x181f ;  /* 0x00f81f0004027f89 */ /* 0x00506400000e0000 */
.L_x_6837:
        /* <DEDUP_REMOVED lines=8> */
[----:B------:R1:W-:Y:S01]  /*baf0*/  @P0 LDGSTS.E.BYPASS.LTC128B.128 [R5+0x1fc00], desc[UR36][R2.64+0x80], !P2 ;  /* 0x1fc0008002050fae */ /* 0x0003e2000d101d64 */
[----:B------:R-:W-:Y:S01]  /*bb00*/  PLOP3.LUT P0, PT, PT, PT, PT, 0x80, 0x0 ;  /* 0x000000000000781c */ /* 0x000fe20003f0f070 */
[----:B------:R-:W-:-:S12]  /*bb10*/  NOP ;  /* 0x0000000000007918 */ /* 0x000fd80000000000 */
.L_x_6757:
        /* <DEDUP_REMOVED lines=11> */
.L_x_6758:
[----:B-1----:R1:W5:Y:S01]  /*bbd0*/  LDL.LU R3, [R1+0x8] ;  /* 0x0000080001037983 */ /* 0x0023620000300800 */
[----:B------:R1:W-:Y:S03]  /*bbe0*/  SYNCS.ARRIVE.TRANS64.A1T0 RZ, [R7+URZ+0x28830], RZ ;  /* 0x028830ff07ff79a7 */ /* 0x0003e6000810003f */
[----:B0-----:R1:W5:Y:S02]  /*bbf0*/  LDL.LU R4, [R1+0x10] ;  /* 0x0000100001047983 */ /* 0x0013640000300800 */
[----:B------:R-:W-:Y:S05]  /*bc00*/  WARPSYNC.ALL ;  /* 0x0000000000007948 */ /* 0x000fea0003800000 */
[----:B------:R-:W-:Y:S01]  /*bc10*/  ULDC.64 UR4, c[0x0][0x298] ;  /* 0x0000a60000047ab9 */ /* 0x000fe20000000a00 */
[----:B------:R-:W-:Y:S01]  /*bc20*/  VIADD R2, R22, 0x10400 ;  /* 0x0001040016027836 */ /* 0x000fe20000000000 */
[----:B------:R-:W-:Y:S01]  /*bc30*/  BAR.SYNC.DEFER_BLOCKING 0x8, 0x180 ;  /* 0x0206000000007b1d */ /* 0x000fe20000010000 */
[----:B------:R-:W-:-:S03]  /*bc40*/  LOP3.LUT P1, RZ, R27, 0x10, RZ, 0xc0, !PT ;  /* 0x000000101bff7812 */ /* 0x000fc6000782c0ff */
[----:B------:R-:W-:Y:S02]  /*bc50*/  LOP3.LUT P0, RZ, R2, 0x3ff, RZ, 0xc0, !PT ;  /* 0x000003ff02ff7812 */ /* 0x000fe4000780c0ff */
[----:B------:R-:W-:Y:S01]  /*bc60*/  BSSY B6, `(.L_x_6759) ;  /* 0x000001c000067945 */ /* 0x000fe20003800000 */
[----:B------:R-:W-:Y:S02]  /*bc70*/  SEL R31, R31, RZ, !P1 ;  /* 0x000000ff1f1f7207 */ /* 0x000fe40004800000 */
[----:B-----5:R-:W-:Y:S02]  /*bc80*/  SHF.R.S32.HI R0, RZ, 0x1f, R3 ;  /* 0x0000001fff007819 */ /* 0x020fe40000011403 */
[----:B------:R-:W-:-:S03]  /*bc90*/  SEL R4, R4, RZ, !P1 ;  /* 0x000000ff04047207 */ /* 0x000fc60004800000 */
[----:B------:R-:W-:-:S04]  /*bca0*/  IMAD R0, R0, UR4, RZ ;  /* 0x0000000400007c24 */ /* 0x000fc8000f8e02ff */
[C---:B------:R-:W-:Y:S02]  /*bcb0*/  IMAD R0, R3.reuse, UR5, R0 ;  /* 0x0000000503007c24 */ /* 0x040fe4000f8e0200 */
[----:B------:R-:W-:-:S04]  /*bcc0*/  IMAD.WIDE.U32 R2, R3, UR4, RZ ;  /* 0x0000000403027c25 */ /* 0x000fc8000f8e00ff */
[----:B------:R-:W-:Y:S01]  /*bcd0*/  IMAD.IADD R0, R3, 0x1, R0 ;  /* 0x0000000103007824 */ /* 0x000fe200078e0200 */
[----:B------:R0:W-:Y:S04]  /*bce0*/  STL.64 [R1+0x8], R2 ;  /* 0x0000080201007387 */ /* 0x0001e80000100a00 */
[----:B------:R0:W-:Y:S04]  /*bcf0*/  STL [R1+0x1c], R4 ;  /* 0x00001c0401007387 */ /* 0x0001e80000100800 */
[----:B------:R0:W-:Y:S01]  /*bd00*/  STL [R1+0x10], R0 ;  /* 0x0000100001007387 */ /* 0x0001e20000100800 */
[----:B------:R-:W-:Y:S05]  /*bd10*/  @!P0 BRA `(.L_x_6760) ;  /* 0x0000000000408947 */ /* 0x000fea0003800000 */
[----:B0-----:R-:W-:Y:S01]  /*bd20*/  MOV R2, 0x0 ;  /* 0x0000000000027802 */ /* 0x001fe20000000f00 */
[----:B------:R-:W-:Y:S01]  /*bd30*/  ULDC.64 UR4, c[0x4][0x138] ;  /* 0x01004e0000047ab9 */ /* 0x000fe20000000a00 */
[----:B------:R-:W-:Y:S01]  /*bd40*/  ULDC.64 UR6, c[0x4][0x140] ;  /* 0x0100500000067ab9 */ /* 0x000fe20000000a00 */
[----:B------:R-:W-:Y:S01]  /*bd50*/  ULDC.64 UR8, c[0x4][0x68] ;  /* 0x01001a0000087ab9 */ /* 0x000fe20000000a00 */
[----:B------:R-:W-:Y:S01]  /*bd60*/  IMAD.U32 R4, RZ, RZ, UR4 ;  /* 0x00000004ff047e24 */ /* 0x000fe2000f8e00ff */
[----:B------:R-:W-:Y:S01]  /*bd70*/  MOV R12, 0x1 ;  /* 0x00000001000c7802 */ /* 0x000fe20000000f00 */
[----:B------:R-:W0:Y:S01]  /*bd80*/  LDC.64 R2, c[0x4][R2] ;  /* 0x0100000002027b82 */ /* 0x000e220000000a00 */
[----:B------:R-:W-:Y:S02]  /*bd90*/  IMAD.U32 R5, RZ, RZ, UR5 ;  /* 0x00000005ff057e24 */ /* 0x000fe4000f8e00ff */
[----:B------:R-:W-:Y:S02]  /*bda0*/  IMAD.U32 R6, RZ, RZ, UR6 ;  /* 0x00000006ff067e24 */ /* 0x000fe4000f8e00ff */
[----:B-1----:R-:W-:-:S02]  /*bdb0*/  IMAD.U32 R7, RZ, RZ, UR7 ;  /* 0x00000007ff077e24 */ /* 0x002fc4000f8e00ff */
[----:B------:R-:W-:Y:S02]  /*bdc0*/  IMAD.U32 R10, RZ, RZ, UR8 ;  /* 0x00000008ff0a7e24 */ /* 0x000fe4000f8e00ff */
[----:B------:R-:W-:Y:S02]  /*bdd0*/  IMAD.U32 R11, RZ, RZ, UR9 ;  /* 0x00000009ff0b7e24 */ /* 0x000fe4000f8e00ff */
[----:B------:R-:W-:Y:S02]  /*bde0*/  IMAD.MOV.U32 R8, RZ, RZ, 0x70 ;  /* 0x00000070ff087424 */ /* 0x000fe400078e00ff */
[----:B------:R-:W-:-:S07]  /*bdf0*/  IMAD.MOV.U32 R13, RZ, RZ, RZ ;  /* 0x000000ffff0d7224 */ /* 0x000fce00078e00ff */
[----:B------:R-:W-:-:S07]  /*be00*/  LEPC R20, `(.L_x_6760) ;  /* 0x000000001014794e */ /* 0x000fce0000000000 */
[----:B0-----:R-:W-:Y:S05]  /*be10*/  CALL.ABS.NOINC R2 ;  /* 0x0000000002007343 */ /* 0x001fea0003c00000 */
.L_x_6760:
[----:B------:R-:W-:Y:S05]  /*be20*/  BSYNC B6 ;  /* 0x0000000000067941 */ /* 0x000fea0003800000 */
.L_x_6759:
[----:B------:R-:W2:Y:S01]  /*be30*/  LDL.LU R20, [R1+0x1c] ;  /* 0x00001c0001147983 */ /* 0x000ea20000300800 */
[----:B------:R-:W-:Y:S01]  /*be40*/  ULDC.64 UR4, c[0x0][0x2d8] ;  /* 0x0000b60000047ab9 */ /* 0x000fe20000000a00 */
[----:B------:R-:W3:Y:S02]  /*be50*/  LDC R6, c[0x0][0x448] ;  /* 0x00011200ff067b82 */ /* 0x000ee40000000800 */
[----:B------:R-:W4:Y:S04]  /*be60*/  LDL.LU R21, [R1+0x10] ;  /* 0x0000100001157983 */ /* 0x000f280000300800 */
[----:B0-----:R-:W4:Y:S04]  /*be70*/  LDL.LU.64 R2, [R1+0x8] ;  /* 0x0000080001027983 */ /* 0x001f280000300a00 */
[----:B------:R0:W5:Y:S01]  /*be80*/  LDL R9, [R1] ;  /* 0x0000000001097983 */ /* 0x0001620000100800 */
[----:B---3--:R-:W-:Y:S01]  /*be90*/  ISETP.NE.AND P0, PT, R6, 0x1, PT ;  /* 0x000000010600780c */ /* 0x008fe20003f05270 */
[----:B------:R-:W-:-:S12]  /*bea0*/  IMAD.SHL.U32 R4, R17, 0x80, RZ ;  /* 0x0000008011047824 */ /* 0x000fd800078e00ff */
[----:B-1----:R-:W1:Y:S01]  /*beb0*/  @P0 LDC R7, c[0x0][0x450] ;  /* 0x00011400ff070b82 */ /* 0x002e620000000800 */
[----:B----4-:R-:W-:Y:S02]  /*bec0*/  IMAD.MOV.U32 R3, RZ, RZ, R21 ;  /* 0x000000ffff037224 */ /* 0x010fe400078e0015 */
[----:B------:R-:W3:Y:S01]  /*bed0*/  S2R R21, SR_TID.X ;  /* 0x0000000000157919 */ /* 0x000ee20000002100 */
        /* <DEDUP_REMOVED lines=9> */
[----:B------:R-:W4:Y:S01]  /*bf70*/  @P0 LDC R0, c[0x0][0x44c] ;  /* 0x00011300ff000b82 */ /* 0x000f220000000800 */
[----:B--2---:R-:W-:-:S04]  /*bf80*/  LOP3.LUT R20, R20, 0x7f, RZ, 0xc0, !PT ;  /* 0x0000007f14147812 */ /* 0x004fc800078ec0ff */
[----:B------:R-:W-:Y:S02]  /*bf90*/  SHF.R.U32.HI R10, RZ, 0x3, R20 ;  /* 0x00000003ff0a7819 */ /* 0x000fe40000011614 */
[----:B------:R0:W5:Y:S01]  /*bfa0*/  LDL R20, [R1+0x14] ;  /* 0x0000140001147983 */ /* 0x0001620000100800 */
[----:B---3--:R-:W-:-:S05]  /*bfb0*/  IMAD.SHL.U32 R5, R21, 0x10, RZ ;  /* 0x0000001015057824 */ /* 0x008fca00078e00ff */
[----:B------:R-:W-:-:S04]  /*bfc0*/  LOP3.LUT R5, R5, 0x70, RZ, 0xc0, !PT ;  /* 0x0000007005057812 */ /* 0x000fc800078ec0ff */
[----:B------:R-:W-:-:S05]  /*bfd0*/  LOP3.LUT R8, R4, R10, R5, 0xfe, !PT ;  /* 0x0000000a04087212 */ /* 0x000fca00078efe05 */
[----:B----4-:R-:W-:-:S04]  /*bfe0*/  @P0 IMAD.HI.U32 R0, R8, R0, RZ ;  /* 0x0000000008000227 */ /* 0x010fc800078e00ff */
[----:B------:R-:W-:Y:S01]  /*bff0*/  IMAD.MOV.U32 R5, RZ, RZ, R8 ;  /* 0x000000ffff057224 */ /* 0x000fe200078e0008 */
[----:B-1----:R-:W-:-:S05]  /*c000*/  @P0 SHF.R.U32.HI R5, RZ, R7, R0 ;  /* 0x00000007ff050219 */ /* 0x002fca0000011600 */
        /* <DEDUP_REMOVED lines=17> */
[----:B------:R-:W-:Y:S02]  /*c120*/  LEA.HI.X R5, R2, UR5, R5, 0x1, P0 ;  /* 0x0000000502057c11 */ /* 0x000fe400080f0c05 */
[----:B------:R-:W-:Y:S01]  /*c130*/  ISETP.GE.AND P0, PT, R30, UR4, PT ;  /* 0x000000041e007c0c */ /* 0x000fe2000bf06270 */
[----:B------:R-:W-:-:S03]  /*c140*/  UMOV UR4, 0xffffffff ;  /* 0xffffffff00047882 */ /* 0x000fc60000000000 */
[----:B0-----:R-:W-:Y:S09]  /*c150*/  BRA.DIV UR4, `(.L_x_6761) ;  /* 0x0000003e04507947 */ /* 0x001ff2000b800000 */
        /* <DEDUP_REMOVED lines=71> */
[----:B0-----:R1:W-:Y:S02]  /*c5d0*/  @!P2 LDGSTS.E.BYPASS.LTC128B.128 [R9+0x17400], desc[UR36][R2.64+0x80], !P1 ;  /* 0x174000800209afae */ /* 0x0013e4000c901d64 */
.L_x_6854:
        /* <DEDUP_REMOVED lines=10> */
[----:B------:R0:W-:Y:S02]  /*c680*/  LDGSTS.E.BYPASS.LTC128B.128 [R9+0x17c00], desc[UR36][R2.64+0x80], !P1 ;  /* 0x17c0008002097fae */ /* 0x0001e4000c901d64 */
.L_x_6763:
[----:B------:R-:W-:Y:S05]  /*c690*/  BSYNC B0 ;  /* 0x0000000000007941 */ /* 0x000fea0003800000 */
.L_x_6762:
[----:B------:R-:W-:Y:S01]  /*c6a0*/  NOP ;  /* 0x0000000000007918 */ /* 0x000fe20000000000 */
[----:B------:R-:W-:-:S13]  /*c6b0*/  PLOP3.LUT P0, PT, PT, PT, PT, 0x80, 0x0 ;  /* 0x000000000000781c */ /* 0x000fda0003f0f070 */
.L_x_6764:
        /* <DEDUP_REMOVED lines=18> */
[----:B---3--:R-:W-:-:S05]  /*c7e0*/  VIADD R6, R2, 0xfffffffe ;  /* 0xfffffffe02067836 */ /* 0x008fca0000000000 */
[----:B------:R-:W-:Y:S01]  /*c7f0*/  ISETP.GE.AND P0, PT, R6, R35, PT ;  /* 0x000000230600720c */ /* 0x000fe20003f06270 */
[----:B01----:R-:W-:-:S12]  /*c800*/  @!P1 BRA `(.L_x_6766) ;  /* 0x0000004000249947 */ /* 0x003fd80003800000 */
.L_x_6855:
[----:B------:R-:W-:Y:S05]  /*c810*/  BSYNC B0 ;  /* 0x0000000000007941 */ /* 0x000fea0003800000 */
.L_x_6765:
[----:B------:R-:W-:Y:S04]  /*c820*/  BSSY B0, `(.L_x_6767) ;  /* 0x0000108000007945 */ /* 0x000fe80003800000 */
[----:B------:R-:W-:Y:S05]  /*c830*/  @!P0 BRA `(.L_x_6768) ;  /* 0x0000001000188947 */ /* 0x000fea0003800000 */
[----:B------:R-:W-:Y:S01]  /*c840*/  ULDC UR4, c[0x0][0x2f4] ;  /* 0x0000bd0000047ab9 */ /* 0x000fe20000000800 */
[----:B------:R-:W-:Y:S01]  /*c850*/  IMAD.MOV.U32 R10, RZ, RZ, R25 ;  /* 0x000000ffff0a7224 */ /* 0x000fe200078e0019 */
[----:B------:R-:W-:Y:S01]  /*c860*/  ISETP.GE.AND P2, PT, R30, UR4, PT ;  /* 0x000000041e007c0c */ /* 0x000fe2000bf46270 */
[----:B------:R-:W-:Y:S01]  /*c870*/  IMAD.MOV.U32 R17, RZ, RZ, R28 ;  /* 0x000000ffff117224 */ /* 0x000fe200078e001c */
[----:B------:R-:W-:Y:S01]  /*c880*/  ISETP.GE.AND P1, PT, R29, UR4, PT ;  /* 0x000000041d007c0c */ /* 0x000fe2000bf26270 */
[----:B------:R-:W-:-:S12]  /*c890*/  IMAD.MOV.U32 R31, RZ, RZ, R26 ;  /* 0x000000ffff1f7224 */ /* 0x000fd800078e001a */
.L_x_6781:
[----:B0-----:R-:W0:Y:S01]  /*c8a0*/  S2R R3, SR_TID.X ;  /* 0x0000000000037919 */ /* 0x001e220000002100 */
[----:B------:R-:W1:Y:S01]  /*c8b0*/  LDC R4, c[0x0][0x430] ;  /* 0x00010c00ff047b82 */ /* 0x000e620000000800 */
[----:B------:R-:W3:Y:S01]  /*c8c0*/  LDL R9, [R1+0x24] ;  /* 0x0000240001097983 */ /* 0x000ee20000100800 */
[----:B-1----:R-:W-:Y:S02]  /*c8d0*/  ISETP.NE.AND P0, PT, R4, 0x1, PT ;  /* 0x000000010400780c */ /* 0x002fe40003f05270 */
[----:B0-----:R-:W-:-:S04]  /*c8e0*/  LOP3.LUT R0, R3, 0x7f, RZ, 0xc0, !PT ;  /* 0x0000007f03007812 */ /* 0x001fc800078ec0ff */
[----:B------:R-:W-:-:S07]  /*c8f0*/  SHF.R.U32.HI R5, RZ, 0x3, R0 ;  /* 0x00000003ff057819 */ /* 0x000fce0000011600 */
[----:B------:R-:W0:Y:S01]  /*c900*/  @P0 LDC R0, c[0x0][0x434] ;  /* 0x00010d00ff000b82 */ /* 0x000e220000000800 */
[----:B------:R-:W-:-:S07]  /*c910*/  IMAD.SHL.U32 R4, R3, 0x10, RZ ;  /* 0x0000001003047824 */ /* 0x000fce00078e00ff */
[----:B------:R-:W1:Y:S01]  /*c920*/  @P0 LDC R3, c[0x0][0x438] ;  /* 0x00010e00ff030b82 */ /* 0x000e620000000800 */
[----:B------:R-:W-:Y:S01]  /*c930*/  IMAD R7, R6, 0x80, R5 ;  /* 0x0000008006077824 */ /* 0x000fe200078e0205 */
[----:B------:R-:W-:-:S04]  /*c940*/  LOP3.LUT R4, R4, 0x70, RZ, 0xc0, !PT ;  /* 0x0000007004047812 */ /* 0x000fc800078ec0ff */
[----:B------:R-:W-:Y:S01]  /*c950*/  IADD3 R7, R4, R7, R36 ;  /* 0x0000000704077210 */ /* 0x000fe20007ffe024 */
[----:B------:R-:W-:Y:S05]  /*c960*/  YIELD ;  /* 0x0000000000007946 */ /* 0x000fea0003800000 */
[----:B------:R-:W-:Y:S01]  /*c970*/  IMAD.MOV.U32 R8, RZ, RZ, R7 ;  /* 0x000000ffff087224 */ /* 0x000fe200078e0007 */
[----:B------:R-:W-:Y:S01]  /*c980*/  ULDC.64 UR4, c[0x0][0x428] ;  /* 0x00010a0000047ab9 */ /* 0x000fe20000000a00 */
[----:B0-----:R-:W-:-:S05]  /*c990*/  @P0 IMAD.HI.U32 R0, R7, R0, RZ ;  /* 0x0000000007000227 */ /* 0x001fca00078e00ff */
[----:B-1----:R-:W-:Y:S01]  /*c9a0*/  @P0 SHF.R.U32.HI R8, RZ, R3, R0 ;  /* 0x00000003ff080219 */ /* 0x002fe20000011600 */
[----:B------:R-:W-:-:S03]  /*c9b0*/  IMAD R5, R37, UR4, RZ ;  /* 0x0000000425057c24 */ /* 0x000fc6000f8e02ff */
[----:B------:R-:W-:Y:S02]  /*c9c0*/  SHF.R.S32.HI R3, RZ, 0x1f, R8 ;  /* 0x0000001fff037819 */ /* 0x000fe40000011408 */
[----:B------:R-:W-:Y:S01]  /*c9d0*/  MOV R2, R8 ;  /* 0x0000000800027202 */ /* 0x000fe20000000f00 */
[----:B------:R-:W-:-:S04]  /*c9e0*/  IMAD R5, R32, UR5, R5 ;  /* 0x0000000520057c24 */ /* 0x000fc8000f8e0205 */
[----:B------:R-:W-:Y:S01]  /*c9f0*/  IMAD.WIDE.U32 R2, R32, UR4, R2 ;  /* 0x0000000420027c25 */ /* 0x000fe2000f8e0002 */
[----:B------:R-:W-:-:S03]  /*ca00*/  ULDC.64 UR4, c[0x0][0x418] ;  /* 0x0001060000047ab9 */ /* 0x000fc60000000a00 */
[----:B------:R-:W-:Y:S01]  /*ca10*/  IMAD.IADD R3, R5, 0x1, R3 ;  /* 0x0000000105037824 */ /* 0x000fe200078e0203 */
[----:B------:R-:W-:Y:S01]  /*ca20*/  LEA R4, P0, R2, UR4, 0x2 ;  /* 0x0000000402047c11 */ /* 0x000fe2000f8010ff */
[----:B------:R-:W-:Y:S01]  /*ca30*/  VIADD R25, R10, 0x1 ;  /* 0x000000010a197836 */ /* 0x000fe20000000000 */
[----:B------:R-:W-:Y:S02]  /*ca40*/  ULDC UR4, c[0x0][0x430] ;  /* 0x00010c0000047ab9 */ /* 0x000fe40000000800 */
[----:B------:R-:W-:-:S05]  /*ca50*/  LEA.HI.X R5, R2, UR5, R3, 0x2, P0 ;  /* 0x0000000502057c11 */ /* 0x000fca00080f1403 */
[----:B------:R0:W4:Y:S01]  /*ca60*/  LDG.E R0, desc[UR36][R4.64] ;  /* 0x0000002404007981 */ /* 0x000122000c1e1900 */
[----:B------:R-:W-:Y:S01]  /*ca70*/  ISETP.NE.AND P0, PT, R25, 0x2, PT ;  /* 0x000000021900780c */ /* 0x000fe20003f05270 */
[----:B------:R-:W-:-:S03]  /*ca80*/  IMAD.MOV R2, RZ, RZ, -R8 ;  /* 0x000000ffff027224 */ /* 0x000fc600078e0a08 */
[----:B------:R-:W-:Y:S01]  /*ca90*/  SEL R28, RZ, 0x1, P0 ;  /* 0x00000001ff1c7807 */ /* 0x000fe20000000000 */
[----:B------:R-:W-:Y:S01]  /*caa0*/  IMAD.MOV.U32 R26, RZ, RZ, R6 ;  /* 0x000000ffff1a7224 */ /* 0x000fe200078e0006 */
[----:B------:R-:W-:Y:S01]  /*cab0*/  SEL R25, R25, RZ, P0 ;  /* 0x000000ff19197207 */ /* 0x000fe20000000000 */
[----:B0-----:R-:W-:Y:S01]  /*cac0*/  IMAD R4, R2, UR4, R7 ;  /* 0x0000000402047c24 */ /* 0x001fe2000f8e0207 */
[----:B------:R-:W-:Y:S02]  /*cad0*/  LOP3.LUT R28, R17, R28, RZ, 0x3c, !PT ;  /* 0x0000001c111c7212 */ /* 0x000fe400078e3cff */
[----:B---3--:R-:W-:Y:S02]  /*cae0*/  ISETP.NE.AND P3, PT, R9, 0x3, PT ;  /* 0x000000030900780c */ /* 0x008fe40003f65270 */
[----:B----4-:R-:W-:-:S11]  /*caf0*/  SHF.R.S32.HI R21, RZ, 0x1f, R0 ;  /* 0x0000001fff157819 */ /* 0x010fd60000011400 */
[----:B------:R-:W-:Y:S05]  /*cb00*/  @!P3 BRA `(.L_x_6769) ;  /* 0x000000000004b947 */ /* 0x000fea0003800000 */
[----:B------:R-:W-:Y:S01]  /*cb10*/  BPT.TRAP 0x1 ;  /* 0x000000040000795c */ /* 0x000fe20000300000 */
.L_x_6769:
[----:B------:R-:W-:Y:S01]  /*cb20*/  IMAD R6, R25, 0x8, R22 ;  /* 0x0000000819067824 */ /* 0x000fe200078e0216 */
[----:B------:R-:W-:Y:S01]  /*cb30*/  SHF.L.U32 R3, R28, 0x1f, RZ ;  /* 0x0000001f1c037819 */ /* 0x000fe200000006ff */
[----:B------:R-:W-:Y:S03]  /*cb40*/  BSSY B1, `(.L_x_6770) ;  /* 0x0000003000017945 */ /* 0x000fe60003800000 */
[----:B------:R-:W0:Y:S02]  /*cb50*/  SYNCS.PHASECHK.TRANS64.TRYWAIT P0, [R6+URZ+0x28840], R3 ;  /* 0x02884003060075a7 */ /* 0x000e24000800017f */
[----:B0-----:R-:W-:Y:S05]  /*cb60*/  @!P0 BRA `(.L_x_6771) ;  /* 0x0000003c00608947 */ /* 0x001fea0003800000 */
.L_x_6856:
[----:B------:R-:W-:Y:S05]  /*cb70*/  BSYNC B1 ;  /* 0x0000000000017941 */ /* 0x000fea0003800000 */
.L_x_6770:
[----:B------:R-:W-:Y:S01]  /*cb80*/  SHF.R.S32.HI R20, RZ, 0x1f, R4 ;  /* 0x0000001fff147819 */ /* 0x000fe20000011404 */
[----:B------:R-:W-:Y:S01]  /*cb90*/  ULDC.64 UR4, c[0x0][0x300] ;  /* 0x0000c00000047ab9 */ /* 0x000fe20000000a00 */
[----:B------:R-:W-:Y:S01]  /*cba0*/  ULDC.64 UR6, c[0x0][0x2e8] ;  /* 0x0000ba0000067ab9 */ /* 0x000fe20000000a00 */
[----:B0-----:R-:W-:Y:S01]  /*cbb0*/  IMAD.WIDE.U32 R2, R4, UR4, RZ ;  /* 0x0000000404027c25 */ /* 0x001fe2000f8e00ff */
[C---:B------:R-:W-:Y:S02]  /*cbc0*/  LOP3.LUT P4, RZ, R27.reuse, 0x2, RZ, 0xc0, !PT ;  /* 0x000000021bff7812 */ /* 0x040fe4000788c0ff */
[----:B------:R-:W-:Y:S01]  /*cbd0*/  LOP3.LUT P3, RZ, R27, 0x1, RZ, 0xc0, !PT ;  /* 0x000000011bff7812 */ /* 0x000fe2000786c0ff */
        /* <DEDUP_REMOVED lines=17> */
[----:B------:R-:W-:Y:S02]  /*ccf0*/  IMAD.SHL.U32 R5, R30, 0x2, RZ ;  /* 0x000000021e057824 */ /* 0x000fe400078e00ff */
[----:B------:R-:W-:Y:S01]  /*cd00*/  IMAD R7, R7, 0x2, R22 ;  /* 0x0000000207077824 */ /* 0x000fe200078e0216 */
[----:B------:R-:W1:Y:S02]  /*cd10*/  SHFL.IDX PT, R3, R9, RZ, 0x181f ;  /* 0x00181fff09037589 */ /* 0x000e6400000e0000 */
[----:B0-----:R-:W-:-:S05]  /*cd20*/  IADD3 R2, P0, R2, R5, RZ ;  /* 0x0000000502027210 */ /* 0x001fca0007f1e0ff */
[----:B-1----:R-:W-:-:S05]  /*cd30*/  IMAD.X R3, RZ, RZ, R3, P0 ;  /* 0x000000ffff037224 */ /* 0x002fca00000e0603 */
[----:B------:R-:W-:Y:S01]  /*cd40*/  @!PT LDS RZ, [RZ] ;  /* 0x00000000fffff984 */ /* 0x000fe20000000800 */
[----:B------:R-:W-:Y:S04]  /*cd50*/  LDGSTS.E.BYPASS.LTC128B.128 [R7+0x18400], desc[UR36][R2.64], !P4 ;  /* 0x1840000002077fae */ /* 0x000fe8000e101d64 */
[----:B------:R0:W-:Y:S04]  /*cd60*/  LDGSTS.E.BYPASS.LTC128B.128 [R7+0x1c400], desc[UR36][R2.64+0x80], !P3 ;  /* 0x1c40008002077fae */ /* 0x0001e8000d901d64 */
[----:B0-----:R-:W0:Y:S04]  /*cd70*/  SHFL.IDX PT, R2, R8, 0x1, 0x181f ;  /* 0x00381f0008027f89 */ /* 0x001e2800000e0000 */
[----:B------:R-:W1:Y:S01]  /*cd80*/  SHFL.IDX PT, R3, R9, 0x1, 0x181f ;  /* 0x00381f0009037f89 */ /* 0x000e6200000e0000 */
[----:B0-----:R-:W-:-:S05]  /*cd90*/  IADD3 R2, P0, R2, R5, RZ ;  /* 0x0000000502027210 */ /* 0x001fca0007f1e0ff */
[----:B-1----:R-:W-:-:S05]  /*cda0*/  IMAD.X R3, RZ, RZ, R3, P0 ;  /* 0x000000ffff037224 */ /* 0x002fca00000e0603 */
        /* <DEDUP_REMOVED lines=22> */
[----:B0-----:R-:W-:-:S04]  /*cf10*/  IADD3 R2, P0, R2, R5, RZ ;  /* 0x0000000502027210 */ /* 0x001fc80007f1e0ff */
[----:B-1----:R-:W-:-:S05]  /*cf20*/  IADD3.X R3, RZ, R3, RZ, P0, !PT ;  /* 0x00000003ff037210 */ /* 0x002fca00007fe4ff */
[----:B------:R-:W-:Y:S04]  /*cf30*/  LDGSTS.E.BYPASS.LTC128B.128 [R7+0x1ac00], desc[UR36][R2.64], !P4 ;  /* 0x1ac0000002077fae */ /* 0x000fe8000e101d64 */
[----:B------:R0:W-:Y:S04]  /*cf40*/  LDGSTS.E.BYPASS.LTC128B.128 [R7+0x1ec00], desc[UR36][R2.64+0x80], !P3 ;  /* 0x1ec0008002077fae */ /* 0x0001e8000d901d64 */
[----:B0-----:R-:W0:Y:S04]  /*cf50*/  SHFL.IDX PT, R2, R8, 0x6, 0x181f ;  /* 0x00d81f0008027f89 */ /* 0x001e2800000e0000 */
[----:B------:R-:W1:Y:S04]  /*cf60*/  SHFL.IDX PT, R3, R9, 0x6, 0x181f ;  /* 0x00d81f0009037f89 */ /* 0x000e6800000e0000 */
[----:B------:R-:W3:Y:S01]  /*cf70*/  SHFL.IDX PT, R9, R9, 0x7, 0x181f ;  /* 0x00f81f0009097f89 */ /* 0x000ee200000e0000 */
[----:B0-----:R-:W-:-:S05]  /*cf80*/  IADD3 R2, P0, R2, R5, RZ ;  /* 0x0000000502027210 */ /* 0x001fca0007f1e0ff */
[----:B-1----:R-:W-:-:S05]  /*cf90*/  IMAD.X R3, RZ, RZ, R3, P0 ;  /* 0x000000ffff037224 */ /* 0x002fca00000e0603 */
[----:B------:R-:W-:Y:S04]  /*cfa0*/  LDGSTS.E.BYPASS.LTC128B.128 [R7+0x1b400], desc[UR36][R2.64], !P4 ;  /* 0x1b40000002077fae */ /* 0x000fe8000e101d64 */
[----:B------:R0:W-:Y:S04]  /*cfb0*/  LDGSTS.E.BYPASS.LTC128B.128 [R7+0x1f400], desc[UR36][R2.64+0x80], !P3 ;  /* 0x1f40008002077fae */ /* 0x0001e8000d901d64 */
[----:B0--3--:R0:W1:Y:S02]  /*cfc0*/  SHFL.IDX PT, R2, R8, 0x7, 0x181f ;  /* 0x00f81f0008027f89 */ /* 0x00906400000e0000 */
.L_x_6874:
[----:B-1----:R-:W-:-:S05]  /*cfd0*/  IADD3 R2, P0, R2, R5, RZ ;  /* 0x0000000502027210 */ /* 0x002fca0007f1e0ff */
        /* <DEDUP_REMOVED lines=8> */
.L_x_6773:
[----:B------:R-:W-:Y:S02]  /*d060*/  PLOP3.LUT P3, PT, P3, P0, PT, 0xa2, 0x0 ;  /* 0x000000000000781c */ /* 0x000fe40001f61472 */
[----:B------:R-:W-:-:S08]  /*d070*/  @P0 R2UR P3, UR4, R6 ;  /* 0x00000000060402ca */ /* 0x000fd00000060000 */
[----:B------:R-:W-:-:S05]  /*d080*/  @P0 PLOP3.LUT P0, PT, P3, PT, PT, 0x80, 0x0 ;  /* 0x000000000000081c */ /* 0x000fca0001f0f070 */
[----:B------:R-:W-:Y:S01]  /*d090*/  @!P3 SYNCS.ARRIVE.TRANS64.RED.A0T1 RZ, [UR4+0x28830], RZ ;  /* 0x028830ffffffb9a7 */ /* 0x000fe20008200404 */
[----:B------:R-:W-:Y:S07]  /*d0a0*/  @!P3 ARRIVES.LDGSTSBAR.64.TRANSCNT [UR4+0x28830] ;  /* 0x02883000ff00b9b0 */ /* 0x000fee0008000a84 */
[----:B------:R-:W-:Y:S05]  /*d0b0*/  @P0 BRA.U.ANY `(.L_x_6773) ;  /* 0xfffffffd00e80947 */ /* 0x000fea000393ffff */
[----:B------:R-:W-:Y:S01]  /*d0c0*/  NOP ;  /* 0x0000000000007918 */ /* 0x000fe20000000000 */
[----:B-1----:R-:W3:Y:S02]  /*d0d0*/  LDL R2, [R1+0x24] ;  /* 0x0000240001027983 */ /* 0x002ee40000100800 */
[----:B---3--:R-:W-:-:S13]  /*d0e0*/  ISETP.NE.AND P4, PT, R2, 0x3, PT ;  /* 0x000000030200780c */ /* 0x008fda0003f85270 */
[----:B------:R-:W-:Y:S05]  /*d0f0*/  @!P4 BRA `(.L_x_6774) ;  /* 0x000000000004c947 */ /* 0x000fea0003800000 */
[----:B------:R-:W-:Y:S01]  /*d100*/  BPT.TRAP 0x1 ;  /* 0x000000040000795c */ /* 0x000fe20000300000 */
.L_x_6774:
[----:B------:R1:W-:Y:S01]  /*d110*/  SYNCS.ARRIVE.TRANS64.A1T0 RZ, [R6+URZ+0x28830], RZ ;  /* 0x028830ff06ff79a7 */ /* 0x0003e2000810003f */
[----:B------:R-:W-:Y:S05]  /*d120*/  @!P4 BRA `(.L_x_6775) ;  /* 0x000000000004c947 */ /* 0x000fea0003800000 */
[----:B------:R-:W-:Y:S01]  /*d130*/  BPT.TRAP 0x1 ;  /* 0x000000040000795c */ /* 0x000fe20000300000 */
.L_x_6775:
[----:B------:R-:W-:Y:S01]  /*d140*/  SHF.L.U32 R3, R17, 0x1f, RZ ;  /* 0x0000001f11037819 */ /* 0x000fe200000006ff */
[----:B-1----:R-:W-:Y:S01]  /*d150*/  IMAD R6, R10, 0x8, R22 ;  /* 0x000000080a067824 */ /* 0x002fe200078e0216 */
[----:B------:R-:W-:Y:S03]  /*d160*/  BSSY B1, `(.L_x_6776) ;  /* 0x0000003000017945 */ /* 0x000fe60003800000 */
[----:B------:R-:W1:Y:S02]  /*d170*/  SYNCS.PHASECHK.TRANS64.TRYWAIT P0, [R6+URZ+0x28860], R3 ;  /* 0x02886003060075a7 */ /* 0x000e64000800017f */
[----:B-1----:R-:W-:Y:S05]  /*d180*/  @!P0 BRA `(.L_x_6777) ;  /* 0x0000004000388947 */ /* 0x002fea0003800000 */
.L_x_6875:
[----:B------:R-:W-:Y:S05]  /*d190*/  BSYNC B1 ;  /* 0x0000000000017941 */ /* 0x000fea0003800000 */
.L_x_6776:
[----:B------:R-:W3:Y:S01]  /*d1a0*/  S2R R2, SR_TID.X ;  /* 0x0000000000027919 */ /* 0x000ee20000002100 */
[----:B------:R-:W-:Y:S01]  /*d1b0*/  UMOV UR4, 0xffffffff ;  /* 0xffffffff00047882 */ /* 0x000fe20000000000 */
[----:B0-----:R-:W-:Y:S02]  /*d1c0*/  IMAD R8, R31, -0x80, R34 ;  /* 0xffffff801f087824 */ /* 0x001fe400078e0222 */
[----:B------:R-:W-:Y:S01]  /*d1d0*/  IMAD R7, R10, 0x4000, R33 ;  /* 0x000040000a077824 */ /* 0x000fe200078e0221 */
[----:B---3--:R-:W-:-:S04]  /*d1e0*/  LOP3.LUT R2, R2, 0x7f, RZ, 0xc0, !PT ;  /* 0x0000007f02027812 */ /* 0x008fc800078ec0ff */
[----:B------:R-:W-:-:S05]  /*d1f0*/  SHF.R.U32.HI R2, RZ, 0x3, R2 ;  /* 0x00000003ff027819 */ /* 0x000fca0000011602 */
[----:B------:R-:W-:Y:S01]  /*d200*/  IMAD.IADD R8, R8, 0x1, -R2 ;  /* 0x0000000108087824 */ /* 0x000fe200078e0a02 */
[----:B------:R-:W-:Y:S06]  /*d210*/  BRA.DIV UR4, `(.L_x_6778) ;  /* 0x0000004204287947 */ /* 0x000fec000b800000 */
[----:B------:R-:W0:Y:S01]  /*d220*/  SHFL.IDX PT, R2, R18, RZ, 0x181f ;  /* 0x00181fff12027589 */ /* 0x000e2200000e0000 */
[----:B------:R-:W-:-:S03]  /*d230*/  IMAD R7, R7, 0x2, R22 ;  /* 0x0000000207077824 */ /* 0x000fc600078e0216 */
[----:B-1----:R-:W1:Y:S04]  /*d240*/  SHFL.IDX PT, R3, R23, RZ, 0x181f ;  /* 0x00181fff17037589 */ /* 0x002e6800000e0000 */
[----:B--2---:R-:W-:Y:S01]  /*d250*/  SHFL.IDX PT, R14, R18, 0x7, 0x181f ;  /* 0x00f81f00120e7f89 */ /* 0x004fe200000e0000 */
[----:B0-----:R-:W-:-:S05]  /*d260*/  IADD3 R2, P0, R2, R5, RZ ;  /* 0x0000000502027210 */ /* 0x001fca0007f1e0ff */
[----:B-1----:R-:W-:Y:S01]  /*d270*/  IMAD.X R3, RZ, RZ, R3, P0 ;  /* 0x000000ffff037224 */ /* 0x002fe200000e0603 */
        /* <DEDUP_REMOVED lines=52> */
[----:B--2---:R1:W-:Y:S02]  /*d5c0*/  LDGSTS.E.BYPASS.LTC128B.128 [R7+0x7400], desc[UR36][R2.64+0x80], !P0 ;  /* 0x0740008002077fae */ /* 0x0043e4000c101d64 */
.L_x_6893:
        /* <DEDUP_REMOVED lines=27> */
.L_x_6779:
        /* <DEDUP_REMOVED lines=11> */
.L_x_6780:
[C---:B------:R-:W-:Y:S01]  /*d830*/  ISETP.GT.AND P0, PT, R26.reuse, R35, PT ;  /* 0x000000231a00720c */ /* 0x040fe20003f04270 */
[----:B------:R0:W-:Y:S01]  /*d840*/  SYNCS.ARRIVE.TRANS64.A1T0 RZ, [R6+URZ+0x28850], RZ ;  /* 0x028850ff06ff79a7 */ /* 0x0001e2000810003f */
[----:B------:R-:W-:Y:S02]  /*d850*/  IMAD.MOV.U32 R10, RZ, RZ, R25 ;  /* 0x000000ffff0a7224 */ /* 0x000fe400078e0019 */
[----:B------:R-:W-:Y:S02]  /*d860*/  IMAD.MOV.U32 R17, RZ, RZ, R28 ;  /* 0x000000ffff117224 */ /* 0x000fe400078e001c */
[----:B------:R-:W-:Y:S02]  /*d870*/  IMAD.MOV.U32 R31, RZ, RZ, R26 ;  /* 0x000000ffff1f7224 */ /* 0x000fe400078e001a */
[----:B0-----:R-:W-:-:S05]  /*d880*/  VIADD R6, R26, 0xffffffff ;  /* 0xffffffff1a067836 */ /* 0x001fca0000000000 */
[----:B------:R-:W-:Y:S05]  /*d890*/  @P0 BRA `(.L_x_6781) ;  /* 0xfffffff000000947 */ /* 0x000fea000383ffff */
.L_x_6768:
[----:B------:R-:W-:Y:S05]  /*d8a0*/  BSYNC B0 ;  /* 0x0000000000007941 */ /* 0x000fea0003800000 */
.L_x_6767:
        /* <DEDUP_REMOVED lines=17> */
.L_x_6783:
[----:B------:R-:W-:Y:S05]  /*d9c0*/  BSYNC B0 ;  /* 0x0000000000007941 */ /* 0x000fea0003800000 */
.L_x_6782:
[----:B------:R-:W3:Y:S02]  /*d9d0*/  LDL R0, [R1+0x24] ;  /* 0x0000240001007983 */ /* 0x000ee40000100800 */
[----:B---3--:R-:W-:-:S13]  /*d9e0*/  ISETP.NE.AND P0, PT, R0, 0x3, PT ;  /* 0x000000030000780c */ /* 0x008fda0003f05270 */
[----:B------:R-:W-:Y:S05]  /*d9f0*/  @!P0 BRA `(.L_x_6784) ;  /* 0x0000000000048947 */ /* 0x000fea0003800000 */
[----:B------:R-:W-:Y:S01]  /*da00*/  BPT.TRAP 0x1 ;  /* 0x000000040000795c */ /* 0x000fe20000300000 */
.L_x_6784:
[----:B------:R-:W-:Y:S01]  /*da10*/  IMAD R0, R25, 0x8, R22 ;  /* 0x0000000819007824 */ /* 0x000fe200078e0216 */
[----:B0-----:R-:W-:Y:S01]  /*da20*/  SHF.L.U32 R3, R28, 0x1f, RZ ;  /* 0x0000001f1c037819 */ /* 0x001fe200000006ff */
[----:B------:R-:W-:Y:S01]  /*da30*/  BSSY B0, `(.L_x_6785) ;  /* 0x0000004000007945 */ /* 0x000fe20003800000 */
[----:B------:R-:W-:Y:S02]  /*da40*/  IMAD R6, R26, -0x80, R34 ;  /* 0xffffff801a067824 */ /* 0x000fe400078e0222 */
[----:B------:R-:W0:Y:S02]  /*da50*/  SYNCS.PHASECHK.TRANS64.TRYWAIT P0, [R0+URZ+0x28860], R3 ;  /* 0x02886003000075a7 */ /* 0x000e24000800017f */
[----:B0-----:R-:W-:Y:S05]  /*da60*/  @!P0 BRA `(.L_x_6786) ;  /* 0x00000040009c8947 */ /* 0x001fea0003800000 */
.L_x_6894:
[----:B------:R-:W-:Y:S05]  /*da70*/  BSYNC B0 ;  /* 0x0000000000007941 */ /* 0x000fea0003800000 */
.L_x_6785:
        /* <DEDUP_REMOVED lines=12> */
[----:B------:R-:W-:Y:S01]  /*db40*/  ISETP.GE.AND P0, PT, R29, UR4, PT ;  /* 0x000000041d007c0c */ /* 0x000fe2000bf06270 */
[----:B------:R-:W-:Y:S01]  /*db50*/  IMAD R4, R9, 0x2, R22 ;  /* 0x0000000209047824 */ /* 0x000fe200078e0216 */
[C---:B------:R-:W-:Y:S01]  /*db60*/  ISETP.LT.OR P2, PT, R6.reuse, 0x1, P1 ;  /* 0x000000010600780c */ /* 0x040fe20000f41670 */
[----:B------:R-:W2:Y:S01]  /*db70*/  SHFL.IDX PT, R10, R18, 0x1, 0x181f ;  /* 0x00381f00120a7f89 */ /* 0x000ea200000e0000 */
[----:B------:R-:W-:-:S03]  /*db80*/  ISETP.LT.OR P3, PT, R6, 0x1, P0 ;  /* 0x000000010600780c */ /* 0x000fc60000761670 */
[----:B------:R-:W3:Y:S04]  /*db90*/  SHFL.IDX PT, R7, R23, 0x1, 0x181f ;  /* 0x00381f0017077f89 */ /* 0x000ee800000e0000 */
[----:B------:R-:W-:Y:S01]  /*dba0*/  SHFL.IDX PT, R8, R23, 0x2, 0x181f ;  /* 0x00581f0017087f89 */ /* 0x000fe200000e0000 */
[----:B-1----:R-:W-:-:S03]  /*dbb0*/  IADD3 R2, P4, R14, R5, RZ ;  /* 0x000000050e027210 */ /* 0x002fc60007f9e0ff */
[----:B------:R-:W1:Y:S02]  /*dbc0*/  SHFL.IDX PT, R14, R18, 0x2, 0x181f ;  /* 0x00581f00120e7f89 */ /* 0x000e6400000e0000 */
[----:B0-----:R-:W-:-:S05]  /*dbd0*/  IMAD.X R3, RZ, RZ, R3, P4 ;  /* 0x000000ffff037224 */ /* 0x001fca00020e0603 */
[----:B------:R-:W-:Y:S01]  /*dbe0*/  LDGSTS.E.BYPASS.LTC128B.128 [R4+0x400], desc[UR36][R2.64], !P2 ;  /* 0x0040000002047fae */ /* 0x000fe2000d101d64 */
[----:B------:R-:W-:-:S03]  /*dbf0*/  ISETP.LT.OR P2, PT, R6, 0x11, P1 ;  /* 0x000000110600780c */ /* 0x000fc60000f41670 */
[----:B------:R2:W-:Y:S01]  /*dc00*/  LDGSTS.E.BYPASS.LTC128B.128 [R4+0x4400], desc[UR36][R2.64+0x80], !P3 ;  /* 0x0440008002047fae */ /* 0x0005e2000d901d64 */
[----:B------:R-:W-:Y:S02]  /*dc10*/  ISETP.LT.OR P3, PT, R6, 0x11, P0 ;  /* 0x000000110600780c */ /* 0x000fe40000761670 */
[----:B--2---:R-:W-:Y:S02]  /*dc20*/  IADD3 R2, P4, R10, R5, RZ ;  /* 0x000000050a027210 */ /* 0x004fe40007f9e0ff */
[----:B------:R-:W-:Y:S03]  /*dc30*/  SHFL.IDX PT, R10, R18, 0x4, 0x181f ;  /* 0x00981f00120a7f89 */ /* 0x000fe600000e0000 */
[----:B---3--:R-:W-:Y:S02]  /*dc40*/  IMAD.X R3, RZ, RZ, R7, P4 ;  /* 0x000000ffff037224 */ /* 0x008fe400020e0607 */
[----:B------:R-:W-:Y:S04]  /*dc50*/  SHFL.IDX PT, R7, R23, 0x3, 0x181f ;  /* 0x00781f0017077f89 */ /* 0x000fe800000e0000 */
[----:B------:R-:W-:Y:S01]  /*dc60*/  LDGSTS.E.BYPASS.LTC128B.128 [R4+0xc00], desc[UR36][R2.64], !P2 ;  /* 0x00c0000002047fae */ /* 0x000fe2000d101d64 */
[----:B------:R-:W-:-:S03]  /*dc70*/  ISETP.LT.OR P2, PT, R6, 0x21, P1 ;  /* 0x000000210600780c */ /* 0x000fc60000f41670 */
[----:B------:R1:W-:Y:S01]  /*dc80*/  LDGSTS.E.BYPASS.LTC128B.128 [R4+0x4c00], desc[UR36][R2.64+0x80], !P3 ;  /* 0x04c0008002047fae */ /* 0x0003e2000d901d64 */
[----:B------:R-:W-:Y:S02]  /*dc90*/  ISETP.LT.OR P3, PT, R6, 0x21, P0 ;  /* 0x000000210600780c */ /* 0x000fe40000761670 */
[----:B-1----:R-:W-:Y:S02]  /*dca0*/  IADD3 R2, P4, R14, R5, RZ ;  /* 0x000000050e027210 */ /* 0x002fe40007f9e0ff */
[----:B------:R-:W0:Y:S03]  /*dcb0*/  SHFL.IDX PT, R14, R18, 0x3, 0x181f ;  /* 0x00781f00120e7f89 */ /* 0x000e2600000e0000 */
[----:B------:R-:W-:Y:S02]  /*dcc0*/  IMAD.X R3, RZ, RZ, R8, P4 ;  /* 0x000000ffff037224 */ /* 0x000fe400020e0608 */
[----:B------:R-:W1:Y:S04]  /*dcd0*/  SHFL.IDX PT, R8, R23, 0x4, 0x181f ;  /* 0x00981f0017087f89 */ /* 0x000e6800000e0000 */
[----:B------:R-:W-:Y:S01]  /*dce0*/  LDGSTS.E.BYPASS.LTC128B.128 [R4+0x1400], desc[UR36][R2.64], !P2 ;  /* 0x0140000002047fae */ /* 0x000fe2000d101d64 */
[----:B------:R-:W-:-:S03]  /*dcf0*/  ISETP.LT.OR P2, PT, R6, 0x31, P1 ;  /* 0x000000310600780c */ /* 0x000fc60000f41670 */
[----:B------:R0:W-:Y:S01]  /*dd00*/  LDGSTS.E.BYPASS.LTC128B.128 [R4+0x5400], desc[UR36][R2.64+0x80], !P3 ;  /* 0x0540008002047fae */ /* 0x0001e2000d901d64 */
[----:B------:R-:W-:Y:S02]  /*dd10*/  ISETP.LT.OR P3, PT, R6, 0x31, P0 ;  /* 0x000000310600780c */ /* 0x000fe40000761670 */
[----:B0-----:R-:W-:Y:S02]  /*dd20*/  IADD3 R2, P4, R14, R5, RZ ;  /* 0x000000050e027210 */ /* 0x001fe40007f9e0ff */
[----:B------:R-:W0:Y:S03]  /*dd30*/  SHFL.IDX PT, R14, R18, 0x5, 0x181f ;  /* 0x00b81f00120e7f89 */ /* 0x000e2600000e0000 */
[----:B------:R-:W-:Y:S02]  /*dd40*/  IMAD.X R3, RZ, RZ, R7, P4 ;  /* 0x000000ffff037224 */ /* 0x000fe400020e0607 */
[----:B------:R-:W2:Y:S04]  /*dd50*/  SHFL.IDX PT, R7, R23, 0x5, 0x181f ;  /* 0x00b81f0017077f89 */ /* 0x000ea800000e0000 */
[----:B------:R-:W-:Y:S01]  /*dd60*/  LDGSTS.E.BYPASS.LTC128B.128 [R4+0x1c00], desc[UR36][R2.64], !P2 ;  /* 0x01c0000002047fae */ /* 0x000fe2000d101d64 */
[----:B------:R-:W-:-:S03]  /*dd70*/  ISETP.LT.OR P2, PT, R6, 0x41, P1 ;  /* 0x000000410600780c */ /* 0x000fc60000f41670 */
[----:B------:R3:W-:Y:S01]  /*dd80*/  LDGSTS.E.BYPASS.LTC128B.128 [R4+0x5c00], desc[UR36][R2.64+0x80], !P3 ;  /* 0x05c0008002047fae */ /* 0x0007e2000d901d64 */
[----:B------:R-:W-:Y:S02]  /*dd90*/  ISETP.LT.OR P3, PT, R6, 0x41, P0 ;  /* 0x000000410600780c */ /* 0x000fe40000761670 */
[----:B---3--:R-:W-:Y:S02]  /*dda0*/  IADD3 R2, P4, R10, R5, RZ ;  /* 0x000000050a027210 */ /* 0x008fe40007f9e0ff */
[----:B------:R-:W3:Y:S03]  /*ddb0*/  SHFL.IDX PT, R10, R18, 0x6, 0x181f ;  /* 0x00d81f00120a7f89 */ /* 0x000ee600000e0000 */
[----:B-1----:R-:W-:Y:S02]  /*ddc0*/  IMAD.X R3, RZ, RZ, R8, P4 ;  /* 0x000000ffff037224 */ /* 0x002fe400020e0608 */
[----:B------:R-:W1:Y:S04]  /*ddd0*/  SHFL.IDX PT, R8, R23, 0x6, 0x181f ;  /* 0x00d81f0017087f89 */ /* 0x000e6800000e0000 */
[----:B------:R-:W-:Y:S01]  /*dde0*/  LDGSTS.E.BYPASS.LTC128B.128 [R4+0x2400], desc[UR36][R2.64], !P2 ;  /* 0x0240000002047fae */ /* 0x000fe2000d101d64 */
[----:B------:R-:W-:-:S03]  /*ddf0*/  ISETP.LT.OR P2, PT, R6, 0x51, P1 ;  /* 0x000000510600780c */ /* 0x000fc60000f41670 */
[----:B------:R0:W-:Y:S01]  /*de00*/  LDGSTS.E.BYPASS.LTC128B.128 [R4+0x6400], desc[UR36][R2.64+0x80], !P3 ;  /* 0x0640008002047fae */ /* 0x0001e2000d901d64 */
[----:B------:R-:W-:-:S03]  /*de10*/  ISETP.LT.OR P3, PT, R6, 0x51, P0 ;  /* 0x000000510600780c */ /* 0x000fc60000761670 */
[----:B------:R-:W4:Y:S01]  /*de20*/  SHFL.IDX PT, R23, R23, 0x7, 0x181f ;  /* 0x00f81f0017177f89 */ /* 0x000f2200000e0000 */
[----:B0-----:R-:W-:-:S03]  /*de30*/  IADD3 R2, P4, R14, R5, RZ ;  /* 0x000000050e027210 */ /* 0x001fc60007f9e0ff */
[----:B------:R0:W0:Y:S02]  /*de40*/  SHFL.IDX PT, R14, R18, 0x7, 0x181f ;  /* 0x00f81f00120e7f89 */ /* 0x00002400000e0000 */
[----:B--2---:R-:W-:-:S05]  /*de50*/  IMAD.X R3, RZ, RZ, R7, P4 ;  /* 0x000000ffff037224 */ /* 0x004fca00020e0607 */
[----:B------:R-:W-:Y:S01]  /*de60*/  LDGSTS.E.BYPASS.LTC128B.128 [R4+0x2c00], desc[UR36][R2.64], !P2 ;  /* 0x02c0000002047fae */ /* 0x000fe2000d101d64 */
[----:B------:R-:W-:-:S03]  /*de70*/  ISETP.LT.OR P2, PT, R6, 0x61, P1 ;  /* 0x000000610600780c */ /* 0x000fc60000f41670 */
[----:B------:R3:W-:Y:S01]  /*de80*/  LDGSTS.E.BYPASS.LTC128B.128 [R4+0x6c00], desc[UR36][R2.64+0x80], !P3 ;  /* 0x06c0008002047fae */ /* 0x0007e2000d901d64 */
[----:B------:R-:W-:Y:S02]  /*de90*/  ISETP.LT.OR P3, PT, R6, 0x61, P0 ;  /* 0x000000610600780c */ /* 0x000fe40000761670 */
[----:B---3--:R-:W-:-:S04]  /*dea0*/  IADD3 R2, P4, R10, R5, RZ ;  /* 0x000000050a027210 */ /* 0x008fc80007f9e0ff */
[----:B-1----:R-:W-:-:S05]  /*deb0*/  IADD3.X R3, RZ, R8, RZ, P4, !PT ;  /* 0x00000008ff037210 */ /* 0x002fca00027fe4ff */
[----:B------:R1:W-:Y:S04]  /*dec0*/  LDGSTS.E.BYPASS.LTC128B.128 [R4+0x3400], desc[UR36][R2.64], !P2 ;  /* 0x0340000002047fae */ /* 0x0003e8000d101d64 */
[----:B0---4-:R1:W-:Y:S02]  /*ded0*/  LDGSTS.E.BYPASS.LTC128B.128 [R4+0x7400], desc[UR36][R2.64+0x80], !P3 ;  /* 0x0740008002047fae */ /* 0x0113e4000d901d64 */
.L_x_6912:
[C---:B------:R-:W-:Y:S02]  /*dee0*/  ISETP.LT.OR P1, PT, R6.reuse, 0x71, P1 ;  /* 0x000000710600780c */ /* 0x040fe40000f21670 */
[----:B------:R-:W-:Y:S02]  /*def0*/  ISETP.LT.OR P0, PT, R6, 0x71, P0 ;  /* 0x000000710600780c */ /* 0x000fe40000701670 */
[----:B-1----:R-:W-:-:S05]  /*df00*/  IADD3 R2, P2, R14, R5, RZ ;  /* 0x000000050e027210 */ /* 0x002fca0007f5e0ff */
[----:B------:R-:W-:-:S05]  /*df10*/  IMAD.X R3, RZ, RZ, R23, P2 ;  /* 0x000000ffff037224 */ /* 0x000fca00010e0617 */
[----:B------:R-:W-:Y:S01]  /*df20*/  @!PT LDS RZ, [RZ] ;  /* 0x00000000fffff984 */ /* 0x000fe20000000800 */
[----:B------:R-:W-:Y:S01]  /*df30*/  @!PT LDS RZ, [RZ] ;  /* 0x00000000fffff984 */ /* 0x000fe20000000800 */
[----:B------:R-:W-:Y:S01]  /*df40*/  @!PT LDS RZ, [RZ] ;  /* 0x00000000fffff984 */ /* 0x000fe20000000800 */
[----:B------:R0:W-:Y:S04]  /*df50*/  LDGSTS.E.BYPASS.LTC128B.128 [R4+0x3c00], desc[UR36][R2.64], !P1 ;  /* 0x03c0000002047fae */ /* 0x0001e8000c901d64 */
[----:B------:R0:W-:Y:S01]  /*df60*/  LDGSTS.E.BYPASS.LTC128B.128 [R4+0x7c00], desc[UR36][R2.64+0x80], !P0 ;  /* 0x07c0008002047fae */ /* 0x0001e2000c101d64 */
[----:B------:R-:W-:Y:S01]  /*df70*/  PLOP3.LUT P0, PT, PT, PT, PT, 0x80, 0x0 ;  /* 0x000000000000781c */ /* 0x000fe20003f0f070 */
[----:B------:R-:W-:-:S12]  /*df80*/  NOP ;  /* 0x0000000000007918 */ /* 0x000fd80000000000 */
.L_x_6788:
[----:B------:R-:W-:Y:S02]  /*df90*/  PLOP3.LUT P1, PT, P1, P0, PT, 0xa2, 0x0 ;  /* 0x000000000000781c */ /* 0x000fe40000f21472 */
[----:B------:R-:W-:-:S08]  /*dfa0*/  @P0 R2UR P1, UR4, R0 ;  /* 0x00000000000402ca */ /* 0x000fd00000020000 */
[----:B------:R-:W-:-:S05]  /*dfb0*/  @P0 PLOP3.LUT P0, PT, P1, PT, PT, 0x80, 0x0 ;  /* 0x000000000000081c */ /* 0x000fca0000f0f070 */
[----:B------:R-:W-:Y:S01]  /*dfc0*/  @!P1 SYNCS.ARRIVE.TRANS64.RED.A0T1 RZ, [UR4+0x28850], RZ ;  /* 0x028850ffffff99a7 */ /* 0x000fe20008200404 */
[----:B------:R-:W-:Y:S07]  /*dfd0*/  @!P1 ARRIVES.LDGSTSBAR.64.TRANSCNT [UR4+0x28850] ;  /* 0x02885000ff0099b0 */ /* 0x000fee0008000a84 */
[----:B------:R-:W-:Y:S05]  /*dfe0*/  @P0 BRA.U.ANY `(.L_x_6788) ;  /* 0xfffffffd00e80947 */ /* 0x000fea000393ffff */
[----:B------:R-:W-:Y:S01]  /*dff0*/  NOP ;  /* 0x0000000000007918 */ /* 0x000fe20000000000 */
[----:B0-----:R-:W2:Y:S02]  /*e000*/  LDL R2, [R1+0x24] ;  /* 0x0000240001027983 */ /* 0x001ea40000100800 */
[----:B--2---:R-:W-:-:S13]  /*e010*/  ISETP.NE.AND P2, PT, R2, 0x3, PT ;  /* 0x000000030200780c */ /* 0x004fda0003f45270 */
[----:B------:R-:W-:Y:S05]  /*e020*/  @!P2 BRA `(.L_x_6789) ;  /* 0x000000000004a947 */ /* 0x000fea0003800000 */
[----:B------:R-:W-:Y:S01]  /*e030*/  BPT.TRAP 0x1 ;  /* 0x000000040000795c */ /* 0x000fe20000300000 */
.L_x_6789:
[----:B------:R0:W-:Y:S01]  /*e040*/  SYNCS.ARRIVE.TRANS64.A1T0 RZ, [R0+URZ+0x28850], RZ ;  /* 0x028850ff00ff79a7 */ /* 0x0001e2000810003f */
[----:B------:R-:W-:-:S05]  /*e050*/  VIADD R25, R25, 0x1 ;  /* 0x0000000119197836 */ /* 0x000fca0000000000 */
[----:B------:R-:W-:-:S04]  /*e060*/  ISETP.NE.AND P0, PT, R25, 0x2, PT ;  /* 0x000000021900780c */ /* 0x000fc80003f05270 */
[----:B------:R-:W-:Y:S02]  /*e070*/  SEL R3, RZ, 0x1, P0 ;  /* 0x00000001ff037807 */ /* 0x000fe40000000000 */
[----:B------:R-:W-:Y:S02]  /*e080*/  SEL R25, R25, RZ, P0 ;  /* 0x000000ff19197207 */ /* 0x000fe40000000000 */
[----:B0-----:R-:W-:-:S07]  /*e090*/  LOP3.LUT R28, R28, R3, RZ, 0x3c, !PT ;  /* 0x000000031c1c7212 */ /* 0x001fce00078e3cff */
.L_x_6746:
[----:B------:R-:W-:Y:S05]  /*e0a0*/  BSYNC B7 ;  /* 0x0000000000077941 */ /* 0x000fea0003800000 */
.L_x_6744:
        /* <DEDUP_REMOVED lines=8> */
[----:B------:R2:W3:Y:S01]  /*e130*/  LDS.128 R16, [R22+0x288d0] ;  /* 0x0288d00016107984 */ /* 0x0004e20000000c00 */
[----:B------:R-:W-:Y:S06]  /*e140*/  BAR.ARV 0x4, 0x180 ;  /* 0x0106000000007b1d */ /* 0x000fec0000002000 */
[----:B------:R-:W-:Y:S05]  /*e150*/  BRA `(.L_x_6791) ;  /* 0x0000000800d07947 */ /* 0x000fea0003800000 */
.L_x_6790:
        /* <DEDUP_REMOVED lines=43> */
.L_x_6922:
[----:B------:R-:W-:Y:S02]  /*e410*/  ULDC UR4, c[0x0][0xc38] ;  /* 0x00030e0000047ab9 */ /* 0x000fe40000000800 */
[----:B------:R-:W-:-:S04]  /*e420*/  IMAD.U32 R5, RZ, RZ, UR4 ;  /* 0x00000004ff057e24 */ /* 0x000fc8000f8e00ff */
[----:B-1----:R-:W-:-:S05]  /*e430*/  IMAD R14, R14, R5, RZ ;  /* 0x000000050e0e7224 */ /* 0x002fca00078e02ff */
[----:B------:R-:W-:-:S04]  /*e440*/  IADD3 R9, R8, R14, RZ ;  /* 0x0000000e08097210 */ /* 0x000fc80007ffe0ff */
[----:B------:R-:W-:-:S13]  /*e450*/  ISETP.GT.AND P6, PT, R9, R0, PT ;  /* 0x000000000900720c */ /* 0x000fda0003fc4270 */
[----:B------:R-:W-:Y:S05]  /*e460*/  @P6 BRA `(.L_x_6793) ;  /* 0x0000000000a46947 */ /* 0x000fea0003800000 */
.L_x_6796:
        /* <DEDUP_REMOVED lines=35> */
.L_x_6930:
[----:B------:R-:W-:Y:S02]  /*e6a0*/  ULDC UR4, c[0x0][0xc38] ;  /* 0x00030e0000047ab9 */ /* 0x000fe40000000800 */
[----:B------:R-:W-:-:S04]  /*e6b0*/  IMAD.U32 R5, RZ, RZ, UR4 ;  /* 0x00000004ff057e24 */ /* 0x000fc8000f8e00ff */
[----:B-1----:R-:W-:-:S04]  /*e6c0*/  IMAD R14, R14, R5, RZ ;  /* 0x000000050e0e7224 */ /* 0x002fc800078e02ff */
[----:B------:R-:W-:-:S05]  /*e6d0*/  IMAD.IADD R9, R14, 0x1, R9 ;  /* 0x000000010e097824 */ /* 0x000fca00078e0209 */
[----:B------:R-:W-:-:S13]  /*e6e0*/  ISETP.GT.AND P6, PT, R9, R0, PT ;  /* 0x000000000900720c */ /* 0x000fda0003fc4270 */
[----:B------:R-:W-:Y:S05]  /*e6f0*/  @!P6 BRA `(.L_x_6796) ;  /* 0xfffffffc005ce947 */ /* 0x000fea000383ffff */
.L_x_6793:
        /* <DEDUP_REMOVED lines=9> */
.L_x_6935:
[----:B------:R-:W-:-:S13]  /*e790*/  ISETP.NE.AND P0, PT, R3, RZ, PT ;  /* 0x000000ff0300720c */ /* 0x000fda0003f05270 */
[----:B------:R-:W-:Y:S05]  /*e7a0*/  @!P0 BRA `(.L_x_6798) ;  /* 0x0000000000108947 */ /* 0x000fea0003800000 */
[----:B------:R-:W-:Y:S01]  /*e7b0*/  UMOV UR4, 0xffffffff ;  /* 0xffffffff00047882 */ /* 0x000fe20000000000 */
[----:B------:R-:W-:Y:S02]  /*e7c0*/  VIADD R12, R8, 0xffffffff ;  /* 0xffffffff080c7836 */ /* 0x000fe40000000000 */
[----:B------:R-:W-:Y:S05]  /*e7d0*/  BRA.DIV UR4, `(.L_x_6799) ;  /* 0x0000004a04207947 */ /* 0x000fea000b800000 */
[----:B------:R4:W0:Y:S02]  /*e7e0*/  SHFL.IDX PT, R6, R2, R12, 0x1f ;  /* 0x00001f0c02067589 */ /* 0x00082400000e0000 */
.L_x_6798:
        /* <DEDUP_REMOVED lines=53> */
[----:B------:R-:W-:Y:S01]  /*eb40*/  IMAD.MOV R3, RZ, RZ, -R9 ;  /* 0x000000ffff037224 */ /* 0x000fe200078e0a09 */
[----:B------:R-:W-:-:S03]  /*eb50*/  LEA R9, R4, R9, 0x18 ;  /* 0x0000000904097211 */ /* 0x000fc600078ec0ff */
[----:B------:R-:W-:-:S04]  /*eb60*/  IMAD R18, R4, R3, R6 ;  /* 0x0000000304127224 */ /* 0x000fc800078e0206 */
[----:B------:R-:W-:Y:S01]  /*eb70*/  IMAD R18, R18, 0x10000, R9 ;  /* 0x0001000012127824 */ /* 0x000fe200078e0209 */
[----:B------:R-:W-:Y:S06]  /*eb80*/  BRA `(.L_x_6800) ;  /* 0x00000000001c7947 */ /* 0x000fec0003800000 */
.L_x_6794:
[----:B------:R-:W-:Y:S01]  /*eb90*/  UMOV UR4, URZ ;  /* 0x0000003f00047c82 */ /* 0x000fe20008000000 */
[----:B------:R-:W-:Y:S01]  /*eba0*/  UMOV UR5, URZ ;  /* 0x0000003f00057c82 */ /* 0x000fe20008000000 */
[----:B------:R-:W-:Y:S01]  /*ebb0*/  ULDC UR6, c[0x0][0xc3c] ;  /* 0x00030f0000067ab9 */ /* 0x000fe20000000800 */
[----:B------:R-:W-:Y:S02]  /*ebc0*/  IMAD.MOV.U32 R16, RZ, RZ, R0 ;  /* 0x000000ffff107224 */ /* 0x000fe400078e0000 */
[----:B------:R-:W-:Y:S02]  /*ebd0*/  IMAD.U32 R17, RZ, RZ, UR4 ;  /* 0x00000004ff117e24 */ /* 0x000fe4000f8e00ff */
[----:B------:R-:W-:Y:S02]  /*ebe0*/  IMAD.U32 R18, RZ, RZ, UR5 ;  /* 0x00000005ff127e24 */ /* 0x000fe4000f8e00ff */
[----:B------:R-:W-:-:S07]  /*ebf0*/  IMAD.U32 R19, RZ, RZ, UR6 ;  /* 0x00000006ff137e24 */ /* 0x000fce000f8e00ff */
.L_x_6800:
        /* <DEDUP_REMOVED lines=10> */
.L_x_6791:
[----:B------:R-:W-:Y:S02]  /*eca0*/  ULDC UR4, c[0x0][0xc3c] ;  /* 0x00030f0000047ab9 */ /* 0x000fe40000000800 */
[----:B---3--:R-:W-:-:S13]  /*ecb0*/  ISETP.GE.AND P0, PT, R19, UR4, PT ;  /* 0x0000000413007c0c */ /* 0x008fda000bf06270 */
[----:B------:R-:W-:Y:S05]  /*ecc0*/  @!P0 BRA `(.L_x_6801) ;  /* 0xffffffb400888947 */ /* 0x000fea000383ffff */
[----:B------:R-:W-:Y:S05]  /*ecd0*/  BSYNC B8 ;  /* 0x0000000000087941 */ /* 0x000fea0003800000 */
.L_x_6738:
[----:B0-----:R-:W3:Y:S01]  /*ece0*/  LDL.LU R0, [R1+0x20] ;  /* 0x0000200001007983 */ /* 0x001ee20000300800 */
[----:B------:R-:W-:Y:S01]  /*ecf0*/  BSSY B0, `(.L_x_6802) ;  /* 0x000000b000007945 */ /* 0x000fe20003800000 */
[----:B------:R-:W0:Y:S01]  /*ed00*/  S2R R5, SR_CgaCtaId ;  /* 0x0000000000057919 */ /* 0x000e220000008800 */
[----:B---3--:R-:W-:-:S05]  /*ed10*/  VIADD R0, R0, 0x1 ;  /* 0x0000000100007836 */ /* 0x008fca0000000000 */
[----:B------:R-:W-:-:S04]  /*ed20*/  LEA.HI R2, R0, R0, RZ, 0x1 ;  /* 0x0000000000027211 */ /* 0x000fc800078f08ff */
[----:B------:R-:W-:Y:S02]  /*ed30*/  LOP3.LUT R3, R2, 0xfffffffe, RZ, 0xc0, !PT ;  /* 0xfffffffe02037812 */ /* 0x000fe400078ec0ff */
[----:B------:R-:W-:-:S03]  /*ed40*/  MOV R2, 0x400 ;  /* 0x0000040000027802 */ /* 0x000fc60000000f00 */
[----:B------:R-:W-:Y:S01]  /*ed50*/  IMAD.IADD R0, R0, 0x1, -R3 ;  /* 0x0000000100007824 */ /* 0x000fe200078e0a03 */
[----:B0-----:R-:W-:-:S04]  /*ed60*/  LEA R4, R5, R2, 0x18 ;  /* 0x0000000205047211 */ /* 0x001fc800078ec0ff */
[----:B------:R-:W-:-:S04]  /*ed70*/  SHF.L.U32 R0, R0, 0x1f, RZ ;  /* 0x0000001f00007819 */ /* 0x000fc800000006ff */
[----:B------:R-:W0:Y:S02]  /*ed80*/  SYNCS.PHASECHK.TRANS64.TRYWAIT P0, [R4+URZ+0x28820], R0 ;  /* 0x02882000040075a7 */ /* 0x000e24000800017f */
[----:B0-----:R-:W-:Y:S05]  /*ed90*/  @!P0 BRA `(.L_x_6803) ;  /* 0x0000004000d88947 */ /* 0x001fea0003800000 */
.L_x_6938:
[----:B------:R-:W-:Y:S05]  /*eda0*/  BSYNC B0 ;  /* 0x0000000000007941 */ /* 0x000fea0003800000 */
.L_x_6802:
[----:B------:R-:W-:-:S03]  /*edb0*/  UMOV UR4, 0xffffffff ;  /* 0xffffffff00047882 */ /* 0x000fc60000000000 */
[----:B------:R-:W-:Y:S05]  /*edc0*/  BRA.DIV UR4, `(.L_x_6804) ;  /* 0x0000004204e07947 */ /* 0x000fea000b800000 */
[----:B0-----:R-:W0:Y:S02]  /*edd0*/  S2R R0, SR_TID.X ;  /* 0x0000000000007919 */ /* 0x001e240000002100 */
[----:B0-----:R-:W-:-:S04]  /*ede0*/  SHF.R.U32.HI R0, RZ, 0x5, R0 ;  /* 0x00000005ff007819 */ /* 0x001fc80000011600 */
[----:B------:R-:W-:-:S05]  /*edf0*/  LOP3.LUT R0, R0, 0x3, RZ, 0xc0, !PT ;  /* 0x0000000300007812 */ /* 0x000fca00078ec0ff */
[----:B------:R0:W3:Y:S02]  /*ee00*/  SHFL.IDX PT, R14, R0, RZ, 0x1f ;  /* 0x00001fff000e7589 */ /* 0x0000e400000e0000 */
.L_x_6941:
[----:B---3--:R-:W-:Y:S01]  /*ee10*/  ISETP.NE.AND P0, PT, R14, RZ, PT ;  /* 0x000000ff0e00720c */ /* 0x008fe20003f05270 */
[----:B------:R-:W-:-:S12]  /*ee20*/  BSSY B0, `(.L_x_6805) ;  /* 0x0000024000007945 */ /* 0x000fd80003800000 */
[----:B------:R-:W-:Y:S05]  /*ee30*/  @P0 BRA `(.L_x_6806) ;  /* 0x0000000000880947 */ /* 0x000fea0003800000 */
[----:B------:R-:W-:-:S03]  /*ee40*/  UMOV UR4, 0xffffffff ;  /* 0xffffffff00047882 */ /* 0x000fc60000000000 */
[----:B------:R-:W-:Y:S05]  /*ee50*/  BRA.DIV UR4, `(.L_x_6807) ;  /* 0x0000004204f07947 */ /* 0x000fea000b800000 */
[----:B------:R-:W-:-:S13]  /*ee60*/  ELECT P6, URZ, PT ;  /* 0x00000000003f782f */ /* 0x000fda00038c0000 */
.L_x_6944:
[----:B------:R-:W-:Y:S05]  /*ee70*/  @!P6 BRA `(.L_x_6806) ;  /* 0x000000000078e947 */ /* 0x000fea0003800000 */
[----:B0-----:R-:W3:Y:S02]  /*ee80*/  LDL.LU R0, [R1+0x4] ;  /* 0x0000040001007983 */ /* 0x001ee40000300800 */
[----:B---3--:R-:W-:-:S04]  /*ee90*/  LOP3.LUT R0, R0, 0x2, RZ, 0xfc, !PT ;  /* 0x0000000200007812 */ /* 0x008fc800078efcff */
[----:B------:R-:W-:-:S13]  /*eea0*/  ISETP.NE.AND P0, PT, R0, 0x3, PT ;  /* 0x000000030000780c */ /* 0x000fda0003f05270 */
[----:B------:R-:W-:Y:S05]  /*eeb0*/  @!P0 BRA `(.L_x_6808) ;  /* 0x0000000000048947 */ /* 0x000fea0003800000 */
[----:B------:R-:W-:Y:S01]  /*eec0*/  BPT.TRAP 0x1 ;  /* 0x000000040000795c */ /* 0x000fe20000300000 */
.L_x_6808:
[C---:B------:R-:W-:Y:S01]  /*eed0*/  IMAD R5, R25.reuse, 0x8, R4 ;  /* 0x0000000819057824 */ /* 0x040fe200078e0204 */
[----:B------:R-:W-:Y:S01]  /*eee0*/  SHF.L.U32 R0, R28, 0x1f, RZ ;  /* 0x0000001f1c007819 */ /* 0x000fe200000006ff */
[----:B------:R-:W-:-:S03]  /*eef0*/  VIADD R25, R25, 0x1 ;  /* 0x0000000119197836 */ /* 0x000fc60000000000 */
[----:B------:R-:W0:Y:S02]  /*ef00*/  SYNCS.PHASECHK.TRANS64.TRYWAIT P1, [R5+URZ+0x28840], R0 ;  /* 0x02884000050075a7 */ /* 0x000e24000802017f */
[----:B------:R-:W-:-:S04]  /*ef10*/  ISETP.NE.AND P2, PT, R25, 0x2, PT ;  /* 0x000000021900780c */ /* 0x000fc80003f45270 */
[----:B------:R-:W-:Y:S01]  /*ef20*/  SEL R3, RZ, 0x1, P2 ;  /* 0x00000001ff037807 */ /* 0x000fe20001000000 */
[----:B0-----:R-:W-:Y:S08]  /*ef30*/  @!P1 BRA `(.L_x_6809) ;  /* 0x0000004000d89947 */ /* 0x001ff00003800000 */
.L_x_6945:
[----:B------:R-:W-:Y:S02]  /*ef40*/  SEL R25, R25, RZ, P2 ;  /* 0x000000ff19197207 */ /* 0x000fe40001000000 */
[----:B------:R-:W-:Y:S01]  /*ef50*/  LOP3.LUT R2, R28, R3, RZ, 0x3c, !PT ;  /* 0x000000031c027212 */ /* 0x000fe200078e3cff */
[----:B------:R-:W-:Y:S06]  /*ef60*/  @!P0 BRA `(.L_x_6810) ;  /* 0x0000000000048947 */ /* 0x000fec0003800000 */
[----:B------:R-:W-:Y:S01]  /*ef70*/  BPT.TRAP 0x1 ;  /* 0x000000040000795c */ /* 0x000fe20000300000 */
.L_x_6810:
[----:B------:R-:W-:Y:S01]  /*ef80*/  IMAD R25, R25, 0x8, R4 ;  /* 0x0000000819197824 */ /* 0x000fe200078e0204 */
[----:B------:R-:W-:-:S04]  /*ef90*/  SHF.L.U32 R2, R2, 0x1f, RZ ;  /* 0x0000001f02027819 */ /* 0x000fc800000006ff */
[----:B------:R-:W3:Y:S02]  /*efa0*/  SYNCS.PHASECHK.TRANS64.TRYWAIT P1, [R25+URZ+0x28840], R2 ;  /* 0x02884002190075a7 */ /* 0x000ee4000802017f */
[----:B---3--:R-:W-:Y:S05]  /*efb0*/  @!P1 BRA `(.L_x_6811) ;  /* 0x0000004000cc9947 */ /* 0x008fea0003800000 */
.L_x_6946:
[----:B------:R-:W-:Y:S05]  /*efc0*/  @!P0 BRA `(.L_x_6812) ;  /* 0x0000000000048947 */ /* 0x000fea0003800000 */
[----:B------:R-:W-:Y:S01]  /*efd0*/  BPT.TRAP 0x1 ;  /* 0x000000040000795c */ /* 0x000fe20000300000 */
.L_x_6812:
[----:B------:R-:W4:Y:S02]  /*efe0*/  SYNCS.PHASECHK.TRANS64.TRYWAIT P1, [R5+URZ+0x28860], R0 ;  /* 0x02886000050075a7 */ /* 0x000f24000802017f */
[----:B----4-:R-:W-:Y:S05]  /*eff0*/  @!P1 BRA `(.L_x_6813) ;  /* 0x0000004000d09947 */ /* 0x010fea0003800000 */
.L_x_6947:
[----:B------:R-:W-:Y:S05]  /*f000*/  @!P0 BRA `(.L_x_6814) ;  /* 0x0000000000048947 */ /* 0x000fea0003800000 */
[----:B------:R-:W-:Y:S01]  /*f010*/  BPT.TRAP 0x1 ;  /* 0x000000040000795c */ /* 0x000fe20000300000 */
.L_x_6814:
[----:B------:R0:W0:Y:S02]  /*f020*/  SYNCS.PHASECHK.TRANS64.TRYWAIT P0, [R25+URZ+0x28860], R2 ;  /* 0x02886002190075a7 */ /* 0x000024000800017f */
[----:B0-----:R-:W-:Y:S05]  /*f030*/  @!P0 NANOSLEEP.SYNCS 0x989680 ;  /* 0x009896800000895d */ /* 0x001fea0003900000 */
[----:B------:R-:W0:Y:S02]  /*f040*/  @!P0 SYNCS.PHASECHK.TRANS64 P0, [R25+URZ+0x28860], R2 ;  /* 0x02886002190085a7 */ /* 0x000e24000800007f */
[----:B0-----:R-:W-:Y:S05]  /*f050*/  @!P0 BRA `(.L_x_6814) ;  /* 0xfffffffc00f08947 */ /* 0x001fea000383ffff */
.L_x_6806:
[----:B------:R-:W-:Y:S05]  /*f060*/  BSYNC B0 ;  /* 0x0000000000007941 */ /* 0x000fea0003800000 */
.L_x_6805:
[----:B------:R-:W-:Y:S05]  /*f070*/  EXIT ;  /* 0x000000000000794d */ /* 0x000fea0003800000 */
.L_x_6685:
[----:B0-----:R-:W-:-:S04]  /*f080*/  IMAD.U32 R3, RZ, RZ, UR42 ;  /* 0x0000002aff037e24 */ /* 0x001fc8000f8e00ff */
[----:B------:R0:W1:Y:S03]  /*f090*/  SYNCS.PHASECHK.TRANS64.TRYWAIT P1, [R3+URZ+0x28800], R0 ;  /* 0x02880000030075a7 */ /* 0x000066000802017f */
[----:B-1----:R-:W-:Y:S05]  /*f0a0*/  @!P1 NANOSLEEP.SYNCS 0x989680 ;  /* 0x009896800000995d */ /* 0x002fea0003900000 */
[----:B------:R-:W1:Y:S02]  /*f0b0*/  @!P1 SYNCS.PHASECHK.TRANS64 P1, [R3+URZ+0x28800], R0 ;  /* 0x02880000030095a7 */ /* 0x000e64000802007f */
[----:B-1----:R-:W-:Y:S05]  /*f0c0*/  @!P1 BRA `(.L_x_6685) ;  /* 0xfffffffc00ec9947 */ /* 0x002fea000383ffff */
[----:B------:R-:W-:Y:S05]  /*f0d0*/  BRA `(.L_x_6815) ;  /* 0xffffff2800047947 */ /* 0x000fea000383ffff */
.L_x_6689:
[----:B-1----:R1:W2:Y:S02]  /*f0e0*/  SYNCS.PHASECHK.TRANS64.TRYWAIT P1, [R4+URZ+0x28830], R3 ;  /* 0x02883003040075a7 */ /* 0x0022a4000802017f */
[----:B--2---:R-:W-:Y:S05]  /*f0f0*/  @!P1 NANOSLEEP.SYNCS 0x989680 ;  /* 0x009896800000995d */ /* 0x004fea0003900000 */
[----:B------:R-:W2:Y:S02]  /*f100*/  @!P1 SYNCS.PHASECHK.TRANS64 P1, [R4+URZ+0x28830], R3 ;  /* 0x02883003040095a7 */ /* 0x000ea4000802007f */
[----:B--2---:R-:W-:Y:S05]  /*f110*/  @!P1 BRA `(.L_x_6689) ;  /* 0xfffffffc00f09947 */ /* 0x004fea000383ffff */
[----:B------:R-:W-:Y:S05]  /*f120*/  BRA `(.L_x_6688) ;  /* 0xffffff2800247947 */ /* 0x000fea000383ffff */
.L_x_6695:
[----:B-1----:R-:W-:-:S04]  /*f130*/  IMAD.U32 R3, RZ, RZ, UR6 ;  /* 0x00000006ff037e24 */ /* 0x002fc8000f8e00ff */
[----:B------:R1:W2:Y:S03]  /*f140*/  SYNCS.PHASECHK.TRANS64.TRYWAIT P1, [R3+URZ+0x28830], R0 ;  /* 0x02883000030075a7 */ /* 0x0002a6000802017f */
[----:B--2---:R-:W-:Y:S05]  /*f150*/  @!P1 NANOSLEEP.SYNCS 0x989680 ;  /* 0x009896800000995d */ /* 0x004fea0003900000 */
[----:B------:R-:W2:Y:S02]  /*f160*/  @!P1 SYNCS.PHASECHK.TRANS64 P1, [R3+URZ+0x28830], R0 ;  /* 0x02883000030095a7 */ /* 0x000ea4000802007f */
[----:B--2---:R-:W-:Y:S05]  /*f170*/  @!P1 BRA `(.L_x_6695) ;  /* 0xfffffffc00ec9947 */ /* 0x004fea000383ffff */
[----:B------:R-:W-:Y:S05]  /*f180*/  BRA `(.L_x_6692) ;  /* 0xffffff4c00747947 */ /* 0x000fea000383ffff */
.L_x_6699:
[----:B-1----:R-:W-:-:S04]  /*f190*/  IMAD.U32 R3, RZ, RZ, UR6 ;  /* 0x00000006ff037e24 */ /* 0x002fc8000f8e00ff */
[----:B------:R1:W2:Y:S03]  /*f1a0*/  SYNCS.PHASECHK.TRANS64.TRYWAIT P1, [R3+URZ+0x28850], R0 ;  /* 0x02885000030075a7 */ /* 0x0002a6000802017f */
[----:B--2---:R-:W-:Y:S05]  /*f1b0*/  @!P1 NANOSLEEP.SYNCS 0x989680 ;  /* 0x009896800000995d */ /* 0x004fea0003900000 */
[----:B------:R-:W2:Y:S02]  /*f1c0*/  @!P1 SYNCS.PHASECHK.TRANS64 P1, [R3+URZ+0x28850], R0 ;  /* 0x02885000030095a7 */ /* 0x000ea4000802007f */
[----:B--2---:R-:W-:Y:S05]  /*f1d0*/  @!P1 BRA `(.L_x_6699) ;  /* 0xfffffffc00ec9947 */ /* 0x004fea000383ffff */
[----:B------:R-:W-:Y:S05]  /*f1e0*/  BRA `(.L_x_6696) ;  /* 0xffffff5000547947 */ /* 0x000fea000383ffff */
.L_x_6706:
[----:B-1----:R-:W-:-:S04]  /*f1f0*/  MOV R9, UR5 ;  /* 0x0000000500097c02 */ /* 0x002fc80008000f00 */
[----:B------:R1:W2:Y:S03]  /*f200*/  SYNCS.PHASECHK.TRANS64.TRYWAIT P1, [R9+URZ+0x28850], R6 ;  /* 0x02885006090075a7 */ /* 0x0002a6000802017f */
[----:B--2---:R-:W-:Y:S05]  /*f210*/  @!P1 NANOSLEEP.SYNCS 0x989680 ;  /* 0x009896800000995d */ /* 0x004fea0003900000 */
[----:B------:R-:W2:Y:S02]  /*f220*/  @!P1 SYNCS.PHASECHK.TRANS64 P1, [R9+URZ+0x28850], R6 ;  /* 0x02885006090095a7 */ /* 0x000ea4000802007f */
[----:B--2---:R-:W-:Y:S05]  /*f230*/  @!P1 BRA `(.L_x_6706) ;  /* 0xfffffffc00ec9947 */ /* 0x004fea000383ffff */
[----:B------:R-:W-:Y:S05]  /*f240*/  BRA `(.L_x_6705) ;  /* 0xffffff6c005c7947 */ /* 0x000fea000383ffff */
.L_x_6752:
        /* <DEDUP_REMOVED lines=11> */
.L_x_6817:
[----:B------:R-:W-:Y:S05]  /*f300*/  BSYNC B0 ;  /* 0x0000000000007941 */ /* 0x000fea0003800000 */
.L_x_6816:
[----:B------:R-:W-:Y:S05]  /*f310*/  BRA `(.L_x_6818) ;  /* 0xffffffbc00c47947 */ /* 0x000fea000383ffff */
.L_x_6755:
[----:B0-----:R0:W1:Y:S02]  /*f320*/  SYNCS.PHASECHK.TRANS64.TRYWAIT P0, [R7+URZ+0x28840], R2 ;  /* 0x02884002070075a7 */ /* 0x001064000800017f */
[----:B-1----:R-:W-:Y:S05]  /*f330*/  @!P0 NANOSLEEP.SYNCS 0x989680 ;  /* 0x009896800000895d */ /* 0x002fea0003900000 */
[----:B------:R-:W1:Y:S02]  /*f340*/  @!P0 SYNCS.PHASECHK.TRANS64 P0, [R7+URZ+0x28840], R2 ;  /* 0x02884002070085a7 */ /* 0x000e64000800007f */
[----:B-1----:R-:W-:Y:S05]  /*f350*/  @!P0 BRA `(.L_x_6755) ;  /* 0xfffffffc00f08947 */ /* 0x002fea000383ffff */
[----:B------:R-:W-:Y:S05]  /*f360*/  BRA `(.L_x_6819) ;  /* 0xffffffc000187947 */ /* 0x000fea000383ffff */
.L_x_6756:
        /* <DEDUP_REMOVED lines=8> */
.L_x_6821:
[----:B------:R-:W-:Y:S05]  /*f3f0*/  BSYNC B0 ;  /* 0x0000000000007941 */ /* 0x000fea0003800000 */
.L_x_6820:
[----:B------:R-:W-:Y:S01]  /*f400*/  IMAD.MOV.U32 R13, RZ, RZ, R4 ;  /* 0x000000ffff0d7224 */ /* 0x000fe200078e0004 */
[----:B------:R-:W-:Y:S01]  /*f410*/  @P0 LEA R8, R5, R22, 0x1 ;  /* 0x0000001605080211 */ /* 0x000fe200078e08ff */
[----:B------:R-:W-:Y:S02]  /*f420*/  IMAD.MOV.U32 R12, RZ, RZ, RZ ;  /* 0x000000ffff0c7224 */ /* 0x000fe400078e00ff */
[----:B------:R-:W-:Y:S02]  /*f430*/  IMAD.MOV.U32 R11, RZ, RZ, 0x181f ;  /* 0x0000181fff0b7424 */ /* 0x000fe400078e00ff */
[----:B------:R-:W-:Y:S02]  /*f440*/  IMAD.MOV.U32 R15, RZ, RZ, -0x1 ;  /* 0xffffffffff0f7424 */ /* 0x000fe400078e00ff */
[----:B------:R-:W-:-:S07]  /*f450*/  IMAD.MOV.U32 R2, RZ, RZ, R14 ;  /* 0x000000ffff027224 */ /* 0x000fce00078e000e */
[----:B------:R-:W-:Y:S05]  /*f460*/  WARPSYNC.COLLECTIVE R15, `(.L_x_6822) ;  /* 0x000000000f087348 */ /* 0x000fea0003c00000 */
[----:B------:R0:W1:Y:S02]  /*f470*/  SHFL.IDX P6, R14, R13, R12, R11 ;  /* 0x0000000c0d0e7389 */ /* 0x00006400000c000b */
[----:B01----:R-:W-:Y:S01]  /*f480*/  ENDCOLLECTIVE ;  /* 0x000000000000791b */ /* 0x003fe20003800000 */
.L_x_6822:
[----:B------:R-:W-:Y:S02]  /*f490*/  IMAD.MOV.U32 R13, RZ, RZ, R0 ;  /* 0x000000ffff0d7224 */ /* 0x000fe400078e0000 */
[----:B------:R-:W-:Y:S02]  /*f4a0*/  IMAD.MOV.U32 R12, RZ, RZ, 0x1 ;  /* 0x00000001ff0c7424 */ /* 0x000fe400078e00ff */
[----:B------:R-:W-:-:S07]  /*f4b0*/  IMAD.MOV.U32 R3, RZ, RZ, R14 ;  /* 0x000000ffff037224 */ /* 0x000fce00078e000e */
[----:B------:R-:W-:Y:S05]  /*f4c0*/  WARPSYNC.COLLECTIVE R15, `(.L_x_6823) ;  /* 0x000000000f087348 */ /* 0x000fea0003c00000 */
[----:B------:R0:W1:Y:S02]  /*f4d0*/  SHFL.IDX P6, R14, R13, R12, R11 ;  /* 0x0000000c0d0e7389 */ /* 0x00006400000c000b */
[----:B01----:R-:W-:Y:S01]  /*f4e0*/  ENDCOLLECTIVE ;  /* 0x000000000000791b */ /* 0x003fe20003800000 */
.L_x_6823:
        /* <DEDUP_REMOVED lines=11> */
[----:B------:R0:W-:Y:S02]  /*f5a0*/  @P0 LDGSTS.E.BYPASS.LTC128B.128 [R8+0x1c400], desc[UR36][R2.64+0x80], !P2 ;  /* 0x1c40008002080fae */ /* 0x0001e4000d101d64 */
[----:B0-----:R-:W-:-:S07]  /*f5b0*/  IMAD.MOV.U32 R2, RZ, RZ, R14 ;  /* 0x000000ffff027224 */ /* 0x001fce00078e000e */
[----:B------:R-:W-:Y:S05]  /*f5c0*/  WARPSYNC.COLLECTIVE R15, `(.L_x_6824) ;  /* 0x000000000f087348 */ /* 0x000fea0003c00000 */
[----:B------:R0:W1:Y:S02]  /*f5d0*/  SHFL.IDX P6, R14, R13, R12, R11 ;  /* 0x0000000c0d0e7389 */ /* 0x00006400000c000b */
[----:B01----:R-:W-:Y:S01]  /*f5e0*/  ENDCOLLECTIVE ;  /* 0x000000000000791b */ /* 0x003fe20003800000 */
.L_x_6824:
[----:B------:R-:W-:Y:S02]  /*f5f0*/  @P1 IMAD R8, R5, 0x2, R22 ;  /* 0x0000000205081824 */ /* 0x000fe400078e0216 */
[----:B------:R-:W-:Y:S02]  /*f600*/  IMAD.MOV.U32 R13, RZ, RZ, R0 ;  /* 0x000000ffff0d7224 */ /* 0x000fe400078e0000 */
[----:B------:R-:W-:Y:S02]  /*f610*/  IMAD.MOV.U32 R12, RZ, RZ, 0x2 ;  /* 0x00000002ff0c7424 */ /* 0x000fe400078e00ff */
[----:B------:R-:W-:-:S07]  /*f620*/  IMAD.MOV.U32 R3, RZ, RZ, R14 ;  /* 0x000000ffff037224 */ /* 0x000fce00078e000e */
[----:B------:R-:W-:Y:S05]  /*f630*/  WARPSYNC.COLLECTIVE R15, `(.L_x_6825) ;  /* 0x000000000f087348 */ /* 0x000fea0003c00000 */
[----:B------:R0:W1:Y:S02]  /*f640*/  SHFL.IDX P6, R14, R13, R12, R11 ;  /* 0x0000000c0d0e7389 */ /* 0x00006400000c000b */
[----:B01----:R-:W-:Y:S01]  /*f650*/  ENDCOLLECTIVE ;  /* 0x000000000000791b */ /* 0x003fe20003800000 */
.L_x_6825:
        /* <DEDUP_REMOVED lines=10> */
[----:B------:R0:W-:Y:S01]  /*f700*/  @P1 LDGSTS.E.BYPASS.LTC128B.128 [R8+0x1cc00], desc[UR36][R2.64+0x80], !P2 ;  /* 0x1cc0008002081fae */ /* 0x0001e2000d101d64 */
[----:B------:R-:W-:Y:S01]  /*f710*/  ISETP.GE.AND P1, PT, R6, 0x21, PT ;  /* 0x000000210600780c */ /* 0x000fe20003f26270 */
[----:B0-----:R-:W-:-:S12]  /*f720*/  IMAD.MOV.U32 R2, RZ, RZ, R14 ;  /* 0x000000ffff027224 */ /* 0x001fd800078e000e */
[----:B------:R-:W-:Y:S05]  /*f730*/  WARPSYNC.COLLECTIVE R15, `(.L_x_6826) ;  /* 0x000000000f087348 */ /* 0x000fea0003c00000 */
[----:B------:R0:W1:Y:S02]  /*f740*/  SHFL.IDX P6, R14, R13, R12, R11 ;  /* 0x0000000c0d0e7389 */ /* 0x00006400000c000b */
[----:B01----:R-:W-:Y:S01]  /*f750*/  ENDCOLLECTIVE ;  /* 0x000000000000791b */ /* 0x003fe20003800000 */
.L_x_6826:
[----:B------:R-:W-:Y:S02]  /*f760*/  @P1 IMAD R8, R5, 0x2, R22 ;  /* 0x0000000205081824 */ /* 0x000fe400078e0216 */
[----:B------:R-:W-:Y:S01]  /*f770*/  IMAD.MOV.U32 R13, RZ, RZ, R0 ;  /* 0x000000ffff0d7224 */ /* 0x000fe200078e0000 */
[----:B------:R-:W-:Y:S01]  /*f780*/  MOV R12, 0x3 ;  /* 0x00000003000c7802 */ /* 0x000fe20000000f00 */
[----:B------:R-:W-:-:S07]  /*f790*/  IMAD.MOV.U32 R3, RZ, RZ, R14 ;  /* 0x000000ffff037224 */ /* 0x000fce00078e000e */
[----:B------:R-:W-:Y:S05]  /*f7a0*/  WARPSYNC.COLLECTIVE R15, `(.L_x_6827) ;  /* 0x000000000f087348 */ /* 0x000fea0003c00000 */
[----:B------:R0:W1:Y:S02]  /*f7b0*/  SHFL.IDX P6, R14, R13, R12, R11 ;  /* 0x0000000c0d0e7389 */ /* 0x00006400000c000b */
[----:B01----:R-:W-:Y:S01]  /*f7c0*/  ENDCOLLECTIVE ;  /* 0x000000000000791b */ /* 0x003fe20003800000 */
.L_x_6827:
        /* <DEDUP_REMOVED lines=16> */
.L_x_6828:
[----:B------:R-:W-:Y:S02]  /*f8d0*/  @P1 IMAD R8, R5, 0x2, R22 ;  /* 0x0000000205081824 */ /* 0x000fe400078e0216 */
[----:B------:R-:W-:Y:S02]  /*f8e0*/  IMAD.MOV.U32 R13, RZ, RZ, R0 ;  /* 0x000000ffff0d7224 */ /* 0x000fe400078e0000 */
[----:B------:R-:W-:Y:S02]  /*f8f0*/  IMAD.MOV.U32 R12, RZ, RZ, 0x4 ;  /* 0x00000004ff0c7424 */ /* 0x000fe400078e00ff */
[----:B------:R-:W-:-:S07]  /*f900*/  IMAD.MOV.U32 R3, RZ, RZ, R14 ;  /* 0x000000ffff037224 */ /* 0x000fce00078e000e */
[----:B------:R-:W-:Y:S05]  /*f910*/  WARPSYNC.COLLECTIVE R15, `(.L_x_6829) ;  /* 0x000000000f087348 */ /* 0x000fea0003c00000 */
[----:B------:R0:W1:Y:S02]  /*f920*/  SHFL.IDX P6, R14, R13, R12, R11 ;  /* 0x0000000c0d0e7389 */ /* 0x00006400000c000b */
[----:B01----:R-:W-:Y:S01]  /*f930*/  ENDCOLLECTIVE ;  /* 0x000000000000791b */ /* 0x003fe20003800000 */
.L_x_6829:
        /* <DEDUP_REMOVED lines=16> */
.L_x_6830:
[----:B------:R-:W-:Y:S02]  /*fa40*/  @P1 IMAD R8, R5, 0x2, R22 ;  /* 0x0000000205081824 */ /* 0x000fe400078e0216 */
[----:B------:R-:W-:Y:S02]  /*fa50*/  IMAD.MOV.U32 R13, RZ, RZ, R0 ;  /* 0x000000ffff0d7224 */ /* 0x000fe400078e0000 */
[----:B------:R-:W-:Y:S02]  /*fa60*/  IMAD.MOV.U32 R12, RZ, RZ, 0x5 ;  /* 0x00000005ff0c7424 */ /* 0x000fe400078e00ff */
[----:B------:R-:W-:-:S07]  /*fa70*/  IMAD.MOV.U32 R3, RZ, RZ, R14 ;  /* 0x000000ffff037224 */ /* 0x000fce00078e000e */
[----:B------:R-:W-:Y:S05]  /*fa80*/  WARPSYNC.COLLECTIVE R15, `(.L_x_6831) ;  /* 0x000000000f087348 */ /* 0x000fea0003c00000 */
[----:B------:R0:W1:Y:S02]  /*fa90*/  SHFL.IDX P6, R14, R13, R12, R11 ;  /* 0x0000000c0d0e7389 */ /* 0x00006400000c000b */
[----:B01----:R-:W-:Y:S01]  /*faa0*/  ENDCOLLECTIVE ;  /* 0x000000000000791b */ /* 0x003fe20003800000 */
.L_x_6831:
        /* <DEDUP_REMOVED lines=16> */
.L_x_6832:
[----:B------:R-:W-:Y:S02]  /*fbb0*/  @P1 IMAD R8, R5, 0x2, R22 ;  /* 0x0000000205081824 */ /* 0x000fe400078e0216 */
[----:B------:R-:W-:Y:S02]  /*fbc0*/  IMAD.MOV.U32 R13, RZ, RZ, R0 ;  /* 0x000000ffff0d7224 */ /* 0x000fe400078e0000 */
[----:B------:R-:W-:Y:S02]  /*fbd0*/  IMAD.MOV.U32 R12, RZ, RZ, 0x6 ;  /* 0x00000006ff0c7424 */ /* 0x000fe400078e00ff */
[----:B------:R-:W-:-:S07]  /*fbe0*/  IMAD.MOV.U32 R3, RZ, RZ, R14 ;  /* 0x000000ffff037224 */ /* 0x000fce00078e000e */
[----:B------:R-:W-:Y:S05]  /*fbf0*/  WARPSYNC.COLLECTIVE R15, `(.L_x_6833) ;  /* 0x000000000f087348 */ /* 0x000fea0003c00000 */
[----:B------:R0:W1:Y:S02]  /*fc00*/  SHFL.IDX P6, R14, R13, R12, R11 ;  /* 0x0000000c0d0e7389 */ /* 0x00006400000c000b */
[----:B01----:R-:W-:Y:S01]  /*fc10*/  ENDCOLLECTIVE ;  /* 0x000000000000791b */ /* 0x003fe20003800000 */
.L_x_6833:
        /* <DEDUP_REMOVED lines=16> */
.L_x_6834:
[----:B------:R-:W-:Y:S02]  /*fd20*/  @P1 IMAD R8, R5, 0x2, R22 ;  /* 0x0000000205081824 */ /* 0x000fe400078e0216 */
[----:B------:R-:W-:Y:S02]  /*fd30*/  IMAD.MOV.U32 R13, RZ, RZ, R0 ;  /* 0x000000ffff0d7224 */ /* 0x000fe400078e0000 */
[----:B------:R-:W-:Y:S02]  /*fd40*/  IMAD.MOV.U32 R12, RZ, RZ, 0x7 ;  /* 0x00000007ff0c7424 */ /* 0x000fe400078e00ff */
[----:B------:R-:W-:-:S07]  /*fd50*/  IMAD.MOV.U32 R3, RZ, RZ, R14 ;  /* 0x000000ffff037224 */ /* 0x000fce00078e000e */
[----:B------:R-:W-:Y:S05]  /*fd60*/  WARPSYNC.COLLECTIVE R15, `(.L_x_6835) ;  /* 0x000000000f087348 */ /* 0x000fea0003c00000 */
[----:B------:R0:W1:Y:S02]  /*fd70*/  SHFL.IDX P6, R14, R13, R12, R11 ;  /* 0x0000000c0d0e7389 */ /* 0x00006400000c000b */
[----:B01----:R-:W-:Y:S01]  /*fd80*/  ENDCOLLECTIVE ;  /* 0x000000000000791b */ /* 0x003fe20003800000 */
.L_x_6835:
        /* <DEDUP_REMOVED lines=10> */
.L_x_6836:
[----:B------:R-:W-:Y:S01]  /*fe30*/  @!PT LDS RZ, [RZ] ;  /* 0x00000000fffff984 */ /* 0x000fe20000000800 */
[----:B------:R-:W-:Y:S01]  /*fe40*/  @!PT LDS RZ, [RZ] ;  /* 0x00000000fffff984 */ /* 0x000fe20000000800 */
[----:B------:R-:W-:Y:S01]  /*fe50*/  @!PT LDS RZ, [RZ] ;  /* 0x00000000fffff984 */ /* 0x000fe20000000800 */
[----:B------:R-:W-:Y:S04]  /*fe60*/  @P1 LDGSTS.E.BYPASS.LTC128B.128 [R8+0x1b400], desc[UR36][R2.64], !P3 ;  /* 0x1b40000002081fae */ /* 0x000fe8000d901d64 */
[----:B------:R0:W-:Y:S02]  /*fe70*/  @P1 LDGSTS.E.BYPASS.LTC128B.128 [R8+0x1f400], desc[UR36][R2.64+0x80], !P2 ;  /* 0x1f40008002081fae */ /* 0x0001e4000d101d64 */
[----:B0-----:R-:W-:Y:S01]  /*fe80*/  IMAD.MOV.U32 R2, RZ, RZ, R14 ;  /* 0x000000ffff027224 */ /* 0x001fe200078e000e */
[----:B------:R-:W-:Y:S06]  /*fe90*/  BRA `(.L_x_6837) ;  /* 0xffffffb800f47947 */ /* 0x000fec000383ffff */
.L_x_6761:
[----:B------:R-:W-:Y:S01]  /*fea0*/  MOV R13, R5 ;  /* 0x00000005000d7202 */ /* 0x000fe20000000f00 */
        /* <DEDUP_REMOVED lines=8> */
.L_x_6838:
[C---:B------:R-:W-:Y:S01]  /*ff30*/  VIADD R7, R4.reuse, 0x10 ;  /* 0x0000001004077836 */ /* 0x040fe20000000000 */
[----:B------:R-:W-:Y:S01]  /*ff40*/  ISETP.GE.AND P2, PT, R4, R6, PT ;  /* 0x000000060400720c */ /* 0x000fe20003f46270 */
[----:B------:R-:W-:Y:S02]  /*ff50*/  IMAD.MOV.U32 R13, RZ, RZ, R0 ;  /* 0x000000ffff0d7224 */ /* 0x000fe400078e0000 */
[----:B------:R-:W-:-:S10]  /*ff60*/  IMAD.MOV.U32 R2, RZ, RZ, R14 ;  /* 0x000000ffff027224 */ /* 0x000fd400078e000e */
[----:B------:R-:W-:Y:S05]  /*ff70*/  WARPSYNC.COLLECTIVE R15, `(.L_x_6839) ;  /* 0x000000000f087348 */ /* 0x000fea0003c00000 */
[----:B------:R0:W1:Y:S02]  /*ff80*/  SHFL.IDX P6, R14, R13, R12, R11 ;  /* 0x0000000c0d0e7389 */ /* 0x00006400000c000b */
[----:B01----:R-:W-:Y:S01]  /*ff90*/  ENDCOLLECTIVE ;  /* 0x000000000000791b */ /* 0x003fe20003800000 */
.L_x_6839:
        /* <DEDUP_REMOVED lines=8> */
.L_x_6840:
[----:B------:R-:W-:Y:S01]  /*10020*/  @!PT LDS RZ, [RZ] ;  /* 0x00000000fffff984 */ /* 0x000fe20000000800 */
[----:B------:R-:W-:Y:S01]  /*10030*/  @!PT LDS RZ, [RZ] ;  /* 0x00000000fffff984 */ /* 0x000fe20000000800 */
[----:B------:R-:W-:Y:S01]  /*10040*/  @!PT LDS RZ, [RZ] ;  /* 0x00000000fffff984 */ /* 0x000fe20000000800 */
[----:B------:R-:W-:Y:S04]  /*10050*/  @!P2 LDGSTS.E.BYPASS.LTC128B.128 [R9+0x10400], desc[UR36][R2.64], !P0 ;  /* 0x104000000209afae */ /* 0x000fe8000c101d64 */
[----:B------:R0:W-:Y:S01]  /*10060*/  @!P2 LDGSTS.E.BYPASS.LTC128B.128 [R9+0x14400], desc[UR36][R2.64+0x80], !P1 ;  /* 0x144000800209afae */ /* 0x0001e2000c901d64 */
[----:B------:R-:W-:Y:S01]  /*10070*/  ISETP.GE.AND P2, PT, R7, R6, PT ;  /* 0x000000060700720c */ /* 0x000fe20003f46270 */
[----:B------:R-:W-:Y:S02]  /*10080*/  IMAD.MOV.U32 R13, RZ, RZ, R0 ;  /* 0x000000ffff0d7224 */ /* 0x000fe400078e0000 */
[----:B0-----:R-:W-:-:S10]  /*10090*/  IMAD.MOV.U32 R2, RZ, RZ, R14 ;  /* 0x000000ffff027224 */ /* 0x001fd400078e000e */
[----:B------:R-:W-:Y:S05]  /*100a0*/  WARPSYNC.COLLECTIVE R15, `(.L_x_6841) ;  /* 0x000000000f087348 */ /* 0x000fea0003c00000 */
[----:B------:R0:W1:Y:S02]  /*100b0*/  SHFL.IDX P6, R14, R13, R12, R11 ;  /* 0x0000000c0d0e7389 */ /* 0x00006400000c000b */
[----:B01----:R-:W-:Y:S01]  /*100c0*/  ENDCOLLECTIVE ;  /* 0x000000000000791b */ /* 0x003fe20003800000 */
.L_x_6841:
        /* <DEDUP_REMOVED lines=8> */
.L_x_6842:
[----:B------:R-:W-:Y:S01]  /*10150*/  @!P2 MOV R3, R7 ;  /* 0x000000070003a202 */ /* 0x000fe20000000f00 */
[----:B------:R-:W-:-:S04]  /*10160*/  VIADD R7, R4, 0x20 ;  /* 0x0000002004077836 */ /* 0x000fc80000000000 */
        /* <DEDUP_REMOVED lines=11> */
.L_x_6843:
        /* <DEDUP_REMOVED lines=8> */
.L_x_6844:
[----:B------:R-:W-:Y:S02]  /*102a0*/  @!P2 IMAD.MOV.U32 R3, RZ, RZ, R7 ;  /* 0x000000ffff03a224 */ /* 0x000fe400078e0007 */
[----:B------:R-:W-:-:S03]  /*102b0*/  VIADD R7, R4, 0x30 ;  /* 0x0000003004077836 */ /* 0x000fc60000000000 */
        /* <DEDUP_REMOVED lines=11> */
.L_x_6845:
        /* <DEDUP_REMOVED lines=8> */
.L_x_6846:
        /* <DEDUP_REMOVED lines=13> */
.L_x_6847:
        /* <DEDUP_REMOVED lines=8> */
.L_x_6848:
        /* <DEDUP_REMOVED lines=13> */
.L_x_6849:
        /* <DEDUP_REMOVED lines=8> */
.L_x_6850:
        /* <DEDUP_REMOVED lines=13> */
.L_x_6851:
        /* <DEDUP_REMOVED lines=8> */
.L_x_6852:
[----:B------:R-:W-:-:S05]  /*107e0*/  @!P2 IMAD.MOV.U32 R3, RZ, RZ, R7 ;  /* 0x000000ffff03a224 */ /* 0x000fca00078e0007 */
[----:B------:R-:W-:Y:S01]  /*107f0*/  @!PT LDS RZ, [RZ] ;  /* 0x00000000fffff984 */ /* 0x000fe20000000800 */
[----:B------:R-:W-:Y:S01]  /*10800*/  @!PT LDS RZ, [RZ] ;  /* 0x00000000fffff984 */ /* 0x000fe20000000800 */
[----:B------:R-:W-:Y:S01]  /*10810*/  @!PT LDS RZ, [RZ] ;  /* 0x00000000fffff984 */ /* 0x000fe20000000800 */
[----:B------:R0:W-:Y:S04]  /*10820*/  @!P2 LDGSTS.E.BYPASS.LTC128B.128 [R9+0x13400], desc[UR36][R2.64], !P0 ;  /* 0x134000000209afae */ /* 0x0001e8000c101d64 */
[----:B------:R0:W-:Y:S01]  /*10830*/  @!P2 LDGSTS.E.BYPASS.LTC128B.128 [R9+0x17400], desc[UR36][R2.64+0x80], !P1 ;  /* 0x174000800209afae */ /* 0x0001e2000c901d64 */
[----:B------:R-:W-:Y:S02]  /*10840*/  IMAD.MOV.U32 R13, RZ, RZ, R0 ;  /* 0x000000ffff0d7224 */ /* 0x000fe400078e0000 */
[----:B------:R-:W-:-:S07]  /*10850*/  IMAD.MOV.U32 R5, RZ, RZ, R14 ;  /* 0x000000ffff057224 */ /* 0x000fce00078e000e */
[----:B0-----:R-:W-:Y:S05]  /*10860*/  WARPSYNC.COLLECTIVE R15, `(.L_x_6853) ;  /* 0x000000000f087348 */ /* 0x001fea0003c00000 */
[----:B------:R1:W2:Y:S02]  /*10870*/  SHFL.IDX P6, R14, R13, R12, R11 ;  /* 0x0000000c0d0e7389 */ /* 0x0002a400000c000b */
[----:B012---:R-:W-:Y:S01]  /*10880*/  ENDCOLLECTIVE ;  /* 0x000000000000791b */ /* 0x007fe20003800000 */
.L_x_6853:
[----:B------:R-:W-:Y:S05]  /*10890*/  BRA `(.L_x_6854) ;  /* 0xffffffbc00507947 */ /* 0x000fea000383ffff */
.L_x_6766:
[----:B0-----:R0:W1:Y:S02]  /*108a0*/  SYNCS.PHASECHK.TRANS64.TRYWAIT P1, [R22+URZ+0x28820], R3 ;  /* 0x02882003160075a7 */ /* 0x001064000802017f */
[----:B-1----:R-:W-:Y:S05]  /*108b0*/  @!P1 NANOSLEEP.SYNCS 0x989680 ;  /* 0x009896800000995d */ /* 0x002fea0003900000 */
[----:B------:R-:W1:Y:S02]  /*108c0*/  @!P1 SYNCS.PHASECHK.TRANS64 P1, [R22+URZ+0x28820], R3 ;  /* 0x02882003160095a7 */ /* 0x000e64000802007f */
[----:B-1----:R-:W-:Y:S05]  /*108d0*/  @!P1 BRA `(.L_x_6766) ;  /* 0xfffffffc00f09947 */ /* 0x002fea000383ffff */
[----:B------:R-:W-:Y:S05]  /*108e0*/  BRA `(.L_x_6855) ;  /* 0xffffffbc00c87947 */ /* 0x000fea000383ffff */
.L_x_6771:
[----:B0-----:R0:W1:Y:S02]  /*108f0*/  SYNCS.PHASECHK.TRANS64.TRYWAIT P0, [R6+URZ+0x28840], R3 ;  /* 0x02884003060075a7 */ /* 0x001064000800017f */
[----:B-1----:R-:W-:Y:S05]  /*10900*/  @!P0 NANOSLEEP.SYNCS 0x989680 ;  /* 0x009896800000895d */ /* 0x002fea0003900000 */
[----:B------:R-:W1:Y:S02]  /*10910*/  @!P0 SYNCS.PHASECHK.TRANS64 P0, [R6+URZ+0x28840], R3 ;  /* 0x02884003060085a7 */ /* 0x000e64000800007f */
[----:B-1----:R-:W-:Y:S05]  /*10920*/  @!P0 BRA `(.L_x_6771) ;  /* 0xfffffffc00f08947 */ /* 0x002fea000383ffff */
[----:B------:R-:W-:Y:S05]  /*10930*/  BRA `(.L_x_6856) ;  /* 0xffffffc0008c7947 */ /* 0x000fea000383ffff */
.L_x_6772:
[----:B------:R-:W-:Y:S01]  /*10940*/  BSSY B1, `(.L_x_6857) ;  /* 0x0000008000017945 */ /* 0x000fe20003800000 */
[----:B------:R-:W-:Y:S01]  /*10950*/  IMAD.MOV.U32 R13, RZ, RZ, R9 ;  /* 0x000000ffff0d7224 */ /* 0x000fe200078e0009 */
[----:B------:R-:W-:Y:S01]  /*10960*/  MOV R15, 0xffffffff ;  /* 0xffffffff000f7802 */ /* 0x000fe20000000f00 */
[----:B------:R-:W-:Y:S02]  /*10970*/  IMAD.MOV.U32 R12, RZ, RZ, RZ ;  /* 0x000000ffff0c7224 */ /* 0x000fe400078e00ff */
[----:B------:R-:W-:-:S07]  /*10980*/  IMAD.MOV.U32 R11, RZ, RZ, 0x181f ;  /* 0x0000181fff0b7424 */ /* 0x000fce00078e00ff */
[----:B--2---:R-:W-:Y:S05]  /*10990*/  WARPSYNC.COLLECTIVE R15, `(.L_x_6858) ;  /* 0x000000000f087348 */ /* 0x004fea0003c00000 */
[----:B--2---:R0:W1:Y:S02]  /*109a0*/  SHFL.IDX P6, R14, R13, R12, R11 ;  /* 0x0000000c0d0e7389 */ /* 0x00406400000c000b */
[----:B01----:R-:W-:Y:S01]  /*109b0*/  ENDCOLLECTIVE ;  /* 0x000000000000791b */ /* 0x003fe20003800000 */
.L_x_6858:
[----:B------:R-:W-:Y:S05]  /*109c0*/  BSYNC B1 ;  /* 0x0000000000017941 */ /* 0x000fea0003800000 */
.L_x_6857:
        /* <DEDUP_REMOVED lines=9> */
.L_x_6859:
[----:B------:R-:W-:Y:S02]  /*10a60*/  IMAD R7, R7, 0x2, R22 ;  /* 0x0000000207077824 */ /* 0x000fe400078e0216 */
[----:B------:R-:W-:Y:S02]  /*10a70*/  IMAD.MOV.U32 R13, RZ, RZ, R9 ;  /* 0x000000ffff0d7224 */ /* 0x000fe400078e0009 */
[----:B------:R-:W-:Y:S02]  /*10a80*/  IMAD.MOV.U32 R12, RZ, RZ, 0x1 ;  /* 0x00000001ff0c7424 */ /* 0x000fe400078e00ff */
[----:B------:R-:W-:-:S07]  /*10a90*/  IMAD.MOV.U32 R2, RZ, RZ, R14 ;  /* 0x000000ffff027224 */ /* 0x000fce00078e000e */
[----:B------:R-:W-:Y:S05]  /*10aa0*/  WARPSYNC.COLLECTIVE R15, `(.L_x_6860) ;  /* 0x000000000f087348 */ /* 0x000fea0003c00000 */
[----:B------:R0:W1:Y:S02]  /*10ab0*/  SHFL.IDX P6, R14, R13, R12, R11 ;  /* 0x0000000c0d0e7389 */ /* 0x00006400000c000b */
[----:B01----:R-:W-:Y:S01]  /*10ac0*/  ENDCOLLECTIVE ;  /* 0x000000000000791b */ /* 0x003fe20003800000 */
.L_x_6860:
[----:B------:R-:W-:-:S05]  /*10ad0*/  IADD3 R2, P0, R2, R5, RZ ;  /* 0x0000000502027210 */ /* 0x000fca0007f1e0ff */
[----:B------:R-:W-:-:S05]  /*10ae0*/  IMAD.X R3, RZ, RZ, R3, P0 ;  /* 0x000000ffff037224 */ /* 0x000fca00000e0603 */
[----:B------:R-:W-:Y:S01]  /*10af0*/  @!PT LDS RZ, [RZ] ;  /* 0x00000000fffff984 */ /* 0x000fe20000000800 */
[----:B------:R-:W-:Y:S01]  /*10b00*/  @!PT LDS RZ, [RZ] ;  /* 0x00000000fffff984 */ /* 0x000fe20000000800 */
[----:B------:R-:W-:Y:S01]  /*10b10*/  @!PT LDS RZ, [RZ] ;  /* 0x00000000fffff984 */ /* 0x000fe20000000800 */
[----:B------:R-:W-:Y:S01]  /*10b20*/  LDGSTS.E.BYPASS.LTC128B.128 [R7+0x18400], desc[UR36][R2.64], !P4 ;  /* 0x1840000002077fae */ /* 0x000fe2000e101d64 */
[----:B------:R-:W-:-:S03]  /*10b30*/  IMAD.MOV.U32 R13, RZ, RZ, R8 ;  /* 0x000000ffff0d7224 */ /* 0x000fc600078e0008 */
[----:B------:R0:W-:Y:S02]  /*10b40*/  LDGSTS.E.BYPASS.LTC128B.128 [R7+0x1c400], desc[UR36][R2.64+0x80], !P3 ;  /* 0x1c40008002077fae */ /* 0x0001e4000d901d64 */
[----:B0-----:R-:W-:-:S07]  /*10b50*/  IMAD.MOV.U32 R3, RZ, RZ, R14 ;  /* 0x000000ffff037224 */ /* 0x001fce00078e000e */
[----:B------:R-:W-:Y:S05]  /*10b60*/  WARPSYNC.COLLECTIVE R15, `(.L_x_6861) ;  /* 0x000000000f087348 */ /* 0x000fea0003c00000 */
[----:B------:R0:W1:Y:S02]  /*10b70*/  SHFL.IDX P6, R14, R13, R12, R11 ;  /* 0x0000000c0d0e7389 */ /* 0x00006400000c000b */
[----:B01----:R-:W-:Y:S01]  /*10b80*/  ENDCOLLECTIVE ;  /* 0x000000000000791b */ /* 0x003fe20003800000 */
.L_x_6861:
[----:B------:R-:W-:Y:S01]  /*10b90*/  MOV R13, R9 ;  /* 0x00000009000d7202 */ /* 0x000fe20000000f00 */
[----:B------:R-:W-:Y:S02]  /*10ba0*/  IMAD.MOV.U32 R12, RZ, RZ, 0x2 ;  /* 0x00000002ff0c7424 */ /* 0x000fe400078e00ff */
[----:B------:R-:W-:-:S07]  /*10bb0*/  IMAD.MOV.U32 R2, RZ, RZ, R14 ;  /* 0x000000ffff027224 */ /* 0x000fce00078e000e */
[----:B------:R-:W-:Y:S05]  /*10bc0*/  WARPSYNC.COLLECTIVE R15, `(.L_x_6862) ;  /* 0x000000000f087348 */ /* 0x000fea0003c00000 */
[----:B------:R0:W1:Y:S02]  /*10bd0*/  SHFL.IDX P6, R14, R13, R12, R11 ;  /* 0x0000000c0d0e7389 */ /* 0x00006400000c000b */
[----:B01----:R-:W-:Y:S01]  /*10be0*/  ENDCOLLECTIVE ;  /* 0x000000000000791b */ /* 0x003fe20003800000 */
.L_x_6862:
        /* <DEDUP_REMOVED lines=12> */
.L_x_6863:
[----:B------:R-:W-:Y:S02]  /*10cb0*/  IMAD.MOV.U32 R13, RZ, RZ, R9 ;  /* 0x000000ffff0d7224 */ /* 0x000fe400078e0009 */
[----:B------:R-:W-:Y:S02]  /*10cc0*/  IMAD.MOV.U32 R12, RZ, RZ, 0x3 ;  /* 0x00000003ff0c7424 */ /* 0x000fe400078e00ff */
[----:B------:R-:W-:-:S07]  /*10cd0*/  IMAD.MOV.U32 R2, RZ, RZ, R14 ;  /* 0x000000ffff027224 */ /* 0x000fce00078e000e */
[----:B------:R-:W-:Y:S05]  /*10ce0*/  WARPSYNC.COLLECTIVE R15, `(.L_x_6864) ;  /* 0x000000000f087348 */ /* 0x000fea0003c00000 */
[----:B------:R0:W1:Y:S02]  /*10cf0*/  SHFL.IDX P6, R14, R13, R12, R11 ;  /* 0x0000000c0d0e7389 */ /* 0x00006400000c000b */
[----:B01----:R-:W-:Y:S01]  /*10d00*/  ENDCOLLECTIVE ;  /* 0x000000000000791b */ /* 0x003fe20003800000 */
.L_x_6864:
        /* <DEDUP_REMOVED lines=12> */
.L_x_6865:
[----:B------:R-:W-:Y:S02]  /*10dd0*/  IMAD.MOV.U32 R13, RZ, RZ, R9 ;  /* 0x000000ffff0d7224 */ /* 0x000fe400078e0009 */
[----:B------:R-:W-:Y:S02]  /*10de0*/  IMAD.MOV.U32 R12, RZ, RZ, 0x4 ;  /* 0x00000004ff0c7424 */ /* 0x000fe400078e00ff */
[----:B------:R-:W-:-:S07]  /*10df0*/  IMAD.MOV.U32 R2, RZ, RZ, R14 ;  /* 0x000000ffff027224 */ /* 0x000fce00078e000e */
[----:B------:R-:W-:Y:S05]  /*10e00*/  WARPSYNC.COLLECTIVE R15, `(.L_x_6866) ;  /* 0x000000000f087348 */ /* 0x000fea0003c00000 */
[----:B------:R0:W1:Y:S02]  /*10e10*/  SHFL.IDX P6, R14, R13, R12, R11 ;  /* 0x0000000c0d0e7389 */ /* 0x00006400000c000b */
[----:B01----:R-:W-:Y:S01]  /*10e20*/  ENDCOLLECTIVE ;  /* 0x000000000000791b */ /* 0x003fe20003800000 */
.L_x_6866:
        /* <DEDUP_REMOVED lines=12> */
.L_x_6867:
[----:B------:R-:W-:Y:S02]  /*10ef0*/  IMAD.MOV.U32 R13, RZ, RZ, R9 ;  /* 0x000000ffff0d7224 */ /* 0x000fe400078e0009 */
[----:B------:R-:W-:Y:S01]  /*10f00*/  IMAD.MOV.U32 R12, RZ, RZ, 0x5 ;  /* 0x00000005ff0c7424 */ /* 0x000fe200078e00ff */
[----:B------:R-:W-:-:S07]  /*10f10*/  MOV R2, R14 ;  /* 0x0000000e00027202 */ /* 0x000fce0000000f00 */
[----:B------:R-:W-:Y:S05]  /*10f20*/  WARPSYNC.COLLECTIVE R15, `(.L_x_6868) ;  /* 0x000000000f087348 */ /* 0x000fea0003c00000 */
[----:B------:R0:W1:Y:S02]  /*10f30*/  SHFL.IDX P6, R14, R13, R12, R11 ;  /* 0x0000000c0d0e7389 */ /* 0x00006400000c000b */
[----:B01----:R-:W-:Y:S01]  /*10f40*/  ENDCOLLECTIVE ;  /* 0x000000000000791b */ /* 0x003fe20003800000 */
.L_x_6868:
        /* <DEDUP_REMOVED lines=12> */
.L_x_6869:
[----:B------:R-:W-:Y:S02]  /*11010*/  IMAD.MOV.U32 R13, RZ, RZ, R9 ;  /* 0x000000ffff0d7224 */ /* 0x000fe400078e0009 */
[----:B------:R-:W-:Y:S02]  /*11020*/  IMAD.MOV.U32 R12, RZ, RZ, 0x6 ;  /* 0x00000006ff0c7424 */ /* 0x000fe400078e00ff */
[----:B------:R-:W-:-:S07]  /*11030*/  IMAD.MOV.U32 R2, RZ, RZ, R14 ;  /* 0x000000ffff027224 */ /* 0x000fce00078e000e */
[----:B------:R-:W-:Y:S05]  /*11040*/  WARPSYNC.COLLECTIVE R15, `(.L_x_6870) ;  /* 0x000000000f087348 */ /* 0x000fea0003c00000 */
[----:B------:R0:W1:Y:S02]  /*11050*/  SHFL.IDX P6, R14, R13, R12, R11 ;  /* 0x0000000c0d0e7389 */ /* 0x00006400000c000b */
[----:B01----:R-:W-:Y:S01]  /*11060*/  ENDCOLLECTIVE ;  /* 0x000000000000791b */ /* 0x003fe20003800000 */
.L_x_6870:
        /* <DEDUP_REMOVED lines=12> */
.L_x_6871:
[----:B------:R-:W-:Y:S02]  /*11130*/  IMAD.MOV.U32 R13, RZ, RZ, R9 ;  /* 0x000000ffff0d7224 */ /* 0x000fe400078e0009 */
[----:B------:R-:W-:Y:S02]  /*11140*/  IMAD.MOV.U32 R12, RZ, RZ, 0x7 ;  /* 0x00000007ff0c7424 */ /* 0x000fe400078e00ff */
[----:B------:R-:W-:-:S07]  /*11150*/  IMAD.MOV.U32 R2, RZ, RZ, R14 ;  /* 0x000000ffff027224 */ /* 0x000fce00078e000e */
[----:B------:R-:W-:Y:S05]  /*11160*/  WARPSYNC.COLLECTIVE R15, `(.L_x_6872) ;  /* 0x000000000f087348 */ /* 0x000fea0003c00000 */
[----:B------:R0:W1:Y:S02]  /*11170*/  SHFL.IDX P6, R14, R13, R12, R11 ;  /* 0x0000000c0d0e7389 */ /* 0x00006400000c000b */
[----:B01----:R-:W-:Y:S01]  /*11180*/  ENDCOLLECTIVE ;  /* 0x000000000000791b */ /* 0x003fe20003800000 */
.L_x_6872:
[----:B------:R-:W-:-:S05]  /*11190*/  IADD3 R2, P0, R2, R5, RZ ;  /* 0x0000000502027210 */ /* 0x000fca0007f1e0ff */
[----:B------:R-:W-:-:S05]  /*111a0*/  IMAD.X R3, RZ, RZ, R3, P0 ;  /* 0x000000ffff037224 */ /* 0x000fca00000e0603 */
        /* <DEDUP_REMOVED lines=10> */
.L_x_6873:
[----:B------:R-:W-:Y:S01]  /*11250*/  IMAD.MOV.U32 R2, RZ, RZ, R14 ;  /* 0x000000ffff027224 */ /* 0x000fe200078e000e */
[----:B------:R-:W-:Y:S06]  /*11260*/  BRA `(.L_x_6874) ;  /* 0xffffffbc00587947 */ /* 0x000fec000383ffff */
.L_x_6777:
[----:B-1----:R1:W3:Y:S02]  /*11270*/  SYNCS.PHASECHK.TRANS64.TRYWAIT P0, [R6+URZ+0x28860], R3 ;  /* 0x02886003060075a7 */ /* 0x0022e4000800017f */
[----:B---3--:R-:W-:Y:S05]  /*11280*/  @!P0 NANOSLEEP.SYNCS 0x989680 ;  /* 0x009896800000895d */ /* 0x008fea0003900000 */
[----:B------:R-:W3:Y:S02]  /*11290*/  @!P0 SYNCS.PHASECHK.TRANS64 P0, [R6+URZ+0x28860], R3 ;  /* 0x02886003060085a7 */ /* 0x000ee4000800007f */
[----:B---3--:R-:W-:Y:S05]  /*112a0*/  @!P0 BRA `(.L_x_6777) ;  /* 0xfffffffc00f08947 */ /* 0x008fea000383ffff */
[----:B------:R-:W-:Y:S05]  /*112b0*/  BRA `(.L_x_6875) ;  /* 0xffffffbc00b47947 */ /* 0x000fea000383ffff */
.L_x_6778:
[----:B------:R-:W-:Y:S01]  /*112c0*/  BSSY B1, `(.L_x_6876) ;  /* 0x0000008000017945 */ /* 0x000fe20003800000 */
[----:B------:R-:W-:Y:S02]  /*112d0*/  IMAD.MOV.U32 R13, RZ, RZ, R23 ;  /* 0x000000ffff0d7224 */ /* 0x000fe400078e0017 */
[----:B------:R-:W-:Y:S02]  /*112e0*/  IMAD.MOV.U32 R12, RZ, RZ, RZ ;  /* 0x000000ffff0c7224 */ /* 0x000fe400078e00ff */
[----:B------:R-:W-:Y:S02]  /*112f0*/  IMAD.MOV.U32 R11, RZ, RZ, 0x181f ;  /* 0x0000181fff0b7424 */ /* 0x000fe400078e00ff */
[----:B------:R-:W-:-:S07]  /*11300*/  IMAD.MOV.U32 R15, RZ, RZ, -0x1 ;  /* 0xffffffffff0f7424 */ /* 0x000fce00078e00ff */
[----:B-12---:R-:W-:Y:S05]  /*11310*/  WARPSYNC.COLLECTIVE R15, `(.L_x_6877) ;  /* 0x000000000f087348 */ /* 0x006fea0003c00000 */
[----:B--2---:R0:W2:Y:S02]  /*11320*/  SHFL.IDX P6, R14, R13, R12, R11 ;  /* 0x0000000c0d0e7389 */ /* 0x0040a400000c000b */
[----:B012---:R-:W-:Y:S01]  /*11330*/  ENDCOLLECTIVE ;  /* 0x000000000000791b */ /* 0x007fe20003800000 */
.L_x_6877:
[----:B------:R-:W-:Y:S05]  /*11340*/  BSYNC B1 ;  /* 0x0000000000017941 */ /* 0x000fea0003800000 */
.L_x_6876:
        /* <DEDUP_REMOVED lines=9> */
.L_x_6878:
[----:B------:R-:W-:Y:S01]  /*113e0*/  IMAD.MOV.U32 R13, RZ, RZ, R23 ;  /* 0x000000ffff0d7224 */ /* 0x000fe200078e0017 */
[----:B------:R-:W-:Y:S01]  /*113f0*/  MOV R12, 0x1 ;  /* 0x00000001000c7802 */ /* 0x000fe20000000f00 */
[----:B------:R-:W-:-:S07]  /*11400*/  IMAD.MOV.U32 R2, RZ, RZ, R14 ;  /* 0x000000ffff027224 */ /* 0x000fce00078e000e */
[----:B------:R-:W-:Y:S05]  /*11410*/  WARPSYNC.COLLECTIVE R15, `(.L_x_6879) ;  /* 0x000000000f087348 */ /* 0x000fea0003c00000 */
[----:B------:R0:W1:Y:S02]  /*11420*/  SHFL.IDX P6, R14, R13, R12, R11 ;  /* 0x0000000c0d0e7389 */ /* 0x00006400000c000b */
[----:B01----:R-:W-:Y:S01]  /*11430*/  ENDCOLLECTIVE ;  /* 0x000000000000791b */ /* 0x003fe20003800000 */
.L_x_6879:
        /* <DEDUP_REMOVED lines=9> */
[----:B------:R0:W-:Y:S02]  /*114d0*/  LDGSTS.E.BYPASS.LTC128B.128 [R7+0x4400], desc[UR36][R2.64+0x80], !P0 ;  /* 0x0440008002077fae */ /* 0x0001e4000c101d64 */
[----:B0-----:R-:W-:-:S07]  /*114e0*/  IMAD.MOV.U32 R3, RZ, RZ, R14 ;  /* 0x000000ffff037224 */ /* 0x001fce00078e000e */
[----:B------:R-:W-:Y:S05]  /*114f0*/  WARPSYNC.COLLECTIVE R15, `(.L_x_6880) ;  /* 0x000000000f087348 */ /* 0x000fea0003c00000 */
[----:B------:R0:W1:Y:S02]  /*11500*/  SHFL.IDX P6, R14, R13, R12, R11 ;  /* 0x0000000c0d0e7389 */ /* 0x00006400000c000b */
[----:B01----:R-:W-:Y:S01]  /*11510*/  ENDCOLLECTIVE ;  /* 0x000000000000791b */ /* 0x003fe20003800000 */
.L_x_6880:
[----:B------:R-:W-:Y:S02]  /*11520*/  IMAD.MOV.U32 R13, RZ, RZ, R23 ;  /* 0x000000ffff0d7224 */ /* 0x000fe400078e0017 */
[----:B------:R-:W-:Y:S02]  /*11530*/  IMAD.MOV.U32 R12, RZ, RZ, 0x2 ;  /* 0x00000002ff0c7424 */ /* 0x000fe400078e00ff */
[----:B------:R-:W-:-:S07]  /*11540*/  IMAD.MOV.U32 R2, RZ, RZ, R14 ;  /* 0x000000ffff027224 */ /* 0x000fce00078e000e */
[----:B------:R-:W-:Y:S05]  /*11550*/  WARPSYNC.COLLECTIVE R15, `(.L_x_6881) ;  /* 0x000000000f087348 */ /* 0x000fea0003c00000 */
[----:B------:R0:W1:Y:S02]  /*11560*/  SHFL.IDX P6, R14, R13, R12, R11 ;  /* 0x0000000c0d0e7389 */ /* 0x00006400000c000b */
[----:B01----:R-:W-:Y:S01]  /*11570*/  ENDCOLLECTIVE ;  /* 0x000000000000791b */ /* 0x003fe20003800000 */
.L_x_6881:
        /* <DEDUP_REMOVED lines=14> */
.L_x_6882:
[----:B------:R-:W-:Y:S02]  /*11660*/  IMAD.MOV.U32 R13, RZ, RZ, R23 ;  /* 0x000000ffff0d7224 */ /* 0x000fe400078e0017 */
[----:B------:R-:W-:Y:S02]  /*11670*/  IMAD.MOV.U32 R12, RZ, RZ, 0x3 ;  /* 0x00000003ff0c7424 */ /* 0x000fe400078e00ff */
[----:B------:R-:W-:-:S07]  /*11680*/  IMAD.MOV.U32 R2, RZ, RZ, R14 ;  /* 0x000000ffff027224 */ /* 0x000fce00078e000e */
[----:B------:R-:W-:Y:S05]  /*11690*/  WARPSYNC.COLLECTIVE R15, `(.L_x_6883) ;  /* 0x000000000f087348 */ /* 0x000fea0003c00000 */
[----:B------:R0:W1:Y:S02]  /*116a0*/  SHFL.IDX P6, R14, R13, R12, R11 ;  /* 0x0000000c0d0e7389 */ /* 0x00006400000c000b */
[----:B01----:R-:W-:Y:S01]  /*116b0*/  ENDCOLLECTIVE ;  /* 0x000000000000791b */ /* 0x003fe20003800000 */
.L_x_6883:
        /* <DEDUP_REMOVED lines=14> */
.L_x_6884:
[----:B------:R-:W-:Y:S02]  /*117a0*/  IMAD.MOV.U32 R13, RZ, RZ, R23 ;  /* 0x000000ffff0d7224 */ /* 0x000fe400078e0017 */
[----:B------:R-:W-:Y:S02]  /*117b0*/  IMAD.MOV.U32 R12, RZ, RZ, 0x4 ;  /* 0x00000004ff0c7424 */ /* 0x000fe400078e00ff */
[----:B------:R-:W-:-:S07]  /*117c0*/  IMAD.MOV.U32 R2, RZ, RZ, R14 ;  /* 0x000000ffff027224 */ /* 0x000fce00078e000e */
[----:B------:R-:W-:Y:S05]  /*117d0*/  WARPSYNC.COLLECTIVE R15, `(.L_x_6885) ;  /* 0x000000000f087348 */ /* 0x000fea0003c00000 */
[----:B------:R0:W1:Y:S02]  /*117e0*/  SHFL.IDX P6, R14, R13, R12, R11 ;  /* 0x0000000c0d0e7389 */ /* 0x00006400000c000b */
[----:B01----:R-:W-:Y:S01]  /*117f0*/  ENDCOLLECTIVE ;  /* 0x000000000000791b */ /* 0x003fe20003800000 */
.L_x_6885:
        /* <DEDUP_REMOVED lines=14> */
.L_x_6886:
[----:B------:R-:W-:Y:S02]  /*118e0*/  IMAD.MOV.U32 R13, RZ, RZ, R23 ;  /* 0x000000ffff0d7224 */ /* 0x000fe400078e0017 */
[----:B------:R-:W-:Y:S02]  /*118f0*/  IMAD.MOV.U32 R12, RZ, RZ, 0x5 ;  /* 0x00000005ff0c7424 */ /* 0x000fe400078e00ff */
[----:B------:R-:W-:-:S07]  /*11900*/  IMAD.MOV.U32 R2, RZ, RZ, R14 ;  /* 0x000000ffff027224 */ /* 0x000fce00078e000e */
[----:B------:R-:W-:Y:S05]  /*11910*/  WARPSYNC.COLLECTIVE R15, `(.L_x_6887) ;  /* 0x000000000f087348 */ /* 0x000fea0003c00000 */
[----:B------:R0:W1:Y:S02]  /*11920*/  SHFL.IDX P6, R14, R13, R12, R11 ;  /* 0x0000000c0d0e7389 */ /* 0x00006400000c000b */
[----:B01----:R-:W-:Y:S01]  /*11930*/  ENDCOLLECTIVE ;  /* 0x000000000000791b */ /* 0x003fe20003800000 */
.L_x_6887:
        /* <DEDUP_REMOVED lines=14> */
.L_x_6888:
[----:B------:R-:W-:Y:S02]  /*11a20*/  IMAD.MOV.U32 R13, RZ, RZ, R23 ;  /* 0x000000ffff0d7224 */ /* 0x000fe400078e0017 */
[----:B------:R-:W-:Y:S02]  /*11a30*/  IMAD.MOV.U32 R12, RZ, RZ, 0x6 ;  /* 0x00000006ff0c7424 */ /* 0x000fe400078e00ff */
[----:B------:R-:W-:-:S07]  /*11a40*/  IMAD.MOV.U32 R2, RZ, RZ, R14 ;  /* 0x000000ffff027224 */ /* 0x000fce00078e000e */
[----:B------:R-:W-:Y:S05]  /*11a50*/  WARPSYNC.COLLECTIVE R15, `(.L_x_6889) ;  /* 0x000000000f087348 */ /* 0x000fea0003c00000 */
[----:B------:R0:W1:Y:S02]  /*11a60*/  SHFL.IDX P6, R14, R13, R12, R11 ;  /* 0x0000000c0d0e7389 */ /* 0x00006400000c000b */
[----:B01----:R-:W-:Y:S01]  /*11a70*/  ENDCOLLECTIVE ;  /* 0x000000000000791b */ /* 0x003fe20003800000 */
.L_x_6889:
[----:B------:R-:W-:-:S05]  /*11a80*/  IADD3 R2, P0, R2, R5, RZ ;  /* 0x0000000502027210 */ /* 0x000fca0007f1e0ff */
[----:B------:R-:W-:Y:S01]  /*11a90*/  IMAD.X R3, RZ, RZ, R3, P0 ;  /* 0x000000ffff037224 */ /* 0x000fe200000e0603 */
[----:B------:R-:W-:Y:S02]  /*11aa0*/  ISETP.LT.OR P0, PT, R8, 0x51, P2 ;  /* 0x000000510800780c */ /* 0x000fe40001701670 */
[----:B------:R-:W-:-:S11]  /*11ab0*/  MOV R13, R18 ;  /* 0x00000012000d7202 */ /* 0x000fd60000000f00 */
        /* <DEDUP_REMOVED lines=10> */
.L_x_6890:
[----:B------:R-:W-:Y:S02]  /*11b60*/  IMAD.MOV.U32 R13, RZ, RZ, R23 ;  /* 0x000000ffff0d7224 */ /* 0x000fe400078e0017 */
[----:B------:R-:W-:Y:S02]  /*11b70*/  IMAD.MOV.U32 R12, RZ, RZ, 0x7 ;  /* 0x00000007ff0c7424 */ /* 0x000fe400078e00ff */
[----:B------:R-:W-:-:S07]  /*11b80*/  IMAD.MOV.U32 R2, RZ, RZ, R14 ;  /* 0x000000ffff027224 */ /* 0x000fce00078e000e */
[----:B------:R-:W-:Y:S05]  /*11b90*/  WARPSYNC.COLLECTIVE R15, `(.L_x_6891) ;  /* 0x000000000f087348 */ /* 0x000fea0003c00000 */
[----:B------:R0:W1:Y:S02]  /*11ba0*/  SHFL.IDX P6, R14, R13, R12, R11 ;  /* 0x0000000c0d0e7389 */ /* 0x00006400000c000b */
[----:B01----:R-:W-:Y:S01]  /*11bb0*/  ENDCOLLECTIVE ;  /* 0x000000000000791b */ /* 0x003fe20003800000 */
.L_x_6891:
        /* <DEDUP_REMOVED lines=13> */
.L_x_6892:
[----:B------:R-:W-:Y:S01]  /*11c90*/  @!PT LDS RZ, [RZ] ;  /* 0x00000000fffff984 */ /* 0x000fe20000000800 */
[----:B------:R-:W-:Y:S01]  /*11ca0*/  @!PT LDS RZ, [RZ] ;  /* 0x00000000fffff984 */ /* 0x000fe20000000800 */
[----:B------:R-:W-:Y:S01]  /*11cb0*/  @!PT LDS RZ, [RZ] ;  /* 0x00000000fffff984 */ /* 0x000fe20000000800 */
[----:B------:R0:W-:Y:S01]  /*11cc0*/  LDGSTS.E.BYPASS.LTC128B.128 [R7+0x7400], desc[UR36][R2.64+0x80], !P0 ;  /* 0x0740008002077fae */ /* 0x0001e2000c101d64 */
[----:B------:R-:W-:Y:S05]  /*11cd0*/  BRA `(.L_x_6893) ;  /* 0xffffffb8003c7947 */ /* 0x000fea000383ffff */
.L_x_6786:
[----:B0-----:R0:W1:Y:S02]  /*11ce0*/  SYNCS.PHASECHK.TRANS64.TRYWAIT P0, [R0+URZ+0x28860], R3 ;  /* 0x02886003000075a7 */ /* 0x001064000800017f */
[----:B-1----:R-:W-:Y:S05]  /*11cf0*/  @!P0 NANOSLEEP.SYNCS 0x989680 ;  /* 0x009896800000895d */ /* 0x002fea0003900000 */
[----:B------:R-:W1:Y:S02]  /*11d00*/  @!P0 SYNCS.PHASECHK.TRANS64 P0, [R0+URZ+0x28860], R3 ;  /* 0x02886003000085a7 */ /* 0x000e64000800007f */
[----:B-1----:R-:W-:Y:S05]  /*11d10*/  @!P0 BRA `(.L_x_6786) ;  /* 0xfffffffc00f08947 */ /* 0x002fea000383ffff */
[----:B------:R-:W-:Y:S05]  /*11d20*/  BRA `(.L_x_6894) ;  /* 0xffffffbc00507947 */ /* 0x000fea000383ffff */
.L_x_6787:
        /* <DEDUP_REMOVED lines=8> */
.L_x_6896:
[----:B------:R-:W-:Y:S05]  /*11db0*/  BSYNC B0 ;  /* 0x0000000000007941 */ /* 0x000fea0003800000 */
.L_x_6895:
        /* <DEDUP_REMOVED lines=10> */
.L_x_6897:
[----:B------:R-:W-:Y:S02]  /*11e60*/  ULDC UR4, c[0x0][0x2f4] ;  /* 0x0000bd0000047ab9 */ /* 0x000fe40000000800 */
[----:B------:R-:W-:Y:S02]  /*11e70*/  ISETP.GE.AND P1, PT, R30, UR4, PT ;  /* 0x000000041e007c0c */ /* 0x000fe4000bf26270 */
[----:B------:R-:W-:Y:S02]  /*11e80*/  ISETP.GE.AND P0, PT, R29, UR4, PT ;  /* 0x000000041d007c0c */ /* 0x000fe4000bf06270 */
[C---:B------:R-:W-:Y:S02]  /*11e90*/  ISETP.LT.OR P3, PT, R6.reuse, 0x1, P1 ;  /* 0x000000010600780c */ /* 0x040fe40000f61670 */
[----:B------:R-:W-:Y:S01]  /*11ea0*/  ISETP.LT.OR P4, PT, R6, 0x1, P0 ;  /* 0x000000010600780c */ /* 0x000fe20000781670 */
[----:B------:R-:W-:Y:S02]  /*11eb0*/  IMAD.MOV.U32 R13, RZ, RZ, R23 ;  /* 0x000000ffff0d7224 */ /* 0x000fe400078e0017 */
[----:B------:R-:W-:Y:S01]  /*11ec0*/  IMAD.MOV.U32 R12, RZ, RZ, 0x1 ;  /* 0x00000001ff0c7424 */ /* 0x000fe200078e00ff */
[----:B------:R-:W-:-:S13]  /*11ed0*/  IADD3 R2, P2, R14, R5, RZ ;  /* 0x000000050e027210 */ /* 0x000fda0007f5e0ff */
[----:B------:R-:W-:Y:S05]  /*11ee0*/  WARPSYNC.COLLECTIVE R15, `(.L_x_6898) ;  /* 0x000000000f087348 */ /* 0x000fea0003c00000 */
[----:B------:R0:W1:Y:S02]  /*11ef0*/  SHFL.IDX P6, R14, R13, R12, R11 ;  /* 0x0000000c0d0e7389 */ /* 0x00006400000c000b */
[----:B01----:R-:W-:Y:S01]  /*11f00*/  ENDCOLLECTIVE ;  /* 0x000000000000791b */ /* 0x003fe20003800000 */
.L_x_6898:
[----:B------:R-:W-:-:S05]  /*11f10*/  IMAD.X R3, RZ, RZ, R3, P2 ;  /* 0x000000ffff037224 */ /* 0x000fca00010e0603 */
[----:B------:R-:W-:Y:S01]  /*11f20*/  @!PT LDS RZ, [RZ] ;  /* 0x00000000fffff984 */ /* 0x000fe20000000800 */
[----:B------:R-:W-:Y:S01]  /*11f30*/  @!PT LDS RZ, [RZ] ;  /* 0x00000000fffff984 */ /* 0x000fe20000000800 */
[----:B------:R-:W-:Y:S01]  /*11f40*/  @!PT LDS RZ, [RZ] ;  /* 0x00000000fffff984 */ /* 0x000fe20000000800 */
[----:B------:R0:W-:Y:S01]  /*11f50*/  LDGSTS.E.BYPASS.LTC128B.128 [R4+0x400], desc[UR36][R2.64], !P3 ;  /* 0x0040000002047fae */ /* 0x0001e2000d901d64 */
[----:B------:R-:W-:-:S03]  /*11f60*/  ISETP.LT.OR P3, PT, R6, 0x11, P1 ;  /* 0x000000110600780c */ /* 0x000fc60000f61670 */
[----:B------:R0:W-:Y:S01]  /*11f70*/  LDGSTS.E.BYPASS.LTC128B.128 [R4+0x4400], desc[UR36][R2.64+0x80], !P4 ;  /* 0x0440008002047fae */ /* 0x0001e2000e101d64 */
[----:B------:R-:W-:Y:S01]  /*11f80*/  ISETP.LT.OR P4, PT, R6, 0x11, P0 ;  /* 0x000000110600780c */ /* 0x000fe20000781670 */
[----:B------:R-:W-:Y:S02]  /*11f90*/  IMAD.MOV.U32 R13, RZ, RZ, R18 ;  /* 0x000000ffff0d7224 */ /* 0x000fe400078e0012 */
[----:B------:R-:W-:-:S10]  /*11fa0*/  IMAD.MOV.U32 R7, RZ, RZ, R14 ;  /* 0x000000ffff077224 */ /* 0x000fd400078e000e */
[----:B0-----:R-:W-:Y:S05]  /*11fb0*/  WARPSYNC.COLLECTIVE R15, `(.L_x_6899) ;  /* 0x000000000f087348 */ /* 0x001fea0003c00000 */
[----:B------:R1:W2:Y:S02]  /*11fc0*/  SHFL.IDX P6, R14, R13, R12, R11 ;  /* 0x0000000c0d0e7389 */ /* 0x0002a400000c000b */
[----:B012---:R-:W-:Y:S01]  /*11fd0*/  ENDCOLLECTIVE ;  /* 0x000000000000791b */ /* 0x007fe20003800000 */
.L_x_6899:
[----:B------:R-:W-:Y:S02]  /*11fe0*/  IMAD.MOV.U32 R13, RZ, RZ, R23 ;  /* 0x000000ffff0d7224 */ /* 0x000fe400078e0017 */
[----:B------:R-:W-:Y:S02]  /*11ff0*/  IMAD.MOV.U32 R12, RZ, RZ, 0x2 ;  /* 0x00000002ff0c7424 */ /* 0x000fe400078e00ff */
[----:B------:R-:W-:-:S07]  /*12000*/  IMAD.MOV.U32 R10, RZ, RZ, R14 ;  /* 0x000000ffff0a7224 */ /* 0x000fce00078e000e */
[----:B------:R-:W-:Y:S05]  /*12010*/  WARPSYNC.COLLECTIVE R15, `(.L_x_6900) ;  /* 0x000000000f087348 */ /* 0x000fea0003c00000 */
[----:B------:R0:W1:Y:S02]  /*12020*/  SHFL.IDX P6, R14, R13, R12, R11 ;  /* 0x0000000c0d0e7389 */ /* 0x00006400000c000b */
[----:B01----:R-:W-:Y:S01]  /*12030*/  ENDCOLLECTIVE ;  /* 0x000000000000791b */ /* 0x003fe20003800000 */
.L_x_6900:
[----:B------:R-:W-:-:S05]  /*12040*/  IADD3 R2, P2, R10, R5, RZ ;  /* 0x000000050a027210 */ /* 0x000fca0007f5e0ff */
[----:B------:R-:W-:-:S05]  /*12050*/  IMAD.X R3, RZ, RZ, R7, P2 ;  /* 0x000000ffff037224 */ /* 0x000fca00010e0607 */
        /* <DEDUP_REMOVED lines=12> */
.L_x_6901:
[----:B------:R-:W-:Y:S02]  /*12120*/  IMAD.MOV.U32 R13, RZ, RZ, R23 ;  /* 0x000000ffff0d7224 */ /* 0x000fe400078e0017 */
[----:B------:R-:W-:Y:S01]  /*12130*/  IMAD.MOV.U32 R12, RZ, RZ, 0x3 ;  /* 0x00000003ff0c7424 */ /* 0x000fe200078e00ff */
[----:B------:R-:W-:-:S13]  /*12140*/  IADD3 R2, P2, R14, R5, RZ ;  /* 0x000000050e027210 */ /* 0x000fda0007f5e0ff */
[----:B------:R-:W-:Y:S05]  /*12150*/  WARPSYNC.COLLECTIVE R15, `(.L_x_6902) ;  /* 0x000000000f087348 */ /* 0x000fea0003c00000 */
[----:B------:R0:W1:Y:S02]  /*12160*/  SHFL.IDX P6, R14, R13, R12, R11 ;  /* 0x0000000c0d0e7389 */ /* 0x00006400000c000b */
[----:B01----:R-:W-:Y:S01]  /*12170*/  ENDCOLLECTIVE ;  /* 0x000000000000791b */ /* 0x003fe20003800000 */
.L_x_6902:
        /* <DEDUP_REMOVED lines=8> */
[----:B------:R-:W-:Y:S01]  /*12200*/  IMAD.MOV.U32 R13, RZ, RZ, R18 ;  /* 0x000000ffff0d7224 */ /* 0x000fe200078e0012 */
[----:B------:R-:W-:-:S11]  /*12210*/  MOV R7, R14 ;  /* 0x0000000e00077202 */ /* 0x000fd60000000f00 */
[----:B0-----:R-:W-:Y:S05]  /*12220*/  WARPSYNC.COLLECTIVE R15, `(.L_x_6903) ;  /* 0x000000000f087348 */ /* 0x001fea0003c00000 */
[----:B------:R1:W2:Y:S02]  /*12230*/  SHFL.IDX P6, R14, R13, R12, R11 ;  /* 0x0000000c0d0e7389 */ /* 0x0002a400000c000b */
[----:B012---:R-:W-:Y:S01]  /*12240*/  ENDCOLLECTIVE ;  /* 0x000000000000791b */ /* 0x007fe20003800000 */
.L_x_6903:
[----:B------:R-:W-:Y:S02]  /*12250*/  IMAD.MOV.U32 R13, RZ, RZ, R23 ;  /* 0x000000ffff0d7224 */ /* 0x000fe400078e0017 */
[----:B------:R-:W-:Y:S01]  /*12260*/  IMAD.MOV.U32 R12, RZ, RZ, 0x4 ;  /* 0x00000004ff0c7424 */ /* 0x000fe200078e00ff */
[----:B------:R-:W-:-:S13]  /*12270*/  IADD3 R2, P2, R14, R5, RZ ;  /* 0x000000050e027210 */ /* 0x000fda0007f5e0ff */
[----:B------:R-:W-:Y:S05]  /*12280*/  WARPSYNC.COLLECTIVE R15, `(.L_x_6904) ;  /* 0x000000000f087348 */ /* 0x000fea0003c00000 */
[----:B------:R0:W1:Y:S02]  /*12290*/  SHFL.IDX P6, R14, R13, R12, R11 ;  /* 0x0000000c0d0e7389 */ /* 0x00006400000c000b */
[----:B01----:R-:W-:Y:S01]  /*122a0*/  ENDCOLLECTIVE ;  /* 0x000000000000791b */ /* 0x003fe20003800000 */
.L_x_6904:
        /* <DEDUP_REMOVED lines=13> */
.L_x_6905:
[----:B------:R-:W-:Y:S02]  /*12380*/  IMAD.MOV.U32 R13, RZ, RZ, R23 ;  /* 0x000000ffff0d7224 */ /* 0x000fe400078e0017 */
[----:B------:R-:W-:Y:S02]  /*12390*/  IMAD.MOV.U32 R12, RZ, RZ, 0x5 ;  /* 0x00000005ff0c7424 */ /* 0x000fe400078e00ff */
[----:B------:R-:W-:-:S07]  /*123a0*/  IMAD.MOV.U32 R10, RZ, RZ, R14 ;  /* 0x000000ffff0a7224 */ /* 0x000fce00078e000e */
[----:B------:R-:W-:Y:S05]  /*123b0*/  WARPSYNC.COLLECTIVE R15, `(.L_x_6906) ;  /* 0x000000000f087348 */ /* 0x000fea0003c00000 */
[----:B------:R0:W1:Y:S02]  /*123c0*/  SHFL.IDX P6, R14, R13, R12, R11 ;  /* 0x0000000c0d0e7389 */ /* 0x00006400000c000b */
[----:B01----:R-:W-:Y:S01]  /*123d0*/  ENDCOLLECTIVE ;  /* 0x000000000000791b */ /* 0x003fe20003800000 */
.L_x_6906:
        /* <DEDUP_REMOVED lines=14> */
.L_x_6907:
[----:B------:R-:W-:Y:S02]  /*124c0*/  IMAD.MOV.U32 R13, RZ, RZ, R23 ;  /* 0x000000ffff0d7224 */ /* 0x000fe400078e0017 */
[----:B------:R-:W-:Y:S01]  /*124d0*/  IMAD.MOV.U32 R12, RZ, RZ, 0x6 ;  /* 0x00000006ff0c7424 */ /* 0x000fe200078e00ff */
[----:B------:R-:W-:-:S13]  /*124e0*/  IADD3 R2, P2, R14, R5, RZ ;  /* 0x000000050e027210 */ /* 0x000fda0007f5e0ff */
[----:B------:R-:W-:Y:S05]  /*124f0*/  WARPSYNC.COLLECTIVE R15, `(.L_x_6908) ;  /* 0x000000000f087348 */ /* 0x000fea0003c00000 */
[----:B------:R0:W1:Y:S02]  /*12500*/  SHFL.IDX P6, R14, R13, R12, R11 ;  /* 0x0000000c0d0e7389 */ /* 0x00006400000c000b */
[----:B01----:R-:W-:Y:S01]  /*12510*/  ENDCOLLECTIVE ;  /* 0x000000000000791b */ /* 0x003fe20003800000 */
.L_x_6908:
        /* <DEDUP_REMOVED lines=13> */
.L_x_6909:
[----:B------:R-:W-:Y:S02]  /*125f0*/  IMAD.MOV.U32 R13, RZ, RZ, R23 ;  /* 0x000000ffff0d7224 */ /* 0x000fe400078e0017 */
[----:B------:R-:W-:Y:S02]  /*12600*/  IMAD.MOV.U32 R12, RZ, RZ, 0x7 ;  /* 0x00000007ff0c7424 */ /* 0x000fe400078e00ff */
[----:B------:R-:W-:-:S07]  /*12610*/  IMAD.MOV.U32 R10, RZ, RZ, R14 ;  /* 0x000000ffff0a7224 */ /* 0x000fce00078e000e */
[----:B------:R-:W-:Y:S05]  /*12620*/  WARPSYNC.COLLECTIVE R15, `(.L_x_6910) ;  /* 0x000000000f087348 */ /* 0x000fea0003c00000 */
[----:B------:R0:W1:Y:S02]  /*12630*/  SHFL.IDX P6, R14, R13, R12, R11 ;  /* 0x0000000c0d0e7389 */ /* 0x00006400000c000b */
[----:B01----:R-:W-:Y:S01]  /*12640*/  ENDCOLLECTIVE ;  /* 0x000000000000791b */ /* 0x003fe20003800000 */
.L_x_6910:
        /* <DEDUP_REMOVED lines=8> */
[----:B------:R-:W-:-:S07]  /*126d0*/  IMAD.MOV.U32 R23, RZ, RZ, R14 ;  /* 0x000000ffff177224 */ /* 0x000fce00078e000e */
[----:B0-----:R-:W-:Y:S05]  /*126e0*/  WARPSYNC.COLLECTIVE R15, `(.L_x_6911) ;  /* 0x000000000f087348 */ /* 0x001fea0003c00000 */
[----:B------:R1:W2:Y:S02]  /*126f0*/  SHFL.IDX P6, R14, R13, R12, R11 ;  /* 0x0000000c0d0e7389 */ /* 0x0002a400000c000b */
[----:B012---:R-:W-:Y:S01]  /*12700*/  ENDCOLLECTIVE ;  /* 0x000000000000791b */ /* 0x007fe20003800000 */
.L_x_6911:
[----:B------:R-:W-:Y:S05]  /*12710*/  BRA `(.L_x_6912) ;  /* 0xffffffb400f07947 */ /* 0x000fea000383ffff */
.L_x_6792:
        /* <DEDUP_REMOVED lines=8> */
.L_x_6914:
[----:B------:R-:W-:Y:S05]  /*127a0*/  BSYNC B0 ;  /* 0x0000000000007941 */ /* 0x000fea0003800000 */
.L_x_6913:
[----:B------:R-:W-:Y:S01]  /*127b0*/  IMAD.MOV.U32 R13, RZ, RZ, R16 ;  /* 0x000000ffff0d7224 */ /* 0x000fe200078e0010 */
[----:B------:R-:W-:Y:S01]  /*127c0*/  MOV R15, 0xffffffff ;  /* 0xffffffff000f7802 */ /* 0x000fe20000000f00 */
[----:B------:R-:W-:Y:S02]  /*127d0*/  IMAD.MOV.U32 R12, RZ, RZ, 0x1 ;  /* 0x00000001ff0c7424 */ /* 0x000fe400078e00ff */
[----:B------:R-:W-:Y:S02]  /*127e0*/  IMAD.MOV.U32 R11, RZ, RZ, 0x1f ;  /* 0x0000001fff0b7424 */ /* 0x000fe400078e00ff */
[----:B------:R-:W-:Y:S02]  /*127f0*/  IMAD.IADD R7, R19, 0x1, R9 ;  /* 0x0000000113077824 */ /* 0x000fe400078e0209 */
[----:B------:R-:W-:-:S07]  /*12800*/  IMAD.MOV.U32 R0, RZ, RZ, R14 ;  /* 0x000000ffff007224 */ /* 0x000fce00078e000e */
[----:B------:R-:W-:Y:S05]  /*12810*/  WARPSYNC.COLLECTIVE R15, `(.L_x_6915) ;  /* 0x000000000f087348 */ /* 0x000fea0003c00000 */
[----:B------:R0:W1:Y:S02]  /*12820*/  SHFL.IDX P6, R14, R13, R12, R11 ;  /* 0x0000000c0d0e7389 */ /* 0x00006400000c000b */
[----:B01----:R-:W-:Y:S01]  /*12830*/  ENDCOLLECTIVE ;  /* 0x000000000000791b */ /* 0x003fe20003800000 */
.L_x_6915:
        /* <DEDUP_REMOVED lines=24> */
.L_x_6916:
[----:B------:R-:W-:Y:S01]  /*129c0*/  IMAD.MOV.U32 R12, RZ, RZ, 0x2 ;  /* 0x00000002ff0c7424 */ /* 0x000fe200078e00ff */
[----:B------:R-:W-:-:S05]  /*129d0*/  SEL R14, R14, RZ, P1 ;  /* 0x000000ff0e0e7207 */ /* 0x000fca0000800000 */
[----:B------:R-:W-:-:S04]  /*129e0*/  IMAD.IADD R5, R13, 0x1, R14 ;  /* 0x000000010d057824 */ /* 0x000fc800078e020e */
[----:B------:R-:W-:-:S07]  /*129f0*/  IMAD.MOV.U32 R13, RZ, RZ, R5 ;  /* 0x000000ffff0d7224 */ /* 0x000fce00078e0005 */
[----:B------:R-:W-:Y:S05]  /*12a00*/  WARPSYNC.COLLECTIVE R15, `(.L_x_6917) ;  /* 0x000000000f087348 */ /* 0x000fea0003c00000 */
[----:B------:R0:W1:Y:S02]  /*12a10*/  SHFL.UP P6, R14, R13, R12, R11 ;  /* 0x0400000c0d0e7389 */ /* 0x00006400000c000b */
[----:B01----:R-:W-:Y:S01]  /*12a20*/  ENDCOLLECTIVE ;  /* 0x000000000000791b */ /* 0x003fe20003800000 */
.L_x_6917:
[----:B------:R-:W-:Y:S01]  /*12a30*/  IMAD.MOV.U32 R12, RZ, RZ, 0x4 ;  /* 0x00000004ff0c7424 */ /* 0x000fe200078e00ff */
[----:B------:R-:W-:-:S05]  /*12a40*/  SEL R2, R14, RZ, P2 ;  /* 0x000000ff0e027207 */ /* 0x000fca0001000000 */
[----:B------:R-:W-:-:S04]  /*12a50*/  IMAD.IADD R2, R5, 0x1, R2 ;  /* 0x0000000105027824 */ /* 0x000fc800078e0202 */
[----:B------:R-:W-:-:S07]  /*12a60*/  IMAD.MOV.U32 R13, RZ, RZ, R2 ;  /* 0x000000ffff0d7224 */ /* 0x000fce00078e0002 */
[----:B------:R-:W-:Y:S05]  /*12a70*/  WARPSYNC.COLLECTIVE R15, `(.L_x_6918) ;  /* 0x000000000f087348 */ /* 0x000fea0003c00000 */
[----:B------:R0:W1:Y:S02]  /*12a80*/  SHFL.UP P6, R14, R13, R12, R11 ;  /* 0x0400000c0d0e7389 */ /* 0x00006400000c000b */
[----:B01----:R-:W-:Y:S01]  /*12a90*/  ENDCOLLECTIVE ;  /* 0x000000000000791b */ /* 0x003fe20003800000 */
.L_x_6918:
[----:B------:R-:W-:Y:S02]  /*12aa0*/  MOV R12, 0x8 ;  /* 0x00000008000c7802 */ /* 0x000fe40000000f00 */
[----:B------:R-:W-:-:S05]  /*12ab0*/  SEL R3, R14, RZ, P3 ;  /* 0x000000ff0e037207 */ /* 0x000fca0001800000 */
[----:B------:R-:W-:-:S04]  /*12ac0*/  IMAD.IADD R3, R2, 0x1, R3 ;  /* 0x0000000102037824 */ /* 0x000fc800078e0203 */
[----:B------:R-:W-:-:S07]  /*12ad0*/  IMAD.MOV.U32 R13, RZ, RZ, R3 ;  /* 0x000000ffff0d7224 */ /* 0x000fce00078e0003 */
[----:B------:R-:W-:Y:S05]  /*12ae0*/  WARPSYNC.COLLECTIVE R15, `(.L_x_6919) ;  /* 0x000000000f087348 */ /* 0x000fea0003c00000 */
[----:B------:R0:W1:Y:S02]  /*12af0*/  SHFL.UP P6, R14, R13, R12, R11 ;  /* 0x0400000c0d0e7389 */ /* 0x00006400000c000b */
[----:B01----:R-:W-:Y:S01]  /*12b00*/  ENDCOLLECTIVE ;  /* 0x000000000000791b */ /* 0x003fe20003800000 */
.L_x_6919:
[----:B------:R-:W-:Y:S01]  /*12b10*/  IMAD.MOV.U32 R12, RZ, RZ, 0x10 ;  /* 0x00000010ff0c7424 */ /* 0x000fe200078e00ff */
[----:B------:R-:W-:-:S05]  /*12b20*/  SEL R14, R14, RZ, P4 ;  /* 0x000000ff0e0e7207 */ /* 0x000fca0002000000 */
[----:B------:R-:W-:-:S04]  /*12b30*/  IMAD.IADD R5, R3, 0x1, R14 ;  /* 0x0000000103057824 */ /* 0x000fc800078e020e */
[----:B------:R-:W-:-:S07]  /*12b40*/  IMAD.MOV.U32 R13, RZ, RZ, R5 ;  /* 0x000000ffff0d7224 */ /* 0x000fce00078e0005 */
[----:B------:R-:W-:Y:S05]  /*12b50*/  WARPSYNC.COLLECTIVE R15, `(.L_x_6920) ;  /* 0x000000000f087348 */ /* 0x000fea0003c00000 */
[----:B------:R0:W1:Y:S02]  /*12b60*/  SHFL.UP P6, R14, R13, R12, R11 ;  /* 0x0400000c0d0e7389 */ /* 0x00006400000c000b */
[----:B01----:R-:W-:Y:S01]  /*12b70*/  ENDCOLLECTIVE ;  /* 0x000000000000791b */ /* 0x003fe20003800000 */
.L_x_6920:
        /* <DEDUP_REMOVED lines=8> */
.L_x_6921:
[----:B------:R-:W-:Y:S05]  /*12c00*/  BRA `(.L_x_6922) ;  /* 0xffffffb800007947 */ /* 0x000fea000383ffff */
.L_x_6795:
[----:B------:R-:W-:Y:S01]  /*12c10*/  BSSY B0, `(.L_x_6923) ;  /* 0x0000007000007945 */ /* 0x000fe20003800000 */
[----:B------:R-:W-:Y:S02]  /*12c20*/  IMAD.MOV.U32 R12, RZ, RZ, 0x1 ;  /* 0x00000001ff0c7424 */ /* 0x000fe400078e00ff */
[----:B------:R-:W-:Y:S02]  /*12c30*/  IMAD.MOV.U32 R11, RZ, RZ, RZ ;  /* 0x000000ffff0b7224 */ /* 0x000fe400078e00ff */
[----:B------:R-:W-:-:S07]  /*12c40*/  IMAD.MOV.U32 R15, RZ, RZ, -0x1 ;  /* 0xffffffffff0f7424 */ /* 0x000fce00078e00ff */
[----:B------:R-:W-:Y:S05]  /*12c50*/  WARPSYNC.COLLECTIVE R15, `(.L_x_6924) ;  /* 0x000000000f087348 */ /* 0x000fea0003c00000 */
[----:B------:R0:W1:Y:S02]  /*12c60*/  SHFL.UP P6, R14, R13, R12, R11 ;  /* 0x0400000c0d0e7389 */ /* 0x00006400000c000b */
[----:B01----:R-:W-:Y:S01]  /*12c70*/  ENDCOLLECTIVE ;  /* 0x000000000000791b */ /* 0x003fe20003800000 */
.L_x_6924:
[----:B------:R-:W-:Y:S05]  /*12c80*/  BSYNC B0 ;  /* 0x0000000000007941 */ /* 0x000fea0003800000 */
.L_x_6923:
        /* <DEDUP_REMOVED lines=8> */
.L_x_6925:
[----:B------:R-:W-:Y:S01]  /*12d10*/  IMAD.MOV.U32 R12, RZ, RZ, 0x4 ;  /* 0x00000004ff0c7424 */ /* 0x000fe200078e00ff */
[----:B------:R-:W-:-:S04]  /*12d20*/  SEL R2, R14, RZ, P2 ;  /* 0x000000ff0e027207 */ /* 0x000fc80001000000 */
[----:B------:R-:W-:-:S05]  /*12d30*/  IADD3 R2, R13, R2, RZ ;  /* 0x000000020d027210 */ /* 0x000fca0007ffe0ff */
[----:B------:R-:W-:-:S07]  /*12d40*/  IMAD.MOV.U32 R13, RZ, RZ, R2 ;  /* 0x000000ffff0d7224 */ /* 0x000fce00078e0002 */
[----:B------:R-:W-:Y:S05]  /*12d50*/  WARPSYNC.COLLECTIVE R15, `(.L_x_6926) ;  /* 0x000000000f087348 */ /* 0x000fea0003c00000 */
[----:B------:R0:W1:Y:S02]  /*12d60*/  SHFL.UP P6, R14, R13, R12, R11 ;  /* 0x0400000c0d0e7389 */ /* 0x00006400000c000b */
[----:B01----:R-:W-:Y:S01]  /*12d70*/  ENDCOLLECTIVE ;  /* 0x000000000000791b */ /* 0x003fe20003800000 */
.L_x_6926:
[----:B------:R-:W-:Y:S01]  /*12d80*/  IMAD.MOV.U32 R12, RZ, RZ, 0x8 ;  /* 0x00000008ff0c7424 */ /* 0x000fe200078e00ff */
[----:B------:R-:W-:-:S05]  /*12d90*/  SEL R3, R14, RZ, P3 ;  /* 0x000000ff0e037207 */ /* 0x000fca0001800000 */
[----:B------:R-:W-:-:S04]  /*12da0*/  IMAD.IADD R3, R2, 0x1, R3 ;  /* 0x0000000102037824 */ /* 0x000fc800078e0203 */
[----:B------:R-:W-:-:S07]  /*12db0*/  IMAD.MOV.U32 R13, RZ, RZ, R3 ;  /* 0x000000ffff0d7224 */ /* 0x000fce00078e0003 */
[----:B------:R-:W-:Y:S05]  /*12dc0*/  WARPSYNC.COLLECTIVE R15, `(.L_x_6927) ;  /* 0x000000000f087348 */ /* 0x000fea0003c00000 */
[----:B------:R0:W1:Y:S02]  /*12dd0*/  SHFL.UP P6, R14, R13, R12, R11 ;  /* 0x0400000c0d0e7389 */ /* 0x00006400000c000b */
[----:B01----:R-:W-:Y:S01]  /*12de0*/  ENDCOLLECTIVE ;  /* 0x000000000000791b */ /* 0x003fe20003800000 */
.L_x_6927:
[----:B------:R-:W-:Y:S01]  /*12df0*/  IMAD.MOV.U32 R12, RZ, RZ, 0x10 ;  /* 0x00000010ff0c7424 */ /* 0x000fe200078e00ff */
[----:B------:R-:W-:-:S05]  /*12e00*/  SEL R14, R14, RZ, P4 ;  /* 0x000000ff0e0e7207 */ /* 0x000fca0002000000 */
[----:B------:R-:W-:-:S04]  /*12e10*/  IMAD.IADD R5, R3, 0x1, R14 ;  /* 0x0000000103057824 */ /* 0x000fc800078e020e */
[----:B------:R-:W-:-:S07]  /*12e20*/  IMAD.MOV.U32 R13, RZ, RZ, R5 ;  /* 0x000000ffff0d7224 */ /* 0x000fce00078e0005 */
[----:B------:R-:W-:Y:S05]  /*12e30*/  WARPSYNC.COLLECTIVE R15, `(.L_x_6928) ;  /* 0x000000000f087348 */ /* 0x000fea0003c00000 */
[----:B------:R0:W1:Y:S02]  /*12e40*/  SHFL.UP P6, R14, R13, R12, R11 ;  /* 0x0400000c0d0e7389 */ /* 0x00006400000c000b */
[----:B01----:R-:W-:Y:S01]  /*12e50*/  ENDCOLLECTIVE ;  /* 0x000000000000791b */ /* 0x003fe20003800000 */
.L_x_6928:
        /* <DEDUP_REMOVED lines=8> */
.L_x_6929:
[----:B------:R-:W-:Y:S05]  /*12ee0*/  BRA `(.L_x_6930) ;  /* 0xffffffb400ec7947 */ /* 0x000fea000383ffff */
.L_x_6797:
[----:B------:R-:W-:Y:S01]  /*12ef0*/  BSSY B0, `(.L_x_6931) ;  /* 0x0000006000007945 */ /* 0x000fe20003800000 */
[----:B------:R-:W-:Y:S01]  /*12f00*/  PLOP3.LUT P6, PT, P6, PT, PT, 0x8, 0x0 ;  /* 0x000000000000781c */ /* 0x000fe200037ce170 */
[----:B------:R-:W-:-:S12]  /*12f10*/  IMAD.MOV.U32 R15, RZ, RZ, -0x1 ;  /* 0xffffffffff0f7424 */ /* 0x000fd800078e00ff */
[----:B0-----:R-:W-:Y:S05]  /*12f20*/  WARPSYNC.COLLECTIVE R15, `(.L_x_6932) ;  /* 0x000000000f087348 */ /* 0x001fea0003c00000 */
[----:B------:R-:W-:Y:S01]  /*12f30*/  VOTE.ANY R14, PT, P6 ;  /* 0x00000000000e7806 */ /* 0x000fe200030e0100 */
[----:B0-----:R-:W-:Y:S06]  /*12f40*/  ENDCOLLECTIVE ;  /* 0x000000000000791b */ /* 0x001fec0003800000 */
.L_x_6932:
[----:B------:R-:W-:Y:S05]  /*12f50*/  BSYNC B0 ;  /* 0x0000000000007941 */ /* 0x000fea0003800000 */
.L_x_6931:
        /* <DEDUP_REMOVED lines=9> */
.L_x_6933:
[----:B------:R-:W-:Y:S02]  /*12ff0*/  IMAD.MOV.U32 R13, RZ, RZ, R4 ;  /* 0x000000ffff0d7224 */ /* 0x000fe400078e0004 */
[----:B------:R-:W-:-:S07]  /*13000*/  IMAD.MOV.U32 R7, RZ, RZ, R14 ;  /* 0x000000ffff077224 */ /* 0x000fce00078e000e */
[----:B------:R-:W-:Y:S05]  /*13010*/  WARPSYNC.COLLECTIVE R15, `(.L_x_6934) ;  /* 0x000000000f087348 */ /* 0x000fea0003c00000 */
[----:B------:R0:W1:Y:S02]  /*13020*/  SHFL.IDX P6, R14, R13, R12, R11 ;  /* 0x0000000c0d0e7389 */ /* 0x00006400000c000b */
[----:B01----:R-:W-:Y:S01]  /*13030*/  ENDCOLLECTIVE ;  /* 0x000000000000791b */ /* 0x003fe20003800000 */
.L_x_6934:
[----:B------:R-:W-:Y:S01]  /*13040*/  IMAD.MOV.U32 R4, RZ, RZ, R14 ;  /* 0x000000ffff047224 */ /* 0x000fe200078e000e */
[----:B------:R-:W-:Y:S06]  /*13050*/  BRA `(.L_x_6935) ;  /* 0xffffffb400cc7947 */ /* 0x000fec000383ffff */
.L_x_6799:
[----:B------:R-:W-:Y:S01]  /*13060*/  BSSY B0, `(.L_x_6936) ;  /* 0x0000007000007945 */ /* 0x000fe20003800000 */
[----:B------:R-:W-:Y:S02]  /*13070*/  IMAD.MOV.U32 R13, RZ, RZ, R2 ;  /* 0x000000ffff0d7224 */ /* 0x000fe400078e0002 */
[----:B------:R-:W-:Y:S02]  /*13080*/  IMAD.MOV.U32 R11, RZ, RZ, 0x1f ;  /* 0x0000001fff0b7424 */ /* 0x000fe400078e00ff */
[----:B------:R-:W-:-:S07]  /*13090*/  IMAD.MOV.U32 R15, RZ, RZ, -0x1 ;  /* 0xffffffffff0f7424 */ /* 0x000fce00078e00ff */
[----:B0123--:R-:W-:Y:S05]  /*130a0*/  WARPSYNC.COLLECTIVE R15, `(.L_x_6937) ;  /* 0x000000000f087348 */ /* 0x00ffea0003c00000 */
[----:B------:R4:W0:Y:S02]  /*130b0*/  SHFL.IDX P6, R14, R13, R12, R11 ;  /* 0x0000000c0d0e7389 */ /* 0x00082400000c000b */
[----:B01234-:R-:W-:Y:S01]  /*130c0*/  ENDCOLLECTIVE ;  /* 0x000000000000791b */ /* 0x01ffe20003800000 */
.L_x_6937:
[----:B------:R-:W-:Y:S05]  /*130d0*/  BSYNC B0 ;  /* 0x0000000000007941 */ /* 0x000fea0003800000 */
.L_x_6936:
[----:B------:R-:W-:Y:S01]  /*130e0*/  IMAD.MOV.U32 R6, RZ, RZ, R14 ;  /* 0x000000ffff067224 */ /* 0x000fe200078e000e */
[----:B------:R-:W-:Y:S06]  /*130f0*/  BRA `(.L_x_6798) ;  /* 0xffffffb400bc7947 */ /* 0x000fec000383ffff */
.L_x_6803:
[----:B0-----:R0:W3:Y:S02]  /*13100*/  SYNCS.PHASECHK.TRANS64.TRYWAIT P0, [R4+URZ+0x28820], R0 ;  /* 0x02882000040075a7 */ /* 0x0010e4000800017f */
[----:B---3--:R-:W-:Y:S05]  /*13110*/  @!P0 NANOSLEEP.SYNCS 0x989680 ;  /* 0x009896800000895d */ /* 0x008fea0003900000 */
[----:B------:R-:W3:Y:S02]  /*13120*/  @!P0 SYNCS.PHASECHK.TRANS64 P0, [R4+URZ+0x28820], R0 ;  /* 0x02882000040085a7 */ /* 0x000ee4000800007f */
[----:B---3--:R-:W-:Y:S05]  /*13130*/  @!P0 BRA `(.L_x_6803) ;  /* 0xfffffffc00f08947 */ /* 0x008fea000383ffff */
[----:B------:R-:W-:Y:S05]  /*13140*/  BRA `(.L_x_6938) ;  /* 0xffffffbc00147947 */ /* 0x000fea000383ffff */
.L_x_6804:
        /* <DEDUP_REMOVED lines=11> */
.L_x_6940:
[----:B------:R-:W-:Y:S05]  /*13200*/  BSYNC B0 ;  /* 0x0000000000007941 */ /* 0x000fea0003800000 */
.L_x_6939:
[----:B------:R-:W-:Y:S05]  /*13210*/  BRA `(.L_x_6941) ;  /* 0xffffffb800fc7947 */ /* 0x000fea000383ffff */
.L_x_6807:
[----:B------:R-:W-:Y:S01]  /*13220*/  BSSY B1, `(.L_x_6942) ;  /* 0x0000006000017945 */ /* 0x000fe20003800000 */
[----:B------:R-:W-:-:S07]  /*13230*/  IMAD.MOV.U32 R15, RZ, RZ, -0x1 ;  /* 0xffffffffff0f7424 */ /* 0x000fce00078e00ff */
[----:B012---:R-:W-:Y:S05]  /*13240*/  WARPSYNC.COLLECTIVE R15, `(.L_x_6943) ;  /* 0x000000000f0c7348 */ /* 0x007fea0003c00000 */
[----:B------:R-:W-:Y:S02]  /*13250*/  ELECT P6, UR62, PT ;  /* 0x00000000003e782f */ /* 0x000fe400038c0000 */
[----:B------:R-:W-:Y:S01]  /*13260*/  MOV R14, UR62 ;  /* 0x0000003e000e7c02 */ /* 0x000fe20008000f00 */
[----:B012---:R-:W-:Y:S10]  /*13270*/  ENDCOLLECTIVE ;  /* 0x000000000000791b */ /* 0x007ff40003800000 */
.L_x_6943:
[----:B------:R-:W-:Y:S05]  /*13280*/  BSYNC B1 ;  /* 0x0000000000017941 */ /* 0x000fea0003800000 */
.L_x_6942:
[----:B------:R-:W-:Y:S05]  /*13290*/  BRA `(.L_x_6944) ;  /* 0xffffffb800f47947 */ /* 0x000fea000383ffff */
.L_x_6809:
[----:B0-----:R0:W3:Y:S02]  /*132a0*/  SYNCS.PHASECHK.TRANS64.TRYWAIT P1, [R5+URZ+0x28840], R0 ;  /* 0x02884000050075a7 */ /* 0x0010e4000802017f */
[----:B---3--:R-:W-:Y:S05]  /*132b0*/  @!P1 NANOSLEEP.SYNCS 0x989680 ;  /* 0x009896800000995d */ /* 0x008fea0003900000 */
[----:B------:R-:W3:Y:S02]  /*132c0*/  @!P1 SYNCS.PHASECHK.TRANS64 P1, [R5+URZ+0x28840], R0 ;  /* 0x02884000050095a7 */ /* 0x000ee4000802007f */
[----:B---3--:R-:W-:Y:S05]  /*132d0*/  @!P1 BRA `(.L_x_6809) ;  /* 0xfffffffc00f09947 */ /* 0x008fea000383ffff */
[----:B------:R-:W-:Y:S05]  /*132e0*/  BRA `(.L_x_6945) ;  /* 0xffffffbc00147947 */ /* 0x000fea000383ffff */
.L_x_6811:
[----:B---3--:R3:W4:Y:S02]  /*132f0*/  SYNCS.PHASECHK.TRANS64.TRYWAIT P1, [R25+URZ+0x28840], R2 ;  /* 0x02884002190075a7 */ /* 0x008724000802017f */
[----:B----4-:R-:W-:Y:S05]  /*13300*/  @!P1 NANOSLEEP.SYNCS 0x989680 ;  /* 0x009896800000995d */ /* 0x010fea0003900000 */
[----:B------:R-:W4:Y:S02]  /*13310*/  @!P1 SYNCS.PHASECHK.TRANS64 P1, [R25+URZ+0x28840], R2 ;  /* 0x02884002190095a7 */ /* 0x000f24000802007f */
[----:B----4-:R-:W-:Y:S05]  /*13320*/  @!P1 BRA `(.L_x_6811) ;  /* 0xfffffffc00f09947 */ /* 0x010fea000383ffff */
[----:B------:R-:W-:Y:S05]  /*13330*/  BRA `(.L_x_6946) ;  /* 0xffffffbc00207947 */ /* 0x000fea000383ffff */
.L_x_6813:
[----:B----4-:R4:W0:Y:S02]  /*13340*/  SYNCS.PHASECHK.TRANS64.TRYWAIT P1, [R5+URZ+0x28860], R0 ;  /* 0x02886000050075a7 */ /* 0x010824000802017f */
[----:B0-----:R-:W-:Y:S05]  /*13350*/  @!P1 NANOSLEEP.SYNCS 0x989680 ;  /* 0x009896800000995d */ /* 0x001fea0003900000 */
[----:B------:R-:W0:Y:S02]  /*13360*/  @!P1 SYNCS.PHASECHK.TRANS64 P1, [R5+URZ+0x28860], R0 ;  /* 0x02886000050095a7 */ /* 0x000e24000802007f */
[----:B0-----:R-:W-:Y:S05]  /*13370*/  @!P1 BRA `(.L_x_6813) ;  /* 0xfffffffc00f09947 */ /* 0x001fea000383ffff */
[----:B------:R-:W-:Y:S05]  /*13380*/  BRA `(.L_x_6947) ;  /* 0xffffffbc001c7947 */ /* 0x000fea000383ffff */
.L_x_6948:
        /* <DEDUP_REMOVED lines=15> */
.L_x_15988:


//--------------------- .text._ZN7cutlass13device_kernelIN5flash11enable_sm90INS1_16FlashAttnFwdSm90INS1_25CollectiveMainloopFwdSm90ILi2EN4cute5tupleIJNS5_1CILi1EEES8_S8_EEENS6_IJNS7_ILi128EEESA_SA_EEELi128ENS_6half_tEfNS_4arch4Sm90ELb0ELb0ELb0ELb1ELb1ELb1ELb0ELb1ELb1ELb1ELb1ELb0EEENS1_21CollectiveEpilogueFwdISB_S9_SC_SE_Li256ELb1ELb1ELb1ELb0EEENS1_36VarlenDynamicPersistentTileSchedulerILi128ELi128ELi256ELi128ELb1ELb1ELb1ELb0ELb1ELb1EEEEEEEEEvNT_6ParamsE --------------------------
	.section	.text._ZN7cutlass13device_kernelIN5flash11enable_sm90INS1_16FlashAttnFwdSm90INS1_25CollectiveMainloopFwdSm90ILi2EN4cute5tupleIJNS5_1CILi1EEES8_S8_EEENS6_IJNS7_ILi128EEESA_SA_EEELi128ENS_6half_tEfNS_4arch4Sm90ELb0ELb0ELb0ELb1ELb1ELb1ELb0ELb1ELb1ELb1ELb1ELb0EEENS1_21CollectiveEpilogueFwdISB_S9_SC_SE_Li256ELb1ELb1ELb1ELb0EEENS1_36VarlenDynamicPersistentTileSchedulerILi128ELi128ELi256ELi128ELb1ELb1ELb1ELb0ELb1ELb1EEEEEEEEEvNT_6ParamsE,"ax",@progbits
	.align	128
.text._ZN7cutlass13device_kernelIN5flash11enable_sm90INS1_16FlashAttnFwdSm90INS1_25CollectiveMainloopFwdSm90ILi2EN4cute5tupleIJNS5_1CILi1EEES8_S8_EEENS6_IJNS7_ILi128EEESA_SA_EEELi128ENS_6half_tEfNS_4arch4Sm90ELb0ELb0ELb0ELb1ELb1ELb1ELb0ELb1ELb1ELb1ELb1ELb0EEENS1_21CollectiveEpilogueFwdISB_S9_SC_SE_Li256ELb1ELb1ELb1ELb0EEENS1_36VarlenDynamicPersistentTileSchedulerILi128ELi128ELi256ELi128ELb1ELb1ELb1ELb0ELb1ELb1EEEEEEEEEvNT_6ParamsE:
        .type           _ZN7cutlass13device_kernelIN5flash11enable_sm90INS1_16FlashAttnFwdSm90INS1_25CollectiveMainloopFwdSm90ILi2EN4cute5tupleIJNS5_1CILi1EEES8_S8_EEENS6_IJNS7_ILi128EEESA_SA_EEELi128ENS_6half_tEfNS_4arch4Sm90ELb0ELb0ELb0ELb1ELb1ELb1ELb0ELb1ELb1ELb1ELb1ELb0EEENS1_21CollectiveEpilogueFwdISB_S9_SC_SE_Li256ELb1ELb1ELb1ELb0EEENS1_36VarlenDynamicPersistentTileSchedulerILi128ELi128ELi256ELi128ELb1ELb1ELb1ELb0ELb1ELb1EEEEEEEEEvNT_6ParamsE,@function
        .size           _ZN7cutlass13device_kernelIN5flash11enable_sm90INS1_16FlashAttnFwdSm90INS1_25CollectiveMainloopFwdSm90ILi2EN4cute5tupleIJNS5_1CILi1EEES8_S8_EEENS6_IJNS7_ILi128EEESA_SA_EEELi128ENS_6half_tEfNS_4arch4Sm90ELb0ELb0ELb0ELb1ELb1ELb1ELb0ELb1ELb1ELb1ELb1ELb0EEENS1_21CollectiveEpilogueFwdISB_S9_SC_SE_Li256ELb1ELb1ELb1ELb0EEENS1_36VarlenDynamicPersistentTileSchedulerILi128ELi128ELi256ELi128ELb1ELb1ELb1ELb0ELb1ELb1EEEEEEEEEvNT_6ParamsE,(.L_x_15989 - _ZN7cutlass13device_kernelIN5flash11enable_sm90INS1_16FlashAttnFwdSm90INS1_25CollectiveMainloopFwdSm90ILi2EN4cute5tupleIJNS5_1CILi1EEES8_S8_EEENS6_IJNS7_ILi128EEESA_SA_EEELi128ENS_6half_tEfNS_4arch4Sm90ELb0ELb0ELb0ELb1ELb1ELb1ELb0ELb1ELb1ELb1ELb1ELb0EEENS1_21CollectiveEpilogueFwdISB_S9_SC_SE_Li256ELb1ELb1ELb1ELb0EEENS1_36VarlenDynamicPersistentTileSchedulerILi128ELi128ELi256ELi128ELb1ELb1ELb1ELb0ELb1ELb1EEEEEEEEEvNT_6ParamsE)
        .other          _ZN7cutlass13device_kernelIN5flash11enable_sm90INS1_16FlashAttnFwdSm90INS1_25CollectiveMainloopFwdSm90ILi2EN4cute5tupleIJNS5_1CILi1EEES8_S8_EEENS6_IJNS7_ILi128EEESA_SA_EEELi128ENS_6half_tEfNS_4arch4Sm90ELb0ELb0ELb0ELb1ELb1ELb1ELb0ELb1ELb1ELb1ELb1ELb0EEENS1_21CollectiveEpilogueFwdISB_S9_SC_SE_Li256ELb1ELb1ELb1ELb0EEENS1_36VarlenDynamicPersistentTileSchedulerILi128ELi128ELi256ELi128ELb1ELb1ELb1ELb0ELb1ELb1EEEEEEEEEvNT_6ParamsE,@"STO_CUDA_ENTRY STV_DEFAULT"
_ZN7cutlass13device_kernelIN5flash11enable_sm90INS1_16FlashAttnFwdSm90INS1_25CollectiveMainloopFwdSm90ILi2EN4cute5tupleIJNS5_1CILi1EEES8_S8_EEENS6_IJNS7_ILi128EEESA_SA_EEELi128ENS_6half_tEfNS_4arch4Sm90ELb0ELb0ELb0ELb1ELb1ELb1ELb0ELb1ELb1ELb1ELb1ELb0EEENS1_21CollectiveEpilogueFwdISB_S9_SC_SE_Li256ELb1ELb1ELb1ELb0EEENS1_36VarlenDynamicPersistentTileSchedulerILi128ELi128ELi256ELi128ELb1ELb1ELb1ELb0ELb1ELb1EEEEEEEEEvNT_6ParamsE:
[----:B------:R-:W0:Y:S02]  /*0000*/  LDC R1, c[0x0][0x28] ;  /* 0x00000a00ff017b82 */ /* 0x000e240000000800 */
[----:B0-----:R-:W-:Y:S01]  /*0010*/  VIADD R1, R1, 0xffffffd8 ;  /* 0xffffffd801017836 */ /* 0x001fe20000000000 */
[----:B------:R-:W0:Y:S01]  /*0020*/  S2R R0, SR_TID.X ;  /* 0x0000000000007919 */ /* 0x000e220000002100 */
[----:B------:R-:W-:Y:S01]  /*0030*/  ELECT P0, URZ, PT ;  /* 0x00000000003f782f */ /* 0x000fe20003800000 */
[----:B------:R-:W-:Y:S01]  /*0040*/  BSSY B0, `(.L_x_6949) ;  /* 0x000000e000007945 */ /* 0x000fe20003800000 */
[--C-:B0-----:R-:W-:Y:S02]  /*0050*/  SHF.R.U32.HI R2, RZ, 0x5, R0.reuse ;  /* 0x00000005ff027819 */ /* 0x101fe40000011600 */
[----:B------:R-:W-:-:S03]  /*0060*/  SHF.R.U32.HI R4, RZ, 0x7, R0 ;  /* 0x00000007ff047819 */ /* 0x000fc60000011600 */
[----:B------:R-:W0:Y:S02]  /*0070*/  SHFL.IDX PT, R3, R2, RZ, 0x1f ;  /* 0x00001fff02037589 */ /* 0x000e2400000e0000 */
[----:B0-----:R-:W-:-:S13]  /*0080*/  ISETP.EQ.AND P0, PT, R3, RZ, P0 ;  /* 0x000000ff0300720c */ /* 0x001fda0000702270 */
        /* <DEDUP_REMOVED lines=9> */
.L_x_6950:
[----:B------:R-:W-:Y:S05]  /*0120*/  BSYNC B0 ;  /* 0x0000000000007941 */ /* 0x000fea0003800000 */
.L_x_6949:
        /* <DEDUP_REMOVED lines=41> */
.L_x_6951:
        /* <DEDUP_REMOVED lines=22> */
.L_x_6952:
        /* <DEDUP_REMOVED lines=18> */
.L_x_6953:
        /* <DEDUP_REMOVED lines=22> */
.L_x_6954:
        /* <DEDUP_REMOVED lines=22> */
.L_x_6955:
        /* <DEDUP_REMOVED lines=8> */
.L_x_6958:
[----:B------:R-:W-:-:S08]  /*0980*/  NOP ;  /* 0x0000000000007918 */ /* 0x000fd00000000000 */
[----:B------:R-:W0:Y:S02]  /*0990*/  USETMAXREG.TRY_ALLOC.CTAPOOL UP0, 0xe8 ;  /* 0x000000e8000079c8 */ /* 0x000e240008000600 */
[----:B0-----:R-:W-:-:S13]  /*09a0*/  PLOP3.LUT P0, PT, PT, PT, UP0, 0x80, 0x0 ;  /* 0x000000000000781c */ /* 0x001fda0003f0f008 */
[----:B------:R-:W-:Y:S05]  /*09b0*/  @!P0 BRA `(.L_x_6958) ;  /* 0xfffffffc00f08947 */ /* 0x000fea000383ffff */
[----:B------:R-:W-:Y:S01]  /*09c0*/  SHF.R.U32.HI R2, RZ, 0x7, R0 ;  /* 0x00000007ff027819 */ /* 0x000fe20000011600 */
[----:B------:R-:W0:Y:S08]  /*09d0*/  S2UR UR38, SR_CgaCtaId ;  /* 0x00000000002679c3 */ /* 0x000e300000008800 */
[----:B------:R-:W-:Y:S06]  /*09e0*/  BAR.ARV 0x8, 0x180 ;  /* 0x0206000000007b1d */ /* 0x000fec0000002000 */
[----:B------:R-:W-:Y:S01]  /*09f0*/  ISETP.NE.AND P0, PT, R2, 0x1, PT ;  /* 0x000000010200780c */ /* 0x000fe20003f05270 */
[----:B------:R-:W-:-:S12]  /*0a00*/  UMOV UR4, 0x400 ;  /* 0x0000040000047882 */ /* 0x000fd80000000000 */
[----:B------:R-:W-:Y:S06]  /*0a10*/  @!P0 BAR.ARV 0x9, 0x100 ;  /* 0x0244000000008b1d */ /* 0x000fec0000002000 */
[----:B0-----:R-:W-:Y:S02]  /*0a20*/  ULEA UR4, UR38, UR4, 0x18 ;  /* 0x0000000426047291 */ /* 0x001fe4000f8ec03f */
[----:B------:R-:W-:Y:S04]  /*0a30*/  BAR.SYNC.DEFER_BLOCKING 0x5, 0x180 ;  /* 0x0146000000007b1d */ /* 0x000fe80000010000 */
[----:B------:R-:W-:-:S02]  /*0a40*/  IMAD.U32 R156, RZ, RZ, UR4 ;  /* 0x00000004ff9c7e24 */ /* 0x000fc4000f8e00ff */
[----:B------:R-:W-:-:S03]  /*0a50*/  ULDC UR4, c[0x0][0xc3c] ;  /* 0x00030f0000047ab9 */ /* 0x000fc60000000800 */
[----:B------:R-:W0:Y:S01]  /*0a60*/  LDS.128 R28, [R156+0x288d0] ;  /* 0x0288d0009c1c7984 */ /* 0x000e220000000c00 */
[----:B------:R-:W-:Y:S06]  /*0a70*/  BAR.ARV 0x4, 0x180 ;  /* 0x0106000000007b1d */ /* 0x000fec0000002000 */
[----:B0-----:R-:W-:-:S13]  /*0a80*/  ISETP.GE.AND P0, PT, R31, UR4, PT ;  /* 0x000000041f007c0c */ /* 0x001fda000bf06270 */
[----:B------:R-:W-:Y:S05]  /*0a90*/  @P0 BRA `(.L_x_6959) ;  /* 0x000001ac001c0947 */ /* 0x000fea0003800000 */
[----:B------:R-:W-:Y:S01]  /*0aa0*/  VIADD R12, R0, 0xffffff80 ;  /* 0xffffff80000c7836 */ /* 0x000fe20000000000 */
[----:B------:R-:W-:Y:S02]  /*0ab0*/  R2UR UR40, R156 ;  /* 0x000000009c2872ca */ /* 0x000fe400000e0000 */
[----:B------:R-:W-:Y:S02]  /*0ac0*/  CS2R R154, SRZ ;  /* 0x00000000009a7805 */ /* 0x000fe4000001ff00 */
[----:B------:R-:W-:Y:S01]  /*0ad0*/  MOV R158, RZ ;  /* 0x000000ff009e7202 */ /* 0x000fe20000000f00 */
[----:B------:R-:W-:Y:S01]  /*0ae0*/  IMAD.MOV.U32 R157, RZ, RZ, RZ ;  /* 0x000000ffff9d7224 */ /* 0x000fe200078e00ff */
[----:B------:R-:W-:Y:S01]  /*0af0*/  SHF.R.S32.HI R0, RZ, 0x1f, R12 ;  /* 0x0000001fff007819 */ /* 0x000fe2000001140c */
[----:B------:R-:W-:Y:S01]  /*0b00*/  ULOP3.LUT UR41, UR36, 0x1, URZ, 0xfc, !UPT ;  /* 0x0000000124297892 */ /* 0x000fe2000f8efc3f */
[----:B------:R-:W-:Y:S02]  /*0b10*/  UMOV UR39, URZ ;  /* 0x0000003f00277c82 */ /* 0x000fe40008000000 */
[----:B------:R-:W-:-:S02]  /*0b20*/  LEA.HI R2, R0, R12, RZ, 0x7 ;  /* 0x0000000c00027211 */ /* 0x000fc400078f38ff */
[-C--:B------:R-:W-:Y:S02]  /*0b30*/  LEA.HI R4, R0, R12.reuse, RZ, 0x5 ;  /* 0x0000000c00047211 */ /* 0x080fe400078f28ff */
[----:B------:R-:W-:Y:S01]  /*0b40*/  LOP3.LUT R218, R2, 0xffffff80, RZ, 0xc0, !PT ;  /* 0xffffff8002da7812 */ /* 0x000fe200078ec0ff */
[----:B------:R-:W-:Y:S01]  /*0b50*/  UIADD3 UR40, UR40, 0x10400, URZ ;  /* 0x0001040028287890 */ /* 0x000fe2000fffe03f */
[----:B------:R-:W-:Y:S01]  /*0b60*/  LEA.HI R3, R0, R12, RZ, 0x4 ;  /* 0x0000000c00037211 */ /* 0x000fe200078f20ff */
[----:B------:R-:W-:Y:S01]  /*0b70*/  IMAD.SHL.U32 R5, R4, 0x20, RZ ;  /* 0x0000002004057824 */ /* 0x000fe200078e00ff */
[----:B------:R-:W-:Y:S02]  /*0b80*/  IADD3 R218, R12, -R218, RZ ;  /* 0x800000da0cda7210 */ /* 0x000fe40007ffe0ff */
[----:B------:R-:W-:Y:S02]  /*0b90*/  LOP3.LUT R4, R3, 0x3fffff0, RZ, 0xc0, !PT ;  /* 0x03fffff003047812 */ /* 0x000fe400078ec0ff */
[----:B------:R-:W-:-:S02]  /*0ba0*/  SHF.R.S32.HI R7, RZ, 0x1f, R218 ;  /* 0x0000001fff077819 */ /* 0x000fc400000114da */
[----:B------:R-:W-:Y:S01]  /*0bb0*/  LOP3.LUT R5, R5, 0xfffffc00, RZ, 0xc0, !PT ;  /* 0xfffffc0005057812 */ /* 0x000fe200078ec0ff */
[----:B------:R-:W-:Y:S01]  /*0bc0*/  IMAD.IADD R4, R12, 0x1, -R4 ;  /* 0x000000010c047824 */ /* 0x000fe200078e0a04 */
[CC--:B------:R-:W-:Y:S02]  /*0bd0*/  LEA.HI R8, R7.reuse, R218.reuse, RZ, 0x2 ;  /* 0x000000da07087211 */ /* 0x0c0fe400078f10ff */
[----:B------:R-:W-:Y:S02]  /*0be0*/  LEA.HI R7, R7, R218, RZ, 0x5 ;  /* 0x000000da07077211 */ /* 0x000fe400078f28ff */
[--C-:B------:R-:W-:Y:S02]  /*0bf0*/  SHF.R.S32.HI R9, RZ, 0x2, R8.reuse ;  /* 0x00000002ff097819 */ /* 0x100fe40000011408 */
[----:B------:R-:W-:Y:S02]  /*0c00*/  SHF.R.S32.HI R6, RZ, 0x1f, R8 ;  /* 0x0000001fff067819 */ /* 0x000fe40000011408 */
[----:B------:R-:W-:-:S02]  /*0c10*/  LEA.HI R153, R0, R12, RZ, 0x3 ;  /* 0x0000000c00997211 */ /* 0x000fc400078f18ff */
[----:B------:R-:W-:Y:S02]  /*0c20*/  LEA.HI R6, R6, R9, RZ, 0x3 ;  /* 0x0000000906067211 */ /* 0x000fe400078f18ff */
[----:B------:R-:W-:Y:S02]  /*0c30*/  LEA.HI R11, R0, R12, RZ, 0x2 ;  /* 0x0000000c000b7211 */ /* 0x000fe400078f10ff */
[----:B------:R-:W-:Y:S01]  /*0c40*/  LOP3.LUT R10, R6, 0xfffffff8, RZ, 0xc0, !PT ;  /* 0xfffffff8060a7812 */ /* 0x000fe200078ec0ff */
[----:B------:R-:W-:Y:S01]  /*0c50*/  IMAD R6, R4, 0x40, R5 ;  /* 0x0000004004067824 */ /* 0x000fe200078e0205 */
[----:B------:R-:W-:Y:S02]  /*0c60*/  SHF.R.S32.HI R7, RZ, 0x5, R7 ;  /* 0x00000005ff077819 */ /* 0x000fe40000011407 */
[----:B------:R-:W-:Y:S02]  /*0c70*/  IADD3 R10, R9, -R10, RZ ;  /* 0x8000000a090a7210 */ /* 0x000fe40007ffe0ff */
[----:B------:R-:W-:-:S02]  /*0c80*/  LEA.HI R0, R0, R12, RZ, 0x6 ;  /* 0x0000000c00007211 */ /* 0x000fc400078f30ff */
[----:B------:R-:W-:Y:S01]  /*0c90*/  LOP3.LUT R203, R153, 0xfffffff8, RZ, 0xc0, !PT ;  /* 0xfffffff899cb7812 */ /* 0x000fe200078ec0ff */
[----:B------:R-:W-:Y:S01]  /*0ca0*/  IMAD R7, R7, 0x10, R10 ;  /* 0x0000001007077824 */ /* 0x000fe200078e020a */
[----:B------:R-:W-:Y:S01]  /*0cb0*/  SHF.R.S32.HI R153, RZ, 0x3, R153 ;  /* 0x00000003ff997819 */ /* 0x000fe20000011499 */
[----:B------:R-:W-:Y:S01]  /*0cc0*/  IMAD.SHL.U32 R0, R0, 0x8, RZ ;  /* 0x0000000800007824 */ /* 0x000fe200078e00ff */
[----:B------:R-:W-:Y:S01]  /*0cd0*/  SHF.R.S32.HI R4, RZ, 0x4, R3 ;  /* 0x00000004ff047819 */ /* 0x000fe20000011403 */
[C---:B------:R-:W-:Y:S01]  /*0ce0*/  IMAD.IADD R203, R12.reuse, 0x1, -R203 ;  /* 0x000000010ccb7824 */ /* 0x040fe200078e0acb */
[----:B------:R-:W-:Y:S01]  /*0cf0*/  LOP3.LUT R11, R11, 0xfffffffc, RZ, 0xc0, !PT ;  /* 0xfffffffc0b0b7812 */ /* 0x000fe200078ec0ff */
[----:B------:R-:W-:Y:S01]  /*0d00*/  VIADD R10, R153, 0x20 ;  /* 0x00000020990a7836 */ /* 0x000fe20000000000 */
[----:B------:R-:W-:Y:S02]  /*0d10*/  SHF.R.S32.HI R13, RZ, 0x7, R2 ;  /* 0x00000007ff0d7819 */ /* 0x000fe40000011402 */
[----:B------:R-:W-:Y:S01]  /*0d20*/  LEA.HI R3, R3, R4, RZ, 0x1 ;  /* 0x0000000403037211 */ /* 0x000fe200078f08ff */
[----:B------:R-:W-:Y:S01]  /*0d30*/  IMAD.IADD R11, R12, 0x1, -R11 ;  /* 0x000000010c0b7824 */ /* 0x000fe200078e0a0b */
[----:B------:R-:W-:Y:S01]  /*0d40*/  LEA.HI R2, R2, R13, RZ, 0x1 ;  /* 0x0000000d02027211 */ /* 0x000fe200078f08ff */
[----:B------:R-:W-:Y:S01]  /*0d50*/  IMAD.SHL.U32 R193, R10, 0x40, RZ ;  /* 0x000000400ac17824 */ /* 0x000fe200078e00ff */
[----:B------:R-:W-:-:S02]  /*0d60*/  LOP3.LUT R3, R3, 0x1ffffffe, RZ, 0xc0, !PT ;  /* 0x1ffffffe03037812 */ /* 0x000fc400078ec0ff */
[----:B------:R-:W-:Y:S02]  /*0d70*/  LOP3.LUT R201, R0, 0xfffffe00, RZ, 0xc0, !PT ;  /* 0xfffffe0000c97812 */ /* 0x000fe400078ec0ff */
[----:B------:R-:W-:Y:S01]  /*0d80*/  SHF.R.S32.HI R0, RZ, 0x1f, R10 ;  /* 0x0000001fff007819 */ /* 0x000fe2000001140a */
[----:B------:R-:W-:Y:S01]  /*0d90*/  IMAD.IADD R3, R4, 0x1, -R3 ;  /* 0x0000000104037824 */ /* 0x000fe200078e0a03 */
[----:B------:R-:W-:Y:S02]  /*0da0*/  LEA.HI R5, R11, R11, RZ, 0x1 ;  /* 0x0000000b0b057211 */ /* 0x000fe400078f08ff */
[----:B------:R-:W-:Y:S01]  /*0db0*/  LOP3.LUT R2, R2, 0x3fffffe, RZ, 0xc0, !PT ;  /* 0x03fffffe02027812 */ /* 0x000fe200078ec0ff */
[----:B------:R-:W-:Y:S01]  /*0dc0*/  IMAD R3, R3, 0x8, R6 ;  /* 0x0000000803037824 */ /* 0x000fe200078e0206 */
[----:B------:R-:W-:Y:S01]  /*0dd0*/  LEA.HI R0, R0, R10, RZ, 0x3 ;  /* 0x0000000a00007211 */ /* 0x000fe200078f18ff */
[----:B------:R-:W-:Y:S01]  /*0de0*/  VIADD R6, R153, 0x60 ;  /* 0x0000006099067836 */ /* 0x000fe20000000000 */
[----:B------:R-:W-:-:S02]  /*0df0*/  LOP3.LUT R4, R5, 0x1ffffffe, RZ, 0xc0, !PT ;  /* 0x1ffffffe05047812 */ /* 0x000fc400078ec0ff */
[----:B------:R-:W-:Y:S01]  /*0e00*/  IADD3 R2, R13, -R2, RZ ;  /* 0x800000020d027210 */ /* 0x000fe20007ffe0ff */
[----:B------:R-:W-:Y:S01]  /*0e10*/  IMAD.SHL.U32 R0, R0, 0x40, RZ ;  /* 0x0000004000007824 */ /* 0x000fe200078e00ff */
[----:B------:R0:W-:Y:S01]  /*0e20*/  STL [R1+0x1c], R3 ;  /* 0x00001c0301007387 */ /* 0x0001e20000100800 */
[----:B------:R-:W-:Y:S01]  /*0e30*/  IMAD.IADD R4, R11, 0x1, -R4 ;  /* 0x000000010b047824 */ /* 0x000fe200078e0a04 */
[----:B------:R-:W-:Y:S01]  /*0e40*/  SHF.L.U32 R16, R203, 0x3, RZ ;  /* 0x00000003cb107819 */ /* 0x000fe200000006ff */
[----:B------:R-:W-:Y:S01]  /*0e50*/  IMAD R9, R2, 0x40, R7 ;  /* 0x0000004002097824 */ /* 0x000fe200078e0207 */
[C---:B------:R-:W-:Y:S01]  /*0e60*/  SHF.L.U32 R2, R153.reuse, 0x6, RZ ;  /* 0x0000000699027819 */ /* 0x040fe200000006ff */
[----:B------:R-:W-:Y:S01]  /*0e70*/  VIADD R7, R153, 0x40 ;  /* 0x0000004099077836 */ /* 0x000fe20000000000 */
[----:B------:R-:W-:Y:S01]  /*0e80*/  LOP3.LUT R199, R0, 0xfffffe00, RZ, 0xc0, !PT ;  /* 0xfffffe0000c77812 */ /* 0x000fe200078ec0ff */
[----:B------:R-:W-:Y:S01]  /*0e90*/  IMAD.SHL.U32 R159, R6, 0x40, RZ ;  /* 0x00000040069f7824 */ /* 0x000fe200078e00ff */
[----:B------:R-:W-:Y:S01]  /*0ea0*/  LEA R0, R4, R9, 0x3 ;  /* 0x0000000904007211 */ /* 0x000fe200078e18ff */
[----:B------:R1:W-:Y:S01]  /*0eb0*/  STL [R1+0x14], R9 ;  /* 0x0000140901007387 */ /* 0x0003e20000100800 */
[----:B0-----:R-:W-:Y:S01]  /*0ec0*/  LOP3.LUT R3, R2, 0x1c0, RZ, 0xc0, !PT ;  /* 0x000001c002037812 */ /* 0x001fe200078ec0ff */
[----:B------:R-:W-:Y:S01]  /*0ed0*/  IMAD.SHL.U32 R192, R7, 0x40, RZ ;  /* 0x0000004007c07824 */ /* 0x000fe200078e00ff */
[----:B------:R-:W-:Y:S01]  /*0ee0*/  SHF.R.S32.HI R5, RZ, 0x1f, R6 ;  /* 0x0000001fff057819 */ /* 0x000fe20000011406 */
[----:B------:R1:W-:Y:S01]  /*0ef0*/  STL [R1+0x18], R0 ;  /* 0x0000180001007387 */ /* 0x0003e20000100800 */
[----:B------:R-:W-:Y:S01]  /*0f00*/  SHF.R.U32.HI R200, RZ, 0x3, R3 ;  /* 0x00000003ffc87819 */ /* 0x000fe20000011603 */
[----:B------:R-:W-:Y:S01]  /*0f10*/  VIADD R23, R16, 0x40 ;  /* 0x0000004010177836 */ /* 0x000fe20000000000 */
[----:B------:R-:W-:-:S02]  /*0f20*/  LOP3.LUT R196, R3, 0x38, R16, 0xf8, !PT ;  /* 0x0000003803c47812 */ /* 0x000fc400078ef810 */
[----:B------:R-:W-:Y:S02]  /*0f30*/  SHF.R.S32.HI R2, RZ, 0x1f, R7 ;  /* 0x0000001fff027819 */ /* 0x000fe40000011407 */
[----:B------:R-:W-:Y:S02]  /*0f40*/  LOP3.LUT R3, R8, 0x7ffffffc, RZ, 0xc0, !PT ;  /* 0x7ffffffc08037812 */ /* 0x000fe400078ec0ff */
[----:B------:R-:W-:Y:S02]  /*0f50*/  LEA.HI R5, R5, R6, RZ, 0x3 ;  /* 0x0000000605057211 */ /* 0x000fe400078f18ff */
[----:B------:R-:W-:Y:S01]  /*0f60*/  LEA.HI R2, R2, R7, RZ, 0x3 ;  /* 0x0000000702027211 */ /* 0x000fe200078f18ff */
[----:B------:R-:W-:Y:S01]  /*0f70*/  IMAD.IADD R3, R218, 0x1, -R3 ;  /* 0x00000001da037824 */ /* 0x000fe200078e0a03 */
[----:B------:R-:W-:Y:S01]  /*0f80*/  SHF.L.U32 R18, R203, 0x2, RZ ;  /* 0x00000002cb127819 */ /* 0x000fe200000006ff */
[----:B------:R-:W-:Y:S01]  /*0f90*/  IMAD.SHL.U32 R5, R5, 0x40, RZ ;  /* 0x0000004005057824 */ /* 0x000fe200078e00ff */
[----:B------:R-:W-:-:S02]  /*0fa0*/  LOP3.LUT R193, R193, 0x1c0, RZ, 0xc0, !PT ;  /* 0x000001c0c1c17812 */ /* 0x000fc400078ec0ff */
[----:B------:R-:W-:Y:S01]  /*0fb0*/  LOP3.LUT R192, R192, 0x1c0, RZ, 0xc0, !PT ;  /* 0x000001c0c0c07812 */ /* 0x000fe200078ec0ff */
[----:B------:R-:W-:Y:S01]  /*0fc0*/  VIADD R152, R18, 0x20 ;  /* 0x0000002012987836 */ /* 0x000fe20000000000 */
[----:B------:R-:W-:Y:S02]  /*0fd0*/  LOP3.LUT R159, R159, 0x1c0, RZ, 0xc0, !PT ;  /* 0x000001c09f9f7812 */ /* 0x000fe400078ec0ff */
[----:B------:R-:W-:Y:S01]  /*0fe0*/  SHF.L.U32 R2, R2, 0x6, RZ ;  /* 0x0000000602027819 */ /* 0x000fe200000006ff */
[----:B------:R-:W-:Y:S01]  /*0ff0*/  IMAD.SHL.U32 R220, R152, 0x2, RZ ;  /* 0x0000000298dc7824 */ /* 0x000fe200078e00ff */
[----:B------:R-:W-:Y:S02]  /*1000*/  SHF.L.U32 R202, R3, 0x1, RZ ;  /* 0x0000000103ca7819 */ /* 0x000fe400000006ff */
[----:B------:R-:W-:Y:S02]  /*1010*/  SHF.R.U32.HI R12, RZ, 0x3, R193 ;  /* 0x00000003ff0c7819 */ /* 0x000fe400000116c1 */
[----:B------:R-:W-:Y:S01]  /*1020*/  LOP3.LUT R6, R193, 0x38, R16, 0xf8, !PT ;  /* 0x00000038c1067812 */ /* 0x000fe200078ef810 */
[C---:B------:R-:W-:Y:S01]  /*1030*/  VIADD R216, R202.reuse, 0x50 ;  /* 0x00000050cad87836 */ /* 0x040fe20000000000 */
[----:B------:R-:W-:Y:S01]  /*1040*/  SHF.R.U32.HI R11, RZ, 0x3, R192 ;  /* 0x00000003ff0b7819 */ /* 0x000fe200000116c0 */
[----:B------:R-:W-:Y:S01]  /*1050*/  VIADD R215, R202, 0x58 ;  /* 0x00000058cad77836 */ /* 0x000fe20000000000 */
[--C-:B------:R-:W-:Y:S01]  /*1060*/  LOP3.LUT R7, R192, 0x38, R16.reuse, 0xf8, !PT ;  /* 0x00000038c0077812 */ /* 0x100fe200078ef810 */
[C---:B------:R-:W-:Y:S01]  /*1070*/  VIADD R213, R202.reuse, 0x68 ;  /* 0x00000068cad57836 */ /* 0x040fe20000000000 */
[----:B------:R-:W-:Y:S01]  /*1080*/  SHF.R.U32.HI R10, RZ, 0x3, R159 ;  /* 0x00000003ff0a7819 */ /* 0x000fe2000001169f */
[C---:B------:R-:W-:Y:S01]  /*1090*/  VIADD R212, R202.reuse, 0x70 ;  /* 0x00000070cad47836 */ /* 0x040fe20000000000 */
[----:B------:R-:W-:Y:S01]  /*10a0*/  LOP3.LUT R8, R159, 0x38, R16, 0xf8, !PT ;  /* 0x000000389f087812 */ /* 0x000fe200078ef810 */
[----:B------:R-:W-:Y:S01]  /*10b0*/  VIADD R211, R202, 0x78 ;  /* 0x00000078cad37836 */ /* 0x000fe20000000000 */
[----:B------:R-:W-:Y:S01]  /*10c0*/  LOP3.LUT R198, R2, 0xfffffe00, RZ, 0xc0, !PT ;  /* 0xfffffe0002c67812 */ /* 0x000fe200078ec0ff */
[----:B------:R-:W-:Y:S01]  /*10d0*/  VIADD R210, R202, 0x48 ;  /* 0x00000048cad27836 */ /* 0x000fe20000000000 */
[----:B------:R-:W-:-:S02]  /*10e0*/  LOP3.LUT R197, R5, 0xfffffe00, RZ, 0xc0, !PT ;  /* 0xfffffe0005c57812 */ /* 0x000fc400078ec0ff */
[----:B------:R-:W-:Y:S02]  /*10f0*/  SHF.R.S32.HI R219, RZ, 0x1f, R152 ;  /* 0x0000001fffdb7819 */ /* 0x000fe40000011498 */
[----:B------:R-:W-:Y:S02]  /*1100*/  LOP3.LUT R6, R199, R6, R12, 0xf6, !PT ;  /* 0x00000006c7067212 */ /* 0x000fe400078ef60c */
[----:B------:R-:W-:Y:S02]  /*1110*/  LOP3.LUT R7, R198, R7, R11, 0xf6, !PT ;  /* 0x00000007c6077212 */ /* 0x000fe400078ef60b */
[----:B------:R-:W-:Y:S02]  /*1120*/  LOP3.LUT R8, R197, R8, R10, 0xf6, !PT ;  /* 0x00000008c5087212 */ /* 0x000fe400078ef60a */
[----:B------:R-:W-:Y:S02]  /*1130*/  IADD3 R214, R202, 0x60, RZ ;  /* 0x00000060cad67810 */ /* 0x000fe40007ffe0ff */
[----:B------:R-:W-:-:S02]  /*1140*/  SHF.R.S32.HI R19, RZ, 0x1f, R18 ;  /* 0x0000001fff137819 */ /* 0x000fc40000011412 */
[----:B------:R-:W-:Y:S02]  /*1150*/  SHF.R.S32.HI R17, RZ, 0x1f, R16 ;  /* 0x0000001fff117819 */ /* 0x000fe40000011410 */
[----:B------:R-:W-:Y:S02]  /*1160*/  LOP3.LUT R196, R201, R196, R200, 0xf6, !PT ;  /* 0x000000c4c9c47212 */ /* 0x000fe400078ef6c8 */
[----:B------:R-:W-:Y:S02]  /*1170*/  SHF.R.S32.HI R22, RZ, 0x1f, R23 ;  /* 0x0000001fff167819 */ /* 0x000fe40000011417 */
[----:B------:R-:W-:Y:S02]  /*1180*/  SHF.L.U64.HI R219, R152, 0x1, R219 ;  /* 0x0000000198db7819 */ /* 0x000fe400000102db */
[----:B------:R-:W-:Y:S02]  /*1190*/  LEA R229, R6, UR40, 0x1 ;  /* 0x0000002806e57c11 */ /* 0x000fe4000f8e08ff */
[----:B------:R-:W-:-:S02]  /*11a0*/  LEA R228, R7, UR40, 0x1 ;  /* 0x0000002807e47c11 */ /* 0x000fc4000f8e08ff */
[----:B------:R-:W-:Y:S02]  /*11b0*/  LEA R227, R8, UR40, 0x1 ;  /* 0x0000002808e37c11 */ /* 0x000fe4000f8e08ff */
[----:B------:R-:W-:Y:S02]  /*11c0*/  SHF.R.S32.HI R226, RZ, 0x1f, R216 ;  /* 0x0000001fffe27819 */ /* 0x000fe400000114d8 */
[----:B------:R-:W-:Y:S02]  /*11d0*/  SHF.R.S32.HI R225, RZ, 0x1f, R215 ;  /* 0x0000001fffe17819 */ /* 0x000fe400000114d7 */
[----:B------:R-:W-:Y:S02]  /*11e0*/  SHF.R.S32.HI R224, RZ, 0x1f, R214 ;  /* 0x0000001fffe07819 */ /* 0x000fe400000114d6 */
[----:B------:R-:W-:Y:S02]  /*11f0*/  SHF.R.S32.HI R223, RZ, 0x1f, R213 ;  /* 0x0000001fffdf7819 */ /* 0x000fe400000114d5 */
[----:B------:R-:W-:-:S02]  /*1200*/  SHF.R.S32.HI R222, RZ, 0x1f, R212 ;  /* 0x0000001fffde7819 */ /* 0x000fc400000114d4 */
[----:B-1----:R-:W-:-:S07]  /*1210*/  SHF.R.S32.HI R221, RZ, 0x1f, R211 ;  /* 0x0000001fffdd7819 */ /* 0x002fce00000114d3 */
.L_x_7168:
[----:B0--34-:R-:W0:Y:S02]  /*1220*/  LDC.64 R2, c[0x0][0xc88] ;  /* 0x00032200ff027b82 */ /* 0x019e240000000a00 */
[----:B0-----:R-:W-:-:S05]  /*1230*/  IMAD.WIDE R2, R31, 0x4, R2 ;  /* 0x000000041f027825 */ /* 0x001fca00078e0202 */
[----:B--2---:R-:W2:Y:S01]  /*1240*/  LDG.E R205, desc[UR42][R2.64] ;  /* 0x0000002a02cd7981 */ /* 0x004ea2000c1e1900 */
[----:B------:R-:W-:Y:S05]  /*1250*/  YIELD ;  /* 0x0000000000007946 */ /* 0x000fea0003800000 */
[----:B------:R-:W-:Y:S01]  /*1260*/  ULDC.64 UR4, c[0x0][0xa28] ;  /* 0x00028a0000047ab9 */ /* 0x000fe20000000a00 */
[----:B------:R-:W-:Y:S01]  /*1270*/  ULDC.64 UR8, c[0x0][0xa18] ;  /* 0x0002860000087ab9 */ /* 0x000fe20000000a00 */
[----:B------:R-:W-:Y:S01]  /*1280*/  ISETP.NE.U32.AND P1, PT, RZ, UR4, PT ;  /* 0x00000004ff007c0c */ /* 0x000fe2000bf25070 */
[----:B------:R-:W-:Y:S01]  /*1290*/  ULDC.64 UR6, c[0x0][0xa08] ;  /* 0x0002820000067ab9 */ /* 0x000fe20000000a00 */
[----:B------:R-:W-:Y:S01]  /*12a0*/  IMAD.MOV.U32 R9, RZ, RZ, RZ ;  /* 0x000000ffff097224 */ /* 0x000fe200078e00ff */
[----:B------:R-:W-:Y:S01]  /*12b0*/  ISETP.NE.U32.AND P0, PT, RZ, UR6, PT ;  /* 0x00000006ff007c0c */ /* 0x000fe2000bf05070 */
[----:B------:R-:W-:Y:S01]  /*12c0*/  IMAD.MOV.U32 R31, RZ, RZ, RZ ;  /* 0x000000ffff1f7224 */ /* 0x000fe200078e00ff */
[----:B------:R-:W-:-:S02]  /*12d0*/  ISETP.NE.AND.EX P1, PT, RZ, UR5, PT, P1 ;  /* 0x00000005ff007c0c */ /* 0x000fc4000bf25310 */
[----:B------:R-:W-:Y:S02]  /*12e0*/  ISETP.NE.AND.EX P0, PT, RZ, UR7, PT, P0 ;  /* 0x00000007ff007c0c */ /* 0x000fe4000bf05300 */
[----:B--2---:R-:W-:Y:S01]  /*12f0*/  SHF.R.S32.HI R217, RZ, 0x1f, R205 ;  /* 0x0000001fffd97819 */ /* 0x004fe200000114cd */
[----:B------:R-:W-:-:S08]  /*1300*/  IMAD.SHL.U32 R206, R205, 0x4, RZ ;  /* 0x00000004cdce7824 */ /* 0x000fd000078e00ff */
[C---:B------:R-:W-:Y:S02]  /*1310*/  @P1 LEA R4, P2, R205.reuse, UR4, 0x2 ;  /* 0x00000004cd041c11 */ /* 0x040fe4000f8410ff */
[C-C-:B------:R-:W-:Y:S02]  /*1320*/  SHF.L.U64.HI R207, R205.reuse, 0x2, R217.reuse ;  /* 0x00000002cdcf7819 */ /* 0x140fe400000102d9 */
[----:B------:R-:W-:Y:S02]  /*1330*/  @P1 LEA.HI.X R5, R205, UR5, R217, 0x2, P2 ;  /* 0x00000005cd051c11 */ /* 0x000fe400090f14d9 */
[----:B------:R-:W-:Y:S01]  /*1340*/  ISETP.NE.U32.AND P2, PT, RZ, UR8, PT ;  /* 0x00000008ff007c0c */ /* 0x000fe2000bf45070 */
[----:B------:R-:W-:Y:S01]  /*1350*/  ULDC UR4, c[0x0][0x288] ;  /* 0x0000a20000047ab9 */ /* 0x000fe20000000800 */
[----:B------:R-:W-:Y:S01]  /*1360*/  IADD3 R6, P3, R206, UR6, RZ ;  /* 0x00000006ce067c10 */ /* 0x000fe2000ff7e0ff */
[----:B------:R0:W5:Y:S01]  /*1370*/  @P1 LDG.E R9, desc[UR42][R4.64] ;  /* 0x0000002a04091981 */ /* 0x000162000c1e1900 */
[----:B------:R-:W-:-:S02]  /*1380*/  ISETP.NE.AND.EX P2, PT, RZ, UR9, PT, P2 ;  /* 0x00000009ff007c0c */ /* 0x000fc4000bf45320 */
[----:B------:R-:W-:Y:S01]  /*1390*/  MOV R94, UR4 ;  /* 0x00000004005e7c02 */ /* 0x000fe20008000f00 */
[----:B------:R-:W-:Y:S01]  /*13a0*/  ULDC.64 UR4, c[0x0][0x418] ;  /* 0x0001060000047ab9 */ /* 0x000fe20000000a00 */
[----:B------:R-:W-:-:S05]  /*13b0*/  IADD3.X R7, R207, UR7, RZ, P3, !PT ;  /* 0x00000007cf077c10 */ /* 0x000fca0009ffe4ff */
[----:B------:R0:W5:Y:S04]  /*13c0*/  @P0 LDG.E R31, desc[UR42][R6.64] ;  /* 0x0000002a061f0981 */ /* 0x000168000c1e1900 */
[----:B------:R-:W-:-:S04]  /*13d0*/  @P2 IADD3 R2, P1, R206, UR8, RZ ;  /* 0x00000008ce022c10 */ /* 0x000fc8000ff3e0ff */
[----:B------:R-:W-:-:S05]  /*13e0*/  @P2 IADD3.X R3, R207, UR9, RZ, P1, !PT ;  /* 0x00000009cf032c10 */ /* 0x000fca0008ffe4ff */
[----:B------:R0:W5:Y:S01]  /*13f0*/  @P2 LDG.E R94, desc[UR42][R2.64] ;  /* 0x0000002a025e2981 */ /* 0x000162000c1e1900 */
[----:B------:R-:W-:-:S03]  /*1400*/  UISETP.NE.U32.AND UP0, UPT, UR4, URZ, UPT ;  /* 0x0000003f0400728c */ /* 0x000fc6000bf05070 */
[----:B------:R-:W-:Y:S01]  /*1410*/  ULDC UR4, c[0x0][0x424] ;  /* 0x0001090000047ab9 */ /* 0x000fe20000000800 */
[----:B------:R-:W-:-:S03]  /*1420*/  UISETP.NE.AND.EX UP0, UPT, UR5, URZ, UPT, UP0 ;  /* 0x0000003f0500728c */ /* 0x000fc6000bf05300 */
[----:B------:R-:W-:Y:S01]  /*1430*/  ULDC UR5, c[0x0][0x2f0] ;  /* 0x0000bc0000057ab9 */ /* 0x000fe20000000800 */
[----:B------:R-:W-:-:S04]  /*1440*/  USEL UR4, UR4, 0x1, UP0 ;  /* 0x0000000104047887 */ /* 0x000fc80008000000 */
[----:B------:R-:W-:-:S03]  /*1450*/  UIMAD UR4, UR4, UR5, URZ ;  /* 0x00000005040472a4 */ /* 0x000fc6000f8e023f */
[----:B------:R-:W-:Y:S02]  /*1460*/  ULDC UR5, c[0x0][0x348] ;  /* 0x0000d20000057ab9 */ /* 0x000fe40000000800 */
[----:B------:R-:W-:Y:S02]  /*1470*/  IMAD.U32 R25, RZ, RZ, UR5 ;  /* 0x00000005ff197e24 */ /* 0x000fe4000f8e00ff */
[----:B------:R-:W-:Y:S01]  /*1480*/  IMAD.U32 R28, RZ, RZ, UR4 ;  /* 0x00000004ff1c7e24 */ /* 0x000fe2000f8e00ff */
[----:B0-----:R-:W-:Y:S06]  /*1490*/  @P2 BRA `(.L_x_6960) ;  /* 0x0000000000242947 */ /* 0x001fec0003800000 */
        /* <DEDUP_REMOVED lines=9> */
.L_x_6960:
[----:B------:R-:W-:Y:S01]  /*1530*/  ULDC.64 UR4, c[0x0][0xa20] ;  /* 0x0002880000047ab9 */ /* 0x000fe20000000a00 */
[C---:B------:R-:W-:Y:S02]  /*1540*/  LOP3.LUT R2, R30.reuse, 0xff000000, RZ, 0xc0, !PT ;  /* 0xff0000001e027812 */ /* 0x040fe400078ec0ff */
[----:B------:R-:W-:Y:S02]  /*1550*/  ISETP.NE.U32.AND P1, PT, RZ, UR4, PT ;  /* 0x00000004ff007c0c */ /* 0x000fe4000bf25070 */
[C---:B------:R-:W-:Y:S02]  /*1560*/  LOP3.LUT R0, R30.reuse, 0xff0000, RZ, 0xc0, !PT ;  /* 0x00ff00001e007812 */ /* 0x040fe400078ec0ff */
[----:B------:R-:W-:Y:S02]  /*1570*/  ISETP.NE.AND.EX P1, PT, RZ, UR5, PT, P1 ;  /* 0x00000005ff007c0c */ /* 0x000fe4000bf25310 */
[----:B------:R-:W-:Y:S02]  /*1580*/  SHF.R.U32.HI R3, RZ, 0x8, R2 ;  /* 0x00000008ff037819 */ /* 0x000fe40000011602 */
[----:B------:R-:W-:-:S02]  /*1590*/  LOP3.LUT R2, R30, 0xffff, RZ, 0xc0, !PT ;  /* 0x0000ffff1e027812 */ /* 0x000fc400078ec0ff */
[----:B------:R-:W-:Y:S02]  /*15a0*/  LEA.HI R204, R0, R3, RZ, 0x10 ;  /* 0x0000000300cc7211 */ /* 0x000fe400078f80ff */
[----:B------:R-:W-:-:S05]  /*15b0*/  MOV R208, R29 ;  /* 0x0000001d00d07202 */ /* 0x000fca0000000f00 */
[----:B------:R-:W-:Y:S05]  /*15c0*/  @!P1 BRA `(.L_x_6961) ;  /* 0x0000000000109947 */ /* 0x000fea0003800000 */
[----:B------:R-:W-:-:S04]  /*15d0*/  IADD3 R4, P0, R206, UR4, RZ ;  /* 0x00000004ce047c10 */ /* 0x000fc8000ff1e0ff */
[----:B------:R-:W-:-:S05]  /*15e0*/  IADD3.X R5, R207, UR5, RZ, P0, !PT ;  /* 0x00000005cf057c10 */ /* 0x000fca00087fe4ff */
[----:B------:R0:W5:Y:S01]  /*15f0*/  LDG.E R28, desc[UR42][R4.64] ;  /* 0x0000002a041c7981 */ /* 0x000162000c1e1900 */
[----:B------:R-:W-:Y:S05]  /*1600*/  BRA `(.L_x_6962) ;  /* 0x0000000000107947 */ /* 0x000fea0003800000 */
.L_x_6961:
[----:B------:R-:W-:Y:S05]  /*1610*/  @!P0 BRA `(.L_x_6962) ;  /* 0x00000000000c8947 */ /* 0x000fea0003800000 */
[----:B------:R-:W2:Y:S04]  /*1620*/  LDG.E R3, desc[UR42][R6.64] ;  /* 0x0000002a06037981 */ /* 0x000ea8000c1e1900 */
[----:B------:R-:W2:Y:S02]  /*1630*/  LDG.E R28, desc[UR42][R6.64+0x4] ;  /* 0x0000042a061c7981 */ /* 0x000ea4000c1e1900 */
[----:B--2---:R-:W-:-:S07]  /*1640*/  IMAD.IADD R28, R28, 0x1, -R3 ;  /* 0x000000011c1c7824 */ /* 0x004fce00078e0a03 */
.L_x_6962:
[----:B------:R-:W-:Y:S02]  /*1650*/  ULDC.64 UR4, c[0x0][0xa10] ;  /* 0x0002840000047ab9 */ /* 0x000fe40000000a00 */
[----:B------:R-:W-:-:S04]  /*1660*/  ISETP.NE.U32.AND P0, PT, RZ, UR4, PT ;  /* 0x00000004ff007c0c */ /* 0x000fc8000bf05070 */
[----:B------:R-:W-:Y:S01]  /*1670*/  ISETP.NE.AND.EX P0, PT, RZ, UR5, PT, P0 ;  /* 0x00000005ff007c0c */ /* 0x000fe2000bf05300 */
[----:B------:R-:W-:Y:S02]  /*1680*/  ULDC.64 UR4, c[0x0][0xa30] ;  /* 0x00028c0000047ab9 */ /* 0x000fe40000000a00 */
[----:B------:R-:W-:-:S10]  /*1690*/  ISETP.NE.U32.AND P1, PT, RZ, UR4, PT ;  /* 0x00000004ff007c0c */ /* 0x000fd4000bf25070 */
[----:B0-----:R-:W0:Y:S01]  /*16a0*/  @P0 LDC.64 R4, c[0x0][0xa10] ;  /* 0x00028400ff040b82 */ /* 0x001e220000000a00 */
[----:B------:R-:W-:Y:S01]  /*16b0*/  ISETP.NE.AND.EX P1, PT, RZ, UR5, PT, P1 ;  /* 0x00000005ff007c0c */ /* 0x000fe2000bf25310 */
[----:B0-----:R-:W-:-:S05]  /*16c0*/  @P0 IMAD.WIDE R4, R205, 0x4, R4 ;  /* 0x00000004cd040825 */ /* 0x001fca00078e0204 */
[----:B------:R-:W2:Y:S04]  /*16d0*/  @P0 LDG.E R0, desc[UR42][R4.64] ;  /* 0x0000002a04000981 */ /* 0x000ea8000c1e1900 */
[----:B------:R-:W2:Y:S03]  /*16e0*/  @P0 LDG.E R3, desc[UR42][R4.64+0x4] ;  /* 0x0000042a04030981 */ /* 0x000ea6000c1e1900 */
[----:B------:R-:W-:Y:S01]  /*16f0*/  @P1 IADD3 R6, P2, R206, UR4, RZ ;  /* 0x00000004ce061c10 */ /* 0x000fe2000ff5e0ff */
[----:B-----5:R-:W-:-:S03]  /*1700*/  IMAD.MOV.U32 R24, RZ, RZ, R28 ;  /* 0x000000ffff187224 */ /* 0x020fc600078e001c */
[----:B------:R-:W-:-:S05]  /*1710*/  @P1 IADD3.X R7, R207, UR5, RZ, P2, !PT ;  /* 0x00000005cf071c10 */ /* 0x000fca00097fe4ff */
[----:B------:R0:W5:Y:S01]  /*1720*/  @P1 LDG.E R24, desc[UR42][R6.64] ;  /* 0x0000002a06181981 */ /* 0x000162000c1e1900 */
[----:B------:R-:W-:Y:S01]  /*1730*/  IMAD.IADD R10, R28, 0x1, -R9 ;  /* 0x000000011c0a7824 */ /* 0x000fe200078e0a09 */
[----:B------:R-:W-:Y:S01]  /*1740*/  BSSY B0, `(.L_x_6963) ;  /* 0x000002a000007945 */ /* 0x000fe20003800000 */
[----:B------:R-:W-:Y:S02]  /*1750*/  LOP3.LUT R209, R204, 0xff, RZ, 0xc0, !PT ;  /* 0x000000ffccd17812 */ /* 0x000fe400078ec0ff */
[----:B------:R-:W-:Y:S02]  /*1760*/  SHF.R.U32.HI R204, RZ, 0x10, R204 ;  /* 0x00000010ffcc7819 */ /* 0x000fe400000116cc */
[----:B--2---:R-:W-:-:S05]  /*1770*/  @P0 IADD3 R25, -R0, R3, RZ ;  /* 0x0000000300190210 */ /* 0x004fca0007ffe1ff */
[----:B------:R-:W-:-:S04]  /*1780*/  IMAD.IADD R96, R10, 0x1, R25 ;  /* 0x000000010a607824 */ /* 0x000fc800078e0219 */
[C---:B------:R-:W-:Y:S01]  /*1790*/  VIADD R0, R96.reuse, 0x7f ;  /* 0x0000007f60007836 */ /* 0x040fe20000000000 */
[----:B------:R-:W-:-:S04]  /*17a0*/  ISETP.GE.AND P3, PT, R96, 0x1, PT ;  /* 0x000000016000780c */ /* 0x000fc80003f66270 */
[----:B------:R-:W-:Y:S02]  /*17b0*/  SHF.R.S32.HI R3, RZ, 0x1f, R0 ;  /* 0x0000001fff037819 */ /* 0x000fe40000011400 */
[----:B------:R-:W-:Y:S02]  /*17c0*/  P2R R97, PR, RZ, 0x8 ;  /* 0x00000008ff617803 */ /* 0x000fe40000000000 */
[----:B------:R-:W-:Y:S01]  /*17d0*/  LEA.HI R3, R3, R0, RZ, 0x7 ;  /* 0x0000000003037211 */ /* 0x000fe200078f38ff */
[----:B------:R-:W-:-:S03]  /*17e0*/  IMAD.MOV.U32 R0, RZ, RZ, RZ ;  /* 0x000000ffff007224 */ /* 0x000fc600078e00ff */
[----:B------:R-:W-:Y:S01]  /*17f0*/  SHF.R.S32.HI R93, RZ, 0x7, R3 ;  /* 0x00000007ff5d7819 */ /* 0x000fe20000011403 */
[----:B0-----:R-:W-:Y:S06]  /*1800*/  @!P3 BRA `(.L_x_6964) ;  /* 0x000000000074b947 */ /* 0x001fec0003800000 */
[----:B------:R-:W-:Y:S01]  /*1810*/  ISETP.NE.AND P0, PT, R204, RZ, PT ;  /* 0x000000ffcc00720c */ /* 0x000fe20003f05270 */
[----:B------:R-:W-:-:S03]  /*1820*/  ULDC UR4, c[0x0][0x9f0] ;  /* 0x00027c0000047ab9 */ /* 0x000fc60000000800 */
[----:B------:R-:W-:-:S04]  /*1830*/  SEL R9, R204, UR4, P0 ;  /* 0x00000004cc097c07 */ /* 0x000fc80008000000 */
[-C--:B------:R-:W-:Y:S02]  /*1840*/  IABS R6, R9.reuse ;  /* 0x0000000900067213 */ /* 0x080fe40000000000 */
[----:B------:R-:W-:Y:S02]  /*1850*/  IADD3 R0, R93, -0x1, R9 ;  /* 0xffffffff5d007810 */ /* 0x000fe40007ffe009 */
[----:B------:R-:W0:Y:S01]  /*1860*/  I2F.RP R3, R6 ;  /* 0x0000000600037306 */ /* 0x000e220000209400 */
[-C--:B------:R-:W-:Y:S02]  /*1870*/  IABS R11, R9.reuse ;  /* 0x00000009000b7213 */ /* 0x080fe40000000000 */
[----:B------:R-:W-:Y:S02]  /*1880*/  IABS R8, R0 ;  /* 0x0000000000087213 */ /* 0x000fe40000000000 */
[----:B------:R-:W-:-:S04]  /*1890*/  LOP3.LUT R0, R0, R9, RZ, 0x3c, !PT ;  /* 0x0000000900007212 */ /* 0x000fc800078e3cff */
[----:B------:R-:W-:Y:S01]  /*18a0*/  ISETP.GE.AND P2, PT, R0, RZ, PT ;  /* 0x000000ff0000720c */ /* 0x000fe20003f46270 */
[----:B0-----:R-:W0:Y:S02]  /*18b0*/  MUFU.RCP R3, R3 ;  /* 0x0000000300037308 */ /* 0x001e240000001000 */
[----:B0-----:R-:W-:Y:S01]  /*18c0*/  IADD3 R4, R3, 0xffffffe, RZ ;  /* 0x0ffffffe03047810 */ /* 0x001fe20007ffe0ff */
[----:B------:R-:W-:-:S05]  /*18d0*/  IMAD.MOV R3, RZ, RZ, -R11 ;  /* 0x000000ffff037224 */ /* 0x000fca00078e0a0b */
[----:B------:R0:W1:Y:S02]  /*18e0*/  F2I.FTZ.U32.TRUNC.NTZ R5, R4 ;  /* 0x0000000400057305 */ /* 0x000064000021f000 */
[----:B0-----:R-:W-:Y:S02]  /*18f0*/  IMAD.MOV.U32 R4, RZ, RZ, RZ ;  /* 0x000000ffff047224 */ /* 0x001fe400078e00ff */
[----:B-1----:R-:W-:-:S04]  /*1900*/  IMAD.MOV R7, RZ, RZ, -R5 ;  /* 0x000000ffff077224 */ /* 0x002fc800078e0a05 */
[----:B------:R-:W-:-:S04]  /*1910*/  IMAD R7, R7, R6, RZ ;  /* 0x0000000607077224 */ /* 0x000fc800078e02ff */
[----:B------:R-:W-:-:S06]  /*1920*/  IMAD.HI.U32 R5, R5, R7, R4 ;  /* 0x0000000705057227 */ /* 0x000fcc00078e0004 */
        /* <DEDUP_REMOVED lines=8> */
[----:B------:R-:W-:-:S05]  /*19b0*/  IMAD.MOV.U32 R0, RZ, RZ, R5 ;  /* 0x000000ffff007224 */ /* 0x000fca00078e0005 */
[----:B------:R-:W-:Y:S02]  /*19c0*/  @!P2 IADD3 R0, -R0, RZ, RZ ;  /* 0x000000ff0000a210 */ /* 0x000fe40007ffe1ff */
[----:B------:R-:W-:-:S07]  /*19d0*/  @!P1 LOP3.LUT R0, RZ, R9, RZ, 0x33, !PT ;  /* 0x00000009ff009212 */ /* 0x000fce00078e33ff */
.L_x_6964:
[----:B------:R-:W-:Y:S05]  /*19e0*/  BSYNC B0 ;  /* 0x0000000000007941 */ /* 0x000fea0003800000 */
.L_x_6963:
[----:B------:R-:W-:-:S05]  /*19f0*/  IMAD R3, R209, R0, RZ ;  /* 0x00000000d1037224 */ /* 0x000fca00078e02ff */
[C---:B------:R-:W-:Y:S01]  /*1a00*/  VIADDMNMX R0, R3.reuse, R0, R93, PT ;  /* 0x0000000003007246 */ /* 0x040fe2000380015d */
[----:B------:R-:W-:-:S04]  /*1a10*/  IMAD R3, R3, 0x80, -R10 ;  /* 0x0000008003037824 */ /* 0x000fc800078e0a0a */
[----:B------:R-:W-:Y:S01]  /*1a20*/  IMAD R0, R0, 0x80, -R10 ;  /* 0x0000008000007824 */ /* 0x000fe200078e0a0a */
[----:B------:R-:W-:-:S04]  /*1a30*/  VIMNMX R3, RZ, R3, !PT ;  /* 0x00000003ff037248 */ /* 0x000fc80007fe0100 */
[----:B------:R-:W-:Y:S02]  /*1a40*/  VIMNMX R0, R0, R25, PT ;  /* 0x0000001900007248 */ /* 0x000fe40003fe0100 */
[----:B------:R-:W-:Y:S02]  /*1a50*/  SHF.R.U32.HI R26, RZ, 0x7, R3 ;  /* 0x00000007ff1a7819 */ /* 0x000fe40000011603 */
[----:B------:R-:W-:Y:S02]  /*1a60*/  ISETP.GT.AND P0, PT, R0, R3, PT ;  /* 0x000000030000720c */ /* 0x000fe40003f04270 */
[----:B------:R-:W-:-:S11]  /*1a70*/  MOV R27, R26 ;  /* 0x0000001a001b7202 */ /* 0x000fd60000000f00 */
        /* <DEDUP_REMOVED lines=27> */
.L_x_6967:
[----:B------:R-:W-:Y:S05]  /*1c30*/  BSYNC B6 ;  /* 0x0000000000067941 */ /* 0x000fea0003800000 */
.L_x_6966:
        /* <DEDUP_REMOVED lines=8> */
[----:B------:R0:W1:Y:S01]  /*1cc0*/  LDC.64 R14, c[0x4][R0] ;  /* 0x01000000000e7b82 */ /* 0x0000620000000a00 */
[----:B------:R-:W-:Y:S01]  /*1cd0*/  IMAD.U32 R5, RZ, RZ, UR5 ;  /* 0x00000005ff057e24 */ /* 0x000fe2000f8e00ff */
[----:B------:R-:W-:Y:S01]  /*1ce0*/  ULDC.64 UR4, c[0x4][0x140] ;  /* 0x0100500000047ab9 */ /* 0x000fe20000000a00 */
[----:B------:R-:W-:Y:S01]  /*1cf0*/  MOV R10, UR6 ;  /* 0x00000006000a7c02 */ /* 0x000fe20008000f00 */
[----:B------:R-:W-:Y:S01]  /*1d00*/  IMAD.U32 R6, RZ, RZ, UR4 ;  /* 0x00000004ff067e24 */ /* 0x000fe2000f8e00ff */
[----:B------:R-:W-:Y:S01]  /*1d10*/  MOV R13, RZ ;  /* 0x000000ff000d7202 */ /* 0x000fe20000000f00 */
[----:B------:R-:W-:-:S02]  /*1d20*/  IMAD.U32 R7, RZ, RZ, UR5 ;  /* 0x00000005ff077e24 */ /* 0x000fc4000f8e00ff */
[----:B------:R-:W-:Y:S02]  /*1d30*/  IMAD.U32 R11, RZ, RZ, UR7 ;  /* 0x00000007ff0b7e24 */ /* 0x000fe4000f8e00ff */
[----:B------:R-:W-:Y:S02]  /*1d40*/  IMAD.MOV.U32 R8, RZ, RZ, 0x70 ;  /* 0x00000070ff087424 */ /* 0x000fe400078e00ff */
[----:B0-----:R-:W-:-:S07]  /*1d50*/  IMAD.MOV.U32 R12, RZ, RZ, 0x1 ;  /* 0x00000001ff0c7424 */ /* 0x001fce00078e00ff */
[----:B------:R-:W-:-:S07]  /*1d60*/  LEPC R20, `(.L_x_6969) ;  /* 0x000000001014794e */ /* 0x000fce0000000000 */
[----:B-1---5:R-:W-:Y:S05]  /*1d70*/  CALL.ABS.NOINC R14 ;  /* 0x000000000e007343 */ /* 0x022fea0003c00000 */
.L_x_6969:
[----:B------:R-:W-:Y:S05]  /*1d80*/  BSYNC B6 ;  /* 0x0000000000067941 */ /* 0x000fea0003800000 */
.L_x_6968:
[----:B------:R-:W-:Y:S01]  /*1d90*/  ULDC.64 UR4, c[0x0][0x9f8] ;  /* 0x00027e0000047ab9 */ /* 0x000fe20000000a00 */
[----:B------:R-:W-:Y:S01]  /*1da0*/  IMAD.MOV.U32 R0, RZ, RZ, R205 ;  /* 0x000000ffff007224 */ /* 0x000fe200078e00cd */
[----:B------:R-:W-:Y:S01]  /*1db0*/  ISETP.NE.U32.AND P0, PT, RZ, UR4, PT ;  /* 0x00000004ff007c0c */ /* 0x000fe2000bf05070 */
[----:B------:R-:W0:Y:S03]  /*1dc0*/  LDC R37, c[0x0][0x3f4] ;  /* 0x0000fd00ff257b82 */ /* 0x000e260000000800 */
[----:B------:R-:W-:-:S05]  /*1dd0*/  ISETP.NE.AND.EX P0, PT, RZ, UR5, PT, P0 ;  /* 0x00000005ff007c0c */ /* 0x000fca000bf05300 */
[----:B------:R-:W1:Y:S08]  /*1de0*/  LDC.64 R14, c[0x0][0x3f8] ;  /* 0x0000fe00ff0e7b82 */ /* 0x000e700000000a00 */
[----:B------:R-:W-:Y:S01]  /*1df0*/  @P0 IADD3 R4, P1, R206, UR4, RZ ;  /* 0x00000004ce040c10 */ /* 0x000fe2000ff3e0ff */
[----:B------:R-:W2:Y:S03]  /*1e00*/  LDC.64 R12, c[0x0][0x408] ;  /* 0x00010200ff0c7b82 */ /* 0x000ea60000000a00 */
[----:B------:R-:W-:-:S05]  /*1e10*/  @P0 IADD3.X R5, R207, UR5, RZ, P1, !PT ;  /* 0x00000005cf050c10 */ /* 0x000fca0008ffe4ff */
[----:B------:R3:W4:Y:S01]  /*1e20*/  @P0 LDG.E R0, desc[UR42][R4.64] ;  /* 0x0000002a04000981 */ /* 0x000722000c1e1900 */
[----:B0-----:R-:W-:Y:S01]  /*1e30*/  ISETP.GE.AND P0, PT, R16, R37, PT ;  /* 0x000000251000720c */ /* 0x001fe20003f06270 */
[----:B------:R-:W-:Y:S01]  /*1e40*/  IMAD.SHL.U32 R33, R153, 0x40, RZ ;  /* 0x0000004099217824 */ /* 0x000fe200078e00ff */
[----:B------:R-:W-:Y:S01]  /*1e50*/  SHF.R.S32.HI R9, RZ, 0x1f, R153 ;  /* 0x0000001fff097819 */ /* 0x000fe20000011499 */
[----:B------:R-:W0:Y:S01]  /*1e60*/  S2R R38, SR_TID.X ;  /* 0x0000000000267919 */ /* 0x000e220000002100 */
[----:B-----5:R-:W-:Y:S01]  /*1e70*/  SHF.R.S32.HI R11, RZ, 0x1f, R24 ;  /* 0x0000001fff0b7819 */ /* 0x020fe20000011418 */
[----:B------:R-:W-:Y:S01]  /*1e80*/  IMAD.IADD R3, R31, 0x1, R28 ;  /* 0x000000011f037824 */ /* 0x000fe200078e021c */
[----:B------:R-:W-:Y:S01]  /*1e90*/  SHF.R.U32.HI R32, RZ, 0x3, R193 ;  /* 0x00000003ff207819 */ /* 0x000fe200000116c1 */
[-C--:B-1----:R-:W-:Y:S01]  /*1ea0*/  IMAD R6, R9, R14.reuse, RZ ;  /* 0x0000000e09067224 */ /* 0x082fe200078e02ff */
[----:B------:R-:W-:Y:S01]  /*1eb0*/  SHF.R.U32.HI R30, RZ, 0x3, R192 ;  /* 0x00000003ff1e7819 */ /* 0x000fe200000116c0 */
[----:B------:R-:W-:Y:S01]  /*1ec0*/  IMAD.WIDE.U32 R82, R153, R14, R18 ;  /* 0x0000000e99527225 */ /* 0x000fe200078e0012 */
[----:B---3--:R-:W-:-:S02]  /*1ed0*/  SEL R5, R37, RZ, P0 ;  /* 0x000000ff25057207 */ /* 0x008fc40000000000 */
[----:B------:R-:W-:Y:S01]  /*1ee0*/  SHF.R.U32.HI R21, RZ, 0x3, R159 ;  /* 0x00000003ff157819 */ /* 0x000fe2000001169f */
[----:B------:R-:W-:Y:S02]  /*1ef0*/  IMAD R85, R153, R15, R6 ;  /* 0x0000000f99557224 */ /* 0x000fe400078e0206 */
[----:B--2---:R-:W-:Y:S01]  /*1f00*/  IMAD R4, R9, R12, RZ ;  /* 0x0000000c09047224 */ /* 0x004fe200078e02ff */
[----:B------:R-:W-:Y:S01]  /*1f10*/  SHF.L.U64.HI R31, R12, 0x6, R13 ;  /* 0x000000060c1f7819 */ /* 0x000fe2000001020d */
[----:B------:R-:W-:Y:S01]  /*1f20*/  IMAD.IADD R5, R16, 0x1, R5 ;  /* 0x0000000110057824 */ /* 0x000fe200078e0205 */
[----:B------:R-:W-:Y:S01]  /*1f30*/  SHF.L.U32 R35, R12, 0x7, RZ ;  /* 0x000000070c237819 */ /* 0x000fe200000006ff */
[C---:B------:R-:W-:Y:S02]  /*1f40*/  IMAD R9, R153.reuse, R13, R4 ;  /* 0x0000000d99097224 */ /* 0x040fe400078e0204 */
[----:B------:R-:W-:Y:S01]  /*1f50*/  IMAD.WIDE.U32 R6, R153, R14, R16 ;  /* 0x0000000e99067225 */ /* 0x000fe200078e0010 */
[----:B------:R-:W-:-:S03]  /*1f60*/  SHF.R.S32.HI R4, RZ, 0x1f, R5 ;  /* 0x0000001fff047819 */ /* 0x000fc60000011405 */
[----:B------:R-:W-:Y:S01]  /*1f70*/  IMAD.MOV.U32 R84, RZ, RZ, R6 ;  /* 0x000000ffff547224 */ /* 0x000fe200078e0006 */
[CC--:B------:R-:W-:Y:S01]  /*1f80*/  LEA.HI R40, R4.reuse, R5.reuse, RZ, 0x3 ;  /* 0x0000000504287211 */ /* 0x0c0fe200078f18ff */
[CC--:B------:R-:W-:Y:S01]  /*1f90*/  IMAD.WIDE.U32 R88, R153.reuse, R12.reuse, R16 ;  /* 0x0000000c99587225 */ /* 0x0c0fe200078e0010 */
[----:B------:R-:W-:Y:S02]  /*1fa0*/  LEA.HI R6, R4, R5, RZ, 0x6 ;  /* 0x0000000504067211 */ /* 0x000fe400078f30ff */
[----:B------:R-:W-:Y:S01]  /*1fb0*/  LOP3.LUT R4, R40, 0x38, RZ, 0xc0, !PT ;  /* 0x0000003828047812 */ /* 0x000fe200078ec0ff */
[----:B------:R-:W-:Y:S01]  /*1fc0*/  IMAD.WIDE.U32 R86, R153, R12, R18 ;  /* 0x0000000c99567225 */ /* 0x000fe200078e0012 */
[----:B------:R-:W-:Y:S02]  /*1fd0*/  IADD3 R89, R9, R89, RZ ;  /* 0x0000005909597210 */ /* 0x000fe40007ffe0ff */
[----:B------:R-:W-:Y:S01]  /*1fe0*/  LOP3.LUT R10, R159, 0x38, R40, 0xf8, !PT ;  /* 0x000000389f0a7812 */ /* 0x000fe200078ef828 */
[----:B------:R-:W-:Y:S01]  /*1ff0*/  IMAD.IADD R83, R83, 0x1, R85 ;  /* 0x0000000153537824 */ /* 0x000fe200078e0255 */
[----:B0-----:R-:W-:Y:S01]  /*2000*/  SHF.R.U32.HI R38, RZ, 0x7, R38 ;  /* 0x00000007ff267819 */ /* 0x001fe20000011626 */
[----:B------:R-:W-:Y:S01]  /*2010*/  IMAD.SHL.U32 R6, R6, 0x80, RZ ;  /* 0x0000008006067824 */ /* 0x000fe200078e00ff */
[----:B------:R-:W-:Y:S01]  /*2020*/  IADD3 R85, R85, R7, RZ ;  /* 0x0000000755557210 */ /* 0x000fe20007ffe0ff */
[----:B------:R-:W-:Y:S01]  /*2030*/  IMAD.IADD R87, R87, 0x1, R9 ;  /* 0x0000000157577824 */ /* 0x000fe200078e0209 */
[----:B------:R-:W-:Y:S01]  /*2040*/  ISETP.NE.AND P6, PT, R38, 0x1, PT ;  /* 0x000000012600780c */ /* 0x000fe20003fc5270 */
[----:B------:R-:W-:Y:S01]  /*2050*/  IMAD R20, R11, R14, RZ ;  /* 0x0000000e0b147224 */ /* 0x000fe200078e02ff */
[--C-:B------:R-:W-:Y:S01]  /*2060*/  LOP3.LUT R7, R193, 0x38, R40.reuse, 0xf8, !PT ;  /* 0x00000038c1077812 */ /* 0x100fe200078ef828 */
[----:B------:R-:W-:Y:S01]  /*2070*/  IMAD R11, R11, R12, RZ ;  /* 0x0000000c0b0b7224 */ /* 0x000fe200078e02ff */
[----:B------:R-:W-:Y:S01]  /*2080*/  LOP3.LUT R9, R192, 0x38, R40, 0xf8, !PT ;  /* 0x00000038c0097812 */ /* 0x000fe200078ef828 */
[----:B------:R-:W-:Y:S01]  /*2090*/  IMAD R39, R24, R15, R20 ;  /* 0x0000000f18277224 */ /* 0x000fe200078e0214 */
[----:B------:R-:W-:Y:S01]  /*20a0*/  LOP3.LUT R5, R4, 0x1c0, R33, 0xf8, !PT ;  /* 0x000001c004057812 */ /* 0x000fe200078ef821 */
[----:B------:R-:W-:Y:S01]  /*20b0*/  IMAD.WIDE.U32 R82, R24, R14, R82 ;  /* 0x0000000e18527225 */ /* 0x000fe200078e0052 */
[----:B------:R-:W-:-:S02]  /*20c0*/  LOP3.LUT R8, R6, 0xffffe000, RZ, 0xc0, !PT ;  /* 0xffffe00006087812 */ /* 0x000fc400078ec0ff */
[----:B------:R-:W-:Y:S01]  /*20d0*/  LOP3.LUT R4, R7, R32, RZ, 0x3c, !PT ;  /* 0x0000002007047212 */ /* 0x000fe200078e3cff */
[----:B------:R-:W-:Y:S01]  /*20e0*/  IMAD.WIDE.U32 R84, R24, R14, R84 ;  /* 0x0000000e18547225 */ /* 0x000fe200078e0054 */
[----:B------:R-:W-:Y:S01]  /*20f0*/  LOP3.LUT R9, R9, R30, RZ, 0x3c, !PT ;  /* 0x0000001e09097212 */ /* 0x000fe200078e3cff */
[----:B------:R-:W-:Y:S05]  /*2100*/  @!P6 WARPSYNC.ALL ;  /* 0x000000000000e948 */ /* 0x000fea0003800000 */
[----:B------:R-:W-:Y:S01]  /*2110*/  LOP3.LUT R6, R10, R21, RZ, 0x3c, !PT ;  /* 0x000000150a067212 */ /* 0x000fe200078e3cff */
[C---:B------:R-:W-:Y:S01]  /*2120*/  IMAD R11, R24.reuse, R13, R11 ;  /* 0x0000000d180b7224 */ /* 0x040fe200078e020b */
[----:B------:R-:W-:Y:S01]  /*2130*/  LOP3.LUT R7, R5, R200, RZ, 0x3c, !PT ;  /* 0x000000c805077212 */ /* 0x000fe200078e3cff */
[----:B------:R-:W-:Y:S01]  /*2140*/  IMAD.WIDE.U32 R86, R24, R12, R86 ;  /* 0x0000000c18567225 */ /* 0x000fe200078e0056 */
[----:B------:R-:W-:Y:S01]  /*2150*/  LOP3.LUT R77, R40, 0xfffffff8, RZ, 0xc0, !PT ;  /* 0xfffffff8284d7812 */ /* 0x000fe200078ec0ff */
[----:B------:R-:W-:Y:S01]  /*2160*/  ULDC UR4, c[0x0][0x2f4] ;  /* 0x0000bd0000047ab9 */ /* 0x000fe20000000800 */
[----:B------:R-:W-:Y:S01]  /*2170*/  IADD3 R4, R4, R8, R199 ;  /* 0x0000000804047210 */ /* 0x000fe20007ffe0c7 */
[----:B------:R-:W-:Y:S01]  /*2180*/  IMAD.WIDE.U32 R88, R24, R12, R88 ;  /* 0x0000000c18587225 */ /* 0x000fe200078e0058 */
[----:B------:R-:W-:-:S02]  /*2190*/  IADD3 R5, R9, R8, R198 ;  /* 0x0000000809057210 */ /* 0x000fc40007ffe0c6 */
[-C--:B------:R-:W-:Y:S01]  /*21a0*/  IADD3 R6, R6, R8.reuse, R197 ;  /* 0x0000000806067210 */ /* 0x080fe20007ffe0c5 */
[----:B------:R-:W-:Y:S01]  /*21b0*/  VIADD R95, R38, 0x8 ;  /* 0x00000008265f7836 */ /* 0x000fe20000000000 */
[----:B------:R-:W-:Y:S01]  /*21c0*/  IADD3 R7, R7, R8, R201 ;  /* 0x0000000807077210 */ /* 0x000fe20007ffe0c9 */
[C---:B------:R-:W-:Y:S01]  /*21d0*/  IMAD.SHL.U32 R20, R14.reuse, 0x20, RZ ;  /* 0x000000200e147824 */ /* 0x040fe200078e00ff */
[----:B------:R-:W-:Y:S01]  /*21e0*/  IADD3 R38, R83, R39, RZ ;  /* 0x0000002753267210 */ /* 0x000fe20007ffe0ff */
[C---:B------:R-:W-:Y:S01]  /*21f0*/  IMAD.SHL.U32 R28, R14.reuse, 0x80, RZ ;  /* 0x000000800e1c7824 */ /* 0x040fe200078e00ff */
[--C-:B------:R-:W-:Y:S01]  /*2200*/  SHF.L.U64.HI R8, R14, 0x5, R15.reuse ;  /* 0x000000050e087819 */ /* 0x100fe2000001020f */
[----:B------:R-:W-:Y:S01]  /*2210*/  IMAD.SHL.U32 R33, R12, 0x20, RZ ;  /* 0x000000200c217824 */ /* 0x000fe200078e00ff */
[--C-:B------:R-:W-:Y:S01]  /*2220*/  SHF.L.U64.HI R9, R14, 0x6, R15.reuse ;  /* 0x000000060e097819 */ /* 0x100fe2000001020f */
[----:B------:R-:W-:Y:S01]  /*2230*/  IMAD.SHL.U32 R34, R12, 0x40, RZ ;  /* 0x000000400c227824 */ /* 0x000fe200078e00ff */
[C---:B------:R-:W-:Y:S01]  /*2240*/  SHF.L.U64.HI R10, R14.reuse, 0x7, R15 ;  /* 0x000000070e0a7819 */ /* 0x040fe2000001020f */
[----:B------:R-:W-:Y:S01]  /*2250*/  IMAD R36, R203, 0x20, R153 ;  /* 0x00000020cb247824 */ /* 0x000fe200078e0299 */
[----:B------:R-:W-:Y:S01]  /*2260*/  SHF.L.U32 R21, R14, 0x6, RZ ;  /* 0x000000060e157819 */ /* 0x000fe200000006ff */
[----:B------:R-:W-:Y:S01]  /*2270*/  IMAD.SHL.U32 R37, R37, 0x2, RZ ;  /* 0x0000000225257824 */ /* 0x000fe200078e00ff */
[C---:B------:R-:W-:Y:S01]  /*2280*/  SHF.L.U64.HI R30, R12.reuse, 0x5, R13 ;  /* 0x000000050c1e7819 */ /* 0x040fe2000001020d */
[----:B------:R-:W-:Y:S01]  /*2290*/  IMAD.IADD R39, R39, 0x1, R85 ;  /* 0x0000000127277824 */ /* 0x000fe200078e0255 */
[----:B------:R-:W-:Y:S01]  /*22a0*/  SHF.L.U64.HI R32, R12, 0x7, R13 ;  /* 0x000000070c207819 */ /* 0x000fe2000001020d */
[----:B------:R-:W-:Y:S01]  /*22b0*/  IMAD.IADD R76, R87, 0x1, R11 ;  /* 0x00000001574c7824 */ /* 0x000fe200078e020b */
[----:B------:R-:W-:Y:S01]  /*22c0*/  @!P6 BAR.SYNC.DEFER_BLOCKING 0x9, 0x100 ;  /* 0x024400000000eb1d */ /* 0x000fe20000010000 */
[----:B------:R-:W-:Y:S01]  /*22d0*/  ISETP.GE.AND P1, PT, R16, UR4, PT ;  /* 0x0000000410007c0c */ /* 0x000fe2000bf26270 */
[----:B------:R-:W-:Y:S01]  /*22e0*/  IMAD.IADD R78, R11, 0x1, R89 ;  /* 0x000000010b4e7824 */ /* 0x000fe200078e0259 */
[----:B------:R-:W-:-:S02]  /*22f0*/  ISETP.GE.AND P2, PT, R23, UR4, PT ;  /* 0x0000000417007c0c */ /* 0x000fc4000bf46270 */
[----:B------:R-:W-:Y:S02]  /*2300*/  SHF.R.S32.HI R79, RZ, 0x3, R40 ;  /* 0x00000003ff4f7819 */ /* 0x000fe40000011428 */
[----:B------:R-:W-:Y:S02]  /*2310*/  SHF.R.S32.HI R81, RZ, 0x1f, R77 ;  /* 0x0000001fff517819 */ /* 0x000fe4000001144d */
[----:B----4-:R-:W-:-:S07]  /*2320*/  SHF.R.S32.HI R80, RZ, 0x1f, R0 ;  /* 0x0000001fff507819 */ /* 0x010fce0000011400 */
.L_x_7067:
[----:B0-----:R-:W0:Y:S01]  /*2330*/  LDC R101, c[0x0][0x430] ;  /* 0x00010c00ff657b82 */ /* 0x001e220000000800 */
[----:B------:R-:W-:Y:S01]  /*2340*/  IADD3 R27, R27, -0x1, RZ ;  /* 0xffffffff1b1b7810 */ /* 0x000fe20007ffe0ff */
[----:B------:R-:W-:-:S04]  /*2350*/  IMAD.MOV.U32 R102, RZ, RZ, RZ ;  /* 0x000000ffff667224 */ /* 0x000fc800078e00ff */
[----:B------:R-:W-:Y:S02]  /*2360*/  IMAD R12, R27, 0x80, R36 ;  /* 0x000000801b0c7824 */ /* 0x000fe400078e0224 */
[----:B-1----:R-:W1:Y:S02]  /*2370*/  LDC R104, c[0x0][0x3f4] ;  /* 0x0000fd00ff687b82 */ /* 0x002e640000000800 */
[----:B------:R-:W-:Y:S01]  /*2380*/  IMAD.IADD R44, R3, 0x1, R12 ;  /* 0x00000001032c7824 */ /* 0x000fe200078e020c */
[----:B------:R-:W-:-:S03]  /*2390*/  ISETP.GE.AND P3, PT, R12, R25, PT ;  /* 0x000000190c00720c */ /* 0x000fc60003f66270 */
[----:B------:R-:W-:Y:S01]  /*23a0*/  IMAD.MOV.U32 R40, RZ, RZ, R44 ;  /* 0x000000ffff287224 */ /* 0x000fe200078e002c */
[----:B------:R-:W-:Y:S02]  /*23b0*/  ISETP.GT.OR P3, PT, R36, 0x7f, P3 ;  /* 0x0000007f2400780c */ /* 0x000fe40001f64670 */
[----:B0-----:R-:W-:-:S11]  /*23c0*/  ISETP.NE.AND P4, PT, R101, 0x1, PT ;  /* 0x000000016500780c */ /* 0x001fd60003f85270 */
[----:B------:R-:W0:Y:S08]  /*23d0*/  @!P3 LDC.64 R14, c[0x0][0x428] ;  /* 0x00010a00ff0ebb82 */ /* 0x000e300000000a00 */
[----:B--2---:R-:W2:Y:S08]  /*23e0*/  @!P3 LDC.64 R12, c[0x0][0x418] ;  /* 0x00010600ff0cbb82 */ /* 0x004eb00000000a00 */
[----:B------:R-:W3:Y:S08]  /*23f0*/  @P4 LDC R11, c[0x0][0x434] ;  /* 0x00010d00ff0b4b82 */ /* 0x000ef00000000800 */
        /* <DEDUP_REMOVED lines=11> */
[----:B-1----:R-:W-:Y:S01]  /*24b0*/  ISETP.GE.AND P3, PT, R104, 0x1, PT ;  /* 0x000000016800780c */ /* 0x002fe20003f66270 */
[----:B------:R-:W-:Y:S01]  /*24c0*/  IMAD R11, R155, 0x4000, R196 ;  /* 0x000040009b0b7824 */ /* 0x000fe200078e02c4 */
[----:B------:R-:W-:Y:S01]  /*24d0*/  ISETP.GT.AND P4, PT, R27, R26, PT ;  /* 0x0000001a1b00720c */ /* 0x000fe20003f84270 */
[----:B------:R-:W-:Y:S01]  /*24e0*/  IMAD.MOV R14, RZ, RZ, -R40 ;  /* 0x000000ffff0e7224 */ /* 0x000fe200078e0a28 */
[----:B------:R-:W-:Y:S05]  /*24f0*/  YIELD ;  /* 0x0000000000007946 */ /* 0x000fea0003800000 */
[----:B------:R-:W-:Y:S01]  /*2500*/  BSSY B0, `(.L_x_6970) ;  /* 0x000057d000007945 */ /* 0x000fe20003800000 */
[----:B------:R-:W-:Y:S01]  /*2510*/  IMAD R101, R101, R14, R44 ;  /* 0x0000000e65657224 */ /* 0x000fe200078e022c */
[----:B------:R-:W-:-:S02]  /*2520*/  LEA R92, R11, R156, 0x1 ;  /* 0x0000009c0b5c7211 */ /* 0x000fc400078e08ff */
[----:B------:R-:W-:Y:S01]  /*2530*/  P2R R91, PR, RZ, 0x10 ;  /* 0x00000010ff5b7803 */ /* 0x000fe20000000000 */
[----:B0-----:R-:W-:Y:S06]  /*2540*/  @!P3 BRA `(.L_x_6971) ;  /* 0x00000050003cb947 */ /* 0x001fec0003800000 */
[----:B------:R-:W-:Y:S01]  /*2550*/  SHF.R.S32.HI R100, RZ, 0x1f, R101 ;  /* 0x0000001fff647819 */ /* 0x000fe20000011465 */
[----:B------:R-:W-:Y:S01]  /*2560*/  ULDC.64 UR4, c[0x0][0x300] ;  /* 0x0000c00000047ab9 */ /* 0x000fe20000000a00 */
[----:B-----5:R-:W-:Y:S01]  /*2570*/  SHF.R.S32.HI R99, RZ, 0x1f, R102 ;  /* 0x0000001fff637819 */ /* 0x020fe20000011466 */
[----:B------:R-:W-:-:S04]  /*2580*/  IMAD.WIDE.U32 R12, R101, UR4, RZ ;  /* 0x00000004650c7c25 */ /* 0x000fc8000f8e00ff */
[----:B------:R-:W-:Y:S02]  /*2590*/  IMAD R14, R100, UR4, RZ ;  /* 0x00000004640e7c24 */ /* 0x000fe4000f8e02ff */
[----:B------:R-:W-:Y:S02]  /*25a0*/  IMAD R98, R27, -0x80, R25 ;  /* 0xffffff801b627824 */ /* 0x000fe400078e0219 */
[----:B------:R-:W-:Y:S01]  /*25b0*/  IMAD R11, R101, UR5, R14 ;  /* 0x00000005650b7c24 */ /* 0x000fe2000f8e020e */
[----:B------:R-:W-:Y:S01]  /*25c0*/  ULDC.64 UR4, c[0x0][0x310] ;  /* 0x0000c40000047ab9 */ /* 0x000fe20000000a00 */
[----:B------:R-:W-:Y:S01]  /*25d0*/  IMAD R14, R32, R27, RZ ;  /* 0x0000001b200e7224 */ /* 0x000fe200078e02ff */
[----:B------:R-:W-:Y:S01]  /*25e0*/  VIMNMX R98, R98, 0x80, PT ;  /* 0x0000008062627848 */ /* 0x000fe20003fe0100 */
[----:B------:R-:W-:Y:S02]  /*25f0*/  IMAD R15, R99, UR4, RZ ;  /* 0x00000004630f7c24 */ /* 0x000fe4000f8e02ff */
[----:B------:R-:W-:Y:S01]  /*2600*/  IMAD.IADD R13, R13, 0x1, R11 ;  /* 0x000000010d0d7824 */ /* 0x000fe200078e020b */
[----:B------:R-:W-:Y:S01]  /*2610*/  SHF.R.S32.HI R11, RZ, 0x1f, R27 ;  /* 0x0000001fff0b7819 */ /* 0x000fe2000001141b */
[----:B------:R-:W-:-:S02]  /*2620*/  IMAD R15, R102, UR5, R15 ;  /* 0x00000005660f7c24 */ /* 0x000fc4000f8e020f */
[----:B------:R-:W-:Y:S01]  /*2630*/  IMAD.WIDE.U32 R12, R102, UR4, R12 ;  /* 0x00000004660c7c25 */ /* 0x000fe2000f8e000c */
[----:B------:R-:W-:-:S03]  /*2640*/  ULDC.64 UR4, c[0x0][0x308] ;  /* 0x0000c20000047ab9 */ /* 0x000fc60000000a00 */
[----:B------:R-:W-:Y:S02]  /*2650*/  IMAD.IADD R13, R13, 0x1, R15 ;  /* 0x000000010d0d7824 */ /* 0x000fe400078e020f */
[----:B------:R-:W-:-:S04]  /*2660*/  IMAD.WIDE.U32 R108, R2, UR4, R12 ;  /* 0x00000004026c7c25 */ /* 0x000fc8000f8e000c */
[----:B------:R-:W-:Y:S01]  /*2670*/  IMAD R13, R2, UR5, R109 ;  /* 0x00000005020d7c24 */ /* 0x000fe2000f8e026d */
[----:B------:R-:W-:Y:S01]  /*2680*/  ULDC.64 UR4, c[0x0][0x2e8] ;  /* 0x0000ba0000047ab9 */ /* 0x000fe20000000a00 */
[----:B------:R-:W-:Y:S01]  /*2690*/  IMAD R12, R10, R27, RZ ;  /* 0x0000001b0a0c7224 */ /* 0x000fe200078e02ff */
[C---:B------:R-:W-:Y:S01]  /*26a0*/  LEA R109, P3, R108.reuse, UR4, 0x1 ;  /* 0x000000046c6d7c11 */ /* 0x040fe2000f8608ff */
[----:B------:R-:W-:Y:S02]  /*26b0*/  ULDC.U8 UR4, c[0x0][0x410] ;  /* 0x0001040000047ab9 */ /* 0x000fe40000000000 */
[C---:B------:R-:W-:Y:S01]  /*26c0*/  IMAD R41, R11.reuse, R28, R12 ;  /* 0x0000001c0b297224 */ /* 0x040fe200078e020c */
[----:B------:R-:W-:Y:S01]  /*26d0*/  LEA.HI.X R108, R108, UR5, R13, 0x1, P3 ;  /* 0x000000056c6c7c11 */ /* 0x000fe200098f0c0d */
[----:B------:R-:W-:Y:S01]  /*26e0*/  IMAD R11, R11, R35, R14 ;  /* 0x000000230b0b7224 */ /* 0x000fe200078e020e */
[----:B------:R-:W-:Y:S01]  /*26f0*/  ISETP.NE.AND P3, PT, RZ, UR4, PT ;  /* 0x00000004ff007c0c */ /* 0x000fe2000bf65270 */
[----:B------:R-:W-:-:S04]  /*2700*/  IMAD.WIDE.U32 R12, R35, R27, RZ ;  /* 0x0000001b230c7225 */ /* 0x000fc800078e00ff */
[----:B------:R-:W-:Y:S01]  /*2710*/  IMAD.WIDE.U32 R14, R28, R27, RZ ;  /* 0x0000001b1c0e7225 */ /* 0x000fe200078e00ff */
[----:B------:R-:W-:-:S03]  /*2720*/  IADD3 R11, R13, R11, RZ ;  /* 0x0000000b0d0b7210 */ /* 0x000fc60007ffe0ff */
[----:B------:R-:W-:-:S04]  /*2730*/  IMAD.IADD R90, R15, 0x1, R41 ;  /* 0x000000010f5a7824 */ /* 0x000fc800078e0229 */
[----:B------:R-:W-:Y:S05]  /*2740*/  @!P3 BRA `(.L_x_6972) ;  /* 0x0000002400a4b947 */ /* 0x000fea0003800000 */
[----:B------:R-:W-:Y:S01]  /*2750*/  ISETP.GE.AND P3, PT, R153, R98, PT ;  /* 0x000000629900720c */ /* 0x000fe20003f66270 */
[----:B------:R-:W-:Y:S01]  /*2760*/  BSSY B1, `(.L_x_6973) ;  /* 0x000001c000017945 */ /* 0x000fe20003800000 */
[----:B------:R-:W-:Y:S02]  /*2770*/  CS2R R56, SRZ ;  /* 0x0000000000387805 */ /* 0x000fe4000001ff00 */
[----:B------:R-:W-:Y:S02]  /*2780*/  CS2R R64, SRZ ;  /* 0x0000000000407805 */ /* 0x000fe4000001ff00 */
[----:B------:R-:W-:Y:S02]  /*2790*/  CS2R R68, SRZ ;  /* 0x0000000000447805 */ /* 0x000fe4000001ff00 */
[----:B------:R-:W-:Y:S02]  /*27a0*/  P2R R124, PR, RZ, 0x8 ;  /* 0x00000008ff7c7803 */ /* 0x000fe40000000000 */
        /* <DEDUP_REMOVED lines=8> */
[----:B------:R-:W-:-:S05]  /*2830*/  IADD3 R43, P3, R86, R12, RZ ;  /* 0x0000000c562b7210 */ /* 0x000fca0007f7e0ff */
        /* <DEDUP_REMOVED lines=14> */
.L_x_6974:
[----:B------:R-:W-:Y:S05]  /*2920*/  BSYNC B1 ;  /* 0x0000000000017941 */ /* 0x000fea0003800000 */
.L_x_6973:
[----:B------:R-:W-:Y:S01]  /*2930*/  VIADD R44, R153, 0x20 ;  /* 0x00000020992c7836 */ /* 0x000fe20000000000 */
[----:B0----5:R-:W-:Y:S01]  /*2940*/  MOV R41, R65 ;  /* 0x0000004100297202 */ /* 0x021fe20000000f00 */
[----:B------:R-:W-:Y:S01]  /*2950*/  IMAD.MOV.U32 R40, RZ, RZ, R64 ;  /* 0x000000ffff287224 */ /* 0x000fe200078e0040 */
[----:B------:R-:W-:Y:S01]  /*2960*/  BSSY B1, `(.L_x_6975) ;  /* 0x0000027000017945 */ /* 0x000fe20003800000 */
[----:B------:R-:W-:Y:S01]  /*2970*/  IMAD.MOV.U32 R42, RZ, RZ, R68 ;  /* 0x000000ffff2a7224 */ /* 0x000fe200078e0044 */
[----:B------:R-:W-:Y:S01]  /*2980*/  ISETP.GE.AND P3, PT, R44, R98, PT ;  /* 0x000000622c00720c */ /* 0x000fe20003f66270 */
        /* <DEDUP_REMOVED lines=12> */
[----:B------:R-:W-:Y:S02]  /*2a50*/  CS2R R62, SRZ ;  /* 0x00000000003e7805 */ /* 0x000fe4000001ff00 */
[----:B------:R-:W-:-:S02]  /*2a60*/  PRMT R122, R122, 0x5410, R43 ;  /* 0x000054107a7a7816 */ /* 0x000fc4000000002b */
[----:B------:R-:W-:Y:S01]  /*2a70*/  P2R R118, PR, RZ, 0x8 ;  /* 0x00000008ff767803 */ /* 0x000fe20000000000 */
        /* <DEDUP_REMOVED lines=21> */
.L_x_6976:
[----:B------:R-:W-:Y:S05]  /*2bd0*/  BSYNC B1 ;  /* 0x0000000000017941 */ /* 0x000fea0003800000 */
.L_x_6975:
[----:B------:R-:W-:Y:S01]  /*2be0*/  IADD3 R72, R153, 0x40, RZ ;  /* 0x0000004099487810 */ /* 0x000fe20007ffe0ff */
[----:B0----5:R-:W-:Y:S01]  /*2bf0*/  IMAD.MOV.U32 R41, RZ, RZ, R57 ;  /* 0x000000ffff297224 */ /* 0x021fe200078e0039 */
[----:B------:R-:W-:Y:S01]  /*2c00*/  MOV R40, R56 ;  /* 0x0000003800287202 */ /* 0x000fe20000000f00 */
[----:B------:R-:W-:Y:S01]  /*2c10*/  IMAD.MOV.U32 R42, RZ, RZ, R60 ;  /* 0x000000ffff2a7224 */ /* 0x000fe200078e003c */
[----:B------:R-:W-:Y:S01]  /*2c20*/  ISETP.GE.AND P3, PT, R72, R98, PT ;  /* 0x000000624800720c */ /* 0x000fe20003f66270 */
[----:B------:R-:W-:Y:S01]  /*2c30*/  IMAD.MOV.U32 R43, RZ, RZ, R61 ;  /* 0x000000ffff2b7224 */ /* 0x000fe200078e003d */
[----:B------:R-:W-:Y:S01]  /*2c40*/  PRMT R110, R41, 0x5410, R40 ;  /* 0x00005410296e7816 */ /* 0x000fe20000000028 */
[----:B------:R-:W-:Y:S01]  /*2c50*/  IMAD.MOV.U32 R41, RZ, RZ, R59 ;  /* 0x000000ffff297224 */ /* 0x000fe200078e003b */
[----:B------:R-:W-:Y:S01]  /*2c60*/  MOV R40, R58 ;  /* 0x0000003a00287202 */ /* 0x000fe20000000f00 */
[----:B------:R-:W-:Y:S01]  /*2c70*/  BSSY B1, `(.L_x_6977) ;  /* 0x0000023000017945 */ /* 0x000fe20003800000 */
[----:B------:R-:W-:Y:S01]  /*2c80*/  PRMT R113, R42, 0x5410, R43 ;  /* 0x000054102a717816 */ /* 0x000fe2000000002b */
[----:B------:R-:W-:Y:S01]  /*2c90*/  IMAD.MOV.U32 R42, RZ, RZ, R62 ;  /* 0x000000ffff2a7224 */ /* 0x000fe200078e003e */
[----:B------:R-:W-:Y:S01]  /*2ca0*/  PRMT R107, R41, 0x5410, R40 ;  /* 0x00005410296b7816 */ /* 0x000fe20000000028 */
[----:B------:R-:W-:Y:S01]  /*2cb0*/  IMAD.MOV.U32 R43, RZ, RZ, R63 ;  /* 0x000000ffff2b7224 */ /* 0x000fe200078e003f */
[----:B------:R-:W-:-:S02]  /*2cc0*/  CS2R R40, SRZ ;  /* 0x0000000000287805 */ /* 0x000fc4000001ff00 */
[----:B------:R-:W-:Y:S02]  /*2cd0*/  CS2R R48, SRZ ;  /* 0x0000000000307805 */ /* 0x000fe4000001ff00 */
[----:B------:R-:W-:Y:S02]  /*2ce0*/  CS2R R52, SRZ ;  /* 0x0000000000347805 */ /* 0x000fe4000001ff00 */
[----:B------:R-:W-:Y:S02]  /*2cf0*/  CS2R R50, SRZ ;  /* 0x0000000000327805 */ /* 0x000fe4000001ff00 */
[----:B------:R-:W-:Y:S02]  /*2d00*/  PRMT R114, R42, 0x5410, R43 ;  /* 0x000054102a727816 */ /* 0x000fe4000000002b */
[----:B------:R-:W-:Y:S02]  /*2d10*/  CS2R R54, SRZ ;  /* 0x0000000000367805 */ /* 0x000fe4000001ff00 */
[----:B------:R-:W-:-:S02]  /*2d20*/  CS2R R44, SRZ ;  /* 0x00000000002c7805 */ /* 0x000fc4000001ff00 */
[----:B------:R-:W-:Y:S02]  /*2d30*/  CS2R R42, SRZ ;  /* 0x00000000002a7805 */ /* 0x000fe4000001ff00 */
        /* <DEDUP_REMOVED lines=22> */
.L_x_6978:
[----:B------:R-:W-:Y:S05]  /*2ea0*/  BSYNC B1 ;  /* 0x0000000000017941 */ /* 0x000fea0003800000 */
.L_x_6977:
[----:B0-----:R-:W-:Y:S01]  /*2eb0*/  VIADD R72, R153, 0x60 ;  /* 0x0000006099487836 */ /* 0x001fe20000000000 */
[----:B------:R-:W-:Y:S04]  /*2ec0*/  BSSY B1, `(.L_x_6979) ;  /* 0x000001f000017945 */ /* 0x000fe80003800000 */
[----:B------:R-:W-:-:S13]  /*2ed0*/  ISETP.GE.AND P4, PT, R72, R98, PT ;  /* 0x000000624800720c */ /* 0x000fda0003f86270 */
[----:B------:R-:W-:Y:S05]  /*2ee0*/  @P4 BRA `(.L_x_6980) ;  /* 0x0000000000704947 */ /* 0x000fea0003800000 */
[----:B------:R-:W0:Y:S01]  /*2ef0*/  LDC.64 R40, c[0x0][0x3f8] ;  /* 0x0000fe00ff287b82 */ /* 0x000e220000000a00 */
[----:B------:R-:W-:Y:S01]  /*2f00*/  IMAD.MOV.U32 R15, RZ, RZ, R90 ;  /* 0x000000ffff0f7224 */ /* 0x000fe200078e005a */
[----:B------:R-:W-:Y:S01]  /*2f10*/  ULDC.64 UR4, c[0x0][0x3e8] ;  /* 0x0000fa0000047ab9 */ /* 0x000fe20000000a00 */
[----:B------:R-:W-:Y:S02]  /*2f20*/  CS2R R44, SRZ ;  /* 0x00000000002c7805 */ /* 0x000fe4000001ff00 */
[----:B------:R-:W-:Y:S01]  /*2f30*/  CS2R R46, SRZ ;  /* 0x00000000002e7805 */ /* 0x000fe2000001ff00 */
[----:B0-----:R-:W-:-:S04]  /*2f40*/  IMAD.WIDE.U32 R14, R40, 0x60, R14 ;  /* 0x00000060280e7825 */ /* 0x001fc800078e000e */
[----:B------:R-:W-:Y:S01]  /*2f50*/  IMAD R13, R41, 0x60, RZ ;  /* 0x00000060290d7824 */ /* 0x000fe200078e02ff */
[----:B------:R-:W-:-:S04]  /*2f60*/  IADD3 R41, P5, R82, R14, RZ ;  /* 0x0000000e52297210 */ /* 0x000fc80007fbe0ff */
[----:B------:R-:W-:Y:S01]  /*2f70*/  IADD3.X R42, R38, R15, R13, P5, !PT ;  /* 0x0000000f262a7210 */ /* 0x000fe20002ffe40d */
[----:B------:R-:W-:Y:S01]  /*2f80*/  IMAD.MOV.U32 R13, RZ, RZ, R11 ;  /* 0x000000ffff0d7224 */ /* 0x000fe200078e000b */
[----:B------:R-:W0:Y:S02]  /*2f90*/  LDC.64 R14, c[0x0][0x408] ;  /* 0x00010200ff0e7b82 */ /* 0x000e240000000a00 */
[----:B0-----:R-:W-:-:S04]  /*2fa0*/  IMAD.WIDE.U32 R12, R14, 0x60, R12 ;  /* 0x000000600e0c7825 */ /* 0x001fc800078e000c */
[----:B------:R-:W-:Y:S01]  /*2fb0*/  IMAD R15, R15, 0x60, RZ ;  /* 0x000000600f0f7824 */ /* 0x000fe200078e02ff */
[----:B------:R-:W-:-:S04]  /*2fc0*/  IADD3 R11, P5, R86, R12, RZ ;  /* 0x0000000c560b7210 */ /* 0x000fc80007fbe0ff */
[----:B------:R-:W-:Y:S02]  /*2fd0*/  IADD3.X R40, R76, R13, R15, P5, !PT ;  /* 0x0000000d4c287210 */ /* 0x000fe40002ffe40f */
        /* <DEDUP_REMOVED lines=13> */
.L_x_6980:
[----:B------:R-:W-:Y:S05]  /*30b0*/  BSYNC B1 ;  /* 0x0000000000017941 */ /* 0x000fea0003800000 */
.L_x_6979:
[----:B0----5:R-:W-:Y:S01]  /*30c0*/  IMAD.MOV.U32 R12, RZ, RZ, R49 ;  /* 0x000000ffff0c7224 */ /* 0x021fe200078e0031 */
[----:B------:R-:W-:Y:S01]  /*30d0*/  MOV R11, R48 ;  /* 0x00000030000b7202 */ /* 0x000fe20000000f00 */
[----:B------:R-:W-:Y:S01]  /*30e0*/  IMAD.MOV.U32 R13, RZ, RZ, R52 ;  /* 0x000000ffff0d7224 */ /* 0x000fe200078e0034 */
[----:B------:R-:W-:Y:S01]  /*30f0*/  UISETP.NE.AND UP0, UPT, UR41, 0x3, UPT ;  /* 0x000000032900788c */ /* 0x000fe2000bf05270 */
        /* <DEDUP_REMOVED lines=8> */
[----:B------:R-:W-:Y:S02]  /*3180*/  PLOP3.LUT P5, PT, PT, PT, UP0, 0x80, 0x0 ;  /* 0x000000000000781c */ /* 0x000fe40003faf008 */
        /* <DEDUP_REMOVED lines=13> */
[----:B------:R-:W-:Y:S02]  /*3260*/  PRMT R106, R11, 0x5410, R12 ;  /* 0x000054100b6a7816 */ /* 0x000fe4000000000c */
[----:B------:R-:W-:Y:S01]  /*3270*/  PRMT R111, R14, 0x5410, R13 ;  /* 0x000054100e6f7816 */ /* 0x000fe2000000000d */
[----:B------:R-:W-:Y:S06]  /*3280*/  @!P5 BRA `(.L_x_6981) ;  /* 0x000000000004d947 */ /* 0x000fec0003800000 */
[----:B------:R-:W-:Y:S01]  /*3290*/  BPT.TRAP 0x1 ;  /* 0x000000040000795c */ /* 0x000fe20000300000 */
.L_x_6981:
[----:B------:R-:W-:Y:S01]  /*32a0*/  LEA R90, R155, R156, 0x3 ;  /* 0x0000009c9b5a7211 */ /* 0x000fe200078e18ff */
[----:B------:R-:W-:Y:S01]  /*32b0*/  BSSY B1, `(.L_x_6982) ;  /* 0x0000004000017945 */ /* 0x000fe20003800000 */
[----:B------:R-:W-:-:S04]  /*32c0*/  SHF.L.U32 R103, R154, 0x1f, RZ ;  /* 0x0000001f9a677819 */ /* 0x000fc800000006ff */
[----:B------:R-:W0:Y:S02]  /*32d0*/  SYNCS.PHASECHK.TRANS64.TRYWAIT P6, [R90+URZ+0x28890], R103 ;  /* 0x028890675a0075a7 */ /* 0x000e2400080c017f */
[----:B0-----:R-:W-:Y:S05]  /*32e0*/  @!P6 BRA `(.L_x_6983) ;  /* 0x000001840010e947 */ /* 0x001fea0003800000 */
.L_x_7289:
[----:B------:R-:W-:Y:S05]  /*32f0*/  BSYNC B1 ;  /* 0x0000000000017941 */ /* 0x000fea0003800000 */
.L_x_6982:
[----:B------:R-:W-:-:S03]  /*3300*/  UMOV UR4, 0xffffffff ;  /* 0xffffffff00047882 */ /* 0x000fc60000000000 */
[----:B------:R-:W-:Y:S05]  /*3310*/  BRA.DIV UR4, `(.L_x_6984) ;  /* 0x0000018604187947 */ /* 0x000fea000b800000 */
[----:B------:R1:W2:Y:S04]  /*3320*/  SHFL.IDX PT, R75, R108, RZ, 0x181f ;  /* 0x00181fff6c4b7589 */ /* 0x0002a800000e0000 */
[----:B------:R1:W3:Y:S02]  /*3330*/  SHFL.IDX PT, R74, R109, RZ, 0x181f ;  /* 0x00181fff6d4a7589 */ /* 0x0002e400000e0000 */
.L_x_7293:
[----:B------:R-:W-:Y:S01]  /*3340*/  ISETP.NE.AND P6, PT, R124, RZ, PT ;  /* 0x000000ff7c00720c */ /* 0x000fe20003fc5270 */
[----:B------:R-:W-:-:S12]  /*3350*/  BSSY B1, `(.L_x_6985) ;  /* 0x0000066000017945 */ /* 0x000fd80003800000 */
[----:B------:R-:W-:Y:S05]  /*3360*/  @P6 BRA `(.L_x_6986) ;  /* 0x0000000400906947 */ /* 0x000fea0003800000 */
[----:B------:R-:W-:Y:S04]  /*3370*/  BSSY B2, `(.L_x_6987) ;  /* 0x0000032000027945 */ /* 0x000fe80003800000 */
[----:B------:R-:W-:Y:S05]  /*3380*/  @P1 BRA `(.L_x_6988) ;  /* 0x0000000000c01947 */ /* 0x000fea0003800000 */
[----:B------:R4:W0:Y:S01]  /*3390*/  LDS.128 R12, [R92+0x18400] ;  /* 0x018400005c0c7984 */ /* 0x0008220000000c00 */
[C---:B---3--:R-:W-:Y:S01]  /*33a0*/  LEA R72, P6, R16.reuse, R74, 0x1 ;  /* 0x0000004a10487211 */ /* 0x048fe200078c08ff */
[----:B------:R-:W-:Y:S03]  /*33b0*/  BSSY B3, `(.L_x_6989) ;  /* 0x000002c000037945 */ /* 0x000fe60003800000 */
[----:B--2---:R-:W-:Y:S02]  /*33c0*/  LEA.HI.X R73, R16, R75, R17, 0x1, P6 ;  /* 0x0000004b10497211 */ /* 0x004fe400030f0c11 */
[----:B------:R-:W-:-:S13]  /*33d0*/  ISETP.GE.AND P6, PT, R18, R104, PT ;  /* 0x000000681200720c */ /* 0x000fda0003fc6270 */
[----:B----4-:R-:W-:Y:S05]  /*33e0*/  @P6 BRA `(.L_x_6990) ;  /* 0x0000000000a06947 */ /* 0x010fea0003800000 */
[----:B------:R-:W-:Y:S01]  /*33f0*/  SHF.R.U64 R11, R68, 0x10, R69 ;  /* 0x00000010440b7819 */ /* 0x000fe20000001245 */
[--C-:B0-----:R-:W-:Y:S01]  /*3400*/  HADD2.F32 R68, -RZ, R15.reuse.H1_H1 ;  /* 0x3000000fff447230 */ /* 0x101fe20000004100 */
        /* <DEDUP_REMOVED lines=12> */
[----:B------:R-:W-:Y:S01]  /*34d0*/  FMUL.FTZ R71, R15, R71 ;  /* 0x000000470f477220 */ /* 0x000fe20000410000 */
[C---:B------:R-:W-:Y:S01]  /*34e0*/  FMUL.FTZ R124, R13.reuse, R124 ;  /* 0x0000007c0d7c7220 */ /* 0x040fe20000410000 */
[----:B------:R-:W-:Y:S01]  /*34f0*/  FFMA.FTZ R126, R13, R70, -R126 ;  /* 0x000000460d7e7223 */ /* 0x000fe2000001087e */
[----:B------:R-:W-:Y:S01]  /*3500*/  FFMA.FTZ R128, R15, R69, -R128 ;  /* 0x000000450f807223 */ /* 0x000fe20000010880 */
[----:B------:R-:W-:-:S02]  /*3510*/  HADD2.F32 R15, -RZ, R123.H1_H1 ;  /* 0x3000007bff0f7230 */ /* 0x000fc40000004100 */
[----:B------:R-:W-:Y:S01]  /*3520*/  FFMA.FTZ R125, R11, R70, R124 ;  /* 0x000000460b7d7223 */ /* 0x000fe2000001007c */
[--C-:B------:R-:W-:Y:S02]  /*3530*/  HADD2.F32 R11, -RZ, R12.reuse.H1_H1 ;  /* 0x3000000cff0b7230 */ /* 0x100fe40000004100 */
[----:B------:R-:W-:Y:S01]  /*3540*/  FFMA.FTZ R127, R68, R69, R71 ;  /* 0x00000045447f7223 */ /* 0x000fe20000010047 */
[----:B------:R-:W-:Y:S02]  /*3550*/  HADD2.F32 R123, -RZ, R123.H0_H0 ;  /* 0x2000007bff7b7230 */ /* 0x000fe40000004100 */
[----:B------:R-:W-:Y:S02]  /*3560*/  HADD2.F32 R12, -RZ, R12.H0_H0 ;  /* 0x2000000cff0c7230 */ /* 0x000fe40000004100 */
[----:B------:R-:W-:Y:S02]  /*3570*/  HADD2.F32 R13, -RZ, R14.H1_H1 ;  /* 0x3000000eff0d7230 */ /* 0x000fe40000004100 */
[----:B------:R-:W-:Y:S01]  /*3580*/  FMUL.FTZ R71, R11, R123 ;  /* 0x0000007b0b477220 */ /* 0x000fe20000410000 */
[----:B------:R-:W-:-:S02]  /*3590*/  HADD2.F32 R69, -RZ, R122.H1_H1 ;  /* 0x3000007aff457230 */ /* 0x000fc40000004100 */
[C---:B------:R-:W-:Y:S01]  /*35a0*/  FMUL.FTZ R70, R12.reuse, R123 ;  /* 0x0000007b0c467220 */ /* 0x040fe20000410000 */
[----:B------:R-:W-:Y:S02]  /*35b0*/  HADD2.F32 R14, -RZ, R14.H0_H0 ;  /* 0x2000000eff0e7230 */ /* 0x000fe40000004100 */
[----:B------:R-:W-:Y:S01]  /*35c0*/  FFMA.FTZ R71, R12, R15, -R71 ;  /* 0x0000000f0c477223 */ /* 0x000fe20000010847 */
[----:B------:R-:W-:Y:S02]  /*35d0*/  HADD2.F32 R68, -RZ, R120.H0_H0 ;  /* 0x20000078ff447230 */ /* 0x000fe40000004100 */
[----:B------:R-:W-:Y:S01]  /*35e0*/  FMUL.FTZ R123, R13, R69 ;  /* 0x000000450d7b7220 */ /* 0x000fe20000410000 */
[----:B------:R-:W-:Y:S01]  /*35f0*/  FFMA.FTZ R70, R11, R15, R70 ;  /* 0x0000000f0b467223 */ /* 0x000fe20000010046 */
[C---:B------:R-:W-:Y:S01]  /*3600*/  FMUL.FTZ R124, R14.reuse, R69 ;  /* 0x000000450e7c7220 */ /* 0x040fe20000410000 */
[----:B------:R-:W-:Y:S01]  /*3610*/  F2FP.F16.F32.PACK_AB R15, R127, R128 ;  /* 0x000000807f0f723e */ /* 0x000fe200000000ff */
[----:B------:R-:W-:-:S02]  /*3620*/  FFMA.FTZ R123, R14, R68, -R123 ;  /* 0x000000440e7b7223 */ /* 0x000fc4000001087b */
[----:B------:R-:W-:Y:S01]  /*3630*/  FFMA.FTZ R124, R13, R68, R124 ;  /* 0x000000440d7c7223 */ /* 0x000fe2000001007c */
[----:B------:R-:W-:Y:S02]  /*3640*/  F2FP.F16.F32.PACK_AB R13, R125, R126 ;  /* 0x0000007e7d0d723e */ /* 0x000fe400000000ff */
[----:B------:R-:W-:Y:S02]  /*3650*/  F2FP.F16.F32.PACK_AB R12, R70, R71 ;  /* 0x00000047460c723e */ /* 0x000fe400000000ff */
[----:B------:R-:W-:-:S07]  /*3660*/  F2FP.F16.F32.PACK_AB R14, R124, R123 ;  /* 0x0000007b7c0e723e */ /* 0x000fce00000000ff */
.L_x_6990:
[----:B------:R-:W-:Y:S05]  /*3670*/  BSYNC B3 ;  /* 0x0000000000037941 */ /* 0x000fea0003800000 */
.L_x_6989:
[----:B0-----:R4:W-:Y:S02]  /*3680*/  ST.E.128 desc[UR42][R72.64], R12 ;  /* 0x0000000c48007985 */ /* 0x0019e4000c101d2a */
.L_x_6988:
[----:B------:R-:W-:Y:S05]  /*3690*/  BSYNC B2 ;  /* 0x0000000000027941 */ /* 0x000fea0003800000 */
.L_x_6987:
[----:B------:R-:W-:Y:S05]  /*36a0*/  @P2 BRA `(.L_x_6986) ;  /* 0x0000000000c02947 */ /* 0x000fea0003800000 */
[----:B----4-:R4:W0:Y:S01]  /*36b0*/  LDS.128 R12, [R92+0x1c400] ;  /* 0x01c400005c0c7984 */ /* 0x0108220000000c00 */
        /* <DEDUP_REMOVED lines=45> */
.L_x_6992:
[----:B------:R-:W-:Y:S05]  /*3990*/  BSYNC B2 ;  /* 0x0000000000027941 */ /* 0x000fea0003800000 */
.L_x_6991:
[----:B0-----:R0:W-:Y:S02]  /*39a0*/  ST.E.128 desc[UR42][R68.64], R12 ;  /* 0x0000000c44007985 */ /* 0x0011e4000c101d2a */
.L_x_6986:
[----:B------:R-:W-:Y:S05]  /*39b0*/  BSYNC B1 ;  /* 0x0000000000017941 */ /* 0x000fea0003800000 */
.L_x_6985:
[----:B------:R-:W-:-:S03]  /*39c0*/  UMOV UR4, 0xffffffff ;  /* 0xffffffff00047882 */ /* 0x000fc60000000000 */
[----:B------:R-:W-:Y:S05]  /*39d0*/  BRA.DIV UR4, `(.L_x_6993) ;  /* 0x0000017e04b47947 */ /* 0x000fea000b800000 */
[----:B------:R0:W0:Y:S04]  /*39e0*/  SHFL.IDX PT, R67, R108, 0x1, 0x181f ;  /* 0x00381f006c437f89 */ /* 0x00002800000e0000 */
[----:B------:R0:W0:Y:S02]  /*39f0*/  SHFL.IDX PT, R66, R109, 0x1, 0x181f ;  /* 0x00381f006d427f89 */ /* 0x00002400000e0000 */
.L_x_7297:
[----:B------:R-:W-:Y:S01]  /*3a00*/  ISETP.NE.AND P6, PT, R118, RZ, PT ;  /* 0x000000ff7600720c */ /* 0x000fe20003fc5270 */
[----:B------:R-:W-:-:S12]  /*3a10*/  BSSY B1, `(.L_x_6994) ;  /* 0x0000066000017945 */ /* 0x000fd80003800000 */
[----:B------:R-:W-:Y:S05]  /*3a20*/  @P6 BRA `(.L_x_6995) ;  /* 0x0000000400906947 */ /* 0x000fea0003800000 */
[----:B------:R-:W-:Y:S04]  /*3a30*/  BSSY B2, `(.L_x_6996) ;  /* 0x0000032000027945 */ /* 0x000fe80003800000 */
[----:B------:R-:W-:Y:S05]  /*3a40*/  @P1 BRA `(.L_x_6997) ;  /* 0x0000000000c01947 */ /* 0x000fea0003800000 */
[----:B0---4-:R0:W4:Y:S01]  /*3a50*/  LDS.128 R12, [R92+0x19400] ;  /* 0x019400005c0c7984 */ /* 0x0111220000000c00 */
[C---:B------:R-:W-:Y:S01]  /*3a60*/  LEA R64, P6, R16.reuse, R66, 0x1 ;  /* 0x0000004210407211 */ /* 0x040fe200078c08ff */
[----:B------:R-:W-:Y:S03]  /*3a70*/  BSSY B3, `(.L_x_6998) ;  /* 0x000002c000037945 */ /* 0x000fe60003800000 */
[----:B------:R-:W-:Y:S02]  /*3a80*/  LEA.HI.X R65, R16, R67, R17, 0x1, P6 ;  /* 0x0000004310417211 */ /* 0x000fe400030f0c11 */
[----:B------:R-:W-:-:S13]  /*3a90*/  ISETP.GE.AND P6, PT, R18, R104, PT ;  /* 0x000000681200720c */ /* 0x000fda0003fc6270 */
[----:B0-----:R-:W-:Y:S05]  /*3aa0*/  @P6 BRA `(.L_x_6999) ;  /* 0x0000000000a06947 */ /* 0x001fea0003800000 */
[----:B------:R-:W-:Y:S01]  /*3ab0*/  SHF.R.U64 R11, R60, 0x10, R61 ;  /* 0x000000103c0b7819 */ /* 0x000fe2000000123d */
        /* <DEDUP_REMOVED lines=39> */
.L_x_6999:
[----:B------:R-:W-:Y:S05]  /*3d30*/  BSYNC B3 ;  /* 0x0000000000037941 */ /* 0x000fea0003800000 */
.L_x_6998:
[----:B----4-:R0:W-:Y:S02]  /*3d40*/  ST.E.128 desc[UR42][R64.64], R12 ;  /* 0x0000000c40007985 */ /* 0x0101e4000c101d2a */
.L_x_6997:
[----:B------:R-:W-:Y:S05]  /*3d50*/  BSYNC B2 ;  /* 0x0000000000027941 */ /* 0x000fea0003800000 */
.L_x_6996:
        /* <DEDUP_REMOVED lines=47> */
.L_x_7001:
[----:B------:R-:W-:Y:S05]  /*4050*/  BSYNC B2 ;  /* 0x0000000000027941 */ /* 0x000fea0003800000 */
.L_x_7000:
[----:B----4-:R0:W-:Y:S02]  /*4060*/  ST.E.128 desc[UR42][R60.64], R12 ;  /* 0x0000000c3c007985 */ /* 0x0101e4000c101d2a */
.L_x_6995:
[----:B------:R-:W-:Y:S05]  /*4070*/  BSYNC B1 ;  /* 0x0000000000017941 */ /* 0x000fea0003800000 */
.L_x_6994:
[----:B------:R-:W-:-:S03]  /*4080*/  UMOV UR4, 0xffffffff ;  /* 0xffffffff00047882 */ /* 0x000fc60000000000 */
[----:B------:R-:W-:Y:S05]  /*4090*/  BRA.DIV UR4, `(.L_x_7002) ;  /* 0x0000017a04507947 */ /* 0x000fea000b800000 */
[----:B------:R0:W0:Y:S04]  /*40a0*/  SHFL.IDX PT, R59, R108, 0x2, 0x181f ;  /* 0x00581f006c3b7f89 */ /* 0x00002800000e0000 */
[----:B------:R0:W0:Y:S02]  /*40b0*/  SHFL.IDX PT, R58, R109, 0x2, 0x181f ;  /* 0x00581f006d3a7f89 */ /* 0x00002400000e0000 */
.L_x_7301:
[----:B------:R-:W-:Y:S04]  /*40c0*/  BSSY B1, `(.L_x_7003) ;  /* 0x0000067000017945 */ /* 0x000fe80003800000 */
        /* <DEDUP_REMOVED lines=22> */
[----:B------:R-:W-:Y:S01]  /*4230*/  FMUL.FTZ R60, R13, R60 ;  /* 0x0000003c0d3c7220 */ /* 0x000fe20000410000 */
[----:B------:R-:W-:Y:S02]  /*4240*/  HADD2.F32 R122, -RZ, R122.H0_H0 ;  /* 0x2000007aff7a7230 */ /* 0x000fe40000004100 */
[-C--:B------:R-:W-:Y:S01]  /*4250*/  FMUL.FTZ R64, R52, R55.reuse ;  /* 0x0000003734407220 */ /* 0x080fe20000410000 */
[----:B------:R-:W-:Y:S01]  /*4260*/  FMUL.FTZ R61, R15, R55 ;  /* 0x000000370f3d7220 */ /* 0x000fe20000410000 */
[----:B------:R-:W-:Y:S01]  /*4270*/  FFMA.FTZ R55, R11, R54, R60 ;  /* 0x000000360b377223 */ /* 0x000fe2000001003c */
[----:B------:R-:W-:-:S02]  /*4280*/  HADD2.F32 R11, -RZ, R12.H1_H1 ;  /* 0x3000000cff0b7230 */ /* 0x000fc40000004100 */
[-C--:B------:R-:W-:Y:S01]  /*4290*/  FFMA.FTZ R64, R15, R53.reuse, -R64 ;  /* 0x000000350f407223 */ /* 0x080fe20000010840 */
[----:B------:R-:W-:Y:S01]  /*42a0*/  FFMA.FTZ R62, R13, R54, -R62 ;  /* 0x000000360d3e7223 */ /* 0x000fe2000001083e */
[----:B------:R-:W-:Y:S02]  /*42b0*/  HADD2.F32 R15, -RZ, R121.H1_H1 ;  /* 0x30000079ff0f7230 */ /* 0x000fe40000004100 */
[----:B------:R-:W-:Y:S01]  /*42c0*/  FFMA.FTZ R61, R52, R53, R61 ;  /* 0x00000035343d7223 */ /* 0x000fe2000001003d */
[----:B------:R-:W-:Y:S02]  /*42d0*/  HADD2.F32 R12, -RZ, R12.H0_H0 ;  /* 0x2000000cff0c7230 */ /* 0x000fe40000004100 */
[--C-:B------:R-:W-:Y:S02]  /*42e0*/  HADD2.F32 R13, -RZ, R14.reuse.H1_H1 ;  /* 0x3000000eff0d7230 */ /* 0x100fe40000004100 */
[----:B------:R-:W-:Y:S01]  /*42f0*/  FMUL.FTZ R53, R11, R15 ;  /* 0x0000000f0b357220 */ /* 0x000fe20000410000 */
[----:B------:R-:W-:-:S02]  /*4300*/  HADD2.F32 R14, -RZ, R14.H0_H0 ;  /* 0x2000000eff0e7230 */ /* 0x000fc40000004100 */
[----:B------:R-:W-:Y:S01]  /*4310*/  FMUL.FTZ R52, R12, R15 ;  /* 0x0000000f0c347220 */ /* 0x000fe20000410000 */
[----:B------:R-:W-:Y:S02]  /*4320*/  HADD2.F32 R121, -RZ, R121.H0_H0 ;  /* 0x20000079ff797230 */ /* 0x000fe40000004100 */
[-C--:B------:R-:W-:Y:S01]  /*4330*/  FMUL.FTZ R15, R13, R122.reuse ;  /* 0x0000007a0d0f7220 */ /* 0x080fe20000410000 */
[----:B------:R-:W-:Y:S02]  /*4340*/  HADD2.F32 R120, -RZ, R120.H1_H1 ;  /* 0x30000078ff787230 */ /* 0x000fe40000004100 */
[C---:B------:R-:W-:Y:S01]  /*4350*/  FMUL.FTZ R122, R14.reuse, R122 ;  /* 0x0000007a0e7a7220 */ /* 0x040fe20000410000 */
[----:B------:R-:W-:Y:S01]  /*4360*/  F2FP.F16.F32.PACK_AB R61, R61, R64 ;  /* 0x000000403d3d723e */ /* 0x000fe200000000ff */
[-C--:B------:R-:W-:Y:S02]  /*4370*/  FFMA.FTZ R15, R14, R121.reuse, -R15 ;  /* 0x000000790e0f7223 */ /* 0x080fe4000001080f */
[----:B------:R-:W-:Y:S01]  /*4380*/  FFMA.FTZ R122, R13, R121, R122 ;  /* 0x000000790d7a7223 */ /* 0x000fe2000001007a */
[-C--:B------:R-:W-:Y:S01]  /*4390*/  FFMA.FTZ R53, R12, R120.reuse, -R53 ;  /* 0x000000780c357223 */ /* 0x080fe20000010835 */
[----:B------:R-:W-:Y:S01]  /*43a0*/  FFMA.FTZ R52, R11, R120, R52 ;  /* 0x000000780b347223 */ /* 0x000fe20000010034 */
[----:B------:R-:W-:-:S02]  /*43b0*/  F2FP.F16.F32.PACK_AB R13, R55, R62 ;  /* 0x0000003e370d723e */ /* 0x000fc400000000ff */
[----:B------:R-:W-:Y:S01]  /*43c0*/  F2FP.F16.F32.PACK_AB R14, R122, R15 ;  /* 0x0000000f7a0e723e */ /* 0x000fe200000000ff */
[----:B------:R-:W-:Y:S01]  /*43d0*/  IMAD.MOV.U32 R15, RZ, RZ, R61 ;  /* 0x000000ffff0f7224 */ /* 0x000fe200078e003d */
[----:B------:R-:W-:-:S07]  /*43e0*/  F2FP.F16.F32.PACK_AB R12, R52, R53 ;  /* 0x00000035340c723e */ /* 0x000fce00000000ff */
.L_x_7008:
[----:B------:R-:W-:Y:S05]  /*43f0*/  BSYNC B3 ;  /* 0x0000000000037941 */ /* 0x000fea0003800000 */
.L_x_7007:
[----:B----4-:R0:W-:Y:S02]  /*4400*/  ST.E.128 desc[UR42][R56.64], R12 ;  /* 0x0000000c38007985 */ /* 0x0101e4000c101d2a */
.L_x_7006:
[----:B------:R-:W-:Y:S05]  /*4410*/  BSYNC B2 ;  /* 0x0000000000027941 */ /* 0x000fea0003800000 */
.L_x_7005:
        /* <DEDUP_REMOVED lines=47> */
.L_x_7010:
[----:B------:R-:W-:Y:S05]  /*4710*/  BSYNC B2 ;  /* 0x0000000000027941 */ /* 0x000fea0003800000 */
.L_x_7009:
[----:B----4-:R0:W-:Y:S02]  /*4720*/  ST.E.128 desc[UR42][R52.64], R12 ;  /* 0x0000000c34007985 */ /* 0x0101e4000c101d2a */
.L_x_7004:
[----:B------:R-:W-:Y:S05]  /*4730*/  BSYNC B1 ;  /* 0x0000000000017941 */ /* 0x000fea0003800000 */
.L_x_7003:
[----:B------:R-:W-:-:S03]  /*4740*/  UMOV UR4, 0xffffffff ;  /* 0xffffffff00047882 */ /* 0x000fc60000000000 */
[----:B------:R-:W-:Y:S05]  /*4750*/  BRA.DIV UR4, `(.L_x_7011) ;  /* 0x0000017204ec7947 */ /* 0x000fea000b800000 */
[----:B------:R2:W2:Y:S04]  /*4760*/  SHFL.IDX PT, R51, R108, 0x3, 0x181f ;  /* 0x00781f006c337f89 */ /* 0x0004a800000e0000 */
[----:B01----:R-:W0:Y:S02]  /*4770*/  SHFL.IDX PT, R109, R109, 0x3, 0x181f ;  /* 0x00781f006d6d7f89 */ /* 0x003e2400000e0000 */
.L_x_7305:
[----:B------:R-:W-:Y:S05]  /*4780*/  @P4 BRA `(.L_x_7012) ;  /* 0x0000003400504947 */ /* 0x000fea0003800000 */
[----:B------:R-:W-:Y:S04]  /*4790*/  BSSY B1, `(.L_x_7013) ;  /* 0x0000032000017945 */ /* 0x000fe80003800000 */
[----:B------:R-:W-:Y:S05]  /*47a0*/  @P1 BRA `(.L_x_7014) ;  /* 0x0000000000c01947 */ /* 0x000fea0003800000 */
[----:B----4-:R1:W4:Y:S01]  /*47b0*/  LDS.128 R12, [R92+0x1b400] ;  /* 0x01b400005c0c7984 */ /* 0x0103220000000c00 */
[C---:B0-----:R-:W-:Y:S01]  /*47c0*/  LEA R48, P3, R16.reuse, R109, 0x1 ;  /* 0x0000006d10307211 */ /* 0x041fe200078608ff */
[----:B------:R-:W-:Y:S03]  /*47d0*/  BSSY B2, `(.L_x_7015) ;  /* 0x000002c000027945 */ /* 0x000fe60003800000 */
[----:B--2---:R-:W-:Y:S02]  /*47e0*/  LEA.HI.X R49, R16, R51, R17, 0x1, P3 ;  /* 0x0000003310317211 */ /* 0x004fe400018f0c11 */
[----:B------:R-:W-:-:S13]  /*47f0*/  ISETP.GE.AND P3, PT, R18, R104, PT ;  /* 0x000000681200720c */ /* 0x000fda0003f66270 */
[----:B-1----:R-:W-:Y:S05]  /*4800*/  @P3 BRA `(.L_x_7016) ;  /* 0x0000000000a03947 */ /* 0x002fea0003800000 */
        /* <DEDUP_REMOVED lines=40> */
.L_x_7016:
[----:B------:R-:W-:Y:S05]  /*4a90*/  BSYNC B2 ;  /* 0x0000000000027941 */ /* 0x000fea0003800000 */
.L_x_7015:
[----:B----4-:R1:W-:Y:S02]  /*4aa0*/  ST.E.128 desc[UR42][R48.64], R12 ;  /* 0x0000000c30007985 */ /* 0x0103e4000c101d2a */
.L_x_7014:
[----:B------:R-:W-:Y:S05]  /*4ab0*/  BSYNC B1 ;  /* 0x0000000000017941 */ /* 0x000fea0003800000 */
.L_x_7013:
[----:B------:R-:W-:Y:S05]  /*4ac0*/  @P2 BRA `(.L_x_7012) ;  /* 0x0000003000802947 */ /* 0x000fea0003800000 */
[----:B-1--4-:R1:W4:Y:S01]  /*4ad0*/  LDS.128 R12, [R92+0x1f400] ;  /* 0x01f400005c0c7984 */ /* 0x0123220000000c00 */
        /* <DEDUP_REMOVED lines=45> */
.L_x_7018:
[----:B------:R-:W-:Y:S05]  /*4db0*/  BSYNC B1 ;  /* 0x0000000000017941 */ /* 0x000fea0003800000 */
.L_x_7017:
[----:B----4-:R0:W-:Y:S01]  /*4dc0*/  ST.E.128 desc[UR42][R44.64], R12 ;  /* 0x0000000c2c007985 */ /* 0x0101e2000c101d2a */
[----:B------:R-:W-:Y:S05]  /*4dd0*/  BRA `(.L_x_7012) ;  /* 0x0000002c00bc7947 */ /* 0x000fea0003800000 */
.L_x_6972:
[----:B------:R-:W-:-:S05]  /*4de0*/  VIADD R40, R153, 0x20 ;  /* 0x0000002099287836 */ /* 0x000fca0000000000 */
[----:B------:R-:W-:Y:S01]  /*4df0*/  ISETP.GE.AND P4, PT, R40, R98, PT ;  /* 0x000000622800720c */ /* 0x000fe20003f86270 */
[----:B------:R-:W-:-:S03]  /*4e00*/  VIADD R40, R153, 0x40 ;  /* 0x0000004099287836 */ /* 0x000fc60000000000 */
[----:B------:R-:W-:-:S13]  /*4e10*/  ISETP.GE.OR P4, PT, R16, R104, P4 ;  /* 0x000000681000720c */ /* 0x000fda0002786670 */
[----:B------:R-:W-:Y:S01]  /*4e20*/  @!P4 IADD3 R46, P3, P5, R84, R14, R20 ;  /* 0x0000000e542ec210 */ /* 0x000fe20007d7e014 */
[----:B------:R-:W0:Y:S03]  /*4e30*/  @!P4 LDC.64 R56, c[0x0][0x3e8] ;  /* 0x0000fa00ff38cb82 */ /* 0x000e260000000a00 */
[----:B------:R-:W-:Y:S02]  /*4e40*/  @!P4 IADD3.X R47, R39, R90, R8, P3, P5 ;  /* 0x0000005a272fc210 */ /* 0x000fe40001fea408 */
[----:B------:R-:W-:-:S03]  /*4e50*/  @!P4 IADD3 R44, P3, P5, R88, R12, R33 ;  /* 0x0000000c582cc210 */ /* 0x000fc60007d7e021 */
[----:B------:R-:W1:Y:S01]  /*4e60*/  @!P4 LDC.64 R58, c[0x0][0x400] ;  /* 0x00010000ff3acb82 */ /* 0x000e620000000a00 */
[----:B------:R-:W-:Y:S02]  /*4e70*/  @!P4 IADD3.X R45, R78, R11, R30, P3, P5 ;  /* 0x0000000b4e2dc210 */ /* 0x000fe40001fea41e */
[----:B------:R-:W-:-:S04]  /*4e80*/  ISETP.GE.AND P3, PT, R40, R98, PT ;  /* 0x000000622800720c */ /* 0x000fc80003f66270 */
[----:B------:R-:W-:-:S13]  /*4e90*/  ISETP.GE.OR P3, PT, R16, R104, P3 ;  /* 0x000000681000720c */ /* 0x000fda0001f66670 */
[----:B------:R-:W-:Y:S01]  /*4ea0*/  @!P3 IADD3 R42, P5, P6, R84, R21, R14 ;  /* 0x00000015542ab210 */ /* 0x000fe20007ebe00e */
[----:B------:R-:W2:Y:S03]  /*4eb0*/  @!P3 LDC.64 R64, c[0x0][0x3e8] ;  /* 0x0000fa00ff40bb82 */ /* 0x000ea60000000a00 */
[----:B------:R-:W-:Y:S02]  /*4ec0*/  @!P3 IADD3.X R43, R39, R9, R90, P5, P6 ;  /* 0x00000009272bb210 */ /* 0x000fe40002fec45a */
[----:B------:R-:W-:-:S03]  /*4ed0*/  @!P3 IADD3 R40, P5, P6, R88, R34, R12 ;  /* 0x000000225828b210 */ /* 0x000fc60007ebe00c */
[----:B------:R-:W3:Y:S01]  /*4ee0*/  @!P3 LDC.64 R66, c[0x0][0x400] ;  /* 0x00010000ff42bb82 */ /* 0x000ee20000000a00 */
[----:B------:R-:W-:Y:S02]  /*4ef0*/  @!P3 IADD3.X R41, R78, R31, R11, P5, P6 ;  /* 0x0000001f4e29b210 */ /* 0x000fe40002fec40b */
[----:B------:R-:W-:-:S04]  /*4f00*/  ISETP.GE.AND P5, PT, R153, R98, PT ;  /* 0x000000629900720c */ /* 0x000fc80003fa6270 */
[----:B------:R-:W-:-:S13]  /*4f10*/  ISETP.GE.OR P5, PT, R16, R104, P5 ;  /* 0x000000681000720c */ /* 0x000fda0002fa6670 */
[----:B------:R-:W4:Y:S01]  /*4f20*/  @!P5 LDC.64 R48, c[0x0][0x3e8] ;  /* 0x0000fa00ff30db82 */ /* 0x000f220000000a00 */
[----:B------:R-:W-:-:S04]  /*4f30*/  @!P5 IADD3 R50, P6, R84, R14, RZ ;  /* 0x0000000e5432d210 */ /* 0x000fc80007fde0ff */
[----:B------:R-:W-:Y:S02]  /*4f40*/  @!P5 IADD3.X R51, R90, R39, RZ, P6, !PT ;  /* 0x000000275a33d210 */ /* 0x000fe400037fe4ff */
[----:B----4-:R-:W-:-:S04]  /*4f50*/  @!P5 LEA R48, P6, R50, R48, 0x1 ;  /* 0x000000303230d211 */ /* 0x010fc800078c08ff */
[----:B------:R-:W-:Y:S02]  /*4f60*/  @!P5 LEA.HI.X R49, R50, R49, R51, 0x1, P6 ;  /* 0x000000313231d211 */ /* 0x000fe400030f0c33 */
[----:B------:R-:W4:Y:S01]  /*4f70*/  @!P5 LDC.64 R50, c[0x0][0x400] ;  /* 0x00010000ff32db82 */ /* 0x000f220000000a00 */
[----:B------:R-:W-:-:S05]  /*4f80*/  @!P5 IADD3 R52, P6, R88, R12, RZ ;  /* 0x0000000c5834d210 */ /* 0x000fca0007fde0ff */
[----:B------:R-:W-:Y:S01]  /*4f90*/  @!P5 IMAD.X R53, R11, 0x1, R78, P6 ;  /* 0x000000010b35d824 */ /* 0x000fe200030e064e */
[----:B----4-:R-:W-:-:S04]  /*4fa0*/  @!P5 LEA R50, P6, R52, R50, 0x1 ;  /* 0x000000323432d211 */ /* 0x010fc800078c08ff */
[----:B------:R-:W-:Y:S02]  /*4fb0*/  @!P5 LEA.HI.X R51, R52, R51, R53, 0x1, P6 ;  /* 0x000000333433d211 */ /* 0x000fe400030f0c35 */
[----:B0-----:R-:W-:-:S04]  /*4fc0*/  @!P4 LEA R56, P6, R46, R56, 0x1 ;  /* 0x000000382e38c211 */ /* 0x001fc800078c08ff */
[----:B------:R-:W-:Y:S02]  /*4fd0*/  @!P4 LEA.HI.X R57, R46, R57, R47, 0x1, P6 ;  /* 0x000000392e39c211 */ /* 0x000fe400030f0c2f */
[----:B------:R-:W-:Y:S02]  /*4fe0*/  CS2R R46, SRZ ;  /* 0x00000000002e7805 */ /* 0x000fe4000001ff00 */
[----:B-1----:R-:W-:-:S04]  /*4ff0*/  @!P4 LEA R58, P6, R44, R58, 0x1 ;  /* 0x0000003a2c3ac211 */ /* 0x002fc800078c08ff */
[----:B------:R-:W-:Y:S02]  /*5000*/  @!P4 LEA.HI.X R59, R44, R59, R45, 0x1, P6 ;  /* 0x0000003b2c3bc211 */ /* 0x000fe400030f0c2d */
[----:B------:R-:W-:Y:S02]  /*5010*/  CS2R R44, SRZ ;  /* 0x00000000002c7805 */ /* 0x000fe4000001ff00 */
[----:B--2---:R-:W-:-:S04]  /*5020*/  @!P3 LEA R64, P6, R42, R64, 0x1 ;  /* 0x000000402a40b211 */ /* 0x004fc800078c08ff */
[----:B------:R-:W-:Y:S02]  /*5030*/  @!P3 LEA.HI.X R65, R42, R65, R43, 0x1, P6 ;  /* 0x000000412a41b211 */ /* 0x000fe400030f0c2b */
[----:B------:R-:W-:Y:S02]  /*5040*/  CS2R R42, SRZ ;  /* 0x00000000002a7805 */ /* 0x000fe4000001ff00 */
[C---:B---3--:R-:W-:Y:S01]  /*5050*/  @!P3 LEA R66, P6, R40.reuse, R66, 0x1 ;  /* 0x000000422842b211 */ /* 0x048fe200078c08ff */
[----:B------:R0:W5:Y:S03]  /*5060*/  @!P5 LDG.E.128 R44, desc[UR42][R50.64] ;  /* 0x0000002a322cd981 */ /* 0x000166000c1e1d00 */
[----:B------:R-:W-:Y:S02]  /*5070*/  @!P3 LEA.HI.X R67, R40, R67, R41, 0x1, P6 ;  /* 0x000000432843b211 */ /* 0x000fe400030f0c29 */
[----:B------:R-:W-:-:S02]  /*5080*/  CS2R R40, SRZ ;  /* 0x0000000000287805 */ /* 0x000fc4000001ff00 */
[----:B------:R-:W-:Y:S02]  /*5090*/  CS2R R54, SRZ ;  /* 0x0000000000367805 */ /* 0x000fe4000001ff00 */
[----:B------:R-:W-:Y:S01]  /*50a0*/  CS2R R52, SRZ ;  /* 0x0000000000347805 */ /* 0x000fe2000001ff00 */
[----:B------:R-:W-:Y:S01]  /*50b0*/  VIADD R68, R153, 0x60 ;  /* 0x0000006099447836 */ /* 0x000fe20000000000 */
[----:B------:R1:W5:Y:S01]  /*50c0*/  @!P5 LDG.E.128 R40, desc[UR42][R48.64] ;  /* 0x0000002a3028d981 */ /* 0x000362000c1e1d00 */
[----:B0-----:R-:W-:-:S03]  /*50d0*/  CS2R R50, SRZ ;  /* 0x0000000000327805 */ /* 0x001fc6000001ff00 */
[----:B------:R0:W5:Y:S01]  /*50e0*/  @!P4 LDG.E.128 R52, desc[UR42][R58.64] ;  /* 0x0000002a3a34c981 */ /* 0x000162000c1e1d00 */
[----:B-1----:R-:W-:-:S06]  /*50f0*/  CS2R R48, SRZ ;  /* 0x0000000000307805 */ /* 0x002fcc000001ff00 */
[----:B------:R1:W5:Y:S01]  /*5100*/  @!P4 LDG.E.128 R48, desc[UR42][R56.64] ;  /* 0x0000002a3830c981 */ /* 0x000362000c1e1d00 */
[----:B------:R-:W-:-:S04]  /*5110*/  ISETP.GE.AND P4, PT, R68, R98, PT ;  /* 0x000000624400720c */ /* 0x000fc80003f86270 */
[----:B------:R-:W-:Y:S02]  /*5120*/  ISETP.GE.OR P4, PT, R16, R104, P4 ;  /* 0x000000681000720c */ /* 0x000fe40002786670 */
[----:B0-----:R-:W-:Y:S02]  /*5130*/  CS2R R58, SRZ ;  /* 0x00000000003a7805 */ /* 0x001fe4000001ff00 */
[----:B------:R-:W-:Y:S02]  /*5140*/  CS2R R62, SRZ ;  /* 0x00000000003e7805 */ /* 0x000fe4000001ff00 */
[----:B------:R-:W-:Y:S02]  /*5150*/  CS2R R60, SRZ ;  /* 0x00000000003c7805 */ /* 0x000fe4000001ff00 */
[----:B-1----:R-:W-:Y:S01]  /*5160*/  CS2R R56, SRZ ;  /* 0x0000000000387805 */ /* 0x002fe2000001ff00 */
[----:B------:R-:W-:Y:S01]  /*5170*/  BSSY B1, `(.L_x_7019) ;  /* 0x000001d000017945 */ /* 0x000fe20003800000 */
[----:B------:R-:W-:-:S02]  /*5180*/  CS2R R70, SRZ ;  /* 0x0000000000467805 */ /* 0x000fc4000001ff00 */
[----:B------:R-:W-:Y:S01]  /*5190*/  CS2R R68, SRZ ;  /* 0x0000000000447805 */ /* 0x000fe2000001ff00 */
[----:B------:R0:W5:Y:S04]  /*51a0*/  @!P3 LDG.E.128 R60, desc[UR42][R66.64] ;  /* 0x0000002a423cb981 */ /* 0x000168000c1e1d00 */
[----:B------:R1:W5:Y:S01]  /*51b0*/  @!P3 LDG.E.128 R56, desc[UR42][R64.64] ;  /* 0x0000002a4038b981 */ /* 0x000362000c1e1d00 */
[----:B------:R-:W-:Y:S02]  /*51c0*/  ISETP.GE.AND P3, PT, R16, R104, PT ;  /* 0x000000681000720c */ /* 0x000fe40003f66270 */
[----:B0-----:R-:W-:Y:S02]  /*51d0*/  CS2R R66, SRZ ;  /* 0x0000000000427805 */ /* 0x001fe4000001ff00 */
[----:B-1----:R-:W-:Y:S01]  /*51e0*/  CS2R R64, SRZ ;  /* 0x0000000000407805 */ /* 0x002fe2000001ff00 */
[----:B------:R-:W-:Y:S08]  /*51f0*/  @P4 BRA `(.L_x_7020) ;  /* 0x0000000000504947 */ /* 0x000ff00003800000 */
[----:B------:R-:W0:Y:S01]  /*5200*/  LDC.64 R64, c[0x0][0x3f8] ;  /* 0x0000fe00ff407b82 */ /* 0x000e220000000a00 */
[----:B------:R-:W-:Y:S01]  /*5210*/  IMAD.MOV.U32 R15, RZ, RZ, R90 ;  /* 0x000000ffff0f7224 */ /* 0x000fe200078e005a */
[----:B------:R-:W-:Y:S01]  /*5220*/  MOV R13, R11 ;  /* 0x0000000b000d7202 */ /* 0x000fe20000000f00 */
[----:B------:R-:W-:Y:S01]  /*5230*/  ULDC.64 UR4, c[0x0][0x3e8] ;  /* 0x0000fa0000047ab9 */ /* 0x000fe20000000a00 */
[----:B0-----:R-:W-:-:S04]  /*5240*/  IMAD.WIDE.U32 R14, R64, 0x60, R14 ;  /* 0x00000060400e7825 */ /* 0x001fc800078e000e */
[----:B------:R-:W-:Y:S01]  /*5250*/  IMAD R66, R65, 0x60, RZ ;  /* 0x0000006041427824 */ /* 0x000fe200078e02ff */
[----:B------:R-:W-:-:S04]  /*5260*/  IADD3 R65, P4, R84, R14, RZ ;  /* 0x0000000e54417210 */ /* 0x000fc80007f9e0ff */
[----:B------:R-:W-:Y:S02]  /*5270*/  IADD3.X R66, R39, R15, R66, P4, !PT ;  /* 0x0000000f27427210 */ /* 0x000fe400027fe442 */
        /* <DEDUP_REMOVED lines=8> */
[----:B------:R-:W-:-:S03]  /*5300*/  LEA R68, P4, R11, UR4, 0x1 ;  /* 0x000000040b447c11 */ /* 0x000fc6000f8808ff */
[----:B------:R-:W5:Y:S01]  /*5310*/  LDG.E.128 R64, desc[UR42][R64.64] ;  /* 0x0000002a40407981 */ /* 0x000f62000c1e1d00 */
[----:B------:R-:W-:-:S06]  /*5320*/  LEA.HI.X R69, R11, UR5, R12, 0x1, P4 ;  /* 0x000000050b457c11 */ /* 0x000fcc000a0f0c0c */
[----:B------:R-:W5:Y:S03]  /*5330*/  LDG.E.128 R68, desc[UR42][R68.64] ;  /* 0x0000002a44447981 */ /* 0x000f66000c1e1d00 */
.L_x_7020:
[----:B------:R-:W-:Y:S05]  /*5340*/  BSYNC B1 ;  /* 0x0000000000017941 */ /* 0x000fea0003800000 */
.L_x_7019:
[----:B-----5:R-:W-:Y:S01]  /*5350*/  IMAD.MOV.U32 R11, RZ, RZ, R66 ;  /* 0x000000ffff0b7224 */ /* 0x020fe200078e0042 */
[----:B------:R-:W-:Y:S01]  /*5360*/  MOV R14, R65 ;  /* 0x00000041000e7202 */ /* 0x000fe20000000f00 */
[----:B------:R-:W-:Y:S01]  /*5370*/  IMAD.MOV.U32 R12, RZ, RZ, R67 ;  /* 0x000000ffff0c7224 */ /* 0x000fe200078e0043 */
[----:B------:R-:W-:Y:S01]  /*5380*/  UISETP.NE.AND UP0, UPT, UR41, 0x3, UPT ;  /* 0x000000032900788c */ /* 0x000fe2000bf05270 */
[----:B------:R-:W-:-:S03]  /*5390*/  IMAD.MOV.U32 R13, RZ, RZ, R64 ;  /* 0x000000ffff0d7224 */ /* 0x000fc600078e0040 */
[----:B------:R-:W-:Y:S01]  /*53a0*/  PRMT R115, R12, 0x5410, R11 ;  /* 0x000054100c737816 */ /* 0x000fe2000000000b */
[----:B------:R-:W-:Y:S01]  /*53b0*/  IMAD.MOV.U32 R11, RZ, RZ, R70 ;  /* 0x000000ffff0b7224 */ /* 0x000fe200078e0046 */
[----:B------:R-:W-:Y:S01]  /*53c0*/  PRMT R114, R14, 0x5410, R13 ;  /* 0x000054100e727816 */ /* 0x000fe2000000000d */
[----:B------:R-:W-:Y:S01]  /*53d0*/  IMAD.MOV.U32 R12, RZ, RZ, R71 ;  /* 0x000000ffff0c7224 */ /* 0x000fe200078e0047 */
[----:B------:R-:W-:Y:S01]  /*53e0*/  MOV R14, R69 ;  /* 0x00000045000e7202 */ /* 0x000fe20000000f00 */
[----:B------:R-:W-:Y:S01]  /*53f0*/  IMAD.MOV.U32 R13, RZ, RZ, R68 ;  /* 0x000000ffff0d7224 */ /* 0x000fe200078e0044 */
[----:B------:R-:W-:Y:S02]  /*5400*/  PLOP3.LUT P5, PT, PT, PT, UP0, 0x80, 0x0 ;  /* 0x000000000000781c */ /* 0x000fe40003faf008 */
        /* <DEDUP_REMOVED lines=20> */
[----:B------:R-:W-:Y:S02]  /*5550*/  PRMT R127, R127, 0x5410, R14 ;  /* 0x000054107f7f7816 */ /* 0x000fe4000000000e */
        /* <DEDUP_REMOVED lines=25> */
.L_x_7021:
[----:B------:R-:W-:Y:S01]  /*56f0*/  IMAD R90, R155, 0x8, R156 ;  /* 0x000000089b5a7824 */ /* 0x000fe200078e029c */
[----:B------:R-:W-:Y:S01]  /*5700*/  SHF.L.U32 R103, R154, 0x1f, RZ ;  /* 0x0000001f9a677819 */ /* 0x000fe200000006ff */
[----:B------:R-:W0:Y:S01]  /*5710*/  LDC R110, c[0x0][0x2f4] ;  /* 0x0000bd00ff6e7b82 */ /* 0x000e220000000800 */
[----:B------:R-:W-:Y:S02]  /*5720*/  BSSY B1, `(.L_x_7022) ;  /* 0x0000003000017945 */ /* 0x000fe40003800000 */
[----:B------:R-:W1:Y:S02]  /*5730*/  SYNCS.PHASECHK.TRANS64.TRYWAIT P4, [R90+URZ+0x28890], R103 ;  /* 0x028890675a0075a7 */ /* 0x000e64000808017f */
[----:B-1----:R-:W-:Y:S05]  /*5740*/  @!P4 BRA `(.L_x_7023) ;  /* 0x00000164003cc947 */ /* 0x002fea0003800000 */
.L_x_7306:
[----:B------:R-:W-:Y:S05]  /*5750*/  BSYNC B1 ;  /* 0x0000000000017941 */ /* 0x000fea0003800000 */
.L_x_7022:
[----:B------:R-:W-:Y:S01]  /*5760*/  UMOV UR4, 0xffffffff ;  /* 0xffffffff00047882 */ /* 0x000fe20000000000 */
[----:B0-----:R-:W-:Y:S02]  /*5770*/  IMAD.IADD R112, R110, 0x1, -R37 ;  /* 0x000000016e707824 */ /* 0x001fe400078e0a25 */
[----:B------:R-:W-:Y:S05]  /*5780*/  BRA.DIV UR4, `(.L_x_7024) ;  /* 0x0000016604407947 */ /* 0x000fea000b800000 */
[----:B------:R0:W2:Y:S04]  /*5790*/  SHFL.IDX PT, R107, R108, RZ, 0x181f ;  /* 0x00181fff6c6b7589 */ /* 0x0000a800000e0000 */
[----:B------:R0:W3:Y:S02]  /*57a0*/  SHFL.IDX PT, R106, R109, RZ, 0x181f ;  /* 0x00181fff6d6a7589 */ /* 0x0000e400000e0000 */
.L_x_7310:
[----:B------:R-:W-:Y:S01]  /*57b0*/  ISETP.GE.OR P4, PT, R153, R98, P1 ;  /* 0x000000629900720c */ /* 0x000fe20000f86670 */
[----:B------:R-:W-:-:S12]  /*57c0*/  BSSY B1, `(.L_x_7025) ;  /* 0x0000073000017945 */ /* 0x000fd80003800000 */
[----:B------:R-:W-:Y:S05]  /*57d0*/  @P4 BRA `(.L_x_7026) ;  /* 0x0000000400c44947 */ /* 0x000fea0003800000 */
[----:B------:R-:W-:Y:S01]  /*57e0*/  SEL R11, R37, R112, !P0 ;  /* 0x00000070250b7207 */ /* 0x000fe20004000000 */
[----:B------:R-:W-:Y:S01]  /*57f0*/  BSSY B2, `(.L_x_7027) ;  /* 0x000006b000027945 */ /* 0x000fe20003800000 */
[----:B------:R-:W-:Y:S02]  /*5800*/  SHF.L.U32 R15, R153, 0x6, RZ ;  /* 0x00000006990f7819 */ /* 0x000fe400000006ff */
[----:B------:R-:W-:Y:S02]  /*5810*/  SHF.R.S32.HI R12, RZ, 0x1f, R11 ;  /* 0x0000001fff0c7819 */ /* 0x000fe4000001140b */
[C---:B---3--:R-:W-:Y:S02]  /*5820*/  LEA R104, P4, R77.reuse, R106, 0x1 ;  /* 0x0000006a4d687211 */ /* 0x048fe400078808ff */
[----:B------:R-:W-:Y:S02]  /*5830*/  LEA.HI R12, R12, R11, RZ, 0x4 ;  /* 0x0000000b0c0c7211 */ /* 0x000fe400078f20ff */
[----:B--2---:R-:W-:-:S02]  /*5840*/  LEA.HI.X R105, R77, R107, R81, 0x1, P4 ;  /* 0x0000006b4d697211 */ /* 0x004fc400020f0c51 */
[----:B------:R-:W-:-:S04]  /*5850*/  LEA.HI.SX32 R12, R12, R79, 0x1c ;  /* 0x0000004f0c0c7211 */ /* 0x000fc800078fe2ff */
[----:B------:R-:W-:Y:S01]  /*5860*/  SHF.R.S32.HI R13, RZ, 0x1f, R12 ;  /* 0x0000001fff0d7819 */ /* 0x000fe2000001140c */
[----:B------:R-:W-:-:S03]  /*5870*/  IMAD.SHL.U32 R11, R12, 0x8, RZ ;  /* 0x000000080c0b7824 */ /* 0x000fc600078e00ff */
[----:B------:R-:W-:Y:S02]  /*5880*/  LEA.HI R13, R13, R12, RZ, 0x3 ;  /* 0x0000000c0d0d7211 */ /* 0x000fe400078f18ff */
[----:B------:R-:W-:-:S03]  /*5890*/  LOP3.LUT R12, R11, 0x38, RZ, 0xc0, !PT ;  /* 0x000000380b0c7812 */ /* 0x000fc600078ec0ff */
[----:B------:R-:W-:Y:S01]  /*58a0*/  IMAD.SHL.U32 R14, R13, 0x400, RZ ;  /* 0x000004000d0e7824 */ /* 0x000fe200078e00ff */
[----:B------:R-:W-:-:S04]  /*58b0*/  LOP3.LUT R13, R12, 0x1c0, R15, 0xf8, !PT ;  /* 0x000001c00c0d7812 */ /* 0x000fc800078ef80f */
[----:B------:R-:W-:Y:S02]  /*58c0*/  LOP3.LUT R14, R14, 0x7fffe000, RZ, 0xc0, !PT ;  /* 0x7fffe0000e0e7812 */ /* 0x000fe400078ec0ff */
[----:B------:R-:W-:-:S04]  /*58d0*/  LOP3.LUT R13, R13, R200, RZ, 0x3c, !PT ;  /* 0x000000c80d0d7212 */ /* 0x000fc800078e3cff */
[----:B------:R-:W-:Y:S01]  /*58e0*/  IADD3 R14, R13, R14, R201 ;  /* 0x0000000e0d0e7210 */ /* 0x000fe20007ffe0c9 */
[----:B------:R-:W-:-:S04]  /*58f0*/  IMAD R13, R155, 0x4000, R7 ;  /* 0x000040009b0d7824 */ /* 0x000fc800078e0207 */
[----:B------:R-:W-:Y:S01]  /*5900*/  IMAD R15, R155, 0x4000, R14 ;  /* 0x000040009b0f7824 */ /* 0x000fe200078e020e */
[----:B------:R-:W-:-:S03]  /*5910*/  LEA R13, R13, R156, 0x1 ;  /* 0x0000009c0d0d7211 */ /* 0x000fc600078e08ff */
[----:B------:R-:W-:-:S03]  /*5920*/  IMAD R72, R15, 0x2, R156 ;  /* 0x000000020f487824 */ /* 0x000fc600078e029c */
[----:B------:R-:W2:Y:S04]  /*5930*/  LDS.128 R12, [R13+0x18400] ;  /* 0x018400000d0c7984 */ /* 0x000ea80000000c00 */
[----:B------:R-:W3:Y:S01]  /*5940*/  LDS.128 R72, [R72+0x18400] ;  /* 0x0184000048487984 */ /* 0x000ee20000000c00 */
[----:B------:R-:W-:Y:S05]  /*5950*/  @P3 BRA `(.L_x_7028) ;  /* 0x0000000400503947 */ /* 0x000fea0003800000 */
[----:B------:R-:W-:Y:S01]  /*5960*/  SHF.R.U32.HI R131, RZ, 0x10, R45 ;  /* 0x00000010ff837819 */ /* 0x000fe2000001162d */
[----:B---3--:R-:W-:Y:S01]  /*5970*/  IMAD.MOV.U32 R129, RZ, RZ, R75 ;  /* 0x000000ffff817224 */ /* 0x008fe200078e004b */
[--C-:B------:R-:W-:Y:S01]  /*5980*/  SHF.R.U64 R40, R40, 0x10, R41.reuse ;  /* 0x0000001028287819 */ /* 0x100fe20000001229 */
[----:B------:R-:W-:Y:S01]  /*5990*/  HADD2.F32 R130, -RZ, R127.H1_H1 ;  /* 0x3000007fff827230 */ /* 0x000fe20000004100 */
[----:B------:R-:W-:Y:S01]  /*59a0*/  SHF.R.U32.HI R132, RZ, 0x10, R41 ;  /* 0x00000010ff847819 */ /* 0x000fe20000011629 */
[----:B------:R-:W-:Y:S01]  /*59b0*/  HADD2.F32 R75, -RZ, R73.H0_H0 ;  /* 0x20000049ff4b7230 */ /* 0x000fe20000004100 */
[----:B------:R-:W-:Y:S01]  /*59c0*/  SHF.R.U64 R44, R44, 0x10, R45 ;  /* 0x000000102c2c7819 */ /* 0x000fe2000000122d */
[----:B--2---:R-:W-:Y:S01]  /*59d0*/  IMAD.MOV.U32 R45, RZ, RZ, R15 ;  /* 0x000000ffff2d7224 */ /* 0x004fe200078e000f */
[----:B------:R-:W-:Y:S01]  /*59e0*/  SHF.R.U64 R41, R42, 0x10, R43 ;  /* 0x000000102a297819 */ /* 0x000fe2000000122b */
[----:B------:R-:W-:Y:S01]  /*59f0*/  HADD2.F32 R15, -RZ, R13.H0_H0 ;  /* 0x2000000dff0f7230 */ /* 0x000fe20000004100 */
[--C-:B------:R-:W-:Y:S01]  /*5a00*/  SHF.R.U64 R42, R46, 0x10, R47.reuse ;  /* 0x000000102e2a7819 */ /* 0x100fe2000000122f */
[----:B------:R-:W-:Y:S01]  /*5a10*/  HADD2.F32 R131, -RZ, R131.H0_H0 ;  /* 0x20000083ff837230 */ /* 0x000fe20000004100 */
[----:B------:R-:W-:Y:S01]  /*5a20*/  SHF.R.U32.HI R47, RZ, 0x10, R47 ;  /* 0x00000010ff2f7819 */ /* 0x000fe2000001162f */
[----:B------:R-:W-:Y:S01]  /*5a30*/  HADD2.F32 R46, -RZ, R13.H1_H1 ;  /* 0x3000000dff2e7230 */ /* 0x000fe20000004100 */
[----:B------:R-:W-:Y:S01]  /*5a40*/  SHF.R.U32.HI R43, RZ, 0x10, R43 ;  /* 0x00000010ff2b7819 */ /* 0x000fe2000001162b */
[----:B------:R-:W-:-:S02]  /*5a50*/  HADD2.F32 R128, -RZ, R127.H0_H0 ;  /* 0x2000007fff807230 */ /* 0x000fc40000004100 */
[----:B------:R-:W-:Y:S02]  /*5a60*/  HADD2.F32 R73, -RZ, R73.H1_H1 ;  /* 0x30000049ff497230 */ /* 0x000fe40000004100 */
[-C--:B------:R-:W-:Y:S01]  /*5a70*/  FMUL.FTZ R134, R46, R131.reuse ;  /* 0x000000832e867220 */ /* 0x080fe20000410000 */
[----:B------:R-:W-:Y:S02]  /*5a80*/  HADD2.F32 R127, -RZ, R132.H0_H0 ;  /* 0x20000084ff7f7230 */ /* 0x000fe40000004100 */
[-C--:B------:R-:W-:Y:S01]  /*5a90*/  FMUL.FTZ R132, R75, R130.reuse ;  /* 0x000000824b847220 */ /* 0x080fe20000410000 */
[----:B------:R-:W-:Y:S01]  /*5aa0*/  FMUL.FTZ R130, R15, R130 ;  /* 0x000000820f827220 */ /* 0x000fe20000410000 */
[----:B------:R-:W-:Y:S01]  /*5ab0*/  FMUL.FTZ R133, R73, R131 ;  /* 0x0000008349857220 */ /* 0x000fe20000410000 */
[----:B------:R-:W-:Y:S02]  /*5ac0*/  HADD2.F32 R41, -RZ, R41.H0_H0 ;  /* 0x20000029ff297230 */ /* 0x000fe40000004100 */
[-C--:B------:R-:W-:Y:S01]  /*5ad0*/  FFMA.FTZ R13, R15, R128.reuse, -R132 ;  /* 0x000000800f0d7223 */ /* 0x080fe20000010884 */
[----:B------:R-:W-:Y:S01]  /*5ae0*/  FFMA.FTZ R15, R75, R128, R130 ;  /* 0x000000804b0f7223 */ /* 0x000fe20000010082 */
[----:B------:R-:W-:Y:S01]  /*5af0*/  FFMA.FTZ R128, R73, R127, R134 ;  /* 0x0000007f49807223 */ /* 0x000fe20000010086 */
[----:B------:R-:W-:-:S02]  /*5b00*/  HADD2.F32 R132, -RZ, R126.H1_H1 ;  /* 0x3000007eff847230 */ /* 0x000fc40000004100 */
[----:B------:R-:W-:Y:S01]  /*5b10*/  FFMA.FTZ R46, R46, R127, -R133 ;  /* 0x0000007f2e2e7223 */ /* 0x000fe20000010885 */
[----:B------:R-:W-:Y:S02]  /*5b20*/  HADD2.F32 R75, -RZ, R129.H0_H0 ;  /* 0x20000081ff4b7230 */ /* 0x000fe40000004100 */
[----:B------:R-:W-:Y:S01]  /*5b30*/  HADD2.F32 R130, -RZ, R126.H0_H0 ;  /* 0x2000007eff827230 */ /* 0x000fe20000004100 */
[----:B------:R-:W-:Y:S01]  /*5b40*/  F2FP.F16.F32.PACK_AB R15, R128, R15 ;  /* 0x0000000f800f723e */ /* 0x000fe200000000ff */
[----:B------:R-:W-:Y:S02]  /*5b50*/  HADD2.F32 R73, -RZ, R45.H0_H0 ;  /* 0x2000002dff497230 */ /* 0x000fe40000004100 */
[----:B------:R-:W-:Y:S01]  /*5b60*/  FMUL.FTZ R134, R75, R132 ;  /* 0x000000844b867220 */ /* 0x000fe20000410000 */
[----:B------:R-:W-:Y:S01]  /*5b70*/  HADD2.F32 R129, -RZ, R129.H1_H1 ;  /* 0x30000081ff817230 */ /* 0x000fe20000004100 */
[----:B------:R-:W-:Y:S01]  /*5b80*/  F2FP.F16.F32.PACK_AB R13, R46, R13 ;  /* 0x0000000d2e0d723e */ /* 0x000fe200000000ff */
[----:B------:R-:W-:-:S02]  /*5b90*/  HADD2.F32 R127, -RZ, R47.H0_H0 ;  /* 0x2000002fff7f7230 */ /* 0x000fc40000004100 */
[----:B------:R-:W-:Y:S01]  /*5ba0*/  FMUL.FTZ R132, R73, R132 ;  /* 0x0000008449847220 */ /* 0x000fe20000410000 */
[----:B------:R-:W-:Y:S02]  /*5bb0*/  HADD2.F32 R126, -RZ, R45.H1_H1 ;  /* 0x3000002dff7e7230 */ /* 0x000fe40000004100 */
        /* <DEDUP_REMOVED lines=8> */
[----:B------:R-:W-:Y:S02]  /*5c40*/  HADD2.F32 R127, -RZ, R44.H0_H0 ;  /* 0x2000002cff7f7230 */ /* 0x000fe40000004100 */
[----:B------:R-:W-:Y:S01]  /*5c50*/  HADD2.F32 R125, -RZ, R125.H1_H1 ;  /* 0x3000007dff7d7230 */ /* 0x000fe20000004100 */
[----:B------:R-:W-:Y:S01]  /*5c60*/  F2FP.F16.F32.PACK_AB R43, R126, R43 ;  /* 0x0000002b7e2b723e */ /* 0x000fe200000000ff */
[----:B------:R-:W-:Y:S02]  /*5c70*/  HADD2.F32 R47, -RZ, R72.H0_H0 ;  /* 0x20000048ff2f7230 */ /* 0x000fe40000004100 */
[----:B------:R-:W-:Y:S02]  /*5c80*/  HADD2.F32 R44, -RZ, R12.H0_H0 ;  /* 0x2000000cff2c7230 */ /* 0x000fe40000004100 */
[----:B------:R-:W-:Y:S02]  /*5c90*/  HADD2.F32 R72, -RZ, R72.H1_H1 ;  /* 0x30000048ff487230 */ /* 0x000fe40000004100 */
[----:B------:R-:W-:Y:S01]  /*5ca0*/  FMUL.FTZ R129, R47, R125 ;  /* 0x0000007d2f817220 */ /* 0x000fe20000410000 */
[----:B------:R-:W-:-:S02]  /*5cb0*/  HADD2.F32 R12, -RZ, R12.H1_H1 ;  /* 0x3000000cff0c7230 */ /* 0x000fc40000004100 */
[----:B------:R-:W-:Y:S02]  /*5cc0*/  HADD2.F32 R75, -RZ, R40.H0_H0 ;  /* 0x20000028ff4b7230 */ /* 0x000fe40000004100 */
[----:B------:R-:W-:Y:S01]  /*5cd0*/  FMUL.FTZ R40, R44, R125 ;  /* 0x0000007d2c287220 */ /* 0x000fe20000410000 */
[-C--:B------:R-:W-:Y:S01]  /*5ce0*/  FMUL.FTZ R125, R72, R127.reuse ;  /* 0x0000007f487d7220 */ /* 0x080fe20000410000 */
[----:B------:R-:W-:Y:S01]  /*5cf0*/  FMUL.FTZ R127, R12, R127 ;  /* 0x0000007f0c7f7220 */ /* 0x000fe20000410000 */
[-C--:B------:R-:W-:Y:S01]  /*5d00*/  FFMA.FTZ R129, R44, R73.reuse, -R129 ;  /* 0x000000492c817223 */ /* 0x080fe20000010881 */
[----:B------:R-:W-:Y:S01]  /*5d10*/  FFMA.FTZ R44, R47, R73, R40 ;  /* 0x000000492f2c7223 */ /* 0x000fe20000010028 */
[-C--:B------:R-:W-:Y:S01]  /*5d20*/  FFMA.FTZ R132, R12, R75.reuse, -R125 ;  /* 0x0000004b0c847223 */ /* 0x080fe2000001087d */
[----:B------:R-:W-:Y:S01]  /*5d30*/  FFMA.FTZ R127, R72, R75, R127 ;  /* 0x0000004b487f7223 */ /* 0x000fe2000001007f */
[----:B------:R-:W-:Y:S02]  /*5d40*/  HADD2.F32 R40, -RZ, R74.H0_H0 ;  /* 0x2000004aff287230 */ /* 0x000fe40000004100 */
[----:B------:R-:W-:-:S02]  /*5d50*/  HADD2.F32 R73, -RZ, R124.H1_H1 ;  /* 0x3000007cff497230 */ /* 0x000fc40000004100 */
[----:B------:R-:W-:Y:S01]  /*5d60*/  HADD2.F32 R75, -RZ, R42.H0_H0 ;  /* 0x2000002aff4b7230 */ /* 0x000fe20000004100 */
[----:B------:R-:W-:Y:S01]  /*5d70*/  F2FP.F16.F32.PACK_AB R72, R127, R44 ;  /* 0x0000002c7f48723e */ /* 0x000fe200000000ff */
[----:B------:R-:W-:Y:S02]  /*5d80*/  HADD2.F32 R12, -RZ, R14.H0_H0 ;  /* 0x2000000eff0c7230 */ /* 0x000fe40000004100 */
[-C--:B------:R-:W-:Y:S01]  /*5d90*/  FMUL.FTZ R125, R40, R73.reuse ;  /* 0x00000049287d7220 */ /* 0x080fe20000410000 */
[----:B------:R-:W-:Y:S02]  /*5da0*/  HADD2.F32 R74, -RZ, R74.H1_H1 ;  /* 0x3000004aff4a7230 */ /* 0x000fe40000004100 */
[----:B------:R-:W-:Y:S02]  /*5db0*/  HADD2.F32 R14, -RZ, R14.H1_H1 ;  /* 0x3000000eff0e7230 */ /* 0x000fe40000004100 */
[----:B------:R-:W-:Y:S01]  /*5dc0*/  FMUL.FTZ R73, R12, R73 ;  /* 0x000000490c497220 */ /* 0x000fe20000410000 */
[----:B------:R-:W-:-:S02]  /*5dd0*/  HADD2.F32 R47, -RZ, R124.H0_H0 ;  /* 0x2000007cff2f7230 */ /* 0x000fc40000004100 */
[-C--:B------:R-:W-:Y:S01]  /*5de0*/  FMUL.FTZ R131, R74, R75.reuse ;  /* 0x0000004b4a837220 */ /* 0x080fe20000410000 */
[----:B------:R-:W-:Y:S02]  /*5df0*/  FMUL.FTZ R75, R14, R75 ;  /* 0x0000004b0e4b7220 */ /* 0x000fe40000410000 */
[-C--:B------:R-:W-:Y:S01]  /*5e00*/  FFMA.FTZ R73, R40, R47.reuse, R73 ;  /* 0x0000002f28497223 */ /* 0x080fe20000010049 */
[----:B------:R-:W-:Y:S01]  /*5e10*/  FFMA.FTZ R125, R12, R47, -R125 ;  /* 0x0000002f0c7d7223 */ /* 0x000fe2000001087d */
[-C--:B------:R-:W-:Y:S01]  /*5e20*/  FFMA.FTZ R74, R74, R41.reuse, R75 ;  /* 0x000000294a4a7223 */ /* 0x080fe2000001004b */
[----:B------:R-:W-:Y:S01]  /*5e30*/  FFMA.FTZ R14, R14, R41, -R131 ;  /* 0x000000290e0e7223 */ /* 0x000fe20000010883 */
[----:B------:R-:W-:Y:S02]  /*5e40*/  F2FP.F16.F32.PACK_AB R75, R130, R45 ;  /* 0x0000002d824b723e */ /* 0x000fe400000000ff */
[----:B------:R-:W-:Y:S02]  /*5e50*/  F2FP.F16.F32.PACK_AB R12, R132, R129 ;  /* 0x00000081840c723e */ /* 0x000fe400000000ff */
[----:B------:R-:W-:-:S02]  /*5e60*/  F2FP.F16.F32.PACK_AB R74, R74, R73 ;  /* 0x000000494a4a723e */ /* 0x000fc400000000ff */
[----:B------:R-:W-:Y:S01]  /*5e70*/  MOV R73, R15 ;  /* 0x0000000f00497202 */ /* 0x000fe20000000f00 */
[----:B------:R-:W-:Y:S01]  /*5e80*/  IMAD.MOV.U32 R15, RZ, RZ, R43 ;  /* 0x000000ffff0f7224 */ /* 0x000fe200078e002b */
[----:B------:R-:W-:-:S07]  /*5e90*/  F2FP.F16.F32.PACK_AB R14, R14, R125 ;  /* 0x0000007d0e0e723e */ /* 0x000fce00000000ff */
.L_x_7028:
[----:B------:R-:W-:Y:S05]  /*5ea0*/  BSYNC B2 ;  /* 0x0000000000027941 */ /* 0x000fea0003800000 */
.L_x_7027:
[----:B------:R-:W-:Y:S01]  /*5eb0*/  ISETP.GE.AND P4, PT, R11, R110, PT ;  /* 0x0000006e0b00720c */ /* 0x000fe20003f86270 */
[----:B--2---:R4:W-:-:S12]  /*5ec0*/  ST.E.128 desc[UR42][R104.64], R12 ;  /* 0x0000000c68007985 */ /* 0x0049d8000c101d2a */
[----:B------:R-:W-:-:S05]  /*5ed0*/  @!P4 IMAD.WIDE R106, R11, 0x2, R106 ;  /* 0x000000020b6ac825 */ /* 0x000fca00078e026a */
[----:B---3--:R4:W-:Y:S02]  /*5ee0*/  @!P4 ST.E.128 desc[UR42][R106.64], R72 ;  /* 0x000000486a00c985 */ /* 0x0089e4000c101d2a */
.L_x_7026:
[----:B------:R-:W-:Y:S05]  /*5ef0*/  BSYNC B1 ;  /* 0x0000000000017941 */ /* 0x000fea0003800000 */
.L_x_7025:
[----:B------:R-:W-:-:S03]  /*5f00*/  UMOV UR4, 0xffffffff ;  /* 0xffffffff00047882 */ /* 0x000fc60000000000 */
[----:B------:R-:W-:Y:S05]  /*5f10*/  BRA.DIV UR4, `(.L_x_7029) ;  /* 0x0000015e04a87947 */ /* 0x000fea000b800000 */
[----:B------:R0:W0:Y:S04]  /*5f20*/  SHFL.IDX PT, R47, R108, 0x1, 0x181f ;  /* 0x00381f006c2f7f89 */ /* 0x00002800000e0000 */
[----:B------:R0:W0:Y:S02]  /*5f30*/  SHFL.IDX PT, R46, R109, 0x1, 0x181f ;  /* 0x00381f006d2e7f89 */ /* 0x00002400000e0000 */
.L_x_7314:
[----:B------:R-:W-:Y:S01]  /*5f40*/  VIADD R11, R153, 0x20 ;  /* 0x00000020990b7836 */ /* 0x000fe20000000000 */
[----:B------:R-:W-:Y:S04]  /*5f50*/  BSSY B1, `(.L_x_7030) ;  /* 0x0000076000017945 */ /* 0x000fe80003800000 */
[----:B------:R-:W-:-:S13]  /*5f60*/  ISETP.GE.OR P4, PT, R11, R98, P1 ;  /* 0x000000620b00720c */ /* 0x000fda0000f86670 */
[----:B------:R-:W-:Y:S05]  /*5f70*/  @P4 BRA `(.L_x_7031) ;  /* 0x0000000400cc4947 */ /* 0x000fea0003800000 */
[----:B------:R-:W-:Y:S01]  /*5f80*/  SEL R11, R37, R112, !P0 ;  /* 0x00000070250b7207 */ /* 0x000fe20004000000 */
[----:B------:R-:W-:Y:S01]  /*5f90*/  BSSY B2, `(.L_x_7032) ;  /* 0x000006d000027945 */ /* 0x000fe20003800000 */
[----:B----4-:R-:W-:Y:S02]  /*5fa0*/  SHF.R.U32.HI R14, RZ, 0x3, R193 ;  /* 0x00000003ff0e7819 */ /* 0x010fe400000116c1 */
[----:B------:R-:W-:Y:S02]  /*5fb0*/  SHF.R.S32.HI R12, RZ, 0x1f, R11 ;  /* 0x0000001fff0c7819 */ /* 0x000fe4000001140b */
[C---:B0-----:R-:W-:Y:S02]  /*5fc0*/  LEA R44, P4, R77.reuse, R46, 0x1 ;  /* 0x0000002e4d2c7211 */ /* 0x041fe400078808ff */
[----:B------:R-:W-:Y:S02]  /*5fd0*/  LEA.HI R12, R12, R11, RZ, 0x4 ;  /* 0x0000000b0c0c7211 */ /* 0x000fe400078f20ff */
[----:B------:R-:W-:-:S02]  /*5fe0*/  LEA.HI.X R45, R77, R47, R81, 0x1, P4 ;  /* 0x0000002f4d2d7211 */ /* 0x000fc400020f0c51 */
[----:B------:R-:W-:-:S04]  /*5ff0*/  LEA.HI.SX32 R12, R12, R79, 0x1c ;  /* 0x0000004f0c0c7211 */ /* 0x000fc800078fe2ff */
[----:B------:R-:W-:Y:S01]  /*6000*/  SHF.R.S32.HI R13, RZ, 0x1f, R12 ;  /* 0x0000001fff0d7819 */ /* 0x000fe2000001140c */
[----:B------:R-:W-:-:S03]  /*6010*/  IMAD.SHL.U32 R11, R12, 0x8, RZ ;  /* 0x000000080c0b7824 */ /* 0x000fc600078e00ff */
[----:B------:R-:W-:Y:S02]  /*6020*/  LEA.HI R13, R13, R12, RZ, 0x3 ;  /* 0x0000000c0d0d7211 */ /* 0x000fe400078f18ff */
[----:B------:R-:W-:Y:S02]  /*6030*/  LOP3.LUT R12, R193, 0x38, R11, 0xf8, !PT ;  /* 0x00000038c10c7812 */ /* 0x000fe400078ef80b */
[----:B------:R-:W-:Y:S02]  /*6040*/  SHF.L.U32 R13, R13, 0xa, RZ ;  /* 0x0000000a0d0d7819 */ /* 0x000fe400000006ff */
[----:B------:R-:W-:Y:S02]  /*6050*/  LOP3.LUT R12, R12, R14, RZ, 0x3c, !PT ;  /* 0x0000000e0c0c7212 */ /* 0x000fe400078e3cff */
[----:B------:R-:W-:-:S04]  /*6060*/  LOP3.LUT R13, R13, 0x7fffe000, RZ, 0xc0, !PT ;  /* 0x7fffe0000d0d7812 */ /* 0x000fc800078ec0ff */
[----:B------:R-:W-:Y:S01]  /*6070*/  IADD3 R12, R12, R13, R199 ;  /* 0x0000000d0c0c7210 */ /* 0x000fe20007ffe0c7 */
[----:B------:R-:W-:-:S04]  /*6080*/  IMAD R13, R155, 0x4000, R4 ;  /* 0x000040009b0d7824 */ /* 0x000fc800078e0204 */
[----:B------:R-:W-:Y:S02]  /*6090*/  IMAD R15, R155, 0x4000, R12 ;  /* 0x000040009b0f7824 */ /* 0x000fe400078e020c */
[----:B------:R-:W-:-:S03]  /*60a0*/  IMAD R13, R13, 0x2, R156 ;  /* 0x000000020d0d7824 */ /* 0x000fc600078e029c */
[----:B------:R-:W-:-:S03]  /*60b0*/  LEA R40, R15, R156, 0x1 ;  /* 0x0000009c0f287211 */ /* 0x000fc600078e08ff */
[----:B------:R-:W0:Y:S04]  /*60c0*/  LDS.128 R12, [R13+0x18400] ;  /* 0x018400000d0c7984 */ /* 0x000e280000000c00 */
[----:B------:R-:W4:Y:S01]  /*60d0*/  LDS.128 R40, [R40+0x18400] ;  /* 0x0184000028287984 */ /* 0x000f220000000c00 */
[----:B------:R-:W-:Y:S05]  /*60e0*/  @P3 BRA `(.L_x_7033) ;  /* 0x00000004005c3947 */ /* 0x000fea0003800000 */
[----:B------:R-:W-:Y:S02]  /*60f0*/  SHF.R.U64 R72, R48, 0x10, R49 ;  /* 0x0000001030487819 */ /* 0x000fe40000001231 */
[----:B------:R-:W-:Y:S01]  /*6100*/  SHF.R.U64 R48, R50, 0x10, R51 ;  /* 0x0000001032307819 */ /* 0x000fe20000001233 */
[----:B0-----:R-:W-:Y:S01]  /*6110*/  IMAD.MOV.U32 R50, RZ, RZ, R12 ;  /* 0x000000ffff327224 */ /* 0x001fe200078e000c */
[----:B------:R-:W-:Y:S01]  /*6120*/  SHF.R.U32.HI R74, RZ, 0x10, R53 ;  /* 0x00000010ff4a7819 */ /* 0x000fe20000011635 */
[----:B----4-:R-:W-:Y:S01]  /*6130*/  IMAD.MOV.U32 R12, RZ, RZ, R41 ;  /* 0x000000ffff0c7224 */ /* 0x010fe200078e0029 */
[----:B------:R-:W-:Y:S01]  /*6140*/  SHF.R.U32.HI R73, RZ, 0x10, R49 ;  /* 0x00000010ff497819 */ /* 0x000fe20000011631 */
[----:B------:R-:W-:Y:S01]  /*6150*/  HADD2.F32 R72, -RZ, R72.H0_H0 ;  /* 0x20000048ff487230 */ /* 0x000fe20000004100 */
[----:B------:R-:W-:Y:S01]  /*6160*/  SHF.R.U64 R52, R52, 0x10, R53 ;  /* 0x0000001034347819 */ /* 0x000fe20000001235 */
[----:B------:R-:W-:Y:S01]  /*6170*/  IMAD.MOV.U32 R53, RZ, RZ, R43 ;  /* 0x000000ffff357224 */ /* 0x000fe200078e002b */
[----:B------:R-:W-:Y:S01]  /*6180*/  SHF.R.U32.HI R105, RZ, 0x10, R51 ;  /* 0x00000010ff697819 */ /* 0x000fe20000011633 */
[----:B------:R-:W-:Y:S01]  /*6190*/  IMAD.MOV.U32 R51, RZ, RZ, R40 ;  /* 0x000000ffff337224 */ /* 0x000fe200078e0028 */
[--C-:B------:R-:W-:Y:S01]  /*61a0*/  SHF.R.U64 R49, R54, 0x10, R55.reuse ;  /* 0x0000001036317819 */ /* 0x100fe20000001237 */
[----:B------:R-:W-:Y:S01]  /*61b0*/  HADD2.F32 R40, -RZ, R12.H0_H0 ;  /* 0x2000000cff287230 */ /* 0x000fe20000004100 */
[----:B------:R-:W-:Y:S01]  /*61c0*/  SHF.R.U32.HI R75, RZ, 0x10, R55 ;  /* 0x00000010ff4b7819 */ /* 0x000fe20000011637 */
[--C-:B------:R-:W-:Y:S01]  /*61d0*/  HADD2.F32 R55, -RZ, R123.reuse.H0_H0 ;  /* 0x2000007bff377230 */ /* 0x100fe20000004100 */
[----:B------:R-:W-:Y:S01]  /*61e0*/  MOV R41, R15 ;  /* 0x0000000f00297202 */ /* 0x000fe20000000f00 */
[----:B------:R-:W-:-:S02]  /*61f0*/  HADD2.F32 R123, -RZ, R123.H1_H1 ;  /* 0x3000007bff7b7230 */ /* 0x000fc40000004100 */
[----:B------:R-:W-:Y:S02]  /*6200*/  HADD2.F32 R43, -RZ, R12.H1_H1 ;  /* 0x3000000cff2b7230 */ /* 0x000fe40000004100 */
[--C-:B------:R-:W-:Y:S02]  /*6210*/  HADD2.F32 R12, -RZ, R13.reuse.H0_H0 ;  /* 0x2000000dff0c7230 */ /* 0x100fe40000004100 */
[----:B------:R-:W-:Y:S02]  /*6220*/  HADD2.F32 R74, -RZ, R74.H0_H0 ;  /* 0x2000004aff4a7230 */ /* 0x000fe40000004100 */
[----:B------:R-:W-:Y:S02]  /*6230*/  HADD2.F32 R15, -RZ, R13.H1_H1 ;  /* 0x3000000dff0f7230 */ /* 0x000fe40000004100 */
[-C--:B------:R-:W-:Y:S01]  /*6240*/  FMUL.FTZ R13, R40, R123.reuse ;  /* 0x0000007b280d7220 */ /* 0x080fe20000410000 */
[----:B------:R-:W-:Y:S02]  /*6250*/  HADD2.F32 R54, -RZ, R73.H0_H0 ;  /* 0x20000049ff367230 */ /* 0x000fe40000004100 */
[C---:B------:R-:W-:Y:S01]  /*6260*/  FMUL.FTZ R123, R12.reuse, R123 ;  /* 0x0000007b0c7b7220 */ /* 0x040fe20000410000 */
[-C--:B------:R-:W-:Y:S01]  /*6270*/  FMUL.FTZ R104, R43, R74.reuse ;  /* 0x0000004a2b687220 */ /* 0x080fe20000410000 */
[C---:B------:R-:W-:Y:S01]  /*6280*/  FMUL.FTZ R74, R15.reuse, R74 ;  /* 0x0000004a0f4a7220 */ /* 0x040fe20000410000 */
[-C--:B------:R-:W-:Y:S01]  /*6290*/  FFMA.FTZ R12, R12, R55.reuse, -R13 ;  /* 0x000000370c0c7223 */ /* 0x080fe2000001080d */
[----:B------:R-:W-:Y:S01]  /*62a0*/  FFMA.FTZ R13, R40, R55, R123 ;  /* 0x00000037280d7223 */ /* 0x000fe2000001007b */
[-C--:B------:R-:W-:Y:S01]  /*62b0*/  FFMA.FTZ R15, R15, R54.reuse, -R104 ;  /* 0x000000360f0f7223 */ /* 0x080fe20000010868 */
[----:B------:R-:W-:Y:S01]  /*62c0*/  FFMA.FTZ R40, R43, R54, R74 ;  /* 0x000000362b287223 */ /* 0x000fe2000001004a */
[----:B------:R-:W-:-:S02]  /*62d0*/  HADD2.F32 R73, -RZ, R122.H1_H1 ;  /* 0x3000007aff497230 */ /* 0x000fc40000004100 */
[--C-:B------:R-:W-:Y:S01]  /*62e0*/  HADD2.F32 R54, -RZ, R53.reuse.H0_H0 ;  /* 0x20000035ff367230 */ /* 0x100fe20000004100 */
[----:B------:R-:W-:Y:S01]  /*62f0*/  F2FP.F16.F32.PACK_AB R15, R15, R12 ;  /* 0x0000000c0f0f723e */ /* 0x000fe200000000ff */
[----:B------:R-:W-:Y:S02]  /*6300*/  HADD2.F32 R53, -RZ, R53.H1_H1 ;  /* 0x30000035ff357230 */ /* 0x000fe40000004100 */
[----:B------:R-:W-:Y:S02]  /*6310*/  HADD2.F32 R104, -RZ, R75.H0_H0 ;  /* 0x2000004bff687230 */ /* 0x000fe40000004100 */
[----:B---3--:R-:W-:Y:S01]  /*6320*/  FMUL.FTZ R106, R54, R73 ;  /* 0x00000049366a7220 */ /* 0x008fe20000410000 */
[----:B------:R-:W-:Y:S02]  /*6330*/  HADD2.F32 R55, -RZ, R120.H1_H1 ;  /* 0x30000078ff377230 */ /* 0x000fe40000004100 */
[--C-:B------:R-:W-:Y:S02]  /*6340*/  HADD2.F32 R43, -RZ, R41.reuse.H0_H0 ;  /* 0x20000029ff2b7230 */ /* 0x100fe40000004100 */
[----:B------:R-:W-:Y:S01]  /*6350*/  FMUL.FTZ R124, R53, R104 ;  /* 0x00000068357c7220 */ /* 0x000fe20000410000 */
[----:B------:R-:W-:-:S02]  /*6360*/  HADD2.F32 R41, -RZ, R41.H1_H1 ;  /* 0x30000029ff297230 */ /* 0x000fc40000004100 */
[----:B------:R-:W-:Y:S02]  /*6370*/  HADD2.F32 R74, -RZ, R105.H0_H0 ;  /* 0x20000069ff4a7230 */ /* 0x000fe40000004100 */
[C---:B------:R-:W-:Y:S01]  /*6380*/  FMUL.FTZ R73, R43.reuse, R73 ;  /* 0x000000492b497220 */ /* 0x040fe20000410000 */
[-C--:B------:R-:W-:Y:S01]  /*6390*/  FFMA.FTZ R106, R43, R55.reuse, -R106 ;  /* 0x000000372b6a7223 */ /* 0x080fe2000001086a */
[C---:B------:R-:W-:Y:S01]  /*63a0*/  FMUL.FTZ R104, R41.reuse, R104 ;  /* 0x0000006829687220 */ /* 0x040fe20000410000 */
[----:B------:R-:W-:Y:S02]  /*63b0*/  HADD2.F32 R122, -RZ, R122.H0_H0 ;  /* 0x2000007aff7a7230 */ /* 0x000fe40000004100 */
[----:B------:R-:W-:Y:S01]  /*63c0*/  FFMA.FTZ R105, R41, R74, -R124 ;  /* 0x0000004a29697223 */ /* 0x000fe2000001087c */
[----:B------:R-:W-:Y:S02]  /*63d0*/  HADD2.F32 R43, -RZ, R51.H0_H0 ;  /* 0x20000033ff2b7230 */ /* 0x000fe40000004100 */
[----:B------:R-:W-:Y:S01]  /*63e0*/  FFMA.FTZ R75, R54, R55, R73 ;  /* 0x00000037364b7223 */ /* 0x000fe20000010049 */
[----:B------:R-:W-:-:S02]  /*63f0*/  HADD2.F32 R52, -RZ, R52.H0_H0 ;  /* 0x20000034ff347230 */ /* 0x000fc40000004100 */
[----:B------:R-:W-:Y:S01]  /*6400*/  FFMA.FTZ R104, R53, R74, R104 ;  /* 0x0000004a35687223 */ /* 0x000fe20000010068 */
[--C-:B------:R-:W-:Y:S02]  /*6410*/  HADD2.F32 R41, -RZ, R50.reuse.H0_H0 ;  /* 0x20000032ff297230 */ /* 0x100fe40000004100 */
[----:B------:R-:W-:Y:S01]  /*6420*/  FMUL.FTZ R54, R43, R122 ;  /* 0x0000007a2b367220 */ /* 0x000fe20000410000 */
[----:B------:R-:W-:Y:S01]  /*6430*/  HADD2.F32 R51, -RZ, R51.H1_H1 ;  /* 0x30000033ff337230 */ /* 0x000fe20000004100 */
[----:B------:R-:W-:Y:S01]  /*6440*/  F2FP.F16.F32.PACK_AB R105, R105, R106 ;  /* 0x0000006a6969723e */ /* 0x000fe200000000ff */
[----:B------:R-:W-:Y:S02]  /*6450*/  HADD2.F32 R50, -RZ, R50.H1_H1 ;  /* 0x30000032ff327230 */ /* 0x000fe40000004100 */
[----:B------:R-:W-:Y:S01]  /*6460*/  FMUL.FTZ R122, R41, R122 ;  /* 0x0000007a297a7220 */ /* 0x000fe20000410000 */
[----:B------:R-:W-:Y:S02]  /*6470*/  HADD2.F32 R120, -RZ, R120.H0_H0 ;  /* 0x20000078ff787230 */ /* 0x000fe40000004100 */
[-C--:B------:R-:W-:Y:S01]  /*6480*/  FMUL.FTZ R53, R51, R52.reuse ;  /* 0x0000003433357220 */ /* 0x080fe20000410000 */
[----:B------:R-:W-:-:S02]  /*6490*/  FMUL.FTZ R52, R50, R52 ;  /* 0x0000003432347220 */ /* 0x000fc40000410000 */
[-C--:B------:R-:W-:Y:S01]  /*64a0*/  FFMA.FTZ R122, R43, R120.reuse, R122 ;  /* 0x000000782b7a7223 */ /* 0x080fe2000001007a */
[----:B------:R-:W-:Y:S01]  /*64b0*/  FFMA.FTZ R54, R41, R120, -R54 ;  /* 0x0000007829367223 */ /* 0x000fe20000010836 */
[-C--:B------:R-:W-:Y:S01]  /*64c0*/  FFMA.FTZ R55, R51, R72.reuse, R52 ;  /* 0x0000004833377223 */ /* 0x080fe20000010034 */
[----:B------:R-:W-:Y:S02]  /*64d0*/  HADD2.F32 R43, -RZ, R42.H0_H0 ;  /* 0x2000002aff2b7230 */ /* 0x000fe40000004100 */
[----:B------:R-:W-:Y:S01]  /*64e0*/  FFMA.FTZ R53, R50, R72, -R53 ;  /* 0x0000004832357223 */ /* 0x000fe20000010835 */
[----:B------:R-:W-:Y:S02]  /*64f0*/  HADD2.F32 R52, -RZ, R121.H1_H1 ;  /* 0x30000079ff347230 */ /* 0x000fe40000004100 */
[----:B------:R-:W-:Y:S02]  /*6500*/  HADD2.F32 R51, -RZ, R49.H0_H0 ;  /* 0x20000031ff337230 */ /* 0x000fe40000004100 */
[----:B------:R-:W-:Y:S01]  /*6510*/  HADD2.F32 R41, -RZ, R14.H0_H0 ;  /* 0x2000000eff297230 */ /* 0x000fe20000004100 */
[----:B------:R-:W-:Y:S01]  /*6520*/  F2FP.F16.F32.PACK_AB R12, R53, R54 ;  /* 0x00000036350c723e */ /* 0x000fe200000000ff */
[----:B------:R-:W-:-:S02]  /*6530*/  HADD2.F32 R42, -RZ, R42.H1_H1 ;  /* 0x3000002aff2a7230 */ /* 0x000fc40000004100 */
[----:B------:R-:W-:Y:S02]  /*6540*/  HADD2.F32 R14, -RZ, R14.H1_H1 ;  /* 0x3000000eff0e7230 */ /* 0x000fe40000004100 */
[----:B------:R-:W-:Y:S02]  /*6550*/  HADD2.F32 R49, -RZ, R48.H0_H0 ;  /* 0x20000030ff317230 */ /* 0x000fe40000004100 */
[-C--:B------:R-:W-:Y:S01]  /*6560*/  FMUL.FTZ R48, R43, R52.reuse ;  /* 0x000000342b307220 */ /* 0x080fe20000410000 */
[----:B------:R-:W-:Y:S02]  /*6570*/  HADD2.F32 R50, -RZ, R121.H0_H0 ;  /* 0x20000079ff327230 */ /* 0x000fe40000004100 */
[-C--:B------:R-:W-:Y:S01]  /*6580*/  FMUL.FTZ R73, R42, R51.reuse ;  /* 0x000000332a497220 */ /* 0x080fe20000410000 */
[C---:B------:R-:W-:Y:S01]  /*6590*/  FMUL.FTZ R52, R41.reuse, R52 ;  /* 0x0000003429347220 */ /* 0x040fe20000410000 */
[----:B------:R-:W-:Y:S01]  /*65a0*/  FMUL.FTZ R51, R14, R51 ;  /* 0x000000330e337220 */ /* 0x000fe20000410000 */
[----:B------:R-:W-:-:S02]  /*65b0*/  FFMA.FTZ R48, R41, R50, -R48 ;  /* 0x0000003229307223 */ /* 0x000fc40000010830 */
[----:B------:R-:W-:Y:S01]  /*65c0*/  FFMA.FTZ R52, R43, R50, R52 ;  /* 0x000000322b347223 */ /* 0x000fe20000010034 */
[-C--:B------:R-:W-:Y:S01]  /*65d0*/  FFMA.FTZ R73, R14, R49.reuse, -R73 ;  /* 0x000000310e497223 */ /* 0x080fe20000010849 */
[----:B------:R-:W-:Y:S01]  /*65e0*/  FFMA.FTZ R51, R42, R49, R51 ;  /* 0x000000312a337223 */ /* 0x000fe20000010033 */
[----:B------:R-:W-:Y:S01]  /*65f0*/  F2FP.F16.F32.PACK_AB R41, R40, R13 ;  /* 0x0000000d2829723e */ /* 0x000fe200000000ff */
[----:B------:R-:W-:Y:S01]  /*6600*/  IMAD.MOV.U32 R13, RZ, RZ, R15 ;  /* 0x000000ffff0d7224 */ /* 0x000fe200078e000f */
[----:B------:R-:W-:Y:S01]  /*6610*/  F2FP.F16.F32.PACK_AB R43, R104, R75 ;  /* 0x0000004b682b723e */ /* 0x000fe200000000ff */
[----:B------:R-:W-:Y:S01]  /*6620*/  IMAD.MOV.U32 R15, RZ, RZ, R105 ;  /* 0x000000ffff0f7224 */ /* 0x000fe200078e0069 */
[----:B------:R-:W-:Y:S02]  /*6630*/  F2FP.F16.F32.PACK_AB R40, R55, R122 ;  /* 0x0000007a3728723e */ /* 0x000fe400000000ff */
[----:B------:R-:W-:Y:S02]  /*6640*/  F2FP.F16.F32.PACK_AB R14, R73, R48 ;  /* 0x00000030490e723e */ /* 0x000fe400000000ff */
[----:B------:R-:W-:-:S07]  /*6650*/  F2FP.F16.F32.PACK_AB R42, R51, R52 ;  /* 0x00000034332a723e */ /* 0x000fce00000000ff */
.L_x_7033:
[----:B------:R-:W-:Y:S05]  /*6660*/  BSYNC B2 ;  /* 0x0000000000027941 */ /* 0x000fea0003800000 */
.L_x_7032:
[----:B------:R-:W-:Y:S01]  /*6670*/  ISETP.GE.AND P4, PT, R11, R110, PT ;  /* 0x0000006e0b00720c */ /* 0x000fe20003f86270 */
[----:B0-----:R0:W-:-:S12]  /*6680*/  ST.E.128 desc[UR42][R44.64], R12 ;  /* 0x0000000c2c007985 */ /* 0x0011d8000c101d2a */
[----:B------:R-:W-:-:S05]  /*6690*/  @!P4 IMAD.WIDE R46, R11, 0x2, R46 ;  /* 0x000000020b2ec825 */ /* 0x000fca00078e022e */
[----:B----4-:R0:W-:Y:S02]  /*66a0*/  @!P4 ST.E.128 desc[UR42][R46.64], R40 ;  /* 0x000000282e00c985 */ /* 0x0101e4000c101d2a */
.L_x_7031:
[----:B------:R-:W-:Y:S05]  /*66b0*/  BSYNC B1 ;  /* 0x0000000000017941 */ /* 0x000fea0003800000 */
.L_x_7030:
[----:B------:R-:W-:-:S03]  /*66c0*/  UMOV UR4, 0xffffffff ;  /* 0xffffffff00047882 */ /* 0x000fc60000000000 */
[----:B------:R-:W-:Y:S05]  /*66d0*/  BRA.DIV UR4, `(.L_x_7034) ;  /* 0x0000015a04047947 */ /* 0x000fea000b800000 */
[----:B0-----:R0:W0:Y:S04]  /*66e0*/  SHFL.IDX PT, R47, R108, 0x2, 0x181f ;  /* 0x00581f006c2f7f89 */ /* 0x00102800000e0000 */
[----:B------:R0:W0:Y:S02]  /*66f0*/  SHFL.IDX PT, R46, R109, 0x2, 0x181f ;  /* 0x00581f006d2e7f89 */ /* 0x00002400000e0000 */
.L_x_7318:
[----:B------:R-:W-:Y:S01]  /*6700*/  IADD3 R11, R153, 0x40, RZ ;  /* 0x00000040990b7810 */ /* 0x000fe20007ffe0ff */
[----:B------:R-:W-:Y:S03]  /*6710*/  BSSY B1, `(.L_x_7035) ;  /* 0x0000075000017945 */ /* 0x000fe60003800000 */
        /* <DEDUP_REMOVED lines=13> */
[----:B------:R-:W-:-:S03]  /*67f0*/  LOP3.LUT R12, R192, 0x38, R11, 0xf8, !PT ;  /* 0x00000038c00c7812 */ /* 0x000fc600078ef80b */
[----:B------:R-:W-:Y:S01]  /*6800*/  IMAD.SHL.U32 R14, R13, 0x400, RZ ;  /* 0x000004000d0e7824 */ /* 0x000fe200078e00ff */
[----:B------:R-:W-:-:S04]  /*6810*/  LOP3.LUT R13, R12, R15, RZ, 0x3c, !PT ;  /* 0x0000000f0c0d7212 */ /* 0x000fc800078e3cff */
[----:B------:R-:W-:-:S04]  /*6820*/  LOP3.LUT R12, R14, 0x7fffe000, RZ, 0xc0, !PT ;  /* 0x7fffe0000e0c7812 */ /* 0x000fc800078ec0ff */
[----:B------:R-:W-:Y:S01]  /*6830*/  IADD3 R12, R13, R12, R198 ;  /* 0x0000000c0d0c7210 */ /* 0x000fe20007ffe0c6 */
[----:B------:R-:W-:-:S03]  /*6840*/  IMAD R13, R155, 0x4000, R5 ;  /* 0x000040009b0d7824 */ /* 0x000fc600078e0205 */
[----:B------:R-:W-:Y:S01]  /*6850*/  LEA R15, R155, R12, 0xe ;  /* 0x0000000c9b0f7211 */ /* 0x000fe200078e70ff */
[----:B------:R-:W-:-:S04]  /*6860*/  IMAD R13, R13, 0x2, R156 ;  /* 0x000000020d0d7824 */ /* 0x000fc800078e029c */
[----:B------:R-:W-:Y:S02]  /*6870*/  IMAD R40, R15, 0x2, R156 ;  /* 0x000000020f287824 */ /* 0x000fe400078e029c */
[----:B------:R-:W0:Y:S04]  /*6880*/  LDS.128 R12, [R13+0x18400] ;  /* 0x018400000d0c7984 */ /* 0x000e280000000c00 */
[----:B------:R-:W4:Y:S01]  /*6890*/  LDS.128 R40, [R40+0x18400] ;  /* 0x0184000028287984 */ /* 0x000f220000000c00 */
[----:B------:R-:W-:Y:S05]  /*68a0*/  @P3 BRA `(.L_x_7038) ;  /* 0x0000000400583947 */ /* 0x000fea0003800000 */
[----:B------:R-:W-:Y:S01]  /*68b0*/  SHF.R.U32.HI R54, RZ, 0x10, R61 ;  /* 0x00000010ff367819 */ /* 0x000fe2000001163d */
[----:B----4-:R-:W-:Y:S01]  /*68c0*/  IMAD.MOV.U32 R49, RZ, RZ, R40 ;  /* 0x000000ffff317224 */ /* 0x010fe200078e0028 */
[----:B0-----:R-:W-:Y:S01]  /*68d0*/  MOV R40, R14 ;  /* 0x0000000e00287202 */ /* 0x001fe20000000f00 */
[----:B------:R-:W-:Y:S01]  /*68e0*/  IMAD.MOV.U32 R50, RZ, RZ, R42 ;  /* 0x000000ffff327224 */ /* 0x000fe200078e002a */
[--C-:B------:R-:W-:Y:S01]  /*68f0*/  SHF.R.U32.HI R52, RZ, 0x10, R57.reuse ;  /* 0x00000010ff347819 */ /* 0x100fe20000011639 */
[----:B------:R-:W-:Y:S01]  /*6900*/  HADD2.F32 R53, -RZ, R119.H1_H1 ;  /* 0x30000077ff357230 */ /* 0x000fe20000004100 */
[----:B------:R-:W-:Y:S01]  /*6910*/  SHF.R.U64 R73, R56, 0x10, R57 ;  /* 0x0000001038497819 */ /* 0x000fe20000001239 */
[----:B------:R-:W-:Y:S01]  /*6920*/  HADD2.F32 R42, -RZ, R41.H0_H0 ;  /* 0x20000029ff2a7230 */ /* 0x000fe20000004100 */
[----:B------:R-:W-:Y:S01]  /*6930*/  SHF.R.U64 R72, R60, 0x10, R61 ;  /* 0x000000103c487819 */ /* 0x000fe2000000123d */
[----:B------:R-:W-:Y:S01]  /*6940*/  HADD2.F32 R14, -RZ, R13.H0_H0 ;  /* 0x2000000dff0e7230 */ /* 0x000fe20000004100 */
[----:B------:R-:W-:Y:S01]  /*6950*/  SHF.R.U64 R48, R58, 0x10, R59 ;  /* 0x000000103a307819 */ /* 0x000fe2000000123b */
[----:B------:R-:W-:-:S02]  /*6960*/  HADD2.F32 R41, -RZ, R41.H1_H1 ;  /* 0x30000029ff297230 */ /* 0x000fc40000004100 */
[-C--:B------:R-:W-:Y:S01]  /*6970*/  FMUL.FTZ R55, R42, R53.reuse ;  /* 0x000000352a377220 */ /* 0x080fe20000410000 */
[----:B------:R-:W-:Y:S02]  /*6980*/  HADD2.F32 R54, -RZ, R54.H0_H0 ;  /* 0x20000036ff367230 */ /* 0x000fe40000004100 */
[----:B------:R-:W-:Y:S01]  /*6990*/  FMUL.FTZ R53, R14, R53 ;  /* 0x000000350e357220 */ /* 0x000fe20000410000 */
[----:B------:R-:W-:Y:S01]  /*69a0*/  HADD2.F32 R51, -RZ, R117.H1_H1 ;  /* 0x30000075ff337230 */ /* 0x000fe20000004100 */
[----:B------:R-:W-:Y:S01]  /*69b0*/  SHF.R.U32.HI R58, RZ, 0x10, R59 ;  /* 0x00000010ff3a7819 */ /* 0x000fe2000001163b */
[----:B------:R-:W-:Y:S02]  /*69c0*/  HADD2.F32 R13, -RZ, R13.H1_H1 ;  /* 0x3000000dff0d7230 */ /* 0x000fe40000004100 */
[-C--:B------:R-:W-:Y:S01]  /*69d0*/  FMUL.FTZ R56, R41, R54.reuse ;  /* 0x0000003629387220 */ /* 0x080fe20000410000 */
[----:B------:R-:W-:Y:S01]  /*69e0*/  HADD2.F32 R52, -RZ, R52.H0_H0 ;  /* 0x20000034ff347230 */ /* 0x000fe20000004100 */
[----:B------:R-:W-:Y:S01]  /*69f0*/  SHF.R.U64 R61, R62, 0x10, R63 ;  /* 0x000000103e3d7819 */ /* 0x000fe2000000123f */
[-C--:B------:R-:W-:Y:S01]  /*6a00*/  FFMA.FTZ R55, R14, R51.reuse, -R55 ;  /* 0x000000330e377223 */ /* 0x080fe20000010837 */
[----:B------:R-:W-:Y:S01]  /*6a10*/  FFMA.FTZ R53, R42, R51, R53 ;  /* 0x000000332a357223 */ /* 0x000fe20000010035 */
[----:B------:R-:W-:Y:S01]  /*6a20*/  SHF.R.U32.HI R62, RZ, 0x10, R63 ;  /* 0x00000010ff3e7819 */ /* 0x000fe2000001163f */
[C---:B------:R-:W-:Y:S01]  /*6a30*/  FMUL.FTZ R54, R13.reuse, R54 ;  /* 0x000000360d367220 */ /* 0x040fe20000410000 */
[----:B------:R-:W-:Y:S01]  /*6a40*/  FFMA.FTZ R56, R13, R52, -R56 ;  /* 0x000000340d387223 */ /* 0x000fe20000010838 */
[----:B------:R-:W-:-:S02]  /*6a50*/  HADD2.F32 R51, -RZ, R118.H1_H1 ;  /* 0x30000076ff337230 */ /* 0x000fc40000004100 */
[----:B------:R-:W-:Y:S02]  /*6a60*/  HADD2.F32 R14, -RZ, R43.H0_H0 ;  /* 0x2000002bff0e7230 */ /* 0x000fe40000004100 */
[----:B------:R-:W-:Y:S01]  /*6a70*/  FFMA.FTZ R54, R41, R52, R54 ;  /* 0x0000003429367223 */ /* 0x000fe20000010036 */
[----:B------:R-:W-:Y:S02]  /*6a80*/  HADD2.F32 R13, -RZ, R15.H0_H0 ;  /* 0x2000000fff0d7230 */ /* 0x000fe40000004100 */
[----:B------:R-:W-:Y:S02]  /*6a90*/  HADD2.F32 R42, -RZ, R58.H0_H0 ;  /* 0x2000003aff2a7230 */ /* 0x000fe40000004100 */
[-C--:B------:R-:W-:Y:S01]  /*6aa0*/  FMUL.FTZ R58, R14, R51.reuse ;  /* 0x000000330e3a7220 */ /* 0x080fe20000410000 */
[----:B------:R-:W-:Y:S02]  /*6ab0*/  HADD2.F32 R41, -RZ, R116.H1_H1 ;  /* 0x30000074ff297230 */ /* 0x000fe40000004100 */
[----:B------:R-:W-:Y:S01]  /*6ac0*/  FMUL.FTZ R51, R13, R51 ;  /* 0x000000330d337220 */ /* 0x000fe20000410000 */
[----:B------:R-:W-:Y:S01]  /*6ad0*/  HADD2.F32 R43, -RZ, R43.H1_H1 ;  /* 0x3000002bff2b7230 */ /* 0x000fe20000004100 */
[----:B------:R-:W-:Y:S01]  /*6ae0*/  F2FP.F16.F32.PACK_AB R53, R54, R53 ;  /* 0x000000353635723e */ /* 0x000fe200000000ff */
[----:B------:R-:W-:-:S02]  /*6af0*/  HADD2.F32 R52, -RZ, R62.H0_H0 ;  /* 0x2000003eff347230 */ /* 0x000fc40000004100 */
[-C--:B------:R-:W-:Y:S01]  /*6b00*/  FFMA.FTZ R57, R14, R41.reuse, R51 ;  /* 0x000000290e397223 */ /* 0x080fe20000010033 */
[----:B------:R-:W-:Y:S02]  /*6b10*/  HADD2.F32 R15, -RZ, R15.H1_H1 ;  /* 0x3000000fff0f7230 */ /* 0x000fe40000004100 */
[----:B------:R-:W-:Y:S01]  /*6b20*/  FFMA.FTZ R58, R13, R41, -R58 ;  /* 0x000000290d3a7223 */ /* 0x000fe2000001083a */
[----:B------:R-:W-:Y:S02]  /*6b30*/  HADD2.F32 R119, -RZ, R119.H0_H0 ;  /* 0x20000077ff777230 */ /* 0x000fe40000004100 */
[-C--:B------:R-:W-:Y:S01]  /*6b40*/  FMUL.FTZ R60, R43, R52.reuse ;  /* 0x000000342b3c7220 */ /* 0x080fe20000410000 */
[----:B------:R-:W-:Y:S02]  /*6b50*/  HADD2.F32 R14, -RZ, R49.H0_H0 ;  /* 0x20000031ff0e7230 */ /* 0x000fe40000004100 */
[----:B------:R-:W-:Y:S01]  /*6b60*/  FMUL.FTZ R52, R15, R52 ;  /* 0x000000340f347220 */ /* 0x000fe20000410000 */
[----:B------:R-:W-:-:S02]  /*6b70*/  HADD2.F32 R41, -RZ, R72.H0_H0 ;  /* 0x20000048ff297230 */ /* 0x000fc40000004100 */
[-C--:B------:R-:W-:Y:S01]  /*6b80*/  FFMA.FTZ R59, R15, R42.reuse, -R60 ;  /* 0x0000002a0f3b7223 */ /* 0x080fe2000001083c */
[----:B------:R-:W-:Y:S02]  /*6b90*/  HADD2.F32 R49, -RZ, R49.H1_H1 ;  /* 0x30000031ff317230 */ /* 0x000fe40000004100 */
[----:B------:R-:W-:Y:S01]  /*6ba0*/  FFMA.FTZ R60, R43, R42, R52 ;  /* 0x0000002a2b3c7223 */ /* 0x000fe20000010034 */
[----:B------:R-:W-:Y:S02]  /*6bb0*/  HADD2.F32 R117, -RZ, R117.H0_H0 ;  /* 0x20000075ff757230 */ /* 0x000fe40000004100 */
[----:B------:R-:W-:Y:S01]  /*6bc0*/  FMUL.FTZ R42, R14, R119 ;  /* 0x000000770e2a7220 */ /* 0x000fe20000410000 */
[--C-:B------:R-:W-:Y:S02]  /*6bd0*/  HADD2.F32 R13, -RZ, R12.reuse.H0_H0 ;  /* 0x2000000cff0d7230 */ /* 0x100fe40000004100 */
[----:B------:R-:W-:Y:S01]  /*6be0*/  FMUL.FTZ R43, R49, R41 ;  /* 0x00000029312b7220 */ /* 0x000fe20000410000 */
[----:B------:R-:W-:Y:S01]  /*6bf0*/  HADD2.F32 R12, -RZ, R12.H1_H1 ;  /* 0x3000000cff0c7230 */ /* 0x000fe20000004100 */
[----:B------:R-:W-:Y:S01]  /*6c00*/  F2FP.F16.F32.PACK_AB R57, R60, R57 ;  /* 0x000000393c39723e */ /* 0x000fe200000000ff */
[----:B------:R-:W-:-:S02]  /*6c10*/  HADD2.F32 R15, -RZ, R73.H0_H0 ;  /* 0x20000049ff0f7230 */ /* 0x000fc40000004100 */
[C---:B------:R-:W-:Y:S01]  /*6c20*/  FMUL.FTZ R119, R13.reuse, R119 ;  /* 0x000000770d777220 */ /* 0x040fe20000410000 */
[----:B------:R-:W-:Y:S01]  /*6c30*/  FFMA.FTZ R42, R13, R117, -R42 ;  /* 0x000000750d2a7223 */ /* 0x000fe2000001082a */
[C---:B------:R-:W-:Y:S01]  /*6c40*/  FMUL.FTZ R52, R12.reuse, R41 ;  /* 0x000000290c347220 */ /* 0x040fe20000410000 */
[----:B------:R-:W-:Y:S02]  /*6c50*/  HADD2.F32 R13, -RZ, R50.H0_H0 ;  /* 0x20000032ff0d7230 */ /* 0x000fe40000004100 */
[-C--:B------:R-:W-:Y:S01]  /*6c60*/  FFMA.FTZ R43, R12, R15.reuse, -R43 ;  /* 0x0000000f0c2b7223 */ /* 0x080fe2000001082b */
[----:B------:R-:W-:Y:S02]  /*6c70*/  HADD2.F32 R118, -RZ, R118.H0_H0 ;  /* 0x20000076ff767230 */ /* 0x000fe40000004100 */
[----:B------:R-:W-:Y:S01]  /*6c80*/  FFMA.FTZ R52, R49, R15, R52 ;  /* 0x0000000f31347223 */ /* 0x000fe20000010034 */
[----:B------:R-:W-:Y:S02]  /*6c90*/  HADD2.F32 R41, -RZ, R61.H0_H0 ;  /* 0x2000003dff297230 */ /* 0x000fe40000004100 */
[----:B------:R-:W-:Y:S01]  /*6ca0*/  FFMA.FTZ R119, R14, R117, R119 ;  /* 0x000000750e777223 */ /* 0x000fe20000010077 */
[----:B------:R-:W-:-:S02]  /*6cb0*/  HADD2.F32 R12, -RZ, R40.H0_H0 ;  /* 0x20000028ff0c7230 */ /* 0x000fc40000004100 */
[CC--:B------:R-:W-:Y:S01]  /*6cc0*/  FMUL.FTZ R49, R13.reuse, R118.reuse ;  /* 0x000000760d317220 */ /* 0x0c0fe20000410000 */
[----:B------:R-:W-:Y:S02]  /*6cd0*/  HADD2.F32 R50, -RZ, R50.H1_H1 ;  /* 0x30000032ff327230 */ /* 0x000fe40000004100 */
[----:B------:R-:W-:Y:S02]  /*6ce0*/  HADD2.F32 R40, -RZ, R40.H1_H1 ;  /* 0x30000028ff287230 */ /* 0x000fe40000004100 */
[----:B------:R-:W-:Y:S01]  /*6cf0*/  FMUL.FTZ R118, R12, R118 ;  /* 0x000000760c767220 */ /* 0x000fe20000410000 */
[----:B------:R-:W-:Y:S02]  /*6d00*/  HADD2.F32 R116, -RZ, R116.H0_H0 ;  /* 0x20000074ff747230 */ /* 0x000fe40000004100 */
        /* <DEDUP_REMOVED lines=8> */
[----:B------:R-:W-:-:S02]  /*6d90*/  F2FP.F16.F32.PACK_AB R12, R43, R42 ;  /* 0x0000002a2b0c723e */ /* 0x000fc400000000ff */
[----:B------:R-:W-:Y:S02]  /*6da0*/  F2FP.F16.F32.PACK_AB R13, R56, R55 ;  /* 0x00000037380d723e */ /* 0x000fe400000000ff */
[----:B------:R-:W-:Y:S01]  /*6db0*/  F2FP.F16.F32.PACK_AB R14, R40, R49 ;  /* 0x00000031280e723e */ /* 0x000fe200000000ff */
[----:B------:R-:W-:Y:S01]  /*6dc0*/  IMAD.MOV.U32 R40, RZ, RZ, R52 ;  /* 0x000000ffff287224 */ /* 0x000fe200078e0034 */
[----:B------:R-:W-:Y:S01]  /*6dd0*/  F2FP.F16.F32.PACK_AB R42, R41, R118 ;  /* 0x00000076292a723e */ /* 0x000fe200000000ff */
[----:B------:R-:W-:Y:S01]  /*6de0*/  IMAD.MOV.U32 R41, RZ, RZ, R53 ;  /* 0x000000ffff297224 */ /* 0x000fe200078e0035 */
[----:B------:R-:W-:Y:S02]  /*6df0*/  F2FP.F16.F32.PACK_AB R15, R59, R58 ;  /* 0x0000003a3b0f723e */ /* 0x000fe400000000ff */
[----:B------:R-:W-:-:S07]  /*6e00*/  MOV R43, R57 ;  /* 0x00000039002b7202 */ /* 0x000fce0000000f00 */
.L_x_7038:
[----:B------:R-:W-:Y:S05]  /*6e10*/  BSYNC B2 ;  /* 0x0000000000027941 */ /* 0x000fea0003800000 */
.L_x_7037:
[----:B------:R-:W-:Y:S01]  /*6e20*/  ISETP.GE.AND P4, PT, R11, R110, PT ;  /* 0x0000006e0b00720c */ /* 0x000fe20003f86270 */
[----:B0-----:R0:W-:-:S12]  /*6e30*/  ST.E.128 desc[UR42][R44.64], R12 ;  /* 0x0000000c2c007985 */ /* 0x0011d8000c101d2a */
[----:B------:R-:W-:-:S05]  /*6e40*/  @!P4 IMAD.WIDE R46, R11, 0x2, R46 ;  /* 0x000000020b2ec825 */ /* 0x000fca00078e022e */
[----:B----4-:R0:W-:Y:S02]  /*6e50*/  @!P4 ST.E.128 desc[UR42][R46.64], R40 ;  /* 0x000000282e00c985 */ /* 0x0101e4000c101d2a */
.L_x_7036:
[----:B------:R-:W-:Y:S05]  /*6e60*/  BSYNC B1 ;  /* 0x0000000000017941 */ /* 0x000fea0003800000 */
.L_x_7035:
[----:B------:R-:W-:-:S03]  /*6e70*/  UMOV UR4, 0xffffffff ;  /* 0xffffffff00047882 */ /* 0x000fc60000000000 */
[----:B------:R-:W-:Y:S05]  /*6e80*/  BRA.DIV UR4, `(.L_x_7039) ;  /* 0x0000015204647947 */ /* 0x000fea000b800000 */
[----:B0-----:R-:W0:Y:S04]  /*6e90*/  SHFL.IDX PT, R108, R108, 0x3, 0x181f ;  /* 0x00781f006c6c7f89 */ /* 0x001e2800000e0000 */
[----:B------:R-:W0:Y:S02]  /*6ea0*/  SHFL.IDX PT, R109, R109, 0x3, 0x181f ;  /* 0x00781f006d6d7f89 */ /* 0x000e2400000e0000 */
.L_x_7322:
[----:B------:R-:W-:-:S05]  /*6eb0*/  VIADD R11, R153, 0x60 ;  /* 0x00000060990b7836 */ /* 0x000fca0000000000 */
[----:B------:R-:W-:-:S13]  /*6ec0*/  ISETP.GE.OR P4, PT, R11, R98, P1 ;  /* 0x000000620b00720c */ /* 0x000fda0000f86670 */
[----:B------:R-:W-:Y:S05]  /*6ed0*/  @P4 BRA `(.L_x_7012) ;  /* 0x0000000c007c4947 */ /* 0x000fea0003800000 */
[----:B------:R-:W-:Y:S01]  /*6ee0*/  SEL R112, R37, R112, !P0 ;  /* 0x0000007025707207 */ /* 0x000fe20004000000 */
[----:B------:R-:W-:Y:S01]  /*6ef0*/  BSSY B1, `(.L_x_7040) ;  /* 0x000006c000017945 */ /* 0x000fe20003800000 */
[----:B----4-:R-:W-:Y:S02]  /*6f00*/  SHF.R.U32.HI R14, RZ, 0x3, R159 ;  /* 0x00000003ff0e7819 */ /* 0x010fe4000001169f */
[----:B------:R-:W-:Y:S02]  /*6f10*/  SHF.R.S32.HI R11, RZ, 0x1f, R112 ;  /* 0x0000001fff0b7819 */ /* 0x000fe40000011470 */
[----:B0-----:R-:W-:Y:S02]  /*6f20*/  LEA R44, P4, R77, R109, 0x1 ;  /* 0x0000006d4d2c7211 */ /* 0x001fe400078808ff */
        /* <DEDUP_REMOVED lines=10> */
[----:B------:R-:W-:Y:S02]  /*6fd0*/  IADD3 R12, R12, R13, R197 ;  /* 0x0000000d0c0c7210 */ /* 0x000fe40007ffe0c5 */
[----:B------:R-:W-:-:S03]  /*6fe0*/  LEA R13, R155, R6, 0xe ;  /* 0x000000069b0d7211 */ /* 0x000fc600078e70ff */
[----:B------:R-:W-:Y:S02]  /*6ff0*/  IMAD R15, R155, 0x4000, R12 ;  /* 0x000040009b0f7824 */ /* 0x000fe400078e020c */
[--C-:B------:R-:W-:Y:S02]  /*7000*/  IMAD R13, R13, 0x2, R156.reuse ;  /* 0x000000020d0d7824 */ /* 0x100fe400078e029c */
[----:B------:R-:W-:-:S04]  /*7010*/  IMAD R40, R15, 0x2, R156 ;  /* 0x000000020f287824 */ /* 0x000fc800078e029c */
[----:B------:R-:W0:Y:S04]  /*7020*/  LDS.128 R12, [R13+0x18400] ;  /* 0x018400000d0c7984 */ /* 0x000e280000000c00 */
[----:B------:R-:W4:Y:S01]  /*7030*/  LDS.128 R40, [R40+0x18400] ;  /* 0x0184000028287984 */ /* 0x000f220000000c00 */
[----:B------:R-:W-:Y:S05]  /*7040*/  @P3 BRA `(.L_x_7041) ;  /* 0x0000000400583947 */ /* 0x000fea0003800000 */
[----:B------:R-:W-:Y:S01]  /*7050*/  SHF.R.U32.HI R50, RZ, 0x10, R69 ;  /* 0x00000010ff327819 */ /* 0x000fe20000011645 */
[----:B----4-:R-:W-:Y:S01]  /*7060*/  IMAD.MOV.U32 R47, RZ, RZ, R42 ;  /* 0x000000ffff2f7224 */ /* 0x010fe200078e002a */
[----:B------:R-:W-:Y:S01]  /*7070*/  MOV R46, R40 ;  /* 0x00000028002e7202 */ /* 0x000fe20000000f00 */
[----:B0-----:R-:W-:Y:S01]  /*7080*/  IMAD.MOV.U32 R40, RZ, RZ, R14 ;  /* 0x000000ffff287224 */ /* 0x001fe200078e000e */
[----:B------:R-:W-:Y:S01]  /*7090*/  SHF.R.U32.HI R48, RZ, 0x10, R65 ;  /* 0x00000010ff307819 */ /* 0x000fe20000011641 */
[--C-:B------:R-:W-:Y:S01]  /*70a0*/  HADD2.F32 R42, -RZ, R41.reuse.H0_H0 ;  /* 0x20000029ff2a7230 */ /* 0x100fe20000004100 */
[--C-:B------:R-:W-:Y:S01]  /*70b0*/  SHF.R.U64 R59, R70, 0x10, R71.reuse ;  /* 0x00000010463b7819 */ /* 0x100fe20000001247 */
[----:B------:R-:W-:Y:S01]  /*70c0*/  HADD2.F32 R41, -RZ, R41.H1_H1 ;  /* 0x30000029ff297230 */ /* 0x000fe20000004100 */
[----:B------:R-:W-:Y:S01]  /*70d0*/  SHF.R.U32.HI R70, RZ, 0x10, R71 ;  /* 0x00000010ff467819 */ /* 0x000fe20000011647 */
[--C-:B------:R-:W-:Y:S01]  /*70e0*/  HADD2.F32 R14, -RZ, R13.reuse.H0_H0 ;  /* 0x2000000dff0e7230 */ /* 0x100fe20000004100 */
[--C-:B------:R-:W-:Y:S01]  /*70f0*/  SHF.R.U64 R61, R66, 0x10, R67.reuse ;  /* 0x00000010423d7819 */ /* 0x100fe20000001243 */
[----:B------:R-:W-:Y:S01]  /*7100*/  HADD2.F32 R50, -RZ, R50.H0_H0 ;  /* 0x20000032ff327230 */ /* 0x000fe20000004100 */
[----:B------:R-:W-:Y:S01]  /*7110*/  SHF.R.U32.HI R66, RZ, 0x10, R67 ;  /* 0x00000010ff427819 */ /* 0x000fe20000011643 */
[----:B------:R-:W-:Y:S01]  /*7120*/  HADD2.F32 R13, -RZ, R13.H1_H1 ;  /* 0x3000000dff0d7230 */ /* 0x000fe20000004100 */
[----:B------:R-:W-:Y:S01]  /*7130*/  SHF.R.U64 R60, R68, 0x10, R69 ;  /* 0x00000010443c7819 */ /* 0x000fe20000001245 */
[----:B------:R-:W-:-:S02]  /*7140*/  HADD2.F32 R51, -RZ, R111.H0_H0 ;  /* 0x2000006fff337230 */ /* 0x000fc40000004100 */
[-C--:B------:R-:W-:Y:S01]  /*7150*/  FMUL.FTZ R52, R41, R50.reuse ;  /* 0x0000003229347220 */ /* 0x080fe20000410000 */
[----:B------:R-:W-:Y:S02]  /*7160*/  HADD2.F32 R48, -RZ, R48.H0_H0 ;  /* 0x20000030ff307230 */ /* 0x000fe40000004100 */
[C---:B------:R-:W-:Y:S01]  /*7170*/  FMUL.FTZ R50, R13.reuse, R50 ;  /* 0x000000320d327220 */ /* 0x040fe20000410000 */
[----:B------:R-:W-:Y:S02]  /*7180*/  HADD2.F32 R49, -RZ, R114.H0_H0 ;  /* 0x20000072ff317230 */ /* 0x000fe40000004100 */
[-C--:B------:R-:W-:Y:S01]  /*7190*/  FMUL.FTZ R53, R42, R51.reuse ;  /* 0x000000332a357220 */ /* 0x080fe20000410000 */
[C---:B------:R-:W-:Y:S01]  /*71a0*/  FMUL.FTZ R51, R14.reuse, R51 ;  /* 0x000000330e337220 */ /* 0x040fe20000410000 */
[-C--:B------:R-:W-:Y:S01]  /*71b0*/  FFMA.FTZ R52, R13, R48.reuse, -R52 ;  /* 0x000000300d347223 */ /* 0x080fe20000010834 */
[----:B------:R-:W-:Y:S01]  /*71c0*/  FFMA.FTZ R54, R41, R48, R50 ;  /* 0x0000003029367223 */ /* 0x000fe20000010032 */
[----:B------:R-:W-:Y:S01]  /*71d0*/  FFMA.FTZ R53, R14, R49, -R53 ;  /* 0x000000310e357223 */ /* 0x000fe20000010835 */
[----:B------:R-:W-:-:S02]  /*71e0*/  HADD2.F32 R48, -RZ, R113.H0_H0 ;  /* 0x20000071ff307230 */ /* 0x000fc40000004100 */
[----:B------:R-:W-:Y:S01]  /*71f0*/  FFMA.FTZ R51, R42, R49, R51 ;  /* 0x000000312a337223 */ /* 0x000fe20000010033 */
[----:B------:R-:W-:Y:S01]  /*7200*/  HADD2.F32 R13, -RZ, R15.H0_H0 ;  /* 0x2000000fff0d7230 */ /* 0x000fe20000004100 */
[----:B------:R-:W-:Y:S01]  /*7210*/  SHF.R.U64 R62, R64, 0x10, R65 ;  /* 0x00000010403e7819 */ /* 0x000fe20000001241 */
[----:B------:R-:W-:Y:S02]  /*7220*/  HADD2.F32 R14, -RZ, R43.H0_H0 ;  /* 0x2000002bff0e7230 */ /* 0x000fe40000004100 */
[----:B------:R-:W-:Y:S02]  /*7230*/  HADD2.F32 R41, -RZ, R115.H0_H0 ;  /* 0x20000073ff297230 */ /* 0x000fe40000004100 */
[-C--:B------:R-:W-:Y:S01]  /*7240*/  FMUL.FTZ R49, R13, R48.reuse ;  /* 0x000000300d317220 */ /* 0x080fe20000410000 */
[----:B------:R-:W-:Y:S02]  /*7250*/  HADD2.F32 R43, -RZ, R43.H1_H1 ;  /* 0x3000002bff2b7230 */ /* 0x000fe40000004100 */
[----:B------:R-:W-:Y:S01]  /*7260*/  FMUL.FTZ R56, R14, R48 ;  /* 0x000000300e387220 */ /* 0x000fe20000410000 */
        /* <DEDUP_REMOVED lines=8> */
[----:B------:R-:W-:-:S02]  /*72f0*/  HADD2.F32 R111, -RZ, R111.H1_H1 ;  /* 0x3000006fff6f7230 */ /* 0x000fc40000004100 */
[-C--:B------:R-:W-:Y:S01]  /*7300*/  FFMA.FTZ R57, R15, R42.reuse, -R48 ;  /* 0x0000002a0f397223 */ /* 0x080fe20000010830 */
[----:B------:R-:W-:Y:S02]  /*7310*/  HADD2.F32 R41, -RZ, R60.H0_H0 ;  /* 0x2000003cff297230 */ /* 0x000fe40000004100 */
[----:B------:R-:W-:Y:S01]  /*7320*/  FFMA.FTZ R58, R43, R42, R50 ;  /* 0x0000002a2b3a7223 */ /* 0x000fe20000010032 */
[----:B------:R-:W-:Y:S02]  /*7330*/  HADD2.F32 R13, -RZ, R12.H0_H0 ;  /* 0x2000000cff0d7230 */ /* 0x000fe40000004100 */
[----:B------:R-:W-:Y:S01]  /*7340*/  FMUL.FTZ R42, R14, R111 ;  /* 0x0000006f0e2a7220 */ /* 0x000fe20000410000 */
[----:B------:R-:W-:Y:S01]  /*7350*/  HADD2.F32 R46, -RZ, R46.H1_H1 ;  /* 0x3000002eff2e7230 */ /* 0x000fe20000004100 */
[----:B------:R-:W-:Y:S01]  /*7360*/  F2FP.F16.F32.PACK_AB R51, R54, R51 ;  /* 0x000000333633723e */ /* 0x000fe200000000ff */
[----:B------:R-:W-:Y:S02]  /*7370*/  HADD2.F32 R12, -RZ, R12.H1_H1 ;  /* 0x3000000cff0c7230 */ /* 0x000fe40000004100 */
[----:B------:R-:W-:Y:S01]  /*7380*/  FMUL.FTZ R111, R13, R111 ;  /* 0x0000006f0d6f7220 */ /* 0x000fe20000410000 */
[----:B------:R-:W-:-:S02]  /*7390*/  HADD2.F32 R114, -RZ, R114.H1_H1 ;  /* 0x30000072ff727230 */ /* 0x000fc40000004100 */
[-C--:B------:R-:W-:Y:S01]  /*73a0*/  FMUL.FTZ R43, R46, R41.reuse ;  /* 0x000000292e2b7220 */ /* 0x080fe20000410000 */
[----:B------:R-:W-:Y:S02]  /*73b0*/  HADD2.F32 R15, -RZ, R62.H0_H0 ;  /* 0x2000003eff0f7230 */ /* 0x000fe40000004100 */
[C---:B------:R-:W-:Y:S01]  /*73c0*/  FMUL.FTZ R41, R12.reuse, R41 ;  /* 0x000000290c297220 */ /* 0x040fe20000410000 */
[----:B------:R-:W-:Y:S02]  /*73d0*/  HADD2.F32 R113, -RZ, R113.H1_H1 ;  /* 0x30000071ff717230 */ /* 0x000fe40000004100 */
[----:B------:R-:W-:Y:S01]  /*73e0*/  FFMA.FTZ R42, R13, R114, -R42 ;  /* 0x000000720d2a7223 */ /* 0x000fe2000001082a */
[----:B------:R-:W-:Y:S02]  /*73f0*/  HADD2.F32 R13, -RZ, R47.H0_H0 ;  /* 0x2000002fff0d7230 */ /* 0x000fe40000004100 */
[-C--:B------:R-:W-:Y:S01]  /*7400*/  FFMA.FTZ R43, R12, R15.reuse, -R43 ;  /* 0x0000000f0c2b7223 */ /* 0x080fe2000001082b */
[----:B------:R-:W-:Y:S01]  /*7410*/  FFMA.FTZ R46, R46, R15, R41 ;  /* 0x0000000f2e2e7223 */ /* 0x000fe20000010029 */
[----:B------:R-:W-:-:S02]  /*7420*/  HADD2.F32 R12, -RZ, R40.H0_H0 ;  /* 0x20000028ff0c7230 */ /* 0x000fc40000004100 */
[----:B------:R-:W-:Y:S01]  /*7430*/  FFMA.FTZ R111, R14, R114, R111 ;  /* 0x000000720e6f7223 */ /* 0x000fe2000001006f */
[----:B------:R-:W-:Y:S02]  /*7440*/  HADD2.F32 R15, -RZ, R59.H0_H0 ;  /* 0x2000003bff0f7230 */ /* 0x000fe40000004100 */
[-C--:B------:R-:W-:Y:S01]  /*7450*/  FMUL.FTZ R41, R13, R113.reuse ;  /* 0x000000710d297220 */ /* 0x080fe20000410000 */
[----:B------:R-:W-:Y:S02]  /*7460*/  HADD2.F32 R47, -RZ, R47.H1_H1 ;  /* 0x3000002fff2f7230 */ /* 0x000fe40000004100 */
[----:B------:R-:W-:Y:S01]  /*7470*/  FMUL.FTZ R48, R12, R113 ;  /* 0x000000710c307220 */ /* 0x000fe20000410000 */
[----:B------:R-:W-:Y:S01]  /*7480*/  HADD2.F32 R40, -RZ, R40.H1_H1 ;  /* 0x30000028ff287230 */ /* 0x000fe20000004100 */
[----:B------:R-:W-:Y:S01]  /*7490*/  F2FP.F16.F32.PACK_AB R55, R58, R55 ;  /* 0x000000373a37723e */ /* 0x000fe200000000ff */
[----:B------:R-:W-:Y:S02]  /*74a0*/  HADD2.F32 R115, -RZ, R115.H1_H1 ;  /* 0x30000073ff737230 */ /* 0x000fe40000004100 */
        /* <DEDUP_REMOVED lines=8> */
[----:B------:R-:W-:Y:S02]  /*7530*/  F2FP.F16.F32.PACK_AB R50, R46, R111 ;  /* 0x0000006f2e32723e */ /* 0x000fe400000000ff */
[----:B------:R-:W-:Y:S01]  /*7540*/  F2FP.F16.F32.PACK_AB R12, R43, R42 ;  /* 0x0000002a2b0c723e */ /* 0x000fe200000000ff */
[----:B------:R-:W-:Y:S01]  /*7550*/  IMAD.MOV.U32 R43, RZ, RZ, R55 ;  /* 0x000000ffff2b7224 */ /* 0x000fe200078e0037 */
[----:B------:R-:W-:Y:S01]  /*7560*/  F2FP.F16.F32.PACK_AB R14, R40, R41 ;  /* 0x00000029280e723e */ /* 0x000fe200000000ff */
[----:B------:R-:W-:Y:S01]  /*7570*/  IMAD.MOV.U32 R40, RZ, RZ, R50 ;  /* 0x000000ffff287224 */ /* 0x000fe200078e0032 */
[----:B------:R-:W-:-:S02]  /*7580*/  F2FP.F16.F32.PACK_AB R13, R52, R53 ;  /* 0x00000035340d723e */ /* 0x000fc400000000ff */
[----:B------:R-:W-:Y:S02]  /*7590*/  F2FP.F16.F32.PACK_AB R42, R47, R48 ;  /* 0x000000302f2a723e */ /* 0x000fe400000000ff */
[----:B------:R-:W-:-:S07]  /*75a0*/  MOV R41, R51 ;  /* 0x0000003300297202 */ /* 0x000fce0000000f00 */
.L_x_7041:
[----:B------:R-:W-:Y:S05]  /*75b0*/  BSYNC B1 ;  /* 0x0000000000017941 */ /* 0x000fea0003800000 */
.L_x_7040:
[----:B------:R-:W-:Y:S01]  /*75c0*/  ISETP.GE.AND P3, PT, R11, R110, PT ;  /* 0x0000006e0b00720c */ /* 0x000fe20003f66270 */
[----:B0-----:R0:W-:Y:S02]  /*75d0*/  ST.E.128 desc[UR42][R44.64], R12 ;  /* 0x0000000c2c007985 */ /* 0x0011e4000c101d2a */
[----:B0-----:R-:W-:Y:S02]  /*75e0*/  IMAD.MOV.U32 R12, RZ, RZ, R109 ;  /* 0x000000ffff0c7224 */ /* 0x001fe400078e006d */
[----:B------:R-:W-:-:S08]  /*75f0*/  IMAD.MOV.U32 R13, RZ, RZ, R108 ;  /* 0x000000ffff0d7224 */ /* 0x000fd000078e006c */
[----:B------:R-:W-:Y:S05]  /*7600*/  @P3 BRA `(.L_x_7012) ;  /* 0x0000000400b03947 */ /* 0x000fea0003800000 */
[----:B------:R-:W-:-:S05]  /*7610*/  IMAD.WIDE R12, R11, 0x2, R12 ;  /* 0x000000020b0c7825 */ /* 0x000fca00078e020c */
[----:B----4-:R0:W-:Y:S01]  /*7620*/  ST.E.128 desc[UR42][R12.64], R40 ;  /* 0x000000280c007985 */ /* 0x0101e2000c101d2a */
[----:B------:R-:W-:Y:S05]  /*7630*/  BRA `(.L_x_7012) ;  /* 0x0000000400a47947 */ /* 0x000fea0003800000 */
.L_x_6971:
[----:B------:R-:W-:-:S06]  /*7640*/  UISETP.NE.AND UP0, UPT, UR41, 0x3, UPT ;  /* 0x000000032900788c */ /* 0x000fcc000bf05270 */
[----:B------:R-:W-:-:S13]  /*7650*/  PLOP3.LUT P5, PT, PT, PT, UP0, 0x80, 0x0 ;  /* 0x000000000000781c */ /* 0x000fda0003faf008 */
[----:B------:R-:W-:Y:S05]  /*7660*/  @!P5 BRA `(.L_x_7042) ;  /* 0x000000000004d947 */ /* 0x000fea0003800000 */
[----:B------:R-:W-:Y:S01]  /*7670*/  BPT.TRAP 0x1 ;  /* 0x000000040000795c */ /* 0x000fe20000300000 */
.L_x_7042:
[----:B------:R-:W-:Y:S01]  /*7680*/  LEA R90, R155, R156, 0x3 ;  /* 0x0000009c9b5a7211 */ /* 0x000fe200078e18ff */
[----:B------:R-:W-:Y:S01]  /*7690*/  BSSY B1, `(.L_x_7043) ;  /* 0x0000005000017945 */ /* 0x000fe20003800000 */
[----:B------:R-:W-:Y:S02]  /*76a0*/  SHF.L.U32 R103, R154, 0x1f, RZ ;  /* 0x0000001f9a677819 */ /* 0x000fe400000006ff */
[----:B------:R-:W-:Y:S02]  /*76b0*/  SHF.R.S32.HI R100, RZ, 0x1f, R101 ;  /* 0x0000001fff647819 */ /* 0x000fe40000011465 */
[----:B------:R-:W0:Y:S02]  /*76c0*/  SYNCS.PHASECHK.TRANS64.TRYWAIT P3, [R90+URZ+0x28890], R103 ;  /* 0x028890675a0075a7 */ /* 0x000e24000806017f */
[----:B0-----:R-:W-:Y:S05]  /*76d0*/  @!P3 BRA `(.L_x_7044) ;  /* 0x00000148009cb947 */ /* 0x001fea0003800000 */
.L_x_7323:
[----:B------:R-:W-:Y:S05]  /*76e0*/  BSYNC B1 ;  /* 0x0000000000017941 */ /* 0x000fea0003800000 */
.L_x_7043:
        /* <DEDUP_REMOVED lines=25> */
.L_x_7327:
[----:B------:R-:W-:Y:S04]  /*7880*/  BSSY B1, `(.L_x_7046) ;  /* 0x000000d000017945 */ /* 0x000fe80003800000 */
[----:B------:R-:W-:Y:S05]  /*7890*/  @!P3 BRA `(.L_x_7047) ;  /* 0x00000000002cb947 */ /* 0x000fea0003800000 */
[----:B------:R-:W-:Y:S02]  /*78a0*/  ULDC UR4, c[0x0][0x2f4] ;  /* 0x0000bd0000047ab9 */ /* 0x000fe40000000800 */
[----:B------:R-:W-:-:S13]  /*78b0*/  ISETP.GE.AND P3, PT, R16, UR4, PT ;  /* 0x0000000410007c0c */ /* 0x000fda000bf66270 */
[----:B---3--:R-:W-:-:S04]  /*78c0*/  @!P3 LEA R42, P4, R16, R14, 0x1 ;  /* 0x0000000e102ab211 */ /* 0x008fc800078808ff */
[----:B--2---:R-:W-:Y:S02]  /*78d0*/  @!P3 LEA.HI.X R43, R16, R41, R17, 0x1, P4 ;  /* 0x00000029102bb211 */ /* 0x004fe400020f0c11 */
[----:B------:R-:W-:-:S13]  /*78e0*/  ISETP.GE.AND P4, PT, R23, UR4, PT ;  /* 0x0000000417007c0c */ /* 0x000fda000bf86270 */
[C---:B------:R-:W-:Y:S02]  /*78f0*/  @!P4 LEA R40, P6, R23.reuse, R14, 0x1 ;  /* 0x0000000e1728c211 */ /* 0x040fe400078c08ff */
[----:B------:R-:W2:Y:S02]  /*7900*/  @!P3 LDS.128 R12, [R92+0x18400] ;  /* 0x018400005c0cb984 */ /* 0x000ea40000000c00 */
[----:B------:R-:W-:Y:S02]  /*7910*/  @!P4 LEA.HI.X R41, R23, R41, R22, 0x1, P6 ;  /* 0x000000291729c211 */ /* 0x000fe400030f0c16 */
[----:B--2---:R-:W-:Y:S04]  /*7920*/  @!P3 ST.E.128 desc[UR42][R42.64], R12 ;  /* 0x0000000c2a00b985 */ /* 0x004fe8000c101d2a */
[----:B------:R-:W2:Y:S04]  /*7930*/  @!P4 LDS.128 R12, [R92+0x1c400] ;  /* 0x01c400005c0cc984 */ /* 0x000ea80000000c00 */
[----:B--2---:R4:W-:Y:S02]  /*7940*/  @!P4 ST.E.128 desc[UR42][R40.64], R12 ;  /* 0x0000000c2800c985 */ /* 0x0049e4000c101d2a */
.L_x_7047:
[----:B------:R-:W-:Y:S05]  /*7950*/  BSYNC B1 ;  /* 0x0000000000017941 */ /* 0x000fea0003800000 */
.L_x_7046:
[----:B------:R-:W-:-:S03]  /*7960*/  UMOV UR4, 0xffffffff ;  /* 0xffffffff00047882 */ /* 0x000fc60000000000 */
[----:B------:R-:W-:Y:S05]  /*7970*/  BRA.DIV UR4, `(.L_x_7048) ;  /* 0x0000014a04507947 */ /* 0x000fea000b800000 */
[----:B--2-4-:R2:W4:Y:S04]  /*7980*/  SHFL.IDX PT, R41, R45, 0x1, 0x181f ;  /* 0x00381f002d297f89 */ /* 0x01452800000e0000 */
[----:B---3--:R2:W3:Y:S02]  /*7990*/  SHFL.IDX PT, R14, R44, 0x1, 0x181f ;  /* 0x00381f002c0e7f89 */ /* 0x0084e400000e0000 */
.L_x_7331:
[----:B------:R-:W-:Y:S01]  /*79a0*/  ISETP.GE.AND P3, PT, R46, 0x21, PT ;  /* 0x000000212e00780c */ /* 0x000fe20003f66270 */
[----:B------:R-:W-:-:S12]  /*79b0*/  BSSY B1, `(.L_x_7049) ;  /* 0x000000d000017945 */ /* 0x000fd80003800000 */
[----:B------:R-:W-:Y:S05]  /*79c0*/  @!P3 BRA `(.L_x_7050) ;  /* 0x00000000002cb947 */ /* 0x000fea0003800000 */
[----:B------:R-:W-:Y:S02]  /*79d0*/  ULDC UR4, c[0x0][0x2f4] ;  /* 0x0000bd0000047ab9 */ /* 0x000fe40000000800 */
[----:B------:R-:W-:-:S13]  /*79e0*/  ISETP.GE.AND P3, PT, R16, UR4, PT ;  /* 0x0000000410007c0c */ /* 0x000fda000bf66270 */
[----:B---3--:R-:W-:-:S04]  /*79f0*/  @!P3 LEA R42, P4, R16, R14, 0x1 ;  /* 0x0000000e102ab211 */ /* 0x008fc800078808ff */
[----:B----4-:R-:W-:Y:S02]  /*7a00*/  @!P3 LEA.HI.X R43, R16, R41, R17, 0x1, P4 ;  /* 0x00000029102bb211 */ /* 0x010fe400020f0c11 */
[----:B------:R-:W-:-:S13]  /*7a10*/  ISETP.GE.AND P4, PT, R23, UR4, PT ;  /* 0x0000000417007c0c */ /* 0x000fda000bf86270 */
[C---:B------:R-:W-:Y:S02]  /*7a20*/  @!P4 LEA R40, P6, R23.reuse, R14, 0x1 ;  /* 0x0000000e1728c211 */ /* 0x040fe400078c08ff */
[----:B------:R-:W3:Y:S02]  /*7a30*/  @!P3 LDS.128 R12, [R92+0x19400] ;  /* 0x019400005c0cb984 */ /* 0x000ee40000000c00 */
[----:B------:R-:W-:Y:S02]  /*7a40*/  @!P4 LEA.HI.X R41, R23, R41, R22, 0x1, P6 ;  /* 0x000000291729c211 */ /* 0x000fe400030f0c16 */
[----:B---3--:R-:W-:Y:S04]  /*7a50*/  @!P3 ST.E.128 desc[UR42][R42.64], R12 ;  /* 0x0000000c2a00b985 */ /* 0x008fe8000c101d2a */
[----:B------:R-:W3:Y:S04]  /*7a60*/  @!P4 LDS.128 R12, [R92+0x1d400] ;  /* 0x01d400005c0cc984 */ /* 0x000ee80000000c00 */
[----:B---3--:R3:W-:Y:S02]  /*7a70*/  @!P4 ST.E.128 desc[UR42][R40.64], R12 ;  /* 0x0000000c2800c985 */ /* 0x0087e4000c101d2a */
.L_x_7050:
[----:B------:R-:W-:Y:S05]  /*7a80*/  BSYNC B1 ;  /* 0x0000000000017941 */ /* 0x000fea0003800000 */
.L_x_7049:
[----:B------:R-:W-:-:S03]  /*7a90*/  UMOV UR4, 0xffffffff ;  /* 0xffffffff00047882 */ /* 0x000fc60000000000 */
[----:B------:R-:W-:Y:S05]  /*7aa0*/  BRA.DIV UR4, `(.L_x_7051) ;  /* 0x0000014a044c7947 */ /* 0x000fea000b800000 */
[----:B---34-:R3:W4:Y:S04]  /*7ab0*/  SHFL.IDX PT, R41, R45, 0x2, 0x181f ;  /* 0x00581f002d297f89 */ /* 0x01872800000e0000 */
[----:B------:R3:W0:Y:S02]  /*7ac0*/  SHFL.IDX PT, R14, R44, 0x2, 0x181f ;  /* 0x00581f002c0e7f89 */ /* 0x00062400000e0000 */
.L_x_7335:
[----:B------:R-:W-:Y:S01]  /*7ad0*/  ISETP.GE.AND P3, PT, R46, 0x41, PT ;  /* 0x000000412e00780c */ /* 0x000fe20003f66270 */
[----:B------:R-:W-:-:S12]  /*7ae0*/  BSSY B1, `(.L_x_7052) ;  /* 0x000000d000017945 */ /* 0x000fd80003800000 */
[----:B------:R-:W-:Y:S05]  /*7af0*/  @!P3 BRA `(.L_x_7053) ;  /* 0x00000000002cb947 */ /* 0x000fea0003800000 */
[----:B------:R-:W-:Y:S02]  /*7b00*/  ULDC UR4, c[0x0][0x2f4] ;  /* 0x0000bd0000047ab9 */ /* 0x000fe40000000800 */
[----:B------:R-:W-:-:S13]  /*7b10*/  ISETP.GE.AND P3, PT, R16, UR4, PT ;  /* 0x0000000410007c0c */ /* 0x000fda000bf66270 */
[----:B0-----:R-:W-:-:S04]  /*7b20*/  @!P3 LEA R42, P4, R16, R14, 0x1 ;  /* 0x0000000e102ab211 */ /* 0x001fc800078808ff */
[----:B----4-:R-:W-:Y:S02]  /*7b30*/  @!P3 LEA.HI.X R43, R16, R41, R17, 0x1, P4 ;  /* 0x00000029102bb211 */ /* 0x010fe400020f0c11 */
[----:B------:R-:W-:-:S13]  /*7b40*/  ISETP.GE.AND P4, PT, R23, UR4, PT ;  /* 0x0000000417007c0c */ /* 0x000fda000bf86270 */
[C---:B------:R-:W-:Y:S02]  /*7b50*/  @!P4 LEA R40, P6, R23.reuse, R14, 0x1 ;  /* 0x0000000e1728c211 */ /* 0x040fe400078c08ff */
[----:B------:R-:W0:Y:S02]  /*7b60*/  @!P3 LDS.128 R12, [R92+0x1a400] ;  /* 0x01a400005c0cb984 */ /* 0x000e240000000c00 */
[----:B------:R-:W-:Y:S02]  /*7b70*/  @!P4 LEA.HI.X R41, R23, R41, R22, 0x1, P6 ;  /* 0x000000291729c211 */ /* 0x000fe400030f0c16 */
[----:B0-----:R-:W-:Y:S04]  /*7b80*/  @!P3 ST.E.128 desc[UR42][R42.64], R12 ;  /* 0x0000000c2a00b985 */ /* 0x001fe8000c101d2a */
[----:B------:R-:W0:Y:S04]  /*7b90*/  @!P4 LDS.128 R12, [R92+0x1e400] ;  /* 0x01e400005c0cc984 */ /* 0x000e280000000c00 */
[----:B0-----:R0:W-:Y:S02]  /*7ba0*/  @!P4 ST.E.128 desc[UR42][R40.64], R12 ;  /* 0x0000000c2800c985 */ /* 0x0011e4000c101d2a */
.L_x_7053:
[----:B------:R-:W-:Y:S05]  /*7bb0*/  BSYNC B1 ;  /* 0x0000000000017941 */ /* 0x000fea0003800000 */
.L_x_7052:
[----:B------:R-:W-:-:S03]  /*7bc0*/  UMOV UR4, 0xffffffff ;  /* 0xffffffff00047882 */ /* 0x000fc60000000000 */
[----:B------:R-:W-:Y:S05]  /*7bd0*/  BRA.DIV UR4, `(.L_x_7054) ;  /* 0x0000014a04487947 */ /* 0x000fea000b800000 */
[----:B0---4-:R0:W4:Y:S04]  /*7be0*/  SHFL.IDX PT, R41, R45, 0x3, 0x181f ;  /* 0x00781f002d297f89 */ /* 0x01112800000e0000 */
[----:B------:R0:W0:Y:S02]  /*7bf0*/  SHFL.IDX PT, R14, R44, 0x3, 0x181f ;  /* 0x00781f002c0e7f89 */ /* 0x00002400000e0000 */
.L_x_7339:
[----:B------:R-:W-:-:S13]  /*7c00*/  ISETP.GE.AND P3, PT, R46, 0x61, PT ;  /* 0x000000612e00780c */ /* 0x000fda0003f66270 */
        /* <DEDUP_REMOVED lines=12> */
.L_x_7012:
[----:B------:R-:W-:Y:S05]  /*7cd0*/  BSYNC B0 ;  /* 0x0000000000007941 */ /* 0x000fea0003800000 */
.L_x_6970:
[----:B------:R-:W5:Y:S01]  /*7ce0*/  S2R R11, SR_TID.X ;  /* 0x00000000000b7919 */ /* 0x000f620000002100 */
        /* <DEDUP_REMOVED lines=8> */
[----:B-----5:R-:W-:Y:S01]  /*7d70*/  LOP3.LUT R11, R11, 0x7f, RZ, 0xc0, !PT ;  /* 0x0000007f0b0b7812 */ /* 0x020fe200078ec0ff */
[----:B---3--:R3:W-:Y:S03]  /*7d80*/  BAR.SYNC.DEFER_BLOCKING R95, 0x80 ;  /* 0x0002005f0000751d */ /* 0x0087e60000010000 */
[----:B------:R-:W-:-:S13]  /*7d90*/  ISETP.NE.AND P3, PT, R11, RZ, PT ;  /* 0x000000ff0b00720c */ /* 0x000fda0003f65270 */
[----:B------:R-:W-:-:S04]  /*7da0*/  @!P3 IADD3 R11, R90, 0x288a0, RZ ;  /* 0x000288a05a0bb810 */ /* 0x000fc80007ffe0ff */
[----:B------:R-:W-:-:S04]  /*7db0*/  @!P3 PRMT R11, RZ, 0x654, R11 ;  /* 0x00000654ff0bb816 */ /* 0x000fc8000000000b */
[----:B------:R3:W-:Y:S01]  /*7dc0*/  @!P3 SYNCS.ARRIVE.TRANS64.RED.A1T0 RZ, [R11+URZ], RZ ;  /* 0x000000ff0bffb9a7 */ /* 0x0007e2000810043f */
[----:B------:R-:W-:Y:S05]  /*7dd0*/  @!P5 BRA `(.L_x_7056) ;  /* 0x000000000004d947 */ /* 0x000fea0003800000 */
[----:B------:R-:W-:Y:S01]  /*7de0*/  BPT.TRAP 0x1 ;  /* 0x000000040000795c */ /* 0x000fe20000300000 */
.L_x_7056:
[----:B------:R-:W-:Y:S05]  /*7df0*/  BSYNC B0 ;  /* 0x0000000000007941 */ /* 0x000fea0003800000 */
.L_x_7055:
[----:B------:R-:W5:Y:S01]  /*7e00*/  SYNCS.PHASECHK.TRANS64.TRYWAIT P4, [R90+URZ+0x288b0], R103 ;  /* 0x0288b0675a0075a7 */ /* 0x000f62000808017f */
[----:B------:R-:W-:Y:S01]  /*7e10*/  ULDC UR37, c[0x0][0x2f4] ;  /* 0x0000bd0000257ab9 */ /* 0x000fe20000000800 */
[----:B------:R-:W-:Y:S04]  /*7e20*/  BSSY B0, `(.L_x_7057) ;  /* 0x0000002000007945 */ /* 0x000fe80003800000 */
[----:B-----5:R-:W-:Y:S05]  /*7e30*/  @!P4 BRA `(.L_x_7058) ;  /* 0x0000014400f8c947 */ /* 0x020fea0003800000 */
.L_x_7340:
[----:B------:R-:W-:Y:S05]  /*7e40*/  BSYNC B0 ;  /* 0x0000000000007941 */ /* 0x000fea0003800000 */
.L_x_7057:
[----:B------:R-:W-:Y:S01]  /*7e50*/  ULDC.64 UR4, c[0x0][0x328] ;  /* 0x0000ca0000047ab9 */ /* 0x000fe20000000a00 */
[----:B------:R-:W-:Y:S01]  /*7e60*/  ULDC.64 UR6, c[0x0][0x318] ;  /* 0x0000c60000067ab9 */ /* 0x000fe20000000a00 */
[----:B------:R-:W-:Y:S01]  /*7e70*/  IMAD R100, R100, UR4, RZ ;  /* 0x0000000464647c24 */ /* 0x000fe2000f8e02ff */
[----:B------:R-:W-:Y:S01]  /*7e80*/  BSSY B0, `(.L_x_7059) ;  /* 0x000001d000007945 */ /* 0x000fe20003800000 */
[----:B01--4-:R-:W-:-:S04]  /*7e90*/  IMAD.WIDE.U32 R12, R101, UR4, RZ ;  /* 0x00000004650c7c25 */ /* 0x013fc8000f8e00ff */
        /* <DEDUP_REMOVED lines=10> */
[----:B---3--:R-:W-:Y:S01]  /*7f40*/  IMAD R11, R2, UR5, R13 ;  /* 0x00000005020b7c24 */ /* 0x008fe2000f8e020d */
[----:B--2---:R-:W-:-:S04]  /*7f50*/  LEA R44, P4, R12, UR6, 0x1 ;  /* 0x000000060c2c7c11 */ /* 0x004fc8000f8808ff */
[----:B------:R-:W-:Y:S01]  /*7f60*/  LEA.HI.X R11, R12, UR7, R11, 0x1, P4 ;  /* 0x000000070c0b7c11 */ /* 0x000fe2000a0f0c0b */
[----:B------:R0:W1:Y:S01]  /*7f70*/  SHFL.IDX PT, R40, R44, RZ, 0x181f ;  /* 0x00181fff2c287589 */ /* 0x00006200000e0000 */
[----:B------:R-:W-:-:S03]  /*7f80*/  ISETP.GE.AND P4, PT, R98, 0x1, PT ;  /* 0x000000016200780c */ /* 0x000fc60003f86270 */
[----:B------:R0:W2:Y:S10]  /*7f90*/  SHFL.IDX PT, R13, R11, RZ, 0x181f ;  /* 0x00181fff0b0d7589 */ /* 0x0000b400000e0000 */
[----:B0-----:R-:W-:Y:S05]  /*7fa0*/  @!P4 BRA `(.L_x_7060) ;  /* 0x000000000028c947 */ /* 0x001fea0003800000 */
[----:B------:R-:W-:-:S13]  /*7fb0*/  ISETP.GE.AND P4, PT, R16, UR37, PT ;  /* 0x0000002510007c0c */ /* 0x000fda000bf86270 */
[----:B-1----:R-:W-:-:S04]  /*7fc0*/  @!P4 LEA R42, P5, R16, R40, 0x1 ;  /* 0x00000028102ac211 */ /* 0x002fc800078a08ff */
[----:B--2---:R-:W-:Y:S02]  /*7fd0*/  @!P4 LEA.HI.X R43, R16, R13, R17, 0x1, P5 ;  /* 0x0000000d102bc211 */ /* 0x004fe400028f0c11 */
[----:B------:R-:W-:-:S13]  /*7fe0*/  ISETP.GE.AND P5, PT, R23, UR37, PT ;  /* 0x0000002517007c0c */ /* 0x000fda000bfa6270 */
[----:B------:R-:W-:-:S04]  /*7ff0*/  @!P5 LEA R40, P6, R23, R40, 0x1 ;  /* 0x000000281728d211 */ /* 0x000fc800078c08ff */
[----:B------:R-:W-:Y:S02]  /*8000*/  @!P5 LEA.HI.X R41, R23, R13, R22, 0x1, P6 ;  /* 0x0000000d1729d211 */ /* 0x000fe400030f0c16 */
[----:B------:R-:W0:Y:S04]  /*8010*/  @!P4 LDS.128 R12, [R92+0x400] ;  /* 0x000400005c0cc984 */ /* 0x000e280000000c00 */
[----:B0-----:R-:W-:Y:S04]  /*8020*/  @!P4 ST.E.128 desc[UR42][R42.64], R12 ;  /* 0x0000000c2a00c985 */ /* 0x001fe8000c101d2a */
[----:B------:R-:W0:Y:S04]  /*8030*/  @!P5 LDS.128 R12, [R92+0x4400] ;  /* 0x004400005c0cd984 */ /* 0x000e280000000c00 */
[----:B0-----:R0:W-:Y:S02]  /*8040*/  @!P5 ST.E.128 desc[UR42][R40.64], R12 ;  /* 0x0000000c2800d985 */ /* 0x0011e4000c101d2a */
.L_x_7060:
[----:B------:R-:W-:Y:S05]  /*8050*/  BSYNC B0 ;  /* 0x0000000000007941 */ /* 0x000fea0003800000 */
.L_x_7059:
[----:B------:R-:W-:Y:S01]  /*8060*/  ISETP.GE.AND P4, PT, R98, 0x21, PT ;  /* 0x000000216200780c */ /* 0x000fe20003f86270 */
[----:B0-2---:R0:W2:Y:S01]  /*8070*/  SHFL.IDX PT, R13, R11, 0x1, 0x181f ;  /* 0x00381f000b0d7f89 */ /* 0x0050a200000e0000 */
[----:B------:R-:W-:Y:S03]  /*8080*/  BSSY B0, `(.L_x_7061) ;  /* 0x000000d000007945 */ /* 0x000fe60003800000 */
[----:B-1----:R0:W1:Y:S08]  /*8090*/  SHFL.IDX PT, R40, R44, 0x1, 0x181f ;  /* 0x00381f002c287f89 */ /* 0x00207000000e0000 */
        /* <DEDUP_REMOVED lines=11> */
.L_x_7062:
[----:B------:R-:W-:Y:S05]  /*8150*/  BSYNC B0 ;  /* 0x0000000000007941 */ /* 0x000fea0003800000 */
.L_x_7061:
        /* <DEDUP_REMOVED lines=15> */
.L_x_7064:
[----:B------:R-:W-:Y:S05]  /*8250*/  BSYNC B0 ;  /* 0x0000000000007941 */ /* 0x000fea0003800000 */
.L_x_7063:
[----:B------:R-:W-:Y:S01]  /*8260*/  ISETP.GE.AND P4, PT, R98, 0x61, PT ;  /* 0x000000616200780c */ /* 0x000fe20003f86270 */
[----:B------:R-:W3:Y:S01]  /*8270*/  SHFL.IDX PT, R11, R11, 0x3, 0x181f ;  /* 0x00781f000b0b7f89 */ /* 0x000ee200000e0000 */
[----:B------:R-:W-:Y:S03]  /*8280*/  BSSY B0, `(.L_x_7065) ;  /* 0x000000d000007945 */ /* 0x000fe60003800000 */
[----:B01----:R0:W1:Y:S08]  /*8290*/  SHFL.IDX PT, R40, R44, 0x3, 0x181f ;  /* 0x00781f002c287f89 */ /* 0x00307000000e0000 */
[----:B0-----:R-:W-:Y:S05]  /*82a0*/  @!P4 BRA `(.L_x_7066) ;  /* 0x000000000028c947 */ /* 0x001fea0003800000 */
[----:B------:R-:W-:-:S13]  /*82b0*/  ISETP.GE.AND P4, PT, R16, UR37, PT ;  /* 0x0000002510007c0c */ /* 0x000fda000bf86270 */
[----:B--2---:R-:W0:Y:S01]  /*82c0*/  @!P4 LDS.128 R12, [R92+0x3400] ;  /* 0x003400005c0cc984 */ /* 0x004e220000000c00 */
[----:B-1----:R-:W-:-:S04]  /*82d0*/  @!P4 LEA R42, P5, R16, R40, 0x1 ;  /* 0x00000028102ac211 */ /* 0x002fc800078a08ff */
[----:B---3--:R-:W-:Y:S02]  /*82e0*/  @!P4 LEA.HI.X R43, R16, R11, R17, 0x1, P5 ;  /* 0x0000000b102bc211 */ /* 0x008fe400028f0c11 */
[----:B------:R-:W-:-:S13]  /*82f0*/  ISETP.GE.AND P5, PT, R23, UR37, PT ;  /* 0x0000002517007c0c */ /* 0x000fda000bfa6270 */
[----:B------:R-:W-:-:S04]  /*8300*/  @!P5 LEA R40, P6, R23, R40, 0x1 ;  /* 0x000000281728d211 */ /* 0x000fc800078c08ff */
[----:B------:R-:W-:Y:S01]  /*8310*/  @!P5 LEA.HI.X R41, R23, R11, R22, 0x1, P6 ;  /* 0x0000000b1729d211 */ /* 0x000fe200030f0c16 */
[----:B0-----:R-:W-:Y:S04]  /*8320*/  @!P4 ST.E.128 desc[UR42][R42.64], R12 ;  /* 0x0000000c2a00c985 */ /* 0x001fe8000c101d2a */
[----:B------:R-:W0:Y:S04]  /*8330*/  @!P5 LDS.128 R12, [R92+0x7400] ;  /* 0x007400005c0cd984 */ /* 0x000e280000000c00 */
[----:B0-----:R0:W-:Y:S02]  /*8340*/  @!P5 ST.E.128 desc[UR42][R40.64], R12 ;  /* 0x0000000c2800d985 */ /* 0x0011e4000c101d2a */
.L_x_7066:
[----:B------:R-:W-:Y:S05]  /*8350*/  BSYNC B0 ;  /* 0x0000000000007941 */ /* 0x000fea0003800000 */
.L_x_7065:
[----:B------:R-:W-:Y:S01]  /*8360*/  @!PT LDS RZ, [RZ] ;  /* 0x00000000fffff984 */ /* 0x000fe20000000800 */
[----:B------:R-:W-:Y:S01]  /*8370*/  @!PT LDS RZ, [RZ] ;  /* 0x00000000fffff984 */ /* 0x000fe20000000800 */
[----:B------:R-:W-:Y:S01]  /*8380*/  @!PT LDS RZ, [RZ] ;  /* 0x00000000fffff984 */ /* 0x000fe20000000800 */
[----:B------:R-:W-:Y:S01]  /*8390*/  @!PT LDS RZ, [RZ] ;  /* 0x00000000fffff984 */ /* 0x000fe20000000800 */
[----:B------:R4:W-:Y:S06]  /*83a0*/  MEMBAR.ALL.CTA ;  /* 0x0000000000007992 */ /* 0x0009ec0000008000 */
[----:B----4-:R-:W4:Y:S01]  /*83b0*/  FENCE.VIEW.ASYNC.S ;  /* 0x00000000000073c6 */ /* 0x010f220000000000 */
[----:B------:R-:W-:Y:S01]  /*83c0*/  @!P3 IADD3 R90, R90, 0x288c0, RZ ;  /* 0x000288c05a5ab810 */ /* 0x000fe20007ffe0ff */
[----:B------:R-:W-:Y:S01]  /*83d0*/  VIADD R155, R155, 0x1 ;  /* 0x000000019b9b7836 */ /* 0x000fe20000000000 */
[----:B----4-:R4:W-:Y:S01]  /*83e0*/  BAR.SYNC.DEFER_BLOCKING R95, 0x80 ;  /* 0x0002005f0000751d */ /* 0x0109e20000010000 */
[----:B------:R-:W-:-:S02]  /*83f0*/  ISETP.NE.AND P4, PT, R91, RZ, PT ;  /* 0x000000ff5b00720c */ /* 0x000fc40003f85270 */
[----:B------:R-:W-:-:S04]  /*8400*/  @!P3 PRMT R90, RZ, 0x654, R90 ;  /* 0x00000654ff5ab816 */ /* 0x000fc8000000005a */
[----:B------:R4:W-:Y:S01]  /*8410*/  @!P3 SYNCS.ARRIVE.TRANS64.RED.A1T0 RZ, [R90+URZ], RZ ;  /* 0x000000ff5affb9a7 */ /* 0x0009e2000810043f */
[----:B------:R-:W-:-:S04]  /*8420*/  ISETP.NE.AND P3, PT, R155, 0x2, PT ;  /* 0x000000029b00780c */ /* 0x000fc80003f65270 */
[----:B---3--:R-:W-:Y:S02]  /*8430*/  SEL R11, RZ, 0x1, P3 ;  /* 0x00000001ff0b7807 */ /* 0x008fe40001800000 */
[----:B------:R-:W-:Y:S02]  /*8440*/  SEL R155, R155, RZ, P3 ;  /* 0x000000ff9b9b7207 */ /* 0x000fe40001800000 */
[----:B------:R-:W-:Y:S01]  /*8450*/  LOP3.LUT R154, R154, R11, RZ, 0x3c, !PT ;  /* 0x0000000b9a9a7212 */ /* 0x000fe200078e3cff */
[----:B------:R-:W-:Y:S06]  /*8460*/  @P4 BRA `(.L_x_7067) ;  /* 0xffffff9c00b04947 */ /* 0x000fec000383ffff */
[----:B0-----:R-:W0:Y:S01]  /*8470*/  S2R R12, SR_TID.X ;  /* 0x00000000000c7919 */ /* 0x001e220000002100 */
[----:B------:R-:W-:Y:S02]  /*8480*/  PLOP3.LUT P0, PT, PT, PT, PT, 0x8, 0x0 ;  /* 0x000000000000781c */ /* 0x000fe40003f0e170 */
[----:B0-----:R-:W-:-:S04]  /*8490*/  SHF.R.U32.HI R12, RZ, 0x7, R12 ;  /* 0x00000007ff0c7819 */ /* 0x001fc8000001160c */
[----:B------:R-:W-:-:S13]  /*84a0*/  ISETP.NE.AND P4, PT, R12, 0x1, PT ;  /* 0x000000010c00780c */ /* 0x000fda0003f85270 */
[----:B------:R-:W-:Y:S06]  /*84b0*/  @!P4 BAR.ARV 0x9, 0x100 ;  /* 0x024400000000cb1d */ /* 0x000fec0000002000 */
.L_x_6965:
[----:B------:R-:W-:Y:S01]  /*84c0*/  IMAD.MOV.U32 R4, RZ, RZ, RZ ;  /* 0x000000ffff047224 */ /* 0x000fe200078e00ff */
[----:B------:R-:W-:Y:S06]  /*84d0*/  @P0 BRA `(.L_x_7068) ;  /* 0x00000000000c0947 */ /* 0x000fec0003800000 */
[----:B------:R-:W0:Y:S01]  /*84e0*/  FENCE.VIEW.ASYNC.G ;  /* 0x00000000000073c6 */ /* 0x000e220000000100 */
[----:B------:R-:W-:Y:S05]  /*84f0*/  WARPSYNC.ALL ;  /* 0x0000000000007948 */ /* 0x000fea0003800000 */
[----:B0-----:R-:W-:Y:S06]  /*8500*/  BAR.ARV 0xc, 0x180 ;  /* 0x0306000000007b1d */ /* 0x001fec0000002000 */
.L_x_7068:
[----:B------:R-:W-:Y:S01]  /*8510*/  ISETP.NE.AND P0, PT, R97, RZ, PT ;  /* 0x000000ff6100720c */ /* 0x000fe20003f05270 */
[----:B------:R-:W-:-:S12]  /*8520*/  BSSY B0, `(.L_x_7069) ;  /* 0x000001f000007945 */ /* 0x000fd80003800000 */
[----:B------:R-:W-:Y:S05]  /*8530*/  @!P0 BRA `(.L_x_7070) ;  /* 0x0000000000748947 */ /* 0x000fea0003800000 */
        /* <DEDUP_REMOVED lines=11> */
[----:B0-----:R-:W-:Y:S02]  /*85f0*/  VIADD R4, R3, 0xffffffe ;  /* 0x0ffffffe03047836 */ /* 0x001fe40000000000 */
[----:B------:R-:W-:-:S04]  /*8600*/  IMAD.MOV R3, RZ, RZ, -R10 ;  /* 0x000000ffff037224 */ /* 0x000fc800078e0a0a */
[----:B------:R0:W3:Y:S02]  /*8610*/  F2I.FTZ.U32.TRUNC.NTZ R5, R4 ;  /* 0x0000000400057305 */ /* 0x0000e4000021f000 */
[----:B0-----:R-:W-:Y:S01]  /*8620*/  IMAD.MOV.U32 R4, RZ, RZ, RZ ;  /* 0x000000ffff047224 */ /* 0x001fe200078e00ff */
[----:B---3--:R-:W-:-:S05]  /*8630*/  IADD3 R7, RZ, -R5, RZ ;  /* 0x80000005ff077210 */ /* 0x008fca0007ffe0ff */
[----:B------:R-:W-:-:S04]  /*8640*/  IMAD R7, R7, R6, RZ ;  /* 0x0000000607077224 */ /* 0x000fc800078e02ff */
[----:B------:R-:W-:-:S06]  /*8650*/  IMAD.HI.U32 R5, R5, R7, R4 ;  /* 0x0000000705057227 */ /* 0x000fcc00078e0004 */
        /* <DEDUP_REMOVED lines=11> */
.L_x_7070:
[----:B------:R-:W-:Y:S05]  /*8710*/  BSYNC B0 ;  /* 0x0000000000007941 */ /* 0x000fea0003800000 */
.L_x_7069:
[-C--:B------:R-:W-:Y:S01]  /*8720*/  IMAD R194, R209, R4.reuse, RZ ;  /* 0x00000004d1c27224 */ /* 0x080fe200078e02ff */
[----:B------:R-:W-:Y:S01]  /*8730*/  PLOP3.LUT P0, PT, PT, PT, PT, 0x80, 0x0 ;  /* 0x000000000000781c */ /* 0x000fe20003f0f070 */
[----:B------:R-:W-:Y:S01]  /*8740*/  IMAD.MOV.U32 R3, RZ, RZ, RZ ;  /* 0x000000ffff037224 */ /* 0x000fe200078e00ff */
[----:B------:R-:W-:Y:S02]  /*8750*/  MOV R0, RZ ;  /* 0x000000ff00007202 */ /* 0x000fe40000000f00 */
        /* <DEDUP_REMOVED lines=12> */
[----:B----4-:R-:W-:Y:S02]  /*8820*/  CS2R R90, SRZ ;  /* 0x00000000005a7805 */ /* 0x010fe4000001ff00 */
        /* <DEDUP_REMOVED lines=18> */
[----:B-1----:R-:W-:Y:S02]  /*8950*/  CS2R R40, SRZ ;  /* 0x0000000000287805 */ /* 0x002fe4000001ff00 */
[----:B------:R-:W-:Y:S02]  /*8960*/  CS2R R70, SRZ ;  /* 0x0000000000467805 */ /* 0x000fe4000001ff00 */
[----:B------:R-:W-:Y:S01]  /*8970*/  CS2R R20, SRZ ;  /* 0x0000000000147805 */ /* 0x000fe2000001ff00 */
[----:B------:R-:W-:Y:S06]  /*8980*/  @!P1 BRA `(.L_x_7071) ;  /* 0x0000008c00b89947 */ /* 0x000fec0003800000 */
[----:B------:R-:W-:-:S03]  /*8990*/  UMOV UR4, 0xffffffff ;  /* 0xffffffff00047882 */ /* 0x000fc60000000000 */
[----:B------:R-:W-:Y:S05]  /*89a0*/  BRA.DIV UR4, `(.L_x_7072) ;  /* 0x0000013e04307947 */ /* 0x000fea000b800000 */
[----:B------:R-:W0:Y:S02]  /*89b0*/  S2R R3, SR_TID.X ;  /* 0x0000000000037919 */ /* 0x000e240000002100 */
[----:B0-----:R-:W-:-:S05]  /*89c0*/  VIADD R3, R3, 0xffffff80 ;  /* 0xffffff8003037836 */ /* 0x001fca0000000000 */
[----:B------:R-:W-:-:S04]  /*89d0*/  SHF.R.S32.HI R0, RZ, 0x1f, R3 ;  /* 0x0000001fff007819 */ /* 0x000fc80000011403 */
[----:B------:R-:W-:-:S04]  /*89e0*/  LEA.HI R0, R0, R3, RZ, 0x7 ;  /* 0x0000000300007211 */ /* 0x000fc800078f38ff */
[----:B------:R-:W-:-:S05]  /*89f0*/  SHF.R.S32.HI R0, RZ, 0x7, R0 ;  /* 0x00000007ff007819 */ /* 0x000fca0000011400 */
[----:B------:R0:W1:Y:S02]  /*8a00*/  SHFL.IDX PT, R195, R0, RZ, 0x1f ;  /* 0x00001fff00c37589 */ /* 0x00006400000e0000 */
.L_x_7343:
[----:B01----:R-:W-:Y:S02]  /*8a10*/  LEA.HI R0, R195, R195, RZ, 0x1 ;  /* 0x000000c3c3007211 */ /* 0x003fe400078f08ff */
[----:B------:R-:W-:Y:S02]  /*8a20*/  MOV R3, UR40 ;  /* 0x0000002800037c02 */ /* 0x000fe40008000f00 */
[----:B------:R-:W-:Y:S02]  /*8a30*/  LOP3.LUT R0, R0, 0x1e, RZ, 0xc0, !PT ;  /* 0x0000001e00007812 */ /* 0x000fe400078ec0ff */
[----:B------:R-:W-:-:S03]  /*8a40*/  LOP3.LUT P0, RZ, R3, 0x3ff, RZ, 0xc0, !PT ;  /* 0x000003ff03ff7812 */ /* 0x000fc6000780c0ff */
[----:B------:R-:W-:Y:S01]  /*8a50*/  IMAD.IADD R0, R195, 0x1, -R0 ;  /* 0x00000001c3007824 */ /* 0x000fe200078e0a00 */
[----:B------:R-:W-:-:S04]  /*8a60*/  P2R R26, PR, RZ, 0x1 ;  /* 0x00000001ff1a7803 */ /* 0x000fc80000000000 */
        /* <DEDUP_REMOVED lines=17> */
[----:B0-2---:R-:W-:-:S07]  /*8b80*/  IMAD.MOV.U32 R13, RZ, RZ, RZ ;  /* 0x000000ffff0d7224 */ /* 0x005fce00078e00ff */
[----:B------:R-:W-:-:S07]  /*8b90*/  LEPC R20, `(.L_x_7073) ;  /* 0x000000001014794e */ /* 0x000fce0000000000 */
[----:B-1---5:R-:W-:Y:S05]  /*8ba0*/  CALL.ABS.NOINC R14 ;  /* 0x000000000e007343 */ /* 0x022fea0003c00000 */
.L_x_7073:
[----:B------:R-:W-:Y:S02]  /*8bb0*/  ULDC UR4, c[0x0][0x3f4] ;  /* 0x0000fd0000047ab9 */ /* 0x000fe40000000800 */
[----:B------:R-:W-:-:S13]  /*8bc0*/  ISETP.LT.AND P0, PT, RZ, UR4, PT ;  /* 0x00000004ff007c0c */ /* 0x000fda000bf01270 */
[----:B------:R-:W-:Y:S05]  /*8bd0*/  @P0 BRA `(.L_x_7074) ;  /* 0x0000000000400947 */ /* 0x000fea0003800000 */
[----:B------:R-:W-:-:S04]  /*8be0*/  ULEA.HI UR4, UR39, UR39, URZ, 0x1 ;  /* 0x0000002727047291 */ /* 0x000fc8000f8f083f */
[----:B------:R-:W-:-:S04]  /*8bf0*/  ULOP3.LUT UR4, UR4, 0xfffffffe, URZ, 0xc0, !UPT ;  /* 0xfffffffe04047892 */ /* 0x000fc8000f8ec03f */
[----:B------:R-:W-:-:S06]  /*8c00*/  UIADD3 UR4, UR39, -UR4, URZ ;  /* 0x8000000427047290 */ /* 0x000fcc000fffe03f */
[----:B------:R-:W-:-:S05]  /*8c10*/  IMAD.U32 R3, RZ, RZ, UR4 ;  /* 0x00000004ff037e24 */ /* 0x000fca000f8e00ff */
[----:B------:R-:W-:-:S04]  /*8c20*/  SHF.L.U32 R3, R3, 0x1f, RZ ;  /* 0x0000001f03037819 */ /* 0x000fc800000006ff */
[----:B------:R0:W1:Y:S03]  /*8c30*/  SYNCS.PHASECHK.TRANS64.TRYWAIT P0, [R156+URZ+0x28800], R3 ;  /* 0x028800039c0075a7 */ /* 0x000066000800017f */
[----:B-1----:R-:W-:Y:S05]  /*8c40*/  @!P0 NANOSLEEP.SYNCS 0x989680 ;  /* 0x009896800000895d */ /* 0x002fea0003900000 */
[----:B------:R-:W1:Y:S01]  /*8c50*/  @!P0 SYNCS.PHASECHK.TRANS64 P0, [R156+URZ+0x28800], R3 ;  /* 0x028800039c0085a7 */ /* 0x000e62000800007f */
[----:B------:R-:W-:Y:S04]  /*8c60*/  BSSY B0, `(.L_x_7075) ;  /* 0x0000006000007945 */ /* 0x000fe80003800000 */
[----:B-1----:R-:W-:Y:S05]  /*8c70*/  @P0 BRA `(.L_x_7076) ;  /* 0x0000000000100947 */ /* 0x002fea0003800000 */
.L_x_7077:
[----:B-1----:R1:W3:Y:S02]  /*8c80*/  SYNCS.PHASECHK.TRANS64.TRYWAIT P0, [R156+URZ+0x28800], R3 ;  /* 0x028800039c0075a7 */ /* 0x0022e4000800017f */
[----:B---3--:R-:W-:Y:S05]  /*8c90*/  @!P0 NANOSLEEP.SYNCS 0x989680 ;  /* 0x009896800000895d */ /* 0x008fea0003900000 */
[----:B------:R-:W3:Y:S02]  /*8ca0*/  @!P0 SYNCS.PHASECHK.TRANS64 P0, [R156+URZ+0x28800], R3 ;  /* 0x028800039c0085a7 */ /* 0x000ee4000800007f */
[----:B---3--:R-:W-:Y:S05]  /*8cb0*/  @!P0 BRA `(.L_x_7077) ;  /* 0xfffffffc00f08947 */ /* 0x008fea000383ffff */
.L_x_7076:
[----:B------:R-:W-:Y:S05]  /*8cc0*/  BSYNC B0 ;  /* 0x0000000000007941 */ /* 0x000fea0003800000 */
.L_x_7075:
[----:B------:R-:W-:Y:S05]  /*8cd0*/  BRA `(.L_x_7078) ;  /* 0x00000038001c7947 */ /* 0x000fea0003800000 */
.L_x_7074:
[----:B-----5:R-:W-:Y:S01]  /*8ce0*/  SHF.R.S32.HI R0, RZ, 0x1f, R24 ;  /* 0x0000001fff007819 */ /* 0x020fe20000011418 */
[----:B------:R-:W-:Y:S01]  /*8cf0*/  ULDC.64 UR4, c[0x0][0x3f8] ;  /* 0x0000fe0000047ab9 */ /* 0x000fe20000000a00 */
[----:B------:R-:W-:Y:S01]  /*8d00*/  ULDC.64 UR6, c[0x0][0x408] ;  /* 0x0001020000067ab9 */ /* 0x000fe20000000a00 */
[----:B------:R-:W-:Y:S01]  /*8d10*/  ISETP.NE.AND P2, PT, R26, RZ, PT ;  /* 0x000000ff1a00720c */ /* 0x000fe20003f45270 */
[----:B------:R-:W-:-:S04]  /*8d20*/  IMAD.WIDE.U32 R4, R24, UR4, RZ ;  /* 0x0000000418047c25 */ /* 0x000fc8000f8e00ff */
[C---:B------:R-:W-:Y:S02]  /*8d30*/  IMAD R3, R0.reuse, UR4, RZ ;  /* 0x0000000400037c24 */ /* 0x040fe4000f8e02ff */
[----:B------:R-:W-:Y:S02]  /*8d40*/  IMAD R9, R0, UR6, RZ ;  /* 0x0000000600097c24 */ /* 0x000fe4000f8e02ff */
[C---:B------:R-:W-:Y:S01]  /*8d50*/  IMAD R3, R24.reuse, UR5, R3 ;  /* 0x0000000518037c24 */ /* 0x040fe2000f8e0203 */
[----:B------:R-:W-:Y:S01]  /*8d60*/  ULDC.64 UR4, c[0x0][0x3e8] ;  /* 0x0000fa0000047ab9 */ /* 0x000fe20000000a00 */
[----:B------:R-:W-:-:S04]  /*8d70*/  IMAD.WIDE.U32 R6, R24, UR6, RZ ;  /* 0x0000000618067c25 */ /* 0x000fc8000f8e00ff */
[----:B------:R-:W-:Y:S01]  /*8d80*/  IMAD R9, R24, UR7, R9 ;  /* 0x0000000718097c24 */ /* 0x000fe2000f8e0209 */
[----:B------:R-:W-:Y:S01]  /*8d90*/  ULDC.64 UR6, c[0x0][0x400] ;  /* 0x0001000000067ab9 */ /* 0x000fe20000000a00 */
[----:B------:R-:W-:Y:S01]  /*8da0*/  IMAD.IADD R5, R3, 0x1, R5 ;  /* 0x0000000103057824 */ /* 0x000fe200078e0205 */
[----:B------:R-:W-:Y:S02]  /*8db0*/  LEA R24, P0, R4, UR4, 0x1 ;  /* 0x0000000404187c11 */ /* 0x000fe4000f8008ff */
[----:B------:R-:W-:Y:S02]  /*8dc0*/  LEA R27, P1, R6, UR6, 0x1 ;  /* 0x00000006061b7c11 */ /* 0x000fe4000f8208ff */
[----:B------:R-:W-:Y:S02]  /*8dd0*/  IADD3 R3, R9, R7, RZ ;  /* 0x0000000709037210 */ /* 0x000fe40007ffe0ff */
[----:B------:R-:W-:Y:S02]  /*8de0*/  LEA.HI.X R26, R4, UR5, R5, 0x1, P0 ;  /* 0x00000005041a7c11 */ /* 0x000fe400080f0c05 */
[----:B------:R-:W-:Y:S01]  /*8df0*/  LEA.HI.X R28, R6, UR7, R3, 0x1, P1 ;  /* 0x00000007061c7c11 */ /* 0x000fe200088f0c03 */
        /* <DEDUP_REMOVED lines=16> */
[----:B-1----:R-:W-:Y:S05]  /*8f00*/  CALL.ABS.NOINC R14 ;  /* 0x000000000e007343 */ /* 0x002fea0003c00000 */
.L_x_7079:
[----:B------:R-:W-:Y:S01]  /*8f10*/  ULDC.U8 UR4, c[0x0][0x410] ;  /* 0x0001040000047ab9 */ /* 0x000fe20000000000 */
[----:B------:R-:W-:Y:S01]  /*8f20*/  BSSY B0, `(.L_x_7080) ;  /* 0x000035a000007945 */ /* 0x000fe20003800000 */
[----:B------:R-:W-:Y:S01]  /*8f30*/  ISETP.NE.AND P0, PT, RZ, UR4, PT ;  /* 0x00000004ff007c0c */ /* 0x000fe2000bf05270 */
[----:B------:R-:W-:Y:S01]  /*8f40*/  IMAD R5, R29, 0x80, R153 ;  /* 0x000000801d057824 */ /* 0x000fe200078e0299 */
[----:B------:R-:W-:-:S11]  /*8f50*/  LEA R21, R196, UR40, 0x1 ;  /* 0x00000028c4157c11 */ /* 0x000fd6000f8e08ff */
[----:B------:R-:W-:Y:S05]  /*8f60*/  @!P0 BRA `(.L_x_7081) ;  /* 0x0000001800988947 */ /* 0x000fea0003800000 */
[----:B------:R-:W-:-:S03]  /*8f70*/  UMOV UR4, 0xffffffff ;  /* 0xffffffff00047882 */ /* 0x000fc60000000000 */
[----:B------:R-:W-:Y:S05]  /*8f80*/  BRA.DIV UR4, `(.L_x_7082) ;  /* 0x0000013604f87947 */ /* 0x000fea000b800000 */
[----:B------:R0:W1:Y:S04]  /*8f90*/  SHFL.IDX PT, R0, R26, RZ, 0x181f ;  /* 0x00181fff1a007589 */ /* 0x00006800000e0000 */
[----:B------:R0:W3:Y:S04]  /*8fa0*/  SHFL.IDX PT, R3, R24, RZ, 0x181f ;  /* 0x00181fff18037589 */ /* 0x0000e800000e0000 */
[----:B------:R0:W4:Y:S04]  /*8fb0*/  SHFL.IDX PT, R4, R28, RZ, 0x181f ;  /* 0x00181fff1c047589 */ /* 0x00012800000e0000 */
[----:B------:R0:W0:Y:S02]  /*8fc0*/  SHFL.IDX PT, R14, R27, RZ, 0x181f ;  /* 0x00181fff1b0e7589 */ /* 0x00002400000e0000 */
.L_x_7349:
[----:B------:R-:W-:Y:S01]  /*8fd0*/  ULDC UR4, c[0x0][0x448] ;  /* 0x0001120000047ab9 */ /* 0x000fe20000000800 */
[----:B------:R-:W-:Y:S01]  /*8fe0*/  BSSY B1, `(.L_x_7083) ;  /* 0x000001d000017945 */ /* 0x000fe20003800000 */
[----:B------:R-:W-:Y:S01]  /*8ff0*/  IMAD R94, R94, UR4, RZ ;  /* 0x000000045e5e7c24 */ /* 0x000fe2000f8e02ff */
[----:B------:R-:W-:Y:S02]  /*9000*/  CS2R R6, SRZ ;  /* 0x0000000000067805 */ /* 0x000fe4000001ff00 */
[----:B------:R-:W-:Y:S02]  /*9010*/  CS2R R8, SRZ ;  /* 0x0000000000087805 */ /* 0x000fe4000001ff00 */
[----:B------:R-:W-:Y:S02]  /*9020*/  CS2R R10, SRZ ;  /* 0x00000000000a7805 */ /* 0x000fe4000001ff00 */
[----:B--2---:R-:W-:Y:S02]  /*9030*/  CS2R R12, SRZ ;  /* 0x00000000000c7805 */ /* 0x004fe4000001ff00 */
[----:B------:R-:W-:-:S13]  /*9040*/  ISETP.GE.AND P0, PT, R5, R94, PT ;  /* 0x0000005e0500720c */ /* 0x000fda0003f06270 */
[----:B------:R-:W-:Y:S05]  /*9050*/  @P0 BRA `(.L_x_7084) ;  /* 0x0000000000540947 */ /* 0x000fea0003800000 */
[----:B------:R-:W-:Y:S01]  /*9060*/  ULDC UR4, c[0x0][0x3f4] ;  /* 0x0000fd0000047ab9 */ /* 0x000fe20000000800 */
[----:B------:R-:W-:Y:S02]  /*9070*/  CS2R R12, SRZ ;  /* 0x00000000000c7805 */ /* 0x000fe4000001ff00 */
[----:B------:R-:W-:Y:S02]  /*9080*/  ISETP.GE.AND P4, PT, R18, UR4, PT ;  /* 0x0000000412007c0c */ /* 0x000fe4000bf86270 */
[----:B------:R-:W-:Y:S02]  /*9090*/  CS2R R8, SRZ ;  /* 0x0000000000087805 */ /* 0x000fe4000001ff00 */
[----:B------:R-:W-:-:S09]  /*90a0*/  ISETP.GE.AND P5, PT, R152, UR4, PT ;  /* 0x0000000498007c0c */ /* 0x000fd2000bfa6270 */
[C---:B------:R-:W-:Y:S01]  /*90b0*/  @!P4 IMAD.SHL.U32 R30, R18.reuse, 0x2, RZ ;  /* 0x00000002121ec824 */ /* 0x040fe200078e00ff */
[----:B------:R-:W-:-:S03]  /*90c0*/  @!P4 SHF.L.U64.HI R5, R18, 0x1, R19 ;  /* 0x000000011205c819 */ /* 0x000fc60000010213 */
[C---:B---3--:R-:W-:Y:S02]  /*90d0*/  @!P5 IADD3 R32, P2, R3.reuse, R220, RZ ;  /* 0x000000dc0320d210 */ /* 0x048fe40007f5e0ff */
[-C--:B0-----:R-:W-:Y:S02]  /*90e0*/  @!P4 IADD3 R26, P0, R3, R30.reuse, RZ ;  /* 0x0000001e031ac210 */ /* 0x081fe40007f1e0ff */
[C---:B------:R-:W-:Y:S02]  /*90f0*/  @!P4 IADD3 R30, P1, R14.reuse, R30, RZ ;  /* 0x0000001e0e1ec210 */ /* 0x040fe40007f3e0ff */
[----:B------:R-:W-:Y:S02]  /*9100*/  @!P5 IADD3 R14, P3, R14, R220, RZ ;  /* 0x000000dc0e0ed210 */ /* 0x000fe40007f7e0ff */
[----:B------:R-:W-:Y:S02]  /*9110*/  CS2R R10, SRZ ;  /* 0x00000000000a7805 */ /* 0x000fe4000001ff00 */
[----:B------:R-:W-:-:S02]  /*9120*/  CS2R R6, SRZ ;  /* 0x0000000000067805 */ /* 0x000fc4000001ff00 */
[C---:B-1----:R-:W-:Y:S01]  /*9130*/  @!P5 IADD3.X R33, R0.reuse, R219, RZ, P2, !PT ;  /* 0x000000db0021d210 */ /* 0x042fe200017fe4ff */
[--C-:B------:R-:W-:Y:S02]  /*9140*/  @!P4 IMAD.X R27, R0, 0x1, R5.reuse, P0 ;  /* 0x00000001001bc824 */ /* 0x100fe400000e0605 */
[C---:B----4-:R-:W-:Y:S02]  /*9150*/  @!P4 IMAD.X R31, R4.reuse, 0x1, R5, P1 ;  /* 0x00000001041fc824 */ /* 0x050fe400008e0605 */
[----:B------:R-:W-:Y:S01]  /*9160*/  @!P5 IMAD.X R15, R4, 0x1, R219, P3 ;  /* 0x00000001040fd824 */ /* 0x000fe200018e06db */
[----:B------:R2:W5:Y:S04]  /*9170*/  @!P5 LD.E.64 R12, desc[UR42][R32.64] ;  /* 0x0000002a200cd980 */ /* 0x000568000c101b00 */
[----:B------:R2:W5:Y:S04]  /*9180*/  @!P5 LD.E.64 R8, desc[UR42][R14.64] ;  /* 0x0000002a0e08d980 */ /* 0x000568000c101b00 */
[----:B------:R2:W5:Y:S04]  /*9190*/  @!P4 LD.E.64 R10, desc[UR42][R26.64] ;  /* 0x0000002a1a0ac980 */ /* 0x000568000c101b00 */
[----:B------:R2:W5:Y:S02]  /*91a0*/  @!P4 LD.E.64 R6, desc[UR42][R30.64] ;  /* 0x0000002a1e06c980 */ /* 0x000564000c101b00 */
.L_x_7084:
[----:B------:R-:W-:Y:S05]  /*91b0*/  BSYNC B1 ;  /* 0x0000000000017941 */ /* 0x000fea0003800000 */
.L_x_7083:
[----:B------:R-:W-:Y:S01]  /*91c0*/  ULEA.HI UR4, UR39, UR39, URZ, 0x1 ;  /* 0x0000002727047291 */ /* 0x000fe2000f8f083f */
[----:B---3--:R-:W-:Y:S01]  /*91d0*/  IMAD R3, R29, -0x80, R94 ;  /* 0xffffff801d037824 */ /* 0x008fe200078e025e */
[----:B--2--5:R-:W-:Y:S01]  /*91e0*/  MOV R15, R13 ;  /* 0x0000000d000f7202 */ /* 0x024fe20000000f00 */
[----:B-1----:R-:W-:Y:S01]  /*91f0*/  IMAD.MOV.U32 R0, RZ, RZ, R10 ;  /* 0x000000ffff007224 */ /* 0x002fe200078e000a */
[----:B------:R-:W-:Y:S01]  /*9200*/  ULOP3.LUT UR4, UR4, 0xfffffffe, URZ, 0xc0, !UPT ;  /* 0xfffffffe04047892 */ /* 0x000fe2000f8ec03f */
[----:B0-----:R-:W-:Y:S01]  /*9210*/  SHF.R.U64 R26, R12, 0x10, R13 ;  /* 0x000000100c1a7819 */ /* 0x001fe2000000120d */
[----:B------:R-:W-:Y:S01]  /*9220*/  IMAD.MOV.U32 R14, RZ, RZ, R11 ;  /* 0x000000ffff0e7224 */ /* 0x000fe200078e000b */
[----:B------:R-:W-:Y:S01]  /*9230*/  SHF.R.U32.HI R27, RZ, 0x10, R13 ;  /* 0x00000010ff1b7819 */ /* 0x000fe2000001160d */
[----:B------:R-:W-:Y:S01]  /*9240*/  UIADD3 UR4, UR39, -UR4, URZ ;  /* 0x8000000427047290 */ /* 0x000fe2000fffe03f */
[----:B------:R-:W-:Y:S01]  /*9250*/  SHF.R.U64 R20, R10, 0x10, R11 ;  /* 0x000000100a147819 */ /* 0x000fe2000000120b */
[----:B------:R-:W-:Y:S01]  /*9260*/  IMAD.MOV.U32 R13, RZ, RZ, R6 ;  /* 0x000000ffff0d7224 */ /* 0x000fe200078e0006 */
[--C-:B------:R-:W-:Y:S01]  /*9270*/  SHF.R.U64 R28, R6, 0x10, R7.reuse ;  /* 0x00000010061c7819 */ /* 0x100fe20000001207 */
[----:B------:R-:W-:Y:S01]  /*9280*/  IMAD.MOV.U32 R10, RZ, RZ, R12 ;  /* 0x000000ffff0a7224 */ /* 0x000fe200078e000c */
[--C-:B------:R-:W-:Y:S01]  /*9290*/  SHF.R.U32.HI R29, RZ, 0x10, R7.reuse ;  /* 0x00000010ff1d7819 */ /* 0x100fe20000011607 */
[----:B----4-:R-:W-:Y:S01]  /*92a0*/  IMAD.MOV.U32 R4, RZ, RZ, R7 ;  /* 0x000000ffff047224 */ /* 0x010fe200078e0007 */
[----:B------:R-:W-:Y:S01]  /*92b0*/  MOV R5, UR4 ;  /* 0x0000000400057c02 */ /* 0x000fe20008000f00 */
[----:B------:R-:W-:Y:S01]  /*92c0*/  IMAD.MOV.U32 R6, RZ, RZ, R8 ;  /* 0x000000ffff067224 */ /* 0x000fe200078e0008 */
[----:B------:R-:W-:Y:S01]  /*92d0*/  SHF.R.U64 R30, R8, 0x10, R9 ;  /* 0x00000010081e7819 */ /* 0x000fe20000001209 */
[----:B------:R-:W-:Y:S01]  /*92e0*/  BSSY B1, `(.L_x_7085) ;  /* 0x0000010000017945 */ /* 0x000fe20003800000 */
[----:B------:R-:W-:-:S02]  /*92f0*/  SHF.L.U32 R5, R5, 0x1f, RZ ;  /* 0x0000001f05057819 */ /* 0x000fc400000006ff */
[----:B------:R-:W-:Y:S02]  /*9300*/  SHF.R.U32.HI R24, RZ, 0x10, R11 ;  /* 0x00000010ff187819 */ /* 0x000fe4000001160b */
[----:B------:R-:W0:Y:S01]  /*9310*/  SYNCS.PHASECHK.TRANS64.TRYWAIT P0, [R156+URZ+0x28800], R5 ;  /* 0x028800059c0075a7 */ /* 0x000e22000800017f */
[----:B------:R-:W-:Y:S02]  /*9320*/  MOV R7, R9 ;  /* 0x0000000900077202 */ /* 0x000fe40000000f00 */
[----:B------:R-:W-:Y:S02]  /*9330*/  VIMNMX R8, R3, 0x80, PT ;  /* 0x0000008003087848 */ /* 0x000fe40003fe0100 */
[----:B------:R-:W-:Y:S02]  /*9340*/  SHF.R.U32.HI R31, RZ, 0x10, R9 ;  /* 0x00000010ff1f7819 */ /* 0x000fe40000011609 */
[----:B------:R-:W-:Y:S02]  /*9350*/  PRMT R11, R0, 0x5410, R14 ;  /* 0x00005410000b7816 */ /* 0x000fe4000000000e */
[----:B------:R-:W-:-:S02]  /*9360*/  PRMT R12, R20, 0x5410, R24 ;  /* 0x00005410140c7816 */ /* 0x000fc40000000018 */
[----:B------:R-:W-:Y:S02]  /*9370*/  PRMT R0, R10, 0x5410, R15 ;  /* 0x000054100a007816 */ /* 0x000fe4000000000f */
[----:B------:R-:W-:Y:S02]  /*9380*/  PRMT R3, R26, 0x5410, R27 ;  /* 0x000054101a037816 */ /* 0x000fe4000000001b */
[----:B------:R-:W-:Y:S02]  /*9390*/  ISETP.GE.AND P1, PT, R153, R8, PT ;  /* 0x000000089900720c */ /* 0x000fe40003f26270 */
[----:B------:R-:W-:Y:S02]  /*93a0*/  PRMT R13, R13, 0x5410, R4 ;  /* 0x000054100d0d7816 */ /* 0x000fe40000000004 */
[----:B------:R-:W-:Y:S02]  /*93b0*/  PRMT R14, R28, 0x5410, R29 ;  /* 0x000054101c0e7816 */ /* 0x000fe4000000001d */
[----:B------:R-:W-:Y:S01]  /*93c0*/  PRMT R9, R6, 0x5410, R7 ;  /* 0x0000541006097816 */ /* 0x000fe20000000007 */
[----:B0-----:R-:W-:Y:S06]  /*93d0*/  @!P0 BRA `(.L_x_7086) ;  /* 0x0000013400548947 */ /* 0x001fec0003800000 */
.L_x_7350:
[----:B------:R-:W-:Y:S05]  /*93e0*/  BSYNC B1 ;  /* 0x0000000000017941 */ /* 0x000fea0003800000 */
.L_x_7085:
[----:B------:R-:W-:Y:S01]  /*93f0*/  BSSY B1, `(.L_x_7087) ;  /* 0x0000056000017945 */ /* 0x000fe20003800000 */
[----:B------:R-:W-:-:S03]  /*9400*/  PRMT R10, R30, 0x5410, R31 ;  /* 0x000054101e0a7816 */ /* 0x000fc6000000001f */
[----:B------:R-:W-:Y:S05]  /*9410*/  @P1 BRA `(.L_x_7088) ;  /* 0x00000004004c1947 */ /* 0x000fea0003800000 */
[----:B0-----:R-:W0:Y:S01]  /*9420*/  LDC R5, c[0x0][0x3f4] ;  /* 0x0000fd00ff057b82 */ /* 0x001e220000000800 */
[----:B------:R-:W-:Y:S01]  /*9430*/  BSSY B2, `(.L_x_7089) ;  /* 0x000002a000027945 */ /* 0x000fe20003800000 */
[-C--:B0-----:R-:W-:Y:S02]  /*9440*/  ISETP.GE.AND P0, PT, R18, R5.reuse, PT ;  /* 0x000000051200720c */ /* 0x081fe40003f06270 */
[----:B------:R-:W-:-:S11]  /*9450*/  ISETP.GE.AND P1, PT, R152, R5, PT ;  /* 0x000000059800720c */ /* 0x000fd60003f26270 */
[----:B------:R-:W-:Y:S05]  /*9460*/  @P0 BRA `(.L_x_7090) ;  /* 0x0000000000980947 */ /* 0x000fea0003800000 */
[----:B------:R-:W0:Y:S01]  /*9470*/  LDS.128 R4, [R21] ;  /* 0x0000000015047984 */ /* 0x000e220000000c00 */
        /* <DEDUP_REMOVED lines=25> */
[----:B------:R-:W-:Y:S01]  /*9610*/  FMUL.FTZ R28, R6, R5 ;  /* 0x00000005061c7220 */ /* 0x000fe20000410000 */
        /* <DEDUP_REMOVED lines=11> */
.L_x_7090:
[----:B------:R-:W-:Y:S05]  /*96d0*/  BSYNC B2 ;  /* 0x0000000000027941 */ /* 0x000fea0003800000 */
.L_x_7089:
        /* <DEDUP_REMOVED lines=39> */
.L_x_7088:
[----:B------:R-:W-:Y:S05]  /*9950*/  BSYNC B1 ;  /* 0x0000000000017941 */ /* 0x000fea0003800000 */
.L_x_7087:
[----:B01----:R-:W-:Y:S01]  /*9960*/  VIADD R4, R153, 0x20 ;  /* 0x0000002099047836 */ /* 0x003fe20000000000 */
[----:B------:R-:W-:Y:S04]  /*9970*/  BSSY B1, `(.L_x_7091) ;  /* 0x0000056000017945 */ /* 0x000fe80003800000 */
[----:B------:R-:W-:-:S13]  /*9980*/  ISETP.GE.AND P0, PT, R4, R8, PT ;  /* 0x000000080400720c */ /* 0x000fda0003f06270 */
[----:B------:R-:W-:Y:S05]  /*9990*/  @P0 BRA `(.L_x_7092) ;  /* 0x00000004004c0947 */ /* 0x000fea0003800000 */
[----:B------:R-:W0:Y:S01]  /*99a0*/  LDC R5, c[0x0][0x3f4] ;  /* 0x0000fd00ff057b82 */ /* 0x000e220000000800 */
[----:B------:R-:W-:Y:S01]  /*99b0*/  BSSY B2, `(.L_x_7093) ;  /* 0x000002a000027945 */ /* 0x000fe20003800000 */
[-C--:B0-----:R-:W-:Y:S02]  /*99c0*/  ISETP.GE.AND P0, PT, R18, R5.reuse, PT ;  /* 0x000000051200720c */ /* 0x081fe40003f06270 */
[----:B------:R-:W-:-:S11]  /*99d0*/  ISETP.GE.AND P1, PT, R152, R5, PT ;  /* 0x000000059800720c */ /* 0x000fd60003f26270 */
[----:B------:R-:W-:Y:S05]  /*99e0*/  @P0 BRA `(.L_x_7094) ;  /* 0x0000000000980947 */ /* 0x000fea0003800000 */
[----:B------:R-:W0:Y:S01]  /*99f0*/  LDS.128 R4, [R21+0x1000] ;  /* 0x0010000015047984 */ /* 0x000e220000000c00 */
[----:B------:R-:W-:Y:S02]  /*9a00*/  HADD2.F32 R31, -RZ, R13.H0_H0 ;  /* 0x2000000dff1f7230 */ /* 0x000fe40000004100 */
        /* <DEDUP_REMOVED lines=9> */
[C---:B------:R-:W-:Y:S01]  /*9aa0*/  FMUL.FTZ R30, R29.reuse, R4 ;  /* 0x000000041d1e7220 */ /* 0x040fe20000410000 */
[----:B------:R-:W-:Y:S02]  /*9ab0*/  HADD2.F32 R26, -RZ, R7.H0_H0 ;  /* 0x20000007ff1a7230 */ /* 0x000fe40000004100 */
[----:B------:R-:W-:Y:S01]  /*9ac0*/  FMUL.FTZ R27, R34, R5 ;  /* 0x00000005221b7220 */ /* 0x000fe20000410000 */
[----:B------:R-:W-:Y:S01]  /*9ad0*/  FFMA.FTZ R4, R29, R15, -R28 ;  /* 0x0000000f1d047223 */ /* 0x000fe2000001081c */
[----:B------:R-:W-:Y:S01]  /*9ae0*/  FMUL.FTZ R29, R32, R5 ;  /* 0x00000005201d7220 */ /* 0x000fe20000410000 */
[----:B------:R-:W-:-:S02]  /*9af0*/  HADD2.F32 R24, -RZ, R6.H0_H0 ;  /* 0x20000006ff187230 */ /* 0x000fc40000004100 */
[----:B------:R-:W-:Y:S01]  /*9b00*/  FFMA.FTZ R15, R31, R15, R30 ;  /* 0x0000000f1f0f7223 */ /* 0x000fe2000001001e */
[----:B------:R-:W-:Y:S02]  /*9b10*/  HADD2.F32 R7, -RZ, R7.H1_H1 ;  /* 0x30000007ff077230 */ /* 0x000fe40000004100 */
[-C--:B------:R-:W-:Y:S01]  /*9b20*/  FFMA.FTZ R5, R32, R20.reuse, -R27 ;  /* 0x0000001420057223 */ /* 0x080fe2000001081b */
[----:B------:R-:W-:Y:S02]  /*9b30*/  HADD2.F32 R6, -RZ, R6.H1_H1 ;  /* 0x30000006ff067230 */ /* 0x000fe40000004100 */
[----:B------:R-:W-:Y:S01]  /*9b40*/  FFMA.FTZ R20, R34, R20, R29 ;  /* 0x0000001422147223 */ /* 0x000fe2000001001d */
[----:B------:R-:W-:Y:S02]  /*9b50*/  HADD2.F32 R32, -RZ, R13.H1_H1 ;  /* 0x3000000dff207230 */ /* 0x000fe40000004100 */
[----:B------:R-:W-:Y:S01]  /*9b60*/  FMUL.FTZ R31, R36, R7 ;  /* 0x00000007241f7220 */ /* 0x000fe20000410000 */
[----:B------:R-:W-:Y:S01]  /*9b70*/  HADD2.F32 R28, -RZ, R11.H1_H1 ;  /* 0x3000000bff1c7230 */ /* 0x000fe20000004100 */
[----:B------:R-:W-:Y:S01]  /*9b80*/  F2FP.F16.F32.PACK_AB R4, R15, R4 ;  /* 0x000000040f04723e */ /* 0x000fe200000000ff */
[----:B------:R-:W-:-:S02]  /*9b90*/  HADD2.F32 R30, -RZ, R12.H1_H1 ;  /* 0x3000000cff1e7230 */ /* 0x000fc40000004100 */
[-C--:B------:R-:W-:Y:S01]  /*9ba0*/  FMUL.FTZ R27, R32, R6.reuse ;  /* 0x00000006201b7220 */ /* 0x080fe20000410000 */
[----:B------:R-:W-:Y:S01]  /*9bb0*/  F2FP.F16.F32.PACK_AB R5, R20, R5 ;  /* 0x000000051405723e */ /* 0x000fe200000000ff */
[----:B------:R-:W-:Y:S01]  /*9bc0*/  FMUL.FTZ R29, R28, R6 ;  /* 0x000000061c1d7220 */ /* 0x000fe20000410000 */
[C---:B------:R-:W-:Y:S01]  /*9bd0*/  FMUL.FTZ R33, R30.reuse, R7 ;  /* 0x000000071e217220 */ /* 0x040fe20000410000 */
[----:B------:R-:W-:Y:S01]  /*9be0*/  FFMA.FTZ R7, R30, R26, -R31 ;  /* 0x0000001a1e077223 */ /* 0x000fe2000001081f */
[-C--:B------:R-:W-:Y:S01]  /*9bf0*/  FFMA.FTZ R6, R28, R24.reuse, -R27 ;  /* 0x000000181c067223 */ /* 0x080fe2000001081b */
[----:B------:R-:W-:Y:S01]  /*9c00*/  FFMA.FTZ R29, R32, R24, R29 ;  /* 0x00000018201d7223 */ /* 0x000fe2000001001d */
[----:B------:R-:W-:-:S04]  /*9c10*/  FFMA.FTZ R26, R36, R26, R33 ;  /* 0x0000001a241a7223 */ /* 0x000fc80000010021 */
[----:B------:R-:W-:Y:S02]  /*9c20*/  F2FP.F16.F32.PACK_AB R6, R29, R6 ;  /* 0x000000061d06723e */ /* 0x000fe400000000ff */
[----:B------:R-:W-:-:S05]  /*9c30*/  F2FP.F16.F32.PACK_AB R7, R26, R7 ;  /* 0x000000071a07723e */ /* 0x000fca00000000ff */
[----:B------:R0:W-:Y:S02]  /*9c40*/  STS.128 [R21+0x1000], R4 ;  /* 0x0010000415007388 */ /* 0x0001e40000000c00 */
.L_x_7094:
[----:B------:R-:W-:Y:S05]  /*9c50*/  BSYNC B2 ;  /* 0x0000000000027941 */ /* 0x000fea0003800000 */
.L_x_7093:
[----:B------:R-:W-:Y:S05]  /*9c60*/  @P1 BRA `(.L_x_7092) ;  /* 0x0000000000981947 */ /* 0x000fea0003800000 */
[----:B0-----:R-:W0:Y:S01]  /*9c70*/  LDS.128 R4, [R21+0x5000] ;  /* 0x0050000015047984 */ /* 0x001e220000000c00 */
[----:B------:R-:W-:Y:S02]  /*9c80*/  HADD2.F32 R31, -RZ, R9.H0_H0 ;  /* 0x20000009ff1f7230 */ /* 0x000fe40000004100 */
[----:B------:R-:W-:Y:S02]  /*9c90*/  HADD2.F32 R29, -RZ, R0.H0_H0 ;  /* 0x20000000ff1d7230 */ /* 0x000fe40000004100 */
[--C-:B------:R-:W-:Y:S02]  /*9ca0*/  HADD2.F32 R34, -RZ, R10.reuse.H0_H0 ;  /* 0x2000000aff227230 */ /* 0x100fe40000004100 */
        /* <DEDUP_REMOVED lines=34> */
.L_x_7092:
[----:B------:R-:W-:Y:S05]  /*9ed0*/  BSYNC B1 ;  /* 0x0000000000017941 */ /* 0x000fea0003800000 */
.L_x_7091:
        /* <DEDUP_REMOVED lines=47> */
.L_x_7098:
[----:B------:R-:W-:Y:S05]  /*a1d0*/  BSYNC B2 ;  /* 0x0000000000027941 */ /* 0x000fea0003800000 */
.L_x_7097:
        /* <DEDUP_REMOVED lines=39> */
.L_x_7096:
[----:B------:R-:W-:Y:S05]  /*a450*/  BSYNC B1 ;  /* 0x0000000000017941 */ /* 0x000fea0003800000 */
.L_x_7095:
[----:B01----:R-:W-:-:S05]  /*a460*/  VIADD R4, R153, 0x60 ;  /* 0x0000006099047836 */ /* 0x003fca0000000000 */
        /* <DEDUP_REMOVED lines=21> */
[-C--:B------:R-:W-:Y:S01]  /*a5c0*/  FMUL.FTZ R26, R33, R5.reuse ;  /* 0x00000005211a7220 */ /* 0x080fe20000410000 */
[-C--:B------:R-:W-:Y:S01]  /*a5d0*/  FFMA.FTZ R4, R28, R8.reuse, -R27 ;  /* 0x000000081c047223 */ /* 0x080fe2000001081b */
[----:B------:R-:W-:Y:S01]  /*a5e0*/  FFMA.FTZ R29, R30, R8, R29 ;  /* 0x000000081e1d7223 */ /* 0x000fe2000001001d */
[C---:B------:R-:W-:Y:S01]  /*a5f0*/  FMUL.FTZ R8, R31.reuse, R5 ;  /* 0x000000051f087220 */ /* 0x040fe20000410000 */
[--C-:B------:R-:W-:Y:S02]  /*a600*/  HADD2.F32 R20, -RZ, R6.reuse.H0_H0 ;  /* 0x20000006ff147230 */ /* 0x100fe40000004100 */
[-C--:B------:R-:W-:Y:S01]  /*a610*/  FFMA.FTZ R5, R31, R15.reuse, -R26 ;  /* 0x0000000f1f057223 */ /* 0x080fe2000001081a */
[----:B------:R-:W-:Y:S02]  /*a620*/  HADD2.F32 R7, -RZ, R7.H1_H1 ;  /* 0x30000007ff077230 */ /* 0x000fe40000004100 */
[----:B------:R-:W-:Y:S01]  /*a630*/  FFMA.FTZ R8, R33, R15, R8 ;  /* 0x0000000f21087223 */ /* 0x000fe20000010008 */
[----:B------:R-:W-:Y:S01]  /*a640*/  HADD2.F32 R6, -RZ, R6.H1_H1 ;  /* 0x30000006ff067230 */ /* 0x000fe20000004100 */
[----:B------:R-:W-:Y:S01]  /*a650*/  F2FP.F16.F32.PACK_AB R4, R29, R4 ;  /* 0x000000041d04723e */ /* 0x000fe200000000ff */
[----:B------:R-:W-:-:S02]  /*a660*/  HADD2.F32 R28, -RZ, R13.H1_H1 ;  /* 0x3000000dff1c7230 */ /* 0x000fc40000004100 */
[-C--:B------:R-:W-:Y:S01]  /*a670*/  FMUL.FTZ R15, R14, R7.reuse ;  /* 0x000000070e0f7220 */ /* 0x080fe20000410000 */
[----:B------:R-:W-:Y:S02]  /*a680*/  HADD2.F32 R26, -RZ, R11.H1_H1 ;  /* 0x3000000bff1a7230 */ /* 0x000fe40000004100 */
[----:B------:R-:W-:Y:S01]  /*a690*/  FMUL.FTZ R27, R12, R7 ;  /* 0x000000070c1b7220 */ /* 0x000fe20000410000 */
[----:B------:R-:W-:Y:S01]  /*a6a0*/  F2FP.F16.F32.PACK_AB R5, R8, R5 ;  /* 0x000000050805723e */ /* 0x000fe200000000ff */
[----:B------:R-:W-:Y:S01]  /*a6b0*/  FMUL.FTZ R11, R28, R6 ;  /* 0x000000061c0b7220 */ /* 0x000fe20000410000 */
[----:B------:R-:W-:Y:S01]  /*a6c0*/  FFMA.FTZ R7, R12, R24, -R15 ;  /* 0x000000180c077223 */ /* 0x000fe2000001080f */
[----:B------:R-:W-:Y:S01]  /*a6d0*/  FMUL.FTZ R13, R26, R6 ;  /* 0x000000061a0d7220 */ /* 0x000fe20000410000 */
[----:B------:R-:W-:Y:S01]  /*a6e0*/  FFMA.FTZ R24, R14, R24, R27 ;  /* 0x000000180e187223 */ /* 0x000fe2000001001b */
[-C--:B------:R-:W-:Y:S02]  /*a6f0*/  FFMA.FTZ R6, R26, R20.reuse, -R11 ;  /* 0x000000141a067223 */ /* 0x080fe4000001080b */
[----:B------:R-:W-:-:S02]  /*a700*/  FFMA.FTZ R13, R28, R20, R13 ;  /* 0x000000141c0d7223 */ /* 0x000fc4000001000d */
[----:B------:R-:W-:-:S03]  /*a710*/  F2FP.F16.F32.PACK_AB R7, R24, R7 ;  /* 0x000000071807723e */ /* 0x000fc600000000ff */
[----:B------:R-:W-:-:S05]  /*a720*/  F2FP.F16.F32.PACK_AB R6, R13, R6 ;  /* 0x000000060d06723e */ /* 0x000fca00000000ff */
[----:B------:R0:W-:Y:S02]  /*a730*/  STS.128 [R21+0x3000], R4 ;  /* 0x0030000415007388 */ /* 0x0001e40000000c00 */
.L_x_7101:
[----:B------:R-:W-:Y:S05]  /*a740*/  BSYNC B1 ;  /* 0x0000000000017941 */ /* 0x000fea0003800000 */
.L_x_7100:
        /* <DEDUP_REMOVED lines=29> */
[C---:B------:R-:W-:Y:S01]  /*a920*/  FMUL.FTZ R9, R14.reuse, R6 ;  /* 0x000000060e097220 */ /* 0x040fe20000410000 */
[-C--:B------:R-:W-:Y:S01]  /*a930*/  FMUL.FTZ R0, R29, R7.reuse ;  /* 0x000000071d007220 */ /* 0x080fe20000410000 */
[C---:B------:R-:W-:Y:S01]  /*a940*/  FMUL.FTZ R10, R15.reuse, R7 ;  /* 0x000000070f0a7220 */ /* 0x040fe20000410000 */
[-C--:B------:R-:W-:Y:S01]  /*a950*/  FFMA.FTZ R3, R14, R12.reuse, -R3 ;  /* 0x0000000c0e037223 */ /* 0x080fe20000010803 */
[----:B------:R-:W-:Y:S01]  /*a960*/  FFMA.FTZ R6, R20, R12, R9 ;  /* 0x0000000c14067223 */ /* 0x000fe20000010009 */
[-C--:B------:R-:W-:Y:S01]  /*a970*/  FFMA.FTZ R0, R15, R13.reuse, -R0 ;  /* 0x0000000d0f007223 */ /* 0x080fe20000010800 */
[----:B------:R-:W-:-:S03]  /*a980*/  FFMA.FTZ R7, R29, R13, R10 ;  /* 0x0000000d1d077223 */ /* 0x000fc6000001000a */
[----:B------:R-:W-:Y:S02]  /*a990*/  F2FP.F16.F32.PACK_AB R6, R6, R3 ;  /* 0x000000030606723e */ /* 0x000fe400000000ff */
[----:B------:R-:W-:-:S05]  /*a9a0*/  F2FP.F16.F32.PACK_AB R7, R7, R0 ;  /* 0x000000000707723e */ /* 0x000fca00000000ff */
[----:B------:R1:W-:Y:S01]  /*a9b0*/  STS.128 [R21+0x7000], R4 ;  /* 0x0070000415007388 */ /* 0x0003e20000000c00 */
[----:B------:R-:W-:Y:S05]  /*a9c0*/  BRA `(.L_x_7099) ;  /* 0x0000001800bc7947 */ /* 0x000fea0003800000 */
.L_x_7081:
[----:B------:R-:W-:-:S03]  /*a9d0*/  UMOV UR4, 0xffffffff ;  /* 0xffffffff00047882 */ /* 0x000fc60000000000 */
[----:B------:R-:W-:Y:S05]  /*a9e0*/  BRA.DIV UR4, `(.L_x_7102) ;  /* 0x0000011e04e47947 */ /* 0x000fea000b800000 */
[----:B------:R0:W1:Y:S04]  /*a9f0*/  SHFL.IDX PT, R0, R26, RZ, 0x181f ;  /* 0x00181fff1a007589 */ /* 0x00006800000e0000 */
[----:B------:R0:W3:Y:S04]  /*aa00*/  SHFL.IDX PT, R3, R24, RZ, 0x181f ;  /* 0x00181fff18037589 */ /* 0x0000e800000e0000 */
[----:B------:R0:W4:Y:S04]  /*aa10*/  SHFL.IDX PT, R20, R28, RZ, 0x181f ;  /* 0x00181fff1c147589 */ /* 0x00012800000e0000 */
[----:B------:R0:W0:Y:S02]  /*aa20*/  SHFL.IDX PT, R14, R27, RZ, 0x181f ;  /* 0x00181fff1b0e7589 */ /* 0x00002400000e0000 */
.L_x_7356:
[----:B------:R-:W-:Y:S01]  /*aa30*/  ULDC UR4, c[0x0][0x448] ;  /* 0x0001120000047ab9 */ /* 0x000fe20000000800 */
[----:B------:R-:W-:Y:S01]  /*aa40*/  BSSY B1, `(.L_x_7103) ;  /* 0x0000014000017945 */ /* 0x000fe20003800000 */
[----:B------:R-:W-:Y:S01]  /*aa50*/  IMAD R94, R94, UR4, RZ ;  /* 0x000000045e5e7c24 */ /* 0x000fe2000f8e02ff */
[----:B------:R-:W-:Y:S02]  /*aa60*/  CS2R R6, SRZ ;  /* 0x0000000000067805 */ /* 0x000fe4000001ff00 */
[----:B------:R-:W-:Y:S02]  /*aa70*/  CS2R R8, SRZ ;  /* 0x0000000000087805 */ /* 0x000fe4000001ff00 */
[----:B------:R-:W-:Y:S02]  /*aa80*/  CS2R R10, SRZ ;  /* 0x00000000000a7805 */ /* 0x000fe4000001ff00 */
[----:B------:R-:W-:Y:S02]  /*aa90*/  ISETP.GE.AND P0, PT, R5, R94, PT ;  /* 0x0000005e0500720c */ /* 0x000fe40003f06270 */
[----:B------:R-:W-:-:S11]  /*aaa0*/  CS2R R4, SRZ ;  /* 0x0000000000047805 */ /* 0x000fd6000001ff00 */
[----:B------:R-:W-:Y:S05]  /*aab0*/  @P0 BRA `(.L_x_7104) ;  /* 0x0000000000300947 */ /* 0x000fea0003800000 */
[----:B------:R-:W-:Y:S01]  /*aac0*/  ULDC UR4, c[0x0][0x3f4] ;  /* 0x0000fd0000047ab9 */ /* 0x000fe20000000800 */
[C---:B------:R-:W-:Y:S02]  /*aad0*/  SHF.L.U32 R15, R16.reuse, 0x1, RZ ;  /* 0x00000001100f7819 */ /* 0x040fe400000006ff */
[C---:B------:R-:W-:Y:S02]  /*aae0*/  ISETP.GE.AND P2, PT, R16.reuse, UR4, PT ;  /* 0x0000000410007c0c */ /* 0x040fe4000bf46270 */
[----:B------:R-:W-:Y:S02]  /*aaf0*/  SHF.L.U64.HI R5, R16, 0x1, R17 ;  /* 0x0000000110057819 */ /* 0x000fe40000010211 */
[-C--:B---3--:R-:W-:Y:S02]  /*ab00*/  IADD3 R12, P0, R3, R15.reuse, RZ ;  /* 0x0000000f030c7210 */ /* 0x088fe40007f1e0ff */
[----:B0-----:R-:W-:-:S03]  /*ab10*/  IADD3 R14, P1, R14, R15, RZ ;  /* 0x0000000f0e0e7210 */ /* 0x001fc60007f3e0ff */
[--C-:B-12---:R-:W-:Y:S02]  /*ab20*/  IMAD.X R13, R0, 0x1, R5.reuse, P0 ;  /* 0x00000001000d7824 */ /* 0x106fe400000e0605 */
[----:B----4-:R-:W-:Y:S01]  /*ab30*/  IMAD.X R15, R20, 0x1, R5, P1 ;  /* 0x00000001140f7824 */ /* 0x010fe200008e0605 */
[----:B------:R-:W-:Y:S01]  /*ab40*/  CS2R R4, SRZ ;  /* 0x0000000000047805 */ /* 0x000fe2000001ff00 */
[----:B------:R-:W-:Y:S06]  /*ab50*/  @P2 BRA `(.L_x_7104) ;  /* 0x0000000000082947 */ /* 0x000fec0003800000 */
[----:B------:R0:W5:Y:S04]  /*ab60*/  LD.E.128 R4, desc[UR42][R12.64] ;  /* 0x0000002a0c047980 */ /* 0x000168000c101d00 */
[----:B------:R0:W5:Y:S02]  /*ab70*/  LD.E.128 R8, desc[UR42][R14.64] ;  /* 0x0000002a0e087980 */ /* 0x000164000c101d00 */
.L_x_7104:
[----:B------:R-:W-:Y:S05]  /*ab80*/  BSYNC B1 ;  /* 0x0000000000017941 */ /* 0x000fea0003800000 */
.L_x_7103:
[----:B------:R-:W-:Y:S01]  /*ab90*/  ULEA.HI UR4, UR39, UR39, URZ, 0x1 ;  /* 0x0000002727047291 */ /* 0x000fe2000f8f083f */
[----:B-1----:R-:W1:Y:S01]  /*aba0*/  LDC R0, c[0x0][0x3f4] ;  /* 0x0000fd00ff007b82 */ /* 0x002e620000000800 */
[----:B---3-5:R-:W-:Y:S01]  /*abb0*/  MOV R3, R4 ;  /* 0x0000000400037202 */ /* 0x028fe20000000f00 */
[----:B0-2---:R-:W-:Y:S01]  /*abc0*/  IMAD.MOV.U32 R13, RZ, RZ, R6 ;  /* 0x000000ffff0d7224 */ /* 0x005fe200078e0006 */
[----:B------:R-:W-:Y:S01]  /*abd0*/  ULOP3.LUT UR4, UR4, 0xfffffffe, URZ, 0xc0, !UPT ;  /* 0xfffffffe04047892 */ /* 0x000fe2000f8ec03f */
[----:B------:R-:W-:Y:S01]  /*abe0*/  SHF.R.U64 R14, R4, 0x10, R5 ;  /* 0x00000010040e7819 */ /* 0x000fe20000001205 */
[----:B------:R-:W-:Y:S01]  /*abf0*/  IMAD.MOV.U32 R4, RZ, RZ, R7 ;  /* 0x000000ffff047224 */ /* 0x000fe200078e0007 */
[----:B----4-:R-:W-:Y:S01]  /*ac00*/  SHF.R.U32.HI R20, RZ, 0x10, R5 ;  /* 0x00000010ff147819 */ /* 0x010fe20000011605 */
[----:B------:R-:W-:Y:S01]  /*ac10*/  UIADD3 UR4, UR39, -UR4, URZ ;  /* 0x8000000427047290 */ /* 0x000fe2000fffe03f */
[----:B------:R-:W-:Y:S01]  /*ac20*/  IMAD R15, R29, -0x80, R94 ;  /* 0xffffff801d0f7824 */ /* 0x000fe200078e025e */
[----:B------:R-:W-:Y:S01]  /*ac30*/  SHF.R.U64 R26, R6, 0x10, R7 ;  /* 0x00000010061a7819 */ /* 0x000fe20000001207 */
[----:B------:R-:W-:Y:S01]  /*ac40*/  IMAD.MOV.U32 R12, RZ, RZ, R5 ;  /* 0x000000ffff0c7224 */ /* 0x000fe200078e0005 */
[----:B------:R-:W-:Y:S01]  /*ac50*/  SHF.R.U32.HI R28, RZ, 0x10, R7 ;  /* 0x00000010ff1c7819 */ /* 0x000fe20000011607 */
[----:B------:R-:W-:Y:S01]  /*ac60*/  IMAD.MOV.U32 R24, RZ, RZ, R10 ;  /* 0x000000ffff187224 */ /* 0x000fe200078e000a */
[----:B------:R-:W-:Y:S01]  /*ac70*/  MOV R5, R8 ;  /* 0x0000000800057202 */ /* 0x000fe20000000f00 */
[----:B------:R-:W-:Y:S01]  /*ac80*/  IMAD.U32 R27, RZ, RZ, UR4 ;  /* 0x00000004ff1b7e24 */ /* 0x000fe2000f8e00ff */
[----:B------:R-:W-:Y:S01]  /*ac90*/  PRMT R13, R13, 0x5410, R4 ;  /* 0x000054100d0d7816 */ /* 0x000fe20000000004 */
[----:B------:R-:W-:Y:S01]  /*aca0*/  VIADD R31, R153, 0x40 ;  /* 0x00000040991f7836 */ /* 0x000fe20000000000 */
[--C-:B------:R-:W-:Y:S01]  /*acb0*/  SHF.R.U64 R8, R8, 0x10, R9.reuse ;  /* 0x0000001008087819 */ /* 0x100fe20000001209 */
[----:B------:R-:W-:Y:S01]  /*acc0*/  IMAD.MOV.U32 R6, RZ, RZ, R9 ;  /* 0x000000ffff067224 */ /* 0x000fe200078e0009 */
[----:B------:R-:W-:Y:S01]  /*acd0*/  SHF.L.U32 R27, R27, 0x1f, RZ ;  /* 0x0000001f1b1b7819 */ /* 0x000fe200000006ff */
[--C-:B------:R-:W-:Y:S01]  /*ace0*/  IMAD.MOV.U32 R7, RZ, RZ, R11.reuse ;  /* 0x000000ffff077224 */ /* 0x100fe200078e000b */
[----:B------:R-:W-:Y:S01]  /*acf0*/  SHF.R.U64 R10, R10, 0x10, R11 ;  /* 0x000000100a0a7819 */ /* 0x000fe2000000120b */
[----:B------:R-:W-:Y:S01]  /*ad00*/  VIADD R30, R153, 0x60 ;  /* 0x00000060991e7836 */ /* 0x000fe20000000000 */
[----:B------:R-:W0:Y:S01]  /*ad10*/  SYNCS.PHASECHK.TRANS64.TRYWAIT P4, [R156+URZ+0x28800], R27 ;  /* 0x0288001b9c0075a7 */ /* 0x000e22000808017f */
[----:B-1----:R-:W-:Y:S01]  /*ad20*/  ISETP.GE.AND P0, PT, R16, R0, PT ;  /* 0x000000001000720c */ /* 0x002fe20003f06270 */
[----:B------:R-:W-:Y:S01]  /*ad30*/  BSSY B1, `(.L_x_7105) ;  /* 0x0000011000017945 */ /* 0x000fe20003800000 */
[----:B------:R-:W-:-:S02]  /*ad40*/  VIMNMX R4, R15, 0x80, PT ;  /* 0x000000800f047848 */ /* 0x000fc40003fe0100 */
[----:B------:R-:W-:Y:S02]  /*ad50*/  IADD3 R32, R153, 0x20, RZ ;  /* 0x0000002099207810 */ /* 0x000fe40007ffe0ff */
[----:B------:R-:W-:Y:S02]  /*ad60*/  SHF.R.U32.HI R9, RZ, 0x10, R9 ;  /* 0x00000010ff097819 */ /* 0x000fe40000011609 */
[----:B------:R-:W-:Y:S02]  /*ad70*/  SHF.R.U32.HI R11, RZ, 0x10, R11 ;  /* 0x00000010ff0b7819 */ /* 0x000fe4000001160b */
[----:B------:R-:W-:Y:S02]  /*ad80*/  PRMT R3, R3, 0x5410, R12 ;  /* 0x0000541003037816 */ /* 0x000fe4000000000c */
[----:B------:R-:W-:Y:S02]  /*ad90*/  PRMT R12, R14, 0x5410, R20 ;  /* 0x000054100e0c7816 */ /* 0x000fe40000000014 */
[----:B------:R-:W-:-:S02]  /*ada0*/  PRMT R14, R26, 0x5410, R28 ;  /* 0x000054101a0e7816 */ /* 0x000fc4000000001c */
[-C--:B------:R-:W-:Y:S02]  /*adb0*/  ISETP.GE.OR P3, PT, R153, R4.reuse, P0 ;  /* 0x000000049900720c */ /* 0x080fe40000766670 */
[-C--:B------:R-:W-:Y:S02]  /*adc0*/  ISETP.GE.OR P2, PT, R32, R4.reuse, P0 ;  /* 0x000000042000720c */ /* 0x080fe40000746670 */
[-C--:B------:R-:W-:Y:S02]  /*add0*/  ISETP.GE.OR P1, PT, R31, R4.reuse, P0 ;  /* 0x000000041f00720c */ /* 0x080fe40000726670 */
[----:B------:R-:W-:Y:S02]  /*ade0*/  PRMT R15, R5, 0x5410, R6 ;  /* 0x00005410050f7816 */ /* 0x000fe40000000006 */
[----:B------:R-:W-:Y:S02]  /*adf0*/  ISETP.GE.OR P0, PT, R30, R4, P0 ;  /* 0x000000041e00720c */ /* 0x000fe40000706670 */
[----:B------:R-:W-:-:S02]  /*ae00*/  PRMT R20, R8, 0x5410, R9 ;  /* 0x0000541008147816 */ /* 0x000fc40000000009 */
[----:B------:R-:W-:Y:S02]  /*ae10*/  PRMT R24, R24, 0x5410, R7 ;  /* 0x0000541018187816 */ /* 0x000fe40000000007 */
[----:B------:R-:W-:Y:S01]  /*ae20*/  PRMT R26, R10, 0x5410, R11 ;  /* 0x000054100a1a7816 */ /* 0x000fe2000000000b */
[----:B0-----:R-:W-:Y:S06]  /*ae30*/  @!P4 BRA `(.L_x_7106) ;  /* 0x0000011c0040c947 */ /* 0x001fec0003800000 */
.L_x_7357:
[----:B------:R-:W-:Y:S05]  /*ae40*/  BSYNC B1 ;  /* 0x0000000000017941 */ /* 0x000fea0003800000 */
.L_x_7105:
[----:B------:R-:W-:Y:S04]  /*ae50*/  BSSY B1, `(.L_x_7107) ;  /* 0x000005a000017945 */ /* 0x000fe80003800000 */
[----:B------:R-:W-:Y:S05]  /*ae60*/  @P3 BRA `(.L_x_7108) ;  /* 0x0000000400603947 */ /* 0x000fea0003800000 */
[----:B------:R-:W-:Y:S01]  /*ae70*/  LEA.HI R4, R0, R203, RZ, 0x1d ;  /* 0x000000cb00047211 */ /* 0x000fe200078fe8ff */
[----:B------:R-:W-:Y:S01]  /*ae80*/  HADD2.F32 R39, -RZ, R15.H0_H0 ;  /* 0x2000000fff277230 */ /* 0x000fe20000004100 */
[----:B------:R-:W-:Y:S01]  /*ae90*/  SHF.L.U32 R6, R153, 0x6, RZ ;  /* 0x0000000699067819 */ /* 0x000fe200000006ff */
[----:B------:R-:W-:Y:S01]  /*aea0*/  HADD2.F32 R37, -RZ, R3.H0_H0 ;  /* 0x20000003ff257230 */ /* 0x000fe20000004100 */
[----:B------:R-:W-:Y:S01]  /*aeb0*/  SHF.R.S32.HI R7, RZ, 0x1f, R4 ;  /* 0x0000001fff077819 */ /* 0x000fe20000011404 */
[----:B------:R-:W-:Y:S02]  /*aec0*/  IMAD.SHL.U32 R5, R4, 0x8, RZ ;  /* 0x0000000804057824 */ /* 0x000fe400078e00ff */
[----:B------:R-:W-:Y:S01]  /*aed0*/  HADD2.F32 R41, -RZ, R20.H0_H0 ;  /* 0x20000014ff297230 */ /* 0x000fe20000004100 */
[----:B------:R-:W-:Y:S02]  /*aee0*/  LEA.HI R7, R7, R4, RZ, 0x3 ;  /* 0x0000000407077211 */ /* 0x000fe400078f18ff */
[----:B------:R-:W-:-:S03]  /*aef0*/  LOP3.LUT R5, R5, 0x38, RZ, 0xc0, !PT ;  /* 0x0000003805057812 */ /* 0x000fc600078ec0ff */
[----:B------:R-:W-:Y:S01]  /*af00*/  IMAD.SHL.U32 R7, R7, 0x400, RZ ;  /* 0x0000040007077824 */ /* 0x000fe200078e00ff */
[----:B------:R-:W-:-:S04]  /*af10*/  LOP3.LUT R5, R5, 0x1c0, R6, 0xf8, !PT ;  /* 0x000001c005057812 */ /* 0x000fc800078ef806 */
[----:B------:R-:W-:Y:S02]  /*af20*/  LOP3.LUT R9, R5, R200, RZ, 0x3c, !PT ;  /* 0x000000c805097212 */ /* 0x000fe400078e3cff */
[----:B------:R-:W-:Y:S02]  /*af30*/  LOP3.LUT R8, R7, 0x7fffe000, RZ, 0xc0, !PT ;  /* 0x7fffe00007087812 */ /* 0x000fe400078ec0ff */
[----:B------:R-:W1:Y:S02]  /*af40*/  LDS.128 R4, [R21] ;  /* 0x0000000015047984 */ /* 0x000e640000000c00 */
[----:B------:R-:W-:-:S05]  /*af50*/  IADD3 R9, R9, R8, R201 ;  /* 0x0000000809097210 */ /* 0x000fca0007ffe0c9 */
[----:B0-----:R-:W-:-:S05]  /*af60*/  IMAD R27, R9, 0x2, R156 ;  /* 0x00000002091b7824 */ /* 0x001fca00078e029c */
[----:B------:R-:W0:Y:S01]  /*af70*/  LDS.128 R8, [R27+0x10400] ;  /* 0x010400001b087984 */ /* 0x000e220000000c00 */
[--C-:B-1----:R-:W-:Y:S02]  /*af80*/  HADD2.F32 R28, -RZ, R4.reuse.H0_H0 ;  /* 0x20000004ff1c7230 */ /* 0x102fe40000004100 */
[----:B------:R-:W-:Y:S02]  /*af90*/  HADD2.F32 R4, -RZ, R4.H1_H1 ;  /* 0x30000004ff047230 */ /* 0x000fe40000004100 */
[--C-:B------:R-:W-:Y:S02]  /*afa0*/  HADD2.F32 R29, -RZ, R5.reuse.H0_H0 ;  /* 0x20000005ff1d7230 */ /* 0x100fe40000004100 */
[----:B------:R-:W-:Y:S02]  /*afb0*/  HADD2.F32 R5, -RZ, R5.H1_H1 ;  /* 0x30000005ff057230 */ /* 0x000fe40000004100 */
[--C-:B------:R-:W-:Y:S02]  /*afc0*/  HADD2.F32 R30, -RZ, R6.reuse.H0_H0 ;  /* 0x20000006ff1e7230 */ /* 0x100fe40000004100 */
[----:B------:R-:W-:-:S02]  /*afd0*/  HADD2.F32 R6, -RZ, R6.H1_H1 ;  /* 0x30000006ff067230 */ /* 0x000fc40000004100 */
[--C-:B0-----:R-:W-:Y:S02]  /*afe0*/  HADD2.F32 R32, -RZ, R8.reuse.H0_H0 ;  /* 0x20000008ff207230 */ /* 0x101fe40000004100 */
[----:B------:R-:W-:Y:S02]  /*aff0*/  HADD2.F32 R8, -RZ, R8.H1_H1 ;  /* 0x30000008ff087230 */ /* 0x000fe40000004100 */
[----:B------:R-:W-:Y:S02]  /*b000*/  HADD2.F32 R33, -RZ, R9.H0_H0 ;  /* 0x20000009ff217230 */ /* 0x000fe40000004100 */
[C---:B------:R-:W-:Y:S01]  /*b010*/  FMUL.FTZ R43, R32.reuse, R39 ;  /* 0x00000027202b7220 */ /* 0x040fe20000410000 */
[----:B------:R-:W-:Y:S01]  /*b020*/  FMUL.FTZ R45, R32, R37 ;  /* 0x00000025202d7220 */ /* 0x000fe20000410000 */
[----:B------:R-:W-:Y:S02]  /*b030*/  HADD2.F32 R32, -RZ, R15.H1_H1 ;  /* 0x3000000fff207230 */ /* 0x000fe40000004100 */
[----:B------:R-:W-:Y:S01]  /*b040*/  FMUL.FTZ R47, R8, R41 ;  /* 0x00000029082f7220 */ /* 0x000fe20000410000 */
[----:B------:R-:W-:Y:S01]  /*b050*/  FFMA.FTZ R43, R28, R37, -R43 ;  /* 0x000000251c2b7223 */ /* 0x000fe2000001082b */
[----:B------:R-:W-:-:S02]  /*b060*/  HADD2.F32 R37, -RZ, R12.H0_H0 ;  /* 0x2000000cff257230 */ /* 0x000fc40000004100 */
[----:B------:R-:W-:Y:S01]  /*b070*/  FFMA.FTZ R45, R28, R39, R45 ;  /* 0x000000271c2d7223 */ /* 0x000fe2000001002d */
[----:B------:R-:W-:Y:S02]  /*b080*/  HADD2.F32 R28, -RZ, R3.H1_H1 ;  /* 0x30000003ff1c7230 */ /* 0x000fe40000004100 */
[C---:B------:R-:W-:Y:S01]  /*b090*/  FMUL.FTZ R40, R33.reuse, R32 ;  /* 0x0000002021287220 */ /* 0x040fe20000410000 */
[----:B------:R-:W-:Y:S02]  /*b0a0*/  HADD2.F32 R9, -RZ, R9.H1_H1 ;  /* 0x30000009ff097230 */ /* 0x000fe40000004100 */
[-C--:B------:R-:W-:Y:S01]  /*b0b0*/  FMUL.FTZ R39, R8, R37.reuse ;  /* 0x0000002508277220 */ /* 0x080fe20000410000 */
[C---:B------:R-:W-:Y:S01]  /*b0c0*/  FFMA.FTZ R36, R4.reuse, R37, -R47 ;  /* 0x0000002504247223 */ /* 0x040fe2000001082f */
[----:B------:R-:W-:Y:S01]  /*b0d0*/  FMUL.FTZ R33, R33, R28 ;  /* 0x0000001c21217220 */ /* 0x000fe20000410000 */
[----:B------:R-:W-:Y:S02]  /*b0e0*/  HADD2.F32 R8, -RZ, R20.H1_H1 ;  /* 0x30000014ff087230 */ /* 0x000fe40000004100 */
[----:B------:R-:W-:Y:S01]  /*b0f0*/  FFMA.FTZ R38, R4, R41, R39 ;  /* 0x0000002904267223 */ /* 0x000fe20000010027 */
[----:B------:R-:W-:-:S02]  /*b100*/  HADD2.F32 R4, -RZ, R12.H1_H1 ;  /* 0x3000000cff047230 */ /* 0x000fc40000004100 */
[C---:B------:R-:W-:Y:S01]  /*b110*/  FFMA.FTZ R32, R29.reuse, R32, R33 ;  /* 0x000000201d207223 */ /* 0x040fe20000010021 */
[----:B------:R-:W-:Y:S02]  /*b120*/  HADD2.F32 R34, -RZ, R10.H0_H0 ;  /* 0x2000000aff227230 */ /* 0x000fe40000004100 */
[----:B------:R-:W-:Y:S01]  /*b130*/  FFMA.FTZ R40, R29, R28, -R40 ;  /* 0x0000001c1d287223 */ /* 0x000fe20000010828 */
[----:B------:R-:W-:Y:S02]  /*b140*/  HADD2.F32 R33, -RZ, R24.H0_H0 ;  /* 0x20000018ff217230 */ /* 0x000fe40000004100 */
[C---:B------:R-:W-:Y:S01]  /*b150*/  FMUL.FTZ R28, R9.reuse, R8 ;  /* 0x00000008091c7220 */ /* 0x040fe20000410000 */
[----:B------:R-:W-:Y:S02]  /*b160*/  HADD2.F32 R29, -RZ, R13.H0_H0 ;  /* 0x2000000dff1d7230 */ /* 0x000fe40000004100 */
[----:B------:R-:W-:Y:S01]  /*b170*/  FMUL.FTZ R42, R9, R4 ;  /* 0x00000004092a7220 */ /* 0x000fe20000410000 */
[----:B------:R-:W-:-:S02]  /*b180*/  HADD2.F32 R10, -RZ, R10.H1_H1 ;  /* 0x3000000aff0a7230 */ /* 0x000fc40000004100 */
[C---:B------:R-:W-:Y:S01]  /*b190*/  FMUL.FTZ R47, R34.reuse, R33 ;  /* 0x00000021222f7220 */ /* 0x040fe20000410000 */
[----:B------:R-:W-:Y:S02]  /*b1a0*/  HADD2.F32 R37, -RZ, R26.H0_H0 ;  /* 0x2000001aff257230 */ /* 0x000fe40000004100 */
[C---:B------:R-:W-:Y:S01]  /*b1b0*/  FFMA.FTZ R39, R5.reuse, R4, -R28 ;  /* 0x0000000405277223 */ /* 0x040fe2000001081c */
[----:B------:R-:W-:Y:S02]  /*b1c0*/  HADD2.F32 R9, -RZ, R14.H0_H0 ;  /* 0x2000000eff097230 */ /* 0x000fe40000004100 */
[-C--:B------:R-:W-:Y:S01]  /*b1d0*/  FMUL.FTZ R34, R34, R29.reuse ;  /* 0x0000001d22227220 */ /* 0x080fe20000410000 */
[----:B------:R-:W-:Y:S01]  /*b1e0*/  FFMA.FTZ R41, R5, R8, R42 ;  /* 0x0000000805297223 */ /* 0x000fe2000001002a */
[----:B------:R-:W-:Y:S01]  /*b1f0*/  FFMA.FTZ R47, R30, R29, -R47 ;  /* 0x0000001d1e2f7223 */ /* 0x000fe2000001082f */
[--C-:B------:R-:W-:Y:S02]  /*b200*/  HADD2.F32 R35, -RZ, R11.reuse.H0_H0 ;  /* 0x2000000bff237230 */ /* 0x100fe40000004100 */
[C---:B------:R-:W-:Y:S01]  /*b210*/  FMUL.FTZ R5, R10.reuse, R37 ;  /* 0x000000250a057220 */ /* 0x040fe20000410000 */
[----:B------:R-:W-:Y:S01]  /*b220*/  FMUL.FTZ R29, R10, R9 ;  /* 0x000000090a1d7220 */ /* 0x000fe20000410000 */
[----:B------:R-:W-:-:S02]  /*b230*/  HADD2.F32 R11, -RZ, R11.H1_H1 ;  /* 0x3000000bff0b7230 */ /* 0x000fc40000004100 */
[----:B------:R-:W-:Y:S01]  /*b240*/  FFMA.FTZ R34, R30, R33, R34 ;  /* 0x000000211e227223 */ /* 0x000fe20000010022 */
[----:B------:R-:W-:Y:S02]  /*b250*/  HADD2.F32 R10, -RZ, R24.H1_H1 ;  /* 0x30000018ff0a7230 */ /* 0x000fe40000004100 */
[C---:B------:R-:W-:Y:S01]  /*b260*/  FFMA.FTZ R30, R6.reuse, R9, -R5 ;  /* 0x00000009061e7223 */ /* 0x040fe20000010805 */
[----:B------:R-:W-:Y:S02]  /*b270*/  HADD2.F32 R28, -RZ, R26.H1_H1 ;  /* 0x3000001aff1c7230 */ /* 0x000fe40000004100 */
[----:B------:R-:W-:Y:S01]  /*b280*/  FFMA.FTZ R29, R6, R37, R29 ;  /* 0x00000025061d7223 */ /* 0x000fe2000001001d */
[----:B------:R-:W-:Y:S02]  /*b290*/  HADD2.F32 R4, -RZ, R13.H1_H1 ;  /* 0x3000000dff047230 */ /* 0x000fe40000004100 */
[----:B------:R-:W-:Y:S01]  /*b2a0*/  FMUL.FTZ R6, R35, R10 ;  /* 0x0000000a23067220 */ /* 0x000fe20000410000 */
[----:B------:R-:W-:-:S02]  /*b2b0*/  HADD2.F32 R8, -RZ, R14.H1_H1 ;  /* 0x3000000eff087230 */ /* 0x000fc40000004100 */
[----:B------:R-:W-:Y:S01]  /*b2c0*/  FMUL.FTZ R42, R11, R28 ;  /* 0x0000001c0b2a7220 */ /* 0x000fe20000410000 */
[--C-:B------:R-:W-:Y:S02]  /*b2d0*/  HADD2.F32 R31, -RZ, R7.reuse.H0_H0 ;  /* 0x20000007ff1f7230 */ /* 0x100fe40000004100 */
        /* <DEDUP_REMOVED lines=17> */
.L_x_7108:
[----:B------:R-:W-:Y:S05]  /*b3f0*/  BSYNC B1 ;  /* 0x0000000000017941 */ /* 0x000fea0003800000 */
.L_x_7107:
[----:B------:R-:W-:Y:S04]  /*b400*/  BSSY B1, `(.L_x_7109) ;  /* 0x0000059000017945 */ /* 0x000fe80003800000 */
[----:B------:R-:W-:Y:S05]  /*b410*/  @P2 BRA `(.L_x_7110) ;  /* 0x00000004005c2947 */ /* 0x000fea0003800000 */
[----:B-1----:R-:W-:Y:S01]  /*b420*/  LEA.HI R4, R0, R203, RZ, 0x1d ;  /* 0x000000cb00047211 */ /* 0x002fe200078fe8ff */
[----:B------:R-:W-:Y:S01]  /*b430*/  HADD2.F32 R35, -RZ, R3.H0_H0 ;  /* 0x20000003ff237230 */ /* 0x000fe20000004100 */
[----:B------:R-:W-:Y:S01]  /*b440*/  SHF.R.U32.HI R7, RZ, 0x3, R193 ;  /* 0x00000003ff077819 */ /* 0x000fe200000116c1 */
[--C-:B------:R-:W-:Y:S01]  /*b450*/  HADD2.F32 R37, -RZ, R15.reuse.H0_H0 ;  /* 0x2000000fff257230 */ /* 0x100fe20000004100 */
[----:B------:R-:W-:Y:S01]  /*b460*/  SHF.R.S32.HI R5, RZ, 0x1f, R4 ;  /* 0x0000001fff057819 */ /* 0x000fe20000011404 */
[----:B------:R-:W-:Y:S02]  /*b470*/  IMAD.SHL.U32 R6, R4, 0x8, RZ ;  /* 0x0000000804067824 */ /* 0x000fe400078e00ff */
[----:B------:R-:W-:Y:S01]  /*b480*/  HADD2.F32 R44, -RZ, R20.H0_H0 ;  /* 0x20000014ff2c7230 */ /* 0x000fe20000004100 */
[----:B------:R-:W-:Y:S01]  /*b490*/  LEA.HI R5, R5, R4, RZ, 0x3 ;  /* 0x0000000405057211 */ /* 0x000fe200078f18ff */
[----:B------:R-:W-:Y:S01]  /*b4a0*/  HADD2.F32 R40, -RZ, R12.H0_H0 ;  /* 0x2000000cff287230 */ /* 0x000fe20000004100 */
[----:B------:R-:W-:Y:S01]  /*b4b0*/  LOP3.LUT R4, R193, 0x38, R6, 0xf8, !PT ;  /* 0x00000038c1047812 */ /* 0x000fe200078ef806 */
[----:B------:R-:W-:Y:S01]  /*b4c0*/  HADD2.F32 R46, -RZ, R15.H1_H1 ;  /* 0x3000000fff2e7230 */ /* 0x000fe20000004100 */
[----:B------:R-:W-:Y:S01]  /*b4d0*/  SHF.L.U32 R5, R5, 0xa, RZ ;  /* 0x0000000a05057819 */ /* 0x000fe200000006ff */
[----:B------:R-:W-:Y:S01]  /*b4e0*/  HADD2.F32 R42, -RZ, R3.H1_H1 ;  /* 0x30000003ff2a7230 */ /* 0x000fe20000004100 */
[----:B------:R-:W-:Y:S01]  /*b4f0*/  LOP3.LUT R8, R4, R7, RZ, 0x3c, !PT ;  /* 0x0000000704087212 */ /* 0x000fe200078e3cff */
[----:B------:R-:W-:Y:S01]  /*b500*/  HADD2.F32 R43, -RZ, R20.H1_H1 ;  /* 0x30000014ff2b7230 */ /* 0x000fe20000004100 */
[----:B------:R-:W-:Y:S01]  /*b510*/  LOP3.LUT R9, R5, 0x7fffe000, RZ, 0xc0, !PT ;  /* 0x7fffe00005097812 */ /* 0x000fe200078ec0ff */
[----:B------:R-:W-:Y:S01]  /*b520*/  HADD2.F32 R39, -RZ, R12.H1_H1 ;  /* 0x3000000cff277230 */ /* 0x000fe20000004100 */
[----:B------:R-:W0:Y:S01]  /*b530*/  LDS.128 R4, [R229] ;  /* 0x00000000e5047984 */ /* 0x000e220000000c00 */
[----:B------:R-:W-:Y:S01]  /*b540*/  HADD2.F32 R45, -RZ, R24.H0_H0 ;  /* 0x20000018ff2d7230 */ /* 0x000fe20000004100 */
[----:B------:R-:W-:Y:S01]  /*b550*/  IADD3 R9, R8, R9, R199 ;  /* 0x0000000908097210 */ /* 0x000fe20007ffe0c7 */
[----:B------:R-:W-:-:S04]  /*b560*/  HADD2.F32 R41, -RZ, R13.H0_H0 ;  /* 0x2000000dff297230 */ /* 0x000fc80000004100 */
        /* <DEDUP_REMOVED lines=14> */
[-C--:B------:R-:W-:Y:S01]  /*b650*/  FMUL.FTZ R31, R44, R8.reuse ;  /* 0x000000082c1f7220 */ /* 0x080fe20000410000 */
[-C--:B------:R-:W-:Y:S01]  /*b660*/  FFMA.FTZ R36, R35, R27.reuse, -R36 ;  /* 0x0000001b23247223 */ /* 0x080fe20000010824 */
[----:B------:R-:W-:Y:S01]  /*b670*/  FFMA.FTZ R38, R37, R27, R38 ;  /* 0x0000001b25267223 */ /* 0x000fe20000010026 */
[----:B------:R-:W-:Y:S01]  /*b680*/  FMUL.FTZ R27, R40, R8 ;  /* 0x00000008281b7220 */ /* 0x000fe20000410000 */
[----:B------:R-:W-:Y:S01]  /*b690*/  FMUL.FTZ R35, R46, R32 ;  /* 0x000000202e237220 */ /* 0x000fe20000410000 */
[----:B------:R-:W-:-:S02]  /*b6a0*/  HADD2.F32 R33, -RZ, R10.H0_H0 ;  /* 0x2000000aff217230 */ /* 0x000fc40000004100 */
[----:B------:R-:W-:Y:S01]  /*b6b0*/  FFMA.FTZ R31, R40, R4, -R31 ;  /* 0x00000004281f7223 */ /* 0x000fe2000001081f */
[----:B------:R-:W-:Y:S01]  /*b6c0*/  FMUL.FTZ R37, R42, R32 ;  /* 0x000000202a257220 */ /* 0x000fe20000410000 */
[----:B------:R-:W-:Y:S01]  /*b6d0*/  FFMA.FTZ R27, R44, R4, R27 ;  /* 0x000000042c1b7223 */ /* 0x000fe2000001001b */
[----:B------:R-:W-:Y:S02]  /*b6e0*/  HADD2.F32 R10, -RZ, R10.H1_H1 ;  /* 0x3000000aff0a7230 */ /* 0x000fe40000004100 */
[-C--:B------:R-:W-:Y:S01]  /*b6f0*/  FMUL.FTZ R4, R43, R9.reuse ;  /* 0x000000092b047220 */ /* 0x080fe20000410000 */
[----:B------:R-:W-:Y:S01]  /*b700*/  FMUL.FTZ R8, R39, R9 ;  /* 0x0000000927087220 */ /* 0x000fe20000410000 */
[----:B------:R-:W-:Y:S02]  /*b710*/  HADD2.F32 R44, -RZ, R26.H0_H0 ;  /* 0x2000001aff2c7230 */ /* 0x000fe40000004100 */
[-C--:B------:R-:W-:Y:S01]  /*b720*/  FFMA.FTZ R35, R42, R28.reuse, -R35 ;  /* 0x0000001c2a237223 */ /* 0x080fe20000010823 */
[----:B------:R-:W-:Y:S01]  /*b730*/  FFMA.FTZ R37, R46, R28, R37 ;  /* 0x0000001c2e257223 */ /* 0x000fe20000010025 */
[----:B------:R-:W-:-:S02]  /*b740*/  HADD2.F32 R42, -RZ, R14.H0_H0 ;  /* 0x2000000eff2a7230 */ /* 0x000fc40000004100 */
[-C--:B------:R-:W-:Y:S01]  /*b750*/  FFMA.FTZ R28, R39, R5.reuse, -R4 ;  /* 0x00000005271c7223 */ /* 0x080fe20000010804 */
[----:B------:R-:W-:Y:S01]  /*b760*/  FFMA.FTZ R32, R43, R5, R8 ;  /* 0x000000052b207223 */ /* 0x000fe20000010008 */
[-C--:B------:R-:W-:Y:S01]  /*b770*/  FMUL.FTZ R4, R45, R33.reuse ;  /* 0x000000212d047220 */ /* 0x080fe20000410000 */
[-C--:B------:R-:W-:Y:S01]  /*b780*/  FMUL.FTZ R5, R44, R10.reuse ;  /* 0x0000000a2c057220 */ /* 0x080fe20000410000 */
[C---:B------:R-:W-:Y:S01]  /*b790*/  FMUL.FTZ R40, R41.reuse, R33 ;  /* 0x0000002129287220 */ /* 0x040fe20000410000 */
[C---:B------:R-:W-:Y:S01]  /*b7a0*/  FMUL.FTZ R9, R42.reuse, R10 ;  /* 0x0000000a2a097220 */ /* 0x040fe20000410000 */
[--C-:B------:R-:W-:Y:S02]  /*b7b0*/  HADD2.F32 R34, -RZ, R11.reuse.H0_H0 ;  /* 0x2000000bff227230 */ /* 0x100fe40000004100 */
[----:B------:R-:W-:Y:S01]  /*b7c0*/  FFMA.FTZ R33, R41, R29, -R4 ;  /* 0x0000001d29217223 */ /* 0x000fe20000010804 */
[----:B------:R-:W-:Y:S01]  /*b7d0*/  FFMA.FTZ R10, R42, R6, -R5 ;  /* 0x000000062a0a7223 */ /* 0x000fe20000010805 */
[----:B------:R-:W-:-:S02]  /*b7e0*/  HADD2.F32 R11, -RZ, R11.H1_H1 ;  /* 0x3000000bff0b7230 */ /* 0x000fc40000004100 */
[----:B------:R-:W-:Y:S01]  /*b7f0*/  FFMA.FTZ R40, R45, R29, R40 ;  /* 0x0000001d2d287223 */ /* 0x000fe20000010028 */
        /* <DEDUP_REMOVED lines=8> */
[C---:B------:R-:W-:Y:S01]  /*b880*/  FMUL.FTZ R9, R8.reuse, R34 ;  /* 0x0000002208097220 */ /* 0x040fe20000410000 */
[----:B------:R-:W-:Y:S02]  /*b890*/  HADD2.F32 R7, -RZ, R7.H1_H1 ;  /* 0x30000007ff077230 */ /* 0x000fe40000004100 */
[C---:B------:R-:W-:Y:S01]  /*b8a0*/  FMUL.FTZ R6, R39.reuse, R11 ;  /* 0x0000000b27067220 */ /* 0x040fe20000410000 */
[-C--:B------:R-:W-:Y:S01]  /*b8b0*/  FFMA.FTZ R11, R8, R30.reuse, -R5 ;  /* 0x0000001e080b7223 */ /* 0x080fe20000010805 */
[----:B------:R-:W-:Y:S01]  /*b8c0*/  FFMA.FTZ R30, R42, R30, R9 ;  /* 0x0000001e2a1e7223 */ /* 0x000fe20000010009 */
[-C--:B------:R-:W-:Y:S01]  /*b8d0*/  FFMA.FTZ R34, R39, R7.reuse, -R4 ;  /* 0x0000000727227223 */ /* 0x080fe20000010804 */
        /* <DEDUP_REMOVED lines=11> */
.L_x_7110:
[----:B------:R-:W-:Y:S05]  /*b990*/  BSYNC B1 ;  /* 0x0000000000017941 */ /* 0x000fea0003800000 */
.L_x_7109:
[----:B------:R-:W-:Y:S04]  /*b9a0*/  BSSY B1, `(.L_x_7111) ;  /* 0x0000059000017945 */ /* 0x000fe80003800000 */
[----:B------:R-:W-:Y:S05]  /*b9b0*/  @P1 BRA `(.L_x_7112) ;  /* 0x00000004005c1947 */ /* 0x000fea0003800000 */
[----:B-12---:R-:W-:Y:S01]  /*b9c0*/  LEA.HI R4, R0, R203, RZ, 0x1d ;  /* 0x000000cb00047211 */ /* 0x006fe200078fe8ff */
        /* <DEDUP_REMOVED lines=9> */
[----:B------:R-:W-:-:S02]  /*ba60*/  HADD2.F32 R46, -RZ, R15.H1_H1 ;  /* 0x3000000fff2e7230 */ /* 0x000fc40000004100 */
[----:B------:R-:W-:Y:S01]  /*ba70*/  IMAD.SHL.U32 R7, R7, 0x400, RZ ;  /* 0x0000040007077824 */ /* 0x000fe200078e00ff */
[----:B------:R-:W-:Y:S01]  /*ba80*/  LOP3.LUT R9, R4, R6, RZ, 0x3c, !PT ;  /* 0x0000000604097212 */ /* 0x000fe200078e3cff */
[----:B------:R-:W-:Y:S02]  /*ba90*/  HADD2.F32 R42, -RZ, R3.H1_H1 ;  /* 0x30000003ff2a7230 */ /* 0x000fe40000004100 */
[----:B------:R-:W-:Y:S01]  /*baa0*/  HADD2.F32 R43, -RZ, R20.H1_H1 ;  /* 0x30000014ff2b7230 */ /* 0x000fe20000004100 */
[----:B------:R-:W-:Y:S01]  /*bab0*/  LOP3.LUT R8, R7, 0x7fffe000, RZ, 0xc0, !PT ;  /* 0x7fffe00007087812 */ /* 0x000fe200078ec0ff */
[----:B------:R-:W-:Y:S01]  /*bac0*/  HADD2.F32 R39, -RZ, R12.H1_H1 ;  /* 0x3000000cff277230 */ /* 0x000fe20000004100 */
[----:B------:R-:W0:Y:S01]  /*bad0*/  LDS.128 R4, [R228] ;  /* 0x00000000e4047984 */ /* 0x000e220000000c00 */
[----:B------:R-:W-:Y:S01]  /*bae0*/  HADD2.F32 R45, -RZ, R24.H0_H0 ;  /* 0x20000018ff2d7230 */ /* 0x000fe20000004100 */
[----:B------:R-:W-:Y:S01]  /*baf0*/  IADD3 R9, R9, R8, R198 ;  /* 0x0000000809097210 */ /* 0x000fe20007ffe0c6 */
[----:B------:R-:W-:-:S03]  /*bb00*/  HADD2.F32 R41, -RZ, R13.H0_H0 ;  /* 0x2000000dff297230 */ /* 0x000fc60000004100 */
        /* <DEDUP_REMOVED lines=66> */
.L_x_7112:
[----:B------:R-:W-:Y:S05]  /*bf30*/  BSYNC B1 ;  /* 0x0000000000017941 */ /* 0x000fea0003800000 */
.L_x_7111:
[----:B------:R-:W-:Y:S05]  /*bf40*/  @P0 BRA `(.L_x_7099) ;  /* 0x00000004005c0947 */ /* 0x000fea0003800000 */
[----:B------:R-:W-:Y:S01]  /*bf50*/  LEA.HI R0, R0, R203, RZ, 0x1d ;  /* 0x000000cb00007211 */ /* 0x000fe200078fe8ff */
[----:B------:R-:W-:Y:S01]  /*bf60*/  HADD2.F32 R37, -RZ, R15.H0_H0 ;  /* 0x2000000fff257230 */ /* 0x000fe20000004100 */
[----:B-123--:R-:W-:Y:S01]  /*bf70*/  SHF.R.U32.HI R6, RZ, 0x3, R159 ;  /* 0x00000003ff067819 */ /* 0x00efe2000001169f */
[----:B------:R-:W-:Y:S01]  /*bf80*/  HADD2.F32 R35, -RZ, R3.H0_H0 ;  /* 0x20000003ff237230 */ /* 0x000fe20000004100 */
[----:B------:R-:W-:Y:S01]  /*bf90*/  SHF.R.S32.HI R5, RZ, 0x1f, R0 ;  /* 0x0000001fff057819 */ /* 0x000fe20000011400 */
[----:B------:R-:W-:Y:S02]  /*bfa0*/  IMAD.SHL.U32 R4, R0, 0x8, RZ ;  /* 0x0000000800047824 */ /* 0x000fe400078e00ff */
[----:B------:R-:W-:Y:S01]  /*bfb0*/  HADD2.F32 R38, -RZ, R20.H0_H0 ;  /* 0x20000014ff267230 */ /* 0x000fe20000004100 */
[----:B------:R-:W-:Y:S01]  /*bfc0*/  LEA.HI R5, R5, R0, RZ, 0x3 ;  /* 0x0000000005057211 */ /* 0x000fe200078f18ff */
[----:B------:R-:W-:Y:S01]  /*bfd0*/  HADD2.F32 R36, -RZ, R12.H0_H0 ;  /* 0x2000000cff247230 */ /* 0x000fe20000004100 */
[----:B------:R-:W-:Y:S01]  /*bfe0*/  LOP3.LUT R0, R159, 0x38, R4, 0xf8, !PT ;  /* 0x000000389f007812 */ /* 0x000fe200078ef804 */
[----:B------:R-:W-:-:S02]  /*bff0*/  HADD2.F32 R40, -RZ, R26.H0_H0 ;  /* 0x2000001aff287230 */ /* 0x000fc40000004100 */
[----:B------:R-:W-:Y:S01]  /*c000*/  IMAD.SHL.U32 R5, R5, 0x400, RZ ;  /* 0x0000040005057824 */ /* 0x000fe200078e00ff */
[----:B------:R-:W-:Y:S01]  /*c010*/  LOP3.LUT R0, R0, R6, RZ, 0x3c, !PT ;  /* 0x0000000600007212 */ /* 0x000fe200078e3cff */
[----:B------:R-:W-:-:S03]  /*c020*/  HADD2.F32 R39, -RZ, R26.H1_H1 ;  /* 0x3000001aff277230 */ /* 0x000fc60000004100 */
[----:B------:R-:W-:Y:S02]  /*c030*/  LOP3.LUT R9, R5, 0x7fffe000, RZ, 0xc0, !PT ;  /* 0x7fffe00005097812 */ /* 0x000fe400078ec0ff */
[----:B------:R-:W1:Y:S02]  /*c040*/  LDS.128 R4, [R227] ;  /* 0x00000000e3047984 */ /* 0x000e640000000c00 */
[----:B------:R-:W-:-:S05]  /*c050*/  IADD3 R9, R0, R9, R197 ;  /* 0x0000000900097210 */ /* 0x000fca0007ffe0c5 */
[----:B------:R-:W-:-:S05]  /*c060*/  IMAD R0, R9, 0x2, R156 ;  /* 0x0000000209007824 */ /* 0x000fca00078e029c */
[----:B------:R-:W2:Y:S01]  /*c070*/  LDS.128 R8, [R0+0x10400] ;  /* 0x0104000000087984 */ /* 0x000ea20000000c00 */
[--C-:B-1----:R-:W-:Y:S02]  /*c080*/  HADD2.F32 R21, -RZ, R4.reuse.H0_H0 ;  /* 0x20000004ff157230 */ /* 0x102fe40000004100 */
[----:B------:R-:W-:Y:S02]  /*c090*/  HADD2.F32 R4, -RZ, R4.H1_H1 ;  /* 0x30000004ff047230 */ /* 0x000fe40000004100 */
[--C-:B0-----:R-:W-:Y:S02]  /*c0a0*/  HADD2.F32 R27, -RZ, R5.reuse.H0_H0 ;  /* 0x20000005ff1b7230 */ /* 0x101fe40000004100 */
[----:B------:R-:W-:Y:S02]  /*c0b0*/  HADD2.F32 R5, -RZ, R5.H1_H1 ;  /* 0x30000005ff057230 */ /* 0x000fe40000004100 */
[--C-:B------:R-:W-:Y:S02]  /*c0c0*/  HADD2.F32 R28, -RZ, R6.reuse.H0_H0 ;  /* 0x20000006ff1c7230 */ /* 0x100fe40000004100 */
[----:B------:R-:W-:-:S02]  /*c0d0*/  HADD2.F32 R6, -RZ, R6.H1_H1 ;  /* 0x30000006ff067230 */ /* 0x000fc40000004100 */
[--C-:B--2---:R-:W-:Y:S02]  /*c0e0*/  HADD2.F32 R30, -RZ, R8.reuse.H0_H0 ;  /* 0x20000008ff1e7230 */ /* 0x104fe40000004100 */
[----:B------:R-:W-:Y:S02]  /*c0f0*/  HADD2.F32 R8, -RZ, R8.H1_H1 ;  /* 0x30000008ff087230 */ /* 0x000fe40000004100 */
[--C-:B------:R-:W-:Y:S02]  /*c100*/  HADD2.F32 R31, -RZ, R9.reuse.H0_H0 ;  /* 0x20000009ff1f7230 */ /* 0x100fe40000004100 */
[-C--:B------:R-:W-:Y:S01]  /*c110*/  FMUL.FTZ R34, R37, R30.reuse ;  /* 0x0000001e25227220 */ /* 0x080fe20000410000 */
[C---:B------:R-:W-:Y:S01]  /*c120*/  FMUL.FTZ R30, R35.reuse, R30 ;  /* 0x0000001e231e7220 */ /* 0x040fe20000410000 */
[----:B------:R-:W-:Y:S02]  /*c130*/  HADD2.F32 R9, -RZ, R9.H1_H1 ;  /* 0x30000009ff097230 */ /* 0x000fe40000004100 */
[----:B------:R-:W-:Y:S01]  /*c140*/  FFMA.FTZ R34, R35, R21, -R34 ;  /* 0x0000001523227223 */ /* 0x000fe20000010822 */
[----:B------:R-:W-:-:S02]  /*c150*/  HADD2.F32 R35, -RZ, R15.H1_H1 ;  /* 0x3000000fff237230 */ /* 0x000fc40000004100 */
[----:B------:R-:W-:Y:S01]  /*c160*/  FFMA.FTZ R30, R37, R21, R30 ;  /* 0x00000015251e7223 */ /* 0x000fe2000001001e */
[----:B------:R-:W-:Y:S02]  /*c170*/  HADD2.F32 R21, -RZ, R3.H1_H1 ;  /* 0x30000003ff157230 */ /* 0x000fe40000004100 */
[-C--:B------:R-:W-:Y:S01]  /*c180*/  FMUL.FTZ R15, R38, R8.reuse ;  /* 0x00000008260f7220 */ /* 0x080fe20000410000 */
[C---:B------:R-:W-:Y:S01]  /*c190*/  FMUL.FTZ R3, R36.reuse, R8 ;  /* 0x0000000824037220 */ /* 0x040fe20000410000 */
[-C--:B------:R-:W-:Y:S01]  /*c1a0*/  FMUL.FTZ R8, R35, R31.reuse ;  /* 0x0000001f23087220 */ /* 0x080fe20000410000 */
[----:B------:R-:W-:Y:S02]  /*c1b0*/  HADD2.F32 R37, -RZ, R20.H1_H1 ;  /* 0x30000014ff257230 */ /* 0x000fe40000004100 */
[----:B------:R-:W-:Y:S01]  /*c1c0*/  FFMA.FTZ R15, R36, R4, -R15 ;  /* 0x00000004240f7223 */ /* 0x000fe2000001080f */
[C---:B------:R-:W-:Y:S01]  /*c1d0*/  FMUL.FTZ R36, R21.reuse, R31 ;  /* 0x0000001f15247220 */ /* 0x040fe20000410000 */
[----:B------:R-:W-:Y:S01]  /*c1e0*/  FFMA.FTZ R20, R21, R27, -R8 ;  /* 0x0000001b15147223 */ /* 0x000fe20000010808 */
[----:B------:R-:W-:-:S02]  /*c1f0*/  HADD2.F32 R21, -RZ, R12.H1_H1 ;  /* 0x3000000cff157230 */ /* 0x000fc40000004100 */
[----:B------:R-:W-:Y:S01]  /*c200*/  FFMA.FTZ R3, R38, R4, R3 ;  /* 0x0000000426037223 */ /* 0x000fe20000010003 */
[----:B------:R-:W-:Y:S01]  /*c210*/  FMUL.FTZ R4, R37, R9 ;  /* 0x0000000925047220 */ /* 0x000fe20000410000 */
[--C-:B------:R-:W-:Y:S02]  /*c220*/  HADD2.F32 R32, -RZ, R10.reuse.H0_H0 ;  /* 0x2000000aff207230 */ /* 0x100fe40000004100 */
[----:B------:R-:W-:Y:S01]  /*c230*/  FFMA.FTZ R36, R35, R27, R36 ;  /* 0x0000001b23247223 */ /* 0x000fe20000010024 */
[----:B------:R-:W-:Y:S02]  /*c240*/  HADD2.F32 R10, -RZ, R10.H1_H1 ;  /* 0x3000000aff0a7230 */ /* 0x000fe40000004100 */
[C---:B------:R-:W-:Y:S01]  /*c250*/  FMUL.FTZ R8, R21.reuse, R9 ;  /* 0x0000000915087220 */ /* 0x040fe20000410000 */
[----:B------:R-:W-:Y:S01]  /*c260*/  FFMA.FTZ R9, R21, R5, -R4 ;  /* 0x0000000515097223 */ /* 0x000fe20000010804 */
[----:B------:R-:W-:Y:S02]  /*c270*/  HADD2.F32 R4, -RZ, R14.H0_H0 ;  /* 0x2000000eff047230 */ /* 0x000fe40000004100 */
[----:B------:R-:W-:-:S02]  /*c280*/  HADD2.F32 R38, -RZ, R24.H0_H0 ;  /* 0x20000018ff267230 */ /* 0x000fc40000004100 */
[----:B------:R-:W-:Y:S01]  /*c290*/  FFMA.FTZ R21, R37, R5, R8 ;  /* 0x0000000525157223 */ /* 0x000fe20000010008 */
[-C--:B------:R-:W-:Y:S01]  /*c2a0*/  FMUL.FTZ R5, R40, R10.reuse ;  /* 0x0000000a28057220 */ /* 0x080fe20000410000 */
[----:B------:R-:W-:Y:S02]  /*c2b0*/  HADD2.F32 R33, -RZ, R11.H0_H0 ;  /* 0x2000000bff217230 */ /* 0x000fe40000004100 */
[----:B------:R-:W-:Y:S01]  /*c2c0*/  FMUL.FTZ R35, R4, R10 ;  /* 0x0000000a04237220 */ /* 0x000fe20000410000 */
[----:B------:R-:W-:Y:S02]  /*c2d0*/  HADD2.F32 R12, -RZ, R13.H0_H0 ;  /* 0x2000000dff0c7230 */ /* 0x000fe40000004100 */
[----:B------:R-:W-:Y:S01]  /*c2e0*/  FMUL.FTZ R27, R38, R32 ;  /* 0x00000020261b7220 */ /* 0x000fe20000410000 */
[----:B------:R-:W-:Y:S02]  /*c2f0*/  HADD2.F32 R11, -RZ, R11.H1_H1 ;  /* 0x3000000bff0b7230 */ /* 0x000fe40000004100 */
[----:B------:R-:W-:Y:S01]  /*c300*/  FFMA.FTZ R10, R4, R6, -R5 ;  /* 0x00000006040a7223 */ /* 0x000fe20000010805 */
[----:B------:R-:W-:-:S02]  /*c310*/  HADD2.F32 R37, -RZ, R24.H1_H1 ;  /* 0x30000018ff257230 */ /* 0x000fc40000004100 */
[C---:B------:R-:W-:Y:S01]  /*c320*/  FMUL.FTZ R31, R12.reuse, R32 ;  /* 0x000000200c1f7220 */ /* 0x040fe20000410000 */
[----:B------:R-:W-:Y:S02]  /*c330*/  HADD2.F32 R13, -RZ, R13.H1_H1 ;  /* 0x3000000dff0d7230 */ /* 0x000fe40000004100 */
[----:B------:R-:W-:Y:S01]  /*c340*/  FFMA.FTZ R27, R12, R28, -R27 ;  /* 0x0000001c0c1b7223 */ /* 0x000fe2000001081b */
[----:B------:R-:W-:Y:S02]  /*c350*/  HADD2.F32 R5, -RZ, R14.H1_H1 ;  /* 0x3000000eff057230 */ /* 0x000fe40000004100 */
[----:B------:R-:W-:Y:S01]  /*c360*/  FFMA.FTZ R12, R40, R6, R35 ;  /* 0x00000006280c7223 */ /* 0x000fe20000010023 */
[--C-:B------:R-:W-:Y:S02]  /*c370*/  HADD2.F32 R29, -RZ, R7.reuse.H0_H0 ;  /* 0x20000007ff1d7230 */ /* 0x100fe40000004100 */
        /* <DEDUP_REMOVED lines=20> */
.L_x_7099:
[----:B------:R-:W-:Y:S05]  /*c4c0*/  BSYNC B0 ;  /* 0x0000000000007941 */ /* 0x000fea0003800000 */
.L_x_7080:
        /* <DEDUP_REMOVED lines=8> */
.L_x_7078:
[----:B----4-:R-:W-:-:S04]  /*c550*/  MOV R0, UR41 ;  /* 0x0000002900007c02 */ /* 0x010fc80008000f00 */
[----:B------:R-:W-:-:S13]  /*c560*/  ISETP.NE.AND P0, PT, R0, 0x3, PT ;  /* 0x000000030000780c */ /* 0x000fda0003f05270 */
[----:B------:R-:W-:Y:S05]  /*c570*/  @!P0 BRA `(.L_x_7113) ;  /* 0x0000000000048947 */ /* 0x000fea0003800000 */
[----:B------:R-:W-:Y:S01]  /*c580*/  BPT.TRAP 0x1 ;  /* 0x000000040000795c */ /* 0x000fe20000300000 */
.L_x_7113:
[----:B01----:R-:W-:Y:S01]  /*c590*/  IMAD R3, R157, 0x8, R156 ;  /* 0x000000089d037824 */ /* 0x003fe200078e029c */
[----:B------:R-:W-:-:S04]  /*c5a0*/  SHF.L.U32 R0, R158, 0x1f, RZ ;  /* 0x0000001f9e007819 */ /* 0x000fc800000006ff */
[----:B------:R0:W1:Y:S01]  /*c5b0*/  SYNCS.PHASECHK.TRANS64.TRYWAIT P1, [R3+URZ+0x28830], R0 ;  /* 0x02883000030075a7 */ /* 0x000062000802017f */
[----:B------:R-:W-:Y:S05]  /*c5c0*/  @!P0 BRA `(.L_x_7114) ;  /* 0x0000000000048947 */ /* 0x000fea0003800000 */
[----:B------:R-:W-:Y:S01]  /*c5d0*/  BPT.TRAP 0x1 ;  /* 0x000000040000795c */ /* 0x000fe20000300000 */
.L_x_7114:
[----:B------:R-:W-:Y:S01]  /*c5e0*/  IMAD.MOV.U32 R151, RZ, RZ, RZ ;  /* 0x000000ffff977224 */ /* 0x000fe200078e00ff */
[----:B-1----:R-:W-:Y:S06]  /*c5f0*/  @P1 BRA `(.L_x_7115) ;  /* 0x0000000000081947 */ /* 0x002fec0003800000 */
[----:B------:R-:W1:Y:S02]  /*c600*/  SYNCS.PHASECHK.TRANS64.TRYWAIT P1, [R3+URZ+0x28830], R0 ;  /* 0x02883000030075a7 */ /* 0x000e64000802017f */
[----:B-1----:R-:W-:Y:S05]  /*c610*/  @!P1 BRA `(.L_x_7116) ;  /* 0x00000104005c9947 */ /* 0x002fea0003800000 */
.L_x_7115:
[----:B------:R-:W-:Y:S05]  /*c620*/  WARPSYNC.ALL ;  /* 0x0000000000007948 */ /* 0x000fea0003800000 */
[----:B01----:R-:W-:Y:S01]  /*c630*/  VIADD R0, R156, 0x18400 ;  /* 0x000184009c007836 */ /* 0x003fe20000000000 */
[----:B------:R-:W-:Y:S01]  /*c640*/  R2UR UR4, R25 ;  /* 0x00000000190472ca */ /* 0x000fe200000e0000 */
[----:B--23--:R-:W-:Y:S01]  /*c650*/  IMAD.MOV.U32 R5, RZ, RZ, 0x40000040 ;  /* 0x40000040ff057424 */ /* 0x00cfe200078e00ff */
[----:B-----5:R-:W-:Y:S01]  /*c660*/  WARPGROUP.ARRIVE ;  /* 0x00000000000079c5 */ /* 0x020fe20000000000 */
[----:B------:R-:W-:Y:S01]  /*c670*/  UMOV UR5, 0x40000040 ;  /* 0x4000004000057882 */ /* 0x000fe20000000000 */
[----:B------:R-:W-:Y:S01]  /*c680*/  SHF.R.U32.HI R0, RZ, 0x4, R0 ;  /* 0x00000004ff007819 */ /* 0x000fe20000011600 */
[----:B------:R-:W-:Y:S01]  /*c690*/  IMAD.MOV.U32 R7, RZ, RZ, 0x40000040 ;  /* 0x40000040ff077424 */ /* 0x000fe200078e00ff */
[----:B------:R-:W-:Y:S01]  /*c6a0*/  R2UR UR7, R5 ;  /* 0x00000000050772ca */ /* 0x000fe200000e0000 */
[----:B------:R-:W-:Y:S01]  /*c6b0*/  UMOV UR9, 0x40000040 ;  /* 0x4000004000097882 */ /* 0x000fe20000000000 */
[----:B------:R-:W-:Y:S01]  /*c6c0*/  LOP3.LUT R0, R0, 0x3fff, RZ, 0xc0, !PT ;  /* 0x00003fff00007812 */ /* 0x000fe200078ec0ff */
[----:B------:R-:W-:Y:S01]  /*c6d0*/  UMOV UR13, 0x40000040 ;  /* 0x40000040000d7882 */ /* 0x000fe20000000000 */
[----:B------:R-:W-:Y:S01]  /*c6e0*/  R2UR UR11, R7 ;  /* 0x00000000070b72ca */ /* 0x000fe200000e0000 */
[----:B------:R-:W-:Y:S01]  /*c6f0*/  IMAD.MOV.U32 R7, RZ, RZ, 0x40000040 ;  /* 0x40000040ff077424 */ /* 0x000fe200078e00ff */
[----:B------:R-:W-:Y:S01]  /*c700*/  LOP3.LUT R0, R0, 0x10000, RZ, 0xfc, !PT ;  /* 0x0001000000007812 */ /* 0x000fe200078efcff */
[----:B------:R-:W-:Y:S01]  /*c710*/  ULOP3.LUT UR4, UR4, 0x10000, URZ, 0xfc, !UPT ;  /* 0x0001000004047892 */ /* 0x000fe2000f8efc3f */
[----:B------:R-:W-:Y:S01]  /*c720*/  IMAD.MOV.U32 R5, RZ, RZ, 0x40000040 ;  /* 0x40000040ff057424 */ /* 0x000fe200078e00ff */
[----:B------:R-:W-:Y:S01]  /*c730*/  UMOV UR17, 0x40000040 ;  /* 0x4000004000117882 */ /* 0x000fe20000000000 */
[----:B------:R-:W-:Y:S01]  /*c740*/  LEA R4, R157, R0, 0xb ;  /* 0x000000009d047211 */ /* 0x000fe200078e58ff */
[----:B------:R-:W-:Y:S01]  /*c750*/  UIADD3 UR8, UR4, 0x2, URZ ;  /* 0x0000000204087890 */ /* 0x000fe2000fffe03f */
[----:B------:R-:W-:Y:S01]  /*c760*/  R2UR UR15, R7 ;  /* 0x00000000070f72ca */ /* 0x000fe200000e0000 */
[----:B------:R-:W-:Y:S01]  /*c770*/  UIADD3 UR12, UR4, 0x4, URZ ;  /* 0x00000004040c7890 */ /* 0x000fe2000fffe03f */
[C---:B------:R-:W-:Y:S01]  /*c780*/  R2UR UR6, R4.reuse ;  /* 0x00000000040672ca */ /* 0x040fe200000e0000 */
[----:B------:R-:W-:Y:S01]  /*c790*/  VIADD R6, R4, 0x2 ;  /* 0x0000000204067836 */ /* 0x000fe20000000000 */
[----:B------:R-:W-:Y:S01]  /*c7a0*/  UIADD3 UR16, UR4, 0x6, URZ ;  /* 0x0000000604107890 */ /* 0x000fe2000fffe03f */
[----:B------:R-:W-:Y:S01]  /*c7b0*/  IMAD.MOV.U32 R7, RZ, RZ, 0x40000040 ;  /* 0x40000040ff077424 */ /* 0x000fe200078e00ff */
[----:B------:R-:W-:Y:S01]  /*c7c0*/  UIADD3 UR20, UR4, 0x400, URZ ;  /* 0x0000040004147890 */ /* 0x000fe2000fffe03f */
[----:B------:R-:W-:Y:S01]  /*c7d0*/  R2UR UR35, R5 ;  /* 0x00000000052372ca */ /* 0x000fe200000e0000 */
[----:B------:R-:W-:Y:S01]  /*c7e0*/  UMOV UR21, 0x40000040 ;  /* 0x4000004000157882 */ /* 0x000fe20000000000 */
[----:B------:R-:W-:Y:S01]  /*c7f0*/  R2UR UR10, R6 ;  /* 0x00000000060a72ca */ /* 0x000fe200000e0000 */
[----:B------:R-:W-:Y:S01]  /*c800*/  UIADD3 UR24, UR4, 0x402, URZ ;  /* 0x0000040204187890 */ /* 0x000fe2000fffe03f */
[----:B------:R-:W-:Y:S01]  /*c810*/  IADD3 R6, R4, 0x4, RZ ;  /* 0x0000000404067810 */ /* 0x000fe20007ffe0ff */
[----:B------:R-:W-:Y:S01]  /*c820*/  UMOV UR25, 0x40000040 ;  /* 0x4000004000197882 */ /* 0x000fe20000000000 */
[----:B------:R-:W-:Y:S01]  /*c830*/  R2UR UR19, R7 ;  /* 0x00000000071372ca */ /* 0x000fe200000e0000 */
[----:B------:R-:W-:Y:S01]  /*c840*/  IMAD.MOV.U32 R7, RZ, RZ, 0x40000040 ;  /* 0x40000040ff077424 */ /* 0x000fe200078e00ff */
[----:B------:R-:W-:Y:S01]  /*c850*/  HGMMA.64x128x16.F32 R24, gdesc[UR4], RZ, !UPT, gsb0 ;  /* 0x01e00000041879f0 */ /* 0x000fe2000c0008ff */
[----:B------:R-:W-:Y:S01]  /*c860*/  R2UR UR14, R6 ;  /* 0x00000000060e72ca */ /* 0x000fe200000e0000 */
[----:B------:R-:W-:Y:S01]  /*c870*/  VIADD R6, R4, 0x6 ;  /* 0x0000000604067836 */ /* 0x000fe20000000000 */
[----:B------:R-:W-:Y:S01]  /*c880*/  UIADD3 UR28, UR4, 0x404, URZ ;  /* 0x00000404041c7890 */ /* 0x000fe2000fffe03f */
[----:B------:R-:W-:Y:S01]  /*c890*/  R2UR UR23, R7 ;  /* 0x00000000071772ca */ /* 0x000fe200000e0000 */
[----:B------:R-:W-:Y:S01]  /*c8a0*/  IMAD.MOV.U32 R7, RZ, RZ, 0x40000040 ;  /* 0x40000040ff077424 */ /* 0x000fe200078e00ff */
[----:B------:R-:W-:Y:S01]  /*c8b0*/  UMOV UR29, 0x40000040 ;  /* 0x40000040001d7882 */ /* 0x000fe20000000000 */
[----:B------:R-:W-:Y:S01]  /*c8c0*/  R2UR UR18, R6 ;  /* 0x00000000061272ca */ /* 0x000fe200000e0000 */
[----:B------:R-:W-:Y:S01]  /*c8d0*/  UIADD3 UR32, UR4, 0x406, URZ ;  /* 0x0000040604207890 */ /* 0x000fe2000fffe03f */
[----:B------:R-:W-:Y:S01]  /*c8e0*/  IADD3 R6, R4, 0x400, RZ ;  /* 0x0000040004067810 */ /* 0x000fe20007ffe0ff */
[----:B------:R-:W-:Y:S01]  /*c8f0*/  UMOV UR33, 0x40000040 ;  /* 0x4000004000217882 */ /* 0x000fe20000000000 */
[----:B------:R-:W-:Y:S01]  /*c900*/  R2UR UR27, R7 ;  /* 0x00000000071b72ca */ /* 0x000fe200000e0000 */
[----:B------:R-:W-:Y:S01]  /*c910*/  IMAD.MOV.U32 R7, RZ, RZ, 0x40000040 ;  /* 0x40000040ff077424 */ /* 0x000fe200078e00ff */
[----:B------:R-:W-:Y:S01]  /*c920*/  R2UR UR22, R6 ;  /* 0x00000000061672ca */ /* 0x000fe200000e0000 */
[----:B------:R-:W-:-:S03]  /*c930*/  VIADD R6, R4, 0x402 ;  /* 0x0000040204067836 */ /* 0x000fc60000000000 */
[----:B------:R-:W-:Y:S02]  /*c940*/  R2UR UR31, R7 ;  /* 0x00000000071f72ca */ /* 0x000fe400000e0000 */
[----:B------:R-:W-:Y:S02]  /*c950*/  R2UR UR26, R6 ;  /* 0x00000000061a72ca */ /* 0x000fe400000e0000 */
[C---:B------:R-:W-:Y:S01]  /*c960*/  IADD3 R6, R4.reuse, 0x404, RZ ;  /* 0x0000040404067810 */ /* 0x040fe20007ffe0ff */
[----:B------:R-:W-:-:S03]  /*c970*/  VIADD R4, R4, 0x406 ;  /* 0x0000040604047836 */ /* 0x000fc60000000000 */
[----:B------:R-:W-:Y:S02]  /*c980*/  R2UR UR30, R6 ;  /* 0x00000000061e72ca */ /* 0x000fe400000e0000 */
[----:B------:R-:W-:Y:S01]  /*c990*/  R2UR UR34, R4 ;  /* 0x00000000042272ca */ /* 0x000fe200000e0000 */
        /* <DEDUP_REMOVED lines=24> */
.L_x_7117:
[----:B------:R-:W-:Y:S01]  /*cb20*/  IADD3 R96, R96, 0x80, -R202 ;  /* 0x0000008060607810 */ /* 0x000fe20007ffe8ca */
[----:B------:R-:W-:Y:S01]  /*cb30*/  ULDC UR45, c[0x0][0x988] ;  /* 0x00026200002d7ab9 */ /* 0x000fe20000000800 */
[----:B------:R-:W-:Y:S01]  /*cb40*/  P2R R6, PR, RZ, 0x1 ;  /* 0x00000001ff067803 */ /* 0x000fe20000000000 */
[----:B------:R-:W-:Y:S01]  /*cb50*/  ULDC UR44, c[0x0][0x988] ;  /* 0x00026200002c7ab9 */ /* 0x000fe20000000800 */
[----:B------:R-:W-:Y:S01]  /*cb60*/  IADD3 R3, R3, 0x28840, RZ ;  /* 0x0002884003037810 */ /* 0x000fe20007ffe0ff */
        /* <DEDUP_REMOVED lines=151> */
[----:B------:R-:W-:Y:S02]  /*d4e0*/  FSEL R77, R77, -INF , P2 ;  /* 0xff8000004d4d7808 */ /* 0x000fe40001000000 */
[----:B------:R-:W-:Y:S02]  /*d4f0*/  FMNMX.FTZ R4, R76, R7, !PT ;  /* 0x000000074c047209 */ /* 0x000fe40007810000 */
[----:B------:R-:W-:Y:S02]  /*d500*/  ISETP.GT.AND P3, PT, R5, 0x70, PT ;  /* 0x000000700500780c */ /* 0x000fe40003f64270 */
[----:B------:R-:W-:Y:S02]  /*d510*/  FSEL R63, R63, -INF , P4 ;  /* 0xff8000003f3f7808 */ /* 0x000fe40002000000 */
[----:B------:R-:W-:-:S02]  /*d520*/  FSEL R80, R80, -INF , P3 ;  /* 0xff80000050507808 */ /* 0x000fc40001800000 */
[----:B------:R-:W-:Y:S02]  /*d530*/  FMNMX.FTZ R7, R77, R4, !PT ;  /* 0x000000044d077209 */ /* 0x000fe40007810000 */
[----:B------:R-:W-:Y:S02]  /*d540*/  ISETP.GT.AND P4, PT, R5, 0x71, PT ;  /* 0x000000710500780c */ /* 0x000fe40003f84270 */
[----:B------:R-:W-:Y:S02]  /*d550*/  FSEL R62, R62, -INF , P5 ;  /* 0xff8000003e3e7808 */ /* 0x000fe40002800000 */
[----:B------:R-:W-:Y:S02]  /*d560*/  FSEL R81, R81, -INF , P4 ;  /* 0xff80000051517808 */ /* 0x000fe40002000000 */
[----:B------:R-:W-:Y:S02]  /*d570*/  FMNMX.FTZ R4, R80, R7, !PT ;  /* 0x0000000750047209 */ /* 0x000fe40007810000 */
[----:B------:R-:W-:-:S02]  /*d580*/  ISETP.GT.AND P5, PT, R5, 0x78, PT ;  /* 0x000000780500780c */ /* 0x000fc40003fa4270 */
[----:B------:R-:W-:Y:S02]  /*d590*/  FMNMX.FTZ R7, R81, R4, !PT ;  /* 0x0000000451077209 */ /* 0x000fe40007810000 */
[----:B------:R-:W-:Y:S02]  /*d5a0*/  FSEL R84, R84, -INF , P5 ;  /* 0xff80000054547808 */ /* 0x000fe40002800000 */
[----:B------:R-:W-:Y:S02]  /*d5b0*/  ISETP.GT.AND P6, PT, R5, 0x79, PT ;  /* 0x000000790500780c */ /* 0x000fe40003fc4270 */
[----:B------:R-:W-:Y:S02]  /*d5c0*/  FMNMX.FTZ R4, R84, R7, !PT ;  /* 0x0000000754047209 */ /* 0x000fe40007810000 */
[----:B------:R-:W-:Y:S02]  /*d5d0*/  FSEL R85, R85, -INF , P6 ;  /* 0xff80000055557808 */ /* 0x000fe40003000000 */
[----:B------:R-:W-:-:S02]  /*d5e0*/  P2R R12, PR, RZ, 0x1 ;  /* 0x00000001ff0c7803 */ /* 0x000fc40000000000 */
[----:B------:R-:W-:Y:S02]  /*d5f0*/  FMNMX.FTZ R7, R85, R4, !PT ;  /* 0x0000000455077209 */ /* 0x000fe40007810000 */
[C---:B------:R-:W-:Y:S02]  /*d600*/  ISETP.GT.AND P0, PT, R5.reuse, 0x60, PT ;  /* 0x000000600500780c */ /* 0x040fe40003f04270 */
[----:B------:R-:W-:Y:S01]  /*d610*/  P2R R11, PR, RZ, 0x2 ;  /* 0x00000002ff0b7803 */ /* 0x000fe20000000000 */
[----:B------:R-:W0:Y:S01]  /*d620*/  SHFL.BFLY PT, R4, R7, 0x2, 0x1f ;  /* 0x0c401f0007047f89 */ /* 0x000e2200000e0000 */
[----:B------:R-:W-:Y:S02]  /*d630*/  FSEL R74, R74, -INF , P0 ;  /* 0xff8000004a4a7808 */ /* 0x000fe40000000000 */
[----:B------:R-:W-:Y:S02]  /*d640*/  ISETP.NE.AND P0, PT, R12, RZ, PT ;  /* 0x000000ff0c00720c */ /* 0x000fe40003f05270 */
[----:B------:R-:W-:-:S02]  /*d650*/  ISETP.GT.AND P1, PT, R5, 0x59, PT ;  /* 0x000000590500780c */ /* 0x000fc40003f24270 */
[----:B------:R-:W-:Y:S02]  /*d660*/  FSEL R75, R75, -INF , P0 ;  /* 0xff8000004b4b7808 */ /* 0x000fe40000000000 */
[----:B------:R-:W-:Y:S02]  /*d670*/  ISETP.NE.AND P0, PT, R6, RZ, PT ;  /* 0x000000ff0600720c */ /* 0x000fe40003f05270 */
[----:B------:R-:W-:Y:S02]  /*d680*/  FSEL R71, R71, -INF , P1 ;  /* 0xff80000047477808 */ /* 0x000fe40000800000 */
[----:B------:R-:W-:Y:S02]  /*d690*/  ISETP.NE.AND P1, PT, R11, RZ, PT ;  /* 0x000000ff0b00720c */ /* 0x000fe40003f25270 */
[----:B------:R-:W-:Y:S02]  /*d6a0*/  P2R R10, PR, RZ, 0x4 ;  /* 0x00000004ff0a7803 */ /* 0x000fe40000000000 */
[----:B------:R-:W-:-:S02]  /*d6b0*/  FSEL R78, R78, -INF , P1 ;  /* 0xff8000004e4e7808 */ /* 0x000fc40000800000 */
[----:B------:R-:W-:Y:S02]  /*d6c0*/  FSEL R82, R82, -INF , P3 ;  /* 0xff80000052527808 */ /* 0x000fe40001800000 */
[----:B------:R-:W-:Y:S02]  /*d6d0*/  FSEL R83, R83, -INF , P4 ;  /* 0xff80000053537808 */ /* 0x000fe40002000000 */
[----:B------:R-:W-:Y:S02]  /*d6e0*/  FSEL R86, R86, -INF , P5 ;  /* 0xff80000056567808 */ /* 0x000fe40002800000 */
[----:B0-----:R-:W-:Y:S02]  /*d6f0*/  FMNMX.FTZ R9, R7, R4, !PT ;  /* 0x0000000407097209 */ /* 0x001fe40007810000 */
[----:B------:R-:W-:Y:S02]  /*d700*/  FSEL R87, R87, -INF , P6 ;  /* 0xff80000057577808 */ /* 0x000fe40003000000 */
[-C--:B------:R-:W-:Y:S01]  /*d710*/  MOV R141, R151.reuse ;  /* 0x00000097008d7202 */ /* 0x080fe20000000f00 */
[----:B------:R-:W0:Y:S01]  /*d720*/  SHFL.BFLY PT, R4, R9, 0x1, 0x1f ;  /* 0x0c201f0009047f89 */ /* 0x000e2200000e0000 */
[----:B------:R-:W-:-:S02]  /*d730*/  MOV R137, R151 ;  /* 0x0000009700897202 */ /* 0x000fc40000000f00 */
[-C--:B------:R-:W-:Y:S02]  /*d740*/  MOV R133, R151.reuse ;  /* 0x0000009700857202 */ /* 0x080fe40000000f00 */
        /* <DEDUP_REMOVED lines=8> */
[-C--:B------:R-:W-:Y:S02]  /*d7d0*/  MOV R97, R151.reuse ;  /* 0x0000009700617202 */ /* 0x080fe40000000f00 */
[----:B------:R-:W-:Y:S02]  /*d7e0*/  MOV R89, R151 ;  /* 0x0000009700597202 */ /* 0x000fe40000000f00 */
[----:B0-----:R-:W-:-:S02]  /*d7f0*/  FMNMX.FTZ R4, R9, R4, !PT ;  /* 0x0000000409047209 */ /* 0x001fc40007810000 */
[----:B------:R-:W-:Y:S02]  /*d800*/  FMNMX.FTZ R9, R26, R27, !PT ;  /* 0x0000001b1a097209 */ /* 0x000fe40007810000 */
[C---:B------:R-:W-:Y:S01]  /*d810*/  FSETP.NEU.FTZ.AND P2, PT, R4.reuse, -INF , PT ;  /* 0xff8000000400780b */ /* 0x040fe20003f5d000 */
[----:B------:R-:W-:Y:S01]  /*d820*/  FMUL.FTZ R8, R4, UR45 ;  /* 0x0000002d04087c20 */ /* 0x000fe20008410000 */
[----:B------:R-:W-:-:S04]  /*d830*/  FMNMX.FTZ R6, R30, R9, !PT ;  /* 0x000000091e067209 */ /* 0x000fc80007810000 */
[----:B------:R-:W-:Y:S02]  /*d840*/  FMNMX.FTZ R9, R31, R6, !PT ;  /* 0x000000061f097209 */ /* 0x000fe40007810000 */
[----:B------:R-:W-:Y:S02]  /*d850*/  FSEL R8, R8, RZ, P2 ;  /* 0x000000ff08087208 */ /* 0x000fe40001000000 */
[----:B------:R-:W-:Y:S02]  /*d860*/  FMNMX.FTZ R6, R34, R9, !PT ;  /* 0x0000000922067209 */ /* 0x000fe40007810000 */
[----:B------:R-:W-:Y:S01]  /*d870*/  ISETP.NE.AND P2, PT, R10, RZ, PT ;  /* 0x000000ff0a00720c */ /* 0x000fe20003f45270 */
[--C-:B------:R-:W-:Y:S01]  /*d880*/  FFMA.FTZ R5, R25, UR45, -R8.reuse ;  /* 0x0000002d19057c23 */ /* 0x100fe20008010808 */
[----:B------:R-:W-:Y:S01]  /*d890*/  FMNMX.FTZ R11, R35, R6, !PT ;  /* 0x00000006230b7209 */ /* 0x000fe20007810000 */
[--C-:B------:R-:W-:Y:S01]  /*d8a0*/  FFMA.FTZ R7, R29, UR45, -R8.reuse ;  /* 0x0000002d1d077c23 */ /* 0x100fe20008010808 */
[----:B------:R-:W-:Y:S01]  /*d8b0*/  FSEL R79, R79, -INF , P2 ;  /* 0xff8000004f4f7808 */ /* 0x000fe20001000000 */
        /* <DEDUP_REMOVED lines=12> */
[----:B------:R-:W0:Y:S01]  /*d980*/  MUFU.EX2 R160, R160 ;  /* 0x000000a000a07308 */ /* 0x000e220000000800 */
        /* <DEDUP_REMOVED lines=11> */
[--C-:B------:R-:W-:Y:S01]  /*da40*/  FFMA.FTZ R184, R72, UR45, -R8.reuse ;  /* 0x0000002d48b87c23 */ /* 0x100fe20008010808 */
[----:B------:R-:W-:Y:S01]  /*da50*/  FMNMX.FTZ R6, R50, R13, !PT ;  /* 0x0000000d32067209 */ /* 0x000fe20007810000 */
[--C-:B------:R-:W-:Y:S01]  /*da60*/  FFMA.FTZ R13, R41, UR45, -R8.reuse ;  /* 0x0000002d290d7c23 */ /* 0x100fe20008010808 */
[--C-:B------:R-:W-:Y:S01]  /*da70*/  FFMA.FTZ R41, R69, UR45, -R8.reuse ;  /* 0x0000002d45297c23 */ /* 0x100fe20008010808 */
[----:B------:R-:W2:Y:S01]  /*da80*/  MUFU.EX2 R7, R7 ;  /* 0x0000000700077308 */ /* 0x000ea20000000800 */
[----:B------:R-:W-:Y:S01]  /*da90*/  FMNMX.FTZ R15, R51, R6, !PT ;  /* 0x00000006330f7209 */ /* 0x000fe20007810000 */
[--C-:B------:R-:W-:Y:S01]  /*daa0*/  FFMA.FTZ R186, R76, UR45, -R8.reuse ;  /* 0x0000002d4cba7c23 */ /* 0x100fe20008010808 */
[--C-:B------:R-:W-:Y:S01]  /*dab0*/  FFMA.FTZ R188, R80, UR45, -R8.reuse ;  /* 0x0000002d50bc7c23 */ /* 0x100fe20008010808 */
[--C-:B------:R-:W-:Y:S01]  /*dac0*/  FFMA.FTZ R81, R81, UR45, -R8.reuse ;  /* 0x0000002d51517c23 */ /* 0x100fe20008010808 */
[----:B------:R-:W-:Y:S01]  /*dad0*/  FMNMX.FTZ R6, R54, R15, !PT ;  /* 0x0000000f36067209 */ /* 0x000fe20007810000 */
[----:B------:R-:W-:-:S02]  /*dae0*/  FFMA.FTZ R190, R84, UR45, -R8 ;  /* 0x0000002d54be7c23 */ /* 0x000fc40008010808 */
[----:B------:R-:W3:Y:S01]  /*daf0*/  MUFU.EX2 R164, R164 ;  /* 0x000000a400a47308 */ /* 0x000ee20000000800 */
[----:B------:R-:W-:-:S04]  /*db00*/  FMNMX.FTZ R15, R55, R6, !PT ;  /* 0x00000006370f7209 */ /* 0x000fc80007810000 */
[----:B------:R-:W-:Y:S01]  /*db10*/  FMNMX.FTZ R6, R58, R15, !PT ;  /* 0x0000000f3a067209 */ /* 0x000fe20007810000 */
[----:B------:R-:W-:Y:S02]  /*db20*/  FFMA.FTZ R15, R45, UR45, -R8 ;  /* 0x0000002d2d0f7c23 */ /* 0x000fe40008010808 */
[----:B------:R-:W4:Y:S01]  /*db30*/  MUFU.EX2 R9, R9 ;  /* 0x0000000900097308 */ /* 0x000f220000000800 */
[----:B------:R-:W-:-:S04]  /*db40*/  FMNMX.FTZ R21, R59, R6, !PT ;  /* 0x000000063b157209 */ /* 0x000fc80007810000 */
[----:B------:R-:W-:-:S03]  /*db50*/  FMNMX.FTZ R6, R62, R21, !PT ;  /* 0x000000153e067209 */ /* 0x000fc60007810000 */
[----:B------:R-:W5:Y:S01]  /*db60*/  MUFU.EX2 R166, R166 ;  /* 0x000000a600a67308 */ /* 0x000f620000000800 */
[----:B------:R-:W-:-:S04]  /*db70*/  FMNMX.FTZ R21, R63, R6, !PT ;  /* 0x000000063f157209 */ /* 0x000fc80007810000 */
[----:B------:R-:W-:Y:S01]  /*db80*/  FMNMX.FTZ R6, R66, R21, !PT ;  /* 0x0000001542067209 */ /* 0x000fe20007810000 */
[--C-:B------:R-:W-:Y:S01]  /*db90*/  FFMA.FTZ R21, R49, UR45, -R8.reuse ;  /* 0x0000002d31157c23 */ /* 0x100fe20008010808 */
[----:B------:R-:W-:Y:S01]  /*dba0*/  FFMA.FTZ R49, R77, UR45, -R8 ;  /* 0x0000002d4d317c23 */ /* 0x000fe20008010808 */
[----:B------:R-:W5:Y:S01]  /*dbb0*/  MUFU.EX2 R11, R11 ;  /* 0x0000000b000b7308 */ /* 0x000f620000000800 */
[----:B------:R-:W-:-:S04]  /*dbc0*/  FMNMX.FTZ R25, R67, R6, !PT ;  /* 0x0000000643197209 */ /* 0x000fc80007810000 */
[----:B------:R-:W-:-:S03]  /*dbd0*/  FMNMX.FTZ R6, R70, R25, !PT ;  /* 0x0000001946067209 */ /* 0x000fc60007810000 */
[----:B------:R-:W5:Y:S01]  /*dbe0*/  MUFU.EX2 R168, R168 ;  /* 0x000000a800a87308 */ /* 0x000f620000000800 */
[----:B------:R-:W-:-:S04]  /*dbf0*/  FMNMX.FTZ R25, R71, R6, !PT ;  /* 0x0000000647197209 */ /* 0x000fc80007810000 */
[----:B------:R-:W-:Y:S01]  /*dc00*/  FMNMX.FTZ R6, R74, R25, !PT ;  /* 0x000000194a067209 */ /* 0x000fe20007810000 */
[----:B------:R-:W-:Y:S02]  /*dc10*/  FFMA.FTZ R25, R53, UR45, -R8 ;  /* 0x0000002d35197c23 */ /* 0x000fe40008010808 */
[----:B------:R-:W-:Y:S01]  /*dc20*/  MUFU.EX2 R13, R13 ;  /* 0x0000000d000d7308 */ /* 0x000fe20000000800 */
[----:B------:R-:W-:-:S04]  /*dc30*/  FMNMX.FTZ R29, R75, R6, !PT ;  /* 0x000000064b1d7209 */ /* 0x000fc80007810000 */
[----:B------:R-:W-:-:S03]  /*dc40*/  FMNMX.FTZ R6, R78, R29, !PT ;  /* 0x0000001d4e067209 */ /* 0x000fc60007810000 */
[----:B------:R-:W-:Y:S01]  /*dc50*/  MUFU.EX2 R170, R170 ;  /* 0x000000aa00aa7308 */ /* 0x000fe20000000800 */
[----:B------:R-:W-:-:S04]  /*dc60*/  FMNMX.FTZ R29, R79, R6, !PT ;  /* 0x000000064f1d7209 */ /* 0x000fc80007810000 */
[----:B------:R-:W-:Y:S01]  /*dc70*/  FMNMX.FTZ R6, R82, R29, !PT ;  /* 0x0000001d52067209 */ /* 0x000fe20007810000 */
[--C-:B------:R-:W-:Y:S01]  /*dc80*/  FFMA.FTZ R29, R57, UR45, -R8.reuse ;  /* 0x0000002d391d7c23 */ /* 0x100fe20008010808 */
[----:B------:R-:W-:Y:S01]  /*dc90*/  FFMA.FTZ R57, R85, UR45, -R8 ;  /* 0x0000002d55397c23 */ /* 0x000fe20008010808 */
[----:B------:R-:W-:Y:S01]  /*dca0*/  MUFU.EX2 R15, R15 ;  /* 0x0000000f000f7308 */ /* 0x000fe20000000800 */
[----:B------:R-:W-:-:S04]  /*dcb0*/  FMNMX.FTZ R33, R83, R6, !PT ;  /* 0x0000000653217209 */ /* 0x000fc80007810000 */
[----:B------:R-:W-:Y:S01]  /*dcc0*/  FMNMX.FTZ R6, R86, R33, !PT ;  /* 0x0000002156067209 */ /* 0x000fe20007810000 */
[----:B------:R-:W-:Y:S02]  /*dcd0*/  FFMA.FTZ R33, R61, UR45, -R8 ;  /* 0x0000002d3d217c23 */ /* 0x000fe40008010808 */
[----:B------:R-:W-:Y:S01]  /*dce0*/  MUFU.EX2 R172, R172 ;  /* 0x000000ac00ac7308 */ /* 0x000fe20000000800 */
[----:B------:R-:W-:-:S05]  /*dcf0*/  FMNMX.FTZ R6, R87, R6, !PT ;  /* 0x0000000657067209 */ /* 0x000fca0007810000 */
[----:B------:R-:W0:Y:S02]  /*dd00*/  SHFL.BFLY PT, R45, R6, 0x2, 0x1f ;  /* 0x0c401f00062d7f89 */ /* 0x000e2400000e0000 */
[----:B------:R-:W-:Y:S08]  /*dd10*/  MUFU.EX2 R21, R21 ;  /* 0x0000001500157308 */ /* 0x000ff00000000800 */
[----:B------:R-:W-:Y:S08]  /*dd20*/  MUFU.EX2 R174, R174 ;  /* 0x000000ae00ae7308 */ /* 0x000ff00000000800 */
[----:B------:R-:W-:Y:S01]  /*dd30*/  MUFU.EX2 R25, R25 ;  /* 0x0000001900197308 */ /* 0x000fe20000000800 */
[----:B0-----:R-:W-:Y:S01]  /*dd40*/  FMNMX.FTZ R10, R6, R45, !PT ;  /* 0x0000002d060a7209 */ /* 0x001fe20007810000 */
[----:B------:R-:W-:-:S06]  /*dd50*/  FFMA.FTZ R45, R73, UR45, -R8 ;  /* 0x0000002d492d7c23 */ /* 0x000fcc0008010808 */
[----:B------:R-:W-:Y:S01]  /*dd60*/  MUFU.EX2 R176, R176 ;  /* 0x000000b000b07308 */ /* 0x000fe20000000800 */
[----:B------:R-:W0:Y:S07]  /*dd70*/  SHFL.BFLY PT, R53, R10, 0x1, 0x1f ;  /* 0x0c201f000a357f89 */ /* 0x000e2e00000e0000 */
[----:B------:R-:W-:Y:S08]  /*dd80*/  MUFU.EX2 R29, R29 ;  /* 0x0000001d001d7308 */ /* 0x000ff00000000800 */
[----:B------:R-:W-:Y:S08]  /*dd90*/  MUFU.EX2 R178, R178 ;  /* 0x000000b200b27308 */ /* 0x000ff00000000800 */
[----:B------:R-:W-:Y:S01]  /*dda0*/  MUFU.EX2 R33, R33 ;  /* 0x0000002100217308 */ /* 0x000fe20000000800 */
[----:B0-----:R-:W-:-:S04]  /*ddb0*/  FMNMX.FTZ R6, R10, R53, !PT ;  /* 0x000000350a067209 */ /* 0x001fc80007810000 */
[C---:B------:R-:W-:Y:S01]  /*ddc0*/  FSETP.NEU.FTZ.AND P1, PT, R6.reuse, -INF , PT ;  /* 0xff8000000600780b */ /* 0x040fe20003f3d000 */
[----:B------:R-:W-:Y:S02]  /*ddd0*/  FMUL.FTZ R32, R6, UR45 ;  /* 0x0000002d06207c20 */ /* 0x000fe40008410000 */
[----:B------:R-:W-:Y:S03]  /*dde0*/  MUFU.EX2 R180, R180 ;  /* 0x000000b400b47308 */ /* 0x000fe60000000800 */
[----:B------:R-:W-:-:S05]  /*ddf0*/  FSEL R32, R32, RZ, P1 ;  /* 0x000000ff20207208 */ /* 0x000fca0000800000 */
[----:B------:R-:W-:Y:S01]  /*de00*/  MUFU.EX2 R37, R37 ;  /* 0x0000002500257308 */ /* 0x000fe20000000800 */
[--C-:B------:R-:W-:Y:S01]  /*de10*/  FFMA.FTZ R161, R26, UR45, -R32.reuse ;  /* 0x0000002d1aa17c23 */ /* 0x100fe20008010820 */
[--C-:B------:R-:W-:Y:S01]  /*de20*/  FFMA.FTZ R8, R27, UR45, -R32.reuse ;  /* 0x0000002d1b087c23 */ /* 0x100fe20008010820 */
[----:B------:R-:W-:Y:S01]  /*de30*/  FADD.FTZ R27, R160, R5 ;  /* 0x00000005a01b7221 */ /* 0x000fe20000010000 */
[--C-:B------:R-:W-:Y:S01]  /*de40*/  FFMA.FTZ R163, R30, UR45, -R32.reuse ;  /* 0x0000002d1ea37c23 */ /* 0x100fe20008010820 */
[--C-:B------:R-:W-:Y:S01]  /*de50*/  FFMA.FTZ R10, R31, UR45, -R32.reuse ;  /* 0x0000002d1f0a7c23 */ /* 0x100fe20008010820 */
[--C-:B------:R-:W-:Y:S01]  /*de60*/  FFMA.FTZ R165, R34, UR45, -R32.reuse ;  /* 0x0000002d22a57c23 */ /* 0x100fe20008010820 */
[----:B-1----:R-:W-:Y:S01]  /*de70*/  FADD.FTZ R30, R162, R27 ;  /* 0x0000001ba21e7221 */ /* 0x002fe20000010000 */
[----:B------:R-:W-:Y:S01]  /*de80*/  MUFU.EX2 R161, R161 ;  /* 0x000000a100a17308 */ /* 0x000fe20000000800 */
[--C-:B------:R-:W-:Y:S01]  /*de90*/  FFMA.FTZ R12, R35, UR45, -R32.reuse ;  /* 0x0000002d230c7c23 */ /* 0x100fe20008010820 */
[----:B------:R-:W-:Y:S01]  /*dea0*/  FFMA.FTZ R167, R38, UR45, -R32 ;  /* 0x0000002d26a77c23 */ /* 0x000fe20008010820 */
[----:B--2---:R-:W-:Y:S01]  /*deb0*/  FADD.FTZ R27, R7, R30 ;  /* 0x0000001e071b7221 */ /* 0x004fe20000010000 */
[--C-:B------:R-:W-:Y:S01]  /*dec0*/  FFMA.FTZ R14, R39, UR45, -R32.reuse ;  /* 0x0000002d270e7c23 */ /* 0x100fe20008010820 */
[--C-:B------:R-:W-:Y:S01]  /*ded0*/  FFMA.FTZ R169, R42, UR45, -R32.reuse ;  /* 0x0000002d2aa97c23 */ /* 0x100fe20008010820 */
[--C-:B------:R-:W-:Y:S01]  /*dee0*/  FFMA.FTZ R20, R43, UR45, -R32.reuse ;  /* 0x0000002d2b147c23 */ /* 0x100fe20008010820 */
[----:B---3--:R-:W-:Y:S01]  /*def0*/  FADD.FTZ R34, R164, R27 ;  /* 0x0000001ba4227221 */ /* 0x008fe20000010000 */
[----:B------:R-:W0:Y:S01]  /*df00*/  MUFU.EX2 R8, R8 ;  /* 0x0000000800087308 */ /* 0x000e220000000800 */
[--C-:B------:R-:W-:Y:S01]  /*df10*/  FFMA.FTZ R171, R46, UR45, -R32.reuse ;  /* 0x0000002d2eab7c23 */ /* 0x100fe20008010820 */
[----:B------:R-:W-:Y:S01]  /*df20*/  FFMA.FTZ R24, R47, UR45, -R32 ;  /* 0x0000002d2f187c23 */ /* 0x000fe20008010820 */
[----:B----4-:R-:W-:Y:S01]  /*df30*/  FADD.FTZ R27, R9, R34 ;  /* 0x00000022091b7221 */ /* 0x010fe20000010000 */
[--C-:B------:R-:W-:Y:S01]  /*df40*/  FFMA.FTZ R173, R50, UR45, -R32.reuse ;  /* 0x0000002d32ad7c23 */ /* 0x100fe20008010820 */
[----:B------:R-:W-:Y:S01]  /*df50*/  FFMA.FTZ R26, R51, UR45, -R32 ;  /* 0x0000002d331a7c23 */ /* 0x000fe20008010820 */
[----:B------:R-:W-:-:S02]  /*df60*/  IMAD.U32 R42, RZ, RZ, UR38 ;  /* 0x00000026ff2a7e24 */ /* 0x000fc4000f8e00ff */
[----:B-----5:R-:W-:Y:S01]  /*df70*/  FADD.FTZ R34, R166, R27 ;  /* 0x0000001ba6227221 */ /* 0x020fe20000010000 */
[----:B------:R-:W1:Y:S01]  /*df80*/  MUFU.EX2 R163, R163 ;  /* 0x000000a300a37308 */ /* 0x000e620000000800 */
[--C-:B------:R-:W-:Y:S01]  /*df90*/  FFMA.FTZ R175, R54, UR45, -R32.reuse ;  /* 0x0000002d36af7c23 */ /* 0x100fe20008010820 */
[----:B------:R-:W-:Y:S01]  /*dfa0*/  FFMA.FTZ R28, R55, UR45, -R32 ;  /* 0x0000002d371c7c23 */ /* 0x000fe20008010820 */
[----:B------:R-:W-:Y:S01]  /*dfb0*/  FADD.FTZ R31, R11, R34 ;  /* 0x000000220b1f7221 */ /* 0x000fe20000010000 */
[----:B------:R-:W-:Y:S01]  /*dfc0*/  PRMT R3, R42, 0x654, R3 ;  /* 0x000006542a037816 */ /* 0x000fe20000000003 */
[--C-:B------:R-:W-:Y:S01]  /*dfd0*/  FFMA.FTZ R177, R58, UR45, -R32.reuse ;  /* 0x0000002d3ab17c23 */ /* 0x100fe20008010820 */
[----:B------:R-:W-:Y:S01]  /*dfe0*/  FFMA.FTZ R30, R59, UR45, -R32 ;  /* 0x0000002d3b1e7c23 */ /* 0x000fe20008010820 */
[----:B------:R-:W-:Y:S01]  /*dff0*/  FADD.FTZ R38, R168, R31 ;  /* 0x0000001fa8267221 */ /* 0x000fe20000010000 */
[----:B------:R-:W2:Y:S01]  /*e000*/  MUFU.EX2 R10, R10 ;  /* 0x0000000a000a7308 */ /* 0x000ea20000000800 */
[----:B0-----:R-:W-:Y:S01]  /*e010*/  FADD.FTZ R36, R161, R8 ;  /* 0x00000008a1247221 */ /* 0x001fe20000010000 */
[----:B------:R0:W-:Y:S01]  /*e020*/  SYNCS.ARRIVE.TRANS64.RED.A1T0 RZ, [R3+URZ], RZ ;  /* 0x000000ff03ff79a7 */ /* 0x0001e2000810043f */
[----:B------:R-:W-:Y:S01]  /*e030*/  FADD.FTZ R31, R13, R38 ;  /* 0x000000260d1f7221 */ /* 0x000fe20000010000 */
[--C-:B------:R-:W-:Y:S01]  /*e040*/  FFMA.FTZ R179, R62, UR45, -R32.reuse ;  /* 0x0000002d3eb37c23 */ /* 0x100fe20008010820 */
[--C-:B------:R-:W-:Y:S01]  /*e050*/  FFMA.FTZ R34, R63, UR45, -R32.reuse ;  /* 0x0000002d3f227c23 */ /* 0x100fe20008010820 */
[--C-:B------:R-:W-:Y:S01]  /*e060*/  FFMA.FTZ R181, R66, UR45, -R32.reuse ;  /* 0x0000002d42b57c23 */ /* 0x100fe20008010820 */
[----:B------:R-:W-:Y:S01]  /*e070*/  FFMA.FTZ R70, R70, UR45, -R32 ;  /* 0x0000002d46467c23 */ /* 0x000fe20008010820 */
[----:B------:R-:W3:Y:S01]  /*e080*/  MUFU.EX2 R165, R165 ;  /* 0x000000a500a57308 */ /* 0x000ee20000000800 */
[----:B-1----:R-:W-:Y:S01]  /*e090*/  FADD.FTZ R27, R163, R36 ;  /* 0x00000024a31b7221 */ /* 0x002fe20000010000 */
[--C-:B------:R-:W-:Y:S01]  /*e0a0*/  FFMA.FTZ R71, R71, UR45, -R32.reuse ;  /* 0x0000002d47477c23 */ /* 0x100fe20008010820 */
[----:B------:R-:W-:Y:S01]  /*e0b0*/  F2FP.F16.F32.PACK_AB R160, R5, R160 ;  /* 0x000000a005a0723e */ /* 0x000fe200000000ff */
        /* <DEDUP_REMOVED lines=8> */
[----:B------:R-:W-:Y:S01]  /*e140*/  FFMA.FTZ R86, R86, UR45, -R32 ;  /* 0x0000002d56567c23 */ /* 0x000fe20008010820 */
[----:B------:R-:W-:-:S02]  /*e150*/  F2FP.F16.F32.PACK_AB R161, R8, R161 ;  /* 0x000000a108a1723e */ /* 0x000fc400000000ff */
[----:B------:R-:W-:Y:S01]  /*e160*/  F2FP.F16.F32.PACK_AB R164, R9, R164 ;  /* 0x000000a409a4723e */ /* 0x000fe200000000ff */
[----:B------:R-:W2:Y:S01]  /*e170*/  MUFU.EX2 R167, R167 ;  /* 0x000000a700a77308 */ /* 0x000ea20000000800 */
[----:B---3--:R-:W-:Y:S01]  /*e180*/  FADD.FTZ R27, R165, R36 ;  /* 0x00000024a51b7221 */ /* 0x008fe20000010000 */
[----:B------:R-:W-:Y:S01]  /*e190*/  FADD.FTZ R36, R170, R31 ;  /* 0x0000001faa247221 */ /* 0x000fe20000010000 */
[----:B------:R-:W-:Y:S01]  /*e1a0*/  VIADD R9, R93, 0xfffffffe ;  /* 0xfffffffe5d097836 */ /* 0x000fe20000000000 */
[----:B------:R-:W-:Y:S02]  /*e1b0*/  F2FP.F16.F32.PACK_AB R162, R7, R162 ;  /* 0x000000a207a2723e */ /* 0x000fe400000000ff */
[----:B------:R-:W-:Y:S01]  /*e1c0*/  FADD.FTZ R31, R15, R36 ;  /* 0x000000240f1f7221 */ /* 0x000fe20000010000 */
[--C-:B------:R-:W-:Y:S01]  /*e1d0*/  FFMA.FTZ R36, R67, UR45, -R32.reuse ;  /* 0x0000002d43247c23 */ /* 0x100fe20008010820 */
[----:B------:R-:W3:Y:S01]  /*e1e0*/  MUFU.EX2 R14, R14 ;  /* 0x0000000e000e7308 */ /* 0x000ee20000000800 */
[----:B-1----:R-:W-:Y:S01]  /*e1f0*/  FADD.FTZ R38, R12, R27 ;  /* 0x0000001b0c267221 */ /* 0x002fe20000010000 */
[----:B------:R-:W-:Y:S01]  /*e200*/  FADD.FTZ R40, R172, R31 ;  /* 0x0000001fac287221 */ /* 0x000fe20000010000 */
[----:B------:R-:W-:Y:S01]  /*e210*/  FFMA.FTZ R32, R87, UR45, -R32 ;  /* 0x0000002d57207c23 */ /* 0x000fe20008010820 */
[----:B------:R-:W-:-:S02]  /*e220*/  ISETP.GE.AND P1, PT, R9, R194, PT ;  /* 0x000000c20900720c */ /* 0x000fc40003f26270 */
[----:B------:R-:W-:Y:S01]  /*e230*/  FADD.FTZ R31, R21, R40 ;  /* 0x00000028151f7221 */ /* 0x000fe20000010000 */
[----:B------:R-:W-:Y:S01]  /*e240*/  F2FP.F16.F32.PACK_AB R166, R11, R166 ;  /* 0x000000a60ba6723e */ /* 0x000fe200000000ff */
[----:B------:R-:W1:Y:S01]  /*e250*/  MUFU.EX2 R169, R169 ;  /* 0x000000a900a97308 */ /* 0x000e620000000800 */
[----:B--2---:R-:W-:Y:S01]  /*e260*/  FADD.FTZ R27, R167, R38 ;  /* 0x00000026a71b7221 */ /* 0x004fe20000010000 */
[----:B------:R-:W-:Y:S01]  /*e270*/  FADD.FTZ R40, R174, R31 ;  /* 0x0000001fae287221 */ /* 0x000fe20000010000 */
[----:B------:R-:W-:Y:S02]  /*e280*/  F2FP.F16.F32.PACK_AB R168, R13, R168 ;  /* 0x000000a80da8723e */ /* 0x000fe400000000ff */
[----:B------:R-:W-:Y:S02]  /*e290*/  F2FP.F16.F32.PACK_AB R170, R15, R170 ;  /* 0x000000aa0faa723e */ /* 0x000fe400000000ff */
[----:B------:R-:W-:Y:S01]  /*e2a0*/  F2FP.F16.F32.PACK_AB R172, R21, R172 ;  /* 0x000000ac15ac723e */ /* 0x000fe200000000ff */
[----:B------:R-:W2:Y:S01]  /*e2b0*/  MUFU.EX2 R20, R20 ;  /* 0x0000001400147308 */ /* 0x000ea20000000800 */
[----:B---3--:R-:W-:Y:S01]  /*e2c0*/  FADD.FTZ R38, R14, R27 ;  /* 0x0000001b0e267221 */ /* 0x008fe20000010000 */
[----:B------:R-:W-:-:S02]  /*e2d0*/  F2FP.F16.F32.PACK_AB R174, R25, R174 ;  /* 0x000000ae19ae723e */ /* 0x000fc400000000ff */
[----:B------:R-:W-:Y:S02]  /*e2e0*/  F2FP.F16.F32.PACK_AB R163, R10, R163 ;  /* 0x000000a30aa3723e */ /* 0x000fe400000000ff */
[----:B------:R-:W-:Y:S02]  /*e2f0*/  F2FP.F16.F32.PACK_AB R165, R12, R165 ;  /* 0x000000a50ca5723e */ /* 0x000fe400000000ff */
[----:B------:R-:W0:Y:S01]  /*e300*/  MUFU.EX2 R171, R171 ;  /* 0x000000ab00ab7308 */ /* 0x000e220000000800 */
[----:B-1----:R-:W-:Y:S01]  /*e310*/  FADD.FTZ R27, R169, R38 ;  /* 0x00000026a91b7221 */ /* 0x002fe20000010000 */
[----:B------:R-:W-:Y:S02]  /*e320*/  F2FP.F16.F32.PACK_AB R167, R14, R167 ;  /* 0x000000a70ea7723e */ /* 0x000fe400000000ff */
[----:B------:R-:W-:-:S04]  /*e330*/  MOV R93, R151 ;  /* 0x00000097005d7202 */ /* 0x000fc80000000f00 */
[----:B------:R-:W1:Y:S01]  /*e340*/  MUFU.EX2 R24, R24 ;  /* 0x0000001800187308 */ /* 0x000e620000000800 */
[C---:B--2---:R-:W-:Y:S01]  /*e350*/  FADD.FTZ R38, R20.reuse, R27 ;  /* 0x0000001b14267221 */ /* 0x044fe20000010000 */
[----:B------:R-:W-:Y:S01]  /*e360*/  FADD.FTZ R27, R25, R40 ;  /* 0x00000028191b7221 */ /* 0x000fe20000010000 */
[----:B------:R-:W-:-:S03]  /*e370*/  F2FP.F16.F32.PACK_AB R169, R20, R169 ;  /* 0x000000a914a9723e */ /* 0x000fc600000000ff */
[----:B------:R-:W-:Y:S01]  /*e380*/  FADD.FTZ R40, R176, R27 ;  /* 0x0000001bb0287221 */ /* 0x000fe20000010000 */
[----:B------:R-:W-:Y:S01]  /*e390*/  F2FP.F16.F32.PACK_AB R176, R29, R176 ;  /* 0x000000b01db0723e */ /* 0x000fe200000000ff */
[----:B------:R-:W2:Y:S01]  /*e3a0*/  MUFU.EX2 R173, R173 ;  /* 0x000000ad00ad7308 */ /* 0x000ea20000000800 */
[----:B0-----:R-:W-:Y:S01]  /*e3b0*/  FADD.FTZ R3, R171, R38 ;  /* 0x00000026ab037221 */ /* 0x001fe20000010000 */
[----:B------:R-:W-:-:S04]  /*e3c0*/  FADD.FTZ R27, R29, R40 ;  /* 0x000000281d1b7221 */ /* 0x000fc80000010000 */
[----:B------:R-:W-:Y:S01]  /*e3d0*/  FADD.FTZ R40, R178, R27 ;  /* 0x0000001bb2287221 */ /* 0x000fe20000010000 */
[C---:B------:R-:W-:Y:S01]  /*e3e0*/  F2FP.F16.F32.PACK_AB R178, R33.reuse, R178 ;  /* 0x000000b221b2723e */ /* 0x040fe200000000ff */
[----:B------:R-:W0:Y:S01]  /*e3f0*/  MUFU.EX2 R26, R26 ;  /* 0x0000001a001a7308 */ /* 0x000e220000000800 */
[C---:B-1----:R-:W-:Y:S01]  /*e400*/  FADD.FTZ R38, R24.reuse, R3 ;  /* 0x0000000318267221 */ /* 0x042fe20000010000 */
[----:B------:R-:W-:Y:S01]  /*e410*/  FADD.FTZ R27, R33, R40 ;  /* 0x00000028211b7221 */ /* 0x000fe20000010000 */
[----:B------:R-:W-:-:S03]  /*e420*/  F2FP.F16.F32.PACK_AB R171, R24, R171 ;  /* 0x000000ab18ab723e */ /* 0x000fc600000000ff */
[----:B------:R-:W-:Y:S01]  /*e430*/  FADD.FTZ R40, R180, R27 ;  /* 0x0000001bb4287221 */ /* 0x000fe20000010000 */
[----:B------:R-:W-:Y:S01]  /*e440*/  F2FP.F16.F32.PACK_AB R180, R37, R180 ;  /* 0x000000b425b4723e */ /* 0x000fe200000000ff */
[----:B------:R-:W1:Y:S01]  /*e450*/  MUFU.EX2 R175, R175 ;  /* 0x000000af00af7308 */ /* 0x000e620000000800 */
[----:B--2---:R-:W-:Y:S01]  /*e460*/  FADD.FTZ R3, R173, R38 ;  /* 0x00000026ad037221 */ /* 0x004fe20000010000 */
[----:B------:R-:W-:-:S06]  /*e470*/  FADD.FTZ R27, R37, R40 ;  /* 0x00000028251b7221 */ /* 0x000fcc0000010000 */
        /* <DEDUP_REMOVED lines=66> */
[----:B--2---:R-:W-:-:S04]  /*e8a0*/  FADD.FTZ R8, R86, R5 ;  /* 0x0000000556087221 */ /* 0x004fc80000010000 */
[C---:B0-----:R-:W-:Y:S01]  /*e8b0*/  FADD.FTZ R8, R191.reuse, R8 ;  /* 0x00000008bf087221 */ /* 0x041fe20000010000 */
[----:B------:R-:W-:Y:S01]  /*e8c0*/  F2FP.F16.F32.PACK_AB R191, R191, R86 ;  /* 0x00000056bfbf723e */ /* 0x000fe200000000ff */
[C---:B-1----:R-:W-:Y:S01]  /*e8d0*/  FADD.FTZ R3, R57.reuse, R40 ;  /* 0x0000002839037221 */ /* 0x042fe20000010000 */
[----:B------:R-:W-:Y:S01]  /*e8e0*/  F2FP.F16.F32.PACK_AB R190, R57, R190 ;  /* 0x000000be39be723e */ /* 0x000fe200000000ff */
[----:B------:R-:W-:Y:S06]  /*e8f0*/  @!P1 BRA `(.L_x_7118) ;  /* 0x00000024001c9947 */ /* 0x000fec0003800000 */
[----:B------:R-:W-:Y:S01]  /*e900*/  IMAD.MOV.U32 R10, RZ, RZ, R6 ;  /* 0x000000ffff0a7224 */ /* 0x000fe200078e0006 */
[----:B------:R-:W-:Y:S01]  /*e910*/  MOV R5, R158 ;  /* 0x0000009e00057202 */ /* 0x000fe20000000f00 */
[----:B------:R-:W-:Y:S01]  /*e920*/  IMAD.MOV.U32 R11, RZ, RZ, R4 ;  /* 0x000000ffff0b7224 */ /* 0x000fe200078e0004 */
[----:B------:R-:W-:Y:S01]  /*e930*/  CS2R R150, SRZ ;  /* 0x0000000000967805 */ /* 0x000fe2000001ff00 */
[----:B------:R-:W-:Y:S01]  /*e940*/  IMAD.MOV.U32 R12, RZ, RZ, R157 ;  /* 0x000000ffff0c7224 */ /* 0x000fe200078e009d */
        /* <DEDUP_REMOVED lines=30> */
[----:B------:R-:W-:-:S07]  /*eb30*/  CS2R R88, SRZ ;  /* 0x0000000000587805 */ /* 0x000fce000001ff00 */
.L_x_7130:
[----:B------:R-:W-:Y:S01]  /*eb40*/  ISETP.NE.AND P1, PT, R12, 0x1, PT ;  /* 0x000000010c00780c */ /* 0x000fe20003f25270 */
[----:B------:R-:W-:Y:S05]  /*eb50*/  YIELD ;  /* 0x0000000000007946 */ /* 0x000fea0003800000 */
[----:B------:R-:W-:Y:S02]  /*eb60*/  SEL R158, RZ, 0x1, P1 ;  /* 0x00000001ff9e7807 */ /* 0x000fe40000800000 */
[----:B------:R-:W-:Y:S02]  /*eb70*/  ISETP.NE.AND P1, PT, R195, RZ, PT ;  /* 0x000000ffc300720c */ /* 0x000fe40003f25270 */
[----:B------:R-:W-:-:S11]  /*eb80*/  LOP3.LUT R158, R5, R158, RZ, 0x3c, !PT ;  /* 0x0000009e059e7212 */ /* 0x000fd600078e3cff */
[----:B------:R-:W-:Y:S05]  /*eb90*/  @P1 BRA `(.L_x_7119) ;  /* 0x00000000003c1947 */ /* 0x000fea0003800000 */
[----:B------:R-:W-:Y:S05]  /*eba0*/  @!P0 BRA `(.L_x_7120) ;  /* 0x0000000000048947 */ /* 0x000fea0003800000 */
[----:B------:R-:W-:Y:S01]  /*ebb0*/  BPT.TRAP 0x1 ;  /* 0x000000040000795c */ /* 0x000fe20000300000 */
.L_x_7120:
[----:B------:R-:W-:-:S05]  /*ebc0*/  VIADD R4, R12, 0x1 ;  /* 0x000000010c047836 */ /* 0x000fca0000000000 */
[----:B------:R-:W-:-:S04]  /*ebd0*/  ISETP.NE.AND P2, PT, R4, 0x2, PT ;  /* 0x000000020400780c */ /* 0x000fc80003f45270 */
[----:B------:R-:W-:Y:S02]  /*ebe0*/  SEL R7, R4, RZ, P2 ;  /* 0x000000ff04077207 */ /* 0x000fe40001000000 */
[----:B------:R-:W-:-:S03]  /*ebf0*/  SHF.L.U32 R4, R158, 0x1f, RZ ;  /* 0x0000001f9e047819 */ /* 0x000fc600000006ff */
[----:B------:R-:W-:-:S04]  /*ec00*/  IMAD R7, R7, 0x8, R156 ;  /* 0x0000000807077824 */ /* 0x000fc800078e029c */
[----:B------:R0:W1:Y:S01]  /*ec10*/  SYNCS.PHASECHK.TRANS64.TRYWAIT P2, [R7+URZ+0x28830], R4 ;  /* 0x02883004070075a7 */ /* 0x000062000804017f */
[----:B------:R-:W-:Y:S05]  /*ec20*/  @!P0 BRA `(.L_x_7121) ;  /* 0x0000000000048947 */ /* 0x000fea0003800000 */
[----:B------:R-:W-:Y:S01]  /*ec30*/  BPT.TRAP 0x1 ;  /* 0x000000040000795c */ /* 0x000fe20000300000 */
.L_x_7121:
[----:B------:R-:W-:Y:S04]  /*ec40*/  BSSY B0, `(.L_x_7119) ;  /* 0x0000004000007945 */ /* 0x000fe80003800000 */
[----:B-1----:R-:W-:Y:S05]  /*ec50*/  @P2 BRA `(.L_x_7122) ;  /* 0x0000000000082947 */ /* 0x002fea0003800000 */
[----:B------:R-:W1:Y:S02]  /*ec60*/  SYNCS.PHASECHK.TRANS64.TRYWAIT P2, [R7+URZ+0x28830], R4 ;  /* 0x02883004070075a7 */ /* 0x000e64000804017f */
[----:B-1----:R-:W-:Y:S05]  /*ec70*/  @!P2 BRA `(.L_x_7123) ;  /* 0x000000dc00d8a947 */ /* 0x002fea0003800000 */
.L_x_7122:
[----:B------:R-:W-:Y:S05]  /*ec80*/  BSYNC B0 ;  /* 0x0000000000007941 */ /* 0x000fea0003800000 */
.L_x_7119:
[----:B01----:R-:W0:Y:S01]  /*ec90*/  S2R R4, SR_TID.X ;  /* 0x0000000000047919 */ /* 0x003e220000002100 */
[----:B------:R-:W-:Y:S01]  /*eca0*/  IADD3 R157, R12, 0x1, RZ ;  /* 0x000000010c9d7810 */ /* 0x000fe20007ffe0ff */
[----:B------:R-:W-:Y:S05]  /*ecb0*/  WARPSYNC.ALL ;  /* 0x0000000000007948 */ /* 0x000fea0003800000 */
[C---:B------:R-:W-:Y:S01]  /*ecc0*/  ISETP.NE.AND P2, PT, R157.reuse, 0x2, PT ;  /* 0x000000029d00780c */ /* 0x040fe20003f45270 */
[----:B------:R-:W-:Y:S01]  /*ecd0*/  IMAD.MOV.U32 R7, RZ, RZ, 0x40000040 ;  /* 0x40000040ff077424 */ /* 0x000fe200078e00ff */
[----:B------:R-:W-:Y:S01]  /*ece0*/  MOV R25, 0x40000040 ;  /* 0x4000004000197802 */ /* 0x000fe20000000f00 */
[----:B------:R-:W-:Y:S01]  /*ecf0*/  IMAD.MOV.U32 R21, RZ, RZ, 0x40000040 ;  /* 0x40000040ff157424 */ /* 0x000fe200078e00ff */
[----:B------:R-:W-:Y:S01]  /*ed00*/  SEL R157, R157, RZ, P2 ;  /* 0x000000ff9d9d7207 */ /* 0x000fe20001000000 */
[----:B------:R-:W-:Y:S01]  /*ed10*/  IMAD.MOV.U32 R15, RZ, RZ, 0x40000040 ;  /* 0x40000040ff0f7424 */ /* 0x000fe200078e00ff */
[----:B------:R-:W-:-:S02]  /*ed20*/  R2UR UR7, R7 ;  /* 0x00000000070772ca */ /* 0x000fc400000e0000 */
[----:B------:R-:W-:Y:S01]  /*ed30*/  R2UR UR15, R25 ;  /* 0x00000000190f72ca */ /* 0x000fe200000e0000 */
[----:B------:R-:W-:Y:S01]  /*ed40*/  IMAD R6, R157, 0x800, R0 ;  /* 0x000008009d067824 */ /* 0x000fe200078e0200 */
[----:B------:R-:W-:Y:S02]  /*ed50*/  R2UR UR31, R25 ;  /* 0x00000000191f72ca */ /* 0x000fe400000e0000 */
[----:B------:R-:W-:Y:S01]  /*ed60*/  R2UR UR11, R21 ;  /* 0x00000000150b72ca */ /* 0x000fe200000e0000 */
[C---:B------:R-:W-:Y:S01]  /*ed70*/  VIADD R20, R6.reuse, 0x2 ;  /* 0x0000000206147836 */ /* 0x040fe20000000000 */
[C---:B------:R-:W-:Y:S01]  /*ed80*/  IADD3 R24, R6.reuse, 0x4, RZ ;  /* 0x0000000406187810 */ /* 0x040fe20007ffe0ff */
[C---:B------:R-:W-:Y:S01]  /*ed90*/  VIADD R14, R6.reuse, 0x6 ;  /* 0x00000006060e7836 */ /* 0x040fe20000000000 */
[----:B------:R-:W-:Y:S02]  /*eda0*/  R2UR UR6, R6 ;  /* 0x00000000060672ca */ /* 0x000fe400000e0000 */
[----:B------:R-:W-:-:S02]  /*edb0*/  R2UR UR14, R24 ;  /* 0x00000000180e72ca */ /* 0x000fc400000e0000 */
[----:B------:R-:W-:Y:S02]  /*edc0*/  IADD3 R24, R6, 0x404, RZ ;  /* 0x0000040406187810 */ /* 0x000fe40007ffe0ff */
[----:B------:R-:W-:Y:S01]  /*edd0*/  R2UR UR10, R20 ;  /* 0x00000000140a72ca */ /* 0x000fe200000e0000 */
[----:B------:R-:W-:Y:S01]  /*ede0*/  VIADD R20, R6, 0x400 ;  /* 0x0000040006147836 */ /* 0x000fe20000000000 */
[----:B------:R-:W-:Y:S02]  /*edf0*/  R2UR UR30, R24 ;  /* 0x00000000181e72ca */ /* 0x000fe400000e0000 */
[----:B0-----:R-:W-:Y:S02]  /*ee00*/  SHF.R.U32.HI R4, RZ, 0x7, R4 ;  /* 0x00000007ff047819 */ /* 0x001fe40000011604 */
[----:B------:R-:W-:Y:S01]  /*ee10*/  R2UR UR18, R14 ;  /* 0x000000000e1272ca */ /* 0x000fe200000e0000 */
[----:B------:R-:W-:Y:S01]  /*ee20*/  VIADD R14, R6, 0x402 ;  /* 0x00000402060e7836 */ /* 0x000fe20000000000 */
[----:B------:R-:W-:Y:S01]  /*ee30*/  R2UR UR19, R15 ;  /* 0x000000000f1372ca */ /* 0x000fe200000e0000 */
[----:B------:R-:W-:Y:S01]  /*ee40*/  VIADD R4, R4, 0x8 ;  /* 0x0000000804047836 */ /* 0x000fe20000000000 */
[----:B------:R-:W-:Y:S01]  /*ee50*/  R2UR UR22, R20 ;  /* 0x00000000141672ca */ /* 0x000fe200000e0000 */
[----:B------:R-:W-:Y:S01]  /*ee60*/  VIADD R6, R6, 0x406 ;  /* 0x0000040606067836 */ /* 0x000fe20000000000 */
[----:B------:R-:W-:-:S02]  /*ee70*/  R2UR UR23, R21 ;  /* 0x00000000151772ca */ /* 0x000fc400000e0000 */
[----:B------:R0:W-:Y:S01]  /*ee80*/  BAR.SYNC.DEFER_BLOCKING R4, 0x100 ;  /* 0x000400040000751d */ /* 0x0001e20000010000 */
[----:B------:R-:W-:Y:S02]  /*ee90*/  R2UR UR26, R14 ;  /* 0x000000000e1a72ca */ /* 0x000fe400000e0000 */
[----:B------:R-:W-:Y:S02]  /*eea0*/  R2UR UR27, R15 ;  /* 0x000000000f1b72ca */ /* 0x000fe400000e0000 */
[----:B------:R-:W-:Y:S02]  /*eeb0*/  R2UR UR34, R6 ;  /* 0x00000000062272ca */ /* 0x000fe400000e0000 */
[----:B------:R-:W-:Y:S01]  /*eec0*/  R2UR UR35, R7 ;  /* 0x00000000072372ca */ /* 0x000fe200000e0000 */
        /* <DEDUP_REMOVED lines=27> */
.L_x_7125:
[----:B------:R-:W-:Y:S01]  /*f080*/  SHF.L.U32 R4, R5, 0x1f, RZ ;  /* 0x0000001f05047819 */ /* 0x000fe200000006ff */
[----:B------:R-:W-:-:S04]  /*f090*/  IMAD R5, R12, 0x8, R156 ;  /* 0x000000080c057824 */ /* 0x000fc800078e029c */
[----:B------:R0:W1:Y:S01]  /*f0a0*/  SYNCS.PHASECHK.TRANS64.TRYWAIT P1, [R5+URZ+0x28850], R4 ;  /* 0x02885004050075a7 */ /* 0x000062000802017f */
[----:B------:R-:W-:Y:S05]  /*f0b0*/  @!P0 BRA `(.L_x_7126) ;  /* 0x0000000000048947 */ /* 0x000fea0003800000 */
[----:B------:R-:W-:Y:S01]  /*f0c0*/  BPT.TRAP 0x1 ;  /* 0x000000040000795c */ /* 0x000fe20000300000 */
.L_x_7126:
[----:B-1----:R-:W-:Y:S05]  /*f0d0*/  @P1 BRA `(.L_x_7124) ;  /* 0x0000000000081947 */ /* 0x002fea0003800000 */
[----:B------:R-:W1:Y:S02]  /*f0e0*/  SYNCS.PHASECHK.TRANS64.TRYWAIT P1, [R5+URZ+0x28850], R4 ;  /* 0x02885004050075a7 */ /* 0x000e64000802017f */
[----:B-1----:R-:W-:Y:S05]  /*f0f0*/  @!P1 BRA `(.L_x_7127) ;  /* 0x000000d800cc9947 */ /* 0x002fea0003800000 */
.L_x_7124:
[----:B01----:R-:W-:Y:S01]  /*f100*/  VIADD R4, R156, 0x400 ;  /* 0x000004009c047836 */ /* 0x003fe20000000000 */
[----:B------:R-:W-:Y:S05]  /*f110*/  WARPSYNC.ALL ;  /* 0x0000000000007948 */ /* 0x000fea0003800000 */
[----:B------:R-:W-:Y:S01]  /*f120*/  SHF.R.U32.HI R4, RZ, 0x4, R4 ;  /* 0x00000004ff047819 */ /* 0x000fe20000011604 */
[----:B------:R-:W-:Y:S01]  /*f130*/  IMAD.MOV.U32 R5, RZ, RZ, 0x40000040 ;  /* 0x40000040ff057424 */ /* 0x000fe200078e00ff */
[----:B------:R-:W-:Y:S01]  /*f140*/  WARPGROUP.ARRIVE ;  /* 0x00000000000079c5 */ /* 0x000fe20000000000 */
[----:B------:R-:W-:Y:S01]  /*f150*/  IMAD.MOV.U32 R7, RZ, RZ, 0x40000040 ;  /* 0x40000040ff077424 */ /* 0x000fe200078e00ff */
[----:B------:R-:W-:-:S04]  /*f160*/  LOP3.LUT R4, R4, 0x3fff, RZ, 0xc0, !PT ;  /* 0x00003fff04047812 */ /* 0x000fc800078ec0ff */
[----:B------:R-:W0:Y:S01]  /*f170*/  S2R R13, SR_TID.X ;  /* 0x00000000000d7919 */ /* 0x000e220000002100 */
[----:B------:R-:W-:Y:S01]  /*f180*/  R2UR UR7, R5 ;  /* 0x00000000050772ca */ /* 0x000fe200000e0000 */
[----:B------:R-:W-:Y:S01]  /*f190*/  IMAD.MOV.U32 R5, RZ, RZ, 0x40000040 ;  /* 0x40000040ff057424 */ /* 0x000fe200078e00ff */
[----:B------:R-:W-:-:S04]  /*f1a0*/  LOP3.LUT R4, R4, 0x4000000, RZ, 0xfc, !PT ;  /* 0x0400000004047812 */ /* 0x000fc800078efcff */
[----:B------:R-:W-:-:S04]  /*f1b0*/  LEA R4, R12, R4, 0xb ;  /* 0x000000040c047211 */ /* 0x000fc800078e58ff */
[C---:B------:R-:W-:Y:S01]  /*f1c0*/  R2UR UR6, R4.reuse ;  /* 0x00000000040672ca */ /* 0x040fe200000e0000 */
[----:B------:R-:W-:-:S12]  /*f1d0*/  VIADD R6, R4, 0x80 ;  /* 0x0000008004067836 */ /* 0x000fd80000000000 */
[----:B------:R-:W-:Y:S01]  /*f1e0*/  HGMMA.64x128x16.F32 R88, R160, gdesc[UR4].tnspB, R88, gsb0 ;  /* 0x41e00004a0587df0 */ /* 0x000fe20008000858 */
[----:B------:R-:W-:Y:S02]  /*f1f0*/  R2UR UR6, R6 ;  /* 0x00000000060672ca */ /* 0x000fe400000e0000 */
[----:B------:R-:W-:Y:S01]  /*f200*/  R2UR UR7, R7 ;  /* 0x00000000070772ca */ /* 0x000fe200000e0000 */
[----:B------:R-:W-:Y:S01]  /*f210*/  IMAD.MOV.U32 R7, RZ, RZ, 0x40000040 ;  /* 0x40000040ff077424 */ /* 0x000fe200078e00ff */
[----:B------:R-:W-:Y:S02]  /*f220*/  IADD3 R6, R4, 0x100, RZ ;  /* 0x0000010004067810 */ /* 0x000fe40007ffe0ff */
[----:B0-----:R-:W-:Y:S01]  /*f230*/  SHF.R.U32.HI R13, RZ, 0x7, R13 ;  /* 0x00000007ff0d7819 */ /* 0x001fe2000001160d */
[----:B------:R-:W-:Y:S02]  /*f240*/  WARPGROUP.DEPBAR.LE gsb0, 0x0 ;  /* 0x00008000000079c5 */ /* 0x000fe40000010000 */
[----:B------:R-:W-:-:S06]  /*f250*/  WARPGROUP.ARRIVE ;  /* 0x00000000000079c5 */ /* 0x000fcc0000000000 */
[----:B------:R-:W-:Y:S01]  /*f260*/  HGMMA.64x128x16.F32 R88, R164, gdesc[UR4].tnspB, R88, gsb0 ;  /* 0x41e00004a4587df0 */ /* 0x000fe20008000858 */
[----:B------:R-:W-:Y:S01]  /*f270*/  R2UR UR6, R6 ;  /* 0x00000000060672ca */ /* 0x000fe200000e0000 */
[----:B------:R-:W-:Y:S01]  /*f280*/  VIADD R6, R4, 0x180 ;  /* 0x0000018004067836 */ /* 0x000fe20000000000 */
[----:B------:R-:W-:Y:S01]  /*f290*/  R2UR UR7, R7 ;  /* 0x00000000070772ca */ /* 0x000fe200000e0000 */
[----:B------:R-:W-:Y:S01]  /*f2a0*/  IMAD.MOV.U32 R7, RZ, RZ, 0x40000040 ;  /* 0x40000040ff077424 */ /* 0x000fe200078e00ff */
[----:B------:R-:W-:Y:S02]  /*f2b0*/  WARPGROUP.DEPBAR.LE gsb0, 0x0 ;  /* 0x00008000000079c5 */ /* 0x000fe40000010000 */
[----:B------:R-:W-:-:S09]  /*f2c0*/  WARPGROUP.ARRIVE ;  /* 0x00000000000079c5 */ /* 0x000fd20000000000 */
[----:B------:R-:W-:Y:S01]  /*f2d0*/  HGMMA.64x128x16.F32 R88, R168, gdesc[UR4].tnspB, R88, gsb0 ;  /* 0x41e00004a8587df0 */ /* 0x000fe20008000858 */
[----:B------:R-:W-:Y:S02]  /*f2e0*/  R2UR UR6, R6 ;  /* 0x00000000060672ca */ /* 0x000fe400000e0000 */
[----:B------:R-:W-:Y:S01]  /*f2f0*/  R2UR UR7, R7 ;  /* 0x00000000070772ca */ /* 0x000fe200000e0000 */
[----:B------:R-:W-:Y:S01]  /*f300*/  IMAD.MOV.U32 R7, RZ, RZ, 0x40000040 ;  /* 0x40000040ff077424 */ /* 0x000fe200078e00ff */
[----:B------:R-:W-:Y:S01]  /*f310*/  IADD3 R6, R4, 0x200, RZ ;  /* 0x0000020004067810 */ /* 0x000fe20007ffe0ff */
[----:B------:R-:W-:Y:S02]  /*f320*/  WARPGROUP.DEPBAR.LE gsb0, 0x0 ;  /* 0x00008000000079c5 */ /* 0x000fe40000010000 */
[----:B------:R-:W-:-:S08]  /*f330*/  WARPGROUP.ARRIVE ;  /* 0x00000000000079c5 */ /* 0x000fd00000000000 */
        /* <DEDUP_REMOVED lines=11> */
[C---:B------:R-:W-:Y:S01]  /*f3f0*/  IADD3 R6, R4.reuse, 0x300, RZ ;  /* 0x0000030004067810 */ /* 0x040fe20007ffe0ff */
[----:B------:R-:W-:Y:S01]  /*f400*/  VIADD R4, R4, 0x380 ;  /* 0x0000038004047836 */ /* 0x000fe20000000000 */
[----:B------:R-:W-:Y:S02]  /*f410*/  WARPGROUP.DEPBAR.LE gsb0, 0x0 ;  /* 0x00008000000079c5 */ /* 0x000fe40000010000 */
[----:B------:R-:W-:-:S07]  /*f420*/  WARPGROUP.ARRIVE ;  /* 0x00000000000079c5 */ /* 0x000fce0000000000 */
[----:B------:R-:W-:Y:S01]  /*f430*/  HGMMA.64x128x16.F32 R88, R180, gdesc[UR4].tnspB, R88, gsb0 ;  /* 0x41e00004b4587df0 */ /* 0x000fe20008000858 */
[----:B------:R-:W-:Y:S02]  /*f440*/  R2UR UR6, R6 ;  /* 0x00000000060672ca */ /* 0x000fe400000e0000 */
[----:B------:R-:W-:Y:S01]  /*f450*/  R2UR UR7, R7 ;  /* 0x00000000070772ca */ /* 0x000fe200000e0000 */
[----:B------:R-:W-:Y:S02]  /*f460*/  WARPGROUP.DEPBAR.LE gsb0, 0x0 ;  /* 0x00008000000079c5 */ /* 0x000fe40000010000 */
[----:B------:R-:W-:-:S10]  /*f470*/  WARPGROUP.ARRIVE ;  /* 0x00000000000079c5 */ /* 0x000fd40000000000 */
[----:B------:R-:W-:Y:S01]  /*f480*/  HGMMA.64x128x16.F32 R88, R184, gdesc[UR4].tnspB, R88, gsb0 ;  /* 0x41e00004b8587df0 */ /* 0x000fe20008000858 */
[----:B------:R-:W-:Y:S02]  /*f490*/  R2UR UR6, R4 ;  /* 0x00000000040672ca */ /* 0x000fe400000e0000 */
[----:B------:R-:W-:Y:S02]  /*f4a0*/  R2UR UR7, R5 ;  /* 0x00000000050772ca */ /* 0x000fe400000e0000 */
[----:B------:R-:W-:Y:S01]  /*f4b0*/  IADD3 R4, -R13, 0xb, RZ ;  /* 0x0000000b0d047810 */ /* 0x000fe20007ffe1ff */
[----:B------:R-:W-:Y:S02]  /*f4c0*/  WARPGROUP.DEPBAR.LE gsb0, 0x0 ;  /* 0x00008000000079c5 */ /* 0x000fe40000010000 */
[----:B------:R-:W-:-:S08]  /*f4d0*/  WARPGROUP.ARRIVE ;  /* 0x00000000000079c5 */ /* 0x000fd00000000000 */
[----:B------:R-:W-:Y:S03]  /*f4e0*/  HGMMA.64x128x16.F32 R88, R188, gdesc[UR4].tnspB, R88, gsb0 ;  /* 0x41e00004bc587df0 */ /* 0x000fe60008000858 */
[----:B------:R-:W-:Y:S02]  /*f4f0*/  WARPGROUP.DEPBAR.LE gsb0, 0x0 ;  /* 0x00008000000079c5 */ /* 0x000fe40000010000 */
[----:B------:R0:W-:Y:S06]  /*f500*/  BAR.ARV R4, 0x100 ;  /* 0x000400040000751d */ /* 0x0001ec0000002000 */
[----:B------:R-:W-:Y:S05]  /*f510*/  @!P0 BRA `(.L_x_7128) ;  /* 0x0000000000048947 */ /* 0x000fea0003800000 */
[----:B------:R-:W-:Y:S01]  /*f520*/  BPT.TRAP 0x1 ;  /* 0x000000040000795c */ /* 0x000fe20000300000 */
.L_x_7128:
[----:B------:R-:W-:Y:S01]  /*f530*/  FMNMX.FTZ R6, R26, R10, !PT ;  /* 0x0000000a1a067209 */ /* 0x000fe20007810000 */
[----:B------:R-:W-:Y:S01]  /*f540*/  UMOV UR45, UR44 ;  /* 0x0000002c002d7c82 */ /* 0x000fe20008000000 */
[----:B0-----:R-:W-:Y:S02]  /*f550*/  FMNMX.FTZ R4, R24, R11, !PT ;  /* 0x0000000b18047209 */ /* 0x001fe40007810000 */
        /* <DEDUP_REMOVED lines=75> */
[----:B------:R-:W-:Y:S01]  /*fa10*/  FMUL.FTZ R36, R6, UR45 ;  /* 0x0000002d06247c20 */ /* 0x000fe20008410000 */
[--C-:B------:R-:W-:Y:S01]  /*fa20*/  FFMA.FTZ R160, R24, UR45, -R10.reuse ;  /* 0x0000002d18a07c23 */ /* 0x100fe2000801080a */
[----:B------:R-:W-:Y:S01]  /*fa30*/  FMUL.FTZ R11, R11, UR45 ;  /* 0x0000002d0b0b7c20 */ /* 0x000fe20008410000 */
[----:B------:R-:W-:Y:S01]  /*fa40*/  FFMA.FTZ R161, R25, UR45, -R10 ;  /* 0x0000002d19a17c23 */ /* 0x000fe2000801080a */
[----:B------:R-:W-:Y:S01]  /*fa50*/  FFMA.FTZ R26, R26, UR45, -R36 ;  /* 0x0000002d1a1a7c23 */ /* 0x000fe20008010824 */
[----:B------:R-:W-:Y:S01]  /*fa60*/  FFMA.FTZ R174, R52, UR45, -R10 ;  /* 0x0000002d34ae7c23 */ /* 0x000fe2000801080a */
[----:B------:R-:W-:Y:S01]  /*fa70*/  FFMA.FTZ R52, R27, UR45, -R36 ;  /* 0x0000002d1b347c23 */ /* 0x000fe20008010824 */
[----:B------:R-:W-:Y:S01]  /*fa80*/  MUFU.EX2 R5, R11 ;  /* 0x0000000b00057308 */ /* 0x000fe20000000800 */
[----:B------:R-:W-:Y:S01]  /*fa90*/  FFMA.FTZ R162, R28, UR45, -R10 ;  /* 0x0000002d1ca27c23 */ /* 0x000fe2000801080a */
[----:B------:R-:W-:Y:S01]  /*faa0*/  FFMA.FTZ R27, R30, UR45, -R36 ;  /* 0x0000002d1e1b7c23 */ /* 0x000fe20008010824 */
[--C-:B------:R-:W-:Y:S01]  /*fab0*/  FFMA.FTZ R163, R29, UR45, -R10.reuse ;  /* 0x0000002d1da37c23 */ /* 0x100fe2000801080a */
[----:B------:R-:W-:Y:S01]  /*fac0*/  FFMA.FTZ R28, R49, UR45, -R10 ;  /* 0x0000002d311c7c23 */ /* 0x000fe2000801080a */
[----:B------:R-:W-:Y:S01]  /*fad0*/  FFMA.FTZ R49, R31, UR45, -R36 ;  /* 0x0000002d1f317c23 */ /* 0x000fe20008010824 */
[----:B------:R-:W-:Y:S01]  /*fae0*/  FFMA.FTZ R164, R32, UR45, -R10 ;  /* 0x0000002d20a47c23 */ /* 0x000fe2000801080a */
[----:B------:R-:W-:Y:S01]  /*faf0*/  FFMA.FTZ R30, R34, UR45, -R36 ;  /* 0x0000002d221e7c23 */ /* 0x000fe20008010824 */
[----:B------:R-:W0:Y:S01]  /*fb00*/  MUFU.EX2 R160, R160 ;  /* 0x000000a000a07308 */ /* 0x000e220000000800 */
[--C-:B------:R-:W-:Y:S01]  /*fb10*/  FFMA.FTZ R165, R33, UR45, -R10.reuse ;  /* 0x0000002d21a57c23 */ /* 0x100fe2000801080a */
[----:B------:R-:W-:Y:S01]  /*fb20*/  FFMA.FTZ R172, R48, UR45, -R10 ;  /* 0x0000002d30ac7c23 */ /* 0x000fe2000801080a */
[--C-:B------:R-:W-:Y:S01]  /*fb30*/  FFMA.FTZ R48, R35, UR45, -R36.reuse ;  /* 0x0000002d23307c23 */ /* 0x100fe20008010824 */
[----:B------:R-:W-:Y:S01]  /*fb40*/  FFMA.FTZ R167, R38, UR45, -R36 ;  /* 0x0000002d26a77c23 */ /* 0x000fe20008010824 */
[--C-:B------:R-:W-:Y:S01]  /*fb50*/  FFMA.FTZ R33, R37, UR45, -R10.reuse ;  /* 0x0000002d25217c23 */ /* 0x100fe2000801080a */
[----:B------:R-:W-:Y:S01]  /*fb60*/  FFMA.FTZ R29, R45, UR45, -R10 ;  /* 0x0000002d2d1d7c23 */ /* 0x000fe2000801080a */
[----:B------:R-:W-:Y:S01]  /*fb70*/  FFMA.FTZ R45, R39, UR45, -R36 ;  /* 0x0000002d272d7c23 */ /* 0x000fe20008010824 */
[----:B------:R-:W-:Y:S01]  /*fb80*/  MUFU.EX2 R7, R7 ;  /* 0x0000000700077308 */ /* 0x000fe20000000800 */
[----:B------:R-:W-:Y:S01]  /*fb90*/  FFMA.FTZ R168, R40, UR45, -R10 ;  /* 0x0000002d28a87c23 */ /* 0x000fe2000801080a */
[----:B------:R-:W-:Y:S01]  /*fba0*/  FFMA.FTZ R169, R42, UR45, -R36 ;  /* 0x0000002d2aa97c23 */ /* 0x000fe20008010824 */
[--C-:B------:R-:W-:Y:S01]  /*fbb0*/  FFMA.FTZ R32, R41, UR45, -R10.reuse ;  /* 0x0000002d29207c23 */ /* 0x100fe2000801080a */
[----:B------:R-:W-:Y:S01]  /*fbc0*/  FFMA.FTZ R170, R44, UR45, -R10 ;  /* 0x0000002d2caa7c23 */ /* 0x000fe2000801080a */
[--C-:B------:R-:W-:Y:S01]  /*fbd0*/  FFMA.FTZ R44, R43, UR45, -R36.reuse ;  /* 0x0000002d2b2c7c23 */ /* 0x100fe20008010824 */
[--C-:B------:R-:W-:Y:S01]  /*fbe0*/  FFMA.FTZ R171, R46, UR45, -R36.reuse ;  /* 0x0000002d2eab7c23 */ /* 0x100fe20008010824 */
[----:B------:R-:W-:Y:S01]  /*fbf0*/  FFMA.FTZ R43, R47, UR45, -R36 ;  /* 0x0000002d2f2b7c23 */ /* 0x000fe20008010824 */
[----:B------:R-:W1:Y:S01]  /*fc00*/  MUFU.EX2 R26, R26 ;  /* 0x0000001a001a7308 */ /* 0x000e620000000800 */
[----:B0-----:R-:W-:Y:S01]  /*fc10*/  FFMA.FTZ R34, R5, R3, R160 ;  /* 0x0000000305227223 */ /* 0x001fe200000100a0 */
[--C-:B------:R-:W-:Y:S01]  /*fc20*/  FFMA.FTZ R173, R50, UR45, -R36.reuse ;  /* 0x0000002d32ad7c23 */ /* 0x100fe20008010824 */
[--C-:B------:R-:W-:Y:S01]  /*fc30*/  FFMA.FTZ R42, R51, UR45, -R36.reuse ;  /* 0x0000002d332a7c23 */ /* 0x100fe20008010824 */
        /* <DEDUP_REMOVED lines=16> */
[----:B------:R-:W-:Y:S01]  /*fd40*/  FFMA.FTZ R20, R65, UR45, -R10 ;  /* 0x0000002d41147c23 */ /* 0x000fe2000801080a */
[----:B------:R-:W-:Y:S01]  /*fd50*/  FFMA.FTZ R38, R67, UR45, -R36 ;  /* 0x0000002d43267c23 */ /* 0x000fe20008010824 */
[----:B------:R-:W-:Y:S01]  /*fd60*/  FFMA.FTZ R182, R68, UR45, -R10 ;  /* 0x0000002d44b67c23 */ /* 0x000fe2000801080a */
[----:B------:R-:W-:Y:S01]  /*fd70*/  FFMA.FTZ R183, R70, UR45, -R36 ;  /* 0x0000002d46b77c23 */ /* 0x000fe20008010824 */
[----:B------:R-:W1:Y:S01]  /*fd80*/  MUFU.EX2 R162, R162 ;  /* 0x000000a200a27308 */ /* 0x000e620000000800 */
[----:B0-----:R-:W-:Y:S01]  /*fd90*/  FADD.FTZ R31, R161, R34 ;  /* 0x00000022a11f7221 */ /* 0x001fe20000010000 */
[----:B------:R-:W-:Y:S01]  /*fda0*/  FFMA.FTZ R15, R69, UR45, -R10 ;  /* 0x0000002d450f7c23 */ /* 0x000fe2000801080a */
[----:B------:R-:W-:Y:S01]  /*fdb0*/  FFMA.FTZ R37, R71, UR45, -R36 ;  /* 0x0000002d47257c23 */ /* 0x000fe20008010824 */
[----:B------:R-:W-:Y:S01]  /*fdc0*/  FFMA.FTZ R184, R72, UR45, -R10 ;  /* 0x0000002d48b87c23 */ /* 0x000fe2000801080a */
[----:B------:R-:W-:Y:S01]  /*fdd0*/  FFMA.FTZ R185, R74, UR45, -R36 ;  /* 0x0000002d4ab97c23 */ /* 0x000fe20008010824 */
[----:B------:R-:W-:Y:S01]  /*fde0*/  FFMA.FTZ R14, R73, UR45, -R10 ;  /* 0x0000002d490e7c23 */ /* 0x000fe2000801080a */
[----:B------:R-:W-:Y:S01]  /*fdf0*/  FFMA.FTZ R35, R75, UR45, -R36 ;  /* 0x0000002d4b237c23 */ /* 0x000fe20008010824 */
[----:B------:R-:W0:Y:S01]  /*fe00*/  MUFU.EX2 R27, R27 ;  /* 0x0000001b001b7308 */ /* 0x000e220000000800 */
[----:B--2---:R-:W-:Y:S01]  /*fe10*/  FADD.FTZ R8, R52, R3 ;  /* 0x0000000334087221 */ /* 0x004fe20000010000 */
[----:B------:R-:W-:Y:S01]  /*fe20*/  FFMA.FTZ R186, R76, UR45, -R10 ;  /* 0x0000002d4cba7c23 */ /* 0x000fe2000801080a */
[----:B------:R-:W-:Y:S01]  /*fe30*/  FFMA.FTZ R187, R78, UR45, -R36 ;  /* 0x0000002d4ebb7c23 */ /* 0x000fe20008010824 */
[--C-:B------:R-:W-:Y:S01]  /*fe40*/  FFMA.FTZ R13, R77, UR45, -R10.reuse ;  /* 0x0000002d4d0d7c23 */ /* 0x100fe2000801080a */
[----:B------:R-:W-:Y:S01]  /*fe50*/  FFMA.FTZ R188, R80, UR45, -R10 ;  /* 0x0000002d50bc7c23 */ /* 0x000fe2000801080a */
[----:B------:R-:W-:Y:S01]  /*fe60*/  FFMA.FTZ R189, R82, UR45, -R36 ;  /* 0x0000002d52bd7c23 */ /* 0x000fe20008010824 */
[----:B------:R-:W-:Y:S01]  /*fe70*/  LEA R50, R157, R156, 0x3 ;  /* 0x0000009c9d327211 */ /* 0x000fe200078e18ff */
[----:B------:R-:W2:Y:S01]  /*fe80*/  MUFU.EX2 R163, R163 ;  /* 0x000000a300a37308 */ /* 0x000ea20000000800 */
[----:B-1----:R-:W-:Y:S01]  /*fe90*/  FADD.FTZ R34, R162, R31 ;  /* 0x0000001fa2227221 */ /* 0x002fe20000010000 */
        /* <DEDUP_REMOVED lines=83> */
[--C-:B------:R-:W-:Y:S01]  /*103d0*/  FFMA.FTZ R31, R83, UR45, -R36.reuse ;  /* 0x0000002d531f7c23 */ /* 0x100fe20008010824 */
[----:B------:R-:W-:-:S05]  /*103e0*/  FFMA.FTZ R36, R87, UR45, -R36 ;  /* 0x0000002d57247c23 */ /* 0x000fca0008010824 */
[----:B------:R-:W1:Y:S01]  /*103f0*/  MUFU.EX2 R15, R15 ;  /* 0x0000000f000f7308 */ /* 0x000e620000000800 */
[----:B0-----:R-:W-:-:S07]  /*10400*/  FADD.FTZ R46, R182, R3 ;  /* 0x00000003b62e7221 */ /* 0x001fce0000010000 */
[----:B------:R-:W0:Y:S01]  /*10410*/  MUFU.EX2 R37, R37 ;  /* 0x0000002500257308 */ /* 0x000e220000000800 */
[----:B--2---:R-:W-:-:S07]  /*10420*/  FADD.FTZ R8, R183, R8 ;  /* 0x00000008b7087221 */ /* 0x004fce0000010000 */
[----:B------:R-:W2:Y:S01]  /*10430*/  MUFU.EX2 R184, R184 ;  /* 0x000000b800b87308 */ /* 0x000ea20000000800 */
[----:B-1----:R-:W-:Y:S01]  /*10440*/  FADD.FTZ R3, R15, R46 ;  /* 0x0000002e0f037221 */ /* 0x002fe20000010000 */
[----:B------:R-:W-:-:S06]  /*10450*/  IMAD.U32 R46, RZ, RZ, UR38 ;  /* 0x00000026ff2e7e24 */ /* 0x000fcc000f8e00ff */
[----:B------:R-:W1:Y:S01]  /*10460*/  MUFU.EX2 R185, R185 ;  /* 0x000000b900b97308 */ /* 0x000e620000000800 */
[----:B0-----:R-:W-:-:S07]  /*10470*/  FADD.FTZ R8, R37, R8 ;  /* 0x0000000825087221 */ /* 0x001fce0000010000 */
[----:B------:R-:W0:Y:S01]  /*10480*/  MUFU.EX2 R14, R14 ;  /* 0x0000000e000e7308 */ /* 0x000e220000000800 */
[----:B--2---:R-:W-:Y:S01]  /*10490*/  FADD.FTZ R47, R184, R3 ;  /* 0x00000003b82f7221 */ /* 0x004fe20000010000 */
[----:B------:R-:W-:-:S05]  /*104a0*/  VIADD R3, R50, 0x28840 ;  /* 0x0002884032037836 */ /* 0x000fca0000000000 */
[----:B------:R-:W-:Y:S01]  /*104b0*/  PRMT R3, R46, 0x654, R3 ;  /* 0x000006542e037816 */ /* 0x000fe20000000003 */
[----:B------:R-:W2:Y:S01]  /*104c0*/  MUFU.EX2 R35, R35 ;  /* 0x0000002300237308 */ /* 0x000ea20000000800 */
[----:B-1----:R-:W-:Y:S02]  /*104d0*/  FADD.FTZ R8, R185, R8 ;  /* 0x00000008b9087221 */ /* 0x002fe40000010000 */
[----:B------:R1:W-:Y:S05]  /*104e0*/  SYNCS.ARRIVE.TRANS64.RED.A1T0 RZ, [R3+URZ], RZ ;  /* 0x000000ff03ff79a7 */ /* 0x0003ea000810043f */
[----:B------:R-:W3:Y:S01]  /*104f0*/  MUFU.EX2 R186, R186 ;  /* 0x000000ba00ba7308 */ /* 0x000ee20000000800 */
[----:B0-----:R-:W-:-:S07]  /*10500*/  FADD.FTZ R47, R14, R47 ;  /* 0x0000002f0e2f7221 */ /* 0x001fce0000010000 */
[----:B------:R-:W0:Y:S01]  /*10510*/  MUFU.EX2 R187, R187 ;  /* 0x000000bb00bb7308 */ /* 0x000e220000000800 */
[----:B--2---:R-:W-:-:S07]  /*10520*/  FADD.FTZ R8, R35, R8 ;  /* 0x0000000823087221 */ /* 0x004fce0000010000 */
        /* <DEDUP_REMOVED lines=24> */
.L_x_7129:
[----:B------:R-:W-:Y:S01]  /*106b0*/  IMAD R12, R12, 0x8, R156 ;  /* 0x000000080c0c7824 */ /* 0x000fe200078e029c */
[----:B------:R-:W-:Y:S01]  /*106c0*/  ISETP.GT.AND P1, PT, R9, R194, PT ;  /* 0x000000c20900720c */ /* 0x000fe20003f24270 */
[-C--:B------:R-:W-:Y:S01]  /*106d0*/  FMUL.FTZ R88, R88, R5.reuse ;  /* 0x0000000558587220 */ /* 0x080fe20000410000 */
[----:B------:R-:W-:Y:S01]  /*106e0*/  MOV R47, UR38 ;  /* 0x00000026002f7c02 */ /* 0x000fe20008000f00 */
[----:B------:R-:W-:Y:S01]  /*106f0*/  VIADD R12, R12, 0x28860 ;  /* 0x000288600c0c7836 */ /* 0x000fe20000000000 */
[----:B------:R-:W-:Y:S01]  /*10700*/  F2FP.F16.F32.PACK_AB R160, R161, R160 ;  /* 0x000000a0a1a0723e */ /* 0x000fe200000000ff */
[-C--:B------:R-:W-:Y:S01]  /*10710*/  FMUL.FTZ R89, R89, R5.reuse ;  /* 0x0000000559597220 */ /* 0x080fe20000410000 */
[----:B------:R-:W-:Y:S01]  /*10720*/  F2FP.F16.F32.PACK_AB R162, R163, R162 ;  /* 0x000000a2a3a2723e */ /* 0x000fe200000000ff */
[-C--:B------:R-:W-:Y:S01]  /*10730*/  FMUL.FTZ R92, R92, R5.reuse ;  /* 0x000000055c5c7220 */ /* 0x080fe20000410000 */
[----:B------:R-:W-:Y:S01]  /*10740*/  PRMT R12, R47, 0x654, R12 ;  /* 0x000006542f0c7816 */ /* 0x000fe2000000000c */
[-C--:B------:R-:W-:Y:S01]  /*10750*/  FMUL.FTZ R93, R93, R5.reuse ;  /* 0x000000055d5d7220 */ /* 0x080fe20000410000 */
[----:B------:R-:W-:Y:S01]  /*10760*/  F2FP.F16.F32.PACK_AB R164, R165, R164 ;  /* 0x000000a4a5a4723e */ /* 0x000fe200000000ff */
[-C--:B------:R-:W-:Y:S01]  /*10770*/  FMUL.FTZ R96, R96, R5.reuse ;  /* 0x0000000560607220 */ /* 0x080fe20000410000 */
[----:B------:R0:W-:Y:S01]  /*10780*/  SYNCS.ARRIVE.TRANS64.RED.A1T0 RZ, [R12+URZ], RZ ;  /* 0x000000ff0cff79a7 */ /* 0x0001e2000810043f */
[----:B------:R-:W-:Y:S01]  /*10790*/  F2FP.F16.F32.PACK_AB R188, R11, R188 ;  /* 0x000000bc0bbc723e */ /* 0x000fe200000000ff */
[-C--:B------:R-:W-:Y:S01]  /*107a0*/  FMUL.FTZ R97, R97, R5.reuse ;  /* 0x0000000561617220 */ /* 0x080fe20000410000 */
[----:B------:R-:W-:Y:S01]  /*107b0*/  F2FP.F16.F32.PACK_AB R190, R10, R190 ;  /* 0x000000be0abe723e */ /* 0x000fe200000000ff */
        /* <DEDUP_REMOVED lines=27> */
[----:B------:R-:W-:Y:S01]  /*10970*/  FMUL.FTZ R90, R90, R7 ;  /* 0x000000075a5a7220 */ /* 0x000fe20000410000 */
[----:B------:R-:W-:Y:S01]  /*10980*/  F2FP.F16.F32.PACK_AB R163, R49, R27 ;  /* 0x0000001b31a3723e */ /* 0x000fe200000000ff */
[-C--:B------:R-:W-:Y:S01]  /*10990*/  FMUL.FTZ R91, R91, R7.reuse ;  /* 0x000000075b5b7220 */ /* 0x080fe20000410000 */
        /* <DEDUP_REMOVED lines=52> */
[-C--:B------:R-:W-:Y:S01]  /*10ce0*/  FMUL.FTZ R147, R147, R7.reuse ;  /* 0x0000000793937220 */ /* 0x080fe20000410000 */
[-C--:B------:R-:W-:Y:S01]  /*10cf0*/  FMUL.FTZ R150, R150, R7.reuse ;  /* 0x0000000796967220 */ /* 0x080fe20000410000 */
[----:B------:R-:W-:Y:S01]  /*10d00*/  FMUL.FTZ R151, R151, R7 ;  /* 0x0000000797977220 */ /* 0x000fe20000410000 */
[----:B------:R-:W-:Y:S01]  /*10d10*/  VIADD R9, R9, 0xffffffff ;  /* 0xffffffff09097836 */ /* 0x000fe20000000000 */
[----:B------:R-:W-:Y:S01]  /*10d20*/  MOV R11, R4 ;  /* 0x00000004000b7202 */ /* 0x000fe20000000f00 */
[----:B------:R-:W-:-:S02]  /*10d30*/  IMAD.MOV.U32 R10, RZ, RZ, R6 ;  /* 0x000000ffff0a7224 */ /* 0x000fc400078e0006 */
[----:B------:R-:W-:Y:S02]  /*10d40*/  IMAD.MOV.U32 R5, RZ, RZ, R158 ;  /* 0x000000ffff057224 */ /* 0x000fe400078e009e */
[----:B0-----:R-:W-:Y:S01]  /*10d50*/  IMAD.MOV.U32 R12, RZ, RZ, R157 ;  /* 0x000000ffff0c7224 */ /* 0x001fe200078e009d */
[----:B------:R-:W-:Y:S06]  /*10d60*/  @P1 BRA `(.L_x_7130) ;  /* 0xffffffdc00741947 */ /* 0x000fec000383ffff */
.L_x_7118:
[----:B------:R-:W-:Y:S05]  /*10d70*/  WARPSYNC.ALL ;  /* 0x0000000000007948 */ /* 0x000fea0003800000 */
[----:B------:R-:W-:Y:S06]  /*10d80*/  BAR.ARV 0x8, 0x180 ;  /* 0x0206000000007b1d */ /* 0x000fec0000002000 */
[----:B------:R-:W-:Y:S05]  /*10d90*/  @!P0 BRA `(.L_x_7131) ;  /* 0x0000000000048947 */ /* 0x000fea0003800000 */
[----:B------:R-:W-:Y:S01]  /*10da0*/  BPT.TRAP 0x1 ;  /* 0x000000040000795c */ /* 0x000fe20000300000 */
.L_x_7131:
[----:B------:R-:W-:Y:S01]  /*10db0*/  IMAD R15, R157, 0x8, R156 ;  /* 0x000000089d0f7824 */ /* 0x000fe200078e029c */
[----:B------:R-:W-:-:S04]  /*10dc0*/  SHF.L.U32 R0, R158, 0x1f, RZ ;  /* 0x0000001f9e007819 */ /* 0x000fc800000006ff */
[----:B------:R0:W1:Y:S01]  /*10dd0*/  SYNCS.PHASECHK.TRANS64.TRYWAIT P1, [R15+URZ+0x28850], R0 ;  /* 0x028850000f0075a7 */ /* 0x000062000802017f */
[----:B------:R-:W-:Y:S05]  /*10de0*/  @!P0 BRA `(.L_x_7132) ;  /* 0x0000000000048947 */ /* 0x000fea0003800000 */
[----:B------:R-:W-:Y:S01]  /*10df0*/  BPT.TRAP 0x1 ;  /* 0x000000040000795c */ /* 0x000fe20000300000 */
.L_x_7132:
[----:B------:R-:W-:-:S04]  /*10e00*/  IADD3 R156, R156, 0x400, RZ ;  /* 0x000004009c9c7810 */ /* 0x000fc80007ffe0ff */
[----:B------:R-:W-:-:S04]  /*10e10*/  SHF.R.U32.HI R156, RZ, 0x4, R156 ;  /* 0x00000004ff9c7819 */ /* 0x000fc8000001169c */
[----:B------:R-:W-:-:S04]  /*10e20*/  LOP3.LUT R156, R156, 0x3fff, RZ, 0xc0, !PT ;  /* 0x00003fff9c9c7812 */ /* 0x000fc800078ec0ff */
[----:B------:R-:W-:Y:S01]  /*10e30*/  LOP3.LUT R156, R156, 0x4000000, RZ, 0xfc, !PT ;  /* 0x040000009c9c7812 */ /* 0x000fe200078efcff */
[----:B-1----:R-:W-:Y:S06]  /*10e40*/  @P1 BRA `(.L_x_7133) ;  /* 0x0000000000081947 */ /* 0x002fec0003800000 */
[----:B------:R-:W1:Y:S02]  /*10e50*/  SYNCS.PHASECHK.TRANS64.TRYWAIT P1, [R15+URZ+0x28850], R0 ;  /* 0x028850000f0075a7 */ /* 0x000e64000802017f */
[----:B-1----:R-:W-:Y:S05]  /*10e60*/  @!P1 BRA `(.L_x_7134) ;  /* 0x000000bc00849947 */ /* 0x002fea0003800000 */
.L_x_7133:
[----:B------:R-:W-:Y:S01]  /*10e70*/  IMAD R10, R157, 0x800, R156 ;  /* 0x000008009d0a7824 */ /* 0x000fe200078e029c */
[----:B------:R-:W-:Y:S05]  /*10e80*/  WARPSYNC.ALL ;  /* 0x0000000000007948 */ /* 0x000fea0003800000 */
[----:B------:R-:W-:Y:S01]  /*10e90*/  IMAD.MOV.U32 R11, RZ, RZ, 0x40000040 ;  /* 0x40000040ff0b7424 */ /* 0x000fe200078e00ff */
[C---:B------:R-:W-:Y:S01]  /*10ea0*/  R2UR UR6, R10.reuse ;  /* 0x000000000a0672ca */ /* 0x040fe200000e0000 */
[----:B------:R-:W-:Y:S01]  /*10eb0*/  WARPGROUP.ARRIVE ;  /* 0x00000000000079c5 */ /* 0x000fe20000000000 */
[----:B------:R-:W-:Y:S01]  /*10ec0*/  VIADD R12, R10, 0x80 ;  /* 0x000000800a0c7836 */ /* 0x000fe20000000000 */
[----:B------:R-:W-:Y:S01]  /*10ed0*/  MOV R13, 0x40000040 ;  /* 0x40000040000d7802 */ /* 0x000fe20000000f00 */
[----:B01----:R-:W0:Y:S01]  /*10ee0*/  SHFL.BFLY PT, R0, R3, 0x2, 0x1f ;  /* 0x0c401f0003007f89 */ /* 0x003e2200000e0000 */
[----:B------:R-:W-:Y:S01]  /*10ef0*/  R2UR UR7, R11 ;  /* 0x000000000b0772ca */ /* 0x000fe200000e0000 */
[----:B------:R-:W-:Y:S01]  /*10f00*/  IMAD.MOV.U32 R69, RZ, RZ, RZ ;  /* 0x000000ffff457224 */ /* 0x000fe200078e00ff */
[----:B------:R-:W-:Y:S01]  /*10f10*/  MOV R11, 0x40000040 ;  /* 0x40000040000b7802 */ /* 0x000fe20000000f00 */
[----:B------:R-:W1:Y:S01]  /*10f20*/  SHFL.BFLY PT, R5, R8, 0x2, 0x1f ;  /* 0x0c401f0008057f89 */ /* 0x000e6200000e0000 */
[----:B------:R-:W-:-:S09]  /*10f30*/  MOV R14, UR45 ;  /* 0x0000002d000e7c02 */ /* 0x000fd20008000f00 */
[----:B------:R-:W-:Y:S01]  /*10f40*/  HGMMA.64x128x16.F32 R88, R160, gdesc[UR4].tnspB, R88, gsb0 ;  /* 0x41e00004a0587df0 */ /* 0x000fe20008000858 */
[----:B------:R-:W-:Y:S01]  /*10f50*/  R2UR UR6, R12 ;  /* 0x000000000c0672ca */ /* 0x000fe200000e0000 */
[----:B------:R-:W-:Y:S01]  /*10f60*/  VIADD R12, R10, 0x100 ;  /* 0x000001000a0c7836 */ /* 0x000fe20000000000 */
[----:B------:R-:W-:Y:S01]  /*10f70*/  R2UR UR7, R13 ;  /* 0x000000000d0772ca */ /* 0x000fe200000e0000 */
[----:B------:R-:W-:Y:S02]  /*10f80*/  IMAD.MOV.U32 R13, RZ, RZ, 0x40000040 ;  /* 0x40000040ff0d7424 */ /* 0x000fe400078e00ff */
[----:B0-----:R-:W-:Y:S01]  /*10f90*/  FADD.FTZ R0, R0, R3 ;  /* 0x0000000300007221 */ /* 0x001fe20000010000 */
[----:B------:R-:W-:Y:S02]  /*10fa0*/  IMAD.MOV.U32 R3, RZ, RZ, -0x800000 ;  /* 0xff800000ff037424 */ /* 0x000fe400078e00ff */
[----:B-1----:R-:W-:Y:S02]  /*10fb0*/  FADD.FTZ R7, R5, R8 ;  /* 0x0000000805077221 */ /* 0x002fe40000010000 */
[----:B------:R-:W0:Y:S01]  /*10fc0*/  SHFL.BFLY PT, R5, R0, 0x1, 0x1f ;  /* 0x0c201f0000057f89 */ /* 0x000e2200000e0000 */
[----:B------:R-:W-:-:S02]  /*10fd0*/  WARPGROUP.DEPBAR.LE gsb0, 0x0 ;  /* 0x00008000000079c5 */ /* 0x000fc40000010000 */
[----:B------:R-:W-:-:S06]  /*10fe0*/  WARPGROUP.ARRIVE ;  /* 0x00000000000079c5 */ /* 0x000fcc0000000000 */
[----:B------:R-:W-:Y:S01]  /*10ff0*/  HGMMA.64x128x16.F32 R88, R164, gdesc[UR4].tnspB, R88, gsb0 ;  /* 0x41e00004a4587df0 */ /* 0x000fe20008000858 */
[----:B------:R-:W-:Y:S01]  /*11000*/  R2UR UR6, R12 ;  /* 0x000000000c0672ca */ /* 0x000fe200000e0000 */
[----:B------:R-:W-:Y:S01]  /*11010*/  VIADD R12, R10, 0x180 ;  /* 0x000001800a0c7836 */ /* 0x000fe20000000000 */
[----:B------:R-:W-:Y:S02]  /*11020*/  R2UR UR7, R13 ;  /* 0x000000000d0772ca */ /* 0x000fe400000e0000 */
[----:B------:R-:W-:Y:S01]  /*11030*/  MOV R13, 0x40000040 ;  /* 0x40000040000d7802 */ /* 0x000fe20000000f00 */
        /* <DEDUP_REMOVED lines=18> */
[C---:B------:R-:W-:Y:S01]  /*11160*/  VIADD R12, R10.reuse, 0x300 ;  /* 0x000003000a0c7836 */ /* 0x040fe20000000000 */
[----:B------:R-:W-:Y:S01]  /*11170*/  R2UR UR7, R13 ;  /* 0x000000000d0772ca */ /* 0x000fe200000e0000 */
[----:B------:R-:W-:Y:S02]  /*11180*/  IMAD.MOV.U32 R13, RZ, RZ, 0x40000040 ;  /* 0x40000040ff0d7424 */ /* 0x000fe400078e00ff */
[----:B------:R-:W-:Y:S01]  /*11190*/  VIADD R10, R10, 0x380 ;  /* 0x000003800a0a7836 */ /* 0x000fe20000000000 */
[----:B------:R-:W-:Y:S02]  /*111a0*/  WARPGROUP.DEPBAR.LE gsb0, 0x0 ;  /* 0x00008000000079c5 */ /* 0x000fe40000010000 */
[----:B------:R-:W-:-:S07]  /*111b0*/  WARPGROUP.ARRIVE ;  /* 0x00000000000079c5 */ /* 0x000fce0000000000 */
[----:B------:R-:W-:Y:S01]  /*111c0*/  HGMMA.64x128x16.F32 R88, R180, gdesc[UR4].tnspB, R88, gsb0 ;  /* 0x41e00004b4587df0 */ /* 0x000fe20008000858 */
[----:B------:R-:W-:Y:S01]  /*111d0*/  R2UR UR6, R12 ;  /* 0x000000000c0672ca */ /* 0x000fe200000e0000 */
[----:B0-----:R-:W-:Y:S01]  /*111e0*/  FADD.FTZ R12, R0, R5 ;  /* 0x00000005000c7221 */ /* 0x001fe20000010000 */
[----:B------:R-:W-:Y:S01]  /*111f0*/  R2UR UR7, R13 ;  /* 0x000000000d0772ca */ /* 0x000fe200000e0000 */
[----:B------:R-:W-:Y:S02]  /*11200*/  IMAD.U32 R5, RZ, RZ, UR45 ;  /* 0x0000002dff057e24 */ /* 0x000fe4000f8e00ff */
[----:B------:R-:W-:Y:S01]  /*11210*/  IMAD.MOV.U32 R0, RZ, RZ, -0x800000 ;  /* 0xff800000ff007424 */ /* 0x000fe200078e00ff */
[----:B------:R-:W-:-:S13]  /*11220*/  FSETP.NE.FTZ.AND P1, PT, R12, RZ, PT ;  /* 0x000000ff0c00720b */ /* 0x000fda0003f35000 */
[----:B------:R-:W0:Y:S01]  /*11230*/  @P1 MUFU.LG2 R9, R12 ;  /* 0x0000000c00091308 */ /* 0x000e220000000c00 */
[----:B------:R-:W-:-:S07]  /*11240*/  @P1 FMUL.FTZ R5, R5, 0.69314718246459960938 ;  /* 0x3f31721805051820 */ /* 0x000fce0000410000 */
[----:B------:R-:W-:Y:S01]  /*11250*/  @P1 MUFU.RCP R69, R12 ;  /* 0x0000000c00451308 */ /* 0x000fe20000001000 */
[----:B0-----:R-:W-:-:S04]  /*11260*/  @P1 FMUL.FTZ R8, R9, 0.69314718246459960938 ;  /* 0x3f31721809081820 */ /* 0x001fc80000410000 */
[----:B------:R-:W-:Y:S01]  /*11270*/  @P1 FFMA.FTZ R3, R5, R4, R8 ;  /* 0x0000000405031223 */ /* 0x000fe20000010008 */
[----:B------:R-:W-:Y:S02]  /*11280*/  WARPGROUP.DEPBAR.LE gsb0, 0x0 ;  /* 0x00008000000079c5 */ /* 0x000fe40000010000 */
[----:B------:R-:W-:-:S06]  /*11290*/  WARPGROUP.ARRIVE ;  /* 0x00000000000079c5 */ /* 0x000fcc0000000000 */
[----:B------:R-:W-:Y:S01]  /*112a0*/  HGMMA.64x128x16.F32 R88, R184, gdesc[UR4].tnspB, R88, gsb0 ;  /* 0x41e00004b8587df0 */ /* 0x000fe20008000858 */
[----:B------:R-:W-:Y:S02]  /*112b0*/  R2UR UR6, R10 ;  /* 0x000000000a0672ca */ /* 0x000fe400000e0000 */
[----:B------:R-:W-:Y:S01]  /*112c0*/  R2UR UR7, R11 ;  /* 0x000000000b0772ca */ /* 0x000fe200000e0000 */
[----:B------:R-:W0:Y:S02]  /*112d0*/  SHFL.BFLY PT, R10, R7, 0x1, 0x1f ;  /* 0x0c201f00070a7f89 */ /* 0x000e2400000e0000 */
[----:B0-----:R-:W-:Y:S01]  /*112e0*/  FADD.FTZ R13, R7, R10 ;  /* 0x0000000a070d7221 */ /* 0x001fe20000010000 */
[----:B------:R-:W-:-:S04]  /*112f0*/  IMAD.MOV.U32 R10, RZ, RZ, RZ ;  /* 0x000000ffff0a7224 */ /* 0x000fc800078e00ff */
[----:B------:R-:W-:-:S13]  /*11300*/  FSETP.NE.FTZ.AND P2, PT, R13, RZ, PT ;  /* 0x000000ff0d00720b */ /* 0x000fda0003f55000 */
[----:B------:R-:W0:Y:S01]  /*11310*/  @P2 MUFU.LG2 R11, R13 ;  /* 0x0000000d000b2308 */ /* 0x000e220000000c00 */
[----:B------:R-:W-:-:S07]  /*11320*/  @P2 FMUL.FTZ R14, R14, 0.69314718246459960938 ;  /* 0x3f3172180e0e2820 */ /* 0x000fce0000410000 */
[----:B------:R1:W2:Y:S01]  /*11330*/  @P2 MUFU.RCP R10, R13 ;  /* 0x0000000d000a2308 */ /* 0x0002a20000001000 */
[----:B0-----:R-:W-:-:S04]  /*11340*/  @P2 FMUL.FTZ R11, R11, 0.69314718246459960938 ;  /* 0x3f3172180b0b2820 */ /* 0x001fc80000410000 */
[----:B------:R-:W-:Y:S01]  /*11350*/  @P2 FFMA.FTZ R0, R14, R6, R11 ;  /* 0x000000060e002223 */ /* 0x000fe2000001000b */
[----:B------:R-:W-:Y:S02]  /*11360*/  WARPGROUP.DEPBAR.LE gsb0, 0x0 ;  /* 0x00008000000079c5 */ /* 0x000fe40000010000 */
[----:B------:R-:W-:-:S06]  /*11370*/  WARPGROUP.ARRIVE ;  /* 0x00000000000079c5 */ /* 0x000fcc0000000000 */
[----:B------:R-:W-:Y:S03]  /*11380*/  HGMMA.64x128x16.F32 R88, R188, gdesc[UR4].tnspB, R88, gsb0 ;  /* 0x41e00004bc587df0 */ /* 0x000fe60008000858 */
[----:B------:R-:W-:Y:S02]  /*11390*/  WARPGROUP.DEPBAR.LE gsb0, 0x0 ;  /* 0x00008000000079c5 */ /* 0x000fe40000010000 */
[----:B-12---:R-:W-:Y:S05]  /*113a0*/  @!P0 BRA `(.L_x_7135) ;  /* 0x0000000000048947 */ /* 0x006fea0003800000 */
[----:B------:R-:W-:Y:S01]  /*113b0*/  BPT.TRAP 0x1 ;  /* 0x000000040000795c */ /* 0x000fe20000300000 */
.L_x_7135:
[----:B------:R-:W-:Y:S01]  /*113c0*/  VIADD R4, R15, 0x28860 ;  /* 0x000288600f047836 */ /* 0x000fe20000000000 */
[----:B------:R-:W-:Y:S01]  /*113d0*/  MOV R5, UR38 ;  /* 0x0000002600057c02 */ /* 0x000fe20008000f00 */
        /* <DEDUP_REMOVED lines=70> */
[----:B------:R-:W-:Y:S01]  /*11840*/  LOP3.LUT R158, R158, R5, RZ, 0x3c, !PT ;  /* 0x000000059e9e7212 */ /* 0x000fe200078e3cff */
[----:B------:R-:W-:Y:S01]  /*11850*/  UIADD3 UR39, UR39, 0x1, URZ ;  /* 0x0000000127277890 */ /* 0x000fe2000fffe03f */
[----:B0-----:R-:W-:-:S11]  /*11860*/  SEL R157, R157, RZ, P1 ;  /* 0x000000ff9d9d7207 */ /* 0x001fd60000800000 */
.L_x_7071:
[----:B------:R-:W-:Y:S05]  /*11870*/  WARPSYNC.ALL ;  /* 0x0000000000007948 */ /* 0x000fea0003800000 */
[----:B------:R-:W0:Y:S08]  /*11880*/  S2UR UR38, SR_CgaCtaId ;  /* 0x00000000002679c3 */ /* 0x000e300000008800 */
[----:B------:R-:W-:Y:S06]  /*11890*/  BAR.SYNC.DEFER_BLOCKING 0x5, 0x180 ;  /* 0x0146000000007b1d */ /* 0x000fec0000010000 */
[----:B------:R-:W-:Y:S01]  /*118a0*/  UMOV UR4, 0x400 ;  /* 0x0000040000047882 */ /* 0x000fe20000000000 */
[----:B------:R-:W-:Y:S01]  /*118b0*/  BSSY B0, `(.L_x_7136) ;  /* 0x00002f0000007945 */ /* 0x000fe20003800000 */
[----:B0-----:R-:W-:-:S06]  /*118c0*/  ULEA UR4, UR38, UR4, 0x18 ;  /* 0x0000000426047291 */ /* 0x001fcc000f8ec03f */
[----:B------:R-:W-:-:S05]  /*118d0*/  IMAD.U32 R156, RZ, RZ, UR4 ;  /* 0x00000004ff9c7e24 */ /* 0x000fca000f8e00ff */
[----:B------:R0:W1:Y:S01]  /*118e0*/  LDS.128 R28, [R156+0x288d0] ;  /* 0x0288d0009c1c7984 */ /* 0x0000620000000c00 */
[----:B------:R-:W-:Y:S06]  /*118f0*/  BAR.ARV 0x4, 0x180 ;  /* 0x0106000000007b1d */ /* 0x000fec0000002000 */
[----:B------:R-:W-:Y:S05]  /*11900*/  @P0 BRA `(.L_x_7137) ;  /* 0x0000002000a40947 */ /* 0x000fea0003800000 */
[----:B------:R-:W3:Y:S01]  /*11910*/  LDL R4, [R1+0x1c] ;  /* 0x00001c0001047983 */ /* 0x000ee20000100800 */
[----:B------:R-:W-:Y:S01]  /*11920*/  ULDC UR4, c[0x0][0xad4] ;  /* 0x0002b50000047ab9 */ /* 0x000fe20000000800 */
[----:B------:R-:W-:Y:S01]  /*11930*/  F2FP.F16.F32.PACK_AB R34, R61, R60 ;  /* 0x0000003c3d22723e */ /* 0x000fe200000000ff */
[----:B------:R-:W4:Y:S01]  /*11940*/  S2R R5, SR_SWINHI ;  /* 0x0000000000057919 */ /* 0x000f220000002f00 */
[----:B------:R-:W-:Y:S02]  /*11950*/  F2FP.F16.F32.PACK_AB R36, R63, R62 ;  /* 0x0000003e3f24723e */ /* 0x000fe400000000ff */
[----:B------:R-:W-:Y:S02]  /*11960*/  MOV R92, R156 ;  /* 0x0000009c005c7202 */ /* 0x000fe40000000f00 */
[----:B----4-:R-:W-:-:S03]  /*11970*/  MOV R93, R5 ;  /* 0x00000005005d7202 */ /* 0x010fc60000000f00 */
[----:B---3--:R-:W-:-:S03]  /*11980*/  IMAD.WIDE R8, R4, 0x2, R92 ;  /* 0x0000000204087825 */ /* 0x008fc600078e025c */
[C---:B------:R-:W-:Y:S02]  /*11990*/  IADD3 R37, P0, R8.reuse, 0x40, RZ ;  /* 0x0000004008257810 */ /* 0x040fe40007f1e0ff */
[----:B------:R-:W-:Y:S02]  /*119a0*/  IADD3 R35, P5, R8, 0x20, RZ ;  /* 0x0000002008237810 */ /* 0x000fe40007fbe0ff */
[----:B------:R-:W-:Y:S02]  /*119b0*/  IADD3.X R25, RZ, R9, RZ, P0, !PT ;  /* 0x00000009ff197210 */ /* 0x000fe400007fe4ff */
[----:B------:R-:W-:Y:S01]  /*119c0*/  ISETP.NE.AND P0, PT, R204, RZ, PT ;  /* 0x000000ffcc00720c */ /* 0x000fe20003f05270 */
[--C-:B------:R-:W-:Y:S01]  /*119d0*/  IMAD.X R27, RZ, RZ, R9.reuse, P5 ;  /* 0x000000ffff1b7224 */ /* 0x100fe200028e0609 */
[----:B------:R-:W-:Y:S02]  /*119e0*/  IADD3 R39, P1, R8, 0x60, RZ ;  /* 0x0000006008277810 */ /* 0x000fe40007f3e0ff */
[----:B------:R-:W-:Y:S01]  /*119f0*/  SEL R204, R204, UR4, P0 ;  /* 0x00000004cccc7c07 */ /* 0x000fe20008000000 */
[----:B------:R-:W-:Y:S05]  /*11a00*/  WARPSYNC.ALL ;  /* 0x0000000000007948 */ /* 0x000fea0003800000 */
[----:B------:R-:W-:Y:S01]  /*11a10*/  LOP3.LUT R11, R8, 0x380, RZ, 0xc0, !PT ;  /* 0x00000380080b7812 */ /* 0x000fe200078ec0ff */
[----:B------:R-:W-:Y:S01]  /*11a20*/  IMAD.X R15, RZ, RZ, R9, P1 ;  /* 0x000000ffff0f7224 */ /* 0x000fe200008e0609 */
[----:B------:R-:W-:Y:S01]  /*11a30*/  LOP3.LUT R4, R35, 0x380, RZ, 0xc0, !PT ;  /* 0x0000038023047812 */ /* 0x000fe200078ec0ff */
[----:B------:R-:W-:Y:S01]  /*11a40*/  ULDC.64 UR6, c[0x0][0xc08] ;  /* 0x0003020000067ab9 */ /* 0x000fe20000000a00 */
[----:B------:R-:W-:Y:S01]  /*11a50*/  LOP3.LUT R10, R39, 0x380, RZ, 0xc0, !PT ;  /* 0x00000380270a7812 */ /* 0x000fe200078ec0ff */
[----:B------:R-:W-:Y:S01]  /*11a60*/  ULDC.64 UR4, c[0x0][0xc00] ;  /* 0x0003000000047ab9 */ /* 0x000fe20000000a00 */
[----:B------:R-:W-:-:S02]  /*11a70*/  LOP3.LUT R6, R37, 0x380, RZ, 0xc0, !PT ;  /* 0x0000038025067812 */ /* 0x000fc400078ec0ff */
[----:B------:R-:W-:Y:S02]  /*11a80*/  SHF.R.U64 R11, R11, 0x3, RZ ;  /* 0x000000030b0b7819 */ /* 0x000fe400000012ff */
[----:B------:R-:W-:Y:S02]  /*11a90*/  SHF.R.U64 R4, R4, 0x3, RZ ;  /* 0x0000000304047819 */ /* 0x000fe400000012ff */
[C---:B------:R-:W-:Y:S02]  /*11aa0*/  IADD3 R95, P2, R8.reuse, 0x4000, RZ ;  /* 0x00004000085f7810 */ /* 0x040fe40007f5e0ff */
[----:B-1----:R-:W-:Y:S02]  /*11ab0*/  IADD3 R28, P5, R8, 0x4060, RZ ;  /* 0x00004060081c7810 */ /* 0x002fe40007fbe0ff */
[----:B------:R-:W-:Y:S01]  /*11ac0*/  SHF.R.U64 R10, R10, 0x3, RZ ;  /* 0x000000030a0a7819 */ /* 0x000fe200000012ff */
[--C-:B--2---:R-:W-:Y:S01]  /*11ad0*/  IMAD.X R13, RZ, RZ, R9.reuse, P2 ;  /* 0x000000ffff0d7224 */ /* 0x104fe200010e0609 */
[----:B------:R-:W-:Y:S01]  /*11ae0*/  IADD3 R107, P4, R8, 0x4040, RZ ;  /* 0x00004040086b7810 */ /* 0x000fe20007f9e0ff */
[----:B------:R-:W-:Y:S01]  /*11af0*/  IMAD.X R33, RZ, RZ, R9, P5 ;  /* 0x000000ffff217224 */ /* 0x000fe200028e0609 */
[----:B------:R-:W-:Y:S01]  /*11b00*/  SHF.R.U64 R6, R6, 0x3, RZ ;  /* 0x0000000306067819 */ /* 0x000fe200000012ff */
[----:B------:R-:W-:Y:S01]  /*11b10*/  BAR.SYNC.DEFER_BLOCKING 0x1, 0x100 ;  /* 0x0044000000007b1d */ /* 0x000fe20000010000 */
[----:B------:R-:W-:-:S02]  /*11b20*/  IADD3 R97, P3, R8, 0x4020, RZ ;  /* 0x0000402008617810 */ /* 0x000fc40007f7e0ff */
[----:B------:R-:W-:Y:S02]  /*11b30*/  LOP3.LUT R8, R11, R8, RZ, 0x3c, !PT ;  /* 0x000000080b087212 */ /* 0x000fe400078e3cff */
[----:B------:R-:W-:Y:S01]  /*11b40*/  LOP3.LUT R26, R4, R35, RZ, 0x3c, !PT ;  /* 0x00000023041a7212 */ /* 0x000fe200078e3cff */
[----:B------:R-:W-:Y:S01]  /*11b50*/  IMAD.X R7, RZ, RZ, R9, P3 ;  /* 0x000000ffff077224 */ /* 0x000fe200018e0609 */
[----:B------:R-:W-:Y:S02]  /*11b60*/  LOP3.LUT R14, R10, R39, RZ, 0x3c, !PT ;  /* 0x000000270a0e7212 */ /* 0x000fe400078e3cff */
[----:B------:R-:W-:Y:S02]  /*11b70*/  LOP3.LUT R4, R95, 0x380, RZ, 0xc0, !PT ;  /* 0x000003805f047812 */ /* 0x000fe400078ec0ff */
[----:B------:R-:W-:Y:S02]  /*11b80*/  LOP3.LUT R11, R28, 0x380, RZ, 0xc0, !PT ;  /* 0x000003801c0b7812 */ /* 0x000fe400078ec0ff */
[----:B-----5:R-:W-:-:S02]  /*11b90*/  LOP3.LUT R24, R6, R37, RZ, 0x3c, !PT ;  /* 0x0000002506187212 */ /* 0x020fc400078e3cff */
[----:B------:R-:W-:Y:S02]  /*11ba0*/  LOP3.LUT R10, R107, 0x380, RZ, 0xc0, !PT ;  /* 0x000003806b0a7812 */ /* 0x000fe400078ec0ff */
[----:B------:R-:W-:Y:S02]  /*11bb0*/  LOP3.LUT R6, R97, 0x380, RZ, 0xc0, !PT ;  /* 0x0000038061067812 */ /* 0x000fe400078ec0ff */
[----:B------:R-:W-:Y:S02]  /*11bc0*/  SHF.R.U64 R4, R4, 0x3, RZ ;  /* 0x0000000304047819 */ /* 0x000fe400000012ff */
[----:B------:R-:W-:Y:S02]  /*11bd0*/  SHF.R.U64 R11, R11, 0x3, RZ ;  /* 0x000000030b0b7819 */ /* 0x000fe400000012ff */
[----:B------:R-:W-:Y:S02]  /*11be0*/  SHF.R.U64 R10, R10, 0x3, RZ ;  /* 0x000000030a0a7819 */ /* 0x000fe400000012ff */
[----:B------:R-:W-:-:S02]  /*11bf0*/  SHF.R.U64 R6, R6, 0x3, RZ ;  /* 0x0000000306067819 */ /* 0x000fc400000012ff */
[----:B------:R-:W-:Y:S02]  /*11c00*/  LOP3.LUT R12, R4, R95, RZ, 0x3c, !PT ;  /* 0x0000005f040c7212 */ /* 0x000fe400078e3cff */
[----:B------:R-:W-:Y:S02]  /*11c10*/  LOP3.LUT R32, R11, R28, RZ, 0x3c, !PT ;  /* 0x0000001c0b207212 */ /* 0x000fe400078e3cff */
[----:B------:R-:W-:Y:S02]  /*11c20*/  IADD3.X R5, RZ, R9, RZ, P4, !PT ;  /* 0x00000009ff057210 */ /* 0x000fe400027fe4ff */
[----:B------:R-:W-:Y:S02]  /*11c30*/  LOP3.LUT R4, R10, R107, RZ, 0x3c, !PT ;  /* 0x0000006b0a047212 */ /* 0x000fe400078e3cff */
[----:B------:R-:W-:Y:S02]  /*11c40*/  MOV R28, R8 ;  /* 0x00000008001c7202 */ /* 0x000fe40000000f00 */
[----:B------:R-:W-:-:S02]  /*11c50*/  LOP3.LUT R6, R6, R97, RZ, 0x3c, !PT ;  /* 0x0000006106067212 */ /* 0x000fc400078e3cff */
[----:B------:R-:W-:Y:S02]  /*11c60*/  F2FP.F16.F32.PACK_AB R8, R21, R20 ;  /* 0x000000141508723e */ /* 0x000fe400000000ff */
[----:B------:R-:W-:Y:S02]  /*11c70*/  F2FP.F16.F32.PACK_AB R9, R71, R70 ;  /* 0x000000464709723e */ /* 0x000fe400000000ff */
        /* <DEDUP_REMOVED lines=10> */
[----:B------:R-:W-:Y:S02]  /*11d20*/  MOV R38, R24 ;  /* 0x0000001800267202 */ /* 0x000fe40000000f00 */
[----:B------:R-:W-:Y:S01]  /*11d30*/  MOV R39, R14 ;  /* 0x0000000e00277202 */ /* 0x000fe20000000f00 */
[----:B------:R-:W-:Y:S01]  /*11d40*/  STSM.16.M88.4 [R37], R4 ;  /* 0x0000000425007844 */ /* 0x000fe20000000200 */
[----:B------:R-:W-:-:S02]  /*11d50*/  MOV R96, R12 ;  /* 0x0000000c00607202 */ /* 0x000fc40000000f00 */
[----:B-1----:R-:W-:Y:S02]  /*11d60*/  F2FP.F16.F32.PACK_AB R8, R47, R46 ;  /* 0x0000002e2f08723e */ /* 0x002fe400000000ff */
[----:B------:R-:W-:Y:S02]  /*11d70*/  F2FP.F16.F32.PACK_AB R9, R79, R78 ;  /* 0x0000004e4f09723e */ /* 0x000fe400000000ff */
[----:B------:R-:W-:Y:S02]  /*11d80*/  F2FP.F16.F32.PACK_AB R10, R49, R48 ;  /* 0x00000030310a723e */ /* 0x000fe400000000ff */
[----:B------:R-:W-:Y:S02]  /*11d90*/  F2FP.F16.F32.PACK_AB R11, R81, R80 ;  /* 0x00000050510b723e */ /* 0x000fe400000000ff */
[----:B------:R-:W-:Y:S02]  /*11da0*/  F2FP.F16.F32.PACK_AB R12, R51, R50 ;  /* 0x00000032330c723e */ /* 0x000fe400000000ff */
[----:B------:R-:W-:Y:S01]  /*11db0*/  F2FP.F16.F32.PACK_AB R13, R83, R82 ;  /* 0x00000052530d723e */ /* 0x000fe200000000ff */
[----:B------:R1:W-:Y:S01]  /*11dc0*/  STSM.16.M88.4 [R38], R8 ;  /* 0x0000000826007844 */ /* 0x0003e20000000200 */
[----:B------:R-:W-:-:S02]  /*11dd0*/  F2FP.F16.F32.PACK_AB R14, R53, R52 ;  /* 0x00000034350e723e */ /* 0x000fc400000000ff */
[----:B------:R-:W-:Y:S02]  /*11de0*/  F2FP.F16.F32.PACK_AB R15, R85, R84 ;  /* 0x00000054550f723e */ /* 0x000fe400000000ff */
[----:B------:R-:W-:Y:S02]  /*11df0*/  F2FP.F16.F32.PACK_AB R24, R55, R54 ;  /* 0x000000363718723e */ /* 0x000fe400000000ff */
[----:B------:R-:W-:Y:S01]  /*11e00*/  F2FP.F16.F32.PACK_AB R25, R87, R86 ;  /* 0x000000565719723e */ /* 0x000fe200000000ff */
[----:B------:R2:W-:Y:S01]  /*11e10*/  STSM.16.M88.4 [R39], R12 ;  /* 0x0000000c27007844 */ /* 0x0005e20000000200 */
[----:B------:R-:W-:Y:S02]  /*11e20*/  F2FP.F16.F32.PACK_AB R26, R57, R56 ;  /* 0x00000038391a723e */ /* 0x000fe400000000ff */
[----:B------:R-:W-:Y:S02]  /*11e30*/  F2FP.F16.F32.PACK_AB R27, R89, R88 ;  /* 0x00000058591b723e */ /* 0x000fe400000000ff */
[----:B------:R-:W-:-:S02]  /*11e40*/  MOV R28, R32 ;  /* 0x00000020001c7202 */ /* 0x000fc40000000f00 */
[----:B------:R-:W-:Y:S01]  /*11e50*/  F2FP.F16.F32.PACK_AB R32, R59, R58 ;  /* 0x0000003a3b20723e */ /* 0x000fe200000000ff */
[----:B------:R-:W-:Y:S01]  /*11e60*/  STSM.16.M88.4 [R96], R24 ;  /* 0x0000001860007844 */ /* 0x000fe20000000200 */
[----:B------:R-:W-:Y:S01]  /*11e70*/  F2FP.F16.F32.PACK_AB R33, R91, R90 ;  /* 0x0000005a5b21723e */ /* 0x000fe200000000ff */
[----:B-1----:R-:W-:Y:S01]  /*11e80*/  IMAD.MOV.U32 R10, RZ, RZ, RZ ;  /* 0x000000ffff0a7224 */ /* 0x002fe200078e00ff */
[----:B------:R-:W-:Y:S01]  /*11e90*/  F2FP.F16.F32.PACK_AB R35, R99, R98 ;  /* 0x000000626323723e */ /* 0x000fe200000000ff */
[----:B------:R-:W1:Y:S01]  /*11ea0*/  LDC R9, c[0x0][0xbe8] ;  /* 0x0002fa00ff097b82 */ /* 0x000e620000000800 */
[----:B------:R-:W-:Y:S02]  /*11eb0*/  F2FP.F16.F32.PACK_AB R37, R101, R100 ;  /* 0x000000646525723e */ /* 0x000fe400000000ff */
[----:B------:R-:W-:Y:S01]  /*11ec0*/  F2FP.F16.F32.PACK_AB R38, R65, R64 ;  /* 0x000000404126723e */ /* 0x000fe200000000ff */
[----:B------:R-:W-:Y:S01]  /*11ed0*/  STSM.16.M88.4 [R95], R32 ;  /* 0x000000205f007844 */ /* 0x000fe20000000200 */
[----:B--2---:R-:W-:-:S02]  /*11ee0*/  F2FP.F16.F32.PACK_AB R39, R103, R102 ;  /* 0x000000666727723e */ /* 0x004fc400000000ff */
[----:B------:R-:W-:Y:S02]  /*11ef0*/  F2FP.F16.F32.PACK_AB R4, R67, R66 ;  /* 0x000000424304723e */ /* 0x000fe400000000ff */
[----:B------:R-:W-:Y:S01]  /*11f00*/  F2FP.F16.F32.PACK_AB R5, R105, R104 ;  /* 0x000000686905723e */ /* 0x000fe200000000ff */
[----:B------:R-:W-:Y:S01]  /*11f10*/  STSM.16.M88.4 [R94], R36 ;  /* 0x000000245e007844 */ /* 0x000fe20000000200 */
[----:B------:R-:W-:Y:S02]  /*11f20*/  F2FP.F16.F32.PACK_AB R6, R69, R68 ;  /* 0x000000444506723e */ /* 0x000fe400000000ff */
[----:B------:R-:W-:Y:S02]  /*11f30*/  F2FP.F16.F32.PACK_AB R7, R151, R150 ;  /* 0x000000969707723e */ /* 0x000fe400000000ff */
[----:B------:R-:W-:Y:S02]  /*11f40*/  ISETP.NE.U32.AND P3, PT, RZ, UR6, PT ;  /* 0x00000006ff007c0c */ /* 0x000fe4000bf65070 */
[----:B------:R-:W-:Y:S01]  /*11f50*/  ISETP.NE.U32.AND P0, PT, RZ, UR4, PT ;  /* 0x00000004ff007c0c */ /* 0x000fe2000bf05070 */
[----:B------:R2:W-:Y:S01]  /*11f60*/  STSM.16.M88.4 [R28], R4 ;  /* 0x000000041c007844 */ /* 0x0005e20000000200 */
[----:B------:R-:W-:Y:S01]  /*11f70*/  BAR.SYNC.DEFER_BLOCKING 0x1, 0x100 ;  /* 0x0044000000007b1d */ /* 0x000fe20000010000 */
[----:B------:R-:W-:-:S02]  /*11f80*/  ISETP.NE.AND.EX P3, PT, RZ, UR7, PT, P3 ;  /* 0x00000007ff007c0c */ /* 0x000fc4000bf65330 */
[----:B------:R-:W-:Y:S02]  /*11f90*/  IADD3 R12, P1, R206, UR4, RZ ;  /* 0x00000004ce0c7c10 */ /* 0x000fe4000ff3e0ff */
[----:B------:R-:W-:Y:S02]  /*11fa0*/  ISETP.NE.AND.EX P0, PT, RZ, UR5, PT, P0 ;  /* 0x00000005ff007c0c */ /* 0x000fe4000bf05300 */
[----:B------:R-:W-:-:S07]  /*11fb0*/  IADD3.X R13, R207, UR5, RZ, P1, !PT ;  /* 0x00000005cf0d7c10 */ /* 0x000fce0008ffe4ff */
[----:B------:R-:W-:Y:S01]  /*11fc0*/  @P3 IADD3 R206, P1, R206, UR6, RZ ;  /* 0x00000006cece3c10 */ /* 0x000fe2000ff3e0ff */
[----:B------:R-:W-:Y:S02]  /*11fd0*/  ULDC UR6, c[0x0][0xa88] ;  /* 0x0002a20000067ab9 */ /* 0x000fe40000000800 */
[----:B------:R-:W-:Y:S01]  /*11fe0*/  IMAD.U32 R8, RZ, RZ, UR6 ;  /* 0x00000006ff087e24 */ /* 0x000fe2000f8e00ff */
[----:B------:R-:W-:Y:S01]  /*11ff0*/  @P3 IADD3.X R207, R207, UR7, RZ, P1, !PT ;  /* 0x00000007cfcf3c10 */ /* 0x000fe20008ffe4ff */
[----:B------:R3:W5:Y:S04]  /*12000*/  @P0 LDG.E R10, desc[UR42][R12.64] ;  /* 0x0000002a0c0a0981 */ /* 0x000768000c1e1900 */
[----:B------:R3:W5:Y:S01]  /*12010*/  @P3 LDG.E R8, desc[UR42][R206.64] ;  /* 0x0000002ace083981 */ /* 0x000762000c1e1900 */
[----:B------:R-:W-:-:S02]  /*12020*/  ISETP.GT.AND P2, PT, R204, 0x1, PT ;  /* 0x00000001cc00780c */ /* 0x000fc40003f44270 */
[----:B--2---:R-:W-:Y:S02]  /*12030*/  MOV R6, 0x9b8 ;  /* 0x000009b800067802 */ /* 0x004fe40000000f00 */
[----:B-1----:R-:W-:Y:S02]  /*12040*/  ISETP.NE.AND P1, PT, R9, 0x1, PT ;  /* 0x000000010900780c */ /* 0x002fe40003f25270 */
[----:B------:R-:W-:-:S04]  /*12050*/  SEL R6, R6, 0x978, P2 ;  /* 0x0000097806067807 */ /* 0x000fc80001000000 */
[----:B------:R3:W1:Y:S08]  /*12060*/  LDC.64 R24, c[0x0][R6+0x220] ;  /* 0x0000880006187b82 */ /* 0x0006700000000a00 */
[----:B------:R3:W2:Y:S08]  /*12070*/  LDC.64 R26, c[0x0][R6+0x218] ;  /* 0x00008600061a7b82 */ /* 0x0006b00000000a00 */
[----:B------:R3:W4:Y:S01]  /*12080*/  LDC.64 R14, c[0x0][R6+0x228] ;  /* 0x00008a00060e7b82 */ /* 0x0007220000000a00 */
[----:B------:R-:W-:Y:S05]  /*12090*/  @P3 BRA `(.L_x_7138) ;  /* 0x0000000000103947 */ /* 0x000fea0003800000 */
[----:B------:R-:W-:Y:S05]  /*120a0*/  @!P0 BRA `(.L_x_7138) ;  /* 0x00000000000c8947 */ /* 0x000fea0003800000 */
[----:B------:R-:W3:Y:S04]  /*120b0*/  LDG.E R5, desc[UR42][R12.64] ;  /* 0x0000002a0c057981 */ /* 0x000ee8000c1e1900 */
[----:B-----5:R-:W3:Y:S02]  /*120c0*/  LDG.E R8, desc[UR42][R12.64+0x4] ;  /* 0x0000042a0c087981 */ /* 0x020ee4000c1e1900 */
[----:B---3--:R-:W-:-:S07]  /*120d0*/  IMAD.IADD R8, R8, 0x1, -R5 ;  /* 0x0000000108087824 */ /* 0x008fce00078e0a05 */
.L_x_7138:
[----:B---3--:R-:W3:Y:S01]  /*120e0*/  LDL R13, [R1+0x18] ;  /* 0x00001800010d7983 */ /* 0x008ee20000100800 */
[----:B------:R-:W0:Y:S01]  /*120f0*/  LDC.64 R6, c[0x0][R6+0x210] ;  /* 0x0000840006067b82 */ /* 0x000e220000000a00 */
[----:B------:R-:W-:Y:S02]  /*12100*/  ISETP.NE.U32.AND P0, PT, RZ, UR4, PT ;  /* 0x00000004ff007c0c */ /* 0x000fe4000bf05070 */
[----:B------:R-:W4:Y:S02]  /*12110*/  LDL R32, [R1+0x14] ;  /* 0x0000140001207983 */ /* 0x000f240000100800 */
[----:B------:R-:W-:-:S03]  /*12120*/  ISETP.NE.AND.EX P0, PT, RZ, UR5, PT, P0 ;  /* 0x00000005ff007c0c */ /* 0x000fc6000bf05300 */
[----:B------:R-:W0:Y:S01]  /*12130*/  @P1 LDC R12, c[0x0][0xbec] ;  /* 0x0002fb00ff0c1b82 */ /* 0x000e220000000800 */
[----:B------:R-:W-:Y:S02]  /*12140*/  SEL R205, R205, RZ, !P0 ;  /* 0x000000ffcdcd7207 */ /* 0x000fe40004000000 */
[----:B------:R-:W-:-:S03]  /*12150*/  SEL R217, R217, RZ, !P0 ;  /* 0x000000ffd9d97207 */ /* 0x000fc60004000000 */
[----:B-1----:R-:W-:Y:S02]  /*12160*/  IMAD R11, R25, R205, RZ ;  /* 0x000000cd190b7224 */ /* 0x002fe400078e02ff */
[----:B------:R-:W1:Y:S02]  /*12170*/  @P1 LDC R33, c[0x0][0xbf0] ;  /* 0x0002fc00ff211b82 */ /* 0x000e640000000800 */
[----:B------:R-:W-:Y:S02]  /*12180*/  IMAD R217, R24, R217, R11 ;  /* 0x000000d918d97224 */ /* 0x000fe400078e020b */
[-C--:B--2---:R-:W-:Y:S02]  /*12190*/  IMAD R11, R27, R2.reuse, RZ ;  /* 0x000000021b0b7224 */ /* 0x084fe400078e02ff */
[----:B------:R-:W-:Y:S02]  /*121a0*/  IMAD.WIDE.U32 R26, R26, R2, RZ ;  /* 0x000000021a1a7225 */ /* 0x000fe400078e00ff */
[----:B------:R-:W2:Y:S02]  /*121b0*/  LDC.64 R4, c[0x0][0xba8] ;  /* 0x0002ea00ff047b82 */ /* 0x000ea40000000a00 */
[----:B------:R-:W-:-:S03]  /*121c0*/  IMAD.WIDE.U32 R24, R24, R205, RZ ;  /* 0x000000cd18187225 */ /* 0x000fc600078e00ff */
[--C-:B-----5:R-:W-:Y:S02]  /*121d0*/  IADD3 R26, P0, P3, R24, R26, R10.reuse ;  /* 0x0000001a181a7210 */ /* 0x120fe40007b1e00a */
[----:B------:R-:W-:Y:S01]  /*121e0*/  IADD3 R217, R25, R217, RZ ;  /* 0x000000d919d97210 */ /* 0x000fe20007ffe0ff */
[----:B------:R-:W-:Y:S01]  /*121f0*/  IMAD.IADD R28, R27, 0x1, R11 ;  /* 0x000000011b1c7824 */ /* 0x000fe200078e020b */
[----:B------:R-:W-:Y:S01]  /*12200*/  SHF.R.S32.HI R11, RZ, 0x1f, R10 ;  /* 0x0000001fff0b7819 */ /* 0x000fe2000001140a */
[----:B--2---:R-:W2:Y:S08]  /*12210*/  @!P2 LDC R4, c[0x0][0xb50] ;  /* 0x0002d400ff04ab82 */ /* 0x004eb00000000800 */
[----:B------:R-:W2:Y:S01]  /*12220*/  @!P2 LDC R5, c[0x0][0xb54] ;  /* 0x0002d500ff05ab82 */ /* 0x000ea20000000800 */
[----:B------:R-:W-:-:S02]  /*12230*/  IMAD R8, R8, R9, RZ ;  /* 0x0000000908087224 */ /* 0x000fc400078e02ff */
[----:B---3--:R-:W-:Y:S01]  /*12240*/  IMAD R35, R208, 0x80, R13 ;  /* 0x00000080d0237824 */ /* 0x008fe200078e020d */
[----:B------:R-:W-:-:S03]  /*12250*/  SEL R13, R209, RZ, P2 ;  /* 0x000000ffd10d7207 */ /* 0x000fc60001000000 */
[----:B0-----:R-:W-:-:S04]  /*12260*/  @P1 IMAD.HI.U32 R24, R35, R12, RZ ;  /* 0x0000000c23181227 */ /* 0x001fc800078e00ff */
[----:B------:R-:W-:Y:S01]  /*12270*/  IMAD.MOV.U32 R25, RZ, RZ, R35 ;  /* 0x000000ffff197224 */ /* 0x000fe200078e0023 */
[----:B-1----:R-:W-:Y:S01]  /*12280*/  @P1 SHF.R.U32.HI R25, RZ, R33, R24 ;  /* 0x00000021ff191219 */ /* 0x002fe20000011618 */
[-C--:B----4-:R-:W-:Y:S02]  /*12290*/  IMAD R15, R15, R13.reuse, RZ ;  /* 0x0000000d0f0f7224 */ /* 0x090fe400078e02ff */
[----:B------:R-:W-:-:S04]  /*122a0*/  IMAD.WIDE.U32 R12, R14, R13, RZ ;  /* 0x0000000d0e0c7225 */ /* 0x000fc800078e00ff */
[----:B------:R-:W-:Y:S02]  /*122b0*/  IMAD.MOV R24, RZ, RZ, -R25 ;  /* 0x000000ffff187224 */ /* 0x000fe400078e0a19 */
[----:B------:R-:W-:Y:S01]  /*122c0*/  IMAD.IADD R27, R13, 0x1, R15 ;  /* 0x000000010d1b7824 */ /* 0x000fe200078e020f */
[----:B------:R-:W-:Y:S01]  /*122d0*/  IADD3.X R14, R217, R28, R11, P0, P3 ;  /* 0x0000001cd90e7210 */ /* 0x000fe200007e640b */
[----:B------:R-:W-:Y:S01]  /*122e0*/  IMAD R15, R9, R24, R35 ;  /* 0x00000018090f7224 */ /* 0x000fe200078e0223 */
[----:B------:R-:W-:Y:S02]  /*122f0*/  IADD3 R12, P0, P3, R25, R26, R12 ;  /* 0x0000001a190c7210 */ /* 0x000fe40007b1e00c */
[----:B------:R-:W-:Y:S01]  /*12300*/  SHF.R.S32.HI R13, RZ, 0x1f, R25 ;  /* 0x0000001fff0d7819 */ /* 0x000fe20000011419 */
[----:B------:R-:W-:Y:S01]  /*12310*/  IMAD R7, R7, R15, RZ ;  /* 0x0000000f07077224 */ /* 0x000fe200078e02ff */
[----:B------:R-:W-:Y:S02]  /*12320*/  SHF.R.S32.HI R25, RZ, 0x1f, R15 ;  /* 0x0000001fff197819 */ /* 0x000fe4000001140f */
[----:B------:R-:W-:-:S03]  /*12330*/  IADD3.X R13, R13, R14, R27, P0, P3 ;  /* 0x0000000e0d0d7210 */ /* 0x000fc600007e641b */
[C---:B------:R-:W-:Y:S02]  /*12340*/  IMAD R25, R6.reuse, R25, R7 ;  /* 0x0000001906197224 */ /* 0x040fe400078e0207 */
[----:B------:R-:W-:-:S05]  /*12350*/  IMAD.WIDE.U32 R6, R6, R15, R12 ;  /* 0x0000000f06067225 */ /* 0x000fca00078e000c */
[----:B------:R-:W-:Y:S02]  /*12360*/  IADD3 R7, R7, R25, RZ ;  /* 0x0000001907077210 */ /* 0x000fe40007ffe0ff */
[----:B--2---:R-:W-:-:S04]  /*12370*/  LEA R4, P0, R6, R4, 0x2 ;  /* 0x0000000406047211 */ /* 0x004fc800078010ff */
[----:B------:R-:W-:Y:S01]  /*12380*/  LEA.HI.X R14, R6, R5, R7, 0x2, P0 ;  /* 0x00000005060e7211 */ /* 0x000fe200000f1407 */
[----:B------:R-:W-:Y:S01]  /*12390*/  SHFL.IDX PT, R12, R4, 0x1, 0x1c1f ;  /* 0x003c1f00040c7f89 */ /* 0x000fe200000e0000 */
[----:B------:R-:W-:-:S03]  /*123a0*/  IMAD R25, R208, 0x80, R32 ;  /* 0x00000080d0197824 */ /* 0x000fc600078e0220 */
[----:B------:R-:W-:Y:S04]  /*123b0*/  SHFL.IDX PT, R6, R4, RZ, 0x1c1f ;  /* 0x001c1fff04067589 */ /* 0x000fe800000e0000 */
[----:B------:R-:W0:Y:S04]  /*123c0*/  SHFL.IDX PT, R7, R14, RZ, 0x1c1f ;  /* 0x001c1fff0e077589 */ /* 0x000e2800000e0000 */
[----:B------:R-:W1:Y:S01]  /*123d0*/  SHFL.IDX PT, R13, R14, 0x1, 0x1c1f ;  /* 0x003c1f000e0d7f89 */ /* 0x000e6200000e0000 */
[----:B------:R-:W-:Y:S01]  /*123e0*/  LOP3.LUT P0, RZ, R218, 0x3, RZ, 0xc0, !PT ;  /* 0x00000003daff7812 */ /* 0x000fe2000780c0ff */
[----:B------:R-:W-:-:S03]  /*123f0*/  VIADD R5, R25, 0x8 ;  /* 0x0000000819057836 */ /* 0x000fc60000000000 */
[-C--:B------:R-:W-:Y:S02]  /*12400*/  ISETP.GE.OR P3, PT, R25, R8.reuse, P0 ;  /* 0x000000081900720c */ /* 0x080fe40000766670 */
[----:B------:R-:W-:-:S11]  /*12410*/  ISETP.GE.OR P0, PT, R5, R8, P0 ;  /* 0x000000080500720c */ /* 0x000fd60000706670 */
[----:B0-----:R0:W-:Y:S04]  /*12420*/  @!P3 ST.E desc[UR42][R6.64], R3 ;  /* 0x000000030600b985 */ /* 0x0011e8000c10192a */
[----:B-1----:R0:W-:Y:S01]  /*12430*/  @!P0 ST.E desc[UR42][R12.64], R0 ;  /* 0x000000000c008985 */ /* 0x0021e2000c10192a */
[----:B------:R-:W-:Y:S05]  /*12440*/  @P2 BRA `(.L_x_7139) ;  /* 0x0000000800a02947 */ /* 0x000fea0003800000 */
[----:B------:R-:W-:Y:S01]  /*12450*/  IMAD.SHL.U32 R32, R153, 0x40, RZ ;  /* 0x0000004099207824 */ /* 0x000fe200078e00ff */
[----:B------:R-:W-:Y:S01]  /*12460*/  ULDC.64 UR4, c[0x0][0xaa0] ;  /* 0x0002a80000047ab9 */ /* 0x000fe20000000a00 */
[----:B0-----:R-:W0:Y:S03]  /*12470*/  @P1 LDC R13, c[0x0][0xbec] ;  /* 0x0002fb00ff0d1b82 */ /* 0x001e260000000800 */
[----:B------:R-:W-:-:S05]  /*12480*/  IADD3 R3, R16, R32, RZ ;  /* 0x0000002010037210 */ /* 0x000fca0007ffe0ff */
[----:B------:R-:W-:Y:S01]  /*12490*/  IMAD.WIDE R92, R3, 0x2, R92 ;  /* 0x00000002035c7825 */ /* 0x000fe200078e025c */
[----:B------:R-:W1:Y:S02]  /*124a0*/  @P1 LDC R21, c[0x0][0xbf0] ;  /* 0x0002fc00ff151b82 */ /* 0x000e640000000800 */
[C---:B------:R-:W-:Y:S02]  /*124b0*/  IADD3 R33, P0, R92.reuse, 0x2000, RZ ;  /* 0x000020005c217810 */ /* 0x040fe40007f1e0ff */
[----:B------:R-:W-:Y:S02]  /*124c0*/  IADD3 R25, P5, R92, 0x1000, RZ ;  /* 0x000010005c197810 */ /* 0x000fe40007fbe0ff */
[----:B------:R-:W-:Y:S02]  /*124d0*/  LOP3.LUT R32, R33, 0x380, RZ, 0xc0, !PT ;  /* 0x0000038021207812 */ /* 0x000fe400078ec0ff */
[----:B------:R-:W-:Y:S02]  /*124e0*/  LOP3.LUT R24, R25, 0x380, RZ, 0xc0, !PT ;  /* 0x0000038019187812 */ /* 0x000fe400078ec0ff */
[----:B------:R-:W-:-:S02]  /*124f0*/  SHF.R.U64 R32, R32, 0x3, RZ ;  /* 0x0000000320207819 */ /* 0x000fc400000012ff */
[----:B------:R-:W-:Y:S02]  /*12500*/  SHF.R.U64 R24, R24, 0x3, RZ ;  /* 0x0000000318187819 */ /* 0x000fe400000012ff */
[----:B------:R-:W-:Y:S01]  /*12510*/  LOP3.LUT R32, R32, R33, RZ, 0x3c, !PT ;  /* 0x0000002120207212 */ /* 0x000fe200078e3cff */
[--C-:B------:R-:W-:Y:S01]  /*12520*/  IMAD.X R33, RZ, RZ, R93.reuse, P0 ;  /* 0x000000ffff217224 */ /* 0x100fe200000e065d */
[----:B------:R-:W-:Y:S02]  /*12530*/  IADD3 R3, P0, R92, 0x7000, RZ ;  /* 0x000070005c037810 */ /* 0x000fe40007f1e0ff */
[----:B------:R-:W-:Y:S01]  /*12540*/  LOP3.LUT R24, R24, R25, RZ, 0x3c, !PT ;  /* 0x0000001918187212 */ /* 0x000fe200078e3cff */
[--C-:B------:R-:W-:Y:S01]  /*12550*/  IMAD.X R25, RZ, RZ, R93.reuse, P5 ;  /* 0x000000ffff197224 */ /* 0x100fe200028e065d */
[----:B------:R-:W-:Y:S01]  /*12560*/  LOP3.LUT R0, R3, 0x380, RZ, 0xc0, !PT ;  /* 0x0000038003007812 */ /* 0x000fe200078ec0ff */
[----:B------:R-:W-:Y:S01]  /*12570*/  IMAD R11, R11, UR4, RZ ;  /* 0x000000040b0b7c24 */ /* 0x000fe2000f8e02ff */
[C---:B------:R-:W-:Y:S01]  /*12580*/  IADD3 R37, P2, R92.reuse, 0x3000, RZ ;  /* 0x000030005c257810 */ /* 0x040fe20007f5e0ff */
[----:B------:R-:W-:Y:S01]  /*12590*/  IMAD.X R53, RZ, RZ, R93, P0 ;  /* 0x000000ffff357224 */ /* 0x000fe200000e065d */
[C---:B------:R-:W-:Y:S01]  /*125a0*/  IADD3 R41, P3, R92.reuse, 0x4000, RZ ;  /* 0x000040005c297810 */ /* 0x040fe20007f7e0ff */
[----:B------:R-:W5:Y:S01]  /*125b0*/  LD.E.128 R24, desc[UR42][R24.64] ;  /* 0x0000002a18187980 */ /* 0x000f62000c101d00 */
[----:B------:R-:W-:-:S02]  /*125c0*/  IADD3 R45, P4, R92, 0x5000, RZ ;  /* 0x000050005c2d7810 */ /* 0x000fc40007f9e0ff */
[----:B------:R-:W-:Y:S01]  /*125d0*/  IADD3 R49, P5, R92, 0x6000, RZ ;  /* 0x000060005c317810 */ /* 0x000fe20007fbe0ff */
[----:B------:R-:W5:Y:S01]  /*125e0*/  LD.E.128 R32, desc[UR42][R32.64] ;  /* 0x0000002a20207980 */ /* 0x000f62000c101d00 */
[----:B------:R-:W-:Y:S02]  /*125f0*/  SHF.R.U64 R0, R0, 0x3, RZ ;  /* 0x0000000300007819 */ /* 0x000fe400000012ff */
[----:B------:R-:W-:Y:S02]  /*12600*/  LOP3.LUT R36, R37, 0x380, RZ, 0xc0, !PT ;  /* 0x0000038025247812 */ /* 0x000fe400078ec0ff */
[----:B------:R-:W-:Y:S02]  /*12610*/  LOP3.LUT R40, R41, 0x380, RZ, 0xc0, !PT ;  /* 0x0000038029287812 */ /* 0x000fe400078ec0ff */
[----:B------:R-:W-:Y:S02]  /*12620*/  LOP3.LUT R44, R45, 0x380, RZ, 0xc0, !PT ;  /* 0x000003802d2c7812 */ /* 0x000fe400078ec0ff */
[----:B------:R-:W-:-:S02]  /*12630*/  LOP3.LUT R48, R49, 0x380, RZ, 0xc0, !PT ;  /* 0x0000038031307812 */ /* 0x000fc400078ec0ff */
[----:B------:R-:W-:Y:S02]  /*12640*/  LOP3.LUT R5, R92, 0x380, RZ, 0xc0, !PT ;  /* 0x000003805c057812 */ /* 0x000fe400078ec0ff */
[----:B------:R-:W-:Y:S01]  /*12650*/  LOP3.LUT R52, R0, R3, RZ, 0x3c, !PT ;  /* 0x0000000300347212 */ /* 0x000fe200078e3cff */
[----:B------:R-:W-:Y:S01]  /*12660*/  IMAD R3, R10, UR5, R11 ;  /* 0x000000050a037c24 */ /* 0x000fe2000f8e020b */
[----:B------:R-:W-:Y:S01]  /*12670*/  SHF.R.U64 R36, R36, 0x3, RZ ;  /* 0x0000000324247819 */ /* 0x000fe200000012ff */
[----:B------:R-:W-:Y:S01]  /*12680*/  IMAD.WIDE.U32 R10, R10, UR4, RZ ;  /* 0x000000040a0a7c25 */ /* 0x000fe2000f8e00ff */
[----:B------:R-:W-:Y:S01]  /*12690*/  SHF.R.U64 R40, R40, 0x3, RZ ;  /* 0x0000000328287819 */ /* 0x000fe200000012ff */
[----:B------:R-:W-:Y:S01]  /*126a0*/  ULDC.64 UR4, c[0x0][0xae8] ;  /* 0x0002ba0000047ab9 */ /* 0x000fe20000000a00 */
[----:B------:R-:W-:Y:S01]  /*126b0*/  SHF.R.U64 R44, R44, 0x3, RZ ;  /* 0x000000032c2c7819 */ /* 0x000fe200000012ff */
[----:B------:R-:W5:Y:S01]  /*126c0*/  LD.E.128 R52, desc[UR42][R52.64] ;  /* 0x0000002a34347980 */ /* 0x000f62000c101d00 */
        /* <DEDUP_REMOVED lines=8> */
[----:B------:R-:W-:Y:S01]  /*12750*/  IMAD.X R49, RZ, RZ, R93, P5 ;  /* 0x000000ffff317224 */ /* 0x000fe200028e065d */
[----:B------:R-:W-:Y:S01]  /*12760*/  IADD3.X R41, RZ, R93, RZ, P3, !PT ;  /* 0x0000005dff297210 */ /* 0x000fe20001ffe4ff */
[----:B------:R-:W5:Y:S01]  /*12770*/  LD.E.128 R36, desc[UR42][R36.64] ;  /* 0x0000002a24247980 */ /* 0x000f62000c101d00 */
[----:B------:R-:W-:-:S02]  /*12780*/  IADD3 R11, R11, R3, RZ ;  /* 0x000000030b0b7210 */ /* 0x000fc40007ffe0ff */
[----:B------:R-:W-:Y:S01]  /*12790*/  LOP3.LUT R92, R5, R92, RZ, 0x3c, !PT ;  /* 0x0000005c055c7212 */ /* 0x000fe200078e3cff */
[----:B------:R-:W-:Y:S01]  /*127a0*/  IMAD R3, R203, 0x20, R153 ;  /* 0x00000020cb037824 */ /* 0x000fe200078e0299 */
[----:B------:R-:W5:Y:S01]  /*127b0*/  LD.E.128 R40, desc[UR42][R40.64] ;  /* 0x0000002a28287980 */ /* 0x000f62000c101d00 */
[----:B------:R-:W-:Y:S01]  /*127c0*/  IMAD.WIDE.U32 R10, R2, UR4, R10 ;  /* 0x00000004020a7c25 */ /* 0x000fe2000f8e000a */
[----:B------:R-:W-:Y:S02]  /*127d0*/  SHF.R.S32.HI R0, RZ, 0x1f, R205 ;  /* 0x0000001fff007819 */ /* 0x000fe400000114cd */
[----:B------:R2:W5:Y:S01]  /*127e0*/  LD.E.128 R4, desc[UR42][R92.64] ;  /* 0x0000002a5c047980 */ /* 0x000562000c101d00 */
[----:B------:R-:W-:-:S03]  /*127f0*/  IMAD R14, R208, 0x80, R3 ;  /* 0x00000080d00e7824 */ /* 0x000fc600078e0203 */
[----:B------:R-:W5:Y:S01]  /*12800*/  LD.E.128 R44, desc[UR42][R44.64] ;  /* 0x0000002a2c2c7980 */ /* 0x000f62000c101d00 */
[----:B------:R-:W-:Y:S01]  /*12810*/  IMAD R11, R2, UR5, R11 ;  /* 0x00000005020b7c24 */ /* 0x000fe2000f8e020b */
[----:B------:R-:W-:Y:S02]  /*12820*/  ULDC.64 UR4, c[0x0][0xaf0] ;  /* 0x0002bc0000047ab9 */ /* 0x000fe40000000a00 */
[----:B------:R-:W5:Y:S01]  /*12830*/  LD.E.128 R48, desc[UR42][R48.64] ;  /* 0x0000002a30307980 */ /* 0x000f62000c101d00 */
[----:B------:R-:W-:Y:S01]  /*12840*/  @!PT LDS RZ, [RZ] ;  /* 0x00000000fffff984 */ /* 0x000fe20000000800 */
[----:B------:R-:W-:Y:S01]  /*12850*/  @!PT LDS RZ, [RZ] ;  /* 0x00000000fffff984 */ /* 0x000fe20000000800 */
[----:B------:R-:W-:Y:S01]  /*12860*/  @!PT LDS RZ, [RZ] ;  /* 0x00000000fffff984 */ /* 0x000fe20000000800 */
[----:B------:R-:W-:Y:S01]  /*12870*/  @!PT LDS RZ, [RZ] ;  /* 0x00000000fffff984 */ /* 0x000fe20000000800 */
[----:B------:R3:W-:Y:S06]  /*12880*/  MEMBAR.ALL.CTA ;  /* 0x0000000000007992 */ /* 0x0007ec0000008000 */
[----:B---3--:R-:W3:Y:S01]  /*12890*/  FENCE.VIEW.ASYNC.S ;  /* 0x00000000000073c6 */ /* 0x008ee20000000000 */
[----:B------:R-:W-:-:S02]  /*128a0*/  IMAD R2, R0, UR4, RZ ;  /* 0x0000000400027c24 */ /* 0x000fc4000f8e02ff */
[----:B0-----:R-:W-:-:S04]  /*128b0*/  @P1 IMAD.HI.U32 R0, R14, R13, RZ ;  /* 0x0000000d0e001227 */ /* 0x001fc800078e00ff */
[----:B------:R-:W-:Y:S01]  /*128c0*/  IMAD.MOV.U32 R13, RZ, RZ, R14 ;  /* 0x000000ffff0d7224 */ /* 0x000fe200078e000e */
[----:B-1----:R-:W-:Y:S01]  /*128d0*/  @P1 SHF.R.U32.HI R13, RZ, R21, R0 ;  /* 0x00000015ff0d1219 */ /* 0x002fe20000011600 */
[C---:B------:R-:W-:Y:S02]  /*128e0*/  IMAD R15, R205.reuse, UR5, R2 ;  /* 0x00000005cd0f7c24 */ /* 0x040fe4000f8e0202 */
[----:B------:R-:W-:Y:S01]  /*128f0*/  IMAD.WIDE.U32 R2, R205, UR4, R10 ;  /* 0x00000004cd027c25 */ /* 0x000fe2000f8e000a */
[--C-:B------:R-:W-:Y:S01]  /*12900*/  SHF.R.S32.HI R10, RZ, 0x1f, R13.reuse ;  /* 0x0000001fff0a7819 */ /* 0x100fe2000001140d */
[----:B------:R-:W-:Y:S02]  /*12910*/  ULDC.64 UR4, c[0x0][0xae0] ;  /* 0x0002b80000047ab9 */ /* 0x000fe40000000a00 */
[----:B------:R-:W-:Y:S02]  /*12920*/  VIADD R0, R156, 0x28820 ;  /* 0x000288209c007836 */ /* 0x000fe40000000000 */
[----:B------:R-:W-:Y:S01]  /*12930*/  IMAD.MOV R12, RZ, RZ, -R13 ;  /* 0x000000ffff0c7224 */ /* 0x000fe200078e0a0d */
[----:B------:R-:W-:Y:S01]  /*12940*/  IADD3 R3, R3, R15, RZ ;  /* 0x0000000f03037210 */ /* 0x000fe20007ffe0ff */
[----:B------:R-:W-:Y:S01]  /*12950*/  IMAD R10, R10, UR4, RZ ;  /* 0x000000040a0a7c24 */ /* 0x000fe2000f8e02ff */
[----:B------:R-:W-:Y:S01]  /*12960*/  PRMT R0, RZ, 0x654, R0 ;  /* 0x00000654ff007816 */ /* 0x000fe20000000000 */
[----:B------:R-:W-:-:S02]  /*12970*/  IMAD R9, R9, R12, R14 ;  /* 0x0000000c09097224 */ /* 0x000fc400078e020e */
[C---:B------:R-:W-:Y:S01]  /*12980*/  IMAD R11, R13.reuse, UR5, R10 ;  /* 0x000000050d0b7c24 */ /* 0x040fe2000f8e020a */
[----:B---3--:R0:W-:Y:S01]  /*12990*/  SYNCS.ARRIVE.TRANS64.RED.A1T0 RZ, [R0+URZ], RZ ;  /* 0x000000ff00ff79a7 */ /* 0x0081e2000810043f */
[----:B------:R-:W-:Y:S01]  /*129a0*/  IMAD.WIDE.U32 R2, R13, UR4, R2 ;  /* 0x000000040d027c25 */ /* 0x000fe2000f8e0002 */
[----:B------:R-:W-:Y:S01]  /*129b0*/  ULDC.64 UR4, c[0x0][0xad8] ;  /* 0x0002b60000047ab9 */ /* 0x000fe20000000a00 */
[----:B0-----:R-:W-:Y:S02]  /*129c0*/  SHF.R.S32.HI R0, RZ, 0x1f, R9 ;  /* 0x0000001fff007819 */ /* 0x001fe40000011409 */
[----:B------:R-:W-:-:S03]  /*129d0*/  IMAD.IADD R3, R3, 0x1, R11 ;  /* 0x0000000103037824 */ /* 0x000fc600078e020b */
[----:B------:R-:W-:Y:S02]  /*129e0*/  IMAD R0, R0, UR4, RZ ;  /* 0x0000000400007c24 */ /* 0x000fe4000f8e02ff */
[----:B------:R-:W-:-:S04]  /*129f0*/  IMAD.WIDE.U32 R2, R9, UR4, R2 ;  /* 0x0000000409027c25 */ /* 0x000fc8000f8e0002 */
[----:B------:R-:W-:Y:S01]  /*12a00*/  IMAD R9, R9, UR5, R0 ;  /* 0x0000000509097c24 */ /* 0x000fe2000f8e0200 */
[----:B------:R-:W-:Y:S02]  /*12a10*/  ULDC.64 UR4, c[0x0][0xa80] ;  /* 0x0002a00000047ab9 */ /* 0x000fe40000000a00 */
[----:B------:R-:W-:Y:S02]  /*12a20*/  LEA R0, P0, R2, UR4, 0x1 ;  /* 0x0000000402007c11 */ /* 0x000fe4000f8008ff */
[----:B------:R-:W-:Y:S01]  /*12a30*/  IADD3 R3, R3, R9, RZ ;  /* 0x0000000903037210 */ /* 0x000fe20007ffe0ff */
[----:B------:R-:W-:-:S03]  /*12a40*/  UMOV UR4, 0xffffffff ;  /* 0xffffffff00047882 */ /* 0x000fc60000000000 */
[----:B------:R-:W-:Y:S01]  /*12a50*/  LEA.HI.X R2, R2, UR5, R3, 0x1, P0 ;  /* 0x0000000502027c11 */ /* 0x000fe200080f0c03 */
[----:B------:R-:W-:Y:S01]  /*12a60*/  IMAD R9, R208, 0x80, R153 ;  /* 0x00000080d0097824 */ /* 0x000fe200078e0299 */
[----:B--2---:R-:W-:Y:S06]  /*12a70*/  BRA.DIV UR4, `(.L_x_7140) ;  /* 0x000000a204947947 */ /* 0x004fec000b800000 */
[----:B------:R0:W1:Y:S04]  /*12a80*/  SHFL.IDX PT, R3, R2, RZ, 0x181f ;  /* 0x00181fff02037589 */ /* 0x00006800000e0000 */
[----:B------:R0:W2:Y:S02]  /*12a90*/  SHFL.IDX PT, R14, R0, RZ, 0x181f ;  /* 0x00181fff000e7589 */ /* 0x0000a400000e0000 */
.L_x_7360:
[----:B------:R-:W-:Y:S01]  /*12aa0*/  ISETP.GE.AND P0, PT, R9, R8, PT ;  /* 0x000000080900720c */ /* 0x000fe20003f06270 */
[----:B------:R-:W-:-:S12]  /*12ab0*/  BSSY B1, `(.L_x_7141) ;  /* 0x000000b000017945 */ /* 0x000fd80003800000 */
[----:B------:R-:W-:Y:S05]  /*12ac0*/  @P0 BRA `(.L_x_7142) ;  /* 0x0000000000240947 */ /* 0x000fea0003800000 */
[----:B------:R-:W-:Y:S02]  /*12ad0*/  ULDC UR4, c[0x0][0xac8] ;  /* 0x0002b20000047ab9 */ /* 0x000fe40000000800 */
[----:B------:R-:W-:Y:S02]  /*12ae0*/  ISETP.GE.AND P0, PT, R16, UR4, PT ;  /* 0x0000000410007c0c */ /* 0x000fe4000bf06270 */
[----:B------:R-:W-:-:S11]  /*12af0*/  ISETP.GE.AND P1, PT, R23, UR4, PT ;  /* 0x0000000417007c0c */ /* 0x000fd6000bf26270 */
[CC--:B--2---:R-:W-:Y:S02]  /*12b00*/  @!P0 LEA R10, P2, R16.reuse, R14.reuse, 0x1 ;  /* 0x0000000e100a8211 */ /* 0x0c4fe400078408ff */
[C---:B------:R-:W-:Y:S02]  /*12b10*/  @!P1 LEA R14, P3, R23.reuse, R14, 0x1 ;  /* 0x0000000e170e9211 */ /* 0x040fe400078608ff */
[-C--:B-1----:R-:W-:Y:S02]  /*12b20*/  @!P0 LEA.HI.X R11, R16, R3.reuse, R17, 0x1, P2 ;  /* 0x00000003100b8211 */ /* 0x082fe400010f0c11 */
[----:B------:R-:W-:-:S03]  /*12b30*/  @!P1 LEA.HI.X R15, R23, R3, R22, 0x1, P3 ;  /* 0x00000003170f9211 */ /* 0x000fc600018f0c16 */
[----:B-----5:R3:W-:Y:S04]  /*12b40*/  @!P0 ST.E.128 desc[UR42][R10.64], R4 ;  /* 0x000000040a008985 */ /* 0x0207e8000c101d2a */
[----:B------:R3:W-:Y:S02]  /*12b50*/  @!P1 ST.E.128 desc[UR42][R14.64], R40 ;  /* 0x000000280e009985 */ /* 0x0007e4000c101d2a */
.L_x_7142:
[----:B------:R-:W-:Y:S05]  /*12b60*/  BSYNC B1 ;  /* 0x0000000000017941 */ /* 0x000fea0003800000 */
.L_x_7141:
[----:B------:R-:W-:-:S03]  /*12b70*/  UMOV UR4, 0xffffffff ;  /* 0xffffffff00047882 */ /* 0x000fc60000000000 */
[----:B------:R-:W-:Y:S05]  /*12b80*/  BRA.DIV UR4, `(.L_x_7143) ;  /* 0x000000a204847947 */ /* 0x000fea000b800000 */
[----:B-1----:R1:W4:Y:S04]  /*12b90*/  SHFL.IDX PT, R3, R2, 0x1, 0x181f ;  /* 0x00381f0002037f89 */ /* 0x00232800000e0000 */
[----:B--23--:R1:W2:Y:S02]  /*12ba0*/  SHFL.IDX PT, R14, R0, 0x1, 0x181f ;  /* 0x00381f00000e7f89 */ /* 0x00c2a400000e0000 */
.L_x_7364:
[----:B-----5:R-:W-:Y:S01]  /*12bb0*/  VIADD R5, R9, 0x20 ;  /* 0x0000002009057836 */ /* 0x020fe20000000000 */
[----:B------:R-:W-:Y:S04]  /*12bc0*/  BSSY B1, `(.L_x_7144) ;  /* 0x000000c000017945 */ /* 0x000fe80003800000 */
[----:B------:R-:W-:-:S13]  /*12bd0*/  ISETP.GE.AND P0, PT, R5, R8, PT ;  /* 0x000000080500720c */ /* 0x000fda0003f06270 */
[----:B------:R-:W-:Y:S05]  /*12be0*/  @P0 BRA `(.L_x_7145) ;  /* 0x0000000000240947 */ /* 0x000fea0003800000 */
[----:B------:R-:W-:Y:S02]  /*12bf0*/  ULDC UR4, c[0x0][0xac8] ;  /* 0x0002b20000047ab9 */ /* 0x000fe40000000800 */
[----:B------:R-:W-:Y:S02]  /*12c00*/  ISETP.GE.AND P2, PT, R16, UR4, PT ;  /* 0x0000000410007c0c */ /* 0x000fe4000bf46270 */
[----:B------:R-:W-:-:S11]  /*12c10*/  ISETP.GE.AND P3, PT, R23, UR4, PT ;  /* 0x0000000417007c0c */ /* 0x000fd6000bf66270 */
[CC--:B--2---:R-:W-:Y:S02]  /*12c20*/  @!P2 LEA R4, P0, R16.reuse, R14.reuse, 0x1 ;  /* 0x0000000e1004a211 */ /* 0x0c4fe400078008ff */
[C---:B------:R-:W-:Y:S02]  /*12c30*/  @!P3 LEA R14, P1, R23.reuse, R14, 0x1 ;  /* 0x0000000e170eb211 */ /* 0x040fe400078208ff */
[-C--:B----4-:R-:W-:Y:S02]  /*12c40*/  @!P2 LEA.HI.X R5, R16, R3.reuse, R17, 0x1, P0 ;  /* 0x000000031005a211 */ /* 0x090fe400000f0c11 */
[----:B------:R-:W-:-:S03]  /*12c50*/  @!P3 LEA.HI.X R15, R23, R3, R22, 0x1, P1 ;  /* 0x00000003170fb211 */ /* 0x000fc600008f0c16 */
[----:B------:R3:W-:Y:S04]  /*12c60*/  @!P2 ST.E.128 desc[UR42][R4.64], R24 ;  /* 0x000000180400a985 */ /* 0x0007e8000c101d2a */
[----:B------:R3:W-:Y:S02]  /*12c70*/  @!P3 ST.E.128 desc[UR42][R14.64], R44 ;  /* 0x0000002c0e00b985 */ /* 0x0007e4000c101d2a */
.L_x_7145:
[----:B------:R-:W-:Y:S05]  /*12c80*/  BSYNC B1 ;  /* 0x0000000000017941 */ /* 0x000fea0003800000 */
.L_x_7144:
[----:B------:R-:W-:-:S03]  /*12c90*/  UMOV UR4, 0xffffffff ;  /* 0xffffffff00047882 */ /* 0x000fc60000000000 */
[----:B------:R-:W-:Y:S05]  /*12ca0*/  BRA.DIV UR4, `(.L_x_7146) ;  /* 0x000000a204847947 */ /* 0x000fea000b800000 */
[----:B----4-:R4:W0:Y:S04]  /*12cb0*/  SHFL.IDX PT, R3, R2, 0x2, 0x181f ;  /* 0x00581f0002037f89 */ /* 0x01082800000e0000 */
[----:B--23--:R4:W2:Y:S02]  /*12cc0*/  SHFL.IDX PT, R14, R0, 0x2, 0x181f ;  /* 0x00581f00000e7f89 */ /* 0x00c8a400000e0000 */
.L_x_7368:
[----:B------:R-:W-:Y:S01]  /*12cd0*/  VIADD R5, R9, 0x40 ;  /* 0x0000004009057836 */ /* 0x000fe20000000000 */
        /* <DEDUP_REMOVED lines=8> */
[-C--:B0-----:R-:W-:Y:S02]  /*12d60*/  @!P2 LEA.HI.X R5, R16, R3.reuse, R17, 0x1, P0 ;  /* 0x000000031005a211 */ /* 0x081fe400000f0c11 */
[----:B------:R-:W-:-:S03]  /*12d70*/  @!P3 LEA.HI.X R15, R23, R3, R22, 0x1, P1 ;  /* 0x00000003170fb211 */ /* 0x000fc600008f0c16 */
[----:B------:R3:W-:Y:S04]  /*12d80*/  @!P2 ST.E.128 desc[UR42][R4.64], R32 ;  /* 0x000000200400a985 */ /* 0x0007e8000c101d2a */
[----:B------:R3:W-:Y:S02]  /*12d90*/  @!P3 ST.E.128 desc[UR42][R14.64], R48 ;  /* 0x000000300e00b985 */ /* 0x0007e4000c101d2a */
.L_x_7148:
[----:B------:R-:W-:Y:S05]  /*12da0*/  BSYNC B1 ;  /* 0x0000000000017941 */ /* 0x000fea0003800000 */
.L_x_7147:
[----:B------:R-:W-:-:S03]  /*12db0*/  UMOV UR4, 0xffffffff ;  /* 0xffffffff00047882 */ /* 0x000fc60000000000 */
[----:B------:R-:W-:Y:S05]  /*12dc0*/  BRA.DIV UR4, `(.L_x_7149) ;  /* 0x000000a204847947 */ /* 0x000fea000b800000 */
[----:B0-----:R0:W0:Y:S04]  /*12dd0*/  SHFL.IDX PT, R3, R2, 0x3, 0x181f ;  /* 0x00781f0002037f89 */ /* 0x00102800000e0000 */
[----:B--23--:R2:W3:Y:S02]  /*12de0*/  SHFL.IDX PT, R14, R0, 0x3, 0x181f ;  /* 0x00781f00000e7f89 */ /* 0x00c4e400000e0000 */
.L_x_7372:
[----:B------:R-:W-:-:S04]  /*12df0*/  IADD3 R5, R9, 0x60, RZ ;  /* 0x0000006009057810 */ /* 0x000fc80007ffe0ff */
[----:B------:R-:W-:-:S13]  /*12e00*/  ISETP.GE.AND P0, PT, R5, R8, PT ;  /* 0x000000080500720c */ /* 0x000fda0003f06270 */
[----:B------:R-:W-:Y:S05]  /*12e10*/  @P0 BRA `(.L_x_7150) ;  /* 0x0000001800640947 */ /* 0x000fea0003800000 */
[----:B------:R-:W-:Y:S02]  /*12e20*/  ULDC UR4, c[0x0][0xac8] ;  /* 0x0002b20000047ab9 */ /* 0x000fe40000000800 */
[----:B------:R-:W-:-:S13]  /*12e30*/  ISETP.GE.AND P1, PT, R16, UR4, PT ;  /* 0x0000000410007c0c */ /* 0x000fda000bf26270 */
[----:B---3--:R-:W-:-:S04]  /*12e40*/  @!P1 LEA R4, P0, R16, R14, 0x1 ;  /* 0x0000000e10049211 */ /* 0x008fc800078008ff */
[----:B0-----:R-:W-:Y:S02]  /*12e50*/  @!P1 LEA.HI.X R5, R16, R3, R17, 0x1, P0 ;  /* 0x0000000310059211 */ /* 0x001fe400000f0c11 */
[----:B------:R-:W-:-:S03]  /*12e60*/  ISETP.GE.AND P0, PT, R23, UR4, PT ;  /* 0x0000000417007c0c */ /* 0x000fc6000bf06270 */
[----:B------:R0:W-:Y:S10]  /*12e70*/  @!P1 ST.E.128 desc[UR42][R4.64], R36 ;  /* 0x0000002404009985 */ /* 0x0001f4000c101d2a */
[----:B------:R-:W-:Y:S05]  /*12e80*/  @P0 BRA `(.L_x_7150) ;  /* 0x0000001800480947 */ /* 0x000fea0003800000 */
[----:B------:R-:W-:-:S04]  /*12e90*/  LEA R14, P0, R23, R14, 0x1 ;  /* 0x0000000e170e7211 */ /* 0x000fc800078008ff */
[----:B------:R-:W-:-:S05]  /*12ea0*/  LEA.HI.X R15, R23, R3, R22, 0x1, P0 ;  /* 0x00000003170f7211 */ /* 0x000fca00000f0c16 */
[----:B------:R3:W-:Y:S01]  /*12eb0*/  ST.E.128 desc[UR42][R14.64], R52 ;  /* 0x000000340e007985 */ /* 0x0007e2000c101d2a */
[----:B------:R-:W-:Y:S05]  /*12ec0*/  BRA `(.L_x_7150) ;  /* 0x0000001800387947 */ /* 0x000fea0003800000 */
.L_x_7139:
[----:B------:R-:W1:Y:S01]  /*12ed0*/  @P1 LDC R4, c[0x0][0xbec] ;  /* 0x0002fb00ff041b82 */ /* 0x000e620000000800 */
[----:B------:R-:W-:Y:S01]  /*12ee0*/  ULDC.64 UR4, c[0x0][0xb08] ;  /* 0x0002c20000047ab9 */ /* 0x000fe20000000a00 */
[----:B0-----:R-:W-:Y:S01]  /*12ef0*/  SHF.R.S32.HI R0, RZ, 0x1f, R205 ;  /* 0x0000001fff007819 */ /* 0x001fe200000114cd */
[----:B------:R-:W-:Y:S01]  /*12f00*/  IMAD R11, R11, UR4, RZ ;  /* 0x000000040b0b7c24 */ /* 0x000fe2000f8e02ff */
[----:B------:R-:W-:Y:S01]  /*12f10*/  ULDC.64 UR6, c[0x0][0xb30] ;  /* 0x0002cc0000067ab9 */ /* 0x000fe20000000a00 */
[----:B------:R-:W-:Y:S01]  /*12f20*/  IMAD.WIDE.U32 R6, R10, UR4, RZ ;  /* 0x000000040a067c25 */ /* 0x000fe2000f8e00ff */
[----:B------:R-:W-:Y:S02]  /*12f30*/  IADD3 R37, R202, 0x28, RZ ;  /* 0x00000028ca257810 */ /* 0x000fe40007ffe0ff */
[----:B------:R-:W0:Y:S01]  /*12f40*/  @P1 LDC R13, c[0x0][0xbf0] ;  /* 0x0002fc00ff0d1b82 */ /* 0x000e220000000800 */
[----:B------:R-:W-:Y:S01]  /*12f50*/  IMAD R11, R10, UR5, R11 ;  /* 0x000000050a0b7c24 */ /* 0x000fe2000f8e020b */
[----:B------:R-:W-:Y:S01]  /*12f60*/  ULDC.64 UR4, c[0x0][0xb38] ;  /* 0x0002ce0000047ab9 */ /* 0x000fe20000000a00 */
[C---:B------:R-:W-:Y:S01]  /*12f70*/  VIADD R28, R202.reuse, 0x10 ;  /* 0x00000010ca1c7836 */ /* 0x040fe20000000000 */
[----:B------:R-:W-:Y:S01]  /*12f80*/  SHF.R.S32.HI R97, RZ, 0x1f, R210 ;  /* 0x0000001fff617819 */ /* 0x000fe200000114d2 */
[----:B------:R-:W-:Y:S01]  /*12f90*/  IMAD.IADD R7, R7, 0x1, R11 ;  /* 0x0000000107077824 */ /* 0x000fe200078e020b */
[----:B------:R-:W-:Y:S01]  /*12fa0*/  SHF.R.S32.HI R38, RZ, 0x1f, R37 ;  /* 0x0000001fff267819 */ /* 0x000fe20000011425 */
[----:B------:R-:W-:Y:S01]  /*12fb0*/  VIADD R33, R202, 0x18 ;  /* 0x00000018ca217836 */ /* 0x000fe20000000000 */
[----:B------:R-:W-:Y:S01]  /*12fc0*/  SHF.R.S32.HI R32, RZ, 0x1f, R28 ;  /* 0x0000001fff207819 */ /* 0x000fe2000001141c */
[----:B------:R-:W-:-:S03]  /*12fd0*/  IMAD.WIDE.U32 R6, R2, UR4, R6 ;  /* 0x0000000402067c25 */ /* 0x000fc6000f8e0006 */
[----:B------:R-:W-:Y:S01]  /*12fe0*/  SHF.R.S32.HI R34, RZ, 0x1f, R33 ;  /* 0x0000001fff227819 */ /* 0x000fe20000011421 */
[----:B------:R-:W-:Y:S01]  /*12ff0*/  IMAD R7, R2, UR5, R7 ;  /* 0x0000000502077c24 */ /* 0x000fe2000f8e0207 */
[----:B------:R-:W-:Y:S01]  /*13000*/  ULDC.64 UR4, c[0x0][0xb40] ;  /* 0x0002d00000047ab9 */ /* 0x000fe20000000a00 */
[----:B------:R-:W-:Y:S02]  /*13010*/  VIADD R39, R202, 0x30 ;  /* 0x00000030ca277836 */ /* 0x000fe40000000000 */
[----:B------:R-:W-:Y:S02]  /*13020*/  IMAD R0, R0, UR4, RZ ;  /* 0x0000000400007c24 */ /* 0x000fe4000f8e02ff */
[----:B-1----:R-:W-:Y:S01]  /*13030*/  @P1 IMAD.HI.U32 R4, R35, R4, RZ ;  /* 0x0000000423041227 */ /* 0x002fe200078e00ff */
[----:B------:R-:W-:-:S03]  /*13040*/  SHF.R.S32.HI R92, RZ, 0x1f, R39 ;  /* 0x0000001fff5c7819 */ /* 0x000fc60000011427 */
[----:B------:R-:W-:-:S04]  /*13050*/  IMAD.WIDE.U32 R2, R205, UR4, R6 ;  /* 0x00000004cd027c25 */ /* 0x000fc8000f8e0006 */
[----:B------:R-:W-:Y:S01]  /*13060*/  IMAD R11, R205, UR5, R0 ;  /* 0x00000005cd0b7c24 */ /* 0x000fe2000f8e0200 */
[----:B------:R-:W-:Y:S01]  /*13070*/  ULDC.64 UR4, c[0x0][0xb48] ;  /* 0x0002d20000047ab9 */ /* 0x000fe20000000a00 */
        /* <DEDUP_REMOVED lines=17> */
[----:B------:R-:W-:Y:S02]  /*13190*/  VIADD R4, R156, 0x28820 ;  /* 0x000288209c047836 */ /* 0x000fe40000000000 */
[C---:B------:R-:W-:Y:S02]  /*131a0*/  IMAD R7, R9.reuse, UR5, R0 ;  /* 0x0000000509077c24 */ /* 0x040fe4000f8e0200 */
[----:B------:R-:W-:Y:S01]  /*131b0*/  IMAD.WIDE.U32 R2, R9, UR4, R2 ;  /* 0x0000000409027c25 */ /* 0x000fe2000f8e0002 */
[----:B------:R-:W-:Y:S01]  /*131c0*/  ULDC.64 UR4, c[0x0][0xb00] ;  /* 0x0002c00000047ab9 */ /* 0x000fe20000000a00 */
[----:B------:R-:W-:-:S02]  /*131d0*/  PRMT R4, RZ, 0x654, R4 ;  /* 0x00000654ff047816 */ /* 0x000fc40000000004 */
[----:B------:R-:W-:Y:S01]  /*131e0*/  IMAD.IADD R3, R3, 0x1, R7 ;  /* 0x0000000103037824 */ /* 0x000fe200078e0207 */
[----:B------:R-:W-:Y:S01]  /*131f0*/  LEA R0, P0, R2, UR4, 0x2 ;  /* 0x0000000402007c11 */ /* 0x000fe2000f8010ff */
[----:B------:R0:W-:Y:S01]  /*13200*/  SYNCS.ARRIVE.TRANS64.RED.A1T0 RZ, [R4+URZ], RZ ;  /* 0x000000ff04ff79a7 */ /* 0x0001e2000810043f */
[C---:B------:R-:W-:Y:S01]  /*13210*/  VIADD R35, R202.reuse, 0x20 ;  /* 0x00000020ca237836 */ /* 0x040fe20000000000 */
[----:B------:R-:W-:Y:S01]  /*13220*/  UMOV UR4, 0xffffffff ;  /* 0xffffffff00047882 */ /* 0x000fe20000000000 */
[----:B------:R-:W-:Y:S01]  /*13230*/  VIADD R95, R202, 0x40 ;  /* 0x00000040ca5f7836 */ /* 0x000fe20000000000 */
[----:B------:R-:W-:Y:S02]  /*13240*/  LEA.HI.X R2, R2, UR5, R3, 0x2, P0 ;  /* 0x0000000502027c11 */ /* 0x000fe400080f1403 */
[----:B------:R-:W-:Y:S02]  /*13250*/  SHF.R.S32.HI R36, RZ, 0x1f, R35 ;  /* 0x0000001fff247819 */ /* 0x000fe40000011423 */
[----:B0-----:R-:W-:-:S02]  /*13260*/  IADD3 R4, R202, 0x8, RZ ;  /* 0x00000008ca047810 */ /* 0x001fc40007ffe0ff */
[----:B------:R-:W-:Y:S02]  /*13270*/  SHF.R.S32.HI R96, RZ, 0x1f, R95 ;  /* 0x0000001fff607819 */ /* 0x000fe4000001145f */
[----:B------:R-:W-:Y:S01]  /*13280*/  SHF.R.S32.HI R9, RZ, 0x1f, R4 ;  /* 0x0000001fff097819 */ /* 0x000fe20000011404 */
[----:B------:R-:W-:Y:S06]  /*13290*/  BRA.DIV UR4, `(.L_x_7151) ;  /* 0x0000009e04987947 */ /* 0x000fec000b800000 */
[----:B------:R0:W1:Y:S04]  /*132a0*/  SHFL.IDX PT, R3, R2, RZ, 0x1c1f ;  /* 0x001c1fff02037589 */ /* 0x00006800000e0000 */
[----:B------:R0:W2:Y:S02]  /*132b0*/  SHFL.IDX PT, R14, R0, RZ, 0x1c1f ;  /* 0x001c1fff000e7589 */ /* 0x0000a400000e0000 */
.L_x_7375:
[----:B------:R-:W-:Y:S01]  /*132c0*/  ISETP.GE.AND P0, PT, R25, R8, PT ;  /* 0x000000081900720c */ /* 0x000fe20003f06270 */
[----:B------:R-:W-:-:S12]  /*132d0*/  BSSY B1, `(.L_x_7152) ;  /* 0x0000043000017945 */ /* 0x000fd80003800000 */
[----:B------:R-:W-:Y:S05]  /*132e0*/  @P0 BRA `(.L_x_7153) ;  /* 0x0000000400040947 */ /* 0x000fea0003800000 */
[----:B------:R-:W-:Y:S02]  /*132f0*/  ULDC UR4, c[0x0][0xac8] ;  /* 0x0002b20000047ab9 */ /* 0x000fe40000000800 */
[----:B------:R-:W-:Y:S02]  /*13300*/  ISETP.GE.AND P0, PT, R202, UR4, PT ;  /* 0x00000004ca007c0c */ /* 0x000fe4000bf06270 */
[----:B------:R-:W-:Y:S02]  /*13310*/  ISETP.GE.AND P2, PT, R4, UR4, PT ;  /* 0x0000000404007c0c */ /* 0x000fe4000bf46270 */
[----:B------:R-:W-:Y:S02]  /*13320*/  ISETP.GE.AND P3, PT, R28, UR4, PT ;  /* 0x000000041c007c0c */ /* 0x000fe4000bf66270 */
[----:B------:R-:W-:-:S07]  /*13330*/  ISETP.GE.AND P1, PT, R33, UR4, PT ;  /* 0x0000000421007c0c */ /* 0x000fce000bf26270 */
[----:B-1----:R-:W-:Y:S02]  /*13340*/  @!P0 MOV R15, R3 ;  /* 0x00000003000f8202 */ /* 0x002fe40000000f00 */
[----:B--2---:R-:W-:Y:S01]  /*13350*/  @!P2 LEA R6, P4, R4, R14, 0x2 ;  /* 0x0000000e0406a211 */ /* 0x004fe200078810ff */
[----:B------:R-:W-:-:S03]  /*13360*/  @!P0 IMAD.WIDE R10, R202, 0x4, R14 ;  /* 0x00000004ca0a8825 */ /* 0x000fc600078e020e */
[-C--:B------:R-:W-:Y:S02]  /*13370*/  @!P2 LEA.HI.X R7, R4, R3.reuse, R9, 0x2, P4 ;  /* 0x000000030407a211 */ /* 0x080fe400020f1409 */
[CC--:B------:R-:W-:Y:S01]  /*13380*/  @!P3 LEA R12, P4, R28.reuse, R14.reuse, 0x2 ;  /* 0x0000000e1c0cb211 */ /* 0x0c0fe200078810ff */
[----:B------:R1:W-:Y:S01]  /*13390*/  @!P0 ST.E.64 desc[UR42][R10.64], R20 ;  /* 0x000000140a008985 */ /* 0x0003e2000c101b2a */
[----:B------:R-:W-:Y:S02]  /*133a0*/  ISETP.GE.AND P0, PT, R35, UR4, PT ;  /* 0x0000000423007c0c */ /* 0x000fe4000bf06270 */
[----:B------:R-:W-:Y:S01]  /*133b0*/  @!P1 LEA R24, P5, R33, R14, 0x2 ;  /* 0x0000000e21189211 */ /* 0x000fe200078a10ff */
[----:B------:R2:W-:Y:S01]  /*133c0*/  @!P2 ST.E.64 desc[UR42][R6.64], R40 ;  /* 0x000000280600a985 */ /* 0x0005e2000c101b2a */
[----:B------:R-:W-:Y:S02]  /*133d0*/  ISETP.GE.AND P2, PT, R37, UR4, PT ;  /* 0x0000000425007c0c */ /* 0x000fe4000bf46270 */
[----:B------:R-:W-:-:S02]  /*133e0*/  @!P3 LEA.HI.X R13, R28, R3, R32, 0x2, P4 ;  /* 0x000000031c0db211 */ /* 0x000fc400020f1420 */
[----:B------:R-:W-:Y:S02]  /*133f0*/  @!P1 LEA.HI.X R25, R33, R3, R34, 0x2, P5 ;  /* 0x0000000321199211 */ /* 0x000fe400028f1422 */
[----:B------:R-:W-:Y:S01]  /*13400*/  ISETP.GE.AND P4, PT, R39, UR4, PT ;  /* 0x0000000427007c0c */ /* 0x000fe2000bf86270 */
[----:B------:R3:W-:Y:S02]  /*13410*/  @!P3 ST.E.64 desc[UR42][R12.64], R42 ;  /* 0x0000002a0c00b985 */ /* 0x0007e4000c101b2a */
[-C--:B------:R-:W-:Y:S02]  /*13420*/  @!P0 LEA R26, P3, R35, R14.reuse, 0x2 ;  /* 0x0000000e231a8211 */ /* 0x080fe400078610ff */
[----:B------:R4:W-:Y:S01]  /*13430*/  @!P1 ST.E.64 desc[UR42][R24.64], R44 ;  /* 0x0000002c18009985 */ /* 0x0009e2000c101b2a */
[----:B------:R-:W-:Y:S02]  /*13440*/  ISETP.GE.AND P1, PT, R93, UR4, PT ;  /* 0x000000045d007c0c */ /* 0x000fe4000bf26270 */
[----:B-1----:R-:W-:-:S02]  /*13450*/  @!P2 LEA R10, P5, R37, R14, 0x2 ;  /* 0x0000000e250aa211 */ /* 0x002fc400078a10ff */
[-C--:B------:R-:W-:Y:S02]  /*13460*/  @!P0 LEA.HI.X R27, R35, R3.reuse, R36, 0x2, P3 ;  /* 0x00000003231b8211 */ /* 0x080fe400018f1424 */
[----:B------:R-:W-:Y:S02]  /*13470*/  @!P2 LEA.HI.X R11, R37, R3, R38, 0x2, P5 ;  /* 0x00000003250ba211 */ /* 0x000fe400028f1426 */
[----:B------:R-:W-:Y:S01]  /*13480*/  ISETP.GE.AND P3, PT, R95, UR4, PT ;  /* 0x000000045f007c0c */ /* 0x000fe2000bf66270 */
[----:B------:R-:W-:Y:S01]  /*13490*/  @!P0 ST.E.64 desc[UR42][R26.64], R46 ;  /* 0x0000002e1a008985 */ /* 0x000fe2000c101b2a */
        /* <DEDUP_REMOVED lines=8> */
[----:B------:R-:W-:-:S03]  /*13520*/  @!P3 LEA R20, P5, R95, R14, 0x2 ;  /* 0x0000000e5f14b211 */ /* 0x000fc600078a10ff */
[----:B------:R3:W-:Y:S01]  /*13530*/  @!P1 ST.E.64 desc[UR42][R12.64], R52 ;  /* 0x000000340c009985 */ /* 0x0007e2000c101b2a */
[----:B------:R-:W-:Y:S02]  /*13540*/  ISETP.GE.AND P1, PT, R215, UR4, PT ;  /* 0x00000004d7007c0c */ /* 0x000fe4000bf26270 */
[-C--:B------:R-:W-:Y:S02]  /*13550*/  @!P3 LEA.HI.X R21, R95, R3.reuse, R96, 0x2, P5 ;  /* 0x000000035f15b211 */ /* 0x080fe400028f1460 */
[-C--:B----4-:R-:W-:Y:S02]  /*13560*/  @!P2 LEA R24, P4, R210, R14.reuse, 0x2 ;  /* 0x0000000ed218a211 */ /* 0x090fe400078810ff */
[----:B-1----:R-:W-:Y:S01]  /*13570*/  @!P0 LEA R10, P5, R216, R14, 0x2 ;  /* 0x0000000ed80a8211 */ /* 0x002fe200078a10ff */
        /* <DEDUP_REMOVED lines=11> */
[----:B---3--:R-:W-:-:S03]  /*13630*/  @!P3 LEA R12, P5, R214, R14, 0x2 ;  /* 0x0000000ed60cb211 */ /* 0x008fc600078a10ff */
[----:B------:R2:W-:Y:S01]  /*13640*/  @!P1 ST.E.64 desc[UR42][R6.64], R60 ;  /* 0x0000003c06009985 */ /* 0x0005e2000c101b2a */
[CC--:B-1----:R-:W-:Y:S02]  /*13650*/  @!P4 LEA R20, P1, R213.reuse, R14.reuse, 0x2 ;  /* 0x0000000ed514c211 */ /* 0x0c2fe400078210ff */
[-C--:B------:R-:W-:Y:S02]  /*13660*/  @!P3 LEA.HI.X R13, R214, R3.reuse, R224, 0x2, P5 ;  /* 0x00000003d60db211 */ /* 0x080fe400028f14e0 */
[CC--:B----4-:R-:W-:Y:S02]  /*13670*/  @!P2 LEA R24, P5, R212.reuse, R14.reuse, 0x2 ;  /* 0x0000000ed418a211 */ /* 0x0d0fe400078a10ff */
        /* <DEDUP_REMOVED lines=8> */
.L_x_7153:
[----:B------:R-:W-:Y:S05]  /*13700*/  BSYNC B1 ;  /* 0x0000000000017941 */ /* 0x000fea0003800000 */
.L_x_7152:
[----:B------:R-:W-:-:S03]  /*13710*/  UMOV UR4, 0xffffffff ;  /* 0xffffffff00047882 */ /* 0x000fc60000000000 */
[----:B------:R-:W-:Y:S05]  /*13720*/  BRA.DIV UR4, `(.L_x_7154) ;  /* 0x0000009a04a87947 */ /* 0x000fea000b800000 */
[----:B-1----:R1:W3:Y:S04]  /*13730*/  SHFL.IDX PT, R3, R2, 0x1, 0x1c1f ;  /* 0x003c1f0002037f89 */ /* 0x0022e800000e0000 */
[----:B--2---:R1:W2:Y:S02]  /*13740*/  SHFL.IDX PT, R14, R0, 0x1, 0x1c1f ;  /* 0x003c1f00000e7f89 */ /* 0x0042a400000e0000 */
.L_x_7379:
[----:B------:R-:W-:-:S13]  /*13750*/  ISETP.GE.AND P0, PT, R5, R8, PT ;  /* 0x000000080500720c */ /* 0x000fda0003f06270 */
[----:B------:R-:W-:Y:S05]  /*13760*/  @P0 BRA `(.L_x_7150) ;  /* 0x0000001000100947 */ /* 0x000fea0003800000 */
[----:B------:R-:W-:Y:S02]  /*13770*/  ULDC UR4, c[0x0][0xac8] ;  /* 0x0002b20000047ab9 */ /* 0x000fe40000000800 */
[----:B------:R-:W-:Y:S02]  /*13780*/  ISETP.GE.AND P3, PT, R4, UR4, PT ;  /* 0x0000000404007c0c */ /* 0x000fe4000bf66270 */
[----:B------:R-:W-:Y:S02]  /*13790*/  ISETP.GE.AND P1, PT, R202, UR4, PT ;  /* 0x00000004ca007c0c */ /* 0x000fe4000bf26270 */
[----:B------:R-:W-:Y:S02]  /*137a0*/  ISETP.GE.AND P4, PT, R28, UR4, PT ;  /* 0x000000041c007c0c */ /* 0x000fe4000bf86270 */
[----:B------:R-:W-:-:S07]  /*137b0*/  ISETP.GE.AND P2, PT, R33, UR4, PT ;  /* 0x0000000421007c0c */ /* 0x000fce000bf46270 */
[CC--:B--2---:R-:W-:Y:S02]  /*137c0*/  @!P3 LEA R6, P0, R4.reuse, R14.reuse, 0x2 ;  /* 0x0000000e0406b211 */ /* 0x0c4fe400078010ff */
[----:B01----:R-:W-:Y:S02]  /*137d0*/  @!P1 IMAD.MOV.U32 R2, RZ, RZ, R14 ;  /* 0x000000ffff029224 */ /* 0x003fe400078e000e */
[----:B---3--:R-:W-:Y:S02]  /*137e0*/  @!P3 LEA.HI.X R7, R4, R3, R9, 0x2, P0 ;  /* 0x000000030407b211 */ /* 0x008fe400000f1409 */
[----:B------:R-:W-:Y:S01]  /*137f0*/  @!P1 IMAD.WIDE R4, R202, 0x4, R2 ;  /* 0x00000004ca049825 */ /* 0x000fe200078e0202 */
[----:B------:R-:W-:Y:S02]  /*13800*/  ISETP.GE.AND P0, PT, R35, UR4, PT ;  /* 0x0000000423007c0c */ /* 0x000fe4000bf06270 */
[----:B------:R-:W-:Y:S02]  /*13810*/  @!P4 LEA R8, P5, R28, R14, 0x2 ;  /* 0x0000000e1c08c211 */ /* 0x000fe400078a10ff */
[----:B------:R0:W-:Y:S01]  /*13820*/  @!P1 ST.E.64 desc[UR42][R4.64], R70 ;  /* 0x0000004604009985 */ /* 0x0001e2000c101b2a */
[----:B------:R-:W-:-:S02]  /*13830*/  ISETP.GE.AND P1, PT, R37, UR4, PT ;  /* 0x0000000425007c0c */ /* 0x000fc4000bf26270 */
[-C--:B------:R-:W-:Y:S01]  /*13840*/  @!P4 LEA.HI.X R9, R28, R3.reuse, R32, 0x2, P5 ;  /* 0x000000031c09c211 */ /* 0x080fe200028f1420 */
[----:B------:R1:W-:Y:S01]  /*13850*/  @!P3 ST.E.64 desc[UR42][R6.64], R72 ;  /* 0x000000480600b985 */ /* 0x0003e2000c101b2a */
[-C--:B------:R-:W-:Y:S02]  /*13860*/  @!P2 LEA R10, P5, R33, R14.reuse, 0x2 ;  /* 0x0000000e210aa211 */ /* 0x080fe400078a10ff */
[----:B------:R-:W-:Y:S01]  /*13870*/  ISETP.GE.AND P3, PT, R93, UR4, PT ;  /* 0x000000045d007c0c */ /* 0x000fe2000bf66270 */
[----:B------:R2:W-:Y:S01]  /*13880*/  @!P4 ST.E.64 desc[UR42][R8.64], R74 ;  /* 0x0000004a0800c985 */ /* 0x0005e2000c101b2a */
[-C--:B------:R-:W-:Y:S02]  /*13890*/  @!P2 LEA.HI.X R11, R33, R3.reuse, R34, 0x2, P5 ;  /* 0x00000003210ba211 */ /* 0x080fe400028f1422 */
[----:B------:R-:W-:Y:S02]  /*138a0*/  @!P0 LEA R12, P5, R35, R14, 0x2 ;  /* 0x0000000e230c8211 */ /* 0x000fe400078a10ff */
[----:B------:R-:W-:Y:S01]  /*138b0*/  ISETP.GE.AND P4, PT, R39, UR4, PT ;  /* 0x0000000427007c0c */ /* 0x000fe2000bf86270 */
[----:B------:R3:W-:Y:S01]  /*138c0*/  @!P2 ST.E.64 desc[UR42][R10.64], R76 ;  /* 0x0000004c0a00a985 */ /* 0x0007e2000c101b2a */
[----:B------:R-:W-:-:S02]  /*138d0*/  @!P0 LEA.HI.X R13, R35, R3, R36, 0x2, P5 ;  /* 0x00000003230d8211 */ /* 0x000fc400028f1424 */
[----:B------:R-:W-:Y:S02]  /*138e0*/  @!P1 LEA R20, P5, R37, R14, 0x2 ;  /* 0x0000000e25149211 */ /* 0x000fe400078a10ff */
[----:B------:R-:W-:Y:S01]  /*138f0*/  ISETP.GE.AND P2, PT, R95, UR4, PT ;  /* 0x000000045f007c0c */ /* 0x000fe2000bf46270 */
[----:B------:R4:W-:Y:S01]  /*13900*/  @!P0 ST.E.64 desc[UR42][R12.64], R78 ;  /* 0x0000004e0c008985 */ /* 0x0009e2000c101b2a */
[----:B------:R-:W-:Y:S02]  /*13910*/  @!P1 LEA.HI.X R21, R37, R3, R38, 0x2, P5 ;  /* 0x0000000325159211 */ /* 0x000fe400028f1426 */
[----:B------:R-:W-:-:S03]  /*13920*/  ISETP.GE.AND P0, PT, R210, UR4, PT ;  /* 0x00000004d2007c0c */ /* 0x000fc6000bf06270 */
[----:B------:R-:W-:Y:S01]  /*13930*/  @!P1 ST.E.64 desc[UR42][R20.64], R80 ;  /* 0x0000005014009985 */ /* 0x000fe2000c101b2a */
[-C--:B0-----:R-:W-:Y:S02]  /*13940*/  @!P4 LEA R4, P5, R39, R14.reuse, 0x2 ;  /* 0x0000000e2704c211 */ /* 0x081fe400078a10ff */
[-C--:B-1----:R-:W-:Y:S02]  /*13950*/  @!P3 LEA R6, P1, R93, R14.reuse, 0x2 ;  /* 0x0000000e5d06b211 */ /* 0x082fe400078210ff */
[-C--:B------:R-:W-:Y:S02]  /*13960*/  @!P4 LEA.HI.X R5, R39, R3.reuse, R92, 0x2, P5 ;  /* 0x000000032705c211 */ /* 0x080fe400028f145c */
[----:B------:R-:W-:Y:S02]  /*13970*/  @!P3 LEA.HI.X R7, R93, R3, R94, 0x2, P1 ;  /* 0x000000035d07b211 */ /* 0x000fe400008f145e */
[----:B------:R-:W-:Y:S01]  /*13980*/  ISETP.GE.AND P1, PT, R216, UR4, PT ;  /* 0x00000004d8007c0c */ /* 0x000fe2000bf26270 */
[----:B------:R0:W-:Y:S01]  /*13990*/  @!P4 ST.E.64 desc[UR42][R4.64], R82 ;  /* 0x000000520400c985 */ /* 0x0001e2000c101b2a */
[----:B--2---:R-:W-:-:S02]  /*139a0*/  @!P2 LEA R8, P5, R95, R14, 0x2 ;  /* 0x0000000e5f08a211 */ /* 0x004fc400078a10ff */
[CC--:B---3--:R-:W-:Y:S01]  /*139b0*/  @!P0 LEA R10, P4, R210.reuse, R14.reuse, 0x2 ;  /* 0x0000000ed20a8211 */ /* 0x0c8fe200078810ff */
[----:B------:R1:W-:Y:S01]  /*139c0*/  @!P3 ST.E.64 desc[UR42][R6.64], R84 ;  /* 0x000000540600b985 */ /* 0x0003e2000c101b2a */
[-C--:B------:R-:W-:Y:S02]  /*139d0*/  @!P2 LEA.HI.X R9, R95, R3.reuse, R96, 0x2, P5 ;  /* 0x000000035f09a211 */ /* 0x080fe400028f1460 */
[----:B------:R-:W-:Y:S02]  /*139e0*/  ISETP.GE.AND P3, PT, R215, UR4, PT ;  /* 0x00000004d7007c0c */ /* 0x000fe4000bf66270 */
[----:B------:R-:W-:Y:S01]  /*139f0*/  @!P0 LEA.HI.X R11, R210, R3, R97, 0x2, P4 ;  /* 0x00000003d20b8211 */ /* 0x000fe200020f1461 */
[----:B------:R2:W-:Y:S01]  /*13a00*/  @!P2 ST.E.64 desc[UR42][R8.64], R86 ;  /* 0x000000560800a985 */ /* 0x0005e2000c101b2a */
[----:B------:R-:W-:Y:S02]  /*13a10*/  ISETP.GE.AND P4, PT, R214, UR4, PT ;  /* 0x00000004d6007c0c */ /* 0x000fe4000bf86270 */
[----:B----4-:R-:W-:Y:S01]  /*13a20*/  @!P1 LEA R12, P5, R216, R14, 0x2 ;  /* 0x0000000ed80c9211 */ /* 0x010fe200078a10ff */
[----:B------:R3:W-:Y:S01]  /*13a30*/  @!P0 ST.E.64 desc[UR42][R10.64], R88 ;  /* 0x000000580a008985 */ /* 0x0007e2000c101b2a */
[----:B------:R-:W-:-:S02]  /*13a40*/  ISETP.GE.AND P2, PT, R213, UR4, PT ;  /* 0x00000004d5007c0c */ /* 0x000fc4000bf46270 */
[----:B------:R-:W-:Y:S02]  /*13a50*/  ISETP.GE.AND P0, PT, R212, UR4, PT ;  /* 0x00000004d4007c0c */ /* 0x000fe4000bf06270 */
[----:B------:R-:W-:Y:S02]  /*13a60*/  @!P1 LEA.HI.X R13, R216, R3, R226, 0x2, P5 ;  /* 0x00000003d80d9211 */ /* 0x000fe400028f14e2 */
[----:B0-----:R-:W-:-:S03]  /*13a70*/  @!P3 LEA R4, P5, R215, R14, 0x2 ;  /* 0x0000000ed704b211 */ /* 0x001fc600078a10ff */
[----:B------:R3:W-:Y:S01]  /*13a80*/  @!P1 ST.E.64 desc[UR42][R12.64], R90 ;  /* 0x0000005a0c009985 */ /* 0x0007e2000c101b2a */
[CC--:B-1----:R-:W-:Y:S02]  /*13a90*/  @!P4 LEA R6, P1, R214.reuse, R14.reuse, 0x2 ;  /* 0x0000000ed606c211 */ /* 0x0c2fe400078210ff */
        /* <DEDUP_REMOVED lines=9> */
[----:B------:R3:W-:Y:S01]  /*13b30*/  @!P0 ST.E.64 desc[UR42][R20.64], R104 ;  /* 0x0000006814008985 */ /* 0x0007e2000c101b2a */
[----:B------:R-:W-:-:S13]  /*13b40*/  ISETP.GE.AND P0, PT, R211, UR4, PT ;  /* 0x00000004d3007c0c */ /* 0x000fda000bf06270 */
[----:B---3--:R-:W-:Y:S05]  /*13b50*/  @P0 BRA `(.L_x_7150) ;  /* 0x0000000c00140947 */ /* 0x008fea0003800000 */
[----:B------:R-:W-:-:S04]  /*13b60*/  LEA R14, P0, R211, R14, 0x2 ;  /* 0x0000000ed30e7211 */ /* 0x000fc800078010ff */
[----:B------:R-:W-:-:S05]  /*13b70*/  LEA.HI.X R15, R211, R3, R221, 0x2, P0 ;  /* 0x00000003d30f7211 */ /* 0x000fca00000f14dd */
[----:B------:R0:W-:Y:S01]  /*13b80*/  ST.E.64 desc[UR42][R14.64], R150 ;  /* 0x000000960e007985 */ /* 0x0001e2000c101b2a */
[----:B------:R-:W-:Y:S05]  /*13b90*/  BRA `(.L_x_7150) ;  /* 0x0000000c00047947 */ /* 0x000fea0003800000 */
.L_x_7137:
[----:B------:R-:W-:Y:S01]  /*13ba0*/  ULDC.64 UR6, c[0x0][0xc08] ;  /* 0x0003020000067ab9 */ /* 0x000fe20000000a00 */
[----:B------:R-:W-:Y:S01]  /*13bb0*/  ULDC.64 UR4, c[0x0][0xc00] ;  /* 0x0003000000047ab9 */ /* 0x000fe20000000a00 */
[----:B------:R-:W-:Y:S01]  /*13bc0*/  ISETP.NE.U32.AND P1, PT, RZ, UR6, PT ;  /* 0x00000006ff007c0c */ /* 0x000fe2000bf25070 */
[----:B------:R-:W-:Y:S01]  /*13bd0*/  IMAD.MOV.U32 R3, RZ, RZ, RZ ;  /* 0x000000ffff037224 */ /* 0x000fe200078e00ff */
[----:B------:R-:W-:Y:S02]  /*13be0*/  ISETP.NE.U32.AND P0, PT, RZ, UR4, PT ;  /* 0x00000004ff007c0c */ /* 0x000fe4000bf05070 */
[----:B------:R-:W-:Y:S02]  /*13bf0*/  ISETP.NE.AND.EX P1, PT, RZ, UR7, PT, P1 ;  /* 0x00000007ff007c0c */ /* 0x000fe4000bf25310 */
[----:B------:R-:W-:Y:S02]  /*13c00*/  IADD3 R4, P2, R206, UR4, RZ ;  /* 0x00000004ce047c10 */ /* 0x000fe4000ff5e0ff */
[----:B------:R-:W-:-:S02]  /*13c10*/  ISETP.NE.AND.EX P0, PT, RZ, UR5, PT, P0 ;  /* 0x00000005ff007c0c */ /* 0x000fc4000bf05300 */
[----:B------:R-:W-:Y:S01]  /*13c20*/  IADD3.X R5, R207, UR5, RZ, P2, !PT ;  /* 0x00000005cf057c10 */ /* 0x000fe200097fe4ff */
[----:B------:R-:W-:Y:S02]  /*13c30*/  ULDC UR4, c[0x0][0xa88] ;  /* 0x0002a20000047ab9 */ /* 0x000fe40000000800 */
[----:B------:R-:W-:-:S04]  /*13c40*/  IMAD.U32 R20, RZ, RZ, UR4 ;  /* 0x00000004ff147e24 */ /* 0x000fc8000f8e00ff */
[----:B------:R-:W-:-:S04]  /*13c50*/  @P1 IADD3 R206, P2, R206, UR6, RZ ;  /* 0x00000006cece1c10 */ /* 0x000fc8000ff5e0ff */
[----:B------:R-:W-:Y:S01]  /*13c60*/  @P1 IADD3.X R207, R207, UR7, RZ, P2, !PT ;  /* 0x00000007cfcf1c10 */ /* 0x000fe200097fe4ff */
[----:B------:R3:W5:Y:S04]  /*13c70*/  @P0 LDG.E R3, desc[UR42][R4.64] ;  /* 0x0000002a04030981 */ /* 0x000768000c1e1900 */
[----:B------:R3:W5:Y:S01]  /*13c80*/  @P1 LDG.E R20, desc[UR42][R206.64] ;  /* 0x0000002ace141981 */ /* 0x000762000c1e1900 */
[----:B------:R-:W-:Y:S01]  /*13c90*/  ISETP.NE.AND P2, PT, R204, RZ, PT ;  /* 0x000000ffcc00720c */ /* 0x000fe20003f45270 */
[----:B------:R-:W4:-:S12]  /*13ca0*/  S2R R0, SR_TID.X ;  /* 0x0000000000007919 */ /* 0x000f180000002100 */
[----:B------:R-:W2:Y:S01]  /*13cb0*/  @!P2 LDC R204, c[0x0][0xad4] ;  /* 0x0002b500ffccab82 */ /* 0x000ea20000000800 */
[----:B----4-:R-:W-:Y:S02]  /*13cc0*/  IADD3 R0, R0, -0x80, RZ ;  /* 0xffffff8000007810 */ /* 0x010fe40007ffe0ff */
[----:B--2---:R-:W-:Y:S02]  /*13cd0*/  ISETP.GT.AND P2, PT, R204, 0x1, PT ;  /* 0x00000001cc00780c */ /* 0x004fe40003f44270 */
[----:B------:R-:W-:Y:S01]  /*13ce0*/  ISETP.GT.AND P3, PT, R0, 0x7f, PT ;  /* 0x0000007f0000780c */ /* 0x000fe20003f64270 */
[----:B---3--:R-:W-:-:S12]  /*13cf0*/  @P1 BRA `(.L_x_7155) ;  /* 0x0000000000101947 */ /* 0x008fd80003800000 */
[----:B------:R-:W-:Y:S05]  /*13d00*/  @!P0 BRA `(.L_x_7155) ;  /* 0x00000000000c8947 */ /* 0x000fea0003800000 */
[----:B------:R-:W2:Y:S04]  /*13d10*/  LDG.E R7, desc[UR42][R4.64] ;  /* 0x0000002a04077981 */ /* 0x000ea8000c1e1900 */
[----:B-----5:R-:W2:Y:S02]  /*13d20*/  LDG.E R20, desc[UR42][R4.64+0x4] ;  /* 0x0000042a04147981 */ /* 0x020ea4000c1e1900 */
[----:B--2---:R-:W-:-:S07]  /*13d30*/  IMAD.IADD R20, R20, 0x1, -R7 ;  /* 0x0000000114147824 */ /* 0x004fce00078e0a07 */
.L_x_7155:
[----:B------:R-:W-:Y:S01]  /*13d40*/  BSSY B1, `(.L_x_7156) ;  /* 0x0000037000017945 */ /* 0x000fe20003800000 */
[----:B------:R-:W-:Y:S02]  /*13d50*/  SEL R205, R205, RZ, !P0 ;  /* 0x000000ffcdcd7207 */ /* 0x000fe40004000000 */
[----:B------:R-:W-:Y:S02]  /*13d60*/  SEL R217, R217, RZ, !P0 ;  /* 0x000000ffd9d97207 */ /* 0x000fe40004000000 */
[----:B-----5:R-:W-:Y:S01]  /*13d70*/  SHF.R.S32.HI R24, RZ, 0x1f, R3 ;  /* 0x0000001fff187819 */ /* 0x020fe20000011403 */
[----:B------:R-:W-:Y:S06]  /*13d80*/  @P3 BRA `(.L_x_7157) ;  /* 0x0000000000c83947 */ /* 0x000fec0003800000 */
[----:B------:R-:W2:Y:S01]  /*13d90*/  S2R R5, SR_TID.X ;  /* 0x0000000000057919 */ /* 0x000ea20000002100 */
[----:B------:R-:W3:Y:S02]  /*13da0*/  LDC R33, c[0x0][0xbe8] ;  /* 0x0002fa00ff217b82 */ /* 0x000ee40000000800 */
[----:B---3--:R-:W-:Y:S02]  /*13db0*/  IMAD R4, R20, R33, RZ ;  /* 0x0000002114047224 */ /* 0x008fe400078e02ff */
[----:B--2---:R-:W-:-:S04]  /*13dc0*/  IMAD R0, R208, 0x80, R5 ;  /* 0x00000080d0007824 */ /* 0x004fc800078e0205 */
[----:B------:R-:W-:-:S05]  /*13dd0*/  VIADD R25, R0, 0xffffff80 ;  /* 0xffffff8000197836 */ /* 0x000fca0000000000 */
[----:B------:R-:W-:-:S13]  /*13de0*/  ISETP.GE.AND P0, PT, R25, R4, PT ;  /* 0x000000041900720c */ /* 0x000fda0003f06270 */
[----:B------:R-:W-:Y:S05]  /*13df0*/  @P0 BRA `(.L_x_7157) ;  /* 0x0000000000ac0947 */ /* 0x000fea0003800000 */
[----:B------:R-:W-:Y:S01]  /*13e00*/  ISETP.GT.AND P0, PT, R204, 0x1, PT ;  /* 0x00000001cc00780c */ /* 0x000fe20003f04270 */
[----:B------:R-:W2:Y:S01]  /*13e10*/  LDC.64 R26, c[0x0][0xba8] ;  /* 0x0002ea00ff1a7b82 */ /* 0x000ea20000000a00 */
[----:B------:R-:W-:Y:S01]  /*13e20*/  MOV R14, 0x9b8 ;  /* 0x000009b8000e7802 */ /* 0x000fe20000000f00 */
[----:B------:R-:W-:Y:S01]  /*13e30*/  IMAD.MOV.U32 R15, RZ, RZ, R25 ;  /* 0x000000ffff0f7224 */ /* 0x000fe200078e0019 */
[----:B------:R-:W-:Y:S02]  /*13e40*/  ISETP.NE.AND P1, PT, R33, 0x1, PT ;  /* 0x000000012100780c */ /* 0x000fe40003f25270 */
[----:B------:R-:W-:Y:S02]  /*13e50*/  SEL R14, R14, 0x978, P0 ;  /* 0x000009780e0e7807 */ /* 0x000fe40000000000 */
[----:B------:R-:W-:Y:S02]  /*13e60*/  SEL R209, R209, RZ, P0 ;  /* 0x000000ffd1d17207 */ /* 0x000fe40000000000 */
[----:B------:R-:W3:Y:S08]  /*13e70*/  LDC.64 R6, c[0x0][R14+0x220] ;  /* 0x000088000e067b82 */ /* 0x000ef00000000a00 */
[----:B------:R-:W4:Y:S08]  /*13e80*/  LDC.64 R4, c[0x0][R14+0x218] ;  /* 0x000086000e047b82 */ /* 0x000f300000000a00 */
[----:B------:R-:W5:Y:S08]  /*13e90*/  LDC.64 R8, c[0x0][R14+0x228] ;  /* 0x00008a000e087b82 */ /* 0x000f700000000a00 */
[----:B------:R-:W0:Y:S08]  /*13ea0*/  LDC.64 R10, c[0x0][R14+0x210] ;  /* 0x000084000e0a7b82 */ /* 0x000e300000000a00 */
[----:B------:R-:W1:Y:S08]  /*13eb0*/  @P1 LDC R0, c[0x0][0xbec] ;  /* 0x0002fb00ff001b82 */ /* 0x000e700000000800 */
[----:B------:R-:W5:Y:S01]  /*13ec0*/  @P1 LDC R35, c[0x0][0xbf0] ;  /* 0x0002fc00ff231b82 */ /* 0x000f620000000800 */
[----:B---3--:R-:W-:-:S07]  /*13ed0*/  IMAD R7, R7, R205, RZ ;  /* 0x000000cd07077224 */ /* 0x008fce00078e02ff */
[----:B--2---:R-:W2:Y:S01]  /*13ee0*/  @!P0 LDC R26, c[0x0][0xb50] ;  /* 0x0002d400ff1a8b82 */ /* 0x004ea20000000800 */
[----:B------:R-:W-:-:S04]  /*13ef0*/  IMAD.WIDE.U32 R12, R6, R205, RZ ;  /* 0x000000cd060c7225 */ /* 0x000fc800078e00ff */
[----:B------:R-:W-:Y:S02]  /*13f00*/  IMAD R7, R6, R217, R7 ;  /* 0x000000d906077224 */ /* 0x000fe400078e0207 */
[----:B-1----:R-:W-:Y:S01]  /*13f10*/  @P1 IMAD.HI.U32 R0, R25, R0, RZ ;  /* 0x0000000019001227 */ /* 0x002fe200078e00ff */
[----:B------:R-:W1:Y:S03]  /*13f20*/  @!P0 LDC R27, c[0x0][0xb54] ;  /* 0x0002d500ff1b8b82 */ /* 0x000e660000000800 */
[-C--:B----4-:R-:W-:Y:S02]  /*13f30*/  IMAD R21, R5, R2.reuse, RZ ;  /* 0x0000000205157224 */ /* 0x090fe400078e02ff */
[----:B------:R-:W-:Y:S01]  /*13f40*/  IMAD.WIDE.U32 R4, R4, R2, RZ ;  /* 0x0000000204047225 */ /* 0x000fe200078e00ff */
[----:B-----5:R-:W-:-:S03]  /*13f50*/  @P1 SHF.R.U32.HI R15, RZ, R35, R0 ;  /* 0x00000023ff0f1219 */ /* 0x020fc60000011600 */
[----:B------:R-:W-:Y:S01]  /*13f60*/  IMAD.IADD R21, R5, 0x1, R21 ;  /* 0x0000000105157824 */ /* 0x000fe200078e0215 */
[----:B------:R-:W-:Y:S01]  /*13f70*/  IADD3 R0, P1, P3, R12, R4, R3 ;  /* 0x000000040c007210 */ /* 0x000fe20007b3e003 */
[----:B------:R-:W-:Y:S01]  /*13f80*/  IMAD.WIDE.U32 R4, R8, R209, RZ ;  /* 0x000000d108047225 */ /* 0x000fe200078e00ff */
[----:B------:R-:W-:-:S03]  /*13f90*/  IADD3 R12, R13, R7, RZ ;  /* 0x000000070d0c7210 */ /* 0x000fc60007ffe0ff */
[----:B------:R-:W-:Y:S02]  /*13fa0*/  IMAD.MOV R6, RZ, RZ, -R15 ;  /* 0x000000ffff067224 */ /* 0x000fe400078e0a0f */
[----:B------:R-:W-:Y:S02]  /*13fb0*/  IMAD R9, R9, R209, RZ ;  /* 0x000000d109097224 */ /* 0x000fe400078e02ff */
[----:B------:R-:W-:Y:S01]  /*13fc0*/  IMAD R7, R33, R6, R25 ;  /* 0x0000000621077224 */ /* 0x000fe200078e0219 */
[----:B------:R-:W-:Y:S01]  /*13fd0*/  IADD3.X R6, R12, R21, R24, P1, P3 ;  /* 0x000000150c067210 */ /* 0x000fe20000fe6418 */
[----:B------:R-:W-:Y:S01]  /*13fe0*/  IMAD.IADD R9, R5, 0x1, R9 ;  /* 0x0000000105097824 */ /* 0x000fe200078e0209 */
[----:B------:R-:W-:Y:S01]  /*13ff0*/  IADD3 R4, P0, P1, R15, R0, R4 ;  /* 0x000000000f047210 */ /* 0x000fe2000791e004 */
[----:B0-----:R-:W-:Y:S01]  /*14000*/  IMAD R0, R11, R7, RZ ;  /* 0x000000070b007224 */ /* 0x001fe200078e02ff */
[----:B------:R-:W-:-:S04]  /*14010*/  SHF.R.S32.HI R15, RZ, 0x1f, R15 ;  /* 0x0000001fff0f7819 */ /* 0x000fc8000001140f */
[----:B------:R-:W-:Y:S02]  /*14020*/  IADD3.X R5, R15, R6, R9, P0, P1 ;  /* 0x000000060f057210 */ /* 0x000fe400007e2409 */
[----:B------:R-:W-:Y:S01]  /*14030*/  SHF.R.S32.HI R9, RZ, 0x1f, R7 ;  /* 0x0000001fff097819 */ /* 0x000fe20000011407 */
[----:B------:R-:W-:-:S04]  /*14040*/  IMAD.WIDE.U32 R4, R10, R7, R4 ;  /* 0x000000070a047225 */ /* 0x000fc800078e0004 */
[----:B------:R-:W-:Y:S01]  /*14050*/  IMAD R9, R10, R9, R0 ;  /* 0x000000090a097224 */ /* 0x000fe200078e0200 */
[----:B--2---:R-:W-:-:S03]  /*14060*/  LEA R6, P0, R4, R26, 0x2 ;  /* 0x0000001a04067211 */ /* 0x004fc600078010ff */
[----:B------:R-:W-:Y:S02]  /*14070*/  IMAD.IADD R0, R5, 0x1, R9 ;  /* 0x0000000105007824 */ /* 0x000fe400078e0209 */
[----:B------:R-:W-:-:S03]  /*14080*/  IMAD.MOV.U32 R5, RZ, RZ, -0x800000 ;  /* 0xff800000ff057424 */ /* 0x000fc600078e00ff */
[----:B-1----:R-:W-:-:S05]  /*14090*/  LEA.HI.X R7, R4, R27, R0, 0x2, P0 ;  /* 0x0000001b04077211 */ /* 0x002fca00000f1400 */
[----:B------:R2:W-:Y:S02]  /*140a0*/  STG.E desc[UR42][R6.64], R5 ;  /* 0x0000000506007986 */ /* 0x0005e4000c10192a */
.L_x_7157:
[----:B------:R-:W-:Y:S05]  /*140b0*/  BSYNC B1 ;  /* 0x0000000000017941 */ /* 0x000fea0003800000 */
.L_x_7156:
[----:B------:R-:W-:Y:S05]  /*140c0*/  @P2 BRA `(.L_x_7150) ;  /* 0x0000000400b82947 */ /* 0x000fea0003800000 */
[----:B------:R-:W3:Y:S01]  /*140d0*/  LDC R21, c[0x0][0xbe8] ;  /* 0x0002fa00ff157b82 */ /* 0x000ee20000000800 */
[----:B------:R-:W-:Y:S01]  /*140e0*/  ULDC.64 UR4, c[0x0][0xaa0] ;  /* 0x0002a80000047ab9 */ /* 0x000fe20000000a00 */
[----:B------:R-:W-:Y:S01]  /*140f0*/  ULDC.64 UR6, c[0x0][0xaf0] ;  /* 0x0002bc0000067ab9 */ /* 0x000fe20000000a00 */
[----:B------:R-:W-:Y:S02]  /*14100*/  IMAD R0, R24, UR4, RZ ;  /* 0x0000000418007c24 */ /* 0x000fe4000f8e02ff */
[----:B--2---:R-:W-:-:S04]  /*14110*/  IMAD.WIDE.U32 R4, R3, UR4, RZ ;  /* 0x0000000403047c25 */ /* 0x004fc8000f8e00ff */
[----:B------:R-:W-:Y:S01]  /*14120*/  IMAD R7, R3, UR5, R0 ;  /* 0x0000000503077c24 */ /* 0x000fe2000f8e0200 */
[----:B------:R-:W-:Y:S01]  /*14130*/  LEA R3, R203, R153, 0x5 ;  /* 0x00000099cb037211 */ /* 0x000fe200078e28ff */
[----:B------:R-:W-:Y:S02]  /*14140*/  ULDC.64 UR4, c[0x0][0xae8] ;  /* 0x0002ba0000047ab9 */ /* 0x000fe40000000a00 */
[----:B------:R-:W-:Y:S02]  /*14150*/  IMAD.IADD R5, R5, 0x1, R7 ;  /* 0x0000000105057824 */ /* 0x000fe400078e0207 */
[----:B------:R-:W-:Y:S02]  /*14160*/  IMAD R6, R208, 0x80, R3 ;  /* 0x00000080d0067824 */ /* 0x000fe400078e0203 */
[----:B------:R-:W-:-:S04]  /*14170*/  IMAD.WIDE.U32 R4, R2, UR4, R4 ;  /* 0x0000000402047c25 */ /* 0x000fc8000f8e0004 */
[----:B------:R-:W-:Y:S02]  /*14180*/  IMAD R3, R217, UR6, RZ ;  /* 0x00000006d9037c24 */ /* 0x000fe4000f8e02ff */
[----:B------:R-:W-:Y:S01]  /*14190*/  IMAD.MOV.U32 R7, RZ, RZ, R6 ;  /* 0x000000ffff077224 */ /* 0x000fe200078e0006 */
[----:B---3--:R-:W-:Y:S01]  /*141a0*/  ISETP.NE.AND P0, PT, R21, 0x1, PT ;  /* 0x000000011500780c */ /* 0x008fe20003f05270 */
[----:B------:R-:W-:Y:S01]  /*141b0*/  IMAD R5, R2, UR5, R5 ;  /* 0x0000000502057c24 */ /* 0x000fe2000f8e0205 */
[----:B------:R-:W-:-:S11]  /*141c0*/  ULDC.64 UR4, c[0x0][0xae0] ;  /* 0x0002b80000047ab9 */ /* 0x000fd60000000a00 */
[----:B------:R-:W2:Y:S08]  /*141d0*/  @P0 LDC R9, c[0x0][0xbec] ;  /* 0x0002fb00ff090b82 */ /* 0x000eb00000000800 */
[----:B------:R-:W3:Y:S01]  /*141e0*/  @P0 LDC R11, c[0x0][0xbf0] ;  /* 0x0002fc00ff0b0b82 */ /* 0x000ee20000000800 */
[----:B--2---:R-:W-:-:S04]  /*141f0*/  @P0 IMAD.HI.U32 R0, R6, R9, RZ ;  /* 0x0000000906000227 */ /* 0x004fc800078e00ff */
[C---:B------:R-:W-:Y:S02]  /*14200*/  IMAD R9, R205.reuse, UR7, R3 ;  /* 0x00000007cd097c24 */ /* 0x040fe4000f8e0203 */
[----:B------:R-:W-:Y:S01]  /*14210*/  IMAD.WIDE.U32 R2, R205, UR6, R4 ;  /* 0x00000006cd027c25 */ /* 0x000fe2000f8e0004 */
[----:B---3--:R-:W-:-:S03]  /*14220*/  @P0 SHF.R.U32.HI R7, RZ, R11, R0 ;  /* 0x0000000bff070219 */ /* 0x008fc60000011600 */
[----:B------:R-:W-:Y:S01]  /*14230*/  IMAD.IADD R3, R3, 0x1, R9 ;  /* 0x0000000103037824 */ /* 0x000fe200078e0209 */
[----:B------:R-:W-:Y:S02]  /*14240*/  SHF.R.S32.HI R0, RZ, 0x1f, R7 ;  /* 0x0000001fff007819 */ /* 0x000fe40000011407 */
[C---:B------:R-:W-:Y:S01]  /*14250*/  IADD3 R5, -R7.reuse, RZ, RZ ;  /* 0x000000ff07057210 */ /* 0x040fe20007ffe1ff */
[----:B------:R-:W-:-:S04]  /*14260*/  IMAD.WIDE.U32 R2, R7, UR4, R2 ;  /* 0x0000000407027c25 */ /* 0x000fc8000f8e0002 */
[----:B------:R-:W-:Y:S02]  /*14270*/  IMAD R0, R0, UR4, RZ ;  /* 0x0000000400007c24 */ /* 0x000fe4000f8e02ff */
[----:B------:R-:W-:Y:S02]  /*14280*/  IMAD R5, R21, R5, R6 ;  /* 0x0000000515057224 */ /* 0x000fe400078e0206 */
[----:B------:R-:W-:Y:S01]  /*14290*/  IMAD R9, R7, UR5, R0 ;  /* 0x0000000507097c24 */ /* 0x000fe2000f8e0200 */
[----:B------:R-:W-:Y:S02]  /*142a0*/  ULDC.64 UR4, c[0x0][0xad8] ;  /* 0x0002b60000047ab9 */ /* 0x000fe40000000a00 */
[----:B------:R-:W-:Y:S01]  /*142b0*/  SHF.R.S32.HI R0, RZ, 0x1f, R5 ;  /* 0x0000001fff007819 */ /* 0x000fe20000011405 */
[----:B------:R-:W-:-:S04]  /*142c0*/  IMAD.IADD R3, R3, 0x1, R9 ;  /* 0x0000000103037824 */ /* 0x000fc800078e0209 */
[----:B------:R-:W-:Y:S02]  /*142d0*/  IMAD R0, R0, UR4, RZ ;  /* 0x0000000400007c24 */ /* 0x000fe4000f8e02ff */
[----:B------:R-:W-:-:S04]  /*142e0*/  IMAD.WIDE.U32 R2, R5, UR4, R2 ;  /* 0x0000000405027c25 */ /* 0x000fc8000f8e0002 */
[----:B------:R-:W-:Y:S01]  /*142f0*/  IMAD R5, R5, UR5, R0 ;  /* 0x0000000505057c24 */ /* 0x000fe2000f8e0200 */
[----:B------:R-:W-:Y:S02]  /*14300*/  ULDC.64 UR4, c[0x0][0xa80] ;  /* 0x0002a00000047ab9 */ /* 0x000fe40000000a00 */
[----:B------:R-:W-:Y:S01]  /*14310*/  LEA R0, P0, R2, UR4, 0x1 ;  /* 0x0000000402007c11 */ /* 0x000fe2000f8008ff */
[----:B------:R-:W-:Y:S01]  /*14320*/  IMAD.IADD R3, R3, 0x1, R5 ;  /* 0x0000000103037824 */ /* 0x000fe200078e0205 */
[----:B------:R-:W-:Y:S01]  /*14330*/  UMOV UR4, 0xffffffff ;  /* 0xffffffff00047882 */ /* 0x000fe20000000000 */
[----:B------:R-:W-:-:S03]  /*14340*/  LEA R5, R208, R153, 0x7 ;  /* 0x00000099d0057211 */ /* 0x000fc600078e38ff */
[----:B------:R-:W-:Y:S01]  /*14350*/  LEA.HI.X R2, R2, UR5, R3, 0x1, P0 ;  /* 0x0000000502027c11 */ /* 0x000fe200080f0c03 */
[----:B------:R-:W-:Y:S06]  /*14360*/  BRA.DIV UR4, `(.L_x_7158) ;  /* 0x0000008e04e07947 */ /* 0x000fec000b800000 */
[----:B------:R2:W3:Y:S04]  /*14370*/  SHFL.IDX PT, R3, R2, RZ, 0x181f ;  /* 0x00181fff02037589 */ /* 0x0004e800000e0000 */
[----:B------:R2:W4:Y:S02]  /*14380*/  SHFL.IDX PT, R14, R0, RZ, 0x181f ;  /* 0x00181fff000e7589 */ /* 0x00052400000e0000 */
.L_x_7382:
[----:B------:R-:W-:Y:S01]  /*14390*/  IMAD R21, R20, R21, RZ ;  /* 0x0000001514157224 */ /* 0x000fe200078e02ff */
[----:B------:R-:W-:Y:S04]  /*143a0*/  BSSY B1, `(.L_x_7159) ;  /* 0x000000c000017945 */ /* 0x000fe80003800000 */
[----:B------:R-:W-:-:S13]  /*143b0*/  ISETP.GE.AND P0, PT, R5, R21, PT ;  /* 0x000000150500720c */ /* 0x000fda0003f06270 */
[----:B------:R-:W-:Y:S05]  /*143c0*/  @P0 BRA `(.L_x_7160) ;  /* 0x0000000000240947 */ /* 0x000fea0003800000 */
[----:B------:R-:W-:Y:S02]  /*143d0*/  ULDC UR4, c[0x0][0xac8] ;  /* 0x0002b20000047ab9 */ /* 0x000fe40000000800 */
[----:B------:R-:W-:Y:S02]  /*143e0*/  ISETP.GE.AND P2, PT, R16, UR4, PT ;  /* 0x0000000410007c0c */ /* 0x000fe4000bf46270 */
[----:B------:R-:W-:-:S11]  /*143f0*/  ISETP.GE.AND P3, PT, R23, UR4, PT ;  /* 0x0000000417007c0c */ /* 0x000fd6000bf66270 */
[CC--:B----4-:R-:W-:Y:S02]  /*14400*/  @!P2 LEA R6, P0, R16.reuse, R14.reuse, 0x1 ;  /* 0x0000000e1006a211 */ /* 0x0d0fe400078008ff */
[C---:B------:R-:W-:Y:S02]  /*14410*/  @!P3 LEA R14, P1, R23.reuse, R14, 0x1 ;  /* 0x0000000e170eb211 */ /* 0x040fe400078208ff */
[-C--:B---3--:R-:W-:Y:S02]  /*14420*/  @!P2 LEA.HI.X R7, R16, R3.reuse, R17, 0x1, P0 ;  /* 0x000000031007a211 */ /* 0x088fe400000f0c11 */
[----:B------:R-:W-:-:S03]  /*14430*/  @!P3 LEA.HI.X R15, R23, R3, R22, 0x1, P1 ;  /* 0x00000003170fb211 */ /* 0x000fc600008f0c16 */
[----:B------:R3:W-:Y:S04]  /*14440*/  @!P2 ST.E.128 desc[UR42][R6.64], RZ ;  /* 0x000000ff0600a985 */ /* 0x0007e8000c101d2a */
[----:B------:R3:W-:Y:S02]  /*14450*/  @!P3 ST.E.128 desc[UR42][R14.64], RZ ;  /* 0x000000ff0e00b985 */ /* 0x0007e4000c101d2a */
.L_x_7160:
[----:B------:R-:W-:Y:S05]  /*14460*/  BSYNC B1 ;  /* 0x0000000000017941 */ /* 0x000fea0003800000 */
.L_x_7159:
[----:B------:R-:W-:-:S03]  /*14470*/  UMOV UR4, 0xffffffff ;  /* 0xffffffff00047882 */ /* 0x000fc60000000000 */
[----:B------:R-:W-:Y:S05]  /*14480*/  BRA.DIV UR4, `(.L_x_7161) ;  /* 0x0000008e04cc7947 */ /* 0x000fea000b800000 */
[----:B---3--:R3:W0:Y:S04]  /*14490*/  SHFL.IDX PT, R3, R2, 0x1, 0x181f ;  /* 0x00381f0002037f89 */ /* 0x00862800000e0000 */
[----:B----4-:R3:W4:Y:S02]  /*144a0*/  SHFL.IDX PT, R14, R0, 0x1, 0x181f ;  /* 0x00381f00000e7f89 */ /* 0x01072400000e0000 */
.L_x_7386:
[----:B------:R-:W-:Y:S01]  /*144b0*/  VIADD R4, R5, 0x20 ;  /* 0x0000002005047836 */ /* 0x000fe20000000000 */
        /* <DEDUP_REMOVED lines=8> */
[-C--:B0-----:R-:W-:Y:S02]  /*14540*/  @!P2 LEA.HI.X R7, R16, R3.reuse, R17, 0x1, P0 ;  /* 0x000000031007a211 */ /* 0x081fe400000f0c11 */
[----:B------:R-:W-:-:S03]  /*14550*/  @!P3 LEA.HI.X R15, R23, R3, R22, 0x1, P1 ;  /* 0x00000003170fb211 */ /* 0x000fc600008f0c16 */
[----:B------:R0:W-:Y:S04]  /*14560*/  @!P2 ST.E.128 desc[UR42][R6.64], RZ ;  /* 0x000000ff0600a985 */ /* 0x0001e8000c101d2a */
[----:B------:R0:W-:Y:S02]  /*14570*/  @!P3 ST.E.128 desc[UR42][R14.64], RZ ;  /* 0x000000ff0e00b985 */ /* 0x0001e4000c101d2a */
.L_x_7163:
[----:B------:R-:W-:Y:S05]  /*14580*/  BSYNC B1 ;  /* 0x0000000000017941 */ /* 0x000fea0003800000 */
.L_x_7162:
[----:B------:R-:W-:-:S03]  /*14590*/  UMOV UR4, 0xffffffff ;  /* 0xffffffff00047882 */ /* 0x000fc60000000000 */
[----:B------:R-:W-:Y:S05]  /*145a0*/  BRA.DIV UR4, `(.L_x_7164) ;  /* 0x0000008e04cc7947 */ /* 0x000fea000b800000 */
[----:B0-----:R0:W0:Y:S04]  /*145b0*/  SHFL.IDX PT, R3, R2, 0x2, 0x181f ;  /* 0x00581f0002037f89 */ /* 0x00102800000e0000 */
[----:B----4-:R4:W0:Y:S02]  /*145c0*/  SHFL.IDX PT, R14, R0, 0x2, 0x181f ;  /* 0x00581f00000e7f89 */ /* 0x01082400000e0000 */
.L_x_7390:
[----:B------:R-:W-:Y:S01]  /*145d0*/  VIADD R4, R5, 0x40 ;  /* 0x0000004005047836 */ /* 0x000fe20000000000 */
[----:B------:R-:W-:Y:S04]  /*145e0*/  BSSY B1, `(.L_x_7165) ;  /* 0x000000c000017945 */ /* 0x000fe80003800000 */
[----:B------:R-:W-:-:S13]  /*145f0*/  ISETP.GE.AND P0, PT, R4, R21, PT ;  /* 0x000000150400720c */ /* 0x000fda0003f06270 */
[----:B------:R-:W-:Y:S05]  /*14600*/  @P0 BRA `(.L_x_7166) ;  /* 0x0000000000240947 */ /* 0x000fea0003800000 */
[----:B------:R-:W-:Y:S02]  /*14610*/  ULDC UR4, c[0x0][0xac8] ;  /* 0x0002b20000047ab9 */ /* 0x000fe40000000800 */
[----:B------:R-:W-:Y:S02]  /*14620*/  ISETP.GE.AND P2, PT, R16, UR4, PT ;  /* 0x0000000410007c0c */ /* 0x000fe4000bf46270 */
[----:B------:R-:W-:-:S11]  /*14630*/  ISETP.GE.AND P3, PT, R23, UR4, PT ;  /* 0x0000000417007c0c */ /* 0x000fd6000bf66270 */
[CC--:B0-----:R-:W-:Y:S02]  /*14640*/  @!P2 LEA R6, P0, R16.reuse, R14.reuse, 0x1 ;  /* 0x0000000e1006a211 */ /* 0x0c1fe400078008ff */
[C---:B------:R-:W-:Y:S02]  /*14650*/  @!P3 LEA R14, P1, R23.reuse, R14, 0x1 ;  /* 0x0000000e170eb211 */ /* 0x040fe400078208ff */
[-C--:B------:R-:W-:Y:S02]  /*14660*/  @!P2 LEA.HI.X R7, R16, R3.reuse, R17, 0x1, P0 ;  /* 0x000000031007a211 */ /* 0x080fe400000f0c11 */
[----:B------:R-:W-:-:S03]  /*14670*/  @!P3 LEA.HI.X R15, R23, R3, R22, 0x1, P1 ;  /* 0x00000003170fb211 */ /* 0x000fc600008f0c16 */
[----:B------:R0:W-:Y:S04]  /*14680*/  @!P2 ST.E.128 desc[UR42][R6.64], RZ ;  /* 0x000000ff0600a985 */ /* 0x0001e8000c101d2a */
[----:B------:R0:W-:Y:S02]  /*14690*/  @!P3 ST.E.128 desc[UR42][R14.64], RZ ;  /* 0x000000ff0e00b985 */ /* 0x0001e4000c101d2a */
.L_x_7166:
[----:B------:R-:W-:Y:S05]  /*146a0*/  BSYNC B1 ;  /* 0x0000000000017941 */ /* 0x000fea0003800000 */
.L_x_7165:
[----:B------:R-:W-:-:S03]  /*146b0*/  UMOV UR4, 0xffffffff ;  /* 0xffffffff00047882 */ /* 0x000fc60000000000 */
[----:B------:R-:W-:Y:S05]  /*146c0*/  BRA.DIV UR4, `(.L_x_7167) ;  /* 0x0000008e04cc7947 */ /* 0x000fea000b800000 */
[----:B0-----:R0:W0:Y:S04]  /*146d0*/  SHFL.IDX PT, R3, R2, 0x3, 0x181f ;  /* 0x00781f0002037f89 */ /* 0x00102800000e0000 */
[----:B------:R0:W0:Y:S02]  /*146e0*/  SHFL.IDX PT, R14, R0, 0x3, 0x181f ;  /* 0x00781f00000e7f89 */ /* 0x00002400000e0000 */
.L_x_7394:
[----:B0-234-:R-:W-:-:S05]  /*146f0*/  VIADD R0, R5, 0x60 ;  /* 0x0000006005007836 */ /* 0x01dfca0000000000 */
[----:B------:R-:W-:-:S13]  /*14700*/  ISETP.GE.AND P0, PT, R0, R21, PT ;  /* 0x000000150000720c */ /* 0x000fda0003f06270 */
[----:B------:R-:W-:Y:S05]  /*14710*/  @P0 BRA `(.L_x_7150) ;  /* 0x0000000000240947 */ /* 0x000fea0003800000 */
[----:B------:R-:W-:Y:S02]  /*14720*/  ULDC UR4, c[0x0][0xac8] ;  /* 0x0002b20000047ab9 */ /* 0x000fe40000000800 */
[----:B------:R-:W-:Y:S02]  /*14730*/  ISETP.GE.AND P2, PT, R16, UR4, PT ;  /* 0x0000000410007c0c */ /* 0x000fe4000bf46270 */
[----:B------:R-:W-:-:S11]  /*14740*/  ISETP.GE.AND P3, PT, R23, UR4, PT ;  /* 0x0000000417007c0c */ /* 0x000fd6000bf66270 */
[CC--:B------:R-:W-:Y:S02]  /*14750*/  @!P2 LEA R4, P0, R16.reuse, R14.reuse, 0x1 ;  /* 0x0000000e1004a211 */ /* 0x0c0fe400078008ff */
[C---:B------:R-:W-:Y:S02]  /*14760*/  @!P3 LEA R14, P1, R23.reuse, R14, 0x1 ;  /* 0x0000000e170eb211 */ /* 0x040fe400078208ff */
[-C--:B------:R-:W-:Y:S02]  /*14770*/  @!P2 LEA.HI.X R5, R16, R3.reuse, R17, 0x1, P0 ;  /* 0x000000031005a211 */ /* 0x080fe400000f0c11 */
[----:B------:R-:W-:-:S03]  /*14780*/  @!P3 LEA.HI.X R15, R23, R3, R22, 0x1, P1 ;  /* 0x00000003170fb211 */ /* 0x000fc600008f0c16 */
[----:B------:R3:W-:Y:S04]  /*14790*/  @!P2 ST.E.128 desc[UR42][R4.64], RZ ;  /* 0x000000ff0400a985 */ /* 0x0007e8000c101d2a */
[----:B------:R3:W-:Y:S02]  /*147a0*/  @!P3 ST.E.128 desc[UR42][R14.64], RZ ;  /* 0x000000ff0e00b985 */ /* 0x0007e4000c101d2a */
.L_x_7150:
[----:B------:R-:W-:Y:S05]  /*147b0*/  BSYNC B0 ;  /* 0x0000000000007941 */ /* 0x000fea0003800000 */
.L_x_7136:
[----:B------:R-:W-:Y:S02]  /*147c0*/  ULDC UR4, c[0x0][0xc3c] ;  /* 0x00030f0000047ab9 */ /* 0x000fe40000000800 */
[----:B-1----:R-:W-:-:S13]  /*147d0*/  ISETP.GE.AND P0, PT, R31, UR4, PT ;  /* 0x000000041f007c0c */ /* 0x002fda000bf06270 */
[----:B------:R-:W-:Y:S05]  /*147e0*/  @!P0 BRA `(.L_x_7168) ;  /* 0xfffffec8008c8947 */ /* 0x000fea000383ffff */
[----:B------:R-:W-:Y:S05]  /*147f0*/  BRA `(.L_x_6959) ;  /* 0x0000006c00c47947 */ /* 0x000fea0003800000 */
.L_x_6957:
        /* <DEDUP_REMOVED lines=16> */
.L_x_7169:
        /* <DEDUP_REMOVED lines=40> */
[----:B------:R-:W-:Y:S01]  /*14b80*/  MOV R8, R3 ;  /* 0x0000000300087202 */ /* 0x000fe20000000f00 */
[----:B------:R-:W-:Y:S01]  /*14b90*/  UMOV UR4, URZ ;  /* 0x0000003f00047c82 */ /* 0x000fe20008000000 */
[----:B------:R-:W-:-:S05]  /*14ba0*/  ULDC UR5, c[0x0][0xc38] ;  /* 0x00030e0000057ab9 */ /* 0x000fca0000000800 */
.L_x_7173:
[----:B------:R-:W0:Y:S01]  /*14bb0*/  LDC R2, c[0x0][0xc3c] ;  /* 0x00030f00ff027b82 */ /* 0x000e220000000800 */
[----:B------:R-:W-:Y:S01]  /*14bc0*/  UIADD3 UR4, UR4, 0x1f, URZ ;  /* 0x0000001f04047890 */ /* 0x000fe2000fffe03f */
[----:B------:R-:W-:Y:S02]  /*14bd0*/  ULDC UR7, c[0x0][0xc3c] ;  /* 0x00030f0000077ab9 */ /* 0x000fe40000000800 */
[----:B------:R-:W-:-:S03]  /*14be0*/  IMAD.U32 R19, RZ, RZ, UR7 ;  /* 0x00000007ff137e24 */ /* 0x000fc6000f8e00ff */
        /* <DEDUP_REMOVED lines=33> */
.L_x_7171:
        /* <DEDUP_REMOVED lines=16> */
[----:B------:R-:W-:-:S06]  /*14f00*/  VIADD R16, R19, 0xffffffff ;  /* 0xffffffff13107836 */ /* 0x000fcc0000000000 */
[----:B------:R0:W1:Y:S02]  /*14f10*/  SHFL.IDX PT, R16, R5, R16, 0x1f ;  /* 0x00001f1005107589 */ /* 0x00006400000e0000 */
.L_x_7174:
        /* <DEDUP_REMOVED lines=11> */
[----:B------:R-:W0:Y:S03]  /*14fd0*/  I2F.RP R8, R5 ;  /* 0x0000000500087306 */ /* 0x000e260000209400 */
[----:B------:R-:W-:Y:S01]  /*14fe0*/  IMAD.MOV.U32 R3, RZ, RZ, R10 ;  /* 0x000000ffff037224 */ /* 0x000fe200078e000a */
[----:B------:R-:W-:-:S03]  /*14ff0*/  MOV R10, R12 ;  /* 0x0000000c000a7202 */ /* 0x000fc60000000f00 */
[----:B------:R-:W-:-:S04]  /*15000*/  IMAD.HI.U32 R2, R2, R3, RZ ;  /* 0x0000000302027227 */ /* 0x000fc800078e00ff */
[----:B------:R-:W-:Y:S01]  /*15010*/  IMAD R3, R2, R10, R3 ;  /* 0x0000000a02037224 */ /* 0x000fe200078e0203 */
[----:B0-----:R-:W0:Y:S04]  /*15020*/  MUFU.RCP R8, R8 ;  /* 0x0000000800087308 */ /* 0x001e280000001000 */
[----:B------:R-:W-:-:S13]  /*15030*/  ISETP.GT.U32.AND P1, PT, R4, R3, PT ;  /* 0x000000030400720c */ /* 0x000fda0003f24070 */
[----:B------:R-:W-:Y:S02]  /*15040*/  @!P1 IMAD.IADD R3, R3, 0x1, -R4 ;  /* 0x0000000103039824 */ /* 0x000fe400078e0a04 */
[----:B------:R-:W-:Y:S01]  /*15050*/  @!P1 VIADD R2, R2, 0x1 ;  /* 0x0000000102029836 */ /* 0x000fe20000000000 */
[----:B------:R-:W-:Y:S01]  /*15060*/  ISETP.NE.AND P1, PT, R6, RZ, PT ;  /* 0x000000ff0600720c */ /* 0x000fe20003f25270 */
[----:B0-----:R-:W-:Y:S01]  /*15070*/  VIADD R10, R8, 0xffffffe ;  /* 0x0ffffffe080a7836 */ /* 0x001fe20000000000 */
[----:B------:R-:W-:Y:S02]  /*15080*/  ISETP.GE.U32.AND P0, PT, R3, R4, PT ;  /* 0x000000040300720c */ /* 0x000fe40003f06070 */
[----:B------:R-:W-:Y:S01]  /*15090*/  LOP3.LUT R4, R17, R6, RZ, 0x3c, !PT ;  /* 0x0000000611047212 */ /* 0x000fe200078e3cff */
[----:B------:R0:W1:Y:S03]  /*150a0*/  F2I.FTZ.U32.TRUNC.NTZ R3, R10 ;  /* 0x0000000a00037305 */ /* 0x000066000021f000 */
[----:B------:R-:W-:-:S02]  /*150b0*/  ISETP.GE.AND P2, PT, R4, RZ, PT ;  /* 0x000000ff0400720c */ /* 0x000fc40003f46270 */
[----:B0-----:R-:W-:-:S05]  /*150c0*/  IABS R10, R9 ;  /* 0x00000009000a7213 */ /* 0x001fca0000000000 */
[----:B------:R-:W-:Y:S02]  /*150d0*/  @P0 IADD3 R2, R2, 0x1, RZ ;  /* 0x0000000102020810 */ /* 0x000fe40007ffe0ff */
        /* <DEDUP_REMOVED lines=24> */
[----:B------:R-:W-:-:S04]  /*15260*/  @!P1 LOP3.LUT R2, RZ, R9, RZ, 0x33, !PT ;  /* 0x00000009ff029212 */ /* 0x000fc800078e33ff */
[----:B------:R-:W-:-:S05]  /*15270*/  IADD3 R18, -R2, RZ, RZ ;  /* 0x000000ff02127210 */ /* 0x000fca0007ffe1ff */
[C---:B------:R-:W-:Y:S02]  /*15280*/  IMAD R18, R9.reuse, R18, R8 ;  /* 0x0000001209127224 */ /* 0x040fe400078e0208 */
[----:B------:R-:W-:-:S05]  /*15290*/  IMAD R9, R9, 0x1000000, R2 ;  /* 0x0100000009097824 */ /* 0x000fca00078e0202 */
[----:B------:R-:W-:Y:S01]  /*152a0*/  LEA R18, R18, R9, 0x10 ;  /* 0x0000000912127211 */ /* 0x000fe200078e80ff */
[----:B------:R-:W-:Y:S06]  /*152b0*/  BRA `(.L_x_7175) ;  /* 0x00000000000c7947 */ /* 0x000fec0003800000 */
.L_x_7172:
[----:B------:R-:W-:Y:S02]  /*152c0*/  IMAD.MOV.U32 R17, RZ, RZ, RZ ;  /* 0x000000ffff117224 */ /* 0x000fe400078e00ff */
[----:B------:R-:W-:Y:S02]  /*152d0*/  IMAD.U32 R16, RZ, RZ, UR6 ;  /* 0x00000006ff107e24 */ /* 0x000fe4000f8e00ff */
[----:B------:R-:W-:-:S07]  /*152e0*/  IMAD.MOV.U32 R18, RZ, RZ, RZ ;  /* 0x000000ffff127224 */ /* 0x000fce00078e00ff */
.L_x_7175:
[----:B------:R-:W-:-:S13]  /*152f0*/  ISETP.NE.AND P0, PT, R7, RZ, PT ;  /* 0x000000ff0700720c */ /* 0x000fda0003f05270 */
[----:B------:R-:W0:Y:S01]  /*15300*/  @!P0 S2R R3, SR_CgaCtaId ;  /* 0x0000000000038919 */ /* 0x000e220000008800 */
[----:B------:R-:W-:-:S04]  /*15310*/  @!P0 MOV R2, 0x400 ;  /* 0x0000040000028802 */ /* 0x000fc80000000f00 */
[----:B0-----:R-:W-:-:S05]  /*15320*/  @!P0 LEA R2, R3, R2, 0x18 ;  /* 0x0000000203028211 */ /* 0x001fca00078ec0ff */
[----:B------:R0:W-:Y:S01]  /*15330*/  @!P0 STS.128 [R2+0x288d0], R16 ;  /* 0x0288d01002008388 */ /* 0x0001e20000000c00 */
[----:B------:R-:W-:Y:S06]  /*15340*/  BAR.ARV 0x5, 0x180 ;  /* 0x0146000000007b1d */ /* 0x000fec0000002000 */
.L_x_7170:
[----:B------:R2:W-:Y:S01]  /*15350*/  STL [R1+0x24], RZ ;  /* 0x000024ff01007387 */ /* 0x0005e20000100800 */
[----:B------:R-:W-:Y:S01]  /*15360*/  ULDC UR4, c[0x0][0xc3c] ;  /* 0x00030f0000047ab9 */ /* 0x000fe20000000800 */
[----:B------:R-:W-:Y:S01]  /*15370*/  MOV R28, 0x1 ;  /* 0x00000001001c7802 */ /* 0x000fe20000000f00 */
[----:B------:R-:W-:Y:S01]  /*15380*/  IMAD.MOV.U32 R25, RZ, RZ, RZ ;  /* 0x000000ffff197224 */ /* 0x000fe200078e00ff */
[----:B-1----:R-:W-:-:S13]  /*15390*/  ISETP.GE.AND P0, PT, R19, UR4, PT ;  /* 0x0000000413007c0c */ /* 0x002fda000bf06270 */
[----:B--2---:R-:W-:Y:S05]  /*153a0*/  @P0 BRA `(.L_x_7176) ;  /* 0x0000005c00fc0947 */ /* 0x004fea0003800000 */
[----:B------:R-:W1:Y:S01]  /*153b0*/  S2UR UR5, SR_CgaCtaId ;  /* 0x00000000000579c3 */ /* 0x000e620000008800 */
[C---:B------:R-:W-:Y:S01]  /*153c0*/  IMAD.SHL.U32 R31, R0.reuse, 0x8, RZ ;  /* 0x00000008001f7824 */ /* 0x040fe200078e00ff */
[----:B0-----:R-:W-:Y:S01]  /*153d0*/  LOP3.LUT R2, R0, 0x7f, RZ, 0xc0, !PT ;  /* 0x0000007f00027812 */ /* 0x001fe200078ec0ff */
[----:B------:R-:W-:Y:S01]  /*153e0*/  UMOV UR4, 0x400 ;  /* 0x0000040000047882 */ /* 0x000fe20000000000 */
[----:B------:R0:W-:Y:S01]  /*153f0*/  STL [R1+0x24], RZ ;  /* 0x000024ff01007387 */ /* 0x0001e20000100800 */
[----:B------:R-:W-:Y:S01]  /*15400*/  BSSY B8, `(.L_x_7176) ;  /* 0x00005f9000087945 */ /* 0x000fe20003800000 */
[C---:B------:R-:W-:Y:S01]  /*15410*/  LOP3.LUT R3, R31.reuse, 0x1f8, RZ, 0xc0, !PT ;  /* 0x000001f81f037812 */ /* 0x040fe200078ec0ff */
[----:B------:R-:W-:Y:S01]  /*15420*/  IMAD.SHL.U32 R35, R2, 0x8, RZ ;  /* 0x0000000802237824 */ /* 0x000fe200078e00ff */
[----:B------:R-:W-:Y:S01]  /*15430*/  LOP3.LUT R31, R31, 0x38, RZ, 0xc0, !PT ;  /* 0x000000381f1f7812 */ /* 0x000fe200078ec0ff */
[----:B------:R-:W-:Y:S01]  /*15440*/  IMAD.MOV.U32 R27, RZ, RZ, RZ ;  /* 0x000000ffff1b7224 */ /* 0x000fe200078e00ff */
[----:B------:R-:W-:Y:S01]  /*15450*/  LOP3.LUT R2, R3, 0x38, R0, 0x78, !PT ;  /* 0x0000003803027812 */ /* 0x000fe200078e7800 */
[----:B------:R-:W-:Y:S01]  /*15460*/  IMAD.MOV.U32 R25, RZ, RZ, RZ ;  /* 0x000000ffff197224 */ /* 0x000fe200078e00ff */
[----:B------:R-:W-:Y:S01]  /*15470*/  MOV R29, 0x1 ;  /* 0x00000001001d7802 */ /* 0x000fe20000000f00 */
[----:B------:R-:W-:Y:S01]  /*15480*/  ULOP3.LUT UR38, UR36, 0x2, URZ, 0xfc, !UPT ;  /* 0x0000000224267892 */ /* 0x000fe2000f8efc3f */
[----:B------:R-:W-:Y:S01]  /*15490*/  LOP3.LUT R35, R2, 0x200, R35, 0xf8, !PT ;  /* 0x0000020002237812 */ /* 0x000fe200078ef823 */
[----:B------:R-:W-:Y:S01]  /*154a0*/  ULDC.64 UR40, c[0x0][0x198] ;  /* 0x0000660000287ab9 */ /* 0x000fe20000000a00 */
[----:B------:R-:W-:Y:S01]  /*154b0*/  MOV R28, 0x1 ;  /* 0x00000001001c7802 */ /* 0x000fe20000000f00 */
[----:B------:R-:W-:Y:S01]  /*154c0*/  ULDC UR37, c[0x0][0xc] ;  /* 0x0000030000257ab9 */ /* 0x000fe20000000800 */
[----:B------:R-:W-:Y:S01]  /*154d0*/  LOP3.LUT R30, R31, 0x40, RZ, 0xfc, !PT ;  /* 0x000000401f1e7812 */ /* 0x000fe200078efcff */
[----:B-1----:R-:W-:-:S06]  /*154e0*/  ULEA UR4, UR5, UR4, 0x18 ;  /* 0x0000000405047291 */ /* 0x002fcc000f8ec03f */
[----:B------:R-:W-:-:S04]  /*154f0*/  IMAD.U32 R22, RZ, RZ, UR4 ;  /* 0x00000004ff167e24 */ /* 0x000fc8000f8e00ff */
[----:B------:R-:W-:-:S05]  /*15500*/  IMAD R0, R35, 0x2, R22 ;  /* 0x0000000223007824 */ /* 0x000fca00078e0216 */
[----:B------:R0:W-:Y:S02]  /*15510*/  STL [R1+0x8], R0 ;  /* 0x0000080001007387 */ /* 0x0001e40000100800 */
.L_x_7277:
[----:B------:R-:W1:Y:S02]  /*15520*/  LDC.64 R2, c[0x0][0xc88] ;  /* 0x00032200ff027b82 */ /* 0x000e640000000a00 */
[----:B-1----:R-:W-:-:S05]  /*15530*/  IMAD.WIDE R2, R19, 0x4, R2 ;  /* 0x0000000413027825 */ /* 0x002fca00078e0202 */
[----:B0-----:R-:W0:Y:S01]  /*15540*/  LDG.E R33, desc[UR42][R2.64] ;  /* 0x0000002a02217981 */ /* 0x001e22000c1e1900 */
[----:B------:R-:W-:Y:S05]  /*15550*/  YIELD ;  /* 0x0000000000007946 */ /* 0x000fea0003800000 */
[----:B------:R-:W-:Y:S01]  /*15560*/  ULDC.64 UR4, c[0x0][0xa28] ;  /* 0x00028a0000047ab9 */ /* 0x000fe20000000a00 */
[----:B------:R-:W-:Y:S01]  /*15570*/  IMAD.MOV.U32 R11, RZ, RZ, RZ ;  /* 0x000000ffff0b7224 */ /* 0x000fe200078e00ff */
[----:B------:R-:W-:Y:S01]  /*15580*/  ISETP.NE.U32.AND P0, PT, RZ, UR4, PT ;  /* 0x00000004ff007c0c */ /* 0x000fe2000bf05070 */
[----:B------:R-:W-:Y:S01]  /*15590*/  ULDC.64 UR8, c[0x0][0xa18] ;  /* 0x0002860000087ab9 */ /* 0x000fe20000000a00 */
[----:B------:R-:W-:Y:S01]  /*155a0*/  MOV R6, RZ ;  /* 0x000000ff00067202 */ /* 0x000fe20000000f00 */
[----:B------:R-:W-:Y:S01]  /*155b0*/  ULDC.64 UR6, c[0x0][0xa10] ;  /* 0x0002840000067ab9 */ /* 0x000fe20000000a00 */
[----:B------:R-:W-:-:S02]  /*155c0*/  ISETP.NE.AND.EX P0, PT, RZ, UR5, PT, P0 ;  /* 0x00000005ff007c0c */ /* 0x000fc4000bf05300 */
[----:B0-----:R-:W-:-:S11]  /*155d0*/  SHF.R.S32.HI R0, RZ, 0x1f, R33 ;  /* 0x0000001fff007819 */ /* 0x001fd60000011421 */
[C---:B------:R-:W-:Y:S01]  /*155e0*/  @P0 LEA R2, P1, R33.reuse, UR4, 0x2 ;  /* 0x0000000421020c11 */ /* 0x040fe2000f8210ff */
[C---:B------:R-:W-:Y:S01]  /*155f0*/  IMAD.SHL.U32 R23, R33.reuse, 0x4, RZ ;  /* 0x0000000421177824 */ /* 0x040fe200078e00ff */
[C-C-:B------:R-:W-:Y:S01]  /*15600*/  SHF.L.U64.HI R24, R33.reuse, 0x2, R0.reuse ;  /* 0x0000000221187819 */ /* 0x140fe20000010200 */
[----:B------:R0:W-:Y:S01]  /*15610*/  STL [R1+0x18], R0 ;  /* 0x0000180001007387 */ /* 0x0001e20000100800 */
[----:B------:R-:W-:Y:S01]  /*15620*/  @P0 LEA.HI.X R3, R33, UR5, R0, 0x2, P1 ;  /* 0x0000000521030c11 */ /* 0x000fe200088f1400 */
[----:B------:R-:W-:-:S04]  /*15630*/  ULDC.64 UR4, c[0x0][0xa00] ;  /* 0x0002800000047ab9 */ /* 0x000fc80000000a00 */
[----:B--2---:R1:W2:Y:S01]  /*15640*/  @P0 LDG.E R11, desc[UR42][R2.64] ;  /* 0x0000002a020b0981 */ /* 0x0042a2000c1e1900 */
[----:B------:R-:W-:Y:S02]  /*15650*/  ISETP.NE.U32.AND P0, PT, RZ, UR4, PT ;  /* 0x00000004ff007c0c */ /* 0x000fe4000bf05070 */
[----:B------:R-:W-:Y:S01]  /*15660*/  ISETP.NE.U32.AND P1, PT, RZ, UR8, PT ;  /* 0x00000008ff007c0c */ /* 0x000fe2000bf25070 */
[----:B0-----:R-:W-:Y:S01]  /*15670*/  IMAD.MOV.U32 R0, RZ, RZ, RZ ;  /* 0x000000ffff007224 */ /* 0x001fe200078e00ff */
[----:B------:R-:W-:Y:S02]  /*15680*/  ISETP.NE.AND.EX P0, PT, RZ, UR5, PT, P0 ;  /* 0x00000005ff007c0c */ /* 0x000fe4000bf05300 */
[----:B------:R-:W-:Y:S02]  /*15690*/  ISETP.NE.AND.EX P1, PT, RZ, UR9, PT, P1 ;  /* 0x00000009ff007c0c */ /* 0x000fe4000bf25310 */
[----:B------:R-:W-:Y:S02]  /*156a0*/  ISETP.NE.U32.AND P2, PT, RZ, UR6, PT ;  /* 0x00000006ff007c0c */ /* 0x000fe4000bf45070 */
[----:B-1----:R-:W-:-:S02]  /*156b0*/  IADD3 R2, P3, R23, UR4, RZ ;  /* 0x0000000417027c10 */ /* 0x002fc4000ff7e0ff */
[----:B------:R-:W-:Y:S02]  /*156c0*/  ISETP.NE.AND.EX P2, PT, RZ, UR7, PT, P2 ;  /* 0x00000007ff007c0c */ /* 0x000fe4000bf45320 */
[----:B------:R-:W-:Y:S02]  /*156d0*/  IADD3.X R3, R24, UR5, RZ, P3, !PT ;  /* 0x0000000518037c10 */ /* 0x000fe40009ffe4ff */
[----:B------:R-:W-:-:S03]  /*156e0*/  IADD3 R4, P4, R23, UR6, RZ ;  /* 0x0000000617047c10 */ /* 0x000fc6000ff9e0ff */
[----:B------:R-:W3:Y:S01]  /*156f0*/  @P0 LDG.E R6, desc[UR42][R2.64] ;  /* 0x0000002a02060981 */ /* 0x000ee2000c1e1900 */
[----:B------:R-:W-:Y:S01]  /*15700*/  ULDC UR4, c[0x0][0x288] ;  /* 0x0000a20000047ab9 */ /* 0x000fe20000000800 */
[----:B------:R-:W-:Y:S01]  /*15710*/  IADD3.X R5, R24, UR7, RZ, P4, !PT ;  /* 0x0000000718057c10 */ /* 0x000fe2000a7fe4ff */
[----:B------:R-:W-:Y:S01]  /*15720*/  IMAD.U32 R8, RZ, RZ, UR4 ;  /* 0x00000004ff087e24 */ /* 0x000fe2000f8e00ff */
[----:B------:R-:W-:-:S03]  /*15730*/  ULDC.64 UR4, c[0x0][0x418] ;  /* 0x0001060000047ab9 */ /* 0x000fc60000000a00 */
[----:B------:R-:W5:Y:S04]  /*15740*/  @P2 LDG.E R0, desc[UR42][R4.64] ;  /* 0x0000002a04002981 */ /* 0x000f68000c1e1900 */
[----:B---3--:R0:W-:Y:S02]  /*15750*/  STL [R1+0xc], R6 ;  /* 0x00000c0601007387 */ /* 0x0081e40000100800 */
[----:B0-----:R-:W-:-:S04]  /*15760*/  @P1 IADD3 R6, P3, R23, UR8, RZ ;  /* 0x0000000817061c10 */ /* 0x001fc8000ff7e0ff */
[----:B------:R-:W-:-:S05]  /*15770*/  @P1 IADD3.X R7, R24, UR9, RZ, P3, !PT ;  /* 0x0000000918071c10 */ /* 0x000fca0009ffe4ff */
[----:B------:R0:W3:Y:S01]  /*15780*/  @P1 LDG.E R8, desc[UR42][R6.64] ;  /* 0x0000002a06081981 */ /* 0x0000e2000c1e1900 */
[----:B------:R-:W-:-:S03]  /*15790*/  UISETP.NE.U32.AND UP0, UPT, UR4, URZ, UPT ;  /* 0x0000003f0400728c */ /* 0x000fc6000bf05070 */
[----:B------:R-:W-:Y:S01]  /*157a0*/  ULDC UR4, c[0x0][0x424] ;  /* 0x0001090000047ab9 */ /* 0x000fe20000000800 */
[----:B------:R-:W-:-:S03]  /*157b0*/  UISETP.NE.AND.EX UP0, UPT, UR5, URZ, UPT, UP0 ;  /* 0x0000003f0500728c */ /* 0x000fc6000bf05300 */
[----:B------:R-:W-:Y:S01]  /*157c0*/  ULDC UR5, c[0x0][0x2f0] ;  /* 0x0000bc0000057ab9 */ /* 0x000fe20000000800 */
[----:B------:R-:W-:-:S04]  /*157d0*/  USEL UR4, UR4, 0x1, UP0 ;  /* 0x0000000104047887 */ /* 0x000fc80008000000 */
[----:B------:R-:W-:Y:S01]  /*157e0*/  UIMAD UR4, UR4, UR5, URZ ;  /* 0x00000005040472a4 */ /* 0x000fe2000f8e023f */
[----:B--2---:R-:W-:Y:S02]  /*157f0*/  STL [R1], R11 ;  /* 0x0000000b01007387 */ /* 0x004fe40000100800 */
[----:B------:R-:W-:Y:S02]  /*15800*/  ULDC UR5, c[0x0][0x348] ;  /* 0x0000d20000057ab9 */ /* 0x000fe40000000800 */
[----:B0-----:R-:W-:Y:S01]  /*15810*/  IMAD.U32 R6, RZ, RZ, UR5 ;  /* 0x00000005ff067e24 */ /* 0x001fe2000f8e00ff */
[----:B---3--:R0:W-:Y:S02]  /*15820*/  STL [R1+0x20], R8 ;  /* 0x0000200801007387 */ /* 0x0081e40000100800 */
[----:B0-----:R-:W-:Y:S01]  /*15830*/  MOV R8, UR4 ;  /* 0x0000000400087c02 */ /* 0x001fe20008000f00 */
[----:B------:R-:W-:Y:S06]  /*15840*/  @P1 BRA `(.L_x_7177) ;  /* 0x0000000000141947 */ /* 0x000fec0003800000 */
[----:B------:R-:W-:Y:S05]  /*15850*/  @!P0 BRA `(.L_x_7177) ;  /* 0x0000000000108947 */ /* 0x000fea0003800000 */
[----:B------:R-:W2:Y:S04]  /*15860*/  LDG.E R10, desc[UR42][R2.64] ;  /* 0x0000002a020a7981 */ /* 0x000ea8000c1e1900 */
[----:B------:R-:W2:Y:S02]  /*15870*/  LDG.E R7, desc[UR42][R2.64+0x4] ;  /* 0x0000042a02077981 */ /* 0x000ea4000c1e1900 */
[----:B--2---:R-:W-:-:S05]  /*15880*/  IMAD.IADD R2, R7, 0x1, -R10 ;  /* 0x0000000107027824 */ /* 0x004fca00078e0a0a */
[----:B------:R0:W-:Y:S02]  /*15890*/  STL [R1+0x20], R2 ;  /* 0x0000200201007387 */ /* 0x0001e40000100800 */
.L_x_7177:
        /* <DEDUP_REMOVED lines=14> */
.L_x_7178:
        /* <DEDUP_REMOVED lines=9> */
.L_x_7179:
[----:B0-----:R-:W2:Y:S04]  /*15a10*/  @P2 LDG.E R3, desc[UR42][R4.64] ;  /* 0x0000002a04032981 */ /* 0x001ea8000c1e1900 */
[----:B------:R0:W2:Y:S01]  /*15a20*/  @P2 LDG.E R2, desc[UR42][R4.64+0x4] ;  /* 0x0000042a04022981 */ /* 0x0000a2000c1e1900 */
[----:B-----5:R-:W-:Y:S01]  /*15a30*/  IMAD.IADD R8, R8, 0x1, -R11 ;  /* 0x0000000108087824 */ /* 0x020fe200078e0a0b */
[----:B------:R-:W-:Y:S01]  /*15a40*/  BSSY B0, `(.L_x_7180) ;  /* 0x0000029000007945 */ /* 0x000fe20003800000 */
[----:B------:R-:W-:Y:S02]  /*15a50*/  LOP3.LUT R37, R7, 0xff, RZ, 0xc0, !PT ;  /* 0x000000ff07257812 */ /* 0x000fe400078ec0ff */
[----:B0-----:R-:W-:Y:S02]  /*15a60*/  SHF.R.U32.HI R5, RZ, 0x10, R7 ;  /* 0x00000010ff057819 */ /* 0x001fe40000011607 */
[----:B--2---:R-:W-:-:S05]  /*15a70*/  @P2 IADD3 R6, -R3, R2, RZ ;  /* 0x0000000203062210 */ /* 0x004fca0007ffe1ff */
[----:B------:R-:W-:-:S04]  /*15a80*/  IMAD.IADD R36, R8, 0x1, R6 ;  /* 0x0000000108247824 */ /* 0x000fc800078e0206 */
[C---:B------:R-:W-:Y:S01]  /*15a90*/  VIADD R2, R36.reuse, 0x7f ;  /* 0x0000007f24027836 */ /* 0x040fe20000000000 */
[----:B------:R-:W-:-:S04]  /*15aa0*/  ISETP.GE.AND P1, PT, R36, 0x1, PT ;  /* 0x000000012400780c */ /* 0x000fc80003f26270 */
[----:B------:R-:W-:-:S04]  /*15ab0*/  SHF.R.S32.HI R3, RZ, 0x1f, R2 ;  /* 0x0000001fff037819 */ /* 0x000fc80000011402 */
[----:B------:R-:W-:Y:S02]  /*15ac0*/  LEA.HI R3, R3, R2, RZ, 0x7 ;  /* 0x0000000203037211 */ /* 0x000fe400078f38ff */
[----:B------:R-:W-:Y:S02]  /*15ad0*/  MOV R2, RZ ;  /* 0x000000ff00027202 */ /* 0x000fe40000000f00 */
[----:B------:R-:W-:Y:S01]  /*15ae0*/  SHF.R.S32.HI R4, RZ, 0x7, R3 ;  /* 0x00000007ff047819 */ /* 0x000fe20000011403 */
        /* <DEDUP_REMOVED lines=30> */
.L_x_7181:
[----:B------:R-:W-:Y:S05]  /*15cd0*/  BSYNC B0 ;  /* 0x0000000000007941 */ /* 0x000fea0003800000 */
.L_x_7180:
[-C--:B------:R-:W-:Y:S01]  /*15ce0*/  IMAD R7, R37, R2.reuse, RZ ;  /* 0x0000000225077224 */ /* 0x080fe200078e02ff */
[----:B------:R-:W-:Y:S04]  /*15cf0*/  BSSY B0, `(.L_x_7182) ;  /* 0x0000114000007945 */ /* 0x000fe80003800000 */
[C---:B------:R-:W-:Y:S01]  /*15d00*/  VIADDMNMX R3, R7.reuse, R2, R4, PT ;  /* 0x0000000207037246 */ /* 0x040fe20003800104 */
[----:B------:R-:W-:-:S04]  /*15d10*/  IMAD R7, R7, 0x80, -R8 ;  /* 0x0000008007077824 */ /* 0x000fc800078e0a08 */
[----:B------:R-:W-:Y:S01]  /*15d20*/  IMAD R3, R3, 0x80, -R8 ;  /* 0x0000008003037824 */ /* 0x000fe200078e0a08 */
[----:B------:R-:W-:-:S04]  /*15d30*/  VIMNMX R7, RZ, R7, !PT ;  /* 0x00000007ff077248 */ /* 0x000fc80007fe0100 */
[----:B------:R-:W-:Y:S02]  /*15d40*/  VIMNMX R2, R3, R6, PT ;  /* 0x0000000603027248 */ /* 0x000fe40003fe0100 */
[----:B------:R-:W-:Y:S02]  /*15d50*/  SHF.R.U32.HI R6, RZ, 0x7, R7 ;  /* 0x00000007ff067819 */ /* 0x000fe40000011607 */
[----:B------:R-:W-:-:S13]  /*15d60*/  ISETP.GT.AND P0, PT, R2, R7, PT ;  /* 0x000000070200720c */ /* 0x000fda0003f04270 */
[----:B------:R-:W-:-:S04]  /*15d70*/  @P0 IADD3 R2, R2, 0x7f, RZ ;  /* 0x0000007f02020810 */ /* 0x000fc80007ffe0ff */
        /* <DEDUP_REMOVED lines=14> */
.L_x_7397:
[----:B-1----:R-:W-:Y:S02]  /*15e60*/  ISETP.NE.AND P0, PT, R14, RZ, PT ;  /* 0x000000ff0e00720c */ /* 0x002fe40003f05270 */
[----:B------:R-:W-:-:S11]  /*15e70*/  PLOP3.LUT P6, PT, PT, PT, PT, 0x8, 0x0 ;  /* 0x000000000000781c */ /* 0x000fd60003fce170 */
[----:B------:R-:W-:Y:S05]  /*15e80*/  @P0 BRA `(.L_x_7185) ;  /* 0x00000000000c0947 */ /* 0x000fea0003800000 */
[----:B------:R-:W-:-:S03]  /*15e90*/  UMOV UR4, 0xffffffff ;  /* 0xffffffff00047882 */ /* 0x000fc60000000000 */
[----:B------:R-:W-:Y:S05]  /*15ea0*/  BRA.DIV UR4, `(.L_x_7186) ;  /* 0x0000007a04507947 */ /* 0x000fea000b800000 */
[----:B------:R-:W-:-:S13]  /*15eb0*/  ELECT P6, URZ, PT ;  /* 0x00000000003f782f */ /* 0x000fda00038c0000 */
.L_x_7185:
        /* <DEDUP_REMOVED lines=9> */
.L_x_7400:
[----:B------:R-:W-:Y:S05]  /*15f50*/  BSYNC B1 ;  /* 0x0000000000017941 */ /* 0x000fea0003800000 */
.L_x_7187:
        /* <DEDUP_REMOVED lines=10> */
.L_x_7401:
[----:B------:R-:W-:Y:S05]  /*16000*/  BSYNC B2 ;  /* 0x0000000000027941 */ /* 0x000fea0003800000 */
.L_x_7191:
        /* <DEDUP_REMOVED lines=9> */
.L_x_7194:
[----:B------:R-:W-:Y:S05]  /*160a0*/  BSYNC B2 ;  /* 0x0000000000027941 */ /* 0x000fea0003800000 */
.L_x_7193:
[----:B------:R-:W-:Y:S01]  /*160b0*/  IMAD.MOV.U32 R20, RZ, RZ, RZ ;  /* 0x000000ffff147224 */ /* 0x000fe200078e00ff */
[----:B------:R-:W-:Y:S01]  /*160c0*/  UIADD3 UR4, UP0, UR40, 0x570, URZ ;  /* 0x0000057028047890 */ /* 0x000fe2000ff1e03f */
[----:B------:R-:W-:Y:S01]  /*160d0*/  IMAD R8, R3, 0x80, R0 ;  /* 0x0000008003087824 */ /* 0x000fe200078e0200 */
[----:B------:R-:W-:Y:S01]  /*160e0*/  PLOP3.LUT P0, PT, PT, PT, PT, 0x80, 0x0 ;  /* 0x000000000000781c */ /* 0x000fe20003f0f070 */
[C---:B0-----:R-:W-:Y:S01]  /*160f0*/  IMAD R7, R27.reuse, 0x8000, R22 ;  /* 0x000080001b077824 */ /* 0x041fe200078e0216 */
[----:B------:R-:W-:Y:S01]  /*16100*/  R2UR UR10, R20 ;  /* 0x00000000140a72ca */ /* 0x000fe200000e0000 */
[----:B------:R-:W-:Y:S01]  /*16110*/  IMAD.SHL.U32 R13, R27, 0x4000, RZ ;  /* 0x000040001b0d7824 */ /* 0x000fe200078e00ff */
[----:B------:R-:W-:Y:S01]  /*16120*/  IADD3 R8, R8, -0x80, RZ ;  /* 0xffffff8008087810 */ /* 0x000fe20007ffe0ff */
[----:B------:R-:W-:Y:S01]  /*16130*/  VIADD R11, R10, 0x28890 ;  /* 0x000288900a0b7836 */ /* 0x000fe20000000000 */
[----:B------:R-:W-:Y:S01]  /*16140*/  IADD3 R12, R7, 0x18400, RZ ;  /* 0x00018400070c7810 */ /* 0x000fe20007ffe0ff */
[----:B------:R-:W-:Y:S01]  /*16150*/  UIADD3.X UR5, URZ, UR41, URZ, UP0, !UPT ;  /* 0x000000293f057290 */ /* 0x000fe200087fe43f */
[----:B------:R-:W-:Y:S01]  /*16160*/  UMOV UR6, 0x0 ;  /* 0x0000000000067882 */ /* 0x000fe20000000000 */
[----:B------:R-:W-:-:S10]  /*16170*/  UMOV UR7, 0x12f00000 ;  /* 0x12f0000000077882 */ /* 0x000fd40000000000 */
.L_x_7195:
        /* <DEDUP_REMOVED lines=16> */
.L_x_7196:
        /* <DEDUP_REMOVED lines=13> */
.L_x_7402:
[----:B------:R-:W-:Y:S05]  /*16350*/  BSYNC B2 ;  /* 0x0000000000027941 */ /* 0x000fea0003800000 */
.L_x_7197:
        /* <DEDUP_REMOVED lines=11> */
.L_x_7200:
[----:B------:R-:W-:Y:S05]  /*16410*/  BSYNC B2 ;  /* 0x0000000000027941 */ /* 0x000fea0003800000 */
.L_x_7199:
[----:B------:R-:W-:Y:S01]  /*16420*/  R2UR UR10, R20 ;  /* 0x00000000140a72ca */ /* 0x000fe200000e0000 */
[----:B------:R-:W-:Y:S01]  /*16430*/  IMAD R13, R13, 0x2, R22 ;  /* 0x000000020d0d7824 */ /* 0x000fe200078e0216 */
[----:B------:R-:W-:Y:S01]  /*16440*/  R2UR UR6, R14 ;  /* 0x000000000e0672ca */ /* 0x000fe200000e0000 */
[----:B------:R-:W-:Y:S01]  /*16450*/  UIADD3 UR4, UP0, UR40, 0x670, URZ ;  /* 0x0000067028047890 */ /* 0x000fe2000ff1e03f */
[----:B------:R-:W-:Y:S01]  /*16460*/  R2UR UR7, R15 ;  /* 0x000000000f0772ca */ /* 0x000fe200000e0000 */
[----:B01----:R-:W-:Y:S01]  /*16470*/  VIADD R10, R10, 0x288b0 ;  /* 0x000288b00a0a7836 */ /* 0x003fe20000000000 */
[----:B------:R-:W-:Y:S01]  /*16480*/  PLOP3.LUT P0, PT, PT, PT, PT, 0x80, 0x0 ;  /* 0x000000000000781c */ /* 0x000fe20003f0f070 */
[----:B------:R-:W-:Y:S01]  /*16490*/  UIADD3.X UR5, URZ, UR41, URZ, UP0, !UPT ;  /* 0x000000293f057290 */ /* 0x000fe200087fe43f */
[----:B------:R-:W-:-:S11]  /*164a0*/  IADD3 R7, R13, 0x400, RZ ;  /* 0x000004000d077810 */ /* 0x000fd60007ffe0ff */
.L_x_7201:
        /* <DEDUP_REMOVED lines=15> */
.L_x_7202:
        /* <DEDUP_REMOVED lines=10> */
.L_x_7190:
[----:B------:R-:W-:Y:S05]  /*16640*/  BSYNC B1 ;  /* 0x0000000000017941 */ /* 0x000fea0003800000 */
.L_x_7189:
        /* <DEDUP_REMOVED lines=9> */
.L_x_7217:
        /* <DEDUP_REMOVED lines=11> */
.L_x_7403:
[----:B------:R-:W-:Y:S05]  /*16790*/  BSYNC B2 ;  /* 0x0000000000027941 */ /* 0x000fea0003800000 */
.L_x_7205:
        /* <DEDUP_REMOVED lines=9> */
.L_x_7208:
[----:B------:R-:W-:Y:S05]  /*16830*/  BSYNC B2 ;  /* 0x0000000000027941 */ /* 0x000fea0003800000 */
.L_x_7207:
[----:B------:R-:W-:Y:S01]  /*16840*/  IMAD.MOV.U32 R14, RZ, RZ, RZ ;  /* 0x000000ffff0e7224 */ /* 0x000fe200078e00ff */
[----:B------:R-:W-:Y:S01]  /*16850*/  UIADD3 UR4, UP0, UR40, 0x570, URZ ;  /* 0x0000057028047890 */ /* 0x000fe2000ff1e03f */
[----:B------:R-:W-:Y:S01]  /*16860*/  IMAD R8, R27, 0x8000, R22 ;  /* 0x000080001b087824 */ /* 0x000fe200078e0216 */
[----:B------:R-:W-:Y:S01]  /*16870*/  PLOP3.LUT P2, PT, PT, PT, PT, 0x80, 0x0 ;  /* 0x000000000000781c */ /* 0x000fe20003f4f070 */
[----:B------:R-:W-:Y:S01]  /*16880*/  VIADD R3, R10, 0x28890 ;  /* 0x000288900a037836 */ /* 0x000fe20000000000 */
[----:B------:R-:W-:Y:S01]  /*16890*/  R2UR UR10, R14 ;  /* 0x000000000e0a72ca */ /* 0x000fe200000e0000 */
[----:B------:R-:W-:Y:S01]  /*168a0*/  VIADD R12, R8, 0x18400 ;  /* 0x00018400080c7836 */ /* 0x000fe20000000000 */
[----:B0-----:R-:W-:Y:S01]  /*168b0*/  LEA R7, R11, R0, 0x7 ;  /* 0x000000000b077211 */ /* 0x001fe200078e38ff */
[----:B------:R-:W-:Y:S01]  /*168c0*/  UIADD3.X UR5, URZ, UR41, URZ, UP0, !UPT ;  /* 0x000000293f057290 */ /* 0x000fe200087fe43f */
[----:B------:R-:W-:Y:S01]  /*168d0*/  UMOV UR6, 0x0 ;  /* 0x0000000000067882 */ /* 0x000fe20000000000 */
[----:B------:R-:W-:-:S10]  /*168e0*/  UMOV UR7, 0x12f00000 ;  /* 0x12f0000000077882 */ /* 0x000fd40000000000 */
.L_x_7209:
        /* <DEDUP_REMOVED lines=16> */
.L_x_7210:
        /* <DEDUP_REMOVED lines=13> */
.L_x_7404:
[----:B------:R-:W-:Y:S05]  /*16ac0*/  BSYNC B2 ;  /* 0x0000000000027941 */ /* 0x000fea0003800000 */
.L_x_7211:
        /* <DEDUP_REMOVED lines=11> */
.L_x_7214:
[----:B------:R-:W-:Y:S05]  /*16b80*/  BSYNC B2 ;  /* 0x0000000000027941 */ /* 0x000fea0003800000 */
.L_x_7213:
        /* <DEDUP_REMOVED lines=8> */
.L_x_7215:
        /* <DEDUP_REMOVED lines=15> */
.L_x_7216:
        /* <DEDUP_REMOVED lines=10> */
.L_x_7204:
[----:B------:R-:W-:Y:S05]  /*16da0*/  BSYNC B1 ;  /* 0x0000000000017941 */ /* 0x000fea0003800000 */
.L_x_7203:
        /* <DEDUP_REMOVED lines=8> */
.L_x_7183:
[----:B------:R-:W-:Y:S05]  /*16e30*/  BSYNC B0 ;  /* 0x0000000000007941 */ /* 0x000fea0003800000 */
.L_x_7182:
[----:B------:R-:W-:Y:S05]  /*16e40*/  @!P0 WARPSYNC.ALL ;  /* 0x0000000000008948 */ /* 0x000fea0003800000 */
[----:B------:R-:W-:Y:S01]  /*16e50*/  @!P0 BAR.SYNC.DEFER_BLOCKING 0xc, 0x180 ;  /* 0x0306000000008b1d */ /* 0x000fe20000010000 */
[----:B------:R-:W-:-:S05]  /*16e60*/  IMAD.MOV.U32 R0, RZ, RZ, RZ ;  /* 0x000000ffff007224 */ /* 0x000fca00078e00ff */
[----:B------:R-:W-:Y:S04]  /*16e70*/  BSSY B0, `(.L_x_7218) ;  /* 0x000001e000007945 */ /* 0x000fe80003800000 */
[----:B------:R-:W-:Y:S05]  /*16e80*/  @!P1 BRA `(.L_x_7219) ;  /* 0x0000000000709947 */ /* 0x000fea0003800000 */
[----:B------:R-:W-:Y:S02]  /*16e90*/  ISETP.NE.AND P0, PT, R5, RZ, PT ;  /* 0x000000ff0500720c */ /* 0x000fe40003f05270 */
[----:B------:R-:W-:-:S11]  /*16ea0*/  MOV R2, RZ ;  /* 0x000000ff00027202 */ /* 0x000fd60000000f00 */
[----:B------:R-:W1:Y:S02]  /*16eb0*/  @!P0 LDC R5, c[0x0][0x9f0] ;  /* 0x00027c00ff058b82 */ /* 0x000e640000000800 */
[----:B-1----:R-:W-:-:S04]  /*16ec0*/  IABS R0, R5 ;  /* 0x0000000500007213 */ /* 0x002fc80000000000 */
[----:B0-----:R-:W0:Y:S08]  /*16ed0*/  I2F.RP R7, R0 ;  /* 0x0000000000077306 */ /* 0x001e300000209400 */
[----:B0-----:R-:W0:Y:S02]  /*16ee0*/  MUFU.RCP R7, R7 ;  /* 0x0000000700077308 */ /* 0x001e240000001000 */
[----:B0-----:R-:W-:-:S06]  /*16ef0*/  VIADD R8, R7, 0xffffffe ;  /* 0x0ffffffe07087836 */ /* 0x001fcc0000000000 */
[----:B------:R-:W0:Y:S02]  /*16f00*/  F2I.FTZ.U32.TRUNC.NTZ R3, R8 ;  /* 0x0000000800037305 */ /* 0x000e24000021f000 */
[----:B0-----:R-:W-:-:S04]  /*16f10*/  IMAD.MOV R9, RZ, RZ, -R3 ;  /* 0x000000ffff097224 */ /* 0x001fc800078e0a03 */
[----:B------:R-:W-:-:S04]  /*16f20*/  IMAD R9, R9, R0, RZ ;  /* 0x0000000009097224 */ /* 0x000fc800078e02ff */
[----:B------:R-:W-:Y:S01]  /*16f30*/  IMAD.HI.U32 R3, R3, R9, R2 ;  /* 0x0000000903037227 */ /* 0x000fe200078e0002 */
[----:B------:R-:W-:Y:S02]  /*16f40*/  IADD3 R2, R4, -0x1, R5 ;  /* 0xffffffff04027810 */ /* 0x000fe40007ffe005 */
[-C--:B------:R-:W-:Y:S02]  /*16f50*/  IABS R9, R5.reuse ;  /* 0x0000000500097213 */ /* 0x080fe40000000000 */
[----:B------:R-:W-:Y:S02]  /*16f60*/  IABS R6, R2 ;  /* 0x0000000200067213 */ /* 0x000fe40000000000 */
[----:B------:R-:W-:Y:S01]  /*16f70*/  LOP3.LUT R2, R2, R5, RZ, 0x3c, !PT ;  /* 0x0000000502027212 */ /* 0x000fe200078e3cff */
[----:B------:R-:W-:Y:S02]  /*16f80*/  IMAD.MOV R7, RZ, RZ, -R9 ;  /* 0x000000ffff077224 */ /* 0x000fe400078e0a09 */
        /* <DEDUP_REMOVED lines=12> */
.L_x_7219:
[----:B------:R-:W-:Y:S05]  /*17050*/  BSYNC B0 ;  /* 0x0000000000007941 */ /* 0x000fea0003800000 */
.L_x_7218:
[-C--:B------:R-:W-:Y:S01]  /*17060*/  IMAD R37, R37, R0.reuse, RZ ;  /* 0x0000000025257224 */ /* 0x080fe200078e02ff */
[----:B------:R-:W-:Y:S04]  /*17070*/  BSSY B7, `(.L_x_7220) ;  /* 0x000036f000077945 */ /* 0x000fe80003800000 */
[----:B------:R-:W-:-:S04]  /*17080*/  VIADDMNMX R2, R37, R0, R4, PT ;  /* 0x0000000025027246 */ /* 0x000fc80003800104 */
        /* <DEDUP_REMOVED lines=16> */
[----:B0-----:R-:W0:Y:S01]  /*17190*/  POPC R7, R4 ;  /* 0x0000000400077309 */ /* 0x001e220000000000 */
[----:B--2---:R-:W0:Y:S02]  /*171a0*/  SHFL.IDX PT, R0, R3, R0, 0x1f ;  /* 0x00001f0003007589 */ /* 0x004e2400000e0000 */
[----:B0-----:R-:W-:Y:S01]  /*171b0*/  IADD3 R16, R0, UR37, R7 ;  /* 0x0000002500107c10 */ /* 0x001fe2000fffe007 */
[----:B------:R-:W-:Y:S06]  /*171c0*/  BRA `(.L_x_7222) ;  /* 0x0000003400647947 */ /* 0x000fec0003800000 */
.L_x_7221:
        /* <DEDUP_REMOVED lines=13> */
[----:B0-----:R-:W-:Y:S01]  /*172a0*/  IMAD.U32 R7, RZ, RZ, UR9 ;  /* 0x00000009ff077e24 */ /* 0x001fe2000f8e00ff */
[----:B------:R-:W-:Y:S01]  /*172b0*/  MOV R13, RZ ;  /* 0x000000ff000d7202 */ /* 0x000fe20000000f00 */
[----:B------:R-:W-:-:S02]  /*172c0*/  IMAD.U32 R11, RZ, RZ, UR5 ;  /* 0x00000005ff0b7e24 */ /* 0x000fc4000f8e00ff */
[----:B------:R-:W-:Y:S02]  /*172d0*/  IMAD.MOV.U32 R8, RZ, RZ, 0x70 ;  /* 0x00000070ff087424 */ /* 0x000fe400078e00ff */
[----:B------:R-:W-:-:S07]  /*172e0*/  IMAD.MOV.U32 R12, RZ, RZ, 0x1 ;  /* 0x00000001ff0c7424 */ /* 0x000fce00078e00ff */
[----:B------:R-:W-:-:S07]  /*172f0*/  LEPC R20, `(.L_x_7224) ;  /* 0x000000001014794e */ /* 0x000fce0000000000 */
[----:B-1----:R-:W-:Y:S05]  /*17300*/  CALL.ABS.NOINC R2 ;  /* 0x0000000002007343 */ /* 0x002fea0003c00000 */
.L_x_7224:
[----:B------:R-:W-:Y:S05]  /*17310*/  BSYNC B6 ;  /* 0x0000000000067941 */ /* 0x000fea0003800000 */
.L_x_7223:
        /* <DEDUP_REMOVED lines=12> */
[----:B------:R-:W-:Y:S01]  /*173e0*/  MOV R8, 0x70 ;  /* 0x0000007000087802 */ /* 0x000fe20000000f00 */
[----:B0-----:R-:W-:Y:S02]  /*173f0*/  IMAD.U32 R7, RZ, RZ, UR9 ;  /* 0x00000009ff077e24 */ /* 0x001fe4000f8e00ff */
[----:B------:R-:W-:-:S02]  /*17400*/  IMAD.U32 R10, RZ, RZ, UR4 ;  /* 0x00000004ff0a7e24 */ /* 0x000fc4000f8e00ff */
[----:B------:R-:W-:Y:S02]  /*17410*/  IMAD.U32 R11, RZ, RZ, UR5 ;  /* 0x00000005ff0b7e24 */ /* 0x000fe4000f8e00ff */
[----:B------:R-:W-:Y:S02]  /*17420*/  IMAD.MOV.U32 R12, RZ, RZ, 0x1 ;  /* 0x00000001ff0c7424 */ /* 0x000fe400078e00ff */
[----:B-1----:R-:W-:-:S07]  /*17430*/  IMAD.MOV.U32 R13, RZ, RZ, RZ ;  /* 0x000000ffff0d7224 */ /* 0x002fce00078e00ff */
[----:B------:R-:W-:-:S07]  /*17440*/  LEPC R20, `(.L_x_7227) ;  /* 0x000000001014794e */ /* 0x000fce0000000000 */
[----:B--2---:R-:W-:Y:S05]  /*17450*/  CALL.ABS.NOINC R2 ;  /* 0x0000000002007343 */ /* 0x004fea0003c00000 */
.L_x_7227:
        /* <DEDUP_REMOVED lines=15> */
.L_x_7226:
[----:B------:R-:W-:Y:S05]  /*17550*/  BSYNC B6 ;  /* 0x0000000000067941 */ /* 0x000fea0003800000 */
.L_x_7225:
[----:B------:R-:W2:Y:S01]  /*17560*/  LDL R26, [R1+0x1c] ;  /* 0x00001c00011a7983 */ /* 0x000ea20000100800 */
[----:B------:R-:W-:Y:S01]  /*17570*/  ULDC.64 UR4, c[0x0][0x9f8] ;  /* 0x00027e0000047ab9 */ /* 0x000fe20000000a00 */
[----:B------:R-:W1:Y:S01]  /*17580*/  LDC R0, c[0x0][0x430] ;  /* 0x00010c00ff007b82 */ /* 0x000e620000000800 */
[----:B------:R-:W-:Y:S01]  /*17590*/  ISETP.NE.U32.AND P0, PT, RZ, UR4, PT ;  /* 0x00000004ff007c0c */ /* 0x000fe2000bf05070 */
[----:B------:R-:W3:Y:S03]  /*175a0*/  LDL R20, [R1] ;  /* 0x0000000001147983 */ /* 0x000ee60000100800 */
[----:B------:R-:W-:-:S13]  /*175b0*/  ISETP.NE.AND.EX P0, PT, RZ, UR5, PT, P0 ;  /* 0x00000005ff007c0c */ /* 0x000fda000bf05300 */
[----:B------:R-:W-:Y:S01]  /*175c0*/  @P0 IADD3 R2, P1, R23, UR4, RZ ;  /* 0x0000000417020c10 */ /* 0x000fe2000ff3e0ff */
[----:B------:R-:W4:Y:S01]  /*175d0*/  S2R R21, SR_TID.X ;  /* 0x0000000000157919 */ /* 0x000f220000002100 */
[----:B------:R-:W-:Y:S02]  /*175e0*/  ULDC UR4, c[0x0][0x2f4] ;  /* 0x0000bd0000047ab9 */ /* 0x000fe40000000800 */
[----:B------:R-:W-:-:S05]  /*175f0*/  @P0 IADD3.X R3, R24, UR5, RZ, P1, !PT ;  /* 0x0000000518030c10 */ /* 0x000fca0008ffe4ff */
[----:B------:R0:W3:Y:S01]  /*17600*/  @P0 LDG.E R34, desc[UR42][R2.64] ;  /* 0x0000002a02220981 */ /* 0x0000e2000c1e1900 */
[----:B-1----:R-:W-:Y:S01]  /*17610*/  ISETP.NE.AND P1, PT, R0, 0x1, PT ;  /* 0x000000010000780c */ /* 0x002fe20003f25270 */
[----:B------:R-:W1:-:S12]  /*17620*/  S2R R5, SR_TID.X ;  /* 0x0000000000057919 */ /* 0x000e580000002100 */
[----:B------:R-:W0:Y:S08]  /*17630*/  @P1 LDC R4, c[0x0][0x434] ;  /* 0x00010d00ff041b82 */ /* 0x000e300000000800 */
[----:B------:R-:W0:Y:S01]  /*17640*/  @P1 LDC R6, c[0x0][0x438] ;  /* 0x00010e00ff061b82 */ /* 0x000e220000000800 */
[----:B----4-:R-:W-:-:S04]  /*17650*/  LOP3.LUT R21, R21, 0x7f, RZ, 0xc0, !PT ;  /* 0x0000007f15157812 */ /* 0x010fc800078ec0ff */
[----:B------:R-:W-:Y:S02]  /*17660*/  SHF.R.U32.HI R21, RZ, 0x3, R21 ;  /* 0x00000003ff157819 */ /* 0x000fe40000011615 */
[----:B-1----:R-:W-:-:S04]  /*17670*/  SHF.L.U32 R5, R5, 0x4, RZ ;  /* 0x0000000405057819 */ /* 0x002fc800000006ff */
[----:B------:R-:W-:Y:S02]  /*17680*/  LOP3.LUT R5, R5, 0x70, RZ, 0xc0, !PT ;  /* 0x0000007005057812 */ /* 0x000fe400078ec0ff */
[----:B------:R-:W-:Y:S01]  /*17690*/  LOP3.LUT R32, R32, 0xfffffffb, RZ, 0xc0, !PT ;  /* 0xfffffffb20207812 */ /* 0x000fe200078ec0ff */
[----:B------:R-:W-:Y:S01]  /*176a0*/  UMOV UR5, 0xffffffff ;  /* 0xffffffff00057882 */ /* 0x000fe20000000000 */
[----:B--2---:R-:W-:-:S04]  /*176b0*/  VIADD R26, R26, 0xffffffff ;  /* 0xffffffff1a1a7836 */ /* 0x004fc80000000000 */
[----:B------:R-:W-:-:S05]  /*176c0*/  IMAD.SHL.U32 R8, R26, 0x80, RZ ;  /* 0x000000801a087824 */ /* 0x000fca00078e00ff */
[----:B------:R-:W-:-:S04]  /*176d0*/  LOP3.LUT R5, R8, R21, R5, 0xfe, !PT ;  /* 0x0000001508057212 */ /* 0x000fc800078efe05 */
[C---:B------:R-:W-:Y:S01]  /*176e0*/  ISETP.GE.AND P0, PT, R5.reuse, R36, PT ;  /* 0x000000240500720c */ /* 0x040fe20003f06270 */
[----:B---3--:R-:W-:-:S04]  /*176f0*/  IMAD.IADD R5, R5, 0x1, R20 ;  /* 0x0000000105057824 */ /* 0x008fc800078e0214 */
[----:B0-----:R-:W-:Y:S01]  /*17700*/  @P1 IMAD.HI.U32 R7, R5, R4, RZ ;  /* 0x0000000405071227 */ /* 0x001fe200078e00ff */
[----:B------:R-:W-:-:S04]  /*17710*/  MOV R4, R5 ;  /* 0x0000000500047202 */ /* 0x000fc80000000f00 */
[----:B------:R-:W-:-:S03]  /*17720*/  @P1 SHF.R.U32.HI R4, RZ, R6, R7 ;  /* 0x00000006ff041219 */ /* 0x000fc60000011607 */
[----:B------:R-:W0:Y:S02]  /*17730*/  @!P0 LDC.64 R2, c[0x0][0x428] ;  /* 0x00010a00ff028b82 */ /* 0x000e240000000a00 */
[----:B------:R-:W-:Y:S01]  /*17740*/  IMAD.MOV R6, RZ, RZ, -R4 ;  /* 0x000000ffff067224 */ /* 0x000fe200078e0a04 */
[----:B------:R-:W-:-:S03]  /*17750*/  SHF.R.S32.HI R9, RZ, 0x1f, R34 ;  /* 0x0000001fff097819 */ /* 0x000fc60000011422 */
[----:B------:R-:W-:Y:S01]  /*17760*/  IMAD R0, R0, R6, R5 ;  /* 0x0000000600007224 */ /* 0x000fe200078e0205 */
[--C-:B------:R-:W-:Y:S01]  /*17770*/  @!P0 SHF.R.S32.HI R5, RZ, 0x1f, R4.reuse ;  /* 0x0000001fff058819 */ /* 0x100fe20000011404 */
[----:B------:R1:W-:Y:S01]  /*17780*/  STL [R1+0x4], R9 ;  /* 0x0000040901007387 */ /* 0x0003e20000100800 */
[-C--:B0-----:R-:W-:Y:S02]  /*17790*/  @!P0 IMAD R6, R9, R2.reuse, RZ ;  /* 0x0000000209068224 */ /* 0x081fe400078e02ff */
[----:B------:R-:W-:-:S04]  /*177a0*/  @!P0 IMAD.WIDE.U32 R4, R34, R2, R4 ;  /* 0x0000000222048225 */ /* 0x000fc800078e0004 */
[----:B------:R-:W-:Y:S02]  /*177b0*/  @!P0 IMAD R6, R34, R3, R6 ;  /* 0x0000000322068224 */ /* 0x000fe400078e0206 */
[----:B------:R-:W0:Y:S01]  /*177c0*/  @!P0 LDC.64 R2, c[0x0][0x418] ;  /* 0x00010600ff028b82 */ /* 0x000e220000000a00 */
[----:B------:R-:W-:Y:S01]  /*177d0*/  MOV R7, UR38 ;  /* 0x0000002600077c02 */ /* 0x000fe20008000f00 */
[----:B------:R-:W-:-:S03]  /*177e0*/  @!P0 IMAD.IADD R6, R5, 0x1, R6 ;  /* 0x0000000105068824 */ /* 0x000fc600078e0206 */
[----:B------:R-:W-:Y:S02]  /*177f0*/  ISETP.NE.AND P2, PT, R7, 0x3, PT ;  /* 0x000000030700780c */ /* 0x000fe40003f45270 */
[----:B0-----:R-:W-:-:S04]  /*17800*/  @!P0 LEA R2, P1, R4, R2, 0x2 ;  /* 0x0000000204028211 */ /* 0x001fc800078210ff */
[----:B------:R-:W-:Y:S01]  /*17810*/  @!P0 LEA.HI.X R3, R4, R3, R6, 0x2, P1 ;  /* 0x0000000304038211 */ /* 0x000fe200008f1406 */
[----:B------:R-:W-:-:S06]  /*17820*/  IMAD.MOV.U32 R4, RZ, RZ, RZ ;  /* 0x000000ffff047224 */ /* 0x000fcc00078e00ff */
        /* <DEDUP_REMOVED lines=8> */
[----:B-1----:R-:W-:Y:S06]  /*178b0*/  BRA.DIV UR5, `(.L_x_7228) ;  /* 0x0000006205507947 */ /* 0x002fec000b800000 */
.L_x_7407:
[----:B------:R-:W-:Y:S05]  /*178c0*/  @!P2 BRA `(.L_x_7229) ;  /* 0x000000000004a947 */ /* 0x000fea0003800000 */
[----:B------:R-:W-:Y:S01]  /*178d0*/  BPT.TRAP 0x1 ;  /* 0x000000040000795c */ /* 0x000fe20000300000 */
.L_x_7229:
        /* <DEDUP_REMOVED lines=23> */
.L_x_7408:
[----:B------:R-:W-:Y:S05]  /*17a50*/  BSYNC B0 ;  /* 0x0000000000007941 */ /* 0x000fea0003800000 */
.L_x_7230:
[----:B------:R-:W1:Y:S01]  /*17a60*/  S2R R9, SR_TID.X ;  /* 0x0000000000097919 */ /* 0x000e620000002100 */
[----:B------:R-:W-:Y:S01]  /*17a70*/  ULDC.64 UR4, c[0x0][0x300] ;  /* 0x0000c00000047ab9 */ /* 0x000fe20000000a00 */
[----:B------:R-:W-:Y:S01]  /*17a80*/  ULDC.64 UR6, c[0x0][0x2e8] ;  /* 0x0000ba0000067ab9 */ /* 0x000fe20000000a00 */
[----:B------:R-:W-:Y:S01]  /*17a90*/  IMAD R5, R5, UR4, RZ ;  /* 0x0000000405057c24 */ /* 0x000fe2000f8e02ff */
[----:B------:R-:W-:Y:S01]  /*17aa0*/  LOP3.LUT P3, RZ, R32, 0x2, RZ, 0xc0, !PT ;  /* 0x0000000220ff7812 */ /* 0x000fe2000786c0ff */
[----:B0-----:R-:W-:Y:S01]  /*17ab0*/  IMAD.WIDE.U32 R2, R0, UR4, RZ ;  /* 0x0000000400027c25 */ /* 0x001fe2000f8e00ff */
[----:B------:R-:W-:-:S03]  /*17ac0*/  LOP3.LUT P2, RZ, R32, 0x1, RZ, 0xc0, !PT ;  /* 0x0000000120ff7812 */ /* 0x000fc6000784c0ff */
[----:B------:R-:W-:Y:S01]  /*17ad0*/  IMAD R5, R0, UR5, R5 ;  /* 0x0000000500057c24 */ /* 0x000fe2000f8e0205 */
[----:B------:R-:W-:Y:S02]  /*17ae0*/  ULDC.64 UR4, c[0x0][0x310] ;  /* 0x0000c40000047ab9 */ /* 0x000fe40000000a00 */
[----:B------:R-:W-:Y:S02]  /*17af0*/  IMAD R6, R6, UR4, RZ ;  /* 0x0000000406067c24 */ /* 0x000fe4000f8e02ff */
[----:B------:R-:W-:Y:S01]  /*17b00*/  IADD3 R3, R3, R5, RZ ;  /* 0x0000000503037210 */ /* 0x000fe20007ffe0ff */
[----:B------:R-:W-:Y:S02]  /*17b10*/  IMAD R5, R25, 0x4000, R35 ;  /* 0x0000400019057824 */ /* 0x000fe400078e0223 */
[C---:B------:R-:W-:Y:S02]  /*17b20*/  IMAD R6, R4.reuse, UR5, R6 ;  /* 0x0000000504067c24 */ /* 0x040fe4000f8e0206 */
[----:B------:R-:W-:Y:S01]  /*17b30*/  IMAD.WIDE.U32 R2, R4, UR4, R2 ;  /* 0x0000000404027c25 */ /* 0x000fe2000f8e0002 */
[----:B------:R-:W-:-:S03]  /*17b40*/  ULDC.64 UR4, c[0x0][0x308] ;  /* 0x0000c20000047ab9 */ /* 0x000fc60000000a00 */
[----:B------:R-:W-:Y:S02]  /*17b50*/  IMAD.IADD R3, R3, 0x1, R6 ;  /* 0x0000000103037824 */ /* 0x000fe400078e0206 */
[----:B------:R-:W-:Y:S01]  /*17b60*/  IMAD.WIDE.U32 R2, R18, UR4, R2 ;  /* 0x0000000412027c25 */ /* 0x000fe2000f8e0002 */
[----:B------:R-:W-:-:S03]  /*17b70*/  UMOV UR4, 0xffffffff ;  /* 0xffffffff00047882 */ /* 0x000fc60000000000 */
[----:B------:R-:W-:Y:S01]  /*17b80*/  IMAD R0, R18, UR5, R3 ;  /* 0x0000000512007c24 */ /* 0x000fe2000f8e0203 */
[----:B-1----:R-:W-:Y:S02]  /*17b90*/  LOP3.LUT R9, R9, 0x7f, RZ, 0xc0, !PT ;  /* 0x0000007f09097812 */ /* 0x002fe400078ec0ff */
[C---:B------:R-:W-:Y:S02]  /*17ba0*/  LEA R4, P0, R2.reuse, UR6, 0x1 ;  /* 0x0000000602047c11 */ /* 0x040fe4000f8008ff */
[----:B------:R-:W-:Y:S02]  /*17bb0*/  SHF.R.U32.HI R9, RZ, 0x3, R9 ;  /* 0x00000003ff097819 */ /* 0x000fe40000011609 */
[----:B------:R-:W-:Y:S02]  /*17bc0*/  LEA.HI.X R0, R2, UR7, R0, 0x1, P0 ;  /* 0x0000000702007c11 */ /* 0x000fe400080f0c00 */
[----:B------:R-:W-:-:S04]  /*17bd0*/  IADD3 R6, -R9, R36, -R8 ;  /* 0x0000002409067210 */ /* 0x000fc80007ffe908 */
[----:B------:R-:W-:Y:S01]  /*17be0*/  ISETP.GE.AND P0, PT, R6, 0x1, PT ;  /* 0x000000010600780c */ /* 0x000fe20003f06270 */
[----:B------:R-:W-:-:S12]  /*17bf0*/  BRA.DIV UR4, `(.L_x_7232) ;  /* 0x0000005e04c87947 */ /* 0x000fd8000b800000 */
[----:B------:R-:W0:Y:S01]  /*17c00*/  SHFL.IDX PT, R3, R4, RZ, 0x181f ;  /* 0x00181fff04037589 */ /* 0x000e2200000e0000 */
[----:B------:R-:W-:-:S03]  /*17c10*/  @P0 LEA R8, R5, R22, 0x1 ;  /* 0x0000001605080211 */ /* 0x000fc600078e08ff */
[----:B------:R-:W1:Y:S01]  /*17c20*/  SHFL.IDX PT, R2, R0, RZ, 0x181f ;  /* 0x00181fff00027589 */ /* 0x000e6200000e0000 */
[----:B0-----:R-:W-:-:S05]  /*17c30*/  @P0 LEA R3, P1, R31, R3, 0x1 ;  /* 0x000000031f030211 */ /* 0x001fca00078208ff */
[----:B-1----:R-:W-:-:S05]  /*17c40*/  @P0 IMAD.X R2, RZ, RZ, R2, P1 ;  /* 0x000000ffff020224 */ /* 0x002fca00008e0602 */
[----:B------:R-:W-:-:S04]  /*17c50*/  @P0 LOP3.LUT R3, R3, R2, RZ, 0x3c, !PT ;  /* 0x0000000203030212 */ /* 0x000fc800078e3cff */
[----:B------:R-:W-:-:S04]  /*17c60*/  @P0 LOP3.LUT R2, R3, R2, RZ, 0x3c, !PT ;  /* 0x0000000203020212 */ /* 0x000fc800078e3cff */
[----:B------:R-:W-:-:S05]  /*17c70*/  @P0 LOP3.LUT R3, R3, R2, RZ, 0x3c, !PT ;  /* 0x0000000203030212 */ /* 0x000fca00078e3cff */
[----:B------:R-:W-:Y:S01]  /*17c80*/  @!PT LDS RZ, [RZ] ;  /* 0x00000000fffff984 */ /* 0x000fe20000000800 */
        /* <DEDUP_REMOVED lines=70> */
.L_x_7426:
        /* <DEDUP_REMOVED lines=11> */
.L_x_7233:
        /* <DEDUP_REMOVED lines=11> */
.L_x_7234:
[----:B-1----:R1:W5:Y:S01]  /*18250*/  LDL.LU R3, [R1+0xc] ;  /* 0x00000c0001037983 */ /* 0x0023620000300800 */
[----:B------:R1:W-:Y:S03]  /*18260*/  SYNCS.ARRIVE.TRANS64.A1T0 RZ, [R7+URZ+0x28830], RZ ;  /* 0x028830ff07ff79a7 */ /* 0x0003e6000810003f */
[----:B0-----:R1:W5:Y:S02]  /*18270*/  LDL.LU R4, [R1+0x18] ;  /* 0x0000180001047983 */ /* 0x0013640000300800 */
[----:B------:R-:W-:Y:S05]  /*18280*/  WARPSYNC.ALL ;  /* 0x0000000000007948 */ /* 0x000fea0003800000 */
[----:B------:R-:W-:Y:S01]  /*18290*/  ULDC.64 UR4, c[0x0][0x298] ;  /* 0x0000a60000047ab9 */ /* 0x000fe20000000a00 */
[----:B------:R-:W-:Y:S01]  /*182a0*/  ULDC.64 UR6, c[0x0][0xa00] ;  /* 0x0002800000067ab9 */ /* 0x000fe20000000a00 */
[----:B------:R-:W-:Y:S01]  /*182b0*/  IADD3 R2, R22, 0x10400, RZ ;  /* 0x0001040016027810 */ /* 0x000fe20007ffe0ff */
[----:B------:R-:W-:Y:S01]  /*182c0*/  BSSY B6, `(.L_x_7235) ;  /* 0x0000020000067945 */ /* 0x000fe20003800000 */
[----:B------:R-:W-:Y:S01]  /*182d0*/  BAR.SYNC.DEFER_BLOCKING 0x8, 0x180 ;  /* 0x0206000000007b1d */ /* 0x000fe20000010000 */
[----:B------:R-:W-:-:S02]  /*182e0*/  ISETP.NE.U32.AND P0, PT, RZ, UR6, PT ;  /* 0x00000006ff007c0c */ /* 0x000fc4000bf05070 */
[----:B------:R-:W-:Y:S02]  /*182f0*/  LOP3.LUT P1, RZ, R2, 0x3ff, RZ, 0xc0, !PT ;  /* 0x000003ff02ff7812 */ /* 0x000fe4000782c0ff */
[----:B------:R-:W-:-:S04]  /*18300*/  ISETP.NE.AND.EX P0, PT, RZ, UR7, PT, P0 ;  /* 0x00000007ff007c0c */ /* 0x000fc8000bf05300 */
        /* <DEDUP_REMOVED lines=20> */
[----:B-1----:R-:W-:Y:S02]  /*18450*/  IMAD.U32 R7, RZ, RZ, UR7 ;  /* 0x00000007ff077e24 */ /* 0x002fe4000f8e00ff */
[----:B------:R-:W-:-:S02]  /*18460*/  IMAD.U32 R10, RZ, RZ, UR8 ;  /* 0x00000008ff0a7e24 */ /* 0x000fc4000f8e00ff */
[----:B------:R-:W-:Y:S02]  /*18470*/  IMAD.U32 R11, RZ, RZ, UR9 ;  /* 0x00000009ff0b7e24 */ /* 0x000fe4000f8e00ff */
[----:B------:R-:W-:Y:S02]  /*18480*/  IMAD.MOV.U32 R12, RZ, RZ, 0x1 ;  /* 0x00000001ff0c7424 */ /* 0x000fe400078e00ff */
[----:B------:R-:W-:-:S07]  /*18490*/  IMAD.MOV.U32 R13, RZ, RZ, RZ ;  /* 0x000000ffff0d7224 */ /* 0x000fce00078e00ff */
[----:B------:R-:W-:-:S07]  /*184a0*/  LEPC R20, `(.L_x_7236) ;  /* 0x000000001014794e */ /* 0x000fce0000000000 */
[----:B0-----:R-:W-:Y:S05]  /*184b0*/  CALL.ABS.NOINC R2 ;  /* 0x0000000002007343 */ /* 0x001fea0003c00000 */
.L_x_7236:
[----:B------:R-:W-:Y:S05]  /*184c0*/  BSYNC B6 ;  /* 0x0000000000067941 */ /* 0x000fea0003800000 */
.L_x_7235:
[----:B------:R-:W2:Y:S01]  /*184d0*/  LDL.LU R20, [R1+0x18] ;  /* 0x0000180001147983 */ /* 0x000ea20000300800 */
[----:B------:R-:W-:Y:S01]  /*184e0*/  ULDC.64 UR4, c[0x0][0x2d8] ;  /* 0x0000b60000047ab9 */ /* 0x000fe20000000a00 */
[----:B-1----:R-:W1:Y:S01]  /*184f0*/  LDC R7, c[0x0][0x448] ;  /* 0x00011200ff077b82 */ /* 0x002e620000000800 */
[----:B------:R-:W3:Y:S01]  /*18500*/  S2R R6, SR_TID.X ;  /* 0x0000000000067919 */ /* 0x000ee20000002100 */
[----:B0-----:R-:W-:Y:S01]  /*18510*/  IMAD.SHL.U32 R4, R17, 0x80, RZ ;  /* 0x0000008011047824 */ /* 0x001fe200078e00ff */
[----:B------:R-:W-:Y:S01]  /*18520*/  ULDC.64 UR6, c[0x0][0x280] ;  /* 0x0000a00000067ab9 */ /* 0x000fe20000000a00 */
[----:B------:R-:W4:Y:S04]  /*18530*/  LDL.LU R21, [R1+0xc] ;  /* 0x00000c0001157983 */ /* 0x000f280000300800 */
[----:B------:R-:W4:Y:S04]  /*18540*/  LDL.LU.64 R2, [R1+0x10] ;  /* 0x0000100001027983 */ /* 0x000f280000300a00 */
[----:B------:R0:W5:Y:S01]  /*18550*/  LDL R9, [R1+0x8] ;  /* 0x0000080001097983 */ /* 0x0001620000100800 */
[----:B-1----:R-:W-:-:S13]  /*18560*/  ISETP.NE.AND P0, PT, R7, 0x1, PT ;  /* 0x000000010700780c */ /* 0x002fda0003f05270 */
[----:B------:R-:W1:Y:S01]  /*18570*/  @P0 LDC R5, c[0x0][0x44c] ;  /* 0x00011300ff050b82 */ /* 0x000e620000000800 */
        /* <DEDUP_REMOVED lines=8> */
[----:B------:R-:W-:-:S04]  /*18600*/  ULDC.64 UR4, c[0x0][0x2d0] ;  /* 0x0000b40000047ab9 */ /* 0x000fc80000000a00 */
[----:B------:R-:W-:Y:S02]  /*18610*/  IADD3 R3, R3, R0, RZ ;  /* 0x0000000003037210 */ /* 0x000fe40007ffe0ff */
[----:B------:R-:W4:Y:S01]  /*18620*/  @P0 LDC R0, c[0x0][0x450] ;  /* 0x00011400ff000b82 */ /* 0x000f220000000800 */
[----:B--2---:R-:W-:-:S04]  /*18630*/  LOP3.LUT R20, R20, 0x7f, RZ, 0xc0, !PT ;  /* 0x0000007f14147812 */ /* 0x004fc800078ec0ff */
[----:B------:R-:W-:Y:S02]  /*18640*/  SHF.R.U32.HI R10, RZ, 0x3, R20 ;  /* 0x00000003ff0a7819 */ /* 0x000fe40000011614 */
[----:B------:R0:W5:Y:S01]  /*18650*/  LDL R20, [R1+0x20] ;  /* 0x0000200001147983 */ /* 0x0001620000100800 */
[----:B---3--:R-:W-:-:S05]  /*18660*/  IMAD.SHL.U32 R6, R6, 0x10, RZ ;  /* 0x0000001006067824 */ /* 0x008fca00078e00ff */
[----:B------:R-:W-:-:S04]  /*18670*/  LOP3.LUT R6, R6, 0x70, RZ, 0xc0, !PT ;  /* 0x0000007006067812 */ /* 0x000fc800078ec0ff */
[----:B------:R-:W-:-:S05]  /*18680*/  LOP3.LUT R6, R4, R10, R6, 0xfe, !PT ;  /* 0x0000000a04067212 */ /* 0x000fca00078efe06 */
[----:B-1----:R-:W-:-:S04]  /*18690*/  @P0 IMAD.HI.U32 R8, R6, R5, RZ ;  /* 0x0000000506080227 */ /* 0x002fc800078e00ff */
[----:B------:R-:W-:Y:S01]  /*186a0*/  IMAD.MOV.U32 R5, RZ, RZ, R6 ;  /* 0x000000ffff057224 */ /* 0x000fe200078e0006 */
[----:B----4-:R-:W-:-:S04]  /*186b0*/  @P0 SHF.R.U32.HI R5, RZ, R0, R8 ;  /* 0x00000000ff050219 */ /* 0x010fc80000011608 */
[----:B------:R-:W-:-:S05]  /*186c0*/  IADD3 R0, -R5, RZ, RZ ;  /* 0x000000ff05007210 */ /* 0x000fca0007ffe1ff */
        /* <DEDUP_REMOVED lines=9> */
[----:B------:R-:W-:Y:S01]  /*18760*/  IMAD.WIDE.U32 R2, R0, UR4, R2 ;  /* 0x0000000400027c25 */ /* 0x000fe2000f8e0002 */
[----:B------:R-:W-:-:S03]  /*18770*/  ULDC UR4, c[0x0][0x2b8] ;  /* 0x0000ae0000047ab9 */ /* 0x000fc60000000800 */
[----:B------:R-:W-:Y:S01]  /*18780*/  IMAD R5, R0, UR5, R5 ;  /* 0x0000000500057c24 */ /* 0x000fe2000f8e0205 */
[----:B------:R-:W-:-:S03]  /*18790*/  LEA R0, P2, R2, UR6, 0x1 ;  /* 0x0000000602007c11 */ /* 0x000fc6000f8408ff */
[----:B------:R-:W-:Y:S01]  /*187a0*/  IMAD.IADD R5, R3, 0x1, R5 ;  /* 0x0000000103057824 */ /* 0x000fe200078e0205 */
[----:B------:R-:W-:Y:S02]  /*187b0*/  ISETP.GE.AND P0, PT, R31, UR4, PT ;  /* 0x000000041f007c0c */ /* 0x000fe4000bf06270 */
[----:B------:R-:W-:Y:S01]  /*187c0*/  ISETP.GE.AND P1, PT, R30, UR4, PT ;  /* 0x000000041e007c0c */ /* 0x000fe2000bf26270 */
[----:B------:R-:W-:Y:S01]  /*187d0*/  UMOV UR4, 0xffffffff ;  /* 0xffffffff00047882 */ /* 0x000fe20000000000 */
[----:B------:R-:W-:Y:S02]  /*187e0*/  LEA.HI.X R5, R2, UR7, R5, 0x1, P2 ;  /* 0x0000000702057c11 */ /* 0x000fe400090f0c05 */
[----:B0-----:R-:W-:Y:S09]  /*187f0*/  BRA.DIV UR4, `(.L_x_7237) ;  /* 0x0000005e04947947 */ /* 0x001ff2000b800000 */
[----:B------:R-:W0:Y:S01]  /*18800*/  SHFL.IDX PT, R14, R0, RZ, 0x181f ;  /* 0x00181fff000e7589 */ /* 0x000e2200000e0000 */
[----:B-----5:R-:W-:Y:S02]  /*18810*/  IMAD R6, R20, R7, RZ ;  /* 0x0000000714067224 */ /* 0x020fe400078e02ff */
[----:B------:R-:W-:Y:S01]  /*18820*/  IMAD.IADD R4, R10, 0x1, R4 ;  /* 0x000000010a047824 */ /* 0x000fe200078e0204 */
[----:B------:R-:W1:Y:S03]  /*18830*/  SHFL.IDX PT, R2, R5, RZ, 0x181f ;  /* 0x00181fff05027589 */ /* 0x000e6600000e0000 */
[C---:B------:R-:W-:Y:S01]  /*18840*/  VIADD R7, R4.reuse, 0x10 ;  /* 0x0000001004077836 */ /* 0x040fe20000000000 */
[----:B------:R-:W-:-:S13]  /*18850*/  ISETP.GE.AND P3, PT, R4, R6, PT ;  /* 0x000000060400720c */ /* 0x000fda0003f66270 */
[----:B0-----:R-:W-:-:S04]  /*18860*/  @!P3 LEA R14, P2, R31, R14, 0x1 ;  /* 0x0000000e1f0eb211 */ /* 0x001fc800078408ff */
[----:B-1----:R-:W-:Y:S01]  /*18870*/  @!P3 IADD3.X R3, RZ, R2, RZ, P2, !PT ;  /* 0x00000002ff03b210 */ /* 0x002fe200017fe4ff */
[----:B------:R-:W-:Y:S02]  /*18880*/  @!P3 IMAD.MOV.U32 R2, RZ, RZ, R14 ;  /* 0x000000ffff02b224 */ /* 0x000fe400078e000e */
[----:B------:R-:W0:Y:S04]  /*18890*/  SHFL.IDX PT, R14, R0, 0x1, 0x181f ;  /* 0x00381f00000e7f89 */ /* 0x000e2800000e0000 */
        /* <DEDUP_REMOVED lines=54> */
[----:B0-----:R-:W-:Y:S01]  /*18c00*/  @!P3 LEA R14, P2, R31, R14, 0x1 ;  /* 0x0000000e1f0eb211 */ /* 0x001fe200078408ff */
[----:B------:R-:W0:Y:S04]  /*18c10*/  SHFL.IDX PT, R5, R5, 0x7, 0x181f ;  /* 0x00f81f0005057f89 */ /* 0x000e2800000e0000 */
[----:B-1----:R-:W-:Y:S01]  /*18c20*/  @!P3 IMAD.X R7, RZ, RZ, R2, P2 ;  /* 0x000000ffff07b224 */ /* 0x002fe200010e0602 */
[----:B------:R-:W-:-:S02]  /*18c30*/  @!P3 MOV R2, R14 ;  /* 0x0000000e0002b202 */ /* 0x000fc40000000f00 */
[----:B------:R1:W2:Y:S01]  /*18c40*/  SHFL.IDX PT, R14, R0, 0x7, 0x181f ;  /* 0x00f81f00000e7f89 */ /* 0x0002a200000e0000 */
[----:B------:R-:W-:-:S05]  /*18c50*/  @!P3 IMAD.MOV.U32 R3, RZ, RZ, R7 ;  /* 0x000000ffff03b224 */ /* 0x000fca00078e0007 */
[----:B------:R1:W-:Y:S04]  /*18c60*/  @!P3 LDGSTS.E.BYPASS.LTC128B.128 [R9+0x13400], desc[UR42][R2.64], !P0 ;  /* 0x134000000209bfae */ /* 0x0003e8000c101d6a */
[----:B0-----:R1:W-:Y:S02]  /*18c70*/  @!P3 LDGSTS.E.BYPASS.LTC128B.128 [R9+0x17400], desc[UR42][R2.64+0x80], !P1 ;  /* 0x174000800209bfae */ /* 0x0013e4000c901d6a */
.L_x_7443:
        /* <DEDUP_REMOVED lines=11> */
.L_x_7239:
[----:B------:R-:W-:Y:S05]  /*18d30*/  BSYNC B0 ;  /* 0x0000000000007941 */ /* 0x000fea0003800000 */
.L_x_7238:
[----:B------:R-:W-:Y:S01]  /*18d40*/  NOP ;  /* 0x0000000000007918 */ /* 0x000fe20000000000 */
[----:B------:R-:W-:-:S13]  /*18d50*/  PLOP3.LUT P0, PT, PT, PT, PT, 0x80, 0x0 ;  /* 0x000000000000781c */ /* 0x000fda0003f0f070 */
.L_x_7240:
        /* <DEDUP_REMOVED lines=21> */
.L_x_7444:
[----:B------:R-:W-:Y:S05]  /*18eb0*/  BSYNC B0 ;  /* 0x0000000000007941 */ /* 0x000fea0003800000 */
.L_x_7241:
[----:B------:R-:W-:Y:S04]  /*18ec0*/  BSSY B0, `(.L_x_7243) ;  /* 0x000010a000007945 */ /* 0x000fe80003800000 */
[----:B------:R-:W-:Y:S05]  /*18ed0*/  @!P1 BRA `(.L_x_7244) ;  /* 0x0000001000209947 */ /* 0x000fea0003800000 */
[----:B------:R-:W-:Y:S01]  /*18ee0*/  ULDC UR4, c[0x0][0x2f4] ;  /* 0x0000bd0000047ab9 */ /* 0x000fe20000000800 */
[----:B------:R-:W-:Y:S01]  /*18ef0*/  IMAD.MOV.U32 R10, RZ, RZ, R25 ;  /* 0x000000ffff0a7224 */ /* 0x000fe200078e0019 */
[----:B------:R-:W-:Y:S01]  /*18f00*/  ISETP.GE.AND P2, PT, R31, UR4, PT ;  /* 0x000000041f007c0c */ /* 0x000fe2000bf46270 */
[----:B------:R-:W-:Y:S01]  /*18f10*/  IMAD.MOV.U32 R33, RZ, RZ, R26 ;  /* 0x000000ffff217224 */ /* 0x000fe200078e001a */
[----:B------:R-:W-:Y:S02]  /*18f20*/  ISETP.GE.AND P1, PT, R30, UR4, PT ;  /* 0x000000041e007c0c */ /* 0x000fe4000bf26270 */
[----:B------:R-:W-:-:S11]  /*18f30*/  MOV R17, R28 ;  /* 0x0000001c00117202 */ /* 0x000fd60000000f00 */
.L_x_7257:
[----:B------:R-:W3:Y:S01]  /*18f40*/  LDL R9, [R1] ;  /* 0x0000000001097983 */ /* 0x000ee20000100800 */
[----:B------:R-:W1:Y:S03]  /*18f50*/  LDC R7, c[0x0][0x430] ;  /* 0x00010c00ff077b82 */ /* 0x000e660000000800 */
[----:B------:R-:W4:Y:S01]  /*18f60*/  LDL R4, [R1+0x4] ;  /* 0x0000040001047983 */ /* 0x000f220000100800 */
[----:B------:R-:W-:Y:S05]  /*18f70*/  YIELD ;  /* 0x0000000000007946 */ /* 0x000fea0003800000 */
[----:B0-----:R-:W0:Y:S01]  /*18f80*/  S2R R3, SR_TID.X ;  /* 0x0000000000037919 */ /* 0x001e220000002100 */
[----:B------:R-:W-:Y:S01]  /*18f90*/  ULDC.64 UR4, c[0x0][0x428] ;  /* 0x00010a0000047ab9 */ /* 0x000fe20000000a00 */
[----:B------:R-:W5:Y:S01]  /*18fa0*/  S2R R0, SR_TID.X ;  /* 0x0000000000007919 */ /* 0x000f620000002100 */
[----:B-1----:R-:W-:-:S13]  /*18fb0*/  ISETP.NE.AND P0, PT, R7, 0x1, PT ;  /* 0x000000010700780c */ /* 0x002fda0003f05270 */
[----:B------:R-:W1:Y:S01]  /*18fc0*/  @P0 LDC R5, c[0x0][0x438] ;  /* 0x00010e00ff050b82 */ /* 0x000e620000000800 */
[----:B0-----:R-:W-:-:S04]  /*18fd0*/  LOP3.LUT R3, R3, 0x7f, RZ, 0xc0, !PT ;  /* 0x0000007f03037812 */ /* 0x001fc800078ec0ff */
[----:B------:R-:W-:Y:S01]  /*18fe0*/  SHF.R.U32.HI R8, RZ, 0x3, R3 ;  /* 0x00000003ff087819 */ /* 0x000fe20000011603 */
[----:B-----5:R-:W-:Y:S02]  /*18ff0*/  IMAD.SHL.U32 R0, R0, 0x10, RZ ;  /* 0x0000001000007824 */ /* 0x020fe400078e00ff */
[----:B------:R-:W0:Y:S02]  /*19000*/  @P0 LDC R3, c[0x0][0x434] ;  /* 0x00010d00ff030b82 */ /* 0x000e240000000800 */
[----:B------:R-:W-:Y:S01]  /*19010*/  IMAD R8, R6, 0x80, R8 ;  /* 0x0000008006087824 */ /* 0x000fe200078e0208 */
[----:B------:R-:W-:-:S04]  /*19020*/  LOP3.LUT R0, R0, 0x70, RZ, 0xc0, !PT ;  /* 0x0000007000007812 */ /* 0x000fc800078ec0ff */
[----:B---3--:R-:W-:-:S04]  /*19030*/  IADD3 R8, R0, R8, R9 ;  /* 0x0000000800087210 */ /* 0x008fc80007ffe009 */
[----:B------:R-:W-:Y:S01]  /*19040*/  MOV R9, R8 ;  /* 0x0000000800097202 */ /* 0x000fe20000000f00 */
[----:B0-----:R-:W-:-:S05]  /*19050*/  @P0 IMAD.HI.U32 R0, R8, R3, RZ ;  /* 0x0000000308000227 */ /* 0x001fca00078e00ff */
[----:B-1----:R-:W-:Y:S01]  /*19060*/  @P0 SHF.R.U32.HI R9, RZ, R5, R0 ;  /* 0x00000005ff090219 */ /* 0x002fe20000011600 */
[----:B----4-:R-:W-:-:S03]  /*19070*/  IMAD R5, R4, UR4, RZ ;  /* 0x0000000404057c24 */ /* 0x010fc6000f8e02ff */
[--C-:B------:R-:W-:Y:S01]  /*19080*/  SHF.R.S32.HI R3, RZ, 0x1f, R9.reuse ;  /* 0x0000001fff037819 */ /* 0x100fe20000011409 */
[----:B------:R-:W-:Y:S02]  /*19090*/  IMAD.MOV.U32 R2, RZ, RZ, R9 ;  /* 0x000000ffff027224 */ /* 0x000fe400078e0009 */
[C---:B------:R-:W-:Y:S02]  /*190a0*/  IMAD R5, R34.reuse, UR5, R5 ;  /* 0x0000000522057c24 */ /* 0x040fe4000f8e0205 */
[----:B------:R-:W-:Y:S01]  /*190b0*/  IMAD.WIDE.U32 R2, R34, UR4, R2 ;  /* 0x0000000422027c25 */ /* 0x000fe2000f8e0002 */
[----:B------:R-:W-:-:S03]  /*190c0*/  ULDC.64 UR4, c[0x0][0x418] ;  /* 0x0001060000047ab9 */ /* 0x000fc60000000a00 */
[----:B------:R-:W-:Y:S01]  /*190d0*/  IMAD.IADD R3, R5, 0x1, R3 ;  /* 0x0000000105037824 */ /* 0x000fe200078e0203 */
[----:B------:R-:W-:-:S04]  /*190e0*/  LEA R4, P0, R2, UR4, 0x2 ;  /* 0x0000000402047c11 */ /* 0x000fc8000f8010ff */
[----:B------:R-:W-:-:S05]  /*190f0*/  LEA.HI.X R5, R2, UR5, R3, 0x2, P0 ;  /* 0x0000000502057c11 */ /* 0x000fca00080f1403 */
[----:B------:R0:W3:Y:S01]  /*19100*/  LDG.E R0, desc[UR42][R4.64] ;  /* 0x0000002a04007981 */ /* 0x0000e2000c1e1900 */
[----:B------:R-:W-:Y:S01]  /*19110*/  IMAD.U32 R11, RZ, RZ, UR38 ;  /* 0x00000026ff0b7e24 */ /* 0x000fe2000f8e00ff */
[----:B------:R-:W-:Y:S01]  /*19120*/  IADD3 R25, R10, 0x1, RZ ;  /* 0x000000010a197810 */ /* 0x000fe20007ffe0ff */
[----:B------:R-:W-:Y:S02]  /*19130*/  IMAD.MOV R2, RZ, RZ, -R9 ;  /* 0x000000ffff027224 */ /* 0x000fe400078e0a09 */
[----:B------:R-:W-:Y:S01]  /*19140*/  IMAD.MOV.U32 R26, RZ, RZ, R6 ;  /* 0x000000ffff1a7224 */ /* 0x000fe200078e0006 */
[----:B------:R-:W-:Y:S02]  /*19150*/  ISETP.NE.AND P3, PT, R11, 0x3, PT ;  /* 0x000000030b00780c */ /* 0x000fe40003f65270 */
[----:B------:R-:W-:Y:S01]  /*19160*/  ISETP.NE.AND P0, PT, R25, 0x2, PT ;  /* 0x000000021900780c */ /* 0x000fe20003f05270 */
[----:B0-----:R-:W-:-:S03]  /*19170*/  IMAD R4, R7, R2, R8 ;  /* 0x0000000207047224 */ /* 0x001fc600078e0208 */
[----:B------:R-:W-:Y:S02]  /*19180*/  SEL R28, RZ, 0x1, P0 ;  /* 0x00000001ff1c7807 */ /* 0x000fe40000000000 */
[----:B------:R-:W-:Y:S02]  /*19190*/  SEL R25, R25, RZ, P0 ;  /* 0x000000ff19197207 */ /* 0x000fe40000000000 */
[----:B------:R-:W-:Y:S02]  /*191a0*/  LOP3.LUT R28, R17, R28, RZ, 0x3c, !PT ;  /* 0x0000001c111c7212 */ /* 0x000fe400078e3cff */
[----:B---3--:R-:W-:Y:S01]  /*191b0*/  SHF.R.S32.HI R21, RZ, 0x1f, R0 ;  /* 0x0000001fff157819 */ /* 0x008fe20000011400 */
[----:B------:R-:W-:Y:S06]  /*191c0*/  @!P3 BRA `(.L_x_7245) ;  /* 0x000000000004b947 */ /* 0x000fec0003800000 */
[----:B------:R-:W-:Y:S01]  /*191d0*/  BPT.TRAP 0x1 ;  /* 0x000000040000795c */ /* 0x000fe20000300000 */
.L_x_7245:
[----:B------:R-:W-:Y:S01]  /*191e0*/  IMAD R6, R25, 0x8, R22 ;  /* 0x0000000819067824 */ /* 0x000fe200078e0216 */
[----:B------:R-:W-:Y:S01]  /*191f0*/  SHF.L.U32 R3, R28, 0x1f, RZ ;  /* 0x0000001f1c037819 */ /* 0x000fe200000006ff */
[----:B------:R-:W-:Y:S03]  /*19200*/  BSSY B1, `(.L_x_7246) ;  /* 0x0000003000017945 */ /* 0x000fe60003800000 */
[----:B------:R-:W0:Y:S02]  /*19210*/  SYNCS.PHASECHK.TRANS64.TRYWAIT P0, [R6+URZ+0x28840], R3 ;  /* 0x02884003060075a7 */ /* 0x000e24000800017f */
[----:B0-----:R-:W-:Y:S05]  /*19220*/  @!P0 BRA `(.L_x_7247) ;  /* 0x0000005c009c8947 */ /* 0x001fea0003800000 */
.L_x_7445:
[----:B------:R-:W-:Y:S05]  /*19230*/  BSYNC B1 ;  /* 0x0000000000017941 */ /* 0x000fea0003800000 */
.L_x_7246:
        /* <DEDUP_REMOVED lines=26> */
[----:B0-----:R-:W-:-:S04]  /*193e0*/  IADD3 R2, P0, R2, R5, RZ ;  /* 0x0000000502027210 */ /* 0x001fc80007f1e0ff */
[----:B-1----:R-:W-:-:S05]  /*193f0*/  IADD3.X R3, RZ, R3, RZ, P0, !PT ;  /* 0x00000003ff037210 */ /* 0x002fca00007fe4ff */
        /* <DEDUP_REMOVED lines=41> */
.L_x_7463:
[----:B-1----:R-:W-:-:S04]  /*19690*/  IADD3 R2, P0, R2, R5, RZ ;  /* 0x0000000502027210 */ /* 0x002fc80007f1e0ff */
[----:B------:R-:W-:Y:S02]  /*196a0*/  IADD3.X R3, RZ, R9, RZ, P0, !PT ;  /* 0x00000009ff037210 */ /* 0x000fe400007fe4ff */
[----:B------:R-:W-:-:S03]  /*196b0*/  PLOP3.LUT P0, PT, PT, PT, PT, 0x80, 0x0 ;  /* 0x000000000000781c */ /* 0x000fc60003f0f070 */
[----:B------:R-:W-:Y:S01]  /*196c0*/  @!PT LDS RZ, [RZ] ;  /* 0x00000000fffff984 */ /* 0x000fe20000000800 */
[----:B------:R-:W-:Y:S01]  /*196d0*/  @!PT LDS RZ, [RZ] ;  /* 0x00000000fffff984 */ /* 0x000fe20000000800 */
[----:B------:R-:W-:Y:S01]  /*196e0*/  @!PT LDS RZ, [RZ] ;  /* 0x00000000fffff984 */ /* 0x000fe20000000800 */
[----:B------:R1:W-:Y:S04]  /*196f0*/  LDGSTS.E.BYPASS.LTC128B.128 [R8+0x1bc00], desc[UR42][R2.64], !P4 ;  /* 0x1bc0000002087fae */ /* 0x0003e8000e101d6a */
[----:B------:R1:W-:Y:S01]  /*19700*/  LDGSTS.E.BYPASS.LTC128B.128 [R8+0x1fc00], desc[UR42][R2.64+0x80], !P3 ;  /* 0x1fc0008002087fae */ /* 0x0003e2000d901d6a */
[----:B------:R-:W-:-:S05]  /*19710*/  NOP ;  /* 0x0000000000007918 */ /* 0x000fca0000000000 */
.L_x_7249:
        /* <DEDUP_REMOVED lines=11> */
.L_x_7250:
[----:B------:R1:W-:Y:S01]  /*197d0*/  SYNCS.ARRIVE.TRANS64.A1T0 RZ, [R6+URZ+0x28830], RZ ;  /* 0x028830ff06ff79a7 */ /* 0x0003e2000810003f */
[----:B------:R-:W-:Y:S05]  /*197e0*/  @!P4 BRA `(.L_x_7251) ;  /* 0x000000000004c947 */ /* 0x000fea0003800000 */
[----:B------:R-:W-:Y:S01]  /*197f0*/  BPT.TRAP 0x1 ;  /* 0x000000040000795c */ /* 0x000fe20000300000 */
.L_x_7251:
[----:B------:R-:W-:Y:S01]  /*19800*/  SHF.L.U32 R3, R17, 0x1f, RZ ;  /* 0x0000001f11037819 */ /* 0x000fe200000006ff */
[----:B-1----:R-:W-:Y:S01]  /*19810*/  IMAD R6, R10, 0x8, R22 ;  /* 0x000000080a067824 */ /* 0x002fe200078e0216 */
[----:B------:R-:W-:Y:S03]  /*19820*/  BSSY B1, `(.L_x_7252) ;  /* 0x0000003000017945 */ /* 0x000fe60003800000 */
[----:B------:R-:W1:Y:S02]  /*19830*/  SYNCS.PHASECHK.TRANS64.TRYWAIT P0, [R6+URZ+0x28860], R3 ;  /* 0x02886003060075a7 */ /* 0x000e64000800017f */
[----:B-1----:R-:W-:Y:S05]  /*19840*/  @!P0 BRA `(.L_x_7253) ;  /* 0x0000006000748947 */ /* 0x002fea0003800000 */
.L_x_7464:
[----:B------:R-:W-:Y:S05]  /*19850*/  BSYNC B1 ;  /* 0x0000000000017941 */ /* 0x000fea0003800000 */
.L_x_7252:
[----:B------:R-:W3:Y:S01]  /*19860*/  S2R R2, SR_TID.X ;  /* 0x0000000000027919 */ /* 0x000ee20000002100 */
[----:B------:R-:W-:Y:S01]  /*19870*/  IMAD R8, R33, -0x80, R36 ;  /* 0xffffff8021087824 */ /* 0x000fe200078e0224 */
[----:B------:R-:W-:Y:S01]  /*19880*/  UMOV UR4, 0xffffffff ;  /* 0xffffffff00047882 */ /* 0x000fe20000000000 */
[----:B0-----:R-:W-:Y:S01]  /*19890*/  IMAD R7, R10, 0x4000, R35 ;  /* 0x000040000a077824 */ /* 0x001fe200078e0223 */
[----:B---3--:R-:W-:-:S04]  /*198a0*/  LOP3.LUT R2, R2, 0x7f, RZ, 0xc0, !PT ;  /* 0x0000007f02027812 */ /* 0x008fc800078ec0ff */
[----:B------:R-:W-:-:S04]  /*198b0*/  SHF.R.U32.HI R2, RZ, 0x3, R2 ;  /* 0x00000003ff027819 */ /* 0x000fc80000011602 */
[----:B------:R-:W-:Y:S01]  /*198c0*/  IADD3 R8, -R2, R8, RZ ;  /* 0x0000000802087210 */ /* 0x000fe20007ffe1ff */
        /* <DEDUP_REMOVED lines=59> */
[----:B--2---:R0:W-:Y:S02]  /*19c80*/  LDGSTS.E.BYPASS.LTC128B.128 [R7+0x7400], desc[UR42][R2.64+0x80], !P0 ;  /* 0x0740008002077fae */ /* 0x0041e4000c101d6a */
.L_x_7482:
        /* <DEDUP_REMOVED lines=27> */
.L_x_7255:
        /* <DEDUP_REMOVED lines=11> */
.L_x_7256:
[C---:B------:R-:W-:Y:S01]  /*19ef0*/  ISETP.GT.AND P0, PT, R26.reuse, R37, PT ;  /* 0x000000251a00720c */ /* 0x040fe20003f04270 */
[----:B------:R0:W-:Y:S01]  /*19f00*/  SYNCS.ARRIVE.TRANS64.A1T0 RZ, [R6+URZ+0x28850], RZ ;  /* 0x028850ff06ff79a7 */ /* 0x0001e2000810003f */
[----:B------:R-:W-:Y:S01]  /*19f10*/  IMAD.MOV.U32 R10, RZ, RZ, R25 ;  /* 0x000000ffff0a7224 */ /* 0x000fe200078e0019 */
[----:B------:R-:W-:Y:S01]  /*19f20*/  MOV R33, R26 ;  /* 0x0000001a00217202 */ /* 0x000fe20000000f00 */
[----:B------:R-:W-:Y:S02]  /*19f30*/  IMAD.MOV.U32 R17, RZ, RZ, R28 ;  /* 0x000000ffff117224 */ /* 0x000fe400078e001c */
[----:B0-----:R-:W-:-:S07]  /*19f40*/  VIADD R6, R26, 0xffffffff ;  /* 0xffffffff1a067836 */ /* 0x001fce0000000000 */
[----:B------:R-:W-:Y:S05]  /*19f50*/  @P0 BRA `(.L_x_7257) ;  /* 0xffffffec00f80947 */ /* 0x000fea000383ffff */
.L_x_7244:
[----:B------:R-:W-:Y:S05]  /*19f60*/  BSYNC B0 ;  /* 0x0000000000007941 */ /* 0x000fea0003800000 */
.L_x_7243:
        /* <DEDUP_REMOVED lines=17> */
.L_x_7259:
[----:B------:R-:W-:Y:S05]  /*1a080*/  BSYNC B0 ;  /* 0x0000000000007941 */ /* 0x000fea0003800000 */
.L_x_7258:
[----:B------:R-:W-:-:S05]  /*1a090*/  IMAD.U32 R0, RZ, RZ, UR38 ;  /* 0x00000026ff007e24 */ /* 0x000fca000f8e00ff */
[----:B------:R-:W-:-:S13]  /*1a0a0*/  ISETP.NE.AND P0, PT, R0, 0x3, PT ;  /* 0x000000030000780c */ /* 0x000fda0003f05270 */
[----:B------:R-:W-:Y:S05]  /*1a0b0*/  @!P0 BRA `(.L_x_7260) ;  /* 0x0000000000048947 */ /* 0x000fea0003800000 */
[----:B------:R-:W-:Y:S01]  /*1a0c0*/  BPT.TRAP 0x1 ;  /* 0x000000040000795c */ /* 0x000fe20000300000 */
.L_x_7260:
[----:B------:R-:W-:Y:S01]  /*1a0d0*/  IMAD R0, R25, 0x8, R22 ;  /* 0x0000000819007824 */ /* 0x000fe200078e0216 */
[----:B0-----:R-:W-:Y:S01]  /*1a0e0*/  SHF.L.U32 R3, R28, 0x1f, RZ ;  /* 0x0000001f1c037819 */ /* 0x001fe200000006ff */
[----:B------:R-:W-:Y:S01]  /*1a0f0*/  BSSY B0, `(.L_x_7261) ;  /* 0x0000004000007945 */ /* 0x000fe20003800000 */
[----:B------:R-:W-:Y:S02]  /*1a100*/  IMAD R6, R26, -0x80, R36 ;  /* 0xffffff801a067824 */ /* 0x000fe400078e0224 */
[----:B------:R-:W0:Y:S02]  /*1a110*/  SYNCS.PHASECHK.TRANS64.TRYWAIT P0, [R0+URZ+0x28860], R3 ;  /* 0x02886003000075a7 */ /* 0x000e24000800017f */
[----:B0-----:R-:W-:Y:S05]  /*1a120*/  @!P0 BRA `(.L_x_7262) ;  /* 0x0000006000d88947 */ /* 0x001fea0003800000 */
.L_x_7483:
[----:B------:R-:W-:Y:S05]  /*1a130*/  BSYNC B0 ;  /* 0x0000000000007941 */ /* 0x000fea0003800000 */
.L_x_7261:
[----:B------:R-:W1:Y:S01]  /*1a140*/  S2R R2, SR_TID.X ;  /* 0x0000000000027919 */ /* 0x000e620000002100 */
[----:B------:R-:W-:Y:S01]  /*1a150*/  UMOV UR4, 0xffffffff ;  /* 0xffffffff00047882 */ /* 0x000fe20000000000 */
[----:B------:R-:W-:Y:S02]  /*1a160*/  LEA R9, R25, R35, 0xe ;  /* 0x0000002319097211 */ /* 0x000fe400078e70ff */
        /* <DEDUP_REMOVED lines=24> */
[----:B------:R-:W-:Y:S02]  /*1a2f0*/  SHFL.IDX PT, R10, R23, 0x4, 0x181f ;  /* 0x00981f00170a7f89 */ /* 0x000fe400000e0000 */
[----:B---3--:R-:W-:Y:S02]  /*1a300*/  IADD3.X R3, RZ, R7, RZ, P4, !PT ;  /* 0x00000007ff037210 */ /* 0x008fe400027fe4ff */
        /* <DEDUP_REMOVED lines=31> */
[----:B------:R0:W0:Y:S01]  /*1a500*/  SHFL.IDX PT, R14, R23, 0x7, 0x181f ;  /* 0x00f81f00170e7f89 */ /* 0x00002200000e0000 */
[----:B--2---:R-:W-:-:S05]  /*1a510*/  IADD3.X R3, RZ, R7, RZ, P4, !PT ;  /* 0x00000007ff037210 */ /* 0x004fca00027fe4ff */
[----:B------:R-:W-:Y:S01]  /*1a520*/  LDGSTS.E.BYPASS.LTC128B.128 [R4+0x2c00], desc[UR42][R2.64], !P2 ;  /* 0x02c0000002047fae */ /* 0x000fe2000d101d6a */
[----:B------:R-:W-:-:S03]  /*1a530*/  ISETP.LT.OR P2, PT, R6, 0x61, P1 ;  /* 0x000000610600780c */ /* 0x000fc60000f41670 */
[----:B------:R3:W-:Y:S01]  /*1a540*/  LDGSTS.E.BYPASS.LTC128B.128 [R4+0x6c00], desc[UR42][R2.64+0x80], !P3 ;  /* 0x06c0008002047fae */ /* 0x0007e2000d901d6a */
[----:B------:R-:W-:Y:S02]  /*1a550*/  ISETP.LT.OR P3, PT, R6, 0x61, P0 ;  /* 0x000000610600780c */ /* 0x000fe40000761670 */
[----:B---3--:R-:W-:-:S05]  /*1a560*/  IADD3 R2, P4, R10, R5, RZ ;  /* 0x000000050a027210 */ /* 0x008fca0007f9e0ff */
[----:B-1----:R-:W-:-:S05]  /*1a570*/  IMAD.X R3, RZ, RZ, R8, P4 ;  /* 0x000000ffff037224 */ /* 0x002fca00020e0608 */
[----:B------:R1:W-:Y:S04]  /*1a580*/  LDGSTS.E.BYPASS.LTC128B.128 [R4+0x3400], desc[UR42][R2.64], !P2 ;  /* 0x0340000002047fae */ /* 0x0003e8000d101d6a */
[----:B0---4-:R1:W-:Y:S02]  /*1a590*/  LDGSTS.E.BYPASS.LTC128B.128 [R4+0x7400], desc[UR42][R2.64+0x80], !P3 ;  /* 0x0740008002047fae */ /* 0x0113e4000d901d6a */
.L_x_7501:
        /* <DEDUP_REMOVED lines=11> */
.L_x_7264:
        /* <DEDUP_REMOVED lines=11> */
.L_x_7265:
[----:B------:R0:W-:Y:S01]  /*1a700*/  SYNCS.ARRIVE.TRANS64.A1T0 RZ, [R0+URZ+0x28850], RZ ;  /* 0x028850ff00ff79a7 */ /* 0x0001e2000810003f */
[----:B------:R-:W-:-:S04]  /*1a710*/  IADD3 R25, R25, 0x1, RZ ;  /* 0x0000000119197810 */ /* 0x000fc80007ffe0ff */
[----:B------:R-:W-:-:S04]  /*1a720*/  ISETP.NE.AND P0, PT, R25, 0x2, PT ;  /* 0x000000021900780c */ /* 0x000fc80003f05270 */
[----:B------:R-:W-:Y:S02]  /*1a730*/  SEL R3, RZ, 0x1, P0 ;  /* 0x00000001ff037807 */ /* 0x000fe40000000000 */
[----:B------:R-:W-:Y:S02]  /*1a740*/  SEL R25, R25, RZ, P0 ;  /* 0x000000ff19197207 */ /* 0x000fe40000000000 */
[----:B0-----:R-:W-:-:S07]  /*1a750*/  LOP3.LUT R28, R28, R3, RZ, 0x3c, !PT ;  /* 0x000000031c1c7212 */ /* 0x001fce00078e3cff */
.L_x_7222:
[----:B------:R-:W-:Y:S05]  /*1a760*/  BSYNC B7 ;  /* 0x0000000000077941 */ /* 0x000fea0003800000 */
.L_x_7220:
        /* <DEDUP_REMOVED lines=11> */
.L_x_7266:
[----:B------:R-:W1:Y:S01]  /*1a820*/  S2R R9, SR_TID.X ;  /* 0x0000000000097919 */ /* 0x000e620000002100 */
[----:B------:R-:W-:Y:S01]  /*1a830*/  UMOV UR4, 0xffffffff ;  /* 0xffffffff00047882 */ /* 0x000fe20000000000 */
[----:B-1----:R-:W-:-:S04]  /*1a840*/  LOP3.LUT R9, R9, 0x1f, RZ, 0xc0, !PT ;  /* 0x0000001f09097812 */ /* 0x002fc800078ec0ff */
[----:B------:R-:W-:Y:S01]  /*1a850*/  ISETP.NE.AND P0, PT, R9, 0x1f, PT ;  /* 0x0000001f0900780c */ /* 0x000fe20003f05270 */
[----:B------:R-:W-:-:S12]  /*1a860*/  BRA.DIV UR4, `(.L_x_7268) ;  /* 0x0000006604987947 */ /* 0x000fd8000b800000 */
[----:B0-----:R-:W-:Y:S01]  /*1a870*/  IMAD.IADD R7, R19, 0x1, R9 ;  /* 0x0000000113077824 */ /* 0x001fe200078e0209 */
        /* <DEDUP_REMOVED lines=16> */
[----:B--2---:R-:W-:-:S02]  /*1a980*/  @!P1 MOV R7, R6 ;  /* 0x0000000600079202 */ /* 0x004fc40000000f00 */
[----:B------:R-:W-:Y:S01]  /*1a990*/  MOV R6, RZ ;  /* 0x000000ff00067202 */ /* 0x000fe20000000f00 */
[----:B---3--:R-:W-:Y:S01]  /*1a9a0*/  @!P1 IMAD.MOV.U32 R4, RZ, RZ, R5 ;  /* 0x000000ffff049224 */ /* 0x008fe200078e0005 */
        /* <DEDUP_REMOVED lines=18> */
.L_x_7511:
[----:B------:R-:W-:Y:S02]  /*1aad0*/  ULDC UR4, c[0x0][0xc38] ;  /* 0x00030e0000047ab9 */ /* 0x000fe40000000800 */
[----:B------:R-:W-:-:S04]  /*1aae0*/  IMAD.U32 R5, RZ, RZ, UR4 ;  /* 0x00000004ff057e24 */ /* 0x000fc8000f8e00ff */
[----:B-1----:R-:W-:-:S04]  /*1aaf0*/  IMAD R14, R14, R5, RZ ;  /* 0x000000050e0e7224 */ /* 0x002fc800078e02ff */
[----:B------:R-:W-:-:S05]  /*1ab00*/  IMAD.IADD R9, R8, 0x1, R14 ;  /* 0x0000000108097824 */ /* 0x000fca00078e020e */
[----:B------:R-:W-:-:S13]  /*1ab10*/  ISETP.GT.AND P6, PT, R9, R0, PT ;  /* 0x000000000900720c */ /* 0x000fda0003fc4270 */
[----:B------:R-:W-:Y:S05]  /*1ab20*/  @P6 BRA `(.L_x_7269) ;  /* 0x0000000000a46947 */ /* 0x000fea0003800000 */
.L_x_7272:
[----:B0-----:R-:W0:Y:S01]  /*1ab30*/  LDC R2, c[0x0][0xc3c] ;  /* 0x00030f00ff027b82 */ /* 0x001e220000000800 */
[----:B------:R-:W-:-:S05]  /*1ab40*/  VIADD R19, R19, 0x1f ;  /* 0x0000001f13137836 */ /* 0x000fca0000000000 */
[----:B0-----:R-:W-:-:S13]  /*1ab50*/  ISETP.GE.AND P6, PT, R19, R2, PT ;  /* 0x000000021300720c */ /* 0x001fda0003fc6270 */
[----:B------:R-:W-:Y:S05]  /*1ab60*/  @P6 BRA `(.L_x_7270) ;  /* 0x0000000400b86947 */ /* 0x000fea0003800000 */
[----:B------:R-:W0:Y:S01]  /*1ab70*/  S2R R3, SR_TID.X ;  /* 0x0000000000037919 */ /* 0x000e220000002100 */
[----:B------:R-:W-:Y:S01]  /*1ab80*/  IMAD.MOV.U32 R7, RZ, RZ, RZ ;  /* 0x000000ffff077224 */ /* 0x000fe200078e00ff */
[----:B0-----:R-:W-:-:S04]  /*1ab90*/  LOP3.LUT R3, R3, 0x1f, RZ, 0xc0, !PT ;  /* 0x0000001f03037812 */ /* 0x001fc800078ec0ff */
[----:B------:R-:W-:-:S04]  /*1aba0*/  IADD3 R11, R19, R3, RZ ;  /* 0x00000003130b7210 */ /* 0x000fc80007ffe0ff */
        /* <DEDUP_REMOVED lines=27> */
.L_x_7519:
[----:B------:R-:W-:Y:S02]  /*1ad60*/  ULDC UR4, c[0x0][0xc38] ;  /* 0x00030e0000047ab9 */ /* 0x000fe40000000800 */
[----:B------:R-:W-:-:S05]  /*1ad70*/  MOV R5, UR4 ;  /* 0x0000000400057c02 */ /* 0x000fca0008000f00 */
[----:B-1----:R-:W-:-:S04]  /*1ad80*/  IMAD R14, R14, R5, RZ ;  /* 0x000000050e0e7224 */ /* 0x002fc800078e02ff */
[----:B------:R-:W-:-:S05]  /*1ad90*/  IMAD.IADD R9, R14, 0x1, R9 ;  /* 0x000000010e097824 */ /* 0x000fca00078e0209 */
[----:B------:R-:W-:-:S13]  /*1ada0*/  ISETP.GT.AND P6, PT, R9, R0, PT ;  /* 0x000000000900720c */ /* 0x000fda0003fc4270 */
[----:B------:R-:W-:Y:S05]  /*1adb0*/  @!P6 BRA `(.L_x_7272) ;  /* 0xfffffffc005ce947 */ /* 0x000fea000383ffff */
.L_x_7269:
        /* <DEDUP_REMOVED lines=9> */
.L_x_7524:
[----:B------:R-:W-:-:S13]  /*1ae50*/  ISETP.NE.AND P0, PT, R3, RZ, PT ;  /* 0x000000ff0300720c */ /* 0x000fda0003f05270 */
[----:B------:R-:W-:Y:S05]  /*1ae60*/  @!P0 BRA `(.L_x_7274) ;  /* 0x0000000000108947 */ /* 0x000fea0003800000 */
[----:B------:R-:W-:Y:S01]  /*1ae70*/  UMOV UR4, 0xffffffff ;  /* 0xffffffff00047882 */ /* 0x000fe20000000000 */
[----:B------:R-:W-:Y:S02]  /*1ae80*/  VIADD R12, R8, 0xffffffff ;  /* 0xffffffff080c7836 */ /* 0x000fe40000000000 */
[----:B------:R-:W-:Y:S05]  /*1ae90*/  BRA.DIV UR4, `(.L_x_7275) ;  /* 0x0000006a045c7947 */ /* 0x000fea000b800000 */
[----:B------:R4:W0:Y:S02]  /*1aea0*/  SHFL.IDX PT, R6, R2, R12, 0x1f ;  /* 0x00001f0c02067589 */ /* 0x00082400000e0000 */
.L_x_7274:
        /* <DEDUP_REMOVED lines=34> */
[----:B------:R-:W-:Y:S01]  /*1b0d0*/  @P0 VIADD R6, R6, 0x1 ;  /* 0x0000000106060836 */ /* 0x000fe20000000000 */
[----:B------:R-:W-:-:S11]  /*1b0e0*/  IADD3 R3, RZ, -R3, RZ ;  /* 0x80000003ff037210 */ /* 0x000fd60007ffe0ff */
[----:B------:R-:W-:Y:S01]  /*1b0f0*/  @!P2 IMAD.MOV R6, RZ, RZ, -R6 ;  /* 0x000000ffff06a224 */ /* 0x000fe200078e0a06 */
[----:B------:R-:W-:-:S04]  /*1b100*/  @!P1 LOP3.LUT R6, RZ, R7, RZ, 0x33, !PT ;  /* 0x00000007ff069212 */ /* 0x000fc800078e33ff */
[-C--:B------:R-:W-:Y:S01]  /*1b110*/  IABS R2, R6.reuse ;  /* 0x0000000600027213 */ /* 0x080fe20000000000 */
[----:B------:R-:W-:-:S04]  /*1b120*/  IMAD R7, R7, R6, RZ ;  /* 0x0000000607077224 */ /* 0x000fc800078e02ff */
[----:B------:R-:W-:Y:S01]  /*1b130*/  IMAD.HI.U32 R9, R9, R2, RZ ;  /* 0x0000000209097227 */ /* 0x000fe200078e00ff */
[----:B------:R-:W-:-:S03]  /*1b140*/  IADD3 R17, R0, -R7, RZ ;  /* 0x8000000700117210 */ /* 0x000fc60007ffe0ff */
        /* <DEDUP_REMOVED lines=16> */
.L_x_7270:
[----:B------:R-:W-:Y:S01]  /*1b250*/  UMOV UR4, URZ ;  /* 0x0000003f00047c82 */ /* 0x000fe20008000000 */
[----:B------:R-:W-:Y:S01]  /*1b260*/  UMOV UR5, URZ ;  /* 0x0000003f00057c82 */ /* 0x000fe20008000000 */
[----:B------:R-:W-:Y:S01]  /*1b270*/  ULDC UR6, c[0x0][0xc3c] ;  /* 0x00030f0000067ab9 */ /* 0x000fe20000000800 */
[----:B------:R-:W-:Y:S01]  /*1b280*/  IMAD.MOV.U32 R16, RZ, RZ, R0 ;  /* 0x000000ffff107224 */ /* 0x000fe200078e0000 */
[----:B------:R-:W-:Y:S01]  /*1b290*/  MOV R18, UR5 ;  /* 0x0000000500127c02 */ /* 0x000fe20008000f00 */
[----:B------:R-:W-:Y:S02]  /*1b2a0*/  IMAD.U32 R17, RZ, RZ, UR4 ;  /* 0x00000004ff117e24 */ /* 0x000fe4000f8e00ff */
[----:B------:R-:W-:-:S07]  /*1b2b0*/  IMAD.U32 R19, RZ, RZ, UR6 ;  /* 0x00000006ff137e24 */ /* 0x000fce000f8e00ff */
.L_x_7276:
        /* <DEDUP_REMOVED lines=10> */
.L_x_7267:
[----:B------:R-:W-:Y:S02]  /*1b360*/  ULDC UR4, c[0x0][0xc3c] ;  /* 0x00030f0000047ab9 */ /* 0x000fe40000000800 */
[----:B-1----:R-:W-:-:S13]  /*1b370*/  ISETP.GE.AND P0, PT, R19, UR4, PT ;  /* 0x0000000413007c0c */ /* 0x002fda000bf06270 */
[----:B------:R-:W-:Y:S05]  /*1b380*/  @!P0 BRA `(.L_x_7277) ;  /* 0xffffffa000648947 */ /* 0x000fea000383ffff */
[----:B------:R-:W-:Y:S05]  /*1b390*/  BSYNC B8 ;  /* 0x0000000000087941 */ /* 0x000fea0003800000 */
.L_x_7176:
        /* <DEDUP_REMOVED lines=12> */
.L_x_7527:
[----:B------:R-:W-:Y:S05]  /*1b460*/  BSYNC B0 ;  /* 0x0000000000007941 */ /* 0x000fea0003800000 */
.L_x_7278:
[----:B------:R-:W-:-:S03]  /*1b470*/  UMOV UR4, 0xffffffff ;  /* 0xffffffff00047882 */ /* 0x000fc60000000000 */
[----:B------:R-:W-:Y:S05]  /*1b480*/  BRA.DIV UR4, `(.L_x_7280) ;  /* 0x00000066041c7947 */ /* 0x000fea000b800000 */
[----:B0-----:R-:W0:Y:S02]  /*1b490*/  S2R R0, SR_TID.X ;  /* 0x0000000000007919 */ /* 0x001e240000002100 */
[----:B0-----:R-:W-:-:S04]  /*1b4a0*/  SHF.R.U32.HI R0, RZ, 0x5, R0 ;  /* 0x00000005ff007819 */ /* 0x001fc80000011600 */
[----:B------:R-:W-:-:S05]  /*1b4b0*/  LOP3.LUT R0, R0, 0x3, RZ, 0xc0, !PT ;  /* 0x0000000300007812 */ /* 0x000fca00078ec0ff */
[----:B------:R0:W1:Y:S02]  /*1b4c0*/  SHFL.IDX PT, R14, R0, RZ, 0x1f ;  /* 0x00001fff000e7589 */ /* 0x00006400000e0000 */
.L_x_7530:
[----:B-1----:R-:W-:-:S13]  /*1b4d0*/  ISETP.NE.AND P0, PT, R14, RZ, PT ;  /* 0x000000ff0e00720c */ /* 0x002fda0003f05270 */
[----:B------:R-:W-:Y:S05]  /*1b4e0*/  @P0 BRA `(.L_x_6959) ;  /* 0x0000000000880947 */ /* 0x000fea0003800000 */
[----:B------:R-:W-:-:S03]  /*1b4f0*/  UMOV UR4, 0xffffffff ;  /* 0xffffffff00047882 */ /* 0x000fc60000000000 */
[----:B------:R-:W-:Y:S05]  /*1b500*/  BRA.DIV UR4, `(.L_x_7281) ;  /* 0x0000006604307947 */ /* 0x000fea000b800000 */
[----:B------:R-:W-:-:S13]  /*1b510*/  ELECT P6, URZ, PT ;  /* 0x00000000003f782f */ /* 0x000fda00038c0000 */
.L_x_7533:
[----:B------:R-:W-:Y:S05]  /*1b520*/  @!P6 BRA `(.L_x_6959) ;  /* 0x000000000078e947 */ /* 0x000fea0003800000 */
[----:B------:R-:W-:-:S06]  /*1b530*/  ULOP3.LUT UR4, UR36, 0x2, URZ, 0xfc, !UPT ;  /* 0x0000000224047892 */ /* 0x000fcc000f8efc3f */
[----:B0-----:R-:W-:-:S04]  /*1b540*/  MOV R0, UR4 ;  /* 0x0000000400007c02 */ /* 0x001fc80008000f00 */
[----:B------:R-:W-:-:S13]  /*1b550*/  ISETP.NE.AND P0, PT, R0, 0x3, PT ;  /* 0x000000030000780c */ /* 0x000fda0003f05270 */
[----:B------:R-:W-:Y:S05]  /*1b560*/  @!P0 BRA `(.L_x_7282) ;  /* 0x0000000000048947 */ /* 0x000fea0003800000 */
[----:B------:R-:W-:Y:S01]  /*1b570*/  BPT.TRAP 0x1 ;  /* 0x000000040000795c */ /* 0x000fe20000300000 */
.L_x_7282:
[C---:B------:R-:W-:Y:S01]  /*1b580*/  IMAD R5, R25.reuse, 0x8, R4 ;  /* 0x0000000819057824 */ /* 0x040fe200078e0204 */
[----:B------:R-:W-:Y:S01]  /*1b590*/  SHF.L.U32 R0, R28, 0x1f, RZ ;  /* 0x0000001f1c007819 */ /* 0x000fe200000006ff */
[----:B------:R-:W-:-:S03]  /*1b5a0*/  VIADD R25, R25, 0x1 ;  /* 0x0000000119197836 */ /* 0x000fc60000000000 */
[----:B------:R-:W0:Y:S02]  /*1b5b0*/  SYNCS.PHASECHK.TRANS64.TRYWAIT P1, [R5+URZ+0x28840], R0 ;  /* 0x02884000050075a7 */ /* 0x000e24000802017f */
[----:B------:R-:W-:-:S04]  /*1b5c0*/  ISETP.NE.AND P2, PT, R25, 0x2, PT ;  /* 0x000000021900780c */ /* 0x000fc80003f45270 */
[----:B------:R-:W-:Y:S01]  /*1b5d0*/  SEL R3, RZ, 0x1, P2 ;  /* 0x00000001ff037807 */ /* 0x000fe20001000000 */
[----:B0-----:R-:W-:Y:S08]  /*1b5e0*/  @!P1 BRA `(.L_x_7283) ;  /* 0x0000006400189947 */ /* 0x001ff00003800000 */
.L_x_7534:
[----:B------:R-:W-:Y:S02]  /*1b5f0*/  SEL R25, R25, RZ, P2 ;  /* 0x000000ff19197207 */ /* 0x000fe40001000000 */
[----:B------:R-:W-:Y:S01]  /*1b600*/  LOP3.LUT R2, R28, R3, RZ, 0x3c, !PT ;  /* 0x000000031c027212 */ /* 0x000fe200078e3cff */
[----:B------:R-:W-:Y:S06]  /*1b610*/  @!P0 BRA `(.L_x_7284) ;  /* 0x0000000000048947 */ /* 0x000fec0003800000 */
[----:B------:R-:W-:Y:S01]  /*1b620*/  BPT.TRAP 0x1 ;  /* 0x000000040000795c */ /* 0x000fe20000300000 */
.L_x_7284:
[----:B------:R-:W-:Y:S01]  /*1b630*/  IMAD R25, R25, 0x8, R4 ;  /* 0x0000000819197824 */ /* 0x000fe200078e0204 */
[----:B------:R-:W-:-:S04]  /*1b640*/  SHF.L.U32 R2, R2, 0x1f, RZ ;  /* 0x0000001f02027819 */ /* 0x000fc800000006ff */
[----:B------:R-:W1:Y:S02]  /*1b650*/  SYNCS.PHASECHK.TRANS64.TRYWAIT P1, [R25+URZ+0x28840], R2 ;  /* 0x02884002190075a7 */ /* 0x000e64000802017f */
[----:B-1----:R-:W-:Y:S05]  /*1b660*/  @!P1 BRA `(.L_x_7285) ;  /* 0x00000064000c9947 */ /* 0x002fea0003800000 */
.L_x_7535:
[----:B------:R-:W-:Y:S05]  /*1b670*/  @!P0 BRA `(.L_x_7286) ;  /* 0x0000000000048947 */ /* 0x000fea0003800000 */
[----:B------:R-:W-:Y:S01]  /*1b680*/  BPT.TRAP 0x1 ;  /* 0x000000040000795c */ /* 0x000fe20000300000 */
.L_x_7286:
[----:B------:R-:W3:Y:S02]  /*1b690*/  SYNCS.PHASECHK.TRANS64.TRYWAIT P1, [R5+URZ+0x28860], R0 ;  /* 0x02886000050075a7 */ /* 0x000ee4000802017f */
[----:B---3--:R-:W-:Y:S05]  /*1b6a0*/  @!P1 BRA `(.L_x_7287) ;  /* 0x0000006400109947 */ /* 0x008fea0003800000 */
.L_x_7536:
[----:B------:R-:W-:Y:S05]  /*1b6b0*/  @!P0 BRA `(.L_x_7288) ;  /* 0x0000000000048947 */ /* 0x000fea0003800000 */
[----:B------:R-:W-:Y:S01]  /*1b6c0*/  BPT.TRAP 0x1 ;  /* 0x000000040000795c */ /* 0x000fe20000300000 */
.L_x_7288:
[----:B----4-:R4:W0:Y:S02]  /*1b6d0*/  SYNCS.PHASECHK.TRANS64.TRYWAIT P0, [R25+URZ+0x28860], R2 ;  /* 0x02886002190075a7 */ /* 0x010824000800017f */
[----:B0-----:R-:W-:Y:S05]  /*1b6e0*/  @!P0 NANOSLEEP.SYNCS 0x989680 ;  /* 0x009896800000895d */ /* 0x001fea0003900000 */
[----:B------:R-:W0:Y:S02]  /*1b6f0*/  @!P0 SYNCS.PHASECHK.TRANS64 P0, [R25+URZ+0x28860], R2 ;  /* 0x02886002190085a7 */ /* 0x000e24000800007f */
[----:B0-----:R-:W-:Y:S05]  /*1b700*/  @!P0 BRA `(.L_x_7288) ;  /* 0xfffffffc00f08947 */ /* 0x001fea000383ffff */
.L_x_6959:
[----:B------:R-:W-:Y:S05]  /*1b710*/  BSYNC B9 ;  /* 0x0000000000097941 */ /* 0x000fea0003800000 */
.L_x_6956:
[----:B------:R-:W-:Y:S05]  /*1b720*/  EXIT ;  /* 0x000000000000794d */ /* 0x000fea0003800000 */
.L_x_6983:
[----:B0-----:R0:W1:Y:S02]  /*1b730*/  SYNCS.PHASECHK.TRANS64.TRYWAIT P6, [R90+URZ+0x28890], R103 ;  /* 0x028890675a0075a7 */ /* 0x00106400080c017f */
[----:B-1----:R-:W-:Y:S05]  /*1b740*/  @!P6 NANOSLEEP.SYNCS 0x989680 ;  /* 0x009896800000e95d */ /* 0x002fea0003900000 */
[----:B------:R-:W1:Y:S02]  /*1b750*/  @!P6 SYNCS.PHASECHK.TRANS64 P6, [R90+URZ+0x28890], R103 ;  /* 0x028890675a00e5a7 */ /* 0x000e6400080c007f */
[----:B-1----:R-:W-:Y:S05]  /*1b760*/  @!P6 BRA `(.L_x_6983) ;  /* 0xfffffffc00f0e947 */ /* 0x002fea000383ffff */
[----:B------:R-:W-:Y:S05]  /*1b770*/  BRA `(.L_x_7289) ;  /* 0xfffffe7800dc7947 */ /* 0x000fea000383ffff */
.L_x_6984:
        /* <DEDUP_REMOVED lines=8> */
.L_x_7291:
[----:B------:R-:W-:Y:S05]  /*1b800*/  BSYNC B1 ;  /* 0x0000000000017941 */ /* 0x000fea0003800000 */
.L_x_7290:
[----:B------:R-:W-:Y:S01]  /*1b810*/  IMAD.MOV.U32 R13, RZ, RZ, R109 ;  /* 0x000000ffff0d7224 */ /* 0x000fe200078e006d */
[----:B------:R-:W-:Y:S01]  /*1b820*/  MOV R15, 0xffffffff ;  /* 0xffffffff000f7802 */ /* 0x000fe20000000f00 */
[----:B------:R-:W-:Y:S01]  /*1b830*/  IMAD.MOV.U32 R12, RZ, RZ, RZ ;  /* 0x000000ffff0c7224 */ /* 0x000fe200078e00ff */
[----:B------:R-:W-:Y:S01]  /*1b840*/  MOV R75, R14 ;  /* 0x0000000e004b7202 */ /* 0x000fe20000000f00 */
[----:B------:R-:W-:-:S07]  /*1b850*/  IMAD.MOV.U32 R11, RZ, RZ, 0x181f ;  /* 0x0000181fff0b7424 */ /* 0x000fce00078e00ff */
[----:B------:R-:W-:Y:S05]  /*1b860*/  WARPSYNC.COLLECTIVE R15, `(.L_x_7292) ;  /* 0x000000000f087348 */ /* 0x000fea0003c00000 */
[----:B------:R0:W1:Y:S02]  /*1b870*/  SHFL.IDX P6, R14, R13, R12, R11 ;  /* 0x0000000c0d0e7389 */ /* 0x00006400000c000b */
[----:B01----:R-:W-:Y:S01]  /*1b880*/  ENDCOLLECTIVE ;  /* 0x000000000000791b */ /* 0x003fe20003800000 */
.L_x_7292:
[----:B------:R-:W-:Y:S01]  /*1b890*/  IMAD.MOV.U32 R74, RZ, RZ, R14 ;  /* 0x000000ffff4a7224 */ /* 0x000fe200078e000e */
[----:B------:R-:W-:Y:S06]  /*1b8a0*/  BRA `(.L_x_7293) ;  /* 0xfffffe7800a47947 */ /* 0x000fec000383ffff */
.L_x_6993:
        /* <DEDUP_REMOVED lines=8> */
.L_x_7295:
[----:B------:R-:W-:Y:S05]  /*1b930*/  BSYNC B1 ;  /* 0x0000000000017941 */ /* 0x000fea0003800000 */
.L_x_7294:
        /* <DEDUP_REMOVED lines=8> */
.L_x_7296:
[----:B------:R-:W-:Y:S01]  /*1b9c0*/  IMAD.MOV.U32 R66, RZ, RZ, R14 ;  /* 0x000000ffff427224 */ /* 0x000fe200078e000e */
[----:B------:R-:W-:Y:S06]  /*1b9d0*/  BRA `(.L_x_7297) ;  /* 0xfffffe8000087947 */ /* 0x000fec000383ffff */
.L_x_7002:
[----:B------:R-:W-:Y:S01]  /*1b9e0*/  BSSY B1, `(.L_x_7298) ;  /* 0x0000008000017945 */ /* 0x000fe20003800000 */
[----:B0---4-:R-:W-:Y:S01]  /*1b9f0*/  MOV R13, R108 ;  /* 0x0000006c000d7202 */ /* 0x011fe20000000f00 */
[----:B------:R-:W-:Y:S02]  /*1ba00*/  IMAD.MOV.U32 R12, RZ, RZ, 0x2 ;  /* 0x00000002ff0c7424 */ /* 0x000fe400078e00ff */
[----:B------:R-:W-:Y:S02]  /*1ba10*/  IMAD.MOV.U32 R11, RZ, RZ, 0x181f ;  /* 0x0000181fff0b7424 */ /* 0x000fe400078e00ff */
[----:B------:R-:W-:-:S07]  /*1ba20*/  IMAD.MOV.U32 R15, RZ, RZ, -0x1 ;  /* 0xffffffffff0f7424 */ /* 0x000fce00078e00ff */
[----:B-123--:R-:W-:Y:S05]  /*1ba30*/  WARPSYNC.COLLECTIVE R15, `(.L_x_7299) ;  /* 0x000000000f087348 */ /* 0x00efea0003c00000 */
[----:B------:R0:W4:Y:S02]  /*1ba40*/  SHFL.IDX P6, R14, R13, R12, R11 ;  /* 0x0000000c0d0e7389 */ /* 0x00012400000c000b */
[----:B01234-:R-:W-:Y:S01]  /*1ba50*/  ENDCOLLECTIVE ;  /* 0x000000000000791b */ /* 0x01ffe20003800000 */
.L_x_7299:
[----:B------:R-:W-:Y:S05]  /*1ba60*/  BSYNC B1 ;  /* 0x0000000000017941 */ /* 0x000fea0003800000 */
.L_x_7298:
        /* <DEDUP_REMOVED lines=8> */
.L_x_7300:
[----:B------:R-:W-:Y:S01]  /*1baf0*/  IMAD.MOV.U32 R58, RZ, RZ, R14 ;  /* 0x000000ffff3a7224 */ /* 0x000fe200078e000e */
[----:B------:R-:W-:Y:S06]  /*1bb00*/  BRA `(.L_x_7301) ;  /* 0xfffffe84006c7947 */ /* 0x000fec000383ffff */
.L_x_7011:
        /* <DEDUP_REMOVED lines=8> */
.L_x_7303:
[----:B------:R-:W-:Y:S05]  /*1bb90*/  BSYNC B1 ;  /* 0x0000000000017941 */ /* 0x000fea0003800000 */
.L_x_7302:
        /* <DEDUP_REMOVED lines=8> */
.L_x_7304:
[----:B------:R-:W-:Y:S01]  /*1bc20*/  IMAD.MOV.U32 R109, RZ, RZ, R14 ;  /* 0x000000ffff6d7224 */ /* 0x000fe200078e000e */
[----:B------:R-:W-:Y:S06]  /*1bc30*/  BRA `(.L_x_7305) ;  /* 0xfffffe8800d07947 */ /* 0x000fec000383ffff */
.L_x_7023:
[----:B-1----:R1:W2:Y:S02]  /*1bc40*/  SYNCS.PHASECHK.TRANS64.TRYWAIT P4, [R90+URZ+0x28890], R103 ;  /* 0x028890675a0075a7 */ /* 0x0022a4000808017f */
[----:B--2---:R-:W-:Y:S05]  /*1bc50*/  @!P4 NANOSLEEP.SYNCS 0x989680 ;  /* 0x009896800000c95d */ /* 0x004fea0003900000 */
[----:B------:R-:W2:Y:S02]  /*1bc60*/  @!P4 SYNCS.PHASECHK.TRANS64 P4, [R90+URZ+0x28890], R103 ;  /* 0x028890675a00c5a7 */ /* 0x000ea4000808007f */
[----:B--2---:R-:W-:Y:S05]  /*1bc70*/  @!P4 BRA `(.L_x_7023) ;  /* 0xfffffffc00f0c947 */ /* 0x004fea000383ffff */
[----:B------:R-:W-:Y:S05]  /*1bc80*/  BRA `(.L_x_7306) ;  /* 0xfffffe9800b07947 */ /* 0x000fea000383ffff */
.L_x_7024:
[----:B------:R-:W-:Y:S01]  /*1bc90*/  BSSY B1, `(.L_x_7307) ;  /* 0x0000008000017945 */ /* 0x000fe20003800000 */
[----:B------:R-:W-:Y:S01]  /*1bca0*/  MOV R13, R108 ;  /* 0x0000006c000d7202 */ /* 0x000fe20000000f00 */
[----:B------:R-:W-:Y:S02]  /*1bcb0*/  IMAD.MOV.U32 R12, RZ, RZ, RZ ;  /* 0x000000ffff0c7224 */ /* 0x000fe400078e00ff */
[----:B------:R-:W-:Y:S02]  /*1bcc0*/  IMAD.MOV.U32 R11, RZ, RZ, 0x181f ;  /* 0x0000181fff0b7424 */ /* 0x000fe400078e00ff */
[----:B------:R-:W-:-:S07]  /*1bcd0*/  IMAD.MOV.U32 R15, RZ, RZ, -0x1 ;  /* 0xffffffffff0f7424 */ /* 0x000fce00078e00ff */
[----:B-1----:R-:W-:Y:S05]  /*1bce0*/  WARPSYNC.COLLECTIVE R15, `(.L_x_7308) ;  /* 0x000000000f087348 */ /* 0x002fea0003c00000 */
[----:B------:R0:W2:Y:S02]  /*1bcf0*/  SHFL.IDX P6, R14, R13, R12, R11 ;  /* 0x0000000c0d0e7389 */ /* 0x0000a400000c000b */
[----:B012---:R-:W-:Y:S01]  /*1bd00*/  ENDCOLLECTIVE ;  /* 0x000000000000791b */ /* 0x007fe20003800000 */
.L_x_7308:
[----:B------:R-:W-:Y:S05]  /*1bd10*/  BSYNC B1 ;  /* 0x0000000000017941 */ /* 0x000fea0003800000 */
.L_x_7307:
        /* <DEDUP_REMOVED lines=8> */
.L_x_7309:
[----:B------:R-:W-:Y:S01]  /*1bda0*/  IMAD.MOV.U32 R106, RZ, RZ, R14 ;  /* 0x000000ffff6a7224 */ /* 0x000fe200078e000e */
[----:B------:R-:W-:Y:S06]  /*1bdb0*/  BRA `(.L_x_7310) ;  /* 0xfffffe98007c7947 */ /* 0x000fec000383ffff */
.L_x_7029:
        /* <DEDUP_REMOVED lines=8> */
.L_x_7312:
[----:B------:R-:W-:Y:S05]  /*1be40*/  BSYNC B1 ;  /* 0x0000000000017941 */ /* 0x000fea0003800000 */
.L_x_7311:
        /* <DEDUP_REMOVED lines=8> */
.L_x_7313:
[----:B------:R-:W-:Y:S01]  /*1bed0*/  IMAD.MOV.U32 R46, RZ, RZ, R14 ;  /* 0x000000ffff2e7224 */ /* 0x000fe200078e000e */
[----:B------:R-:W-:Y:S06]  /*1bee0*/  BRA `(.L_x_7314) ;  /* 0xfffffea000147947 */ /* 0x000fec000383ffff */
.L_x_7034:
        /* <DEDUP_REMOVED lines=8> */
.L_x_7316:
[----:B------:R-:W-:Y:S05]  /*1bf70*/  BSYNC B1 ;  /* 0x0000000000017941 */ /* 0x000fea0003800000 */
.L_x_7315:
        /* <DEDUP_REMOVED lines=8> */
.L_x_7317:
[----:B------:R-:W-:Y:S01]  /*1c000*/  MOV R46, R14 ;  /* 0x0000000e002e7202 */ /* 0x000fe20000000f00 */
[----:B------:R-:W-:Y:S06]  /*1c010*/  BRA `(.L_x_7318) ;  /* 0xfffffea400b87947 */ /* 0x000fec000383ffff */
.L_x_7039:
        /* <DEDUP_REMOVED lines=8> */
.L_x_7320:
[----:B------:R-:W-:Y:S05]  /*1c0a0*/  BSYNC B1 ;  /* 0x0000000000017941 */ /* 0x000fea0003800000 */
.L_x_7319:
        /* <DEDUP_REMOVED lines=8> */
.L_x_7321:
[----:B------:R-:W-:Y:S01]  /*1c130*/  IMAD.MOV.U32 R109, RZ, RZ, R14 ;  /* 0x000000ffff6d7224 */ /* 0x000fe200078e000e */
[----:B------:R-:W-:Y:S06]  /*1c140*/  BRA `(.L_x_7322) ;  /* 0xfffffeac00587947 */ /* 0x000fec000383ffff */
.L_x_7044:
[----:B0-----:R0:W1:Y:S02]  /*1c150*/  SYNCS.PHASECHK.TRANS64.TRYWAIT P3, [R90+URZ+0x28890], R103 ;  /* 0x028890675a0075a7 */ /* 0x001064000806017f */
[----:B-1----:R-:W-:Y:S05]  /*1c160*/  @!P3 NANOSLEEP.SYNCS 0x989680 ;  /* 0x009896800000b95d */ /* 0x002fea0003900000 */
[----:B------:R-:W1:Y:S02]  /*1c170*/  @!P3 SYNCS.PHASECHK.TRANS64 P3, [R90+URZ+0x28890], R103 ;  /* 0x028890675a00b5a7 */ /* 0x000e64000806007f */
[----:B-1----:R-:W-:Y:S05]  /*1c180*/  @!P3 BRA `(.L_x_7044) ;  /* 0xfffffffc00f0b947 */ /* 0x002fea000383ffff */
[----:B------:R-:W-:Y:S05]  /*1c190*/  BRA `(.L_x_7323) ;  /* 0xfffffeb400507947 */ /* 0x000fea000383ffff */
.L_x_7045:
        /* <DEDUP_REMOVED lines=8> */
.L_x_7325:
[----:B------:R-:W-:Y:S05]  /*1c220*/  BSYNC B1 ;  /* 0x0000000000017941 */ /* 0x000fea0003800000 */
.L_x_7324:
        /* <DEDUP_REMOVED lines=8> */
.L_x_7326:
[----:B------:R-:W-:Y:S05]  /*1c2b0*/  BRA `(.L_x_7327) ;  /* 0xfffffeb400707947 */ /* 0x000fea000383ffff */
.L_x_7048:
[----:B------:R-:W-:Y:S01]  /*1c2c0*/  BSSY B1, `(.L_x_7328) ;  /* 0x0000008000017945 */ /* 0x000fe20003800000 */
[----:B----4-:R-:W-:Y:S01]  /*1c2d0*/  IMAD.MOV.U32 R13, RZ, RZ, R45 ;  /* 0x000000ffff0d7224 */ /* 0x010fe200078e002d */
[----:B------:R-:W-:Y:S01]  /*1c2e0*/  MOV R12, 0x1 ;  /* 0x00000001000c7802 */ /* 0x000fe20000000f00 */
[----:B------:R-:W-:Y:S02]  /*1c2f0*/  IMAD.MOV.U32 R11, RZ, RZ, 0x181f ;  /* 0x0000181fff0b7424 */ /* 0x000fe400078e00ff */
[----:B------:R-:W-:-:S07]  /*1c300*/  IMAD.MOV.U32 R15, RZ, RZ, -0x1 ;  /* 0xffffffffff0f7424 */ /* 0x000fce00078e00ff */
[----:B0123--:R-:W-:Y:S05]  /*1c310*/  WARPSYNC.COLLECTIVE R15, `(.L_x_7329) ;  /* 0x000000000f087348 */ /* 0x00ffea0003c00000 */
[----:B---3--:R3:W4:Y:S02]  /*1c320*/  SHFL.IDX P6, R14, R13, R12, R11 ;  /* 0x0000000c0d0e7389 */ /* 0x00872400000c000b */
[----:B01234-:R-:W-:Y:S01]  /*1c330*/  ENDCOLLECTIVE ;  /* 0x000000000000791b */ /* 0x01ffe20003800000 */
.L_x_7329:
[----:B------:R-:W-:Y:S05]  /*1c340*/  BSYNC B1 ;  /* 0x0000000000017941 */ /* 0x000fea0003800000 */
.L_x_7328:
        /* <DEDUP_REMOVED lines=8> */
.L_x_7330:
[----:B------:R-:W-:Y:S05]  /*1c3d0*/  BRA `(.L_x_7331) ;  /* 0xfffffeb400707947 */ /* 0x000fea000383ffff */
.L_x_7051:
[----:B------:R-:W-:Y:S01]  /*1c3e0*/  BSSY B1, `(.L_x_7332) ;  /* 0x0000008000017945 */ /* 0x000fe20003800000 */
[----:B---3--:R-:W-:Y:S01]  /*1c3f0*/  IMAD.MOV.U32 R13, RZ, RZ, R45 ;  /* 0x000000ffff0d7224 */ /* 0x008fe200078e002d */
[----:B------:R-:W-:Y:S01]  /*1c400*/  MOV R12, 0x2 ;  /* 0x00000002000c7802 */ /* 0x000fe20000000f00 */
[----:B------:R-:W-:Y:S02]  /*1c410*/  IMAD.MOV.U32 R11, RZ, RZ, 0x181f ;  /* 0x0000181fff0b7424 */ /* 0x000fe400078e00ff */
[----:B------:R-:W-:-:S07]  /*1c420*/  IMAD.MOV.U32 R15, RZ, RZ, -0x1 ;  /* 0xffffffffff0f7424 */ /* 0x000fce00078e00ff */
[----:B012-4-:R-:W-:Y:S05]  /*1c430*/  WARPSYNC.COLLECTIVE R15, `(.L_x_7333) ;  /* 0x000000000f087348 */ /* 0x017fea0003c00000 */
[----:B------:R3:W0:Y:S02]  /*1c440*/  SHFL.IDX P6, R14, R13, R12, R11 ;  /* 0x0000000c0d0e7389 */ /* 0x00062400000c000b */
[----:B01234-:R-:W-:Y:S01]  /*1c450*/  ENDCOLLECTIVE ;  /* 0x000000000000791b */ /* 0x01ffe20003800000 */
.L_x_7333:
[----:B------:R-:W-:Y:S05]  /*1c460*/  BSYNC B1 ;  /* 0x0000000000017941 */ /* 0x000fea0003800000 */
.L_x_7332:
        /* <DEDUP_REMOVED lines=8> */
.L_x_7334:
[----:B------:R-:W-:Y:S05]  /*1c4f0*/  BRA `(.L_x_7335) ;  /* 0xfffffeb400747947 */ /* 0x000fea000383ffff */
.L_x_7054:
[----:B------:R-:W-:Y:S01]  /*1c500*/  BSSY B1, `(.L_x_7336) ;  /* 0x0000008000017945 */ /* 0x000fe20003800000 */
[----:B0-----:R-:W-:Y:S01]  /*1c510*/  IMAD.MOV.U32 R13, RZ, RZ, R45 ;  /* 0x000000ffff0d7224 */ /* 0x001fe200078e002d */
[----:B------:R-:W-:Y:S01]  /*1c520*/  MOV R12, 0x3 ;  /* 0x00000003000c7802 */ /* 0x000fe20000000f00 */
[----:B------:R-:W-:Y:S02]  /*1c530*/  IMAD.MOV.U32 R11, RZ, RZ, 0x181f ;  /* 0x0000181fff0b7424 */ /* 0x000fe400078e00ff */
[----:B------:R-:W-:-:S07]  /*1c540*/  IMAD.MOV.U32 R15, RZ, RZ, -0x1 ;  /* 0xffffffffff0f7424 */ /* 0x000fce00078e00ff */
[----:B-1234-:R-:W-:Y:S05]  /*1c550*/  WARPSYNC.COLLECTIVE R15, `(.L_x_7337) ;  /* 0x000000000f087348 */ /* 0x01efea0003c00000 */
[----:B------:R0:W0:Y:S02]  /*1c560*/  SHFL.IDX P6, R14, R13, R12, R11 ;  /* 0x0000000c0d0e7389 */ /* 0x00002400000c000b */
[----:B01234-:R-:W-:Y:S01]  /*1c570*/  ENDCOLLECTIVE ;  /* 0x000000000000791b */ /* 0x01ffe20003800000 */
.L_x_7337:
[----:B------:R-:W-:Y:S05]  /*1c580*/  BSYNC B1 ;  /* 0x0000000000017941 */ /* 0x000fea0003800000 */
.L_x_7336:
        /* <DEDUP_REMOVED lines=8> */
.L_x_7338:
[----:B------:R-:W-:Y:S05]  /*1c610*/  BRA `(.L_x_7339) ;  /* 0xfffffeb400787947 */ /* 0x000fea000383ffff */
.L_x_7058:
[----:B------:R0:W0:Y:S02]  /*1c620*/  SYNCS.PHASECHK.TRANS64.TRYWAIT P4, [R90+URZ+0x288b0], R103 ;  /* 0x0288b0675a0075a7 */ /* 0x000024000808017f */
[----:B0-----:R-:W-:Y:S05]  /*1c630*/  @!P4 NANOSLEEP.SYNCS 0x989680 ;  /* 0x009896800000c95d */ /* 0x001fea0003900000 */
[----:B------:R-:W0:Y:S02]  /*1c640*/  @!P4 SYNCS.PHASECHK.TRANS64 P4, [R90+URZ+0x288b0], R103 ;  /* 0x0288b0675a00c5a7 */ /* 0x000e24000808007f */
[----:B0-----:R-:W-:Y:S05]  /*1c650*/  @!P4 BRA `(.L_x_7058) ;  /* 0xfffffffc00f0c947 */ /* 0x001fea000383ffff */
[----:B------:R-:W-:Y:S05]  /*1c660*/  BRA `(.L_x_7340) ;  /* 0xfffffeb400f47947 */ /* 0x000fea000383ffff */
.L_x_7072:
[----:B------:R-:W0:Y:S01]  /*1c670*/  S2R R6, SR_TID.X ;  /* 0x0000000000067919 */ /* 0x000e220000002100 */
[----:B------:R-:W-:Y:S01]  /*1c680*/  BSSY B0, `(.L_x_7341) ;  /* 0x000000c000007945 */ /* 0x000fe20003800000 */
[----:B------:R-:W-:Y:S01]  /*1c690*/  IMAD.MOV.U32 R12, RZ, RZ, RZ ;  /* 0x000000ffff0c7224 */ /* 0x000fe200078e00ff */
[----:B------:R-:W-:Y:S01]  /*1c6a0*/  MOV R15, 0xffffffff ;  /* 0xffffffff000f7802 */ /* 0x000fe20000000f00 */
[----:B------:R-:W-:Y:S02]  /*1c6b0*/  IMAD.MOV.U32 R11, RZ, RZ, 0x1f ;  /* 0x0000001fff0b7424 */ /* 0x000fe400078e00ff */
[----:B0-----:R-:W-:-:S05]  /*1c6c0*/  VIADD R6, R6, 0xffffff80 ;  /* 0xffffff8006067836 */ /* 0x001fca0000000000 */
[----:B------:R-:W-:-:S04]  /*1c6d0*/  SHF.R.S32.HI R5, RZ, 0x1f, R6 ;  /* 0x0000001fff057819 */ /* 0x000fc80000011406 */
[----:B------:R-:W-:-:S04]  /*1c6e0*/  LEA.HI R5, R5, R6, RZ, 0x7 ;  /* 0x0000000605057211 */ /* 0x000fc800078f38ff */
[----:B------:R-:W-:-:S04]  /*1c6f0*/  SHF.R.S32.HI R5, RZ, 0x7, R5 ;  /* 0x00000007ff057819 */ /* 0x000fc80000011405 */
[----:B--2---:R-:W-:-:S07]  /*1c700*/  MOV R13, R5 ;  /* 0x00000005000d7202 */ /* 0x004fce0000000f00 */
[----:B-----5:R-:W-:Y:S05]  /*1c710*/  WARPSYNC.COLLECTIVE R15, `(.L_x_7342) ;  /* 0x000000000f087348 */ /* 0x020fea0003c00000 */
[----:B------:R0:W1:Y:S02]  /*1c720*/  SHFL.IDX P6, R14, R13, R12, R11 ;  /* 0x0000000c0d0e7389 */ /* 0x00006400000c000b */
[----:B01---5:R-:W-:Y:S01]  /*1c730*/  ENDCOLLECTIVE ;  /* 0x000000000000791b */ /* 0x023fe20003800000 */
.L_x_7342:
[----:B------:R-:W-:Y:S05]  /*1c740*/  BSYNC B0 ;  /* 0x0000000000007941 */ /* 0x000fea0003800000 */
.L_x_7341:
[----:B------:R-:W-:Y:S01]  /*1c750*/  IMAD.MOV.U32 R195, RZ, RZ, R14 ;  /* 0x000000ffffc37224 */ /* 0x000fe200078e000e */
[----:B------:R-:W-:Y:S06]  /*1c760*/  BRA `(.L_x_7343) ;  /* 0xfffffec000a87947 */ /* 0x000fec000383ffff */
.L_x_7082:
[----:B------:R-:W-:Y:S01]  /*1c770*/  BSSY B1, `(.L_x_7344) ;  /* 0x0000008000017945 */ /* 0x000fe20003800000 */
[----:B--2---:R-:W-:Y:S01]  /*1c780*/  IMAD.MOV.U32 R13, RZ, RZ, R26 ;  /* 0x000000ffff0d7224 */ /* 0x004fe200078e001a */
[----:B------:R-:W-:Y:S01]  /*1c790*/  MOV R12, RZ ;  /* 0x000000ff000c7202 */ /* 0x000fe20000000f00 */
[----:B------:R-:W-:Y:S02]  /*1c7a0*/  IMAD.MOV.U32 R11, RZ, RZ, 0x181f ;  /* 0x0000181fff0b7424 */ /* 0x000fe400078e00ff */
[----:B------:R-:W-:-:S07]  /*1c7b0*/  IMAD.MOV.U32 R15, RZ, RZ, -0x1 ;  /* 0xffffffffff0f7424 */ /* 0x000fce00078e00ff */
[----:B------:R-:W-:Y:S05]  /*1c7c0*/  WARPSYNC.COLLECTIVE R15, `(.L_x_7345) ;  /* 0x000000000f087348 */ /* 0x000fea0003c00000 */
[----:B------:R0:W1:Y:S02]  /*1c7d0*/  SHFL.IDX P6, R14, R13, R12, R11 ;  /* 0x0000000c0d0e7389 */ /* 0x00006400000c000b */
[----:B01----:R-:W-:Y:S01]  /*1c7e0*/  ENDCOLLECTIVE ;  /* 0x000000000000791b */ /* 0x003fe20003800000 */
.L_x_7345:
[----:B------:R-:W-:Y:S05]  /*1c7f0*/  BSYNC B1 ;  /* 0x0000000000017941 */ /* 0x000fea0003800000 */
.L_x_7344:
        /* <DEDUP_REMOVED lines=8> */
.L_x_7346:
[----:B------:R-:W-:Y:S01]  /*1c880*/  MOV R13, R28 ;  /* 0x0000001c000d7202 */ /* 0x000fe20000000f00 */
[----:B------:R-:W-:-:S07]  /*1c890*/  IMAD.MOV.U32 R3, RZ, RZ, R14 ;  /* 0x000000ffff037224 */ /* 0x000fce00078e000e */
[----:B------:R-:W-:Y:S05]  /*1c8a0*/  WARPSYNC.COLLECTIVE R15, `(.L_x_7347) ;  /* 0x000000000f087348 */ /* 0x000fea0003c00000 */
[----:B------:R0:W1:Y:S02]  /*1c8b0*/  SHFL.IDX P6, R14, R13, R12, R11 ;  /* 0x0000000c0d0e7389 */ /* 0x00006400000c000b */
[----:B01----:R-:W-:Y:S01]  /*1c8c0*/  ENDCOLLECTIVE ;  /* 0x000000000000791b */ /* 0x003fe20003800000 */
.L_x_7347:
[----:B------:R-:W-:Y:S02]  /*1c8d0*/  IMAD.MOV.U32 R13, RZ, RZ, R27 ;  /* 0x000000ffff0d7224 */ /* 0x000fe400078e001b */
[----:B------:R-:W-:-:S07]  /*1c8e0*/  IMAD.MOV.U32 R4, RZ, RZ, R14 ;  /* 0x000000ffff047224 */ /* 0x000fce00078e000e */
[----:B------:R-:W-:Y:S05]  /*1c8f0*/  WARPSYNC.COLLECTIVE R15, `(.L_x_7348) ;  /* 0x000000000f087348 */ /* 0x000fea0003c00000 */
[----:B------:R0:W1:Y:S02]  /*1c900*/  SHFL.IDX P6, R14, R13, R12, R11 ;  /* 0x0000000c0d0e7389 */ /* 0x00006400000c000b */
[----:B01----:R-:W-:Y:S01]  /*1c910*/  ENDCOLLECTIVE ;  /* 0x000000000000791b */ /* 0x003fe20003800000 */
.L_x_7348:
[----:B------:R-:W-:Y:S05]  /*1c920*/  BRA `(.L_x_7349) ;  /* 0xfffffec400a87947 */ /* 0x000fea000383ffff */
.L_x_7086:
[----:B0-----:R0:W1:Y:S02]  /*1c930*/  SYNCS.PHASECHK.TRANS64.TRYWAIT P0, [R156+URZ+0x28800], R5 ;  /* 0x028800059c0075a7 */ /* 0x001064000800017f */
[----:B-1----:R-:W-:Y:S05]  /*1c940*/  @!P0 NANOSLEEP.SYNCS 0x989680 ;  /* 0x009896800000895d */ /* 0x002fea0003900000 */
[----:B------:R-:W1:Y:S02]  /*1c950*/  @!P0 SYNCS.PHASECHK.TRANS64 P0, [R156+URZ+0x28800], R5 ;  /* 0x028800059c0085a7 */ /* 0x000e64000800007f */
[----:B-1----:R-:W-:Y:S05]  /*1c960*/  @!P0 BRA `(.L_x_7086) ;  /* 0xfffffffc00f08947 */ /* 0x002fea000383ffff */
[----:B------:R-:W-:Y:S05]  /*1c970*/  BRA `(.L_x_7350) ;  /* 0xfffffec800987947 */ /* 0x000fea000383ffff */
.L_x_7102:
[----:B------:R-:W-:Y:S01]  /*1c980*/  BSSY B1, `(.L_x_7351) ;  /* 0x0000008000017945 */ /* 0x000fe20003800000 */
[----:B--2---:R-:W-:Y:S01]  /*1c990*/  MOV R13, R26 ;  /* 0x0000001a000d7202 */ /* 0x004fe20000000f00 */
[----:B------:R-:W-:Y:S01]  /*1c9a0*/  IMAD.MOV.U32 R12, RZ, RZ, RZ ;  /* 0x000000ffff0c7224 */ /* 0x000fe200078e00ff */
[----:B------:R-:W-:Y:S01]  /*1c9b0*/  MOV R15, 0xffffffff ;  /* 0xffffffff000f7802 */ /* 0x000fe20000000f00 */
[----:B------:R-:W-:-:S07]  /*1c9c0*/  IMAD.MOV.U32 R11, RZ, RZ, 0x181f ;  /* 0x0000181fff0b7424 */ /* 0x000fce00078e00ff */
[----:B------:R-:W-:Y:S05]  /*1c9d0*/  WARPSYNC.COLLECTIVE R15, `(.L_x_7352) ;  /* 0x000000000f087348 */ /* 0x000fea0003c00000 */
[----:B------:R0:W1:Y:S02]  /*1c9e0*/  SHFL.IDX P6, R14, R13, R12, R11 ;  /* 0x0000000c0d0e7389 */ /* 0x00006400000c000b */
[----:B01----:R-:W-:Y:S01]  /*1c9f0*/  ENDCOLLECTIVE ;  /* 0x000000000000791b */ /* 0x003fe20003800000 */
.L_x_7352:
[----:B------:R-:W-:Y:S05]  /*1ca00*/  BSYNC B1 ;  /* 0x0000000000017941 */ /* 0x000fea0003800000 */
.L_x_7351:
        /* <DEDUP_REMOVED lines=8> */
.L_x_7353:
[----:B------:R-:W-:Y:S01]  /*1ca90*/  IMAD.MOV.U32 R13, RZ, RZ, R28 ;  /* 0x000000ffff0d7224 */ /* 0x000fe200078e001c */
[----:B------:R-:W-:-:S07]  /*1caa0*/  MOV R3, R14 ;  /* 0x0000000e00037202 */ /* 0x000fce0000000f00 */
[----:B------:R-:W-:Y:S05]  /*1cab0*/  WARPSYNC.COLLECTIVE R15, `(.L_x_7354) ;  /* 0x000000000f087348 */ /* 0x000fea0003c00000 */
[----:B------:R0:W1:Y:S02]  /*1cac0*/  SHFL.IDX P6, R14, R13, R12, R11 ;  /* 0x0000000c0d0e7389 */ /* 0x00006400000c000b */
[----:B01----:R-:W-:Y:S01]  /*1cad0*/  ENDCOLLECTIVE ;  /* 0x000000000000791b */ /* 0x003fe20003800000 */
.L_x_7354:
[----:B------:R-:W-:Y:S01]  /*1cae0*/  MOV R13, R27 ;  /* 0x0000001b000d7202 */ /* 0x000fe20000000f00 */
[----:B------:R-:W-:-:S07]  /*1caf0*/  IMAD.MOV.U32 R20, RZ, RZ, R14 ;  /* 0x000000ffff147224 */ /* 0x000fce00078e000e */
[----:B------:R-:W-:Y:S05]  /*1cb00*/  WARPSYNC.COLLECTIVE R15, `(.L_x_7355) ;  /* 0x000000000f087348 */ /* 0x000fea0003c00000 */
[----:B------:R0:W1:Y:S02]  /*1cb10*/  SHFL.IDX P6, R14, R13, R12, R11 ;  /* 0x0000000c0d0e7389 */ /* 0x00006400000c000b */
[----:B01----:R-:W-:Y:S01]  /*1cb20*/  ENDCOLLECTIVE ;  /* 0x000000000000791b */ /* 0x003fe20003800000 */
.L_x_7355:
[----:B------:R-:W-:Y:S05]  /*1cb30*/  BRA `(.L_x_7356) ;  /* 0xfffffedc00bc7947 */ /* 0x000fea000383ffff */
.L_x_7106:
[----:B0-----:R0:W1:Y:S02]  /*1cb40*/  SYNCS.PHASECHK.TRANS64.TRYWAIT P4, [R156+URZ+0x28800], R27 ;  /* 0x0288001b9c0075a7 */ /* 0x001064000808017f */
[----:B-1----:R-:W-:Y:S05]  /*1cb50*/  @!P4 NANOSLEEP.SYNCS 0x989680 ;  /* 0x009896800000c95d */ /* 0x002fea0003900000 */
[----:B------:R-:W1:Y:S02]  /*1cb60*/  @!P4 SYNCS.PHASECHK.TRANS64 P4, [R156+URZ+0x28800], R27 ;  /* 0x0288001b9c00c5a7 */ /* 0x000e64000808007f */
[----:B-1----:R-:W-:Y:S05]  /*1cb70*/  @!P4 BRA `(.L_x_7106) ;  /* 0xfffffffc00f0c947 */ /* 0x002fea000383ffff */
[----:B------:R-:W-:Y:S05]  /*1cb80*/  BRA `(.L_x_7357) ;  /* 0xfffffee000ac7947 */ /* 0x000fea000383ffff */
.L_x_7116:
[----:B-1----:R1:W4:Y:S02]  /*1cb90*/  SYNCS.PHASECHK.TRANS64.TRYWAIT P1, [R3+URZ+0x28830], R0 ;  /* 0x02883000030075a7 */ /* 0x002324000802017f */
[----:B----4-:R-:W-:Y:S05]  /*1cba0*/  @!P1 NANOSLEEP.SYNCS 0x989680 ;  /* 0x009896800000995d */ /* 0x010fea0003900000 */
[----:B------:R-:W4:Y:S02]  /*1cbb0*/  @!P1 SYNCS.PHASECHK.TRANS64 P1, [R3+URZ+0x28830], R0 ;  /* 0x02883000030095a7 */ /* 0x000f24000802007f */
[----:B----4-:R-:W-:Y:S05]  /*1cbc0*/  @!P1 BRA `(.L_x_7116) ;  /* 0xfffffffc00f09947 */ /* 0x010fea000383ffff */
[----:B------:R-:W-:Y:S05]  /*1cbd0*/  BRA `(.L_x_7115) ;  /* 0xfffffef800907947 */ /* 0x000fea000383ffff */
.L_x_7123:
[----:B-1----:R1:W2:Y:S02]  /*1cbe0*/  SYNCS.PHASECHK.TRANS64.TRYWAIT P2, [R7+URZ+0x28830], R4 ;  /* 0x02883004070075a7 */ /* 0x0022a4000804017f */
[----:B--2---:R-:W-:Y:S05]  /*1cbf0*/  @!P2 NANOSLEEP.SYNCS 0x989680 ;  /* 0x009896800000a95d */ /* 0x004fea0003900000 */
[----:B------:R-:W2:Y:S02]  /*1cc00*/  @!P2 SYNCS.PHASECHK.TRANS64 P2, [R7+URZ+0x28830], R4 ;  /* 0x028830040700a5a7 */ /* 0x000ea4000804007f */
[----:B--2---:R-:W-:Y:S05]  /*1cc10*/  @!P2 BRA `(.L_x_7123) ;  /* 0xfffffffc00f0a947 */ /* 0x004fea000383ffff */
[----:B------:R-:W-:Y:S05]  /*1cc20*/  BRA `(.L_x_7122) ;  /* 0xffffff2000147947 */ /* 0x000fea000383ffff */
.L_x_7127:
[----:B-1----:R1:W2:Y:S02]  /*1cc30*/  SYNCS.PHASECHK.TRANS64.TRYWAIT P1, [R5+URZ+0x28850], R4 ;  /* 0x02885004050075a7 */ /* 0x0022a4000802017f */
[----:B--2---:R-:W-:Y:S05]  /*1cc40*/  @!P1 NANOSLEEP.SYNCS 0x989680 ;  /* 0x009896800000995d */ /* 0x004fea0003900000 */
[----:B------:R-:W2:Y:S02]  /*1cc50*/  @!P1 SYNCS.PHASECHK.TRANS64 P1, [R5+URZ+0x28850], R4 ;  /* 0x02885004050095a7 */ /* 0x000ea4000802007f */
[----:B--2---:R-:W-:Y:S05]  /*1cc60*/  @!P1 BRA `(.L_x_7127) ;  /* 0xfffffffc00f09947 */ /* 0x004fea000383ffff */
[----:B------:R-:W-:Y:S05]  /*1cc70*/  BRA `(.L_x_7124) ;  /* 0xffffff2400207947 */ /* 0x000fea000383ffff */
.L_x_7134:
[----:B-1----:R1:W2:Y:S02]  /*1cc80*/  SYNCS.PHASECHK.TRANS64.TRYWAIT P1, [R15+URZ+0x28850], R0 ;  /* 0x028850000f0075a7 */ /* 0x0022a4000802017f */
[----:B--2---:R-:W-:Y:S05]  /*1cc90*/  @!P1 NANOSLEEP.SYNCS 0x989680 ;  /* 0x009896800000995d */ /* 0x004fea0003900000 */
[----:B------:R-:W2:Y:S02]  /*1cca0*/  @!P1 SYNCS.PHASECHK.TRANS64 P1, [R15+URZ+0x28850], R0 ;  /* 0x028850000f0095a7 */ /* 0x000ea4000802007f */
[----:B--2---:R-:W-:Y:S05]  /*1ccb0*/  @!P1 BRA `(.L_x_7134) ;  /* 0xfffffffc00f09947 */ /* 0x004fea000383ffff */
[----:B------:R-:W-:Y:S05]  /*1ccc0*/  BRA `(.L_x_7133) ;  /* 0xffffff4000687947 */ /* 0x000fea000383ffff */
.L_x_7140:
[----:B------:R-:W-:Y:S01]  /*1ccd0*/  IMAD.MOV.U32 R13, RZ, RZ, R2 ;  /* 0x000000ffff0d7224 */ /* 0x000fe200078e0002 */
[----:B------:R-:W-:Y:S01]  /*1cce0*/  MOV R11, 0x181f ;  /* 0x0000181f000b7802 */ /* 0x000fe20000000f00 */
[----:B------:R-:W-:Y:S02]  /*1ccf0*/  IMAD.MOV.U32 R12, RZ, RZ, RZ ;  /* 0x000000ffff0c7224 */ /* 0x000fe400078e00ff */
[----:B------:R-:W-:-:S07]  /*1cd00*/  IMAD.MOV.U32 R15, RZ, RZ, -0x1 ;  /* 0xffffffffff0f7424 */ /* 0x000fce00078e00ff */
[----:B-----5:R-:W-:Y:S05]  /*1cd10*/  WARPSYNC.COLLECTIVE R15, `(.L_x_7358) ;  /* 0x000000000f087348 */ /* 0x020fea0003c00000 */
[----:B------:R0:W1:Y:S02]  /*1cd20*/  SHFL.IDX P6, R14, R13, R12, R11 ;  /* 0x0000000c0d0e7389 */ /* 0x00006400000c000b */
[----:B01---5:R-:W-:Y:S01]  /*1cd30*/  ENDCOLLECTIVE ;  /* 0x000000000000791b */ /* 0x023fe20003800000 */
.L_x_7358:
[----:B------:R-:W-:Y:S01]  /*1cd40*/  MOV R13, R0 ;  /* 0x00000000000d7202 */ /* 0x000fe20000000f00 */
[----:B------:R-:W-:-:S07]  /*1cd50*/  IMAD.MOV.U32 R3, RZ, RZ, R14 ;  /* 0x000000ffff037224 */ /* 0x000fce00078e000e */
[----:B------:R-:W-:Y:S05]  /*1cd60*/  WARPSYNC.COLLECTIVE R15, `(.L_x_7359) ;  /* 0x000000000f087348 */ /* 0x000fea0003c00000 */
[----:B------:R0:W1:Y:S02]  /*1cd70*/  SHFL.IDX P6, R14, R13, R12, R11 ;  /* 0x0000000c0d0e7389 */ /* 0x00006400000c000b */
[----:B01----:R-:W-:Y:S01]  /*1cd80*/  ENDCOLLECTIVE ;  /* 0x000000000000791b */ /* 0x003fe20003800000 */
.L_x_7359:
[----:B------:R-:W-:Y:S05]  /*1cd90*/  BRA `(.L_x_7360) ;  /* 0xffffff5c00407947 */ /* 0x000fea000383ffff */
.L_x_7143:
[----:B------:R-:W-:Y:S01]  /*1cda0*/  BSSY B1, `(.L_x_7361) ;  /* 0x0000008000017945 */ /* 0x000fe20003800000 */
[----:B------:R-:W-:Y:S01]  /*1cdb0*/  IMAD.MOV.U32 R13, RZ, RZ, R2 ;  /* 0x000000ffff0d7224 */ /* 0x000fe200078e0002 */
[----:B---3--:R-:W-:Y:S01]  /*1cdc0*/  MOV R11, 0x181f ;  /* 0x0000181f000b7802 */ /* 0x008fe20000000f00 */
[----:B------:R-:W-:Y:S02]  /*1cdd0*/  IMAD.MOV.U32 R12, RZ, RZ, 0x1 ;  /* 0x00000001ff0c7424 */ /* 0x000fe400078e00ff */
[----:B------:R-:W-:-:S07]  /*1cde0*/  IMAD.MOV.U32 R15, RZ, RZ, -0x1 ;  /* 0xffffffffff0f7424 */ /* 0x000fce00078e00ff */
[----:B012--5:R-:W-:Y:S05]  /*1cdf0*/  WARPSYNC.COLLECTIVE R15, `(.L_x_7362) ;  /* 0x000000000f087348 */ /* 0x027fea0003c00000 */
[----:B--2---:R2:W3:Y:S02]  /*1ce00*/  SHFL.IDX P6, R14, R13, R12, R11 ;  /* 0x0000000c0d0e7389 */ /* 0x0044e400000c000b */
[----:B0123-5:R-:W-:Y:S01]  /*1ce10*/  ENDCOLLECTIVE ;  /* 0x000000000000791b */ /* 0x02ffe20003800000 */
.L_x_7362:
[----:B------:R-:W-:Y:S05]  /*1ce20*/  BSYNC B1 ;  /* 0x0000000000017941 */ /* 0x000fea0003800000 */
.L_x_7361:
        /* <DEDUP_REMOVED lines=8> */
.L_x_7363:
[----:B------:R-:W-:Y:S05]  /*1ceb0*/  BRA `(.L_x_7364) ;  /* 0xffffff5c003c7947 */ /* 0x000fea000383ffff */
.L_x_7146:
[----:B------:R-:W-:Y:S01]  /*1cec0*/  BSSY B1, `(.L_x_7365) ;  /* 0x0000008000017945 */ /* 0x000fe20003800000 */
[----:B------:R-:W-:Y:S01]  /*1ced0*/  IMAD.MOV.U32 R13, RZ, RZ, R2 ;  /* 0x000000ffff0d7224 */ /* 0x000fe200078e0002 */
[----:B------:R-:W-:Y:S01]  /*1cee0*/  MOV R11, 0x181f ;  /* 0x0000181f000b7802 */ /* 0x000fe20000000f00 */
[----:B------:R-:W-:Y:S02]  /*1cef0*/  IMAD.MOV.U32 R12, RZ, RZ, 0x2 ;  /* 0x00000002ff0c7424 */ /* 0x000fe400078e00ff */
[----:B---3--:R-:W-:-:S07]  /*1cf00*/  IMAD.MOV.U32 R15, RZ, RZ, -0x1 ;  /* 0xffffffffff0f7424 */ /* 0x008fce00078e00ff */
[----:B012-4-:R-:W-:Y:S05]  /*1cf10*/  WARPSYNC.COLLECTIVE R15, `(.L_x_7366) ;  /* 0x000000000f087348 */ /* 0x017fea0003c00000 */
[----:B--2---:R2:W3:Y:S02]  /*1cf20*/  SHFL.IDX P6, R14, R13, R12, R11 ;  /* 0x0000000c0d0e7389 */ /* 0x0044e400000c000b */
[----:B01234-:R-:W-:Y:S01]  /*1cf30*/  ENDCOLLECTIVE ;  /* 0x000000000000791b */ /* 0x01ffe20003800000 */
.L_x_7366:
[----:B------:R-:W-:Y:S05]  /*1cf40*/  BSYNC B1 ;  /* 0x0000000000017941 */ /* 0x000fea0003800000 */
.L_x_7365:
        /* <DEDUP_REMOVED lines=8> */
.L_x_7367:
[----:B------:R-:W-:Y:S05]  /*1cfd0*/  BRA `(.L_x_7368) ;  /* 0xffffff5c003c7947 */ /* 0x000fea000383ffff */
.L_x_7149:
        /* <DEDUP_REMOVED lines=8> */
.L_x_7370:
[----:B------:R-:W-:Y:S05]  /*1d060*/  BSYNC B1 ;  /* 0x0000000000017941 */ /* 0x000fea0003800000 */
.L_x_7369:
        /* <DEDUP_REMOVED lines=8> */
.L_x_7371:
[----:B------:R-:W-:Y:S05]  /*1d0f0*/  BRA `(.L_x_7372) ;  /* 0xffffff5c003c7947 */ /* 0x000fea000383ffff */
.L_x_7151:
[----:B------:R-:W-:Y:S01]  /*1d100*/  IMAD.MOV.U32 R13, RZ, RZ, R2 ;  /* 0x000000ffff0d7224 */ /* 0x000fe200078e0002 */
[----:B------:R-:W-:Y:S01]  /*1d110*/  MOV R11, 0x1c1f ;  /* 0x00001c1f000b7802 */ /* 0x000fe20000000f00 */
[----:B------:R-:W-:Y:S02]  /*1d120*/  IMAD.MOV.U32 R12, RZ, RZ, RZ ;  /* 0x000000ffff0c7224 */ /* 0x000fe400078e00ff */
[----:B------:R-:W-:-:S07]  /*1d130*/  IMAD.MOV.U32 R15, RZ, RZ, -0x1 ;  /* 0xffffffffff0f7424 */ /* 0x000fce00078e00ff */
[----:B------:R-:W-:Y:S05]  /*1d140*/  WARPSYNC.COLLECTIVE R15, `(.L_x_7373) ;  /* 0x000000000f087348 */ /* 0x000fea0003c00000 */
[----:B------:R0:W1:Y:S02]  /*1d150*/  SHFL.IDX P6, R14, R13, R12, R11 ;  /* 0x0000000c0d0e7389 */ /* 0x00006400000c000b */
[----:B01----:R-:W-:Y:S01]  /*1d160*/  ENDCOLLECTIVE ;  /* 0x000000000000791b */ /* 0x003fe20003800000 */
.L_x_7373:
[----:B------:R-:W-:Y:S01]  /*1d170*/  MOV R13, R0 ;  /* 0x00000000000d7202 */ /* 0x000fe20000000f00 */
[----:B------:R-:W-:-:S07]  /*1d180*/  IMAD.MOV.U32 R3, RZ, RZ, R14 ;  /* 0x000000ffff037224 */ /* 0x000fce00078e000e */
[----:B------:R-:W-:Y:S05]  /*1d190*/  WARPSYNC.COLLECTIVE R15, `(.L_x_7374) ;  /* 0x000000000f087348 */ /* 0x000fea0003c00000 */
[----:B------:R0:W1:Y:S02]  /*1d1a0*/  SHFL.IDX P6, R14, R13, R12, R11 ;  /* 0x0000000c0d0e7389 */ /* 0x00006400000c000b */
[----:B01----:R-:W-:Y:S01]  /*1d1b0*/  ENDCOLLECTIVE ;  /* 0x000000000000791b */ /* 0x003fe20003800000 */
.L_x_7374:
[----:B------:R-:W-:Y:S05]  /*1d1c0*/  BRA `(.L_x_7375) ;  /* 0xffffff60003c7947 */ /* 0x000fea000383ffff */
.L_x_7154:
[----:B------:R-:W-:Y:S01]  /*1d1d0*/  BSSY B1, `(.L_x_7376) ;  /* 0x0000008000017945 */ /* 0x000fe20003800000 */
[----:B--2---:R-:W-:Y:S01]  /*1d1e0*/  IMAD.MOV.U32 R13, RZ, RZ, R2 ;  /* 0x000000ffff0d7224 */ /* 0x004fe200078e0002 */
[----:B------:R-:W-:Y:S01]  /*1d1f0*/  MOV R11, 0x1c1f ;  /* 0x00001c1f000b7802 */ /* 0x000fe20000000f00 */
[----:B------:R-:W-:Y:S02]  /*1d200*/  IMAD.MOV.U32 R12, RZ, RZ, 0x1 ;  /* 0x00000001ff0c7424 */ /* 0x000fe400078e00ff */
[----:B------:R-:W-:-:S07]  /*1d210*/  IMAD.MOV.U32 R15, RZ, RZ, -0x1 ;  /* 0xffffffffff0f7424 */ /* 0x000fce00078e00ff */
[----:B01----:R-:W-:Y:S05]  /*1d220*/  WARPSYNC.COLLECTIVE R15, `(.L_x_7377) ;  /* 0x000000000f087348 */ /* 0x003fea0003c00000 */
[----:B------:R2:W3:Y:S02]  /*1d230*/  SHFL.IDX P6, R14, R13, R12, R11 ;  /* 0x0000000c0d0e7389 */ /* 0x0004e400000c000b */
[----:B0123--:R-:W-:Y:S01]  /*1d240*/  ENDCOLLECTIVE ;  /* 0x000000000000791b */ /* 0x00ffe20003800000 */
.L_x_7377:
[----:B------:R-:W-:Y:S05]  /*1d250*/  BSYNC B1 ;  /* 0x0000000000017941 */ /* 0x000fea0003800000 */
.L_x_7376:
        /* <DEDUP_REMOVED lines=8> */
.L_x_7378:
[----:B------:R-:W-:Y:S05]  /*1d2e0*/  BRA `(.L_x_7379) ;  /* 0xffffff6400187947 */ /* 0x000fea000383ffff */
.L_x_7158:
[----:B------:R-:W-:Y:S01]  /*1d2f0*/  IMAD.MOV.U32 R13, RZ, RZ, R2 ;  /* 0x000000ffff0d7224 */ /* 0x000fe200078e0002 */
[----:B------:R-:W-:Y:S01]  /*1d300*/  MOV R11, 0x181f ;  /* 0x0000181f000b7802 */ /* 0x000fe20000000f00 */
[----:B------:R-:W-:Y:S02]  /*1d310*/  IMAD.MOV.U32 R12, RZ, RZ, RZ ;  /* 0x000000ffff0c7224 */ /* 0x000fe400078e00ff */
[----:B------:R-:W-:-:S07]  /*1d320*/  IMAD.MOV.U32 R15, RZ, RZ, -0x1 ;  /* 0xffffffffff0f7424 */ /* 0x000fce00078e00ff */
[----:B01----:R-:W-:Y:S05]  /*1d330*/  WARPSYNC.COLLECTIVE R15, `(.L_x_7380) ;  /* 0x000000000f087348 */ /* 0x003fea0003c00000 */
[----:B------:R2:W3:Y:S02]  /*1d340*/  SHFL.IDX P6, R14, R13, R12, R11 ;  /* 0x0000000c0d0e7389 */ /* 0x0004e400000c000b */
[----:B0123--:R-:W-:Y:S01]  /*1d350*/  ENDCOLLECTIVE ;  /* 0x000000000000791b */ /* 0x00ffe20003800000 */
.L_x_7380:
[----:B------:R-:W-:Y:S01]  /*1d360*/  MOV R13, R0 ;  /* 0x00000000000d7202 */ /* 0x000fe20000000f00 */
[----:B------:R-:W-:-:S07]  /*1d370*/  IMAD.MOV.U32 R3, RZ, RZ, R14 ;  /* 0x000000ffff037224 */ /* 0x000fce00078e000e */
[----:B------:R-:W-:Y:S05]  /*1d380*/  WARPSYNC.COLLECTIVE R15, `(.L_x_7381) ;  /* 0x000000000f087348 */ /* 0x000fea0003c00000 */
[----:B------:R0:W1:Y:S02]  /*1d390*/  SHFL.IDX P6, R14, R13, R12, R11 ;  /* 0x0000000c0d0e7389 */ /* 0x00006400000c000b */
[----:B01----:R-:W-:Y:S01]  /*1d3a0*/  ENDCOLLECTIVE ;  /* 0x000000000000791b */ /* 0x003fe20003800000 */
.L_x_7381:
[----:B------:R-:W-:Y:S05]  /*1d3b0*/  BRA `(.L_x_7382) ;  /* 0xffffff6c00f47947 */ /* 0x000fea000383ffff */
.L_x_7161:
[----:B------:R-:W-:Y:S01]  /*1d3c0*/  BSSY B1, `(.L_x_7383) ;  /* 0x0000008000017945 */ /* 0x000fe20003800000 */
[----:B------:R-:W-:Y:S01]  /*1d3d0*/  IMAD.MOV.U32 R13, RZ, RZ, R2 ;  /* 0x000000ffff0d7224 */ /* 0x000fe200078e0002 */
[----:B------:R-:W-:Y:S01]  /*1d3e0*/  MOV R11, 0x181f ;  /* 0x0000181f000b7802 */ /* 0x000fe20000000f00 */
[----:B------:R-:W-:Y:S02]  /*1d3f0*/  IMAD.MOV.U32 R12, RZ, RZ, 0x1 ;  /* 0x00000001ff0c7424 */ /* 0x000fe400078e00ff */
[----:B---3--:R-:W-:-:S07]  /*1d400*/  IMAD.MOV.U32 R15, RZ, RZ, -0x1 ;  /* 0xffffffffff0f7424 */ /* 0x008fce00078e00ff */
[----:B012-4-:R-:W-:Y:S05]  /*1d410*/  WARPSYNC.COLLECTIVE R15, `(.L_x_7384) ;  /* 0x000000000f087348 */ /* 0x017fea0003c00000 */
[----:B----4-:R3:W4:Y:S02]  /*1d420*/  SHFL.IDX P6, R14, R13, R12, R11 ;  /* 0x0000000c0d0e7389 */ /* 0x01072400000c000b */
[----:B01234-:R-:W-:Y:S01]  /*1d430*/  ENDCOLLECTIVE ;  /* 0x000000000000791b */ /* 0x01ffe20003800000 */
.L_x_7384:
[----:B------:R-:W-:Y:S05]  /*1d440*/  BSYNC B1 ;  /* 0x0000000000017941 */ /* 0x000fea0003800000 */
.L_x_7383:
        /* <DEDUP_REMOVED lines=8> */
.L_x_7385:
[----:B------:R-:W-:Y:S05]  /*1d4d0*/  BRA `(.L_x_7386) ;  /* 0xffffff6c00f47947 */ /* 0x000fea000383ffff */
.L_x_7164:
[----:B------:R-:W-:Y:S01]  /*1d4e0*/  BSSY B1, `(.L_x_7387) ;  /* 0x0000008000017945 */ /* 0x000fe20003800000 */
[----:B------:R-:W-:Y:S01]  /*1d4f0*/  IMAD.MOV.U32 R13, RZ, RZ, R2 ;  /* 0x000000ffff0d7224 */ /* 0x000fe200078e0002 */
[----:B------:R-:W-:Y:S01]  /*1d500*/  MOV R11, 0x181f ;  /* 0x0000181f000b7802 */ /* 0x000fe20000000f00 */
[----:B------:R-:W-:Y:S02]  /*1d510*/  IMAD.MOV.U32 R12, RZ, RZ, 0x2 ;  /* 0x00000002ff0c7424 */ /* 0x000fe400078e00ff */
[----:B0-----:R-:W-:-:S07]  /*1d520*/  IMAD.MOV.U32 R15, RZ, RZ, -0x1 ;  /* 0xffffffffff0f7424 */ /* 0x001fce00078e00ff */
[----:B-1234-:R-:W-:Y:S05]  /*1d530*/  WARPSYNC.COLLECTIVE R15, `(.L_x_7388) ;  /* 0x000000000f087348 */ /* 0x01efea0003c00000 */
[----:B----4-:R0:W4:Y:S02]  /*1d540*/  SHFL.IDX P6, R14, R13, R12, R11 ;  /* 0x0000000c0d0e7389 */ /* 0x01012400000c000b */
[----:B01234-:R-:W-:Y:S01]  /*1d550*/  ENDCOLLECTIVE ;  /* 0x000000000000791b */ /* 0x01ffe20003800000 */
.L_x_7388:
[----:B------:R-:W-:Y:S05]  /*1d560*/  BSYNC B1 ;  /* 0x0000000000017941 */ /* 0x000fea0003800000 */
.L_x_7387:
        /* <DEDUP_REMOVED lines=8> */
.L_x_7389:
[----:B------:R-:W-:Y:S05]  /*1d5f0*/  BRA `(.L_x_7390) ;  /* 0xffffff6c00f47947 */ /* 0x000fea000383ffff */
.L_x_7167:
[----:B------:R-:W-:Y:S01]  /*1d600*/  BSSY B1, `(.L_x_7391) ;  /* 0x0000008000017945 */ /* 0x000fe20003800000 */
[----:B------:R-:W-:Y:S01]  /*1d610*/  IMAD.MOV.U32 R13, RZ, RZ, R2 ;  /* 0x000000ffff0d7224 */ /* 0x000fe200078e0002 */
[----:B------:R-:W-:Y:S01]  /*1d620*/  MOV R11, 0x181f ;  /* 0x0000181f000b7802 */ /* 0x000fe20000000f00 */
[----:B------:R-:W-:Y:S02]  /*1d630*/  IMAD.MOV.U32 R12, RZ, RZ, 0x3 ;  /* 0x00000003ff0c7424 */ /* 0x000fe400078e00ff */
[----:B0-----:R-:W-:-:S07]  /*1d640*/  IMAD.MOV.U32 R15, RZ, RZ, -0x1 ;  /* 0xffffffffff0f7424 */ /* 0x001fce00078e00ff */
[----:B-1234-:R-:W-:Y:S05]  /*1d650*/  WARPSYNC.COLLECTIVE R15, `(.L_x_7392) ;  /* 0x000000000f087348 */ /* 0x01efea0003c00000 */
[----:B------:R0:W0:Y:S02]  /*1d660*/  SHFL.IDX P6, R14, R13, R12, R11 ;  /* 0x0000000c0d0e7389 */ /* 0x00002400000c000b */
[----:B01234-:R-:W-:Y:S01]  /*1d670*/  ENDCOLLECTIVE ;  /* 0x000000000000791b */ /* 0x01ffe20003800000 */
.L_x_7392:
[----:B------:R-:W-:Y:S05]  /*1d680*/  BSYNC B1 ;  /* 0x0000000000017941 */ /* 0x000fea0003800000 */
.L_x_7391:
        /* <DEDUP_REMOVED lines=8> */
.L_x_7393:
[----:B------:R-:W-:Y:S05]  /*1d710*/  BRA `(.L_x_7394) ;  /* 0xffffff6c00f47947 */ /* 0x000fea000383ffff */
.L_x_7184:
        /* <DEDUP_REMOVED lines=11> */
.L_x_7396:
[----:B------:R-:W-:Y:S05]  /*1d7d0*/  BSYNC B1 ;  /* 0x0000000000017941 */ /* 0x000fea0003800000 */
.L_x_7395:
[----:B------:R-:W-:Y:S05]  /*1d7e0*/  BRA `(.L_x_7397) ;  /* 0xffffff84009c7947 */ /* 0x000fea000383ffff */
.L_x_7186:
[----:B------:R-:W-:Y:S01]  /*1d7f0*/  BSSY B1, `(.L_x_7398) ;  /* 0x0000006000017945 */ /* 0x000fe20003800000 */
[----:B------:R-:W-:-:S07]  /*1d800*/  IMAD.MOV.U32 R15, RZ, RZ, -0x1 ;  /* 0xffffffffff0f7424 */ /* 0x000fce00078e00ff */
[----:B0-----:R-:W-:Y:S05]  /*1d810*/  WARPSYNC.COLLECTIVE R15, `(.L_x_7399) ;  /* 0x000000000f0c7348 */ /* 0x001fea0003c00000 */
[----:B------:R-:W-:Y:S02]  /*1d820*/  ELECT P6, UR62, PT ;  /* 0x00000000003e782f */ /* 0x000fe400038c0000 */
[----:B------:R-:W-:Y:S01]  /*1d830*/  MOV R14, UR62 ;  /* 0x0000003e000e7c02 */ /* 0x000fe20008000f00 */
[----:B0-----:R-:W-:Y:S10]  /*1d840*/  ENDCOLLECTIVE ;  /* 0x000000000000791b */ /* 0x001ff40003800000 */
.L_x_7399:
[----:B------:R-:W-:Y:S05]  /*1d850*/  BSYNC B1 ;  /* 0x0000000000017941 */ /* 0x000fea0003800000 */
.L_x_7398:
[----:B------:R-:W-:Y:S05]  /*1d860*/  BRA `(.L_x_7185) ;  /* 0xffffff8400947947 */ /* 0x000fea000383ffff */
.L_x_7188:
[----:B0-----:R0:W1:Y:S02]  /*1d870*/  SYNCS.PHASECHK.TRANS64.TRYWAIT P0, [R22+URZ+0x28820], R7 ;  /* 0x02882007160075a7 */ /* 0x001064000800017f */
[----:B-1----:R-:W-:Y:S05]  /*1d880*/  @!P0 NANOSLEEP.SYNCS 0x989680 ;  /* 0x009896800000895d */ /* 0x002fea0003900000 */
[----:B------:R-:W1:Y:S02]  /*1d890*/  @!P0 SYNCS.PHASECHK.TRANS64 P0, [R22+URZ+0x28820], R7 ;  /* 0x02882007160085a7 */ /* 0x000e64000800007f */
[----:B-1----:R-:W-:Y:S05]  /*1d8a0*/  @!P0 BRA `(.L_x_7188) ;  /* 0xfffffffc00f08947 */ /* 0x002fea000383ffff */
[----:B------:R-:W-:Y:S05]  /*1d8b0*/  BRA `(.L_x_7400) ;  /* 0xffffff8400a47947 */ /* 0x000fea000383ffff */
.L_x_7192:
[----:B-1----:R1:W2:Y:S02]  /*1d8c0*/  SYNCS.PHASECHK.TRANS64.TRYWAIT P0, [R10+URZ+0x288a0], R9 ;  /* 0x0288a0090a0075a7 */ /* 0x0022a4000800017f */
[----:B--2---:R-:W-:Y:S05]  /*1d8d0*/  @!P0 NANOSLEEP.SYNCS 0x989680 ;  /* 0x009896800000895d */ /* 0x004fea0003900000 */
[----:B------:R-:W2:Y:S02]  /*1d8e0*/  @!P0 SYNCS.PHASECHK.TRANS64 P0, [R10+URZ+0x288a0], R9 ;  /* 0x0288a0090a0085a7 */ /* 0x000ea4000800007f */
[----:B--2---:R-:W-:Y:S05]  /*1d8f0*/  @!P0 BRA `(.L_x_7192) ;  /* 0xfffffffc00f08947 */ /* 0x004fea000383ffff */
[----:B------:R-:W-:Y:S05]  /*1d900*/  BRA `(.L_x_7401) ;  /* 0xffffff8400bc7947 */ /* 0x000fea000383ffff */
.L_x_7198:
[----:B0-----:R0:W2:Y:S02]  /*1d910*/  SYNCS.PHASECHK.TRANS64.TRYWAIT P0, [R10+URZ+0x288c0], R9 ;  /* 0x0288c0090a0075a7 */ /* 0x0010a4000800017f */
[----:B--2---:R-:W-:Y:S05]  /*1d920*/  @!P0 NANOSLEEP.SYNCS 0x989680 ;  /* 0x009896800000895d */ /* 0x004fea0003900000 */
[----:B------:R-:W2:Y:S02]  /*1d930*/  @!P0 SYNCS.PHASECHK.TRANS64 P0, [R10+URZ+0x288c0], R9 ;  /* 0x0288c0090a0085a7 */ /* 0x000ea4000800007f */
[----:B--2---:R-:W-:Y:S05]  /*1d940*/  @!P0 BRA `(.L_x_7198) ;  /* 0xfffffffc00f08947 */ /* 0x004fea000383ffff */
[----:B------:R-:W-:Y:S05]  /*1d950*/  BRA `(.L_x_7402) ;  /* 0xffffff88007c7947 */ /* 0x000fea000383ffff */
.L_x_7206:
[----:B-1----:R1:W2:Y:S02]  /*1d960*/  SYNCS.PHASECHK.TRANS64.TRYWAIT P2, [R10+URZ+0x288a0], R9 ;  /* 0x0288a0090a0075a7 */ /* 0x0022a4000804017f */
[----:B--2---:R-:W-:Y:S05]  /*1d970*/  @!P2 NANOSLEEP.SYNCS 0x989680 ;  /* 0x009896800000a95d */ /* 0x004fea0003900000 */
[----:B------:R-:W2:Y:S02]  /*1d980*/  @!P2 SYNCS.PHASECHK.TRANS64 P2, [R10+URZ+0x288a0], R9 ;  /* 0x0288a0090a00a5a7 */ /* 0x000ea4000804007f */
[----:B--2---:R-:W-:Y:S05]  /*1d990*/  @!P2 BRA `(.L_x_7206) ;  /* 0xfffffffc00f0a947 */ /* 0x004fea000383ffff */
[----:B------:R-:W-:Y:S05]  /*1d9a0*/  BRA `(.L_x_7403) ;  /* 0xffffff8c00787947 */ /* 0x000fea000383ffff */
.L_x_7212:
[----:B0-----:R0:W2:Y:S02]  /*1d9b0*/  SYNCS.PHASECHK.TRANS64.TRYWAIT P2, [R10+URZ+0x288c0], R9 ;  /* 0x0288c0090a0075a7 */ /* 0x0010a4000804017f */
[----:B--2---:R-:W-:Y:S05]  /*1d9c0*/  @!P2 NANOSLEEP.SYNCS 0x989680 ;  /* 0x009896800000a95d */ /* 0x004fea0003900000 */
[----:B------:R-:W2:Y:S02]  /*1d9d0*/  @!P2 SYNCS.PHASECHK.TRANS64 P2, [R10+URZ+0x288c0], R9 ;  /* 0x0288c0090a00a5a7 */ /* 0x000ea4000804007f */
[----:B--2---:R-:W-:Y:S05]  /*1d9e0*/  @!P2 BRA `(.L_x_7212) ;  /* 0xfffffffc00f0a947 */ /* 0x004fea000383ffff */
[----:B------:R-:W-:Y:S05]  /*1d9f0*/  BRA `(.L_x_7404) ;  /* 0xffffff9000307947 */ /* 0x000fea000383ffff */
.L_x_7228:
        /* <DEDUP_REMOVED lines=11> */
.L_x_7406:
[----:B------:R-:W-:Y:S05]  /*1dab0*/  BSYNC B0 ;  /* 0x0000000000007941 */ /* 0x000fea0003800000 */
.L_x_7405:
[----:B------:R-:W-:Y:S05]  /*1dac0*/  BRA `(.L_x_7407) ;  /* 0xffffff9c007c7947 */ /* 0x000fea000383ffff */
.L_x_7231:
[----:B0-----:R0:W1:Y:S02]  /*1dad0*/  SYNCS.PHASECHK.TRANS64.TRYWAIT P0, [R7+URZ+0x28840], R2 ;  /* 0x02884002070075a7 */ /* 0x001064000800017f */
[----:B-1----:R-:W-:Y:S05]  /*1dae0*/  @!P0 NANOSLEEP.SYNCS 0x989680 ;  /* 0x009896800000895d */ /* 0x002fea0003900000 */
[----:B------:R-:W1:Y:S02]  /*1daf0*/  @!P0 SYNCS.PHASECHK.TRANS64 P0, [R7+URZ+0x28840], R2 ;  /* 0x02884002070085a7 */ /* 0x000e64000800007f */
[----:B-1----:R-:W-:Y:S05]  /*1db00*/  @!P0 BRA `(.L_x_7231) ;  /* 0xfffffffc00f08947 */ /* 0x002fea000383ffff */
[----:B------:R-:W-:Y:S05]  /*1db10*/  BRA `(.L_x_7408) ;  /* 0xffffff9c00cc7947 */ /* 0x000fea000383ffff */
.L_x_7232:
        /* <DEDUP_REMOVED lines=8> */
.L_x_7410:
[----:B------:R-:W-:Y:S05]  /*1dba0*/  BSYNC B0 ;  /* 0x0000000000007941 */ /* 0x000fea0003800000 */
.L_x_7409:
        /* <DEDUP_REMOVED lines=9> */
.L_x_7411:
[----:B------:R-:W-:Y:S02]  /*1dc40*/  IMAD.MOV.U32 R13, RZ, RZ, R0 ;  /* 0x000000ffff0d7224 */ /* 0x000fe400078e0000 */
[----:B------:R-:W-:Y:S02]  /*1dc50*/  IMAD.MOV.U32 R12, RZ, RZ, 0x1 ;  /* 0x00000001ff0c7424 */ /* 0x000fe400078e00ff */
[----:B------:R-:W-:-:S07]  /*1dc60*/  IMAD.MOV.U32 R3, RZ, RZ, R14 ;  /* 0x000000ffff037224 */ /* 0x000fce00078e000e */
[----:B------:R-:W-:Y:S05]  /*1dc70*/  WARPSYNC.COLLECTIVE R15, `(.L_x_7412) ;  /* 0x000000000f087348 */ /* 0x000fea0003c00000 */
[----:B------:R0:W1:Y:S02]  /*1dc80*/  SHFL.IDX P6, R14, R13, R12, R11 ;  /* 0x0000000c0d0e7389 */ /* 0x00006400000c000b */
[----:B01----:R-:W-:Y:S01]  /*1dc90*/  ENDCOLLECTIVE ;  /* 0x000000000000791b */ /* 0x003fe20003800000 */
.L_x_7412:
        /* <DEDUP_REMOVED lines=11> */
[----:B------:R-:W-:Y:S02]  /*1dd50*/  ISETP.GE.AND P0, PT, R6, 0x11, PT ;  /* 0x000000110600780c */ /* 0x000fe40003f06270 */
[----:B0-----:R-:W-:-:S11]  /*1dd60*/  MOV R2, R14 ;  /* 0x0000000e00027202 */ /* 0x001fd60000000f00 */
[----:B------:R-:W-:Y:S05]  /*1dd70*/  WARPSYNC.COLLECTIVE R15, `(.L_x_7413) ;  /* 0x000000000f087348 */ /* 0x000fea0003c00000 */
[----:B------:R0:W1:Y:S02]  /*1dd80*/  SHFL.IDX P6, R14, R13, R12, R11 ;  /* 0x0000000c0d0e7389 */ /* 0x00006400000c000b */
[----:B01----:R-:W-:Y:S01]  /*1dd90*/  ENDCOLLECTIVE ;  /* 0x000000000000791b */ /* 0x003fe20003800000 */
.L_x_7413:
[----:B------:R-:W-:Y:S02]  /*1dda0*/  @P0 IMAD R8, R5, 0x2, R22 ;  /* 0x0000000205080824 */ /* 0x000fe400078e0216 */
[----:B------:R-:W-:Y:S01]  /*1ddb0*/  IMAD.MOV.U32 R13, RZ, RZ, R0 ;  /* 0x000000ffff0d7224 */ /* 0x000fe200078e0000 */
[----:B------:R-:W-:Y:S01]  /*1ddc0*/  MOV R12, 0x2 ;  /* 0x00000002000c7802 */ /* 0x000fe20000000f00 */
[----:B------:R-:W-:-:S07]  /*1ddd0*/  IMAD.MOV.U32 R3, RZ, RZ, R14 ;  /* 0x000000ffff037224 */ /* 0x000fce00078e000e */
[----:B------:R-:W-:Y:S05]  /*1dde0*/  WARPSYNC.COLLECTIVE R15, `(.L_x_7414) ;  /* 0x000000000f087348 */ /* 0x000fea0003c00000 */
[----:B------:R0:W1:Y:S02]  /*1ddf0*/  SHFL.IDX P6, R14, R13, R12, R11 ;  /* 0x0000000c0d0e7389 */ /* 0x00006400000c000b */
[----:B01----:R-:W-:Y:S01]  /*1de00*/  ENDCOLLECTIVE ;  /* 0x000000000000791b */ /* 0x003fe20003800000 */
.L_x_7414:
        /* <DEDUP_REMOVED lines=16> */
.L_x_7415:
[----:B------:R-:W-:Y:S01]  /*1df10*/  @P0 IMAD R8, R5, 0x2, R22 ;  /* 0x0000000205080824 */ /* 0x000fe200078e0216 */
[----:B------:R-:W-:Y:S01]  /*1df20*/  MOV R13, R0 ;  /* 0x00000000000d7202 */ /* 0x000fe20000000f00 */
[----:B------:R-:W-:Y:S01]  /*1df30*/  IMAD.MOV.U32 R12, RZ, RZ, 0x3 ;  /* 0x00000003ff0c7424 */ /* 0x000fe200078e00ff */
[----:B------:R-:W-:-:S07]  /*1df40*/  MOV R3, R14 ;  /* 0x0000000e00037202 */ /* 0x000fce0000000f00 */
[----:B------:R-:W-:Y:S05]  /*1df50*/  WARPSYNC.COLLECTIVE R15, `(.L_x_7416) ;  /* 0x000000000f087348 */ /* 0x000fea0003c00000 */
[----:B------:R0:W1:Y:S02]  /*1df60*/  SHFL.IDX P6, R14, R13, R12, R11 ;  /* 0x0000000c0d0e7389 */ /* 0x00006400000c000b */
[----:B01----:R-:W-:Y:S01]  /*1df70*/  ENDCOLLECTIVE ;  /* 0x000000000000791b */ /* 0x003fe20003800000 */
.L_x_7416:
        /* <DEDUP_REMOVED lines=16> */
.L_x_7417:
[----:B------:R-:W-:Y:S01]  /*1e080*/  @P0 LEA R8, R5, R22, 0x1 ;  /* 0x0000001605080211 */ /* 0x000fe200078e08ff */
[----:B------:R-:W-:Y:S02]  /*1e090*/  IMAD.MOV.U32 R13, RZ, RZ, R0 ;  /* 0x000000ffff0d7224 */ /* 0x000fe400078e0000 */
[----:B------:R-:W-:Y:S02]  /*1e0a0*/  IMAD.MOV.U32 R12, RZ, RZ, 0x4 ;  /* 0x00000004ff0c7424 */ /* 0x000fe400078e00ff */
[----:B------:R-:W-:-:S07]  /*1e0b0*/  IMAD.MOV.U32 R3, RZ, RZ, R14 ;  /* 0x000000ffff037224 */ /* 0x000fce00078e000e */
[----:B------:R-:W-:Y:S05]  /*1e0c0*/  WARPSYNC.COLLECTIVE R15, `(.L_x_7418) ;  /* 0x000000000f087348 */ /* 0x000fea0003c00000 */
[----:B------:R0:W1:Y:S02]  /*1e0d0*/  SHFL.IDX P6, R14, R13, R12, R11 ;  /* 0x0000000c0d0e7389 */ /* 0x00006400000c000b */
[----:B01----:R-:W-:Y:S01]  /*1e0e0*/  ENDCOLLECTIVE ;  /* 0x000000000000791b */ /* 0x003fe20003800000 */
.L_x_7418:
        /* <DEDUP_REMOVED lines=16> */
.L_x_7419:
[----:B------:R-:W-:Y:S02]  /*1e1f0*/  @P0 IMAD R8, R5, 0x2, R22 ;  /* 0x0000000205080824 */ /* 0x000fe400078e0216 */
[----:B------:R-:W-:Y:S01]  /*1e200*/  IMAD.MOV.U32 R13, RZ, RZ, R0 ;  /* 0x000000ffff0d7224 */ /* 0x000fe200078e0000 */
[----:B------:R-:W-:Y:S01]  /*1e210*/  MOV R12, 0x5 ;  /* 0x00000005000c7802 */ /* 0x000fe20000000f00 */
[----:B------:R-:W-:-:S07]  /*1e220*/  IMAD.MOV.U32 R3, RZ, RZ, R14 ;  /* 0x000000ffff037224 */ /* 0x000fce00078e000e */
[----:B------:R-:W-:Y:S05]  /*1e230*/  WARPSYNC.COLLECTIVE R15, `(.L_x_7420) ;  /* 0x000000000f087348 */ /* 0x000fea0003c00000 */
[----:B------:R0:W1:Y:S02]  /*1e240*/  SHFL.IDX P6, R14, R13, R12, R11 ;  /* 0x0000000c0d0e7389 */ /* 0x00006400000c000b */
[----:B01----:R-:W-:Y:S01]  /*1e250*/  ENDCOLLECTIVE ;  /* 0x000000000000791b */ /* 0x003fe20003800000 */
.L_x_7420:
        /* <DEDUP_REMOVED lines=16> */
.L_x_7421:
[----:B------:R-:W-:Y:S01]  /*1e360*/  @P0 IMAD R8, R5, 0x2, R22 ;  /* 0x0000000205080824 */ /* 0x000fe200078e0216 */
[----:B------:R-:W-:Y:S01]  /*1e370*/  MOV R13, R0 ;  /* 0x00000000000d7202 */ /* 0x000fe20000000f00 */
[----:B------:R-:W-:Y:S01]  /*1e380*/  IMAD.MOV.U32 R12, RZ, RZ, 0x6 ;  /* 0x00000006ff0c7424 */ /* 0x000fe200078e00ff */
[----:B------:R-:W-:-:S07]  /*1e390*/  MOV R3, R14 ;  /* 0x0000000e00037202 */ /* 0x000fce0000000f00 */
[----:B------:R-:W-:Y:S05]  /*1e3a0*/  WARPSYNC.COLLECTIVE R15, `(.L_x_7422) ;  /* 0x000000000f087348 */ /* 0x000fea0003c00000 */
[----:B------:R0:W1:Y:S02]  /*1e3b0*/  SHFL.IDX P6, R14, R13, R12, R11 ;  /* 0x0000000c0d0e7389 */ /* 0x00006400000c000b */
[----:B01----:R-:W-:Y:S01]  /*1e3c0*/  ENDCOLLECTIVE ;  /* 0x000000000000791b */ /* 0x003fe20003800000 */
.L_x_7422:
        /* <DEDUP_REMOVED lines=16> */
.L_x_7423:
[----:B------:R-:W-:Y:S01]  /*1e4d0*/  @P0 LEA R8, R5, R22, 0x1 ;  /* 0x0000001605080211 */ /* 0x000fe200078e08ff */
[----:B------:R-:W-:Y:S02]  /*1e4e0*/  IMAD.MOV.U32 R13, RZ, RZ, R0 ;  /* 0x000000ffff0d7224 */ /* 0x000fe400078e0000 */
[----:B------:R-:W-:Y:S02]  /*1e4f0*/  IMAD.MOV.U32 R12, RZ, RZ, 0x7 ;  /* 0x00000007ff0c7424 */ /* 0x000fe400078e00ff */
[----:B------:R-:W-:-:S07]  /*1e500*/  IMAD.MOV.U32 R3, RZ, RZ, R14 ;  /* 0x000000ffff037224 */ /* 0x000fce00078e000e */
[----:B------:R-:W-:Y:S05]  /*1e510*/  WARPSYNC.COLLECTIVE R15, `(.L_x_7424) ;  /* 0x000000000f087348 */ /* 0x000fea0003c00000 */
[----:B------:R0:W1:Y:S02]  /*1e520*/  SHFL.IDX P6, R14, R13, R12, R11 ;  /* 0x0000000c0d0e7389 */ /* 0x00006400000c000b */
[----:B01----:R-:W-:Y:S01]  /*1e530*/  ENDCOLLECTIVE ;  /* 0x000000000000791b */ /* 0x003fe20003800000 */
.L_x_7424:
        /* <DEDUP_REMOVED lines=10> */
.L_x_7425:
[----:B------:R-:W-:Y:S01]  /*1e5e0*/  @!PT LDS RZ, [RZ] ;  /* 0x00000000fffff984 */ /* 0x000fe20000000800 */
[----:B------:R-:W-:Y:S01]  /*1e5f0*/  @!PT LDS RZ, [RZ] ;  /* 0x00000000fffff984 */ /* 0x000fe20000000800 */
[----:B------:R-:W-:Y:S01]  /*1e600*/  @!PT LDS RZ, [RZ] ;  /* 0x00000000fffff984 */ /* 0x000fe20000000800 */
[----:B------:R-:W-:Y:S04]  /*1e610*/  @P0 LDGSTS.E.BYPASS.LTC128B.128 [R8+0x1b400], desc[UR42][R2.64], !P3 ;  /* 0x1b40000002080fae */ /* 0x000fe8000d901d6a */
[----:B------:R0:W-:Y:S02]  /*1e620*/  @P0 LDGSTS.E.BYPASS.LTC128B.128 [R8+0x1f400], desc[UR42][R2.64+0x80], !P2 ;  /* 0x1f40008002080fae */ /* 0x0001e4000d101d6a */
[----:B0-----:R-:W-:Y:S01]  /*1e630*/  IMAD.MOV.U32 R2, RZ, RZ, R14 ;  /* 0x000000ffff027224 */ /* 0x001fe200078e000e */
[----:B------:R-:W-:Y:S06]  /*1e640*/  BRA `(.L_x_7426) ;  /* 0xffffff9800a87947 */ /* 0x000fec000383ffff */
.L_x_7237:
[----:B------:R-:W-:Y:S01]  /*1e650*/  MOV R13, R5 ;  /* 0x00000005000d7202 */ /* 0x000fe20000000f00 */
[----:B------:R-:W-:Y:S01]  /*1e660*/  IMAD.MOV.U32 R12, RZ, RZ, RZ ;  /* 0x000000ffff0c7224 */ /* 0x000fe200078e00ff */
[----:B------:R-:W-:Y:S01]  /*1e670*/  MOV R15, 0xffffffff ;  /* 0xffffffff000f7802 */ /* 0x000fe20000000f00 */
[----:B------:R-:W-:Y:S01]  /*1e680*/  IMAD.MOV.U32 R11, RZ, RZ, 0x181f ;  /* 0x0000181fff0b7424 */ /* 0x000fe200078e00ff */
[----:B------:R-:W-:Y:S01]  /*1e690*/  IADD3 R4, R10, R4, RZ ;  /* 0x000000040a047210 */ /* 0x000fe20007ffe0ff */
[----:B-----5:R-:W-:-:S07]  /*1e6a0*/  IMAD R6, R20, R7, RZ ;  /* 0x0000000714067224 */ /* 0x020fce00078e02ff */
[----:B------:R-:W-:Y:S05]  /*1e6b0*/  WARPSYNC.COLLECTIVE R15, `(.L_x_7427) ;  /* 0x000000000f087348 */ /* 0x000fea0003c00000 */
[----:B------:R0:W1:Y:S02]  /*1e6c0*/  SHFL.IDX P6, R14, R13, R12, R11 ;  /* 0x0000000c0d0e7389 */ /* 0x00006400000c000b */
[----:B01----:R-:W-:Y:S01]  /*1e6d0*/  ENDCOLLECTIVE ;  /* 0x000000000000791b */ /* 0x003fe20003800000 */
.L_x_7427:
[C---:B------:R-:W-:Y:S02]  /*1e6e0*/  IADD3 R7, R4.reuse, 0x10, RZ ;  /* 0x0000001004077810 */ /* 0x040fe40007ffe0ff */
[----:B------:R-:W-:Y:S01]  /*1e6f0*/  ISETP.GE.AND P3, PT, R4, R6, PT ;  /* 0x000000060400720c */ /* 0x000fe20003f66270 */
[----:B------:R-:W-:Y:S02]  /*1e700*/  IMAD.MOV.U32 R13, RZ, RZ, R0 ;  /* 0x000000ffff0d7224 */ /* 0x000fe400078e0000 */
[----:B------:R-:W-:-:S10]  /*1e710*/  IMAD.MOV.U32 R2, RZ, RZ, R14 ;  /* 0x000000ffff027224 */ /* 0x000fd400078e000e */
[----:B------:R-:W-:Y:S05]  /*1e720*/  WARPSYNC.COLLECTIVE R15, `(.L_x_7428) ;  /* 0x000000000f087348 */ /* 0x000fea0003c00000 */
[----:B------:R0:W1:Y:S02]  /*1e730*/  SHFL.IDX P6, R14, R13, R12, R11 ;  /* 0x0000000c0d0e7389 */ /* 0x00006400000c000b */
[----:B01----:R-:W-:Y:S01]  /*1e740*/  ENDCOLLECTIVE ;  /* 0x000000000000791b */ /* 0x003fe20003800000 */
.L_x_7428:
        /* <DEDUP_REMOVED lines=8> */
.L_x_7429:
[----:B------:R-:W-:Y:S01]  /*1e7d0*/  @!PT LDS RZ, [RZ] ;  /* 0x00000000fffff984 */ /* 0x000fe20000000800 */
[----:B------:R-:W-:Y:S01]  /*1e7e0*/  @!PT LDS RZ, [RZ] ;  /* 0x00000000fffff984 */ /* 0x000fe20000000800 */
[----:B------:R-:W-:Y:S01]  /*1e7f0*/  @!PT LDS RZ, [RZ] ;  /* 0x00000000fffff984 */ /* 0x000fe20000000800 */
[----:B------:R-:W-:Y:S04]  /*1e800*/  @!P3 LDGSTS.E.BYPASS.LTC128B.128 [R9+0x10400], desc[UR42][R2.64], !P0 ;  /* 0x104000000209bfae */ /* 0x000fe8000c101d6a */
[----:B------:R0:W-:Y:S01]  /*1e810*/  @!P3 LDGSTS.E.BYPASS.LTC128B.128 [R9+0x14400], desc[UR42][R2.64+0x80], !P1 ;  /* 0x144000800209bfae */ /* 0x0001e2000c901d6a */
[----:B------:R-:W-:Y:S01]  /*1e820*/  ISETP.GE.AND P3, PT, R7, R6, PT ;  /* 0x000000060700720c */ /* 0x000fe20003f66270 */
[----:B------:R-:W-:Y:S01]  /*1e830*/  IMAD.MOV.U32 R13, RZ, RZ, R0 ;  /* 0x000000ffff0d7224 */ /* 0x000fe200078e0000 */
[----:B0-----:R-:W-:-:S11]  /*1e840*/  MOV R2, R14 ;  /* 0x0000000e00027202 */ /* 0x001fd60000000f00 */
[----:B------:R-:W-:Y:S05]  /*1e850*/  WARPSYNC.COLLECTIVE R15, `(.L_x_7430) ;  /* 0x000000000f087348 */ /* 0x000fea0003c00000 */
[----:B------:R0:W1:Y:S02]  /*1e860*/  SHFL.IDX P6, R14, R13, R12, R11 ;  /* 0x0000000c0d0e7389 */ /* 0x00006400000c000b */
[----:B01----:R-:W-:Y:S01]  /*1e870*/  ENDCOLLECTIVE ;  /* 0x000000000000791b */ /* 0x003fe20003800000 */
.L_x_7430:
        /* <DEDUP_REMOVED lines=8> */
.L_x_7431:
[----:B------:R-:W-:Y:S02]  /*1e900*/  @!P3 IMAD.MOV.U32 R3, RZ, RZ, R7 ;  /* 0x000000ffff03b224 */ /* 0x000fe400078e0007 */
[----:B------:R-:W-:-:S03]  /*1e910*/  VIADD R7, R4, 0x20 ;  /* 0x0000002004077836 */ /* 0x000fc60000000000 */
[----:B------:R-:W-:Y:S01]  /*1e920*/  @!PT LDS RZ, [RZ] ;  /* 0x00000000fffff984 */ /* 0x000fe20000000800 */
[----:B------:R-:W-:Y:S01]  /*1e930*/  @!PT LDS RZ, [RZ] ;  /* 0x00000000fffff984 */ /* 0x000fe20000000800 */
[----:B------:R-:W-:Y:S01]  /*1e940*/  @!PT LDS RZ, [RZ] ;  /* 0x00000000fffff984 */ /* 0x000fe20000000800 */
        /* <DEDUP_REMOVED lines=8> */
.L_x_7432:
        /* <DEDUP_REMOVED lines=8> */
.L_x_7433:
        /* <DEDUP_REMOVED lines=13> */
.L_x_7434:
        /* <DEDUP_REMOVED lines=8> */
.L_x_7435:
[----:B------:R-:W-:Y:S01]  /*1eba0*/  @!P3 IMAD.MOV.U32 R3, RZ, RZ, R7 ;  /* 0x000000ffff03b224 */ /* 0x000fe200078e0007 */
[----:B------:R-:W-:-:S04]  /*1ebb0*/  IADD3 R7, R4, 0x40, RZ ;  /* 0x0000004004077810 */ /* 0x000fc80007ffe0ff */
        /* <DEDUP_REMOVED lines=11> */
.L_x_7436:
        /* <DEDUP_REMOVED lines=8> */
.L_x_7437:
        /* <DEDUP_REMOVED lines=13> */
.L_x_7438:
        /* <DEDUP_REMOVED lines=8> */
.L_x_7439:
[----:B------:R-:W-:-:S05]  /*1ee40*/  @!P3 MOV R3, R7 ;  /* 0x000000070003b202 */ /* 0x000fca0000000f00 */
[----:B------:R-:W-:Y:S01]  /*1ee50*/  @!PT LDS RZ, [RZ] ;  /* 0x00000000fffff984 */ /* 0x000fe20000000800 */
[----:B------:R-:W-:Y:S01]  /*1ee60*/  @!PT LDS RZ, [RZ] ;  /* 0x00000000fffff984 */ /* 0x000fe20000000800 */
[----:B------:R-:W-:Y:S01]  /*1ee70*/  @!PT LDS RZ, [RZ] ;  /* 0x00000000fffff984 */ /* 0x000fe20000000800 */
[----:B------:R-:W-:Y:S04]  /*1ee80*/  @!P3 LDGSTS.E.BYPASS.LTC128B.128 [R9+0x12c00], desc[UR42][R2.64], !P0 ;  /* 0x12c000000209bfae */ /* 0x000fe8000c101d6a */
[----:B------:R0:W-:Y:S01]  /*1ee90*/  @!P3 LDGSTS.E.BYPASS.LTC128B.128 [R9+0x16c00], desc[UR42][R2.64+0x80], !P1 ;  /* 0x16c000800209bfae */ /* 0x0001e2000c901d6a */
[----:B------:R-:W-:Y:S02]  /*1eea0*/  IMAD.MOV.U32 R13, RZ, RZ, R0 ;  /* 0x000000ffff0d7224 */ /* 0x000fe400078e0000 */
[----:B0-----:R-:W-:Y:S01]  /*1eeb0*/  VIADD R3, R4, 0x60 ;  /* 0x0000006004037836 */ /* 0x001fe20000000000 */
[----:B------:R-:W-:-:S07]  /*1eec0*/  MOV R2, R14 ;  /* 0x0000000e00027202 */ /* 0x000fce0000000f00 */
[----:B------:R-:W-:Y:S05]  /*1eed0*/  WARPSYNC.COLLECTIVE R15, `(.L_x_7440) ;  /* 0x000000000f087348 */ /* 0x000fea0003c00000 */
[----:B------:R0:W1:Y:S02]  /*1eee0*/  SHFL.IDX P6, R14, R13, R12, R11 ;  /* 0x0000000c0d0e7389 */ /* 0x00006400000c000b */
[----:B01----:R-:W-:Y:S01]  /*1eef0*/  ENDCOLLECTIVE ;  /* 0x000000000000791b */ /* 0x003fe20003800000 */
.L_x_7440:
[----:B------:R-:W-:Y:S02]  /*1ef00*/  ISETP.GE.AND P3, PT, R3, R6, PT ;  /* 0x000000060300720c */ /* 0x000fe40003f66270 */
[----:B------:R-:W-:Y:S01]  /*1ef10*/  MOV R13, R5 ;  /* 0x00000005000d7202 */ /* 0x000fe20000000f00 */
[----:B------:R-:W-:-:S10]  /*1ef20*/  IMAD.MOV.U32 R12, RZ, RZ, 0x7 ;  /* 0x00000007ff0c7424 */ /* 0x000fd400078e00ff */
[----:B------:R-:W-:-:S04]  /*1ef30*/  @!P3 LEA R14, P2, R31, R14, 0x1 ;  /* 0x0000000e1f0eb211 */ /* 0x000fc800078408ff */
[----:B------:R-:W-:Y:S01]  /*1ef40*/  @!P3 IADD3.X R7, RZ, R2, RZ, P2, !PT ;  /* 0x00000002ff07b210 */ /* 0x000fe200017fe4ff */
[----:B------:R-:W-:-:S08]  /*1ef50*/  @!P3 IMAD.MOV.U32 R2, RZ, RZ, R14 ;  /* 0x000000ffff02b224 */ /* 0x000fd000078e000e */
[----:B------:R-:W-:Y:S05]  /*1ef60*/  WARPSYNC.COLLECTIVE R15, `(.L_x_7441) ;  /* 0x000000000f087348 */ /* 0x000fea0003c00000 */
[----:B------:R0:W1:Y:S02]  /*1ef70*/  SHFL.IDX P6, R14, R13, R12, R11 ;  /* 0x0000000c0d0e7389 */ /* 0x00006400000c000b */
[----:B01----:R-:W-:Y:S01]  /*1ef80*/  ENDCOLLECTIVE ;  /* 0x000000000000791b */ /* 0x003fe20003800000 */
.L_x_7441:
[----:B------:R-:W-:-:S05]  /*1ef90*/  @!P3 IMAD.MOV.U32 R3, RZ, RZ, R7 ;  /* 0x000000ffff03b224 */ /* 0x000fca00078e0007 */
[----:B------:R-:W-:Y:S01]  /*1efa0*/  @!PT LDS RZ, [RZ] ;  /* 0x00000000fffff984 */ /* 0x000fe20000000800 */
[----:B------:R-:W-:Y:S01]  /*1efb0*/  @!PT LDS RZ, [RZ] ;  /* 0x00000000fffff984 */ /* 0x000fe20000000800 */
[----:B------:R-:W-:Y:S01]  /*1efc0*/  @!PT LDS RZ, [RZ] ;  /* 0x00000000fffff984 */ /* 0x000fe20000000800 */
[----:B------:R0:W-:Y:S04]  /*1efd0*/  @!P3 LDGSTS.E.BYPASS.LTC128B.128 [R9+0x13400], desc[UR42][R2.64], !P0 ;  /* 0x134000000209bfae */ /* 0x0001e8000c101d6a */
[----:B------:R0:W-:Y:S01]  /*1efe0*/  @!P3 LDGSTS.E.BYPASS.LTC128B.128 [R9+0x17400], desc[UR42][R2.64+0x80], !P1 ;  /* 0x174000800209bfae */ /* 0x0001e2000c901d6a */
[----:B------:R-:W-:Y:S01]  /*1eff0*/  MOV R13, R0 ;  /* 0x00000000000d7202 */ /* 0x000fe20000000f00 */
[----:B------:R-:W-:-:S07]  /*1f000*/  IMAD.MOV.U32 R5, RZ, RZ, R14 ;  /* 0x000000ffff057224 */ /* 0x000fce00078e000e */
[----:B0-----:R-:W-:Y:S05]  /*1f010*/  WARPSYNC.COLLECTIVE R15, `(.L_x_7442) ;  /* 0x000000000f087348 */ /* 0x001fea0003c00000 */
[----:B------:R1:W2:Y:S02]  /*1f020*/  SHFL.IDX P6, R14, R13, R12, R11 ;  /* 0x0000000c0d0e7389 */ /* 0x0002a400000c000b */
[----:B012---:R-:W-:Y:S01]  /*1f030*/  ENDCOLLECTIVE ;  /* 0x000000000000791b */ /* 0x007fe20003800000 */
.L_x_7442:
[----:B------:R-:W-:Y:S05]  /*1f040*/  BRA `(.L_x_7443) ;  /* 0xffffff9c000c7947 */ /* 0x000fea000383ffff */
.L_x_7242:
[----:B0-----:R0:W1:Y:S02]  /*1f050*/  SYNCS.PHASECHK.TRANS64.TRYWAIT P0, [R22+URZ+0x28820], R3 ;  /* 0x02882003160075a7 */ /* 0x001064000800017f */
[----:B-1----:R-:W-:Y:S05]  /*1f060*/  @!P0 NANOSLEEP.SYNCS 0x989680 ;  /* 0x009896800000895d */ /* 0x002fea0003900000 */
[----:B------:R-:W1:Y:S02]  /*1f070*/  @!P0 SYNCS.PHASECHK.TRANS64 P0, [R22+URZ+0x28820], R3 ;  /* 0x02882003160085a7 */ /* 0x000e64000800007f */
[----:B-1----:R-:W-:Y:S05]  /*1f080*/  @!P0 BRA `(.L_x_7242) ;  /* 0xfffffffc00f08947 */ /* 0x002fea000383ffff */
[----:B------:R-:W-:Y:S05]  /*1f090*/  BRA `(.L_x_7444) ;  /* 0xffffff9c00847947 */ /* 0x000fea000383ffff */
.L_x_7247:
[----:B0-----:R0:W1:Y:S02]  /*1f0a0*/  SYNCS.PHASECHK.TRANS64.TRYWAIT P0, [R6+URZ+0x28840], R3 ;  /* 0x02884003060075a7 */ /* 0x001064000800017f */
[----:B-1----:R-:W-:Y:S05]  /*1f0b0*/  @!P0 NANOSLEEP.SYNCS 0x989680 ;  /* 0x009896800000895d */ /* 0x002fea0003900000 */
[----:B------:R-:W1:Y:S02]  /*1f0c0*/  @!P0 SYNCS.PHASECHK.TRANS64 P0, [R6+URZ+0x28840], R3 ;  /* 0x02884003060085a7 */ /* 0x000e64000800007f */
[----:B-1----:R-:W-:Y:S05]  /*1f0d0*/  @!P0 BRA `(.L_x_7247) ;  /* 0xfffffffc00f08947 */ /* 0x002fea000383ffff */
[----:B------:R-:W-:Y:S05]  /*1f0e0*/  BRA `(.L_x_7445) ;  /* 0xffffffa000507947 */ /* 0x000fea000383ffff */
.L_x_7248:
[----:B------:R-:W-:Y:S01]  /*1f0f0*/  BSSY B1, `(.L_x_7446) ;  /* 0x0000008000017945 */ /* 0x000fe20003800000 */
[----:B------:R-:W-:Y:S01]  /*1f100*/  IMAD.MOV.U32 R13, RZ, RZ, R9 ;  /* 0x000000ffff0d7224 */ /* 0x000fe200078e0009 */
[----:B------:R-:W-:Y:S01]  /*1f110*/  MOV R11, 0x181f ;  /* 0x0000181f000b7802 */ /* 0x000fe20000000f00 */
[----:B------:R-:W-:Y:S02]  /*1f120*/  IMAD.MOV.U32 R12, RZ, RZ, RZ ;  /* 0x000000ffff0c7224 */ /* 0x000fe400078e00ff */
[----:B------:R-:W-:-:S07]  /*1f130*/  IMAD.MOV.U32 R15, RZ, RZ, -0x1 ;  /* 0xffffffffff0f7424 */ /* 0x000fce00078e00ff */
[----:B--2---:R-:W-:Y:S05]  /*1f140*/  WARPSYNC.COLLECTIVE R15, `(.L_x_7447) ;  /* 0x000000000f087348 */ /* 0x004fea0003c00000 */
[----:B--2---:R0:W1:Y:S02]  /*1f150*/  SHFL.IDX P6, R14, R13, R12, R11 ;  /* 0x0000000c0d0e7389 */ /* 0x00406400000c000b */
[----:B01----:R-:W-:Y:S01]  /*1f160*/  ENDCOLLECTIVE ;  /* 0x000000000000791b */ /* 0x003fe20003800000 */
.L_x_7447:
[----:B------:R-:W-:Y:S05]  /*1f170*/  BSYNC B1 ;  /* 0x0000000000017941 */ /* 0x000fea0003800000 */
.L_x_7446:
[----:B------:R-:W-:Y:S01]  /*1f180*/  MOV R13, R7 ;  /* 0x00000007000d7202 */ /* 0x000fe20000000f00 */
[----:B------:R-:W-:Y:S01]  /*1f190*/  IMAD.MOV.U32 R12, RZ, RZ, RZ ;  /* 0x000000ffff0c7224 */ /* 0x000fe200078e00ff */
[----:B------:R-:W-:Y:S01]  /*1f1a0*/  MOV R15, 0xffffffff ;  /* 0xffffffff000f7802 */ /* 0x000fe20000000f00 */
[----:B------:R-:W-:Y:S02]  /*1f1b0*/  IMAD.MOV.U32 R11, RZ, RZ, 0x181f ;  /* 0x0000181fff0b7424 */ /* 0x000fe400078e00ff */
[----:B------:R-:W-:Y:S02]  /*1f1c0*/  IMAD.MOV.U32 R3, RZ, RZ, R14 ;  /* 0x000000ffff037224 */ /* 0x000fe400078e000e */
[----:B------:R-:W-:-:S07]  /*1f1d0*/  IMAD.SHL.U32 R5, R31, 0x2, RZ ;  /* 0x000000021f057824 */ /* 0x000fce00078e00ff */
[----:B------:R-:W-:Y:S05]  /*1f1e0*/  WARPSYNC.COLLECTIVE R15, `(.L_x_7448) ;  /* 0x000000000f087348 */ /* 0x000fea0003c00000 */
[----:B------:R0:W1:Y:S02]  /*1f1f0*/  SHFL.IDX P6, R14, R13, R12, R11 ;  /* 0x0000000c0d0e7389 */ /* 0x00006400000c000b */
[----:B01----:R-:W-:Y:S01]  /*1f200*/  ENDCOLLECTIVE ;  /* 0x000000000000791b */ /* 0x003fe20003800000 */
.L_x_7448:
[----:B------:R-:W-:Y:S02]  /*1f210*/  IMAD R8, R8, 0x2, R22 ;  /* 0x0000000208087824 */ /* 0x000fe400078e0216 */
[----:B------:R-:W-:Y:S01]  /*1f220*/  IMAD.MOV.U32 R13, RZ, RZ, R9 ;  /* 0x000000ffff0d7224 */ /* 0x000fe200078e0009 */
[----:B------:R-:W-:Y:S01]  /*1f230*/  MOV R12, 0x1 ;  /* 0x00000001000c7802 */ /* 0x000fe20000000f00 */
[----:B------:R-:W-:-:S07]  /*1f240*/  IMAD.MOV.U32 R2, RZ, RZ, R14 ;  /* 0x000000ffff027224 */ /* 0x000fce00078e000e */
[----:B------:R-:W-:Y:S05]  /*1f250*/  WARPSYNC.COLLECTIVE R15, `(.L_x_7449) ;  /* 0x000000000f087348 */ /* 0x000fea0003c00000 */
[----:B------:R0:W1:Y:S02]  /*1f260*/  SHFL.IDX P6, R14, R13, R12, R11 ;  /* 0x0000000c0d0e7389 */ /* 0x00006400000c000b */
[----:B01----:R-:W-:Y:S01]  /*1f270*/  ENDCOLLECTIVE ;  /* 0x000000000000791b */ /* 0x003fe20003800000 */
.L_x_7449:
[----:B------:R-:W-:-:S04]  /*1f280*/  IADD3 R2, P0, R2, R5, RZ ;  /* 0x0000000502027210 */ /* 0x000fc80007f1e0ff */
[----:B------:R-:W-:-:S05]  /*1f290*/  IADD3.X R3, RZ, R3, RZ, P0, !PT ;  /* 0x00000003ff037210 */ /* 0x000fca00007fe4ff */
        /* <DEDUP_REMOVED lines=10> */
.L_x_7450:
[----:B------:R-:W-:Y:S01]  /*1f340*/  IMAD.MOV.U32 R13, RZ, RZ, R9 ;  /* 0x000000ffff0d7224 */ /* 0x000fe200078e0009 */
[----:B------:R-:W-:Y:S02]  /*1f350*/  MOV R12, 0x2 ;  /* 0x00000002000c7802 */ /* 0x000fe40000000f00 */
[----:B------:R-:W-:-:S07]  /*1f360*/  MOV R2, R14 ;  /* 0x0000000e00027202 */ /* 0x000fce0000000f00 */
[----:B------:R-:W-:Y:S05]  /*1f370*/  WARPSYNC.COLLECTIVE R15, `(.L_x_7451) ;  /* 0x000000000f087348 */ /* 0x000fea0003c00000 */
[----:B------:R0:W1:Y:S02]  /*1f380*/  SHFL.IDX P6, R14, R13, R12, R11 ;  /* 0x0000000c0d0e7389 */ /* 0x00006400000c000b */
[----:B01----:R-:W-:Y:S01]  /*1f390*/  ENDCOLLECTIVE ;  /* 0x000000000000791b */ /* 0x003fe20003800000 */
.L_x_7451:
        /* <DEDUP_REMOVED lines=12> */
.L_x_7452:
[----:B------:R-:W-:Y:S01]  /*1f460*/  IMAD.MOV.U32 R13, RZ, RZ, R9 ;  /* 0x000000ffff0d7224 */ /* 0x000fe200078e0009 */
[----:B------:R-:W-:Y:S02]  /*1f470*/  MOV R12, 0x3 ;  /* 0x00000003000c7802 */ /* 0x000fe40000000f00 */
[----:B------:R-:W-:-:S07]  /*1f480*/  MOV R2, R14 ;  /* 0x0000000e00027202 */ /* 0x000fce0000000f00 */
[----:B------:R-:W-:Y:S05]  /*1f490*/  WARPSYNC.COLLECTIVE R15, `(.L_x_7453) ;  /* 0x000000000f087348 */ /* 0x000fea0003c00000 */
[----:B------:R0:W1:Y:S02]  /*1f4a0*/  SHFL.IDX P6, R14, R13, R12, R11 ;  /* 0x0000000c0d0e7389 */ /* 0x00006400000c000b */
[----:B01----:R-:W-:Y:S01]  /*1f4b0*/  ENDCOLLECTIVE ;  /* 0x000000000000791b */ /* 0x003fe20003800000 */
.L_x_7453:
        /* <DEDUP_REMOVED lines=12> */
.L_x_7454:
[----:B------:R-:W-:Y:S01]  /*1f580*/  IMAD.MOV.U32 R13, RZ, RZ, R9 ;  /* 0x000000ffff0d7224 */ /* 0x000fe200078e0009 */
[----:B------:R-:W-:Y:S02]  /*1f590*/  MOV R12, 0x4 ;  /* 0x00000004000c7802 */ /* 0x000fe40000000f00 */
[----:B------:R-:W-:-:S07]  /*1f5a0*/  MOV R2, R14 ;  /* 0x0000000e00027202 */ /* 0x000fce0000000f00 */
[----:B------:R-:W-:Y:S05]  /*1f5b0*/  WARPSYNC.COLLECTIVE R15, `(.L_x_7455) ;  /* 0x000000000f087348 */ /* 0x000fea0003c00000 */
[----:B------:R0:W1:Y:S02]  /*1f5c0*/  SHFL.IDX P6, R14, R13, R12, R11 ;  /* 0x0000000c0d0e7389 */ /* 0x00006400000c000b */
[----:B01----:R-:W-:Y:S01]  /*1f5d0*/  ENDCOLLECTIVE ;  /* 0x000000000000791b */ /* 0x003fe20003800000 */
.L_x_7455:
        /* <DEDUP_REMOVED lines=12> */
.L_x_7456:
[----:B------:R-:W-:Y:S01]  /*1f6a0*/  IMAD.MOV.U32 R13, RZ, RZ, R9 ;  /* 0x000000ffff0d7224 */ /* 0x000fe200078e0009 */
[----:B------:R-:W-:Y:S02]  /*1f6b0*/  MOV R12, 0x5 ;  /* 0x00000005000c7802 */ /* 0x000fe40000000f00 */
[----:B------:R-:W-:-:S07]  /*1f6c0*/  MOV R2, R14 ;  /* 0x0000000e00027202 */ /* 0x000fce0000000f00 */
[----:B------:R-:W-:Y:S05]  /*1f6d0*/  WARPSYNC.COLLECTIVE R15, `(.L_x_7457) ;  /* 0x000000000f087348 */ /* 0x000fea0003c00000 */
[----:B------:R0:W1:Y:S02]  /*1f6e0*/  SHFL.IDX P6, R14, R13, R12, R11 ;  /* 0x0000000c0d0e7389 */ /* 0x00006400000c000b */
[----:B01----:R-:W-:Y:S01]  /*1f6f0*/  ENDCOLLECTIVE ;  /* 0x000000000000791b */ /* 0x003fe20003800000 */
.L_x_7457:
        /* <DEDUP_REMOVED lines=12> */
.L_x_7458:
[----:B------:R-:W-:Y:S01]  /*1f7c0*/  IMAD.MOV.U32 R13, RZ, RZ, R9 ;  /* 0x000000ffff0d7224 */ /* 0x000fe200078e0009 */
[----:B------:R-:W-:Y:S02]  /*1f7d0*/  MOV R12, 0x6 ;  /* 0x00000006000c7802 */ /* 0x000fe40000000f00 */
[----:B------:R-:W-:-:S07]  /*1f7e0*/  MOV R2, R14 ;  /* 0x0000000e00027202 */ /* 0x000fce0000000f00 */
[----:B------:R-:W-:Y:S05]  /*1f7f0*/  WARPSYNC.COLLECTIVE R15, `(.L_x_7459) ;  /* 0x000000000f087348 */ /* 0x000fea0003c00000 */
[----:B------:R0:W1:Y:S02]  /*1f800*/  SHFL.IDX P6, R14, R13, R12, R11 ;  /* 0x0000000c0d0e7389 */ /* 0x00006400000c000b */
[----:B01----:R-:W-:Y:S01]  /*1f810*/  ENDCOLLECTIVE ;  /* 0x000000000000791b */ /* 0x003fe20003800000 */
.L_x_7459:
        /* <DEDUP_REMOVED lines=12> */
.L_x_7460:
[----:B------:R-:W-:Y:S01]  /*1f8e0*/  IMAD.MOV.U32 R13, RZ, RZ, R9 ;  /* 0x000000ffff0d7224 */ /* 0x000fe200078e0009 */
[----:B------:R-:W-:Y:S02]  /*1f8f0*/  MOV R12, 0x7 ;  /* 0x00000007000c7802 */ /* 0x000fe40000000f00 */
[----:B------:R-:W-:-:S07]  /*1f900*/  MOV R2, R14 ;  /* 0x0000000e00027202 */ /* 0x000fce0000000f00 */
[----:B------:R-:W-:Y:S05]  /*1f910*/  WARPSYNC.COLLECTIVE R15, `(.L_x_7461) ;  /* 0x000000000f087348 */ /* 0x000fea0003c00000 */
[----:B------:R0:W1:Y:S02]  /*1f920*/  SHFL.IDX P6, R14, R13, R12, R11 ;  /* 0x0000000c0d0e7389 */ /* 0x00006400000c000b */
[----:B01----:R-:W-:Y:S01]  /*1f930*/  ENDCOLLECTIVE ;  /* 0x000000000000791b */ /* 0x003fe20003800000 */
.L_x_7461:
        /* <DEDUP_REMOVED lines=12> */
.L_x_7462:
[----:B------:R-:W-:Y:S01]  /*1fa00*/  MOV R2, R14 ;  /* 0x0000000e00027202 */ /* 0x000fe20000000f00 */
[----:B------:R-:W-:Y:S06]  /*1fa10*/  BRA `(.L_x_7463) ;  /* 0xffffff9c001c7947 */ /* 0x000fec000383ffff */
.L_x_7253:
[----:B-1----:R1:W3:Y:S02]  /*1fa20*/  SYNCS.PHASECHK.TRANS64.TRYWAIT P0, [R6+URZ+0x28860], R3 ;  /* 0x02886003060075a7 */ /* 0x0022e4000800017f */
[----:B---3--:R-:W-:Y:S05]  /*1fa30*/  @!P0 NANOSLEEP.SYNCS 0x989680 ;  /* 0x009896800000895d */ /* 0x008fea0003900000 */
[----:B------:R-:W3:Y:S02]  /*1fa40*/  @!P0 SYNCS.PHASECHK.TRANS64 P0, [R6+URZ+0x28860], R3 ;  /* 0x02886003060085a7 */ /* 0x000ee4000800007f */
[----:B---3--:R-:W-:Y:S05]  /*1fa50*/  @!P0 BRA `(.L_x_7253) ;  /* 0xfffffffc00f08947 */ /* 0x008fea000383ffff */
[----:B------:R-:W-:Y:S05]  /*1fa60*/  BRA `(.L_x_7464) ;  /* 0xffffff9c00787947 */ /* 0x000fea000383ffff */
.L_x_7254:
[----:B------:R-:W-:Y:S01]  /*1fa70*/  BSSY B1, `(.L_x_7465) ;  /* 0x0000008000017945 */ /* 0x000fe20003800000 */
[----:B------:R-:W-:Y:S01]  /*1fa80*/  IMAD.MOV.U32 R13, RZ, RZ, R24 ;  /* 0x000000ffff0d7224 */ /* 0x000fe200078e0018 */
[----:B------:R-:W-:Y:S01]  /*1fa90*/  MOV R11, 0x181f ;  /* 0x0000181f000b7802 */ /* 0x000fe20000000f00 */
[----:B------:R-:W-:Y:S02]  /*1faa0*/  IMAD.MOV.U32 R12, RZ, RZ, RZ ;  /* 0x000000ffff0c7224 */ /* 0x000fe400078e00ff */
[----:B------:R-:W-:-:S07]  /*1fab0*/  IMAD.MOV.U32 R15, RZ, RZ, -0x1 ;  /* 0xffffffffff0f7424 */ /* 0x000fce00078e00ff */
[----:B-12---:R-:W-:Y:S05]  /*1fac0*/  WARPSYNC.COLLECTIVE R15, `(.L_x_7466) ;  /* 0x000000000f087348 */ /* 0x006fea0003c00000 */
[----:B--2---:R0:W2:Y:S02]  /*1fad0*/  SHFL.IDX P6, R14, R13, R12, R11 ;  /* 0x0000000c0d0e7389 */ /* 0x0040a400000c000b */
[----:B012---:R-:W-:Y:S01]  /*1fae0*/  ENDCOLLECTIVE ;  /* 0x000000000000791b */ /* 0x007fe20003800000 */
.L_x_7466:
[----:B------:R-:W-:Y:S05]  /*1faf0*/  BSYNC B1 ;  /* 0x0000000000017941 */ /* 0x000fea0003800000 */
.L_x_7465:
[----:B------:R-:W-:Y:S01]  /*1fb00*/  MOV R13, R23 ;  /* 0x00000017000d7202 */ /* 0x000fe20000000f00 */
[----:B------:R-:W-:Y:S01]  /*1fb10*/  IMAD.MOV.U32 R12, RZ, RZ, RZ ;  /* 0x000000ffff0c7224 */ /* 0x000fe200078e00ff */
[----:B------:R-:W-:Y:S01]  /*1fb20*/  MOV R15, 0xffffffff ;  /* 0xffffffff000f7802 */ /* 0x000fe20000000f00 */
[----:B------:R-:W-:Y:S01]  /*1fb30*/  IMAD.MOV.U32 R11, RZ, RZ, 0x181f ;  /* 0x0000181fff0b7424 */ /* 0x000fe200078e00ff */
[----:B------:R-:W-:Y:S01]  /*1fb40*/  LEA R7, R7, R22, 0x1 ;  /* 0x0000001607077211 */ /* 0x000fe200078e08ff */
[----:B------:R-:W-:-:S07]  /*1fb50*/  IMAD.MOV.U32 R3, RZ, RZ, R14 ;  /* 0x000000ffff037224 */ /* 0x000fce00078e000e */
[----:B------:R-:W-:Y:S05]  /*1fb60*/  WARPSYNC.COLLECTIVE R15, `(.L_x_7467) ;  /* 0x000000000f087348 */ /* 0x000fea0003c00000 */
[----:B------:R0:W1:Y:S02]  /*1fb70*/  SHFL.IDX P6, R14, R13, R12, R11 ;  /* 0x0000000c0d0e7389 */ /* 0x00006400000c000b */
[----:B01----:R-:W-:Y:S01]  /*1fb80*/  ENDCOLLECTIVE ;  /* 0x000000000000791b */ /* 0x003fe20003800000 */
.L_x_7467:
[----:B------:R-:W-:Y:S02]  /*1fb90*/  IMAD.MOV.U32 R13, RZ, RZ, R24 ;  /* 0x000000ffff0d7224 */ /* 0x000fe400078e0018 */
[----:B------:R-:W-:Y:S02]  /*1fba0*/  IMAD.MOV.U32 R12, RZ, RZ, 0x1 ;  /* 0x00000001ff0c7424 */ /* 0x000fe400078e00ff */
[----:B------:R-:W-:-:S07]  /*1fbb0*/  IMAD.MOV.U32 R2, RZ, RZ, R14 ;  /* 0x000000ffff027224 */ /* 0x000fce00078e000e */
[----:B------:R-:W-:Y:S05]  /*1fbc0*/  WARPSYNC.COLLECTIVE R15, `(.L_x_7468) ;  /* 0x000000000f087348 */ /* 0x000fea0003c00000 */
[----:B------:R0:W1:Y:S02]  /*1fbd0*/  SHFL.IDX P6, R14, R13, R12, R11 ;  /* 0x0000000c0d0e7389 */ /* 0x00006400000c000b */
[----:B01----:R-:W-:Y:S01]  /*1fbe0*/  ENDCOLLECTIVE ;  /* 0x000000000000791b */ /* 0x003fe20003800000 */
.L_x_7468:
        /* <DEDUP_REMOVED lines=10> */
[----:B0-----:R-:W-:-:S07]  /*1fc90*/  MOV R3, R14 ;  /* 0x0000000e00037202 */ /* 0x001fce0000000f00 */
[----:B------:R-:W-:Y:S05]  /*1fca0*/  WARPSYNC.COLLECTIVE R15, `(.L_x_7469) ;  /* 0x000000000f087348 */ /* 0x000fea0003c00000 */
[----:B------:R0:W1:Y:S02]  /*1fcb0*/  SHFL.IDX P6, R14, R13, R12, R11 ;  /* 0x0000000c0d0e7389 */ /* 0x00006400000c000b */
[----:B01----:R-:W-:Y:S01]  /*1fcc0*/  ENDCOLLECTIVE ;  /* 0x000000000000791b */ /* 0x003fe20003800000 */
.L_x_7469:
[----:B------:R-:W-:Y:S02]  /*1fcd0*/  IMAD.MOV.U32 R13, RZ, RZ, R24 ;  /* 0x000000ffff0d7224 */ /* 0x000fe400078e0018 */
[----:B------:R-:W-:Y:S02]  /*1fce0*/  IMAD.MOV.U32 R12, RZ, RZ, 0x2 ;  /* 0x00000002ff0c7424 */ /* 0x000fe400078e00ff */
[----:B------:R-:W-:-:S07]  /*1fcf0*/  IMAD.MOV.U32 R2, RZ, RZ, R14 ;  /* 0x000000ffff027224 */ /* 0x000fce00078e000e */
[----:B------:R-:W-:Y:S05]  /*1fd00*/  WARPSYNC.COLLECTIVE R15, `(.L_x_7470) ;  /* 0x000000000f087348 */ /* 0x000fea0003c00000 */
[----:B------:R0:W1:Y:S02]  /*1fd10*/  SHFL.IDX P6, R14, R13, R12, R11 ;  /* 0x0000000c0d0e7389 */ /* 0x00006400000c000b */
[----:B01----:R-:W-:Y:S01]  /*1fd20*/  ENDCOLLECTIVE ;  /* 0x000000000000791b */ /* 0x003fe20003800000 */
.L_x_7470:
        /* <DEDUP_REMOVED lines=14> */
.L_x_7471:
[----:B------:R-:W-:Y:S02]  /*1fe10*/  IMAD.MOV.U32 R13, RZ, RZ, R24 ;  /* 0x000000ffff0d7224 */ /* 0x000fe400078e0018 */
[----:B------:R-:W-:Y:S02]  /*1fe20*/  IMAD.MOV.U32 R12, RZ, RZ, 0x3 ;  /* 0x00000003ff0c7424 */ /* 0x000fe400078e00ff */
[----:B------:R-:W-:-:S07]  /*1fe30*/  IMAD.MOV.U32 R2, RZ, RZ, R14 ;  /* 0x000000ffff027224 */ /* 0x000fce00078e000e */
[----:B------:R-:W-:Y:S05]  /*1fe40*/  WARPSYNC.COLLECTIVE R15, `(.L_x_7472) ;  /* 0x000000000f087348 */ /* 0x000fea0003c00000 */
[----:B------:R0:W1:Y:S02]  /*1fe50*/  SHFL.IDX P6, R14, R13, R12, R11 ;  /* 0x0000000c0d0e7389 */ /* 0x00006400000c000b */
[----:B01----:R-:W-:Y:S01]  /*1fe60*/  ENDCOLLECTIVE ;  /* 0x000000000000791b */ /* 0x003fe20003800000 */
.L_x_7472:
        /* <DEDUP_REMOVED lines=14> */
.L_x_7473:
[----:B------:R-:W-:Y:S02]  /*1ff50*/  IMAD.MOV.U32 R13, RZ, RZ, R24 ;  /* 0x000000ffff0d7224 */ /* 0x000fe400078e0018 */
[----:B------:R-:W-:Y:S02]  /*1ff60*/  IMAD.MOV.U32 R12, RZ, RZ, 0x4 ;  /* 0x00000004ff0c7424 */ /* 0x000fe400078e00ff */
[----:B------:R-:W-:-:S07]  /*1ff70*/  IMAD.MOV.U32 R2, RZ, RZ, R14 ;  /* 0x000000ffff027224 */ /* 0x000fce00078e000e */
[----:B------:R-:W-:Y:S05]  /*1ff80*/  WARPSYNC.COLLECTIVE R15, `(.L_x_7474) ;  /* 0x000000000f087348 */ /* 0x000fea0003c00000 */
[----:B------:R0:W1:Y:S02]  /*1ff90*/  SHFL.IDX P6, R14, R13, R12, R11 ;  /* 0x0000000c0d0e7389 */ /* 0x00006400000c000b */
[----:B01----:R-:W-:Y:S01]  /*1ffa0*/  ENDCOLLECTIVE ;  /* 0x000000000000791b */ /* 0x003fe20003800000 */
.L_x_7474:
        /* <DEDUP_REMOVED lines=14> */
.L_x_7475:
[----:B------:R-:W-:Y:S02]  /*20090*/  IMAD.MOV.U32 R13, RZ, RZ, R24 ;  /* 0x000000ffff0d7224 */ /* 0x000fe400078e0018 */
[----:B------:R-:W-:Y:S02]  /*200a0*/  IMAD.MOV.U32 R12, RZ, RZ, 0x5 ;  /* 0x00000005ff0c7424 */ /* 0x000fe400078e00ff */
[----:B------:R-:W-:-:S07]  /*200b0*/  IMAD.MOV.U32 R2, RZ, RZ, R14 ;  /* 0x000000ffff027224 */ /* 0x000fce00078e000e */
[----:B------:R-:W-:Y:S05]  /*200c0*/  WARPSYNC.COLLECTIVE R15, `(.L_x_7476) ;  /* 0x000000000f087348 */ /* 0x000fea0003c00000 */
[----:B------:R0:W1:Y:S02]  /*200d0*/  SHFL.IDX P6, R14, R13, R12, R11 ;  /* 0x0000000c0d0e7389 */ /* 0x00006400000c000b */
[----:B01----:R-:W-:Y:S01]  /*200e0*/  ENDCOLLECTIVE ;  /* 0x000000000000791b */ /* 0x003fe20003800000 */
.L_x_7476:
        /* <DEDUP_REMOVED lines=14> */
.L_x_7477:
[----:B------:R-:W-:Y:S02]  /*201d0*/  IMAD.MOV.U32 R13, RZ, RZ, R24 ;  /* 0x000000ffff0d7224 */ /* 0x000fe400078e0018 */
[----:B------:R-:W-:Y:S02]  /*201e0*/  IMAD.MOV.U32 R12, RZ, RZ, 0x6 ;  /* 0x00000006ff0c7424 */ /* 0x000fe400078e00ff */
[----:B------:R-:W-:-:S07]  /*201f0*/  IMAD.MOV.U32 R2, RZ, RZ, R14 ;  /* 0x000000ffff027224 */ /* 0x000fce00078e000e */
[----:B------:R-:W-:Y:S05]  /*20200*/  WARPSYNC.COLLECTIVE R15, `(.L_x_7478) ;  /* 0x000000000f087348 */ /* 0x000fea0003c00000 */
[----:B------:R0:W1:Y:S02]  /*20210*/  SHFL.IDX P6, R14, R13, R12, R11 ;  /* 0x0000000c0d0e7389 */ /* 0x00006400000c000b */
[----:B01----:R-:W-:Y:S01]  /*20220*/  ENDCOLLECTIVE ;  /* 0x000000000000791b */ /* 0x003fe20003800000 */
.L_x_7478:
        /* <DEDUP_REMOVED lines=14> */
.L_x_7479:
[----:B------:R-:W-:Y:S02]  /*20310*/  IMAD.MOV.U32 R13, RZ, RZ, R24 ;  /* 0x000000ffff0d7224 */ /* 0x000fe400078e0018 */
[----:B------:R-:W-:Y:S02]  /*20320*/  IMAD.MOV.U32 R12, RZ, RZ, 0x7 ;  /* 0x00000007ff0c7424 */ /* 0x000fe400078e00ff */
[----:B------:R-:W-:-:S07]  /*20330*/  IMAD.MOV.U32 R2, RZ, RZ, R14 ;  /* 0x000000ffff027224 */ /* 0x000fce00078e000e */
[----:B------:R-:W-:Y:S05]  /*20340*/  WARPSYNC.COLLECTIVE R15, `(.L_x_7480) ;  /* 0x000000000f087348 */ /* 0x000fea0003c00000 */
[----:B------:R0:W1:Y:S02]  /*20350*/  SHFL.IDX P6, R14, R13, R12, R11 ;  /* 0x0000000c0d0e7389 */ /* 0x00006400000c000b */
[----:B01----:R-:W-:Y:S01]  /*20360*/  ENDCOLLECTIVE ;  /* 0x000000000000791b */ /* 0x003fe20003800000 */
.L_x_7480:
        /* <DEDUP_REMOVED lines=13> */
.L_x_7481:
[----:B------:R-:W-:Y:S01]  /*20440*/  @!PT LDS RZ, [RZ] ;  /* 0x00000000fffff984 */ /* 0x000fe20000000800 */
[----:B------:R-:W-:Y:S01]  /*20450*/  @!PT LDS RZ, [RZ] ;  /* 0x00000000fffff984 */ /* 0x000fe20000000800 */
[----:B------:R-:W-:Y:S01]  /*20460*/  @!PT LDS RZ, [RZ] ;  /* 0x00000000fffff984 */ /* 0x000fe20000000800 */
[----:B------:R1:W-:Y:S01]  /*20470*/  LDGSTS.E.BYPASS.LTC128B.128 [R7+0x7400], desc[UR42][R2.64+0x80], !P0 ;  /* 0x0740008002077fae */ /* 0x0003e2000c101d6a */
[----:B------:R-:W-:Y:S05]  /*20480*/  BRA `(.L_x_7482) ;  /* 0xffffff9800007947 */ /* 0x000fea000383ffff */
.L_x_7262:
[----:B0-----:R0:W1:Y:S02]  /*20490*/  SYNCS.PHASECHK.TRANS64.TRYWAIT P0, [R0+URZ+0x28860], R3 ;  /* 0x02886003000075a7 */ /* 0x001064000800017f */
[----:B-1----:R-:W-:Y:S05]  /*204a0*/  @!P0 NANOSLEEP.SYNCS 0x989680 ;  /* 0x009896800000895d */ /* 0x002fea0003900000 */
[----:B------:R-:W1:Y:S02]  /*204b0*/  @!P0 SYNCS.PHASECHK.TRANS64 P0, [R0+URZ+0x28860], R3 ;  /* 0x02886003000085a7 */ /* 0x000e64000800007f */
[----:B-1----:R-:W-:Y:S05]  /*204c0*/  @!P0 BRA `(.L_x_7262) ;  /* 0xfffffffc00f08947 */ /* 0x002fea000383ffff */
[----:B------:R-:W-:Y:S05]  /*204d0*/  BRA `(.L_x_7483) ;  /* 0xffffff9c00147947 */ /* 0x000fea000383ffff */
.L_x_7263:
        /* <DEDUP_REMOVED lines=8> */
.L_x_7485:
[----:B------:R-:W-:Y:S05]  /*20560*/  BSYNC B0 ;  /* 0x0000000000007941 */ /* 0x000fea0003800000 */
.L_x_7484:
[----:B------:R-:W-:Y:S01]  /*20570*/  IMAD.MOV.U32 R13, RZ, RZ, R23 ;  /* 0x000000ffff0d7224 */ /* 0x000fe200078e0017 */
[----:B------:R-:W-:Y:S01]  /*20580*/  MOV R11, 0x181f ;  /* 0x0000181f000b7802 */ /* 0x000fe20000000f00 */
[----:B------:R-:W-:Y:S01]  /*20590*/  IMAD.MOV.U32 R12, RZ, RZ, RZ ;  /* 0x000000ffff0c7224 */ /* 0x000fe200078e00ff */
[----:B------:R-:W-:Y:S01]  /*205a0*/  MOV R3, R14 ;  /* 0x0000000e00037202 */ /* 0x000fe20000000f00 */
[----:B------:R-:W-:Y:S02]  /*205b0*/  IMAD.MOV.U32 R15, RZ, RZ, -0x1 ;  /* 0xffffffffff0f7424 */ /* 0x000fe400078e00ff */
[----:B------:R-:W-:Y:S02]  /*205c0*/  IMAD.SHL.U32 R5, R31, 0x2, RZ ;  /* 0x000000021f057824 */ /* 0x000fe400078e00ff */
[----:B------:R-:W-:-:S07]  /*205d0*/  IMAD R4, R9, 0x2, R22 ;  /* 0x0000000209047824 */ /* 0x000fce00078e0216 */
[----:B------:R-:W-:Y:S05]  /*205e0*/  WARPSYNC.COLLECTIVE R15, `(.L_x_7486) ;  /* 0x000000000f087348 */ /* 0x000fea0003c00000 */
[----:B------:R0:W1:Y:S02]  /*205f0*/  SHFL.IDX P6, R14, R13, R12, R11 ;  /* 0x0000000c0d0e7389 */ /* 0x00006400000c000b */
[----:B01----:R-:W-:Y:S01]  /*20600*/  ENDCOLLECTIVE ;  /* 0x000000000000791b */ /* 0x003fe20003800000 */
.L_x_7486:
[----:B------:R-:W-:Y:S02]  /*20610*/  ULDC UR4, c[0x0][0x2f4] ;  /* 0x0000bd0000047ab9 */ /* 0x000fe40000000800 */
[----:B------:R-:W-:Y:S02]  /*20620*/  ISETP.GE.AND P1, PT, R31, UR4, PT ;  /* 0x000000041f007c0c */ /* 0x000fe4000bf26270 */
[----:B------:R-:W-:Y:S02]  /*20630*/  ISETP.GE.AND P0, PT, R30, UR4, PT ;  /* 0x000000041e007c0c */ /* 0x000fe4000bf06270 */
[C---:B------:R-:W-:Y:S02]  /*20640*/  ISETP.LT.OR P3, PT, R6.reuse, 0x1, P1 ;  /* 0x000000010600780c */ /* 0x040fe40000f61670 */
[----:B------:R-:W-:Y:S01]  /*20650*/  ISETP.LT.OR P4, PT, R6, 0x1, P0 ;  /* 0x000000010600780c */ /* 0x000fe20000781670 */
[----:B------:R-:W-:Y:S01]  /*20660*/  IMAD.MOV.U32 R13, RZ, RZ, R24 ;  /* 0x000000ffff0d7224 */ /* 0x000fe200078e0018 */
[----:B------:R-:W-:-:S02]  /*20670*/  MOV R12, 0x1 ;  /* 0x00000001000c7802 */ /* 0x000fc40000000f00 */
[----:B------:R-:W-:-:S13]  /*20680*/  IADD3 R2, P2, R14, R5, RZ ;  /* 0x000000050e027210 */ /* 0x000fda0007f5e0ff */
[----:B------:R-:W-:Y:S05]  /*20690*/  WARPSYNC.COLLECTIVE R15, `(.L_x_7487) ;  /* 0x000000000f087348 */ /* 0x000fea0003c00000 */
[----:B------:R0:W1:Y:S02]  /*206a0*/  SHFL.IDX P6, R14, R13, R12, R11 ;  /* 0x0000000c0d0e7389 */ /* 0x00006400000c000b */
[----:B01----:R-:W-:Y:S01]  /*206b0*/  ENDCOLLECTIVE ;  /* 0x000000000000791b */ /* 0x003fe20003800000 */
.L_x_7487:
[----:B------:R-:W-:-:S05]  /*206c0*/  IADD3.X R3, RZ, R3, RZ, P2, !PT ;  /* 0x00000003ff037210 */ /* 0x000fca00017fe4ff */
        /* <DEDUP_REMOVED lines=12> */
.L_x_7488:
[----:B------:R-:W-:Y:S01]  /*20790*/  IMAD.MOV.U32 R13, RZ, RZ, R24 ;  /* 0x000000ffff0d7224 */ /* 0x000fe200078e0018 */
[----:B------:R-:W-:Y:S02]  /*207a0*/  MOV R12, 0x2 ;  /* 0x00000002000c7802 */ /* 0x000fe40000000f00 */
[----:B------:R-:W-:-:S07]  /*207b0*/  MOV R10, R14 ;  /* 0x0000000e000a7202 */ /* 0x000fce0000000f00 */
[----:B------:R-:W-:Y:S05]  /*207c0*/  WARPSYNC.COLLECTIVE R15, `(.L_x_7489) ;  /* 0x000000000f087348 */ /* 0x000fea0003c00000 */
[----:B------:R0:W1:Y:S02]  /*207d0*/  SHFL.IDX P6, R14, R13, R12, R11 ;  /* 0x0000000c0d0e7389 */ /* 0x00006400000c000b */
[----:B01----:R-:W-:Y:S01]  /*207e0*/  ENDCOLLECTIVE ;  /* 0x000000000000791b */ /* 0x003fe20003800000 */
.L_x_7489:
[----:B------:R-:W-:-:S05]  /*207f0*/  IADD3 R2, P2, R10, R5, RZ ;  /* 0x000000050a027210 */ /* 0x000fca0007f5e0ff */
[----:B------:R-:W-:-:S05]  /*20800*/  IMAD.X R3, RZ, RZ, R7, P2 ;  /* 0x000000ffff037224 */ /* 0x000fca00010e0607 */
[----:B------:R-:W-:Y:S01]  /*20810*/  @!PT LDS RZ, [RZ] ;  /* 0x00000000fffff984 */ /* 0x000fe20000000800 */
[----:B------:R-:W-:Y:S01]  /*20820*/  @!PT LDS RZ, [RZ] ;  /* 0x00000000fffff984 */ /* 0x000fe20000000800 */
[----:B------:R-:W-:Y:S01]  /*20830*/  @!PT LDS RZ, [RZ] ;  /* 0x00000000fffff984 */ /* 0x000fe20000000800 */
        /* <DEDUP_REMOVED lines=9> */
.L_x_7490:
[----:B------:R-:W-:Y:S02]  /*208d0*/  IMAD.MOV.U32 R13, RZ, RZ, R24 ;  /* 0x000000ffff0d7224 */ /* 0x000fe400078e0018 */
[----:B------:R-:W-:Y:S01]  /*208e0*/  IMAD.MOV.U32 R12, RZ, RZ, 0x3 ;  /* 0x00000003ff0c7424 */ /* 0x000fe200078e00ff */
[----:B------:R-:W-:-:S13]  /*208f0*/  IADD3 R2, P2, R14, R5, RZ ;  /* 0x000000050e027210 */ /* 0x000fda0007f5e0ff */
[----:B------:R-:W-:Y:S05]  /*20900*/  WARPSYNC.COLLECTIVE R15, `(.L_x_7491) ;  /* 0x000000000f087348 */ /* 0x000fea0003c00000 */
[----:B------:R0:W1:Y:S02]  /*20910*/  SHFL.IDX P6, R14, R13, R12, R11 ;  /* 0x0000000c0d0e7389 */ /* 0x00006400000c000b */
[----:B01----:R-:W-:Y:S01]  /*20920*/  ENDCOLLECTIVE ;  /* 0x000000000000791b */ /* 0x003fe20003800000 */
.L_x_7491:
        /* <DEDUP_REMOVED lines=13> */
.L_x_7492:
[----:B------:R-:W-:Y:S01]  /*20a00*/  MOV R13, R24 ;  /* 0x00000018000d7202 */ /* 0x000fe20000000f00 */
[----:B------:R-:W-:Y:S01]  /*20a10*/  IMAD.MOV.U32 R12, RZ, RZ, 0x4 ;  /* 0x00000004ff0c7424 */ /* 0x000fe200078e00ff */
[----:B------:R-:W-:-:S13]  /*20a20*/  IADD3 R2, P2, R14, R5, RZ ;  /* 0x000000050e027210 */ /* 0x000fda0007f5e0ff */
[----:B------:R-:W-:Y:S05]  /*20a30*/  WARPSYNC.COLLECTIVE R15, `(.L_x_7493) ;  /* 0x000000000f087348 */ /* 0x000fea0003c00000 */
[----:B------:R0:W1:Y:S02]  /*20a40*/  SHFL.IDX P6, R14, R13, R12, R11 ;  /* 0x0000000c0d0e7389 */ /* 0x00006400000c000b */
[----:B01----:R-:W-:Y:S01]  /*20a50*/  ENDCOLLECTIVE ;  /* 0x000000000000791b */ /* 0x003fe20003800000 */
.L_x_7493:
[----:B------:R-:W-:-:S05]  /*20a60*/  IMAD.X R3, RZ, RZ, R7, P2 ;  /* 0x000000ffff037224 */ /* 0x000fca00010e0607 */
        /* <DEDUP_REMOVED lines=12> */
.L_x_7494:
[----:B------:R-:W-:Y:S01]  /*20b30*/  MOV R13, R24 ;  /* 0x00000018000d7202 */ /* 0x000fe20000000f00 */
[----:B------:R-:W-:Y:S02]  /*20b40*/  IMAD.MOV.U32 R12, RZ, RZ, 0x5 ;  /* 0x00000005ff0c7424 */ /* 0x000fe400078e00ff */
[----:B------:R-:W-:-:S07]  /*20b50*/  IMAD.MOV.U32 R10, RZ, RZ, R14 ;  /* 0x000000ffff0a7224 */ /* 0x000fce00078e000e */
[----:B------:R-:W-:Y:S05]  /*20b60*/  WARPSYNC.COLLECTIVE R15, `(.L_x_7495) ;  /* 0x000000000f087348 */ /* 0x000fea0003c00000 */
[----:B------:R0:W1:Y:S02]  /*20b70*/  SHFL.IDX P6, R14, R13, R12, R11 ;  /* 0x0000000c0d0e7389 */ /* 0x00006400000c000b */
[----:B01----:R-:W-:Y:S01]  /*20b80*/  ENDCOLLECTIVE ;  /* 0x000000000000791b */ /* 0x003fe20003800000 */
.L_x_7495:
[----:B------:R-:W-:-:S05]  /*20b90*/  IADD3 R2, P2, R10, R5, RZ ;  /* 0x000000050a027210 */ /* 0x000fca0007f5e0ff */
[----:B------:R-:W-:-:S05]  /*20ba0*/  IMAD.X R3, RZ, RZ, R8, P2 ;  /* 0x000000ffff037224 */ /* 0x000fca00010e0608 */
[----:B------:R-:W-:Y:S01]  /*20bb0*/  @!PT LDS RZ, [RZ] ;  /* 0x00000000fffff984 */ /* 0x000fe20000000800 */
[----:B------:R-:W-:Y:S01]  /*20bc0*/  @!PT LDS RZ, [RZ] ;  /* 0x00000000fffff984 */ /* 0x000fe20000000800 */
[----:B------:R-:W-:Y:S01]  /*20bd0*/  @!PT LDS RZ, [RZ] ;  /* 0x00000000fffff984 */ /* 0x000fe20000000800 */
[----:B------:R0:W-:Y:S01]  /*20be0*/  LDGSTS.E.BYPASS.LTC128B.128 [R4+0x2400], desc[UR42][R2.64], !P3 ;  /* 0x0240000002047fae */ /* 0x0001e2000d901d6a */
[----:B------:R-:W-:Y:S02]  /*20bf0*/  MOV R13, R23 ;  /* 0x00000017000d7202 */ /* 0x000fe40000000f00 */
[C---:B------:R-:W-:Y:S01]  /*20c00*/  ISETP.LT.OR P3, PT, R6.reuse, 0x51, P1 ;  /* 0x000000510600780c */ /* 0x040fe20000f61670 */
[----:B------:R0:W-:Y:S01]  /*20c10*/  LDGSTS.E.BYPASS.LTC128B.128 [R4+0x6400], desc[UR42][R2.64+0x80], !P4 ;  /* 0x0640008002047fae */ /* 0x0001e2000e101d6a */
[----:B------:R-:W-:Y:S01]  /*20c20*/  ISETP.LT.OR P4, PT, R6, 0x51, P0 ;  /* 0x000000510600780c */ /* 0x000fe20000781670 */
[----:B------:R-:W-:-:S12]  /*20c30*/  IMAD.MOV.U32 R7, RZ, RZ, R14 ;  /* 0x000000ffff077224 */ /* 0x000fd800078e000e */
[----:B0-----:R-:W-:Y:S05]  /*20c40*/  WARPSYNC.COLLECTIVE R15, `(.L_x_7496) ;  /* 0x000000000f087348 */ /* 0x001fea0003c00000 */
[----:B------:R1:W2:Y:S02]  /*20c50*/  SHFL.IDX P6, R14, R13, R12, R11 ;  /* 0x0000000c0d0e7389 */ /* 0x0002a400000c000b */
[----:B012---:R-:W-:Y:S01]  /*20c60*/  ENDCOLLECTIVE ;  /* 0x000000000000791b */ /* 0x007fe20003800000 */
.L_x_7496:
[----:B------:R-:W-:Y:S01]  /*20c70*/  IMAD.MOV.U32 R13, RZ, RZ, R24 ;  /* 0x000000ffff0d7224 */ /* 0x000fe200078e0018 */
[----:B------:R-:W-:Y:S02]  /*20c80*/  MOV R12, 0x6 ;  /* 0x00000006000c7802 */ /* 0x000fe40000000f00 */
[----:B------:R-:W-:-:S13]  /*20c90*/  IADD3 R2, P2, R14, R5, RZ ;  /* 0x000000050e027210 */ /* 0x000fda0007f5e0ff */
[----:B------:R-:W-:Y:S05]  /*20ca0*/  WARPSYNC.COLLECTIVE R15, `(.L_x_7497) ;  /* 0x000000000f087348 */ /* 0x000fea0003c00000 */
[----:B------:R0:W1:Y:S02]  /*20cb0*/  SHFL.IDX P6, R14, R13, R12, R11 ;  /* 0x0000000c0d0e7389 */ /* 0x00006400000c000b */
[----:B01----:R-:W-:Y:S01]  /*20cc0*/  ENDCOLLECTIVE ;  /* 0x000000000000791b */ /* 0x003fe20003800000 */
.L_x_7497:
        /* <DEDUP_REMOVED lines=13> */
.L_x_7498:
[----:B------:R-:W-:Y:S01]  /*20da0*/  IMAD.MOV.U32 R13, RZ, RZ, R24 ;  /* 0x000000ffff0d7224 */ /* 0x000fe200078e0018 */
[----:B------:R-:W-:Y:S02]  /*20db0*/  MOV R12, 0x7 ;  /* 0x00000007000c7802 */ /* 0x000fe40000000f00 */
[----:B------:R-:W-:-:S07]  /*20dc0*/  MOV R10, R14 ;  /* 0x0000000e000a7202 */ /* 0x000fce0000000f00 */
[----:B------:R-:W-:Y:S05]  /*20dd0*/  WARPSYNC.COLLECTIVE R15, `(.L_x_7499) ;  /* 0x000000000f087348 */ /* 0x000fea0003c00000 */
[----:B------:R0:W1:Y:S02]  /*20de0*/  SHFL.IDX P6, R14, R13, R12, R11 ;  /* 0x0000000c0d0e7389 */ /* 0x00006400000c000b */
[----:B01----:R-:W-:Y:S01]  /*20df0*/  ENDCOLLECTIVE ;  /* 0x000000000000791b */ /* 0x003fe20003800000 */
.L_x_7499:
        /* <DEDUP_REMOVED lines=12> */
.L_x_7500:
[----:B------:R-:W-:Y:S05]  /*20ec0*/  BRA `(.L_x_7501) ;  /* 0xffffff9400b47947 */ /* 0x000fea000383ffff */
.L_x_7268:
        /* <DEDUP_REMOVED lines=8> */
.L_x_7503:
[----:B------:R-:W-:Y:S05]  /*20f50*/  BSYNC B0 ;  /* 0x0000000000007941 */ /* 0x000fea0003800000 */
.L_x_7502:
        /* <DEDUP_REMOVED lines=9> */
.L_x_7504:
        /* <DEDUP_REMOVED lines=24> */
.L_x_7505:
[----:B------:R-:W-:Y:S02]  /*21170*/  MOV R12, 0x2 ;  /* 0x00000002000c7802 */ /* 0x000fe40000000f00 */
[----:B------:R-:W-:-:S05]  /*21180*/  SEL R14, R14, RZ, P1 ;  /* 0x000000ff0e0e7207 */ /* 0x000fca0000800000 */
[----:B------:R-:W-:-:S04]  /*21190*/  IMAD.IADD R5, R13, 0x1, R14 ;  /* 0x000000010d057824 */ /* 0x000fc800078e020e */
[----:B------:R-:W-:-:S07]  /*211a0*/  IMAD.MOV.U32 R13, RZ, RZ, R5 ;  /* 0x000000ffff0d7224 */ /* 0x000fce00078e0005 */
[----:B------:R-:W-:Y:S05]  /*211b0*/  WARPSYNC.COLLECTIVE R15, `(.L_x_7506) ;  /* 0x000000000f087348 */ /* 0x000fea0003c00000 */
[----:B------:R0:W1:Y:S02]  /*211c0*/  SHFL.UP P6, R14, R13, R12, R11 ;  /* 0x0400000c0d0e7389 */ /* 0x00006400000c000b */
[----:B01----:R-:W-:Y:S01]  /*211d0*/  ENDCOLLECTIVE ;  /* 0x000000000000791b */ /* 0x003fe20003800000 */
.L_x_7506:
[----:B------:R-:W-:Y:S02]  /*211e0*/  MOV R12, 0x4 ;  /* 0x00000004000c7802 */ /* 0x000fe40000000f00 */
[----:B------:R-:W-:-:S05]  /*211f0*/  SEL R2, R14, RZ, P2 ;  /* 0x000000ff0e027207 */ /* 0x000fca0001000000 */
[----:B------:R-:W-:-:S04]  /*21200*/  IMAD.IADD R2, R5, 0x1, R2 ;  /* 0x0000000105027824 */ /* 0x000fc800078e0202 */
[----:B------:R-:W-:-:S07]  /*21210*/  IMAD.MOV.U32 R13, RZ, RZ, R2 ;  /* 0x000000ffff0d7224 */ /* 0x000fce00078e0002 */
[----:B------:R-:W-:Y:S05]  /*21220*/  WARPSYNC.COLLECTIVE R15, `(.L_x_7507) ;  /* 0x000000000f087348 */ /* 0x000fea0003c00000 */
[----:B------:R0:W1:Y:S02]  /*21230*/  SHFL.UP P6, R14, R13, R12, R11 ;  /* 0x0400000c0d0e7389 */ /* 0x00006400000c000b */
[----:B01----:R-:W-:Y:S01]  /*21240*/  ENDCOLLECTIVE ;  /* 0x000000000000791b */ /* 0x003fe20003800000 */
.L_x_7507:
[----:B------:R-:W-:Y:S02]  /*21250*/  MOV R12, 0x8 ;  /* 0x00000008000c7802 */ /* 0x000fe40000000f00 */
[----:B------:R-:W-:-:S05]  /*21260*/  SEL R3, R14, RZ, P3 ;  /* 0x000000ff0e037207 */ /* 0x000fca0001800000 */
[----:B------:R-:W-:-:S04]  /*21270*/  IMAD.IADD R3, R2, 0x1, R3 ;  /* 0x0000000102037824 */ /* 0x000fc800078e0203 */
[----:B------:R-:W-:-:S07]  /*21280*/  IMAD.MOV.U32 R13, RZ, RZ, R3 ;  /* 0x000000ffff0d7224 */ /* 0x000fce00078e0003 */
[----:B------:R-:W-:Y:S05]  /*21290*/  WARPSYNC.COLLECTIVE R15, `(.L_x_7508) ;  /* 0x000000000f087348 */ /* 0x000fea0003c00000 */
[----:B------:R0:W1:Y:S02]  /*212a0*/  SHFL.UP P6, R14, R13, R12, R11 ;  /* 0x0400000c0d0e7389 */ /* 0x00006400000c000b */
[----:B01----:R-:W-:Y:S01]  /*212b0*/  ENDCOLLECTIVE ;  /* 0x000000000000791b */ /* 0x003fe20003800000 */
.L_x_7508:
[----:B------:R-:W-:Y:S02]  /*212c0*/  MOV R12, 0x10 ;  /* 0x00000010000c7802 */ /* 0x000fe40000000f00 */
[----:B------:R-:W-:-:S05]  /*212d0*/  SEL R14, R14, RZ, P4 ;  /* 0x000000ff0e0e7207 */ /* 0x000fca0002000000 */
[----:B------:R-:W-:-:S04]  /*212e0*/  IMAD.IADD R5, R3, 0x1, R14 ;  /* 0x0000000103057824 */ /* 0x000fc800078e020e */
[----:B------:R-:W-:-:S07]  /*212f0*/  IMAD.MOV.U32 R13, RZ, RZ, R5 ;  /* 0x000000ffff0d7224 */ /* 0x000fce00078e0005 */
[----:B------:R-:W-:Y:S05]  /*21300*/  WARPSYNC.COLLECTIVE R15, `(.L_x_7509) ;  /* 0x000000000f087348 */ /* 0x000fea0003c00000 */
[----:B------:R0:W1:Y:S02]  /*21310*/  SHFL.UP P6, R14, R13, R12, R11 ;  /* 0x0400000c0d0e7389 */ /* 0x00006400000c000b */
[----:B01----:R-:W-:Y:S01]  /*21320*/  ENDCOLLECTIVE ;  /* 0x000000000000791b */ /* 0x003fe20003800000 */
.L_x_7509:
        /* <DEDUP_REMOVED lines=8> */
.L_x_7510:
[----:B------:R-:W-:Y:S05]  /*213b0*/  BRA `(.L_x_7511) ;  /* 0xffffff9400c47947 */ /* 0x000fea000383ffff */
.L_x_7271:
[----:B------:R-:W-:Y:S01]  /*213c0*/  BSSY B0, `(.L_x_7512) ;  /* 0x0000007000007945 */ /* 0x000fe20003800000 */
[----:B------:R-:W-:Y:S01]  /*213d0*/  MOV R12, 0x1 ;  /* 0x00000001000c7802 */ /* 0x000fe20000000f00 */
[----:B------:R-:W-:Y:S02]  /*213e0*/  IMAD.MOV.U32 R11, RZ, RZ, RZ ;  /* 0x000000ffff0b7224 */ /* 0x000fe400078e00ff */
[----:B------:R-:W-:-:S07]  /*213f0*/  IMAD.MOV.U32 R15, RZ, RZ, -0x1 ;  /* 0xffffffffff0f7424 */ /* 0x000fce00078e00ff */
[----:B------:R-:W-:Y:S05]  /*21400*/  WARPSYNC.COLLECTIVE R15, `(.L_x_7513) ;  /* 0x000000000f087348 */ /* 0x000fea0003c00000 */
[----:B------:R0:W1:Y:S02]  /*21410*/  SHFL.UP P6, R14, R13, R12, R11 ;  /* 0x0400000c0d0e7389 */ /* 0x00006400000c000b */
[----:B01----:R-:W-:Y:S01]  /*21420*/  ENDCOLLECTIVE ;  /* 0x000000000000791b */ /* 0x003fe20003800000 */
.L_x_7513:
[----:B------:R-:W-:Y:S05]  /*21430*/  BSYNC B0 ;  /* 0x0000000000007941 */ /* 0x000fea0003800000 */
.L_x_7512:
        /* <DEDUP_REMOVED lines=8> */
.L_x_7514:
[----:B------:R-:W-:Y:S02]  /*214c0*/  MOV R12, 0x4 ;  /* 0x00000004000c7802 */ /* 0x000fe40000000f00 */
[----:B------:R-:W-:-:S05]  /*214d0*/  SEL R2, R14, RZ, P2 ;  /* 0x000000ff0e027207 */ /* 0x000fca0001000000 */
[----:B------:R-:W-:-:S04]  /*214e0*/  IMAD.IADD R2, R13, 0x1, R2 ;  /* 0x000000010d027824 */ /* 0x000fc800078e0202 */
[----:B------:R-:W-:-:S07]  /*214f0*/  IMAD.MOV.U32 R13, RZ, RZ, R2 ;  /* 0x000000ffff0d7224 */ /* 0x000fce00078e0002 */
[----:B------:R-:W-:Y:S05]  /*21500*/  WARPSYNC.COLLECTIVE R15, `(.L_x_7515) ;  /* 0x000000000f087348 */ /* 0x000fea0003c00000 */
[----:B------:R0:W1:Y:S02]  /*21510*/  SHFL.UP P6, R14, R13, R12, R11 ;  /* 0x0400000c0d0e7389 */ /* 0x00006400000c000b */
[----:B01----:R-:W-:Y:S01]  /*21520*/  ENDCOLLECTIVE ;  /* 0x000000000000791b */ /* 0x003fe20003800000 */
.L_x_7515:
[----:B------:R-:W-:Y:S02]  /*21530*/  MOV R12, 0x8 ;  /* 0x00000008000c7802 */ /* 0x000fe40000000f00 */
[----:B------:R-:W-:-:S05]  /*21540*/  SEL R3, R14, RZ, P3 ;  /* 0x000000ff0e037207 */ /* 0x000fca0001800000 */
[----:B------:R-:W-:-:S04]  /*21550*/  IMAD.IADD R3, R2, 0x1, R3 ;  /* 0x0000000102037824 */ /* 0x000fc800078e0203 */
[----:B------:R-:W-:-:S07]  /*21560*/  IMAD.MOV.U32 R13, RZ, RZ, R3 ;  /* 0x000000ffff0d7224 */ /* 0x000fce00078e0003 */
[----:B------:R-:W-:Y:S05]  /*21570*/  WARPSYNC.COLLECTIVE R15, `(.L_x_7516) ;  /* 0x000000000f087348 */ /* 0x000fea0003c00000 */
[----:B------:R0:W1:Y:S02]  /*21580*/  SHFL.UP P6, R14, R13, R12, R11 ;  /* 0x0400000c0d0e7389 */ /* 0x00006400000c000b */
[----:B01----:R-:W-:Y:S01]  /*21590*/  ENDCOLLECTIVE ;  /* 0x000000000000791b */ /* 0x003fe20003800000 */
.L_x_7516:
[----:B------:R-:W-:Y:S02]  /*215a0*/  MOV R12, 0x10 ;  /* 0x00000010000c7802 */ /* 0x000fe40000000f00 */
[----:B------:R-:W-:-:S05]  /*215b0*/  SEL R14, R14, RZ, P4 ;  /* 0x000000ff0e0e7207 */ /* 0x000fca0002000000 */
[----:B------:R-:W-:-:S04]  /*215c0*/  IMAD.IADD R5, R3, 0x1, R14 ;  /* 0x0000000103057824 */ /* 0x000fc800078e020e */
[----:B------:R-:W-:-:S07]  /*215d0*/  IMAD.MOV.U32 R13, RZ, RZ, R5 ;  /* 0x000000ffff0d7224 */ /* 0x000fce00078e0005 */
[----:B------:R-:W-:Y:S05]  /*215e0*/  WARPSYNC.COLLECTIVE R15, `(.L_x_7517) ;  /* 0x000000000f087348 */ /* 0x000fea0003c00000 */
[----:B------:R0:W1:Y:S02]  /*215f0*/  SHFL.UP P6, R14, R13, R12, R11 ;  /* 0x0400000c0d0e7389 */ /* 0x00006400000c000b */
[----:B01----:R-:W-:Y:S01]  /*21600*/  ENDCOLLECTIVE ;  /* 0x000000000000791b */ /* 0x003fe20003800000 */
.L_x_7517:
        /* <DEDUP_REMOVED lines=8> */
.L_x_7518:
[----:B------:R-:W-:Y:S05]  /*21690*/  BRA `(.L_x_7519) ;  /* 0xffffff9400b07947 */ /* 0x000fea000383ffff */
.L_x_7273:
[----:B------:R-:W-:Y:S01]  /*216a0*/  BSSY B0, `(.L_x_7520) ;  /* 0x0000006000007945 */ /* 0x000fe20003800000 */
[----:B------:R-:W-:Y:S01]  /*216b0*/  PLOP3.LUT P6, PT, P6, PT, PT, 0x8, 0x0 ;  /* 0x000000000000781c */ /* 0x000fe200037ce170 */
[----:B------:R-:W-:-:S12]  /*216c0*/  IMAD.MOV.U32 R15, RZ, RZ, -0x1 ;  /* 0xffffffffff0f7424 */ /* 0x000fd800078e00ff */
[----:B0-----:R-:W-:Y:S05]  /*216d0*/  WARPSYNC.COLLECTIVE R15, `(.L_x_7521) ;  /* 0x000000000f087348 */ /* 0x001fea0003c00000 */
[----:B------:R-:W-:Y:S01]  /*216e0*/  VOTE.ANY R14, PT, P6 ;  /* 0x00000000000e7806 */ /* 0x000fe200030e0100 */
[----:B0-----:R-:W-:Y:S06]  /*216f0*/  ENDCOLLECTIVE ;  /* 0x000000000000791b */ /* 0x001fec0003800000 */
.L_x_7521:
[----:B------:R-:W-:Y:S05]  /*21700*/  BSYNC B0 ;  /* 0x0000000000007941 */ /* 0x000fea0003800000 */
.L_x_7520:
        /* <DEDUP_REMOVED lines=9> */
.L_x_7522:
[----:B------:R-:W-:Y:S01]  /*217a0*/  MOV R13, R4 ;  /* 0x00000004000d7202 */ /* 0x000fe20000000f00 */
[----:B------:R-:W-:-:S07]  /*217b0*/  IMAD.MOV.U32 R7, RZ, RZ, R14 ;  /* 0x000000ffff077224 */ /* 0x000fce00078e000e */
[----:B------:R-:W-:Y:S05]  /*217c0*/  WARPSYNC.COLLECTIVE R15, `(.L_x_7523) ;  /* 0x000000000f087348 */ /* 0x000fea0003c00000 */
[----:B------:R0:W1:Y:S02]  /*217d0*/  SHFL.IDX P6, R14, R13, R12, R11 ;  /* 0x0000000c0d0e7389 */ /* 0x00006400000c000b */
[----:B01----:R-:W-:Y:S01]  /*217e0*/  ENDCOLLECTIVE ;  /* 0x000000000000791b */ /* 0x003fe20003800000 */
.L_x_7523:
[----:B------:R-:W-:Y:S01]  /*217f0*/  IMAD.MOV.U32 R4, RZ, RZ, R14 ;  /* 0x000000ffff047224 */ /* 0x000fe200078e000e */
[----:B------:R-:W-:Y:S06]  /*21800*/  BRA `(.L_x_7524) ;  /* 0xffffff9400907947 */ /* 0x000fec000383ffff */
.L_x_7275:
[----:B------:R-:W-:Y:S01]  /*21810*/  BSSY B0, `(.L_x_7525) ;  /* 0x0000007000007945 */ /* 0x000fe20003800000 */
[----:B------:R-:W-:Y:S01]  /*21820*/  IMAD.MOV.U32 R13, RZ, RZ, R2 ;  /* 0x000000ffff0d7224 */ /* 0x000fe200078e0002 */
[----:B------:R-:W-:Y:S01]  /*21830*/  MOV R11, 0x1f ;  /* 0x0000001f000b7802 */ /* 0x000fe20000000f00 */
[----:B------:R-:W-:-:S07]  /*21840*/  IMAD.MOV.U32 R15, RZ, RZ, -0x1 ;  /* 0xffffffffff0f7424 */ /* 0x000fce00078e00ff */
[----:B0123--:R-:W-:Y:S05]  /*21850*/  WARPSYNC.COLLECTIVE R15, `(.L_x_7526) ;  /* 0x000000000f087348 */ /* 0x00ffea0003c00000 */
[----:B------:R4:W0:Y:S02]  /*21860*/  SHFL.IDX P6, R14, R13, R12, R11 ;  /* 0x0000000c0d0e7389 */ /* 0x00082400000c000b */
[----:B01234-:R-:W-:Y:S01]  /*21870*/  ENDCOLLECTIVE ;  /* 0x000000000000791b */ /* 0x01ffe20003800000 */
.L_x_7526:
[----:B------:R-:W-:Y:S05]  /*21880*/  BSYNC B0 ;  /* 0x0000000000007941 */ /* 0x000fea0003800000 */
.L_x_7525:
[----:B------:R-:W-:Y:S01]  /*21890*/  IMAD.MOV.U32 R6, RZ, RZ, R14 ;  /* 0x000000ffff067224 */ /* 0x000fe200078e000e */
[----:B------:R-:W-:Y:S06]  /*218a0*/  BRA `(.L_x_7274) ;  /* 0xffffff9400807947 */ /* 0x000fec000383ffff */
.L_x_7279:
[----:B0-----:R0:W1:Y:S02]  /*218b0*/  SYNCS.PHASECHK.TRANS64.TRYWAIT P0, [R4+URZ+0x28820], R0 ;  /* 0x02882000040075a7 */ /* 0x001064000800017f */
[----:B-1----:R-:W-:Y:S05]  /*218c0*/  @!P0 NANOSLEEP.SYNCS 0x989680 ;  /* 0x009896800000895d */ /* 0x002fea0003900000 */
[----:B------:R-:W1:Y:S02]  /*218d0*/  @!P0 SYNCS.PHASECHK.TRANS64 P0, [R4+URZ+0x28820], R0 ;  /* 0x02882000040085a7 */ /* 0x000e64000800007f */
[----:B-1----:R-:W-:Y:S05]  /*218e0*/  @!P0 BRA `(.L_x_7279) ;  /* 0xfffffffc00f08947 */ /* 0x002fea000383ffff */
[----:B------:R-:W-:Y:S05]  /*218f0*/  BRA `(.L_x_7527) ;  /* 0xffffff9800d87947 */ /* 0x000fea000383ffff */
.L_x_7280:
        /* <DEDUP_REMOVED lines=11> */
.L_x_7529:
[----:B------:R-:W-:Y:S05]  /*219b0*/  BSYNC B0 ;  /* 0x0000000000007941 */ /* 0x000fea0003800000 */
.L_x_7528:
[----:B------:R-:W-:Y:S05]  /*219c0*/  BRA `(.L_x_7530) ;  /* 0xffffff9800c07947 */ /* 0x000fea000383ffff */
.L_x_7281:
[----:B------:R-:W-:Y:S01]  /*219d0*/  BSSY B0, `(.L_x_7531) ;  /* 0x0000006000007945 */ /* 0x000fe20003800000 */
[----:B------:R-:W-:-:S07]  /*219e0*/  IMAD.MOV.U32 R15, RZ, RZ, -0x1 ;  /* 0xffffffffff0f7424 */ /* 0x000fce00078e00ff */
[----:B0-2---:R-:W-:Y:S05]  /*219f0*/  WARPSYNC.COLLECTIVE R15, `(.L_x_7532) ;  /* 0x000000000f0c7348 */ /* 0x005fea0003c00000 */
[----:B------:R-:W-:Y:S02]  /*21a00*/  ELECT P6, UR62, PT ;  /* 0x00000000003e782f */ /* 0x000fe400038c0000 */
[----:B------:R-:W-:Y:S01]  /*21a10*/  MOV R14, UR62 ;  /* 0x0000003e000e7c02 */ /* 0x000fe20008000f00 */
[----:B0-2---:R-:W-:Y:S10]  /*21a20*/  ENDCOLLECTIVE ;  /* 0x000000000000791b */ /* 0x005ff40003800000 */
.L_x_7532:
[----:B------:R-:W-:Y:S05]  /*21a30*/  BSYNC B0 ;  /* 0x0000000000007941 */ /* 0x000fea0003800000 */
.L_x_7531:
[----:B------:R-:W-:Y:S05]  /*21a40*/  BRA `(.L_x_7533) ;  /* 0xffffff9800b47947 */ /* 0x000fea000383ffff */
.L_x_7283:
[----:B0-----:R0:W1:Y:S02]  /*21a50*/  SYNCS.PHASECHK.TRANS64.TRYWAIT P1, [R5+URZ+0x28840], R0 ;  /* 0x02884000050075a7 */ /* 0x001064000802017f */
[----:B-1----:R-:W-:Y:S05]  /*21a60*/  @!P1 NANOSLEEP.SYNCS 0x989680 ;  /* 0x009896800000995d */ /* 0x002fea0003900000 */
[----:B------:R-:W1:Y:S02]  /*21a70*/  @!P1 SYNCS.PHASECHK.TRANS64 P1, [R5+URZ+0x28840], R0 ;  /* 0x02884000050095a7 */ /* 0x000e64000802007f */
[----:B-1----:R-:W-:Y:S05]  /*21a80*/  @!P1 BRA `(.L_x_7283) ;  /* 0xfffffffc00f09947 */ /* 0x002fea000383ffff */
[----:B------:R-:W-:Y:S05]  /*21a90*/  BRA `(.L_x_7534) ;  /* 0xffffff9800d47947 */ /* 0x000fea000383ffff */
.L_x_7285:
[----:B-1----:R1:W3:Y:S02]  /*21aa0*/  SYNCS.PHASECHK.TRANS64.TRYWAIT P1, [R25+URZ+0x28840], R2 ;  /* 0x02884002190075a7 */ /* 0x0022e4000802017f */
[----:B---3--:R-:W-:Y:S05]  /*21ab0*/  @!P1 NANOSLEEP.SYNCS 0x989680 ;  /* 0x009896800000995d */ /* 0x008fea0003900000 */
[----:B------:R-:W3:Y:S02]  /*21ac0*/  @!P1 SYNCS.PHASECHK.TRANS64 P1, [R25+URZ+0x28840], R2 ;  /* 0x02884002190095a7 */ /* 0x000ee4000802007f */
[----:B---3--:R-:W-:Y:S05]  /*21ad0*/  @!P1 BRA `(.L_x_7285) ;  /* 0xfffffffc00f09947 */ /* 0x008fea000383ffff */
[----:B------:R-:W-:Y:S05]  /*21ae0*/  BRA `(.L_x_7535) ;  /* 0xffffff9800e07947 */ /* 0x000fea000383ffff */
.L_x_7287:
[----:B---3--:R3:W4:Y:S02]  /*21af0*/  SYNCS.PHASECHK.TRANS64.TRYWAIT P1, [R5+URZ+0x28860], R0 ;  /* 0x02886000050075a7 */ /* 0x008724000802017f */
[----:B----4-:R-:W-:Y:S05]  /*21b00*/  @!P1 NANOSLEEP.SYNCS 0x989680 ;  /* 0x009896800000995d */ /* 0x010fea0003900000 */
[----:B------:R-:W4:Y:S02]  /*21b10*/  @!P1 SYNCS.PHASECHK.TRANS64 P1, [R5+URZ+0x28860], R0 ;  /* 0x02886000050095a7 */ /* 0x000f24000802007f */
[----:B----4-:R-:W-:Y:S05]  /*21b20*/  @!P1 BRA `(.L_x_7287) ;  /* 0xfffffffc00f09947 */ /* 0x010fea000383ffff */
[----:B------:R-:W-:Y:S05]  /*21b30*/  BRA `(.L_x_7536) ;  /* 0xffffff9800dc7947 */ /* 0x000fea000383ffff */
.L_x_7537:
        /* <DEDUP_REMOVED lines=12> */
.L_x_15989:


//--------------------- .text._ZN7cutlass13device_kernelIN5flash11enable_sm90INS1_16FlashAttnFwdSm90INS1_25CollectiveMainloopFwdSm90ILi2EN4cute5tupleIJNS5_1CILi1EEES8_S8_EEENS6_IJNS7_ILi128EEESA_SA_EEELi128ENS_6half_tEfNS_4arch4Sm90ELb0ELb1ELb0ELb0ELb1ELb0ELb0ELb1ELb1ELb1ELb1ELb0EEENS1_21CollectiveEpilogueFwdISB_S9_SC_SE_Li256ELb0ELb1ELb1ELb0EEENS1_19SingleTileSchedulerILb0ELb1ELb1ELi128EEEEEEEEEvNT_6ParamsE --------------------------
	.section	.text._ZN7cutlass13device_kernelIN5flash11enable_sm90INS1_16FlashAttnFwdSm90INS1_25CollectiveMainloopFwdSm90ILi2EN4cute5tupleIJNS5_1CILi1EEES8_S8_EEENS6_IJNS7_ILi128EEESA_SA_EEELi128ENS_6half_tEfNS_4arch4Sm90ELb0ELb1ELb0ELb0ELb1ELb0ELb0ELb1ELb1ELb1ELb1ELb0EEENS1_21CollectiveEpilogueFwdISB_S9_SC_SE_Li256ELb0ELb1ELb1ELb0EEENS1_19SingleTileSchedulerILb0ELb1ELb1ELi128EEEEEEEEEvNT_6ParamsE,"ax",@progbits
	.align	128
.text._ZN7cutlass13device_kernelIN5flash11enable_sm90INS1_16FlashAttnFwdSm90INS1_25CollectiveMainloopFwdSm90ILi2EN4cute5tupleIJNS5_1CILi1EEES8_S8_EEENS6_IJNS7_ILi128EEESA_SA_EEELi128ENS_6half_tEfNS_4arch4Sm90ELb0ELb1ELb0ELb0ELb1ELb0ELb0ELb1ELb1ELb1ELb1ELb0EEENS1_21CollectiveEpilogueFwdISB_S9_SC_SE_Li256ELb0ELb1ELb1ELb0EEENS1_19SingleTileSchedulerILb0ELb1ELb1ELi128EEEEEEEEEvNT_6ParamsE:
        .type           _ZN7cutlass13device_kernelIN5flash11enable_sm90INS1_16FlashAttnFwdSm90INS1_25CollectiveMainloopFwdSm90ILi2EN4cute5tupleIJNS5_1CILi1EEES8_S8_EEENS6_IJNS7_ILi128EEESA_SA_EEELi128ENS_6half_tEfNS_4arch4Sm90ELb0ELb1ELb0ELb0ELb1ELb0ELb0ELb1ELb1ELb1ELb1ELb0EEENS1_21CollectiveEpilogueFwdISB_S9_SC_SE_Li256ELb0ELb1ELb1ELb0EEENS1_19SingleTileSchedulerILb0ELb1ELb1ELi128EEEEEEEEEvNT_6ParamsE,@function
        .size           _ZN7cutlass13device_kernelIN5flash11enable_sm90INS1_16FlashAttnFwdSm90INS1_25CollectiveMainloopFwdSm90ILi2EN4cute5tupleIJNS5_1CILi1EEES8_S8_EEENS6_IJNS7_ILi128EEESA_SA_EEELi128ENS_6half_tEfNS_4arch4Sm90ELb0ELb1ELb0ELb0ELb1ELb0ELb0ELb1ELb1ELb1ELb1ELb0EEENS1_21CollectiveEpilogueFwdISB_S9_SC_SE_Li256ELb0ELb1ELb1ELb0EEENS1_19SingleTileSchedulerILb0ELb1ELb1ELi128EEEEEEEEEvNT_6ParamsE,(.L_x_15990 - _ZN7cutlass13device_kernelIN5flash11enable_sm90INS1_16FlashAttnFwdSm90INS1_25CollectiveMainloopFwdSm90ILi2EN4cute5tupleIJNS5_1CILi1EEES8_S8_EEENS6_IJNS7_ILi128EEESA_SA_EEELi128ENS_6half_tEfNS_4arch4Sm90ELb0ELb1ELb0ELb0ELb1ELb0ELb0ELb1ELb1ELb1ELb1ELb0EEENS1_21CollectiveEpilogueFwdISB_S9_SC_SE_Li256ELb0ELb1ELb1ELb0EEENS1_19SingleTileSchedulerILb0ELb1ELb1ELi128EEEEEEEEEvNT_6ParamsE)
        .other          _ZN7cutlass13device_kernelIN5flash11enable_sm90INS1_16FlashAttnFwdSm90INS1_25CollectiveMainloopFwdSm90ILi2EN4cute5tupleIJNS5_1CILi1EEES8_S8_EEENS6_IJNS7_ILi128EEESA_SA_EEELi128ENS_6half_tEfNS_4arch4Sm90ELb0ELb1ELb0ELb0ELb1ELb0ELb0ELb1ELb1ELb1ELb1ELb0EEENS1_21CollectiveEpilogueFwdISB_S9_SC_SE_Li256ELb0ELb1ELb1ELb0EEENS1_19SingleTileSchedulerILb0ELb1ELb1ELi128EEEEEEEEEvNT_6ParamsE,@"STO_CUDA_ENTRY STV_DEFAULT"
_ZN7cutlass13device_kernelIN5flash11enable_sm90INS1_16FlashAttnFwdSm90INS1_25CollectiveMainloopFwdSm90ILi2EN4cute5tupleIJNS5_1CILi1EEES8_S8_EEENS6_IJNS7_ILi128EEESA_SA_EEELi128ENS_6half_tEfNS_4arch4Sm90ELb0ELb1ELb0ELb0ELb1ELb0ELb0ELb1ELb1ELb1ELb1ELb0EEENS1_21CollectiveEpilogueFwdISB_S9_SC_SE_Li256ELb0ELb1ELb1ELb0EEENS1_19SingleTileSchedulerILb0ELb1ELb1ELi128EEEEEEEEEvNT_6ParamsE:
        /* <DEDUP_REMOVED lines=44> */
.L_x_7538:
        /* <DEDUP_REMOVED lines=22> */
.L_x_7539:
        /* <DEDUP_REMOVED lines=18> */
.L_x_7540:
        /* <DEDUP_REMOVED lines=22> */
.L_x_7541:
        /* <DEDUP_REMOVED lines=23> */
.L_x_7542:
        /* <DEDUP_REMOVED lines=9> */
.L_x_7545:
        /* <DEDUP_REMOVED lines=21> */
[----:B------:R-:W0:Y:S01]  /*09f0*/  LDC.64 R8, c[0x0][0x418] ;  /* 0x00010600ff087b82 */ /* 0x000e220000000a00 */
[----:B------:R-:W-:Y:S01]  /*0a00*/  ULDC UR4, c[0x0][0x448] ;  /* 0x0001120000047ab9 */ /* 0x000fe20000000800 */
[----:B------:R-:W-:Y:S01]  /*0a10*/  VIADD R19, R19, 0xffffff80 ;  /* 0xffffff8013137836 */ /* 0x000fe20000000000 */
[----:B------:R-:W-:-:S03]  /*0a20*/  UISETP.NE.AND UP0, UPT, UR4, 0x1, UPT ;  /* 0x000000010400788c */ /* 0x000fc6000bf05270 */
[----:B------:R-:W-:Y:S01]  /*0a30*/  ULDC.64 UR4, c[0x0][0x9e0] ;  /* 0x0002780000047ab9 */ /* 0x000fe20000000a00 */
[----:B------:R-:W-:Y:S01]  /*0a40*/  UP2UR UR42, UPR, URZ, 0x1 ;  /* 0x000000013f2a7883 */ /* 0x000fe20008000000 */
[----:B------:R-:W1:Y:S06]  /*0a50*/  LDC R5, c[0x0][0x288] ;  /* 0x0000a200ff057b82 */ /* 0x000e6c0000000800 */
[----:B------:R-:W-:Y:S01]  /*0a60*/  @UP0 ULDC UR9, c[0x0][0x44c] ;  /* 0x0001130000090ab9 */ /* 0x000fe20000000800 */
[----:B------:R-:W-:Y:S01]  /*0a70*/  @UP0 ULDC UR11, c[0x0][0x450] ;  /* 0x00011400000b0ab9 */ /* 0x000fe20000000800 */
[----:B------:R-:W2:Y:S08]  /*0a80*/  LDC R2, c[0x0][0x424] ;  /* 0x00010900ff027b82 */ /* 0x000eb00000000800 */
        /* <DEDUP_REMOVED lines=16> */
[----:B------:R-:W-:-:S04]  /*0b90*/  UIADD3 UR7, UR10, UR7, URZ ;  /* 0x000000070a077290 */ /* 0x000fc8000fffe03f */
        /* <DEDUP_REMOVED lines=13> */
.L_x_7548:
[----:B------:R-:W-:-:S11]  /*0c70*/  UISETP.NE.AND UP0, UPT, UR5, 0x1, UPT ;  /* 0x000000010500788c */ /* 0x000fd6000bf05270 */
[----:B------:R-:W-:Y:S02]  /*0c80*/  @UP0 ULDC.64 UR10, c[0x0][0x9e8] ;  /* 0x00027a00000a0ab9 */ /* 0x000fe40000000a00 */
[----:B------:R-:W-:-:S04]  /*0c90*/  UIMAD.WIDE.U32 UR8, UR4, UR10, URZ ;  /* 0x0000000a040872a5 */ /* 0x000fc8000f8e003f */
[----:B------:R-:W-:-:S12]  /*0ca0*/  @UP0 USHF.R.U32.HI UR4, URZ, UR11, UR9 ;  /* 0x0000000b3f040299 */ /* 0x000fd80008011609 */
.L_x_7549:
[----:B------:R-:W-:-:S06]  /*0cb0*/  UIMAD UR4, UR4, UR5, UR5 ;  /* 0x00000005040472a4 */ /* 0x000fcc000f8e0205 */
[----:B------:R-:W-:-:S07]  /*0cc0*/  VIMNMX R0, R0, UR4, PT ;  /* 0x0000000400007c48 */ /* 0x000fce000bfe0100 */
.L_x_7547:
[----:B------:R-:W-:Y:S01]  /*0cd0*/  UISETP.NE.AND UP0, UPT, UR42, URZ, UPT ;  /* 0x0000003f2a00728c */ /* 0x000fe2000bf05270 */
[-C--:B------:R-:W-:Y:S01]  /*0ce0*/  IMAD R18, R2, R7.reuse, -R5 ;  /* 0x0000000702127224 */ /* 0x080fe200078e0a05 */
[----:B------:R-:W-:Y:S01]  /*0cf0*/  UMOV UR4, UR45 ;  /* 0x0000002d00047c82 */ /* 0x000fe20008000000 */
[----:B------:R-:W-:Y:S02]  /*0d00*/  VIADD R4, R0, 0x7f ;  /* 0x0000007f00047836 */ /* 0x000fe40000000000 */
[----:B------:R-:W-:Y:S01]  /*0d10*/  IMAD R0, R2, R7, 0x7f ;  /* 0x0000007f02007424 */ /* 0x000fe200078e0207 */
[----:B------:R-:W-:Y:S02]  /*0d20*/  R2UR UR7, R18 ;  /* 0x00000000120772ca */ /* 0x000fe400000e0000 */
[----:B------:R-:W-:Y:S02]  /*0d30*/  SHF.R.S32.HI R5, RZ, 0x1f, R4 ;  /* 0x0000001fff057819 */ /* 0x000fe40000011404 */
[----:B------:R-:W-:Y:S01]  /*0d40*/  SHF.R.S32.HI R3, RZ, 0x1f, R0 ;  /* 0x0000001fff037819 */ /* 0x000fe20000011400 */
[----:B------:R-:W-:Y:S01]  /*0d50*/  @UP0 ULDC UR8, c[0x0][0x44c] ;  /* 0x0001130000080ab9 */ /* 0x000fe20000000800 */
[----:B------:R-:W-:Y:S01]  /*0d60*/  @UP0 ULDC UR10, c[0x0][0x450] ;  /* 0x00011400000a0ab9 */ /* 0x000fe20000000800 */
[----:B------:R-:W-:Y:S01]  /*0d70*/  UIMAD.WIDE.U32 UR8, UR45, UR8, URZ ;  /* 0x000000082d0872a5 */ /* 0x000fe2000f8e003f */
[----:B------:R-:W-:-:S02]  /*0d80*/  LEA.HI R5, R5, R4, RZ, 0x7 ;  /* 0x0000000405057211 */ /* 0x000fc400078f38ff */
[----:B------:R-:W-:Y:S01]  /*0d90*/  LEA.HI R3, R3, R0, RZ, 0x7 ;  /* 0x0000000003037211 */ /* 0x000fe200078f38ff */
[----:B------:R-:W-:Y:S01]  /*0da0*/  @UP0 USHF.R.U32.HI UR4, URZ, UR10, UR9 ;  /* 0x0000000a3f040299 */ /* 0x000fe20008011609 */
[----:B------:R-:W-:Y:S01]  /*0db0*/  SHF.R.S32.HI R0, RZ, 0x7, R5 ;  /* 0x00000007ff007819 */ /* 0x000fe20000011405 */
[----:B------:R-:W-:Y:S01]  /*0dc0*/  UISETP.GE.AND UP0, UPT, UR5, 0x1, UPT ;  /* 0x000000010500788c */ /* 0x000fe2000bf06270 */
[----:B------:R-:W-:Y:S01]  /*0dd0*/  SHF.R.S32.HI R3, RZ, 0x7, R3 ;  /* 0x00000007ff037819 */ /* 0x000fe20000011403 */
[----:B------:R-:W-:-:S03]  /*0de0*/  UIADD3 UR4, UR7, UR4, URZ ;  /* 0x0000000407047290 */ /* 0x000fc6000fffe03f */
[----:B------:R-:W-:Y:S01]  /*0df0*/  ULDC UR7, c[0x0][0x9dc] ;  /* 0x0002770000077ab9 */ /* 0x000fe20000000800 */
[----:B------:R-:W-:Y:S01]  /*0e00*/  PLOP3.LUT P0, PT, PT, PT, UP0, 0x40, 0x0 ;  /* 0x000000000000781c */ /* 0x000fe20003f0e808 */
[----:B------:R-:W-:Y:S01]  /*0e10*/  UIADD3 UR7, UR4, -UR7, URZ ;  /* 0x8000000704077290 */ /* 0x000fe2000fffe03f */
[----:B------:R-:W-:-:S11]  /*0e20*/  VIMNMX R17, R3, R0, PT ;  /* 0x0000000003117248 */ /* 0x000fd60003fe0100 */
        /* <DEDUP_REMOVED lines=11> */
.L_x_7551:
[----:B------:R-:W-:-:S11]  /*0ee0*/  UISETP.NE.AND UP0, UPT, UR5, 0x1, UPT ;  /* 0x000000010500788c */ /* 0x000fd6000bf05270 */
[----:B------:R-:W-:Y:S02]  /*0ef0*/  @UP0 ULDC.64 UR10, c[0x0][0x9e8] ;  /* 0x00027a00000a0ab9 */ /* 0x000fe40000000a00 */
[----:B------:R-:W-:-:S04]  /*0f00*/  UIMAD.WIDE.U32 UR8, UR4, UR10, URZ ;  /* 0x0000000a040872a5 */ /* 0x000fc8000f8e003f */
[----:B------:R-:W-:-:S12]  /*0f10*/  @UP0 USHF.R.U32.HI UR4, URZ, UR11, UR9 ;  /* 0x0000000b3f040299 */ /* 0x000fd80008011609 */
.L_x_7552:
[----:B------:R-:W-:-:S04]  /*0f20*/  UIMAD UR4, UR4, UR5, URZ ;  /* 0x00000005040472a4 */ /* 0x000fc8000f8e023f */
[----:B------:R-:W-:-:S04]  /*0f30*/  UISETP.LT.AND UP0, UPT, UR7, UR4, UPT ;  /* 0x000000040700728c */ /* 0x000fc8000bf01270 */
[----:B------:R-:W-:-:S12]  /*0f40*/  USEL UR7, UR7, UR4, !UP0 ;  /* 0x0000000407077287 */ /* 0x000fd8000c000000 */
.L_x_7550:
        /* <DEDUP_REMOVED lines=47> */
.L_x_7553:
[----:B------:R-:W-:Y:S02]  /*1240*/  UIMAD UR38, UR38, UR4, UR9 ;  /* 0x00000004262672a4 */ /* 0x000fe4000f8e0209 */
[----:B------:R-:W-:Y:S01]  /*1250*/  IMAD.U32 R4, RZ, RZ, UR4 ;  /* 0x00000004ff047e24 */ /* 0x000fe2000f8e00ff */
[----:B------:R-:W-:Y:S01]  /*1260*/  PLOP3.LUT P0, PT, PT, PT, PT, 0x80, 0x0 ;  /* 0x000000000000781c */ /* 0x000fe20003f0f070 */
[----:B------:R-:W-:Y:S01]  /*1270*/  IMAD.MOV.U32 R0, RZ, RZ, RZ ;  /* 0x000000ffff007224 */ /* 0x000fe200078e00ff */
[----:B------:R-:W-:Y:S01]  /*1280*/  CS2R R150, SRZ ;  /* 0x0000000000967805 */ /* 0x000fe2000001ff00 */
[----:B------:R-:W-:Y:S01]  /*1290*/  IMAD.MOV.U32 R3, RZ, RZ, RZ ;  /* 0x000000ffff037224 */ /* 0x000fe200078e00ff */
[----:B------:R-:W-:Y:S02]  /*12a0*/  VIADDMNMX R17, R4, UR38, R17, PT ;  /* 0x0000002604117c46 */ /* 0x000fe4000b800111 */
[----:B------:R-:W-:Y:S02]  /*12b0*/  CS2R R148, SRZ ;  /* 0x0000000000947805 */ /* 0x000fe4000001ff00 */
        /* <DEDUP_REMOVED lines=66> */
.L_x_7555:
[----:B------:R-:W-:-:S04]  /*16e0*/  SHF.L.U32 R0, RZ, 0x1f, RZ ;  /* 0x0000001fff007819 */ /* 0x000fc800000006ff */
[----:B------:R-:W0:Y:S02]  /*16f0*/  SYNCS.PHASECHK.TRANS64.TRYWAIT P0, [UR40+0x28800], R0 ;  /* 0x02880000ff0075a7 */ /* 0x000e240008000168 */
[----:B0-----:R-:W-:Y:S05]  /*1700*/  @!P0 BRA `(.L_x_7556) ;  /* 0x0000011c00588947 */ /* 0x001fea0003800000 */
.L_x_7689:
[----:B------:R-:W-:-:S06]  /*1710*/  ULOP3.LUT UR4, UR36, 0x1, URZ, 0xfc, !UPT ;  /* 0x0000000124047892 */ /* 0x000fcc000f8efc3f */
[----:B0-----:R-:W-:-:S05]  /*1720*/  IMAD.U32 R3, RZ, RZ, UR4 ;  /* 0x00000004ff037e24 */ /* 0x001fca000f8e00ff */
[----:B------:R-:W-:-:S13]  /*1730*/  ISETP.NE.AND P0, PT, R3, 0x3, PT ;  /* 0x000000030300780c */ /* 0x000fda0003f05270 */
[----:B------:R-:W-:Y:S05]  /*1740*/  @!P0 BRA `(.L_x_7557) ;  /* 0x0000000000048947 */ /* 0x000fea0003800000 */
[----:B------:R-:W-:Y:S01]  /*1750*/  BPT.TRAP 0x1 ;  /* 0x000000040000795c */ /* 0x000fe20000300000 */
.L_x_7557:
[----:B------:R0:W1:Y:S01]  /*1760*/  SYNCS.PHASECHK.TRANS64.TRYWAIT P1, [UR40+0x28830], R0 ;  /* 0x02883000ff0075a7 */ /* 0x0000620008020168 */
[----:B------:R-:W-:Y:S05]  /*1770*/  @!P0 BRA `(.L_x_7558) ;  /* 0x0000000000048947 */ /* 0x000fea0003800000 */
[----:B------:R-:W-:Y:S01]  /*1780*/  BPT.TRAP 0x1 ;  /* 0x000000040000795c */ /* 0x000fe20000300000 */
.L_x_7558:
[----:B------:R-:W-:-:S05]  /*1790*/  IMAD.U32 R10, RZ, RZ, UR43 ;  /* 0x0000002bff0a7e24 */ /* 0x000fca000f8e00ff */
[----:B------:R-:W-:Y:S01]  /*17a0*/  LOP3.LUT R10, R10, 0x10000, RZ, 0xfc, !PT ;  /* 0x000100000a0a7812 */ /* 0x000fe200078efcff */
[----:B-1----:R-:W-:Y:S06]  /*17b0*/  @P1 BRA `(.L_x_7559) ;  /* 0x0000000000081947 */ /* 0x002fec0003800000 */
[----:B------:R-:W1:Y:S02]  /*17c0*/  SYNCS.PHASECHK.TRANS64.TRYWAIT P1, [UR40+0x28830], R0 ;  /* 0x02883000ff0075a7 */ /* 0x000e640008020168 */
[----:B-1----:R-:W-:Y:S05]  /*17d0*/  @!P1 BRA `(.L_x_7560) ;  /* 0x0000011c003c9947 */ /* 0x002fea0003800000 */
.L_x_7559:
[----:B------:R-:W-:Y:S05]  /*17e0*/  WARPSYNC.ALL ;  /* 0x0000000000007948 */ /* 0x000fea0003800000 */
[----:B------:R-:W-:Y:S01]  /*17f0*/  IMAD.MOV.U32 R11, RZ, RZ, 0x40000040 ;  /* 0x40000040ff0b7424 */ /* 0x000fe200078e00ff */
[----:B------:R-:W-:Y:S01]  /*1800*/  UIADD3 UR4, UR40, 0x18400, URZ ;  /* 0x0001840028047890 */ /* 0x000fe2000fffe03f */
[C---:B------:R-:W-:Y:S01]  /*1810*/  R2UR UR8, R10.reuse ;  /* 0x000000000a0872ca */ /* 0x040fe200000e0000 */
[----:B------:R-:W-:Y:S02]  /*1820*/  WARPGROUP.ARRIVE ;  /* 0x00000000000079c5 */ /* 0x000fe40000000000 */
[----:B------:R-:W-:Y:S01]  /*1830*/  R2UR UR9, R11 ;  /* 0x000000000b0972ca */ /* 0x000fe200000e0000 */
[----:B------:R-:W-:Y:S01]  /*1840*/  USHF.R.U32.HI UR4, URZ, 0x4, UR4 ;  /* 0x000000043f047899 */ /* 0x000fe20008011604 */
[----:B------:R-:W-:Y:S01]  /*1850*/  R2UR UR6, R10 ;  /* 0x000000000a0672ca */ /* 0x000fe200000e0000 */
[----:B------:R-:W-:Y:S01]  /*1860*/  UMOV UR11, 0x40000040 ;  /* 0x40000040000b7882 */ /* 0x000fe20000000000 */
[----:B------:R-:W-:Y:S01]  /*1870*/  UMOV UR5, 0x40000040 ;  /* 0x4000004000057882 */ /* 0x000fe20000000000 */
[----:B------:R-:W-:Y:S01]  /*1880*/  ULOP3.LUT UR4, UR4, 0x3fff, URZ, 0xc0, !UPT ;  /* 0x00003fff04047892 */ /* 0x000fe2000f8ec03f */
[----:B------:R-:W2:Y:S01]  /*1890*/  S2UR UR43, SR_CgaCtaId ;  /* 0x00000000002b79c3 */ /* 0x000ea20000008800 */
        /* <DEDUP_REMOVED lines=10> */
[----:B------:R-:W-:-:S03]  /*1940*/  UIADD3 UR10, UR44, 0x2, URZ ;  /* 0x000000022c0a7890 */ /* 0x000fc6000fffe03f */
[----:B------:R-:W-:Y:S01]  /*1950*/  UMOV UR8, UR4 ;  /* 0x0000000400087c82 */ /* 0x000fe20008000000 */
[----:B------:R-:W-:Y:S01]  /*1960*/  UMOV UR9, UR5 ;  /* 0x0000000500097c82 */ /* 0x000fe20008000000 */
[----:B------:R-:W-:Y:S01]  /*1970*/  UMOV UR11, 0x40000040 ;  /* 0x40000040000b7882 */ /* 0x000fe20000000000 */
        /* <DEDUP_REMOVED lines=16> */
[----:B------:R-:W-:Y:S01]  /*1a80*/  HGMMA.64x128x16.F32 R24, gdesc[UR8], R24, gsb0 ;  /* 0x01e00000081879f0 */ /* 0x000fe20008000818 */
[----:B------:R-:W-:Y:S02]  /*1a90*/  UIADD3 UR8, UR6, 0x4, URZ ;  /* 0x0000000406087890 */ /* 0x000fe4000fffe03f */
        /* <DEDUP_REMOVED lines=22> */
[----:B--2---:R-:W-:Y:S05]  /*1c00*/  @!P0 BRA `(.L_x_7561) ;  /* 0x0000000000048947 */ /* 0x004fea0003800000 */
[----:B------:R-:W-:Y:S01]  /*1c10*/  BPT.TRAP 0x1 ;  /* 0x000000040000795c */ /* 0x000fe20000300000 */
.L_x_7561:
[----:B01----:R-:W-:Y:S01]  /*1c20*/  LOP3.LUT R0, R23, 0xffffff80, RZ, 0xc0, !PT ;  /* 0xffffff8017007812 */ /* 0x003fe200078ec0ff */
[----:B------:R-:W-:Y:S01]  /*1c30*/  UISETP.NE.AND UP1, UPT, UR42, URZ, UPT ;  /* 0x0000003f2a00728c */ /* 0x000fe2000bf25270 */
[----:B------:R-:W-:Y:S01]  /*1c40*/  LEA.HI R22, R22, R19, RZ, 0x2 ;  /* 0x0000001316167211 */ /* 0x000fe200078f10ff */
[----:B------:R-:W-:Y:S01]  /*1c50*/  UISETP.NE.AND UP0, UPT, UR41, URZ, UPT ;  /* 0x0000003f2900728c */ /* 0x000fe2000bf05270 */
[----:B------:R-:W-:Y:S01]  /*1c60*/  LEA.HI R6, R88, R88, RZ, 0x1 ;  /* 0x0000005858067211 */ /* 0x000fe200078f08ff */
[C---:B------:R-:W-:Y:S01]  /*1c70*/  IMAD.IADD R3, R19.reuse, 0x1, -R0 ;  /* 0x0000000113037824 */ /* 0x040fe200078e0a00 */
[----:B------:R-:W-:Y:S01]  /*1c80*/  LOP3.LUT R22, R22, 0xfffffffc, RZ, 0xc0, !PT ;  /* 0xfffffffc16167812 */ /* 0x000fe200078ec0ff */
[----:B------:R-:W-:Y:S01]  /*1c90*/  ULDC UR51, c[0x0][0x2f0] ;  /* 0x0000bc0000337ab9 */ /* 0x000fe20000000800 */
[----:B------:R-:W-:Y:S01]  /*1ca0*/  LOP3.LUT R9, R6, 0x3fffffe, RZ, 0xc0, !PT ;  /* 0x03fffffe06097812 */ /* 0x000fe200078ec0ff */
[----:B------:R-:W-:Y:S01]  /*1cb0*/  ULDC UR47, c[0x0][0x9dc] ;  /* 0x00027700002f7ab9 */ /* 0x000fe20000000800 */
[----:B------:R-:W-:Y:S01]  /*1cc0*/  SHF.R.S32.HI R0, RZ, 0x1f, R3 ;  /* 0x0000001fff007819 */ /* 0x000fe20000011403 */
[----:B------:R-:W-:Y:S01]  /*1cd0*/  IMAD.IADD R22, R19, 0x1, -R22 ;  /* 0x0000000113167824 */ /* 0x000fe200078e0a16 */
[----:B------:R-:W-:Y:S01]  /*1ce0*/  PLOP3.LUT P1, PT, PT, PT, UP1, 0x80, 0x0 ;  /* 0x000000000000781c */ /* 0x000fe20003f2f018 */
[----:B------:R-:W-:Y:S01]  /*1cf0*/  IMAD.IADD R9, R88, 0x1, -R9 ;  /* 0x0000000158097824 */ /* 0x000fe200078e0a09 */
[CC--:B------:R-:W-:Y:S01]  /*1d00*/  LEA.HI R4, R0.reuse, R3.reuse, RZ, 0x2 ;  /* 0x0000000300047211 */ /* 0x0c0fe200078f10ff */
[----:B------:R-:W-:Y:S01]  /*1d10*/  @UP1 ULDC UR6, c[0x0][0x44c] ;  /* 0x0001130000061ab9 */ /* 0x000fe20000000800 */
[----:B------:R-:W-:Y:S01]  /*1d20*/  LEA.HI R5, R0, R3, RZ, 0x5 ;  /* 0x0000000300057211 */ /* 0x000fe200078f28ff */
[----:B------:R-:W-:Y:S01]  /*1d30*/  @UP1 ULDC UR7, c[0x0][0x450] ;  /* 0x0001140000071ab9 */ /* 0x000fe20000000800 */
[--C-:B------:R-:W-:Y:S01]  /*1d40*/  SHF.R.S32.HI R0, RZ, 0x2, R4.reuse ;  /* 0x00000002ff007819 */ /* 0x100fe20000011404 */
[----:B------:R-:W-:Y:S01]  /*1d50*/  ULOP3.LUT UR47, URZ, UR47, URZ, 0x33, !UPT ;  /* 0x0000002f3f2f7292 */ /* 0x000fe2000f8e333f */
[----:B------:R-:W-:Y:S01]  /*1d60*/  SHF.R.S32.HI R7, RZ, 0x1f, R4 ;  /* 0x0000001fff077819 */ /* 0x000fe20000011404 */
[----:B------:R-:W-:Y:S01]  /*1d70*/  ULDC UR10, c[0x0][0x9e0] ;  /* 0x00027800000a7ab9 */ /* 0x000fe20000000800 */
[----:B------:R-:W-:-:S02]  /*1d80*/  SHF.R.S32.HI R5, RZ, 0x5, R5 ;  /* 0x00000005ff057819 */ /* 0x000fc40000011405 */
[----:B------:R-:W-:Y:S02]  /*1d90*/  LEA.HI R7, R7, R0, RZ, 0x3 ;  /* 0x0000000007077211 */ /* 0x000fe400078f18ff */
[----:B------:R-:W-:Y:S02]  /*1da0*/  LEA.HI R6, R22, R22, RZ, 0x1 ;  /* 0x0000001616067211 */ /* 0x000fe400078f08ff */
[----:B------:R-:W-:Y:S02]  /*1db0*/  LEA R8, R5, UR45, 0x4 ;  /* 0x0000002d05087c11 */ /* 0x000fe4000f8e20ff */
[----:B------:R-:W-:Y:S02]  /*1dc0*/  LOP3.LUT R7, R7, 0xfffffff8, RZ, 0xc0, !PT ;  /* 0xfffffff807077812 */ /* 0x000fe400078ec0ff */
[----:B------:R-:W-:Y:S02]  /*1dd0*/  LOP3.LUT R5, R6, 0x1ffffffe, RZ, 0xc0, !PT ;  /* 0x1ffffffe06057812 */ /* 0x000fe400078ec0ff */
[----:B------:R-:W-:-:S02]  /*1de0*/  IADD3 R8, R8, R0, -R7 ;  /* 0x0000000008087210 */ /* 0x000fc40007ffe807 */
[----:B------:R-:W-:Y:S01]  /*1df0*/  PLOP3.LUT P2, PT, PT, PT, UP1, 0x80, 0x0 ;  /* 0x000000000000781c */ /* 0x000fe20003f4f018 */
[----:B------:R-:W-:Y:S01]  /*1e00*/  IMAD.IADD R0, R22, 0x1, -R5 ;  /* 0x0000000116007824 */ /* 0x000fe200078e0a05 */
[----:B------:R-:W-:Y:S01]  /*1e10*/  LOP3.LUT R4, R4, 0x7ffffffc, RZ, 0xc0, !PT ;  /* 0x7ffffffc04047812 */ /* 0x000fe200078ec0ff */
[----:B------:R-:W-:Y:S01]  /*1e20*/  IMAD R9, R9, 0x40, R8 ;  /* 0x0000004009097824 */ /* 0x000fe200078e0208 */
[C---:B------:R-:W-:Y:S01]  /*1e30*/  LEA R14, R17.reuse, 0xffffff80, 0x7 ;  /* 0xffffff80110e7811 */ /* 0x040fe200078e38ff */
[----:B------:R-:W-:Y:S02]  /*1e40*/  IMAD.MOV.U32 R8, RZ, RZ, -0x80 ;  /* 0xffffff80ff087424 */ /* 0x000fe400078e00ff */
[----:B------:R-:W-:Y:S02]  /*1e50*/  IMAD R0, R0, 0x8, R9 ;  /* 0x0000000800007824 */ /* 0x000fe400078e0209 */
[----:B------:R-:W-:Y:S02]  /*1e60*/  IMAD R23, R17, R8, 0x80 ;  /* 0x0000008011177424 */ /* 0x000fe400078e0208 */
[----:B------:R-:W-:Y:S01]  /*1e70*/  @P1 IMAD.HI.U32 R5, R0, UR6, RZ ;  /* 0x0000000600051c27 */ /* 0x000fe2000f8e00ff */
[----:B------:R-:W-:Y:S01]  /*1e80*/  UIADD3 UR6, UR40, 0x28840, URZ ;  /* 0x0002884028067890 */ /* 0x000fe2000fffe03f */
[----:B------:R-:W-:-:S02]  /*1e90*/  PLOP3.LUT P1, PT, PT, PT, UP0, 0x40, 0x0 ;  /* 0x000000000000781c */ /* 0x000fc40003f2e808 */
[----:B------:R-:W-:Y:S01]  /*1ea0*/  IMAD.MOV.U32 R6, RZ, RZ, R0 ;  /* 0x000000ffff067224 */ /* 0x000fe200078e0000 */
[----:B------:R-:W-:Y:S01]  /*1eb0*/  @P2 SHF.R.U32.HI R6, RZ, UR7, R5 ;  /* 0x00000007ff062c19 */ /* 0x000fe20008011605 */
[----:B------:R-:W-:Y:S01]  /*1ec0*/  UPRMT UR6, UR43, 0x654, UR6 ;  /* 0x000006542b067896 */ /* 0x000fe20008000006 */
[----:B------:R-:W-:Y:S02]  /*1ed0*/  IMAD.IADD R3, R3, 0x1, -R4 ;  /* 0x0000000103037824 */ /* 0x000fe400078e0a04 */
[----:B------:R-:W-:Y:S01]  /*1ee0*/  VIADD R4, R23, 0x1 ;  /* 0x0000000117047836 */ /* 0x000fe20000000000 */
[----:B------:R-:W0:Y:S03]  /*1ef0*/  SHFL.IDX PT, R9, R6, RZ, 0x1c1f ;  /* 0x001c1fff06097589 */ /* 0x000e2600000e0000 */
[----:B------:R-:W-:Y:S02]  /*1f00*/  IMAD R5, R3, -0x2, R4 ;  /* 0xfffffffe03057824 */ /* 0x000fe400078e0204 */
[----:B------:R-:W-:Y:S01]  /*1f10*/  SYNCS.ARRIVE.TRANS64.RED.A1T0 RZ, [UR6], RZ ;  /* 0x000000ffffff79a7 */ /* 0x000fe20008100406 */
[----:B------:R-:W-:Y:S01]  /*1f20*/  ULDC UR6, c[0x0][0x288] ;  /* 0x0000a20000067ab9 */ /* 0x000fe20000000800 */
[----:B------:R-:W-:-:S02]  /*1f30*/  IMAD R5, R2, UR51, R5 ;  /* 0x0000003302057c24 */ /* 0x000fc4000f8e0205 */
[----:B------:R-:W-:Y:S02]  /*1f40*/  IMAD.U32 R8, RZ, RZ, UR6 ;  /* 0x00000006ff087e24 */ /* 0x000fe4000f8e00ff */
[----:B------:R-:W-:Y:S02]  /*1f50*/  IMAD R4, R2, UR51, R23 ;  /* 0x0000003302047c24 */ /* 0x000fe4000f8e0217 */
[----:B------:R-:W-:Y:S02]  /*1f60*/  IMAD.IADD R5, R5, 0x1, -R8 ;  /* 0x0000000105057824 */ /* 0x000fe400078e0a08 */
[----:B------:R-:W-:Y:S02]  /*1f70*/  IMAD R20, R3, -0x2, R4 ;  /* 0xfffffffe03147824 */ /* 0x000fe400078e0204 */
[C---:B------:R-:W-:Y:S02]  /*1f80*/  VIADD R89, R5.reuse, UR10 ;  /* 0x0000000a05597c36 */ /* 0x040fe40008000000 */
[----:B------:R-:W-:-:S03]  /*1f90*/  VIADD R22, R5, UR47 ;  /* 0x0000002f05167c36 */ /* 0x000fc60008000000 */
[----:B0-----:R-:W-:Y:S01]  /*1fa0*/  VIADDMNMX R4, R9, R89, R20, PT ;  /* 0x0000005909047246 */ /* 0x001fe20003800114 */
        /* <DEDUP_REMOVED lines=16> */
.L_x_7564:
[----:B------:R-:W-:Y:S02]  /*20b0*/  ULDC UR6, c[0x0][0x9e4] ;  /* 0x0002790000067ab9 */ /* 0x000fe40000000800 */
[----:B------:R-:W-:-:S05]  /*20c0*/  IMAD.U32 R9, RZ, RZ, UR6 ;  /* 0x00000006ff097e24 */ /* 0x000fca000f8e00ff */
[----:B------:R-:W-:-:S13]  /*20d0*/  ISETP.NE.AND P1, PT, R9, 0x1, PT ;  /* 0x000000010900780c */ /* 0x000fda0003f25270 */
[----:B------:R-:W0:Y:S02]  /*20e0*/  @P1 LDC.64 R12, c[0x0][0x9e8] ;  /* 0x00027a00ff0c1b82 */ /* 0x000e240000000a00 */
[----:B0-----:R-:W-:-:S05]  /*20f0*/  @P1 IMAD.HI.U32 R12, R5, R12, RZ ;  /* 0x0000000c050c1227 */ /* 0x001fca00078e00ff */
[----:B------:R-:W-:-:S07]  /*2100*/  @P1 SHF.R.U32.HI R5, RZ, R13, R12 ;  /* 0x0000000dff051219 */ /* 0x000fce000001160c */
.L_x_7565:
[----:B------:R-:W-:Y:S05]  /*2110*/  BSYNC B0 ;  /* 0x0000000000007941 */ /* 0x000fea0003800000 */
.L_x_7563:
[----:B------:R-:W-:-:S04]  /*2120*/  IMAD R12, R5, R9, -R14 ;  /* 0x00000009050c7224 */ /* 0x000fc800078e0a0e */
[----:B------:R-:W-:-:S05]  /*2130*/  IMAD R12, R3, -0x2, R12 ;  /* 0xfffffffe030c7824 */ /* 0x000fca00078e020c */
[----:B------:R-:W-:Y:S02]  /*2140*/  VIADDMNMX R4, R12, R9, R4, PT ;  /* 0x000000090c047246 */ /* 0x000fe40003800104 */
[----:B------:R-:W-:-:S07]  /*2150*/  VIMNMX R7, R7, R12, !PT ;  /* 0x0000000c07077248 */ /* 0x000fce0007fe0100 */
.L_x_7562:
[C---:B------:R-:W-:Y:S01]  /*2160*/  ISETP.GE.AND P2, PT, R23.reuse, 0x9, PT ;  /* 0x000000091700780c */ /* 0x040fe20003f46270 */
[----:B------:R-:W-:Y:S01]  /*2170*/  UISETP.NE.AND UP0, UPT, UR41, URZ, UPT ;  /* 0x0000003f2900728c */ /* 0x000fe2000bf05270 */
        /* <DEDUP_REMOVED lines=129> */
[----:B------:R-:W-:Y:S02]  /*2990*/  P2R R29, PR, RZ, 0x20 ;  /* 0x00000020ff1d7803 */ /* 0x000fe40000000000 */
[----:B------:R-:W-:-:S02]  /*29a0*/  FSEL R77, R77, -INF , !P3 ;  /* 0xff8000004d4d7808 */ /* 0x000fc40005800000 */
        /* <DEDUP_REMOVED lines=20> */
[----:B------:R-:W-:Y:S02]  /*2af0*/  ISETP.GT.AND P6, PT, R7, 0x79, !P6 ;  /* 0x000000790700780c */ /* 0x000fe400077c4270 */
[----:B------:R-:W0:Y:S02]  /*2b00*/  SHFL.IDX PT, R7, R6, 0x1, 0x1c1f ;  /* 0x003c1f0006077f89 */ /* 0x000e2400000e0000 */
[----:B------:R-:W-:-:S04]  /*2b10*/  ISETP.LT.OR P6, PT, R4, 0x7a, P6 ;  /* 0x0000007a0400780c */ /* 0x000fc800037c1670 */
[----:B------:R-:W-:Y:S02]  /*2b20*/  FSEL R85, R85, -INF , !P6 ;  /* 0xff80000055557808 */ /* 0x000fe40007000000 */
[----:B------:R-:W-:Y:S02]  /*2b30*/  PLOP3.LUT P6, PT, PT, PT, UP0, 0x40, 0x0 ;  /* 0x000000000000781c */ /* 0x000fe40003fce808 */
[----:B0-----:R-:W-:Y:S01]  /*2b40*/  VIADDMNMX R4, R7, R89, R20, PT ;  /* 0x0000005907047246 */ /* 0x001fe20003800114 */
[----:B------:R-:W-:-:S10]  /*2b50*/  IMAD.IADD R12, R22, 0x1, R7 ;  /* 0x00000001160c7824 */ /* 0x000fd400078e0207 */
        /* <DEDUP_REMOVED lines=15> */
.L_x_7568:
[----:B------:R-:W-:Y:S02]  /*2c50*/  ULDC UR6, c[0x0][0x9e4] ;  /* 0x0002790000067ab9 */ /* 0x000fe40000000800 */
[----:B------:R-:W-:-:S05]  /*2c60*/  IMAD.U32 R20, RZ, RZ, UR6 ;  /* 0x00000006ff147e24 */ /* 0x000fca000f8e00ff */
[----:B------:R-:W-:-:S13]  /*2c70*/  ISETP.NE.AND P6, PT, R20, 0x1, PT ;  /* 0x000000011400780c */ /* 0x000fda0003fc5270 */
[----:B------:R-:W0:Y:S02]  /*2c80*/  @P6 LDC.64 R22, c[0x0][0x9e8] ;  /* 0x00027a00ff166b82 */ /* 0x000e240000000a00 */
[----:B0-----:R-:W-:-:S05]  /*2c90*/  @P6 IMAD.HI.U32 R6, R7, R22, RZ ;  /* 0x0000001607066227 */ /* 0x001fca00078e00ff */
[----:B------:R-:W-:-:S07]  /*2ca0*/  @P6 SHF.R.U32.HI R7, RZ, R23, R6 ;  /* 0x00000017ff076219 */ /* 0x000fce0000011606 */
.L_x_7569:
[----:B------:R-:W-:Y:S05]  /*2cb0*/  BSYNC B0 ;  /* 0x0000000000007941 */ /* 0x000fea0003800000 */
.L_x_7567:
[----:B------:R-:W-:-:S04]  /*2cc0*/  IMAD R6, R7, R20, -R14 ;  /* 0x0000001407067224 */ /* 0x000fc800078e0a0e */
[----:B------:R-:W-:-:S05]  /*2cd0*/  IMAD R7, R3, -0x2, R6 ;  /* 0xfffffffe03077824 */ /* 0x000fca00078e0206 */
[----:B------:R-:W-:Y:S02]  /*2ce0*/  VIADDMNMX R4, R7, R20, R4, PT ;  /* 0x0000001407047246 */ /* 0x000fe40003800104 */
[----:B------:R-:W-:-:S07]  /*2cf0*/  VIMNMX R12, R12, R7, !PT ;  /* 0x000000070c0c7248 */ /* 0x000fce0007fe0100 */
.L_x_7566:
[----:B------:R-:W-:Y:S01]  /*2d00*/  ISETP.GT.AND P1, PT, R12, 0x1, !P1 ;  /* 0x000000010c00780c */ /* 0x000fe20004f24270 */
[----:B------:R-:W-:Y:S01]  /*2d10*/  ULDC UR6, c[0x0][0x988] ;  /* 0x0002620000067ab9 */ /* 0x000fe20000000800 */
[----:B------:R-:W-:Y:S01]  /*2d20*/  ISETP.NE.AND P6, PT, R25, RZ, PT ;  /* 0x000000ff1900720c */ /* 0x000fe20003fc5270 */
[----:B------:R-:W-:Y:S01]  /*2d30*/  UISETP.NE.AND UP1, UPT, UR42, URZ, UPT ;  /* 0x0000003f2a00728c */ /* 0x000fe2000bf25270 */
[----:B------:R-:W-:Y:S01]  /*2d40*/  ISETP.LT.OR P1, PT, R4, 0x2, P1 ;  /* 0x000000020400780c */ /* 0x000fe20000f21670 */
[----:B------:R-:W-:Y:S01]  /*2d50*/  UISETP.NE.AND UP0, UPT, UR41, URZ, UPT ;  /* 0x0000003f2900728c */ /* 0x000fe2000bf05270 */
[----:B------:R-:W-:Y:S02]  /*2d60*/  FMNMX.FTZ R6, R93, R95, !PT ;  /* 0x0000005f5d067209 */ /* 0x000fe40007810000 */
[----:B------:R-:W-:Y:S02]  /*2d70*/  FSEL R27, R27, -INF , !P1 ;  /* 0xff8000001b1b7808 */ /* 0x000fe40004800000 */
[----:B------:R-:W-:-:S02]  /*2d80*/  ISETP.GT.AND P1, PT, R12, 0x9, !P6 ;  /* 0x000000090c00780c */ /* 0x000fc40007724270 */
[----:B------:R-:W-:Y:S02]  /*2d90*/  FMNMX.FTZ R6, R97, R6, !PT ;  /* 0x0000000661067209 */ /* 0x000fe40007810000 */
[----:B------:R-:W-:Y:S01]  /*2da0*/  ISETP.LT.OR P1, PT, R4, 0xa, P1 ;  /* 0x0000000a0400780c */ /* 0x000fe20000f21670 */
[----:B------:R-:W-:Y:S01]  /*2db0*/  @UP1 ULDC UR14, c[0x0][0x450] ;  /* 0x00011400000e1ab9 */ /* 0x000fe20000000800 */
[----:B------:R-:W-:Y:S02]  /*2dc0*/  FMNMX.FTZ R6, R125, R6, !PT ;  /* 0x000000067d067209 */ /* 0x000fe40007810000 */
[----:B------:R-:W-:Y:S02]  /*2dd0*/  FSEL R31, R31, -INF , !P1 ;  /* 0xff8000001f1f7808 */ /* 0x000fe40004800000 */
[----:B------:R-:W-:Y:S02]  /*2de0*/  ISETP.NE.AND P1, PT, R88, RZ, PT ;  /* 0x000000ff5800720c */ /* 0x000fe40003f25270 */
[----:B------:R-:W-:-:S02]  /*2df0*/  FMNMX.FTZ R6, R127, R6, !PT ;  /* 0x000000067f067209 */ /* 0x000fc40007810000 */
[----:B------:R-:W-:Y:S02]  /*2e00*/  ISETP.GT.AND P1, PT, R12, 0x10, !P1 ;  /* 0x000000100c00780c */ /* 0x000fe40004f24270 */
        /* <DEDUP_REMOVED lines=73> */
[----:B------:R-:W-:Y:S01]  /*32a0*/  FMNMX.FTZ R14, R85, R6, !PT ;  /* 0x00000006550e7209 */ /* 0x000fe20007810000 */
[----:B------:R-:W-:Y:S01]  /*32b0*/  IMAD.U32 R6, RZ, RZ, UR6 ;  /* 0x00000006ff067e24 */ /* 0x000fe2000f8e00ff */
[----:B------:R-:W-:Y:S01]  /*32c0*/  ISETP.LT.OR P1, PT, R4, 0x3a, P1 ;  /* 0x0000003a0400780c */ /* 0x000fe20000f21670 */
[----:B------:R-:W-:Y:S01]  /*32d0*/  @UP1 ULDC UR6, c[0x0][0x44c] ;  /* 0x0001130000061ab9 */ /* 0x000fe20000000800 */
[----:B------:R-:W-:Y:S01]  /*32e0*/  ISETP.NE.AND P2, PT, R91, RZ, PT ;  /* 0x000000ff5b00720c */ /* 0x000fe20003f45270 */
[----:B------:R-:W0:Y:S01]  /*32f0*/  SHFL.BFLY PT, R7, R14, 0x2, 0x1f ;  /* 0x0c401f000e077f89 */ /* 0x000e2200000e0000 */
[----:B------:R-:W-:Y:S01]  /*3300*/  FSEL R55, R55, -INF , !P1 ;  /* 0xff80000037377808 */ /* 0x000fe20004800000 */
[----:B------:R-:W-:Y:S01]  /*3310*/  UIMAD.WIDE.U32 UR6, UR45, UR6, URZ ;  /* 0x000000062d0672a5 */ /* 0x000fe2000f8e003f */
[----:B------:R-:W-:-:S02]  /*3320*/  ISETP.NE.AND P1, PT, R52, RZ, PT ;  /* 0x000000ff3400720c */ /* 0x000fc40003f25270 */
[----:B------:R-:W-:Y:S01]  /*3330*/  ISETP.NE.AND P6, PT, R72, RZ, PT ;  /* 0x000000ff4800720c */ /* 0x000fe20003fc5270 */
[----:B------:R-:W-:Y:S01]  /*3340*/  @UP1 USHF.R.U32.HI UR45, URZ, UR14, UR7 ;  /* 0x0000000e3f2d1299 */ /* 0x000fe20008011607 */
[C---:B------:R-:W-:Y:S02]  /*3350*/  ISETP.GT.AND P1, PT, R12.reuse, 0x40, !P1 ;  /* 0x000000400c00780c */ /* 0x040fe40004f24270 */
[----:B------:R-:W-:Y:S02]  /*3360*/  ISETP.GT.AND P3, PT, R12, 0x70, !P3 ;  /* 0x000000700c00780c */ /* 0x000fe40005f64270 */
[----:B------:R-:W-:Y:S02]  /*3370*/  ISETP.LT.OR P1, PT, R4, 0x41, P1 ;  /* 0x000000410400780c */ /* 0x000fe40000f21670 */
[----:B------:R-:W-:Y:S02]  /*3380*/  ISETP.GT.AND P4, PT, R12, 0x71, !P4 ;  /* 0x000000710c00780c */ /* 0x000fe40006784270 */
[----:B------:R-:W-:-:S02]  /*3390*/  FSEL R49, R58, -INF , !P1 ;  /* 0xff8000003a317808 */ /* 0x000fc40004800000 */
[----:B------:R-:W-:Y:S02]  /*33a0*/  ISETP.NE.AND P1, PT, R53, RZ, PT ;  /* 0x000000ff3500720c */ /* 0x000fe40003f25270 */
[----:B------:R-:W-:Y:S02]  /*33b0*/  ISETP.LT.OR P3, PT, R4, 0x71, P3 ;  /* 0x000000710400780c */ /* 0x000fe40001f61670 */
[C---:B------:R-:W-:Y:S02]  /*33c0*/  ISETP.GT.AND P1, PT, R12.reuse, 0x41, !P1 ;  /* 0x000000410c00780c */ /* 0x040fe40004f24270 */
[----:B------:R-:W-:Y:S02]  /*33d0*/  ISETP.GT.AND P5, PT, R12, 0x78, !P5 ;  /* 0x000000780c00780c */ /* 0x000fe40006fa4270 */
[----:B------:R-:W-:Y:S02]  /*33e0*/  ISETP.LT.OR P1, PT, R4, 0x42, P1 ;  /* 0x000000420400780c */ /* 0x000fe40000f21670 */
[----:B0-----:R-:W-:-:S02]  /*33f0*/  FMNMX.FTZ R20, R14, R7, !PT ;  /* 0x000000070e147209 */ /* 0x001fc40007810000 */
[----:B------:R-:W-:Y:S02]  /*3400*/  FSEL R59, R59, -INF , !P1 ;  /* 0xff8000003b3b7808 */ /* 0x000fe40004800000 */
[----:B------:R-:W-:Y:S01]  /*3410*/  ISETP.NE.AND P1, PT, R56, RZ, PT ;  /* 0x000000ff3800720c */ /* 0x000fe20003f25270 */
[----:B------:R-:W0:Y:S01]  /*3420*/  SHFL.BFLY PT, R7, R20, 0x1, 0x1f ;  /* 0x0c201f0014077f89 */ /* 0x000e2200000e0000 */
[----:B------:R-:W-:Y:S02]  /*3430*/  ISETP.LT.OR P4, PT, R4, 0x72, P4 ;  /* 0x000000720400780c */ /* 0x000fe40002781670 */
[----:B------:R-:W-:Y:S02]  /*3440*/  ISETP.GT.AND P1, PT, R12, 0x48, !P1 ;  /* 0x000000480c00780c */ /* 0x000fe40004f24270 */
[C---:B------:R-:W-:Y:S02]  /*3450*/  ISETP.LT.OR P5, PT, R4.reuse, 0x79, P5 ;  /* 0x000000790400780c */ /* 0x040fe40002fa1670 */
[----:B------:R-:W-:-:S02]  /*3460*/  ISETP.LT.OR P1, PT, R4, 0x49, P1 ;  /* 0x000000490400780c */ /* 0x000fc40000f21670 */
[----:B------:R-:W-:Y:S02]  /*3470*/  FSEL R83, R83, -INF , !P4 ;  /* 0xff80000053537808 */ /* 0x000fe40006000000 */
[----:B------:R-:W-:Y:S02]  /*3480*/  FSEL R53, R62, -INF , !P1 ;  /* 0xff8000003e357808 */ /* 0x000fe40004800000 */
[----:B------:R-:W-:Y:S02]  /*3490*/  ISETP.NE.AND P1, PT, R57, RZ, PT ;  /* 0x000000ff3900720c */ /* 0x000fe40003f25270 */
[----:B------:R-:W-:Y:S02]  /*34a0*/  R2UR UR11, R18 ;  /* 0x00000000120b72ca */ /* 0x000fe400000e0000 */
[----:B------:R-:W-:-:S04]  /*34b0*/  ISETP.GT.AND P1, PT, R12, 0x49, !P1 ;  /* 0x000000490c00780c */ /* 0x000fc80004f24270 */
[----:B------:R-:W-:Y:S02]  /*34c0*/  ISETP.LT.OR P1, PT, R4, 0x4a, P1 ;  /* 0x0000004a0400780c */ /* 0x000fe40000f21670 */
[----:B0-----:R-:W-:Y:S02]  /*34d0*/  FMNMX.FTZ R7, R20, R7, !PT ;  /* 0x0000000714077209 */ /* 0x001fe40007810000 */
[----:B------:R-:W-:Y:S02]  /*34e0*/  FSEL R63, R63, -INF , !P1 ;  /* 0xff8000003f3f7808 */ /* 0x000fe40004800000 */
[----:B------:R-:W-:Y:S01]  /*34f0*/  ISETP.NE.AND P1, PT, R60, RZ, PT ;  /* 0x000000ff3c00720c */ /* 0x000fe20003f25270 */
[----:B------:R-:W-:Y:S01]  /*3500*/  FMUL.FTZ R22, R7, R6 ;  /* 0x0000000607167220 */ /* 0x000fe20000410000 */
[----:B------:R-:W-:Y:S02]  /*3510*/  UIADD3 UR45, UR11, UR45, URZ ;  /* 0x0000002d0b2d7290 */ /* 0x000fe4000fffe03f */
[----:B------:R-:W-:-:S02]  /*3520*/  ISETP.GT.AND P1, PT, R12, 0x50, !P1 ;  /* 0x000000500c00780c */ /* 0x000fc40004f24270 */
[----:B------:R-:W-:Y:S02]  /*3530*/  UIADD3 UR10, UR45, UR10, URZ ;  /* 0x0000000a2d0a7290 */ /* 0x000fe4000fffe03f */
[----:B------:R-:W-:-:S04]  /*3540*/  ISETP.LT.OR P1, PT, R4, 0x51, P1 ;  /* 0x000000510400780c */ /* 0x000fc80000f21670 */
[----:B------:R-:W-:Y:S02]  /*3550*/  FSEL R57, R66, -INF , !P1 ;  /* 0xff80000042397808 */ /* 0x000fe40004800000 */
[----:B------:R-:W-:-:S04]  /*3560*/  ISETP.NE.AND P1, PT, R64, RZ, PT ;  /* 0x000000ff4000720c */ /* 0x000fc80003f25270 */
[----:B------:R-:W-:-:S04]  /*3570*/  ISETP.GT.AND P1, PT, R12, 0x51, !P1 ;  /* 0x000000510c00780c */ /* 0x000fc80004f24270 */
        /* <DEDUP_REMOVED lines=10> */
[----:B------:R-:W-:Y:S02]  /*3620*/  ISETP.GT.AND P1, PT, R12, 0x60, !P2 ;  /* 0x000000600c00780c */ /* 0x000fe40005724270 */
[----:B------:R-:W-:Y:S02]  /*3630*/  ISETP.NE.AND P2, PT, R76, RZ, PT ;  /* 0x000000ff4c00720c */ /* 0x000fe40003f45270 */
[----:B------:R-:W-:Y:S02]  /*3640*/  ISETP.LT.OR P1, PT, R4, 0x61, P1 ;  /* 0x000000610400780c */ /* 0x000fe40000f21670 */
[----:B------:R-:W-:Y:S02]  /*3650*/  ISETP.GT.AND P2, PT, R12, 0x69, !P2 ;  /* 0x000000690c00780c */ /* 0x000fe40005744270 */
[----:B------:R-:W-:-:S02]  /*3660*/  FSEL R91, R74, -INF , !P1 ;  /* 0xff8000004a5b7808 */ /* 0x000fc40004800000 */
[----:B------:R-:W-:Y:S02]  /*3670*/  ISETP.GT.AND P1, PT, R12, 0x61, !P6 ;  /* 0x000000610c00780c */ /* 0x000fe40007724270 */
[----:B------:R-:W-:Y:S02]  /*3680*/  ISETP.NE.AND P6, PT, R28, RZ, PT ;  /* 0x000000ff1c00720c */ /* 0x000fe40003fc5270 */
[C---:B------:R-:W-:Y:S02]  /*3690*/  ISETP.LT.OR P1, PT, R4.reuse, 0x62, P1 ;  /* 0x000000620400780c */ /* 0x040fe40000f21670 */
[----:B------:R-:W-:Y:S02]  /*36a0*/  ISETP.LT.OR P2, PT, R4, 0x6a, P2 ;  /* 0x0000006a0400780c */ /* 0x000fe40001741670 */
[----:B------:R-:W-:Y:S02]  /*36b0*/  FSEL R75, R75, -INF , !P1 ;  /* 0xff8000004b4b7808 */ /* 0x000fe40004800000 */
[----:B------:R-:W-:-:S02]  /*36c0*/  FSETP.NEU.FTZ.AND P1, PT, R7, -INF , PT ;  /* 0xff8000000700780b */ /* 0x000fc40003f3d000 */
[----:B------:R-:W-:Y:S02]  /*36d0*/  FSEL R79, R79, -INF , !P2 ;  /* 0xff8000004f4f7808 */ /* 0x000fe40005000000 */
[----:B------:R-:W-:Y:S02]  /*36e0*/  FSEL R22, R22, RZ, P1 ;  /* 0x000000ff16167208 */ /* 0x000fe40000800000 */
[----:B------:R-:W-:Y:S02]  /*36f0*/  ISETP.GT.AND P1, PT, R12, RZ, !P6 ;  /* 0x000000ff0c00720c */ /* 0x000fe40007724270 */
[----:B------:R-:W-:Y:S01]  /*3700*/  ISETP.NE.AND P6, PT, R24, RZ, PT ;  /* 0x000000ff1800720c */ /* 0x000fe20003fc5270 */
[-CC-:B------:R-:W-:Y:S01]  /*3710*/  FFMA.FTZ R170, R115, R6.reuse, -R22.reuse ;  /* 0x0000000673aa7223 */ /* 0x180fe20000010816 */
[----:B------:R-:W-:Y:S01]  /*3720*/  ISETP.LT.OR P1, PT, R4, 0x1, P1 ;  /* 0x000000010400780c */ /* 0x000fe20000f21670 */
[-CC-:B------:R-:W-:Y:S01]  /*3730*/  FFMA.FTZ R164, R113, R6.reuse, -R22.reuse ;  /* 0x0000000671a47223 */ /* 0x180fe20000010816 */
[----:B------:R-:W-:Y:S01]  /*3740*/  FSEL R113, R82, -INF , !P3 ;  /* 0xff80000052717808 */ /* 0x000fe20005800000 */
[-CC-:B------:R-:W-:Y:S01]  /*3750*/  FFMA.FTZ R9, R9, R6.reuse, -R22.reuse ;  /* 0x0000000609097223 */ /* 0x180fe20000010816 */
[----:B------:R-:W-:Y:S01]  /*3760*/  FSEL R26, R26, -INF , !P1 ;  /* 0xff8000001a1a7808 */ /* 0x000fe20004800000 */
[-CC-:B------:R-:W-:Y:S01]  /*3770*/  FFMA.FTZ R180, R93, R6.reuse, -R22.reuse ;  /* 0x000000065db47223 */ /* 0x180fe20000010816 */
[----:B------:R-:W-:Y:S01]  /*3780*/  ISETP.NE.AND P1, PT, R92, RZ, PT ;  /* 0x000000ff5c00720c */ /* 0x000fe20003f25270 */
[-CC-:B------:R-:W-:Y:S01]  /*3790*/  FFMA.FTZ R93, R95, R6.reuse, -R22.reuse ;  /* 0x000000065f5d7223 */ /* 0x180fe20000010816 */
        /* <DEDUP_REMOVED lines=14> */
[----:B------:R-:W-:Y:S01]  /*3880*/  ISETP.GT.AND P6, PT, R12, 0x79, !P6 ;  /* 0x000000790c00780c */ /* 0x000fe200077c4270 */
[--C-:B------:R-:W-:Y:S01]  /*3890*/  FFMA.FTZ R12, R111, R6, -R22.reuse ;  /* 0x000000066f0c7223 */ /* 0x100fe20000010816 */
[----:B------:R-:W-:Y:S01]  /*38a0*/  FMNMX.FTZ R14, R35, R14, !PT ;  /* 0x0000000e230e7209 */ /* 0x000fe20007810000 */
[----:B------:R-:W0:Y:S01]  /*38b0*/  MUFU.EX2 R93, R93 ;  /* 0x0000005d005d7308 */ /* 0x000e220000000800 */
[----:B------:R-:W-:Y:S01]  /*38c0*/  ISETP.LT.OR P6, PT, R4, 0x7a, P6 ;  /* 0x0000007a0400780c */ /* 0x000fe200037c1670 */
[--C-:B------:R-:W-:Y:S01]  /*38d0*/  FFMA.FTZ R4, R61, R6, -R22.reuse ;  /* 0x000000063d047223 */ /* 0x100fe20000010816 */
[----:B------:R-:W-:Y:S01]  /*38e0*/  FMNMX.FTZ R14, R29, R14, !PT ;  /* 0x0000000e1d0e7209 */ /* 0x000fe20007810000 */
[-CC-:B------:R-:W-:Y:S01]  /*38f0*/  FFMA.FTZ R168, R117, R6.reuse, -R22.reuse ;  /* 0x0000000675a87223 */ /* 0x180fe20000010816 */
[----:B------:R-:W-:Y:S01]  /*3900*/  FSEL R111, R86, -INF , !P5 ;  /* 0xff800000566f7808 */ /* 0x000fe20006800000 */
[--C-:B------:R-:W-:Y:S01]  /*3910*/  FFMA.FTZ R99, R99, R6, -R22.reuse ;  /* 0x0000000663637223 */ /* 0x100fe20000010816 */
[----:B------:R-:W-:Y:S01]  /*3920*/  FMNMX.FTZ R14, R39, R14, !PT ;  /* 0x0000000e270e7209 */ /* 0x000fe20007810000 */
[----:B------:R1:W-:Y:S01]  /*3930*/  MUFU.EX2 R166, R4 ;  /* 0x0000000400a67308 */ /* 0x0003e20000000800 */
[----:B------:R-:W-:Y:S01]  /*3940*/  FSEL R87, R87, -INF , !P6 ;  /* 0xff80000057577808 */ /* 0x000fe20007000000 */
        /* <DEDUP_REMOVED lines=14> */
[----:B------:R-:W3:Y:S01]  /*3a30*/  MUFU.EX2 R95, R95 ;  /* 0x0000005f005f7308 */ /* 0x000ee20000000800 */
[-CC-:B------:R-:W-:Y:S01]  /*3a40*/  FFMA.FTZ R69, R69, R6.reuse, -R22.reuse ;  /* 0x0000000645457223 */ /* 0x180fe20000010816 */
[--C-:B------:R-:W-:Y:S01]  /*3a50*/  FFMA.FTZ R13, R13, R6, -R22.reuse ;  /* 0x000000060d0d7223 */ /* 0x100fe20000010816 */
[----:B------:R-:W-:Y:S01]  /*3a60*/  FMNMX.FTZ R14, R41, R14, !PT ;  /* 0x0000000e290e7209 */ /* 0x000fe20007810000 */
[-CC-:B------:R-:W-:Y:S01]  /*3a70*/  FFMA.FTZ R73, R73, R6.reuse, -R22.reuse ;  /* 0x0000000649497223 */ /* 0x180fe20000010816 */
[-CC-:B------:R-:W-:Y:S01]  /*3a80*/  FFMA.FTZ R15, R15, R6.reuse, -R22.reuse ;  /* 0x000000060f0f7223 */ /* 0x180fe20000010816 */
[--C-:B------:R-:W-:Y:S01]  /*3a90*/  FFMA.FTZ R77, R77, R6, -R22.reuse ;  /* 0x000000064d4d7223 */ /* 0x100fe20000010816 */
[----:B------:R-:W-:Y:S01]  /*3aa0*/  FMNMX.FTZ R14, R51, R14, !PT ;  /* 0x0000000e330e7209 */ /* 0x000fe20007810000 */
[----:B------:R-:W4:Y:S01]  /*3ab0*/  MUFU.EX2 R176, R176 ;  /* 0x000000b000b07308 */ /* 0x000f220000000800 */
[-CC-:B------:R-:W-:Y:S01]  /*3ac0*/  FFMA.FTZ R19, R19, R6.reuse, -R22.reuse ;  /* 0x0000000613137223 */ /* 0x180fe20000010816 */
[--C-:B------:R-:W-:Y:S01]  /*3ad0*/  FFMA.FTZ R81, R81, R6, -R22.reuse ;  /* 0x0000000651517223 */ /* 0x100fe20000010816 */
[----:B------:R-:W-:Y:S01]  /*3ae0*/  FMNMX.FTZ R14, R45, R14, !PT ;  /* 0x0000000e2d0e7209 */ /* 0x000fe20007810000 */
[-CC-:B------:R-:W-:Y:S01]  /*3af0*/  FFMA.FTZ R21, R21, R6.reuse, -R22.reuse ;  /* 0x0000000615157223 */ /* 0x180fe20000010816 */
[----:B------:R-:W-:-:S02]  /*3b00*/  FFMA.FTZ R22, R85, R6, -R22 ;  /* 0x0000000655167223 */ /* 0x000fc40000010816 */
[----:B------:R-:W-:Y:S01]  /*3b10*/  FMNMX.FTZ R14, R55, R14, !PT ;  /* 0x0000000e370e7209 */ /* 0x000fe20007810000 */
[----:B------:R-:W-:Y:S03]  /*3b20*/  MUFU.EX2 R117, R12 ;  /* 0x0000000c00757308 */ /* 0x000fe60000000800 */
[----:B------:R-:W-:-:S04]  /*3b30*/  FMNMX.FTZ R14, R49, R14, !PT ;  /* 0x0000000e310e7209 */ /* 0x000fc80007810000 */
[----:B------:R-:W-:Y:S01]  /*3b40*/  FMNMX.FTZ R14, R59, R14, !PT ;  /* 0x0000000e3b0e7209 */ /* 0x000fe20007810000 */
[----:B------:R-:W5:Y:S03]  /*3b50*/  MUFU.EX2 R97, R97 ;  /* 0x0000006100617308 */ /* 0x000f660000000800 */
        /* <DEDUP_REMOVED lines=27> */
[----:B-1----:R-:W0:Y:S07]  /*3d10*/  SHFL.BFLY PT, R4, R61, 0x1, 0x1f ;  /* 0x0c201f003d047f89 */ /* 0x002e2e00000e0000 */
[----:B------:R-:W-:Y:S08]  /*3d20*/  MUFU.EX2 R109, R109 ;  /* 0x0000006d006d7308 */ /* 0x000ff00000000800 */
[----:B------:R-:W-:Y:S08]  /*3d30*/  MUFU.EX2 R5, R5 ;  /* 0x0000000500057308 */ /* 0x000ff00000000800 */
[----:B------:R-:W-:Y:S01]  /*3d40*/  MUFU.EX2 R160, R65 ;  /* 0x0000004100a07308 */ /* 0x000fe20000000800 */
[----:B0-----:R-:W-:-:S04]  /*3d50*/  FMNMX.FTZ R9, R61, R4, !PT ;  /* 0x000000043d097209 */ /* 0x001fc80007810000 */
[C---:B------:R-:W-:Y:S01]  /*3d60*/  FSETP.NEU.FTZ.AND P1, PT, R9.reuse, -INF , PT ;  /* 0xff8000000900780b */ /* 0x040fe20003f3d000 */
[----:B------:R-:W-:Y:S02]  /*3d70*/  FMUL.FTZ R4, R9, R6 ;  /* 0x0000000609047220 */ /* 0x000fe40000410000 */
[----:B------:R-:W-:Y:S03]  /*3d80*/  MUFU.EX2 R69, R69 ;  /* 0x0000004500457308 */ /* 0x000fe60000000800 */
[----:B------:R-:W-:Y:S02]  /*3d90*/  FSEL R4, R4, RZ, P1 ;  /* 0x000000ff04047208 */ /* 0x000fe40000800000 */
[----:B------:R-:W-:-:S03]  /*3da0*/  PLOP3.LUT P1, PT, PT, PT, UP0, 0x40, 0x0 ;  /* 0x000000000000781c */ /* 0x000fc60003f2e808 */
        /* <DEDUP_REMOVED lines=28> */
[----:B------:R-:W1:Y:S01]  /*3f70*/  MUFU.EX2 R23, R23 ;  /* 0x0000001700177308 */ /* 0x000e620000000800 */
[----:B-----5:R-:W-:Y:S01]  /*3f80*/  FADD.FTZ R31, R97, R34 ;  /* 0x00000022611f7221 */ /* 0x020fe20000010000 */
[-CC-:B------:R-:W-:Y:S01]  /*3f90*/  FFMA.FTZ R67, R67, R6.reuse, -R4.reuse ;  /* 0x0000000643437223 */ /* 0x180fe20000010804 */
[-CC-:B------:R-:W-:Y:S01]  /*3fa0*/  FFMA.FTZ R89, R89, R6.reuse, -R4.reuse ;  /* 0x0000000659597223 */ /* 0x180fe20000010804 */
[-CC-:B------:R-:W-:Y:S01]  /*3fb0*/  FFMA.FTZ R71, R71, R6.reuse, -R4.reuse ;  /* 0x0000000647477223 */ /* 0x180fe20000010804 */
[----:B------:R-:W-:Y:S01]  /*3fc0*/  FADD.FTZ R34, R178, R31 ;  /* 0x0000001fb2227221 */ /* 0x000fe20000010000 */
[-CC-:B------:R-:W-:Y:S01]  /*3fd0*/  FFMA.FTZ R91, R91, R6.reuse, -R4.reuse ;  /* 0x000000065b5b7223 */ /* 0x180fe20000010804 */
[-C--:B------:R-:W-:Y:S01]  /*3fe0*/  FFMA.FTZ R75, R75, R6.reuse, -R4 ;  /* 0x000000064b4b7223 */ /* 0x080fe20000010804 */
[----:B------:R-:W2:Y:S01]  /*3ff0*/  MUFU.EX2 R25, R25 ;  /* 0x0000001900197308 */ /* 0x000ea20000000800 */
[----:B------:R-:W-:Y:S01]  /*4000*/  FADD.FTZ R31, R99, R34 ;  /* 0x00000022631f7221 */ /* 0x000fe20000010000 */
[-CC-:B------:R-:W-:Y:S01]  /*4010*/  FFMA.FTZ R115, R115, R6.reuse, -R4.reuse ;  /* 0x0000000673737223 */ /* 0x180fe20000010804 */
[-CC-:B------:R-:W-:Y:S01]  /*4020*/  FFMA.FTZ R79, R79, R6.reuse, -R4.reuse ;  /* 0x000000064f4f7223 */ /* 0x180fe20000010804 */
[-CC-:B------:R-:W-:Y:S01]  /*4030*/  FFMA.FTZ R113, R113, R6.reuse, -R4.reuse ;  /* 0x0000000671717223 */ /* 0x180fe20000010804 */
[----:B------:R-:W-:Y:S01]  /*4040*/  FADD.FTZ R36, R172, R31 ;  /* 0x0000001fac247221 */ /* 0x000fe20000010000 */
[-CC-:B------:R-:W-:Y:S01]  /*4050*/  FFMA.FTZ R83, R83, R6.reuse, -R4.reuse ;  /* 0x0000000653537223 */ /* 0x180fe20000010804 */
[-C--:B------:R-:W-:Y:S01]  /*4060*/  FFMA.FTZ R111, R111, R6.reuse, -R4 ;  /* 0x000000066f6f7223 */ /* 0x080fe20000010804 */
[----:B------:R3:W4:Y:S01]  /*4070*/  MUFU.EX2 R14, R35 ;  /* 0x00000023000e7308 */ /* 0x0007220000000800 */
[----:B------:R-:W-:Y:S01]  /*4080*/  FADD.FTZ R31, R101, R36 ;  /* 0x00000024651f7221 */ /* 0x000fe20000010000 */
[----:B0-----:R-:W-:Y:S01]  /*4090*/  FADD.FTZ R36, R26, R27 ;  /* 0x0000001b1a247221 */ /* 0x001fe20000010000 */
[----:B------:R-:W-:Y:S01]  /*40a0*/  FFMA.FTZ R87, R87, R6, -R4 ;  /* 0x0000000657577223 */ /* 0x000fe20000010804 */
[----:B------:R-:W-:Y:S01]  /*40b0*/  F2FP.F16.F32.PACK_AB R181, R27, R26 ;  /* 0x0000001a1bb5723e */ /* 0x000fe200000000ff */
[----:B------:R-:W-:Y:S01]  /*40c0*/  FADD.FTZ R38, R174, R31 ;  /* 0x0000001fae267221 */ /* 0x000fe20000010000 */
[----:B-1----:R-:W-:Y:S01]  /*40d0*/  FADD.FTZ R31, R23, R36 ;  /* 0x00000024171f7221 */ /* 0x002fe20000010000 */
[C---:B------:R-:W-:Y:S01]  /*40e0*/  F2FP.F16.F32.PACK_AB R183, R12.reuse, R23 ;  /* 0x000000170cb7723e */ /* 0x040fe200000000ff */
[----:B------:R-:W0:Y:S01]  /*40f0*/  MUFU.EX2 R29, R29 ;  /* 0x0000001d001d7308 */ /* 0x000e220000000800 */
[----:B---3--:R-:W-:Y:S01]  /*4100*/  FADD.FTZ R35, R103, R38 ;  /* 0x0000002667237221 */ /* 0x008fe20000010000 */
[----:B------:R-:W-:Y:S01]  /*4110*/  FADD.FTZ R38, R12, R31 ;  /* 0x0000001f0c267221 */ /* 0x000fe20000010000 */
[----:B------:R-:W-:-:S02]  /*4120*/  F2FP.F16.F32.PACK_AB R180, R93, R180 ;  /* 0x000000b45db4723e */ /* 0x000fc400000000ff */
[----:B------:R-:W-:Y:S01]  /*4130*/  FADD.FTZ R40, R168, R35 ;  /* 0x00000023a8287221 */ /* 0x000fe20000010000 */
[----:B--2---:R-:W-:Y:S01]  /*4140*/  FADD.FTZ R31, R25, R38 ;  /* 0x00000026191f7221 */ /* 0x004fe20000010000 */
[----:B------:R-:W-:Y:S01]  /*4150*/  F2FP.F16.F32.PACK_AB R182, R95, R182 ;  /* 0x000000b65fb6723e */ /* 0x000fe200000000ff */
[----:B------:R-:W1:Y:S01]  /*4160*/  MUFU.EX2 R20, R39 ;  /* 0x0000002700147308 */ /* 0x000e620000000800 */
[----:B------:R-:W-:Y:S01]  /*4170*/  FADD.FTZ R35, R105, R40 ;  /* 0x0000002869237221 */ /* 0x000fe20000010000 */
[C---:B----4-:R-:W-:Y:S01]  /*4180*/  FADD.FTZ R18, R14.reuse, R31 ;  /* 0x0000001f0e127221 */ /* 0x050fe20000010000 */
[----:B------:R-:W-:Y:S02]  /*4190*/  F2FP.F16.F32.PACK_AB R177, R14, R25 ;  /* 0x000000190eb1723e */ /* 0x000fe400000000ff */
[----:B------:R-:W-:Y:S01]  /*41a0*/  FADD.FTZ R38, R170, R35 ;  /* 0x00000023aa267221 */ /* 0x000fe20000010000 */
[----:B------:R-:W-:Y:S02]  /*41b0*/  F2FP.F16.F32.PACK_AB R176, R97, R176 ;  /* 0x000000b061b0723e */ /* 0x000fe400000000ff */
[----:B------:R-:W2:Y:S01]  /*41c0*/  MUFU.EX2 R33, R33 ;  /* 0x0000002100217308 */ /* 0x000ea20000000800 */
[----:B0-----:R-:W-:Y:S01]  /*41d0*/  FADD.FTZ R31, R29, R18 ;  /* 0x000000121d1f7221 */ /* 0x001fe20000010000 */
[----:B------:R-:W-:Y:S01]  /*41e0*/  FADD.FTZ R35, R107, R38 ;  /* 0x000000266b237221 */ /* 0x000fe20000010000 */
[----:B------:R-:W-:-:S02]  /*41f0*/  F2FP.F16.F32.PACK_AB R178, R99, R178 ;  /* 0x000000b263b2723e */ /* 0x000fc400000000ff */
[----:B------:R-:W-:Y:S01]  /*4200*/  F2FP.F16.F32.PACK_AB R172, R101, R172 ;  /* 0x000000ac65ac723e */ /* 0x000fe200000000ff */
[----:B------:R-:W-:Y:S01]  /*4210*/  FADD.FTZ R40, R164, R35 ;  /* 0x00000023a4287221 */ /* 0x000fe20000010000 */
[----:B------:R-:W-:Y:S01]  /*4220*/  F2FP.F16.F32.PACK_AB R174, R103, R174 ;  /* 0x000000ae67ae723e */ /* 0x000fe200000000ff */
[----:B------:R-:W0:Y:S01]  /*4230*/  MUFU.EX2 R24, R43 ;  /* 0x0000002b00187308 */ /* 0x000e220000000800 */
[----:B-1----:R-:W-:Y:S01]  /*4240*/  FADD.FTZ R38, R20, R31 ;  /* 0x0000001f14267221 */ /* 0x002fe20000010000 */
[----:B------:R-:W-:Y:S01]  /*4250*/  FADD.FTZ R40, R117, R40 ;  /* 0x0000002875287221 */ /* 0x000fe20000010000 */
[----:B------:R-:W-:Y:S02]  /*4260*/  F2FP.F16.F32.PACK_AB R168, R105, R168 ;  /* 0x000000a869a8723e */ /* 0x000fe400000000ff */
[----:B------:R-:W-:Y:S01]  /*4270*/  F2FP.F16.F32.PACK_AB R170, R107, R170 ;  /* 0x000000aa6baa723e */ /* 0x000fe200000000ff */
[----:B------:R-:W-:Y:S01]  /*4280*/  FADD.FTZ R35, R109, R40 ;  /* 0x000000286d237221 */ /* 0x000fe20000010000 */
[----:B------:R-:W-:Y:S01]  /*4290*/  F2FP.F16.F32.PACK_AB R164, R117, R164 ;  /* 0x000000a475a4723e */ /* 0x000fe200000000ff */
[----:B------:R-:W1:Y:S01]  /*42a0*/  MUFU.EX2 R37, R37 ;  /* 0x0000002500257308 */ /* 0x000e620000000800 */
[----:B--2---:R-:W-:Y:S01]  /*42b0*/  FADD.FTZ R31, R33, R38 ;  /* 0x00000026211f7221 */ /* 0x004fe20000010000 */
[C---:B------:R-:W-:Y:S01]  /*42c0*/  FADD.FTZ R42, R166.reuse, R35 ;  /* 0x00000023a62a7221 */ /* 0x040fe20000010000 */
[----:B------:R-:W-:-:S02]  /*42d0*/  F2FP.F16.F32.PACK_AB R166, R166, R109 ;  /* 0x0000006da6a6723e */ /* 0x000fc400000000ff */
[----:B------:R-:W-:Y:S01]  /*42e0*/  F2FP.F16.F32.PACK_AB R179, R20, R29 ;  /* 0x0000001d14b3723e */ /* 0x000fe200000000ff */
[----:B------:R-:W-:Y:S02]  /*42f0*/  FADD.FTZ R35, R5, R42 ;  /* 0x0000002a05237221 */ /* 0x000fe40000010000 */
[----:B------:R-:W2:Y:S01]  /*4300*/  MUFU.EX2 R28, R47 ;  /* 0x0000002f001c7308 */ /* 0x000ea20000000800 */
[----:B0-----:R-:W-:Y:S01]  /*4310*/  FADD.FTZ R38, R24, R31 ;  /* 0x0000001f18267221 */ /* 0x001fe20000010000 */
[C---:B------:R-:W-:Y:S01]  /*4320*/  FADD.FTZ R35, R160.reuse, R35 ;  /* 0x00000023a0237221 */ /* 0x040fe20000010000 */
[----:B------:R-:W-:Y:S02]  /*4330*/  F2FP.F16.F32.PACK_AB R160, R160, R5 ;  /* 0x00000005a0a0723e */ /* 0x000fe400000000ff */
[----:B------:R-:W-:-:S03]  /*4340*/  F2FP.F16.F32.PACK_AB R173, R24, R33 ;  /* 0x0000002118ad723e */ /* 0x000fc600000000ff */
[----:B------:R-:W0:Y:S01]  /*4350*/  MUFU.EX2 R41, R41 ;  /* 0x0000002900297308 */ /* 0x000e220000000800 */
[----:B-1----:R-:W-:-:S07]  /*4360*/  FADD.FTZ R31, R37, R38 ;  /* 0x00000026251f7221 */ /* 0x002fce0000010000 */
[----:B------:R-:W1:Y:S01]  /*4370*/  MUFU.EX2 R30, R51 ;  /* 0x00000033001e7308 */ /* 0x000e620000000800 */
[C---:B--2---:R-:W-:Y:S01]  /*4380*/  FADD.FTZ R40, R28.reuse, R31 ;  /* 0x0000001f1c287221 */ /* 0x044fe20000010000 */
[----:B------:R-:W-:-:S06]  /*4390*/  F2FP.F16.F32.PACK_AB R175, R28, R37 ;  /* 0x000000251caf723e */ /* 0x000fcc00000000ff */
[----:B------:R-:W2:Y:S01]  /*43a0*/  MUFU.EX2 R45, R45 ;  /* 0x0000002d002d7308 */ /* 0x000ea20000000800 */
[----:B0-----:R-:W-:Y:S01]  /*43b0*/  FADD.FTZ R31, R41, R40 ;  /* 0x00000028291f7221 */ /* 0x001fe20000010000 */
[----:B------:R-:W-:Y:S01]  /*43c0*/  FADD.FTZ R40, R162, R35 ;  /* 0x00000023a2287221 */ /* 0x000fe20000010000 */
[----:B------:R-:W-:-:S03]  /*43d0*/  F2FP.F16.F32.PACK_AB R162, R69, R162 ;  /* 0x000000a245a2723e */ /* 0x000fc600000000ff */
        /* <DEDUP_REMOVED lines=63> */
[----:B------:R-:W-:-:S03]  /*47d0*/  F2FP.F16.F32.PACK_AB R153, R22, R113 ;  /* 0x000000711699723e */ /* 0x000fc600000000ff */
[----:B--2---:R-:W-:Y:S01]  /*47e0*/  FADD.FTZ R13, R111, R14 ;  /* 0x0000000e6f0d7221 */ /* 0x004fe20000010000 */
[----:B------:R-:W-:-:S03]  /*47f0*/  VIADD R14, R17, 0xfffffffe ;  /* 0xfffffffe110e7836 */ /* 0x000fc60000000000 */
        /* <DEDUP_REMOVED lines=14> */
.L_x_7571:
[----:B------:R-:W-:Y:S02]  /*48e0*/  ULDC UR14, c[0x0][0x9e4] ;  /* 0x00027900000e7ab9 */ /* 0x000fe40000000800 */
[----:B------:R-:W-:-:S11]  /*48f0*/  UISETP.NE.AND UP0, UPT, UR14, 0x1, UPT ;  /* 0x000000010e00788c */ /* 0x000fd6000bf05270 */
[----:B------:R-:W-:Y:S02]  /*4900*/  @UP0 ULDC.64 UR18, c[0x0][0x9e8] ;  /* 0x00027a0000120ab9 */ /* 0x000fe40000000a00 */
[----:B------:R-:W-:-:S04]  /*4910*/  UIMAD.WIDE.U32 UR6, UR11, UR18, URZ ;  /* 0x000000120b0672a5 */ /* 0x000fc8000f8e003f */
[----:B------:R-:W-:-:S12]  /*4920*/  @UP0 USHF.R.U32.HI UR11, URZ, UR19, UR7 ;  /* 0x000000133f0b0299 */ /* 0x000fd80008011607 */
.L_x_7572:
[----:B------:R-:W-:-:S04]  /*4930*/  UIMAD UR11, UR11, UR14, UR14 ;  /* 0x0000000e0b0b72a4 */ /* 0x000fc8000f8e020e */
[----:B------:R-:W-:-:S04]  /*4940*/  UISETP.LT.AND UP0, UPT, UR10, UR11, UPT ;  /* 0x0000000b0a00728c */ /* 0x000fc8000bf01270 */
[----:B------:R-:W-:-:S12]  /*4950*/  USEL UR10, UR10, UR11, UP0 ;  /* 0x0000000b0a0a7287 */ /* 0x000fd80008000000 */
.L_x_7570:
[----:B------:R-:W-:Y:S01]  /*4960*/  USHF.R.S32.HI UR6, URZ, 0x1f, UR10 ;  /* 0x0000001f3f067899 */ /* 0x000fe2000801140a */
[----:B------:R-:W-:Y:S01]  /*4970*/  CS2R R150, SRZ ;  /* 0x0000000000967805 */ /* 0x000fe2000001ff00 */
[----:B------:R-:W-:Y:S01]  /*4980*/  UMOV UR46, URZ ;  /* 0x0000003f002e7c82 */ /* 0x000fe20008000000 */
[----:B------:R-:W-:Y:S01]  /*4990*/  UMOV UR45, URZ ;  /* 0x0000003f002d7c82 */ /* 0x000fe20008000000 */
        /* <DEDUP_REMOVED lines=41> */
[----:B------:R-:W-:Y:S01]  /*4c30*/  IMAD.MOV.U32 R151, RZ, RZ, RZ ;  /* 0x000000ffff977224 */ /* 0x000fe200078e00ff */
[----:B------:R-:W-:Y:S01]  /*4c40*/  ULDC UR50, c[0x0][0x9e4] ;  /* 0x0002790000327ab9 */ /* 0x000fe20000000800 */
[----:B------:R-:W-:Y:S01]  /*4c50*/  ULDC UR51, c[0x0][0x2f0] ;  /* 0x0000bc0000337ab9 */ /* 0x000fe20000000800 */
[----:B------:R-:W-:-:S05]  /*4c60*/  ULDC UR52, c[0x0][0x9e0] ;  /* 0x0002780000347ab9 */ /* 0x000fca0000000800 */
.L_x_7592:
[----:B------:R-:W-:Y:S01]  /*4c70*/  ISETP.NE.AND P2, PT, RZ, UR39, PT ;  /* 0x00000027ff007c0c */ /* 0x000fe2000bf45270 */
[----:B------:R-:W-:-:S04]  /*4c80*/  UISETP.NE.AND UP0, UPT, UR54, 0x1, UPT ;  /* 0x000000013600788c */ /* 0x000fc8000bf05270 */
[----:B------:R-:W-:-:S04]  /*4c90*/  USEL UR45, URZ, 0x1, UP0 ;  /* 0x000000013f2d7887 */ /* 0x000fc80008000000 */
[----:B------:R-:W-:-:S04]  /*4ca0*/  ULOP3.LUT UR45, UR55, UR45, URZ, 0x3c, !UPT ;  /* 0x0000002d372d7292 */ /* 0x000fc8000f8e3c3f */
[----:B------:R-:W-:Y:S08]  /*4cb0*/  @P2 BRA `(.L_x_7574) ;  /* 0x0000000000382947 */ /* 0x000ff00003800000 */
[----:B------:R-:W-:Y:S05]  /*4cc0*/  @!P0 BRA `(.L_x_7575) ;  /* 0x0000000000048947 */ /* 0x000fea0003800000 */
[----:B------:R-:W-:Y:S01]  /*4cd0*/  BPT.TRAP 0x1 ;  /* 0x000000040000795c */ /* 0x000fe20000300000 */
.L_x_7575:
        /* <DEDUP_REMOVED lines=9> */
.L_x_7576:
[----:B-1----:R-:W-:Y:S05]  /*4d70*/  @P1 BRA `(.L_x_7574) ;  /* 0x0000000000081947 */ /* 0x002fea0003800000 */
[----:B------:R-:W1:Y:S02]  /*4d80*/  SYNCS.PHASECHK.TRANS64.TRYWAIT P1, [UR6+0x28830], R6 ;  /* 0x02883006ff0075a7 */ /* 0x000e640008020146 */
[----:B-1----:R-:W-:Y:S05]  /*4d90*/  @!P1 BRA `(.L_x_7577) ;  /* 0x000000e400e49947 */ /* 0x002fea0003800000 */
.L_x_7574:
        /* <DEDUP_REMOVED lines=13> */
[----:B------:R-:W-:Y:S02]  /*4e70*/  UIADD3 UR6, UR34, 0x2, URZ ;  /* 0x0000000222067890 */ /* 0x000fe4000fffe03f */
        /* <DEDUP_REMOVED lines=36> */
.L_x_7579:
[----:B------:R-:W-:Y:S01]  /*50c0*/  ULEA UR6, UR54, UR40, 0x3 ;  /* 0x0000002836067291 */ /* 0x000fe2000f8e183f */
[----:B------:R-:W-:-:S05]  /*50d0*/  IMAD.U32 R6, RZ, RZ, UR55 ;  /* 0x00000037ff067e24 */ /* 0x000fca000f8e00ff */
[----:B------:R-:W-:-:S04]  /*50e0*/  SHF.L.U32 R6, R6, 0x1f, RZ ;  /* 0x0000001f06067819 */ /* 0x000fc800000006ff */
[----:B------:R0:W1:Y:S01]  /*50f0*/  SYNCS.PHASECHK.TRANS64.TRYWAIT P1, [UR6+0x28850], R6 ;  /* 0x02885006ff0075a7 */ /* 0x0000620008020146 */
[----:B------:R-:W-:Y:S05]  /*5100*/  @!P0 BRA `(.L_x_7580) ;  /* 0x0000000000048947 */ /* 0x000fea0003800000 */
[----:B------:R-:W-:Y:S01]  /*5110*/  BPT.TRAP 0x1 ;  /* 0x000000040000795c */ /* 0x000fe20000300000 */
.L_x_7580:
[----:B-1----:R-:W-:Y:S05]  /*5120*/  @P1 BRA `(.L_x_7578) ;  /* 0x0000000000081947 */ /* 0x002fea0003800000 */
[----:B------:R-:W1:Y:S02]  /*5130*/  SYNCS.PHASECHK.TRANS64.TRYWAIT P1, [UR6+0x28850], R6 ;  /* 0x02885006ff0075a7 */ /* 0x000e640008020146 */
[----:B-1----:R-:W-:Y:S05]  /*5140*/  @!P1 BRA `(.L_x_7581) ;  /* 0x000000e400109947 */ /* 0x002fea0003800000 */
.L_x_7578:
        /* <DEDUP_REMOVED lines=49> */
.L_x_7582:
[----:B------:R-:W-:Y:S01]  /*5460*/  UISETP.NE.AND UP1, UPT, UR42, URZ, UPT ;  /* 0x0000003f2a00728c */ /* 0x000fe2000bf25270 */
[----:B------:R-:W1:Y:S01]  /*5470*/  LDC R8, c[0x0][0x288] ;  /* 0x0000a200ff087b82 */ /* 0x000e620000000800 */
[----:B0-----:R-:W-:Y:S01]  /*5480*/  IMAD.MOV.U32 R6, RZ, RZ, R0 ;  /* 0x000000ffff067224 */ /* 0x001fe200078e0000 */
[----:B------:R-:W-:Y:S01]  /*5490*/  UISETP.NE.AND UP0, UPT, UR41, URZ, UPT ;  /* 0x0000003f2900728c */ /* 0x000fe2000bf05270 */
[----:B------:R-:W-:Y:S01]  /*54a0*/  IMAD.SHL.U32 R22, R14, 0x80, RZ ;  /* 0x000000800e167824 */ /* 0x000fe200078e00ff */
[----:B------:R-:W-:Y:S01]  /*54b0*/  ULEA UR6, UR46, UR40, 0x3 ;  /* 0x000000282e067291 */ /* 0x000fe2000f8e183f */
[----:B------:R-:W-:Y:S02]  /*54c0*/  PLOP3.LUT P1, PT, PT, PT, UP1, 0x80, 0x0 ;  /* 0x000000000000781c */ /* 0x000fe40003f2f018 */
[----:B------:R-:W-:Y:S01]  /*54d0*/  PLOP3.LUT P2, PT, PT, PT, UP1, 0x80, 0x0 ;  /* 0x000000000000781c */ /* 0x000fe20003f4f018 */
[----:B------:R-:W-:Y:S01]  /*54e0*/  UIADD3 UR6, UR6, 0x28840, URZ ;  /* 0x0002884006067890 */ /* 0x000fe2000fffe03f */
[----:B------:R-:W-:Y:S01]  /*54f0*/  IADD3 R18, -R22, 0x1, RZ ;  /* 0x0000000116127810 */ /* 0x000fe20007ffe1ff */
[----:B------:R-:W-:Y:S01]  /*5500*/  @UP1 ULDC UR7, c[0x0][0x44c] ;  /* 0x0001130000071ab9 */ /* 0x000fe20000000800 */
[----:B------:R-:W-:Y:S01]  /*5510*/  @UP1 ULDC UR10, c[0x0][0x450] ;  /* 0x00011400000a1ab9 */ /* 0x000fe20000000800 */
[----:B------:R-:W-:-:S06]  /*5520*/  UPRMT UR6, UR43, 0x654, UR6 ;  /* 0x000006542b067896 */ /* 0x000fcc0008000006 */
[----:B------:R-:W-:Y:S01]  /*5530*/  @P1 IMAD.HI.U32 R7, R0, UR7, RZ ;  /* 0x0000000700071c27 */ /* 0x000fe2000f8e00ff */
[----:B------:R-:W-:Y:S02]  /*5540*/  PLOP3.LUT P1, PT, PT, PT, UP0, 0x40, 0x0 ;  /* 0x000000000000781c */ /* 0x000fe40003f2e808 */
[----:B------:R-:W-:Y:S02]  /*5550*/  SYNCS.ARRIVE.TRANS64.RED.A1T0 RZ, [UR6], RZ ;  /* 0x000000ffffff79a7 */ /* 0x000fe40008100406 */
[----:B------:R-:W-:Y:S01]  /*5560*/  @P2 SHF.R.U32.HI R6, RZ, UR10, R7 ;  /* 0x0000000aff062c19 */ /* 0x000fe20008011607 */
[----:B------:R-:W-:-:S04]  /*5570*/  IMAD R7, R3, -0x2, R18 ;  /* 0xfffffffe03077824 */ /* 0x000fc800078e0212 */
[----:B------:R-:W0:Y:S01]  /*5580*/  SHFL.IDX PT, R9, R6, RZ, 0x1c1f ;  /* 0x001c1fff06097589 */ /* 0x000e2200000e0000 */
[----:B------:R-:W-:-:S04]  /*5590*/  IMAD R7, R2, UR51, R7 ;  /* 0x0000003302077c24 */ /* 0x000fc8000f8e0207 */
[----:B-1----:R-:W-:-:S04]  /*55a0*/  IMAD.IADD R7, R7, 0x1, -R8 ;  /* 0x0000000107077824 */ /* 0x002fc800078e0a08 */
[C---:B------:R-:W-:Y:S02]  /*55b0*/  VIADD R152, R7.reuse, UR52 ;  /* 0x0000003407987c36 */ /* 0x040fe40008000000 */
[----:B------:R-:W-:Y:S02]  /*55c0*/  VIADD R154, R7, UR47 ;  /* 0x0000002f079a7c36 */ /* 0x000fe40008000000 */
[--C-:B0-----:R-:W-:Y:S02]  /*55d0*/  IMAD.IADD R7, R152, 0x1, R9.reuse ;  /* 0x0000000198077824 */ /* 0x101fe400078e0209 */
[----:B------:R-:W-:Y:S01]  /*55e0*/  IMAD.IADD R18, R154, 0x1, R9 ;  /* 0x000000019a127824 */ /* 0x000fe200078e0209 */
[----:B------:R-:W-:Y:S06]  /*55f0*/  @P1 BRA `(.L_x_7583) ;  /* 0x00000000005c1947 */ /* 0x000fec0003800000 */
[----:B------:R-:W-:Y:S01]  /*5600*/  IMAD R9, R2, UR51, R9 ;  /* 0x0000003302097c24 */ /* 0x000fe2000f8e0209 */
[----:B------:R-:W-:Y:S03]  /*5610*/  BSSY B0, `(.L_x_7584) ;  /* 0x0000011000007945 */ /* 0x000fe60003800000 */
[----:B------:R-:W-:-:S05]  /*5620*/  IMAD.IADD R9, R9, 0x1, -R8 ;  /* 0x0000000109097824 */ /* 0x000fca00078e0a08 */
        /* <DEDUP_REMOVED lines=10> */
.L_x_7585:
[----:B------:R-:W-:-:S05]  /*56d0*/  IMAD.U32 R15, RZ, RZ, UR50 ;  /* 0x00000032ff0f7e24 */ /* 0x000fca000f8e00ff */
[----:B------:R-:W-:-:S13]  /*56e0*/  ISETP.NE.AND P1, PT, R15, 0x1, PT ;  /* 0x000000010f00780c */ /* 0x000fda0003f25270 */
[----:B------:R-:W0:Y:S02]  /*56f0*/  @P1 LDC.64 R20, c[0x0][0x9e8] ;  /* 0x00027a00ff141b82 */ /* 0x000e240000000a00 */
[----:B0-----:R-:W-:-:S05]  /*5700*/  @P1 IMAD.HI.U32 R20, R9, R20, RZ ;  /* 0x0000001409141227 */ /* 0x001fca00078e00ff */
[----:B------:R-:W-:-:S07]  /*5710*/  @P1 SHF.R.U32.HI R9, RZ, R21, R20 ;  /* 0x00000015ff091219 */ /* 0x000fce0000011614 */
.L_x_7586:
[----:B------:R-:W-:Y:S05]  /*5720*/  BSYNC B0 ;  /* 0x0000000000007941 */ /* 0x000fea0003800000 */
.L_x_7584:
[----:B------:R-:W-:-:S04]  /*5730*/  IMAD R20, R9, R15, -R22 ;  /* 0x0000000f09147224 */ /* 0x000fc800078e0a16 */
[----:B------:R-:W-:-:S05]  /*5740*/  IMAD R20, R3, -0x2, R20 ;  /* 0xfffffffe03147824 */ /* 0x000fca00078e0214 */
[----:B------:R-:W-:Y:S02]  /*5750*/  VIADDMNMX R7, R20, R15, R7, PT ;  /* 0x0000000f14077246 */ /* 0x000fe40003800107 */
[----:B------:R-:W-:-:S07]  /*5760*/  VIMNMX R18, R18, R20, !PT ;  /* 0x0000001412127248 */ /* 0x000fce0007fe0100 */
.L_x_7583:
[----:B------:R-:W-:Y:S01]  /*5770*/  ISETP.GT.AND P1, PT, R14, -0x1, PT ;  /* 0xffffffff0e00780c */ /* 0x000fe20003f24270 */
[----:B------:R-:W0:Y:S01]  /*5780*/  SHFL.IDX PT, R159, R6, 0x1, 0x1c1f ;  /* 0x003c1f00069f7f89 */ /* 0x000e2200000e0000 */
[----:B------:R-:W-:Y:S02]  /*5790*/  UISETP.NE.AND UP0, UPT, UR41, URZ, UPT ;  /* 0x0000003f2900728c */ /* 0x000fe4000bf05270 */
[C---:B------:R-:W-:Y:S02]  /*57a0*/  ISETP.GT.AND P2, PT, R18.reuse, 0x1, P1 ;  /* 0x000000011200780c */ /* 0x040fe40000f44270 */
[----:B------:R-:W-:Y:S02]  /*57b0*/  ISETP.GT.AND P3, PT, R18, 0x8, P1 ;  /* 0x000000081200780c */ /* 0x000fe40000f64270 */
[C---:B------:R-:W-:Y:S02]  /*57c0*/  ISETP.LT.OR P2, PT, R7.reuse, 0x2, P2 ;  /* 0x000000020700780c */ /* 0x040fe40001741670 */
[----:B------:R-:W-:-:S02]  /*57d0*/  ISETP.LT.OR P3, PT, R7, 0x9, P3 ;  /* 0x000000090700780c */ /* 0x000fc40001f61670 */
[C---:B------:R-:W-:Y:S02]  /*57e0*/  ISETP.GT.AND P6, PT, R18.reuse, RZ, P1 ;  /* 0x000000ff1200720c */ /* 0x040fe40000fc4270 */
[----:B------:R-:W-:Y:S02]  /*57f0*/  FSEL R15, R25, -INF , !P2 ;  /* 0xff800000190f7808 */ /* 0x000fe40005000000 */
[----:B------:R-:W-:Y:S02]  /*5800*/  ISETP.GT.AND P2, PT, R18, 0x18, P1 ;  /* 0x000000181200780c */ /* 0x000fe40000f44270 */
[----:B------:R-:W-:Y:S02]  /*5810*/  FSEL R173, R28, -INF , !P3 ;  /* 0xff8000001cad7808 */ /* 0x000fe40005800000 */
[----:B------:R-:W-:Y:S02]  /*5820*/  ISETP.GT.AND P3, PT, R18, 0x19, P1 ;  /* 0x000000191200780c */ /* 0x000fe40000f64270 */
[----:B------:R-:W-:-:S02]  /*5830*/  ISETP.LT.OR P6, PT, R7, 0x1, P6 ;  /* 0x000000010700780c */ /* 0x000fc400037c1670 */
[C---:B------:R-:W-:Y:S01]  /*5840*/  ISETP.LT.OR P2, PT, R7.reuse, 0x19, P2 ;  /* 0x000000190700780c */ /* 0x040fe20001741670 */
[----:B0-----:R-:W-:Y:S01]  /*5850*/  IMAD.IADD R20, R154, 0x1, R159 ;  /* 0x000000019a147824 */ /* 0x001fe200078e029f */
[----:B------:R-:W-:Y:S02]  /*5860*/  ISETP.LT.OR P3, PT, R7, 0x1a, P3 ;  /* 0x0000001a0700780c */ /* 0x000fe40001f61670 */
[----:B------:R-:W-:Y:S02]  /*5870*/  FSEL R167, R24, -INF , !P6 ;  /* 0xff80000018a77808 */ /* 0x000fe40007000000 */
[C---:B------:R-:W-:Y:S02]  /*5880*/  ISETP.GT.AND P5, PT, R18.reuse, 0x9, P1 ;  /* 0x000000091200780c */ /* 0x040fe40000fa4270 */
[C---:B------:R-:W-:Y:S02]  /*5890*/  ISETP.GT.AND P4, PT, R18.reuse, 0x10, P1 ;  /* 0x000000101200780c */ /* 0x040fe40000f84270 */
[----:B------:R-:W-:-:S02]  /*58a0*/  ISETP.GT.AND P6, PT, R18, 0x11, P1 ;  /* 0x000000111200780c */ /* 0x000fc40000fc4270 */
[----:B------:R-:W-:Y:S02]  /*58b0*/  FSEL R177, R36, -INF , !P2 ;  /* 0xff80000024b17808 */ /* 0x000fe40005000000 */
[C---:B------:R-:W-:Y:S02]  /*58c0*/  ISETP.GT.AND P2, PT, R18.reuse, 0x29, P1 ;  /* 0x000000291200780c */ /* 0x040fe40000f44270 */
        /* <DEDUP_REMOVED lines=10> */
[C---:B------:R-:W-:Y:S02]  /*5970*/  ISETP.GT.AND P5, PT, R18.reuse, 0x20, P1 ;  /* 0x000000201200780c */ /* 0x040fe40000fa4270 */
[C---:B------:R-:W-:Y:S02]  /*5980*/  ISETP.GT.AND P4, PT, R18.reuse, 0x21, P1 ;  /* 0x000000211200780c */ /* 0x040fe40000f84270 */
[----:B------:R-:W-:Y:S02]  /*5990*/  ISETP.GT.AND P6, PT, R18, 0x28, P1 ;  /* 0x000000281200780c */ /* 0x000fe40000fc4270 */
[----:B------:R-:W-:Y:S02]  /*59a0*/  FSEL R153, R45, -INF , !P2 ;  /* 0xff8000002d997808 */ /* 0x000fe40005000000 */
[----:B------:R-:W-:Y:S02]  /*59b0*/  FSEL R45, R48, -INF , !P3 ;  /* 0xff800000302d7808 */ /* 0x000fe40005800000 */
[----:B------:R-:W-:-:S02]  /*59c0*/  ISETP.GT.AND P3, PT, R18, 0x41, P1 ;  /* 0x000000411200780c */ /* 0x000fc40000f64270 */
[C---:B------:R-:W-:Y:S02]  /*59d0*/  ISETP.LT.OR P5, PT, R7.reuse, 0x21, P5 ;  /* 0x000000210700780c */ /* 0x040fe40002fa1670 */
[C---:B------:R-:W-:Y:S02]  /*59e0*/  ISETP.LT.OR P4, PT, R7.reuse, 0x22, P4 ;  /* 0x000000220700780c */ /* 0x040fe40002781670 */
[C---:B------:R-:W-:Y:S02]  /*59f0*/  ISETP.LT.OR P6, PT, R7.reuse, 0x29, P6 ;  /* 0x000000290700780c */ /* 0x040fe400037c1670 */
[----:B------:R-:W-:Y:S02]  /*5a00*/  ISETP.LT.OR P3, PT, R7, 0x42, P3 ;  /* 0x000000420700780c */ /* 0x000fe40001f61670 */
        /* <DEDUP_REMOVED lines=8> */
[----:B------:R-:W-:Y:S02]  /*5a90*/  ISETP.GT.AND P3, PT, R18, 0x58, P1 ;  /* 0x000000581200780c */ /* 0x000fe40000f64270 */
[C---:B------:R-:W-:Y:S02]  /*5aa0*/  ISETP.LT.OR P5, PT, R7.reuse, 0x32, P5 ;  /* 0x000000320700780c */ /* 0x040fe40002fa1670 */
[C---:B------:R-:W-:Y:S02]  /*5ab0*/  ISETP.LT.OR P4, PT, R7.reuse, 0x39, P4 ;  /* 0x000000390700780c */ /* 0x040fe40002781670 */
[C---:B------:R-:W-:Y:S02]  /*5ac0*/  ISETP.LT.OR P6, PT, R7.reuse, 0x3a, P6 ;  /* 0x0000003a0700780c */ /* 0x040fe400037c1670 */
[C---:B------:R-:W-:Y:S02]  /*5ad0*/  ISETP.LT.OR P2, PT, R7.reuse, 0x41, P2 ;  /* 0x000000410700780c */ /* 0x040fe40001741670 */
[----:B------:R-:W-:-:S02]  /*5ae0*/  ISETP.LT.OR P3, PT, R7, 0x59, P3 ;  /* 0x000000590700780c */ /* 0x000fc40001f61670 */
[----:B------:R-:W-:Y:S02]  /*5af0*/  FSEL R49, R49, -INF , !P5 ;  /* 0xff80000031317808 */ /* 0x000fe40006800000 */
[----:B------:R-:W-:Y:S02]  /*5b00*/  FSEL R41, R52, -INF , !P4 ;  /* 0xff80000034297808 */ /* 0x000fe40006000000 */
[----:B------:R-:W-:Y:S02]  /*5b10*/  FSEL R53, R53, -INF , !P6 ;  /* 0xff80000035357808 */ /* 0x000fe40007000000 */
[----:B------:R-:W-:Y:S02]  /*5b20*/  FSEL R37, R56, -INF , !P2 ;  /* 0xff80000038257808 */ /* 0x000fe40005000000 */
[C---:B------:R-:W-:Y:S02]  /*5b30*/  ISETP.GT.AND P5, PT, R18.reuse, 0x48, P1 ;  /* 0x000000481200780c */ /* 0x040fe40000fa4270 */
[----:B------:R-:W-:-:S02]  /*5b40*/  ISETP.GT.AND P4, PT, R18, 0x49, P1 ;  /* 0x000000491200780c */ /* 0x000fc40000f84270 */
[C---:B------:R-:W-:Y:S02]  /*5b50*/  ISETP.GT.AND P6, PT, R18.reuse, 0x50, P1 ;  /* 0x000000501200780c */ /* 0x040fe40000fc4270 */
[----:B------:R-:W-:Y:S02]  /*5b60*/  ISETP.GT.AND P2, PT, R18, 0x51, P1 ;  /* 0x000000511200780c */ /* 0x000fe40000f44270 */
        /* <DEDUP_REMOVED lines=28> */
[----:B------:R-:W-:Y:S01]  /*5d30*/  ISETP.GT.AND P2, PT, R18, 0x79, P1 ;  /* 0x000000791200780c */ /* 0x000fe20000f44270 */
[----:B------:R-:W-:Y:S01]  /*5d40*/  IMAD.IADD R18, R152, 0x1, R159 ;  /* 0x0000000198127824 */ /* 0x000fe200078e029f */
        /* <DEDUP_REMOVED lines=22> */
.L_x_7589:
[----:B------:R-:W-:-:S05]  /*5eb0*/  IMAD.U32 R24, RZ, RZ, UR50 ;  /* 0x00000032ff187e24 */ /* 0x000fca000f8e00ff */
[----:B------:R-:W-:-:S13]  /*5ec0*/  ISETP.NE.AND P2, PT, R24, 0x1, PT ;  /* 0x000000011800780c */ /* 0x000fda0003f45270 */
[----:B------:R-:W0:Y:S02]  /*5ed0*/  @P2 LDC.64 R158, c[0x0][0x9e8] ;  /* 0x00027a00ff9e2b82 */ /* 0x000e240000000a00 */
[----:B0-----:R-:W-:-:S05]  /*5ee0*/  @P2 IMAD.HI.U32 R6, R7, R158, RZ ;  /* 0x0000009e07062227 */ /* 0x001fca00078e00ff */
[----:B------:R-:W-:-:S07]  /*5ef0*/  @P2 SHF.R.U32.HI R7, RZ, R159, R6 ;  /* 0x0000009fff072219 */ /* 0x000fce0000011606 */
.L_x_7590:
[----:B------:R-:W-:Y:S05]  /*5f00*/  BSYNC B0 ;  /* 0x0000000000007941 */ /* 0x000fea0003800000 */
.L_x_7588:
[----:B------:R-:W-:-:S04]  /*5f10*/  IMAD R6, R7, R24, -R22 ;  /* 0x0000001807067224 */ /* 0x000fc800078e0a16 */
[----:B------:R-:W-:-:S05]  /*5f20*/  IMAD R7, R3, -0x2, R6 ;  /* 0xfffffffe03077824 */ /* 0x000fca00078e0206 */
[----:B------:R-:W-:Y:S02]  /*5f30*/  VIADDMNMX R18, R7, R24, R18, PT ;  /* 0x0000001807127246 */ /* 0x000fe40003800112 */
[----:B------:R-:W-:-:S07]  /*5f40*/  VIMNMX R20, R20, R7, !PT ;  /* 0x0000000714147248 */ /* 0x000fce0007fe0100 */
.L_x_7587:
        /* <DEDUP_REMOVED lines=13> */
[C---:B------:R-:W-:Y:S02]  /*6020*/  ISETP.GT.AND P5, PT, R20.reuse, RZ, P1 ;  /* 0x000000ff1400720c */ /* 0x040fe40000fa4270 */
        /* <DEDUP_REMOVED lines=17> */
[----:B------:R-:W-:Y:S02]  /*6140*/  ISETP.LT.OR P4, PT, R18, 0xa, P4 ;  /* 0x0000000a1200780c */ /* 0x000fe40002781670 */
[----:B------:R-:W-:Y:S02]  /*6150*/  FMNMX.FTZ R6, R37, R6, !PT ;  /* 0x0000000625067209 */ /* 0x000fe40007810000 */
[----:B------:R-:W-:Y:S02]  /*6160*/  FSEL R161, R30, -INF , !P3 ;  /* 0xff8000001ea17808 */ /* 0x000fe40005800000 */
[----:B------:R-:W-:Y:S02]  /*6170*/  FMNMX.FTZ R6, R57, R6, !PT ;  /* 0x0000000639067209 */ /* 0x000fe40007810000 */
[----:B------:R-:W-:-:S02]  /*6180*/  ISETP.GT.AND P2, PT, R20, 0x11, P1 ;  /* 0x000000111400780c */ /* 0x000fc40000f44270 */
[----:B------:R-:W-:Y:S02]  /*6190*/  FMNMX.FTZ R6, R25, R6, !PT ;  /* 0x0000000619067209 */ /* 0x000fe40007810000 */
[----:B------:R-:W-:Y:S02]  /*61a0*/  FSEL R31, R31, -INF , !P4 ;  /* 0xff8000001f1f7808 */ /* 0x000fe40006000000 */
[----:B------:R-:W-:Y:S02]  /*61b0*/  FMNMX.FTZ R6, R61, R6, !PT ;  /* 0x000000063d067209 */ /* 0x000fe40007810000 */
[----:B------:R-:W-:Y:S02]  /*61c0*/  ISETP.GT.AND P3, PT, R20, 0x18, P1 ;  /* 0x000000181400780c */ /* 0x000fe40000f64270 */
[----:B------:R-:W-:Y:S02]  /*61d0*/  FMNMX.FTZ R6, R17, R6, !PT ;  /* 0x0000000611067209 */ /* 0x000fe40007810000 */
[----:B------:R-:W-:-:S02]  /*61e0*/  ISETP.LT.OR P2, PT, R18, 0x12, P2 ;  /* 0x000000121200780c */ /* 0x000fc40001741670 */
[----:B------:R-:W-:Y:S02]  /*61f0*/  FMNMX.FTZ R6, R65, R6, !PT ;  /* 0x0000000641067209 */ /* 0x000fe40007810000 */
[----:B------:R-:W-:Y:S02]  /*6200*/  ISETP.GT.AND P4, PT, R20, 0x19, P1 ;  /* 0x000000191400780c */ /* 0x000fe40000f84270 */
[----:B------:R-:W-:Y:S02]  /*6210*/  FMNMX.FTZ R6, R19, R6, !PT ;  /* 0x0000000613067209 */ /* 0x000fe40007810000 */
[C---:B------:R-:W-:Y:S02]  /*6220*/  ISETP.LT.OR P3, PT, R18.reuse, 0x19, P3 ;  /* 0x000000191200780c */ /* 0x040fe40001f61670 */
[----:B------:R-:W-:Y:S02]  /*6230*/  FMNMX.FTZ R6, R69, R6, !PT ;  /* 0x0000000645067209 */ /* 0x000fe40007810000 */
[----:B------:R-:W-:-:S02]  /*6240*/  ISETP.LT.OR P4, PT, R18, 0x1a, P4 ;  /* 0x0000001a1200780c */ /* 0x000fc40002781670 */
[----:B------:R-:W-:Y:S02]  /*6250*/  FMNMX.FTZ R6, R21, R6, !PT ;  /* 0x0000000615067209 */ /* 0x000fe40007810000 */
[----:B------:R-:W-:Y:S02]  /*6260*/  FSEL R169, R38, -INF , !P3 ;  /* 0xff80000026a97808 */ /* 0x000fe40005800000 */
[----:B------:R-:W-:Y:S02]  /*6270*/  FMNMX.FTZ R6, R73, R6, !PT ;  /* 0x0000000649067209 */ /* 0x000fe40007810000 */
[----:B------:R-:W-:Y:S02]  /*6280*/  FSEL R39, R39, -INF , !P4 ;  /* 0xff80000027277808 */ /* 0x000fe40006000000 */
[----:B------:R-:W-:Y:S02]  /*6290*/  FMNMX.FTZ R6, R9, R6, !PT ;  /* 0x0000000609067209 */ /* 0x000fe40007810000 */
[----:B------:R-:W-:-:S02]  /*62a0*/  ISETP.GT.AND P3, PT, R20, 0x28, P1 ;  /* 0x000000281400780c */ /* 0x000fc40000f64270 */
        /* <DEDUP_REMOVED lines=9> */
[----:B------:R-:W0:Y:S01]  /*6340*/  LDC R6, c[0x0][0x988] ;  /* 0x00026200ff067b82 */ /* 0x000e220000000800 */
[C---:B------:R-:W-:Y:S02]  /*6350*/  ISETP.GT.AND P5, PT, R20.reuse, 0x38, P1 ;  /* 0x000000381400780c */ /* 0x040fe40000fa4270 */
[----:B------:R-:W1:Y:S01]  /*6360*/  SHFL.BFLY PT, R7, R22, 0x2, 0x1f ;  /* 0x0c401f0016077f89 */ /* 0x000e6200000e0000 */
[----:B------:R-:W-:-:S02]  /*6370*/  ISETP.GT.AND P4, PT, R20, 0x39, P1 ;  /* 0x000000391400780c */ /* 0x000fc40000f84270 */
[C---:B------:R-:W-:Y:S02]  /*6380*/  ISETP.LT.OR P5, PT, R18.reuse, 0x39, P5 ;  /* 0x000000391200780c */ /* 0x040fe40002fa1670 */
[----:B------:R-:W-:Y:S02]  /*6390*/  ISETP.LT.OR P4, PT, R18, 0x3a, P4 ;  /* 0x0000003a1200780c */ /* 0x000fe40002781670 */
[----:B-1----:R-:W-:-:S05]  /*63a0*/  FMNMX.FTZ R24, R22, R7, !PT ;  /* 0x0000000716187209 */ /* 0x002fca0007810000 */
[----:B------:R-:W1:Y:S02]  /*63b0*/  SHFL.BFLY PT, R7, R24, 0x1, 0x1f ;  /* 0x0c201f0018077f89 */ /* 0x000e6400000e0000 */
[----:B-1----:R-:W-:Y:S02]  /*63c0*/  FMNMX.FTZ R7, R24, R7, !PT ;  /* 0x0000000718077209 */ /* 0x002fe40007810000 */
[----:B------:R-:W-:Y:S02]  /*63d0*/  FMNMX.FTZ R24, R26, R13, !PT ;  /* 0x0000000d1a187209 */ /* 0x000fe40007810000 */
[C---:B------:R-:W-:Y:S01]  /*63e0*/  FSETP.NEU.FTZ.AND P6, PT, R7.reuse, -INF , PT ;  /* 0xff8000000700780b */ /* 0x040fe20003fdd000 */
[----:B0-----:R-:W-:Y:S01]  /*63f0*/  FMUL.FTZ R22, R7, R6 ;  /* 0x0000000607167220 */ /* 0x001fe20000410000 */
[----:B------:R-:W-:-:S04]  /*6400*/  FMNMX.FTZ R24, R159, R24, !PT ;  /* 0x000000189f187209 */ /* 0x000fc80007810000 */
[----:B------:R-:W-:Y:S02]  /*6410*/  FMNMX.FTZ R24, R161, R24, !PT ;  /* 0x00000018a1187209 */ /* 0x000fe40007810000 */
[----:B------:R-:W-:Y:S02]  /*6420*/  FSEL R22, R22, RZ, P6 ;  /* 0x000000ff16167208 */ /* 0x000fe40003000000 */
[----:B------:R-:W-:-:S03]  /*6430*/  FMNMX.FTZ R24, R31, R24, !PT ;  /* 0x000000181f187209 */ /* 0x000fc60007810000 */
[-CC-:B------:R-:W-:Y:S01]  /*6440*/  FFMA.FTZ R180, R167, R6.reuse, -R22.reuse ;  /* 0x00000006a7b47223 */ /* 0x180fe20000010816 */
[----:B------:R-:W-:Y:S01]  /*6450*/  FSEL R167, R35, -INF , !P2 ;  /* 0xff80000023a77808 */ /* 0x000fe20005000000 */
[--C-:B------:R-:W-:Y:S01]  /*6460*/  FFMA.FTZ R182, R173, R6, -R22.reuse ;  /* 0x00000006adb67223 */ /* 0x100fe20000010816 */
[----:B------:R-:W-:Y:S01]  /*6470*/  FMNMX.FTZ R24, R163, R24, !PT ;  /* 0x00000018a3187209 */ /* 0x000fe20007810000 */
[-CC-:B------:R-:W-:Y:S01]  /*6480*/  FFMA.FTZ R176, R179, R6.reuse, -R22.reuse ;  /* 0x00000006b3b07223 */ /* 0x180fe20000010816 */
[----:B------:R-:W-:Y:S01]  /*6490*/  ISETP.GT.AND P2, PT, R20, 0x21, P1 ;  /* 0x000000211400780c */ /* 0x000fe20000f44270 */
        /* <DEDUP_REMOVED lines=20> */
[-CC-:B------:R-:W-:Y:S01]  /*65e0*/  FFMA.FTZ R37, R57, R6.reuse, -R22.reuse ;  /* 0x0000000639257223 */ /* 0x180fe20000010816 */
[----:B------:R-:W-:Y:S01]  /*65f0*/  ISETP.LT.OR P2, PT, R18, 0x31, P2 ;  /* 0x000000311200780c */ /* 0x000fe20001741670 */
[--C-:B------:R-:W-:Y:S01]  /*6600*/  FFMA.FTZ R166, R25, R6, -R22.reuse ;  /* 0x0000000619a67223 */ /* 0x100fe20000010816 */
[----:B------:R-:W-:Y:S01]  /*6610*/  FMNMX.FTZ R24, R173, R24, !PT ;  /* 0x00000018ad187209 */ /* 0x000fe20007810000 */
[-CC-:B------:R-:W-:Y:S01]  /*6620*/  FFMA.FTZ R25, R61, R6.reuse, -R22.reuse ;  /* 0x000000063d197223 */ /* 0x180fe20000010816 */
[----:B------:R-:W-:Y:S01]  /*6630*/  FSEL R179, R50, -INF , !P2 ;  /* 0xff80000032b37808 */ /* 0x000fe20005000000 */
        /* <DEDUP_REMOVED lines=10> */
[----:B------:R-:W-:Y:S01]  /*66e0*/  MUFU.EX2 R180, R180 ;  /* 0x000000b400b47308 */ /* 0x000fe20000000800 */
[----:B------:R-:W-:Y:S01]  /*66f0*/  FSEL R177, R54, -INF , !P5 ;  /* 0xff80000036b17808 */ /* 0x000fe20006800000 */
[--C-:B------:R-:W-:Y:S01]  /*6700*/  FFMA.FTZ R162, R19, R6, -R22.reuse ;  /* 0x0000000613a27223 */ /* 0x100fe20000010816 */
[----:B------:R-:W-:Y:S01]  /*6710*/  FMNMX.FTZ R24, R181, R24, !PT ;  /* 0x00000018b5187209 */ /* 0x000fe20007810000 */
[-CC-:B------:R-:W-:Y:S01]  /*6720*/  FFMA.FTZ R156, R21, R6.reuse, -R22.reuse ;  /* 0x00000006159c7223 */ /* 0x180fe20000010816 */
[----:B------:R-:W-:Y:S01]  /*6730*/  ISETP.GT.AND P3, PT, R20, 0x41, P1 ;  /* 0x000000411400780c */ /* 0x000fe20000f64270 */
[-CC-:B------:R-:W-:Y:S01]  /*6740*/  FFMA.FTZ R152, R33, R6.reuse, -R22.reuse ;  /* 0x0000000621987223 */ /* 0x180fe20000010816 */
[----:B------:R-:W-:Y:S01]  /*6750*/  ISETP.LT.OR P2, PT, R18, 0x41, P2 ;  /* 0x000000411200780c */ /* 0x000fe20001741670 */
[-CC-:B------:R-:W-:Y:S01]  /*6760*/  FFMA.FTZ R154, R29, R6.reuse, -R22.reuse ;  /* 0x000000061d9a7223 */ /* 0x180fe20000010816 */
[----:B------:R-:W-:Y:S01]  /*6770*/  FSEL R175, R55, -INF , !P4 ;  /* 0xff80000037af7808 */ /* 0x000fe20006000000 */
[--C-:B------:R-:W-:Y:S01]  /*6780*/  FFMA.FTZ R55, R153, R6, -R22.reuse ;  /* 0x0000000699377223 */ /* 0x100fe20000010816 */
[----:B------:R-:W-:Y:S01]  /*6790*/  FMNMX.FTZ R24, R177, R24, !PT ;  /* 0x00000018b1187209 */ /* 0x000fe20007810000 */
[-CC-:B------:R-:W-:Y:S01]  /*67a0*/  FFMA.FTZ R23, R23, R6.reuse, -R22.reuse ;  /* 0x0000000617177223 */ /* 0x180fe20000010816 */
[----:B------:R-:W-:Y:S01]  /*67b0*/  ISETP.GT.AND P5, PT, R20, 0x48, P1 ;  /* 0x000000481400780c */ /* 0x000fe20000fa4270 */
[-CC-:B------:R-:W-:Y:S01]  /*67c0*/  FFMA.FTZ R19, R69, R6.reuse, -R22.reuse ;  /* 0x0000000645137223 */ /* 0x180fe20000010816 */
[----:B------:R-:W-:Y:S01]  /*67d0*/  FSEL R183, R58, -INF , !P2 ;  /* 0xff8000003ab77808 */ /* 0x000fe20005000000 */
[-CC-:B------:R-:W-:Y:S01]  /*67e0*/  FFMA.FTZ R21, R73, R6.reuse, -R22.reuse ;  /* 0x0000000649157223 */ /* 0x180fe20000010816 */
[----:B------:R-:W-:Y:S01]  /*67f0*/  ISETP.LT.OR P3, PT, R18, 0x42, P3 ;  /* 0x000000421200780c */ /* 0x000fe20001f61670 */
[--C-:B------:R-:W-:Y:S01]  /*6800*/  FFMA.FTZ R33, R81, R6, -R22.reuse ;  /* 0x0000000651217223 */ /* 0x100fe20000010816 */
[----:B------:R-:W-:Y:S01]  /*6810*/  FMNMX.FTZ R24, R175, R24, !PT ;  /* 0x00000018af187209 */ /* 0x000fe20007810000 */
[----:B------:R-:W-:Y:S01]  /*6820*/  FFMA.FTZ R29, R85, R6, -R22 ;  /* 0x00000006551d7223 */ /* 0x000fe20000010816 */
[----:B------:R-:W-:Y:S01]  /*6830*/  ISETP.GT.AND P4, PT, R20, 0x49, P1 ;  /* 0x000000491400780c */ /* 0x000fe20000f84270 */
[----:B------:R-:W-:Y:S01]  /*6840*/  MUFU.EX2 R15, R15 ;  /* 0x0000000f000f7308 */ /* 0x000fe20000000800 */
[----:B------:R-:W-:-:S02]  /*6850*/  ISETP.LT.OR P5, PT, R18, 0x49, P5 ;  /* 0x000000491200780c */ /* 0x000fc40002fa1670 */
[----:B------:R-:W-:Y:S02]  /*6860*/  FSEL R59, R59, -INF , !P3 ;  /* 0xff8000003b3b7808 */ /* 0x000fe40005800000 */
[----:B------:R-:W-:Y:S02]  /*6870*/  FMNMX.FTZ R24, R183, R24, !PT ;  /* 0x00000018b7187209 */ /* 0x000fe40007810000 */
[----:B------:R-:W-:Y:S01]  /*6880*/  ISETP.GT.AND P2, PT, R20, 0x50, P1 ;  /* 0x000000501400780c */ /* 0x000fe20000f44270 */
[----:B------:R-:W-:Y:S01]  /*6890*/  MUFU.EX2 R182, R182 ;  /* 0x000000b600b67308 */ /* 0x000fe20000000800 */
[----:B------:R-:W-:Y:S02]  /*68a0*/  FSEL R157, R62, -INF , !P5 ;  /* 0xff8000003e9d7808 */ /* 0x000fe40006800000 */
[----:B------:R-:W-:Y:S02]  /*68b0*/  ISETP.LT.OR P4, PT, R18, 0x4a, P4 ;  /* 0x0000004a1200780c */ /* 0x000fe40002781670 */
[----:B------:R-:W-:-:S02]  /*68c0*/  FMNMX.FTZ R24, R59, R24, !PT ;  /* 0x000000183b187209 */ /* 0x000fc40007810000 */
[----:B------:R-:W-:Y:S01]  /*68d0*/  ISETP.GT.AND P3, PT, R20, 0x51, P1 ;  /* 0x000000511400780c */ /* 0x000fe20000f64270 */
[----:B------:R-:W-:Y:S01]  /*68e0*/  MUFU.EX2 R23, R23 ;  /* 0x0000001700177308 */ /* 0x000fe20000000800 */
[----:B------:R-:W-:Y:S02]  /*68f0*/  ISETP.LT.OR P2, PT, R18, 0x51, P2 ;  /* 0x000000511200780c */ /* 0x000fe40001741670 */
[----:B------:R-:W-:Y:S02]  /*6900*/  FSEL R63, R63, -INF , !P4 ;  /* 0xff8000003f3f7808 */ /* 0x000fe40006000000 */
[----:B------:R-:W-:Y:S02]  /*6910*/  FMNMX.FTZ R24, R157, R24, !PT ;  /* 0x000000189d187209 */ /* 0x000fe40007810000 */
[----:B------:R-:W-:Y:S01]  /*6920*/  ISETP.GT.AND P5, PT, R20, 0x58, P1 ;  /* 0x000000581400780c */ /* 0x000fe20000fa4270 */
[----:B------:R-:W-:Y:S01]  /*6930*/  MUFU.EX2 R176, R176 ;  /* 0x000000b000b07308 */ /* 0x000fe20000000800 */
[----:B------:R-:W-:-:S02]  /*6940*/  FSEL R155, R66, -INF , !P2 ;  /* 0xff800000429b7808 */ /* 0x000fc40005000000 */
[----:B------:R-:W-:Y:S02]  /*6950*/  ISETP.LT.OR P3, PT, R18, 0x52, P3 ;  /* 0x000000521200780c */ /* 0x000fe40001f61670 */
[----:B------:R-:W-:Y:S02]  /*6960*/  FMNMX.FTZ R24, R63, R24, !PT ;  /* 0x000000183f187209 */ /* 0x000fe40007810000 */
[----:B------:R-:W-:Y:S01]  /*6970*/  ISETP.GT.AND P4, PT, R20, 0x59, P1 ;  /* 0x000000591400780c */ /* 0x000fe20000f84270 */
[----:B------:R-:W-:Y:S01]  /*6980*/  MUFU.EX2 R27, R27 ;  /* 0x0000001b001b7308 */ /* 0x000fe20000000800 */
[----:B------:R-:W-:Y:S02]  /*6990*/  ISETP.LT.OR P5, PT, R18, 0x59, P5 ;  /* 0x000000591200780c */ /* 0x000fe40002fa1670 */
[----:B------:R-:W-:Y:S02]  /*69a0*/  FSEL R67, R67, -INF , !P3 ;  /* 0xff80000043437808 */ /* 0x000fe40005800000 */
[----:B------:R-:W-:-:S02]  /*69b0*/  FMNMX.FTZ R24, R155, R24, !PT ;  /* 0x000000189b187209 */ /* 0x000fc40007810000 */
[----:B------:R-:W-:Y:S01]  /*69c0*/  ISETP.GT.AND P2, PT, R20, 0x60, P1 ;  /* 0x000000601400780c */ /* 0x000fe20000f44270 */
[----:B------:R-:W-:Y:S01]  /*69d0*/  MUFU.EX2 R178, R178 ;  /* 0x000000b200b27308 */ /* 0x000fe20000000800 */
[----:B------:R-:W-:Y:S02]  /*69e0*/  FSEL R153, R70, -INF , !P5 ;  /* 0xff80000046997808 */ /* 0x000fe40006800000 */
[----:B------:R-:W-:Y:S02]  /*69f0*/  ISETP.LT.OR P4, PT, R18, 0x5a, P4 ;  /* 0x0000005a1200780c */ /* 0x000fe40002781670 */
[----:B------:R-:W-:Y:S02]  /*6a00*/  FMNMX.FTZ R24, R67, R24, !PT ;  /* 0x0000001843187209 */ /* 0x000fe40007810000 */
        /* <DEDUP_REMOVED lines=32> */
[----:B------:R-:W-:-:S02]  /*6c10*/  ISETP.LT.OR P5, PT, R18, 0x79, P5 ;  /* 0x000000791200780c */ /* 0x000fc40002fa1670 */
[----:B------:R-:W-:Y:S02]  /*6c20*/  FSEL R83, R83, -INF , !P3 ;  /* 0xff80000053537808 */ /* 0x000fe40005800000 */
[----:B------:R-:W-:Y:S02]  /*6c30*/  FMNMX.FTZ R24, R165, R24, !PT ;  /* 0x00000018a5187209 */ /* 0x000fe40007810000 */
[----:B------:R-:W-:Y:S01]  /*6c40*/  ISETP.LT.OR P1, PT, R18, 0x7a, P1 ;  /* 0x0000007a1200780c */ /* 0x000fe20000f21670 */
[----:B------:R-:W-:Y:S01]  /*6c50*/  MUFU.EX2 R170, R170 ;  /* 0x000000aa00aa7308 */ /* 0x000fe20000000800 */
[----:B------:R-:W-:Y:S02]  /*6c60*/  FSEL R185, R86, -INF , !P5 ;  /* 0xff80000056b97808 */ /* 0x000fe40006800000 */
[----:B------:R-:W-:Y:S02]  /*6c70*/  FMNMX.FTZ R24, R83, R24, !PT ;  /* 0x0000001853187209 */ /* 0x000fe40007810000 */
[----:B------:R-:W-:-:S02]  /*6c80*/  FSEL R87, R87, -INF , !P1 ;  /* 0xff80000057577808 */ /* 0x000fc40004800000 */
[----:B------:R-:W-:Y:S01]  /*6c90*/  FMNMX.FTZ R24, R185, R24, !PT ;  /* 0x00000018b9187209 */ /* 0x000fe20007810000 */
[----:B------:R-:W-:Y:S01]  /*6ca0*/  MUFU.EX2 R41, R41 ;  /* 0x0000002900297308 */ /* 0x000fe20000000800 */
[----:B------:R-:W-:Y:S02]  /*6cb0*/  FSEL R65, R7, RZ, P6 ;  /* 0x000000ff07417208 */ /* 0x000fe40003000000 */
[----:B------:R-:W-:-:S03]  /*6cc0*/  FMNMX.FTZ R24, R87, R24, !PT ;  /* 0x0000001857187209 */ /* 0x000fc60007810000 */
[----:B------:R-:W-:Y:S02]  /*6cd0*/  FADD.FTZ R65, -R65, R12 ;  /* 0x0000000c41417221 */ /* 0x000fe40000010100 */
[----:B------:R-:W0:Y:S01]  /*6ce0*/  SHFL.BFLY PT, R57, R24, 0x2, 0x1f ;  /* 0x0c401f0018397f89 */ /* 0x000e2200000e0000 */
[----:B------:R-:W-:Y:S08]  /*6cf0*/  MUFU.EX2 R164, R164 ;  /* 0x000000a400a47308 */ /* 0x000ff00000000800 */
[----:B------:R-:W-:Y:S08]  /*6d00*/  MUFU.EX2 R37, R37 ;  /* 0x0000002500257308 */ /* 0x000ff00000000800 */
[----:B------:R-:W-:Y:S01]  /*6d10*/  MUFU.EX2 R166, R166 ;  /* 0x000000a600a67308 */ /* 0x000fe20000000800 */
[----:B0-----:R-:W-:Y:S01]  /*6d20*/  FMNMX.FTZ R18, R24, R57, !PT ;  /* 0x0000003918127209 */ /* 0x001fe20007810000 */
[----:B------:R-:W-:-:S06]  /*6d30*/  FFMA.FTZ R57, R77, R6, -R22 ;  /* 0x000000064d397223 */ /* 0x000fcc0000010816 */
[----:B------:R-:W-:Y:S01]  /*6d40*/  MUFU.EX2 R25, R25 ;  /* 0x0000001900197308 */ /* 0x000fe20000000800 */
[----:B------:R-:W0:Y:S07]  /*6d50*/  SHFL.BFLY PT, R61, R18, 0x1, 0x1f ;  /* 0x0c201f00123d7f89 */ /* 0x000e2e00000e0000 */
[----:B------:R-:W-:Y:S08]  /*6d60*/  MUFU.EX2 R160, R160 ;  /* 0x000000a000a07308 */ /* 0x000ff00000000800 */
[----:B------:R-:W-:Y:S08]  /*6d70*/  MUFU.EX2 R17, R17 ;  /* 0x0000001100117308 */ /* 0x000ff00000000800 */
[----:B------:R-:W-:Y:S01]  /*6d80*/  MUFU.EX2 R162, R162 ;  /* 0x000000a200a27308 */ /* 0x000fe20000000800 */
[----:B0-----:R-:W-:Y:S01]  /*6d90*/  FMNMX.FTZ R9, R18, R61, !PT ;  /* 0x0000003d12097209 */ /* 0x001fe20007810000 */
[----:B------:R-:W-:-:S03]  /*6da0*/  FMUL.FTZ R61, R65, R6 ;  /* 0x00000006413d7220 */ /* 0x000fc60000410000 */
[C---:B------:R-:W-:Y:S01]  /*6db0*/  FSETP.NEU.FTZ.AND P1, PT, R9.reuse, -INF , PT ;  /* 0xff8000000900780b */ /* 0x040fe20003f3d000 */
[C---:B------:R-:W-:Y:S02]  /*6dc0*/  FMUL.FTZ R12, R9.reuse, R6 ;  /* 0x00000006090c7220 */ /* 0x040fe40000410000 */
        /* <DEDUP_REMOVED lines=24> */
[-C--:B------:R-:W-:Y:S01]  /*6f50*/  FFMA.FTZ R171, R177, R6.reuse, -R12 ;  /* 0x00000006b1ab7223 */ /* 0x080fe2000001080c */
[----:B------:R-:W-:Y:S01]  /*6f60*/  FADD.FTZ R59, R15, R38 ;  /* 0x000000260f3b7221 */ /* 0x000fe20000010000 */
        /* <DEDUP_REMOVED lines=9> */
[--C-:B------:R-:W-:Y:S01]  /*7000*/  FFMA.FTZ R75, R75, R6, -R12.reuse ;  /* 0x000000064b4b7223 */ /* 0x100fe2000001080c */
[----:B------:R-:W2:Y:S01]  /*7010*/  MUFU.EX2 R22, R22 ;  /* 0x0000001600167308 */ /* 0x000ea20000000800 */
[----:B-1----:R-:W-:Y:S01]  /*7020*/  FFMA.FTZ R5, R18, R4, R65 ;  /* 0x0000000412057223 */ /* 0x002fe20000010041 */
[----:B------:R-:W-:Y:S01]  /*7030*/  FADD.FTZ R4, R182, R59 ;  /* 0x0000003bb6047221 */ /* 0x000fe20000010000 */
[-CC-:B------:R-:W-:Y:S01]  /*7040*/  FFMA.FTZ R53, R53, R6.reuse, -R12.reuse ;  /* 0x0000000635357223 */ /* 0x180fe2000001080c */
[-CC-:B------:R-:W-:Y:S01]  /*7050*/  FFMA.FTZ R79, R79, R6.reuse, -R12.reuse ;  /* 0x000000064f4f7223 */ /* 0x180fe2000001080c */
[-CC-:B------:R-:W-:Y:S01]  /*7060*/  FFMA.FTZ R165, R165, R6.reuse, -R12.reuse ;  /* 0x00000006a5a57223 */ /* 0x180fe2000001080c */
[-CC-:B------:R-:W-:Y:S01]  /*7070*/  FFMA.FTZ R83, R83, R6.reuse, -R12.reuse ;  /* 0x0000000653537223 */ /* 0x180fe2000001080c */
[----:B------:R-:W-:Y:S01]  /*7080*/  FFMA.FTZ R185, R185, R6, -R12 ;  /* 0x00000006b9b97223 */ /* 0x000fe2000001080c */
[----:B------:R-:W1:Y:S01]  /*7090*/  MUFU.EX2 R31, R31 ;  /* 0x0000001f001f7308 */ /* 0x000e620000000800 */
[----:B0-----:R-:W-:-:S07]  /*70a0*/  FADD.FTZ R5, R20, R5 ;  /* 0x0000000514057221 */ /* 0x001fce0000010000 */
        /* <DEDUP_REMOVED lines=14> */
[----:B------:R-:W-:Y:S01]  /*7190*/  FADD.FTZ R5, R51, R4 ;  /* 0x0000000433057221 */ /* 0x000fe20000010000 */
[-CC-:B------:R-:W-:Y:S01]  /*71a0*/  FFMA.FTZ R40, R67, R6.reuse, -R12.reuse ;  /* 0x0000000643287223 */ /* 0x180fe2000001080c */
[----:B------:R-:W-:Y:S02]  /*71b0*/  FFMA.FTZ R12, R87, R6, -R12 ;  /* 0x00000006570c7223 */ /* 0x000fe4000001080c */
[----:B------:R-:W-:Y:S02]  /*71c0*/  FADD.FTZ R4, R174, R5 ;  /* 0x00000005ae047221 */ /* 0x000fe40000010000 */
[----:B------:R-:W2:Y:S01]  /*71d0*/  MUFU.EX2 R28, R28 ;  /* 0x0000001c001c7308 */ /* 0x000ea20000000800 */
[----:B-1----:R-:W-:Y:S01]  /*71e0*/  FADD.FTZ R42, R26, R59 ;  /* 0x0000003b1a2a7221 */ /* 0x002fe20000010000 */
[----:B------:R-:W-:-:S04]  /*71f0*/  FADD.FTZ R5, R55, R4 ;  /* 0x0000000437057221 */ /* 0x000fc80000010000 */
[----:B------:R-:W-:Y:S02]  /*7200*/  FADD.FTZ R4, R168, R5 ;  /* 0x00000005a8047221 */ /* 0x000fe40000010000 */
        /* <DEDUP_REMOVED lines=30> */
[----:B------:R0:W-:Y:S01]  /*73f0*/  MUFU.EX2 R157, R49 ;  /* 0x00000031009d7308 */ /* 0x0001e20000000800 */
[----:B--2---:R-:W-:-:S07]  /*7400*/  FADD.FTZ R5, R161, R4 ;  /* 0x00000004a1057221 */ /* 0x004fce0000010000 */
[----:B------:R-:W2:Y:S01]  /*7410*/  MUFU.EX2 R163, R163 ;  /* 0x000000a300a37308 */ /* 0x000ea20000000800 */
[----:B0-----:R-:W-:Y:S01]  /*7420*/  FADD.FTZ R49, R37, R42 ;  /* 0x0000002a25317221 */ /* 0x001fe20000010000 */
[----:B-1----:R-:W-:-:S03]  /*7430*/  FADD.FTZ R4, R40, R5 ;  /* 0x0000000528047221 */ /* 0x002fc60000010000 */
[----:B------:R-:W-:-:S03]  /*7440*/  FADD.FTZ R42, R166, R49 ;  /* 0x00000031a62a7221 */ /* 0x000fc60000010000 */
[----:B------:R-:W0:Y:S01]  /*7450*/  MUFU.EX2 R71, R71 ;  /* 0x0000004700477308 */ /* 0x000e220000000800 */
[----:B------:R-:W-:-:S04]  /*7460*/  FADD.FTZ R49, R25, R42 ;  /* 0x0000002a19317221 */ /* 0x000fc80000010000 */
[----:B------:R-:W-:-:S03]  /*7470*/  FADD.FTZ R42, R160, R49 ;  /* 0x00000031a02a7221 */ /* 0x000fc60000010000 */
[----:B------:R-:W1:Y:S01]  /*7480*/  MUFU.EX2 R156, R156 ;  /* 0x0000009c009c7308 */ /* 0x000e620000000800 */
[----:B------:R-:W-:Y:S01]  /*7490*/  FADD.FTZ R49, R17, R42 ;  /* 0x0000002a11317221 */ /* 0x000fe20000010000 */
[----:B--2---:R-:W-:-:S03]  /*74a0*/  FADD.FTZ R4, R163, R4 ;  /* 0x00000004a3047221 */ /* 0x004fc60000010000 */
[----:B------:R-:W-:-:S03]  /*74b0*/  FADD.FTZ R42, R162, R49 ;  /* 0x00000031a22a7221 */ /* 0x000fc60000010000 */
[----:B------:R-:W2:Y:S01]  /*74c0*/  MUFU.EX2 R21, R21 ;  /* 0x0000001500157308 */ /* 0x000ea20000000800 */
[----:B------:R-:W-:Y:S01]  /*74d0*/  FADD.FTZ R5, R19, R42 ;  /* 0x0000002a13057221 */ /* 0x000fe20000010000 */
[----:B0-----:R-:W-:-:S04]  /*74e0*/  FADD.FTZ R4, R71, R4 ;  /* 0x0000000447047221 */ /* 0x001fc80000010000 */
        /* <DEDUP_REMOVED lines=31> */
.L_x_7591:
[----:B------:R-:W-:Y:S01]  /*76e0*/  ULEA UR6, UR54, UR40, 0x3 ;  /* 0x0000002836067291 */ /* 0x000fe2000f8e183f */
[----:B------:R-:W-:Y:S01]  /*76f0*/  ISETP.GT.AND P1, PT, R14, UR53, PT ;  /* 0x000000350e007c0c */ /* 0x000fe2000bf24270 */
        /* <DEDUP_REMOVED lines=10> */
[-C--:B------:R-:W-:Y:S01]  /*77a0*/  FMUL.FTZ R92, R92, R61.reuse ;  /* 0x0000003d5c5c7220 */ /* 0x080fe20000410000 */
[----:B------:R-:W-:Y:S01]  /*77b0*/  F2FP.F16.F32.PACK_AB R182, R23, R182 ;  /* 0x000000b617b6723e */ /* 0x000fe200000000ff */
[-C--:B------:R-:W-:Y:S01]  /*77c0*/  FMUL.FTZ R93, R93, R61.reuse ;  /* 0x0000003d5d5d7220 */ /* 0x080fe20000410000 */
[----:B------:R-:W-:Y:S01]  /*77d0*/  F2FP.F16.F32.PACK_AB R183, R31, R22 ;  /* 0x000000161fb7723e */ /* 0x000fe200000000ff */
[-C--:B------:R-:W-:Y:S01]  /*77e0*/  FMUL.FTZ R96, R96, R61.reuse ;  /* 0x0000003d60607220 */ /* 0x080fe20000410000 */
[----:B------:R-:W-:Y:S01]  /*77f0*/  SYNCS.ARRIVE.TRANS64.RED.A1T0 RZ, [UR6], RZ ;  /* 0x000000ffffff79a7 */ /* 0x000fe20008100406 */
[----:B------:R-:W-:Y:S01]  /*7800*/  F2FP.F16.F32.PACK_AB R176, R27, R176 ;  /* 0x000000b01bb0723e */ /* 0x000fe200000000ff */
[-C--:B------:R-:W-:Y:S01]  /*7810*/  FMUL.FTZ R97, R97, R61.reuse ;  /* 0x0000003d61617220 */ /* 0x080fe20000410000 */
        /* <DEDUP_REMOVED lines=50> */
[----:B------:R-:W-:Y:S01]  /*7b40*/  FMUL.FTZ R149, R149, R61 ;  /* 0x0000003d95957220 */ /* 0x000fe20000410000 */
        /* <DEDUP_REMOVED lines=36> */
.L_x_7573:
[----:B------:R-:W0:Y:S01]  /*7d90*/  S2UR UR6, SR_CTAID.X ;  /* 0x00000000000679c3 */ /* 0x000e220000002500 */
[----:B------:R-:W-:Y:S01]  /*7da0*/  IADD3 R13, -R8, 0x1, RZ ;  /* 0x00000001080d7810 */ /* 0x000fe20007ffe1ff */
[----:B------:R-:W-:Y:S02]  /*7db0*/  UISETP.NE.AND UP1, UPT, UR42, URZ, UPT ;  /* 0x0000003f2a00728c */ /* 0x000fe4000bf25270 */
[----:B------:R-:W-:Y:S02]  /*7dc0*/  UISETP.NE.AND UP0, UPT, UR41, URZ, UPT ;  /* 0x0000003f2900728c */ /* 0x000fe4000bf05270 */
[----:B------:R-:W-:-:S04]  /*7dd0*/  IMAD R13, R2, UR51, R13 ;  /* 0x00000033020d7c24 */ /* 0x000fc8000f8e020d */
[----:B------:R-:W-:Y:S02]  /*7de0*/  PLOP3.LUT P1, PT, PT, PT, UP0, 0x40, 0x0 ;  /* 0x000000000000781c */ /* 0x000fe40003f2e808 */
[----:B------:R-:W-:Y:S01]  /*7df0*/  R2UR UR11, R13 ;  /* 0x000000000d0b72ca */ /* 0x000fe200000e0000 */
[----:B------:R-:W-:Y:S01]  /*7e00*/  @UP1 ULDC UR14, c[0x0][0x450] ;  /* 0x00011400000e1ab9 */ /* 0x000fe20000000800 */
[----:B0-----:R-:W-:-:S03]  /*7e10*/  ULEA UR10, UR6, 0x7f, 0x7 ;  /* 0x0000007f060a7891 */ /* 0x001fc6000f8e383f */
[----:B------:R-:W-:Y:S02]  /*7e20*/  @UP1 ULDC UR6, c[0x0][0x44c] ;  /* 0x0001130000061ab9 */ /* 0x000fe40000000800 */
        /* <DEDUP_REMOVED lines=17> */
.L_x_7594:
[----:B------:R-:W-:Y:S02]  /*7f40*/  ULDC UR14, c[0x0][0x9e4] ;  /* 0x00027900000e7ab9 */ /* 0x000fe40000000800 */
[----:B------:R-:W-:-:S11]  /*7f50*/  UISETP.NE.AND UP0, UPT, UR14, 0x1, UPT ;  /* 0x000000010e00788c */ /* 0x000fd6000bf05270 */
[----:B------:R-:W-:Y:S02]  /*7f60*/  @UP0 ULDC.64 UR18, c[0x0][0x9e8] ;  /* 0x00027a0000120ab9 */ /* 0x000fe40000000a00 */
[----:B------:R-:W-:-:S04]  /*7f70*/  UIMAD.WIDE.U32 UR6, UR10, UR18, URZ ;  /* 0x000000120a0672a5 */ /* 0x000fc8000f8e003f */
[----:B------:R-:W-:-:S12]  /*7f80*/  @UP0 USHF.R.U32.HI UR10, URZ, UR19, UR7 ;  /* 0x000000133f0a0299 */ /* 0x000fd80008011607 */
.L_x_7595:
[----:B------:R-:W-:-:S04]  /*7f90*/  UIMAD UR10, UR10, UR14, URZ ;  /* 0x0000000e0a0a72a4 */ /* 0x000fc8000f8e023f */
[----:B------:R-:W-:-:S04]  /*7fa0*/  UISETP.LT.AND UP0, UPT, UR11, UR10, UPT ;  /* 0x0000000a0b00728c */ /* 0x000fc8000bf01270 */
[----:B------:R-:W-:-:S12]  /*7fb0*/  USEL UR11, UR11, UR10, !UP0 ;  /* 0x0000000a0b0b7287 */ /* 0x000fd8000c000000 */
.L_x_7593:
[----:B------:R-:W-:-:S04]  /*7fc0*/  UIADD3 UR11, UR11, 0x7f, URZ ;  /* 0x0000007f0b0b7890 */ /* 0x000fc8000fffe03f */
        /* <DEDUP_REMOVED lines=12> */
.L_x_7607:
[----:B------:R-:W-:Y:S01]  /*8090*/  ISETP.NE.AND P2, PT, RZ, UR39, PT ;  /* 0x00000027ff007c0c */ /* 0x000fe2000bf45270 */
[----:B------:R-:W-:-:S04]  /*80a0*/  UISETP.NE.AND UP0, UPT, UR51, 0x1, UPT ;  /* 0x000000013300788c */ /* 0x000fc8000bf05270 */
[----:B------:R-:W-:-:S04]  /*80b0*/  USEL UR45, URZ, 0x1, UP0 ;  /* 0x000000013f2d7887 */ /* 0x000fc80008000000 */
[----:B------:R-:W-:-:S04]  /*80c0*/  ULOP3.LUT UR45, UR52, UR45, URZ, 0x3c, !UPT ;  /* 0x0000002d342d7292 */ /* 0x000fc8000f8e3c3f */
[----:B------:R-:W-:Y:S08]  /*80d0*/  @P2 BRA `(.L_x_7597) ;  /* 0x0000000000382947 */ /* 0x000ff00003800000 */
[----:B------:R-:W-:Y:S05]  /*80e0*/  @!P0 BRA `(.L_x_7598) ;  /* 0x0000000000048947 */ /* 0x000fea0003800000 */
[----:B------:R-:W-:Y:S01]  /*80f0*/  BPT.TRAP 0x1 ;  /* 0x000000040000795c */ /* 0x000fe20000300000 */
.L_x_7598:
        /* <DEDUP_REMOVED lines=9> */
.L_x_7599:
[----:B-1----:R-:W-:Y:S05]  /*8190*/  @P1 BRA `(.L_x_7597) ;  /* 0x0000000000081947 */ /* 0x002fea0003800000 */
[----:B------:R-:W1:Y:S02]  /*81a0*/  SYNCS.PHASECHK.TRANS64.TRYWAIT P1, [UR6+0x28830], R6 ;  /* 0x02883006ff0075a7 */ /* 0x000e640008020146 */
[----:B-1----:R-:W-:Y:S05]  /*81b0*/  @!P1 BRA `(.L_x_7600) ;  /* 0x000000b4000c9947 */ /* 0x002fea0003800000 */
.L_x_7597:
        /* <DEDUP_REMOVED lines=50> */
.L_x_7602:
[----:B------:R-:W-:Y:S01]  /*84e0*/  ULEA UR6, UR51, UR40, 0x3 ;  /* 0x0000002833067291 */ /* 0x000fe2000f8e183f */
[----:B------:R-:W-:-:S05]  /*84f0*/  IMAD.U32 R6, RZ, RZ, UR52 ;  /* 0x00000034ff067e24 */ /* 0x000fca000f8e00ff */
[----:B------:R-:W-:-:S04]  /*8500*/  SHF.L.U32 R6, R6, 0x1f, RZ ;  /* 0x0000001f06067819 */ /* 0x000fc800000006ff */
[----:B------:R0:W1:Y:S01]  /*8510*/  SYNCS.PHASECHK.TRANS64.TRYWAIT P1, [UR6+0x28850], R6 ;  /* 0x02885006ff0075a7 */ /* 0x0000620008020146 */
[----:B------:R-:W-:Y:S05]  /*8520*/  @!P0 BRA `(.L_x_7603) ;  /* 0x0000000000048947 */ /* 0x000fea0003800000 */
[----:B------:R-:W-:Y:S01]  /*8530*/  BPT.TRAP 0x1 ;  /* 0x000000040000795c */ /* 0x000fe20000300000 */
.L_x_7603:
[----:B-1----:R-:W-:Y:S05]  /*8540*/  @P1 BRA `(.L_x_7601) ;  /* 0x0000000000081947 */ /* 0x002fea0003800000 */
[----:B------:R-:W1:Y:S02]  /*8550*/  SYNCS.PHASECHK.TRANS64.TRYWAIT P1, [UR6+0x28850], R6 ;  /* 0x02885006ff0075a7 */ /* 0x000e640008020146 */
[----:B-1----:R-:W-:Y:S05]  /*8560*/  @!P1 BRA `(.L_x_7604) ;  /* 0x000000b000389947 */ /* 0x002fea0003800000 */
.L_x_7601:
        /* <DEDUP_REMOVED lines=49> */
.L_x_7605:
        /* <DEDUP_REMOVED lines=88> */
[-C--:B------:R-:W-:Y:S01]  /*8e00*/  FFMA.FTZ R180, R25, R6.reuse, -R153 ;  /* 0x0000000619b47223 */ /* 0x080fe20000010899 */
[-C--:B------:R-:W-:Y:S01]  /*8e10*/  FFMA.FTZ R181, R27, R6.reuse, -R69 ;  /* 0x000000061bb57223 */ /* 0x080fe20000010845 */
[----:B------:R-:W-:Y:S01]  /*8e20*/  MUFU.EX2 R12, R12 ;  /* 0x0000000c000c7308 */ /* 0x000fe20000000800 */
[-C--:B------:R-:W-:Y:S01]  /*8e30*/  FFMA.FTZ R182, R28, R6.reuse, -R153 ;  /* 0x000000061cb67223 */ /* 0x080fe20000010899 */
[-CC-:B------:R-:W-:Y:S01]  /*8e40*/  FFMA.FTZ R183, R30, R6.reuse, -R69.reuse ;  /* 0x000000061eb77223 */ /* 0x180fe20000010845 */
[-C--:B------:R-:W-:Y:S01]  /*8e50*/  FFMA.FTZ R18, R31, R6.reuse, -R69 ;  /* 0x000000061f127223 */ /* 0x080fe20000010845 */
[-C--:B------:R-:W-:Y:S01]  /*8e60*/  FFMA.FTZ R176, R32, R6.reuse, -R153 ;  /* 0x0000000620b07223 */ /* 0x080fe20000010899 */
[-C--:B------:R-:W-:Y:S01]  /*8e70*/  FFMA.FTZ R177, R34, R6.reuse, -R69 ;  /* 0x0000000622b17223 */ /* 0x080fe20000010845 */
[-C--:B------:R-:W-:Y:S01]  /*8e80*/  FFMA.FTZ R19, R33, R6.reuse, -R153 ;  /* 0x0000000621137223 */ /* 0x080fe20000010899 */
[-C--:B------:R-:W-:Y:S01]  /*8e90*/  FFMA.FTZ R20, R35, R6.reuse, -R69 ;  /* 0x0000000623147223 */ /* 0x080fe20000010845 */
[----:B------:R-:W0:Y:S01]  /*8ea0*/  MUFU.EX2 R15, R15 ;  /* 0x0000000f000f7308 */ /* 0x000e220000000800 */
[-C--:B------:R-:W-:Y:S01]  /*8eb0*/  FFMA.FTZ R178, R36, R6.reuse, -R153 ;  /* 0x0000000624b27223 */ /* 0x080fe20000010899 */
        /* <DEDUP_REMOVED lines=31> */
[----:B-1----:R-:W-:Y:S01]  /*90b0*/  FFMA.FTZ R4, R13, R4, R14 ;  /* 0x000000040d047223 */ /* 0x002fe2000001000e */
[-C--:B------:R-:W-:Y:S01]  /*90c0*/  FFMA.FTZ R160, R64, R6.reuse, -R153 ;  /* 0x0000000640a07223 */ /* 0x080fe20000010899 */
[-C--:B------:R-:W-:Y:S01]  /*90d0*/  FFMA.FTZ R161, R66, R6.reuse, -R69 ;  /* 0x0000000642a17223 */ /* 0x080fe20000010845 */
[-CC-:B------:R-:W-:Y:S01]  /*90e0*/  FFMA.FTZ R45, R65, R6.reuse, -R153.reuse ;  /* 0x00000006412d7223 */ /* 0x180fe20000010899 */
[-C--:B------:R-:W-:Y:S01]  /*90f0*/  FFMA.FTZ R162, R68, R6.reuse, -R153 ;  /* 0x0000000644a27223 */ /* 0x080fe20000010899 */
[-CC-:B------:R-:W-:Y:S01]  /*9100*/  FFMA.FTZ R163, R70, R6.reuse, -R69.reuse ;  /* 0x0000000646a37223 */ /* 0x180fe20000010845 */
[-C--:B------:R-:W-:Y:S01]  /*9110*/  FFMA.FTZ R71, R71, R6.reuse, -R69 ;  /* 0x0000000647477223 */ /* 0x080fe20000010845 */
[----:B------:R-:W1:Y:S01]  /*9120*/  MUFU.EX2 R182, R182 ;  /* 0x000000b600b67308 */ /* 0x000e620000000800 */
[----:B0-----:R-:W-:Y:S01]  /*9130*/  FADD.FTZ R5, R180, R5 ;  /* 0x00000005b4057221 */ /* 0x001fe20000010000 */
[-C--:B------:R-:W-:Y:S01]  /*9140*/  FFMA.FTZ R156, R72, R6.reuse, -R153 ;  /* 0x00000006489c7223 */ /* 0x080fe20000010899 */
[-C--:B------:R-:W-:Y:S01]  /*9150*/  FFMA.FTZ R74, R74, R6.reuse, -R69 ;  /* 0x000000064a4a7223 */ /* 0x080fe20000010845 */
[-C--:B------:R-:W-:Y:S01]  /*9160*/  FFMA.FTZ R53, R73, R6.reuse, -R153 ;  /* 0x0000000649357223 */ /* 0x080fe20000010899 */
[-C--:B------:R-:W-:Y:S01]  /*9170*/  FFMA.FTZ R75, R75, R6.reuse, -R69 ;  /* 0x000000064b4b7223 */ /* 0x080fe20000010845 */
[-C--:B------:R-:W-:Y:S01]  /*9180*/  FFMA.FTZ R158, R76, R6.reuse, -R153 ;  /* 0x000000064c9e7223 */ /* 0x080fe20000010899 */
[-C--:B------:R-:W-:Y:S01]  /*9190*/  FFMA.FTZ R78, R78, R6.reuse, -R69 ;  /* 0x000000064e4e7223 */ /* 0x080fe20000010845 */
[----:B------:R-:W0:Y:S01]  /*91a0*/  MUFU.EX2 R183, R183 ;  /* 0x000000b700b77308 */ /* 0x000e220000000800 */
[----:B--2---:R-:W-:Y:S01]  /*91b0*/  FADD.FTZ R4, R181, R4 ;  /* 0x00000004b5047221 */ /* 0x004fe20000010000 */
[-C--:B------:R-:W-:Y:S01]  /*91c0*/  FFMA.FTZ R57, R77, R6.reuse, -R153 ;  /* 0x000000064d397223 */ /* 0x080fe20000010899 */
[-C--:B------:R-:W-:Y:S01]  /*91d0*/  FFMA.FTZ R79, R79, R6.reuse, -R69 ;  /* 0x000000064f4f7223 */ /* 0x080fe20000010845 */
[-C--:B------:R-:W-:Y:S01]  /*91e0*/  FFMA.FTZ R152, R80, R6.reuse, -R153 ;  /* 0x0000000650987223 */ /* 0x080fe20000010899 */
[-C--:B------:R-:W-:Y:S01]  /*91f0*/  FFMA.FTZ R82, R82, R6.reuse, -R69 ;  /* 0x0000000652527223 */ /* 0x080fe20000010845 */
[-C--:B------:R-:W-:Y:S01]  /*9200*/  FFMA.FTZ R61, R81, R6.reuse, -R153 ;  /* 0x00000006513d7223 */ /* 0x080fe20000010899 */
[-C--:B------:R-:W-:Y:S01]  /*9210*/  FFMA.FTZ R83, R83, R6.reuse, -R69 ;  /* 0x0000000653537223 */ /* 0x080fe20000010845 */
[----:B------:R-:W2:Y:S01]  /*9220*/  MUFU.EX2 R17, R17 ;  /* 0x0000001100117308 */ /* 0x000ea20000000800 */
[----:B-1----:R-:W-:Y:S01]  /*9230*/  FADD.FTZ R36, R182, R5 ;  /* 0x00000005b6247221 */ /* 0x002fe20000010000 */
[-CC-:B------:R-:W-:Y:S01]  /*9240*/  FFMA.FTZ R154, R84, R6.reuse, -R153.reuse ;  /* 0x00000006549a7223 */ /* 0x180fe20000010899 */
[-C--:B------:R-:W-:Y:S01]  /*9250*/  FFMA.FTZ R65, R85, R6.reuse, -R153 ;  /* 0x0000000655417223 */ /* 0x080fe20000010899 */
[----:B------:R-:W-:-:S04]  /*9260*/  FFMA.FTZ R86, R86, R6, -R69 ;  /* 0x0000000656567223 */ /* 0x000fc80000010845 */
        /* <DEDUP_REMOVED lines=120> */
.L_x_7606:
[----:B------:R-:W-:Y:S01]  /*99f0*/  ULEA UR6, UR51, UR40, 0x3 ;  /* 0x0000002833067291 */ /* 0x000fe2000f8e183f */
[----:B------:R-:W-:Y:S01]  /*9a00*/  ISETP.GT.AND P1, PT, R8, UR50, PT ;  /* 0x0000003208007c0c */ /* 0x000fe2000bf24270 */
[----:B------:R-:W-:Y:S01]  /*9a10*/  UMOV UR52, UR45 ;  /* 0x0000002d00347c82 */ /* 0x000fe20008000000 */
[----:B------:R-:W-:Y:S01]  /*9a20*/  UMOV UR51, UR46 ;  /* 0x0000002e00337c82 */ /* 0x000fe20008000000 */
        /* <DEDUP_REMOVED lines=103> */
[----:B------:R-:W-:-:S07]  /*a0a0*/  IMAD.MOV.U32 R14, RZ, RZ, R8 ;  /* 0x000000ffff0e7224 */ /* 0x000fce00078e0008 */
.L_x_7596:
[----:B------:R-:W-:-:S13]  /*a0b0*/  ISETP.GE.AND P1, PT, R14, UR38, PT ;  /* 0x000000260e007c0c */ /* 0x000fda000bf26270 */
[----:B------:R-:W-:Y:S05]  /*a0c0*/  @!P1 BRA `(.L_x_7608) ;  /* 0x0000003000549947 */ /* 0x000fea0003800000 */
[C---:B------:R-:W-:Y:S01]  /*a0d0*/  VIADD R8, R16.reuse, 0x8 ;  /* 0x0000000810087836 */ /* 0x040fe20000000000 */
[----:B------:R-:W-:Y:S01]  /*a0e0*/  IADD3 R16, -R16, 0xb, RZ ;  /* 0x0000000b10107810 */ /* 0x000fe20007ffe1ff */
        /* <DEDUP_REMOVED lines=8> */
.L_x_7627:
[----:B------:R-:W-:Y:S01]  /*a170*/  UIADD3 UR46, UR54, 0x1, URZ ;  /* 0x00000001362e7890 */ /* 0x000fe2000fffe03f */
[----:B------:R-:W-:-:S03]  /*a180*/  ISETP.NE.AND P2, PT, RZ, UR39, PT ;  /* 0x00000027ff007c0c */ /* 0x000fc6000bf45270 */
[----:B------:R-:W-:-:S04]  /*a190*/  UISETP.NE.AND UP0, UPT, UR46, 0x2, UPT ;  /* 0x000000022e00788c */ /* 0x000fc8000bf05270 */
[----:B------:R-:W-:Y:S02]  /*a1a0*/  USEL UR45, URZ, 0x1, UP0 ;  /* 0x000000013f2d7887 */ /* 0x000fe40008000000 */
[----:B------:R-:W-:Y:S02]  /*a1b0*/  USEL UR46, UR46, URZ, UP0 ;  /* 0x0000003f2e2e7287 */ /* 0x000fe40008000000 */
[----:B------:R-:W-:Y:S02]  /*a1c0*/  ULOP3.LUT UR45, UR55, UR45, URZ, 0x3c, !UPT ;  /* 0x0000002d372d7292 */ /* 0x000fe4000f8e3c3f */
[----:B--2---:R-:W-:Y:S10]  /*a1d0*/  @P2 BRA `(.L_x_7609) ;  /* 0x00000000002c2947 */ /* 0x004ff40003800000 */
[----:B------:R-:W-:Y:S05]  /*a1e0*/  @!P0 BRA `(.L_x_7610) ;  /* 0x0000000000048947 */ /* 0x000fea0003800000 */
[----:B------:R-:W-:Y:S01]  /*a1f0*/  BPT.TRAP 0x1 ;  /* 0x000000040000795c */ /* 0x000fe20000300000 */
.L_x_7610:
[----:B------:R-:W-:Y:S01]  /*a200*/  ULEA UR6, UR46, UR40, 0x3 ;  /* 0x000000282e067291 */ /* 0x000fe2000f8e183f */
[----:B------:R-:W-:-:S05]  /*a210*/  IMAD.U32 R6, RZ, RZ, UR45 ;  /* 0x0000002dff067e24 */ /* 0x000fca000f8e00ff */
[----:B------:R-:W-:-:S04]  /*a220*/  SHF.L.U32 R6, R6, 0x1f, RZ ;  /* 0x0000001f06067819 */ /* 0x000fc800000006ff */
[----:B------:R0:W1:Y:S01]  /*a230*/  SYNCS.PHASECHK.TRANS64.TRYWAIT P1, [UR6+0x28830], R6 ;  /* 0x02883006ff0075a7 */ /* 0x0000620008020146 */
[----:B------:R-:W-:Y:S05]  /*a240*/  @!P0 BRA `(.L_x_7611) ;  /* 0x0000000000048947 */ /* 0x000fea0003800000 */
[----:B------:R-:W-:Y:S01]  /*a250*/  BPT.TRAP 0x1 ;  /* 0x000000040000795c */ /* 0x000fe20000300000 */
.L_x_7611:
[----:B-1----:R-:W-:Y:S05]  /*a260*/  @P1 BRA `(.L_x_7609) ;  /* 0x0000000000081947 */ /* 0x002fea0003800000 */
[----:B------:R-:W1:Y:S02]  /*a270*/  SYNCS.PHASECHK.TRANS64.TRYWAIT P1, [UR6+0x28830], R6 ;  /* 0x02883006ff0075a7 */ /* 0x000e640008020146 */
[----:B-1----:R-:W-:Y:S05]  /*a280*/  @!P1 BRA `(.L_x_7612) ;  /* 0x0000009400089947 */ /* 0x002fea0003800000 */
.L_x_7609:
[----:B------:R2:W-:Y:S01]  /*a290*/  BAR.SYNC.DEFER_BLOCKING R8, 0x100 ;  /* 0x000400080000751d */ /* 0x0005e20000010000 */
[----:B------:R-:W-:Y:S01]  /*a2a0*/  R2UR UR32, R10 ;  /* 0x000000000a2072ca */ /* 0x000fe200000e0000 */
[----:B------:R-:W-:Y:S01]  /*a2b0*/  ULEA UR34, UR46, UR44, 0xb ;  /* 0x0000002c2e227291 */ /* 0x000fe2000f8e583f */
[----:B------:R-:W-:-:S03]  /*a2c0*/  R2UR UR33, R11 ;  /* 0x000000000b2172ca */ /* 0x000fc600000e0000 */
        /* <DEDUP_REMOVED lines=12> */
[----:B------:R-:W-:Y:S01]  /*a390*/  WARPGROUP.ARRIVE ;  /* 0x00000000000079c5 */ /* 0x000fe20000000000 */
[----:B------:R-:W-:Y:S01]  /*a3a0*/  UMOV UR27, 0x40000040 ;  /* 0x40000040001b7882 */ /* 0x000fe20000000000 */
[----:B------:R-:W-:Y:S01]  /*a3b0*/  UIADD3 UR30, UR34, 0x406, URZ ;  /* 0x00000406221e7890 */ /* 0x000fe2000fffe03f */
[----:B------:R-:W-:-:S03]  /*a3c0*/  UMOV UR31, 0x40000040 ;  /* 0x40000040001f7882 */ /* 0x000fc60000000000 */
        /* <DEDUP_REMOVED lines=23> */
[----:B--2---:R-:W-:Y:S05]  /*a540*/  @P2 BRA `(.L_x_7613) ;  /* 0x00000000002c2947 */ /* 0x004fea0003800000 */
[----:B------:R-:W-:Y:S05]  /*a550*/  @!P0 BRA `(.L_x_7614) ;  /* 0x0000000000048947 */ /* 0x000fea0003800000 */
[----:B------:R-:W-:Y:S01]  /*a560*/  BPT.TRAP 0x1 ;  /* 0x000000040000795c */ /* 0x000fe20000300000 */
.L_x_7614:
[----:B------:R-:W-:Y:S01]  /*a570*/  ULEA UR6, UR54, UR40, 0x3 ;  /* 0x0000002836067291 */ /* 0x000fe2000f8e183f */
[----:B01----:R-:W-:-:S05]  /*a580*/  IMAD.U32 R6, RZ, RZ, UR55 ;  /* 0x00000037ff067e24 */ /* 0x003fca000f8e00ff */
[----:B------:R-:W-:-:S04]  /*a590*/  SHF.L.U32 R6, R6, 0x1f, RZ ;  /* 0x0000001f06067819 */ /* 0x000fc800000006ff */
[----:B------:R0:W1:Y:S01]  /*a5a0*/  SYNCS.PHASECHK.TRANS64.TRYWAIT P1, [UR6+0x28850], R6 ;  /* 0x02885006ff0075a7 */ /* 0x0000620008020146 */
[----:B------:R-:W-:Y:S05]  /*a5b0*/  @!P0 BRA `(.L_x_7615) ;  /* 0x0000000000048947 */ /* 0x000fea0003800000 */
[----:B------:R-:W-:Y:S01]  /*a5c0*/  BPT.TRAP 0x1 ;  /* 0x000000040000795c */ /* 0x000fe20000300000 */
.L_x_7615:
[----:B-1----:R-:W-:Y:S05]  /*a5d0*/  @P1 BRA `(.L_x_7613) ;  /* 0x0000000000081947 */ /* 0x002fea0003800000 */
[----:B------:R-:W1:Y:S02]  /*a5e0*/  SYNCS.PHASECHK.TRANS64.TRYWAIT P1, [UR6+0x28850], R6 ;  /* 0x02885006ff0075a7 */ /* 0x000e640008020146 */
[----:B-1----:R-:W-:Y:S05]  /*a5f0*/  @!P1 BRA `(.L_x_7616) ;  /* 0x0000009000449947 */ /* 0x002fea0003800000 */
.L_x_7613:
        /* <DEDUP_REMOVED lines=48> */
.L_x_7617:
[----:B------:R-:W-:Y:S01]  /*a900*/  UISETP.NE.AND UP1, UPT, UR42, URZ, UPT ;  /* 0x0000003f2a00728c */ /* 0x000fe2000bf25270 */
[----:B01----:R-:W-:Y:S01]  /*a910*/  IMAD.MOV.U32 R6, RZ, RZ, R0 ;  /* 0x000000ffff067224 */ /* 0x003fe200078e0000 */
[----:B------:R-:W-:Y:S01]  /*a920*/  UISETP.NE.AND UP0, UPT, UR41, URZ, UPT ;  /* 0x0000003f2900728c */ /* 0x000fe2000bf05270 */
[----:B------:R-:W-:Y:S01]  /*a930*/  IMAD.SHL.U32 R22, R14, 0x80, RZ ;  /* 0x000000800e167824 */ /* 0x000fe200078e00ff */
[----:B------:R-:W-:Y:S02]  /*a940*/  ULEA UR6, UR46, UR40, 0x3 ;  /* 0x000000282e067291 */ /* 0x000fe4000f8e183f */
[----:B------:R-:W-:Y:S02]  /*a950*/  PLOP3.LUT P1, PT, PT, PT, UP1, 0x80, 0x0 ;  /* 0x000000000000781c */ /* 0x000fe40003f2f018 */
[----:B------:R-:W-:Y:S01]  /*a960*/  PLOP3.LUT P2, PT, PT, PT, UP1, 0x80, 0x0 ;  /* 0x000000000000781c */ /* 0x000fe20003f4f018 */
[----:B------:R-:W-:Y:S01]  /*a970*/  UIADD3 UR6, UR6, 0x28840, URZ ;  /* 0x0002884006067890 */ /* 0x000fe2000fffe03f */
[----:B------:R-:W-:Y:S01]  /*a980*/  IADD3 R18, -R22, 0x1, RZ ;  /* 0x0000000116127810 */ /* 0x000fe20007ffe1ff */
[----:B------:R-:W-:-:S02]  /*a990*/  @UP1 ULDC UR7, c[0x0][0x44c] ;  /* 0x0001130000071ab9 */ /* 0x000fc40000000800 */
[----:B------:R-:W-:-:S06]  /*a9a0*/  UPRMT UR6, UR43, 0x654, UR6 ;  /* 0x000006542b067896 */ /* 0x000fcc0008000006 */
[----:B------:R-:W-:Y:S01]  /*a9b0*/  @P1 IMAD.HI.U32 R7, R0, UR7, RZ ;  /* 0x0000000700071c27 */ /* 0x000fe2000f8e00ff */
[----:B------:R-:W-:Y:S01]  /*a9c0*/  @UP1 ULDC UR7, c[0x0][0x450] ;  /* 0x0001140000071ab9 */ /* 0x000fe20000000800 */
[----:B------:R-:W-:Y:S01]  /*a9d0*/  PLOP3.LUT P1, PT, PT, PT, UP0, 0x40, 0x0 ;  /* 0x000000000000781c */ /* 0x000fe20003f2e808 */
[----:B------:R-:W-:Y:S02]  /*a9e0*/  SYNCS.ARRIVE.TRANS64.RED.A1T0 RZ, [UR6], RZ ;  /* 0x000000ffffff79a7 */ /* 0x000fe40008100406 */
[----:B------:R-:W-:Y:S01]  /*a9f0*/  @P2 SHF.R.U32.HI R6, RZ, UR7, R7 ;  /* 0x00000007ff062c19 */ /* 0x000fe20008011607 */
[----:B------:R-:W-:-:S04]  /*aa00*/  IMAD R7, R3, -0x2, R18 ;  /* 0xfffffffe03077824 */ /* 0x000fc800078e0212 */
[----:B------:R-:W0:Y:S01]  /*aa10*/  SHFL.IDX PT, R9, R6, RZ, 0x1c1f ;  /* 0x001c1fff06097589 */ /* 0x000e2200000e0000 */
[----:B------:R-:W-:-:S04]  /*aa20*/  IMAD R7, R2, UR53, R7 ;  /* 0x0000003502077c24 */ /* 0x000fc8000f8e0207 */
[----:B------:R-:W-:-:S04]  /*aa30*/  VIADD R7, R7, -UR52 ;  /* 0x8000003407077c36 */ /* 0x000fc80008000000 */
[C---:B------:R-:W-:Y:S02]  /*aa40*/  VIADD R152, R7.reuse, UR51 ;  /* 0x0000003307987c36 */ /* 0x040fe40008000000 */
[----:B------:R-:W-:Y:S02]  /*aa50*/  VIADD R154, R7, UR47 ;  /* 0x0000002f079a7c36 */ /* 0x000fe40008000000 */
[--C-:B0-----:R-:W-:Y:S02]  /*aa60*/  IMAD.IADD R7, R152, 0x1, R9.reuse ;  /* 0x0000000198077824 */ /* 0x101fe400078e0209 */
[----:B------:R-:W-:Y:S01]  /*aa70*/  IMAD.IADD R18, R154, 0x1, R9 ;  /* 0x000000019a127824 */ /* 0x000fe200078e0209 */
[----:B------:R-:W-:Y:S06]  /*aa80*/  @P1 BRA `(.L_x_7618) ;  /* 0x00000000005c1947 */ /* 0x000fec0003800000 */
[----:B------:R-:W-:Y:S01]  /*aa90*/  IMAD R9, R2, UR53, R9 ;  /* 0x0000003502097c24 */ /* 0x000fe2000f8e0209 */
[----:B------:R-:W-:Y:S03]  /*aaa0*/  BSSY B0, `(.L_x_7619) ;  /* 0x0000011000007945 */ /* 0x000fe60003800000 */
[----:B------:R-:W-:-:S05]  /*aab0*/  VIADD R9, R9, -UR52 ;  /* 0x8000003409097c36 */ /* 0x000fca0008000000 */
        /* <DEDUP_REMOVED lines=10> */
.L_x_7620:
[----:B------:R-:W-:-:S05]  /*ab60*/  IMAD.U32 R15, RZ, RZ, UR50 ;  /* 0x00000032ff0f7e24 */ /* 0x000fca000f8e00ff */
[----:B------:R-:W-:-:S13]  /*ab70*/  ISETP.NE.AND P1, PT, R15, 0x1, PT ;  /* 0x000000010f00780c */ /* 0x000fda0003f25270 */
[----:B------:R-:W0:Y:S02]  /*ab80*/  @P1 LDC.64 R20, c[0x0][0x9e8] ;  /* 0x00027a00ff141b82 */ /* 0x000e240000000a00 */
[----:B0-----:R-:W-:-:S05]  /*ab90*/  @P1 IMAD.HI.U32 R20, R9, R20, RZ ;  /* 0x0000001409141227 */ /* 0x001fca00078e00ff */
[----:B------:R-:W-:-:S07]  /*aba0*/  @P1 SHF.R.U32.HI R9, RZ, R21, R20 ;  /* 0x00000015ff091219 */ /* 0x000fce0000011614 */
.L_x_7621:
[----:B------:R-:W-:Y:S05]  /*abb0*/  BSYNC B0 ;  /* 0x0000000000007941 */ /* 0x000fea0003800000 */
.L_x_7619:
[----:B------:R-:W-:-:S04]  /*abc0*/  IMAD R20, R9, R15, -R22 ;  /* 0x0000000f09147224 */ /* 0x000fc800078e0a16 */
[----:B------:R-:W-:-:S05]  /*abd0*/  IMAD R20, R3, -0x2, R20 ;  /* 0xfffffffe03147824 */ /* 0x000fca00078e0214 */
[----:B------:R-:W-:Y:S02]  /*abe0*/  VIADDMNMX R7, R20, R15, R7, PT ;  /* 0x0000000f14077246 */ /* 0x000fe40003800107 */
[----:B------:R-:W-:-:S07]  /*abf0*/  VIMNMX R18, R18, R20, !PT ;  /* 0x0000001412127248 */ /* 0x000fce0007fe0100 */
.L_x_7618:
        /* <DEDUP_REMOVED lines=116> */
.L_x_7624:
[----:B------:R-:W-:-:S05]  /*b340*/  IMAD.U32 R24, RZ, RZ, UR50 ;  /* 0x00000032ff187e24 */ /* 0x000fca000f8e00ff */
[----:B------:R-:W-:-:S13]  /*b350*/  ISETP.NE.AND P2, PT, R24, 0x1, PT ;  /* 0x000000011800780c */ /* 0x000fda0003f45270 */
[----:B------:R-:W0:Y:S02]  /*b360*/  @P2 LDC.64 R158, c[0x0][0x9e8] ;  /* 0x00027a00ff9e2b82 */ /* 0x000e240000000a00 */
[----:B0-----:R-:W-:-:S05]  /*b370*/  @P2 IMAD.HI.U32 R6, R7, R158, RZ ;  /* 0x0000009e07062227 */ /* 0x001fca00078e00ff */
[----:B------:R-:W-:-:S07]  /*b380*/  @P2 SHF.R.U32.HI R7, RZ, R159, R6 ;  /* 0x0000009fff072219 */ /* 0x000fce0000011606 */
.L_x_7625:
[----:B------:R-:W-:Y:S05]  /*b390*/  BSYNC B0 ;  /* 0x0000000000007941 */ /* 0x000fea0003800000 */
.L_x_7623:
[----:B------:R-:W-:-:S04]  /*b3a0*/  IMAD R6, R7, R24, -R22 ;  /* 0x0000001807067224 */ /* 0x000fc800078e0a16 */
[----:B------:R-:W-:-:S05]  /*b3b0*/  IMAD R7, R3, -0x2, R6 ;  /* 0xfffffffe03077824 */ /* 0x000fca00078e0206 */
[----:B------:R-:W-:Y:S02]  /*b3c0*/  VIADDMNMX R18, R7, R24, R18, PT ;  /* 0x0000001807127246 */ /* 0x000fe40003800112 */
[----:B------:R-:W-:-:S07]  /*b3d0*/  VIMNMX R20, R20, R7, !PT ;  /* 0x0000000714147248 */ /* 0x000fce0007fe0100 */
.L_x_7622:
        /* <DEDUP_REMOVED lines=268> */
[----:B------:R-:W3:Y:S01]  /*c4a0*/  MUFU.EX2 R22, R22 ;  /* 0x0000001600167308 */ /* 0x000ee20000000800 */
        /* <DEDUP_REMOVED lines=22> */
[----:B---3--:R-:W-:Y:S01]  /*c610*/  FADD.FTZ R59, R69, R40 ;  /* 0x00000028453b7221 */ /* 0x008fe20000010000 */
[----:B------:R-:W-:Y:S01]  /*c620*/  FADD.FTZ R5, R51, R4 ;  /* 0x0000000433057221 */ /* 0x000fe20000010000 */
[-CC-:B------:R-:W-:Y:S01]  /*c630*/  FFMA.FTZ R40, R67, R6.reuse, -R12.reuse ;  /* 0x0000000643287223 */ /* 0x180fe2000001080c */
[----:B------:R-:W-:Y:S02]  /*c640*/  FFMA.FTZ R12, R87, R6, -R12 ;  /* 0x00000006570c7223 */ /* 0x000fe4000001080c */
[----:B------:R-:W-:Y:S02]  /*c650*/  FADD.FTZ R4, R174, R5 ;  /* 0x00000005ae047221 */ /* 0x000fe40000010000 */
[----:B------:R-:W3:Y:S01]  /*c660*/  MUFU.EX2 R28, R28 ;  /* 0x0000001c001c7308 */ /* 0x000ee20000000800 */
[----:B-1----:R-:W-:Y:S01]  /*c670*/  FADD.FTZ R42, R26, R59 ;  /* 0x0000003b1a2a7221 */ /* 0x002fe20000010000 */
[----:B------:R-:W-:-:S04]  /*c680*/  FADD.FTZ R5, R55, R4 ;  /* 0x0000000437057221 */ /* 0x000fc80000010000 */
[----:B------:R-:W-:Y:S02]  /*c690*/  FADD.FTZ R4, R168, R5 ;  /* 0x00000005a8047221 */ /* 0x000fe40000010000 */
[----:B------:R-:W1:Y:S01]  /*c6a0*/  MUFU.EX2 R43, R43 ;  /* 0x0000002b002b7308 */ /* 0x000e620000000800 */
[----:B0-----:R-:W-:-:S07]  /*c6b0*/  FADD.FTZ R59, R39, R42 ;  /* 0x0000002a273b7221 */ /* 0x001fce0000010000 */
[----:B------:R-:W0:Y:S01]  /*c6c0*/  MUFU.EX2 R30, R30 ;  /* 0x0000001e001e7308 */ /* 0x000e220000000800 */
[----:B---3--:R-:W-:-:S07]  /*c6d0*/  FADD.FTZ R42, R28, R59 ;  /* 0x0000003b1c2a7221 */ /* 0x008fce0000010000 */
[----:B------:R-:W3:Y:S01]  /*c6e0*/  MUFU.EX2 R47, R47 ;  /* 0x0000002f002f7308 */ /* 0x000ee20000000800 */
[----:B-1----:R-:W-:-:S07]  /*c6f0*/  FADD.FTZ R59, R43, R42 ;  /* 0x0000002a2b3b7221 */ /* 0x002fce0000010000 */
[----:B------:R-:W1:Y:S01]  /*c700*/  MUFU.EX2 R169, R169 ;  /* 0x000000a900a97308 */ /* 0x000e620000000800 */
[----:B0-----:R-:W-:Y:S01]  /*c710*/  FADD.FTZ R42, R30, R59 ;  /* 0x0000003b1e2a7221 */ /* 0x001fe20000010000 */
[----:B------:R-:W-:-:S06]  /*c720*/  FADD.FTZ R59, R45, R4 ;  /* 0x000000042d3b7221 */ /* 0x000fcc0000010000 */
[----:B------:R-:W0:Y:S01]  /*c730*/  MUFU.EX2 R32, R32 ;  /* 0x0000002000207308 */ /* 0x000e220000000800 */
[----:B---3--:R-:W-:-:S07]  /*c740*/  FADD.FTZ R42, R47, R42 ;  /* 0x0000002a2f2a7221 */ /* 0x008fce0000010000 */
[----:B------:R-:W3:Y:S01]  /*c750*/  MUFU.EX2 R171, R171 ;  /* 0x000000ab00ab7308 */ /* 0x000ee20000000800 */
[----:B-1----:R-:W-:Y:S01]  /*c760*/  FADD.FTZ R5, R169, R42 ;  /* 0x0000002aa9057221 */ /* 0x002fe20000010000 */
[----:B------:R-:W-:-:S04]  /*c770*/  FADD.FTZ R42, R170, R59 ;  /* 0x0000003baa2a7221 */ /* 0x000fc80000010000 */
[----:B------:R-:W-:Y:S02]  /*c780*/  FADD.FTZ R59, R41, R42 ;  /* 0x0000002a293b7221 */ /* 0x000fe40000010000 */
[----:B------:R-:W1:Y:S01]  /*c790*/  MUFU.EX2 R34, R34 ;  /* 0x0000002200227308 */ /* 0x000e620000000800 */
[----:B0-----:R-:W-:Y:S01]  /*c7a0*/  FADD.FTZ R4, R32, R5 ;  /* 0x0000000520047221 */ /* 0x001fe20000010000 */
[----:B------:R-:W-:-:S06]  /*c7b0*/  FADD.FTZ R42, R164, R59 ;  /* 0x0000003ba42a7221 */ /* 0x000fcc0000010000 */
[----:B------:R-:W0:Y:S01]  /*c7c0*/  MUFU.EX2 R13, R13 ;  /* 0x0000000d000d7308 */ /* 0x000e220000000800 */
[----:B---3--:R-:W-:-:S07]  /*c7d0*/  FADD.FTZ R5, R171, R4 ;  /* 0x00000004ab057221 */ /* 0x008fce0000010000 */
[----:B------:R-:W3:Y:S01]  /*c7e0*/  MUFU.EX2 R36, R36 ;  /* 0x0000002400247308 */ /* 0x000ee20000000800 */
[----:B-1----:R-:W-:-:S07]  /*c7f0*/  FADD.FTZ R4, R34, R5 ;  /* 0x0000000522047221 */ /* 0x002fce0000010000 */
[----:B------:R-:W1:Y:S01]  /*c800*/  MUFU.EX2 R167, R167 ;  /* 0x000000a700a77308 */ /* 0x000e620000000800 */
[----:B0-----:R-:W-:-:S07]  /*c810*/  FADD.FTZ R5, R13, R4 ;  /* 0x000000040d057221 */ /* 0x001fce0000010000 */
[----:B------:R-:W0:Y:S01]  /*c820*/  MUFU.EX2 R38, R38 ;  /* 0x0000002600267308 */ /* 0x000e220000000800 */
[----:B---3--:R-:W-:-:S07]  /*c830*/  FADD.FTZ R4, R36, R5 ;  /* 0x0000000524047221 */ /* 0x008fce0000010000 */
[----:B------:R-:W3:Y:S01]  /*c840*/  MUFU.EX2 R161, R161 ;  /* 0x000000a100a17308 */ /* 0x000ee20000000800 */
[----:B-1----:R-:W-:-:S07]  /*c850*/  FADD.FTZ R5, R167, R4 ;  /* 0x00000004a7057221 */ /* 0x002fce0000010000 */
[----:B------:R-:W1:Y:S01]  /*c860*/  MUFU.EX2 R40, R40 ;  /* 0x0000002800287308 */ /* 0x000e620000000800 */
[----:B0-----:R-:W-:-:S07]  /*c870*/  FADD.FTZ R4, R38, R5 ;  /* 0x0000000526047221 */ /* 0x001fce0000010000 */
[----:B------:R0:W-:Y:S01]  /*c880*/  MUFU.EX2 R157, R49 ;  /* 0x00000031009d7308 */ /* 0x0001e20000000800 */
[----:B---3--:R-:W-:-:S07]  /*c890*/  FADD.FTZ R5, R161, R4 ;  /* 0x00000004a1057221 */ /* 0x008fce0000010000 */
[----:B------:R-:W3:Y:S01]  /*c8a0*/  MUFU.EX2 R163, R163 ;  /* 0x000000a300a37308 */ /* 0x000ee20000000800 */
        /* <DEDUP_REMOVED lines=8> */
[----:B---3--:R-:W-:-:S03]  /*c930*/  FADD.FTZ R4, R163, R4 ;  /* 0x00000004a3047221 */ /* 0x008fc60000010000 */
[----:B------:R-:W-:-:S03]  /*c940*/  FADD.FTZ R42, R162, R49 ;  /* 0x00000031a22a7221 */ /* 0x000fc60000010000 */
[----:B------:R-:W3:Y:S01]  /*c950*/  MUFU.EX2 R21, R21 ;  /* 0x0000001500157308 */ /* 0x000ee20000000800 */
[----:B------:R-:W-:Y:S01]  /*c960*/  FADD.FTZ R5, R19, R42 ;  /* 0x0000002a13057221 */ /* 0x000fe20000010000 */
[----:B0-----:R-:W-:-:S04]  /*c970*/  FADD.FTZ R4, R71, R4 ;  /* 0x0000000447047221 */ /* 0x001fc80000010000 */
[----:B------:R-:W-:Y:S02]  /*c980*/  FADD.FTZ R4, R157, R4 ;  /* 0x000000049d047221 */ /* 0x000fe40000010000 */
[----:B------:R-:W0:Y:S01]  /*c990*/  MUFU.EX2 R75, R75 ;  /* 0x0000004b004b7308 */ /* 0x000e220000000800 */
[----:B-1----:R-:W-:-:S07]  /*c9a0*/  FADD.FTZ R42, R156, R5 ;  /* 0x000000059c2a7221 */ /* 0x002fce0000010000 */
[----:B------:R-:W1:Y:S01]  /*c9b0*/  MUFU.EX2 R158, R158 ;  /* 0x0000009e009e7308 */ /* 0x000e620000000800 */
[----:B---3--:R-:W-:-:S07]  /*c9c0*/  FADD.FTZ R5, R21, R42 ;  /* 0x0000002a15057221 */ /* 0x008fce0000010000 */
[----:B------:R-:W3:Y:S01]  /*c9d0*/  MUFU.EX2 R53, R53 ;  /* 0x0000003500357308 */ /* 0x000ee20000000800 */
[----:B0-----:R-:W-:-:S07]  /*c9e0*/  FADD.FTZ R4, R75, R4 ;  /* 0x000000044b047221 */ /* 0x001fce0000010000 */
        /* <DEDUP_REMOVED lines=19> */
[----:B-1----:R-:W-:Y:S01]  /*cb20*/  FADD.FTZ R4, R155, R4 ;  /* 0x000000049b047221 */ /* 0x002fe20000010000 */
[----:B---3--:R-:W-:-:S03]  /*cb30*/  FADD.FTZ R5, R29, R42 ;  /* 0x0000002a1d057221 */ /* 0x008fc60000010000 */
[----:B0-----:R-:W-:Y:S01]  /*cb40*/  FADD.FTZ R4, R12, R4 ;  /* 0x000000040c047221 */ /* 0x001fe20000010000 */
[----:B------:R-:W-:Y:S06]  /*cb50*/  @!P0 BRA `(.L_x_7626) ;  /* 0x0000000000048947 */ /* 0x000fec0003800000 */
[----:B------:R-:W-:Y:S01]  /*cb60*/  BPT.TRAP 0x1 ;  /* 0x000000040000795c */ /* 0x000fe20000300000 */
.L_x_7626:
        /* <DEDUP_REMOVED lines=107> */
.L_x_7608:
[----:B------:R-:W-:Y:S06]  /*d220*/  BAR.ARV 0x8, 0x180 ;  /* 0x0206000000007b1d */ /* 0x000fec0000002000 */
[----:B------:R-:W-:Y:S05]  /*d230*/  @!P0 BRA `(.L_x_7628) ;  /* 0x0000000000048947 */ /* 0x000fea0003800000 */
[----:B------:R-:W-:Y:S01]  /*d240*/  BPT.TRAP 0x1 ;  /* 0x000000040000795c */ /* 0x000fe20000300000 */
.L_x_7628:
[----:B------:R-:W-:Y:S01]  /*d250*/  ULEA UR5, UR46, UR40, 0x3 ;  /* 0x000000282e057291 */ /* 0x000fe2000f8e183f */
[----:B------:R-:W-:-:S05]  /*d260*/  IMAD.U32 R0, RZ, RZ, UR45 ;  /* 0x0000002dff007e24 */ /* 0x000fca000f8e00ff */
[----:B------:R-:W-:-:S04]  /*d270*/  SHF.L.U32 R0, R0, 0x1f, RZ ;  /* 0x0000001f00007819 */ /* 0x000fc800000006ff */
[----:B------:R0:W1:Y:S01]  /*d280*/  SYNCS.PHASECHK.TRANS64.TRYWAIT P1, [UR5+0x28850], R0 ;  /* 0x02885000ff0075a7 */ /* 0x0000620008020145 */
[----:B------:R-:W-:Y:S05]  /*d290*/  @!P0 BRA `(.L_x_7629) ;  /* 0x0000000000048947 */ /* 0x000fea0003800000 */
[----:B------:R-:W-:Y:S01]  /*d2a0*/  BPT.TRAP 0x1 ;  /* 0x000000040000795c */ /* 0x000fe20000300000 */
.L_x_7629:
[----:B-1----:R-:W-:Y:S05]  /*d2b0*/  @P1 BRA `(.L_x_7630) ;  /* 0x0000000000081947 */ /* 0x002fea0003800000 */
[----:B------:R-:W1:Y:S02]  /*d2c0*/  SYNCS.PHASECHK.TRANS64.TRYWAIT P1, [UR5+0x28850], R0 ;  /* 0x02885000ff0075a7 */ /* 0x000e640008020145 */
[----:B-1----:R-:W-:Y:S05]  /*d2d0*/  @!P1 BRA `(.L_x_7631) ;  /* 0x0000006400249947 */ /* 0x002fea0003800000 */
.L_x_7630:
[----:B------:R-:W-:Y:S01]  /*d2e0*/  UIADD3 UR40, UR40, 0x400, URZ ;  /* 0x0000040028287890 */ /* 0x000fe2000fffe03f */
[----:B------:R-:W-:Y:S01]  /*d2f0*/  WARPGROUP.ARRIVE ;  /* 0x00000000000079c5 */ /* 0x000fe20000000000 */
[----:B------:R-:W-:Y:S01]  /*d300*/  UMOV UR47, 0x40000040 ;  /* 0x40000040002f7882 */ /* 0x000fe20000000000 */
[----:B------:R-:W-:Y:S01]  /*d310*/  UMOV UR7, 0x40000040 ;  /* 0x4000004000077882 */ /* 0x000fe20000000000 */
[----:B------:R-:W-:Y:S01]  /*d320*/  USHF.R.U32.HI UR40, URZ, 0x4, UR40 ;  /* 0x000000043f287899 */ /* 0x000fe20008011628 */
[----:B01----:R-:W0:Y:S01]  /*d330*/  SHFL.BFLY PT, R0, R5, 0x2, 0x1f ;  /* 0x0c401f0005007f89 */ /* 0x003e2200000e0000 */
[----:B------:R-:W-:Y:S02]  /*d340*/  IMAD.MOV.U32 R8, RZ, RZ, RZ ;  /* 0x000000ffff087224 */ /* 0x000fe400078e00ff */
[----:B------:R-:W-:Y:S01]  /*d350*/  ULOP3.LUT UR40, UR40, 0x3fff, URZ, 0xc0, !UPT ;  /* 0x00003fff28287892 */ /* 0x000fe2000f8ec03f */
[----:B------:R-:W1:Y:S03]  /*d360*/  SHFL.BFLY PT, R3, R4, 0x2, 0x1f ;  /* 0x0c401f0004037f89 */ /* 0x000e6600000e0000 */
[----:B------:R-:W-:-:S04]  /*d370*/  ULOP3.LUT UR40, UR40, 0x4000000, URZ, 0xfc, !UPT ;  /* 0x0400000028287892 */ /* 0x000fc8000f8efc3f */
[----:B------:R-:W-:-:S04]  /*d380*/  ULEA UR46, UR46, UR40, 0xb ;  /* 0x000000282e2e7291 */ /* 0x000fc8000f8e583f */
[----:B------:R-:W-:-:S05]  /*d390*/  UIADD3 UR4, UR46, 0x80, URZ ;  /* 0x000000802e047890 */ /* 0x000fca000fffe03f */
[----:B------:R-:W-:Y:S01]  /*d3a0*/  HGMMA.64x128x16.F32 R88, R180, gdesc[UR44].tnspB, R88, gsb0 ;  /* 0x41e0002cb4587df0 */ /* 0x000fe20008000858 */
[----:B------:R-:W-:Y:S01]  /*d3b0*/  UMOV UR47, 0x40000040 ;  /* 0x40000040002f7882 */ /* 0x000fe20000000000 */
[----:B------:R-:W-:Y:S01]  /*d3c0*/  UMOV UR6, UR4 ;  /* 0x0000000400067c82 */ /* 0x000fe20008000000 */
[----:B------:R-:W-:Y:S01]  /*d3d0*/  UIADD3 UR4, UR46, 0x100, URZ ;  /* 0x000001002e047890 */ /* 0x000fe2000fffe03f */
[----:B0-----:R-:W-:Y:S01]  /*d3e0*/  FADD.FTZ R0, R0, R5 ;  /* 0x0000000500007221 */ /* 0x001fe20000010000 */
[----:B-1----:R-:W-:Y:S01]  /*d3f0*/  FADD.FTZ R2, R3, R4 ;  /* 0x0000000403027221 */ /* 0x002fe20000010000 */
[----:B------:R-:W-:-:S03]  /*d400*/  IMAD.MOV.U32 R4, RZ, RZ, RZ ;  /* 0x000000ffff047224 */ /* 0x000fc600078e00ff */
[----:B------:R-:W0:Y:S04]  /*d410*/  SHFL.BFLY PT, R3, R0, 0x1, 0x1f ;  /* 0x0c201f0000037f89 */ /* 0x000e2800000e0000 */
[----:B------:R-:W1:Y:S01]  /*d420*/  SHFL.BFLY PT, R11, R2, 0x1, 0x1f ;  /* 0x0c201f00020b7f89 */ /* 0x000e6200000e0000 */
[----:B0-----:R-:W-:Y:S01]  /*d430*/  FADD.FTZ R12, R0, R3 ;  /* 0x00000003000c7221 */ /* 0x001fe20000010000 */
[----:B------:R-:W-:Y:S02]  /*d440*/  IMAD.MOV.U32 R3, RZ, RZ, -0x800000 ;  /* 0xff800000ff037424 */ /* 0x000fe400078e00ff */
[----:B------:R-:W-:Y:S02]  /*d450*/  IMAD.MOV.U32 R0, RZ, RZ, -0x800000 ;  /* 0xff800000ff007424 */ /* 0x000fe400078e00ff */
[----:B-1----:R-:W-:Y:S01]  /*d460*/  FADD.FTZ R11, R2, R11 ;  /* 0x0000000b020b7221 */ /* 0x002fe20000010000 */
[----:B------:R-:W-:-:S04]  /*d470*/  FSETP.NE.FTZ.AND P1, PT, R12, RZ, PT ;  /* 0x000000ff0c00720b */ /* 0x000fc80003f35000 */
[----:B------:R-:W-:-:S09]  /*d480*/  FSETP.NE.FTZ.AND P2, PT, R11, RZ, PT ;  /* 0x000000ff0b00720b */ /* 0x000fd20003f55000 */
[----:B------:R-:W0:Y:S01]  /*d490*/  @P1 MUFU.LG2 R5, R12 ;  /* 0x0000000c00051308 */ /* 0x000e220000000c00 */
[----:B------:R-:W-:-:S03]  /*d4a0*/  @P1 FMUL.FTZ R2, R6, 0.69314718246459960938 ;  /* 0x3f31721806021820 */ /* 0x000fc60000410000 */
[----:B------:R-:W-:-:S04]  /*d4b0*/  @P2 FMUL.FTZ R13, R6, 0.69314718246459960938 ;  /* 0x3f317218060d2820 */ /* 0x000fc80000410000 */
[----:B------:R-:W1:Y:S08]  /*d4c0*/  @P2 MUFU.LG2 R10, R11 ;  /* 0x0000000b000a2308 */ /* 0x000e700000000c00 */
[----:B------:R3:W4:Y:S01]  /*d4d0*/  @P1 MUFU.RCP R4, R12 ;  /* 0x0000000c00041308 */ /* 0x0007220000001000 */
        /* <DEDUP_REMOVED lines=39> */
[----:B------:R-:W-:-:S07]  /*d750*/  WARPGROUP.ARRIVE ;  /* 0x00000000000079c5 */ /* 0x000fce0000000000 */
[----:B------:R-:W-:Y:S03]  /*d760*/  HGMMA.64x128x16.F32 R88, R152, gdesc[UR44].tnspB, R88, gsb0 ;  /* 0x41e0002c98587df0 */ /* 0x000fe60008000858 */
[----:B------:R-:W-:Y:S02]  /*d770*/  WARPGROUP.DEPBAR.LE gsb0, 0x0 ;  /* 0x00008000000079c5 */ /* 0x000fe40000010000 */
[----:B0--34-:R-:W-:Y:S05]  /*d780*/  @!P0 BRA `(.L_x_7632) ;  /* 0x0000000000048947 */ /* 0x019fea0003800000 */
[----:B------:R-:W-:Y:S01]  /*d790*/  BPT.TRAP 0x1 ;  /* 0x000000040000795c */ /* 0x000fe20000300000 */
.L_x_7632:
        /* <DEDUP_REMOVED lines=68> */
.L_x_7554:
[----:B------:R-:W-:Y:S05]  /*dbe0*/  @P0 BRA `(.L_x_7633) ;  /* 0x00000014004c0947 */ /* 0x000fea0003800000 */
[----:B------:R-:W0:Y:S01]  /*dbf0*/  S2R R2, SR_TID.X ;  /* 0x0000000000027919 */ /* 0x000e220000002100 */
[----:B------:R-:W1:Y:S01]  /*dc00*/  LDC R17, c[0x0][0xbe8] ;  /* 0x0002fa00ff117b82 */ /* 0x000e620000000800 */
[----:B------:R-:W-:Y:S02]  /*dc10*/  USHF.R.S32.HI UR7, URZ, 0x1f, UR37 ;  /* 0x0000001f3f077899 */ /* 0x000fe40008011425 */
[----:B--2---:R-:W-:Y:S01]  /*dc20*/  IMAD R16, RZ, RZ, -UR37 ;  /* 0x80000025ff107e24 */ /* 0x004fe2000f8e02ff */
        /* <DEDUP_REMOVED lines=9> */
[----:B------:R-:W4:Y:S01]  /*dcc0*/  S2UR UR11, SR_CTAID.Y ;  /* 0x00000000000b79c3 */ /* 0x000f220000002600 */
[----:B------:R-:W-:-:S07]  /*dcd0*/  UIMAD UR7, UR7, UR8, URZ ;  /* 0x00000008070772a4 */ /* 0x000fce000f8e023f */
[----:B------:R-:W-:Y:S01]  /*dce0*/  BAR.SYNC.DEFER_BLOCKING 0x1, 0x100 ;  /* 0x0044000000007b1d */ /* 0x000fe20000010000 */
[----:B-1----:R-:W-:-:S07]  /*dcf0*/  ISETP.NE.AND P0, PT, R17, 0x1, PT ;  /* 0x000000011100780c */ /* 0x002fce0003f05270 */
[----:B------:R-:W4:Y:S01]  /*dd00*/  LDC R21, c[0x0][0xc50] ;  /* 0x00031400ff157b82 */ /* 0x000f220000000800 */
[----:B0-----:R-:W-:Y:S01]  /*dd10*/  VIADD R4, R2, 0xffffff80 ;  /* 0xffffff8002047836 */ /* 0x001fe20000000000 */
[----:B---3--:R-:W-:-:S06]  /*dd20*/  USHF.R.S32.HI UR10, URZ, 0x1f, UR12 ;  /* 0x0000001f3f0a7899 */ /* 0x008fcc000801140c */
[----:B------:R-:W0:Y:S01]  /*dd30*/  LDC.64 R14, c[0x0][0xb40] ;  /* 0x0002d000ff0e7b82 */ /* 0x000e220000000a00 */
[----:B------:R-:W-:-:S04]  /*dd40*/  SHF.R.S32.HI R5, RZ, 0x1f, R4 ;  /* 0x0000001fff057819 */ /* 0x000fc80000011404 */
[----:B------:R-:W-:-:S03]  /*dd50*/  LEA.HI R2, R5, R4, RZ, 0x7 ;  /* 0x0000000405027211 */ /* 0x000fc600078f38ff */
[----:B------:R-:W1:Y:S01]  /*dd60*/  @P0 LDC R13, c[0x0][0xbf0] ;  /* 0x0002fc00ff0d0b82 */ /* 0x000e620000000800 */
[----:B------:R-:W-:Y:S02]  /*dd70*/  LEA.HI R5, R5, R4, RZ, 0x2 ;  /* 0x0000000405057211 */ /* 0x000fe400078f10ff */
[----:B------:R-:W-:Y:S02]  /*dd80*/  LOP3.LUT R7, R2, 0xffffff80, RZ, 0xc0, !PT ;  /* 0xffffff8002077812 */ /* 0x000fe400078ec0ff */
[----:B------:R-:W-:-:S03]  /*dd90*/  LOP3.LUT R5, R5, 0xfffffffc, RZ, 0xc0, !PT ;  /* 0xfffffffc05057812 */ /* 0x000fc600078ec0ff */
[C---:B------:R-:W-:Y:S01]  /*dda0*/  IMAD.IADD R18, R4.reuse, 0x1, -R7 ;  /* 0x0000000104127824 */ /* 0x040fe200078e0a07 */
[----:B------:R-:W-:Y:S01]  /*ddb0*/  SHF.R.S32.HI R7, RZ, 0x7, R2 ;  /* 0x00000007ff077819 */ /* 0x000fe20000011402 */
[----:B------:R-:W-:Y:S01]  /*ddc0*/  IMAD.IADD R5, R4, 0x1, -R5 ;  /* 0x0000000104057824 */ /* 0x000fe200078e0a05 */
[----:B------:R-:W3:Y:S01]  /*ddd0*/  @P0 LDC R27, c[0x0][0xbec] ;  /* 0x0002fb00ff1b0b82 */ /* 0x000ee20000000800 */
[----:B----4-:R-:W-:Y:S01]  /*dde0*/  IMAD R21, R21, R16, UR11 ;  /* 0x0000000b15157e24 */ /* 0x010fe2000f8e0210 */
[----:B------:R-:W-:Y:S02]  /*ddf0*/  SHF.R.S32.HI R9, RZ, 0x1f, R18 ;  /* 0x0000001fff097819 */ /* 0x000fe40000011412 */
[----:B------:R-:W-:Y:S01]  /*de00*/  LEA.HI R2, R2, R7, RZ, 0x1 ;  /* 0x0000000702027211 */ /* 0x000fe200078f08ff */
[----:B0-----:R-:W-:Y:S01]  /*de10*/  IMAD R12, R14, UR10, RZ ;  /* 0x0000000a0e0c7c24 */ /* 0x001fe2000f8e02ff */
[----:B------:R-:W-:Y:S02]  /*de20*/  LEA.HI R23, R9, R18, RZ, 0x2 ;  /* 0x0000001209177211 */ /* 0x000fe400078f10ff */
[----:B------:R-:W-:Y:S01]  /*de30*/  LOP3.LUT R2, R2, 0x3fffffe, RZ, 0xc0, !PT ;  /* 0x03fffffe02027812 */ /* 0x000fe200078ec0ff */
[----:B------:R-:W0:Y:S01]  /*de40*/  @P0 LDC R20, c[0x0][0xbf0] ;  /* 0x0002fc00ff140b82 */ /* 0x000e220000000800 */
[----:B------:R-:W-:-:S02]  /*de50*/  SHF.R.S32.HI R6, RZ, 0x2, R23 ;  /* 0x00000002ff067819 */ /* 0x000fc40000011417 */
[----:B------:R-:W-:Y:S01]  /*de60*/  SHF.R.S32.HI R11, RZ, 0x1f, R23 ;  /* 0x0000001fff0b7819 */ /* 0x000fe20000011417 */
[----:B------:R-:W-:Y:S01]  /*de70*/  IMAD.IADD R2, R7, 0x1, -R2 ;  /* 0x0000000107027824 */ /* 0x000fe200078e0a02 */
[----:B------:R-:W-:Y:S02]  /*de80*/  LEA.HI R9, R9, R18, RZ, 0x5 ;  /* 0x0000001209097211 */ /* 0x000fe400078f28ff */
[----:B------:R-:W-:Y:S02]  /*de90*/  LEA.HI R11, R11, R6, RZ, 0x3 ;  /* 0x000000060b0b7211 */ /* 0x000fe400078f18ff */
[----:B------:R-:W-:Y:S02]  /*dea0*/  SHF.R.S32.HI R7, RZ, 0x5, R9 ;  /* 0x00000005ff077819 */ /* 0x000fe40000011409 */
[----:B------:R-:W-:Y:S01]  /*deb0*/  LOP3.LUT R11, R11, 0xfffffff8, RZ, 0xc0, !PT ;  /* 0xfffffff80b0b7812 */ /* 0x000fe200078ec0ff */
[----:B------:R-:W4:Y:S01]  /*dec0*/  @P0 LDC R9, c[0x0][0xbec] ;  /* 0x0002fb00ff090b82 */ /* 0x000f220000000800 */
[----:B------:R-:W-:-:S03]  /*ded0*/  LOP3.LUT R23, R23, 0x7ffffffc, RZ, 0xc0, !PT ;  /* 0x7ffffffc17177812 */ /* 0x000fc600078ec0ff */
[----:B------:R-:W-:Y:S01]  /*dee0*/  IMAD.IADD R4, R6, 0x1, -R11 ;  /* 0x0000000106047824 */ /* 0x000fe200078e0a0b */
[----:B------:R-:W-:-:S03]  /*def0*/  LEA.HI R6, R5, R5, RZ, 0x1 ;  /* 0x0000000505067211 */ /* 0x000fc600078f08ff */
[----:B------:R-:W5:Y:S01]  /*df00*/  LDC.64 R10, c[0x0][0xbd8] ;  /* 0x0002f600ff0a7b82 */ /* 0x000f620000000a00 */
        /* <DEDUP_REMOVED lines=13> */
[----:B--2---:R-:W-:Y:S02]  /*dfe0*/  IMAD R2, R19, 0x80, R2 ;  /* 0x0000008013027824 */ /* 0x004fe400078e0202 */
[----:B------:R-:W-:Y:S01]  /*dff0*/  IMAD.U32 R7, RZ, RZ, UR6 ;  /* 0x00000006ff077e24 */ /* 0x000fe2000f8e00ff */
[----:B------:R-:W-:Y:S01]  /*e000*/  ULDC.64 UR6, c[0x0][0xb48] ;  /* 0x0002d20000067ab9 */ /* 0x000fe20000000a00 */
[C---:B-----5:R-:W-:Y:S02]  /*e010*/  IMAD R8, R10.reuse, UR10, RZ ;  /* 0x0000000a0a087c24 */ /* 0x060fe4000f8e02ff */
[----:B------:R-:W-:-:S04]  /*e020*/  IMAD.WIDE.U32 R4, R10, UR12, R4 ;  /* 0x0000000c0a047c25 */ /* 0x000fc8000f8e0004 */
[----:B------:R-:W-:Y:S02]  /*e030*/  IMAD R11, R11, UR12, R8 ;  /* 0x0000000c0b0b7c24 */ /* 0x000fe4000f8e0208 */
[----:B------:R-:W-:Y:S02]  /*e040*/  IMAD R8, R19, 0x80, R6 ;  /* 0x0000008013087824 */ /* 0x000fe400078e0206 */
[----:B------:R-:W-:Y:S01]  /*e050*/  IMAD.U32 R6, RZ, RZ, UR4 ;  /* 0x00000004ff067e24 */ /* 0x000fe2000f8e00ff */
[----:B------:R-:W-:Y:S01]  /*e060*/  ULDC.64 UR4, c[0x0][0xbe0] ;  /* 0x0002f80000047ab9 */ /* 0x000fe20000000a00 */
[----:B----4-:R-:W-:-:S04]  /*e070*/  @P0 IMAD.HI.U32 R10, R8, R9, RZ ;  /* 0x00000009080a0227 */ /* 0x010fc800078e00ff */
[----:B------:R-:W-:Y:S01]  /*e080*/  IMAD.MOV.U32 R9, RZ, RZ, R8 ;  /* 0x000000ffff097224 */ /* 0x000fe200078e0008 */
[----:B-1----:R-:W-:Y:S01]  /*e090*/  @P0 SHF.R.U32.HI R9, RZ, R13, R10 ;  /* 0x0000000dff090219 */ /* 0x002fe2000001160a */
[----:B------:R-:W-:Y:S01]  /*e0a0*/  IMAD R13, R15, UR12, R12 ;  /* 0x0000000c0f0d7c24 */ /* 0x000fe2000f8e020c */
[----:B------:R-:W-:Y:S01]  /*e0b0*/  SHF.R.S32.HI R12, RZ, 0x1f, R21 ;  /* 0x0000001fff0c7819 */ /* 0x000fe20000011415 */
[----:B------:R-:W-:-:S04]  /*e0c0*/  IMAD.WIDE.U32 R6, R14, UR12, R6 ;  /* 0x0000000c0e067c25 */ /* 0x000fc8000f8e0006 */
[----:B------:R-:W-:Y:S02]  /*e0d0*/  IMAD.IADD R5, R5, 0x1, R11 ;  /* 0x0000000105057824 */ /* 0x000fe400078e020b */
[----:B---3--:R-:W-:-:S04]  /*e0e0*/  @P0 IMAD.HI.U32 R27, R8, R27, RZ ;  /* 0x0000001b081b0227 */ /* 0x008fc800078e00ff */
[----:B------:R-:W-:Y:S02]  /*e0f0*/  IMAD.IADD R7, R7, 0x1, R13 ;  /* 0x0000000107077824 */ /* 0x000fe400078e020d */
[----:B------:R-:W-:Y:S02]  /*e100*/  IMAD R13, R12, UR6, RZ ;  /* 0x000000060c0d7c24 */ /* 0x000fe4000f8e02ff */
[----:B------:R-:W-:-:S04]  /*e110*/  IMAD.WIDE.U32 R4, R21, UR4, R4 ;  /* 0x0000000415047c25 */ /* 0x000fc8000f8e0004 */
[----:B------:R-:W-:Y:S01]  /*e120*/  IMAD.MOV.U32 R11, RZ, RZ, R8 ;  /* 0x000000ffff0b7224 */ /* 0x000fe200078e0008 */
[----:B0-----:R-:W-:Y:S01]  /*e130*/  @P0 SHF.R.U32.HI R11, RZ, R20, R27 ;  /* 0x00000014ff0b0219 */ /* 0x001fe2000001161b */
        /* <DEDUP_REMOVED lines=36> */
[----:B0-----:R-:W-:Y:S01]  /*e380*/  ULEA UR4, UR5, UR4, 0x18 ;  /* 0x0000000405047291 */ /* 0x001fe2000f8ec03f */
[----:B------:R-:W-:Y:S01]  /*e390*/  IMAD R17, R17, UR6, RZ ;  /* 0x0000000611117c24 */ /* 0x000fe2000f8e02ff */
[----:B------:R-:W-:Y:S01]  /*e3a0*/  LEA.HI.X R9, R4, UR7, R9, 0x2, P0 ;  /* 0x0000000704097c11 */ /* 0x000fe200080f1409 */
[----:B------:R-:W-:Y:S01]  /*e3b0*/  VIADD R16, R2, 0x8 ;  /* 0x0000000802107836 */ /* 0x000fe20000000000 */
[----:B------:R-:W-:Y:S01]  /*e3c0*/  LEA.HI.X R22, R6, UR9, R5, 0x2, P1 ;  /* 0x0000000906167c11 */ /* 0x000fe200088f1405 */
        /* <DEDUP_REMOVED lines=8> */
[----:B------:R-:W-:Y:S01]  /*e450*/  SHFL.IDX PT, R6, R8, 0x1, 0x1c1f ;  /* 0x003c1f0008067f89 */ /* 0x000fe200000e0000 */
[----:B------:R-:W-:-:S03]  /*e460*/  IMAD.IADD R19, R18, 0x1, -R23 ;  /* 0x0000000112137824 */ /* 0x000fc600078e0a17 */
[----:B------:R-:W1:Y:S01]  /*e470*/  SHFL.IDX PT, R7, R9, 0x1, 0x1c1f ;  /* 0x003c1f0009077f89 */ /* 0x000e6200000e0000 */
[----:B------:R-:W-:Y:S02]  /*e480*/  IMAD.SHL.U32 R19, R19, 0x2, RZ ;  /* 0x0000000213137824 */ /* 0x000fe400078e00ff */
[----:B------:R-:W-:Y:S01]  /*e490*/  SYNCS.ARRIVE.TRANS64.RED.A1T0 RZ, [UR4], RZ ;  /* 0x000000ffffff79a7 */ /* 0x000fe20008100404 */
[----:B------:R2:W3:Y:S04]  /*e4a0*/  SHFL.IDX PT, R14, R20, RZ, 0x1c1f ;  /* 0x001c1fff140e7589 */ /* 0x0004e800000e0000 */
[----:B------:R2:W4:Y:S04]  /*e4b0*/  SHFL.IDX PT, R15, R22, RZ, 0x1c1f ;  /* 0x001c1fff160f7589 */ /* 0x00052800000e0000 */
[----:B0-----:R2:W-:Y:S04]  /*e4c0*/  @!P1 ST.E desc[UR48][R4.64], R3 ;  /* 0x0000000304009985 */ /* 0x0015e8000c101930 */
[----:B-1----:R2:W-:Y:S01]  /*e4d0*/  @!P0 ST.E desc[UR48][R6.64], R0 ;  /* 0x0000000006008985 */ /* 0x0025e2000c101930 */
[----:B------:R-:W-:Y:S05]  /*e4e0*/  @P2 BRA `(.L_x_7635) ;  /* 0x0000000400782947 */ /* 0x000fea0003800000 */
[C---:B--2---:R-:W-:Y:S01]  /*e4f0*/  VIADD R0, R19.reuse, 0x8 ;  /* 0x0000000813007836 */ /* 0x044fe20000000000 */
[----:B------:R-:W-:Y:S01]  /*e500*/  ULDC UR4, c[0x0][0xac8] ;  /* 0x0002b20000047ab9 */ /* 0x000fe20000000800 */
[C---:B------:R-:W-:Y:S01]  /*e510*/  VIADD R6, R19.reuse, 0x10 ;  /* 0x0000001013067836 */ /* 0x040fe20000000000 */
[C---:B------:R-:W-:Y:S01]  /*e520*/  ISETP.GE.AND P2, PT, R19.reuse, UR4, PT ;  /* 0x0000000413007c0c */ /* 0x040fe2000bf46270 */
[C---:B------:R-:W-:Y:S01]  /*e530*/  VIADD R7, R19.reuse, 0x18 ;  /* 0x0000001813077836 */ /* 0x040fe20000000000 */
[----:B------:R-:W-:Y:S01]  /*e540*/  ISETP.GE.AND P3, PT, R0, UR4, PT ;  /* 0x0000000400007c0c */ /* 0x000fe2000bf66270 */
[C---:B------:R-:W-:Y:S01]  /*e550*/  VIADD R8, R19.reuse, 0x28 ;  /* 0x0000002813087836 */ /* 0x040fe20000000000 */
[----:B------:R-:W-:Y:S01]  /*e560*/  ISETP.GE.AND P0, PT, R6, UR4, PT ;  /* 0x0000000406007c0c */ /* 0x000fe2000bf06270 */
[----:B------:R-:W-:Y:S01]  /*e570*/  VIADD R9, R19, 0x30 ;  /* 0x0000003013097836 */ /* 0x000fe20000000000 */
[----:B------:R-:W-:Y:S01]  /*e580*/  ISETP.GE.AND P1, PT, R7, UR4, PT ;  /* 0x0000000407007c0c */ /* 0x000fe2000bf26270 */
[----:B------:R-:W-:-:S02]  /*e590*/  VIADD R10, R19, 0x38 ;  /* 0x00000038130a7836 */ /* 0x000fc40000000000 */
[----:B------:R-:W-:Y:S01]  /*e5a0*/  VIADD R11, R19, 0x40 ;  /* 0x00000040130b7836 */ /* 0x000fe20000000000 */
[----:B------:R-:W-:Y:S01]  /*e5b0*/  ISETP.GE.AND P4, PT, R9, UR4, PT ;  /* 0x0000000409007c0c */ /* 0x000fe2000bf86270 */
[C---:B------:R-:W-:Y:S01]  /*e5c0*/  VIADD R12, R19.reuse, 0x50 ;  /* 0x00000050130c7836 */ /* 0x040fe20000000000 */
[----:B------:R-:W-:Y:S01]  /*e5d0*/  ISETP.GE.AND P5, PT, R10, UR4, PT ;  /* 0x000000040a007c0c */ /* 0x000fe2000bfa6270 */
[----:B---34-:R-:W-:Y:S01]  /*e5e0*/  @!P2 IMAD.WIDE R2, R19, 0x4, R14 ;  /* 0x000000041302a825 */ /* 0x018fe200078e020e */
[----:B------:R-:W-:Y:S02]  /*e5f0*/  ISETP.GE.AND P6, PT, R11, UR4, PT ;  /* 0x000000040b007c0c */ /* 0x000fe4000bfc6270 */
[----:B------:R-:W-:Y:S01]  /*e600*/  @!P3 LEA.HI R0, R0, R0, RZ, 0x1 ;  /* 0x000000000000b211 */ /* 0x000fe200078f08ff */
[----:B------:R-:W-:Y:S01]  /*e610*/  VIADD R18, R19, 0x60 ;  /* 0x0000006013127836 */ /* 0x000fe20000000000 */
[----:B------:R0:W-:Y:S01]  /*e620*/  @!P2 ST.E.64 desc[UR48][R2.64], R88 ;  /* 0x000000580200a985 */ /* 0x0001e2000c101b30 */
[----:B------:R-:W-:-:S02]  /*e630*/  @!P0 LEA.HI R6, R6, R6, RZ, 0x1 ;  /* 0x0000000606068211 */ /* 0x000fc400078f08ff */
[----:B------:R-:W-:Y:S01]  /*e640*/  @!P3 LOP3.LUT R5, R0, 0xfffffffe, RZ, 0xc0, !PT ;  /* 0xfffffffe0005b812 */ /* 0x000fe200078ec0ff */
[----:B------:R-:W-:Y:S01]  /*e650*/  VIADD R0, R19, 0x20 ;  /* 0x0000002013007836 */ /* 0x000fe20000000000 */
[----:B------:R-:W-:Y:S02]  /*e660*/  @!P1 LEA.HI R7, R7, R7, RZ, 0x1 ;  /* 0x0000000707079211 */ /* 0x000fe400078f08ff */
[----:B------:R-:W-:Y:S01]  /*e670*/  @!P5 LEA.HI R10, R10, R10, RZ, 0x1 ;  /* 0x0000000a0a0ad211 */ /* 0x000fe200078f08ff */
[----:B------:R-:W-:Y:S01]  /*e680*/  @!P3 IMAD.WIDE R4, R5, 0x4, R14 ;  /* 0x000000040504b825 */ /* 0x000fe200078e020e */
[----:B------:R-:W-:Y:S02]  /*e690*/  ISETP.GE.AND P2, PT, R0, UR4, PT ;  /* 0x0000000400007c0c */ /* 0x000fe4000bf46270 */
[----:B------:R-:W-:Y:S02]  /*e6a0*/  @!P5 LOP3.LUT R13, R10, 0xfffffffe, RZ, 0xc0, !PT ;  /* 0xfffffffe0a0dd812 */ /* 0x000fe400078ec0ff */
[----:B------:R1:W-:Y:S01]  /*e6b0*/  @!P3 ST.E.64 desc[UR48][R4.64], R92 ;  /* 0x0000005c0400b985 */ /* 0x0003e2000c101b30 */
[----:B------:R-:W-:-:S02]  /*e6c0*/  ISETP.GE.AND P3, PT, R8, UR4, PT ;  /* 0x0000000408007c0c */ /* 0x000fc4000bf66270 */
[----:B0-----:R-:W-:Y:S02]  /*e6d0*/  @!P0 LOP3.LUT R3, R6, 0xfffffffe, RZ, 0xc0, !PT ;  /* 0xfffffffe06038812 */ /* 0x001fe400078ec0ff */
[----:B------:R-:W-:-:S03]  /*e6e0*/  @!P4 LEA.HI R6, R9, R9, RZ, 0x1 ;  /* 0x000000090906c211 */ /* 0x000fc600078f08ff */
[----:B------:R-:W-:Y:S01]  /*e6f0*/  @!P0 IMAD.WIDE R2, R3, 0x4, R14 ;  /* 0x0000000403028825 */ /* 0x000fe200078e020e */
[----:B------:R-:W-:-:S04]  /*e700*/  @!P2 LEA.HI R0, R0, R0, RZ, 0x1 ;  /* 0x000000000000a211 */ /* 0x000fc800078f08ff */
[----:B------:R0:W-:Y:S01]  /*e710*/  @!P0 ST.E.64 desc[UR48][R2.64], R96 ;  /* 0x0000006002008985 */ /* 0x0001e2000c101b30 */
[----:B------:R-:W-:Y:S02]  /*e720*/  @!P3 LEA.HI R8, R8, R8, RZ, 0x1 ;  /* 0x000000080808b211 */ /* 0x000fe400078f08ff */
[----:B-1----:R-:W-:Y:S02]  /*e730*/  @!P1 LOP3.LUT R5, R7, 0xfffffffe, RZ, 0xc0, !PT ;  /* 0xfffffffe07059812 */ /* 0x002fe400078ec0ff */
[----:B------:R-:W-:Y:S02]  /*e740*/  @!P2 LOP3.LUT R7, R0, 0xfffffffe, RZ, 0xc0, !PT ;  /* 0xfffffffe0007a812 */ /* 0x000fe400078ec0ff */
[----:B------:R-:W-:Y:S01]  /*e750*/  @!P3 LOP3.LUT R9, R8, 0xfffffffe, RZ, 0xc0, !PT ;  /* 0xfffffffe0809b812 */ /* 0x000fe200078ec0ff */
[--C-:B------:R-:W-:Y:S01]  /*e760*/  @!P1 IMAD.WIDE R4, R5, 0x4, R14.reuse ;  /* 0x0000000405049825 */ /* 0x100fe200078e020e */
[----:B------:R-:W-:Y:S02]  /*e770*/  @!P6 LEA.HI R0, R11, R11, RZ, 0x1 ;  /* 0x0000000b0b00e211 */ /* 0x000fe400078f08ff */
[----:B------:R-:W-:Y:S01]  /*e780*/  @!P4 LOP3.LUT R11, R6, 0xfffffffe, RZ, 0xc0, !PT ;  /* 0xfffffffe060bc812 */ /* 0x000fe200078ec0ff */
[--C-:B------:R-:W-:Y:S01]  /*e790*/  @!P2 IMAD.WIDE R6, R7, 0x4, R14.reuse ;  /* 0x000000040706a825 */ /* 0x100fe200078e020e */
[----:B------:R-:W-:Y:S01]  /*e7a0*/  @!P6 LOP3.LUT R21, R0, 0xfffffffe, RZ, 0xc0, !PT ;  /* 0xfffffffe0015e812 */ /* 0x000fe200078ec0ff */
[----:B------:R1:W-:Y:S01]  /*e7b0*/  @!P1 ST.E.64 desc[UR48][R4.64], R100 ;  /* 0x0000006404009985 */ /* 0x0003e2000c101b30 */
[----:B------:R-:W-:Y:S01]  /*e7c0*/  ISETP.GE.AND P1, PT, R12, UR4, PT ;  /* 0x000000040c007c0c */ /* 0x000fe2000bf26270 */
[----:B0-----:R-:W-:-:S02]  /*e7d0*/  @!P3 IMAD.WIDE R2, R9, 0x4, R14 ;  /* 0x000000040902b825 */ /* 0x001fc400078e020e */
[----:B------:R0:W-:Y:S02]  /*e7e0*/  @!P2 ST.E.64 desc[UR48][R6.64], R104 ;  /* 0x000000680600a985 */ /* 0x0001e4000c101b30 */
[----:B------:R-:W-:Y:S02]  /*e7f0*/  VIADD R0, R19, 0x48 ;  /* 0x0000004813007836 */ /* 0x000fe40000000000 */
[--C-:B------:R-:W-:Y:S01]  /*e800*/  @!P5 IMAD.WIDE R8, R13, 0x4, R14.reuse ;  /* 0x000000040d08d825 */ /* 0x100fe200078e020e */
[----:B------:R2:W-:Y:S01]  /*e810*/  @!P3 ST.E.64 desc[UR48][R2.64], R108 ;  /* 0x0000006c0200b985 */ /* 0x0005e2000c101b30 */
[----:B------:R-:W-:Y:S02]  /*e820*/  ISETP.GE.AND P3, PT, R18, UR4, PT ;  /* 0x0000000412007c0c */ /* 0x000fe4000bf66270 */
[----:B------:R-:W-:Y:S01]  /*e830*/  VIADD R13, R19, 0x58 ;  /* 0x00000058130d7836 */ /* 0x000fe20000000000 */
[----:B------:R-:W-:Y:S01]  /*e840*/  ISETP.GE.AND P0, PT, R0, UR4, PT ;  /* 0x0000000400007c0c */ /* 0x000fe2000bf06270 */
[----:B-1----:R-:W-:Y:S01]  /*e850*/  @!P4 IMAD.WIDE R4, R11, 0x4, R14 ;  /* 0x000000040b04c825 */ /* 0x002fe200078e020e */
[----:B------:R-:W-:-:S02]  /*e860*/  @!P1 LEA.HI R12, R12, R12, RZ, 0x1 ;  /* 0x0000000c0c0c9211 */ /* 0x000fc400078f08ff */
[----:B------:R-:W-:Y:S01]  /*e870*/  ISETP.GE.AND P2, PT, R13, UR4, PT ;  /* 0x000000040d007c0c */ /* 0x000fe2000bf46270 */
[----:B------:R-:W-:Y:S01]  /*e880*/  @!P6 IMAD.WIDE R10, R21, 0x4, R14 ;  /* 0x00000004150ae825 */ /* 0x000fe200078e020e */
[----:B------:R1:W-:Y:S03]  /*e890*/  @!P4 ST.E.64 desc[UR48][R4.64], R112 ;  /* 0x000000700400c985 */ /* 0x0003e6000c101b30 */
[C---:B0-----:R-:W-:Y:S01]  /*e8a0*/  VIADD R6, R19.reuse, 0x68 ;  /* 0x0000006813067836 */ /* 0x041fe20000000000 */
[----:B------:R0:W-:Y:S01]  /*e8b0*/  @!P5 ST.E.64 desc[UR48][R8.64], R116 ;  /* 0x000000740800d985 */ /* 0x0001e2000c101b30 */
[C---:B--2---:R-:W-:Y:S01]  /*e8c0*/  VIADD R3, R19.reuse, 0x78 ;  /* 0x0000007813037836 */ /* 0x044fe20000000000 */
[----:B------:R-:W-:Y:S01]  /*e8d0*/  @!P3 LEA.HI R18, R18, R18, RZ, 0x1 ;  /* 0x000000121212b211 */ /* 0x000fe200078f08ff */
[----:B------:R-:W-:Y:S01]  /*e8e0*/  VIADD R7, R19, 0x70 ;  /* 0x0000007013077836 */ /* 0x000fe20000000000 */
[----:B------:R2:W-:Y:S01]  /*e8f0*/  @!P6 ST.E.64 desc[UR48][R10.64], R120 ;  /* 0x000000780a00e985 */ /* 0x0005e2000c101b30 */
[----:B------:R-:W-:-:S02]  /*e900*/  ISETP.GE.AND P4, PT, R6, UR4, PT ;  /* 0x0000000406007c0c */ /* 0x000fc4000bf86270 */
[----:B------:R-:W-:Y:S02]  /*e910*/  ISETP.GE.AND P6, PT, R3, UR4, PT ;  /* 0x0000000403007c0c */ /* 0x000fe4000bfc6270 */
[----:B------:R-:W-:Y:S02]  /*e920*/  ISETP.GE.AND P5, PT, R7, UR4, PT ;  /* 0x0000000407007c0c */ /* 0x000fe4000bfa6270 */
[----:B------:R-:W-:Y:S02]  /*e930*/  @!P0 LEA.HI R0, R0, R0, RZ, 0x1 ;  /* 0x0000000000008211 */ /* 0x000fe400078f08ff */
[----:B------:R-:W-:Y:S02]  /*e940*/  @!P2 LEA.HI R13, R13, R13, RZ, 0x1 ;  /* 0x0000000d0d0da211 */ /* 0x000fe400078f08ff */
[----:B-1----:R-:W-:Y:S02]  /*e950*/  @!P1 LOP3.LUT R5, R12, 0xfffffffe, RZ, 0xc0, !PT ;  /* 0xfffffffe0c059812 */ /* 0x002fe400078ec0ff */
[----:B0-----:R-:W-:-:S02]  /*e960*/  @!P3 LOP3.LUT R9, R18, 0xfffffffe, RZ, 0xc0, !PT ;  /* 0xfffffffe1209b812 */ /* 0x001fc400078ec0ff */
[----:B------:R-:W-:Y:S02]  /*e970*/  @!P4 LEA.HI R6, R6, R6, RZ, 0x1 ;  /* 0x000000060606c211 */ /* 0x000fe400078f08ff */
[----:B------:R-:W-:Y:S01]  /*e980*/  @!P6 LEA.HI R4, R3, R3, RZ, 0x1 ;  /* 0x000000030304e211 */ /* 0x000fe200078f08ff */
[----:B------:R-:W-:Y:S01]  /*e990*/  @!P3 IMAD.WIDE R8, R9, 0x4, R14 ;  /* 0x000000040908b825 */ /* 0x000fe200078e020e */
[----:B------:R-:W-:Y:S02]  /*e9a0*/  @!P5 LEA.HI R2, R7, R7, RZ, 0x1 ;  /* 0x000000070702d211 */ /* 0x000fe400078f08ff */
[----:B------:R-:W-:Y:S02]  /*e9b0*/  @!P0 LOP3.LUT R3, R0, 0xfffffffe, RZ, 0xc0, !PT ;  /* 0xfffffffe00038812 */ /* 0x000fe400078ec0ff */
[----:B------:R-:W-:Y:S02]  /*e9c0*/  @!P2 LOP3.LUT R7, R13, 0xfffffffe, RZ, 0xc0, !PT ;  /* 0xfffffffe0d07a812 */ /* 0x000fe400078ec0ff */
[----:B--2---:R-:W-:-:S02]  /*e9d0*/  @!P4 LOP3.LUT R11, R6, 0xfffffffe, RZ, 0xc0, !PT ;  /* 0xfffffffe060bc812 */ /* 0x004fc400078ec0ff */
        /* <DEDUP_REMOVED lines=15> */
.L_x_7635:
[----:B------:R-:W-:Y:S05]  /*ead0*/  BSYNC B0 ;  /* 0x0000000000007941 */ /* 0x000fea0003800000 */
.L_x_7634:
[----:B------:R-:W-:Y:S01]  /*eae0*/  ISETP.GE.AND P0, PT, R16, R17, PT ;  /* 0x000000111000720c */ /* 0x000fe20003f06270 */
[----:B0-----:R0:W1:Y:S04]  /*eaf0*/  SHFL.IDX PT, R13, R22, 0x1, 0x1c1f ;  /* 0x003c1f00160d7f89 */ /* 0x00106800000e0000 */
[----:B------:R0:W0:Y:S08]  /*eb00*/  SHFL.IDX PT, R12, R20, 0x1, 0x1c1f ;  /* 0x003c1f00140c7f89 */ /* 0x00003000000e0000 */
[----:B------:R-:W-:Y:S05]  /*eb10*/  @P0 BRA `(.L_x_7546) ;  /* 0x00000048004c0947 */ /* 0x000fea0003800000 */
[----:B------:R-:W-:Y:S01]  /*eb20*/  ULDC UR4, c[0x0][0xac8] ;  /* 0x0002b20000047ab9 */ /* 0x000fe20000000800 */
[C---:B--2---:R-:W-:Y:S01]  /*eb30*/  VIADD R0, R19.reuse, 0x8 ;  /* 0x0000000813007836 */ /* 0x044fe20000000000 */
[C---:B------:R-:W-:Y:S01]  /*eb40*/  ISETP.GE.AND P0, PT, R19.reuse, UR4, PT ;  /* 0x0000000413007c0c */ /* 0x040fe2000bf06270 */
[C---:B------:R-:W-:Y:S02]  /*eb50*/  VIADD R4, R19.reuse, 0x10 ;  /* 0x0000001013047836 */ /* 0x040fe40000000000 */
[C---:B------:R-:W-:Y:S01]  /*eb60*/  VIADD R6, R19.reuse, 0x18 ;  /* 0x0000001813067836 */ /* 0x040fe20000000000 */
[----:B------:R-:W-:Y:S01]  /*eb70*/  ISETP.GE.AND P5, PT, R0, UR4, PT ;  /* 0x0000000400007c0c */ /* 0x000fe2000bfa6270 */
[C---:B------:R-:W-:Y:S01]  /*eb80*/  VIADD R8, R19.reuse, 0x20 ;  /* 0x0000002013087836 */ /* 0x040fe20000000000 */
[----:B------:R-:W-:Y:S01]  /*eb90*/  ISETP.GE.AND P6, PT, R4, UR4, PT ;  /* 0x0000000404007c0c */ /* 0x000fe2000bfc6270 */
[C---:B------:R-:W-:Y:S02]  /*eba0*/  VIADD R9, R19.reuse, 0x28 ;  /* 0x0000002813097836 */ /* 0x040fe40000000000 */
[C---:B------:R-:W-:Y:S01]  /*ebb0*/  VIADD R10, R19.reuse, 0x30 ;  /* 0x00000030130a7836 */ /* 0x040fe20000000000 */
[----:B------:R-:W-:Y:S01]  /*ebc0*/  ISETP.GE.AND P4, PT, R8, UR4, PT ;  /* 0x0000000408007c0c */ /* 0x000fe2000bf86270 */
[----:B------:R-:W-:Y:S01]  /*ebd0*/  VIADD R11, R19, 0x38 ;  /* 0x00000038130b7836 */ /* 0x000fe20000000000 */
[----:B------:R-:W-:Y:S01]  /*ebe0*/  ISETP.GE.AND P3, PT, R9, UR4, PT ;  /* 0x0000000409007c0c */ /* 0x000fe2000bf66270 */
[----:B01----:R-:W-:Y:S01]  /*ebf0*/  @!P0 IMAD.WIDE R2, R19, 0x4, R12 ;  /* 0x0000000413028825 */ /* 0x003fe200078e020c */
[----:B------:R-:W-:-:S02]  /*ec00*/  ISETP.GE.AND P2, PT, R10, UR4, PT ;  /* 0x000000040a007c0c */ /* 0x000fc4000bf46270 */
[----:B------:R-:W-:Y:S01]  /*ec10*/  ISETP.GE.AND P1, PT, R11, UR4, PT ;  /* 0x000000040b007c0c */ /* 0x000fe2000bf26270 */
[C---:B------:R-:W-:Y:S01]  /*ec20*/  VIADD R16, R19.reuse, 0x40 ;  /* 0x0000004013107836 */ /* 0x040fe20000000000 */
[----:B------:R0:W-:Y:S01]  /*ec30*/  @!P0 ST.E.64 desc[UR48][R2.64], R90 ;  /* 0x0000005a02008985 */ /* 0x0001e2000c101b30 */
[----:B------:R-:W-:Y:S01]  /*ec40*/  ISETP.GE.AND P0, PT, R6, UR4, PT ;  /* 0x0000000406007c0c */ /* 0x000fe2000bf06270 */
[C---:B------:R-:W-:Y:S01]  /*ec50*/  VIADD R18, R19.reuse, 0x48 ;  /* 0x0000004813127836 */ /* 0x040fe20000000000 */
[----:B------:R-:W-:Y:S01]  /*ec60*/  @!P5 LEA.HI R0, R0, R0, RZ, 0x1 ;  /* 0x000000000000d211 */ /* 0x000fe200078f08ff */
[----:B------:R-:W-:Y:S01]  /*ec70*/  VIADD R20, R19, 0x70 ;  /* 0x0000007013147836 */ /* 0x000fe20000000000 */
        /* <DEDUP_REMOVED lines=9> */
[----:B---3--:R-:W-:Y:S01]  /*ed10*/  @!P1 LEA.HI R14, R11, R11, RZ, 0x1 ;  /* 0x0000000b0b0e9211 */ /* 0x008fe200078f08ff */
[----:B------:R0:W-:Y:S01]  /*ed20*/  @!P5 ST.E.64 desc[UR48][R2.64], R94 ;  /* 0x0000005e0200d985 */ /* 0x0001e2000c101b30 */
[----:B------:R-:W-:-:S02]  /*ed30*/  @!P0 LOP3.LUT R7, R6, 0xfffffffe, RZ, 0xc0, !PT ;  /* 0xfffffffe06078812 */ /* 0x000fc400078ec0ff */
[----:B------:R-:W-:Y:S01]  /*ed40*/  @!P4 LOP3.LUT R9, R8, 0xfffffffe, RZ, 0xc0, !PT ;  /* 0xfffffffe0809c812 */ /* 0x000fe200078ec0ff */
[----:B------:R1:W-:Y:S01]  /*ed50*/  @!P6 ST.E.64 desc[UR48][R4.64], R98 ;  /* 0x000000620400e985 */ /* 0x0003e2000c101b30 */
[----:B------:R-:W-:Y:S01]  /*ed60*/  @!P3 LOP3.LUT R11, R0, 0xfffffffe, RZ, 0xc0, !PT ;  /* 0xfffffffe000bb812 */ /* 0x000fe200078ec0ff */
[C---:B------:R-:W-:Y:S01]  /*ed70*/  VIADD R0, R19.reuse, 0x50 ;  /* 0x0000005013007836 */ /* 0x040fe20000000000 */
[----:B----4-:R-:W-:Y:S02]  /*ed80*/  @!P2 LOP3.LUT R15, R10, 0xfffffffe, RZ, 0xc0, !PT ;  /* 0xfffffffe0a0fa812 */ /* 0x010fe400078ec0ff */
[----:B------:R-:W-:Y:S01]  /*ed90*/  @!P1 LOP3.LUT R17, R14, 0xfffffffe, RZ, 0xc0, !PT ;  /* 0xfffffffe0e119812 */ /* 0x000fe200078ec0ff */
[----:B------:R-:W-:Y:S01]  /*eda0*/  VIADD R14, R19, 0x58 ;  /* 0x00000058130e7836 */ /* 0x000fe20000000000 */
        /* <DEDUP_REMOVED lines=35> */
[----:B------:R-:W-:Y:S02]  /*efe0*/  @!P2 LOP3.LUT R15, R15, 0xfffffffe, RZ, 0xc0, !PT ;  /* 0xfffffffe0f0fa812 */ /* 0x000fe400078ec0ff */
[----:B------:R-:W-:Y:S02]  /*eff0*/  @!P3 LOP3.LUT R17, R17, 0xfffffffe, RZ, 0xc0, !PT ;  /* 0xfffffffe1111b812 */ /* 0x000fe400078ec0ff */
[----:B----4-:R-:W-:Y:S01]  /*f000*/  @!P4 LOP3.LUT R11, R20, 0xfffffffe, RZ, 0xc0, !PT ;  /* 0xfffffffe140bc812 */ /* 0x010fe200078ec0ff */
        /* <DEDUP_REMOVED lines=17> */
.L_x_7633:
        /* <DEDUP_REMOVED lines=23> */
[----:B------:R-:W3:Y:S01]  /*f290*/  @P0 LDC R7, c[0x0][0xbec] ;  /* 0x0002fb00ff070b82 */ /* 0x000ee20000000800 */
[----:B------:R-:W-:Y:S01]  /*f2a0*/  IMAD.U32 R2, RZ, RZ, UR4 ;  /* 0x00000004ff027e24 */ /* 0x000fe2000f8e00ff */
[----:B------:R-:W-:Y:S01]  /*f2b0*/  ULDC.64 UR4, c[0x0][0xbe0] ;  /* 0x0002f80000047ab9 */ /* 0x000fe20000000a00 */
[----:B------:R-:W-:-:S05]  /*f2c0*/  IMAD.U32 R3, RZ, RZ, UR6 ;  /* 0x00000006ff037e24 */ /* 0x000fca000f8e00ff */
[----:B------:R-:W4:Y:S01]  /*f2d0*/  @P0 LDC R9, c[0x0][0xbf0] ;  /* 0x0002fc00ff090b82 */ /* 0x000f220000000800 */
[----:B0-----:R-:W-:-:S07]  /*f2e0*/  USHF.R.S32.HI UR8, URZ, 0x1f, UR7 ;  /* 0x0000001f3f087899 */ /* 0x001fce0008011407 */
[----:B------:R-:W0:Y:S01]  /*f2f0*/  S2UR UR10, SR_CTAID.Y ;  /* 0x00000000000a79c3 */ /* 0x000e220000002600 */
[C---:B-1----:R-:W-:Y:S02]  /*f300*/  IMAD R12, R10.reuse, UR8, RZ ;  /* 0x000000080a0c7c24 */ /* 0x042fe4000f8e02ff */
[----:B------:R-:W-:-:S04]  /*f310*/  IMAD.WIDE.U32 R2, R10, UR7, R2 ;  /* 0x000000070a027c25 */ /* 0x000fc8000f8e0002 */
[----:B------:R-:W-:Y:S01]  /*f320*/  IMAD R11, R11, UR7, R12 ;  /* 0x000000070b0b7c24 */ /* 0x000fe2000f8e020c */
[----:B------:R-:W0:Y:S01]  /*f330*/  LDC R8, c[0x0][0xc50] ;  /* 0x00031400ff087b82 */ /* 0x000e220000000800 */
[----:B---3--:R-:W-:-:S04]  /*f340*/  @P0 IMAD.HI.U32 R4, R0, R7, RZ ;  /* 0x0000000700040227 */ /* 0x008fc800078e00ff */
[----:B------:R-:W-:Y:S02]  /*f350*/  IMAD R7, RZ, RZ, -UR37 ;  /* 0x80000025ff077e24 */ /* 0x000fe4000f8e02ff */
[----:B------:R-:W-:Y:S01]  /*f360*/  IMAD.IADD R3, R11, 0x1, R3 ;  /* 0x000000010b037824 */ /* 0x000fe200078e0203 */
[----:B----4-:R-:W-:Y:S01]  /*f370*/  @P0 SHF.R.U32.HI R5, RZ, R9, R4 ;  /* 0x00000009ff050219 */ /* 0x010fe20000011604 */
        /* <DEDUP_REMOVED lines=22> */
.L_x_7544:
        /* <DEDUP_REMOVED lines=18> */
.L_x_7636:
[----:B------:R-:W-:Y:S01]  /*f600*/  ULDC UR7, c[0x0][0xc50] ;  /* 0x0003140000077ab9 */ /* 0x000fe20000000800 */
[----:B------:R-:W-:Y:S01]  /*f610*/  UMOV UR40, UR6 ;  /* 0x0000000600287c82 */ /* 0x000fe20008000000 */
[----:B------:R-:W-:-:S11]  /*f620*/  UISETP.NE.AND UP0, UPT, UR7, 0x1, UPT ;  /* 0x000000010700788c */ /* 0x000fd6000bf05270 */
[----:B------:R-:W-:Y:S01]  /*f630*/  @UP0 ULDC UR4, c[0x0][0xc54] ;  /* 0x0003150000040ab9 */ /* 0x000fe20000000800 */
[----:B------:R-:W-:Y:S01]  /*f640*/  @UP0 ULDC UR8, c[0x0][0xc58] ;  /* 0x0003160000080ab9 */ /* 0x000fe20000000800 */
[----:B------:R-:W-:-:S04]  /*f650*/  UIMAD.WIDE.U32 UR4, UR6, UR4, URZ ;  /* 0x00000004060472a5 */ /* 0x000fc8000f8e003f */
[----:B------:R-:W-:-:S12]  /*f660*/  @UP0 USHF.R.U32.HI UR40, URZ, UR8, UR5 ;  /* 0x000000083f280299 */ /* 0x000fd80008011605 */
.L_x_7637:
        /* <DEDUP_REMOVED lines=53> */
.L_x_7640:
[----:B------:R-:W-:-:S11]  /*f9c0*/  UISETP.NE.AND UP0, UPT, UR5, 0x1, UPT ;  /* 0x000000010500788c */ /* 0x000fd6000bf05270 */
[----:B------:R-:W-:Y:S02]  /*f9d0*/  @UP0 ULDC.64 UR12, c[0x0][0x9e8] ;  /* 0x00027a00000c0ab9 */ /* 0x000fe40000000a00 */
[----:B------:R-:W-:-:S04]  /*f9e0*/  UIMAD.WIDE.U32 UR6, UR8, UR12, URZ ;  /* 0x0000000c080672a5 */ /* 0x000fc8000f8e003f */
[----:B------:R-:W-:-:S12]  /*f9f0*/  @UP0 USHF.R.U32.HI UR8, URZ, UR13, UR7 ;  /* 0x0000000d3f080299 */ /* 0x000fd80008011607 */
.L_x_7641:
[----:B------:R-:W-:-:S04]  /*fa00*/  UIMAD UR8, UR8, UR5, UR5 ;  /* 0x00000005080872a4 */ /* 0x000fc8000f8e0205 */
[----:B------:R-:W-:-:S04]  /*fa10*/  UISETP.LT.AND UP0, UPT, UR4, UR8, UPT ;  /* 0x000000080400728c */ /* 0x000fc8000bf01270 */
[----:B------:R-:W-:-:S12]  /*fa20*/  USEL UR4, UR4, UR8, UP0 ;  /* 0x0000000804047287 */ /* 0x000fd80008000000 */
.L_x_7639:
        /* <DEDUP_REMOVED lines=26> */
.L_x_7643:
[----:B------:R-:W-:-:S11]  /*fbd0*/  UISETP.NE.AND UP0, UPT, UR5, 0x1, UPT ;  /* 0x000000010500788c */ /* 0x000fd6000bf05270 */
[----:B------:R-:W-:Y:S02]  /*fbe0*/  @UP0 ULDC.64 UR10, c[0x0][0x9e8] ;  /* 0x00027a00000a0ab9 */ /* 0x000fe40000000a00 */
[----:B------:R-:W-:-:S04]  /*fbf0*/  UIMAD.WIDE.U32 UR6, UR4, UR10, URZ ;  /* 0x0000000a040672a5 */ /* 0x000fc8000f8e003f */
[----:B------:R-:W-:-:S12]  /*fc00*/  @UP0 USHF.R.U32.HI UR4, URZ, UR11, UR7 ;  /* 0x0000000b3f040299 */ /* 0x000fd80008011607 */
.L_x_7644:
[----:B------:R-:W-:-:S04]  /*fc10*/  UIMAD UR4, UR4, UR5, URZ ;  /* 0x00000005040472a4 */ /* 0x000fc8000f8e023f */
[----:B------:R-:W-:-:S04]  /*fc20*/  UISETP.LT.AND UP0, UPT, UR8, UR4, UPT ;  /* 0x000000040800728c */ /* 0x000fc8000bf01270 */
[----:B------:R-:W-:-:S12]  /*fc30*/  USEL UR8, UR8, UR4, !UP0 ;  /* 0x0000000408087287 */ /* 0x000fd8000c000000 */
.L_x_7642:
        /* <DEDUP_REMOVED lines=44> */
.L_x_7645:
[----:B------:R-:W-:Y:S02]  /*ff00*/  UIMAD UR52, UR45, UR37, UR44 ;  /* 0x000000252d3472a4 */ /* 0x000fe4000f8e022c */
[----:B------:R-:W-:Y:S02]  /*ff10*/  IMAD.U32 R3, RZ, RZ, UR37 ;  /* 0x00000025ff037e24 */ /* 0x000fe4000f8e00ff */
[----:B------:R-:W-:Y:S02]  /*ff20*/  IMAD.MOV.U32 R0, RZ, RZ, RZ ;  /* 0x000000ffff007224 */ /* 0x000fe400078e00ff */
[----:B------:R-:W-:Y:S02]  /*ff30*/  IMAD.MOV.U32 R8, RZ, RZ, 0x1 ;  /* 0x00000001ff087424 */ /* 0x000fe400078e00ff */
[----:B------:R-:W-:Y:S02]  /*ff40*/  IMAD.U32 R32, RZ, RZ, UR52 ;  /* 0x00000034ff207e24 */ /* 0x000fe4000f8e00ff */
[----:B------:R-:W-:-:S03]  /*ff50*/  IMAD.MOV.U32 R9, RZ, RZ, 0x1 ;  /* 0x00000001ff097424 */ /* 0x000fc600078e00ff */
[----:B------:R-:W-:-:S04]  /*ff60*/  VIADDMNMX R32, R32, R3, UR12, PT ;  /* 0x0000000c20207e46 */ /* 0x000fc8000b800103 */
        /* <DEDUP_REMOVED lines=25> */
.L_x_7646:
        /* <DEDUP_REMOVED lines=20> */
.L_x_7648:
        /* <DEDUP_REMOVED lines=15> */
.L_x_7647:
[----:B------:R-:W0:Y:S01]  /*10330*/  LDC.64 R2, c[0x0][0x9f8] ;  /* 0x00027e00ff027b82 */ /* 0x000e220000000a00 */
[----:B------:R-:W-:-:S07]  /*10340*/  IMAD.MOV.U32 R30, RZ, RZ, R34 ;  /* 0x000000ffff1e7224 */ /* 0x000fce00078e0022 */
[----:B------:R-:W1:Y:S01]  /*10350*/  LDC R29, c[0x0][0x430] ;  /* 0x00010c00ff1d7b82 */ /* 0x000e620000000800 */
[C---:B------:R-:W-:Y:S01]  /*10360*/  LOP3.LUT R0, R19.reuse, 0x7f, RZ, 0xc0, !PT ;  /* 0x0000007f13007812 */ /* 0x040fe200078ec0ff */
[----:B------:R-:W-:Y:S02]  /*10370*/  IMAD.SHL.U32 R33, R19, 0x10, RZ ;  /* 0x0000001013217824 */ /* 0x000fe400078e00ff */
        /* <DEDUP_REMOVED lines=8> */
[----:B------:R-:W-:Y:S02]  /*10400*/  SHF.R.U32.HI R28, RZ, 0x3, R0 ;  /* 0x00000003ff1c7819 */ /* 0x000fe40000011600 */
[----:B------:R-:W-:Y:S02]  /*10410*/  LOP3.LUT R33, R33, 0x70, RZ, 0xc0, !PT ;  /* 0x0000007021217812 */ /* 0x000fe400078ec0ff */
[----:B-1----:R-:W-:Y:S01]  /*10420*/  ISETP.NE.AND P1, PT, R29, 0x1, PT ;  /* 0x000000011d00780c */ /* 0x002fe20003f25270 */
[----:B------:R-:W-:-:S04]  /*10430*/  IMAD R4, R22, 0x80, R28 ;  /* 0x0000008016047824 */ /* 0x000fc800078e021c */
[----:B------:R-:W-:-:S05]  /*10440*/  IMAD.IADD R8, R33, 0x1, R4 ;  /* 0x0000000121087824 */ /* 0x000fca00078e0204 */
        /* <DEDUP_REMOVED lines=18> */
[----:B------:R-:W-:-:S04]  /*10570*/  @!P0 IMAD.WIDE.U32 R4, R30, R4, R2 ;  /* 0x000000041e048225 */ /* 0x000fc800078e0002 */
[----:B------:R-:W-:Y:S01]  /*10580*/  @!P0 IMAD.IADD R3, R5, 0x1, R11 ;  /* 0x0000000105038824 */ /* 0x000fe200078e020b */
[----:B----4-:R-:W-:Y:S01]  /*10590*/  @!P0 LEA R2, P1, R4, R6, 0x2 ;  /* 0x0000000604028211 */ /* 0x010fe200078210ff */
[----:B------:R-:W-:-:S03]  /*105a0*/  IMAD.SHL.U32 R6, R19, 0x8, RZ ;  /* 0x0000000813067824 */ /* 0x000fc600078e00ff */
        /* <DEDUP_REMOVED lines=10> */
.L_x_7691:
[----:B------:R-:W-:Y:S01]  /*10650*/  ULOP3.LUT UR4, UR36, 0x2, URZ, 0xfc, !UPT ;  /* 0x0000000224047892 */ /* 0x000fe2000f8efc3f */
[----:B------:R-:W-:Y:S01]  /*10660*/  IMAD.U32 R24, RZ, RZ, UR40 ;  /* 0x00000028ff187e24 */ /* 0x000fe2000f8e00ff */
[----:B------:R-:W-:Y:S01]  /*10670*/  LOP3.LUT R23, R23, 0xfffffffb, RZ, 0xc0, !PT ;  /* 0xfffffffb17177812 */ /* 0x000fe200078ec0ff */
[----:B------:R-:W-:-:S03]  /*10680*/  IMAD.MOV R4, RZ, RZ, -R9 ;  /* 0x000000ffff047224 */ /* 0x000fc600078e0a09 */
[----:B------:R-:W-:Y:S01]  /*10690*/  IMAD.U32 R18, RZ, RZ, UR4 ;  /* 0x00000004ff127e24 */ /* 0x000fe2000f8e00ff */
[----:B------:R-:W-:Y:S01]  /*106a0*/  SHF.R.S32.HI R24, RZ, 0x1f, R24 ;  /* 0x0000001fff187819 */ /* 0x000fe20000011418 */
[----:B------:R-:W-:-:S03]  /*106b0*/  IMAD R4, R29, R4, R8 ;  /* 0x000000041d047224 */ /* 0x000fc600078e0208 */
[----:B------:R-:W-:-:S13]  /*106c0*/  ISETP.NE.AND P0, PT, R18, 0x3, PT ;  /* 0x000000031200780c */ /* 0x000fda0003f05270 */
[----:B------:R-:W-:Y:S01]  /*106d0*/  @P0 LOP3.LUT R23, R23, 0x4, RZ, 0xfc, !PT ;  /* 0x0000000417170812 */ /* 0x000fe200078efcff */
[----:B------:R-:W-:Y:S06]  /*106e0*/  @!P0 BRA `(.L_x_7650) ;  /* 0x0000000000048947 */ /* 0x000fec0003800000 */
[----:B------:R-:W-:Y:S01]  /*106f0*/  BPT.TRAP 0x1 ;  /* 0x000000040000795c */ /* 0x000fe20000300000 */
.L_x_7650:
        /* <DEDUP_REMOVED lines=15> */
[----:B------:R-:W-:Y:S02]  /*107f0*/  ULDC.64 UR4, c[0x0][0x330] ;  /* 0x0000cc0000047ab9 */ /* 0x000fe40000000a00 */
        /* <DEDUP_REMOVED lines=10> */
.L_x_7692:
        /* <DEDUP_REMOVED lines=19> */
[----:B------:R-:W-:Y:S02]  /*109d0*/  IMAD.IADD R5, R5, 0x1, R9 ;  /* 0x0000000105057824 */ /* 0x000fe400078e0209 */
[----:B------:R-:W-:Y:S01]  /*109e0*/  IMAD R3, R22, R3, UR50 ;  /* 0x0000003216037e24 */ /* 0x000fe2000f8e0203 */
[----:B------:R-:W-:Y:S02]  /*109f0*/  UIMAD UR4, UR40, UR5, UR4 ;  /* 0x00000005280472a4 */ /* 0x000fe4000f8e0204 */
[----:B------:R-:W-:Y:S01]  /*10a00*/  IMAD.WIDE.U32 R4, R7, UR40, R4 ;  /* 0x0000002807047c25 */ /* 0x000fe2000f8e0004 */
[----:B------:R-:W-:-:S03]  /*10a10*/  ULDC.64 UR6, c[0x0][0x2e8] ;  /* 0x0000ba0000067ab9 */ /* 0x000fc60000000a00 */
[----:B------:R-:W-:Y:S02]  /*10a20*/  IMAD.IADD R6, R3, 0x1, -R28 ;  /* 0x0000000103067824 */ /* 0x000fe400078e0a1c */
[----:B------:R-:W-:Y:S01]  /*10a30*/  IMAD.SHL.U32 R19, R0, 0x8, RZ ;  /* 0x0000000800137824 */ /* 0x000fe200078e00ff */
[----:B------:R-:W-:Y:S01]  /*10a40*/  LEA R0, P1, R4, UR6, 0x1 ;  /* 0x0000000604007c11 */ /* 0x000fe2000f8208ff */
[----:B------:R-:W-:Y:S01]  /*10a50*/  VIADD R3, R5, UR4 ;  /* 0x0000000405037c36 */ /* 0x000fe20008000000 */
[----:B------:R-:W-:Y:S01]  /*10a60*/  UMOV UR4, 0xffffffff ;  /* 0xffffffff00047882 */ /* 0x000fe20000000000 */
[----:B------:R-:W-:Y:S02]  /*10a70*/  ISETP.GE.AND P0, PT, R6, 0x1, PT ;  /* 0x000000010600780c */ /* 0x000fe40003f06270 */
[----:B------:R-:W-:Y:S02]  /*10a80*/  LOP3.LUT R19, R8, 0x200, R19, 0xf8, !PT ;  /* 0x0000020008137812 */ /* 0x000fe400078ef813 */
[----:B------:R-:W-:Y:S01]  /*10a90*/  LEA.HI.X R3, R4, UR7, R3, 0x1, P1 ;  /* 0x0000000704037c11 */ /* 0x000fe200088f0c03 */
[----:B------:R-:W-:Y:S08]  /*10aa0*/  BRA.DIV UR4, `(.L_x_7652) ;  /* 0x0000002e04807947 */ /* 0x000ff0000b800000 */
[----:B------:R-:W-:Y:S01]  /*10ab0*/  SHFL.IDX PT, R5, R3, RZ, 0x181f ;  /* 0x00181fff03057589 */ /* 0x000fe200000e0000 */
[----:B------:R-:W-:Y:S02]  /*10ac0*/  @P0 LEA R9, R19, UR46, 0x1 ;  /* 0x0000002e13090c11 */ /* 0x000fe4000f8e08ff */
[----:B------:R-:W-:Y:S01]  /*10ad0*/  ISETP.GE.AND P1, PT, R6, 0x21, PT ;  /* 0x000000210600780c */ /* 0x000fe20003f26270 */
[----:B------:R-:W0:Y:S04]  /*10ae0*/  SHFL.IDX PT, R4, R0, RZ, 0x181f ;  /* 0x00181fff00047589 */ /* 0x000e2800000e0000 */
[----:B------:R-:W-:Y:S04]  /*10af0*/  SHFL.IDX PT, R8, R3, 0x1, 0x181f ;  /* 0x00381f0003087f89 */ /* 0x000fe800000e0000 */
[----:B------:R-:W1:Y:S04]  /*10b00*/  SHFL.IDX PT, R14, R0, 0x1, 0x181f ;  /* 0x00381f00000e7f89 */ /* 0x000e6800000e0000 */
[----:B------:R-:W-:Y:S04]  /*10b10*/  SHFL.IDX PT, R10, R3, 0x2, 0x181f ;  /* 0x00581f00030a7f89 */ /* 0x000fe800000e0000 */
[----:B------:R-:W2:Y:S04]  /*10b20*/  SHFL.IDX PT, R35, R0, 0x2, 0x181f ;  /* 0x00581f0000237f89 */ /* 0x000ea800000e0000 */
        /* <DEDUP_REMOVED lines=8> */
[----:B------:R-:W-:Y:S01]  /*10bb0*/  @P0 LEA R37, R19, UR46, 0x1 ;  /* 0x0000002e13250c11 */ /* 0x000fe2000f8e08ff */
[----:B------:R-:W1:Y:S01]  /*10bc0*/  SHFL.IDX PT, R14, R0, 0x4, 0x181f ;  /* 0x00981f00000e7f89 */ /* 0x000e6200000e0000 */
[----:B------:R-:W-:-:S04]  /*10bd0*/  @P0 IMAD.WIDE.U32 R20, R26, 0x2, R4 ;  /* 0x000000021a140825 */ /* 0x000fc800078e0004 */
[----:B--2---:R-:W-:Y:S01]  /*10be0*/  IMAD.MOV.U32 R4, RZ, RZ, R35 ;  /* 0x000000ffff047224 */ /* 0x004fe200078e0023 */
[----:B------:R-:W-:Y:S01]  /*10bf0*/  @P0 LDGSTS.E.BYPASS.LTC128B.128 [R37+0x18c00], desc[UR48][R20.64], !P3 ;  /* 0x18c0000014250fae */ /* 0x000fe2000d901d70 */
[----:B------:R-:W-:-:S03]  /*10c00*/  IMAD.MOV.U32 R5, RZ, RZ, R10 ;  /* 0x000000ffff057224 */ /* 0x000fc600078e000a */
[----:B------:R-:W-:Y:S01]  /*10c10*/  @P0 LDGSTS.E.BYPASS.LTC128B.128 [R37+0x1cc00], desc[UR48][R20.64+0x80], !P2 ;  /* 0x1cc0008014250fae */ /* 0x000fe2000d101d70 */
[----:B------:R-:W-:Y:S01]  /*10c20*/  ISETP.GE.AND P0, PT, R6, 0x31, PT ;  /* 0x000000310600780c */ /* 0x000fe20003f06270 */
[----:B------:R-:W-:Y:S01]  /*10c30*/  @P1 IMAD.WIDE.U32 R8, R26, 0x2, R4 ;  /* 0x000000021a081825 */ /* 0x000fe200078e0004 */
[----:B------:R-:W-:Y:S01]  /*10c40*/  @P1 LEA R5, R19, UR46, 0x1 ;  /* 0x0000002e13051c11 */ /* 0x000fe2000f8e08ff */
[----:B------:R-:W2:Y:S02]  /*10c50*/  SHFL.IDX PT, R10, R3, 0x4, 0x181f ;  /* 0x00981f00030a7f89 */ /* 0x000ea400000e0000 */
[----:B0-----:R-:W-:Y:S02]  /*10c60*/  IMAD.MOV.U32 R4, RZ, RZ, R36 ;  /* 0x000000ffff047224 */ /* 0x001fe400078e0024 */
[----:B------:R-:W-:Y:S04]  /*10c70*/  @P1 LDGSTS.E.BYPASS.LTC128B.128 [R5+0x19400], desc[UR48][R8.64], !P3 ;  /* 0x1940000008051fae */ /* 0x000fe8000d901d70 */
[----:B------:R0:W-:Y:S01]  /*10c80*/  @P1 LDGSTS.E.BYPASS.LTC128B.128 [R5+0x1d400], desc[UR48][R8.64+0x80], !P2 ;  /* 0x1d40008008051fae */ /* 0x0001e2000d101d70 */
[----:B------:R-:W-:-:S03]  /*10c90*/  ISETP.GE.AND P1, PT, R6, 0x51, PT ;  /* 0x000000510600780c */ /* 0x000fc60003f26270 */
[----:B------:R-:W-:Y:S04]  /*10ca0*/  SHFL.IDX PT, R35, R3, 0x5, 0x181f ;  /* 0x00b81f0003237f89 */ /* 0x000fe800000e0000 */
[----:B------:R-:W3:Y:S01]  /*10cb0*/  SHFL.IDX PT, R36, R0, 0x5, 0x181f ;  /* 0x00b81f0000247f89 */ /* 0x000ee200000e0000 */
[----:B0-----:R-:W-:Y:S01]  /*10cc0*/  IMAD.MOV.U32 R5, RZ, RZ, R7 ;  /* 0x000000ffff057224 */ /* 0x001fe200078e0007 */
[----:B------:R-:W-:Y:S02]  /*10cd0*/  @P0 LEA R7, R19, UR46, 0x1 ;  /* 0x0000002e13070c11 */ /* 0x000fe4000f8e08ff */
[----:B------:R-:W0:Y:S01]  /*10ce0*/  SHFL.IDX PT, R37, R0, 0x6, 0x181f ;  /* 0x00d81f0000257f89 */ /* 0x000e2200000e0000 */
[----:B------:R-:W-:-:S05]  /*10cf0*/  @P0 IMAD.WIDE.U32 R4, R26, 0x2, R4 ;  /* 0x000000021a040825 */ /* 0x000fca00078e0004 */
[----:B------:R-:W-:Y:S04]  /*10d00*/  @P0 LDGSTS.E.BYPASS.LTC128B.128 [R7+0x19c00], desc[UR48][R4.64], !P3 ;  /* 0x19c0000004070fae */ /* 0x000fe8000d901d70 */
[----:B------:R4:W-:Y:S01]  /*10d10*/  @P0 LDGSTS.E.BYPASS.LTC128B.128 [R7+0x1dc00], desc[UR48][R4.64+0x80], !P2 ;  /* 0x1dc0008004070fae */ /* 0x0009e2000d101d70 */
[----:B------:R-:W-:-:S03]  /*10d20*/  ISETP.GE.AND P0, PT, R6, 0x41, PT ;  /* 0x000000410600780c */ /* 0x000fc60003f06270 */
[----:B----4-:R-:W4:Y:S01]  /*10d30*/  SHFL.IDX PT, R7, R3, 0x6, 0x181f ;  /* 0x00d81f0003077f89 */ /* 0x010f2200000e0000 */
[----:B-1----:R-:W-:Y:S02]  /*10d40*/  IMAD.MOV.U32 R4, RZ, RZ, R14 ;  /* 0x000000ffff047224 */ /* 0x002fe400078e000e */
[----:B--2---:R-:W-:-:S07]  /*10d50*/  IMAD.MOV.U32 R5, RZ, RZ, R10 ;  /* 0x000000ffff057224 */ /* 0x004fce00078e000a */
[----:B------:R-:W-:Y:S01]  /*10d60*/  @P0 LEA R10, R19, UR46, 0x1 ;  /* 0x0000002e130a0c11 */ /* 0x000fe2000f8e08ff */
[----:B------:R-:W1:Y:S01]  /*10d70*/  SHFL.IDX PT, R3, R3, 0x7, 0x181f ;  /* 0x00f81f0003037f89 */ /* 0x000e6200000e0000 */
[----:B------:R-:W-:-:S03]  /*10d80*/  @P0 IMAD.WIDE.U32 R20, R26, 0x2, R4 ;  /* 0x000000021a140825 */ /* 0x000fc600078e0004 */
[----:B------:R2:W1:Y:S01]  /*10d90*/  SHFL.IDX PT, R14, R0, 0x7, 0x181f ;  /* 0x00f81f00000e7f89 */ /* 0x00046200000e0000 */
[----:B---3--:R-:W-:-:S03]  /*10da0*/  IMAD.MOV.U32 R4, RZ, RZ, R36 ;  /* 0x000000ffff047224 */ /* 0x008fc600078e0024 */
[----:B------:R2:W-:Y:S01]  /*10db0*/  @P0 LDGSTS.E.BYPASS.LTC128B.128 [R10+0x1a400], desc[UR48][R20.64], !P3 ;  /* 0x1a400000140a0fae */ /* 0x0005e2000d901d70 */
[----:B------:R-:W-:Y:S01]  /*10dc0*/  IMAD.MOV.U32 R5, RZ, RZ, R35 ;  /* 0x000000ffff057224 */ /* 0x000fe200078e0023 */
[----:B------:R-:W-:Y:S02]  /*10dd0*/  @P1 LEA R35, R19, UR46, 0x1 ;  /* 0x0000002e13231c11 */ /* 0x000fe4000f8e08ff */
[----:B------:R2:W-:Y:S01]  /*10de0*/  @P0 LDGSTS.E.BYPASS.LTC128B.128 [R10+0x1e400], desc[UR48][R20.64+0x80], !P2 ;  /* 0x1e400080140a0fae */ /* 0x0005e2000d101d70 */
[----:B------:R-:W-:Y:S01]  /*10df0*/  ISETP.GE.AND P0, PT, R6, 0x61, PT ;  /* 0x000000610600780c */ /* 0x000fe20003f06270 */
[----:B------:R-:W-:-:S04]  /*10e00*/  @P1 IMAD.WIDE.U32 R8, R26, 0x2, R4 ;  /* 0x000000021a081825 */ /* 0x000fc800078e0004 */
[----:B0-----:R-:W-:Y:S01]  /*10e10*/  IMAD.MOV.U32 R4, RZ, RZ, R37 ;  /* 0x000000ffff047224 */ /* 0x001fe200078e0025 */
[----:B------:R2:W-:Y:S01]  /*10e20*/  @P1 LDGSTS.E.BYPASS.LTC128B.128 [R35+0x1ac00], desc[UR48][R8.64], !P3 ;  /* 0x1ac0000008231fae */ /* 0x0005e2000d901d70 */
[----:B----4-:R-:W-:-:S03]  /*10e30*/  IMAD.MOV.U32 R5, RZ, RZ, R7 ;  /* 0x000000ffff057224 */ /* 0x010fc600078e0007 */
[----:B------:R2:W-:Y:S03]  /*10e40*/  @P1 LDGSTS.E.BYPASS.LTC128B.128 [R35+0x1ec00], desc[UR48][R8.64+0x80], !P2 ;  /* 0x1ec0008008231fae */ /* 0x0005e6000d101d70 */
[----:B------:R-:W-:Y:S01]  /*10e50*/  @P0 IMAD.WIDE.U32 R4, R26, 0x2, R4 ;  /* 0x000000021a040825 */ /* 0x000fe200078e0004 */
[----:B------:R-:W-:-:S05]  /*10e60*/  @P0 LEA R7, R19, UR46, 0x1 ;  /* 0x0000002e13070c11 */ /* 0x000fca000f8e08ff */
[----:B------:R2:W-:Y:S04]  /*10e70*/  @P0 LDGSTS.E.BYPASS.LTC128B.128 [R7+0x1b400], desc[UR48][R4.64], !P3 ;  /* 0x1b40000004070fae */ /* 0x0005e8000d901d70 */
[----:B-1----:R2:W-:Y:S02]  /*10e80*/  @P0 LDGSTS.E.BYPASS.LTC128B.128 [R7+0x1f400], desc[UR48][R4.64+0x80], !P2 ;  /* 0x1f40008004070fae */ /* 0x0025e4000d101d70 */
.L_x_7710:
[----:B------:R-:W-:Y:S01]  /*10e90*/  ISETP.GE.AND P0, PT, R6, 0x71, PT ;  /* 0x000000710600780c */ /* 0x000fe20003f06270 */
[----:B--2---:R-:W-:Y:S02]  /*10ea0*/  IMAD.MOV.U32 R4, RZ, RZ, R14 ;  /* 0x000000ffff047224 */ /* 0x004fe400078e000e */
        /* <DEDUP_REMOVED lines=15> */
.L_x_7653:
        /* <DEDUP_REMOVED lines=30> */
.L_x_7654:
[----:B------:R-:W-:Y:S01]  /*11180*/  UISETP.NE.AND UP0, UPT, UR51, URZ, UPT ;  /* 0x0000003f3300728c */ /* 0x000fe2000bf05270 */
[----:B------:R-:W-:Y:S01]  /*11190*/  IMAD.U32 R4, RZ, RZ, UR38 ;  /* 0x00000026ff047e24 */ /* 0x000fe2000f8e00ff */
[----:B------:R-:W0:Y:S01]  /*111a0*/  LDC R0, c[0x0][0x448] ;  /* 0x00011200ff007b82 */ /* 0x000e220000000800 */
[----:B------:R-:W-:Y:S01]  /*111b0*/  IMAD.U32 R7, RZ, RZ, UR47 ;  /* 0x0000002fff077e24 */ /* 0x000fe2000f8e00ff */
[----:B------:R-:W-:Y:S01]  /*111c0*/  ULDC.64 UR4, c[0x0][0x2e0] ;  /* 0x0000b80000047ab9 */ /* 0x000fe20000000a00 */
[----:B------:R-:W-:Y:S01]  /*111d0*/  IMAD.MOV.U32 R6, RZ, RZ, R4 ;  /* 0x000000ffff067224 */ /* 0x000fe200078e0004 */
[----:B------:R-:W-:Y:S01]  /*111e0*/  PLOP3.LUT P0, PT, PT, PT, UP0, 0x80, 0x0 ;  /* 0x000000000000781c */ /* 0x000fe20003f0f008 */
[----:B------:R-:W-:Y:S01]  /*111f0*/  IMAD R35, R35, UR4, RZ ;  /* 0x0000000423237c24 */ /* 0x000fe2000f8e02ff */
[----:B------:R-:W-:Y:S01]  /*11200*/  PLOP3.LUT P1, PT, PT, PT, UP0, 0x80, 0x0 ;  /* 0x000000000000781c */ /* 0x000fe20003f2f008 */
[----:B------:R-:W-:Y:S01]  /*11210*/  IMAD.WIDE.U32 R6, R34, UR4, R6 ;  /* 0x0000000422067c25 */ /* 0x000fe2000f8e0006 */
[----:B------:R-:W-:Y:S01]  /*11220*/  IADD3 R3, R28, UR41, R33 ;  /* 0x000000291c037c10 */ /* 0x000fe2000fffe021 */
[----:B------:R-:W-:Y:S01]  /*11230*/  @UP0 ULDC UR4, c[0x0][0x44c] ;  /* 0x0001130000040ab9 */ /* 0x000fe20000000800 */
[----:B------:R-:W-:Y:S01]  /*11240*/  ULDC.64 UR6, c[0x0][0x280] ;  /* 0x0000a00000067ab9 */ /* 0x000fe20000000a00 */
[----:B------:R-:W-:-:S02]  /*11250*/  IMAD R35, R34, UR5, R35 ;  /* 0x0000000522237c24 */ /* 0x000fc4000f8e0223 */
[----:B------:R-:W-:Y:S02]  /*11260*/  IMAD.MOV.U32 R9, RZ, RZ, R3 ;  /* 0x000000ffff097224 */ /* 0x000fe400078e0003 */
[----:B------:R-:W-:Y:S02]  /*11270*/  IMAD.IADD R7, R7, 0x1, R35 ;  /* 0x0000000107077824 */ /* 0x000fe400078e0223 */
[----:B------:R-:W-:Y:S01]  /*11280*/  @P0 IMAD.HI.U32 R4, R3, UR4, RZ ;  /* 0x0000000403040c27 */ /* 0x000fe2000f8e00ff */
[----:B------:R-:W-:-:S03]  /*11290*/  @UP0 ULDC UR4, c[0x0][0x450] ;  /* 0x0001140000040ab9 */ /* 0x000fc60000000800 */
[----:B------:R-:W-:Y:S01]  /*112a0*/  IMAD.U32 R5, RZ, RZ, UR39 ;  /* 0x00000027ff057e24 */ /* 0x000fe2000f8e00ff */
[----:B------:R-:W-:Y:S01]  /*112b0*/  @P1 SHF.R.U32.HI R9, RZ, UR4, R4 ;  /* 0x00000004ff091c19 */ /* 0x000fe20008011604 */
[----:B------:R-:W-:-:S04]  /*112c0*/  ULDC.64 UR4, c[0x0][0x2d0] ;  /* 0x0000b40000047ab9 */ /* 0x000fc80000000a00 */
[----:B------:R-:W-:-:S04]  /*112d0*/  IMAD.MOV R4, RZ, RZ, -R9 ;  /* 0x000000ffff047224 */ /* 0x000fc800078e0a09 */
[----:B0-----:R-:W-:Y:S01]  /*112e0*/  IMAD R3, R0, R4, R3 ;  /* 0x0000000400037224 */ /* 0x001fe200078e0203 */
[----:B------:R-:W-:-:S05]  /*112f0*/  SHF.R.S32.HI R4, RZ, 0x1f, R9 ;  /* 0x0000001fff047819 */ /* 0x000fca0000011409 */
[----:B------:R-:W-:Y:S02]  /*11300*/  IMAD R8, R4, UR4, RZ ;  /* 0x0000000404087c24 */ /* 0x000fe4000f8e02ff */
[----:B------:R-:W-:Y:S01]  /*11310*/  IMAD.WIDE.U32 R4, R9, UR4, R6 ;  /* 0x0000000409047c25 */ /* 0x000fe2000f8e0006 */
[----:B------:R-:W-:-:S03]  /*11320*/  SHF.R.S32.HI R6, RZ, 0x1f, R3 ;  /* 0x0000001fff067819 */ /* 0x000fc60000011403 */
[----:B------:R-:W-:Y:S01]  /*11330*/  IMAD R9, R9, UR5, R8 ;  /* 0x0000000509097c24 */ /* 0x000fe2000f8e0208 */
[----:B------:R-:W-:Y:S02]  /*11340*/  ULDC.64 UR4, c[0x0][0x2c8] ;  /* 0x0000b20000047ab9 */ /* 0x000fe40000000a00 */
[----:B------:R-:W-:Y:S02]  /*11350*/  IMAD R6, R6, UR4, RZ ;  /* 0x0000000406067c24 */ /* 0x000fe4000f8e02ff */
[----:B------:R-:W-:Y:S02]  /*11360*/  IMAD.IADD R5, R5, 0x1, R9 ;  /* 0x0000000105057824 */ /* 0x000fe400078e0209 */
[C---:B------:R-:W-:Y:S02]  /*11370*/  IMAD R7, R3.reuse, UR5, R6 ;  /* 0x0000000503077c24 */ /* 0x040fe4000f8e0206 */
[----:B------:R-:W-:Y:S01]  /*11380*/  IMAD.WIDE.U32 R4, R3, UR4, R4 ;  /* 0x0000000403047c25 */ /* 0x000fe2000f8e0004 */
[----:B------:R-:W-:-:S02]  /*11390*/  ULDC UR4, c[0x0][0x2b8] ;  /* 0x0000ae0000047ab9 */ /* 0x000fc40000000800 */
[----:B------:R-:W-:Y:S01]  /*113a0*/  ISETP.GE.AND P0, PT, R26, UR4, PT ;  /* 0x000000041a007c0c */ /* 0x000fe2000bf06270 */
[----:B------:R-:W-:Y:S01]  /*113b0*/  IMAD.IADD R7, R5, 0x1, R7 ;  /* 0x0000000105077824 */ /* 0x000fe200078e0207 */
[C---:B------:R-:W-:Y:S02]  /*113c0*/  LEA R6, P2, R4.reuse, UR6, 0x1 ;  /* 0x0000000604067c11 */ /* 0x040fe4000f8408ff */
[----:B------:R-:W-:Y:S01]  /*113d0*/  ISETP.GE.AND P1, PT, R25, UR4, PT ;  /* 0x0000000419007c0c */ /* 0x000fe2000bf26270 */
[----:B------:R-:W-:Y:S01]  /*113e0*/  UMOV UR4, 0xffffffff ;  /* 0xffffffff00047882 */ /* 0x000fe20000000000 */
[----:B------:R-:W-:Y:S02]  /*113f0*/  LEA.HI.X R7, R4, UR7, R7, 0x1, P2 ;  /* 0x0000000704077c11 */ /* 0x000fe400090f0c07 */
[----:B------:R-:W-:Y:S09]  /*11400*/  BRA.DIV UR4, `(.L_x_7655) ;  /* 0x0000002e04a87947 */ /* 0x000ff2000b800000 */
[----:B------:R-:W-:Y:S01]  /*11410*/  SHFL.IDX PT, R5, R7, RZ, 0x181f ;  /* 0x00181fff07057589 */ /* 0x000fe200000e0000 */
[----:B------:R-:W-:Y:S01]  /*11420*/  ULDC UR4, c[0x0][0x288] ;  /* 0x0000a20000047ab9 */ /* 0x000fe20000000800 */
[----:B------:R-:W-:Y:S02]  /*11430*/  VIADD R3, R28, UR41 ;  /* 0x000000291c037c36 */ /* 0x000fe40008000000 */
[----:B------:R-:W0:Y:S01]  /*11440*/  SHFL.IDX PT, R4, R6, RZ, 0x181f ;  /* 0x00181fff06047589 */ /* 0x000e2200000e0000 */
[----:B------:R-:W-:Y:S02]  /*11450*/  IMAD R0, R0, UR4, RZ ;  /* 0x0000000400007c24 */ /* 0x000fe4000f8e02ff */
[C---:B------:R-:W-:Y:S01]  /*11460*/  VIADD R9, R3.reuse, 0x10 ;  /* 0x0000001003097836 */ /* 0x040fe20000000000 */
[----:B------:R-:W-:Y:S01]  /*11470*/  SHFL.IDX PT, R8, R7, 0x1, 0x181f ;  /* 0x00381f0007087f89 */ /* 0x000fe200000e0000 */
[C---:B------:R-:W-:Y:S01]  /*11480*/  VIADD R11, R3.reuse, 0x20 ;  /* 0x00000020030b7836 */ /* 0x040fe20000000000 */
[----:B------:R-:W-:-:S02]  /*11490*/  ISETP.GE.AND P2, PT, R3, R0, PT ;  /* 0x000000000300720c */ /* 0x000fc40003f46270 */
[----:B------:R-:W1:Y:S04]  /*114a0*/  SHFL.IDX PT, R14, R6, 0x1, 0x181f ;  /* 0x00381f00060e7f89 */ /* 0x000e6800000e0000 */
[----:B------:R-:W-:Y:S07]  /*114b0*/  SHFL.IDX PT, R10, R7, 0x3, 0x181f ;  /* 0x00781f00070a7f89 */ /* 0x000fee00000e0000 */
[----:B------:R-:W-:Y:S01]  /*114c0*/  @!P2 LEA R21, R19, UR46, 0x1 ;  /* 0x0000002e1315ac11 */ /* 0x000fe2000f8e08ff */
[----:B0-----:R-:W-:-:S05]  /*114d0*/  @!P2 IMAD.WIDE.U32 R4, R26, 0x2, R4 ;  /* 0x000000021a04a825 */ /* 0x001fca00078e0004 */
[----:B------:R-:W-:Y:S04]  /*114e0*/  @!P2 LDGSTS.E.BYPASS.LTC128B.128 [R21+0x10400], desc[UR48][R4.64], !P0 ;  /* 0x104000000415afae */ /* 0x000fe8000c101d70 */
[----:B------:R1:W-:Y:S01]  /*114f0*/  @!P2 LDGSTS.E.BYPASS.LTC128B.128 [R21+0x14400], desc[UR48][R4.64+0x80], !P1 ;  /* 0x144000800415afae */ /* 0x0003e2000c901d70 */
[----:B------:R-:W-:Y:S01]  /*11500*/  ISETP.GE.AND P2, PT, R9, R0, PT ;  /* 0x000000000900720c */ /* 0x000fe20003f46270 */
[----:B-1----:R-:W-:Y:S02]  /*11510*/  IMAD.MOV.U32 R4, RZ, RZ, R14 ;  /* 0x000000ffff047224 */ /* 0x002fe400078e000e */
[----:B------:R-:W-:-:S10]  /*11520*/  IMAD.MOV.U32 R5, RZ, RZ, R8 ;  /* 0x000000ffff057224 */ /* 0x000fd400078e0008 */
[----:B------:R-:W-:Y:S01]  /*11530*/  @!P2 LEA R35, R19, UR46, 0x1 ;  /* 0x0000002e1323ac11 */ /* 0x000fe2000f8e08ff */
[----:B------:R-:W-:Y:S01]  /*11540*/  SHFL.IDX PT, R14, R6, 0x3, 0x181f ;  /* 0x00781f00060e7f89 */ /* 0x000fe200000e0000 */
[----:B------:R-:W-:-:S03]  /*11550*/  @!P2 IMAD.WIDE.U32 R8, R26, 0x2, R4 ;  /* 0x000000021a08a825 */ /* 0x000fc600078e0004 */
[----:B------:R-:W-:Y:S04]  /*11560*/  SHFL.IDX PT, R5, R7, 0x2, 0x181f ;  /* 0x00581f0007057f89 */ /* 0x000fe800000e0000 */
[----:B------:R-:W0:Y:S04]  /*11570*/  SHFL.IDX PT, R4, R6, 0x2, 0x181f ;  /* 0x00581f0006047f89 */ /* 0x000e2800000e0000 */
[----:B------:R-:W-:Y:S04]  /*11580*/  @!P2 LDGSTS.E.BYPASS.LTC128B.128 [R35+0x10c00], desc[UR48][R8.64], !P0 ;  /* 0x10c000000823afae */ /* 0x000fe8000c101d70 */
[----:B------:R1:W-:Y:S01]  /*11590*/  @!P2 LDGSTS.E.BYPASS.LTC128B.128 [R35+0x14c00], desc[UR48][R8.64+0x80], !P1 ;  /* 0x14c000800823afae */ /* 0x0003e2000c901d70 */
[----:B------:R-:W-:Y:S01]  /*115a0*/  ISETP.GE.AND P2, PT, R11, R0, PT ;  /* 0x000000000b00720c */ /* 0x000fe20003f46270 */
[----:B------:R-:W-:-:S02]  /*115b0*/  VIADD R11, R3, 0x40 ;  /* 0x00000040030b7836 */ /* 0x000fc40000000000 */
[----:B-1----:R-:W-:-:S10]  /*115c0*/  VIADD R9, R3, 0x30 ;  /* 0x0000003003097836 */ /* 0x002fd40000000000 */
[----:B------:R-:W-:Y:S01]  /*115d0*/  @!P2 LEA R21, R19, UR46, 0x1 ;  /* 0x0000002e1315ac11 */ /* 0x000fe2000f8e08ff */
[----:B0-----:R-:W-:-:S05]  /*115e0*/  @!P2 IMAD.WIDE.U32 R4, R26, 0x2, R4 ;  /* 0x000000021a04a825 */ /* 0x001fca00078e0004 */
[----:B------:R-:W-:Y:S04]  /*115f0*/  @!P2 LDGSTS.E.BYPASS.LTC128B.128 [R21+0x11400], desc[UR48][R4.64], !P0 ;  /* 0x114000000415afae */ /* 0x000fe8000c101d70 */
[----:B------:R0:W-:Y:S01]  /*11600*/  @!P2 LDGSTS.E.BYPASS.LTC128B.128 [R21+0x15400], desc[UR48][R4.64+0x80], !P1 ;  /* 0x154000800415afae */ /* 0x0001e2000c901d70 */
[----:B------:R-:W-:Y:S01]  /*11610*/  ISETP.GE.AND P2, PT, R9, R0, PT ;  /* 0x000000000900720c */ /* 0x000fe20003f46270 */
[----:B0-----:R-:W-:Y:S02]  /*11620*/  IMAD.MOV.U32 R4, RZ, RZ, R14 ;  /* 0x000000ffff047224 */ /* 0x001fe400078e000e */
        /* <DEDUP_REMOVED lines=10> */
[----:B------:R-:W2:Y:S01]  /*116d0*/  SHFL.IDX PT, R14, R6, 0x5, 0x181f ;  /* 0x00b81f00060e7f89 */ /* 0x000ea200000e0000 */
[----:B-1----:R-:W-:-:S09]  /*116e0*/  VIADD R9, R3, 0x50 ;  /* 0x0000005003097836 */ /* 0x002fd20000000000 */
[----:B------:R-:W-:Y:S01]  /*116f0*/  @!P2 LEA R21, R19, UR46, 0x1 ;  /* 0x0000002e1315ac11 */ /* 0x000fe2000f8e08ff */
[----:B0-----:R-:W-:-:S05]  /*11700*/  @!P2 IMAD.WIDE.U32 R4, R26, 0x2, R4 ;  /* 0x000000021a04a825 */ /* 0x001fca00078e0004 */
[----:B------:R-:W-:Y:S04]  /*11710*/  @!P2 LDGSTS.E.BYPASS.LTC128B.128 [R21+0x12400], desc[UR48][R4.64], !P0 ;  /* 0x124000000415afae */ /* 0x000fe8000c101d70 */
[----:B------:R2:W-:Y:S01]  /*11720*/  @!P2 LDGSTS.E.BYPASS.LTC128B.128 [R21+0x16400], desc[UR48][R4.64+0x80], !P1 ;  /* 0x164000800415afae */ /* 0x0005e2000c901d70 */
[----:B------:R-:W-:Y:S01]  /*11730*/  ISETP.GE.AND P2, PT, R9, R0, PT ;  /* 0x000000000900720c */ /* 0x000fe20003f46270 */
[----:B--2---:R-:W-:Y:S02]  /*11740*/  IMAD.MOV.U32 R4, RZ, RZ, R14 ;  /* 0x000000ffff047224 */ /* 0x004fe400078e000e */
[----:B------:R-:W-:-:S10]  /*11750*/  IMAD.MOV.U32 R5, RZ, RZ, R10 ;  /* 0x000000ffff057224 */ /* 0x000fd400078e000a */
[----:B------:R-:W-:Y:S01]  /*11760*/  @!P2 LEA R35, R19, UR46, 0x1 ;  /* 0x0000002e1323ac11 */ /* 0x000fe2000f8e08ff */
[----:B------:R-:W-:Y:S01]  /*11770*/  SHFL.IDX PT, R10, R7, 0x7, 0x181f ;  /* 0x00f81f00070a7f89 */ /* 0x000fe200000e0000 */
[----:B------:R-:W-:-:S03]  /*11780*/  @!P2 IMAD.WIDE.U32 R8, R26, 0x2, R4 ;  /* 0x000000021a08a825 */ /* 0x000fc600078e0004 */
[----:B------:R-:W-:Y:S04]  /*11790*/  SHFL.IDX PT, R5, R7, 0x6, 0x181f ;  /* 0x00d81f0007057f89 */ /* 0x000fe800000e0000 */
[----:B------:R-:W0:Y:S04]  /*117a0*/  SHFL.IDX PT, R4, R6, 0x6, 0x181f ;  /* 0x00d81f0006047f89 */ /* 0x000e2800000e0000 */
[----:B------:R1:W-:Y:S04]  /*117b0*/  @!P2 LDGSTS.E.BYPASS.LTC128B.128 [R35+0x12c00], desc[UR48][R8.64], !P0 ;  /* 0x12c000000823afae */ /* 0x0003e8000c101d70 */
[----:B------:R1:W-:Y:S01]  /*117c0*/  @!P2 LDGSTS.E.BYPASS.LTC128B.128 [R35+0x16c00], desc[UR48][R8.64+0x80], !P1 ;  /* 0x16c000800823afae */ /* 0x0003e2000c901d70 */
[----:B------:R-:W-:-:S03]  /*117d0*/  ISETP.GE.AND P2, PT, R11, R0, PT ;  /* 0x000000000b00720c */ /* 0x000fc60003f46270 */
[----:B------:R1:W2:Y:S10]  /*117e0*/  SHFL.IDX PT, R14, R6, 0x7, 0x181f ;  /* 0x00f81f00060e7f89 */ /* 0x0002b400000e0000 */
[----:B------:R-:W-:Y:S01]  /*117f0*/  @!P2 LEA R21, R19, UR46, 0x1 ;  /* 0x0000002e1315ac11 */ /* 0x000fe2000f8e08ff */
[----:B0-----:R-:W-:-:S05]  /*11800*/  @!P2 IMAD.WIDE.U32 R4, R26, 0x2, R4 ;  /* 0x000000021a04a825 */ /* 0x001fca00078e0004 */
[----:B------:R1:W-:Y:S04]  /*11810*/  @!P2 LDGSTS.E.BYPASS.LTC128B.128 [R21+0x13400], desc[UR48][R4.64], !P0 ;  /* 0x134000000415afae */ /* 0x0003e8000c101d70 */
[----:B------:R1:W-:Y:S02]  /*11820*/  @!P2 LDGSTS.E.BYPASS.LTC128B.128 [R21+0x17400], desc[UR48][R4.64+0x80], !P1 ;  /* 0x174000800415afae */ /* 0x0003e4000c901d70 */
.L_x_7727:
[----:B------:R-:W-:Y:S01]  /*11830*/  VIADD R3, R3, 0x70 ;  /* 0x0000007003037836 */ /* 0x000fe20000000000 */
[----:B------:R-:W-:Y:S01]  /*11840*/  BSSY B0, `(.L_x_7656) ;  /* 0x000000e000007945 */ /* 0x000fe20003800000 */
[----:B-12---:R-:W-:Y:S02]  /*11850*/  IMAD.MOV.U32 R4, RZ, RZ, R14 ;  /* 0x000000ffff047224 */ /* 0x006fe400078e000e */
[----:B------:R-:W-:Y:S01]  /*11860*/  IMAD.MOV.U32 R5, RZ, RZ, R10 ;  /* 0x000000ffff057224 */ /* 0x000fe200078e000a */
[----:B------:R-:W-:Y:S01]  /*11870*/  ISETP.GE.AND P2, PT, R3, R0, PT ;  /* 0x000000000300720c */ /* 0x000fe20003f46270 */
[----:B------:R-:W-:-:S05]  /*11880*/  IMAD.MOV.U32 R0, RZ, RZ, 0x1 ;  /* 0x00000001ff007424 */ /* 0x000fca00078e00ff */
        /* <DEDUP_REMOVED lines=9> */
.L_x_7657:
[----:B------:R-:W-:Y:S05]  /*11920*/  BSYNC B0 ;  /* 0x0000000000007941 */ /* 0x000fea0003800000 */
.L_x_7656:
[----:B------:R-:W-:Y:S01]  /*11930*/  NOP ;  /* 0x0000000000007918 */ /* 0x000fe20000000000 */
[----:B------:R-:W-:Y:S01]  /*11940*/  SYNCS.ARRIVE.TRANS64.RED.A0T1 RZ, [UR46+0x28800], RZ ;  /* 0x028800ffffff79a7 */ /* 0x000fe2000820042e */
[----:B------:R-:W-:Y:S01]  /*11950*/  ARRIVES.LDGSTSBAR.64.TRANSCNT [UR46+0x28800] ;  /* 0x02880000ff0079b0 */ /* 0x000fe20008000aae */
[----:B------:R-:W-:Y:S01]  /*11960*/  NOP ;  /* 0x0000000000007918 */ /* 0x000fe20000000000 */
[----:B------:R-:W-:Y:S01]  /*11970*/  SYNCS.ARRIVE.TRANS64.A1T0 RZ, [UR46+0x28800], RZ ;  /* 0x028800ffffff79a7 */ /* 0x000fe2000810002e */
[----:B------:R-:W-:-:S05]  /*11980*/  VIADD R32, R32, 0xfffffffe ;  /* 0xfffffffe20207836 */ /* 0x000fca0000000000 */
[----:B------:R-:W-:Y:S01]  /*11990*/  ISETP.GE.AND P1, PT, R32, UR52, PT ;  /* 0x0000003420007c0c */ /* 0x000fe2000bf26270 */
[----:B------:R-:W1:Y:S02]  /*119a0*/  SYNCS.PHASECHK.TRANS64.TRYWAIT P0, [UR46+0x28820], R0 ;  /* 0x02882000ff0075a7 */ /* 0x000e64000800016e */
[----:B-1----:R-:W-:Y:S10]  /*119b0*/  @!P0 BRA `(.L_x_7658) ;  /* 0x0000003000b48947 */ /* 0x002ff40003800000 */
.L_x_7728:
[----:B------:R-:W-:Y:S02]  /*119c0*/  IMAD.MOV.U32 R8, RZ, RZ, 0x1 ;  /* 0x00000001ff087424 */ /* 0x000fe400078e00ff */
[----:B------:R-:W-:Y:S01]  /*119d0*/  IMAD.MOV.U32 R10, RZ, RZ, RZ ;  /* 0x000000ffff0a7224 */ /* 0x000fe200078e00ff */
[----:B------:R-:W-:Y:S06]  /*119e0*/  @!P1 BRA `(.L_x_7659) ;  /* 0x0000001000309947 */ /* 0x000fec0003800000 */
[----:B------:R-:W-:Y:S01]  /*119f0*/  UIADD3 UR4, UR45, 0x1, URZ ;  /* 0x000000012d047890 */ /* 0x000fe2000fffe03f */
[----:B0-----:R-:W-:Y:S01]  /*11a00*/  LOP3.LUT R3, RZ, UR43, RZ, 0x33, !PT ;  /* 0x0000002bff037c12 */ /* 0x001fe2000f8e33ff */
[----:B------:R-:W-:Y:S01]  /*11a10*/  BSSY B0, `(.L_x_7659) ;  /* 0x0000109000007945 */ /* 0x000fe20003800000 */
[----:B------:R-:W-:Y:S01]  /*11a20*/  LOP3.LUT R5, RZ, UR42, RZ, 0x33, !PT ;  /* 0x0000002aff057c12 */ /* 0x000fe2000f8e33ff */
[----:B------:R-:W-:Y:S01]  /*11a30*/  UIMAD UR4, UR4, UR37, URZ ;  /* 0x00000025040472a4 */ /* 0x000fe2000f8e023f */
[----:B------:R-:W-:Y:S01]  /*11a40*/  IADD3 R31, R33, R31, R28 ;  /* 0x0000001f211f7210 */ /* 0x000fe20007ffe01c */
[----:B------:R-:W-:Y:S02]  /*11a50*/  IMAD.MOV.U32 R9, RZ, RZ, 0x1 ;  /* 0x00000001ff097424 */ /* 0x000fe400078e00ff */
[----:B------:R-:W-:Y:S02]  /*11a60*/  IMAD.MOV.U32 R20, RZ, RZ, RZ ;  /* 0x000000ffff147224 */ /* 0x000fe400078e00ff */
[----:B------:R-:W-:Y:S01]  /*11a70*/  LOP3.LUT R0, RZ, UR4, RZ, 0x33, !PT ;  /* 0x00000004ff007c12 */ /* 0x000fe2000f8e33ff */
[----:B------:R-:W-:Y:S01]  /*11a80*/  VIADD R31, R31, 0xfffffe80 ;  /* 0xfffffe801f1f7836 */ /* 0x000fe20000000000 */
[----:B------:R-:W-:-:S02]  /*11a90*/  ULDC UR4, c[0x0][0x2f4] ;  /* 0x0000bd0000047ab9 */ /* 0x000fc40000000800 */
[----:B------:R-:W-:Y:S02]  /*11aa0*/  VIADDMNMX R0, R0, -UR44, R3, !PT ;  /* 0x8000002c00007c46 */ /* 0x000fe4000f800103 */
[----:B------:R-:W-:Y:S02]  /*11ab0*/  IADD3 R3, -R28, UR50, RZ ;  /* 0x000000321c037c10 */ /* 0x000fe4000fffe1ff */
[----:B------:R-:W-:Y:S02]  /*11ac0*/  VIMNMX R0, R0, R5, !PT ;  /* 0x0000000500007248 */ /* 0x000fe40007fe0100 */
[----:B------:R-:W-:Y:S02]  /*11ad0*/  ISETP.GE.AND P2, PT, R26, UR4, PT ;  /* 0x000000041a007c0c */ /* 0x000fe4000bf46270 */
[----:B------:R-:W-:Y:S01]  /*11ae0*/  ISETP.GE.AND P1, PT, R25, UR4, PT ;  /* 0x0000000419007c0c */ /* 0x000fe2000bf26270 */
[C---:B------:R-:W-:Y:S01]  /*11af0*/  IMAD R3, R0.reuse, 0x80, R3 ;  /* 0x0000008000037824 */ /* 0x040fe200078e0203 */
[C---:B------:R-:W-:Y:S01]  /*11b00*/  IADD3 R22, -R0.reuse, -0x2, RZ ;  /* 0xfffffffe00167810 */ /* 0x040fe20007ffe1ff */
[----:B------:R-:W-:-:S02]  /*11b10*/  IMAD R21, R0, -0x80, R31 ;  /* 0xffffff8000157824 */ /* 0x000fc400078e021f */
[----:B------:R-:W-:-:S08]  /*11b20*/  VIADD R31, R3, 0x100 ;  /* 0x00000100031f7836 */ /* 0x000fd00000000000 */
.L_x_7672:
        /* <DEDUP_REMOVED lines=26> */
.L_x_7660:
[----:B------:R-:W-:Y:S01]  /*11cd0*/  LEA R34, R10, UR46, 0x3 ;  /* 0x0000002e0a227c11 */ /* 0x000fe2000f8e18ff */
[----:B------:R-:W-:Y:S01]  /*11ce0*/  BSSY B1, `(.L_x_7661) ;  /* 0x0000004000017945 */ /* 0x000fe20003800000 */
[----:B------:R-:W-:-:S04]  /*11cf0*/  SHF.L.U32 R3, R8, 0x1f, RZ ;  /* 0x0000001f08037819 */ /* 0x000fc800000006ff */
[----:B------:R-:W0:Y:S02]  /*11d00*/  SYNCS.PHASECHK.TRANS64.TRYWAIT P0, [R34+URZ+0x28840], R3 ;  /* 0x02884003220075a7 */ /* 0x000e24000800017f */
[----:B0-----:R-:W-:Y:S05]  /*11d10*/  @!P0 BRA `(.L_x_7662) ;  /* 0x0000002c00f48947 */ /* 0x001fea0003800000 */
.L_x_7729:
[----:B------:R-:W-:Y:S05]  /*11d20*/  BSYNC B1 ;  /* 0x0000000000017941 */ /* 0x000fea0003800000 */
.L_x_7661:
        /* <DEDUP_REMOVED lines=27> */
[----:B------:R-:W-:Y:S01]  /*11ee0*/  IMAD R4, R10, 0x4000, R19 ;  /* 0x000040000a047824 */ /* 0x000fe200078e0213 */
[----:B------:R-:W-:Y:S06]  /*11ef0*/  BRA.DIV UR4, `(.L_x_7663) ;  /* 0x0000002e04907947 */ /* 0x000fec000b800000 */
[----:B------:R-:W0:Y:S01]  /*11f00*/  SHFL.IDX PT, R14, R6, RZ, 0x181f ;  /* 0x00181fff060e7589 */ /* 0x000e2200000e0000 */
[----:B------:R-:W-:Y:S01]  /*11f10*/  IMAD.SHL.U32 R3, R26, 0x2, RZ ;  /* 0x000000021a037824 */ /* 0x000fe200078e00ff */
[----:B------:R-:W-:Y:S02]  /*11f20*/  LEA R4, R4, UR46, 0x1 ;  /* 0x0000002e04047c11 */ /* 0x000fe4000f8e08ff */
[----:B------:R-:W1:Y:S04]  /*11f30*/  SHFL.IDX PT, R0, R5, RZ, 0x181f ;  /* 0x00181fff05007589 */ /* 0x000e6800000e0000 */
[----:B------:R-:W2:Y:S04]  /*11f40*/  SHFL.IDX PT, R37, R6, 0x1, 0x181f ;  /* 0x00381f0006257f89 */ /* 0x000ea800000e0000 */
[----:B------:R-:W-:Y:S01]  /*11f50*/  SHFL.IDX PT, R7, R5, 0x2, 0x181f ;  /* 0x00581f0005077f89 */ /* 0x000fe200000e0000 */
[----:B0-----:R-:W-:-:S05]  /*11f60*/  IADD3 R14, P0, R14, R3, RZ ;  /* 0x000000030e0e7210 */ /* 0x001fca0007f1e0ff */
[----:B-1----:R-:W-:Y:S02]  /*11f70*/  IMAD.X R15, RZ, RZ, R0, P0 ;  /* 0x000000ffff0f7224 */ /* 0x002fe400000e0600 */
        /* <DEDUP_REMOVED lines=22> */
[----:B------:R-:W-:Y:S02]  /*120e0*/  SHFL.IDX PT, R37, R6, 0x6, 0x181f ;  /* 0x00d81f0006257f89 */ /* 0x000fe400000e0000 */
[----:B0-----:R-:W-:Y:S02]  /*120f0*/  IMAD.X R13, RZ, RZ, R0, P0 ;  /* 0x000000ffff0d7224 */ /* 0x001fe400000e0600 */
        /* <DEDUP_REMOVED lines=14> */
.L_x_7747:
        /* <DEDUP_REMOVED lines=9> */
.L_x_7664:
        /* <DEDUP_REMOVED lines=10> */
.L_x_7665:
[----:B------:R2:W-:Y:S01]  /*12310*/  SYNCS.ARRIVE.TRANS64.A1T0 RZ, [R34+URZ+0x28830], RZ ;  /* 0x028830ff22ff79a7 */ /* 0x0005e2000810003f */
[----:B------:R-:W-:Y:S05]  /*12320*/  @!P4 BRA `(.L_x_7666) ;  /* 0x000000000004c947 */ /* 0x000fea0003800000 */
[----:B------:R-:W-:Y:S01]  /*12330*/  BPT.TRAP 0x1 ;  /* 0x000000040000795c */ /* 0x000fe20000300000 */
.L_x_7666:
[----:B------:R-:W-:Y:S01]  /*12340*/  SHF.L.U32 R5, R9, 0x1f, RZ ;  /* 0x0000001f09057819 */ /* 0x000fe200000006ff */
[----:B------:R-:W-:Y:S01]  /*12350*/  BSSY B1, `(.L_x_7667) ;  /* 0x0000004000017945 */ /* 0x000fe20003800000 */
[----:B------:R-:W-:-:S04]  /*12360*/  LEA R0, R20, UR46, 0x3 ;  /* 0x0000002e14007c11 */ /* 0x000fc8000f8e18ff */
[----:B------:R-:W3:Y:S02]  /*12370*/  SYNCS.PHASECHK.TRANS64.TRYWAIT P0, [R0+URZ+0x28860], R5 ;  /* 0x02886005000075a7 */ /* 0x000ee4000800017f */
[----:B---3--:R-:W-:Y:S05]  /*12380*/  @!P0 BRA `(.L_x_7668) ;  /* 0x0000003000c88947 */ /* 0x008fea0003800000 */
.L_x_7748:
[----:B------:R-:W-:Y:S05]  /*12390*/  BSYNC B1 ;  /* 0x0000000000017941 */ /* 0x000fea0003800000 */
.L_x_7667:
[----:B------:R-:W-:Y:S01]  /*123a0*/  UMOV UR4, 0xffffffff ;  /* 0xffffffff00047882 */ /* 0x000fe20000000000 */
[----:B-1----:R-:W-:Y:S02]  /*123b0*/  IMAD R7, R20, 0x4000, R19 ;  /* 0x0000400014077824 */ /* 0x002fe400078e0213 */
        /* <DEDUP_REMOVED lines=56> */
[----:B------:R3:W0:-:S12]  /*12740*/  SHFL.IDX PT, R6, R2, 0x7, 0x181f ;  /* 0x00f81f0002067f89 */ /* 0x00061800000e0000 */
[----:B------:R3:W-:Y:S01]  /*12750*/  LDGSTS.E.BYPASS.LTC128B.128 [R7+0x3400], desc[UR48][R4.64], !P0 ;  /* 0x0340000004077fae */ /* 0x0007e2000c101d70 */
[----:B------:R-:W-:-:S13]  /*12760*/  ISETP.LT.OR P0, PT, R31, 0x61, P1 ;  /* 0x000000611f00780c */ /* 0x000fda0000f01670 */
[----:B01----:R3:W-:Y:S02]  /*12770*/  LDGSTS.E.BYPASS.LTC128B.128 [R7+0x7400], desc[UR48][R4.64+0x80], !P0 ;  /* 0x0740008004077fae */ /* 0x0037e4000c101d70 */
.L_x_7766:
[----:B---3--:R-:W-:Y:S01]  /*12780*/  IADD3 R2, P0, R14, R3, RZ ;  /* 0x000000030e027210 */ /* 0x008fe20007f1e0ff */
[----:B------:R-:W-:Y:S02]  /*12790*/  ULDC.64 UR4, c[0x0][0x328] ;  /* 0x0000ca0000047ab9 */ /* 0x000fe40000000a00 */
[----:B------:R-:W-:Y:S02]  /*127a0*/  IMAD R36, R36, UR4, RZ ;  /* 0x0000000424247c24 */ /* 0x000fe4000f8e02ff */
[----:B------:R-:W-:Y:S01]  /*127b0*/  IMAD.X R3, RZ, RZ, R6, P0 ;  /* 0x000000ffff037224 */ /* 0x000fe200000e0606 */
[----:B------:R-:W-:Y:S01]  /*127c0*/  ISETP.LT.OR P0, PT, R31, 0x71, P2 ;  /* 0x000000711f00780c */ /* 0x000fe20001701670 */
[C---:B------:R-:W-:Y:S02]  /*127d0*/  IMAD R9, R35.reuse, UR5, R36 ;  /* 0x0000000523097c24 */ /* 0x040fe4000f8e0224 */
[----:B0-----:R-:W-:Y:S01]  /*127e0*/  IMAD.WIDE.U32 R4, R35, UR4, RZ ;  /* 0x0000000423047c25 */ /* 0x001fe2000f8e00ff */
[----:B------:R-:W-:-:S03]  /*127f0*/  ULDC.64 UR4, c[0x0][0x338] ;  /* 0x0000ce0000047ab9 */ /* 0x000fc60000000a00 */
[----:B------:R-:W-:Y:S02]  /*12800*/  IMAD.IADD R5, R5, 0x1, R9 ;  /* 0x0000000105057824 */ /* 0x000fe400078e0209 */
[----:B------:R-:W-:Y:S02]  /*12810*/  IMAD R33, R33, UR4, RZ ;  /* 0x0000000421217c24 */ /* 0x000fe4000f8e02ff */
[C---:B------:R-:W-:Y:S02]  /*12820*/  IMAD.WIDE.U32 R4, R32.reuse, UR4, R4 ;  /* 0x0000000420047c25 */ /* 0x040fe4000f8e0004 */
[----:B------:R-:W-:Y:S01]  /*12830*/  @!PT LDS RZ, [RZ] ;  /* 0x00000000fffff984 */ /* 0x000fe20000000800 */
[----:B------:R-:W-:Y:S01]  /*12840*/  @!PT LDS RZ, [RZ] ;  /* 0x00000000fffff984 */ /* 0x000fe20000000800 */
[----:B------:R-:W-:Y:S01]  /*12850*/  @!PT LDS RZ, [RZ] ;  /* 0x00000000fffff984 */ /* 0x000fe20000000800 */
[----:B------:R0:W-:Y:S01]  /*12860*/  LDGSTS.E.BYPASS.LTC128B.128 [R7+0x3c00], desc[UR48][R2.64], !P0 ;  /* 0x03c0000002077fae */ /* 0x0001e2000c101d70 */
[----:B------:R-:W-:Y:S01]  /*12870*/  ISETP.LT.OR P0, PT, R31, 0x71, P1 ;  /* 0x000000711f00780c */ /* 0x000fe20000f01670 */
[----:B------:R-:W-:-:S04]  /*12880*/  IMAD R33, R32, UR5, R33 ;  /* 0x0000000520217c24 */ /* 0x000fc8000f8e0221 */
[----:B------:R-:W-:-:S08]  /*12890*/  IMAD.IADD R33, R5, 0x1, R33 ;  /* 0x0000000105217824 */ /* 0x000fd000078e0221 */
[----:B------:R0:W-:Y:S01]  /*128a0*/  LDGSTS.E.BYPASS.LTC128B.128 [R7+0x7c00], desc[UR48][R2.64+0x80], !P0 ;  /* 0x07c0008002077fae */ /* 0x0001e2000c101d70 */
[----:B------:R-:W-:Y:S01]  /*128b0*/  PLOP3.LUT P0, PT, PT, PT, PT, 0x80, 0x0 ;  /* 0x000000000000781c */ /* 0x000fe20003f0f070 */
[----:B------:R-:W-:-:S12]  /*128c0*/  NOP ;  /* 0x0000000000007918 */ /* 0x000fd80000000000 */
.L_x_7670:
        /* <DEDUP_REMOVED lines=10> */
.L_x_7671:
[----:B------:R-:W-:Y:S01]  /*12970*/  R2UR UR4, R24 ;  /* 0x00000000180472ca */ /* 0x000fe200000e0000 */
[----:B------:R-:W-:Y:S01]  /*12980*/  ULDC.64 UR6, c[0x0][0x330] ;  /* 0x0000cc0000067ab9 */ /* 0x000fe20000000a00 */
[----:B------:R-:W-:Y:S01]  /*12990*/  IMAD.MOV.U32 R5, RZ, RZ, R33 ;  /* 0x000000ffff057224 */ /* 0x000fe200078e0021 */
[----:B------:R1:W-:Y:S01]  /*129a0*/  SYNCS.ARRIVE.TRANS64.A1T0 RZ, [R0+URZ+0x28850], RZ ;  /* 0x028850ff00ff79a7 */ /* 0x0003e2000810003f */
[----:B0-----:R-:W-:Y:S02]  /*129b0*/  IMAD.U32 R3, RZ, RZ, UR6 ;  /* 0x00000006ff037e24 */ /* 0x001fe4000f8e00ff */
        /* <DEDUP_REMOVED lines=13> */
[----:B-1----:R-:W-:Y:S05]  /*12a90*/  @P0 BRA `(.L_x_7672) ;  /* 0xfffffff000240947 */ /* 0x002fea000383ffff */
[----:B------:R-:W-:Y:S05]  /*12aa0*/  BSYNC B0 ;  /* 0x0000000000007941 */ /* 0x000fea0003800000 */
.L_x_7659:
[----:B------:R-:W-:-:S13]  /*12ab0*/  ISETP.NE.AND P0, PT, R18, 0x3, PT ;  /* 0x000000031200780c */ /* 0x000fda0003f05270 */
[----:B------:R-:W-:Y:S05]  /*12ac0*/  @!P0 BRA `(.L_x_7673) ;  /* 0x0000000000048947 */ /* 0x000fea0003800000 */
[----:B------:R-:W-:Y:S01]  /*12ad0*/  BPT.TRAP 0x1 ;  /* 0x000000040000795c */ /* 0x000fe20000300000 */
.L_x_7673:
[----:B0-----:R-:W-:Y:S01]  /*12ae0*/  LEA R0, R10, UR46, 0x3 ;  /* 0x0000002e0a007c11 */ /* 0x001fe2000f8e18ff */
[----:B------:R-:W-:Y:S01]  /*12af0*/  IMAD.MOV.U32 R3, RZ, RZ, -0x80 ;  /* 0xffffff80ff037424 */ /* 0x000fe200078e00ff */
[----:B------:R-:W-:Y:S01]  /*12b00*/  SHF.L.U32 R5, R8, 0x1f, RZ ;  /* 0x0000001f08057819 */ /* 0x000fe200000006ff */
[----:B------:R-:W-:Y:S01]  /*12b10*/  BSSY B0, `(.L_x_7674) ;  /* 0x0000006000007945 */ /* 0x000fe20003800000 */
[----:B------:R-:W-:Y:S02]  /*12b20*/  IMAD R6, R10, 0x4000, R19 ;  /* 0x000040000a067824 */ /* 0x000fe400078e0213 */
[----:B------:R-:W0:Y:S01]  /*12b30*/  SYNCS.PHASECHK.TRANS64.TRYWAIT P0, [R0+URZ+0x28860], R5 ;  /* 0x02886005000075a7 */ /* 0x000e22000800017f */
[----:B------:R-:W-:-:S04]  /*12b40*/  IMAD R3, R22, R3, UR50 ;  /* 0x0000003216037e24 */ /* 0x000fc8000f8e0203 */
[----:B------:R-:W-:Y:S01]  /*12b50*/  IMAD.IADD R28, R3, 0x1, -R28 ;  /* 0x00000001031c7824 */ /* 0x000fe200078e0a1c */
[----:B0-----:R-:W-:Y:S06]  /*12b60*/  @!P0 BRA `(.L_x_7675) ;  /* 0x0000003400988947 */ /* 0x001fec0003800000 */
.L_x_7767:
[----:B------:R-:W-:Y:S05]  /*12b70*/  BSYNC B0 ;  /* 0x0000000000007941 */ /* 0x000fea0003800000 */
.L_x_7674:
        /* <DEDUP_REMOVED lines=8> */
[----:B------:R-:W-:Y:S01]  /*12c00*/  SHFL.IDX PT, R19, R2, 0x1, 0x181f ;  /* 0x00381f0002137f89 */ /* 0x000fe200000e0000 */
[C---:B------:R-:W-:Y:S02]  /*12c10*/  ISETP.LT.OR P4, PT, R28.reuse, 0x1, P1 ;  /* 0x000000011c00780c */ /* 0x040fe40000f81670 */
[C---:B------:R-:W-:Y:S01]  /*12c20*/  ISETP.LT.OR P5, PT, R28.reuse, 0x1, P0 ;  /* 0x000000011c00780c */ /* 0x040fe200007a1670 */
[----:B------:R-:W3:Y:S01]  /*12c30*/  SHFL.IDX PT, R14, R16, 0x1, 0x181f ;  /* 0x00381f00100e7f89 */ /* 0x000ee200000e0000 */
[----:B------:R-:W-:-:S02]  /*12c40*/  ISETP.LT.OR P2, PT, R28, 0x11, P1 ;  /* 0x000000111c00780c */ /* 0x000fc40000f41670 */
[----:B------:R-:W-:Y:S01]  /*12c50*/  ISETP.LT.OR P3, PT, R28, 0x11, P0 ;  /* 0x000000111c00780c */ /* 0x000fe20000761670 */
[----:B------:R-:W-:Y:S04]  /*12c60*/  SHFL.IDX PT, R23, R2, 0x2, 0x181f ;  /* 0x00581f0002177f89 */ /* 0x000fe800000e0000 */
[----:B------:R-:W4:Y:S01]  /*12c70*/  SHFL.IDX PT, R22, R16, 0x2, 0x181f ;  /* 0x00581f0010167f89 */ /* 0x000f2200000e0000 */
[----:B0-----:R-:W-:-:S03]  /*12c80*/  IMAD.MOV.U32 R7, RZ, RZ, R5 ;  /* 0x000000ffff077224 */ /* 0x001fc600078e0005 */
[----:B------:R-:W0:Y:S01]  /*12c90*/  SHFL.IDX PT, R9, R2, 0x4, 0x181f ;  /* 0x00981f0002097f89 */ /* 0x000e2200000e0000 */
[----:B-1----:R-:W-:-:S03]  /*12ca0*/  IMAD.MOV.U32 R6, RZ, RZ, R4 ;  /* 0x000000ffff067224 */ /* 0x002fc600078e0004 */
[----:B------:R-:W1:Y:S01]  /*12cb0*/  SHFL.IDX PT, R24, R16, 0x4, 0x181f ;  /* 0x00981f0010187f89 */ /* 0x000e6200000e0000 */
[----:B------:R-:W-:-:S03]  /*12cc0*/  IMAD.WIDE.U32 R6, R26, 0x2, R6 ;  /* 0x000000021a067825 */ /* 0x000fc600078e0006 */
[----:B------:R-:W-:Y:S01]  /*12cd0*/  SHFL.IDX PT, R21, R2, 0x3, 0x181f ;  /* 0x00781f0002157f89 */ /* 0x000fe200000e0000 */
[----:B---3--:R-:W-:-:S03]  /*12ce0*/  IMAD.MOV.U32 R4, RZ, RZ, R14 ;  /* 0x000000ffff047224 */ /* 0x008fc600078e000e */
[----:B------:R-:W3:Y:S01]  /*12cf0*/  SHFL.IDX PT, R20, R16, 0x3, 0x181f ;  /* 0x00781f0010147f89 */ /* 0x000ee200000e0000 */
[----:B------:R-:W-:-:S03]  /*12d00*/  IMAD.MOV.U32 R5, RZ, RZ, R19 ;  /* 0x000000ffff057224 */ /* 0x000fc600078e0013 */
[----:B------:R-:W-:Y:S01]  /*12d10*/  LDGSTS.E.BYPASS.LTC128B.128 [R3+0x400], desc[UR48][R6.64], !P4 ;  /* 0x0040000006037fae */ /* 0x000fe2000e101d70 */
[----:B------:R-:W-:Y:S01]  /*12d20*/  ISETP.LT.OR P4, PT, R28, 0x21, P1 ;  /* 0x000000211c00780c */ /* 0x000fe20000f81670 */
[----:B------:R-:W-:Y:S02]  /*12d30*/  IMAD.WIDE.U32 R4, R26, 0x2, R4 ;  /* 0x000000021a047825 */ /* 0x000fe400078e0004 */
[----:B------:R5:W-:Y:S01]  /*12d40*/  LDGSTS.E.BYPASS.LTC128B.128 [R3+0x4400], desc[UR48][R6.64+0x80], !P5 ;  /* 0x0440008006037fae */ /* 0x000be2000e901d70 */
[----:B------:R-:W-:Y:S01]  /*12d50*/  ISETP.LT.OR P5, PT, R28, 0x21, P0 ;  /* 0x000000211c00780c */ /* 0x000fe200007a1670 */
[----:B----4-:R-:W-:Y:S02]  /*12d60*/  IMAD.WIDE.U32 R22, R26, 0x2, R22 ;  /* 0x000000021a167825 */ /* 0x010fe400078e0016 */
[----:B------:R-:W5:Y:S02]  /*12d70*/  SHFL.IDX PT, R19, R2, 0x5, 0x181f ;  /* 0x00b81f0002137f89 */ /* 0x000f6400000e0000 */
[----:B0-----:R-:W-:-:S02]  /*12d80*/  IMAD.MOV.U32 R13, RZ, RZ, R9 ;  /* 0x000000ffff0d7224 */ /* 0x001fc400078e0009 */
[----:B------:R-:W0:Y:S01]  /*12d90*/  SHFL.IDX PT, R14, R16, 0x5, 0x181f ;  /* 0x00b81f00100e7f89 */ /* 0x000e2200000e0000 */
[----:B-1----:R-:W-:Y:S02]  /*12da0*/  IMAD.MOV.U32 R12, RZ, RZ, R24 ;  /* 0x000000ffff0c7224 */ /* 0x002fe400078e0018 */
[----:B------:R-:W-:Y:S01]  /*12db0*/  IMAD.MOV.U32 R9, RZ, RZ, RZ ;  /* 0x000000ffff097224 */ /* 0x000fe200078e00ff */
[----:B------:R-:W1:Y:S01]  /*12dc0*/  SHFL.IDX PT, R25, R2, 0x6, 0x181f ;  /* 0x00d81f0002197f89 */ /* 0x000e6200000e0000 */
[----:B------:R-:W-:-:S03]  /*12dd0*/  IMAD.WIDE.U32 R12, R26, 0x2, R12 ;  /* 0x000000021a0c7825 */ /* 0x000fc600078e000c */
[----:B------:R-:W4:Y:S01]  /*12de0*/  SHFL.IDX PT, R30, R16, 0x6, 0x181f ;  /* 0x00d81f00101e7f89 */ /* 0x000f2200000e0000 */
[----:B---3--:R-:W-:-:S03]  /*12df0*/  IMAD.WIDE.U32 R20, R26, 0x2, R20 ;  /* 0x000000021a147825 */ /* 0x008fc600078e0014 */
[----:B------:R-:W-:Y:S01]  /*12e00*/  LDGSTS.E.BYPASS.LTC128B.128 [R3+0xc00], desc[UR48][R4.64], !P2 ;  /* 0x00c0000004037fae */ /* 0x000fe2000d101d70 */
[----:B------:R-:W-:-:S03]  /*12e10*/  ISETP.LT.OR P2, PT, R28, 0x31, P1 ;  /* 0x000000311c00780c */ /* 0x000fc60000f41670 */
[----:B------:R1:W-:Y:S01]  /*12e20*/  LDGSTS.E.BYPASS.LTC128B.128 [R3+0x4c00], desc[UR48][R4.64+0x80], !P3 ;  /* 0x04c0008004037fae */ /* 0x0003e2000d901d70 */
[----:B------:R-:W-:-:S03]  /*12e30*/  ISETP.LT.OR P3, PT, R28, 0x31, P0 ;  /* 0x000000311c00780c */ /* 0x000fc60000761670 */
[----:B------:R3:W-:Y:S01]  /*12e40*/  LDGSTS.E.BYPASS.LTC128B.128 [R3+0x1400], desc[UR48][R22.64], !P4 ;  /* 0x0140000016037fae */ /* 0x0007e2000e101d70 */
[C---:B------:R-:W-:Y:S01]  /*12e50*/  ISETP.LT.OR P4, PT, R28.reuse, 0x41, P1 ;  /* 0x000000411c00780c */ /* 0x040fe20000f81670 */
[----:B-----5:R-:W-:Y:S02]  /*12e60*/  IMAD.MOV.U32 R7, RZ, RZ, R19 ;  /* 0x000000ffff077224 */ /* 0x020fe400078e0013 */
        /* <DEDUP_REMOVED lines=8> */
[----:B----4-:R-:W-:Y:S02]  /*12ef0*/  IMAD.MOV.U32 R4, RZ, RZ, R30 ;  /* 0x000000ffff047224 */ /* 0x010fe400078e001e */
        /* <DEDUP_REMOVED lines=12> */
.L_x_7785:
        /* <DEDUP_REMOVED lines=12> */
.L_x_7677:
        /* <DEDUP_REMOVED lines=10> */
.L_x_7678:
[----:B------:R1:W-:Y:S02]  /*13120*/  SYNCS.ARRIVE.TRANS64.A1T0 RZ, [R0+URZ+0x28850], RZ ;  /* 0x028850ff00ff79a7 */ /* 0x0003e4000810003f */
[----:B-1----:R-:W-:-:S05]  /*13130*/  VIADD R0, R10, 0x1 ;  /* 0x000000010a007836 */ /* 0x002fca0000000000 */
[----:B------:R-:W-:-:S04]  /*13140*/  ISETP.NE.AND P0, PT, R0, 0x2, PT ;  /* 0x000000020000780c */ /* 0x000fc80003f05270 */
[----:B0-----:R-:W-:Y:S02]  /*13150*/  SEL R3, RZ, 0x1, P0 ;  /* 0x00000001ff037807 */ /* 0x001fe40000000000 */
[----:B------:R-:W-:Y:S02]  /*13160*/  SEL R0, R0, RZ, P0 ;  /* 0x000000ff00007207 */ /* 0x000fe40000000000 */
[----:B------:R-:W-:-:S07]  /*13170*/  LOP3.LUT R8, R8, R3, RZ, 0x3c, !PT ;  /* 0x0000000308087212 */ /* 0x000fce00078e3cff */
.L_x_7638:
[----:B------:R-:W0:Y:S01]  /*13180*/  S2R R3, SR_CgaCtaId ;  /* 0x0000000000037919 */ /* 0x000e220000008800 */
[----:B------:R-:W-:Y:S02]  /*13190*/  MOV R2, 0x400 ;  /* 0x0000040000027802 */ /* 0x000fe40000000f00 */
[----:B------:R-:W-:Y:S02]  /*131a0*/  SHF.L.U32 R9, R9, 0x1f, RZ ;  /* 0x0000001f09097819 */ /* 0x000fe400000006ff */
[----:B0-----:R-:W-:-:S04]  /*131b0*/  LEA R7, R3, R2, 0x18 ;  /* 0x0000000203077211 */ /* 0x001fc800078ec0ff */
[----:B------:R-:W0:Y:S02]  /*131c0*/  SYNCS.PHASECHK.TRANS64.TRYWAIT P0, [R7+URZ+0x28820], R9 ;  /* 0x02882009070075a7 */ /* 0x000e24000800017f */
[----:B0-----:R-:W-:Y:S05]  /*131d0*/  @!P0 BRA `(.L_x_7679) ;  /* 0x0000003800a88947 */ /* 0x001fea0003800000 */
.L_x_7786:
[----:B------:R-:W-:-:S03]  /*131e0*/  UMOV UR4, 0xffffffff ;  /* 0xffffffff00047882 */ /* 0x000fc60000000000 */
[----:B------:R-:W-:Y:S05]  /*131f0*/  BRA.DIV UR4, `(.L_x_7680) ;  /* 0x0000003a04b47947 */ /* 0x000fea000b800000 */
[----:B------:R1:W3:Y:S02]  /*13200*/  SHFL.IDX PT, R14, R17, RZ, 0x1f ;  /* 0x00001fff110e7589 */ /* 0x0002e400000e0000 */
.L_x_7789:
[----:B---3--:R-:W-:-:S13]  /*13210*/  ISETP.NE.AND P0, PT, R14, RZ, PT ;  /* 0x000000ff0e00720c */ /* 0x008fda0003f05270 */
[----:B------:R-:W-:Y:S05]  /*13220*/  @P0 BRA `(.L_x_7546) ;  /* 0x0000000000880947 */ /* 0x000fea0003800000 */
[----:B------:R-:W-:-:S03]  /*13230*/  UMOV UR4, 0xffffffff ;  /* 0xffffffff00047882 */ /* 0x000fc60000000000 */
[----:B------:R-:W-:Y:S05]  /*13240*/  BRA.DIV UR4, `(.L_x_7681) ;  /* 0x0000003a04c87947 */ /* 0x000fea000b800000 */
[----:B------:R-:W-:-:S13]  /*13250*/  ELECT P6, URZ, PT ;  /* 0x00000000003f782f */ /* 0x000fda00038c0000 */
.L_x_7792:
[----:B------:R-:W-:Y:S05]  /*13260*/  @!P6 BRA `(.L_x_7546) ;  /* 0x000000000078e947 */ /* 0x000fea0003800000 */
[----:B------:R-:W-:-:S06]  /*13270*/  ULOP3.LUT UR4, UR36, 0x2, URZ, 0xfc, !UPT ;  /* 0x0000000224047892 */ /* 0x000fcc000f8efc3f */
[----:B------:R-:W-:-:S05]  /*13280*/  IMAD.U32 R2, RZ, RZ, UR4 ;  /* 0x00000004ff027e24 */ /* 0x000fca000f8e00ff */
[----:B------:R-:W-:-:S13]  /*13290*/  ISETP.NE.AND P0, PT, R2, 0x3, PT ;  /* 0x000000030200780c */ /* 0x000fda0003f05270 */
[----:B------:R-:W-:Y:S05]  /*132a0*/  @!P0 BRA `(.L_x_7682) ;  /* 0x0000000000048947 */ /* 0x000fea0003800000 */
[----:B------:R-:W-:Y:S01]  /*132b0*/  BPT.TRAP 0x1 ;  /* 0x000000040000795c */ /* 0x000fe20000300000 */
.L_x_7682:
[----:B------:R-:W-:Y:S01]  /*132c0*/  IMAD R5, R0, 0x8, R7 ;  /* 0x0000000800057824 */ /* 0x000fe200078e0207 */
[----:B------:R-:W-:Y:S01]  /*132d0*/  SHF.L.U32 R2, R8, 0x1f, RZ ;  /* 0x0000001f08027819 */ /* 0x000fe200000006ff */
[----:B------:R-:W-:-:S03]  /*132e0*/  VIADD R0, R0, 0x1 ;  /* 0x0000000100007836 */ /* 0x000fc60000000000 */
[----:B------:R-:W3:Y:S02]  /*132f0*/  SYNCS.PHASECHK.TRANS64.TRYWAIT P1, [R5+URZ+0x28840], R2 ;  /* 0x02884002050075a7 */ /* 0x000ee4000802017f */
[----:B------:R-:W-:-:S04]  /*13300*/  ISETP.NE.AND P2, PT, R0, 0x2, PT ;  /* 0x000000020000780c */ /* 0x000fc80003f45270 */
[----:B------:R-:W-:Y:S01]  /*13310*/  SEL R3, RZ, 0x1, P2 ;  /* 0x00000001ff037807 */ /* 0x000fe20001000000 */
[----:B---3--:R-:W-:Y:S08]  /*13320*/  @!P1 BRA `(.L_x_7683) ;  /* 0x0000003800b09947 */ /* 0x008ff00003800000 */
.L_x_7793:
[----:B------:R-:W-:Y:S02]  /*13330*/  SEL R0, R0, RZ, P2 ;  /* 0x000000ff00007207 */ /* 0x000fe40001000000 */
[----:B------:R-:W-:Y:S01]  /*13340*/  LOP3.LUT R3, R8, R3, RZ, 0x3c, !PT ;  /* 0x0000000308037212 */ /* 0x000fe200078e3cff */
[----:B------:R-:W-:Y:S06]  /*13350*/  @!P0 BRA `(.L_x_7684) ;  /* 0x0000000000048947 */ /* 0x000fec0003800000 */
[----:B------:R-:W-:Y:S01]  /*13360*/  BPT.TRAP 0x1 ;  /* 0x000000040000795c */ /* 0x000fe20000300000 */
.L_x_7684:
[----:B0-----:R-:W-:Y:S01]  /*13370*/  IMAD R7, R0, 0x8, R7 ;  /* 0x0000000800077824 */ /* 0x001fe200078e0207 */
[----:B------:R-:W-:-:S04]  /*13380*/  SHF.L.U32 R0, R3, 0x1f, RZ ;  /* 0x0000001f03007819 */ /* 0x000fc800000006ff */
[----:B------:R-:W0:Y:S02]  /*13390*/  SYNCS.PHASECHK.TRANS64.TRYWAIT P1, [R7+URZ+0x28840], R0 ;  /* 0x02884000070075a7 */ /* 0x000e24000802017f */
[----:B0-----:R-:W-:Y:S05]  /*133a0*/  @!P1 BRA `(.L_x_7685) ;  /* 0x0000003800a49947 */ /* 0x001fea0003800000 */
.L_x_7794:
[----:B------:R-:W-:Y:S05]  /*133b0*/  @!P0 BRA `(.L_x_7686) ;  /* 0x0000000000048947 */ /* 0x000fea0003800000 */
[----:B------:R-:W-:Y:S01]  /*133c0*/  BPT.TRAP 0x1 ;  /* 0x000000040000795c */ /* 0x000fe20000300000 */
.L_x_7686:
[----:B------:R-:W4:Y:S02]  /*133d0*/  SYNCS.PHASECHK.TRANS64.TRYWAIT P1, [R5+URZ+0x28860], R2 ;  /* 0x02886002050075a7 */ /* 0x000f24000802017f */
[----:B----4-:R-:W-:Y:S05]  /*133e0*/  @!P1 BRA `(.L_x_7687) ;  /* 0x0000003800a89947 */ /* 0x010fea0003800000 */
.L_x_7795:
[----:B------:R-:W-:Y:S05]  /*133f0*/  @!P0 BRA `(.L_x_7688) ;  /* 0x0000000000048947 */ /* 0x000fea0003800000 */
[----:B------:R-:W-:Y:S01]  /*13400*/  BPT.TRAP 0x1 ;  /* 0x000000040000795c */ /* 0x000fe20000300000 */
.L_x_7688:
[----:B------:R0:W0:Y:S02]  /*13410*/  SYNCS.PHASECHK.TRANS64.TRYWAIT P0, [R7+URZ+0x28860], R0 ;  /* 0x02886000070075a7 */ /* 0x000024000800017f */
[----:B0-----:R-:W-:Y:S05]  /*13420*/  @!P0 NANOSLEEP.SYNCS 0x989680 ;  /* 0x009896800000895d */ /* 0x001fea0003900000 */
[----:B------:R-:W0:Y:S02]  /*13430*/  @!P0 SYNCS.PHASECHK.TRANS64 P0, [R7+URZ+0x28860], R0 ;  /* 0x02886000070085a7 */ /* 0x000e24000800007f */
[----:B0-----:R-:W-:Y:S05]  /*13440*/  @!P0 BRA `(.L_x_7688) ;  /* 0xfffffffc00f08947 */ /* 0x001fea000383ffff */
.L_x_7546:
[----:B------:R-:W-:Y:S05]  /*13450*/  BSYNC B6 ;  /* 0x0000000000067941 */ /* 0x000fea0003800000 */
.L_x_7543:
[----:B------:R-:W-:Y:S05]  /*13460*/  EXIT ;  /* 0x000000000000794d */ /* 0x000fea0003800000 */
.L_x_7556:
[----:B0-----:R-:W-:-:S04]  /*13470*/  IMAD.U32 R3, RZ, RZ, UR40 ;  /* 0x00000028ff037e24 */ /* 0x001fc8000f8e00ff */
[----:B------:R0:W1:Y:S03]  /*13480*/  SYNCS.PHASECHK.TRANS64.TRYWAIT P0, [R3+URZ+0x28800], R0 ;  /* 0x02880000030075a7 */ /* 0x000066000800017f */
[----:B-1----:R-:W-:Y:S05]  /*13490*/  @!P0 NANOSLEEP.SYNCS 0x989680 ;  /* 0x009896800000895d */ /* 0x002fea0003900000 */
[----:B------:R-:W1:Y:S02]  /*134a0*/  @!P0 SYNCS.PHASECHK.TRANS64 P0, [R3+URZ+0x28800], R0 ;  /* 0x02880000030085a7 */ /* 0x000e64000800007f */
[----:B-1----:R-:W-:Y:S05]  /*134b0*/  @!P0 BRA `(.L_x_7556) ;  /* 0xfffffffc00ec8947 */ /* 0x002fea000383ffff */
[----:B------:R-:W-:Y:S05]  /*134c0*/  BRA `(.L_x_7689) ;  /* 0xfffffee000907947 */ /* 0x000fea000383ffff */
.L_x_7560:
[----:B-1----:R-:W-:-:S04]  /*134d0*/  IMAD.U32 R3, RZ, RZ, UR40 ;  /* 0x00000028ff037e24 */ /* 0x002fc8000f8e00ff */
[----:B------:R1:W2:Y:S03]  /*134e0*/  SYNCS.PHASECHK.TRANS64.TRYWAIT P1, [R3+URZ+0x28830], R0 ;  /* 0x02883000030075a7 */ /* 0x0002a6000802017f */
[----:B--2---:R-:W-:Y:S05]  /*134f0*/  @!P1 NANOSLEEP.SYNCS 0x989680 ;  /* 0x009896800000995d */ /* 0x004fea0003900000 */
[----:B------:R-:W2:Y:S02]  /*13500*/  @!P1 SYNCS.PHASECHK.TRANS64 P1, [R3+URZ+0x28830], R0 ;  /* 0x02883000030095a7 */ /* 0x000ea4000802007f */
[----:B--2---:R-:W-:Y:S05]  /*13510*/  @!P1 BRA `(.L_x_7560) ;  /* 0xfffffffc00ec9947 */ /* 0x004fea000383ffff */
[----:B------:R-:W-:Y:S05]  /*13520*/  BRA `(.L_x_7559) ;  /* 0xfffffee000ac7947 */ /* 0x000fea000383ffff */
.L_x_7577:
[----:B-1----:R-:W-:-:S04]  /*13530*/  IMAD.U32 R7, RZ, RZ, UR6 ;  /* 0x00000006ff077e24 */ /* 0x002fc8000f8e00ff */
[----:B------:R1:W2:Y:S03]  /*13540*/  SYNCS.PHASECHK.TRANS64.TRYWAIT P1, [R7+URZ+0x28830], R6 ;  /* 0x02883006070075a7 */ /* 0x0002a6000802017f */
[----:B--2---:R-:W-:Y:S05]  /*13550*/  @!P1 NANOSLEEP.SYNCS 0x989680 ;  /* 0x009896800000995d */ /* 0x004fea0003900000 */
[----:B------:R-:W2:Y:S02]  /*13560*/  @!P1 SYNCS.PHASECHK.TRANS64 P1, [R7+URZ+0x28830], R6 ;  /* 0x02883006070095a7 */ /* 0x000ea4000802007f */
[----:B--2---:R-:W-:Y:S05]  /*13570*/  @!P1 BRA `(.L_x_7577) ;  /* 0xfffffffc00ec9947 */ /* 0x004fea000383ffff */
[----:B------:R-:W-:Y:S05]  /*13580*/  BRA `(.L_x_7574) ;  /* 0xffffff1800047947 */ /* 0x000fea000383ffff */
.L_x_7581:
[----:B-1----:R-:W-:-:S04]  /*13590*/  IMAD.U32 R7, RZ, RZ, UR6 ;  /* 0x00000006ff077e24 */ /* 0x002fc8000f8e00ff */
[----:B------:R1:W2:Y:S03]  /*135a0*/  SYNCS.PHASECHK.TRANS64.TRYWAIT P1, [R7+URZ+0x28850], R6 ;  /* 0x02885006070075a7 */ /* 0x0002a6000802017f */
[----:B--2---:R-:W-:Y:S05]  /*135b0*/  @!P1 NANOSLEEP.SYNCS 0x989680 ;  /* 0x009896800000995d */ /* 0x004fea0003900000 */
[----:B------:R-:W2:Y:S02]  /*135c0*/  @!P1 SYNCS.PHASECHK.TRANS64 P1, [R7+URZ+0x28850], R6 ;  /* 0x02885006070095a7 */ /* 0x000ea4000802007f */
[----:B--2---:R-:W-:Y:S05]  /*135d0*/  @!P1 BRA `(.L_x_7581) ;  /* 0xfffffffc00ec9947 */ /* 0x004fea000383ffff */
[----:B------:R-:W-:Y:S05]  /*135e0*/  BRA `(.L_x_7578) ;  /* 0xffffff1800d87947 */ /* 0x000fea000383ffff */
.L_x_7600:
[----:B-1----:R-:W-:-:S04]  /*135f0*/  IMAD.U32 R7, RZ, RZ, UR6 ;  /* 0x00000006ff077e24 */ /* 0x002fc8000f8e00ff */
[----:B------:R1:W2:Y:S03]  /*13600*/  SYNCS.PHASECHK.TRANS64.TRYWAIT P1, [R7+URZ+0x28830], R6 ;  /* 0x02883006070075a7 */ /* 0x0002a6000802017f */
[----:B--2---:R-:W-:Y:S05]  /*13610*/  @!P1 NANOSLEEP.SYNCS 0x989680 ;  /* 0x009896800000995d */ /* 0x004fea0003900000 */
[----:B------:R-:W2:Y:S02]  /*13620*/  @!P1 SYNCS.PHASECHK.TRANS64 P1, [R7+URZ+0x28830], R6 ;  /* 0x02883006070095a7 */ /* 0x000ea4000802007f */
[----:B--2---:R-:W-:Y:S05]  /*13630*/  @!P1 BRA `(.L_x_7600) ;  /* 0xfffffffc00ec9947 */ /* 0x004fea000383ffff */
[----:B------:R-:W-:Y:S05]  /*13640*/  BRA `(.L_x_7597) ;  /* 0xffffff4800dc7947 */ /* 0x000fea000383ffff */
.L_x_7604:
[----:B-1----:R-:W-:-:S04]  /*13650*/  IMAD.U32 R7, RZ, RZ, UR6 ;  /* 0x00000006ff077e24 */ /* 0x002fc8000f8e00ff */
[----:B------:R1:W2:Y:S03]  /*13660*/  SYNCS.PHASECHK.TRANS64.TRYWAIT P1, [R7+URZ+0x28850], R6 ;  /* 0x02885006070075a7 */ /* 0x0002a6000802017f */
[----:B--2---:R-:W-:Y:S05]  /*13670*/  @!P1 NANOSLEEP.SYNCS 0x989680 ;  /* 0x009896800000995d */ /* 0x004fea0003900000 */
[----:B------:R-:W2:Y:S02]  /*13680*/  @!P1 SYNCS.PHASECHK.TRANS64 P1, [R7+URZ+0x28850], R6 ;  /* 0x02885006070095a7 */ /* 0x000ea4000802007f */
[----:B--2---:R-:W-:Y:S05]  /*13690*/  @!P1 BRA `(.L_x_7604) ;  /* 0xfffffffc00ec9947 */ /* 0x004fea000383ffff */
[----:B------:R-:W-:Y:S05]  /*136a0*/  BRA `(.L_x_7601) ;  /* 0xffffff4c00b07947 */ /* 0x000fea000383ffff */
.L_x_7612:
[----:B-1----:R-:W-:-:S04]  /*136b0*/  IMAD.U32 R7, RZ, RZ, UR6 ;  /* 0x00000006ff077e24 */ /* 0x002fc8000f8e00ff */
[----:B------:R1:W2:Y:S03]  /*136c0*/  SYNCS.PHASECHK.TRANS64.TRYWAIT P1, [R7+URZ+0x28830], R6 ;  /* 0x02883006070075a7 */ /* 0x0002a6000802017f */
[----:B--2---:R-:W-:Y:S05]  /*136d0*/  @!P1 NANOSLEEP.SYNCS 0x989680 ;  /* 0x009896800000995d */ /* 0x004fea0003900000 */
[----:B------:R-:W2:Y:S02]  /*136e0*/  @!P1 SYNCS.PHASECHK.TRANS64 P1, [R7+URZ+0x28830], R6 ;  /* 0x02883006070095a7 */ /* 0x000ea4000802007f */
[----:B--2---:R-:W-:Y:S05]  /*136f0*/  @!P1 BRA `(.L_x_7612) ;  /* 0xfffffffc00ec9947 */ /* 0x004fea000383ffff */
[----:B------:R-:W-:Y:S05]  /*13700*/  BRA `(.L_x_7609) ;  /* 0xffffff6800e07947 */ /* 0x000fea000383ffff */
.L_x_7616:
[----:B-1----:R-:W-:-:S04]  /*13710*/  IMAD.U32 R7, RZ, RZ, UR6 ;  /* 0x00000006ff077e24 */ /* 0x002fc8000f8e00ff */
[----:B------:R1:W2:Y:S03]  /*13720*/  SYNCS.PHASECHK.TRANS64.TRYWAIT P1, [R7+URZ+0x28850], R6 ;  /* 0x02885006070075a7 */ /* 0x0002a6000802017f */
[----:B--2---:R-:W-:Y:S05]  /*13730*/  @!P1 NANOSLEEP.SYNCS 0x989680 ;  /* 0x009896800000995d */ /* 0x004fea0003900000 */
[----:B------:R-:W2:Y:S02]  /*13740*/  @!P1 SYNCS.PHASECHK.TRANS64 P1, [R7+URZ+0x28850], R6 ;  /* 0x02885006070095a7 */ /* 0x000ea4000802007f */
[----:B--2---:R-:W-:Y:S05]  /*13750*/  @!P1 BRA `(.L_x_7616) ;  /* 0xfffffffc00ec9947 */ /* 0x004fea000383ffff */
[----:B------:R-:W-:Y:S05]  /*13760*/  BRA `(.L_x_7613) ;  /* 0xffffff6c00a47947 */ /* 0x000fea000383ffff */
.L_x_7631:
[----:B-1----:R-:W-:-:S04]  /*13770*/  IMAD.U32 R3, RZ, RZ, UR5 ;  /* 0x00000005ff037e24 */ /* 0x002fc8000f8e00ff */
[----:B------:R1:W3:Y:S03]  /*13780*/  SYNCS.PHASECHK.TRANS64.TRYWAIT P1, [R3+URZ+0x28850], R0 ;  /* 0x02885000030075a7 */ /* 0x0002e6000802017f */
[----:B---3--:R-:W-:Y:S05]  /*13790*/  @!P1 NANOSLEEP.SYNCS 0x989680 ;  /* 0x009896800000995d */ /* 0x008fea0003900000 */
[----:B------:R-:W3:Y:S02]  /*137a0*/  @!P1 SYNCS.PHASECHK.TRANS64 P1, [R3+URZ+0x28850], R0 ;  /* 0x02885000030095a7 */ /* 0x000ee4000802007f */
[----:B---3--:R-:W-:Y:S05]  /*137b0*/  @!P1 BRA `(.L_x_7631) ;  /* 0xfffffffc00ec9947 */ /* 0x008fea000383ffff */
[----:B------:R-:W-:Y:S05]  /*137c0*/  BRA `(.L_x_7630) ;  /* 0xffffff9800c47947 */ /* 0x000fea000383ffff */
.L_x_7649:
[----:B------:R-:W-:Y:S02]  /*137d0*/  IMAD.MOV.U32 R13, RZ, RZ, R17 ;  /* 0x000000ffff0d7224 */ /* 0x000fe400078e0011 */
[----:B------:R-:W-:Y:S02]  /*137e0*/  IMAD.MOV.U32 R12, RZ, RZ, RZ ;  /* 0x000000ffff0c7224 */ /* 0x000fe400078e00ff */
[----:B------:R-:W-:Y:S02]  /*137f0*/  IMAD.MOV.U32 R11, RZ, RZ, 0x1f ;  /* 0x0000001fff0b7424 */ /* 0x000fe400078e00ff */
[----:B------:R-:W-:-:S07]  /*13800*/  IMAD.MOV.U32 R15, RZ, RZ, -0x1 ;  /* 0xffffffffff0f7424 */ /* 0x000fce00078e00ff */
[----:B-----5:R-:W-:Y:S05]  /*13810*/  WARPSYNC.COLLECTIVE R15, `(.L_x_7690) ;  /* 0x000000000f087348 */ /* 0x020fea0003c00000 */
[----:B------:R0:W1:Y:S02]  /*13820*/  SHFL.IDX P6, R14, R13, R12, R11 ;  /* 0x0000000c0d0e7389 */ /* 0x00006400000c000b */
[----:B01---5:R-:W-:Y:S01]  /*13830*/  ENDCOLLECTIVE ;  /* 0x000000000000791b */ /* 0x023fe20003800000 */
.L_x_7690:
[----:B------:R-:W-:Y:S05]  /*13840*/  BRA `(.L_x_7691) ;  /* 0xffffffcc00807947 */ /* 0x000fea000383ffff */
.L_x_7651:
[----:B0-----:R-:W-:-:S04]  /*13850*/  IMAD.U32 R10, RZ, RZ, UR46 ;  /* 0x0000002eff0a7e24 */ /* 0x001fc8000f8e00ff */
[----:B------:R0:W1:Y:S03]  /*13860*/  SYNCS.PHASECHK.TRANS64.TRYWAIT P0, [R10+URZ+0x28840], R9 ;  /* 0x028840090a0075a7 */ /* 0x000066000800017f */
[----:B-1----:R-:W-:Y:S05]  /*13870*/  @!P0 NANOSLEEP.SYNCS 0x989680 ;  /* 0x009896800000895d */ /* 0x002fea0003900000 */
[----:B------:R-:W1:Y:S02]  /*13880*/  @!P0 SYNCS.PHASECHK.TRANS64 P0, [R10+URZ+0x28840], R9 ;  /* 0x028840090a0085a7 */ /* 0x000e64000800007f */
[----:B-1----:R-:W-:Y:S05]  /*13890*/  @!P0 BRA `(.L_x_7651) ;  /* 0xfffffffc00ec8947 */ /* 0x002fea000383ffff */
[----:B------:R-:W-:Y:S05]  /*138a0*/  BRA `(.L_x_7692) ;  /* 0xffffffcc00fc7947 */ /* 0x000fea000383ffff */
.L_x_7652:
        /* <DEDUP_REMOVED lines=8> */
.L_x_7694:
[----:B------:R-:W-:Y:S05]  /*13930*/  BSYNC B0 ;  /* 0x0000000000007941 */ /* 0x000fea0003800000 */
.L_x_7693:
        /* <DEDUP_REMOVED lines=9> */
.L_x_7695:
[----:B------:R-:W-:Y:S02]  /*139d0*/  IMAD.MOV.U32 R13, RZ, RZ, R3 ;  /* 0x000000ffff0d7224 */ /* 0x000fe400078e0003 */
[----:B------:R-:W-:Y:S02]  /*139e0*/  IMAD.MOV.U32 R12, RZ, RZ, 0x1 ;  /* 0x00000001ff0c7424 */ /* 0x000fe400078e00ff */
[----:B------:R-:W-:-:S07]  /*139f0*/  IMAD.MOV.U32 R4, RZ, RZ, R14 ;  /* 0x000000ffff047224 */ /* 0x000fce00078e000e */
[----:B------:R-:W-:Y:S05]  /*13a00*/  WARPSYNC.COLLECTIVE R15, `(.L_x_7696) ;  /* 0x000000000f087348 */ /* 0x000fea0003c00000 */
[----:B------:R0:W1:Y:S02]  /*13a10*/  SHFL.IDX P6, R14, R13, R12, R11 ;  /* 0x0000000c0d0e7389 */ /* 0x00006400000c000b */
[----:B01----:R-:W-:Y:S01]  /*13a20*/  ENDCOLLECTIVE ;  /* 0x000000000000791b */ /* 0x003fe20003800000 */
.L_x_7696:
        /* <DEDUP_REMOVED lines=13> */
.L_x_7697:
[----:B------:R-:W-:Y:S02]  /*13b00*/  IMAD.MOV.U32 R5, RZ, RZ, R8 ;  /* 0x000000ffff057224 */ /* 0x000fe400078e0008 */
[----:B------:R-:W-:Y:S02]  /*13b10*/  IMAD.MOV.U32 R13, RZ, RZ, R3 ;  /* 0x000000ffff0d7224 */ /* 0x000fe400078e0003 */
[----:B------:R-:W-:Y:S02]  /*13b20*/  IMAD.MOV.U32 R12, RZ, RZ, 0x2 ;  /* 0x00000002ff0c7424 */ /* 0x000fe400078e00ff */
[----:B------:R-:W-:-:S07]  /*13b30*/  IMAD.MOV.U32 R4, RZ, RZ, R14 ;  /* 0x000000ffff047224 */ /* 0x000fce00078e000e */
[----:B------:R-:W-:Y:S05]  /*13b40*/  WARPSYNC.COLLECTIVE R15, `(.L_x_7698) ;  /* 0x000000000f087348 */ /* 0x000fea0003c00000 */
[----:B------:R0:W1:Y:S02]  /*13b50*/  SHFL.IDX P6, R14, R13, R12, R11 ;  /* 0x0000000c0d0e7389 */ /* 0x00006400000c000b */
[----:B01----:R-:W-:Y:S01]  /*13b60*/  ENDCOLLECTIVE ;  /* 0x000000000000791b */ /* 0x003fe20003800000 */
.L_x_7698:
        /* <DEDUP_REMOVED lines=9> */
[----:B0-----:R-:W-:Y:S05]  /*13c00*/  WARPSYNC.COLLECTIVE R15, `(.L_x_7699) ;  /* 0x000000000f087348 */ /* 0x001fea0003c00000 */
[----:B------:R1:W2:Y:S02]  /*13c10*/  SHFL.IDX P6, R14, R13, R12, R11 ;  /* 0x0000000c0d0e7389 */ /* 0x0002a400000c000b */
[----:B012---:R-:W-:Y:S01]  /*13c20*/  ENDCOLLECTIVE ;  /* 0x000000000000791b */ /* 0x007fe20003800000 */
.L_x_7699:
[----:B------:R-:W-:Y:S02]  /*13c30*/  IMAD.MOV.U32 R5, RZ, RZ, R10 ;  /* 0x000000ffff057224 */ /* 0x000fe400078e000a */
[----:B------:R-:W-:Y:S02]  /*13c40*/  IMAD.MOV.U32 R13, RZ, RZ, R3 ;  /* 0x000000ffff0d7224 */ /* 0x000fe400078e0003 */
[----:B------:R-:W-:Y:S02]  /*13c50*/  IMAD.MOV.U32 R12, RZ, RZ, 0x3 ;  /* 0x00000003ff0c7424 */ /* 0x000fe400078e00ff */
[----:B------:R-:W-:-:S07]  /*13c60*/  IMAD.MOV.U32 R35, RZ, RZ, R14 ;  /* 0x000000ffff237224 */ /* 0x000fce00078e000e */
[----:B------:R-:W-:Y:S05]  /*13c70*/  WARPSYNC.COLLECTIVE R15, `(.L_x_7700) ;  /* 0x000000000f087348 */ /* 0x000fea0003c00000 */
[----:B------:R0:W1:Y:S02]  /*13c80*/  SHFL.IDX P6, R14, R13, R12, R11 ;  /* 0x0000000c0d0e7389 */ /* 0x00006400000c000b */
[----:B01----:R-:W-:Y:S01]  /*13c90*/  ENDCOLLECTIVE ;  /* 0x000000000000791b */ /* 0x003fe20003800000 */
.L_x_7700:
[----:B------:R-:W-:-:S04]  /*13ca0*/  IMAD.MOV.U32 R4, RZ, RZ, R35 ;  /* 0x000000ffff047224 */ /* 0x000fc800078e0023 */
[----:B------:R-:W-:Y:S01]  /*13cb0*/  @P0 IMAD.WIDE.U32 R8, R26, 0x2, R4 ;  /* 0x000000021a080825 */ /* 0x000fe200078e0004 */
[----:B------:R-:W-:-:S05]  /*13cc0*/  @P0 LEA R5, R19, UR46, 0x1 ;  /* 0x0000002e13050c11 */ /* 0x000fca000f8e08ff */
        /* <DEDUP_REMOVED lines=11> */
.L_x_7701:
        /* <DEDUP_REMOVED lines=8> */
.L_x_7702:
        /* <DEDUP_REMOVED lines=13> */
.L_x_7703:
        /* <DEDUP_REMOVED lines=8> */
.L_x_7704:
        /* <DEDUP_REMOVED lines=12> */
.L_x_7705:
        /* <DEDUP_REMOVED lines=8> */
.L_x_7706:
        /* <DEDUP_REMOVED lines=13> */
.L_x_7707:
        /* <DEDUP_REMOVED lines=8> */
.L_x_7708:
        /* <DEDUP_REMOVED lines=12> */
.L_x_7709:
[----:B------:R-:W-:Y:S05]  /*142a0*/  BRA `(.L_x_7710) ;  /* 0xffffffc800f87947 */ /* 0x000fea000383ffff */
.L_x_7655:
        /* <DEDUP_REMOVED lines=8> */
.L_x_7711:
[----:B------:R-:W-:Y:S02]  /*14330*/  VIADD R9, R3, 0x10 ;  /* 0x0000001003097836 */ /* 0x000fe40000000000 */
[----:B------:R-:W-:Y:S02]  /*14340*/  IMAD.MOV.U32 R13, RZ, RZ, R6 ;  /* 0x000000ffff0d7224 */ /* 0x000fe400078e0006 */
[----:B------:R-:W-:-:S07]  /*14350*/  IMAD.MOV.U32 R5, RZ, RZ, R14 ;  /* 0x000000ffff057224 */ /* 0x000fce00078e000e */
[----:B------:R-:W-:Y:S05]  /*14360*/  WARPSYNC.COLLECTIVE R15, `(.L_x_7712) ;  /* 0x000000000f087348 */ /* 0x000fea0003c00000 */
[----:B------:R0:W1:Y:S02]  /*14370*/  SHFL.IDX P6, R14, R13, R12, R11 ;  /* 0x0000000c0d0e7389 */ /* 0x00006400000c000b */
[----:B01----:R-:W-:Y:S01]  /*14380*/  ENDCOLLECTIVE ;  /* 0x000000000000791b */ /* 0x003fe20003800000 */
.L_x_7712:
        /* <DEDUP_REMOVED lines=10> */
.L_x_7713:
        /* <DEDUP_REMOVED lines=13> */
.L_x_7714:
[----:B------:R-:W-:Y:S02]  /*14500*/  IMAD.MOV.U32 R5, RZ, RZ, R8 ;  /* 0x000000ffff057224 */ /* 0x000fe400078e0008 */
[----:B------:R-:W-:Y:S02]  /*14510*/  IMAD.MOV.U32 R13, RZ, RZ, R7 ;  /* 0x000000ffff0d7224 */ /* 0x000fe400078e0007 */
[----:B------:R-:W-:Y:S02]  /*14520*/  IMAD.MOV.U32 R12, RZ, RZ, 0x2 ;  /* 0x00000002ff0c7424 */ /* 0x000fe400078e00ff */
[----:B------:R-:W-:-:S07]  /*14530*/  IMAD.MOV.U32 R4, RZ, RZ, R14 ;  /* 0x000000ffff047224 */ /* 0x000fce00078e000e */
[----:B------:R-:W-:Y:S05]  /*14540*/  WARPSYNC.COLLECTIVE R15, `(.L_x_7715) ;  /* 0x000000000f087348 */ /* 0x000fea0003c00000 */
[----:B------:R0:W1:Y:S02]  /*14550*/  SHFL.IDX P6, R14, R13, R12, R11 ;  /* 0x0000000c0d0e7389 */ /* 0x00006400000c000b */
[----:B01----:R-:W-:Y:S01]  /*14560*/  ENDCOLLECTIVE ;  /* 0x000000000000791b */ /* 0x003fe20003800000 */
.L_x_7715:
[----:B------:R-:W-:-:S04]  /*14570*/  @!P2 IMAD.WIDE.U32 R8, R26, 0x2, R4 ;  /* 0x000000021a08a825 */ /* 0x000fc800078e0004 */
[----:B------:R-:W-:Y:S01]  /*14580*/  VIADD R5, R3, 0x20 ;  /* 0x0000002003057836 */ /* 0x000fe20000000000 */
[----:B------:R-:W-:Y:S01]  /*14590*/  @!PT LDS RZ, [RZ] ;  /* 0x00000000fffff984 */ /* 0x000fe20000000800 */
[----:B------:R-:W-:Y:S01]  /*145a0*/  @!PT LDS RZ, [RZ] ;  /* 0x00000000fffff984 */ /* 0x000fe20000000800 */
[----:B------:R-:W-:Y:S01]  /*145b0*/  @!PT LDS RZ, [RZ] ;  /* 0x00000000fffff984 */ /* 0x000fe20000000800 */
[----:B------:R-:W-:Y:S04]  /*145c0*/  @!P2 LDGSTS.E.BYPASS.LTC128B.128 [R35+0x10c00], desc[UR48][R8.64], !P0 ;  /* 0x10c000000823afae */ /* 0x000fe8000c101d70 */
[----:B------:R0:W-:Y:S01]  /*145d0*/  @!P2 LDGSTS.E.BYPASS.LTC128B.128 [R35+0x14c00], desc[UR48][R8.64+0x80], !P1 ;  /* 0x14c000800823afae */ /* 0x0001e2000c901d70 */
[----:B------:R-:W-:Y:S01]  /*145e0*/  ISETP.GE.AND P2, PT, R5, R0, PT ;  /* 0x000000000500720c */ /* 0x000fe20003f46270 */
[----:B------:R-:W-:Y:S02]  /*145f0*/  IMAD.MOV.U32 R13, RZ, RZ, R6 ;  /* 0x000000ffff0d7224 */ /* 0x000fe400078e0006 */
[----:B0-----:R-:W-:Y:S02]  /*14600*/  VIADD R9, R3, 0x30 ;  /* 0x0000003003097836 */ /* 0x001fe40000000000 */
[----:B------:R-:W-:-:S08]  /*14610*/  IMAD.MOV.U32 R5, RZ, RZ, R14 ;  /* 0x000000ffff057224 */ /* 0x000fd000078e000e */
[----:B------:R-:W-:-:S07]  /*14620*/  @!P2 LEA R21, R19, UR46, 0x1 ;  /* 0x0000002e1315ac11 */ /* 0x000fce000f8e08ff */
[----:B------:R-:W-:Y:S05]  /*14630*/  WARPSYNC.COLLECTIVE R15, `(.L_x_7716) ;  /* 0x000000000f087348 */ /* 0x000fea0003c00000 */
[----:B------:R0:W1:Y:S02]  /*14640*/  SHFL.IDX P6, R14, R13, R12, R11 ;  /* 0x0000000c0d0e7389 */ /* 0x00006400000c000b */
[----:B01----:R-:W-:Y:S01]  /*14650*/  ENDCOLLECTIVE ;  /* 0x000000000000791b */ /* 0x003fe20003800000 */
.L_x_7716:
[----:B------:R-:W-:Y:S02]  /*14660*/  IMAD.MOV.U32 R13, RZ, RZ, R7 ;  /* 0x000000ffff0d7224 */ /* 0x000fe400078e0007 */
[----:B------:R-:W-:Y:S02]  /*14670*/  IMAD.MOV.U32 R12, RZ, RZ, 0x3 ;  /* 0x00000003ff0c7424 */ /* 0x000fe400078e00ff */
[----:B------:R-:W-:-:S07]  /*14680*/  IMAD.MOV.U32 R4, RZ, RZ, R14 ;  /* 0x000000ffff047224 */ /* 0x000fce00078e000e */
[----:B------:R-:W-:Y:S05]  /*14690*/  WARPSYNC.COLLECTIVE R15, `(.L_x_7717) ;  /* 0x000000000f087348 */ /* 0x000fea0003c00000 */
[----:B------:R0:W1:Y:S02]  /*146a0*/  SHFL.IDX P6, R14, R13, R12, R11 ;  /* 0x0000000c0d0e7389 */ /* 0x00006400000c000b */
[----:B01----:R-:W-:Y:S01]  /*146b0*/  ENDCOLLECTIVE ;  /* 0x000000000000791b */ /* 0x003fe20003800000 */
.L_x_7717:
        /* <DEDUP_REMOVED lines=13> */
.L_x_7718:
[----:B------:R-:W-:Y:S02]  /*14790*/  IMAD.MOV.U32 R5, RZ, RZ, R10 ;  /* 0x000000ffff057224 */ /* 0x000fe400078e000a */
[----:B------:R-:W-:Y:S02]  /*147a0*/  IMAD.MOV.U32 R13, RZ, RZ, R7 ;  /* 0x000000ffff0d7224 */ /* 0x000fe400078e0007 */
[----:B------:R-:W-:Y:S02]  /*147b0*/  IMAD.MOV.U32 R12, RZ, RZ, 0x4 ;  /* 0x00000004ff0c7424 */ /* 0x000fe400078e00ff */
[----:B------:R-:W-:-:S07]  /*147c0*/  IMAD.MOV.U32 R4, RZ, RZ, R14 ;  /* 0x000000ffff047224 */ /* 0x000fce00078e000e */
[----:B------:R-:W-:Y:S05]  /*147d0*/  WARPSYNC.COLLECTIVE R15, `(.L_x_7719) ;  /* 0x000000000f087348 */ /* 0x000fea0003c00000 */
[----:B------:R0:W1:Y:S02]  /*147e0*/  SHFL.IDX P6, R14, R13, R12, R11 ;  /* 0x0000000c0d0e7389 */ /* 0x00006400000c000b */
[----:B01----:R-:W-:Y:S01]  /*147f0*/  ENDCOLLECTIVE ;  /* 0x000000000000791b */ /* 0x003fe20003800000 */
.L_x_7719:
        /* <DEDUP_REMOVED lines=15> */
.L_x_7720:
[----:B------:R-:W-:Y:S02]  /*148f0*/  IMAD.MOV.U32 R13, RZ, RZ, R7 ;  /* 0x000000ffff0d7224 */ /* 0x000fe400078e0007 */
[----:B------:R-:W-:Y:S02]  /*14900*/  IMAD.MOV.U32 R12, RZ, RZ, 0x5 ;  /* 0x00000005ff0c7424 */ /* 0x000fe400078e00ff */
[----:B------:R-:W-:-:S07]  /*14910*/  IMAD.MOV.U32 R4, RZ, RZ, R14 ;  /* 0x000000ffff047224 */ /* 0x000fce00078e000e */
[----:B------:R-:W-:Y:S05]  /*14920*/  WARPSYNC.COLLECTIVE R15, `(.L_x_7721) ;  /* 0x000000000f087348 */ /* 0x000fea0003c00000 */
[----:B------:R0:W1:Y:S02]  /*14930*/  SHFL.IDX P6, R14, R13, R12, R11 ;  /* 0x0000000c0d0e7389 */ /* 0x00006400000c000b */
[----:B01----:R-:W-:Y:S01]  /*14940*/  ENDCOLLECTIVE ;  /* 0x000000000000791b */ /* 0x003fe20003800000 */
.L_x_7721:
        /* <DEDUP_REMOVED lines=13> */
.L_x_7722:
[----:B------:R-:W-:Y:S02]  /*14a20*/  IMAD.MOV.U32 R5, RZ, RZ, R10 ;  /* 0x000000ffff057224 */ /* 0x000fe400078e000a */
[----:B------:R-:W-:Y:S02]  /*14a30*/  IMAD.MOV.U32 R13, RZ, RZ, R7 ;  /* 0x000000ffff0d7224 */ /* 0x000fe400078e0007 */
[----:B------:R-:W-:Y:S02]  /*14a40*/  IMAD.MOV.U32 R12, RZ, RZ, 0x6 ;  /* 0x00000006ff0c7424 */ /* 0x000fe400078e00ff */
[----:B------:R-:W-:-:S07]  /*14a50*/  IMAD.MOV.U32 R4, RZ, RZ, R14 ;  /* 0x000000ffff047224 */ /* 0x000fce00078e000e */
[----:B------:R-:W-:Y:S05]  /*14a60*/  WARPSYNC.COLLECTIVE R15, `(.L_x_7723) ;  /* 0x000000000f087348 */ /* 0x000fea0003c00000 */
[----:B------:R0:W1:Y:S02]  /*14a70*/  SHFL.IDX P6, R14, R13, R12, R11 ;  /* 0x0000000c0d0e7389 */ /* 0x00006400000c000b */
[----:B01----:R-:W-:Y:S01]  /*14a80*/  ENDCOLLECTIVE ;  /* 0x000000000000791b */ /* 0x003fe20003800000 */
.L_x_7723:
        /* <DEDUP_REMOVED lines=14> */
.L_x_7724:
[----:B------:R-:W-:Y:S02]  /*14b70*/  IMAD.MOV.U32 R13, RZ, RZ, R7 ;  /* 0x000000ffff0d7224 */ /* 0x000fe400078e0007 */
[----:B------:R-:W-:Y:S02]  /*14b80*/  IMAD.MOV.U32 R12, RZ, RZ, 0x7 ;  /* 0x00000007ff0c7424 */ /* 0x000fe400078e00ff */
[----:B------:R-:W-:-:S07]  /*14b90*/  IMAD.MOV.U32 R4, RZ, RZ, R14 ;  /* 0x000000ffff047224 */ /* 0x000fce00078e000e */
[----:B------:R-:W-:Y:S05]  /*14ba0*/  WARPSYNC.COLLECTIVE R15, `(.L_x_7725) ;  /* 0x000000000f087348 */ /* 0x000fea0003c00000 */
[----:B------:R0:W1:Y:S02]  /*14bb0*/  SHFL.IDX P6, R14, R13, R12, R11 ;  /* 0x0000000c0d0e7389 */ /* 0x00006400000c000b */
[----:B01----:R-:W-:Y:S01]  /*14bc0*/  ENDCOLLECTIVE ;  /* 0x000000000000791b */ /* 0x003fe20003800000 */
.L_x_7725:
[----:B------:R-:W-:-:S05]  /*14bd0*/  @!P2 IMAD.WIDE.U32 R4, R26, 0x2, R4 ;  /* 0x000000021a04a825 */ /* 0x000fca00078e0004 */
        /* <DEDUP_REMOVED lines=10> */
.L_x_7726:
[----:B------:R-:W-:Y:S05]  /*14c80*/  BRA `(.L_x_7727) ;  /* 0xffffffc800e87947 */ /* 0x000fea000383ffff */
.L_x_7658:
[----:B0-----:R-:W-:-:S04]  /*14c90*/  IMAD.U32 R3, RZ, RZ, UR46 ;  /* 0x0000002eff037e24 */ /* 0x001fc8000f8e00ff */
[----:B------:R0:W1:Y:S03]  /*14ca0*/  SYNCS.PHASECHK.TRANS64.TRYWAIT P0, [R3+URZ+0x28820], R0 ;  /* 0x02882000030075a7 */ /* 0x000066000800017f */
[----:B-1----:R-:W-:Y:S05]  /*14cb0*/  @!P0 NANOSLEEP.SYNCS 0x989680 ;  /* 0x009896800000895d */ /* 0x002fea0003900000 */
[----:B------:R-:W1:Y:S02]  /*14cc0*/  @!P0 SYNCS.PHASECHK.TRANS64 P0, [R3+URZ+0x28820], R0 ;  /* 0x02882000030085a7 */ /* 0x000e64000800007f */
[----:B-1----:R-:W-:Y:S05]  /*14cd0*/  @!P0 BRA `(.L_x_7658) ;  /* 0xfffffffc00ec8947 */ /* 0x002fea000383ffff */
[----:B------:R-:W-:Y:S05]  /*14ce0*/  BRA `(.L_x_7728) ;  /* 0xffffffcc00347947 */ /* 0x000fea000383ffff */
.L_x_7662:
[----:B0-----:R0:W1:Y:S02]  /*14cf0*/  SYNCS.PHASECHK.TRANS64.TRYWAIT P0, [R34+URZ+0x28840], R3 ;  /* 0x02884003220075a7 */ /* 0x001064000800017f */
[----:B-1----:R-:W-:Y:S05]  /*14d00*/  @!P0 NANOSLEEP.SYNCS 0x989680 ;  /* 0x009896800000895d */ /* 0x002fea0003900000 */
[----:B------:R-:W1:Y:S02]  /*14d10*/  @!P0 SYNCS.PHASECHK.TRANS64 P0, [R34+URZ+0x28840], R3 ;  /* 0x02884003220085a7 */ /* 0x000e64000800007f */
[----:B-1----:R-:W-:Y:S05]  /*14d20*/  @!P0 BRA `(.L_x_7662) ;  /* 0xfffffffc00f08947 */ /* 0x002fea000383ffff */
[----:B------:R-:W-:Y:S05]  /*14d30*/  BRA `(.L_x_7729) ;  /* 0xffffffcc00f87947 */ /* 0x000fea000383ffff */
.L_x_7663:
        /* <DEDUP_REMOVED lines=8> */
.L_x_7731:
[----:B------:R-:W-:Y:S05]  /*14dc0*/  BSYNC B1 ;  /* 0x0000000000017941 */ /* 0x000fea0003800000 */
.L_x_7730:
[----:B------:R-:W-:Y:S01]  /*14dd0*/  IMAD.MOV.U32 R13, RZ, RZ, R6 ;  /* 0x000000ffff0d7224 */ /* 0x000fe200078e0006 */
[----:B------:R-:W-:Y:S01]  /*14de0*/  LEA R4, R4, UR46, 0x1 ;  /* 0x0000002e04047c11 */ /* 0x000fe2000f8e08ff */
        /* <DEDUP_REMOVED lines=8> */
.L_x_7732:
        /* <DEDUP_REMOVED lines=13> */
.L_x_7733:
[----:B------:R-:W-:Y:S02]  /*14f40*/  IMAD.MOV.U32 R13, RZ, RZ, R6 ;  /* 0x000000ffff0d7224 */ /* 0x000fe400078e0006 */
[----:B------:R-:W-:-:S07]  /*14f50*/  IMAD.MOV.U32 R0, RZ, RZ, R14 ;  /* 0x000000ffff007224 */ /* 0x000fce00078e000e */
[----:B------:R-:W-:Y:S05]  /*14f60*/  WARPSYNC.COLLECTIVE R15, `(.L_x_7734) ;  /* 0x000000000f087348 */ /* 0x000fea0003c00000 */
[----:B------:R0:W1:Y:S02]  /*14f70*/  SHFL.IDX P6, R14, R13, R12, R11 ;  /* 0x0000000c0d0e7389 */ /* 0x00006400000c000b */
[----:B01----:R-:W-:Y:S01]  /*14f80*/  ENDCOLLECTIVE ;  /* 0x000000000000791b */ /* 0x003fe20003800000 */
.L_x_7734:
[----:B------:R-:W-:Y:S02]  /*14f90*/  IMAD.MOV.U32 R13, RZ, RZ, R5 ;  /* 0x000000ffff0d7224 */ /* 0x000fe400078e0005 */
        /* <DEDUP_REMOVED lines=13> */
.L_x_7735:
[----:B------:R-:W-:Y:S02]  /*15070*/  IMAD.MOV.U32 R13, RZ, RZ, R6 ;  /* 0x000000ffff0d7224 */ /* 0x000fe400078e0006 */
[----:B------:R-:W-:-:S07]  /*15080*/  IMAD.MOV.U32 R7, RZ, RZ, R14 ;  /* 0x000000ffff077224 */ /* 0x000fce00078e000e */
[----:B------:R-:W-:Y:S05]  /*15090*/  WARPSYNC.COLLECTIVE R15, `(.L_x_7736) ;  /* 0x000000000f087348 */ /* 0x000fea0003c00000 */
[----:B------:R0:W1:Y:S02]  /*150a0*/  SHFL.IDX P6, R14, R13, R12, R11 ;  /* 0x0000000c0d0e7389 */ /* 0x00006400000c000b */
[----:B01----:R-:W-:Y:S01]  /*150b0*/  ENDCOLLECTIVE ;  /* 0x000000000000791b */ /* 0x003fe20003800000 */
.L_x_7736:
        /* <DEDUP_REMOVED lines=13> */
.L_x_7737:
[----:B------:R-:W-:Y:S02]  /*15190*/  IMAD.MOV.U32 R13, RZ, RZ, R6 ;  /* 0x000000ffff0d7224 */ /* 0x000fe400078e0006 */
[----:B------:R-:W-:-:S07]  /*151a0*/  IMAD.MOV.U32 R0, RZ, RZ, R14 ;  /* 0x000000ffff007224 */ /* 0x000fce00078e000e */
[----:B------:R-:W-:Y:S05]  /*151b0*/  WARPSYNC.COLLECTIVE R15, `(.L_x_7738) ;  /* 0x000000000f087348 */ /* 0x000fea0003c00000 */
[----:B------:R0:W1:Y:S02]  /*151c0*/  SHFL.IDX P6, R14, R13, R12, R11 ;  /* 0x0000000c0d0e7389 */ /* 0x00006400000c000b */
[----:B01----:R-:W-:Y:S01]  /*151d0*/  ENDCOLLECTIVE ;  /* 0x000000000000791b */ /* 0x003fe20003800000 */
.L_x_7738:
        /* <DEDUP_REMOVED lines=14> */
.L_x_7739:
[----:B------:R-:W-:Y:S02]  /*152c0*/  IMAD.MOV.U32 R13, RZ, RZ, R6 ;  /* 0x000000ffff0d7224 */ /* 0x000fe400078e0006 */
[----:B------:R-:W-:-:S07]  /*152d0*/  IMAD.MOV.U32 R0, RZ, RZ, R14 ;  /* 0x000000ffff007224 */ /* 0x000fce00078e000e */
[----:B------:R-:W-:Y:S05]  /*152e0*/  WARPSYNC.COLLECTIVE R15, `(.L_x_7740) ;  /* 0x000000000f087348 */ /* 0x000fea0003c00000 */
[----:B------:R0:W1:Y:S02]  /*152f0*/  SHFL.IDX P6, R14, R13, R12, R11 ;  /* 0x0000000c0d0e7389 */ /* 0x00006400000c000b */
[----:B01----:R-:W-:Y:S01]  /*15300*/  ENDCOLLECTIVE ;  /* 0x000000000000791b */ /* 0x003fe20003800000 */
.L_x_7740:
        /* <DEDUP_REMOVED lines=14> */
.L_x_7741:
[----:B------:R-:W-:Y:S02]  /*153f0*/  IMAD.MOV.U32 R13, RZ, RZ, R6 ;  /* 0x000000ffff0d7224 */ /* 0x000fe400078e0006 */
[----:B------:R-:W-:-:S07]  /*15400*/  IMAD.MOV.U32 R7, RZ, RZ, R14 ;  /* 0x000000ffff077224 */ /* 0x000fce00078e000e */
[----:B------:R-:W-:Y:S05]  /*15410*/  WARPSYNC.COLLECTIVE R15, `(.L_x_7742) ;  /* 0x000000000f087348 */ /* 0x000fea0003c00000 */
[----:B------:R0:W1:Y:S02]  /*15420*/  SHFL.IDX P6, R14, R13, R12, R11 ;  /* 0x0000000c0d0e7389 */ /* 0x00006400000c000b */
[----:B01----:R-:W-:Y:S01]  /*15430*/  ENDCOLLECTIVE ;  /* 0x000000000000791b */ /* 0x003fe20003800000 */
.L_x_7742:
        /* <DEDUP_REMOVED lines=13> */
.L_x_7743:
[----:B------:R-:W-:Y:S02]  /*15510*/  IMAD.MOV.U32 R13, RZ, RZ, R6 ;  /* 0x000000ffff0d7224 */ /* 0x000fe400078e0006 */
[----:B------:R-:W-:-:S07]  /*15520*/  IMAD.MOV.U32 R0, RZ, RZ, R14 ;  /* 0x000000ffff007224 */ /* 0x000fce00078e000e */
[----:B------:R-:W-:Y:S05]  /*15530*/  WARPSYNC.COLLECTIVE R15, `(.L_x_7744) ;  /* 0x000000000f087348 */ /* 0x000fea0003c00000 */
[----:B------:R0:W1:Y:S02]  /*15540*/  SHFL.IDX P6, R14, R13, R12, R11 ;  /* 0x0000000c0d0e7389 */ /* 0x00006400000c000b */
[----:B01----:R-:W-:Y:S01]  /*15550*/  ENDCOLLECTIVE ;  /* 0x000000000000791b */ /* 0x003fe20003800000 */
.L_x_7744:
        /* <DEDUP_REMOVED lines=14> */
.L_x_7745:
[----:B------:R-:W-:Y:S02]  /*15640*/  IMAD.MOV.U32 R13, RZ, RZ, R6 ;  /* 0x000000ffff0d7224 */ /* 0x000fe400078e0006 */
[----:B------:R-:W-:-:S07]  /*15650*/  IMAD.MOV.U32 R5, RZ, RZ, R14 ;  /* 0x000000ffff057224 */ /* 0x000fce00078e000e */
[----:B------:R-:W-:Y:S05]  /*15660*/  WARPSYNC.COLLECTIVE R15, `(.L_x_7746) ;  /* 0x000000000f087348 */ /* 0x000fea0003c00000 */
[----:B------:R0:W1:Y:S02]  /*15670*/  SHFL.IDX P6, R14, R13, R12, R11 ;  /* 0x0000000c0d0e7389 */ /* 0x00006400000c000b */
[----:B01----:R-:W-:Y:S01]  /*15680*/  ENDCOLLECTIVE ;  /* 0x000000000000791b */ /* 0x003fe20003800000 */
.L_x_7746:
[----:B------:R-:W-:Y:S01]  /*15690*/  IMAD.MOV.U32 R6, RZ, RZ, R14 ;  /* 0x000000ffff067224 */ /* 0x000fe200078e000e */
[----:B------:R-:W-:Y:S06]  /*156a0*/  BRA `(.L_x_7747) ;  /* 0xffffffc800cc7947 */ /* 0x000fec000383ffff */
.L_x_7668:
[----:B---3--:R3:W4:Y:S02]  /*156b0*/  SYNCS.PHASECHK.TRANS64.TRYWAIT P0, [R0+URZ+0x28860], R5 ;  /* 0x02886005000075a7 */ /* 0x008724000800017f */
[----:B----4-:R-:W-:Y:S05]  /*156c0*/  @!P0 NANOSLEEP.SYNCS 0x989680 ;  /* 0x009896800000895d */ /* 0x010fea0003900000 */
[----:B------:R-:W4:Y:S02]  /*156d0*/  @!P0 SYNCS.PHASECHK.TRANS64 P0, [R0+URZ+0x28860], R5 ;  /* 0x02886005000085a7 */ /* 0x000f24000800007f */
[----:B----4-:R-:W-:Y:S05]  /*156e0*/  @!P0 BRA `(.L_x_7668) ;  /* 0xfffffffc00f08947 */ /* 0x010fea000383ffff */
[----:B------:R-:W-:Y:S05]  /*156f0*/  BRA `(.L_x_7748) ;  /* 0xffffffcc00247947 */ /* 0x000fea000383ffff */
.L_x_7669:
[----:B------:R-:W-:Y:S01]  /*15700*/  BSSY B1, `(.L_x_7749) ;  /* 0x0000008000017945 */ /* 0x000fe20003800000 */
[----:B0-----:R-:W-:Y:S02]  /*15710*/  IMAD.MOV.U32 R13, RZ, RZ, R2 ;  /* 0x000000ffff0d7224 */ /* 0x001fe400078e0002 */
[----:B------:R-:W-:Y:S02]  /*15720*/  IMAD.MOV.U32 R12, RZ, RZ, RZ ;  /* 0x000000ffff0c7224 */ /* 0x000fe400078e00ff */
[----:B------:R-:W-:Y:S02]  /*15730*/  IMAD.MOV.U32 R11, RZ, RZ, 0x181f ;  /* 0x0000181fff0b7424 */ /* 0x000fe400078e00ff */
[----:B------:R-:W-:-:S07]  /*15740*/  IMAD.MOV.U32 R15, RZ, RZ, -0x1 ;  /* 0xffffffffff0f7424 */ /* 0x000fce00078e00ff */
[----:B--23--:R-:W-:Y:S05]  /*15750*/  WARPSYNC.COLLECTIVE R15, `(.L_x_7750) ;  /* 0x000000000f087348 */ /* 0x00cfea0003c00000 */
[----:B------:R0:W1:Y:S02]  /*15760*/  SHFL.IDX P6, R14, R13, R12, R11 ;  /* 0x0000000c0d0e7389 */ /* 0x00006400000c000b */
[----:B0123--:R-:W-:Y:S01]  /*15770*/  ENDCOLLECTIVE ;  /* 0x000000000000791b */ /* 0x00ffe20003800000 */
.L_x_7750:
[----:B------:R-:W-:Y:S05]  /*15780*/  BSYNC B1 ;  /* 0x0000000000017941 */ /* 0x000fea0003800000 */
.L_x_7749:
        /* <DEDUP_REMOVED lines=9> */
.L_x_7751:
[----:B------:R-:W-:Y:S02]  /*15820*/  IMAD.MOV.U32 R13, RZ, RZ, R2 ;  /* 0x000000ffff0d7224 */ /* 0x000fe400078e0002 */
[----:B------:R-:W-:Y:S01]  /*15830*/  IMAD.MOV.U32 R12, RZ, RZ, 0x1 ;  /* 0x00000001ff0c7424 */ /* 0x000fe200078e00ff */
[----:B------:R-:W-:-:S13]  /*15840*/  IADD3 R4, P0, R14, R3, RZ ;  /* 0x000000030e047210 */ /* 0x000fda0007f1e0ff */
[----:B------:R-:W-:Y:S05]  /*15850*/  WARPSYNC.COLLECTIVE R15, `(.L_x_7752) ;  /* 0x000000000f087348 */ /* 0x000fea0003c00000 */
[----:B------:R0:W1:Y:S02]  /*15860*/  SHFL.IDX P6, R14, R13, R12, R11 ;  /* 0x0000000c0d0e7389 */ /* 0x00006400000c000b */
[----:B01----:R-:W-:Y:S01]  /*15870*/  ENDCOLLECTIVE ;  /* 0x000000000000791b */ /* 0x003fe20003800000 */
.L_x_7752:
        /* <DEDUP_REMOVED lines=12> */
.L_x_7753:
        /* <DEDUP_REMOVED lines=10> */
.L_x_7754:
        /* <DEDUP_REMOVED lines=12> */
.L_x_7755:
        /* <DEDUP_REMOVED lines=10> */
.L_x_7756:
        /* <DEDUP_REMOVED lines=12> */
.L_x_7757:
        /* <DEDUP_REMOVED lines=10> */
.L_x_7758:
        /* <DEDUP_REMOVED lines=12> */
.L_x_7759:
        /* <DEDUP_REMOVED lines=10> */
.L_x_7760:
        /* <DEDUP_REMOVED lines=12> */
.L_x_7761:
        /* <DEDUP_REMOVED lines=10> */
.L_x_7762:
        /* <DEDUP_REMOVED lines=12> */
.L_x_7763:
        /* <DEDUP_REMOVED lines=10> */
.L_x_7764:
        /* <DEDUP_REMOVED lines=12> */
.L_x_7765:
[----:B------:R-:W-:Y:S01]  /*16180*/  @!PT LDS RZ, [RZ] ;  /* 0x00000000fffff984 */ /* 0x000fe20000000800 */
[----:B------:R-:W-:Y:S01]  /*16190*/  @!PT LDS RZ, [RZ] ;  /* 0x00000000fffff984 */ /* 0x000fe20000000800 */
[----:B------:R-:W-:Y:S01]  /*161a0*/  @!PT LDS RZ, [RZ] ;  /* 0x00000000fffff984 */ /* 0x000fe20000000800 */
[----:B------:R0:W-:Y:S01]  /*161b0*/  LDGSTS.E.BYPASS.LTC128B.128 [R7+0x7400], desc[UR48][R4.64+0x80], !P0 ;  /* 0x0740008004077fae */ /* 0x0001e2000c101d70 */
[----:B------:R-:W-:Y:S05]  /*161c0*/  BRA `(.L_x_7766) ;  /* 0xffffffc4006c7947 */ /* 0x000fea000383ffff */
.L_x_7675:
[----:B0-----:R0:W1:Y:S02]  /*161d0*/  SYNCS.PHASECHK.TRANS64.TRYWAIT P0, [R0+URZ+0x28860], R5 ;  /* 0x02886005000075a7 */ /* 0x001064000800017f */
[----:B-1----:R-:W-:Y:S05]  /*161e0*/  @!P0 NANOSLEEP.SYNCS 0x989680 ;  /* 0x009896800000895d */ /* 0x002fea0003900000 */
[----:B------:R-:W1:Y:S02]  /*161f0*/  @!P0 SYNCS.PHASECHK.TRANS64 P0, [R0+URZ+0x28860], R5 ;  /* 0x02886005000085a7 */ /* 0x000e64000800007f */
[----:B-1----:R-:W-:Y:S05]  /*16200*/  @!P0 BRA `(.L_x_7675) ;  /* 0xfffffffc00f08947 */ /* 0x002fea000383ffff */
[----:B------:R-:W-:Y:S05]  /*16210*/  BRA `(.L_x_7767) ;  /* 0xffffffc800547947 */ /* 0x000fea000383ffff */
.L_x_7676:
[----:B------:R-:W-:Y:S01]  /*16220*/  BSSY B0, `(.L_x_7768) ;  /* 0x0000008000007945 */ /* 0x000fe20003800000 */
[----:B------:R-:W-:Y:S02]  /*16230*/  IMAD.MOV.U32 R13, RZ, RZ, R2 ;  /* 0x000000ffff0d7224 */ /* 0x000fe400078e0002 */
[----:B------:R-:W-:Y:S02]  /*16240*/  IMAD.MOV.U32 R12, RZ, RZ, RZ ;  /* 0x000000ffff0c7224 */ /* 0x000fe400078e00ff */
[----:B------:R-:W-:Y:S02]  /*16250*/  IMAD.MOV.U32 R11, RZ, RZ, 0x181f ;  /* 0x0000181fff0b7424 */ /* 0x000fe400078e00ff */
[----:B------:R-:W-:-:S07]  /*16260*/  IMAD.MOV.U32 R15, RZ, RZ, -0x1 ;  /* 0xffffffffff0f7424 */ /* 0x000fce00078e00ff */
[----:B0-2---:R-:W-:Y:S05]  /*16270*/  WARPSYNC.COLLECTIVE R15, `(.L_x_7769) ;  /* 0x000000000f087348 */ /* 0x005fea0003c00000 */
[----:B------:R1:W3:Y:S02]  /*16280*/  SHFL.IDX P6, R14, R13, R12, R11 ;  /* 0x0000000c0d0e7389 */ /* 0x0002e400000c000b */
[----:B0123--:R-:W-:Y:S01]  /*16290*/  ENDCOLLECTIVE ;  /* 0x000000000000791b */ /* 0x00ffe20003800000 */
.L_x_7769:
[----:B------:R-:W-:Y:S05]  /*162a0*/  BSYNC B0 ;  /* 0x0000000000007941 */ /* 0x000fea0003800000 */
.L_x_7768:
        /* <DEDUP_REMOVED lines=9> */
.L_x_7770:
[----:B------:R-:W-:Y:S02]  /*16340*/  ULDC UR4, c[0x0][0x2f4] ;  /* 0x0000bd0000047ab9 */ /* 0x000fe40000000800 */
[----:B------:R-:W-:Y:S02]  /*16350*/  ISETP.GE.AND P0, PT, R25, UR4, PT ;  /* 0x0000000419007c0c */ /* 0x000fe4000bf06270 */
[----:B------:R-:W-:Y:S02]  /*16360*/  ISETP.GE.AND P1, PT, R26, UR4, PT ;  /* 0x000000041a007c0c */ /* 0x000fe4000bf26270 */
[C---:B------:R-:W-:Y:S02]  /*16370*/  ISETP.LT.OR P3, PT, R28.reuse, 0x1, P0 ;  /* 0x000000011c00780c */ /* 0x040fe40000761670 */
[----:B------:R-:W-:Y:S01]  /*16380*/  ISETP.LT.OR P2, PT, R28, 0x1, P1 ;  /* 0x000000011c00780c */ /* 0x000fe20000f41670 */
[----:B------:R-:W-:Y:S02]  /*16390*/  IMAD.MOV.U32 R13, RZ, RZ, R2 ;  /* 0x000000ffff0d7224 */ /* 0x000fe400078e0002 */
[----:B------:R-:W-:-:S02]  /*163a0*/  IMAD.MOV.U32 R12, RZ, RZ, 0x1 ;  /* 0x00000001ff0c7424 */ /* 0x000fc400078e00ff */
[----:B------:R-:W-:-:S08]  /*163b0*/  IMAD.MOV.U32 R4, RZ, RZ, R14 ;  /* 0x000000ffff047224 */ /* 0x000fd000078e000e */
[----:B------:R-:W-:Y:S05]  /*163c0*/  WARPSYNC.COLLECTIVE R15, `(.L_x_7771) ;  /* 0x000000000f087348 */ /* 0x000fea0003c00000 */
[----:B------:R0:W1:Y:S02]  /*163d0*/  SHFL.IDX P6, R14, R13, R12, R11 ;  /* 0x0000000c0d0e7389 */ /* 0x00006400000c000b */
[----:B01----:R-:W-:Y:S01]  /*163e0*/  ENDCOLLECTIVE ;  /* 0x000000000000791b */ /* 0x003fe20003800000 */
.L_x_7771:
        /* <DEDUP_REMOVED lines=13> */
.L_x_7772:
[----:B------:R-:W-:Y:S02]  /*164c0*/  IMAD.MOV.U32 R5, RZ, RZ, R19 ;  /* 0x000000ffff057224 */ /* 0x000fe400078e0013 */
[----:B------:R-:W-:Y:S02]  /*164d0*/  IMAD.MOV.U32 R13, RZ, RZ, R2 ;  /* 0x000000ffff0d7224 */ /* 0x000fe400078e0002 */
[----:B------:R-:W-:Y:S02]  /*164e0*/  IMAD.MOV.U32 R12, RZ, RZ, 0x2 ;  /* 0x00000002ff0c7424 */ /* 0x000fe400078e00ff */
[----:B------:R-:W-:-:S07]  /*164f0*/  IMAD.MOV.U32 R4, RZ, RZ, R14 ;  /* 0x000000ffff047224 */ /* 0x000fce00078e000e */
[----:B------:R-:W-:Y:S05]  /*16500*/  WARPSYNC.COLLECTIVE R15, `(.L_x_7773) ;  /* 0x000000000f087348 */ /* 0x000fea0003c00000 */
[----:B------:R0:W1:Y:S02]  /*16510*/  SHFL.IDX P6, R14, R13, R12, R11 ;  /* 0x0000000c0d0e7389 */ /* 0x00006400000c000b */
[----:B01----:R-:W-:Y:S01]  /*16520*/  ENDCOLLECTIVE ;  /* 0x000000000000791b */ /* 0x003fe20003800000 */
.L_x_7773:
        /* <DEDUP_REMOVED lines=13> */
.L_x_7774:
[----:B------:R-:W-:Y:S02]  /*16600*/  IMAD.MOV.U32 R5, RZ, RZ, R23 ;  /* 0x000000ffff057224 */ /* 0x000fe400078e0017 */
[----:B------:R-:W-:Y:S02]  /*16610*/  IMAD.MOV.U32 R13, RZ, RZ, R2 ;  /* 0x000000ffff0d7224 */ /* 0x000fe400078e0002 */
[----:B------:R-:W-:Y:S02]  /*16620*/  IMAD.MOV.U32 R12, RZ, RZ, 0x3 ;  /* 0x00000003ff0c7424 */ /* 0x000fe400078e00ff */
[----:B------:R-:W-:-:S07]  /*16630*/  IMAD.MOV.U32 R22, RZ, RZ, R14 ;  /* 0x000000ffff167224 */ /* 0x000fce00078e000e */
[----:B------:R-:W-:Y:S05]  /*16640*/  WARPSYNC.COLLECTIVE R15, `(.L_x_7775) ;  /* 0x000000000f087348 */ /* 0x000fea0003c00000 */
[----:B------:R0:W1:Y:S02]  /*16650*/  SHFL.IDX P6, R14, R13, R12, R11 ;  /* 0x0000000c0d0e7389 */ /* 0x00006400000c000b */
[----:B01----:R-:W-:Y:S01]  /*16660*/  ENDCOLLECTIVE ;  /* 0x000000000000791b */ /* 0x003fe20003800000 */
.L_x_7775:
        /* <DEDUP_REMOVED lines=14> */
.L_x_7776:
[----:B------:R-:W-:Y:S02]  /*16750*/  IMAD.MOV.U32 R5, RZ, RZ, R21 ;  /* 0x000000ffff057224 */ /* 0x000fe400078e0015 */
[----:B------:R-:W-:Y:S02]  /*16760*/  IMAD.MOV.U32 R13, RZ, RZ, R2 ;  /* 0x000000ffff0d7224 */ /* 0x000fe400078e0002 */
[----:B------:R-:W-:Y:S02]  /*16770*/  IMAD.MOV.U32 R12, RZ, RZ, 0x4 ;  /* 0x00000004ff0c7424 */ /* 0x000fe400078e00ff */
[----:B------:R-:W-:-:S07]  /*16780*/  IMAD.MOV.U32 R20, RZ, RZ, R14 ;  /* 0x000000ffff147224 */ /* 0x000fce00078e000e */
[----:B------:R-:W-:Y:S05]  /*16790*/  WARPSYNC.COLLECTIVE R15, `(.L_x_7777) ;  /* 0x000000000f087348 */ /* 0x000fea0003c00000 */
[----:B------:R0:W1:Y:S02]  /*167a0*/  SHFL.IDX P6, R14, R13, R12, R11 ;  /* 0x0000000c0d0e7389 */ /* 0x00006400000c000b */
[----:B01----:R-:W-:Y:S01]  /*167b0*/  ENDCOLLECTIVE ;  /* 0x000000000000791b */ /* 0x003fe20003800000 */
.L_x_7777:
        /* <DEDUP_REMOVED lines=14> */
.L_x_7778:
        /* <DEDUP_REMOVED lines=8> */
.L_x_7779:
        /* <DEDUP_REMOVED lines=14> */
.L_x_7780:
[----:B------:R-:W-:Y:S02]  /*16a00*/  IMAD.MOV.U32 R5, RZ, RZ, R19 ;  /* 0x000000ffff057224 */ /* 0x000fe400078e0013 */
[----:B------:R-:W-:Y:S02]  /*16a10*/  IMAD.MOV.U32 R13, RZ, RZ, R2 ;  /* 0x000000ffff0d7224 */ /* 0x000fe400078e0002 */
[----:B------:R-:W-:Y:S02]  /*16a20*/  IMAD.MOV.U32 R12, RZ, RZ, 0x6 ;  /* 0x00000006ff0c7424 */ /* 0x000fe400078e00ff */
[----:B------:R-:W-:-:S07]  /*16a30*/  IMAD.MOV.U32 R4, RZ, RZ, R14 ;  /* 0x000000ffff047224 */ /* 0x000fce00078e000e */
[----:B------:R-:W-:Y:S05]  /*16a40*/  WARPSYNC.COLLECTIVE R15, `(.L_x_7781) ;  /* 0x000000000f087348 */ /* 0x000fea0003c00000 */
[----:B------:R0:W1:Y:S02]  /*16a50*/  SHFL.IDX P6, R14, R13, R12, R11 ;  /* 0x0000000c0d0e7389 */ /* 0x00006400000c000b */
[----:B01----:R-:W-:Y:S01]  /*16a60*/  ENDCOLLECTIVE ;  /* 0x000000000000791b */ /* 0x003fe20003800000 */
.L_x_7781:
        /* <DEDUP_REMOVED lines=13> */
.L_x_7782:
[----:B------:R-:W-:Y:S02]  /*16b40*/  IMAD.MOV.U32 R5, RZ, RZ, R25 ;  /* 0x000000ffff057224 */ /* 0x000fe400078e0019 */
[----:B------:R-:W-:Y:S02]  /*16b50*/  IMAD.MOV.U32 R13, RZ, RZ, R2 ;  /* 0x000000ffff0d7224 */ /* 0x000fe400078e0002 */
[----:B------:R-:W-:Y:S02]  /*16b60*/  IMAD.MOV.U32 R12, RZ, RZ, 0x7 ;  /* 0x00000007ff0c7424 */ /* 0x000fe400078e00ff */
[----:B------:R-:W-:-:S07]  /*16b70*/  IMAD.MOV.U32 R30, RZ, RZ, R14 ;  /* 0x000000ffff1e7224 */ /* 0x000fce00078e000e */
[----:B------:R-:W-:Y:S05]  /*16b80*/  WARPSYNC.COLLECTIVE R15, `(.L_x_7783) ;  /* 0x000000000f087348 */ /* 0x000fea0003c00000 */
[----:B------:R0:W1:Y:S02]  /*16b90*/  SHFL.IDX P6, R14, R13, R12, R11 ;  /* 0x0000000c0d0e7389 */ /* 0x00006400000c000b */
[----:B01----:R-:W-:Y:S01]  /*16ba0*/  ENDCOLLECTIVE ;  /* 0x000000000000791b */ /* 0x003fe20003800000 */
.L_x_7783:
        /* <DEDUP_REMOVED lines=12> */
.L_x_7784:
[----:B------:R-:W-:Y:S05]  /*16c70*/  BRA `(.L_x_7785) ;  /* 0xffffffc000d07947 */ /* 0x000fea000383ffff */
.L_x_7679:
[----:B0-----:R0:W1:Y:S02]  /*16c80*/  SYNCS.PHASECHK.TRANS64.TRYWAIT P0, [R7+URZ+0x28820], R9 ;  /* 0x02882009070075a7 */ /* 0x001064000800017f */
[----:B-1----:R-:W-:Y:S05]  /*16c90*/  @!P0 NANOSLEEP.SYNCS 0x989680 ;  /* 0x009896800000895d */ /* 0x002fea0003900000 */
[----:B------:R-:W1:Y:S02]  /*16ca0*/  @!P0 SYNCS.PHASECHK.TRANS64 P0, [R7+URZ+0x28820], R9 ;  /* 0x02882009070085a7 */ /* 0x000e64000800007f */
[----:B-1----:R-:W-:Y:S05]  /*16cb0*/  @!P0 BRA `(.L_x_7679) ;  /* 0xfffffffc00f08947 */ /* 0x002fea000383ffff */
[----:B------:R-:W-:Y:S05]  /*16cc0*/  BRA `(.L_x_7786) ;  /* 0xffffffc400447947 */ /* 0x000fea000383ffff */
.L_x_7680:
[----:B------:R-:W-:Y:S01]  /*16cd0*/  BSSY B0, `(.L_x_7787) ;  /* 0x0000008000007945 */ /* 0x000fe20003800000 */
[----:B------:R-:W-:Y:S02]  /*16ce0*/  IMAD.MOV.U32 R13, RZ, RZ, R17 ;  /* 0x000000ffff0d7224 */ /* 0x000fe400078e0011 */
[----:B------:R-:W-:Y:S02]  /*16cf0*/  IMAD.MOV.U32 R12, RZ, RZ, RZ ;  /* 0x000000ffff0c7224 */ /* 0x000fe400078e00ff */
[----:B------:R-:W-:Y:S02]  /*16d00*/  IMAD.MOV.U32 R11, RZ, RZ, 0x1f ;  /* 0x0000001fff0b7424 */ /* 0x000fe400078e00ff */
[----:B------:R-:W-:-:S07]  /*16d10*/  IMAD.MOV.U32 R15, RZ, RZ, -0x1 ;  /* 0xffffffffff0f7424 */ /* 0x000fce00078e00ff */
[----:B0-2--5:R-:W-:Y:S05]  /*16d20*/  WARPSYNC.COLLECTIVE R15, `(.L_x_7788) ;  /* 0x000000000f087348 */ /* 0x025fea0003c00000 */
[----:B------:R1:W3:Y:S02]  /*16d30*/  SHFL.IDX P6, R14, R13, R12, R11 ;  /* 0x0000000c0d0e7389 */ /* 0x0002e400000c000b */
[----:B0123-5:R-:W-:Y:S01]  /*16d40*/  ENDCOLLECTIVE ;  /* 0x000000000000791b */ /* 0x02ffe20003800000 */
.L_x_7788:
[----:B------:R-:W-:Y:S05]  /*16d50*/  BSYNC B0 ;  /* 0x0000000000007941 */ /* 0x000fea0003800000 */
.L_x_7787:
[----:B------:R-:W-:Y:S05]  /*16d60*/  BRA `(.L_x_7789) ;  /* 0xffffffc400287947 */ /* 0x000fea000383ffff */
.L_x_7681:
[----:B------:R-:W-:Y:S01]  /*16d70*/  BSSY B0, `(.L_x_7790) ;  /* 0x0000006000007945 */ /* 0x000fe20003800000 */
[----:B------:R-:W-:-:S07]  /*16d80*/  IMAD.MOV.U32 R15, RZ, RZ, -0x1 ;  /* 0xffffffffff0f7424 */ /* 0x000fce00078e00ff */
[----:B012--5:R-:W-:Y:S05]  /*16d90*/  WARPSYNC.COLLECTIVE R15, `(.L_x_7791) ;  /* 0x000000000f0c7348 */ /* 0x027fea0003c00000 */
[----:B------:R-:W-:Y:S02]  /*16da0*/  ELECT P6, UR62, PT ;  /* 0x00000000003e782f */ /* 0x000fe400038c0000 */
[----:B------:R-:W-:Y:S01]  /*16db0*/  MOV R14, UR62 ;  /* 0x0000003e000e7c02 */ /* 0x000fe20008000f00 */
[----:B012--5:R-:W-:Y:S10]  /*16dc0*/  ENDCOLLECTIVE ;  /* 0x000000000000791b */ /* 0x027ff40003800000 */
.L_x_7791:
[----:B------:R-:W-:Y:S05]  /*16dd0*/  BSYNC B0 ;  /* 0x0000000000007941 */ /* 0x000fea0003800000 */
.L_x_7790:
[----:B------:R-:W-:Y:S05]  /*16de0*/  BRA `(.L_x_7792) ;  /* 0xffffffc4001c7947 */ /* 0x000fea000383ffff */
.L_x_7683:
[----:B---3--:R3:W4:Y:S02]  /*16df0*/  SYNCS.PHASECHK.TRANS64.TRYWAIT P1, [R5+URZ+0x28840], R2 ;  /* 0x02884002050075a7 */ /* 0x008724000802017f */
[----:B----4-:R-:W-:Y:S05]  /*16e00*/  @!P1 NANOSLEEP.SYNCS 0x989680 ;  /* 0x009896800000995d */ /* 0x010fea0003900000 */
[----:B------:R-:W4:Y:S02]  /*16e10*/  @!P1 SYNCS.PHASECHK.TRANS64 P1, [R5+URZ+0x28840], R2 ;  /* 0x02884002050095a7 */ /* 0x000f24000802007f */
[----:B----4-:R-:W-:Y:S05]  /*16e20*/  @!P1 BRA `(.L_x_7683) ;  /* 0xfffffffc00f09947 */ /* 0x010fea000383ffff */
[----:B------:R-:W-:Y:S05]  /*16e30*/  BRA `(.L_x_7793) ;  /* 0xffffffc4003c7947 */ /* 0x000fea000383ffff */
.L_x_7685:
[----:B0-----:R0:W4:Y:S02]  /*16e40*/  SYNCS.PHASECHK.TRANS64.TRYWAIT P1, [R7+URZ+0x28840], R0 ;  /* 0x02884000070075a7 */ /* 0x001124000802017f */
[----:B----4-:R-:W-:Y:S05]  /*16e50*/  @!P1 NANOSLEEP.SYNCS 0x989680 ;  /* 0x009896800000995d */ /* 0x010fea0003900000 */
[----:B------:R-:W4:Y:S02]  /*16e60*/  @!P1 SYNCS.PHASECHK.TRANS64 P1, [R7+URZ+0x28840], R0 ;  /* 0x02884000070095a7 */ /* 0x000f24000802007f */
[----:B----4-:R-:W-:Y:S05]  /*16e70*/  @!P1 BRA `(.L_x_7685) ;  /* 0xfffffffc00f09947 */ /* 0x010fea000383ffff */
[----:B------:R-:W-:Y:S05]  /*16e80*/  BRA `(.L_x_7794) ;  /* 0xffffffc400487947 */ /* 0x000fea000383ffff */
.L_x_7687:
[----:B----4-:R4:W0:Y:S02]  /*16e90*/  SYNCS.PHASECHK.TRANS64.TRYWAIT P1, [R5+URZ+0x28860], R2 ;  /* 0x02886002050075a7 */ /* 0x010824000802017f */
[----:B0-----:R-:W-:Y:S05]  /*16ea0*/  @!P1 NANOSLEEP.SYNCS 0x989680 ;  /* 0x009896800000995d */ /* 0x001fea0003900000 */
[----:B------:R-:W0:Y:S02]  /*16eb0*/  @!P1 SYNCS.PHASECHK.TRANS64 P1, [R5+URZ+0x28860], R2 ;  /* 0x02886002050095a7 */ /* 0x000e24000802007f */
[----:B0-----:R-:W-:Y:S05]  /*16ec0*/  @!P1 BRA `(.L_x_7687) ;  /* 0xfffffffc00f09947 */ /* 0x001fea000383ffff */
[----:B------:R-:W-:Y:S05]  /*16ed0*/  BRA `(.L_x_7795) ;  /* 0xffffffc400447947 */ /* 0x000fea000383ffff */
.L_x_7796:
        /* <DEDUP_REMOVED lines=10> */
.L_x_15990:


//--------------------- .text._ZN7cutlass13device_kernelIN5flash11enable_sm90INS1_16FlashAttnFwdSm90INS1_25CollectiveMainloopFwdSm90ILi2EN4cute5tupleIJNS5_1CILi1EEES8_S8_EEENS6_IJNS7_ILi128EEESA_SA_EEELi128ENS_6half_tEfNS_4arch4Sm90ELb0ELb1ELb0ELb1ELb1ELb0ELb0ELb1ELb1ELb1ELb1ELb0EEENS1_21CollectiveEpilogueFwdISB_S9_SC_SE_Li256ELb1ELb1ELb1ELb0EEENS1_36VarlenDynamicPersistentTileSchedulerILi128ELi128ELi256ELi128ELb1ELb1ELb1ELb1ELb0ELb1EEEEEEEEEvNT_6ParamsE --------------------------
	.section	.text._ZN7cutlass13device_kernelIN5flash11enable_sm90INS1_16FlashAttnFwdSm90INS1_25CollectiveMainloopFwdSm90ILi2EN4cute5tupleIJNS5_1CILi1EEES8_S8_EEENS6_IJNS7_ILi128EEESA_SA_EEELi128ENS_6half_tEfNS_4arch4Sm90ELb0ELb1ELb0ELb1ELb1ELb0ELb0ELb1ELb1ELb1ELb1ELb0EEENS1_21CollectiveEpilogueFwdISB_S9_SC_SE_Li256ELb1ELb1ELb1ELb0EEENS1_36VarlenDynamicPersistentTileSchedulerILi128ELi128ELi256ELi128ELb1ELb1ELb1ELb1ELb0ELb1EEEEEEEEEvNT_6ParamsE,"ax",@progbits
	.align	128
.text._ZN7cutlass13device_kernelIN5flash11enable_sm90INS1_16FlashAttnFwdSm90INS1_25CollectiveMainloopFwdSm90ILi2EN4cute5tupleIJNS5_1CILi1EEES8_S8_EEENS6_IJNS7_ILi128EEESA_SA_EEELi128ENS_6half_tEfNS_4arch4Sm90ELb0ELb1ELb0ELb1ELb1ELb0ELb0ELb1ELb1ELb1ELb1ELb0EEENS1_21CollectiveEpilogueFwdISB_S9_SC_SE_Li256ELb1ELb1ELb1ELb0EEENS1_36VarlenDynamicPersistentTileSchedulerILi128ELi128ELi256ELi128ELb1ELb1ELb1ELb1ELb0ELb1EEEEEEEEEvNT_6ParamsE:
        .type           _ZN7cutlass13device_kernelIN5flash11enable_sm90INS1_16FlashAttnFwdSm90INS1_25CollectiveMainloopFwdSm90ILi2EN4cute5tupleIJNS5_1CILi1EEES8_S8_EEENS6_IJNS7_ILi128EEESA_SA_EEELi128ENS_6half_tEfNS_4arch4Sm90ELb0ELb1ELb0ELb1ELb1ELb0ELb0ELb1ELb1ELb1ELb1ELb0EEENS1_21CollectiveEpilogueFwdISB_S9_SC_SE_Li256ELb1ELb1ELb1ELb0EEENS1_36VarlenDynamicPersistentTileSchedulerILi128ELi128ELi256ELi128ELb1ELb1ELb1ELb1ELb0ELb1EEEEEEEEEvNT_6ParamsE,@function
        .size           _ZN7cutlass13device_kernelIN5flash11enable_sm90INS1_16FlashAttnFwdSm90INS1_25CollectiveMainloopFwdSm90ILi2EN4cute5tupleIJNS5_1CILi1EEES8_S8_EEENS6_IJNS7_ILi128EEESA_SA_EEELi128ENS_6half_tEfNS_4arch4Sm90ELb0ELb1ELb0ELb1ELb1ELb0ELb0ELb1ELb1ELb1ELb1ELb0EEENS1_21CollectiveEpilogueFwdISB_S9_SC_SE_Li256ELb1ELb1ELb1ELb0EEENS1_36VarlenDynamicPersistentTileSchedulerILi128ELi128ELi256ELi128ELb1ELb1ELb1ELb1ELb0ELb1EEEEEEEEEvNT_6ParamsE,(.L_x_15991 - _ZN7cutlass13device_kernelIN5flash11enable_sm90INS1_16FlashAttnFwdSm90INS1_25CollectiveMainloopFwdSm90ILi2EN4cute5tupleIJNS5_1CILi1EEES8_S8_EEENS6_IJNS7_ILi128EEESA_SA_EEELi128ENS_6half_tEfNS_4arch4Sm90ELb0ELb1ELb0ELb1ELb1ELb0ELb0ELb1ELb1ELb1ELb1ELb0EEENS1_21CollectiveEpilogueFwdISB_S9_SC_SE_Li256ELb1ELb1ELb1ELb0EEENS1_36VarlenDynamicPersistentTileSchedulerILi128ELi128ELi256ELi128ELb1ELb1ELb1ELb1ELb0ELb1EEEEEEEEEvNT_6ParamsE)
        .other          _ZN7cutlass13device_kernelIN5flash11enable_sm90INS1_16FlashAttnFwdSm90INS1_25CollectiveMainloopFwdSm90ILi2EN4cute5tupleIJNS5_1CILi1EEES8_S8_EEENS6_IJNS7_ILi128EEESA_SA_EEELi128ENS_6half_tEfNS_4arch4Sm90ELb0ELb1ELb0ELb1ELb1ELb0ELb0ELb1ELb1ELb1ELb1ELb0EEENS1_21CollectiveEpilogueFwdISB_S9_SC_SE_Li256ELb1ELb1ELb1ELb0EEENS1_36VarlenDynamicPersistentTileSchedulerILi128ELi128ELi256ELi128ELb1ELb1ELb1ELb1ELb0ELb1EEEEEEEEEvNT_6ParamsE,@"STO_CUDA_ENTRY STV_DEFAULT"
_ZN7cutlass13device_kernelIN5flash11enable_sm90INS1_16FlashAttnFwdSm90INS1_25CollectiveMainloopFwdSm90ILi2EN4cute5tupleIJNS5_1CILi1EEES8_S8_EEENS6_IJNS7_ILi128EEESA_SA_EEELi128ENS_6half_tEfNS_4arch4Sm90ELb0ELb1ELb0ELb1ELb1ELb0ELb0ELb1ELb1ELb1ELb1ELb0EEENS1_21CollectiveEpilogueFwdISB_S9_SC_SE_Li256ELb1ELb1ELb1ELb0EEENS1_36VarlenDynamicPersistentTileSchedulerILi128ELi128ELi256ELi128ELb1ELb1ELb1ELb1ELb0ELb1EEEEEEEEEvNT_6ParamsE:
        /* <DEDUP_REMOVED lines=8> */
[----:B------:R-:W0:Y:S04]  /*0080*/  SHFL.IDX PT, R3, R2, RZ, 0x1f ;  /* 0x00001fff02037589 */ /* 0x000e2800000e0000 */
[----:B------:R-:W1:Y:S01]  /*0090*/  SHFL.IDX PT, R4, R4, RZ, 0x1f ;  /* 0x00001fff04047589 */ /* 0x000e6200000e0000 */
[C---:B0-----:R-:W-:Y:S02]  /*00a0*/  ISETP.NE.OR P0, PT, R3.reuse, RZ, !P0 ;  /* 0x000000ff0300720c */ /* 0x041fe40004705670 */
[----:B------:R-:W-:-:S11]  /*00b0*/  ISETP.NE.AND P1, PT, R3, RZ, PT ;  /* 0x000000ff0300720c */ /* 0x000fd60003f25270 */
[----:B------:R-:W-:Y:S01]  /*00c0*/  VOTEU.ALL UP0, P0 ;  /* 0x00000000003f7886 */ /* 0x000fe20000000000 */
[----:B------:R-:W-:-:S04]  /*00d0*/  VOTEU.ALL UP1, P0 ;  /* 0x00000000003f7886 */ /* 0x000fc80000020000 */
[----:B------:R-:W0:Y:S01]  /*00e0*/  @!UP0 S2UR UR8, SR_CgaCtaId ;  /* 0x00000000000889c3 */ /* 0x000e220000008800 */
[----:B------:R-:W-:Y:S01]  /*00f0*/  @!UP0 UMOV UR6, 0x400 ;  /* 0x0000040000068882 */ /* 0x000fe20000000000 */
[----:B------:R-:W-:-:S04]  /*0100*/  @!UP0 UIADD3 UR4, -UR4, 0x100000, URZ ;  /* 0x0010000004048890 */ /* 0x000fc8000fffe13f */
[----:B------:R-:W-:Y:S02]  /*0110*/  @!UP0 USHF.L.U32 UR5, UR4, 0xb, URZ ;  /* 0x0000000b04058899 */ /* 0x000fe4000800063f */
[----:B------:R-:W-:Y:S02]  /*0120*/  @!UP0 USHF.L.U32 UR4, UR4, 0x1, URZ ;  /* 0x0000000104048899 */ /* 0x000fe4000800063f */
[----:B0-----:R-:W-:Y:S02]  /*0130*/  @!UP0 ULEA UR8, UR8, UR6, 0x18 ;  /* 0x0000000608088291 */ /* 0x001fe4000f8ec03f */
        /* <DEDUP_REMOVED lines=25> */
.L_x_7797:
        /* <DEDUP_REMOVED lines=22> */
.L_x_7798:
        /* <DEDUP_REMOVED lines=18> */
.L_x_7799:
        /* <DEDUP_REMOVED lines=22> */
.L_x_7800:
        /* <DEDUP_REMOVED lines=23> */
.L_x_7801:
        /* <DEDUP_REMOVED lines=10> */
.L_x_7803:
[----:B------:R-:W-:-:S08]  /*08c0*/  NOP ;  /* 0x0000000000007918 */ /* 0x000fd00000000000 */
[----:B------:R-:W1:Y:S02]  /*08d0*/  USETMAXREG.TRY_ALLOC.CTAPOOL UP0, 0xe8 ;  /* 0x000000e8000079c8 */ /* 0x000e640008000600 */
[----:B-1----:R-:W-:-:S13]  /*08e0*/  PLOP3.LUT P0, PT, PT, PT, UP0, 0x80, 0x0 ;  /* 0x000000000000781c */ /* 0x002fda0003f0f008 */
[----:B------:R-:W-:Y:S05]  /*08f0*/  @!P0 BRA `(.L_x_7803) ;  /* 0xfffffffc00f08947 */ /* 0x000fea000383ffff */
[----:B------:R-:W-:Y:S01]  /*0900*/  LOP3.LUT R2, R0, 0xffffff80, RZ, 0xc0, !PT ;  /* 0xffffff8000027812 */ /* 0x000fe200078ec0ff */
[----:B------:R-:W1:Y:S08]  /*0910*/  S2UR UR5, SR_CgaCtaId ;  /* 0x00000000000579c3 */ /* 0x000e700000008800 */
[----:B------:R-:W-:Y:S06]  /*0920*/  BAR.ARV 0x8, 0x180 ;  /* 0x0206000000007b1d */ /* 0x000fec0000002000 */
[----:B------:R-:W-:Y:S01]  /*0930*/  ISETP.NE.AND P0, PT, R2, 0x80, PT ;  /* 0x000000800200780c */ /* 0x000fe20003f05270 */
[----:B------:R-:W-:-:S12]  /*0940*/  UMOV UR4, 0x400 ;  /* 0x0000040000047882 */ /* 0x000fd80000000000 */
[----:B------:R-:W-:Y:S06]  /*0950*/  @!P0 BAR.ARV 0x9, 0x100 ;  /* 0x0244000000008b1d */ /* 0x000fec0000002000 */
[----:B-1----:R-:W-:Y:S02]  /*0960*/  ULEA UR4, UR5, UR4, 0x18 ;  /* 0x0000000405047291 */ /* 0x002fe4000f8ec03f */
[----:B------:R-:W-:Y:S07]  /*0970*/  BAR.SYNC.DEFER_BLOCKING 0x5, 0x180 ;  /* 0x0146000000007b1d */ /* 0x000fee0000010000 */
[----:B------:R-:W1:Y:S01]  /*0980*/  LDS.128 R12, [UR4+0x288d0] ;  /* 0x0288d004ff0c7984 */ /* 0x000e620008000c00 */
[----:B------:R-:W-:Y:S01]  /*0990*/  ULDC UR4, c[0x0][0xc3c] ;  /* 0x00030f0000047ab9 */ /* 0x000fe20000000800 */
[----:B------:R-:W-:Y:S06]  /*09a0*/  BAR.ARV 0x4, 0x180 ;  /* 0x0106000000007b1d */ /* 0x000fec0000002000 */
[----:B-1----:R-:W-:-:S13]  /*09b0*/  ISETP.GE.AND P0, PT, R15, UR4, PT ;  /* 0x000000040f007c0c */ /* 0x002fda000bf06270 */
[----:B------:R-:W-:Y:S05]  /*09c0*/  @P0 EXIT ;  /* 0x000000000000094d */ /* 0x000fea0003800000 */
[----:B0-----:R-:W2:Y:S01]  /*09d0*/  LDL R3, [R1+0x18] ;  /* 0x0000180001037983 */ /* 0x001ea20000100800 */
[----:B------:R-:W-:Y:S01]  /*09e0*/  VIADD R222, R0, 0xffffff80 ;  /* 0xffffff8000de7836 */ /* 0x000fe20000000000 */
[----:B------:R-:W-:Y:S01]  /*09f0*/  R2UR UR6, R13 ;  /* 0x000000000d0672ca */ /* 0x000fe200000e0000 */
[----:B------:R-:W-:Y:S01]  /*0a00*/  UMOV UR61, URZ ;  /* 0x0000003f003d7c82 */ /* 0x000fe20008000000 */
[----:B------:R-:W-:Y:S01]  /*0a10*/  R2UR UR5, R14 ;  /* 0x000000000e0572ca */ /* 0x000fe200000e0000 */
[----:B------:R-:W-:Y:S01]  /*0a20*/  UMOV UR39, URZ ;  /* 0x0000003f00277c82 */ /* 0x000fe20008000000 */
[----:B------:R-:W-:Y:S01]  /*0a30*/  R2UR UR7, R15 ;  /* 0x000000000f0772ca */ /* 0x000fe200000e0000 */
[----:B------:R-:W-:Y:S01]  /*0a40*/  UMOV UR38, URZ ;  /* 0x0000003f00267c82 */ /* 0x000fe20008000000 */
[----:B--2---:R-:W-:Y:S02]  /*0a50*/  R2UR UR4, R3 ;  /* 0x00000000030472ca */ /* 0x004fe400000e0000 */
[----:B------:R-:W-:-:S04]  /*0a60*/  SHF.R.S32.HI R3, RZ, 0x1f, R222 ;  /* 0x0000001fff037819 */ /* 0x000fc800000114de */
[CC--:B------:R-:W-:Y:S02]  /*0a70*/  LEA.HI R5, R3.reuse, R222.reuse, RZ, 0x7 ;  /* 0x000000de03057211 */ /* 0x0c0fe400078f38ff */
[CC--:B------:R-:W-:Y:S02]  /*0a80*/  LEA.HI R0, R3.reuse, R222.reuse, RZ, 0x4 ;  /* 0x000000de03007211 */ /* 0x0c0fe400078f20ff */
[----:B------:R-:W-:Y:S02]  /*0a90*/  LEA.HI R2, R3, R222, RZ, 0x5 ;  /* 0x000000de03027211 */ /* 0x000fe400078f28ff */
[----:B------:R-:W-:Y:S01]  /*0aa0*/  LOP3.LUT R199, R5, 0xffffff80, RZ, 0xc0, !PT ;  /* 0xffffff8005c77812 */ /* 0x000fe200078ec0ff */
[----:B------:R-:W-:Y:S01]  /*0ab0*/  ULOP3.LUT UR4, UR4, 0x1, URZ, 0xfc, !UPT ;  /* 0x0000000104047892 */ /* 0x000fe2000f8efc3f */
[----:B------:R-:W-:Y:S01]  /*0ac0*/  SHF.R.S32.HI R9, RZ, 0x4, R0 ;  /* 0x00000004ff097819 */ /* 0x000fe20000011400 */
[----:B------:R-:W-:Y:S01]  /*0ad0*/  IMAD.SHL.U32 R2, R2, 0x20, RZ ;  /* 0x0000002002027824 */ /* 0x000fe200078e00ff */
[----:B------:R-:W-:Y:S01]  /*0ae0*/  LOP3.LUT R7, R0, 0x3fffff0, RZ, 0xc0, !PT ;  /* 0x03fffff000077812 */ /* 0x000fe200078ec0ff */
[----:B------:R-:W-:Y:S01]  /*0af0*/  IMAD.IADD R199, R222, 0x1, -R199 ;  /* 0x00000001dec77824 */ /* 0x000fe200078e0ac7 */
[----:B------:R-:W-:Y:S01]  /*0b00*/  LEA.HI R0, R0, R9, RZ, 0x1 ;  /* 0x0000000900007211 */ /* 0x000fe200078f08ff */
[----:B------:R-:W-:Y:S01]  /*0b10*/  IMAD.U32 R219, RZ, RZ, UR4 ;  /* 0x00000004ffdb7e24 */ /* 0x000fe2000f8e00ff */
[----:B------:R-:W-:Y:S01]  /*0b20*/  LOP3.LUT R2, R2, 0xfffffc00, RZ, 0xc0, !PT ;  /* 0xfffffc0002027812 */ /* 0x000fe200078ec0ff */
[----:B------:R-:W-:Y:S01]  /*0b30*/  IMAD.IADD R7, R222, 0x1, -R7 ;  /* 0x00000001de077824 */ /* 0x000fe200078e0a07 */
[----:B------:R-:W-:-:S02]  /*0b40*/  LOP3.LUT R0, R0, 0x1ffffffe, RZ, 0xc0, !PT ;  /* 0x1ffffffe00007812 */ /* 0x000fc400078ec0ff */
[----:B------:R-:W-:Y:S01]  /*0b50*/  SHF.R.S32.HI R4, RZ, 0x1f, R199 ;  /* 0x0000001fff047819 */ /* 0x000fe200000114c7 */
[----:B------:R-:W-:Y:S01]  /*0b60*/  IMAD R7, R7, 0x40, R2 ;  /* 0x0000004007077824 */ /* 0x000fe200078e0202 */
[----:B------:R-:W-:Y:S01]  /*0b70*/  LEA.HI R2, R3, R222, RZ, 0x2 ;  /* 0x000000de03027211 */ /* 0x000fe200078f10ff */
[----:B------:R-:W-:Y:S01]  /*0b80*/  IMAD.IADD R0, R9, 0x1, -R0 ;  /* 0x0000000109007824 */ /* 0x000fe200078e0a00 */
[----:B------:R-:W-:Y:S02]  /*0b90*/  LEA.HI R6, R4, R199, RZ, 0x2 ;  /* 0x000000c704067211 */ /* 0x000fe400078f10ff */
[----:B------:R-:W-:Y:S01]  /*0ba0*/  SHF.R.S32.HI R216, RZ, 0x7, R5 ;  /* 0x00000007ffd87819 */ /* 0x000fe20000011405 */
[----:B------:R-:W-:Y:S01]  /*0bb0*/  IMAD R218, R0, 0x8, R7 ;  /* 0x0000000800da7824 */ /* 0x000fe200078e0207 */
[--C-:B------:R-:W-:Y:S02]  /*0bc0*/  SHF.R.S32.HI R8, RZ, 0x2, R6.reuse ;  /* 0x00000002ff087819 */ /* 0x100fe40000011406 */
[----:B------:R-:W-:-:S02]  /*0bd0*/  SHF.R.S32.HI R11, RZ, 0x1f, R6 ;  /* 0x0000001fff0b7819 */ /* 0x000fc40000011406 */
[----:B------:R-:W-:Y:S02]  /*0be0*/  LOP3.LUT R7, R2, 0xfffffffc, RZ, 0xc0, !PT ;  /* 0xfffffffc02077812 */ /* 0x000fe400078ec0ff */
[----:B------:R-:W-:Y:S02]  /*0bf0*/  LEA.HI R5, R5, R216, RZ, 0x1 ;  /* 0x000000d805057211 */ /* 0x000fe400078f08ff */
[----:B------:R-:W-:Y:S01]  /*0c00*/  LEA.HI R3, R3, R222, RZ, 0x3 ;  /* 0x000000de03037211 */ /* 0x000fe200078f18ff */
[----:B------:R-:W-:Y:S01]  /*0c10*/  IMAD.IADD R0, R222, 0x1, -R7 ;  /* 0x00000001de007824 */ /* 0x000fe200078e0a07 */
[----:B------:R-:W-:Y:S02]  /*0c20*/  LEA.HI R11, R11, R8, RZ, 0x3 ;  /* 0x000000080b0b7211 */ /* 0x000fe400078f18ff */
[----:B------:R-:W-:Y:S02]  /*0c30*/  LOP3.LUT R7, R5, 0x3fffffe, RZ, 0xc0, !PT ;  /* 0x03fffffe05077812 */ /* 0x000fe400078ec0ff */
[----:B------:R-:W-:-:S02]  /*0c40*/  LOP3.LUT R5, R3, 0xfffffff8, RZ, 0xc0, !PT ;  /* 0xfffffff803057812 */ /* 0x000fc400078ec0ff */
[----:B------:R-:W-:Y:S01]  /*0c50*/  LOP3.LUT R6, R6, 0x7ffffffc, RZ, 0xc0, !PT ;  /* 0x7ffffffc06067812 */ /* 0x000fe200078ec0ff */
[----:B------:R-:W-:Y:S01]  /*0c60*/  IMAD.IADD R7, R216, 0x1, -R7 ;  /* 0x00000001d8077824 */ /* 0x000fe200078e0a07 */
[----:B------:R-:W-:Y:S01]  /*0c70*/  LOP3.LUT R11, R11, 0xfffffff8, RZ, 0xc0, !PT ;  /* 0xfffffff80b0b7812 */ /* 0x000fe200078ec0ff */
[----:B------:R-:W-:Y:S01]  /*0c80*/  IMAD.IADD R22, R222, 0x1, -R5 ;  /* 0x00000001de167824 */ /* 0x000fe200078e0a05 */
[----:B------:R-:W-:Y:S01]  /*0c90*/  LEA.HI R4, R4, R199, RZ, 0x5 ;  /* 0x000000c704047211 */ /* 0x000fe200078f28ff */
[----:B------:R-:W-:Y:S01]  /*0ca0*/  IMAD.IADD R6, R199, 0x1, -R6 ;  /* 0x00000001c7067824 */ /* 0x000fe200078e0a06 */
[----:B------:R-:W-:Y:S01]  /*0cb0*/  LEA.HI R2, R0, R0, RZ, 0x1 ;  /* 0x0000000000027211 */ /* 0x000fe200078f08ff */
[----:B------:R-:W-:Y:S01]  /*0cc0*/  IMAD.IADD R11, R8, 0x1, -R11 ;  /* 0x00000001080b7824 */ /* 0x000fe200078e0a0b */
[----:B------:R-:W-:Y:S01]  /*0cd0*/  SHF.R.S32.HI R4, RZ, 0x5, R4 ;  /* 0x00000005ff047819 */ /* 0x000fe20000011404 */
[----:B------:R-:W-:Y:S01]  /*0ce0*/  IMAD.SHL.U32 R18, R22, 0x8, RZ ;  /* 0x0000000816127824 */ /* 0x000fe200078e00ff */
[----:B------:R-:W-:Y:S01]  /*0cf0*/  LOP3.LUT R9, R2, 0x1ffffffe, RZ, 0xc0, !PT ;  /* 0x1ffffffe02097812 */ /* 0x000fe200078ec0ff */
[----:B------:R-:W-:Y:S01]  /*0d00*/  IMAD.SHL.U32 R16, R6, 0x2, RZ ;  /* 0x0000000206107824 */ /* 0x000fe200078e00ff */
[----:B------:R-:W-:Y:S01]  /*0d10*/  SHF.R.S32.HI R198, RZ, 0x3, R3 ;  /* 0x00000003ffc67819 */ /* 0x000fe20000011403 */
[----:B------:R-:W-:Y:S01]  /*0d20*/  IMAD R4, R4, 0x10, R11 ;  /* 0x0000001004047824 */ /* 0x000fe200078e020b */
[----:B------:R-:W-:Y:S01]  /*0d30*/  SHF.R.S32.HI R221, RZ, 0x1f, R18 ;  /* 0x0000001fffdd7819 */ /* 0x000fe20000011412 */
[----:B------:R-:W-:Y:S01]  /*0d40*/  VIADD R19, R18, 0x40 ;  /* 0x0000004012137836 */ /* 0x000fe20000000000 */
[----:B------:R-:W-:Y:S01]  /*0d50*/  SHF.R.S32.HI R215, RZ, 0x1f, R16 ;  /* 0x0000001fffd77819 */ /* 0x000fe20000011410 */
[----:B------:R-:W-:-:S02]  /*0d60*/  VIADD R197, R16, 0x8 ;  /* 0x0000000810c57836 */ /* 0x000fc40000000000 */
        /* <DEDUP_REMOVED lines=30> */
[----:B------:R-:W-:Y:S01]  /*0f50*/  IMAD R217, R7, 0x40, R4 ;  /* 0x0000004007d97824 */ /* 0x000fe200078e0204 */
[----:B------:R-:W-:-:S03]  /*0f60*/  SHF.R.S32.HI R200, RZ, 0x1f, R23 ;  /* 0x0000001fffc87819 */ /* 0x000fc60000011417 */
[----:B------:R-:W-:-:S07]  /*0f70*/  IMAD R17, R0, 0x8, R217 ;  /* 0x0000000800117824 */ /* 0x000fce00078e02d9 */
.L_x_7915:
        /* <DEDUP_REMOVED lines=11> */
[----:B012-4-:R-:W-:Y:S02]  /*1030*/  IMAD.U32 R2, RZ, RZ, UR8 ;  /* 0x00000008ff027e24 */ /* 0x017fe4000f8e00ff */
[----:B------:R-:W-:Y:S01]  /*1040*/  IMAD.U32 R3, RZ, RZ, UR9 ;  /* 0x00000009ff037e24 */ /* 0x000fe2000f8e00ff */
[----:B------:R-:W-:Y:S02]  /*1050*/  @UP1 ULDC.64 UR8, c[0x0][0xa18] ;  /* 0x0002860000081ab9 */ /* 0x000fe40000000a00 */
[----:B------:R-:W-:Y:S02]  /*1060*/  @UP1 UIMAD.WIDE UR8, UR7, 0x4, UR8 ;  /* 0x00000004070818a5 */ /* 0x000fe4000f8e0208 */
[----:B------:R-:W2:Y:S04]  /*1070*/  @P0 LDG.E R2, desc[UR36][R2.64] ;  /* 0x0000002402020981 */ /* 0x000ea8000c1e1900 */
[----:B---3--:R-:W-:-:S02]  /*1080*/  IMAD.U32 R4, RZ, RZ, UR8 ;  /* 0x00000008ff047e24 */ /* 0x008fc4000f8e00ff */
[----:B------:R-:W-:Y:S01]  /*1090*/  IMAD.U32 R5, RZ, RZ, UR9 ;  /* 0x00000009ff057e24 */ /* 0x000fe2000f8e00ff */
[----:B------:R-:W-:-:S04]  /*10a0*/  ULDC.64 UR8, c[0x0][0x418] ;  /* 0x0001060000087ab9 */ /* 0x000fc80000000a00 */
[----:B------:R-:W3:Y:S01]  /*10b0*/  @P2 LDG.E R4, desc[UR36][R4.64] ;  /* 0x0000002404042981 */ /* 0x000ee2000c1e1900 */
[----:B------:R-:W-:Y:S01]  /*10c0*/  UISETP.NE.U32.AND UP0, UPT, UR8, URZ, UPT ;  /* 0x0000003f0800728c */ /* 0x000fe2000bf05070 */
[----:B------:R-:W-:Y:S01]  /*10d0*/  UMOV UR41, URZ ;  /* 0x0000003f00297c82 */ /* 0x000fe20008000000 */
[----:B------:R-:W-:Y:S02]  /*10e0*/  ULOP3.LUT UR55, UR5, 0xffff, URZ, 0xc0, !UPT ;  /* 0x0000ffff05377892 */ /* 0x000fe4000f8ec03f */
[----:B------:R-:W-:-:S03]  /*10f0*/  UISETP.NE.AND.EX UP0, UPT, UR9, URZ, UPT, UP0 ;  /* 0x0000003f0900728c */ /* 0x000fc6000bf05300 */
[----:B------:R-:W-:Y:S01]  /*1100*/  ULDC.64 UR8, c[0x0][0xa20] ;  /* 0x0002880000087ab9 */ /* 0x000fe20000000a00 */
[----:B------:R-:W-:Y:S01]  /*1110*/  USEL UR4, UR4, 0x1, UP0 ;  /* 0x0000000104047887 */ /* 0x000fe20008000000 */
[----:B------:R-:W-:Y:S01]  /*1120*/  ISETP.NE.U32.AND P1, PT, RZ, UR8, PT ;  /* 0x00000008ff007c0c */ /* 0x000fe2000bf25070 */
[----:B------:R-:W-:Y:S02]  /*1130*/  ULDC UR8, c[0x0][0x2f0] ;  /* 0x0000bc0000087ab9 */ /* 0x000fe40000000800 */
[----:B------:R-:W-:Y:S01]  /*1140*/  UIMAD UR4, UR4, UR8, URZ ;  /* 0x00000008040472a4 */ /* 0x000fe2000f8e023f */
[----:B------:R-:W-:Y:S02]  /*1150*/  ISETP.NE.AND.EX P1, PT, RZ, UR9, PT, P1 ;  /* 0x00000009ff007c0c */ /* 0x000fe4000bf25310 */
        /* <DEDUP_REMOVED lines=17> */
.L_x_7804:
[----:B------:R-:W-:Y:S01]  /*1270*/  UMOV UR57, UR7 ;  /* 0x0000000700397c82 */ /* 0x000fe20008000000 */
        /* <DEDUP_REMOVED lines=8> */
.L_x_7805:
        /* <DEDUP_REMOVED lines=13> */
.L_x_7806:
[----:B------:R-:W-:Y:S01]  /*13d0*/  ULDC UR7, c[0x0][0x448] ;  /* 0x0001120000077ab9 */ /* 0x000fe20000000800 */
[----:B------:R-:W-:Y:S02]  /*13e0*/  USHF.L.U32 UR46, UR6, 0x7, URZ ;  /* 0x00000007062e7899 */ /* 0x000fe4000800063f */
[----:B------:R-:W-:Y:S02]  /*13f0*/  UISETP.NE.AND UP0, UPT, UR7, 0x1, UPT ;  /* 0x000000010700788c */ /* 0x000fe4000bf05270 */
[----:B------:R-:W-:Y:S01]  /*1400*/  UIADD3 UR10, UR46, 0x7f, URZ ;  /* 0x0000007f2e0a7890 */ /* 0x000fe2000fffe03f */
[----:B------:R-:W-:Y:S01]  /*1410*/  ULDC.64 UR6, c[0x0][0x9e0] ;  /* 0x0002780000067ab9 */ /* 0x000fe20000000a00 */
[----:B------:R-:W-:Y:S02]  /*1420*/  UP2UR UR50, UPR, URZ, 0x1 ;  /* 0x000000013f327883 */ /* 0x000fe40008000000 */
[----:B------:R-:W-:-:S05]  /*1430*/  UIADD3 UR41, -UR41, UR4, URZ ;  /* 0x0000000429297290 */ /* 0x000fca000fffe13f */
[----:B------:R-:W-:Y:S01]  /*1440*/  @UP0 ULDC UR8, c[0x0][0x44c] ;  /* 0x0001130000080ab9 */ /* 0x000fe20000000800 */
[----:B------:R-:W-:Y:S01]  /*1450*/  @UP0 ULDC UR11, c[0x0][0x450] ;  /* 0x00011400000b0ab9 */ /* 0x000fe20000000800 */
[----:B------:R-:W-:Y:S02]  /*1460*/  UIMAD.WIDE.U32 UR8, UR10, UR8, URZ ;  /* 0x000000080a0872a5 */ /* 0x000fe4000f8e003f */
        /* <DEDUP_REMOVED lines=18> */
.L_x_7808:
[----:B------:R-:W-:-:S11]  /*1590*/  UISETP.NE.AND UP0, UPT, UR7, 0x1, UPT ;  /* 0x000000010700788c */ /* 0x000fd6000bf05270 */
[----:B------:R-:W-:Y:S02]  /*15a0*/  @UP0 ULDC.64 UR10, c[0x0][0x9e8] ;  /* 0x00027a00000a0ab9 */ /* 0x000fe40000000a00 */
[----:B------:R-:W-:-:S04]  /*15b0*/  UIMAD.WIDE.U32 UR8, UR4, UR10, URZ ;  /* 0x0000000a040872a5 */ /* 0x000fc8000f8e003f */
[----:B------:R-:W-:-:S12]  /*15c0*/  @UP0 USHF.R.U32.HI UR4, URZ, UR11, UR9 ;  /* 0x0000000b3f040299 */ /* 0x000fd80008011609 */
.L_x_7809:
[----:B------:R-:W-:-:S04]  /*15d0*/  UIMAD UR4, UR4, UR7, UR7 ;  /* 0x00000007040472a4 */ /* 0x000fc8000f8e0207 */
[----:B------:R-:W-:-:S04]  /*15e0*/  UISETP.LT.AND UP0, UPT, UR6, UR4, UPT ;  /* 0x000000040600728c */ /* 0x000fc8000bf01270 */
[----:B------:R-:W-:-:S12]  /*15f0*/  USEL UR6, UR6, UR4, UP0 ;  /* 0x0000000406067287 */ /* 0x000fd80008000000 */
.L_x_7807:
[----:B------:R-:W-:Y:S02]  /*1600*/  UISETP.NE.AND UP0, UPT, UR50, URZ, UPT ;  /* 0x0000003f3200728c */ /* 0x000fe4000bf05270 */
[----:B------:R-:W-:Y:S02]  /*1610*/  UIADD3 UR4, UR41, 0x7f, URZ ;  /* 0x0000007f29047890 */ /* 0x000fe4000fffe03f */
[----:B------:R-:W-:Y:S02]  /*1620*/  UIADD3 UR10, UR6, 0x7f, URZ ;  /* 0x0000007f060a7890 */ /* 0x000fe4000fffe03f */
[----:B------:R-:W-:Y:S02]  /*1630*/  UISETP.GE.AND UP1, UPT, UR7, 0x1, UPT ;  /* 0x000000010700788c */ /* 0x000fe4000bf26270 */
[----:B------:R-:W-:Y:S02]  /*1640*/  USHF.R.S32.HI UR6, URZ, 0x1f, UR4 ;  /* 0x0000001f3f067899 */ /* 0x000fe40008011404 */
[----:B------:R-:W-:Y:S01]  /*1650*/  USHF.R.S32.HI UR11, URZ, 0x1f, UR10 ;  /* 0x0000001f3f0b7899 */ /* 0x000fe2000801140a */
[----:B------:R-:W-:Y:S01]  /*1660*/  @UP0 ULDC UR8, c[0x0][0x44c] ;  /* 0x0001130000080ab9 */ /* 0x000fe20000000800 */
[----:B------:R-:W-:Y:S01]  /*1670*/  ULEA.HI UR6, UR6, UR4, URZ, 0x7 ;  /* 0x0000000406067291 */ /* 0x000fe2000f8f383f */
[----:B------:R-:W-:Y:S01]  /*1680*/  PLOP3.LUT P0, PT, PT, PT, UP1, 0x40, 0x0 ;  /* 0x000000000000781c */ /* 0x000fe20003f0e818 */
[----:B------:R-:W-:-:S02]  /*1690*/  UIMAD.WIDE.U32 UR8, UR46, UR8, URZ ;  /* 0x000000082e0872a5 */ /* 0x000fc4000f8e003f */
[----:B------:R-:W-:Y:S01]  /*16a0*/  ULEA.HI UR11, UR11, UR10, URZ, 0x7 ;  /* 0x0000000a0b0b7291 */ /* 0x000fe2000f8f383f */
[----:B------:R-:W-:Y:S01]  /*16b0*/  @UP0 ULDC UR13, c[0x0][0x450] ;  /* 0x00011400000d0ab9 */ /* 0x000fe20000000800 */
[----:B------:R-:W-:Y:S01]  /*16c0*/  UMOV UR12, UR46 ;  /* 0x0000002e000c7c82 */ /* 0x000fe20008000000 */
[----:B------:R-:W-:Y:S02]  /*16d0*/  UIADD3 UR44, UR41, -UR42, URZ ;  /* 0x8000002a292c7290 */ /* 0x000fe4000fffe03f */
[----:B------:R-:W-:Y:S02]  /*16e0*/  USHF.R.S32.HI UR6, URZ, 0x7, UR6 ;  /* 0x000000073f067899 */ /* 0x000fe40008011406 */
[----:B------:R-:W-:Y:S02]  /*16f0*/  USHF.R.S32.HI UR11, URZ, 0x7, UR11 ;  /* 0x000000073f0b7899 */ /* 0x000fe4000801140b */
[----:B------:R-:W-:Y:S02]  /*1700*/  @UP0 USHF.R.U32.HI UR12, URZ, UR13, UR9 ;  /* 0x0000000d3f0c0299 */ /* 0x000fe40008011609 */
[----:B------:R-:W-:-:S02]  /*1710*/  UISETP.LT.AND UP0, UPT, UR6, UR11, UPT ;  /* 0x0000000b0600728c */ /* 0x000fc4000bf01270 */
[----:B------:R-:W-:Y:S01]  /*1720*/  UIADD3 UR4, UR44, UR12, URZ ;  /* 0x0000000c2c047290 */ /* 0x000fe2000fffe03f */
[----:B------:R-:W-:Y:S01]  /*1730*/  ULDC UR10, c[0x0][0x9dc] ;  /* 0x00027700000a7ab9 */ /* 0x000fe20000000800 */
        /* <DEDUP_REMOVED lines=13> */
.L_x_7811:
[----:B------:R-:W-:-:S11]  /*1810*/  UISETP.NE.AND UP0, UPT, UR7, 0x1, UPT ;  /* 0x000000010700788c */ /* 0x000fd6000bf05270 */
[----:B------:R-:W-:Y:S02]  /*1820*/  @UP0 ULDC.64 UR12, c[0x0][0x9e8] ;  /* 0x00027a00000c0ab9 */ /* 0x000fe40000000a00 */
[----:B------:R-:W-:-:S04]  /*1830*/  UIMAD.WIDE.U32 UR8, UR4, UR12, URZ ;  /* 0x0000000c040872a5 */ /* 0x000fc8000f8e003f */
[----:B------:R-:W-:-:S12]  /*1840*/  @UP0 USHF.R.U32.HI UR4, URZ, UR13, UR9 ;  /* 0x0000000d3f040299 */ /* 0x000fd80008011609 */
.L_x_7812:
[----:B------:R-:W-:-:S04]  /*1850*/  UIMAD UR4, UR4, UR7, URZ ;  /* 0x00000007040472a4 */ /* 0x000fc8000f8e023f */
[----:B------:R-:W-:-:S04]  /*1860*/  UISETP.LT.AND UP0, UPT, UR10, UR4, UPT ;  /* 0x000000040a00728c */ /* 0x000fc8000bf01270 */
[----:B------:R-:W-:-:S12]  /*1870*/  USEL UR10, UR10, UR4, !UP0 ;  /* 0x000000040a0a7287 */ /* 0x000fd8000c000000 */
.L_x_7810:
        /* <DEDUP_REMOVED lines=13> */
[----:B------:R-:W-:-:S10]  /*1950*/  USHF.R.U32.HI UR54, URZ, 0x10, UR5 ;  /* 0x000000103f367899 */ /* 0x000fd40008011605 */
[----:B------:R-:W-:Y:S05]  /*1960*/  @!P0 BRA `(.L_x_7813) ;  /* 0x0000000000948947 */ /* 0x000fea0003800000 */
[----:B------:R-:W-:Y:S01]  /*1970*/  UISETP.NE.AND UP0, UPT, UR54, URZ, UPT ;  /* 0x0000003f3600728c */ /* 0x000fe2000bf05270 */
[----:B------:R-:W-:-:S03]  /*1980*/  ULDC UR4, c[0x0][0x9f0] ;  /* 0x00027c0000047ab9 */ /* 0x000fc60000000800 */
[----:B------:R-:W-:-:S04]  /*1990*/  USEL UR10, UR54, UR4, UP0 ;  /* 0x00000004360a7287 */ /* 0x000fc80008000000 */
[----:B------:R-:W-:Y:S02]  /*19a0*/  UIADD3 UR4, UR10, -0x1, UR6 ;  /* 0xffffffff0a047890 */ /* 0x000fe4000fffe006 */
[----:B------:R-:W-:Y:S02]  /*19b0*/  IMAD.U32 R3, RZ, RZ, UR10 ;  /* 0x0000000aff037e24 */ /* 0x000fe4000f8e00ff */
[----:B------:R-:W-:-:S03]  /*19c0*/  UIADD3 UR7, -UR52, UR4, URZ ;  /* 0x0000000434077290 */ /* 0x000fc6000fffe13f */
[-C--:B------:R-:W-:Y:S01]  /*19d0*/  IABS R0, R3.reuse ;  /* 0x0000000300007213 */ /* 0x080fe20000000000 */
        /* <DEDUP_REMOVED lines=30> */
.L_x_7813:
[----:B------:R-:W-:Y:S01]  /*1bc0*/  UIMAD UR52, UR56, UR4, UR52 ;  /* 0x00000004383472a4 */ /* 0x000fe2000f8e0234 */
[----:B------:R-:W-:Y:S01]  /*1bd0*/  IMAD.U32 R90, RZ, RZ, UR6 ;  /* 0x00000006ff5a7e24 */ /* 0x000fe2000f8e00ff */
[----:B------:R-:W-:Y:S01]  /*1be0*/  PLOP3.LUT P0, PT, PT, PT, PT, 0x80, 0x0 ;  /* 0x000000000000781c */ /* 0x000fe20003f0f070 */
[----:B------:R-:W-:Y:S01]  /*1bf0*/  IMAD.U32 R3, RZ, RZ, UR4 ;  /* 0x00000004ff037e24 */ /* 0x000fe2000f8e00ff */
[----:B------:R-:W-:Y:S02]  /*1c00*/  CS2R R20, SRZ ;  /* 0x0000000000147805 */ /* 0x000fe4000001ff00 */
[----:B------:R-:W-:Y:S02]  /*1c10*/  CS2R R150, SRZ ;  /* 0x0000000000967805 */ /* 0x000fe4000001ff00 */
[----:B------:R-:W-:Y:S02]  /*1c20*/  CS2R R148, SRZ ;  /* 0x0000000000947805 */ /* 0x000fe4000001ff00 */
[----:B------:R-:W-:-:S02]  /*1c30*/  CS2R R146, SRZ ;  /* 0x0000000000927805 */ /* 0x000fc4000001ff00 */
[----:B------:R-:W-:Y:S02]  /*1c40*/  VIADDMNMX R90, R3, UR52, R90, PT ;  /* 0x00000034035a7c46 */ /* 0x000fe4000b80015a */
[----:B------:R-:W-:Y:S02]  /*1c50*/  CS2R R144, SRZ ;  /* 0x0000000000907805 */ /* 0x000fe4000001ff00 */
[----:B------:R-:W-:Y:S02]  /*1c60*/  CS2R R142, SRZ ;  /* 0x00000000008e7805 */ /* 0x000fe4000001ff00 */
[----:B------:R-:W-:Y:S02]  /*1c70*/  CS2R R140, SRZ ;  /* 0x00000000008c7805 */ /* 0x000fe4000001ff00 */
[----:B------:R-:W-:Y:S02]  /*1c80*/  ISETP.GT.AND P1, PT, R90, UR52, PT ;  /* 0x000000345a007c0c */ /* 0x000fe4000bf24270 */
        /* <DEDUP_REMOVED lines=58> */
.L_x_7815:
[----:B------:R-:W-:Y:S01]  /*2030*/  ULEA.HI UR4, UR61, UR61, URZ, 0x1 ;  /* 0x0000003d3d047291 */ /* 0x000fe2000f8f083f */
[----:B------:R-:W-:-:S03]  /*2040*/  R2UR UR5, R219 ;  /* 0x00000000db0572ca */ /* 0x000fc600000e0000 */
[----:B------:R-:W-:-:S04]  /*2050*/  ULOP3.LUT UR4, UR4, 0xfffffffe, URZ, 0xc0, !UPT ;  /* 0xfffffffe04047892 */ /* 0x000fc8000f8ec03f */
[----:B------:R-:W-:-:S06]  /*2060*/  UIADD3 UR4, UR61, -UR4, URZ ;  /* 0x800000043d047290 */ /* 0x000fcc000fffe03f */
[----:B------:R-:W-:Y:S02]  /*2070*/  IMAD.U32 R0, RZ, RZ, UR4 ;  /* 0x00000004ff007e24 */ /* 0x000fe4000f8e00ff */
[----:B------:R-:W-:-:S03]  /*2080*/  IMAD.U32 R2, RZ, RZ, UR5 ;  /* 0x00000005ff027e24 */ /* 0x000fc6000f8e00ff */
[----:B------:R-:W-:Y:S02]  /*2090*/  SHF.L.U32 R0, R0, 0x1f, RZ ;  /* 0x0000001f00007819 */ /* 0x000fe400000006ff */
[----:B------:R-:W-:Y:S02]  /*20a0*/  ISETP.NE.AND P0, PT, R2, 0x3, PT ;  /* 0x000000030200780c */ /* 0x000fe40003f05270 */
[----:B------:R-:W0:Y:S02]  /*20b0*/  SYNCS.PHASECHK.TRANS64.TRYWAIT P1, [UR40+0x28800], R0 ;  /* 0x02880000ff0075a7 */ /* 0x000e240008020168 */
[----:B0-----:R-:W-:Y:S09]  /*20c0*/  @!P1 BRA `(.L_x_7816) ;  /* 0x0000015800209947 */ /* 0x001ff20003800000 */
.L_x_8012:
[----:B------:R-:W-:Y:S05]  /*20d0*/  @!P0 BRA `(.L_x_7817) ;  /* 0x0000000000048947 */ /* 0x000fea0003800000 */
[----:B------:R-:W-:Y:S01]  /*20e0*/  BPT.TRAP 0x1 ;  /* 0x000000040000795c */ /* 0x000fe20000300000 */
.L_x_7817:
[----:B0-----:R-:W-:Y:S02]  /*20f0*/  IMAD.U32 R3, RZ, RZ, UR38 ;  /* 0x00000026ff037e24 */ /* 0x001fe4000f8e00ff */
[----:B------:R-:W-:-:S03]  /*2100*/  IMAD.U32 R0, RZ, RZ, UR39 ;  /* 0x00000027ff007e24 */ /* 0x000fc6000f8e00ff */
[----:B------:R-:W-:Y:S02]  /*2110*/  LEA R3, R3, UR40, 0x3 ;  /* 0x0000002803037c11 */ /* 0x000fe4000f8e18ff */
[----:B------:R-:W-:-:S04]  /*2120*/  SHF.L.U32 R0, R0, 0x1f, RZ ;  /* 0x0000001f00007819 */ /* 0x000fc800000006ff */
[----:B------:R0:W1:Y:S01]  /*2130*/  SYNCS.PHASECHK.TRANS64.TRYWAIT P1, [R3+URZ+0x28830], R0 ;  /* 0x02883000030075a7 */ /* 0x000062000802017f */
[----:B------:R-:W-:Y:S05]  /*2140*/  @!P0 BRA `(.L_x_7818) ;  /* 0x0000000000048947 */ /* 0x000fea0003800000 */
[----:B------:R-:W-:Y:S01]  /*2150*/  BPT.TRAP 0x1 ;  /* 0x000000040000795c */ /* 0x000fe20000300000 */
.L_x_7818:
[----:B-1----:R-:W-:Y:S05]  /*2160*/  @P1 BRA `(.L_x_7819) ;  /* 0x0000000000081947 */ /* 0x002fea0003800000 */
[----:B------:R-:W1:Y:S02]  /*2170*/  SYNCS.PHASECHK.TRANS64.TRYWAIT P1, [R3+URZ+0x28830], R0 ;  /* 0x02883000030075a7 */ /* 0x000e64000802017f */
[----:B-1----:R-:W-:Y:S05]  /*2180*/  @!P1 BRA `(.L_x_7820) ;  /* 0x0000015800089947 */ /* 0x002fea0003800000 */
.L_x_7819:
        /* <DEDUP_REMOVED lines=63> */
.L_x_7821:
[----:B------:R-:W-:Y:S01]  /*2580*/  UISETP.NE.AND UP1, UPT, UR50, URZ, UPT ;  /* 0x0000003f3200728c */ /* 0x000fe2000bf25270 */
[----:B01----:R-:W-:Y:S01]  /*2590*/  VIADD R0, R17, UR46 ;  /* 0x0000002e11007c36 */ /* 0x003fe20008000000 */
[----:B------:R-:W-:Y:S01]  /*25a0*/  R2UR UR6, R3 ;  /* 0x00000000030672ca */ /* 0x000fe200000e0000 */
[----:B------:R-:W-:Y:S01]  /*25b0*/  IMAD.MOV.U32 R3, RZ, RZ, -0x80 ;  /* 0xffffff80ff037424 */ /* 0x000fe200078e00ff */
[----:B------:R-:W-:Y:S01]  /*25c0*/  UISETP.NE.AND UP0, UPT, UR43, URZ, UPT ;  /* 0x0000003f2b00728c */ /* 0x000fe2000bf05270 */
[C---:B------:R-:W-:Y:S01]  /*25d0*/  LEA R6, R90.reuse, 0xffffff80, 0x7 ;  /* 0xffffff805a067811 */ /* 0x040fe200078e38ff */
[----:B------:R-:W-:Y:S01]  /*25e0*/  ULDC UR59, c[0x0][0x9dc] ;  /* 0x00027700003b7ab9 */ /* 0x000fe20000000800 */
[----:B------:R-:W-:Y:S01]  /*25f0*/  PLOP3.LUT P1, PT, PT, PT, UP1, 0x80, 0x0 ;  /* 0x000000000000781c */ /* 0x000fe20003f2f018 */
[----:B------:R-:W-:Y:S01]  /*2600*/  IMAD R7, R90, R3, 0x80 ;  /* 0x000000805a077424 */ /* 0x000fe200078e0203 */
[----:B------:R-:W-:Y:S01]  /*2610*/  PLOP3.LUT P2, PT, PT, PT, UP1, 0x80, 0x0 ;  /* 0x000000000000781c */ /* 0x000fe20003f4f018 */
[----:B------:R-:W-:Y:S01]  /*2620*/  IMAD.U32 R3, RZ, RZ, UR42 ;  /* 0x0000002aff037e24 */ /* 0x000fe2000f8e00ff */
[----:B------:R-:W-:Y:S01]  /*2630*/  @UP1 ULDC UR7, c[0x0][0x44c] ;  /* 0x0001130000071ab9 */ /* 0x000fe20000000800 */
[----:B------:R-:W-:Y:S01]  /*2640*/  ULDC UR14, c[0x0][0x9e0] ;  /* 0x00027800000e7ab9 */ /* 0x000fe20000000800 */
[----:B------:R-:W-:-:S02]  /*2650*/  IADD3 R8, -R16, UR41, R7 ;  /* 0x0000002910087c10 */ /* 0x000fc4000fffe107 */
[----:B------:R-:W-:-:S04]  /*2660*/  UIADD3 UR6, UR6, 0x28840, URZ ;  /* 0x0002884006067890 */ /* 0x000fc8000fffe03f */
[----:B------:R-:W-:Y:S01]  /*2670*/  UPRMT UR6, UR53, 0x654, UR6 ;  /* 0x0000065435067896 */ /* 0x000fe20008000006 */
[----:B------:R-:W-:Y:S01]  /*2680*/  @P1 IMAD.HI.U32 R2, R0, UR7, RZ ;  /* 0x0000000700021c27 */ /* 0x000fe2000f8e00ff */
[----:B------:R-:W-:Y:S01]  /*2690*/  @UP1 ULDC UR7, c[0x0][0x450] ;  /* 0x0001140000071ab9 */ /* 0x000fe20000000800 */
[----:B------:R-:W-:-:S03]  /*26a0*/  PLOP3.LUT P1, PT, PT, PT, UP0, 0x40, 0x0 ;  /* 0x000000000000781c */ /* 0x000fc60003f2e808 */
        /* <DEDUP_REMOVED lines=25> */
.L_x_7824:
[----:B------:R-:W-:Y:S02]  /*2840*/  ULDC UR6, c[0x0][0x9e4] ;  /* 0x0002790000067ab9 */ /* 0x000fe40000000800 */
[----:B------:R-:W-:-:S05]  /*2850*/  IMAD.U32 R11, RZ, RZ, UR6 ;  /* 0x00000006ff0b7e24 */ /* 0x000fca000f8e00ff */
[----:B------:R-:W-:-:S13]  /*2860*/  ISETP.NE.AND P1, PT, R11, 0x1, PT ;  /* 0x000000010b00780c */ /* 0x000fda0003f25270 */
[----:B------:R-:W0:Y:S02]  /*2870*/  @P1 LDC.64 R12, c[0x0][0x9e8] ;  /* 0x00027a00ff0c1b82 */ /* 0x000e240000000a00 */
[----:B0-----:R-:W-:-:S05]  /*2880*/  @P1 IMAD.HI.U32 R4, R5, R12, RZ ;  /* 0x0000000c05041227 */ /* 0x001fca00078e00ff */
[----:B------:R-:W-:-:S07]  /*2890*/  @P1 SHF.R.U32.HI R5, RZ, R13, R4 ;  /* 0x0000000dff051219 */ /* 0x000fce0000011604 */
.L_x_7825:
[----:B------:R-:W-:Y:S05]  /*28a0*/  BSYNC B0 ;  /* 0x0000000000007941 */ /* 0x000fea0003800000 */
.L_x_7823:
[----:B------:R-:W-:-:S04]  /*28b0*/  IMAD R5, R5, R11, -R6 ;  /* 0x0000000b05057224 */ /* 0x000fc800078e0a06 */
[----:B------:R-:W-:-:S05]  /*28c0*/  IMAD.IADD R5, R5, 0x1, -R16 ;  /* 0x0000000105057824 */ /* 0x000fca00078e0a10 */
[----:B------:R-:W-:Y:S02]  /*28d0*/  VIADDMNMX R2, R5, R11, R2, PT ;  /* 0x0000000b05027246 */ /* 0x000fe40003800102 */
[----:B------:R-:W-:-:S07]  /*28e0*/  VIMNMX R3, R3, R5, !PT ;  /* 0x0000000503037248 */ /* 0x000fce0007fe0100 */
.L_x_7822:
        /* <DEDUP_REMOVED lines=151> */
[----:B------:R-:W-:Y:S02]  /*3260*/  ISETP.GE.AND P6, PT, R7, 0x7a, PT ;  /* 0x0000007a0700780c */ /* 0x000fe40003fc6270 */
[----:B------:R-:W0:Y:S02]  /*3270*/  SHFL.IDX PT, R7, R0, 0x1, 0x1c1f ;  /* 0x003c1f0000077f89 */ /* 0x000e2400000e0000 */
[----:B------:R-:W-:Y:S02]  /*3280*/  P2R R24, PR, RZ, 0x40 ;  /* 0x00000040ff187803 */ /* 0x000fe40000000000 */
[----:B------:R-:W-:-:S04]  /*3290*/  ISETP.GT.AND P6, PT, R3, 0x79, !P6 ;  /* 0x000000790300780c */ /* 0x000fc800077c4270 */
[----:B------:R-:W-:-:S04]  /*32a0*/  ISETP.LT.OR P6, PT, R2, 0x7a, P6 ;  /* 0x0000007a0200780c */ /* 0x000fc800037c1670 */
[----:B------:R-:W-:Y:S02]  /*32b0*/  FSEL R85, R85, -INF , !P6 ;  /* 0xff80000055557808 */ /* 0x000fe40007000000 */
[----:B------:R-:W-:Y:S02]  /*32c0*/  PLOP3.LUT P6, PT, PT, PT, UP0, 0x40, 0x0 ;  /* 0x000000000000781c */ /* 0x000fe40003fce808 */
[----:B0-----:R-:W-:Y:S01]  /*32d0*/  VIADDMNMX R2, R7, R9, R8, PT ;  /* 0x0000000907027246 */ /* 0x001fe20003800108 */
[----:B------:R-:W-:-:S10]  /*32e0*/  IMAD.IADD R3, R10, 0x1, R7 ;  /* 0x000000010a037824 */ /* 0x000fd400078e0207 */
        /* <DEDUP_REMOVED lines=15> */
.L_x_7828:
[----:B------:R-:W-:Y:S02]  /*33e0*/  ULDC UR6, c[0x0][0x9e4] ;  /* 0x0002790000067ab9 */ /* 0x000fe40000000800 */
[----:B------:R-:W-:-:S05]  /*33f0*/  IMAD.U32 R0, RZ, RZ, UR6 ;  /* 0x00000006ff007e24 */ /* 0x000fca000f8e00ff */
[----:B------:R-:W-:-:S13]  /*3400*/  ISETP.NE.AND P6, PT, R0, 0x1, PT ;  /* 0x000000010000780c */ /* 0x000fda0003fc5270 */
[----:B------:R-:W0:Y:S02]  /*3410*/  @P6 LDC.64 R4, c[0x0][0x9e8] ;  /* 0x00027a00ff046b82 */ /* 0x000e240000000a00 */
[----:B0-----:R-:W-:-:S05]  /*3420*/  @P6 IMAD.HI.U32 R4, R7, R4, RZ ;  /* 0x0000000407046227 */ /* 0x001fca00078e00ff */
[----:B------:R-:W-:-:S07]  /*3430*/  @P6 SHF.R.U32.HI R7, RZ, R5, R4 ;  /* 0x00000005ff076219 */ /* 0x000fce0000011604 */
.L_x_7829:
[----:B------:R-:W-:Y:S05]  /*3440*/  BSYNC B0 ;  /* 0x0000000000007941 */ /* 0x000fea0003800000 */
.L_x_7827:
[----:B------:R-:W-:-:S04]  /*3450*/  IMAD R7, R7, R0, -R6 ;  /* 0x0000000007077224 */ /* 0x000fc800078e0a06 */
[----:B------:R-:W-:-:S05]  /*3460*/  IMAD.IADD R7, R7, 0x1, -R16 ;  /* 0x0000000107077824 */ /* 0x000fca00078e0a10 */
[----:B------:R-:W-:Y:S02]  /*3470*/  VIADDMNMX R2, R7, R0, R2, PT ;  /* 0x0000000007027246 */ /* 0x000fe40003800102 */
[----:B------:R-:W-:-:S07]  /*3480*/  VIMNMX R3, R3, R7, !PT ;  /* 0x0000000703037248 */ /* 0x000fce0007fe0100 */
.L_x_7826:
[----:B------:R-:W-:Y:S01]  /*3490*/  ISETP.GT.AND P1, PT, R3, 0x1, !P1 ;  /* 0x000000010300780c */ /* 0x000fe20004f24270 */
[----:B------:R-:W-:Y:S01]  /*34a0*/  ULDC UR6, c[0x0][0x988] ;  /* 0x0002620000067ab9 */ /* 0x000fe20000000800 */
[----:B------:R-:W-:Y:S01]  /*34b0*/  ISETP.NE.AND P6, PT, R15, RZ, PT ;  /* 0x000000ff0f00720c */ /* 0x000fe20003fc5270 */
[----:B------:R-:W-:Y:S01]  /*34c0*/  UISETP.NE.AND UP1, UPT, UR50, URZ, UPT ;  /* 0x0000003f3200728c */ /* 0x000fe2000bf25270 */
[----:B------:R-:W-:Y:S01]  /*34d0*/  ISETP.LT.OR P1, PT, R2, 0x2, P1 ;  /* 0x000000020200780c */ /* 0x000fe20000f21670 */
[----:B------:R-:W-:Y:S01]  /*34e0*/  UISETP.NE.AND UP0, UPT, UR43, URZ, UPT ;  /* 0x0000003f2b00728c */ /* 0x000fe2000bf05270 */
[----:B------:R-:W-:Y:S01]  /*34f0*/  FMNMX.FTZ R5, R11, R25, !PT ;  /* 0x000000190b057209 */ /* 0x000fe20007810000 */
[----:B------:R-:W-:Y:S01]  /*3500*/  UMOV UR7, UR46 ;  /* 0x0000002e00077c82 */ /* 0x000fe20008000000 */
[----:B------:R-:W-:Y:S02]  /*3510*/  FSEL R27, R27, -INF , !P1 ;  /* 0xff8000001b1b7808 */ /* 0x000fe40004800000 */
[----:B------:R-:W-:-:S02]  /*3520*/  ISETP.GT.AND P1, PT, R3, 0x9, !P6 ;  /* 0x000000090300780c */ /* 0x000fc40007724270 */
[----:B------:R-:W-:Y:S02]  /*3530*/  FMNMX.FTZ R0, R28, R5, !PT ;  /* 0x000000051c007209 */ /* 0x000fe40007810000 */
[----:B------:R-:W-:Y:S01]  /*3540*/  ISETP.LT.OR P1, PT, R2, 0xa, P1 ;  /* 0x0000000a0200780c */ /* 0x000fe20000f21670 */
[----:B------:R-:W-:Y:S01]  /*3550*/  @UP1 ULDC UR10, c[0x0][0x44c] ;  /* 0x00011300000a1ab9 */ /* 0x000fe20000000800 */
[----:B------:R-:W-:Y:S01]  /*3560*/  FMNMX.FTZ R5, R29, R0, !PT ;  /* 0x000000001d057209 */ /* 0x000fe20007810000 */
[----:B------:R-:W-:Y:S01]  /*3570*/  UIMAD.WIDE.U32 UR10, UR46, UR10, URZ ;  /* 0x0000000a2e0a72a5 */ /* 0x000fe2000f8e003f */
[----:B------:R-:W-:Y:S01]  /*3580*/  FSEL R31, R31, -INF , !P1 ;  /* 0xff8000001f1f7808 */ /* 0x000fe20004800000 */
[----:B------:R-:W-:Y:S01]  /*3590*/  @UP1 ULDC UR15, c[0x0][0x450] ;  /* 0x00011400000f1ab9 */ /* 0x000fe20000000800 */
[----:B------:R-:W-:Y:S01]  /*35a0*/  ISETP.NE.AND P1, PT, R20, RZ, PT ;  /* 0x000000ff1400720c */ /* 0x000fe20003f25270 */
[----:B------:R-:W-:Y:S01]  /*35b0*/  @UP1 USHF.R.U32.HI UR7, URZ, UR15, UR11 ;  /* 0x0000000f3f071299 */ /* 0x000fe2000801160b */
[----:B------:R-:W-:-:S02]  /*35c0*/  FMNMX.FTZ R0, R32, R5, !PT ;  /* 0x0000000520007209 */ /* 0x000fc40007810000 */
[----:B------:R-:W-:Y:S01]  /*35d0*/  ISETP.GT.AND P1, PT, R3, 0x10, !P1 ;  /* 0x000000100300780c */ /* 0x000fe20004f24270 */
[----:B------:R-:W-:Y:S01]  /*35e0*/  UIADD3 UR44, UR44, UR7, URZ ;  /* 0x000000072c2c7290 */ /* 0x000fe2000fffe03f */
[----:B------:R-:W-:Y:S02]  /*35f0*/  FMNMX.FTZ R5, R33, R0, !PT ;  /* 0x0000000021057209 */ /* 0x000fe40007810000 */
[----:B------:R-:W-:Y:S01]  /*3600*/  ISETP.LT.OR P1, PT, R2, 0x11, P1 ;  /* 0x000000110200780c */ /* 0x000fe20000f21670 */
[----:B------:R-:W-:Y:S01]  /*3610*/  UIADD3 UR7, UR44, UR14, URZ ;  /* 0x0000000e2c077290 */ /* 0x000fe2000fffe03f */
        /* <DEDUP_REMOVED lines=73> */
[----:B------:R-:W-:Y:S01]  /*3ab0*/  ISETP.NE.AND P2, PT, R107, RZ, PT ;  /* 0x000000ff6b00720c */ /* 0x000fe20003f45270 */
[----:B------:R-:W0:Y:S01]  /*3ac0*/  SHFL.BFLY PT, R5, R4, 0x2, 0x1f ;  /* 0x0c401f0004057f89 */ /* 0x000e2200000e0000 */
[----:B------:R-:W-:-:S02]  /*3ad0*/  FSEL R55, R55, -INF , !P1 ;  /* 0xff80000037377808 */ /* 0x000fc40004800000 */
[----:B------:R-:W-:Y:S02]  /*3ae0*/  ISETP.NE.AND P1, PT, R99, RZ, PT ;  /* 0x000000ff6300720c */ /* 0x000fe40003f25270 */
[----:B------:R-:W-:Y:S02]  /*3af0*/  ISETP.NE.AND P6, PT, R108, RZ, PT ;  /* 0x000000ff6c00720c */ /* 0x000fe40003fc5270 */
[C---:B------:R-:W-:Y:S02]  /*3b00*/  ISETP.GT.AND P1, PT, R3.reuse, 0x40, !P1 ;  /* 0x000000400300780c */ /* 0x040fe40004f24270 */
[C---:B------:R-:W-:Y:S02]  /*3b10*/  ISETP.GT.AND P3, PT, R3.reuse, 0x70, !P3 ;  /* 0x000000700300780c */ /* 0x040fe40005f64270 */
[----:B------:R-:W-:Y:S02]  /*3b20*/  ISETP.LT.OR P1, PT, R2, 0x41, P1 ;  /* 0x000000410200780c */ /* 0x000fe40000f21670 */
[----:B------:R-:W-:-:S02]  /*3b30*/  ISETP.GT.AND P4, PT, R3, 0x71, !P4 ;  /* 0x000000710300780c */ /* 0x000fc40006784270 */
[----:B------:R-:W-:Y:S02]  /*3b40*/  FSEL R58, R58, -INF , !P1 ;  /* 0xff8000003a3a7808 */ /* 0x000fe40004800000 */
[----:B------:R-:W-:Y:S02]  /*3b50*/  ISETP.NE.AND P1, PT, R100, RZ, PT ;  /* 0x000000ff6400720c */ /* 0x000fe40003f25270 */
[C---:B------:R-:W-:Y:S02]  /*3b60*/  ISETP.LT.OR P3, PT, R2.reuse, 0x71, P3 ;  /* 0x000000710200780c */ /* 0x040fe40001f61670 */
[C---:B------:R-:W-:Y:S02]  /*3b70*/  ISETP.GT.AND P1, PT, R3.reuse, 0x41, !P1 ;  /* 0x000000410300780c */ /* 0x040fe40004f24270 */
[----:B------:R-:W-:Y:S02]  /*3b80*/  ISETP.GT.AND P5, PT, R3, 0x78, !P5 ;  /* 0x000000780300780c */ /* 0x000fe40006fa4270 */
[----:B------:R-:W-:-:S02]  /*3b90*/  ISETP.LT.OR P1, PT, R2, 0x42, P1 ;  /* 0x000000420200780c */ /* 0x000fc40000f21670 */
[----:B0-----:R-:W-:Y:S02]  /*3ba0*/  FMNMX.FTZ R5, R4, R5, !PT ;  /* 0x0000000504057209 */ /* 0x001fe40007810000 */
[----:B------:R-:W-:Y:S02]  /*3bb0*/  FSEL R59, R59, -INF , !P1 ;  /* 0xff8000003b3b7808 */ /* 0x000fe40004800000 */
[----:B------:R-:W-:Y:S01]  /*3bc0*/  ISETP.NE.AND P1, PT, R101, RZ, PT ;  /* 0x000000ff6500720c */ /* 0x000fe20003f25270 */
[----:B------:R-:W0:Y:S01]  /*3bd0*/  SHFL.BFLY PT, R0, R5, 0x1, 0x1f ;  /* 0x0c201f0005007f89 */ /* 0x000e2200000e0000 */
[----:B------:R-:W-:Y:S02]  /*3be0*/  ISETP.LT.OR P4, PT, R2, 0x72, P4 ;  /* 0x000000720200780c */ /* 0x000fe40002781670 */
[----:B------:R-:W-:Y:S02]  /*3bf0*/  ISETP.GT.AND P1, PT, R3, 0x48, !P1 ;  /* 0x000000480300780c */ /* 0x000fe40004f24270 */
[----:B------:R-:W-:-:S02]  /*3c00*/  FSEL R82, R82, -INF , !P3 ;  /* 0xff80000052527808 */ /* 0x000fc40005800000 */
[C---:B------:R-:W-:Y:S02]  /*3c10*/  ISETP.LT.OR P1, PT, R2.reuse, 0x49, P1 ;  /* 0x000000490200780c */ /* 0x040fe40000f21670 */
[----:B------:R-:W-:Y:S02]  /*3c20*/  ISETP.LT.OR P5, PT, R2, 0x79, P5 ;  /* 0x000000790200780c */ /* 0x000fe40002fa1670 */
[----:B------:R-:W-:Y:S02]  /*3c30*/  FSEL R62, R62, -INF , !P1 ;  /* 0xff8000003e3e7808 */ /* 0x000fe40004800000 */
[----:B------:R-:W-:Y:S02]  /*3c40*/  ISETP.NE.AND P1, PT, R102, RZ, PT ;  /* 0x000000ff6600720c */ /* 0x000fe40003f25270 */
[----:B------:R-:W-:Y:S02]  /*3c50*/  FSEL R83, R83, -INF , !P4 ;  /* 0xff80000053537808 */ /* 0x000fe40006000000 */
[----:B------:R-:W-:-:S02]  /*3c60*/  ISETP.GT.AND P1, PT, R3, 0x49, !P1 ;  /* 0x000000490300780c */ /* 0x000fc40004f24270 */
[----:B------:R-:W-:Y:S02]  /*3c70*/  FSEL R86, R86, -INF , !P5 ;  /* 0xff80000056567808 */ /* 0x000fe40006800000 */
[----:B------:R-:W-:Y:S02]  /*3c80*/  ISETP.LT.OR P1, PT, R2, 0x4a, P1 ;  /* 0x0000004a0200780c */ /* 0x000fe40000f21670 */
[----:B0-----:R-:W-:Y:S02]  /*3c90*/  FMNMX.FTZ R0, R5, R0, !PT ;  /* 0x0000000005007209 */ /* 0x001fe40007810000 */
[----:B------:R-:W-:Y:S02]  /*3ca0*/  FSEL R63, R63, -INF , !P1 ;  /* 0xff8000003f3f7808 */ /* 0x000fe40004800000 */
[----:B------:R-:W-:Y:S01]  /*3cb0*/  ISETP.NE.AND P1, PT, R103, RZ, PT ;  /* 0x000000ff6700720c */ /* 0x000fe20003f25270 */
[----:B------:R-:W-:-:S03]  /*3cc0*/  FMUL.FTZ R6, R0, UR6 ;  /* 0x0000000600067c20 */ /* 0x000fc60008410000 */
        /* <DEDUP_REMOVED lines=30> */
[--C-:B------:R-:W-:Y:S01]  /*3eb0*/  FFMA.FTZ R180, R11, UR6, -R8.reuse ;  /* 0x000000060bb47c23 */ /* 0x100fe20008010808 */
[----:B------:R-:W-:Y:S01]  /*3ec0*/  ISETP.LT.OR P1, PT, R2, 0x1, P1 ;  /* 0x000000010200780c */ /* 0x000fe20000f21670 */
[--C-:B------:R-:W-:Y:S01]  /*3ed0*/  FFMA.FTZ R5, R25, UR6, -R8.reuse ;  /* 0x0000000619057c23 */ /* 0x100fe20008010808 */
[----:B------:R-:W-:Y:S01]  /*3ee0*/  ISETP.GT.AND P6, PT, R3, 0x79, !P6 ;  /* 0x000000790300780c */ /* 0x000fe200077c4270 */
[--C-:B------:R-:W-:Y:S01]  /*3ef0*/  FFMA.FTZ R7, R29, UR6, -R8.reuse ;  /* 0x000000061d077c23 */ /* 0x100fe20008010808 */
[----:B------:R-:W-:Y:S01]  /*3f00*/  FSEL R26, R26, -INF , !P1 ;  /* 0xff8000001a1a7808 */ /* 0x000fe20004800000 */
[--C-:B------:R-:W-:Y:S01]  /*3f10*/  FFMA.FTZ R41, R41, UR6, -R8.reuse ;  /* 0x0000000629297c23 */ /* 0x100fe20008010808 */
[----:B------:R-:W-:Y:S01]  /*3f20*/  ISETP.NE.AND P1, PT, R12, RZ, PT ;  /* 0x000000ff0c00720c */ /* 0x000fe20003f25270 */
[--C-:B------:R-:W-:Y:S01]  /*3f30*/  FFMA.FTZ R182, R28, UR6, -R8.reuse ;  /* 0x000000061cb67c23 */ /* 0x100fe20008010808 */
[----:B------:R-:W-:Y:S01]  /*3f40*/  FMNMX.FTZ R9, R26, R27, !PT ;  /* 0x0000001b1a097209 */ /* 0x000fe20007810000 */
[----:B------:R-:W-:Y:S01]  /*3f50*/  MUFU.EX2 R180, R180 ;  /* 0x000000b400b47308 */ /* 0x000fe20000000800 */
[----:B------:R-:W-:Y:S01]  /*3f60*/  ISETP.GT.AND P1, PT, R3, 0x68, !P1 ;  /* 0x000000680300780c */ /* 0x000fe20004f24270 */
[--C-:B------:R-:W-:Y:S01]  /*3f70*/  FFMA.FTZ R3, R53, UR6, -R8.reuse ;  /* 0x0000000635037c23 */ /* 0x100fe20008010808 */
[----:B------:R-:W-:Y:S01]  /*3f80*/  FMNMX.FTZ R4, R30, R9, !PT ;  /* 0x000000091e047209 */ /* 0x000fe20007810000 */
[--C-:B------:R-:W-:Y:S01]  /*3f90*/  FFMA.FTZ R176, R32, UR6, -R8.reuse ;  /* 0x0000000620b07c23 */ /* 0x100fe20008010808 */
[----:B------:R-:W-:Y:S01]  /*3fa0*/  ISETP.LT.OR P1, PT, R2, 0x69, P1 ;  /* 0x000000690200780c */ /* 0x000fe20000f21670 */
[--C-:B------:R-:W-:Y:S01]  /*3fb0*/  FFMA.FTZ R33, R33, UR6, -R8.reuse ;  /* 0x0000000621217c23 */ /* 0x100fe20008010808 */
[----:B------:R-:W-:Y:S01]  /*3fc0*/  FMNMX.FTZ R9, R31, R4, !PT ;  /* 0x000000041f097209 */ /* 0x000fe20007810000 */
[----:B------:R-:W0:Y:S01]  /*3fd0*/  MUFU.EX2 R5, R5 ;  /* 0x0000000500057308 */ /* 0x000e220000000800 */
[----:B------:R-:W-:Y:S01]  /*3fe0*/  FSEL R78, R78, -INF , !P1 ;  /* 0xff8000004e4e7808 */ /* 0x000fe20004800000 */
[--C-:B------:R-:W-:Y:S01]  /*3ff0*/  FFMA.FTZ R178, R36, UR6, -R8.reuse ;  /* 0x0000000624b27c23 */ /* 0x100fe20008010808 */
[----:B------:R-:W-:Y:S01]  /*4000*/  FMNMX.FTZ R4, R34, R9, !PT ;  /* 0x0000000922047209 */ /* 0x000fe20007810000 */
[--C-:B------:R-:W-:Y:S01]  /*4010*/  FFMA.FTZ R37, R37, UR6, -R8.reuse ;  /* 0x0000000625257c23 */ /* 0x100fe20008010808 */
[----:B------:R-:W-:Y:S01]  /*4020*/  ISETP.LT.OR P6, PT, R2, 0x7a, P6 ;  /* 0x0000007a0200780c */ /* 0x000fe200037c1670 */
[--C-:B------:R-:W-:Y:S01]  /*4030*/  FFMA.FTZ R172, R40, UR6, -R8.reuse ;  /* 0x0000000628ac7c23 */ /* 0x100fe20008010808 */
[----:B------:R-:W-:Y:S01]  /*4040*/  FMNMX.FTZ R11, R35, R4, !PT ;  /* 0x00000004230b7209 */ /* 0x000fe20007810000 */
[----:B------:R-:W1:Y:S01]  /*4050*/  MUFU.EX2 R182, R182 ;  /* 0x000000b600b67308 */ /* 0x000e620000000800 */
[----:B------:R-:W-:Y:S01]  /*4060*/  FSEL R87, R87, -INF , !P6 ;  /* 0xff80000057577808 */ /* 0x000fe20007000000 */
[--C-:B------:R-:W-:Y:S01]  /*4070*/  FFMA.FTZ R174, R44, UR6, -R8.reuse ;  /* 0x000000062cae7c23 */ /* 0x100fe20008010808 */
[----:B------:R-:W-:Y:S01]  /*4080*/  FMNMX.FTZ R4, R38, R11, !PT ;  /* 0x0000000b26047209 */ /* 0x000fe20007810000 */
[--C-:B------:R-:W-:Y:S01]  /*4090*/  FFMA.FTZ R45, R45, UR6, -R8.reuse ;  /* 0x000000062d2d7c23 */ /* 0x100fe20008010808 */
[--C-:B------:R-:W-:Y:S01]  /*40a0*/  FFMA.FTZ R168, R48, UR6, -R8.reuse ;  /* 0x0000000630a87c23 */ /* 0x100fe20008010808 */
[--C-:B------:R-:W-:Y:S01]  /*40b0*/  FFMA.FTZ R49, R49, UR6, -R8.reuse ;  /* 0x0000000631317c23 */ /* 0x100fe20008010808 */
[----:B------:R-:W-:Y:S01]  /*40c0*/  FMNMX.FTZ R11, R39, R4, !PT ;  /* 0x00000004270b7209 */ /* 0x000fe20007810000 */
[----:B------:R-:W2:Y:S01]  /*40d0*/  MUFU.EX2 R7, R7 ;  /* 0x0000000700077308 */ /* 0x000ea20000000800 */
[--C-:B------:R-:W-:Y:S01]  /*40e0*/  FFMA.FTZ R170, R52, UR6, -R8.reuse ;  /* 0x0000000634aa7c23 */ /* 0x100fe20008010808 */
[--C-:B------:R-:W-:Y:S01]  /*40f0*/  FFMA.FTZ R164, R56, UR6, -R8.reuse ;  /* 0x0000000638a47c23 */ /* 0x100fe20008010808 */
[----:B------:R-:W-:Y:S01]  /*4100*/  FMNMX.FTZ R4, R42, R11, !PT ;  /* 0x0000000b2a047209 */ /* 0x000fe20007810000 */
[--C-:B------:R-:W-:Y:S01]  /*4110*/  FFMA.FTZ R57, R57, UR6, -R8.reuse ;  /* 0x0000000639397c23 */ /* 0x100fe20008010808 */
[--C-:B------:R-:W-:Y:S01]  /*4120*/  FFMA.FTZ R166, R60, UR6, -R8.reuse ;  /* 0x000000063ca67c23 */ /* 0x100fe20008010808 */
[--C-:B------:R-:W-:Y:S01]  /*4130*/  FFMA.FTZ R160, R64, UR6, -R8.reuse ;  /* 0x0000000640a07c23 */ /* 0x100fe20008010808 */
[----:B------:R-:W-:Y:S01]  /*4140*/  FMNMX.FTZ R13, R43, R4, !PT ;  /* 0x000000042b0d7209 */ /* 0x000fe20007810000 */
[----:B------:R-:W3:Y:S01]  /*4150*/  MUFU.EX2 R176, R176 ;  /* 0x000000b000b07308 */ /* 0x000ee20000000800 */
[--C-:B------:R-:W-:Y:S01]  /*4160*/  FFMA.FTZ R162, R68, UR6, -R8.reuse ;  /* 0x0000000644a27c23 */ /* 0x100fe20008010808 */
[--C-:B------:R-:W-:Y:S01]  /*4170*/  FFMA.FTZ R156, R72, UR6, -R8.reuse ;  /* 0x00000006489c7c23 */ /* 0x100fe20008010808 */
[----:B------:R-:W-:Y:S01]  /*4180*/  FMNMX.FTZ R4, R46, R13, !PT ;  /* 0x0000000d2e047209 */ /* 0x000fe20007810000 */
[--C-:B------:R-:W-:Y:S01]  /*4190*/  FFMA.FTZ R158, R76, UR6, -R8.reuse ;  /* 0x000000064c9e7c23 */ /* 0x100fe20008010808 */
[--C-:B------:R-:W-:Y:S01]  /*41a0*/  FFMA.FTZ R152, R80, UR6, -R8.reuse ;  /* 0x0000000650987c23 */ /* 0x100fe20008010808 */
[----:B------:R-:W-:Y:S01]  /*41b0*/  FFMA.FTZ R154, R84, UR6, -R8 ;  /* 0x00000006549a7c23 */ /* 0x000fe20008010808 */
[----:B------:R-:W-:Y:S01]  /*41c0*/  FMNMX.FTZ R13, R47, R4, !PT ;  /* 0x000000042f0d7209 */ /* 0x000fe20007810000 */
[----:B------:R4:W5:Y:S03]  /*41d0*/  MUFU.EX2 R9, R33 ;  /* 0x0000002100097308 */ /* 0x0009660000000800 */
[----:B------:R-:W-:-:S04]  /*41e0*/  FMNMX.FTZ R4, R50, R13, !PT ;  /* 0x0000000d32047209 */ /* 0x000fc80007810000 */
[----:B------:R-:W-:Y:S01]  /*41f0*/  FMNMX.FTZ R15, R51, R4, !PT ;  /* 0x00000004330f7209 */ /* 0x000fe20007810000 */
[----:B------:R-:W-:Y:S01]  /*4200*/  MUFU.EX2 R13, R41 ;  /* 0x00000029000d7308 */ /* 0x000fe20000000800 */
[----:B----4-:R-:W-:Y:S02]  /*4210*/  FFMA.FTZ R33, R65, UR6, -R8 ;  /* 0x0000000641217c23 */ /* 0x010fe40008010808 */
[----:B------:R-:W-:-:S04]  /*4220*/  FMNMX.FTZ R4, R54, R15, !PT ;  /* 0x0000000f36047209 */ /* 0x000fc80007810000 */
[----:B------:R-:W-:Y:S01]  /*4230*/  FMNMX.FTZ R15, R55, R4, !PT ;  /* 0x00000004370f7209 */ /* 0x000fe20007810000 */
[----:B------:R-:W4:Y:S03]  /*4240*/  MUFU.EX2 R178, R178 ;  /* 0x000000b200b27308 */ /* 0x000f260000000800 */
[----:B------:R-:W-:-:S04]  /*4250*/  FMNMX.FTZ R4, R58, R15, !PT ;  /* 0x0000000f3a047209 */ /* 0x000fc80007810000 */
[----:B------:R-:W-:Y:S01]  /*4260*/  FMNMX.FTZ R21, R59, R4, !PT ;  /* 0x000000043b157209 */ /* 0x000fe20007810000 */
[----:B------:R0:W4:Y:S03]  /*4270*/  MUFU.EX2 R11, R37 ;  /* 0x00000025000b7308 */ /* 0x0001260000000800 */
[----:B------:R-:W-:-:S04]  /*4280*/  FMNMX.FTZ R4, R62, R21, !PT ;  /* 0x000000153e047209 */ /* 0x000fc80007810000 */
[----:B------:R-:W-:Y:S01]  /*4290*/  FMNMX.FTZ R21, R63, R4, !PT ;  /* 0x000000043f157209 */ /* 0x000fe20007810000 */
[----:B------:R-:W4:Y:S01]  /*42a0*/  MUFU.EX2 R172, R172 ;  /* 0x000000ac00ac7308 */ /* 0x000f220000000800 */
[----:B0-----:R-:W-:Y:S02]  /*42b0*/  FFMA.FTZ R37, R69, UR6, -R8 ;  /* 0x0000000645257c23 */ /* 0x001fe40008010808 */
        /* <DEDUP_REMOVED lines=9> */
[----:B0-----:R-:W-:Y:S02]  /*4350*/  FFMA.FTZ R45, R77, UR6, -R8 ;  /* 0x000000064d2d7c23 */ /* 0x001fe40008010808 */
[----:B------:R-:W-:-:S04]  /*4360*/  FMNMX.FTZ R4, R78, R25, !PT ;  /* 0x000000194e047209 */ /* 0x000fc80007810000 */
[----:B------:R-:W-:Y:S01]  /*4370*/  FMNMX.FTZ R25, R79, R4, !PT ;  /* 0x000000044f197209 */ /* 0x000fe20007810000 */
[----:B------:R0:W-:Y:S03]  /*4380*/  MUFU.EX2 R21, R49 ;  /* 0x0000003100157308 */ /* 0x0001e60000000800 */
[----:B------:R-:W-:-:S04]  /*4390*/  FMNMX.FTZ R4, R82, R25, !PT ;  /* 0x0000001952047209 */ /* 0x000fc80007810000 */
[----:B------:R-:W-:Y:S01]  /*43a0*/  FMNMX.FTZ R29, R83, R4, !PT ;  /* 0x00000004531d7209 */ /* 0x000fe20007810000 */
[----:B------:R-:W-:Y:S01]  /*43b0*/  MUFU.EX2 R170, R170 ;  /* 0x000000aa00aa7308 */ /* 0x000fe20000000800 */
[--C-:B0-----:R-:W-:Y:S02]  /*43c0*/  FFMA.FTZ R49, R81, UR6, -R8.reuse ;  /* 0x0000000651317c23 */ /* 0x101fe40008010808 */
[----:B------:R-:W-:Y:S01]  /*43d0*/  FMNMX.FTZ R2, R86, R29, !PT ;  /* 0x0000001d56027209 */ /* 0x000fe20007810000 */
[----:B------:R-:W-:-:S03]  /*43e0*/  FFMA.FTZ R29, R61, UR6, -R8 ;  /* 0x000000063d1d7c23 */ /* 0x000fc60008010808 */
[----:B------:R-:W-:Y:S01]  /*43f0*/  FMNMX.FTZ R2, R87, R2, !PT ;  /* 0x0000000257027209 */ /* 0x000fe20007810000 */
[----:B------:R-:W-:Y:S04]  /*4400*/  MUFU.EX2 R3, R3 ;  /* 0x0000000300037308 */ /* 0x000fe80000000800 */
[----:B------:R-:W0:Y:S04]  /*4410*/  SHFL.BFLY PT, R41, R2, 0x2, 0x1f ;  /* 0x0c401f0002297f89 */ /* 0x000e2800000e0000 */
        /* <DEDUP_REMOVED lines=10> */
[----:B0-----:R-:W-:Y:S01]  /*44c0*/  FMNMX.FTZ R4, R6, R53, !PT ;  /* 0x0000003506047209 */ /* 0x001fe20007810000 */
[----:B------:R-:W-:-:S03]  /*44d0*/  FFMA.FTZ R53, R85, UR6, -R8 ;  /* 0x0000000655357c23 */ /* 0x000fc60008010808 */
[C---:B------:R-:W-:Y:S01]  /*44e0*/  FSETP.NEU.FTZ.AND P1, PT, R4.reuse, -INF , PT ;  /* 0xff8000000400780b */ /* 0x040fe20003f3d000 */
[----:B------:R-:W-:Y:S02]  /*44f0*/  FMUL.FTZ R2, R4, UR6 ;  /* 0x0000000604027c20 */ /* 0x000fe40008410000 */
[----:B------:R-:W-:Y:S03]  /*4500*/  MUFU.EX2 R37, R37 ;  /* 0x0000002500257308 */ /* 0x000fe60000000800 */
[----:B------:R-:W-:Y:S02]  /*4510*/  FSEL R14, R2, RZ, P1 ;  /* 0x000000ff020e7208 */ /* 0x000fe40000800000 */
[----:B------:R-:W-:-:S03]  /*4520*/  PLOP3.LUT P1, PT, PT, PT, UP0, 0x40, 0x0 ;  /* 0x000000000000781c */ /* 0x000fc60003f2e808 */
        /* <DEDUP_REMOVED lines=17> */
[----:B-----5:R-:W-:Y:S01]  /*4640*/  FADD.FTZ R27, R9, R24 ;  /* 0x00000018091b7221 */ /* 0x020fe20000010000 */
[--C-:B------:R-:W-:Y:S01]  /*4650*/  FFMA.FTZ R47, R47, UR6, -R14.reuse ;  /* 0x000000062f2f7c23 */ /* 0x100fe2000801080e */
[--C-:B------:R-:W-:Y:S01]  /*4660*/  FFMA.FTZ R50, R50, UR6, -R14.reuse ;  /* 0x0000000632327c23 */ /* 0x100fe2000801080e */
[--C-:B------:R-:W-:Y:S01]  /*4670*/  FFMA.FTZ R51, R51, UR6, -R14.reuse ;  /* 0x0000000633337c23 */ /* 0x100fe2000801080e */
[----:B----4-:R-:W-:Y:S01]  /*4680*/  FADD.FTZ R24, R178, R27 ;  /* 0x0000001bb2187221 */ /* 0x010fe20000010000 */
[----:B------:R-:W1:Y:S01]  /*4690*/  MUFU.EX2 R183, R183 ;  /* 0x000000b700b77308 */ /* 0x000e620000000800 */
[--C-:B------:R-:W-:Y:S01]  /*46a0*/  FFMA.FTZ R54, R54, UR6, -R14.reuse ;  /* 0x0000000636367c23 */ /* 0x100fe2000801080e */
[----:B------:R-:W-:Y:S01]  /*46b0*/  FFMA.FTZ R55, R55, UR6, -R14 ;  /* 0x0000000637377c23 */ /* 0x000fe2000801080e */
[----:B------:R-:W-:Y:S01]  /*46c0*/  FADD.FTZ R27, R11, R24 ;  /* 0x000000180b1b7221 */ /* 0x000fe20000010000 */
[--C-:B------:R-:W-:Y:S01]  /*46d0*/  FFMA.FTZ R58, R58, UR6, -R14.reuse ;  /* 0x000000063a3a7c23 */ /* 0x100fe2000801080e */
[--C-:B------:R-:W-:Y:S01]  /*46e0*/  FFMA.FTZ R59, R59, UR6, -R14.reuse ;  /* 0x000000063b3b7c23 */ /* 0x100fe2000801080e */
[--C-:B------:R-:W-:Y:S01]  /*46f0*/  FFMA.FTZ R62, R62, UR6, -R14.reuse ;  /* 0x000000063e3e7c23 */ /* 0x100fe2000801080e */
[----:B------:R-:W-:Y:S01]  /*4700*/  FADD.FTZ R24, R172, R27 ;  /* 0x0000001bac187221 */ /* 0x000fe20000010000 */
[----:B------:R-:W2:Y:S01]  /*4710*/  MUFU.EX2 R6, R6 ;  /* 0x0000000600067308 */ /* 0x000ea20000000800 */
[----:B------:R-:W-:Y:S01]  /*4720*/  F2FP.F16.F32.PACK_AB R180, R5, R180 ;  /* 0x000000b405b4723e */ /* 0x000fe200000000ff */
[----:B------:R-:W-:Y:S01]  /*4730*/  FFMA.FTZ R63, R63, UR6, -R14 ;  /* 0x000000063f3f7c23 */ /* 0x000fe2000801080e */
[----:B------:R-:W-:Y:S01]  /*4740*/  FADD.FTZ R27, R13, R24 ;  /* 0x000000180d1b7221 */ /* 0x000fe20000010000 */
[----:B0-----:R-:W-:Y:S01]  /*4750*/  FADD.FTZ R24, R181, R2 ;  /* 0x00000002b5187221 */ /* 0x001fe20000010000 */
[----:B------:R-:W-:Y:S01]  /*4760*/  F2FP.F16.F32.PACK_AB R182, R7, R182 ;  /* 0x000000b607b6723e */ /* 0x000fe200000000ff */
[----:B------:R-:W-:Y:S01]  /*4770*/  FFMA.FTZ R66, R66, UR6, -R14 ;  /* 0x0000000642427c23 */ /* 0x000fe2000801080e */
[----:B------:R-:W-:Y:S01]  /*4780*/  FADD.FTZ R26, R174, R27 ;  /* 0x0000001bae1a7221 */ /* 0x000fe20000010000 */
[----:B------:R-:W0:Y:S01]  /*4790*/  MUFU.EX2 R177, R177 ;  /* 0x000000b100b17308 */ /* 0x000e220000000800 */
[----:B-1----:R-:W-:Y:S01]  /*47a0*/  FADD.FTZ R27, R183, R24 ;  /* 0x00000018b71b7221 */ /* 0x002fe20000010000 */
[----:B------:R-:W-:Y:S01]  /*47b0*/  FFMA.FTZ R67, R67, UR6, -R14 ;  /* 0x0000000643437c23 */ /* 0x000fe2000801080e */
[----:B------:R-:W-:Y:S01]  /*47c0*/  FADD.FTZ R31, R15, R26 ;  /* 0x0000001a0f1f7221 */ /* 0x000fe20000010000 */
[--C-:B------:R-:W-:Y:S01]  /*47d0*/  FFMA.FTZ R70, R70, UR6, -R14.reuse ;  /* 0x0000000646467c23 */ /* 0x100fe2000801080e */
[--C-:B------:R-:W-:Y:S01]  /*47e0*/  FFMA.FTZ R71, R71, UR6, -R14.reuse ;  /* 0x0000000647477c23 */ /* 0x100fe2000801080e */
[--C-:B------:R-:W-:Y:S01]  /*47f0*/  FFMA.FTZ R74, R74, UR6, -R14.reuse ;  /* 0x000000064a4a7c23 */ /* 0x100fe2000801080e */
[----:B------:R-:W-:Y:S01]  /*4800*/  FADD.FTZ R26, R168, R31 ;  /* 0x0000001fa81a7221 */ /* 0x000fe20000010000 */
[----:B------:R-:W1:Y:S01]  /*4810*/  MUFU.EX2 R8, R8 ;  /* 0x0000000800087308 */ /* 0x000e620000000800 */
[----:B--2---:R-:W-:Y:S01]  /*4820*/  FADD.FTZ R24, R6, R27 ;  /* 0x0000001b06187221 */ /* 0x004fe20000010000 */
[----:B------:R-:W-:Y:S01]  /*4830*/  FFMA.FTZ R75, R75, UR6, -R14 ;  /* 0x000000064b4b7c23 */ /* 0x000fe2000801080e */
[----:B------:R-:W-:Y:S01]  /*4840*/  FADD.FTZ R31, R21, R26 ;  /* 0x0000001a151f7221 */ /* 0x000fe20000010000 */
[--C-:B------:R-:W-:Y:S01]  /*4850*/  FFMA.FTZ R78, R78, UR6, -R14.reuse ;  /* 0x000000064e4e7c23 */ /* 0x100fe2000801080e */
[--C-:B------:R-:W-:Y:S01]  /*4860*/  FFMA.FTZ R79, R79, UR6, -R14.reuse ;  /* 0x000000064f4f7c23 */ /* 0x100fe2000801080e */
[----:B------:R-:W-:Y:S01]  /*4870*/  FFMA.FTZ R82, R82, UR6, -R14 ;  /* 0x0000000652527c23 */ /* 0x000fe2000801080e */
[----:B------:R-:W-:Y:S01]  /*4880*/  FADD.FTZ R26, R170, R31 ;  /* 0x0000001faa1a7221 */ /* 0x000fe20000010000 */
[----:B------:R-:W2:Y:S01]  /*4890*/  MUFU.EX2 R179, R179 ;  /* 0x000000b300b37308 */ /* 0x000ea20000000800 */
[----:B0-----:R-:W-:Y:S01]  /*48a0*/  FADD.FTZ R27, R177, R24 ;  /* 0x00000018b11b7221 */ /* 0x001fe20000010000 */
[C---:B------:R-:W-:Y:S01]  /*48b0*/  F2FP.F16.F32.PACK_AB R170, R3.reuse, R170 ;  /* 0x000000aa03aa723e */ /* 0x040fe200000000ff */
[----:B------:R-:W-:Y:S01]  /*48c0*/  FADD.FTZ R31, R3, R26 ;  /* 0x0000001a031f7221 */ /* 0x000fe20000010000 */
[--C-:B------:R-:W-:Y:S01]  /*48d0*/  FFMA.FTZ R83, R83, UR6, -R14.reuse ;  /* 0x0000000653537c23 */ /* 0x100fe2000801080e */
[----:B------:R-:W-:Y:S01]  /*48e0*/  F2FP.F16.F32.PACK_AB R181, R2, R181 ;  /* 0x000000b502b5723e */ /* 0x000fe200000000ff */
[--C-:B------:R-:W-:Y:S01]  /*48f0*/  FFMA.FTZ R86, R86, UR6, -R14.reuse ;  /* 0x0000000656567c23 */ /* 0x100fe2000801080e */
[----:B------:R-:W-:Y:S01]  /*4900*/  FADD.FTZ R26, R164, R31 ;  /* 0x0000001fa41a7221 */ /* 0x000fe20000010000 */
[----:B------:R-:W0:Y:S01]  /*4910*/  MUFU.EX2 R10, R10 ;  /* 0x0000000a000a7308 */ /* 0x000e220000000800 */
[C---:B-1----:R-:W-:Y:S01]  /*4920*/  FADD.FTZ R24, R8.reuse, R27 ;  /* 0x0000001b08187221 */ /* 0x042fe20000010000 */
[----:B------:R-:W-:Y:S01]  /*4930*/  FFMA.FTZ R14, R87, UR6, -R14 ;  /* 0x00000006570e7c23 */ /* 0x000fe2000801080e */
[----:B------:R-:W-:Y:S01]  /*4940*/  FADD.FTZ R31, R25, R26 ;  /* 0x0000001a191f7221 */ /* 0x000fe20000010000 */
[----:B------:R-:W-:Y:S01]  /*4950*/  F2FP.F16.F32.PACK_AB R177, R8, R177 ;  /* 0x000000b108b1723e */ /* 0x000fe200000000ff */
[----:B------:R-:W-:Y:S01]  /*4960*/  VIADD R8, R90, 0xfffffffe ;  /* 0xfffffffe5a087836 */ /* 0x000fe20000000000 */
[----:B------:R-:W-:Y:S01]  /*4970*/  F2FP.F16.F32.PACK_AB R176, R9, R176 ;  /* 0x000000b009b0723e */ /* 0x000fe200000000ff */
[----:B------:R-:W-:Y:S01]  /*4980*/  FADD.FTZ R26, R166, R31 ;  /* 0x0000001fa61a7221 */ /* 0x000fe20000010000 */
[----:B------:R-:W1:Y:S01]  /*4990*/  MUFU.EX2 R173, R173 ;  /* 0x000000ad00ad7308 */ /* 0x000e620000000800 */
[----:B--2---:R-:W-:Y:S01]  /*49a0*/  FADD.FTZ R27, R179, R24 ;  /* 0x00000018b31b7221 */ /* 0x004fe20000010000 */
[----:B------:R-:W-:Y:S01]  /*49b0*/  F2FP.F16.F32.PACK_AB R178, R11, R178 ;  /* 0x000000b20bb2723e */ /* 0x000fe200000000ff */
[----:B------:R-:W-:Y:S01]  /*49c0*/  FADD.FTZ R31, R29, R26 ;  /* 0x0000001a1d1f7221 */ /* 0x000fe20000010000 */
[----:B------:R-:W-:-:S02]  /*49d0*/  F2FP.F16.F32.PACK_AB R172, R13, R172 ;  /* 0x000000ac0dac723e */ /* 0x000fc400000000ff */
[----:B------:R-:W-:Y:S02]  /*49e0*/  F2FP.F16.F32.PACK_AB R174, R15, R174 ;  /* 0x000000ae0fae723e */ /* 0x000fe400000000ff */
[----:B------:R-:W2:Y:S01]  /*49f0*/  MUFU.EX2 R12, R12 ;  /* 0x0000000c000c7308 */ /* 0x000ea20000000800 */
[----:B0-----:R-:W-:Y:S01]  /*4a00*/  FADD.FTZ R24, R10, R27 ;  /* 0x0000001b0a187221 */ /* 0x001fe20000010000 */
[----:B------:R-:W-:Y:S02]  /*4a10*/  F2FP.F16.F32.PACK_AB R168, R21, R168 ;  /* 0x000000a815a8723e */ /* 0x000fe400000000ff */
[----:B------:R-:W-:Y:S02]  /*4a20*/  F2FP.F16.F32.PACK_AB R164, R25, R164 ;  /* 0x000000a419a4723e */ /* 0x000fe400000000ff */
[----:B------:R-:W-:Y:S02]  /*4a30*/  F2FP.F16.F32.PACK_AB R166, R29, R166 ;  /* 0x000000a61da6723e */ /* 0x000fe400000000ff */
[----:B------:R-:W0:Y:S01]  /*4a40*/  MUFU.EX2 R175, R175 ;  /* 0x000000af00af7308 */ /* 0x000e220000000800 */
[----:B-1----:R-:W-:Y:S01]  /*4a50*/  FADD.FTZ R27, R173, R24 ;  /* 0x00000018ad1b7221 */ /* 0x002fe20000010000 */
[----:B------:R-:W-:-:S02]  /*4a60*/  F2FP.F16.F32.PACK_AB R183, R6, R183 ;  /* 0x000000b706b7723e */ /* 0x000fc400000000ff */
[----:B------:R-:W-:-:S04]  /*4a70*/  F2FP.F16.F32.PACK_AB R179, R10, R179 ;  /* 0x000000b30ab3723e */ /* 0x000fc800000000ff */
        /* <DEDUP_REMOVED lines=9> */
[----:B-1----:R-:W-:Y:S01]  /*4b10*/  FADD.FTZ R27, R20, R27 ;  /* 0x0000001b141b7221 */ /* 0x002fe20000010000 */
[----:B------:R-:W-:Y:S01]  /*4b20*/  FADD.FTZ R26, R162, R31 ;  /* 0x0000001fa21a7221 */ /* 0x000fe20000010000 */
[C---:B------:R-:W-:Y:S02]  /*4b30*/  F2FP.F16.F32.PACK_AB R162, R37.reuse, R162 ;  /* 0x000000a225a2723e */ /* 0x040fe400000000ff */
[----:B------:R-:W-:Y:S01]  /*4b40*/  F2FP.F16.F32.PACK_AB R175, R20, R175 ;  /* 0x000000af14af723e */ /* 0x000fe200000000ff */
[----:B------:R-:W-:Y:S02]  /*4b50*/  FADD.FTZ R7, R37, R26 ;  /* 0x0000001a25077221 */ /* 0x000fe40000010000 */
        /* <DEDUP_REMOVED lines=63> */
[----:B0-----:R-:W-:-:S04]  /*4f50*/  FADD.FTZ R2, R86, R5 ;  /* 0x0000000556027221 */ /* 0x001fc80000010000 */
[C---:B-1----:R-:W-:Y:S01]  /*4f60*/  FADD.FTZ R2, R155.reuse, R2 ;  /* 0x000000029b027221 */ /* 0x042fe20000010000 */
[----:B------:R-:W-:Y:S01]  /*4f70*/  F2FP.F16.F32.PACK_AB R155, R155, R86 ;  /* 0x000000569b9b723e */ /* 0x000fe200000000ff */
        /* <DEDUP_REMOVED lines=14> */
.L_x_7831:
[----:B------:R-:W-:Y:S02]  /*5060*/  ULDC UR19, c[0x0][0x9e4] ;  /* 0x0002790000137ab9 */ /* 0x000fe40000000800 */
[----:B------:R-:W-:-:S11]  /*5070*/  UISETP.NE.AND UP0, UPT, UR19, 0x1, UPT ;  /* 0x000000011300788c */ /* 0x000fd6000bf05270 */
[----:B------:R-:W-:Y:S02]  /*5080*/  @UP0 ULDC.64 UR10, c[0x0][0x9e8] ;  /* 0x00027a00000a0ab9 */ /* 0x000fe40000000a00 */
[----:B------:R-:W-:-:S04]  /*5090*/  UIMAD.WIDE.U32 UR14, UR18, UR10, URZ ;  /* 0x0000000a120e72a5 */ /* 0x000fc8000f8e003f */
[----:B------:R-:W-:-:S12]  /*50a0*/  @UP0 USHF.R.U32.HI UR18, URZ, UR11, UR15 ;  /* 0x0000000b3f120299 */ /* 0x000fd8000801160f */
.L_x_7832:
[----:B------:R-:W-:-:S04]  /*50b0*/  UIMAD UR18, UR18, UR19, UR19 ;  /* 0x00000013121272a4 */ /* 0x000fc8000f8e0213 */
[----:B------:R-:W-:-:S04]  /*50c0*/  UISETP.LT.AND UP0, UPT, UR7, UR18, UPT ;  /* 0x000000120700728c */ /* 0x000fc8000bf01270 */
[----:B------:R-:W-:-:S12]  /*50d0*/  USEL UR7, UR7, UR18, UP0 ;  /* 0x0000001207077287 */ /* 0x000fd80008000000 */
.L_x_7830:
[----:B------:R-:W-:Y:S01]  /*50e0*/  USHF.R.S32.HI UR10, URZ, 0x1f, UR7 ;  /* 0x0000001f3f0a7899 */ /* 0x000fe20008011407 */
[----:B------:R-:W-:Y:S02]  /*50f0*/  CS2R R150, SRZ ;  /* 0x0000000000967805 */ /* 0x000fe4000001ff00 */
[----:B------:R-:W-:Y:S02]  /*5100*/  CS2R R148, SRZ ;  /* 0x0000000000947805 */ /* 0x000fe4000001ff00 */
[----:B------:R-:W-:Y:S01]  /*5110*/  CS2R R146, SRZ ;  /* 0x0000000000927805 */ /* 0x000fe2000001ff00 */
        /* <DEDUP_REMOVED lines=39> */
[----:B------:R-:W-:Y:S01]  /*5390*/  IMAD.MOV.U32 R151, RZ, RZ, RZ ;  /* 0x000000ffff977224 */ /* 0x000fe200078e00ff */
[----:B------:R-:W-:Y:S01]  /*53a0*/  ULDC UR51, c[0x0][0x9e4] ;  /* 0x0002790000337ab9 */ /* 0x000fe20000000800 */
[----:B------:R-:W-:Y:S01]  /*53b0*/  ULDC UR59, c[0x0][0x9dc] ;  /* 0x00027700003b7ab9 */ /* 0x000fe20000000800 */
[----:B------:R-:W-:Y:S01]  /*53c0*/  ULDC UR58, c[0x0][0x988] ;  /* 0x00026200003a7ab9 */ /* 0x000fe20000000800 */
[----:B------:R-:W-:-:S05]  /*53d0*/  ULDC UR60, c[0x0][0x9e0] ;  /* 0x00027800003c7ab9 */ /* 0x000fca0000000800 */
.L_x_7852:
[----:B------:R-:W-:Y:S01]  /*53e0*/  ISETP.NE.AND P2, PT, RZ, UR49, PT ;  /* 0x00000031ff007c0c */ /* 0x000fe2000bf45270 */
[----:B------:R-:W-:-:S04]  /*53f0*/  UISETP.NE.AND UP0, UPT, UR45, 0x1, UPT ;  /* 0x000000012d00788c */ /* 0x000fc8000bf05270 */
[----:B------:R-:W-:-:S04]  /*5400*/  USEL UR39, URZ, 0x1, UP0 ;  /* 0x000000013f277887 */ /* 0x000fc80008000000 */
[----:B------:R-:W-:-:S04]  /*5410*/  ULOP3.LUT UR39, UR44, UR39, URZ, 0x3c, !UPT ;  /* 0x000000272c277292 */ /* 0x000fc8000f8e3c3f */
[----:B------:R-:W-:Y:S08]  /*5420*/  @P2 BRA `(.L_x_7834) ;  /* 0x0000000000382947 */ /* 0x000ff00003800000 */
[----:B------:R-:W-:Y:S05]  /*5430*/  @!P0 BRA `(.L_x_7835) ;  /* 0x0000000000048947 */ /* 0x000fea0003800000 */
[----:B------:R-:W-:Y:S01]  /*5440*/  BPT.TRAP 0x1 ;  /* 0x000000040000795c */ /* 0x000fe20000300000 */
.L_x_7835:
        /* <DEDUP_REMOVED lines=9> */
.L_x_7836:
[----:B-1----:R-:W-:Y:S05]  /*54e0*/  @P1 BRA `(.L_x_7834) ;  /* 0x0000000000081947 */ /* 0x002fea0003800000 */
[----:B------:R-:W1:Y:S02]  /*54f0*/  SYNCS.PHASECHK.TRANS64.TRYWAIT P1, [UR6+0x28830], R0 ;  /* 0x02883000ff0075a7 */ /* 0x000e640008020146 */
[----:B-1----:R-:W-:Y:S05]  /*5500*/  @!P1 BRA `(.L_x_7837) ;  /* 0x00000124003c9947 */ /* 0x002fea0003800000 */
.L_x_7834:
[----:B------:R-:W2:Y:S01]  /*5510*/  S2R R4, SR_TID.X ;  /* 0x0000000000047919 */ /* 0x000ea20000002100 */
        /* <DEDUP_REMOVED lines=14> */
[----:B------:R-:W-:Y:S01]  /*5600*/  UMOV UR34, UR30 ;  /* 0x0000001e00227c82 */ /* 0x000fe20008000000 */
[----:B------:R-:W-:Y:S02]  /*5610*/  UIADD3 UR14, UR30, 0x6, URZ ;  /* 0x000000061e0e7890 */ /* 0x000fe4000fffe03f */
[----:B------:R-:W-:-:S02]  /*5620*/  UIADD3 UR18, UR30, 0x400, URZ ;  /* 0x000004001e127890 */ /* 0x000fc4000fffe03f */
[----:B------:R-:W-:Y:S02]  /*5630*/  UIADD3 UR22, UR30, 0x402, URZ ;  /* 0x000004021e167890 */ /* 0x000fe4000fffe03f */
[----:B------:R-:W-:Y:S02]  /*5640*/  UIADD3 UR26, UR30, 0x404, URZ ;  /* 0x000004041e1a7890 */ /* 0x000fe4000fffe03f */
[----:B------:R-:W-:Y:S01]  /*5650*/  UIADD3 UR30, UR30, 0x406, URZ ;  /* 0x000004061e1e7890 */ /* 0x000fe2000fffe03f */
[----:B--2---:R-:W-:-:S05]  /*5660*/  SHF.R.U32.HI R4, RZ, 0x7, R4 ;  /* 0x00000007ff047819 */ /* 0x004fca0000011604 */
[----:B01----:R-:W-:-:S05]  /*5670*/  VIADD R0, R4, 0x8 ;  /* 0x0000000804007836 */ /* 0x003fca0000000000 */
        /* <DEDUP_REMOVED lines=28> */
.L_x_7839:
[----:B------:R-:W-:Y:S01]  /*5840*/  ULEA UR6, UR45, UR40, 0x3 ;  /* 0x000000282d067291 */ /* 0x000fe2000f8e183f */
[----:B------:R-:W-:-:S05]  /*5850*/  IMAD.U32 R0, RZ, RZ, UR44 ;  /* 0x0000002cff007e24 */ /* 0x000fca000f8e00ff */
[----:B------:R-:W-:-:S04]  /*5860*/  SHF.L.U32 R0, R0, 0x1f, RZ ;  /* 0x0000001f00007819 */ /* 0x000fc800000006ff */
[----:B------:R0:W1:Y:S01]  /*5870*/  SYNCS.PHASECHK.TRANS64.TRYWAIT P1, [UR6+0x28850], R0 ;  /* 0x02885000ff0075a7 */ /* 0x0000620008020146 */
[----:B------:R-:W-:Y:S05]  /*5880*/  @!P0 BRA `(.L_x_7840) ;  /* 0x0000000000048947 */ /* 0x000fea0003800000 */
[----:B------:R-:W-:Y:S01]  /*5890*/  BPT.TRAP 0x1 ;  /* 0x000000040000795c */ /* 0x000fe20000300000 */
.L_x_7840:
[----:B-1----:R-:W-:Y:S05]  /*58a0*/  @P1 BRA `(.L_x_7838) ;  /* 0x0000000000081947 */ /* 0x002fea0003800000 */
[----:B------:R-:W1:Y:S02]  /*58b0*/  SYNCS.PHASECHK.TRANS64.TRYWAIT P1, [UR6+0x28850], R0 ;  /* 0x02885000ff0075a7 */ /* 0x000e640008020146 */
[----:B-1----:R-:W-:Y:S05]  /*58c0*/  @!P1 BRA `(.L_x_7841) ;  /* 0x0000012000649947 */ /* 0x002fea0003800000 */
.L_x_7838:
[----:B------:R-:W-:Y:S01]  /*58d0*/  UIADD3 UR6, UR40, 0x400, URZ ;  /* 0x0000040028067890 */ /* 0x000fe2000fffe03f */
[----:B------:R-:W-:Y:S01]  /*58e0*/  WARPGROUP.ARRIVE ;  /* 0x00000000000079c5 */ /* 0x000fe20000000000 */
[----:B------:R-:W-:-:S05]  /*58f0*/  UMOV UR7, 0x40000040 ;  /* 0x4000004000077882 */ /* 0x000fca0000000000 */
[----:B------:R-:W2:Y:S01]  /*5900*/  S2R R4, SR_TID.X ;  /* 0x0000000000047919 */ /* 0x000ea20000002100 */
        /* <DEDUP_REMOVED lines=8> */
[----:B--2---:R-:W-:-:S04]  /*5990*/  SHF.R.U32.HI R4, RZ, 0x7, R4 ;  /* 0x00000007ff047819 */ /* 0x004fc80000011604 */
[----:B01----:R-:W-:Y:S01]  /*59a0*/  IADD3 R0, -R4, 0xb, RZ ;  /* 0x0000000b04007810 */ /* 0x003fe20007ffe1ff */
[----:B------:R-:W-:Y:S02]  /*59b0*/  WARPGROUP.DEPBAR.LE gsb0, 0x0 ;  /* 0x00008000000079c5 */ /* 0x000fe40000010000 */
[----:B------:R-:W-:-:S06]  /*59c0*/  WARPGROUP.ARRIVE ;  /* 0x00000000000079c5 */ /* 0x000fcc0000000000 */
        /* <DEDUP_REMOVED lines=35> */
.L_x_7842:
[----:B------:R-:W-:Y:S01]  /*5c00*/  UISETP.NE.AND UP1, UPT, UR50, URZ, UPT ;  /* 0x0000003f3200728c */ /* 0x000fe2000bf25270 */
[----:B0-----:R-:W-:Y:S01]  /*5c10*/  VIADD R0, R17, UR46 ;  /* 0x0000002e11007c36 */ /* 0x001fe20008000000 */
[----:B------:R-:W-:Y:S01]  /*5c20*/  ULEA UR6, UR38, UR40, 0x3 ;  /* 0x0000002826067291 */ /* 0x000fe2000f8e183f */
[----:B------:R-:W-:Y:S01]  /*5c30*/  IMAD.SHL.U32 R9, R8, 0x80, RZ ;  /* 0x0000008008097824 */ /* 0x000fe200078e00ff */
[----:B------:R-:W-:Y:S01]  /*5c40*/  UISETP.NE.AND UP0, UPT, UR43, URZ, UPT ;  /* 0x0000003f2b00728c */ /* 0x000fe2000bf05270 */
[----:B------:R-:W-:Y:S01]  /*5c50*/  IMAD.U32 R11, RZ, RZ, UR42 ;  /* 0x0000002aff0b7e24 */ /* 0x000fe2000f8e00ff */
[----:B------:R-:W-:Y:S01]  /*5c60*/  PLOP3.LUT P1, PT, PT, PT, UP1, 0x80, 0x0 ;  /* 0x000000000000781c */ /* 0x000fe20003f2f018 */
[----:B------:R-:W-:Y:S01]  /*5c70*/  UIADD3 UR6, UR6, 0x28840, URZ ;  /* 0x0002884006067890 */ /* 0x000fe2000fffe03f */
[----:B------:R-:W-:-:S03]  /*5c80*/  PLOP3.LUT P2, PT, PT, PT, UP1, 0x80, 0x0 ;  /* 0x000000000000781c */ /* 0x000fc60003f4f018 */
[----:B------:R-:W-:Y:S01]  /*5c90*/  @UP1 ULDC UR7, c[0x0][0x44c] ;  /* 0x0001130000071ab9 */ /* 0x000fe20000000800 */
[----:B------:R-:W-:-:S07]  /*5ca0*/  UPRMT UR6, UR53, 0x654, UR6 ;  /* 0x0000065435067896 */ /* 0x000fce0008000006 */
[----:B------:R-:W-:Y:S01]  /*5cb0*/  @P1 IMAD.HI.U32 R4, R0, UR7, RZ ;  /* 0x0000000700041c27 */ /* 0x000fe2000f8e00ff */
[----:B------:R-:W-:Y:S01]  /*5cc0*/  @UP1 ULDC UR7, c[0x0][0x450] ;  /* 0x0001140000071ab9 */ /* 0x000fe20000000800 */
[----:B------:R-:W-:Y:S01]  /*5cd0*/  PLOP3.LUT P1, PT, PT, PT, UP0, 0x40, 0x0 ;  /* 0x000000000000781c */ /* 0x000fe20003f2e808 */
[----:B------:R-:W-:Y:S01]  /*5ce0*/  SYNCS.ARRIVE.TRANS64.RED.A1T0 RZ, [UR6], RZ ;  /* 0x000000ffffff79a7 */ /* 0x000fe20008100406 */
[----:B------:R-:W-:Y:S01]  /*5cf0*/  ULOP3.LUT UR6, URZ, UR59, URZ, 0x33, !UPT ;  /* 0x0000003b3f067292 */ /* 0x000fe2000f8e333f */
[----:B------:R-:W-:Y:S02]  /*5d00*/  @P2 SHF.R.U32.HI R0, RZ, UR7, R4 ;  /* 0x00000007ff002c19 */ /* 0x000fe40008011604 */
[----:B------:R-:W-:-:S03]  /*5d10*/  IADD3 R4, -R16, 0x1, -R9 ;  /* 0x0000000110047810 */ /* 0x000fc60007ffe909 */
[----:B------:R-:W0:Y:S01]  /*5d20*/  SHFL.IDX PT, R5, R0, RZ, 0x1c1f ;  /* 0x001c1fff00057589 */ /* 0x000e2200000e0000 */
[----:B------:R-:W-:-:S05]  /*5d30*/  IADD3 R4, -R11, UR41, R4 ;  /* 0x000000290b047c10 */ /* 0x000fca000fffe104 */
[C---:B------:R-:W-:Y:S02]  /*5d40*/  VIADD R14, R4.reuse, UR60 ;  /* 0x0000003c040e7c36 */ /* 0x040fe40008000000 */
[----:B------:R-:W-:Y:S02]  /*5d50*/  VIADD R20, R4, UR6 ;  /* 0x0000000604147c36 */ /* 0x000fe40008000000 */
[--C-:B0-----:R-:W-:Y:S02]  /*5d60*/  IMAD.IADD R10, R14, 0x1, R5.reuse ;  /* 0x000000010e0a7824 */ /* 0x101fe400078e0205 */
[----:B------:R-:W-:Y:S01]  /*5d70*/  IMAD.IADD R11, R20, 0x1, R5 ;  /* 0x00000001140b7824 */ /* 0x000fe200078e0205 */
        /* <DEDUP_REMOVED lines=14> */
.L_x_7845:
[----:B------:R-:W-:-:S05]  /*5e60*/  IMAD.U32 R15, RZ, RZ, UR51 ;  /* 0x00000033ff0f7e24 */ /* 0x000fca000f8e00ff */
[----:B------:R-:W-:-:S13]  /*5e70*/  ISETP.NE.AND P1, PT, R15, 0x1, PT ;  /* 0x000000010f00780c */ /* 0x000fda0003f25270 */
[----:B------:R-:W0:Y:S02]  /*5e80*/  @P1 LDC.64 R4, c[0x0][0x9e8] ;  /* 0x00027a00ff041b82 */ /* 0x000e240000000a00 */
[----:B0-----:R-:W-:-:S05]  /*5e90*/  @P1 IMAD.HI.U32 R4, R12, R4, RZ ;  /* 0x000000040c041227 */ /* 0x001fca00078e00ff */
[----:B------:R-:W-:-:S07]  /*5ea0*/  @P1 SHF.R.U32.HI R12, RZ, R5, R4 ;  /* 0x00000005ff0c1219 */ /* 0x000fce0000011604 */
.L_x_7846:
[----:B------:R-:W-:Y:S05]  /*5eb0*/  BSYNC B0 ;  /* 0x0000000000007941 */ /* 0x000fea0003800000 */
.L_x_7844:
[----:B------:R-:W-:-:S04]  /*5ec0*/  IMAD R5, R12, R15, -R9 ;  /* 0x0000000f0c057224 */ /* 0x000fc800078e0a09 */
[----:B------:R-:W-:-:S05]  /*5ed0*/  IMAD.IADD R5, R5, 0x1, -R16 ;  /* 0x0000000105057824 */ /* 0x000fca00078e0a10 */
[----:B------:R-:W-:Y:S02]  /*5ee0*/  VIADDMNMX R10, R5, R15, R10, PT ;  /* 0x0000000f050a7246 */ /* 0x000fe4000380010a */
[----:B------:R-:W-:-:S07]  /*5ef0*/  VIMNMX R11, R11, R5, !PT ;  /* 0x000000050b0b7248 */ /* 0x000fce0007fe0100 */
.L_x_7843:
[----:B------:R-:W-:Y:S01]  /*5f00*/  ISETP.GT.AND P1, PT, R8, -0x1, PT ;  /* 0xffffffff0800780c */ /* 0x000fe20003f24270 */
[----:B------:R-:W0:Y:S01]  /*5f10*/  SHFL.IDX PT, R5, R0, 0x1, 0x1c1f ;  /* 0x003c1f0000057f89 */ /* 0x000e2200000e0000 */
[----:B------:R-:W-:Y:S02]  /*5f20*/  UISETP.NE.AND UP0, UPT, UR43, URZ, UPT ;  /* 0x0000003f2b00728c */ /* 0x000fe4000bf05270 */
[C---:B------:R-:W-:Y:S02]  /*5f30*/  ISETP.GT.AND P3, PT, R11.reuse, 0x8, P1 ;  /* 0x000000080b00780c */ /* 0x040fe40000f64270 */
[C---:B------:R-:W-:Y:S02]  /*5f40*/  ISETP.GT.AND P6, PT, R11.reuse, RZ, P1 ;  /* 0x000000ff0b00720c */ /* 0x040fe40000fc4270 */
        /* <DEDUP_REMOVED lines=87> */
[--C-:B0-----:R-:W-:Y:S01]  /*64c0*/  IMAD.IADD R11, R20, 0x1, R5.reuse ;  /* 0x00000001140b7824 */ /* 0x101fe200078e0205 */
[C---:B------:R-:W-:Y:S02]  /*64d0*/  ISETP.LT.OR P5, PT, R10.reuse, 0x71, P5 ;  /* 0x000000710a00780c */ /* 0x040fe40002fa1670 */
[C---:B------:R-:W-:Y:S02]  /*64e0*/  ISETP.LT.OR P4, PT, R10.reuse, 0x72, P4 ;  /* 0x000000720a00780c */ /* 0x040fe40002781670 */
[C---:B------:R-:W-:Y:S02]  /*64f0*/  ISETP.LT.OR P6, PT, R10.reuse, 0x79, P6 ;  /* 0x000000790a00780c */ /* 0x040fe400037c1670 */
[----:B------:R-:W-:Y:S01]  /*6500*/  ISETP.LT.OR P2, PT, R10, 0x7a, P2 ;  /* 0x0000007a0a00780c */ /* 0x000fe20001741670 */
[----:B------:R-:W-:Y:S01]  /*6510*/  IMAD.IADD R10, R14, 0x1, R5 ;  /* 0x000000010e0a7824 */ /* 0x000fe200078e0205 */
        /* <DEDUP_REMOVED lines=18> */
.L_x_7849:
[----:B------:R-:W-:-:S05]  /*6640*/  IMAD.U32 R12, RZ, RZ, UR51 ;  /* 0x00000033ff0c7e24 */ /* 0x000fca000f8e00ff */
[----:B------:R-:W-:-:S13]  /*6650*/  ISETP.NE.AND P2, PT, R12, 0x1, PT ;  /* 0x000000010c00780c */ /* 0x000fda0003f45270 */
[----:B------:R-:W0:Y:S02]  /*6660*/  @P2 LDC.64 R4, c[0x0][0x9e8] ;  /* 0x00027a00ff042b82 */ /* 0x000e240000000a00 */
[----:B0-----:R-:W-:-:S05]  /*6670*/  @P2 IMAD.HI.U32 R4, R0, R4, RZ ;  /* 0x0000000400042227 */ /* 0x001fca00078e00ff */
[----:B------:R-:W-:-:S07]  /*6680*/  @P2 SHF.R.U32.HI R0, RZ, R5, R4 ;  /* 0x00000005ff002219 */ /* 0x000fce0000011604 */
.L_x_7850:
[----:B------:R-:W-:Y:S05]  /*6690*/  BSYNC B0 ;  /* 0x0000000000007941 */ /* 0x000fea0003800000 */
.L_x_7848:
[----:B------:R-:W-:-:S04]  /*66a0*/  IMAD R9, R0, R12, -R9 ;  /* 0x0000000c00097224 */ /* 0x000fc800078e0a09 */
[----:B------:R-:W-:-:S05]  /*66b0*/  IMAD.IADD R9, R9, 0x1, -R16 ;  /* 0x0000000109097824 */ /* 0x000fca00078e0a10 */
[----:B------:R-:W-:Y:S02]  /*66c0*/  VIADDMNMX R10, R9, R12, R10, PT ;  /* 0x0000000c090a7246 */ /* 0x000fe4000380010a */
[----:B------:R-:W-:-:S07]  /*66d0*/  VIMNMX R11, R11, R9, !PT ;  /* 0x000000090b0b7248 */ /* 0x000fce0007fe0100 */
.L_x_7847:
[----:B------:R-:W-:Y:S01]  /*66e0*/  FMNMX.FTZ R0, R153, R6, !PT ;  /* 0x0000000699007209 */ /* 0x000fe20007810000 */
[----:B------:R-:W-:Y:S01]  /*66f0*/  UMOV UR6, UR58 ;  /* 0x0000003a00067c82 */ /* 0x000fe20008000000 */
        /* <DEDUP_REMOVED lines=12> */
[----:B------:R-:W-:Y:S02]  /*67c0*/  ISETP.GT.AND P5, PT, R11, RZ, P1 ;  /* 0x000000ff0b00720c */ /* 0x000fe40000fa4270 */
        /* <DEDUP_REMOVED lines=17> */
[----:B------:R-:W-:Y:S02]  /*68e0*/  FMNMX.FTZ R12, R26, R7, !PT ;  /* 0x000000071a0c7209 */ /* 0x000fe40007810000 */
        /* <DEDUP_REMOVED lines=9> */
[----:B------:R-:W-:-:S02]  /*6980*/  ISETP.GT.AND P3, PT, R11, 0x18, P1 ;  /* 0x000000180b00780c */ /* 0x000fc40000f64270 */
[----:B------:R-:W-:Y:S02]  /*6990*/  FMNMX.FTZ R5, R65, R0, !PT ;  /* 0x0000000041057209 */ /* 0x000fe40007810000 */
[----:B------:R-:W-:Y:S02]  /*69a0*/  ISETP.LT.OR P2, PT, R10, 0x12, P2 ;  /* 0x000000120a00780c */ /* 0x000fe40001741670 */
[----:B------:R-:W-:Y:S02]  /*69b0*/  FMNMX.FTZ R0, R68, R5, !PT ;  /* 0x0000000544007209 */ /* 0x000fe40007810000 */
[----:B------:R-:W-:Y:S02]  /*69c0*/  ISETP.GT.AND P4, PT, R11, 0x19, P1 ;  /* 0x000000190b00780c */ /* 0x000fe40000f84270 */
[----:B------:R-:W-:Y:S02]  /*69d0*/  FMNMX.FTZ R5, R69, R0, !PT ;  /* 0x0000000045057209 */ /* 0x000fe40007810000 */
[----:B------:R-:W-:-:S02]  /*69e0*/  ISETP.LT.OR P3, PT, R10, 0x19, P3 ;  /* 0x000000190a00780c */ /* 0x000fc40001f61670 */
[----:B------:R-:W-:Y:S02]  /*69f0*/  FMNMX.FTZ R0, R72, R5, !PT ;  /* 0x0000000548007209 */ /* 0x000fe40007810000 */
[----:B------:R-:W-:Y:S02]  /*6a00*/  FSEL R35, R35, -INF , !P2 ;  /* 0xff80000023237808 */ /* 0x000fe40005000000 */
        /* <DEDUP_REMOVED lines=11> */
[C---:B------:R-:W-:Y:S02]  /*6ac0*/  ISETP.LT.OR P2, PT, R10.reuse, 0x22, P2 ;  /* 0x000000220a00780c */ /* 0x040fe40001741670 */
[----:B------:R-:W-:Y:S02]  /*6ad0*/  FMNMX.FTZ R4, R85, R0, !PT ;  /* 0x0000000055047209 */ /* 0x000fe40007810000 */
[----:B------:R-:W-:Y:S02]  /*6ae0*/  ISETP.GT.AND P4, PT, R11, 0x29, P1 ;  /* 0x000000290b00780c */ /* 0x000fe40000f84270 */
[----:B------:R-:W-:Y:S01]  /*6af0*/  ISETP.LT.OR P3, PT, R10, 0x29, P3 ;  /* 0x000000290a00780c */ /* 0x000fe20001f61670 */
[----:B------:R-:W0:Y:S01]  /*6b00*/  SHFL.BFLY PT, R5, R4, 0x2, 0x1f ;  /* 0x0c401f0004057f89 */ /* 0x000e2200000e0000 */
[----:B------:R-:W-:-:S02]  /*6b10*/  FSEL R43, R43, -INF , !P2 ;  /* 0xff8000002b2b7808 */ /* 0x000fc40005000000 */
[C---:B------:R-:W-:Y:S02]  /*6b20*/  ISETP.GT.AND P2, PT, R11.reuse, 0x30, P1 ;  /* 0x000000300b00780c */ /* 0x040fe40000f44270 */
[----:B------:R-:W-:Y:S02]  /*6b30*/  FSEL R46, R46, -INF , !P3 ;  /* 0xff8000002e2e7808 */ /* 0x000fe40005800000 */
[C---:B------:R-:W-:Y:S02]  /*6b40*/  ISETP.LT.OR P4, PT, R10.reuse, 0x2a, P4 ;  /* 0x0000002a0a00780c */ /* 0x040fe40002781670 */
[----:B------:R-:W-:Y:S02]  /*6b50*/  ISETP.GT.AND P3, PT, R11, 0x31, P1 ;  /* 0x000000310b00780c */ /* 0x000fe40000f64270 */
[----:B------:R-:W-:Y:S02]  /*6b60*/  ISETP.LT.OR P2, PT, R10, 0x31, P2 ;  /* 0x000000310a00780c */ /* 0x000fe40001741670 */
[----:B------:R-:W-:-:S02]  /*6b70*/  FSEL R47, R47, -INF , !P4 ;  /* 0xff8000002f2f7808 */ /* 0x000fc40006000000 */
[C---:B------:R-:W-:Y:S02]  /*6b80*/  ISETP.GT.AND P5, PT, R11.reuse, 0x38, P1 ;  /* 0x000000380b00780c */ /* 0x040fe40000fa4270 */
[----:B------:R-:W-:Y:S02]  /*6b90*/  FSEL R50, R50, -INF , !P2 ;  /* 0xff80000032327808 */ /* 0x000fe40005000000 */
[C---:B------:R-:W-:Y:S02]  /*6ba0*/  ISETP.LT.OR P3, PT, R10.reuse, 0x32, P3 ;  /* 0x000000320a00780c */ /* 0x040fe40001f61670 */
[----:B------:R-:W-:Y:S02]  /*6bb0*/  ISETP.GT.AND P4, PT, R11, 0x39, P1 ;  /* 0x000000390b00780c */ /* 0x000fe40000f84270 */
[----:B------:R-:W-:Y:S02]  /*6bc0*/  ISETP.LT.OR P5, PT, R10, 0x39, P5 ;  /* 0x000000390a00780c */ /* 0x000fe40002fa1670 */
[----:B0-----:R-:W-:-:S02]  /*6bd0*/  FMNMX.FTZ R5, R4, R5, !PT ;  /* 0x0000000504057209 */ /* 0x001fc40007810000 */
[----:B------:R-:W-:Y:S02]  /*6be0*/  FSEL R51, R51, -INF , !P3 ;  /* 0xff80000033337808 */ /* 0x000fe40005800000 */
[C---:B------:R-:W-:Y:S01]  /*6bf0*/  ISETP.GT.AND P2, PT, R11.reuse, 0x40, P1 ;  /* 0x000000400b00780c */ /* 0x040fe20000f44270 */
[----:B------:R-:W0:Y:S01]  /*6c00*/  SHFL.BFLY PT, R0, R5, 0x1, 0x1f ;  /* 0x0c201f0005007f89 */ /* 0x000e2200000e0000 */
[----:B------:R-:W-:Y:S02]  /*6c10*/  FSEL R54, R54, -INF , !P5 ;  /* 0xff80000036367808 */ /* 0x000fe40006800000 */
[C---:B------:R-:W-:Y:S02]  /*6c20*/  ISETP.LT.OR P4, PT, R10.reuse, 0x3a, P4 ;  /* 0x0000003a0a00780c */ /* 0x040fe40002781670 */
[----:B------:R-:W-:Y:S02]  /*6c30*/  ISETP.GT.AND P3, PT, R11, 0x41, P1 ;  /* 0x000000410b00780c */ /* 0x000fe40000f64270 */
[----:B------:R-:W-:-:S02]  /*6c40*/  ISETP.LT.OR P2, PT, R10, 0x41, P2 ;  /* 0x000000410a00780c */ /* 0x000fc40001741670 */
[----:B------:R-:W-:Y:S02]  /*6c50*/  FSEL R55, R55, -INF , !P4 ;  /* 0xff80000037377808 */ /* 0x000fe40006000000 */
[C---:B------:R-:W-:Y:S02]  /*6c60*/  ISETP.GT.AND P5, PT, R11.reuse, 0x48, P1 ;  /* 0x000000480b00780c */ /* 0x040fe40000fa4270 */
[----:B------:R-:W-:Y:S02]  /*6c70*/  FSEL R58, R58, -INF , !P2 ;  /* 0xff8000003a3a7808 */ /* 0x000fe40005000000 */
[C---:B------:R-:W-:Y:S02]  /*6c80*/  ISETP.LT.OR P3, PT, R10.reuse, 0x42, P3 ;  /* 0x000000420a00780c */ /* 0x040fe40001f61670 */
[----:B------:R-:W-:Y:S02]  /*6c90*/  ISETP.GT.AND P4, PT, R11, 0x49, P1 ;  /* 0x000000490b00780c */ /* 0x000fe40000f84270 */
[----:B------:R-:W-:-:S02]  /*6ca0*/  ISETP.LT.OR P5, PT, R10, 0x49, P5 ;  /* 0x000000490a00780c */ /* 0x000fc40002fa1670 */
[----:B------:R-:W-:Y:S02]  /*6cb0*/  FSEL R59, R59, -INF , !P3 ;  /* 0xff8000003b3b7808 */ /* 0x000fe40005800000 */
[----:B------:R-:W-:Y:S02]  /*6cc0*/  ISETP.GT.AND P2, PT, R11, 0x50, P1 ;  /* 0x000000500b00780c */ /* 0x000fe40000f44270 */
[----:B0-----:R-:W-:Y:S02]  /*6cd0*/  FMNMX.FTZ R0, R5, R0, !PT ;  /* 0x0000000005007209 */ /* 0x001fe40007810000 */
[----:B------:R-:W-:Y:S02]  /*6ce0*/  FSEL R62, R62, -INF , !P5 ;  /* 0xff8000003e3e7808 */ /* 0x000fe40006800000 */
[C---:B------:R-:W-:Y:S01]  /*6cf0*/  FSETP.NEU.FTZ.AND P6, PT, R0.reuse, -INF , PT ;  /* 0xff8000000000780b */ /* 0x040fe20003fdd000 */
[----:B------:R-:W-:Y:S01]  /*6d00*/  FMUL.FTZ R9, R0, UR6 ;  /* 0x0000000600097c20 */ /* 0x000fe20008410000 */
[----:B------:R-:W-:-:S02]  /*6d10*/  ISETP.LT.OR P4, PT, R10, 0x4a, P4 ;  /* 0x0000004a0a00780c */ /* 0x000fc40002781670 */
[----:B------:R-:W-:Y:S02]  /*6d20*/  ISETP.GT.AND P3, PT, R11, 0x51, P1 ;  /* 0x000000510b00780c */ /* 0x000fe40000f64270 */
[----:B------:R-:W-:Y:S02]  /*6d30*/  FSEL R4, R9, RZ, P6 ;  /* 0x000000ff09047208 */ /* 0x000fe40003000000 */
[----:B------:R-:W-:Y:S02]  /*6d40*/  ISETP.LT.OR P2, PT, R10, 0x51, P2 ;  /* 0x000000510a00780c */ /* 0x000fe40001741670 */
        /* <DEDUP_REMOVED lines=9> */
[----:B------:R-:W-:Y:S01]  /*6de0*/  ISETP.GT.AND P5, PT, R11, 0x58, P1 ;  /* 0x000000580b00780c */ /* 0x000fe20000fa4270 */
        /* <DEDUP_REMOVED lines=36> */
[----:B------:R-:W-:Y:S01]  /*7030*/  MUFU.EX2 R180, R180 ;  /* 0x000000b400b47308 */ /* 0x000fe20000000800 */
[----:B------:R-:W-:Y:S01]  /*7040*/  FMNMX.FTZ R12, R50, R25, !PT ;  /* 0x00000019320c7209 */ /* 0x000fe20007810000 */
[--C-:B------:R-:W-:Y:S01]  /*7050*/  FFMA.FTZ R25, R45, UR6, -R4.reuse ;  /* 0x000000062d197c23 */ /* 0x100fe20008010804 */
[----:B------:R-:W-:Y:S01]  /*7060*/  ISETP.LT.OR P2, PT, R10, 0x61, P2 ;  /* 0x000000610a00780c */ /* 0x000fe20001741670 */
[----:B------:R-:W-:Y:S01]  /*7070*/  FFMA.FTZ R45, R77, UR6, -R4 ;  /* 0x000000064d2d7c23 */ /* 0x000fe20008010804 */
[----:B------:R-:W-:-:S02]  /*7080*/  FMNMX.FTZ R29, R51, R12, !PT ;  /* 0x0000000c331d7209 */ /* 0x000fc40007810000 */
[----:B------:R-:W-:Y:S01]  /*7090*/  FSEL R71, R71, -INF , !P4 ;  /* 0xff80000047477808 */ /* 0x000fe20006000000 */
[----:B------:R-:W-:Y:S01]  /*70a0*/  MUFU.EX2 R5, R5 ;  /* 0x0000000500057308 */ /* 0x000fe20000000800 */
[----:B------:R-:W-:Y:S02]  /*70b0*/  FMNMX.FTZ R12, R54, R29, !PT ;  /* 0x0000001d360c7209 */ /* 0x000fe40007810000 */
[----:B------:R-:W-:Y:S02]  /*70c0*/  ISETP.GT.AND P5, PT, R11, 0x68, P1 ;  /* 0x000000680b00780c */ /* 0x000fe40000fa4270 */
[----:B------:R-:W-:Y:S02]  /*70d0*/  FMNMX.FTZ R29, R55, R12, !PT ;  /* 0x0000000c371d7209 */ /* 0x000fe40007810000 */
[----:B------:R-:W-:Y:S01]  /*70e0*/  FSEL R74, R74, -INF , !P2 ;  /* 0xff8000004a4a7808 */ /* 0x000fe20005000000 */
[----:B------:R-:W-:Y:S01]  /*70f0*/  MUFU.EX2 R182, R182 ;  /* 0x000000b600b67308 */ /* 0x000fe20000000800 */
[----:B------:R-:W-:Y:S01]  /*7100*/  FMNMX.FTZ R12, R58, R29, !PT ;  /* 0x0000001d3a0c7209 */ /* 0x000fe20007810000 */
[--C-:B------:R-:W-:Y:S01]  /*7110*/  FFMA.FTZ R29, R49, UR6, -R4.reuse ;  /* 0x00000006311d7c23 */ /* 0x100fe20008010804 */
[----:B------:R-:W-:Y:S01]  /*7120*/  ISETP.LT.OR P3, PT, R10, 0x62, P3 ;  /* 0x000000620a00780c */ /* 0x000fe20001f61670 */
[----:B------:R-:W-:Y:S01]  /*7130*/  FFMA.FTZ R49, R73, UR6, -R4 ;  /* 0x0000000649317c23 */ /* 0x000fe20008010804 */
[----:B------:R-:W-:-:S02]  /*7140*/  FMNMX.FTZ R33, R59, R12, !PT ;  /* 0x0000000c3b217209 */ /* 0x000fc40007810000 */
[----:B------:R-:W-:Y:S01]  /*7150*/  ISETP.GT.AND P4, PT, R11, 0x69, P1 ;  /* 0x000000690b00780c */ /* 0x000fe20000f84270 */
[----:B------:R-:W-:Y:S01]  /*7160*/  MUFU.EX2 R9, R9 ;  /* 0x0000000900097308 */ /* 0x000fe20000000800 */
[----:B------:R-:W-:Y:S02]  /*7170*/  FMNMX.FTZ R12, R62, R33, !PT ;  /* 0x000000213e0c7209 */ /* 0x000fe40007810000 */
[----:B------:R-:W-:Y:S02]  /*7180*/  ISETP.LT.OR P5, PT, R10, 0x69, P5 ;  /* 0x000000690a00780c */ /* 0x000fe40002fa1670 */
[----:B------:R-:W-:Y:S02]  /*7190*/  FMNMX.FTZ R33, R63, R12, !PT ;  /* 0x0000000c3f217209 */ /* 0x000fe40007810000 */
[----:B------:R-:W-:Y:S01]  /*71a0*/  FSEL R75, R75, -INF , !P3 ;  /* 0xff8000004b4b7808 */ /* 0x000fe20005800000 */
[----:B------:R-:W-:Y:S01]  /*71b0*/  MUFU.EX2 R176, R176 ;  /* 0x000000b000b07308 */ /* 0x000fe20000000800 */
[----:B------:R-:W-:Y:S01]  /*71c0*/  FMNMX.FTZ R12, R66, R33, !PT ;  /* 0x00000021420c7209 */ /* 0x000fe20007810000 */
[--C-:B------:R-:W-:Y:S01]  /*71d0*/  FFMA.FTZ R33, R53, UR6, -R4.reuse ;  /* 0x0000000635217c23 */ /* 0x100fe20008010804 */
[----:B------:R-:W-:Y:S01]  /*71e0*/  ISETP.GT.AND P2, PT, R11, 0x70, P1 ;  /* 0x000000700b00780c */ /* 0x000fe20000f44270 */
[----:B------:R-:W-:Y:S01]  /*71f0*/  FFMA.FTZ R53, R69, UR6, -R4 ;  /* 0x0000000645357c23 */ /* 0x000fe20008010804 */
[----:B------:R-:W-:-:S02]  /*7200*/  FMNMX.FTZ R37, R67, R12, !PT ;  /* 0x0000000c43257209 */ /* 0x000fc40007810000 */
[----:B------:R-:W-:Y:S01]  /*7210*/  FSEL R78, R78, -INF , !P5 ;  /* 0xff8000004e4e7808 */ /* 0x000fe20006800000 */
[----:B------:R-:W-:Y:S01]  /*7220*/  MUFU.EX2 R13, R13 ;  /* 0x0000000d000d7308 */ /* 0x000fe20000000800 */
[----:B------:R-:W-:Y:S02]  /*7230*/  FMNMX.FTZ R12, R70, R37, !PT ;  /* 0x00000025460c7209 */ /* 0x000fe40007810000 */
[----:B------:R-:W-:Y:S02]  /*7240*/  ISETP.LT.OR P4, PT, R10, 0x6a, P4 ;  /* 0x0000006a0a00780c */ /* 0x000fe40002781670 */
[----:B------:R-:W-:Y:S02]  /*7250*/  FMNMX.FTZ R37, R71, R12, !PT ;  /* 0x0000000c47257209 */ /* 0x000fe40007810000 */
[----:B------:R-:W-:Y:S01]  /*7260*/  ISETP.GT.AND P3, PT, R11, 0x71, P1 ;  /* 0x000000710b00780c */ /* 0x000fe20000f64270 */
[----:B------:R-:W-:Y:S01]  /*7270*/  MUFU.EX2 R178, R178 ;  /* 0x000000b200b27308 */ /* 0x000fe20000000800 */
[----:B------:R-:W-:-:S02]  /*7280*/  FMNMX.FTZ R12, R74, R37, !PT ;  /* 0x000000254a0c7209 */ /* 0x000fc40007810000 */
[----:B------:R-:W-:Y:S02]  /*7290*/  ISETP.LT.OR P2, PT, R10, 0x71, P2 ;  /* 0x000000710a00780c */ /* 0x000fe40001741670 */
[----:B------:R-:W-:Y:S02]  /*72a0*/  FMNMX.FTZ R37, R75, R12, !PT ;  /* 0x0000000c4b257209 */ /* 0x000fe40007810000 */
[----:B------:R-:W-:Y:S01]  /*72b0*/  FSEL R79, R79, -INF , !P4 ;  /* 0xff8000004f4f7808 */ /* 0x000fe20006000000 */
[----:B------:R-:W-:Y:S01]  /*72c0*/  MUFU.EX2 R15, R15 ;  /* 0x0000000f000f7308 */ /* 0x000fe20000000800 */
[----:B------:R-:W-:Y:S02]  /*72d0*/  FMNMX.FTZ R12, R78, R37, !PT ;  /* 0x000000254e0c7209 */ /* 0x000fe40007810000 */
[----:B------:R-:W-:Y:S02]  /*72e0*/  ISETP.GT.AND P5, PT, R11, 0x78, P1 ;  /* 0x000000780b00780c */ /* 0x000fe40000fa4270 */
[----:B------:R-:W-:-:S02]  /*72f0*/  ISETP.LT.OR P3, PT, R10, 0x72, P3 ;  /* 0x000000720a00780c */ /* 0x000fc40001f61670 */
[----:B------:R-:W-:Y:S01]  /*7300*/  FSEL R82, R82, -INF , !P2 ;  /* 0xff80000052527808 */ /* 0x000fe20005000000 */
[----:B------:R-:W-:Y:S01]  /*7310*/  MUFU.EX2 R172, R172 ;  /* 0x000000ac00ac7308 */ /* 0x000fe20000000800 */
[----:B------:R-:W-:Y:S02]  /*7320*/  FMNMX.FTZ R37, R79, R12, !PT ;  /* 0x0000000c4f257209 */ /* 0x000fe40007810000 */
[----:B------:R-:W-:Y:S01]  /*7330*/  ISETP.GT.AND P1, PT, R11, 0x79, P1 ;  /* 0x000000790b00780c */ /* 0x000fe20000f24270 */
[--C-:B------:R-:W-:Y:S01]  /*7340*/  FFMA.FTZ R11, R57, UR6, -R4.reuse ;  /* 0x00000006390b7c23 */ /* 0x100fe20008010804 */
[----:B------:R-:W-:Y:S01]  /*7350*/  ISETP.LT.OR P5, PT, R10, 0x79, P5 ;  /* 0x000000790a00780c */ /* 0x000fe20002fa1670 */
[----:B------:R-:W-:Y:S01]  /*7360*/  FFMA.FTZ R57, R65, UR6, -R4 ;  /* 0x0000000641397c23 */ /* 0x000fe20008010804 */
[----:B------:R-:W-:Y:S01]  /*7370*/  FSEL R83, R83, -INF , !P3 ;  /* 0xff80000053537808 */ /* 0x000fe20005800000 */
[----:B------:R-:W-:Y:S01]  /*7380*/  MUFU.EX2 R21, R21 ;  /* 0x0000001500157308 */ /* 0x000fe20000000800 */
[----:B------:R-:W-:-:S02]  /*7390*/  FMNMX.FTZ R12, R82, R37, !PT ;  /* 0x00000025520c7209 */ /* 0x000fc40007810000 */
[----:B------:R-:W-:Y:S02]  /*73a0*/  ISETP.LT.OR P1, PT, R10, 0x7a, P1 ;  /* 0x0000007a0a00780c */ /* 0x000fe40000f21670 */
[----:B------:R-:W-:Y:S02]  /*73b0*/  FSEL R86, R86, -INF , !P5 ;  /* 0xff80000056567808 */ /* 0x000fe40006800000 */
[----:B------:R-:W-:Y:S01]  /*73c0*/  FMNMX.FTZ R37, R83, R12, !PT ;  /* 0x0000000c53257209 */ /* 0x000fe20007810000 */
[----:B------:R-:W-:Y:S01]  /*73d0*/  MUFU.EX2 R174, R174 ;  /* 0x000000ae00ae7308 */ /* 0x000fe20000000800 */
[----:B------:R-:W-:Y:S02]  /*73e0*/  FSEL R87, R87, -INF , !P1 ;  /* 0xff80000057577808 */ /* 0x000fe40004800000 */
[----:B------:R-:W-:Y:S02]  /*73f0*/  FMNMX.FTZ R10, R86, R37, !PT ;  /* 0x00000025560a7209 */ /* 0x000fe40007810000 */
[----:B------:R-:W-:-:S02]  /*7400*/  FSEL R65, R0, RZ, P6 ;  /* 0x000000ff00417208 */ /* 0x000fc40003000000 */
[----:B------:R-:W-:Y:S01]  /*7410*/  FMNMX.FTZ R10, R87, R10, !PT ;  /* 0x0000000a570a7209 */ /* 0x000fe20007810000 */
[----:B------:R-:W-:Y:S02]  /*7420*/  MUFU.EX2 R25, R25 ;  /* 0x0000001900197308 */ /* 0x000fe40000000800 */
[----:B------:R-:W-:Y:S02]  /*7430*/  FADD.FTZ R6, -R65, R6 ;  /* 0x0000000641067221 */ /* 0x000fe40000010100 */
        /* <DEDUP_REMOVED lines=11> */
[----:B------:R-:W-:-:S03]  /*74f0*/  FMUL.FTZ R37, R6, UR6 ;  /* 0x0000000606257c20 */ /* 0x000fc60008410000 */
[C---:B------:R-:W-:Y:S01]  /*7500*/  FSETP.NEU.FTZ.AND P1, PT, R4.reuse, -INF , PT ;  /* 0xff8000000400780b */ /* 0x040fe20003f3d000 */
[----:B------:R-:W-:Y:S02]  /*7510*/  FMUL.FTZ R10, R4, UR6 ;  /* 0x00000006040a7c20 */ /* 0x000fe40008410000 */
[----:B------:R-:W0:Y:S03]  /*7520*/  MUFU.EX2 R37, R37 ;  /* 0x0000002500257308 */ /* 0x000e260000000800 */
[----:B------:R-:W-:-:S05]  /*7530*/  FSEL R6, R10, RZ, P1 ;  /* 0x000000ff0a067208 */ /* 0x000fca0000800000 */
[--C-:B------:R-:W-:Y:S01]  /*7540*/  FFMA.FTZ R183, R30, UR6, -R6.reuse ;  /* 0x000000061eb77c23 */ /* 0x100fe20008010806 */
[----:B------:R-:W-:Y:S01]  /*7550*/  FSEL R30, R4, RZ, P1 ;  /* 0x000000ff041e7208 */ /* 0x000fe20000800000 */
[--C-:B------:R-:W-:Y:S01]  /*7560*/  FFMA.FTZ R10, R26, UR6, -R6.reuse ;  /* 0x000000061a0a7c23 */ /* 0x100fe20008010806 */
[--C-:B------:R-:W-:Y:S01]  /*7570*/  FFMA.FTZ R181, R27, UR6, -R6.reuse ;  /* 0x000000061bb57c23 */ /* 0x100fe20008010806 */
[--C-:B------:R-:W-:Y:S01]  /*7580*/  FFMA.FTZ R12, R31, UR6, -R6.reuse ;  /* 0x000000061f0c7c23 */ /* 0x100fe20008010806 */
[--C-:B------:R-:W-:Y:S01]  /*7590*/  FFMA.FTZ R177, R34, UR6, -R6.reuse ;  /* 0x0000000622b17c23 */ /* 0x100fe20008010806 */
[----:B------:R-:W-:Y:S01]  /*75a0*/  FADD.FTZ R30, -R30, R7 ;  /* 0x000000071e1e7221 */ /* 0x000fe20000010100 */
[----:B------:R-:W-:Y:S01]  /*75b0*/  MUFU.EX2 R183, R183 ;  /* 0x000000b700b77308 */ /* 0x000fe20000000800 */
[----:B------:R-:W-:Y:S01]  /*75c0*/  FFMA.FTZ R14, R35, UR6, -R6 ;  /* 0x00000006230e7c23 */ /* 0x000fe20008010806 */
[----:B0-----:R-:W-:Y:S01]  /*75d0*/  FFMA.FTZ R34, R37, R3, R180 ;  /* 0x0000000325227223 */ /* 0x001fe200000100b4 */
[----:B------:R-:W-:Y:S01]  /*75e0*/  FMUL.FTZ R7, R30, UR6 ;  /* 0x000000061e077c20 */ /* 0x000fe20008410000 */
        /* <DEDUP_REMOVED lines=27> */
[----:B------:R-:W-:Y:S01]  /*77a0*/  FFMA.FTZ R157, R74, UR6, -R6 ;  /* 0x000000064a9d7c23 */ /* 0x000fe20008010806 */
[----:B------:R-:W2:Y:S01]  /*77b0*/  MUFU.EX2 R12, R12 ;  /* 0x0000000c000c7308 */ /* 0x000ea20000000800 */
[----:B0-----:R-:W-:Y:S01]  /*77c0*/  FFMA.FTZ R2, R7, R2, R10 ;  /* 0x0000000207027223 */ /* 0x001fe2000001000a */
        /* <DEDUP_REMOVED lines=17> */
[----:B0-----:R-:W-:Y:S01]  /*78e0*/  FADD.FTZ R3, R177, R2 ;  /* 0x00000002b1037221 */ /* 0x001fe20000010000 */
[----:B------:R-:W-:-:S04]  /*78f0*/  FADD.FTZ R42, R170, R27 ;  /* 0x0000001baa2a7221 */ /* 0x000fc80000010000 */
[----:B------:R-:W-:Y:S02]  /*7900*/  FADD.FTZ R27, R33, R42 ;  /* 0x0000002a211b7221 */ /* 0x000fe40000010000 */
[----:B------:R-:W0:Y:S01]  /*7910*/  MUFU.EX2 R20, R20 ;  /* 0x0000001400147308 */ /* 0x000e220000000800 */
[----:B-1----:R-:W-:Y:S01]  /*7920*/  FADD.FTZ R2, R14, R3 ;  /* 0x000000030e027221 */ /* 0x002fe20000010000 */
[----:B------:R-:W-:-:S04]  /*7930*/  FADD.FTZ R42, R164, R27 ;  /* 0x0000001ba42a7221 */ /* 0x000fc80000010000 */
[----:B------:R-:W-:Y:S01]  /*7940*/  FADD.FTZ R27, R11, R42 ;  /* 0x0000002a0b1b7221 */ /* 0x000fe20000010000 */
[----:B------:R-:W-:Y:S01]  /*7950*/  FFMA.FTZ R42, R79, UR6, -R6 ;  /* 0x000000064f2a7c23 */ /* 0x000fe20008010806 */
        /* <DEDUP_REMOVED lines=81> */
.L_x_7851:
[----:B------:R-:W-:Y:S01]  /*7e70*/  ULEA UR7, UR45, UR40, 0x3 ;  /* 0x000000282d077291 */ /* 0x000fe2000f8e183f */
[----:B------:R-:W-:Y:S01]  /*7e80*/  ISETP.GT.AND P1, PT, R8, UR48, PT ;  /* 0x0000003008007c0c */ /* 0x000fe2000bf24270 */
[----:B------:R-:W-:Y:S01]  /*7e90*/  UMOV UR44, UR39 ;  /* 0x00000027002c7c82 */ /* 0x000fe20008000000 */
[----:B------:R-:W-:Y:S01]  /*7ea0*/  UMOV UR45, UR38 ;  /* 0x00000026002d7c82 */ /* 0x000fe20008000000 */
[----:B------:R-:W-:Y:S01]  /*7eb0*/  UIADD3 UR7, UR7, 0x28860, URZ ;  /* 0x0002886007077890 */ /* 0x000fe2000fffe03f */
[----:B------:R-:W-:Y:S01]  /*7ec0*/  F2FP.F16.F32.PACK_AB R155, R6, R155 ;  /* 0x0000009b069b723e */ /* 0x000fe200000000ff */
        /* <DEDUP_REMOVED lines=98> */
[----:B------:R-:W-:Y:S02]  /*84f0*/  IMAD.MOV.U32 R7, RZ, RZ, R4 ;  /* 0x000000ffff077224 */ /* 0x000fe400078e0004 */
[----:B------:R-:W-:Y:S01]  /*8500*/  IMAD.MOV.U32 R6, RZ, RZ, R0 ;  /* 0x000000ffff067224 */ /* 0x000fe200078e0000 */
[----:B------:R-:W-:Y:S06]  /*8510*/  @P1 BRA `(.L_x_7852) ;  /* 0xffffffcc00b01947 */ /* 0x000fec000383ffff */
.L_x_7833:
[----:B------:R-:W-:Y:S02]  /*8520*/  UISETP.NE.AND UP1, UPT, UR50, URZ, UPT ;  /* 0x0000003f3200728c */ /* 0x000fe4000bf25270 */
[----:B------:R-:W-:Y:S02]  /*8530*/  UISETP.NE.AND UP0, UPT, UR43, URZ, UPT ;  /* 0x0000003f2b00728c */ /* 0x000fe4000bf05270 */
[----:B------:R-:W-:Y:S02]  /*8540*/  UIADD3 UR7, UR46, 0x7f, URZ ;  /* 0x0000007f2e077890 */ /* 0x000fe4000fffe03f */
[----:B------:R-:W-:Y:S02]  /*8550*/  UIADD3 UR14, UR41, 0x1, -UR42 ;  /* 0x00000001290e7890 */ /* 0x000fe4000fffe82a */
[----:B------:R-:W-:-:S03]  /*8560*/  PLOP3.LUT P1, PT, PT, PT, UP0, 0x40, 0x0 ;  /* 0x000000000000781c */ /* 0x000fc60003f2e808 */
        /* <DEDUP_REMOVED lines=18> */
.L_x_7854:
[----:B------:R-:W-:Y:S02]  /*8690*/  ULDC UR18, c[0x0][0x9e4] ;  /* 0x0002790000127ab9 */ /* 0x000fe40000000800 */
[----:B------:R-:W-:-:S11]  /*86a0*/  UISETP.NE.AND UP0, UPT, UR18, 0x1, UPT ;  /* 0x000000011200788c */ /* 0x000fd6000bf05270 */
[----:B------:R-:W-:Y:S02]  /*86b0*/  @UP0 ULDC.64 UR10, c[0x0][0x9e8] ;  /* 0x00027a00000a0ab9 */ /* 0x000fe40000000a00 */
[----:B------:R-:W-:-:S04]  /*86c0*/  UIMAD.WIDE.U32 UR14, UR7, UR10, URZ ;  /* 0x0000000a070e72a5 */ /* 0x000fc8000f8e003f */
[----:B------:R-:W-:-:S12]  /*86d0*/  @UP0 USHF.R.U32.HI UR7, URZ, UR11, UR15 ;  /* 0x0000000b3f070299 */ /* 0x000fd8000801160f */
.L_x_7855:
[----:B------:R-:W-:-:S04]  /*86e0*/  UIMAD UR7, UR7, UR18, URZ ;  /* 0x00000012070772a4 */ /* 0x000fc8000f8e023f */
[----:B------:R-:W-:-:S04]  /*86f0*/  UISETP.LT.AND UP0, UPT, UR59, UR7, UPT ;  /* 0x000000073b00728c */ /* 0x000fc8000bf01270 */
[----:B------:R-:W-:-:S12]  /*8700*/  USEL UR59, UR59, UR7, !UP0 ;  /* 0x000000073b3b7287 */ /* 0x000fd8000c000000 */
.L_x_7853:
        /* <DEDUP_REMOVED lines=13> */
.L_x_7867:
[----:B------:R-:W-:Y:S01]  /*87e0*/  ISETP.NE.AND P2, PT, RZ, UR49, PT ;  /* 0x00000031ff007c0c */ /* 0x000fe2000bf45270 */
[----:B------:R-:W-:-:S04]  /*87f0*/  UISETP.NE.AND UP0, UPT, UR45, 0x1, UPT ;  /* 0x000000012d00788c */ /* 0x000fc8000bf05270 */
[----:B------:R-:W-:-:S04]  /*8800*/  USEL UR39, URZ, 0x1, UP0 ;  /* 0x000000013f277887 */ /* 0x000fc80008000000 */
[----:B------:R-:W-:-:S04]  /*8810*/  ULOP3.LUT UR39, UR44, UR39, URZ, 0x3c, !UPT ;  /* 0x000000272c277292 */ /* 0x000fc8000f8e3c3f */
[----:B------:R-:W-:Y:S08]  /*8820*/  @P2 BRA `(.L_x_7857) ;  /* 0x0000000000382947 */ /* 0x000ff00003800000 */
[----:B------:R-:W-:Y:S05]  /*8830*/  @!P0 BRA `(.L_x_7858) ;  /* 0x0000000000048947 */ /* 0x000fea0003800000 */
[----:B------:R-:W-:Y:S01]  /*8840*/  BPT.TRAP 0x1 ;  /* 0x000000040000795c */ /* 0x000fe20000300000 */
.L_x_7858:
        /* <DEDUP_REMOVED lines=9> */
.L_x_7859:
[----:B-1----:R-:W-:Y:S05]  /*88e0*/  @P1 BRA `(.L_x_7857) ;  /* 0x0000000000081947 */ /* 0x002fea0003800000 */
[----:B------:R-:W1:Y:S02]  /*88f0*/  SYNCS.PHASECHK.TRANS64.TRYWAIT P1, [UR6+0x28830], R0 ;  /* 0x02883000ff0075a7 */ /* 0x000e640008020146 */
[----:B-1----:R-:W-:Y:S05]  /*8900*/  @!P1 BRA `(.L_x_7860) ;  /* 0x000000f0006c9947 */ /* 0x002fea0003800000 */
.L_x_7857:
        /* <DEDUP_REMOVED lines=51> */
.L_x_7862:
[----:B------:R-:W-:Y:S01]  /*8c40*/  ULEA UR6, UR45, UR40, 0x3 ;  /* 0x000000282d067291 */ /* 0x000fe2000f8e183f */
[----:B------:R-:W-:-:S05]  /*8c50*/  IMAD.U32 R0, RZ, RZ, UR44 ;  /* 0x0000002cff007e24 */ /* 0x000fca000f8e00ff */
[----:B------:R-:W-:-:S04]  /*8c60*/  SHF.L.U32 R0, R0, 0x1f, RZ ;  /* 0x0000001f00007819 */ /* 0x000fc800000006ff */
[----:B------:R0:W1:Y:S01]  /*8c70*/  SYNCS.PHASECHK.TRANS64.TRYWAIT P1, [UR6+0x28850], R0 ;  /* 0x02885000ff0075a7 */ /* 0x0000620008020146 */
[----:B------:R-:W-:Y:S05]  /*8c80*/  @!P0 BRA `(.L_x_7863) ;  /* 0x0000000000048947 */ /* 0x000fea0003800000 */
[----:B------:R-:W-:Y:S01]  /*8c90*/  BPT.TRAP 0x1 ;  /* 0x000000040000795c */ /* 0x000fe20000300000 */
.L_x_7863:
[----:B-1----:R-:W-:Y:S05]  /*8ca0*/  @P1 BRA `(.L_x_7861) ;  /* 0x0000000000081947 */ /* 0x002fea0003800000 */
[----:B------:R-:W1:Y:S02]  /*8cb0*/  SYNCS.PHASECHK.TRANS64.TRYWAIT P1, [UR6+0x28850], R0 ;  /* 0x02885000ff0075a7 */ /* 0x000e640008020146 */
[----:B-1----:R-:W-:Y:S05]  /*8cc0*/  @!P1 BRA `(.L_x_7864) ;  /* 0x000000ec00949947 */ /* 0x002fea0003800000 */
.L_x_7861:
        /* <DEDUP_REMOVED lines=51> */
.L_x_7865:
[----:B0-----:R-:W-:Y:S01]  /*9000*/  FMNMX.FTZ R0, R24, R5, !PT ;  /* 0x0000000518007209 */ /* 0x001fe20007810000 */
[----:B------:R-:W-:Y:S01]  /*9010*/  UMOV UR6, UR51 ;  /* 0x0000003300067c82 */ /* 0x000fe20008000000 */
[----:B------:R-:W-:Y:S01]  /*9020*/  FMNMX.FTZ R4, R26, R7, !PT ;  /* 0x000000071a047209 */ /* 0x000fe20007810000 */
        /* <DEDUP_REMOVED lines=75> */
[----:B------:R-:W-:-:S03]  /*94e0*/  FMUL.FTZ R10, R0, UR6 ;  /* 0x00000006000a7c20 */ /* 0x000fc60008410000 */
[----:B------:R-:W-:Y:S01]  /*94f0*/  FMUL.FTZ R13, R5, UR6 ;  /* 0x00000006050d7c20 */ /* 0x000fe20008410000 */
[--C-:B------:R-:W-:Y:S01]  /*9500*/  FFMA.FTZ R153, R41, UR6, -R10.reuse ;  /* 0x0000000629997c23 */ /* 0x100fe2000801080a */
[----:B------:R-:W-:Y:S01]  /*9510*/  FADD.FTZ R5, -R4, R7 ;  /* 0x0000000704057221 */ /* 0x000fe20000010100 */
        /* <DEDUP_REMOVED lines=25> */
[--C-:B0-----:R-:W-:Y:S01]  /*96b0*/  FFMA.FTZ R13, R73, UR6, -R10.reuse ;  /* 0x00000006490d7c23 */ /* 0x101fe2000801080a */
        /* <DEDUP_REMOVED lines=8> */
[----:B------:R-:W0:Y:S02]  /*9740*/  MUFU.EX2 R7, R7 ;  /* 0x0000000700077308 */ /* 0x000e240000000800 */
        /* <DEDUP_REMOVED lines=25> */
[----:B------:R-:W-:-:S05]  /*98e0*/  FFMA.FTZ R163, R70, UR6, -R10 ;  /* 0x0000000646a37c23 */ /* 0x000fca000801080a */
        /* <DEDUP_REMOVED lines=41> */
[----:B0-----:R-:W-:Y:S01]  /*9b80*/  FADD.FTZ R42, R174, R27 ;  /* 0x0000001bae2a7221 */ /* 0x001fe20000010000 */
[----:B------:R-:W-:-:S06]  /*9b90*/  FFMA.FTZ R27, R74, UR6, -R10 ;  /* 0x000000064a1b7c23 */ /* 0x000fcc000801080a */
        /* <DEDUP_REMOVED lines=93> */
.L_x_7866:
[----:B------:R-:W-:Y:S01]  /*a170*/  ULEA UR7, UR45, UR40, 0x3 ;  /* 0x000000282d077291 */ /* 0x000fe2000f8e183f */
[----:B------:R-:W-:Y:S01]  /*a180*/  ISETP.GT.AND P1, PT, R8, UR48, PT ;  /* 0x0000003008007c0c */ /* 0x000fe2000bf24270 */
[----:B------:R-:W-:Y:S01]  /*a190*/  UMOV UR44, UR39 ;  /* 0x00000027002c7c82 */ /* 0x000fe20008000000 */
[----:B------:R-:W-:Y:S01]  /*a1a0*/  UMOV UR45, UR38 ;  /* 0x00000026002d7c82 */ /* 0x000fe20008000000 */
[----:B------:R-:W-:Y:S01]  /*a1b0*/  UIADD3 UR7, UR7, 0x28860, URZ ;  /* 0x0002886007077890 */ /* 0x000fe2000fffe03f */
[----:B------:R-:W-:Y:S01]  /*a1c0*/  F2FP.F16.F32.PACK_AB R180, R180, R7 ;  /* 0x00000007b4b4723e */ /* 0x000fe200000000ff */
[-C--:B------:R-:W-:Y:S01]  /*a1d0*/  FMUL.FTZ R90, R90, R5.reuse ;  /* 0x000000055a5a7220 */ /* 0x080fe20000410000 */
[----:B------:R-:W-:Y:S01]  /*a1e0*/  F2FP.F16.F32.PACK_AB R182, R159, R182 ;  /* 0x000000b69fb6723e */ /* 0x000fe200000000ff */
[----:B------:R-:W-:Y:S01]  /*a1f0*/  UPRMT UR7, UR53, 0x654, UR7 ;  /* 0x0000065435077896 */ /* 0x000fe20008000007 */
[----:B------:R-:W-:Y:S01]  /*a200*/  F2FP.F16.F32.PACK_AB R176, R157, R176 ;  /* 0x000000b09db0723e */ /* 0x000fe200000000ff */
[-C--:B------:R-:W-:Y:S01]  /*a210*/  FMUL.FTZ R91, R91, R5.reuse ;  /* 0x000000055b5b7220 */ /* 0x080fe20000410000 */
[----:B------:R-:W-:Y:S01]  /*a220*/  F2FP.F16.F32.PACK_AB R178, R155, R178 ;  /* 0x000000b29bb2723e */ /* 0x000fe200000000ff */
[-C--:B------:R-:W-:Y:S01]  /*a230*/  FMUL.FTZ R94, R94, R5.reuse ;  /* 0x000000055e5e7220 */ /* 0x080fe20000410000 */
        /* <DEDUP_REMOVED lines=89> */
[----:B------:R-:W-:Y:S01]  /*a7d0*/  FMUL.FTZ R149, R149, R6 ;  /* 0x0000000695957220 */ /* 0x000fe20000410000 */
[----:B------:R-:W-:-:S02]  /*a7e0*/  VIADD R8, R8, 0xffffffff ;  /* 0xffffffff08087836 */ /* 0x000fc40000000000 */
[----:B------:R-:W-:Y:S02]  /*a7f0*/  IMAD.MOV.U32 R7, RZ, RZ, R4 ;  /* 0x000000ffff077224 */ /* 0x000fe400078e0004 */
[----:B------:R-:W-:Y:S01]  /*a800*/  IMAD.MOV.U32 R5, RZ, RZ, R0 ;  /* 0x000000ffff057224 */ /* 0x000fe200078e0000 */
[----:B------:R-:W-:Y:S06]  /*a810*/  @P1 BRA `(.L_x_7867) ;  /* 0xffffffdc00f01947 */ /* 0x000fec000383ffff */
.L_x_7856:
        /* <DEDUP_REMOVED lines=10> */
.L_x_7887:
[----:B------:R-:W-:Y:S01]  /*a8c0*/  UIADD3 UR38, UR45, 0x1, URZ ;  /* 0x000000012d267890 */ /* 0x000fe2000fffe03f */
[----:B------:R-:W-:-:S03]  /*a8d0*/  ISETP.NE.AND P2, PT, RZ, UR49, PT ;  /* 0x00000031ff007c0c */ /* 0x000fc6000bf45270 */
[----:B------:R-:W-:-:S04]  /*a8e0*/  UISETP.NE.AND UP0, UPT, UR38, 0x2, UPT ;  /* 0x000000022600788c */ /* 0x000fc8000bf05270 */
[----:B------:R-:W-:Y:S02]  /*a8f0*/  USEL UR39, URZ, 0x1, UP0 ;  /* 0x000000013f277887 */ /* 0x000fe40008000000 */
[----:B------:R-:W-:Y:S02]  /*a900*/  USEL UR38, UR38, URZ, UP0 ;  /* 0x0000003f26267287 */ /* 0x000fe40008000000 */
[----:B------:R-:W-:Y:S02]  /*a910*/  ULOP3.LUT UR39, UR44, UR39, URZ, 0x3c, !UPT ;  /* 0x000000272c277292 */ /* 0x000fe4000f8e3c3f */
[----:B------:R-:W-:Y:S10]  /*a920*/  @P2 BRA `(.L_x_7869) ;  /* 0x00000000002c2947 */ /* 0x000ff40003800000 */
[----:B------:R-:W-:Y:S05]  /*a930*/  @!P0 BRA `(.L_x_7870) ;  /* 0x0000000000048947 */ /* 0x000fea0003800000 */
[----:B------:R-:W-:Y:S01]  /*a940*/  BPT.TRAP 0x1 ;  /* 0x000000040000795c */ /* 0x000fe20000300000 */
.L_x_7870:
[----:B------:R-:W-:Y:S01]  /*a950*/  ULEA UR6, UR38, UR40, 0x3 ;  /* 0x0000002826067291 */ /* 0x000fe2000f8e183f */
[----:B------:R-:W-:-:S05]  /*a960*/  IMAD.U32 R0, RZ, RZ, UR39 ;  /* 0x00000027ff007e24 */ /* 0x000fca000f8e00ff */
[----:B------:R-:W-:-:S04]  /*a970*/  SHF.L.U32 R0, R0, 0x1f, RZ ;  /* 0x0000001f00007819 */ /* 0x000fc800000006ff */
[----:B------:R0:W1:Y:S01]  /*a980*/  SYNCS.PHASECHK.TRANS64.TRYWAIT P1, [UR6+0x28830], R0 ;  /* 0x02883000ff0075a7 */ /* 0x0000620008020146 */
[----:B------:R-:W-:Y:S05]  /*a990*/  @!P0 BRA `(.L_x_7871) ;  /* 0x0000000000048947 */ /* 0x000fea0003800000 */
[----:B------:R-:W-:Y:S01]  /*a9a0*/  BPT.TRAP 0x1 ;  /* 0x000000040000795c */ /* 0x000fe20000300000 */
.L_x_7871:
[----:B-1----:R-:W-:Y:S05]  /*a9b0*/  @P1 BRA `(.L_x_7869) ;  /* 0x0000000000081947 */ /* 0x002fea0003800000 */
[----:B------:R-:W1:Y:S02]  /*a9c0*/  SYNCS.PHASECHK.TRANS64.TRYWAIT P1, [UR6+0x28830], R0 ;  /* 0x02883000ff0075a7 */ /* 0x000e640008020146 */
[----:B-1----:R-:W-:Y:S05]  /*a9d0*/  @!P1 BRA `(.L_x_7872) ;  /* 0x000000d000689947 */ /* 0x002fea0003800000 */
.L_x_7869:
[----:B------:R-:W2:Y:S01]  /*a9e0*/  S2R R4, SR_TID.X ;  /* 0x0000000000047919 */ /* 0x000ea20000002100 */
[----:B------:R-:W-:Y:S01]  /*a9f0*/  ULEA UR30, UR38, UR47, 0xb ;  /* 0x0000002f261e7291 */ /* 0x000fe2000f8e583f */
[----:B------:R-:W-:Y:S01]  /*aa00*/  UMOV UR35, 0x40000040 ;  /* 0x4000004000237882 */ /* 0x000fe20000000000 */
[----:B------:R-:W-:Y:S02]  /*aa10*/  UMOV UR7, 0x40000040 ;  /* 0x4000004000077882 */ /* 0x000fe40000000000 */
[----:B------:R-:W-:Y:S02]  /*aa20*/  UIADD3 UR6, UR30, 0x2, URZ ;  /* 0x000000021e067890 */ /* 0x000fe4000fffe03f */
[----:B------:R-:W-:Y:S02]  /*aa30*/  UIADD3 UR10, UR30, 0x4, URZ ;  /* 0x000000041e0a7890 */ /* 0x000fe4000fffe03f */
[----:B------:R-:W-:Y:S01]  /*aa40*/  UMOV UR34, UR30 ;  /* 0x0000001e00227c82 */ /* 0x000fe20008000000 */
        /* <DEDUP_REMOVED lines=41> */
.L_x_7874:
[----:B------:R-:W-:Y:S01]  /*ace0*/  ULEA UR6, UR45, UR40, 0x3 ;  /* 0x000000282d067291 */ /* 0x000fe2000f8e183f */
[----:B------:R-:W-:-:S05]  /*acf0*/  IMAD.U32 R0, RZ, RZ, UR44 ;  /* 0x0000002cff007e24 */ /* 0x000fca000f8e00ff */
[----:B------:R-:W-:-:S04]  /*ad00*/  SHF.L.U32 R0, R0, 0x1f, RZ ;  /* 0x0000001f00007819 */ /* 0x000fc800000006ff */
[----:B------:R0:W1:Y:S01]  /*ad10*/  SYNCS.PHASECHK.TRANS64.TRYWAIT P1, [UR6+0x28850], R0 ;  /* 0x02885000ff0075a7 */ /* 0x0000620008020146 */
[----:B------:R-:W-:Y:S05]  /*ad20*/  @!P0 BRA `(.L_x_7875) ;  /* 0x0000000000048947 */ /* 0x000fea0003800000 */
[----:B------:R-:W-:Y:S01]  /*ad30*/  BPT.TRAP 0x1 ;  /* 0x000000040000795c */ /* 0x000fe20000300000 */
.L_x_7875:
[----:B-1----:R-:W-:Y:S05]  /*ad40*/  @P1 BRA `(.L_x_7873) ;  /* 0x0000000000081947 */ /* 0x002fea0003800000 */
[----:B------:R-:W1:Y:S02]  /*ad50*/  SYNCS.PHASECHK.TRANS64.TRYWAIT P1, [UR6+0x28850], R0 ;  /* 0x02885000ff0075a7 */ /* 0x000e640008020146 */
[----:B-1----:R-:W-:Y:S05]  /*ad60*/  @!P1 BRA `(.L_x_7876) ;  /* 0x000000cc009c9947 */ /* 0x002fea0003800000 */
.L_x_7873:
        /* <DEDUP_REMOVED lines=51> */
.L_x_7877:
        /* <DEDUP_REMOVED lines=38> */
.L_x_7880:
[----:B------:R-:W-:-:S05]  /*b300*/  IMAD.U32 R15, RZ, RZ, UR48 ;  /* 0x00000030ff0f7e24 */ /* 0x000fca000f8e00ff */
[----:B------:R-:W-:-:S13]  /*b310*/  ISETP.NE.AND P1, PT, R15, 0x1, PT ;  /* 0x000000010f00780c */ /* 0x000fda0003f25270 */
[----:B------:R-:W0:Y:S02]  /*b320*/  @P1 LDC.64 R4, c[0x0][0x9e8] ;  /* 0x00027a00ff041b82 */ /* 0x000e240000000a00 */
[----:B0-----:R-:W-:-:S05]  /*b330*/  @P1 IMAD.HI.U32 R4, R12, R4, RZ ;  /* 0x000000040c041227 */ /* 0x001fca00078e00ff */
[----:B------:R-:W-:-:S07]  /*b340*/  @P1 SHF.R.U32.HI R12, RZ, R5, R4 ;  /* 0x00000005ff0c1219 */ /* 0x000fce0000011604 */
.L_x_7881:
[----:B------:R-:W-:Y:S05]  /*b350*/  BSYNC B0 ;  /* 0x0000000000007941 */ /* 0x000fea0003800000 */
.L_x_7879:
[----:B------:R-:W-:-:S04]  /*b360*/  IMAD R5, R12, R15, -R9 ;  /* 0x0000000f0c057224 */ /* 0x000fc800078e0a09 */
[----:B------:R-:W-:-:S05]  /*b370*/  IMAD.IADD R5, R5, 0x1, -R16 ;  /* 0x0000000105057824 */ /* 0x000fca00078e0a10 */
[----:B------:R-:W-:Y:S02]  /*b380*/  VIADDMNMX R10, R5, R15, R10, PT ;  /* 0x0000000f050a7246 */ /* 0x000fe4000380010a */
[----:B------:R-:W-:-:S07]  /*b390*/  VIMNMX R11, R11, R5, !PT ;  /* 0x000000050b0b7248 */ /* 0x000fce0007fe0100 */
.L_x_7878:
        /* <DEDUP_REMOVED lines=116> */
.L_x_7884:
[----:B------:R-:W-:-:S05]  /*bae0*/  IMAD.U32 R12, RZ, RZ, UR48 ;  /* 0x00000030ff0c7e24 */ /* 0x000fca000f8e00ff */
[----:B------:R-:W-:-:S13]  /*baf0*/  ISETP.NE.AND P2, PT, R12, 0x1, PT ;  /* 0x000000010c00780c */ /* 0x000fda0003f45270 */
[----:B------:R-:W0:Y:S02]  /*bb00*/  @P2 LDC.64 R4, c[0x0][0x9e8] ;  /* 0x00027a00ff042b82 */ /* 0x000e240000000a00 */
[----:B0-----:R-:W-:-:S05]  /*bb10*/  @P2 IMAD.HI.U32 R4, R0, R4, RZ ;  /* 0x0000000400042227 */ /* 0x001fca00078e00ff */
[----:B------:R-:W-:-:S07]  /*bb20*/  @P2 SHF.R.U32.HI R0, RZ, R5, R4 ;  /* 0x00000005ff002219 */ /* 0x000fce0000011604 */
.L_x_7885:
[----:B------:R-:W-:Y:S05]  /*bb30*/  BSYNC B0 ;  /* 0x0000000000007941 */ /* 0x000fea0003800000 */
.L_x_7883:
[----:B------:R-:W-:-:S04]  /*bb40*/  IMAD R9, R0, R12, -R9 ;  /* 0x0000000c00097224 */ /* 0x000fc800078e0a09 */
[----:B------:R-:W-:-:S05]  /*bb50*/  IMAD.IADD R9, R9, 0x1, -R16 ;  /* 0x0000000109097824 */ /* 0x000fca00078e0a10 */
[----:B------:R-:W-:Y:S02]  /*bb60*/  VIADDMNMX R10, R9, R12, R10, PT ;  /* 0x0000000c090a7246 */ /* 0x000fe4000380010a */
[----:B------:R-:W-:-:S07]  /*bb70*/  VIMNMX R11, R11, R9, !PT ;  /* 0x000000090b0b7248 */ /* 0x000fce0007fe0100 */
.L_x_7882:
        /* <DEDUP_REMOVED lines=377> */
.L_x_7886:
        /* <DEDUP_REMOVED lines=107> */
.L_x_7868:
[----:B------:R-:W-:Y:S06]  /*d9c0*/  BAR.ARV 0x8, 0x180 ;  /* 0x0206000000007b1d */ /* 0x000fec0000002000 */
[----:B------:R-:W-:Y:S05]  /*d9d0*/  @!P0 BRA `(.L_x_7888) ;  /* 0x0000000000048947 */ /* 0x000fea0003800000 */
[----:B------:R-:W-:Y:S01]  /*d9e0*/  BPT.TRAP 0x1 ;  /* 0x000000040000795c */ /* 0x000fe20000300000 */
.L_x_7888:
[----:B------:R-:W-:Y:S01]  /*d9f0*/  ULEA UR5, UR38, UR40, 0x3 ;  /* 0x0000002826057291 */ /* 0x000fe2000f8e183f */
[----:B------:R-:W-:-:S05]  /*da00*/  IMAD.U32 R5, RZ, RZ, UR39 ;  /* 0x00000027ff057e24 */ /* 0x000fca000f8e00ff */
[----:B------:R-:W-:-:S04]  /*da10*/  SHF.L.U32 R5, R5, 0x1f, RZ ;  /* 0x0000001f05057819 */ /* 0x000fc800000006ff */
[----:B------:R0:W1:Y:S01]  /*da20*/  SYNCS.PHASECHK.TRANS64.TRYWAIT P1, [UR5+0x28850], R5 ;  /* 0x02885005ff0075a7 */ /* 0x0000620008020145 */
[----:B------:R-:W-:Y:S05]  /*da30*/  @!P0 BRA `(.L_x_7889) ;  /* 0x0000000000048947 */ /* 0x000fea0003800000 */
[----:B------:R-:W-:Y:S01]  /*da40*/  BPT.TRAP 0x1 ;  /* 0x000000040000795c */ /* 0x000fe20000300000 */
.L_x_7889:
[----:B-1----:R-:W-:Y:S05]  /*da50*/  @P1 BRA `(.L_x_7890) ;  /* 0x0000000000081947 */ /* 0x002fea0003800000 */
[----:B------:R-:W1:Y:S02]  /*da60*/  SYNCS.PHASECHK.TRANS64.TRYWAIT P1, [UR5+0x28850], R5 ;  /* 0x02885005ff0075a7 */ /* 0x000e640008020145 */
[----:B-1----:R-:W-:Y:S05]  /*da70*/  @!P1 BRA `(.L_x_7891) ;  /* 0x000000a000709947 */ /* 0x002fea0003800000 */
.L_x_7890:
[----:B------:R-:W-:Y:S01]  /*da80*/  UIADD3 UR40, UR40, 0x400, URZ ;  /* 0x0000040028287890 */ /* 0x000fe2000fffe03f */
[----:B------:R-:W-:Y:S01]  /*da90*/  WARPGROUP.ARRIVE ;  /* 0x00000000000079c5 */ /* 0x000fe20000000000 */
[----:B------:R-:W-:Y:S01]  /*daa0*/  UMOV UR11, 0x40000040 ;  /* 0x40000040000b7882 */ /* 0x000fe20000000000 */
[----:B-1----:R-:W1:Y:S01]  /*dab0*/  SHFL.BFLY PT, R6, R3, 0x2, 0x1f ;  /* 0x0c401f0003067f89 */ /* 0x002e6200000e0000 */
[----:B------:R-:W-:Y:S01]  /*dac0*/  USHF.R.U32.HI UR40, URZ, 0x4, UR40 ;  /* 0x000000043f287899 */ /* 0x000fe20008011628 */
[----:B------:R-:W-:Y:S02]  /*dad0*/  IMAD.U32 R12, RZ, RZ, UR6 ;  /* 0x00000006ff0c7e24 */ /* 0x000fe4000f8e00ff */
[----:B0-----:R-:W0:Y:S01]  /*dae0*/  SHFL.BFLY PT, R5, R2, 0x2, 0x1f ;  /* 0x0c401f0002057f89 */ /* 0x001e2200000e0000 */
[----:B------:R-:W-:Y:S01]  /*daf0*/  ULOP3.LUT UR40, UR40, 0x3fff, URZ, 0xc0, !UPT ;  /* 0x00003fff28287892 */ /* 0x000fe2000f8ec03f */
[----:B------:R-:W-:Y:S02]  /*db00*/  IMAD.MOV.U32 R21, RZ, RZ, -0x800000 ;  /* 0xff800000ff157424 */ /* 0x000fe400078e00ff */
[----:B------:R-:W-:Y:S01]  /*db10*/  IMAD.MOV.U32 R20, RZ, RZ, -0x800000 ;  /* 0xff800000ff147424 */ /* 0x000fe200078e00ff */
[----:B------:R-:W-:-:S04]  /*db20*/  ULOP3.LUT UR4, UR40, 0x4000000, URZ, 0xfc, !UPT ;  /* 0x0400000028047892 */ /* 0x000fc8000f8efc3f */
[----:B------:R-:W-:-:S07]  /*db30*/  ULEA UR4, UR38, UR4, 0xb ;  /* 0x0000000426047291 */ /* 0x000fce000f8e583f */
[----:B------:R-:W-:Y:S02]  /*db40*/  UMOV UR10, UR4 ;  /* 0x00000004000a7c82 */ /* 0x000fe40008000000 */
[----:B------:R-:W-:Y:S01]  /*db50*/  HGMMA.64x128x16.F32 R88, R180, gdesc[UR8].tnspB, R88, gsb0 ;  /* 0x41e00008b4587df0 */ /* 0x000fe20008000858 */
[----:B------:R-:W-:Y:S01]  /*db60*/  UIADD3 UR10, UR4, 0x80, URZ ;  /* 0x00000080040a7890 */ /* 0x000fe2000fffe03f */
[----:B-1----:R-:W-:Y:S01]  /*db70*/  FADD.FTZ R6, R6, R3 ;  /* 0x0000000306067221 */ /* 0x002fe20000010000 */
[----:B------:R-:W-:Y:S01]  /*db80*/  UMOV UR11, 0x40000040 ;  /* 0x40000040000b7882 */ /* 0x000fe20000000000 */
[----:B------:R-:W-:Y:S02]  /*db90*/  IMAD.U32 R3, RZ, RZ, UR6 ;  /* 0x00000006ff037e24 */ /* 0x000fe4000f8e00ff */
[----:B0-----:R-:W-:Y:S01]  /*dba0*/  FADD.FTZ R7, R5, R2 ;  /* 0x0000000205077221 */ /* 0x001fe20000010000 */
[----:B------:R-:W-:Y:S01]  /*dbb0*/  IMAD.MOV.U32 R2, RZ, RZ, RZ ;  /* 0x000000ffff027224 */ /* 0x000fe200078e00ff */
[----:B------:R-:W0:Y:S04]  /*dbc0*/  SHFL.BFLY PT, R5, R6, 0x1, 0x1f ;  /* 0x0c201f0006057f89 */ /* 0x000e2800000e0000 */
[----:B------:R-:W1:Y:S01]  /*dbd0*/  SHFL.BFLY PT, R8, R7, 0x1, 0x1f ;  /* 0x0c201f0007087f89 */ /* 0x000e6200000e0000 */
[----:B0-----:R-:W-:Y:S01]  /*dbe0*/  FADD.FTZ R10, R6, R5 ;  /* 0x00000005060a7221 */ /* 0x001fe20000010000 */
[----:B-1----:R-:W-:-:S04]  /*dbf0*/  FADD.FTZ R11, R7, R8 ;  /* 0x00000008070b7221 */ /* 0x002fc80000010000 */
[----:B------:R-:W-:Y:S01]  /*dc00*/  FSETP.NE.FTZ.AND P1, PT, R10, RZ, PT ;  /* 0x000000ff0a00720b */ /* 0x000fe20003f35000 */
[----:B------:R-:W-:Y:S01]  /*dc10*/  IMAD.MOV.U32 R8, RZ, RZ, RZ ;  /* 0x000000ffff087224 */ /* 0x000fe200078e00ff */
[----:B------:R-:W-:-:S11]  /*dc20*/  FSETP.NE.FTZ.AND P2, PT, R11, RZ, PT ;  /* 0x000000ff0b00720b */ /* 0x000fd60003f55000 */
[----:B------:R-:W0:Y:S01]  /*dc30*/  @P1 MUFU.LG2 R5, R10 ;  /* 0x0000000a00051308 */ /* 0x000e220000000c00 */
[----:B------:R-:W-:Y:S01]  /*dc40*/  @P1 FMUL.FTZ R3, R3, 0.69314718246459960938 ;  /* 0x3f31721803031820 */ /* 0x000fe20000410000 */
        /* <DEDUP_REMOVED lines=45> */
.L_x_7892:
        /* <DEDUP_REMOVED lines=37> */
[----:B------:R-:W-:Y:S01]  /*e170*/  USEL UR4, URZ, 0x1, UP0 ;  /* 0x000000013f047887 */ /* 0x000fe20008000000 */
        /* <DEDUP_REMOVED lines=33> */
[----:B------:R-:W-:-:S02]  /*e390*/  UIADD3 UR61, UR61, 0x1, URZ ;  /* 0x000000013d3d7890 */ /* 0x000fc4000fffe03f */
[----:B------:R-:W-:Y:S02]  /*e3a0*/  USEL UR38, UR38, URZ, UP0 ;  /* 0x0000003f26267287 */ /* 0x000fe40008000000 */
[----:B------:R-:W-:-:S12]  /*e3b0*/  ULOP3.LUT UR39, UR39, UR4, URZ, 0x3c, !UPT ;  /* 0x0000000427277292 */ /* 0x000fd8000f8e3c3f */
.L_x_7814:
[----:B------:R-:W0:Y:S01]  /*e3c0*/  S2R R5, SR_CgaCtaId ;  /* 0x0000000000057919 */ /* 0x000e220000008800 */
[----:B------:R-:W-:Y:S01]  /*e3d0*/  MOV R0, 0x400 ;  /* 0x0000040000007802 */ /* 0x000fe20000000f00 */
[----:B------:R-:W-:Y:S01]  /*e3e0*/  BSSY B0, `(.L_x_7893) ;  /* 0x00002e8000007945 */ /* 0x000fe20003800000 */
[----:B------:R-:W-:Y:S02]  /*e3f0*/  BAR.SYNC.DEFER_BLOCKING 0x5, 0x180 ;  /* 0x0146000000007b1d */ /* 0x000fe40000010000 */
[----:B0-----:R-:W-:-:S05]  /*e400*/  LEA R0, R5, R0, 0x18 ;  /* 0x0000000005007211 */ /* 0x001fca00078ec0ff */
[----:B------:R-:W0:Y:S02]  /*e410*/  LDS.128 R4, [R0+0x288d0] ;  /* 0x0288d00000047984 */ /* 0x000e240000000c00 */
[----:B0-----:R-:W-:Y:S02]  /*e420*/  R2UR UR6, R5 ;  /* 0x00000000050672ca */ /* 0x001fe400000e0000 */
[----:B------:R-:W-:Y:S02]  /*e430*/  R2UR UR5, R6 ;  /* 0x00000000060572ca */ /* 0x000fe400000e0000 */
[----:B------:R-:W-:Y:S01]  /*e440*/  R2UR UR7, R7 ;  /* 0x00000000070772ca */ /* 0x000fe200000e0000 */
[----:B------:R-:W-:Y:S06]  /*e450*/  BAR.ARV 0x4, 0x180 ;  /* 0x0106000000007b1d */ /* 0x000fec0000002000 */
[----:B------:R-:W-:Y:S08]  /*e460*/  @P0 BRA `(.L_x_7894) ;  /* 0x0000002000640947 */ /* 0x000ff00003800000 */
[----:B------:R-:W0:Y:S01]  /*e470*/  S2R R5, SR_SWINHI ;  /* 0x0000000000057919 */ /* 0x000e220000002f00 */
[----:B------:R-:W-:Y:S01]  /*e480*/  ULDC.64 UR10, c[0x0][0xc00] ;  /* 0x00030000000a7ab9 */ /* 0x000fe20000000a00 */
[----:B------:R-:W-:Y:S01]  /*e490*/  ULDC.64 UR8, c[0x0][0xc00] ;  /* 0x0003000000087ab9 */ /* 0x000fe20000000a00 */
[----:B------:R-:W1:Y:S01]  /*e4a0*/  LDC R45, c[0x0][0xbe8] ;  /* 0x0002fa00ff2d7b82 */ /* 0x000e620000000800 */
[----:B------:R-:W-:Y:S01]  /*e4b0*/  UIMAD.WIDE UR8, UR57, 0x4, UR8 ;  /* 0x00000004390878a5 */ /* 0x000fe2000f8e0208 */
[----:B------:R-:W-:Y:S02]  /*e4c0*/  MOV R32, R0 ;  /* 0x0000000000207202 */ /* 0x000fe40000000f00 */
[----:B0-----:R-:W-:-:S03]  /*e4d0*/  MOV R33, R5 ;  /* 0x0000000500217202 */ /* 0x001fc60000000f00 */
[----:B------:R-:W-:-:S03]  /*e4e0*/  IMAD.WIDE R4, R218, 0x2, R32 ;  /* 0x00000002da047825 */ /* 0x000fc600078e0220 */
[C---:B------:R-:W-:Y:S02]  /*e4f0*/  LOP3.LUT R7, R4.reuse, 0x380, RZ, 0xc0, !PT ;  /* 0x0000038004077812 */ /* 0x040fe400078ec0ff */
[C---:B------:R-:W-:Y:S02]  /*e500*/  IADD3 R8, P5, R4.reuse, 0x40, RZ ;  /* 0x0000004004087810 */ /* 0x040fe40007fbe0ff */
[----:B------:R-:W-:Y:S02]  /*e510*/  SHF.R.U64 R7, R7, 0x3, RZ ;  /* 0x0000000307077819 */ /* 0x000fe400000012ff */
[C---:B------:R-:W-:Y:S01]  /*e520*/  IADD3 R31, P6, R4.reuse, 0x20, RZ ;  /* 0x00000020041f7810 */ /* 0x040fe20007fde0ff */
[--C-:B------:R-:W-:Y:S01]  /*e530*/  IMAD.X R27, RZ, RZ, R5.reuse, P5 ;  /* 0x000000ffff1b7224 */ /* 0x100fe200028e0605 */
[C---:B------:R-:W-:Y:S02]  /*e540*/  IADD3 R35, P4, R4.reuse, 0x60, RZ ;  /* 0x0000006004237810 */ /* 0x040fe40007f9e0ff */
        /* <DEDUP_REMOVED lines=14> */
[----:B------:R-:W-:Y:S02]  /*e630*/  LOP3.LUT R10, R35, 0x380, RZ, 0xc0, !PT ;  /* 0x00000380230a7812 */ /* 0x000fe400078ec0ff */
[----:B------:R-:W-:Y:S02]  /*e640*/  LOP3.LUT R12, R37, 0x380, RZ, 0xc0, !PT ;  /* 0x00000380250c7812 */ /* 0x000fe400078ec0ff */
[----:B------:R-:W-:Y:S02]  /*e650*/  LOP3.LUT R26, R7, R8, RZ, 0x3c, !PT ;  /* 0x00000008071a7212 */ /* 0x000fe400078e3cff */
[----:B------:R-:W-:Y:S02]  /*e660*/  SHF.R.U64 R6, R6, 0x3, RZ ;  /* 0x0000000306067819 */ /* 0x000fe400000012ff */
[----:B------:R-:W-:-:S02]  /*e670*/  SHF.R.U64 R10, R10, 0x3, RZ ;  /* 0x000000030a0a7819 */ /* 0x000fc400000012ff */
[----:B------:R-:W-:Y:S02]  /*e680*/  LOP3.LUT R8, R39, 0x380, RZ, 0xc0, !PT ;  /* 0x0000038027087812 */ /* 0x000fe400078ec0ff */
[----:B------:R-:W-:Y:S02]  /*e690*/  SHF.R.U64 R12, R12, 0x3, RZ ;  /* 0x000000030c0c7819 */ /* 0x000fe400000012ff */
[----:B------:R-:W-:Y:S02]  /*e6a0*/  LOP3.LUT R28, R6, R31, RZ, 0x3c, !PT ;  /* 0x0000001f061c7212 */ /* 0x000fe400078e3cff */
[----:B------:R-:W-:Y:S02]  /*e6b0*/  LOP3.LUT R24, R10, R35, RZ, 0x3c, !PT ;  /* 0x000000230a187212 */ /* 0x000fe400078e3cff */
[----:B------:R-:W-:Y:S02]  /*e6c0*/  SHF.R.U64 R8, R8, 0x3, RZ ;  /* 0x0000000308087819 */ /* 0x000fe400000012ff */
[----:B------:R-:W-:-:S02]  /*e6d0*/  LOP3.LUT R10, R41, 0x380, RZ, 0xc0, !PT ;  /* 0x00000380290a7812 */ /* 0x000fc400078ec0ff */
[----:B------:R-:W-:Y:S02]  /*e6e0*/  LOP3.LUT R31, R34, 0x380, RZ, 0xc0, !PT ;  /* 0x00000380221f7812 */ /* 0x000fe400078ec0ff */
[----:B------:R-:W-:Y:S02]  /*e6f0*/  LOP3.LUT R14, R12, R37, RZ, 0x3c, !PT ;  /* 0x000000250c0e7212 */ /* 0x000fe400078e3cff */
[----:B------:R-:W-:Y:S02]  /*e700*/  LOP3.LUT R12, R8, R39, RZ, 0x3c, !PT ;  /* 0x00000027080c7212 */ /* 0x000fe400078e3cff */
[----:B------:R-:W-:Y:S02]  /*e710*/  MOV R30, R4 ;  /* 0x00000004001e7202 */ /* 0x000fe40000000f00 */
[----:B------:R-:W-:Y:S02]  /*e720*/  SHF.R.U64 R10, R10, 0x3, RZ ;  /* 0x000000030a0a7819 */ /* 0x000fe400000012ff */
[----:B------:R-:W-:-:S02]  /*e730*/  SHF.R.U64 R31, R31, 0x3, RZ ;  /* 0x000000031f1f7819 */ /* 0x000fc400000012ff */
[----:B------:R-:W-:Y:S02]  /*e740*/  F2FP.F16.F32.PACK_AB R4, R89, R88 ;  /* 0x000000585904723e */ /* 0x000fe400000000ff */
[----:B------:R-:W-:Y:S02]  /*e750*/  F2FP.F16.F32.PACK_AB R5, R3, R2 ;  /* 0x000000020305723e */ /* 0x000fe400000000ff */
[----:B------:R-:W-:Y:S02]  /*e760*/  F2FP.F16.F32.PACK_AB R6, R93, R92 ;  /* 0x0000005c5d06723e */ /* 0x000fe400000000ff */
[----:B------:R-:W-:Y:S01]  /*e770*/  F2FP.F16.F32.PACK_AB R7, R95, R94 ;  /* 0x0000005e5f07723e */ /* 0x000fe200000000ff */
[----:B------:R-:W-:Y:S01]  /*e780*/  BAR.SYNC.DEFER_BLOCKING 0x1, 0x100 ;  /* 0x0044000000007b1d */ /* 0x000fe20000010000 */
[----:B------:R-:W-:Y:S02]  /*e790*/  MOV R37, R14 ;  /* 0x0000000e00257202 */ /* 0x000fe40000000f00 */
[----:B------:R-:W-:-:S02]  /*e7a0*/  MOV R36, R12 ;  /* 0x0000000c00247202 */ /* 0x000fc40000000f00 */
[----:B------:R-:W-:Y:S02]  /*e7b0*/  LOP3.LUT R10, R10, R41, RZ, 0x3c, !PT ;  /* 0x000000290a0a7212 */ /* 0x000fe400078e3cff */
[----:B------:R-:W-:Y:S02]  /*e7c0*/  LOP3.LUT R8, R31, R34, RZ, 0x3c, !PT ;  /* 0x000000221f087212 */ /* 0x000fe400078e3cff */
[----:B------:R-:W-:Y:S02]  /*e7d0*/  MOV R40, R28 ;  /* 0x0000001c00287202 */ /* 0x000fe40000000f00 */
[----:B------:R-:W-:Y:S02]  /*e7e0*/  MOV R39, R26 ;  /* 0x0000001a00277202 */ /* 0x000fe40000000f00 */
[----:B------:R-:W-:Y:S02]  /*e7f0*/  MOV R38, R24 ;  /* 0x0000001800267202 */ /* 0x000fe40000000f00 */
[----:B------:R-:W-:-:S02]  /*e800*/  F2FP.F16.F32.PACK_AB R12, R97, R96 ;  /* 0x00000060610c723e */ /* 0x000fc400000000ff */
[----:B------:R-:W-:Y:S02]  /*e810*/  F2FP.F16.F32.PACK_AB R13, R99, R98 ;  /* 0x00000062630d723e */ /* 0x000fe400000000ff */
[----:B------:R-:W-:Y:S02]  /*e820*/  F2FP.F16.F32.PACK_AB R14, R101, R100 ;  /* 0x00000064650e723e */ /* 0x000fe400000000ff */
[----:B------:R-:W-:Y:S02]  /*e830*/  F2FP.F16.F32.PACK_AB R15, R103, R102 ;  /* 0x00000066670f723e */ /* 0x000fe400000000ff */
[----:B------:R-:W-:Y:S01]  /*e840*/  F2FP.F16.F32.PACK_AB R24, R105, R104 ;  /* 0x000000686918723e */ /* 0x000fe200000000ff */
[----:B------:R0:W-:Y:S01]  /*e850*/  STSM.16.M88.4 [R30], R4 ;  /* 0x000000041e007844 */ /* 0x0001e20000000200 */
[----:B------:R-:W-:Y:S02]  /*e860*/  F2FP.F16.F32.PACK_AB R25, R107, R106 ;  /* 0x0000006a6b19723e */ /* 0x000fe400000000ff */
[----:B------:R-:W-:Y:S01]  /*e870*/  F2FP.F16.F32.PACK_AB R26, R109, R108 ;  /* 0x0000006c6d1a723e */ /* 0x000fe200000000ff */
[----:B------:R2:W-:Y:S01]  /*e880*/  STSM.16.M88.4 [R40], R12 ;  /* 0x0000000c28007844 */ /* 0x0005e20000000200 */
[----:B------:R-:W-:-:S02]  /*e890*/  F2FP.F16.F32.PACK_AB R27, R111, R110 ;  /* 0x0000006e6f1b723e */ /* 0x000fc400000000ff */
[----:B------:R-:W-:Y:S02]  /*e8a0*/  F2FP.F16.F32.PACK_AB R28, R113, R112 ;  /* 0x00000070711c723e */ /* 0x000fe400000000ff */
[----:B------:R-:W-:Y:S01]  /*e8b0*/  F2FP.F16.F32.PACK_AB R29, R115, R114 ;  /* 0x00000072731d723e */ /* 0x000fe200000000ff */
[----:B------:R-:W-:Y:S01]  /*e8c0*/  STSM.16.M88.4 [R39], R24 ;  /* 0x0000001827007844 */ /* 0x000fe20000000200 */
[----:B------:R-:W-:Y:S02]  /*e8d0*/  F2FP.F16.F32.PACK_AB R31, R119, R118 ;  /* 0x00000076771f723e */ /* 0x000fe400000000ff */
[----:B------:R-:W-:Y:S02]  /*e8e0*/  MOV R35, R10 ;  /* 0x0000000a00237202 */ /* 0x000fe40000000f00 */
[----:B------:R-:W-:Y:S02]  /*e8f0*/  MOV R34, R8 ;  /* 0x0000000800227202 */ /* 0x000fe40000000f00 */
[----:B0-----:R-:W-:-:S02]  /*e900*/  F2FP.F16.F32.PACK_AB R30, R117, R116 ;  /* 0x00000074751e723e */ /* 0x001fc400000000ff */
[----:B------:R-:W-:Y:S02]  /*e910*/  F2FP.F16.F32.PACK_AB R4, R121, R120 ;  /* 0x000000787904723e */ /* 0x000fe400000000ff */
[----:B------:R-:W-:Y:S01]  /*e920*/  F2FP.F16.F32.PACK_AB R5, R123, R122 ;  /* 0x0000007a7b05723e */ /* 0x000fe200000000ff */
[----:B------:R0:W-:Y:S01]  /*e930*/  STSM.16.M88.4 [R38], R28 ;  /* 0x0000001c26007844 */ /* 0x0001e20000000200 */
[----:B------:R-:W-:Y:S02]  /*e940*/  F2FP.F16.F32.PACK_AB R6, R125, R124 ;  /* 0x0000007c7d06723e */ /* 0x000fe400000000ff */
[----:B------:R-:W-:Y:S02]  /*e950*/  F2FP.F16.F32.PACK_AB R7, R127, R126 ;  /* 0x0000007e7f07723e */ /* 0x000fe400000000ff */
[----:B------:R-:W-:Y:S02]  /*e960*/  F2FP.F16.F32.PACK_AB R8, R129, R128 ;  /* 0x000000808108723e */ /* 0x000fe400000000ff */
[----:B------:R-:W-:Y:S01]  /*e970*/  F2FP.F16.F32.PACK_AB R9, R131, R130 ;  /* 0x000000828309723e */ /* 0x000fe200000000ff */
[----:B------:R3:W-:Y:S01]  /*e980*/  STSM.16.M88.4 [R37], R4 ;  /* 0x0000000425007844 */ /* 0x0007e20000000200 */
[----:B------:R-:W-:-:S02]  /*e990*/  F2FP.F16.F32.PACK_AB R10, R133, R132 ;  /* 0x00000084850a723e */ /* 0x000fc400000000ff */
[----:B------:R-:W-:Y:S02]  /*e9a0*/  F2FP.F16.F32.PACK_AB R11, R135, R134 ;  /* 0x00000086870b723e */ /* 0x000fe400000000ff */
[----:B--2---:R-:W-:Y:S02]  /*e9b0*/  F2FP.F16.F32.PACK_AB R12, R137, R136 ;  /* 0x00000088890c723e */ /* 0x004fe400000000ff */
[----:B------:R-:W-:Y:S01]  /*e9c0*/  F2FP.F16.F32.PACK_AB R13, R139, R138 ;  /* 0x0000008a8b0d723e */ /* 0x000fe200000000ff */
[----:B------:R2:W-:Y:S01]  /*e9d0*/  STSM.16.M88.4 [R36], R8 ;  /* 0x0000000824007844 */ /* 0x0005e20000000200 */
[----:B------:R-:W-:Y:S01]  /*e9e0*/  F2FP.F16.F32.PACK_AB R14, R141, R140 ;  /* 0x0000008c8d0e723e */ /* 0x000fe200000000ff */
[----:B0-----:R-:W-:Y:S01]  /*e9f0*/  IMAD.U32 R28, RZ, RZ, UR8 ;  /* 0x00000008ff1c7e24 */ /* 0x001fe2000f8e00ff */
[----:B------:R-:W-:Y:S01]  /*ea00*/  F2FP.F16.F32.PACK_AB R15, R143, R142 ;  /* 0x0000008e8f0f723e */ /* 0x000fe200000000ff */
[----:B------:R-:W-:Y:S01]  /*ea10*/  IMAD.U32 R29, RZ, RZ, UR9 ;  /* 0x00000009ff1d7e24 */ /* 0x000fe2000f8e00ff */
[----:B------:R-:W-:Y:S01]  /*ea20*/  F2FP.F16.F32.PACK_AB R24, R145, R144 ;  /* 0x000000909118723e */ /* 0x000fe200000000ff */
[----:B------:R-:W-:Y:S01]  /*ea30*/  ULDC.64 UR8, c[0x0][0xc08] ;  /* 0x0003020000087ab9 */ /* 0x000fe20000000a00 */
[----:B------:R-:W-:Y:S01]  /*ea40*/  F2FP.F16.F32.PACK_AB R25, R147, R146 ;  /* 0x000000929319723e */ /* 0x000fe200000000ff */
[----:B------:R0:W-:Y:S01]  /*ea50*/  STSM.16.M88.4 [R35], R12 ;  /* 0x0000000c23007844 */ /* 0x0001e20000000200 */
[----:B------:R-:W-:-:S02]  /*ea60*/  F2FP.F16.F32.PACK_AB R26, R149, R148 ;  /* 0x00000094951a723e */ /* 0x000fc400000000ff */
[----:B------:R-:W-:Y:S02]  /*ea70*/  F2FP.F16.F32.PACK_AB R27, R151, R150 ;  /* 0x00000096971b723e */ /* 0x000fe400000000ff */
[----:B------:R-:W-:-:S03]  /*ea80*/  ISETP.NE.U32.AND P0, PT, RZ, UR10, PT ;  /* 0x0000000aff007c0c */ /* 0x000fc6000bf05070 */
[----:B------:R4:W-:Y:S01]  /*ea90*/  STSM.16.M88.4 [R34], R24 ;  /* 0x0000001822007844 */ /* 0x0009e20000000200 */
[----:B------:R-:W-:Y:S01]  /*eaa0*/  BAR.SYNC.DEFER_BLOCKING 0x1, 0x100 ;  /* 0x0044000000007b1d */ /* 0x000fe20000010000 */
[----:B------:R-:W-:-:S13]  /*eab0*/  ISETP.NE.AND.EX P0, PT, RZ, UR11, PT, P0 ;  /* 0x0000000bff007c0c */ /* 0x000fda000bf05300 */
[----:B------:R-:W4:Y:S01]  /*eac0*/  @P0 LDG.E R30, desc[UR36][R28.64] ;  /* 0x000000241c1e0981 */ /* 0x000f22000c1e1900 */
[----:B------:R-:W-:Y:S01]  /*ead0*/  UISETP.NE.U32.AND UP0, UPT, UR8, URZ, UPT ;  /* 0x0000003f0800728c */ /* 0x000fe2000bf05070 */
[----:B-1----:R-:W-:Y:S01]  /*eae0*/  ISETP.NE.AND P1, PT, R45, 0x1, PT ;  /* 0x000000012d00780c */ /* 0x002fe20003f25270 */
[----:B------:R-:W-:Y:S02]  /*eaf0*/  ULDC UR4, c[0x0][0xa88] ;  /* 0x0002a20000047ab9 */ /* 0x000fe40000000800 */
[----:B------:R-:W-:Y:S01]  /*eb00*/  UISETP.NE.AND.EX UP0, UPT, UR9, URZ, UPT, UP0 ;  /* 0x0000003f0900728c */ /* 0x000fe2000bf05300 */
[----:B------:R-:W-:Y:S01]  /*eb10*/  IMAD.U32 R44, RZ, RZ, UR4 ;  /* 0x00000004ff2c7e24 */ /* 0x000fe2000f8e00ff */
[----:B------:R-:W-:-:S04]  /*eb20*/  ULDC UR4, c[0x0][0xad4] ;  /* 0x0002b50000047ab9 */ /* 0x000fc80000000800 */
[----:B------:R-:W-:-:S04]  /*eb30*/  PLOP3.LUT P4, PT, PT, PT, UP0, 0x80, 0x0 ;  /* 0x000000000000781c */ /* 0x000fc80003f8f008 */
[----:B---3--:R-:W1:Y:S01]  /*eb40*/  @P1 LDC R6, c[0x0][0xbec] ;  /* 0x0002fb00ff061b82 */ /* 0x008e620000000800 */
[----:B------:R-:W-:Y:S02]  /*eb50*/  @UP0 ULDC.64 UR8, c[0x0][0xc08] ;  /* 0x0003020000080ab9 */ /* 0x000fe40000000a00 */
[----:B------:R-:W-:Y:S02]  /*eb60*/  @UP0 UIMAD.WIDE UR8, UR57, 0x4, UR8 ;  /* 0x00000004390808a5 */ /* 0x000fe4000f8e0208 */
[----:B------:R-:W-:-:S03]  /*eb70*/  UISETP.NE.AND UP0, UPT, UR54, URZ, UPT ;  /* 0x0000003f3600728c */ /* 0x000fc6000bf05270 */
[----:B--2---:R-:W2:Y:S01]  /*eb80*/  @P1 LDC R9, c[0x0][0xbf0] ;  /* 0x0002fc00ff091b82 */ /* 0x004ea20000000800 */
[----:B------:R-:W-:Y:S01]  /*eb90*/  USEL UR4, UR54, UR4, UP0 ;  /* 0x0000000436047287 */ /* 0x000fe20008000000 */
[----:B------:R-:W-:Y:S01]  /*eba0*/  IMAD.U32 R4, RZ, RZ, UR8 ;  /* 0x00000008ff047e24 */ /* 0x000fe2000f8e00ff */
[----:B------:R-:W-:Y:S01]  /*ebb0*/  UMOV UR19, 0x9b8 ;  /* 0x000009b800137882 */ /* 0x000fe20000000000 */
[----:B------:R-:W-:Y:S01]  /*ebc0*/  IMAD.U32 R5, RZ, RZ, UR9 ;  /* 0x00000009ff057e24 */ /* 0x000fe2000f8e00ff */
[----:B------:R-:W-:Y:S02]  /*ebd0*/  UISETP.GT.AND UP1, UPT, UR4, 0x1, UPT ;  /* 0x000000010400788c */ /* 0x000fe4000bf24270 */
[----:B------:R-:W-:Y:S02]  /*ebe0*/  UISETP.NE.U32.AND UP0, UPT, UR10, URZ, UPT ;  /* 0x0000003f0a00728c */ /* 0x000fe4000bf05070 */
[----:B------:R-:W-:Y:S01]  /*ebf0*/  USEL UR19, UR19, 0x978, UP1 ;  /* 0x0000097813137887 */ /* 0x000fe20008800000 */
[----:B0-----:R-:W-:Y:S01]  /*ec00*/  VIADD R13, R17, UR46 ;  /* 0x0000002e110d7c36 */ /* 0x001fe20008000000 */
[----:B------:R-:W-:Y:S01]  /*ec10*/  UISETP.NE.AND.EX UP0, UPT, UR11, URZ, UPT, UP0 ;  /* 0x0000003f0b00728c */ /* 0x000fe2000bf05300 */
[----:B------:R1:W5:Y:S01]  /*ec20*/  @P4 LDG.E R44, desc[UR36][R4.64] ;  /* 0x00000024042c4981 */ /* 0x000362000c1e1900 */
[----:B------:R-:W-:Y:S01]  /*ec30*/  UMOV UR4, URZ ;  /* 0x0000003f00047c82 */ /* 0x000fe20008000000 */
[----:B------:R-:W-:Y:S01]  /*ec40*/  USHF.R.S32.HI UR10, URZ, 0x1f, UR57 ;  /* 0x0000001f3f0a7899 */ /* 0x000fe20008011439 */
[----:B------:R-:W-:Y:S01]  /*ec50*/  IMAD.MOV.U32 R7, RZ, RZ, R13 ;  /* 0x000000ffff077224 */ /* 0x000fe200078e000d */
[----:B------:R-:W-:-:S02]  /*ec60*/  USEL UR8, UR57, URZ, !UP0 ;  /* 0x0000003f39087287 */ /* 0x000fc4000c000000 */
[----:B------:R-:W-:Y:S02]  /*ec70*/  USEL UR9, UR56, URZ, UP1 ;  /* 0x0000003f38097287 */ /* 0x000fe40008800000 */
[----:B------:R-:W-:Y:S01]  /*ec80*/  USEL UR18, UR10, URZ, !UP0 ;  /* 0x0000003f0a127287 */ /* 0x000fe2000c000000 */
[----:B------:R-:W-:Y:S02]  /*ec90*/  ULDC.64 UR12, c[0x0][UR19+0x220] ;  /* 0x00008800130c7abb */ /* 0x000fe40008000a00 */
[----:B------:R-:W-:Y:S01]  /*eca0*/  ULDC.64 UR10, c[0x0][UR19+0x218] ;  /* 0x00008600130a7abb */ /* 0x000fe20008000a00 */
[----:B-1----:R-:W-:Y:S01]  /*ecb0*/  @P1 IMAD.HI.U32 R4, R13, R6, RZ ;  /* 0x000000060d041227 */ /* 0x002fe200078e00ff */
[----:B------:R-:W-:Y:S01]  /*ecc0*/  ULDC.64 UR14, c[0x0][UR19+0x228] ;  /* 0x00008a00130e7abb */ /* 0x000fe20008000a00 */
[----:B------:R-:W-:Y:S02]  /*ecd0*/  UIMAD UR13, UR13, UR8, URZ ;  /* 0x000000080d0d72a4 */ /* 0x000fe4000f8e023f */
[----:B------:R-:W-:Y:S01]  /*ece0*/  UIMAD.WIDE.U32 UR16, UR10, UR55, URZ ;  /* 0x000000370a1072a5 */ /* 0x000fe2000f8e003f */
[----:B--2---:R-:W-:Y:S01]  /*ecf0*/  @P1 SHF.R.U32.HI R7, RZ, R9, R4 ;  /* 0x00000009ff071219 */ /* 0x004fe20000011604 */
[----:B------:R-:W-:-:S02]  /*ed00*/  UIMAD UR20, UR11, UR55, URZ ;  /* 0x000000370b1472a4 */ /* 0x000fc4000f8e023f */
[----:B------:R-:W-:Y:S02]  /*ed10*/  UIMAD.WIDE.U32 UR10, UR12, UR8, URZ ;  /* 0x000000080c0a72a5 */ /* 0x000fe4000f8e003f */
[----:B------:R-:W-:Y:S01]  /*ed20*/  UIMAD.WIDE.U32 UR22, UR14, UR9, URZ ;  /* 0x000000090e1672a5 */ /* 0x000fe2000f8e003f */
[----:B------:R-:W-:Y:S01]  /*ed30*/  IMAD.MOV R6, RZ, RZ, -R7 ;  /* 0x000000ffff067224 */ /* 0x000fe200078e0a07 */
[----:B------:R-:W-:Y:S02]  /*ed40*/  UIMAD UR9, UR15, UR9, URZ ;  /* 0x000000090f0972a4 */ /* 0x000fe4000f8e023f */
[----:B------:R-:W-:Y:S01]  /*ed50*/  UIMAD UR13, UR12, UR18, UR13 ;  /* 0x000000120c0d72a4 */ /* 0x000fe2000f8e020d */
[----:B------:R-:W-:Y:S01]  /*ed60*/  IMAD R9, R45, R6, R13 ;  /* 0x000000062d097224 */ /* 0x000fe200078e020d */
[----:B------:R-:W-:Y:S01]  /*ed70*/  UIADD3 UR20, UR17, UR20, URZ ;  /* 0x0000001411147290 */ /* 0x000fe2000fffe03f */
[----:B------:R-:W-:Y:S02]  /*ed80*/  IMAD.U32 R4, RZ, RZ, UR22 ;  /* 0x00000016ff047e24 */ /* 0x000fe4000f8e00ff */
[----:B------:R-:W-:Y:S01]  /*ed90*/  IMAD.U32 R5, RZ, RZ, UR23 ;  /* 0x00000017ff057e24 */ /* 0x000fe2000f8e00ff */
[----:B------:R-:W-:-:S02]  /*eda0*/  SHF.R.S32.HI R5, RZ, 0x1f, R7 ;  /* 0x0000001fff057819 */ /* 0x000fc40000011407 */
[----:B------:R-:W-:Y:S02]  /*edb0*/  SHF.R.S32.HI R6, RZ, 0x1f, R9 ;  /* 0x0000001fff067819 */ /* 0x000fe40000011409 */
[----:B----4-:R-:W-:-:S13]  /*edc0*/  @P0 R2UR UR4, R30 ;  /* 0x000000001e0402ca */ /* 0x010fda00000e0000 */
[----:B------:R-:W-:Y:S02]  /*edd0*/  UIADD3 UR16, UP0, UP2, UR10, UR16, UR4 ;  /* 0x000000100a107290 */ /* 0x000fe4000fa1e004 */
[----:B------:R-:W-:Y:S02]  /*ede0*/  UIADD3 UR10, UR23, UR9, URZ ;  /* 0x00000009170a7290 */ /* 0x000fe4000fffe03f */
[----:B------:R-:W-:Y:S02]  /*edf0*/  UIADD3 UR9, UR11, UR13, URZ ;  /* 0x0000000d0b097290 */ /* 0x000fe4000fffe03f */
[----:B------:R-:W-:Y:S01]  /*ee00*/  USHF.R.S32.HI UR14, URZ, 0x1f, UR4 ;  /* 0x0000001f3f0e7899 */ /* 0x000fe20008011404 */
[----:B------:R-:W-:Y:S01]  /*ee10*/  IADD3 R4, P2, P3, R7, UR16, R4 ;  /* 0x0000001007047c10 */ /* 0x000fe2000fb5e004 */
[----:B------:R-:W-:Y:S01]  /*ee20*/  IMAD.U32 R8, RZ, RZ, UR10 ;  /* 0x0000000aff087e24 */ /* 0x000fe2000f8e00ff */
[----:B------:R-:W-:Y:S01]  /*ee30*/  ULDC.64 UR10, c[0x0][UR19+0x210] ;  /* 0x00008400130a7abb */ /* 0x000fe20008000a00 */
[----:B------:R-:W-:Y:S01]  /*ee40*/  UIADD3.X UR9, UR9, UR20, UR14, UP0, UP2 ;  /* 0x0000001409097290 */ /* 0x000fe200087e440e */
[----:B------:R-:W-:Y:S01]  /*ee50*/  IMAD R7, R9, UR11, RZ ;  /* 0x0000000b09077c24 */ /* 0x000fe2000f8e02ff */
[----:B------:R-:W-:Y:S01]  /*ee60*/  ULDC.64 UR12, c[0x0][0xba8] ;  /* 0x0002ea00000c7ab9 */ /* 0x000fe20000000a00 */
[----:B------:R-:W-:Y:S01]  /*ee70*/  @!UP1 ULDC UR12, c[0x0][0xb50] ;  /* 0x0002d400000c9ab9 */ /* 0x000fe20000000800 */
[----:B------:R-:W-:Y:S01]  /*ee80*/  @!UP1 ULDC UR13, c[0x0][0xb54] ;  /* 0x0002d500000d9ab9 */ /* 0x000fe20000000800 */
[----:B------:R-:W-:Y:S01]  /*ee90*/  IMAD R7, R6, UR10, R7 ;  /* 0x0000000a06077c24 */ /* 0x000fe2000f8e0207 */
[----:B------:R-:W-:-:S03]  /*eea0*/  IADD3.X R5, R5, UR9, R8, P2, P3 ;  /* 0x0000000905057c10 */ /* 0x000fc600097e6408 */
        /* <DEDUP_REMOVED lines=9> */
.L_x_7895:
[----:B------:R-:W-:Y:S01]  /*ef40*/  SHFL.IDX PT, R4, R8, RZ, 0x1c1f ;  /* 0x001c1fff08047589 */ /* 0x000fe200000e0000 */
[----:B------:R-:W-:Y:S01]  /*ef50*/  VIADD R11, R217, UR46 ;  /* 0x0000002ed90b7c36 */ /* 0x000fe20008000000 */
[----:B------:R-:W-:Y:S01]  /*ef60*/  LOP3.LUT P0, RZ, R199, 0x3, RZ, 0xc0, !PT ;  /* 0x00000003c7ff7812 */ /* 0x000fe2000780c0ff */
[----:B-----5:R-:W-:Y:S01]  /*ef70*/  IMAD R44, R44, R45, RZ ;  /* 0x0000002d2c2c7224 */ /* 0x020fe200078e02ff */
[----:B------:R-:W0:Y:S01]  /*ef80*/  SHFL.IDX PT, R5, R10, RZ, 0x1c1f ;  /* 0x001c1fff0a057589 */ /* 0x000e2200000e0000 */
[C---:B------:R-:W-:Y:S01]  /*ef90*/  VIADD R9, R11.reuse, 0x8 ;  /* 0x000000080b097836 */ /* 0x040fe20000000000 */
[----:B------:R-:W-:Y:S02]  /*efa0*/  PLOP3.LUT P3, PT, PT, PT, UP1, 0x80, 0x0 ;  /* 0x000000000000781c */ /* 0x000fe40003f6f018 */
[----:B------:R-:W-:Y:S01]  /*efb0*/  SHFL.IDX PT, R6, R8, 0x1, 0x1c1f ;  /* 0x003c1f0008067f89 */ /* 0x000fe200000e0000 */
[-C--:B------:R-:W-:Y:S02]  /*efc0*/  ISETP.GE.OR P2, PT, R11, R44.reuse, P0 ;  /* 0x0000002c0b00720c */ /* 0x080fe40000746670 */
[-C--:B------:R-:W-:Y:S01]  /*efd0*/  ISETP.GE.OR P0, PT, R9, R44.reuse, P0 ;  /* 0x0000002c0900720c */ /* 0x080fe20000706670 */
[----:B------:R-:W1:Y:S10]  /*efe0*/  SHFL.IDX PT, R7, R10, 0x1, 0x1c1f ;  /* 0x003c1f000a077f89 */ /* 0x000e7400000e0000 */
[----:B0-----:R0:W-:Y:S01]  /*eff0*/  @!P2 ST.E desc[UR36][R4.64], R21 ;  /* 0x000000150400a985 */ /* 0x0011e2000c101924 */
[----:B------:R-:W-:-:S03]  /*f000*/  ISETP.GE.AND P2, PT, R11, R44, PT ;  /* 0x0000002c0b00720c */ /* 0x000fc60003f46270 */
[----:B-1----:R0:W-:Y:S01]  /*f010*/  @!P0 ST.E desc[UR36][R6.64], R20 ;  /* 0x0000001406008985 */ /* 0x0021e2000c101924 */
[----:B------:R-:W-:Y:S01]  /*f020*/  ISETP.GE.AND P0, PT, R9, R44, PT ;  /* 0x0000002c0900720c */ /* 0x000fe20003f06270 */
[----:B------:R-:W-:-:S12]  /*f030*/  @P3 BRA `(.L_x_7896) ;  /* 0x00000008008c3947 */ /* 0x000fd80003800000 */
[----:B------:R-:W-:Y:S01]  /*f040*/  IMAD R3, R198, 0x40, R18 ;  /* 0x00000040c6037824 */ /* 0x000fe200078e0212 */
[----:B0-----:R-:W0:Y:S01]  /*f050*/  @P1 LDC R20, c[0x0][0xbec] ;  /* 0x0002fb00ff141b82 */ /* 0x001e220000000800 */
[----:B------:R-:W-:Y:S02]  /*f060*/  ULDC.64 UR12, c[0x0][0xaa0] ;  /* 0x0002a800000c7ab9 */ /* 0x000fe40000000a00 */
[----:B------:R-:W-:-:S03]  /*f070*/  IMAD.WIDE R32, R3, 0x2, R32 ;  /* 0x0000000203207825 */ /* 0x000fc600078e0220 */
[C---:B------:R-:W-:Y:S01]  /*f080*/  IADD3 R9, P6, R32.reuse, 0x1000, RZ ;  /* 0x0000100020097810 */ /* 0x040fe20007fde0ff */
[----:B------:R-:W-:Y:S01]  /*f090*/  UIMAD UR9, UR14, UR12, URZ ;  /* 0x0000000c0e0972a4 */ /* 0x000fe2000f8e023f */
[C---:B------:R-:W-:Y:S02]  /*f0a0*/  IADD3 R13, P5, R32.reuse, 0x2000, RZ ;  /* 0x00002000200d7810 */ /* 0x040fe40007fbe0ff */
[----:B------:R-:W-:Y:S01]  /*f0b0*/  LOP3.LUT R8, R9, 0x380, RZ, 0xc0, !PT ;  /* 0x0000038009087812 */ /* 0x000fe200078ec0ff */
[----:B------:R-:W-:Y:S01]  /*f0c0*/  UIMAD.WIDE.U32 UR10, UR4, UR12, URZ ;  /* 0x0000000c040a72a5 */ /* 0x000fe2000f8e003f */
[----:B------:R-:W-:Y:S02]  /*f0d0*/  IADD3 R25, P4, R32, 0x3000, RZ ;  /* 0x0000300020197810 */ /* 0x000fe40007f9e0ff */
[----:B------:R-:W-:Y:S01]  /*f0e0*/  SHF.R.U64 R8, R8, 0x3, RZ ;  /* 0x0000000308087819 */ /* 0x000fe200000012ff */
[----:B------:R-:W-:Y:S01]  /*f0f0*/  UIMAD UR9, UR4, UR13, UR9 ;  /* 0x0000000d040972a4 */ /* 0x000fe2000f8e0209 */
[----:B------:R-:W-:-:S02]  /*f100*/  IADD3 R29, P3, R32, 0x4000, RZ ;  /* 0x00004000201d7810 */ /* 0x000fc40007f7e0ff */
[----:B------:R-:W-:Y:S01]  /*f110*/  LOP3.LUT R8, R8, R9, RZ, 0x3c, !PT ;  /* 0x0000000908087212 */ /* 0x000fe200078e3cff */
[--C-:B------:R-:W-:Y:S01]  /*f120*/  IMAD.X R9, RZ, RZ, R33.reuse, P6 ;  /* 0x000000ffff097224 */ /* 0x100fe200030e0621 */
[C---:B------:R-:W-:Y:S01]  /*f130*/  IADD3 R3, P6, R32.reuse, 0x7000, RZ ;  /* 0x0000700020037810 */ /* 0x040fe20007fde0ff */
[----:B------:R-:W-:Y:S01]  /*f140*/  UIADD3 UR11, UR11, UR9, URZ ;  /* 0x000000090b0b7290 */ /* 0x000fe2000fffe03f */
[C---:B------:R-:W-:Y:S01]  /*f150*/  IADD3 R35, P2, R32.reuse, 0x5000, RZ ;  /* 0x0000500020237810 */ /* 0x040fe20007f5e0ff */
[----:B------:R-:W-:Y:S01]  /*f160*/  ULDC.64 UR12, c[0x0][0xae8] ;  /* 0x0002ba00000c7ab9 */ /* 0x000fe20000000a00 */
[----:B------:R-:W-:Y:S01]  /*f170*/  LOP3.LUT R2, R3, 0x380, RZ, 0xc0, !PT ;  /* 0x0000038003027812 */ /* 0x000fe200078ec0ff */
[----:B------:R-:W-:Y:S01]  /*f180*/  USHF.R.S32.HI UR4, URZ, 0x1f, UR8 ;  /* 0x0000001f3f047899 */ /* 0x000fe20008011408 */
[----:B------:R-:W-:Y:S01]  /*f190*/  IADD3 R37, P0, R32, 0x6000, RZ ;  /* 0x0000600020257810 */ /* 0x000fe20007f1e0ff */
[----:B------:R-:W-:Y:S01]  /*f1a0*/  IMAD.X R41, RZ, RZ, R33, P6 ;  /* 0x000000ffff297224 */ /* 0x000fe200030e0621 */
[----:B------:R-:W-:Y:S01]  /*f1b0*/  SHF.R.U64 R2, R2, 0x3, RZ ;  /* 0x0000000302027819 */ /* 0x000fe200000012ff */
[----:B------:R-:W-:Y:S01]  /*f1c0*/  UIMAD.WIDE.U32 UR10, UR55, UR12, UR10 ;  /* 0x0000000c370a72a5 */ /* 0x000fe2000f8e000a */
[----:B------:R-:W-:Y:S01]  /*f1d0*/  LOP3.LUT R12, R13, 0x380, RZ, 0xc0, !PT ;  /* 0x000003800d0c7812 */ /* 0x000fe200078ec0ff */
[----:B------:R-:W5:Y:S01]  /*f1e0*/  LD.E.128 R8, desc[UR36][R8.64] ;  /* 0x0000002408087980 */ /* 0x000f62000c101d00 */
[----:B------:R-:W-:-:S02]  /*f1f0*/  LOP3.LUT R40, R2, R3, RZ, 0x3c, !PT ;  /* 0x0000000302287212 */ /* 0x000fc400078e3cff */
[----:B------:R-:W1:Y:S01]  /*f200*/  @P1 LDC R3, c[0x0][0xbf0] ;  /* 0x0002fc00ff031b82 */ /* 0x000e620000000800 */
[----:B------:R-:W-:Y:S01]  /*f210*/  IMAD R2, R22, 0x20, R198 ;  /* 0x0000002016027824 */ /* 0x000fe200078e02c6 */
[----:B------:R-:W-:Y:S01]  /*f220*/  UIMAD UR11, UR55, UR13, UR11 ;  /* 0x0000000d370b72a4 */ /* 0x000fe2000f8e020b */
[----:B------:R-:W-:Y:S01]  /*f230*/  LOP3.LUT R24, R25, 0x380, RZ, 0xc0, !PT ;  /* 0x0000038019187812 */ /* 0x000fe200078ec0ff */
[----:B------:R-:W5:Y:S01]  /*f240*/  LD.E.128 R40, desc[UR36][R40.64] ;  /* 0x0000002428287980 */ /* 0x000f62000c101d00 */
[----:B------:R-:W-:Y:S01]  /*f250*/  VIADD R47, R2, UR46 ;  /* 0x0000002e022f7c36 */ /* 0x000fe20008000000 */
[----:B------:R-:W-:Y:S01]  /*f260*/  ULDC.64 UR12, c[0x0][0xaf0] ;  /* 0x0002bc00000c7ab9 */ /* 0x000fe20000000a00 */
[----:B------:R-:W-:Y:S01]  /*f270*/  LOP3.LUT R28, R29, 0x380, RZ, 0xc0, !PT ;  /* 0x000003801d1c7812 */ /* 0x000fe200078ec0ff */
[----:B------:R-:W-:Y:S01]  /*f280*/  UIMAD UR4, UR4, UR12, URZ ;  /* 0x0000000c040472a4 */ /* 0x000fe2000f8e023f */
[----:B0-----:R-:W-:Y:S01]  /*f290*/  @P1 IMAD.HI.U32 R2, R47, R20, RZ ;  /* 0x000000142f021227 */ /* 0x001fe200078e00ff */
[----:B------:R-:W-:-:S02]  /*f2a0*/  LOP3.LUT R34, R35, 0x380, RZ, 0xc0, !PT ;  /* 0x0000038023227812 */ /* 0x000fc400078ec0ff */
[----:B------:R-:W-:Y:S02]  /*f2b0*/  LOP3.LUT R36, R37, 0x380, RZ, 0xc0, !PT ;  /* 0x0000038025247812 */ /* 0x000fe400078ec0ff */
[----:B------:R-:W-:Y:S01]  /*f2c0*/  LOP3.LUT R5, R32, 0x380, RZ, 0xc0, !PT ;  /* 0x0000038020057812 */ /* 0x000fe200078ec0ff */
[----:B------:R-:W-:Y:S01]  /*f2d0*/  IMAD.MOV.U32 R21, RZ, RZ, R47 ;  /* 0x000000ffff157224 */ /* 0x000fe200078e002f */
[----:B------:R-:W-:Y:S01]  /*f2e0*/  SHF.R.U64 R12, R12, 0x3, RZ ;  /* 0x000000030c0c7819 */ /* 0x000fe200000012ff */
[----:B------:R-:W-:Y:S01]  /*f2f0*/  UIMAD UR4, UR8, UR13, UR4 ;  /* 0x0000000d080472a4 */ /* 0x000fe2000f8e0204 */
[----:B------:R-:W-:Y:S01]  /*f300*/  SHF.R.U64 R24, R24, 0x3, RZ ;  /* 0x0000000318187819 */ /* 0x000fe200000012ff */
[----:B------:R-:W-:Y:S01]  /*f310*/  UIMAD.WIDE.U32 UR8, UR8, UR12, UR10 ;  /* 0x0000000c080872a5 */ /* 0x000fe2000f8e000a */
[----:B------:R-:W-:Y:S02]  /*f320*/  SHF.R.U64 R28, R28, 0x3, RZ ;  /* 0x000000031c1c7819 */ /* 0x000fe400000012ff */
[----:B------:R-:W-:-:S02]  /*f330*/  SHF.R.U64 R34, R34, 0x3, RZ ;  /* 0x0000000322227819 */ /* 0x000fc400000012ff */
[----:B------:R-:W-:Y:S02]  /*f340*/  SHF.R.U64 R36, R36, 0x3, RZ ;  /* 0x0000000324247819 */ /* 0x000fe400000012ff */
[----:B------:R-:W-:Y:S02]  /*f350*/  SHF.R.U64 R5, R5, 0x3, RZ ;  /* 0x0000000305057819 */ /* 0x000fe400000012ff */
[----:B-1----:R-:W-:Y:S01]  /*f360*/  @P1 SHF.R.U32.HI R21, RZ, R3, R2 ;  /* 0x00000003ff151219 */ /* 0x002fe20000011602 */
        /* <DEDUP_REMOVED lines=12> */
[----:B------:R-:W-:Y:S01]  /*f430*/  IMAD.MOV.U32 R5, RZ, RZ, R33 ;  /* 0x000000ffff057224 */ /* 0x000fe200078e0021 */
[--C-:B------:R-:W-:Y:S01]  /*f440*/  SHF.R.S32.HI R20, RZ, 0x1f, R21.reuse ;  /* 0x0000001fff147819 */ /* 0x100fe20000011415 */
[----:B------:R-:W-:Y:S01]  /*f450*/  IMAD.MOV R46, RZ, RZ, -R21 ;  /* 0x000000ffff2e7224 */ /* 0x000fe200078e0a15 */
[----:B------:R-:W-:Y:S01]  /*f460*/  ULDC.64 UR10, c[0x0][0xae0] ;  /* 0x0002b800000a7ab9 */ /* 0x000fe20000000a00 */
[----:B------:R-:W-:Y:S01]  /*f470*/  IMAD.U32 R3, RZ, RZ, UR9 ;  /* 0x00000009ff037e24 */ /* 0x000fe2000f8e00ff */
[----:B------:R-:W5:Y:S01]  /*f480*/  LD.E.128 R12, desc[UR36][R12.64] ;  /* 0x000000240c0c7980 */ /* 0x000f62000c101d00 */
[----:B------:R-:W-:-:S02]  /*f490*/  IMAD R20, R20, UR10, RZ ;  /* 0x0000000a14147c24 */ /* 0x000fc4000f8e02ff */
[----:B------:R-:W-:Y:S01]  /*f4a0*/  IMAD R45, R45, R46, R47 ;  /* 0x0000002e2d2d7224 */ /* 0x000fe200078e022f */
[----:B------:R-:W5:Y:S01]  /*f4b0*/  LD.E.128 R4, desc[UR36][R4.64] ;  /* 0x0000002404047980 */ /* 0x000f62000c101d00 */
[----:B------:R-:W-:Y:S01]  /*f4c0*/  IMAD.U32 R2, RZ, RZ, UR8 ;  /* 0x00000008ff027e24 */ /* 0x000fe2000f8e00ff */
[----:B------:R-:W-:Y:S01]  /*f4d0*/  ULDC.64 UR8, c[0x0][0xad8] ;  /* 0x0002b60000087ab9 */ /* 0x000fe20000000a00 */
[----:B------:R-:W-:Y:S01]  /*f4e0*/  IMAD.U32 R3, RZ, RZ, UR4 ;  /* 0x00000004ff037e24 */ /* 0x000fe2000f8e00ff */
[----:B------:R-:W5:Y:S01]  /*f4f0*/  LD.E.128 R24, desc[UR36][R24.64] ;  /* 0x0000002418187980 */ /* 0x000f62000c101d00 */
[----:B------:R-:W-:-:S03]  /*f500*/  IMAD R47, R21, UR11, R20 ;  /* 0x0000000b152f7c24 */ /* 0x000fc6000f8e0214 */
[----:B------:R-:W5:Y:S01]  /*f510*/  LD.E.128 R28, desc[UR36][R28.64] ;  /* 0x000000241c1c7980 */ /* 0x000f62000c101d00 */
[----:B------:R-:W-:-:S03]  /*f520*/  SHF.R.S32.HI R20, RZ, 0x1f, R45 ;  /* 0x0000001fff147819 */ /* 0x000fc6000001142d */
[----:B------:R-:W5:Y:S04]  /*f530*/  LD.E.128 R32, desc[UR36][R34.64] ;  /* 0x0000002422207980 */ /* 0x000f68000c101d00 */
[----:B------:R-:W5:Y:S01]  /*f540*/  LD.E.128 R36, desc[UR36][R36.64] ;  /* 0x0000002424247980 */ /* 0x000f62000c101d00 */
[----:B------:R-:W-:Y:S01]  /*f550*/  IMAD.WIDE.U32 R2, R21, UR10, R2 ;  /* 0x0000000a15027c25 */ /* 0x000fe2000f8e0002 */
        /* <DEDUP_REMOVED lines=8> */
[----:B------:R-:W-:Y:S02]  /*f5e0*/  VIADD R49, R198, UR46 ;  /* 0x0000002ec6317c36 */ /* 0x000fe40008000000 */
[C---:B------:R-:W-:Y:S02]  /*f5f0*/  IMAD R47, R45.reuse, UR9, R20 ;  /* 0x000000092d2f7c24 */ /* 0x040fe4000f8e0214 */
[----:B------:R-:W-:Y:S01]  /*f600*/  IMAD.WIDE.U32 R2, R45, UR8, R2 ;  /* 0x000000082d027c25 */ /* 0x000fe2000f8e0002 */
[----:B------:R-:W-:Y:S01]  /*f610*/  ISETP.GE.AND P2, PT, R49, R44, PT ;  /* 0x0000002c3100720c */ /* 0x000fe20003f46270 */
[----:B------:R-:W-:Y:S02]  /*f620*/  ULDC.64 UR8, c[0x0][0xa80] ;  /* 0x0002a00000087ab9 */ /* 0x000fe40000000a00 */
[----:B------:R-:W-:Y:S01]  /*f630*/  VIADD R0, R0, 0x28820 ;  /* 0x0002882000007836 */ /* 0x000fe20000000000 */
[----:B------:R-:W-:Y:S01]  /*f640*/  LEA R45, P3, R2, UR8, 0x1 ;  /* 0x00000008022d7c11 */ /* 0x000fe2000f8608ff */
[----:B------:R-:W-:-:S02]  /*f650*/  IMAD.IADD R3, R3, 0x1, R47 ;  /* 0x0000000103037824 */ /* 0x000fc400078e022f */
[----:B------:R-:W-:Y:S01]  /*f660*/  VIADD R21, R49, 0x20 ;  /* 0x0000002031157836 */ /* 0x000fe20000000000 */
[----:B------:R-:W-:Y:S02]  /*f670*/  PRMT R0, RZ, 0x654, R0 ;  /* 0x00000654ff007816 */ /* 0x000fe40000000000 */
[----:B------:R-:W-:Y:S02]  /*f680*/  LEA.HI.X R46, R2, UR9, R3, 0x1, P3 ;  /* 0x00000009022e7c11 */ /* 0x000fe400098f0c03 */
[-C--:B------:R-:W-:Y:S01]  /*f690*/  ISETP.GE.AND P0, PT, R21, R44.reuse, PT ;  /* 0x0000002c1500720c */ /* 0x080fe20003f06270 */
[----:B------:R-:W-:Y:S01]  /*f6a0*/  VIADD R21, R49, 0x40 ;  /* 0x0000004031157836 */ /* 0x000fe20000000000 */
[----:B0-----:R0:W-:Y:S01]  /*f6b0*/  SYNCS.ARRIVE.TRANS64.RED.A1T0 RZ, [R0+URZ], RZ ;  /* 0x000000ff00ff79a7 */ /* 0x0011e2000810043f */
[----:B------:R1:W2:Y:S01]  /*f6c0*/  SHFL.IDX PT, R20, R45, RZ, 0x181f ;  /* 0x00181fff2d147589 */ /* 0x0002a200000e0000 */
[----:B------:R-:W-:Y:S02]  /*f6d0*/  BSSY B1, `(.L_x_7897) ;  /* 0x000000d000017945 */ /* 0x000fe40003800000 */
[----:B------:R-:W-:Y:S01]  /*f6e0*/  ISETP.GE.AND P1, PT, R21, R44, PT ;  /* 0x0000002c1500720c */ /* 0x000fe20003f26270 */
[----:B0-----:R1:W0:Y:S01]  /*f6f0*/  SHFL.IDX PT, R0, R46, RZ, 0x181f ;  /* 0x00181fff2e007589 */ /* 0x00122200000e0000 */
[----:B------:R-:W-:Y:S11]  /*f700*/  @P2 BRA `(.L_x_7898) ;  /* 0x0000000000242947 */ /* 0x000ff60003800000 */
[----:B------:R-:W-:Y:S02]  /*f710*/  ULDC UR4, c[0x0][0xac8] ;  /* 0x0002b20000047ab9 */ /* 0x000fe40000000800 */
[----:B------:R-:W-:Y:S02]  /*f720*/  ISETP.GE.AND P2, PT, R18, UR4, PT ;  /* 0x0000000412007c0c */ /* 0x000fe4000bf46270 */
[----:B------:R-:W-:-:S11]  /*f730*/  ISETP.GE.AND P3, PT, R19, UR4, PT ;  /* 0x0000000413007c0c */ /* 0x000fd6000bf66270 */
[CC--:B--2---:R-:W-:Y:S02]  /*f740*/  @!P2 LEA R2, P4, R18.reuse, R20.reuse, 0x1 ;  /* 0x000000141202a211 */ /* 0x0c4fe400078808ff */
[C---:B------:R-:W-:Y:S02]  /*f750*/  @!P3 LEA R20, P5, R19.reuse, R20, 0x1 ;  /* 0x000000141314b211 */ /* 0x040fe400078a08ff */
[-C--:B0-----:R-:W-:Y:S02]  /*f760*/  @!P2 LEA.HI.X R3, R18, R0.reuse, R221, 0x1, P4 ;  /* 0x000000001203a211 */ /* 0x081fe400020f0cdd */
[----:B------:R-:W-:-:S03]  /*f770*/  @!P3 LEA.HI.X R21, R19, R0, R220, 0x1, P5 ;  /* 0x000000001315b211 */ /* 0x000fc600028f0cdc */
[----:B-----5:R3:W-:Y:S04]  /*f780*/  @!P2 ST.E.128 desc[UR36][R2.64], R4 ;  /* 0x000000040200a985 */ /* 0x0207e8000c101d24 */
[----:B------:R3:W-:Y:S02]  /*f790*/  @!P3 ST.E.128 desc[UR36][R20.64], R28 ;  /* 0x0000001c1400b985 */ /* 0x0007e4000c101d24 */
.L_x_7898:
[----:B------:R-:W-:Y:S05]  /*f7a0*/  BSYNC B1 ;  /* 0x0000000000017941 */ /* 0x000fea0003800000 */
.L_x_7897:
[----:B0-----:R0:W4:Y:S01]  /*f7b0*/  SHFL.IDX PT, R0, R46, 0x1, 0x181f ;  /* 0x00381f002e007f89 */ /* 0x00112200000e0000 */
[----:B------:R-:W-:Y:S03]  /*f7c0*/  BSSY B1, `(.L_x_7899) ;  /* 0x000000c000017945 */ /* 0x000fe60003800000 */
[----:B---3-5:R0:W3:Y:S01]  /*f7d0*/  SHFL.IDX PT, R4, R45, 0x1, 0x181f ;  /* 0x00381f002d047f89 */ /* 0x0280e200000e0000 */
[----:B------:R-:W-:Y:S05]  /*f7e0*/  @P0 BRA `(.L_x_7900) ;  /* 0x0000000000240947 */ /* 0x000fea0003800000 */
[----:B------:R-:W-:Y:S02]  /*f7f0*/  ULDC UR4, c[0x0][0xac8] ;  /* 0x0002b20000047ab9 */ /* 0x000fe40000000800 */
[----:B------:R-:W-:Y:S02]  /*f800*/  ISETP.GE.AND P3, PT, R18, UR4, PT ;  /* 0x0000000412007c0c */ /* 0x000fe4000bf66270 */
[----:B------:R-:W-:-:S11]  /*f810*/  ISETP.GE.AND P4, PT, R19, UR4, PT ;  /* 0x0000000413007c0c */ /* 0x000fd6000bf86270 */
[CC--:B---3--:R-:W-:Y:S02]  /*f820*/  @!P3 LEA R2, P0, R18.reuse, R4.reuse, 0x1 ;  /* 0x000000041202b211 */ /* 0x0c8fe400078008ff */
[C---:B------:R-:W-:Y:S02]  /*f830*/  @!P4 LEA R4, P2, R19.reuse, R4, 0x1 ;  /* 0x000000041304c211 */ /* 0x040fe400078408ff */
[-C--:B----4-:R-:W-:Y:S02]  /*f840*/  @!P3 LEA.HI.X R3, R18, R0.reuse, R221, 0x1, P0 ;  /* 0x000000001203b211 */ /* 0x090fe400000f0cdd */
[----:B------:R-:W-:-:S03]  /*f850*/  @!P4 LEA.HI.X R5, R19, R0, R220, 0x1, P2 ;  /* 0x000000001305c211 */ /* 0x000fc600010f0cdc */
[----:B------:R3:W-:Y:S04]  /*f860*/  @!P3 ST.E.128 desc[UR36][R2.64], R8 ;  /* 0x000000080200b985 */ /* 0x0007e8000c101d24 */
[----:B------:R3:W-:Y:S02]  /*f870*/  @!P4 ST.E.128 desc[UR36][R4.64], R32 ;  /* 0x000000200400c985 */ /* 0x0007e4000c101d24 */
.L_x_7900:
[----:B------:R-:W-:Y:S05]  /*f880*/  BSYNC B1 ;  /* 0x0000000000017941 */ /* 0x000fea0003800000 */
.L_x_7899:
[----:B----4-:R4:W0:Y:S01]  /*f890*/  SHFL.IDX PT, R0, R46, 0x2, 0x181f ;  /* 0x00581f002e007f89 */ /* 0x01082200000e0000 */
[----:B------:R-:W-:Y:S03]  /*f8a0*/  BSSY B1, `(.L_x_7901) ;  /* 0x000000c000017945 */ /* 0x000fe60003800000 */
[----:B---3--:R4:W3:Y:S01]  /*f8b0*/  SHFL.IDX PT, R4, R45, 0x2, 0x181f ;  /* 0x00581f002d047f89 */ /* 0x0088e200000e0000 */
[----:B------:R-:W-:Y:S05]  /*f8c0*/  @P1 BRA `(.L_x_7902) ;  /* 0x0000000000241947 */ /* 0x000fea0003800000 */
[----:B------:R-:W-:Y:S02]  /*f8d0*/  ULDC UR4, c[0x0][0xac8] ;  /* 0x0002b20000047ab9 */ /* 0x000fe40000000800 */
[----:B------:R-:W-:Y:S02]  /*f8e0*/  ISETP.GE.AND P2, PT, R18, UR4, PT ;  /* 0x0000000412007c0c */ /* 0x000fe4000bf46270 */
[----:B------:R-:W-:-:S11]  /*f8f0*/  ISETP.GE.AND P3, PT, R19, UR4, PT ;  /* 0x0000000413007c0c */ /* 0x000fd6000bf66270 */
[CC--:B---3--:R-:W-:Y:S02]  /*f900*/  @!P2 LEA R2, P0, R18.reuse, R4.reuse, 0x1 ;  /* 0x000000041202a211 */ /* 0x0c8fe400078008ff */
[C---:B------:R-:W-:Y:S02]  /*f910*/  @!P3 LEA R4, P1, R19.reuse, R4, 0x1 ;  /* 0x000000041304b211 */ /* 0x040fe400078208ff */
[-C--:B0-----:R-:W-:Y:S02]  /*f920*/  @!P2 LEA.HI.X R3, R18, R0.reuse, R221, 0x1, P0 ;  /* 0x000000001203a211 */ /* 0x081fe400000f0cdd */
[----:B------:R-:W-:-:S03]  /*f930*/  @!P3 LEA.HI.X R5, R19, R0, R220, 0x1, P1 ;  /* 0x000000001305b211 */ /* 0x000fc600008f0cdc */
[----:B------:R0:W-:Y:S04]  /*f940*/  @!P2 ST.E.128 desc[UR36][R2.64], R12 ;  /* 0x0000000c0200a985 */ /* 0x0001e8000c101d24 */
[----:B------:R0:W-:Y:S02]  /*f950*/  @!P3 ST.E.128 desc[UR36][R4.64], R36 ;  /* 0x000000240400b985 */ /* 0x0001e4000c101d24 */
.L_x_7902:
[----:B------:R-:W-:Y:S05]  /*f960*/  BSYNC B1 ;  /* 0x0000000000017941 */ /* 0x000fea0003800000 */
.L_x_7901:
[----:B0-----:R-:W-:Y:S01]  /*f970*/  VIADD R3, R49, 0x60 ;  /* 0x0000006031037836 */ /* 0x001fe20000000000 */
[----:B-1--4-:R-:W0:Y:S04]  /*f980*/  SHFL.IDX PT, R46, R46, 0x3, 0x181f ;  /* 0x00781f002e2e7f89 */ /* 0x012e2800000e0000 */
[----:B------:R-:W-:Y:S01]  /*f990*/  ISETP.GE.AND P0, PT, R3, R44, PT ;  /* 0x0000002c0300720c */ /* 0x000fe20003f06270 */
[----:B------:R-:W1:-:S12]  /*f9a0*/  SHFL.IDX PT, R45, R45, 0x3, 0x181f ;  /* 0x00781f002d2d7f89 */ /* 0x000e5800000e0000 */
[----:B------:R-:W-:Y:S05]  /*f9b0*/  @P0 BRA `(.L_x_7903) ;  /* 0x0000001800280947 */ /* 0x000fea0003800000 */
[----:B------:R-:W-:Y:S02]  /*f9c0*/  ULDC UR4, c[0x0][0xac8] ;  /* 0x0002b20000047ab9 */ /* 0x000fe40000000800 */
[----:B------:R-:W-:-:S13]  /*f9d0*/  ISETP.GE.AND P1, PT, R18, UR4, PT ;  /* 0x0000000412007c0c */ /* 0x000fda000bf26270 */
[----:B-1----:R-:W-:-:S04]  /*f9e0*/  @!P1 LEA R2, P0, R18, R45, 0x1 ;  /* 0x0000002d12029211 */ /* 0x002fc800078008ff */
[----:B0-----:R-:W-:Y:S02]  /*f9f0*/  @!P1 LEA.HI.X R3, R18, R46, R221, 0x1, P0 ;  /* 0x0000002e12039211 */ /* 0x001fe400000f0cdd */
[----:B------:R-:W-:-:S03]  /*fa00*/  ISETP.GE.AND P0, PT, R19, UR4, PT ;  /* 0x0000000413007c0c */ /* 0x000fc6000bf06270 */
[----:B------:R4:W-:Y:S10]  /*fa10*/  @!P1 ST.E.128 desc[UR36][R2.64], R24 ;  /* 0x0000001802009985 */ /* 0x0009f4000c101d24 */
[----:B------:R-:W-:Y:S05]  /*fa20*/  @P0 BRA `(.L_x_7903) ;  /* 0x00000018000c0947 */ /* 0x000fea0003800000 */
[----:B----4-:R-:W-:-:S04]  /*fa30*/  LEA R2, P0, R19, R45, 0x1 ;  /* 0x0000002d13027211 */ /* 0x010fc800078008ff */
[----:B------:R-:W-:-:S05]  /*fa40*/  LEA.HI.X R3, R19, R46, R220, 0x1, P0 ;  /* 0x0000002e13037211 */ /* 0x000fca00000f0cdc */
[----:B------:R0:W-:Y:S01]  /*fa50*/  ST.E.128 desc[UR36][R2.64], R40 ;  /* 0x0000002802007985 */ /* 0x0001e2000c101d24 */
[----:B------:R-:W-:Y:S05]  /*fa60*/  BRA `(.L_x_7903) ;  /* 0x0000001400fc7947 */ /* 0x000fea0003800000 */
.L_x_7896:
[----:B------:R-:W-:Y:S01]  /*fa70*/  ULDC.64 UR12, c[0x0][0xb08] ;  /* 0x0002c200000c7ab9 */ /* 0x000fe20000000a00 */
[----:B0-----:R-:W0:Y:S01]  /*fa80*/  @P1 LDC R4, c[0x0][0xbec] ;  /* 0x0002fb00ff041b82 */ /* 0x001e220000000800 */
[----:B------:R-:W-:Y:S01]  /*fa90*/  UIMAD UR9, UR14, UR12, URZ ;  /* 0x0000000c0e0972a4 */ /* 0x000fe2000f8e023f */
[----:B------:R-:W-:Y:S01]  /*faa0*/  IMAD.MOV.U32 R7, RZ, RZ, R13 ;  /* 0x000000ffff077224 */ /* 0x000fe200078e000d */
[----:B------:R-:W-:Y:S01]  /*fab0*/  UIMAD.WIDE.U32 UR10, UR4, UR12, URZ ;  /* 0x0000000c040a72a5 */ /* 0x000fe2000f8e003f */
[----:B------:R-:W-:Y:S01]  /*fac0*/  BSSY B1, `(.L_x_7904) ;  /* 0x000006d000017945 */ /* 0x000fe20003800000 */
[----:B------:R-:W-:Y:S02]  /*fad0*/  UIMAD UR9, UR4, UR13, UR9 ;  /* 0x0000000d040972a4 */ /* 0x000fe4000f8e0209 */
[----:B------:R-:W-:Y:S01]  /*fae0*/  USHF.R.S32.HI UR4, URZ, 0x1f, UR8 ;  /* 0x0000001f3f047899 */ /* 0x000fe20008011408 */
[----:B------:R-:W1:Y:S01]  /*faf0*/  @P1 LDC R5, c[0x0][0xbf0] ;  /* 0x0002fc00ff051b82 */ /* 0x000e620000000800 */
[----:B------:R-:W-:Y:S01]  /*fb00*/  UIADD3 UR11, UR11, UR9, URZ ;  /* 0x000000090b0b7290 */ /* 0x000fe2000fffe03f */
[----:B------:R-:W-:-:S03]  /*fb10*/  ULDC.64 UR12, c[0x0][0xb38] ;  /* 0x0002ce00000c7ab9 */ /* 0x000fc60000000a00 */
[----:B------:R-:W-:-:S04]  /*fb20*/  UIMAD.WIDE.U32 UR10, UR55, UR12, UR10 ;  /* 0x0000000c370a72a5 */ /* 0x000fc8000f8e000a */
[----:B------:R-:W-:-:S03]  /*fb30*/  UIMAD UR11, UR55, UR13, UR11 ;  /* 0x0000000d370b72a4 */ /* 0x000fc6000f8e020b */
[----:B------:R-:W-:Y:S02]  /*fb40*/  ULDC.64 UR12, c[0x0][0xb40] ;  /* 0x0002d000000c7ab9 */ /* 0x000fe40000000a00 */
[----:B------:R-:W-:Y:S01]  /*fb50*/  UIMAD UR4, UR4, UR12, URZ ;  /* 0x0000000c040472a4 */ /* 0x000fe2000f8e023f */
[----:B0-----:R-:W-:-:S03]  /*fb60*/  @P1 IMAD.HI.U32 R4, R13, R4, RZ ;  /* 0x000000040d041227 */ /* 0x001fc600078e00ff */
[----:B------:R-:W-:Y:S02]  /*fb70*/  UIMAD UR4, UR8, UR13, UR4 ;  /* 0x0000000d080472a4 */ /* 0x000fe4000f8e0204 */
[----:B------:R-:W-:-:S03]  /*fb80*/  UIMAD.WIDE.U32 UR8, UR8, UR12, UR10 ;  /* 0x0000000c080872a5 */ /* 0x000fc6000f8e000a */
[----:B------:R-:W-:Y:S01]  /*fb90*/  ULDC.64 UR10, c[0x0][0xb48] ;  /* 0x0002d200000a7ab9 */ /* 0x000fe20000000a00 */
[----:B------:R-:W-:Y:S01]  /*fba0*/  UIADD3 UR9, UR9, UR4, URZ ;  /* 0x0000000409097290 */ /* 0x000fe2000fffe03f */
[----:B-1----:R-:W-:-:S03]  /*fbb0*/  @P1 SHF.R.U32.HI R7, RZ, R5, R4 ;  /* 0x00000005ff071219 */ /* 0x002fc60000011604 */
[----:B------:R-:W-:Y:S01]  /*fbc0*/  UIMAD.WIDE.U32 UR8, UR56, UR10, UR8 ;  /* 0x0000000a380872a5 */ /* 0x000fe2000f8e0008 */
[--C-:B------:R-:W-:Y:S01]  /*fbd0*/  SHF.R.S32.HI R4, RZ, 0x1f, R7.reuse ;  /* 0x0000001fff047819 */ /* 0x100fe20000011407 */
[----:B------:R-:W-:Y:S02]  /*fbe0*/  IMAD.MOV R6, RZ, RZ, -R7 ;  /* 0x000000ffff067224 */ /* 0x000fe400078e0a07 */
[----:B------:R-:W-:Y:S02]  /*fbf0*/  UIMAD UR56, UR56, UR11, UR9 ;  /* 0x0000000b383872a4 */ /* 0x000fe4000f8e0209 */
[----:B------:R-:W-:Y:S01]  /*fc00*/  IMAD R45, R45, R6, R13 ;  /* 0x000000062d2d7224 */ /* 0x000fe200078e020d */
[----:B------:R-:W-:Y:S01]  /*fc10*/  ULDC.64 UR10, c[0x0][0xb30] ;  /* 0x0002cc00000a7ab9 */ /* 0x000fe20000000a00 */
[----:B------:R-:W-:Y:S02]  /*fc20*/  IMAD.U32 R5, RZ, RZ, UR9 ;  /* 0x00000009ff057e24 */ /* 0x000fe4000f8e00ff */
        /* <DEDUP_REMOVED lines=15> */
[----:B------:R-:W-:Y:S01]  /*fd20*/  PRMT R6, RZ, 0x654, R6 ;  /* 0x00000654ff067816 */ /* 0x000fe20000000006 */
[----:B------:R0:W1:Y:S01]  /*fd30*/  SHFL.IDX PT, R14, R0, RZ, 0x1c1f ;  /* 0x001c1fff000e7589 */ /* 0x00006200000e0000 */
[----:B------:R-:W-:Y:S02]  /*fd40*/  LEA.HI.X R20, R4, UR9, R5, 0x2, P1 ;  /* 0x0000000904147c11 */ /* 0x000fe400088f1405 */
[----:B------:R0:W-:Y:S03]  /*fd50*/  SYNCS.ARRIVE.TRANS64.RED.A1T0 RZ, [R6+URZ], RZ ;  /* 0x000000ff06ff79a7 */ /* 0x0001e6000810043f */
[----:B------:R0:W2:Y:S01]  /*fd60*/  SHFL.IDX PT, R15, R20, RZ, 0x1c1f ;  /* 0x001c1fff140f7589 */ /* 0x0000a200000e0000 */
[----:B------:R-:W-:Y:S05]  /*fd70*/  @P2 BRA `(.L_x_7905) ;  /* 0x0000000400042947 */ /* 0x000fea0003800000 */
[----:B------:R-:W-:Y:S02]  /*fd80*/  ULDC UR4, c[0x0][0xac8] ;  /* 0x0002b20000047ab9 */ /* 0x000fe40000000800 */
[----:B------:R-:W-:Y:S02]  /*fd90*/  ISETP.GE.AND P1, PT, R16, UR4, PT ;  /* 0x0000000410007c0c */ /* 0x000fe4000bf26270 */
[----:B------:R-:W-:Y:S02]  /*fda0*/  ISETP.GE.AND P3, PT, R197, UR4, PT ;  /* 0x00000004c5007c0c */ /* 0x000fe4000bf66270 */
[----:B------:R-:W-:Y:S02]  /*fdb0*/  ISETP.GE.AND P4, PT, R196, UR4, PT ;  /* 0x00000004c4007c0c */ /* 0x000fe4000bf86270 */
[----:B------:R-:W-:-:S07]  /*fdc0*/  ISETP.GE.AND P2, PT, R195, UR4, PT ;  /* 0x00000004c3007c0c */ /* 0x000fce000bf46270 */
[CC--:B-1----:R-:W-:Y:S02]  /*fdd0*/  @!P1 LEA R4, P5, R16.reuse, R14.reuse, 0x2 ;  /* 0x0000000e10049211 */ /* 0x0c2fe400078a10ff */
[CC--:B0-----:R-:W-:Y:S02]  /*fde0*/  @!P3 LEA R6, P6, R197.reuse, R14.reuse, 0x2 ;  /* 0x0000000ec506b211 */ /* 0x0c1fe400078c10ff */
[-C--:B--2---:R-:W-:Y:S02]  /*fdf0*/  @!P1 LEA.HI.X R5, R16, R15.reuse, R215, 0x2, P5 ;  /* 0x0000000f10059211 */ /* 0x084fe400028f14d7 */
[----:B------:R-:W-:Y:S02]  /*fe00*/  @!P3 LEA.HI.X R7, R197, R15, R214, 0x2, P6 ;  /* 0x0000000fc507b211 */ /* 0x000fe400030f14d6 */
[----:B------:R-:W-:Y:S01]  /*fe10*/  @!P4 LEA R8, P5, R196, R14, 0x2 ;  /* 0x0000000ec408c211 */ /* 0x000fe200078a10ff */
[----:B------:R0:W-:Y:S01]  /*fe20*/  @!P1 ST.E.64 desc[UR36][R4.64], R88 ;  /* 0x0000005804009985 */ /* 0x0001e2000c101b24 */
[----:B------:R-:W-:-:S02]  /*fe30*/  ISETP.GE.AND P1, PT, R194, UR4, PT ;  /* 0x00000004c2007c0c */ /* 0x000fc4000bf26270 */
[-C--:B------:R-:W-:Y:S01]  /*fe40*/  @!P2 LEA R10, P6, R195, R14.reuse, 0x2 ;  /* 0x0000000ec30aa211 */ /* 0x080fe200078c10ff */
[----:B------:R1:W-:Y:S01]  /*fe50*/  @!P3 ST.E.64 desc[UR36][R6.64], R92 ;  /* 0x0000005c0600b985 */ /* 0x0003e2000c101b24 */
[----:B------:R-:W-:Y:S02]  /*fe60*/  ISETP.GE.AND P3, PT, R193, UR4, PT ;  /* 0x00000004c1007c0c */ /* 0x000fe4000bf66270 */
[-C--:B------:R-:W-:Y:S02]  /*fe70*/  @!P4 LEA.HI.X R9, R196, R15.reuse, R213, 0x2, P5 ;  /* 0x0000000fc409c211 */ /* 0x080fe400028f14d5 */
[----:B------:R-:W-:Y:S02]  /*fe80*/  @!P2 LEA.HI.X R11, R195, R15, R212, 0x2, P6 ;  /* 0x0000000fc30ba211 */ /* 0x000fe400030f14d4 */
[----:B------:R-:W-:Y:S01]  /*fe90*/  ISETP.GE.AND P5, PT, R192, UR4, PT ;  /* 0x00000004c0007c0c */ /* 0x000fe2000bfa6270 */
[----:B------:R2:W-:Y:S02]  /*fea0*/  @!P4 ST.E.64 desc[UR36][R8.64], R96 ;  /* 0x000000600800c985 */ /* 0x0005e4000c101b24 */
[----:B------:R-:W-:-:S02]  /*feb0*/  @!P1 LEA R12, P4, R194, R14, 0x2 ;  /* 0x0000000ec20c9211 */ /* 0x000fc400078810ff */
[----:B------:R3:W-:Y:S01]  /*fec0*/  @!P2 ST.E.64 desc[UR36][R10.64], R100 ;  /* 0x000000640a00a985 */ /* 0x0007e2000c101b24 */
[----:B------:R-:W-:Y:S02]  /*fed0*/  ISETP.GE.AND P2, PT, R191, UR4, PT ;  /* 0x00000004bf007c0c */ /* 0x000fe4000bf46270 */
[CC--:B0-----:R-:W-:Y:S02]  /*fee0*/  @!P3 LEA R4, P6, R193.reuse, R14.reuse, 0x2 ;  /* 0x0000000ec104b211 */ /* 0x0c1fe400078c10ff */
[-C--:B------:R-:W-:Y:S02]  /*fef0*/  @!P1 LEA.HI.X R13, R194, R15.reuse, R211, 0x2, P4 ;  /* 0x0000000fc20d9211 */ /* 0x080fe400020f14d3 */
[----:B------:R-:W-:Y:S02]  /*ff00*/  @!P3 LEA.HI.X R5, R193, R15, R210, 0x2, P6 ;  /* 0x0000000fc105b211 */ /* 0x000fe400030f14d2 */
[----:B------:R-:W-:Y:S01]  /*ff10*/  ISETP.GE.AND P4, PT, R190, UR4, PT ;  /* 0x00000004be007c0c */ /* 0x000fe2000bf86270 */
[----:B------:R0:W-:Y:S01]  /*ff20*/  @!P1 ST.E.64 desc[UR36][R12.64], R104 ;  /* 0x000000680c009985 */ /* 0x0001e2000c101b24 */
[----:B-1----:R-:W-:-:S03]  /*ff30*/  @!P5 LEA R6, P1, R192, R14, 0x2 ;  /* 0x0000000ec006d211 */ /* 0x002fc600078210ff */
[----:B------:R1:W-:Y:S01]  /*ff40*/  @!P3 ST.E.64 desc[UR36][R4.64], R108 ;  /* 0x0000006c0400b985 */ /* 0x0003e2000c101b24 */
[-C--:B--2---:R-:W-:Y:S02]  /*ff50*/  @!P2 LEA R8, P6, R191, R14.reuse, 0x2 ;  /* 0x0000000ebf08a211 */ /* 0x084fe400078c10ff */
[----:B------:R-:W-:Y:S02]  /*ff60*/  ISETP.GE.AND P3, PT, R189, UR4, PT ;  /* 0x00000004bd007c0c */ /* 0x000fe4000bf66270 */
[-C--:B------:R-:W-:Y:S02]  /*ff70*/  @!P5 LEA.HI.X R7, R192, R15.reuse, R209, 0x2, P1 ;  /* 0x0000000fc007d211 */ /* 0x080fe400008f14d1 */
[----:B------:R-:W-:Y:S02]  /*ff80*/  ISETP.GE.AND P1, PT, R188, UR4, PT ;  /* 0x00000004bc007c0c */ /* 0x000fe4000bf26270 */
[----:B------:R-:W-:Y:S01]  /*ff90*/  @!P2 LEA.HI.X R9, R191, R15, R208, 0x2, P6 ;  /* 0x0000000fbf09a211 */ /* 0x000fe200030f14d0 */
[----:B------:R2:W-:Y:S01]  /*ffa0*/  @!P5 ST.E.64 desc[UR36][R6.64], R112 ;  /* 0x000000700600d985 */ /* 0x0005e2000c101b24 */
[----:B---3--:R-:W-:-:S03]  /*ffb0*/  @!P4 LEA R10, P6, R190, R14, 0x2 ;  /* 0x0000000ebe0ac211 */ /* 0x008fc600078c10ff */
[----:B------:R3:W-:Y:S01]  /*ffc0*/  @!P2 ST.E.64 desc[UR36][R8.64], R116 ;  /* 0x000000740800a985 */ /* 0x0007e2000c101b24 */
[----:B------:R-:W-:Y:S02]  /*ffd0*/  ISETP.GE.AND P2, PT, R187, UR4, PT ;  /* 0x00000004bb007c0c */ /* 0x000fe4000bf46270 */
[-C--:B------:R-:W-:Y:S02]  /*ffe0*/  @!P4 LEA.HI.X R11, R190, R15.reuse, R207, 0x2, P6 ;  /* 0x0000000fbe0bc211 */ /* 0x080fe400030f14cf */
[CC--:B0-----:R-:W-:Y:S02]  /*fff0*/  @!P3 LEA R12, P5, R189.reuse, R14.reuse, 0x2 ;  /* 0x0000000ebd0cb211 */ /* 0x0c1fe400078a10ff */
        /* <DEDUP_REMOVED lines=14> */
[CC--:B0-----:R-:W-:Y:S02]  /*100e0*/  @!P5 LEA R10, P2, R185.reuse, R14.reuse, 0x2 ;  /* 0x0000000eb90ad211 */ /* 0x0c1fe400078410ff */
        /* <DEDUP_REMOVED lines=10> */
.L_x_7905:
[----:B------:R-:W-:Y:S05]  /*10190*/  BSYNC B1 ;  /* 0x0000000000017941 */ /* 0x000fea0003800000 */
.L_x_7904:
[----:B0-----:R-:W0:Y:S04]  /*101a0*/  SHFL.IDX PT, R20, R20, 0x1, 0x1c1f ;  /* 0x003c1f0014147f89 */ /* 0x001e2800000e0000 */
[----:B------:R-:W3:Y:S01]  /*101b0*/  SHFL.IDX PT, R0, R0, 0x1, 0x1c1f ;  /* 0x003c1f0000007f89 */ /* 0x000ee200000e0000 */
[----:B------:R-:W-:Y:S05]  /*101c0*/  @P0 BRA `(.L_x_7903) ;  /* 0x0000001000240947 */ /* 0x000fea0003800000 */
[----:B------:R-:W-:Y:S02]  /*101d0*/  ULDC UR4, c[0x0][0xac8] ;  /* 0x0002b20000047ab9 */ /* 0x000fe40000000800 */
[----:B------:R-:W-:Y:S02]  /*101e0*/  ISETP.GE.AND P2, PT, R16, UR4, PT ;  /* 0x0000000410007c0c */ /* 0x000fe4000bf46270 */
[----:B------:R-:W-:Y:S02]  /*101f0*/  ISETP.GE.AND P1, PT, R197, UR4, PT ;  /* 0x00000004c5007c0c */ /* 0x000fe4000bf26270 */
[----:B------:R-:W-:Y:S02]  /*10200*/  ISETP.GE.AND P0, PT, R196, UR4, PT ;  /* 0x00000004c4007c0c */ /* 0x000fe4000bf06270 */
[----:B------:R-:W-:Y:S02]  /*10210*/  ISETP.GE.AND P4, PT, R194, UR4, PT ;  /* 0x00000004c2007c0c */ /* 0x000fe4000bf86270 */
[----:B------:R-:W-:-:S05]  /*10220*/  ISETP.GE.AND P3, PT, R195, UR4, PT ;  /* 0x00000004c3007c0c */ /* 0x000fca000bf66270 */
[CC--:B---34-:R-:W-:Y:S02]  /*10230*/  @!P2 LEA R4, P6, R16.reuse, R0.reuse, 0x2 ;  /* 0x000000001004a211 */ /* 0x0d8fe400078c10ff */
[C---:B------:R-:W-:Y:S02]  /*10240*/  @!P1 LEA R6, P5, R197.reuse, R0, 0x2 ;  /* 0x00000000c5069211 */ /* 0x040fe400078a10ff */
[----:B0-----:R-:W-:Y:S02]  /*10250*/  @!P2 LEA.HI.X R5, R16, R20, R215, 0x2, P6 ;  /* 0x000000141005a211 */ /* 0x001fe400030f14d7 */
[----:B------:R-:W-:Y:S02]  /*10260*/  @!P0 LEA R8, P6, R196, R0, 0x2 ;  /* 0x00000000c4088211 */ /* 0x000fe400078c10ff */
[----:B------:R-:W-:Y:S01]  /*10270*/  @!P1 LEA.HI.X R7, R197, R20, R214, 0x2, P5 ;  /* 0x00000014c5079211 */ /* 0x000fe200028f14d6 */
[----:B------:R0:W-:Y:S01]  /*10280*/  @!P2 ST.E.64 desc[UR36][R4.64], R2 ;  /* 0x000000020400a985 */ /* 0x0001e2000c101b24 */
[----:B------:R-:W-:-:S02]  /*10290*/  ISETP.GE.AND P5, PT, R193, UR4, PT ;  /* 0x00000004c1007c0c */ /* 0x000fc4000bfa6270 */
[----:B------:R-:W-:Y:S01]  /*102a0*/  @!P0 LEA.HI.X R9, R196, R20, R213, 0x2, P6 ;  /* 0x00000014c4098211 */ /* 0x000fe200030f14d5 */
[----:B------:R3:W-:Y:S01]  /*102b0*/  @!P1 ST.E.64 desc[UR36][R6.64], R94 ;  /* 0x0000005e06009985 */ /* 0x0007e2000c101b24 */
[----:B------:R-:W-:Y:S02]  /*102c0*/  ISETP.GE.AND P2, PT, R192, UR4, PT ;  /* 0x00000004c0007c0c */ /* 0x000fe4000bf46270 */
[-C--:B------:R-:W-:Y:S01]  /*102d0*/  @!P3 LEA R10, P6, R195, R0.reuse, 0x2 ;  /* 0x00000000c30ab211 */ /* 0x080fe200078c10ff */
[----:B------:R4:W-:Y:S01]  /*102e0*/  @!P0 ST.E.64 desc[UR36][R8.64], R98 ;  /* 0x0000006208008985 */ /* 0x0009e2000c101b24 */
[C---:B------:R-:W-:Y:S02]  /*102f0*/  @!P4 LEA R12, P0, R194.reuse, R0, 0x2 ;  /* 0x00000000c20cc211 */ /* 0x040fe400078010ff */
[----:B------:R-:W-:Y:S02]  /*10300*/  ISETP.GE.AND P1, PT, R191, UR4, PT ;  /* 0x00000004bf007c0c */ /* 0x000fe4000bf26270 */
[----:B------:R-:W-:-:S02]  /*10310*/  @!P4 LEA.HI.X R13, R194, R20, R211, 0x2, P0 ;  /* 0x00000014c20dc211 */ /* 0x000fc400000f14d3 */
[----:B------:R-:W-:Y:S02]  /*10320*/  @!P3 LEA.HI.X R11, R195, R20, R212, 0x2, P6 ;  /* 0x00000014c30bb211 */ /* 0x000fe400030f14d4 */
[----:B------:R-:W-:Y:S02]  /*10330*/  ISETP.GE.AND P0, PT, R190, UR4, PT ;  /* 0x00000004be007c0c */ /* 0x000fe4000bf06270 */
[----:B-1----:R-:W-:Y:S01]  /*10340*/  @!P5 LEA R14, P6, R193, R0, 0x2 ;  /* 0x00000000c10ed211 */ /* 0x002fe200078c10ff */
[----:B------:R1:W-:Y:S01]  /*10350*/  @!P3 ST.E.64 desc[UR36][R10.64], R102 ;  /* 0x000000660a00b985 */ /* 0x0003e2000c101b24 */
[----:B------:R-:W-:Y:S02]  /*10360*/  ISETP.GE.AND P3, PT, R189, UR4, PT ;  /* 0x00000004bd007c0c */ /* 0x000fe4000bf66270 */
[----:B--2---:R-:W-:Y:S01]  /*10370*/  @!P5 LEA.HI.X R15, R193, R20, R210, 0x2, P6 ;  /* 0x00000014c10fd211 */ /* 0x004fe200030f14d2 */
[----:B------:R-:W-:Y:S01]  /*10380*/  @!P4 ST.E.64 desc[UR36][R12.64], R106 ;  /* 0x0000006a0c00c985 */ /* 0x000fe2000c101b24 */
[----:B0-----:R-:W-:-:S03]  /*10390*/  @!P2 LEA R2, P4, R192, R0, 0x2 ;  /* 0x00000000c002a211 */ /* 0x001fc600078810ff */
[----:B------:R-:W-:Y:S01]  /*103a0*/  @!P5 ST.E.64 desc[UR36][R14.64], R110 ;  /* 0x0000006e0e00d985 */ /* 0x000fe2000c101b24 */
[C---:B------:R-:W-:Y:S02]  /*103b0*/  @!P1 LEA R4, P5, R191.reuse, R0, 0x2 ;  /* 0x00000000bf049211 */ /* 0x040fe400078a10ff */
[----:B------:R-:W-:Y:S02]  /*103c0*/  @!P2 LEA.HI.X R3, R192, R20, R209, 0x2, P4 ;  /* 0x00000014c003a211 */ /* 0x000fe400020f14d1 */
[----:B---3--:R-:W-:Y:S02]  /*103d0*/  @!P0 LEA R6, P6, R190, R0, 0x2 ;  /* 0x00000000be068211 */ /* 0x008fe400078c10ff */
[----:B------:R-:W-:Y:S01]  /*103e0*/  ISETP.GE.AND P4, PT, R188, UR4, PT ;  /* 0x00000004bc007c0c */ /* 0x000fe2000bf86270 */
[----:B------:R0:W-:Y:S01]  /*103f0*/  @!P2 ST.E.64 desc[UR36][R2.64], R114 ;  /* 0x000000720200a985 */ /* 0x0001e2000c101b24 */
[-C--:B------:R-:W-:Y:S02]  /*10400*/  @!P1 LEA.HI.X R5, R191, R20.reuse, R208, 0x2, P5 ;  /* 0x00000014bf059211 */ /* 0x080fe400028f14d0 */
[----:B------:R-:W-:-:S02]  /*10410*/  @!P0 LEA.HI.X R7, R190, R20, R207, 0x2, P6 ;  /* 0x00000014be078211 */ /* 0x000fc400030f14cf */
[----:B------:R-:W-:Y:S01]  /*10420*/  ISETP.GE.AND P2, PT, R187, UR4, PT ;  /* 0x00000004bb007c0c */ /* 0x000fe2000bf46270 */
[----:B------:R2:W-:Y:S01]  /*10430*/  @!P1 ST.E.64 desc[UR36][R4.64], R118 ;  /* 0x0000007604009985 */ /* 0x0005e2000c101b24 */
[----:B----4-:R-:W-:Y:S02]  /*10440*/  @!P3 LEA R8, P5, R189, R0, 0x2 ;  /* 0x00000000bd08b211 */ /* 0x010fe400078a10ff */
[----:B------:R-:W-:Y:S01]  /*10450*/  ISETP.GE.AND P1, PT, R186, UR4, PT ;  /* 0x00000004ba007c0c */ /* 0x000fe2000bf26270 */
[----:B------:R3:W-:Y:S01]  /*10460*/  @!P0 ST.E.64 desc[UR36][R6.64], R122 ;  /* 0x0000007a06008985 */ /* 0x0007e2000c101b24 */
[----:B------:R-:W-:Y:S02]  /*10470*/  ISETP.GE.AND P0, PT, R185, UR4, PT ;  /* 0x00000004b9007c0c */ /* 0x000fe4000bf06270 */
[----:B------:R-:W-:Y:S02]  /*10480*/  @!P3 LEA.HI.X R9, R189, R20, R206, 0x2, P5 ;  /* 0x00000014bd09b211 */ /* 0x000fe400028f14ce */
[----:B------:R-:W-:-:S02]  /*10490*/  ISETP.GE.AND P5, PT, R184, UR4, PT ;  /* 0x00000004b8007c0c */ /* 0x000fc4000bfa6270 */
[CC--:B-1----:R-:W-:Y:S01]  /*104a0*/  @!P4 LEA R10, P6, R188.reuse, R0.reuse, 0x2 ;  /* 0x00000000bc0ac211 */ /* 0x0c2fe200078c10ff */
[----:B------:R1:W-:Y:S01]  /*104b0*/  @!P3 ST.E.64 desc[UR36][R8.64], R126 ;  /* 0x0000007e0800b985 */ /* 0x0003e2000c101b24 */
[C---:B0-----:R-:W-:Y:S02]  /*104c0*/  @!P2 LEA R2, P3, R187.reuse, R0, 0x2 ;  /* 0x00000000bb02a211 */ /* 0x041fe400078610ff */
[----:B------:R-:W-:Y:S02]  /*104d0*/  @!P4 LEA.HI.X R11, R188, R20, R205, 0x2, P6 ;  /* 0x00000014bc0bc211 */ /* 0x000fe400030f14cd */
[----:B--2---:R-:W-:Y:S02]  /*104e0*/  @!P1 LEA R4, P6, R186, R0, 0x2 ;  /* 0x00000000ba049211 */ /* 0x004fe400078c10ff */
[----:B------:R-:W-:Y:S01]  /*104f0*/  @!P2 LEA.HI.X R3, R187, R20, R204, 0x2, P3 ;  /* 0x00000014bb03a211 */ /* 0x000fe200018f14cc */
[----:B------:R1:W-:Y:S01]  /*10500*/  @!P4 ST.E.64 desc[UR36][R10.64], R130 ;  /* 0x000000820a00c985 */ /* 0x0003e2000c101b24 */
[----:B---3--:R-:W-:-:S02]  /*10510*/  @!P0 LEA R6, P4, R185, R0, 0x2 ;  /* 0x00000000b9068211 */ /* 0x008fc400078810ff */
        /* <DEDUP_REMOVED lines=10> */
[----:B-1----:R-:W-:-:S04]  /*105c0*/  LEA R2, P0, R23, R0, 0x2 ;  /* 0x0000000017027211 */ /* 0x002fc800078010ff */
[----:B------:R-:W-:-:S05]  /*105d0*/  LEA.HI.X R3, R23, R20, R200, 0x2, P0 ;  /* 0x0000001417037211 */ /* 0x000fca00000f14c8 */
[----:B------:R0:W-:Y:S01]  /*105e0*/  ST.E.64 desc[UR36][R2.64], R150 ;  /* 0x0000009602007985 */ /* 0x0001e2000c101b24 */
[----:B------:R-:W-:Y:S05]  /*105f0*/  BRA `(.L_x_7903) ;  /* 0x0000000c00187947 */ /* 0x000fea0003800000 */
.L_x_7894:
[----:B------:R-:W-:Y:S02]  /*10600*/  ULDC.64 UR8, c[0x0][0xc00] ;  /* 0x0003000000087ab9 */ /* 0x000fe40000000a00 */
[----:B------:R-:W-:-:S04]  /*10610*/  UISETP.NE.U32.AND UP0, UPT, UR8, URZ, UPT ;  /* 0x0000003f0800728c */ /* 0x000fc8000bf05070 */
[----:B------:R-:W-:-:S03]  /*10620*/  UISETP.NE.AND.EX UP0, UPT, UR9, URZ, UPT, UP0 ;  /* 0x0000003f0900728c */ /* 0x000fc6000bf05300 */
[----:B------:R-:W-:Y:S02]  /*10630*/  ULDC.64 UR8, c[0x0][0xc00] ;  /* 0x0003000000087ab9 */ /* 0x000fe40000000a00 */
[----:B------:R-:W-:Y:S01]  /*10640*/  UIMAD.WIDE UR8, UR57, 0x4, UR8 ;  /* 0x00000004390878a5 */ /* 0x000fe2000f8e0208 */
[----:B------:R-:W-:-:S05]  /*10650*/  PLOP3.LUT P1, PT, PT, PT, UP0, 0x80, 0x0 ;  /* 0x000000000000781c */ /* 0x000fca0003f2f008 */
[----:B------:R-:W-:Y:S02]  /*10660*/  IMAD.U32 R2, RZ, RZ, UR8 ;  /* 0x00000008ff027e24 */ /* 0x000fe4000f8e00ff */
[----:B------:R-:W-:Y:S01]  /*10670*/  IMAD.U32 R3, RZ, RZ, UR9 ;  /* 0x00000009ff037e24 */ /* 0x000fe2000f8e00ff */
[----:B------:R-:W-:Y:S02]  /*10680*/  ULDC.64 UR8, c[0x0][0xc08] ;  /* 0x0003020000087ab9 */ /* 0x000fe40000000a00 */
[----:B------:R-:W-:Y:S01]  /*10690*/  UISETP.NE.U32.AND UP1, UPT, UR8, URZ, UPT ;  /* 0x0000003f0800728c */ /* 0x000fe2000bf25070 */
[----:B------:R-:W-:Y:S02]  /*106a0*/  ULDC UR4, c[0x0][0xa88] ;  /* 0x0002a20000047ab9 */ /* 0x000fe40000000800 */
[----:B------:R-:W2:Y:S01]  /*106b0*/  @P1 LDG.E R6, desc[UR36][R2.64] ;  /* 0x0000002402061981 */ /* 0x000ea2000c1e1900 */
[----:B------:R-:W-:Y:S01]  /*106c0*/  UISETP.NE.AND.EX UP1, UPT, UR9, URZ, UPT, UP1 ;  /* 0x0000003f0900728c */ /* 0x000fe2000bf25310 */
[----:B------:R-:W-:-:S05]  /*106d0*/  IMAD.U32 R0, RZ, RZ, UR4 ;  /* 0x00000004ff007e24 */ /* 0x000fca000f8e00ff */
[----:B------:R-:W-:-:S05]  /*106e0*/  PLOP3.LUT P2, PT, PT, PT, UP1, 0x80, 0x0 ;  /* 0x000000000000781c */ /* 0x000fca0003f4f018 */
[----:B------:R-:W-:Y:S02]  /*106f0*/  @UP1 ULDC.64 UR8, c[0x0][0xc08] ;  /* 0x0003020000081ab9 */ /* 0x000fe40000000a00 */
[----:B------:R-:W-:-:S06]  /*10700*/  @UP1 UIMAD.WIDE UR8, UR57, 0x4, UR8 ;  /* 0x00000004390818a5 */ /* 0x000fcc000f8e0208 */
[----:B------:R-:W-:Y:S02]  /*10710*/  IMAD.U32 R4, RZ, RZ, UR8 ;  /* 0x00000008ff047e24 */ /* 0x000fe4000f8e00ff */
[----:B------:R-:W-:-:S05]  /*10720*/  IMAD.U32 R5, RZ, RZ, UR9 ;  /* 0x00000009ff057e24 */ /* 0x000fca000f8e00ff */
[----:B------:R0:W5:Y:S01]  /*10730*/  @P2 LDG.E R0, desc[UR36][R4.64] ;  /* 0x0000002404002981 */ /* 0x000162000c1e1900 */
[----:B------:R-:W-:Y:S01]  /*10740*/  UISETP.NE.AND UP1, UPT, UR54, URZ, UPT ;  /* 0x0000003f3600728c */ /* 0x000fe2000bf25270 */
[----:B------:R-:W-:Y:S01]  /*10750*/  ISETP.GT.AND P0, PT, R222, 0x7f, PT ;  /* 0x0000007fde00780c */ /* 0x000fe20003f04270 */
[----:B------:R-:W-:-:S09]  /*10760*/  UMOV UR4, URZ ;  /* 0x0000003f00047c82 */ /* 0x000fd20008000000 */
[----:B------:R-:W-:Y:S01]  /*10770*/  @!UP1 ULDC UR54, c[0x0][0xad4] ;  /* 0x0002b50000369ab9 */ /* 0x000fe20000000800 */
[----:B--2---:R-:W-:Y:S01]  /*10780*/  @P1 R2UR UR4, R6 ;  /* 0x00000000060412ca */ /* 0x004fe200000e0000 */
[----:B0-----:R-:W-:-:S14]  /*10790*/  @P2 BRA `(.L_x_7906) ;  /* 0x0000000000102947 */ /* 0x001fdc0003800000 */
[----:B------:R-:W-:Y:S05]  /*107a0*/  @!P1 BRA `(.L_x_7906) ;  /* 0x00000000000c9947 */ /* 0x000fea0003800000 */
[----:B------:R-:W2:Y:S04]  /*107b0*/  LDG.E R5, desc[UR36][R2.64] ;  /* 0x0000002402057981 */ /* 0x000ea8000c1e1900 */
[----:B-----5:R-:W2:Y:S02]  /*107c0*/  LDG.E R0, desc[UR36][R2.64+0x4] ;  /* 0x0000042402007981 */ /* 0x020ea4000c1e1900 */
[----:B--2---:R-:W-:-:S07]  /*107d0*/  IMAD.IADD R0, R0, 0x1, -R5 ;  /* 0x0000000100007824 */ /* 0x004fce00078e0a05 */
.L_x_7906:
[----:B------:R-:W-:Y:S01]  /*107e0*/  USHF.R.S32.HI UR13, URZ, 0x1f, UR57 ;  /* 0x0000001f3f0d7899 */ /* 0x000fe20008011439 */
[----:B------:R-:W-:Y:S01]  /*107f0*/  BSSY B1, `(.L_x_7907) ;  /* 0x000003a000017945 */ /* 0x000fe20003800000 */
[----:B------:R-:W-:Y:S02]  /*10800*/  USHF.R.S32.HI UR21, URZ, 0x1f, UR4 ;  /* 0x0000001f3f157899 */ /* 0x000fe40008011404 */
        /* <DEDUP_REMOVED lines=11> */
[----:B------:R-:W-:Y:S01]  /*108c0*/  UISETP.GT.AND UP0, UPT, UR54, 0x1, UPT ;  /* 0x000000013600788c */ /* 0x000fe2000bf04270 */
[----:B------:R-:W-:Y:S01]  /*108d0*/  IMAD.MOV.U32 R5, RZ, RZ, R4 ;  /* 0x000000ffff057224 */ /* 0x000fe200078e0004 */
[----:B------:R-:W-:Y:S02]  /*108e0*/  UMOV UR19, 0x9b8 ;  /* 0x000009b800137882 */ /* 0x000fe40000000000 */
[----:B------:R-:W-:Y:S02]  /*108f0*/  USEL UR19, UR19, 0x978, UP0 ;  /* 0x0000097813137887 */ /* 0x000fe40008000000 */
[----:B------:R-:W-:-:S06]  /*10900*/  USEL UR18, UR56, URZ, UP0 ;  /* 0x0000003f38127287 */ /* 0x000fcc0008000000 */
[----:B------:R-:W0:Y:S04]  /*10910*/  @P0 LDC R3, c[0x0][0xbec] ;  /* 0x0002fb00ff030b82 */ /* 0x000e280000000800 */
[----:B------:R-:W-:Y:S01]  /*10920*/  ULDC.64 UR8, c[0x0][UR19+0x218] ;  /* 0x0000860013087abb */ /* 0x000fe20008000a00 */
[----:B------:R-:W-:Y:S01]  /*10930*/  ULDC.64 UR14, c[0x0][UR19+0x220] ;  /* 0x00008800130e7abb */ /* 0x000fe20008000a00 */
[----:B------:R-:W-:Y:S01]  /*10940*/  ULDC.64 UR16, c[0x0][UR19+0x228] ;  /* 0x00008a0013107abb */ /* 0x000fe20008000a00 */
[----:B------:R-:W-:Y:S01]  /*10950*/  UIMAD.WIDE.U32 UR10, UR8, UR55, URZ ;  /* 0x00000037080a72a5 */ /* 0x000fe2000f8e003f */
[----:B------:R-:W1:Y:S01]  /*10960*/  @P0 LDC R7, c[0x0][0xbf0] ;  /* 0x0002fc00ff070b82 */ /* 0x000e620000000800 */
[----:B------:R-:W-:Y:S02]  /*10970*/  UIMAD UR20, UR9, UR55, URZ ;  /* 0x00000037091472a4 */ /* 0x000fe4000f8e023f */
[----:B------:R-:W-:-:S02]  /*10980*/  UIMAD UR15, UR15, UR12, URZ ;  /* 0x0000000c0f0f72a4 */ /* 0x000fc4000f8e023f */
[----:B------:R-:W-:Y:S02]  /*10990*/  UIMAD.WIDE.U32 UR22, UR16, UR18, URZ ;  /* 0x00000012101672a5 */ /* 0x000fe4000f8e003f */
[----:B------:R-:W-:Y:S02]  /*109a0*/  UIMAD.WIDE.U32 UR8, UR14, UR12, URZ ;  /* 0x0000000c0e0872a5 */ /* 0x000fe4000f8e003f */
[----:B------:R-:W-:Y:S02]  /*109b0*/  UIMAD UR16, UR17, UR18, URZ ;  /* 0x00000012111072a4 */ /* 0x000fe4000f8e023f */
[----:B------:R-:W-:Y:S02]  /*109c0*/  UIMAD UR15, UR14, UR13, UR15 ;  /* 0x0000000d0e0f72a4 */ /* 0x000fe4000f8e020f */
[----:B------:R-:W-:Y:S02]  /*109d0*/  UIADD3 UR10, UP1, UP2, UR8, UR10, UR4 ;  /* 0x0000000a080a7290 */ /* 0x000fe4000fa3e004 */
[----:B------:R-:W-:Y:S01]  /*109e0*/  UIADD3 UR16, UR23, UR16, URZ ;  /* 0x0000001017107290 */ /* 0x000fe2000fffe03f */
[----:B0-----:R-:W-:Y:S01]  /*109f0*/  @P0 IMAD.HI.U32 R2, R4, R3, RZ ;  /* 0x0000000304020227 */ /* 0x001fe200078e00ff */
[----:B------:R-:W-:-:S02]  /*10a00*/  UIADD3 UR20, UR11, UR20, URZ ;  /* 0x000000140b147290 */ /* 0x000fc4000fffe03f */
[----:B------:R-:W-:Y:S01]  /*10a10*/  UIADD3 UR15, UR9, UR15, URZ ;  /* 0x0000000f090f7290 */ /* 0x000fe2000fffe03f */
[----:B------:R-:W-:Y:S02]  /*10a20*/  IMAD.U32 R3, RZ, RZ, UR23 ;  /* 0x00000017ff037e24 */ /* 0x000fe4000f8e00ff */
[----:B------:R-:W-:Y:S01]  /*10a30*/  IMAD.U32 R6, RZ, RZ, UR16 ;  /* 0x00000010ff067e24 */ /* 0x000fe2000f8e00ff */
[----:B------:R-:W-:Y:S01]  /*10a40*/  ULDC.64 UR8, c[0x0][UR19+0x210] ;  /* 0x0000840013087abb */ /* 0x000fe20008000a00 */
[----:B-1----:R-:W-:Y:S01]  /*10a50*/  @P0 SHF.R.U32.HI R5, RZ, R7, R2 ;  /* 0x00000007ff050219 */ /* 0x002fe20000011602 */
[----:B------:R-:W-:-:S04]  /*10a60*/  IMAD.U32 R2, RZ, RZ, UR22 ;  /* 0x00000016ff027e24 */ /* 0x000fc8000f8e00ff */
[--C-:B------:R-:W-:Y:S01]  /*10a70*/  IMAD.MOV R7, RZ, RZ, -R5.reuse ;  /* 0x000000ffff077224 */ /* 0x100fe200078e0a05 */
[----:B------:R-:W-:Y:S01]  /*10a80*/  IADD3 R2, P0, P1, R5, UR10, R2 ;  /* 0x0000000a05027c10 */ /* 0x000fe2000f91e002 */
[----:B------:R-:W-:Y:S01]  /*10a90*/  UIADD3.X UR10, UR15, UR20, UR21, UP1, UP2 ;  /* 0x000000140f0a7290 */ /* 0x000fe20008fe4415 */
[----:B------:R-:W-:Y:S01]  /*10aa0*/  SHF.R.S32.HI R5, RZ, 0x1f, R5 ;  /* 0x0000001fff057819 */ /* 0x000fe20000011405 */
[----:B------:R-:W-:-:S04]  /*10ab0*/  IMAD R7, R9, R7, R4 ;  /* 0x0000000709077224 */ /* 0x000fc800078e0204 */
[----:B------:R-:W-:Y:S01]  /*10ac0*/  IADD3.X R3, R5, UR10, R6, P0, P1 ;  /* 0x0000000a05037c10 */ /* 0x000fe200087e2406 */
[C---:B------:R-:W-:Y:S01]  /*10ad0*/  IMAD R9, R7.reuse, UR9, RZ ;  /* 0x0000000907097c24 */ /* 0x040fe2000f8e02ff */
[----:B------:R-:W-:Y:S01]  /*10ae0*/  SHF.R.S32.HI R4, RZ, 0x1f, R7 ;  /* 0x0000001fff047819 */ /* 0x000fe20000011407 */
[----:B------:R-:W-:Y:S01]  /*10af0*/  ULDC.64 UR10, c[0x0][0xba8] ;  /* 0x0002ea00000a7ab9 */ /* 0x000fe20000000a00 */
[----:B------:R-:W-:Y:S01]  /*10b00*/  @!UP0 ULDC UR10, c[0x0][0xb50] ;  /* 0x0002d400000a8ab9 */ /* 0x000fe20000000800 */
[----:B------:R-:W-:Y:S01]  /*10b10*/  IMAD.WIDE.U32 R2, R7, UR8, R2 ;  /* 0x0000000807027c25 */ /* 0x000fe2000f8e0002 */
[----:B------:R-:W-:-:S03]  /*10b20*/  @!UP0 ULDC UR11, c[0x0][0xb54] ;  /* 0x0002d500000b8ab9 */ /* 0x000fc60000000800 */
[----:B------:R-:W-:Y:S01]  /*10b30*/  IMAD R9, R4, UR8, R9 ;  /* 0x0000000804097c24 */ /* 0x000fe2000f8e0209 */
[----:B------:R-:W-:-:S03]  /*10b40*/  LEA R4, P0, R2, UR10, 0x2 ;  /* 0x0000000a02047c11 */ /* 0x000fc6000f8010ff */
[----:B------:R-:W-:-:S05]  /*10b50*/  IMAD.IADD R3, R3, 0x1, R9 ;  /* 0x0000000103037824 */ /* 0x000fca00078e0209 */
[----:B------:R-:W-:Y:S01]  /*10b60*/  LEA.HI.X R5, R2, UR11, R3, 0x2, P0 ;  /* 0x0000000b02057c11 */ /* 0x000fe200080f1403 */
[----:B------:R-:W-:-:S05]  /*10b70*/  IMAD.MOV.U32 R3, RZ, RZ, -0x800000 ;  /* 0xff800000ff037424 */ /* 0x000fca00078e00ff */
[----:B------:R0:W-:Y:S02]  /*10b80*/  STG.E desc[UR36][R4.64], R3 ;  /* 0x0000000304007986 */ /* 0x0001e4000c101924 */
.L_x_7908:
[----:B------:R-:W-:Y:S05]  /*10b90*/  BSYNC B1 ;  /* 0x0000000000017941 */ /* 0x000fea0003800000 */
.L_x_7907:
[----:B------:R-:W-:-:S06]  /*10ba0*/  UISETP.GT.AND UP0, UPT, UR54, 0x1, UPT ;  /* 0x000000013600788c */ /* 0x000fcc000bf04270 */
[----:B------:R-:W-:-:S13]  /*10bb0*/  PLOP3.LUT P0, PT, PT, PT, UP0, 0x80, 0x0 ;  /* 0x000000000000781c */ /* 0x000fda0003f0f008 */
[----:B------:R-:W-:Y:S05]  /*10bc0*/  @P0 BRA `(.L_x_7903) ;  /* 0x0000000400a40947 */ /* 0x000fea0003800000 */
[----:B------:R-:W1:Y:S01]  /*10bd0*/  LDC R11, c[0x0][0xbe8] ;  /* 0x0002fa00ff0b7b82 */ /* 0x000e620000000800 */
[----:B------:R-:W-:Y:S01]  /*10be0*/  ULDC.64 UR14, c[0x0][0xaa0] ;  /* 0x0002a800000e7ab9 */ /* 0x000fe20000000a00 */
[----:B------:R-:W-:Y:S01]  /*10bf0*/  IMAD R2, R22, 0x20, R198 ;  /* 0x0000002016027824 */ /* 0x000fe200078e02c6 */
[----:B------:R-:W-:Y:S01]  /*10c00*/  UIMAD UR10, UR21, UR14, URZ ;  /* 0x0000000e150a72a4 */ /* 0x000fe2000f8e023f */
[----:B------:R-:W-:Y:S01]  /*10c10*/  BSSY B1, `(.L_x_7909) ;  /* 0x000003a000017945 */ /* 0x000fe20003800000 */
[----:B------:R-:W-:Y:S01]  /*10c20*/  UIMAD.WIDE.U32 UR8, UR4, UR14, URZ ;  /* 0x0000000e040872a5 */ /* 0x000fe2000f8e003f */
[----:B------:R-:W-:Y:S01]  /*10c30*/  VIADD R6, R2, UR46 ;  /* 0x0000002e02067c36 */ /* 0x000fe20008000000 */
[----:B------:R-:W-:-:S03]  /*10c40*/  UIMAD UR10, UR4, UR15, UR10 ;  /* 0x0000000f040a72a4 */ /* 0x000fc6000f8e020a */
[----:B0-----:R-:W-:Y:S01]  /*10c50*/  IMAD.MOV.U32 R5, RZ, RZ, R6 ;  /* 0x000000ffff057224 */ /* 0x001fe200078e0006 */
        /* <DEDUP_REMOVED lines=28> */
[----:B------:R-:W-:Y:S02]  /*10e20*/  VIADD R6, R198, UR46 ;  /* 0x0000002ec6067c36 */ /* 0x000fe40008000000 */
[----:B-----5:R-:W-:Y:S02]  /*10e30*/  IMAD R11, R0, R11, RZ ;  /* 0x0000000b000b7224 */ /* 0x020fe400078e02ff */
[C---:B------:R-:W-:Y:S02]  /*10e40*/  IMAD R5, R7.reuse, UR9, R4 ;  /* 0x0000000907057c24 */ /* 0x040fe4000f8e0204 */
[----:B------:R-:W-:Y:S01]  /*10e50*/  IMAD.WIDE.U32 R2, R7, UR8, R2 ;  /* 0x0000000807027c25 */ /* 0x000fe2000f8e0002 */
[----:B------:R-:W-:Y:S01]  /*10e60*/  ISETP.GE.AND P2, PT, R6, R11, PT ;  /* 0x0000000b0600720c */ /* 0x000fe20003f46270 */
[----:B------:R-:W-:-:S02]  /*10e70*/  ULDC.64 UR8, c[0x0][0xa80] ;  /* 0x0002a00000087ab9 */ /* 0x000fc40000000a00 */
[----:B------:R-:W-:Y:S01]  /*10e80*/  VIADD R0, R6, 0x20 ;  /* 0x0000002006007836 */ /* 0x000fe20000000000 */
[----:B------:R-:W-:Y:S01]  /*10e90*/  LEA R4, P3, R2, UR8, 0x1 ;  /* 0x0000000802047c11 */ /* 0x000fe2000f8608ff */
[----:B------:R-:W-:-:S03]  /*10ea0*/  IMAD.IADD R3, R3, 0x1, R5 ;  /* 0x0000000103037824 */ /* 0x000fc600078e0205 */
[-C--:B------:R-:W-:Y:S01]  /*10eb0*/  ISETP.GE.AND P1, PT, R0, R11.reuse, PT ;  /* 0x0000000b0000720c */ /* 0x080fe20003f26270 */
[----:B------:R-:W-:Y:S01]  /*10ec0*/  VIADD R0, R6, 0x40 ;  /* 0x0000004006007836 */ /* 0x000fe20000000000 */
[----:B------:R-:W-:Y:S02]  /*10ed0*/  LEA.HI.X R5, R2, UR9, R3, 0x1, P3 ;  /* 0x0000000902057c11 */ /* 0x000fe400098f0c03 */
[----:B------:R0:W1:Y:S02]  /*10ee0*/  SHFL.IDX PT, R2, R4, RZ, 0x181f ;  /* 0x00181fff04027589 */ /* 0x00006400000e0000 */
[----:B------:R-:W-:Y:S02]  /*10ef0*/  ISETP.GE.AND P0, PT, R0, R11, PT ;  /* 0x0000000b0000720c */ /* 0x000fe40003f06270 */
[----:B------:R0:W2:Y:S01]  /*10f00*/  SHFL.IDX PT, R0, R5, RZ, 0x181f ;  /* 0x00181fff05007589 */ /* 0x0000a200000e0000 */
[----:B------:R-:W-:Y:S10]  /*10f10*/  @P2 BRA `(.L_x_7910) ;  /* 0x0000000000242947 */ /* 0x000ff40003800000 */
[----:B------:R-:W-:Y:S02]  /*10f20*/  ULDC UR4, c[0x0][0xac8] ;  /* 0x0002b20000047ab9 */ /* 0x000fe40000000800 */
[----:B------:R-:W-:Y:S02]  /*10f30*/  ISETP.GE.AND P4, PT, R18, UR4, PT ;  /* 0x0000000412007c0c */ /* 0x000fe4000bf86270 */
[----:B------:R-:W-:-:S11]  /*10f40*/  ISETP.GE.AND P5, PT, R19, UR4, PT ;  /* 0x0000000413007c0c */ /* 0x000fd6000bfa6270 */
[CC--:B-1----:R-:W-:Y:S02]  /*10f50*/  @!P4 LEA R8, P2, R18.reuse, R2.reuse, 0x1 ;  /* 0x000000021208c211 */ /* 0x0c2fe400078408ff */
[C---:B------:R-:W-:Y:S02]  /*10f60*/  @!P5 LEA R2, P3, R19.reuse, R2, 0x1 ;  /* 0x000000021302d211 */ /* 0x040fe400078608ff */
[-C--:B--2---:R-:W-:Y:S02]  /*10f70*/  @!P4 LEA.HI.X R9, R18, R0.reuse, R221, 0x1, P2 ;  /* 0x000000001209c211 */ /* 0x084fe400010f0cdd */
[----:B------:R-:W-:-:S03]  /*10f80*/  @!P5 LEA.HI.X R3, R19, R0, R220, 0x1, P3 ;  /* 0x000000001303d211 */ /* 0x000fc600018f0cdc */
[----:B------:R3:W-:Y:S04]  /*10f90*/  @!P4 ST.E.128 desc[UR36][R8.64], RZ ;  /* 0x000000ff0800c985 */ /* 0x0007e8000c101d24 */
[----:B------:R3:W-:Y:S02]  /*10fa0*/  @!P5 ST.E.128 desc[UR36][R2.64], RZ ;  /* 0x000000ff0200d985 */ /* 0x0007e4000c101d24 */
.L_x_7910:
[----:B------:R-:W-:Y:S05]  /*10fb0*/  BSYNC B1 ;  /* 0x0000000000017941 */ /* 0x000fea0003800000 */
.L_x_7909:
[----:B--2---:R2:W4:Y:S01]  /*10fc0*/  SHFL.IDX PT, R0, R5, 0x1, 0x181f ;  /* 0x00381f0005007f89 */ /* 0x00452200000e0000 */
[----:B------:R-:W-:Y:S03]  /*10fd0*/  BSSY B1, `(.L_x_7911) ;  /* 0x000000c000017945 */ /* 0x000fe60003800000 */
[----:B-1-3--:R2:W1:Y:S01]  /*10fe0*/  SHFL.IDX PT, R2, R4, 0x1, 0x181f ;  /* 0x00381f0004027f89 */ /* 0x00a46200000e0000 */
[----:B------:R-:W-:Y:S05]  /*10ff0*/  @P1 BRA `(.L_x_7912) ;  /* 0x0000000000241947 */ /* 0x000fea0003800000 */
[----:B------:R-:W-:Y:S02]  /*11000*/  ULDC UR4, c[0x0][0xac8] ;  /* 0x0002b20000047ab9 */ /* 0x000fe40000000800 */
[----:B------:R-:W-:Y:S02]  /*11010*/  ISETP.GE.AND P3, PT, R18, UR4, PT ;  /* 0x0000000412007c0c */ /* 0x000fe4000bf66270 */
[----:B------:R-:W-:-:S11]  /*11020*/  ISETP.GE.AND P4, PT, R19, UR4, PT ;  /* 0x0000000413007c0c */ /* 0x000fd6000bf86270 */
[CC--:B-1----:R-:W-:Y:S02]  /*11030*/  @!P3 LEA R8, P1, R18.reuse, R2.reuse, 0x1 ;  /* 0x000000021208b211 */ /* 0x0c2fe400078208ff */
[C---:B------:R-:W-:Y:S02]  /*11040*/  @!P4 LEA R2, P2, R19.reuse, R2, 0x1 ;  /* 0x000000021302c211 */ /* 0x040fe400078408ff */
[-C--:B----4-:R-:W-:Y:S02]  /*11050*/  @!P3 LEA.HI.X R9, R18, R0.reuse, R221, 0x1, P1 ;  /* 0x000000001209b211 */ /* 0x090fe400008f0cdd */
[----:B------:R-:W-:-:S03]  /*11060*/  @!P4 LEA.HI.X R3, R19, R0, R220, 0x1, P2 ;  /* 0x000000001303c211 */ /* 0x000fc600010f0cdc */
[----:B------:R3:W-:Y:S04]  /*11070*/  @!P3 ST.E.128 desc[UR36][R8.64], RZ ;  /* 0x000000ff0800b985 */ /* 0x0007e8000c101d24 */
[----:B------:R3:W-:Y:S02]  /*11080*/  @!P4 ST.E.128 desc[UR36][R2.64], RZ ;  /* 0x000000ff0200c985 */ /* 0x0007e4000c101d24 */
.L_x_7912:
[----:B------:R-:W-:Y:S05]  /*11090*/  BSYNC B1 ;  /* 0x0000000000017941 */ /* 0x000fea0003800000 */
.L_x_7911:
[----:B----4-:R4:W0:Y:S01]  /*110a0*/  SHFL.IDX PT, R0, R5, 0x2, 0x181f ;  /* 0x00581f0005007f89 */ /* 0x01082200000e0000 */
        /* <DEDUP_REMOVED lines=8> */
[-C--:B0-----:R-:W-:Y:S02]  /*11130*/  @!P2 LEA.HI.X R9, R18, R0.reuse, R221, 0x1, P0 ;  /* 0x000000001209a211 */ /* 0x081fe400000f0cdd */
[----:B------:R-:W-:-:S03]  /*11140*/  @!P3 LEA.HI.X R3, R19, R0, R220, 0x1, P1 ;  /* 0x000000001303b211 */ /* 0x000fc600008f0cdc */
[----:B------:R3:W-:Y:S04]  /*11150*/  @!P2 ST.E.128 desc[UR36][R8.64], RZ ;  /* 0x000000ff0800a985 */ /* 0x0007e8000c101d24 */
[----:B------:R3:W-:Y:S02]  /*11160*/  @!P3 ST.E.128 desc[UR36][R2.64], RZ ;  /* 0x000000ff0200b985 */ /* 0x0007e4000c101d24 */
.L_x_7914:
[----:B------:R-:W-:Y:S05]  /*11170*/  BSYNC B1 ;  /* 0x0000000000017941 */ /* 0x000fea0003800000 */
.L_x_7913:
        /* <DEDUP_REMOVED lines=8> */
[CC--:B--2---:R-:W-:Y:S02]  /*11200*/  @!P2 LEA R6, P0, R18.reuse, R2.reuse, 0x1 ;  /* 0x000000021206a211 */ /* 0x0c4fe400078008ff */
[C---:B------:R-:W-:Y:S02]  /*11210*/  @!P3 LEA R2, P1, R19.reuse, R2, 0x1 ;  /* 0x000000021302b211 */ /* 0x040fe400078208ff */
[-C--:B0-----:R-:W-:Y:S02]  /*11220*/  @!P2 LEA.HI.X R7, R18, R5.reuse, R221, 0x1, P0 ;  /* 0x000000051207a211 */ /* 0x081fe400000f0cdd */
[----:B------:R-:W-:-:S03]  /*11230*/  @!P3 LEA.HI.X R3, R19, R5, R220, 0x1, P1 ;  /* 0x000000051303b211 */ /* 0x000fc600008f0cdc */
[----:B------:R0:W-:Y:S04]  /*11240*/  @!P2 ST.E.128 desc[UR36][R6.64], RZ ;  /* 0x000000ff0600a985 */ /* 0x0001e8000c101d24 */
[----:B------:R0:W-:Y:S02]  /*11250*/  @!P3 ST.E.128 desc[UR36][R2.64], RZ ;  /* 0x000000ff0200b985 */ /* 0x0001e4000c101d24 */
.L_x_7903:
[----:B------:R-:W-:Y:S05]  /*11260*/  BSYNC B0 ;  /* 0x0000000000007941 */ /* 0x000fea0003800000 */
.L_x_7893:
[----:B------:R-:W-:Y:S02]  /*11270*/  ULDC UR4, c[0x0][0xc3c] ;  /* 0x00030f0000047ab9 */ /* 0x000fe40000000800 */
[----:B------:R-:W-:-:S06]  /*11280*/  UISETP.GE.AND UP0, UPT, UR7, UR4, UPT ;  /* 0x000000040700728c */ /* 0x000fcc000bf06270 */
[----:B------:R-:W-:-:S13]  /*11290*/  PLOP3.LUT P0, PT, PT, PT, UP0, 0x80, 0x0 ;  /* 0x000000000000781c */ /* 0x000fda0003f0f008 */
[----:B------:R-:W-:Y:S05]  /*112a0*/  @!P0 BRA `(.L_x_7915) ;  /* 0xfffffefc00348947 */ /* 0x000fea000383ffff */
[----:B------:R-:W-:Y:S05]  /*112b0*/  EXIT ;  /* 0x000000000000794d */ /* 0x000fea0003800000 */
.L_x_7802:
        /* <DEDUP_REMOVED lines=16> */
.L_x_7916:
        /* <DEDUP_REMOVED lines=43> */
.L_x_7920:
        /* <DEDUP_REMOVED lines=35> */
.L_x_7918:
        /* <DEDUP_REMOVED lines=13> */
.L_x_7921:
        /* <DEDUP_REMOVED lines=62> */
.L_x_7922:
        /* <DEDUP_REMOVED lines=61> */
.L_x_7923:
[----:B------:R-:W-:-:S05]  /*12120*/  LOP3.LUT R17, RZ, R2, RZ, 0x33, !PT ;  /* 0x00000002ff117212 */ /* 0x000fca00078e33ff */
[----:B------:R-:W-:Y:S01]  /*12130*/  IMAD.IADD R17, R6, 0x1, R17 ;  /* 0x0000000106117824 */ /* 0x000fe200078e0211 */
[----:B------:R-:W-:Y:S06]  /*12140*/  BRA `(.L_x_7924) ;  /* 0x0000000000147947 */ /* 0x000fec0003800000 */
.L_x_7919:
[----:B------:R-:W-:Y:S01]  /*12150*/  ULDC UR4, c[0x0][0xc3c] ;  /* 0x00030f0000047ab9 */ /* 0x000fe20000000800 */
[----:B------:R-:W-:Y:S02]  /*12160*/  IMAD.MOV.U32 R17, RZ, RZ, RZ ;  /* 0x000000ffff117224 */ /* 0x000fe400078e00ff */
[----:B------:R-:W-:Y:S02]  /*12170*/  IMAD.U32 R16, RZ, RZ, UR6 ;  /* 0x00000006ff107e24 */ /* 0x000fe4000f8e00ff */
[----:B------:R-:W-:Y:S02]  /*12180*/  IMAD.MOV.U32 R18, RZ, RZ, RZ ;  /* 0x000000ffff127224 */ /* 0x000fe400078e00ff */
[----:B------:R-:W-:-:S07]  /*12190*/  IMAD.U32 R19, RZ, RZ, UR4 ;  /* 0x00000004ff137e24 */ /* 0x000fce000f8e00ff */
.L_x_7924:
[----:B------:R-:W-:-:S13]  /*121a0*/  ISETP.NE.AND P0, PT, R7, RZ, PT ;  /* 0x000000ff0700720c */ /* 0x000fda0003f05270 */
[----:B------:R-:W0:Y:S01]  /*121b0*/  @!P0 S2R R3, SR_CgaCtaId ;  /* 0x0000000000038919 */ /* 0x000e220000008800 */
[----:B------:R-:W-:-:S04]  /*121c0*/  @!P0 MOV R2, 0x400 ;  /* 0x0000040000028802 */ /* 0x000fc80000000f00 */
[----:B0-----:R-:W-:-:S05]  /*121d0*/  @!P0 LEA R2, R3, R2, 0x18 ;  /* 0x0000000203028211 */ /* 0x001fca00078ec0ff */
[----:B------:R1:W-:Y:S01]  /*121e0*/  @!P0 STS.128 [R2+0x288d0], R16 ;  /* 0x0288d01002008388 */ /* 0x0003e20000000c00 */
[----:B------:R-:W-:Y:S06]  /*121f0*/  BAR.ARV 0x5, 0x180 ;  /* 0x0146000000007b1d */ /* 0x000fec0000002000 */
.L_x_7917:
        /* <DEDUP_REMOVED lines=18> */
[----:B------:R-:W-:Y:S02]  /*12320*/  LOP3.LUT R29, R30, 0x40, RZ, 0xfc, !PT ;  /* 0x000000401e1d7812 */ /* 0x000fe400078efcff */
[----:B--2---:R-:W-:Y:S02]  /*12330*/  R2UR UR4, R2 ;  /* 0x00000000020472ca */ /* 0x004fe400000e0000 */
[C---:B------:R-:W-:Y:S01]  /*12340*/  LOP3.LUT R2, R0.reuse, 0x7f, RZ, 0xc0, !PT ;  /* 0x0000007f00027812 */ /* 0x040fe200078ec0ff */
[----:B------:R-:W-:-:S03]  /*12350*/  IMAD.SHL.U32 R0, R0, 0x10, RZ ;  /* 0x0000001000007824 */ /* 0x000fc600078e00ff */
[----:B------:R-:W-:Y:S02]  /*12360*/  SHF.R.U32.HI R2, RZ, 0x3, R2 ;  /* 0x00000003ff027819 */ /* 0x000fe40000011602 */
[----:B------:R-:W-:-:S04]  /*12370*/  LOP3.LUT R0, R0, 0x70, RZ, 0xc0, !PT ;  /* 0x0000007000007812 */ /* 0x000fc800078ec0ff */
[----:B------:R-:W-:Y:S01]  /*12380*/  LOP3.LUT R2, R2, R0, RZ, 0xfc, !PT ;  /* 0x0000000002027212 */ /* 0x000fe200078efcff */
[----:B------:R-:W-:-:S03]  /*12390*/  ULOP3.LUT UR38, UR4, 0x2, URZ, 0xfc, !UPT ;  /* 0x0000000204267892 */ /* 0x000fc6000f8efc3f */
[----:B------:R-:W-:Y:S02]  /*123a0*/  UMOV UR4, 0x400 ;  /* 0x0000040000047882 */ /* 0x000fe40000000000 */
[----:B0-----:R-:W-:-:S06]  /*123b0*/  ULEA UR4, UR5, UR4, 0x18 ;  /* 0x0000000405047291 */ /* 0x001fcc000f8ec03f */
[----:B------:R-:W-:-:S04]  /*123c0*/  IMAD.U32 R22, RZ, RZ, UR4 ;  /* 0x00000004ff167e24 */ /* 0x000fc8000f8e00ff */
[----:B------:R-:W-:-:S05]  /*123d0*/  IMAD R0, R33, 0x2, R22 ;  /* 0x0000000221007824 */ /* 0x000fca00078e0216 */
[----:B------:R1:W-:Y:S02]  /*123e0*/  STL [R1], R0 ;  /* 0x0000000001007387 */ /* 0x0003e40000100800 */
.L_x_7998:
        /* <DEDUP_REMOVED lines=8> */
[----:B------:R0:W5:Y:S01]  /*12470*/  @P0 LDG.E R36, desc[UR36][R2.64] ;  /* 0x0000002402240981 */ /* 0x000162000c1e1900 */
[----:B------:R-:W-:Y:S01]  /*12480*/  ISETP.NE.U32.AND P0, PT, RZ, UR4, PT ;  /* 0x00000004ff007c0c */ /* 0x000fe2000bf05070 */
[----:B-1----:R-:W-:Y:S01]  /*12490*/  IMAD.MOV.U32 R0, RZ, RZ, RZ ;  /* 0x000000ffff007224 */ /* 0x002fe200078e00ff */
        /* <DEDUP_REMOVED lines=10> */
[----:B--2---:R-:W2:Y:S01]  /*12540*/  @P2 LDG.E R0, desc[UR36][R2.64] ;  /* 0x0000002402002981 */ /* 0x004ea2000c1e1900 */
        /* <DEDUP_REMOVED lines=17> */
.L_x_7926:
[----:B------:R-:W-:Y:S02]  /*12660*/  ULDC.64 UR4, c[0x0][0xa20] ;  /* 0x0002880000047ab9 */ /* 0x000fe40000000a00 */
[----:B------:R-:W-:-:S04]  /*12670*/  ISETP.NE.U32.AND P0, PT, RZ, UR4, PT ;  /* 0x00000004ff007c0c */ /* 0x000fc8000bf05070 */
[----:B------:R-:W-:-:S13]  /*12680*/  ISETP.NE.AND.EX P0, PT, RZ, UR5, PT, P0 ;  /* 0x00000005ff007c0c */ /* 0x000fda000bf05300 */
[----:B------:R-:W-:Y:S05]  /*12690*/  @!P0 BRA `(.L_x_7927) ;  /* 0x0000000000108947 */ /* 0x000fea0003800000 */
[----:B------:R-:W1:Y:S02]  /*126a0*/  LDC.64 R2, c[0x0][0xa20] ;  /* 0x00028800ff027b82 */ /* 0x000e640000000a00 */
[----:B-1----:R-:W-:-:S05]  /*126b0*/  IMAD.WIDE R2, R19, 0x4, R2 ;  /* 0x0000000413027825 */ /* 0x002fca00078e0202 */
[----:B------:R1:W5:Y:S01]  /*126c0*/  LDG.E R7, desc[UR36][R2.64] ;  /* 0x0000002402077981 */ /* 0x000362000c1e1900 */
[----:B------:R-:W-:Y:S05]  /*126d0*/  BRA `(.L_x_7928) ;  /* 0x0000000000247947 */ /* 0x000fea0003800000 */
.L_x_7927:
[----:B------:R-:W-:Y:S02]  /*126e0*/  ULDC.64 UR4, c[0x0][0xa08] ;  /* 0x0002820000047ab9 */ /* 0x000fe40000000a00 */
[----:B------:R-:W-:-:S04]  /*126f0*/  ISETP.NE.U32.AND P0, PT, RZ, UR4, PT ;  /* 0x00000004ff007c0c */ /* 0x000fc8000bf05070 */
[----:B------:R-:W-:-:S13]  /*12700*/  ISETP.NE.AND.EX P0, PT, RZ, UR5, PT, P0 ;  /* 0x00000005ff007c0c */ /* 0x000fda000bf05300 */
[----:B------:R-:W-:Y:S05]  /*12710*/  @!P0 BRA `(.L_x_7928) ;  /* 0x0000000000148947 */ /* 0x000fea0003800000 */
[----:B------:R-:W1:Y:S02]  /*12720*/  LDC.64 R2, c[0x0][0xa08] ;  /* 0x00028200ff027b82 */ /* 0x000e640000000a00 */
[----:B-1----:R-:W-:-:S05]  /*12730*/  IMAD.WIDE R2, R19, 0x4, R2 ;  /* 0x0000000413027825 */ /* 0x002fca00078e0202 */
[----:B------:R-:W2:Y:S04]  /*12740*/  LDG.E R7, desc[UR36][R2.64] ;  /* 0x0000002402077981 */ /* 0x000ea8000c1e1900 */
[----:B0-----:R-:W2:Y:S02]  /*12750*/  LDG.E R0, desc[UR36][R2.64+0x4] ;  /* 0x0000042402007981 */ /* 0x001ea4000c1e1900 */
[----:B--2---:R-:W-:-:S07]  /*12760*/  IMAD.IADD R7, R0, 0x1, -R7 ;  /* 0x0000000100077824 */ /* 0x004fce00078e0a07 */
.L_x_7928:
[----:B0-----:R-:W0:Y:S01]  /*12770*/  LDC R0, c[0x0][0x448] ;  /* 0x00011200ff007b82 */ /* 0x001e220000000800 */
[----:B------:R-:W-:Y:S01]  /*12780*/  IMAD.SHL.U32 R27, R17, 0x80, RZ ;  /* 0x00000080111b7824 */ /* 0x000fe200078e00ff */
[----:B------:R-:W-:Y:S01]  /*12790*/  LOP3.LUT R23, R23, 0xffffffef, RZ, 0xc0, !PT ;  /* 0xffffffef17177812 */ /* 0x000fe200078ec0ff */
[----:B-----5:R-:W-:-:S05]  /*127a0*/  IMAD.IADD R34, R7, 0x1, -R36 ;  /* 0x0000000107227824 */ /* 0x020fca00078e0a24 */
[----:B-1----:R-:W1:Y:S01]  /*127b0*/  LDC.64 R2, c[0x0][0x9e0] ;  /* 0x00027800ff027b82 */ /* 0x002e620000000a00 */
[----:B0-----:R-:W-:Y:S01]  /*127c0*/  ISETP.NE.AND P2, PT, R0, 0x1, PT ;  /* 0x000000010000780c */ /* 0x001fe20003f45270 */
[----:B------:R-:W-:Y:S01]  /*127d0*/  VIADD R0, R27, 0x7f ;  /* 0x0000007f1b007836 */ /* 0x000fe20000000000 */
[----:B-1----:R-:W-:-:S11]  /*127e0*/  ISETP.GE.AND P1, PT, R3, 0x1, PT ;  /* 0x000000010300780c */ /* 0x002fd60003f26270 */
        /* <DEDUP_REMOVED lines=20> */
.L_x_7931:
[----:B------:R-:W-:-:S13]  /*12930*/  ISETP.NE.AND P0, PT, R3, 0x1, PT ;  /* 0x000000010300780c */ /* 0x000fda0003f05270 */
[----:B------:R-:W0:Y:S02]  /*12940*/  @P0 LDC.64 R4, c[0x0][0x9e8] ;  /* 0x00027a00ff040b82 */ /* 0x000e240000000a00 */
[----:B0-----:R-:W-:-:S05]  /*12950*/  @P0 IMAD.HI.U32 R4, R0, R4, RZ ;  /* 0x0000000400040227 */ /* 0x001fca00078e00ff */
[----:B------:R-:W-:-:S07]  /*12960*/  @P0 SHF.R.U32.HI R0, RZ, R5, R4 ;  /* 0x00000005ff000219 */ /* 0x000fce0000011604 */
.L_x_7932:
[----:B------:R-:W-:Y:S05]  /*12970*/  BSYNC B0 ;  /* 0x0000000000007941 */ /* 0x000fea0003800000 */
.L_x_7930:
[----:B------:R-:W-:-:S05]  /*12980*/  IMAD R5, R0, R3, R3 ;  /* 0x0000000300057224 */ /* 0x000fca00078e0203 */
[----:B------:R-:W-:-:S07]  /*12990*/  VIMNMX R2, R2, R5, PT ;  /* 0x0000000502027248 */ /* 0x000fce0003fe0100 */
.L_x_7929:
        /* <DEDUP_REMOVED lines=29> */
.L_x_7935:
[----:B------:R-:W-:-:S13]  /*12b70*/  ISETP.NE.AND P0, PT, R3, 0x1, PT ;  /* 0x000000010300780c */ /* 0x000fda0003f05270 */
[----:B------:R-:W0:Y:S02]  /*12b80*/  @P0 LDC.64 R4, c[0x0][0x9e8] ;  /* 0x00027a00ff040b82 */ /* 0x000e240000000a00 */
[----:B0-----:R-:W-:-:S05]  /*12b90*/  @P0 IMAD.HI.U32 R4, R6, R4, RZ ;  /* 0x0000000406040227 */ /* 0x001fca00078e00ff */
[----:B------:R-:W-:-:S07]  /*12ba0*/  @P0 SHF.R.U32.HI R6, RZ, R5, R4 ;  /* 0x00000005ff060219 */ /* 0x000fce0000011604 */
.L_x_7936:
[----:B------:R-:W-:Y:S05]  /*12bb0*/  BSYNC B0 ;  /* 0x0000000000007941 */ /* 0x000fea0003800000 */
.L_x_7934:
[----:B------:R-:W-:-:S05]  /*12bc0*/  IMAD R3, R6, R3, RZ ;  /* 0x0000000306037224 */ /* 0x000fca00078e02ff */
[----:B------:R-:W-:-:S07]  /*12bd0*/  VIMNMX R2, R2, R3, !PT ;  /* 0x0000000302027248 */ /* 0x000fce0007fe0100 */
.L_x_7933:
        /* <DEDUP_REMOVED lines=17> */
[----:B0-----:R-:W-:-:S04]  /*12cf0*/  IABS R6, R5 ;  /* 0x0000000500067213 */ /* 0x001fc80000000000 */
[----:B------:R-:W0:Y:S08]  /*12d00*/  I2F.RP R7, R6 ;  /* 0x0000000600077306 */ /* 0x000e300000209400 */
[----:B0-----:R-:W0:Y:S02]  /*12d10*/  MUFU.RCP R7, R7 ;  /* 0x0000000700077308 */ /* 0x001e240000001000 */
[----:B0-----:R-:W-:-:S06]  /*12d20*/  VIADD R8, R7, 0xffffffe ;  /* 0x0ffffffe07087836 */ /* 0x001fcc0000000000 */
[----:B------:R-:W0:Y:S02]  /*12d30*/  F2I.FTZ.U32.TRUNC.NTZ R3, R8 ;  /* 0x0000000800037305 */ /* 0x000e24000021f000 */
[----:B0-----:R-:W-:-:S04]  /*12d40*/  IMAD.MOV R9, RZ, RZ, -R3 ;  /* 0x000000ffff097224 */ /* 0x001fc800078e0a03 */
[----:B------:R-:W-:-:S04]  /*12d50*/  IMAD R9, R9, R6, RZ ;  /* 0x0000000609097224 */ /* 0x000fc800078e02ff */
[----:B------:R-:W-:Y:S01]  /*12d60*/  IMAD.HI.U32 R3, R3, R9, R2 ;  /* 0x0000000903037227 */ /* 0x000fe200078e0002 */
[----:B------:R-:W-:Y:S02]  /*12d70*/  IADD3 R2, R5, -0x1, R0 ;  /* 0xffffffff05027810 */ /* 0x000fe40007ffe000 */
[----:B------:R-:W-:-:S03]  /*12d80*/  IABS R9, R5 ;  /* 0x0000000500097213 */ /* 0x000fc60000000000 */
[----:B------:R-:W-:Y:S02]  /*12d90*/  IMAD.IADD R2, R2, 0x1, -R35 ;  /* 0x0000000102027824 */ /* 0x000fe400078e0a23 */
[----:B------:R-:W-:-:S03]  /*12da0*/  IMAD.MOV R7, RZ, RZ, -R9 ;  /* 0x000000ffff077224 */ /* 0x000fc600078e0a09 */
        /* <DEDUP_REMOVED lines=14> */
.L_x_7938:
[----:B------:R-:W-:Y:S05]  /*12e90*/  BSYNC B0 ;  /* 0x0000000000007941 */ /* 0x000fea0003800000 */
.L_x_7937:
[-C--:B------:R-:W-:Y:S01]  /*12ea0*/  IMAD R35, R4, R2.reuse, R35 ;  /* 0x0000000204237224 */ /* 0x080fe200078e0223 */
        /* <DEDUP_REMOVED lines=22> */
.L_x_7940:
        /* <DEDUP_REMOVED lines=20> */
.L_x_7943:
[----:B------:R-:W-:Y:S05]  /*13150*/  BSYNC B6 ;  /* 0x0000000000067941 */ /* 0x000fea0003800000 */
.L_x_7942:
        /* <DEDUP_REMOVED lines=20> */
.L_x_7946:
        /* <DEDUP_REMOVED lines=15> */
.L_x_7945:
[----:B------:R-:W-:Y:S05]  /*13390*/  BSYNC B6 ;  /* 0x0000000000067941 */ /* 0x000fea0003800000 */
.L_x_7944:
[----:B------:R-:W-:Y:S01]  /*133a0*/  ULDC.64 UR4, c[0x0][0x9f8] ;  /* 0x00027e0000047ab9 */ /* 0x000fe20000000a00 */
[----:B------:R-:W-:Y:S01]  /*133b0*/  IMAD.MOV.U32 R32, RZ, RZ, R19 ;  /* 0x000000ffff207224 */ /* 0x000fe200078e0013 */
[----:B------:R-:W-:Y:S01]  /*133c0*/  ISETP.NE.U32.AND P0, PT, RZ, UR4, PT ;  /* 0x00000004ff007c0c */ /* 0x000fe2000bf05070 */
[----:B------:R-:W0:Y:S01]  /*133d0*/  S2R R20, SR_TID.X ;  /* 0x0000000000147919 */ /* 0x000e220000002100 */
[----:B------:R-:W1:Y:S01]  /*133e0*/  LDC R6, c[0x0][0x430] ;  /* 0x00010c00ff067b82 */ /* 0x000e620000000800 */
[----:B------:R-:W2:Y:S01]  /*133f0*/  S2R R17, SR_TID.X ;  /* 0x0000000000117919 */ /* 0x000ea20000002100 */
[----:B------:R-:W-:Y:S01]  /*13400*/  ISETP.NE.AND.EX P0, PT, RZ, UR5, PT, P0 ;  /* 0x00000005ff007c0c */ /* 0x000fe2000bf05300 */
[----:B------:R-:W-:Y:S01]  /*13410*/  VIADD R26, R24, 0xffffffff ;  /* 0xffffffff181a7836 */ /* 0x000fe20000000000 */
[----:B------:R-:W-:Y:S01]  /*13420*/  LOP3.LUT R23, R23, 0xfffffff7, RZ, 0xc0, !PT ;  /* 0xfffffff717177812 */ /* 0x000fe200078ec0ff */
[----:B------:R-:W-:-:S10]  /*13430*/  ULDC UR4, c[0x0][0x2f4] ;  /* 0x0000bd0000047ab9 */ /* 0x000fd40000000800 */
[----:B------:R-:W3:Y:S02]  /*13440*/  @P0 LDC.64 R2, c[0x0][0x9f8] ;  /* 0x00027e00ff020b82 */ /* 0x000ee40000000a00 */
[----:B---3--:R-:W-:-:S05]  /*13450*/  @P0 IMAD.WIDE R2, R19, 0x4, R2 ;  /* 0x0000000413020825 */ /* 0x008fca00078e0202 */
[----:B------:R3:W4:Y:S01]  /*13460*/  @P0 LDG.E R32, desc[UR36][R2.64] ;  /* 0x0000002402200981 */ /* 0x000722000c1e1900 */
[----:B-1----:R-:W-:Y:S01]  /*13470*/  ISETP.NE.AND P1, PT, R6, 0x1, PT ;  /* 0x000000010600780c */ /* 0x002fe20003f25270 */
[----:B0-----:R-:W-:Y:S01]  /*13480*/  IMAD.SHL.U32 R20, R20, 0x10, RZ ;  /* 0x0000001014147824 */ /* 0x001fe200078e00ff */
[----:B--2---:R-:W-:Y:S01]  /*13490*/  LOP3.LUT R17, R17, 0x7f, RZ, 0xc0, !PT ;  /* 0x0000007f11117812 */ /* 0x004fe200078ec0ff */
[----:B------:R-:W-:-:S03]  /*134a0*/  IMAD.SHL.U32 R8, R26, 0x80, RZ ;  /* 0x000000801a087824 */ /* 0x000fc600078e00ff */
[----:B------:R-:W-:Y:S02]  /*134b0*/  SHF.R.U32.HI R17, RZ, 0x3, R17 ;  /* 0x00000003ff117819 */ /* 0x000fe40000011611 */
[----:B------:R-:W-:-:S04]  /*134c0*/  LOP3.LUT R20, R20, 0x70, RZ, 0xc0, !PT ;  /* 0x0000007014147812 */ /* 0x000fc800078ec0ff */
[----:B------:R-:W-:Y:S01]  /*134d0*/  LOP3.LUT R5, R8, R17, R20, 0xfe, !PT ;  /* 0x0000001108057212 */ /* 0x000fe200078efe14 */
[----:B------:R-:W0:Y:S01]  /*134e0*/  @P1 LDC R4, c[0x0][0x434] ;  /* 0x00010d00ff041b82 */ /* 0x000e220000000800 */
[----:B------:R-:W-:Y:S02]  /*134f0*/  @P1 LOP3.LUT R23, R23, 0x8, RZ, 0xfc, !PT ;  /* 0x0000000817171812 */ /* 0x000fe400078efcff */
[C---:B------:R-:W-:Y:S01]  /*13500*/  ISETP.GE.AND P0, PT, R5.reuse, R34, PT ;  /* 0x000000220500720c */ /* 0x040fe20003f06270 */
[----:B------:R-:W-:-:S04]  /*13510*/  IMAD.IADD R5, R5, 0x1, R36 ;  /* 0x0000000105057824 */ /* 0x000fc800078e0224 */
[----:B------:R-:W1:Y:S08]  /*13520*/  @P1 LDC R0, c[0x0][0x438] ;  /* 0x00010e00ff001b82 */ /* 0x000e700000000800 */
[----:B---3--:R-:W2:Y:S01]  /*13530*/  @!P0 LDC.64 R2, c[0x0][0x428] ;  /* 0x00010a00ff028b82 */ /* 0x008ea20000000a00 */
[----:B0-----:R-:W-:-:S04]  /*13540*/  @P1 IMAD.HI.U32 R7, R5, R4, RZ ;  /* 0x0000000405071227 */ /* 0x001fc800078e00ff */
[----:B------:R-:W-:Y:S01]  /*13550*/  IMAD.MOV.U32 R4, RZ, RZ, R5 ;  /* 0x000000ffff047224 */ /* 0x000fe200078e0005 */
[----:B-1----:R-:W-:-:S05]  /*13560*/  @P1 SHF.R.U32.HI R4, RZ, R0, R7 ;  /* 0x00000000ff041219 */ /* 0x002fca0000011607 */
[----:B------:R-:W-:-:S04]  /*13570*/  IMAD.MOV R0, RZ, RZ, -R4 ;  /* 0x000000ffff007224 */ /* 0x000fc800078e0a04 */
[----:B------:R-:W-:Y:S01]  /*13580*/  IMAD R0, R6, R0, R5 ;  /* 0x0000000006007224 */ /* 0x000fe200078e0205 */
[----:B------:R-:W-:Y:S02]  /*13590*/  @!P0 SHF.R.S32.HI R5, RZ, 0x1f, R4 ;  /* 0x0000001fff058819 */ /* 0x000fe40000011404 */
[----:B------:R-:W-:Y:S01]  /*135a0*/  LOP3.LUT R23, R23, 0xfffffffb, RZ, 0xc0, !PT ;  /* 0xfffffffb17177812 */ /* 0x000fe200078ec0ff */
[----:B------:R-:W-:Y:S01]  /*135b0*/  UMOV UR5, 0xffffffff ;  /* 0xffffffff00057882 */ /* 0x000fe20000000000 */
[----:B----4-:R-:W-:Y:S01]  /*135c0*/  SHF.R.S32.HI R37, RZ, 0x1f, R32 ;  /* 0x0000001fff257819 */ /* 0x010fe20000011420 */
[----:B--2---:R-:W-:-:S04]  /*135d0*/  @!P0 IMAD.WIDE.U32 R4, R32, R2, R4 ;  /* 0x0000000220048225 */ /* 0x004fc800078e0004 */
[----:B------:R-:W-:-:S04]  /*135e0*/  @!P0 IMAD R6, R37, R2, RZ ;  /* 0x0000000225068224 */ /* 0x000fc800078e02ff */
[----:B------:R-:W-:Y:S02]  /*135f0*/  @!P0 IMAD R6, R32, R3, R6 ;  /* 0x0000000320068224 */ /* 0x000fe400078e0206 */
[----:B------:R-:W0:Y:S02]  /*13600*/  @!P0 LDC.64 R2, c[0x0][0x418] ;  /* 0x00010600ff028b82 */ /* 0x000e240000000a00 */
[----:B------:R-:W-:Y:S01]  /*13610*/  @!P0 IMAD.IADD R5, R5, 0x1, R6 ;  /* 0x0000000105058824 */ /* 0x000fe200078e0206 */
[----:B0-----:R-:W-:-:S04]  /*13620*/  @!P0 LEA R2, P1, R4, R2, 0x2 ;  /* 0x0000000204028211 */ /* 0x001fc800078210ff */
[----:B------:R-:W-:Y:S01]  /*13630*/  @!P0 LEA.HI.X R3, R4, R3, R5, 0x2, P1 ;  /* 0x0000000304038211 */ /* 0x000fe200008f1405 */
[----:B------:R-:W-:Y:S02]  /*13640*/  IMAD.U32 R5, RZ, RZ, UR38 ;  /* 0x00000026ff057e24 */ /* 0x000fe4000f8e00ff */
[----:B------:R-:W-:-:S03]  /*13650*/  IMAD.MOV.U32 R4, RZ, RZ, RZ ;  /* 0x000000ffff047224 */ /* 0x000fc600078e00ff */
[----:B------:R-:W-:-:S03]  /*13660*/  ISETP.NE.AND P2, PT, R5, 0x3, PT ;  /* 0x000000030500780c */ /* 0x000fc60003f45270 */
[----:B------:R0:W5:Y:S01]  /*13670*/  @!P0 LDG.E R4, desc[UR36][R2.64] ;  /* 0x0000002402048981 */ /* 0x000162000c1e1900 */
[----:B------:R-:W-:-:S09]  /*13680*/  ISETP.GE.AND P0, PT, R30, UR4, PT ;  /* 0x000000041e007c0c */ /* 0x000fd2000bf06270 */
[----:B------:R-:W-:-:S04]  /*13690*/  @P2 LOP3.LUT R23, R23, 0x4, RZ, 0xfc, !PT ;  /* 0x0000000417172812 */ /* 0x000fc800078efcff */
[----:B------:R-:W-:-:S04]  /*136a0*/  LOP3.LUT R23, R23, 0xfffffffd, RZ, 0xc0, !PT ;  /* 0xfffffffd17177812 */ /* 0x000fc800078ec0ff */
[----:B------:R-:W-:Y:S02]  /*136b0*/  @P0 LOP3.LUT R23, R23, 0x2, RZ, 0xfc, !PT ;  /* 0x0000000217170812 */ /* 0x000fe400078efcff */
[----:B------:R-:W-:Y:S02]  /*136c0*/  ISETP.GE.AND P0, PT, R29, UR4, PT ;  /* 0x000000041d007c0c */ /* 0x000fe4000bf06270 */
[----:B------:R-:W-:-:S11]  /*136d0*/  LOP3.LUT R23, R23, 0xfffffffe, RZ, 0xc0, !PT ;  /* 0xfffffffe17177812 */ /* 0x000fd600078ec0ff */
[----:B------:R-:W-:Y:S01]  /*136e0*/  @P0 LOP3.LUT R23, R23, 0x1, RZ, 0xfc, !PT ;  /* 0x0000000117170812 */ /* 0x000fe200078efcff */
[----:B0-----:R-:W-:Y:S06]  /*136f0*/  BRA.DIV UR5, `(.L_x_7947) ;  /* 0x0000004605687947 */ /* 0x001fec000b800000 */
.L_x_8015:
[----:B------:R-:W-:Y:S01]  /*13700*/  LOP3.LUT R24, R18, 0xffff, RZ, 0xc0, !PT ;  /* 0x0000ffff12187812 */ /* 0x000fe200078ec0ff */
[----:B------:R-:W-:Y:S06]  /*13710*/  @!P2 BRA `(.L_x_7948) ;  /* 0x000000000004a947 */ /* 0x000fec0003800000 */
[----:B------:R-:W-:Y:S01]  /*13720*/  BPT.TRAP 0x1 ;  /* 0x000000040000795c */ /* 0x000fe20000300000 */
.L_x_7948:
[----:B------:R-:W-:Y:S01]  /*13730*/  SHF.R.S32.HI R6, RZ, 0x1f, R0 ;  /* 0x0000001fff067819 */ /* 0x000fe20000011400 */
[----:B------:R-:W-:Y:S01]  /*13740*/  ULDC.64 UR4, c[0x0][0x328] ;  /* 0x0000ca0000047ab9 */ /* 0x000fe20000000a00 */
[----:B------:R-:W-:Y:S01]  /*13750*/  ULDC.64 UR6, c[0x0][0x318] ;  /* 0x0000c60000067ab9 */ /* 0x000fe20000000a00 */
[----:B------:R-:W-:Y:S01]  /*13760*/  IMAD.WIDE.U32 R2, R0, UR4, RZ ;  /* 0x0000000400027c25 */ /* 0x000fe2000f8e00ff */
[----:B------:R-:W-:Y:S03]  /*13770*/  BSSY B0, `(.L_x_7949) ;  /* 0x0000013000007945 */ /* 0x000fe60003800000 */
[----:B------:R-:W-:-:S04]  /*13780*/  IMAD R5, R6, UR4, RZ ;  /* 0x0000000406057c24 */ /* 0x000fc8000f8e02ff */
[----:B------:R-:W-:Y:S01]  /*13790*/  IMAD R5, R0, UR5, R5 ;  /* 0x0000000500057c24 */ /* 0x000fe2000f8e0205 */
        /* <DEDUP_REMOVED lines=16> */
.L_x_8016:
[----:B------:R-:W-:Y:S05]  /*138a0*/  BSYNC B0 ;  /* 0x0000000000007941 */ /* 0x000fea0003800000 */
.L_x_7949:
        /* <DEDUP_REMOVED lines=105> */
.L_x_8034:
        /* <DEDUP_REMOVED lines=11> */
.L_x_7952:
        /* <DEDUP_REMOVED lines=10> */
.L_x_7953:
[----:B-1----:R1:W5:Y:S01]  /*14090*/  LDL.LU R2, [R1+0x4] ;  /* 0x0000040001027983 */ /* 0x0023620000300800 */
[----:B------:R1:W-:Y:S02]  /*140a0*/  SYNCS.ARRIVE.TRANS64.A1T0 RZ, [R7+URZ+0x28830], RZ ;  /* 0x028830ff07ff79a7 */ /* 0x0003e4000810003f */
[----:B------:R-:W-:Y:S05]  /*140b0*/  WARPSYNC.ALL ;  /* 0x0000000000007948 */ /* 0x000fea0003800000 */
[----:B------:R-:W-:Y:S01]  /*140c0*/  ULDC.64 UR4, c[0x0][0x298] ;  /* 0x0000a60000047ab9 */ /* 0x000fe20000000a00 */
[----:B------:R-:W-:Y:S01]  /*140d0*/  BSSY B6, `(.L_x_7954) ;  /* 0x000001c000067945 */ /* 0x000fe20003800000 */
[----:B------:R-:W-:Y:S01]  /*140e0*/  BAR.SYNC.DEFER_BLOCKING 0x8, 0x180 ;  /* 0x0206000000007b1d */ /* 0x000fe20000010000 */
[----:B-----5:R-:W-:Y:S01]  /*140f0*/  SHF.R.S32.HI R0, RZ, 0x1f, R2 ;  /* 0x0000001fff007819 */ /* 0x020fe20000011402 */
[----:B0-----:R-:W-:-:S04]  /*14100*/  IMAD.WIDE.U32 R4, R2, UR4, RZ ;  /* 0x0000000402047c25 */ /* 0x001fc8000f8e00ff */
[----:B------:R-:W-:Y:S01]  /*14110*/  IMAD R0, R0, UR4, RZ ;  /* 0x0000000400007c24 */ /* 0x000fe2000f8e02ff */
[----:B------:R0:W-:Y:S03]  /*14120*/  STL.64 [R1+0x8], R4 ;  /* 0x0000080401007387 */ /* 0x0001e60000100a00 */
[----:B------:R-:W-:Y:S02]  /*14130*/  IMAD R0, R2, UR5, R0 ;  /* 0x0000000502007c24 */ /* 0x000fe4000f8e0200 */
[----:B------:R-:W-:Y:S02]  /*14140*/  VIADD R2, R22, 0x10400 ;  /* 0x0001040016027836 */ /* 0x000fe40000000000 */
[----:B------:R-:W-:-:S03]  /*14150*/  IMAD.IADD R0, R5, 0x1, R0 ;  /* 0x0000000105007824 */ /* 0x000fc600078e0200 */
[----:B------:R-:W-:Y:S02]  /*14160*/  LOP3.LUT P0, RZ, R2, 0x3ff, RZ, 0xc0, !PT ;  /* 0x000003ff02ff7812 */ /* 0x000fe4000780c0ff */
[----:B------:R0:W-:Y:S11]  /*14170*/  STL [R1+0x4], R0 ;  /* 0x0000040001007387 */ /* 0x0001f60000100800 */
[----:B0-----:R-:W-:Y:S05]  /*14180*/  @!P0 BRA `(.L_x_7955) ;  /* 0x0000000000408947 */ /* 0x001fea0003800000 */
        /* <DEDUP_REMOVED lines=8> */
[----:B-1----:R-:W-:-:S02]  /*14210*/  IMAD.U32 R7, RZ, RZ, UR7 ;  /* 0x00000007ff077e24 */ /* 0x002fc4000f8e00ff */
[----:B------:R-:W-:Y:S02]  /*14220*/  IMAD.U32 R10, RZ, RZ, UR8 ;  /* 0x00000008ff0a7e24 */ /* 0x000fe4000f8e00ff */
[----:B------:R-:W-:Y:S02]  /*14230*/  IMAD.U32 R11, RZ, RZ, UR9 ;  /* 0x00000009ff0b7e24 */ /* 0x000fe4000f8e00ff */
[----:B------:R-:W-:Y:S02]  /*14240*/  IMAD.MOV.U32 R8, RZ, RZ, 0x70 ;  /* 0x00000070ff087424 */ /* 0x000fe400078e00ff */
[----:B------:R-:W-:Y:S02]  /*14250*/  IMAD.MOV.U32 R12, RZ, RZ, 0x1 ;  /* 0x00000001ff0c7424 */ /* 0x000fe400078e00ff */
[----:B------:R-:W-:-:S07]  /*14260*/  IMAD.MOV.U32 R13, RZ, RZ, RZ ;  /* 0x000000ffff0d7224 */ /* 0x000fce00078e00ff */
[----:B------:R-:W-:-:S07]  /*14270*/  LEPC R20, `(.L_x_7955) ;  /* 0x000000001014794e */ /* 0x000fce0000000000 */
[----:B0-----:R-:W-:Y:S05]  /*14280*/  CALL.ABS.NOINC R2 ;  /* 0x0000000002007343 */ /* 0x001fea0003c00000 */
.L_x_7955:
[----:B------:R-:W-:Y:S05]  /*14290*/  BSYNC B6 ;  /* 0x0000000000067941 */ /* 0x000fea0003800000 */
.L_x_7954:
[----:B------:R-:W2:Y:S01]  /*142a0*/  LDL.LU R2, [R1+0x4] ;  /* 0x0000040001027983 */ /* 0x000ea20000300800 */
[----:B------:R-:W-:Y:S01]  /*142b0*/  LOP3.LUT P6, RZ, R23, 0x20, RZ, 0xc0, !PT ;  /* 0x0000002017ff7812 */ /* 0x000fe200078cc0ff */
[----:B------:R-:W-:Y:S01]  /*142c0*/  ULDC.64 UR6, c[0x0][0x2e0] ;  /* 0x0000b80000067ab9 */ /* 0x000fe20000000a00 */
[----:B------:R-:W-:Y:S01]  /*142d0*/  SHF.R.S32.HI R0, RZ, 0x1f, R19 ;  /* 0x0000001fff007819 */ /* 0x000fe20000011413 */
[----:B------:R-:W3:Y:S01]  /*142e0*/  LDL.LU.64 R20, [R1+0x8] ;  /* 0x0000080001147983 */ /* 0x000ee20000300a00 */
[----:B------:R-:W-:Y:S02]  /*142f0*/  ULDC.64 UR4, c[0x0][0x2d8] ;  /* 0x0000b60000047ab9 */ /* 0x000fe40000000a00 */
[----:B------:R-:W-:Y:S01]  /*14300*/  SEL R0, R0, RZ, !P6 ;  /* 0x000000ff00007207 */ /* 0x000fe20007000000 */
[----:B------:R0:W5:Y:S04]  /*14310*/  LDL R8, [R1] ;  /* 0x0000000001087983 */ /* 0x0001680000100800 */
[----:B------:R-:W-:Y:S01]  /*14320*/  IMAD R4, R0, UR6, RZ ;  /* 0x0000000600047c24 */ /* 0x000fe2000f8e02ff */
[----:B------:R-:W-:-:S05]  /*14330*/  SEL R0, R19, RZ, !P6 ;  /* 0x000000ff13007207 */ /* 0x000fca0007000000 */
[----:B------:R-:W-:Y:S02]  /*14340*/  IMAD R4, R0, UR7, R4 ;  /* 0x0000000700047c24 */ /* 0x000fe4000f8e0204 */
[----:B--2---:R-:W-:Y:S01]  /*14350*/  IMAD.MOV.U32 R3, RZ, RZ, R2 ;  /* 0x000000ffff037224 */ /* 0x004fe200078e0002 */
[----:B---3--:R-:W2:Y:S01]  /*14360*/  LDC R21, c[0x0][0x448] ;  /* 0x00011200ff157b82 */ /* 0x008ea20000000800 */
[----:B------:R-:W-:Y:S02]  /*14370*/  IMAD.MOV.U32 R2, RZ, RZ, R20 ;  /* 0x000000ffff027224 */ /* 0x000fe400078e0014 */
[----:B------:R-:W3:Y:S02]  /*14380*/  S2R R20, SR_TID.X ;  /* 0x0000000000147919 */ /* 0x000ee40000002100 */
[----:B------:R-:W-:-:S04]  /*14390*/  IMAD.WIDE.U32 R2, R24, UR4, R2 ;  /* 0x0000000418027c25 */ /* 0x000fc8000f8e0002 */
[----:B------:R-:W-:Y:S01]  /*143a0*/  IMAD R3, R24, UR5, R3 ;  /* 0x0000000518037c24 */ /* 0x000fe2000f8e0203 */
[----:B------:R-:W-:Y:S01]  /*143b0*/  ULDC.64 UR4, c[0x0][0x2d0] ;  /* 0x0000b40000047ab9 */ /* 0x000fe20000000a00 */
[----:B------:R-:W-:-:S04]  /*143c0*/  IMAD.WIDE.U32 R2, R0, UR6, R2 ;  /* 0x0000000600027c25 */ /* 0x000fc8000f8e0002 */
[----:B------:R-:W-:Y:S01]  /*143d0*/  IMAD.IADD R3, R3, 0x1, R4 ;  /* 0x0000000103037824 */ /* 0x000fe200078e0204 */
[----:B--2---:R-:W-:Y:S02]  /*143e0*/  ISETP.NE.AND P6, PT, R21, 0x1, PT ;  /* 0x000000011500780c */ /* 0x004fe40003fc5270 */
[----:B------:R-:W2:Y:S01]  /*143f0*/  S2R R21, SR_TID.X ;  /* 0x0000000000157919 */ /* 0x000ea20000002100 */
[----:B---3--:R-:W-:-:S10]  /*14400*/  LOP3.LUT R20, R20, 0x7f, RZ, 0xc0, !PT ;  /* 0x0000007f14147812 */ /* 0x008fd400078ec0ff */
[----:B------:R-:W3:Y:S01]  /*14410*/  @P6 LDC R5, c[0x0][0x44c] ;  /* 0x00011300ff056b82 */ /* 0x000ee20000000800 */
[----:B------:R-:W-:-:S07]  /*14420*/  SHF.R.U32.HI R20, RZ, 0x3, R20 ;  /* 0x00000003ff147819 */ /* 0x000fce0000011614 */
[----:B------:R-:W4:Y:S01]  /*14430*/  @P6 LDC R0, c[0x0][0x450] ;  /* 0x00011400ff006b82 */ /* 0x000f220000000800 */
[----:B--2---:R-:W-:-:S05]  /*14440*/  IMAD.SHL.U32 R21, R21, 0x10, RZ ;  /* 0x0000001015157824 */ /* 0x004fca00078e00ff */
[----:B------:R-:W-:-:S04]  /*14450*/  LOP3.LUT R21, R21, 0x70, RZ, 0xc0, !PT ;  /* 0x0000007015157812 */ /* 0x000fc800078ec0ff */
[----:B------:R-:W-:-:S05]  /*14460*/  LOP3.LUT R20, R20, R21, RZ, 0xfc, !PT ;  /* 0x0000001514147212 */ /* 0x000fca00078efcff */
[----:B------:R-:W-:-:S04]  /*14470*/  IMAD.IADD R4, R20, 0x1, R27 ;  /* 0x0000000114047824 */ /* 0x000fc800078e021b */
[----:B---3--:R-:W-:-:S04]  /*14480*/  @P6 IMAD.HI.U32 R5, R4, R5, RZ ;  /* 0x0000000504056227 */ /* 0x008fc800078e00ff */
[----:B------:R-:W-:Y:S01]  /*14490*/  IMAD.MOV.U32 R6, RZ, RZ, R4 ;  /* 0x000000ffff067224 */ /* 0x000fe200078e0004 */
[----:B----4-:R-:W-:Y:S02]  /*144a0*/  @P6 SHF.R.U32.HI R6, RZ, R0, R5 ;  /* 0x00000000ff066219 */ /* 0x010fe40000011605 */
[----:B------:R-:W2:Y:S03]  /*144b0*/  LDC R5, c[0x0][0x448] ;  /* 0x00011200ff057b82 */ /* 0x000ea60000000800 */
[----:B------:R-:W-:Y:S01]  /*144c0*/  IMAD.MOV R0, RZ, RZ, -R6 ;  /* 0x000000ffff007224 */ /* 0x000fe200078e0a06 */
[----:B------:R-:W3:Y:S01]  /*144d0*/  S2R R20, SR_TID.X ;  /* 0x0000000000147919 */ /* 0x000ee20000002100 */
[----:B------:R-:W-:-:S04]  /*144e0*/  IMAD.WIDE.U32 R2, R6, UR4, R2 ;  /* 0x0000000406027c25 */ /* 0x000fc8000f8e0002 */
[----:B--2---:R-:W-:Y:S01]  /*144f0*/  IMAD R0, R5, R0, R4 ;  /* 0x0000000005007224 */ /* 0x004fe200078e0204 */
[----:B------:R-:W-:-:S05]  /*14500*/  SHF.R.S32.HI R4, RZ, 0x1f, R6 ;  /* 0x0000001fff047819 */ /* 0x000fca0000011406 */
[----:B-1----:R-:W-:-:S04]  /*14510*/  IMAD R7, R4, UR4, RZ ;  /* 0x0000000404077c24 */ /* 0x002fc8000f8e02ff */
        /* <DEDUP_REMOVED lines=14> */
[----:B------:R-:W-:Y:S01]  /*14600*/  UMOV UR4, 0xffffffff ;  /* 0xffffffff00047882 */ /* 0x000fe20000000000 */
[----:B---3--:R-:W-:-:S04]  /*14610*/  LOP3.LUT R20, R20, 0x7f, RZ, 0xc0, !PT ;  /* 0x0000007f14147812 */ /* 0x008fc800078ec0ff */
[----:B------:R-:W-:Y:S01]  /*14620*/  SHF.R.U32.HI R9, RZ, 0x3, R20 ;  /* 0x00000003ff097819 */ /* 0x000fe20000011614 */
[----:B0-----:R-:W-:Y:S06]  /*14630*/  BRA.DIV UR4, `(.L_x_7956) ;  /* 0x0000004204ac7947 */ /* 0x001fec000b800000 */
        /* <DEDUP_REMOVED lines=72> */
.L_x_8051:
        /* <DEDUP_REMOVED lines=11> */
.L_x_7958:
[----:B------:R-:W-:Y:S05]  /*14b70*/  BSYNC B0 ;  /* 0x0000000000007941 */ /* 0x000fea0003800000 */
.L_x_7957:
[----:B------:R-:W-:Y:S01]  /*14b80*/  NOP ;  /* 0x0000000000007918 */ /* 0x000fe20000000000 */
[----:B------:R-:W-:-:S13]  /*14b90*/  PLOP3.LUT P0, PT, PT, PT, PT, 0x80, 0x0 ;  /* 0x000000000000781c */ /* 0x000fda0003f0f070 */
.L_x_7959:
        /* <DEDUP_REMOVED lines=21> */
.L_x_8052:
[----:B------:R-:W-:Y:S05]  /*14cf0*/  BSYNC B0 ;  /* 0x0000000000007941 */ /* 0x000fea0003800000 */
.L_x_7960:
        /* <DEDUP_REMOVED lines=8> */
.L_x_7976:
[----:B------:R-:W1:Y:S01]  /*14d80*/  LDC R0, c[0x0][0x430] ;  /* 0x00010c00ff007b82 */ /* 0x000e620000000800 */
[----:B------:R-:W3:Y:S01]  /*14d90*/  S2R R4, SR_TID.X ;  /* 0x0000000000047919 */ /* 0x000ee20000002100 */
[----:B------:R-:W-:Y:S05]  /*14da0*/  YIELD ;  /* 0x0000000000007946 */ /* 0x000fea0003800000 */
[----:B------:R-:W-:Y:S01]  /*14db0*/  ULDC.64 UR4, c[0x0][0x428] ;  /* 0x00010a0000047ab9 */ /* 0x000fe20000000a00 */
[----:B------:R-:W-:Y:S01]  /*14dc0*/  LOP3.LUT P3, RZ, R23, 0x4, RZ, 0xc0, !PT ;  /* 0x0000000417ff7812 */ /* 0x000fe2000786c0ff */
[----:B------:R-:W-:Y:S01]  /*14dd0*/  VIADD R25, R10, 0x1 ;  /* 0x000000010a197836 */ /* 0x000fe20000000000 */
[----:B-1----:R-:W-:-:S02]  /*14de0*/  ISETP.NE.AND P0, PT, R0, 0x1, PT ;  /* 0x000000010000780c */ /* 0x002fc40003f05270 */
[----:B------:R-:W1:Y:S01]  /*14df0*/  S2R R0, SR_TID.X ;  /* 0x0000000000007919 */ /* 0x000e620000002100 */
[----:B---3--:R-:W-:-:S10]  /*14e00*/  IMAD.SHL.U32 R4, R4, 0x10, RZ ;  /* 0x0000001004047824 */ /* 0x008fd400078e00ff */
[----:B0-----:R-:W0:Y:S01]  /*14e10*/  @P0 LDC R3, c[0x0][0x438] ;  /* 0x00010e00ff030b82 */ /* 0x001e220000000800 */
[----:B------:R-:W-:Y:S02]  /*14e20*/  LOP3.LUT R4, R4, 0x70, RZ, 0xc0, !PT ;  /* 0x0000007004047812 */ /* 0x000fe400078ec0ff */
[----:B-1----:R-:W-:-:S04]  /*14e30*/  LOP3.LUT R0, R0, 0x7f, RZ, 0xc0, !PT ;  /* 0x0000007f00007812 */ /* 0x002fc800078ec0ff */
[----:B------:R-:W-:Y:S02]  /*14e40*/  SHF.R.U32.HI R5, RZ, 0x3, R0 ;  /* 0x00000003ff057819 */ /* 0x000fe40000011600 */
[----:B------:R-:W1:Y:S03]  /*14e50*/  @P0 LDC R0, c[0x0][0x434] ;  /* 0x00010d00ff000b82 */ /* 0x000e660000000800 */
[----:B------:R-:W-:Y:S02]  /*14e60*/  IMAD R7, R6, 0x80, R5 ;  /* 0x0000008006077824 */ /* 0x000fe400078e0205 */
[----:B------:R-:W-:-:S03]  /*14e70*/  IMAD R5, R37, UR4, RZ ;  /* 0x0000000425057c24 */ /* 0x000fc6000f8e02ff */
[----:B------:R-:W-:Y:S01]  /*14e80*/  IADD3 R7, R4, R7, R36 ;  /* 0x0000000704077210 */ /* 0x000fe20007ffe024 */
[----:B------:R-:W-:-:S04]  /*14e90*/  IMAD R5, R32, UR5, R5 ;  /* 0x0000000520057c24 */ /* 0x000fc8000f8e0205 */
[----:B------:R-:W-:Y:S02]  /*14ea0*/  IMAD.MOV.U32 R8, RZ, RZ, R7 ;  /* 0x000000ffff087224 */ /* 0x000fe400078e0007 */
[----:B-1----:R-:W-:-:S05]  /*14eb0*/  @P0 IMAD.HI.U32 R0, R7, R0, RZ ;  /* 0x0000000007000227 */ /* 0x002fca00078e00ff */
[----:B0-----:R-:W-:-:S04]  /*14ec0*/  @P0 SHF.R.U32.HI R8, RZ, R3, R0 ;  /* 0x00000003ff080219 */ /* 0x001fc80000011600 */
[--C-:B------:R-:W-:Y:S01]  /*14ed0*/  SHF.R.S32.HI R3, RZ, 0x1f, R8.reuse ;  /* 0x0000001fff037819 */ /* 0x100fe20000011408 */
[----:B------:R-:W-:-:S04]  /*14ee0*/  IMAD.MOV.U32 R2, RZ, RZ, R8 ;  /* 0x000000ffff027224 */ /* 0x000fc800078e0008 */
[----:B------:R-:W-:Y:S01]  /*14ef0*/  IMAD.WIDE.U32 R2, R32, UR4, R2 ;  /* 0x0000000420027c25 */ /* 0x000fe2000f8e0002 */
[----:B------:R-:W-:-:S03]  /*14f00*/  ULDC.64 UR4, c[0x0][0x418] ;  /* 0x0001060000047ab9 */ /* 0x000fc60000000a00 */
[----:B------:R-:W-:Y:S01]  /*14f10*/  IMAD.IADD R3, R5, 0x1, R3 ;  /* 0x0000000105037824 */ /* 0x000fe200078e0203 */
[----:B------:R-:W-:Y:S01]  /*14f20*/  LEA R4, P0, R2, UR4, 0x2 ;  /* 0x0000000402047c11 */ /* 0x000fe2000f8010ff */
[----:B------:R-:W-:-:S03]  /*14f30*/  ULDC UR4, c[0x0][0x430] ;  /* 0x00010c0000047ab9 */ /* 0x000fc60000000800 */
[----:B------:R-:W-:Y:S01]  /*14f40*/  LEA.HI.X R5, R2, UR5, R3, 0x2, P0 ;  /* 0x0000000502057c11 */ /* 0x000fe200080f1403 */
[----:B------:R-:W-:Y:S01]  /*14f50*/  IMAD.MOV R2, RZ, RZ, -R8 ;  /* 0x000000ffff027224 */ /* 0x000fe200078e0a08 */
[----:B------:R-:W-:-:S03]  /*14f60*/  ISETP.NE.AND P0, PT, R25, 0x2, PT ;  /* 0x000000021900780c */ /* 0x000fc60003f05270 */
[----:B------:R0:W3:Y:S01]  /*14f70*/  LDG.E R0, desc[UR36][R4.64] ;  /* 0x0000002404007981 */ /* 0x0000e2000c1e1900 */
[----:B------:R-:W-:Y:S01]  /*14f80*/  SEL R28, RZ, 0x1, P0 ;  /* 0x00000001ff1c7807 */ /* 0x000fe20000000000 */
[----:B------:R-:W-:Y:S01]  /*14f90*/  IMAD.MOV.U32 R26, RZ, RZ, R6 ;  /* 0x000000ffff1a7224 */ /* 0x000fe200078e0006 */
[----:B------:R-:W-:Y:S02]  /*14fa0*/  SEL R25, R25, RZ, P0 ;  /* 0x000000ff19197207 */ /* 0x000fe40000000000 */
[----:B------:R-:W-:Y:S01]  /*14fb0*/  LOP3.LUT R28, R20, R28, RZ, 0x3c, !PT ;  /* 0x0000001c141c7212 */ /* 0x000fe200078e3cff */
[----:B0-----:R-:W-:Y:S01]  /*14fc0*/  IMAD R4, R2, UR4, R7 ;  /* 0x0000000402047c24 */ /* 0x001fe2000f8e0207 */
[----:B---3--:R-:W-:Y:S01]  /*14fd0*/  SHF.R.S32.HI R27, RZ, 0x1f, R0 ;  /* 0x0000001fff1b7819 */ /* 0x008fe20000011400 */
[----:B------:R-:W-:Y:S06]  /*14fe0*/  @!P3 BRA `(.L_x_7964) ;  /* 0x000000000004b947 */ /* 0x000fec0003800000 */
[----:B------:R-:W-:Y:S01]  /*14ff0*/  BPT.TRAP 0x1 ;  /* 0x000000040000795c */ /* 0x000fe20000300000 */
.L_x_7964:
[----:B------:R-:W-:Y:S01]  /*15000*/  IMAD R6, R25, 0x8, R22 ;  /* 0x0000000819067824 */ /* 0x000fe200078e0216 */
[----:B------:R-:W-:Y:S01]  /*15010*/  SHF.L.U32 R3, R28, 0x1f, RZ ;  /* 0x0000001f1c037819 */ /* 0x000fe200000006ff */
[----:B------:R-:W-:Y:S03]  /*15020*/  BSSY B1, `(.L_x_7965) ;  /* 0x0000003000017945 */ /* 0x000fe60003800000 */
[----:B------:R-:W0:Y:S02]  /*15030*/  SYNCS.PHASECHK.TRANS64.TRYWAIT P0, [R6+URZ+0x28840], R3 ;  /* 0x02884003060075a7 */ /* 0x000e24000800017f */
[----:B0-----:R-:W-:Y:S05]  /*15040*/  @!P0 BRA `(.L_x_7966) ;  /* 0x0000004000bc8947 */ /* 0x001fea0003800000 */
.L_x_8053:
[----:B------:R-:W-:Y:S05]  /*15050*/  BSYNC B1 ;  /* 0x0000000000017941 */ /* 0x000fea0003800000 */
.L_x_7965:
[----:B------:R-:W-:Y:S01]  /*15060*/  SHF.R.S32.HI R21, RZ, 0x1f, R4 ;  /* 0x0000001fff157819 */ /* 0x000fe20000011404 */
[----:B------:R-:W-:Y:S01]  /*15070*/  ULDC.64 UR4, c[0x0][0x300] ;  /* 0x0000c00000047ab9 */ /* 0x000fe20000000a00 */
[----:B------:R-:W-:Y:S01]  /*15080*/  ULDC.64 UR6, c[0x0][0x2e8] ;  /* 0x0000ba0000067ab9 */ /* 0x000fe20000000a00 */
[C---:B0-----:R-:W-:Y:S01]  /*15090*/  IMAD.WIDE.U32 R2, R4.reuse, UR4, RZ ;  /* 0x0000000404027c25 */ /* 0x041fe2000f8e00ff */
        /* <DEDUP_REMOVED lines=65> */
.L_x_8071:
        /* <DEDUP_REMOVED lines=9> */
.L_x_7968:
        /* <DEDUP_REMOVED lines=10> */
.L_x_7969:
[----:B------:R3:W-:Y:S01]  /*155e0*/  SYNCS.ARRIVE.TRANS64.A1T0 RZ, [R6+URZ+0x28830], RZ ;  /* 0x028830ff06ff79a7 */ /* 0x0007e2000810003f */
[----:B------:R-:W-:Y:S05]  /*155f0*/  @!P4 BRA `(.L_x_7970) ;  /* 0x000000000004c947 */ /* 0x000fea0003800000 */
[----:B------:R-:W-:Y:S01]  /*15600*/  BPT.TRAP 0x1 ;  /* 0x000000040000795c */ /* 0x000fe20000300000 */
.L_x_7970:
[----:B-1----:R-:W-:Y:S01]  /*15610*/  SHF.L.U32 R2, R20, 0x1f, RZ ;  /* 0x0000001f14027819 */ /* 0x002fe200000006ff */
[----:B---3--:R-:W-:Y:S01]  /*15620*/  IMAD R6, R10, 0x8, R22 ;  /* 0x000000080a067824 */ /* 0x008fe200078e0216 */
[----:B------:R-:W-:Y:S01]  /*15630*/  BSSY B1, `(.L_x_7971) ;  /* 0x0000004000017945 */ /* 0x000fe20003800000 */
[----:B------:R-:W-:Y:S02]  /*15640*/  IMAD R8, R31, -0x80, R34 ;  /* 0xffffff801f087824 */ /* 0x000fe400078e0222 */
[----:B------:R-:W1:Y:S02]  /*15650*/  SYNCS.PHASECHK.TRANS64.TRYWAIT P0, [R6+URZ+0x28860], R2 ;  /* 0x02886002060075a7 */ /* 0x000e64000800017f */
[----:B-1----:R-:W-:Y:S05]  /*15660*/  @!P0 BRA `(.L_x_7972) ;  /* 0x0000004400948947 */ /* 0x002fea0003800000 */
.L_x_8072:
[----:B------:R-:W-:Y:S05]  /*15670*/  BSYNC B1 ;  /* 0x0000000000017941 */ /* 0x000fea0003800000 */
.L_x_7971:
[----:B------:R-:W3:Y:S01]  /*15680*/  S2R R3, SR_TID.X ;  /* 0x0000000000037919 */ /* 0x000ee20000002100 */
[----:B------:R-:W-:Y:S01]  /*15690*/  UMOV UR4, 0xffffffff ;  /* 0xffffffff00047882 */ /* 0x000fe20000000000 */
[----:B0-----:R-:W-:Y:S01]  /*156a0*/  IMAD R7, R10, 0x4000, R33 ;  /* 0x000040000a077824 */ /* 0x001fe200078e0221 */
[----:B---3--:R-:W-:-:S04]  /*156b0*/  LOP3.LUT R3, R3, 0x7f, RZ, 0xc0, !PT ;  /* 0x0000007f03037812 */ /* 0x008fc800078ec0ff */
[----:B------:R-:W-:-:S05]  /*156c0*/  SHF.R.U32.HI R3, RZ, 0x3, R3 ;  /* 0x00000003ff037819 */ /* 0x000fca0000011603 */
[----:B------:R-:W-:Y:S01]  /*156d0*/  IMAD.IADD R8, R8, 0x1, -R3 ;  /* 0x0000000108087824 */ /* 0x000fe200078e0a03 */
[----:B------:R-:W-:Y:S06]  /*156e0*/  BRA.DIV UR4, `(.L_x_7973) ;  /* 0x0000004604887947 */ /* 0x000fec000b800000 */
[----:B-1----:R-:W0:Y:S01]  /*156f0*/  SHFL.IDX PT, R2, R17, RZ, 0x181f ;  /* 0x00181fff11027589 */ /* 0x002e2200000e0000 */
        /* <DEDUP_REMOVED lines=58> */
.L_x_8090:
        /* <DEDUP_REMOVED lines=27> */
.L_x_7974:
        /* <DEDUP_REMOVED lines=10> */
.L_x_7975:
[C---:B------:R-:W-:Y:S01]  /*15cf0*/  ISETP.GT.AND P0, PT, R26.reuse, R35, PT ;  /* 0x000000231a00720c */ /* 0x040fe20003f04270 */
[----:B------:R0:W-:Y:S01]  /*15d00*/  SYNCS.ARRIVE.TRANS64.A1T0 RZ, [R6+URZ+0x28850], RZ ;  /* 0x028850ff06ff79a7 */ /* 0x0001e2000810003f */
[----:B------:R-:W-:Y:S02]  /*15d10*/  IMAD.MOV.U32 R10, RZ, RZ, R25 ;  /* 0x000000ffff0a7224 */ /* 0x000fe400078e0019 */
[----:B------:R-:W-:Y:S02]  /*15d20*/  IMAD.MOV.U32 R20, RZ, RZ, R28 ;  /* 0x000000ffff147224 */ /* 0x000fe400078e001c */
[----:B------:R-:W-:Y:S02]  /*15d30*/  IMAD.MOV.U32 R31, RZ, RZ, R26 ;  /* 0x000000ffff1f7224 */ /* 0x000fe400078e001a */
[----:B0-----:R-:W-:-:S05]  /*15d40*/  VIADD R6, R26, 0xffffffff ;  /* 0xffffffff1a067836 */ /* 0x001fca0000000000 */
[----:B------:R-:W-:Y:S05]  /*15d50*/  @P0 BRA `(.L_x_7976) ;  /* 0xfffffff000080947 */ /* 0x000fea000383ffff */
.L_x_7963:
[----:B------:R-:W-:Y:S05]  /*15d60*/  BSYNC B0 ;  /* 0x0000000000007941 */ /* 0x000fea0003800000 */
.L_x_7962:
        /* <DEDUP_REMOVED lines=17> */
.L_x_7978:
[----:B------:R-:W-:Y:S05]  /*15e80*/  BSYNC B0 ;  /* 0x0000000000007941 */ /* 0x000fea0003800000 */
.L_x_7977:
[----:B------:R-:W-:-:S13]  /*15e90*/  LOP3.LUT P0, RZ, R23, 0x4, RZ, 0xc0, !PT ;  /* 0x0000000417ff7812 */ /* 0x000fda000780c0ff */
[----:B------:R-:W-:Y:S05]  /*15ea0*/  @!P0 BRA `(.L_x_7979) ;  /* 0x0000000000048947 */ /* 0x000fea0003800000 */
[----:B------:R-:W-:Y:S01]  /*15eb0*/  BPT.TRAP 0x1 ;  /* 0x000000040000795c */ /* 0x000fe20000300000 */
.L_x_7979:
[----:B------:R-:W-:Y:S01]  /*15ec0*/  IMAD R0, R25, 0x8, R22 ;  /* 0x0000000819007824 */ /* 0x000fe200078e0216 */
[----:B0-----:R-:W-:Y:S01]  /*15ed0*/  SHF.L.U32 R3, R28, 0x1f, RZ ;  /* 0x0000001f1c037819 */ /* 0x001fe200000006ff */
[----:B------:R-:W-:Y:S01]  /*15ee0*/  BSSY B0, `(.L_x_7980) ;  /* 0x0000004000007945 */ /* 0x000fe20003800000 */
[----:B------:R-:W-:Y:S02]  /*15ef0*/  IMAD R6, R26, -0x80, R34 ;  /* 0xffffff801a067824 */ /* 0x000fe400078e0222 */
[----:B------:R-:W0:Y:S02]  /*15f00*/  SYNCS.PHASECHK.TRANS64.TRYWAIT P0, [R0+URZ+0x28860], R3 ;  /* 0x02886003000075a7 */ /* 0x000e24000800017f */
[----:B0-----:R-:W-:Y:S05]  /*15f10*/  @!P0 BRA `(.L_x_7981) ;  /* 0x0000004800048947 */ /* 0x001fea0003800000 */
.L_x_8091:
[----:B------:R-:W-:Y:S05]  /*15f20*/  BSYNC B0 ;  /* 0x0000000000007941 */ /* 0x000fea0003800000 */
.L_x_7980:
        /* <DEDUP_REMOVED lines=70> */
.L_x_8109:
        /* <DEDUP_REMOVED lines=11> */
.L_x_7983:
        /* <DEDUP_REMOVED lines=10> */
.L_x_7984:
[----:B------:R1:W-:Y:S01]  /*164e0*/  SYNCS.ARRIVE.TRANS64.A1T0 RZ, [R0+URZ+0x28850], RZ ;  /* 0x028850ff00ff79a7 */ /* 0x0003e2000810003f */
[----:B------:R-:W-:-:S05]  /*164f0*/  VIADD R25, R25, 0x1 ;  /* 0x0000000119197836 */ /* 0x000fca0000000000 */
[----:B------:R-:W-:-:S04]  /*16500*/  ISETP.NE.AND P0, PT, R25, 0x2, PT ;  /* 0x000000021900780c */ /* 0x000fc80003f05270 */
[----:B0-----:R-:W-:Y:S02]  /*16510*/  SEL R3, RZ, 0x1, P0 ;  /* 0x00000001ff037807 */ /* 0x001fe40000000000 */
[----:B------:R-:W-:Y:S02]  /*16520*/  SEL R25, R25, RZ, P0 ;  /* 0x000000ff19197207 */ /* 0x000fe40000000000 */
[----:B-1----:R-:W-:-:S07]  /*16530*/  LOP3.LUT R28, R28, R3, RZ, 0x3c, !PT ;  /* 0x000000031c1c7212 */ /* 0x002fce00078e3cff */
.L_x_7941:
[----:B------:R-:W-:Y:S05]  /*16540*/  BSYNC B7 ;  /* 0x0000000000077941 */ /* 0x000fea0003800000 */
.L_x_7939:
        /* <DEDUP_REMOVED lines=11> */
.L_x_7985:
        /* <DEDUP_REMOVED lines=43> */
.L_x_8119:
[----:B------:R-:W-:Y:S02]  /*168b0*/  ULDC UR4, c[0x0][0xc38] ;  /* 0x00030e0000047ab9 */ /* 0x000fe40000000800 */
[----:B------:R-:W-:-:S04]  /*168c0*/  IMAD.U32 R5, RZ, RZ, UR4 ;  /* 0x00000004ff057e24 */ /* 0x000fc8000f8e00ff */
[----:B-1----:R-:W-:-:S04]  /*168d0*/  IMAD R14, R14, R5, RZ ;  /* 0x000000050e0e7224 */ /* 0x002fc800078e02ff */
[----:B------:R-:W-:-:S05]  /*168e0*/  IMAD.IADD R7, R7, 0x1, R14 ;  /* 0x0000000107077824 */ /* 0x000fca00078e020e */
[----:B------:R-:W-:-:S13]  /*168f0*/  ISETP.GT.AND P6, PT, R7, R0, PT ;  /* 0x000000000700720c */ /* 0x000fda0003fc4270 */
[----:B------:R-:W-:Y:S05]  /*16900*/  @P6 BRA `(.L_x_7988) ;  /* 0x0000000000a46947 */ /* 0x000fea0003800000 */
.L_x_7991:
        /* <DEDUP_REMOVED lines=35> */
.L_x_8127:
[----:B------:R-:W-:Y:S02]  /*16b40*/  ULDC UR4, c[0x0][0xc38] ;  /* 0x00030e0000047ab9 */ /* 0x000fe40000000800 */
[----:B------:R-:W-:-:S04]  /*16b50*/  IMAD.U32 R5, RZ, RZ, UR4 ;  /* 0x00000004ff057e24 */ /* 0x000fc8000f8e00ff */
[----:B-1----:R-:W-:-:S04]  /*16b60*/  IMAD R14, R14, R5, RZ ;  /* 0x000000050e0e7224 */ /* 0x002fc800078e02ff */
[----:B------:R-:W-:-:S05]  /*16b70*/  IMAD.IADD R7, R14, 0x1, R7 ;  /* 0x000000010e077824 */ /* 0x000fca00078e0207 */
[----:B------:R-:W-:-:S13]  /*16b80*/  ISETP.GT.AND P6, PT, R7, R0, PT ;  /* 0x000000000700720c */ /* 0x000fda0003fc4270 */
[----:B------:R-:W-:Y:S05]  /*16b90*/  @!P6 BRA `(.L_x_7991) ;  /* 0xfffffffc005ce947 */ /* 0x000fea000383ffff */
.L_x_7988:
        /* <DEDUP_REMOVED lines=10> */
.L_x_8132:
[----:B------:R-:W-:-:S13]  /*16c40*/  ISETP.NE.AND P0, PT, R3, RZ, PT ;  /* 0x000000ff0300720c */ /* 0x000fda0003f05270 */
[----:B------:R-:W-:Y:S05]  /*16c50*/  @!P0 BRA `(.L_x_7993) ;  /* 0x0000000000108947 */ /* 0x000fea0003800000 */
[----:B------:R-:W-:Y:S01]  /*16c60*/  UMOV UR4, 0xffffffff ;  /* 0xffffffff00047882 */ /* 0x000fe20000000000 */
[----:B-1----:R-:W-:Y:S02]  /*16c70*/  VIADD R12, R12, 0xffffffff ;  /* 0xffffffff0c0c7836 */ /* 0x002fe40000000000 */
[----:B------:R-:W-:Y:S05]  /*16c80*/  BRA.DIV UR4, `(.L_x_7994) ;  /* 0x0000004e04887947 */ /* 0x000fea000b800000 */
[----:B------:R4:W1:Y:S02]  /*16c90*/  SHFL.IDX PT, R6, R2, R12, 0x1f ;  /* 0x00001f0c02067589 */ /* 0x00086400000e0000 */
.L_x_7993:
        /* <DEDUP_REMOVED lines=59> */
.L_x_7995:
        /* <DEDUP_REMOVED lines=60> */
.L_x_7996:
[----:B------:R-:W-:-:S05]  /*17410*/  LOP3.LUT R2, RZ, R2, RZ, 0x33, !PT ;  /* 0x00000002ff027212 */ /* 0x000fca00078e33ff */
[----:B------:R-:W-:Y:S01]  /*17420*/  IMAD.IADD R17, R17, 0x1, R2 ;  /* 0x0000000111117824 */ /* 0x000fe200078e0202 */
[----:B------:R-:W-:Y:S06]  /*17430*/  BRA `(.L_x_7997) ;  /* 0x00000000001c7947 */ /* 0x000fec0003800000 */
.L_x_7989:
[----:B------:R-:W-:Y:S01]  /*17440*/  UMOV UR4, URZ ;  /* 0x0000003f00047c82 */ /* 0x000fe20008000000 */
[----:B------:R-:W-:Y:S01]  /*17450*/  UMOV UR5, URZ ;  /* 0x0000003f00057c82 */ /* 0x000fe20008000000 */
[----:B------:R-:W-:Y:S01]  /*17460*/  ULDC UR6, c[0x0][0xc3c] ;  /* 0x00030f0000067ab9 */ /* 0x000fe20000000800 */
[----:B------:R-:W-:Y:S02]  /*17470*/  IMAD.MOV.U32 R16, RZ, RZ, R0 ;  /* 0x000000ffff107224 */ /* 0x000fe400078e0000 */
[----:B------:R-:W-:Y:S02]  /*17480*/  IMAD.U32 R17, RZ, RZ, UR4 ;  /* 0x00000004ff117e24 */ /* 0x000fe4000f8e00ff */
[----:B------:R-:W-:Y:S02]  /*17490*/  IMAD.U32 R18, RZ, RZ, UR5 ;  /* 0x00000005ff127e24 */ /* 0x000fe4000f8e00ff */
[----:B------:R-:W-:-:S07]  /*174a0*/  IMAD.U32 R19, RZ, RZ, UR6 ;  /* 0x00000006ff137e24 */ /* 0x000fce000f8e00ff */
.L_x_7997:
        /* <DEDUP_REMOVED lines=10> */
.L_x_7986:
[----:B------:R-:W-:Y:S02]  /*17550*/  ULDC UR4, c[0x0][0xc3c] ;  /* 0x00030f0000047ab9 */ /* 0x000fe40000000800 */
[----:B-1----:R-:W-:-:S13]  /*17560*/  ISETP.GE.AND P0, PT, R19, UR4, PT ;  /* 0x0000000413007c0c */ /* 0x002fda000bf06270 */
[----:B------:R-:W-:Y:S05]  /*17570*/  @!P0 BRA `(.L_x_7998) ;  /* 0xffffffac009c8947 */ /* 0x000fea000383ffff */
[----:B------:R-:W-:Y:S05]  /*17580*/  BSYNC B8 ;  /* 0x0000000000087941 */ /* 0x000fea0003800000 */
.L_x_7925:
        /* <DEDUP_REMOVED lines=12> */
.L_x_8135:
[----:B------:R-:W-:Y:S05]  /*17650*/  BSYNC B0 ;  /* 0x0000000000007941 */ /* 0x000fea0003800000 */
.L_x_7999:
[----:B------:R-:W-:-:S03]  /*17660*/  UMOV UR4, 0xffffffff ;  /* 0xffffffff00047882 */ /* 0x000fc60000000000 */
[----:B------:R-:W-:Y:S05]  /*17670*/  BRA.DIV UR4, `(.L_x_8001) ;  /* 0x0000004604487947 */ /* 0x000fea000b800000 */
[----:B-1----:R-:W1:Y:S02]  /*17680*/  S2R R0, SR_TID.X ;  /* 0x0000000000007919 */ /* 0x002e640000002100 */
[----:B-1----:R-:W-:-:S04]  /*17690*/  SHF.R.U32.HI R0, RZ, 0x5, R0 ;  /* 0x00000005ff007819 */ /* 0x002fc80000011600 */
[----:B------:R-:W-:-:S05]  /*176a0*/  LOP3.LUT R0, R0, 0x3, RZ, 0xc0, !PT ;  /* 0x0000000300007812 */ /* 0x000fca00078ec0ff */
[----:B------:R1:W3:Y:S02]  /*176b0*/  SHFL.IDX PT, R14, R0, RZ, 0x1f ;  /* 0x00001fff000e7589 */ /* 0x0002e400000e0000 */
.L_x_8138:
[----:B---3--:R-:W-:Y:S01]  /*176c0*/  ISETP.NE.AND P0, PT, R14, RZ, PT ;  /* 0x000000ff0e00720c */ /* 0x008fe20003f05270 */
[----:B------:R-:W-:-:S12]  /*176d0*/  BSSY B0, `(.L_x_8002) ;  /* 0x0000026000007945 */ /* 0x000fd80003800000 */
[----:B------:R-:W-:Y:S05]  /*176e0*/  @P0 BRA `(.L_x_8003) ;  /* 0x0000000000900947 */ /* 0x000fea0003800000 */
[----:B------:R-:W-:-:S03]  /*176f0*/  UMOV UR4, 0xffffffff ;  /* 0xffffffff00047882 */ /* 0x000fc60000000000 */
[----:B------:R-:W-:Y:S05]  /*17700*/  BRA.DIV UR4, `(.L_x_8004) ;  /* 0x0000004604587947 */ /* 0x000fea000b800000 */
[----:B------:R-:W-:-:S13]  /*17710*/  ELECT P6, URZ, PT ;  /* 0x00000000003f782f */ /* 0x000fda00038c0000 */
.L_x_8141:
        /* <DEDUP_REMOVED lines=8> */
.L_x_8005:
[C---:B------:R-:W-:Y:S01]  /*177a0*/  IMAD R5, R25.reuse, 0x8, R4 ;  /* 0x0000000819057824 */ /* 0x040fe200078e0204 */
[----:B------:R-:W-:Y:S01]  /*177b0*/  SHF.L.U32 R0, R28, 0x1f, RZ ;  /* 0x0000001f1c007819 */ /* 0x000fe200000006ff */
[----:B------:R-:W-:-:S03]  /*177c0*/  VIADD R25, R25, 0x1 ;  /* 0x0000000119197836 */ /* 0x000fc60000000000 */
[----:B------:R-:W1:Y:S02]  /*177d0*/  SYNCS.PHASECHK.TRANS64.TRYWAIT P1, [R5+URZ+0x28840], R0 ;  /* 0x02884000050075a7 */ /* 0x000e64000802017f */
[----:B------:R-:W-:-:S04]  /*177e0*/  ISETP.NE.AND P2, PT, R25, 0x2, PT ;  /* 0x000000021900780c */ /* 0x000fc80003f45270 */
[----:B------:R-:W-:Y:S01]  /*177f0*/  SEL R3, RZ, 0x1, P2 ;  /* 0x00000001ff037807 */ /* 0x000fe20001000000 */
[----:B-1----:R-:W-:Y:S08]  /*17800*/  @!P1 BRA `(.L_x_8006) ;  /* 0x0000004400389947 */ /* 0x002ff00003800000 */
.L_x_8142:
[----:B------:R-:W-:Y:S02]  /*17810*/  SEL R25, R25, RZ, P2 ;  /* 0x000000ff19197207 */ /* 0x000fe40001000000 */
[----:B------:R-:W-:Y:S01]  /*17820*/  LOP3.LUT R2, R28, R3, RZ, 0x3c, !PT ;  /* 0x000000031c027212 */ /* 0x000fe200078e3cff */
[----:B------:R-:W-:Y:S06]  /*17830*/  @!P0 BRA `(.L_x_8007) ;  /* 0x0000000000048947 */ /* 0x000fec0003800000 */
[----:B------:R-:W-:Y:S01]  /*17840*/  BPT.TRAP 0x1 ;  /* 0x000000040000795c */ /* 0x000fe20000300000 */
.L_x_8007:
[----:B------:R-:W-:Y:S01]  /*17850*/  IMAD R25, R25, 0x8, R4 ;  /* 0x0000000819197824 */ /* 0x000fe200078e0204 */
[----:B------:R-:W-:-:S04]  /*17860*/  SHF.L.U32 R2, R2, 0x1f, RZ ;  /* 0x0000001f02027819 */ /* 0x000fc800000006ff */
[----:B------:R-:W3:Y:S02]  /*17870*/  SYNCS.PHASECHK.TRANS64.TRYWAIT P1, [R25+URZ+0x28840], R2 ;  /* 0x02884002190075a7 */ /* 0x000ee4000802017f */
[----:B---3--:R-:W-:Y:S05]  /*17880*/  @!P1 BRA `(.L_x_8008) ;  /* 0x00000044002c9947 */ /* 0x008fea0003800000 */
.L_x_8143:
[----:B------:R-:W-:Y:S05]  /*17890*/  @!P0 BRA `(.L_x_8009) ;  /* 0x0000000000048947 */ /* 0x000fea0003800000 */
[----:B------:R-:W-:Y:S01]  /*178a0*/  BPT.TRAP 0x1 ;  /* 0x000000040000795c */ /* 0x000fe20000300000 */
.L_x_8009:
[----:B------:R-:W4:Y:S02]  /*178b0*/  SYNCS.PHASECHK.TRANS64.TRYWAIT P1, [R5+URZ+0x28860], R0 ;  /* 0x02886000050075a7 */ /* 0x000f24000802017f */
[----:B----4-:R-:W-:Y:S05]  /*178c0*/  @!P1 BRA `(.L_x_8010) ;  /* 0x0000004400309947 */ /* 0x010fea0003800000 */
.L_x_8144:
[----:B------:R-:W-:Y:S05]  /*178d0*/  @!P0 BRA `(.L_x_8011) ;  /* 0x0000000000048947 */ /* 0x000fea0003800000 */
[----:B------:R-:W-:Y:S01]  /*178e0*/  BPT.TRAP 0x1 ;  /* 0x000000040000795c */ /* 0x000fe20000300000 */
.L_x_8011:
[----:B------:R0:W0:Y:S02]  /*178f0*/  SYNCS.PHASECHK.TRANS64.TRYWAIT P0, [R25+URZ+0x28860], R2 ;  /* 0x02886002190075a7 */ /* 0x000024000800017f */
[----:B0-----:R-:W-:Y:S05]  /*17900*/  @!P0 NANOSLEEP.SYNCS 0x989680 ;  /* 0x009896800000895d */ /* 0x001fea0003900000 */
[----:B------:R-:W0:Y:S02]  /*17910*/  @!P0 SYNCS.PHASECHK.TRANS64 P0, [R25+URZ+0x28860], R2 ;  /* 0x02886002190085a7 */ /* 0x000e24000800007f */
[----:B0-----:R-:W-:Y:S05]  /*17920*/  @!P0 BRA `(.L_x_8011) ;  /* 0xfffffffc00f08947 */ /* 0x001fea000383ffff */
.L_x_8003:
[----:B------:R-:W-:Y:S05]  /*17930*/  BSYNC B0 ;  /* 0x0000000000007941 */ /* 0x000fea0003800000 */
.L_x_8002:
[----:B------:R-:W-:Y:S05]  /*17940*/  EXIT ;  /* 0x000000000000794d */ /* 0x000fea0003800000 */
.L_x_7816:
[----:B0-----:R-:W-:-:S04]  /*17950*/  IMAD.U32 R3, RZ, RZ, UR40 ;  /* 0x00000028ff037e24 */ /* 0x001fc8000f8e00ff */
[----:B------:R0:W1:Y:S03]  /*17960*/  SYNCS.PHASECHK.TRANS64.TRYWAIT P1, [R3+URZ+0x28800], R0 ;  /* 0x02880000030075a7 */ /* 0x000066000802017f */
[----:B-1----:R-:W-:Y:S05]  /*17970*/  @!P1 NANOSLEEP.SYNCS 0x989680 ;  /* 0x009896800000995d */ /* 0x002fea0003900000 */
[----:B------:R-:W1:Y:S02]  /*17980*/  @!P1 SYNCS.PHASECHK.TRANS64 P1, [R3+URZ+0x28800], R0 ;  /* 0x02880000030095a7 */ /* 0x000e64000802007f */
[----:B-1----:R-:W-:Y:S05]  /*17990*/  @!P1 BRA `(.L_x_7816) ;  /* 0xfffffffc00ec9947 */ /* 0x002fea000383ffff */
[----:B------:R-:W-:Y:S05]  /*179a0*/  BRA `(.L_x_8012) ;  /* 0xfffffea400c87947 */ /* 0x000fea000383ffff */
.L_x_7820:
[----:B-1----:R1:W2:Y:S02]  /*179b0*/  SYNCS.PHASECHK.TRANS64.TRYWAIT P1, [R3+URZ+0x28830], R0 ;  /* 0x02883000030075a7 */ /* 0x0022a4000802017f */
[----:B--2---:R-:W-:Y:S05]  /*179c0*/  @!P1 NANOSLEEP.SYNCS 0x989680 ;  /* 0x009896800000995d */ /* 0x004fea0003900000 */
[----:B------:R-:W2:Y:S02]  /*179d0*/  @!P1 SYNCS.PHASECHK.TRANS64 P1, [R3+URZ+0x28830], R0 ;  /* 0x02883000030095a7 */ /* 0x000ea4000802007f */
[----:B--2---:R-:W-:Y:S05]  /*179e0*/  @!P1 BRA `(.L_x_7820) ;  /* 0xfffffffc00f09947 */ /* 0x004fea000383ffff */
[----:B------:R-:W-:Y:S05]  /*179f0*/  BRA `(.L_x_7819) ;  /* 0xfffffea400e47947 */ /* 0x000fea000383ffff */
.L_x_7837:
[----:B-1----:R-:W-:-:S04]  /*17a00*/  IMAD.U32 R5, RZ, RZ, UR6 ;  /* 0x00000006ff057e24 */ /* 0x002fc8000f8e00ff */
[----:B------:R1:W2:Y:S03]  /*17a10*/  SYNCS.PHASECHK.TRANS64.TRYWAIT P1, [R5+URZ+0x28830], R0 ;  /* 0x02883000050075a7 */ /* 0x0002a6000802017f */
[----:B--2---:R-:W-:Y:S05]  /*17a20*/  @!P1 NANOSLEEP.SYNCS 0x989680 ;  /* 0x009896800000995d */ /* 0x004fea0003900000 */
[----:B------:R-:W2:Y:S02]  /*17a30*/  @!P1 SYNCS.PHASECHK.TRANS64 P1, [R5+URZ+0x28830], R0 ;  /* 0x02883000050095a7 */ /* 0x000ea4000802007f */
[----:B--2---:R-:W-:Y:S05]  /*17a40*/  @!P1 BRA `(.L_x_7837) ;  /* 0xfffffffc00ec9947 */ /* 0x004fea000383ffff */
[----:B------:R-:W-:Y:S05]  /*17a50*/  BRA `(.L_x_7834) ;  /* 0xfffffed800ac7947 */ /* 0x000fea000383ffff */
.L_x_7841:
[----:B-1----:R-:W-:-:S04]  /*17a60*/  IMAD.U32 R5, RZ, RZ, UR6 ;  /* 0x00000006ff057e24 */ /* 0x002fc8000f8e00ff */
[----:B------:R1:W2:Y:S03]  /*17a70*/  SYNCS.PHASECHK.TRANS64.TRYWAIT P1, [R5+URZ+0x28850], R0 ;  /* 0x02885000050075a7 */ /* 0x0002a6000802017f */
[----:B--2---:R-:W-:Y:S05]  /*17a80*/  @!P1 NANOSLEEP.SYNCS 0x989680 ;  /* 0x009896800000995d */ /* 0x004fea0003900000 */
[----:B------:R-:W2:Y:S02]  /*17a90*/  @!P1 SYNCS.PHASECHK.TRANS64 P1, [R5+URZ+0x28850], R0 ;  /* 0x02885000050095a7 */ /* 0x000ea4000802007f */
[----:B--2---:R-:W-:Y:S05]  /*17aa0*/  @!P1 BRA `(.L_x_7841) ;  /* 0xfffffffc00ec9947 */ /* 0x004fea000383ffff */
[----:B------:R-:W-:Y:S05]  /*17ab0*/  BRA `(.L_x_7838) ;  /* 0xfffffedc00847947 */ /* 0x000fea000383ffff */
.L_x_7860:
[----:B-1----:R-:W-:-:S04]  /*17ac0*/  IMAD.U32 R9, RZ, RZ, UR6 ;  /* 0x00000006ff097e24 */ /* 0x002fc8000f8e00ff */
[----:B------:R1:W2:Y:S03]  /*17ad0*/  SYNCS.PHASECHK.TRANS64.TRYWAIT P1, [R9+URZ+0x28830], R0 ;  /* 0x02883000090075a7 */ /* 0x0002a6000802017f */
[----:B--2---:R-:W-:Y:S05]  /*17ae0*/  @!P1 NANOSLEEP.SYNCS 0x989680 ;  /* 0x009896800000995d */ /* 0x004fea0003900000 */
[----:B------:R-:W2:Y:S02]  /*17af0*/  @!P1 SYNCS.PHASECHK.TRANS64 P1, [R9+URZ+0x28830], R0 ;  /* 0x02883000090095a7 */ /* 0x000ea4000802007f */
[----:B--2---:R-:W-:Y:S05]  /*17b00*/  @!P1 BRA `(.L_x_7860) ;  /* 0xfffffffc00ec9947 */ /* 0x004fea000383ffff */
[----:B------:R-:W-:Y:S05]  /*17b10*/  BRA `(.L_x_7857) ;  /* 0xffffff0c007c7947 */ /* 0x000fea000383ffff */
.L_x_7864:
[----:B-1----:R-:W-:-:S04]  /*17b20*/  IMAD.U32 R9, RZ, RZ, UR6 ;  /* 0x00000006ff097e24 */ /* 0x002fc8000f8e00ff */
[----:B------:R1:W2:Y:S03]  /*17b30*/  SYNCS.PHASECHK.TRANS64.TRYWAIT P1, [R9+URZ+0x28850], R0 ;  /* 0x02885000090075a7 */ /* 0x0002a6000802017f */
[----:B--2---:R-:W-:Y:S05]  /*17b40*/  @!P1 NANOSLEEP.SYNCS 0x989680 ;  /* 0x009896800000995d */ /* 0x004fea0003900000 */
[----:B------:R-:W2:Y:S02]  /*17b50*/  @!P1 SYNCS.PHASECHK.TRANS64 P1, [R9+URZ+0x28850], R0 ;  /* 0x02885000090095a7 */ /* 0x000ea4000802007f */
[----:B--2---:R-:W-:Y:S05]  /*17b60*/  @!P1 BRA `(.L_x_7864) ;  /* 0xfffffffc00ec9947 */ /* 0x004fea000383ffff */
[----:B------:R-:W-:Y:S05]  /*17b70*/  BRA `(.L_x_7861) ;  /* 0xffffff1000547947 */ /* 0x000fea000383ffff */
.L_x_7872:
[----:B-1----:R-:W-:-:S04]  /*17b80*/  IMAD.U32 R5, RZ, RZ, UR6 ;  /* 0x00000006ff057e24 */ /* 0x002fc8000f8e00ff */
[----:B------:R1:W2:Y:S03]  /*17b90*/  SYNCS.PHASECHK.TRANS64.TRYWAIT P1, [R5+URZ+0x28830], R0 ;  /* 0x02883000050075a7 */ /* 0x0002a6000802017f */
[----:B--2---:R-:W-:Y:S05]  /*17ba0*/  @!P1 NANOSLEEP.SYNCS 0x989680 ;  /* 0x009896800000995d */ /* 0x004fea0003900000 */
[----:B------:R-:W2:Y:S02]  /*17bb0*/  @!P1 SYNCS.PHASECHK.TRANS64 P1, [R5+URZ+0x28830], R0 ;  /* 0x02883000050095a7 */ /* 0x000ea4000802007f */
[----:B--2---:R-:W-:Y:S05]  /*17bc0*/  @!P1 BRA `(.L_x_7872) ;  /* 0xfffffffc00ec9947 */ /* 0x004fea000383ffff */
[----:B------:R-:W-:Y:S05]  /*17bd0*/  BRA `(.L_x_7869) ;  /* 0xffffff2c00807947 */ /* 0x000fea000383ffff */
.L_x_7876:
[----:B-1----:R-:W-:-:S04]  /*17be0*/  IMAD.U32 R5, RZ, RZ, UR6 ;  /* 0x00000006ff057e24 */ /* 0x002fc8000f8e00ff */
[----:B------:R1:W2:Y:S03]  /*17bf0*/  SYNCS.PHASECHK.TRANS64.TRYWAIT P1, [R5+URZ+0x28850], R0 ;  /* 0x02885000050075a7 */ /* 0x0002a6000802017f */
[----:B--2---:R-:W-:Y:S05]  /*17c00*/  @!P1 NANOSLEEP.SYNCS 0x989680 ;  /* 0x009896800000995d */ /* 0x004fea0003900000 */
[----:B------:R-:W2:Y:S02]  /*17c10*/  @!P1 SYNCS.PHASECHK.TRANS64 P1, [R5+URZ+0x28850], R0 ;  /* 0x02885000050095a7 */ /* 0x000ea4000802007f */
[----:B--2---:R-:W-:Y:S05]  /*17c20*/  @!P1 BRA `(.L_x_7876) ;  /* 0xfffffffc00ec9947 */ /* 0x004fea000383ffff */
[----:B------:R-:W-:Y:S05]  /*17c30*/  BRA `(.L_x_7873) ;  /* 0xffffff30004c7947 */ /* 0x000fea000383ffff */
.L_x_7891:
[----:B-1----:R-:W-:-:S04]  /*17c40*/  IMAD.U32 R6, RZ, RZ, UR5 ;  /* 0x00000005ff067e24 */ /* 0x002fc8000f8e00ff */
[----:B------:R1:W2:Y:S03]  /*17c50*/  SYNCS.PHASECHK.TRANS64.TRYWAIT P1, [R6+URZ+0x28850], R5 ;  /* 0x02885005060075a7 */ /* 0x0002a6000802017f */
[----:B--2---:R-:W-:Y:S05]  /*17c60*/  @!P1 NANOSLEEP.SYNCS 0x989680 ;  /* 0x009896800000995d */ /* 0x004fea0003900000 */
[----:B------:R-:W2:Y:S02]  /*17c70*/  @!P1 SYNCS.PHASECHK.TRANS64 P1, [R6+URZ+0x28850], R5 ;  /* 0x02885005060095a7 */ /* 0x000ea4000802007f */
[----:B--2---:R-:W-:Y:S05]  /*17c80*/  @!P1 BRA `(.L_x_7891) ;  /* 0xfffffffc00ec9947 */ /* 0x004fea000383ffff */
[----:B------:R-:W-:Y:S05]  /*17c90*/  BRA `(.L_x_7890) ;  /* 0xffffff5c00787947 */ /* 0x000fea000383ffff */
.L_x_7947:
        /* <DEDUP_REMOVED lines=11> */
.L_x_8014:
[----:B------:R-:W-:Y:S05]  /*17d50*/  BSYNC B0 ;  /* 0x0000000000007941 */ /* 0x000fea0003800000 */
.L_x_8013:
[----:B------:R-:W-:Y:S05]  /*17d60*/  BRA `(.L_x_8015) ;  /* 0xffffffb800647947 */ /* 0x000fea000383ffff */
.L_x_7950:
[----:B0-----:R0:W1:Y:S02]  /*17d70*/  SYNCS.PHASECHK.TRANS64.TRYWAIT P0, [R7+URZ+0x28840], R2 ;  /* 0x02884002070075a7 */ /* 0x001064000800017f */
[----:B-1----:R-:W-:Y:S05]  /*17d80*/  @!P0 NANOSLEEP.SYNCS 0x989680 ;  /* 0x009896800000895d */ /* 0x002fea0003900000 */
[----:B------:R-:W1:Y:S02]  /*17d90*/  @!P0 SYNCS.PHASECHK.TRANS64 P0, [R7+URZ+0x28840], R2 ;  /* 0x02884002070085a7 */ /* 0x000e64000800007f */
[----:B-1----:R-:W-:Y:S05]  /*17da0*/  @!P0 BRA `(.L_x_7950) ;  /* 0xfffffffc00f08947 */ /* 0x002fea000383ffff */
[----:B------:R-:W-:Y:S05]  /*17db0*/  BRA `(.L_x_8016) ;  /* 0xffffffb800b87947 */ /* 0x000fea000383ffff */
.L_x_7951:
        /* <DEDUP_REMOVED lines=8> */
.L_x_8018:
[----:B------:R-:W-:Y:S05]  /*17e40*/  BSYNC B0 ;  /* 0x0000000000007941 */ /* 0x000fea0003800000 */
.L_x_8017:
        /* <DEDUP_REMOVED lines=9> */
.L_x_8019:
[----:B------:R-:W-:Y:S02]  /*17ee0*/  IMAD.MOV.U32 R13, RZ, RZ, R0 ;  /* 0x000000ffff0d7224 */ /* 0x000fe400078e0000 */
[----:B------:R-:W-:Y:S02]  /*17ef0*/  IMAD.MOV.U32 R12, RZ, RZ, 0x1 ;  /* 0x00000001ff0c7424 */ /* 0x000fe400078e00ff */
[----:B------:R-:W-:-:S07]  /*17f00*/  IMAD.MOV.U32 R3, RZ, RZ, R14 ;  /* 0x000000ffff037224 */ /* 0x000fce00078e000e */
[----:B------:R-:W-:Y:S05]  /*17f10*/  WARPSYNC.COLLECTIVE R15, `(.L_x_8020) ;  /* 0x000000000f087348 */ /* 0x000fea0003c00000 */
[----:B------:R0:W1:Y:S02]  /*17f20*/  SHFL.IDX P6, R14, R13, R12, R11 ;  /* 0x0000000c0d0e7389 */ /* 0x00006400000c000b */
[----:B01----:R-:W-:Y:S01]  /*17f30*/  ENDCOLLECTIVE ;  /* 0x000000000000791b */ /* 0x003fe20003800000 */
.L_x_8020:
        /* <DEDUP_REMOVED lines=16> */
.L_x_8021:
[----:B------:R-:W-:Y:S02]  /*18040*/  @P1 IMAD R8, R5, 0x2, R22 ;  /* 0x0000000205081824 */ /* 0x000fe400078e0216 */
[----:B------:R-:W-:Y:S02]  /*18050*/  IMAD.MOV.U32 R13, RZ, RZ, R0 ;  /* 0x000000ffff0d7224 */ /* 0x000fe400078e0000 */
[----:B------:R-:W-:Y:S02]  /*18060*/  IMAD.MOV.U32 R12, RZ, RZ, 0x2 ;  /* 0x00000002ff0c7424 */ /* 0x000fe400078e00ff */
[----:B------:R-:W-:-:S07]  /*18070*/  IMAD.MOV.U32 R3, RZ, RZ, R14 ;  /* 0x000000ffff037224 */ /* 0x000fce00078e000e */
[----:B------:R-:W-:Y:S05]  /*18080*/  WARPSYNC.COLLECTIVE R15, `(.L_x_8022) ;  /* 0x000000000f087348 */ /* 0x000fea0003c00000 */
[----:B------:R0:W1:Y:S02]  /*18090*/  SHFL.IDX P6, R14, R13, R12, R11 ;  /* 0x0000000c0d0e7389 */ /* 0x00006400000c000b */
[----:B01----:R-:W-:Y:S01]  /*180a0*/  ENDCOLLECTIVE ;  /* 0x000000000000791b */ /* 0x003fe20003800000 */
.L_x_8022:
        /* <DEDUP_REMOVED lines=16> */
.L_x_8023:
[----:B------:R-:W-:Y:S02]  /*181b0*/  @P1 IMAD R8, R5, 0x2, R22 ;  /* 0x0000000205081824 */ /* 0x000fe400078e0216 */
[----:B------:R-:W-:Y:S02]  /*181c0*/  IMAD.MOV.U32 R13, RZ, RZ, R0 ;  /* 0x000000ffff0d7224 */ /* 0x000fe400078e0000 */
[----:B------:R-:W-:Y:S02]  /*181d0*/  IMAD.MOV.U32 R12, RZ, RZ, 0x3 ;  /* 0x00000003ff0c7424 */ /* 0x000fe400078e00ff */
[----:B------:R-:W-:-:S07]  /*181e0*/  IMAD.MOV.U32 R3, RZ, RZ, R14 ;  /* 0x000000ffff037224 */ /* 0x000fce00078e000e */
[----:B------:R-:W-:Y:S05]  /*181f0*/  WARPSYNC.COLLECTIVE R15, `(.L_x_8024) ;  /* 0x000000000f087348 */ /* 0x000fea0003c00000 */
[----:B------:R0:W1:Y:S02]  /*18200*/  SHFL.IDX P6, R14, R13, R12, R11 ;  /* 0x0000000c0d0e7389 */ /* 0x00006400000c000b */
[----:B01----:R-:W-:Y:S01]  /*18210*/  ENDCOLLECTIVE ;  /* 0x000000000000791b */ /* 0x003fe20003800000 */
.L_x_8024:
        /* <DEDUP_REMOVED lines=16> */
.L_x_8025:
[----:B------:R-:W-:Y:S02]  /*18320*/  @P1 IMAD R8, R5, 0x2, R22 ;  /* 0x0000000205081824 */ /* 0x000fe400078e0216 */
[----:B------:R-:W-:Y:S02]  /*18330*/  IMAD.MOV.U32 R13, RZ, RZ, R0 ;  /* 0x000000ffff0d7224 */ /* 0x000fe400078e0000 */
[----:B------:R-:W-:Y:S02]  /*18340*/  IMAD.MOV.U32 R12, RZ, RZ, 0x4 ;  /* 0x00000004ff0c7424 */ /* 0x000fe400078e00ff */
[----:B------:R-:W-:-:S07]  /*18350*/  IMAD.MOV.U32 R3, RZ, RZ, R14 ;  /* 0x000000ffff037224 */ /* 0x000fce00078e000e */
[----:B------:R-:W-:Y:S05]  /*18360*/  WARPSYNC.COLLECTIVE R15, `(.L_x_8026) ;  /* 0x000000000f087348 */ /* 0x000fea0003c00000 */
[----:B------:R0:W1:Y:S02]  /*18370*/  SHFL.IDX P6, R14, R13, R12, R11 ;  /* 0x0000000c0d0e7389 */ /* 0x00006400000c000b */
[----:B01----:R-:W-:Y:S01]  /*18380*/  ENDCOLLECTIVE ;  /* 0x000000000000791b */ /* 0x003fe20003800000 */
.L_x_8026:
        /* <DEDUP_REMOVED lines=16> */
.L_x_8027:
[----:B------:R-:W-:Y:S02]  /*18490*/  @P1 IMAD R8, R5, 0x2, R22 ;  /* 0x0000000205081824 */ /* 0x000fe400078e0216 */
[----:B------:R-:W-:Y:S02]  /*184a0*/  IMAD.MOV.U32 R13, RZ, RZ, R0 ;  /* 0x000000ffff0d7224 */ /* 0x000fe400078e0000 */
[----:B------:R-:W-:Y:S02]  /*184b0*/  IMAD.MOV.U32 R12, RZ, RZ, 0x5 ;  /* 0x00000005ff0c7424 */ /* 0x000fe400078e00ff */
[----:B------:R-:W-:-:S07]  /*184c0*/  IMAD.MOV.U32 R3, RZ, RZ, R14 ;  /* 0x000000ffff037224 */ /* 0x000fce00078e000e */
[----:B------:R-:W-:Y:S05]  /*184d0*/  WARPSYNC.COLLECTIVE R15, `(.L_x_8028) ;  /* 0x000000000f087348 */ /* 0x000fea0003c00000 */
[----:B------:R0:W1:Y:S02]  /*184e0*/  SHFL.IDX P6, R14, R13, R12, R11 ;  /* 0x0000000c0d0e7389 */ /* 0x00006400000c000b */
[----:B01----:R-:W-:Y:S01]  /*184f0*/  ENDCOLLECTIVE ;  /* 0x000000000000791b */ /* 0x003fe20003800000 */
.L_x_8028:
        /* <DEDUP_REMOVED lines=16> */
.L_x_8029:
[----:B------:R-:W-:Y:S02]  /*18600*/  @P1 IMAD R8, R5, 0x2, R22 ;  /* 0x0000000205081824 */ /* 0x000fe400078e0216 */
[----:B------:R-:W-:Y:S02]  /*18610*/  IMAD.MOV.U32 R13, RZ, RZ, R0 ;  /* 0x000000ffff0d7224 */ /* 0x000fe400078e0000 */
[----:B------:R-:W-:Y:S02]  /*18620*/  IMAD.MOV.U32 R12, RZ, RZ, 0x6 ;  /* 0x00000006ff0c7424 */ /* 0x000fe400078e00ff */
[----:B------:R-:W-:-:S07]  /*18630*/  IMAD.MOV.U32 R3, RZ, RZ, R14 ;  /* 0x000000ffff037224 */ /* 0x000fce00078e000e */
[----:B------:R-:W-:Y:S05]  /*18640*/  WARPSYNC.COLLECTIVE R15, `(.L_x_8030) ;  /* 0x000000000f087348 */ /* 0x000fea0003c00000 */
[----:B------:R0:W1:Y:S02]  /*18650*/  SHFL.IDX P6, R14, R13, R12, R11 ;  /* 0x0000000c0d0e7389 */ /* 0x00006400000c000b */
[----:B01----:R-:W-:Y:S01]  /*18660*/  ENDCOLLECTIVE ;  /* 0x000000000000791b */ /* 0x003fe20003800000 */
.L_x_8030:
        /* <DEDUP_REMOVED lines=16> */
.L_x_8031:
[----:B------:R-:W-:Y:S02]  /*18770*/  @P1 IMAD R8, R5, 0x2, R22 ;  /* 0x0000000205081824 */ /* 0x000fe400078e0216 */
[----:B------:R-:W-:Y:S02]  /*18780*/  IMAD.MOV.U32 R13, RZ, RZ, R0 ;  /* 0x000000ffff0d7224 */ /* 0x000fe400078e0000 */
[----:B------:R-:W-:Y:S02]  /*18790*/  IMAD.MOV.U32 R12, RZ, RZ, 0x7 ;  /* 0x00000007ff0c7424 */ /* 0x000fe400078e00ff */
[----:B------:R-:W-:-:S07]  /*187a0*/  IMAD.MOV.U32 R3, RZ, RZ, R14 ;  /* 0x000000ffff037224 */ /* 0x000fce00078e000e */
[----:B------:R-:W-:Y:S05]  /*187b0*/  WARPSYNC.COLLECTIVE R15, `(.L_x_8032) ;  /* 0x000000000f087348 */ /* 0x000fea0003c00000 */
[----:B------:R0:W1:Y:S02]  /*187c0*/  SHFL.IDX P6, R14, R13, R12, R11 ;  /* 0x0000000c0d0e7389 */ /* 0x00006400000c000b */
[----:B01----:R-:W-:Y:S01]  /*187d0*/  ENDCOLLECTIVE ;  /* 0x000000000000791b */ /* 0x003fe20003800000 */
.L_x_8032:
        /* <DEDUP_REMOVED lines=10> */
.L_x_8033:
[----:B------:R-:W-:Y:S01]  /*18880*/  @!PT LDS RZ, [RZ] ;  /* 0x00000000fffff984 */ /* 0x000fe20000000800 */
[----:B------:R-:W-:Y:S01]  /*18890*/  @!PT LDS RZ, [RZ] ;  /* 0x00000000fffff984 */ /* 0x000fe20000000800 */
[----:B------:R-:W-:Y:S01]  /*188a0*/  @!PT LDS RZ, [RZ] ;  /* 0x00000000fffff984 */ /* 0x000fe20000000800 */
[----:B------:R-:W-:Y:S04]  /*188b0*/  @P1 LDGSTS.E.BYPASS.LTC128B.128 [R8+0x1b400], desc[UR36][R2.64], !P3 ;  /* 0x1b40000002081fae */ /* 0x000fe8000d901d64 */
[----:B------:R0:W-:Y:S02]  /*188c0*/  @P1 LDGSTS.E.BYPASS.LTC128B.128 [R8+0x1f400], desc[UR36][R2.64+0x80], !P2 ;  /* 0x1f40008002081fae */ /* 0x0001e4000d101d64 */
[----:B0-----:R-:W-:Y:S01]  /*188d0*/  IMAD.MOV.U32 R2, RZ, RZ, R14 ;  /* 0x000000ffff027224 */ /* 0x001fe200078e000e */
[----:B------:R-:W-:Y:S06]  /*188e0*/  BRA `(.L_x_8034) ;  /* 0xffffffb400947947 */ /* 0x000fec000383ffff */
.L_x_7956:
        /* <DEDUP_REMOVED lines=9> */
.L_x_8035:
[C---:B------:R-:W-:Y:S01]  /*18980*/  VIADD R6, R27.reuse, 0x10 ;  /* 0x000000101b067836 */ /* 0x040fe20000000000 */
[----:B------:R-:W-:Y:S01]  /*18990*/  ISETP.GE.AND P2, PT, R27, R31, PT ;  /* 0x0000001f1b00720c */ /* 0x000fe20003f46270 */
[----:B------:R-:W-:Y:S02]  /*189a0*/  IMAD.MOV.U32 R13, RZ, RZ, R0 ;  /* 0x000000ffff0d7224 */ /* 0x000fe400078e0000 */
[----:B------:R-:W-:-:S10]  /*189b0*/  IMAD.MOV.U32 R2, RZ, RZ, R14 ;  /* 0x000000ffff027224 */ /* 0x000fd400078e000e */
[----:B------:R-:W-:Y:S05]  /*189c0*/  WARPSYNC.COLLECTIVE R15, `(.L_x_8036) ;  /* 0x000000000f087348 */ /* 0x000fea0003c00000 */
[----:B------:R0:W1:Y:S02]  /*189d0*/  SHFL.IDX P6, R14, R13, R12, R11 ;  /* 0x0000000c0d0e7389 */ /* 0x00006400000c000b */
[----:B01----:R-:W-:Y:S01]  /*189e0*/  ENDCOLLECTIVE ;  /* 0x000000000000791b */ /* 0x003fe20003800000 */
.L_x_8036:
        /* <DEDUP_REMOVED lines=8> */
.L_x_8037:
[----:B------:R-:W-:Y:S01]  /*18a70*/  @!PT LDS RZ, [RZ] ;  /* 0x00000000fffff984 */ /* 0x000fe20000000800 */
[----:B------:R-:W-:Y:S01]  /*18a80*/  @!PT LDS RZ, [RZ] ;  /* 0x00000000fffff984 */ /* 0x000fe20000000800 */
[----:B------:R-:W-:Y:S01]  /*18a90*/  @!PT LDS RZ, [RZ] ;  /* 0x00000000fffff984 */ /* 0x000fe20000000800 */
[----:B------:R-:W-:Y:S04]  /*18aa0*/  @!P2 LDGSTS.E.BYPASS.LTC128B.128 [R8+0x10400], desc[UR36][R2.64], !P0 ;  /* 0x104000000208afae */ /* 0x000fe8000c101d64 */
[----:B------:R0:W-:Y:S01]  /*18ab0*/  @!P2 LDGSTS.E.BYPASS.LTC128B.128 [R8+0x14400], desc[UR36][R2.64+0x80], !P1 ;  /* 0x144000800208afae */ /* 0x0001e2000c901d64 */
[----:B------:R-:W-:Y:S01]  /*18ac0*/  ISETP.GE.AND P2, PT, R6, R31, PT ;  /* 0x0000001f0600720c */ /* 0x000fe20003f46270 */
[----:B------:R-:W-:Y:S02]  /*18ad0*/  VIADD R6, R27, 0x20 ;  /* 0x000000201b067836 */ /* 0x000fe40000000000 */
[----:B------:R-:W-:Y:S02]  /*18ae0*/  IMAD.MOV.U32 R13, RZ, RZ, R0 ;  /* 0x000000ffff0d7224 */ /* 0x000fe400078e0000 */
[----:B0-----:R-:W-:-:S08]  /*18af0*/  IMAD.MOV.U32 R2, RZ, RZ, R14 ;  /* 0x000000ffff027224 */ /* 0x001fd000078e000e */
[----:B------:R-:W-:Y:S05]  /*18b00*/  WARPSYNC.COLLECTIVE R15, `(.L_x_8038) ;  /* 0x000000000f087348 */ /* 0x000fea0003c00000 */
[----:B------:R0:W1:Y:S02]  /*18b10*/  SHFL.IDX P6, R14, R13, R12, R11 ;  /* 0x0000000c0d0e7389 */ /* 0x00006400000c000b */
[----:B01----:R-:W-:Y:S01]  /*18b20*/  ENDCOLLECTIVE ;  /* 0x000000000000791b */ /* 0x003fe20003800000 */
.L_x_8038:
        /* <DEDUP_REMOVED lines=8> */
.L_x_8039:
[----:B------:R-:W-:-:S05]  /*18bb0*/  @!P2 IMAD.MOV.U32 R3, RZ, RZ, R5 ;  /* 0x000000ffff03a224 */ /* 0x000fca00078e0005 */
        /* <DEDUP_REMOVED lines=12> */
.L_x_8040:
        /* <DEDUP_REMOVED lines=8> */
.L_x_8041:
        /* <DEDUP_REMOVED lines=13> */
.L_x_8042:
        /* <DEDUP_REMOVED lines=8> */
.L_x_8043:
        /* <DEDUP_REMOVED lines=13> */
.L_x_8044:
        /* <DEDUP_REMOVED lines=8> */
.L_x_8045:
        /* <DEDUP_REMOVED lines=13> */
.L_x_8046:
        /* <DEDUP_REMOVED lines=8> */
.L_x_8047:
[----:B------:R-:W-:-:S05]  /*190f0*/  @!P2 IMAD.MOV.U32 R3, RZ, RZ, R5 ;  /* 0x000000ffff03a224 */ /* 0x000fca00078e0005 */
        /* <DEDUP_REMOVED lines=11> */
.L_x_8048:
        /* <DEDUP_REMOVED lines=8> */
.L_x_8049:
        /* <DEDUP_REMOVED lines=11> */
.L_x_8050:
[----:B------:R-:W-:Y:S05]  /*192e0*/  BRA `(.L_x_8051) ;  /* 0xffffffb400f47947 */ /* 0x000fea000383ffff */
.L_x_7961:
[----:B0-----:R0:W1:Y:S02]  /*192f0*/  SYNCS.PHASECHK.TRANS64.TRYWAIT P1, [R22+URZ+0x28820], R3 ;  /* 0x02882003160075a7 */ /* 0x001064000802017f */
[----:B-1----:R-:W-:Y:S05]  /*19300*/  @!P1 NANOSLEEP.SYNCS 0x989680 ;  /* 0x009896800000995d */ /* 0x002fea0003900000 */
[----:B------:R-:W1:Y:S02]  /*19310*/  @!P1 SYNCS.PHASECHK.TRANS64 P1, [R22+URZ+0x28820], R3 ;  /* 0x02882003160095a7 */ /* 0x000e64000802007f */
[----:B-1----:R-:W-:Y:S05]  /*19320*/  @!P1 BRA `(.L_x_7961) ;  /* 0xfffffffc00f09947 */ /* 0x002fea000383ffff */
[----:B------:R-:W-:Y:S05]  /*19330*/  BRA `(.L_x_8052) ;  /* 0xffffffb8006c7947 */ /* 0x000fea000383ffff */
.L_x_7966:
[----:B0-----:R0:W1:Y:S02]  /*19340*/  SYNCS.PHASECHK.TRANS64.TRYWAIT P0, [R6+URZ+0x28840], R3 ;  /* 0x02884003060075a7 */ /* 0x001064000800017f */
[----:B-1----:R-:W-:Y:S05]  /*19350*/  @!P0 NANOSLEEP.SYNCS 0x989680 ;  /* 0x009896800000895d */ /* 0x002fea0003900000 */
[----:B------:R-:W1:Y:S02]  /*19360*/  @!P0 SYNCS.PHASECHK.TRANS64 P0, [R6+URZ+0x28840], R3 ;  /* 0x02884003060085a7 */ /* 0x000e64000800007f */
[----:B-1----:R-:W-:Y:S05]  /*19370*/  @!P0 BRA `(.L_x_7966) ;  /* 0xfffffffc00f08947 */ /* 0x002fea000383ffff */
[----:B------:R-:W-:Y:S05]  /*19380*/  BRA `(.L_x_8053) ;  /* 0xffffffbc00307947 */ /* 0x000fea000383ffff */
.L_x_7967:
        /* <DEDUP_REMOVED lines=8> */
.L_x_8055:
[----:B------:R-:W-:Y:S05]  /*19410*/  BSYNC B1 ;  /* 0x0000000000017941 */ /* 0x000fea0003800000 */
.L_x_8054:
        /* <DEDUP_REMOVED lines=9> */
.L_x_8056:
[----:B------:R-:W-:Y:S02]  /*194b0*/  IMAD R8, R8, 0x2, R22 ;  /* 0x0000000208087824 */ /* 0x000fe400078e0216 */
[----:B------:R-:W-:Y:S02]  /*194c0*/  IMAD.MOV.U32 R13, RZ, RZ, R9 ;  /* 0x000000ffff0d7224 */ /* 0x000fe400078e0009 */
[----:B------:R-:W-:Y:S02]  /*194d0*/  IMAD.MOV.U32 R12, RZ, RZ, 0x1 ;  /* 0x00000001ff0c7424 */ /* 0x000fe400078e00ff */
[----:B------:R-:W-:-:S07]  /*194e0*/  IMAD.MOV.U32 R2, RZ, RZ, R14 ;  /* 0x000000ffff027224 */ /* 0x000fce00078e000e */
[----:B------:R-:W-:Y:S05]  /*194f0*/  WARPSYNC.COLLECTIVE R15, `(.L_x_8057) ;  /* 0x000000000f087348 */ /* 0x000fea0003c00000 */
[----:B------:R0:W1:Y:S02]  /*19500*/  SHFL.IDX P6, R14, R13, R12, R11 ;  /* 0x0000000c0d0e7389 */ /* 0x00006400000c000b */
[----:B01----:R-:W-:Y:S01]  /*19510*/  ENDCOLLECTIVE ;  /* 0x000000000000791b */ /* 0x003fe20003800000 */
.L_x_8057:
        /* <DEDUP_REMOVED lines=12> */
.L_x_8058:
[----:B------:R-:W-:Y:S02]  /*195e0*/  IMAD.MOV.U32 R13, RZ, RZ, R9 ;  /* 0x000000ffff0d7224 */ /* 0x000fe400078e0009 */
[----:B------:R-:W-:Y:S02]  /*195f0*/  IMAD.MOV.U32 R12, RZ, RZ, 0x2 ;  /* 0x00000002ff0c7424 */ /* 0x000fe400078e00ff */
[----:B------:R-:W-:-:S07]  /*19600*/  IMAD.MOV.U32 R2, RZ, RZ, R14 ;  /* 0x000000ffff027224 */ /* 0x000fce00078e000e */
[----:B------:R-:W-:Y:S05]  /*19610*/  WARPSYNC.COLLECTIVE R15, `(.L_x_8059) ;  /* 0x000000000f087348 */ /* 0x000fea0003c00000 */
[----:B------:R0:W1:Y:S02]  /*19620*/  SHFL.IDX P6, R14, R13, R12, R11 ;  /* 0x0000000c0d0e7389 */ /* 0x00006400000c000b */
[----:B01----:R-:W-:Y:S01]  /*19630*/  ENDCOLLECTIVE ;  /* 0x000000000000791b */ /* 0x003fe20003800000 */
.L_x_8059:
        /* <DEDUP_REMOVED lines=12> */
.L_x_8060:
[----:B------:R-:W-:Y:S02]  /*19700*/  IMAD.MOV.U32 R13, RZ, RZ, R9 ;  /* 0x000000ffff0d7224 */ /* 0x000fe400078e0009 */
[----:B------:R-:W-:Y:S02]  /*19710*/  IMAD.MOV.U32 R12, RZ, RZ, 0x3 ;  /* 0x00000003ff0c7424 */ /* 0x000fe400078e00ff */
[----:B------:R-:W-:-:S07]  /*19720*/  IMAD.MOV.U32 R2, RZ, RZ, R14 ;  /* 0x000000ffff027224 */ /* 0x000fce00078e000e */
[----:B------:R-:W-:Y:S05]  /*19730*/  WARPSYNC.COLLECTIVE R15, `(.L_x_8061) ;  /* 0x000000000f087348 */ /* 0x000fea0003c00000 */
[----:B------:R0:W1:Y:S02]  /*19740*/  SHFL.IDX P6, R14, R13, R12, R11 ;  /* 0x0000000c0d0e7389 */ /* 0x00006400000c000b */
[----:B01----:R-:W-:Y:S01]  /*19750*/  ENDCOLLECTIVE ;  /* 0x000000000000791b */ /* 0x003fe20003800000 */
.L_x_8061:
        /* <DEDUP_REMOVED lines=12> */
.L_x_8062:
[----:B------:R-:W-:Y:S02]  /*19820*/  IMAD.MOV.U32 R13, RZ, RZ, R9 ;  /* 0x000000ffff0d7224 */ /* 0x000fe400078e0009 */
[----:B------:R-:W-:Y:S02]  /*19830*/  IMAD.MOV.U32 R12, RZ, RZ, 0x4 ;  /* 0x00000004ff0c7424 */ /* 0x000fe400078e00ff */
[----:B------:R-:W-:-:S07]  /*19840*/  IMAD.MOV.U32 R2, RZ, RZ, R14 ;  /* 0x000000ffff027224 */ /* 0x000fce00078e000e */
[----:B------:R-:W-:Y:S05]  /*19850*/  WARPSYNC.COLLECTIVE R15, `(.L_x_8063) ;  /* 0x000000000f087348 */ /* 0x000fea0003c00000 */
[----:B------:R0:W1:Y:S02]  /*19860*/  SHFL.IDX P6, R14, R13, R12, R11 ;  /* 0x0000000c0d0e7389 */ /* 0x00006400000c000b */
[----:B01----:R-:W-:Y:S01]  /*19870*/  ENDCOLLECTIVE ;  /* 0x000000000000791b */ /* 0x003fe20003800000 */
.L_x_8063:
        /* <DEDUP_REMOVED lines=12> */
.L_x_8064:
[----:B------:R-:W-:Y:S02]  /*19940*/  IMAD.MOV.U32 R13, RZ, RZ, R9 ;  /* 0x000000ffff0d7224 */ /* 0x000fe400078e0009 */
[----:B------:R-:W-:Y:S02]  /*19950*/  IMAD.MOV.U32 R12, RZ, RZ, 0x5 ;  /* 0x00000005ff0c7424 */ /* 0x000fe400078e00ff */
[----:B------:R-:W-:-:S07]  /*19960*/  IMAD.MOV.U32 R2, RZ, RZ, R14 ;  /* 0x000000ffff027224 */ /* 0x000fce00078e000e */
[----:B------:R-:W-:Y:S05]  /*19970*/  WARPSYNC.COLLECTIVE R15, `(.L_x_8065) ;  /* 0x000000000f087348 */ /* 0x000fea0003c00000 */
[----:B------:R0:W1:Y:S02]  /*19980*/  SHFL.IDX P6, R14, R13, R12, R11 ;  /* 0x0000000c0d0e7389 */ /* 0x00006400000c000b */
[----:B01----:R-:W-:Y:S01]  /*19990*/  ENDCOLLECTIVE ;  /* 0x000000000000791b */ /* 0x003fe20003800000 */
.L_x_8065:
        /* <DEDUP_REMOVED lines=12> */
.L_x_8066:
[----:B------:R-:W-:Y:S02]  /*19a60*/  IMAD.MOV.U32 R13, RZ, RZ, R9 ;  /* 0x000000ffff0d7224 */ /* 0x000fe400078e0009 */
[----:B------:R-:W-:Y:S02]  /*19a70*/  IMAD.MOV.U32 R12, RZ, RZ, 0x6 ;  /* 0x00000006ff0c7424 */ /* 0x000fe400078e00ff */
[----:B------:R-:W-:-:S07]  /*19a80*/  IMAD.MOV.U32 R2, RZ, RZ, R14 ;  /* 0x000000ffff027224 */ /* 0x000fce00078e000e */
[----:B------:R-:W-:Y:S05]  /*19a90*/  WARPSYNC.COLLECTIVE R15, `(.L_x_8067) ;  /* 0x000000000f087348 */ /* 0x000fea0003c00000 */
[----:B------:R0:W1:Y:S02]  /*19aa0*/  SHFL.IDX P6, R14, R13, R12, R11 ;  /* 0x0000000c0d0e7389 */ /* 0x00006400000c000b */
[----:B01----:R-:W-:Y:S01]  /*19ab0*/  ENDCOLLECTIVE ;  /* 0x000000000000791b */ /* 0x003fe20003800000 */
.L_x_8067:
        /* <DEDUP_REMOVED lines=12> */
.L_x_8068:
[----:B------:R-:W-:Y:S02]  /*19b80*/  IMAD.MOV.U32 R13, RZ, RZ, R9 ;  /* 0x000000ffff0d7224 */ /* 0x000fe400078e0009 */
[----:B------:R-:W-:Y:S02]  /*19b90*/  IMAD.MOV.U32 R12, RZ, RZ, 0x7 ;  /* 0x00000007ff0c7424 */ /* 0x000fe400078e00ff */
[----:B------:R-:W-:-:S07]  /*19ba0*/  IMAD.MOV.U32 R2, RZ, RZ, R14 ;  /* 0x000000ffff027224 */ /* 0x000fce00078e000e */
[----:B------:R-:W-:Y:S05]  /*19bb0*/  WARPSYNC.COLLECTIVE R15, `(.L_x_8069) ;  /* 0x000000000f087348 */ /* 0x000fea0003c00000 */
[----:B------:R0:W1:Y:S02]  /*19bc0*/  SHFL.IDX P6, R14, R13, R12, R11 ;  /* 0x0000000c0d0e7389 */ /* 0x00006400000c000b */
[----:B01----:R-:W-:Y:S01]  /*19bd0*/  ENDCOLLECTIVE ;  /* 0x000000000000791b */ /* 0x003fe20003800000 */
.L_x_8069:
        /* <DEDUP_REMOVED lines=12> */
.L_x_8070:
[----:B------:R-:W-:Y:S01]  /*19ca0*/  IMAD.MOV.U32 R2, RZ, RZ, R14 ;  /* 0x000000ffff027224 */ /* 0x000fe200078e000e */
[----:B------:R-:W-:Y:S06]  /*19cb0*/  BRA `(.L_x_8071) ;  /* 0xffffffb400fc7947 */ /* 0x000fec000383ffff */
.L_x_7972:
[----:B-1----:R1:W3:Y:S02]  /*19cc0*/  SYNCS.PHASECHK.TRANS64.TRYWAIT P0, [R6+URZ+0x28860], R2 ;  /* 0x02886002060075a7 */ /* 0x0022e4000800017f */
[----:B---3--:R-:W-:Y:S05]  /*19cd0*/  @!P0 NANOSLEEP.SYNCS 0x989680 ;  /* 0x009896800000895d */ /* 0x008fea0003900000 */
[----:B------:R-:W3:Y:S02]  /*19ce0*/  @!P0 SYNCS.PHASECHK.TRANS64 P0, [R6+URZ+0x28860], R2 ;  /* 0x02886002060085a7 */ /* 0x000ee4000800007f */
[----:B---3--:R-:W-:Y:S05]  /*19cf0*/  @!P0 BRA `(.L_x_7972) ;  /* 0xfffffffc00f08947 */ /* 0x008fea000383ffff */
[----:B------:R-:W-:Y:S05]  /*19d00*/  BRA `(.L_x_8072) ;  /* 0xffffffb800587947 */ /* 0x000fea000383ffff */
.L_x_7973:
        /* <DEDUP_REMOVED lines=8> */
.L_x_8074:
[----:B------:R-:W-:Y:S05]  /*19d90*/  BSYNC B1 ;  /* 0x0000000000017941 */ /* 0x000fea0003800000 */
.L_x_8073:
        /* <DEDUP_REMOVED lines=9> */
.L_x_8075:
[----:B------:R-:W-:Y:S02]  /*19e30*/  IMAD.MOV.U32 R13, RZ, RZ, R18 ;  /* 0x000000ffff0d7224 */ /* 0x000fe400078e0012 */
[----:B------:R-:W-:Y:S02]  /*19e40*/  IMAD.MOV.U32 R12, RZ, RZ, 0x1 ;  /* 0x00000001ff0c7424 */ /* 0x000fe400078e00ff */
[----:B------:R-:W-:-:S07]  /*19e50*/  IMAD.MOV.U32 R2, RZ, RZ, R14 ;  /* 0x000000ffff027224 */ /* 0x000fce00078e000e */
[----:B------:R-:W-:Y:S05]  /*19e60*/  WARPSYNC.COLLECTIVE R15, `(.L_x_8076) ;  /* 0x000000000f087348 */ /* 0x000fea0003c00000 */
[----:B------:R0:W1:Y:S02]  /*19e70*/  SHFL.IDX P6, R14, R13, R12, R11 ;  /* 0x0000000c0d0e7389 */ /* 0x00006400000c000b */
[----:B01----:R-:W-:Y:S01]  /*19e80*/  ENDCOLLECTIVE ;  /* 0x000000000000791b */ /* 0x003fe20003800000 */
.L_x_8076:
        /* <DEDUP_REMOVED lines=14> */
.L_x_8077:
[----:B------:R-:W-:Y:S02]  /*19f70*/  IMAD.MOV.U32 R13, RZ, RZ, R18 ;  /* 0x000000ffff0d7224 */ /* 0x000fe400078e0012 */
[----:B------:R-:W-:Y:S02]  /*19f80*/  IMAD.MOV.U32 R12, RZ, RZ, 0x2 ;  /* 0x00000002ff0c7424 */ /* 0x000fe400078e00ff */
[----:B------:R-:W-:-:S07]  /*19f90*/  IMAD.MOV.U32 R2, RZ, RZ, R14 ;  /* 0x000000ffff027224 */ /* 0x000fce00078e000e */
[----:B------:R-:W-:Y:S05]  /*19fa0*/  WARPSYNC.COLLECTIVE R15, `(.L_x_8078) ;  /* 0x000000000f087348 */ /* 0x000fea0003c00000 */
[----:B------:R0:W1:Y:S02]  /*19fb0*/  SHFL.IDX P6, R14, R13, R12, R11 ;  /* 0x0000000c0d0e7389 */ /* 0x00006400000c000b */
[----:B01----:R-:W-:Y:S01]  /*19fc0*/  ENDCOLLECTIVE ;  /* 0x000000000000791b */ /* 0x003fe20003800000 */
.L_x_8078:
        /* <DEDUP_REMOVED lines=14> */
.L_x_8079:
[----:B------:R-:W-:Y:S02]  /*1a0b0*/  IMAD.MOV.U32 R13, RZ, RZ, R18 ;  /* 0x000000ffff0d7224 */ /* 0x000fe400078e0012 */
[----:B------:R-:W-:Y:S02]  /*1a0c0*/  IMAD.MOV.U32 R12, RZ, RZ, 0x3 ;  /* 0x00000003ff0c7424 */ /* 0x000fe400078e00ff */
[----:B------:R-:W-:-:S07]  /*1a0d0*/  IMAD.MOV.U32 R2, RZ, RZ, R14 ;  /* 0x000000ffff027224 */ /* 0x000fce00078e000e */
[----:B------:R-:W-:Y:S05]  /*1a0e0*/  WARPSYNC.COLLECTIVE R15, `(.L_x_8080) ;  /* 0x000000000f087348 */ /* 0x000fea0003c00000 */
[----:B------:R0:W1:Y:S02]  /*1a0f0*/  SHFL.IDX P6, R14, R13, R12, R11 ;  /* 0x0000000c0d0e7389 */ /* 0x00006400000c000b */
[----:B01----:R-:W-:Y:S01]  /*1a100*/  ENDCOLLECTIVE ;  /* 0x000000000000791b */ /* 0x003fe20003800000 */
.L_x_8080:
        /* <DEDUP_REMOVED lines=14> */
.L_x_8081:
[----:B------:R-:W-:Y:S02]  /*1a1f0*/  IMAD.MOV.U32 R13, RZ, RZ, R18 ;  /* 0x000000ffff0d7224 */ /* 0x000fe400078e0012 */
[----:B------:R-:W-:Y:S02]  /*1a200*/  IMAD.MOV.U32 R12, RZ, RZ, 0x4 ;  /* 0x00000004ff0c7424 */ /* 0x000fe400078e00ff */
[----:B------:R-:W-:-:S07]  /*1a210*/  IMAD.MOV.U32 R2, RZ, RZ, R14 ;  /* 0x000000ffff027224 */ /* 0x000fce00078e000e */
[----:B------:R-:W-:Y:S05]  /*1a220*/  WARPSYNC.COLLECTIVE R15, `(.L_x_8082) ;  /* 0x000000000f087348 */ /* 0x000fea0003c00000 */
[----:B------:R0:W1:Y:S02]  /*1a230*/  SHFL.IDX P6, R14, R13, R12, R11 ;  /* 0x0000000c0d0e7389 */ /* 0x00006400000c000b */
[----:B01----:R-:W-:Y:S01]  /*1a240*/  ENDCOLLECTIVE ;  /* 0x000000000000791b */ /* 0x003fe20003800000 */
.L_x_8082:
        /* <DEDUP_REMOVED lines=14> */
.L_x_8083:
[----:B------:R-:W-:Y:S02]  /*1a330*/  IMAD.MOV.U32 R13, RZ, RZ, R18 ;  /* 0x000000ffff0d7224 */ /* 0x000fe400078e0012 */
[----:B------:R-:W-:Y:S02]  /*1a340*/  IMAD.MOV.U32 R12, RZ, RZ, 0x5 ;  /* 0x00000005ff0c7424 */ /* 0x000fe400078e00ff */
[----:B------:R-:W-:-:S07]  /*1a350*/  IMAD.MOV.U32 R2, RZ, RZ, R14 ;  /* 0x000000ffff027224 */ /* 0x000fce00078e000e */
[----:B------:R-:W-:Y:S05]  /*1a360*/  WARPSYNC.COLLECTIVE R15, `(.L_x_8084) ;  /* 0x000000000f087348 */ /* 0x000fea0003c00000 */
[----:B------:R0:W1:Y:S02]  /*1a370*/  SHFL.IDX P6, R14, R13, R12, R11 ;  /* 0x0000000c0d0e7389 */ /* 0x00006400000c000b */
[----:B01----:R-:W-:Y:S01]  /*1a380*/  ENDCOLLECTIVE ;  /* 0x000000000000791b */ /* 0x003fe20003800000 */
.L_x_8084:
        /* <DEDUP_REMOVED lines=14> */
.L_x_8085:
[----:B------:R-:W-:Y:S02]  /*1a470*/  IMAD.MOV.U32 R13, RZ, RZ, R18 ;  /* 0x000000ffff0d7224 */ /* 0x000fe400078e0012 */
[----:B------:R-:W-:Y:S02]  /*1a480*/  IMAD.MOV.U32 R12, RZ, RZ, 0x6 ;  /* 0x00000006ff0c7424 */ /* 0x000fe400078e00ff */
[----:B------:R-:W-:-:S07]  /*1a490*/  IMAD.MOV.U32 R2, RZ, RZ, R14 ;  /* 0x000000ffff027224 */ /* 0x000fce00078e000e */
[----:B------:R-:W-:Y:S05]  /*1a4a0*/  WARPSYNC.COLLECTIVE R15, `(.L_x_8086) ;  /* 0x000000000f087348 */ /* 0x000fea0003c00000 */
[----:B------:R0:W1:Y:S02]  /*1a4b0*/  SHFL.IDX P6, R14, R13, R12, R11 ;  /* 0x0000000c0d0e7389 */ /* 0x00006400000c000b */
[----:B01----:R-:W-:Y:S01]  /*1a4c0*/  ENDCOLLECTIVE ;  /* 0x000000000000791b */ /* 0x003fe20003800000 */
.L_x_8086:
        /* <DEDUP_REMOVED lines=14> */
.L_x_8087:
[----:B------:R-:W-:Y:S02]  /*1a5b0*/  IMAD.MOV.U32 R13, RZ, RZ, R18 ;  /* 0x000000ffff0d7224 */ /* 0x000fe400078e0012 */
[----:B------:R-:W-:Y:S02]  /*1a5c0*/  IMAD.MOV.U32 R12, RZ, RZ, 0x7 ;  /* 0x00000007ff0c7424 */ /* 0x000fe400078e00ff */
[----:B------:R-:W-:-:S07]  /*1a5d0*/  IMAD.MOV.U32 R2, RZ, RZ, R14 ;  /* 0x000000ffff027224 */ /* 0x000fce00078e000e */
[----:B------:R-:W-:Y:S05]  /*1a5e0*/  WARPSYNC.COLLECTIVE R15, `(.L_x_8088) ;  /* 0x000000000f087348 */ /* 0x000fea0003c00000 */
[----:B------:R0:W1:Y:S02]  /*1a5f0*/  SHFL.IDX P6, R14, R13, R12, R11 ;  /* 0x0000000c0d0e7389 */ /* 0x00006400000c000b */
[----:B01----:R-:W-:Y:S01]  /*1a600*/  ENDCOLLECTIVE ;  /* 0x000000000000791b */ /* 0x003fe20003800000 */
.L_x_8088:
        /* <DEDUP_REMOVED lines=13> */
.L_x_8089:
[----:B------:R-:W-:Y:S01]  /*1a6e0*/  @!PT LDS RZ, [RZ] ;  /* 0x00000000fffff984 */ /* 0x000fe20000000800 */
[----:B------:R-:W-:Y:S01]  /*1a6f0*/  @!PT LDS RZ, [RZ] ;  /* 0x00000000fffff984 */ /* 0x000fe20000000800 */
[----:B------:R-:W-:Y:S01]  /*1a700*/  @!PT LDS RZ, [RZ] ;  /* 0x00000000fffff984 */ /* 0x000fe20000000800 */
[----:B------:R0:W-:Y:S01]  /*1a710*/  LDGSTS.E.BYPASS.LTC128B.128 [R7+0x7400], desc[UR36][R2.64+0x80], !P0 ;  /* 0x0740008002077fae */ /* 0x0001e2000c101d64 */
[----:B------:R-:W-:Y:S05]  /*1a720*/  BRA `(.L_x_8090) ;  /* 0xffffffb000dc7947 */ /* 0x000fea000383ffff */
.L_x_7981:
[----:B0-----:R0:W1:Y:S02]  /*1a730*/  SYNCS.PHASECHK.TRANS64.TRYWAIT P0, [R0+URZ+0x28860], R3 ;  /* 0x02886003000075a7 */ /* 0x001064000800017f */
[----:B-1----:R-:W-:Y:S05]  /*1a740*/  @!P0 NANOSLEEP.SYNCS 0x989680 ;  /* 0x009896800000895d */ /* 0x002fea0003900000 */
[----:B------:R-:W1:Y:S02]  /*1a750*/  @!P0 SYNCS.PHASECHK.TRANS64 P0, [R0+URZ+0x28860], R3 ;  /* 0x02886003000085a7 */ /* 0x000e64000800007f */
[----:B-1----:R-:W-:Y:S05]  /*1a760*/  @!P0 BRA `(.L_x_7981) ;  /* 0xfffffffc00f08947 */ /* 0x002fea000383ffff */
[----:B------:R-:W-:Y:S05]  /*1a770*/  BRA `(.L_x_8091) ;  /* 0xffffffb400e87947 */ /* 0x000fea000383ffff */
.L_x_7982:
        /* <DEDUP_REMOVED lines=8> */
.L_x_8093:
[----:B------:R-:W-:Y:S05]  /*1a800*/  BSYNC B0 ;  /* 0x0000000000007941 */ /* 0x000fea0003800000 */
.L_x_8092:
        /* <DEDUP_REMOVED lines=9> */
.L_x_8094:
        /* <DEDUP_REMOVED lines=12> */
.L_x_8095:
        /* <DEDUP_REMOVED lines=13> */
.L_x_8096:
[----:B------:R-:W-:Y:S02]  /*1aa30*/  IMAD.MOV.U32 R13, RZ, RZ, R18 ;  /* 0x000000ffff0d7224 */ /* 0x000fe400078e0012 */
[----:B------:R-:W-:Y:S02]  /*1aa40*/  IMAD.MOV.U32 R12, RZ, RZ, 0x2 ;  /* 0x00000002ff0c7424 */ /* 0x000fe400078e00ff */
[----:B------:R-:W-:-:S07]  /*1aa50*/  IMAD.MOV.U32 R10, RZ, RZ, R14 ;  /* 0x000000ffff0a7224 */ /* 0x000fce00078e000e */
[----:B------:R-:W-:Y:S05]  /*1aa60*/  WARPSYNC.COLLECTIVE R15, `(.L_x_8097) ;  /* 0x000000000f087348 */ /* 0x000fea0003c00000 */
[----:B------:R0:W1:Y:S02]  /*1aa70*/  SHFL.IDX P6, R14, R13, R12, R11 ;  /* 0x0000000c0d0e7389 */ /* 0x00006400000c000b */
[----:B01----:R-:W-:Y:S01]  /*1aa80*/  ENDCOLLECTIVE ;  /* 0x000000000000791b */ /* 0x003fe20003800000 */
.L_x_8097:
        /* <DEDUP_REMOVED lines=14> */
.L_x_8098:
[----:B------:R-:W-:Y:S02]  /*1ab70*/  IMAD.MOV.U32 R13, RZ, RZ, R18 ;  /* 0x000000ffff0d7224 */ /* 0x000fe400078e0012 */
[----:B------:R-:W-:Y:S01]  /*1ab80*/  IMAD.MOV.U32 R12, RZ, RZ, 0x3 ;  /* 0x00000003ff0c7424 */ /* 0x000fe200078e00ff */
[----:B------:R-:W-:-:S13]  /*1ab90*/  IADD3 R2, P2, R14, R5, RZ ;  /* 0x000000050e027210 */ /* 0x000fda0007f5e0ff */
[----:B------:R-:W-:Y:S05]  /*1aba0*/  WARPSYNC.COLLECTIVE R15, `(.L_x_8099) ;  /* 0x000000000f087348 */ /* 0x000fea0003c00000 */
[----:B------:R0:W1:Y:S02]  /*1abb0*/  SHFL.IDX P6, R14, R13, R12, R11 ;  /* 0x0000000c0d0e7389 */ /* 0x00006400000c000b */
[----:B01----:R-:W-:Y:S01]  /*1abc0*/  ENDCOLLECTIVE ;  /* 0x000000000000791b */ /* 0x003fe20003800000 */
.L_x_8099:
        /* <DEDUP_REMOVED lines=13> */
.L_x_8100:
[----:B------:R-:W-:Y:S02]  /*1aca0*/  IMAD.MOV.U32 R13, RZ, RZ, R18 ;  /* 0x000000ffff0d7224 */ /* 0x000fe400078e0012 */
[----:B------:R-:W-:Y:S01]  /*1acb0*/  IMAD.MOV.U32 R12, RZ, RZ, 0x4 ;  /* 0x00000004ff0c7424 */ /* 0x000fe200078e00ff */
[----:B------:R-:W-:-:S13]  /*1acc0*/  IADD3 R2, P2, R14, R5, RZ ;  /* 0x000000050e027210 */ /* 0x000fda0007f5e0ff */
[----:B------:R-:W-:Y:S05]  /*1acd0*/  WARPSYNC.COLLECTIVE R15, `(.L_x_8101) ;  /* 0x000000000f087348 */ /* 0x000fea0003c00000 */
[----:B------:R0:W1:Y:S02]  /*1ace0*/  SHFL.IDX P6, R14, R13, R12, R11 ;  /* 0x0000000c0d0e7389 */ /* 0x00006400000c000b */
[----:B01----:R-:W-:Y:S01]  /*1acf0*/  ENDCOLLECTIVE ;  /* 0x000000000000791b */ /* 0x003fe20003800000 */
.L_x_8101:
        /* <DEDUP_REMOVED lines=13> */
.L_x_8102:
[----:B------:R-:W-:Y:S02]  /*1add0*/  IMAD.MOV.U32 R13, RZ, RZ, R18 ;  /* 0x000000ffff0d7224 */ /* 0x000fe400078e0012 */
[----:B------:R-:W-:Y:S02]  /*1ade0*/  IMAD.MOV.U32 R12, RZ, RZ, 0x5 ;  /* 0x00000005ff0c7424 */ /* 0x000fe400078e00ff */
[----:B------:R-:W-:-:S07]  /*1adf0*/  IMAD.MOV.U32 R10, RZ, RZ, R14 ;  /* 0x000000ffff0a7224 */ /* 0x000fce00078e000e */
[----:B------:R-:W-:Y:S05]  /*1ae00*/  WARPSYNC.COLLECTIVE R15, `(.L_x_8103) ;  /* 0x000000000f087348 */ /* 0x000fea0003c00000 */
[----:B------:R0:W1:Y:S02]  /*1ae10*/  SHFL.IDX P6, R14, R13, R12, R11 ;  /* 0x0000000c0d0e7389 */ /* 0x00006400000c000b */
[----:B01----:R-:W-:Y:S01]  /*1ae20*/  ENDCOLLECTIVE ;  /* 0x000000000000791b */ /* 0x003fe20003800000 */
.L_x_8103:
        /* <DEDUP_REMOVED lines=14> */
.L_x_8104:
[----:B------:R-:W-:Y:S02]  /*1af10*/  IMAD.MOV.U32 R13, RZ, RZ, R18 ;  /* 0x000000ffff0d7224 */ /* 0x000fe400078e0012 */
[----:B------:R-:W-:Y:S01]  /*1af20*/  IMAD.MOV.U32 R12, RZ, RZ, 0x6 ;  /* 0x00000006ff0c7424 */ /* 0x000fe200078e00ff */
[----:B------:R-:W-:-:S13]  /*1af30*/  IADD3 R2, P2, R14, R5, RZ ;  /* 0x000000050e027210 */ /* 0x000fda0007f5e0ff */
[----:B------:R-:W-:Y:S05]  /*1af40*/  WARPSYNC.COLLECTIVE R15, `(.L_x_8105) ;  /* 0x000000000f087348 */ /* 0x000fea0003c00000 */
[----:B------:R0:W1:Y:S02]  /*1af50*/  SHFL.IDX P6, R14, R13, R12, R11 ;  /* 0x0000000c0d0e7389 */ /* 0x00006400000c000b */
[----:B01----:R-:W-:Y:S01]  /*1af60*/  ENDCOLLECTIVE ;  /* 0x000000000000791b */ /* 0x003fe20003800000 */
.L_x_8105:
        /* <DEDUP_REMOVED lines=13> */
.L_x_8106:
[----:B------:R-:W-:Y:S02]  /*1b040*/  IMAD.MOV.U32 R13, RZ, RZ, R18 ;  /* 0x000000ffff0d7224 */ /* 0x000fe400078e0012 */
[----:B------:R-:W-:Y:S02]  /*1b050*/  IMAD.MOV.U32 R12, RZ, RZ, 0x7 ;  /* 0x00000007ff0c7424 */ /* 0x000fe400078e00ff */
[----:B------:R-:W-:-:S07]  /*1b060*/  IMAD.MOV.U32 R10, RZ, RZ, R14 ;  /* 0x000000ffff0a7224 */ /* 0x000fce00078e000e */
[----:B------:R-:W-:Y:S05]  /*1b070*/  WARPSYNC.COLLECTIVE R15, `(.L_x_8107) ;  /* 0x000000000f087348 */ /* 0x000fea0003c00000 */
[----:B------:R0:W1:Y:S02]  /*1b080*/  SHFL.IDX P6, R14, R13, R12, R11 ;  /* 0x0000000c0d0e7389 */ /* 0x00006400000c000b */
[----:B01----:R-:W-:Y:S01]  /*1b090*/  ENDCOLLECTIVE ;  /* 0x000000000000791b */ /* 0x003fe20003800000 */
.L_x_8107:
        /* <DEDUP_REMOVED lines=12> */
.L_x_8108:
[----:B------:R-:W-:Y:S05]  /*1b160*/  BRA `(.L_x_8109) ;  /* 0xffffffb000887947 */ /* 0x000fea000383ffff */
.L_x_7987:
        /* <DEDUP_REMOVED lines=8> */
.L_x_8111:
[----:B------:R-:W-:Y:S05]  /*1b1f0*/  BSYNC B0 ;  /* 0x0000000000007941 */ /* 0x000fea0003800000 */
.L_x_8110:
        /* <DEDUP_REMOVED lines=9> */
.L_x_8112:
        /* <DEDUP_REMOVED lines=23> */
.L_x_8113:
[----:B------:R-:W-:Y:S01]  /*1b400*/  IMAD.MOV.U32 R12, RZ, RZ, 0x2 ;  /* 0x00000002ff0c7424 */ /* 0x000fe200078e00ff */
[----:B------:R-:W-:-:S05]  /*1b410*/  SEL R6, R14, RZ, P1 ;  /* 0x000000ff0e067207 */ /* 0x000fca0000800000 */
[----:B------:R-:W-:-:S04]  /*1b420*/  IMAD.IADD R6, R13, 0x1, R6 ;  /* 0x000000010d067824 */ /* 0x000fc800078e0206 */
[----:B------:R-:W-:-:S07]  /*1b430*/  IMAD.MOV.U32 R13, RZ, RZ, R6 ;  /* 0x000000ffff0d7224 */ /* 0x000fce00078e0006 */
[----:B------:R-:W-:Y:S05]  /*1b440*/  WARPSYNC.COLLECTIVE R15, `(.L_x_8114) ;  /* 0x000000000f087348 */ /* 0x000fea0003c00000 */
[----:B------:R0:W1:Y:S02]  /*1b450*/  SHFL.UP P6, R14, R13, R12, R11 ;  /* 0x0400000c0d0e7389 */ /* 0x00006400000c000b */
[----:B01----:R-:W-:Y:S01]  /*1b460*/  ENDCOLLECTIVE ;  /* 0x000000000000791b */ /* 0x003fe20003800000 */
.L_x_8114:
        /* <DEDUP_REMOVED lines=8> */
.L_x_8115:
[----:B------:R-:W-:Y:S01]  /*1b4f0*/  IMAD.MOV.U32 R12, RZ, RZ, 0x8 ;  /* 0x00000008ff0c7424 */ /* 0x000fe200078e00ff */
[----:B------:R-:W-:-:S05]  /*1b500*/  SEL R3, R14, RZ, P3 ;  /* 0x000000ff0e037207 */ /* 0x000fca0001800000 */
[----:B------:R-:W-:-:S04]  /*1b510*/  IMAD.IADD R3, R2, 0x1, R3 ;  /* 0x0000000102037824 */ /* 0x000fc800078e0203 */
[----:B------:R-:W-:-:S07]  /*1b520*/  IMAD.MOV.U32 R13, RZ, RZ, R3 ;  /* 0x000000ffff0d7224 */ /* 0x000fce00078e0003 */
[----:B------:R-:W-:Y:S05]  /*1b530*/  WARPSYNC.COLLECTIVE R15, `(.L_x_8116) ;  /* 0x000000000f087348 */ /* 0x000fea0003c00000 */
[----:B------:R0:W1:Y:S02]  /*1b540*/  SHFL.UP P6, R14, R13, R12, R11 ;  /* 0x0400000c0d0e7389 */ /* 0x00006400000c000b */
[----:B01----:R-:W-:Y:S01]  /*1b550*/  ENDCOLLECTIVE ;  /* 0x000000000000791b */ /* 0x003fe20003800000 */
.L_x_8116:
[----:B------:R-:W-:Y:S01]  /*1b560*/  IMAD.MOV.U32 R12, RZ, RZ, 0x10 ;  /* 0x00000010ff0c7424 */ /* 0x000fe200078e00ff */
[----:B------:R-:W-:-:S05]  /*1b570*/  SEL R4, R14, RZ, P4 ;  /* 0x000000ff0e047207 */ /* 0x000fca0002000000 */
[----:B------:R-:W-:-:S04]  /*1b580*/  IMAD.IADD R4, R3, 0x1, R4 ;  /* 0x0000000103047824 */ /* 0x000fc800078e0204 */
[----:B------:R-:W-:-:S07]  /*1b590*/  IMAD.MOV.U32 R13, RZ, RZ, R4 ;  /* 0x000000ffff0d7224 */ /* 0x000fce00078e0004 */
[----:B------:R-:W-:Y:S05]  /*1b5a0*/  WARPSYNC.COLLECTIVE R15, `(.L_x_8117) ;  /* 0x000000000f087348 */ /* 0x000fea0003c00000 */
[----:B------:R0:W1:Y:S02]  /*1b5b0*/  SHFL.UP P6, R14, R13, R12, R11 ;  /* 0x0400000c0d0e7389 */ /* 0x00006400000c000b */
[----:B01----:R-:W-:Y:S01]  /*1b5c0*/  ENDCOLLECTIVE ;  /* 0x000000000000791b */ /* 0x003fe20003800000 */
.L_x_8117:
        /* <DEDUP_REMOVED lines=8> */
.L_x_8118:
[----:B------:R-:W-:Y:S05]  /*1b650*/  BRA `(.L_x_8119) ;  /* 0xffffffb000947947 */ /* 0x000fea000383ffff */
.L_x_7990:
[----:B------:R-:W-:Y:S01]  /*1b660*/  BSSY B0, `(.L_x_8120) ;  /* 0x0000007000007945 */ /* 0x000fe20003800000 */
[----:B------:R-:W-:Y:S02]  /*1b670*/  IMAD.MOV.U32 R12, RZ, RZ, 0x1 ;  /* 0x00000001ff0c7424 */ /* 0x000fe400078e00ff */
[----:B------:R-:W-:Y:S02]  /*1b680*/  IMAD.MOV.U32 R11, RZ, RZ, RZ ;  /* 0x000000ffff0b7224 */ /* 0x000fe400078e00ff */
[----:B------:R-:W-:-:S07]  /*1b690*/  IMAD.MOV.U32 R15, RZ, RZ, -0x1 ;  /* 0xffffffffff0f7424 */ /* 0x000fce00078e00ff */
[----:B------:R-:W-:Y:S05]  /*1b6a0*/  WARPSYNC.COLLECTIVE R15, `(.L_x_8121) ;  /* 0x000000000f087348 */ /* 0x000fea0003c00000 */
[----:B------:R0:W1:Y:S02]  /*1b6b0*/  SHFL.UP P6, R14, R13, R12, R11 ;  /* 0x0400000c0d0e7389 */ /* 0x00006400000c000b */
[----:B01----:R-:W-:Y:S01]  /*1b6c0*/  ENDCOLLECTIVE ;  /* 0x000000000000791b */ /* 0x003fe20003800000 */
.L_x_8121:
[----:B------:R-:W-:Y:S05]  /*1b6d0*/  BSYNC B0 ;  /* 0x0000000000007941 */ /* 0x000fea0003800000 */
.L_x_8120:
        /* <DEDUP_REMOVED lines=8> */
.L_x_8122:
[----:B------:R-:W-:Y:S01]  /*1b760*/  IMAD.MOV.U32 R12, RZ, RZ, 0x4 ;  /* 0x00000004ff0c7424 */ /* 0x000fe200078e00ff */
[----:B------:R-:W-:-:S05]  /*1b770*/  SEL R2, R14, RZ, P2 ;  /* 0x000000ff0e027207 */ /* 0x000fca0001000000 */
[----:B------:R-:W-:-:S04]  /*1b780*/  IMAD.IADD R2, R13, 0x1, R2 ;  /* 0x000000010d027824 */ /* 0x000fc800078e0202 */
[----:B------:R-:W-:-:S07]  /*1b790*/  IMAD.MOV.U32 R13, RZ, RZ, R2 ;  /* 0x000000ffff0d7224 */ /* 0x000fce00078e0002 */
[----:B------:R-:W-:Y:S05]  /*1b7a0*/  WARPSYNC.COLLECTIVE R15, `(.L_x_8123) ;  /* 0x000000000f087348 */ /* 0x000fea0003c00000 */
[----:B------:R0:W1:Y:S02]  /*1b7b0*/  SHFL.UP P6, R14, R13, R12, R11 ;  /* 0x0400000c0d0e7389 */ /* 0x00006400000c000b */
[----:B01----:R-:W-:Y:S01]  /*1b7c0*/  ENDCOLLECTIVE ;  /* 0x000000000000791b */ /* 0x003fe20003800000 */
.L_x_8123:
[----:B------:R-:W-:Y:S01]  /*1b7d0*/  IMAD.MOV.U32 R12, RZ, RZ, 0x8 ;  /* 0x00000008ff0c7424 */ /* 0x000fe200078e00ff */
[----:B------:R-:W-:-:S05]  /*1b7e0*/  SEL R3, R14, RZ, P3 ;  /* 0x000000ff0e037207 */ /* 0x000fca0001800000 */
[----:B------:R-:W-:-:S04]  /*1b7f0*/  IMAD.IADD R3, R2, 0x1, R3 ;  /* 0x0000000102037824 */ /* 0x000fc800078e0203 */
[----:B------:R-:W-:-:S07]  /*1b800*/  IMAD.MOV.U32 R13, RZ, RZ, R3 ;  /* 0x000000ffff0d7224 */ /* 0x000fce00078e0003 */
[----:B------:R-:W-:Y:S05]  /*1b810*/  WARPSYNC.COLLECTIVE R15, `(.L_x_8124) ;  /* 0x000000000f087348 */ /* 0x000fea0003c00000 */
[----:B------:R0:W1:Y:S02]  /*1b820*/  SHFL.UP P6, R14, R13, R12, R11 ;  /* 0x0400000c0d0e7389 */ /* 0x00006400000c000b */
[----:B01----:R-:W-:Y:S01]  /*1b830*/  ENDCOLLECTIVE ;  /* 0x000000000000791b */ /* 0x003fe20003800000 */
.L_x_8124:
[----:B------:R-:W-:Y:S01]  /*1b840*/  IMAD.MOV.U32 R12, RZ, RZ, 0x10 ;  /* 0x00000010ff0c7424 */ /* 0x000fe200078e00ff */
[----:B------:R-:W-:-:S05]  /*1b850*/  SEL R4, R14, RZ, P4 ;  /* 0x000000ff0e047207 */ /* 0x000fca0002000000 */
[----:B------:R-:W-:-:S04]  /*1b860*/  IMAD.IADD R4, R3, 0x1, R4 ;  /* 0x0000000103047824 */ /* 0x000fc800078e0204 */
[----:B------:R-:W-:-:S07]  /*1b870*/  IMAD.MOV.U32 R13, RZ, RZ, R4 ;  /* 0x000000ffff0d7224 */ /* 0x000fce00078e0004 */
[----:B------:R-:W-:Y:S05]  /*1b880*/  WARPSYNC.COLLECTIVE R15, `(.L_x_8125) ;  /* 0x000000000f087348 */ /* 0x000fea0003c00000 */
[----:B------:R0:W1:Y:S02]  /*1b890*/  SHFL.UP P6, R14, R13, R12, R11 ;  /* 0x0400000c0d0e7389 */ /* 0x00006400000c000b */
[----:B01----:R-:W-:Y:S01]  /*1b8a0*/  ENDCOLLECTIVE ;  /* 0x000000000000791b */ /* 0x003fe20003800000 */
.L_x_8125:
        /* <DEDUP_REMOVED lines=8> */
.L_x_8126:
[----:B------:R-:W-:Y:S05]  /*1b930*/  BRA `(.L_x_8127) ;  /* 0xffffffb000807947 */ /* 0x000fea000383ffff */
.L_x_7992:
[----:B------:R-:W-:Y:S01]  /*1b940*/  BSSY B0, `(.L_x_8128) ;  /* 0x0000006000007945 */ /* 0x000fe20003800000 */
[----:B------:R-:W-:Y:S01]  /*1b950*/  PLOP3.LUT P6, PT, P6, PT, PT, 0x8, 0x0 ;  /* 0x000000000000781c */ /* 0x000fe200037ce170 */
[----:B------:R-:W-:-:S12]  /*1b960*/  IMAD.MOV.U32 R15, RZ, RZ, -0x1 ;  /* 0xffffffffff0f7424 */ /* 0x000fd800078e00ff */
[----:B0-----:R-:W-:Y:S05]  /*1b970*/  WARPSYNC.COLLECTIVE R15, `(.L_x_8129) ;  /* 0x000000000f087348 */ /* 0x001fea0003c00000 */
[----:B------:R-:W-:Y:S01]  /*1b980*/  VOTE.ANY R14, PT, P6 ;  /* 0x00000000000e7806 */ /* 0x000fe200030e0100 */
[----:B0-----:R-:W-:Y:S06]  /*1b990*/  ENDCOLLECTIVE ;  /* 0x000000000000791b */ /* 0x001fec0003800000 */
.L_x_8129:
[----:B------:R-:W-:Y:S05]  /*1b9a0*/  BSYNC B0 ;  /* 0x0000000000007941 */ /* 0x000fea0003800000 */
.L_x_8128:
        /* <DEDUP_REMOVED lines=8> */
.L_x_8130:
[----:B------:R-:W-:Y:S02]  /*1ba30*/  IMAD.IADD R19, R12, 0x1, R19 ;  /* 0x000000010c137824 */ /* 0x000fe400078e0213 */
[----:B------:R-:W-:Y:S02]  /*1ba40*/  IMAD.MOV.U32 R13, RZ, RZ, R8 ;  /* 0x000000ffff0d7224 */ /* 0x000fe400078e0008 */
[----:B------:R-:W-:-:S07]  /*1ba50*/  IMAD.MOV.U32 R17, RZ, RZ, R14 ;  /* 0x000000ffff117224 */ /* 0x000fce00078e000e */
[----:B------:R-:W-:Y:S05]  /*1ba60*/  WARPSYNC.COLLECTIVE R15, `(.L_x_8131) ;  /* 0x000000000f087348 */ /* 0x000fea0003c00000 */
[----:B------:R0:W1:Y:S02]  /*1ba70*/  SHFL.IDX P6, R14, R13, R12, R11 ;  /* 0x0000000c0d0e7389 */ /* 0x00006400000c000b */
[----:B01----:R-:W-:Y:S01]  /*1ba80*/  ENDCOLLECTIVE ;  /* 0x000000000000791b */ /* 0x003fe20003800000 */
.L_x_8131:
[----:B------:R-:W-:Y:S01]  /*1ba90*/  IMAD.MOV.U32 R8, RZ, RZ, R14 ;  /* 0x000000ffff087224 */ /* 0x000fe200078e000e */
[----:B------:R-:W-:Y:S06]  /*1baa0*/  BRA `(.L_x_8132) ;  /* 0xffffffb000647947 */ /* 0x000fec000383ffff */
.L_x_7994:
[----:B------:R-:W-:Y:S01]  /*1bab0*/  BSSY B0, `(.L_x_8133) ;  /* 0x0000007000007945 */ /* 0x000fe20003800000 */
[----:B------:R-:W-:Y:S02]  /*1bac0*/  IMAD.MOV.U32 R13, RZ, RZ, R2 ;  /* 0x000000ffff0d7224 */ /* 0x000fe400078e0002 */
[----:B------:R-:W-:Y:S02]  /*1bad0*/  IMAD.MOV.U32 R11, RZ, RZ, 0x1f ;  /* 0x0000001fff0b7424 */ /* 0x000fe400078e00ff */
[----:B------:R-:W-:-:S07]  /*1bae0*/  IMAD.MOV.U32 R15, RZ, RZ, -0x1 ;  /* 0xffffffffff0f7424 */ /* 0x000fce00078e00ff */
[----:B0-23--:R-:W-:Y:S05]  /*1baf0*/  WARPSYNC.COLLECTIVE R15, `(.L_x_8134) ;  /* 0x000000000f087348 */ /* 0x00dfea0003c00000 */
[----:B------:R1:W4:Y:S02]  /*1bb00*/  SHFL.IDX P6, R14, R13, R12, R11 ;  /* 0x0000000c0d0e7389 */ /* 0x00032400000c000b */
[----:B01234-:R-:W-:Y:S01]  /*1bb10*/  ENDCOLLECTIVE ;  /* 0x000000000000791b */ /* 0x01ffe20003800000 */
.L_x_8134:
[----:B------:R-:W-:Y:S05]  /*1bb20*/  BSYNC B0 ;  /* 0x0000000000007941 */ /* 0x000fea0003800000 */
.L_x_8133:
[----:B------:R-:W-:Y:S01]  /*1bb30*/  IMAD.MOV.U32 R6, RZ, RZ, R14 ;  /* 0x000000ffff067224 */ /* 0x000fe200078e000e */
[----:B------:R-:W-:Y:S06]  /*1bb40*/  BRA `(.L_x_7993) ;  /* 0xffffffb000547947 */ /* 0x000fec000383ffff */
.L_x_8000:
[----:B-1----:R1:W3:Y:S02]  /*1bb50*/  SYNCS.PHASECHK.TRANS64.TRYWAIT P0, [R4+URZ+0x28820], R0 ;  /* 0x02882000040075a7 */ /* 0x0022e4000800017f */
[----:B---3--:R-:W-:Y:S05]  /*1bb60*/  @!P0 NANOSLEEP.SYNCS 0x989680 ;  /* 0x009896800000895d */ /* 0x008fea0003900000 */
[----:B------:R-:W3:Y:S02]  /*1bb70*/  @!P0 SYNCS.PHASECHK.TRANS64 P0, [R4+URZ+0x28820], R0 ;  /* 0x02882000040085a7 */ /* 0x000ee4000800007f */
[----:B---3--:R-:W-:Y:S05]  /*1bb80*/  @!P0 BRA `(.L_x_8000) ;  /* 0xfffffffc00f08947 */ /* 0x008fea000383ffff */
[----:B------:R-:W-:Y:S05]  /*1bb90*/  BRA `(.L_x_8135) ;  /* 0xffffffb800ac7947 */ /* 0x000fea000383ffff */
.L_x_8001:
        /* <DEDUP_REMOVED lines=11> */
.L_x_8137:
[----:B------:R-:W-:Y:S05]  /*1bc50*/  BSYNC B0 ;  /* 0x0000000000007941 */ /* 0x000fea0003800000 */
.L_x_8136:
[----:B------:R-:W-:Y:S05]  /*1bc60*/  BRA `(.L_x_8138) ;  /* 0xffffffb800947947 */ /* 0x000fea000383ffff */
.L_x_8004:
[----:B------:R-:W-:Y:S01]  /*1bc70*/  BSSY B1, `(.L_x_8139) ;  /* 0x0000006000017945 */ /* 0x000fe20003800000 */
[----:B------:R-:W-:-:S07]  /*1bc80*/  IMAD.MOV.U32 R15, RZ, RZ, -0x1 ;  /* 0xffffffffff0f7424 */ /* 0x000fce00078e00ff */
[----:B012---:R-:W-:Y:S05]  /*1bc90*/  WARPSYNC.COLLECTIVE R15, `(.L_x_8140) ;  /* 0x000000000f0c7348 */ /* 0x007fea0003c00000 */
[----:B------:R-:W-:Y:S02]  /*1bca0*/  ELECT P6, UR62, PT ;  /* 0x00000000003e782f */ /* 0x000fe400038c0000 */
[----:B------:R-:W-:Y:S01]  /*1bcb0*/  MOV R14, UR62 ;  /* 0x0000003e000e7c02 */ /* 0x000fe20008000f00 */
[----:B012---:R-:W-:Y:S10]  /*1bcc0*/  ENDCOLLECTIVE ;  /* 0x000000000000791b */ /* 0x007ff40003800000 */
.L_x_8140:
[----:B------:R-:W-:Y:S05]  /*1bcd0*/  BSYNC B1 ;  /* 0x0000000000017941 */ /* 0x000fea0003800000 */
.L_x_8139:
[----:B------:R-:W-:Y:S05]  /*1bce0*/  BRA `(.L_x_8141) ;  /* 0xffffffb8008c7947 */ /* 0x000fea000383ffff */
.L_x_8006:
[----:B-1----:R1:W3:Y:S02]  /*1bcf0*/  SYNCS.PHASECHK.TRANS64.TRYWAIT P1, [R5+URZ+0x28840], R0 ;  /* 0x02884000050075a7 */ /* 0x0022e4000802017f */
[----:B---3--:R-:W-:Y:S05]  /*1bd00*/  @!P1 NANOSLEEP.SYNCS 0x989680 ;  /* 0x009896800000995d */ /* 0x008fea0003900000 */
[----:B------:R-:W3:Y:S02]  /*1bd10*/  @!P1 SYNCS.PHASECHK.TRANS64 P1, [R5+URZ+0x28840], R0 ;  /* 0x02884000050095a7 */ /* 0x000ee4000802007f */
[----:B---3--:R-:W-:Y:S05]  /*1bd20*/  @!P1 BRA `(.L_x_8006) ;  /* 0xfffffffc00f09947 */ /* 0x008fea000383ffff */
[----:B------:R-:W-:Y:S05]  /*1bd30*/  BRA `(.L_x_8142) ;  /* 0xffffffb800b47947 */ /* 0x000fea000383ffff */
.L_x_8008:
[----:B---3--:R3:W4:Y:S02]  /*1bd40*/  SYNCS.PHASECHK.TRANS64.TRYWAIT P1, [R25+URZ+0x28840], R2 ;  /* 0x02884002190075a7 */ /* 0x008724000802017f */
[----:B----4-:R-:W-:Y:S05]  /*1bd50*/  @!P1 NANOSLEEP.SYNCS 0x989680 ;  /* 0x009896800000995d */ /* 0x010fea0003900000 */
[----:B------:R-:W4:Y:S02]  /*1bd60*/  @!P1 SYNCS.PHASECHK.TRANS64 P1, [R25+URZ+0x28840], R2 ;  /* 0x02884002190095a7 */ /* 0x000f24000802007f */
[----:B----4-:R-:W-:Y:S05]  /*1bd70*/  @!P1 BRA `(.L_x_8008) ;  /* 0xfffffffc00f09947 */ /* 0x010fea000383ffff */
[----:B------:R-:W-:Y:S05]  /*1bd80*/  BRA `(.L_x_8143) ;  /* 0xffffffb800c07947 */ /* 0x000fea000383ffff */
.L_x_8010:
[----:B----4-:R4:W0:Y:S02]  /*1bd90*/  SYNCS.PHASECHK.TRANS64.TRYWAIT P1, [R5+URZ+0x28860], R0 ;  /* 0x02886000050075a7 */ /* 0x010824000802017f */
[----:B0-----:R-:W-:Y:S05]  /*1bda0*/  @!P1 NANOSLEEP.SYNCS 0x989680 ;  /* 0x009896800000995d */ /* 0x001fea0003900000 */
[----:B------:R-:W0:Y:S02]  /*1bdb0*/  @!P1 SYNCS.PHASECHK.TRANS64 P1, [R5+URZ+0x28860], R0 ;  /* 0x02886000050095a7 */ /* 0x000e24000802007f */
[----:B0-----:R-:W-:Y:S05]  /*1bdc0*/  @!P1 BRA `(.L_x_8010) ;  /* 0xfffffffc00f09947 */ /* 0x001fea000383ffff */
[----:B------:R-:W-:Y:S05]  /*1bdd0*/  BRA `(.L_x_8144) ;  /* 0xffffffb800bc7947 */ /* 0x000fea000383ffff */
.L_x_8145:
        /* <DEDUP_REMOVED lines=10> */
.L_x_15991:


//--------------------- .text._ZN7cutlass13device_kernelIN5flash11enable_sm90INS1_16FlashAttnFwdSm90INS1_25CollectiveMainloopFwdSm90ILi2EN4cute5tupleIJNS5_1CILi1EEES8_S8_EEENS6_IJNS7_ILi128EEESA_SA_EEELi128ENS_6half_tEfNS_4arch4Sm90ELb0ELb1ELb0ELb1ELb1ELb1ELb0ELb1ELb1ELb1ELb1ELb0EEENS1_21CollectiveEpilogueFwdISB_S9_SC_SE_Li256ELb1ELb1ELb1ELb0EEENS1_36VarlenDynamicPersistentTileSchedulerILi128ELi128ELi256ELi128ELb1ELb1ELb1ELb1ELb0ELb1EEEEEEEEEvNT_6ParamsE --------------------------
	.section	.text._ZN7cutlass13device_kernelIN5flash11enable_sm90INS1_16FlashAttnFwdSm90INS1_25CollectiveMainloopFwdSm90ILi2EN4cute5tupleIJNS5_1CILi1EEES8_S8_EEENS6_IJNS7_ILi128EEESA_SA_EEELi128ENS_6half_tEfNS_4arch4Sm90ELb0ELb1ELb0ELb1ELb1ELb1ELb0ELb1ELb1ELb1ELb1ELb0EEENS1_21CollectiveEpilogueFwdISB_S9_SC_SE_Li256ELb1ELb1ELb1ELb0EEENS1_36VarlenDynamicPersistentTileSchedulerILi128ELi128ELi256ELi128ELb1ELb1ELb1ELb1ELb0ELb1EEEEEEEEEvNT_6ParamsE,"ax",@progbits
	.align	128
.text._ZN7cutlass13device_kernelIN5flash11enable_sm90INS1_16FlashAttnFwdSm90INS1_25CollectiveMainloopFwdSm90ILi2EN4cute5tupleIJNS5_1CILi1EEES8_S8_EEENS6_IJNS7_ILi128EEESA_SA_EEELi128ENS_6half_tEfNS_4arch4Sm90ELb0ELb1ELb0ELb1ELb1ELb1ELb0ELb1ELb1ELb1ELb1ELb0EEENS1_21CollectiveEpilogueFwdISB_S9_SC_SE_Li256ELb1ELb1ELb1ELb0EEENS1_36VarlenDynamicPersistentTileSchedulerILi128ELi128ELi256ELi128ELb1ELb1ELb1ELb1ELb0ELb1EEEEEEEEEvNT_6ParamsE:
        .type           _ZN7cutlass13device_kernelIN5flash11enable_sm90INS1_16FlashAttnFwdSm90INS1_25CollectiveMainloopFwdSm90ILi2EN4cute5tupleIJNS5_1CILi1EEES8_S8_EEENS6_IJNS7_ILi128EEESA_SA_EEELi128ENS_6half_tEfNS_4arch4Sm90ELb0ELb1ELb0ELb1ELb1ELb1ELb0ELb1ELb1ELb1ELb1ELb0EEENS1_21CollectiveEpilogueFwdISB_S9_SC_SE_Li256ELb1ELb1ELb1ELb0EEENS1_36VarlenDynamicPersistentTileSchedulerILi128ELi128ELi256ELi128ELb1ELb1ELb1ELb1ELb0ELb1EEEEEEEEEvNT_6ParamsE,@function
        .size           _ZN7cutlass13device_kernelIN5flash11enable_sm90INS1_16FlashAttnFwdSm90INS1_25CollectiveMainloopFwdSm90ILi2EN4cute5tupleIJNS5_1CILi1EEES8_S8_EEENS6_IJNS7_ILi128EEESA_SA_EEELi128ENS_6half_tEfNS_4arch4Sm90ELb0ELb1ELb0ELb1ELb1ELb1ELb0ELb1ELb1ELb1ELb1ELb0EEENS1_21CollectiveEpilogueFwdISB_S9_SC_SE_Li256ELb1ELb1ELb1ELb0EEENS1_36VarlenDynamicPersistentTileSchedulerILi128ELi128ELi256ELi128ELb1ELb1ELb1ELb1ELb0ELb1EEEEEEEEEvNT_6ParamsE,(.L_x_15992 - _ZN7cutlass13device_kernelIN5flash11enable_sm90INS1_16FlashAttnFwdSm90INS1_25CollectiveMainloopFwdSm90ILi2EN4cute5tupleIJNS5_1CILi1EEES8_S8_EEENS6_IJNS7_ILi128EEESA_SA_EEELi128ENS_6half_tEfNS_4arch4Sm90ELb0ELb1ELb0ELb1ELb1ELb1ELb0ELb1ELb1ELb1ELb1ELb0EEENS1_21CollectiveEpilogueFwdISB_S9_SC_SE_Li256ELb1ELb1ELb1ELb0EEENS1_36VarlenDynamicPersistentTileSchedulerILi128ELi128ELi256ELi128ELb1ELb1ELb1ELb1ELb0ELb1EEEEEEEEEvNT_6ParamsE)
        .other          _ZN7cutlass13device_kernelIN5flash11enable_sm90INS1_16FlashAttnFwdSm90INS1_25CollectiveMainloopFwdSm90ILi2EN4cute5tupleIJNS5_1CILi1EEES8_S8_EEENS6_IJNS7_ILi128EEESA_SA_EEELi128ENS_6half_tEfNS_4arch4Sm90ELb0ELb1ELb0ELb1ELb1ELb1ELb0ELb1ELb1ELb1ELb1ELb0EEENS1_21CollectiveEpilogueFwdISB_S9_SC_SE_Li256ELb1ELb1ELb1ELb0EEENS1_36VarlenDynamicPersistentTileSchedulerILi128ELi128ELi256ELi128ELb1ELb1ELb1ELb1ELb0ELb1EEEEEEEEEvNT_6ParamsE,@"STO_CUDA_ENTRY STV_DEFAULT"
_ZN7cutlass13device_kernelIN5flash11enable_sm90INS1_16FlashAttnFwdSm90INS1_25CollectiveMainloopFwdSm90ILi2EN4cute5tupleIJNS5_1CILi1EEES8_S8_EEENS6_IJNS7_ILi128EEESA_SA_EEELi128ENS_6half_tEfNS_4arch4Sm90ELb0ELb1ELb0ELb1ELb1ELb1ELb0ELb1ELb1ELb1ELb1ELb0EEENS1_21CollectiveEpilogueFwdISB_S9_SC_SE_Li256ELb1ELb1ELb1ELb0EEENS1_36VarlenDynamicPersistentTileSchedulerILi128ELi128ELi256ELi128ELb1ELb1ELb1ELb1ELb0ELb1EEEEEEEEEvNT_6ParamsE:
        /* <DEDUP_REMOVED lines=18> */
.L_x_8147:
[----:B------:R-:W-:Y:S05]  /*0120*/  BSYNC B0 ;  /* 0x0000000000007941 */ /* 0x000fea0003800000 */
.L_x_8146:
        /* <DEDUP_REMOVED lines=41> */
.L_x_8148:
        /* <DEDUP_REMOVED lines=22> */
.L_x_8149:
        /* <DEDUP_REMOVED lines=18> */
.L_x_8150:
        /* <DEDUP_REMOVED lines=22> */
.L_x_8151:
        /* <DEDUP_REMOVED lines=22> */
.L_x_8152:
        /* <DEDUP_REMOVED lines=8> */
.L_x_8155:
        /* <DEDUP_REMOVED lines=19> */
[----:B------:R-:W-:Y:S01]  /*0ab0*/  ULOP3.LUT UR39, UR36, 0x1, URZ, 0xfc, !UPT ;  /* 0x0000000124277892 */ /* 0x000fe2000f8efc3f */
[----:B------:R-:W-:Y:S01]  /*0ac0*/  VIADD R214, R18, 0x10400 ;  /* 0x0001040012d67836 */ /* 0x000fe20000000000 */
[----:B------:R-:W-:Y:S01]  /*0ad0*/  UMOV UR37, URZ ;  /* 0x0000003f00257c82 */ /* 0x000fe20008000000 */
[----:B------:R-:W-:Y:S01]  /*0ae0*/  IMAD.MOV.U32 R19, RZ, RZ, RZ ;  /* 0x000000ffff137224 */ /* 0x000fe200078e00ff */
[----:B------:R-:W-:Y:S01]  /*0af0*/  SHF.R.S32.HI R3, RZ, 0x1f, R0 ;  /* 0x0000001fff037819 */ /* 0x000fe20000011400 */
[----:B------:R-:W-:Y:S02]  /*0b00*/  IMAD.MOV.U32 R199, RZ, RZ, RZ ;  /* 0x000000ffffc77224 */ /* 0x000fe400078e00ff */
[----:B------:R-:W-:Y:S01]  /*0b10*/  IMAD.MOV.U32 R187, RZ, RZ, RZ ;  /* 0x000000ffffbb7224 */ /* 0x000fe200078e00ff */
[CC--:B------:R-:W-:Y:S01]  /*0b20*/  LEA.HI R2, R3.reuse, R0.reuse, RZ, 0x7 ;  /* 0x0000000003027211 */ /* 0x0c0fe200078f38ff */
[----:B------:R-:W-:Y:S01]  /*0b30*/  IMAD.MOV.U32 R184, RZ, RZ, RZ ;  /* 0x000000ffffb87224 */ /* 0x000fe200078e00ff */
[----:B------:R-:W-:-:S02]  /*0b40*/  LEA.HI R4, R3, R0, RZ, 0x4 ;  /* 0x0000000003047211 */ /* 0x000fc400078f20ff */
[----:B------:R-:W-:Y:S02]  /*0b50*/  LOP3.LUT R5, R2, 0xffffff80, RZ, 0xc0, !PT ;  /* 0xffffff8002057812 */ /* 0x000fe400078ec0ff */
[----:B------:R-:W-:Y:S02]  /*0b60*/  SHF.R.S32.HI R7, RZ, 0x4, R4 ;  /* 0x00000004ff077819 */ /* 0x000fe40000011404 */
[----:B------:R-:W-:Y:S01]  /*0b70*/  SHF.R.S32.HI R13, RZ, 0x7, R2 ;  /* 0x00000007ff0d7819 */ /* 0x000fe20000011402 */
[----:B------:R-:W-:Y:S01]  /*0b80*/  IMAD.IADD R14, R0, 0x1, -R5 ;  /* 0x00000001000e7824 */ /* 0x000fe200078e0a05 */
[CC--:B------:R-:W-:Y:S02]  /*0b90*/  LEA.HI R5, R3.reuse, R0.reuse, RZ, 0x5 ;  /* 0x0000000003057211 */ /* 0x0c0fe400078f28ff */
[----:B------:R-:W-:Y:S02]  /*0ba0*/  LEA.HI R188, R3, R0, RZ, 0x3 ;  /* 0x0000000003bc7211 */ /* 0x000fe400078f18ff */
[----:B------:R-:W-:Y:S01]  /*0bb0*/  SHF.R.S32.HI R8, RZ, 0x1f, R14 ;  /* 0x0000001fff087819 */ /* 0x000fe2000001140e */
[----:B------:R-:W-:Y:S01]  /*0bc0*/  IMAD.SHL.U32 R6, R5, 0x20, RZ ;  /* 0x0000002005067824 */ /* 0x000fe200078e00ff */
[----:B------:R-:W-:Y:S01]  /*0bd0*/  LOP3.LUT R5, R4, 0x3fffff0, RZ, 0xc0, !PT ;  /* 0x03fffff004057812 */ /* 0x000fe200078ec0ff */
[----:B------:R-:W-:Y:S01]  /*0be0*/  STL [R1+0xc], R14 ;  /* 0x00000c0e01007387 */ /* 0x000fe20000100800 */
[----:B------:R-:W-:-:S02]  /*0bf0*/  LEA.HI R10, R8, R14, RZ, 0x2 ;  /* 0x0000000e080a7211 */ /* 0x000fc400078f10ff */
[----:B------:R-:W-:Y:S01]  /*0c00*/  LOP3.LUT R6, R6, 0xfffffc00, RZ, 0xc0, !PT ;  /* 0xfffffc0006067812 */ /* 0x000fe200078ec0ff */
[----:B------:R-:W-:Y:S01]  /*0c10*/  IMAD.IADD R5, R0, 0x1, -R5 ;  /* 0x0000000100057824 */ /* 0x000fe200078e0a05 */
[--C-:B------:R-:W-:Y:S01]  /*0c20*/  SHF.R.S32.HI R11, RZ, 0x2, R10.reuse ;  /* 0x00000002ff0b7819 */ /* 0x100fe2000001140a */
[----:B------:R0:W-:Y:S01]  /*0c30*/  STL [R1+0x34], R13 ;  /* 0x0000340d01007387 */ /* 0x0001e20000100800 */
[----:B------:R-:W-:Y:S01]  /*0c40*/  SHF.R.S32.HI R12, RZ, 0x1f, R10 ;  /* 0x0000001fff0c7819 */ /* 0x000fe2000001140a */
[----:B------:R-:W-:Y:S01]  /*0c50*/  IMAD R9, R5, 0x40, R6 ;  /* 0x0000004005097824 */ /* 0x000fe200078e0206 */
[----:B------:R-:W-:Y:S02]  /*0c60*/  LEA.HI R5, R3, R0, RZ, 0x2 ;  /* 0x0000000003057211 */ /* 0x000fe400078f10ff */
[----:B------:R-:W-:Y:S02]  /*0c70*/  LEA.HI R4, R4, R7, RZ, 0x1 ;  /* 0x0000000704047211 */ /* 0x000fe400078f08ff */
[----:B------:R-:W-:-:S02]  /*0c80*/  LOP3.LUT R5, R5, 0xfffffffc, RZ, 0xc0, !PT ;  /* 0xfffffffc05057812 */ /* 0x000fc400078ec0ff */
[----:B------:R-:W-:Y:S02]  /*0c90*/  LEA.HI R12, R12, R11, RZ, 0x3 ;  /* 0x0000000b0c0c7211 */ /* 0x000fe400078f18ff */
[----:B------:R-:W-:Y:S02]  /*0ca0*/  LOP3.LUT R4, R4, 0x1ffffffe, RZ, 0xc0, !PT ;  /* 0x1ffffffe04047812 */ /* 0x000fe400078ec0ff */
[----:B------:R-:W-:Y:S02]  /*0cb0*/  IADD3 R6, R0, -R5, RZ ;  /* 0x8000000500067210 */ /* 0x000fe40007ffe0ff */
[----:B------:R-:W-:Y:S01]  /*0cc0*/  LEA.HI R2, R2, R13, RZ, 0x1 ;  /* 0x0000000d02027211 */ /* 0x000fe200078f08ff */
[----:B------:R-:W-:Y:S01]  /*0cd0*/  IMAD.IADD R4, R7, 0x1, -R4 ;  /* 0x0000000107047824 */ /* 0x000fe200078e0a04 */
[----:B------:R-:W-:Y:S02]  /*0ce0*/  LOP3.LUT R12, R12, 0xfffffff8, RZ, 0xc0, !PT ;  /* 0xfffffff80c0c7812 */ /* 0x000fe400078ec0ff */
[----:B------:R-:W-:-:S02]  /*0cf0*/  LEA.HI R8, R8, R14, RZ, 0x5 ;  /* 0x0000000e08087211 */ /* 0x000fc400078f28ff */
[----:B------:R-:W-:Y:S01]  /*0d00*/  LOP3.LUT R5, R188, 0xfffffff8, RZ, 0xc0, !PT ;  /* 0xfffffff8bc057812 */ /* 0x000fe200078ec0ff */
[----:B------:R-:W-:Y:S01]  /*0d10*/  IMAD.IADD R11, R11, 0x1, -R12 ;  /* 0x000000010b0b7824 */ /* 0x000fe200078e0a0c */
[----:B------:R-:W-:Y:S02]  /*0d20*/  SHF.R.S32.HI R188, RZ, 0x3, R188 ;  /* 0x00000003ffbc7819 */ /* 0x000fe400000114bc */
[----:B------:R-:W-:Y:S01]  /*0d30*/  LOP3.LUT R2, R2, 0x3fffffe, RZ, 0xc0, !PT ;  /* 0x03fffffe02027812 */ /* 0x000fe200078ec0ff */
[----:B------:R-:W-:Y:S01]  /*0d40*/  IMAD.IADD R220, R0, 0x1, -R5 ;  /* 0x0000000100dc7824 */ /* 0x000fe200078e0a05 */
[----:B------:R-:W-:Y:S01]  /*0d50*/  SHF.R.S32.HI R8, RZ, 0x5, R8 ;  /* 0x00000005ff087819 */ /* 0x000fe20000011408 */
[----:B------:R-:W-:Y:S01]  /*0d60*/  VIADD R15, R188, 0x20 ;  /* 0x00000020bc0f7836 */ /* 0x000fe20000000000 */
[----:B------:R-:W-:Y:S01]  /*0d70*/  LEA.HI R3, R3, R0, RZ, 0x6 ;  /* 0x0000000003037211 */ /* 0x000fe200078f30ff */
[----:B------:R-:W-:Y:S01]  /*0d80*/  IMAD R0, R4, 0x8, R9 ;  /* 0x0000000804007824 */ /* 0x000fe200078e0209 */
[----:B------:R-:W-:Y:S01]  /*0d90*/  LEA.HI R7, R6, R6, RZ, 0x1 ;  /* 0x0000000606077211 */ /* 0x000fe200078f08ff */
[----:B------:R-:W-:Y:S01]  /*0da0*/  IMAD.IADD R2, R13, 0x1, -R2 ;  /* 0x000000010d027824 */ /* 0x000fe200078e0a02 */
[----:B------:R-:W-:Y:S01]  /*0db0*/  SHF.L.U32 R3, R3, 0x3, RZ ;  /* 0x0000000303037819 */ /* 0x000fe200000006ff */
[----:B------:R-:W-:Y:S01]  /*0dc0*/  IMAD R11, R8, 0x10, R11 ;  /* 0x00000010080b7824 */ /* 0x000fe200078e020b */
[----:B------:R1:W-:Y:S01]  /*0dd0*/  STL [R1+0x3c], R0 ;  /* 0x00003c0001007387 */ /* 0x0003e20000100800 */
[C---:B0-----:R-:W-:Y:S01]  /*0de0*/  VIADD R13, R188.reuse, 0x40 ;  /* 0x00000040bc0d7836 */ /* 0x041fe20000000000 */
[----:B------:R-:W-:Y:S01]  /*0df0*/  LOP3.LUT R213, R3, 0xfffffe00, RZ, 0xc0, !PT ;  /* 0xfffffe0003d57812 */ /* 0x000fe200078ec0ff */
[----:B------:R-:W-:Y:S01]  /*0e00*/  VIADD R12, R188, 0x60 ;  /* 0x00000060bc0c7836 */ /* 0x000fe20000000000 */
[----:B------:R-:W-:Y:S01]  /*0e10*/  LOP3.LUT R7, R7, 0x1ffffffe, RZ, 0xc0, !PT ;  /* 0x1ffffffe07077812 */ /* 0x000fe200078ec0ff */
[----:B------:R-:W-:Y:S01]  /*0e20*/  IMAD R8, R2, 0x40, R11 ;  /* 0x0000004002087824 */ /* 0x000fe200078e020b */
[----:B------:R-:W-:Y:S01]  /*0e30*/  SHF.R.S32.HI R2, RZ, 0x1f, R13 ;  /* 0x0000001fff027819 */ /* 0x000fe2000001140d */
[----:B------:R-:W-:Y:S01]  /*0e40*/  IMAD.SHL.U32 R209, R188, 0x40, RZ ;  /* 0x00000040bcd17824 */ /* 0x000fe200078e00ff */
[----:B------:R-:W-:Y:S01]  /*0e50*/  SHF.R.S32.HI R5, RZ, 0x1f, R12 ;  /* 0x0000001fff057819 */ /* 0x000fe2000001140c */
[----:B------:R-:W-:Y:S01]  /*0e60*/  IMAD.SHL.U32 R205, R15, 0x40, RZ ;  /* 0x000000400fcd7824 */ /* 0x000fe200078e00ff */
[----:B-1----:R-:W-:Y:S01]  /*0e70*/  SHF.R.S32.HI R0, RZ, 0x1f, R15 ;  /* 0x0000001fff007819 */ /* 0x002fe2000001140f */
[----:B------:R-:W-:Y:S01]  /*0e80*/  IMAD.SHL.U32 R16, R220, 0x8, RZ ;  /* 0x00000008dc107824 */ /* 0x000fe200078e00ff */
[----:B------:R-:W-:Y:S01]  /*0e90*/  LEA.HI R4, R2, R13, RZ, 0x3 ;  /* 0x0000000d02047211 */ /* 0x000fe200078f18ff */
[----:B------:R-:W-:Y:S01]  /*0ea0*/  IMAD.SHL.U32 R204, R13, 0x40, RZ ;  /* 0x000000400dcc7824 */ /* 0x000fe200078e00ff */
[----:B------:R-:W-:Y:S01]  /*0eb0*/  LEA.HI R3, R0, R15, RZ, 0x3 ;  /* 0x0000000f00037211 */ /* 0x000fe200078f18ff */
[----:B------:R-:W-:Y:S01]  /*0ec0*/  IMAD.IADD R7, R6, 0x1, -R7 ;  /* 0x0000000106077824 */ /* 0x000fe200078e0a07 */
[----:B------:R-:W-:Y:S01]  /*0ed0*/  LEA.HI R5, R5, R12, RZ, 0x3 ;  /* 0x0000000c05057211 */ /* 0x000fe200078f18ff */
[----:B------:R-:W-:Y:S01]  /*0ee0*/  IMAD.SHL.U32 R4, R4, 0x40, RZ ;  /* 0x0000004004047824 */ /* 0x000fe200078e00ff */
[----:B------:R-:W-:Y:S01]  /*0ef0*/  LOP3.LUT R209, R209, 0x1c0, RZ, 0xc0, !PT ;  /* 0x000001c0d1d17812 */ /* 0x000fe200078ec0ff */
[----:B------:R-:W-:Y:S01]  /*0f00*/  IMAD.SHL.U32 R3, R3, 0x40, RZ ;  /* 0x0000004003037824 */ /* 0x000fe200078e00ff */
[----:B------:R-:W-:Y:S01]  /*0f10*/  SHF.L.U32 R203, R12, 0x6, RZ ;  /* 0x000000060ccb7819 */ /* 0x000fe200000006ff */
[----:B------:R-:W-:Y:S01]  /*0f20*/  IMAD.SHL.U32 R5, R5, 0x40, RZ ;  /* 0x0000004005057824 */ /* 0x000fe200078e00ff */
[----:B------:R-:W-:Y:S01]  /*0f30*/  LOP3.LUT R205, R205, 0x1c0, RZ, 0xc0, !PT ;  /* 0x000001c0cdcd7812 */ /* 0x000fe200078ec0ff */
[----:B------:R-:W-:Y:S01]  /*0f40*/  STL [R1+0x38], R8 ;  /* 0x0000380801007387 */ /* 0x000fe20000100800 */
[----:B------:R-:W-:Y:S01]  /*0f50*/  LOP3.LUT R0, R209, 0x38, R16, 0xf8, !PT ;  /* 0x00000038d1007812 */ /* 0x000fe200078ef810 */
[----:B------:R-:W-:Y:S01]  /*0f60*/  IMAD.SHL.U32 R22, R220, 0x4, RZ ;  /* 0x00000004dc167824 */ /* 0x000fe200078e00ff */
[----:B------:R-:W-:Y:S01]  /*0f70*/  SHF.R.U32.HI R6, RZ, 0x3, R209 ;  /* 0x00000003ff067819 */ /* 0x000fe200000116d1 */
[----:B------:R-:W-:Y:S01]  /*0f80*/  VIADD R2, R16, 0x40 ;  /* 0x0000004010027836 */ /* 0x000fe20000000000 */
[----:B------:R-:W-:Y:S01]  /*0f90*/  LOP3.LUT R204, R204, 0x1c0, RZ, 0xc0, !PT ;  /* 0x000001c0cccc7812 */ /* 0x000fe200078ec0ff */
[----:B------:R-:W-:Y:S01]  /*0fa0*/  VIADD R186, R22, 0x20 ;  /* 0x0000002016ba7836 */ /* 0x000fe20000000000 */
[----:B------:R-:W-:Y:S01]  /*0fb0*/  LOP3.LUT R203, R203, 0x1c0, RZ, 0xc0, !PT ;  /* 0x000001c0cbcb7812 */ /* 0x000fe200078ec0ff */
[----:B------:R-:W-:Y:S01]  /*0fc0*/  IMAD R202, R7, 0x8, R8 ;  /* 0x0000000807ca7824 */ /* 0x000fe200078e0208 */
[----:B------:R-:W-:-:S02]  /*0fd0*/  SHF.R.U32.HI R13, RZ, 0x3, R205 ;  /* 0x00000003ff0d7819 */ /* 0x000fc400000116cd */
[----:B------:R-:W-:Y:S02]  /*0fe0*/  LOP3.LUT R9, R205, 0x38, R16, 0xf8, !PT ;  /* 0x00000038cd097812 */ /* 0x000fe400078ef810 */
[----:B------:R-:W-:Y:S02]  /*0ff0*/  LOP3.LUT R212, R3, 0xfffffe00, RZ, 0xc0, !PT ;  /* 0xfffffe0003d47812 */ /* 0x000fe400078ec0ff */
[----:B------:R-:W-:Y:S02]  /*1000*/  LOP3.LUT R219, R213, R0, R6, 0xf6, !PT ;  /* 0x00000000d5db7212 */ /* 0x000fe400078ef606 */
[----:B------:R-:W-:Y:S02]  /*1010*/  SHF.R.U32.HI R12, RZ, 0x3, R204 ;  /* 0x00000003ff0c7819 */ /* 0x000fe400000116cc */
[----:B------:R-:W-:Y:S02]  /*1020*/  LOP3.LUT R0, R204, 0x38, R16, 0xf8, !PT ;  /* 0x00000038cc007812 */ /* 0x000fe400078ef810 */
[----:B------:R-:W-:-:S02]  /*1030*/  SHF.R.U32.HI R6, RZ, 0x3, R203 ;  /* 0x00000003ff067819 */ /* 0x000fc400000116cb */
[----:B------:R-:W-:Y:S02]  /*1040*/  LOP3.LUT R11, R203, 0x38, R16, 0xf8, !PT ;  /* 0x00000038cb0b7812 */ /* 0x000fe400078ef810 */
[----:B------:R-:W-:Y:S02]  /*1050*/  LOP3.LUT R211, R4, 0xfffffe00, RZ, 0xc0, !PT ;  /* 0xfffffe0004d37812 */ /* 0x000fe400078ec0ff */
[----:B------:R-:W-:Y:S02]  /*1060*/  LOP3.LUT R210, R5, 0xfffffe00, RZ, 0xc0, !PT ;  /* 0xfffffe0005d27812 */ /* 0x000fe400078ec0ff */
[----:B------:R-:W-:Y:S02]  /*1070*/  LOP3.LUT R10, R10, 0x7ffffffc, RZ, 0xc0, !PT ;  /* 0x7ffffffc0a0a7812 */ /* 0x000fe400078ec0ff */
[----:B------:R-:W-:Y:S02]  /*1080*/  LOP3.LUT R9, R212, R9, R13, 0xf6, !PT ;  /* 0x00000009d4097212 */ /* 0x000fe400078ef60d */
[----:B------:R-:W-:Y:S01]  /*1090*/  LOP3.LUT R3, R211, R0, R12, 0xf6, !PT ;  /* 0x00000000d3037212 */ /* 0x000fe200078ef60c */
[----:B------:R-:W-:Y:S01]  /*10a0*/  IMAD.IADD R10, R14, 0x1, -R10 ;  /* 0x000000010e0a7824 */ /* 0x000fe200078e0a0a */
[----:B------:R-:W-:Y:S01]  /*10b0*/  LOP3.LUT R11, R210, R11, R6, 0xf6, !PT ;  /* 0x0000000bd20b7212 */ /* 0x000fe200078ef606 */
[----:B------:R-:W-:Y:S01]  /*10c0*/  IMAD R4, R9, 0x2, R214 ;  /* 0x0000000209047824 */ /* 0x000fe200078e02d6 */
[----:B------:R-:W-:Y:S01]  /*10d0*/  LEA R3, R3, R214, 0x1 ;  /* 0x000000d603037211 */ /* 0x000fe200078e08ff */
[----:B------:R-:W-:Y:S01]  /*10e0*/  IMAD.SHL.U32 R189, R10, 0x2, RZ ;  /* 0x000000020abd7824 */ /* 0x000fe200078e00ff */
[----:B------:R-:W-:Y:S01]  /*10f0*/  SHF.R.S32.HI R23, RZ, 0x1f, R22 ;  /* 0x0000001fff177819 */ /* 0x000fe20000011416 */
[----:B------:R-:W-:Y:S01]  /*1100*/  IMAD R0, R11, 0x2, R214 ;  /* 0x000000020b007824 */ /* 0x000fe200078e02d6 */
[----:B------:R-:W-:Y:S01]  /*1110*/  STL [R1+0x30], R4 ;  /* 0x0000300401007387 */ /* 0x000fe20000100800 */
[C---:B------:R-:W-:Y:S01]  /*1120*/  VIADD R229, R189.reuse, 0x58 ;  /* 0x00000058bde57836 */ /* 0x040fe20000000000 */
[C---:B------:R-:W-:Y:S01]  /*1130*/  IADD3 R225, R189.reuse, 0x78, RZ ;  /* 0x00000078bde17810 */ /* 0x040fe20007ffe0ff */
[C---:B------:R-:W-:Y:S01]  /*1140*/  VIADD R228, R189.reuse, 0x60 ;  /* 0x00000060bde47836 */ /* 0x040fe20000000000 */
[----:B------:R0:W-:Y:S01]  /*1150*/  STL [R1+0x2c], R3 ;  /* 0x00002c0301007387 */ /* 0x0001e20000100800 */
[C---:B------:R-:W-:Y:S01]  /*1160*/  VIADD R227, R189.reuse, 0x68 ;  /* 0x00000068bde37836 */ /* 0x040fe20000000000 */
[----:B------:R-:W-:Y:S01]  /*1170*/  SHF.R.S32.HI R17, RZ, 0x1f, R16 ;  /* 0x0000001fff117819 */ /* 0x000fe20000011410 */
[----:B------:R-:W-:Y:S01]  /*1180*/  VIADD R226, R189, 0x70 ;  /* 0x00000070bde27836 */ /* 0x000fe20000000000 */
[----:B------:R1:W-:Y:S01]  /*1190*/  STL [R1+0x28], R0 ;  /* 0x0000280001007387 */ /* 0x0003e20000100800 */
[----:B------:R-:W-:Y:S01]  /*11a0*/  SHF.R.S32.HI R185, RZ, 0x1f, R2 ;  /* 0x0000001fffb97819 */ /* 0x000fe20000011402 */
[----:B------:R-:W-:-:S02]  /*11b0*/  IMAD R214, R219, 0x2, R214 ;  /* 0x00000002dbd67824 */ /* 0x000fc400078e02d6 */
[C---:B------:R-:W-:Y:S02]  /*11c0*/  VIADD R224, R189.reuse, 0x40 ;  /* 0x00000040bde07836 */ /* 0x040fe40000000000 */
[C---:B0-----:R-:W-:Y:S02]  /*11d0*/  VIADD R3, R189.reuse, 0x48 ;  /* 0x00000048bd037836 */ /* 0x041fe40000000000 */
[----:B-1----:R-:W-:-:S03]  /*11e0*/  VIADD R0, R189, 0x50 ;  /* 0x00000050bd007836 */ /* 0x002fc60000000000 */
[----:B------:R-:W-:Y:S02]  /*11f0*/  SHF.R.S32.HI R5, RZ, 0x1f, R3 ;  /* 0x0000001fff057819 */ /* 0x000fe40000011403 */
[----:B------:R-:W-:Y:S02]  /*1200*/  SHF.R.S32.HI R3, RZ, 0x1f, R229 ;  /* 0x0000001fff037819 */ /* 0x000fe400000114e5 */
[----:B------:R-:W-:Y:S02]  /*1210*/  SHF.R.S32.HI R4, RZ, 0x1f, R0 ;  /* 0x0000001fff047819 */ /* 0x000fe40000011400 */
[----:B------:R-:W-:Y:S02]  /*1220*/  SHF.R.S32.HI R0, RZ, 0x1f, R228 ;  /* 0x0000001fff007819 */ /* 0x000fe400000114e4 */
[----:B------:R-:W-:Y:S02]  /*1230*/  SHF.R.S32.HI R4, RZ, 0x1f, R227 ;  /* 0x0000001fff047819 */ /* 0x000fe400000114e3 */
[----:B------:R-:W-:-:S02]  /*1240*/  SHF.R.S32.HI R3, RZ, 0x1f, R226 ;  /* 0x0000001fff037819 */ /* 0x000fc400000114e2 */
[----:B------:R-:W-:-:S07]  /*1250*/  SHF.R.S32.HI R0, RZ, 0x1f, R225 ;  /* 0x0000001fff007819 */ /* 0x000fce00000114e1 */
.L_x_8453:
[----:B------:R-:W-:Y:S05]  /*1260*/  YIELD ;  /* 0x0000000000007946 */ /* 0x000fea0003800000 */
[----:B------:R-:W-:Y:S01]  /*1270*/  ULDC.64 UR4, c[0x0][0xa28] ;  /* 0x00028a0000047ab9 */ /* 0x000fe20000000a00 */
[----:B01--4-:R-:W0:Y:S01]  /*1280*/  LDC.64 R6, c[0x0][0xa08] ;  /* 0x00028200ff067b82 */ /* 0x013e220000000a00 */
[----:B------:R-:W-:Y:S01]  /*1290*/  ISETP.NE.U32.AND P1, PT, RZ, UR4, PT ;  /* 0x00000004ff007c0c */ /* 0x000fe2000bf25070 */
[----:B------:R-:W-:Y:S02]  /*12a0*/  IMAD.MOV.U32 R12, RZ, RZ, RZ ;  /* 0x000000ffff0c7224 */ /* 0x000fe400078e00ff */
[----:B------:R-:W-:Y:S01]  /*12b0*/  IMAD.MOV.U32 R32, RZ, RZ, RZ ;  /* 0x000000ffff207224 */ /* 0x000fe200078e00ff */
[----:B------:R-:W-:Y:S01]  /*12c0*/  ISETP.NE.AND.EX P1, PT, RZ, UR5, PT, P1 ;  /* 0x00000005ff007c0c */ /* 0x000fe2000bf25310 */
[----:B------:R-:W-:-:S02]  /*12d0*/  ULDC.64 UR4, c[0x0][0xa18] ;  /* 0x0002860000047ab9 */ /* 0x000fc40000000a00 */
[----:B------:R-:W-:-:S04]  /*12e0*/  ISETP.NE.U32.AND P2, PT, RZ, UR4, PT ;  /* 0x00000004ff007c0c */ /* 0x000fc8000bf45070 */
[----:B------:R-:W-:Y:S01]  /*12f0*/  ISETP.NE.AND.EX P2, PT, RZ, UR5, PT, P2 ;  /* 0x00000005ff007c0c */ /* 0x000fe2000bf45320 */
[----:B------:R-:W-:Y:S02]  /*1300*/  ULDC.64 UR4, c[0x0][0xa08] ;  /* 0x0002820000047ab9 */ /* 0x000fe40000000a00 */
[----:B------:R-:W-:-:S03]  /*1310*/  ISETP.NE.U32.AND P0, PT, RZ, UR4, PT ;  /* 0x00000004ff007c0c */ /* 0x000fc6000bf05070 */
[----:B------:R-:W1:Y:S01]  /*1320*/  @P1 LDC.64 R4, c[0x0][0xa28] ;  /* 0x00028a00ff041b82 */ /* 0x000e620000000a00 */
[----:B------:R-:W-:Y:S01]  /*1330*/  ISETP.NE.AND.EX P0, PT, RZ, UR5, PT, P0 ;  /* 0x00000005ff007c0c */ /* 0x000fe2000bf05300 */
[----:B0-----:R-:W-:-:S06]  /*1340*/  IMAD.WIDE R10, R31, 0x4, R6 ;  /* 0x000000041f0a7825 */ /* 0x001fcc00078e0206 */
[----:B------:R-:W0:Y:S01]  /*1350*/  @P2 LDC.64 R8, c[0x0][0xa18] ;  /* 0x00028600ff082b82 */ /* 0x000e220000000a00 */
[----:B------:R-:W-:Y:S02]  /*1360*/  ULDC UR4, c[0x0][0x288] ;  /* 0x0000a20000047ab9 */ /* 0x000fe40000000800 */
[----:B------:R-:W-:Y:S01]  /*1370*/  IMAD.U32 R196, RZ, RZ, UR4 ;  /* 0x00000004ffc47e24 */ /* 0x000fe2000f8e00ff */
[----:B------:R-:W-:Y:S02]  /*1380*/  ULDC.64 UR4, c[0x0][0x418] ;  /* 0x0001060000047ab9 */ /* 0x000fe40000000a00 */
[----:B--2---:R2:W5:Y:S01]  /*1390*/  @P0 LDG.E R32, desc[UR52][R10.64] ;  /* 0x000000340a200981 */ /* 0x004562000c1e1900 */
[----:B-1----:R-:W-:-:S05]  /*13a0*/  @P1 IMAD.WIDE R4, R31, 0x4, R4 ;  /* 0x000000041f041825 */ /* 0x002fca00078e0204 */
[----:B------:R2:W5:Y:S01]  /*13b0*/  @P1 LDG.E R12, desc[UR52][R4.64] ;  /* 0x00000034040c1981 */ /* 0x000562000c1e1900 */
[----:B0-----:R-:W-:-:S05]  /*13c0*/  @P2 IMAD.WIDE R6, R31, 0x4, R8 ;  /* 0x000000041f062825 */ /* 0x001fca00078e0208 */
        /* <DEDUP_REMOVED lines=20> */
.L_x_8157:
[----:B------:R-:W-:Y:S01]  /*1510*/  ULDC.64 UR4, c[0x0][0xa20] ;  /* 0x0002880000047ab9 */ /* 0x000fe20000000a00 */
[C---:B------:R-:W-:Y:S01]  /*1520*/  LOP3.LUT R3, R30.reuse, 0xff000000, RZ, 0xc0, !PT ;  /* 0xff0000001e037812 */ /* 0x040fe200078ec0ff */
[----:B------:R-:W-:Y:S01]  /*1530*/  IMAD.MOV.U32 R222, RZ, RZ, R31 ;  /* 0x000000ffffde7224 */ /* 0x000fe200078e001f */
[----:B------:R-:W-:Y:S02]  /*1540*/  ISETP.NE.U32.AND P1, PT, RZ, UR4, PT ;  /* 0x00000004ff007c0c */ /* 0x000fe4000bf25070 */
[C---:B------:R-:W-:Y:S02]  /*1550*/  LOP3.LUT R0, R30.reuse, 0xff0000, RZ, 0xc0, !PT ;  /* 0x00ff00001e007812 */ /* 0x040fe400078ec0ff */
[----:B------:R-:W-:Y:S02]  /*1560*/  ISETP.NE.AND.EX P1, PT, RZ, UR5, PT, P1 ;  /* 0x00000005ff007c0c */ /* 0x000fe4000bf25310 */
[----:B------:R-:W-:Y:S02]  /*1570*/  SHF.R.U32.HI R3, RZ, 0x8, R3 ;  /* 0x00000008ff037819 */ /* 0x000fe40000011603 */
[----:B------:R-:W-:-:S02]  /*1580*/  LOP3.LUT R197, R30, 0xffff, RZ, 0xc0, !PT ;  /* 0x0000ffff1ec57812 */ /* 0x000fc400078ec0ff */
[----:B------:R-:W-:-:S07]  /*1590*/  LEA.HI R221, R0, R3, RZ, 0x10 ;  /* 0x0000000300dd7211 */ /* 0x000fce00078f80ff */
[----:B------:R-:W-:Y:S05]  /*15a0*/  @!P1 BRA `(.L_x_8158) ;  /* 0x0000000000109947 */ /* 0x000fea0003800000 */
[----:B------:R-:W0:Y:S02]  /*15b0*/  LDC.64 R4, c[0x0][0xa20] ;  /* 0x00028800ff047b82 */ /* 0x000e240000000a00 */
[----:B0-----:R-:W-:-:S05]  /*15c0*/  IMAD.WIDE R4, R31, 0x4, R4 ;  /* 0x000000041f047825 */ /* 0x001fca00078e0204 */
[----:B------:R0:W5:Y:S01]  /*15d0*/  LDG.E R33, desc[UR52][R4.64] ;  /* 0x0000003404217981 */ /* 0x000162000c1e1900 */
[----:B------:R-:W-:Y:S05]  /*15e0*/  BRA `(.L_x_8159) ;  /* 0x0000000000107947 */ /* 0x000fea0003800000 */
.L_x_8158:
[----:B------:R-:W-:Y:S05]  /*15f0*/  @!P0 BRA `(.L_x_8159) ;  /* 0x00000000000c8947 */ /* 0x000fea0003800000 */
[----:B------:R-:W2:Y:S04]  /*1600*/  LDG.E R0, desc[UR52][R10.64] ;  /* 0x000000340a007981 */ /* 0x000ea8000c1e1900 */
[----:B------:R-:W2:Y:S02]  /*1610*/  LDG.E R33, desc[UR52][R10.64+0x4] ;  /* 0x000004340a217981 */ /* 0x000ea4000c1e1900 */
[----:B--2---:R-:W-:-:S07]  /*1620*/  IMAD.IADD R33, R33, 0x1, -R0 ;  /* 0x0000000121217824 */ /* 0x004fce00078e0a00 */
.L_x_8159:
[----:B------:R-:W-:Y:S01]  /*1630*/  ULDC.64 UR4, c[0x0][0xa10] ;  /* 0x0002840000047ab9 */ /* 0x000fe20000000a00 */
[----:B------:R-:W1:Y:S01]  /*1640*/  LDC R8, c[0x0][0x448] ;  /* 0x00011200ff087b82 */ /* 0x000e620000000800 */
[----:B------:R-:W-:-:S04]  /*1650*/  ISETP.NE.U32.AND P0, PT, RZ, UR4, PT ;  /* 0x00000004ff007c0c */ /* 0x000fc8000bf05070 */
[----:B------:R-:W-:Y:S01]  /*1660*/  ISETP.NE.AND.EX P0, PT, RZ, UR5, PT, P0 ;  /* 0x00000005ff007c0c */ /* 0x000fe2000bf05300 */
[----:B------:R-:W-:Y:S02]  /*1670*/  ULDC.64 UR4, c[0x0][0xa30] ;  /* 0x00028c0000047ab9 */ /* 0x000fe40000000a00 */
[----:B------:R-:W-:Y:S01]  /*1680*/  ISETP.NE.U32.AND P1, PT, RZ, UR4, PT ;  /* 0x00000004ff007c0c */ /* 0x000fe2000bf25070 */
[----:B------:R-:W2:Y:S03]  /*1690*/  LDC.64 R10, c[0x0][0x9e0] ;  /* 0x00027800ff0a7b82 */ /* 0x000ea60000000a00 */
[----:B------:R-:W-:-:S06]  /*16a0*/  ISETP.NE.AND.EX P1, PT, RZ, UR5, PT, P1 ;  /* 0x00000005ff007c0c */ /* 0x000fcc000bf25310 */
[----:B0-----:R-:W0:Y:S08]  /*16b0*/  @P0 LDC.64 R4, c[0x0][0xa10] ;  /* 0x00028400ff040b82 */ /* 0x001e300000000a00 */
[----:B------:R-:W3:Y:S01]  /*16c0*/  @P1 LDC.64 R6, c[0x0][0xa30] ;  /* 0x00028c00ff061b82 */ /* 0x000ee20000000a00 */
[----:B0-----:R-:W-:-:S05]  /*16d0*/  @P0 IMAD.WIDE R4, R31, 0x4, R4 ;  /* 0x000000041f040825 */ /* 0x001fca00078e0204 */
[----:B------:R-:W4:Y:S04]  /*16e0*/  @P0 LDG.E R0, desc[UR52][R4.64] ;  /* 0x0000003404000981 */ /* 0x000f28000c1e1900 */
[----:B------:R-:W4:Y:S01]  /*16f0*/  @P0 LDG.E R3, desc[UR52][R4.64+0x4] ;  /* 0x0000043404030981 */ /* 0x000f22000c1e1900 */
[----:B-----5:R-:W-:Y:S01]  /*1700*/  MOV R24, R33 ;  /* 0x0000002100187202 */ /* 0x020fe20000000f00 */
[----:B---3--:R-:W-:-:S05]  /*1710*/  @P1 IMAD.WIDE R6, R31, 0x4, R6 ;  /* 0x000000041f061825 */ /* 0x008fca00078e0206 */
[----:B------:R0:W5:Y:S01]  /*1720*/  @P1 LDG.E R24, desc[UR52][R6.64] ;  /* 0x0000003406181981 */ /* 0x000162000c1e1900 */
[----:B-1----:R-:W-:Y:S01]  /*1730*/  ISETP.NE.AND P1, PT, R8, 0x1, PT ;  /* 0x000000010800780c */ /* 0x002fe20003f25270 */
[----:B------:R-:W-:Y:S01]  /*1740*/  IMAD.SHL.U32 R200, R29, 0x80, RZ ;  /* 0x000000801dc87824 */ /* 0x000fe200078e00ff */
[----:B--2---:R-:W-:Y:S01]  /*1750*/  ISETP.GE.AND P2, PT, R11, 0x1, PT ;  /* 0x000000010b00780c */ /* 0x004fe20003f46270 */
[----:B------:R-:W-:-:S10]  /*1760*/  IMAD.IADD R12, R33, 0x1, -R12 ;  /* 0x00000001210c7824 */ /* 0x000fd400078e0a0c */
[----:B------:R-:W1:Y:S08]  /*1770*/  @P1 LDC R9, c[0x0][0x44c] ;  /* 0x00011300ff091b82 */ /* 0x000e700000000800 */
[----:B------:R-:W2:Y:S01]  /*1780*/  @P1 LDC R8, c[0x0][0x450] ;  /* 0x00011400ff081b82 */ /* 0x000ea20000000800 */
[----:B----4-:R-:W-:Y:S02]  /*1790*/  @P0 IMAD.IADD R25, R3, 0x1, -R0 ;  /* 0x0000000103190824 */ /* 0x010fe400078e0a00 */
[----:B------:R-:W-:-:S02]  /*17a0*/  VIADD R0, R200, 0x7f ;  /* 0x0000007fc8007836 */ /* 0x000fc40000000000 */
[----:B------:R-:W-:Y:S02]  /*17b0*/  IMAD.IADD R198, R12, 0x1, R25 ;  /* 0x000000010cc67824 */ /* 0x000fe400078e0219 */
[----:B-1----:R-:W-:-:S03]  /*17c0*/  @P1 IMAD.HI.U32 R3, R0, R9, RZ ;  /* 0x0000000900031227 */ /* 0x002fc600078e00ff */
[C---:B------:R-:W-:Y:S01]  /*17d0*/  IADD3 R5, R198.reuse, 0x1, -R196 ;  /* 0x00000001c6057810 */ /* 0x040fe20007ffe8c4 */
[----:B------:R-:W-:Y:S01]  /*17e0*/  IMAD.MOV.U32 R4, RZ, RZ, R0 ;  /* 0x000000ffff047224 */ /* 0x000fe200078e0000 */
[----:B--2---:R-:W-:Y:S01]  /*17f0*/  @P1 SHF.R.U32.HI R4, RZ, R8, R3 ;  /* 0x00000008ff041219 */ /* 0x004fe20000011603 */
[----:B------:R-:W-:-:S04]  /*1800*/  VIADD R0, R198, 0x7f ;  /* 0x0000007fc6007836 */ /* 0x000fc80000000000 */
[----:B0-----:R-:W-:Y:S01]  /*1810*/  IMAD.IADD R7, R5, 0x1, R4 ;  /* 0x0000000105077824 */ /* 0x001fe200078e0204 */
[----:B------:R-:W-:-:S04]  /*1820*/  SHF.R.S32.HI R3, RZ, 0x1f, R0 ;  /* 0x0000001fff037819 */ /* 0x000fc80000011400 */
[----:B------:R-:W-:Y:S01]  /*1830*/  LEA.HI R3, R3, R0, RZ, 0x7 ;  /* 0x0000000003037211 */ /* 0x000fe200078f38ff */
[----:B------:R-:W-:-:S03]  /*1840*/  IMAD.IADD R0, R7, 0x1, R10 ;  /* 0x0000000107007824 */ /* 0x000fc600078e020a */
[----:B------:R-:W-:Y:S01]  /*1850*/  SHF.R.S32.HI R94, RZ, 0x7, R3 ;  /* 0x00000007ff5e7819 */ /* 0x000fe20000011403 */
        /* <DEDUP_REMOVED lines=12> */
.L_x_8162:
[----:B------:R-:W-:-:S13]  /*1920*/  ISETP.NE.AND P0, PT, R11, 0x1, PT ;  /* 0x000000010b00780c */ /* 0x000fda0003f05270 */
[----:B------:R-:W0:Y:S02]  /*1930*/  @P0 LDC.64 R4, c[0x0][0x9e8] ;  /* 0x00027a00ff040b82 */ /* 0x000e240000000a00 */
[----:B0-----:R-:W-:-:S05]  /*1940*/  @P0 IMAD.HI.U32 R4, R3, R4, RZ ;  /* 0x0000000403040227 */ /* 0x001fca00078e00ff */
[----:B------:R-:W-:-:S07]  /*1950*/  @P0 SHF.R.U32.HI R3, RZ, R5, R4 ;  /* 0x00000005ff030219 */ /* 0x000fce0000011604 */
.L_x_8163:
[----:B------:R-:W-:Y:S05]  /*1960*/  BSYNC B0 ;  /* 0x0000000000007941 */ /* 0x000fea0003800000 */
.L_x_8161:
[----:B------:R-:W-:-:S05]  /*1970*/  IMAD R3, R3, R11, R11 ;  /* 0x0000000b03037224 */ /* 0x000fca00078e020b */
[----:B------:R-:W-:-:S07]  /*1980*/  VIMNMX R0, R0, R3, PT ;  /* 0x0000000300007248 */ /* 0x000fce0003fe0100 */
.L_x_8160:
[----:B------:R-:W0:Y:S01]  /*1990*/  @P1 LDC R5, c[0x0][0x44c] ;  /* 0x00011300ff051b82 */ /* 0x000e220000000800 */
[----:B------:R-:W-:Y:S01]  /*19a0*/  VIADD R0, R0, 0x7f ;  /* 0x0000007f00007836 */ /* 0x000fe20000000000 */
[----:B------:R-:W-:Y:S01]  /*19b0*/  ULDC UR4, c[0x0][0x9dc] ;  /* 0x0002770000047ab9 */ /* 0x000fe20000000800 */
[----:B------:R-:W-:Y:S02]  /*19c0*/  IMAD.MOV.U32 R4, RZ, RZ, R200 ;  /* 0x000000ffff047224 */ /* 0x000fe400078e00c8 */
[----:B------:R-:W-:Y:S01]  /*19d0*/  IMAD.IADD R93, R198, 0x1, -R196 ;  /* 0x00000001c65d7824 */ /* 0x000fe200078e0ac4 */
[----:B------:R-:W-:Y:S02]  /*19e0*/  SHF.R.S32.HI R3, RZ, 0x1f, R0 ;  /* 0x0000001fff037819 */ /* 0x000fe40000011400 */
[----:B------:R-:W1:Y:S02]  /*19f0*/  @P1 LDC R6, c[0x0][0x450] ;  /* 0x00011400ff061b82 */ /* 0x000e640000000800 */
[----:B------:R-:W-:-:S04]  /*1a00*/  LEA.HI R3, R3, R0, RZ, 0x7 ;  /* 0x0000000003037211 */ /* 0x000fc800078f38ff */
[----:B------:R-:W-:-:S04]  /*1a10*/  SHF.R.S32.HI R3, RZ, 0x7, R3 ;  /* 0x00000007ff037819 */ /* 0x000fc80000011403 */
        /* <DEDUP_REMOVED lines=16> */
.L_x_8166:
[----:B------:R-:W-:-:S13]  /*1b20*/  ISETP.NE.AND P0, PT, R11, 0x1, PT ;  /* 0x000000010b00780c */ /* 0x000fda0003f05270 */
[----:B------:R-:W0:Y:S02]  /*1b30*/  @P0 LDC.64 R4, c[0x0][0x9e8] ;  /* 0x00027a00ff040b82 */ /* 0x000e240000000a00 */
[----:B0-----:R-:W-:-:S05]  /*1b40*/  @P0 IMAD.HI.U32 R4, R0, R4, RZ ;  /* 0x0000000400040227 */ /* 0x001fca00078e00ff */
[----:B------:R-:W-:-:S07]  /*1b50*/  @P0 SHF.R.U32.HI R0, RZ, R5, R4 ;  /* 0x00000005ff000219 */ /* 0x000fce0000011604 */
.L_x_8167:
[----:B------:R-:W-:Y:S05]  /*1b60*/  BSYNC B0 ;  /* 0x0000000000007941 */ /* 0x000fea0003800000 */
.L_x_8165:
[----:B------:R-:W-:-:S05]  /*1b70*/  IMAD R0, R0, R11, RZ ;  /* 0x0000000b00007224 */ /* 0x000fca00078e02ff */
[----:B------:R-:W-:-:S07]  /*1b80*/  VIMNMX R3, R3, R0, !PT ;  /* 0x0000000003037248 */ /* 0x000fce0007fe0100 */
.L_x_8164:
[----:B------:R-:W-:Y:S01]  /*1b90*/  SHF.R.S32.HI R0, RZ, 0x1f, R3 ;  /* 0x0000001fff007819 */ /* 0x000fe20000011403 */
[----:B------:R-:W-:Y:S01]  /*1ba0*/  BSSY B0, `(.L_x_8168) ;  /* 0x0000028000007945 */ /* 0x000fe20003800000 */
[----:B------:R-:W-:Y:S02]  /*1bb0*/  LOP3.LUT R223, R221, 0xff, RZ, 0xc0, !PT ;  /* 0x000000ffdddf7812 */ /* 0x000fe400078ec0ff */
[----:B------:R-:W-:Y:S02]  /*1bc0*/  LEA.HI R0, R0, R3, RZ, 0x7 ;  /* 0x0000000300007211 */ /* 0x000fe400078f38ff */
[----:B------:R-:W-:Y:S02]  /*1bd0*/  SHF.R.U32.HI R221, RZ, 0x10, R221 ;  /* 0x00000010ffdd7819 */ /* 0x000fe400000116dd */
[----:B------:R-:W-:-:S04]  /*1be0*/  SHF.R.S32.HI R0, RZ, 0x7, R0 ;  /* 0x00000007ff007819 */ /* 0x000fc80000011400 */
[----:B------:R-:W-:Y:S01]  /*1bf0*/  VIMNMX R9, RZ, R0, !PT ;  /* 0x00000000ff097248 */ /* 0x000fe20007fe0100 */
[----:B------:R-:W-:-:S03]  /*1c00*/  IMAD.MOV.U32 R0, RZ, RZ, RZ ;  /* 0x000000ffff007224 */ /* 0x000fc600078e00ff */
[----:B------:R-:W-:-:S13]  /*1c10*/  ISETP.GT.AND P0, PT, R8, R9, PT ;  /* 0x000000090800720c */ /* 0x000fda0003f04270 */
[----:B------:R-:W-:Y:S05]  /*1c20*/  @!P0 BRA `(.L_x_8169) ;  /* 0x00000000007c8947 */ /* 0x000fea0003800000 */
        /* <DEDUP_REMOVED lines=31> */
.L_x_8169:
[----:B------:R-:W-:Y:S05]  /*1e20*/  BSYNC B0 ;  /* 0x0000000000007941 */ /* 0x000fea0003800000 */
.L_x_8168:
[----:B------:R-:W-:-:S05]  /*1e30*/  IMAD R3, R223, R0, R9 ;  /* 0x00000000df037224 */ /* 0x000fca00078e0209 */
[C---:B------:R-:W-:Y:S01]  /*1e40*/  VIADDMNMX R0, R3.reuse, R0, R8, PT ;  /* 0x0000000003007246 */ /* 0x040fe20003800108 */
[----:B------:R-:W-:-:S03]  /*1e50*/  IMAD R3, R3, 0x80, -R12 ;  /* 0x0000008003037824 */ /* 0x000fc600078e0a0c */
[----:B------:R-:W-:Y:S02]  /*1e60*/  LEA R0, R0, -R12, 0x7 ;  /* 0x8000000c00007211 */ /* 0x000fe400078e38ff */
[----:B------:R-:W-:Y:S02]  /*1e70*/  VIMNMX R3, RZ, R3, !PT ;  /* 0x00000003ff037248 */ /* 0x000fe40007fe0100 */
        /* <DEDUP_REMOVED lines=30> */
[----:B-1---5:R-:W-:Y:S05]  /*2060*/  CALL.ABS.NOINC R14 ;  /* 0x000000000e007343 */ /* 0x022fea0003c00000 */
.L_x_8172:
[----:B------:R-:W-:Y:S05]  /*2070*/  BSYNC B6 ;  /* 0x0000000000067941 */ /* 0x000fea0003800000 */
.L_x_8171:
        /* <DEDUP_REMOVED lines=20> */
.L_x_8174:
[----:B------:R-:W-:Y:S05]  /*21c0*/  BSYNC B6 ;  /* 0x0000000000067941 */ /* 0x000fea0003800000 */
.L_x_8173:
[----:B------:R-:W-:Y:S01]  /*21d0*/  ULDC.64 UR4, c[0x0][0x9f8] ;  /* 0x00027e0000047ab9 */ /* 0x000fe20000000a00 */
[----:B------:R-:W-:Y:S01]  /*21e0*/  IMAD.MOV.U32 R0, RZ, RZ, R31 ;  /* 0x000000ffff007224 */ /* 0x000fe200078e001f */
[----:B------:R-:W-:Y:S01]  /*21f0*/  ISETP.NE.U32.AND P0, PT, RZ, UR4, PT ;  /* 0x00000004ff007c0c */ /* 0x000fe2000bf05070 */
[----:B------:R-:W0:Y:S03]  /*2200*/  LDC R15, c[0x0][0x3f4] ;  /* 0x0000fd00ff0f7b82 */ /* 0x000e260000000800 */
[----:B------:R-:W-:-:S05]  /*2210*/  ISETP.NE.AND.EX P0, PT, RZ, UR5, PT, P0 ;  /* 0x00000005ff007c0c */ /* 0x000fca000bf05300 */
[----:B------:R-:W1:Y:S08]  /*2220*/  LDC.64 R28, c[0x0][0x3f8] ;  /* 0x0000fe00ff1c7b82 */ /* 0x000e700000000a00 */
[----:B------:R-:W2:Y:S08]  /*2230*/  @P0 LDC.64 R4, c[0x0][0x9f8] ;  /* 0x00027e00ff040b82 */ /* 0x000eb00000000a00 */
[----:B------:R-:W3:Y:S01]  /*2240*/  LDC.64 R34, c[0x0][0x408] ;  /* 0x00010200ff227b82 */ /* 0x000ee20000000a00 */
[----:B--2---:R-:W-:-:S05]  /*2250*/  @P0 IMAD.WIDE R4, R31, 0x4, R4 ;  /* 0x000000041f040825 */ /* 0x004fca00078e0204 */
[----:B------:R3:W2:Y:S01]  /*2260*/  @P0 LDG.E R0, desc[UR52][R4.64] ;  /* 0x0000003404000981 */ /* 0x0006a2000c1e1900 */
[----:B------:R-:W-:Y:S01]  /*2270*/  SHF.R.S32.HI R11, RZ, 0x1f, R188 ;  /* 0x0000001fff0b7819 */ /* 0x000fe200000114bc */
[-C--:B-1----:R-:W-:Y:S01]  /*2280*/  IMAD.WIDE.U32 R6, R188, R28.reuse, R22 ;  /* 0x0000001cbc067225 */ /* 0x082fe200078e0016 */
[----:B0-----:R-:W-:Y:S02]  /*2290*/  ISETP.GE.AND P0, PT, R16, R15, PT ;  /* 0x0000000f1000720c */ /* 0x001fe40003f06270 */
[----:B------:R-:W-:Y:S01]  /*22a0*/  SHF.R.U32.HI R36, RZ, 0x3, R209 ;  /* 0x00000003ff247819 */ /* 0x000fe200000116d1 */
[C---:B------:R-:W-:Y:S01]  /*22b0*/  IMAD R8, R11.reuse, R28, RZ ;  /* 0x0000001c0b087224 */ /* 0x040fe200078e02ff */
[----:B-----5:R-:W-:Y:S01]  /*22c0*/  SHF.R.S32.HI R13, RZ, 0x1f, R24 ;  /* 0x0000001fff0d7819 */ /* 0x020fe20000011418 */
[----:B------:R-:W-:Y:S01]  /*22d0*/  IMAD.MOV.U32 R80, RZ, RZ, R6 ;  /* 0x000000ffff507224 */ /* 0x000fe200078e0006 */
[----:B------:R-:W-:Y:S01]  /*22e0*/  SHF.R.U32.HI R30, RZ, 0x3, R205 ;  /* 0x00000003ff1e7819 */ /* 0x000fe200000116cd */
[-C--:B---3--:R-:W-:Y:S01]  /*22f0*/  IMAD R4, R11, R34.reuse, RZ ;  /* 0x000000220b047224 */ /* 0x088fe200078e02ff */
[----:B------:R-:W-:Y:S01]  /*2300*/  SEL R11, R15, RZ, P0 ;  /* 0x000000ff0f0b7207 */ /* 0x000fe20000000000 */
[----:B------:R-:W-:Y:S01]  /*2310*/  IMAD.WIDE.U32 R84, R188, R34, R22 ;  /* 0x00000022bc547225 */ /* 0x000fe200078e0016 */
[----:B------:R-:W-:-:S02]  /*2320*/  SHF.R.U32.HI R21, RZ, 0x3, R204 ;  /* 0x00000003ff157819 */ /* 0x000fc400000116cc */
[----:B------:R-:W-:Y:S01]  /*2330*/  SHF.R.U32.HI R20, RZ, 0x3, R203 ;  /* 0x00000003ff147819 */ /* 0x000fe200000116cb */
[----:B------:R-:W-:Y:S01]  /*2340*/  IMAD.IADD R11, R16, 0x1, R11 ;  /* 0x00000001100b7824 */ /* 0x000fe200078e020b */
[----:B------:R-:W-:Y:S01]  /*2350*/  SHF.L.U64.HI R31, R34, 0x7, R35 ;  /* 0x00000007221f7819 */ /* 0x000fe20000010223 */
[C---:B------:R-:W-:Y:S02]  /*2360*/  IMAD R87, R188.reuse, R35, R4 ;  /* 0x00000023bc577224 */ /* 0x040fe400078e0204 */
[----:B------:R-:W-:Y:S01]  /*2370*/  IMAD.WIDE.U32 R4, R188, R34, R16 ;  /* 0x00000022bc047225 */ /* 0x000fe200078e0010 */
[----:B------:R-:W-:-:S03]  /*2380*/  SHF.R.S32.HI R6, RZ, 0x1f, R11 ;  /* 0x0000001fff067819 */ /* 0x000fc6000001140b */
[----:B------:R-:W-:Y:S01]  /*2390*/  IMAD.MOV.U32 R86, RZ, RZ, R4 ;  /* 0x000000ffff567224 */ /* 0x000fe200078e0004 */
[----:B------:R-:W-:Y:S01]  /*23a0*/  LEA.HI R12, R6, R11, RZ, 0x3 ;  /* 0x0000000b060c7211 */ /* 0x000fe200078f18ff */
[----:B------:R-:W-:Y:S02]  /*23b0*/  IMAD.IADD R85, R85, 0x1, R87 ;  /* 0x0000000155557824 */ /* 0x000fe400078e0257 */
[----:B------:R-:W-:Y:S01]  /*23c0*/  IMAD.IADD R87, R87, 0x1, R5 ;  /* 0x0000000157577824 */ /* 0x000fe200078e0205 */
[----:B------:R-:W-:Y:S01]  /*23d0*/  LOP3.LUT R4, R209, 0x38, R12, 0xf8, !PT ;  /* 0x00000038d1047812 */ /* 0x000fe200078ef80c */
[----:B------:R-:W-:Y:S01]  /*23e0*/  IMAD R83, R188, R29, R8 ;  /* 0x0000001dbc537224 */ /* 0x000fe200078e0208 */
[----:B------:R-:W-:Y:S01]  /*23f0*/  LEA.HI R5, R6, R11, RZ, 0x6 ;  /* 0x0000000b06057211 */ /* 0x000fe200078f30ff */
[----:B------:R-:W-:Y:S01]  /*2400*/  IMAD.WIDE.U32 R8, R188, R28, R16 ;  /* 0x0000001cbc087225 */ /* 0x000fe200078e0010 */
[----:B------:R-:W-:Y:S02]  /*2410*/  LOP3.LUT R4, R4, R36, RZ, 0x3c, !PT ;  /* 0x0000002404047212 */ /* 0x000fe400078e3cff */
[----:B------:R-:W0:Y:S01]  /*2420*/  S2R R36, SR_TID.X ;  /* 0x0000000000247919 */ /* 0x000e220000002100 */
[----:B------:R-:W-:Y:S01]  /*2430*/  IMAD.SHL.U32 R5, R5, 0x80, RZ ;  /* 0x0000008005057824 */ /* 0x000fe200078e00ff */
[----:B------:R-:W-:Y:S01]  /*2440*/  MOV R82, R8 ;  /* 0x0000000800527202 */ /* 0x000fe20000000f00 */
[----:B------:R-:W-:Y:S01]  /*2450*/  IMAD.IADD R81, R7, 0x1, R83 ;  /* 0x0000000107517824 */ /* 0x000fe200078e0253 */
[--C-:B------:R-:W-:Y:S01]  /*2460*/  LOP3.LUT R6, R205, 0x38, R12.reuse, 0xf8, !PT ;  /* 0x00000038cd067812 */ /* 0x100fe200078ef80c */
[----:B------:R-:W-:Y:S01]  /*2470*/  IMAD.IADD R83, R83, 0x1, R9 ;  /* 0x0000000153537824 */ /* 0x000fe200078e0209 */
[--C-:B------:R-:W-:Y:S01]  /*2480*/  LOP3.LUT R8, R204, 0x38, R12.reuse, 0xf8, !PT ;  /* 0x00000038cc087812 */ /* 0x100fe200078ef80c */
[----:B------:R-:W-:Y:S01]  /*2490*/  IMAD R10, R13, R28, RZ ;  /* 0x0000001c0d0a7224 */ /* 0x000fe200078e02ff */
[----:B------:R-:W-:Y:S01]  /*24a0*/  LOP3.LUT R9, R203, 0x38, R12, 0xf8, !PT ;  /* 0x00000038cb097812 */ /* 0x000fe200078ef80c */
[----:B------:R-:W-:Y:S01]  /*24b0*/  IMAD R13, R13, R34, RZ ;  /* 0x000000220d0d7224 */ /* 0x000fe200078e02ff */
[----:B------:R-:W-:Y:S01]  /*24c0*/  LOP3.LUT R7, R5, 0xffffe000, RZ, 0xc0, !PT ;  /* 0xffffe00005077812 */ /* 0x000fe200078ec0ff */
[----:B------:R-:W-:Y:S01]  /*24d0*/  IMAD R39, R24, R29, R10 ;  /* 0x0000001d18277224 */ /* 0x000fe200078e020a */
[----:B------:R-:W-:Y:S01]  /*24e0*/  LOP3.LUT R5, R6, R30, RZ, 0x3c, !PT ;  /* 0x0000001e06057212 */ /* 0x000fe200078e3cff */
[----:B------:R-:W-:Y:S01]  /*24f0*/  IMAD.WIDE.U32 R80, R24, R28, R80 ;  /* 0x0000001c18507225 */ /* 0x000fe200078e0050 */
[----:B------:R-:W-:-:S02]  /*2500*/  LOP3.LUT R6, R8, R21, RZ, 0x3c, !PT ;  /* 0x0000001508067212 */ /* 0x000fc400078e3cff */
[----:B------:R-:W-:Y:S01]  /*2510*/  LOP3.LUT R9, R9, R20, RZ, 0x3c, !PT ;  /* 0x0000001409097212 */ /* 0x000fe200078e3cff */
[----:B------:R-:W-:Y:S01]  /*2520*/  IMAD.WIDE.U32 R82, R24, R28, R82 ;  /* 0x0000001c18527225 */ /* 0x000fe200078e0052 */
[-C--:B------:R-:W-:Y:S02]  /*2530*/  IADD3 R4, R4, R7.reuse, R213 ;  /* 0x0000000704047210 */ /* 0x080fe40007ffe0d5 */
[----:B------:R-:W-:Y:S01]  /*2540*/  IADD3 R5, R5, R7, R212 ;  /* 0x0000000705057210 */ /* 0x000fe20007ffe0d4 */
[----:B------:R-:W-:Y:S01]  /*2550*/  IMAD R13, R24, R35, R13 ;  /* 0x00000023180d7224 */ /* 0x000fe200078e020d */
[-C--:B------:R-:W-:Y:S01]  /*2560*/  IADD3 R6, R6, R7.reuse, R211 ;  /* 0x0000000706067210 */ /* 0x080fe20007ffe0d3 */
[-C--:B------:R-:W-:Y:S01]  /*2570*/  IMAD.WIDE.U32 R84, R24, R34.reuse, R84 ;  /* 0x0000002218547225 */ /* 0x080fe200078e0054 */
[----:B------:R-:W-:Y:S02]  /*2580*/  LOP3.LUT R76, R12, 0xfffffff8, RZ, 0xc0, !PT ;  /* 0xfffffff80c4c7812 */ /* 0x000fe400078ec0ff */
[----:B------:R-:W-:Y:S01]  /*2590*/  IADD3 R7, R9, R7, R210 ;  /* 0x0000000709077210 */ /* 0x000fe20007ffe0d2 */
[----:B------:R-:W-:Y:S01]  /*25a0*/  IMAD.WIDE.U32 R86, R24, R34, R86 ;  /* 0x0000002218567225 */ /* 0x000fe200078e0056 */
[----:B------:R-:W-:-:S02]  /*25b0*/  SHF.L.U64.HI R8, R28, 0x5, R29 ;  /* 0x000000051c087819 */ /* 0x000fc4000001021d */
[----:B------:R-:W-:Y:S01]  /*25c0*/  SHF.L.U64.HI R9, R28, 0x6, R29 ;  /* 0x000000061c097819 */ /* 0x000fe2000001021d */
[----:B------:R-:W-:Y:S01]  /*25d0*/  IMAD.IADD R3, R32, 0x1, R33 ;  /* 0x0000000120037824 */ /* 0x000fe200078e0221 */
[----:B0-----:R-:W-:Y:S01]  /*25e0*/  SHF.R.U32.HI R36, RZ, 0x7, R36 ;  /* 0x00000007ff247819 */ /* 0x001fe20000011624 */
[C---:B------:R-:W-:Y:S01]  /*25f0*/  IMAD.SHL.U32 R20, R28.reuse, 0x20, RZ ;  /* 0x000000201c147824 */ /* 0x040fe200078e00ff */
[C---:B------:R-:W-:Y:S01]  /*2600*/  SHF.L.U64.HI R10, R28.reuse, 0x7, R29 ;  /* 0x000000071c0a7819 */ /* 0x040fe2000001021d */
[----:B------:R-:W-:Y:S01]  /*2610*/  IMAD.SHL.U32 R21, R28, 0x40, RZ ;  /* 0x000000401c157824 */ /* 0x000fe200078e00ff */
[----:B------:R-:W-:Y:S01]  /*2620*/  ISETP.NE.AND P6, PT, R36, 0x1, PT ;  /* 0x000000012400780c */ /* 0x000fe20003fc5270 */
[C---:B------:R-:W-:Y:S01]  /*2630*/  IMAD.SHL.U32 R32, R34.reuse, 0x20, RZ ;  /* 0x0000002022207824 */ /* 0x040fe200078e00ff */
[C-C-:B------:R-:W-:Y:S01]  /*2640*/  SHF.L.U64.HI R29, R34.reuse, 0x5, R35.reuse ;  /* 0x00000005221d7819 */ /* 0x140fe20000010223 */
[C---:B------:R-:W-:Y:S01]  /*2650*/  IMAD.SHL.U32 R33, R34.reuse, 0x40, RZ ;  /* 0x0000004022217824 */ /* 0x040fe200078e00ff */
[----:B------:R-:W-:Y:S01]  /*2660*/  SHF.L.U64.HI R30, R34, 0x6, R35 ;  /* 0x00000006221e7819 */ /* 0x000fe20000010223 */
[----:B------:R-:W-:Y:S01]  /*2670*/  VIADD R92, R36, 0x8 ;  /* 0x00000008245c7836 */ /* 0x000fe20000000000 */
[----:B------:R-:W-:Y:S01]  /*2680*/  LEA R35, R220, R188, 0x5 ;  /* 0x000000bcdc237211 */ /* 0x000fe200078e28ff */
[----:B------:R-:W-:Y:S01]  /*2690*/  IMAD.IADD R38, R81, 0x1, R39 ;  /* 0x0000000151267824 */ /* 0x000fe200078e0227 */
[----:B------:R-:W-:Y:S01]  /*26a0*/  SHF.R.S32.HI R79, RZ, 0x3, R12 ;  /* 0x00000003ff4f7819 */ /* 0x000fe2000001140c */
[----:B------:R-:W-:Y:S01]  /*26b0*/  IMAD.SHL.U32 R28, R28, 0x80, RZ ;  /* 0x000000801c1c7824 */ /* 0x000fe200078e00ff */
[----:B------:R-:W-:Y:S01]  /*26c0*/  SHF.R.S32.HI R88, RZ, 0x1f, R76 ;  /* 0x0000001fff587819 */ /* 0x000fe2000001144c */
[----:B------:R-:W-:-:S02]  /*26d0*/  IMAD.SHL.U32 R34, R34, 0x80, RZ ;  /* 0x0000008022227824 */ /* 0x000fc400078e00ff */
[----:B------:R-:W-:Y:S05]  /*26e0*/  @!P6 WARPSYNC.ALL ;  /* 0x000000000000e948 */ /* 0x000fea0003800000 */
[----:B------:R-:W-:Y:S01]  /*26f0*/  ULDC UR4, c[0x0][0x2f4] ;  /* 0x0000bd0000047ab9 */ /* 0x000fe20000000800 */
[----:B------:R-:W-:Y:S01]  /*2700*/  IMAD.SHL.U32 R36, R15, 0x2, RZ ;  /* 0x000000020f247824 */ /* 0x000fe200078e00ff */
[----:B------:R-:W-:Y:S01]  /*2710*/  @!P6 BAR.SYNC.DEFER_BLOCKING 0x9, 0x100 ;  /* 0x024400000000eb1d */ /* 0x000fe20000010000 */
[----:B------:R-:W-:Y:S01]  /*2720*/  ISETP.GE.AND P1, PT, R16, UR4, PT ;  /* 0x0000000410007c0c */ /* 0x000fe2000bf26270 */
[----:B------:R-:W-:Y:S01]  /*2730*/  IMAD.IADD R39, R39, 0x1, R83 ;  /* 0x0000000127277824 */ /* 0x000fe200078e0253 */
[----:B------:R-:W-:Y:S01]  /*2740*/  ISETP.GE.AND P2, PT, R2, UR4, PT ;  /* 0x0000000402007c0c */ /* 0x000fe2000bf46270 */
[----:B------:R-:W-:-:S02]  /*2750*/  IMAD.IADD R77, R85, 0x1, R13 ;  /* 0x00000001554d7824 */ /* 0x000fc400078e020d */
[----:B------:R-:W-:Y:S01]  /*2760*/  IMAD.IADD R78, R13, 0x1, R87 ;  /* 0x000000010d4e7824 */ /* 0x000fe200078e0257 */
[----:B--2---:R-:W-:-:S09]  /*2770*/  SHF.R.S32.HI R37, RZ, 0x1f, R0 ;  /* 0x0000001fff257819 */ /* 0x004fd20000011400 */
.L_x_8272:
[----:B------:R-:W0:Y:S01]  /*2780*/  LDC R98, c[0x0][0x430] ;  /* 0x00010c00ff627b82 */ /* 0x000e220000000800 */
[----:B------:R-:W-:Y:S02]  /*2790*/  VIADD R42, R27, 0xffffffff ;  /* 0xffffffff1b2a7836 */ /* 0x000fe40000000000 */
[----:B------:R-:W-:Y:S02]  /*27a0*/  IMAD.MOV.U32 R99, RZ, RZ, RZ ;  /* 0x000000ffff637224 */ /* 0x000fe400078e00ff */
[----:B------:R-:W-:-:S03]  /*27b0*/  IMAD R12, R42, 0x80, R35 ;  /* 0x000000802a0c7824 */ /* 0x000fc600078e0223 */
[----:B-1----:R-:W1:Y:S01]  /*27c0*/  LDC R102, c[0x0][0x3f4] ;  /* 0x0000fd00ff667b82 */ /* 0x002e620000000800 */
[----:B------:R-:W-:Y:S01]  /*27d0*/  IMAD.IADD R43, R3, 0x1, R12 ;  /* 0x00000001032b7824 */ /* 0x000fe200078e020c */
[----:B------:R-:W-:-:S04]  /*27e0*/  ISETP.GE.AND P3, PT, R12, R25, PT ;  /* 0x000000190c00720c */ /* 0x000fc80003f66270 */
[----:B------:R-:W-:Y:S02]  /*27f0*/  ISETP.GT.OR P3, PT, R35, 0x7f, P3 ;  /* 0x0000007f2300780c */ /* 0x000fe40001f64670 */
[----:B---3--:R-:W-:Y:S02]  /*2800*/  MOV R11, R43 ;  /* 0x0000002b000b7202 */ /* 0x008fe40000000f00 */
[----:B0-----:R-:W-:-:S09]  /*2810*/  ISETP.NE.AND P4, PT, R98, 0x1, PT ;  /* 0x000000016200780c */ /* 0x001fd20003f85270 */
        /* <DEDUP_REMOVED lines=12> */
[----:B--2---:R-:W-:-:S04]  /*28e0*/  @!P3 LEA R12, P4, R14, R12, 0x2 ;  /* 0x0000000c0e0cb211 */ /* 0x004fc800078810ff */
[----:B------:R-:W-:-:S05]  /*28f0*/  @!P3 LEA.HI.X R13, R14, R13, R15, 0x2, P4 ;  /* 0x0000000d0e0db211 */ /* 0x000fca00020f140f */
[----:B------:R0:W5:Y:S01]  /*2900*/  @!P3 LDG.E R99, desc[UR52][R12.64] ;  /* 0x000000340c63b981 */ /* 0x000162000c1e1900 */
[----:B-1----:R-:W-:Y:S01]  /*2910*/  ISETP.GE.AND P3, PT, R102, 0x1, PT ;  /* 0x000000016600780c */ /* 0x002fe20003f66270 */
[----:B------:R-:W-:Y:S01]  /*2920*/  IMAD.MOV R11, RZ, RZ, -R11 ;  /* 0x000000ffff0b7224 */ /* 0x000fe200078e0a0b */
[----:B------:R-:W-:Y:S01]  /*2930*/  ISETP.GT.AND P4, PT, R42, R26, PT ;  /* 0x0000001a2a00720c */ /* 0x000fe20003f84270 */
[----:B------:R-:W-:Y:S01]  /*2940*/  IMAD R91, R19, 0x4000, R219 ;  /* 0x00004000135b7824 */ /* 0x000fe200078e02db */
[----:B------:R-:W-:Y:S05]  /*2950*/  YIELD ;  /* 0x0000000000007946 */ /* 0x000fea0003800000 */
[----:B------:R-:W-:Y:S01]  /*2960*/  BSSY B0, `(.L_x_8175) ;  /* 0x0000579000007945 */ /* 0x000fe20003800000 */
[----:B------:R-:W-:Y:S01]  /*2970*/  IMAD R98, R98, R11, R43 ;  /* 0x0000000b62627224 */ /* 0x000fe200078e022b */
[----:B------:R-:W-:Y:S01]  /*2980*/  P2R R90, PR, RZ, 0x10 ;  /* 0x00000010ff5a7803 */ /* 0x000fe20000000000 */
[----:B------:R-:W-:-:S02]  /*2990*/  IMAD R91, R91, 0x2, R18 ;  /* 0x000000025b5b7824 */ /* 0x000fc400078e0212 */
[----:B------:R-:W-:Y:S01]  /*29a0*/  IMAD.MOV.U32 R27, RZ, RZ, R42 ;  /* 0x000000ffff1b7224 */ /* 0x000fe200078e002a */
[----:B0-----:R-:W-:Y:S06]  /*29b0*/  @!P3 BRA `(.L_x_8176) ;  /* 0x000000500028b947 */ /* 0x001fec0003800000 */
[----:B------:R-:W-:Y:S01]  /*29c0*/  SHF.R.S32.HI R97, RZ, 0x1f, R98 ;  /* 0x0000001fff617819 */ /* 0x000fe20000011462 */
[----:B------:R-:W-:Y:S01]  /*29d0*/  ULDC.64 UR4, c[0x0][0x300] ;  /* 0x0000c00000047ab9 */ /* 0x000fe20000000a00 */
[----:B-----5:R-:W-:Y:S01]  /*29e0*/  SHF.R.S32.HI R96, RZ, 0x1f, R99 ;  /* 0x0000001fff607819 */ /* 0x020fe20000011463 */
[C---:B------:R-:W-:Y:S01]  /*29f0*/  IMAD.WIDE.U32 R12, R98.reuse, UR4, RZ ;  /* 0x00000004620c7c25 */ /* 0x040fe2000f8e00ff */
        /* <DEDUP_REMOVED lines=57> */
.L_x_8179:
[----:B------:R-:W-:Y:S05]  /*2d90*/  BSYNC B1 ;  /* 0x0000000000017941 */ /* 0x000fea0003800000 */
.L_x_8178:
[----:B------:R-:W-:Y:S01]  /*2da0*/  VIADD R44, R188, 0x20 ;  /* 0x00000020bc2c7836 */ /* 0x000fe20000000000 */
[----:B------:R-:W-:Y:S01]  /*2db0*/  BSSY B1, `(.L_x_8180) ;  /* 0x0000029000017945 */ /* 0x000fe20003800000 */
[----:B0----5:R-:W-:Y:S01]  /*2dc0*/  IMAD.MOV.U32 R40, RZ, RZ, R64 ;  /* 0x000000ffff287224 */ /* 0x021fe200078e0040 */
[----:B------:R-:W-:Y:S01]  /*2dd0*/  CS2R R60, SRZ ;  /* 0x00000000003c7805 */ /* 0x000fe2000001ff00 */
[----:B------:R-:W-:Y:S01]  /*2de0*/  IMAD.MOV.U32 R41, RZ, RZ, R65 ;  /* 0x000000ffff297224 */ /* 0x000fe200078e0041 */
[----:B------:R-:W-:Y:S01]  /*2df0*/  ISETP.GE.AND P3, PT, R44, R95, PT ;  /* 0x0000005f2c00720c */ /* 0x000fe20003f66270 */
        /* <DEDUP_REMOVED lines=11> */
[----:B------:R-:W-:Y:S02]  /*2eb0*/  P2R R117, PR, RZ, 0x8 ;  /* 0x00000008ff757803 */ /* 0x000fe40000000000 */
[----:B------:R-:W-:Y:S02]  /*2ec0*/  PRMT R113, R40, 0x5410, R41 ;  /* 0x0000541028717816 */ /* 0x000fe40000000029 */
[----:B------:R-:W-:Y:S02]  /*2ed0*/  PRMT R120, R42, 0x7610, R120 ;  /* 0x000076102a787816 */ /* 0x000fe40000000078 */
[----:B------:R-:W-:Y:S01]  /*2ee0*/  PRMT R119, R119, 0x5410, R43 ;  /* 0x0000541077777816 */ /* 0x000fe2000000002b */
        /* <DEDUP_REMOVED lines=21> */
.L_x_8181:
[----:B------:R-:W-:Y:S05]  /*3040*/  BSYNC B1 ;  /* 0x0000000000017941 */ /* 0x000fea0003800000 */
.L_x_8180:
        /* <DEDUP_REMOVED lines=21> */
[----:B------:R-:W-:-:S02]  /*31a0*/  CS2R R42, SRZ ;  /* 0x00000000002a7805 */ /* 0x000fc4000001ff00 */
        /* <DEDUP_REMOVED lines=22> */
.L_x_8183:
[----:B------:R-:W-:Y:S05]  /*3310*/  BSYNC B1 ;  /* 0x0000000000017941 */ /* 0x000fea0003800000 */
.L_x_8182:
        /* <DEDUP_REMOVED lines=32> */
.L_x_8185:
[----:B------:R-:W-:Y:S05]  /*3520*/  BSYNC B1 ;  /* 0x0000000000017941 */ /* 0x000fea0003800000 */
.L_x_8184:
[----:B-----5:R-:W-:Y:S01]  /*3530*/  IMAD.MOV.U32 R11, RZ, RZ, R48 ;  /* 0x000000ffff0b7224 */ /* 0x020fe200078e0030 */
[----:B------:R-:W-:Y:S01]  /*3540*/  UISETP.NE.AND UP0, UPT, UR39, 0x3, UPT ;  /* 0x000000032700788c */ /* 0x000fe2000bf05270 */
        /* <DEDUP_REMOVED lines=8> */
[----:B------:R-:W-:Y:S01]  /*35d0*/  PLOP3.LUT P5, PT, PT, PT, UP0, 0x80, 0x0 ;  /* 0x000000000000781c */ /* 0x000fe20003faf008 */
[----:B------:R-:W-:Y:S01]  /*35e0*/  IMAD.MOV.U32 R14, RZ, RZ, R55 ;  /* 0x000000ffff0e7224 */ /* 0x000fe200078e0037 */
[----:B------:R-:W-:Y:S01]  /*35f0*/  PRMT R115, R11, 0x5410, R12 ;  /* 0x000054100b737816 */ /* 0x000fe2000000000c */
[----:B------:R-:W-:-:S02]  /*3600*/  IMAD.MOV.U32 R11, RZ, RZ, R40 ;  /* 0x000000ffff0b7224 */ /* 0x000fc400078e0028 */
        /* <DEDUP_REMOVED lines=11> */
[----:B------:R-:W-:Y:S01]  /*36c0*/  PRMT R109, R13, 0x5410, R14 ;  /* 0x000054100d6d7816 */ /* 0x000fe2000000000e */
[----:B------:R-:W-:Y:S06]  /*36d0*/  @!P5 BRA `(.L_x_8186) ;  /* 0x000000000004d947 */ /* 0x000fec0003800000 */
[----:B------:R-:W-:Y:S01]  /*36e0*/  BPT.TRAP 0x1 ;  /* 0x000000040000795c */ /* 0x000fe20000300000 */
.L_x_8186:
[----:B------:R-:W-:Y:S01]  /*36f0*/  IMAD R89, R19, 0x8, R18 ;  /* 0x0000000813597824 */ /* 0x000fe200078e0212 */
[----:B------:R-:W-:Y:S01]  /*3700*/  SHF.L.U32 R100, R199, 0x1f, RZ ;  /* 0x0000001fc7647819 */ /* 0x000fe200000006ff */
[----:B------:R-:W-:Y:S03]  /*3710*/  BSSY B1, `(.L_x_8187) ;  /* 0x0000003000017945 */ /* 0x000fe60003800000 */
[----:B------:R-:W0:Y:S02]  /*3720*/  SYNCS.PHASECHK.TRANS64.TRYWAIT P6, [R89+URZ+0x28890], R100 ;  /* 0x02889064590075a7 */ /* 0x000e2400080c017f */
[----:B0-----:R-:W-:Y:S05]  /*3730*/  @!P6 BRA `(.L_x_8188) ;  /* 0x000002280080e947 */ /* 0x001fea0003800000 */
.L_x_8594:
[----:B------:R-:W-:Y:S05]  /*3740*/  BSYNC B1 ;  /* 0x0000000000017941 */ /* 0x000fea0003800000 */
.L_x_8187:
[----:B------:R-:W-:-:S03]  /*3750*/  UMOV UR4, 0xffffffff ;  /* 0xffffffff00047882 */ /* 0x000fc60000000000 */
[----:B------:R-:W-:Y:S05]  /*3760*/  BRA.DIV UR4, `(.L_x_8189) ;  /* 0x0000022a04887947 */ /* 0x000fea000b800000 */
[----:B------:R1:W2:Y:S04]  /*3770*/  SHFL.IDX PT, R75, R101, RZ, 0x181f ;  /* 0x00181fff654b7589 */ /* 0x0002a800000e0000 */
[----:B------:R1:W3:Y:S02]  /*3780*/  SHFL.IDX PT, R103, R106, RZ, 0x181f ;  /* 0x00181fff6a677589 */ /* 0x0002e400000e0000 */
.L_x_8598:
        /* <DEDUP_REMOVED lines=31> */
[----:B------:R-:W-:-:S02]  /*3980*/  HADD2.F32 R15, -RZ, R120.H1_H1 ;  /* 0x30000078ff0f7230 */ /* 0x000fc40000004100 */
        /* <DEDUP_REMOVED lines=8> */
[----:B------:R-:W-:Y:S02]  /*3a10*/  HADD2.F32 R119, -RZ, R119.H0_H0 ;  /* 0x20000077ff777230 */ /* 0x000fe40000004100 */
        /* <DEDUP_REMOVED lines=10> */
.L_x_8195:
[----:B------:R-:W-:Y:S05]  /*3ac0*/  BSYNC B3 ;  /* 0x0000000000037941 */ /* 0x000fea0003800000 */
.L_x_8194:
[----:B0-----:R4:W-:Y:S02]  /*3ad0*/  ST.E.128 desc[UR52][R72.64], R12 ;  /* 0x0000000c48007985 */ /* 0x0019e4000c101d34 */
.L_x_8193:
[----:B------:R-:W-:Y:S05]  /*3ae0*/  BSYNC B2 ;  /* 0x0000000000027941 */ /* 0x000fea0003800000 */
.L_x_8192:
        /* <DEDUP_REMOVED lines=47> */
.L_x_8197:
[----:B------:R-:W-:Y:S05]  /*3de0*/  BSYNC B2 ;  /* 0x0000000000027941 */ /* 0x000fea0003800000 */
.L_x_8196:
[----:B0-----:R0:W-:Y:S02]  /*3df0*/  ST.E.128 desc[UR52][R68.64], R12 ;  /* 0x0000000c44007985 */ /* 0x0011e4000c101d34 */
.L_x_8191:
[----:B------:R-:W-:Y:S05]  /*3e00*/  BSYNC B1 ;  /* 0x0000000000017941 */ /* 0x000fea0003800000 */
.L_x_8190:
[----:B------:R-:W-:-:S03]  /*3e10*/  UMOV UR4, 0xffffffff ;  /* 0xffffffff00047882 */ /* 0x000fc60000000000 */
[----:B------:R-:W-:Y:S05]  /*3e20*/  BRA.DIV UR4, `(.L_x_8198) ;  /* 0x0000022604247947 */ /* 0x000fea000b800000 */
[----:B------:R1:W1:Y:S04]  /*3e30*/  SHFL.IDX PT, R67, R101, 0x1, 0x181f ;  /* 0x00381f0065437f89 */ /* 0x00026800000e0000 */
[----:B0-----:R0:W0:Y:S02]  /*3e40*/  SHFL.IDX PT, R69, R106, 0x1, 0x181f ;  /* 0x00381f006a457f89 */ /* 0x00102400000e0000 */
.L_x_8602:
[----:B------:R-:W-:Y:S01]  /*3e50*/  ISETP.NE.AND P6, PT, R117, RZ, PT ;  /* 0x000000ff7500720c */ /* 0x000fe20003fc5270 */
[----:B------:R-:W-:-:S12]  /*3e60*/  BSSY B1, `(.L_x_8199) ;  /* 0x0000066000017945 */ /* 0x000fd80003800000 */
[----:B------:R-:W-:Y:S05]  /*3e70*/  @P6 BRA `(.L_x_8200) ;  /* 0x0000000400906947 */ /* 0x000fea0003800000 */
[----:B------:R-:W-:Y:S04]  /*3e80*/  BSSY B2, `(.L_x_8201) ;  /* 0x0000032000027945 */ /* 0x000fe80003800000 */
[----:B------:R-:W-:Y:S05]  /*3e90*/  @P1 BRA `(.L_x_8202) ;  /* 0x0000000000c01947 */ /* 0x000fea0003800000 */
[----:B----4-:R4:W2:Y:S01]  /*3ea0*/  LDS.128 R12, [R91+0x19400] ;  /* 0x019400005b0c7984 */ /* 0x0108a20000000c00 */
[C---:B0-----:R-:W-:Y:S01]  /*3eb0*/  LEA R64, P6, R16.reuse, R69, 0x1 ;  /* 0x0000004510407211 */ /* 0x041fe200078c08ff */
[----:B------:R-:W-:Y:S03]  /*3ec0*/  BSSY B3, `(.L_x_8203) ;  /* 0x000002c000037945 */ /* 0x000fe60003800000 */
[----:B-1----:R-:W-:Y:S02]  /*3ed0*/  LEA.HI.X R65, R16, R67, R17, 0x1, P6 ;  /* 0x0000004310417211 */ /* 0x002fe400030f0c11 */
[----:B------:R-:W-:-:S13]  /*3ee0*/  ISETP.GE.AND P6, PT, R22, R102, PT ;  /* 0x000000661600720c */ /* 0x000fda0003fc6270 */
[----:B----4-:R-:W-:Y:S05]  /*3ef0*/  @P6 BRA `(.L_x_8204) ;  /* 0x0000000000a06947 */ /* 0x010fea0003800000 */
[----:B------:R-:W-:Y:S01]  /*3f00*/  SHF.R.U64 R11, R60, 0x10, R61 ;  /* 0x000000103c0b7819 */ /* 0x000fe2000000123d */
[--C-:B--2---:R-:W-:Y:S01]  /*3f10*/  HADD2.F32 R60, -RZ, R15.reuse.H1_H1 ;  /* 0x3000000fff3c7230 */ /* 0x104fe20000004100 */
        /* <DEDUP_REMOVED lines=38> */
.L_x_8204:
[----:B------:R-:W-:Y:S05]  /*4180*/  BSYNC B3 ;  /* 0x0000000000037941 */ /* 0x000fea0003800000 */
.L_x_8203:
[----:B--2---:R0:W-:Y:S02]  /*4190*/  ST.E.128 desc[UR52][R64.64], R12 ;  /* 0x0000000c40007985 */ /* 0x0041e4000c101d34 */
.L_x_8202:
[----:B------:R-:W-:Y:S05]  /*41a0*/  BSYNC B2 ;  /* 0x0000000000027941 */ /* 0x000fea0003800000 */
.L_x_8201:
[----:B------:R-:W-:Y:S05]  /*41b0*/  @P2 BRA `(.L_x_8200) ;  /* 0x0000000000c02947 */ /* 0x000fea0003800000 */
[----:B0---4-:R0:W4:Y:S01]  /*41c0*/  LDS.128 R12, [R91+0x1d400] ;  /* 0x01d400005b0c7984 */ /* 0x0111220000000c00 */
[C---:B------:R-:W-:Y:S01]  /*41d0*/  LEA R60, P6, R2.reuse, R69, 0x1 ;  /* 0x00000045023c7211 */ /* 0x040fe200078c08ff */
[----:B------:R-:W-:Y:S03]  /*41e0*/  BSSY B2, `(.L_x_8205) ;  /* 0x000002c000027945 */ /* 0x000fe60003800000 */
[----:B-1----:R-:W-:Y:S02]  /*41f0*/  LEA.HI.X R61, R2, R67, R185, 0x1, P6 ;  /* 0x00000043023d7211 */ /* 0x002fe400030f0cb9 */
        /* <DEDUP_REMOVED lines=42> */
.L_x_8206:
[----:B------:R-:W-:Y:S05]  /*44a0*/  BSYNC B2 ;  /* 0x0000000000027941 */ /* 0x000fea0003800000 */
.L_x_8205:
[----:B----4-:R0:W-:Y:S02]  /*44b0*/  ST.E.128 desc[UR52][R60.64], R12 ;  /* 0x0000000c3c007985 */ /* 0x0101e4000c101d34 */
.L_x_8200:
[----:B------:R-:W-:Y:S05]  /*44c0*/  BSYNC B1 ;  /* 0x0000000000017941 */ /* 0x000fea0003800000 */
.L_x_8199:
[----:B------:R-:W-:-:S03]  /*44d0*/  UMOV UR4, 0xffffffff ;  /* 0xffffffff00047882 */ /* 0x000fc60000000000 */
[----:B------:R-:W-:Y:S05]  /*44e0*/  BRA.DIV UR4, `(.L_x_8207) ;  /* 0x0000021e04c07947 */ /* 0x000fea000b800000 */
[----:B------:R1:W1:Y:S04]  /*44f0*/  SHFL.IDX PT, R59, R101, 0x2, 0x181f ;  /* 0x00581f00653b7f89 */ /* 0x00026800000e0000 */
[----:B0-----:R0:W0:Y:S02]  /*4500*/  SHFL.IDX PT, R61, R106, 0x2, 0x181f ;  /* 0x00581f006a3d7f89 */ /* 0x00102400000e0000 */
.L_x_8606:
[----:B------:R-:W-:Y:S04]  /*4510*/  BSSY B1, `(.L_x_8208) ;  /* 0x0000066000017945 */ /* 0x000fe80003800000 */
        /* <DEDUP_REMOVED lines=49> */
.L_x_8213:
[----:B------:R-:W-:Y:S05]  /*4830*/  BSYNC B3 ;  /* 0x0000000000037941 */ /* 0x000fea0003800000 */
.L_x_8212:
[----:B--2---:R0:W-:Y:S02]  /*4840*/  ST.E.128 desc[UR52][R56.64], R12 ;  /* 0x0000000c38007985 */ /* 0x0041e4000c101d34 */
.L_x_8211:
[----:B------:R-:W-:Y:S05]  /*4850*/  BSYNC B2 ;  /* 0x0000000000027941 */ /* 0x000fea0003800000 */
.L_x_8210:
        /* <DEDUP_REMOVED lines=47> */
.L_x_8215:
[----:B------:R-:W-:Y:S05]  /*4b50*/  BSYNC B2 ;  /* 0x0000000000027941 */ /* 0x000fea0003800000 */
.L_x_8214:
[----:B----4-:R0:W-:Y:S02]  /*4b60*/  ST.E.128 desc[UR52][R52.64], R12 ;  /* 0x0000000c34007985 */ /* 0x0101e4000c101d34 */
.L_x_8209:
[----:B------:R-:W-:Y:S05]  /*4b70*/  BSYNC B1 ;  /* 0x0000000000017941 */ /* 0x000fea0003800000 */
.L_x_8208:
[----:B------:R-:W-:-:S03]  /*4b80*/  UMOV UR4, 0xffffffff ;  /* 0xffffffff00047882 */ /* 0x000fc60000000000 */
[----:B------:R-:W-:Y:S05]  /*4b90*/  BRA.DIV UR4, `(.L_x_8216) ;  /* 0x0000021a04607947 */ /* 0x000fea000b800000 */
[----:B-1----:R-:W1:Y:S04]  /*4ba0*/  SHFL.IDX PT, R101, R101, 0x3, 0x181f ;  /* 0x00781f0065657f89 */ /* 0x002e6800000e0000 */
[----:B------:R0:W0:Y:S02]  /*4bb0*/  SHFL.IDX PT, R51, R106, 0x3, 0x181f ;  /* 0x00781f006a337f89 */ /* 0x00002400000e0000 */
.L_x_8610:
[----:B------:R-:W-:Y:S05]  /*4bc0*/  @P4 BRA `(.L_x_8217) ;  /* 0x0000003400484947 */ /* 0x000fea0003800000 */
[----:B------:R-:W-:Y:S04]  /*4bd0*/  BSSY B1, `(.L_x_8218) ;  /* 0x0000032000017945 */ /* 0x000fe80003800000 */
        /* <DEDUP_REMOVED lines=47> */
.L_x_8221:
[----:B------:R-:W-:Y:S05]  /*4ed0*/  BSYNC B2 ;  /* 0x0000000000027941 */ /* 0x000fea0003800000 */
.L_x_8220:
[----:B----4-:R0:W-:Y:S02]  /*4ee0*/  ST.E.128 desc[UR52][R48.64], R12 ;  /* 0x0000000c30007985 */ /* 0x0101e4000c101d34 */
.L_x_8219:
[----:B------:R-:W-:Y:S05]  /*4ef0*/  BSYNC B1 ;  /* 0x0000000000017941 */ /* 0x000fea0003800000 */
.L_x_8218:
        /* <DEDUP_REMOVED lines=47> */
.L_x_8223:
[----:B------:R-:W-:Y:S05]  /*51f0*/  BSYNC B1 ;  /* 0x0000000000017941 */ /* 0x000fea0003800000 */
.L_x_8222:
[----:B----4-:R0:W-:Y:S01]  /*5200*/  ST.E.128 desc[UR52][R44.64], R12 ;  /* 0x0000000c2c007985 */ /* 0x0101e2000c101d34 */
[----:B------:R-:W-:Y:S05]  /*5210*/  BRA `(.L_x_8217) ;  /* 0x0000002c00b47947 */ /* 0x000fea0003800000 */
.L_x_8177:
[C---:B------:R-:W-:Y:S01]  /*5220*/  VIADD R40, R188.reuse, 0x20 ;  /* 0x00000020bc287836 */ /* 0x040fe20000000000 */
[----:B------:R-:W-:Y:S01]  /*5230*/  CS2R R46, SRZ ;  /* 0x00000000002e7805 */ /* 0x000fe2000001ff00 */
[----:B------:R-:W-:-:S03]  /*5240*/  VIADD R44, R188, 0x40 ;  /* 0x00000040bc2c7836 */ /* 0x000fc60000000000 */
[----:B------:R-:W-:-:S04]  /*5250*/  ISETP.GE.AND P4, PT, R40, R95, PT ;  /* 0x0000005f2800720c */ /* 0x000fc80003f86270 */
        /* <DEDUP_REMOVED lines=18> */
[----:B------:R-:W-:-:S05]  /*5380*/  @!P5 IADD3 R44, P6, R82, R14, RZ ;  /* 0x0000000e522cd210 */ /* 0x000fca0007fde0ff */
[----:B------:R-:W-:Y:S02]  /*5390*/  @!P5 IMAD.X R45, R89, 0x1, R39, P6 ;  /* 0x00000001592dd824 */ /* 0x000fe400030e0627 */
[----:B------:R-:W0:Y:S01]  /*53a0*/  @!P5 LDC.64 R50, c[0x0][0x400] ;  /* 0x00010000ff32db82 */ /* 0x000e220000000a00 */
[----:B----4-:R-:W-:-:S04]  /*53b0*/  @!P5 LEA R48, P6, R44, R48, 0x1 ;  /* 0x000000302c30d211 */ /* 0x010fc800078c08ff */
[----:B------:R-:W-:Y:S02]  /*53c0*/  @!P5 LEA.HI.X R49, R44, R49, R45, 0x1, P6 ;  /* 0x000000312c31d211 */ /* 0x000fe400030f0c2d */
[----:B------:R-:W-:-:S05]  /*53d0*/  @!P5 IADD3 R44, P6, R86, R12, RZ ;  /* 0x0000000c562cd210 */ /* 0x000fca0007fde0ff */
[----:B------:R-:W-:Y:S01]  /*53e0*/  @!P5 IMAD.X R45, R11, 0x1, R78, P6 ;  /* 0x000000010b2dd824 */ /* 0x000fe200030e064e */
[----:B0-----:R-:W-:-:S04]  /*53f0*/  @!P5 LEA R50, P6, R44, R50, 0x1 ;  /* 0x000000322c32d211 */ /* 0x001fc800078c08ff */
[----:B------:R-:W-:Y:S02]  /*5400*/  @!P5 LEA.HI.X R51, R44, R51, R45, 0x1, P6 ;  /* 0x000000332c33d211 */ /* 0x000fe400030f0c2d */
[----:B------:R-:W-:Y:S02]  /*5410*/  CS2R R44, SRZ ;  /* 0x00000000002c7805 */ /* 0x000fe4000001ff00 */
[----:B------:R-:W-:-:S04]  /*5420*/  @!P4 LEA R56, P6, R42, R56, 0x1 ;  /* 0x000000382a38c211 */ /* 0x000fc800078c08ff */
[----:B------:R-:W-:Y:S02]  /*5430*/  @!P4 LEA.HI.X R57, R42, R57, R43, 0x1, P6 ;  /* 0x000000392a39c211 */ /* 0x000fe400030f0c2b */
[----:B------:R-:W-:Y:S02]  /*5440*/  CS2R R42, SRZ ;  /* 0x00000000002a7805 */ /* 0x000fe4000001ff00 */
[C---:B-1----:R-:W-:Y:S01]  /*5450*/  @!P4 LEA R58, P6, R40.reuse, R58, 0x1 ;  /* 0x0000003a283ac211 */ /* 0x042fe200078c08ff */
[----:B------:R0:W5:Y:S03]  /*5460*/  @!P5 LDG.E.128 R44, desc[UR52][R50.64] ;  /* 0x00000034322cd981 */ /* 0x000166000c1e1d00 */
[----:B------:R-:W-:Y:S02]  /*5470*/  @!P4 LEA.HI.X R59, R40, R59, R41, 0x1, P6 ;  /* 0x0000003b283bc211 */ /* 0x000fe400030f0c29 */
[----:B------:R-:W-:-:S02]  /*5480*/  CS2R R40, SRZ ;  /* 0x0000000000287805 */ /* 0x000fc4000001ff00 */
[----:B------:R-:W-:Y:S02]  /*5490*/  CS2R R54, SRZ ;  /* 0x0000000000367805 */ /* 0x000fe4000001ff00 */
[----:B------:R-:W-:Y:S02]  /*54a0*/  CS2R R52, SRZ ;  /* 0x0000000000347805 */ /* 0x000fe4000001ff00 */
[----:B------:R1:W5:Y:S01]  /*54b0*/  @!P5 LDG.E.128 R40, desc[UR52][R48.64] ;  /* 0x000000343028d981 */ /* 0x000362000c1e1d00 */
[----:B0-----:R-:W-:-:S03]  /*54c0*/  CS2R R50, SRZ ;  /* 0x0000000000327805 */ /* 0x001fc6000001ff00 */
[----:B------:R0:W5:Y:S01]  /*54d0*/  @!P4 LDG.E.128 R52, desc[UR52][R58.64] ;  /* 0x000000343a34c981 */ /* 0x000162000c1e1d00 */
[----:B-1----:R-:W-:-:S06]  /*54e0*/  CS2R R48, SRZ ;  /* 0x0000000000307805 */ /* 0x002fcc000001ff00 */
[----:B------:R1:W5:Y:S01]  /*54f0*/  @!P4 LDG.E.128 R48, desc[UR52][R56.64] ;  /* 0x000000343830c981 */ /* 0x000362000c1e1d00 */
[----:B--2---:R-:W-:Y:S01]  /*5500*/  @!P3 LEA R64, P4, R62, R64, 0x1 ;  /* 0x000000403e40b211 */ /* 0x004fe200078808ff */
[----:B------:R-:W-:-:S03]  /*5510*/  VIADD R68, R188, 0x60 ;  /* 0x00000060bc447836 */ /* 0x000fc60000000000 */
[----:B------:R-:W-:Y:S02]  /*5520*/  @!P3 LEA.HI.X R65, R62, R65, R63, 0x1, P4 ;  /* 0x000000413e41b211 */ /* 0x000fe400020f0c3f */
[----:B---3--:R-:W-:-:S04]  /*5530*/  @!P3 LEA R66, P4, R60, R66, 0x1 ;  /* 0x000000423c42b211 */ /* 0x008fc800078808ff */
[----:B------:R-:W-:Y:S02]  /*5540*/  @!P3 LEA.HI.X R67, R60, R67, R61, 0x1, P4 ;  /* 0x000000433c43b211 */ /* 0x000fe400020f0c3d */
[----:B------:R-:W-:-:S04]  /*5550*/  ISETP.GE.AND P4, PT, R68, R95, PT ;  /* 0x0000005f4400720c */ /* 0x000fc80003f86270 */
[----:B------:R-:W-:Y:S02]  /*5560*/  ISETP.GE.OR P4, PT, R16, R102, P4 ;  /* 0x000000661000720c */ /* 0x000fe40002786670 */
[----:B0-----:R-:W-:Y:S02]  /*5570*/  CS2R R58, SRZ ;  /* 0x00000000003a7805 */ /* 0x001fe4000001ff00 */
[----:B-1----:R-:W-:Y:S02]  /*5580*/  CS2R R56, SRZ ;  /* 0x0000000000387805 */ /* 0x002fe4000001ff00 */
[----:B------:R-:W-:Y:S02]  /*5590*/  CS2R R62, SRZ ;  /* 0x00000000003e7805 */ /* 0x000fe4000001ff00 */
[----:B------:R-:W-:Y:S01]  /*55a0*/  CS2R R60, SRZ ;  /* 0x00000000003c7805 */ /* 0x000fe2000001ff00 */
        /* <DEDUP_REMOVED lines=11> */
[----:B------:R-:W-:Y:S01]  /*5660*/  ULDC.64 UR4, c[0x0][0x3e8] ;  /* 0x0000fa0000047ab9 */ /* 0x000fe20000000a00 */
[----:B------:R-:W-:Y:S01]  /*5670*/  IMAD.MOV.U32 R13, RZ, RZ, R11 ;  /* 0x000000ffff0d7224 */ /* 0x000fe200078e000b */
[----:B------:R-:W-:-:S04]  /*5680*/  ULDC.64 UR6, c[0x0][0x400] ;  /* 0x0001000000067ab9 */ /* 0x000fc80000000a00 */
[----:B------:R-:W1:Y:S01]  /*5690*/  LDC.64 R66, c[0x0][0x408] ;  /* 0x00010200ff427b82 */ /* 0x000e620000000a00 */
[----:B0-----:R-:W-:-:S04]  /*56a0*/  IMAD.WIDE.U32 R14, R64, 0x60, R14 ;  /* 0x00000060400e7825 */ /* 0x001fc800078e000e */
[----:B------:R-:W-:Y:S01]  /*56b0*/  IMAD R65, R65, 0x60, RZ ;  /* 0x0000006041417824 */ /* 0x000fe200078e02ff */
[----:B------:R-:W-:Y:S01]  /*56c0*/  IADD3 R14, P4, R82, R14, RZ ;  /* 0x0000000e520e7210 */ /* 0x000fe20007f9e0ff */
[----:B-1----:R-:W-:-:S03]  /*56d0*/  IMAD.WIDE.U32 R12, R66, 0x60, R12 ;  /* 0x00000060420c7825 */ /* 0x002fc600078e000c */
[----:B------:R-:W-:Y:S01]  /*56e0*/  IADD3.X R15, R39, R15, R65, P4, !PT ;  /* 0x0000000f270f7210 */ /* 0x000fe200027fe441 */
[----:B------:R-:W-:Y:S01]  /*56f0*/  IMAD R67, R67, 0x60, RZ ;  /* 0x0000006043437824 */ /* 0x000fe200078e02ff */
[----:B------:R-:W-:-:S04]  /*5700*/  IADD3 R11, P4, R86, R12, RZ ;  /* 0x0000000c560b7210 */ /* 0x000fc80007f9e0ff */
[----:B------:R-:W-:Y:S02]  /*5710*/  IADD3.X R12, R78, R13, R67, P4, !PT ;  /* 0x0000000d4e0c7210 */ /* 0x000fe400027fe443 */
[----:B------:R-:W-:-:S04]  /*5720*/  LEA R64, P4, R14, UR4, 0x1 ;  /* 0x000000040e407c11 */ /* 0x000fc8000f8808ff */
[----:B------:R-:W-:Y:S02]  /*5730*/  LEA.HI.X R65, R14, UR5, R15, 0x1, P4 ;  /* 0x000000050e417c11 */ /* 0x000fe4000a0f0c0f */
[----:B------:R-:W-:-:S04]  /*5740*/  LEA R68, P4, R11, UR6, 0x1 ;  /* 0x000000060b447c11 */ /* 0x000fc8000f8808ff */
[----:B------:R-:W-:Y:S01]  /*5750*/  LEA.HI.X R69, R11, UR7, R12, 0x1, P4 ;  /* 0x000000070b457c11 */ /* 0x000fe2000a0f0c0c */
[----:B------:R-:W5:Y:S05]  /*5760*/  LDG.E.128 R64, desc[UR52][R64.64] ;  /* 0x0000003440407981 */ /* 0x000f6a000c1e1d00 */
[----:B------:R-:W5:Y:S03]  /*5770*/  LDG.E.128 R68, desc[UR52][R68.64] ;  /* 0x0000003444447981 */ /* 0x000f66000c1e1d00 */
.L_x_8225:
[----:B------:R-:W-:Y:S05]  /*5780*/  BSYNC B1 ;  /* 0x0000000000017941 */ /* 0x000fea0003800000 */
.L_x_8224:
[----:B-----5:R-:W-:Y:S01]  /*5790*/  IMAD.MOV.U32 R11, RZ, RZ, R66 ;  /* 0x000000ffff0b7224 */ /* 0x020fe200078e0042 */
[----:B------:R-:W-:Y:S01]  /*57a0*/  MOV R12, R67 ;  /* 0x00000043000c7202 */ /* 0x000fe20000000f00 */
[----:B------:R-:W-:Y:S01]  /*57b0*/  IMAD.MOV.U32 R13, RZ, RZ, R64 ;  /* 0x000000ffff0d7224 */ /* 0x000fe200078e0040 */
[----:B------:R-:W-:Y:S01]  /*57c0*/  UISETP.NE.AND UP0, UPT, UR39, 0x3, UPT ;  /* 0x000000032700788c */ /* 0x000fe2000bf05270 */
[----:B------:R-:W-:Y:S01]  /*57d0*/  IMAD.MOV.U32 R14, RZ, RZ, R65 ;  /* 0x000000ffff0e7224 */ /* 0x000fe200078e0041 */
[----:B------:R-:W-:Y:S01]  /*57e0*/  PRMT R112, R12, 0x5410, R11 ;  /* 0x000054100c707816 */ /* 0x000fe2000000000b */
[----:B------:R-:W-:Y:S02]  /*57f0*/  IMAD.MOV.U32 R11, RZ, RZ, R70 ;  /* 0x000000ffff0b7224 */ /* 0x000fe400078e0046 */
[----:B------:R-:W-:Y:S01]  /*5800*/  IMAD.MOV.U32 R12, RZ, RZ, R71 ;  /* 0x000000ffff0c7224 */ /* 0x000fe200078e0047 */
        /* <DEDUP_REMOVED lines=50> */
.L_x_8226:
[----:B------:R-:W-:Y:S01]  /*5b30*/  IMAD R89, R19, 0x8, R18 ;  /* 0x0000000813597824 */ /* 0x000fe200078e0212 */
[----:B------:R-:W-:Y:S01]  /*5b40*/  SHF.L.U32 R100, R199, 0x1f, RZ ;  /* 0x0000001fc7647819 */ /* 0x000fe200000006ff */
[----:B------:R-:W0:Y:S01]  /*5b50*/  LDC R107, c[0x0][0x2f4] ;  /* 0x0000bd00ff6b7b82 */ /* 0x000e220000000800 */
[----:B------:R-:W-:Y:S02]  /*5b60*/  BSSY B1, `(.L_x_8227) ;  /* 0x0000003000017945 */ /* 0x000fe40003800000 */
[----:B------:R-:W1:Y:S02]  /*5b70*/  SYNCS.PHASECHK.TRANS64.TRYWAIT P4, [R89+URZ+0x28890], R100 ;  /* 0x02889064590075a7 */ /* 0x000e64000808017f */
[----:B-1----:R-:W-:Y:S05]  /*5b80*/  @!P4 BRA `(.L_x_8228) ;  /* 0x0000020800b0c947 */ /* 0x002fea0003800000 */
.L_x_8611:
[----:B------:R-:W-:Y:S05]  /*5b90*/  BSYNC B1 ;  /* 0x0000000000017941 */ /* 0x000fea0003800000 */
.L_x_8227:
[----:B------:R-:W-:Y:S01]  /*5ba0*/  UMOV UR4, 0xffffffff ;  /* 0xffffffff00047882 */ /* 0x000fe20000000000 */
[----:B0-----:R-:W-:Y:S02]  /*5bb0*/  IMAD.IADD R109, R107, 0x1, -R36 ;  /* 0x000000016b6d7824 */ /* 0x001fe400078e0a24 */
[----:B------:R-:W-:Y:S05]  /*5bc0*/  BRA.DIV UR4, `(.L_x_8229) ;  /* 0x0000020a04b47947 */ /* 0x000fea000b800000 */
[----:B------:R0:W2:Y:S04]  /*5bd0*/  SHFL.IDX PT, R105, R101, RZ, 0x181f ;  /* 0x00181fff65697589 */ /* 0x0000a800000e0000 */
[----:B------:R0:W3:Y:S02]  /*5be0*/  SHFL.IDX PT, R104, R106, RZ, 0x181f ;  /* 0x00181fff6a687589 */ /* 0x0000e400000e0000 */
.L_x_8615:
[----:B------:R-:W-:Y:S01]  /*5bf0*/  ISETP.GE.OR P4, PT, R188, R95, P1 ;  /* 0x0000005fbc00720c */ /* 0x000fe20000f86670 */
[----:B------:R-:W-:-:S12]  /*5c00*/  BSSY B1, `(.L_x_8230) ;  /* 0x0000074000017945 */ /* 0x000fd80003800000 */
[----:B------:R-:W-:Y:S05]  /*5c10*/  @P4 BRA `(.L_x_8231) ;  /* 0x0000000400c84947 */ /* 0x000fea0003800000 */
[----:B------:R-:W-:Y:S01]  /*5c20*/  SEL R11, R36, R109, !P0 ;  /* 0x0000006d240b7207 */ /* 0x000fe20004000000 */
[----:B------:R-:W-:Y:S01]  /*5c30*/  BSSY B2, `(.L_x_8232) ;  /* 0x000006c000027945 */ /* 0x000fe20003800000 */
[----:B------:R-:W-:Y:S02]  /*5c40*/  SHF.R.U32.HI R13, RZ, 0x3, R209 ;  /* 0x00000003ff0d7819 */ /* 0x000fe400000116d1 */
[----:B------:R-:W-:Y:S02]  /*5c50*/  SHF.R.S32.HI R12, RZ, 0x1f, R11 ;  /* 0x0000001fff0c7819 */ /* 0x000fe4000001140b */
[----:B---3--:R-:W-:Y:S02]  /*5c60*/  LEA R102, P4, R76, R104, 0x1 ;  /* 0x000000684c667211 */ /* 0x008fe400078808ff */
[----:B------:R-:W-:Y:S02]  /*5c70*/  LEA.HI R12, R12, R11, RZ, 0x4 ;  /* 0x0000000b0c0c7211 */ /* 0x000fe400078f20ff */
[----:B--2---:R-:W-:-:S02]  /*5c80*/  LEA.HI.X R103, R76, R105, R88, 0x1, P4 ;  /* 0x000000694c677211 */ /* 0x004fc400020f0c58 */
        /* <DEDUP_REMOVED lines=9> */
[----:B------:R-:W-:-:S04]  /*5d20*/  IMAD R11, R19, 0x4000, R4 ;  /* 0x00004000130b7824 */ /* 0x000fc800078e0204 */
[----:B------:R-:W-:Y:S02]  /*5d30*/  IMAD R13, R19, 0x4000, R12 ;  /* 0x00004000130d7824 */ /* 0x000fe400078e020c */
[--C-:B------:R-:W-:Y:S02]  /*5d40*/  IMAD R11, R11, 0x2, R18.reuse ;  /* 0x000000020b0b7824 */ /* 0x100fe400078e0212 */
[----:B------:R-:W-:-:S03]  /*5d50*/  IMAD R72, R13, 0x2, R18 ;  /* 0x000000020d487824 */ /* 0x000fc600078e0212 */
[----:B------:R2:W3:Y:S04]  /*5d60*/  LDS.128 R12, [R11+0x18400] ;  /* 0x018400000b0c7984 */ /* 0x0004e80000000c00 */
[----:B------:R-:W4:Y:S01]  /*5d70*/  LDS.128 R72, [R72+0x18400] ;  /* 0x0184000048487984 */ /* 0x000f220000000c00 */
[----:B------:R-:W-:Y:S05]  /*5d80*/  @P3 BRA `(.L_x_8233) ;  /* 0x0000000400583947 */ /* 0x000fea0003800000 */
[----:B------:R-:W-:Y:S01]  /*5d90*/  SHF.R.U32.HI R128, RZ, 0x10, R45 ;  /* 0x00000010ff807819 */ /* 0x000fe2000001162d */
[----:B------:R-:W-:Y:S01]  /*5da0*/  HADD2.F32 R125, -RZ, R125.H0_H0 ;  /* 0x2000007dff7d7230 */ /* 0x000fe20000004100 */
[--C-:B------:R-:W-:Y:S02]  /*5db0*/  SHF.R.U64 R40, R40, 0x10, R41.reuse ;  /* 0x0000001028287819 */ /* 0x100fe40000001229 */
[----:B------:R-:W-:Y:S01]  /*5dc0*/  SHF.R.U32.HI R126, RZ, 0x10, R41 ;  /* 0x00000010ff7e7819 */ /* 0x000fe20000011629 */
[----:B------:R-:W-:Y:S01]  /*5dd0*/  HADD2.F32 R128, -RZ, R128.H0_H0 ;  /* 0x20000080ff807230 */ /* 0x000fe20000004100 */
[----:B--2---:R-:W-:Y:S01]  /*5de0*/  SHF.R.U64 R11, R42, 0x10, R43 ;  /* 0x000000102a0b7819 */ /* 0x004fe2000000122b */
[----:B---3--:R-:W-:Y:S01]  /*5df0*/  IMAD.MOV.U32 R42, RZ, RZ, R12 ;  /* 0x000000ffff2a7224 */ /* 0x008fe200078e000c */
[--C-:B------:R-:W-:Y:S01]  /*5e00*/  SHF.R.U64 R41, R46, 0x10, R47.reuse ;  /* 0x000000102e297819 */ /* 0x100fe2000000122f */
[----:B----4-:R-:W-:Y:S01]  /*5e10*/  HADD2.F32 R46, -RZ, R73.H0_H0 ;  /* 0x20000049ff2e7230 */ /* 0x010fe20000004100 */
[----:B------:R-:W-:Y:S01]  /*5e20*/  SHF.R.U32.HI R129, RZ, 0x10, R47 ;  /* 0x00000010ff817819 */ /* 0x000fe2000001162f */
[----:B------:R-:W-:Y:S01]  /*5e30*/  HADD2.F32 R47, -RZ, R127.H0_H0 ;  /* 0x2000007fff2f7230 */ /* 0x000fe20000004100 */
[----:B------:R-:W-:Y:S01]  /*5e40*/  SHF.R.U64 R44, R44, 0x10, R45 ;  /* 0x000000102c2c7819 */ /* 0x000fe2000000122d */
[----:B------:R-:W-:Y:S01]  /*5e50*/  HADD2.F32 R12, -RZ, R13.H0_H0 ;  /* 0x2000000dff0c7230 */ /* 0x000fe20000004100 */
[----:B------:R-:W-:Y:S01]  /*5e60*/  MOV R45, R15 ;  /* 0x0000000f002d7202 */ /* 0x000fe20000000f00 */
[----:B------:R-:W-:Y:S01]  /*5e70*/  HADD2.F32 R73, -RZ, R73.H1_H1 ;  /* 0x30000049ff497230 */ /* 0x000fe20000004100 */
[----:B------:R-:W-:Y:S01]  /*5e80*/  SHF.R.U32.HI R43, RZ, 0x10, R43 ;  /* 0x00000010ff2b7819 */ /* 0x000fe2000001162b */
[----:B------:R-:W-:-:S02]  /*5e90*/  HADD2.F32 R15, -RZ, R13.H1_H1 ;  /* 0x3000000dff0f7230 */ /* 0x000fc40000004100 */
[-C--:B------:R-:W-:Y:S01]  /*5ea0*/  FMUL.FTZ R13, R46, R47.reuse ;  /* 0x0000002f2e0d7220 */ /* 0x080fe20000410000 */
[C---:B------:R-:W-:Y:S01]  /*5eb0*/  FMUL.FTZ R47, R12.reuse, R47 ;  /* 0x0000002f0c2f7220 */ /* 0x040fe20000410000 */
[----:B------:R-:W-:Y:S02]  /*5ec0*/  HADD2.F32 R126, -RZ, R126.H0_H0 ;  /* 0x2000007eff7e7230 */ /* 0x000fe40000004100 */
[-C--:B------:R-:W-:Y:S01]  /*5ed0*/  FMUL.FTZ R130, R73, R128.reuse ;  /* 0x0000008049827220 */ /* 0x080fe20000410000 */
[----:B------:R-:W-:Y:S01]  /*5ee0*/  FMUL.FTZ R128, R15, R128 ;  /* 0x000000800f807220 */ /* 0x000fe20000410000 */
[-C--:B------:R-:W-:Y:S01]  /*5ef0*/  FFMA.FTZ R12, R12, R125.reuse, -R13 ;  /* 0x0000007d0c0c7223 */ /* 0x080fe2000001080d */
[----:B------:R-:W-:Y:S01]  /*5f00*/  FFMA.FTZ R13, R46, R125, R47 ;  /* 0x0000007d2e0d7223 */ /* 0x000fe2000001002f */
[--C-:B------:R-:W-:Y:S02]  /*5f10*/  HADD2.F32 R125, -RZ, R124.reuse.H0_H0 ;  /* 0x2000007cff7d7230 */ /* 0x100fe40000004100 */
[----:B------:R-:W-:Y:S01]  /*5f20*/  FFMA.FTZ R46, R73, R126, R128 ;  /* 0x0000007e492e7223 */ /* 0x000fe20000010080 */
[----:B------:R-:W-:-:S02]  /*5f30*/  HADD2.F32 R127, -RZ, R124.H1_H1 ;  /* 0x3000007cff7f7230 */ /* 0x000fc40000004100 */
[----:B------:R-:W-:Y:S01]  /*5f40*/  FFMA.FTZ R15, R15, R126, -R130 ;  /* 0x0000007e0f0f7223 */ /* 0x000fe20000010882 */
[--C-:B------:R-:W-:Y:S02]  /*5f50*/  HADD2.F32 R124, -RZ, R75.reuse.H0_H0 ;  /* 0x2000004bff7c7230 */ /* 0x100fe40000004100 */
[----:B------:R-:W-:Y:S01]  /*5f60*/  HADD2.F32 R75, -RZ, R75.H1_H1 ;  /* 0x3000004bff4b7230 */ /* 0x000fe20000004100 */
[----:B------:R-:W-:Y:S01]  /*5f70*/  F2FP.F16.F32.PACK_AB R46, R46, R13 ;  /* 0x0000000d2e2e723e */ /* 0x000fe200000000ff */
[----:B------:R-:W-:Y:S02]  /*5f80*/  HADD2.F32 R47, -RZ, R45.H0_H0 ;  /* 0x2000002dff2f7230 */ /* 0x000fe40000004100 */
[----:B------:R-:W-:Y:S01]  /*5f90*/  FMUL.FTZ R130, R124, R127 ;  /* 0x0000007f7c827220 */ /* 0x000fe20000410000 */
[----:B------:R-:W-:Y:S01]  /*5fa0*/  HADD2.F32 R128, -RZ, R129.H0_H0 ;  /* 0x20000081ff807230 */ /* 0x000fe20000004100 */
[----:B------:R-:W-:Y:S01]  /*5fb0*/  F2FP.F16.F32.PACK_AB R15, R15, R12 ;  /* 0x0000000c0f0f723e */ /* 0x000fe200000000ff */
[----:B------:R-:W-:-:S02]  /*5fc0*/  HADD2.F32 R73, -RZ, R45.H1_H1 ;  /* 0x3000002dff497230 */ /* 0x000fc40000004100 */
[----:B------:R-:W-:Y:S01]  /*5fd0*/  FMUL.FTZ R45, R47, R127 ;  /* 0x0000007f2f2d7220 */ /* 0x000fe20000410000 */
[----:B------:R-:W-:Y:S02]  /*5fe0*/  HADD2.F32 R126, -RZ, R43.H0_H0 ;  /* 0x2000002bff7e7230 */ /* 0x000fe40000004100 */
[-C--:B------:R-:W-:Y:S01]  /*5ff0*/  FMUL.FTZ R132, R75, R128.reuse ;  /* 0x000000804b847220 */ /* 0x080fe20000410000 */
[-C--:B------:R-:W-:Y:S01]  /*6000*/  FFMA.FTZ R43, R47, R125.reuse, -R130 ;  /* 0x0000007d2f2b7223 */ /* 0x080fe20000010882 */
[C---:B------:R-:W-:Y:S01]  /*6010*/  FMUL.FTZ R128, R73.reuse, R128 ;  /* 0x0000008049807220 */ /* 0x040fe20000410000 */
[----:B------:R-:W-:Y:S01]  /*6020*/  FFMA.FTZ R45, R124, R125, R45 ;  /* 0x0000007d7c2d7223 */ /* 0x000fe2000001002d */
[-C--:B------:R-:W-:Y:S01]  /*6030*/  FFMA.FTZ R132, R73, R126.reuse, -R132 ;  /* 0x0000007e49847223 */ /* 0x080fe20000010884 */
[----:B------:R-:W-:Y:S02]  /*6040*/  HADD2.F32 R73, -RZ, R123.H1_H1 ;  /* 0x3000007bff497230 */ /* 0x000fe40000004100 */
[----:B------:R-:W-:Y:S01]  /*6050*/  FFMA.FTZ R128, R75, R126, R128 ;  /* 0x0000007e4b807223 */ /* 0x000fe20000010080 */
[----:B------:R-:W-:-:S02]  /*6060*/  HADD2.F32 R125, -RZ, R44.H0_H0 ;  /* 0x2000002cff7d7230 */ /* 0x000fc40000004100 */
[----:B------:R-:W-:Y:S01]  /*6070*/  HADD2.F32 R123, -RZ, R123.H0_H0 ;  /* 0x2000007bff7b7230 */ /* 0x000fe20000004100 */
[----:B------:R-:W-:Y:S01]  /*6080*/  F2FP.F16.F32.PACK_AB R43, R132, R43 ;  /* 0x0000002b842b723e */ /* 0x000fe200000000ff */
[----:B------:R-:W-:Y:S01]  /*6090*/  HADD2.F32 R47, -RZ, R72.H0_H0 ;  /* 0x20000048ff2f7230 */ /* 0x000fe20000004100 */
[----:B------:R-:W-:Y:S01]  /*60a0*/  F2FP.F16.F32.PACK_AB R45, R128, R45 ;  /* 0x0000002d802d723e */ /* 0x000fe200000000ff */
[----:B------:R-:W-:Y:S02]  /*60b0*/  HADD2.F32 R44, -RZ, R42.H0_H0 ;  /* 0x2000002aff2c7230 */ /* 0x000fe40000004100 */
[----:B------:R-:W-:Y:S02]  /*60c0*/  HADD2.F32 R72, -RZ, R72.H1_H1 ;  /* 0x30000048ff487230 */ /* 0x000fe40000004100 */
[-C--:B------:R-:W-:Y:S01]  /*60d0*/  FMUL.FTZ R127, R47, R123.reuse ;  /* 0x0000007b2f7f7220 */ /* 0x080fe20000410000 */
[----:B------:R-:W-:Y:S02]  /*60e0*/  HADD2.F32 R75, -RZ, R40.H0_H0 ;  /* 0x20000028ff4b7230 */ /* 0x000fe40000004100 */
[----:B------:R-:W-:Y:S01]  /*60f0*/  FMUL.FTZ R40, R44, R123 ;  /* 0x0000007b2c287220 */ /* 0x000fe20000410000 */
[----:B------:R-:W-:-:S02]  /*6100*/  HADD2.F32 R42, -RZ, R42.H1_H1 ;  /* 0x3000002aff2a7230 */ /* 0x000fc40000004100 */
[----:B------:R-:W-:Y:S01]  /*6110*/  FMUL.FTZ R123, R72, R125 ;  /* 0x0000007d487b7220 */ /* 0x000fe20000410000 */
[-C--:B------:R-:W-:Y:S01]  /*6120*/  FFMA.FTZ R127, R44, R73.reuse, -R127 ;  /* 0x000000492c7f7223 */ /* 0x080fe2000001087f */
[----:B------:R-:W-:Y:S01]  /*6130*/  FFMA.FTZ R73, R47, R73, R40 ;  /* 0x000000492f497223 */ /* 0x000fe20000010028 */
[----:B------:R-:W-:Y:S02]  /*6140*/  HADD2.F32 R47, -RZ, R41.H0_H0 ;  /* 0x20000029ff2f7230 */ /* 0x000fe40000004100 */
[C---:B------:R-:W-:Y:S01]  /*6150*/  FMUL.FTZ R125, R42.reuse, R125 ;  /* 0x0000007d2a7d7220 */ /* 0x040fe20000410000 */
[-C--:B------:R-:W-:Y:S01]  /*6160*/  FFMA.FTZ R44, R42, R75.reuse, -R123 ;  /* 0x0000004b2a2c7223 */ /* 0x080fe2000001087b */
[--C-:B------:R-:W-:Y:S02]  /*6170*/  HADD2.F32 R42, -RZ, R121.reuse.H1_H1 ;  /* 0x30000079ff2a7230 */ /* 0x100fe40000004100 */
[----:B------:R-:W-:Y:S02]  /*6180*/  HADD2.F32 R121, -RZ, R121.H0_H0 ;  /* 0x20000079ff797230 */ /* 0x000fe40000004100 */
[----:B------:R-:W-:Y:S01]  /*6190*/  FFMA.FTZ R72, R72, R75, R125 ;  /* 0x0000004b48487223 */ /* 0x000fe2000001007d */
[----:B------:R-:W-:Y:S01]  /*61a0*/  HADD2.F32 R41, -RZ, R74.H0_H0 ;  /* 0x2000004aff297230 */ /* 0x000fe20000004100 */
[----:B------:R-:W-:Y:S01]  /*61b0*/  F2FP.F16.F32.PACK_AB R12, R44, R127 ;  /* 0x0000007f2c0c723e */ /* 0x000fe200000000ff */
[----:B------:R-:W-:-:S02]  /*61c0*/  HADD2.F32 R40, -RZ, R14.H0_H0 ;  /* 0x2000000eff287230 */ /* 0x000fc40000004100 */
[----:B------:R-:W-:Y:S02]  /*61d0*/  HADD2.F32 R74, -RZ, R74.H1_H1 ;  /* 0x3000004aff4a7230 */ /* 0x000fe40000004100 */
[CC--:B------:R-:W-:Y:S01]  /*61e0*/  FMUL.FTZ R75, R41.reuse, R121.reuse ;  /* 0x00000079294b7220 */ /* 0x0c0fe20000410000 */
[----:B------:R-:W-:Y:S02]  /*61f0*/  HADD2.F32 R14, -RZ, R14.H1_H1 ;  /* 0x3000000eff0e7230 */ /* 0x000fe40000004100 */
[----:B------:R-:W-:Y:S01]  /*6200*/  FMUL.FTZ R124, R40, R121 ;  /* 0x00000079287c7220 */ /* 0x000fe20000410000 */
[----:B------:R-:W-:Y:S02]  /*6210*/  HADD2.F32 R11, -RZ, R11.H0_H0 ;  /* 0x2000000bff0b7230 */ /* 0x000fe40000004100 */
[-C--:B------:R-:W-:Y:S01]  /*6220*/  FMUL.FTZ R121, R74, R47.reuse ;  /* 0x0000002f4a797220 */ /* 0x080fe20000410000 */
[-C--:B------:R-:W-:Y:S01]  /*6230*/  FFMA.FTZ R75, R40, R42.reuse, -R75 ;  /* 0x0000002a284b7223 */ /* 0x080fe2000001084b */
[C---:B------:R-:W-:Y:S01]  /*6240*/  FMUL.FTZ R47, R14.reuse, R47 ;  /* 0x0000002f0e2f7220 */ /* 0x040fe20000410000 */
[----:B------:R-:W-:Y:S01]  /*6250*/  FFMA.FTZ R124, R41, R42, R124 ;  /* 0x0000002a297c7223 */ /* 0x000fe2000001007c */
[----:B------:R-:W-:Y:S01]  /*6260*/  FFMA.FTZ R14, R14, R11, -R121 ;  /* 0x0000000b0e0e7223 */ /* 0x000fe20000010879 */
[----:B------:R-:W-:Y:S01]  /*6270*/  F2FP.F16.F32.PACK_AB R72, R72, R73 ;  /* 0x000000494848723e */ /* 0x000fe200000000ff */
[----:B------:R-:W-:Y:S01]  /*6280*/  FFMA.FTZ R47, R74, R11, R47 ;  /* 0x0000000b4a2f7223 */ /* 0x000fe2000001002f */
[----:B------:R-:W-:-:S02]  /*6290*/  IMAD.MOV.U32 R13, RZ, RZ, R15 ;  /* 0x000000ffff0d7224 */ /* 0x000fc400078e000f */
[----:B------:R-:W-:Y:S01]  /*62a0*/  F2FP.F16.F32.PACK_AB R14, R14, R75 ;  /* 0x0000004b0e0e723e */ /* 0x000fe200000000ff */
[----:B------:R-:W-:Y:S01]  /*62b0*/  IMAD.MOV.U32 R73, RZ, RZ, R46 ;  /* 0x000000ffff497224 */ /* 0x000fe200078e002e */
[----:B------:R-:W-:Y:S01]  /*62c0*/  F2FP.F16.F32.PACK_AB R74, R47, R124 ;  /* 0x0000007c2f4a723e */ /* 0x000fe200000000ff */
[----:B------:R-:W-:Y:S02]  /*62d0*/  IMAD.MOV.U32 R15, RZ, RZ, R43 ;  /* 0x000000ffff0f7224 */ /* 0x000fe400078e002b */
[----:B------:R-:W-:-:S07]  /*62e0*/  IMAD.MOV.U32 R75, RZ, RZ, R45 ;  /* 0x000000ffff4b7224 */ /* 0x000fce00078e002d */
.L_x_8233:
[----:B------:R-:W-:Y:S05]  /*62f0*/  BSYNC B2 ;  /* 0x0000000000027941 */ /* 0x000fea0003800000 */
.L_x_8232:
[----:B------:R-:W-:Y:S01]  /*6300*/  ISETP.GE.AND P4, PT, R122, R107, PT ;  /* 0x0000006b7a00720c */ /* 0x000fe20003f86270 */
[----:B---3--:R3:W-:-:S12]  /*6310*/  ST.E.128 desc[UR52][R102.64], R12 ;  /* 0x0000000c66007985 */ /* 0x0087d8000c101d34 */
[----:B------:R-:W-:-:S05]  /*6320*/  @!P4 IMAD.WIDE R104, R122, 0x2, R104 ;  /* 0x000000027a68c825 */ /* 0x000fca00078e0268 */
[----:B----4-:R3:W-:Y:S02]  /*6330*/  @!P4 ST.E.128 desc[UR52][R104.64], R72 ;  /* 0x000000486800c985 */ /* 0x0107e4000c101d34 */
.L_x_8231:
[----:B------:R-:W-:Y:S05]  /*6340*/  BSYNC B1 ;  /* 0x0000000000017941 */ /* 0x000fea0003800000 */
.L_x_8230:
[----:B------:R-:W-:-:S03]  /*6350*/  UMOV UR4, 0xffffffff ;  /* 0xffffffff00047882 */ /* 0x000fc60000000000 */
[----:B------:R-:W-:Y:S05]  /*6360*/  BRA.DIV UR4, `(.L_x_8234) ;  /* 0x0000020604187947 */ /* 0x000fea000b800000 */
[----:B------:R4:W0:Y:S04]  /*6370*/  SHFL.IDX PT, R47, R101, 0x1, 0x181f ;  /* 0x00381f00652f7f89 */ /* 0x00082800000e0000 */
[----:B------:R4:W0:Y:S02]  /*6380*/  SHFL.IDX PT, R46, R106, 0x1, 0x181f ;  /* 0x00381f006a2e7f89 */ /* 0x00082400000e0000 */
.L_x_8619:
[----:B--2---:R-:W-:Y:S01]  /*6390*/  VIADD R11, R188, 0x20 ;  /* 0x00000020bc0b7836 */ /* 0x004fe20000000000 */
[----:B------:R-:W-:Y:S04]  /*63a0*/  BSSY B1, `(.L_x_8235) ;  /* 0x0000076000017945 */ /* 0x000fe80003800000 */
[----:B------:R-:W-:-:S13]  /*63b0*/  ISETP.GE.OR P4, PT, R11, R95, P1 ;  /* 0x0000005f0b00720c */ /* 0x000fda0000f86670 */
[----:B------:R-:W-:Y:S05]  /*63c0*/  @P4 BRA `(.L_x_8236) ;  /* 0x0000000400cc4947 */ /* 0x000fea0003800000 */
[----:B------:R-:W-:Y:S01]  /*63d0*/  SEL R11, R36, R109, !P0 ;  /* 0x0000006d240b7207 */ /* 0x000fe20004000000 */
[----:B------:R-:W-:Y:S01]  /*63e0*/  BSSY B2, `(.L_x_8237) ;  /* 0x000006d000027945 */ /* 0x000fe20003800000 */
[----:B---3--:R-:W-:Y:S02]  /*63f0*/  SHF.R.U32.HI R13, RZ, 0x3, R205 ;  /* 0x00000003ff0d7819 */ /* 0x008fe400000116cd */
        /* <DEDUP_REMOVED lines=14> */
[----:B------:R-:W-:Y:S01]  /*64e0*/  IMAD R13, R19, 0x4000, R12 ;  /* 0x00004000130d7824 */ /* 0x000fe200078e020c */
[----:B------:R-:W-:-:S03]  /*64f0*/  LEA R11, R11, R18, 0x1 ;  /* 0x000000120b0b7211 */ /* 0x000fc600078e08ff */
[----:B------:R-:W-:Y:S02]  /*6500*/  IMAD R40, R13, 0x2, R18 ;  /* 0x000000020d287824 */ /* 0x000fe400078e0212 */
[----:B------:R0:W2:Y:S04]  /*6510*/  LDS.128 R12, [R11+0x18400] ;  /* 0x018400000b0c7984 */ /* 0x0000a80000000c00 */
[----:B------:R-:W3:Y:S01]  /*6520*/  LDS.128 R40, [R40+0x18400] ;  /* 0x0184000028287984 */ /* 0x000ee20000000c00 */
[----:B------:R-:W-:Y:S05]  /*6530*/  @P3 BRA `(.L_x_8238) ;  /* 0x00000004005c3947 */ /* 0x000fea0003800000 */
[--C-:B------:R-:W-:Y:S01]  /*6540*/  SHF.R.U64 R105, R52, 0x10, R53.reuse ;  /* 0x0000001034697819 */ /* 0x100fe20000001235 */
[--C-:B------:R-:W-:Y:S01]  /*6550*/  HADD2.F32 R52, -RZ, R120.reuse.H0_H0 ;  /* 0x20000078ff347230 */ /* 0x100fe20000004100 */
[----:B------:R-:W-:Y:S01]  /*6560*/  SHF.R.U32.HI R74, RZ, 0x10, R53 ;  /* 0x00000010ff4a7819 */ /* 0x000fe20000011635 */
[----:B------:R-:W-:Y:S01]  /*6570*/  HADD2.F32 R120, -RZ, R120.H1_H1 ;  /* 0x30000078ff787230 */ /* 0x000fe20000004100 */
[--C-:B0-----:R-:W-:Y:S01]  /*6580*/  SHF.R.U64 R11, R50, 0x10, R51.reuse ;  /* 0x00000010320b7819 */ /* 0x101fe20000001233 */
[----:B---3--:R-:W-:Y:S01]  /*6590*/  IMAD.MOV.U32 R50, RZ, RZ, R40 ;  /* 0x000000ffff327224 */ /* 0x008fe200078e0028 */
[----:B------:R-:W-:Y:S01]  /*65a0*/  SHF.R.U32.HI R53, RZ, 0x10, R51 ;  /* 0x00000010ff357819 */ /* 0x000fe20000011633 */
[----:B------:R-:W-:Y:S01]  /*65b0*/  IMAD.MOV.U32 R51, RZ, RZ, R43 ;  /* 0x000000ffff337224 */ /* 0x000fe200078e002b */
[--C-:B------:R-:W-:Y:S01]  /*65c0*/  SHF.R.U64 R73, R48, 0x10, R49.reuse ;  /* 0x0000001030497819 */ /* 0x100fe20000001231 */
[----:B------:R-:W-:Y:S01]  /*65d0*/  HADD2.F32 R43, -RZ, R41.H0_H0 ;  /* 0x20000029ff2b7230 */ /* 0x000fe20000004100 */
[----:B------:R-:W-:Y:S01]  /*65e0*/  SHF.R.U32.HI R75, RZ, 0x10, R49 ;  /* 0x00000010ff4b7819 */ /* 0x000fe20000011631 */
[----:B--2---:R-:W-:Y:S01]  /*65f0*/  IMAD.MOV.U32 R49, RZ, RZ, R12 ;  /* 0x000000ffff317224 */ /* 0x004fe200078e000c */
[--C-:B------:R-:W-:Y:S01]  /*6600*/  SHF.R.U64 R48, R54, 0x10, R55.reuse ;  /* 0x0000001036307819 */ /* 0x100fe20000001237 */
[----:B------:R-:W-:Y:S01]  /*6610*/  HADD2.F32 R12, -RZ, R13.H0_H0 ;  /* 0x2000000dff0c7230 */ /* 0x000fe20000004100 */
[----:B------:R-:W-:Y:S01]  /*6620*/  SHF.R.U32.HI R55, RZ, 0x10, R55 ;  /* 0x00000010ff377819 */ /* 0x000fe20000011637 */
[----:B------:R-:W-:-:S02]  /*6630*/  IMAD.MOV.U32 R40, RZ, RZ, R15 ;  /* 0x000000ffff287224 */ /* 0x000fc400078e000f */
[----:B------:R-:W-:Y:S02]  /*6640*/  HADD2.F32 R41, -RZ, R41.H1_H1 ;  /* 0x30000029ff297230 */ /* 0x000fe40000004100 */
[----:B------:R-:W-:Y:S02]  /*6650*/  HADD2.F32 R74, -RZ, R74.H0_H0 ;  /* 0x2000004aff4a7230 */ /* 0x000fe40000004100 */
[----:B------:R-:W-:Y:S02]  /*6660*/  HADD2.F32 R15, -RZ, R13.H1_H1 ;  /* 0x3000000dff0f7230 */ /* 0x000fe40000004100 */
[-C--:B------:R-:W-:Y:S01]  /*6670*/  FMUL.FTZ R13, R43, R120.reuse ;  /* 0x000000782b0d7220 */ /* 0x080fe20000410000 */
[C---:B------:R-:W-:Y:S01]  /*6680*/  FMUL.FTZ R120, R12.reuse, R120 ;  /* 0x000000780c787220 */ /* 0x040fe20000410000 */
[----:B------:R-:W-:Y:S02]  /*6690*/  HADD2.F32 R54, -RZ, R75.H0_H0 ;  /* 0x2000004bff367230 */ /* 0x000fe40000004100 */
[-C--:B------:R-:W-:Y:S01]  /*66a0*/  FMUL.FTZ R102, R41, R74.reuse ;  /* 0x0000004a29667220 */ /* 0x080fe20000410000 */
[----:B------:R-:W-:Y:S01]  /*66b0*/  FMUL.FTZ R74, R15, R74 ;  /* 0x0000004a0f4a7220 */ /* 0x000fe20000410000 */
[-C--:B------:R-:W-:Y:S01]  /*66c0*/  FFMA.FTZ R12, R12, R52.reuse, -R13 ;  /* 0x000000340c0c7223 */ /* 0x080fe2000001080d */
[----:B------:R-:W-:Y:S01]  /*66d0*/  FFMA.FTZ R13, R43, R52, R120 ;  /* 0x000000342b0d7223 */ /* 0x000fe20000010078 */
[----:B------:R-:W-:-:S02]  /*66e0*/  HADD2.F32 R43, -RZ, R51.H0_H0 ;  /* 0x20000033ff2b7230 */ /* 0x000fc40000004100 */
[-C--:B------:R-:W-:Y:S01]  /*66f0*/  FFMA.FTZ R15, R15, R54.reuse, -R102 ;  /* 0x000000360f0f7223 */ /* 0x080fe20000010866 */
[----:B------:R-:W-:Y:S01]  /*6700*/  FFMA.FTZ R74, R41, R54, R74 ;  /* 0x00000036294a7223 */ /* 0x000fe2000001004a */
[----:B------:R-:W-:Y:S02]  /*6710*/  HADD2.F32 R51, -RZ, R51.H1_H1 ;  /* 0x30000033ff337230 */ /* 0x000fe40000004100 */
[----:B------:R-:W-:Y:S01]  /*6720*/  HADD2.F32 R55, -RZ, R55.H0_H0 ;  /* 0x20000037ff377230 */ /* 0x000fe20000004100 */
[----:B------:R-:W-:Y:S01]  /*6730*/  F2FP.F16.F32.PACK_AB R15, R15, R12 ;  /* 0x0000000c0f0f723e */ /* 0x000fe200000000ff */
[----:B------:R-:W-:Y:S02]  /*6740*/  HADD2.F32 R54, -RZ, R119.H0_H0 ;  /* 0x20000077ff367230 */ /* 0x000fe40000004100 */
[--C-:B------:R-:W-:Y:S02]  /*6750*/  HADD2.F32 R41, -RZ, R40.reuse.H0_H0 ;  /* 0x20000028ff297230 */ /* 0x100fe40000004100 */
[----:B------:R-:W-:Y:S01]  /*6760*/  FMUL.FTZ R103, R51, R55 ;  /* 0x0000003733677220 */ /* 0x000fe20000410000 */
[----:B------:R-:W-:-:S02]  /*6770*/  HADD2.F32 R40, -RZ, R40.H1_H1 ;  /* 0x30000028ff287230 */ /* 0x000fc40000004100 */
[-C--:B------:R-:W-:Y:S01]  /*6780*/  FMUL.FTZ R102, R43, R54.reuse ;  /* 0x000000362b667220 */ /* 0x080fe20000410000 */
[----:B------:R-:W-:Y:S02]  /*6790*/  HADD2.F32 R53, -RZ, R53.H0_H0 ;  /* 0x20000035ff357230 */ /* 0x000fe40000004100 */
[----:B------:R-:W-:Y:S01]  /*67a0*/  FMUL.FTZ R54, R41, R54 ;  /* 0x0000003629367220 */ /* 0x000fe20000410000 */
[----:B------:R-:W-:Y:S02]  /*67b0*/  HADD2.F32 R52, -RZ, R117.H1_H1 ;  /* 0x30000075ff347230 */ /* 0x000fe40000004100 */
[C---:B------:R-:W-:Y:S01]  /*67c0*/  FMUL.FTZ R104, R40.reuse, R55 ;  /* 0x0000003728687220 */ /* 0x040fe20000410000 */
[----:B------:R-:W-:Y:S02]  /*67d0*/  HADD2.F32 R119, -RZ, R119.H1_H1 ;  /* 0x30000077ff777230 */ /* 0x000fe40000004100 */
[----:B------:R-:W-:Y:S01]  /*67e0*/  FFMA.FTZ R103, R40, R53, -R103 ;  /* 0x0000003528677223 */ /* 0x000fe20000010867 */
[----:B------:R-:W-:-:S02]  /*67f0*/  HADD2.F32 R40, -RZ, R49.H0_H0 ;  /* 0x20000031ff287230 */ /* 0x000fc40000004100 */
[-C--:B------:R-:W-:Y:S01]  /*6800*/  FFMA.FTZ R102, R41, R52.reuse, -R102 ;  /* 0x0000003429667223 */ /* 0x080fe20000010866 */
[----:B------:R-:W-:Y:S02]  /*6810*/  HADD2.F32 R41, -RZ, R50.H0_H0 ;  /* 0x20000032ff297230 */ /* 0x000fe40000004100 */
[----:B------:R-:W-:Y:S01]  /*6820*/  FFMA.FTZ R75, R43, R52, R54 ;  /* 0x000000342b4b7223 */ /* 0x000fe20000010036 */
[----:B------:R-:W-:Y:S02]  /*6830*/  HADD2.F32 R43, -RZ, R118.H0_H0 ;  /* 0x20000076ff2b7230 */ /* 0x000fe40000004100 */
[----:B------:R-:W-:Y:S01]  /*6840*/  FFMA.FTZ R104, R51, R53, R104 ;  /* 0x0000003533687223 */ /* 0x000fe20000010068 */
[-C--:B------:R-:W-:Y:S01]  /*6850*/  FMUL.FTZ R52, R40, R119.reuse ;  /* 0x0000007728347220 */ /* 0x080fe20000410000 */
[----:B------:R-:W-:Y:S02]  /*6860*/  HADD2.F32 R51, -RZ, R105.H0_H0 ;  /* 0x20000069ff337230 */ /* 0x000fe40000004100 */
[----:B------:R-:W-:Y:S01]  /*6870*/  FMUL.FTZ R53, R41, R119 ;  /* 0x0000007729357220 */ /* 0x000fe20000410000 */
[----:B------:R-:W-:-:S02]  /*6880*/  HADD2.F32 R50, -RZ, R50.H1_H1 ;  /* 0x30000032ff327230 */ /* 0x000fc40000004100 */
        /* <DEDUP_REMOVED lines=17> */
[----:B------:R-:W-:-:S02]  /*69a0*/  HADD2.F32 R117, -RZ, R117.H0_H0 ;  /* 0x20000075ff757230 */ /* 0x000fc40000004100 */
[-C--:B------:R-:W-:Y:S01]  /*69b0*/  FMUL.FTZ R55, R42, R43.reuse ;  /* 0x0000002b2a377220 */ /* 0x080fe20000410000 */
[----:B------:R-:W-:Y:S02]  /*69c0*/  HADD2.F32 R11, -RZ, R11.H0_H0 ;  /* 0x2000000bff0b7230 */ /* 0x000fe40000004100 */
[----:B------:R-:W-:Y:S01]  /*69d0*/  FMUL.FTZ R43, R14, R43 ;  /* 0x0000002b0e2b7220 */ /* 0x000fe20000410000 */
[----:B------:R-:W-:Y:S01]  /*69e0*/  F2FP.F16.F32.PACK_AB R75, R104, R75 ;  /* 0x0000004b684b723e */ /* 0x000fe200000000ff */
[-C--:B------:R-:W-:Y:S01]  /*69f0*/  FFMA.FTZ R118, R41, R117.reuse, R118 ;  /* 0x0000007529767223 */ /* 0x080fe20000010076 */
[----:B------:R-:W-:Y:S01]  /*6a00*/  FFMA.FTZ R49, R40, R117, -R49 ;  /* 0x0000007528317223 */ /* 0x000fe20000010831 */
[-C--:B------:R-:W-:Y:S01]  /*6a10*/  FFMA.FTZ R43, R42, R11.reuse, R43 ;  /* 0x0000000b2a2b7223 */ /* 0x080fe2000001002b */
[----:B------:R-:W-:Y:S01]  /*6a20*/  FFMA.FTZ R14, R14, R11, -R55 ;  /* 0x0000000b0e0e7223 */ /* 0x000fe20000010837 */
[----:B------:R-:W-:Y:S01]  /*6a30*/  F2FP.F16.F32.PACK_AB R41, R74, R13 ;  /* 0x0000000d4a29723e */ /* 0x000fe200000000ff */
[----:B------:R-:W-:Y:S01]  /*6a40*/  IMAD.MOV.U32 R13, RZ, RZ, R15 ;  /* 0x000000ffff0d7224 */ /* 0x000fe200078e000f */
[----:B------:R-:W-:Y:S01]  /*6a50*/  F2FP.F16.F32.PACK_AB R12, R54, R53 ;  /* 0x00000035360c723e */ /* 0x000fe200000000ff */
[----:B------:R-:W-:Y:S01]  /*6a60*/  IMAD.MOV.U32 R15, RZ, RZ, R102 ;  /* 0x000000ffff0f7224 */ /* 0x000fe200078e0066 */
[----:B------:R-:W-:Y:S01]  /*6a70*/  F2FP.F16.F32.PACK_AB R42, R43, R118 ;  /* 0x000000762b2a723e */ /* 0x000fe200000000ff */
[----:B------:R-:W-:Y:S01]  /*6a80*/  IMAD.MOV.U32 R43, RZ, RZ, R75 ;  /* 0x000000ffff2b7224 */ /* 0x000fe200078e004b */
[----:B------:R-:W-:-:S02]  /*6a90*/  F2FP.F16.F32.PACK_AB R40, R51, R52 ;  /* 0x000000343328723e */ /* 0x000fc400000000ff */
[----:B------:R-:W-:-:S07]  /*6aa0*/  F2FP.F16.F32.PACK_AB R14, R14, R49 ;  /* 0x000000310e0e723e */ /* 0x000fce00000000ff */
.L_x_8238:
[----:B------:R-:W-:Y:S05]  /*6ab0*/  BSYNC B2 ;  /* 0x0000000000027941 */ /* 0x000fea0003800000 */
.L_x_8237:
[----:B------:R-:W-:Y:S01]  /*6ac0*/  ISETP.GE.AND P4, PT, R72, R107, PT ;  /* 0x0000006b4800720c */ /* 0x000fe20003f86270 */
[----:B--2---:R2:W-:-:S12]  /*6ad0*/  ST.E.128 desc[UR52][R44.64], R12 ;  /* 0x0000000c2c007985 */ /* 0x0045d8000c101d34 */
[----:B------:R-:W-:-:S05]  /*6ae0*/  @!P4 IMAD.WIDE R46, R72, 0x2, R46 ;  /* 0x00000002482ec825 */ /* 0x000fca00078e022e */
[----:B---3--:R2:W-:Y:S02]  /*6af0*/  @!P4 ST.E.128 desc[UR52][R46.64], R40 ;  /* 0x000000282e00c985 */ /* 0x0085e4000c101d34 */
.L_x_8236:
[----:B------:R-:W-:Y:S05]  /*6b00*/  BSYNC B1 ;  /* 0x0000000000017941 */ /* 0x000fea0003800000 */
.L_x_8235:
[----:B------:R-:W-:-:S03]  /*6b10*/  UMOV UR4, 0xffffffff ;  /* 0xffffffff00047882 */ /* 0x000fc60000000000 */
[----:B------:R-:W-:Y:S05]  /*6b20*/  BRA.DIV UR4, `(.L_x_8239) ;  /* 0x000001fe04747947 */ /* 0x000fea000b800000 */
[----:B0-2---:R0:W2:Y:S04]  /*6b30*/  SHFL.IDX PT, R47, R101, 0x2, 0x181f ;  /* 0x00581f00652f7f89 */ /* 0x0050a800000e0000 */
[----:B------:R0:W0:Y:S02]  /*6b40*/  SHFL.IDX PT, R46, R106, 0x2, 0x181f ;  /* 0x00581f006a2e7f89 */ /* 0x00002400000e0000 */
.L_x_8623:
[----:B------:R-:W-:Y:S01]  /*6b50*/  VIADD R11, R188, 0x40 ;  /* 0x00000040bc0b7836 */ /* 0x000fe20000000000 */
        /* <DEDUP_REMOVED lines=9> */
[----:B--2---:R-:W-:-:S02]  /*6bf0*/  LEA.HI.X R45, R76, R47, R88, 0x1, P4 ;  /* 0x0000002f4c2d7211 */ /* 0x004fc400020f0c58 */
[----:B------:R-:W-:-:S04]  /*6c00*/  LEA.HI.SX32 R12, R12, R79, 0x1c ;  /* 0x0000004f0c0c7211 */ /* 0x000fc800078fe2ff */
[----:B------:R-:W-:Y:S02]  /*6c10*/  SHF.R.S32.HI R13, RZ, 0x1f, R12 ;  /* 0x0000001fff0d7819 */ /* 0x000fe4000001140c */
[----:B------:R-:W-:Y:S02]  /*6c20*/  SHF.L.U32 R11, R12, 0x3, RZ ;  /* 0x000000030c0b7819 */ /* 0x000fe400000006ff */
        /* <DEDUP_REMOVED lines=9> */
[----:B------:R-:W-:-:S04]  /*6cc0*/  IMAD R40, R15, 0x2, R18 ;  /* 0x000000020f287824 */ /* 0x000fc800078e0212 */
[----:B------:R-:W0:Y:S04]  /*6cd0*/  LDS.128 R12, [R13+0x18400] ;  /* 0x018400000d0c7984 */ /* 0x000e280000000c00 */
[----:B------:R-:W2:Y:S01]  /*6ce0*/  LDS.128 R40, [R40+0x18400] ;  /* 0x0184000028287984 */ /* 0x000ea20000000c00 */
[----:B------:R-:W-:Y:S05]  /*6cf0*/  @P3 BRA `(.L_x_8243) ;  /* 0x0000000400583947 */ /* 0x000fea0003800000 */
[----:B------:R-:W-:Y:S01]  /*6d00*/  SHF.R.U32.HI R54, RZ, 0x10, R61 ;  /* 0x00000010ff367819 */ /* 0x000fe2000001163d */
[----:B--2---:R-:W-:Y:S01]  /*6d10*/  IMAD.MOV.U32 R49, RZ, RZ, R40 ;  /* 0x000000ffff317224 */ /* 0x004fe200078e0028 */
[--C-:B------:R-:W-:Y:S01]  /*6d20*/  SHF.R.U32.HI R52, RZ, 0x10, R57.reuse ;  /* 0x00000010ff347819 */ /* 0x100fe20000011639 */
[----:B------:R-:W-:Y:S01]  /*6d30*/  IMAD.MOV.U32 R50, RZ, RZ, R42 ;  /* 0x000000ffff327224 */ /* 0x000fe200078e002a */
[----:B------:R-:W-:Y:S01]  /*6d40*/  SHF.R.U64 R73, R56, 0x10, R57 ;  /* 0x0000001038497819 */ /* 0x000fe20000001239 */
[----:B0-----:R-:W-:Y:S01]  /*6d50*/  IMAD.MOV.U32 R40, RZ, RZ, R14 ;  /* 0x000000ffff287224 */ /* 0x001fe200078e000e */
[----:B------:R-:W-:Y:S01]  /*6d60*/  SHF.R.U64 R72, R60, 0x10, R61 ;  /* 0x000000103c487819 */ /* 0x000fe2000000123d */
[----:B------:R-:W-:Y:S01]  /*6d70*/  HADD2.F32 R53, -RZ, R113.H0_H0 ;  /* 0x20000071ff357230 */ /* 0x000fe20000004100 */
[--C-:B------:R-:W-:Y:S01]  /*6d80*/  SHF.R.U64 R48, R58, 0x10, R59.reuse ;  /* 0x000000103a307819 */ /* 0x100fe2000000123b */
[----:B------:R-:W-:Y:S01]  /*6d90*/  HADD2.F32 R42, -RZ, R41.H0_H0 ;  /* 0x20000029ff2a7230 */ /* 0x000fe20000004100 */
[----:B------:R-:W-:Y:S01]  /*6da0*/  SHF.R.U32.HI R58, RZ, 0x10, R59 ;  /* 0x00000010ff3a7819 */ /* 0x000fe2000001163b */
[----:B------:R-:W-:Y:S01]  /*6db0*/  HADD2.F32 R14, -RZ, R13.H0_H0 ;  /* 0x2000000dff0e7230 */ /* 0x000fe20000004100 */
[----:B------:R-:W-:Y:S01]  /*6dc0*/  SHF.R.U64 R61, R62, 0x10, R63 ;  /* 0x000000103e3d7819 */ /* 0x000fe2000000123f */
[----:B------:R-:W-:-:S02]  /*6dd0*/  HADD2.F32 R41, -RZ, R41.H1_H1 ;  /* 0x30000029ff297230 */ /* 0x000fc40000004100 */
[-C--:B------:R-:W-:Y:S01]  /*6de0*/  FMUL.FTZ R55, R42, R53.reuse ;  /* 0x000000352a377220 */ /* 0x080fe20000410000 */
[----:B------:R-:W-:Y:S02]  /*6df0*/  HADD2.F32 R54, -RZ, R54.H0_H0 ;  /* 0x20000036ff367230 */ /* 0x000fe40000004100 */
[C---:B------:R-:W-:Y:S01]  /*6e00*/  FMUL.FTZ R53, R14.reuse, R53 ;  /* 0x000000350e357220 */ /* 0x040fe20000410000 */
[----:B------:R-:W-:Y:S01]  /*6e10*/  HADD2.F32 R51, -RZ, R115.H0_H0 ;  /* 0x20000073ff337230 */ /* 0x000fe20000004100 */
[----:B------:R-:W-:Y:S01]  /*6e20*/  SHF.R.U32.HI R62, RZ, 0x10, R63 ;  /* 0x00000010ff3e7819 */ /* 0x000fe2000001163f */
[----:B------:R-:W-:Y:S02]  /*6e30*/  HADD2.F32 R13, -RZ, R13.H1_H1 ;  /* 0x3000000dff0d7230 */ /* 0x000fe40000004100 */
[-C--:B------:R-:W-:Y:S01]  /*6e40*/  FMUL.FTZ R56, R41, R54.reuse ;  /* 0x0000003629387220 */ /* 0x080fe20000410000 */
[----:B------:R-:W-:Y:S02]  /*6e50*/  HADD2.F32 R52, -RZ, R52.H0_H0 ;  /* 0x20000034ff347230 */ /* 0x000fe40000004100 */
[-C--:B------:R-:W-:Y:S01]  /*6e60*/  FFMA.FTZ R55, R14, R51.reuse, -R55 ;  /* 0x000000330e377223 */ /* 0x080fe20000010837 */
[----:B------:R-:W-:Y:S01]  /*6e70*/  FFMA.FTZ R53, R42, R51, R53 ;  /* 0x000000332a357223 */ /* 0x000fe20000010035 */
[----:B------:R-:W-:Y:S01]  /*6e80*/  FMUL.FTZ R54, R13, R54 ;  /* 0x000000360d367220 */ /* 0x000fe20000410000 */
[----:B------:R-:W-:-:S02]  /*6e90*/  HADD2.F32 R51, -RZ, R114.H0_H0 ;  /* 0x20000072ff337230 */ /* 0x000fc40000004100 */
[-C--:B------:R-:W-:Y:S01]  /*6ea0*/  FFMA.FTZ R56, R13, R52.reuse, -R56 ;  /* 0x000000340d387223 */ /* 0x080fe20000010838 */
[----:B------:R-:W-:Y:S02]  /*6eb0*/  HADD2.F32 R14, -RZ, R43.H0_H0 ;  /* 0x2000002bff0e7230 */ /* 0x000fe40000004100 */
[----:B------:R-:W-:Y:S01]  /*6ec0*/  FFMA.FTZ R54, R41, R52, R54 ;  /* 0x0000003429367223 */ /* 0x000fe20000010036 */
[----:B------:R-:W-:Y:S02]  /*6ed0*/  HADD2.F32 R13, -RZ, R15.H0_H0 ;  /* 0x2000000fff0d7230 */ /* 0x000fe40000004100 */
[----:B------:R-:W-:Y:S02]  /*6ee0*/  HADD2.F32 R42, -RZ, R58.H0_H0 ;  /* 0x2000003aff2a7230 */ /* 0x000fe40000004100 */
[-C--:B------:R-:W-:Y:S01]  /*6ef0*/  FMUL.FTZ R58, R14, R51.reuse ;  /* 0x000000330e3a7220 */ /* 0x080fe20000410000 */
[----:B------:R-:W-:Y:S02]  /*6f00*/  HADD2.F32 R41, -RZ, R116.H0_H0 ;  /* 0x20000074ff297230 */ /* 0x000fe40000004100 */
[----:B------:R-:W-:Y:S01]  /*6f10*/  FMUL.FTZ R51, R13, R51 ;  /* 0x000000330d337220 */ /* 0x000fe20000410000 */
[----:B------:R-:W-:Y:S01]  /*6f20*/  HADD2.F32 R43, -RZ, R43.H1_H1 ;  /* 0x3000002bff2b7230 */ /* 0x000fe20000004100 */
[----:B------:R-:W-:Y:S01]  /*6f30*/  F2FP.F16.F32.PACK_AB R53, R54, R53 ;  /* 0x000000353635723e */ /* 0x000fe200000000ff */
[----:B------:R-:W-:-:S02]  /*6f40*/  HADD2.F32 R52, -RZ, R62.H0_H0 ;  /* 0x2000003eff347230 */ /* 0x000fc40000004100 */
[-C--:B------:R-:W-:Y:S01]  /*6f50*/  FFMA.FTZ R57, R14, R41.reuse, R51 ;  /* 0x000000290e397223 */ /* 0x080fe20000010033 */
[----:B------:R-:W-:Y:S02]  /*6f60*/  HADD2.F32 R15, -RZ, R15.H1_H1 ;  /* 0x3000000fff0f7230 */ /* 0x000fe40000004100 */
[----:B------:R-:W-:Y:S01]  /*6f70*/  FFMA.FTZ R58, R13, R41, -R58 ;  /* 0x000000290d3a7223 */ /* 0x000fe2000001083a */
[----:B------:R-:W-:Y:S02]  /*6f80*/  HADD2.F32 R113, -RZ, R113.H1_H1 ;  /* 0x30000071ff717230 */ /* 0x000fe40000004100 */
[-C--:B------:R-:W-:Y:S01]  /*6f90*/  FMUL.FTZ R60, R43, R52.reuse ;  /* 0x000000342b3c7220 */ /* 0x080fe20000410000 */
[----:B------:R-:W-:Y:S02]  /*6fa0*/  HADD2.F32 R14, -RZ, R49.H0_H0 ;  /* 0x20000031ff0e7230 */ /* 0x000fe40000004100 */
[----:B------:R-:W-:Y:S01]  /*6fb0*/  FMUL.FTZ R52, R15, R52 ;  /* 0x000000340f347220 */ /* 0x000fe20000410000 */
[----:B------:R-:W-:-:S02]  /*6fc0*/  HADD2.F32 R41, -RZ, R72.H0_H0 ;  /* 0x20000048ff297230 */ /* 0x000fc40000004100 */
[-C--:B------:R-:W-:Y:S01]  /*6fd0*/  FFMA.FTZ R59, R15, R42.reuse, -R60 ;  /* 0x0000002a0f3b7223 */ /* 0x080fe2000001083c */
[----:B------:R-:W-:Y:S02]  /*6fe0*/  HADD2.F32 R49, -RZ, R49.H1_H1 ;  /* 0x30000031ff317230 */ /* 0x000fe40000004100 */
[----:B------:R-:W-:Y:S01]  /*6ff0*/  FFMA.FTZ R60, R43, R42, R52 ;  /* 0x0000002a2b3c7223 */ /* 0x000fe20000010034 */
[----:B------:R-:W-:Y:S02]  /*7000*/  HADD2.F32 R115, -RZ, R115.H1_H1 ;  /* 0x30000073ff737230 */ /* 0x000fe40000004100 */
        /* <DEDUP_REMOVED lines=11> */
[----:B------:R-:W-:Y:S02]  /*70c0*/  HADD2.F32 R114, -RZ, R114.H1_H1 ;  /* 0x30000072ff727230 */ /* 0x000fe40000004100 */
        /* <DEDUP_REMOVED lines=22> */
[----:B------:R-:W-:Y:S02]  /*7230*/  F2FP.F16.F32.PACK_AB R42, R41, R114 ;  /* 0x00000072292a723e */ /* 0x000fe400000000ff */
[----:B------:R-:W-:Y:S02]  /*7240*/  F2FP.F16.F32.PACK_AB R15, R59, R58 ;  /* 0x0000003a3b0f723e */ /* 0x000fe400000000ff */
[----:B------:R-:W-:-:S07]  /*7250*/  MOV R41, R53 ;  /* 0x0000003500297202 */ /* 0x000fce0000000f00 */
.L_x_8243:
[----:B------:R-:W-:Y:S05]  /*7260*/  BSYNC B2 ;  /* 0x0000000000027941 */ /* 0x000fea0003800000 */
.L_x_8242:
[----:B------:R-:W-:Y:S01]  /*7270*/  ISETP.GE.AND P4, PT, R11, R107, PT ;  /* 0x0000006b0b00720c */ /* 0x000fe20003f86270 */
[----:B0-----:R0:W-:-:S12]  /*7280*/  ST.E.128 desc[UR52][R44.64], R12 ;  /* 0x0000000c2c007985 */ /* 0x0011d8000c101d34 */
[----:B------:R-:W-:-:S05]  /*7290*/  @!P4 IMAD.WIDE R46, R11, 0x2, R46 ;  /* 0x000000020b2ec825 */ /* 0x000fca00078e022e */
[----:B--2---:R0:W-:Y:S02]  /*72a0*/  @!P4 ST.E.128 desc[UR52][R46.64], R40 ;  /* 0x000000282e00c985 */ /* 0x0041e4000c101d34 */
.L_x_8241:
[----:B------:R-:W-:Y:S05]  /*72b0*/  BSYNC B1 ;  /* 0x0000000000017941 */ /* 0x000fea0003800000 */
.L_x_8240:
[----:B------:R-:W-:-:S03]  /*72c0*/  UMOV UR4, 0xffffffff ;  /* 0xffffffff00047882 */ /* 0x000fc60000000000 */
[----:B------:R-:W-:Y:S05]  /*72d0*/  BRA.DIV UR4, `(.L_x_8244) ;  /* 0x000001f604d47947 */ /* 0x000fea000b800000 */
[----:B0---4-:R-:W0:Y:S04]  /*72e0*/  SHFL.IDX PT, R101, R101, 0x3, 0x181f ;  /* 0x00781f0065657f89 */ /* 0x011e2800000e0000 */
[----:B------:R-:W4:Y:S02]  /*72f0*/  SHFL.IDX PT, R106, R106, 0x3, 0x181f ;  /* 0x00781f006a6a7f89 */ /* 0x000f2400000e0000 */
.L_x_8627:
[----:B------:R-:W-:-:S05]  /*7300*/  VIADD R11, R188, 0x60 ;  /* 0x00000060bc0b7836 */ /* 0x000fca0000000000 */
[----:B------:R-:W-:-:S13]  /*7310*/  ISETP.GE.OR P4, PT, R11, R95, P1 ;  /* 0x0000005f0b00720c */ /* 0x000fda0000f86670 */
[----:B------:R-:W-:Y:S05]  /*7320*/  @P4 BRA `(.L_x_8217) ;  /* 0x0000000c00704947 */ /* 0x000fea0003800000 */
[----:B------:R-:W-:Y:S01]  /*7330*/  SEL R109, R36, R109, !P0 ;  /* 0x0000006d246d7207 */ /* 0x000fe20004000000 */
[----:B------:R-:W-:Y:S01]  /*7340*/  BSSY B1, `(.L_x_8245) ;  /* 0x000006a000017945 */ /* 0x000fe20003800000 */
[----:B---3--:R-:W-:Y:S02]  /*7350*/  SHF.R.U32.HI R13, RZ, 0x3, R203 ;  /* 0x00000003ff0d7819 */ /* 0x008fe400000116cb */
[----:B------:R-:W-:Y:S02]  /*7360*/  SHF.R.S32.HI R12, RZ, 0x1f, R109 ;  /* 0x0000001fff0c7819 */ /* 0x000fe4000001146d */
[----:B----4-:R-:W-:Y:S02]  /*7370*/  LEA R44, P4, R76, R106, 0x1 ;  /* 0x0000006a4c2c7211 */ /* 0x010fe400078808ff */
[----:B------:R-:W-:Y:S02]  /*7380*/  LEA.HI R12, R12, R109, RZ, 0x4 ;  /* 0x0000006d0c0c7211 */ /* 0x000fe400078f20ff */
[----:B0-----:R-:W-:-:S02]  /*7390*/  LEA.HI.X R45, R76, R101, R88, 0x1, P4 ;  /* 0x000000654c2d7211 */ /* 0x001fc400020f0c58 */
        /* <DEDUP_REMOVED lines=17> */
[----:B--2-4-:R-:W-:Y:S01]  /*74b0*/  IMAD.MOV.U32 R47, RZ, RZ, R42 ;  /* 0x000000ffff2f7224 */ /* 0x014fe200078e002a */
[----:B------:R-:W-:Y:S01]  /*74c0*/  SHF.R.U32.HI R50, RZ, 0x10, R65 ;  /* 0x00000010ff327819 */ /* 0x000fe20000011641 */
[--C-:B------:R-:W-:Y:S01]  /*74d0*/  HADD2.F32 R42, -RZ, R41.reuse.H0_H0 ;  /* 0x20000029ff2a7230 */ /* 0x100fe20000004100 */
[--C-:B------:R-:W-:Y:S01]  /*74e0*/  SHF.R.U64 R53, R70, 0x10, R71.reuse ;  /* 0x0000001046357819 */ /* 0x100fe20000001247 */
[----:B------:R-:W-:Y:S01]  /*74f0*/  HADD2.F32 R41, -RZ, R41.H1_H1 ;  /* 0x30000029ff297230 */ /* 0x000fe20000004100 */
[----:B------:R-:W-:Y:S01]  /*7500*/  SHF.R.U32.HI R70, RZ, 0x10, R71 ;  /* 0x00000010ff467819 */ /* 0x000fe20000011647 */
[--C-:B0--3--:R-:W-:Y:S01]  /*7510*/  HADD2.F32 R11, -RZ, R13.reuse.H0_H0 ;  /* 0x2000000dff0b7230 */ /* 0x109fe20000004100 */
        /* <DEDUP_REMOVED lines=25> */
[-C--:B------:R-:W-:Y:S01]  /*76b0*/  FFMA.FTZ R58, R11, R42.reuse, -R58 ;  /* 0x0000002a0b3a7223 */ /* 0x080fe2000001083a */
        /* <DEDUP_REMOVED lines=8> */
[----:B------:R-:W-:Y:S02]  /*7740*/  HADD2.F32 R11, -RZ, R12.H0_H0 ;  /* 0x2000000cff0b7230 */ /* 0x000fe40000004100 */
[----:B------:R-:W-:Y:S01]  /*7750*/  FFMA.FTZ R59, R43, R48, R52 ;  /* 0x000000302b3b7223 */ /* 0x000fe20000010034 */
[----:B------:R-:W-:Y:S01]  /*7760*/  HADD2.F32 R40, -RZ, R40.H1_H1 ;  /* 0x30000028ff287230 */ /* 0x000fe20000004100 */
[----:B------:R-:W-:Y:S01]  /*7770*/  F2FP.F16.F32.PACK_AB R49, R56, R49 ;  /* 0x000000313831723e */ /* 0x000fe200000000ff */
[----:B------:R-:W-:Y:S02]  /*7780*/  HADD2.F32 R108, -RZ, R108.H1_H1 ;  /* 0x3000006cff6c7230 */ /* 0x000fe40000004100 */
[----:B------:R-:W-:Y:S02]  /*7790*/  HADD2.F32 R12, -RZ, R12.H1_H1 ;  /* 0x3000000cff0c7230 */ /* 0x000fe40000004100 */
[----:B------:R-:W-:Y:S01]  /*77a0*/  FMUL.FTZ R43, R40, R41 ;  /* 0x00000029282b7220 */ /* 0x000fe20000410000 */
[----:B------:R-:W-:-:S02]  /*77b0*/  HADD2.F32 R15, -RZ, R62.H0_H0 ;  /* 0x2000003eff0f7230 */ /* 0x000fc40000004100 */
[-C--:B------:R-:W-:Y:S01]  /*77c0*/  FMUL.FTZ R48, R13, R108.reuse ;  /* 0x0000006c0d307220 */ /* 0x080fe20000410000 */
[----:B------:R-:W-:Y:S02]  /*77d0*/  HADD2.F32 R42, -RZ, R111.H1_H1 ;  /* 0x3000006fff2a7230 */ /* 0x000fe40000004100 */
[C---:B------:R-:W-:Y:S01]  /*77e0*/  FMUL.FTZ R41, R12.reuse, R41 ;  /* 0x000000290c297220 */ /* 0x040fe20000410000 */
[C---:B------:R-:W-:Y:S01]  /*77f0*/  FMUL.FTZ R108, R11.reuse, R108 ;  /* 0x0000006c0b6c7220 */ /* 0x040fe20000410000 */
[-C--:B------:R-:W-:Y:S01]  /*7800*/  FFMA.FTZ R43, R12, R15.reuse, -R43 ;  /* 0x0000000f0c2b7223 */ /* 0x080fe2000001082b */
[----:B------:R-:W-:Y:S02]  /*7810*/  HADD2.F32 R12, -RZ, R47.H0_H0 ;  /* 0x2000002fff0c7230 */ /* 0x000fe40000004100 */
[----:B------:R-:W-:Y:S01]  /*7820*/  FFMA.FTZ R48, R11, R42, -R48 ;  /* 0x0000002a0b307223 */ /* 0x000fe20000010830 */
[----:B------:R-:W-:Y:S01]  /*7830*/  FFMA.FTZ R41, R40, R15, R41 ;  /* 0x0000000f28297223 */ /* 0x000fe20000010029 */
[----:B------:R-:W-:-:S02]  /*7840*/  HADD2.F32 R110, -RZ, R110.H1_H1 ;  /* 0x3000006eff6e7230 */ /* 0x000fc40000004100 */
[----:B------:R-:W-:Y:S01]  /*7850*/  FFMA.FTZ R108, R13, R42, R108 ;  /* 0x0000002a0d6c7223 */ /* 0x000fe2000001006c */
[----:B------:R-:W-:Y:S01]  /*7860*/  HADD2.F32 R15, -RZ, R53.H0_H0 ;  /* 0x20000035ff0f7230 */ /* 0x000fe20000004100 */
[----:B------:R-:W-:Y:S01]  /*7870*/  F2FP.F16.F32.PACK_AB R50, R59, R50 ;  /* 0x000000323b32723e */ /* 0x000fe200000000ff */
[--C-:B------:R-:W-:Y:S02]  /*7880*/  HADD2.F32 R11, -RZ, R14.reuse.H0_H0 ;  /* 0x2000000eff0b7230 */ /* 0x100fe40000004100 */
[-C--:B------:R-:W-:Y:S01]  /*7890*/  FMUL.FTZ R40, R12, R110.reuse ;  /* 0x0000006e0c287220 */ /* 0x080fe20000410000 */
[----:B------:R-:W-:Y:S02]  /*78a0*/  HADD2.F32 R47, -RZ, R47.H1_H1 ;  /* 0x3000002fff2f7230 */ /* 0x000fe40000004100 */
[----:B------:R-:W-:Y:S02]  /*78b0*/  HADD2.F32 R14, -RZ, R14.H1_H1 ;  /* 0x3000000eff0e7230 */ /* 0x000fe40000004100 */
[----:B------:R-:W-:Y:S01]  /*78c0*/  FMUL.FTZ R53, R11, R110 ;  /* 0x0000006e0b357220 */ /* 0x000fe20000410000 */
[----:B------:R-:W-:-:S02]  /*78d0*/  HADD2.F32 R112, -RZ, R112.H1_H1 ;  /* 0x30000070ff707230 */ /* 0x000fc40000004100 */
        /* <DEDUP_REMOVED lines=10> */
[----:B------:R-:W-:Y:S01]  /*7980*/  F2FP.F16.F32.PACK_AB R48, R41, R108 ;  /* 0x0000006c2930723e */ /* 0x000fe200000000ff */
[----:B------:R-:W-:Y:S01]  /*7990*/  IMAD.MOV.U32 R41, RZ, RZ, R49 ;  /* 0x000000ffff297224 */ /* 0x000fe200078e0031 */
[----:B------:R-:W-:-:S02]  /*79a0*/  F2FP.F16.F32.PACK_AB R14, R55, R40 ;  /* 0x00000028370e723e */ /* 0x000fc400000000ff */
[----:B------:R-:W-:Y:S02]  /*79b0*/  F2FP.F16.F32.PACK_AB R13, R51, R54 ;  /* 0x00000036330d723e */ /* 0x000fe400000000ff */
[----:B------:R-:W-:Y:S02]  /*79c0*/  F2FP.F16.F32.PACK_AB R42, R42, R53 ;  /* 0x000000352a2a723e */ /* 0x000fe400000000ff */
[----:B------:R-:W-:-:S07]  /*79d0*/  MOV R40, R48 ;  /* 0x0000003000287202 */ /* 0x000fce0000000f00 */
.L_x_8246:
[----:B------:R-:W-:Y:S05]  /*79e0*/  BSYNC B1 ;  /* 0x0000000000017941 */ /* 0x000fea0003800000 */
.L_x_8245:
[----:B---3--:R3:W-:Y:S01]  /*79f0*/  ST.E.128 desc[UR52][R44.64], R12 ;  /* 0x0000000c2c007985 */ /* 0x0087e2000c101d34 */
[----:B------:R-:W-:Y:S01]  /*7a00*/  ISETP.GE.AND P3, PT, R46, R107, PT ;  /* 0x0000006b2e00720c */ /* 0x000fe20003f66270 */
[----:B------:R-:W-:-:S12]  /*7a10*/  IMAD.MOV.U32 R107, RZ, RZ, R101 ;  /* 0x000000ffff6b7224 */ /* 0x000fd800078e0065 */
[----:B------:R-:W-:Y:S05]  /*7a20*/  @P3 BRA `(.L_x_8217) ;  /* 0x0000000400b03947 */ /* 0x000fea0003800000 */
[----:B--2---:R-:W-:-:S05]  /*7a30*/  IMAD.WIDE R46, R46, 0x2, R106 ;  /* 0x000000022e2e7825 */ /* 0x004fca00078e026a */
[----:B----4-:R2:W-:Y:S01]  /*7a40*/  ST.E.128 desc[UR52][R46.64], R40 ;  /* 0x000000282e007985 */ /* 0x0105e2000c101d34 */
[----:B------:R-:W-:Y:S05]  /*7a50*/  BRA `(.L_x_8217) ;  /* 0x0000000400a47947 */ /* 0x000fea0003800000 */
.L_x_8176:
[----:B------:R-:W-:-:S06]  /*7a60*/  UISETP.NE.AND UP0, UPT, UR39, 0x3, UPT ;  /* 0x000000032700788c */ /* 0x000fcc000bf05270 */
[----:B------:R-:W-:-:S13]  /*7a70*/  PLOP3.LUT P5, PT, PT, PT, UP0, 0x80, 0x0 ;  /* 0x000000000000781c */ /* 0x000fda0003faf008 */
[----:B------:R-:W-:Y:S05]  /*7a80*/  @!P5 BRA `(.L_x_8247) ;  /* 0x000000000004d947 */ /* 0x000fea0003800000 */
[----:B------:R-:W-:Y:S01]  /*7a90*/  BPT.TRAP 0x1 ;  /* 0x000000040000795c */ /* 0x000fe20000300000 */
.L_x_8247:
[----:B------:R-:W-:Y:S01]  /*7aa0*/  IMAD R89, R19, 0x8, R18 ;  /* 0x0000000813597824 */ /* 0x000fe200078e0212 */
[----:B------:R-:W-:Y:S01]  /*7ab0*/  SHF.L.U32 R100, R199, 0x1f, RZ ;  /* 0x0000001fc7647819 */ /* 0x000fe200000006ff */
[----:B------:R-:W-:Y:S01]  /*7ac0*/  BSSY B1, `(.L_x_8248) ;  /* 0x0000004000017945 */ /* 0x000fe20003800000 */
[----:B------:R-:W-:Y:S02]  /*7ad0*/  SHF.R.S32.HI R97, RZ, 0x1f, R98 ;  /* 0x0000001fff617819 */ /* 0x000fe40000011462 */
[----:B------:R-:W0:Y:S02]  /*7ae0*/  SYNCS.PHASECHK.TRANS64.TRYWAIT P3, [R89+URZ+0x28890], R100 ;  /* 0x02889064590075a7 */ /* 0x000e24000806017f */
[----:B0-----:R-:W-:Y:S05]  /*7af0*/  @!P3 BRA `(.L_x_8249) ;  /* 0x000001f00018b947 */ /* 0x001fea0003800000 */
.L_x_8628:
[----:B------:R-:W-:Y:S05]  /*7b00*/  BSYNC B1 ;  /* 0x0000000000017941 */ /* 0x000fea0003800000 */
.L_x_8248:
        /* <DEDUP_REMOVED lines=25> */
.L_x_8632:
        /* <DEDUP_REMOVED lines=13> */
.L_x_8252:
[----:B------:R-:W-:Y:S05]  /*7d70*/  BSYNC B1 ;  /* 0x0000000000017941 */ /* 0x000fea0003800000 */
.L_x_8251:
[----:B------:R-:W-:-:S03]  /*7d80*/  UMOV UR4, 0xffffffff ;  /* 0xffffffff00047882 */ /* 0x000fc60000000000 */
[----:B------:R-:W-:Y:S05]  /*7d90*/  BRA.DIV UR4, `(.L_x_8253) ;  /* 0x000001ee04cc7947 */ /* 0x000fea000b800000 */
[----:B--2-4-:R2:W4:Y:S04]  /*7da0*/  SHFL.IDX PT, R41, R45, 0x1, 0x181f ;  /* 0x00381f002d297f89 */ /* 0x01452800000e0000 */
[----:B---3--:R2:W3:Y:S02]  /*7db0*/  SHFL.IDX PT, R14, R44, 0x1, 0x181f ;  /* 0x00381f002c0e7f89 */ /* 0x0084e400000e0000 */
.L_x_8636:
        /* <DEDUP_REMOVED lines=14> */
.L_x_8255:
[----:B------:R-:W-:Y:S05]  /*7ea0*/  BSYNC B1 ;  /* 0x0000000000017941 */ /* 0x000fea0003800000 */
.L_x_8254:
[----:B------:R-:W-:-:S03]  /*7eb0*/  UMOV UR4, 0xffffffff ;  /* 0xffffffff00047882 */ /* 0x000fc60000000000 */
[----:B------:R-:W-:Y:S05]  /*7ec0*/  BRA.DIV UR4, `(.L_x_8256) ;  /* 0x000001ee04c87947 */ /* 0x000fea000b800000 */
[----:B---34-:R3:W4:Y:S04]  /*7ed0*/  SHFL.IDX PT, R41, R45, 0x2, 0x181f ;  /* 0x00581f002d297f89 */ /* 0x01872800000e0000 */
[----:B------:R3:W0:Y:S02]  /*7ee0*/  SHFL.IDX PT, R14, R44, 0x2, 0x181f ;  /* 0x00581f002c0e7f89 */ /* 0x00062400000e0000 */
.L_x_8640:
        /* <DEDUP_REMOVED lines=14> */
.L_x_8258:
[----:B------:R-:W-:Y:S05]  /*7fd0*/  BSYNC B1 ;  /* 0x0000000000017941 */ /* 0x000fea0003800000 */
.L_x_8257:
[----:B------:R-:W-:-:S03]  /*7fe0*/  UMOV UR4, 0xffffffff ;  /* 0xffffffff00047882 */ /* 0x000fc60000000000 */
[----:B------:R-:W-:Y:S05]  /*7ff0*/  BRA.DIV UR4, `(.L_x_8259) ;  /* 0x000001ee04c47947 */ /* 0x000fea000b800000 */
[----:B0---4-:R0:W4:Y:S04]  /*8000*/  SHFL.IDX PT, R41, R45, 0x3, 0x181f ;  /* 0x00781f002d297f89 */ /* 0x01112800000e0000 */
[----:B------:R0:W0:Y:S02]  /*8010*/  SHFL.IDX PT, R14, R44, 0x3, 0x181f ;  /* 0x00781f002c0e7f89 */ /* 0x00002400000e0000 */
.L_x_8644:
        /* <DEDUP_REMOVED lines=13> */
.L_x_8217:
[----:B------:R-:W-:Y:S05]  /*80f0*/  BSYNC B0 ;  /* 0x0000000000007941 */ /* 0x000fea0003800000 */
.L_x_8175:
[----:B0-----:R-:W0:Y:S01]  /*8100*/  S2R R11, SR_TID.X ;  /* 0x00000000000b7919 */ /* 0x001e220000002100 */
        /* <DEDUP_REMOVED lines=8> */
[----:B0-----:R-:W-:Y:S01]  /*8190*/  LOP3.LUT R11, R11, 0x7f, RZ, 0xc0, !PT ;  /* 0x0000007f0b0b7812 */ /* 0x001fe200078ec0ff */
[----:B-----5:R0:W-:Y:S03]  /*81a0*/  BAR.SYNC.DEFER_BLOCKING R92, 0x80 ;  /* 0x0002005c0000751d */ /* 0x0201e60000010000 */
[----:B------:R-:W-:-:S13]  /*81b0*/  ISETP.NE.AND P3, PT, R11, RZ, PT ;  /* 0x000000ff0b00720c */ /* 0x000fda0003f65270 */
[----:B------:R-:W-:-:S05]  /*81c0*/  @!P3 VIADD R11, R89, 0x288a0 ;  /* 0x000288a0590bb836 */ /* 0x000fca0000000000 */
[----:B------:R-:W-:-:S04]  /*81d0*/  @!P3 PRMT R11, RZ, 0x654, R11 ;  /* 0x00000654ff0bb816 */ /* 0x000fc8000000000b */
[----:B------:R0:W-:Y:S01]  /*81e0*/  @!P3 SYNCS.ARRIVE.TRANS64.RED.A1T0 RZ, [R11+URZ], RZ ;  /* 0x000000ff0bffb9a7 */ /* 0x0001e2000810043f */
[----:B------:R-:W-:Y:S05]  /*81f0*/  @!P5 BRA `(.L_x_8261) ;  /* 0x000000000004d947 */ /* 0x000fea0003800000 */
[----:B------:R-:W-:Y:S01]  /*8200*/  BPT.TRAP 0x1 ;  /* 0x000000040000795c */ /* 0x000fe20000300000 */
.L_x_8261:
[----:B------:R-:W-:Y:S05]  /*8210*/  BSYNC B0 ;  /* 0x0000000000007941 */ /* 0x000fea0003800000 */
.L_x_8260:
[----:B------:R-:W5:Y:S01]  /*8220*/  SYNCS.PHASECHK.TRANS64.TRYWAIT P4, [R89+URZ+0x288b0], R100 ;  /* 0x0288b064590075a7 */ /* 0x000f62000808017f */
[----:B------:R-:W-:Y:S01]  /*8230*/  ULDC UR40, c[0x0][0x2f4] ;  /* 0x0000bd0000287ab9 */ /* 0x000fe20000000800 */
[----:B------:R-:W-:Y:S04]  /*8240*/  BSSY B0, `(.L_x_8262) ;  /* 0x0000002000007945 */ /* 0x000fe80003800000 */
[----:B-----5:R-:W-:Y:S05]  /*8250*/  @!P4 BRA `(.L_x_8263) ;  /* 0x000001ec0074c947 */ /* 0x020fea0003800000 */
.L_x_8645:
[----:B------:R-:W-:Y:S05]  /*8260*/  BSYNC B0 ;  /* 0x0000000000007941 */ /* 0x000fea0003800000 */
.L_x_8262:
[----:B------:R-:W-:Y:S01]  /*8270*/  ULDC.64 UR4, c[0x0][0x328] ;  /* 0x0000ca0000047ab9 */ /* 0x000fe20000000a00 */
[----:B------:R-:W-:Y:S01]  /*8280*/  ULDC.64 UR6, c[0x0][0x318] ;  /* 0x0000c60000067ab9 */ /* 0x000fe20000000a00 */
[----:B------:R-:W-:Y:S01]  /*8290*/  IMAD R97, R97, UR4, RZ ;  /* 0x0000000461617c24 */ /* 0x000fe2000f8e02ff */
[----:B------:R-:W-:Y:S01]  /*82a0*/  BSSY B0, `(.L_x_8264) ;  /* 0x000001d000007945 */ /* 0x000fe20003800000 */
[----:B---34-:R-:W-:-:S04]  /*82b0*/  IMAD.WIDE.U32 R12, R98, UR4, RZ ;  /* 0x00000004620c7c25 */ /* 0x018fc8000f8e00ff */
[----:B------:R-:W-:Y:S01]  /*82c0*/  IMAD R97, R98, UR5, R97 ;  /* 0x0000000562617c24 */ /* 0x000fe2000f8e0261 */
[----:B------:R-:W-:Y:S01]  /*82d0*/  ULDC.64 UR4, c[0x0][0x338] ;  /* 0x0000ce0000047ab9 */ /* 0x000fe20000000a00 */
[----:B------:R-:W-:Y:S02]  /*82e0*/  IMAD.IADD R95, R95, 0x1, -R188 ;  /* 0x000000015f5f7824 */ /* 0x000fe400078e0abc */
[----:B------:R-:W-:Y:S02]  /*82f0*/  IMAD R96, R96, UR4, RZ ;  /* 0x0000000460607c24 */ /* 0x000fe4000f8e02ff */
[----:B------:R-:W-:Y:S02]  /*8300*/  IMAD.IADD R13, R13, 0x1, R97 ;  /* 0x000000010d0d7824 */ /* 0x000fe400078e0261 */
[C---:B0-----:R-:W-:Y:S02]  /*8310*/  IMAD R11, R99.reuse, UR5, R96 ;  /* 0x00000005630b7c24 */ /* 0x041fe4000f8e0260 */
[----:B------:R-:W-:Y:S01]  /*8320*/  IMAD.WIDE.U32 R12, R99, UR4, R12 ;  /* 0x00000004630c7c25 */ /* 0x000fe2000f8e000c */
[----:B------:R-:W-:-:S04]  /*8330*/  ULDC.64 UR4, c[0x0][0x330] ;  /* 0x0000cc0000047ab9 */ /* 0x000fc80000000a00 */
[----:B------:R-:W-:-:S03]  /*8340*/  IADD3 R13, R13, R11, RZ ;  /* 0x0000000b0d0d7210 */ /* 0x000fc60007ffe0ff */
[----:B------:R-:W-:-:S04]  /*8350*/  IMAD.WIDE.U32 R12, R197, UR4, R12 ;  /* 0x00000004c50c7c25 */ /* 0x000fc8000f8e000c */
[----:B------:R-:W-:Y:S01]  /*8360*/  IMAD R11, R197, UR5, R13 ;  /* 0x00000005c50b7c24 */ /* 0x000fe2000f8e020d */
[----:B-12---:R-:W-:-:S04]  /*8370*/  LEA R44, P4, R12, UR6, 0x1 ;  /* 0x000000060c2c7c11 */ /* 0x006fc8000f8808ff */
        /* <DEDUP_REMOVED lines=15> */
.L_x_8265:
[----:B------:R-:W-:Y:S05]  /*8470*/  BSYNC B0 ;  /* 0x0000000000007941 */ /* 0x000fea0003800000 */
.L_x_8264:
        /* <DEDUP_REMOVED lines=15> */
.L_x_8267:
[----:B------:R-:W-:Y:S05]  /*8570*/  BSYNC B0 ;  /* 0x0000000000007941 */ /* 0x000fea0003800000 */
.L_x_8266:
        /* <DEDUP_REMOVED lines=15> */
.L_x_8269:
[----:B------:R-:W-:Y:S05]  /*8670*/  BSYNC B0 ;  /* 0x0000000000007941 */ /* 0x000fea0003800000 */
.L_x_8268:
        /* <DEDUP_REMOVED lines=15> */
.L_x_8271:
[----:B------:R-:W-:Y:S05]  /*8770*/  BSYNC B0 ;  /* 0x0000000000007941 */ /* 0x000fea0003800000 */
.L_x_8270:
        /* <DEDUP_REMOVED lines=8> */
[----:B------:R-:W-:Y:S01]  /*8800*/  ISETP.NE.AND P4, PT, R90, RZ, PT ;  /* 0x000000ff5a00720c */ /* 0x000fe20003f85270 */
[----:B------:R-:W-:-:S02]  /*8810*/  VIADD R19, R19, 0x1 ;  /* 0x0000000113137836 */ /* 0x000fc40000000000 */
[----:B------:R-:W-:-:S04]  /*8820*/  @!P3 PRMT R89, RZ, 0x654, R89 ;  /* 0x00000654ff59b816 */ /* 0x000fc80000000059 */
[----:B------:R4:W-:Y:S01]  /*8830*/  @!P3 SYNCS.ARRIVE.TRANS64.RED.A1T0 RZ, [R89+URZ], RZ ;  /* 0x000000ff59ffb9a7 */ /* 0x0009e2000810043f */
[----:B------:R-:W-:-:S04]  /*8840*/  ISETP.NE.AND P3, PT, R19, 0x2, PT ;  /* 0x000000021300780c */ /* 0x000fc80003f65270 */
[----:B0-----:R-:W-:Y:S02]  /*8850*/  SEL R12, RZ, 0x1, P3 ;  /* 0x00000001ff0c7807 */ /* 0x001fe40001800000 */
[----:B------:R-:W-:Y:S02]  /*8860*/  SEL R19, R19, RZ, P3 ;  /* 0x000000ff13137207 */ /* 0x000fe40001800000 */
[----:B------:R-:W-:Y:S01]  /*8870*/  LOP3.LUT R199, R199, R12, RZ, 0x3c, !PT ;  /* 0x0000000cc7c77212 */ /* 0x000fe200078e3cff */
[----:B------:R-:W-:Y:S06]  /*8880*/  @P4 BRA `(.L_x_8272) ;  /* 0xffffff9c00bc4947 */ /* 0x000fec000383ffff */
[----:B---3--:R-:W0:Y:S01]  /*8890*/  S2R R11, SR_TID.X ;  /* 0x00000000000b7919 */ /* 0x008e220000002100 */
[----:B------:R-:W-:Y:S02]  /*88a0*/  PLOP3.LUT P0, PT, PT, PT, PT, 0x8, 0x0 ;  /* 0x000000000000781c */ /* 0x000fe40003f0e170 */
[----:B0-----:R-:W-:-:S04]  /*88b0*/  SHF.R.U32.HI R11, RZ, 0x7, R11 ;  /* 0x00000007ff0b7819 */ /* 0x001fc8000001160b */
[----:B------:R-:W-:-:S13]  /*88c0*/  ISETP.NE.AND P4, PT, R11, 0x1, PT ;  /* 0x000000010b00780c */ /* 0x000fda0003f85270 */
[----:B------:R-:W-:Y:S06]  /*88d0*/  @!P4 BAR.ARV 0x9, 0x100 ;  /* 0x024400000000cb1d */ /* 0x000fec0000002000 */
.L_x_8170:
[----:B------:R-:W0:Y:S01]  /*88e0*/  LDC R0, c[0x0][0x448] ;  /* 0x00011200ff007b82 */ /* 0x000e220000000800 */
[----:B------:R-:W-:-:S07]  /*88f0*/  IADD3 R5, R198, 0x1, -R196 ;  /* 0x00000001c6057810 */ /* 0x000fce0007ffe8c4 */
[----:B------:R-:W3:Y:S01]  /*8900*/  LDC.64 R6, c[0x0][0x9e0] ;  /* 0x00027800ff067b82 */ /* 0x000ee20000000a00 */
[----:B0-----:R-:W-:Y:S01]  /*8910*/  ISETP.NE.AND P1, PT, R0, 0x1, PT ;  /* 0x000000010000780c */ /* 0x001fe20003f25270 */
[----:B------:R-:W-:Y:S01]  /*8920*/  VIADD R0, R200, 0x7f ;  /* 0x0000007fc8007836 */ /* 0x000fe20000000000 */
[----:B---3--:R-:W-:-:S11]  /*8930*/  ISETP.GE.AND P2, PT, R7, 0x1, PT ;  /* 0x000000010700780c */ /* 0x008fd60003f46270 */
[----:B------:R-:W0:Y:S08]  /*8940*/  @P1 LDC R3, c[0x0][0x44c] ;  /* 0x00011300ff031b82 */ /* 0x000e300000000800 */
[----:B------:R-:W3:Y:S01]  /*8950*/  @P1 LDC R4, c[0x0][0x450] ;  /* 0x00011400ff041b82 */ /* 0x000ee20000000800 */
[----:B0-----:R-:W-:-:S05]  /*8960*/  @P1 IMAD.HI.U32 R3, R0, R3, RZ ;  /* 0x0000000300031227 */ /* 0x001fca00078e00ff */
[----:B---3--:R-:W-:-:S05]  /*8970*/  @P1 SHF.R.U32.HI R0, RZ, R4, R3 ;  /* 0x00000004ff001219 */ /* 0x008fca0000011603 */
[----:B------:R-:W-:Y:S01]  /*8980*/  IMAD.IADD R5, R5, 0x1, R0 ;  /* 0x0000000105057824 */ /* 0x000fe200078e0200 */
[----:B------:R-:W-:Y:S06]  /*8990*/  @P0 BRA `(.L_x_8273) ;  /* 0x00000000000c0947 */ /* 0x000fec0003800000 */
[----:B------:R-:W0:Y:S01]  /*89a0*/  FENCE.VIEW.ASYNC.G ;  /* 0x00000000000073c6 */ /* 0x000e220000000100 */
[----:B------:R-:W-:Y:S05]  /*89b0*/  WARPSYNC.ALL ;  /* 0x0000000000007948 */ /* 0x000fea0003800000 */
[----:B0-----:R-:W-:Y:S06]  /*89c0*/  BAR.ARV 0xc, 0x180 ;  /* 0x0306000000007b1d */ /* 0x001fec0000002000 */
.L_x_8273:
        /* <DEDUP_REMOVED lines=13> */
.L_x_8276:
[----:B------:R-:W-:-:S13]  /*8aa0*/  ISETP.NE.AND P0, PT, R7, 0x1, PT ;  /* 0x000000010700780c */ /* 0x000fda0003f05270 */
[----:B------:R-:W0:Y:S02]  /*8ab0*/  @P0 LDC.64 R4, c[0x0][0x9e8] ;  /* 0x00027a00ff040b82 */ /* 0x000e240000000a00 */
[----:B0-----:R-:W-:-:S05]  /*8ac0*/  @P0 IMAD.HI.U32 R4, R3, R4, RZ ;  /* 0x0000000403040227 */ /* 0x001fca00078e00ff */
[----:B------:R-:W-:-:S07]  /*8ad0*/  @P0 SHF.R.U32.HI R3, RZ, R5, R4 ;  /* 0x00000005ff030219 */ /* 0x000fce0000011604 */
.L_x_8277:
[----:B------:R-:W-:Y:S05]  /*8ae0*/  BSYNC B0 ;  /* 0x0000000000007941 */ /* 0x000fea0003800000 */
.L_x_8275:
[----:B------:R-:W-:-:S05]  /*8af0*/  IMAD R3, R3, R7, R7 ;  /* 0x0000000703037224 */ /* 0x000fca00078e0207 */
[----:B------:R-:W-:-:S07]  /*8b00*/  VIMNMX R0, R0, R3, PT ;  /* 0x0000000300007248 */ /* 0x000fce0003fe0100 */
.L_x_8274:
[----:B------:R-:W0:Y:S01]  /*8b10*/  @P1 LDC R5, c[0x0][0x44c] ;  /* 0x00011300ff051b82 */ /* 0x000e220000000800 */
[----:B------:R-:W-:Y:S01]  /*8b20*/  VIADD R0, R0, 0x7f ;  /* 0x0000007f00007836 */ /* 0x000fe20000000000 */
[----:B------:R-:W-:Y:S01]  /*8b30*/  MOV R4, R200 ;  /* 0x000000c800047202 */ /* 0x000fe20000000f00 */
[----:B------:R-:W-:-:S03]  /*8b40*/  ULDC UR4, c[0x0][0x9dc] ;  /* 0x0002770000047ab9 */ /* 0x000fc60000000800 */
[----:B------:R-:W-:Y:S02]  /*8b50*/  SHF.R.S32.HI R3, RZ, 0x1f, R0 ;  /* 0x0000001fff037819 */ /* 0x000fe40000011400 */
[----:B------:R-:W3:Y:S02]  /*8b60*/  @P1 LDC R6, c[0x0][0x450] ;  /* 0x00011400ff061b82 */ /* 0x000ee40000000800 */
[----:B------:R-:W-:-:S04]  /*8b70*/  LEA.HI R3, R3, R0, RZ, 0x7 ;  /* 0x0000000003037211 */ /* 0x000fc800078f38ff */
[----:B------:R-:W-:-:S04]  /*8b80*/  SHF.R.S32.HI R3, RZ, 0x7, R3 ;  /* 0x00000007ff037819 */ /* 0x000fc80000011403 */
[----:B------:R-:W-:Y:S01]  /*8b90*/  VIMNMX R9, R94, R3, PT ;  /* 0x000000035e097248 */ /* 0x000fe20003fe0100 */
[----:B0-----:R-:W-:-:S05]  /*8ba0*/  @P1 IMAD.HI.U32 R5, R200, R5, RZ ;  /* 0x00000005c8051227 */ /* 0x001fca00078e00ff */
[----:B---3--:R-:W-:-:S05]  /*8bb0*/  @P1 SHF.R.U32.HI R4, RZ, R6, R5 ;  /* 0x00000006ff041219 */ /* 0x008fca0000011605 */
        /* <DEDUP_REMOVED lines=13> */
.L_x_8280:
[----:B------:R-:W-:-:S13]  /*8c90*/  ISETP.NE.AND P0, PT, R7, 0x1, PT ;  /* 0x000000010700780c */ /* 0x000fda0003f05270 */
[----:B------:R-:W0:Y:S02]  /*8ca0*/  @P0 LDC.64 R4, c[0x0][0x9e8] ;  /* 0x00027a00ff040b82 */ /* 0x000e240000000a00 */
[----:B0-----:R-:W-:-:S05]  /*8cb0*/  @P0 IMAD.HI.U32 R4, R0, R4, RZ ;  /* 0x0000000400040227 */ /* 0x001fca00078e00ff */
[----:B------:R-:W-:-:S07]  /*8cc0*/  @P0 SHF.R.U32.HI R0, RZ, R5, R4 ;  /* 0x00000005ff000219 */ /* 0x000fce0000011604 */
.L_x_8281:
[----:B------:R-:W-:Y:S05]  /*8cd0*/  BSYNC B0 ;  /* 0x0000000000007941 */ /* 0x000fea0003800000 */
.L_x_8279:
[----:B------:R-:W-:-:S05]  /*8ce0*/  IMAD R0, R0, R7, RZ ;  /* 0x0000000700007224 */ /* 0x000fca00078e02ff */
[----:B------:R-:W-:-:S07]  /*8cf0*/  VIMNMX R3, R3, R0, !PT ;  /* 0x0000000003037248 */ /* 0x000fce0007fe0100 */
.L_x_8278:
        /* <DEDUP_REMOVED lines=16> */
[----:B------:R-:W-:Y:S02]  /*8e00*/  IABS R10, R0 ;  /* 0x00000000000a7213 */ /* 0x000fe40000000000 */
[----:B------:R-:W-:-:S04]  /*8e10*/  LOP3.LUT R0, R0, R8, RZ, 0x3c, !PT ;  /* 0x0000000800007212 */ /* 0x000fc800078e3cff */
[----:B------:R-:W-:Y:S01]  /*8e20*/  ISETP.GE.AND P2, PT, R0, RZ, PT ;  /* 0x000000ff0000720c */ /* 0x000fe20003f46270 */
[----:B0-----:R-:W0:Y:S02]  /*8e30*/  MUFU.RCP R3, R3 ;  /* 0x0000000300037308 */ /* 0x001e240000001000 */
[----:B0-----:R-:W-:Y:S02]  /*8e40*/  VIADD R4, R3, 0xffffffe ;  /* 0x0ffffffe03047836 */ /* 0x001fe40000000000 */
[----:B------:R-:W-:-:S04]  /*8e50*/  IMAD.MOV R3, RZ, RZ, -R11 ;  /* 0x000000ffff037224 */ /* 0x000fc800078e0a0b */
[----:B------:R0:W3:Y:S02]  /*8e60*/  F2I.FTZ.U32.TRUNC.NTZ R5, R4 ;  /* 0x0000000400057305 */ /* 0x0000e4000021f000 */
[----:B0-----:R-:W-:Y:S02]  /*8e70*/  IMAD.MOV.U32 R4, RZ, RZ, RZ ;  /* 0x000000ffff047224 */ /* 0x001fe400078e00ff */
[----:B---3--:R-:W-:-:S04]  /*8e80*/  IMAD.MOV R7, RZ, RZ, -R5 ;  /* 0x000000ffff077224 */ /* 0x008fc800078e0a05 */
[----:B------:R-:W-:-:S04]  /*8e90*/  IMAD R7, R7, R6, RZ ;  /* 0x0000000607077224 */ /* 0x000fc800078e02ff */
[----:B------:R-:W-:-:S04]  /*8ea0*/  IMAD.HI.U32 R5, R5, R7, R4 ;  /* 0x0000000705057227 */ /* 0x000fc800078e0004 */
[----:B------:R-:W-:-:S04]  /*8eb0*/  IMAD.MOV.U32 R4, RZ, RZ, R10 ;  /* 0x000000ffff047224 */ /* 0x000fc800078e000a */
        /* <DEDUP_REMOVED lines=11> */
.L_x_8283:
[----:B------:R-:W-:Y:S05]  /*8f70*/  BSYNC B0 ;  /* 0x0000000000007941 */ /* 0x000fea0003800000 */
.L_x_8282:
[-C--:B------:R-:W-:Y:S01]  /*8f80*/  IMAD R208, R223, R88.reuse, R208 ;  /* 0x00000058dfd07224 */ /* 0x080fe200078e02d0 */
[----:B------:R-:W-:Y:S02]  /*8f90*/  PLOP3.LUT P0, PT, PT, PT, PT, 0x80, 0x0 ;  /* 0x000000000000781c */ /* 0x000fe40003f0f070 */
[----:B------:R-:W-:Y:S02]  /*8fa0*/  CS2R R20, SRZ ;  /* 0x0000000000147805 */ /* 0x000fe4000001ff00 */
[----:B------:R-:W-:Y:S02]  /*8fb0*/  CS2R R150, SRZ ;  /* 0x0000000000967805 */ /* 0x000fe4000001ff00 */
[----:B------:R-:W-:Y:S02]  /*8fc0*/  CS2R R148, SRZ ;  /* 0x0000000000947805 */ /* 0x000fe4000001ff00 */
[----:B------:R-:W-:Y:S02]  /*8fd0*/  VIADDMNMX R88, R208, R88, R9, PT ;  /* 0x00000058d0587246 */ /* 0x000fe40003800109 */
[----:B------:R-:W-:-:S02]  /*8fe0*/  CS2R R146, SRZ ;  /* 0x0000000000927805 */ /* 0x000fc4000001ff00 */
[----:B------:R-:W-:Y:S02]  /*8ff0*/  CS2R R144, SRZ ;  /* 0x0000000000907805 */ /* 0x000fe4000001ff00 */
[----:B------:R-:W-:Y:S02]  /*9000*/  CS2R R142, SRZ ;  /* 0x00000000008e7805 */ /* 0x000fe4000001ff00 */
[----:B------:R-:W-:Y:S02]  /*9010*/  ISETP.GT.AND P1, PT, R88, R208, PT ;  /* 0x000000d05800720c */ /* 0x000fe40003f24270 */
        /* <DEDUP_REMOVED lines=28> */
[----:B------:R-:W-:Y:S01]  /*91e0*/  UMOV UR4, 0xffffffff ;  /* 0xffffffff00047882 */ /* 0x000fe20000000000 */
[----:B------:R-:W-:Y:S02]  /*91f0*/  VIADD R3, R18, 0x10400 ;  /* 0x0001040012037836 */ /* 0x000fe40000000000 */
[----:B------:R-:W-:Y:S05]  /*9200*/  BRA.DIV UR4, `(.L_x_8285) ;  /* 0x000001de049c7947 */ /* 0x000fea000b800000 */
[----:B------:R-:W3:Y:S04]  /*9210*/  LDL R0, [R1+0x34] ;  /* 0x0000340001007983 */ /* 0x000ee80000100800 */
[----:B---3--:R0:W3:Y:S02]  /*9220*/  SHFL.IDX PT, R201, R0, RZ, 0x1f ;  /* 0x00001fff00c97589 */ /* 0x0080e400000e0000 */
.L_x_8648:
[----:B0--3--:R-:W-:Y:S01]  /*9230*/  LEA.HI R0, R201, R201, RZ, 0x1 ;  /* 0x000000c9c9007211 */ /* 0x009fe200078f08ff */
[----:B------:R-:W-:Y:S01]  /*9240*/  BSSY B6, `(.L_x_8286) ;  /* 0x0000019000067945 */ /* 0x000fe20003800000 */
[----:B------:R-:W-:Y:S02]  /*9250*/  LOP3.LUT P0, RZ, R3, 0x3ff, RZ, 0xc0, !PT ;  /* 0x000003ff03ff7812 */ /* 0x000fe4000780c0ff */
[----:B------:R-:W-:Y:S02]  /*9260*/  LOP3.LUT R0, R0, 0x1e, RZ, 0xc0, !PT ;  /* 0x0000001e00007812 */ /* 0x000fe400078ec0ff */
[----:B------:R-:W-:-:S03]  /*9270*/  P2R R25, PR, RZ, 0x1 ;  /* 0x00000001ff197803 */ /* 0x000fc60000000000 */
[----:B------:R-:W-:-:S04]  /*9280*/  IMAD.IADD R0, R201, 0x1, -R0 ;  /* 0x00000001c9007824 */ /* 0x000fc800078e0a00 */
[----:B------:R-:W-:-:S05]  /*9290*/  IMAD R0, R0, 0x2000, R3 ;  /* 0x0000200000007824 */ /* 0x000fca00078e0203 */
[----:B------:R-:W-:-:S04]  /*92a0*/  SHF.R.U32.HI R0, RZ, 0x4, R0 ;  /* 0x00000004ff007819 */ /* 0x000fc80000011600 */
[----:B------:R-:W-:Y:S01]  /*92b0*/  LOP3.LUT R36, R0, 0x3fff, RZ, 0xc0, !PT ;  /* 0x00003fff00247812 */ /* 0x000fe200078ec0ff */
[----:B------:R-:W-:Y:S06]  /*92c0*/  @!P0 BRA `(.L_x_8287) ;  /* 0x0000000000408947 */ /* 0x000fec0003800000 */
[----:B------:R-:W-:Y:S01]  /*92d0*/  MOV R0, 0x0 ;  /* 0x0000000000007802 */ /* 0x000fe20000000f00 */
[----:B------:R-:W-:Y:S01]  /*92e0*/  ULDC.64 UR4, c[0x4][0x138] ;  /* 0x01004e0000047ab9 */ /* 0x000fe20000000a00 */
[----:B------:R-:W-:Y:S01]  /*92f0*/  ULDC.64 UR6, c[0x4][0x140] ;  /* 0x0100500000067ab9 */ /* 0x000fe20000000a00 */
[----:B------:R-:W-:Y:S01]  /*9300*/  IMAD.U32 R4, RZ, RZ, UR4 ;  /* 0x00000004ff047e24 */ /* 0x000fe2000f8e00ff */
[----:B------:R0:W3:Y:S01]  /*9310*/  LDC.64 R14, c[0x4][R0] ;  /* 0x01000000000e7b82 */ /* 0x0000e20000000a00 */
[----:B------:R-:W-:Y:S01]  /*9320*/  IMAD.U32 R5, RZ, RZ, UR5 ;  /* 0x00000005ff057e24 */ /* 0x000fe2000f8e00ff */
[----:B------:R-:W-:Y:S01]  /*9330*/  ULDC.64 UR4, c[0x4][0x68] ;  /* 0x01001a0000047ab9 */ /* 0x000fe20000000a00 */
[----:B------:R-:W-:Y:S01]  /*9340*/  MOV R6, UR6 ;  /* 0x0000000600067c02 */ /* 0x000fe20008000f00 */
[----:B------:R-:W-:Y:S02]  /*9350*/  IMAD.U32 R7, RZ, RZ, UR7 ;  /* 0x00000007ff077e24 */ /* 0x000fe4000f8e00ff */
[----:B------:R-:W-:-:S02]  /*9360*/  IMAD.U32 R10, RZ, RZ, UR4 ;  /* 0x00000004ff0a7e24 */ /* 0x000fc4000f8e00ff */
[----:B------:R-:W-:Y:S02]  /*9370*/  IMAD.U32 R11, RZ, RZ, UR5 ;  /* 0x00000005ff0b7e24 */ /* 0x000fe4000f8e00ff */
[----:B------:R-:W-:Y:S02]  /*9380*/  IMAD.MOV.U32 R8, RZ, RZ, 0x70 ;  /* 0x00000070ff087424 */ /* 0x000fe400078e00ff */
[----:B------:R-:W-:Y:S02]  /*9390*/  IMAD.MOV.U32 R12, RZ, RZ, 0x1 ;  /* 0x00000001ff0c7424 */ /* 0x000fe400078e00ff */
[----:B0-2---:R-:W-:-:S07]  /*93a0*/  IMAD.MOV.U32 R13, RZ, RZ, RZ ;  /* 0x000000ffff0d7224 */ /* 0x005fce00078e00ff */
[----:B------:R-:W-:-:S07]  /*93b0*/  LEPC R20, `(.L_x_8287) ;  /* 0x000000001014794e */ /* 0x000fce0000000000 */
[----:B-1-345:R-:W-:Y:S05]  /*93c0*/  CALL.ABS.NOINC R14 ;  /* 0x000000000e007343 */ /* 0x03afea0003c00000 */
.L_x_8287:
[----:B------:R-:W-:Y:S05]  /*93d0*/  BSYNC B6 ;  /* 0x0000000000067941 */ /* 0x000fea0003800000 */
.L_x_8286:
        /* <DEDUP_REMOVED lines=8> */
[----:B------:R0:W3:Y:S03]  /*9460*/  SYNCS.PHASECHK.TRANS64.TRYWAIT P0, [R18+URZ+0x28800], R3 ;  /* 0x02880003120075a7 */ /* 0x0000e6000800017f */
[----:B---3--:R-:W-:Y:S05]  /*9470*/  @!P0 NANOSLEEP.SYNCS 0x989680 ;  /* 0x009896800000895d */ /* 0x008fea0003900000 */
[----:B------:R-:W3:Y:S01]  /*9480*/  @!P0 SYNCS.PHASECHK.TRANS64 P0, [R18+URZ+0x28800], R3 ;  /* 0x02880003120085a7 */ /* 0x000ee2000800007f */
[----:B------:R-:W-:Y:S04]  /*9490*/  BSSY B0, `(.L_x_8289) ;  /* 0x0000006000007945 */ /* 0x000fe80003800000 */
[----:B---3--:R-:W-:Y:S05]  /*94a0*/  @P0 BRA `(.L_x_8290) ;  /* 0x0000000000100947 */ /* 0x008fea0003800000 */
.L_x_8291:
[----:B---3--:R3:W0:Y:S02]  /*94b0*/  SYNCS.PHASECHK.TRANS64.TRYWAIT P0, [R18+URZ+0x28800], R3 ;  /* 0x02880003120075a7 */ /* 0x008624000800017f */
[----:B0-----:R-:W-:Y:S05]  /*94c0*/  @!P0 NANOSLEEP.SYNCS 0x989680 ;  /* 0x009896800000895d */ /* 0x001fea0003900000 */
[----:B------:R-:W0:Y:S02]  /*94d0*/  @!P0 SYNCS.PHASECHK.TRANS64 P0, [R18+URZ+0x28800], R3 ;  /* 0x02880003120085a7 */ /* 0x000e24000800007f */
[----:B0-----:R-:W-:Y:S05]  /*94e0*/  @!P0 BRA `(.L_x_8291) ;  /* 0xfffffffc00f08947 */ /* 0x001fea000383ffff */
.L_x_8290:
[----:B------:R-:W-:Y:S05]  /*94f0*/  BSYNC B0 ;  /* 0x0000000000007941 */ /* 0x000fea0003800000 */
.L_x_8289:
[----:B------:R-:W-:Y:S05]  /*9500*/  BRA `(.L_x_8292) ;  /* 0x0000004c00d47947 */ /* 0x000fea0003800000 */
.L_x_8288:
[----:B------:R-:W-:Y:S01]  /*9510*/  ISETP.NE.AND P0, PT, R25, RZ, PT ;  /* 0x000000ff1900720c */ /* 0x000fe20003f05270 */
[----:B------:R-:W-:Y:S01]  /*9520*/  ULDC.64 UR4, c[0x0][0x3f8] ;  /* 0x0000fe0000047ab9 */ /* 0x000fe20000000a00 */
[----:B-----5:R-:W-:Y:S01]  /*9530*/  SHF.R.S32.HI R0, RZ, 0x1f, R24 ;  /* 0x0000001fff007819 */ /* 0x020fe20000011418 */
[----:B------:R-:W-:Y:S01]  /*9540*/  ULDC.64 UR6, c[0x0][0x408] ;  /* 0x0001020000067ab9 */ /* 0x000fe20000000a00 */
[----:B------:R-:W-:Y:S01]  /*9550*/  IMAD.WIDE.U32 R26, R24, UR4, RZ ;  /* 0x00000004181a7c25 */ /* 0x000fe2000f8e00ff */
[----:B------:R-:W-:Y:S03]  /*9560*/  BSSY B6, `(.L_x_8293) ;  /* 0x0000019000067945 */ /* 0x000fe60003800000 */
[C---:B------:R-:W-:Y:S02]  /*9570*/  IMAD R3, R0.reuse, UR4, RZ ;  /* 0x0000000400037c24 */ /* 0x040fe4000f8e02ff */
[----:B------:R-:W-:-:S02]  /*9580*/  IMAD R5, R0, UR6, RZ ;  /* 0x0000000600057c24 */ /* 0x000fc4000f8e02ff */
[C---:B------:R-:W-:Y:S02]  /*9590*/  IMAD R3, R24.reuse, UR5, R3 ;  /* 0x0000000518037c24 */ /* 0x040fe4000f8e0203 */
        /* <DEDUP_REMOVED lines=8> */
[----:B------:R-:W-:Y:S01]  /*9620*/  MOV R4, UR4 ;  /* 0x0000000400047c02 */ /* 0x000fe20008000f00 */
[----:B------:R0:W3:Y:S01]  /*9630*/  LDC.64 R14, c[0x4][R0] ;  /* 0x01000000000e7b82 */ /* 0x0000e20000000a00 */
        /* <DEDUP_REMOVED lines=8> */
[----:B0-2---:R-:W-:-:S07]  /*96c0*/  IMAD.MOV.U32 R13, RZ, RZ, RZ ;  /* 0x000000ffff0d7224 */ /* 0x005fce00078e00ff */
[----:B------:R-:W-:-:S07]  /*96d0*/  LEPC R20, `(.L_x_8294) ;  /* 0x000000001014794e */ /* 0x000fce0000000000 */
[----:B-1-34-:R-:W-:Y:S05]  /*96e0*/  CALL.ABS.NOINC R14 ;  /* 0x000000000e007343 */ /* 0x01afea0003c00000 */
.L_x_8294:
[----:B------:R-:W-:Y:S05]  /*96f0*/  BSYNC B6 ;  /* 0x0000000000067941 */ /* 0x000fea0003800000 */
.L_x_8293:
[----:B------:R-:W-:Y:S01]  /*9700*/  ULDC.U8 UR4, c[0x0][0x410] ;  /* 0x0001040000047ab9 */ /* 0x000fe20000000000 */
[----:B------:R-:W-:Y:S01]  /*9710*/  IMAD.IADD R54, R188, 0x1, R200 ;  /* 0x00000001bc367824 */ /* 0x000fe200078e02c8 */
[----:B------:R-:W-:Y:S01]  /*9720*/  ISETP.NE.AND P0, PT, RZ, UR4, PT ;  /* 0x00000004ff007c0c */ /* 0x000fe2000bf05270 */
[----:B------:R-:W-:Y:S03]  /*9730*/  BSSY B0, `(.L_x_8295) ;  /* 0x00004ca000007945 */ /* 0x000fe60003800000 */
[----:B------:R-:W-:-:S09]  /*9740*/  LEA R3, R220, R54, 0x5 ;  /* 0x00000036dc037211 */ /* 0x000fd200078e28ff */
[----:B------:R-:W-:Y:S05]  /*9750*/  @!P0 BRA `(.L_x_8296) ;  /* 0x0000002400c88947 */ /* 0x000fea0003800000 */
[----:B------:R-:W0:Y:S01]  /*9760*/  LDC R65, c[0x0][0x448] ;  /* 0x00011200ff417b82 */ /* 0x000e220000000800 */
[----:B------:R-:W-:Y:S01]  /*9770*/  ULDC.64 UR4, c[0x0][0x3f8] ;  /* 0x0000fe0000047ab9 */ /* 0x000fe20000000a00 */
[----:B------:R-:W-:Y:S01]  /*9780*/  ULDC.64 UR6, c[0x0][0x408] ;  /* 0x0001020000067ab9 */ /* 0x000fe20000000a00 */
[----:B------:R-:W-:Y:S01]  /*9790*/  IMAD.MOV.U32 R8, RZ, RZ, R26 ;  /* 0x000000ffff087224 */ /* 0x000fe200078e001a */
[----:B------:R-:W-:Y:S01]  /*97a0*/  SHF.R.S32.HI R61, RZ, 0x1f, R186 ;  /* 0x0000001fff3d7819 */ /* 0x000fe200000114ba */
[----:B------:R-:W-:Y:S02]  /*97b0*/  IMAD.MOV.U32 R9, RZ, RZ, R29 ;  /* 0x000000ffff097224 */ /* 0x000fe400078e001d */
[----:B------:R-:W-:Y:S02]  /*97c0*/  IMAD.MOV.U32 R10, RZ, RZ, R24 ;  /* 0x000000ffff0a7224 */ /* 0x000fe400078e0018 */
[----:B------:R-:W-:Y:S01]  /*97d0*/  IMAD.MOV.U32 R11, RZ, RZ, R31 ;  /* 0x000000ffff0b7224 */ /* 0x000fe200078e001f */
[----:B0-----:R-:W-:-:S13]  /*97e0*/  ISETP.NE.AND P0, PT, R65, 0x1, PT ;  /* 0x000000014100780c */ /* 0x001fda0003f05270 */
[----:B------:R-:W0:Y:S08]  /*97f0*/  @P0 LDC R0, c[0x0][0x44c] ;  /* 0x00011300ff000b82 */ /* 0x000e300000000800 */
[----:B------:R-:W3:Y:S01]  /*9800*/  @P0 LDC R5, c[0x0][0x450] ;  /* 0x00011400ff050b82 */ /* 0x000ee20000000800 */
[----:B0-----:R-:W-:-:S05]  /*9810*/  @P0 IMAD.HI.U32 R0, R3, R0, RZ ;  /* 0x0000000003000227 */ /* 0x001fca00078e00ff */
[----:B---3--:R-:W-:-:S04]  /*9820*/  @P0 SHF.R.U32.HI R3, RZ, R5, R0 ;  /* 0x00000005ff030219 */ /* 0x008fc80000011600 */
[----:B------:R-:W-:Y:S01]  /*9830*/  SHF.R.S32.HI R0, RZ, 0x1f, R3 ;  /* 0x0000001fff007819 */ /* 0x000fe20000011403 */
[----:B------:R-:W-:-:S04]  /*9840*/  IMAD.WIDE.U32 R8, R3, UR4, R8 ;  /* 0x0000000403087c25 */ /* 0x000fc8000f8e0008 */
[C---:B------:R-:W-:Y:S02]  /*9850*/  IMAD R4, R0.reuse, UR4, RZ ;  /* 0x0000000400047c24 */ /* 0x040fe4000f8e02ff */
[----:B------:R-:W-:Y:S02]  /*9860*/  IMAD R0, R0, UR6, RZ ;  /* 0x0000000600007c24 */ /* 0x000fe4000f8e02ff */
[C---:B--2---:R-:W-:Y:S01]  /*9870*/  IMAD R13, R3.reuse, UR5, R4 ;  /* 0x00000005030d7c24 */ /* 0x044fe2000f8e0204 */
        /* <DEDUP_REMOVED lines=14> */
[----:B------:R0:W0:Y:S04]  /*9960*/  SHFL.IDX PT, R4, R8, RZ, 0x181f ;  /* 0x00181fff08047589 */ /* 0x00002800000e0000 */
[----:B------:R0:W0:Y:S02]  /*9970*/  SHFL.IDX PT, R14, R7, RZ, 0x181f ;  /* 0x00181fff070e7589 */ /* 0x00002400000e0000 */
.L_x_8654:
[----:B------:R-:W-:Y:S01]  /*9980*/  IMAD R65, R196, R65, RZ ;  /* 0x00000041c4417224 */ /* 0x000fe200078e02ff */
[----:B------:R-:W-:Y:S01]  /*9990*/  BSSY B1, `(.L_x_8298) ;  /* 0x000001e000017945 */ /* 0x000fe20003800000 */
[----:B------:R-:W-:Y:S02]  /*99a0*/  CS2R R48, SRZ ;  /* 0x0000000000307805 */ /* 0x000fe4000001ff00 */
[----:B------:R-:W-:Y:S02]  /*99b0*/  CS2R R38, SRZ ;  /* 0x0000000000267805 */ /* 0x000fe4000001ff00 */
[----:B------:R-:W-:Y:S02]  /*99c0*/  CS2R R46, SRZ ;  /* 0x00000000002e7805 */ /* 0x000fe4000001ff00 */
[----:B------:R-:W-:Y:S02]  /*99d0*/  ISETP.GE.AND P0, PT, R54, R65, PT ;  /* 0x000000413600720c */ /* 0x000fe40003f06270 */
[----:B------:R-:W-:-:S11]  /*99e0*/  CS2R R40, SRZ ;  /* 0x0000000000287805 */ /* 0x000fd6000001ff00 */
        /* <DEDUP_REMOVED lines=8> */
[C---:B------:R-:W-:Y:S01]  /*9a70*/  @!P5 IMAD.SHL.U32 R15, R186.reuse, 0x2, RZ ;  /* 0x00000002ba0fd824 */ /* 0x040fe200078e00ff */
[----:B------:R-:W-:Y:S02]  /*9a80*/  @!P5 SHF.L.U64.HI R9, R186, 0x1, R61 ;  /* 0x00000001ba09d819 */ /* 0x000fe4000001023d */
[CC--:B---3--:R-:W-:Y:S02]  /*9a90*/  @!P4 IADD3 R10, P0, R3.reuse, R12.reuse, RZ ;  /* 0x0000000c030ac210 */ /* 0x0c8fe40007f1e0ff */
[C---:B0-----:R-:W-:Y:S02]  /*9aa0*/  @!P4 IADD3 R12, P1, R14.reuse, R12, RZ ;  /* 0x0000000c0e0cc210 */ /* 0x041fe40007f3e0ff */
[-C--:B------:R-:W-:Y:S02]  /*9ab0*/  @!P5 IADD3 R20, P2, R3, R15.reuse, RZ ;  /* 0x0000000f0314d210 */ /* 0x080fe40007f5e0ff */
[----:B------:R-:W-:Y:S02]  /*9ac0*/  @!P5 IADD3 R14, P3, R14, R15, RZ ;  /* 0x0000000f0e0ed210 */ /* 0x000fe40007f7e0ff */
[----:B------:R-:W-:-:S02]  /*9ad0*/  CS2R R46, SRZ ;  /* 0x00000000002e7805 */ /* 0x000fc4000001ff00 */
[C---:B--2---:R-:W-:Y:S02]  /*9ae0*/  @!P4 IADD3.X R11, R0.reuse, R13, RZ, P0, !PT ;  /* 0x0000000d000bc210 */ /* 0x044fe400007fe4ff */
[----:B------:R-:W-:Y:S01]  /*9af0*/  CS2R R48, SRZ ;  /* 0x0000000000307805 */ /* 0x000fe2000001ff00 */
[----:B------:R-:W-:Y:S02]  /*9b00*/  @!P5 IMAD.X R21, R0, 0x1, R9, P2 ;  /* 0x000000010015d824 */ /* 0x000fe400010e0609 */
[C---:B------:R-:W-:Y:S01]  /*9b10*/  @!P4 IMAD.X R13, R4.reuse, 0x1, R13, P1 ;  /* 0x00000001040dc824 */ /* 0x040fe200008e060d */
[----:B------:R0:W5:Y:S01]  /*9b20*/  @!P4 LD.E.64 R46, desc[UR52][R10.64] ;  /* 0x000000340a2ec980 */ /* 0x000162000c101b00 */
[----:B------:R-:W-:-:S03]  /*9b30*/  @!P5 IMAD.X R15, R4, 0x1, R9, P3 ;  /* 0x00000001040fd824 */ /* 0x000fc600018e0609 */
[----:B------:R0:W5:Y:S04]  /*9b40*/  @!P5 LD.E.64 R40, desc[UR52][R20.64] ;  /* 0x000000341428d980 */ /* 0x000168000c101b00 */
[----:B------:R0:W5:Y:S04]  /*9b50*/  @!P5 LD.E.64 R38, desc[UR52][R14.64] ;  /* 0x000000340e26d980 */ /* 0x000168000c101b00 */
[----:B------:R0:W5:Y:S02]  /*9b60*/  @!P4 LD.E.64 R48, desc[UR52][R12.64] ;  /* 0x000000340c30c980 */ /* 0x000164000c101b00 */
.L_x_8299:
[----:B------:R-:W-:Y:S05]  /*9b70*/  BSYNC B1 ;  /* 0x0000000000017941 */ /* 0x000fea0003800000 */
.L_x_8298:
[----:B--2--5:R-:W-:Y:S01]  /*9b80*/  IMAD.MOV.U32 R0, RZ, RZ, R48 ;  /* 0x000000ffff007224 */ /* 0x024fe200078e0030 */
[----:B------:R-:W-:Y:S01]  /*9b90*/  UMOV UR4, 0xffffffff ;  /* 0xffffffff00047882 */ /* 0x000fe20000000000 */
[----:B---3--:R-:W-:Y:S01]  /*9ba0*/  IMAD.MOV.U32 R3, RZ, RZ, R49 ;  /* 0x000000ffff037224 */ /* 0x008fe200078e0031 */
[----:B-1----:R-:W-:Y:S01]  /*9bb0*/  CS2R R42, SRZ ;  /* 0x00000000002a7805 */ /* 0x002fe2000001ff00 */
[----:B0-----:R-:W-:Y:S01]  /*9bc0*/  IMAD.MOV.U32 R4, RZ, RZ, R38 ;  /* 0x000000ffff047224 */ /* 0x001fe200078e0026 */
        /* <DEDUP_REMOVED lines=14> */
[----:B------:R0:W1:Y:S04]  /*9cb0*/  SHFL.IDX PT, R0, R6, 0x1, 0x181f ;  /* 0x00381f0006007f89 */ /* 0x00006800000e0000 */
[----:B------:R0:W2:Y:S04]  /*9cc0*/  SHFL.IDX PT, R3, R5, 0x1, 0x181f ;  /* 0x00381f0005037f89 */ /* 0x0000a800000e0000 */
[----:B------:R0:W3:Y:S04]  /*9cd0*/  SHFL.IDX PT, R4, R8, 0x1, 0x181f ;  /* 0x00381f0008047f89 */ /* 0x0000e800000e0000 */
[----:B------:R0:W0:Y:S02]  /*9ce0*/  SHFL.IDX PT, R14, R7, 0x1, 0x181f ;  /* 0x00381f00070e7f89 */ /* 0x00002400000e0000 */
.L_x_8660:
[----:B------:R-:W-:Y:S01]  /*9cf0*/  VIADD R10, R54, 0x20 ;  /* 0x00000020360a7836 */ /* 0x000fe20000000000 */
[----:B------:R-:W-:Y:S01]  /*9d00*/  BSSY B1, `(.L_x_8301) ;  /* 0x000001d000017945 */ /* 0x000fe20003800000 */
[----:B------:R-:W-:Y:S02]  /*9d10*/  CS2R R28, SRZ ;  /* 0x00000000001c7805 */ /* 0x000fe4000001ff00 */
[----:B------:R-:W-:Y:S02]  /*9d20*/  CS2R R44, SRZ ;  /* 0x00000000002c7805 */ /* 0x000fe4000001ff00 */
[----:B------:R-:W-:Y:S02]  /*9d30*/  CS2R R30, SRZ ;  /* 0x00000000001e7805 */ /* 0x000fe4000001ff00 */
        /* <DEDUP_REMOVED lines=11> */
[CC--:B--2---:R-:W-:Y:S02]  /*9df0*/  @!P4 IADD3 R10, P0, R3.reuse, R12.reuse, RZ ;  /* 0x0000000c030ac210 */ /* 0x0c4fe40007f1e0ff */
[-C--:B------:R-:W-:Y:S02]  /*9e00*/  @!P5 IADD3 R20, P2, R3, R11.reuse, RZ ;  /* 0x0000000b0314d210 */ /* 0x080fe40007f5e0ff */
[C---:B0-----:R-:W-:Y:S02]  /*9e10*/  @!P4 IADD3 R12, P1, R14.reuse, R12, RZ ;  /* 0x0000000c0e0cc210 */ /* 0x041fe40007f3e0ff */
[----:B------:R-:W-:Y:S01]  /*9e20*/  @!P5 IADD3 R14, P3, R14, R11, RZ ;  /* 0x0000000b0e0ed210 */ /* 0x000fe20007f7e0ff */
[----:B-1----:R-:W-:Y:S01]  /*9e30*/  @!P5 IMAD.X R21, R0, 0x1, R15, P2 ;  /* 0x000000010015d824 */ /* 0x002fe200010e060f */
[----:B------:R-:W-:-:S02]  /*9e40*/  CS2R R44, SRZ ;  /* 0x00000000002c7805 */ /* 0x000fc4000001ff00 */
[----:B------:R-:W-:Y:S01]  /*9e50*/  CS2R R42, SRZ ;  /* 0x00000000002a7805 */ /* 0x000fe2000001ff00 */
[--C-:B------:R-:W-:Y:S02]  /*9e60*/  @!P4 IMAD.X R11, R0, 0x1, R9.reuse, P0 ;  /* 0x00000001000bc824 */ /* 0x100fe400000e0609 */
[C---:B---3--:R-:W-:Y:S01]  /*9e70*/  @!P4 IMAD.X R13, R4.reuse, 0x1, R9, P1 ;  /* 0x00000001040dc824 */ /* 0x048fe200008e0609 */
[----:B------:R0:W5:Y:S01]  /*9e80*/  @!P5 LD.E.64 R30, desc[UR52][R20.64] ;  /* 0x00000034141ed980 */ /* 0x000162000c101b00 */
[----:B------:R-:W-:-:S03]  /*9e90*/  @!P5 IMAD.X R15, R4, 0x1, R15, P3 ;  /* 0x00000001040fd824 */ /* 0x000fc600018e060f */
[----:B------:R0:W5:Y:S04]  /*9ea0*/  @!P4 LD.E.64 R44, desc[UR52][R10.64] ;  /* 0x000000340a2cc980 */ /* 0x000168000c101b00 */
[----:B------:R0:W5:Y:S04]  /*9eb0*/  @!P5 LD.E.64 R28, desc[UR52][R14.64] ;  /* 0x000000340e1cd980 */ /* 0x000168000c101b00 */
[----:B------:R0:W5:Y:S02]  /*9ec0*/  @!P4 LD.E.64 R42, desc[UR52][R12.64] ;  /* 0x000000340c2ac980 */ /* 0x000164000c101b00 */
.L_x_8302:
[----:B------:R-:W-:Y:S05]  /*9ed0*/  BSYNC B1 ;  /* 0x0000000000017941 */ /* 0x000fea0003800000 */
.L_x_8301:
[----:B-1---5:R-:W-:Y:S01]  /*9ee0*/  IMAD.MOV.U32 R0, RZ, RZ, R42 ;  /* 0x000000ffff007224 */ /* 0x022fe200078e002a */
[----:B---3--:R-:W-:Y:S01]  /*9ef0*/  MOV R4, R28 ;  /* 0x0000001c00047202 */ /* 0x008fe20000000f00 */
        /* <DEDUP_REMOVED lines=11> */
[----:B------:R-:W-:-:S04]  /*9fb0*/  PRMT R56, R3, 0x7610, R56 ;  /* 0x0000761003387816 */ /* 0x000fc80000000038 */
[----:B------:R-:W-:Y:S01]  /*9fc0*/  PRMT R52, R4, 0x5410, R9 ;  /* 0x0000541004347816 */ /* 0x000fe20000000009 */
[----:B------:R-:W-:Y:S06]  /*9fd0*/  BRA.DIV UR4, `(.L_x_8303) ;  /* 0x000001d604347947 */ /* 0x000fec000b800000 */
[----:B------:R1:W2:Y:S04]  /*9fe0*/  SHFL.IDX PT, R0, R6, 0x2, 0x181f ;  /* 0x00581f0006007f89 */ /* 0x0002a800000e0000 */
[----:B------:R1:W3:Y:S04]  /*9ff0*/  SHFL.IDX PT, R3, R5, 0x2, 0x181f ;  /* 0x00581f0005037f89 */ /* 0x0002e800000e0000 */
[----:B------:R1:W1:Y:S04]  /*a000*/  SHFL.IDX PT, R4, R8, 0x2, 0x181f ;  /* 0x00581f0008047f89 */ /* 0x00026800000e0000 */
[----:B0-----:R0:W0:Y:S02]  /*a010*/  SHFL.IDX PT, R14, R7, 0x2, 0x181f ;  /* 0x00581f00070e7f89 */ /* 0x00102400000e0000 */
.L_x_8666:
[----:B------:R-:W-:Y:S01]  /*a020*/  VIADD R10, R54, 0x40 ;  /* 0x00000040360a7836 */ /* 0x000fe20000000000 */
        /* <DEDUP_REMOVED lines=17> */
[-C--:B------:R-:W-:Y:S02]  /*a140*/  @!P5 IADD3 R20, P2, R3, R11.reuse, RZ ;  /* 0x0000000b0314d210 */ /* 0x080fe40007f5e0ff */
[C---:B0-----:R-:W-:Y:S02]  /*a150*/  @!P4 IADD3 R12, P1, R14.reuse, R12, RZ ;  /* 0x0000000c0e0cc210 */ /* 0x041fe40007f3e0ff */
[----:B------:R-:W-:Y:S01]  /*a160*/  @!P5 IADD3 R14, P3, R14, R11, RZ ;  /* 0x0000000b0e0ed210 */ /* 0x000fe20007f7e0ff */
[----:B--2---:R-:W-:Y:S01]  /*a170*/  @!P5 IMAD.X R21, R0, 0x1, R15, P2 ;  /* 0x000000010015d824 */ /* 0x004fe200010e060f */
[----:B------:R-:W-:-:S02]  /*a180*/  CS2R R34, SRZ ;  /* 0x0000000000227805 */ /* 0x000fc4000001ff00 */
[----:B------:R-:W-:Y:S02]  /*a190*/  CS2R R32, SRZ ;  /* 0x0000000000207805 */ /* 0x000fe4000001ff00 */
[----:B------:R-:W-:Y:S01]  /*a1a0*/  @!P4 IADD3.X R11, R0, R9, RZ, P0, !PT ;  /* 0x00000009000bc210 */ /* 0x000fe200007fe4ff */
[C---:B-1----:R-:W-:Y:S01]  /*a1b0*/  @!P4 IMAD.X R13, R4.reuse, 0x1, R9, P1 ;  /* 0x00000001040dc824 */ /* 0x042fe200008e0609 */
[----:B------:R0:W5:Y:S01]  /*a1c0*/  @!P5 LD.E.64 R24, desc[UR52][R20.64] ;  /* 0x000000341418d980 */ /* 0x000162000c101b00 */
[----:B------:R-:W-:-:S03]  /*a1d0*/  @!P5 IMAD.X R15, R4, 0x1, R15, P3 ;  /* 0x00000001040fd824 */ /* 0x000fc600018e060f */
[----:B------:R0:W5:Y:S04]  /*a1e0*/  @!P4 LD.E.64 R34, desc[UR52][R10.64] ;  /* 0x000000340a22c980 */ /* 0x000168000c101b00 */
[----:B------:R0:W5:Y:S04]  /*a1f0*/  @!P5 LD.E.64 R26, desc[UR52][R14.64] ;  /* 0x000000340e1ad980 */ /* 0x000168000c101b00 */
[----:B------:R0:W5:Y:S02]  /*a200*/  @!P4 LD.E.64 R32, desc[UR52][R12.64] ;  /* 0x000000340c20c980 */ /* 0x000164000c101b00 */
.L_x_8305:
[----:B------:R-:W-:Y:S05]  /*a210*/  BSYNC B1 ;  /* 0x0000000000017941 */ /* 0x000fea0003800000 */
.L_x_8304:
[----:B--2--5:R-:W-:Y:S01]  /*a220*/  IMAD.MOV.U32 R0, RZ, RZ, R32 ;  /* 0x000000ffff007224 */ /* 0x024fe200078e0020 */
[----:B------:R-:W-:Y:S01]  /*a230*/  UMOV UR4, 0xffffffff ;  /* 0xffffffff00047882 */ /* 0x000fe20000000000 */
[----:B---3--:R-:W-:Y:S01]  /*a240*/  IMAD.MOV.U32 R3, RZ, RZ, R33 ;  /* 0x000000ffff037224 */ /* 0x008fe200078e0021 */
[----:B0-----:R-:W-:Y:S01]  /*a250*/  CS2R R20, SRZ ;  /* 0x0000000000147805 */ /* 0x001fe2000001ff00 */
[----:B-1----:R-:W-:Y:S02]  /*a260*/  IMAD.MOV.U32 R4, RZ, RZ, R26 ;  /* 0x000000ffff047224 */ /* 0x002fe400078e001a */
        /* <DEDUP_REMOVED lines=10> */
[----:B------:R0:W1:Y:S04]  /*a310*/  SHFL.IDX PT, R0, R6, 0x3, 0x181f ;  /* 0x00781f0006007f89 */ /* 0x00006800000e0000 */
[----:B------:R0:W2:Y:S04]  /*a320*/  SHFL.IDX PT, R3, R5, 0x3, 0x181f ;  /* 0x00781f0005037f89 */ /* 0x0000a800000e0000 */
[----:B------:R0:W3:Y:S04]  /*a330*/  SHFL.IDX PT, R4, R8, 0x3, 0x181f ;  /* 0x00781f0008047f89 */ /* 0x0000e800000e0000 */
[----:B------:R0:W0:Y:S02]  /*a340*/  SHFL.IDX PT, R14, R7, 0x3, 0x181f ;  /* 0x00781f00070e7f89 */ /* 0x00002400000e0000 */
.L_x_8672:
[----:B------:R-:W-:Y:S01]  /*a350*/  VIADD R54, R54, 0x60 ;  /* 0x0000006036367836 */ /* 0x000fe20000000000 */
[----:B------:R-:W-:Y:S01]  /*a360*/  BSSY B1, `(.L_x_8307) ;  /* 0x000001d000017945 */ /* 0x000fe20003800000 */
[----:B0-----:R-:W-:Y:S02]  /*a370*/  CS2R R8, SRZ ;  /* 0x0000000000087805 */ /* 0x001fe4000001ff00 */
[----:B------:R-:W-:Y:S02]  /*a380*/  CS2R R12, SRZ ;  /* 0x00000000000c7805 */ /* 0x000fe4000001ff00 */
[----:B------:R-:W-:Y:S02]  /*a390*/  CS2R R10, SRZ ;  /* 0x00000000000a7805 */ /* 0x000fe4000001ff00 */
[----:B------:R-:W-:-:S13]  /*a3a0*/  ISETP.GE.AND P0, PT, R54, R65, PT ;  /* 0x000000413600720c */ /* 0x000fda0003f06270 */
[----:B------:R-:W-:Y:S05]  /*a3b0*/  @P0 BRA `(.L_x_8308) ;  /* 0x00000000005c0947 */ /* 0x000fea0003800000 */
[----:B------:R-:W-:Y:S01]  /*a3c0*/  ULDC UR4, c[0x0][0x3f4] ;  /* 0x0000fd0000047ab9 */ /* 0x000fe20000000800 */
[----:B------:R-:W-:Y:S02]  /*a3d0*/  CS2R R10, SRZ ;  /* 0x00000000000a7805 */ /* 0x000fe4000001ff00 */
[----:B------:R-:W-:Y:S02]  /*a3e0*/  ISETP.GE.AND P4, PT, R22, UR4, PT ;  /* 0x0000000416007c0c */ /* 0x000fe4000bf86270 */
[----:B------:R-:W-:-:S11]  /*a3f0*/  ISETP.GE.AND P5, PT, R186, UR4, PT ;  /* 0x00000004ba007c0c */ /* 0x000fd6000bfa6270 */
[C---:B------:R-:W-:Y:S01]  /*a400*/  @!P4 IMAD.SHL.U32 R60, R22.reuse, 0x2, RZ ;  /* 0x00000002163cc824 */ /* 0x040fe200078e00ff */
[----:B------:R-:W-:Y:S01]  /*a410*/  @!P4 SHF.L.U64.HI R5, R22, 0x1, R23 ;  /* 0x000000011605c819 */ /* 0x000fe20000010217 */
[C---:B------:R-:W-:Y:S01]  /*a420*/  @!P5 IMAD.SHL.U32 R15, R186.reuse, 0x2, RZ ;  /* 0x00000002ba0fd824 */ /* 0x040fe200078e00ff */
[----:B------:R-:W-:Y:S02]  /*a430*/  @!P5 SHF.L.U64.HI R9, R186, 0x1, R61 ;  /* 0x00000001ba09d819 */ /* 0x000fe4000001023d */
[CC--:B--2---:R-:W-:Y:S02]  /*a440*/  @!P4 IADD3 R6, P0, R3.reuse, R60.reuse, RZ ;  /* 0x0000003c0306c210 */ /* 0x0c4fe40007f1e0ff */
[----:B------:R-:W-:Y:S02]  /*a450*/  @!P4 IADD3 R60, P1, R14, R60, RZ ;  /* 0x0000003c0e3cc210 */ /* 0x000fe40007f3e0ff */
[----:B------:R-:W-:Y:S02]  /*a460*/  @!P5 IADD3 R62, P2, R3, R15, RZ ;  /* 0x0000000f033ed210 */ /* 0x000fe40007f5e0ff */
[----:B------:R-:W-:-:S02]  /*a470*/  CS2R R12, SRZ ;  /* 0x00000000000c7805 */ /* 0x000fc4000001ff00 */
[----:B------:R-:W-:Y:S02]  /*a480*/  @!P5 IADD3 R14, P3, R14, R15, RZ ;  /* 0x0000000f0e0ed210 */ /* 0x000fe40007f7e0ff */
[----:B------:R-:W-:Y:S01]  /*a490*/  CS2R R20, SRZ ;  /* 0x0000000000147805 */ /* 0x000fe2000001ff00 */
[C---:B-1----:R-:W-:Y:S02]  /*a4a0*/  @!P4 IMAD.X R7, R0.reuse, 0x1, R5, P0 ;  /* 0x000000010007c824 */ /* 0x042fe400000e0605 */
[--C-:B------:R-:W-:Y:S02]  /*a4b0*/  @!P5 IMAD.X R63, R0, 0x1, R9.reuse, P2 ;  /* 0x00000001003fd824 */ /* 0x100fe400010e0609 */
[C---:B---3--:R-:W-:Y:S01]  /*a4c0*/  @!P5 IMAD.X R15, R4.reuse, 0x1, R9, P3 ;  /* 0x00000001040fd824 */ /* 0x048fe200018e0609 */
[----:B------:R-:W-:Y:S01]  /*a4d0*/  CS2R R8, SRZ ;  /* 0x0000000000087805 */ /* 0x000fe2000001ff00 */
[----:B------:R-:W-:Y:S01]  /*a4e0*/  @!P4 IMAD.X R61, R4, 0x1, R5, P1 ;  /* 0x00000001043dc824 */ /* 0x000fe200008e0605 */
[----:B------:R0:W5:Y:S04]  /*a4f0*/  @!P5 LD.E.64 R10, desc[UR52][R62.64] ;  /* 0x000000343e0ad980 */ /* 0x000168000c101b00 */
[----:B------:R0:W5:Y:S04]  /*a500*/  @!P5 LD.E.64 R8, desc[UR52][R14.64] ;  /* 0x000000340e08d980 */ /* 0x000168000c101b00 */
[----:B------:R0:W5:Y:S04]  /*a510*/  @!P4 LD.E.64 R12, desc[UR52][R6.64] ;  /* 0x00000034060cc980 */ /* 0x000168000c101b00 */
[----:B------:R0:W5:Y:S02]  /*a520*/  @!P4 LD.E.64 R20, desc[UR52][R60.64] ;  /* 0x000000343c14c980 */ /* 0x000164000c101b00 */
.L_x_8308:
[----:B------:R-:W-:Y:S05]  /*a530*/  BSYNC B1 ;  /* 0x0000000000017941 */ /* 0x000fea0003800000 */
.L_x_8307:
[----:B------:R-:W-:Y:S01]  /*a540*/  ULEA.HI UR4, UR37, UR37, URZ, 0x1 ;  /* 0x0000002525047291 */ /* 0x000fe2000f8f083f */
[----:B-1---5:R-:W-:Y:S01]  /*a550*/  IMAD.MOV.U32 R0, RZ, RZ, R20 ;  /* 0x000000ffff007224 */ /* 0x022fe200078e0014 */
[----:B---3--:R-:W-:Y:S01]  /*a560*/  MOV R4, R21 ;  /* 0x0000001500047202 */ /* 0x008fe20000000f00 */
[----:B0-----:R-:W-:Y:S01]  /*a570*/  IMAD.MOV.U32 R6, RZ, RZ, R12 ;  /* 0x000000ffff067224 */ /* 0x001fe200078e000c */
[----:B------:R-:W-:Y:S01]  /*a580*/  ULOP3.LUT UR4, UR4, 0xfffffffe, URZ, 0xc0, !UPT ;  /* 0xfffffffe04047892 */ /* 0x000fe2000f8ec03f */
[----:B------:R-:W-:Y:S01]  /*a590*/  IMAD.MOV.U32 R7, RZ, RZ, R13 ;  /* 0x000000ffff077224 */ /* 0x000fe200078e000d */
[----:B------:R-:W-:Y:S01]  /*a5a0*/  PRMT R15, R0, 0x5410, R4 ;  /* 0x00005410000f7816 */ /* 0x000fe20000000004 */
[----:B------:R-:W-:Y:S01]  /*a5b0*/  IMAD.MOV.U32 R0, RZ, RZ, R8 ;  /* 0x000000ffff007224 */ /* 0x000fe200078e0008 */
[----:B------:R-:W-:Y:S01]  /*a5c0*/  UIADD3 UR4, UR37, -UR4, URZ ;  /* 0x8000000425047290 */ /* 0x000fe2000fffe03f */
[----:B------:R-:W-:Y:S01]  /*a5d0*/  IMAD.MOV.U32 R4, RZ, RZ, R9 ;  /* 0x000000ffff047224 */ /* 0x000fe200078e0009 */
[----:B--2---:R-:W-:Y:S01]  /*a5e0*/  VIADDMNMX R3, R65, -R200, 0x80, PT ;  /* 0x0000008041037446 */ /* 0x004fe200038009c8 */
[----:B------:R-:W-:Y:S01]  /*a5f0*/  BSSY B1, `(.L_x_8309) ;  /* 0x000000a000017945 */ /* 0x000fe20003800000 */
[----:B------:R-:W-:Y:S01]  /*a600*/  PRMT R54, R6, 0x5410, R7 ;  /* 0x0000541006367816 */ /* 0x000fe20000000007 */
[----:B------:R-:W-:Y:S01]  /*a610*/  IMAD.MOV.U32 R6, RZ, RZ, R11 ;  /* 0x000000ffff067224 */ /* 0x000fe200078e000b */
[----:B------:R-:W-:Y:S01]  /*a620*/  PRMT R0, R0, 0x5410, R4 ;  /* 0x0000541000007816 */ /* 0x000fe20000000004 */
[----:B------:R-:W-:Y:S01]  /*a630*/  IMAD.U32 R5, RZ, RZ, UR4 ;  /* 0x00000004ff057e24 */ /* 0x000fe2000f8e00ff */
[----:B------:R-:W-:Y:S01]  /*a640*/  ISETP.GE.AND P1, PT, R188, R3, PT ;  /* 0x00000003bc00720c */ /* 0x000fe20003f26270 */
[----:B------:R-:W-:-:S03]  /*a650*/  IMAD.MOV.U32 R4, RZ, RZ, R10 ;  /* 0x000000ffff047224 */ /* 0x000fc600078e000a */
[----:B------:R-:W-:-:S04]  /*a660*/  SHF.L.U32 R5, R5, 0x1f, RZ ;  /* 0x0000001f05057819 */ /* 0x000fc800000006ff */
[----:B------:R-:W0:Y:S02]  /*a670*/  SYNCS.PHASECHK.TRANS64.TRYWAIT P0, [R18+URZ+0x28800], R5 ;  /* 0x02880005120075a7 */ /* 0x000e24000800017f */
[----:B0-----:R-:W-:Y:S05]  /*a680*/  @!P0 BRA `(.L_x_8310) ;  /* 0x000001d000688947 */ /* 0x001fea0003800000 */
.L_x_8673:
[----:B------:R-:W-:Y:S05]  /*a690*/  BSYNC B1 ;  /* 0x0000000000017941 */ /* 0x000fea0003800000 */
.L_x_8309:
        /* <DEDUP_REMOVED lines=9> */
[----:B------:R-:W-:Y:S01]  /*a730*/  SHF.R.U32.HI R61, RZ, 0x10, R47 ;  /* 0x00000010ff3d7819 */ /* 0x000fe2000001162f */
[--C-:B------:R-:W-:Y:S01]  /*a740*/  HADD2.F32 R60, -RZ, R66.reuse.H1_H1 ;  /* 0x30000042ff3c7230 */ /* 0x100fe20000004100 */
[--C-:B------:R-:W-:Y:S01]  /*a750*/  SHF.R.U32.HI R63, RZ, 0x10, R49.reuse ;  /* 0x00000010ff3f7819 */ /* 0x100fe20000011631 */
[----:B------:R-:W-:Y:S01]  /*a760*/  HADD2.F32 R62, -RZ, R66.H0_H0 ;  /* 0x20000042ff3e7230 */ /* 0x000fe20000004100 */
[----:B------:R-:W-:Y:S01]  /*a770*/  SHF.R.U64 R67, R48, 0x10, R49 ;  /* 0x0000001030437819 */ /* 0x000fe20000001231 */
[----:B------:R-:W-:Y:S01]  /*a780*/  HADD2.F32 R61, -RZ, R61.H0_H0 ;  /* 0x2000003dff3d7230 */ /* 0x000fe20000004100 */
[----:B------:R-:W-:Y:S01]  /*a790*/  SHF.R.U64 R69, R46, 0x10, R47 ;  /* 0x000000102e457819 */ /* 0x000fe2000000122f */
[----:B------:R-:W-:Y:S02]  /*a7a0*/  HADD2.F32 R63, -RZ, R63.H0_H0 ;  /* 0x2000003fff3f7230 */ /* 0x000fe40000004100 */
[----:B0-----:R-:W-:-:S02]  /*a7b0*/  HADD2.F32 R49, -RZ, R7.H1_H1 ;  /* 0x30000007ff317230 */ /* 0x001fc40000004100 */
[----:B------:R-:W-:Y:S02]  /*a7c0*/  HADD2.F32 R48, -RZ, R7.H0_H0 ;  /* 0x20000007ff307230 */ /* 0x000fe40000004100 */
[--C-:B------:R-:W-:Y:S02]  /*a7d0*/  HADD2.F32 R7, -RZ, R4.reuse.H0_H0 ;  /* 0x20000004ff077230 */ /* 0x100fe40000004100 */
[C---:B------:R-:W-:Y:S01]  /*a7e0*/  FMUL.FTZ R68, R49.reuse, R61 ;  /* 0x0000003d31447220 */ /* 0x040fe20000410000 */
[----:B------:R-:W-:Y:S02]  /*a7f0*/  HADD2.F32 R4, -RZ, R4.H1_H1 ;  /* 0x30000004ff047230 */ /* 0x000fe40000004100 */
[-C--:B------:R-:W-:Y:S01]  /*a800*/  FMUL.FTZ R65, R49, R63.reuse ;  /* 0x0000003f31417220 */ /* 0x080fe20000410000 */
[--C-:B------:R-:W-:Y:S02]  /*a810*/  HADD2.F32 R46, -RZ, R6.reuse.H0_H0 ;  /* 0x20000006ff2e7230 */ /* 0x100fe40000004100 */
[----:B------:R-:W-:Y:S01]  /*a820*/  FFMA.FTZ R70, R48, R63, R68 ;  /* 0x0000003f30467223 */ /* 0x000fe20000010044 */
[----:B------:R-:W-:-:S02]  /*a830*/  HADD2.F32 R47, -RZ, R6.H1_H1 ;  /* 0x30000006ff2f7230 */ /* 0x000fc40000004100 */
[----:B------:R-:W-:Y:S01]  /*a840*/  FMUL.FTZ R66, R4, R62 ;  /* 0x0000003e04427220 */ /* 0x000fe20000410000 */
[--C-:B------:R-:W-:Y:S02]  /*a850*/  HADD2.F32 R49, -RZ, R64.reuse.H0_H0 ;  /* 0x20000040ff317230 */ /* 0x100fe40000004100 */
[----:B------:R-:W-:Y:S01]  /*a860*/  FFMA.FTZ R65, R48, R61, -R65 ;  /* 0x0000003d30417223 */ /* 0x000fe20000010841 */
[--C-:B------:R-:W-:Y:S02]  /*a870*/  HADD2.F32 R6, -RZ, R5.reuse.H0_H0 ;  /* 0x20000005ff067230 */ /* 0x100fe40000004100 */
[-C--:B------:R-:W-:Y:S01]  /*a880*/  FMUL.FTZ R68, R4, R60.reuse ;  /* 0x0000003c04447220 */ /* 0x080fe20000410000 */
[----:B------:R-:W-:Y:S02]  /*a890*/  HADD2.F32 R64, -RZ, R64.H1_H1 ;  /* 0x30000040ff407230 */ /* 0x000fe40000004100 */
[----:B------:R-:W-:Y:S01]  /*a8a0*/  FFMA.FTZ R66, R7, R60, -R66 ;  /* 0x0000003c07427223 */ /* 0x000fe20000010842 */
[----:B------:R-:W-:-:S02]  /*a8b0*/  HADD2.F32 R5, -RZ, R5.H1_H1 ;  /* 0x30000005ff057230 */ /* 0x000fc40000004100 */
[----:B------:R-:W-:Y:S01]  /*a8c0*/  FFMA.FTZ R61, R7, R62, R68 ;  /* 0x0000003e073d7223 */ /* 0x000fe20000010044 */
[----:B------:R-:W-:Y:S02]  /*a8d0*/  HADD2.F32 R48, -RZ, R67.H0_H0 ;  /* 0x20000043ff307230 */ /* 0x000fe40000004100 */
[CC--:B------:R-:W-:Y:S01]  /*a8e0*/  FMUL.FTZ R63, R47.reuse, R49.reuse ;  /* 0x000000312f3f7220 */ /* 0x0c0fe20000410000 */
[----:B------:R-:W-:Y:S02]  /*a8f0*/  HADD2.F32 R4, -RZ, R69.H0_H0 ;  /* 0x20000045ff047230 */ /* 0x000fe40000004100 */
[----:B------:R-:W-:Y:S01]  /*a900*/  FMUL.FTZ R60, R47, R64 ;  /* 0x000000402f3c7220 */ /* 0x000fe20000410000 */
        /* <DEDUP_REMOVED lines=10> */
[----:B------:R0:W-:Y:S02]  /*a9b0*/  STS.128 [R214], R4 ;  /* 0x00000004d6007388 */ /* 0x0001e40000000c00 */
.L_x_8314:
[----:B------:R-:W-:Y:S05]  /*a9c0*/  BSYNC B2 ;  /* 0x0000000000027941 */ /* 0x000fea0003800000 */
.L_x_8313:
[----:B------:R-:W-:Y:S05]  /*a9d0*/  @P1 BRA `(.L_x_8312) ;  /* 0x0000000000a81947 */ /* 0x000fea0003800000 */
[----:B0-----:R-:W0:Y:S01]  /*a9e0*/  LDS.128 R4, [R214+0x4000] ;  /* 0x00400000d6047984 */ /* 0x001e220000000c00 */
        /* <DEDUP_REMOVED lines=11> */
[CC--:B------:R-:W-:Y:S01]  /*aaa0*/  FMUL.FTZ R49, R41.reuse, R48.reuse ;  /* 0x0000003029317220 */ /* 0x0c0fe20000410000 */
[----:B------:R-:W-:Y:S01]  /*aab0*/  FMUL.FTZ R41, R41, R47 ;  /* 0x0000002f29297220 */ /* 0x000fe20000410000 */
[----:B------:R-:W-:Y:S02]  /*aac0*/  HADD2.F32 R4, -RZ, R4.H1_H1 ;  /* 0x30000004ff047230 */ /* 0x000fe40000004100 */
[--C-:B------:R-:W-:Y:S02]  /*aad0*/  HADD2.F32 R38, -RZ, R6.reuse.H0_H0 ;  /* 0x20000006ff267230 */ /* 0x100fe40000004100 */
[----:B------:R-:W-:Y:S01]  /*aae0*/  FFMA.FTZ R62, R40, R48, R41 ;  /* 0x00000030283e7223 */ /* 0x000fe20000010029 */
[----:B------:R-:W-:-:S02]  /*aaf0*/  HADD2.F32 R39, -RZ, R6.H1_H1 ;  /* 0x30000006ff277230 */ /* 0x000fc40000004100 */
[----:B------:R-:W-:Y:S01]  /*ab00*/  FMUL.FTZ R60, R4, R59 ;  /* 0x0000003b043c7220 */ /* 0x000fe20000410000 */
[--C-:B------:R-:W-:Y:S02]  /*ab10*/  HADD2.F32 R41, -RZ, R58.reuse.H1_H1 ;  /* 0x3000003aff297230 */ /* 0x100fe40000004100 */
[----:B------:R-:W-:Y:S01]  /*ab20*/  FFMA.FTZ R49, R40, R47, -R49 ;  /* 0x0000002f28317223 */ /* 0x000fe20000010831 */
[--C-:B------:R-:W-:Y:S02]  /*ab30*/  HADD2.F32 R6, -RZ, R5.reuse.H0_H0 ;  /* 0x20000005ff067230 */ /* 0x100fe40000004100 */
[-C--:B------:R-:W-:Y:S01]  /*ab40*/  FMUL.FTZ R48, R4, R46.reuse ;  /* 0x0000002e04307220 */ /* 0x080fe20000410000 */
[----:B------:R-:W-:Y:S02]  /*ab50*/  HADD2.F32 R58, -RZ, R58.H0_H0 ;  /* 0x2000003aff3a7230 */ /* 0x000fe40000004100 */
        /* <DEDUP_REMOVED lines=18> */
.L_x_8312:
[----:B------:R-:W-:Y:S05]  /*ac80*/  BSYNC B1 ;  /* 0x0000000000017941 */ /* 0x000fea0003800000 */
.L_x_8311:
        /* <DEDUP_REMOVED lines=10> */
[----:B------:R-:W-:Y:S02]  /*ad30*/  SHF.R.U64 R49, R44, 0x10, R45 ;  /* 0x000000102c317819 */ /* 0x000fe4000000122d */
[----:B------:R-:W-:Y:S02]  /*ad40*/  SHF.R.U32.HI R44, RZ, 0x10, R43 ;  /* 0x00000010ff2c7819 */ /* 0x000fe4000001162b */
[----:B------:R-:W-:Y:S02]  /*ad50*/  SHF.R.U32.HI R45, RZ, 0x10, R45 ;  /* 0x00000010ff2d7819 */ /* 0x000fe4000001162d */
[----:B------:R-:W-:Y:S01]  /*ad60*/  SHF.R.U64 R47, R42, 0x10, R43 ;  /* 0x000000102a2f7819 */ /* 0x000fe2000000122b */
[----:B------:R-:W-:Y:S02]  /*ad70*/  HADD2.F32 R44, -RZ, R44.H0_H0 ;  /* 0x2000002cff2c7230 */ /* 0x000fe40000004100 */
[----:B------:R-:W-:-:S02]  /*ad80*/  HADD2.F32 R43, -RZ, R45.H0_H0 ;  /* 0x2000002dff2b7230 */ /* 0x000fc40000004100 */
[--C-:B------:R-:W-:Y:S02]  /*ad90*/  HADD2.F32 R42, -RZ, R57.reuse.H1_H1 ;  /* 0x30000039ff2a7230 */ /* 0x100fe40000004100 */
[----:B------:R-:W-:Y:S02]  /*ada0*/  HADD2.F32 R57, -RZ, R57.H0_H0 ;  /* 0x20000039ff397230 */ /* 0x000fe40000004100 */
[--C-:B0-----:R-:W-:Y:S02]  /*adb0*/  HADD2.F32 R41, -RZ, R7.reuse.H1_H1 ;  /* 0x30000007ff297230 */ /* 0x101fe40000004100 */
[----:B------:R-:W-:Y:S02]  /*adc0*/  HADD2.F32 R40, -RZ, R7.H0_H0 ;  /* 0x20000007ff287230 */ /* 0x000fe40000004100 */
[--C-:B------:R-:W-:Y:S02]  /*add0*/  HADD2.F32 R7, -RZ, R4.reuse.H0_H0 ;  /* 0x20000004ff077230 */ /* 0x100fe40000004100 */
[C---:B------:R-:W-:Y:S01]  /*ade0*/  FMUL.FTZ R45, R41.reuse, R44 ;  /* 0x0000002c292d7220 */ /* 0x040fe20000410000 */
[----:B------:R-:W-:Y:S01]  /*adf0*/  FMUL.FTZ R41, R41, R43 ;  /* 0x0000002b29297220 */ /* 0x000fe20000410000 */
[----:B------:R-:W-:-:S02]  /*ae00*/  HADD2.F32 R4, -RZ, R4.H1_H1 ;  /* 0x30000004ff047230 */ /* 0x000fc40000004100 */
[--C-:B------:R-:W-:Y:S02]  /*ae10*/  HADD2.F32 R38, -RZ, R6.reuse.H0_H0 ;  /* 0x20000006ff267230 */ /* 0x100fe40000004100 */
[----:B------:R-:W-:Y:S01]  /*ae20*/  FFMA.FTZ R48, R40, R44, R41 ;  /* 0x0000002c28307223 */ /* 0x000fe20000010029 */
[----:B------:R-:W-:Y:S02]  /*ae30*/  HADD2.F32 R39, -RZ, R6.H1_H1 ;  /* 0x30000006ff277230 */ /* 0x000fe40000004100 */
[----:B------:R-:W-:Y:S01]  /*ae40*/  FMUL.FTZ R46, R4, R57 ;  /* 0x00000039042e7220 */ /* 0x000fe20000410000 */
[--C-:B------:R-:W-:Y:S02]  /*ae50*/  HADD2.F32 R41, -RZ, R56.reuse.H1_H1 ;  /* 0x30000038ff297230 */ /* 0x100fe40000004100 */
[----:B------:R-:W-:Y:S01]  /*ae60*/  FFMA.FTZ R45, R40, R43, -R45 ;  /* 0x0000002b282d7223 */ /* 0x000fe2000001082d */
[----:B------:R-:W-:Y:S02]  /*ae70*/  HADD2.F32 R6, -RZ, R5.H0_H0 ;  /* 0x20000005ff067230 */ /* 0x000fe40000004100 */
[----:B------:R-:W-:Y:S01]  /*ae80*/  FMUL.FTZ R44, R4, R42 ;  /* 0x0000002a042c7220 */ /* 0x000fe20000410000 */
[----:B------:R-:W-:-:S02]  /*ae90*/  HADD2.F32 R56, -RZ, R56.H0_H0 ;  /* 0x20000038ff387230 */ /* 0x000fc40000004100 */
[C---:B------:R-:W-:Y:S01]  /*aea0*/  FFMA.FTZ R46, R7.reuse, R42, -R46 ;  /* 0x0000002a072e7223 */ /* 0x040fe2000001082e */
[----:B------:R-:W-:Y:S02]  /*aeb0*/  HADD2.F32 R5, -RZ, R5.H1_H1 ;  /* 0x30000005ff057230 */ /* 0x000fe40000004100 */
        /* <DEDUP_REMOVED lines=16> */
.L_x_8318:
[----:B------:R-:W-:Y:S05]  /*afc0*/  BSYNC B2 ;  /* 0x0000000000027941 */ /* 0x000fea0003800000 */
.L_x_8317:
[----:B------:R-:W-:Y:S05]  /*afd0*/  @P1 BRA `(.L_x_8316) ;  /* 0x0000000000a81947 */ /* 0x000fea0003800000 */
[----:B0-----:R-:W0:Y:S01]  /*afe0*/  LDS.128 R4, [R214+0x5000] ;  /* 0x00500000d6047984 */ /* 0x001e220000000c00 */
        /* <DEDUP_REMOVED lines=41> */
.L_x_8316:
[----:B------:R-:W-:Y:S05]  /*b280*/  BSYNC B1 ;  /* 0x0000000000017941 */ /* 0x000fea0003800000 */
.L_x_8315:
        /* <DEDUP_REMOVED lines=18> */
[--C-:B------:R-:W-:Y:S02]  /*b3b0*/  HADD2.F32 R32, -RZ, R55.reuse.H0_H0 ;  /* 0x20000037ff207230 */ /* 0x100fe40000004100 */
[----:B------:R-:W-:Y:S02]  /*b3c0*/  HADD2.F32 R55, -RZ, R55.H1_H1 ;  /* 0x30000037ff377230 */ /* 0x000fe40000004100 */
[--C-:B0-----:R-:W-:Y:S02]  /*b3d0*/  HADD2.F32 R31, -RZ, R7.reuse.H1_H1 ;  /* 0x30000007ff1f7230 */ /* 0x101fe40000004100 */
[----:B------:R-:W-:Y:S02]  /*b3e0*/  HADD2.F32 R30, -RZ, R7.H0_H0 ;  /* 0x20000007ff1e7230 */ /* 0x000fe40000004100 */
[--C-:B------:R-:W-:Y:S02]  /*b3f0*/  HADD2.F32 R7, -RZ, R4.reuse.H0_H0 ;  /* 0x20000004ff077230 */ /* 0x100fe40000004100 */
[----:B------:R-:W-:Y:S01]  /*b400*/  FMUL.FTZ R40, R31, R33 ;  /* 0x000000211f287220 */ /* 0x000fe20000410000 */
[----:B------:R-:W-:-:S02]  /*b410*/  HADD2.F32 R4, -RZ, R4.H1_H1 ;  /* 0x30000004ff047230 */ /* 0x000fc40000004100 */
[-C--:B------:R-:W-:Y:S01]  /*b420*/  FMUL.FTZ R39, R31, R35.reuse ;  /* 0x000000231f277220 */ /* 0x080fe20000410000 */
[--C-:B------:R-:W-:Y:S02]  /*b430*/  HADD2.F32 R28, -RZ, R6.reuse.H0_H0 ;  /* 0x20000006ff1c7230 */ /* 0x100fe40000004100 */
[----:B------:R-:W-:Y:S01]  /*b440*/  FFMA.FTZ R42, R30, R35, R40 ;  /* 0x000000231e2a7223 */ /* 0x000fe20000010028 */
[----:B------:R-:W-:Y:S02]  /*b450*/  HADD2.F32 R29, -RZ, R6.H1_H1 ;  /* 0x30000006ff1d7230 */ /* 0x000fe40000004100 */
[----:B------:R-:W-:Y:S01]  /*b460*/  FMUL.FTZ R38, R4, R34 ;  /* 0x0000002204267220 */ /* 0x000fe20000410000 */
[--C-:B------:R-:W-:Y:S02]  /*b470*/  HADD2.F32 R6, -RZ, R5.reuse.H0_H0 ;  /* 0x20000005ff067230 */ /* 0x100fe40000004100 */
[----:B------:R-:W-:Y:S01]  /*b480*/  FFMA.FTZ R39, R30, R33, -R39 ;  /* 0x000000211e277223 */ /* 0x000fe20000010827 */
[----:B------:R-:W-:Y:S01]  /*b490*/  FMUL.FTZ R40, R4, R32 ;  /* 0x0000002004287220 */ /* 0x000fe20000410000 */
[----:B------:R-:W-:-:S02]  /*b4a0*/  HADD2.F32 R5, -RZ, R5.H1_H1 ;  /* 0x30000005ff057230 */ /* 0x000fc40000004100 */
[C---:B------:R-:W-:Y:S01]  /*b4b0*/  FFMA.FTZ R38, R7.reuse, R32, -R38 ;  /* 0x0000002007267223 */ /* 0x040fe20000010826 */
[----:B------:R-:W-:Y:S02]  /*b4c0*/  HADD2.F32 R30, -RZ, R41.H0_H0 ;  /* 0x20000029ff1e7230 */ /* 0x000fe40000004100 */
        /* <DEDUP_REMOVED lines=15> */
.L_x_8322:
[----:B------:R-:W-:Y:S05]  /*b5c0*/  BSYNC B2 ;  /* 0x0000000000027941 */ /* 0x000fea0003800000 */
.L_x_8321:
        /* <DEDUP_REMOVED lines=43> */
.L_x_8320:
[----:B------:R-:W-:Y:S05]  /*b880*/  BSYNC B1 ;  /* 0x0000000000017941 */ /* 0x000fea0003800000 */
.L_x_8319:
        /* <DEDUP_REMOVED lines=50> */
.L_x_8325:
[----:B------:R-:W-:Y:S05]  /*bbb0*/  BSYNC B1 ;  /* 0x0000000000017941 */ /* 0x000fea0003800000 */
.L_x_8324:
[----:B------:R-:W-:Y:S05]  /*bbc0*/  @P1 BRA `(.L_x_8323) ;  /* 0x0000002800001947 */ /* 0x000fea0003800000 */
[----:B0-----:R-:W0:Y:S01]  /*bbd0*/  LDS.128 R4, [R214+0x7000] ;  /* 0x00700000d6047984 */ /* 0x001e220000000c00 */
        /* <DEDUP_REMOVED lines=27> */
[----:B------:R-:W-:Y:S02]  /*bd90*/  HADD2.F32 R0, -RZ, R25.H0_H0 ;  /* 0x20000019ff007230 */ /* 0x000fe40000004100 */
[CC--:B------:R-:W-:Y:S01]  /*bda0*/  FMUL.FTZ R12, R8.reuse, R9.reuse ;  /* 0x00000009080c7220 */ /* 0x0c0fe20000410000 */
[----:B------:R-:W-:Y:S01]  /*bdb0*/  FMUL.FTZ R8, R8, R14 ;  /* 0x0000000e08087220 */ /* 0x000fe20000410000 */
[C---:B------:R-:W-:Y:S01]  /*bdc0*/  FMUL.FTZ R11, R5.reuse, R4 ;  /* 0x00000004050b7220 */ /* 0x040fe20000410000 */
[----:B------:R-:W-:Y:S01]  /*bdd0*/  FMUL.FTZ R13, R5, R0 ;  /* 0x00000000050d7220 */ /* 0x000fe20000410000 */
[C---:B------:R-:W-:Y:S02]  /*bde0*/  FFMA.FTZ R12, R7.reuse, R14, -R12 ;  /* 0x0000000e070c7223 */ /* 0x040fe4000001080c */
[C---:B------:R-:W-:Y:S01]  /*bdf0*/  FFMA.FTZ R5, R6.reuse, R0, -R11 ;  /* 0x0000000006057223 */ /* 0x040fe2000001080b */
[----:B------:R-:W-:Y:S01]  /*be00*/  FFMA.FTZ R9, R7, R9, R8 ;  /* 0x0000000907097223 */ /* 0x000fe20000010008 */
[----:B------:R-:W-:Y:S01]  /*be10*/  FFMA.FTZ R0, R6, R4, R13 ;  /* 0x0000000406007223 */ /* 0x000fe2000001000d */
[----:B------:R-:W-:-:S02]  /*be20*/  F2FP.F16.F32.PACK_AB R7, R15, R20 ;  /* 0x000000140f07723e */ /* 0x000fc400000000ff */
[----:B------:R-:W-:Y:S02]  /*be30*/  F2FP.F16.F32.PACK_AB R4, R3, R10 ;  /* 0x0000000a0304723e */ /* 0x000fe400000000ff */
[----:B------:R-:W-:Y:S02]  /*be40*/  F2FP.F16.F32.PACK_AB R6, R9, R12 ;  /* 0x0000000c0906723e */ /* 0x000fe400000000ff */
[----:B------:R-:W-:-:S05]  /*be50*/  F2FP.F16.F32.PACK_AB R5, R0, R5 ;  /* 0x000000050005723e */ /* 0x000fca00000000ff */
[----:B------:R0:W-:Y:S01]  /*be60*/  STS.128 [R214+0x7000], R4 ;  /* 0x00700004d6007388 */ /* 0x0001e20000000c00 */
[----:B------:R-:W-:Y:S05]  /*be70*/  BRA `(.L_x_8323) ;  /* 0x0000002400547947 */ /* 0x000fea0003800000 */
.L_x_8296:
[----:B------:R-:W0:Y:S01]  /*be80*/  LDC R5, c[0x0][0x448] ;  /* 0x00011200ff057b82 */ /* 0x000e220000000800 */
[----:B------:R-:W-:Y:S01]  /*be90*/  ULDC.64 UR4, c[0x0][0x3f8] ;  /* 0x0000fe0000047ab9 */ /* 0x000fe20000000a00 */
[----:B------:R-:W-:Y:S01]  /*bea0*/  MOV R27, R29 ;  /* 0x0000001d001b7202 */ /* 0x000fe20000000f00 */
[----:B------:R-:W-:Y:S01]  /*beb0*/  ULDC.64 UR6, c[0x0][0x408] ;  /* 0x0001020000067ab9 */ /* 0x000fe20000000a00 */
        /* <DEDUP_REMOVED lines=23> */
[----:B------:R-:W0:Y:S01]  /*c030*/  LDC R53, c[0x0][0x3f4] ;  /* 0x0000fd00ff357b82 */ /* 0x000e220000000800 */
[----:B------:R-:W3:Y:S01]  /*c040*/  SHFL.IDX PT, R4, R32, RZ, 0x181f ;  /* 0x00181fff20047589 */ /* 0x000ee200000e0000 */
[----:B------:R-:W-:-:S03]  /*c050*/  IMAD R3, R196, R5, RZ ;  /* 0x00000005c4037224 */ /* 0x000fc600078e02ff */
[----:B------:R-:W5:Y:S04]  /*c060*/  SHFL.IDX PT, R0, R35, RZ, 0x181f ;  /* 0x00181fff23007589 */ /* 0x000f6800000e0000 */
[----:B------:R-:W1:Y:S04]  /*c070*/  SHFL.IDX PT, R14, R34, RZ, 0x181f ;  /* 0x00181fff220e7589 */ /* 0x000e6800000e0000 */
[----:B------:R-:W2:Y:S01]  /*c080*/  SHFL.IDX PT, R5, R33, RZ, 0x181f ;  /* 0x00181fff21057589 */ /* 0x000ea200000e0000 */
[----:B0-----:R-:W-:-:S04]  /*c090*/  ISETP.GE.AND P0, PT, R16, R53, PT ;  /* 0x000000351000720c */ /* 0x001fc80003f06270 */
[----:B------:R-:W-:-:S13]  /*c0a0*/  ISETP.GE.OR P1, PT, R54, R3, P0 ;  /* 0x000000033600720c */ /* 0x000fda0000726670 */
[C---:B------:R-:W-:Y:S01]  /*c0b0*/  @!P1 IMAD.SHL.U32 R21, R16.reuse, 0x2, RZ ;  /* 0x0000000210159824 */ /* 0x040fe200078e00ff */
[----:B------:R-:W-:-:S04]  /*c0c0*/  @!P1 SHF.L.U64.HI R6, R16, 0x1, R17 ;  /* 0x0000000110069819 */ /* 0x000fc80000010211 */
[----:B---3--:R-:W-:-:S05]  /*c0d0*/  @!P1 IADD3 R4, P2, R4, R21, RZ ;  /* 0x0000001504049210 */ /* 0x008fca0007f5e0ff */
[----:B-----5:R-:W-:Y:S02]  /*c0e0*/  @!P1 IMAD.X R7, R0, 0x1, R6, P2 ;  /* 0x0000000100079824 */ /* 0x020fe400010e0606 */
[----:B------:R-:W-:Y:S02]  /*c0f0*/  @!P1 IMAD.MOV.U32 R8, RZ, RZ, R4 ;  /* 0x000000ffff089224 */ /* 0x000fe400078e0004 */
[----:B------:R-:W-:-:S06]  /*c100*/  @!P1 IMAD.MOV.U32 R9, RZ, RZ, R7 ;  /* 0x000000ffff099224 */ /* 0x000fcc00078e0007 */
[----:B------:R-:W3:Y:S01]  /*c110*/  @!P1 LD.E.128 R8, desc[UR52][R8.64] ;  /* 0x0000003408089980 */ /* 0x000ee2000c101d00 */
[----:B-1----:R-:W-:-:S05]  /*c120*/  @!P1 IADD3 R14, P2, R14, R21, RZ ;  /* 0x000000150e0e9210 */ /* 0x002fca0007f5e0ff */
[----:B--2---:R-:W-:Y:S02]  /*c130*/  @!P1 IMAD.X R5, R5, 0x1, R6, P2 ;  /* 0x0000000105059824 */ /* 0x004fe400010e0606 */
[----:B------:R-:W-:-:S06]  /*c140*/  @!P1 IMAD.MOV.U32 R4, RZ, RZ, R14 ;  /* 0x000000ffff049224 */ /* 0x000fcc00078e000e */
[----:B------:R-:W2:Y:S01]  /*c150*/  @!P1 LD.E.128 R4, desc[UR52][R4.64] ;  /* 0x0000003404049980 */ /* 0x000ea2000c101d00 */
[----:B------:R-:W-:Y:S02]  /*c160*/  CS2R R48, SRZ ;  /* 0x0000000000307805 */ /* 0x000fe4000001ff00 */
[----:B------:R-:W-:Y:S02]  /*c170*/  CS2R R20, SRZ ;  /* 0x0000000000147805 */ /* 0x000fe4000001ff00 */
[----:B------:R-:W-:Y:S01]  /*c180*/  CS2R R50, SRZ ;  /* 0x0000000000327805 */ /* 0x000fe2000001ff00 */
[----:B------:R0:W1:Y:S01]  /*c190*/  SHFL.IDX PT, R14, R34, 0x1, 0x181f ;  /* 0x00381f00220e7f89 */ /* 0x00006200000e0000 */
[----:B------:R-:W-:Y:S02]  /*c1a0*/  CS2R R38, SRZ ;  /* 0x0000000000267805 */ /* 0x000fe4000001ff00 */
[----:B------:R-:W-:Y:S02]  /*c1b0*/  CS2R R24, SRZ ;  /* 0x0000000000187805 */ /* 0x000fe4000001ff00 */
[----:B---3--:R-:W-:Y:S01]  /*c1c0*/  @!P1 MOV R48, R8 ;  /* 0x0000000800309202 */ /* 0x008fe20000000f00 */
[----:B------:R-:W-:Y:S01]  /*c1d0*/  @!P1 IMAD.MOV.U32 R49, RZ, RZ, R9 ;  /* 0x000000ffff319224 */ /* 0x000fe200078e0009 */
[----:B------:R0:W3:Y:S01]  /*c1e0*/  SHFL.IDX PT, R8, R32, 0x1, 0x181f ;  /* 0x00381f0020087f89 */ /* 0x0000e200000e0000 */
[----:B------:R-:W-:-:S02]  /*c1f0*/  @!P1 IMAD.MOV.U32 R50, RZ, RZ, R10 ;  /* 0x000000ffff329224 */ /* 0x000fc400078e000a */
[----:B------:R-:W-:Y:S01]  /*c200*/  IMAD.MOV.U32 R0, RZ, RZ, R48 ;  /* 0x000000ffff007224 */ /* 0x000fe200078e0030 */
[----:B------:R0:W0:Y:S01]  /*c210*/  SHFL.IDX PT, R9, R33, 0x1, 0x181f ;  /* 0x00381f0021097f89 */ /* 0x00002200000e0000 */
[----:B------:R-:W-:Y:S02]  /*c220*/  IMAD.MOV.U32 R12, RZ, RZ, R49 ;  /* 0x000000ffff0c7224 */ /* 0x000fe400078e0031 */
[----:B------:R-:W-:Y:S01]  /*c230*/  @!P1 IMAD.MOV.U32 R51, RZ, RZ, R11 ;  /* 0x000000ffff339224 */ /* 0x000fe200078e000b */
[----:B------:R-:W-:Y:S01]  /*c240*/  PRMT R64, R64, 0x5410, R0 ;  /* 0x0000541040407816 */ /* 0x000fe20000000000 */
[----:B------:R-:W-:Y:S01]  /*c250*/  IMAD.MOV.U32 R10, RZ, RZ, R50 ;  /* 0x000000ffff0a7224 */ /* 0x000fe200078e0032 */
[----:B------:R0:W0:Y:S01]  /*c260*/  SHFL.IDX PT, R0, R35, 0x1, 0x181f ;  /* 0x00381f0023007f89 */ /* 0x00002200000e0000 */
[----:B------:R-:W-:Y:S01]  /*c270*/  IMAD.MOV.U32 R11, RZ, RZ, R51 ;  /* 0x000000ffff0b7224 */ /* 0x000fe200078e0033 */
[----:B--2---:R-:W-:Y:S01]  /*c280*/  @!P1 MOV R20, R6 ;  /* 0x0000000600149202 */ /* 0x004fe20000000f00 */
[----:B------:R-:W-:Y:S01]  /*c290*/  @!P1 IMAD.MOV.U32 R38, RZ, RZ, R4 ;  /* 0x000000ffff269224 */ /* 0x000fe200078e0004 */
[----:B------:R-:W-:Y:S01]  /*c2a0*/  PRMT R66, R12, 0x7610, R66 ;  /* 0x000076100c427816 */ /* 0x000fe20000000042 */
[----:B------:R-:W-:Y:S01]  /*c2b0*/  @!P1 IMAD.MOV.U32 R39, RZ, RZ, R5 ;  /* 0x000000ffff279224 */ /* 0x000fe200078e0005 */
[----:B------:R-:W-:Y:S01]  /*c2c0*/  PRMT R37, R10, 0x5410, R11 ;  /* 0x000054100a257816 */ /* 0x000fe2000000000b */
[----:B------:R-:W-:-:S02]  /*c2d0*/  @!P1 IMAD.MOV.U32 R21, RZ, RZ, R7 ;  /* 0x000000ffff159224 */ /* 0x000fc400078e0007 */
[----:B------:R-:W-:Y:S02]  /*c2e0*/  IMAD.MOV.U32 R4, RZ, RZ, R38 ;  /* 0x000000ffff047224 */ /* 0x000fe400078e0026 */
[----:B------:R-:W-:Y:S02]  /*c2f0*/  IMAD.MOV.U32 R5, RZ, RZ, R39 ;  /* 0x000000ffff057224 */ /* 0x000fe400078e0027 */
[----:B------:R-:W-:Y:S02]  /*c300*/  IMAD.MOV.U32 R6, RZ, RZ, R20 ;  /* 0x000000ffff067224 */ /* 0x000fe400078e0014 */
[----:B------:R-:W-:Y:S01]  /*c310*/  IMAD.MOV.U32 R7, RZ, RZ, R21 ;  /* 0x000000ffff077224 */ /* 0x000fe200078e0015 */
[----:B------:R-:W-:Y:S02]  /*c320*/  PRMT R66, R66, 0x5410, R5 ;  /* 0x0000541042427816 */ /* 0x000fe40000000005 */
[----:B------:R-:W-:Y:S02]  /*c330*/  PRMT R65, R6, 0x5410, R4 ;  /* 0x0000541006417816 */ /* 0x000fe40000000004 */
[----:B-1-3--:R-:W-:-:S07]  /*c340*/  PRMT R64, R7, 0x7610, R64 ;  /* 0x0000761007407816 */ /* 0x00afce0000000040 */
.L_x_8683:
[----:B------:R-:W-:Y:S01]  /*c350*/  VIADD R4, R54, 0x20 ;  /* 0x0000002036047836 */ /* 0x000fe20000000000 */
[----:B------:R-:W-:Y:S01]  /*c360*/  BSSY B1, `(.L_x_8327) ;  /* 0x0000012000017945 */ /* 0x000fe20003800000 */
[----:B------:R-:W-:Y:S02]  /*c370*/  CS2R R26, SRZ ;  /* 0x00000000001a7805 */ /* 0x000fe4000001ff00 */
[----:B------:R-:W-:Y:S02]  /*c380*/  CS2R R6, SRZ ;  /* 0x0000000000067805 */ /* 0x000fe4000001ff00 */
[----:B------:R-:W-:Y:S02]  /*c390*/  ISETP.GE.AND P1, PT, R4, R3, PT ;  /* 0x000000030400720c */ /* 0x000fe40003f26270 */
[----:B------:R-:W-:-:S11]  /*c3a0*/  CS2R R4, SRZ ;  /* 0x0000000000047805 */ /* 0x000fd6000001ff00 */
[----:B------:R-:W-:Y:S05]  /*c3b0*/  @P1 BRA `(.L_x_8328) ;  /* 0x0000000000301947 */ /* 0x000fea0003800000 */
[----:B------:R-:W-:Y:S02]  /*c3c0*/  CS2R R26, SRZ ;  /* 0x00000000001a7805 */ /* 0x000fe4000001ff00 */
[----:B------:R-:W-:Y:S02]  /*c3d0*/  CS2R R4, SRZ ;  /* 0x0000000000047805 */ /* 0x000fe4000001ff00 */
[----:B------:R-:W-:Y:S01]  /*c3e0*/  CS2R R6, SRZ ;  /* 0x0000000000067805 */ /* 0x000fe2000001ff00 */
[----:B------:R-:W-:Y:S06]  /*c3f0*/  @P0 BRA `(.L_x_8328) ;  /* 0x0000000000200947 */ /* 0x000fec0003800000 */
[C---:B------:R-:W-:Y:S01]  /*c400*/  IMAD.SHL.U32 R15, R16.reuse, 0x2, RZ ;  /* 0x00000002100f7824 */ /* 0x040fe200078e00ff */
[----:B------:R-:W-:-:S04]  /*c410*/  SHF.L.U64.HI R6, R16, 0x1, R17 ;  /* 0x0000000110067819 */ /* 0x000fc80000010211 */
[-C--:B------:R-:W-:Y:S02]  /*c420*/  IADD3 R4, P1, R8, R15.reuse, RZ ;  /* 0x0000000f08047210 */ /* 0x080fe40007f3e0ff */
[----:B------:R-:W-:-:S03]  /*c430*/  IADD3 R14, P2, R14, R15, RZ ;  /* 0x0000000f0e0e7210 */ /* 0x000fc60007f5e0ff */
[--C-:B0-----:R-:W-:Y:S02]  /*c440*/  IMAD.X R5, R0, 0x1, R6.reuse, P1 ;  /* 0x0000000100057824 */ /* 0x101fe400008e0606 */
[----:B------:R-:W-:-:S04]  /*c450*/  IMAD.X R15, R9, 0x1, R6, P2 ;  /* 0x00000001090f7824 */ /* 0x000fc800010e0606 */
[----:B------:R-:W5:Y:S04]  /*c460*/  LD.E.128 R4, desc[UR52][R4.64] ;  /* 0x0000003404047980 */ /* 0x000f68000c101d00 */
[----:B------:R1:W5:Y:S02]  /*c470*/  LD.E.128 R24, desc[UR52][R14.64] ;  /* 0x000000340e187980 */ /* 0x000364000c101d00 */
.L_x_8328:
[----:B------:R-:W-:Y:S05]  /*c480*/  BSYNC B1 ;  /* 0x0000000000017941 */ /* 0x000fea0003800000 */
.L_x_8327:
[----:B-----5:R-:W-:Y:S01]  /*c490*/  IMAD.MOV.U32 R8, RZ, RZ, R25 ;  /* 0x000000ffff087224 */ /* 0x020fe200078e0019 */
[----:B0-----:R-:W-:Y:S01]  /*c4a0*/  MOV R0, R24 ;  /* 0x0000001800007202 */ /* 0x001fe20000000f00 */
        /* <DEDUP_REMOVED lines=9> */
[----:B------:R-:W-:-:S04]  /*c540*/  PRMT R57, R0, 0x5410, R8 ;  /* 0x0000541000397816 */ /* 0x000fc80000000008 */
[----:B------:R-:W-:Y:S01]  /*c550*/  PRMT R58, R9, 0x5410, R10 ;  /* 0x00005410093a7816 */ /* 0x000fe2000000000a */
[----:B------:R-:W-:Y:S06]  /*c560*/  BRA.DIV UR4, `(.L_x_8329) ;  /* 0x000001ba04307947 */ /* 0x000fec000b800000 */
[----:B------:R-:W0:Y:S01]  /*c570*/  SHFL.IDX PT, R8, R32, 0x2, 0x181f ;  /* 0x00581f0020087f89 */ /* 0x000e2200000e0000 */
[----:B------:R-:W-:-:S03]  /*c580*/  VIADD R10, R54, 0x40 ;  /* 0x00000040360a7836 */ /* 0x000fc60000000000 */
[----:B------:R-:W2:Y:S02]  /*c590*/  SHFL.IDX PT, R0, R35, 0x2, 0x181f ;  /* 0x00581f0023007f89 */ /* 0x000ea400000e0000 */
[----:B------:R-:W-:Y:S02]  /*c5a0*/  ISETP.GE.OR P1, PT, R10, R3, P0 ;  /* 0x000000030a00720c */ /* 0x000fe40000726670 */
[----:B-1----:R-:W1:Y:S04]  /*c5b0*/  SHFL.IDX PT, R14, R34, 0x2, 0x181f ;  /* 0x00581f00220e7f89 */ /* 0x002e6800000e0000 */
[----:B------:R-:W3:Y:S07]  /*c5c0*/  SHFL.IDX PT, R28, R33, 0x2, 0x181f ;  /* 0x00581f00211c7f89 */ /* 0x000eee00000e0000 */
[C---:B------:R-:W-:Y:S01]  /*c5d0*/  @!P1 IMAD.SHL.U32 R31, R16.reuse, 0x2, RZ ;  /* 0x00000002101f9824 */ /* 0x040fe200078e00ff */
[----:B------:R-:W-:-:S04]  /*c5e0*/  @!P1 SHF.L.U64.HI R29, R16, 0x1, R17 ;  /* 0x00000001101d9819 */ /* 0x000fc80000010211 */
[----:B0-----:R-:W-:-:S04]  /*c5f0*/  @!P1 IADD3 R8, P2, R8, R31, RZ ;  /* 0x0000001f08089210 */ /* 0x001fc80007f5e0ff */
[----:B--2---:R-:W-:-:S06]  /*c600*/  @!P1 IADD3.X R9, R0, R29, RZ, P2, !PT ;  /* 0x0000001d00099210 */ /* 0x004fcc00017fe4ff */
[----:B------:R-:W2:Y:S01]  /*c610*/  @!P1 LD.E.128 R8, desc[UR52][R8.64] ;  /* 0x0000003408089980 */ /* 0x000ea2000c101d00 */
[----:B-1----:R-:W-:-:S05]  /*c620*/  @!P1 IADD3 R14, P2, R14, R31, RZ ;  /* 0x0000001f0e0e9210 */ /* 0x002fca0007f5e0ff */
[----:B---3--:R-:W-:-:S04]  /*c630*/  @!P1 IMAD.X R29, R28, 0x1, R29, P2 ;  /* 0x000000011c1d9824 */ /* 0x008fc800010e061d */
[----:B------:R-:W-:-:S05]  /*c640*/  @!P1 IMAD.MOV.U32 R15, RZ, RZ, R29 ;  /* 0x000000ffff0f9224 */ /* 0x000fca00078e001d */
[----:B------:R-:W3:Y:S01]  /*c650*/  @!P1 LD.E.128 R28, desc[UR52][R14.64] ;  /* 0x000000340e1c9980 */ /* 0x000ee2000c101d00 */
[----:B------:R-:W-:Y:S02]  /*c660*/  CS2R R44, SRZ ;  /* 0x00000000002c7805 */ /* 0x000fe4000001ff00 */
[----:B------:R-:W-:Y:S02]  /*c670*/  CS2R R46, SRZ ;  /* 0x00000000002e7805 */ /* 0x000fe4000001ff00 */
[----:B------:R-:W-:Y:S01]  /*c680*/  CS2R R40, SRZ ;  /* 0x0000000000287805 */ /* 0x000fe2000001ff00 */
[----:B------:R-:W0:Y:S01]  /*c690*/  SHFL.IDX PT, R32, R32, 0x3, 0x181f ;  /* 0x00781f0020207f89 */ /* 0x000e2200000e0000 */
[----:B------:R-:W-:-:S03]  /*c6a0*/  CS2R R42, SRZ ;  /* 0x00000000002a7805 */ /* 0x000fc6000001ff00 */
[----:B------:R-:W1:Y:S04]  /*c6b0*/  SHFL.IDX PT, R34, R34, 0x3, 0x181f ;  /* 0x00781f0022227f89 */ /* 0x000e6800000e0000 */
[----:B------:R-:W0:Y:S01]  /*c6c0*/  SHFL.IDX PT, R33, R33, 0x3, 0x181f ;  /* 0x00781f0021217f89 */ /* 0x000e2200000e0000 */
[----:B--2---:R-:W-:Y:S02]  /*c6d0*/  @!P1 IMAD.MOV.U32 R44, RZ, RZ, R8 ;  /* 0x000000ffff2c9224 */ /* 0x004fe400078e0008 */
[----:B------:R-:W-:Y:S02]  /*c6e0*/  @!P1 IMAD.MOV.U32 R45, RZ, RZ, R9 ;  /* 0x000000ffff2d9224 */ /* 0x000fe400078e0009 */
[----:B------:R-:W-:Y:S02]  /*c6f0*/  IMAD.MOV.U32 R0, RZ, RZ, R44 ;  /* 0x000000ffff007224 */ /* 0x000fe400078e002c */
[----:B------:R-:W-:-:S02]  /*c700*/  IMAD.MOV.U32 R12, RZ, RZ, R45 ;  /* 0x000000ffff0c7224 */ /* 0x000fc400078e002d */
[----:B------:R-:W-:Y:S02]  /*c710*/  @!P1 IMAD.MOV.U32 R46, RZ, RZ, R10 ;  /* 0x000000ffff2e9224 */ /* 0x000fe400078e000a */
[----:B------:R-:W-:Y:S01]  /*c720*/  @!P1 IMAD.MOV.U32 R47, RZ, RZ, R11 ;  /* 0x000000ffff2f9224 */ /* 0x000fe200078e000b */
[----:B------:R-:W-:Y:S01]  /*c730*/  PRMT R59, R0, 0x5410, R12 ;  /* 0x00005410003b7816 */ /* 0x000fe2000000000c */
[----:B------:R-:W-:Y:S01]  /*c740*/  IMAD.MOV.U32 R8, RZ, RZ, R46 ;  /* 0x000000ffff087224 */ /* 0x000fe200078e002e */
[----:B------:R2:W0:Y:S02]  /*c750*/  SHFL.IDX PT, R0, R35, 0x3, 0x181f ;  /* 0x00781f0023007f89 */ /* 0x00042400000e0000 */
[----:B------:R-:W-:Y:S01]  /*c760*/  MOV R9, R47 ;  /* 0x0000002f00097202 */ /* 0x000fe20000000f00 */
[----:B---3--:R-:W-:Y:S02]  /*c770*/  @!P1 IMAD.MOV.U32 R40, RZ, RZ, R28 ;  /* 0x000000ffff289224 */ /* 0x008fe400078e001c */
[----:B------:R-:W-:Y:S01]  /*c780*/  @!P1 IMAD.MOV.U32 R41, RZ, RZ, R29 ;  /* 0x000000ffff299224 */ /* 0x000fe200078e001d */
[----:B------:R-:W-:Y:S01]  /*c790*/  PRMT R52, R8, 0x5410, R9 ;  /* 0x0000541008347816 */ /* 0x000fe20000000009 */
[----:B------:R-:W-:-:S02]  /*c7a0*/  @!P1 IMAD.MOV.U32 R42, RZ, RZ, R30 ;  /* 0x000000ffff2a9224 */ /* 0x000fc400078e001e */
[----:B------:R-:W-:Y:S02]  /*c7b0*/  @!P1 IMAD.MOV.U32 R43, RZ, RZ, R31 ;  /* 0x000000ffff2b9224 */ /* 0x000fe400078e001f */
[----:B------:R-:W-:Y:S02]  /*c7c0*/  IMAD.MOV.U32 R8, RZ, RZ, R40 ;  /* 0x000000ffff087224 */ /* 0x000fe400078e0028 */
[----:B------:R-:W-:Y:S02]  /*c7d0*/  IMAD.MOV.U32 R9, RZ, RZ, R41 ;  /* 0x000000ffff097224 */ /* 0x000fe400078e0029 */
[----:B------:R-:W-:Y:S02]  /*c7e0*/  IMAD.MOV.U32 R10, RZ, RZ, R42 ;  /* 0x000000ffff0a7224 */ /* 0x000fe400078e002a */
[----:B------:R-:W-:Y:S01]  /*c7f0*/  IMAD.MOV.U32 R11, RZ, RZ, R43 ;  /* 0x000000ffff0b7224 */ /* 0x000fe200078e002b */
[----:B------:R-:W-:Y:S02]  /*c800*/  PRMT R62, R8, 0x5410, R9 ;  /* 0x00005410083e7816 */ /* 0x000fe40000000009 */
[----:B------:R-:W-:-:S02]  /*c810*/  CS2R R8, SRZ ;  /* 0x0000000000087805 */ /* 0x000fc4000001ff00 */
[----:B-12---:R-:W-:-:S07]  /*c820*/  PRMT R63, R10, 0x5410, R11 ;  /* 0x000054100a3f7816 */ /* 0x006fce000000000b */
.L_x_8693:
[----:B------:R-:W-:Y:S01]  /*c830*/  VIADD R54, R54, 0x60 ;  /* 0x0000006036367836 */ /* 0x000fe20000000000 */
[----:B------:R-:W-:Y:S01]  /*c840*/  BSSY B1, `(.L_x_8330) ;  /* 0x0000012000017945 */ /* 0x000fe20003800000 */
[----:B------:R-:W-:Y:S02]  /*c850*/  CS2R R10, SRZ ;  /* 0x00000000000a7805 */ /* 0x000fe4000001ff00 */
[----:B------:R-:W-:Y:S02]  /*c860*/  CS2R R12, SRZ ;  /* 0x00000000000c7805 */ /* 0x000fe4000001ff00 */
[----:B------:R-:W-:Y:S02]  /*c870*/  CS2R R14, SRZ ;  /* 0x00000000000e7805 */ /* 0x000fe4000001ff00 */
[----:B------:R-:W-:-:S13]  /*c880*/  ISETP.GE.AND P1, PT, R54, R3, PT ;  /* 0x000000033600720c */ /* 0x000fda0003f26270 */
[----:B------:R-:W-:Y:S05]  /*c890*/  @P1 BRA `(.L_x_8331) ;  /* 0x0000000000301947 */ /* 0x000fea0003800000 */
[----:B------:R-:W-:Y:S02]  /*c8a0*/  CS2R R10, SRZ ;  /* 0x00000000000a7805 */ /* 0x000fe4000001ff00 */
[----:B------:R-:W-:Y:S02]  /*c8b0*/  CS2R R12, SRZ ;  /* 0x00000000000c7805 */ /* 0x000fe4000001ff00 */
[----:B------:R-:W-:Y:S01]  /*c8c0*/  CS2R R14, SRZ ;  /* 0x00000000000e7805 */ /* 0x000fe2000001ff00 */
[----:B------:R-:W-:Y:S06]  /*c8d0*/  @P0 BRA `(.L_x_8331) ;  /* 0x0000000000200947 */ /* 0x000fec0003800000 */
[C---:B------:R-:W-:Y:S02]  /*c8e0*/  SHF.L.U32 R11, R16.reuse, 0x1, RZ ;  /* 0x00000001100b7819 */ /* 0x040fe400000006ff */
[----:B------:R-:W-:Y:S02]  /*c8f0*/  SHF.L.U64.HI R9, R16, 0x1, R17 ;  /* 0x0000000110097819 */ /* 0x000fe40000010211 */
[-C--:B0-----:R-:W-:Y:S02]  /*c900*/  IADD3 R12, P1, R32, R11.reuse, RZ ;  /* 0x0000000b200c7210 */ /* 0x081fe40007f3e0ff */
[----:B------:R-:W-:-:S03]  /*c910*/  IADD3 R8, P2, R34, R11, RZ ;  /* 0x0000000b22087210 */ /* 0x000fc60007f5e0ff */
[--C-:B------:R-:W-:Y:S02]  /*c920*/  IMAD.X R13, R0, 0x1, R9.reuse, P1 ;  /* 0x00000001000d7824 */ /* 0x100fe400008e0609 */
[----:B------:R-:W-:-:S04]  /*c930*/  IMAD.X R9, R33, 0x1, R9, P2 ;  /* 0x0000000121097824 */ /* 0x000fc800010e0609 */
[----:B------:R-:W5:Y:S04]  /*c940*/  LD.E.128 R12, desc[UR52][R12.64] ;  /* 0x000000340c0c7980 */ /* 0x000f68000c101d00 */
[----:B------:R-:W5:Y:S02]  /*c950*/  LD.E.128 R8, desc[UR52][R8.64] ;  /* 0x0000003408087980 */ /* 0x000f64000c101d00 */
.L_x_8331:
[----:B------:R-:W-:Y:S05]  /*c960*/  BSYNC B1 ;  /* 0x0000000000017941 */ /* 0x000fea0003800000 */
.L_x_8330:
[----:B------:R-:W-:Y:S01]  /*c970*/  ULEA.HI UR4, UR37, UR37, URZ, 0x1 ;  /* 0x0000002525047291 */ /* 0x000fe2000f8f083f */
[C---:B0-----:R-:W-:Y:S01]  /*c980*/  VIADD R0, R188.reuse, 0x20 ;  /* 0x00000020bc007836 */ /* 0x041fe20000000000 */
[----:B------:R-:W-:Y:S01]  /*c990*/  VIADDMNMX R3, R3, -R200, 0x80, PT ;  /* 0x0000008003037446 */ /* 0x000fe200038009c8 */
[----:B------:R-:W-:Y:S01]  /*c9a0*/  VIADD R31, R188, 0x40 ;  /* 0x00000040bc1f7836 */ /* 0x000fe20000000000 */
[----:B------:R-:W-:Y:S01]  /*c9b0*/  ULOP3.LUT UR4, UR4, 0xfffffffe, URZ, 0xc0, !UPT ;  /* 0xfffffffe04047892 */ /* 0x000fe2000f8ec03f */
[----:B-----5:R-:W-:Y:S01]  /*c9c0*/  IMAD.MOV.U32 R28, RZ, RZ, R9 ;  /* 0x000000ffff1c7224 */ /* 0x020fe200078e0009 */
[-C--:B------:R-:W-:Y:S01]  /*c9d0*/  ISETP.GE.OR P2, PT, R0, R3.reuse, P0 ;  /* 0x000000030000720c */ /* 0x080fe20000746670 */
[----:B------:R-:W-:Y:S01]  /*c9e0*/  IMAD.MOV.U32 R0, RZ, RZ, R8 ;  /* 0x000000ffff007224 */ /* 0x000fe200078e0008 */
[----:B------:R-:W-:Y:S01]  /*c9f0*/  UIADD3 UR4, UR37, -UR4, URZ ;  /* 0x8000000425047290 */ /* 0x000fe2000fffe03f */
[C---:B------:R-:W-:Y:S01]  /*ca00*/  VIADD R30, R188.reuse, 0x60 ;  /* 0x00000060bc1e7836 */ /* 0x040fe20000000000 */
[-C--:B------:R-:W-:Y:S01]  /*ca10*/  ISETP.GE.OR P3, PT, R188, R3.reuse, P0 ;  /* 0x00000003bc00720c */ /* 0x080fe20000766670 */
[----:B------:R-:W-:Y:S01]  /*ca20*/  BSSY B1, `(.L_x_8332) ;  /* 0x0000010000017945 */ /* 0x000fe20003800000 */
[----:B------:R-:W-:-:S02]  /*ca30*/  ISETP.GE.OR P1, PT, R31, R3, P0 ;  /* 0x000000031f00720c */ /* 0x000fc40000726670 */
[----:B------:R-:W-:Y:S01]  /*ca40*/  IMAD.U32 R29, RZ, RZ, UR4 ;  /* 0x00000004ff1d7e24 */ /* 0x000fe2000f8e00ff */
[----:B------:R-:W-:Y:S01]  /*ca50*/  PRMT R54, R0, 0x5410, R28 ;  /* 0x0000541000367816 */ /* 0x000fe2000000001c */
[----:B------:R-:W-:Y:S01]  /*ca60*/  IMAD.MOV.U32 R0, RZ, RZ, R10 ;  /* 0x000000ffff007224 */ /* 0x000fe200078e000a */
[----:B------:R-:W-:Y:S01]  /*ca70*/  ISETP.GE.OR P0, PT, R30, R3, P0 ;  /* 0x000000031e00720c */ /* 0x000fe20000706670 */
[----:B------:R-:W-:Y:S01]  /*ca80*/  IMAD.MOV.U32 R28, RZ, RZ, R12 ;  /* 0x000000ffff1c7224 */ /* 0x000fe200078e000c */
[----:B------:R-:W-:Y:S01]  /*ca90*/  SHF.L.U32 R29, R29, 0x1f, RZ ;  /* 0x0000001f1d1d7819 */ /* 0x000fe200000006ff */
[----:B------:R-:W-:Y:S01]  /*caa0*/  IMAD.MOV.U32 R30, RZ, RZ, R13 ;  /* 0x000000ffff1e7224 */ /* 0x000fe200078e000d */
[----:B------:R-:W-:Y:S02]  /*cab0*/  MOV R3, R11 ;  /* 0x0000000b00037202 */ /* 0x000fe40000000f00 */
[----:B------:R-:W0:Y:S02]  /*cac0*/  SYNCS.PHASECHK.TRANS64.TRYWAIT P4, [R18+URZ+0x28800], R29 ;  /* 0x0288001d120075a7 */ /* 0x000e24000808017f */
[----:B------:R-:W-:Y:S01]  /*cad0*/  PRMT R60, R0, 0x5410, R3 ;  /* 0x00005410003c7816 */ /* 0x000fe20000000003 */
[----:B------:R-:W-:Y:S01]  /*cae0*/  IMAD.MOV.U32 R0, RZ, RZ, R14 ;  /* 0x000000ffff007224 */ /* 0x000fe200078e000e */
[----:B------:R-:W-:Y:S01]  /*caf0*/  PRMT R61, R28, 0x5410, R30 ;  /* 0x000054101c3d7816 */ /* 0x000fe2000000001e */
[----:B------:R-:W-:Y:S01]  /*cb00*/  IMAD.MOV.U32 R3, RZ, RZ, R15 ;  /* 0x000000ffff037224 */ /* 0x000fe200078e000f */
[----:B0-----:R-:W-:Y:S06]  /*cb10*/  @!P4 BRA `(.L_x_8333) ;  /* 0x000001b80020c947 */ /* 0x001fec0003800000 */
.L_x_8694:
[----:B------:R-:W-:Y:S05]  /*cb20*/  BSYNC B1 ;  /* 0x0000000000017941 */ /* 0x000fea0003800000 */
.L_x_8332:
[----:B------:R-:W-:Y:S04]  /*cb30*/  BSSY B1, `(.L_x_8334) ;  /* 0x0000061000017945 */ /* 0x000fe80003800000 */
[----:B------:R-:W-:Y:S05]  /*cb40*/  @P3 BRA `(.L_x_8335) ;  /* 0x00000004007c3947 */ /* 0x000fea0003800000 */
[----:B------:R-:W-:Y:S01]  /*cb50*/  LEA.HI R28, R53, R220, RZ, 0x1d ;  /* 0x000000dc351c7211 */ /* 0x000fe200078fe8ff */
[--C-:B------:R-:W-:Y:S01]  /*cb60*/  HADD2.F32 R69, -RZ, R66.reuse.H1_H1 ;  /* 0x30000042ff457230 */ /* 0x100fe20000004100 */
[----:B------:R-:W-:Y:S01]  /*cb70*/  SHF.R.U32.HI R31, RZ, 0x3, R209 ;  /* 0x00000003ff1f7819 */ /* 0x000fe200000116d1 */
[----:B------:R-:W-:Y:S01]  /*cb80*/  HADD2.F32 R68, -RZ, R66.H0_H0 ;  /* 0x20000042ff447230 */ /* 0x000fe20000004100 */
[----:B0-----:R-:W-:Y:S01]  /*cb90*/  SHF.R.S32.HI R29, RZ, 0x1f, R28 ;  /* 0x0000001fff1d7819 */ /* 0x001fe2000001141c */
[----:B------:R-:W-:Y:S01]  /*cba0*/  IMAD.SHL.U32 R30, R28, 0x8, RZ ;  /* 0x000000081c1e7824 */ /* 0x000fe200078e00ff */
[----:B------:R-:W-:Y:S02]  /*cbb0*/  SHF.R.U64 R80, R48, 0x10, R49 ;  /* 0x0000001030507819 */ /* 0x000fe40000001231 */
[----:B------:R-:W-:Y:S02]  /*cbc0*/  LEA.HI R29, R29, R28, RZ, 0x3 ;  /* 0x0000001c1d1d7211 */ /* 0x000fe400078f18ff */
[----:B------:R-:W-:-:S02]  /*cbd0*/  LOP3.LUT R30, R209, 0x38, R30, 0xf8, !PT ;  /* 0x00000038d11e7812 */ /* 0x000fc400078ef81e */
[--C-:B------:R-:W-:Y:S01]  /*cbe0*/  SHF.R.U64 R75, R20, 0x10, R21.reuse ;  /* 0x00000010144b7819 */ /* 0x100fe20000001215 */
[----:B------:R-:W-:Y:S01]  /*cbf0*/  IMAD.SHL.U32 R29, R29, 0x400, RZ ;  /* 0x000004001d1d7824 */ /* 0x000fe200078e00ff */
[----:B------:R-:W-:Y:S02]  /*cc00*/  LOP3.LUT R33, R30, R31, RZ, 0x3c, !PT ;  /* 0x0000001f1e217212 */ /* 0x000fe400078e3cff */
[----:B------:R-:W-:Y:S02]  /*cc10*/  SHF.R.U32.HI R73, RZ, 0x10, R21 ;  /* 0x00000010ff497819 */ /* 0x000fe40000011615 */
[----:B------:R-:W-:Y:S02]  /*cc20*/  LOP3.LUT R32, R29, 0x7fffe000, RZ, 0xc0, !PT ;  /* 0x7fffe0001d207812 */ /* 0x000fe400078ec0ff */
[----:B------:R-:W0:Y:S01]  /*cc30*/  LDS.128 R28, [R214] ;  /* 0x00000000d61c7984 */ /* 0x000e220000000c00 */
[----:B------:R-:W-:Y:S02]  /*cc40*/  SHF.R.U32.HI R71, RZ, 0x10, R49 ;  /* 0x00000010ff477819 */ /* 0x000fe40000011631 */
[----:B------:R-:W-:-:S02]  /*cc50*/  IADD3 R33, R33, R32, R213 ;  /* 0x0000002021217210 */ /* 0x000fc40007ffe0d5 */
[----:B------:R-:W-:Y:S02]  /*cc60*/  SHF.R.U32.HI R70, RZ, 0x10, R39 ;  /* 0x00000010ff467819 */ /* 0x000fe40000011627 */
[--C-:B------:R-:W-:Y:S01]  /*cc70*/  SHF.R.U64 R79, R50, 0x10, R51.reuse ;  /* 0x00000010324f7819 */ /* 0x100fe20000001233 */
[----:B------:R-:W-:Y:S01]  /*cc80*/  IMAD R67, R33, 0x2, R18 ;  /* 0x0000000221437824 */ /* 0x000fe200078e0212 */
[----:B------:R-:W-:Y:S01]  /*cc90*/  SHF.R.U32.HI R78, RZ, 0x10, R51 ;  /* 0x00000010ff4e7819 */ /* 0x000fe20000011633 */
[----:B------:R-:W-:Y:S01]  /*cca0*/  HADD2.F32 R70, -RZ, R70.H0_H0 ;  /* 0x20000046ff467230 */ /* 0x000fe20000004100 */
[----:B------:R-:W-:Y:S02]  /*ccb0*/  SHF.R.U64 R77, R38, 0x10, R39 ;  /* 0x00000010264d7819 */ /* 0x000fe40000001227 */
[----:B------:R-:W1:Y:S01]  /*ccc0*/  LDS.128 R32, [R67+0x10400] ;  /* 0x0104000043207984 */ /* 0x000e620000000c00 */
[----:B0-----:R-:W-:Y:S02]  /*ccd0*/  HADD2.F32 R21, -RZ, R29.H0_H0 ;  /* 0x2000001dff157230 */ /* 0x001fe40000004100 */
[----:B------:R-:W-:-:S02]  /*cce0*/  HADD2.F32 R20, -RZ, R28.H0_H0 ;  /* 0x2000001cff147230 */ /* 0x000fc40000004100 */
[----:B------:R-:W-:Y:S02]  /*ccf0*/  HADD2.F32 R29, -RZ, R29.H1_H1 ;  /* 0x3000001dff1d7230 */ /* 0x000fe40000004100 */
[----:B------:R-:W-:Y:S02]  /*cd00*/  HADD2.F32 R38, -RZ, R30.H0_H0 ;  /* 0x2000001eff267230 */ /* 0x000fe40000004100 */
[--C-:B------:R-:W-:Y:S02]  /*cd10*/  HADD2.F32 R39, -RZ, R31.reuse.H0_H0 ;  /* 0x2000001fff277230 */ /* 0x100fe40000004100 */
[----:B------:R-:W-:Y:S02]  /*cd20*/  HADD2.F32 R31, -RZ, R31.H1_H1 ;  /* 0x3000001fff1f7230 */ /* 0x000fe40000004100 */
[----:B------:R-:W-:Y:S02]  /*cd30*/  HADD2.F32 R28, -RZ, R28.H1_H1 ;  /* 0x3000001cff1c7230 */ /* 0x000fe40000004100 */
[----:B-1----:R-:W-:-:S02]  /*cd40*/  HADD2.F32 R48, -RZ, R33.H0_H0 ;  /* 0x20000021ff307230 */ /* 0x002fc40000004100 */
[----:B------:R-:W-:Y:S02]  /*cd50*/  HADD2.F32 R49, -RZ, R33.H1_H1 ;  /* 0x30000021ff317230 */ /* 0x000fe40000004100 */
[----:B------:R-:W-:Y:S02]  /*cd60*/  HADD2.F32 R33, -RZ, R32.H0_H0 ;  /* 0x20000020ff217230 */ /* 0x000fe40000004100 */
[C---:B------:R-:W-:Y:S01]  /*cd70*/  FMUL.FTZ R66, R48.reuse, R69 ;  /* 0x0000004530427220 */ /* 0x040fe20000410000 */
[----:B------:R-:W-:Y:S01]  /*cd80*/  FMUL.FTZ R72, R48, R68 ;  /* 0x0000004430487220 */ /* 0x000fe20000410000 */
[----:B------:R-:W-:Y:S02]  /*cd90*/  HADD2.F32 R48, -RZ, R71.H0_H0 ;  /* 0x20000047ff307230 */ /* 0x000fe40000004100 */
[----:B------:R-:W-:Y:S01]  /*cda0*/  FMUL.FTZ R74, R49, R70 ;  /* 0x00000046314a7220 */ /* 0x000fe20000410000 */
[----:B------:R-:W-:Y:S01]  /*cdb0*/  FFMA.FTZ R68, R21, R68, -R66 ;  /* 0x0000004415447223 */ /* 0x000fe20000010842 */
[----:B------:R-:W-:-:S02]  /*cdc0*/  HADD2.F32 R66, -RZ, R65.H1_H1 ;  /* 0x30000041ff427230 */ /* 0x000fc40000004100 */
[----:B------:R-:W-:Y:S01]  /*cdd0*/  FFMA.FTZ R72, R21, R69, R72 ;  /* 0x0000004515487223 */ /* 0x000fe20000010048 */
[----:B------:R-:W-:Y:S02]  /*cde0*/  HADD2.F32 R21, -RZ, R64.H1_H1 ;  /* 0x30000040ff157230 */ /* 0x000fe40000004100 */
[----:B------:R-:W-:Y:S01]  /*cdf0*/  FMUL.FTZ R76, R49, R48 ;  /* 0x00000030314c7220 */ /* 0x000fe20000410000 */
[----:B------:R-:W-:Y:S02]  /*ce00*/  HADD2.F32 R50, -RZ, R34.H0_H0 ;  /* 0x20000022ff327230 */ /* 0x000fe40000004100 */
[C---:B------:R-:W-:Y:S01]  /*ce10*/  FMUL.FTZ R49, R33.reuse, R66 ;  /* 0x0000004221317220 */ /* 0x040fe20000410000 */
[----:B------:R-:W-:Y:S02]  /*ce20*/  HADD2.F32 R65, -RZ, R65.H0_H0 ;  /* 0x20000041ff417230 */ /* 0x000fe40000004100 */
[----:B------:R-:W-:Y:S01]  /*ce30*/  FMUL.FTZ R33, R33, R21 ;  /* 0x0000001521217220 */ /* 0x000fe20000410000 */
[----:B------:R-:W-:-:S02]  /*ce40*/  HADD2.F32 R51, -RZ, R35.H0_H0 ;  /* 0x20000023ff337230 */ /* 0x000fc40000004100 */
[C---:B------:R-:W-:Y:S01]  /*ce50*/  FFMA.FTZ R49, R20.reuse, R21, -R49 ;  /* 0x0000001514317223 */ /* 0x040fe20000010831 */
[--C-:B------:R-:W-:Y:S02]  /*ce60*/  HADD2.F32 R21, -RZ, R37.reuse.H0_H0 ;  /* 0x20000025ff157230 */ /* 0x100fe40000004100 */
[C---:B------:R-:W-:Y:S01]  /*ce70*/  FFMA.FTZ R69, R29.reuse, R48, -R74 ;  /* 0x000000301d457223 */ /* 0x040fe2000001084a */
[----:B------:R-:W-:Y:S02]  /*ce80*/  HADD2.F32 R64, -RZ, R64.H0_H0 ;  /* 0x20000040ff407230 */ /* 0x000fe40000004100 */
[----:B------:R-:W-:Y:S01]  /*ce90*/  FFMA.FTZ R71, R29, R70, R76 ;  /* 0x000000461d477223 */ /* 0x000fe2000001004c */
[----:B------:R-:W-:Y:S01]  /*cea0*/  FFMA.FTZ R66, R20, R66, R33 ;  /* 0x0000004214427223 */ /* 0x000fe20000010021 */
[C---:B------:R-:W-:Y:S01]  /*ceb0*/  FMUL.FTZ R29, R50.reuse, R65 ;  /* 0x00000041321d7220 */ /* 0x040fe20000410000 */
[----:B------:R-:W-:Y:S02]  /*cec0*/  HADD2.F32 R20, -RZ, R37.H1_H1 ;  /* 0x30000025ff147230 */ /* 0x000fe40000004100 */
[----:B------:R-:W-:Y:S01]  /*ced0*/  FMUL.FTZ R33, R50, R21 ;  /* 0x0000001532217220 */ /* 0x000fe20000410000 */
[----:B------:R-:W-:-:S02]  /*cee0*/  HADD2.F32 R35, -RZ, R35.H1_H1 ;  /* 0x30000023ff237230 */ /* 0x000fc40000004100 */
[C---:B------:R-:W-:Y:S01]  /*cef0*/  FMUL.FTZ R70, R51.reuse, R64 ;  /* 0x0000004033467220 */ /* 0x040fe20000410000 */
[----:B------:R-:W-:Y:S02]  /*cf00*/  HADD2.F32 R50, -RZ, R73.H0_H0 ;  /* 0x20000049ff327230 */ /* 0x000fe40000004100 */
[C---:B------:R-:W-:Y:S01]  /*cf10*/  FFMA.FTZ R37, R38.reuse, R21, -R29 ;  /* 0x0000001526257223 */ /* 0x040fe2000001081d */
[----:B------:R-:W-:Y:S02]  /*cf20*/  HADD2.F32 R48, -RZ, R78.H0_H0 ;  /* 0x2000004eff307230 */ /* 0x000fe40000004100 */
[-C--:B------:R-:W-:Y:S01]  /*cf30*/  FMUL.FTZ R51, R51, R20.reuse ;  /* 0x0000001433337220 */ /* 0x080fe20000410000 */
[----:B------:R-:W-:Y:S01]  /*cf40*/  FFMA.FTZ R70, R39, R20, -R70 ;  /* 0x0000001427467223 */ /* 0x000fe20000010846 */
[----:B------:R-:W-:Y:S01]  /*cf50*/  FFMA.FTZ R38, R38, R65, R33 ;  /* 0x0000004126267223 */ /* 0x000fe20000010021 */
[C---:B------:R-:W-:Y:S01]  /*cf60*/  FMUL.FTZ R74, R35.reuse, R50 ;  /* 0x00000032234a7220 */ /* 0x040fe20000410000 */
[----:B------:R-:W-:Y:S01]  /*cf70*/  FMUL.FTZ R20, R35, R48 ;  /* 0x0000003023147220 */ /* 0x000fe20000410000 */
[----:B------:R-:W-:-:S02]  /*cf80*/  HADD2.F32 R32, -RZ, R32.H1_H1 ;  /* 0x30000020ff207230 */ /* 0x000fc40000004100 */
[----:B------:R-:W-:Y:S01]  /*cf90*/  FFMA.FTZ R51, R39, R64, R51 ;  /* 0x0000004027337223 */ /* 0x000fe20000010033 */
        /* <DEDUP_REMOVED lines=10> */
[-C--:B------:R-:W-:Y:S01]  /*d040*/  FMUL.FTZ R32, R32, R21.reuse ;  /* 0x0000001520207220 */ /* 0x080fe20000410000 */
[----:B------:R-:W-:Y:S01]  /*d050*/  FFMA.FTZ R20, R28, R21, -R31 ;  /* 0x000000151c147223 */ /* 0x000fe2000001081f */
[-C--:B------:R-:W-:Y:S01]  /*d060*/  FMUL.FTZ R48, R34, R29.reuse ;  /* 0x0000001d22307220 */ /* 0x080fe20000410000 */
        /* <DEDUP_REMOVED lines=13> */
.L_x_8335:
[----:B------:R-:W-:Y:S05]  /*d140*/  BSYNC B1 ;  /* 0x0000000000017941 */ /* 0x000fea0003800000 */
.L_x_8334:
[----:B------:R-:W-:Y:S04]  /*d150*/  BSSY B1, `(.L_x_8336) ;  /* 0x0000062000017945 */ /* 0x000fe80003800000 */
[----:B------:R-:W-:Y:S05]  /*d160*/  @P2 BRA `(.L_x_8337) ;  /* 0x0000000400802947 */ /* 0x000fea0003800000 */
[----:B------:R-:W2:Y:S01]  /*d170*/  LDL R69, [R1+0x30] ;  /* 0x0000300001457983 */ /* 0x000ea20000100800 */
[----:B------:R-:W-:Y:S01]  /*d180*/  LEA.HI R20, R53, R220, RZ, 0x1d ;  /* 0x000000dc35147211 */ /* 0x000fe200078fe8ff */
[--C-:B------:R-:W-:Y:S01]  /*d190*/  HADD2.F32 R37, -RZ, R55.reuse.H1_H1 ;  /* 0x30000037ff257230 */ /* 0x100fe20000004100 */
[----:B01----:R-:W-:Y:S01]  /*d1a0*/  SHF.R.U32.HI R29, RZ, 0x3, R205 ;  /* 0x00000003ff1d7819 */ /* 0x003fe200000116cd */
[----:B------:R-:W-:Y:S01]  /*d1b0*/  HADD2.F32 R55, -RZ, R55.H0_H0 ;  /* 0x20000037ff377230 */ /* 0x000fe20000004100 */
[----:B------:R-:W-:Y:S01]  /*d1c0*/  SHF.R.S32.HI R21, RZ, 0x1f, R20 ;  /* 0x0000001fff157819 */ /* 0x000fe20000011414 */
[----:B------:R-:W-:Y:S01]  /*d1d0*/  IMAD.SHL.U32 R28, R20, 0x8, RZ ;  /* 0x00000008141c7824 */ /* 0x000fe200078e00ff */
[--C-:B------:R-:W-:Y:S02]  /*d1e0*/  SHF.R.U32.HI R38, RZ, 0x10, R25.reuse ;  /* 0x00000010ff267819 */ /* 0x100fe40000011619 */
[----:B------:R-:W-:Y:S02]  /*d1f0*/  LEA.HI R21, R21, R20, RZ, 0x3 ;  /* 0x0000001415157211 */ /* 0x000fe400078f18ff */
[----:B------:R-:W-:Y:S01]  /*d200*/  LOP3.LUT R20, R205, 0x38, R28, 0xf8, !PT ;  /* 0x00000038cd147812 */ /* 0x000fe200078ef81c */
[----:B------:R-:W-:Y:S01]  /*d210*/  HADD2.F32 R38, -RZ, R38.H0_H0 ;  /* 0x20000026ff267230 */ /* 0x000fe20000004100 */
[----:B------:R-:W-:Y:S01]  /*d220*/  SHF.R.U64 R51, R24, 0x10, R25 ;  /* 0x0000001018337819 */ /* 0x000fe20000001219 */
[----:B------:R-:W-:Y:S01]  /*d230*/  IMAD.SHL.U32 R28, R21, 0x400, RZ ;  /* 0x00000400151c7824 */ /* 0x000fe200078e00ff */
[----:B------:R-:W-:-:S02]  /*d240*/  LOP3.LUT R21, R20, R29, RZ, 0x3c, !PT ;  /* 0x0000001d14157212 */ /* 0x000fc400078e3cff */
[--C-:B------:R-:W-:Y:S02]  /*d250*/  SHF.R.U64 R49, R26, 0x10, R27.reuse ;  /* 0x000000101a317819 */ /* 0x100fe4000000121b */
[----:B------:R-:W-:Y:S02]  /*d260*/  LOP3.LUT R20, R28, 0x7fffe000, RZ, 0xc0, !PT ;  /* 0x7fffe0001c147812 */ /* 0x000fe400078ec0ff */
[----:B------:R-:W-:Y:S01]  /*d270*/  SHF.R.U32.HI R39, RZ, 0x10, R27 ;  /* 0x00000010ff277819 */ /* 0x000fe2000001161b */
[--C-:B------:R-:W-:Y:S01]  /*d280*/  HADD2.F32 R27, -RZ, R57.reuse.H1_H1 ;  /* 0x30000039ff1b7230 */ /* 0x100fe20000004100 */
[----:B------:R-:W-:Y:S01]  /*d290*/  IADD3 R21, R21, R20, R212 ;  /* 0x0000001415157210 */ /* 0x000fe20007ffe0d4 */
[----:B------:R-:W-:Y:S01]  /*d2a0*/  HADD2.F32 R57, -RZ, R57.H0_H0 ;  /* 0x20000039ff397230 */ /* 0x000fe20000004100 */
[----:B------:R-:W-:Y:S02]  /*d2b0*/  SHF.R.U32.HI R64, RZ, 0x10, R5 ;  /* 0x00000010ff407819 */ /* 0x000fe40000011605 */
[----:B------:R-:W-:-:S02]  /*d2c0*/  LEA R21, R21, R18, 0x1 ;  /* 0x0000001215157211 */ /* 0x000fc400078e08ff */
[----:B------:R-:W-:Y:S02]  /*d2d0*/  SHF.R.U64 R68, R4, 0x10, R5 ;  /* 0x0000001004447819 */ /* 0x000fe40000001205 */
[--C-:B------:R-:W-:Y:S01]  /*d2e0*/  SHF.R.U64 R67, R6, 0x10, R7.reuse ;  /* 0x0000001006437819 */ /* 0x100fe20000001207 */
[----:B------:R-:W0:Y:S01]  /*d2f0*/  LDS.128 R32, [R21+0x10400] ;  /* 0x0104000015207984 */ /* 0x000e220000000c00 */
[----:B------:R-:W-:Y:S01]  /*d300*/  SHF.R.U32.HI R65, RZ, 0x10, R7 ;  /* 0x00000010ff417819 */ /* 0x000fe20000011607 */
[--C-:B0-----:R-:W-:Y:S02]  /*d310*/  HADD2.F32 R24, -RZ, R33.reuse.H0_H0 ;  /* 0x20000021ff187230 */ /* 0x101fe40000004100 */
[----:B------:R-:W-:Y:S02]  /*d320*/  HADD2.F32 R33, -RZ, R33.H1_H1 ;  /* 0x30000021ff217230 */ /* 0x000fe40000004100 */
[----:B------:R-:W-:Y:S02]  /*d330*/  HADD2.F32 R20, -RZ, R32.H0_H0 ;  /* 0x20000020ff147230 */ /* 0x000fe40000004100 */
[C---:B------:R-:W-:Y:S01]  /*d340*/  FMUL.FTZ R48, R24.reuse, R37 ;  /* 0x0000002518307220 */ /* 0x040fe20000410000 */
[----:B------:R-:W-:Y:S01]  /*d350*/  FMUL.FTZ R50, R24, R27 ;  /* 0x0000001b18327220 */ /* 0x000fe20000410000 */
[----:B------:R-:W-:-:S02]  /*d360*/  HADD2.F32 R24, -RZ, R64.H0_H0 ;  /* 0x20000040ff187230 */ /* 0x000fc40000004100 */
[C---:B------:R-:W-:Y:S01]  /*d370*/  FMUL.FTZ R64, R33.reuse, R38 ;  /* 0x0000002621407220 */ /* 0x040fe20000410000 */
[----:B------:R-:W-:Y:S02]  /*d380*/  HADD2.F32 R25, -RZ, R34.H0_H0 ;  /* 0x20000022ff197230 */ /* 0x000fe40000004100 */
[--C-:B------:R-:W-:Y:S02]  /*d390*/  HADD2.F32 R26, -RZ, R35.reuse.H0_H0 ;  /* 0x20000023ff1a7230 */ /* 0x100fe40000004100 */
[----:B------:R-:W-:Y:S01]  /*d3a0*/  FMUL.FTZ R66, R33, R24 ;  /* 0x0000001821427220 */ /* 0x000fe20000410000 */
[----:B------:R-:W-:Y:S02]  /*d3b0*/  HADD2.F32 R35, -RZ, R35.H1_H1 ;  /* 0x30000023ff237230 */ /* 0x000fe40000004100 */
[----:B------:R-:W-:Y:S02]  /*d3c0*/  HADD2.F32 R32, -RZ, R32.H1_H1 ;  /* 0x30000020ff207230 */ /* 0x000fe40000004100 */
[----:B------:R-:W-:Y:S01]  /*d3d0*/  HADD2.F32 R34, -RZ, R34.H1_H1 ;  /* 0x30000022ff227230 */ /* 0x000fe20000004100 */
[----:B--2---:R-:W0:Y:S02]  /*d3e0*/  LDS.128 R28, [R69] ;  /* 0x00000000451c7984 */ /* 0x004e240000000c00 */
[----:B0-----:R-:W-:-:S02]  /*d3f0*/  HADD2.F32 R5, -RZ, R29.H0_H0 ;  /* 0x2000001dff057230 */ /* 0x001fc40000004100 */
[----:B------:R-:W-:Y:S02]  /*d400*/  HADD2.F32 R29, -RZ, R29.H1_H1 ;  /* 0x3000001dff1d7230 */ /* 0x000fe40000004100 */
[----:B------:R-:W-:Y:S02]  /*d410*/  HADD2.F32 R4, -RZ, R28.H0_H0 ;  /* 0x2000001cff047230 */ /* 0x000fe40000004100 */
[C---:B------:R-:W-:Y:S01]  /*d420*/  FFMA.FTZ R48, R5.reuse, R27, -R48 ;  /* 0x0000001b05307223 */ /* 0x040fe20000010830 */
[----:B------:R-:W-:Y:S01]  /*d430*/  FFMA.FTZ R50, R5, R37, R50 ;  /* 0x0000002505327223 */ /* 0x000fe20000010032 */
[----:B------:R-:W-:Y:S01]  /*d440*/  FFMA.FTZ R33, R29, R24, -R64 ;  /* 0x000000181d217223 */ /* 0x000fe20000010840 */
[C---:B------:R-:W-:Y:S01]  /*d450*/  FMUL.FTZ R5, R20.reuse, R55 ;  /* 0x0000003714057220 */ /* 0x040fe20000410000 */
[----:B------:R-:W-:Y:S02]  /*d460*/  HADD2.F32 R24, -RZ, R56.H0_H0 ;  /* 0x20000038ff187230 */ /* 0x000fe40000004100 */
[----:B------:R-:W-:Y:S01]  /*d470*/  FMUL.FTZ R20, R20, R57 ;  /* 0x0000003914147220 */ /* 0x000fe20000410000 */
[----:B------:R-:W-:-:S02]  /*d480*/  HADD2.F32 R6, -RZ, R30.H0_H0 ;  /* 0x2000001eff067230 */ /* 0x000fc40000004100 */
[C---:B------:R-:W-:Y:S01]  /*d490*/  FFMA.FTZ R57, R4.reuse, R57, -R5 ;  /* 0x0000003904397223 */ /* 0x040fe20000010805 */
[--C-:B------:R-:W-:Y:S02]  /*d4a0*/  HADD2.F32 R5, -RZ, R58.reuse.H0_H0 ;  /* 0x2000003aff057230 */ /* 0x100fe40000004100 */
[----:B------:R-:W-:Y:S01]  /*d4b0*/  FMUL.FTZ R27, R25, R24 ;  /* 0x00000018191b7220 */ /* 0x000fe20000410000 */
[----:B------:R-:W-:Y:S02]  /*d4c0*/  HADD2.F32 R58, -RZ, R58.H1_H1 ;  /* 0x3000003aff3a7230 */ /* 0x000fe40000004100 */
[----:B------:R-:W-:Y:S01]  /*d4d0*/  FFMA.FTZ R37, R29, R38, R66 ;  /* 0x000000261d257223 */ /* 0x000fe20000010042 */
[----:B------:R-:W-:Y:S02]  /*d4e0*/  HADD2.F32 R56, -RZ, R56.H1_H1 ;  /* 0x30000038ff387230 */ /* 0x000fe40000004100 */
[----:B------:R-:W-:Y:S01]  /*d4f0*/  FFMA.FTZ R55, R4, R55, R20 ;  /* 0x0000003704377223 */ /* 0x000fe20000010014 */
[----:B------:R-:W-:-:S02]  /*d500*/  HADD2.F32 R7, -RZ, R31.H0_H0 ;  /* 0x2000001fff077230 */ /* 0x000fc40000004100 */
[-C--:B------:R-:W-:Y:S01]  /*d510*/  FMUL.FTZ R25, R25, R5.reuse ;  /* 0x0000000519197220 */ /* 0x080fe20000410000 */
[----:B------:R-:W-:Y:S01]  /*d520*/  FFMA.FTZ R38, R6, R5, -R27 ;  /* 0x0000000506267223 */ /* 0x000fe2000001081b */
[----:B------:R-:W-:Y:S02]  /*d530*/  HADD2.F32 R20, -RZ, R39.H0_H0 ;  /* 0x20000027ff147230 */ /* 0x000fe40000004100 */
[C---:B------:R-:W-:Y:S01]  /*d540*/  FMUL.FTZ R64, R26.reuse, R56 ;  /* 0x000000381a407220 */ /* 0x040fe20000410000 */
[----:B------:R-:W-:Y:S02]  /*d550*/  HADD2.F32 R4, -RZ, R65.H0_H0 ;  /* 0x20000041ff047230 */ /* 0x000fe40000004100 */
[----:B------:R-:W-:Y:S01]  /*d560*/  FMUL.FTZ R5, R26, R58 ;  /* 0x0000003a1a057220 */ /* 0x000fe20000410000 */
[----:B------:R-:W-:Y:S02]  /*d570*/  HADD2.F32 R31, -RZ, R31.H1_H1 ;  /* 0x3000001fff1f7230 */ /* 0x000fe40000004100 */
[----:B------:R-:W-:Y:S01]  /*d580*/  FFMA.FTZ R26, R6, R24, R25 ;  /* 0x00000018061a7223 */ /* 0x000fe20000010019 */
[----:B------:R-:W-:Y:S01]  /*d590*/  FMUL.FTZ R6, R35, R20 ;  /* 0x0000001423067220 */ /* 0x000fe20000410000 */
[C---:B------:R-:W-:Y:S01]  /*d5a0*/  FFMA.FTZ R64, R7.reuse, R58, -R64 ;  /* 0x0000003a07407223 */ /* 0x040fe20000010840 */
[----:B------:R-:W-:Y:S01]  /*d5b0*/  FFMA.FTZ R56, R7, R56, R5 ;  /* 0x0000003807387223 */ /* 0x000fe20000010005 */
[----:B------:R-:W-:Y:S01]  /*d5c0*/  FMUL.FTZ R24, R35, R4 ;  /* 0x0000000423187220 */ /* 0x000fe20000410000 */
[----:B------:R-:W-:-:S02]  /*d5d0*/  HADD2.F32 R25, -RZ, R51.H0_H0 ;  /* 0x20000033ff197230 */ /* 0x000fc40000004100 */
[C---:B------:R-:W-:Y:S01]  /*d5e0*/  FFMA.FTZ R35, R31.reuse, R4, -R6 ;  /* 0x000000041f237223 */ /* 0x040fe20000010806 */
[----:B------:R-:W-:Y:S02]  /*d5f0*/  HADD2.F32 R27, -RZ, R49.H0_H0 ;  /* 0x20000031ff1b7230 */ /* 0x000fe40000004100 */
[----:B------:R-:W-:Y:S01]  /*d600*/  FFMA.FTZ R39, R31, R20, R24 ;  /* 0x000000141f277223 */ /* 0x000fe20000010018 */
[----:B------:R-:W-:Y:S02]  /*d610*/  HADD2.F32 R5, -RZ, R68.H0_H0 ;  /* 0x20000044ff057230 */ /* 0x000fe40000004100 */
[----:B------:R-:W-:Y:S01]  /*d620*/  FMUL.FTZ R29, R32, R25 ;  /* 0x00000019201d7220 */ /* 0x000fe20000410000 */
[----:B------:R-:W-:Y:S02]  /*d630*/  HADD2.F32 R7, -RZ, R67.H0_H0 ;  /* 0x20000043ff077230 */ /* 0x000fe40000004100 */
[----:B------:R-:W-:Y:S01]  /*d640*/  FMUL.FTZ R31, R34, R27 ;  /* 0x0000001b221f7220 */ /* 0x000fe20000410000 */
[----:B------:R-:W-:-:S02]  /*d650*/  HADD2.F32 R28, -RZ, R28.H1_H1 ;  /* 0x3000001cff1c7230 */ /* 0x000fc40000004100 */
[----:B------:R-:W-:Y:S01]  /*d660*/  FMUL.FTZ R32, R32, R5 ;  /* 0x0000000520207220 */ /* 0x000fe20000410000 */
[----:B------:R-:W-:Y:S02]  /*d670*/  HADD2.F32 R30, -RZ, R30.H1_H1 ;  /* 0x3000001eff1e7230 */ /* 0x000fe40000004100 */
[----:B------:R-:W-:Y:S01]  /*d680*/  FMUL.FTZ R34, R34, R7 ;  /* 0x0000000722227220 */ /* 0x000fe20000410000 */
        /* <DEDUP_REMOVED lines=14> */
.L_x_8337:
[----:B------:R-:W-:Y:S05]  /*d770*/  BSYNC B1 ;  /* 0x0000000000017941 */ /* 0x000fea0003800000 */
.L_x_8336:
[----:B------:R-:W-:Y:S04]  /*d780*/  BSSY B1, `(.L_x_8338) ;  /* 0x0000062000017945 */ /* 0x000fe80003800000 */
[----:B------:R-:W-:Y:S05]  /*d790*/  @P1 BRA `(.L_x_8339) ;  /* 0x0000000400801947 */ /* 0x000fea0003800000 */
[----:B------:R-:W3:Y:S01]  /*d7a0*/  LDL R51, [R1+0x2c] ;  /* 0x00002c0001337983 */ /* 0x000ee20000100800 */
[----:B--2---:R-:W-:Y:S01]  /*d7b0*/  LEA.HI R4, R53, R220, RZ, 0x1d ;  /* 0x000000dc35047211 */ /* 0x004fe200078fe8ff */
[----:B-1----:R-:W-:Y:S01]  /*d7c0*/  HADD2.F32 R35, -RZ, R59.H1_H1 ;  /* 0x3000003bff237230 */ /* 0x002fe20000004100 */
[----:B------:R-:W-:Y:S01]  /*d7d0*/  SHF.R.U32.HI R6, RZ, 0x3, R204 ;  /* 0x00000003ff067819 */ /* 0x000fe200000116cc */
[--C-:B------:R-:W-:Y:S01]  /*d7e0*/  HADD2.F32 R37, -RZ, R62.reuse.H1_H1 ;  /* 0x3000003eff257230 */ /* 0x100fe20000004100 */
[----:B------:R-:W-:Y:S01]  /*d7f0*/  SHF.R.S32.HI R7, RZ, 0x1f, R4 ;  /* 0x0000001fff077819 */ /* 0x000fe20000011404 */
[----:B------:R-:W-:Y:S01]  /*d800*/  IMAD.SHL.U32 R5, R4, 0x8, RZ ;  /* 0x0000000804057824 */ /* 0x000fe200078e00ff */
[----:B------:R-:W-:Y:S01]  /*d810*/  SHF.R.U64 R50, R44, 0x10, R45 ;  /* 0x000000102c327819 */ /* 0x000fe2000000122d */
[----:B------:R-:W-:Y:S01]  /*d820*/  HADD2.F32 R62, -RZ, R62.H0_H0 ;  /* 0x2000003eff3e7230 */ /* 0x000fe20000004100 */
[----:B------:R-:W-:Y:S02]  /*d830*/  LEA.HI R7, R7, R4, RZ, 0x3 ;  /* 0x0000000407077211 */ /* 0x000fe400078f18ff */
[----:B------:R-:W-:-:S02]  /*d840*/  LOP3.LUT R4, R204, 0x38, R5, 0xf8, !PT ;  /* 0x00000038cc047812 */ /* 0x000fc400078ef805 */
[----:B------:R-:W-:Y:S01]  /*d850*/  SHF.R.U64 R49, R46, 0x10, R47 ;  /* 0x000000102e317819 */ /* 0x000fe2000000122f */
[----:B------:R-:W-:Y:S01]  /*d860*/  IMAD.SHL.U32 R7, R7, 0x400, RZ ;  /* 0x0000040007077824 */ /* 0x000fe200078e00ff */
[----:B------:R-:W-:Y:S02]  /*d870*/  LOP3.LUT R20, R4, R6, RZ, 0x3c, !PT ;  /* 0x0000000604147212 */ /* 0x000fe400078e3cff */
[----:B------:R-:W-:Y:S02]  /*d880*/  SHF.R.U32.HI R44, RZ, 0x10, R45 ;  /* 0x00000010ff2c7819 */ /* 0x000fe4000001162d */
[----:B------:R-:W-:Y:S02]  /*d890*/  LOP3.LUT R21, R7, 0x7fffe000, RZ, 0xc0, !PT ;  /* 0x7fffe00007157812 */ /* 0x000fe400078ec0ff */
[----:B------:R-:W-:Y:S02]  /*d8a0*/  SHF.R.U32.HI R46, RZ, 0x10, R47 ;  /* 0x00000010ff2e7819 */ /* 0x000fe4000001162f */
[----:B------:R-:W-:-:S02]  /*d8b0*/  IADD3 R21, R20, R21, R211 ;  /* 0x0000001514157210 */ /* 0x000fc40007ffe0d3 */
[--C-:B------:R-:W-:Y:S02]  /*d8c0*/  SHF.R.U64 R48, R40, 0x10, R41.reuse ;  /* 0x0000001028307819 */ /* 0x100fe40000001229 */
[----:B------:R-:W-:Y:S01]  /*d8d0*/  SHF.R.U32.HI R39, RZ, 0x10, R41 ;  /* 0x00000010ff277819 */ /* 0x000fe20000011629 */
[----:B------:R-:W-:Y:S01]  /*d8e0*/  IMAD R21, R21, 0x2, R18 ;  /* 0x0000000215157824 */ /* 0x000fe200078e0212 */
[--C-:B------:R-:W-:Y:S02]  /*d8f0*/  SHF.R.U64 R47, R42, 0x10, R43.reuse ;  /* 0x000000102a2f7819 */ /* 0x100fe4000000122b */
[----:B------:R-:W-:Y:S01]  /*d900*/  SHF.R.U32.HI R45, RZ, 0x10, R43 ;  /* 0x00000010ff2d7819 */ /* 0x000fe2000001162b */
[----:B------:R-:W-:Y:S01]  /*d910*/  HADD2.F32 R39, -RZ, R39.H0_H0 ;  /* 0x20000027ff277230 */ /* 0x000fe20000004100 */
[----:B------:R-:W1:Y:S02]  /*d920*/  LDS.128 R24, [R21+0x10400] ;  /* 0x0104000015187984 */ /* 0x000e640000000c00 */
[----:B-1----:R-:W-:-:S02]  /*d930*/  HADD2.F32 R31, -RZ, R25.H0_H0 ;  /* 0x20000019ff1f7230 */ /* 0x002fc40000004100 */
[----:B------:R-:W-:Y:S02]  /*d940*/  HADD2.F32 R32, -RZ, R25.H1_H1 ;  /* 0x30000019ff207230 */ /* 0x000fe40000004100 */
[----:B------:R-:W-:Y:S02]  /*d950*/  HADD2.F32 R25, -RZ, R24.H0_H0 ;  /* 0x20000018ff197230 */ /* 0x000fe40000004100 */
[C---:B------:R-:W-:Y:S01]  /*d960*/  FMUL.FTZ R41, R31.reuse, R37 ;  /* 0x000000251f297220 */ /* 0x040fe20000410000 */
[----:B------:R-:W-:Y:S01]  /*d970*/  FMUL.FTZ R43, R31, R35 ;  /* 0x000000231f2b7220 */ /* 0x000fe20000410000 */
[----:B------:R-:W-:Y:S02]  /*d980*/  HADD2.F32 R31, -RZ, R44.H0_H0 ;  /* 0x2000002cff1f7230 */ /* 0x000fe40000004100 */
[----:B------:R-:W-:Y:S01]  /*d990*/  FMUL.FTZ R38, R25, R62 ;  /* 0x0000003e19267220 */ /* 0x000fe20000410000 */
[----:B------:R-:W-:Y:S02]  /*d9a0*/  HADD2.F32 R33, -RZ, R26.H0_H0 ;  /* 0x2000001aff217230 */ /* 0x000fe40000004100 */
[----:B------:R-:W-:-:S02]  /*d9b0*/  HADD2.F32 R34, -RZ, R27.H0_H0 ;  /* 0x2000001bff227230 */ /* 0x000fc40000004100 */
[----:B------:R-:W-:Y:S02]  /*d9c0*/  HADD2.F32 R27, -RZ, R27.H1_H1 ;  /* 0x3000001bff1b7230 */ /* 0x000fe40000004100 */
[----:B------:R-:W-:Y:S02]  /*d9d0*/  HADD2.F32 R24, -RZ, R24.H1_H1 ;  /* 0x30000018ff187230 */ /* 0x000fe40000004100 */
[----:B------:R-:W-:Y:S01]  /*d9e0*/  HADD2.F32 R26, -RZ, R26.H1_H1 ;  /* 0x3000001aff1a7230 */ /* 0x000fe20000004100 */
[----:B---3--:R-:W1:Y:S02]  /*d9f0*/  LDS.128 R4, [R51] ;  /* 0x0000000033047984 */ /* 0x008e640000000c00 */
[--C-:B-1----:R-:W-:Y:S02]  /*da00*/  HADD2.F32 R20, -RZ, R5.reuse.H0_H0 ;  /* 0x20000005ff147230 */ /* 0x102fe40000004100 */
[----:B------:R-:W-:Y:S02]  /*da10*/  HADD2.F32 R28, -RZ, R5.H1_H1 ;  /* 0x30000005ff1c7230 */ /* 0x000fe40000004100 */
[----:B------:R-:W-:-:S02]  /*da20*/  HADD2.F32 R5, -RZ, R4.H0_H0 ;  /* 0x20000004ff057230 */ /* 0x000fc40000004100 */
[C---:B------:R-:W-:Y:S01]  /*da30*/  FFMA.FTZ R41, R20.reuse, R35, -R41 ;  /* 0x0000002314297223 */ /* 0x040fe20000010829 */
[----:B------:R-:W-:Y:S01]  /*da40*/  FFMA.FTZ R43, R20, R37, R43 ;  /* 0x00000025142b7223 */ /* 0x000fe2000001002b */
[----:B------:R-:W-:Y:S02]  /*da50*/  HADD2.F32 R20, -RZ, R59.H0_H0 ;  /* 0x2000003bff147230 */ /* 0x000fe40000004100 */
[C---:B------:R-:W-:Y:S01]  /*da60*/  FMUL.FTZ R35, R32.reuse, R39 ;  /* 0x0000002720237220 */ /* 0x040fe20000410000 */
[----:B------:R-:W-:Y:S01]  /*da70*/  FMUL.FTZ R37, R32, R31 ;  /* 0x0000001f20257220 */ /* 0x000fe20000410000 */
[----:B------:R-:W-:Y:S02]  /*da80*/  HADD2.F32 R32, -RZ, R63.H0_H0 ;  /* 0x2000003fff207230 */ /* 0x000fe40000004100 */
[-C--:B------:R-:W-:Y:S01]  /*da90*/  FMUL.FTZ R25, R25, R20.reuse ;  /* 0x0000001419197220 */ /* 0x080fe20000410000 */
[----:B------:R-:W-:Y:S01]  /*daa0*/  FFMA.FTZ R38, R5, R20, -R38 ;  /* 0x0000001405267223 */ /* 0x000fe20000010826 */
[----:B0-----:R-:W-:-:S02]  /*dab0*/  HADD2.F32 R29, -RZ, R6.H0_H0 ;  /* 0x20000006ff1d7230 */ /* 0x001fc40000004100 */
[C---:B------:R-:W-:Y:S01]  /*dac0*/  FFMA.FTZ R40, R28.reuse, R31, -R35 ;  /* 0x0000001f1c287223 */ /* 0x040fe20000010823 */
[----:B------:R-:W-:Y:S01]  /*dad0*/  FFMA.FTZ R42, R28, R39, R37 ;  /* 0x000000271c2a7223 */ /* 0x000fe20000010025 */
[--C-:B------:R-:W-:Y:S02]  /*dae0*/  HADD2.F32 R20, -RZ, R52.reuse.H0_H0 ;  /* 0x20000034ff147230 */ /* 0x100fe40000004100 */
[----:B------:R-:W-:Y:S01]  /*daf0*/  FFMA.FTZ R62, R5, R62, R25 ;  /* 0x0000003e053e7223 */ /* 0x000fe20000010019 */
[----:B------:R-:W-:Y:S02]  /*db00*/  HADD2.F32 R63, -RZ, R63.H1_H1 ;  /* 0x3000003fff3f7230 */ /* 0x000fe40000004100 */
[C---:B------:R-:W-:Y:S01]  /*db10*/  FMUL.FTZ R28, R33.reuse, R32 ;  /* 0x00000020211c7220 */ /* 0x040fe20000410000 */
[----:B------:R-:W-:Y:S02]  /*db20*/  HADD2.F32 R5, -RZ, R52.H1_H1 ;  /* 0x30000034ff057230 */ /* 0x000fe40000004100 */
[----:B------:R-:W-:Y:S01]  /*db30*/  FMUL.FTZ R44, R33, R20 ;  /* 0x00000014212c7220 */ /* 0x000fe20000410000 */
[----:B------:R-:W-:-:S02]  /*db40*/  HADD2.F32 R30, -RZ, R7.H0_H0 ;  /* 0x20000007ff1e7230 */ /* 0x000fc40000004100 */
[C---:B------:R-:W-:Y:S01]  /*db50*/  FFMA.FTZ R35, R29.reuse, R20, -R28 ;  /* 0x000000141d237223 */ /* 0x040fe2000001081c */
[C---:B------:R-:W-:Y:S01]  /*db60*/  FMUL.FTZ R25, R34.reuse, R63 ;  /* 0x0000003f22197220 */ /* 0x040fe20000410000 */
[----:B------:R-:W-:Y:S02]  /*db70*/  HADD2.F32 R28, -RZ, R45.H0_H0 ;  /* 0x2000002dff1c7230 */ /* 0x000fe40000004100 */
[-C--:B------:R-:W-:Y:S01]  /*db80*/  FMUL.FTZ R34, R34, R5.reuse ;  /* 0x0000000522227220 */ /* 0x080fe20000410000 */
[----:B------:R-:W-:Y:S02]  /*db90*/  HADD2.F32 R20, -RZ, R46.H0_H0 ;  /* 0x2000002eff147230 */ /* 0x000fe40000004100 */
[----:B------:R-:W-:Y:S01]  /*dba0*/  FFMA.FTZ R44, R29, R32, R44 ;  /* 0x000000201d2c7223 */ /* 0x000fe2000001002c */
[C---:B------:R-:W-:Y:S01]  /*dbb0*/  FFMA.FTZ R32, R30.reuse, R5, -R25 ;  /* 0x000000051e207223 */ /* 0x040fe20000010819 */
[----:B------:R-:W-:Y:S01]  /*dbc0*/  FFMA.FTZ R34, R30, R63, R34 ;  /* 0x0000003f1e227223 */ /* 0x000fe20000010022 */
[----:B------:R-:W-:-:S02]  /*dbd0*/  HADD2.F32 R7, -RZ, R7.H1_H1 ;  /* 0x30000007ff077230 */ /* 0x000fc40000004100 */
[C---:B------:R-:W-:Y:S01]  /*dbe0*/  FMUL.FTZ R46, R27.reuse, R28 ;  /* 0x0000001c1b2e7220 */ /* 0x040fe20000410000 */
[-C--:B------:R-:W-:Y:S01]  /*dbf0*/  FMUL.FTZ R30, R27, R20.reuse ;  /* 0x000000141b1e7220 */ /* 0x080fe20000410000 */
[----:B------:R-:W-:Y:S02]  /*dc00*/  HADD2.F32 R27, -RZ, R48.H0_H0 ;  /* 0x20000030ff1b7230 */ /* 0x000fe40000004100 */
        /* <DEDUP_REMOVED lines=25> */
.L_x_8339:
[----:B------:R-:W-:Y:S05]  /*dda0*/  BSYNC B1 ;  /* 0x0000000000017941 */ /* 0x000fea0003800000 */
.L_x_8338:
[----:B-1----:R-:W-:Y:S01]  /*ddb0*/  PRMT R30, R0, 0x5410, R3 ;  /* 0x00005410001e7816 */ /* 0x002fe20000000003 */
[----:B------:R-:W-:Y:S06]  /*ddc0*/  @P0 BRA `(.L_x_8323) ;  /* 0x0000000400800947 */ /* 0x000fec0003800000 */
[----:B------:R-:W5:Y:S01]  /*ddd0*/  LDL R39, [R1+0x28] ;  /* 0x0000280001277983 */ /* 0x000f620000100800 */
[----:B------:R-:W-:Y:S01]  /*dde0*/  LEA.HI R53, R53, R220, RZ, 0x1d ;  /* 0x000000dc35357211 */ /* 0x000fe200078fe8ff */
[--C-:B--23--:R-:W-:Y:S01]  /*ddf0*/  HADD2.F32 R21, -RZ, R54.reuse.H1_H1 ;  /* 0x30000036ff157230 */ /* 0x10cfe20000004100 */
[----:B------:R-:W-:Y:S01]  /*de00*/  SHF.R.U32.HI R5, RZ, 0x3, R203 ;  /* 0x00000003ff057819 */ /* 0x000fe200000116cb */
[----:B------:R-:W-:Y:S01]  /*de10*/  HADD2.F32 R54, -RZ, R54.H0_H0 ;  /* 0x20000036ff367230 */ /* 0x000fe20000004100 */
[----:B------:R-:W-:Y:S01]  /*de20*/  SHF.R.S32.HI R4, RZ, 0x1f, R53 ;  /* 0x0000001fff047819 */ /* 0x000fe20000011435 */
[----:B------:R-:W-:Y:S01]  /*de30*/  IMAD.SHL.U32 R0, R53, 0x8, RZ ;  /* 0x0000000835007824 */ /* 0x000fe200078e00ff */
[----:B------:R-:W-:Y:S02]  /*de40*/  SHF.R.U32.HI R20, RZ, 0x10, R9 ;  /* 0x00000010ff147819 */ /* 0x000fe40000011609 */
        /* <DEDUP_REMOVED lines=13> */
[----:B------:R-:W-:Y:S01]  /*df20*/  SHF.R.U64 R35, R8, 0x10, R9 ;  /* 0x0000001008237819 */ /* 0x000fe20000001209 */
[----:B------:R-:W-:Y:S01]  /*df30*/  IMAD R3, R3, 0x2, R18 ;  /* 0x0000000203037824 */ /* 0x000fe200078e0212 */
[----:B------:R-:W-:-:S02]  /*df40*/  SHF.R.U64 R34, R10, 0x10, R11 ;  /* 0x000000100a227819 */ /* 0x000fc4000000120b */
[----:B------:R-:W-:Y:S02]  /*df50*/  SHF.R.U32.HI R32, RZ, 0x10, R11 ;  /* 0x00000010ff207819 */ /* 0x000fe4000001160b */
[----:B------:R-:W1:Y:S02]  /*df60*/  LDS.128 R24, [R3+0x10400] ;  /* 0x0104000003187984 */ /* 0x000e640000000c00 */
[--C-:B-1----:R-:W-:Y:S02]  /*df70*/  HADD2.F32 R12, -RZ, R25.reuse.H0_H0 ;  /* 0x20000019ff0c7230 */ /* 0x102fe40000004100 */
[----:B------:R-:W-:Y:S02]  /*df80*/  HADD2.F32 R25, -RZ, R25.H1_H1 ;  /* 0x30000019ff197230 */ /* 0x000fe40000004100 */
[----:B------:R-:W-:Y:S02]  /*df90*/  HADD2.F32 R11, -RZ, R24.H0_H0 ;  /* 0x20000018ff0b7230 */ /* 0x000fe40000004100 */
[C---:B0-----:R-:W-:Y:S01]  /*dfa0*/  FMUL.FTZ R29, R12.reuse, R21 ;  /* 0x000000150c1d7220 */ /* 0x041fe20000410000 */
[----:B------:R-:W-:Y:S01]  /*dfb0*/  FMUL.FTZ R31, R12, R15 ;  /* 0x0000000f0c1f7220 */ /* 0x000fe20000410000 */
[----:B------:R-:W-:-:S02]  /*dfc0*/  HADD2.F32 R12, -RZ, R28.H0_H0 ;  /* 0x2000001cff0c7230 */ /* 0x000fc40000004100 */
[----:B------:R-:W-:Y:S01]  /*dfd0*/  FMUL.FTZ R28, R25, R20 ;  /* 0x00000014191c7220 */ /* 0x000fe20000410000 */
[----:B------:R-:W-:Y:S02]  /*dfe0*/  HADD2.F32 R13, -RZ, R26.H0_H0 ;  /* 0x2000001aff0d7230 */ /* 0x000fe40000004100 */
[--C-:B------:R-:W-:Y:S02]  /*dff0*/  HADD2.F32 R14, -RZ, R27.reuse.H0_H0 ;  /* 0x2000001bff0e7230 */ /* 0x100fe40000004100 */
[----:B------:R-:W-:Y:S02]  /*e000*/  HADD2.F32 R27, -RZ, R27.H1_H1 ;  /* 0x3000001bff1b7230 */ /* 0x000fe40000004100 */
[----:B------:R-:W-:Y:S02]  /*e010*/  HADD2.F32 R24, -RZ, R24.H1_H1 ;  /* 0x30000018ff187230 */ /* 0x000fe40000004100 */
[----:B------:R-:W-:Y:S01]  /*e020*/  HADD2.F32 R26, -RZ, R26.H1_H1 ;  /* 0x3000001aff1a7230 */ /* 0x000fe20000004100 */
[----:B-----5:R-:W0:Y:S02]  /*e030*/  LDS.128 R4, [R39] ;  /* 0x0000000027047984 */ /* 0x020e240000000c00 */
[----:B0-----:R-:W-:-:S02]  /*e040*/  HADD2.F32 R8, -RZ, R5.H0_H0 ;  /* 0x20000005ff087230 */ /* 0x001fc40000004100 */
[----:B------:R-:W-:Y:S02]  /*e050*/  HADD2.F32 R5, -RZ, R5.H1_H1 ;  /* 0x30000005ff057230 */ /* 0x000fe40000004100 */
[----:B------:R-:W-:Y:S02]  /*e060*/  HADD2.F32 R0, -RZ, R4.H0_H0 ;  /* 0x20000004ff007230 */ /* 0x000fe40000004100 */
[C---:B------:R-:W-:Y:S01]  /*e070*/  FFMA.FTZ R29, R8.reuse, R15, -R29 ;  /* 0x0000000f081d7223 */ /* 0x040fe2000001081d */
[----:B------:R-:W-:Y:S01]  /*e080*/  FFMA.FTZ R31, R8, R21, R31 ;  /* 0x00000015081f7223 */ /* 0x000fe2000001001f */
[----:B------:R-:W-:Y:S01]  /*e090*/  FMUL.FTZ R8, R25, R12 ;  /* 0x0000000c19087220 */ /* 0x000fe20000410000 */
[----:B------:R-:W-:Y:S01]  /*e0a0*/  FMUL.FTZ R15, R11, R54 ;  /* 0x000000360b0f7220 */ /* 0x000fe20000410000 */
[----:B------:R-:W-:Y:S01]  /*e0b0*/  FFMA.FTZ R28, R5, R12, -R28 ;  /* 0x0000000c051c7223 */ /* 0x000fe2000001081c */
[----:B------:R-:W-:Y:S01]  /*e0c0*/  FMUL.FTZ R11, R11, R61 ;  /* 0x0000003d0b0b7220 */ /* 0x000fe20000410000 */
[----:B------:R-:W-:-:S02]  /*e0d0*/  HADD2.F32 R12, -RZ, R60.H0_H0 ;  /* 0x2000003cff0c7230 */ /* 0x000fc40000004100 */
[----:B------:R-:W-:Y:S01]  /*e0e0*/  FFMA.FTZ R20, R5, R20, R8 ;  /* 0x0000001405147223 */ /* 0x000fe20000010008 */
[----:B------:R-:W-:Y:S02]  /*e0f0*/  HADD2.F32 R8, -RZ, R30.H0_H0 ;  /* 0x2000001eff087230 */ /* 0x000fe40000004100 */
[C---:B------:R-:W-:Y:S01]  /*e100*/  FFMA.FTZ R54, R0.reuse, R54, R11 ;  /* 0x0000003600367223 */ /* 0x040fe2000001000b */
[----:B------:R-:W-:Y:S02]  /*e110*/  HADD2.F32 R9, -RZ, R6.H0_H0 ;  /* 0x20000006ff097230 */ /* 0x000fe40000004100 */
[----:B------:R-:W-:Y:S01]  /*e120*/  FFMA.FTZ R15, R0, R61, -R15 ;  /* 0x0000003d000f7223 */ /* 0x000fe2000001080f */
[----:B------:R-:W-:Y:S02]  /*e130*/  HADD2.F32 R11, -RZ, R60.H1_H1 ;  /* 0x3000003cff0b7230 */ /* 0x000fe40000004100 */
[----:B------:R-:W-:Y:S01]  /*e140*/  FMUL.FTZ R0, R13, R12 ;  /* 0x0000000c0d007220 */ /* 0x000fe20000410000 */
[----:B------:R-:W-:-:S02]  /*e150*/  HADD2.F32 R5, -RZ, R30.H1_H1 ;  /* 0x3000001eff057230 */ /* 0x000fc40000004100 */
[-C--:B------:R-:W-:Y:S01]  /*e160*/  FMUL.FTZ R30, R13, R8.reuse ;  /* 0x000000080d1e7220 */ /* 0x080fe20000410000 */
[----:B------:R-:W-:Y:S02]  /*e170*/  HADD2.F32 R10, -RZ, R7.H0_H0 ;  /* 0x20000007ff0a7230 */ /* 0x000fe40000004100 */
[C---:B------:R-:W-:Y:S01]  /*e180*/  FFMA.FTZ R25, R9.reuse, R8, -R0 ;  /* 0x0000000809197223 */ /* 0x040fe20000010800 */
[C---:B------:R-:W-:Y:S01]  /*e190*/  FMUL.FTZ R13, R14.reuse, R11 ;  /* 0x0000000b0e0d7220 */ /* 0x040fe20000410000 */
[----:B------:R-:W-:Y:S02]  /*e1a0*/  HADD2.F32 R8, -RZ, R32.H0_H0 ;  /* 0x20000020ff087230 */ /* 0x000fe40000004100 */
[----:B------:R-:W-:Y:S01]  /*e1b0*/  FMUL.FTZ R14, R14, R5 ;  /* 0x000000050e0e7220 */ /* 0x000fe20000410000 */
[----:B------:R-:W-:Y:S02]  /*e1c0*/  HADD2.F32 R0, -RZ, R33.H0_H0 ;  /* 0x20000021ff007230 */ /* 0x000fe40000004100 */
[----:B------:R-:W-:Y:S01]  /*e1d0*/  FFMA.FTZ R30, R9, R12, R30 ;  /* 0x0000000c091e7223 */ /* 0x000fe2000001001e */
[----:B------:R-:W-:-:S02]  /*e1e0*/  HADD2.F32 R7, -RZ, R7.H1_H1 ;  /* 0x30000007ff077230 */ /* 0x000fc40000004100 */
[C---:B------:R-:W-:Y:S01]  /*e1f0*/  FFMA.FTZ R12, R10.reuse, R5, -R13 ;  /* 0x000000050a0c7223 */ /* 0x040fe2000001080d */
[----:B------:R-:W-:Y:S01]  /*e200*/  FFMA.FTZ R14, R10, R11, R14 ;  /* 0x0000000b0a0e7223 */ /* 0x000fe2000001000e */
        /* <DEDUP_REMOVED lines=28> */
.L_x_8323:
[----:B------:R-:W-:Y:S05]  /*e3d0*/  BSYNC B0 ;  /* 0x0000000000007941 */ /* 0x000fea0003800000 */
.L_x_8295:
        /* <DEDUP_REMOVED lines=8> */
.L_x_8292:
[----:B------:R-:W-:-:S05]  /*e460*/  IMAD.U32 R0, RZ, RZ, UR39 ;  /* 0x00000027ff007e24 */ /* 0x000fca000f8e00ff */
[----:B------:R-:W-:-:S13]  /*e470*/  ISETP.NE.AND P0, PT, R0, 0x3, PT ;  /* 0x000000030000780c */ /* 0x000fda0003f05270 */
[----:B------:R-:W-:Y:S05]  /*e480*/  @!P0 BRA `(.L_x_8340) ;  /* 0x0000000000048947 */ /* 0x000fea0003800000 */
[----:B------:R-:W-:Y:S01]  /*e490*/  BPT.TRAP 0x1 ;  /* 0x000000040000795c */ /* 0x000fe20000300000 */
.L_x_8340:
[----:B-1----:R-:W-:Y:S01]  /*e4a0*/  IMAD R8, R184, 0x8, R18 ;  /* 0x00000008b8087824 */ /* 0x002fe200078e0212 */
[----:B0--3--:R-:W-:-:S04]  /*e4b0*/  SHF.L.U32 R3, R187, 0x1f, RZ ;  /* 0x0000001fbb037819 */ /* 0x009fc800000006ff */
[----:B------:R0:W1:Y:S01]  /*e4c0*/  SYNCS.PHASECHK.TRANS64.TRYWAIT P1, [R8+URZ+0x28830], R3 ;  /* 0x02883003080075a7 */ /* 0x000062000802017f */
[----:B------:R-:W-:Y:S05]  /*e4d0*/  @!P0 BRA `(.L_x_8341) ;  /* 0x0000000000048947 */ /* 0x000fea0003800000 */
[----:B------:R-:W-:Y:S01]  /*e4e0*/  BPT.TRAP 0x1 ;  /* 0x000000040000795c */ /* 0x000fe20000300000 */
.L_x_8341:
[----:B------:R-:W-:Y:S01]  /*e4f0*/  VIADD R0, R18, 0x18400 ;  /* 0x0001840012007836 */ /* 0x000fe20000000000 */
[----:B--2---:R-:W-:Y:S02]  /*e500*/  LOP3.LUT R6, R36, 0x10000, RZ, 0xfc, !PT ;  /* 0x0001000024067812 */ /* 0x004fe400078efcff */
[----:B------:R-:W-:Y:S02]  /*e510*/  MOV R7, 0x40000040 ;  /* 0x4000004000077802 */ /* 0x000fe40000000f00 */
[----:B------:R-:W-:-:S04]  /*e520*/  SHF.R.U32.HI R0, RZ, 0x4, R0 ;  /* 0x00000004ff007819 */ /* 0x000fc80000011600 */
[----:B------:R-:W-:-:S04]  /*e530*/  LOP3.LUT R0, R0, 0x3fff, RZ, 0xc0, !PT ;  /* 0x00003fff00007812 */ /* 0x000fc800078ec0ff */
[----:B------:R-:W-:Y:S01]  /*e540*/  LOP3.LUT R9, R0, 0x10000, RZ, 0xfc, !PT ;  /* 0x0001000000097812 */ /* 0x000fe200078efcff */
[----:B-1----:R-:W-:Y:S06]  /*e550*/  @P1 BRA `(.L_x_8342) ;  /* 0x0000000000081947 */ /* 0x002fec0003800000 */
[----:B------:R-:W1:Y:S02]  /*e560*/  SYNCS.PHASECHK.TRANS64.TRYWAIT P1, [R8+URZ+0x28830], R3 ;  /* 0x02883003080075a7 */ /* 0x000e64000802017f */
[----:B-1----:R-:W-:Y:S05]  /*e570*/  @!P1 BRA `(.L_x_8343) ;  /* 0x0000019c009c9947 */ /* 0x002fea0003800000 */
.L_x_8342:
[----:B------:R-:W-:Y:S01]  /*e580*/  IMAD R4, R184, 0x800, R9 ;  /* 0x00000800b8047824 */ /* 0x000fe200078e0209 */
[----:B------:R-:W-:Y:S05]  /*e590*/  WARPSYNC.ALL ;  /* 0x0000000000007948 */ /* 0x000fea0003800000 */
[----:B------:R-:W-:Y:S01]  /*e5a0*/  IMAD.MOV.U32 R5, RZ, RZ, 0x40000040 ;  /* 0x40000040ff057424 */ /* 0x000fe200078e00ff */
[C---:B------:R-:W-:Y:S01]  /*e5b0*/  R2UR UR4, R6.reuse ;  /* 0x00000000060472ca */ /* 0x040fe200000e0000 */
[----:B-----5:R-:W-:Y:S01]  /*e5c0*/  WARPGROUP.ARRIVE ;  /* 0x00000000000079c5 */ /* 0x020fe20000000000 */
[----:B------:R-:W-:Y:S01]  /*e5d0*/  R2UR UR5, R7 ;  /* 0x00000000070572ca */ /* 0x000fe200000e0000 */
[----:B------:R-:W-:Y:S01]  /*e5e0*/  VIADD R194, R6, 0x2 ;  /* 0x0000000206c27836 */ /* 0x000fe20000000000 */
[C---:B------:R-:W-:Y:S01]  /*e5f0*/  R2UR UR6, R4.reuse ;  /* 0x00000000040672ca */ /* 0x040fe200000e0000 */
[----:B------:R-:W-:Y:S01]  /*e600*/  VIADD R10, R4, 0x2 ;  /* 0x00000002040a7836 */ /* 0x000fe20000000000 */
[----:B------:R-:W-:Y:S01]  /*e610*/  R2UR UR7, R5 ;  /* 0x00000000050772ca */ /* 0x000fe200000e0000 */
[----:B------:R-:W-:Y:S01]  /*e620*/  IMAD.MOV.U32 R195, RZ, RZ, 0x40000040 ;  /* 0x40000040ffc37424 */ /* 0x000fe200078e00ff */
[----:B------:R-:W-:Y:S01]  /*e630*/  MOV R5, 0x40000040 ;  /* 0x4000004000057802 */ /* 0x000fe20000000f00 */
[----:B------:R-:W-:-:S02]  /*e640*/  IMAD.MOV.U32 R11, RZ, RZ, 0x40000040 ;  /* 0x40000040ff0b7424 */ /* 0x000fc400078e00ff */
[C---:B------:R-:W-:Y:S02]  /*e650*/  VIADD R192, R6.reuse, 0x4 ;  /* 0x0000000406c07836 */ /* 0x040fe40000000000 */
[----:B------:R-:W-:Y:S02]  /*e660*/  IMAD.MOV.U32 R193, RZ, RZ, 0x40000040 ;  /* 0x40000040ffc17424 */ /* 0x000fe400078e00ff */
[----:B------:R-:W-:Y:S02]  /*e670*/  VIADD R190, R6, 0x6 ;  /* 0x0000000606be7836 */ /* 0x000fe40000000000 */
[----:B------:R-:W-:Y:S02]  /*e680*/  IMAD.MOV.U32 R191, RZ, RZ, 0x40000040 ;  /* 0x40000040ffbf7424 */ /* 0x000fe400078e00ff */
[----:B------:R-:W-:Y:S01]  /*e690*/  HGMMA.64x128x16.F32 R24, gdesc[UR4], RZ, !UPT, gsb0 ;  /* 0x01e00000041879f0 */ /* 0x000fe2000c0008ff */
[----:B------:R-:W-:Y:S01]  /*e6a0*/  R2UR UR4, R194 ;  /* 0x00000000c20472ca */ /* 0x000fe200000e0000 */
[----:B------:R-:W-:Y:S01]  /*e6b0*/  VIADD R20, R6, 0x400 ;  /* 0x0000040006147836 */ /* 0x000fe20000000000 */
[----:B------:R-:W-:Y:S01]  /*e6c0*/  R2UR UR5, R195 ;  /* 0x00000000c30572ca */ /* 0x000fe200000e0000 */
[----:B------:R-:W-:Y:S01]  /*e6d0*/  IMAD.MOV.U32 R21, RZ, RZ, 0x40000040 ;  /* 0x40000040ff157424 */ /* 0x000fe200078e00ff */
[----:B------:R-:W-:Y:S01]  /*e6e0*/  R2UR UR6, R10 ;  /* 0x000000000a0672ca */ /* 0x000fe200000e0000 */
[----:B------:R-:W-:Y:S01]  /*e6f0*/  VIADD R10, R4, 0x4 ;  /* 0x00000004040a7836 */ /* 0x000fe20000000000 */
[----:B------:R-:W-:Y:S01]  /*e700*/  R2UR UR7, R11 ;  /* 0x000000000b0772ca */ /* 0x000fe200000e0000 */
[----:B------:R-:W-:Y:S01]  /*e710*/  VIADD R14, R6, 0x402 ;  /* 0x00000402060e7836 */ /* 0x000fe20000000000 */
[----:B------:R-:W-:Y:S01]  /*e720*/  MOV R11, 0x40000040 ;  /* 0x40000040000b7802 */ /* 0x000fe20000000f00 */
[----:B------:R-:W-:-:S02]  /*e730*/  IMAD.MOV.U32 R15, RZ, RZ, 0x40000040 ;  /* 0x40000040ff0f7424 */ /* 0x000fc400078e00ff */
[----:B------:R-:W-:Y:S02]  /*e740*/  VIADD R12, R6, 0x404 ;  /* 0x00000404060c7836 */ /* 0x000fe40000000000 */
[----:B------:R-:W-:Y:S01]  /*e750*/  IMAD.MOV.U32 R13, RZ, RZ, 0x40000040 ;  /* 0x40000040ff0d7424 */ /* 0x000fe200078e00ff */
[----:B------:R-:W-:Y:S02]  /*e760*/  WARPGROUP.DEPBAR.LE gsb0, 0x0 ;  /* 0x00008000000079c5 */ /* 0x000fe40000010000 */
[----:B------:R-:W-:-:S06]  /*e770*/  WARPGROUP.ARRIVE ;  /* 0x00000000000079c5 */ /* 0x000fcc0000000000 */
[----:B------:R-:W-:Y:S01]  /*e780*/  HGMMA.64x128x16.F32 R24, gdesc[UR4], R24, gsb0 ;  /* 0x01e00000041879f0 */ /* 0x000fe20008000818 */
        /* <DEDUP_REMOVED lines=26> */
[----:B------:R-:W-:Y:S01]  /*e930*/  HGMMA.64x128x16.F32 R24, gdesc[UR4], R24, gsb0 ;  /* 0x01e00000041879f0 */ /* 0x000fe20008000818 */
[----:B------:R-:W-:Y:S02]  /*e940*/  R2UR UR4, R14 ;  /* 0x000000000e0472ca */ /* 0x000fe400000e0000 */
[----:B------:R-:W-:Y:S02]  /*e950*/  R2UR UR5, R15 ;  /* 0x000000000f0572ca */ /* 0x000fe400000e0000 */
[----:B------:R-:W-:Y:S01]  /*e960*/  R2UR UR6, R10 ;  /* 0x000000000a0672ca */ /* 0x000fe200000e0000 */
[C---:B------:R-:W-:Y:S01]  /*e970*/  VIADD R10, R4.reuse, 0x404 ;  /* 0x00000404040a7836 */ /* 0x040fe20000000000 */
[----:B------:R-:W-:Y:S01]  /*e980*/  R2UR UR7, R11 ;  /* 0x000000000b0772ca */ /* 0x000fe200000e0000 */
[----:B------:R-:W-:Y:S02]  /*e990*/  IMAD.MOV.U32 R11, RZ, RZ, 0x40000040 ;  /* 0x40000040ff0b7424 */ /* 0x000fe400078e00ff */
[----:B------:R-:W-:Y:S01]  /*e9a0*/  VIADD R4, R4, 0x406 ;  /* 0x0000040604047836 */ /* 0x000fe20000000000 */
[----:B------:R-:W-:-:S02]  /*e9b0*/  WARPGROUP.DEPBAR.LE gsb0, 0x0 ;  /* 0x00008000000079c5 */ /* 0x000fc40000010000 */
[----:B------:R-:W-:-:S07]  /*e9c0*/  WARPGROUP.ARRIVE ;  /* 0x00000000000079c5 */ /* 0x000fce0000000000 */
        /* <DEDUP_REMOVED lines=14> */
[----:B------:R-:W-:Y:S02]  /*eab0*/  WARPGROUP.DEPBAR.LE gsb0, 0x0 ;  /* 0x00008000000079c5 */ /* 0x000fe40000010000 */
[----:B------:R-:W-:-:S10]  /*eac0*/  WARPGROUP.ARRIVE ;  /* 0x00000000000079c5 */ /* 0x000fd40000000000 */
[----:B------:R-:W-:Y:S03]  /*ead0*/  HGMMA.64x128x16.F32 R24, gdesc[UR4], R24, gsb0 ;  /* 0x01e00000041879f0 */ /* 0x000fe60008000818 */
[----:B------:R-:W-:Y:S02]  /*eae0*/  WARPGROUP.DEPBAR.LE gsb0, 0x0 ;  /* 0x00008000000079c5 */ /* 0x000fe40000010000 */
[----:B------:R-:W-:Y:S05]  /*eaf0*/  @!P0 BRA `(.L_x_8344) ;  /* 0x0000000000048947 */ /* 0x000fea0003800000 */
[----:B------:R-:W-:Y:S01]  /*eb00*/  BPT.TRAP 0x1 ;  /* 0x000000040000795c */ /* 0x000fe20000300000 */
.L_x_8344:
[----:B------:R-:W2:Y:S01]  /*eb10*/  LDC R0, c[0x0][0x448] ;  /* 0x00011200ff007b82 */ /* 0x000ea20000000800 */
[----:B01----:R-:W-:Y:S01]  /*eb20*/  IMAD.IADD R3, R202, 0x1, R200 ;  /* 0x00000001ca037824 */ /* 0x003fe200078e02c8 */
[----:B------:R-:W-:Y:S01]  /*eb30*/  ULDC UR50, c[0x0][0x9dc] ;  /* 0x0002770000327ab9 */ /* 0x000fe20000000800 */
[----:B----4-:R-:W-:Y:S01]  /*eb40*/  IMAD.U32 R89, RZ, RZ, UR38 ;  /* 0x00000026ff597e24 */ /* 0x010fe2000f8e00ff */
[----:B------:R-:W-:Y:S01]  /*eb50*/  ULOP3.LUT UR4, URZ, UR50, URZ, 0x33, !UPT ;  /* 0x000000323f047292 */ /* 0x000fe2000f8e333f */
[----:B------:R-:W-:-:S03]  /*eb60*/  LEA R92, R88, 0xffffff80, 0x7 ;  /* 0xffffff80585c7811 */ /* 0x000fc600078e38ff */
[----:B------:R-:W0:Y:S01]  /*eb70*/  LDC.64 R90, c[0x0][0x9e0] ;  /* 0x00027800ff5a7b82 */ /* 0x000e220000000a00 */
[----:B--2---:R-:W-:Y:S02]  /*eb80*/  ISETP.NE.AND P1, PT, R0, 0x1, PT ;  /* 0x000000010000780c */ /* 0x004fe40003f25270 */
[----:B0-----:R-:W-:-:S11]  /*eb90*/  ISETP.GE.AND P2, PT, R91, 0x1, PT ;  /* 0x000000015b00780c */ /* 0x001fd60003f46270 */
[----:B------:R-:W0:Y:S08]  /*eba0*/  @P1 LDC R0, c[0x0][0x44c] ;  /* 0x00011300ff001b82 */ /* 0x000e300000000800 */
[----:B------:R-:W1:Y:S01]  /*ebb0*/  @P1 LDC R5, c[0x0][0x450] ;  /* 0x00011400ff051b82 */ /* 0x000e620000000800 */
[----:B0-----:R-:W-:-:S05]  /*ebc0*/  @P1 IMAD.HI.U32 R0, R3, R0, RZ ;  /* 0x0000000003001227 */ /* 0x001fca00078e00ff */
[----:B-1----:R-:W-:Y:S01]  /*ebd0*/  @P1 SHF.R.U32.HI R3, RZ, R5, R0 ;  /* 0x00000005ff031219 */ /* 0x002fe20000011600 */
[----:B------:R-:W-:Y:S02]  /*ebe0*/  IMAD.MOV.U32 R5, RZ, RZ, -0x80 ;  /* 0xffffff80ff057424 */ /* 0x000fe400078e00ff */
[----:B------:R-:W-:Y:S02]  /*ebf0*/  VIADD R0, R8, 0x28840 ;  /* 0x0002884008007836 */ /* 0x000fe40000000000 */
[----:B------:R-:W0:Y:S01]  /*ec00*/  SHFL.IDX PT, R97, R3, RZ, 0x1c1f ;  /* 0x001c1fff03617589 */ /* 0x000e2200000e0000 */
[----:B------:R-:W-:Y:S02]  /*ec10*/  IMAD R94, R88, R5, 0x80 ;  /* 0x00000080585e7424 */ /* 0x000fe400078e0205 */
[----:B------:R-:W-:-:S03]  /*ec20*/  PRMT R0, R89, 0x654, R0 ;  /* 0x0000065459007816 */ /* 0x000fc60000000000 */
[----:B------:R-:W-:Y:S01]  /*ec30*/  IADD3 R5, -R189, 0x1, R94 ;  /* 0x00000001bd057810 */ /* 0x000fe20007ffe15e */
[----:B------:R1:W-:Y:S03]  /*ec40*/  SYNCS.ARRIVE.TRANS64.RED.A1T0 RZ, [R0+URZ], RZ ;  /* 0x000000ff00ff79a7 */ /* 0x0003e6000810043f */
[----:B------:R-:W-:-:S05]  /*ec50*/  IADD3 R5, -R196, R5, R198 ;  /* 0x00000005c4057210 */ /* 0x000fca0007ffe1c6 */
[----:B------:R-:W-:Y:S01]  /*ec60*/  IMAD.IADD R89, R5, 0x1, R90 ;  /* 0x0000000105597824 */ /* 0x000fe200078e025a */
[----:B-1----:R-:W-:Y:S01]  /*ec70*/  IADD3 R0, -R189, R198, R94 ;  /* 0x000000c6bd007210 */ /* 0x002fe20007ffe15e */
[----:B------:R-:W-:-:S04]  /*ec80*/  VIADD R8, R5, UR4 ;  /* 0x0000000405087c36 */ /* 0x000fc80008000000 */
        /* <DEDUP_REMOVED lines=14> */
.L_x_8347:
[----:B------:R-:W-:-:S13]  /*ed70*/  ISETP.NE.AND P3, PT, R91, 0x1, PT ;  /* 0x000000015b00780c */ /* 0x000fda0003f65270 */
[----:B------:R-:W0:Y:S02]  /*ed80*/  @P3 LDC.64 R4, c[0x0][0x9e8] ;  /* 0x00027a00ff043b82 */ /* 0x000e240000000a00 */
[----:B0-----:R-:W-:-:S05]  /*ed90*/  @P3 IMAD.HI.U32 R4, R97, R4, RZ ;  /* 0x0000000461043227 */ /* 0x001fca00078e00ff */
[----:B------:R-:W-:-:S07]  /*eda0*/  @P3 SHF.R.U32.HI R97, RZ, R5, R4 ;  /* 0x00000005ff613219 */ /* 0x000fce0000011604 */
.L_x_8348:
[----:B------:R-:W-:Y:S05]  /*edb0*/  BSYNC B0 ;  /* 0x0000000000007941 */ /* 0x000fea0003800000 */
.L_x_8346:
[----:B------:R-:W-:-:S04]  /*edc0*/  IMAD R4, R97, R91, -R92 ;  /* 0x0000005b61047224 */ /* 0x000fc800078e0a5c */
[----:B------:R-:W-:-:S05]  /*edd0*/  IMAD.IADD R4, R4, 0x1, -R189 ;  /* 0x0000000104047824 */ /* 0x000fca00078e0abd */
[----:B------:R-:W-:Y:S02]  /*ede0*/  VIMNMX R95, R95, R4, !PT ;  /* 0x000000045f5f7248 */ /* 0x000fe40007fe0100 */
[----:B------:R-:W-:-:S07]  /*edf0*/  VIADDMNMX R96, R4, R91, R96, PT ;  /* 0x0000005b04607246 */ /* 0x000fce0003800160 */
.L_x_8345:
[C---:B------:R-:W-:Y:S01]  /*ee00*/  ISETP.GE.AND P3, PT, R94.reuse, 0x2, PT ;  /* 0x000000025e00780c */ /* 0x040fe20003f66270 */
[----:B------:R-:W0:Y:S01]  /*ee10*/  SHFL.IDX PT, R3, R3, 0x1, 0x1c1f ;  /* 0x003c1f0003037f89 */ /* 0x000e2200000e0000 */
[----:B------:R-:W-:Y:S02]  /*ee20*/  ISETP.GE.AND P5, PT, R94, 0x9, PT ;  /* 0x000000095e00780c */ /* 0x000fe40003fa6270 */
[----:B------:R-:W-:Y:S02]  /*ee30*/  ISETP.GT.AND P4, PT, R95, 0x1, !P3 ;  /* 0x000000015f00780c */ /* 0x000fe40005f84270 */
[----:B------:R-:W-:Y:S02]  /*ee40*/  P2R R120, PR, RZ, 0x20 ;  /* 0x00000020ff787803 */ /* 0x000fe40000000000 */
[----:B------:R-:W-:-:S04]  /*ee50*/  ISETP.LT.OR P4, PT, R96, 0x2, P4 ;  /* 0x000000026000780c */ /* 0x000fc80002781670 */
[----:B------:R-:W-:Y:S02]  /*ee60*/  FSEL R25, R25, -INF , !P4 ;  /* 0xff80000019197808 */ /* 0x000fe40006000000 */
[----:B------:R-:W-:Y:S02]  /*ee70*/  ISETP.GT.AND P4, PT, R95, 0x8, !P5 ;  /* 0x000000085f00780c */ /* 0x000fe40006f84270 */
[----:B------:R-:W-:Y:S02]  /*ee80*/  ISETP.GE.AND P5, PT, R94, 0xa, PT ;  /* 0x0000000a5e00780c */ /* 0x000fe40003fa6270 */
[----:B------:R-:W-:Y:S02]  /*ee90*/  ISETP.LT.OR P4, PT, R96, 0x9, P4 ;  /* 0x000000096000780c */ /* 0x000fe40002781670 */
[----:B------:R-:W-:Y:S02]  /*eea0*/  P2R R119, PR, RZ, 0x20 ;  /* 0x00000020ff777803 */ /* 0x000fe40000000000 */
[----:B------:R-:W-:-:S02]  /*eeb0*/  FSEL R28, R28, -INF , !P4 ;  /* 0xff8000001c1c7808 */ /* 0x000fc40006000000 */
[----:B------:R-:W-:Y:S01]  /*eec0*/  ISETP.GT.AND P4, PT, R95, 0x9, !P5 ;  /* 0x000000095f00780c */ /* 0x000fe20006f84270 */
[----:B0-----:R-:W-:Y:S01]  /*eed0*/  IMAD.IADD R8, R8, 0x1, R3 ;  /* 0x0000000108087824 */ /* 0x001fe200078e0203 */
[----:B------:R-:W-:Y:S02]  /*eee0*/  ISETP.GE.AND P5, PT, R94, 0x11, PT ;  /* 0x000000115e00780c */ /* 0x000fe40003fa6270 */
[----:B------:R-:W-:Y:S02]  /*eef0*/  ISETP.LT.OR P4, PT, R96, 0xa, P4 ;  /* 0x0000000a6000780c */ /* 0x000fe40002781670 */
[----:B------:R-:W-:Y:S02]  /*ef00*/  P2R R118, PR, RZ, 0x20 ;  /* 0x00000020ff767803 */ /* 0x000fe40000000000 */
[----:B------:R-:W-:Y:S02]  /*ef10*/  FSEL R29, R29, -INF , !P4 ;  /* 0xff8000001d1d7808 */ /* 0x000fe40006000000 */
[----:B------:R-:W-:-:S02]  /*ef20*/  ISETP.GT.AND P4, PT, R95, 0x10, !P5 ;  /* 0x000000105f00780c */ /* 0x000fc40006f84270 */
[----:B------:R-:W-:Y:S02]  /*ef30*/  ISETP.GE.AND P5, PT, R94, 0x12, PT ;  /* 0x000000125e00780c */ /* 0x000fe40003fa6270 */
[----:B------:R-:W-:Y:S02]  /*ef40*/  ISETP.LT.OR P4, PT, R96, 0x11, P4 ;  /* 0x000000116000780c */ /* 0x000fe40002781670 */
[----:B------:R-:W-:Y:S02]  /*ef50*/  P2R R117, PR, RZ, 0x20 ;  /* 0x00000020ff757803 */ /* 0x000fe40000000000 */
[----:B------:R-:W-:Y:S02]  /*ef60*/  FSEL R32, R32, -INF , !P4 ;  /* 0xff80000020207808 */ /* 0x000fe40006000000 */
[----:B------:R-:W-:Y:S02]  /*ef70*/  ISETP.GT.AND P4, PT, R95, 0x11, !P5 ;  /* 0x000000115f00780c */ /* 0x000fe40006f84270 */
[----:B------:R-:W-:-:S02]  /*ef80*/  ISETP.GE.AND P5, PT, R94, 0x19, PT ;  /* 0x000000195e00780c */ /* 0x000fc40003fa6270 */
[----:B------:R-:W-:Y:S02]  /*ef90*/  ISETP.LT.OR P4, PT, R96, 0x12, P4 ;  /* 0x000000126000780c */ /* 0x000fe40002781670 */
[----:B------:R-:W-:Y:S02]  /*efa0*/  P2R R122, PR, RZ, 0x20 ;  /* 0x00000020ff7a7803 */ /* 0x000fe40000000000 */
[----:B------:R-:W-:Y:S02]  /*efb0*/  FSEL R33, R33, -INF , !P4 ;  /* 0xff80000021217808 */ /* 0x000fe40006000000 */
[----:B------:R-:W-:Y:S02]  /*efc0*/  ISETP.GT.AND P4, PT, R95, 0x18, !P5 ;  /* 0x000000185f00780c */ /* 0x000fe40006f84270 */
[----:B------:R-:W-:Y:S02]  /*efd0*/  ISETP.GE.AND P5, PT, R94, 0x1a, PT ;  /* 0x0000001a5e00780c */ /* 0x000fe40003fa6270 */
[----:B------:R-:W-:-:S02]  /*efe0*/  ISETP.LT.OR P4, PT, R96, 0x19, P4 ;  /* 0x000000196000780c */ /* 0x000fc40002781670 */
[----:B------:R-:W-:Y:S02]  /*eff0*/  P2R R116, PR, RZ, 0x20 ;  /* 0x00000020ff747803 */ /* 0x000fe40000000000 */
[----:B------:R-:W-:Y:S02]  /*f000*/  FSEL R36, R36, -INF , !P4 ;  /* 0xff80000024247808 */ /* 0x000fe40006000000 */
[----:B------:R-:W-:Y:S02]  /*f010*/  ISETP.GT.AND P4, PT, R95, 0x19, !P5 ;  /* 0x000000195f00780c */ /* 0x000fe40006f84270 */
[----:B------:R-:W-:Y:S02]  /*f020*/  ISETP.GE.AND P5, PT, R94, 0x21, PT ;  /* 0x000000215e00780c */ /* 0x000fe40003fa6270 */
[----:B------:R-:W-:Y:S02]  /*f030*/  ISETP.LT.OR P4, PT, R96, 0x1a, P4 ;  /* 0x0000001a6000780c */ /* 0x000fe40002781670 */
[----:B------:R-:W-:-:S02]  /*f040*/  P2R R115, PR, RZ, 0x20 ;  /* 0x00000020ff737803 */ /* 0x000fc40000000000 */
[----:B------:R-:W-:Y:S02]  /*f050*/  FSEL R37, R37, -INF , !P4 ;  /* 0xff80000025257808 */ /* 0x000fe40006000000 */
[----:B------:R-:W-:Y:S02]  /*f060*/  ISETP.GT.AND P4, PT, R95, 0x20, !P5 ;  /* 0x000000205f00780c */ /* 0x000fe40006f84270 */
[----:B------:R-:W-:Y:S02]  /*f070*/  ISETP.GE.AND P5, PT, R94, 0x22, PT ;  /* 0x000000225e00780c */ /* 0x000fe40003fa6270 */
[----:B------:R-:W-:Y:S02]  /*f080*/  ISETP.LT.OR P4, PT, R96, 0x21, P4 ;  /* 0x000000216000780c */ /* 0x000fe40002781670 */
[----:B------:R-:W-:Y:S02]  /*f090*/  P2R R114, PR, RZ, 0x20 ;  /* 0x00000020ff727803 */ /* 0x000fe40000000000 */
[----:B------:R-:W-:-:S02]  /*f0a0*/  FSEL R40, R40, -INF , !P4 ;  /* 0xff80000028287808 */ /* 0x000fc40006000000 */
[----:B------:R-:W-:Y:S02]  /*f0b0*/  ISETP.GT.AND P4, PT, R95, 0x21, !P5 ;  /* 0x000000215f00780c */ /* 0x000fe40006f84270 */
        /* <DEDUP_REMOVED lines=95> */
[----:B------:R-:W-:Y:S02]  /*f6b0*/  VIADDMNMX R0, R3, R89, R0, PT ;  /* 0x0000005903007246 */ /* 0x000fe40003800100 */
        /* <DEDUP_REMOVED lines=18> */
[----:B------:R-:W-:-:S04]  /*f7e0*/  ISETP.LT.OR P6, PT, R96, 0x7a, P6 ;  /* 0x0000007a6000780c */ /* 0x000fc800037c1670 */
[----:B------:R-:W-:Y:S01]  /*f7f0*/  FSEL R85, R85, -INF , !P6 ;  /* 0xff80000055557808 */ /* 0x000fe20007000000 */
[----:B------:R-:W-:Y:S08]  /*f800*/  @!P2 BRA `(.L_x_8349) ;  /* 0x000000000050a947 */ /* 0x000ff00003800000 */
        /* <DEDUP_REMOVED lines=11> */
.L_x_8351:
[----:B------:R-:W-:-:S13]  /*f8c0*/  ISETP.NE.AND P6, PT, R91, 0x1, PT ;  /* 0x000000015b00780c */ /* 0x000fda0003fc5270 */
[----:B------:R-:W0:Y:S02]  /*f8d0*/  @P6 LDC.64 R4, c[0x0][0x9e8] ;  /* 0x00027a00ff046b82 */ /* 0x000e240000000a00 */
[----:B0-----:R-:W-:-:S05]  /*f8e0*/  @P6 IMAD.HI.U32 R4, R3, R4, RZ ;  /* 0x0000000403046227 */ /* 0x001fca00078e00ff */
[----:B------:R-:W-:-:S07]  /*f8f0*/  @P6 SHF.R.U32.HI R3, RZ, R5, R4 ;  /* 0x00000005ff036219 */ /* 0x000fce0000011604 */
.L_x_8352:
[----:B------:R-:W-:Y:S05]  /*f900*/  BSYNC B0 ;  /* 0x0000000000007941 */ /* 0x000fea0003800000 */
.L_x_8350:
[----:B------:R-:W-:-:S05]  /*f910*/  IMAD R92, R3, R91, -R92 ;  /* 0x0000005b035c7224 */ /* 0x000fca00078e0a5c */
[----:B------:R-:W-:-:S04]  /*f920*/  IADD3 R3, -R189, R92, RZ ;  /* 0x0000005cbd037210 */ /* 0x000fc80007ffe1ff */
[----:B------:R-:W-:Y:S02]  /*f930*/  VIMNMX R8, R8, R3, !PT ;  /* 0x0000000308087248 */ /* 0x000fe40007fe0100 */
[----:B------:R-:W-:-:S07]  /*f940*/  VIADDMNMX R0, R3, R91, R0, PT ;  /* 0x0000005b03007246 */ /* 0x000fce0003800100 */
.L_x_8349:
[----:B------:R-:W-:Y:S01]  /*f950*/  ISETP.GT.AND P3, PT, R8, 0x1, !P3 ;  /* 0x000000010800780c */ /* 0x000fe20005f64270 */
[----:B------:R-:W-:Y:S01]  /*f960*/  ULDC UR51, c[0x0][0x988] ;  /* 0x0002620000337ab9 */ /* 0x000fe20000000800 */
        /* <DEDUP_REMOVED lines=77> */
[----:B------:R-:W-:Y:S01]  /*fe40*/  ISETP.GT.AND P4, PT, R8, 0x71, !P4 ;  /* 0x000000710800780c */ /* 0x000fe20006784270 */
[----:B------:R-:W0:Y:S01]  /*fe50*/  SHFL.BFLY PT, R4, R5, 0x2, 0x1f ;  /* 0x0c401f0005047f89 */ /* 0x000e2200000e0000 */
[----:B------:R-:W-:Y:S02]  /*fe60*/  FSEL R50, R50, -INF , !P3 ;  /* 0xff80000032327808 */ /* 0x000fe40005800000 */
[----:B------:R-:W-:Y:S02]  /*fe70*/  ISETP.NE.AND P3, PT, R110, RZ, PT ;  /* 0x000000ff6e00720c */ /* 0x000fe40003f65270 */
[C---:B------:R-:W-:Y:S02]  /*fe80*/  ISETP.GT.AND P5, PT, R8.reuse, 0x78, !P5 ;  /* 0x000000780800780c */ /* 0x040fe40006fa4270 */
[----:B------:R-:W-:Y:S02]  /*fe90*/  ISETP.GT.AND P3, PT, R8, 0x31, !P3 ;  /* 0x000000310800780c */ /* 0x000fe40005f64270 */
[----:B------:R-:W-:-:S02]  /*fea0*/  ISETP.LT.OR P4, PT, R0, 0x72, P4 ;  /* 0x000000720000780c */ /* 0x000fc40002781670 */
        /* <DEDUP_REMOVED lines=11> */
[----:B------:R-:W0:Y:S03]  /*ff60*/  SHFL.BFLY PT, R4, R89, 0x1, 0x1f ;  /* 0x0c201f0059047f89 */ /* 0x000e2600000e0000 */
[----:B------:R-:W-:-:S04]  /*ff70*/  ISETP.GT.AND P3, PT, R8, 0x39, !P3 ;  /* 0x000000390800780c */ /* 0x000fc80005f64270 */
[----:B------:R-:W-:-:S04]  /*ff80*/  ISETP.LT.OR P3, PT, R0, 0x3a, P3 ;  /* 0x0000003a0000780c */ /* 0x000fc80001f61670 */
[----:B------:R-:W-:Y:S02]  /*ff90*/  FSEL R55, R55, -INF , !P3 ;  /* 0xff80000037377808 */ /* 0x000fe40005800000 */
[----:B------:R-:W-:-:S04]  /*ffa0*/  ISETP.NE.AND P3, PT, R107, RZ, PT ;  /* 0x000000ff6b00720c */ /* 0x000fc80003f65270 */
[----:B------:R-:W-:-:S04]  /*ffb0*/  ISETP.GT.AND P3, PT, R8, 0x40, !P3 ;  /* 0x000000400800780c */ /* 0x000fc80005f64270 */
[----:B------:R-:W-:Y:S02]  /*ffc0*/  ISETP.LT.OR P3, PT, R0, 0x41, P3 ;  /* 0x000000410000780c */ /* 0x000fe40001f61670 */
[----:B0-----:R-:W-:Y:S02]  /*ffd0*/  FMNMX.FTZ R3, R89, R4, !PT ;  /* 0x0000000459037209 */ /* 0x001fe40007810000 */
[----:B------:R-:W-:Y:S02]  /*ffe0*/  FSEL R58, R58, -INF , !P3 ;  /* 0xff8000003a3a7808 */ /* 0x000fe40005800000 */
[----:B------:R-:W-:Y:S01]  /*fff0*/  ISETP.GT.AND P3, PT, R8, 0x41, !P6 ;  /* 0x000000410800780c */ /* 0x000fe20007764270 */
[----:B------:R-:W-:Y:S01]  /*10000*/  FMUL.FTZ R4, R3, UR51 ;  /* 0x0000003303047c20 */ /* 0x000fe20008410000 */
[----:B------:R-:W-:Y:S02]  /*10010*/  ISETP.NE.AND P6, PT, R124, RZ, PT ;  /* 0x000000ff7c00720c */ /* 0x000fe40003fc5270 */
        /* <DEDUP_REMOVED lines=44> */
[----:B------:R-:W-:-:S04]  /*102e0*/  ISETP.LT.OR P3, PT, R0, 0x71, P3 ;  /* 0x000000710000780c */ /* 0x000fc80001f61670 */
[----:B------:R-:W-:Y:S02]  /*102f0*/  FSEL R82, R82, -INF , !P3 ;  /* 0xff80000052527808 */ /* 0x000fe40005800000 */
[----:B------:R-:W-:-:S04]  /*10300*/  FSETP.NEU.FTZ.AND P3, PT, R3, -INF , PT ;  /* 0xff8000000300780b */ /* 0x000fc80003f7d000 */
[----:B------:R-:W-:Y:S02]  /*10310*/  FSEL R4, R4, RZ, P3 ;  /* 0x000000ff04047208 */ /* 0x000fe40001800000 */
[----:B------:R-:W-:Y:S02]  /*10320*/  ISETP.GT.AND P3, PT, R8, RZ, !P6 ;  /* 0x000000ff0800720c */ /* 0x000fe40007764270 */
[----:B------:R-:W-:Y:S01]  /*10330*/  ISETP.NE.AND P6, PT, R94, RZ, PT ;  /* 0x000000ff5e00720c */ /* 0x000fe20003fc5270 */
[--C-:B------:R-:W-:Y:S01]  /*10340*/  FFMA.FTZ R5, R25, UR51, -R4.reuse ;  /* 0x0000003319057c23 */ /* 0x100fe20008010804 */
[----:B------:R-:W-:Y:S01]  /*10350*/  ISETP.LT.OR P3, PT, R0, 0x1, P3 ;  /* 0x000000010000780c */ /* 0x000fe20001f61670 */
[--C-:B------:R-:W-:Y:S01]  /*10360*/  FFMA.FTZ R25, R29, UR51, -R4.reuse ;  /* 0x000000331d197c23 */ /* 0x100fe20008010804 */
[--C-:B------:R-:W-:Y:S01]  /*10370*/  FFMA.FTZ R180, R24, UR51, -R4.reuse ;  /* 0x0000003318b47c23 */ /* 0x100fe20008010804 */
[--C-:B------:R-:W-:Y:S01]  /*10380*/  FFMA.FTZ R182, R28, UR51, -R4.reuse ;  /* 0x000000331cb67c23 */ /* 0x100fe20008010804 */
[----:B------:R-:W-:Y:S01]  /*10390*/  FSEL R26, R26, -INF , !P3 ;  /* 0xff8000001a1a7808 */ /* 0x000fe20005800000 */
[--C-:B------:R-:W-:Y:S01]  /*103a0*/  FFMA.FTZ R28, R33, UR51, -R4.reuse ;  /* 0x00000033211c7c23 */ /* 0x100fe20008010804 */
[--C-:B------:R-:W-:Y:S01]  /*103b0*/  FFMA.FTZ R176, R32, UR51, -R4.reuse ;  /* 0x0000003320b07c23 */ /* 0x100fe20008010804 */
        /* <DEDUP_REMOVED lines=15> */
[--C-:B------:R-:W-:Y:S01]  /*104b0*/  FFMA.FTZ R164, R56, UR51, -R4.reuse ;  /* 0x0000003338a47c23 */ /* 0x100fe20008010804 */
[--C-:B------:R-:W-:Y:S01]  /*104c0*/  FFMA.FTZ R166, R60, UR51, -R4.reuse ;  /* 0x000000333ca67c23 */ /* 0x100fe20008010804 */
[----:B------:R-:W-:Y:S01]  /*104d0*/  FMNMX.FTZ R33, R35, R24, !PT ;  /* 0x0000001823217209 */ /* 0x000fe20007810000 */
[----:B------:R1:W-:Y:S01]  /*104e0*/  MUFU.EX2 R29, R28 ;  /* 0x0000001c001d7308 */ /* 0x0003e20000000800 */
[--C-:B------:R-:W-:Y:S01]  /*104f0*/  FFMA.FTZ R160, R64, UR51, -R4.reuse ;  /* 0x0000003340a07c23 */ /* 0x100fe20008010804 */
[--C-:B------:R-:W-:Y:S01]  /*10500*/  FFMA.FTZ R162, R68, UR51, -R4.reuse ;  /* 0x0000003344a27c23 */ /* 0x100fe20008010804 */
[----:B------:R-:W-:Y:S01]  /*10510*/  FMNMX.FTZ R24, R38, R33, !PT ;  /* 0x0000002126187209 */ /* 0x000fe20007810000 */
[--C-:B------:R-:W-:Y:S01]  /*10520*/  FFMA.FTZ R156, R72, UR51, -R4.reuse ;  /* 0x00000033489c7c23 */ /* 0x100fe20008010804 */
[--C-:B------:R-:W-:Y:S01]  /*10530*/  FFMA.FTZ R158, R76, UR51, -R4.reuse ;  /* 0x000000334c9e7c23 */ /* 0x100fe20008010804 */
[--C-:B------:R-:W-:Y:S01]  /*10540*/  FFMA.FTZ R152, R80, UR51, -R4.reuse ;  /* 0x0000003350987c23 */ /* 0x100fe20008010804 */
[----:B------:R-:W-:Y:S01]  /*10550*/  FMNMX.FTZ R33, R39, R24, !PT ;  /* 0x0000001827217209 */ /* 0x000fe20007810000 */
[----:B------:R-:W2:Y:S01]  /*10560*/  MUFU.EX2 R182, R182 ;  /* 0x000000b600b67308 */ /* 0x000ea20000000800 */
[--C-:B-1----:R-:W-:Y:S01]  /*10570*/  FFMA.FTZ R28, R41, UR51, -R4.reuse ;  /* 0x00000033291c7c23 */ /* 0x102fe20008010804 */
[----:B------:R-:W-:Y:S01]  /*10580*/  FFMA.FTZ R154, R84, UR51, -R4 ;  /* 0x00000033549a7c23 */ /* 0x000fe20008010804 */
[----:B------:R-:W-:Y:S01]  /*10590*/  FMNMX.FTZ R24, R42, R33, !PT ;  /* 0x000000212a187209 */ /* 0x000fe20007810000 */
[----:B------:R-:W1:Y:S03]  /*105a0*/  @P1 LDC R48, c[0x0][0x450] ;  /* 0x00011400ff301b82 */ /* 0x000e660000000800 */
[----:B------:R-:W-:Y:S01]  /*105b0*/  FMNMX.FTZ R37, R43, R24, !PT ;  /* 0x000000182b257209 */ /* 0x000fe20007810000 */
[----:B------:R3:W-:Y:S03]  /*105c0*/  MUFU.EX2 R33, R32 ;  /* 0x0000002000217308 */ /* 0x0007e60000000800 */
[----:B------:R-:W-:-:S04]  /*105d0*/  FMNMX.FTZ R24, R46, R37, !PT ;  /* 0x000000252e187209 */ /* 0x000fc80007810000 */
[----:B------:R-:W-:Y:S01]  /*105e0*/  FMNMX.FTZ R37, R47, R24, !PT ;  /* 0x000000182f257209 */ /* 0x000fe20007810000 */
[----:B------:R-:W4:Y:S01]  /*105f0*/  MUFU.EX2 R25, R25 ;  /* 0x0000001900197308 */ /* 0x000f220000000800 */
[----:B---3--:R-:W-:Y:S02]  /*10600*/  FFMA.FTZ R32, R45, UR51, -R4 ;  /* 0x000000332d207c23 */ /* 0x008fe40008010804 */
[----:B------:R-:W-:-:S04]  /*10610*/  FMNMX.FTZ R24, R50, R37, !PT ;  /* 0x0000002532187209 */ /* 0x000fc80007810000 */
[----:B------:R-:W-:Y:S01]  /*10620*/  FMNMX.FTZ R41, R51, R24, !PT ;  /* 0x0000001833297209 */ /* 0x000fe20007810000 */
[----:B------:R3:W-:Y:S03]  /*10630*/  MUFU.EX2 R37, R28 ;  /* 0x0000001c00257308 */ /* 0x0007e60000000800 */
[----:B------:R-:W-:-:S04]  /*10640*/  FMNMX.FTZ R24, R54, R41, !PT ;  /* 0x0000002936187209 */ /* 0x000fc80007810000 */
[----:B------:R-:W-:Y:S01]  /*10650*/  FMNMX.FTZ R41, R55, R24, !PT ;  /* 0x0000001837297209 */ /* 0x000fe20007810000 */
[----:B------:R-:W5:Y:S01]  /*10660*/  MUFU.EX2 R176, R176 ;  /* 0x000000b000b07308 */ /* 0x000f620000000800 */
[----:B---3--:R-:W-:Y:S02]  /*10670*/  FFMA.FTZ R28, R49, UR51, -R4 ;  /* 0x00000033311c7c23 */ /* 0x008fe40008010804 */
[----:B------:R-:W-:-:S04]  /*10680*/  FMNMX.FTZ R24, R58, R41, !PT ;  /* 0x000000293a187209 */ /* 0x000fc80007810000 */
[----:B------:R-:W-:Y:S01]  /*10690*/  FMNMX.FTZ R45, R59, R24, !PT ;  /* 0x000000183b2d7209 */ /* 0x000fe20007810000 */
[----:B------:R3:W-:Y:S03]  /*106a0*/  MUFU.EX2 R41, R32 ;  /* 0x0000002000297308 */ /* 0x0007e60000000800 */
[----:B------:R-:W-:-:S04]  /*106b0*/  FMNMX.FTZ R24, R62, R45, !PT ;  /* 0x0000002d3e187209 */ /* 0x000fc80007810000 */
[----:B------:R-:W-:Y:S01]  /*106c0*/  FMNMX.FTZ R45, R63, R24, !PT ;  /* 0x000000183f2d7209 */ /* 0x000fe20007810000 */
[----:B------:R-:W1:Y:S01]  /*106d0*/  MUFU.EX2 R178, R178 ;  /* 0x000000b200b27308 */ /* 0x000e620000000800 */
[----:B---3--:R-:W-:Y:S02]  /*106e0*/  FFMA.FTZ R32, R53, UR51, -R4 ;  /* 0x0000003335207c23 */ /* 0x008fe40008010804 */
[----:B------:R-:W-:-:S04]  /*106f0*/  FMNMX.FTZ R24, R66, R45, !PT ;  /* 0x0000002d42187209 */ /* 0x000fc80007810000 */
[----:B------:R-:W-:Y:S01]  /*10700*/  FMNMX.FTZ R49, R67, R24, !PT ;  /* 0x0000001843317209 */ /* 0x000fe20007810000 */
[----:B------:R-:W3:Y:S03]  /*10710*/  MUFU.EX2 R172, R172 ;  /* 0x000000ac00ac7308 */ /* 0x000ee60000000800 */
        /* <DEDUP_REMOVED lines=8> */
[----:B------:R-:W-:Y:S01]  /*107a0*/  FFMA.FTZ R24, R57, UR51, -R4 ;  /* 0x0000003339187c23 */ /* 0x000fe20008010804 */
[----:B------:R-:W-:Y:S02]  /*107b0*/  MUFU.EX2 R168, R168 ;  /* 0x000000a800a87308 */ /* 0x000fe40000000800 */
[----:B------:R-:W-:-:S04]  /*107c0*/  FMNMX.FTZ R8, R82, R53, !PT ;  /* 0x0000003552087209 */ /* 0x000fc80007810000 */
[----:B------:R-:W-:Y:S02]  /*107d0*/  FMNMX.FTZ R57, R83, R8, !PT ;  /* 0x0000000853397209 */ /* 0x000fe40007810000 */
[----:B------:R2:W-:Y:S02]  /*107e0*/  MUFU.EX2 R53, R24 ;  /* 0x0000001800357308 */ /* 0x0005e40000000800 */
        /* <DEDUP_REMOVED lines=8> */
[----:B------:R-:W-:Y:S01]  /*10870*/  FFMA.FTZ R81, R85, UR51, -R4 ;  /* 0x0000003355517c23 */ /* 0x000fe20008010804 */
[----:B------:R-:W0:Y:S01]  /*10880*/  SHFL.BFLY PT, R89, R0, 0x2, 0x1f ;  /* 0x0c401f0000597f89 */ /* 0x000e2200000e0000 */
[----:B------:R-:W-:Y:S08]  /*10890*/  MUFU.EX2 R170, R170 ;  /* 0x000000aa00aa7308 */ /* 0x000ff00000000800 */
[----:B------:R1:W-:Y:S08]  /*108a0*/  MUFU.EX2 R49, R32 ;  /* 0x0000002000317308 */ /* 0x0003f00000000800 */
        /* <DEDUP_REMOVED lines=18> */
[--C-:B--2---:R-:W-:Y:S01]  /*109d0*/  FFMA.FTZ R24, R31, UR51, -R8.reuse ;  /* 0x000000331f187c23 */ /* 0x104fe20008010808 */
[----:B------:R-:W-:Y:S01]  /*109e0*/  FADD.FTZ R38, R182, R27 ;  /* 0x0000001bb6267221 */ /* 0x000fe20000010000 */
[----:B------:R-:W-:Y:S01]  /*109f0*/  MUFU.EX2 R181, R181 ;  /* 0x000000b500b57308 */ /* 0x000fe20000000800 */
[--C-:B------:R-:W-:Y:S01]  /*10a00*/  FFMA.FTZ R177, R34, UR51, -R8.reuse ;  /* 0x0000003322b17c23 */ /* 0x100fe20008010808 */
[----:B------:R-:W-:Y:S01]  /*10a10*/  FFMA.FTZ R26, R35, UR51, -R8 ;  /* 0x00000033231a7c23 */ /* 0x000fe20008010808 */
[----:B----4-:R-:W-:Y:S01]  /*10a20*/  FADD.FTZ R27, R25, R38 ;  /* 0x00000026191b7221 */ /* 0x010fe20000010000 */
[--C-:B------:R-:W-:Y:S01]  /*10a30*/  FFMA.FTZ R173, R42, UR51, -R8.reuse ;  /* 0x000000332aad7c23 */ /* 0x100fe20008010808 */
[--C-:B------:R-:W-:Y:S01]  /*10a40*/  FFMA.FTZ R28, R39, UR51, -R8.reuse ;  /* 0x00000033271c7c23 */ /* 0x100fe20008010808 */
[----:B------:R-:W0:Y:S01]  /*10a50*/  @P1 LDC R35, c[0x0][0x44c] ;  /* 0x00011300ff231b82 */ /* 0x000e220000000800 */
[----:B-----5:R-:W-:Y:S01]  /*10a60*/  FADD.FTZ R40, R176, R27 ;  /* 0x0000001bb0287221 */ /* 0x020fe20000010000 */
[----:B------:R-:W2:Y:S01]  /*10a70*/  MUFU.EX2 R4, R4 ;  /* 0x0000000400047308 */ /* 0x000ea20000000800 */
[--C-:B------:R-:W-:Y:S01]  /*10a80*/  FFMA.FTZ R30, R43, UR51, -R8.reuse ;  /* 0x000000332b1e7c23 */ /* 0x100fe20008010808 */
[----:B------:R-:W-:Y:S01]  /*10a90*/  FFMA.FTZ R175, R46, UR51, -R8 ;  /* 0x000000332eaf7c23 */ /* 0x000fe20008010808 */
[----:B------:R-:W-:Y:S01]  /*10aa0*/  FADD.FTZ R27, R29, R40 ;  /* 0x000000281d1b7221 */ /* 0x000fe20000010000 */
[--C-:B-1----:R-:W-:Y:S01]  /*10ab0*/  FFMA.FTZ R32, R47, UR51, -R8.reuse ;  /* 0x000000332f207c23 */ /* 0x102fe20008010808 */
[--C-:B------:R-:W-:Y:S01]  /*10ac0*/  FFMA.FTZ R169, R50, UR51, -R8.reuse ;  /* 0x0000003332a97c23 */ /* 0x100fe20008010808 */
[--C-:B------:R-:W-:Y:S01]  /*10ad0*/  FFMA.FTZ R34, R51, UR51, -R8.reuse ;  /* 0x0000003333227c23 */ /* 0x100fe20008010808 */
[----:B------:R-:W-:Y:S01]  /*10ae0*/  FADD.FTZ R40, R178, R27 ;  /* 0x0000001bb2287221 */ /* 0x000fe20000010000 */
[----:B------:R-:W1:Y:S01]  /*10af0*/  MUFU.EX2 R183, R183 ;  /* 0x000000b700b77308 */ /* 0x000e620000000800 */
[----:B------:R-:W-:Y:S01]  /*10b00*/  FFMA.FTZ R171, R54, UR51, -R8 ;  /* 0x0000003336ab7c23 */ /* 0x000fe20008010808 */
[----:B------:R-:W-:-:S02]  /*10b10*/  IMAD.MOV.U32 R50, RZ, RZ, R200 ;  /* 0x000000ffff327224 */ /* 0x000fc400078e00c8 */
[----:B------:R-:W-:Y:S01]  /*10b20*/  FADD.FTZ R31, R33, R40 ;  /* 0x00000028211f7221 */ /* 0x000fe20000010000 */
[--C-:B------:R-:W-:Y:S01]  /*10b30*/  FFMA.FTZ R36, R55, UR51, -R8.reuse ;  /* 0x0000003337247c23 */ /* 0x100fe20008010808 */
[--C-:B------:R-:W-:Y:S01]  /*10b40*/  FFMA.FTZ R165, R58, UR51, -R8.reuse ;  /* 0x000000333aa57c23 */ /* 0x100fe20008010808 */
[----:B------:R-:W-:Y:S01]  /*10b50*/  FFMA.FTZ R38, R59, UR51, -R8 ;  /* 0x000000333b267c23 */ /* 0x000fe20008010808 */
[----:B---3--:R-:W-:Y:S01]  /*10b60*/  FADD.FTZ R44, R172, R31 ;  /* 0x0000001fac2c7221 */ /* 0x008fe20000010000 */
[----:B------:R-:W3:Y:S01]  /*10b70*/  MUFU.EX2 R24, R24 ;  /* 0x0000001800187308 */ /* 0x000ee20000000800 */
[----:B--2---:R-:W-:Y:S01]  /*10b80*/  FADD.FTZ R42, R181, R4 ;  /* 0x00000004b52a7221 */ /* 0x004fe20000010000 */
[----:B------:R-:W-:Y:S01]  /*10b90*/  FFMA.FTZ R167, R62, UR51, -R8 ;  /* 0x000000333ea77c23 */ /* 0x000fe20008010808 */
[----:B------:R-:W-:Y:S01]  /*10ba0*/  FADD.FTZ R31, R37, R44 ;  /* 0x0000002c251f7221 */ /* 0x000fe20000010000 */
[--C-:B------:R-:W-:Y:S01]  /*10bb0*/  FFMA.FTZ R40, R63, UR51, -R8.reuse ;  /* 0x000000333f287c23 */ /* 0x100fe20008010808 */
[----:B------:R-:W-:Y:S01]  /*10bc0*/  FFMA.FTZ R161, R66, UR51, -R8 ;  /* 0x0000003342a17c23 */ /* 0x000fe20008010808 */
[----:B0-----:R-:W-:-:S04]  /*10bd0*/  @P1 IMAD.HI.U32 R35, R200, R35, RZ ;  /* 0x00000023c8231227 */ /* 0x001fc800078e00ff */
[----:B------:R-:W-:Y:S01]  /*10be0*/  FFMA.FTZ R163, R70, UR51, -R8 ;  /* 0x0000003346a37c23 */ /* 0x000fe20008010808 */
[----:B------:R-:W0:Y:S01]  /*10bf0*/  MUFU.EX2 R177, R177 ;  /* 0x000000b100b17308 */ /* 0x000e220000000800 */
[----:B-1----:R-:W-:Y:S01]  /*10c00*/  FADD.FTZ R27, R183, R42 ;  /* 0x0000002ab71b7221 */ /* 0x002fe20000010000 */
[--C-:B------:R-:W-:Y:S01]  /*10c10*/  FFMA.FTZ R74, R74, UR51, -R8.reuse ;  /* 0x000000334a4a7c23 */ /* 0x100fe20008010808 */
[----:B------:R-:W-:Y:S01]  /*10c20*/  @P1 SHF.R.U32.HI R50, RZ, R48, R35 ;  /* 0x00000030ff321219 */ /* 0x000fe20000011623 */
[--C-:B------:R-:W-:Y:S01]  /*10c30*/  FFMA.FTZ R75, R75, UR51, -R8.reuse ;  /* 0x000000334b4b7c23 */ /* 0x100fe20008010808 */
[--C-:B------:R-:W-:Y:S01]  /*10c40*/  FFMA.FTZ R78, R78, UR51, -R8.reuse ;  /* 0x000000334e4e7c23 */ /* 0x100fe20008010808 */
[--C-:B------:R-:W-:Y:S01]  /*10c50*/  FFMA.FTZ R79, R79, UR51, -R8.reuse ;  /* 0x000000334f4f7c23 */ /* 0x100fe20008010808 */
[--C-:B------:R-:W-:Y:S01]  /*10c60*/  FFMA.FTZ R82, R82, UR51, -R8.reuse ;  /* 0x0000003352527c23 */ /* 0x100fe20008010808 */
[----:B------:R-:W1:Y:S01]  /*10c70*/  MUFU.EX2 R26, R26 ;  /* 0x0000001a001a7308 */ /* 0x000e620000000800 */
[----:B---3--:R-:W-:Y:S01]  /*10c80*/  FADD.FTZ R42, R24, R27 ;  /* 0x0000001b182a7221 */ /* 0x008fe20000010000 */
[--C-:B------:R-:W-:Y:S01]  /*10c90*/  FFMA.FTZ R83, R83, UR51, -R8.reuse ;  /* 0x0000003353537c23 */ /* 0x100fe20008010808 */
[--C-:B------:R-:W-:Y:S01]  /*10ca0*/  FFMA.FTZ R86, R86, UR51, -R8.reuse ;  /* 0x0000003356567c23 */ /* 0x100fe20008010808 */
[----:B------:R-:W-:Y:S01]  /*10cb0*/  FFMA.FTZ R87, R87, UR51, -R8 ;  /* 0x0000003357577c23 */ /* 0x000fe20008010808 */
[----:B------:R-:W-:Y:S01]  /*10cc0*/  F2FP.F16.F32.PACK_AB R180, R5, R180 ;  /* 0x000000b405b4723e */ /* 0x000fe200000000ff */
[----:B------:R-:W-:Y:S01]  /*10cd0*/  IMAD.IADD R93, R93, 0x1, R50 ;  /* 0x000000015d5d7824 */ /* 0x000fe200078e0232 */
[----:B------:R-:W-:Y:S01]  /*10ce0*/  F2FP.F16.F32.PACK_AB R182, R25, R182 ;  /* 0x000000b619b6723e */ /* 0x000fe200000000ff */
[----:B------:R-:W2:Y:S01]  /*10cf0*/  MUFU.EX2 R179, R179 ;  /* 0x000000b300b37308 */ /* 0x000ea20000000800 */
[----:B0-----:R-:W-:Y:S01]  /*10d00*/  FADD.FTZ R27, R177, R42 ;  /* 0x0000002ab11b7221 */ /* 0x001fe20000010000 */
[----:B------:R-:W-:Y:S01]  /*10d10*/  FADD.FTZ R42, R174, R31 ;  /* 0x0000001fae2a7221 */ /* 0x000fe20000010000 */
[----:B------:R-:W-:Y:S01]  /*10d20*/  F2FP.F16.F32.PACK_AB R181, R4, R181 ;  /* 0x000000b504b5723e */ /* 0x000fe200000000ff */
[----:B------:R-:W-:Y:S01]  /*10d30*/  IMAD.IADD R90, R93, 0x1, R90 ;  /* 0x000000015d5a7824 */ /* 0x000fe200078e025a */
[----:B------:R-:W-:Y:S01]  /*10d40*/  F2FP.F16.F32.PACK_AB R176, R29, R176 ;  /* 0x000000b01db0723e */ /* 0x000fe200000000ff */
        /* <DEDUP_REMOVED lines=10> */
[----:B--2---:R-:W-:Y:S01]  /*10df0*/  FADD.FTZ R27, R179, R44 ;  /* 0x0000002cb31b7221 */ /* 0x004fe20000010000 */
[----:B------:R-:W-:Y:S01]  /*10e00*/  FADD.FTZ R48, R170, R31 ;  /* 0x0000001faa307221 */ /* 0x000fe20000010000 */
[----:B------:R-:W-:Y:S02]  /*10e10*/  F2FP.F16.F32.PACK_AB R168, R45, R168 ;  /* 0x000000a82da8723e */ /* 0x000fe400000000ff */
[C---:B------:R-:W-:Y:S01]  /*10e20*/  F2FP.F16.F32.PACK_AB R170, R49.reuse, R170 ;  /* 0x000000aa31aa723e */ /* 0x040fe200000000ff */
[----:B------:R-:W-:Y:S01]  /*10e30*/  FADD.FTZ R31, R49, R48 ;  /* 0x00000030311f7221 */ /* 0x000fe20000010000 */
[----:B------:R-:W-:Y:S01]  /*10e40*/  F2FP.F16.F32.PACK_AB R183, R24, R183 ;  /* 0x000000b718b7723e */ /* 0x000fe200000000ff */
        /* <DEDUP_REMOVED lines=10> */
[----:B------:R-:W-:Y:S01]  /*10ef0*/  FFMA.FTZ R44, R71, UR51, -R8 ;  /* 0x00000033472c7c23 */ /* 0x000fe20008010808 */
[C---:B------:R-:W-:Y:S02]  /*10f00*/  F2FP.F16.F32.PACK_AB R166, R57.reuse, R166 ;  /* 0x000000a639a6723e */ /* 0x040fe400000000ff */
[----:B------:R-:W-:Y:S02]  /*10f10*/  FADD.FTZ R31, R57, R48 ;  /* 0x00000030391f7221 */ /* 0x000fe40000010000 */
        /* <DEDUP_REMOVED lines=78> */
[C---:B-1----:R-:W-:Y:S01]  /*11400*/  FADD.FTZ R5, R87.reuse, R4 ;  /* 0x0000000457057221 */ /* 0x042fe20000010000 */
[----:B------:R-:W-:Y:S01]  /*11410*/  F2FP.F16.F32.PACK_AB R155, R87, R86 ;  /* 0x00000056579b723e */ /* 0x000fe200000000ff */
[----:B------:R-:W-:Y:S02]  /*11420*/  VIADD R4, R88, 0xfffffffe ;  /* 0xfffffffe58047836 */ /* 0x000fe40000000000 */
        /* <DEDUP_REMOVED lines=14> */
.L_x_8355:
[----:B------:R-:W-:-:S13]  /*11510*/  ISETP.NE.AND P3, PT, R91, 0x1, PT ;  /* 0x000000015b00780c */ /* 0x000fda0003f65270 */
[----:B------:R-:W0:Y:S02]  /*11520*/  @P3 LDC.64 R26, c[0x0][0x9e8] ;  /* 0x00027a00ff1a3b82 */ /* 0x000e240000000a00 */
[----:B0-----:R-:W-:-:S05]  /*11530*/  @P3 IMAD.HI.U32 R26, R24, R26, RZ ;  /* 0x0000001a181a3227 */ /* 0x001fca00078e00ff */
[----:B------:R-:W-:-:S07]  /*11540*/  @P3 SHF.R.U32.HI R24, RZ, R27, R26 ;  /* 0x0000001bff183219 */ /* 0x000fce000001161a */
.L_x_8356:
[----:B------:R-:W-:Y:S05]  /*11550*/  BSYNC B0 ;  /* 0x0000000000007941 */ /* 0x000fea0003800000 */
.L_x_8354:
[----:B------:R-:W-:-:S05]  /*11560*/  IMAD R91, R24, R91, R91 ;  /* 0x0000005b185b7224 */ /* 0x000fca00078e025b */
[----:B------:R-:W-:-:S07]  /*11570*/  VIMNMX R90, R90, R91, PT ;  /* 0x0000005b5a5a7248 */ /* 0x000fce0003fe0100 */
.L_x_8353:
[----:B------:R-:W-:Y:S01]  /*11580*/  SHF.R.S32.HI R25, RZ, 0x1f, R90 ;  /* 0x0000001fff197819 */ /* 0x000fe2000001145a */
[----:B------:R-:W-:Y:S01]  /*11590*/  ULDC UR41, c[0x0][0x9e4] ;  /* 0x0002790000297ab9 */ /* 0x000fe20000000800 */
[----:B------:R-:W-:Y:S01]  /*115a0*/  ULDC UR5, c[0x0][0x9e4] ;  /* 0x0002790000057ab9 */ /* 0x000fe20000000800 */
[----:B------:R-:W-:Y:S01]  /*115b0*/  ULDC UR42, c[0x0][0x9dc] ;  /* 0x00027700002a7ab9 */ /* 0x000fe20000000800 */
[----:B------:R-:W-:Y:S01]  /*115c0*/  LEA.HI R25, R25, R90, RZ, 0x7 ;  /* 0x0000005a19197211 */ /* 0x000fe200078f38ff */
[----:B------:R-:W-:Y:S01]  /*115d0*/  ULDC UR48, c[0x0][0x9dc] ;  /* 0x0002770000307ab9 */ /* 0x000fe20000000800 */
[----:B------:R-:W-:Y:S01]  /*115e0*/  ULDC UR4, c[0x0][0x988] ;  /* 0x0002620000047ab9 */ /* 0x000fe20000000800 */
[----:B------:R-:W-:Y:S01]  /*115f0*/  ULDC UR7, c[0x0][0x988] ;  /* 0x0002620000077ab9 */ /* 0x000fe20000000800 */
[----:B------:R-:W-:Y:S01]  /*11600*/  SHF.R.S32.HI R25, RZ, 0x7, R25 ;  /* 0x00000007ff197819 */ /* 0x000fe20000011419 */
[----:B------:R-:W-:Y:S01]  /*11610*/  ULDC UR6, c[0x0][0x988] ;  /* 0x0002620000067ab9 */ /* 0x000fe20000000800 */
[----:B------:R-:W-:Y:S01]  /*11620*/  ULDC UR49, c[0x0][0x9e0] ;  /* 0x0002780000317ab9 */ /* 0x000fe20000000800 */
[----:B------:R-:W-:Y:S01]  /*11630*/  ULDC UR43, c[0x0][0x9e0] ;  /* 0x00027800002b7ab9 */ /* 0x000fe20000000800 */
[----:B------:R-:W-:-:S02]  /*11640*/  VIMNMX R215, R208, R25, !PT ;  /* 0x00000019d0d77248 */ /* 0x000fc40007fe0100 */
[----:B------:R-:W-:Y:S02]  /*11650*/  CS2R R150, SRZ ;  /* 0x0000000000967805 */ /* 0x000fe4000001ff00 */
[----:B------:R-:W-:Y:S02]  /*11660*/  CS2R R148, SRZ ;  /* 0x0000000000947805 */ /* 0x000fe4000001ff00 */
[----:B------:R-:W-:Y:S02]  /*11670*/  CS2R R146, SRZ ;  /* 0x0000000000927805 */ /* 0x000fe4000001ff00 */
[----:B------:R-:W-:Y:S02]  /*11680*/  ISETP.GE.AND P3, PT, R4, R215, PT ;  /* 0x000000d70400720c */ /* 0x000fe40003f66270 */
        /* <DEDUP_REMOVED lines=30> */
[----:B------:R-:W-:-:S07]  /*11870*/  IMAD.MOV.U32 R151, RZ, RZ, RZ ;  /* 0x000000ffff977224 */ /* 0x000fce00078e00ff */
.L_x_8377:
[----:B------:R-:W-:Y:S01]  /*11880*/  ISETP.NE.AND P3, PT, R201, RZ, PT ;  /* 0x000000ffc900720c */ /* 0x000fe20003f65270 */
[----:B------:R-:W-:Y:S01]  /*11890*/  VIADD R216, R184, 0x1 ;  /* 0x00000001b8d87836 */ /* 0x000fe20000000000 */
[----:B------:R-:W-:Y:S05]  /*118a0*/  YIELD ;  /* 0x0000000000007946 */ /* 0x000fea0003800000 */
[----:B------:R-:W-:-:S04]  /*118b0*/  ISETP.NE.AND P4, PT, R216, 0x2, PT ;  /* 0x00000002d800780c */ /* 0x000fc80003f85270 */
[----:B------:R-:W-:Y:S02]  /*118c0*/  SEL R24, RZ, 0x1, P4 ;  /* 0x00000001ff187807 */ /* 0x000fe40002000000 */
[----:B------:R-:W-:Y:S02]  /*118d0*/  SEL R216, R216, RZ, P4 ;  /* 0x000000ffd8d87207 */ /* 0x000fe40002000000 */
[----:B------:R-:W-:Y:S01]  /*118e0*/  LOP3.LUT R217, R187, R24, RZ, 0x3c, !PT ;  /* 0x00000018bbd97212 */ /* 0x000fe200078e3cff */
[----:B------:R-:W-:Y:S06]  /*118f0*/  @P3 BRA `(.L_x_8358) ;  /* 0x0000000000303947 */ /* 0x000fec0003800000 */
[----:B------:R-:W-:Y:S05]  /*11900*/  @!P0 BRA `(.L_x_8359) ;  /* 0x0000000000048947 */ /* 0x000fea0003800000 */
[----:B------:R-:W-:Y:S01]  /*11910*/  BPT.TRAP 0x1 ;  /* 0x000000040000795c */ /* 0x000fe20000300000 */
.L_x_8359:
[----:B------:R-:W-:Y:S01]  /*11920*/  IMAD R25, R216, 0x8, R18 ;  /* 0x00000008d8197824 */ /* 0x000fe200078e0212 */
[----:B------:R-:W-:-:S04]  /*11930*/  SHF.L.U32 R24, R217, 0x1f, RZ ;  /* 0x0000001fd9187819 */ /* 0x000fc800000006ff */
[----:B------:R0:W1:Y:S01]  /*11940*/  SYNCS.PHASECHK.TRANS64.TRYWAIT P4, [R25+URZ+0x28830], R24 ;  /* 0x02883018190075a7 */ /* 0x000062000808017f */
[----:B------:R-:W-:Y:S05]  /*11950*/  @!P0 BRA `(.L_x_8360) ;  /* 0x0000000000048947 */ /* 0x000fea0003800000 */
[----:B------:R-:W-:Y:S01]  /*11960*/  BPT.TRAP 0x1 ;  /* 0x000000040000795c */ /* 0x000fe20000300000 */
.L_x_8360:
[----:B------:R-:W-:Y:S04]  /*11970*/  BSSY B0, `(.L_x_8358) ;  /* 0x0000004000007945 */ /* 0x000fe80003800000 */
[----:B-1----:R-:W-:Y:S05]  /*11980*/  @P4 BRA `(.L_x_8361) ;  /* 0x0000000000084947 */ /* 0x002fea0003800000 */
[----:B------:R-:W1:Y:S02]  /*11990*/  SYNCS.PHASECHK.TRANS64.TRYWAIT P4, [R25+URZ+0x28830], R24 ;  /* 0x02883018190075a7 */ /* 0x000e64000808017f */
[----:B-1----:R-:W-:Y:S05]  /*119a0*/  @!P4 BRA `(.L_x_8362) ;  /* 0x0000016800a4c947 */ /* 0x002fea0003800000 */
.L_x_8361:
[----:B------:R-:W-:Y:S05]  /*119b0*/  BSYNC B0 ;  /* 0x0000000000007941 */ /* 0x000fea0003800000 */
.L_x_8358:
[----:B------:R-:W2:Y:S01]  /*119c0*/  S2R R26, SR_TID.X ;  /* 0x00000000001a7919 */ /* 0x000ea20000002100 */
[----:B------:R-:W-:Y:S05]  /*119d0*/  WARPSYNC.ALL ;  /* 0x0000000000007948 */ /* 0x000fea0003800000 */
[----:B01----:R-:W-:Y:S01]  /*119e0*/  LEA R24, R216, R9, 0xb ;  /* 0x00000009d8187211 */ /* 0x003fe200078e58ff */
[----:B------:R-:W-:Y:S01]  /*119f0*/  IMAD.MOV.U32 R25, RZ, RZ, 0x40000040 ;  /* 0x40000040ff197424 */ /* 0x000fe200078e00ff */
[----:B------:R-:W-:Y:S01]  /*11a00*/  R2UR UR8, R6 ;  /* 0x00000000060872ca */ /* 0x000fe200000e0000 */
[----:B------:R-:W-:Y:S01]  /*11a10*/  IMAD.MOV.U32 R29, RZ, RZ, 0x40000040 ;  /* 0x40000040ff1d7424 */ /* 0x000fe200078e00ff */
[C---:B------:R-:W-:Y:S01]  /*11a20*/  R2UR UR10, R24.reuse ;  /* 0x00000000180a72ca */ /* 0x040fe200000e0000 */
[----:B------:R-:W-:Y:S01]  /*11a30*/  VIADD R28, R24, 0x2 ;  /* 0x00000002181c7836 */ /* 0x000fe20000000000 */
[----:B------:R-:W-:Y:S01]  /*11a40*/  R2UR UR11, R25 ;  /* 0x00000000190b72ca */ /* 0x000fe200000e0000 */
[----:B------:R-:W-:Y:S01]  /*11a50*/  IMAD.MOV.U32 R27, RZ, RZ, 0x40000040 ;  /* 0x40000040ff1b7424 */ /* 0x000fe200078e00ff */
[----:B------:R-:W-:Y:S01]  /*11a60*/  R2UR UR9, R7 ;  /* 0x00000000070972ca */ /* 0x000fe200000e0000 */
[----:B------:R-:W-:Y:S01]  /*11a70*/  IMAD.MOV.U32 R31, RZ, RZ, 0x40000040 ;  /* 0x40000040ff1f7424 */ /* 0x000fe200078e00ff */
[----:B------:R-:W-:Y:S01]  /*11a80*/  R2UR UR14, R28 ;  /* 0x000000001c0e72ca */ /* 0x000fe200000e0000 */
[----:B------:R-:W-:Y:S01]  /*11a90*/  VIADD R28, R24, 0x6 ;  /* 0x00000006181c7836 */ /* 0x000fe20000000000 */
[----:B------:R-:W-:-:S02]  /*11aa0*/  R2UR UR15, R29 ;  /* 0x000000001d0f72ca */ /* 0x000fc400000e0000 */
[----:B------:R-:W-:Y:S02]  /*11ab0*/  R2UR UR19, R27 ;  /* 0x000000001b1372ca */ /* 0x000fe400000e0000 */
[----:B------:R-:W-:Y:S01]  /*11ac0*/  R2UR UR22, R28 ;  /* 0x000000001c1672ca */ /* 0x000fe200000e0000 */
[----:B------:R-:W-:Y:S01]  /*11ad0*/  VIADD R28, R24, 0x402 ;  /* 0x00000402181c7836 */ /* 0x000fe20000000000 */
[----:B------:R-:W-:Y:S02]  /*11ae0*/  R2UR UR23, R29 ;  /* 0x000000001d1772ca */ /* 0x000fe400000e0000 */
[----:B------:R-:W-:Y:S02]  /*11af0*/  R2UR UR27, R27 ;  /* 0x000000001b1b72ca */ /* 0x000fe400000e0000 */
[----:B------:R-:W-:Y:S02]  /*11b00*/  R2UR UR30, R28 ;  /* 0x000000001c1e72ca */ /* 0x000fe400000e0000 */
[----:B------:R-:W-:-:S02]  /*11b10*/  R2UR UR31, R29 ;  /* 0x000000001d1f72ca */ /* 0x000fc400000e0000 */
[----:B--2---:R-:W-:Y:S02]  /*11b20*/  SHF.R.U32.HI R26, RZ, 0x7, R26 ;  /* 0x00000007ff1a7819 */ /* 0x004fe4000001161a */
[----:B------:R-:W-:Y:S02]  /*11b30*/  R2UR UR35, R31 ;  /* 0x000000001f2372ca */ /* 0x000fe400000e0000 */
[----:B------:R-:W-:Y:S01]  /*11b40*/  R2UR UR47, R25 ;  /* 0x00000000192f72ca */ /* 0x000fe200000e0000 */
[----:B------:R-:W-:Y:S01]  /*11b50*/  VIADD R30, R26, 0x8 ;  /* 0x000000081a1e7836 */ /* 0x000fe20000000000 */
[----:B------:R-:W-:Y:S01]  /*11b60*/  R2UR UR12, R194 ;  /* 0x00000000c20c72ca */ /* 0x000fe200000e0000 */
[----:B------:R-:W-:Y:S01]  /*11b70*/  VIADD R26, R24, 0x4 ;  /* 0x00000004181a7836 */ /* 0x000fe20000000000 */
[----:B------:R-:W-:Y:S02]  /*11b80*/  R2UR UR13, R195 ;  /* 0x00000000c30d72ca */ /* 0x000fe400000e0000 */
[----:B------:R0:W-:Y:S01]  /*11b90*/  BAR.SYNC.DEFER_BLOCKING R30, 0x100 ;  /* 0x0004001e0000751d */ /* 0x0001e20000010000 */
[----:B------:R-:W-:-:S02]  /*11ba0*/  R2UR UR16, R192 ;  /* 0x00000000c01072ca */ /* 0x000fc400000e0000 */
[----:B------:R-:W-:Y:S01]  /*11bb0*/  R2UR UR18, R26 ;  /* 0x000000001a1272ca */ /* 0x000fe200000e0000 */
[----:B------:R-:W-:Y:S01]  /*11bc0*/  VIADD R26, R24, 0x400 ;  /* 0x00000400181a7836 */ /* 0x000fe20000000000 */
[----:B------:R-:W-:Y:S02]  /*11bd0*/  R2UR UR17, R193 ;  /* 0x00000000c11172ca */ /* 0x000fe400000e0000 */
[----:B------:R-:W-:Y:S02]  /*11be0*/  R2UR UR20, R190 ;  /* 0x00000000be1472ca */ /* 0x000fe400000e0000 */
[C---:B0-----:R-:W-:Y:S01]  /*11bf0*/  IADD3 R30, R24.reuse, 0x404, RZ ;  /* 0x00000404181e7810 */ /* 0x041fe20007ffe0ff */
[----:B------:R-:W-:Y:S01]  /*11c00*/  VIADD R24, R24, 0x406 ;  /* 0x0000040618187836 */ /* 0x000fe20000000000 */
[----:B------:R-:W-:Y:S02]  /*11c10*/  R2UR UR26, R26 ;  /* 0x000000001a1a72ca */ /* 0x000fe400000e0000 */
[----:B------:R-:W-:-:S02]  /*11c20*/  R2UR UR34, R30 ;  /* 0x000000001e2272ca */ /* 0x000fc400000e0000 */
[----:B------:R-:W-:Y:S02]  /*11c30*/  R2UR UR46, R24 ;  /* 0x00000000182e72ca */ /* 0x000fe400000e0000 */
[----:B------:R-:W-:Y:S02]  /*11c40*/  R2UR UR21, R191 ;  /* 0x00000000bf1572ca */ /* 0x000fe400000e0000 */
[----:B------:R-:W-:Y:S02]  /*11c50*/  R2UR UR24, R20 ;  /* 0x00000000141872ca */ /* 0x000fe400000e0000 */
[----:B------:R-:W-:Y:S02]  /*11c60*/  R2UR UR25, R21 ;  /* 0x00000000151972ca */ /* 0x000fe400000e0000 */
[----:B------:R-:W-:Y:S01]  /*11c70*/  R2UR UR28, R14 ;  /* 0x000000000e1c72ca */ /* 0x000fe200000e0000 */
[----:B------:R-:W-:Y:S01]  /*11c80*/  WARPGROUP.ARRIVE ;  /* 0x00000000000079c5 */ /* 0x000fe20000000000 */
[----:B------:R-:W-:-:S02]  /*11c90*/  R2UR UR29, R15 ;  /* 0x000000000f1d72ca */ /* 0x000fc400000e0000 */
[----:B------:R-:W-:Y:S02]  /*11ca0*/  R2UR UR32, R12 ;  /* 0x000000000c2072ca */ /* 0x000fe400000e0000 */
[----:B------:R-:W-:Y:S01]  /*11cb0*/  R2UR UR33, R13 ;  /* 0x000000000d2172ca */ /* 0x000fe200000e0000 */
[----:B------:R-:W-:Y:S01]  /*11cc0*/  HGMMA.64x128x16.F32 R24, gdesc[UR8], RZ, !UPT, gsb0 ;  /* 0x01e00000081879f0 */ /* 0x000fe2000c0008ff */
        /* <DEDUP_REMOVED lines=27> */
.L_x_8364:
[----:B------:R-:W-:Y:S01]  /*11e80*/  SHF.L.U32 R187, R187, 0x1f, RZ ;  /* 0x0000001fbbbb7819 */ /* 0x000fe200000006ff */
[----:B------:R-:W-:-:S04]  /*11e90*/  IMAD R206, R184, 0x8, R18 ;  /* 0x00000008b8ce7824 */ /* 0x000fc800078e0212 */
[----:B------:R0:W1:Y:S01]  /*11ea0*/  SYNCS.PHASECHK.TRANS64.TRYWAIT P3, [R206+URZ+0x28850], R187 ;  /* 0x028850bbce0075a7 */ /* 0x000062000806017f */
[----:B------:R-:W-:Y:S05]  /*11eb0*/  @!P0 BRA `(.L_x_8365) ;  /* 0x0000000000048947 */ /* 0x000fea0003800000 */
[----:B------:R-:W-:Y:S01]  /*11ec0*/  BPT.TRAP 0x1 ;  /* 0x000000040000795c */ /* 0x000fe20000300000 */
.L_x_8365:
[----:B-1----:R-:W-:Y:S05]  /*11ed0*/  @P3 BRA `(.L_x_8363) ;  /* 0x0000000000083947 */ /* 0x002fea0003800000 */
[----:B------:R-:W1:Y:S02]  /*11ee0*/  SYNCS.PHASECHK.TRANS64.TRYWAIT P3, [R206+URZ+0x28850], R187 ;  /* 0x028850bbce0075a7 */ /* 0x000e64000806017f */
[----:B-1----:R-:W-:Y:S05]  /*11ef0*/  @!P3 BRA `(.L_x_8366) ;  /* 0x000001640064b947 */ /* 0x002fea0003800000 */
.L_x_8363:
[----:B01----:R-:W-:Y:S01]  /*11f00*/  VIADD R187, R18, 0x400 ;  /* 0x0000040012bb7836 */ /* 0x003fe20000000000 */
[----:B------:R-:W-:Y:S05]  /*11f10*/  WARPSYNC.ALL ;  /* 0x0000000000007948 */ /* 0x000fea0003800000 */
[----:B------:R-:W-:Y:S01]  /*11f20*/  SHF.R.U32.HI R187, RZ, 0x4, R187 ;  /* 0x00000004ffbb7819 */ /* 0x000fe200000116bb */
[----:B------:R-:W-:Y:S01]  /*11f30*/  IMAD.MOV.U32 R207, RZ, RZ, 0x40000040 ;  /* 0x40000040ffcf7424 */ /* 0x000fe200078e00ff */
[----:B------:R-:W-:-:S06]  /*11f40*/  WARPGROUP.ARRIVE ;  /* 0x00000000000079c5 */ /* 0x000fcc0000000000 */
[----:B------:R-:W0:Y:S01]  /*11f50*/  S2R R218, SR_TID.X ;  /* 0x0000000000da7919 */ /* 0x000e220000002100 */
[----:B------:R-:W-:Y:S02]  /*11f60*/  LOP3.LUT R187, R187, 0x3fff, RZ, 0xc0, !PT ;  /* 0x00003fffbbbb7812 */ /* 0x000fe400078ec0ff */
[----:B------:R-:W-:Y:S02]  /*11f70*/  R2UR UR11, R207 ;  /* 0x00000000cf0b72ca */ /* 0x000fe400000e0000 */
[----:B------:R-:W-:Y:S02]  /*11f80*/  LOP3.LUT R187, R187, 0x4000000, RZ, 0xfc, !PT ;  /* 0x04000000bbbb7812 */ /* 0x000fe400078efcff */
[----:B------:R-:W-:-:S03]  /*11f90*/  MOV R207, 0x40000040 ;  /* 0x4000004000cf7802 */ /* 0x000fc60000000f00 */
[----:B------:R-:W-:-:S05]  /*11fa0*/  IMAD R206, R184, 0x800, R187 ;  /* 0x00000800b8ce7824 */ /* 0x000fca00078e02bb */
[----:B------:R-:W-:-:S13]  /*11fb0*/  R2UR UR10, R206 ;  /* 0x00000000ce0a72ca */ /* 0x000fda00000e0000 */
[----:B------:R-:W-:Y:S01]  /*11fc0*/  HGMMA.64x128x16.F32 R88, R180, gdesc[UR8].tnspB, R88, gsb0 ;  /* 0x41e00008b4587df0 */ /* 0x000fe20008000858 */
[----:B0-----:R-:W-:Y:S02]  /*11fd0*/  SHF.R.U32.HI R218, RZ, 0x7, R218 ;  /* 0x00000007ffda7819 */ /* 0x001fe400000116da */
[----:B------:R-:W-:Y:S02]  /*11fe0*/  WARPGROUP.DEPBAR.LE gsb0, 0x0 ;  /* 0x00008000000079c5 */ /* 0x000fe40000010000 */
[----:B------:R-:W-:Y:S01]  /*11ff0*/  VIADD R180, R206, 0x80 ;  /* 0x00000080ceb47836 */ /* 0x000fe20000000000 */
[----:B------:R-:W-:Y:S01]  /*12000*/  WARPGROUP.ARRIVE ;  /* 0x00000000000079c5 */ /* 0x000fe20000000000 */
[----:B------:R-:W-:-:S03]  /*12010*/  IMAD.MOV.U32 R181, RZ, RZ, 0x40000040 ;  /* 0x40000040ffb57424 */ /* 0x000fc600078e00ff */
[----:B------:R-:W-:Y:S02]  /*12020*/  R2UR UR10, R180 ;  /* 0x00000000b40a72ca */ /* 0x000fe400000e0000 */
[----:B------:R-:W-:-:S13]  /*12030*/  R2UR UR11, R181 ;  /* 0x00000000b50b72ca */ /* 0x000fda00000e0000 */
[----:B------:R-:W-:Y:S03]  /*12040*/  HGMMA.64x128x16.F32 R88, R176, gdesc[UR8].tnspB, R88, gsb0 ;  /* 0x41e00008b0587df0 */ /* 0x000fe60008000858 */
[----:B------:R-:W-:Y:S02]  /*12050*/  WARPGROUP.DEPBAR.LE gsb0, 0x0 ;  /* 0x00008000000079c5 */ /* 0x000fe40000010000 */
[----:B------:R-:W-:Y:S01]  /*12060*/  VIADD R176, R206, 0x100 ;  /* 0x00000100ceb07836 */ /* 0x000fe20000000000 */
[----:B------:R-:W-:Y:S01]  /*12070*/  MOV R177, 0x40000040 ;  /* 0x4000004000b17802 */ /* 0x000fe20000000f00 */
[----:B------:R-:W-:-:S03]  /*12080*/  WARPGROUP.ARRIVE ;  /* 0x00000000000079c5 */ /* 0x000fc60000000000 */
[----:B------:R-:W-:Y:S02]  /*12090*/  R2UR UR10, R176 ;  /* 0x00000000b00a72ca */ /* 0x000fe400000e0000 */
[----:B------:R-:W-:-:S13]  /*120a0*/  R2UR UR11, R177 ;  /* 0x00000000b10b72ca */ /* 0x000fda00000e0000 */
[----:B------:R-:W-:Y:S03]  /*120b0*/  HGMMA.64x128x16.F32 R88, R172, gdesc[UR8].tnspB, R88, gsb0 ;  /* 0x41e00008ac587df0 */ /* 0x000fe60008000858 */
        /* <DEDUP_REMOVED lines=22> */
[C---:B------:R-:W-:Y:S01]  /*12220*/  VIADD R160, R206.reuse, 0x300 ;  /* 0x00000300cea07836 */ /* 0x040fe20000000000 */
[----:B------:R-:W-:Y:S01]  /*12230*/  WARPGROUP.ARRIVE ;  /* 0x00000000000079c5 */ /* 0x000fe20000000000 */
[----:B------:R-:W-:Y:S02]  /*12240*/  IMAD.MOV.U32 R161, RZ, RZ, 0x40000040 ;  /* 0x40000040ffa17424 */ /* 0x000fe400078e00ff */
[----:B------:R-:W-:Y:S01]  /*12250*/  VIADD R206, R206, 0x380 ;  /* 0x00000380cece7836 */ /* 0x000fe20000000000 */
[----:B------:R-:W-:-:S02]  /*12260*/  R2UR UR10, R160 ;  /* 0x00000000a00a72ca */ /* 0x000fc400000e0000 */
[----:B------:R-:W-:-:S13]  /*12270*/  R2UR UR11, R161 ;  /* 0x00000000a10b72ca */ /* 0x000fda00000e0000 */
[----:B------:R-:W-:Y:S01]  /*12280*/  HGMMA.64x128x16.F32 R88, R156, gdesc[UR8].tnspB, R88, gsb0 ;  /* 0x41e000089c587df0 */ /* 0x000fe20008000858 */
[----:B------:R-:W-:Y:S02]  /*12290*/  R2UR UR10, R206 ;  /* 0x00000000ce0a72ca */ /* 0x000fe400000e0000 */
[----:B------:R-:W-:Y:S01]  /*122a0*/  R2UR UR11, R207 ;  /* 0x00000000cf0b72ca */ /* 0x000fe200000e0000 */
[----:B------:R-:W-:Y:S02]  /*122b0*/  WARPGROUP.DEPBAR.LE gsb0, 0x0 ;  /* 0x00008000000079c5 */ /* 0x000fe40000010000 */
[----:B------:R-:W-:-:S10]  /*122c0*/  WARPGROUP.ARRIVE ;  /* 0x00000000000079c5 */ /* 0x000fd40000000000 */
[----:B------:R-:W-:Y:S03]  /*122d0*/  HGMMA.64x128x16.F32 R88, R152, gdesc[UR8].tnspB, R88, gsb0 ;  /* 0x41e0000898587df0 */ /* 0x000fe60008000858 */
[----:B------:R-:W-:Y:S02]  /*122e0*/  WARPGROUP.DEPBAR.LE gsb0, 0x0 ;  /* 0x00008000000079c5 */ /* 0x000fe40000010000 */
[----:B------:R-:W-:-:S05]  /*122f0*/  IADD3 R152, -R218, 0xb, RZ ;  /* 0x0000000bda987810 */ /* 0x000fca0007ffe1ff */
[----:B------:R0:W-:Y:S06]  /*12300*/  BAR.ARV R152, 0x100 ;  /* 0x000400980000751d */ /* 0x0001ec0000002000 */
[----:B------:R-:W-:Y:S05]  /*12310*/  @!P0 BRA `(.L_x_8367) ;  /* 0x0000000000048947 */ /* 0x000fea0003800000 */
[----:B------:R-:W-:Y:S01]  /*12320*/  BPT.TRAP 0x1 ;  /* 0x000000040000795c */ /* 0x000fe20000300000 */
.L_x_8367:
[----:B0-----:R-:W0:Y:S01]  /*12330*/  @P1 LDC R152, c[0x0][0x44c] ;  /* 0x00011300ff981b82 */ /* 0x001e220000000800 */
[----:B------:R-:W-:Y:S01]  /*12340*/  IMAD.IADD R159, R202, 0x1, R200 ;  /* 0x00000001ca9f7824 */ /* 0x000fe200078e02c8 */
[----:B------:R-:W-:Y:S01]  /*12350*/  UMOV UR50, UR42 ;  /* 0x0000002a00327c82 */ /* 0x000fe20008000000 */
[----:B------:R-:W-:Y:S01]  /*12360*/  IMAD.SHL.U32 R154, R4, 0x80, RZ ;  /* 0x00000080049a7824 */ /* 0x000fe200078e00ff */
[----:B------:R-:W-:-:S04]  /*12370*/  ULOP3.LUT UR8, URZ, UR50, URZ, 0x33, !UPT ;  /* 0x000000323f087292 */ /* 0x000fc8000f8e333f */
[----:B------:R-:W1:Y:S01]  /*12380*/  @P1 LDC R153, c[0x0][0x450] ;  /* 0x00011400ff991b82 */ /* 0x000e620000000800 */
[----:B0-----:R-:W-:-:S05]  /*12390*/  @P1 IMAD.HI.U32 R152, R159, R152, RZ ;  /* 0x000000989f981227 */ /* 0x001fca00078e00ff */
[----:B-1----:R-:W-:Y:S01]  /*123a0*/  @P1 SHF.R.U32.HI R159, RZ, R153, R152 ;  /* 0x00000099ff9f1219 */ /* 0x002fe20000011698 */
[----:B------:R-:W-:Y:S02]  /*123b0*/  IMAD R152, R216, 0x8, R18 ;  /* 0x00000008d8987824 */ /* 0x000fe400078e0212 */
[----:B------:R-:W-:Y:S02]  /*123c0*/  IMAD.U32 R153, RZ, RZ, UR38 ;  /* 0x00000026ff997e24 */ /* 0x000fe4000f8e00ff */
[----:B------:R-:W0:Y:S01]  /*123d0*/  SHFL.IDX PT, R161, R159, RZ, 0x1c1f ;  /* 0x001c1fff9fa17589 */ /* 0x000e2200000e0000 */
[----:B------:R-:W-:-:S05]  /*123e0*/  VIADD R152, R152, 0x28840 ;  /* 0x0002884098987836 */ /* 0x000fca0000000000 */
[----:B------:R-:W-:Y:S02]  /*123f0*/  PRMT R152, R153, 0x654, R152 ;  /* 0x0000065499987816 */ /* 0x000fe40000000098 */
[----:B------:R-:W-:Y:S02]  /*12400*/  IADD3 R153, -R189, 0x1, -R154 ;  /* 0x00000001bd997810 */ /* 0x000fe40007ffe99a */
[----:B------:R1:W-:Y:S02]  /*12410*/  SYNCS.ARRIVE.TRANS64.RED.A1T0 RZ, [R152+URZ], RZ ;  /* 0x000000ff98ff79a7 */ /* 0x0003e4000810043f */
[----:B------:R-:W-:-:S05]  /*12420*/  IADD3 R153, -R196, R153, R198 ;  /* 0x00000099c4997210 */ /* 0x000fca0007ffe1c6 */
[C---:B------:R-:W-:Y:S02]  /*12430*/  VIADD R158, R153.reuse, UR49 ;  /* 0x00000031999e7c36 */ /* 0x040fe40008000000 */
[----:B------:R-:W-:Y:S02]  /*12440*/  VIADD R157, R153, UR8 ;  /* 0x00000008999d7c36 */ /* 0x000fe40008000000 */
[--C-:B0-----:R-:W-:Y:S02]  /*12450*/  IMAD.IADD R156, R158, 0x1, R161.reuse ;  /* 0x000000019e9c7824 */ /* 0x101fe400078e02a1 */
[----:B------:R-:W-:Y:S01]  /*12460*/  IMAD.IADD R155, R157, 0x1, R161 ;  /* 0x000000019d9b7824 */ /* 0x000fe200078e02a1 */
[----:B-1----:R-:W-:Y:S06]  /*12470*/  @!P2 BRA `(.L_x_8368) ;  /* 0x000000000058a947 */ /* 0x002fec0003800000 */
        /* <DEDUP_REMOVED lines=12> */
.L_x_8370:
[----:B------:R-:W-:-:S05]  /*12540*/  IMAD.U32 R161, RZ, RZ, UR41 ;  /* 0x00000029ffa17e24 */ /* 0x000fca000f8e00ff */
[----:B------:R-:W-:-:S13]  /*12550*/  ISETP.NE.AND P3, PT, R161, 0x1, PT ;  /* 0x00000001a100780c */ /* 0x000fda0003f65270 */
[----:B------:R-:W0:Y:S02]  /*12560*/  @P3 LDC.64 R152, c[0x0][0x9e8] ;  /* 0x00027a00ff983b82 */ /* 0x000e240000000a00 */
[----:B0-----:R-:W-:-:S05]  /*12570*/  @P3 IMAD.HI.U32 R152, R160, R152, RZ ;  /* 0x00000098a0983227 */ /* 0x001fca00078e00ff */
[----:B------:R-:W-:-:S07]  /*12580*/  @P3 SHF.R.U32.HI R160, RZ, R153, R152 ;  /* 0x00000099ffa03219 */ /* 0x000fce0000011698 */
.L_x_8371:
[----:B------:R-:W-:Y:S05]  /*12590*/  BSYNC B0 ;  /* 0x0000000000007941 */ /* 0x000fea0003800000 */
.L_x_8369:
[----:B------:R-:W-:-:S04]  /*125a0*/  IMAD R160, R160, R161, -R154 ;  /* 0x000000a1a0a07224 */ /* 0x000fc800078e0a9a */
[----:B------:R-:W-:-:S05]  /*125b0*/  IMAD.IADD R160, R160, 0x1, -R189 ;  /* 0x00000001a0a07824 */ /* 0x000fca00078e0abd */
[----:B------:R-:W-:Y:S02]  /*125c0*/  VIADDMNMX R156, R160, R161, R156, PT ;  /* 0x000000a1a09c7246 */ /* 0x000fe4000380019c */
[----:B------:R-:W-:-:S07]  /*125d0*/  VIMNMX R155, R155, R160, !PT ;  /* 0x000000a09b9b7248 */ /* 0x000fce0007fe0100 */
.L_x_8368:
[----:B------:R-:W-:Y:S01]  /*125e0*/  ISETP.GT.AND P3, PT, R4, -0x1, PT ;  /* 0xffffffff0400780c */ /* 0x000fe20003f64270 */
[----:B------:R-:W0:Y:S03]  /*125f0*/  SHFL.IDX PT, R159, R159, 0x1, 0x1c1f ;  /* 0x003c1f009f9f7f89 */ /* 0x000e2600000e0000 */
[C---:B------:R-:W-:Y:S02]  /*12600*/  ISETP.GT.AND P5, PT, R155.reuse, RZ, P3 ;  /* 0x000000ff9b00720c */ /* 0x040fe40001fa4270 */
[----:B------:R-:W-:Y:S02]  /*12610*/  ISETP.GT.AND P4, PT, R155, 0x1, P3 ;  /* 0x000000019b00780c */ /* 0x000fe40001f84270 */
[C---:B------:R-:W-:Y:S02]  /*12620*/  ISETP.LT.OR P5, PT, R156.reuse, 0x1, P5 ;  /* 0x000000019c00780c */ /* 0x040fe40002fa1670 */
[----:B------:R-:W-:-:S02]  /*12630*/  ISETP.LT.OR P4, PT, R156, 0x2, P4 ;  /* 0x000000029c00780c */ /* 0x000fc40002781670 */
[----:B------:R-:W-:Y:S02]  /*12640*/  FSEL R24, R24, -INF , !P5 ;  /* 0xff80000018187808 */ /* 0x000fe40006800000 */
[----:B------:R-:W-:Y:S02]  /*12650*/  FSEL R25, R25, -INF , !P4 ;  /* 0xff80000019197808 */ /* 0x000fe40006000000 */
[C---:B------:R-:W-:Y:S02]  /*12660*/  ISETP.GT.AND P5, PT, R155.reuse, 0x8, P3 ;  /* 0x000000089b00780c */ /* 0x040fe40001fa4270 */
[----:B------:R-:W-:Y:S02]  /*12670*/  ISETP.GT.AND P4, PT, R155, 0x9, P3 ;  /* 0x000000099b00780c */ /* 0x000fe40001f84270 */
[C---:B------:R-:W-:Y:S02]  /*12680*/  ISETP.LT.OR P5, PT, R156.reuse, 0x9, P5 ;  /* 0x000000099c00780c */ /* 0x040fe40002fa1670 */
[----:B------:R-:W-:-:S02]  /*12690*/  ISETP.LT.OR P4, PT, R156, 0xa, P4 ;  /* 0x0000000a9c00780c */ /* 0x000fc40002781670 */
[----:B------:R-:W-:Y:S01]  /*126a0*/  FSEL R28, R28, -INF , !P5 ;  /* 0xff8000001c1c7808 */ /* 0x000fe20006800000 */
[--C-:B0-----:R-:W-:Y:S01]  /*126b0*/  IMAD.IADD R158, R158, 0x1, R159.reuse ;  /* 0x000000019e9e7824 */ /* 0x101fe200078e029f */
[----:B------:R-:W-:Y:S01]  /*126c0*/  FSEL R29, R29, -INF , !P4 ;  /* 0xff8000001d1d7808 */ /* 0x000fe20006000000 */
[----:B------:R-:W-:Y:S01]  /*126d0*/  IMAD.IADD R157, R157, 0x1, R159 ;  /* 0x000000019d9d7824 */ /* 0x000fe200078e029f */
[C---:B------:R-:W-:Y:S02]  /*126e0*/  ISETP.GT.AND P5, PT, R155.reuse, 0x10, P3 ;  /* 0x000000109b00780c */ /* 0x040fe40001fa4270 */
        /* <DEDUP_REMOVED lines=82> */
[----:B------:R-:W-:Y:S01]  /*12c10*/  FSEL R85, R85, -INF , !P4 ;  /* 0xff80000055557808 */ /* 0x000fe20006000000 */
[----:B------:R-:W-:Y:S08]  /*12c20*/  @!P2 BRA `(.L_x_8372) ;  /* 0x000000000058a947 */ /* 0x000ff00003800000 */
        /* <DEDUP_REMOVED lines=12> */
.L_x_8374:
[----:B------:R-:W-:-:S05]  /*12cf0*/  IMAD.U32 R155, RZ, RZ, UR41 ;  /* 0x00000029ff9b7e24 */ /* 0x000fca000f8e00ff */
[----:B------:R-:W-:-:S13]  /*12d00*/  ISETP.NE.AND P4, PT, R155, 0x1, PT ;  /* 0x000000019b00780c */ /* 0x000fda0003f85270 */
[----:B------:R-:W0:Y:S02]  /*12d10*/  @P4 LDC.64 R32, c[0x0][0x9e8] ;  /* 0x00027a00ff204b82 */ /* 0x000e240000000a00 */
[----:B0-----:R-:W-:-:S05]  /*12d20*/  @P4 IMAD.HI.U32 R32, R159, R32, RZ ;  /* 0x000000209f204227 */ /* 0x001fca00078e00ff */
[----:B------:R-:W-:-:S07]  /*12d30*/  @P4 SHF.R.U32.HI R159, RZ, R33, R32 ;  /* 0x00000021ff9f4219 */ /* 0x000fce0000011620 */
.L_x_8375:
[----:B------:R-:W-:Y:S05]  /*12d40*/  BSYNC B0 ;  /* 0x0000000000007941 */ /* 0x000fea0003800000 */
.L_x_8373:
[----:B------:R-:W-:-:S04]  /*12d50*/  IMAD R154, R159, R155, -R154 ;  /* 0x0000009b9f9a7224 */ /* 0x000fc800078e0a9a */
[----:B------:R-:W-:-:S05]  /*12d60*/  IMAD.IADD R154, R154, 0x1, -R189 ;  /* 0x000000019a9a7824 */ /* 0x000fca00078e0abd */
[----:B------:R-:W-:Y:S02]  /*12d70*/  VIADDMNMX R158, R154, R155, R158, PT ;  /* 0x0000009b9a9e7246 */ /* 0x000fe4000380019e */
[----:B------:R-:W-:-:S07]  /*12d80*/  VIMNMX R157, R157, R154, !PT ;  /* 0x0000009a9d9d7248 */ /* 0x000fce0007fe0100 */
.L_x_8372:
        /* <DEDUP_REMOVED lines=8> */
[C---:B------:R-:W-:Y:S02]  /*12e10*/  ISETP.GT.AND P5, PT, R157.reuse, 0x10, P3 ;  /* 0x000000109d00780c */ /* 0x040fe40001fa4270 */
        /* <DEDUP_REMOVED lines=38> */
[----:B------:R-:W-:Y:S02]  /*13080*/  ISETP.LT.OR P5, PT, R158, 0x29, P5 ;  /* 0x000000299e00780c */ /* 0x000fe40002fa1670 */
[----:B------:R-:W-:-:S02]  /*13090*/  FMNMX.FTZ R33, R69, R32, !PT ;  /* 0x0000002045217209 */ /* 0x000fc40007810000 */
[----:B------:R-:W-:Y:S02]  /*130a0*/  ISETP.LT.OR P4, PT, R158, 0x1a, P4 ;  /* 0x0000001a9e00780c */ /* 0x000fe40002781670 */
[----:B------:R-:W-:Y:S02]  /*130b0*/  FSEL R46, R46, -INF , !P5 ;  /* 0xff8000002e2e7808 */ /* 0x000fe40006800000 */
[----:B------:R-:W-:Y:S02]  /*130c0*/  FMNMX.FTZ R32, R72, R33, !PT ;  /* 0x0000002148207209 */ /* 0x000fe40007810000 */
[----:B------:R-:W-:Y:S02]  /*130d0*/  ISETP.GT.AND P5, PT, R157, 0x30, P3 ;  /* 0x000000309d00780c */ /* 0x000fe40001fa4270 */
[----:B------:R-:W-:Y:S02]  /*130e0*/  FSEL R39, R39, -INF , !P4 ;  /* 0xff80000027277808 */ /* 0x000fe40006000000 */
[----:B------:R-:W-:-:S02]  /*130f0*/  ISETP.GT.AND P4, PT, R157, 0x21, P3 ;  /* 0x000000219d00780c */ /* 0x000fc40001f84270 */
[----:B------:R-:W-:Y:S02]  /*13100*/  FMNMX.FTZ R33, R73, R32, !PT ;  /* 0x0000002049217209 */ /* 0x000fe40007810000 */
[C---:B------:R-:W-:Y:S02]  /*13110*/  ISETP.LT.OR P5, PT, R158.reuse, 0x31, P5 ;  /* 0x000000319e00780c */ /* 0x040fe40002fa1670 */
[----:B------:R-:W-:Y:S02]  /*13120*/  ISETP.LT.OR P4, PT, R158, 0x22, P4 ;  /* 0x000000229e00780c */ /* 0x000fe40002781670 */
[----:B------:R-:W-:Y:S02]  /*13130*/  FMNMX.FTZ R32, R76, R33, !PT ;  /* 0x000000214c207209 */ /* 0x000fe40007810000 */
[----:B------:R-:W-:Y:S02]  /*13140*/  FSEL R50, R50, -INF , !P5 ;  /* 0xff80000032327808 */ /* 0x000fe40006800000 */
[----:B------:R-:W-:-:S02]  /*13150*/  ISETP.GT.AND P5, PT, R157, 0x38, P3 ;  /* 0x000000389d00780c */ /* 0x000fc40001fa4270 */
[----:B------:R-:W-:Y:S02]  /*13160*/  FSEL R43, R43, -INF , !P4 ;  /* 0xff8000002b2b7808 */ /* 0x000fe40006000000 */
[----:B------:R-:W-:Y:S02]  /*13170*/  ISETP.GT.AND P4, PT, R157, 0x29, P3 ;  /* 0x000000299d00780c */ /* 0x000fe40001f84270 */
[----:B------:R-:W-:Y:S02]  /*13180*/  FMNMX.FTZ R33, R77, R32, !PT ;  /* 0x000000204d217209 */ /* 0x000fe40007810000 */
[C---:B------:R-:W-:Y:S02]  /*13190*/  ISETP.LT.OR P5, PT, R158.reuse, 0x39, P5 ;  /* 0x000000399e00780c */ /* 0x040fe40002fa1670 */
[----:B------:R-:W-:Y:S02]  /*131a0*/  ISETP.LT.OR P4, PT, R158, 0x2a, P4 ;  /* 0x0000002a9e00780c */ /* 0x000fe40002781670 */
[----:B------:R-:W-:-:S02]  /*131b0*/  FMNMX.FTZ R32, R80, R33, !PT ;  /* 0x0000002150207209 */ /* 0x000fc40007810000 */
[----:B------:R-:W-:Y:S02]  /*131c0*/  FSEL R54, R54, -INF , !P5 ;  /* 0xff80000036367808 */ /* 0x000fe40006800000 */
[----:B------:R-:W-:Y:S02]  /*131d0*/  ISETP.GT.AND P5, PT, R157, 0x40, P3 ;  /* 0x000000409d00780c */ /* 0x000fe40001fa4270 */
[----:B------:R-:W-:Y:S02]  /*131e0*/  FSEL R47, R47, -INF , !P4 ;  /* 0xff8000002f2f7808 */ /* 0x000fe40006000000 */
[----:B------:R-:W-:Y:S02]  /*131f0*/  FMNMX.FTZ R33, R81, R32, !PT ;  /* 0x0000002051217209 */ /* 0x000fe40007810000 */
[----:B------:R-:W-:Y:S02]  /*13200*/  ISETP.GT.AND P4, PT, R157, 0x31, P3 ;  /* 0x000000319d00780c */ /* 0x000fe40001f84270 */
[----:B------:R-:W-:-:S02]  /*13210*/  ISETP.LT.OR P5, PT, R158, 0x41, P5 ;  /* 0x000000419e00780c */ /* 0x000fc40002fa1670 */
[----:B------:R-:W-:Y:S02]  /*13220*/  FMNMX.FTZ R32, R84, R33, !PT ;  /* 0x0000002154207209 */ /* 0x000fe40007810000 */
[----:B------:R-:W-:Y:S02]  /*13230*/  ISETP.LT.OR P4, PT, R158, 0x32, P4 ;  /* 0x000000329e00780c */ /* 0x000fe40002781670 */
[----:B------:R-:W-:Y:S02]  /*13240*/  FSEL R58, R58, -INF , !P5 ;  /* 0xff8000003a3a7808 */ /* 0x000fe40006800000 */
[----:B------:R-:W-:Y:S02]  /*13250*/  ISETP.GT.AND P5, PT, R157, 0x48, P3 ;  /* 0x000000489d00780c */ /* 0x000fe40001fa4270 */
[----:B------:R-:W-:Y:S02]  /*13260*/  FMNMX.FTZ R33, R85, R32, !PT ;  /* 0x0000002055217209 */ /* 0x000fe40007810000 */
[----:B------:R-:W-:-:S02]  /*13270*/  FSEL R51, R51, -INF , !P4 ;  /* 0xff80000033337808 */ /* 0x000fc40006000000 */
[C---:B------:R-:W-:Y:S01]  /*13280*/  ISETP.GT.AND P4, PT, R157.reuse, 0x39, P3 ;  /* 0x000000399d00780c */ /* 0x040fe20001f84270 */
[----:B------:R-:W0:Y:S01]  /*13290*/  SHFL.BFLY PT, R32, R33, 0x2, 0x1f ;  /* 0x0c401f0021207f89 */ /* 0x000e2200000e0000 */
[C---:B------:R-:W-:Y:S02]  /*132a0*/  ISETP.LT.OR P5, PT, R158.reuse, 0x49, P5 ;  /* 0x000000499e00780c */ /* 0x040fe40002fa1670 */
[----:B------:R-:W-:Y:S02]  /*132b0*/  ISETP.LT.OR P4, PT, R158, 0x3a, P4 ;  /* 0x0000003a9e00780c */ /* 0x000fe40002781670 */
[----:B------:R-:W-:Y:S02]  /*132c0*/  FSEL R62, R62, -INF , !P5 ;  /* 0xff8000003e3e7808 */ /* 0x000fe40006800000 */
[----:B------:R-:W-:Y:S02]  /*132d0*/  ISETP.GT.AND P5, PT, R157, 0x50, P3 ;  /* 0x000000509d00780c */ /* 0x000fe40001fa4270 */
[----:B------:R-:W-:-:S02]  /*132e0*/  FSEL R55, R55, -INF , !P4 ;  /* 0xff80000037377808 */ /* 0x000fc40006000000 */
[C---:B------:R-:W-:Y:S02]  /*132f0*/  ISETP.GT.AND P4, PT, R157.reuse, 0x41, P3 ;  /* 0x000000419d00780c */ /* 0x040fe40001f84270 */
        /* <DEDUP_REMOVED lines=11> */
[----:B------:R-:W-:Y:S02]  /*133b0*/  ISETP.GT.AND P4, PT, R157, 0x51, P3 ;  /* 0x000000519d00780c */ /* 0x000fe40001f84270 */
[----:B0-----:R-:W-:Y:S02]  /*133c0*/  FMNMX.FTZ R154, R33, R32, !PT ;  /* 0x00000020219a7209 */ /* 0x001fe40007810000 */
[C---:B------:R-:W-:Y:S02]  /*133d0*/  ISETP.LT.OR P5, PT, R158.reuse, 0x61, P5 ;  /* 0x000000619e00780c */ /* 0x040fe40002fa1670 */
[----:B------:R-:W-:Y:S01]  /*133e0*/  ISETP.LT.OR P4, PT, R158, 0x52, P4 ;  /* 0x000000529e00780c */ /* 0x000fe20002781670 */
[----:B------:R-:W0:Y:S01]  /*133f0*/  SHFL.BFLY PT, R155, R154, 0x1, 0x1f ;  /* 0x0c201f009a9b7f89 */ /* 0x000e2200000e0000 */
[----:B------:R-:W-:Y:S02]  /*13400*/  FSEL R74, R74, -INF , !P5 ;  /* 0xff8000004a4a7808 */ /* 0x000fe40006800000 */
[----:B------:R-:W-:-:S02]  /*13410*/  ISETP.GT.AND P5, PT, R157, 0x68, P3 ;  /* 0x000000689d00780c */ /* 0x000fc40001fa4270 */
[----:B------:R-:W-:Y:S02]  /*13420*/  FSEL R67, R67, -INF , !P4 ;  /* 0xff80000043437808 */ /* 0x000fe40006000000 */
[C---:B------:R-:W-:Y:S02]  /*13430*/  ISETP.GT.AND P4, PT, R157.reuse, 0x59, P3 ;  /* 0x000000599d00780c */ /* 0x040fe40001f84270 */
[C---:B------:R-:W-:Y:S02]  /*13440*/  ISETP.LT.OR P5, PT, R158.reuse, 0x69, P5 ;  /* 0x000000699e00780c */ /* 0x040fe40002fa1670 */
[----:B------:R-:W-:Y:S02]  /*13450*/  ISETP.LT.OR P4, PT, R158, 0x5a, P4 ;  /* 0x0000005a9e00780c */ /* 0x000fe40002781670 */
        /* <DEDUP_REMOVED lines=9> */
[----:B------:R-:W-:Y:S02]  /*134f0*/  ISETP.GT.AND P4, PT, R157, 0x69, P3 ;  /* 0x000000699d00780c */ /* 0x000fe40001f84270 */
[----:B------:R-:W-:Y:S02]  /*13500*/  ISETP.LT.OR P5, PT, R158, 0x72, P5 ;  /* 0x000000729e00780c */ /* 0x000fe40002fa1670 */
[----:B0-----:R-:W-:Y:S02]  /*13510*/  FMNMX.FTZ R32, R154, R155, !PT ;  /* 0x0000009b9a207209 */ /* 0x001fe40007810000 */
[----:B------:R-:W-:Y:S02]  /*13520*/  ISETP.LT.OR P4, PT, R158, 0x6a, P4 ;  /* 0x0000006a9e00780c */ /* 0x000fe40002781670 */
[----:B------:R-:W-:Y:S01]  /*13530*/  FSEL R83, R83, -INF , !P5 ;  /* 0xff80000053537808 */ /* 0x000fe20006800000 */
[----:B------:R-:W-:Y:S01]  /*13540*/  FMUL.FTZ R33, R32, UR51 ;  /* 0x0000003320217c20 */ /* 0x000fe20008410000 */
[----:B------:R-:W-:-:S02]  /*13550*/  ISETP.GT.AND P5, PT, R157, RZ, P3 ;  /* 0x000000ff9d00720c */ /* 0x000fc40001fa4270 */
[----:B------:R-:W-:Y:S02]  /*13560*/  FSEL R79, R79, -INF , !P4 ;  /* 0xff8000004f4f7808 */ /* 0x000fe40006000000 */
[----:B------:R-:W-:Y:S02]  /*13570*/  FSETP.NEU.FTZ.AND P4, PT, R32, -INF , PT ;  /* 0xff8000002000780b */ /* 0x000fe40003f9d000 */
[----:B------:R-:W-:Y:S02]  /*13580*/  ISETP.LT.OR P5, PT, R158, 0x1, P5 ;  /* 0x000000019e00780c */ /* 0x000fe40002fa1670 */
[----:B------:R-:W-:Y:S02]  /*13590*/  FSEL R33, R33, RZ, P4 ;  /* 0x000000ff21217208 */ /* 0x000fe40002000000 */
[----:B------:R-:W-:Y:S02]  /*135a0*/  FSEL R26, R26, -INF , !P5 ;  /* 0xff8000001a1a7808 */ /* 0x000fe40006800000 */
[----:B------:R-:W-:Y:S01]  /*135b0*/  ISETP.GT.AND P5, PT, R157, 0x78, P3 ;  /* 0x000000789d00780c */ /* 0x000fe20001fa4270 */
        /* <DEDUP_REMOVED lines=62> */
[----:B------:R0:W-:Y:S01]  /*139a0*/  MUFU.EX2 R29, R53 ;  /* 0x00000035001d7308 */ /* 0x0001e20000000800 */
[----:B------:R-:W-:-:S04]  /*139b0*/  FMNMX.FTZ R41, R71, R28, !PT ;  /* 0x0000001c47297209 */ /* 0x000fc80007810000 */
[----:B------:R-:W-:-:S03]  /*139c0*/  FMNMX.FTZ R28, R74, R41, !PT ;  /* 0x000000294a1c7209 */ /* 0x000fc60007810000 */
[----:B------:R-:W-:Y:S01]  /*139d0*/  MUFU.EX2 R178, R178 ;  /* 0x000000b200b27308 */ /* 0x000fe20000000800 */
[----:B------:R-:W-:Y:S01]  /*139e0*/  FMNMX.FTZ R41, R75, R28, !PT ;  /* 0x0000001c4b297209 */ /* 0x000fe20007810000 */
[--C-:B------:R-:W-:Y:S01]  /*139f0*/  FFMA.FTZ R28, R57, UR51, -R33.reuse ;  /* 0x00000033391c7c23 */ /* 0x100fe20008010821 */
[----:B0-----:R-:W-:Y:S02]  /*13a00*/  FFMA.FTZ R53, R61, UR51, -R33 ;  /* 0x000000333d357c23 */ /* 0x001fe40008010821 */
        /* <DEDUP_REMOVED lines=13> */
[----:B0-----:R-:W-:Y:S01]  /*13ae0*/  FMNMX.FTZ R56, R41, R44, !PT ;  /* 0x0000002c29387209 */ /* 0x001fe20007810000 */
[--C-:B------:R-:W-:Y:S01]  /*13af0*/  FFMA.FTZ R41, R80, UR51, -R33.reuse ;  /* 0x0000003350297c23 */ /* 0x100fe20008010821 */
[----:B------:R-:W-:-:S05]  /*13b00*/  FFMA.FTZ R44, R81, UR51, -R33 ;  /* 0x00000033512c7c23 */ /* 0x000fca0008010821 */
        /* <DEDUP_REMOVED lines=8> */
[----:B------:R-:W-:Y:S02]  /*13b90*/  FMUL.FTZ R57, R33, UR51 ;  /* 0x0000003321397c20 */ /* 0x000fe40008410000 */
[----:B------:R-:W-:Y:S01]  /*13ba0*/  MUFU.EX2 R166, R166 ;  /* 0x000000a600a67308 */ /* 0x000fe20000000800 */
[----:B------:R-:W-:Y:S02]  /*13bb0*/  FADD.FTZ R3, -R56, R3 ;  /* 0x0000000338037221 */ /* 0x000fe40000010100 */
[----:B------:R-:W-:Y:S02]  /*13bc0*/  FSEL R57, R57, RZ, P3 ;  /* 0x000000ff39397208 */ /* 0x000fe40001800000 */
[----:B------:R-:W-:-:S03]  /*13bd0*/  FMUL.FTZ R3, R3, UR51 ;  /* 0x0000003303037c20 */ /* 0x000fc60008410000 */
[----:B------:R-:W-:Y:S01]  /*13be0*/  MUFU.EX2 R53, R53 ;  /* 0x0000003500357308 */ /* 0x000fe20000000800 */
[--C-:B------:R-:W-:Y:S01]  /*13bf0*/  FFMA.FTZ R177, R34, UR51, -R57.reuse ;  /* 0x0000003322b17c23 */ /* 0x100fe20008010839 */
[--C-:B------:R-:W-:Y:S01]  /*13c00*/  FFMA.FTZ R34, R35, UR51, -R57.reuse ;  /* 0x0000003323227c23 */ /* 0x100fe20008010839 */
[----:B------:R-:W-:Y:S01]  /*13c10*/  FSEL R35, R33, RZ, P3 ;  /* 0x000000ff21237208 */ /* 0x000fe20001800000 */
[--C-:B------:R-:W-:Y:S01]  /*13c20*/  FFMA.FTZ R181, R26, UR51, -R57.reuse ;  /* 0x000000331ab57c23 */ /* 0x100fe20008010839 */
[--C-:B------:R-:W-:Y:S01]  /*13c30*/  FFMA.FTZ R61, R27, UR51, -R57.reuse ;  /* 0x000000331b3d7c23 */ /* 0x100fe20008010839 */
[--C-:B------:R-:W-:Y:S01]  /*13c40*/  FFMA.FTZ R183, R30, UR51, -R57.reuse ;  /* 0x000000331eb77c23 */ /* 0x100fe20008010839 */
[--C-:B------:R-:W-:Y:S01]  /*13c50*/  FFMA.FTZ R60, R31, UR51, -R57.reuse ;  /* 0x000000331f3c7c23 */ /* 0x100fe20008010839 */
[----:B------:R-:W-:Y:S01]  /*13c60*/  FADD.FTZ R0, -R35, R0 ;  /* 0x0000000023007221 */ /* 0x000fe20000010100 */
[----:B------:R-:W0:Y:S01]  /*13c70*/  MUFU.EX2 R3, R3 ;  /* 0x0000000300037308 */ /* 0x000e220000000800 */
[--C-:B------:R-:W-:Y:S01]  /*13c80*/  FFMA.FTZ R35, R55, UR51, -R57.reuse ;  /* 0x0000003337237c23 */ /* 0x100fe20008010839 */
[--C-:B------:R-:W-:Y:S01]  /*13c90*/  FFMA.FTZ R179, R38, UR51, -R57.reuse ;  /* 0x0000003326b37c23 */ /* 0x100fe20008010839 */
[----:B------:R-:W-:Y:S01]  /*13ca0*/  FMUL.FTZ R0, R0, UR51 ;  /* 0x0000003300007c20 */ /* 0x000fe20008410000 */
        /* <DEDUP_REMOVED lines=16> */
[----:B------:R-:W-:Y:S01]  /*13db0*/  FFMA.FTZ R51, R67, UR51, -R57 ;  /* 0x0000003343337c23 */ /* 0x000fe20008010839 */
[----:B------:R-:W-:Y:S01]  /*13dc0*/  FADD.FTZ R55, R24, R55 ;  /* 0x0000003718377221 */ /* 0x000fe20000010000 */
[--C-:B------:R-:W-:Y:S01]  /*13dd0*/  FFMA.FTZ R163, R70, UR51, -R57.reuse ;  /* 0x0000003346a37c23 */ /* 0x100fe20008010839 */
[----:B------:R-:W-:Y:S01]  /*13de0*/  FFMA.FTZ R47, R71, UR51, -R57 ;  /* 0x00000033472f7c23 */ /* 0x000fe20008010839 */
[----:B------:R-:W0:Y:S01]  /*13df0*/  MUFU.EX2 R61, R61 ;  /* 0x0000003d003d7308 */ /* 0x000e220000000800 */
[----:B------:R-:W-:Y:S01]  /*13e00*/  FADD.FTZ R58, R182, R55 ;  /* 0x00000037b63a7221 */ /* 0x000fe20000010000 */
[--C-:B------:R-:W-:Y:S01]  /*13e10*/  FFMA.FTZ R157, R74, UR51, -R57.reuse ;  /* 0x000000334a9d7c23 */ /* 0x100fe20008010839 */
[--C-:B------:R-:W-:Y:S01]  /*13e20*/  FFMA.FTZ R46, R75, UR51, -R57.reuse ;  /* 0x000000334b2e7c23 */ /* 0x100fe20008010839 */
[--C-:B------:R-:W-:Y:S01]  /*13e30*/  FFMA.FTZ R159, R78, UR51, -R57.reuse ;  /* 0x000000334e9f7c23 */ /* 0x100fe20008010839 */
[----:B------:R-:W-:Y:S01]  /*13e40*/  FADD.FTZ R55, R25, R58 ;  /* 0x0000003a19377221 */ /* 0x000fe20000010000 */
[--C-:B------:R-:W-:Y:S01]  /*13e50*/  FFMA.FTZ R43, R79, UR51, -R57.reuse ;  /* 0x000000334f2b7c23 */ /* 0x100fe20008010839 */
[----:B------:R-:W-:Y:S01]  /*13e60*/  FFMA.FTZ R39, R82, UR51, -R57 ;  /* 0x0000003352277c23 */ /* 0x000fe20008010839 */
[----:B------:R-:W2:Y:S01]  /*13e70*/  MUFU.EX2 R183, R183 ;  /* 0x000000b700b77308 */ /* 0x000ea20000000800 */
[----:B-1----:R-:W-:Y:S01]  /*13e80*/  FFMA.FTZ R8, R0, R5, R181 ;  /* 0x0000000500087223 */ /* 0x002fe200000100b5 */
[----:B------:R-:W-:Y:S01]  /*13e90*/  FADD.FTZ R58, R176, R55 ;  /* 0x00000037b03a7221 */ /* 0x000fe20000010000 */
[--C-:B------:R-:W-:Y:S01]  /*13ea0*/  FFMA.FTZ R42, R83, UR51, -R57.reuse ;  /* 0x00000033532a7c23 */ /* 0x100fe20008010839 */
[--C-:B------:R-:W-:Y:S01]  /*13eb0*/  FFMA.FTZ R155, R86, UR51, -R57.reuse ;  /* 0x00000033569b7c23 */ /* 0x100fe20008010839 */
[----:B------:R-:W-:Y:S01]  /*13ec0*/  FFMA.FTZ R38, R87, UR51, -R57 ;  /* 0x0000003357267c23 */ /* 0x000fe20008010839 */
[----:B------:R-:W-:-:S02]  /*13ed0*/  FADD.FTZ R55, R153, R58 ;  /* 0x0000003a99377221 */ /* 0x000fc40000010000 */
        /* <DEDUP_REMOVED lines=100> */
.L_x_8376:
        /* <DEDUP_REMOVED lines=107> */
[----:B0-----:R-:W-:Y:S06]  /*14bd0*/  @P3 BRA `(.L_x_8377) ;  /* 0xffffffcc00283947 */ /* 0x001fec000383ffff */
[----:B------:R-:W-:Y:S02]  /*14be0*/  IMAD.MOV.U32 R0, RZ, RZ, R33 ;  /* 0x000000ffff007224 */ /* 0x000fe400078e0021 */
[----:B------:R-:W-:Y:S02]  /*14bf0*/  IMAD.MOV.U32 R3, RZ, RZ, R32 ;  /* 0x000000ffff037224 */ /* 0x000fe400078e0020 */
[----:B------:R-:W-:Y:S02]  /*14c00*/  IMAD.MOV.U32 R184, RZ, RZ, R216 ;  /* 0x000000ffffb87224 */ /* 0x000fe400078e00d8 */
[----:B------:R-:W-:-:S07]  /*14c10*/  IMAD.MOV.U32 R187, RZ, RZ, R217 ;  /* 0x000000ffffbb7224 */ /* 0x000fce00078e00d9 */
.L_x_8357:
[----:B------:R-:W0:Y:S01]  /*14c20*/  LDC R24, c[0x0][0x448] ;  /* 0x00011200ff187b82 */ /* 0x000e220000000800 */
[----:B------:R-:W-:-:S07]  /*14c30*/  IADD3 R27, R198, 0x1, -R196 ;  /* 0x00000001c61b7810 */ /* 0x000fce0007ffe8c4 */
[----:B------:R-:W1:Y:S01]  /*14c40*/  LDC R28, c[0x0][0x9e4] ;  /* 0x00027900ff1c7b82 */ /* 0x000e620000000800 */
[----:B0-----:R-:W-:Y:S02]  /*14c50*/  ISETP.NE.AND P4, PT, R24, 0x1, PT ;  /* 0x000000011800780c */ /* 0x001fe40003f85270 */
[----:B------:R-:W-:Y:S02]  /*14c60*/  IADD3 R24, R200, 0x7f, RZ ;  /* 0x0000007fc8187810 */ /* 0x000fe40007ffe0ff */
[----:B-1----:R-:W-:-:S09]  /*14c70*/  ISETP.GE.AND P5, PT, R28, 0x1, PT ;  /* 0x000000011c00780c */ /* 0x002fd20003fa6270 */
[----:B------:R-:W0:Y:S08]  /*14c80*/  @P4 LDC R25, c[0x0][0x44c] ;  /* 0x00011300ff194b82 */ /* 0x000e300000000800 */
[----:B------:R-:W1:Y:S01]  /*14c90*/  @P4 LDC R26, c[0x0][0x450] ;  /* 0x00011400ff1a4b82 */ /* 0x000e620000000800 */
[----:B0-----:R-:W-:-:S05]  /*14ca0*/  @P4 IMAD.HI.U32 R25, R24, R25, RZ ;  /* 0x0000001918194227 */ /* 0x001fca00078e00ff */
[----:B-1----:R-:W-:-:S05]  /*14cb0*/  @P4 SHF.R.U32.HI R24, RZ, R26, R25 ;  /* 0x0000001aff184219 */ /* 0x002fca0000011619 */
[----:B------:R-:W-:-:S04]  /*14cc0*/  IMAD.IADD R24, R27, 0x1, R24 ;  /* 0x000000011b187824 */ /* 0x000fc800078e0218 */
[----:B------:R-:W-:Y:S01]  /*14cd0*/  VIADD R26, R24, -UR50 ;  /* 0x80000032181a7c36 */ /* 0x000fe20008000000 */
        /* <DEDUP_REMOVED lines=12> */
.L_x_8380:
[----:B------:R-:W-:-:S13]  /*14da0*/  ISETP.NE.AND P1, PT, R28, 0x1, PT ;  /* 0x000000011c00780c */ /* 0x000fda0003f25270 */
[----:B------:R-:W0:Y:S02]  /*14db0*/  @P1 LDC.64 R24, c[0x0][0x9e8] ;  /* 0x00027a00ff181b82 */ /* 0x000e240000000a00 */
[----:B0-----:R-:W-:-:S05]  /*14dc0*/  @P1 IMAD.HI.U32 R24, R27, R24, RZ ;  /* 0x000000181b181227 */ /* 0x001fca00078e00ff */
[----:B------:R-:W-:-:S07]  /*14dd0*/  @P1 SHF.R.U32.HI R27, RZ, R25, R24 ;  /* 0x00000019ff1b1219 */ /* 0x000fce0000011618 */
.L_x_8381:
[----:B------:R-:W-:Y:S05]  /*14de0*/  BSYNC B0 ;  /* 0x0000000000007941 */ /* 0x000fea0003800000 */
.L_x_8379:
[----:B------:R-:W-:-:S05]  /*14df0*/  IMAD R27, R27, R28, RZ ;  /* 0x0000001c1b1b7224 */ /* 0x000fca00078e02ff */
[----:B------:R-:W-:-:S07]  /*14e00*/  VIMNMX R26, R26, R27, !PT ;  /* 0x0000001b1a1a7248 */ /* 0x000fce0007fe0100 */
.L_x_8378:
[----:B------:R-:W-:-:S05]  /*14e10*/  VIADD R26, R26, 0x7f ;  /* 0x0000007f1a1a7836 */ /* 0x000fca0000000000 */
[----:B------:R-:W-:-:S04]  /*14e20*/  SHF.R.S32.HI R25, RZ, 0x1f, R26 ;  /* 0x0000001fff197819 */ /* 0x000fc8000001141a */
[----:B------:R-:W-:-:S04]  /*14e30*/  LEA.HI R25, R25, R26, RZ, 0x7 ;  /* 0x0000001a19197211 */ /* 0x000fc800078f38ff */
[----:B------:R-:W-:-:S04]  /*14e40*/  SHF.R.S32.HI R25, RZ, 0x7, R25 ;  /* 0x00000007ff197819 */ /* 0x000fc80000011419 */
[----:B------:R-:W-:-:S04]  /*14e50*/  VIMNMX R215, R208, R25, !PT ;  /* 0x00000019d0d77248 */ /* 0x000fc80007fe0100 */
[----:B------:R-:W-:-:S13]  /*14e60*/  ISETP.GE.AND P1, PT, R4, R215, PT ;  /* 0x000000d70400720c */ /* 0x000fda0003f26270 */
[----:B------:R-:W-:Y:S05]  /*14e70*/  @!P1 BRA `(.L_x_8382) ;  /* 0x0000002000dc9947 */ /* 0x000fea0003800000 */
[----:B------:R-:W-:Y:S02]  /*14e80*/  IMAD.MOV.U32 R216, RZ, RZ, R0 ;  /* 0x000000ffffd87224 */ /* 0x000fe400078e0000 */
[----:B------:R-:W-:Y:S02]  /*14e90*/  IMAD.MOV.U32 R217, RZ, RZ, R3 ;  /* 0x000000ffffd97224 */ /* 0x000fe400078e0003 */
[----:B------:R-:W-:Y:S02]  /*14ea0*/  IMAD.MOV.U32 R206, RZ, RZ, R187 ;  /* 0x000000ffffce7224 */ /* 0x000fe400078e00bb */
[----:B------:R-:W-:-:S07]  /*14eb0*/  IMAD.MOV.U32 R218, RZ, RZ, R184 ;  /* 0x000000ffffda7224 */ /* 0x000fce00078e00b8 */
.L_x_8394:
        /* <DEDUP_REMOVED lines=8> */
.L_x_8384:
[----:B------:R-:W-:-:S05]  /*14f40*/  VIADD R0, R218, 0x1 ;  /* 0x00000001da007836 */ /* 0x000fca0000000000 */
[----:B------:R-:W-:-:S04]  /*14f50*/  ISETP.NE.AND P2, PT, R0, 0x2, PT ;  /* 0x000000020000780c */ /* 0x000fc80003f45270 */
[----:B------:R-:W-:Y:S02]  /*14f60*/  SEL R3, R0, RZ, P2 ;  /* 0x000000ff00037207 */ /* 0x000fe40001000000 */
[----:B------:R-:W-:Y:S02]  /*14f70*/  SHF.L.U32 R0, R187, 0x1f, RZ ;  /* 0x0000001fbb007819 */ /* 0x000fe400000006ff */
[----:B------:R-:W-:-:S04]  /*14f80*/  LEA R3, R3, R18, 0x3 ;  /* 0x0000001203037211 */ /* 0x000fc800078e18ff */
[----:B------:R0:W1:Y:S01]  /*14f90*/  SYNCS.PHASECHK.TRANS64.TRYWAIT P2, [R3+URZ+0x28830], R0 ;  /* 0x02883000030075a7 */ /* 0x000062000804017f */
[----:B------:R-:W-:Y:S05]  /*14fa0*/  @!P0 BRA `(.L_x_8385) ;  /* 0x0000000000048947 */ /* 0x000fea0003800000 */
[----:B------:R-:W-:Y:S01]  /*14fb0*/  BPT.TRAP 0x1 ;  /* 0x000000040000795c */ /* 0x000fe20000300000 */
.L_x_8385:
[----:B------:R-:W-:Y:S04]  /*14fc0*/  BSSY B0, `(.L_x_8383) ;  /* 0x0000004000007945 */ /* 0x000fe80003800000 */
[----:B-1----:R-:W-:Y:S05]  /*14fd0*/  @P2 BRA `(.L_x_8386) ;  /* 0x0000000000082947 */ /* 0x002fea0003800000 */
[----:B------:R-:W1:Y:S02]  /*14fe0*/  SYNCS.PHASECHK.TRANS64.TRYWAIT P2, [R3+URZ+0x28830], R0 ;  /* 0x02883000030075a7 */ /* 0x000e64000804017f */
[----:B-1----:R-:W-:Y:S05]  /*14ff0*/  @!P2 BRA `(.L_x_8387) ;  /* 0x000001340038a947 */ /* 0x002fea0003800000 */
.L_x_8386:
[----:B------:R-:W-:Y:S05]  /*15000*/  BSYNC B0 ;  /* 0x0000000000007941 */ /* 0x000fea0003800000 */
.L_x_8383:
[----:B01----:R-:W0:Y:S01]  /*15010*/  S2R R0, SR_TID.X ;  /* 0x0000000000007919 */ /* 0x003e220000002100 */
[----:B------:R-:W-:Y:S01]  /*15020*/  VIADD R184, R218, 0x1 ;  /* 0x00000001dab87836 */ /* 0x000fe20000000000 */
[----:B------:R-:W-:Y:S05]  /*15030*/  WARPSYNC.ALL ;  /* 0x0000000000007948 */ /* 0x000fea0003800000 */
[----:B------:R-:W-:Y:S01]  /*15040*/  ISETP.NE.AND P2, PT, R184, 0x2, PT ;  /* 0x00000002b800780c */ /* 0x000fe20003f45270 */
[----:B------:R-:W-:Y:S01]  /*15050*/  IMAD.MOV.U32 R25, RZ, RZ, 0x40000040 ;  /* 0x40000040ff197424 */ /* 0x000fe200078e00ff */
[----:B------:R-:W-:Y:S01]  /*15060*/  R2UR UR8, R6 ;  /* 0x00000000060872ca */ /* 0x000fe200000e0000 */
[----:B------:R-:W-:Y:S01]  /*15070*/  IMAD.MOV.U32 R29, RZ, RZ, 0x40000040 ;  /* 0x40000040ff1d7424 */ /* 0x000fe200078e00ff */
[----:B------:R-:W-:Y:S01]  /*15080*/  SEL R184, R184, RZ, P2 ;  /* 0x000000ffb8b87207 */ /* 0x000fe20001000000 */
[----:B------:R-:W-:Y:S01]  /*15090*/  IMAD.MOV.U32 R27, RZ, RZ, 0x40000040 ;  /* 0x40000040ff1b7424 */ /* 0x000fe200078e00ff */
[----:B------:R-:W-:Y:S01]  /*150a0*/  R2UR UR11, R25 ;  /* 0x00000000190b72ca */ /* 0x000fe200000e0000 */
[----:B------:R-:W-:Y:S01]  /*150b0*/  IMAD.MOV.U32 R31, RZ, RZ, 0x40000040 ;  /* 0x40000040ff1f7424 */ /* 0x000fe200078e00ff */
[----:B------:R-:W-:Y:S01]  /*150c0*/  R2UR UR9, R7 ;  /* 0x00000000070972ca */ /* 0x000fe200000e0000 */
[----:B------:R-:W-:Y:S01]  /*150d0*/  IMAD R24, R184, 0x800, R9 ;  /* 0x00000800b8187824 */ /* 0x000fe200078e0209 */
[----:B------:R-:W-:-:S02]  /*150e0*/  R2UR UR15, R29 ;  /* 0x000000001d0f72ca */ /* 0x000fc400000e0000 */
[----:B------:R-:W-:Y:S01]  /*150f0*/  R2UR UR19, R27 ;  /* 0x000000001b1372ca */ /* 0x000fe200000e0000 */
[C---:B------:R-:W-:Y:S01]  /*15100*/  VIADD R28, R24.reuse, 0x2 ;  /* 0x00000002181c7836 */ /* 0x040fe20000000000 */
[C---:B------:R-:W-:Y:S01]  /*15110*/  R2UR UR10, R24.reuse ;  /* 0x00000000180a72ca */ /* 0x040fe200000e0000 */
[C---:B------:R-:W-:Y:S01]  /*15120*/  VIADD R26, R24.reuse, 0x4 ;  /* 0x00000004181a7836 */ /* 0x040fe20000000000 */
[----:B------:R-:W-:Y:S01]  /*15130*/  R2UR UR23, R29 ;  /* 0x000000001d1772ca */ /* 0x000fe200000e0000 */
[----:B------:R-:W-:Y:S01]  /*15140*/  VIADD R30, R24, 0x404 ;  /* 0x00000404181e7836 */ /* 0x000fe20000000000 */
[----:B------:R-:W-:Y:S01]  /*15150*/  R2UR UR14, R28 ;  /* 0x000000001c0e72ca */ /* 0x000fe200000e0000 */
[----:B------:R-:W-:Y:S01]  /*15160*/  VIADD R28, R24, 0x6 ;  /* 0x00000006181c7836 */ /* 0x000fe20000000000 */
[----:B------:R-:W-:Y:S02]  /*15170*/  R2UR UR18, R26 ;  /* 0x000000001a1272ca */ /* 0x000fe400000e0000 */
[----:B------:R-:W-:-:S02]  /*15180*/  IADD3 R26, R24, 0x400, RZ ;  /* 0x00000400181a7810 */ /* 0x000fc40007ffe0ff */
[----:B------:R-:W-:Y:S01]  /*15190*/  R2UR UR22, R28 ;  /* 0x000000001c1672ca */ /* 0x000fe200000e0000 */
[C---:B------:R-:W-:Y:S01]  /*151a0*/  VIADD R28, R24.reuse, 0x402 ;  /* 0x00000402181c7836 */ /* 0x040fe20000000000 */
[----:B0-----:R-:W-:Y:S01]  /*151b0*/  SHF.R.U32.HI R0, RZ, 0x7, R0 ;  /* 0x00000007ff007819 */ /* 0x001fe20000011600 */
[----:B------:R-:W-:Y:S01]  /*151c0*/  VIADD R24, R24, 0x406 ;  /* 0x0000040618187836 */ /* 0x000fe20000000000 */
[----:B------:R-:W-:Y:S02]  /*151d0*/  R2UR UR26, R26 ;  /* 0x000000001a1a72ca */ /* 0x000fe400000e0000 */
[----:B------:R-:W-:Y:S01]  /*151e0*/  R2UR UR27, R27 ;  /* 0x000000001b1b72ca */ /* 0x000fe200000e0000 */
[----:B------:R-:W-:Y:S01]  /*151f0*/  VIADD R0, R0, 0x8 ;  /* 0x0000000800007836 */ /* 0x000fe20000000000 */
[----:B------:R-:W-:Y:S02]  /*15200*/  R2UR UR30, R28 ;  /* 0x000000001c1e72ca */ /* 0x000fe400000e0000 */
[----:B------:R-:W-:-:S02]  /*15210*/  R2UR UR31, R29 ;  /* 0x000000001d1f72ca */ /* 0x000fc400000e0000 */
[----:B------:R0:W-:Y:S01]  /*15220*/  BAR.SYNC.DEFER_BLOCKING R0, 0x100 ;  /* 0x000400000000751d */ /* 0x0001e20000010000 */
        /* <DEDUP_REMOVED lines=45> */
.L_x_8389:
[----:B------:R-:W-:Y:S01]  /*15500*/  SHF.L.U32 R0, R206, 0x1f, RZ ;  /* 0x0000001fce007819 */ /* 0x000fe200000006ff */
[----:B------:R-:W-:-:S04]  /*15510*/  IMAD R3, R218, 0x8, R18 ;  /* 0x00000008da037824 */ /* 0x000fc800078e0212 */
[----:B------:R0:W1:Y:S01]  /*15520*/  SYNCS.PHASECHK.TRANS64.TRYWAIT P1, [R3+URZ+0x28850], R0 ;  /* 0x02885000030075a7 */ /* 0x000062000802017f */
[----:B------:R-:W-:Y:S05]  /*15530*/  @!P0 BRA `(.L_x_8390) ;  /* 0x0000000000048947 */ /* 0x000fea0003800000 */
[----:B------:R-:W-:Y:S01]  /*15540*/  BPT.TRAP 0x1 ;  /* 0x000000040000795c */ /* 0x000fe20000300000 */
.L_x_8390:
[----:B-1----:R-:W-:Y:S05]  /*15550*/  @P1 BRA `(.L_x_8388) ;  /* 0x0000000000081947 */ /* 0x002fea0003800000 */
[----:B------:R-:W1:Y:S02]  /*15560*/  SYNCS.PHASECHK.TRANS64.TRYWAIT P1, [R3+URZ+0x28850], R0 ;  /* 0x02885000030075a7 */ /* 0x000e64000802017f */
[----:B-1----:R-:W-:Y:S05]  /*15570*/  @!P1 BRA `(.L_x_8391) ;  /* 0x0000012c00ec9947 */ /* 0x002fea0003800000 */
.L_x_8388:
[----:B01----:R-:W-:Y:S01]  /*15580*/  VIADD R0, R18, 0x400 ;  /* 0x0000040012007836 */ /* 0x003fe20000000000 */
[----:B------:R-:W-:Y:S05]  /*15590*/  WARPSYNC.ALL ;  /* 0x0000000000007948 */ /* 0x000fea0003800000 */
[----:B------:R-:W-:Y:S01]  /*155a0*/  SHF.R.U32.HI R0, RZ, 0x4, R0 ;  /* 0x00000004ff007819 */ /* 0x000fe20000011600 */
[----:B------:R-:W-:Y:S01]  /*155b0*/  IMAD.MOV.U32 R207, RZ, RZ, 0x40000040 ;  /* 0x40000040ffcf7424 */ /* 0x000fe200078e00ff */
[----:B------:R-:W-:-:S06]  /*155c0*/  WARPGROUP.ARRIVE ;  /* 0x00000000000079c5 */ /* 0x000fcc0000000000 */
[----:B------:R-:W0:Y:S01]  /*155d0*/  S2R R3, SR_TID.X ;  /* 0x0000000000037919 */ /* 0x000e220000002100 */
[----:B------:R-:W-:Y:S02]  /*155e0*/  LOP3.LUT R0, R0, 0x3fff, RZ, 0xc0, !PT ;  /* 0x00003fff00007812 */ /* 0x000fe400078ec0ff */
[----:B------:R-:W-:Y:S01]  /*155f0*/  R2UR UR11, R207 ;  /* 0x00000000cf0b72ca */ /* 0x000fe200000e0000 */
[----:B------:R-:W-:Y:S01]  /*15600*/  IMAD.MOV.U32 R207, RZ, RZ, 0x40000040 ;  /* 0x40000040ffcf7424 */ /* 0x000fe200078e00ff */
[----:B------:R-:W-:-:S05]  /*15610*/  LOP3.LUT R0, R0, 0x4000000, RZ, 0xfc, !PT ;  /* 0x0400000000007812 */ /* 0x000fca00078efcff */
[----:B------:R-:W-:-:S05]  /*15620*/  IMAD R206, R218, 0x800, R0 ;  /* 0x00000800dace7824 */ /* 0x000fca00078e0200 */
[----:B------:R-:W-:-:S13]  /*15630*/  R2UR UR10, R206 ;  /* 0x00000000ce0a72ca */ /* 0x000fda00000e0000 */
[----:B------:R-:W-:Y:S01]  /*15640*/  HGMMA.64x128x16.F32 R88, R180, gdesc[UR8].tnspB, R88, gsb0 ;  /* 0x41e00008b4587df0 */ /* 0x000fe20008000858 */
[----:B0-----:R-:W-:-:S04]  /*15650*/  SHF.R.U32.HI R3, RZ, 0x7, R3 ;  /* 0x00000007ff037819 */ /* 0x001fc80000011603 */
[----:B------:R-:W-:Y:S01]  /*15660*/  IADD3 R0, -R3, 0xb, RZ ;  /* 0x0000000b03007810 */ /* 0x000fe20007ffe1ff */
        /* <DEDUP_REMOVED lines=36> */
[----:B------:R-:W-:Y:S01]  /*158b0*/  IMAD.MOV.U32 R161, RZ, RZ, 0x40000040 ;  /* 0x40000040ffa17424 */ /* 0x000fe200078e00ff */
[C---:B------:R-:W-:Y:S01]  /*158c0*/  IADD3 R160, R206.reuse, 0x300, RZ ;  /* 0x00000300cea07810 */ /* 0x040fe20007ffe0ff */
[----:B------:R-:W-:Y:S01]  /*158d0*/  WARPGROUP.ARRIVE ;  /* 0x00000000000079c5 */ /* 0x000fe20000000000 */
[----:B------:R-:W-:Y:S02]  /*158e0*/  VIADD R206, R206, 0x380 ;  /* 0x00000380cece7836 */ /* 0x000fe40000000000 */
        /* <DEDUP_REMOVED lines=9> */
[----:B------:R0:W-:Y:S06]  /*15980*/  BAR.ARV R0, 0x100 ;  /* 0x000400000000751d */ /* 0x0001ec0000002000 */
[----:B------:R-:W-:Y:S05]  /*15990*/  @!P0 BRA `(.L_x_8392) ;  /* 0x0000000000048947 */ /* 0x000fea0003800000 */
[----:B------:R-:W-:Y:S01]  /*159a0*/  BPT.TRAP 0x1 ;  /* 0x000000040000795c */ /* 0x000fe20000300000 */
.L_x_8392:
[----:B0-----:R-:W-:Y:S01]  /*159b0*/  FMNMX.FTZ R0, R24, R217, !PT ;  /* 0x000000d918007209 */ /* 0x001fe20007810000 */
[----:B------:R-:W-:-:S03]  /*159c0*/  UMOV UR51, UR6 ;  /* 0x0000000600337c82 */ /* 0x000fc60008000000 */
[----:B------:R-:W-:Y:S02]  /*159d0*/  FMNMX.FTZ R3, R25, R0, !PT ;  /* 0x0000000019037209 */ /* 0x000fe40007810000 */
[----:B------:R-:W-:-:S04]  /*159e0*/  FMNMX.FTZ R0, R26, R216, !PT ;  /* 0x000000d81a007209 */ /* 0x000fc80007810000 */
        /* <DEDUP_REMOVED lines=69> */
[C---:B------:R-:W-:Y:S01]  /*15e40*/  FMUL.FTZ R152, R3.reuse, UR51 ;  /* 0x0000003303987c20 */ /* 0x040fe20008410000 */
[----:B------:R-:W-:Y:S01]  /*15e50*/  FADD.FTZ R156, -R3, R217 ;  /* 0x000000d9039c7221 */ /* 0x000fe20000010100 */
[----:B------:R-:W-:Y:S02]  /*15e60*/  FADD.FTZ R153, -R0, R216 ;  /* 0x000000d800997221 */ /* 0x000fe40000010100 */
[--C-:B------:R-:W-:Y:S01]  /*15e70*/  FFMA.FTZ R170, R52, UR51, -R152.reuse ;  /* 0x0000003334aa7c23 */ /* 0x100fe20008010898 */
[----:B------:R-:W-:Y:S01]  /*15e80*/  FMUL.FTZ R52, R0, UR51 ;  /* 0x0000003300347c20 */ /* 0x000fe20008410000 */
[----:B------:R-:W-:Y:S01]  /*15e90*/  FFMA.FTZ R180, R24, UR51, -R152 ;  /* 0x0000003318b47c23 */ /* 0x000fe20008010898 */
[----:B------:R-:W-:Y:S01]  /*15ea0*/  FMUL.FTZ R153, R153, UR51 ;  /* 0x0000003399997c20 */ /* 0x000fe20008410000 */
[----:B------:R-:W-:Y:S01]  /*15eb0*/  FMUL.FTZ R156, R156, UR51 ;  /* 0x000000339c9c7c20 */ /* 0x000fe20008410000 */
[----:B------:R-:W-:Y:S01]  /*15ec0*/  FFMA.FTZ R181, R26, UR51, -R52 ;  /* 0x000000331ab57c23 */ /* 0x000fe20008010834 */
[----:B------:R-:W-:Y:S01]  /*15ed0*/  FFMA.FTZ R161, R25, UR51, -R152 ;  /* 0x0000003319a17c23 */ /* 0x000fe20008010898 */
[----:B------:R0:W-:Y:S01]  /*15ee0*/  MUFU.EX2 R207, R153 ;  /* 0x0000009900cf7308 */ /* 0x0001e20000000800 */
[----:B------:R-:W-:-:S02]  /*15ef0*/  IMAD R26, R184, 0x8, R18 ;  /* 0x00000008b81a7824 */ /* 0x000fc400078e0212 */
[----:B------:R-:W-:Y:S01]  /*15f00*/  FFMA.FTZ R182, R28, UR51, -R152 ;  /* 0x000000331cb67c23 */ /* 0x000fe20008010898 */
[--C-:B------:R-:W-:Y:S01]  /*15f10*/  FFMA.FTZ R183, R30, UR51, -R52.reuse ;  /* 0x000000331eb77c23 */ /* 0x100fe20008010834 */
[--C-:B------:R-:W-:Y:S01]  /*15f20*/  FFMA.FTZ R177, R34, UR51, -R52.reuse ;  /* 0x0000003322b17c23 */ /* 0x100fe20008010834 */
[----:B------:R-:W-:Y:S01]  /*15f30*/  FFMA.FTZ R34, R39, UR51, -R52 ;  /* 0x0000003327227c23 */ /* 0x000fe20008010834 */
[----:B------:R-:W-:Y:S02]  /*15f40*/  VIADD R26, R26, 0x28840 ;  /* 0x000288401a1a7836 */ /* 0x000fe40000000000 */
[--C-:B------:R-:W-:Y:S01]  /*15f50*/  FFMA.FTZ R159, R29, UR51, -R152.reuse ;  /* 0x000000331d9f7c23 */ /* 0x100fe20008010898 */
[----:B------:R-:W-:Y:S01]  /*15f60*/  MUFU.EX2 R206, R156 ;  /* 0x0000009c00ce7308 */ /* 0x000fe20000000800 */
[--C-:B0-----:R-:W-:Y:S01]  /*15f70*/  FFMA.FTZ R153, R41, UR51, -R152.reuse ;  /* 0x0000003329997c23 */ /* 0x101fe20008010898 */
[----:B------:R-:W-:Y:S01]  /*15f80*/  FFMA.FTZ R41, R49, UR51, -R152 ;  /* 0x0000003331297c23 */ /* 0x000fe20008010898 */
[----:B------:R-:W-:Y:S01]  /*15f90*/  FFMA.FTZ R49, R27, UR51, -R52 ;  /* 0x000000331b317c23 */ /* 0x000fe20008010834 */
[----:B------:R-:W-:-:S02]  /*15fa0*/  IMAD.U32 R39, RZ, RZ, UR38 ;  /* 0x00000026ff277e24 */ /* 0x000fc4000f8e00ff */
[----:B------:R-:W-:Y:S01]  /*15fb0*/  FFMA.FTZ R168, R48, UR51, -R152 ;  /* 0x0000003330a87c23 */ /* 0x000fe20008010898 */
[----:B------:R-:W-:Y:S01]  /*15fc0*/  FFMA.FTZ R48, R31, UR51, -R52 ;  /* 0x000000331f307c23 */ /* 0x000fe20008010834 */
[----:B------:R-:W-:Y:S01]  /*15fd0*/  FFMA.FTZ R176, R32, UR51, -R152 ;  /* 0x0000003320b07c23 */ /* 0x000fe20008010898 */
[----:B------:R-:W0:Y:S01]  /*15fe0*/  MUFU.EX2 R180, R180 ;  /* 0x000000b400b47308 */ /* 0x000e220000000800 */
[----:B------:R-:W-:Y:S01]  /*15ff0*/  PRMT R26, R39, 0x654, R26 ;  /* 0x00000654271a7816 */ /* 0x000fe2000000001a */
[--C-:B------:R-:W-:Y:S01]  /*16000*/  FFMA.FTZ R179, R38, UR51, -R52.reuse ;  /* 0x0000003326b37c23 */ /* 0x100fe20008010834 */
[----:B------:R-:W-:Y:S01]  /*16010*/  FFMA.FTZ R38, R55, UR51, -R52 ;  /* 0x0000003337267c23 */ /* 0x000fe20008010834 */
[--C-:B------:R-:W-:Y:S01]  /*16020*/  FFMA.FTZ R157, R33, UR51, -R152.reuse ;  /* 0x00000033219d7c23 */ /* 0x100fe20008010898 */
[----:B------:R-:W-:Y:S01]  /*16030*/  FFMA.FTZ R172, R40, UR51, -R152 ;  /* 0x0000003328ac7c23 */ /* 0x000fe20008010898 */
[----:B------:R-:W-:Y:S01]  /*16040*/  FFMA.FTZ R35, R35, UR51, -R52 ;  /* 0x0000003323237c23 */ /* 0x000fe20008010834 */
[----:B------:R1:W-:Y:S01]  /*16050*/  SYNCS.ARRIVE.TRANS64.RED.A1T0 RZ, [R26+URZ], RZ ;  /* 0x000000ff1aff79a7 */ /* 0x0003e2000810043f */
[----:B------:R-:W2:Y:S01]  /*16060*/  MUFU.EX2 R181, R181 ;  /* 0x000000b500b57308 */ /* 0x000ea20000000800 */
[--C-:B------:R-:W-:Y:S01]  /*16070*/  FFMA.FTZ R40, R53, UR51, -R152.reuse ;  /* 0x0000003335287c23 */ /* 0x100fe20008010898 */
[----:B------:R-:W-:Y:S01]  /*16080*/  FFMA.FTZ R164, R56, UR51, -R152 ;  /* 0x0000003338a47c23 */ /* 0x000fe20008010898 */
[--C-:B------:R-:W-:Y:S01]  /*16090*/  FFMA.FTZ R173, R42, UR51, -R52.reuse ;  /* 0x000000332aad7c23 */ /* 0x100fe20008010834 */
[--C-:B------:R-:W-:Y:S01]  /*160a0*/  FFMA.FTZ R31, R43, UR51, -R52.reuse ;  /* 0x000000332b1f7c23 */ /* 0x100fe20008010834 */
[--C-:B------:R-:W-:Y:S01]  /*160b0*/  FFMA.FTZ R175, R46, UR51, -R52.reuse ;  /* 0x000000332eaf7c23 */ /* 0x100fe20008010834 */
[--C-:B------:R-:W-:Y:S01]  /*160c0*/  FFMA.FTZ R30, R47, UR51, -R52.reuse ;  /* 0x000000332f1e7c23 */ /* 0x100fe20008010834 */
[--C-:B------:R-:W-:Y:S01]  /*160d0*/  FFMA.FTZ R169, R50, UR51, -R52.reuse ;  /* 0x0000003332a97c23 */ /* 0x100fe20008010834 */
[----:B------:R-:W3:Y:S01]  /*160e0*/  MUFU.EX2 R161, R161 ;  /* 0x000000a100a17308 */ /* 0x000ee20000000800 */
[--C-:B------:R-:W-:Y:S01]  /*160f0*/  FFMA.FTZ R27, R51, UR51, -R52.reuse ;  /* 0x00000033331b7c23 */ /* 0x100fe20008010834 */
[--C-:B------:R-:W-:Y:S01]  /*16100*/  FFMA.FTZ R171, R54, UR51, -R52.reuse ;  /* 0x0000003336ab7c23 */ /* 0x100fe20008010834 */
[--C-:B------:R-:W-:Y:S01]  /*16110*/  FFMA.FTZ R165, R58, UR51, -R52.reuse ;  /* 0x000000333aa57c23 */ /* 0x100fe20008010834 */
[--C-:B------:R-:W-:Y:S01]  /*16120*/  FFMA.FTZ R53, R59, UR51, -R52.reuse ;  /* 0x000000333b357c23 */ /* 0x100fe20008010834 */
[--C-:B------:R-:W-:Y:S01]  /*16130*/  FFMA.FTZ R167, R62, UR51, -R52.reuse ;  /* 0x000000333ea77c23 */ /* 0x100fe20008010834 */
[--C-:B------:R-:W-:Y:S01]  /*16140*/  FFMA.FTZ R56, R63, UR51, -R52.reuse ;  /* 0x000000333f387c23 */ /* 0x100fe20008010834 */
[--C-:B------:R-:W-:Y:S01]  /*16150*/  FFMA.FTZ R54, R66, UR51, -R52.reuse ;  /* 0x0000003342367c23 */ /* 0x100fe20008010834 */
[----:B------:R-:W4:Y:S01]  /*16160*/  MUFU.EX2 R49, R49 ;  /* 0x0000003100317308 */ /* 0x000f220000000800 */
[--C-:B------:R-:W-:Y:S01]  /*16170*/  FFMA.FTZ R55, R67, UR51, -R52.reuse ;  /* 0x0000003343377c23 */ /* 0x100fe20008010834 */
[--C-:B------:R-:W-:Y:S01]  /*16180*/  FFMA.FTZ R163, R70, UR51, -R52.reuse ;  /* 0x0000003346a37c23 */ /* 0x100fe20008010834 */
[--C-:B------:R-:W-:Y:S01]  /*16190*/  FFMA.FTZ R71, R71, UR51, -R52.reuse ;  /* 0x0000003347477c23 */ /* 0x100fe20008010834 */
[--C-:B------:R-:W-:Y:S01]  /*161a0*/  FFMA.FTZ R50, R74, UR51, -R52.reuse ;  /* 0x000000334a327c23 */ /* 0x100fe20008010834 */
[--C-:B------:R-:W-:Y:S01]  /*161b0*/  FFMA.FTZ R51, R75, UR51, -R52.reuse ;  /* 0x000000334b337c23 */ /* 0x100fe20008010834 */
[--C-:B------:R-:W-:Y:S01]  /*161c0*/  FFMA.FTZ R46, R78, UR51, -R52.reuse ;  /* 0x000000334e2e7c23 */ /* 0x100fe20008010834 */
[--C-:B------:R-:W-:Y:S01]  /*161d0*/  FFMA.FTZ R47, R79, UR51, -R52.reuse ;  /* 0x000000334f2f7c23 */ /* 0x100fe20008010834 */
[----:B------:R-:W5:Y:S01]  /*161e0*/  MUFU.EX2 R182, R182 ;  /* 0x000000b600b67308 */ /* 0x000f620000000800 */
[--C-:B------:R-:W-:Y:S01]  /*161f0*/  FFMA.FTZ R42, R82, UR51, -R52.reuse ;  /* 0x00000033522a7c23 */ /* 0x100fe20008010834 */
[--C-:B------:R-:W-:Y:S01]  /*16200*/  FFMA.FTZ R43, R83, UR51, -R52.reuse ;  /* 0x00000033532b7c23 */ /* 0x100fe20008010834 */
[----:B------:R-:W-:Y:S01]  /*16210*/  FFMA.FTZ R39, R87, UR51, -R52 ;  /* 0x0000003357277c23 */ /* 0x000fe20008010834 */
[----:B0-----:R-:W-:Y:S01]  /*16220*/  FFMA.FTZ R8, R206, R8, R180 ;  /* 0x00000008ce087223 */ /* 0x001fe200000100b4 */
        /* <DEDUP_REMOVED lines=21> */
[----:B------:R-:W-:-:S06]  /*16380*/  FFMA.FTZ R45, R85, UR51, -R152 ;  /* 0x00000033552d7c23 */ /* 0x000fcc0008010898 */
[----:B------:R-:W0:Y:S08]  /*16390*/  MUFU.EX2 R176, R176 ;  /* 0x000000b000b07308 */ /* 0x000e300000000800 */
[----:B-1----:R1:W-:Y:S08]  /*163a0*/  MUFU.EX2 R26, R38 ;  /* 0x00000026001a7308 */ /* 0x0023f00000000800 */
[----:B------:R-:W0:Y:S01]  /*163b0*/  MUFU.EX2 R177, R177 ;  /* 0x000000b100b17308 */ /* 0x000e220000000800 */
[----:B-1----:R-:W-:Y:S01]  /*163c0*/  FFMA.FTZ R38, R86, UR51, -R52 ;  /* 0x0000003356267c23 */ /* 0x002fe20008010834 */
[----:B--2---:R-:W-:Y:S01]  /*163d0*/  FFMA.FTZ R52, R207, R5, R181 ;  /* 0x00000005cf347223 */ /* 0x004fe200000100b5 */
[----:B---3--:R-:W-:-:S03]  /*163e0*/  FADD.FTZ R5, R161, R8 ;  /* 0x00000008a1057221 */ /* 0x008fc60000010000 */
[----:B----4-:R-:W-:Y:S01]  /*163f0*/  FADD.FTZ R52, R49, R52 ;  /* 0x0000003431347221 */ /* 0x010fe20000010000 */
[----:B-----5:R-:W-:Y:S01]  /*16400*/  FADD.FTZ R8, R182, R5 ;  /* 0x00000005b6087221 */ /* 0x020fe20000010000 */
[----:B------:R-:W1:Y:S02]  /*16410*/  MUFU.EX2 R157, R157 ;  /* 0x0000009d009d7308 */ /* 0x000e640000000800 */
[----:B0-----:R-:W-:Y:S01]  /*16420*/  FADD.FTZ R5, R183, R52 ;  /* 0x00000034b7057221 */ /* 0x001fe20000010000 */
[----:B------:R-:W-:-:S03]  /*16430*/  FADD.FTZ R57, R159, R8 ;  /* 0x000000089f397221 */ /* 0x000fc60000010000 */
[----:B------:R-:W-:Y:S01]  /*16440*/  FADD.FTZ R8, R48, R5 ;  /* 0x0000000530087221 */ /* 0x000fe20000010000 */
[----:B------:R-:W-:Y:S01]  /*16450*/  FADD.FTZ R52, R176, R57 ;  /* 0x00000039b0347221 */ /* 0x000fe20000010000 */
[----:B------:R-:W0:Y:S02]  /*16460*/  MUFU.EX2 R35, R35 ;  /* 0x0000002300237308 */ /* 0x000e240000000800 */
        /* <DEDUP_REMOVED lines=41> */
[----:B------:R-:W-:-:S03]  /*16700*/  FADD.FTZ R8, R26, R57 ;  /* 0x000000391a087221 */ /* 0x000fc60000010000 */
        /* <DEDUP_REMOVED lines=66> */
.L_x_8393:
[----:B------:R-:W-:Y:S01]  /*16b30*/  IMAD R57, R218, 0x8, R18 ;  /* 0x00000008da397824 */ /* 0x000fe200078e0212 */
[----:B------:R-:W-:Y:S01]  /*16b40*/  ISETP.GT.AND P1, PT, R4, R215, PT ;  /* 0x000000d70400720c */ /* 0x000fe20003f24270 */
[----:B------:R-:W-:Y:S01]  /*16b50*/  FMUL.FTZ R88, R88, R206 ;  /* 0x000000ce58587220 */ /* 0x000fe20000410000 */
[----:B------:R-:W-:Y:S01]  /*16b60*/  MOV R58, UR38 ;  /* 0x00000026003a7c02 */ /* 0x000fe20008000f00 */
[----:B------:R-:W-:Y:S01]  /*16b70*/  VIADD R57, R57, 0x28860 ;  /* 0x0002886039397836 */ /* 0x000fe20000000000 */
[----:B------:R-:W-:Y:S01]  /*16b80*/  F2FP.F16.F32.PACK_AB R180, R161, R180 ;  /* 0x000000b4a1b4723e */ /* 0x000fe200000000ff */
[----:B------:R-:W-:Y:S01]  /*16b90*/  FMUL.FTZ R89, R89, R206 ;  /* 0x000000ce59597220 */ /* 0x000fe20000410000 */
[----:B------:R-:W-:Y:S01]  /*16ba0*/  F2FP.F16.F32.PACK_AB R182, R159, R182 ;  /* 0x000000b69fb6723e */ /* 0x000fe200000000ff */
[-C--:B------:R-:W-:Y:S01]  /*16bb0*/  FMUL.FTZ R92, R92, R206.reuse ;  /* 0x000000ce5c5c7220 */ /* 0x080fe20000410000 */
[----:B------:R-:W-:Y:S01]  /*16bc0*/  PRMT R57, R58, 0x654, R57 ;  /* 0x000006543a397816 */ /* 0x000fe20000000039 */
[----:B------:R-:W-:Y:S01]  /*16bd0*/  FMUL.FTZ R93, R93, R206 ;  /* 0x000000ce5d5d7220 */ /* 0x000fe20000410000 */
[----:B------:R-:W-:Y:S01]  /*16be0*/  F2FP.F16.F32.PACK_AB R176, R157, R176 ;  /* 0x000000b09db0723e */ /* 0x000fe200000000ff */
[----:B------:R-:W-:Y:S01]  /*16bf0*/  FMUL.FTZ R96, R96, R206 ;  /* 0x000000ce60607220 */ /* 0x000fe20000410000 */
[----:B------:R0:W-:Y:S01]  /*16c00*/  SYNCS.ARRIVE.TRANS64.RED.A1T0 RZ, [R57+URZ], RZ ;  /* 0x000000ff39ff79a7 */ /* 0x0001e2000810043f */
        /* <DEDUP_REMOVED lines=90> */
[----:B------:R-:W-:Y:S02]  /*171b0*/  IMAD.MOV.U32 R217, RZ, RZ, R3 ;  /* 0x000000ffffd97224 */ /* 0x000fe400078e0003 */
[----:B------:R-:W-:Y:S02]  /*171c0*/  IMAD.MOV.U32 R206, RZ, RZ, R187 ;  /* 0x000000ffffce7224 */ /* 0x000fe400078e00bb */
[----:B------:R-:W-:Y:S01]  /*171d0*/  IMAD.MOV.U32 R218, RZ, RZ, R184 ;  /* 0x000000ffffda7224 */ /* 0x000fe200078e00b8 */
[----:B0-----:R-:W-:Y:S06]  /*171e0*/  @P1 BRA `(.L_x_8394) ;  /* 0xffffffdc00341947 */ /* 0x001fec000383ffff */
.L_x_8382:
[----:B------:R-:W-:-:S13]  /*171f0*/  ISETP.GE.AND P1, PT, R4, R208, PT ;  /* 0x000000d00400720c */ /* 0x000fda0003f26270 */
[----:B------:R-:W-:Y:S05]  /*17200*/  @!P1 BRA `(.L_x_8395) ;  /* 0x0000003000f49947 */ /* 0x000fea0003800000 */
[----:B------:R-:W-:Y:S01]  /*17210*/  IMAD.MOV.U32 R215, RZ, RZ, R0 ;  /* 0x000000ffffd77224 */ /* 0x000fe200078e0000 */
[----:B------:R-:W-:Y:S01]  /*17220*/  MOV R217, R184 ;  /* 0x000000b800d97202 */ /* 0x000fe20000000f00 */
[----:B------:R-:W-:Y:S02]  /*17230*/  IMAD.MOV.U32 R216, RZ, RZ, R3 ;  /* 0x000000ffffd87224 */ /* 0x000fe400078e0003 */
[----:B------:R-:W-:-:S07]  /*17240*/  IMAD.MOV.U32 R206, RZ, RZ, R187 ;  /* 0x000000ffffce7224 */ /* 0x000fce00078e00bb */
.L_x_8415:
        /* <DEDUP_REMOVED lines=8> */
.L_x_8397:
        /* <DEDUP_REMOVED lines=8> */
.L_x_8398:
[----:B------:R-:W-:Y:S04]  /*17350*/  BSSY B0, `(.L_x_8396) ;  /* 0x0000004000007945 */ /* 0x000fe80003800000 */
[----:B-1----:R-:W-:Y:S05]  /*17360*/  @P2 BRA `(.L_x_8399) ;  /* 0x0000000000082947 */ /* 0x002fea0003800000 */
[----:B------:R-:W1:Y:S02]  /*17370*/  SYNCS.PHASECHK.TRANS64.TRYWAIT P2, [R3+URZ+0x28830], R0 ;  /* 0x02883000030075a7 */ /* 0x000e64000804017f */
[----:B-1----:R-:W-:Y:S05]  /*17380*/  @!P2 BRA `(.L_x_8400) ;  /* 0x00000110007ca947 */ /* 0x002fea0003800000 */
.L_x_8399:
[----:B------:R-:W-:Y:S05]  /*17390*/  BSYNC B0 ;  /* 0x0000000000007941 */ /* 0x000fea0003800000 */
.L_x_8396:
        /* <DEDUP_REMOVED lines=9> */
[----:B------:R-:W-:-:S02]  /*17430*/  R2UR UR11, R25 ;  /* 0x00000000190b72ca */ /* 0x000fc400000e0000 */
[----:B------:R-:W-:Y:S01]  /*17440*/  R2UR UR9, R7 ;  /* 0x00000000070972ca */ /* 0x000fe200000e0000 */
[----:B------:R-:W-:Y:S01]  /*17450*/  IMAD R24, R184, 0x800, R9 ;  /* 0x00000800b8187824 */ /* 0x000fe200078e0209 */
[----:B------:R-:W-:Y:S02]  /*17460*/  MOV R29, 0x40000040 ;  /* 0x40000040001d7802 */ /* 0x000fe40000000f00 */
[----:B------:R-:W-:Y:S01]  /*17470*/  R2UR UR19, R27 ;  /* 0x000000001b1372ca */ /* 0x000fe200000e0000 */
[C---:B------:R-:W-:Y:S01]  /*17480*/  VIADD R28, R24.reuse, 0x2 ;  /* 0x00000002181c7836 */ /* 0x040fe20000000000 */
[C---:B------:R-:W-:Y:S01]  /*17490*/  R2UR UR10, R24.reuse ;  /* 0x00000000180a72ca */ /* 0x040fe200000e0000 */
[C---:B------:R-:W-:Y:S01]  /*174a0*/  VIADD R26, R24.reuse, 0x4 ;  /* 0x00000004181a7836 */ /* 0x040fe20000000000 */
[C---:B------:R-:W-:Y:S01]  /*174b0*/  R2UR UR15, R29.reuse ;  /* 0x000000001d0f72ca */ /* 0x040fe200000e0000 */
[----:B------:R-:W-:Y:S01]  /*174c0*/  VIADD R30, R24, 0x404 ;  /* 0x00000404181e7836 */ /* 0x000fe20000000000 */
[----:B------:R-:W-:Y:S01]  /*174d0*/  R2UR UR14, R28 ;  /* 0x000000001c0e72ca */ /* 0x000fe200000e0000 */
[----:B------:R-:W-:Y:S01]  /*174e0*/  VIADD R28, R24, 0x6 ;  /* 0x00000006181c7836 */ /* 0x000fe20000000000 */
[----:B------:R-:W-:Y:S01]  /*174f0*/  R2UR UR18, R26 ;  /* 0x000000001a1272ca */ /* 0x000fe200000e0000 */
[----:B------:R-:W-:Y:S01]  /*17500*/  VIADD R26, R24, 0x400 ;  /* 0x00000400181a7836 */ /* 0x000fe20000000000 */
[----:B------:R-:W-:-:S02]  /*17510*/  R2UR UR23, R29 ;  /* 0x000000001d1772ca */ /* 0x000fc400000e0000 */
        /* <DEDUP_REMOVED lines=55> */
.L_x_8402:
[----:B------:R-:W-:Y:S01]  /*17890*/  SHF.L.U32 R0, R206, 0x1f, RZ ;  /* 0x0000001fce007819 */ /* 0x000fe200000006ff */
[----:B------:R-:W-:-:S04]  /*178a0*/  IMAD R3, R217, 0x8, R18 ;  /* 0x00000008d9037824 */ /* 0x000fc800078e0212 */
[----:B------:R0:W1:Y:S01]  /*178b0*/  SYNCS.PHASECHK.TRANS64.TRYWAIT P1, [R3+URZ+0x28850], R0 ;  /* 0x02885000030075a7 */ /* 0x000062000802017f */
[----:B------:R-:W-:Y:S05]  /*178c0*/  @!P0 BRA `(.L_x_8403) ;  /* 0x0000000000048947 */ /* 0x000fea0003800000 */
[----:B------:R-:W-:Y:S01]  /*178d0*/  BPT.TRAP 0x1 ;  /* 0x000000040000795c */ /* 0x000fe20000300000 */
.L_x_8403:
[----:B-1----:R-:W-:Y:S05]  /*178e0*/  @P1 BRA `(.L_x_8401) ;  /* 0x0000000000081947 */ /* 0x002fea0003800000 */
[----:B------:R-:W1:Y:S02]  /*178f0*/  SYNCS.PHASECHK.TRANS64.TRYWAIT P1, [R3+URZ+0x28850], R0 ;  /* 0x02885000030075a7 */ /* 0x000e64000802017f */
[----:B-1----:R-:W-:Y:S05]  /*17900*/  @!P1 BRA `(.L_x_8404) ;  /* 0x0000010c00309947 */ /* 0x002fea0003800000 */
.L_x_8401:
[----:B01----:R-:W-:Y:S01]  /*17910*/  IADD3 R0, R18, 0x400, RZ ;  /* 0x0000040012007810 */ /* 0x003fe20007ffe0ff */
[----:B------:R-:W-:Y:S01]  /*17920*/  IMAD.MOV.U32 R207, RZ, RZ, 0x40000040 ;  /* 0x40000040ffcf7424 */ /* 0x000fe200078e00ff */
[----:B------:R-:W-:Y:S05]  /*17930*/  WARPSYNC.ALL ;  /* 0x0000000000007948 */ /* 0x000fea0003800000 */
[----:B------:R-:W-:Y:S01]  /*17940*/  SHF.R.U32.HI R0, RZ, 0x4, R0 ;  /* 0x00000004ff007819 */ /* 0x000fe20000011600 */
[----:B------:R-:W-:Y:S01]  /*17950*/  WARPGROUP.ARRIVE ;  /* 0x00000000000079c5 */ /* 0x000fe20000000000 */
[----:B------:R-:W-:Y:S01]  /*17960*/  R2UR UR11, R207 ;  /* 0x00000000cf0b72ca */ /* 0x000fe200000e0000 */
[----:B------:R-:W-:Y:S01]  /*17970*/  IMAD.MOV.U32 R207, RZ, RZ, 0x40000040 ;  /* 0x40000040ffcf7424 */ /* 0x000fe200078e00ff */
[----:B------:R-:W-:-:S03]  /*17980*/  LOP3.LUT R0, R0, 0x3fff, RZ, 0xc0, !PT ;  /* 0x00003fff00007812 */ /* 0x000fc600078ec0ff */
[----:B------:R-:W0:Y:S01]  /*17990*/  S2R R218, SR_TID.X ;  /* 0x0000000000da7919 */ /* 0x000e220000002100 */
        /* <DEDUP_REMOVED lines=29> */
[----:B------:R-:W-:Y:S01]  /*17b70*/  IADD3 R168, R206, 0x200, RZ ;  /* 0x00000200cea87810 */ /* 0x000fe20007ffe0ff */
        /* <DEDUP_REMOVED lines=28> */
.L_x_8405:
[----:B0-----:R-:W0:Y:S01]  /*17d40*/  @P4 LDC R0, c[0x0][0x44c] ;  /* 0x00011300ff004b82 */ /* 0x001e220000000800 */
[----:B------:R-:W-:Y:S01]  /*17d50*/  IMAD.IADD R157, R202, 0x1, R200 ;  /* 0x00000001ca9d7824 */ /* 0x000fe200078e02c8 */
[----:B------:R-:W-:-:S06]  /*17d60*/  ULOP3.LUT UR8, URZ, UR48, URZ, 0x33, !UPT ;  /* 0x000000303f087292 */ /* 0x000fcc000f8e333f */
[----:B------:R-:W1:Y:S01]  /*17d70*/  @P4 LDC R3, c[0x0][0x450] ;  /* 0x00011400ff034b82 */ /* 0x000e620000000800 */
[----:B0-----:R-:W-:-:S05]  /*17d80*/  @P4 IMAD.HI.U32 R0, R157, R0, RZ ;  /* 0x000000009d004227 */ /* 0x001fca00078e00ff */
[----:B-1----:R-:W-:Y:S01]  /*17d90*/  @P4 SHF.R.U32.HI R157, RZ, R3, R0 ;  /* 0x00000003ff9d4219 */ /* 0x002fe20000011600 */
[----:B------:R-:W-:Y:S01]  /*17da0*/  IMAD.U32 R3, RZ, RZ, UR38 ;  /* 0x00000026ff037e24 */ /* 0x000fe2000f8e00ff */
[----:B------:R-:W-:-:S03]  /*17db0*/  LEA R0, R184, R18, 0x3 ;  /* 0x00000012b8007211 */ /* 0x000fc600078e18ff */
[----:B------:R-:W0:Y:S02]  /*17dc0*/  SHFL.IDX PT, R159, R157, RZ, 0x1c1f ;  /* 0x001c1fff9d9f7589 */ /* 0x000e2400000e0000 */
[----:B------:R-:W-:-:S05]  /*17dd0*/  VIADD R0, R0, 0x28840 ;  /* 0x0002884000007836 */ /* 0x000fca0000000000 */
[----:B------:R-:W-:-:S04]  /*17de0*/  PRMT R0, R3, 0x654, R0 ;  /* 0x0000065403007816 */ /* 0x000fc80000000000 */
[----:B------:R1:W-:Y:S02]  /*17df0*/  SYNCS.ARRIVE.TRANS64.RED.A1T0 RZ, [R0+URZ], RZ ;  /* 0x000000ff00ff79a7 */ /* 0x0003e4000810043f */
[----:B-1----:R-:W-:-:S05]  /*17e00*/  IMAD.SHL.U32 R0, R4, 0x80, RZ ;  /* 0x0000008004007824 */ /* 0x002fca00078e00ff */
[----:B------:R-:W-:-:S04]  /*17e10*/  IADD3 R3, -R189, 0x1, -R0 ;  /* 0x00000001bd037810 */ /* 0x000fc80007ffe900 */
[----:B------:R-:W-:-:S05]  /*17e20*/  IADD3 R3, -R196, R3, R198 ;  /* 0x00000003c4037210 */ /* 0x000fca0007ffe1c6 */
[C---:B------:R-:W-:Y:S02]  /*17e30*/  VIADD R156, R3.reuse, UR43 ;  /* 0x0000002b039c7c36 */ /* 0x040fe40008000000 */
        /* <DEDUP_REMOVED lines=16> */
.L_x_8408:
[----:B------:R-:W-:-:S04]  /*17f40*/  MOV R161, UR5 ;  /* 0x0000000500a17c02 */ /* 0x000fc80008000f00 */
[----:B------:R-:W-:-:S13]  /*17f50*/  ISETP.NE.AND P1, PT, R161, 0x1, PT ;  /* 0x00000001a100780c */ /* 0x000fda0003f25270 */
[----:B------:R-:W0:Y:S02]  /*17f60*/  @P1 LDC.64 R152, c[0x0][0x9e8] ;  /* 0x00027a00ff981b82 */ /* 0x000e240000000a00 */
[----:B0-----:R-:W-:-:S05]  /*17f70*/  @P1 IMAD.HI.U32 R152, R159, R152, RZ ;  /* 0x000000989f981227 */ /* 0x001fca00078e00ff */
[----:B------:R-:W-:-:S07]  /*17f80*/  @P1 SHF.R.U32.HI R159, RZ, R153, R152 ;  /* 0x00000099ff9f1219 */ /* 0x000fce0000011698 */
.L_x_8409:
[----:B------:R-:W-:Y:S05]  /*17f90*/  BSYNC B0 ;  /* 0x0000000000007941 */ /* 0x000fea0003800000 */
.L_x_8407:
[----:B------:R-:W-:-:S04]  /*17fa0*/  IMAD R152, R159, R161, -R0 ;  /* 0x000000a19f987224 */ /* 0x000fc800078e0a00 */
[----:B------:R-:W-:-:S05]  /*17fb0*/  IMAD.IADD R152, R152, 0x1, -R189 ;  /* 0x0000000198987824 */ /* 0x000fca00078e0abd */
[----:B------:R-:W-:Y:S02]  /*17fc0*/  VIADDMNMX R154, R152, R161, R154, PT ;  /* 0x000000a1989a7246 */ /* 0x000fe4000380019a */
[----:B------:R-:W-:-:S07]  /*17fd0*/  VIMNMX R3, R3, R152, !PT ;  /* 0x0000009803037248 */ /* 0x000fce0007fe0100 */
.L_x_8406:
        /* <DEDUP_REMOVED lines=113> */
.L_x_8412:
[----:B------:R-:W-:-:S05]  /*186f0*/  IMAD.U32 R3, RZ, RZ, UR5 ;  /* 0x00000005ff037e24 */ /* 0x000fca000f8e00ff */
[----:B------:R-:W-:-:S13]  /*18700*/  ISETP.NE.AND P2, PT, R3, 0x1, PT ;  /* 0x000000010300780c */ /* 0x000fda0003f45270 */
[----:B------:R-:W0:Y:S02]  /*18710*/  @P2 LDC.64 R32, c[0x0][0x9e8] ;  /* 0x00027a00ff202b82 */ /* 0x000e240000000a00 */
[----:B0-----:R-:W-:-:S05]  /*18720*/  @P2 IMAD.HI.U32 R32, R157, R32, RZ ;  /* 0x000000209d202227 */ /* 0x001fca00078e00ff */
[----:B------:R-:W-:-:S07]  /*18730*/  @P2 SHF.R.U32.HI R157, RZ, R33, R32 ;  /* 0x00000021ff9d2219 */ /* 0x000fce0000011620 */
.L_x_8413:
[----:B------:R-:W-:Y:S05]  /*18740*/  BSYNC B0 ;  /* 0x0000000000007941 */ /* 0x000fea0003800000 */
.L_x_8411:
[----:B------:R-:W-:-:S04]  /*18750*/  IMAD R0, R157, R3, -R0 ;  /* 0x000000039d007224 */ /* 0x000fc800078e0a00 */
[----:B------:R-:W-:-:S05]  /*18760*/  IMAD.IADD R0, R0, 0x1, -R189 ;  /* 0x0000000100007824 */ /* 0x000fca00078e0abd */
[----:B------:R-:W-:Y:S02]  /*18770*/  VIADDMNMX R156, R0, R3, R156, PT ;  /* 0x00000003009c7246 */ /* 0x000fe4000380019c */
[----:B------:R-:W-:-:S07]  /*18780*/  VIMNMX R155, R155, R0, !PT ;  /* 0x000000009b9b7248 */ /* 0x000fce0007fe0100 */
.L_x_8410:
        /* <DEDUP_REMOVED lines=198> */
[----:B------:R-:W-:Y:S01]  /*193f0*/  FFMA.FTZ R28, R57, UR51, -R0 ;  /* 0x00000033391c7c23 */ /* 0x000fe20008010800 */
[----:B------:R-:W-:Y:S02]  /*19400*/  MUFU.EX2 R178, R178 ;  /* 0x000000b200b27308 */ /* 0x000fe40000000800 */
[----:B------:R-:W-:-:S04]  /*19410*/  FMNMX.FTZ R40, R78, R41, !PT ;  /* 0x000000294e287209 */ /* 0x000fc80007810000 */
[----:B------:R-:W-:Y:S02]  /*19420*/  FMNMX.FTZ R41, R79, R40, !PT ;  /* 0x000000284f297209 */ /* 0x000fe40007810000 */
[----:B------:R-:W-:Y:S02]  /*19430*/  MUFU.EX2 R37, R37 ;  /* 0x0000002500257308 */ /* 0x000fe40000000800 */
[----:B------:R-:W-:-:S04]  /*19440*/  FMNMX.FTZ R40, R82, R41, !PT ;  /* 0x0000002952287209 */ /* 0x000fc80007810000 */
[----:B------:R-:W-:Y:S02]  /*19450*/  FMNMX.FTZ R41, R83, R40, !PT ;  /* 0x0000002853297209 */ /* 0x000fe40007810000 */
[----:B------:R-:W-:Y:S02]  /*19460*/  MUFU.EX2 R172, R172 ;  /* 0x000000ac00ac7308 */ /* 0x000fe40000000800 */
[----:B------:R-:W-:Y:S01]  /*19470*/  FMNMX.FTZ R40, R86, R41, !PT ;  /* 0x0000002956287209 */ /* 0x000fe20007810000 */
[----:B------:R-:W-:-:S03]  /*19480*/  FFMA.FTZ R41, R81, UR51, -R0 ;  /* 0x0000003351297c23 */ /* 0x000fc60008010800 */
[----:B------:R-:W-:Y:S02]  /*19490*/  FMNMX.FTZ R40, R87, R40, !PT ;  /* 0x0000002857287209 */ /* 0x000fe40007810000 */
[----:B------:R-:W-:Y:S03]  /*194a0*/  MUFU.EX2 R36, R36 ;  /* 0x0000002400247308 */ /* 0x000fe60000000800 */
[----:B0-----:R-:W0:Y:S05]  /*194b0*/  SHFL.BFLY PT, R53, R40, 0x2, 0x1f ;  /* 0x0c401f0028357f89 */ /* 0x001e2a00000e0000 */
[----:B------:R-:W-:Y:S08]  /*194c0*/  MUFU.EX2 R174, R174 ;  /* 0x000000ae00ae7308 */ /* 0x000ff00000000800 */
[----:B------:R-:W-:Y:S08]  /*194d0*/  MUFU.EX2 R33, R33 ;  /* 0x0000002100217308 */ /* 0x000ff00000000800 */
[----:B------:R-:W-:Y:S01]  /*194e0*/  MUFU.EX2 R168, R168 ;  /* 0x000000a800a87308 */ /* 0x000fe20000000800 */
[----:B0-----:R-:W-:Y:S01]  /*194f0*/  FMNMX.FTZ R53, R40, R53, !PT ;  /* 0x0000003528357209 */ /* 0x001fe20007810000 */
[----:B------:R-:W-:-:S04]  /*19500*/  FFMA.FTZ R40, R80, UR51, -R0 ;  /* 0x0000003350287c23 */ /* 0x000fc80008010800 */
[----:B------:R-:W0:Y:S02]  /*19510*/  SHFL.BFLY PT, R56, R53, 0x1, 0x1f ;  /* 0x0c201f0035387f89 */ /* 0x000e2400000e0000 */
[----:B------:R-:W-:Y:S08]  /*19520*/  MUFU.EX2 R32, R32 ;  /* 0x0000002000207308 */ /* 0x000ff00000000800 */
[----:B------:R-:W-:Y:S08]  /*19530*/  MUFU.EX2 R170, R170 ;  /* 0x000000aa00aa7308 */ /* 0x000ff00000000800 */
[----:B------:R-:W-:Y:S01]  /*19540*/  MUFU.EX2 R164, R164 ;  /* 0x000000a400a47308 */ /* 0x000fe20000000800 */
[----:B0-----:R-:W-:-:S07]  /*19550*/  FMNMX.FTZ R0, R53, R56, !PT ;  /* 0x0000003835007209 */ /* 0x001fce0007810000 */
[----:B------:R-:W-:Y:S01]  /*19560*/  MUFU.EX2 R28, R28 ;  /* 0x0000001c001c7308 */ /* 0x000fe20000000800 */
[----:B------:R-:W-:Y:S02]  /*19570*/  FSEL R53, R3, RZ, P2 ;  /* 0x000000ff03357208 */ /* 0x000fe40001000000 */
[C---:B------:R-:W-:Y:S01]  /*19580*/  FSETP.NEU.FTZ.AND P1, PT, R0.reuse, -INF , PT ;  /* 0xff8000000000780b */ /* 0x040fe20003f3d000 */
[----:B------:R-:W-:Y:S02]  /*19590*/  FMUL.FTZ R57, R0, UR51 ;  /* 0x0000003300397c20 */ /* 0x000fe40008410000 */
[----:B------:R-:W-:Y:S02]  /*195a0*/  FADD.FTZ R53, -R53, R216 ;  /* 0x000000d835357221 */ /* 0x000fe40000010100 */
[----:B------:R-:W-:Y:S01]  /*195b0*/  MUFU.EX2 R166, R166 ;  /* 0x000000a600a67308 */ /* 0x000fe20000000800 */
[----:B------:R-:W-:Y:S01]  /*195c0*/  FSEL R57, R57, RZ, P1 ;  /* 0x000000ff39397208 */ /* 0x000fe20000800000 */
[----:B------:R-:W-:-:S04]  /*195d0*/  FMUL.FTZ R53, R53, UR51 ;  /* 0x0000003335357c20 */ /* 0x000fc80008410000 */
        /* <DEDUP_REMOVED lines=41> */
[----:B------:R-:W-:Y:S01]  /*19870*/  FADD.FTZ R55, R152, R55 ;  /* 0x0000003798377221 */ /* 0x000fe20000010000 */
[----:B------:R-:W-:Y:S01]  /*19880*/  FFMA.FTZ R43, R79, UR51, -R57 ;  /* 0x000000334f2b7c23 */ /* 0x000fe20008010839 */
[----:B------:R-:W1:Y:S01]  /*19890*/  MUFU.EX2 R60, R60 ;  /* 0x0000003c003c7308 */ /* 0x000e620000000800 */
[----:B0-----:R-:W-:Y:S01]  /*198a0*/  FADD.FTZ R8, R61, R8 ;  /* 0x000000083d087221 */ /* 0x001fe20000010000 */
[----:B------:R-:W-:Y:S01]  /*198b0*/  FADD.FTZ R58, R178, R55 ;  /* 0x00000037b23a7221 */ /* 0x000fe20000010000 */
[--C-:B------:R-:W-:Y:S01]  /*198c0*/  FFMA.FTZ R153, R82, UR51, -R57.reuse ;  /* 0x0000003352997c23 */ /* 0x100fe20008010839 */
[--C-:B------:R-:W-:Y:S01]  /*198d0*/  FFMA.FTZ R42, R83, UR51, -R57.reuse ;  /* 0x00000033532a7c23 */ /* 0x100fe20008010839 */
[--C-:B------:R-:W-:Y:S01]  /*198e0*/  FFMA.FTZ R155, R86, UR51, -R57.reuse ;  /* 0x00000033569b7c23 */ /* 0x100fe20008010839 */
[----:B------:R-:W-:Y:S01]  /*198f0*/  FADD.FTZ R55, R37, R58 ;  /* 0x0000003a25377221 */ /* 0x000fe20000010000 */
[----:B------:R-:W-:Y:S01]  /*19900*/  FFMA.FTZ R39, R87, UR51, -R57 ;  /* 0x0000003357277c23 */ /* 0x000fe20008010839 */
        /* <DEDUP_REMOVED lines=97> */
.L_x_8414:
        /* <DEDUP_REMOVED lines=10> */
[----:B------:R-:W-:Y:S01]  /*19fc0*/  FMUL.FTZ R93, R93, R53 ;  /* 0x000000355d5d7220 */ /* 0x000fe20000410000 */
[----:B------:R-:W-:Y:S01]  /*19fd0*/  F2FP.F16.F32.PACK_AB R181, R61, R181 ;  /* 0x000000b53db5723e */ /* 0x000fe200000000ff */
[-C--:B------:R-:W-:Y:S01]  /*19fe0*/  FMUL.FTZ R96, R96, R53.reuse ;  /* 0x0000003560607220 */ /* 0x080fe20000410000 */
[----:B------:R0:W-:Y:S01]  /*19ff0*/  SYNCS.ARRIVE.TRANS64.RED.A1T0 RZ, [R55+URZ], RZ ;  /* 0x000000ff37ff79a7 */ /* 0x0001e2000810043f */
        /* <DEDUP_REMOVED lines=94> */
.L_x_8395:
[----:B------:R-:W-:Y:S05]  /*1a5e0*/  WARPSYNC.ALL ;  /* 0x0000000000007948 */ /* 0x000fea0003800000 */
[----:B------:R-:W-:Y:S06]  /*1a5f0*/  BAR.ARV 0x8, 0x180 ;  /* 0x0206000000007b1d */ /* 0x000fec0000002000 */
[----:B------:R-:W-:Y:S05]  /*1a600*/  @!P0 BRA `(.L_x_8416) ;  /* 0x0000000000048947 */ /* 0x000fea0003800000 */
[----:B------:R-:W-:Y:S01]  /*1a610*/  BPT.TRAP 0x1 ;  /* 0x000000040000795c */ /* 0x000fe20000300000 */
.L_x_8416:
[----:B------:R-:W-:Y:S01]  /*1a620*/  IMAD R11, R184, 0x8, R18 ;  /* 0x00000008b80b7824 */ /* 0x000fe200078e0212 */
[----:B------:R-:W-:-:S04]  /*1a630*/  SHF.L.U32 R4, R187, 0x1f, RZ ;  /* 0x0000001fbb047819 */ /* 0x000fc800000006ff */
[----:B------:R0:W1:Y:S01]  /*1a640*/  SYNCS.PHASECHK.TRANS64.TRYWAIT P1, [R11+URZ+0x28850], R4 ;  /* 0x028850040b0075a7 */ /* 0x000062000802017f */
[----:B------:R-:W-:Y:S05]  /*1a650*/  @!P0 BRA `(.L_x_8417) ;  /* 0x0000000000048947 */ /* 0x000fea0003800000 */
[----:B------:R-:W-:Y:S01]  /*1a660*/  BPT.TRAP 0x1 ;  /* 0x000000040000795c */ /* 0x000fe20000300000 */
.L_x_8417:
[----:B------:R-:W-:-:S05]  /*1a670*/  VIADD R18, R18, 0x400 ;  /* 0x0000040012127836 */ /* 0x000fca0000000000 */
[----:B------:R-:W-:-:S04]  /*1a680*/  SHF.R.U32.HI R18, RZ, 0x4, R18 ;  /* 0x00000004ff127819 */ /* 0x000fc80000011612 */
[----:B------:R-:W-:-:S04]  /*1a690*/  LOP3.LUT R18, R18, 0x3fff, RZ, 0xc0, !PT ;  /* 0x00003fff12127812 */ /* 0x000fc800078ec0ff */
[----:B------:R-:W-:Y:S01]  /*1a6a0*/  LOP3.LUT R7, R18, 0x4000000, RZ, 0xfc, !PT ;  /* 0x0400000012077812 */ /* 0x000fe200078efcff */
[----:B-1----:R-:W-:Y:S06]  /*1a6b0*/  @P1 BRA `(.L_x_8418) ;  /* 0x0000000000081947 */ /* 0x002fec0003800000 */
[----:B------:R-:W1:Y:S02]  /*1a6c0*/  SYNCS.PHASECHK.TRANS64.TRYWAIT P1, [R11+URZ+0x28850], R4 ;  /* 0x028850040b0075a7 */ /* 0x000e64000802017f */
[----:B-1----:R-:W-:Y:S05]  /*1a6d0*/  @!P1 BRA `(.L_x_8419) ;  /* 0x000000dc00d09947 */ /* 0x002fea0003800000 */
.L_x_8418:
[----:B------:R-:W-:Y:S01]  /*1a6e0*/  IMAD R6, R184, 0x800, R7 ;  /* 0x00000800b8067824 */ /* 0x000fe200078e0207 */
[----:B------:R-:W-:Y:S01]  /*1a6f0*/  MOV R7, 0x40000040 ;  /* 0x4000004000077802 */ /* 0x000fe20000000f00 */
[----:B------:R-:W-:Y:S05]  /*1a700*/  WARPSYNC.ALL ;  /* 0x0000000000007948 */ /* 0x000fea0003800000 */
[C---:B------:R-:W-:Y:S01]  /*1a710*/  R2UR UR6, R6.reuse ;  /* 0x00000000060672ca */ /* 0x040fe200000e0000 */
[----:B------:R-:W-:Y:S01]  /*1a720*/  WARPGROUP.ARRIVE ;  /* 0x00000000000079c5 */ /* 0x000fe20000000000 */
[----:B------:R-:W-:Y:S01]  /*1a730*/  R2UR UR7, R7 ;  /* 0x00000000070772ca */ /* 0x000fe200000e0000 */
[----:B------:R-:W-:Y:S01]  /*1a740*/  VIADD R12, R6, 0x80 ;  /* 0x00000080060c7836 */ /* 0x000fe20000000000 */
[----:B01----:R-:W0:Y:S01]  /*1a750*/  SHFL.BFLY PT, R4, R5, 0x2, 0x1f ;  /* 0x0c401f0005047f89 */ /* 0x003e2200000e0000 */
[----:B------:R-:W-:Y:S01]  /*1a760*/  IMAD.MOV.U32 R13, RZ, RZ, 0x40000040 ;  /* 0x40000040ff0d7424 */ /* 0x000fe200078e00ff */
[----:B------:R-:W-:Y:S01]  /*1a770*/  MOV R14, UR51 ;  /* 0x00000033000e7c02 */ /* 0x000fe20008000f00 */
[----:B------:R-:W-:-:S02]  /*1a780*/  IMAD.MOV.U32 R7, RZ, RZ, 0x40000040 ;  /* 0x40000040ff077424 */ /* 0x000fc400078e00ff */
[----:B------:R-:W-:Y:S02]  /*1a790*/  IMAD.MOV.U32 R21, RZ, RZ, -0x800000 ;  /* 0xff800000ff157424 */ /* 0x000fe400078e00ff */
[----:B------:R-:W-:-:S04]  /*1a7a0*/  IMAD.MOV.U32 R20, RZ, RZ, -0x800000 ;  /* 0xff800000ff147424 */ /* 0x000fc800078e00ff */
        /* <DEDUP_REMOVED lines=42> */
[----:B------:R-:W-:Y:S01]  /*1aa50*/  R2UR UR6, R6 ;  /* 0x00000000060672ca */ /* 0x000fe200000e0000 */
[----:B0-----:R-:W-:Y:S01]  /*1aa60*/  FADD.FTZ R6, R4, R5 ;  /* 0x0000000504067221 */ /* 0x001fe20000010000 */
[----:B------:R-:W-:Y:S01]  /*1aa70*/  R2UR UR7, R7 ;  /* 0x00000000070772ca */ /* 0x000fe200000e0000 */
[----:B------:R-:W-:Y:S01]  /*1aa80*/  IMAD.U32 R5, RZ, RZ, UR51 ;  /* 0x00000033ff057e24 */ /* 0x000fe2000f8e00ff */
[----:B------:R-:W0:Y:S04]  /*1aa90*/  SHFL.BFLY PT, R7, R8, 0x2, 0x1f ;  /* 0x0c401f0008077f89 */ /* 0x000e2800000e0000 */
[----:B------:R-:W1:Y:S01]  /*1aaa0*/  SHFL.BFLY PT, R9, R6, 0x1, 0x1f ;  /* 0x0c201f0006097f89 */ /* 0x000e6200000e0000 */
[----:B0-----:R-:W-:Y:S01]  /*1aab0*/  FADD.FTZ R7, R7, R8 ;  /* 0x0000000807077221 */ /* 0x001fe20000010000 */
[----:B-1----:R-:W-:-:S04]  /*1aac0*/  FADD.FTZ R13, R6, R9 ;  /* 0x00000009060d7221 */ /* 0x002fc80000010000 */
[----:B------:R-:W0:Y:S01]  /*1aad0*/  SHFL.BFLY PT, R4, R7, 0x1, 0x1f ;  /* 0x0c201f0007047f89 */ /* 0x000e2200000e0000 */
[----:B------:R-:W-:Y:S01]  /*1aae0*/  IMAD.MOV.U32 R9, RZ, RZ, RZ ;  /* 0x000000ffff097224 */ /* 0x000fe200078e00ff */
[----:B------:R-:W-:-:S13]  /*1aaf0*/  FSETP.NE.FTZ.AND P2, PT, R13, RZ, PT ;  /* 0x000000ff0d00720b */ /* 0x000fda0003f55000 */
[----:B------:R-:W1:Y:S01]  /*1ab00*/  @P2 MUFU.LG2 R10, R13 ;  /* 0x0000000d000a2308 */ /* 0x000e620000000c00 */
[----:B------:R-:W-:Y:S01]  /*1ab10*/  @P2 FMUL.FTZ R14, R14, 0.69314718246459960938 ;  /* 0x3f3172180e0e2820 */ /* 0x000fe20000410000 */
[----:B0-----:R-:W-:Y:S01]  /*1ab20*/  FADD.FTZ R12, R7, R4 ;  /* 0x00000004070c7221 */ /* 0x001fe20000010000 */
[----:B------:R-:W-:-:S05]  /*1ab30*/  IMAD.MOV.U32 R4, RZ, RZ, RZ ;  /* 0x000000ffff047224 */ /* 0x000fca00078e00ff */
[----:B------:R-:W-:Y:S01]  /*1ab40*/  @P2 MUFU.RCP R9, R13 ;  /* 0x0000000d00092308 */ /* 0x000fe20000001000 */
[----:B------:R-:W-:Y:S01]  /*1ab50*/  FSETP.NE.FTZ.AND P1, PT, R12, RZ, PT ;  /* 0x000000ff0c00720b */ /* 0x000fe20003f35000 */
[----:B-1----:R-:W-:-:S04]  /*1ab60*/  @P2 FMUL.FTZ R7, R10, 0.69314718246459960938 ;  /* 0x3f3172180a072820 */ /* 0x002fc80000410000 */
        /* <DEDUP_REMOVED lines=12> */
.L_x_8420:
[----:B------:R-:W-:Y:S02]  /*1ac30*/  VIADD R0, R11, 0x28860 ;  /* 0x000288600b007836 */ /* 0x000fe40000000000 */
[-C--:B------:R-:W-:Y:S01]  /*1ac40*/  FMUL.FTZ R36, R88, R4.reuse ;  /* 0x0000000458247220 */ /* 0x080fe20000410000 */
[----:B------:R-:W-:Y:S02]  /*1ac50*/  IMAD.U32 R3, RZ, RZ, UR38 ;  /* 0x00000026ff037e24 */ /* 0x000fe4000f8e00ff */
        /* <DEDUP_REMOVED lines=16> */
[----:B0-----:R-:W-:Y:S01]  /*1ad60*/  SEL R0, RZ, 0x1, P1 ;  /* 0x00000001ff007807 */ /* 0x001fe20000800000 */
        /* <DEDUP_REMOVED lines=54> */
[----:B------:R-:W-:-:S11]  /*1b0d0*/  SEL R184, R184, RZ, P1 ;  /* 0x000000ffb8b87207 */ /* 0x000fd60000800000 */
.L_x_8284:
[----:B------:R-:W-:Y:S05]  /*1b0e0*/  WARPSYNC.ALL ;  /* 0x0000000000007948 */ /* 0x000fea0003800000 */
[----:B------:R-:W0:Y:S08]  /*1b0f0*/  S2UR UR38, SR_CgaCtaId ;  /* 0x00000000002679c3 */ /* 0x000e300000008800 */
[----:B------:R-:W-:Y:S06]  /*1b100*/  BAR.SYNC.DEFER_BLOCKING 0x5, 0x180 ;  /* 0x0146000000007b1d */ /* 0x000fec0000010000 */
[----:B------:R-:W-:Y:S01]  /*1b110*/  UMOV UR4, 0x400 ;  /* 0x0000040000047882 */ /* 0x000fe20000000000 */
[----:B------:R-:W-:Y:S01]  /*1b120*/  BSSY B0, `(.L_x_8421) ;  /* 0x0000306000007945 */ /* 0x000fe20003800000 */
[----:B0-----:R-:W-:-:S06]  /*1b130*/  ULEA UR4, UR38, UR4, 0x18 ;  /* 0x0000000426047291 */ /* 0x001fcc000f8ec03f */
[----:B------:R-:W-:-:S05]  /*1b140*/  IMAD.U32 R18, RZ, RZ, UR4 ;  /* 0x00000004ff127e24 */ /* 0x000fca000f8e00ff */
[----:B------:R0:W3:Y:S01]  /*1b150*/  LDS.128 R28, [R18+0x288d0] ;  /* 0x0288d000121c7984 */ /* 0x0000e20000000c00 */
[----:B------:R-:W-:Y:S06]  /*1b160*/  BAR.ARV 0x4, 0x180 ;  /* 0x0106000000007b1d */ /* 0x000fec0000002000 */
[----:B------:R-:W-:Y:S05]  /*1b170*/  @P0 BRA `(.L_x_8422) ;  /* 0x0000002400000947 */ /* 0x000fea0003800000 */
[----:B------:R-:W2:Y:S01]  /*1b180*/  LDL R0, [R1+0x3c] ;  /* 0x00003c0001007983 */ /* 0x000ea20000100800 */
[----:B------:R-:W-:Y:S01]  /*1b190*/  ULDC UR4, c[0x0][0xad4] ;  /* 0x0002b50000047ab9 */ /* 0x000fe20000000800 */
[----:B------:R-:W-:Y:S01]  /*1b1a0*/  F2FP.F16.F32.PACK_AB R34, R133, R132 ;  /* 0x000000848522723e */ /* 0x000fe200000000ff */
[----:B------:R-:W1:Y:S01]  /*1b1b0*/  S2R R3, SR_SWINHI ;  /* 0x0000000000037919 */ /* 0x000e620000002f00 */
[----:B------:R-:W-:Y:S02]  /*1b1c0*/  MOV R40, R18 ;  /* 0x0000001200287202 */ /* 0x000fe40000000f00 */
[----:B-1----:R-:W-:-:S03]  /*1b1d0*/  MOV R41, R3 ;  /* 0x0000000300297202 */ /* 0x002fc60000000f00 */
[----:B--2---:R-:W-:-:S03]  /*1b1e0*/  IMAD.WIDE R4, R0, 0x2, R40 ;  /* 0x0000000200047825 */ /* 0x004fc600078e0228 */
[C---:B------:R-:W-:Y:S02]  /*1b1f0*/  IADD3 R8, P0, R4.reuse, 0x40, RZ ;  /* 0x0000004004087810 */ /* 0x040fe40007f1e0ff */
[C---:B------:R-:W-:Y:S02]  /*1b200*/  LOP3.LUT R3, R4.reuse, 0x380, RZ, 0xc0, !PT ;  /* 0x0000038004037812 */ /* 0x040fe400078ec0ff */
[C---:B------:R-:W-:Y:S01]  /*1b210*/  IADD3 R7, P5, R4.reuse, 0x20, RZ ;  /* 0x0000002004077810 */ /* 0x040fe20007fbe0ff */
[--C-:B------:R-:W-:Y:S01]  /*1b220*/  IMAD.X R27, RZ, RZ, R5.reuse, P0 ;  /* 0x000000ffff1b7224 */ /* 0x100fe200000e0605 */
[C---:B------:R-:W-:Y:S02]  /*1b230*/  ISETP.NE.AND P0, PT, R221.reuse, RZ, PT ;  /* 0x000000ffdd00720c */ /* 0x040fe40003f05270 */
[----:B------:R-:W-:Y:S01]  /*1b240*/  IADD3 R35, P1, R4, 0x60, RZ ;  /* 0x0000006004237810 */ /* 0x000fe20007f3e0ff */
[----:B------:R-:W-:Y:S01]  /*1b250*/  IMAD.X R25, RZ, RZ, R5, P5 ;  /* 0x000000ffff197224 */ /* 0x000fe200028e0605 */
[----:B------:R-:W-:Y:S01]  /*1b260*/  SEL R221, R221, UR4, P0 ;  /* 0x00000004dddd7c07 */ /* 0x000fe20008000000 */
[----:B------:R-:W-:Y:S05]  /*1b270*/  WARPSYNC.ALL ;  /* 0x0000000000007948 */ /* 0x000fea0003800000 */
[----:B------:R-:W-:Y:S01]  /*1b280*/  SHF.R.U64 R3, R3, 0x3, RZ ;  /* 0x0000000303037819 */ /* 0x000fe200000012ff */
[----:B------:R-:W-:Y:S01]  /*1b290*/  ULDC.64 UR6, c[0x0][0xc08] ;  /* 0x0003020000067ab9 */ /* 0x000fe20000000a00 */
[----:B------:R-:W-:Y:S01]  /*1b2a0*/  LOP3.LUT R0, R7, 0x380, RZ, 0xc0, !PT ;  /* 0x0000038007007812 */ /* 0x000fe200078ec0ff */
[----:B------:R-:W-:Y:S01]  /*1b2b0*/  ULDC.64 UR4, c[0x0][0xc00] ;  /* 0x0003000000047ab9 */ /* 0x000fe20000000a00 */
[----:B------:R-:W-:-:S02]  /*1b2c0*/  LOP3.LUT R6, R8, 0x380, RZ, 0xc0, !PT ;  /* 0x0000038008067812 */ /* 0x000fc400078ec0ff */
[----:B------:R-:W-:Y:S01]  /*1b2d0*/  LOP3.LUT R10, R35, 0x380, RZ, 0xc0, !PT ;  /* 0x00000380230a7812 */ /* 0x000fe200078ec0ff */
[----:B------:R-:W-:Y:S01]  /*1b2e0*/  BAR.SYNC.DEFER_BLOCKING 0x1, 0x100 ;  /* 0x0044000000007b1d */ /* 0x000fe20000010000 */
[C---:B------:R-:W-:Y:S02]  /*1b2f0*/  IADD3 R43, P2, R4.reuse, 0x4000, RZ ;  /* 0x00004000042b7810 */ /* 0x040fe40007f5e0ff */
[C---:B---3--:R-:W-:Y:S02]  /*1b300*/  IADD3 R28, P3, R4.reuse, 0x4020, RZ ;  /* 0x00004020041c7810 */ /* 0x048fe40007f7e0ff */
[C---:B------:R-:W-:Y:S01]  /*1b310*/  IADD3 R45, P4, R4.reuse, 0x4040, RZ ;  /* 0x00004040042d7810 */ /* 0x040fe20007f9e0ff */
[--C-:B------:R-:W-:Y:S01]  /*1b320*/  IMAD.X R13, RZ, RZ, R5.reuse, P2 ;  /* 0x000000ffff0d7224 */ /* 0x100fe200010e0605 */
[----:B------:R-:W-:Y:S01]  /*1b330*/  IADD3 R32, P5, R4, 0x4060, RZ ;  /* 0x0000406004207810 */ /* 0x000fe20007fbe0ff */
[--C-:B------:R-:W-:Y:S01]  /*1b340*/  IMAD.X R11, RZ, RZ, R5.reuse, P3 ;  /* 0x000000ffff0b7224 */ /* 0x100fe200018e0605 */
[----:B------:R-:W-:Y:S01]  /*1b350*/  LOP3.LUT R4, R3, R4, RZ, 0x3c, !PT ;  /* 0x0000000403047212 */ /* 0x000fe200078e3cff */
[--C-:B------:R-:W-:Y:S01]  /*1b360*/  IMAD.X R9, RZ, RZ, R5.reuse, P4 ;  /* 0x000000ffff097224 */ /* 0x100fe200020e0605 */
[----:B------:R-:W-:Y:S01]  /*1b370*/  SHF.R.U64 R0, R0, 0x3, RZ ;  /* 0x0000000300007819 */ /* 0x000fe200000012ff */
[----:B------:R-:W-:Y:S01]  /*1b380*/  IMAD.X R33, RZ, RZ, R5, P5 ;  /* 0x000000ffff217224 */ /* 0x000fe200028e0605 */
[----:B------:R-:W-:-:S02]  /*1b390*/  SHF.R.U64 R3, R6, 0x3, RZ ;  /* 0x0000000306037819 */ /* 0x000fc400000012ff */
[----:B------:R-:W-:Y:S02]  /*1b3a0*/  SHF.R.U64 R6, R10, 0x3, RZ ;  /* 0x000000030a067819 */ /* 0x000fe400000012ff */
[----:B-----5:R-:W-:Y:S02]  /*1b3b0*/  LOP3.LUT R24, R0, R7, RZ, 0x3c, !PT ;  /* 0x0000000700187212 */ /* 0x020fe400078e3cff */
[----:B------:R-:W-:Y:S02]  /*1b3c0*/  LOP3.LUT R14, R6, R35, RZ, 0x3c, !PT ;  /* 0x00000023060e7212 */ /* 0x000fe400078e3cff */
[----:B------:R-:W-:Y:S02]  /*1b3d0*/  LOP3.LUT R0, R43, 0x380, RZ, 0xc0, !PT ;  /* 0x000003802b007812 */ /* 0x000fe400078ec0ff */
[----:B------:R-:W-:Y:S02]  /*1b3e0*/  LOP3.LUT R6, R45, 0x380, RZ, 0xc0, !PT ;  /* 0x000003802d067812 */ /* 0x000fe400078ec0ff */
[----:B------:R-:W-:-:S02]  /*1b3f0*/  LOP3.LUT R7, R32, 0x380, RZ, 0xc0, !PT ;  /* 0x0000038020077812 */ /* 0x000fc400078ec0ff */
[----:B------:R-:W-:Y:S02]  /*1b400*/  LOP3.LUT R26, R3, R8, RZ, 0x3c, !PT ;  /* 0x00000008031a7212 */ /* 0x000fe400078e3cff */
[----:B------:R-:W-:Y:S02]  /*1b410*/  LOP3.LUT R3, R28, 0x380, RZ, 0xc0, !PT ;  /* 0x000003801c037812 */ /* 0x000fe400078ec0ff */
[----:B------:R-:W-:Y:S02]  /*1b420*/  SHF.R.U64 R0, R0, 0x3, RZ ;  /* 0x0000000300007819 */ /* 0x000fe400000012ff */
[----:B------:R-:W-:Y:S02]  /*1b430*/  SHF.R.U64 R6, R6, 0x3, RZ ;  /* 0x0000000306067819 */ /* 0x000fe400000012ff */
[----:B------:R-:W-:Y:S02]  /*1b440*/  SHF.R.U64 R7, R7, 0x3, RZ ;  /* 0x0000000307077819 */ /* 0x000fe400000012ff */
[----:B------:R-:W-:-:S02]  /*1b450*/  SHF.R.U64 R3, R3, 0x3, RZ ;  /* 0x0000000303037819 */ /* 0x000fc400000012ff */
[----:B------:R-:W-:Y:S02]  /*1b460*/  LOP3.LUT R12, R0, R43, RZ, 0x3c, !PT ;  /* 0x0000002b000c7212 */ /* 0x000fe400078e3cff */
[----:B------:R-:W-:Y:S01]  /*1b470*/  ISETP.NE.U32.AND P0, PT, RZ, UR6, PT ;  /* 0x00000006ff007c0c */ /* 0x000fe2000bf05070 */
[----:B------:R-:W1:Y:S01]  /*1b480*/  LDC.64 R42, c[0x0][0xc00] ;  /* 0x00030000ff2a7b82 */ /* 0x000e620000000a00 */
[----:B------:R-:W-:Y:S02]  /*1b490*/  IADD3.X R15, RZ, R5, RZ, P1, !PT ;  /* 0x00000005ff0f7210 */ /* 0x000fe40000ffe4ff */
[----:B------:R-:W-:Y:S02]  /*1b4a0*/  LOP3.LUT R8, R6, R45, RZ, 0x3c, !PT ;  /* 0x0000002d06087212 */ /* 0x000fe400078e3cff */
[----:B------:R-:W-:Y:S02]  /*1b4b0*/  LOP3.LUT R32, R7, R32, RZ, 0x3c, !PT ;  /* 0x0000002007207212 */ /* 0x000fe400078e3cff */
[----:B------:R-:W-:-:S02]  /*1b4c0*/  MOV R0, R4 ;  /* 0x0000000400007202 */ /* 0x000fc40000000f00 */
[----:B------:R-:W-:Y:S02]  /*1b4d0*/  F2FP.F16.F32.PACK_AB R4, R37, R36 ;  /* 0x000000242504723e */ /* 0x000fe400000000ff */
[----:B------:R-:W-:Y:S02]  /*1b4e0*/  F2FP.F16.F32.PACK_AB R5, R91, R90 ;  /* 0x0000005a5b05723e */ /* 0x000fe400000000ff */
[----:B------:R-:W-:Y:S02]  /*1b4f0*/  F2FP.F16.F32.PACK_AB R6, R39, R38 ;  /* 0x000000262706723e */ /* 0x000fe400000000ff */
[----:B------:R-:W-:Y:S02]  /*1b500*/  F2FP.F16.F32.PACK_AB R7, R95, R94 ;  /* 0x0000005e5f07723e */ /* 0x000fe400000000ff */
[----:B------:R-:W-:Y:S02]  /*1b510*/  LOP3.LUT R10, R3, R28, RZ, 0x3c, !PT ;  /* 0x0000001c030a7212 */ /* 0x000fe400078e3cff */
[----:B------:R-:W-:Y:S01]  /*1b520*/  ISETP.NE.AND.EX P0, PT, RZ, UR7, PT, P0 ;  /* 0x00000007ff007c0c */ /* 0x000fe2000bf05300 */
[----:B------:R2:W-:Y:S01]  /*1b530*/  STSM.16.M88.4 [R0], R4 ;  /* 0x0000000400007844 */ /* 0x0005e20000000200 */
[----:B------:R-:W-:-:S02]  /*1b540*/  MOV R47, R24 ;  /* 0x00000018002f7202 */ /* 0x000fc40000000f00 */
[----:B------:R-:W-:Y:S02]  /*1b550*/  MOV R44, R10 ;  /* 0x0000000a002c7202 */ /* 0x000fe40000000f00 */
[----:B------:R-:W-:Y:S02]  /*1b560*/  MOV R46, R26 ;  /* 0x0000001a002e7202 */ /* 0x000fe40000000f00 */
[----:B------:R-:W-:Y:S02]  /*1b570*/  F2FP.F16.F32.PACK_AB R35, R135, R134 ;  /* 0x000000868723723e */ /* 0x000fe400000000ff */
[----:B------:R-:W-:Y:S01]  /*1b580*/  ISETP.NE.U32.AND P3, PT, RZ, UR4, PT ;  /* 0x00000004ff007c0c */ /* 0x000fe2000bf65070 */
[----:B------:R-:W-:Y:S01]  /*1b590*/  ULDC UR6, c[0x0][0xa88] ;  /* 0x0002a20000067ab9 */ /* 0x000fe20000000800 */
[----:B------:R-:W-:Y:S01]  /*1b5a0*/  MOV R28, R8 ;  /* 0x00000008001c7202 */ /* 0x000fe20000000f00 */
[----:B-1----:R-:W-:Y:S01]  /*1b5b0*/  IMAD.WIDE R42, R222, 0x4, R42 ;  /* 0x00000004de2a7825 */ /* 0x002fe200078e022a */
[----:B------:R-:W-:-:S02]  /*1b5c0*/  MOV R45, R14 ;  /* 0x0000000e002d7202 */ /* 0x000fc40000000f00 */
[----:B------:R-:W-:Y:S02]  /*1b5d0*/  MOV R3, R12 ;  /* 0x0000000c00037202 */ /* 0x000fe40000000f00 */
[----:B--2---:R-:W-:Y:S02]  /*1b5e0*/  F2FP.F16.F32.PACK_AB R4, R97, R96 ;  /* 0x000000606104723e */ /* 0x004fe400000000ff */
[----:B------:R-:W-:Y:S02]  /*1b5f0*/  F2FP.F16.F32.PACK_AB R5, R99, R98 ;  /* 0x000000626305723e */ /* 0x000fe400000000ff */
[----:B------:R-:W-:Y:S02]  /*1b600*/  F2FP.F16.F32.PACK_AB R6, R101, R100 ;  /* 0x000000646506723e */ /* 0x000fe400000000ff */
[----:B------:R-:W-:Y:S02]  /*1b610*/  F2FP.F16.F32.PACK_AB R7, R103, R102 ;  /* 0x000000666707723e */ /* 0x000fe400000000ff */
[----:B------:R-:W-:-:S02]  /*1b620*/  F2FP.F16.F32.PACK_AB R8, R105, R104 ;  /* 0x000000686908723e */ /* 0x000fc400000000ff */
        /* <DEDUP_REMOVED lines=11> */
[----:B------:R-:W-:Y:S01]  /*1b6e0*/  STSM.16.M88.4 [R45], R12 ;  /* 0x0000000c2d007844 */ /* 0x000fe20000000200 */
[----:B------:R-:W-:Y:S02]  /*1b6f0*/  F2FP.F16.F32.PACK_AB R26, R125, R124 ;  /* 0x0000007c7d1a723e */ /* 0x000fe400000000ff */
[----:B------:R-:W-:Y:S02]  /*1b700*/  F2FP.F16.F32.PACK_AB R27, R127, R126 ;  /* 0x0000007e7f1b723e */ /* 0x000fe400000000ff */
[----:B------:R-:W-:-:S02]  /*1b710*/  MOV R0, R32 ;  /* 0x0000002000007202 */ /* 0x000fc40000000f00 */
[----:B------:R-:W-:Y:S01]  /*1b720*/  F2FP.F16.F32.PACK_AB R32, R129, R128 ;  /* 0x000000808120723e */ /* 0x000fe200000000ff */
[----:B------:R3:W-:Y:S01]  /*1b730*/  STSM.16.M88.4 [R3], R24 ;  /* 0x0000001803007844 */ /* 0x0007e20000000200 */
[----:B------:R-:W-:Y:S02]  /*1b740*/  F2FP.F16.F32.PACK_AB R33, R131, R130 ;  /* 0x000000828321723e */ /* 0x000fe400000000ff */
[----:B-1----:R-:W-:Y:S02]  /*1b750*/  F2FP.F16.F32.PACK_AB R4, R137, R136 ;  /* 0x000000888904723e */ /* 0x002fe400000000ff */
[----:B------:R-:W-:Y:S01]  /*1b760*/  F2FP.F16.F32.PACK_AB R5, R139, R138 ;  /* 0x0000008a8b05723e */ /* 0x000fe200000000ff */
[----:B------:R-:W-:Y:S01]  /*1b770*/  STSM.16.M88.4 [R44], R32 ;  /* 0x000000202c007844 */ /* 0x000fe20000000200 */
[----:B------:R-:W-:Y:S02]  /*1b780*/  F2FP.F16.F32.PACK_AB R6, R141, R140 ;  /* 0x0000008c8d06723e */ /* 0x000fe400000000ff */
[----:B------:R-:W-:-:S02]  /*1b790*/  F2FP.F16.F32.PACK_AB R7, R143, R142 ;  /* 0x0000008e8f07723e */ /* 0x000fc400000000ff */
[----:B--2---:R-:W-:Y:S02]  /*1b7a0*/  F2FP.F16.F32.PACK_AB R8, R145, R144 ;  /* 0x000000909108723e */ /* 0x004fe400000000ff */
[----:B------:R-:W-:Y:S01]  /*1b7b0*/  F2FP.F16.F32.PACK_AB R9, R147, R146 ;  /* 0x000000929309723e */ /* 0x000fe200000000ff */
[----:B------:R1:W-:Y:S01]  /*1b7c0*/  STSM.16.M88.4 [R28], R4 ;  /* 0x000000041c007844 */ /* 0x0003e20000000200 */
[----:B------:R-:W-:Y:S01]  /*1b7d0*/  F2FP.F16.F32.PACK_AB R10, R149, R148 ;  /* 0x00000094950a723e */ /* 0x000fe200000000ff */
[----:B---3--:R-:W2:Y:S01]  /*1b7e0*/  @P0 LDC.64 R24, c[0x0][0xc08] ;  /* 0x00030200ff180b82 */ /* 0x008ea20000000a00 */
[----:B------:R-:W-:Y:S01]  /*1b7f0*/  F2FP.F16.F32.PACK_AB R11, R151, R150 ;  /* 0x00000096970b723e */ /* 0x000fe200000000ff */
[----:B------:R-:W-:Y:S01]  /*1b800*/  IMAD.MOV.U32 R3, RZ, RZ, RZ ;  /* 0x000000ffff037224 */ /* 0x000fe200078e00ff */
[----:B------:R-:W-:-:S03]  /*1b810*/  ISETP.NE.AND.EX P3, PT, RZ, UR5, PT, P3 ;  /* 0x00000005ff007c0c */ /* 0x000fc6000bf65330 */
[----:B------:R3:W-:Y:S02]  /*1b820*/  STSM.16.M88.4 [R0], R8 ;  /* 0x0000000800007844 */ /* 0x0007e40000000200 */
[----:B------:R-:W-:Y:S01]  /*1b830*/  BAR.SYNC.DEFER_BLOCKING 0x1, 0x100 ;  /* 0x0044000000007b1d */ /* 0x000fe20000010000 */
[----:B------:R-:W-:Y:S01]  /*1b840*/  IMAD.U32 R27, RZ, RZ, UR6 ;  /* 0x00000006ff1b7e24 */ /* 0x000fe2000f8e00ff */
[----:B------:R-:W-:Y:S01]  /*1b850*/  ISETP.GT.AND P1, PT, R221, 0x1, PT ;  /* 0x00000001dd00780c */ /* 0x000fe20003f24270 */
[----:B-1----:R-:W-:-:S05]  /*1b860*/  IMAD.MOV.U32 R4, RZ, RZ, 0x9b8 ;  /* 0x000009b8ff047424 */ /* 0x002fca00078e00ff */
[----:B---3--:R-:W1:Y:S01]  /*1b870*/  LDC R0, c[0x0][0xbe8] ;  /* 0x0002fa00ff007b82 */ /* 0x008e620000000800 */
[----:B--2---:R-:W-:Y:S01]  /*1b880*/  @P0 IMAD.WIDE R24, R222, 0x4, R24 ;  /* 0x00000004de180825 */ /* 0x004fe200078e0218 */
[----:B------:R2:W5:Y:S04]  /*1b890*/  @P3 LDG.E R3, desc[UR52][R42.64] ;  /* 0x000000342a033981 */ /* 0x000568000c1e1900 */
[----:B------:R2:W5:Y:S01]  /*1b8a0*/  @P0 LDG.E R27, desc[UR52][R24.64] ;  /* 0x00000034181b0981 */ /* 0x000562000c1e1900 */
[----:B------:R-:W-:-:S04]  /*1b8b0*/  SEL R4, R4, 0x978, P1 ;  /* 0x0000097804047807 */ /* 0x000fc80000800000 */
[----:B------:R2:W3:Y:S01]  /*1b8c0*/  LDC.64 R10, c[0x0][R4+0x220] ;  /* 0x00008800040a7b82 */ /* 0x0004e20000000a00 */
[----:B-1----:R-:W-:-:S07]  /*1b8d0*/  ISETP.NE.AND P2, PT, R0, 0x1, PT ;  /* 0x000000010000780c */ /* 0x002fce0003f45270 */
[----:B------:R2:W1:Y:S08]  /*1b8e0*/  LDC.64 R14, c[0x0][R4+0x218] ;  /* 0x00008600040e7b82 */ /* 0x0004700000000a00 */
[----:B------:R2:W0:Y:S01]  /*1b8f0*/  LDC.64 R12, c[0x0][R4+0x228] ;  /* 0x00008a00040c7b82 */ /* 0x0004220000000a00 */
[----:B------:R-:W-:Y:S05]  /*1b900*/  @P0 BRA `(.L_x_8423) ;  /* 0x0000000000100947 */ /* 0x000fea0003800000 */
[----:B------:R-:W-:Y:S05]  /*1b910*/  @!P3 BRA `(.L_x_8423) ;  /* 0x00000000000cb947 */ /* 0x000fea0003800000 */
[----:B------:R-:W2:Y:S04]  /*1b920*/  LDG.E R6, desc[UR52][R42.64] ;  /* 0x000000342a067981 */ /* 0x000ea8000c1e1900 */
[----:B-----5:R-:W2:Y:S02]  /*1b930*/  LDG.E R27, desc[UR52][R42.64+0x4] ;  /* 0x000004342a1b7981 */ /* 0x020ea4000c1e1900 */
[----:B--2---:R-:W-:-:S07]  /*1b940*/  IMAD.IADD R27, R27, 0x1, -R6 ;  /* 0x000000011b1b7824 */ /* 0x004fce00078e0a06 */
.L_x_8423:
[----:B------:R-:W4:Y:S04]  /*1b950*/  LDL R28, [R1+0x38] ;  /* 0x00003800011c7983 */ /* 0x000f280000100800 */
[----:B------:R-:W4:Y:S01]  /*1b960*/  LDL R26, [R1+0xc] ;  /* 0x00000c00011a7983 */ /* 0x000f220000100800 */
[----:B--2---:R-:W2:Y:S01]  /*1b970*/  LDC.64 R4, c[0x0][R4+0x210] ;  /* 0x0000840004047b82 */ /* 0x004ea20000000a00 */
[----:B------:R-:W-:Y:S01]  /*1b980*/  ISETP.NE.U32.AND P0, PT, RZ, UR4, PT ;  /* 0x00000004ff007c0c */ /* 0x000fe2000bf05070 */
[-C--:B-1----:R-:W-:Y:S01]  /*1b990*/  IMAD R25, R15, R197.reuse, RZ ;  /* 0x000000c50f197224 */ /* 0x082fe200078e02ff */
[----:B------:R-:W-:Y:S01]  /*1b9a0*/  SHF.R.S32.HI R9, RZ, 0x1f, R222 ;  /* 0x0000001fff097819 */ /* 0x000fe200000114de */
[----:B------:R-:W-:Y:S01]  /*1b9b0*/  IMAD.WIDE.U32 R14, R14, R197, RZ ;  /* 0x000000c50e0e7225 */ /* 0x000fe200078e00ff */
[----:B------:R-:W-:-:S02]  /*1b9c0*/  ISETP.NE.AND.EX P0, PT, RZ, UR5, PT, P0 ;  /* 0x00000005ff007c0c */ /* 0x000fc4000bf05300 */
[----:B------:R-:W-:Y:S01]  /*1b9d0*/  IADD3 R45, R202, R200, RZ ;  /* 0x000000c8ca2d7210 */ /* 0x000fe20007ffe0ff */
[----:B------:R-:W1:Y:S01]  /*1b9e0*/  @P2 LDC R24, c[0x0][0xbec] ;  /* 0x0002fb00ff182b82 */ /* 0x000e620000000800 */
[----:B------:R-:W-:Y:S01]  /*1b9f0*/  SEL R8, R222, RZ, !P0 ;  /* 0x000000ffde087207 */ /* 0x000fe20004000000 */
[----:B------:R-:W-:Y:S01]  /*1ba00*/  IMAD.IADD R43, R15, 0x1, R25 ;  /* 0x000000010f2b7824 */ /* 0x000fe200078e0219 */
[----:B------:R-:W-:-:S03]  /*1ba10*/  SEL R9, R9, RZ, !P0 ;  /* 0x000000ff09097207 */ /* 0x000fc60004000000 */
[-C--:B---3--:R-:W-:Y:S02]  /*1ba20*/  IMAD R11, R11, R8.reuse, RZ ;  /* 0x000000080b0b7224 */ /* 0x088fe400078e02ff */
[----:B------:R-:W3:Y:S02]  /*1ba30*/  @P2 LDC R35, c[0x0][0xbf0] ;  /* 0x0002fc00ff232b82 */ /* 0x000ee40000000800 */
[C---:B------:R-:W-:Y:S01]  /*1ba40*/  IMAD R33, R10.reuse, R9, R11 ;  /* 0x000000090a217224 */ /* 0x040fe200078e020b */
[----:B------:R-:W-:Y:S01]  /*1ba50*/  SEL R9, R223, RZ, P1 ;  /* 0x000000ffdf097207 */ /* 0x000fe20000800000 */
[----:B------:R-:W-:-:S04]  /*1ba60*/  IMAD.WIDE.U32 R10, R10, R8, RZ ;  /* 0x000000080a0a7225 */ /* 0x000fc800078e00ff */
[----:B------:R-:W2:Y:S01]  /*1ba70*/  LDC.64 R6, c[0x0][0xba8] ;  /* 0x0002ea00ff067b82 */ /* 0x000ea20000000a00 */
[----:B-----5:R-:W-:Y:S01]  /*1ba80*/  IADD3 R15, P0, P3, R10, R14, R3 ;  /* 0x0000000e0a0f7210 */ /* 0x020fe20007b1e003 */
[----:B------:R-:W-:Y:S01]  /*1ba90*/  IMAD.IADD R33, R11, 0x1, R33 ;  /* 0x000000010b217824 */ /* 0x000fe200078e0221 */
[----:B------:R-:W-:Y:S01]  /*1baa0*/  SHF.R.S32.HI R10, RZ, 0x1f, R3 ;  /* 0x0000001fff0a7819 */ /* 0x000fe20000011403 */
[----:B------:R-:W-:Y:S02]  /*1bab0*/  IMAD.MOV.U32 R11, RZ, RZ, R45 ;  /* 0x000000ffff0b7224 */ /* 0x000fe400078e002d */
[----:B0-----:R-:W-:Y:S02]  /*1bac0*/  IMAD R25, R13, R9, RZ ;  /* 0x000000090d197224 */ /* 0x001fe400078e02ff */
[----:B-1----:R-:W-:-:S04]  /*1bad0*/  @P2 IMAD.HI.U32 R14, R45, R24, RZ ;  /* 0x000000182d0e2227 */ /* 0x002fc800078e00ff */
[----:B------:R-:W-:Y:S01]  /*1bae0*/  IMAD.WIDE.U32 R12, R12, R9, RZ ;  /* 0x000000090c0c7225 */ /* 0x000fe200078e00ff */
[----:B---3--:R-:W-:-:S03]  /*1baf0*/  @P2 SHF.R.U32.HI R11, RZ, R35, R14 ;  /* 0x00000023ff0b2219 */ /* 0x008fc6000001160e */
[----:B------:R-:W-:Y:S01]  /*1bb00*/  IMAD.IADD R25, R13, 0x1, R25 ;  /* 0x000000010d197824 */ /* 0x000fe200078e0219 */
[----:B------:R-:W-:Y:S02]  /*1bb10*/  IADD3.X R14, R33, R43, R10, P0, P3 ;  /* 0x0000002b210e7210 */ /* 0x000fe400007e640a */
[----:B------:R-:W-:Y:S01]  /*1bb20*/  IADD3 R12, P0, P3, R11, R15, R12 ;  /* 0x0000000f0b0c7210 */ /* 0x000fe20007b1e00c */
[--C-:B------:R-:W-:Y:S01]  /*1bb30*/  IMAD.MOV R9, RZ, RZ, -R11.reuse ;  /* 0x000000ffff097224 */ /* 0x100fe200078e0a0b */
[----:B------:R-:W-:Y:S01]  /*1bb40*/  SHF.R.S32.HI R11, RZ, 0x1f, R11 ;  /* 0x0000001fff0b7819 */ /* 0x000fe2000001140b */
[----:B--2---:R-:W0:Y:S02]  /*1bb50*/  @!P1 LDC R6, c[0x0][0xb50] ;  /* 0x0002d400ff069b82 */ /* 0x004e240000000800 */
[----:B------:R-:W-:Y:S01]  /*1bb60*/  IMAD R9, R0, R9, R45 ;  /* 0x0000000900097224 */ /* 0x000fe200078e022d */
[----:B------:R-:W-:-:S03]  /*1bb70*/  IADD3.X R13, R11, R14, R25, P0, P3 ;  /* 0x0000000e0b0d7210 */ /* 0x000fc600007e6419 */
[----:B------:R-:W-:Y:S01]  /*1bb80*/  IMAD R5, R5, R9, RZ ;  /* 0x0000000905057224 */ /* 0x000fe200078e02ff */
[----:B------:R-:W-:Y:S01]  /*1bb90*/  SHF.R.S32.HI R11, RZ, 0x1f, R9 ;  /* 0x0000001fff0b7819 */ /* 0x000fe20000011409 */
[----:B------:R-:W1:Y:S04]  /*1bba0*/  @!P1 LDC R7, c[0x0][0xb54] ;  /* 0x0002d500ff079b82 */ /* 0x000e680000000800 */
[C---:B------:R-:W-:Y:S02]  /*1bbb0*/  IMAD R11, R4.reuse, R11, R5 ;  /* 0x0000000b040b7224 */ /* 0x040fe400078e0205 */
[----:B------:R-:W-:-:S04]  /*1bbc0*/  IMAD.WIDE.U32 R4, R4, R9, R12 ;  /* 0x0000000904047225 */ /* 0x000fc800078e000c */
[----:B------:R-:W-:Y:S02]  /*1bbd0*/  IMAD.IADD R5, R5, 0x1, R11 ;  /* 0x0000000105057824 */ /* 0x000fe400078e020b */
[----:B------:R-:W-:Y:S01]  /*1bbe0*/  IMAD R9, R27, R0, RZ ;  /* 0x000000001b097224 */ /* 0x000fe200078e02ff */
[----:B0-----:R-:W-:-:S05]  /*1bbf0*/  LEA R11, P0, R4, R6, 0x2 ;  /* 0x00000006040b7211 */ /* 0x001fca00078010ff */
[----:B------:R-:W-:Y:S01]  /*1bc00*/  SHFL.IDX PT, R12, R11, 0x1, 0x1c1f ;  /* 0x003c1f000b0c7f89 */ /* 0x000fe200000e0000 */
[----:B-1----:R-:W-:-:S03]  /*1bc10*/  LEA.HI.X R7, R4, R7, R5, 0x2, P0 ;  /* 0x0000000704077211 */ /* 0x002fc600000f1405 */
[----:B------:R-:W-:Y:S04]  /*1bc20*/  SHFL.IDX PT, R4, R11, RZ, 0x1c1f ;  /* 0x001c1fff0b047589 */ /* 0x000fe800000e0000 */
[----:B------:R-:W0:Y:S04]  /*1bc30*/  SHFL.IDX PT, R5, R7, RZ, 0x1c1f ;  /* 0x001c1fff07057589 */ /* 0x000e2800000e0000 */
[----:B------:R-:W1:Y:S01]  /*1bc40*/  SHFL.IDX PT, R13, R7, 0x1, 0x1c1f ;  /* 0x003c1f00070d7f89 */ /* 0x000e6200000e0000 */
[----:B----4-:R-:W-:Y:S01]  /*1bc50*/  IMAD.IADD R24, R28, 0x1, R200 ;  /* 0x000000011c187824 */ /* 0x010fe200078e02c8 */
[----:B------:R-:W-:-:S03]  /*1bc60*/  LOP3.LUT P0, RZ, R26, 0x3, RZ, 0xc0, !PT ;  /* 0x000000031aff7812 */ /* 0x000fc6000780c0ff */
[C---:B------:R-:W-:Y:S01]  /*1bc70*/  VIADD R6, R24.reuse, 0x8 ;  /* 0x0000000818067836 */ /* 0x040fe20000000000 */
[----:B------:R-:W-:-:S04]  /*1bc80*/  ISETP.GE.OR P3, PT, R24, R9, P0 ;  /* 0x000000091800720c */ /* 0x000fc80000766670 */
[----:B------:R-:W-:-:S09]  /*1bc90*/  ISETP.GE.OR P0, PT, R6, R9, P0 ;  /* 0x000000090600720c */ /* 0x000fd20000706670 */
[----:B0-----:R0:W-:Y:S04]  /*1bca0*/  @!P3 ST.E desc[UR52][R4.64], R21 ;  /* 0x000000150400b985 */ /* 0x0011e8000c101934 */
[----:B-1----:R0:W-:Y:S01]  /*1bcb0*/  @!P0 ST.E desc[UR52][R12.64], R20 ;  /* 0x000000140c008985 */ /* 0x0021e2000c101934 */
[----:B------:R-:W-:Y:S05]  /*1bcc0*/  @P1 BRA `(.L_x_8424) ;  /* 0x0000000800a41947 */ /* 0x000fea0003800000 */
[----:B0-----:R-:W-:Y:S01]  /*1bcd0*/  LEA R5, R188, R220, 0x3 ;  /* 0x000000dcbc057211 */ /* 0x001fe200078e18ff */
[----:B------:R-:W0:Y:S01]  /*1bce0*/  @P2 LDC R21, c[0x0][0xbec] ;  /* 0x0002fb00ff152b82 */ /* 0x000e220000000800 */
[----:B------:R-:W-:-:S03]  /*1bcf0*/  ULDC.64 UR4, c[0x0][0xaa0] ;  /* 0x0002a80000047ab9 */ /* 0x000fc60000000a00 */
[----:B------:R-:W-:-:S04]  /*1bd00*/  IMAD.SHL.U32 R5, R5, 0x8, RZ ;  /* 0x0000000805057824 */ /* 0x000fc800078e00ff */
[----:B------:R-:W-:Y:S01]  /*1bd10*/  IMAD.WIDE R40, R5, 0x2, R40 ;  /* 0x0000000205287825 */ /* 0x000fe200078e0228 */
[----:B------:R-:W1:Y:S02]  /*1bd20*/  @P2 LDC R14, c[0x0][0xbf0] ;  /* 0x0002fc00ff0e2b82 */ /* 0x000e640000000800 */
[C---:B------:R-:W-:Y:S02]  /*1bd30*/  IADD3 R25, P5, R40.reuse, 0x1000, RZ ;  /* 0x0000100028197810 */ /* 0x040fe40007fbe0ff */
[----:B------:R-:W-:Y:S02]  /*1bd40*/  IADD3 R33, P0, R40, 0x2000, RZ ;  /* 0x0000200028217810 */ /* 0x000fe40007f1e0ff */
[----:B------:R-:W-:Y:S02]  /*1bd50*/  LOP3.LUT R24, R25, 0x380, RZ, 0xc0, !PT ;  /* 0x0000038019187812 */ /* 0x000fe400078ec0ff */
[----:B------:R-:W-:Y:S02]  /*1bd60*/  LOP3.LUT R32, R33, 0x380, RZ, 0xc0, !PT ;  /* 0x0000038021207812 */ /* 0x000fe400078ec0ff */
[----:B------:R-:W-:-:S02]  /*1bd70*/  SHF.R.U64 R24, R24, 0x3, RZ ;  /* 0x0000000318187819 */ /* 0x000fc400000012ff */
[----:B------:R-:W-:Y:S01]  /*1bd80*/  SHF.R.U64 R32, R32, 0x3, RZ ;  /* 0x0000000320207819 */ /* 0x000fe200000012ff */
[----:B------:R-:W-:Y:S01]  /*1bd90*/  IMAD R10, R10, UR4, RZ ;  /* 0x000000040a0a7c24 */ /* 0x000fe2000f8e02ff */
[----:B------:R-:W-:Y:S01]  /*1bda0*/  LOP3.LUT R24, R24, R25, RZ, 0x3c, !PT ;  /* 0x0000001918187212 */ /* 0x000fe200078e3cff */
[--C-:B------:R-:W-:Y:S01]  /*1bdb0*/  IMAD.X R25, RZ, RZ, R41.reuse, P5 ;  /* 0x000000ffff197224 */ /* 0x100fe200028e0629 */
[----:B------:R-:W-:Y:S01]  /*1bdc0*/  LOP3.LUT R32, R32, R33, RZ, 0x3c, !PT ;  /* 0x0000002120207212 */ /* 0x000fe200078e3cff */
[--C-:B------:R-:W-:Y:S01]  /*1bdd0*/  IMAD.X R33, RZ, RZ, R41.reuse, P0 ;  /* 0x000000ffff217224 */ /* 0x100fe200000e0629 */
[C---:B------:R-:W-:Y:S02]  /*1bde0*/  IADD3 R37, P1, R40.reuse, 0x3000, RZ ;  /* 0x0000300028257810 */ /* 0x040fe40007f3e0ff */
[C---:B------:R-:W-:Y:S02]  /*1bdf0*/  IADD3 R43, P3, R40.reuse, 0x4000, RZ ;  /* 0x00004000282b7810 */ /* 0x040fe40007f7e0ff */
[C---:B------:R-:W-:Y:S01]  /*1be00*/  IADD3 R45, P4, R40.reuse, 0x5000, RZ ;  /* 0x00005000282d7810 */ /* 0x040fe20007f9e0ff */
[C---:B------:R-:W-:Y:S01]  /*1be10*/  IMAD R13, R3.reuse, UR5, R10 ;  /* 0x00000005030d7c24 */ /* 0x040fe2000f8e020a */
[C---:B------:R-:W-:Y:S01]  /*1be20*/  IADD3 R49, P5, R40.reuse, 0x6000, RZ ;  /* 0x0000600028317810 */ /* 0x040fe20007fbe0ff */
[----:B------:R-:W5:Y:S01]  /*1be30*/  LD.E.128 R24, desc[UR52][R24.64] ;  /* 0x0000003418187980 */ /* 0x000f62000c101d00 */
[----:B------:R-:W-:Y:S01]  /*1be40*/  IADD3 R7, P0, R40, 0x7000, RZ ;  /* 0x0000700028077810 */ /* 0x000fe20007f1e0ff */
[----:B------:R-:W-:Y:S01]  /*1be50*/  IMAD.WIDE.U32 R10, R3, UR4, RZ ;  /* 0x00000004030a7c25 */ /* 0x000fe2000f8e00ff */
[----:B------:R-:W-:Y:S01]  /*1be60*/  LOP3.LUT R36, R37, 0x380, RZ, 0xc0, !PT ;  /* 0x0000038025247812 */ /* 0x000fe200078ec0ff */
[----:B------:R-:W-:Y:S01]  /*1be70*/  ULDC.64 UR4, c[0x0][0xae8] ;  /* 0x0002ba0000047ab9 */ /* 0x000fe20000000a00 */
[----:B------:R-:W-:Y:S01]  /*1be80*/  LOP3.LUT R42, R43, 0x380, RZ, 0xc0, !PT ;  /* 0x000003802b2a7812 */ /* 0x000fe200078ec0ff */
[----:B------:R-:W-:Y:S01]  /*1be90*/  IMAD.X R53, RZ, RZ, R41, P0 ;  /* 0x000000ffff357224 */ /* 0x000fe200000e0629 */
[----:B------:R-:W-:Y:S01]  /*1bea0*/  LOP3.LUT R44, R45, 0x380, RZ, 0xc0, !PT ;  /* 0x000003802d2c7812 */ /* 0x000fe200078ec0ff */
[----:B------:R-:W5:Y:S01]  /*1beb0*/  LD.E.128 R32, desc[UR52][R32.64] ;  /* 0x0000003420207980 */ /* 0x000f62000c101d00 */
[----:B------:R-:W-:-:S02]  /*1bec0*/  LOP3.LUT R48, R49, 0x380, RZ, 0xc0, !PT ;  /* 0x0000038031307812 */ /* 0x000fc400078ec0ff */
[----:B------:R-:W-:Y:S02]  /*1bed0*/  LOP3.LUT R5, R40, 0x380, RZ, 0xc0, !PT ;  /* 0x0000038028057812 */ /* 0x000fe400078ec0ff */
[----:B------:R-:W-:Y:S01]  /*1bee0*/  LOP3.LUT R6, R7, 0x380, RZ, 0xc0, !PT ;  /* 0x0000038007067812 */ /* 0x000fe200078ec0ff */
[----:B------:R-:W-:Y:S01]  /*1bef0*/  IMAD.IADD R11, R11, 0x1, R13 ;  /* 0x000000010b0b7824 */ /* 0x000fe200078e020d */
[----:B------:R-:W-:Y:S01]  /*1bf00*/  SHF.R.U64 R36, R36, 0x3, RZ ;  /* 0x0000000324247819 */ /* 0x000fe200000012ff */
[----:B------:R-:W-:Y:S01]  /*1bf10*/  IMAD R3, R220, 0x20, R188 ;  /* 0x00000020dc037824 */ /* 0x000fe200078e02bc */
[----:B------:R-:W-:Y:S02]  /*1bf20*/  SHF.R.U64 R42, R42, 0x3, RZ ;  /* 0x000000032a2a7819 */ /* 0x000fe400000012ff */
[----:B------:R-:W-:Y:S02]  /*1bf30*/  SHF.R.U64 R44, R44, 0x3, RZ ;  /* 0x000000032c2c7819 */ /* 0x000fe400000012ff */
[----:B------:R-:W-:-:S02]  /*1bf40*/  SHF.R.U64 R48, R48, 0x3, RZ ;  /* 0x0000000330307819 */ /* 0x000fc400000012ff */
[----:B------:R-:W-:Y:S02]  /*1bf50*/  SHF.R.U64 R5, R5, 0x3, RZ ;  /* 0x0000000305057819 */ /* 0x000fe400000012ff */
        /* <DEDUP_REMOVED lines=11> */
[----:B------:R-:W-:Y:S01]  /*1c010*/  MOV R5, R41 ;  /* 0x0000002900057202 */ /* 0x000fe20000000f00 */
[----:B------:R-:W-:Y:S01]  /*1c020*/  IMAD.IADD R12, R200, 0x1, R3 ;  /* 0x00000001c80c7824 */ /* 0x000fe200078e0203 */
[----:B------:R-:W-:-:S02]  /*1c030*/  LOP3.LUT R52, R6, R7, RZ, 0x3c, !PT ;  /* 0x0000000706347212 */ /* 0x000fc400078e3cff */
[----:B------:R-:W-:Y:S01]  /*1c040*/  SHF.R.S32.HI R15, RZ, 0x1f, R8 ;  /* 0x0000001fff0f7819 */ /* 0x000fe20000011408 */
[----:B------:R-:W-:Y:S01]  /*1c050*/  IMAD R11, R197, UR5, R11 ;  /* 0x00000005c50b7c24 */ /* 0x000fe2000f8e020b */
[----:B------:R-:W-:Y:S01]  /*1c060*/  ULDC.64 UR4, c[0x0][0xaf0] ;  /* 0x0002bc0000047ab9 */ /* 0x000fe20000000a00 */
[----:B0-----:R-:W-:Y:S01]  /*1c070*/  @P2 IMAD.HI.U32 R3, R12, R21, RZ ;  /* 0x000000150c032227 */ /* 0x001fe200078e00ff */
[----:B------:R-:W5:Y:S03]  /*1c080*/  LD.E.128 R4, desc[UR52][R4.64] ;  /* 0x0000003404047980 */ /* 0x000f66000c101d00 */
[----:B------:R-:W-:Y:S01]  /*1c090*/  IMAD R15, R15, UR4, RZ ;  /* 0x000000040f0f7c24 */ /* 0x000fe2000f8e02ff */
[----:B------:R-:W5:Y:S01]  /*1c0a0*/  LD.E.128 R36, desc[UR52][R36.64] ;  /* 0x0000003424247980 */ /* 0x000f62000c101d00 */
[----:B------:R-:W-:-:S03]  /*1c0b0*/  IMAD.MOV.U32 R13, RZ, RZ, R12 ;  /* 0x000000ffff0d7224 */ /* 0x000fc600078e000c */
[----:B------:R-:W5:Y:S01]  /*1c0c0*/  LD.E.128 R40, desc[UR52][R42.64] ;  /* 0x000000342a287980 */ /* 0x000f62000c101d00 */
[----:B------:R-:W-:-:S03]  /*1c0d0*/  IMAD R15, R8, UR5, R15 ;  /* 0x00000005080f7c24 */ /* 0x000fc6000f8e020f */
[----:B------:R-:W5:Y:S01]  /*1c0e0*/  LD.E.128 R44, desc[UR52][R44.64] ;  /* 0x000000342c2c7980 */ /* 0x000f62000c101d00 */
[----:B------:R-:W-:-:S03]  /*1c0f0*/  IMAD.WIDE.U32 R10, R8, UR4, R10 ;  /* 0x00000004080a7c25 */ /* 0x000fc6000f8e000a */
[----:B------:R-:W5:Y:S01]  /*1c100*/  LD.E.128 R48, desc[UR52][R48.64] ;  /* 0x0000003430307980 */ /* 0x000f62000c101d00 */
[----:B-1----:R-:W-:-:S03]  /*1c110*/  @P2 SHF.R.U32.HI R13, RZ, R14, R3 ;  /* 0x0000000eff0d2219 */ /* 0x002fc60000011603 */
[----:B------:R-:W5:Y:S01]  /*1c120*/  LD.E.128 R52, desc[UR52][R52.64] ;  /* 0x0000003434347980 */ /* 0x000f62000c101d00 */
[----:B------:R-:W-:Y:S01]  /*1c130*/  ULDC.64 UR4, c[0x0][0xae0] ;  /* 0x0002b80000047ab9 */ /* 0x000fe20000000a00 */
[----:B------:R-:W-:Y:S01]  /*1c140*/  @!PT LDS RZ, [RZ] ;  /* 0x00000000fffff984 */ /* 0x000fe20000000800 */
[----:B------:R-:W-:Y:S01]  /*1c150*/  @!PT LDS RZ, [RZ] ;  /* 0x00000000fffff984 */ /* 0x000fe20000000800 */
[----:B------:R-:W-:Y:S01]  /*1c160*/  @!PT LDS RZ, [RZ] ;  /* 0x00000000fffff984 */ /* 0x000fe20000000800 */
[----:B------:R-:W-:Y:S01]  /*1c170*/  @!PT LDS RZ, [RZ] ;  /* 0x00000000fffff984 */ /* 0x000fe20000000800 */
[----:B------:R0:W-:Y:S06]  /*1c180*/  MEMBAR.ALL.CTA ;  /* 0x0000000000007992 */ /* 0x0001ec0000008000 */
[----:B0-----:R-:W0:Y:S01]  /*1c190*/  FENCE.VIEW.ASYNC.S ;  /* 0x00000000000073c6 */ /* 0x001e220000000000 */
[----:B------:R-:W-:Y:S01]  /*1c1a0*/  IMAD.IADD R11, R11, 0x1, R15 ;  /* 0x000000010b0b7824 */ /* 0x000fe200078e020f */
[--C-:B------:R-:W-:Y:S01]  /*1c1b0*/  SHF.R.S32.HI R8, RZ, 0x1f, R13.reuse ;  /* 0x0000001fff087819 */ /* 0x100fe2000001140d */
[----:B------:R-:W-:-:S04]  /*1c1c0*/  IMAD.MOV R15, RZ, RZ, -R13 ;  /* 0x000000ffff0f7224 */ /* 0x000fc800078e0a0d */
[----:B------:R-:W-:Y:S02]  /*1c1d0*/  IMAD R15, R0, R15, R12 ;  /* 0x0000000f000f7224 */ /* 0x000fe400078e020c */
[----:B------:R-:W-:Y:S02]  /*1c1e0*/  IMAD R8, R8, UR4, RZ ;  /* 0x0000000408087c24 */ /* 0x000fe4000f8e02ff */
[----:B------:R-:W-:Y:S01]  /*1c1f0*/  VIADD R3, R18, 0x28820 ;  /* 0x0002882012037836 */ /* 0x000fe20000000000 */
[----:B------:R-:W-:Y:S01]  /*1c200*/  SHF.R.S32.HI R0, RZ, 0x1f, R15 ;  /* 0x0000001fff007819 */ /* 0x000fe2000001140f */
[C---:B------:R-:W-:Y:S02]  /*1c210*/  IMAD R21, R13.reuse, UR5, R8 ;  /* 0x000000050d157c24 */ /* 0x040fe4000f8e0208 */
[----:B------:R-:W-:Y:S01]  /*1c220*/  IMAD.WIDE.U32 R10, R13, UR4, R10 ;  /* 0x000000040d0a7c25 */ /* 0x000fe2000f8e000a */
[----:B------:R-:W-:Y:S01]  /*1c230*/  ULDC.64 UR4, c[0x0][0xad8] ;  /* 0x0002b60000047ab9 */ /* 0x000fe20000000a00 */
[----:B------:R-:W-:-:S02]  /*1c240*/  PRMT R3, RZ, 0x654, R3 ;  /* 0x00000654ff037816 */ /* 0x000fc40000000003 */
[----:B------:R-:W-:Y:S02]  /*1c250*/  IMAD.IADD R11, R11, 0x1, R21 ;  /* 0x000000010b0b7824 */ /* 0x000fe400078e0215 */
[----:B------:R-:W-:Y:S02]  /*1c260*/  IMAD R0, R0, UR4, RZ ;  /* 0x0000000400007c24 */ /* 0x000fe4000f8e02ff */
[C---:B------:R-:W-:Y:S01]  /*1c270*/  IMAD.WIDE.U32 R10, R15.reuse, UR4, R10 ;  /* 0x000000040f0a7c25 */ /* 0x040fe2000f8e000a */
[----:B0-----:R0:W-:Y:S03]  /*1c280*/  SYNCS.ARRIVE.TRANS64.RED.A1T0 RZ, [R3+URZ], RZ ;  /* 0x000000ff03ff79a7 */ /* 0x0011e6000810043f */
[----:B0-----:R-:W-:Y:S01]  /*1c290*/  IMAD R3, R15, UR5, R0 ;  /* 0x000000050f037c24 */ /* 0x001fe2000f8e0200 */
[----:B------:R-:W-:Y:S02]  /*1c2a0*/  ULDC.64 UR4, c[0x0][0xa80] ;  /* 0x0002a00000047ab9 */ /* 0x000fe40000000a00 */
[----:B------:R-:W-:-:S02]  /*1c2b0*/  LEA R0, P0, R10, UR4, 0x1 ;  /* 0x000000040a007c11 */ /* 0x000fc4000f8008ff */
[----:B------:R-:W-:Y:S01]  /*1c2c0*/  IADD3 R3, R11, R3, RZ ;  /* 0x000000030b037210 */ /* 0x000fe20007ffe0ff */
[----:B------:R-:W-:-:S03]  /*1c2d0*/  UMOV UR4, 0xffffffff ;  /* 0xffffffff00047882 */ /* 0x000fc60000000000 */
[----:B------:R-:W-:Y:S01]  /*1c2e0*/  LEA.HI.X R8, R10, UR5, R3, 0x1, P0 ;  /* 0x000000050a087c11 */ /* 0x000fe200080f0c03 */
[----:B------:R-:W-:Y:S01]  /*1c2f0*/  IMAD.IADD R200, R188, 0x1, R200 ;  /* 0x00000001bcc87824 */ /* 0x000fe200078e02c8 */
[----:B------:R-:W-:Y:S06]  /*1c300*/  BRA.DIV UR4, `(.L_x_8425) ;  /* 0x000000c204d87947 */ /* 0x000fec000b800000 */
[----:B------:R0:W1:Y:S04]  /*1c310*/  SHFL.IDX PT, R3, R8, RZ, 0x181f ;  /* 0x00181fff08037589 */ /* 0x00006800000e0000 */
[----:B------:R0:W2:Y:S02]  /*1c320*/  SHFL.IDX PT, R14, R0, RZ, 0x181f ;  /* 0x00181fff000e7589 */ /* 0x0000a400000e0000 */
.L_x_8697:
[----:B------:R-:W-:Y:S01]  /*1c330*/  ISETP.GE.AND P0, PT, R200, R9, PT ;  /* 0x00000009c800720c */ /* 0x000fe20003f06270 */
[----:B------:R-:W-:-:S12]  /*1c340*/  BSSY B1, `(.L_x_8426) ;  /* 0x000000b000017945 */ /* 0x000fd80003800000 */
[----:B------:R-:W-:Y:S05]  /*1c350*/  @P0 BRA `(.L_x_8427) ;  /* 0x0000000000240947 */ /* 0x000fea0003800000 */
[----:B------:R-:W-:Y:S02]  /*1c360*/  ULDC UR4, c[0x0][0xac8] ;  /* 0x0002b20000047ab9 */ /* 0x000fe40000000800 */
[----:B------:R-:W-:Y:S02]  /*1c370*/  ISETP.GE.AND P0, PT, R16, UR4, PT ;  /* 0x0000000410007c0c */ /* 0x000fe4000bf06270 */
[----:B------:R-:W-:-:S11]  /*1c380*/  ISETP.GE.AND P1, PT, R2, UR4, PT ;  /* 0x0000000402007c0c */ /* 0x000fd6000bf26270 */
[-C--:B--2---:R-:W-:Y:S02]  /*1c390*/  @!P0 LEA R10, P2, R16, R14.reuse, 0x1 ;  /* 0x0000000e100a8211 */ /* 0x084fe400078408ff */
[----:B------:R-:W-:Y:S02]  /*1c3a0*/  @!P1 LEA R14, P3, R2, R14, 0x1 ;  /* 0x0000000e020e9211 */ /* 0x000fe400078608ff */
[-C--:B-1----:R-:W-:Y:S02]  /*1c3b0*/  @!P0 LEA.HI.X R11, R16, R3.reuse, R17, 0x1, P2 ;  /* 0x00000003100b8211 */ /* 0x082fe400010f0c11 */
[----:B------:R-:W-:-:S03]  /*1c3c0*/  @!P1 LEA.HI.X R15, R2, R3, R185, 0x1, P3 ;  /* 0x00000003020f9211 */ /* 0x000fc600018f0cb9 */
[----:B-----5:R3:W-:Y:S04]  /*1c3d0*/  @!P0 ST.E.128 desc[UR52][R10.64], R4 ;  /* 0x000000040a008985 */ /* 0x0207e8000c101d34 */
[----:B------:R3:W-:Y:S02]  /*1c3e0*/  @!P1 ST.E.128 desc[UR52][R14.64], R40 ;  /* 0x000000280e009985 */ /* 0x0007e4000c101d34 */
.L_x_8427:
[----:B------:R-:W-:Y:S05]  /*1c3f0*/  BSYNC B1 ;  /* 0x0000000000017941 */ /* 0x000fea0003800000 */
.L_x_8426:
[----:B------:R-:W-:-:S03]  /*1c400*/  UMOV UR4, 0xffffffff ;  /* 0xffffffff00047882 */ /* 0x000fc60000000000 */
[----:B------:R-:W-:Y:S05]  /*1c410*/  BRA.DIV UR4, `(.L_x_8428) ;  /* 0x000000c204c87947 */ /* 0x000fea000b800000 */
[----:B-1----:R1:W4:Y:S04]  /*1c420*/  SHFL.IDX PT, R3, R8, 0x1, 0x181f ;  /* 0x00381f0008037f89 */ /* 0x00232800000e0000 */
[----:B--23--:R1:W2:Y:S02]  /*1c430*/  SHFL.IDX PT, R14, R0, 0x1, 0x181f ;  /* 0x00381f00000e7f89 */ /* 0x00c2a400000e0000 */
.L_x_8701:
[----:B-----5:R-:W-:Y:S01]  /*1c440*/  VIADD R4, R200, 0x20 ;  /* 0x00000020c8047836 */ /* 0x020fe20000000000 */
[----:B------:R-:W-:Y:S04]  /*1c450*/  BSSY B1, `(.L_x_8429) ;  /* 0x000000c000017945 */ /* 0x000fe80003800000 */
[----:B------:R-:W-:-:S13]  /*1c460*/  ISETP.GE.AND P0, PT, R4, R9, PT ;  /* 0x000000090400720c */ /* 0x000fda0003f06270 */
[----:B------:R-:W-:Y:S05]  /*1c470*/  @P0 BRA `(.L_x_8430) ;  /* 0x0000000000240947 */ /* 0x000fea0003800000 */
[----:B------:R-:W-:Y:S02]  /*1c480*/  ULDC UR4, c[0x0][0xac8] ;  /* 0x0002b20000047ab9 */ /* 0x000fe40000000800 */
[----:B------:R-:W-:Y:S02]  /*1c490*/  ISETP.GE.AND P2, PT, R16, UR4, PT ;  /* 0x0000000410007c0c */ /* 0x000fe4000bf46270 */
[----:B------:R-:W-:-:S11]  /*1c4a0*/  ISETP.GE.AND P3, PT, R2, UR4, PT ;  /* 0x0000000402007c0c */ /* 0x000fd6000bf66270 */
[-C--:B--2---:R-:W-:Y:S02]  /*1c4b0*/  @!P2 LEA R4, P0, R16, R14.reuse, 0x1 ;  /* 0x0000000e1004a211 */ /* 0x084fe400078008ff */
[----:B------:R-:W-:Y:S02]  /*1c4c0*/  @!P3 LEA R14, P1, R2, R14, 0x1 ;  /* 0x0000000e020eb211 */ /* 0x000fe400078208ff */
[-C--:B----4-:R-:W-:Y:S02]  /*1c4d0*/  @!P2 LEA.HI.X R5, R16, R3.reuse, R17, 0x1, P0 ;  /* 0x000000031005a211 */ /* 0x090fe400000f0c11 */
[----:B------:R-:W-:-:S03]  /*1c4e0*/  @!P3 LEA.HI.X R15, R2, R3, R185, 0x1, P1 ;  /* 0x00000003020fb211 */ /* 0x000fc600008f0cb9 */
[----:B------:R3:W-:Y:S04]  /*1c4f0*/  @!P2 ST.E.128 desc[UR52][R4.64], R24 ;  /* 0x000000180400a985 */ /* 0x0007e8000c101d34 */
[----:B------:R3:W-:Y:S02]  /*1c500*/  @!P3 ST.E.128 desc[UR52][R14.64], R44 ;  /* 0x0000002c0e00b985 */ /* 0x0007e4000c101d34 */
.L_x_8430:
[----:B------:R-:W-:Y:S05]  /*1c510*/  BSYNC B1 ;  /* 0x0000000000017941 */ /* 0x000fea0003800000 */
.L_x_8429:
[----:B------:R-:W-:-:S03]  /*1c520*/  UMOV UR4, 0xffffffff ;  /* 0xffffffff00047882 */ /* 0x000fc60000000000 */
[----:B------:R-:W-:Y:S05]  /*1c530*/  BRA.DIV UR4, `(.L_x_8431) ;  /* 0x000000c204c87947 */ /* 0x000fea000b800000 */
[----:B----4-:R4:W0:Y:S04]  /*1c540*/  SHFL.IDX PT, R3, R8, 0x2, 0x181f ;  /* 0x00581f0008037f89 */ /* 0x01082800000e0000 */
[----:B--23--:R4:W2:Y:S02]  /*1c550*/  SHFL.IDX PT, R14, R0, 0x2, 0x181f ;  /* 0x00581f00000e7f89 */ /* 0x00c8a400000e0000 */
.L_x_8705:
[----:B------:R-:W-:Y:S01]  /*1c560*/  VIADD R4, R200, 0x40 ;  /* 0x00000040c8047836 */ /* 0x000fe20000000000 */
        /* <DEDUP_REMOVED lines=8> */
[-C--:B0-----:R-:W-:Y:S02]  /*1c5f0*/  @!P2 LEA.HI.X R5, R16, R3.reuse, R17, 0x1, P0 ;  /* 0x000000031005a211 */ /* 0x081fe400000f0c11 */
[----:B------:R-:W-:-:S03]  /*1c600*/  @!P3 LEA.HI.X R15, R2, R3, R185, 0x1, P1 ;  /* 0x00000003020fb211 */ /* 0x000fc600008f0cb9 */
[----:B------:R3:W-:Y:S04]  /*1c610*/  @!P2 ST.E.128 desc[UR52][R4.64], R32 ;  /* 0x000000200400a985 */ /* 0x0007e8000c101d34 */
[----:B------:R3:W-:Y:S02]  /*1c620*/  @!P3 ST.E.128 desc[UR52][R14.64], R48 ;  /* 0x000000300e00b985 */ /* 0x0007e4000c101d34 */
.L_x_8433:
[----:B------:R-:W-:Y:S05]  /*1c630*/  BSYNC B1 ;  /* 0x0000000000017941 */ /* 0x000fea0003800000 */
.L_x_8432:
[----:B------:R-:W-:-:S03]  /*1c640*/  UMOV UR4, 0xffffffff ;  /* 0xffffffff00047882 */ /* 0x000fc60000000000 */
[----:B------:R-:W-:Y:S05]  /*1c650*/  BRA.DIV UR4, `(.L_x_8434) ;  /* 0x000000c204c87947 */ /* 0x000fea000b800000 */
[----:B0-----:R0:W0:Y:S04]  /*1c660*/  SHFL.IDX PT, R3, R8, 0x3, 0x181f ;  /* 0x00781f0008037f89 */ /* 0x00102800000e0000 */
[----:B--23--:R2:W3:Y:S02]  /*1c670*/  SHFL.IDX PT, R14, R0, 0x3, 0x181f ;  /* 0x00781f00000e7f89 */ /* 0x00c4e400000e0000 */
.L_x_8709:
[----:B-12-4-:R-:W-:-:S05]  /*1c680*/  VIADD R0, R200, 0x60 ;  /* 0x00000060c8007836 */ /* 0x016fca0000000000 */
        /* <DEDUP_REMOVED lines=13> */
.L_x_8424:
[----:B0-----:R-:W0:Y:S01]  /*1c760*/  @P2 LDC R12, c[0x0][0xbec] ;  /* 0x0002fb00ff0c2b82 */ /* 0x001e220000000800 */
[----:B------:R-:W-:Y:S01]  /*1c770*/  ULDC.64 UR4, c[0x0][0xb08] ;  /* 0x0002c20000047ab9 */ /* 0x000fe20000000a00 */
[----:B------:R-:W-:Y:S01]  /*1c780*/  ULDC.64 UR6, c[0x0][0xb30] ;  /* 0x0002cc0000067ab9 */ /* 0x000fe20000000a00 */
[----:B------:R-:W-:Y:S01]  /*1c790*/  IMAD R10, R10, UR4, RZ ;  /* 0x000000040a0a7c24 */ /* 0x000fe2000f8e02ff */
[----:B------:R-:W-:Y:S01]  /*1c7a0*/  IADD3 R49, R189, 0x38, RZ ;  /* 0x00000038bd317810 */ /* 0x000fe20007ffe0ff */
[C---:B------:R-:W-:Y:S01]  /*1c7b0*/  IMAD.WIDE.U32 R4, R3.reuse, UR4, RZ ;  /* 0x0000000403047c25 */ /* 0x040fe2000f8e00ff */
[----:B------:R-:W-:Y:S02]  /*1c7c0*/  SHF.R.S32.HI R51, RZ, 0x1f, R224 ;  /* 0x0000001fff337819 */ /* 0x000fe400000114e0 */
[----:B------:R-:W1:Y:S01]  /*1c7d0*/  @P2 LDC R11, c[0x0][0xbf0] ;  /* 0x0002fc00ff0b2b82 */ /* 0x000e620000000800 */
[----:B------:R-:W-:Y:S01]  /*1c7e0*/  IMAD R3, R3, UR5, R10 ;  /* 0x0000000503037c24 */ /* 0x000fe2000f8e020a */
[----:B------:R-:W-:Y:S01]  /*1c7f0*/  ULDC.64 UR4, c[0x0][0xb38] ;  /* 0x0002ce0000047ab9 */ /* 0x000fe20000000a00 */
[----:B------:R-:W-:Y:S01]  /*1c800*/  VIADD R33, R189, 0x8 ;  /* 0x00000008bd217836 */ /* 0x000fe20000000000 */
[----:B------:R-:W-:Y:S01]  /*1c810*/  SHF.R.S32.HI R44, RZ, 0x1f, R49 ;  /* 0x0000001fff2c7819 */ /* 0x000fe20000011431 */
[----:B------:R-:W-:Y:S01]  /*1c820*/  IMAD.IADD R5, R5, 0x1, R3 ;  /* 0x0000000105057824 */ /* 0x000fe200078e0203 */
[----:B------:R-:W-:Y:S01]  /*1c830*/  SHF.R.S32.HI R3, RZ, 0x1f, R8 ;  /* 0x0000001fff037819 */ /* 0x000fe20000011408 */
[----:B------:R-:W-:-:S02]  /*1c840*/  VIADD R35, R189, 0x10 ;  /* 0x00000010bd237836 */ /* 0x000fc40000000000 */
[----:B------:R-:W-:-:S03]  /*1c850*/  IMAD.WIDE.U32 R4, R197, UR4, R4 ;  /* 0x00000004c5047c25 */ /* 0x000fc6000f8e0004 */
[----:B------:R-:W-:Y:S01]  /*1c860*/  SHF.R.S32.HI R28, RZ, 0x1f, R35 ;  /* 0x0000001fff1c7819 */ /* 0x000fe20000011423 */
[----:B------:R-:W-:Y:S01]  /*1c870*/  IMAD R5, R197, UR5, R5 ;  /* 0x00000005c5057c24 */ /* 0x000fe2000f8e0205 */
[----:B------:R-:W-:Y:S01]  /*1c880*/  ULDC.64 UR4, c[0x0][0xb40] ;  /* 0x0002d00000047ab9 */ /* 0x000fe20000000a00 */
[----:B------:R-:W-:Y:S02]  /*1c890*/  VIADD R41, R189, 0x18 ;  /* 0x00000018bd297836 */ /* 0x000fe40000000000 */
[----:B------:R-:W-:Y:S02]  /*1c8a0*/  IMAD R3, R3, UR4, RZ ;  /* 0x0000000403037c24 */ /* 0x000fe4000f8e02ff */
[----:B0-----:R-:W-:Y:S01]  /*1c8b0*/  @P2 IMAD.HI.U32 R12, R45, R12, RZ ;  /* 0x0000000c2d0c2227 */ /* 0x001fe200078e00ff */
[----:B------:R-:W-:-:S03]  /*1c8c0*/  SHF.R.S32.HI R32, RZ, 0x1f, R41 ;  /* 0x0000001fff207819 */ /* 0x000fc60000011429 */
[C---:B------:R-:W-:Y:S02]  /*1c8d0*/  IMAD R7, R8.reuse, UR5, R3 ;  /* 0x0000000508077c24 */ /* 0x040fe4000f8e0203 */
[----:B------:R-:W-:Y:S01]  /*1c8e0*/  IMAD.WIDE.U32 R4, R8, UR4, R4 ;  /* 0x0000000408047c25 */ /* 0x000fe2000f8e0004 */
[----:B------:R-:W-:-:S03]  /*1c8f0*/  ULDC.64 UR4, c[0x0][0xb48] ;  /* 0x0002d20000047ab9 */ /* 0x000fc60000000a00 */
[----:B------:R-:W-:Y:S01]  /*1c900*/  IMAD.MOV.U32 R3, RZ, RZ, R45 ;  /* 0x000000ffff037224 */ /* 0x000fe200078e002d */
[----:B-1----:R-:W-:Y:S01]  /*1c910*/  @P2 SHF.R.U32.HI R3, RZ, R11, R12 ;  /* 0x0000000bff032219 */ /* 0x002fe2000001160c */
[----:B------:R-:W-:Y:S02]  /*1c920*/  IMAD.IADD R5, R5, 0x1, R7 ;  /* 0x0000000105057824 */ /* 0x000fe400078e0207 */
[----:B------:R-:W-:Y:S01]  /*1c930*/  VIADD R43, R189, 0x20 ;  /* 0x00000020bd2b7836 */ /* 0x000fe20000000000 */
[--C-:B------:R-:W-:Y:S01]  /*1c940*/  SHF.R.S32.HI R8, RZ, 0x1f, R3.reuse ;  /* 0x0000001fff087819 */ /* 0x100fe20000011403 */
[----:B------:R-:W-:Y:S02]  /*1c950*/  IMAD.MOV R7, RZ, RZ, -R3 ;  /* 0x000000ffff077224 */ /* 0x000fe400078e0a03 */
[----:B------:R-:W-:Y:S01]  /*1c960*/  IMAD.WIDE.U32 R4, R223, UR4, R4 ;  /* 0x00000004df047c25 */ /* 0x000fe2000f8e0004 */
[----:B------:R-:W-:-:S03]  /*1c970*/  SHF.R.S32.HI R34, RZ, 0x1f, R43 ;  /* 0x0000001fff227819 */ /* 0x000fc6000001142b */
[----:B------:R-:W-:Y:S02]  /*1c980*/  IMAD R7, R0, R7, R45 ;  /* 0x0000000700077224 */ /* 0x000fe400078e022d */
[----:B------:R-:W-:Y:S02]  /*1c990*/  IMAD R8, R8, UR6, RZ ;  /* 0x0000000608087c24 */ /* 0x000fe4000f8e02ff */
[----:B------:R-:W-:Y:S01]  /*1c9a0*/  IMAD R5, R223, UR5, R5 ;  /* 0x00000005df057c24 */ /* 0x000fe2000f8e0205 */
[----:B------:R-:W-:Y:S01]  /*1c9b0*/  SHF.R.S32.HI R0, RZ, 0x1f, R7 ;  /* 0x0000001fff007819 */ /* 0x000fe20000011407 */
[C---:B------:R-:W-:Y:S01]  /*1c9c0*/  IMAD R11, R3.reuse, UR7, R8 ;  /* 0x00000007030b7c24 */ /* 0x040fe2000f8e0208 */
[----:B------:R-:W-:Y:S01]  /*1c9d0*/  ULDC.64 UR4, c[0x0][0xb28] ;  /* 0x0002ca0000047ab9 */ /* 0x000fe20000000a00 */
[----:B------:R-:W-:-:S04]  /*1c9e0*/  IMAD.WIDE.U32 R4, R3, UR6, R4 ;  /* 0x0000000603047c25 */ /* 0x000fc8000f8e0004 */
[----:B------:R-:W-:Y:S01]  /*1c9f0*/  IMAD R0, R0, UR4, RZ ;  /* 0x0000000400007c24 */ /* 0x000fe2000f8e02ff */
[----:B------:R-:W-:Y:S01]  /*1ca00*/  IADD3 R5, R5, R11, RZ ;  /* 0x0000000b05057210 */ /* 0x000fe20007ffe0ff */
[----:B------:R-:W-:Y:S02]  /*1ca10*/  VIADD R8, R18, 0x28820 ;  /* 0x0002882012087836 */ /* 0x000fe40000000000 */
[C---:B------:R-:W-:Y:S02]  /*1ca20*/  IMAD R3, R7.reuse, UR5, R0 ;  /* 0x0000000507037c24 */ /* 0x040fe4000f8e0200 */
[----:B------:R-:W-:Y:S01]  /*1ca30*/  IMAD.WIDE.U32 R4, R7, UR4, R4 ;  /* 0x0000000407047c25 */ /* 0x000fe2000f8e0004 */
[----:B------:R-:W-:Y:S01]  /*1ca40*/  ULDC.64 UR4, c[0x0][0xb00] ;  /* 0x0002c00000047ab9 */ /* 0x000fe20000000a00 */
[----:B------:R-:W-:Y:S02]  /*1ca50*/  PRMT R8, RZ, 0x654, R8 ;  /* 0x00000654ff087816 */ /* 0x000fe40000000008 */
[----:B------:R-:W-:Y:S01]  /*1ca60*/  IMAD.IADD R5, R5, 0x1, R3 ;  /* 0x0000000105057824 */ /* 0x000fe200078e0203 */
[C---:B------:R-:W-:Y:S01]  /*1ca70*/  LEA R3, P0, R4.reuse, UR4, 0x2 ;  /* 0x0000000404037c11 */ /* 0x040fe2000f8010ff */
[C---:B------:R-:W-:Y:S01]  /*1ca80*/  VIADD R45, R189.reuse, 0x28 ;  /* 0x00000028bd2d7836 */ /* 0x040fe20000000000 */
[----:B------:R-:W-:Y:S01]  /*1ca90*/  UMOV UR4, 0xffffffff ;  /* 0xffffffff00047882 */ /* 0x000fe20000000000 */
[----:B------:R-:W-:Y:S01]  /*1caa0*/  VIADD R47, R189, 0x30 ;  /* 0x00000030bd2f7836 */ /* 0x000fe20000000000 */
[----:B------:R0:W-:Y:S01]  /*1cab0*/  SYNCS.ARRIVE.TRANS64.RED.A1T0 RZ, [R8+URZ], RZ ;  /* 0x000000ff08ff79a7 */ /* 0x0001e2000810043f */
[----:B------:R-:W-:-:S02]  /*1cac0*/  LEA.HI.X R4, R4, UR5, R5, 0x2, P0 ;  /* 0x0000000504047c11 */ /* 0x000fc400080f1405 */
[----:B------:R-:W-:Y:S02]  /*1cad0*/  SHF.R.S32.HI R7, RZ, 0x1f, R189 ;  /* 0x0000001fff077819 */ /* 0x000fe400000114bd */
[----:B------:R-:W-:Y:S02]  /*1cae0*/  SHF.R.S32.HI R40, RZ, 0x1f, R45 ;  /* 0x0000001fff287819 */ /* 0x000fe4000001142d */
[----:B------:R-:W-:Y:S02]  /*1caf0*/  SHF.R.S32.HI R42, RZ, 0x1f, R47 ;  /* 0x0000001fff2a7819 */ /* 0x000fe4000001142f */
[----:B0-----:R-:W-:Y:S01]  /*1cb00*/  SHF.R.S32.HI R8, RZ, 0x1f, R33 ;  /* 0x0000001fff087819 */ /* 0x001fe20000011421 */
[----:B------:R-:W-:Y:S06]  /*1cb10*/  BRA.DIV UR4, `(.L_x_8436) ;  /* 0x000000be04e07947 */ /* 0x000fec000b800000 */
[----:B------:R0:W1:Y:S04]  /*1cb20*/  SHFL.IDX PT, R0, R4, RZ, 0x1c1f ;  /* 0x001c1fff04007589 */ /* 0x00006800000e0000 */
[----:B------:R0:W2:Y:S02]  /*1cb30*/  SHFL.IDX PT, R14, R3, RZ, 0x1c1f ;  /* 0x001c1fff030e7589 */ /* 0x0000a400000e0000 */
.L_x_8712:
[----:B------:R-:W-:Y:S01]  /*1cb40*/  ISETP.GE.AND P0, PT, R24, R9, PT ;  /* 0x000000091800720c */ /* 0x000fe20003f06270 */
[----:B------:R-:W-:-:S12]  /*1cb50*/  BSSY B1, `(.L_x_8437) ;  /* 0x000004e000017945 */ /* 0x000fd80003800000 */
[----:B------:R-:W-:Y:S05]  /*1cb60*/  @P0 BRA `(.L_x_8438) ;  /* 0x0000000400300947 */ /* 0x000fea0003800000 */
[----:B------:R-:W-:Y:S01]  /*1cb70*/  ULDC UR4, c[0x0][0xac8] ;  /* 0x0002b20000047ab9 */ /* 0x000fe20000000800 */
[C---:B------:R-:W-:Y:S01]  /*1cb80*/  VIADD R46, R189.reuse, 0x48 ;  /* 0x00000048bd2e7836 */ /* 0x040fe20000000000 */
[C---:B------:R-:W-:Y:S01]  /*1cb90*/  ISETP.GE.AND P0, PT, R189.reuse, UR4, PT ;  /* 0x00000004bd007c0c */ /* 0x040fe2000bf06270 */
[----:B------:R-:W-:Y:S01]  /*1cba0*/  VIADD R5, R189, 0x50 ;  /* 0x00000050bd057836 */ /* 0x000fe20000000000 */
[----:B------:R-:W-:Y:S01]  /*1cbb0*/  ISETP.GE.AND P2, PT, R33, UR4, PT ;  /* 0x0000000421007c0c */ /* 0x000fe2000bf46270 */
[----:B------:R-:W-:Y:S01]  /*1cbc0*/  VIADD R48, R189, 0x48 ;  /* 0x00000048bd307836 */ /* 0x000fe20000000000 */
[----:B------:R-:W-:Y:S01]  /*1cbd0*/  ISETP.GE.AND P3, PT, R35, UR4, PT ;  /* 0x0000000423007c0c */ /* 0x000fe2000bf66270 */
[----:B------:R-:W-:Y:S01]  /*1cbe0*/  VIADD R15, R189, 0x50 ;  /* 0x00000050bd0f7836 */ /* 0x000fe20000000000 */
[----:B------:R-:W-:Y:S02]  /*1cbf0*/  ISETP.GE.AND P1, PT, R41, UR4, PT ;  /* 0x0000000429007c0c */ /* 0x000fe4000bf26270 */
[----:B------:R-:W-:-:S02]  /*1cc00*/  SHF.R.S32.HI R48, RZ, 0x1f, R48 ;  /* 0x0000001fff307819 */ /* 0x000fc40000011430 */
[----:B------:R-:W-:-:S03]  /*1cc10*/  SHF.R.S32.HI R15, RZ, 0x1f, R15 ;  /* 0x0000001fff0f7819 */ /* 0x000fc6000001140f */
[-C--:B--2---:R-:W-:Y:S02]  /*1cc20*/  @!P0 LEA R10, P4, R189, R14.reuse, 0x2 ;  /* 0x0000000ebd0a8211 */ /* 0x084fe400078810ff */
[----:B------:R-:W-:Y:S02]  /*1cc30*/  @!P2 LEA R12, P5, R33, R14, 0x2 ;  /* 0x0000000e210ca211 */ /* 0x000fe400078a10ff */
[-C--:B-1----:R-:W-:Y:S02]  /*1cc40*/  @!P0 LEA.HI.X R11, R189, R0.reuse, R7, 0x2, P4 ;  /* 0x00000000bd0b8211 */ /* 0x082fe400020f1407 */
[----:B------:R-:W-:Y:S02]  /*1cc50*/  @!P2 LEA.HI.X R13, R33, R0, R8, 0x2, P5 ;  /* 0x00000000210da211 */ /* 0x000fe400028f1408 */
[----:B------:R-:W-:Y:S01]  /*1cc60*/  @!P3 LEA R20, P4, R35, R14, 0x2 ;  /* 0x0000000e2314b211 */ /* 0x000fe200078810ff */
[----:B------:R1:W-:Y:S01]  /*1cc70*/  @!P0 ST.E.64 desc[UR52][R10.64], R36 ;  /* 0x000000240a008985 */ /* 0x0003e2000c101b34 */
[----:B------:R-:W-:-:S02]  /*1cc80*/  ISETP.GE.AND P0, PT, R43, UR4, PT ;  /* 0x000000042b007c0c */ /* 0x000fc4000bf06270 */
[----:B------:R-:W-:Y:S01]  /*1cc90*/  @!P1 LEA R24, P5, R41, R14, 0x2 ;  /* 0x0000000e29189211 */ /* 0x000fe200078a10ff */
        /* <DEDUP_REMOVED lines=9> */
[----:B-1----:R-:W-:Y:S02]  /*1cd30*/  @!P2 LEA R10, P5, R45, R14, 0x2 ;  /* 0x0000000e2d0aa211 */ /* 0x002fe400078a10ff */
[-C--:B------:R-:W-:Y:S02]  /*1cd40*/  @!P0 LEA.HI.X R27, R43, R0.reuse, R34, 0x2, P3 ;  /* 0x000000002b1b8211 */ /* 0x080fe400018f1422 */
[----:B------:R-:W-:Y:S02]  /*1cd50*/  @!P2 LEA.HI.X R11, R45, R0, R40, 0x2, P5 ;  /* 0x000000002d0ba211 */ /* 0x000fe400028f1428 */
[----:B------:R-:W-:Y:S01]  /*1cd60*/  ISETP.GE.AND P3, PT, R224, UR4, PT ;  /* 0x00000004e0007c0c */ /* 0x000fe2000bf66270 */
[----:B------:R1:W-:Y:S01]  /*1cd70*/  @!P0 ST.E.64 desc[UR52][R26.64], R104 ;  /* 0x000000681a008985 */ /* 0x0003e2000c101b34 */
[----:B--2---:R-:W-:-:S03]  /*1cd80*/  @!P4 LEA R12, P0, R47, R14, 0x2 ;  /* 0x0000000e2f0cc211 */ /* 0x004fc600078010ff */
[----:B------:R2:W-:Y:S01]  /*1cd90*/  @!P2 ST.E.64 desc[UR52][R10.64], R108 ;  /* 0x0000006c0a00a985 */ /* 0x0005e2000c101b34 */
[----:B---3--:R-:W-:Y:S02]  /*1cda0*/  @!P1 LEA R20, P5, R49, R14, 0x2 ;  /* 0x0000000e31149211 */ /* 0x008fe400078a10ff */
        /* <DEDUP_REMOVED lines=8> */
[----:B------:R-:W-:Y:S02]  /*1ce30*/  @!P3 LEA.HI.X R25, R224, R0, R51, 0x2, P5 ;  /* 0x00000000e019b211 */ /* 0x000fe400028f1433 */
[CC--:B-1----:R-:W-:Y:S02]  /*1ce40*/  @!P2 LEA R26, P4, R46.reuse, R14.reuse, 0x2 ;  /* 0x0000000e2e1aa211 */ /* 0x0c2fe400078810ff */
[----:B--2---:R-:W-:Y:S01]  /*1ce50*/  @!P0 LEA R10, P5, R5, R14, 0x2 ;  /* 0x0000000e050a8211 */ /* 0x004fe200078a10ff */
[----:B------:R1:W-:Y:S01]  /*1ce60*/  @!P3 ST.E.64 desc[UR52][R24.64], R120 ;  /* 0x000000781800b985 */ /* 0x0003e2000c101b34 */
[----:B------:R-:W-:Y:S02]  /*1ce70*/  @!P2 LEA.HI.X R27, R46, R0, R48, 0x2, P4 ;  /* 0x000000002e1ba211 */ /* 0x000fe400020f1430 */
[----:B------:R-:W-:-:S02]  /*1ce80*/  ISETP.GE.AND P3, PT, R228, UR4, PT ;  /* 0x00000004e4007c0c */ /* 0x000fc4000bf66270 */
[----:B------:R-:W-:Y:S01]  /*1ce90*/  @!P0 LEA.HI.X R11, R5, R0, R15, 0x2, P5 ;  /* 0x00000000050b8211 */ /* 0x000fe200028f140f */
[----:B------:R2:W-:Y:S01]  /*1cea0*/  @!P2 ST.E.64 desc[UR52][R26.64], R124 ;  /* 0x0000007c1a00a985 */ /* 0x0005e2000c101b34 */
[----:B------:R-:W-:Y:S02]  /*1ceb0*/  ISETP.GE.AND P4, PT, R227, UR4, PT ;  /* 0x00000004e3007c0c */ /* 0x000fe4000bf86270 */
[----:B------:R-:W-:Y:S01]  /*1cec0*/  SHF.R.S32.HI R5, RZ, 0x1f, R229 ;  /* 0x0000001fff057819 */ /* 0x000fe200000114e5 */
[----:B------:R0:W-:Y:S01]  /*1ced0*/  @!P0 ST.E.64 desc[UR52][R10.64], R128 ;  /* 0x000000800a008985 */ /* 0x0001e2000c101b34 */
[----:B---3--:R-:W-:Y:S02]  /*1cee0*/  @!P1 LEA R12, P5, R229, R14, 0x2 ;  /* 0x0000000ee50c9211 */ /* 0x008fe400078a10ff */
[----:B------:R-:W-:Y:S02]  /*1cef0*/  ISETP.GE.AND P2, PT, R226, UR4, PT ;  /* 0x00000004e2007c0c */ /* 0x000fe4000bf46270 */
[----:B------:R-:W-:-:S02]  /*1cf00*/  ISETP.GE.AND P0, PT, R225, UR4, PT ;  /* 0x00000004e1007c0c */ /* 0x000fc4000bf06270 */
[----:B------:R-:W-:Y:S02]  /*1cf10*/  @!P1 LEA.HI.X R13, R229, R0, R5, 0x2, P5 ;  /* 0x00000000e50d9211 */ /* 0x000fe400028f1405 */
[----:B------:R-:W-:Y:S02]  /*1cf20*/  SHF.R.S32.HI R5, RZ, 0x1f, R228 ;  /* 0x0000001fff057819 */ /* 0x000fe400000114e4 */
[CC--:B----4-:R-:W-:Y:S01]  /*1cf30*/  @!P3 LEA R20, P5, R228.reuse, R14.reuse, 0x2 ;  /* 0x0000000ee414b211 */ /* 0x0d0fe200078a10ff */
[----:B------:R0:W-:Y:S01]  /*1cf40*/  @!P1 ST.E.64 desc[UR52][R12.64], R132 ;  /* 0x000000840c009985 */ /* 0x0001e2000c101b34 */
[----:B-1----:R-:W-:Y:S02]  /*1cf50*/  @!P4 LEA R24, P1, R227, R14, 0x2 ;  /* 0x0000000ee318c211 */ /* 0x002fe400078210ff */
[----:B------:R-:W-:Y:S02]  /*1cf60*/  SHF.R.S32.HI R15, RZ, 0x1f, R227 ;  /* 0x0000001fff0f7819 */ /* 0x000fe400000114e3 */
[----:B------:R-:W-:-:S02]  /*1cf70*/  @!P3 LEA.HI.X R21, R228, R0, R5, 0x2, P5 ;  /* 0x00000000e415b211 */ /* 0x000fc400028f1405 */
[C---:B--2---:R-:W-:Y:S02]  /*1cf80*/  @!P2 LEA R26, P5, R226.reuse, R14, 0x2 ;  /* 0x0000000ee21aa211 */ /* 0x044fe400078a10ff */
[----:B------:R-:W-:Y:S01]  /*1cf90*/  SHF.R.S32.HI R46, RZ, 0x1f, R226 ;  /* 0x0000001fff2e7819 */ /* 0x000fe200000114e2 */
[----:B------:R0:W-:Y:S01]  /*1cfa0*/  @!P3 ST.E.64 desc[UR52][R20.64], R136 ;  /* 0x000000881400b985 */ /* 0x0001e2000c101b34 */
[----:B------:R-:W-:Y:S02]  /*1cfb0*/  @!P4 LEA.HI.X R25, R227, R0, R15, 0x2, P1 ;  /* 0x00000000e319c211 */ /* 0x000fe400008f140f */
[----:B------:R-:W-:Y:S02]  /*1cfc0*/  SHF.R.S32.HI R5, RZ, 0x1f, R225 ;  /* 0x0000001fff057819 */ /* 0x000fe400000114e1 */
[----:B------:R-:W-:Y:S01]  /*1cfd0*/  @!P0 LEA R14, P1, R225, R14, 0x2 ;  /* 0x0000000ee10e8211 */ /* 0x000fe200078210ff */
[----:B------:R0:W-:Y:S01]  /*1cfe0*/  @!P4 ST.E.64 desc[UR52][R24.64], R140 ;  /* 0x0000008c1800c985 */ /* 0x0001e2000c101b34 */
[----:B------:R-:W-:-:S02]  /*1cff0*/  @!P2 LEA.HI.X R27, R226, R0, R46, 0x2, P5 ;  /* 0x00000000e21ba211 */ /* 0x000fc400028f142e */
[----:B------:R-:W-:-:S03]  /*1d000*/  @!P0 LEA.HI.X R15, R225, R0, R5, 0x2, P1 ;  /* 0x00000000e10f8211 */ /* 0x000fc600008f1405 */
[----:B------:R0:W-:Y:S04]  /*1d010*/  @!P2 ST.E.64 desc[UR52][R26.64], R144 ;  /* 0x000000901a00a985 */ /* 0x0001e8000c101b34 */
[----:B------:R0:W-:Y:S02]  /*1d020*/  @!P0 ST.E.64 desc[UR52][R14.64], R148 ;  /* 0x000000940e008985 */ /* 0x0001e4000c101b34 */
.L_x_8438:
[----:B------:R-:W-:Y:S05]  /*1d030*/  BSYNC B1 ;  /* 0x0000000000017941 */ /* 0x000fea0003800000 */
.L_x_8437:
[----:B------:R-:W-:-:S03]  /*1d040*/  UMOV UR4, 0xffffffff ;  /* 0xffffffff00047882 */ /* 0x000fc60000000000 */
[----:B------:R-:W-:Y:S05]  /*1d050*/  BRA.DIV UR4, `(.L_x_8439) ;  /* 0x000000ba04c47947 */ /* 0x000fea000b800000 */
[----:B-1----:R1:W3:Y:S04]  /*1d060*/  SHFL.IDX PT, R0, R4, 0x1, 0x1c1f ;  /* 0x003c1f0004007f89 */ /* 0x0022e800000e0000 */
[----:B0-2---:R1:W0:Y:S02]  /*1d070*/  SHFL.IDX PT, R14, R3, 0x1, 0x1c1f ;  /* 0x003c1f00030e7f89 */ /* 0x00522400000e0000 */
.L_x_8716:
[----:B------:R-:W-:-:S13]  /*1d080*/  ISETP.GE.AND P0, PT, R6, R9, PT ;  /* 0x000000090600720c */ /* 0x000fda0003f06270 */
[----:B------:R-:W-:Y:S05]  /*1d090*/  @P0 BRA `(.L_x_8435) ;  /* 0x0000001000380947 */ /* 0x000fea0003800000 */
[----:B------:R-:W-:Y:S01]  /*1d0a0*/  ULDC UR4, c[0x0][0xac8] ;  /* 0x0002b20000047ab9 */ /* 0x000fe20000000800 */
[C---:B------:R-:W-:Y:S01]  /*1d0b0*/  VIADD R15, R189.reuse, 0x48 ;  /* 0x00000048bd0f7836 */ /* 0x040fe20000000000 */
[C---:B------:R-:W-:Y:S01]  /*1d0c0*/  ISETP.GE.AND P3, PT, R189.reuse, UR4, PT ;  /* 0x00000004bd007c0c */ /* 0x040fe2000bf66270 */
[----:B-1----:R-:W-:Y:S01]  /*1d0d0*/  VIADD R3, R189, 0x50 ;  /* 0x00000050bd037836 */ /* 0x002fe20000000000 */
[----:B------:R-:W-:Y:S01]  /*1d0e0*/  ISETP.GE.AND P4, PT, R33, UR4, PT ;  /* 0x0000000421007c0c */ /* 0x000fe2000bf86270 */
[----:B------:R-:W-:Y:S01]  /*1d0f0*/  VIADD R26, R189, 0x48 ;  /* 0x00000048bd1a7836 */ /* 0x000fe20000000000 */
[----:B------:R-:W-:-:S04]  /*1d100*/  ISETP.GE.AND P0, PT, R35, UR4, PT ;  /* 0x0000000423007c0c */ /* 0x000fc8000bf06270 */
[----:B------:R-:W-:-:S05]  /*1d110*/  SHF.R.S32.HI R26, RZ, 0x1f, R26 ;  /* 0x0000001fff1a7819 */ /* 0x000fca000001141a */
[-C--:B0-----:R-:W-:Y:S02]  /*1d120*/  @!P3 LEA R4, P1, R189, R14.reuse, 0x2 ;  /* 0x0000000ebd04b211 */ /* 0x081fe400078210ff */
[----:B------:R-:W-:Y:S02]  /*1d130*/  @!P4 LEA R6, P2, R33, R14, 0x2 ;  /* 0x0000000e2106c211 */ /* 0x000fe400078410ff */
[-C--:B---3--:R-:W-:Y:S02]  /*1d140*/  @!P3 LEA.HI.X R5, R189, R0.reuse, R7, 0x2, P1 ;  /* 0x00000000bd05b211 */ /* 0x088fe400008f1407 */
[----:B------:R-:W-:Y:S02]  /*1d150*/  @!P4 LEA.HI.X R7, R33, R0, R8, 0x2, P2 ;  /* 0x000000002107c211 */ /* 0x000fe400010f1408 */
[----:B------:R-:W-:Y:S01]  /*1d160*/  ISETP.GE.AND P1, PT, R41, UR4, PT ;  /* 0x0000000429007c0c */ /* 0x000fe2000bf26270 */
[----:B------:R0:W-:Y:S01]  /*1d170*/  @!P3 ST.E.64 desc[UR52][R4.64], R90 ;  /* 0x0000005a0400b985 */ /* 0x0001e2000c101b34 */
[----:B------:R-:W-:-:S02]  /*1d180*/  ISETP.GE.AND P2, PT, R43, UR4, PT ;  /* 0x000000042b007c0c */ /* 0x000fc4000bf46270 */
[----:B------:R-:W-:Y:S01]  /*1d190*/  @!P0 LEA R8, P5, R35, R14, 0x2 ;  /* 0x0000000e23088211 */ /* 0x000fe200078a10ff */
[----:B------:R1:W-:Y:S01]  /*1d1a0*/  @!P4 ST.E.64 desc[UR52][R6.64], R94 ;  /* 0x0000005e0600c985 */ /* 0x0003e2000c101b34 */
[----:B------:R-:W-:Y:S02]  /*1d1b0*/  ISETP.GE.AND P3, PT, R45, UR4, PT ;  /* 0x000000042d007c0c */ /* 0x000fe4000bf66270 */
[----:B------:R-:W-:Y:S02]  /*1d1c0*/  @!P0 LEA.HI.X R9, R35, R0, R28, 0x2, P5 ;  /* 0x0000000023098211 */ /* 0x000fe400028f141c */
[----:B------:R-:W-:-:S03]  /*1d1d0*/  ISETP.GE.AND P4, PT, R47, UR4, PT ;  /* 0x000000042f007c0c */ /* 0x000fc6000bf86270 */
[-C--:B------:R-:W-:Y:S01]  /*1d1e0*/  @!P1 LEA R10, P5, R41, R14.reuse, 0x2 ;  /* 0x0000000e290a9211 */ /* 0x080fe200078a10ff */
[----:B------:R2:W-:Y:S01]  /*1d1f0*/  @!P0 ST.E.64 desc[UR52][R8.64], R98 ;  /* 0x0000006208008985 */ /* 0x0005e2000c101b34 */
[----:B------:R-:W-:Y:S02]  /*1d200*/  @!P2 LEA R12, P0, R43, R14, 0x2 ;  /* 0x0000000e2b0ca211 */ /* 0x000fe400078010ff */
[-C--:B------:R-:W-:Y:S02]  /*1d210*/  @!P1 LEA.HI.X R11, R41, R0.reuse, R32, 0x2, P5 ;  /* 0x00000000290b9211 */ /* 0x080fe400028f1420 */
[----:B------:R-:W-:Y:S02]  /*1d220*/  @!P2 LEA.HI.X R13, R43, R0, R34, 0x2, P0 ;  /* 0x000000002b0da211 */ /* 0x000fe400000f1422 */
[----:B------:R-:W-:Y:S01]  /*1d230*/  ISETP.GE.AND P0, PT, R49, UR4, PT ;  /* 0x0000000431007c0c */ /* 0x000fe2000bf06270 */
[----:B------:R-:W-:Y:S01]  /*1d240*/  @!P1 ST.E.64 desc[UR52][R10.64], R102 ;  /* 0x000000660a009985 */ /* 0x000fe2000c101b34 */
[----:B0-----:R-:W-:-:S02]  /*1d250*/  @!P3 LEA R4, P5, R45, R14, 0x2 ;  /* 0x0000000e2d04b211 */ /* 0x001fc400078a10ff */
[----:B------:R-:W-:Y:S01]  /*1d260*/  ISETP.GE.AND P1, PT, R224, UR4, PT ;  /* 0x00000004e0007c0c */ /* 0x000fe2000bf26270 */
[----:B------:R-:W-:Y:S01]  /*1d270*/  @!P2 ST.E.64 desc[UR52][R12.64], R106 ;  /* 0x0000006a0c00a985 */ /* 0x000fe2000c101b34 */
[----:B------:R-:W-:Y:S02]  /*1d280*/  ISETP.GE.AND P2, PT, R15, UR4, PT ;  /* 0x000000040f007c0c */ /* 0x000fe4000bf46270 */
[----:B------:R-:W-:Y:S02]  /*1d290*/  @!P3 LEA.HI.X R5, R45, R0, R40, 0x2, P5 ;  /* 0x000000002d05b211 */ /* 0x000fe400028f1428 */
[----:B------:R-:W-:-:S03]  /*1d2a0*/  @!P4 LEA R20, P5, R47, R14, 0x2 ;  /* 0x0000000e2f14c211 */ /* 0x000fc600078a10ff */
[----:B------:R0:W-:Y:S01]  /*1d2b0*/  @!P3 ST.E.64 desc[UR52][R4.64], R110 ;  /* 0x0000006e0400b985 */ /* 0x0001e2000c101b34 */
[----:B------:R-:W-:Y:S02]  /*1d2c0*/  @!P4 LEA.HI.X R21, R47, R0, R42, 0x2, P5 ;  /* 0x000000002f15c211 */ /* 0x000fe400028f142a */
[----:B-1----:R-:W-:Y:S02]  /*1d2d0*/  @!P0 LEA R6, P5, R49, R14, 0x2 ;  /* 0x0000000e31068211 */ /* 0x002fe400078a10ff */
[----:B------:R-:W-:Y:S01]  /*1d2e0*/  ISETP.GE.AND P3, PT, R3, UR4, PT ;  /* 0x0000000403007c0c */ /* 0x000fe2000bf66270 */
[----:B------:R-:W-:Y:S01]  /*1d2f0*/  @!P4 ST.E.64 desc[UR52][R20.64], R114 ;  /* 0x000000721400c985 */ /* 0x000fe2000c101b34 */
[----:B------:R-:W-:Y:S02]  /*1d300*/  @!P0 LEA.HI.X R7, R49, R0, R44, 0x2, P5 ;  /* 0x0000000031078211 */ /* 0x000fe400028f142c */
[CC--:B------:R-:W-:Y:S02]  /*1d310*/  @!P2 LEA R24, P4, R15.reuse, R14.reuse, 0x2 ;  /* 0x0000000e0f18a211 */ /* 0x0c0fe400078810ff */
[C---:B--2---:R-:W-:Y:S01]  /*1d320*/  @!P1 LEA R8, P5, R224.reuse, R14, 0x2 ;  /* 0x0000000ee0089211 */ /* 0x044fe200078a10ff */
[----:B------:R1:W-:Y:S01]  /*1d330*/  @!P0 ST.E.64 desc[UR52][R6.64], R118 ;  /* 0x0000007606008985 */ /* 0x0003e2000c101b34 */
[-C--:B------:R-:W-:Y:S01]  /*1d340*/  @!P2 LEA.HI.X R25, R15, R0.reuse, R26, 0x2, P4 ;  /* 0x000000000f19a211 */ /* 0x080fe200020f141a */
[----:B------:R-:W-:Y:S01]  /*1d350*/  VIADD R15, R189, 0x50 ;  /* 0x00000050bd0f7836 */ /* 0x000fe20000000000 */
[----:B------:R-:W-:-:S02]  /*1d360*/  @!P1 LEA.HI.X R9, R224, R0, R51, 0x2, P5 ;  /* 0x00000000e0099211 */ /* 0x000fc400028f1433 */
[----:B------:R-:W-:Y:S02]  /*1d370*/  ISETP.GE.AND P0, PT, R229, UR4, PT ;  /* 0x00000004e5007c0c */ /* 0x000fe4000bf06270 */
[----:B------:R-:W-:Y:S01]  /*1d380*/  ISETP.GE.AND P4, PT, R228, UR4, PT ;  /* 0x00000004e4007c0c */ /* 0x000fe2000bf86270 */
[----:B------:R2:W-:Y:S01]  /*1d390*/  @!P1 ST.E.64 desc[UR52][R8.64], R122 ;  /* 0x0000007a08009985 */ /* 0x0005e2000c101b34 */
[----:B------:R-:W-:Y:S02]  /*1d3a0*/  SHF.R.S32.HI R15, RZ, 0x1f, R15 ;  /* 0x0000001fff0f7819 */ /* 0x000fe4000001140f */
[----:B0-----:R-:W-:Y:S01]  /*1d3b0*/  @!P3 LEA R4, P5, R3, R14, 0x2 ;  /* 0x0000000e0304b211 */ /* 0x001fe200078a10ff */
[----:B------:R4:W-:Y:S01]  /*1d3c0*/  @!P2 ST.E.64 desc[UR52][R24.64], R126 ;  /* 0x0000007e1800a985 */ /* 0x0009e2000c101b34 */
[----:B------:R-:W-:Y:S02]  /*1d3d0*/  ISETP.GE.AND P1, PT, R227, UR4, PT ;  /* 0x00000004e3007c0c */ /* 0x000fe4000bf26270 */
[----:B------:R-:W-:-:S02]  /*1d3e0*/  ISETP.GE.AND P2, PT, R226, UR4, PT ;  /* 0x00000004e2007c0c */ /* 0x000fc4000bf46270 */
[----:B------:R-:W-:Y:S02]  /*1d3f0*/  @!P3 LEA.HI.X R5, R3, R0, R15, 0x2, P5 ;  /* 0x000000000305b211 */ /* 0x000fe400028f140f */
[----:B------:R-:W-:Y:S02]  /*1d400*/  SHF.R.S32.HI R3, RZ, 0x1f, R229 ;  /* 0x0000001fff037819 */ /* 0x000fe400000114e5 */
[CC--:B------:R-:W-:Y:S01]  /*1d410*/  @!P0 LEA R10, P5, R229.reuse, R14.reuse, 0x2 ;  /* 0x0000000ee50a8211 */ /* 0x0c0fe200078a10ff */
        /* <DEDUP_REMOVED lines=12> */
[----:B------:R-:W-:Y:S02]  /*1d4e0*/  @!P2 LEA.HI.X R13, R226, R0, R3, 0x2, P3 ;  /* 0x00000000e20da211 */ /* 0x000fe400018f1403 */
[----:B------:R-:W-:Y:S01]  /*1d4f0*/  ISETP.GE.AND P0, PT, R225, UR4, PT ;  /* 0x00000004e1007c0c */ /* 0x000fe2000bf06270 */
[----:B------:R4:W-:Y:S04]  /*1d500*/  @!P1 ST.E.64 desc[UR52][R8.64], R142 ;  /* 0x0000008e08009985 */ /* 0x0009e8000c101b34 */
[----:B------:R4:W-:Y:S08]  /*1d510*/  @!P2 ST.E.64 desc[UR52][R12.64], R146 ;  /* 0x000000920c00a985 */ /* 0x0009f0000c101b34 */
[----:B------:R-:W-:Y:S05]  /*1d520*/  @P0 BRA `(.L_x_8435) ;  /* 0x0000000c00140947 */ /* 0x000fea0003800000 */
[----:B------:R-:W-:Y:S02]  /*1d530*/  SHF.R.S32.HI R3, RZ, 0x1f, R225 ;  /* 0x0000001fff037819 */ /* 0x000fe400000114e1 */
[----:B------:R-:W-:-:S04]  /*1d540*/  LEA R14, P0, R225, R14, 0x2 ;  /* 0x0000000ee10e7211 */ /* 0x000fc800078010ff */
[----:B------:R-:W-:-:S05]  /*1d550*/  LEA.HI.X R15, R225, R0, R3, 0x2, P0 ;  /* 0x00000000e10f7211 */ /* 0x000fca00000f1403 */
[----:B------:R2:W-:Y:S01]  /*1d560*/  ST.E.64 desc[UR52][R14.64], R150 ;  /* 0x000000960e007985 */ /* 0x0005e2000c101b34 */
[----:B------:R-:W-:Y:S05]  /*1d570*/  BRA `(.L_x_8435) ;  /* 0x0000000c00007947 */ /* 0x000fea0003800000 */
.L_x_8422:
[----:B------:R-:W-:Y:S01]  /*1d580*/  ULDC.64 UR4, c[0x0][0xc08] ;  /* 0x0003020000047ab9 */ /* 0x000fe20000000a00 */
[----:B------:R-:W1:Y:S01]  /*1d590*/  LDC.64 R4, c[0x0][0xc00] ;  /* 0x00030000ff047b82 */ /* 0x000e620000000a00 */
[----:B------:R-:W-:Y:S02]  /*1d5a0*/  ISETP.NE.U32.AND P0, PT, RZ, UR4, PT ;  /* 0x00000004ff007c0c */ /* 0x000fe4000bf05070 */
[----:B------:R-:W-:Y:S02]  /*1d5b0*/  MOV R3, RZ ;  /* 0x000000ff00037202 */ /* 0x000fe40000000f00 */
[----:B------:R-:W-:Y:S01]  /*1d5c0*/  ISETP.NE.AND.EX P1, PT, RZ, UR5, PT, P0 ;  /* 0x00000005ff007c0c */ /* 0x000fe2000bf25300 */
[----:B------:R-:W-:Y:S02]  /*1d5d0*/  ULDC.64 UR4, c[0x0][0xc00] ;  /* 0x0003000000047ab9 */ /* 0x000fe40000000a00 */
[----:B------:R-:W-:-:S04]  /*1d5e0*/  ISETP.NE.U32.AND P0, PT, RZ, UR4, PT ;  /* 0x00000004ff007c0c */ /* 0x000fc8000bf05070 */
[----:B------:R-:W-:-:S06]  /*1d5f0*/  ISETP.NE.AND.EX P0, PT, RZ, UR5, PT, P0 ;  /* 0x00000005ff007c0c */ /* 0x000fcc000bf05300 */
[----:B------:R-:W2:Y:S01]  /*1d600*/  @P1 LDC.64 R6, c[0x0][0xc08] ;  /* 0x00030200ff061b82 */ /* 0x000ea20000000a00 */
[----:B------:R-:W-:Y:S02]  /*1d610*/  ULDC UR4, c[0x0][0xa88] ;  /* 0x0002a20000047ab9 */ /* 0x000fe40000000800 */
[----:B------:R-:W-:Y:S02]  /*1d620*/  IMAD.U32 R20, RZ, RZ, UR4 ;  /* 0x00000004ff147e24 */ /* 0x000fe4000f8e00ff */
[----:B-1----:R-:W-:-:S05]  /*1d630*/  IMAD.WIDE R4, R222, 0x4, R4 ;  /* 0x00000004de047825 */ /* 0x002fca00078e0204 */
[----:B------:R1:W5:Y:S01]  /*1d640*/  @P0 LDG.E R3, desc[UR52][R4.64] ;  /* 0x0000003404030981 */ /* 0x000362000c1e1900 */
[----:B--2---:R-:W-:-:S05]  /*1d650*/  @P1 IMAD.WIDE R6, R222, 0x4, R6 ;  /* 0x00000004de061825 */ /* 0x004fca00078e0206 */
[----:B------:R1:W5:Y:S01]  /*1d660*/  @P1 LDG.E R20, desc[UR52][R6.64] ;  /* 0x0000003406141981 */ /* 0x000362000c1e1900 */
[----:B------:R-:W-:Y:S02]  /*1d670*/  ISETP.NE.AND P2, PT, R221, RZ, PT ;  /* 0x000000ffdd00720c */ /* 0x000fe40003f45270 */
[----:B------:R-:W-:Y:S01]  /*1d680*/  SHF.R.S32.HI R26, RZ, 0x1f, R222 ;  /* 0x0000001fff1a7819 */ /* 0x000fe200000114de */
[----:B------:R-:W2:Y:S10]  /*1d690*/  S2R R27, SR_TID.X ;  /* 0x00000000001b7919 */ /* 0x000eb40000002100 */
[----:B------:R-:W4:Y:S01]  /*1d6a0*/  @!P2 LDC R221, c[0x0][0xad4] ;  /* 0x0002b500ffddab82 */ /* 0x000f220000000800 */
[----:B--2---:R-:W-:Y:S01]  /*1d6b0*/  VIADD R0, R27, 0xffffff80 ;  /* 0xffffff801b007836 */ /* 0x004fe20000000000 */
[----:B----4-:R-:W-:-:S04]  /*1d6c0*/  ISETP.GT.AND P2, PT, R221, 0x1, PT ;  /* 0x00000001dd00780c */ /* 0x010fc80003f44270 */
[----:B------:R-:W-:Y:S01]  /*1d6d0*/  ISETP.GT.AND P3, PT, R0, 0x7f, PT ;  /* 0x0000007f0000780c */ /* 0x000fe20003f64270 */
[----:B-1----:R-:W-:-:S12]  /*1d6e0*/  @P1 BRA `(.L_x_8440) ;  /* 0x0000000000101947 */ /* 0x002fd80003800000 */
[----:B------:R-:W-:Y:S05]  /*1d6f0*/  @!P0 BRA `(.L_x_8440) ;  /* 0x00000000000c8947 */ /* 0x000fea0003800000 */
[----:B------:R-:W2:Y:S04]  /*1d700*/  LDG.E R7, desc[UR52][R4.64] ;  /* 0x0000003404077981 */ /* 0x000ea8000c1e1900 */
[----:B-----5:R-:W2:Y:S02]  /*1d710*/  LDG.E R20, desc[UR52][R4.64+0x4] ;  /* 0x0000043404147981 */ /* 0x020ea4000c1e1900 */
[----:B--2---:R-:W-:-:S07]  /*1d720*/  IMAD.IADD R20, R20, 0x1, -R7 ;  /* 0x0000000114147824 */ /* 0x004fce00078e0a07 */
.L_x_8440:
[----:B------:R-:W-:Y:S01]  /*1d730*/  BSSY B1, `(.L_x_8441) ;  /* 0x0000035000017945 */ /* 0x000fe20003800000 */
[----:B------:R-:W-:Y:S02]  /*1d740*/  SEL R25, R222, RZ, !P0 ;  /* 0x000000ffde197207 */ /* 0x000fe40004000000 */
[----:B------:R-:W-:Y:S02]  /*1d750*/  SEL R26, R26, RZ, !P0 ;  /* 0x000000ff1a1a7207 */ /* 0x000fe40004000000 */
[----:B-----5:R-:W-:Y:S01]  /*1d760*/  SHF.R.S32.HI R24, RZ, 0x1f, R3 ;  /* 0x0000001fff187819 */ /* 0x020fe20000011403 */
[----:B------:R-:W-:Y:S06]  /*1d770*/  @P3 BRA `(.L_x_8442) ;  /* 0x0000000000c03947 */ /* 0x000fec0003800000 */
[----:B------:R-:W1:Y:S01]  /*1d780*/  LDC R35, c[0x0][0xbe8] ;  /* 0x0002fa00ff237b82 */ /* 0x000e620000000800 */
[----:B------:R-:W-:Y:S01]  /*1d790*/  IADD3 R27, R200, -0x80, R27 ;  /* 0xffffff80c81b7810 */ /* 0x000fe20007ffe01b */
[----:B-1----:R-:W-:-:S05]  /*1d7a0*/  IMAD R0, R20, R35, RZ ;  /* 0x0000002314007224 */ /* 0x002fca00078e02ff */
[----:B------:R-:W-:-:S13]  /*1d7b0*/  ISETP.GE.AND P0, PT, R27, R0, PT ;  /* 0x000000001b00720c */ /* 0x000fda0003f06270 */
[----:B------:R-:W-:Y:S05]  /*1d7c0*/  @P0 BRA `(.L_x_8442) ;  /* 0x0000000000ac0947 */ /* 0x000fea0003800000 */
[----:B------:R-:W-:Y:S01]  /*1d7d0*/  IMAD.MOV.U32 R14, RZ, RZ, 0x9b8 ;  /* 0x000009b8ff0e7424 */ /* 0x000fe200078e00ff */
[----:B------:R-:W-:Y:S01]  /*1d7e0*/  ISETP.GT.AND P0, PT, R221, 0x1, PT ;  /* 0x00000001dd00780c */ /* 0x000fe20003f04270 */
[----:B------:R-:W1:Y:S01]  /*1d7f0*/  LDC.64 R32, c[0x0][0xba8] ;  /* 0x0002ea00ff207b82 */ /* 0x000e620000000a00 */
[----:B------:R-:W-:Y:S01]  /*1d800*/  ISETP.NE.AND P1, PT, R35, 0x1, PT ;  /* 0x000000012300780c */ /* 0x000fe20003f25270 */
[----:B------:R-:W-:Y:S01]  /*1d810*/  IMAD.MOV.U32 R15, RZ, RZ, R27 ;  /* 0x000000ffff0f7224 */ /* 0x000fe200078e001b */
[----:B------:R-:W-:Y:S02]  /*1d820*/  SEL R14, R14, 0x978, P0 ;  /* 0x000009780e0e7807 */ /* 0x000fe40000000000 */
[----:B------:R-:W-:-:S03]  /*1d830*/  SEL R223, R223, RZ, P0 ;  /* 0x000000ffdfdf7207 */ /* 0x000fc60000000000 */
[----:B------:R-:W2:Y:S08]  /*1d840*/  LDC.64 R6, c[0x0][R14+0x220] ;  /* 0x000088000e067b82 */ /* 0x000eb00000000a00 */
[----:B------:R-:W4:Y:S08]  /*1d850*/  LDC.64 R4, c[0x0][R14+0x218] ;  /* 0x000086000e047b82 */ /* 0x000f300000000a00 */
[----:B------:R-:W5:Y:S08]  /*1d860*/  LDC.64 R8, c[0x0][R14+0x228] ;  /* 0x00008a000e087b82 */ /* 0x000f700000000a00 */
[----:B------:R-:W0:Y:S08]  /*1d870*/  LDC.64 R10, c[0x0][R14+0x210] ;  /* 0x000084000e0a7b82 */ /* 0x000e300000000a00 */
[----:B------:R-:W3:Y:S08]  /*1d880*/  @P1 LDC R0, c[0x0][0xbec] ;  /* 0x0002fb00ff001b82 */ /* 0x000ef00000000800 */
[----:B------:R-:W5:Y:S01]  /*1d890*/  @P1 LDC R37, c[0x0][0xbf0] ;  /* 0x0002fc00ff251b82 */ /* 0x000f620000000800 */
[----:B--2---:R-:W-:-:S07]  /*1d8a0*/  IMAD R7, R7, R25, RZ ;  /* 0x0000001907077224 */ /* 0x004fce00078e02ff */
[----:B-1----:R-:W1:Y:S01]  /*1d8b0*/  @!P0 LDC R32, c[0x0][0xb50] ;  /* 0x0002d400ff208b82 */ /* 0x002e620000000800 */
[----:B------:R-:W-:-:S04]  /*1d8c0*/  IMAD.WIDE.U32 R12, R6, R25, RZ ;  /* 0x00000019060c7225 */ /* 0x000fc800078e00ff */
[----:B------:R-:W-:Y:S02]  /*1d8d0*/  IMAD R7, R6, R26, R7 ;  /* 0x0000001a06077224 */ /* 0x000fe400078e0207 */
[----:B---3--:R-:W-:Y:S01]  /*1d8e0*/  @P1 IMAD.HI.U32 R0, R27, R0, RZ ;  /* 0x000000001b001227 */ /* 0x008fe200078e00ff */
[----:B------:R-:W2:Y:S03]  /*1d8f0*/  @!P0 LDC R33, c[0x0][0xb54] ;  /* 0x0002d500ff218b82 */ /* 0x000ea60000000800 */
[-C--:B----4-:R-:W-:Y:S02]  /*1d900*/  IMAD R21, R5, R197.reuse, RZ ;  /* 0x000000c505157224 */ /* 0x090fe400078e02ff */
[----:B------:R-:W-:Y:S01]  /*1d910*/  IMAD.WIDE.U32 R4, R4, R197, RZ ;  /* 0x000000c504047225 */ /* 0x000fe200078e00ff */
[----:B-----5:R-:W-:-:S03]  /*1d920*/  @P1 SHF.R.U32.HI R15, RZ, R37, R0 ;  /* 0x00000025ff0f1219 */ /* 0x020fc60000011600 */
[----:B------:R-:W-:Y:S01]  /*1d930*/  IMAD.IADD R21, R5, 0x1, R21 ;  /* 0x0000000105157824 */ /* 0x000fe200078e0215 */
[----:B------:R-:W-:Y:S01]  /*1d940*/  IADD3 R0, P1, P3, R12, R4, R3 ;  /* 0x000000040c007210 */ /* 0x000fe20007b3e003 */
[----:B------:R-:W-:Y:S02]  /*1d950*/  IMAD.IADD R12, R13, 0x1, R7 ;  /* 0x000000010d0c7824 */ /* 0x000fe400078e0207 */
[----:B------:R-:W-:Y:S02]  /*1d960*/  IMAD.MOV R6, RZ, RZ, -R15 ;  /* 0x000000ffff067224 */ /* 0x000fe400078e0a0f */
[----:B------:R-:W-:-:S04]  /*1d970*/  IMAD.WIDE.U32 R4, R8, R223, RZ ;  /* 0x000000df08047225 */ /* 0x000fc800078e00ff */
[----:B------:R-:W-:Y:S02]  /*1d980*/  IMAD R9, R9, R223, RZ ;  /* 0x000000df09097224 */ /* 0x000fe400078e02ff */
[----:B------:R-:W-:Y:S01]  /*1d990*/  IMAD R7, R35, R6, R27 ;  /* 0x0000000623077224 */ /* 0x000fe200078e021b */
[----:B------:R-:W-:Y:S02]  /*1d9a0*/  IADD3.X R6, R12, R21, R24, P1, P3 ;  /* 0x000000150c067210 */ /* 0x000fe40000fe6418 */
[----:B------:R-:W-:Y:S01]  /*1d9b0*/  IADD3 R4, P0, P1, R15, R0, R4 ;  /* 0x000000000f047210 */ /* 0x000fe2000791e004 */
[----:B0-----:R-:W-:Y:S01]  /*1d9c0*/  IMAD R0, R11, R7, RZ ;  /* 0x000000070b007224 */ /* 0x001fe200078e02ff */
[----:B------:R-:W-:Y:S02]  /*1d9d0*/  IADD3 R9, R5, R9, RZ ;  /* 0x0000000905097210 */ /* 0x000fe40007ffe0ff */
[----:B------:R-:W-:-:S04]  /*1d9e0*/  SHF.R.S32.HI R15, RZ, 0x1f, R15 ;  /* 0x0000001fff0f7819 */ /* 0x000fc8000001140f */
[----:B------:R-:W-:Y:S02]  /*1d9f0*/  IADD3.X R5, R15, R6, R9, P0, P1 ;  /* 0x000000060f057210 */ /* 0x000fe400007e2409 */
[----:B------:R-:W-:Y:S01]  /*1da00*/  SHF.R.S32.HI R9, RZ, 0x1f, R7 ;  /* 0x0000001fff097819 */ /* 0x000fe20000011407 */
[----:B------:R-:W-:-:S04]  /*1da10*/  IMAD.WIDE.U32 R4, R10, R7, R4 ;  /* 0x000000070a047225 */ /* 0x000fc800078e0004 */
[----:B------:R-:W-:Y:S01]  /*1da20*/  IMAD R9, R10, R9, R0 ;  /* 0x000000090a097224 */ /* 0x000fe200078e0200 */
[----:B-1----:R-:W-:-:S03]  /*1da30*/  LEA R6, P0, R4, R32, 0x2 ;  /* 0x0000002004067211 */ /* 0x002fc600078010ff */
[----:B------:R-:W-:Y:S02]  /*1da40*/  IMAD.IADD R0, R5, 0x1, R9 ;  /* 0x0000000105007824 */ /* 0x000fe400078e0209 */
[----:B------:R-:W-:-:S03]  /*1da50*/  IMAD.MOV.U32 R5, RZ, RZ, -0x800000 ;  /* 0xff800000ff057424 */ /* 0x000fc600078e00ff */
[----:B--2---:R-:W-:-:S05]  /*1da60*/  LEA.HI.X R7, R4, R33, R0, 0x2, P0 ;  /* 0x0000002104077211 */ /* 0x004fca00000f1400 */
[----:B------:R1:W-:Y:S02]  /*1da70*/  STG.E desc[UR52][R6.64], R5 ;  /* 0x0000000506007986 */ /* 0x0003e4000c101934 */
.L_x_8442:
[----:B------:R-:W-:Y:S05]  /*1da80*/  BSYNC B1 ;  /* 0x0000000000017941 */ /* 0x000fea0003800000 */
.L_x_8441:
[----:B------:R-:W-:Y:S05]  /*1da90*/  @P2 BRA `(.L_x_8435) ;  /* 0x0000000400b82947 */ /* 0x000fea0003800000 */
[----:B------:R-:W2:Y:S01]  /*1daa0*/  LDC R21, c[0x0][0xbe8] ;  /* 0x0002fa00ff157b82 */ /* 0x000ea20000000800 */
[----:B------:R-:W-:Y:S01]  /*1dab0*/  ULDC.64 UR4, c[0x0][0xaa0] ;  /* 0x0002a80000047ab9 */ /* 0x000fe20000000a00 */
[----:B------:R-:W-:Y:S01]  /*1dac0*/  ULDC.64 UR6, c[0x0][0xaf0] ;  /* 0x0002bc0000067ab9 */ /* 0x000fe20000000a00 */
[----:B------:R-:W-:Y:S02]  /*1dad0*/  IMAD R0, R24, UR4, RZ ;  /* 0x0000000418007c24 */ /* 0x000fe4000f8e02ff */
[----:B-1----:R-:W-:-:S04]  /*1dae0*/  IMAD.WIDE.U32 R4, R3, UR4, RZ ;  /* 0x0000000403047c25 */ /* 0x002fc8000f8e00ff */
[----:B------:R-:W-:Y:S01]  /*1daf0*/  IMAD R7, R3, UR5, R0 ;  /* 0x0000000503077c24 */ /* 0x000fe2000f8e0200 */
[----:B------:R-:W-:Y:S01]  /*1db00*/  ULDC.64 UR4, c[0x0][0xae8] ;  /* 0x0002ba0000047ab9 */ /* 0x000fe20000000a00 */
[----:B------:R-:W-:Y:S02]  /*1db10*/  IMAD R3, R220, 0x20, R188 ;  /* 0x00000020dc037824 */ /* 0x000fe400078e02bc */
[----:B------:R-:W-:Y:S02]  /*1db20*/  IMAD.IADD R5, R5, 0x1, R7 ;  /* 0x0000000105057824 */ /* 0x000fe400078e0207 */
[----:B------:R-:W-:Y:S02]  /*1db30*/  IMAD.IADD R9, R200, 0x1, R3 ;  /* 0x00000001c8097824 */ /* 0x000fe400078e0203 */
[----:B------:R-:W-:-:S04]  /*1db40*/  IMAD.WIDE.U32 R4, R197, UR4, R4 ;  /* 0x00000004c5047c25 */ /* 0x000fc8000f8e0004 */
[----:B------:R-:W-:Y:S02]  /*1db50*/  IMAD.MOV.U32 R3, RZ, RZ, R9 ;  /* 0x000000ffff037224 */ /* 0x000fe400078e0009 */
[----:B------:R-:W-:Y:S01]  /*1db60*/  IMAD R5, R197, UR5, R5 ;  /* 0x00000005c5057c24 */ /* 0x000fe2000f8e0205 */
[----:B--2---:R-:W-:Y:S01]  /*1db70*/  ISETP.NE.AND P0, PT, R21, 0x1, PT ;  /* 0x000000011500780c */ /* 0x004fe20003f05270 */
[----:B------:R-:W-:Y:S01]  /*1db80*/  ULDC.64 UR4, c[0x0][0xae0] ;  /* 0x0002b80000047ab9 */ /* 0x000fe20000000a00 */
[----:B------:R-:W-:Y:S02]  /*1db90*/  IMAD.IADD R200, R188, 0x1, R200 ;  /* 0x00000001bcc87824 */ /* 0x000fe400078e02c8 */
[----:B------:R-:W-:-:S09]  /*1dba0*/  IMAD.WIDE.U32 R4, R25, UR6, R4 ;  /* 0x0000000619047c25 */ /* 0x000fd2000f8e0004 */
[----:B------:R-:W1:Y:S08]  /*1dbb0*/  @P0 LDC R6, c[0x0][0xbec] ;  /* 0x0002fb00ff060b82 */ /* 0x000e700000000800 */
[----:B------:R-:W2:Y:S01]  /*1dbc0*/  @P0 LDC R11, c[0x0][0xbf0] ;  /* 0x0002fc00ff0b0b82 */ /* 0x000ea20000000800 */
[----:B-1----:R-:W-:-:S04]  /*1dbd0*/  @P0 IMAD.HI.U32 R0, R9, R6, RZ ;  /* 0x0000000609000227 */ /* 0x002fc800078e00ff */
[----:B------:R-:W-:Y:S01]  /*1dbe0*/  IMAD R6, R26, UR6, RZ ;  /* 0x000000061a067c24 */ /* 0x000fe2000f8e02ff */
[----:B--2---:R-:W-:-:S03]  /*1dbf0*/  @P0 SHF.R.U32.HI R3, RZ, R11, R0 ;  /* 0x0000000bff030219 */ /* 0x004fc60000011600 */
[----:B------:R-:W-:Y:S01]  /*1dc00*/  IMAD R7, R25, UR7, R6 ;  /* 0x0000000719077c24 */ /* 0x000fe2000f8e0206 */
[--C-:B------:R-:W-:Y:S01]  /*1dc10*/  SHF.R.S32.HI R0, RZ, 0x1f, R3.reuse ;  /* 0x0000001fff007819 */ /* 0x100fe20000011403 */
[----:B------:R-:W-:Y:S02]  /*1dc20*/  IMAD.MOV R6, RZ, RZ, -R3 ;  /* 0x000000ffff067224 */ /* 0x000fe400078e0a03 */
[----:B------:R-:W-:Y:S02]  /*1dc30*/  IMAD.IADD R5, R5, 0x1, R7 ;  /* 0x0000000105057824 */ /* 0x000fe400078e0207 */
[----:B------:R-:W-:Y:S02]  /*1dc40*/  IMAD R0, R0, UR4, RZ ;  /* 0x0000000400007c24 */ /* 0x000fe4000f8e02ff */
[----:B------:R-:W-:Y:S02]  /*1dc50*/  IMAD R7, R21, R6, R9 ;  /* 0x0000000615077224 */ /* 0x000fe400078e0209 */
[----:B------:R-:W-:-:S02]  /*1dc60*/  IMAD R9, R3, UR5, R0 ;  /* 0x0000000503097c24 */ /* 0x000fc4000f8e0200 */
[----:B------:R-:W-:Y:S01]  /*1dc70*/  IMAD.WIDE.U32 R4, R3, UR4, R4 ;  /* 0x0000000403047c25 */ /* 0x000fe2000f8e0004 */
[----:B------:R-:W-:Y:S01]  /*1dc80*/  SHF.R.S32.HI R0, RZ, 0x1f, R7 ;  /* 0x0000001fff007819 */ /* 0x000fe20000011407 */
[----:B------:R-:W-:-:S03]  /*1dc90*/  ULDC.64 UR4, c[0x0][0xad8] ;  /* 0x0002b60000047ab9 */ /* 0x000fc60000000a00 */
[----:B------:R-:W-:Y:S01]  /*1dca0*/  IADD3 R5, R5, R9, RZ ;  /* 0x0000000905057210 */ /* 0x000fe20007ffe0ff */
[----:B------:R-:W-:Y:S02]  /*1dcb0*/  IMAD R0, R0, UR4, RZ ;  /* 0x0000000400007c24 */ /* 0x000fe4000f8e02ff */
[----:B------:R-:W-:-:S04]  /*1dcc0*/  IMAD.WIDE.U32 R4, R7, UR4, R4 ;  /* 0x0000000407047c25 */ /* 0x000fc8000f8e0004 */
[----:B------:R-:W-:Y:S01]  /*1dcd0*/  IMAD R3, R7, UR5, R0 ;  /* 0x0000000507037c24 */ /* 0x000fe2000f8e0200 */
[----:B------:R-:W-:Y:S02]  /*1dce0*/  ULDC.64 UR4, c[0x0][0xa80] ;  /* 0x0002a00000047ab9 */ /* 0x000fe40000000a00 */
[----:B------:R-:W-:Y:S01]  /*1dcf0*/  LEA R0, P0, R4, UR4, 0x1 ;  /* 0x0000000404007c11 */ /* 0x000fe2000f8008ff */
[----:B------:R-:W-:Y:S01]  /*1dd00*/  IMAD.IADD R3, R5, 0x1, R3 ;  /* 0x0000000105037824 */ /* 0x000fe200078e0203 */
[----:B------:R-:W-:-:S04]  /*1dd10*/  UMOV UR4, 0xffffffff ;  /* 0xffffffff00047882 */ /* 0x000fc80000000000 */
[----:B------:R-:W-:Y:S01]  /*1dd20*/  LEA.HI.X R4, R4, UR5, R3, 0x1, P0 ;  /* 0x0000000504047c11 */ /* 0x000fe200080f0c03 */
[----:B------:R-:W-:Y:S06]  /*1dd30*/  BRA.DIV UR4, `(.L_x_8443) ;  /* 0x000000ae04d47947 */ /* 0x000fec000b800000 */
[----:B------:R1:W2:Y:S04]  /*1dd40*/  SHFL.IDX PT, R3, R4, RZ, 0x181f ;  /* 0x00181fff04037589 */ /* 0x0002a800000e0000 */
[----:B------:R1:W4:Y:S02]  /*1dd50*/  SHFL.IDX PT, R14, R0, RZ, 0x181f ;  /* 0x00181fff000e7589 */ /* 0x00032400000e0000 */
.L_x_8719:
[----:B------:R-:W-:Y:S01]  /*1dd60*/  IMAD R20, R20, R21, RZ ;  /* 0x0000001514147224 */ /* 0x000fe200078e02ff */
[----:B------:R-:W-:Y:S04]  /*1dd70*/  BSSY B1, `(.L_x_8444) ;  /* 0x000000c000017945 */ /* 0x000fe80003800000 */
[----:B------:R-:W-:-:S13]  /*1dd80*/  ISETP.GE.AND P0, PT, R200, R20, PT ;  /* 0x00000014c800720c */ /* 0x000fda0003f06270 */
[----:B------:R-:W-:Y:S05]  /*1dd90*/  @P0 BRA `(.L_x_8445) ;  /* 0x0000000000240947 */ /* 0x000fea0003800000 */
[----:B------:R-:W-:Y:S02]  /*1dda0*/  ULDC UR4, c[0x0][0xac8] ;  /* 0x0002b20000047ab9 */ /* 0x000fe40000000800 */
[----:B------:R-:W-:Y:S02]  /*1ddb0*/  ISETP.GE.AND P2, PT, R16, UR4, PT ;  /* 0x0000000410007c0c */ /* 0x000fe4000bf46270 */
[----:B------:R-:W-:-:S11]  /*1ddc0*/  ISETP.GE.AND P3, PT, R2, UR4, PT ;  /* 0x0000000402007c0c */ /* 0x000fd6000bf66270 */
[-C--:B----4-:R-:W-:Y:S02]  /*1ddd0*/  @!P2 LEA R6, P0, R16, R14.reuse, 0x1 ;  /* 0x0000000e1006a211 */ /* 0x090fe400078008ff */
[----:B------:R-:W-:Y:S02]  /*1dde0*/  @!P3 LEA R14, P1, R2, R14, 0x1 ;  /* 0x0000000e020eb211 */ /* 0x000fe400078208ff */
[-C--:B--2---:R-:W-:Y:S02]  /*1ddf0*/  @!P2 LEA.HI.X R7, R16, R3.reuse, R17, 0x1, P0 ;  /* 0x000000031007a211 */ /* 0x084fe400000f0c11 */
[----:B------:R-:W-:-:S03]  /*1de00*/  @!P3 LEA.HI.X R15, R2, R3, R185, 0x1, P1 ;  /* 0x00000003020fb211 */ /* 0x000fc600008f0cb9 */
[----:B------:R2:W-:Y:S04]  /*1de10*/  @!P2 ST.E.128 desc[UR52][R6.64], RZ ;  /* 0x000000ff0600a985 */ /* 0x0005e8000c101d34 */
[----:B------:R2:W-:Y:S02]  /*1de20*/  @!P3 ST.E.128 desc[UR52][R14.64], RZ ;  /* 0x000000ff0e00b985 */ /* 0x0005e4000c101d34 */
.L_x_8445:
[----:B------:R-:W-:Y:S05]  /*1de30*/  BSYNC B1 ;  /* 0x0000000000017941 */ /* 0x000fea0003800000 */
.L_x_8444:
[----:B------:R-:W-:-:S03]  /*1de40*/  UMOV UR4, 0xffffffff ;  /* 0xffffffff00047882 */ /* 0x000fc60000000000 */
[----:B------:R-:W-:Y:S05]  /*1de50*/  BRA.DIV UR4, `(.L_x_8446) ;  /* 0x000000ae04c07947 */ /* 0x000fea000b800000 */
[----:B--2---:R2:W0:Y:S04]  /*1de60*/  SHFL.IDX PT, R3, R4, 0x1, 0x181f ;  /* 0x00381f0004037f89 */ /* 0x00442800000e0000 */
[----:B----4-:R2:W4:Y:S02]  /*1de70*/  SHFL.IDX PT, R14, R0, 0x1, 0x181f ;  /* 0x00381f00000e7f89 */ /* 0x01052400000e0000 */
.L_x_8723:
[----:B------:R-:W-:Y:S01]  /*1de80*/  VIADD R5, R200, 0x20 ;  /* 0x00000020c8057836 */ /* 0x000fe20000000000 */
        /* <DEDUP_REMOVED lines=8> */
[-C--:B0-----:R-:W-:Y:S02]  /*1df10*/  @!P2 LEA.HI.X R7, R16, R3.reuse, R17, 0x1, P0 ;  /* 0x000000031007a211 */ /* 0x081fe400000f0c11 */
[----:B------:R-:W-:-:S03]  /*1df20*/  @!P3 LEA.HI.X R15, R2, R3, R185, 0x1, P1 ;  /* 0x00000003020fb211 */ /* 0x000fc600008f0cb9 */
[----:B------:R0:W-:Y:S04]  /*1df30*/  @!P2 ST.E.128 desc[UR52][R6.64], RZ ;  /* 0x000000ff0600a985 */ /* 0x0001e8000c101d34 */
[----:B------:R0:W-:Y:S02]  /*1df40*/  @!P3 ST.E.128 desc[UR52][R14.64], RZ ;  /* 0x000000ff0e00b985 */ /* 0x0001e4000c101d34 */
.L_x_8448:
[----:B------:R-:W-:Y:S05]  /*1df50*/  BSYNC B1 ;  /* 0x0000000000017941 */ /* 0x000fea0003800000 */
.L_x_8447:
[----:B------:R-:W-:-:S03]  /*1df60*/  UMOV UR4, 0xffffffff ;  /* 0xffffffff00047882 */ /* 0x000fc60000000000 */
[----:B------:R-:W-:Y:S05]  /*1df70*/  BRA.DIV UR4, `(.L_x_8449) ;  /* 0x000000ae04c07947 */ /* 0x000fea000b800000 */
[----:B0-----:R0:W0:Y:S04]  /*1df80*/  SHFL.IDX PT, R3, R4, 0x2, 0x181f ;  /* 0x00581f0004037f89 */ /* 0x00102800000e0000 */
[----:B----4-:R4:W0:Y:S02]  /*1df90*/  SHFL.IDX PT, R14, R0, 0x2, 0x181f ;  /* 0x00581f00000e7f89 */ /* 0x01082400000e0000 */
.L_x_8727:
[----:B------:R-:W-:Y:S01]  /*1dfa0*/  VIADD R5, R200, 0x40 ;  /* 0x00000040c8057836 */ /* 0x000fe20000000000 */
[----:B------:R-:W-:Y:S04]  /*1dfb0*/  BSSY B1, `(.L_x_8450) ;  /* 0x000000c000017945 */ /* 0x000fe80003800000 */
[----:B------:R-:W-:-:S13]  /*1dfc0*/  ISETP.GE.AND P0, PT, R5, R20, PT ;  /* 0x000000140500720c */ /* 0x000fda0003f06270 */
[----:B------:R-:W-:Y:S05]  /*1dfd0*/  @P0 BRA `(.L_x_8451) ;  /* 0x0000000000240947 */ /* 0x000fea0003800000 */
[----:B------:R-:W-:Y:S02]  /*1dfe0*/  ULDC UR4, c[0x0][0xac8] ;  /* 0x0002b20000047ab9 */ /* 0x000fe40000000800 */
[----:B------:R-:W-:Y:S02]  /*1dff0*/  ISETP.GE.AND P2, PT, R16, UR4, PT ;  /* 0x0000000410007c0c */ /* 0x000fe4000bf46270 */
[----:B------:R-:W-:-:S11]  /*1e000*/  ISETP.GE.AND P3, PT, R2, UR4, PT ;  /* 0x0000000402007c0c */ /* 0x000fd6000bf66270 */
[-C--:B0-----:R-:W-:Y:S02]  /*1e010*/  @!P2 LEA R6, P0, R16, R14.reuse, 0x1 ;  /* 0x0000000e1006a211 */ /* 0x081fe400078008ff */
[----:B------:R-:W-:Y:S02]  /*1e020*/  @!P3 LEA R14, P1, R2, R14, 0x1 ;  /* 0x0000000e020eb211 */ /* 0x000fe400078208ff */
[-C--:B------:R-:W-:Y:S02]  /*1e030*/  @!P2 LEA.HI.X R7, R16, R3.reuse, R17, 0x1, P0 ;  /* 0x000000031007a211 */ /* 0x080fe400000f0c11 */
[----:B------:R-:W-:-:S03]  /*1e040*/  @!P3 LEA.HI.X R15, R2, R3, R185, 0x1, P1 ;  /* 0x00000003020fb211 */ /* 0x000fc600008f0cb9 */
[----:B------:R0:W-:Y:S04]  /*1e050*/  @!P2 ST.E.128 desc[UR52][R6.64], RZ ;  /* 0x000000ff0600a985 */ /* 0x0001e8000c101d34 */
[----:B------:R0:W-:Y:S02]  /*1e060*/  @!P3 ST.E.128 desc[UR52][R14.64], RZ ;  /* 0x000000ff0e00b985 */ /* 0x0001e4000c101d34 */
.L_x_8451:
[----:B------:R-:W-:Y:S05]  /*1e070*/  BSYNC B1 ;  /* 0x0000000000017941 */ /* 0x000fea0003800000 */
.L_x_8450:
[----:B------:R-:W-:-:S03]  /*1e080*/  UMOV UR4, 0xffffffff ;  /* 0xffffffff00047882 */ /* 0x000fc60000000000 */
[----:B------:R-:W-:Y:S05]  /*1e090*/  BRA.DIV UR4, `(.L_x_8452) ;  /* 0x000000ae04c07947 */ /* 0x000fea000b800000 */
[----:B0-----:R0:W0:Y:S04]  /*1e0a0*/  SHFL.IDX PT, R3, R4, 0x3, 0x181f ;  /* 0x00781f0004037f89 */ /* 0x00102800000e0000 */
[----:B------:R0:W0:Y:S02]  /*1e0b0*/  SHFL.IDX PT, R14, R0, 0x3, 0x181f ;  /* 0x00781f00000e7f89 */ /* 0x00002400000e0000 */
.L_x_8731:
[----:B012-4-:R-:W-:-:S05]  /*1e0c0*/  VIADD R0, R200, 0x60 ;  /* 0x00000060c8007836 */ /* 0x017fca0000000000 */
[----:B------:R-:W-:-:S13]  /*1e0d0*/  ISETP.GE.AND P0, PT, R0, R20, PT ;  /* 0x000000140000720c */ /* 0x000fda0003f06270 */
[----:B------:R-:W-:Y:S05]  /*1e0e0*/  @P0 BRA `(.L_x_8435) ;  /* 0x0000000000240947 */ /* 0x000fea0003800000 */
[----:B------:R-:W-:Y:S02]  /*1e0f0*/  ULDC UR4, c[0x0][0xac8] ;  /* 0x0002b20000047ab9 */ /* 0x000fe40000000800 */
[----:B------:R-:W-:Y:S02]  /*1e100*/  ISETP.GE.AND P2, PT, R16, UR4, PT ;  /* 0x0000000410007c0c */ /* 0x000fe4000bf46270 */
[----:B------:R-:W-:-:S11]  /*1e110*/  ISETP.GE.AND P3, PT, R2, UR4, PT ;  /* 0x0000000402007c0c */ /* 0x000fd6000bf66270 */
[-C--:B------:R-:W-:Y:S02]  /*1e120*/  @!P2 LEA R4, P0, R16, R14.reuse, 0x1 ;  /* 0x0000000e1004a211 */ /* 0x080fe400078008ff */
[----:B------:R-:W-:Y:S02]  /*1e130*/  @!P3 LEA R14, P1, R2, R14, 0x1 ;  /* 0x0000000e020eb211 */ /* 0x000fe400078208ff */
[-C--:B------:R-:W-:Y:S02]  /*1e140*/  @!P2 LEA.HI.X R5, R16, R3.reuse, R17, 0x1, P0 ;  /* 0x000000031005a211 */ /* 0x080fe400000f0c11 */
[----:B------:R-:W-:-:S03]  /*1e150*/  @!P3 LEA.HI.X R15, R2, R3, R185, 0x1, P1 ;  /* 0x00000003020fb211 */ /* 0x000fc600008f0cb9 */
[----:B------:R0:W-:Y:S04]  /*1e160*/  @!P2 ST.E.128 desc[UR52][R4.64], RZ ;  /* 0x000000ff0400a985 */ /* 0x0001e8000c101d34 */
[----:B------:R0:W-:Y:S02]  /*1e170*/  @!P3 ST.E.128 desc[UR52][R14.64], RZ ;  /* 0x000000ff0e00b985 */ /* 0x0001e4000c101d34 */
.L_x_8435:
[----:B------:R-:W-:Y:S05]  /*1e180*/  BSYNC B0 ;  /* 0x0000000000007941 */ /* 0x000fea0003800000 */
.L_x_8421:
[----:B------:R-:W-:Y:S02]  /*1e190*/  ULDC UR4, c[0x0][0xc3c] ;  /* 0x00030f0000047ab9 */ /* 0x000fe40000000800 */
[----:B---3--:R-:W-:-:S13]  /*1e1a0*/  ISETP.GE.AND P0, PT, R31, UR4, PT ;  /* 0x000000041f007c0c */ /* 0x008fda000bf06270 */
[----:B------:R-:W-:Y:S05]  /*1e1b0*/  @!P0 BRA `(.L_x_8453) ;  /* 0xfffffe3000288947 */ /* 0x000fea000383ffff */
[----:B------:R-:W-:Y:S05]  /*1e1c0*/  BRA `(.L_x_8156) ;  /* 0x0000007c00d47947 */ /* 0x000fea0003800000 */
.L_x_8154:
        /* <DEDUP_REMOVED lines=16> */
.L_x_8454:
        /* <DEDUP_REMOVED lines=43> */
.L_x_8458:
        /* <DEDUP_REMOVED lines=37> */
.L_x_8456:
        /* <DEDUP_REMOVED lines=13> */
.L_x_8459:
        /* <DEDUP_REMOVED lines=30> */
[----:B------:R-:W-:Y:S01]  /*1ea80*/  @P0 IADD3 R2, R2, 0x1, RZ ;  /* 0x0000000102020810 */ /* 0x000fe20007ffe0ff */
[----:B0-----:R-:W-:-:S04]  /*1ea90*/  IMAD.MOV R13, RZ, RZ, -R3 ;  /* 0x000000ffff0d7224 */ /* 0x001fc800078e0a03 */
[----:B------:R-:W-:Y:S01]  /*1eaa0*/  IMAD.MOV.U32 R10, RZ, RZ, R2 ;  /* 0x000000ffff0a7224 */ /* 0x000fe200078e0002 */
[----:B------:R-:W-:Y:S01]  /*1eab0*/  IABS R2, R9 ;  /* 0x0000000900027213 */ /* 0x000fe20000000000 */
[----:B------:R-:W-:Y:S02]  /*1eac0*/  IMAD R11, R13, R4, RZ ;  /* 0x000000040d0b7224 */ /* 0x000fe400078e02ff */
[----:B------:R-:W-:Y:S01]  /*1ead0*/  @!P2 IMAD.MOV R10, RZ, RZ, -R10 ;  /* 0x000000ffff0aa224 */ /* 0x000fe200078e0a0a */
[----:B------:R-:W-:Y:S01]  /*1eae0*/  @!P1 LOP3.LUT R10, RZ, R6, RZ, 0x33, !PT ;  /* 0x00000006ff0a9212 */ /* 0x000fe200078e33ff */
[----:B------:R-:W-:Y:S02]  /*1eaf0*/  IMAD.MOV R12, RZ, RZ, -R2 ;  /* 0x000000ffff0c7224 */ /* 0x000fe400078e0a02 */
        /* <DEDUP_REMOVED lines=24> */
.L_x_8460:
[----:B------:R-:W0:Y:S02]  /*1ec80*/  LDC.64 R2, c[0x0][0xc90] ;  /* 0x00032400ff027b82 */ /* 0x000e240000000a00 */
        /* <DEDUP_REMOVED lines=60> */
.L_x_8461:
[----:B------:R-:W-:-:S04]  /*1f050*/  LOP3.LUT R17, RZ, R2, RZ, 0x33, !PT ;  /* 0x00000002ff117212 */ /* 0x000fc800078e33ff */
[----:B------:R-:W-:Y:S01]  /*1f060*/  IADD3 R17, R6, R17, RZ ;  /* 0x0000001106117210 */ /* 0x000fe20007ffe0ff */
[----:B------:R-:W-:Y:S06]  /*1f070*/  BRA `(.L_x_8462) ;  /* 0x00000000000c7947 */ /* 0x000fec0003800000 */
.L_x_8457:
[----:B------:R-:W-:Y:S02]  /*1f080*/  IMAD.MOV.U32 R17, RZ, RZ, RZ ;  /* 0x000000ffff117224 */ /* 0x000fe400078e00ff */
[----:B------:R-:W-:Y:S02]  /*1f090*/  IMAD.U32 R16, RZ, RZ, UR6 ;  /* 0x00000006ff107e24 */ /* 0x000fe4000f8e00ff */
[----:B------:R-:W-:-:S07]  /*1f0a0*/  IMAD.MOV.U32 R18, RZ, RZ, RZ ;  /* 0x000000ffff127224 */ /* 0x000fce00078e00ff */
.L_x_8462:
[----:B------:R-:W-:-:S13]  /*1f0b0*/  ISETP.NE.AND P0, PT, R7, RZ, PT ;  /* 0x000000ff0700720c */ /* 0x000fda0003f05270 */
[----:B------:R-:W0:Y:S01]  /*1f0c0*/  @!P0 S2R R3, SR_CgaCtaId ;  /* 0x0000000000038919 */ /* 0x000e220000008800 */
[----:B------:R-:W-:-:S04]  /*1f0d0*/  @!P0 MOV R2, 0x400 ;  /* 0x0000040000028802 */ /* 0x000fc80000000f00 */
[----:B0-----:R-:W-:-:S05]  /*1f0e0*/  @!P0 LEA R2, R3, R2, 0x18 ;  /* 0x0000000203028211 */ /* 0x001fca00078ec0ff */
[----:B------:R1:W-:Y:S01]  /*1f0f0*/  @!P0 STS.128 [R2+0x288d0], R16 ;  /* 0x0288d01002008388 */ /* 0x0003e20000000c00 */
[----:B------:R-:W-:Y:S06]  /*1f100*/  BAR.ARV 0x5, 0x180 ;  /* 0x0146000000007b1d */ /* 0x000fec0000002000 */
.L_x_8455:
        /* <DEDUP_REMOVED lines=12> */
[C---:B------:R-:W-:Y:S01]  /*1f1d0*/  LOP3.LUT R3, R31.reuse, 0x1f8, RZ, 0xc0, !PT ;  /* 0x000001f81f037812 */ /* 0x040fe200078ec0ff */
[----:B------:R-:W-:Y:S01]  /*1f1e0*/  IMAD.SHL.U32 R35, R4, 0x8, RZ ;  /* 0x0000000804237824 */ /* 0x000fe200078e00ff */
[----:B------:R-:W-:Y:S01]  /*1f1f0*/  LOP3.LUT R31, R31, 0x38, RZ, 0xc0, !PT ;  /* 0x000000381f1f7812 */ /* 0x000fe200078ec0ff */
[----:B------:R-:W-:Y:S01]  /*1f200*/  IMAD.MOV.U32 R26, RZ, RZ, RZ ;  /* 0x000000ffff1a7224 */ /* 0x000fe200078e00ff */
[----:B-1----:R-:W-:Y:S01]  /*1f210*/  LOP3.LUT R2, R3, 0x38, R0, 0x78, !PT ;  /* 0x0000003803027812 */ /* 0x002fe200078e7800 */
[----:B------:R-:W-:Y:S01]  /*1f220*/  IMAD.SHL.U32 R0, R0, 0x10, RZ ;  /* 0x0000001000007824 */ /* 0x000fe200078e00ff */
[----:B------:R-:W-:Y:S01]  /*1f230*/  MOV R29, 0x1 ;  /* 0x00000001001d7802 */ /* 0x000fe20000000f00 */
[----:B------:R-:W-:Y:S01]  /*1f240*/  IMAD.MOV.U32 R24, RZ, RZ, RZ ;  /* 0x000000ffff187224 */ /* 0x000fe200078e00ff */
[----:B------:R-:W-:Y:S01]  /*1f250*/  LOP3.LUT R35, R2, 0x200, R35, 0xf8, !PT ;  /* 0x0000020002237812 */ /* 0x000fe200078ef823 */
[----:B------:R-:W-:Y:S01]  /*1f260*/  IMAD.MOV.U32 R28, RZ, RZ, 0x1 ;  /* 0x00000001ff1c7424 */ /* 0x000fe200078e00ff */
[----:B------:R-:W-:Y:S01]  /*1f270*/  SHF.R.U32.HI R2, RZ, 0x3, R4 ;  /* 0x00000003ff027819 */ /* 0x000fe20000011604 */
[----:B------:R-:W-:Y:S01]  /*1f280*/  ULOP3.LUT UR38, UR36, 0x2, URZ, 0xfc, !UPT ;  /* 0x0000000224267892 */ /* 0x000fe2000f8efc3f */
[----:B------:R-:W-:Y:S01]  /*1f290*/  LOP3.LUT R0, R0, 0x70, RZ, 0xc0, !PT ;  /* 0x0000007000007812 */ /* 0x000fe200078ec0ff */
[----:B------:R-:W-:Y:S01]  /*1f2a0*/  ULDC.64 UR40, c[0x0][0x198] ;  /* 0x0000660000287ab9 */ /* 0x000fe20000000a00 */
[----:B------:R-:W-:Y:S01]  /*1f2b0*/  LOP3.LUT R30, R31, 0x40, RZ, 0xfc, !PT ;  /* 0x000000401f1e7812 */ /* 0x000fe200078efcff */
[----:B------:R-:W-:Y:S01]  /*1f2c0*/  ULDC UR37, c[0x0][0xc] ;  /* 0x0000030000257ab9 */ /* 0x000fe20000000800 */
[----:B------:R-:W-:Y:S01]  /*1f2d0*/  LOP3.LUT R2, R2, R0, RZ, 0xfc, !PT ;  /* 0x0000000002027212 */ /* 0x000fe200078efcff */
[----:B0-----:R-:W-:-:S06]  /*1f2e0*/  ULEA UR4, UR5, UR4, 0x18 ;  /* 0x0000000405047291 */ /* 0x001fcc000f8ec03f */
[----:B------:R-:W-:-:S04]  /*1f2f0*/  IMAD.U32 R22, RZ, RZ, UR4 ;  /* 0x00000004ff167e24 */ /* 0x000fc8000f8e00ff */
[----:B------:R-:W-:-:S05]  /*1f300*/  IMAD R0, R35, 0x2, R22 ;  /* 0x0000000223007824 */ /* 0x000fca00078e0216 */
[----:B------:R2:W-:Y:S02]  /*1f310*/  STL [R1+0x8], R0 ;  /* 0x0000080001007387 */ /* 0x0005e40000100800 */
.L_x_8582:
[----:B------:R-:W-:Y:S05]  /*1f320*/  YIELD ;  /* 0x0000000000007946 */ /* 0x000fea0003800000 */
[----:B------:R-:W-:Y:S01]  /*1f330*/  ULDC.64 UR4, c[0x0][0xa28] ;  /* 0x00028a0000047ab9 */ /* 0x000fe20000000a00 */
[----:B------:R-:W-:Y:S01]  /*1f340*/  IMAD.MOV.U32 R10, RZ, RZ, RZ ;  /* 0x000000ffff0a7224 */ /* 0x000fe200078e00ff */
[----:B------:R-:W-:Y:S01]  /*1f350*/  ISETP.NE.U32.AND P0, PT, RZ, UR4, PT ;  /* 0x00000004ff007c0c */ /* 0x000fe2000bf05070 */
[----:B0-----:R-:W0:Y:S01]  /*1f360*/  LDC.64 R4, c[0x0][0xa00] ;  /* 0x00028000ff047b82 */ /* 0x001e220000000a00 */
[----:B------:R-:W-:Y:S01]  /*1f370*/  IMAD.MOV.U32 R8, RZ, RZ, RZ ;  /* 0x000000ffff087224 */ /* 0x000fe200078e00ff */
[----:B------:R-:W-:Y:S01]  /*1f380*/  ULDC.64 UR6, c[0x0][0xa10] ;  /* 0x0002840000067ab9 */ /* 0x000fe20000000a00 */
[----:B------:R-:W-:Y:S01]  /*1f390*/  ISETP.NE.AND.EX P0, PT, RZ, UR5, PT, P0 ;  /* 0x00000005ff007c0c */ /* 0x000fe2000bf05300 */
[----:B------:R-:W-:-:S12]  /*1f3a0*/  ULDC.64 UR4, c[0x0][0xa18] ;  /* 0x0002860000047ab9 */ /* 0x000fd80000000a00 */
[----:B-1----:R-:W1:Y:S02]  /*1f3b0*/  @P0 LDC.64 R2, c[0x0][0xa28] ;  /* 0x00028a00ff020b82 */ /* 0x002e640000000a00 */
[----:B-1----:R-:W-:-:S05]  /*1f3c0*/  @P0 IMAD.WIDE R2, R19, 0x4, R2 ;  /* 0x0000000413020825 */ /* 0x002fca00078e0202 */
[----:B------:R1:W3:Y:S01]  /*1f3d0*/  @P0 LDG.E R10, desc[UR52][R2.64] ;  /* 0x00000034020a0981 */ /* 0x0002e2000c1e1900 */
[----:B------:R-:W-:Y:S01]  /*1f3e0*/  ISETP.NE.U32.AND P0, PT, RZ, UR4, PT ;  /* 0x00000004ff007c0c */ /* 0x000fe2000bf05070 */
[----:B0-----:R-:W-:Y:S01]  /*1f3f0*/  IMAD.WIDE R4, R19, 0x4, R4 ;  /* 0x0000000413047825 */ /* 0x001fe200078e0204 */
[----:B------:R-:W-:Y:S02]  /*1f400*/  ISETP.NE.U32.AND P1, PT, RZ, UR6, PT ;  /* 0x00000006ff007c0c */ /* 0x000fe4000bf25070 */
[----:B------:R-:W-:Y:S01]  /*1f410*/  ISETP.NE.AND.EX P2, PT, RZ, UR5, PT, P0 ;  /* 0x00000005ff007c0c */ /* 0x000fe2000bf45300 */
[----:B------:R-:W-:Y:S01]  /*1f420*/  ULDC.64 UR4, c[0x0][0xa00] ;  /* 0x0002800000047ab9 */ /* 0x000fe20000000a00 */
[----:B------:R-:W-:Y:S01]  /*1f430*/  ISETP.NE.AND.EX P1, PT, RZ, UR7, PT, P1 ;  /* 0x00000007ff007c0c */ /* 0x000fe2000bf25310 */
[----:B--2---:R-:W-:Y:S01]  /*1f440*/  IMAD.MOV.U32 R0, RZ, RZ, RZ ;  /* 0x000000ffff007224 */ /* 0x004fe200078e00ff */
[----:B------:R-:W-:Y:S01]  /*1f450*/  ISETP.NE.U32.AND P0, PT, RZ, UR4, PT ;  /* 0x00000004ff007c0c */ /* 0x000fe2000bf05070 */
[----:B-1----:R-:W0:Y:S03]  /*1f460*/  LDC.64 R2, c[0x0][0xa10] ;  /* 0x00028400ff027b82 */ /* 0x002e260000000a00 */
[----:B------:R-:W-:-:S05]  /*1f470*/  ISETP.NE.AND.EX P0, PT, RZ, UR5, PT, P0 ;  /* 0x00000005ff007c0c */ /* 0x000fca000bf05300 */
[----:B------:R-:W1:Y:S08]  /*1f480*/  @P2 LDC.64 R6, c[0x0][0xa18] ;  /* 0x00028600ff062b82 */ /* 0x000e700000000a00 */
[----:B------:R-:W2:Y:S01]  /*1f490*/  @P0 LDG.E R8, desc[UR52][R4.64] ;  /* 0x0000003404080981 */ /* 0x000ea2000c1e1900 */
        /* <DEDUP_REMOVED lines=16> */
[----:B---3--:R0:W-:Y:S04]  /*1f5a0*/  STL [R1], R10 ;  /* 0x0000000a01007387 */ /* 0x0081e80000100800 */
[----:B--2---:R0:W-:Y:S01]  /*1f5b0*/  STL [R1+0xc], R8 ;  /* 0x00000c0801007387 */ /* 0x0041e20000100800 */
[----:B------:R-:W-:Y:S05]  /*1f5c0*/  @P2 BRA `(.L_x_8464) ;  /* 0x0000000000102947 */ /* 0x000fea0003800000 */
[----:B------:R-:W-:Y:S05]  /*1f5d0*/  @!P0 BRA `(.L_x_8464) ;  /* 0x00000000000c8947 */ /* 0x000fea0003800000 */
[----:B------:R-:W2:Y:S04]  /*1f5e0*/  LDG.E R6, desc[UR52][R4.64] ;  /* 0x0000003404067981 */ /* 0x000ea8000c1e1900 */
[----:B-----5:R-:W2:Y:S02]  /*1f5f0*/  LDG.E R33, desc[UR52][R4.64+0x4] ;  /* 0x0000043404217981 */ /* 0x020ea4000c1e1900 */
[----:B--2---:R-:W-:-:S07]  /*1f600*/  IMAD.IADD R33, R33, 0x1, -R6 ;  /* 0x0000000121217824 */ /* 0x004fce00078e0a06 */
.L_x_8464:
        /* <DEDUP_REMOVED lines=13> */
.L_x_8465:
        /* <DEDUP_REMOVED lines=9> */
.L_x_8466:
[----:B-1----:R-:W2:Y:S01]  /*1f770*/  @P1 LDG.E R5, desc[UR52][R2.64] ;  /* 0x0000003402051981 */ /* 0x002ea2000c1e1900 */
[----:B0-----:R-:W0:Y:S03]  /*1f780*/  LDC R8, c[0x0][0x448] ;  /* 0x00011200ff087b82 */ /* 0x001e260000000800 */
[----:B------:R1:W2:Y:S01]  /*1f790*/  @P1 LDG.E R4, desc[UR52][R2.64+0x4] ;  /* 0x0000043402041981 */ /* 0x0002a2000c1e1900 */
[----:B------:R-:W-:Y:S02]  /*1f7a0*/  IMAD.SHL.U32 R27, R17, 0x80, RZ ;  /* 0x00000080111b7824 */ /* 0x000fe400078e00ff */
[----:B-----5:R-:W-:Y:S02]  /*1f7b0*/  IMAD.IADD R9, R9, 0x1, -R10 ;  /* 0x0000000109097824 */ /* 0x020fe400078e0a0a */
[----:B------:R-:W-:Y:S01]  /*1f7c0*/  VIADD R11, R27, 0x7f ;  /* 0x0000007f1b0b7836 */ /* 0x000fe20000000000 */
[----:B-1----:R-:W1:Y:S01]  /*1f7d0*/  LDC.64 R2, c[0x0][0x9e0] ;  /* 0x00027800ff027b82 */ /* 0x002e620000000a00 */
[----:B0-----:R-:W-:-:S13]  /*1f7e0*/  ISETP.NE.AND P2, PT, R8, 0x1, PT ;  /* 0x000000010800780c */ /* 0x001fda0003f45270 */
[----:B------:R-:W0:Y:S01]  /*1f7f0*/  @P2 LDC R8, c[0x0][0x44c] ;  /* 0x00011300ff082b82 */ /* 0x000e220000000800 */
[----:B-1----:R-:W-:-:S07]  /*1f800*/  ISETP.GE.AND P3, PT, R3, 0x1, PT ;  /* 0x000000010300780c */ /* 0x002fce0003f66270 */
[----:B------:R-:W1:Y:S01]  /*1f810*/  @P2 LDC R13, c[0x0][0x450] ;  /* 0x00011400ff0d2b82 */ /* 0x000e620000000800 */
[----:B--2---:R-:W-:Y:S02]  /*1f820*/  @P1 IMAD.IADD R7, R4, 0x1, -R5 ;  /* 0x0000000104071824 */ /* 0x004fe400078e0a05 */
[----:B0-----:R-:W-:-:S03]  /*1f830*/  @P2 IMAD.HI.U32 R4, R11, R8, RZ ;  /* 0x000000080b042227 */ /* 0x001fc600078e00ff */
[----:B------:R-:W-:Y:S02]  /*1f840*/  IADD3 R36, R9, R7, RZ ;  /* 0x0000000709247210 */ /* 0x000fe40007ffe0ff */
[----:B-1----:R-:W-:Y:S02]  /*1f850*/  @P2 SHF.R.U32.HI R11, RZ, R13, R4 ;  /* 0x0000000dff0b2219 */ /* 0x002fe40000011604 */
[C---:B------:R-:W-:Y:S01]  /*1f860*/  IADD3 R10, R36.reuse, 0x1, -R33 ;  /* 0x00000001240a7810 */ /* 0x040fe20007ffe821 */
[----:B------:R-:W-:-:S04]  /*1f870*/  VIADD R4, R36, 0x7f ;  /* 0x0000007f24047836 */ /* 0x000fc80000000000 */
[----:B------:R-:W-:Y:S01]  /*1f880*/  IMAD.IADD R11, R10, 0x1, R11 ;  /* 0x000000010a0b7824 */ /* 0x000fe200078e020b */
[----:B------:R-:W-:-:S03]  /*1f890*/  SHF.R.S32.HI R5, RZ, 0x1f, R4 ;  /* 0x0000001fff057819 */ /* 0x000fc60000011404 */
[----:B------:R-:W-:Y:S01]  /*1f8a0*/  IMAD.IADD R2, R11, 0x1, R2 ;  /* 0x000000010b027824 */ /* 0x000fe200078e0202 */
[----:B------:R-:W-:-:S04]  /*1f8b0*/  LEA.HI R5, R5, R4, RZ, 0x7 ;  /* 0x0000000405057211 */ /* 0x000fc800078f38ff */
[----:B------:R-:W-:Y:S01]  /*1f8c0*/  SHF.R.S32.HI R17, RZ, 0x7, R5 ;  /* 0x00000007ff117819 */ /* 0x000fe20000011405 */
        /* <DEDUP_REMOVED lines=12> */
.L_x_8469:
[----:B------:R-:W-:-:S13]  /*1f990*/  ISETP.NE.AND P0, PT, R3, 0x1, PT ;  /* 0x000000010300780c */ /* 0x000fda0003f05270 */
[----:B------:R-:W0:Y:S02]  /*1f9a0*/  @P0 LDC.64 R4, c[0x0][0x9e8] ;  /* 0x00027a00ff040b82 */ /* 0x000e240000000a00 */
[----:B0-----:R-:W-:-:S05]  /*1f9b0*/  @P0 IMAD.HI.U32 R4, R8, R4, RZ ;  /* 0x0000000408040227 */ /* 0x001fca00078e00ff */
[----:B------:R-:W-:-:S07]  /*1f9c0*/  @P0 SHF.R.U32.HI R8, RZ, R5, R4 ;  /* 0x00000005ff080219 */ /* 0x000fce0000011604 */
.L_x_8470:
[----:B------:R-:W-:Y:S05]  /*1f9d0*/  BSYNC B0 ;  /* 0x0000000000007941 */ /* 0x000fea0003800000 */
.L_x_8468:
[----:B------:R-:W-:-:S05]  /*1f9e0*/  IMAD R5, R8, R3, R3 ;  /* 0x0000000308057224 */ /* 0x000fca00078e0203 */
[----:B------:R-:W-:-:S07]  /*1f9f0*/  VIMNMX R2, R2, R5, PT ;  /* 0x0000000502027248 */ /* 0x000fce0003fe0100 */
.L_x_8467:
[----:B------:R-:W0:Y:S01]  /*1fa00*/  @P2 LDC R4, c[0x0][0x44c] ;  /* 0x00011300ff042b82 */ /* 0x000e220000000800 */
[----:B------:R-:W-:Y:S01]  /*1fa10*/  VIADD R2, R2, 0x7f ;  /* 0x0000007f02027836 */ /* 0x000fe20000000000 */
[----:B------:R-:W-:Y:S01]  /*1fa20*/  ULDC UR4, c[0x0][0x9dc] ;  /* 0x0002770000047ab9 */ /* 0x000fe20000000800 */
[----:B------:R-:W-:Y:S02]  /*1fa30*/  IMAD.MOV.U32 R5, RZ, RZ, R27 ;  /* 0x000000ffff057224 */ /* 0x000fe400078e001b */
[----:B------:R-:W-:-:S03]  /*1fa40*/  IMAD.IADD R8, R36, 0x1, -R33 ;  /* 0x0000000124087824 */ /* 0x000fc600078e0a21 */
[----:B------:R-:W1:Y:S01]  /*1fa50*/  @P2 LDC R11, c[0x0][0x450] ;  /* 0x00011400ff0b2b82 */ /* 0x000e620000000800 */
[----:B0-----:R-:W-:-:S05]  /*1fa60*/  @P2 IMAD.HI.U32 R4, R27, R4, RZ ;  /* 0x000000041b042227 */ /* 0x001fca00078e00ff */
[----:B-1----:R-:W-:Y:S02]  /*1fa70*/  @P2 SHF.R.U32.HI R5, RZ, R11, R4 ;  /* 0x0000000bff052219 */ /* 0x002fe40000011604 */
[----:B------:R-:W-:Y:S02]  /*1fa80*/  SHF.R.S32.HI R11, RZ, 0x1f, R2 ;  /* 0x0000001fff0b7819 */ /* 0x000fe40000011402 */
[----:B------:R-:W-:Y:S02]  /*1fa90*/  IADD3 R12, R8, R5, RZ ;  /* 0x00000005080c7210 */ /* 0x000fe40007ffe0ff */
[----:B------:R-:W-:-:S04]  /*1faa0*/  LEA.HI R11, R11, R2, RZ, 0x7 ;  /* 0x000000020b0b7211 */ /* 0x000fc800078f38ff */
[----:B------:R-:W-:-:S04]  /*1fab0*/  SHF.R.S32.HI R2, RZ, 0x7, R11 ;  /* 0x00000007ff027819 */ /* 0x000fc8000001140b */
        /* <DEDUP_REMOVED lines=13> */
.L_x_8473:
[----:B------:R-:W-:-:S13]  /*1fb90*/  ISETP.NE.AND P0, PT, R3, 0x1, PT ;  /* 0x000000010300780c */ /* 0x000fda0003f05270 */
[----:B------:R-:W0:Y:S02]  /*1fba0*/  @P0 LDC.64 R4, c[0x0][0x9e8] ;  /* 0x00027a00ff040b82 */ /* 0x000e240000000a00 */
[----:B0-----:R-:W-:-:S05]  /*1fbb0*/  @P0 IMAD.HI.U32 R4, R12, R4, RZ ;  /* 0x000000040c040227 */ /* 0x001fca00078e00ff */
[----:B------:R-:W-:-:S07]  /*1fbc0*/  @P0 SHF.R.U32.HI R12, RZ, R5, R4 ;  /* 0x00000005ff0c0219 */ /* 0x000fce0000011604 */
.L_x_8474:
[----:B------:R-:W-:Y:S05]  /*1fbd0*/  BSYNC B0 ;  /* 0x0000000000007941 */ /* 0x000fea0003800000 */
.L_x_8472:
[----:B------:R-:W-:-:S05]  /*1fbe0*/  IMAD R3, R12, R3, RZ ;  /* 0x000000030c037224 */ /* 0x000fca00078e02ff */
[----:B------:R-:W-:-:S07]  /*1fbf0*/  VIMNMX R2, R2, R3, !PT ;  /* 0x0000000302027248 */ /* 0x000fce0007fe0100 */
.L_x_8471:
[----:B------:R-:W-:Y:S01]  /*1fc00*/  SHF.R.S32.HI R3, RZ, 0x1f, R2 ;  /* 0x0000001fff037819 */ /* 0x000fe20000011402 */
[----:B------:R-:W-:Y:S01]  /*1fc10*/  BSSY B0, `(.L_x_8475) ;  /* 0x0000027000007945 */ /* 0x000fe20003800000 */
[----:B------:R-:W-:Y:S02]  /*1fc20*/  LOP3.LUT R37, R6, 0xff, RZ, 0xc0, !PT ;  /* 0x000000ff06257812 */ /* 0x000fe400078ec0ff */
[----:B------:R-:W-:Y:S01]  /*1fc30*/  LEA.HI R3, R3, R2, RZ, 0x7 ;  /* 0x0000000203037211 */ /* 0x000fe200078f38ff */
[----:B------:R-:W-:Y:S01]  /*1fc40*/  IMAD.MOV.U32 R2, RZ, RZ, RZ ;  /* 0x000000ffff027224 */ /* 0x000fe200078e00ff */
        /* <DEDUP_REMOVED lines=35> */
.L_x_8476:
[----:B------:R-:W-:Y:S05]  /*1fe80*/  BSYNC B0 ;  /* 0x0000000000007941 */ /* 0x000fea0003800000 */
.L_x_8475:
[-C--:B------:R-:W-:Y:S01]  /*1fe90*/  IMAD R4, R37, R2.reuse, R4 ;  /* 0x0000000225047224 */ /* 0x080fe200078e0204 */
        /* <DEDUP_REMOVED lines=23> */
.L_x_8734:
[----:B-1----:R-:W-:Y:S02]  /*20010*/  ISETP.NE.AND P0, PT, R14, RZ, PT ;  /* 0x000000ff0e00720c */ /* 0x002fe40003f05270 */
[----:B------:R-:W-:-:S11]  /*20020*/  PLOP3.LUT P6, PT, PT, PT, PT, 0x8, 0x0 ;  /* 0x000000000000781c */ /* 0x000fd60003fce170 */
[----:B------:R-:W-:Y:S05]  /*20030*/  @P0 BRA `(.L_x_8480) ;  /* 0x00000000000c0947 */ /* 0x000fea0003800000 */
[----:B------:R-:W-:-:S03]  /*20040*/  UMOV UR4, 0xffffffff ;  /* 0xffffffff00047882 */ /* 0x000fc60000000000 */
[----:B------:R-:W-:Y:S05]  /*20050*/  BRA.DIV UR4, `(.L_x_8481) ;  /* 0x00000092044c7947 */ /* 0x000fea000b800000 */
[----:B------:R-:W-:-:S13]  /*20060*/  ELECT P6, URZ, PT ;  /* 0x00000000003f782f */ /* 0x000fda00038c0000 */
.L_x_8480:
        /* <DEDUP_REMOVED lines=9> */
.L_x_8737:
[----:B------:R-:W-:Y:S05]  /*20100*/  BSYNC B1 ;  /* 0x0000000000017941 */ /* 0x000fea0003800000 */
.L_x_8482:
[----:B------:R-:W-:Y:S04]  /*20110*/  BSSY B1, `(.L_x_8484) ;  /* 0x000006e000017945 */ /* 0x000fe80003800000 */
[----:B------:R-:W-:Y:S05]  /*20120*/  @!P6 BRA `(.L_x_8485) ;  /* 0x0000000400b0e947 */ /* 0x000fea0003800000 */
[----:B0-----:R-:W-:Y:S01]  /*20130*/  IMAD R3, R26, 0x8, R22 ;  /* 0x000000081a037824 */ /* 0x001fe200078e0216 */
[----:B------:R-:W-:Y:S01]  /*20140*/  SHF.L.U32 R7, R29, 0x1f, RZ ;  /* 0x0000001f1d077819 */ /* 0x000fe200000006ff */
[----:B------:R-:W0:Y:S01]  /*20150*/  S2R R9, SR_TID.X ;  /* 0x0000000000097919 */ /* 0x000e220000002100 */
[----:B------:R-:W-:Y:S02]  /*20160*/  BSSY B2, `(.L_x_8486) ;  /* 0x0000005000027945 */ /* 0x000fe40003800000 */
[----:B------:R-:W1:Y:S01]  /*20170*/  SYNCS.PHASECHK.TRANS64.TRYWAIT P0, [R3+URZ+0x288a0], R7 ;  /* 0x0288a007030075a7 */ /* 0x000e62000800017f */
[----:B0-----:R-:W-:-:S04]  /*20180*/  LOP3.LUT R9, R9, 0x7f, RZ, 0xc0, !PT ;  /* 0x0000007f09097812 */ /* 0x001fc800078ec0ff */
[----:B------:R-:W-:Y:S01]  /*20190*/  ISETP.NE.AND P1, PT, R9, RZ, PT ;  /* 0x000000ff0900720c */ /* 0x000fe20003f25270 */
[----:B-1----:R-:W-:-:S12]  /*201a0*/  @!P0 BRA `(.L_x_8487) ;  /* 0x00000090002c8947 */ /* 0x002fd80003800000 */
.L_x_8738:
[----:B------:R-:W-:Y:S05]  /*201b0*/  BSYNC B2 ;  /* 0x0000000000027941 */ /* 0x000fea0003800000 */
.L_x_8486:
        /* <DEDUP_REMOVED lines=9> */
.L_x_8489:
[----:B------:R-:W-:Y:S05]  /*20250*/  BSYNC B2 ;  /* 0x0000000000027941 */ /* 0x000fea0003800000 */
.L_x_8488:
[----:B------:R-:W-:Y:S01]  /*20260*/  IMAD.MOV.U32 R20, RZ, RZ, RZ ;  /* 0x000000ffff147224 */ /* 0x000fe200078e00ff */
[----:B------:R-:W-:Y:S01]  /*20270*/  UIADD3 UR4, UP0, UR40, 0x570, URZ ;  /* 0x0000057028047890 */ /* 0x000fe2000ff1e03f */
[----:B------:R-:W-:Y:S01]  /*20280*/  IMAD R11, R26, 0x8000, R22 ;  /* 0x000080001a0b7824 */ /* 0x000fe200078e0216 */
[----:B------:R-:W-:Y:S01]  /*20290*/  PLOP3.LUT P0, PT, PT, PT, PT, 0x80, 0x0 ;  /* 0x000000000000781c */ /* 0x000fe20003f0f070 */
[----:B------:R-:W-:Y:S01]  /*202a0*/  IMAD R9, R2, 0x80, R0 ;  /* 0x0000008002097824 */ /* 0x000fe200078e0200 */
[----:B------:R-:W-:Y:S01]  /*202b0*/  R2UR UR10, R20 ;  /* 0x00000000140a72ca */ /* 0x000fe200000e0000 */
[----:B------:R-:W-:Y:S01]  /*202c0*/  IMAD.SHL.U32 R12, R26, 0x4000, RZ ;  /* 0x000040001a0c7824 */ /* 0x000fe200078e00ff */
[----:B------:R-:W-:Y:S01]  /*202d0*/  IADD3 R14, R11, 0x18400, RZ ;  /* 0x000184000b0e7810 */ /* 0x000fe20007ffe0ff */
[----:B------:R-:W-:Y:S01]  /*202e0*/  VIADD R9, R9, 0xffffff80 ;  /* 0xffffff8009097836 */ /* 0x000fe20000000000 */
[----:B------:R-:W-:Y:S01]  /*202f0*/  UIADD3.X UR5, URZ, UR41, URZ, UP0, !UPT ;  /* 0x000000293f057290 */ /* 0x000fe200087fe43f */
[----:B------:R-:W-:Y:S01]  /*20300*/  VIADD R13, R3, 0x28890 ;  /* 0x00028890030d7836 */ /* 0x000fe20000000000 */
[----:B------:R-:W-:Y:S01]  /*20310*/  UMOV UR6, 0x0 ;  /* 0x0000000000067882 */ /* 0x000fe20000000000 */
[----:B------:R-:W-:-:S09]  /*20320*/  UMOV UR7, 0x12f00000 ;  /* 0x12f0000000077882 */ /* 0x000fd20000000000 */
.L_x_8490:
        /* <DEDUP_REMOVED lines=16> */
.L_x_8491:
        /* <DEDUP_REMOVED lines=13> */
.L_x_8739:
[----:B------:R-:W-:Y:S05]  /*20500*/  BSYNC B2 ;  /* 0x0000000000027941 */ /* 0x000fea0003800000 */
.L_x_8492:
[----:B------:R-:W-:Y:S01]  /*20510*/  BSSY B2, `(.L_x_8494) ;  /* 0x000000b000027945 */ /* 0x000fe20003800000 */
[----:B------:R-:W-:Y:S02]  /*20520*/  IMAD.MOV.U32 R14, RZ, RZ, 0x0 ;  /* 0x00000000ff0e7424 */ /* 0x000fe400078e00ff */
[----:B------:R-:W-:Y:S01]  /*20530*/  IMAD.MOV.U32 R15, RZ, RZ, 0x12f00000 ;  /* 0x12f00000ff0f7424 */ /* 0x000fe200078e00ff */
[----:B------:R-:W-:Y:S06]  /*20540*/  @P1 BRA `(.L_x_8495) ;  /* 0x00000000001c1947 */ /* 0x000fec0003800000 */
[----:B------:R-:W2:Y:S01]  /*20550*/  S2R R11, SR_TID.X ;  /* 0x00000000000b7919 */ /* 0x000ea20000002100 */
[----:B01----:R-:W-:-:S04]  /*20560*/  IMAD.MOV.U32 R7, RZ, RZ, 0x8000 ;  /* 0x00008000ff077424 */ /* 0x003fc800078e00ff */
[----:B------:R3:W-:Y:S01]  /*20570*/  SYNCS.ARRIVE.TRANS64 RZ, [R3+URZ+0x288b0], R7 ;  /* 0x0288b00703ff79a7 */ /* 0x0007e2000800003f */
[----:B--2---:R-:W-:-:S04]  /*20580*/  LOP3.LUT R11, R11, 0x1f, RZ, 0xc0, !PT ;  /* 0x0000001f0b0b7812 */ /* 0x004fc800078ec0ff */
[----:B------:R-:W-:-:S13]  /*20590*/  ISETP.NE.AND P0, PT, R11, RZ, PT ;  /* 0x000000ff0b00720c */ /* 0x000fda0003f05270 */
[----:B---3--:R-:W-:Y:S05]  /*205a0*/  @!P0 BRA `(.L_x_8495) ;  /* 0x0000000000048947 */ /* 0x008fea0003800000 */
[----:B------:R-:W-:Y:S01]  /*205b0*/  BPT.TRAP 0x1 ;  /* 0x000000040000795c */ /* 0x000fe20000300000 */
.L_x_8495:
[----:B------:R-:W-:Y:S05]  /*205c0*/  BSYNC B2 ;  /* 0x0000000000027941 */ /* 0x000fea0003800000 */
.L_x_8494:
[----:B------:R-:W-:Y:S01]  /*205d0*/  R2UR UR10, R20 ;  /* 0x00000000140a72ca */ /* 0x000fe200000e0000 */
[----:B------:R-:W-:Y:S01]  /*205e0*/  IMAD R12, R12, 0x2, R22 ;  /* 0x000000020c0c7824 */ /* 0x000fe200078e0216 */
[----:B------:R-:W-:Y:S01]  /*205f0*/  R2UR UR6, R14 ;  /* 0x000000000e0672ca */ /* 0x000fe200000e0000 */
[----:B------:R-:W-:Y:S01]  /*20600*/  UIADD3 UR4, UP0, UR40, 0x670, URZ ;  /* 0x0000067028047890 */ /* 0x000fe2000ff1e03f */
[----:B------:R-:W-:Y:S01]  /*20610*/  R2UR UR7, R15 ;  /* 0x000000000f0772ca */ /* 0x000fe200000e0000 */
[----:B01----:R-:W-:Y:S01]  /*20620*/  VIADD R3, R3, 0x288b0 ;  /* 0x000288b003037836 */ /* 0x003fe20000000000 */
[----:B------:R-:W-:Y:S01]  /*20630*/  PLOP3.LUT P0, PT, PT, PT, PT, 0x80, 0x0 ;  /* 0x000000000000781c */ /* 0x000fe20003f0f070 */
[----:B------:R-:W-:Y:S01]  /*20640*/  VIADD R7, R12, 0x400 ;  /* 0x000004000c077836 */ /* 0x000fe20000000000 */
[----:B------:R-:W-:-:S12]  /*20650*/  UIADD3.X UR5, URZ, UR41, URZ, UP0, !UPT ;  /* 0x000000293f057290 */ /* 0x000fd800087fe43f */
.L_x_8496:
        /* <DEDUP_REMOVED lines=15> */
.L_x_8497:
        /* <DEDUP_REMOVED lines=10> */
.L_x_8485:
[----:B------:R-:W-:Y:S05]  /*207f0*/  BSYNC B1 ;  /* 0x0000000000017941 */ /* 0x000fea0003800000 */
.L_x_8484:
        /* <DEDUP_REMOVED lines=9> */
.L_x_8512:
[----:B------:R-:W-:Y:S05]  /*20890*/  YIELD ;  /* 0x0000000000007946 */ /* 0x000fea0003800000 */
[----:B------:R-:W-:Y:S04]  /*208a0*/  BSSY B1, `(.L_x_8498) ;  /* 0x000006b000017945 */ /* 0x000fe80003800000 */
[----:B------:R-:W-:Y:S05]  /*208b0*/  @!P6 BRA `(.L_x_8499) ;  /* 0x0000000400a4e947 */ /* 0x000fea0003800000 */
[----:B------:R-:W-:Y:S01]  /*208c0*/  IMAD R11, R26, 0x8, R22 ;  /* 0x000000081a0b7824 */ /* 0x000fe200078e0216 */
[----:B------:R-:W-:Y:S01]  /*208d0*/  SHF.L.U32 R2, R29, 0x1f, RZ ;  /* 0x0000001f1d027819 */ /* 0x000fe200000006ff */
[----:B0-----:R-:W0:Y:S01]  /*208e0*/  S2R R3, SR_TID.X ;  /* 0x0000000000037919 */ /* 0x001e220000002100 */
[----:B------:R-:W-:Y:S02]  /*208f0*/  BSSY B2, `(.L_x_8500) ;  /* 0x0000005000027945 */ /* 0x000fe40003800000 */
[----:B------:R-:W1:Y:S01]  /*20900*/  SYNCS.PHASECHK.TRANS64.TRYWAIT P1, [R11+URZ+0x288a0], R2 ;  /* 0x0288a0020b0075a7 */ /* 0x000e62000802017f */
[----:B0-----:R-:W-:-:S04]  /*20910*/  LOP3.LUT R3, R3, 0x7f, RZ, 0xc0, !PT ;  /* 0x0000007f03037812 */ /* 0x001fc800078ec0ff */
[----:B------:R-:W-:Y:S01]  /*20920*/  ISETP.NE.AND P2, PT, R3, RZ, PT ;  /* 0x000000ff0300720c */ /* 0x000fe20003f45270 */
[----:B-1----:R-:W-:-:S12]  /*20930*/  @!P1 BRA `(.L_x_8501) ;  /* 0x0000008800709947 */ /* 0x002fd80003800000 */
.L_x_8740:
[----:B------:R-:W-:Y:S05]  /*20940*/  BSYNC B2 ;  /* 0x0000000000027941 */ /* 0x000fea0003800000 */
.L_x_8500:
        /* <DEDUP_REMOVED lines=9> */
.L_x_8503:
[----:B------:R-:W-:Y:S05]  /*209e0*/  BSYNC B2 ;  /* 0x0000000000027941 */ /* 0x000fea0003800000 */
.L_x_8502:
        /* <DEDUP_REMOVED lines=11> */
.L_x_8504:
        /* <DEDUP_REMOVED lines=16> */
.L_x_8505:
        /* <DEDUP_REMOVED lines=13> */
.L_x_8741:
[----:B------:R-:W-:Y:S05]  /*20c70*/  BSYNC B2 ;  /* 0x0000000000027941 */ /* 0x000fea0003800000 */
.L_x_8506:
[----:B------:R-:W-:Y:S01]  /*20c80*/  BSSY B2, `(.L_x_8508) ;  /* 0x000000b000027945 */ /* 0x000fe20003800000 */
[----:B01----:R-:W-:Y:S02]  /*20c90*/  IMAD.MOV.U32 R2, RZ, RZ, 0x0 ;  /* 0x00000000ff027424 */ /* 0x003fe400078e00ff */
[----:B------:R-:W-:Y:S01]  /*20ca0*/  IMAD.MOV.U32 R3, RZ, RZ, 0x12f00000 ;  /* 0x12f00000ff037424 */ /* 0x000fe200078e00ff */
        /* <DEDUP_REMOVED lines=8> */
.L_x_8509:
[----:B------:R-:W-:Y:S05]  /*20d30*/  BSYNC B2 ;  /* 0x0000000000027941 */ /* 0x000fea0003800000 */
.L_x_8508:
        /* <DEDUP_REMOVED lines=8> */
.L_x_8510:
        /* <DEDUP_REMOVED lines=15> */
.L_x_8511:
        /* <DEDUP_REMOVED lines=10> */
.L_x_8499:
[----:B------:R-:W-:Y:S05]  /*20f50*/  BSYNC B1 ;  /* 0x0000000000017941 */ /* 0x000fea0003800000 */
.L_x_8498:
[C---:B------:R-:W-:Y:S01]  /*20f60*/  ISETP.GT.AND P2, PT, R12.reuse, R5, PT ;  /* 0x000000050c00720c */ /* 0x040fe20003f44270 */
[----:B------:R-:W-:Y:S01]  /*20f70*/  VIADD R12, R12, 0xffffffff ;  /* 0xffffffff0c0c7836 */ /* 0x000fe20000000000 */
[----:B------:R-:W-:-:S04]  /*20f80*/  IADD3 R26, R26, 0x1, RZ ;  /* 0x000000011a1a7810 */ /* 0x000fc80007ffe0ff */
[----:B------:R-:W-:-:S04]  /*20f90*/  ISETP.NE.AND P1, PT, R26, 0x2, PT ;  /* 0x000000021a00780c */ /* 0x000fc80003f25270 */
[----:B------:R-:W-:Y:S02]  /*20fa0*/  SEL R2, RZ, 0x1, P1 ;  /* 0x00000001ff027807 */ /* 0x000fe40000800000 */
[----:B------:R-:W-:Y:S02]  /*20fb0*/  SEL R26, R26, RZ, P1 ;  /* 0x000000ff1a1a7207 */ /* 0x000fe40000800000 */
[----:B------:R-:W-:Y:S01]  /*20fc0*/  LOP3.LUT R29, R29, R2, RZ, 0x3c, !PT ;  /* 0x000000021d1d7212 */ /* 0x000fe200078e3cff */
[----:B------:R-:W-:Y:S06]  /*20fd0*/  @P2 BRA `(.L_x_8512) ;  /* 0xfffffff8002c2947 */ /* 0x000fec000383ffff */
.L_x_8478:
[----:B------:R-:W-:Y:S05]  /*20fe0*/  BSYNC B0 ;  /* 0x0000000000007941 */ /* 0x000fea0003800000 */
.L_x_8477:
[----:B------:R-:W1:Y:S01]  /*20ff0*/  LDC R0, c[0x0][0x448] ;  /* 0x00011200ff007b82 */ /* 0x000e620000000800 */
[----:B------:R-:W-:Y:S01]  /*21000*/  VIADD R5, R27, 0x7f ;  /* 0x0000007f1b057836 */ /* 0x000fe20000000000 */
[----:B------:R-:W-:Y:S06]  /*21010*/  @!P0 WARPSYNC.ALL ;  /* 0x0000000000008948 */ /* 0x000fec0003800000 */
[----:B0-----:R-:W0:Y:S08]  /*21020*/  LDC.64 R2, c[0x0][0x9e0] ;  /* 0x00027800ff027b82 */ /* 0x001e300000000a00 */
[----:B------:R-:W-:Y:S01]  /*21030*/  @!P0 BAR.SYNC.DEFER_BLOCKING 0xc, 0x180 ;  /* 0x0306000000008b1d */ /* 0x000fe20000010000 */
[----:B-1----:R-:W-:-:S02]  /*21040*/  ISETP.NE.AND P1, PT, R0, 0x1, PT ;  /* 0x000000010000780c */ /* 0x002fc40003f25270 */
[----:B0-----:R-:W-:-:S11]  /*21050*/  ISETP.GE.AND P2, PT, R3, 0x1, PT ;  /* 0x000000010300780c */ /* 0x001fd60003f46270 */
[----:B------:R-:W0:Y:S08]  /*21060*/  @P1 LDC R0, c[0x0][0x44c] ;  /* 0x00011300ff001b82 */ /* 0x000e300000000800 */
[----:B------:R-:W1:Y:S01]  /*21070*/  @P1 LDC R7, c[0x0][0x450] ;  /* 0x00011400ff071b82 */ /* 0x000e620000000800 */
[----:B0-----:R-:W-:-:S05]  /*21080*/  @P1 IMAD.HI.U32 R0, R5, R0, RZ ;  /* 0x0000000005001227 */ /* 0x001fca00078e00ff */
        /* <DEDUP_REMOVED lines=15> */
.L_x_8515:
[----:B------:R-:W-:-:S13]  /*21180*/  ISETP.NE.AND P0, PT, R3, 0x1, PT ;  /* 0x000000010300780c */ /* 0x000fda0003f05270 */
[----:B------:R-:W0:Y:S02]  /*21190*/  @P0 LDC.64 R4, c[0x0][0x9e8] ;  /* 0x00027a00ff040b82 */ /* 0x000e240000000a00 */
[----:B0-----:R-:W-:-:S05]  /*211a0*/  @P0 IMAD.HI.U32 R4, R0, R4, RZ ;  /* 0x0000000400040227 */ /* 0x001fca00078e00ff */
[----:B------:R-:W-:-:S07]  /*211b0*/  @P0 SHF.R.U32.HI R0, RZ, R5, R4 ;  /* 0x00000005ff000219 */ /* 0x000fce0000011604 */
.L_x_8516:
[----:B------:R-:W-:Y:S05]  /*211c0*/  BSYNC B0 ;  /* 0x0000000000007941 */ /* 0x000fea0003800000 */
.L_x_8514:
[----:B------:R-:W-:-:S05]  /*211d0*/  IMAD R5, R0, R3, R3 ;  /* 0x0000000300057224 */ /* 0x000fca00078e0203 */
[----:B------:R-:W-:-:S07]  /*211e0*/  VIMNMX R2, R2, R5, PT ;  /* 0x0000000502027248 */ /* 0x000fce0003fe0100 */
.L_x_8513:
[----:B------:R-:W0:Y:S01]  /*211f0*/  @P1 LDC R4, c[0x0][0x44c] ;  /* 0x00011300ff041b82 */ /* 0x000e220000000800 */
[----:B------:R-:W-:Y:S01]  /*21200*/  VIADD R2, R2, 0x7f ;  /* 0x0000007f02027836 */ /* 0x000fe20000000000 */
[----:B------:R-:W-:Y:S01]  /*21210*/  ULDC UR4, c[0x0][0x9dc] ;  /* 0x0002770000047ab9 */ /* 0x000fe20000000800 */
[----:B------:R-:W-:-:S03]  /*21220*/  IMAD.MOV.U32 R7, RZ, RZ, R27 ;  /* 0x000000ffff077224 */ /* 0x000fc600078e001b */
[----:B------:R-:W-:Y:S02]  /*21230*/  SHF.R.S32.HI R5, RZ, 0x1f, R2 ;  /* 0x0000001fff057819 */ /* 0x000fe40000011402 */
[----:B------:R-:W1:Y:S02]  /*21240*/  @P1 LDC R0, c[0x0][0x450] ;  /* 0x00011400ff001b82 */ /* 0x000e640000000800 */
[----:B------:R-:W-:Y:S01]  /*21250*/  LEA.HI R5, R5, R2, RZ, 0x7 ;  /* 0x0000000205057211 */ /* 0x000fe200078f38ff */
[----:B0-----:R-:W-:-:S05]  /*21260*/  @P1 IMAD.HI.U32 R9, R27, R4, RZ ;  /* 0x000000041b091227 */ /* 0x001fca00078e00ff */
[----:B-1----:R-:W-:Y:S02]  /*21270*/  @P1 SHF.R.U32.HI R7, RZ, R0, R9 ;  /* 0x00000000ff071219 */ /* 0x002fe40000011609 */
[----:B------:R-:W-:Y:S02]  /*21280*/  SHF.R.S32.HI R0, RZ, 0x7, R5 ;  /* 0x00000007ff007819 */ /* 0x000fe40000011405 */
[----:B------:R-:W-:Y:S02]  /*21290*/  IADD3 R8, R8, R7, RZ ;  /* 0x0000000708087210 */ /* 0x000fe40007ffe0ff */
        /* <DEDUP_REMOVED lines=13> */
.L_x_8519:
[----:B------:R-:W-:-:S13]  /*21370*/  ISETP.NE.AND P0, PT, R3, 0x1, PT ;  /* 0x000000010300780c */ /* 0x000fda0003f05270 */
[----:B------:R-:W0:Y:S02]  /*21380*/  @P0 LDC.64 R4, c[0x0][0x9e8] ;  /* 0x00027a00ff040b82 */ /* 0x000e240000000a00 */
[----:B0-----:R-:W-:-:S05]  /*21390*/  @P0 IMAD.HI.U32 R4, R8, R4, RZ ;  /* 0x0000000408040227 */ /* 0x001fca00078e00ff */
[----:B------:R-:W-:-:S07]  /*213a0*/  @P0 SHF.R.U32.HI R8, RZ, R5, R4 ;  /* 0x00000005ff080219 */ /* 0x000fce0000011604 */
.L_x_8520:
[----:B------:R-:W-:Y:S05]  /*213b0*/  BSYNC B0 ;  /* 0x0000000000007941 */ /* 0x000fea0003800000 */
.L_x_8518:
[----:B------:R-:W-:-:S05]  /*213c0*/  IMAD R3, R8, R3, RZ ;  /* 0x0000000308037224 */ /* 0x000fca00078e02ff */
[----:B------:R-:W-:-:S07]  /*213d0*/  VIMNMX R0, R0, R3, !PT ;  /* 0x0000000300007248 */ /* 0x000fce0007fe0100 */
.L_x_8517:
[----:B------:R-:W-:Y:S01]  /*213e0*/  ISETP.NE.AND P1, PT, R6, RZ, PT ;  /* 0x000000ff0600720c */ /* 0x000fe20003f25270 */
[----:B------:R-:W-:Y:S01]  /*213f0*/  BSSY B0, `(.L_x_8521) ;  /* 0x0000023000007945 */ /* 0x000fe20003800000 */
[----:B------:R-:W-:Y:S01]  /*21400*/  SHF.R.S32.HI R3, RZ, 0x1f, R0 ;  /* 0x0000001fff037819 */ /* 0x000fe20000011400 */
[----:B------:R-:W-:-:S03]  /*21410*/  IMAD.MOV.U32 R2, RZ, RZ, RZ ;  /* 0x000000ffff027224 */ /* 0x000fc600078e00ff */
[----:B------:R-:W-:-:S04]  /*21420*/  LEA.HI R3, R3, R0, RZ, 0x7 ;  /* 0x0000000003037211 */ /* 0x000fc800078f38ff */
[----:B------:R-:W-:-:S03]  /*21430*/  SHF.R.S32.HI R0, RZ, 0x7, R3 ;  /* 0x00000007ff007819 */ /* 0x000fc60000011403 */
[----:B------:R-:W0:Y:S01]  /*21440*/  @!P1 LDC R6, c[0x0][0x9f0] ;  /* 0x00027c00ff069b82 */ /* 0x000e220000000800 */
[----:B------:R-:W-:-:S04]  /*21450*/  VIMNMX R0, RZ, R0, !PT ;  /* 0x00000000ff007248 */ /* 0x000fc80007fe0100 */
[----:B------:R-:W-:-:S13]  /*21460*/  ISETP.GT.AND P0, PT, R17, R0, PT ;  /* 0x000000001100720c */ /* 0x000fda0003f04270 */
[----:B------:R-:W-:Y:S05]  /*21470*/  @!P0 BRA `(.L_x_8522) ;  /* 0x0000000000688947 */ /* 0x000fea0003800000 */
[-C--:B0-----:R-:W-:Y:S01]  /*21480*/  IABS R4, R6.reuse ;  /* 0x0000000600047213 */ /* 0x081fe20000000000 */
[----:B------:R-:W-:Y:S01]  /*21490*/  IMAD.MOV.U32 R2, RZ, RZ, RZ ;  /* 0x000000ffff027224 */ /* 0x000fe200078e00ff */
        /* <DEDUP_REMOVED lines=24> */
.L_x_8522:
[----:B------:R-:W-:Y:S05]  /*21620*/  BSYNC B0 ;  /* 0x0000000000007941 */ /* 0x000fea0003800000 */
.L_x_8521:
[-C--:B------:R-:W-:Y:S01]  /*21630*/  IMAD R37, R37, R2.reuse, R0 ;  /* 0x0000000225257224 */ /* 0x080fe200078e0200 */
        /* <DEDUP_REMOVED lines=22> */
.L_x_8524:
        /* <DEDUP_REMOVED lines=20> */
.L_x_8527:
[----:B------:R-:W-:Y:S05]  /*218e0*/  BSYNC B6 ;  /* 0x0000000000067941 */ /* 0x000fea0003800000 */
.L_x_8526:
        /* <DEDUP_REMOVED lines=20> */
.L_x_8530:
        /* <DEDUP_REMOVED lines=15> */
.L_x_8529:
[----:B------:R-:W-:Y:S05]  /*21b20*/  BSYNC B6 ;  /* 0x0000000000067941 */ /* 0x000fea0003800000 */
.L_x_8528:
[----:B------:R-:W-:Y:S01]  /*21b30*/  ULDC.64 UR4, c[0x0][0x9f8] ;  /* 0x00027e0000047ab9 */ /* 0x000fe20000000a00 */
[----:B------:R-:W2:Y:S01]  /*21b40*/  LDL R17, [R1] ;  /* 0x0000000001117983 */ /* 0x000ea20000100800 */
[----:B------:R-:W-:Y:S01]  /*21b50*/  ISETP.NE.U32.AND P0, PT, RZ, UR4, PT ;  /* 0x00000004ff007c0c */ /* 0x000fe2000bf05070 */
[----:B------:R-:W-:Y:S01]  /*21b60*/  IMAD.MOV.U32 R34, RZ, RZ, R19 ;  /* 0x000000ffff227224 */ /* 0x000fe200078e0013 */
[----:B------:R-:W1:Y:S01]  /*21b70*/  LDC R0, c[0x0][0x430] ;  /* 0x00010c00ff007b82 */ /* 0x000e620000000800 */
[----:B------:R-:W3:Y:S01]  /*21b80*/  S2R R21, SR_TID.X ;  /* 0x0000000000157919 */ /* 0x000ee20000002100 */
[----:B------:R-:W-:Y:S01]  /*21b90*/  ISETP.NE.AND.EX P0, PT, RZ, UR5, PT, P0 ;  /* 0x00000005ff007c0c */ /* 0x000fe2000bf05300 */
[----:B------:R-:W4:Y:S01]  /*21ba0*/  S2R R20, SR_TID.X ;  /* 0x0000000000147919 */ /* 0x000f220000002100 */
[----:B------:R-:W-:Y:S01]  /*21bb0*/  VIADD R25, R23, 0xffffffff ;  /* 0xffffffff17197836 */ /* 0x000fe20000000000 */
[----:B------:R-:W-:-:S10]  /*21bc0*/  ULDC UR4, c[0x0][0x2f4] ;  /* 0x0000bd0000047ab9 */ /* 0x000fd40000000800 */
[----:B------:R-:W0:Y:S02]  /*21bd0*/  @P0 LDC.64 R2, c[0x0][0x9f8] ;  /* 0x00027e00ff020b82 */ /* 0x000e240000000a00 */
[----:B0-----:R-:W-:-:S05]  /*21be0*/  @P0 IMAD.WIDE R2, R19, 0x4, R2 ;  /* 0x0000000413020825 */ /* 0x001fca00078e0202 */
[----:B------:R0:W2:Y:S01]  /*21bf0*/  @P0 LDG.E R34, desc[UR52][R2.64] ;  /* 0x0000003402220981 */ /* 0x0000a2000c1e1900 */
[----:B-1----:R-:W-:Y:S01]  /*21c00*/  ISETP.NE.AND P1, PT, R0, 0x1, PT ;  /* 0x000000010000780c */ /* 0x002fe20003f25270 */
[----:B---3--:R-:W-:Y:S01]  /*21c10*/  IMAD.SHL.U32 R21, R21, 0x10, RZ ;  /* 0x0000001015157824 */ /* 0x008fe200078e00ff */
[----:B----4-:R-:W-:Y:S01]  /*21c20*/  LOP3.LUT R20, R20, 0x7f, RZ, 0xc0, !PT ;  /* 0x0000007f14147812 */ /* 0x010fe200078ec0ff */
[----:B------:R-:W-:-:S03]  /*21c30*/  IMAD.SHL.U32 R8, R25, 0x80, RZ ;  /* 0x0000008019087824 */ /* 0x000fc600078e00ff */
[----:B------:R-:W-:Y:S02]  /*21c40*/  SHF.R.U32.HI R20, RZ, 0x3, R20 ;  /* 0x00000003ff147819 */ /* 0x000fe40000011614 */
[----:B------:R-:W-:-:S04]  /*21c50*/  LOP3.LUT R21, R21, 0x70, RZ, 0xc0, !PT ;  /* 0x0000007015157812 */ /* 0x000fc800078ec0ff */
[----:B------:R-:W-:Y:S01]  /*21c60*/  LOP3.LUT R5, R8, R20, R21, 0xfe, !PT ;  /* 0x0000001408057212 */ /* 0x000fe200078efe15 */
[----:B------:R-:W1:Y:S03]  /*21c70*/  @P1 LDC R6, c[0x0][0x434] ;  /* 0x00010d00ff061b82 */ /* 0x000e660000000800 */
[----:B------:R-:W-:-:S05]  /*21c80*/  ISETP.GE.AND P0, PT, R5, R36, PT ;  /* 0x000000240500720c */ /* 0x000fca0003f06270 */
[----:B------:R-:W3:Y:S08]  /*21c90*/  @P1 LDC R7, c[0x0][0x438] ;  /* 0x00010e00ff071b82 */ /* 0x000ef00000000800 */
[----:B0-----:R-:W0:Y:S01]  /*21ca0*/  @!P0 LDC.64 R2, c[0x0][0x428] ;  /* 0x00010a00ff028b82 */ /* 0x001e220000000a00 */
[----:B------:R-:W-:Y:S01]  /*21cb0*/  LOP3.LUT R32, R32, 0xfffffffb, RZ, 0xc0, !PT ;  /* 0xfffffffb20207812 */ /* 0x000fe200078ec0ff */
[----:B------:R-:W-:Y:S01]  /*21cc0*/  UMOV UR5, 0xffffffff ;  /* 0xffffffff00057882 */ /* 0x000fe20000000000 */
[----:B--2---:R-:W-:-:S05]  /*21cd0*/  IADD3 R5, R5, R17, RZ ;  /* 0x0000001105057210 */ /* 0x004fca0007ffe0ff */
[----:B-1----:R-:W-:-:S04]  /*21ce0*/  @P1 IMAD.HI.U32 R6, R5, R6, RZ ;  /* 0x0000000605061227 */ /* 0x002fc800078e00ff */
[----:B------:R-:W-:Y:S01]  /*21cf0*/  IMAD.MOV.U32 R4, RZ, RZ, R5 ;  /* 0x000000ffff047224 */ /* 0x000fe200078e0005 */
[----:B---3--:R-:W-:-:S05]  /*21d00*/  @P1 SHF.R.U32.HI R4, RZ, R7, R6 ;  /* 0x00000007ff041219 */ /* 0x008fca0000011606 */
        /* <DEDUP_REMOVED lines=8> */
[----:B------:R-:W1:Y:S01]  /*21d90*/  @!P0 LDC.64 R2, c[0x0][0x418] ;  /* 0x00010600ff028b82 */ /* 0x000e620000000a00 */
[----:B------:R-:W-:Y:S02]  /*21da0*/  IMAD.U32 R6, RZ, RZ, UR38 ;  /* 0x00000026ff067e24 */ /* 0x000fe4000f8e00ff */
[----:B------:R-:W-:-:S03]  /*21db0*/  @!P0 IMAD.IADD R5, R5, 0x1, R7 ;  /* 0x0000000105058824 */ /* 0x000fc600078e0207 */
[----:B------:R-:W-:Y:S02]  /*21dc0*/  ISETP.NE.AND P2, PT, R6, 0x3, PT ;  /* 0x000000030600780c */ /* 0x000fe40003f45270 */
[----:B-1----:R-:W-:-:S04]  /*21dd0*/  @!P0 LEA R2, P1, R4, R2, 0x2 ;  /* 0x0000000204028211 */ /* 0x002fc800078210ff */
        /* <DEDUP_REMOVED lines=11> */
.L_x_8744:
[----:B------:R-:W-:Y:S05]  /*21e90*/  @!P2 BRA `(.L_x_8532) ;  /* 0x000000000004a947 */ /* 0x000fea0003800000 */
[----:B------:R-:W-:Y:S01]  /*21ea0*/  BPT.TRAP 0x1 ;  /* 0x000000040000795c */ /* 0x000fe20000300000 */
.L_x_8532:
        /* <DEDUP_REMOVED lines=23> */
.L_x_8745:
[----:B------:R-:W-:Y:S05]  /*22020*/  BSYNC B0 ;  /* 0x0000000000007941 */ /* 0x000fea0003800000 */
.L_x_8533:
        /* <DEDUP_REMOVED lines=27> */
[----:B------:R-:W-:-:S03]  /*221e0*/  @P0 IMAD R8, R5, 0x2, R22 ;  /* 0x0000000205080824 */ /* 0x000fc600078e0216 */
        /* <DEDUP_REMOVED lines=77> */
.L_x_8763:
[----:B------:R-:W-:-:S13]  /*226c0*/  ISETP.GE.AND P0, PT, R6, 0x71, PT ;  /* 0x000000710600780c */ /* 0x000fda0003f06270 */
[----:B-1----:R-:W-:Y:S02]  /*226d0*/  @P0 LEA R2, P1, R31, R2, 0x1 ;  /* 0x000000021f020211 */ /* 0x002fe400078208ff */
[----:B------:R-:W-:-:S03]  /*226e0*/  @P0 LEA R5, R5, R22, 0x1 ;  /* 0x0000001605050211 */ /* 0x000fc600078e08ff */
        /* <DEDUP_REMOVED lines=8> */
.L_x_8536:
        /* <DEDUP_REMOVED lines=11> */
.L_x_8537:
[----:B-1----:R1:W5:Y:S01]  /*22820*/  LDL.LU R3, [R1+0xc] ;  /* 0x00000c0001037983 */ /* 0x0023620000300800 */
[----:B------:R1:W-:Y:S02]  /*22830*/  SYNCS.ARRIVE.TRANS64.A1T0 RZ, [R7+URZ+0x28830], RZ ;  /* 0x028830ff07ff79a7 */ /* 0x0003e4000810003f */
[----:B------:R-:W-:Y:S05]  /*22840*/  WARPSYNC.ALL ;  /* 0x0000000000007948 */ /* 0x000fea0003800000 */
[----:B------:R-:W-:Y:S01]  /*22850*/  ULDC.64 UR4, c[0x0][0x298] ;  /* 0x0000a60000047ab9 */ /* 0x000fe20000000a00 */
[----:B------:R-:W-:Y:S01]  /*22860*/  VIADD R2, R22, 0x10400 ;  /* 0x0001040016027836 */ /* 0x000fe20000000000 */
[----:B------:R-:W-:Y:S01]  /*22870*/  ULDC.64 UR6, c[0x0][0xa00] ;  /* 0x0002800000067ab9 */ /* 0x000fe20000000a00 */
[----:B------:R-:W-:Y:S01]  /*22880*/  BSSY B6, `(.L_x_8538) ;  /* 0x0000022000067945 */ /* 0x000fe20003800000 */
[----:B------:R-:W-:Y:S01]  /*22890*/  BAR.SYNC.DEFER_BLOCKING 0x8, 0x180 ;  /* 0x0206000000007b1d */ /* 0x000fe20000010000 */
[----:B------:R-:W-:-:S02]  /*228a0*/  ISETP.NE.U32.AND P0, PT, RZ, UR6, PT ;  /* 0x00000006ff007c0c */ /* 0x000fc4000bf05070 */
[----:B------:R-:W-:Y:S02]  /*228b0*/  LOP3.LUT P1, RZ, R2, 0x3ff, RZ, 0xc0, !PT ;  /* 0x000003ff02ff7812 */ /* 0x000fe4000782c0ff */
[----:B------:R-:W-:Y:S02]  /*228c0*/  ISETP.NE.AND.EX P0, PT, RZ, UR7, PT, P0 ;  /* 0x00000007ff007c0c */ /* 0x000fe4000bf05300 */
[----:B-----5:R-:W-:Y:S01]  /*228d0*/  SHF.R.S32.HI R0, RZ, 0x1f, R3 ;  /* 0x0000001fff007819 */ /* 0x020fe20000011403 */
[----:B0-----:R-:W-:-:S04]  /*228e0*/  IMAD.WIDE.U32 R4, R3, UR4, RZ ;  /* 0x0000000403047c25 */ /* 0x001fc8000f8e00ff */
[----:B------:R-:W-:Y:S01]  /*228f0*/  IMAD R0, R0, UR4, RZ ;  /* 0x0000000400007c24 */ /* 0x000fe2000f8e02ff */
[----:B------:R0:W-:Y:S03]  /*22900*/  STL.64 [R1+0x10], R4 ;  /* 0x0000100401007387 */ /* 0x0001e60000100a00 */
[----:B------:R-:W-:Y:S01]  /*22910*/  IMAD R2, R3, UR5, R0 ;  /* 0x0000000503027c24 */ /* 0x000fe2000f8e0200 */
[----:B------:R-:W-:-:S03]  /*22920*/  SHF.R.S32.HI R0, RZ, 0x1f, R19 ;  /* 0x0000001fff007819 */ /* 0x000fc60000011413 */
[----:B------:R-:W-:Y:S01]  /*22930*/  IMAD.IADD R3, R5, 0x1, R2 ;  /* 0x0000000105037824 */ /* 0x000fe200078e0202 */
[----:B------:R-:W-:Y:S02]  /*22940*/  SEL R2, R0, RZ, !P0 ;  /* 0x000000ff00027207 */ /* 0x000fe40004000000 */
[----:B------:R-:W-:Y:S02]  /*22950*/  SEL R0, R19, RZ, !P0 ;  /* 0x000000ff13007207 */ /* 0x000fe40004000000 */
[----:B------:R0:W-:Y:S04]  /*22960*/  STL [R1+0x20], R3 ;  /* 0x0000200301007387 */ /* 0x0001e80000100800 */
        /* <DEDUP_REMOVED lines=12> */
[----:B-1----:R-:W-:-:S02]  /*22a30*/  IMAD.U32 R7, RZ, RZ, UR7 ;  /* 0x00000007ff077e24 */ /* 0x002fc4000f8e00ff */
[----:B------:R-:W-:Y:S02]  /*22a40*/  IMAD.U32 R10, RZ, RZ, UR8 ;  /* 0x00000008ff0a7e24 */ /* 0x000fe4000f8e00ff */
[----:B------:R-:W-:Y:S02]  /*22a50*/  IMAD.MOV.U32 R8, RZ, RZ, 0x70 ;  /* 0x00000070ff087424 */ /* 0x000fe400078e00ff */
[----:B------:R-:W-:Y:S02]  /*22a60*/  IMAD.MOV.U32 R12, RZ, RZ, 0x1 ;  /* 0x00000001ff0c7424 */ /* 0x000fe400078e00ff */
[----:B------:R-:W-:-:S07]  /*22a70*/  IMAD.MOV.U32 R13, RZ, RZ, RZ ;  /* 0x000000ffff0d7224 */ /* 0x000fce00078e00ff */
[----:B------:R-:W-:-:S07]  /*22a80*/  LEPC R20, `(.L_x_8539) ;  /* 0x000000001014794e */ /* 0x000fce0000000000 */
[----:B0-----:R-:W-:Y:S05]  /*22a90*/  CALL.ABS.NOINC R2 ;  /* 0x0000000002007343 */ /* 0x001fea0003c00000 */
.L_x_8539:
[----:B------:R-:W-:Y:S05]  /*22aa0*/  BSYNC B6 ;  /* 0x0000000000067941 */ /* 0x000fea0003800000 */
.L_x_8538:
[----:B------:R-:W2:Y:S01]  /*22ab0*/  LDL.LU R20, [R1+0x20] ;  /* 0x0000200001147983 */ /* 0x000ea20000300800 */
[----:B------:R-:W-:Y:S01]  /*22ac0*/  ULDC.64 UR4, c[0x0][0x2d8] ;  /* 0x0000b60000047ab9 */ /* 0x000fe20000000a00 */
[----:B------:R-:W3:Y:S01]  /*22ad0*/  LDC R6, c[0x0][0x448] ;  /* 0x00011200ff067b82 */ /* 0x000ee20000000800 */
[----:B------:R-:W-:Y:S01]  /*22ae0*/  ULDC.64 UR6, c[0x0][0x280] ;  /* 0x0000a00000067ab9 */ /* 0x000fe20000000a00 */
[----:B0-----:R-:W2:Y:S04]  /*22af0*/  LDL.LU.64 R2, [R1+0x10] ;  /* 0x0000100001027983 */ /* 0x001ea80000300a00 */
[----:B------:R-:W4:Y:S04]  /*22b00*/  LDL.LU R0, [R1+0x24] ;  /* 0x0000240001007983 */ /* 0x000f280000300800 */
[----:B------:R-:W4:Y:S04]  /*22b10*/  LDL.LU R21, [R1+0xc] ;  /* 0x00000c0001157983 */ /* 0x000f280000300800 */
[----:B------:R0:W5:Y:S01]  /*22b20*/  LDL R8, [R1+0x8] ;  /* 0x0000080001087983 */ /* 0x0001620000100800 */
[----:B---3--:R-:W-:-:S13]  /*22b30*/  ISETP.NE.AND P0, PT, R6, 0x1, PT ;  /* 0x000000010600780c */ /* 0x008fda0003f05270 */
[----:B-1----:R-:W1:Y:S01]  /*22b40*/  @P0 LDC R7, c[0x0][0x44c] ;  /* 0x00011300ff070b82 */ /* 0x002e620000000800 */
[----:B--2---:R-:W-:Y:S02]  /*22b50*/  IMAD.MOV.U32 R3, RZ, RZ, R20 ;  /* 0x000000ffff037224 */ /* 0x004fe400078e0014 */
[----:B------:R-:W2:Y:S01]  /*22b60*/  S2R R20, SR_TID.X ;  /* 0x0000000000147919 */ /* 0x000ea20000002100 */
[----:B------:R-:W-:-:S04]  /*22b70*/  IMAD.WIDE.U32 R2, R18, UR4, R2 ;  /* 0x0000000412027c25 */ /* 0x000fc8000f8e0002 */
[----:B------:R-:W-:Y:S01]  /*22b80*/  IMAD R3, R18, UR5, R3 ;  /* 0x0000000512037c24 */ /* 0x000fe2000f8e0203 */
[----:B------:R-:W-:Y:S02]  /*22b90*/  ULDC.64 UR4, c[0x0][0x2e0] ;  /* 0x0000b80000047ab9 */ /* 0x000fe40000000a00 */
[----:B----4-:R-:W-:Y:S02]  /*22ba0*/  IMAD R0, R0, UR4, RZ ;  /* 0x0000000400007c24 */ /* 0x010fe4000f8e02ff */
[----:B------:R-:W-:-:S04]  /*22bb0*/  IMAD.WIDE.U32 R2, R21, UR4, R2 ;  /* 0x0000000415027c25 */ /* 0x000fc8000f8e0002 */
[----:B------:R-:W-:Y:S01]  /*22bc0*/  IMAD R0, R21, UR5, R0 ;  /* 0x0000000515007c24 */ /* 0x000fe2000f8e0200 */
[----:B------:R-:W-:Y:S01]  /*22bd0*/  ULDC.64 UR4, c[0x0][0x2d0] ;  /* 0x0000b40000047ab9 */ /* 0x000fe20000000a00 */
[----:B------:R-:W3:Y:S02]  /*22be0*/  S2R R21, SR_TID.X ;  /* 0x0000000000157919 */ /* 0x000ee40000002100 */
[----:B------:R-:W-:Y:S02]  /*22bf0*/  IMAD.IADD R3, R3, 0x1, R0 ;  /* 0x0000000103037824 */ /* 0x000fe400078e0200 */
[----:B------:R-:W4:Y:S01]  /*22c00*/  @P0 LDC R0, c[0x0][0x450] ;  /* 0x00011400ff000b82 */ /* 0x000f220000000800 */
[----:B--2---:R-:W-:-:S04]  /*22c10*/  LOP3.LUT R20, R20, 0x7f, RZ, 0xc0, !PT ;  /* 0x0000007f14147812 */ /* 0x004fc800078ec0ff */
[----:B------:R-:W-:Y:S01]  /*22c20*/  SHF.R.U32.HI R20, RZ, 0x3, R20 ;  /* 0x00000003ff147819 */ /* 0x000fe20000011614 */
[----:B---3--:R-:W-:-:S05]  /*22c30*/  IMAD.SHL.U32 R21, R21, 0x10, RZ ;  /* 0x0000001015157824 */ /* 0x008fca00078e00ff */
[----:B------:R-:W-:-:S04]  /*22c40*/  LOP3.LUT R21, R21, 0x70, RZ, 0xc0, !PT ;  /* 0x0000007015157812 */ /* 0x000fc800078ec0ff */
[----:B------:R-:W-:-:S05]  /*22c50*/  LOP3.LUT R20, R20, R21, RZ, 0xfc, !PT ;  /* 0x0000001514147212 */ /* 0x000fca00078efcff */
[----:B------:R-:W-:-:S04]  /*22c60*/  IMAD.IADD R5, R20, 0x1, R27 ;  /* 0x0000000114057824 */ /* 0x000fc800078e021b */
[----:B-1----:R-:W-:-:S04]  /*22c70*/  @P0 IMAD.HI.U32 R7, R5, R7, RZ ;  /* 0x0000000705070227 */ /* 0x002fc800078e00ff */
[----:B------:R-:W-:Y:S01]  /*22c80*/  IMAD.MOV.U32 R4, RZ, RZ, R5 ;  /* 0x000000ffff047224 */ /* 0x000fe200078e0005 */
[----:B----4-:R-:W-:Y:S01]  /*22c90*/  @P0 SHF.R.U32.HI R4, RZ, R0, R7 ;  /* 0x00000000ff040219 */ /* 0x010fe20000011607 */
[----:B------:R-:W1:Y:S03]  /*22ca0*/  S2R R20, SR_TID.X ;  /* 0x0000000000147919 */ /* 0x000e660000002100 */
[----:B------:R-:W-:-:S05]  /*22cb0*/  IADD3 R0, -R4, RZ, RZ ;  /* 0x000000ff04007210 */ /* 0x000fca0007ffe1ff */
        /* <DEDUP_REMOVED lines=17> */
[----:B-1----:R-:W-:Y:S02]  /*22dd0*/  LOP3.LUT R20, R20, 0x7f, RZ, 0xc0, !PT ;  /* 0x0000007f14147812 */ /* 0x002fe400078ec0ff */
[----:B------:R-:W-:Y:S02]  /*22de0*/  LEA.HI.X R4, R2, UR7, R3, 0x1, P2 ;  /* 0x0000000702047c11 */ /* 0x000fe400090f0c03 */
        /* <DEDUP_REMOVED lines=23> */
[----:B------:R1:W-:Y:S01]  /*22f60*/  @!P3 LDGSTS.E.BYPASS.LTC128B.128 [R8+0x14c00], desc[UR52][R2.64+0x80], !P1 ;  /* 0x14c000800208bfae */ /* 0x0003e2000c901d74 */
[----:B------:R-:W-:Y:S01]  /*22f70*/  ISETP.GE.AND P3, PT, R6, R33, PT ;  /* 0x000000210600720c */ /* 0x000fe20003f66270 */
[----:B------:R-:W-:Y:S02]  /*22f80*/  VIADD R6, R27, 0x30 ;  /* 0x000000301b067836 */ /* 0x000fe40000000000 */
        /* <DEDUP_REMOVED lines=41> */
[----:B------:R-:W0:Y:S03]  /*23220*/  SHFL.IDX PT, R4, R4, 0x7, 0x181f ;  /* 0x00f81f0004047f89 */ /* 0x000e2600000e0000 */
[----:B-1----:R-:W-:Y:S01]  /*23230*/  @!P3 IADD3.X R5, RZ, R2, RZ, P2, !PT ;  /* 0x00000002ff05b210 */ /* 0x002fe200017fe4ff */
[----:B------:R-:W-:-:S02]  /*23240*/  @!P3 IMAD.MOV.U32 R2, RZ, RZ, R14 ;  /* 0x000000ffff02b224 */ /* 0x000fc400078e000e */
[----:B------:R1:W2:Y:S02]  /*23250*/  SHFL.IDX PT, R14, R0, 0x7, 0x181f ;  /* 0x00f81f00000e7f89 */ /* 0x0002a400000e0000 */
[----:B------:R-:W-:-:S05]  /*23260*/  @!P3 IMAD.MOV.U32 R3, RZ, RZ, R5 ;  /* 0x000000ffff03b224 */ /* 0x000fca00078e0005 */
[----:B------:R1:W-:Y:S04]  /*23270*/  @!P3 LDGSTS.E.BYPASS.LTC128B.128 [R8+0x13400], desc[UR52][R2.64], !P0 ;  /* 0x134000000208bfae */ /* 0x0003e8000c101d74 */
[----:B0-----:R1:W-:Y:S02]  /*23280*/  @!P3 LDGSTS.E.BYPASS.LTC128B.128 [R8+0x17400], desc[UR52][R2.64+0x80], !P1 ;  /* 0x174000800208bfae */ /* 0x0013e4000c901d74 */
.L_x_8780:
        /* <DEDUP_REMOVED lines=11> */
.L_x_8542:
[----:B------:R-:W-:Y:S05]  /*23340*/  BSYNC B0 ;  /* 0x0000000000007941 */ /* 0x000fea0003800000 */
.L_x_8541:
[----:B------:R-:W-:Y:S01]  /*23350*/  NOP ;  /* 0x0000000000007918 */ /* 0x000fe20000000000 */
[----:B------:R-:W-:-:S13]  /*23360*/  PLOP3.LUT P0, PT, PT, PT, PT, 0x80, 0x0 ;  /* 0x000000000000781c */ /* 0x000fda0003f0f070 */
.L_x_8543:
        /* <DEDUP_REMOVED lines=21> */
.L_x_8781:
[----:B------:R-:W-:Y:S05]  /*234c0*/  BSYNC B0 ;  /* 0x0000000000007941 */ /* 0x000fea0003800000 */
.L_x_8544:
        /* <DEDUP_REMOVED lines=8> */
.L_x_8560:
[----:B------:R-:W3:Y:S01]  /*23550*/  LDL R7, [R1] ;  /* 0x0000000001077983 */ /* 0x000ee20000100800 */
[----:B------:R-:W1:Y:S03]  /*23560*/  LDC R0, c[0x0][0x430] ;  /* 0x00010c00ff007b82 */ /* 0x000e660000000800 */
[----:B------:R-:W4:Y:S01]  /*23570*/  LDL R5, [R1+0x4] ;  /* 0x0000040001057983 */ /* 0x000f220000100800 */
[----:B------:R-:W-:Y:S05]  /*23580*/  YIELD ;  /* 0x0000000000007946 */ /* 0x000fea0003800000 */
[----:B------:R-:W5:Y:S01]  /*23590*/  S2R R2, SR_TID.X ;  /* 0x0000000000027919 */ /* 0x000f620000002100 */
[----:B------:R-:W-:Y:S01]  /*235a0*/  ULDC.64 UR4, c[0x0][0x428] ;  /* 0x00010a0000047ab9 */ /* 0x000fe20000000a00 */
[----:B------:R-:W2:Y:S01]  /*235b0*/  S2R R4, SR_TID.X ;  /* 0x0000000000047919 */ /* 0x000ea20000002100 */
[----:B-1----:R-:W-:-:S13]  /*235c0*/  ISETP.NE.AND P0, PT, R0, 0x1, PT ;  /* 0x000000010000780c */ /* 0x002fda0003f05270 */
[----:B0-----:R-:W0:Y:S01]  /*235d0*/  @P0 LDC R3, c[0x0][0x434] ;  /* 0x00010d00ff030b82 */ /* 0x001e220000000800 */
[----:B-----5:R-:W-:-:S07]  /*235e0*/  LOP3.LUT R2, R2, 0x7f, RZ, 0xc0, !PT ;  /* 0x0000007f02027812 */ /* 0x020fce00078ec0ff */
[----:B------:R-:W1:Y:S01]  /*235f0*/  @P0 LDC R8, c[0x0][0x438] ;  /* 0x00010e00ff080b82 */ /* 0x000e620000000800 */
[----:B------:R-:W-:Y:S01]  /*23600*/  SHF.R.U32.HI R2, RZ, 0x3, R2 ;  /* 0x00000003ff027819 */ /* 0x000fe20000011602 */
[----:B--2---:R-:W-:-:S04]  /*23610*/  IMAD.SHL.U32 R4, R4, 0x10, RZ ;  /* 0x0000001004047824 */ /* 0x004fc800078e00ff */
[----:B------:R-:W-:Y:S01]  /*23620*/  IMAD R2, R6, 0x80, R2 ;  /* 0x0000008006027824 */ /* 0x000fe200078e0202 */
[----:B------:R-:W-:-:S04]  /*23630*/  LOP3.LUT R4, R4, 0x70, RZ, 0xc0, !PT ;  /* 0x0000007004047812 */ /* 0x000fc800078ec0ff */
[----:B---3--:R-:W-:Y:S01]  /*23640*/  IADD3 R4, R4, R2, R7 ;  /* 0x0000000204047210 */ /* 0x008fe20007ffe007 */
[----:B----4-:R-:W-:-:S04]  /*23650*/  IMAD R5, R5, UR4, RZ ;  /* 0x0000000405057c24 */ /* 0x010fc8000f8e02ff */
[----:B0-----:R-:W-:-:S04]  /*23660*/  @P0 IMAD.HI.U32 R3, R4, R3, RZ ;  /* 0x0000000304030227 */ /* 0x001fc800078e00ff */
[----:B------:R-:W-:Y:S01]  /*23670*/  IMAD.MOV.U32 R2, RZ, RZ, R4 ;  /* 0x000000ffff027224 */ /* 0x000fe200078e0004 */
[----:B-1----:R-:W-:Y:S01]  /*23680*/  @P0 SHF.R.U32.HI R2, RZ, R8, R3 ;  /* 0x00000008ff020219 */ /* 0x002fe20000011603 */
[----:B------:R-:W-:-:S04]  /*23690*/  IMAD R5, R34, UR5, R5 ;  /* 0x0000000522057c24 */ /* 0x000fc8000f8e0205 */
[----:B------:R-:W-:-:S04]  /*236a0*/  IMAD.MOV R3, RZ, RZ, -R2 ;  /* 0x000000ffff037224 */ /* 0x000fc800078e0a02 */
[----:B------:R-:W-:Y:S01]  /*236b0*/  IMAD R0, R0, R3, R4 ;  /* 0x0000000300007224 */ /* 0x000fe200078e0204 */
[----:B------:R-:W-:-:S03]  /*236c0*/  SHF.R.S32.HI R3, RZ, 0x1f, R2 ;  /* 0x0000001fff037819 */ /* 0x000fc60000011402 */
[----:B------:R-:W-:Y:S01]  /*236d0*/  IMAD.WIDE.U32 R2, R34, UR4, R2 ;  /* 0x0000000422027c25 */ /* 0x000fe2000f8e0002 */
[----:B------:R-:W-:-:S03]  /*236e0*/  ULDC.64 UR4, c[0x0][0x418] ;  /* 0x0001060000047ab9 */ /* 0x000fc60000000a00 */
[----:B------:R-:W-:Y:S01]  /*236f0*/  IMAD.IADD R3, R5, 0x1, R3 ;  /* 0x0000000105037824 */ /* 0x000fe200078e0203 */
[----:B------:R-:W-:-:S04]  /*23700*/  LEA R4, P0, R2, UR4, 0x2 ;  /* 0x0000000402047c11 */ /* 0x000fc8000f8010ff */
[----:B------:R-:W-:-:S05]  /*23710*/  LEA.HI.X R5, R2, UR5, R3, 0x2, P0 ;  /* 0x0000000502057c11 */ /* 0x000fca00080f1403 */
[----:B------:R-:W2:Y:S01]  /*23720*/  LDG.E R4, desc[UR52][R4.64] ;  /* 0x0000003404047981 */ /* 0x000ea2000c1e1900 */
[----:B------:R-:W-:Y:S01]  /*23730*/  IMAD.U32 R7, RZ, RZ, UR38 ;  /* 0x00000026ff077e24 */ /* 0x000fe2000f8e00ff */
[----:B------:R-:W-:Y:S01]  /*23740*/  MOV R25, R6 ;  /* 0x0000000600197202 */ /* 0x000fe20000000f00 */
[----:B------:R-:W-:-:S03]  /*23750*/  VIADD R24, R10, 0x1 ;  /* 0x000000010a187836 */ /* 0x000fc60000000000 */
[----:B------:R-:W-:Y:S02]  /*23760*/  ISETP.NE.AND P3, PT, R7, 0x3, PT ;  /* 0x000000030700780c */ /* 0x000fe40003f65270 */
[----:B------:R-:W-:-:S04]  /*23770*/  ISETP.NE.AND P0, PT, R24, 0x2, PT ;  /* 0x000000021800780c */ /* 0x000fc80003f05270 */
[----:B------:R-:W-:Y:S02]  /*23780*/  SEL R3, RZ, 0x1, P0 ;  /* 0x00000001ff037807 */ /* 0x000fe40000000000 */
[----:B------:R-:W-:Y:S02]  /*23790*/  SEL R24, R24, RZ, P0 ;  /* 0x000000ff18187207 */ /* 0x000fe40000000000 */
[----:B------:R-:W-:Y:S02]  /*237a0*/  LOP3.LUT R28, R20, R3, RZ, 0x3c, !PT ;  /* 0x00000003141c7212 */ /* 0x000fe400078e3cff */
[----:B--2---:R-:W-:Y:S01]  /*237b0*/  SHF.R.S32.HI R27, RZ, 0x1f, R4 ;  /* 0x0000001fff1b7819 */ /* 0x004fe20000011404 */
[----:B------:R-:W-:Y:S06]  /*237c0*/  @!P3 BRA `(.L_x_8548) ;  /* 0x000000000004b947 */ /* 0x000fec0003800000 */
[----:B------:R-:W-:Y:S01]  /*237d0*/  BPT.TRAP 0x1 ;  /* 0x000000040000795c */ /* 0x000fe20000300000 */
.L_x_8548:
[----:B------:R-:W-:Y:S01]  /*237e0*/  IMAD R6, R24, 0x8, R22 ;  /* 0x0000000818067824 */ /* 0x000fe200078e0216 */
[----:B------:R-:W-:Y:S01]  /*237f0*/  SHF.L.U32 R3, R28, 0x1f, RZ ;  /* 0x0000001f1c037819 */ /* 0x000fe200000006ff */
[----:B------:R-:W-:Y:S03]  /*23800*/  BSSY B1, `(.L_x_8549) ;  /* 0x0000003000017945 */ /* 0x000fe60003800000 */
[----:B------:R-:W0:Y:S02]  /*23810*/  SYNCS.PHASECHK.TRANS64.TRYWAIT P0, [R6+URZ+0x28840], R3 ;  /* 0x02884003060075a7 */ /* 0x000e24000800017f */
[----:B0-----:R-:W-:Y:S05]  /*23820*/  @!P0 BRA `(.L_x_8550) ;  /* 0x0000007000848947 */ /* 0x001fea0003800000 */
.L_x_8782:
[----:B------:R-:W-:Y:S05]  /*23830*/  BSYNC B1 ;  /* 0x0000000000017941 */ /* 0x000fea0003800000 */
.L_x_8549:
        /* <DEDUP_REMOVED lines=63> */
[----:B------:R-:W2:Y:S01]  /*23c30*/  SHFL.IDX PT, R9, R9, 0x7, 0x181f ;  /* 0x00f81f0009097f89 */ /* 0x000ea200000e0000 */
[----:B0-----:R-:W-:-:S05]  /*23c40*/  IADD3 R2, P0, R2, R5, RZ ;  /* 0x0000000502027210 */ /* 0x001fca0007f1e0ff */
[----:B-1----:R-:W-:-:S05]  /*23c50*/  IMAD.X R3, RZ, RZ, R3, P0 ;  /* 0x000000ffff037224 */ /* 0x002fca00000e0603 */
[----:B------:R-:W-:Y:S04]  /*23c60*/  LDGSTS.E.BYPASS.LTC128B.128 [R8+0x1b400], desc[UR52][R2.64], !P4 ;  /* 0x1b40000002087fae */ /* 0x000fe8000e101d74 */
[----:B------:R0:W-:Y:S04]  /*23c70*/  LDGSTS.E.BYPASS.LTC128B.128 [R8+0x1f400], desc[UR52][R2.64+0x80], !P3 ;  /* 0x1f40008002087fae */ /* 0x0001e8000d901d74 */
[----:B0-2---:R0:W1:Y:S02]  /*23c80*/  SHFL.IDX PT, R2, R7, 0x7, 0x181f ;  /* 0x00f81f0007027f89 */ /* 0x00506400000e0000 */
.L_x_8800:
        /* <DEDUP_REMOVED lines=9> */
.L_x_8552:
        /* <DEDUP_REMOVED lines=11> */
.L_x_8553:
[----:B------:R1:W-:Y:S01]  /*23dd0*/  SYNCS.ARRIVE.TRANS64.A1T0 RZ, [R6+URZ+0x28830], RZ ;  /* 0x028830ff06ff79a7 */ /* 0x0003e2000810003f */
[----:B------:R-:W-:Y:S05]  /*23de0*/  @!P4 BRA `(.L_x_8554) ;  /* 0x000000000004c947 */ /* 0x000fea0003800000 */
[----:B------:R-:W-:Y:S01]  /*23df0*/  BPT.TRAP 0x1 ;  /* 0x000000040000795c */ /* 0x000fe20000300000 */
.L_x_8554:
[----:B------:R-:W-:Y:S01]  /*23e00*/  SHF.L.U32 R2, R20, 0x1f, RZ ;  /* 0x0000001f14027819 */ /* 0x000fe200000006ff */
[----:B-1----:R-:W-:Y:S01]  /*23e10*/  IMAD R6, R10, 0x8, R22 ;  /* 0x000000080a067824 */ /* 0x002fe200078e0216 */
[----:B------:R-:W-:Y:S03]  /*23e20*/  BSSY B1, `(.L_x_8555) ;  /* 0x0000003000017945 */ /* 0x000fe60003800000 */
[----:B------:R-:W1:Y:S02]  /*23e30*/  SYNCS.PHASECHK.TRANS64.TRYWAIT P0, [R6+URZ+0x28860], R2 ;  /* 0x02886002060075a7 */ /* 0x000e64000800017f */
[----:B-1----:R-:W-:Y:S05]  /*23e40*/  @!P0 BRA `(.L_x_8556) ;  /* 0x00000074005c8947 */ /* 0x002fea0003800000 */
.L_x_8801:
[----:B------:R-:W-:Y:S05]  /*23e50*/  BSYNC B1 ;  /* 0x0000000000017941 */ /* 0x000fea0003800000 */
.L_x_8555:
[----:B------:R-:W2:Y:S01]  /*23e60*/  S2R R3, SR_TID.X ;  /* 0x0000000000037919 */ /* 0x000ea20000002100 */
[----:B------:R-:W-:Y:S01]  /*23e70*/  IMAD R8, R33, -0x80, R36 ;  /* 0xffffff8021087824 */ /* 0x000fe200078e0224 */
[----:B------:R-:W-:Y:S01]  /*23e80*/  UMOV UR4, 0xffffffff ;  /* 0xffffffff00047882 */ /* 0x000fe20000000000 */
[----:B0-----:R-:W-:Y:S01]  /*23e90*/  IMAD R7, R10, 0x4000, R35 ;  /* 0x000040000a077824 */ /* 0x001fe200078e0223 */
[----:B--2---:R-:W-:-:S04]  /*23ea0*/  LOP3.LUT R3, R3, 0x7f, RZ, 0xc0, !PT ;  /* 0x0000007f03037812 */ /* 0x004fc800078ec0ff */
[----:B------:R-:W-:-:S04]  /*23eb0*/  SHF.R.U32.HI R3, RZ, 0x3, R3 ;  /* 0x00000003ff037819 */ /* 0x000fc80000011603 */
[----:B------:R-:W-:Y:S01]  /*23ec0*/  IADD3 R8, -R3, R8, RZ ;  /* 0x0000000803087210 */ /* 0x000fe20007ffe1ff */
        /* <DEDUP_REMOVED lines=60> */
.L_x_8819:
[----:B01----:R-:W-:Y:S01]  /*24290*/  IADD3 R2, P0, R14, R5, RZ ;  /* 0x000000050e027210 */ /* 0x003fe20007f1e0ff */
        /* <DEDUP_REMOVED lines=26> */
.L_x_8558:
        /* <DEDUP_REMOVED lines=11> */
.L_x_8559:
[C---:B------:R-:W-:Y:S01]  /*244f0*/  ISETP.GT.AND P0, PT, R25.reuse, R37, PT ;  /* 0x000000251900720c */ /* 0x040fe20003f04270 */
[----:B------:R0:W-:Y:S01]  /*24500*/  SYNCS.ARRIVE.TRANS64.A1T0 RZ, [R6+URZ+0x28850], RZ ;  /* 0x028850ff06ff79a7 */ /* 0x0001e2000810003f */
[----:B------:R-:W-:Y:S02]  /*24510*/  IMAD.MOV.U32 R10, RZ, RZ, R24 ;  /* 0x000000ffff0a7224 */ /* 0x000fe400078e0018 */
[----:B------:R-:W-:Y:S02]  /*24520*/  IMAD.MOV.U32 R20, RZ, RZ, R28 ;  /* 0x000000ffff147224 */ /* 0x000fe400078e001c */
[----:B------:R-:W-:Y:S02]  /*24530*/  IMAD.MOV.U32 R33, RZ, RZ, R25 ;  /* 0x000000ffff217224 */ /* 0x000fe400078e0019 */
[----:B0-----:R-:W-:-:S05]  /*24540*/  VIADD R6, R25, 0xffffffff ;  /* 0xffffffff19067836 */ /* 0x001fca0000000000 */
[----:B------:R-:W-:Y:S05]  /*24550*/  @P0 BRA `(.L_x_8560) ;  /* 0xffffffec00fc0947 */ /* 0x000fea000383ffff */
.L_x_8547:
[----:B------:R-:W-:Y:S05]  /*24560*/  BSYNC B0 ;  /* 0x0000000000007941 */ /* 0x000fea0003800000 */
.L_x_8546:
        /* <DEDUP_REMOVED lines=17> */
.L_x_8562:
[----:B------:R-:W-:Y:S05]  /*24680*/  BSYNC B0 ;  /* 0x0000000000007941 */ /* 0x000fea0003800000 */
.L_x_8561:
[----:B------:R-:W-:-:S05]  /*24690*/  IMAD.U32 R0, RZ, RZ, UR38 ;  /* 0x00000026ff007e24 */ /* 0x000fca000f8e00ff */
[----:B------:R-:W-:-:S13]  /*246a0*/  ISETP.NE.AND P0, PT, R0, 0x3, PT ;  /* 0x000000030000780c */ /* 0x000fda0003f05270 */
[----:B------:R-:W-:Y:S05]  /*246b0*/  @!P0 BRA `(.L_x_8563) ;  /* 0x0000000000048947 */ /* 0x000fea0003800000 */
[----:B------:R-:W-:Y:S01]  /*246c0*/  BPT.TRAP 0x1 ;  /* 0x000000040000795c */ /* 0x000fe20000300000 */
.L_x_8563:
[----:B------:R-:W-:Y:S01]  /*246d0*/  LEA R0, R24, R22, 0x3 ;  /* 0x0000001618007211 */ /* 0x000fe200078e18ff */
[----:B------:R-:W-:Y:S01]  /*246e0*/  BSSY B0, `(.L_x_8564) ;  /* 0x0000005000007945 */ /* 0x000fe20003800000 */
[----:B0-----:R-:W-:Y:S01]  /*246f0*/  SHF.L.U32 R3, R28, 0x1f, RZ ;  /* 0x0000001f1c037819 */ /* 0x001fe200000006ff */
[----:B------:R-:W-:-:S03]  /*24700*/  IMAD R6, R25, -0x80, R36 ;  /* 0xffffff8019067824 */ /* 0x000fc600078e0224 */
[----:B------:R-:W0:Y:S02]  /*24710*/  SYNCS.PHASECHK.TRANS64.TRYWAIT P0, [R0+URZ+0x28860], R3 ;  /* 0x02886003000075a7 */ /* 0x000e24000800017f */
[----:B0-----:R-:W-:Y:S05]  /*24720*/  @!P0 BRA `(.L_x_8565) ;  /* 0x0000007400c08947 */ /* 0x001fea0003800000 */
.L_x_8820:
[----:B------:R-:W-:Y:S05]  /*24730*/  BSYNC B0 ;  /* 0x0000000000007941 */ /* 0x000fea0003800000 */
.L_x_8564:
        /* <DEDUP_REMOVED lines=51> */
[----:B------:R-:W3:Y:S02]  /*24a70*/  SHFL.IDX PT, R10, R17, 0x6, 0x181f ;  /* 0x00d81f00110a7f89 */ /* 0x000ee400000e0000 */
[----:B-1----:R-:W-:Y:S02]  /*24a80*/  IADD3.X R3, RZ, R8, RZ, P4, !PT ;  /* 0x00000008ff037210 */ /* 0x002fe400027fe4ff */
        /* <DEDUP_REMOVED lines=17> */
.L_x_8838:
        /* <DEDUP_REMOVED lines=11> */
.L_x_8567:
        /* <DEDUP_REMOVED lines=11> */
.L_x_8568:
[----:B------:R0:W-:Y:S01]  /*24d00*/  SYNCS.ARRIVE.TRANS64.A1T0 RZ, [R0+URZ+0x28850], RZ ;  /* 0x028850ff00ff79a7 */ /* 0x0001e2000810003f */
[----:B------:R-:W-:-:S05]  /*24d10*/  VIADD R24, R24, 0x1 ;  /* 0x0000000118187836 */ /* 0x000fca0000000000 */
[----:B------:R-:W-:-:S04]  /*24d20*/  ISETP.NE.AND P0, PT, R24, 0x2, PT ;  /* 0x000000021800780c */ /* 0x000fc80003f05270 */
[----:B------:R-:W-:Y:S02]  /*24d30*/  SEL R3, RZ, 0x1, P0 ;  /* 0x00000001ff037807 */ /* 0x000fe40000000000 */
[----:B------:R-:W-:Y:S02]  /*24d40*/  SEL R24, R24, RZ, P0 ;  /* 0x000000ff18187207 */ /* 0x000fe40000000000 */
[----:B0-----:R-:W-:-:S07]  /*24d50*/  LOP3.LUT R28, R28, R3, RZ, 0x3c, !PT ;  /* 0x000000031c1c7212 */ /* 0x001fce00078e3cff */
.L_x_8525:
[----:B------:R-:W-:Y:S05]  /*24d60*/  BSYNC B7 ;  /* 0x0000000000077941 */ /* 0x000fea0003800000 */
.L_x_8523:
        /* <DEDUP_REMOVED lines=11> */
.L_x_8569:
        /* <DEDUP_REMOVED lines=11> */
[----:B0-----:R2:W3:Y:S02]  /*24ed0*/  @!P1 LDG.E R6, desc[UR52][R2.64] ;  /* 0x0000003402069981 */ /* 0x0014e4000c1e1900 */
        /* <DEDUP_REMOVED lines=10> */
[----:B---3--:R-:W-:Y:S01]  /*24f80*/  @!P1 MOV R17, R6 ;  /* 0x0000000600119202 */ /* 0x008fe20000000f00 */
[----:B------:R-:W-:-:S02]  /*24f90*/  IMAD.MOV.U32 R6, RZ, RZ, RZ ;  /* 0x000000ffff067224 */ /* 0x000fc400078e00ff */
[----:B--2---:R-:W-:Y:S01]  /*24fa0*/  @!P1 IMAD.MOV.U32 R4, RZ, RZ, R5 ;  /* 0x000000ffff049224 */ /* 0x004fe200078e0005 */
        /* <DEDUP_REMOVED lines=18> */
.L_x_8848:
[----:B------:R-:W-:Y:S02]  /*250d0*/  ULDC UR4, c[0x0][0xc38] ;  /* 0x00030e0000047ab9 */ /* 0x000fe40000000800 */
[----:B------:R-:W-:-:S05]  /*250e0*/  MOV R5, UR4 ;  /* 0x0000000400057c02 */ /* 0x000fca0008000f00 */
[----:B-1----:R-:W-:-:S04]  /*250f0*/  IMAD R14, R14, R5, RZ ;  /* 0x000000050e0e7224 */ /* 0x002fc800078e02ff */
[----:B------:R-:W-:-:S05]  /*25100*/  IMAD.IADD R7, R7, 0x1, R14 ;  /* 0x0000000107077824 */ /* 0x000fca00078e020e */
[----:B------:R-:W-:-:S13]  /*25110*/  ISETP.GT.AND P6, PT, R7, R0, PT ;  /* 0x000000000700720c */ /* 0x000fda0003fc4270 */
[----:B------:R-:W-:Y:S05]  /*25120*/  @P6 BRA `(.L_x_8572) ;  /* 0x0000000000a46947 */ /* 0x000fea0003800000 */
.L_x_8575:
        /* <DEDUP_REMOVED lines=35> */
.L_x_8856:
[----:B------:R-:W-:Y:S02]  /*25360*/  ULDC UR4, c[0x0][0xc38] ;  /* 0x00030e0000047ab9 */ /* 0x000fe40000000800 */
[----:B------:R-:W-:-:S04]  /*25370*/  IMAD.U32 R5, RZ, RZ, UR4 ;  /* 0x00000004ff057e24 */ /* 0x000fc8000f8e00ff */
[----:B-1----:R-:W-:-:S04]  /*25380*/  IMAD R14, R14, R5, RZ ;  /* 0x000000050e0e7224 */ /* 0x002fc800078e02ff */
[----:B------:R-:W-:-:S05]  /*25390*/  IMAD.IADD R7, R14, 0x1, R7 ;  /* 0x000000010e077824 */ /* 0x000fca00078e0207 */
[----:B------:R-:W-:-:S13]  /*253a0*/  ISETP.GT.AND P6, PT, R7, R0, PT ;  /* 0x000000000700720c */ /* 0x000fda0003fc4270 */
[----:B------:R-:W-:Y:S05]  /*253b0*/  @!P6 BRA `(.L_x_8575) ;  /* 0xfffffffc005ce947 */ /* 0x000fea000383ffff */
.L_x_8572:
        /* <DEDUP_REMOVED lines=10> */
.L_x_8861:
[----:B------:R-:W-:-:S13]  /*25460*/  ISETP.NE.AND P0, PT, R3, RZ, PT ;  /* 0x000000ff0300720c */ /* 0x000fda0003f05270 */
[----:B------:R-:W-:Y:S05]  /*25470*/  @!P0 BRA `(.L_x_8577) ;  /* 0x0000000000108947 */ /* 0x000fea0003800000 */
[----:B------:R-:W-:Y:S01]  /*25480*/  UMOV UR4, 0xffffffff ;  /* 0xffffffff00047882 */ /* 0x000fe20000000000 */
[----:B-1----:R-:W-:Y:S02]  /*25490*/  VIADD R12, R12, 0xffffffff ;  /* 0xffffffff0c0c7836 */ /* 0x002fe40000000000 */
[----:B------:R-:W-:Y:S05]  /*254a0*/  BRA.DIV UR4, `(.L_x_8578) ;  /* 0x0000007e04407947 */ /* 0x000fea000b800000 */
[----:B------:R4:W1:Y:S02]  /*254b0*/  SHFL.IDX PT, R6, R2, R12, 0x1f ;  /* 0x00001f0c02067589 */ /* 0x00086400000e0000 */
.L_x_8577:
        /* <DEDUP_REMOVED lines=13> */
[----:B0-----:R-:W-:Y:S01]  /*25590*/  IMAD.MOV.U32 R2, RZ, RZ, RZ ;  /* 0x000000ffff027224 */ /* 0x001fe200078e00ff */
[----:B-1----:R-:W-:-:S05]  /*255a0*/  IADD3 R9, RZ, -R3, RZ ;  /* 0x80000003ff097210 */ /* 0x002fca0007ffe0ff */
        /* <DEDUP_REMOVED lines=41> */
[----:B------:R-:W-:-:S05]  /*25840*/  IMAD R4, R4, R5, R7 ;  /* 0x0000000504047224 */ /* 0x000fca00078e0207 */
[----:B------:R-:W-:Y:S01]  /*25850*/  LEA R18, R4, R3, 0x10 ;  /* 0x0000000304127211 */ /* 0x000fe200078e80ff */
[----:B------:R-:W-:Y:S06]  /*25860*/  BRA `(.L_x_8580) ;  /* 0x0000000000f07947 */ /* 0x000fec0003800000 */
.L_x_8579:
        /* <DEDUP_REMOVED lines=56> */
[----:B------:R-:W-:Y:S02]  /*25bf0*/  @!P2 IADD3 R2, -R2, RZ, RZ ;  /* 0x000000ff0202a210 */ /* 0x000fe40007ffe1ff */
[----:B------:R-:W-:Y:S01]  /*25c00*/  @!P1 LOP3.LUT R2, RZ, R5, RZ, 0x33, !PT ;  /* 0x00000005ff029212 */ /* 0x000fe200078e33ff */
[----:B------:R-:W-:-:S04]  /*25c10*/  IMAD.MOV R5, RZ, RZ, -R5 ;  /* 0x000000ffff057224 */ /* 0x000fc800078e0a05 */
[----:B------:R-:W-:-:S07]  /*25c20*/  IMAD R18, R2, R5, R3 ;  /* 0x0000000502127224 */ /* 0x000fce00078e0203 */
.L_x_8580:
[----:B------:R-:W-:-:S05]  /*25c30*/  LOP3.LUT R2, RZ, R2, RZ, 0x33, !PT ;  /* 0x00000002ff027212 */ /* 0x000fca00078e33ff */
[----:B------:R-:W-:Y:S01]  /*25c40*/  IMAD.IADD R17, R17, 0x1, R2 ;  /* 0x0000000111117824 */ /* 0x000fe200078e0202 */
[----:B------:R-:W-:Y:S06]  /*25c50*/  BRA `(.L_x_8581) ;  /* 0x00000000001c7947 */ /* 0x000fec0003800000 */
.L_x_8573:
[----:B------:R-:W-:Y:S01]  /*25c60*/  UMOV UR4, URZ ;  /* 0x0000003f00047c82 */ /* 0x000fe20008000000 */
[----:B------:R-:W-:Y:S01]  /*25c70*/  UMOV UR5, URZ ;  /* 0x0000003f00057c82 */ /* 0x000fe20008000000 */
[----:B------:R-:W-:Y:S01]  /*25c80*/  ULDC UR6, c[0x0][0xc3c] ;  /* 0x00030f0000067ab9 */ /* 0x000fe20000000800 */
[----:B------:R-:W-:Y:S02]  /*25c90*/  IMAD.MOV.U32 R16, RZ, RZ, R0 ;  /* 0x000000ffff107224 */ /* 0x000fe400078e0000 */
[----:B------:R-:W-:Y:S02]  /*25ca0*/  IMAD.U32 R17, RZ, RZ, UR4 ;  /* 0x00000004ff117e24 */ /* 0x000fe4000f8e00ff */
[----:B------:R-:W-:Y:S02]  /*25cb0*/  IMAD.U32 R18, RZ, RZ, UR5 ;  /* 0x00000005ff127e24 */ /* 0x000fe4000f8e00ff */
[----:B------:R-:W-:-:S07]  /*25cc0*/  IMAD.U32 R19, RZ, RZ, UR6 ;  /* 0x00000006ff137e24 */ /* 0x000fce000f8e00ff */
.L_x_8581:
        /* <DEDUP_REMOVED lines=10> */
.L_x_8570:
[----:B------:R-:W-:Y:S02]  /*25d70*/  ULDC UR4, c[0x0][0xc3c] ;  /* 0x00030f0000047ab9 */ /* 0x000fe40000000800 */
[----:B--2---:R-:W-:-:S13]  /*25d80*/  ISETP.GE.AND P0, PT, R19, UR4, PT ;  /* 0x0000000413007c0c */ /* 0x004fda000bf06270 */
[----:B------:R-:W-:Y:S05]  /*25d90*/  @!P0 BRA `(.L_x_8582) ;  /* 0xffffff9400608947 */ /* 0x000fea000383ffff */
[----:B------:R-:W-:Y:S05]  /*25da0*/  BSYNC B8 ;  /* 0x0000000000087941 */ /* 0x000fea0003800000 */
.L_x_8463:
        /* <DEDUP_REMOVED lines=12> */
.L_x_8864:
[----:B------:R-:W-:Y:S05]  /*25e70*/  BSYNC B0 ;  /* 0x0000000000007941 */ /* 0x000fea0003800000 */
.L_x_8583:
[----:B------:R-:W-:-:S03]  /*25e80*/  UMOV UR4, 0xffffffff ;  /* 0xffffffff00047882 */ /* 0x000fc60000000000 */
[----:B------:R-:W-:Y:S05]  /*25e90*/  BRA.DIV UR4, `(.L_x_8585) ;  /* 0x0000007604007947 */ /* 0x000fea000b800000 */
[----:B-1----:R-:W1:Y:S02]  /*25ea0*/  S2R R0, SR_TID.X ;  /* 0x0000000000007919 */ /* 0x002e640000002100 */
[----:B-1----:R-:W-:-:S04]  /*25eb0*/  SHF.R.U32.HI R0, RZ, 0x5, R0 ;  /* 0x00000005ff007819 */ /* 0x002fc80000011600 */
[----:B------:R-:W-:-:S05]  /*25ec0*/  LOP3.LUT R0, R0, 0x3, RZ, 0xc0, !PT ;  /* 0x0000000300007812 */ /* 0x000fca00078ec0ff */
[----:B------:R1:W2:Y:S02]  /*25ed0*/  SHFL.IDX PT, R14, R0, RZ, 0x1f ;  /* 0x00001fff000e7589 */ /* 0x0002a400000e0000 */
.L_x_8867:
[----:B--2---:R-:W-:-:S13]  /*25ee0*/  ISETP.NE.AND P0, PT, R14, RZ, PT ;  /* 0x000000ff0e00720c */ /* 0x004fda0003f05270 */
[----:B------:R-:W-:Y:S05]  /*25ef0*/  @P0 BRA `(.L_x_8156) ;  /* 0x0000000000880947 */ /* 0x000fea0003800000 */
[----:B------:R-:W-:-:S03]  /*25f00*/  UMOV UR4, 0xffffffff ;  /* 0xffffffff00047882 */ /* 0x000fc60000000000 */
[----:B------:R-:W-:Y:S05]  /*25f10*/  BRA.DIV UR4, `(.L_x_8586) ;  /* 0x0000007604147947 */ /* 0x000fea000b800000 */
[----:B------:R-:W-:-:S13]  /*25f20*/  ELECT P6, URZ, PT ;  /* 0x00000000003f782f */ /* 0x000fda00038c0000 */
.L_x_8870:
[----:B------:R-:W-:Y:S05]  /*25f30*/  @!P6 BRA `(.L_x_8156) ;  /* 0x000000000078e947 */ /* 0x000fea0003800000 */
[----:B------:R-:W-:-:S06]  /*25f40*/  ULOP3.LUT UR4, UR36, 0x2, URZ, 0xfc, !UPT ;  /* 0x0000000224047892 */ /* 0x000fcc000f8efc3f */
[----:B-1----:R-:W-:-:S04]  /*25f50*/  MOV R0, UR4 ;  /* 0x0000000400007c02 */ /* 0x002fc80008000f00 */
[----:B------:R-:W-:-:S13]  /*25f60*/  ISETP.NE.AND P0, PT, R0, 0x3, PT ;  /* 0x000000030000780c */ /* 0x000fda0003f05270 */
[----:B------:R-:W-:Y:S05]  /*25f70*/  @!P0 BRA `(.L_x_8587) ;  /* 0x0000000000048947 */ /* 0x000fea0003800000 */
[----:B------:R-:W-:Y:S01]  /*25f80*/  BPT.TRAP 0x1 ;  /* 0x000000040000795c */ /* 0x000fe20000300000 */
.L_x_8587:
[----:B------:R-:W-:Y:S01]  /*25f90*/  IMAD R5, R24, 0x8, R7 ;  /* 0x0000000818057824 */ /* 0x000fe200078e0207 */
[----:B------:R-:W-:Y:S01]  /*25fa0*/  SHF.L.U32 R0, R28, 0x1f, RZ ;  /* 0x0000001f1c007819 */ /* 0x000fe200000006ff */
[----:B------:R-:W-:-:S03]  /*25fb0*/  VIADD R24, R24, 0x1 ;  /* 0x0000000118187836 */ /* 0x000fc60000000000 */
[----:B------:R-:W1:Y:S02]  /*25fc0*/  SYNCS.PHASECHK.TRANS64.TRYWAIT P1, [R5+URZ+0x28840], R0 ;  /* 0x02884000050075a7 */ /* 0x000e64000802017f */
[----:B------:R-:W-:-:S04]  /*25fd0*/  ISETP.NE.AND P2, PT, R24, 0x2, PT ;  /* 0x000000021800780c */ /* 0x000fc80003f45270 */
[----:B------:R-:W-:Y:S01]  /*25fe0*/  SEL R3, RZ, 0x1, P2 ;  /* 0x00000001ff037807 */ /* 0x000fe20001000000 */
[----:B-1----:R-:W-:Y:S08]  /*25ff0*/  @!P1 BRA `(.L_x_8588) ;  /* 0x0000007000fc9947 */ /* 0x002ff00003800000 */
.L_x_8871:
[----:B------:R-:W-:Y:S02]  /*26000*/  SEL R24, R24, RZ, P2 ;  /* 0x000000ff18187207 */ /* 0x000fe40001000000 */
[----:B------:R-:W-:Y:S01]  /*26010*/  LOP3.LUT R2, R28, R3, RZ, 0x3c, !PT ;  /* 0x000000031c027212 */ /* 0x000fe200078e3cff */
[----:B------:R-:W-:Y:S06]  /*26020*/  @!P0 BRA `(.L_x_8589) ;  /* 0x0000000000048947 */ /* 0x000fec0003800000 */
[----:B------:R-:W-:Y:S01]  /*26030*/  BPT.TRAP 0x1 ;  /* 0x000000040000795c */ /* 0x000fe20000300000 */
.L_x_8589:
[----:B------:R-:W-:Y:S01]  /*26040*/  IMAD R3, R24, 0x8, R7 ;  /* 0x0000000818037824 */ /* 0x000fe200078e0207 */
[----:B------:R-:W-:-:S04]  /*26050*/  SHF.L.U32 R2, R2, 0x1f, RZ ;  /* 0x0000001f02027819 */ /* 0x000fc800000006ff */
[----:B------:R-:W2:Y:S02]  /*26060*/  SYNCS.PHASECHK.TRANS64.TRYWAIT P1, [R3+URZ+0x28840], R2 ;  /* 0x02884002030075a7 */ /* 0x000ea4000802017f */
[----:B--2---:R-:W-:Y:S05]  /*26070*/  @!P1 BRA `(.L_x_8590) ;  /* 0x0000007000f09947 */ /* 0x004fea0003800000 */
.L_x_8872:
[----:B------:R-:W-:Y:S05]  /*26080*/  @!P0 BRA `(.L_x_8591) ;  /* 0x0000000000048947 */ /* 0x000fea0003800000 */
[----:B------:R-:W-:Y:S01]  /*26090*/  BPT.TRAP 0x1 ;  /* 0x000000040000795c */ /* 0x000fe20000300000 */
.L_x_8591:
[----:B------:R-:W3:Y:S02]  /*260a0*/  SYNCS.PHASECHK.TRANS64.TRYWAIT P1, [R5+URZ+0x28860], R0 ;  /* 0x02886000050075a7 */ /* 0x000ee4000802017f */
[----:B---3--:R-:W-:Y:S05]  /*260b0*/  @!P1 BRA `(.L_x_8592) ;  /* 0x0000007000f49947 */ /* 0x008fea0003800000 */
.L_x_8873:
[----:B------:R-:W-:Y:S05]  /*260c0*/  @!P0 BRA `(.L_x_8593) ;  /* 0x0000000000048947 */ /* 0x000fea0003800000 */
[----:B------:R-:W-:Y:S01]  /*260d0*/  BPT.TRAP 0x1 ;  /* 0x000000040000795c */ /* 0x000fe20000300000 */
.L_x_8593:
[----:B----4-:R4:W0:Y:S02]  /*260e0*/  SYNCS.PHASECHK.TRANS64.TRYWAIT P0, [R3+URZ+0x28860], R2 ;  /* 0x02886002030075a7 */ /* 0x010824000800017f */
[----:B0-----:R-:W-:Y:S05]  /*260f0*/  @!P0 NANOSLEEP.SYNCS 0x989680 ;  /* 0x009896800000895d */ /* 0x001fea0003900000 */
[----:B------:R-:W0:Y:S02]  /*26100*/  @!P0 SYNCS.PHASECHK.TRANS64 P0, [R3+URZ+0x28860], R2 ;  /* 0x02886002030085a7 */ /* 0x000e24000800007f */
[----:B0-----:R-:W-:Y:S05]  /*26110*/  @!P0 BRA `(.L_x_8593) ;  /* 0xfffffffc00f08947 */ /* 0x001fea000383ffff */
.L_x_8156:
[----:B------:R-:W-:Y:S05]  /*26120*/  BSYNC B9 ;  /* 0x0000000000097941 */ /* 0x000fea0003800000 */
.L_x_8153:
[----:B------:R-:W-:Y:S05]  /*26130*/  EXIT ;  /* 0x000000000000794d */ /* 0x000fea0003800000 */
.L_x_8188:
[----:B0-----:R0:W1:Y:S02]  /*26140*/  SYNCS.PHASECHK.TRANS64.TRYWAIT P6, [R89+URZ+0x28890], R100 ;  /* 0x02889064590075a7 */ /* 0x00106400080c017f */
[----:B-1----:R-:W-:Y:S05]  /*26150*/  @!P6 NANOSLEEP.SYNCS 0x989680 ;  /* 0x009896800000e95d */ /* 0x002fea0003900000 */
[----:B------:R-:W1:Y:S02]  /*26160*/  @!P6 SYNCS.PHASECHK.TRANS64 P6, [R89+URZ+0x28890], R100 ;  /* 0x028890645900e5a7 */ /* 0x000e6400080c007f */
[----:B-1----:R-:W-:Y:S05]  /*26170*/  @!P6 BRA `(.L_x_8188) ;  /* 0xfffffffc00f0e947 */ /* 0x002fea000383ffff */
[----:B------:R-:W-:Y:S05]  /*26180*/  BRA `(.L_x_8594) ;  /* 0xfffffdd4006c7947 */ /* 0x000fea000383ffff */
.L_x_8189:
        /* <DEDUP_REMOVED lines=8> */
.L_x_8596:
[----:B------:R-:W-:Y:S05]  /*26210*/  BSYNC B1 ;  /* 0x0000000000017941 */ /* 0x000fea0003800000 */
.L_x_8595:
        /* <DEDUP_REMOVED lines=8> */
.L_x_8597:
[----:B------:R-:W-:Y:S01]  /*262a0*/  IMAD.MOV.U32 R103, RZ, RZ, R14 ;  /* 0x000000ffff677224 */ /* 0x000fe200078e000e */
[----:B------:R-:W-:Y:S06]  /*262b0*/  BRA `(.L_x_8598) ;  /* 0xfffffdd400347947 */ /* 0x000fec000383ffff */
.L_x_8198:
[----:B------:R-:W-:Y:S01]  /*262c0*/  BSSY B1, `(.L_x_8599) ;  /* 0x0000008000017945 */ /* 0x000fe20003800000 */
[----:B0---4-:R-:W-:Y:S02]  /*262d0*/  IMAD.MOV.U32 R13, RZ, RZ, R101 ;  /* 0x000000ffff0d7224 */ /* 0x011fe400078e0065 */
[----:B------:R-:W-:Y:S02]  /*262e0*/  IMAD.MOV.U32 R12, RZ, RZ, 0x1 ;  /* 0x00000001ff0c7424 */ /* 0x000fe400078e00ff */
[----:B------:R-:W-:Y:S02]  /*262f0*/  IMAD.MOV.U32 R11, RZ, RZ, 0x181f ;  /* 0x0000181fff0b7424 */ /* 0x000fe400078e00ff */
[----:B------:R-:W-:-:S07]  /*26300*/  IMAD.MOV.U32 R15, RZ, RZ, -0x1 ;  /* 0xffffffffff0f7424 */ /* 0x000fce00078e00ff */
[----:B-123--:R-:W-:Y:S05]  /*26310*/  WARPSYNC.COLLECTIVE R15, `(.L_x_8600) ;  /* 0x000000000f087348 */ /* 0x00efea0003c00000 */
[----:B------:R0:W4:Y:S02]  /*26320*/  SHFL.IDX P6, R14, R13, R12, R11 ;  /* 0x0000000c0d0e7389 */ /* 0x00012400000c000b */
[----:B01234-:R-:W-:Y:S01]  /*26330*/  ENDCOLLECTIVE ;  /* 0x000000000000791b */ /* 0x01ffe20003800000 */
.L_x_8600:
[----:B------:R-:W-:Y:S05]  /*26340*/  BSYNC B1 ;  /* 0x0000000000017941 */ /* 0x000fea0003800000 */
.L_x_8599:
        /* <DEDUP_REMOVED lines=8> */
.L_x_8601:
[----:B------:R-:W-:Y:S01]  /*263d0*/  IMAD.MOV.U32 R69, RZ, RZ, R14 ;  /* 0x000000ffff457224 */ /* 0x000fe200078e000e */
[----:B------:R-:W-:Y:S06]  /*263e0*/  BRA `(.L_x_8602) ;  /* 0xfffffdd800987947 */ /* 0x000fec000383ffff */
.L_x_8207:
[----:B------:R-:W-:Y:S01]  /*263f0*/  BSSY B1, `(.L_x_8603) ;  /* 0x0000008000017945 */ /* 0x000fe20003800000 */
[----:B0---4-:R-:W-:Y:S01]  /*26400*/  IMAD.MOV.U32 R13, RZ, RZ, R101 ;  /* 0x000000ffff0d7224 */ /* 0x011fe200078e0065 */
[----:B------:R-:W-:Y:S01]  /*26410*/  MOV R15, 0xffffffff ;  /* 0xffffffff000f7802 */ /* 0x000fe20000000f00 */
[----:B------:R-:W-:Y:S02]  /*26420*/  IMAD.MOV.U32 R12, RZ, RZ, 0x2 ;  /* 0x00000002ff0c7424 */ /* 0x000fe400078e00ff */
[----:B------:R-:W-:-:S07]  /*26430*/  IMAD.MOV.U32 R11, RZ, RZ, 0x181f ;  /* 0x0000181fff0b7424 */ /* 0x000fce00078e00ff */
[----:B-123--:R-:W-:Y:S05]  /*26440*/  WARPSYNC.COLLECTIVE R15, `(.L_x_8604) ;  /* 0x000000000f087348 */ /* 0x00efea0003c00000 */
[----:B------:R0:W4:Y:S02]  /*26450*/  SHFL.IDX P6, R14, R13, R12, R11 ;  /* 0x0000000c0d0e7389 */ /* 0x00012400000c000b */
[----:B01234-:R-:W-:Y:S01]  /*26460*/  ENDCOLLECTIVE ;  /* 0x000000000000791b */ /* 0x01ffe20003800000 */
.L_x_8604:
[----:B------:R-:W-:Y:S05]  /*26470*/  BSYNC B1 ;  /* 0x0000000000017941 */ /* 0x000fea0003800000 */
.L_x_8603:
        /* <DEDUP_REMOVED lines=8> */
.L_x_8605:
[----:B------:R-:W-:Y:S01]  /*26500*/  IMAD.MOV.U32 R61, RZ, RZ, R14 ;  /* 0x000000ffff3d7224 */ /* 0x000fe200078e000e */
[----:B------:R-:W-:Y:S06]  /*26510*/  BRA `(.L_x_8606) ;  /* 0xfffffddc00fc7947 */ /* 0x000fec000383ffff */
.L_x_8216:
        /* <DEDUP_REMOVED lines=8> */
.L_x_8608:
[----:B------:R-:W-:Y:S05]  /*265a0*/  BSYNC B1 ;  /* 0x0000000000017941 */ /* 0x000fea0003800000 */
.L_x_8607:
        /* <DEDUP_REMOVED lines=8> */
.L_x_8609:
[----:B------:R-:W-:Y:S01]  /*26630*/  IMAD.MOV.U32 R51, RZ, RZ, R14 ;  /* 0x000000ffff337224 */ /* 0x000fe200078e000e */
[----:B------:R-:W-:Y:S06]  /*26640*/  BRA `(.L_x_8610) ;  /* 0xfffffde4005c7947 */ /* 0x000fec000383ffff */
.L_x_8228:
[----:B-1----:R1:W2:Y:S02]  /*26650*/  SYNCS.PHASECHK.TRANS64.TRYWAIT P4, [R89+URZ+0x28890], R100 ;  /* 0x02889064590075a7 */ /* 0x0022a4000808017f */
[----:B--2---:R-:W-:Y:S05]  /*26660*/  @!P4 NANOSLEEP.SYNCS 0x989680 ;  /* 0x009896800000c95d */ /* 0x004fea0003900000 */
[----:B------:R-:W2:Y:S02]  /*26670*/  @!P4 SYNCS.PHASECHK.TRANS64 P4, [R89+URZ+0x28890], R100 ;  /* 0x028890645900c5a7 */ /* 0x000ea4000808007f */
[----:B--2---:R-:W-:Y:S05]  /*26680*/  @!P4 BRA `(.L_x_8228) ;  /* 0xfffffffc00f0c947 */ /* 0x004fea000383ffff */
[----:B------:R-:W-:Y:S05]  /*26690*/  BRA `(.L_x_8611) ;  /* 0xfffffdf4003c7947 */ /* 0x000fea000383ffff */
.L_x_8229:
[----:B------:R-:W-:Y:S01]  /*266a0*/  BSSY B1, `(.L_x_8612) ;  /* 0x0000008000017945 */ /* 0x000fe20003800000 */
[----:B------:R-:W-:Y:S01]  /*266b0*/  IMAD.MOV.U32 R13, RZ, RZ, R101 ;  /* 0x000000ffff0d7224 */ /* 0x000fe200078e0065 */
[----:B------:R-:W-:Y:S01]  /*266c0*/  MOV R12, RZ ;  /* 0x000000ff000c7202 */ /* 0x000fe20000000f00 */
[----:B------:R-:W-:Y:S02]  /*266d0*/  IMAD.MOV.U32 R11, RZ, RZ, 0x181f ;  /* 0x0000181fff0b7424 */ /* 0x000fe400078e00ff */
[----:B------:R-:W-:-:S07]  /*266e0*/  IMAD.MOV.U32 R15, RZ, RZ, -0x1 ;  /* 0xffffffffff0f7424 */ /* 0x000fce00078e00ff */
[----:B-1----:R-:W-:Y:S05]  /*266f0*/  WARPSYNC.COLLECTIVE R15, `(.L_x_8613) ;  /* 0x000000000f087348 */ /* 0x002fea0003c00000 */
[----:B------:R0:W2:Y:S02]  /*26700*/  SHFL.IDX P6, R14, R13, R12, R11 ;  /* 0x0000000c0d0e7389 */ /* 0x0000a400000c000b */
[----:B012---:R-:W-:Y:S01]  /*26710*/  ENDCOLLECTIVE ;  /* 0x000000000000791b */ /* 0x007fe20003800000 */
.L_x_8613:
[----:B------:R-:W-:Y:S05]  /*26720*/  BSYNC B1 ;  /* 0x0000000000017941 */ /* 0x000fea0003800000 */
.L_x_8612:
        /* <DEDUP_REMOVED lines=8> */
.L_x_8614:
[----:B------:R-:W-:Y:S01]  /*267b0*/  IMAD.MOV.U32 R104, RZ, RZ, R14 ;  /* 0x000000ffff687224 */ /* 0x000fe200078e000e */
[----:B------:R-:W-:Y:S06]  /*267c0*/  BRA `(.L_x_8615) ;  /* 0xfffffdf400087947 */ /* 0x000fec000383ffff */
.L_x_8234:
[----:B------:R-:W-:Y:S01]  /*267d0*/  BSSY B1, `(.L_x_8616) ;  /* 0x0000008000017945 */ /* 0x000fe20003800000 */
[----:B---3--:R-:W-:Y:S01]  /*267e0*/  MOV R13, R101 ;  /* 0x00000065000d7202 */ /* 0x008fe20000000f00 */
[----:B------:R-:W-:Y:S02]  /*267f0*/  IMAD.MOV.U32 R12, RZ, RZ, 0x1 ;  /* 0x00000001ff0c7424 */ /* 0x000fe400078e00ff */
[----:B--2---:R-:W-:Y:S02]  /*26800*/  IMAD.MOV.U32 R11, RZ, RZ, 0x181f ;  /* 0x0000181fff0b7424 */ /* 0x004fe400078e00ff */
[----:B------:R-:W-:-:S07]  /*26810*/  IMAD.MOV.U32 R15, RZ, RZ, -0x1 ;  /* 0xffffffffff0f7424 */ /* 0x000fce00078e00ff */
[----:B01----:R-:W-:Y:S05]  /*26820*/  WARPSYNC.COLLECTIVE R15, `(.L_x_8617) ;  /* 0x000000000f087348 */ /* 0x003fea0003c00000 */
[----:B------:R2:W3:Y:S02]  /*26830*/  SHFL.IDX P6, R14, R13, R12, R11 ;  /* 0x0000000c0d0e7389 */ /* 0x0004e400000c000b */
[----:B0123--:R-:W-:Y:S01]  /*26840*/  ENDCOLLECTIVE ;  /* 0x000000000000791b */ /* 0x00ffe20003800000 */
.L_x_8617:
[----:B------:R-:W-:Y:S05]  /*26850*/  BSYNC B1 ;  /* 0x0000000000017941 */ /* 0x000fea0003800000 */
.L_x_8616:
        /* <DEDUP_REMOVED lines=8> */
.L_x_8618:
[----:B------:R-:W-:Y:S01]  /*268e0*/  MOV R46, R14 ;  /* 0x0000000e002e7202 */ /* 0x000fe20000000f00 */
[----:B------:R-:W-:Y:S06]  /*268f0*/  BRA `(.L_x_8619) ;  /* 0xfffffdf800a47947 */ /* 0x000fec000383ffff */
.L_x_8239:
[----:B------:R-:W-:Y:S01]  /*26900*/  BSSY B1, `(.L_x_8620) ;  /* 0x0000008000017945 */ /* 0x000fe20003800000 */
[----:B--23--:R-:W-:Y:S02]  /*26910*/  IMAD.MOV.U32 R13, RZ, RZ, R101 ;  /* 0x000000ffff0d7224 */ /* 0x00cfe400078e0065 */
[----:B------:R-:W-:Y:S02]  /*26920*/  IMAD.MOV.U32 R12, RZ, RZ, 0x2 ;  /* 0x00000002ff0c7424 */ /* 0x000fe400078e00ff */
[----:B0-----:R-:W-:Y:S02]  /*26930*/  IMAD.MOV.U32 R11, RZ, RZ, 0x181f ;  /* 0x0000181fff0b7424 */ /* 0x001fe400078e00ff */
[----:B------:R-:W-:-:S07]  /*26940*/  IMAD.MOV.U32 R15, RZ, RZ, -0x1 ;  /* 0xffffffffff0f7424 */ /* 0x000fce00078e00ff */
[----:B-1--4-:R-:W-:Y:S05]  /*26950*/  WARPSYNC.COLLECTIVE R15, `(.L_x_8621) ;  /* 0x000000000f087348 */ /* 0x012fea0003c00000 */
[----:B------:R0:W2:Y:S02]  /*26960*/  SHFL.IDX P6, R14, R13, R12, R11 ;  /* 0x0000000c0d0e7389 */ /* 0x0000a400000c000b */
[----:B012-4-:R-:W-:Y:S01]  /*26970*/  ENDCOLLECTIVE ;  /* 0x000000000000791b */ /* 0x017fe20003800000 */
.L_x_8621:
[----:B------:R-:W-:Y:S05]  /*26980*/  BSYNC B1 ;  /* 0x0000000000017941 */ /* 0x000fea0003800000 */
.L_x_8620:
        /* <DEDUP_REMOVED lines=8> */
.L_x_8622:
[----:B------:R-:W-:Y:S01]  /*26a10*/  IMAD.MOV.U32 R46, RZ, RZ, R14 ;  /* 0x000000ffff2e7224 */ /* 0x000fe200078e000e */
[----:B------:R-:W-:Y:S06]  /*26a20*/  BRA `(.L_x_8623) ;  /* 0xfffffe0000487947 */ /* 0x000fec000383ffff */
.L_x_8244:
[----:B------:R-:W-:Y:S01]  /*26a30*/  BSSY B1, `(.L_x_8624) ;  /* 0x0000008000017945 */ /* 0x000fe20003800000 */
[----:B0--3--:R-:W-:Y:S02]  /*26a40*/  IMAD.MOV.U32 R13, RZ, RZ, R101 ;  /* 0x000000ffff0d7224 */ /* 0x009fe400078e0065 */
[----:B------:R-:W-:Y:S02]  /*26a50*/  IMAD.MOV.U32 R12, RZ, RZ, 0x3 ;  /* 0x00000003ff0c7424 */ /* 0x000fe400078e00ff */
[----:B------:R-:W-:Y:S02]  /*26a60*/  IMAD.MOV.U32 R11, RZ, RZ, 0x181f ;  /* 0x0000181fff0b7424 */ /* 0x000fe400078e00ff */
[----:B------:R-:W-:-:S07]  /*26a70*/  IMAD.MOV.U32 R15, RZ, RZ, -0x1 ;  /* 0xffffffffff0f7424 */ /* 0x000fce00078e00ff */
[----:B-12-4-:R-:W-:Y:S05]  /*26a80*/  WARPSYNC.COLLECTIVE R15, `(.L_x_8625) ;  /* 0x000000000f087348 */ /* 0x016fea0003c00000 */
[----:B------:R0:W3:Y:S02]  /*26a90*/  SHFL.IDX P6, R14, R13, R12, R11 ;  /* 0x0000000c0d0e7389 */ /* 0x0000e400000c000b */
[----:B01234-:R-:W-:Y:S01]  /*26aa0*/  ENDCOLLECTIVE ;  /* 0x000000000000791b */ /* 0x01ffe20003800000 */
.L_x_8625:
[----:B------:R-:W-:Y:S05]  /*26ab0*/  BSYNC B1 ;  /* 0x0000000000017941 */ /* 0x000fea0003800000 */
.L_x_8624:
        /* <DEDUP_REMOVED lines=8> */
.L_x_8626:
[----:B------:R-:W-:Y:S01]  /*26b40*/  IMAD.MOV.U32 R106, RZ, RZ, R14 ;  /* 0x000000ffff6a7224 */ /* 0x000fe200078e000e */
[----:B------:R-:W-:Y:S06]  /*26b50*/  BRA `(.L_x_8627) ;  /* 0xfffffe0400e87947 */ /* 0x000fec000383ffff */
.L_x_8249:
[----:B0-----:R0:W1:Y:S02]  /*26b60*/  SYNCS.PHASECHK.TRANS64.TRYWAIT P3, [R89+URZ+0x28890], R100 ;  /* 0x02889064590075a7 */ /* 0x001064000806017f */
[----:B-1----:R-:W-:Y:S05]  /*26b70*/  @!P3 NANOSLEEP.SYNCS 0x989680 ;  /* 0x009896800000b95d */ /* 0x002fea0003900000 */
[----:B------:R-:W1:Y:S02]  /*26b80*/  @!P3 SYNCS.PHASECHK.TRANS64 P3, [R89+URZ+0x28890], R100 ;  /* 0x028890645900b5a7 */ /* 0x000e64000806007f */
[----:B-1----:R-:W-:Y:S05]  /*26b90*/  @!P3 BRA `(.L_x_8249) ;  /* 0xfffffffc00f0b947 */ /* 0x002fea000383ffff */
[----:B------:R-:W-:Y:S05]  /*26ba0*/  BRA `(.L_x_8628) ;  /* 0xfffffe0c00d47947 */ /* 0x000fea000383ffff */
.L_x_8250:
        /* <DEDUP_REMOVED lines=8> */
.L_x_8630:
[----:B------:R-:W-:Y:S05]  /*26c30*/  BSYNC B1 ;  /* 0x0000000000017941 */ /* 0x000fea0003800000 */
.L_x_8629:
        /* <DEDUP_REMOVED lines=8> */
.L_x_8631:
[----:B------:R-:W-:Y:S05]  /*26cc0*/  BRA `(.L_x_8632) ;  /* 0xfffffe0c00f47947 */ /* 0x000fea000383ffff */
.L_x_8253:
[----:B------:R-:W-:Y:S01]  /*26cd0*/  BSSY B1, `(.L_x_8633) ;  /* 0x0000008000017945 */ /* 0x000fe20003800000 */
[----:B----4-:R-:W-:Y:S02]  /*26ce0*/  IMAD.MOV.U32 R13, RZ, RZ, R45 ;  /* 0x000000ffff0d7224 */ /* 0x010fe400078e002d */
[----:B------:R-:W-:Y:S02]  /*26cf0*/  IMAD.MOV.U32 R12, RZ, RZ, 0x1 ;  /* 0x00000001ff0c7424 */ /* 0x000fe400078e00ff */
[----:B------:R-:W-:Y:S02]  /*26d00*/  IMAD.MOV.U32 R11, RZ, RZ, 0x181f ;  /* 0x0000181fff0b7424 */ /* 0x000fe400078e00ff */
[----:B------:R-:W-:-:S07]  /*26d10*/  IMAD.MOV.U32 R15, RZ, RZ, -0x1 ;  /* 0xffffffffff0f7424 */ /* 0x000fce00078e00ff */
[----:B0123--:R-:W-:Y:S05]  /*26d20*/  WARPSYNC.COLLECTIVE R15, `(.L_x_8634) ;  /* 0x000000000f087348 */ /* 0x00ffea0003c00000 */
[----:B---3--:R3:W4:Y:S02]  /*26d30*/  SHFL.IDX P6, R14, R13, R12, R11 ;  /* 0x0000000c0d0e7389 */ /* 0x00872400000c000b */
[----:B01234-:R-:W-:Y:S01]  /*26d40*/  ENDCOLLECTIVE ;  /* 0x000000000000791b */ /* 0x01ffe20003800000 */
.L_x_8634:
[----:B------:R-:W-:Y:S05]  /*26d50*/  BSYNC B1 ;  /* 0x0000000000017941 */ /* 0x000fea0003800000 */
.L_x_8633:
        /* <DEDUP_REMOVED lines=8> */
.L_x_8635:
[----:B------:R-:W-:Y:S05]  /*26de0*/  BRA `(.L_x_8636) ;  /* 0xfffffe0c00f47947 */ /* 0x000fea000383ffff */
.L_x_8256:
[----:B------:R-:W-:Y:S01]  /*26df0*/  BSSY B1, `(.L_x_8637) ;  /* 0x0000008000017945 */ /* 0x000fe20003800000 */
[----:B---3--:R-:W-:Y:S02]  /*26e00*/  IMAD.MOV.U32 R13, RZ, RZ, R45 ;  /* 0x000000ffff0d7224 */ /* 0x008fe400078e002d */
[----:B------:R-:W-:Y:S02]  /*26e10*/  IMAD.MOV.U32 R12, RZ, RZ, 0x2 ;  /* 0x00000002ff0c7424 */ /* 0x000fe400078e00ff */
[----:B------:R-:W-:Y:S02]  /*26e20*/  IMAD.MOV.U32 R11, RZ, RZ, 0x181f ;  /* 0x0000181fff0b7424 */ /* 0x000fe400078e00ff */
[----:B------:R-:W-:-:S07]  /*26e30*/  IMAD.MOV.U32 R15, RZ, RZ, -0x1 ;  /* 0xffffffffff0f7424 */ /* 0x000fce00078e00ff */
[----:B012-4-:R-:W-:Y:S05]  /*26e40*/  WARPSYNC.COLLECTIVE R15, `(.L_x_8638) ;  /* 0x000000000f087348 */ /* 0x017fea0003c00000 */
[----:B------:R3:W0:Y:S02]  /*26e50*/  SHFL.IDX P6, R14, R13, R12, R11 ;  /* 0x0000000c0d0e7389 */ /* 0x00062400000c000b */
[----:B01234-:R-:W-:Y:S01]  /*26e60*/  ENDCOLLECTIVE ;  /* 0x000000000000791b */ /* 0x01ffe20003800000 */
.L_x_8638:
[----:B------:R-:W-:Y:S05]  /*26e70*/  BSYNC B1 ;  /* 0x0000000000017941 */ /* 0x000fea0003800000 */
.L_x_8637:
        /* <DEDUP_REMOVED lines=8> */
.L_x_8639:
[----:B------:R-:W-:Y:S05]  /*26f00*/  BRA `(.L_x_8640) ;  /* 0xfffffe0c00f87947 */ /* 0x000fea000383ffff */
.L_x_8259:
[----:B------:R-:W-:Y:S01]  /*26f10*/  BSSY B1, `(.L_x_8641) ;  /* 0x0000008000017945 */ /* 0x000fe20003800000 */
[----:B0-----:R-:W-:Y:S02]  /*26f20*/  IMAD.MOV.U32 R13, RZ, RZ, R45 ;  /* 0x000000ffff0d7224 */ /* 0x001fe400078e002d */
[----:B------:R-:W-:Y:S02]  /*26f30*/  IMAD.MOV.U32 R12, RZ, RZ, 0x3 ;  /* 0x00000003ff0c7424 */ /* 0x000fe400078e00ff */
[----:B------:R-:W-:Y:S02]  /*26f40*/  IMAD.MOV.U32 R11, RZ, RZ, 0x181f ;  /* 0x0000181fff0b7424 */ /* 0x000fe400078e00ff */
[----:B------:R-:W-:-:S07]  /*26f50*/  IMAD.MOV.U32 R15, RZ, RZ, -0x1 ;  /* 0xffffffffff0f7424 */ /* 0x000fce00078e00ff */
[----:B-1234-:R-:W-:Y:S05]  /*26f60*/  WARPSYNC.COLLECTIVE R15, `(.L_x_8642) ;  /* 0x000000000f087348 */ /* 0x01efea0003c00000 */
[----:B------:R0:W0:Y:S02]  /*26f70*/  SHFL.IDX P6, R14, R13, R12, R11 ;  /* 0x0000000c0d0e7389 */ /* 0x00002400000c000b */
[----:B01234-:R-:W-:Y:S01]  /*26f80*/  ENDCOLLECTIVE ;  /* 0x000000000000791b */ /* 0x01ffe20003800000 */
.L_x_8642:
[----:B------:R-:W-:Y:S05]  /*26f90*/  BSYNC B1 ;  /* 0x0000000000017941 */ /* 0x000fea0003800000 */
.L_x_8641:
        /* <DEDUP_REMOVED lines=8> */
.L_x_8643:
[----:B------:R-:W-:Y:S05]  /*27020*/  BRA `(.L_x_8644) ;  /* 0xfffffe0c00fc7947 */ /* 0x000fea000383ffff */
.L_x_8263:
[----:B------:R0:W0:Y:S02]  /*27030*/  SYNCS.PHASECHK.TRANS64.TRYWAIT P4, [R89+URZ+0x288b0], R100 ;  /* 0x0288b064590075a7 */ /* 0x000024000808017f */
[----:B0-----:R-:W-:Y:S05]  /*27040*/  @!P4 NANOSLEEP.SYNCS 0x989680 ;  /* 0x009896800000c95d */ /* 0x001fea0003900000 */
[----:B------:R-:W0:Y:S02]  /*27050*/  @!P4 SYNCS.PHASECHK.TRANS64 P4, [R89+URZ+0x288b0], R100 ;  /* 0x0288b0645900c5a7 */ /* 0x000e24000808007f */
[----:B0-----:R-:W-:Y:S05]  /*27060*/  @!P4 BRA `(.L_x_8263) ;  /* 0xfffffffc00f0c947 */ /* 0x001fea000383ffff */
[----:B------:R-:W-:Y:S05]  /*27070*/  BRA `(.L_x_8645) ;  /* 0xfffffe1000787947 */ /* 0x000fea000383ffff */
.L_x_8285:
[----:B--2---:R0:W5:Y:S01]  /*27080*/  LDL R13, [R1+0x34] ;  /* 0x00003400010d7983 */ /* 0x0041620000100800 */
[----:B------:R-:W-:Y:S01]  /*27090*/  BSSY B0, `(.L_x_8646) ;  /* 0x0000007000007945 */ /* 0x000fe20003800000 */
[----:B------:R-:W-:Y:S02]  /*270a0*/  IMAD.MOV.U32 R12, RZ, RZ, RZ ;  /* 0x000000ffff0c7224 */ /* 0x000fe400078e00ff */
[----:B------:R-:W-:Y:S02]  /*270b0*/  IMAD.MOV.U32 R11, RZ, RZ, 0x1f ;  /* 0x0000001fff0b7424 */ /* 0x000fe400078e00ff */
[----:B------:R-:W-:-:S07]  /*270c0*/  IMAD.MOV.U32 R15, RZ, RZ, -0x1 ;  /* 0xffffffffff0f7424 */ /* 0x000fce00078e00ff */
[----:B01--45:R-:W-:Y:S05]  /*270d0*/  WARPSYNC.COLLECTIVE R15, `(.L_x_8647) ;  /* 0x000000000f087348 */ /* 0x033fea0003c00000 */
[----:B-----5:R2:W3:Y:S02]  /*270e0*/  SHFL.IDX P6, R14, R13, R12, R11 ;  /* 0x0000000c0d0e7389 */ /* 0x0204e400000c000b */
[----:B01234-:R-:W-:Y:S01]  /*270f0*/  ENDCOLLECTIVE ;  /* 0x000000000000791b */ /* 0x01ffe20003800000 */
.L_x_8647:
[----:B------:R-:W-:Y:S05]  /*27100*/  BSYNC B0 ;  /* 0x0000000000007941 */ /* 0x000fea0003800000 */
.L_x_8646:
[----:B------:R-:W-:Y:S01]  /*27110*/  IMAD.MOV.U32 R201, RZ, RZ, R14 ;  /* 0x000000ffffc97224 */ /* 0x000fe200078e000e */
[----:B------:R-:W-:Y:S06]  /*27120*/  BRA `(.L_x_8648) ;  /* 0xfffffe2000407947 */ /* 0x000fec000383ffff */
.L_x_8297:
[----:B------:R-:W-:Y:S01]  /*27130*/  BSSY B1, `(.L_x_8649) ;  /* 0x0000008000017945 */ /* 0x000fe20003800000 */
[----:B------:R-:W-:Y:S01]  /*27140*/  IMAD.MOV.U32 R13, RZ, RZ, R6 ;  /* 0x000000ffff0d7224 */ /* 0x000fe200078e0006 */
[----:B------:R-:W-:Y:S01]  /*27150*/  MOV R11, 0x181f ;  /* 0x0000181f000b7802 */ /* 0x000fe20000000f00 */
[----:B------:R-:W-:Y:S02]  /*27160*/  IMAD.MOV.U32 R12, RZ, RZ, RZ ;  /* 0x000000ffff0c7224 */ /* 0x000fe400078e00ff */
[----:B------:R-:W-:-:S07]  /*27170*/  IMAD.MOV.U32 R15, RZ, RZ, -0x1 ;  /* 0xffffffffff0f7424 */ /* 0x000fce00078e00ff */
[----:B-1--4-:R-:W-:Y:S05]  /*27180*/  WARPSYNC.COLLECTIVE R15, `(.L_x_8650) ;  /* 0x000000000f087348 */ /* 0x012fea0003c00000 */
[----:B------:R0:W2:Y:S02]  /*27190*/  SHFL.IDX P6, R14, R13, R12, R11 ;  /* 0x0000000c0d0e7389 */ /* 0x0000a400000c000b */
[----:B012-4-:R-:W-:Y:S01]  /*271a0*/  ENDCOLLECTIVE ;  /* 0x000000000000791b */ /* 0x017fe20003800000 */
.L_x_8650:
[----:B------:R-:W-:Y:S05]  /*271b0*/  BSYNC B1 ;  /* 0x0000000000017941 */ /* 0x000fea0003800000 */
.L_x_8649:
        /* <DEDUP_REMOVED lines=8> */
.L_x_8651:
[----:B------:R-:W-:Y:S02]  /*27240*/  IMAD.MOV.U32 R13, RZ, RZ, R8 ;  /* 0x000000ffff0d7224 */ /* 0x000fe400078e0008 */
[----:B------:R-:W-:-:S07]  /*27250*/  IMAD.MOV.U32 R3, RZ, RZ, R14 ;  /* 0x000000ffff037224 */ /* 0x000fce00078e000e */
[----:B------:R-:W-:Y:S05]  /*27260*/  WARPSYNC.COLLECTIVE R15, `(.L_x_8652) ;  /* 0x000000000f087348 */ /* 0x000fea0003c00000 */
[----:B------:R0:W1:Y:S02]  /*27270*/  SHFL.IDX P6, R14, R13, R12, R11 ;  /* 0x0000000c0d0e7389 */ /* 0x00006400000c000b */
[----:B01----:R-:W-:Y:S01]  /*27280*/  ENDCOLLECTIVE ;  /* 0x000000000000791b */ /* 0x003fe20003800000 */
.L_x_8652:
[----:B------:R-:W-:Y:S01]  /*27290*/  IMAD.MOV.U32 R13, RZ, RZ, R7 ;  /* 0x000000ffff0d7224 */ /* 0x000fe200078e0007 */
[----:B------:R-:W-:-:S07]  /*272a0*/  MOV R4, R14 ;  /* 0x0000000e00047202 */ /* 0x000fce0000000f00 */
[----:B------:R-:W-:Y:S05]  /*272b0*/  WARPSYNC.COLLECTIVE R15, `(.L_x_8653) ;  /* 0x000000000f087348 */ /* 0x000fea0003c00000 */
[----:B------:R0:W1:Y:S02]  /*272c0*/  SHFL.IDX P6, R14, R13, R12, R11 ;  /* 0x0000000c0d0e7389 */ /* 0x00006400000c000b */
[----:B01----:R-:W-:Y:S01]  /*272d0*/  ENDCOLLECTIVE ;  /* 0x000000000000791b */ /* 0x003fe20003800000 */
.L_x_8653:
[----:B------:R-:W-:Y:S05]  /*272e0*/  BRA `(.L_x_8654) ;  /* 0xfffffe2400a47947 */ /* 0x000fea000383ffff */
.L_x_8300:
[----:B------:R-:W-:Y:S01]  /*272f0*/  BSSY B1, `(.L_x_8655) ;  /* 0x0000008000017945 */ /* 0x000fe20003800000 */
[----:B------:R-:W-:Y:S02]  /*27300*/  IMAD.MOV.U32 R13, RZ, RZ, R6 ;  /* 0x000000ffff0d7224 */ /* 0x000fe400078e0006 */
[----:B------:R-:W-:Y:S02]  /*27310*/  IMAD.MOV.U32 R12, RZ, RZ, 0x1 ;  /* 0x00000001ff0c7424 */ /* 0x000fe400078e00ff */
[----:B------:R-:W-:Y:S02]  /*27320*/  IMAD.MOV.U32 R11, RZ, RZ, 0x181f ;  /* 0x0000181fff0b7424 */ /* 0x000fe400078e00ff */
[----:B------:R-:W-:-:S07]  /*27330*/  IMAD.MOV.U32 R15, RZ, RZ, -0x1 ;  /* 0xffffffffff0f7424 */ /* 0x000fce00078e00ff */
[----:B----4-:R-:W-:Y:S05]  /*27340*/  WARPSYNC.COLLECTIVE R15, `(.L_x_8656) ;  /* 0x000000000f087348 */ /* 0x010fea0003c00000 */
[----:B------:R0:W1:Y:S02]  /*27350*/  SHFL.IDX P6, R14, R13, R12, R11 ;  /* 0x0000000c0d0e7389 */ /* 0x00006400000c000b */
[----:B01--4-:R-:W-:Y:S01]  /*27360*/  ENDCOLLECTIVE ;  /* 0x000000000000791b */ /* 0x013fe20003800000 */
.L_x_8656:
[----:B------:R-:W-:Y:S05]  /*27370*/  BSYNC B1 ;  /* 0x0000000000017941 */ /* 0x000fea0003800000 */
.L_x_8655:
        /* <DEDUP_REMOVED lines=8> */
.L_x_8657:
[----:B------:R-:W-:Y:S02]  /*27400*/  IMAD.MOV.U32 R13, RZ, RZ, R8 ;  /* 0x000000ffff0d7224 */ /* 0x000fe400078e0008 */
[----:B------:R-:W-:-:S07]  /*27410*/  IMAD.MOV.U32 R3, RZ, RZ, R14 ;  /* 0x000000ffff037224 */ /* 0x000fce00078e000e */
[----:B------:R-:W-:Y:S05]  /*27420*/  WARPSYNC.COLLECTIVE R15, `(.L_x_8658) ;  /* 0x000000000f087348 */ /* 0x000fea0003c00000 */
[----:B------:R0:W1:Y:S02]  /*27430*/  SHFL.IDX P6, R14, R13, R12, R11 ;  /* 0x0000000c0d0e7389 */ /* 0x00006400000c000b */
[----:B01----:R-:W-:Y:S01]  /*27440*/  ENDCOLLECTIVE ;  /* 0x000000000000791b */ /* 0x003fe20003800000 */
.L_x_8658:
[----:B------:R-:W-:Y:S02]  /*27450*/  IMAD.MOV.U32 R13, RZ, RZ, R7 ;  /* 0x000000ffff0d7224 */ /* 0x000fe400078e0007 */
[----:B------:R-:W-:-:S07]  /*27460*/  IMAD.MOV.U32 R4, RZ, RZ, R14 ;  /* 0x000000ffff047224 */ /* 0x000fce00078e000e */
[----:B------:R-:W-:Y:S05]  /*27470*/  WARPSYNC.COLLECTIVE R15, `(.L_x_8659) ;  /* 0x000000000f087348 */ /* 0x000fea0003c00000 */
[----:B------:R0:W1:Y:S02]  /*27480*/  SHFL.IDX P6, R14, R13, R12, R11 ;  /* 0x0000000c0d0e7389 */ /* 0x00006400000c000b */
[----:B01----:R-:W-:Y:S01]  /*27490*/  ENDCOLLECTIVE ;  /* 0x000000000000791b */ /* 0x003fe20003800000 */
.L_x_8659:
[----:B------:R-:W-:Y:S05]  /*274a0*/  BRA `(.L_x_8660) ;  /* 0xfffffe2800107947 */ /* 0x000fea000383ffff */
.L_x_8303:
[----:B------:R-:W-:Y:S01]  /*274b0*/  BSSY B1, `(.L_x_8661) ;  /* 0x0000008000017945 */ /* 0x000fe20003800000 */
[----:B0-----:R-:W-:Y:S01]  /*274c0*/  IMAD.MOV.U32 R13, RZ, RZ, R6 ;  /* 0x000000ffff0d7224 */ /* 0x001fe200078e0006 */
[----:B------:R-:W-:Y:S01]  /*274d0*/  MOV R15, 0xffffffff ;  /* 0xffffffff000f7802 */ /* 0x000fe20000000f00 */
[----:B------:R-:W-:Y:S02]  /*274e0*/  IMAD.MOV.U32 R12, RZ, RZ, 0x2 ;  /* 0x00000002ff0c7424 */ /* 0x000fe400078e00ff */
[----:B------:R-:W-:-:S07]  /*274f0*/  IMAD.MOV.U32 R11, RZ, RZ, 0x181f ;  /* 0x0000181fff0b7424 */ /* 0x000fce00078e00ff */
[----:B----4-:R-:W-:Y:S05]  /*27500*/  WARPSYNC.COLLECTIVE R15, `(.L_x_8662) ;  /* 0x000000000f087348 */ /* 0x010fea0003c00000 */
[----:B------:R0:W1:Y:S02]  /*27510*/  SHFL.IDX P6, R14, R13, R12, R11 ;  /* 0x0000000c0d0e7389 */ /* 0x00006400000c000b */
[----:B01--4-:R-:W-:Y:S01]  /*27520*/  ENDCOLLECTIVE ;  /* 0x000000000000791b */ /* 0x013fe20003800000 */
.L_x_8662:
[----:B------:R-:W-:Y:S05]  /*27530*/  BSYNC B1 ;  /* 0x0000000000017941 */ /* 0x000fea0003800000 */
.L_x_8661:
        /* <DEDUP_REMOVED lines=8> */
.L_x_8663:
[----:B------:R-:W-:Y:S02]  /*275c0*/  IMAD.MOV.U32 R13, RZ, RZ, R8 ;  /* 0x000000ffff0d7224 */ /* 0x000fe400078e0008 */
[----:B------:R-:W-:-:S07]  /*275d0*/  IMAD.MOV.U32 R3, RZ, RZ, R14 ;  /* 0x000000ffff037224 */ /* 0x000fce00078e000e */
[----:B------:R-:W-:Y:S05]  /*275e0*/  WARPSYNC.COLLECTIVE R15, `(.L_x_8664) ;  /* 0x000000000f087348 */ /* 0x000fea0003c00000 */
[----:B------:R0:W1:Y:S02]  /*275f0*/  SHFL.IDX P6, R14, R13, R12, R11 ;  /* 0x0000000c0d0e7389 */ /* 0x00006400000c000b */
[----:B01----:R-:W-:Y:S01]  /*27600*/  ENDCOLLECTIVE ;  /* 0x000000000000791b */ /* 0x003fe20003800000 */
.L_x_8664:
[----:B------:R-:W-:Y:S01]  /*27610*/  MOV R13, R7 ;  /* 0x00000007000d7202 */ /* 0x000fe20000000f00 */
[----:B------:R-:W-:-:S07]  /*27620*/  IMAD.MOV.U32 R4, RZ, RZ, R14 ;  /* 0x000000ffff047224 */ /* 0x000fce00078e000e */
[----:B------:R-:W-:Y:S05]  /*27630*/  WARPSYNC.COLLECTIVE R15, `(.L_x_8665) ;  /* 0x000000000f087348 */ /* 0x000fea0003c00000 */
[----:B------:R0:W1:Y:S02]  /*27640*/  SHFL.IDX P6, R14, R13, R12, R11 ;  /* 0x0000000c0d0e7389 */ /* 0x00006400000c000b */
[----:B01----:R-:W-:Y:S01]  /*27650*/  ENDCOLLECTIVE ;  /* 0x000000000000791b */ /* 0x003fe20003800000 */
.L_x_8665:
[----:B------:R-:W-:Y:S05]  /*27660*/  BRA `(.L_x_8666) ;  /* 0xfffffe28006c7947 */ /* 0x000fea000383ffff */
.L_x_8306:
        /* <DEDUP_REMOVED lines=8> */
.L_x_8668:
[----:B------:R-:W-:Y:S05]  /*276f0*/  BSYNC B1 ;  /* 0x0000000000017941 */ /* 0x000fea0003800000 */
.L_x_8667:
        /* <DEDUP_REMOVED lines=8> */
.L_x_8669:
[----:B------:R-:W-:Y:S02]  /*27780*/  IMAD.MOV.U32 R13, RZ, RZ, R8 ;  /* 0x000000ffff0d7224 */ /* 0x000fe400078e0008 */
[----:B------:R-:W-:-:S07]  /*27790*/  IMAD.MOV.U32 R3, RZ, RZ, R14 ;  /* 0x000000ffff037224 */ /* 0x000fce00078e000e */
[----:B------:R-:W-:Y:S05]  /*277a0*/  WARPSYNC.COLLECTIVE R15, `(.L_x_8670) ;  /* 0x000000000f087348 */ /* 0x000fea0003c00000 */
[----:B------:R0:W1:Y:S02]  /*277b0*/  SHFL.IDX P6, R14, R13, R12, R11 ;  /* 0x0000000c0d0e7389 */ /* 0x00006400000c000b */
[----:B01----:R-:W-:Y:S01]  /*277c0*/  ENDCOLLECTIVE ;  /* 0x000000000000791b */ /* 0x003fe20003800000 */
.L_x_8670:
[----:B------:R-:W-:Y:S02]  /*277d0*/  IMAD.MOV.U32 R13, RZ, RZ, R7 ;  /* 0x000000ffff0d7224 */ /* 0x000fe400078e0007 */
[----:B------:R-:W-:-:S07]  /*277e0*/  IMAD.MOV.U32 R4, RZ, RZ, R14 ;  /* 0x000000ffff047224 */ /* 0x000fce00078e000e */
[----:B------:R-:W-:Y:S05]  /*277f0*/  WARPSYNC.COLLECTIVE R15, `(.L_x_8671) ;  /* 0x000000000f087348 */ /* 0x000fea0003c00000 */
[----:B------:R0:W1:Y:S02]  /*27800*/  SHFL.IDX P6, R14, R13, R12, R11 ;  /* 0x0000000c0d0e7389 */ /* 0x00006400000c000b */
[----:B01----:R-:W-:Y:S01]  /*27810*/  ENDCOLLECTIVE ;  /* 0x000000000000791b */ /* 0x003fe20003800000 */
.L_x_8671:
[----:B------:R-:W-:Y:S05]  /*27820*/  BRA `(.L_x_8672) ;  /* 0xfffffe2800c87947 */ /* 0x000fea000383ffff */
.L_x_8310:
[----:B0-----:R0:W1:Y:S02]  /*27830*/  SYNCS.PHASECHK.TRANS64.TRYWAIT P0, [R18+URZ+0x28800], R5 ;  /* 0x02880005120075a7 */ /* 0x001064000800017f */
[----:B-1----:R-:W-:Y:S05]  /*27840*/  @!P0 NANOSLEEP.SYNCS 0x989680 ;  /* 0x009896800000895d */ /* 0x002fea0003900000 */
[----:B------:R-:W1:Y:S02]  /*27850*/  @!P0 SYNCS.PHASECHK.TRANS64 P0, [R18+URZ+0x28800], R5 ;  /* 0x02880005120085a7 */ /* 0x000e64000800007f */
[----:B-1----:R-:W-:Y:S05]  /*27860*/  @!P0 BRA `(.L_x_8310) ;  /* 0xfffffffc00f08947 */ /* 0x002fea000383ffff */
[----:B------:R-:W-:Y:S05]  /*27870*/  BRA `(.L_x_8673) ;  /* 0xfffffe2c00847947 */ /* 0x000fea000383ffff */
.L_x_8326:
[----:B------:R-:W0:Y:S01]  /*27880*/  LDC R53, c[0x0][0x3f4] ;  /* 0x0000fd00ff357b82 */ /* 0x000e220000000800 */
[----:B------:R-:W-:Y:S01]  /*27890*/  BSSY B1, `(.L_x_8674) ;  /* 0x0000008000017945 */ /* 0x000fe20003800000 */
[----:B--2---:R-:W-:Y:S02]  /*278a0*/  IMAD.MOV.U32 R13, RZ, RZ, R35 ;  /* 0x000000ffff0d7224 */ /* 0x004fe400078e0023 */
[----:B------:R-:W-:Y:S02]  /*278b0*/  IMAD.MOV.U32 R12, RZ, RZ, RZ ;  /* 0x000000ffff0c7224 */ /* 0x000fe400078e00ff */
[----:B------:R-:W-:Y:S02]  /*278c0*/  IMAD.MOV.U32 R11, RZ, RZ, 0x181f ;  /* 0x0000181fff0b7424 */ /* 0x000fe400078e00ff */
[----:B------:R-:W-:-:S07]  /*278d0*/  IMAD.MOV.U32 R15, RZ, RZ, -0x1 ;  /* 0xffffffffff0f7424 */ /* 0x000fce00078e00ff */
[----:B01--4-:R-:W-:Y:S05]  /*278e0*/  WARPSYNC.COLLECTIVE R15, `(.L_x_8675) ;  /* 0x000000000f087348 */ /* 0x013fea0003c00000 */
[----:B------:R2:W3:Y:S02]  /*278f0*/  SHFL.IDX P6, R14, R13, R12, R11 ;  /* 0x0000000c0d0e7389 */ /* 0x0004e400000c000b */
[----:B01234-:R-:W-:Y:S01]  /*27900*/  ENDCOLLECTIVE ;  /* 0x000000000000791b */ /* 0x01ffe20003800000 */
.L_x_8675:
[----:B------:R-:W-:Y:S05]  /*27910*/  BSYNC B1 ;  /* 0x0000000000017941 */ /* 0x000fea0003800000 */
.L_x_8674:
[----:B------:R-:W-:Y:S01]  /*27920*/  IMAD.MOV.U32 R13, RZ, RZ, R32 ;  /* 0x000000ffff0d7224 */ /* 0x000fe200078e0020 */
[----:B------:R-:W-:Y:S01]  /*27930*/  MOV R0, R14 ;  /* 0x0000000e00007202 */ /* 0x000fe20000000f00 */
[----:B------:R-:W-:Y:S01]  /*27940*/  IMAD.MOV.U32 R12, RZ, RZ, RZ ;  /* 0x000000ffff0c7224 */ /* 0x000fe200078e00ff */
[----:B------:R-:W-:Y:S01]  /*27950*/  ISETP.GE.AND P0, PT, R16, R53, PT ;  /* 0x000000351000720c */ /* 0x000fe20003f06270 */
[----:B------:R-:W-:Y:S02]  /*27960*/  IMAD.MOV.U32 R11, RZ, RZ, 0x181f ;  /* 0x0000181fff0b7424 */ /* 0x000fe400078e00ff */
[----:B------:R-:W-:Y:S02]  /*27970*/  IMAD.MOV.U32 R15, RZ, RZ, -0x1 ;  /* 0xffffffffff0f7424 */ /* 0x000fe400078e00ff */
[----:B------:R-:W-:-:S08]  /*27980*/  IMAD R3, R196, R5, RZ ;  /* 0x00000005c4037224 */ /* 0x000fd000078e02ff */
[----:B------:R-:W-:Y:S05]  /*27990*/  WARPSYNC.COLLECTIVE R15, `(.L_x_8676) ;  /* 0x000000000f087348 */ /* 0x000fea0003c00000 */
[----:B------:R0:W1:Y:S02]  /*279a0*/  SHFL.IDX P6, R14, R13, R12, R11 ;  /* 0x0000000c0d0e7389 */ /* 0x00006400000c000b */
[----:B01----:R-:W-:Y:S01]  /*279b0*/  ENDCOLLECTIVE ;  /* 0x000000000000791b */ /* 0x003fe20003800000 */
.L_x_8676:
[----:B------:R-:W-:Y:S01]  /*279c0*/  ISETP.GE.OR P1, PT, R54, R3, P0 ;  /* 0x000000033600720c */ /* 0x000fe20000726670 */
[----:B------:R-:W-:-:S12]  /*279d0*/  IMAD.MOV.U32 R13, RZ, RZ, R33 ;  /* 0x000000ffff0d7224 */ /* 0x000fd800078e0021 */
[C---:B------:R-:W-:Y:S02]  /*279e0*/  @!P1 SHF.L.U32 R21, R16.reuse, 0x1, RZ ;  /* 0x0000000110159819 */ /* 0x040fe400000006ff */
[----:B------:R-:W-:Y:S01]  /*279f0*/  @!P1 SHF.L.U64.HI R6, R16, 0x1, R17 ;  /* 0x0000000110069819 */ /* 0x000fe20000010211 */
[----:B------:R-:W-:-:S07]  /*27a00*/  IMAD.MOV.U32 R4, RZ, RZ, R14 ;  /* 0x000000ffff047224 */ /* 0x000fce00078e000e */
[----:B------:R-:W-:Y:S05]  /*27a10*/  WARPSYNC.COLLECTIVE R15, `(.L_x_8677) ;  /* 0x000000000f087348 */ /* 0x000fea0003c00000 */
[----:B------:R0:W1:Y:S02]  /*27a20*/  SHFL.IDX P6, R14, R13, R12, R11 ;  /* 0x0000000c0d0e7389 */ /* 0x00006400000c000b */
[----:B01----:R-:W-:Y:S01]  /*27a30*/  ENDCOLLECTIVE ;  /* 0x000000000000791b */ /* 0x003fe20003800000 */
.L_x_8677:
[----:B------:R-:W-:-:S05]  /*27a40*/  @!P1 IADD3 R4, P2, R4, R21, RZ ;  /* 0x0000001504049210 */ /* 0x000fca0007f5e0ff */
[----:B------:R-:W-:Y:S02]  /*27a50*/  @!P1 IMAD.X R7, R0, 0x1, R6, P2 ;  /* 0x0000000100079824 */ /* 0x000fe400010e0606 */
[----:B------:R-:W-:Y:S02]  /*27a60*/  @!P1 IMAD.MOV.U32 R8, RZ, RZ, R4 ;  /* 0x000000ffff089224 */ /* 0x000fe400078e0004 */
[----:B------:R-:W-:Y:S02]  /*27a70*/  @!P1 IMAD.MOV.U32 R9, RZ, RZ, R7 ;  /* 0x000000ffff099224 */ /* 0x000fe400078e0007 */
[----:B------:R-:W-:Y:S02]  /*27a80*/  IMAD.MOV.U32 R13, RZ, RZ, R34 ;  /* 0x000000ffff0d7224 */ /* 0x000fe400078e0022 */
[----:B------:R-:W-:-:S07]  /*27a90*/  IMAD.MOV.U32 R5, RZ, RZ, R14 ;  /* 0x000000ffff057224 */ /* 0x000fce00078e000e */
[----:B------:R-:W-:Y:S05]  /*27aa0*/  WARPSYNC.COLLECTIVE R15, `(.L_x_8678) ;  /* 0x000000000f087348 */ /* 0x000fea0003c00000 */
[----:B------:R0:W1:Y:S02]  /*27ab0*/  SHFL.IDX P6, R14, R13, R12, R11 ;  /* 0x0000000c0d0e7389 */ /* 0x00006400000c000b */
[----:B01----:R-:W-:Y:S01]  /*27ac0*/  ENDCOLLECTIVE ;  /* 0x000000000000791b */ /* 0x003fe20003800000 */
.L_x_8678:
[----:B------:R-:W2:Y:S01]  /*27ad0*/  @!P1 LD.E.128 R8, desc[UR52][R8.64] ;  /* 0x0000003408089980 */ /* 0x000ea2000c101d00 */
[----:B------:R-:W-:-:S05]  /*27ae0*/  @!P1 IADD3 R14, P2, R14, R21, RZ ;  /* 0x000000150e0e9210 */ /* 0x000fca0007f5e0ff */
[----:B------:R-:W-:Y:S02]  /*27af0*/  @!P1 IMAD.X R5, R5, 0x1, R6, P2 ;  /* 0x0000000105059824 */ /* 0x000fe400010e0606 */
[----:B------:R-:W-:-:S06]  /*27b00*/  @!P1 IMAD.MOV.U32 R4, RZ, RZ, R14 ;  /* 0x000000ffff049224 */ /* 0x000fcc00078e000e */
[----:B------:R-:W5:Y:S01]  /*27b10*/  @!P1 LD.E.128 R4, desc[UR52][R4.64] ;  /* 0x0000003404049980 */ /* 0x000f62000c101d00 */
[----:B------:R-:W-:Y:S02]  /*27b20*/  CS2R R48, SRZ ;  /* 0x0000000000307805 */ /* 0x000fe4000001ff00 */
[----:B------:R-:W-:Y:S01]  /*27b30*/  CS2R R50, SRZ ;  /* 0x0000000000327805 */ /* 0x000fe2000001ff00 */
[----:B------:R-:W-:Y:S01]  /*27b40*/  IMAD.MOV.U32 R13, RZ, RZ, R35 ;  /* 0x000000ffff0d7224 */ /* 0x000fe200078e0023 */
[----:B------:R-:W-:Y:S02]  /*27b50*/  CS2R R38, SRZ ;  /* 0x0000000000267805 */ /* 0x000fe4000001ff00 */
[----:B------:R-:W-:Y:S01]  /*27b60*/  CS2R R20, SRZ ;  /* 0x0000000000147805 */ /* 0x000fe2000001ff00 */
[----:B--2---:R-:W-:Y:S02]  /*27b70*/  @!P1 IMAD.MOV.U32 R49, RZ, RZ, R9 ;  /* 0x000000ffff319224 */ /* 0x004fe400078e0009 */
[----:B------:R-:W-:-:S02]  /*27b80*/  @!P1 IMAD.MOV.U32 R51, RZ, RZ, R11 ;  /* 0x000000ffff339224 */ /* 0x000fc400078e000b */
[----:B------:R-:W-:Y:S01]  /*27b90*/  IMAD.MOV.U32 R11, RZ, RZ, 0x181f ;  /* 0x0000181fff0b7424 */ /* 0x000fe200078e00ff */
[----:B------:R-:W-:Y:S01]  /*27ba0*/  MOV R12, R49 ;  /* 0x00000031000c7202 */ /* 0x000fe20000000f00 */
[----:B------:R-:W-:Y:S02]  /*27bb0*/  @!P1 IMAD.MOV.U32 R48, RZ, RZ, R8 ;  /* 0x000000ffff309224 */ /* 0x000fe400078e0008 */
[----:B------:R-:W-:Y:S01]  /*27bc0*/  @!P1 IMAD.MOV.U32 R50, RZ, RZ, R10 ;  /* 0x000000ffff329224 */ /* 0x000fe200078e000a */
[----:B------:R-:W-:Y:S01]  /*27bd0*/  PRMT R66, R12, 0x7610, R66 ;  /* 0x000076100c427816 */ /* 0x000fe20000000042 */
[----:B------:R-:W-:Y:S02]  /*27be0*/  IMAD.MOV.U32 R12, RZ, RZ, 0x1 ;  /* 0x00000001ff0c7424 */ /* 0x000fe400078e00ff */
[----:B------:R-:W-:Y:S02]  /*27bf0*/  IMAD.MOV.U32 R0, RZ, RZ, R48 ;  /* 0x000000ffff007224 */ /* 0x000fe400078e0030 */
[----:B------:R-:W-:-:S07]  /*27c00*/  IMAD.MOV.U32 R10, RZ, RZ, R50 ;  /* 0x000000ffff0a7224 */ /* 0x000fce00078e0032 */
[----:B-----5:R-:W-:Y:S05]  /*27c10*/  WARPSYNC.COLLECTIVE R15, `(.L_x_8679) ;  /* 0x000000000f087348 */ /* 0x020fea0003c00000 */
[----:B------:R0:W1:Y:S02]  /*27c20*/  SHFL.IDX P6, R14, R13, R12, R11 ;  /* 0x0000000c0d0e7389 */ /* 0x00006400000c000b */
[----:B01---5:R-:W-:Y:S01]  /*27c30*/  ENDCOLLECTIVE ;  /* 0x000000000000791b */ /* 0x023fe20003800000 */
.L_x_8679:
[----:B------:R-:W-:Y:S01]  /*27c40*/  IMAD.MOV.U32 R24, RZ, RZ, R51 ;  /* 0x000000ffff187224 */ /* 0x000fe200078e0033 */
[----:B------:R-:W-:-:S04]  /*27c50*/  PRMT R64, R64, 0x5410, R0 ;  /* 0x0000541040407816 */ /* 0x000fc80000000000 */
[----:B------:R-:W-:Y:S02]  /*27c60*/  PRMT R37, R10, 0x5410, R24 ;  /* 0x000054100a257816 */ /* 0x000fe40000000018 */
[----:B------:R-:W-:Y:S01]  /*27c70*/  CS2R R24, SRZ ;  /* 0x0000000000187805 */ /* 0x000fe2000001ff00 */
[----:B------:R-:W-:Y:S02]  /*27c80*/  @!P1 IMAD.MOV.U32 R38, RZ, RZ, R4 ;  /* 0x000000ffff269224 */ /* 0x000fe400078e0004 */
[----:B------:R-:W-:Y:S02]  /*27c90*/  @!P1 IMAD.MOV.U32 R39, RZ, RZ, R5 ;  /* 0x000000ffff279224 */ /* 0x000fe400078e0005 */
[----:B------:R-:W-:Y:S01]  /*27ca0*/  @!P1 IMAD.MOV.U32 R20, RZ, RZ, R6 ;  /* 0x000000ffff149224 */ /* 0x000fe200078e0006 */
[----:B------:R-:W-:Y:S01]  /*27cb0*/  MOV R4, R38 ;  /* 0x0000002600047202 */ /* 0x000fe20000000f00 */
[----:B------:R-:W-:Y:S02]  /*27cc0*/  IMAD.MOV.U32 R13, RZ, RZ, R32 ;  /* 0x000000ffff0d7224 */ /* 0x000fe400078e0020 */
[----:B------:R-:W-:-:S02]  /*27cd0*/  @!P1 IMAD.MOV.U32 R21, RZ, RZ, R7 ;  /* 0x000000ffff159224 */ /* 0x000fc400078e0007 */
[----:B------:R-:W-:Y:S02]  /*27ce0*/  IMAD.MOV.U32 R5, RZ, RZ, R39 ;  /* 0x000000ffff057224 */ /* 0x000fe400078e0027 */
[----:B------:R-:W-:Y:S02]  /*27cf0*/  IMAD.MOV.U32 R6, RZ, RZ, R20 ;  /* 0x000000ffff067224 */ /* 0x000fe400078e0014 */
[----:B------:R-:W-:Y:S01]  /*27d00*/  IMAD.MOV.U32 R7, RZ, RZ, R21 ;  /* 0x000000ffff077224 */ /* 0x000fe200078e0015 */
[----:B------:R-:W-:Y:S01]  /*27d10*/  PRMT R66, R66, 0x5410, R5 ;  /* 0x0000541042427816 */ /* 0x000fe20000000005 */
[----:B------:R-:W-:Y:S01]  /*27d20*/  IMAD.MOV.U32 R0, RZ, RZ, R14 ;  /* 0x000000ffff007224 */ /* 0x000fe200078e000e */
[----:B------:R-:W-:-:S07]  /*27d30*/  PRMT R65, R6, 0x5410, R4 ;  /* 0x0000541006417816 */ /* 0x000fce0000000004 */
[----:B------:R-:W-:Y:S05]  /*27d40*/  WARPSYNC.COLLECTIVE R15, `(.L_x_8680) ;  /* 0x000000000f087348 */ /* 0x000fea0003c00000 */
[----:B------:R0:W1:Y:S02]  /*27d50*/  SHFL.IDX P6, R14, R13, R12, R11 ;  /* 0x0000000c0d0e7389 */ /* 0x00006400000c000b */
[----:B01----:R-:W-:Y:S01]  /*27d60*/  ENDCOLLECTIVE ;  /* 0x000000000000791b */ /* 0x003fe20003800000 */
.L_x_8680:
[----:B------:R-:W-:Y:S02]  /*27d70*/  PRMT R64, R7, 0x7610, R64 ;  /* 0x0000761007407816 */ /* 0x000fe40000000040 */
[----:B------:R-:W-:Y:S01]  /*27d80*/  MOV R13, R33 ;  /* 0x00000021000d7202 */ /* 0x000fe20000000f00 */
[----:B------:R-:W-:-:S07]  /*27d90*/  IMAD.MOV.U32 R8, RZ, RZ, R14 ;  /* 0x000000ffff087224 */ /* 0x000fce00078e000e */
[----:B------:R-:W-:Y:S05]  /*27da0*/  WARPSYNC.COLLECTIVE R15, `(.L_x_8681) ;  /* 0x000000000f087348 */ /* 0x000fea0003c00000 */
[----:B------:R0:W1:Y:S02]  /*27db0*/  SHFL.IDX P6, R14, R13, R12, R11 ;  /* 0x0000000c0d0e7389 */ /* 0x00006400000c000b */
[----:B01----:R-:W-:Y:S01]  /*27dc0*/  ENDCOLLECTIVE ;  /* 0x000000000000791b */ /* 0x003fe20003800000 */
.L_x_8681:
[----:B------:R-:W-:Y:S02]  /*27dd0*/  IMAD.MOV.U32 R13, RZ, RZ, R34 ;  /* 0x000000ffff0d7224 */ /* 0x000fe400078e0022 */
[----:B------:R-:W-:-:S07]  /*27de0*/  IMAD.MOV.U32 R9, RZ, RZ, R14 ;  /* 0x000000ffff097224 */ /* 0x000fce00078e000e */
[----:B------:R-:W-:Y:S05]  /*27df0*/  WARPSYNC.COLLECTIVE R15, `(.L_x_8682) ;  /* 0x000000000f087348 */ /* 0x000fea0003c00000 */
[----:B------:R0:W1:Y:S02]  /*27e00*/  SHFL.IDX P6, R14, R13, R12, R11 ;  /* 0x0000000c0d0e7389 */ /* 0x00006400000c000b */
[----:B01----:R-:W-:Y:S01]  /*27e10*/  ENDCOLLECTIVE ;  /* 0x000000000000791b */ /* 0x003fe20003800000 */
.L_x_8682:
[----:B------:R-:W-:Y:S05]  /*27e20*/  BRA `(.L_x_8683) ;  /* 0xfffffe4400487947 */ /* 0x000fea000383ffff */
.L_x_8329:
[----:B------:R-:W-:Y:S01]  /*27e30*/  BSSY B1, `(.L_x_8684) ;  /* 0x0000008000017945 */ /* 0x000fe20003800000 */
[----:B------:R-:W-:Y:S02]  /*27e40*/  IMAD.MOV.U32 R13, RZ, RZ, R35 ;  /* 0x000000ffff0d7224 */ /* 0x000fe400078e0023 */
[----:B------:R-:W-:Y:S02]  /*27e50*/  IMAD.MOV.U32 R12, RZ, RZ, 0x2 ;  /* 0x00000002ff0c7424 */ /* 0x000fe400078e00ff */
[----:B------:R-:W-:Y:S02]  /*27e60*/  IMAD.MOV.U32 R11, RZ, RZ, 0x181f ;  /* 0x0000181fff0b7424 */ /* 0x000fe400078e00ff */
[----:B-1----:R-:W-:-:S07]  /*27e70*/  IMAD.MOV.U32 R15, RZ, RZ, -0x1 ;  /* 0xffffffffff0f7424 */ /* 0x002fce00078e00ff */
[----:B----4-:R-:W-:Y:S05]  /*27e80*/  WARPSYNC.COLLECTIVE R15, `(.L_x_8685) ;  /* 0x000000000f087348 */ /* 0x010fea0003c00000 */
[----:B------:R0:W1:Y:S02]  /*27e90*/  SHFL.IDX P6, R14, R13, R12, R11 ;  /* 0x0000000c0d0e7389 */ /* 0x00006400000c000b */
[----:B01--4-:R-:W-:Y:S01]  /*27ea0*/  ENDCOLLECTIVE ;  /* 0x000000000000791b */ /* 0x013fe20003800000 */
.L_x_8685:
[----:B------:R-:W-:Y:S05]  /*27eb0*/  BSYNC B1 ;  /* 0x0000000000017941 */ /* 0x000fea0003800000 */
.L_x_8684:
[----:B------:R-:W-:Y:S01]  /*27ec0*/  MOV R13, R32 ;  /* 0x00000020000d7202 */ /* 0x000fe20000000f00 */
[----:B------:R-:W-:Y:S02]  /*27ed0*/  IMAD.MOV.U32 R12, RZ, RZ, 0x2 ;  /* 0x00000002ff0c7424 */ /* 0x000fe400078e00ff */
[----:B------:R-:W-:Y:S02]  /*27ee0*/  IMAD.MOV.U32 R11, RZ, RZ, 0x181f ;  /* 0x0000181fff0b7424 */ /* 0x000fe400078e00ff */
[----:B------:R-:W-:Y:S02]  /*27ef0*/  IMAD.MOV.U32 R15, RZ, RZ, -0x1 ;  /* 0xffffffffff0f7424 */ /* 0x000fe400078e00ff */
[----:B------:R-:W-:Y:S02]  /*27f00*/  IMAD.MOV.U32 R0, RZ, RZ, R14 ;  /* 0x000000ffff007224 */ /* 0x000fe400078e000e */
[----:B------:R-:W-:-:S07]  /*27f10*/  VIADD R10, R54, 0x40 ;  /* 0x00000040360a7836 */ /* 0x000fce0000000000 */
[----:B------:R-:W-:Y:S05]  /*27f20*/  WARPSYNC.COLLECTIVE R15, `(.L_x_8686) ;  /* 0x000000000f087348 */ /* 0x000fea0003c00000 */
[----:B------:R0:W1:Y:S02]  /*27f30*/  SHFL.IDX P6, R14, R13, R12, R11 ;  /* 0x0000000c0d0e7389 */ /* 0x00006400000c000b */
[----:B01----:R-:W-:Y:S01]  /*27f40*/  ENDCOLLECTIVE ;  /* 0x000000000000791b */ /* 0x003fe20003800000 */
.L_x_8686:
        /* <DEDUP_REMOVED lines=8> */
.L_x_8687:
[----:B------:R-:W-:-:S05]  /*27fd0*/  @!P1 IADD3 R8, P2, R8, R31, RZ ;  /* 0x0000001f08089210 */ /* 0x000fca0007f5e0ff */
[----:B------:R-:W-:Y:S02]  /*27fe0*/  @!P1 IMAD.X R9, R0, 0x1, R29, P2 ;  /* 0x0000000100099824 */ /* 0x000fe400010e061d */
[----:B------:R-:W-:Y:S02]  /*27ff0*/  IMAD.MOV.U32 R13, RZ, RZ, R34 ;  /* 0x000000ffff0d7224 */ /* 0x000fe400078e0022 */
[----:B------:R-:W-:-:S07]  /*28000*/  IMAD.MOV.U32 R28, RZ, RZ, R14 ;  /* 0x000000ffff1c7224 */ /* 0x000fce00078e000e */
[----:B------:R-:W-:Y:S05]  /*28010*/  WARPSYNC.COLLECTIVE R15, `(.L_x_8688) ;  /* 0x000000000f087348 */ /* 0x000fea0003c00000 */
[----:B------:R0:W1:Y:S02]  /*28020*/  SHFL.IDX P6, R14, R13, R12, R11 ;  /* 0x0000000c0d0e7389 */ /* 0x00006400000c000b */
[----:B01----:R-:W-:Y:S01]  /*28030*/  ENDCOLLECTIVE ;  /* 0x000000000000791b */ /* 0x003fe20003800000 */
.L_x_8688:
[----:B------:R-:W2:Y:S01]  /*28040*/  @!P1 LD.E.128 R8, desc[UR52][R8.64] ;  /* 0x0000003408089980 */ /* 0x000ea2000c101d00 */
[----:B------:R-:W-:-:S05]  /*28050*/  @!P1 IADD3 R14, P2, R14, R31, RZ ;  /* 0x0000001f0e0e9210 */ /* 0x000fca0007f5e0ff */
[----:B------:R-:W-:-:S04]  /*28060*/  @!P1 IMAD.X R29, R28, 0x1, R29, P2 ;  /* 0x000000011c1d9824 */ /* 0x000fc800010e061d */
[----:B------:R-:W-:-:S05]  /*28070*/  @!P1 IMAD.MOV.U32 R15, RZ, RZ, R29 ;  /* 0x000000ffff0f9224 */ /* 0x000fca00078e001d */
[----:B------:R0:W5:Y:S01]  /*28080*/  @!P1 LD.E.128 R28, desc[UR52][R14.64] ;  /* 0x000000340e1c9980 */ /* 0x000162000c101d00 */
[----:B------:R-:W-:Y:S02]  /*28090*/  CS2R R44, SRZ ;  /* 0x00000000002c7805 */ /* 0x000fe4000001ff00 */
[----:B------:R-:W-:Y:S01]  /*280a0*/  CS2R R46, SRZ ;  /* 0x00000000002e7805 */ /* 0x000fe2000001ff00 */
[----:B------:R-:W-:Y:S01]  /*280b0*/  IMAD.MOV.U32 R13, RZ, RZ, R35 ;  /* 0x000000ffff0d7224 */ /* 0x000fe200078e0023 */
[----:B------:R-:W-:Y:S02]  /*280c0*/  CS2R R40, SRZ ;  /* 0x0000000000287805 */ /* 0x000fe4000001ff00 */
[----:B------:R-:W-:Y:S01]  /*280d0*/  CS2R R42, SRZ ;  /* 0x00000000002a7805 */ /* 0x000fe2000001ff00 */
[----:B0-----:R-:W-:Y:S02]  /*280e0*/  IMAD.MOV.U32 R15, RZ, RZ, -0x1 ;  /* 0xffffffffff0f7424 */ /* 0x001fe400078e00ff */
[----:B--2---:R-:W-:Y:S01]  /*280f0*/  @!P1 IMAD.MOV.U32 R44, RZ, RZ, R8 ;  /* 0x000000ffff2c9224 */ /* 0x004fe200078e0008 */
[----:B------:R-:W-:Y:S01]  /*28100*/  @!P1 MOV R47, R11 ;  /* 0x0000000b002f9202 */ /* 0x000fe20000000f00 */
[----:B------:R-:W-:-:S02]  /*28110*/  @!P1 IMAD.MOV.U32 R45, RZ, RZ, R9 ;  /* 0x000000ffff2d9224 */ /* 0x000fc400078e0009 */
[----:B------:R-:W-:Y:S02]  /*28120*/  IMAD.MOV.U32 R0, RZ, RZ, R44 ;  /* 0x000000ffff007224 */ /* 0x000fe400078e002c */
[----:B------:R-:W-:Y:S02]  /*28130*/  IMAD.MOV.U32 R12, RZ, RZ, R45 ;  /* 0x000000ffff0c7224 */ /* 0x000fe400078e002d */
[----:B------:R-:W-:Y:S02]  /*28140*/  IMAD.MOV.U32 R11, RZ, RZ, 0x181f ;  /* 0x0000181fff0b7424 */ /* 0x000fe400078e00ff */
[----:B------:R-:W-:Y:S01]  /*28150*/  @!P1 IMAD.MOV.U32 R46, RZ, RZ, R10 ;  /* 0x000000ffff2e9224 */ /* 0x000fe200078e000a */
[----:B------:R-:W-:Y:S01]  /*28160*/  PRMT R59, R0, 0x5410, R12 ;  /* 0x00005410003b7816 */ /* 0x000fe2000000000c */
[----:B------:R-:W-:Y:S02]  /*28170*/  IMAD.MOV.U32 R12, RZ, RZ, 0x3 ;  /* 0x00000003ff0c7424 */ /* 0x000fe400078e00ff */
[----:B------:R-:W-:-:S02]  /*28180*/  IMAD.MOV.U32 R8, RZ, RZ, R46 ;  /* 0x000000ffff087224 */ /* 0x000fc400078e002e */
[----:B------:R-:W-:-:S07]  /*28190*/  IMAD.MOV.U32 R9, RZ, RZ, R47 ;  /* 0x000000ffff097224 */ /* 0x000fce00078e002f */
[----:B-----5:R-:W-:Y:S05]  /*281a0*/  WARPSYNC.COLLECTIVE R15, `(.L_x_8689) ;  /* 0x000000000f087348 */ /* 0x020fea0003c00000 */
[----:B------:R0:W1:Y:S02]  /*281b0*/  SHFL.IDX P6, R14, R13, R12, R11 ;  /* 0x0000000c0d0e7389 */ /* 0x00006400000c000b */
[----:B01---5:R-:W-:Y:S01]  /*281c0*/  ENDCOLLECTIVE ;  /* 0x000000000000791b */ /* 0x023fe20003800000 */
.L_x_8689:
[----:B------:R-:W-:Y:S01]  /*281d0*/  PRMT R52, R8, 0x5410, R9 ;  /* 0x0000541008347816 */ /* 0x000fe20000000009 */
[----:B------:R-:W-:Y:S02]  /*281e0*/  @!P1 IMAD.MOV.U32 R40, RZ, RZ, R28 ;  /* 0x000000ffff289224 */ /* 0x000fe400078e001c */
[----:B------:R-:W-:Y:S02]  /*281f0*/  @!P1 IMAD.MOV.U32 R41, RZ, RZ, R29 ;  /* 0x000000ffff299224 */ /* 0x000fe400078e001d */
[----:B------:R-:W-:Y:S01]  /*28200*/  @!P1 IMAD.MOV.U32 R42, RZ, RZ, R30 ;  /* 0x000000ffff2a9224 */ /* 0x000fe200078e001e */
[----:B------:R-:W-:Y:S01]  /*28210*/  MOV R8, R40 ;  /* 0x0000002800087202 */ /* 0x000fe20000000f00 */
[----:B------:R-:W-:Y:S02]  /*28220*/  @!P1 IMAD.MOV.U32 R43, RZ, RZ, R31 ;  /* 0x000000ffff2b9224 */ /* 0x000fe400078e001f */
[----:B------:R-:W-:Y:S02]  /*28230*/  IMAD.MOV.U32 R13, RZ, RZ, R32 ;  /* 0x000000ffff0d7224 */ /* 0x000fe400078e0020 */
[----:B------:R-:W-:-:S02]  /*28240*/  IMAD.MOV.U32 R9, RZ, RZ, R41 ;  /* 0x000000ffff097224 */ /* 0x000fc400078e0029 */
[----:B------:R-:W-:-:S03]  /*28250*/  IMAD.MOV.U32 R10, RZ, RZ, R42 ;  /* 0x000000ffff0a7224 */ /* 0x000fc600078e002a */
[----:B------:R-:W-:Y:S02]  /*28260*/  PRMT R62, R8, 0x5410, R9 ;  /* 0x00005410083e7816 */ /* 0x000fe40000000009 */
[----:B------:R-:W-:Y:S01]  /*28270*/  CS2R R8, SRZ ;  /* 0x0000000000087805 */ /* 0x000fe2000001ff00 */
[----:B------:R-:W-:-:S07]  /*28280*/  IMAD.MOV.U32 R0, RZ, RZ, R14 ;  /* 0x000000ffff007224 */ /* 0x000fce00078e000e */
[----:B------:R-:W-:Y:S05]  /*28290*/  WARPSYNC.COLLECTIVE R15, `(.L_x_8690) ;  /* 0x000000000f087348 */ /* 0x000fea0003c00000 */
[----:B------:R0:W1:Y:S02]  /*282a0*/  SHFL.IDX P6, R14, R13, R12, R11 ;  /* 0x0000000c0d0e7389 */ /* 0x00006400000c000b */
[----:B01----:R-:W-:Y:S01]  /*282b0*/  ENDCOLLECTIVE ;  /* 0x000000000000791b */ /* 0x003fe20003800000 */
.L_x_8690:
[----:B------:R-:W-:Y:S02]  /*282c0*/  IMAD.MOV.U32 R13, RZ, RZ, R33 ;  /* 0x000000ffff0d7224 */ /* 0x000fe400078e0021 */
[----:B------:R-:W-:-:S07]  /*282d0*/  IMAD.MOV.U32 R32, RZ, RZ, R14 ;  /* 0x000000ffff207224 */ /* 0x000fce00078e000e */
[----:B------:R-:W-:Y:S05]  /*282e0*/  WARPSYNC.COLLECTIVE R15, `(.L_x_8691) ;  /* 0x000000000f087348 */ /* 0x000fea0003c00000 */
[----:B------:R0:W1:Y:S02]  /*282f0*/  SHFL.IDX P6, R14, R13, R12, R11 ;  /* 0x0000000c0d0e7389 */ /* 0x00006400000c000b */
[----:B01----:R-:W-:Y:S01]  /*28300*/  ENDCOLLECTIVE ;  /* 0x000000000000791b */ /* 0x003fe20003800000 */
.L_x_8691:
[----:B------:R-:W-:Y:S01]  /*28310*/  IMAD.MOV.U32 R13, RZ, RZ, R34 ;  /* 0x000000ffff0d7224 */ /* 0x000fe200078e0022 */
[----:B------:R-:W-:-:S07]  /*28320*/  MOV R33, R14 ;  /* 0x0000000e00217202 */ /* 0x000fce0000000f00 */
[----:B------:R-:W-:Y:S05]  /*28330*/  WARPSYNC.COLLECTIVE R15, `(.L_x_8692) ;  /* 0x000000000f087348 */ /* 0x000fea0003c00000 */
[----:B------:R0:W1:Y:S02]  /*28340*/  SHFL.IDX P6, R14, R13, R12, R11 ;  /* 0x0000000c0d0e7389 */ /* 0x00006400000c000b */
[----:B01----:R-:W-:Y:S01]  /*28350*/  ENDCOLLECTIVE ;  /* 0x000000000000791b */ /* 0x003fe20003800000 */
.L_x_8692:
[----:B------:R-:W-:-:S05]  /*28360*/  IMAD.MOV.U32 R11, RZ, RZ, R43 ;  /* 0x000000ffff0b7224 */ /* 0x000fca00078e002b */
[----:B------:R-:W-:Y:S01]  /*28370*/  PRMT R63, R10, 0x5410, R11 ;  /* 0x000054100a3f7816 */ /* 0x000fe2000000000b */
[----:B------:R-:W-:Y:S01]  /*28380*/  IMAD.MOV.U32 R34, RZ, RZ, R14 ;  /* 0x000000ffff227224 */ /* 0x000fe200078e000e */
[----:B------:R-:W-:Y:S06]  /*28390*/  BRA `(.L_x_8693) ;  /* 0xfffffe4400247947 */ /* 0x000fec000383ffff */
.L_x_8333:
[----:B0-----:R0:W1:Y:S02]  /*283a0*/  SYNCS.PHASECHK.TRANS64.TRYWAIT P4, [R18+URZ+0x28800], R29 ;  /* 0x0288001d120075a7 */ /* 0x001064000808017f */
[----:B-1----:R-:W-:Y:S05]  /*283b0*/  @!P4 NANOSLEEP.SYNCS 0x989680 ;  /* 0x009896800000c95d */ /* 0x002fea0003900000 */
[----:B------:R-:W1:Y:S02]  /*283c0*/  @!P4 SYNCS.PHASECHK.TRANS64 P4, [R18+URZ+0x28800], R29 ;  /* 0x0288001d1200c5a7 */ /* 0x000e64000808007f */
[----:B-1----:R-:W-:Y:S05]  /*283d0*/  @!P4 BRA `(.L_x_8333) ;  /* 0xfffffffc00f0c947 */ /* 0x002fea000383ffff */
[----:B------:R-:W-:Y:S05]  /*283e0*/  BRA `(.L_x_8694) ;  /* 0xfffffe4400cc7947 */ /* 0x000fea000383ffff */
.L_x_8343:
[----:B-1----:R1:W2:Y:S02]  /*283f0*/  SYNCS.PHASECHK.TRANS64.TRYWAIT P1, [R8+URZ+0x28830], R3 ;  /* 0x02883003080075a7 */ /* 0x0022a4000802017f */
[----:B--2---:R-:W-:Y:S05]  /*28400*/  @!P1 NANOSLEEP.SYNCS 0x989680 ;  /* 0x009896800000995d */ /* 0x004fea0003900000 */
[----:B------:R-:W2:Y:S02]  /*28410*/  @!P1 SYNCS.PHASECHK.TRANS64 P1, [R8+URZ+0x28830], R3 ;  /* 0x02883003080095a7 */ /* 0x000ea4000802007f */
[----:B--2---:R-:W-:Y:S05]  /*28420*/  @!P1 BRA `(.L_x_8343) ;  /* 0xfffffffc00f09947 */ /* 0x004fea000383ffff */
[----:B------:R-:W-:Y:S05]  /*28430*/  BRA `(.L_x_8342) ;  /* 0xfffffe6000507947 */ /* 0x000fea000383ffff */
.L_x_8362:
[----:B-1----:R1:W2:Y:S02]  /*28440*/  SYNCS.PHASECHK.TRANS64.TRYWAIT P4, [R25+URZ+0x28830], R24 ;  /* 0x02883018190075a7 */ /* 0x0022a4000808017f */
[----:B--2---:R-:W-:Y:S05]  /*28450*/  @!P4 NANOSLEEP.SYNCS 0x989680 ;  /* 0x009896800000c95d */ /* 0x004fea0003900000 */
[----:B------:R-:W2:Y:S02]  /*28460*/  @!P4 SYNCS.PHASECHK.TRANS64 P4, [R25+URZ+0x28830], R24 ;  /* 0x028830181900c5a7 */ /* 0x000ea4000808007f */
[----:B--2---:R-:W-:Y:S05]  /*28470*/  @!P4 BRA `(.L_x_8362) ;  /* 0xfffffffc00f0c947 */ /* 0x004fea000383ffff */
[----:B------:R-:W-:Y:S05]  /*28480*/  BRA `(.L_x_8361) ;  /* 0xfffffe9400487947 */ /* 0x000fea000383ffff */
.L_x_8366:
[----:B-1----:R1:W2:Y:S02]  /*28490*/  SYNCS.PHASECHK.TRANS64.TRYWAIT P3, [R206+URZ+0x28850], R187 ;  /* 0x028850bbce0075a7 */ /* 0x0022a4000806017f */
[----:B--2---:R-:W-:Y:S05]  /*284a0*/  @!P3 NANOSLEEP.SYNCS 0x989680 ;  /* 0x009896800000b95d */ /* 0x004fea0003900000 */
[----:B------:R-:W2:Y:S02]  /*284b0*/  @!P3 SYNCS.PHASECHK.TRANS64 P3, [R206+URZ+0x28850], R187 ;  /* 0x028850bbce00b5a7 */ /* 0x000ea4000806007f */
[----:B--2---:R-:W-:Y:S05]  /*284c0*/  @!P3 BRA `(.L_x_8366) ;  /* 0xfffffffc00f0b947 */ /* 0x004fea000383ffff */
[----:B------:R-:W-:Y:S05]  /*284d0*/  BRA `(.L_x_8363) ;  /* 0xfffffe9800887947 */ /* 0x000fea000383ffff */
.L_x_8387:
[----:B-1----:R1:W2:Y:S02]  /*284e0*/  SYNCS.PHASECHK.TRANS64.TRYWAIT P2, [R3+URZ+0x28830], R0 ;  /* 0x02883000030075a7 */ /* 0x0022a4000804017f */
[----:B--2---:R-:W-:Y:S05]  /*284f0*/  @!P2 NANOSLEEP.SYNCS 0x989680 ;  /* 0x009896800000a95d */ /* 0x004fea0003900000 */
[----:B------:R-:W2:Y:S02]  /*28500*/  @!P2 SYNCS.PHASECHK.TRANS64 P2, [R3+URZ+0x28830], R0 ;  /* 0x028830000300a5a7 */ /* 0x000ea4000804007f */
[----:B--2---:R-:W-:Y:S05]  /*28510*/  @!P2 BRA `(.L_x_8387) ;  /* 0xfffffffc00f0a947 */ /* 0x004fea000383ffff */
[----:B------:R-:W-:Y:S05]  /*28520*/  BRA `(.L_x_8386) ;  /* 0xfffffec800b47947 */ /* 0x000fea000383ffff */
.L_x_8391:
[----:B-1----:R1:W2:Y:S02]  /*28530*/  SYNCS.PHASECHK.TRANS64.TRYWAIT P1, [R3+URZ+0x28850], R0 ;  /* 0x02885000030075a7 */ /* 0x0022a4000802017f */
[----:B--2---:R-:W-:Y:S05]  /*28540*/  @!P1 NANOSLEEP.SYNCS 0x989680 ;  /* 0x009896800000995d */ /* 0x004fea0003900000 */
[----:B------:R-:W2:Y:S02]  /*28550*/  @!P1 SYNCS.PHASECHK.TRANS64 P1, [R3+URZ+0x28850], R0 ;  /* 0x02885000030095a7 */ /* 0x000ea4000802007f */
[----:B--2---:R-:W-:Y:S05]  /*28560*/  @!P1 BRA `(.L_x_8391) ;  /* 0xfffffffc00f09947 */ /* 0x004fea000383ffff */
[----:B------:R-:W-:Y:S05]  /*28570*/  BRA `(.L_x_8388) ;  /* 0xfffffed000007947 */ /* 0x000fea000383ffff */
.L_x_8400:
[----:B-1----:R1:W2:Y:S02]  /*28580*/  SYNCS.PHASECHK.TRANS64.TRYWAIT P2, [R3+URZ+0x28830], R0 ;  /* 0x02883000030075a7 */ /* 0x0022a4000804017f */
[----:B--2---:R-:W-:Y:S05]  /*28590*/  @!P2 NANOSLEEP.SYNCS 0x989680 ;  /* 0x009896800000a95d */ /* 0x004fea0003900000 */
[----:B------:R-:W2:Y:S02]  /*285a0*/  @!P2 SYNCS.PHASECHK.TRANS64 P2, [R3+URZ+0x28830], R0 ;  /* 0x028830000300a5a7 */ /* 0x000ea4000804007f */
[----:B--2---:R-:W-:Y:S05]  /*285b0*/  @!P2 BRA `(.L_x_8400) ;  /* 0xfffffffc00f0a947 */ /* 0x004fea000383ffff */
[----:B------:R-:W-:Y:S05]  /*285c0*/  BRA `(.L_x_8399) ;  /* 0xfffffeec00707947 */ /* 0x000fea000383ffff */
.L_x_8404:
[----:B-1----:R1:W2:Y:S02]  /*285d0*/  SYNCS.PHASECHK.TRANS64.TRYWAIT P1, [R3+URZ+0x28850], R0 ;  /* 0x02885000030075a7 */ /* 0x0022a4000802017f */
[----:B--2---:R-:W-:Y:S05]  /*285e0*/  @!P1 NANOSLEEP.SYNCS 0x989680 ;  /* 0x009896800000995d */ /* 0x004fea0003900000 */
[----:B------:R-:W2:Y:S02]  /*285f0*/  @!P1 SYNCS.PHASECHK.TRANS64 P1, [R3+URZ+0x28850], R0 ;  /* 0x02885000030095a7 */ /* 0x000ea4000802007f */
[----:B--2---:R-:W-:Y:S05]  /*28600*/  @!P1 BRA `(.L_x_8404) ;  /* 0xfffffffc00f09947 */ /* 0x004fea000383ffff */
[----:B------:R-:W-:Y:S05]  /*28610*/  BRA `(.L_x_8401) ;  /* 0xfffffef000bc7947 */ /* 0x000fea000383ffff */
.L_x_8419:
[----:B-1----:R1:W2:Y:S02]  /*28620*/  SYNCS.PHASECHK.TRANS64.TRYWAIT P1, [R11+URZ+0x28850], R4 ;  /* 0x028850040b0075a7 */ /* 0x0022a4000802017f */
[----:B--2---:R-:W-:Y:S05]  /*28630*/  @!P1 NANOSLEEP.SYNCS 0x989680 ;  /* 0x009896800000995d */ /* 0x004fea0003900000 */
[----:B------:R-:W2:Y:S02]  /*28640*/  @!P1 SYNCS.PHASECHK.TRANS64 P1, [R11+URZ+0x28850], R4 ;  /* 0x028850040b0095a7 */ /* 0x000ea4000802007f */
[----:B--2---:R-:W-:Y:S05]  /*28650*/  @!P1 BRA `(.L_x_8419) ;  /* 0xfffffffc00f09947 */ /* 0x004fea000383ffff */
[----:B------:R-:W-:Y:S05]  /*28660*/  BRA `(.L_x_8418) ;  /* 0xffffff20001c7947 */ /* 0x000fea000383ffff */
.L_x_8425:
[----:B------:R-:W-:Y:S02]  /*28670*/  IMAD.MOV.U32 R13, RZ, RZ, R8 ;  /* 0x000000ffff0d7224 */ /* 0x000fe400078e0008 */
[----:B------:R-:W-:Y:S02]  /*28680*/  IMAD.MOV.U32 R12, RZ, RZ, RZ ;  /* 0x000000ffff0c7224 */ /* 0x000fe400078e00ff */
[----:B------:R-:W-:Y:S02]  /*28690*/  IMAD.MOV.U32 R11, RZ, RZ, 0x181f ;  /* 0x0000181fff0b7424 */ /* 0x000fe400078e00ff */
[----:B------:R-:W-:-:S07]  /*286a0*/  IMAD.MOV.U32 R15, RZ, RZ, -0x1 ;  /* 0xffffffffff0f7424 */ /* 0x000fce00078e00ff */
[----:B-----5:R-:W-:Y:S05]  /*286b0*/  WARPSYNC.COLLECTIVE R15, `(.L_x_8695) ;  /* 0x000000000f087348 */ /* 0x020fea0003c00000 */
[----:B------:R0:W1:Y:S02]  /*286c0*/  SHFL.IDX P6, R14, R13, R12, R11 ;  /* 0x0000000c0d0e7389 */ /* 0x00006400000c000b */
[----:B01---5:R-:W-:Y:S01]  /*286d0*/  ENDCOLLECTIVE ;  /* 0x000000000000791b */ /* 0x023fe20003800000 */
.L_x_8695:
[----:B------:R-:W-:Y:S01]  /*286e0*/  MOV R13, R0 ;  /* 0x00000000000d7202 */ /* 0x000fe20000000f00 */
[----:B------:R-:W-:-:S07]  /*286f0*/  IMAD.MOV.U32 R3, RZ, RZ, R14 ;  /* 0x000000ffff037224 */ /* 0x000fce00078e000e */
[----:B------:R-:W-:Y:S05]  /*28700*/  WARPSYNC.COLLECTIVE R15, `(.L_x_8696) ;  /* 0x000000000f087348 */ /* 0x000fea0003c00000 */
[----:B------:R0:W1:Y:S02]  /*28710*/  SHFL.IDX P6, R14, R13, R12, R11 ;  /* 0x0000000c0d0e7389 */ /* 0x00006400000c000b */
[----:B01----:R-:W-:Y:S01]  /*28720*/  ENDCOLLECTIVE ;  /* 0x000000000000791b */ /* 0x003fe20003800000 */
.L_x_8696:
[----:B------:R-:W-:Y:S05]  /*28730*/  BRA `(.L_x_8697) ;  /* 0xffffff3800fc7947 */ /* 0x000fea000383ffff */
.L_x_8428:
[----:B------:R-:W-:Y:S01]  /*28740*/  BSSY B1, `(.L_x_8698) ;  /* 0x0000008000017945 */ /* 0x000fe20003800000 */
[----:B------:R-:W-:Y:S02]  /*28750*/  IMAD.MOV.U32 R13, RZ, RZ, R8 ;  /* 0x000000ffff0d7224 */ /* 0x000fe400078e0008 */
[----:B------:R-:W-:Y:S02]  /*28760*/  IMAD.MOV.U32 R12, RZ, RZ, 0x1 ;  /* 0x00000001ff0c7424 */ /* 0x000fe400078e00ff */
[----:B---3--:R-:W-:Y:S02]  /*28770*/  IMAD.MOV.U32 R11, RZ, RZ, 0x181f ;  /* 0x0000181fff0b7424 */ /* 0x008fe400078e00ff */
[----:B------:R-:W-:-:S07]  /*28780*/  IMAD.MOV.U32 R15, RZ, RZ, -0x1 ;  /* 0xffffffffff0f7424 */ /* 0x000fce00078e00ff */
[----:B012--5:R-:W-:Y:S05]  /*28790*/  WARPSYNC.COLLECTIVE R15, `(.L_x_8699) ;  /* 0x000000000f087348 */ /* 0x027fea0003c00000 */
[----:B--2---:R2:W3:Y:S02]  /*287a0*/  SHFL.IDX P6, R14, R13, R12, R11 ;  /* 0x0000000c0d0e7389 */ /* 0x0044e400000c000b */
[----:B0123-5:R-:W-:Y:S01]  /*287b0*/  ENDCOLLECTIVE ;  /* 0x000000000000791b */ /* 0x02ffe20003800000 */
.L_x_8699:
[----:B------:R-:W-:Y:S05]  /*287c0*/  BSYNC B1 ;  /* 0x0000000000017941 */ /* 0x000fea0003800000 */
.L_x_8698:
        /* <DEDUP_REMOVED lines=8> */
.L_x_8700:
[----:B------:R-:W-:Y:S05]  /*28850*/  BRA `(.L_x_8701) ;  /* 0xffffff3800f87947 */ /* 0x000fea000383ffff */
.L_x_8431:
[----:B------:R-:W-:Y:S01]  /*28860*/  BSSY B1, `(.L_x_8702) ;  /* 0x0000008000017945 */ /* 0x000fe20003800000 */
[----:B------:R-:W-:Y:S02]  /*28870*/  IMAD.MOV.U32 R13, RZ, RZ, R8 ;  /* 0x000000ffff0d7224 */ /* 0x000fe400078e0008 */
[----:B------:R-:W-:Y:S02]  /*28880*/  IMAD.MOV.U32 R12, RZ, RZ, 0x2 ;  /* 0x00000002ff0c7424 */ /* 0x000fe400078e00ff */
[----:B------:R-:W-:Y:S02]  /*28890*/  IMAD.MOV.U32 R11, RZ, RZ, 0x181f ;  /* 0x0000181fff0b7424 */ /* 0x000fe400078e00ff */
[----:B---3--:R-:W-:-:S07]  /*288a0*/  IMAD.MOV.U32 R15, RZ, RZ, -0x1 ;  /* 0xffffffffff0f7424 */ /* 0x008fce00078e00ff */
[----:B012-4-:R-:W-:Y:S05]  /*288b0*/  WARPSYNC.COLLECTIVE R15, `(.L_x_8703) ;  /* 0x000000000f087348 */ /* 0x017fea0003c00000 */
[----:B--2---:R2:W3:Y:S02]  /*288c0*/  SHFL.IDX P6, R14, R13, R12, R11 ;  /* 0x0000000c0d0e7389 */ /* 0x0044e400000c000b */
[----:B01234-:R-:W-:Y:S01]  /*288d0*/  ENDCOLLECTIVE ;  /* 0x000000000000791b */ /* 0x01ffe20003800000 */
.L_x_8703:
[----:B------:R-:W-:Y:S05]  /*288e0*/  BSYNC B1 ;  /* 0x0000000000017941 */ /* 0x000fea0003800000 */
.L_x_8702:
        /* <DEDUP_REMOVED lines=8> */
.L_x_8704:
[----:B------:R-:W-:Y:S05]  /*28970*/  BRA `(.L_x_8705) ;  /* 0xffffff3800f87947 */ /* 0x000fea000383ffff */
.L_x_8434:
        /* <DEDUP_REMOVED lines=8> */
.L_x_8707:
[----:B------:R-:W-:Y:S05]  /*28a00*/  BSYNC B1 ;  /* 0x0000000000017941 */ /* 0x000fea0003800000 */
.L_x_8706:
        /* <DEDUP_REMOVED lines=8> */
.L_x_8708:
[----:B------:R-:W-:Y:S05]  /*28a90*/  BRA `(.L_x_8709) ;  /* 0xffffff3800f87947 */ /* 0x000fea000383ffff */
.L_x_8436:
[----:B------:R-:W-:Y:S02]  /*28aa0*/  IMAD.MOV.U32 R13, RZ, RZ, R4 ;  /* 0x000000ffff0d7224 */ /* 0x000fe400078e0004 */
[----:B------:R-:W-:Y:S02]  /*28ab0*/  IMAD.MOV.U32 R12, RZ, RZ, RZ ;  /* 0x000000ffff0c7224 */ /* 0x000fe400078e00ff */
[----:B------:R-:W-:Y:S02]  /*28ac0*/  IMAD.MOV.U32 R11, RZ, RZ, 0x1c1f ;  /* 0x00001c1fff0b7424 */ /* 0x000fe400078e00ff */
[----:B------:R-:W-:-:S07]  /*28ad0*/  IMAD.MOV.U32 R15, RZ, RZ, -0x1 ;  /* 0xffffffffff0f7424 */ /* 0x000fce00078e00ff */
[----:B------:R-:W-:Y:S05]  /*28ae0*/  WARPSYNC.COLLECTIVE R15, `(.L_x_8710) ;  /* 0x000000000f087348 */ /* 0x000fea0003c00000 */
[----:B------:R0:W1:Y:S02]  /*28af0*/  SHFL.IDX P6, R14, R13, R12, R11 ;  /* 0x0000000c0d0e7389 */ /* 0x00006400000c000b */
[----:B01----:R-:W-:Y:S01]  /*28b00*/  ENDCOLLECTIVE ;  /* 0x000000000000791b */ /* 0x003fe20003800000 */
.L_x_8710:
[----:B------:R-:W-:Y:S02]  /*28b10*/  IMAD.MOV.U32 R13, RZ, RZ, R3 ;  /* 0x000000ffff0d7224 */ /* 0x000fe400078e0003 */
[----:B------:R-:W-:-:S07]  /*28b20*/  IMAD.MOV.U32 R0, RZ, RZ, R14 ;  /* 0x000000ffff007224 */ /* 0x000fce00078e000e */
[----:B------:R-:W-:Y:S05]  /*28b30*/  WARPSYNC.COLLECTIVE R15, `(.L_x_8711) ;  /* 0x000000000f087348 */ /* 0x000fea0003c00000 */
[----:B------:R0:W1:Y:S02]  /*28b40*/  SHFL.IDX P6, R14, R13, R12, R11 ;  /* 0x0000000c0d0e7389 */ /* 0x00006400000c000b */
[----:B01----:R-:W-:Y:S01]  /*28b50*/  ENDCOLLECTIVE ;  /* 0x000000000000791b */ /* 0x003fe20003800000 */
.L_x_8711:
[----:B------:R-:W-:Y:S05]  /*28b60*/  BRA `(.L_x_8712) ;  /* 0xffffff3c00f47947 */ /* 0x000fea000383ffff */
.L_x_8439:
[----:B------:R-:W-:Y:S01]  /*28b70*/  BSSY B1, `(.L_x_8713) ;  /* 0x0000008000017945 */ /* 0x000fe20003800000 */
[----:B0-----:R-:W-:Y:S01]  /*28b80*/  IMAD.MOV.U32 R13, RZ, RZ, R4 ;  /* 0x000000ffff0d7224 */ /* 0x001fe200078e0004 */
[----:B------:R-:W-:Y:S01]  /*28b90*/  MOV R11, 0x1c1f ;  /* 0x00001c1f000b7802 */ /* 0x000fe20000000f00 */
[----:B------:R-:W-:Y:S02]  /*28ba0*/  IMAD.MOV.U32 R12, RZ, RZ, 0x1 ;  /* 0x00000001ff0c7424 */ /* 0x000fe400078e00ff */
[----:B------:R-:W-:-:S07]  /*28bb0*/  IMAD.MOV.U32 R15, RZ, RZ, -0x1 ;  /* 0xffffffffff0f7424 */ /* 0x000fce00078e00ff */
[----:B-12---:R-:W-:Y:S05]  /*28bc0*/  WARPSYNC.COLLECTIVE R15, `(.L_x_8714) ;  /* 0x000000000f087348 */ /* 0x006fea0003c00000 */
[----:B--2---:R0:W2:Y:S02]  /*28bd0*/  SHFL.IDX P6, R14, R13, R12, R11 ;  /* 0x0000000c0d0e7389 */ /* 0x0040a400000c000b */
[----:B012---:R-:W-:Y:S01]  /*28be0*/  ENDCOLLECTIVE ;  /* 0x000000000000791b */ /* 0x007fe20003800000 */
.L_x_8714:
[----:B------:R-:W-:Y:S05]  /*28bf0*/  BSYNC B1 ;  /* 0x0000000000017941 */ /* 0x000fea0003800000 */
.L_x_8713:
        /* <DEDUP_REMOVED lines=8> */
.L_x_8715:
[----:B------:R-:W-:Y:S05]  /*28c80*/  BRA `(.L_x_8716) ;  /* 0xffffff4000fc7947 */ /* 0x000fea000383ffff */
.L_x_8443:
[----:B------:R-:W-:Y:S01]  /*28c90*/  IMAD.MOV.U32 R13, RZ, RZ, R4 ;  /* 0x000000ffff0d7224 */ /* 0x000fe200078e0004 */
[----:B------:R-:W-:Y:S01]  /*28ca0*/  MOV R11, 0x181f ;  /* 0x0000181f000b7802 */ /* 0x000fe20000000f00 */
[----:B------:R-:W-:Y:S02]  /*28cb0*/  IMAD.MOV.U32 R12, RZ, RZ, RZ ;  /* 0x000000ffff0c7224 */ /* 0x000fe400078e00ff */
[----:B------:R-:W-:-:S07]  /*28cc0*/  IMAD.MOV.U32 R15, RZ, RZ, -0x1 ;  /* 0xffffffffff0f7424 */ /* 0x000fce00078e00ff */
[----:B0--3--:R-:W-:Y:S05]  /*28cd0*/  WARPSYNC.COLLECTIVE R15, `(.L_x_8717) ;  /* 0x000000000f087348 */ /* 0x009fea0003c00000 */
[----:B------:R1:W2:Y:S02]  /*28ce0*/  SHFL.IDX P6, R14, R13, R12, R11 ;  /* 0x0000000c0d0e7389 */ /* 0x0002a400000c000b */
[----:B0123--:R-:W-:Y:S01]  /*28cf0*/  ENDCOLLECTIVE ;  /* 0x000000000000791b */ /* 0x00ffe20003800000 */
.L_x_8717:
[----:B------:R-:W-:Y:S02]  /*28d00*/  IMAD.MOV.U32 R13, RZ, RZ, R0 ;  /* 0x000000ffff0d7224 */ /* 0x000fe400078e0000 */
[----:B------:R-:W-:-:S07]  /*28d10*/  IMAD.MOV.U32 R3, RZ, RZ, R14 ;  /* 0x000000ffff037224 */ /* 0x000fce00078e000e */
[----:B------:R-:W-:Y:S05]  /*28d20*/  WARPSYNC.COLLECTIVE R15, `(.L_x_8718) ;  /* 0x000000000f087348 */ /* 0x000fea0003c00000 */
[----:B------:R0:W1:Y:S02]  /*28d30*/  SHFL.IDX P6, R14, R13, R12, R11 ;  /* 0x0000000c0d0e7389 */ /* 0x00006400000c000b */
[----:B01----:R-:W-:Y:S01]  /*28d40*/  ENDCOLLECTIVE ;  /* 0x000000000000791b */ /* 0x003fe20003800000 */
.L_x_8718:
[----:B------:R-:W-:Y:S05]  /*28d50*/  BRA `(.L_x_8719) ;  /* 0xffffff5000007947 */ /* 0x000fea000383ffff */
.L_x_8446:
[----:B------:R-:W-:Y:S01]  /*28d60*/  BSSY B1, `(.L_x_8720) ;  /* 0x0000008000017945 */ /* 0x000fe20003800000 */
[----:B------:R-:W-:Y:S02]  /*28d70*/  IMAD.MOV.U32 R13, RZ, RZ, R4 ;  /* 0x000000ffff0d7224 */ /* 0x000fe400078e0004 */
[----:B------:R-:W-:Y:S02]  /*28d80*/  IMAD.MOV.U32 R12, RZ, RZ, 0x1 ;  /* 0x00000001ff0c7424 */ /* 0x000fe400078e00ff */
[----:B------:R-:W-:Y:S02]  /*28d90*/  IMAD.MOV.U32 R11, RZ, RZ, 0x181f ;  /* 0x0000181fff0b7424 */ /* 0x000fe400078e00ff */
[----:B--2---:R-:W-:-:S07]  /*28da0*/  IMAD.MOV.U32 R15, RZ, RZ, -0x1 ;  /* 0xffffffffff0f7424 */ /* 0x004fce00078e00ff */
[----:B01-34-:R-:W-:Y:S05]  /*28db0*/  WARPSYNC.COLLECTIVE R15, `(.L_x_8721) ;  /* 0x000000000f087348 */ /* 0x01bfea0003c00000 */
[----:B----4-:R2:W4:Y:S02]  /*28dc0*/  SHFL.IDX P6, R14, R13, R12, R11 ;  /* 0x0000000c0d0e7389 */ /* 0x01052400000c000b */
[----:B01234-:R-:W-:Y:S01]  /*28dd0*/  ENDCOLLECTIVE ;  /* 0x000000000000791b */ /* 0x01ffe20003800000 */
.L_x_8721:
[----:B------:R-:W-:Y:S05]  /*28de0*/  BSYNC B1 ;  /* 0x0000000000017941 */ /* 0x000fea0003800000 */
.L_x_8720:
        /* <DEDUP_REMOVED lines=8> */
.L_x_8722:
[----:B------:R-:W-:Y:S05]  /*28e70*/  BRA `(.L_x_8723) ;  /* 0xffffff5000007947 */ /* 0x000fea000383ffff */
.L_x_8449:
[----:B------:R-:W-:Y:S01]  /*28e80*/  BSSY B1, `(.L_x_8724) ;  /* 0x0000008000017945 */ /* 0x000fe20003800000 */
[----:B------:R-:W-:Y:S02]  /*28e90*/  IMAD.MOV.U32 R13, RZ, RZ, R4 ;  /* 0x000000ffff0d7224 */ /* 0x000fe400078e0004 */
[----:B------:R-:W-:Y:S02]  /*28ea0*/  IMAD.MOV.U32 R12, RZ, RZ, 0x2 ;  /* 0x00000002ff0c7424 */ /* 0x000fe400078e00ff */
[----:B------:R-:W-:Y:S02]  /*28eb0*/  IMAD.MOV.U32 R11, RZ, RZ, 0x181f ;  /* 0x0000181fff0b7424 */ /* 0x000fe400078e00ff */
[----:B0-----:R-:W-:-:S07]  /*28ec0*/  IMAD.MOV.U32 R15, RZ, RZ, -0x1 ;  /* 0xffffffffff0f7424 */ /* 0x001fce00078e00ff */
[----:B-1234-:R-:W-:Y:S05]  /*28ed0*/  WARPSYNC.COLLECTIVE R15, `(.L_x_8725) ;  /* 0x000000000f087348 */ /* 0x01efea0003c00000 */
[----:B----4-:R0:W4:Y:S02]  /*28ee0*/  SHFL.IDX P6, R14, R13, R12, R11 ;  /* 0x0000000c0d0e7389 */ /* 0x01012400000c000b */
[----:B01234-:R-:W-:Y:S01]  /*28ef0*/  ENDCOLLECTIVE ;  /* 0x000000000000791b */ /* 0x01ffe20003800000 */
.L_x_8725:
[----:B------:R-:W-:Y:S05]  /*28f00*/  BSYNC B1 ;  /* 0x0000000000017941 */ /* 0x000fea0003800000 */
.L_x_8724:
        /* <DEDUP_REMOVED lines=8> */
.L_x_8726:
[----:B------:R-:W-:Y:S05]  /*28f90*/  BRA `(.L_x_8727) ;  /* 0xffffff5000007947 */ /* 0x000fea000383ffff */
.L_x_8452:
[----:B------:R-:W-:Y:S01]  /*28fa0*/  BSSY B1, `(.L_x_8728) ;  /* 0x0000008000017945 */ /* 0x000fe20003800000 */
[----:B------:R-:W-:Y:S02]  /*28fb0*/  IMAD.MOV.U32 R13, RZ, RZ, R4 ;  /* 0x000000ffff0d7224 */ /* 0x000fe400078e0004 */
[----:B------:R-:W-:Y:S02]  /*28fc0*/  IMAD.MOV.U32 R12, RZ, RZ, 0x3 ;  /* 0x00000003ff0c7424 */ /* 0x000fe400078e00ff */
[----:B------:R-:W-:Y:S02]  /*28fd0*/  IMAD.MOV.U32 R11, RZ, RZ, 0x181f ;  /* 0x0000181fff0b7424 */ /* 0x000fe400078e00ff */
[----:B0-----:R-:W-:-:S07]  /*28fe0*/  IMAD.MOV.U32 R15, RZ, RZ, -0x1 ;  /* 0xffffffffff0f7424 */ /* 0x001fce00078e00ff */
[----:B-1234-:R-:W-:Y:S05]  /*28ff0*/  WARPSYNC.COLLECTIVE R15, `(.L_x_8729) ;  /* 0x000000000f087348 */ /* 0x01efea0003c00000 */
[----:B------:R0:W0:Y:S02]  /*29000*/  SHFL.IDX P6, R14, R13, R12, R11 ;  /* 0x0000000c0d0e7389 */ /* 0x00002400000c000b */
[----:B01234-:R-:W-:Y:S01]  /*29010*/  ENDCOLLECTIVE ;  /* 0x000000000000791b */ /* 0x01ffe20003800000 */
.L_x_8729:
[----:B------:R-:W-:Y:S05]  /*29020*/  BSYNC B1 ;  /* 0x0000000000017941 */ /* 0x000fea0003800000 */
.L_x_8728:
        /* <DEDUP_REMOVED lines=8> */
.L_x_8730:
[----:B------:R-:W-:Y:S05]  /*290b0*/  BRA `(.L_x_8731) ;  /* 0xffffff5000007947 */ /* 0x000fea000383ffff */
.L_x_8479:
        /* <DEDUP_REMOVED lines=11> */
.L_x_8733:
[----:B------:R-:W-:Y:S05]  /*29170*/  BSYNC B1 ;  /* 0x0000000000017941 */ /* 0x000fea0003800000 */
.L_x_8732:
[----:B------:R-:W-:Y:S05]  /*29180*/  BRA `(.L_x_8734) ;  /* 0xffffff6c00a07947 */ /* 0x000fea000383ffff */
.L_x_8481:
[----:B------:R-:W-:Y:S01]  /*29190*/  BSSY B1, `(.L_x_8735) ;  /* 0x0000006000017945 */ /* 0x000fe20003800000 */
[----:B------:R-:W-:-:S07]  /*291a0*/  IMAD.MOV.U32 R15, RZ, RZ, -0x1 ;  /* 0xffffffffff0f7424 */ /* 0x000fce00078e00ff */
[----:B0-----:R-:W-:Y:S05]  /*291b0*/  WARPSYNC.COLLECTIVE R15, `(.L_x_8736) ;  /* 0x000000000f0c7348 */ /* 0x001fea0003c00000 */
[----:B------:R-:W-:Y:S02]  /*291c0*/  ELECT P6, UR62, PT ;  /* 0x00000000003e782f */ /* 0x000fe400038c0000 */
[----:B------:R-:W-:Y:S01]  /*291d0*/  MOV R14, UR62 ;  /* 0x0000003e000e7c02 */ /* 0x000fe20008000f00 */
[----:B0-----:R-:W-:Y:S10]  /*291e0*/  ENDCOLLECTIVE ;  /* 0x000000000000791b */ /* 0x001ff40003800000 */
.L_x_8736:
[----:B------:R-:W-:Y:S05]  /*291f0*/  BSYNC B1 ;  /* 0x0000000000017941 */ /* 0x000fea0003800000 */
.L_x_8735:
[----:B------:R-:W-:Y:S05]  /*29200*/  BRA `(.L_x_8480) ;  /* 0xffffff6c00987947 */ /* 0x000fea000383ffff */
.L_x_8483:
[----:B0-----:R0:W1:Y:S02]  /*29210*/  SYNCS.PHASECHK.TRANS64.TRYWAIT P0, [R22+URZ+0x28820], R3 ;  /* 0x02882003160075a7 */ /* 0x001064000800017f */
[----:B-1----:R-:W-:Y:S05]  /*29220*/  @!P0 NANOSLEEP.SYNCS 0x989680 ;  /* 0x009896800000895d */ /* 0x002fea0003900000 */
[----:B------:R-:W1:Y:S02]  /*29230*/  @!P0 SYNCS.PHASECHK.TRANS64 P0, [R22+URZ+0x28820], R3 ;  /* 0x02882003160085a7 */ /* 0x000e64000800007f */
[----:B-1----:R-:W-:Y:S05]  /*29240*/  @!P0 BRA `(.L_x_8483) ;  /* 0xfffffffc00f08947 */ /* 0x002fea000383ffff */
[----:B------:R-:W-:Y:S05]  /*29250*/  BRA `(.L_x_8737) ;  /* 0xffffff6c00a87947 */ /* 0x000fea000383ffff */
.L_x_8487:
[----:B0-----:R0:W1:Y:S02]  /*29260*/  SYNCS.PHASECHK.TRANS64.TRYWAIT P0, [R3+URZ+0x288a0], R7 ;  /* 0x0288a007030075a7 */ /* 0x001064000800017f */
[----:B-1----:R-:W-:Y:S05]  /*29270*/  @!P0 NANOSLEEP.SYNCS 0x989680 ;  /* 0x009896800000895d */ /* 0x002fea0003900000 */
[----:B------:R-:W1:Y:S02]  /*29280*/  @!P0 SYNCS.PHASECHK.TRANS64 P0, [R3+URZ+0x288a0], R7 ;  /* 0x0288a007030085a7 */ /* 0x000e64000800007f */
[----:B-1----:R-:W-:Y:S05]  /*29290*/  @!P0 BRA `(.L_x_8487) ;  /* 0xfffffffc00f08947 */ /* 0x002fea000383ffff */
[----:B------:R-:W-:Y:S05]  /*292a0*/  BRA `(.L_x_8738) ;  /* 0xffffff6c00c07947 */ /* 0x000fea000383ffff */
.L_x_8493:
[----:B-1----:R1:W2:Y:S02]  /*292b0*/  SYNCS.PHASECHK.TRANS64.TRYWAIT P0, [R3+URZ+0x288c0], R7 ;  /* 0x0288c007030075a7 */ /* 0x0022a4000800017f */
[----:B--2---:R-:W-:Y:S05]  /*292c0*/  @!P0 NANOSLEEP.SYNCS 0x989680 ;  /* 0x009896800000895d */ /* 0x004fea0003900000 */
[----:B------:R-:W2:Y:S02]  /*292d0*/  @!P0 SYNCS.PHASECHK.TRANS64 P0, [R3+URZ+0x288c0], R7 ;  /* 0x0288c007030085a7 */ /* 0x000ea4000800007f */
[----:B--2---:R-:W-:Y:S05]  /*292e0*/  @!P0 BRA `(.L_x_8493) ;  /* 0xfffffffc00f08947 */ /* 0x004fea000383ffff */
[----:B------:R-:W-:Y:S05]  /*292f0*/  BRA `(.L_x_8739) ;  /* 0xffffff7000807947 */ /* 0x000fea000383ffff */
.L_x_8501:
[----:B0-----:R0:W1:Y:S02]  /*29300*/  SYNCS.PHASECHK.TRANS64.TRYWAIT P1, [R11+URZ+0x288a0], R2 ;  /* 0x0288a0020b0075a7 */ /* 0x001064000802017f */
[----:B-1----:R-:W-:Y:S05]  /*29310*/  @!P1 NANOSLEEP.SYNCS 0x989680 ;  /* 0x009896800000995d */ /* 0x002fea0003900000 */
[----:B------:R-:W1:Y:S02]  /*29320*/  @!P1 SYNCS.PHASECHK.TRANS64 P1, [R11+URZ+0x288a0], R2 ;  /* 0x0288a0020b0095a7 */ /* 0x000e64000802007f */
[----:B-1----:R-:W-:Y:S05]  /*29330*/  @!P1 BRA `(.L_x_8501) ;  /* 0xfffffffc00f09947 */ /* 0x002fea000383ffff */
[----:B------:R-:W-:Y:S05]  /*29340*/  BRA `(.L_x_8740) ;  /* 0xffffff74007c7947 */ /* 0x000fea000383ffff */
.L_x_8507:
[----:B-1----:R1:W2:Y:S02]  /*29350*/  SYNCS.PHASECHK.TRANS64.TRYWAIT P1, [R11+URZ+0x288c0], R2 ;  /* 0x0288c0020b0075a7 */ /* 0x0022a4000802017f */
[----:B--2---:R-:W-:Y:S05]  /*29360*/  @!P1 NANOSLEEP.SYNCS 0x989680 ;  /* 0x009896800000995d */ /* 0x004fea0003900000 */
[----:B------:R-:W2:Y:S02]  /*29370*/  @!P1 SYNCS.PHASECHK.TRANS64 P1, [R11+URZ+0x288c0], R2 ;  /* 0x0288c0020b0095a7 */ /* 0x000ea4000802007f */
[----:B--2---:R-:W-:Y:S05]  /*29380*/  @!P1 BRA `(.L_x_8507) ;  /* 0xfffffffc00f09947 */ /* 0x004fea000383ffff */
[----:B------:R-:W-:Y:S05]  /*29390*/  BRA `(.L_x_8741) ;  /* 0xffffff7800347947 */ /* 0x000fea000383ffff */
.L_x_8531:
        /* <DEDUP_REMOVED lines=11> */
.L_x_8743:
[----:B------:R-:W-:Y:S05]  /*29450*/  BSYNC B0 ;  /* 0x0000000000007941 */ /* 0x000fea0003800000 */
.L_x_8742:
[----:B------:R-:W-:Y:S05]  /*29460*/  BRA `(.L_x_8744) ;  /* 0xffffff8800887947 */ /* 0x000fea000383ffff */
.L_x_8534:
[----:B0-----:R0:W1:Y:S02]  /*29470*/  SYNCS.PHASECHK.TRANS64.TRYWAIT P0, [R7+URZ+0x28840], R2 ;  /* 0x02884002070075a7 */ /* 0x001064000800017f */
[----:B-1----:R-:W-:Y:S05]  /*29480*/  @!P0 NANOSLEEP.SYNCS 0x989680 ;  /* 0x009896800000895d */ /* 0x002fea0003900000 */
[----:B------:R-:W1:Y:S02]  /*29490*/  @!P0 SYNCS.PHASECHK.TRANS64 P0, [R7+URZ+0x28840], R2 ;  /* 0x02884002070085a7 */ /* 0x000e64000800007f */
[----:B-1----:R-:W-:Y:S05]  /*294a0*/  @!P0 BRA `(.L_x_8534) ;  /* 0xfffffffc00f08947 */ /* 0x002fea000383ffff */
[----:B------:R-:W-:Y:S05]  /*294b0*/  BRA `(.L_x_8745) ;  /* 0xffffff8800d87947 */ /* 0x000fea000383ffff */
.L_x_8535:
        /* <DEDUP_REMOVED lines=8> */
.L_x_8747:
[----:B------:R-:W-:Y:S05]  /*29540*/  BSYNC B0 ;  /* 0x0000000000007941 */ /* 0x000fea0003800000 */
.L_x_8746:
[----:B------:R-:W-:Y:S01]  /*29550*/  MOV R13, R4 ;  /* 0x00000004000d7202 */ /* 0x000fe20000000f00 */
        /* <DEDUP_REMOVED lines=8> */
.L_x_8748:
[----:B------:R-:W-:Y:S02]  /*295e0*/  IMAD.MOV.U32 R13, RZ, RZ, R0 ;  /* 0x000000ffff0d7224 */ /* 0x000fe400078e0000 */
[----:B------:R-:W-:Y:S02]  /*295f0*/  IMAD.MOV.U32 R12, RZ, RZ, 0x1 ;  /* 0x00000001ff0c7424 */ /* 0x000fe400078e00ff */
[----:B------:R-:W-:-:S07]  /*29600*/  IMAD.MOV.U32 R3, RZ, RZ, R14 ;  /* 0x000000ffff037224 */ /* 0x000fce00078e000e */
[----:B------:R-:W-:Y:S05]  /*29610*/  WARPSYNC.COLLECTIVE R15, `(.L_x_8749) ;  /* 0x000000000f087348 */ /* 0x000fea0003c00000 */
[----:B------:R0:W1:Y:S02]  /*29620*/  SHFL.IDX P6, R14, R13, R12, R11 ;  /* 0x0000000c0d0e7389 */ /* 0x00006400000c000b */
[----:B01----:R-:W-:Y:S01]  /*29630*/  ENDCOLLECTIVE ;  /* 0x000000000000791b */ /* 0x003fe20003800000 */
.L_x_8749:
        /* <DEDUP_REMOVED lines=16> */
.L_x_8750:
[----:B------:R-:W-:Y:S02]  /*29740*/  @P0 IMAD R8, R5, 0x2, R22 ;  /* 0x0000000205080824 */ /* 0x000fe400078e0216 */
[----:B------:R-:W-:Y:S02]  /*29750*/  IMAD.MOV.U32 R13, RZ, RZ, R0 ;  /* 0x000000ffff0d7224 */ /* 0x000fe400078e0000 */
[----:B------:R-:W-:Y:S02]  /*29760*/  IMAD.MOV.U32 R12, RZ, RZ, 0x2 ;  /* 0x00000002ff0c7424 */ /* 0x000fe400078e00ff */
[----:B------:R-:W-:-:S07]  /*29770*/  IMAD.MOV.U32 R3, RZ, RZ, R14 ;  /* 0x000000ffff037224 */ /* 0x000fce00078e000e */
[----:B------:R-:W-:Y:S05]  /*29780*/  WARPSYNC.COLLECTIVE R15, `(.L_x_8751) ;  /* 0x000000000f087348 */ /* 0x000fea0003c00000 */
[----:B------:R0:W1:Y:S02]  /*29790*/  SHFL.IDX P6, R14, R13, R12, R11 ;  /* 0x0000000c0d0e7389 */ /* 0x00006400000c000b */
[----:B01----:R-:W-:Y:S01]  /*297a0*/  ENDCOLLECTIVE ;  /* 0x000000000000791b */ /* 0x003fe20003800000 */
.L_x_8751:
        /* <DEDUP_REMOVED lines=16> */
.L_x_8752:
[----:B------:R-:W-:Y:S02]  /*298b0*/  @P0 IMAD R8, R5, 0x2, R22 ;  /* 0x0000000205080824 */ /* 0x000fe400078e0216 */
[----:B------:R-:W-:Y:S02]  /*298c0*/  IMAD.MOV.U32 R13, RZ, RZ, R0 ;  /* 0x000000ffff0d7224 */ /* 0x000fe400078e0000 */
[----:B------:R-:W-:Y:S01]  /*298d0*/  IMAD.MOV.U32 R12, RZ, RZ, 0x3 ;  /* 0x00000003ff0c7424 */ /* 0x000fe200078e00ff */
[----:B------:R-:W-:-:S07]  /*298e0*/  MOV R3, R14 ;  /* 0x0000000e00037202 */ /* 0x000fce0000000f00 */
[----:B------:R-:W-:Y:S05]  /*298f0*/  WARPSYNC.COLLECTIVE R15, `(.L_x_8753) ;  /* 0x000000000f087348 */ /* 0x000fea0003c00000 */
[----:B------:R0:W1:Y:S02]  /*29900*/  SHFL.IDX P6, R14, R13, R12, R11 ;  /* 0x0000000c0d0e7389 */ /* 0x00006400000c000b */
[----:B01----:R-:W-:Y:S01]  /*29910*/  ENDCOLLECTIVE ;  /* 0x000000000000791b */ /* 0x003fe20003800000 */
.L_x_8753:
        /* <DEDUP_REMOVED lines=16> */
.L_x_8754:
[----:B------:R-:W-:Y:S01]  /*29a20*/  @P0 LEA R8, R5, R22, 0x1 ;  /* 0x0000001605080211 */ /* 0x000fe200078e08ff */
[----:B------:R-:W-:Y:S02]  /*29a30*/  IMAD.MOV.U32 R13, RZ, RZ, R0 ;  /* 0x000000ffff0d7224 */ /* 0x000fe400078e0000 */
[----:B------:R-:W-:Y:S02]  /*29a40*/  IMAD.MOV.U32 R12, RZ, RZ, 0x4 ;  /* 0x00000004ff0c7424 */ /* 0x000fe400078e00ff */
[----:B------:R-:W-:-:S07]  /*29a50*/  IMAD.MOV.U32 R3, RZ, RZ, R14 ;  /* 0x000000ffff037224 */ /* 0x000fce00078e000e */
[----:B------:R-:W-:Y:S05]  /*29a60*/  WARPSYNC.COLLECTIVE R15, `(.L_x_8755) ;  /* 0x000000000f087348 */ /* 0x000fea0003c00000 */
[----:B------:R0:W1:Y:S02]  /*29a70*/  SHFL.IDX P6, R14, R13, R12, R11 ;  /* 0x0000000c0d0e7389 */ /* 0x00006400000c000b */
[----:B01----:R-:W-:Y:S01]  /*29a80*/  ENDCOLLECTIVE ;  /* 0x000000000000791b */ /* 0x003fe20003800000 */
.L_x_8755:
        /* <DEDUP_REMOVED lines=16> */
.L_x_8756:
[----:B------:R-:W-:Y:S02]  /*29b90*/  @P0 IMAD R8, R5, 0x2, R22 ;  /* 0x0000000205080824 */ /* 0x000fe400078e0216 */
[----:B------:R-:W-:Y:S01]  /*29ba0*/  IMAD.MOV.U32 R13, RZ, RZ, R0 ;  /* 0x000000ffff0d7224 */ /* 0x000fe200078e0000 */
[----:B------:R-:W-:Y:S01]  /*29bb0*/  MOV R12, 0x5 ;  /* 0x00000005000c7802 */ /* 0x000fe20000000f00 */
[----:B------:R-:W-:-:S07]  /*29bc0*/  IMAD.MOV.U32 R3, RZ, RZ, R14 ;  /* 0x000000ffff037224 */ /* 0x000fce00078e000e */
[----:B------:R-:W-:Y:S05]  /*29bd0*/  WARPSYNC.COLLECTIVE R15, `(.L_x_8757) ;  /* 0x000000000f087348 */ /* 0x000fea0003c00000 */
[----:B------:R0:W1:Y:S02]  /*29be0*/  SHFL.IDX P6, R14, R13, R12, R11 ;  /* 0x0000000c0d0e7389 */ /* 0x00006400000c000b */
[----:B01----:R-:W-:Y:S01]  /*29bf0*/  ENDCOLLECTIVE ;  /* 0x000000000000791b */ /* 0x003fe20003800000 */
.L_x_8757:
        /* <DEDUP_REMOVED lines=16> */
.L_x_8758:
[----:B------:R-:W-:Y:S02]  /*29d00*/  @P0 IMAD R8, R5, 0x2, R22 ;  /* 0x0000000205080824 */ /* 0x000fe400078e0216 */
[----:B------:R-:W-:Y:S02]  /*29d10*/  IMAD.MOV.U32 R13, RZ, RZ, R0 ;  /* 0x000000ffff0d7224 */ /* 0x000fe400078e0000 */
[----:B------:R-:W-:Y:S02]  /*29d20*/  IMAD.MOV.U32 R12, RZ, RZ, 0x6 ;  /* 0x00000006ff0c7424 */ /* 0x000fe400078e00ff */
[----:B------:R-:W-:-:S07]  /*29d30*/  IMAD.MOV.U32 R3, RZ, RZ, R14 ;  /* 0x000000ffff037224 */ /* 0x000fce00078e000e */
[----:B------:R-:W-:Y:S05]  /*29d40*/  WARPSYNC.COLLECTIVE R15, `(.L_x_8759) ;  /* 0x000000000f087348 */ /* 0x000fea0003c00000 */
[----:B------:R0:W1:Y:S02]  /*29d50*/  SHFL.IDX P6, R14, R13, R12, R11 ;  /* 0x0000000c0d0e7389 */ /* 0x00006400000c000b */
[----:B01----:R-:W-:Y:S01]  /*29d60*/  ENDCOLLECTIVE ;  /* 0x000000000000791b */ /* 0x003fe20003800000 */
.L_x_8759:
        /* <DEDUP_REMOVED lines=16> */
.L_x_8760:
[----:B------:R-:W-:Y:S02]  /*29e70*/  @P0 IMAD R8, R5, 0x2, R22 ;  /* 0x0000000205080824 */ /* 0x000fe400078e0216 */
[----:B------:R-:W-:Y:S02]  /*29e80*/  IMAD.MOV.U32 R13, RZ, RZ, R0 ;  /* 0x000000ffff0d7224 */ /* 0x000fe400078e0000 */
[----:B------:R-:W-:Y:S02]  /*29e90*/  IMAD.MOV.U32 R12, RZ, RZ, 0x7 ;  /* 0x00000007ff0c7424 */ /* 0x000fe400078e00ff */
[----:B------:R-:W-:-:S07]  /*29ea0*/  IMAD.MOV.U32 R3, RZ, RZ, R14 ;  /* 0x000000ffff037224 */ /* 0x000fce00078e000e */
[----:B------:R-:W-:Y:S05]  /*29eb0*/  WARPSYNC.COLLECTIVE R15, `(.L_x_8761) ;  /* 0x000000000f087348 */ /* 0x000fea0003c00000 */
[----:B------:R0:W1:Y:S02]  /*29ec0*/  SHFL.IDX P6, R14, R13, R12, R11 ;  /* 0x0000000c0d0e7389 */ /* 0x00006400000c000b */
[----:B01----:R-:W-:Y:S01]  /*29ed0*/  ENDCOLLECTIVE ;  /* 0x000000000000791b */ /* 0x003fe20003800000 */
.L_x_8761:
        /* <DEDUP_REMOVED lines=10> */
.L_x_8762:
[----:B------:R-:W-:Y:S01]  /*29f80*/  @!PT LDS RZ, [RZ] ;  /* 0x00000000fffff984 */ /* 0x000fe20000000800 */
[----:B------:R-:W-:Y:S01]  /*29f90*/  @!PT LDS RZ, [RZ] ;  /* 0x00000000fffff984 */ /* 0x000fe20000000800 */
[----:B------:R-:W-:Y:S01]  /*29fa0*/  @!PT LDS RZ, [RZ] ;  /* 0x00000000fffff984 */ /* 0x000fe20000000800 */
[----:B------:R-:W-:Y:S04]  /*29fb0*/  @P0 LDGSTS.E.BYPASS.LTC128B.128 [R8+0x1b400], desc[UR52][R2.64], !P3 ;  /* 0x1b40000002080fae */ /* 0x000fe8000d901d74 */
[----:B------:R0:W-:Y:S02]  /*29fc0*/  @P0 LDGSTS.E.BYPASS.LTC128B.128 [R8+0x1f400], desc[UR52][R2.64+0x80], !P2 ;  /* 0x1f40008002080fae */ /* 0x0001e4000d101d74 */
[----:B0-----:R-:W-:Y:S01]  /*29fd0*/  IMAD.MOV.U32 R2, RZ, RZ, R14 ;  /* 0x000000ffff027224 */ /* 0x001fe200078e000e */
[----:B------:R-:W-:Y:S06]  /*29fe0*/  BRA `(.L_x_8763) ;  /* 0xffffff8400b47947 */ /* 0x000fec000383ffff */
.L_x_8540:
[----:B------:R-:W-:Y:S01]  /*29ff0*/  MOV R13, R4 ;  /* 0x00000004000d7202 */ /* 0x000fe20000000f00 */
        /* <DEDUP_REMOVED lines=8> */
.L_x_8764:
[C---:B------:R-:W-:Y:S02]  /*2a080*/  ISETP.GE.AND P3, PT, R27.reuse, R33, PT ;  /* 0x000000211b00720c */ /* 0x040fe40003f66270 */
[----:B------:R-:W-:Y:S01]  /*2a090*/  IADD3 R6, R27, 0x10, RZ ;  /* 0x000000101b067810 */ /* 0x000fe20007ffe0ff */
[----:B------:R-:W-:Y:S02]  /*2a0a0*/  IMAD.MOV.U32 R13, RZ, RZ, R0 ;  /* 0x000000ffff0d7224 */ /* 0x000fe400078e0000 */
[----:B------:R-:W-:-:S08]  /*2a0b0*/  IMAD.MOV.U32 R2, RZ, RZ, R14 ;  /* 0x000000ffff027224 */ /* 0x000fd000078e000e */
[----:B------:R-:W-:Y:S05]  /*2a0c0*/  WARPSYNC.COLLECTIVE R15, `(.L_x_8765) ;  /* 0x000000000f087348 */ /* 0x000fea0003c00000 */
[----:B------:R0:W1:Y:S02]  /*2a0d0*/  SHFL.IDX P6, R14, R13, R12, R11 ;  /* 0x0000000c0d0e7389 */ /* 0x00006400000c000b */
[----:B01----:R-:W-:Y:S01]  /*2a0e0*/  ENDCOLLECTIVE ;  /* 0x000000000000791b */ /* 0x003fe20003800000 */
.L_x_8765:
        /* <DEDUP_REMOVED lines=8> */
.L_x_8766:
        /* <DEDUP_REMOVED lines=12> */
.L_x_8767:
        /* <DEDUP_REMOVED lines=8> */
.L_x_8768:
        /* <DEDUP_REMOVED lines=13> */
.L_x_8769:
        /* <DEDUP_REMOVED lines=8> */
.L_x_8770:
        /* <DEDUP_REMOVED lines=13> */
.L_x_8771:
        /* <DEDUP_REMOVED lines=8> */
.L_x_8772:
        /* <DEDUP_REMOVED lines=8> */
[----:B------:R-:W-:Y:S01]  /*2a5d0*/  IMAD.MOV.U32 R13, RZ, RZ, R0 ;  /* 0x000000ffff0d7224 */ /* 0x000fe200078e0000 */
[----:B0-----:R-:W-:-:S09]  /*2a5e0*/  MOV R2, R14 ;  /* 0x0000000e00027202 */ /* 0x001fd20000000f00 */
[----:B------:R-:W-:Y:S05]  /*2a5f0*/  WARPSYNC.COLLECTIVE R15, `(.L_x_8773) ;  /* 0x000000000f087348 */ /* 0x000fea0003c00000 */
[----:B------:R0:W1:Y:S02]  /*2a600*/  SHFL.IDX P6, R14, R13, R12, R11 ;  /* 0x0000000c0d0e7389 */ /* 0x00006400000c000b */
[----:B01----:R-:W-:Y:S01]  /*2a610*/  ENDCOLLECTIVE ;  /* 0x000000000000791b */ /* 0x003fe20003800000 */
.L_x_8773:
        /* <DEDUP_REMOVED lines=8> */
.L_x_8774:
[----:B------:R-:W-:-:S05]  /*2a6a0*/  @!P3 IMAD.MOV.U32 R3, RZ, RZ, R5 ;  /* 0x000000ffff03b224 */ /* 0x000fca00078e0005 */
[----:B------:R-:W-:Y:S01]  /*2a6b0*/  @!PT LDS RZ, [RZ] ;  /* 0x00000000fffff984 */ /* 0x000fe20000000800 */
[----:B------:R-:W-:Y:S01]  /*2a6c0*/  @!PT LDS RZ, [RZ] ;  /* 0x00000000fffff984 */ /* 0x000fe20000000800 */
[----:B------:R-:W-:Y:S01]  /*2a6d0*/  @!PT LDS RZ, [RZ] ;  /* 0x00000000fffff984 */ /* 0x000fe20000000800 */
[----:B------:R-:W-:Y:S04]  /*2a6e0*/  @!P3 LDGSTS.E.BYPASS.LTC128B.128 [R8+0x12400], desc[UR52][R2.64], !P0 ;  /* 0x124000000208bfae */ /* 0x000fe8000c101d74 */
[----:B------:R0:W-:Y:S01]  /*2a6f0*/  @!P3 LDGSTS.E.BYPASS.LTC128B.128 [R8+0x16400], desc[UR52][R2.64+0x80], !P1 ;  /* 0x164000800208bfae */ /* 0x0001e2000c901d74 */
[----:B------:R-:W-:Y:S01]  /*2a700*/  ISETP.GE.AND P3, PT, R6, R33, PT ;  /* 0x000000210600720c */ /* 0x000fe20003f66270 */
[----:B------:R-:W-:Y:S01]  /*2a710*/  VIADD R6, R27, 0x60 ;  /* 0x000000601b067836 */ /* 0x000fe20000000000 */
[----:B------:R-:W-:Y:S01]  /*2a720*/  MOV R13, R0 ;  /* 0x00000000000d7202 */ /* 0x000fe20000000f00 */
[----:B0-----:R-:W-:-:S10]  /*2a730*/  IMAD.MOV.U32 R2, RZ, RZ, R14 ;  /* 0x000000ffff027224 */ /* 0x001fd400078e000e */
[----:B------:R-:W-:Y:S05]  /*2a740*/  WARPSYNC.COLLECTIVE R15, `(.L_x_8775) ;  /* 0x000000000f087348 */ /* 0x000fea0003c00000 */
[----:B------:R0:W1:Y:S02]  /*2a750*/  SHFL.IDX P6, R14, R13, R12, R11 ;  /* 0x0000000c0d0e7389 */ /* 0x00006400000c000b */
[----:B01----:R-:W-:Y:S01]  /*2a760*/  ENDCOLLECTIVE ;  /* 0x000000000000791b */ /* 0x003fe20003800000 */
.L_x_8775:
        /* <DEDUP_REMOVED lines=8> */
.L_x_8776:
        /* <DEDUP_REMOVED lines=12> */
.L_x_8777:
        /* <DEDUP_REMOVED lines=8> */
.L_x_8778:
        /* <DEDUP_REMOVED lines=11> */
.L_x_8779:
[----:B------:R-:W-:Y:S05]  /*2a9e0*/  BRA `(.L_x_8780) ;  /* 0xffffff8800287947 */ /* 0x000fea000383ffff */
.L_x_8545:
[----:B0-----:R0:W1:Y:S02]  /*2a9f0*/  SYNCS.PHASECHK.TRANS64.TRYWAIT P0, [R22+URZ+0x28820], R3 ;  /* 0x02882003160075a7 */ /* 0x001064000800017f */
[----:B-1----:R-:W-:Y:S05]  /*2aa00*/  @!P0 NANOSLEEP.SYNCS 0x989680 ;  /* 0x009896800000895d */ /* 0x002fea0003900000 */
[----:B------:R-:W1:Y:S02]  /*2aa10*/  @!P0 SYNCS.PHASECHK.TRANS64 P0, [R22+URZ+0x28820], R3 ;  /* 0x02882003160085a7 */ /* 0x000e64000800007f */
[----:B-1----:R-:W-:Y:S05]  /*2aa20*/  @!P0 BRA `(.L_x_8545) ;  /* 0xfffffffc00f08947 */ /* 0x002fea000383ffff */
[----:B------:R-:W-:Y:S05]  /*2aa30*/  BRA `(.L_x_8781) ;  /* 0xffffff8800a07947 */ /* 0x000fea000383ffff */
.L_x_8550:
[----:B0-----:R0:W1:Y:S02]  /*2aa40*/  SYNCS.PHASECHK.TRANS64.TRYWAIT P0, [R6+URZ+0x28840], R3 ;  /* 0x02884003060075a7 */ /* 0x001064000800017f */
[----:B-1----:R-:W-:Y:S05]  /*2aa50*/  @!P0 NANOSLEEP.SYNCS 0x989680 ;  /* 0x009896800000895d */ /* 0x002fea0003900000 */
[----:B------:R-:W1:Y:S02]  /*2aa60*/  @!P0 SYNCS.PHASECHK.TRANS64 P0, [R6+URZ+0x28840], R3 ;  /* 0x02884003060085a7 */ /* 0x000e64000800007f */
[----:B-1----:R-:W-:Y:S05]  /*2aa70*/  @!P0 BRA `(.L_x_8550) ;  /* 0xfffffffc00f08947 */ /* 0x002fea000383ffff */
[----:B------:R-:W-:Y:S05]  /*2aa80*/  BRA `(.L_x_8782) ;  /* 0xffffff8c00687947 */ /* 0x000fea000383ffff */
.L_x_8551:
        /* <DEDUP_REMOVED lines=8> */
.L_x_8784:
[----:B------:R-:W-:Y:S05]  /*2ab10*/  BSYNC B1 ;  /* 0x0000000000017941 */ /* 0x000fea0003800000 */
.L_x_8783:
        /* <DEDUP_REMOVED lines=9> */
.L_x_8785:
[----:B------:R-:W-:Y:S02]  /*2abb0*/  IMAD R8, R8, 0x2, R22 ;  /* 0x0000000208087824 */ /* 0x000fe400078e0216 */
[----:B------:R-:W-:Y:S02]  /*2abc0*/  IMAD.MOV.U32 R13, RZ, RZ, R9 ;  /* 0x000000ffff0d7224 */ /* 0x000fe400078e0009 */
[----:B------:R-:W-:Y:S02]  /*2abd0*/  IMAD.MOV.U32 R12, RZ, RZ, 0x1 ;  /* 0x00000001ff0c7424 */ /* 0x000fe400078e00ff */
[----:B------:R-:W-:-:S07]  /*2abe0*/  IMAD.MOV.U32 R2, RZ, RZ, R14 ;  /* 0x000000ffff027224 */ /* 0x000fce00078e000e */
[----:B------:R-:W-:Y:S05]  /*2abf0*/  WARPSYNC.COLLECTIVE R15, `(.L_x_8786) ;  /* 0x000000000f087348 */ /* 0x000fea0003c00000 */
[----:B------:R0:W1:Y:S02]  /*2ac00*/  SHFL.IDX P6, R14, R13, R12, R11 ;  /* 0x0000000c0d0e7389 */ /* 0x00006400000c000b */
[----:B01----:R-:W-:Y:S01]  /*2ac10*/  ENDCOLLECTIVE ;  /* 0x000000000000791b */ /* 0x003fe20003800000 */
.L_x_8786:
        /* <DEDUP_REMOVED lines=12> */
.L_x_8787:
[----:B------:R-:W-:Y:S01]  /*2ace0*/  IMAD.MOV.U32 R13, RZ, RZ, R9 ;  /* 0x000000ffff0d7224 */ /* 0x000fe200078e0009 */
[----:B------:R-:W-:Y:S01]  /*2acf0*/  MOV R12, 0x2 ;  /* 0x00000002000c7802 */ /* 0x000fe20000000f00 */
[----:B------:R-:W-:-:S07]  /*2ad00*/  IMAD.MOV.U32 R2, RZ, RZ, R14 ;  /* 0x000000ffff027224 */ /* 0x000fce00078e000e */
[----:B------:R-:W-:Y:S05]  /*2ad10*/  WARPSYNC.COLLECTIVE R15, `(.L_x_8788) ;  /* 0x000000000f087348 */ /* 0x000fea0003c00000 */
[----:B------:R0:W1:Y:S02]  /*2ad20*/  SHFL.IDX P6, R14, R13, R12, R11 ;  /* 0x0000000c0d0e7389 */ /* 0x00006400000c000b */
[----:B01----:R-:W-:Y:S01]  /*2ad30*/  ENDCOLLECTIVE ;  /* 0x000000000000791b */ /* 0x003fe20003800000 */
.L_x_8788:
        /* <DEDUP_REMOVED lines=12> */
.L_x_8789:
[----:B------:R-:W-:Y:S02]  /*2ae00*/  IMAD.MOV.U32 R13, RZ, RZ, R9 ;  /* 0x000000ffff0d7224 */ /* 0x000fe400078e0009 */
[----:B------:R-:W-:Y:S02]  /*2ae10*/  IMAD.MOV.U32 R12, RZ, RZ, 0x3 ;  /* 0x00000003ff0c7424 */ /* 0x000fe400078e00ff */
[----:B------:R-:W-:-:S07]  /*2ae20*/  IMAD.MOV.U32 R2, RZ, RZ, R14 ;  /* 0x000000ffff027224 */ /* 0x000fce00078e000e */
[----:B------:R-:W-:Y:S05]  /*2ae30*/  WARPSYNC.COLLECTIVE R15, `(.L_x_8790) ;  /* 0x000000000f087348 */ /* 0x000fea0003c00000 */
[----:B------:R0:W1:Y:S02]  /*2ae40*/  SHFL.IDX P6, R14, R13, R12, R11 ;  /* 0x0000000c0d0e7389 */ /* 0x00006400000c000b */
[----:B01----:R-:W-:Y:S01]  /*2ae50*/  ENDCOLLECTIVE ;  /* 0x000000000000791b */ /* 0x003fe20003800000 */
.L_x_8790:
        /* <DEDUP_REMOVED lines=12> */
.L_x_8791:
[----:B------:R-:W-:Y:S02]  /*2af20*/  IMAD.MOV.U32 R13, RZ, RZ, R9 ;  /* 0x000000ffff0d7224 */ /* 0x000fe400078e0009 */
[----:B------:R-:W-:Y:S01]  /*2af30*/  IMAD.MOV.U32 R12, RZ, RZ, 0x4 ;  /* 0x00000004ff0c7424 */ /* 0x000fe200078e00ff */
[----:B------:R-:W-:-:S07]  /*2af40*/  MOV R2, R14 ;  /* 0x0000000e00027202 */ /* 0x000fce0000000f00 */
[----:B------:R-:W-:Y:S05]  /*2af50*/  WARPSYNC.COLLECTIVE R15, `(.L_x_8792) ;  /* 0x000000000f087348 */ /* 0x000fea0003c00000 */
[----:B------:R0:W1:Y:S02]  /*2af60*/  SHFL.IDX P6, R14, R13, R12, R11 ;  /* 0x0000000c0d0e7389 */ /* 0x00006400000c000b */
[----:B01----:R-:W-:Y:S01]  /*2af70*/  ENDCOLLECTIVE ;  /* 0x000000000000791b */ /* 0x003fe20003800000 */
.L_x_8792:
        /* <DEDUP_REMOVED lines=12> */
.L_x_8793:
[----:B------:R-:W-:Y:S01]  /*2b040*/  IMAD.MOV.U32 R13, RZ, RZ, R9 ;  /* 0x000000ffff0d7224 */ /* 0x000fe200078e0009 */
[----:B------:R-:W-:Y:S01]  /*2b050*/  MOV R12, 0x5 ;  /* 0x00000005000c7802 */ /* 0x000fe20000000f00 */
[----:B------:R-:W-:-:S07]  /*2b060*/  IMAD.MOV.U32 R2, RZ, RZ, R14 ;  /* 0x000000ffff027224 */ /* 0x000fce00078e000e */
[----:B------:R-:W-:Y:S05]  /*2b070*/  WARPSYNC.COLLECTIVE R15, `(.L_x_8794) ;  /* 0x000000000f087348 */ /* 0x000fea0003c00000 */
[----:B------:R0:W1:Y:S02]  /*2b080*/  SHFL.IDX P6, R14, R13, R12, R11 ;  /* 0x0000000c0d0e7389 */ /* 0x00006400000c000b */
[----:B01----:R-:W-:Y:S01]  /*2b090*/  ENDCOLLECTIVE ;  /* 0x000000000000791b */ /* 0x003fe20003800000 */
.L_x_8794:
        /* <DEDUP_REMOVED lines=12> */
.L_x_8795:
[----:B------:R-:W-:Y:S02]  /*2b160*/  IMAD.MOV.U32 R13, RZ, RZ, R9 ;  /* 0x000000ffff0d7224 */ /* 0x000fe400078e0009 */
[----:B------:R-:W-:Y:S02]  /*2b170*/  IMAD.MOV.U32 R12, RZ, RZ, 0x6 ;  /* 0x00000006ff0c7424 */ /* 0x000fe400078e00ff */
[----:B------:R-:W-:-:S07]  /*2b180*/  IMAD.MOV.U32 R2, RZ, RZ, R14 ;  /* 0x000000ffff027224 */ /* 0x000fce00078e000e */
[----:B------:R-:W-:Y:S05]  /*2b190*/  WARPSYNC.COLLECTIVE R15, `(.L_x_8796) ;  /* 0x000000000f087348 */ /* 0x000fea0003c00000 */
[----:B------:R0:W1:Y:S02]  /*2b1a0*/  SHFL.IDX P6, R14, R13, R12, R11 ;  /* 0x0000000c0d0e7389 */ /* 0x00006400000c000b */
[----:B01----:R-:W-:Y:S01]  /*2b1b0*/  ENDCOLLECTIVE ;  /* 0x000000000000791b */ /* 0x003fe20003800000 */
.L_x_8796:
        /* <DEDUP_REMOVED lines=12> */
.L_x_8797:
[----:B------:R-:W-:Y:S02]  /*2b280*/  IMAD.MOV.U32 R13, RZ, RZ, R9 ;  /* 0x000000ffff0d7224 */ /* 0x000fe400078e0009 */
[----:B------:R-:W-:Y:S01]  /*2b290*/  IMAD.MOV.U32 R12, RZ, RZ, 0x7 ;  /* 0x00000007ff0c7424 */ /* 0x000fe200078e00ff */
[----:B------:R-:W-:-:S07]  /*2b2a0*/  MOV R2, R14 ;  /* 0x0000000e00027202 */ /* 0x000fce0000000f00 */
[----:B------:R-:W-:Y:S05]  /*2b2b0*/  WARPSYNC.COLLECTIVE R15, `(.L_x_8798) ;  /* 0x000000000f087348 */ /* 0x000fea0003c00000 */
[----:B------:R0:W1:Y:S02]  /*2b2c0*/  SHFL.IDX P6, R14, R13, R12, R11 ;  /* 0x0000000c0d0e7389 */ /* 0x00006400000c000b */
[----:B01----:R-:W-:Y:S01]  /*2b2d0*/  ENDCOLLECTIVE ;  /* 0x000000000000791b */ /* 0x003fe20003800000 */
.L_x_8798:
        /* <DEDUP_REMOVED lines=12> */
.L_x_8799:
[----:B------:R-:W-:Y:S01]  /*2b3a0*/  IMAD.MOV.U32 R2, RZ, RZ, R14 ;  /* 0x000000ffff027224 */ /* 0x000fe200078e000e */
[----:B------:R-:W-:Y:S06]  /*2b3b0*/  BRA `(.L_x_8800) ;  /* 0xffffff8800347947 */ /* 0x000fec000383ffff */
.L_x_8556:
[----:B-1----:R1:W2:Y:S02]  /*2b3c0*/  SYNCS.PHASECHK.TRANS64.TRYWAIT P0, [R6+URZ+0x28860], R2 ;  /* 0x02886002060075a7 */ /* 0x0022a4000800017f */
[----:B--2---:R-:W-:Y:S05]  /*2b3d0*/  @!P0 NANOSLEEP.SYNCS 0x989680 ;  /* 0x009896800000895d */ /* 0x004fea0003900000 */
[----:B------:R-:W2:Y:S02]  /*2b3e0*/  @!P0 SYNCS.PHASECHK.TRANS64 P0, [R6+URZ+0x28860], R2 ;  /* 0x02886002060085a7 */ /* 0x000ea4000800007f */
[----:B--2---:R-:W-:Y:S05]  /*2b3f0*/  @!P0 BRA `(.L_x_8556) ;  /* 0xfffffffc00f08947 */ /* 0x004fea000383ffff */
[----:B------:R-:W-:Y:S05]  /*2b400*/  BRA `(.L_x_8801) ;  /* 0xffffff8800907947 */ /* 0x000fea000383ffff */
.L_x_8557:
        /* <DEDUP_REMOVED lines=8> */
.L_x_8803:
[----:B------:R-:W-:Y:S05]  /*2b490*/  BSYNC B1 ;  /* 0x0000000000017941 */ /* 0x000fea0003800000 */
.L_x_8802:
[----:B------:R-:W-:Y:S01]  /*2b4a0*/  IMAD.MOV.U32 R13, RZ, RZ, R17 ;  /* 0x000000ffff0d7224 */ /* 0x000fe200078e0011 */
[----:B------:R-:W-:Y:S01]  /*2b4b0*/  LEA R7, R7, R22, 0x1 ;  /* 0x0000001607077211 */ /* 0x000fe200078e08ff */
[----:B------:R-:W-:Y:S02]  /*2b4c0*/  IMAD.MOV.U32 R12, RZ, RZ, RZ ;  /* 0x000000ffff0c7224 */ /* 0x000fe400078e00ff */
[----:B------:R-:W-:Y:S02]  /*2b4d0*/  IMAD.MOV.U32 R11, RZ, RZ, 0x181f ;  /* 0x0000181fff0b7424 */ /* 0x000fe400078e00ff */
[----:B------:R-:W-:Y:S02]  /*2b4e0*/  IMAD.MOV.U32 R15, RZ, RZ, -0x1 ;  /* 0xffffffffff0f7424 */ /* 0x000fe400078e00ff */
[----:B------:R-:W-:-:S07]  /*2b4f0*/  IMAD.MOV.U32 R3, RZ, RZ, R14 ;  /* 0x000000ffff037224 */ /* 0x000fce00078e000e */
[----:B------:R-:W-:Y:S05]  /*2b500*/  WARPSYNC.COLLECTIVE R15, `(.L_x_8804) ;  /* 0x000000000f087348 */ /* 0x000fea0003c00000 */
[----:B------:R0:W1:Y:S02]  /*2b510*/  SHFL.IDX P6, R14, R13, R12, R11 ;  /* 0x0000000c0d0e7389 */ /* 0x00006400000c000b */
[----:B01----:R-:W-:Y:S01]  /*2b520*/  ENDCOLLECTIVE ;  /* 0x000000000000791b */ /* 0x003fe20003800000 */
.L_x_8804:
[----:B------:R-:W-:Y:S02]  /*2b530*/  IMAD.MOV.U32 R13, RZ, RZ, R23 ;  /* 0x000000ffff0d7224 */ /* 0x000fe400078e0017 */
[----:B------:R-:W-:Y:S02]  /*2b540*/  IMAD.MOV.U32 R12, RZ, RZ, 0x1 ;  /* 0x00000001ff0c7424 */ /* 0x000fe400078e00ff */
[----:B------:R-:W-:-:S07]  /*2b550*/  IMAD.MOV.U32 R2, RZ, RZ, R14 ;  /* 0x000000ffff027224 */ /* 0x000fce00078e000e */
[----:B------:R-:W-:Y:S05]  /*2b560*/  WARPSYNC.COLLECTIVE R15, `(.L_x_8805) ;  /* 0x000000000f087348 */ /* 0x000fea0003c00000 */
[----:B------:R0:W1:Y:S02]  /*2b570*/  SHFL.IDX P6, R14, R13, R12, R11 ;  /* 0x0000000c0d0e7389 */ /* 0x00006400000c000b */
[----:B01----:R-:W-:Y:S01]  /*2b580*/  ENDCOLLECTIVE ;  /* 0x000000000000791b */ /* 0x003fe20003800000 */
.L_x_8805:
        /* <DEDUP_REMOVED lines=14> */
.L_x_8806:
[----:B------:R-:W-:Y:S02]  /*2b670*/  IMAD.MOV.U32 R13, RZ, RZ, R23 ;  /* 0x000000ffff0d7224 */ /* 0x000fe400078e0017 */
[----:B------:R-:W-:Y:S02]  /*2b680*/  IMAD.MOV.U32 R12, RZ, RZ, 0x2 ;  /* 0x00000002ff0c7424 */ /* 0x000fe400078e00ff */
[----:B------:R-:W-:-:S07]  /*2b690*/  IMAD.MOV.U32 R2, RZ, RZ, R14 ;  /* 0x000000ffff027224 */ /* 0x000fce00078e000e */
[----:B------:R-:W-:Y:S05]  /*2b6a0*/  WARPSYNC.COLLECTIVE R15, `(.L_x_8807) ;  /* 0x000000000f087348 */ /* 0x000fea0003c00000 */
[----:B------:R0:W1:Y:S02]  /*2b6b0*/  SHFL.IDX P6, R14, R13, R12, R11 ;  /* 0x0000000c0d0e7389 */ /* 0x00006400000c000b */
[----:B01----:R-:W-:Y:S01]  /*2b6c0*/  ENDCOLLECTIVE ;  /* 0x000000000000791b */ /* 0x003fe20003800000 */
.L_x_8807:
        /* <DEDUP_REMOVED lines=14> */
.L_x_8808:
[----:B------:R-:W-:Y:S02]  /*2b7b0*/  IMAD.MOV.U32 R13, RZ, RZ, R23 ;  /* 0x000000ffff0d7224 */ /* 0x000fe400078e0017 */
[----:B------:R-:W-:Y:S02]  /*2b7c0*/  IMAD.MOV.U32 R12, RZ, RZ, 0x3 ;  /* 0x00000003ff0c7424 */ /* 0x000fe400078e00ff */
[----:B------:R-:W-:-:S07]  /*2b7d0*/  IMAD.MOV.U32 R2, RZ, RZ, R14 ;  /* 0x000000ffff027224 */ /* 0x000fce00078e000e */
[----:B------:R-:W-:Y:S05]  /*2b7e0*/  WARPSYNC.COLLECTIVE R15, `(.L_x_8809) ;  /* 0x000000000f087348 */ /* 0x000fea0003c00000 */
[----:B------:R0:W1:Y:S02]  /*2b7f0*/  SHFL.IDX P6, R14, R13, R12, R11 ;  /* 0x0000000c0d0e7389 */ /* 0x00006400000c000b */
[----:B01----:R-:W-:Y:S01]  /*2b800*/  ENDCOLLECTIVE ;  /* 0x000000000000791b */ /* 0x003fe20003800000 */
.L_x_8809:
        /* <DEDUP_REMOVED lines=14> */
.L_x_8810:
[----:B------:R-:W-:Y:S02]  /*2b8f0*/  IMAD.MOV.U32 R13, RZ, RZ, R23 ;  /* 0x000000ffff0d7224 */ /* 0x000fe400078e0017 */
[----:B------:R-:W-:Y:S02]  /*2b900*/  IMAD.MOV.U32 R12, RZ, RZ, 0x4 ;  /* 0x00000004ff0c7424 */ /* 0x000fe400078e00ff */
[----:B------:R-:W-:-:S07]  /*2b910*/  IMAD.MOV.U32 R2, RZ, RZ, R14 ;  /* 0x000000ffff027224 */ /* 0x000fce00078e000e */
[----:B------:R-:W-:Y:S05]  /*2b920*/  WARPSYNC.COLLECTIVE R15, `(.L_x_8811) ;  /* 0x000000000f087348 */ /* 0x000fea0003c00000 */
[----:B------:R0:W1:Y:S02]  /*2b930*/  SHFL.IDX P6, R14, R13, R12, R11 ;  /* 0x0000000c0d0e7389 */ /* 0x00006400000c000b */
[----:B01----:R-:W-:Y:S01]  /*2b940*/  ENDCOLLECTIVE ;  /* 0x000000000000791b */ /* 0x003fe20003800000 */
.L_x_8811:
        /* <DEDUP_REMOVED lines=14> */
.L_x_8812:
[----:B------:R-:W-:Y:S02]  /*2ba30*/  IMAD.MOV.U32 R13, RZ, RZ, R23 ;  /* 0x000000ffff0d7224 */ /* 0x000fe400078e0017 */
[----:B------:R-:W-:Y:S02]  /*2ba40*/  IMAD.MOV.U32 R12, RZ, RZ, 0x5 ;  /* 0x00000005ff0c7424 */ /* 0x000fe400078e00ff */
[----:B------:R-:W-:-:S07]  /*2ba50*/  IMAD.MOV.U32 R2, RZ, RZ, R14 ;  /* 0x000000ffff027224 */ /* 0x000fce00078e000e */
[----:B------:R-:W-:Y:S05]  /*2ba60*/  WARPSYNC.COLLECTIVE R15, `(.L_x_8813) ;  /* 0x000000000f087348 */ /* 0x000fea0003c00000 */
[----:B------:R0:W1:Y:S02]  /*2ba70*/  SHFL.IDX P6, R14, R13, R12, R11 ;  /* 0x0000000c0d0e7389 */ /* 0x00006400000c000b */
[----:B01----:R-:W-:Y:S01]  /*2ba80*/  ENDCOLLECTIVE ;  /* 0x000000000000791b */ /* 0x003fe20003800000 */
.L_x_8813:
        /* <DEDUP_REMOVED lines=14> */
.L_x_8814:
[----:B------:R-:W-:Y:S02]  /*2bb70*/  IMAD.MOV.U32 R13, RZ, RZ, R23 ;  /* 0x000000ffff0d7224 */ /* 0x000fe400078e0017 */
[----:B------:R-:W-:Y:S02]  /*2bb80*/  IMAD.MOV.U32 R12, RZ, RZ, 0x6 ;  /* 0x00000006ff0c7424 */ /* 0x000fe400078e00ff */
[----:B------:R-:W-:-:S07]  /*2bb90*/  IMAD.MOV.U32 R2, RZ, RZ, R14 ;  /* 0x000000ffff027224 */ /* 0x000fce00078e000e */
[----:B------:R-:W-:Y:S05]  /*2bba0*/  WARPSYNC.COLLECTIVE R15, `(.L_x_8815) ;  /* 0x000000000f087348 */ /* 0x000fea0003c00000 */
[----:B------:R0:W1:Y:S02]  /*2bbb0*/  SHFL.IDX P6, R14, R13, R12, R11 ;  /* 0x0000000c0d0e7389 */ /* 0x00006400000c000b */
[----:B01----:R-:W-:Y:S01]  /*2bbc0*/  ENDCOLLECTIVE ;  /* 0x000000000000791b */ /* 0x003fe20003800000 */
.L_x_8815:
        /* <DEDUP_REMOVED lines=14> */
.L_x_8816:
[----:B------:R-:W-:Y:S02]  /*2bcb0*/  IMAD.MOV.U32 R13, RZ, RZ, R23 ;  /* 0x000000ffff0d7224 */ /* 0x000fe400078e0017 */
[----:B------:R-:W-:Y:S02]  /*2bcc0*/  IMAD.MOV.U32 R12, RZ, RZ, 0x7 ;  /* 0x00000007ff0c7424 */ /* 0x000fe400078e00ff */
[----:B------:R-:W-:-:S07]  /*2bcd0*/  IMAD.MOV.U32 R2, RZ, RZ, R14 ;  /* 0x000000ffff027224 */ /* 0x000fce00078e000e */
[----:B------:R-:W-:Y:S05]  /*2bce0*/  WARPSYNC.COLLECTIVE R15, `(.L_x_8817) ;  /* 0x000000000f087348 */ /* 0x000fea0003c00000 */
[----:B------:R0:W1:Y:S02]  /*2bcf0*/  SHFL.IDX P6, R14, R13, R12, R11 ;  /* 0x0000000c0d0e7389 */ /* 0x00006400000c000b */
[----:B01----:R-:W-:Y:S01]  /*2bd00*/  ENDCOLLECTIVE ;  /* 0x000000000000791b */ /* 0x003fe20003800000 */
.L_x_8817:
        /* <DEDUP_REMOVED lines=13> */
.L_x_8818:
[----:B------:R-:W-:Y:S01]  /*2bde0*/  @!PT LDS RZ, [RZ] ;  /* 0x00000000fffff984 */ /* 0x000fe20000000800 */
[----:B------:R-:W-:Y:S01]  /*2bdf0*/  @!PT LDS RZ, [RZ] ;  /* 0x00000000fffff984 */ /* 0x000fe20000000800 */
[----:B------:R-:W-:Y:S01]  /*2be00*/  @!PT LDS RZ, [RZ] ;  /* 0x00000000fffff984 */ /* 0x000fe20000000800 */
[----:B------:R1:W-:Y:S01]  /*2be10*/  LDGSTS.E.BYPASS.LTC128B.128 [R7+0x7400], desc[UR52][R2.64+0x80], !P0 ;  /* 0x0740008002077fae */ /* 0x0003e2000c101d74 */
[----:B------:R-:W-:Y:S05]  /*2be20*/  BRA `(.L_x_8819) ;  /* 0xffffff8400187947 */ /* 0x000fea000383ffff */
.L_x_8565:
[----:B0-----:R0:W1:Y:S02]  /*2be30*/  SYNCS.PHASECHK.TRANS64.TRYWAIT P0, [R0+URZ+0x28860], R3 ;  /* 0x02886003000075a7 */ /* 0x001064000800017f */
[----:B-1----:R-:W-:Y:S05]  /*2be40*/  @!P0 NANOSLEEP.SYNCS 0x989680 ;  /* 0x009896800000895d */ /* 0x002fea0003900000 */
[----:B------:R-:W1:Y:S02]  /*2be50*/  @!P0 SYNCS.PHASECHK.TRANS64 P0, [R0+URZ+0x28860], R3 ;  /* 0x02886003000085a7 */ /* 0x000e64000800007f */
[----:B-1----:R-:W-:Y:S05]  /*2be60*/  @!P0 BRA `(.L_x_8565) ;  /* 0xfffffffc00f08947 */ /* 0x002fea000383ffff */
[----:B------:R-:W-:Y:S05]  /*2be70*/  BRA `(.L_x_8820) ;  /* 0xffffff88002c7947 */ /* 0x000fea000383ffff */
.L_x_8566:
        /* <DEDUP_REMOVED lines=8> */
.L_x_8822:
[----:B------:R-:W-:Y:S05]  /*2bf00*/  BSYNC B0 ;  /* 0x0000000000007941 */ /* 0x000fea0003800000 */
.L_x_8821:
[----:B------:R-:W-:Y:S01]  /*2bf10*/  IMAD.MOV.U32 R13, RZ, RZ, R17 ;  /* 0x000000ffff0d7224 */ /* 0x000fe200078e0011 */
[----:B------:R-:W-:Y:S01]  /*2bf20*/  MOV R3, R14 ;  /* 0x0000000e00037202 */ /* 0x000fe20000000f00 */
[----:B------:R-:W-:Y:S02]  /*2bf30*/  IMAD.MOV.U32 R12, RZ, RZ, RZ ;  /* 0x000000ffff0c7224 */ /* 0x000fe400078e00ff */
[----:B------:R-:W-:Y:S02]  /*2bf40*/  IMAD.MOV.U32 R11, RZ, RZ, 0x181f ;  /* 0x0000181fff0b7424 */ /* 0x000fe400078e00ff */
[----:B------:R-:W-:Y:S02]  /*2bf50*/  IMAD.MOV.U32 R15, RZ, RZ, -0x1 ;  /* 0xffffffffff0f7424 */ /* 0x000fe400078e00ff */
[----:B------:R-:W-:Y:S02]  /*2bf60*/  IMAD.SHL.U32 R5, R31, 0x2, RZ ;  /* 0x000000021f057824 */ /* 0x000fe400078e00ff */
[----:B------:R-:W-:-:S07]  /*2bf70*/  IMAD R4, R9, 0x2, R22 ;  /* 0x0000000209047824 */ /* 0x000fce00078e0216 */
[----:B------:R-:W-:Y:S05]  /*2bf80*/  WARPSYNC.COLLECTIVE R15, `(.L_x_8823) ;  /* 0x000000000f087348 */ /* 0x000fea0003c00000 */
[----:B------:R0:W1:Y:S02]  /*2bf90*/  SHFL.IDX P6, R14, R13, R12, R11 ;  /* 0x0000000c0d0e7389 */ /* 0x00006400000c000b */
[----:B01----:R-:W-:Y:S01]  /*2bfa0*/  ENDCOLLECTIVE ;  /* 0x000000000000791b */ /* 0x003fe20003800000 */
.L_x_8823:
        /* <DEDUP_REMOVED lines=11> */
.L_x_8824:
        /* <DEDUP_REMOVED lines=13> */
.L_x_8825:
[----:B------:R-:W-:Y:S02]  /*2c130*/  IMAD.MOV.U32 R13, RZ, RZ, R23 ;  /* 0x000000ffff0d7224 */ /* 0x000fe400078e0017 */
[----:B------:R-:W-:Y:S02]  /*2c140*/  IMAD.MOV.U32 R12, RZ, RZ, 0x2 ;  /* 0x00000002ff0c7424 */ /* 0x000fe400078e00ff */
[----:B------:R-:W-:-:S07]  /*2c150*/  IMAD.MOV.U32 R10, RZ, RZ, R14 ;  /* 0x000000ffff0a7224 */ /* 0x000fce00078e000e */
[----:B------:R-:W-:Y:S05]  /*2c160*/  WARPSYNC.COLLECTIVE R15, `(.L_x_8826) ;  /* 0x000000000f087348 */ /* 0x000fea0003c00000 */
[----:B------:R0:W1:Y:S02]  /*2c170*/  SHFL.IDX P6, R14, R13, R12, R11 ;  /* 0x0000000c0d0e7389 */ /* 0x00006400000c000b */
[----:B01----:R-:W-:Y:S01]  /*2c180*/  ENDCOLLECTIVE ;  /* 0x000000000000791b */ /* 0x003fe20003800000 */
.L_x_8826:
        /* <DEDUP_REMOVED lines=14> */
.L_x_8827:
[----:B------:R-:W-:Y:S02]  /*2c270*/  IMAD.MOV.U32 R13, RZ, RZ, R23 ;  /* 0x000000ffff0d7224 */ /* 0x000fe400078e0017 */
[----:B------:R-:W-:Y:S01]  /*2c280*/  IMAD.MOV.U32 R12, RZ, RZ, 0x3 ;  /* 0x00000003ff0c7424 */ /* 0x000fe200078e00ff */
[----:B------:R-:W-:-:S13]  /*2c290*/  IADD3 R2, P2, R14, R5, RZ ;  /* 0x000000050e027210 */ /* 0x000fda0007f5e0ff */
[----:B------:R-:W-:Y:S05]  /*2c2a0*/  WARPSYNC.COLLECTIVE R15, `(.L_x_8828) ;  /* 0x000000000f087348 */ /* 0x000fea0003c00000 */
[----:B------:R0:W1:Y:S02]  /*2c2b0*/  SHFL.IDX P6, R14, R13, R12, R11 ;  /* 0x0000000c0d0e7389 */ /* 0x00006400000c000b */
[----:B01----:R-:W-:Y:S01]  /*2c2c0*/  ENDCOLLECTIVE ;  /* 0x000000000000791b */ /* 0x003fe20003800000 */
.L_x_8828:
        /* <DEDUP_REMOVED lines=13> */
.L_x_8829:
[----:B------:R-:W-:Y:S02]  /*2c3a0*/  IMAD.MOV.U32 R13, RZ, RZ, R23 ;  /* 0x000000ffff0d7224 */ /* 0x000fe400078e0017 */
[----:B------:R-:W-:Y:S01]  /*2c3b0*/  IMAD.MOV.U32 R12, RZ, RZ, 0x4 ;  /* 0x00000004ff0c7424 */ /* 0x000fe200078e00ff */
[----:B------:R-:W-:-:S13]  /*2c3c0*/  IADD3 R2, P2, R14, R5, RZ ;  /* 0x000000050e027210 */ /* 0x000fda0007f5e0ff */
[----:B------:R-:W-:Y:S05]  /*2c3d0*/  WARPSYNC.COLLECTIVE R15, `(.L_x_8830) ;  /* 0x000000000f087348 */ /* 0x000fea0003c00000 */
[----:B------:R0:W1:Y:S02]  /*2c3e0*/  SHFL.IDX P6, R14, R13, R12, R11 ;  /* 0x0000000c0d0e7389 */ /* 0x00006400000c000b */
[----:B01----:R-:W-:Y:S01]  /*2c3f0*/  ENDCOLLECTIVE ;  /* 0x000000000000791b */ /* 0x003fe20003800000 */
.L_x_8830:
        /* <DEDUP_REMOVED lines=13> */
.L_x_8831:
[----:B------:R-:W-:Y:S02]  /*2c4d0*/  IMAD.MOV.U32 R13, RZ, RZ, R23 ;  /* 0x000000ffff0d7224 */ /* 0x000fe400078e0017 */
[----:B------:R-:W-:Y:S02]  /*2c4e0*/  IMAD.MOV.U32 R12, RZ, RZ, 0x5 ;  /* 0x00000005ff0c7424 */ /* 0x000fe400078e00ff */
[----:B------:R-:W-:-:S07]  /*2c4f0*/  IMAD.MOV.U32 R10, RZ, RZ, R14 ;  /* 0x000000ffff0a7224 */ /* 0x000fce00078e000e */
[----:B------:R-:W-:Y:S05]  /*2c500*/  WARPSYNC.COLLECTIVE R15, `(.L_x_8832) ;  /* 0x000000000f087348 */ /* 0x000fea0003c00000 */
[----:B------:R0:W1:Y:S02]  /*2c510*/  SHFL.IDX P6, R14, R13, R12, R11 ;  /* 0x0000000c0d0e7389 */ /* 0x00006400000c000b */
[----:B01----:R-:W-:Y:S01]  /*2c520*/  ENDCOLLECTIVE ;  /* 0x000000000000791b */ /* 0x003fe20003800000 */
.L_x_8832:
        /* <DEDUP_REMOVED lines=14> */
.L_x_8833:
[----:B------:R-:W-:Y:S01]  /*2c610*/  IMAD.MOV.U32 R13, RZ, RZ, R23 ;  /* 0x000000ffff0d7224 */ /* 0x000fe200078e0017 */
[----:B------:R-:W-:Y:S02]  /*2c620*/  MOV R12, 0x6 ;  /* 0x00000006000c7802 */ /* 0x000fe40000000f00 */
[----:B------:R-:W-:-:S13]  /*2c630*/  IADD3 R2, P2, R14, R5, RZ ;  /* 0x000000050e027210 */ /* 0x000fda0007f5e0ff */
[----:B------:R-:W-:Y:S05]  /*2c640*/  WARPSYNC.COLLECTIVE R15, `(.L_x_8834) ;  /* 0x000000000f087348 */ /* 0x000fea0003c00000 */
[----:B------:R0:W1:Y:S02]  /*2c650*/  SHFL.IDX P6, R14, R13, R12, R11 ;  /* 0x0000000c0d0e7389 */ /* 0x00006400000c000b */
[----:B01----:R-:W-:Y:S01]  /*2c660*/  ENDCOLLECTIVE ;  /* 0x000000000000791b */ /* 0x003fe20003800000 */
.L_x_8834:
        /* <DEDUP_REMOVED lines=13> */
.L_x_8835:
[----:B------:R-:W-:Y:S02]  /*2c740*/  IMAD.MOV.U32 R13, RZ, RZ, R23 ;  /* 0x000000ffff0d7224 */ /* 0x000fe400078e0017 */
[----:B------:R-:W-:Y:S02]  /*2c750*/  IMAD.MOV.U32 R12, RZ, RZ, 0x7 ;  /* 0x00000007ff0c7424 */ /* 0x000fe400078e00ff */
[----:B------:R-:W-:-:S07]  /*2c760*/  IMAD.MOV.U32 R10, RZ, RZ, R14 ;  /* 0x000000ffff0a7224 */ /* 0x000fce00078e000e */
[----:B------:R-:W-:Y:S05]  /*2c770*/  WARPSYNC.COLLECTIVE R15, `(.L_x_8836) ;  /* 0x000000000f087348 */ /* 0x000fea0003c00000 */
[----:B------:R0:W1:Y:S02]  /*2c780*/  SHFL.IDX P6, R14, R13, R12, R11 ;  /* 0x0000000c0d0e7389 */ /* 0x00006400000c000b */
[----:B01----:R-:W-:Y:S01]  /*2c790*/  ENDCOLLECTIVE ;  /* 0x000000000000791b */ /* 0x003fe20003800000 */
.L_x_8836:
        /* <DEDUP_REMOVED lines=12> */
.L_x_8837:
[----:B------:R-:W-:Y:S05]  /*2c860*/  BRA `(.L_x_8838) ;  /* 0xffffff8000cc7947 */ /* 0x000fea000383ffff */
.L_x_8571:
        /* <DEDUP_REMOVED lines=8> */
.L_x_8840:
[----:B------:R-:W-:Y:S05]  /*2c8f0*/  BSYNC B0 ;  /* 0x0000000000007941 */ /* 0x000fea0003800000 */
.L_x_8839:
        /* <DEDUP_REMOVED lines=9> */
.L_x_8841:
        /* <DEDUP_REMOVED lines=24> */
.L_x_8842:
[----:B------:R-:W-:Y:S02]  /*2cb10*/  MOV R12, 0x2 ;  /* 0x00000002000c7802 */ /* 0x000fe40000000f00 */
[----:B------:R-:W-:-:S05]  /*2cb20*/  SEL R14, R14, RZ, P1 ;  /* 0x000000ff0e0e7207 */ /* 0x000fca0000800000 */
[----:B------:R-:W-:-:S04]  /*2cb30*/  IMAD.IADD R5, R13, 0x1, R14 ;  /* 0x000000010d057824 */ /* 0x000fc800078e020e */
[----:B------:R-:W-:-:S07]  /*2cb40*/  IMAD.MOV.U32 R13, RZ, RZ, R5 ;  /* 0x000000ffff0d7224 */ /* 0x000fce00078e0005 */
[----:B------:R-:W-:Y:S05]  /*2cb50*/  WARPSYNC.COLLECTIVE R15, `(.L_x_8843) ;  /* 0x000000000f087348 */ /* 0x000fea0003c00000 */
[----:B------:R0:W1:Y:S02]  /*2cb60*/  SHFL.UP P6, R14, R13, R12, R11 ;  /* 0x0400000c0d0e7389 */ /* 0x00006400000c000b */
[----:B01----:R-:W-:Y:S01]  /*2cb70*/  ENDCOLLECTIVE ;  /* 0x000000000000791b */ /* 0x003fe20003800000 */
.L_x_8843:
[----:B------:R-:W-:Y:S01]  /*2cb80*/  IMAD.MOV.U32 R12, RZ, RZ, 0x4 ;  /* 0x00000004ff0c7424 */ /* 0x000fe200078e00ff */
[----:B------:R-:W-:-:S05]  /*2cb90*/  SEL R2, R14, RZ, P2 ;  /* 0x000000ff0e027207 */ /* 0x000fca0001000000 */
[----:B------:R-:W-:-:S04]  /*2cba0*/  IMAD.IADD R2, R5, 0x1, R2 ;  /* 0x0000000105027824 */ /* 0x000fc800078e0202 */
[----:B------:R-:W-:-:S07]  /*2cbb0*/  IMAD.MOV.U32 R13, RZ, RZ, R2 ;  /* 0x000000ffff0d7224 */ /* 0x000fce00078e0002 */
[----:B------:R-:W-:Y:S05]  /*2cbc0*/  WARPSYNC.COLLECTIVE R15, `(.L_x_8844) ;  /* 0x000000000f087348 */ /* 0x000fea0003c00000 */
[----:B------:R0:W1:Y:S02]  /*2cbd0*/  SHFL.UP P6, R14, R13, R12, R11 ;  /* 0x0400000c0d0e7389 */ /* 0x00006400000c000b */
[----:B01----:R-:W-:Y:S01]  /*2cbe0*/  ENDCOLLECTIVE ;  /* 0x000000000000791b */ /* 0x003fe20003800000 */
.L_x_8844:
[----:B------:R-:W-:Y:S01]  /*2cbf0*/  IMAD.MOV.U32 R12, RZ, RZ, 0x8 ;  /* 0x00000008ff0c7424 */ /* 0x000fe200078e00ff */
[----:B------:R-:W-:-:S05]  /*2cc00*/  SEL R3, R14, RZ, P3 ;  /* 0x000000ff0e037207 */ /* 0x000fca0001800000 */
[----:B------:R-:W-:-:S04]  /*2cc10*/  IMAD.IADD R3, R2, 0x1, R3 ;  /* 0x0000000102037824 */ /* 0x000fc800078e0203 */
[----:B------:R-:W-:-:S07]  /*2cc20*/  IMAD.MOV.U32 R13, RZ, RZ, R3 ;  /* 0x000000ffff0d7224 */ /* 0x000fce00078e0003 */
[----:B------:R-:W-:Y:S05]  /*2cc30*/  WARPSYNC.COLLECTIVE R15, `(.L_x_8845) ;  /* 0x000000000f087348 */ /* 0x000fea0003c00000 */
[----:B------:R0:W1:Y:S02]  /*2cc40*/  SHFL.UP P6, R14, R13, R12, R11 ;  /* 0x0400000c0d0e7389 */ /* 0x00006400000c000b */
[----:B01----:R-:W-:Y:S01]  /*2cc50*/  ENDCOLLECTIVE ;  /* 0x000000000000791b */ /* 0x003fe20003800000 */
.L_x_8845:
[----:B------:R-:W-:Y:S02]  /*2cc60*/  MOV R12, 0x10 ;  /* 0x00000010000c7802 */ /* 0x000fe40000000f00 */
[----:B------:R-:W-:-:S05]  /*2cc70*/  SEL R14, R14, RZ, P4 ;  /* 0x000000ff0e0e7207 */ /* 0x000fca0002000000 */
[----:B------:R-:W-:-:S04]  /*2cc80*/  IMAD.IADD R5, R3, 0x1, R14 ;  /* 0x0000000103057824 */ /* 0x000fc800078e020e */
[----:B------:R-:W-:-:S07]  /*2cc90*/  IMAD.MOV.U32 R13, RZ, RZ, R5 ;  /* 0x000000ffff0d7224 */ /* 0x000fce00078e0005 */
[----:B------:R-:W-:Y:S05]  /*2cca0*/  WARPSYNC.COLLECTIVE R15, `(.L_x_8846) ;  /* 0x000000000f087348 */ /* 0x000fea0003c00000 */
[----:B------:R0:W1:Y:S02]  /*2ccb0*/  SHFL.UP P6, R14, R13, R12, R11 ;  /* 0x0400000c0d0e7389 */ /* 0x00006400000c000b */
[----:B01----:R-:W-:Y:S01]  /*2ccc0*/  ENDCOLLECTIVE ;  /* 0x000000000000791b */ /* 0x003fe20003800000 */
.L_x_8846:
        /* <DEDUP_REMOVED lines=8> */
.L_x_8847:
[----:B------:R-:W-:Y:S05]  /*2cd50*/  BRA `(.L_x_8848) ;  /* 0xffffff8000dc7947 */ /* 0x000fea000383ffff */
.L_x_8574:
[----:B------:R-:W-:Y:S01]  /*2cd60*/  BSSY B0, `(.L_x_8849) ;  /* 0x0000007000007945 */ /* 0x000fe20003800000 */
[----:B------:R-:W-:Y:S02]  /*2cd70*/  IMAD.MOV.U32 R12, RZ, RZ, 0x1 ;  /* 0x00000001ff0c7424 */ /* 0x000fe400078e00ff */
[----:B------:R-:W-:Y:S02]  /*2cd80*/  IMAD.MOV.U32 R11, RZ, RZ, RZ ;  /* 0x000000ffff0b7224 */ /* 0x000fe400078e00ff */
[----:B------:R-:W-:-:S07]  /*2cd90*/  IMAD.MOV.U32 R15, RZ, RZ, -0x1 ;  /* 0xffffffffff0f7424 */ /* 0x000fce00078e00ff */
[----:B------:R-:W-:Y:S05]  /*2cda0*/  WARPSYNC.COLLECTIVE R15, `(.L_x_8850) ;  /* 0x000000000f087348 */ /* 0x000fea0003c00000 */
[----:B------:R0:W1:Y:S02]  /*2cdb0*/  SHFL.UP P6, R14, R13, R12, R11 ;  /* 0x0400000c0d0e7389 */ /* 0x00006400000c000b */
[----:B01----:R-:W-:Y:S01]  /*2cdc0*/  ENDCOLLECTIVE ;  /* 0x000000000000791b */ /* 0x003fe20003800000 */
.L_x_8850:
[----:B------:R-:W-:Y:S05]  /*2cdd0*/  BSYNC B0 ;  /* 0x0000000000007941 */ /* 0x000fea0003800000 */
.L_x_8849:
        /* <DEDUP_REMOVED lines=8> */
.L_x_8851:
[----:B------:R-:W-:Y:S01]  /*2ce60*/  IMAD.MOV.U32 R12, RZ, RZ, 0x4 ;  /* 0x00000004ff0c7424 */ /* 0x000fe200078e00ff */
[----:B------:R-:W-:-:S05]  /*2ce70*/  SEL R2, R14, RZ, P2 ;  /* 0x000000ff0e027207 */ /* 0x000fca0001000000 */
[----:B------:R-:W-:-:S04]  /*2ce80*/  IMAD.IADD R2, R13, 0x1, R2 ;  /* 0x000000010d027824 */ /* 0x000fc800078e0202 */
[----:B------:R-:W-:-:S07]  /*2ce90*/  IMAD.MOV.U32 R13, RZ, RZ, R2 ;  /* 0x000000ffff0d7224 */ /* 0x000fce00078e0002 */
[----:B------:R-:W-:Y:S05]  /*2cea0*/  WARPSYNC.COLLECTIVE R15, `(.L_x_8852) ;  /* 0x000000000f087348 */ /* 0x000fea0003c00000 */
[----:B------:R0:W1:Y:S02]  /*2ceb0*/  SHFL.UP P6, R14, R13, R12, R11 ;  /* 0x0400000c0d0e7389 */ /* 0x00006400000c000b */
[----:B01----:R-:W-:Y:S01]  /*2cec0*/  ENDCOLLECTIVE ;  /* 0x000000000000791b */ /* 0x003fe20003800000 */
.L_x_8852:
[----:B------:R-:W-:Y:S02]  /*2ced0*/  MOV R12, 0x8 ;  /* 0x00000008000c7802 */ /* 0x000fe40000000f00 */
[----:B------:R-:W-:-:S05]  /*2cee0*/  SEL R3, R14, RZ, P3 ;  /* 0x000000ff0e037207 */ /* 0x000fca0001800000 */
[----:B------:R-:W-:-:S04]  /*2cef0*/  IMAD.IADD R3, R2, 0x1, R3 ;  /* 0x0000000102037824 */ /* 0x000fc800078e0203 */
[----:B------:R-:W-:-:S07]  /*2cf00*/  IMAD.MOV.U32 R13, RZ, RZ, R3 ;  /* 0x000000ffff0d7224 */ /* 0x000fce00078e0003 */
[----:B------:R-:W-:Y:S05]  /*2cf10*/  WARPSYNC.COLLECTIVE R15, `(.L_x_8853) ;  /* 0x000000000f087348 */ /* 0x000fea0003c00000 */
[----:B------:R0:W1:Y:S02]  /*2cf20*/  SHFL.UP P6, R14, R13, R12, R11 ;  /* 0x0400000c0d0e7389 */ /* 0x00006400000c000b */
[----:B01----:R-:W-:Y:S01]  /*2cf30*/  ENDCOLLECTIVE ;  /* 0x000000000000791b */ /* 0x003fe20003800000 */
.L_x_8853:
[----:B------:R-:W-:Y:S01]  /*2cf40*/  IMAD.MOV.U32 R12, RZ, RZ, 0x10 ;  /* 0x00000010ff0c7424 */ /* 0x000fe200078e00ff */
[----:B------:R-:W-:-:S05]  /*2cf50*/  SEL R14, R14, RZ, P4 ;  /* 0x000000ff0e0e7207 */ /* 0x000fca0002000000 */
[----:B------:R-:W-:-:S04]  /*2cf60*/  IMAD.IADD R5, R3, 0x1, R14 ;  /* 0x0000000103057824 */ /* 0x000fc800078e020e */
[----:B------:R-:W-:-:S07]  /*2cf70*/  IMAD.MOV.U32 R13, RZ, RZ, R5 ;  /* 0x000000ffff0d7224 */ /* 0x000fce00078e0005 */
[----:B------:R-:W-:Y:S05]  /*2cf80*/  WARPSYNC.COLLECTIVE R15, `(.L_x_8854) ;  /* 0x000000000f087348 */ /* 0x000fea0003c00000 */
[----:B------:R0:W1:Y:S02]  /*2cf90*/  SHFL.UP P6, R14, R13, R12, R11 ;  /* 0x0400000c0d0e7389 */ /* 0x00006400000c000b */
[----:B01----:R-:W-:Y:S01]  /*2cfa0*/  ENDCOLLECTIVE ;  /* 0x000000000000791b */ /* 0x003fe20003800000 */
.L_x_8854:
        /* <DEDUP_REMOVED lines=8> */
.L_x_8855:
[----:B------:R-:W-:Y:S05]  /*2d030*/  BRA `(.L_x_8856) ;  /* 0xffffff8000c87947 */ /* 0x000fea000383ffff */
.L_x_8576:
[----:B------:R-:W-:Y:S01]  /*2d040*/  BSSY B0, `(.L_x_8857) ;  /* 0x0000006000007945 */ /* 0x000fe20003800000 */
[----:B------:R-:W-:Y:S01]  /*2d050*/  PLOP3.LUT P6, PT, P6, PT, PT, 0x8, 0x0 ;  /* 0x000000000000781c */ /* 0x000fe200037ce170 */
[----:B------:R-:W-:-:S12]  /*2d060*/  IMAD.MOV.U32 R15, RZ, RZ, -0x1 ;  /* 0xffffffffff0f7424 */ /* 0x000fd800078e00ff */
[----:B0-----:R-:W-:Y:S05]  /*2d070*/  WARPSYNC.COLLECTIVE R15, `(.L_x_8858) ;  /* 0x000000000f087348 */ /* 0x001fea0003c00000 */
[----:B------:R-:W-:Y:S01]  /*2d080*/  VOTE.ANY R14, PT, P6 ;  /* 0x00000000000e7806 */ /* 0x000fe200030e0100 */
[----:B0-----:R-:W-:Y:S06]  /*2d090*/  ENDCOLLECTIVE ;  /* 0x000000000000791b */ /* 0x001fec0003800000 */
.L_x_8858:
[----:B------:R-:W-:Y:S05]  /*2d0a0*/  BSYNC B0 ;  /* 0x0000000000007941 */ /* 0x000fea0003800000 */
.L_x_8857:
        /* <DEDUP_REMOVED lines=8> */
.L_x_8859:
[----:B------:R-:W-:Y:S02]  /*2d130*/  IMAD.IADD R19, R12, 0x1, R19 ;  /* 0x000000010c137824 */ /* 0x000fe400078e0213 */
[----:B------:R-:W-:Y:S02]  /*2d140*/  IMAD.MOV.U32 R13, RZ, RZ, R4 ;  /* 0x000000ffff0d7224 */ /* 0x000fe400078e0004 */
[----:B------:R-:W-:-:S07]  /*2d150*/  IMAD.MOV.U32 R17, RZ, RZ, R14 ;  /* 0x000000ffff117224 */ /* 0x000fce00078e000e */
[----:B------:R-:W-:Y:S05]  /*2d160*/  WARPSYNC.COLLECTIVE R15, `(.L_x_8860) ;  /* 0x000000000f087348 */ /* 0x000fea0003c00000 */
[----:B------:R0:W1:Y:S02]  /*2d170*/  SHFL.IDX P6, R14, R13, R12, R11 ;  /* 0x0000000c0d0e7389 */ /* 0x00006400000c000b */
[----:B01----:R-:W-:Y:S01]  /*2d180*/  ENDCOLLECTIVE ;  /* 0x000000000000791b */ /* 0x003fe20003800000 */
.L_x_8860:
[----:B------:R-:W-:Y:S01]  /*2d190*/  IMAD.MOV.U32 R4, RZ, RZ, R14 ;  /* 0x000000ffff047224 */ /* 0x000fe200078e000e */
[----:B------:R-:W-:Y:S06]  /*2d1a0*/  BRA `(.L_x_8861) ;  /* 0xffffff8000ac7947 */ /* 0x000fec000383ffff */
.L_x_8578:
[----:B------:R-:W-:Y:S01]  /*2d1b0*/  BSSY B0, `(.L_x_8862) ;  /* 0x0000007000007945 */ /* 0x000fe20003800000 */
[----:B------:R-:W-:Y:S01]  /*2d1c0*/  IMAD.MOV.U32 R13, RZ, RZ, R2 ;  /* 0x000000ffff0d7224 */ /* 0x000fe200078e0002 */
[----:B------:R-:W-:Y:S01]  /*2d1d0*/  MOV R11, 0x1f ;  /* 0x0000001f000b7802 */ /* 0x000fe20000000f00 */
[----:B------:R-:W-:-:S07]  /*2d1e0*/  IMAD.MOV.U32 R15, RZ, RZ, -0x1 ;  /* 0xffffffffff0f7424 */ /* 0x000fce00078e00ff */
[----:B0-23--:R-:W-:Y:S05]  /*2d1f0*/  WARPSYNC.COLLECTIVE R15, `(.L_x_8863) ;  /* 0x000000000f087348 */ /* 0x00dfea0003c00000 */
[----:B------:R1:W4:Y:S02]  /*2d200*/  SHFL.IDX P6, R14, R13, R12, R11 ;  /* 0x0000000c0d0e7389 */ /* 0x00032400000c000b */
[----:B01234-:R-:W-:Y:S01]  /*2d210*/  ENDCOLLECTIVE ;  /* 0x000000000000791b */ /* 0x01ffe20003800000 */
.L_x_8863:
[----:B------:R-:W-:Y:S05]  /*2d220*/  BSYNC B0 ;  /* 0x0000000000007941 */ /* 0x000fea0003800000 */
.L_x_8862:
[----:B------:R-:W-:Y:S01]  /*2d230*/  IMAD.MOV.U32 R6, RZ, RZ, R14 ;  /* 0x000000ffff067224 */ /* 0x000fe200078e000e */
[----:B------:R-:W-:Y:S06]  /*2d240*/  BRA `(.L_x_8577) ;  /* 0xffffff80009c7947 */ /* 0x000fec000383ffff */
.L_x_8584:
[----:B-1----:R1:W2:Y:S02]  /*2d250*/  SYNCS.PHASECHK.TRANS64.TRYWAIT P0, [R7+URZ+0x28820], R0 ;  /* 0x02882000070075a7 */ /* 0x0022a4000800017f */
[----:B--2---:R-:W-:Y:S05]  /*2d260*/  @!P0 NANOSLEEP.SYNCS 0x989680 ;  /* 0x009896800000895d */ /* 0x004fea0003900000 */
[----:B------:R-:W2:Y:S02]  /*2d270*/  @!P0 SYNCS.PHASECHK.TRANS64 P0, [R7+URZ+0x28820], R0 ;  /* 0x02882000070085a7 */ /* 0x000ea4000800007f */
[----:B--2---:R-:W-:Y:S05]  /*2d280*/  @!P0 BRA `(.L_x_8584) ;  /* 0xfffffffc00f08947 */ /* 0x004fea000383ffff */
[----:B------:R-:W-:Y:S05]  /*2d290*/  BRA `(.L_x_8864) ;  /* 0xffffff8800f47947 */ /* 0x000fea000383ffff */
.L_x_8585:
        /* <DEDUP_REMOVED lines=11> */
.L_x_8866:
[----:B------:R-:W-:Y:S05]  /*2d350*/  BSYNC B0 ;  /* 0x0000000000007941 */ /* 0x000fea0003800000 */
.L_x_8865:
[----:B------:R-:W-:Y:S05]  /*2d360*/  BRA `(.L_x_8867) ;  /* 0xffffff8800dc7947 */ /* 0x000fea000383ffff */
.L_x_8586:
[----:B------:R-:W-:Y:S01]  /*2d370*/  BSSY B0, `(.L_x_8868) ;  /* 0x0000006000007945 */ /* 0x000fe20003800000 */
[----:B------:R-:W-:-:S07]  /*2d380*/  IMAD.MOV.U32 R15, RZ, RZ, -0x1 ;  /* 0xffffffffff0f7424 */ /* 0x000fce00078e00ff */
[----:B01----:R-:W-:Y:S05]  /*2d390*/  WARPSYNC.COLLECTIVE R15, `(.L_x_8869) ;  /* 0x000000000f0c7348 */ /* 0x003fea0003c00000 */
[----:B------:R-:W-:Y:S02]  /*2d3a0*/  ELECT P6, UR62, PT ;  /* 0x00000000003e782f */ /* 0x000fe400038c0000 */
[----:B------:R-:W-:Y:S01]  /*2d3b0*/  MOV R14, UR62 ;  /* 0x0000003e000e7c02 */ /* 0x000fe20008000f00 */
[----:B01----:R-:W-:Y:S10]  /*2d3c0*/  ENDCOLLECTIVE ;  /* 0x000000000000791b */ /* 0x003ff40003800000 */
.L_x_8869:
[----:B------:R-:W-:Y:S05]  /*2d3d0*/  BSYNC B0 ;  /* 0x0000000000007941 */ /* 0x000fea0003800000 */
.L_x_8868:
[----:B------:R-:W-:Y:S05]  /*2d3e0*/  BRA `(.L_x_8870) ;  /* 0xffffff8800d07947 */ /* 0x000fea000383ffff */
.L_x_8588:
[----:B-1----:R1:W2:Y:S02]  /*2d3f0*/  SYNCS.PHASECHK.TRANS64.TRYWAIT P1, [R5+URZ+0x28840], R0 ;  /* 0x02884000050075a7 */ /* 0x0022a4000802017f */
[----:B--2---:R-:W-:Y:S05]  /*2d400*/  @!P1 NANOSLEEP.SYNCS 0x989680 ;  /* 0x009896800000995d */ /* 0x004fea0003900000 */
[----:B------:R-:W2:Y:S02]  /*2d410*/  @!P1 SYNCS.PHASECHK.TRANS64 P1, [R5+URZ+0x28840], R0 ;  /* 0x02884000050095a7 */ /* 0x000ea4000802007f */
[----:B--2---:R-:W-:Y:S05]  /*2d420*/  @!P1 BRA `(.L_x_8588) ;  /* 0xfffffffc00f09947 */ /* 0x004fea000383ffff */
[----:B------:R-:W-:Y:S05]  /*2d430*/  BRA `(.L_x_8871) ;  /* 0xffffff8800f07947 */ /* 0x000fea000383ffff */
.L_x_8590:
[----:B--2---:R2:W3:Y:S02]  /*2d440*/  SYNCS.PHASECHK.TRANS64.TRYWAIT P1, [R3+URZ+0x28840], R2 ;  /* 0x02884002030075a7 */ /* 0x0044e4000802017f */
[----:B---3--:R-:W-:Y:S05]  /*2d450*/  @!P1 NANOSLEEP.SYNCS 0x989680 ;  /* 0x009896800000995d */ /* 0x008fea0003900000 */
[----:B------:R-:W3:Y:S02]  /*2d460*/  @!P1 SYNCS.PHASECHK.TRANS64 P1, [R3+URZ+0x28840], R2 ;  /* 0x02884002030095a7 */ /* 0x000ee4000802007f */
[----:B---3--:R-:W-:Y:S05]  /*2d470*/  @!P1 BRA `(.L_x_8590) ;  /* 0xfffffffc00f09947 */ /* 0x008fea000383ffff */
[----:B------:R-:W-:Y:S05]  /*2d480*/  BRA `(.L_x_8872) ;  /* 0xffffff8800fc7947 */ /* 0x000fea000383ffff */
.L_x_8592:
[----:B---3--:R3:W4:Y:S02]  /*2d490*/  SYNCS.PHASECHK.TRANS64.TRYWAIT P1, [R5+URZ+0x28860], R0 ;  /* 0x02886000050075a7 */ /* 0x008724000802017f */
[----:B----4-:R-:W-:Y:S05]  /*2d4a0*/  @!P1 NANOSLEEP.SYNCS 0x989680 ;  /* 0x009896800000995d */ /* 0x010fea0003900000 */
[----:B------:R-:W4:Y:S02]  /*2d4b0*/  @!P1 SYNCS.PHASECHK.TRANS64 P1, [R5+URZ+0x28860], R0 ;  /* 0x02886000050095a7 */ /* 0x000f24000802007f */
[----:B----4-:R-:W-:Y:S05]  /*2d4c0*/  @!P1 BRA `(.L_x_8592) ;  /* 0xfffffffc00f09947 */ /* 0x010fea000383ffff */
[----:B------:R-:W-:Y:S05]  /*2d4d0*/  BRA `(.L_x_8873) ;  /* 0xffffff8800f87947 */ /* 0x000fea000383ffff */
.L_x_8874:
        /* <DEDUP_REMOVED lines=10> */
.L_x_15992:


//--------------------- .text._ZN7cutlass13device_kernelIN5flash11enable_sm90INS1_16FlashAttnFwdSm90INS1_25CollectiveMainloopFwdSm90ILi2EN4cute5tupleIJNS5_1CILi1EEES8_S8_EEENS6_IJNS7_ILi128EEESA_SA_EEELi128ENS_6half_tEfNS_4arch4Sm90ELb1ELb0ELb0ELb0ELb1ELb0ELb0ELb1ELb1ELb1ELb1ELb0EEENS1_21CollectiveEpilogueFwdISB_S9_SC_SE_Li256ELb0ELb1ELb1ELb0EEENS1_19SingleTileSchedulerILb0ELb1ELb1ELi128EEEEEEEEEvNT_6ParamsE --------------------------
	.section	.text._ZN7cutlass13device_kernelIN5flash11enable_sm90INS1_16FlashAttnFwdSm90INS1_25CollectiveMainloopFwdSm90ILi2EN4cute5tupleIJNS5_1CILi1EEES8_S8_EEENS6_IJNS7_ILi128EEESA_SA_EEELi128ENS_6half_tEfNS_4arch4Sm90ELb1ELb0ELb0ELb0ELb1ELb0ELb0ELb1ELb1ELb1ELb1ELb0EEENS1_21CollectiveEpilogueFwdISB_S9_SC_SE_Li256ELb0ELb1ELb1ELb0EEENS1_19SingleTileSchedulerILb0ELb1ELb1ELi128EEEEEEEEEvNT_6ParamsE,"ax",@progbits
	.align	128
.text._ZN7cutlass13device_kernelIN5flash11enable_sm90INS1_16FlashAttnFwdSm90INS1_25CollectiveMainloopFwdSm90ILi2EN4cute5tupleIJNS5_1CILi1EEES8_S8_EEENS6_IJNS7_ILi128EEESA_SA_EEELi128ENS_6half_tEfNS_4arch4Sm90ELb1ELb0ELb0ELb0ELb1ELb0ELb0ELb1ELb1ELb1ELb1ELb0EEENS1_21CollectiveEpilogueFwdISB_S9_SC_SE_Li256ELb0ELb1ELb1ELb0EEENS1_19SingleTileSchedulerILb0ELb1ELb1ELi128EEEEEEEEEvNT_6ParamsE:
        .type           _ZN7cutlass13device_kernelIN5flash11enable_sm90INS1_16FlashAttnFwdSm90INS1_25CollectiveMainloopFwdSm90ILi2EN4cute5tupleIJNS5_1CILi1EEES8_S8_EEENS6_IJNS7_ILi128EEESA_SA_EEELi128ENS_6half_tEfNS_4arch4Sm90ELb1ELb0ELb0ELb0ELb1ELb0ELb0ELb1ELb1ELb1ELb1ELb0EEENS1_21CollectiveEpilogueFwdISB_S9_SC_SE_Li256ELb0ELb1ELb1ELb0EEENS1_19SingleTileSchedulerILb0ELb1ELb1ELi128EEEEEEEEEvNT_6ParamsE,@function
        .size           _ZN7cutlass13device_kernelIN5flash11enable_sm90INS1_16FlashAttnFwdSm90INS1_25CollectiveMainloopFwdSm90ILi2EN4cute5tupleIJNS5_1CILi1EEES8_S8_EEENS6_IJNS7_ILi128EEESA_SA_EEELi128ENS_6half_tEfNS_4arch4Sm90ELb1ELb0ELb0ELb0ELb1ELb0ELb0ELb1ELb1ELb1ELb1ELb0EEENS1_21CollectiveEpilogueFwdISB_S9_SC_SE_Li256ELb0ELb1ELb1ELb0EEENS1_19SingleTileSchedulerILb0ELb1ELb1ELi128EEEEEEEEEvNT_6ParamsE,(.L_x_15993 - _ZN7cutlass13device_kernelIN5flash11enable_sm90INS1_16FlashAttnFwdSm90INS1_25CollectiveMainloopFwdSm90ILi2EN4cute5tupleIJNS5_1CILi1EEES8_S8_EEENS6_IJNS7_ILi128EEESA_SA_EEELi128ENS_6half_tEfNS_4arch4Sm90ELb1ELb0ELb0ELb0ELb1ELb0ELb0ELb1ELb1ELb1ELb1ELb0EEENS1_21CollectiveEpilogueFwdISB_S9_SC_SE_Li256ELb0ELb1ELb1ELb0EEENS1_19SingleTileSchedulerILb0ELb1ELb1ELi128EEEEEEEEEvNT_6ParamsE)
        .other          _ZN7cutlass13device_kernelIN5flash11enable_sm90INS1_16FlashAttnFwdSm90INS1_25CollectiveMainloopFwdSm90ILi2EN4cute5tupleIJNS5_1CILi1EEES8_S8_EEENS6_IJNS7_ILi128EEESA_SA_EEELi128ENS_6half_tEfNS_4arch4Sm90ELb1ELb0ELb0ELb0ELb1ELb0ELb0ELb1ELb1ELb1ELb1ELb0EEENS1_21CollectiveEpilogueFwdISB_S9_SC_SE_Li256ELb0ELb1ELb1ELb0EEENS1_19SingleTileSchedulerILb0ELb1ELb1ELi128EEEEEEEEEvNT_6ParamsE,@"STO_CUDA_ENTRY STV_DEFAULT"
_ZN7cutlass13device_kernelIN5flash11enable_sm90INS1_16FlashAttnFwdSm90INS1_25CollectiveMainloopFwdSm90ILi2EN4cute5tupleIJNS5_1CILi1EEES8_S8_EEENS6_IJNS7_ILi128EEESA_SA_EEELi128ENS_6half_tEfNS_4arch4Sm90ELb1ELb0ELb0ELb0ELb1ELb0ELb0ELb1ELb1ELb1ELb1ELb0EEENS1_21CollectiveEpilogueFwdISB_S9_SC_SE_Li256ELb0ELb1ELb1ELb0EEENS1_19SingleTileSchedulerILb0ELb1ELb1ELi128EEEEEEEEEvNT_6ParamsE:
        /* <DEDUP_REMOVED lines=44> */
.L_x_8875:
        /* <DEDUP_REMOVED lines=22> */
.L_x_8876:
        /* <DEDUP_REMOVED lines=18> */
.L_x_8877:
        /* <DEDUP_REMOVED lines=22> */
.L_x_8878:
        /* <DEDUP_REMOVED lines=23> */
.L_x_8879:
        /* <DEDUP_REMOVED lines=9> */
.L_x_8882:
        /* <DEDUP_REMOVED lines=21> */
[----:B------:R-:W0:Y:S01]  /*09f0*/  S2UR UR48, SR_CTAID.X ;  /* 0x00000000003079c3 */ /* 0x000e220000002500 */
[----:B------:R-:W-:Y:S01]  /*0a00*/  ULDC UR4, c[0x0][0x448] ;  /* 0x0001120000047ab9 */ /* 0x000fe20000000800 */
[----:B------:R-:W-:Y:S01]  /*0a10*/  ULDC UR38, c[0x0][0x424] ;  /* 0x0001090000267ab9 */ /* 0x000fe20000000800 */
[----:B------:R-:W-:Y:S01]  /*0a20*/  UISETP.NE.AND UP1, UPT, UR4, 0x1, UPT ;  /* 0x000000010400788c */ /* 0x000fe2000bf25270 */
[----:B------:R-:W-:Y:S02]  /*0a30*/  ULDC UR7, c[0x0][0x288] ;  /* 0x0000a20000077ab9 */ /* 0x000fe40000000800 */
[----:B------:R-:W-:Y:S01]  /*0a40*/  ULDC.64 UR4, c[0x0][0x418] ;  /* 0x0001060000047ab9 */ /* 0x000fe20000000a00 */
[----:B------:R-:W-:Y:S02]  /*0a50*/  UIADD3 UR7, -UR7, 0x80, URZ ;  /* 0x0000008007077890 */ /* 0x000fe4000fffe13f */
[----:B------:R-:W-:Y:S01]  /*0a60*/  UISETP.NE.U32.AND UP0, UPT, UR4, URZ, UPT ;  /* 0x0000003f0400728c */ /* 0x000fe2000bf05070 */
[----:B------:R-:W-:Y:S01]  /*0a70*/  ULDC UR8, c[0x0][0x2f0] ;  /* 0x0000bc0000087ab9 */ /* 0x000fe20000000800 */
[----:B------:R-:W-:-:S02]  /*0a80*/  UP2UR UR42, UPR, URZ, 0x2 ;  /* 0x000000023f2a7883 */ /* 0x000fc40008000000 */
[----:B------:R-:W-:Y:S01]  /*0a90*/  UISETP.NE.AND.EX UP0, UPT, UR5, URZ, UPT, UP0 ;  /* 0x0000003f0500728c */ /* 0x000fe2000bf05300 */
[----:B------:R-:W-:Y:S02]  /*0aa0*/  @UP1 ULDC UR9, c[0x0][0x450] ;  /* 0x0001140000091ab9 */ /* 0x000fe40000000800 */
[----:B------:R-:W-:Y:S01]  /*0ab0*/  @UP1 ULDC UR5, c[0x0][0x44c] ;  /* 0x0001130000051ab9 */ /* 0x000fe20000000800 */
[----:B------:R-:W-:Y:S02]  /*0ac0*/  USEL UR38, UR38, 0x1, UP0 ;  /* 0x0000000126267887 */ /* 0x000fe40008000000 */
[----:B------:R-:W-:Y:S02]  /*0ad0*/  USHF.R.U32.HI UR10, URZ, 0x10, UR39 ;  /* 0x000000103f0a7899 */ /* 0x000fe40008011627 */
[----:B------:R-:W-:Y:S02]  /*0ae0*/  UIMAD UR7, UR38, UR8, UR7 ;  /* 0x00000008260772a4 */ /* 0x000fe4000f8e0207 */
[----:B0-----:R-:W-:-:S02]  /*0af0*/  USHF.L.U32 UR48, UR48, 0x7, URZ ;  /* 0x0000000730307899 */ /* 0x001fc4000800063f */
[----:B------:R-:W-:Y:S02]  /*0b00*/  ULOP3.LUT UR39, UR39, 0xffff, URZ, 0xc0, !UPT ;  /* 0x0000ffff27277892 */ /* 0x000fe4000f8ec03f */
[----:B------:R-:W-:Y:S02]  /*0b10*/  @UP1 UIADD3 UR4, UR48, 0x7f, URZ ;  /* 0x0000007f30041890 */ /* 0x000fe4000fffe03f */
[----:B------:R-:W-:Y:S02]  /*0b20*/  UIADD3 UR6, UR48, 0x7f, URZ ;  /* 0x0000007f30067890 */ /* 0x000fe4000fffe03f */
[----:B------:R-:W-:Y:S02]  /*0b30*/  UIMAD.WIDE.U32 UR4, UR4, UR5, URZ ;  /* 0x00000005040472a5 */ /* 0x000fe4000f8e003f */
[----:B------:R-:W-:Y:S02]  /*0b40*/  UIMAD UR4, UR38, UR8, 0x7f ;  /* 0x0000007f260474a4 */ /* 0x000fe4000f8e0208 */
[----:B------:R-:W-:-:S02]  /*0b50*/  @UP1 USHF.R.U32.HI UR6, URZ, UR9, UR5 ;  /* 0x000000093f061299 */ /* 0x000fc40008011605 */
[----:B------:R-:W-:Y:S02]  /*0b60*/  USHF.R.S32.HI UR5, URZ, 0x1f, UR4 ;  /* 0x0000001f3f057899 */ /* 0x000fe40008011404 */
[----:B------:R-:W-:Y:S02]  /*0b70*/  UIADD3 UR6, UR7, UR6, URZ ;  /* 0x0000000607067290 */ /* 0x000fe4000fffe03f */
[----:B------:R-:W-:Y:S02]  /*0b80*/  ULEA.HI UR5, UR5, UR4, URZ, 0x7 ;  /* 0x0000000405057291 */ /* 0x000fe4000f8f383f */
[----:B------:R-:W-:Y:S02]  /*0b90*/  USHF.R.S32.HI UR7, URZ, 0x1f, UR6 ;  /* 0x0000001f3f077899 */ /* 0x000fe40008011406 */
[----:B------:R-:W-:Y:S02]  /*0ba0*/  USHF.R.S32.HI UR5, URZ, 0x7, UR5 ;  /* 0x000000073f057899 */ /* 0x000fe40008011405 */
[----:B------:R-:W-:Y:S01]  /*0bb0*/  ULEA.HI UR7, UR7, UR6, URZ, 0x7 ;  /* 0x0000000607077291 */ /* 0x000fe2000f8f383f */
[----:B------:R-:W-:-:S03]  /*0bc0*/  UMOV UR4, URZ ;  /* 0x0000003f00047c82 */ /* 0x000fc60008000000 */
[----:B------:R-:W-:-:S04]  /*0bd0*/  USHF.R.S32.HI UR7, URZ, 0x7, UR7 ;  /* 0x000000073f077899 */ /* 0x000fc80008011407 */
[----:B------:R-:W-:-:S04]  /*0be0*/  UISETP.LT.AND UP0, UPT, UR5, UR7, UPT ;  /* 0x000000070500728c */ /* 0x000fc8000bf01270 */
[----:B------:R-:W-:Y:S02]  /*0bf0*/  USEL UR9, UR5, UR7, UP0 ;  /* 0x0000000705097287 */ /* 0x000fe40008000000 */
[----:B------:R-:W-:Y:S02]  /*0c00*/  UISETP.NE.AND UP0, UPT, UR10, URZ, UPT ;  /* 0x0000003f0a00728c */ /* 0x000fe4000bf05270 */
[----:B------:R-:W-:-:S06]  /*0c10*/  UISETP.GE.AND UP1, UPT, UR9, 0x1, UPT ;  /* 0x000000010900788c */ /* 0x000fcc000bf26270 */
        /* <DEDUP_REMOVED lines=36> */
.L_x_8884:
[----:B------:R-:W-:Y:S02]  /*0e60*/  UIMAD UR39, UR39, UR4, URZ ;  /* 0x00000004272772a4 */ /* 0x000fe4000f8e023f */
[----:B------:R-:W-:Y:S01]  /*0e70*/  IMAD.U32 R3, RZ, RZ, UR4 ;  /* 0x00000004ff037e24 */ /* 0x000fe2000f8e00ff */
[----:B------:R-:W-:Y:S01]  /*0e80*/  MOV R0, UR9 ;  /* 0x0000000900007c02 */ /* 0x000fe20008000f00 */
[----:B------:R-:W-:Y:S01]  /*0e90*/  VIADD R19, R19, 0xffffff80 ;  /* 0xffffff8013137836 */ /* 0x000fe20000000000 */
[----:B------:R-:W-:Y:S01]  /*0ea0*/  PLOP3.LUT P0, PT, PT, PT, PT, 0x80, 0x0 ;  /* 0x000000000000781c */ /* 0x000fe20003f0f070 */
[----:B------:R-:W-:Y:S01]  /*0eb0*/  IMAD.MOV.U32 R4, RZ, RZ, RZ ;  /* 0x000000ffff047224 */ /* 0x000fe200078e00ff */
        /* <DEDUP_REMOVED lines=72> */
.L_x_8886:
[----:B------:R-:W-:-:S04]  /*1340*/  SHF.L.U32 R0, RZ, 0x1f, RZ ;  /* 0x0000001fff007819 */ /* 0x000fc800000006ff */
[----:B------:R-:W0:Y:S02]  /*1350*/  SYNCS.PHASECHK.TRANS64.TRYWAIT P0, [UR41+0x28800], R0 ;  /* 0x02880000ff0075a7 */ /* 0x000e240008000169 */
[----:B0-----:R-:W-:Y:S05]  /*1360*/  @!P0 BRA `(.L_x_8887) ;  /* 0x000000cc00ec8947 */ /* 0x001fea0003800000 */
.L_x_8972:
[----:B------:R-:W-:-:S06]  /*1370*/  ULOP3.LUT UR4, UR36, 0x1, URZ, 0xfc, !UPT ;  /* 0x0000000124047892 */ /* 0x000fcc000f8efc3f */
[----:B0-----:R-:W-:-:S05]  /*1380*/  IMAD.U32 R3, RZ, RZ, UR4 ;  /* 0x00000004ff037e24 */ /* 0x001fca000f8e00ff */
[----:B------:R-:W-:-:S13]  /*1390*/  ISETP.NE.AND P0, PT, R3, 0x3, PT ;  /* 0x000000030300780c */ /* 0x000fda0003f05270 */
[----:B------:R-:W-:Y:S05]  /*13a0*/  @!P0 BRA `(.L_x_8888) ;  /* 0x0000000000048947 */ /* 0x000fea0003800000 */
[----:B------:R-:W-:Y:S01]  /*13b0*/  BPT.TRAP 0x1 ;  /* 0x000000040000795c */ /* 0x000fe20000300000 */
.L_x_8888:
[----:B------:R0:W1:Y:S01]  /*13c0*/  SYNCS.PHASECHK.TRANS64.TRYWAIT P1, [UR41+0x28830], R0 ;  /* 0x02883000ff0075a7 */ /* 0x0000620008020169 */
[----:B------:R-:W-:Y:S05]  /*13d0*/  @!P0 BRA `(.L_x_8889) ;  /* 0x0000000000048947 */ /* 0x000fea0003800000 */
[----:B------:R-:W-:Y:S01]  /*13e0*/  BPT.TRAP 0x1 ;  /* 0x000000040000795c */ /* 0x000fe20000300000 */
.L_x_8889:
[----:B------:R-:W-:-:S05]  /*13f0*/  IMAD.U32 R8, RZ, RZ, UR43 ;  /* 0x0000002bff087e24 */ /* 0x000fca000f8e00ff */
[----:B------:R-:W-:Y:S01]  /*1400*/  LOP3.LUT R8, R8, 0x10000, RZ, 0xfc, !PT ;  /* 0x0001000008087812 */ /* 0x000fe200078efcff */
[----:B-1----:R-:W-:Y:S06]  /*1410*/  @P1 BRA `(.L_x_8890) ;  /* 0x0000000000081947 */ /* 0x002fec0003800000 */
[----:B------:R-:W1:Y:S02]  /*1420*/  SYNCS.PHASECHK.TRANS64.TRYWAIT P1, [UR41+0x28830], R0 ;  /* 0x02883000ff0075a7 */ /* 0x000e640008020169 */
[----:B-1----:R-:W-:Y:S05]  /*1430*/  @!P1 BRA `(.L_x_8891) ;  /* 0x000000cc00d09947 */ /* 0x002fea0003800000 */
.L_x_8890:
[----:B------:R-:W-:Y:S05]  /*1440*/  WARPSYNC.ALL ;  /* 0x0000000000007948 */ /* 0x000fea0003800000 */
[----:B------:R-:W-:Y:S01]  /*1450*/  IMAD.MOV.U32 R9, RZ, RZ, 0x40000040 ;  /* 0x40000040ff097424 */ /* 0x000fe200078e00ff */
[----:B------:R-:W-:Y:S01]  /*1460*/  UIADD3 UR4, UR41, 0x18400, URZ ;  /* 0x0001840029047890 */ /* 0x000fe2000fffe03f */
[----:B------:R-:W-:Y:S01]  /*1470*/  R2UR UR8, R8 ;  /* 0x00000000080872ca */ /* 0x000fe200000e0000 */
[----:B------:R-:W-:Y:S02]  /*1480*/  WARPGROUP.ARRIVE ;  /* 0x00000000000079c5 */ /* 0x000fe40000000000 */
[----:B------:R-:W-:Y:S01]  /*1490*/  R2UR UR9, R9 ;  /* 0x00000000090972ca */ /* 0x000fe200000e0000 */
[----:B------:R-:W-:-:S03]  /*14a0*/  USHF.R.U32.HI UR4, URZ, 0x4, UR4 ;  /* 0x000000043f047899 */ /* 0x000fc60008011604 */
[----:B------:R-:W2:Y:S01]  /*14b0*/  S2UR UR43, SR_CgaCtaId ;  /* 0x00000000002b79c3 */ /* 0x000ea20000008800 */
[----:B------:R-:W-:Y:S01]  /*14c0*/  UMOV UR11, 0x40000040 ;  /* 0x40000040000b7882 */ /* 0x000fe20000000000 */
[----:B------:R-:W-:Y:S01]  /*14d0*/  UMOV UR13, 0x40000040 ;  /* 0x40000040000d7882 */ /* 0x000fe20000000000 */
[----:B------:R-:W-:Y:S01]  /*14e0*/  ULOP3.LUT UR4, UR4, 0x3fff, URZ, 0xc0, !UPT ;  /* 0x00003fff04047892 */ /* 0x000fe2000f8ec03f */
[----:B------:R-:W-:Y:S01]  /*14f0*/  UMOV UR15, 0x40000040 ;  /* 0x40000040000f7882 */ /* 0x000fe20000000000 */
[----:B------:R-:W-:Y:S02]  /*1500*/  UMOV UR17, 0x40000040 ;  /* 0x4000004000117882 */ /* 0x000fe40000000000 */
[----:B------:R-:W-:Y:S01]  /*1510*/  ULOP3.LUT UR46, UR4, 0x10000, URZ, 0xfc, !UPT ;  /* 0x00010000042e7892 */ /* 0x000fe2000f8efc3f */
[----:B------:R-:W-:Y:S02]  /*1520*/  UMOV UR19, 0x40000040 ;  /* 0x4000004000137882 */ /* 0x000fe40000000000 */
[----:B------:R-:W-:Y:S01]  /*1530*/  R2UR UR4, R8 ;  /* 0x00000000080472ca */ /* 0x000fe200000e0000 */
[----:B------:R-:W-:-:S02]  /*1540*/  UIADD3 UR14, UR46, 0x4, URZ ;  /* 0x000000042e0e7890 */ /* 0x000fc4000fffe03f */
[----:B------:R-:W-:Y:S02]  /*1550*/  UIADD3 UR18, UR46, 0x6, URZ ;  /* 0x000000062e127890 */ /* 0x000fe4000fffe03f */
[----:B------:R-:W-:Y:S01]  /*1560*/  UMOV UR10, UR46 ;  /* 0x0000002e000a7c82 */ /* 0x000fe20008000000 */
[----:B------:R-:W-:Y:S01]  /*1570*/  UIADD3 UR22, UR46, 0x400, URZ ;  /* 0x000004002e167890 */ /* 0x000fe2000fffe03f */
[----:B------:R-:W-:Y:S01]  /*1580*/  HGMMA.64x128x16.F32 R24, gdesc[UR8], RZ, !UPT, gsb0 ;  /* 0x01e00000081879f0 */ /* 0x000fe2000c0008ff */
[----:B------:R-:W-:Y:S01]  /*1590*/  UIADD3 UR10, UR46, 0x2, URZ ;  /* 0x000000022e0a7890 */ /* 0x000fe2000fffe03f */
[----:B------:R-:W-:Y:S01]  /*15a0*/  UMOV UR9, 0x40000040 ;  /* 0x4000004000097882 */ /* 0x000fe20000000000 */
[----:B------:R-:W-:Y:S01]  /*15b0*/  UMOV UR11, 0x40000040 ;  /* 0x40000040000b7882 */ /* 0x000fe20000000000 */
[----:B------:R-:W-:Y:S02]  /*15c0*/  UMOV UR21, 0x40000040 ;  /* 0x4000004000157882 */ /* 0x000fe40000000000 */
[----:B------:R-:W-:-:S02]  /*15d0*/  UIADD3 UR8, UR4, 0x2, URZ ;  /* 0x0000000204087890 */ /* 0x000fc4000fffe03f */
[----:B------:R-:W-:Y:S02]  /*15e0*/  UIADD3 UR12, UR4, 0x4, URZ ;  /* 0x00000004040c7890 */ /* 0x000fe4000fffe03f */
[----:B------:R-:W-:Y:S02]  /*15f0*/  UIADD3 UR16, UR4, 0x6, URZ ;  /* 0x0000000604107890 */ /* 0x000fe4000fffe03f */
[----:B------:R-:W-:Y:S01]  /*1600*/  UIADD3 UR20, UR4, 0x400, URZ ;  /* 0x0000040004147890 */ /* 0x000fe2000fffe03f */
        /* <DEDUP_REMOVED lines=37> */
.L_x_8892:
[----:B01----:R-:W-:Y:S01]  /*1860*/  LOP3.LUT R0, R17, 0xffffff80, RZ, 0xc0, !PT ;  /* 0xffffff8011007812 */ /* 0x003fe200078ec0ff */
[----:B------:R-:W-:Y:S01]  /*1870*/  UISETP.NE.AND UP0, UPT, UR42, URZ, UPT ;  /* 0x0000003f2a00728c */ /* 0x000fe2000bf05270 */
[----:B------:R-:W-:Y:S01]  /*1880*/  LEA.HI R16, R16, R19, RZ, 0x2 ;  /* 0x0000001310107211 */ /* 0x000fe200078f10ff */
[----:B------:R-:W-:Y:S01]  /*1890*/  ULDC UR7, c[0x0][0x2f0] ;  /* 0x0000bc0000077ab9 */ /* 0x000fe20000000800 */
[----:B------:R-:W-:Y:S01]  /*18a0*/  LEA.HI R7, R18, R18, RZ, 0x1 ;  /* 0x0000001212077211 */ /* 0x000fe200078f08ff */
[----:B------:R-:W-:Y:S01]  /*18b0*/  IMAD.IADD R0, R19, 0x1, -R0 ;  /* 0x0000000113007824 */ /* 0x000fe200078e0a00 */
[----:B------:R-:W-:Y:S01]  /*18c0*/  LOP3.LUT R16, R16, 0xfffffffc, RZ, 0xc0, !PT ;  /* 0xfffffffc10107812 */ /* 0x000fe200078ec0ff */
[----:B------:R-:W-:Y:S01]  /*18d0*/  IMAD.U32 R13, RZ, RZ, UR7 ;  /* 0x00000007ff0d7e24 */ /* 0x000fe2000f8e00ff */
[----:B------:R-:W-:Y:S01]  /*18e0*/  LOP3.LUT R7, R7, 0x3fffffe, RZ, 0xc0, !PT ;  /* 0x03fffffe07077812 */ /* 0x000fe200078ec0ff */
[----:B------:R-:W-:Y:S01]  /*18f0*/  ULDC UR10, c[0x0][0x288] ;  /* 0x0000a200000a7ab9 */ /* 0x000fe20000000800 */
[----:B------:R-:W-:Y:S01]  /*1900*/  SHF.R.S32.HI R3, RZ, 0x1f, R0 ;  /* 0x0000001fff037819 */ /* 0x000fe20000011400 */
[----:B------:R-:W-:Y:S01]  /*1910*/  UIADD3 UR53, UR47, -0x2, URZ ;  /* 0xfffffffe2f357890 */ /* 0x000fe2000fffe03f */
[----:B------:R-:W-:Y:S01]  /*1920*/  IADD3 R16, R19, -R16, RZ ;  /* 0x8000001013107210 */ /* 0x000fe20007ffe0ff */
[----:B------:R-:W-:Y:S01]  /*1930*/  IMAD.IADD R7, R18, 0x1, -R7 ;  /* 0x0000000112077824 */ /* 0x000fe200078e0a07 */
[CC--:B------:R-:W-:Y:S01]  /*1940*/  LEA.HI R4, R3.reuse, R0.reuse, RZ, 0x2 ;  /* 0x0000000003047211 */ /* 0x0c0fe200078f10ff */
[----:B------:R-:W-:Y:S01]  /*1950*/  @UP0 ULDC UR4, c[0x0][0x44c] ;  /* 0x0001130000040ab9 */ /* 0x000fe20000000800 */
[----:B------:R-:W-:Y:S01]  /*1960*/  LEA.HI R5, R3, R0, RZ, 0x5 ;  /* 0x0000000003057211 */ /* 0x000fe200078f28ff */
[----:B------:R-:W-:Y:S01]  /*1970*/  @UP0 ULDC UR5, c[0x0][0x450] ;  /* 0x0001140000050ab9 */ /* 0x000fe20000000800 */
[--C-:B------:R-:W-:Y:S01]  /*1980*/  SHF.R.S32.HI R3, RZ, 0x2, R4.reuse ;  /* 0x00000002ff037819 */ /* 0x100fe20000011404 */
[----:B------:R-:W-:Y:S01]  /*1990*/  @UP0 ULDC UR11, c[0x0][0x450] ;  /* 0x00011400000b0ab9 */ /* 0x000fe20000000800 */
[----:B------:R-:W-:Y:S01]  /*19a0*/  SHF.R.S32.HI R6, RZ, 0x1f, R4 ;  /* 0x0000001fff067819 */ /* 0x000fe20000011404 */
[----:B------:R-:W-:Y:S01]  /*19b0*/  UIADD3 UR6, UR41, 0x28840, URZ ;  /* 0x0002884029067890 */ /* 0x000fe2000fffe03f */
[----:B------:R-:W-:-:S02]  /*19c0*/  SHF.R.S32.HI R5, RZ, 0x5, R5 ;  /* 0x00000005ff057819 */ /* 0x000fc40000011405 */
[----:B------:R-:W-:Y:S02]  /*19d0*/  CS2R R150, SRZ ;  /* 0x0000000000967805 */ /* 0x000fe4000001ff00 */
[----:B------:R-:W-:Y:S01]  /*19e0*/  LEA.HI R6, R6, R3, RZ, 0x3 ;  /* 0x0000000306067211 */ /* 0x000fe200078f18ff */
[----:B------:R-:W-:Y:S01]  /*19f0*/  UPRMT UR6, UR43, 0x654, UR6 ;  /* 0x000006542b067896 */ /* 0x000fe20008000006 */
[----:B------:R-:W-:Y:S02]  /*1a00*/  LEA.HI R10, R16, R16, RZ, 0x1 ;  /* 0x00000010100a7211 */ /* 0x000fe400078f08ff */
[----:B------:R-:W-:Y:S02]  /*1a10*/  CS2R R148, SRZ ;  /* 0x0000000000947805 */ /* 0x000fe4000001ff00 */
[----:B------:R-:W-:Y:S02]  /*1a20*/  LEA R11, R5, UR48, 0x4 ;  /* 0x00000030050b7c11 */ /* 0x000fe4000f8e20ff */
[----:B------:R-:W-:-:S02]  /*1a30*/  CS2R R146, SRZ ;  /* 0x0000000000927805 */ /* 0x000fc4000001ff00 */
[----:B------:R-:W-:Y:S02]  /*1a40*/  LOP3.LUT R6, R6, 0xfffffff8, RZ, 0xc0, !PT ;  /* 0xfffffff806067812 */ /* 0x000fe400078ec0ff */
[----:B------:R-:W-:Y:S02]  /*1a50*/  CS2R R144, SRZ ;  /* 0x0000000000907805 */ /* 0x000fe4000001ff00 */
[----:B------:R-:W-:Y:S02]  /*1a60*/  LOP3.LUT R5, R10, 0x1ffffffe, RZ, 0xc0, !PT ;  /* 0x1ffffffe0a057812 */ /* 0x000fe400078ec0ff */
[----:B------:R-:W-:Y:S02]  /*1a70*/  CS2R R142, SRZ ;  /* 0x00000000008e7805 */ /* 0x000fe4000001ff00 */
[----:B------:R-:W-:Y:S01]  /*1a80*/  IADD3 R6, R11, R3, -R6 ;  /* 0x000000030b067210 */ /* 0x000fe20007ffe806 */
[----:B------:R-:W-:Y:S01]  /*1a90*/  SYNCS.ARRIVE.TRANS64.RED.A1T0 RZ, [UR6], RZ ;  /* 0x000000ffffff79a7 */ /* 0x000fe20008100406 */
[----:B------:R-:W-:Y:S01]  /*1aa0*/  PLOP3.LUT P1, PT, PT, PT, UP0, 0x80, 0x0 ;  /* 0x000000000000781c */ /* 0x000fe20003f2f008 */
[----:B------:R-:W-:Y:S01]  /*1ab0*/  IMAD.IADD R3, R16, 0x1, -R5 ;  /* 0x0000000110037824 */ /* 0x000fe200078e0a05 */
[----:B------:R-:W-:Y:S01]  /*1ac0*/  PLOP3.LUT P2, PT, PT, PT, UP0, 0x80, 0x0 ;  /* 0x000000000000781c */ /* 0x000fe20003f4f008 */
[----:B------:R-:W-:Y:S01]  /*1ad0*/  IMAD R6, R7, 0x40, R6 ;  /* 0x0000004007067824 */ /* 0x000fe200078e0206 */
[----:B------:R-:W-:-:S02]  /*1ae0*/  CS2R R140, SRZ ;  /* 0x00000000008c7805 */ /* 0x000fc4000001ff00 */
[----:B------:R-:W-:Y:S02]  /*1af0*/  CS2R R138, SRZ ;  /* 0x00000000008a7805 */ /* 0x000fe4000001ff00 */
[----:B------:R-:W-:Y:S01]  /*1b00*/  CS2R R136, SRZ ;  /* 0x0000000000887805 */ /* 0x000fe2000001ff00 */
[----:B------:R-:W-:Y:S01]  /*1b10*/  IMAD R3, R3, 0x8, R6 ;  /* 0x0000000803037824 */ /* 0x000fe200078e0206 */
[----:B------:R-:W-:Y:S02]  /*1b20*/  CS2R R134, SRZ ;  /* 0x0000000000867805 */ /* 0x000fe4000001ff00 */
[----:B------:R-:W-:Y:S02]  /*1b30*/  CS2R R132, SRZ ;  /* 0x0000000000847805 */ /* 0x000fe4000001ff00 */
[----:B------:R-:W-:Y:S01]  /*1b40*/  CS2R R130, SRZ ;  /* 0x0000000000827805 */ /* 0x000fe2000001ff00 */
[----:B------:R-:W-:Y:S01]  /*1b50*/  IMAD.MOV.U32 R10, RZ, RZ, R3 ;  /* 0x000000ffff0a7224 */ /* 0x000fe200078e0003 */
[----:B------:R-:W-:Y:S01]  /*1b60*/  CS2R R128, SRZ ;  /* 0x0000000000807805 */ /* 0x000fe2000001ff00 */
[----:B------:R-:W-:Y:S01]  /*1b70*/  @P1 IMAD.HI.U32 R5, R3, UR4, RZ ;  /* 0x0000000403051c27 */ /* 0x000fe2000f8e00ff */
[----:B------:R-:W-:Y:S01]  /*1b80*/  UMOV UR4, 0xffffff80 ;  /* 0xffffff8000047882 */ /* 0x000fe20000000000 */
[----:B------:R-:W-:Y:S01]  /*1b90*/  CS2R R126, SRZ ;  /* 0x00000000007e7805 */ /* 0x000fe2000001ff00 */
[----:B------:R-:W-:Y:S01]  /*1ba0*/  UIMAD UR4, UR47, UR4, 0x80 ;  /* 0x000000802f0474a4 */ /* 0x000fe2000f8e0204 */
[----:B------:R-:W-:-:S02]  /*1bb0*/  CS2R R124, SRZ ;  /* 0x00000000007c7805 */ /* 0x000fc4000001ff00 */
[----:B------:R-:W-:Y:S01]  /*1bc0*/  @P2 SHF.R.U32.HI R10, RZ, UR5, R5 ;  /* 0x00000005ff0a2c19 */ /* 0x000fe20008011605 */
[----:B------:R-:W-:Y:S01]  /*1bd0*/  UMOV UR47, URZ ;  /* 0x0000003f002f7c82 */ /* 0x000fe20008000000 */
[----:B------:R-:W-:Y:S01]  /*1be0*/  UIADD3 UR5, UR4, 0x1, URZ ;  /* 0x0000000104057890 */ /* 0x000fe2000fffe03f */
[----:B------:R-:W-:Y:S01]  /*1bf0*/  LOP3.LUT R5, R4, 0x7ffffffc, RZ, 0xc0, !PT ;  /* 0x7ffffffc04057812 */ /* 0x000fe200078ec0ff */
[----:B------:R-:W-:Y:S01]  /*1c00*/  UIMAD UR4, UR38, UR7, UR4 ;  /* 0x00000007260472a4 */ /* 0x000fe2000f8e0204 */
[----:B------:R-:W0:Y:S01]  /*1c10*/  SHFL.IDX PT, R11, R10, RZ, 0x1c1f ;  /* 0x001c1fff0a0b7589 */ /* 0x000e2200000e0000 */
[----:B------:R-:W-:Y:S01]  /*1c20*/  UIMAD UR7, UR38, UR7, -UR10 ;  /* 0x00000007260772a4 */ /* 0x000fe2000f8e0a0a */
[----:B------:R-:W-:Y:S01]  /*1c30*/  IADD3 R6, R0, -R5, RZ ;  /* 0x8000000500067210 */ /* 0x000fe20007ffe0ff */
[----:B------:R-:W-:Y:S01]  /*1c40*/  IMAD.U32 R5, RZ, RZ, UR5 ;  /* 0x00000005ff057e24 */ /* 0x000fe2000f8e00ff */
[----:B------:R-:W1:Y:S01]  /*1c50*/  SHFL.IDX PT, R10, R10, 0x1, 0x1c1f ;  /* 0x003c1f000a0a7f89 */ /* 0x000e6200000e0000 */
[----:B------:R-:W-:Y:S01]  /*1c60*/  IMAD.U32 R7, RZ, RZ, UR4 ;  /* 0x00000004ff077e24 */ /* 0x000fe2000f8e00ff */
[----:B------:R-:W-:Y:S01]  /*1c70*/  ULDC UR4, c[0x0][0x988] ;  /* 0x0002620000047ab9 */ /* 0x000fe20000000800 */
[C---:B------:R-:W-:Y:S01]  /*1c80*/  IMAD R0, R6.reuse, -0x2, R5 ;  /* 0xfffffffe06007824 */ /* 0x040fe200078e0205 */
[----:B------:R-:W-:Y:S01]  /*1c90*/  CS2R R122, SRZ ;  /* 0x00000000007a7805 */ /* 0x000fe2000001ff00 */
[----:B------:R-:W-:Y:S01]  /*1ca0*/  IMAD R4, R6, -0x2, R7 ;  /* 0xfffffffe06047824 */ /* 0x000fe200078e0207 */
[----:B------:R-:W-:Y:S01]  /*1cb0*/  CS2R R120, SRZ ;  /* 0x0000000000787805 */ /* 0x000fe2000001ff00 */
[----:B------:R-:W-:-:S04]  /*1cc0*/  IMAD R5, R13, UR38, R0 ;  /* 0x000000260d057c24 */ /* 0x000fc8000f8e0200 */
[----:B------:R-:W-:-:S05]  /*1cd0*/  VIADD R7, R5, -UR10 ;  /* 0x8000000a05077c36 */ /* 0x000fca0008000000 */
        /* <DEDUP_REMOVED lines=95> */
[----:B-1----:R-:W-:Y:S02]  /*22d0*/  IADD3 R5, R10, -UR10, R5 ;  /* 0x8000000a0a057c10 */ /* 0x002fe4000fffe005 */
[----:B------:R-:W-:Y:S01]  /*22e0*/  FMNMX.FTZ R12, R85, R0, !PT ;  /* 0x00000000550c7209 */ /* 0x000fe20007810000 */
[----:B------:R-:W-:Y:S01]  /*22f0*/  IMAD.U32 R0, RZ, RZ, UR4 ;  /* 0x00000004ff007e24 */ /* 0x000fe2000f8e00ff */
[----:B------:R-:W-:Y:S01]  /*2300*/  VIMNMX R4, R4, R5, PT ;  /* 0x0000000504047248 */ /* 0x000fe20003fe0100 */
[----:B------:R-:W-:-:S02]  /*2310*/  @UP0 ULDC UR4, c[0x0][0x44c] ;  /* 0x0001130000040ab9 */ /* 0x000fc40000000800 */
[----:B------:R-:W0:Y:S01]  /*2320*/  SHFL.BFLY PT, R7, R12, 0x2, 0x1f ;  /* 0x0c401f000c077f89 */ /* 0x000e2200000e0000 */
[C---:B------:R-:W-:Y:S01]  /*2330*/  ISETP.GT.AND P2, PT, R4.reuse, 0x1, PT ;  /* 0x000000010400780c */ /* 0x040fe20003f44270 */
[----:B------:R-:W-:Y:S01]  /*2340*/  UIMAD.WIDE.U32 UR4, UR48, UR4, URZ ;  /* 0x00000004300472a5 */ /* 0x000fe2000f8e003f */
[----:B------:R-:W-:Y:S02]  /*2350*/  ISETP.GT.AND P3, PT, R4, 0x8, PT ;  /* 0x000000080400780c */ /* 0x000fe40003f64270 */
[----:B------:R-:W-:Y:S01]  /*2360*/  FSEL R27, R27, -INF , P2 ;  /* 0xff8000001b1b7808 */ /* 0x000fe20001000000 */
[----:B------:R-:W-:Y:S01]  /*2370*/  @UP0 USHF.R.U32.HI UR48, URZ, UR11, UR5 ;  /* 0x0000000b3f300299 */ /* 0x000fe20008011605 */
[----:B------:R-:W-:Y:S02]  /*2380*/  FSEL R109, R30, -INF , P3 ;  /* 0xff8000001e6d7808 */ /* 0x000fe40001800000 */
[----:B------:R-:W-:Y:S01]  /*2390*/  ISETP.GT.AND P2, PT, R4, 0x10, PT ;  /* 0x000000100400780c */ /* 0x000fe20003f44270 */
[----:B------:R-:W-:-:S03]  /*23a0*/  UIADD3 UR7, UR7, UR48, URZ ;  /* 0x0000003007077290 */ /* 0x000fc6000fffe03f */
[----:B------:R-:W-:Y:S01]  /*23b0*/  UMOV UR48, URZ ;  /* 0x0000003f00307c82 */ /* 0x000fe20008000000 */
[----:B------:R-:W-:-:S04]  /*23c0*/  USHF.R.S32.HI UR4, URZ, 0x1f, UR7 ;  /* 0x0000001f3f047899 */ /* 0x000fc80008011407 */
[----:B------:R-:W-:-:S04]  /*23d0*/  ULEA.HI UR4, UR4, UR7, URZ, 0x7 ;  /* 0x0000000704047291 */ /* 0x000fc8000f8f383f */
[----:B------:R-:W-:Y:S01]  /*23e0*/  USHF.R.S32.HI UR4, URZ, 0x7, UR4 ;  /* 0x000000073f047899 */ /* 0x000fe20008011404 */
[----:B0-----:R-:W-:-:S03]  /*23f0*/  FMNMX.FTZ R14, R12, R7, !PT ;  /* 0x000000070c0e7209 */ /* 0x001fc60007810000 */
[----:B------:R-:W-:Y:S02]  /*2400*/  UISETP.LT.AND UP0, UPT, UR39, UR4, UPT ;  /* 0x000000042700728c */ /* 0x000fe4000bf01270 */
[----:B------:R-:W0:Y:S02]  /*2410*/  SHFL.BFLY PT, R7, R14, 0x1, 0x1f ;  /* 0x0c201f000e077f89 */ /* 0x000e2400000e0000 */
[----:B------:R-:W-:-:S04]  /*2420*/  USEL UR51, UR39, UR4, !UP0 ;  /* 0x0000000427337287 */ /* 0x000fc8000c000000 */
[----:B------:R-:W-:Y:S01]  /*2430*/  UISETP.GE.AND UP0, UPT, UR53, UR51, UPT ;  /* 0x000000333500728c */ /* 0x000fe2000bf06270 */
[----:B0-----:R-:W-:-:S04]  /*2440*/  FMNMX.FTZ R7, R14, R7, !PT ;  /* 0x000000070e077209 */ /* 0x001fc80007810000 */
[C---:B------:R-:W-:Y:S01]  /*2450*/  FSETP.NEU.FTZ.AND P1, PT, R7.reuse, -INF , PT ;  /* 0xff8000000700780b */ /* 0x040fe20003f3d000 */
[----:B------:R-:W-:-:S05]  /*2460*/  FMUL.FTZ R16, R7, R0 ;  /* 0x0000000007107220 */ /* 0x000fca0000410000 */
[----:B------:R-:W-:Y:S02]  /*2470*/  FSEL R16, R16, RZ, P1 ;  /* 0x000000ff10107208 */ /* 0x000fe40000800000 */
[----:B------:R-:W-:-:S03]  /*2480*/  ISETP.GT.AND P1, PT, R4, RZ, PT ;  /* 0x000000ff0400720c */ /* 0x000fc60003f24270 */
[-CC-:B------:R-:W-:Y:S01]  /*2490*/  FFMA.FTZ R180, R11, R0.reuse, -R16.reuse ;  /* 0x000000000bb47223 */ /* 0x180fe20000010810 */
[----:B------:R-:W-:Y:S01]  /*24a0*/  FSEL R107, R26, -INF , P1 ;  /* 0xff8000001a6b7808 */ /* 0x000fe20000800000 */
[-CC-:B------:R-:W-:Y:S01]  /*24b0*/  FFMA.FTZ R11, R29, R0.reuse, -R16.reuse ;  /* 0x000000001d0b7223 */ /* 0x180fe20000010810 */
[C---:B------:R-:W-:Y:S01]  /*24c0*/  ISETP.GT.AND P1, PT, R4.reuse, 0x9, PT ;  /* 0x000000090400780c */ /* 0x040fe20003f24270 */
[-CC-:B------:R-:W-:Y:S01]  /*24d0*/  FFMA.FTZ R176, R15, R0.reuse, -R16.reuse ;  /* 0x000000000fb07223 */ /* 0x180fe20000010810 */
[----:B------:R-:W-:Y:S01]  /*24e0*/  FMNMX.FTZ R10, R107, R27, !PT ;  /* 0x0000001b6b0a7209 */ /* 0x000fe20007810000 */
        /* <DEDUP_REMOVED lines=24> */
[----:B------:R0:W-:Y:S01]  /*2670*/  MUFU.EX2 R5, R25 ;  /* 0x0000001900057308 */ /* 0x0001e20000000800 */
        /* <DEDUP_REMOVED lines=9> */
[-CC-:B0-----:R-:W-:Y:S01]  /*2710*/  FFMA.FTZ R25, R53, R0.reuse, -R16.reuse ;  /* 0x0000000035197223 */ /* 0x181fe20000010810 */
[C---:B------:R-:W-:Y:S01]  /*2720*/  ISETP.GT.AND P2, PT, R4.reuse, 0x28, PT ;  /* 0x000000280400780c */ /* 0x040fe20003f44270 */
        /* <DEDUP_REMOVED lines=11> */
[C---:B------:R-:W-:Y:S01]  /*27e0*/  ISETP.GT.AND P2, PT, R4.reuse, 0x30, PT ;  /* 0x000000300400780c */ /* 0x040fe20003f44270 */
        /* <DEDUP_REMOVED lines=20> */
[----:B------:R-:W-:Y:S01]  /*2930*/  FFMA.FTZ R16, R85, R0, -R16 ;  /* 0x0000000055107223 */ /* 0x000fe20000010810 */
[----:B------:R-:W-:-:S02]  /*2940*/  FMNMX.FTZ R10, R51, R10, !PT ;  /* 0x0000000a330a7209 */ /* 0x000fc40007810000 */
[C---:B------:R-:W-:Y:S01]  /*2950*/  ISETP.GT.AND P2, PT, R4.reuse, 0x40, PT ;  /* 0x000000400400780c */ /* 0x040fe20003f44270 */
[----:B------:R-:W-:Y:S01]  /*2960*/  MUFU.EX2 R178, R178 ;  /* 0x000000b200b27308 */ /* 0x000fe20000000800 */
[----:B------:R-:W-:Y:S02]  /*2970*/  FSEL R55, R55, -INF , P1 ;  /* 0xff80000037377808 */ /* 0x000fe40000800000 */
[----:B------:R-:W-:Y:S02]  /*2980*/  FMNMX.FTZ R10, R115, R10, !PT ;  /* 0x0000000a730a7209 */ /* 0x000fe40007810000 */
[----:B------:R-:W-:Y:S02]  /*2990*/  ISETP.GT.AND P1, PT, R4, 0x41, PT ;  /* 0x000000410400780c */ /* 0x000fe40003f24270 */
[----:B------:R-:W-:Y:S01]  /*29a0*/  FSEL R41, R58, -INF , P2 ;  /* 0xff8000003a297808 */ /* 0x000fe20001000000 */
[----:B------:R-:W-:Y:S01]  /*29b0*/  MUFU.EX2 R17, R17 ;  /* 0x0000001100117308 */ /* 0x000fe20000000800 */
[----:B------:R-:W-:-:S02]  /*29c0*/  FMNMX.FTZ R10, R55, R10, !PT ;  /* 0x0000000a370a7209 */ /* 0x000fc40007810000 */
[C---:B------:R-:W-:Y:S02]  /*29d0*/  ISETP.GT.AND P2, PT, R4.reuse, 0x48, PT ;  /* 0x000000480400780c */ /* 0x040fe40003f44270 */
[----:B------:R-:W-:Y:S02]  /*29e0*/  FSEL R59, R59, -INF , P1 ;  /* 0xff8000003b3b7808 */ /* 0x000fe40000800000 */
[----:B------:R-:W-:Y:S01]  /*29f0*/  FMNMX.FTZ R10, R41, R10, !PT ;  /* 0x0000000a290a7209 */ /* 0x000fe20007810000 */
[----:B------:R-:W-:Y:S01]  /*2a00*/  MUFU.EX2 R172, R172 ;  /* 0x000000ac00ac7308 */ /* 0x000fe20000000800 */
[----:B------:R-:W-:Y:S02]  /*2a10*/  ISETP.GT.AND P1, PT, R4, 0x49, PT ;  /* 0x000000490400780c */ /* 0x000fe40003f24270 */
[----:B------:R-:W-:Y:S02]  /*2a20*/  FSEL R117, R62, -INF , P2 ;  /* 0xff8000003e757808 */ /* 0x000fe40001000000 */
        /* <DEDUP_REMOVED lines=42> */
[----:B------:R-:W0:Y:S01]  /*2cd0*/  MUFU.EX2 R57, R57 ;  /* 0x0000003900397308 */ /* 0x000e220000000800 */
[----:B------:R-:W-:Y:S02]  /*2ce0*/  ISETP.GT.AND P1, PT, R4, 0x79, PT ;  /* 0x000000790400780c */ /* 0x000fe40003f24270 */
[----:B------:R-:W-:Y:S02]  /*2cf0*/  FSEL R91, R86, -INF , P2 ;  /* 0xff800000565b7808 */ /* 0x000fe40001000000 */
[----:B------:R-:W-:-:S02]  /*2d00*/  FMNMX.FTZ R10, R83, R10, !PT ;  /* 0x0000000a530a7209 */ /* 0x000fc40007810000 */
[----:B------:R-:W-:Y:S01]  /*2d10*/  FSEL R87, R87, -INF , P1 ;  /* 0xff80000057577808 */ /* 0x000fe20000800000 */
[----:B------:R-:W-:Y:S01]  /*2d20*/  MUFU.EX2 R93, R93 ;  /* 0x0000005d005d7308 */ /* 0x000fe20000000800 */
[----:B------:R-:W-:-:S04]  /*2d30*/  FMNMX.FTZ R10, R91, R10, !PT ;  /* 0x0000000a5b0a7209 */ /* 0x000fc80007810000 */
[----:B------:R-:W-:-:S03]  /*2d40*/  FMNMX.FTZ R10, R87, R10, !PT ;  /* 0x0000000a570a7209 */ /* 0x000fc60007810000 */
[----:B------:R-:W-:Y:S01]  /*2d50*/  MUFU.EX2 R166, R61 ;  /* 0x0000003d00a67308 */ /* 0x000fe20000000800 */
[----:B0-----:R-:W-:Y:S01]  /*2d60*/  F2FP.F16.F32.PACK_AB R164, R57, R12 ;  /* 0x0000000c39a4723e */ /* 0x001fe200000000ff */
[----:B------:R-:W0:Y:S06]  /*2d70*/  SHFL.BFLY PT, R13, R10, 0x2, 0x1f ;  /* 0x0c401f000a0d7f89 */ /* 0x000e2c00000e0000 */
        /* <DEDUP_REMOVED lines=11> */
[----:B------:R-:W-:-:S06]  /*2e30*/  FMUL.FTZ R4, R13, R0 ;  /* 0x000000000d047220 */ /* 0x000fcc0000410000 */
[----:B------:R-:W-:Y:S01]  /*2e40*/  MUFU.EX2 R154, R77 ;  /* 0x0000004d009a7308 */ /* 0x000fe20000000800 */
        /* <DEDUP_REMOVED lines=19> */
[----:B------:R-:W-:Y:S01]  /*2f80*/  FADD.FTZ R30, R182, R27 ;  /* 0x0000001bb61e7221 */ /* 0x000fe20000010000 */
[-CC-:B------:R-:W-:Y:S01]  /*2f90*/  FFMA.FTZ R115, R115, R0.reuse, -R4.reuse ;  /* 0x0000000073737223 */ /* 0x180fe20000010804 */
        /* <DEDUP_REMOVED lines=9> */
[----:B------:R2:W3:Y:S01]  /*3030*/  MUFU.EX2 R14, R31 ;  /* 0x0000001f000e7308 */ /* 0x0004e20000000800 */
[----:B------:R-:W-:Y:S01]  /*3040*/  FADD.FTZ R27, R15, R30 ;  /* 0x0000001e0f1b7221 */ /* 0x000fe20000010000 */
[-CC-:B------:R-:W-:Y:S01]  /*3050*/  FFMA.FTZ R67, R67, R0.reuse, -R4.reuse ;  /* 0x0000000043437223 */ /* 0x180fe20000010804 */
[-CC-:B------:R-:W-:Y:S01]  /*3060*/  FFMA.FTZ R119, R119, R0.reuse, -R4.reuse ;  /* 0x0000000077777223 */ /* 0x180fe20000010804 */
[-CC-:B------:R-:W-:Y:S01]  /*3070*/  FFMA.FTZ R71, R71, R0.reuse, -R4.reuse ;  /* 0x0000000047477223 */ /* 0x180fe20000010804 */
[----:B------:R-:W-:Y:S01]  /*3080*/  FADD.FTZ R32, R178, R27 ;  /* 0x0000001bb2207221 */ /* 0x000fe20000010000 */
[-CC-:B------:R-:W-:Y:S01]  /*3090*/  FFMA.FTZ R49, R49, R0.reuse, -R4.reuse ;  /* 0x0000000031317223 */ /* 0x180fe20000010804 */
[-C--:B------:R-:W-:Y:S01]  /*30a0*/  FFMA.FTZ R75, R75, R0.reuse, -R4 ;  /* 0x000000004b4b7223 */ /* 0x080fe20000010804 */
[----:B------:R-:W4:Y:S01]  /*30b0*/  MUFU.EX2 R29, R29 ;  /* 0x0000001d001d7308 */ /* 0x000f220000000800 */
[----:B------:R-:W-:Y:S01]  /*30c0*/  FADD.FTZ R27, R17, R32 ;  /* 0x00000020111b7221 */ /* 0x000fe20000010000 */
[----:B-1----:R-:W-:Y:S01]  /*30d0*/  FADD.FTZ R32, R107, R10 ;  /* 0x0000000a6b207221 */ /* 0x002fe20000010000 */
[-CC-:B------:R-:W-:Y:S01]  /*30e0*/  FFMA.FTZ R89, R89, R0.reuse, -R4.reuse ;  /* 0x0000000059597223 */ /* 0x180fe20000010804 */
[-C--:B------:R-:W-:Y:S01]  /*30f0*/  FFMA.FTZ R79, R79, R0.reuse, -R4 ;  /* 0x000000004f4f7223 */ /* 0x080fe20000010804 */
[----:B------:R-:W-:Y:S01]  /*3100*/  FADD.FTZ R34, R172, R27 ;  /* 0x0000001bac227221 */ /* 0x000fe20000010000 */
[----:B0-----:R-:W-:Y:S01]  /*3110*/  FADD.FTZ R27, R109, R32 ;  /* 0x000000206d1b7221 */ /* 0x001fe20000010000 */
[-C--:B------:R-:W-:Y:S01]  /*3120*/  FFMA.FTZ R53, R53, R0.reuse, -R4 ;  /* 0x0000000035357223 */ /* 0x080fe20000010804 */
[----:B------:R-:W0:Y:S01]  /*3130*/  MUFU.EX2 R18, R35 ;  /* 0x0000002300127308 */ /* 0x000e220000000800 */
[----:B--2---:R-:W-:Y:S01]  /*3140*/  FADD.FTZ R31, R19, R34 ;  /* 0x00000022131f7221 */ /* 0x004fe20000010000 */
[----:B---3--:R-:W-:Y:S01]  /*3150*/  FADD.FTZ R34, R14, R27 ;  /* 0x0000001b0e227221 */ /* 0x008fe20000010000 */
[-CC-:B------:R-:W-:Y:S01]  /*3160*/  FFMA.FTZ R83, R83, R0.reuse, -R4.reuse ;  /* 0x0000000053537223 */ /* 0x180fe20000010804 */
[-CC-:B------:R-:W-:Y:S01]  /*3170*/  FFMA.FTZ R91, R91, R0.reuse, -R4.reuse ;  /* 0x000000005b5b7223 */ /* 0x180fe20000010804 */
[----:B------:R-:W-:Y:S01]  /*3180*/  FADD.FTZ R36, R174, R31 ;  /* 0x0000001fae247221 */ /* 0x000fe20000010000 */
[----:B------:R-:W-:Y:S01]  /*3190*/  FFMA.FTZ R87, R87, R0, -R4 ;  /* 0x0000000057577223 */ /* 0x000fe20000010804 */
[----:B------:R-:W-:Y:S01]  /*31a0*/  F2FP.F16.F32.PACK_AB R180, R5, R180 ;  /* 0x000000b405b4723e */ /* 0x000fe200000000ff */
[----:B------:R-:W1:Y:S01]  /*31b0*/  MUFU.EX2 R111, R111 ;  /* 0x0000006f006f7308 */ /* 0x000e620000000800 */
[----:B----4-:R-:W-:Y:S01]  /*31c0*/  FADD.FTZ R27, R29, R34 ;  /* 0x000000221d1b7221 */ /* 0x010fe20000010000 */
[----:B------:R-:W-:Y:S01]  /*31d0*/  FADD.FTZ R31, R21, R36 ;  /* 0x00000024151f7221 */ /* 0x000fe20000010000 */
[----:B------:R-:W-:-:S02]  /*31e0*/  F2FP.F16.F32.PACK_AB R182, R11, R182 ;  /* 0x000000b60bb6723e */ /* 0x000fc400000000ff */
[----:B------:R-:W-:Y:S01]  /*31f0*/  F2FP.F16.F32.PACK_AB R181, R10, R107 ;  /* 0x0000006b0ab5723e */ /* 0x000fe200000000ff */
[----:B------:R-:W-:Y:S01]  /*3200*/  FADD.FTZ R36, R168, R31 ;  /* 0x0000001fa8247221 */ /* 0x000fe20000010000 */
[----:B------:R-:W-:Y:S01]  /*3210*/  F2FP.F16.F32.PACK_AB R183, R14, R109 ;  /* 0x0000006d0eb7723e */ /* 0x000fe200000000ff */
[----:B------:R-:W2:Y:S01]  /*3220*/  MUFU.EX2 R20, R39 ;  /* 0x0000002700147308 */ /* 0x000ea20000000800 */
[----:B0-----:R-:W-:Y:S01]  /*3230*/  FADD.FTZ R34, R18, R27 ;  /* 0x0000001b12227221 */ /* 0x001fe20000010000 */
[----:B------:R-:W-:Y:S01]  /*3240*/  FADD.FTZ R31, R23, R36 ;  /* 0x00000024171f7221 */ /* 0x000fe20000010000 */
[----:B------:R-:W-:Y:S02]  /*3250*/  F2FP.F16.F32.PACK_AB R176, R15, R176 ;  /* 0x000000b00fb0723e */ /* 0x000fe400000000ff */
[----:B------:R-:W-:Y:S02]  /*3260*/  CS2R R108, SRZ ;  /* 0x00000000006c7805 */ /* 0x000fe4000001ff00 */
[----:B------:R-:W-:Y:S01]  /*3270*/  F2FP.F16.F32.PACK_AB R178, R17, R178 ;  /* 0x000000b211b2723e */ /* 0x000fe200000000ff */
[----:B------:R-:W-:Y:S01]  /*3280*/  FADD.FTZ R38, R170, R31 ;  /* 0x0000001faa267221 */ /* 0x000fe20000010000 */
[----:B------:R-:W-:Y:S01]  /*3290*/  F2FP.F16.F32.PACK_AB R172, R19, R172 ;  /* 0x000000ac13ac723e */ /* 0x000fe200000000ff */
[----:B------:R-:W0:Y:S01]  /*32a0*/  MUFU.EX2 R33, R33 ;  /* 0x0000002100217308 */ /* 0x000e220000000800 */
[----:B-1----:R-:W-:Y:S01]  /*32b0*/  FADD.FTZ R27, R111, R34 ;  /* 0x000000226f1b7221 */ /* 0x002fe20000010000 */
[----:B------:R-:W-:Y:S01]  /*32c0*/  FADD.FTZ R31, R25, R38 ;  /* 0x00000026191f7221 */ /* 0x000fe20000010000 */
[----:B------:R-:W-:-:S02]  /*32d0*/  F2FP.F16.F32.PACK_AB R174, R21, R174 ;  /* 0x000000ae15ae723e */ /* 0x000fc400000000ff */
[----:B------:R-:W-:Y:S02]  /*32e0*/  CS2R R106, SRZ ;  /* 0x00000000006a7805 */ /* 0x000fe4000001ff00 */
[----:B------:R-:W-:Y:S01]  /*32f0*/  F2FP.F16.F32.PACK_AB R168, R23, R168 ;  /* 0x000000a817a8723e */ /* 0x000fe200000000ff */
[----:B------:R-:W-:Y:S01]  /*3300*/  FADD.FTZ R38, R12, R31 ;  /* 0x0000001f0c267221 */ /* 0x000fe20000010000 */
[----:B------:R-:W-:Y:S01]  /*3310*/  F2FP.F16.F32.PACK_AB R170, R25, R170 ;  /* 0x000000aa19aa723e */ /* 0x000fe200000000ff */
[----:B------:R-:W1:Y:S01]  /*3320*/  MUFU.EX2 R22, R43 ;  /* 0x0000002b00167308 */ /* 0x000e620000000800 */
[C---:B--2---:R-:W-:Y:S01]  /*3330*/  FADD.FTZ R36, R20.reuse, R27 ;  /* 0x0000001b14247221 */ /* 0x044fe20000010000 */
[----:B------:R-:W-:Y:S01]  /*3340*/  FADD.FTZ R40, R57, R38 ;  /* 0x0000002639287221 */ /* 0x000fe20000010000 */
[----:B------:R-:W-:Y:S02]  /*3350*/  F2FP.F16.F32.PACK_AB R179, R20, R111 ;  /* 0x0000006f14b3723e */ /* 0x000fe400000000ff */
[----:B------:R-:W-:-:S02]  /*3360*/  CS2R R110, SRZ ;  /* 0x00000000006e7805 */ /* 0x000fc4000001ff00 */
[----:B------:R-:W-:Y:S01]  /*3370*/  F2FP.F16.F32.PACK_AB R177, R18, R29 ;  /* 0x0000001d12b1723e */ /* 0x000fe200000000ff */
[----:B------:R-:W-:Y:S01]  /*3380*/  FADD.FTZ R31, R93, R40 ;  /* 0x000000285d1f7221 */ /* 0x000fe20000010000 */
[----:B------:R-:W2:Y:S01]  /*3390*/  MUFU.EX2 R113, R113 ;  /* 0x0000007100717308 */ /* 0x000ea20000000800 */
[----:B0-----:R-:W-:Y:S02]  /*33a0*/  FADD.FTZ R27, R33, R36 ;  /* 0x00000024211b7221 */ /* 0x001fe40000010000 */
[C---:B------:R-:W-:Y:S01]  /*33b0*/  FADD.FTZ R40, R166.reuse, R31 ;  /* 0x0000001fa6287221 */ /* 0x040fe20000010000 */
[----:B------:R-:W-:Y:S02]  /*33c0*/  F2FP.F16.F32.PACK_AB R166, R166, R93 ;  /* 0x0000005da6a6723e */ /* 0x000fe400000000ff */
[----:B------:R-:W-:Y:S01]  /*33d0*/  CS2R R92, SRZ ;  /* 0x00000000005c7805 */ /* 0x000fe2000001ff00 */
[----:B------:R-:W-:Y:S01]  /*33e0*/  FADD.FTZ R31, R95, R40 ;  /* 0x000000285f1f7221 */ /* 0x000fe20000010000 */
[----:B------:R-:W0:Y:S01]  /*33f0*/  MUFU.EX2 R24, R47 ;  /* 0x0000002f00187308 */ /* 0x000e220000000800 */
[----:B-1----:R-:W-:-:S02]  /*3400*/  FADD.FTZ R36, R22, R27 ;  /* 0x0000001b16247221 */ /* 0x002fc40000010000 */
[C---:B------:R-:W-:Y:S01]  /*3410*/  FADD.FTZ R40, R160.reuse, R31 ;  /* 0x0000001fa0287221 */ /* 0x040fe20000010000 */
[----:B------:R-:W-:Y:S02]  /*3420*/  F2FP.F16.F32.PACK_AB R160, R160, R95 ;  /* 0x0000005fa0a0723e */ /* 0x000fe400000000ff */
[----:B------:R-:W-:Y:S02]  /*3430*/  CS2R R94, SRZ ;  /* 0x00000000005e7805 */ /* 0x000fe4000001ff00 */
[----:B------:R-:W-:Y:S01]  /*3440*/  F2FP.F16.F32.PACK_AB R173, R22, R33 ;  /* 0x0000002116ad723e */ /* 0x000fe200000000ff */
        /* <DEDUP_REMOVED lines=15> */
[----:B------:R-:W-:Y:S01]  /*3540*/  FADD.FTZ R27, R97, R40 ;  /* 0x00000028611b7221 */ /* 0x000fe20000010000 */
[----:B------:R-:W-:Y:S02]  /*3550*/  F2FP.F16.F32.PACK_AB R171, R28, R115 ;  /* 0x000000731cab723e */ /* 0x000fe400000000ff */
[----:B------:R-:W-:Y:S01]  /*3560*/  CS2R R114, SRZ ;  /* 0x0000000000727805 */ /* 0x000fe2000001ff00 */
[C---:B------:R-:W-:Y:S01]  /*3570*/  FADD.FTZ R40, R162.reuse, R27 ;  /* 0x0000001ba2287221 */ /* 0x040fe20000010000 */
[----:B------:R-:W-:Y:S01]  /*3580*/  F2FP.F16.F32.PACK_AB R162, R162, R97 ;  /* 0x00000061a2a2723e */ /* 0x000fe200000000ff */
[----:B------:R-:W1:Y:S01]  /*3590*/  MUFU.EX2 R117, R117 ;  /* 0x0000007500757308 */ /* 0x000e620000000800 */
[----:B--2---:R-:W-:Y:S01]  /*35a0*/  FADD.FTZ R5, R41, R4 ;  /* 0x0000000429057221 */ /* 0x004fe20000010000 */
[----:B------:R-:W-:Y:S01]  /*35b0*/  FADD.FTZ R11, R99, R40 ;  /* 0x00000028630b7221 */ /* 0x000fe20000010000 */
[----:B------:R-:W-:-:S03]  /*35c0*/  CS2R R96, SRZ ;  /* 0x0000000000607805 */ /* 0x000fc6000001ff00 */
[C---:B------:R-:W-:Y:S01]  /*35d0*/  FADD.FTZ R42, R152.reuse, R11 ;  /* 0x0000000b982a7221 */ /* 0x040fe20000010000 */
[----:B------:R-:W-:Y:S01]  /*35e0*/  F2FP.F16.F32.PACK_AB R152, R152, R99 ;  /* 0x000000639898723e */ /* 0x000fe200000000ff */
[----:B------:R-:W2:Y:S01]  /*35f0*/  MUFU.EX2 R32, R63 ;  /* 0x0000003f00207308 */ /* 0x000ea20000000800 */
[C---:B0-----:R-:W-:Y:S01]  /*3600*/  FADD.FTZ R4, R30.reuse, R5 ;  /* 0x000000051e047221 */ /* 0x041fe20000010000 */
[----:B------:R-:W-:Y:S01]  /*3610*/  FADD.FTZ R11, R101, R42 ;  /* 0x0000002a650b7221 */ /* 0x000fe20000010000 */
[----:B------:R-:W-:Y:S02]  /*3620*/  F2FP.F16.F32.PACK_AB R165, R30, R41 ;  /* 0x000000291ea5723e */ /* 0x000fe400000000ff */
[----:B------:R-:W-:Y:S01]  /*3630*/  CS2R R98, SRZ ;  /* 0x0000000000627805 */ /* 0x000fe2000001ff00 */
[C---:B------:R-:W-:Y:S01]  /*3640*/  FADD.FTZ R12, R154.reuse, R11 ;  /* 0x0000000b9a0c7221 */ /* 0x040fe20000010000 */
[----:B------:R-:W-:Y:S01]  /*3650*/  F2FP.F16.F32.PACK_AB R154, R154, R101 ;  /* 0x000000659a9a723e */ /* 0x000fe200000000ff */
[----:B------:R-:W0:Y:S01]  /*3660*/  MUFU.EX2 R45, R45 ;  /* 0x0000002d002d7308 */ /* 0x000e220000000800 */
[----:B-1----:R-:W-:Y:S01]  /*3670*/  FADD.FTZ R5, R117, R4 ;  /* 0x0000000475057221 */ /* 0x002fe20000010000 */
[----:B------:R-:W-:-:S06]  /*3680*/  CS2R R100, SRZ ;  /* 0x0000000000647805 */ /* 0x000fcc000001ff00 */
[----:B------:R-:W1:Y:S01]  /*3690*/  MUFU.EX2 R34, R67 ;  /* 0x0000004300227308 */ /* 0x000e620000000800 */
[C---:B--2---:R-:W-:Y:S01]  /*36a0*/  FADD.FTZ R4, R32.reuse, R5 ;  /* 0x0000000520047221 */ /* 0x044fe20000010000 */
[----:B------:R-:W-:Y:S02]  /*36b0*/  F2FP.F16.F32.PACK_AB R167, R32, R117 ;  /* 0x0000007520a7723e */ /* 0x000fe400000000ff */
[----:B------:R-:W-:-:S04]  /*36c0*/  CS2R R116, SRZ ;  /* 0x0000000000747805 */ /* 0x000fc8000001ff00 */
        /* <DEDUP_REMOVED lines=32> */
[----:B------:R-:W-:-:S06]  /*38d0*/  F2FP.F16.F32.PACK_AB R157, R12, R53 ;  /* 0x000000350c9d723e */ /* 0x000fcc00000000ff */
[----:B------:R-:W2:Y:S01]  /*38e0*/  MUFU.EX2 R16, R16 ;  /* 0x0000001000107308 */ /* 0x000ea20000000800 */
[----:B0-----:R-:W-:-:S07]  /*38f0*/  FADD.FTZ R11, R105, R42 ;  /* 0x0000002a690b7221 */ /* 0x001fce0000010000 */
[----:B------:R-:W0:Y:S01]  /*3900*/  MUFU.EX2 R10, R87 ;  /* 0x00000057000a7308 */ /* 0x000e220000000800 */
[----:B-1----:R-:W-:Y:S01]  /*3910*/  FADD.FTZ R5, R91, R14 ;  /* 0x0000000e5b057221 */ /* 0x002fe20000010000 */
[C---:B--2---:R-:W-:Y:S01]  /*3920*/  F2FP.F16.F32.PACK_AB R158, R16.reuse, R105 ;  /* 0x00000069109e723e */ /* 0x044fe200000000ff */
[----:B------:R-:W-:Y:S01]  /*3930*/  FADD.FTZ R4, R16, R11 ;  /* 0x0000000b10047221 */ /* 0x000fe20000010000 */
[----:B------:R-:W-:Y:S02]  /*3940*/  CS2R R104, SRZ ;  /* 0x0000000000687805 */ /* 0x000fe4000001ff00 */
[C---:B0-----:R-:W-:Y:S01]  /*3950*/  F2FP.F16.F32.PACK_AB R159, R10.reuse, R91 ;  /* 0x0000005b0a9f723e */ /* 0x041fe200000000ff */
[----:B------:R-:W-:Y:S01]  /*3960*/  FADD.FTZ R5, R10, R5 ;  /* 0x000000050a057221 */ /* 0x000fe20000010000 */
[----:B------:R-:W-:Y:S01]  /*3970*/  CS2R R90, SRZ ;  /* 0x00000000005a7805 */ /* 0x000fe2000001ff00 */
[----:B------:R-:W-:Y:S06]  /*3980*/  @!P1 BRA `(.L_x_8893) ;  /* 0x00000028008c9947 */ /* 0x000fec0003800000 */
[----:B------:R-:W-:Y:S01]  /*3990*/  MOV R11, R13 ;  /* 0x0000000d000b7202 */ /* 0x000fe20000000f00 */
[----:B------:R-:W-:Y:S01]  /*39a0*/  IMAD.MOV.U32 R10, RZ, RZ, R7 ;  /* 0x000000ffff0a7224 */ /* 0x000fe200078e0007 */
[----:B------:R-:W-:Y:S01]  /*39b0*/  UMOV UR54, URZ ;  /* 0x0000003f00367c82 */ /* 0x000fe20008000000 */
[----:B------:R-:W-:Y:S01]  /*39c0*/  IMAD.MOV.U32 R151, RZ, RZ, RZ ;  /* 0x000000ffff977224 */ /* 0x000fe200078e00ff */
[----:B------:R-:W-:Y:S01]  /*39d0*/  UMOV UR52, URZ ;  /* 0x0000003f00347c82 */ /* 0x000fe20008000000 */
[----:B------:R-:W-:Y:S01]  /*39e0*/  ULDC UR49, c[0x0][0x288] ;  /* 0x0000a20000317ab9 */ /* 0x000fe20000000800 */
[----:B------:R-:W-:-:S05]  /*39f0*/  ULDC UR50, c[0x0][0x2f0] ;  /* 0x0000bc0000327ab9 */ /* 0x000fca0000000800 */
.L_x_8904:
[----:B------:R-:W-:Y:S01]  /*3a00*/  ISETP.NE.AND P2, PT, RZ, UR40, PT ;  /* 0x00000028ff007c0c */ /* 0x000fe2000bf45270 */
[----:B------:R-:W-:-:S04]  /*3a10*/  UISETP.NE.AND UP0, UPT, UR52, 0x1, UPT ;  /* 0x000000013400788c */ /* 0x000fc8000bf05270 */
[----:B------:R-:W-:-:S04]  /*3a20*/  USEL UR47, URZ, 0x1, UP0 ;  /* 0x000000013f2f7887 */ /* 0x000fc80008000000 */
[----:B------:R-:W-:-:S04]  /*3a30*/  ULOP3.LUT UR47, UR54, UR47, URZ, 0x3c, !UPT ;  /* 0x0000002f362f7292 */ /* 0x000fc8000f8e3c3f */
[----:B------:R-:W-:Y:S08]  /*3a40*/  @P2 BRA `(.L_x_8894) ;  /* 0x0000000000382947 */ /* 0x000ff00003800000 */
[----:B------:R-:W-:Y:S05]  /*3a50*/  @!P0 BRA `(.L_x_8895) ;  /* 0x0000000000048947 */ /* 0x000fea0003800000 */
[----:B------:R-:W-:Y:S01]  /*3a60*/  BPT.TRAP 0x1 ;  /* 0x000000040000795c */ /* 0x000fe20000300000 */
.L_x_8895:
        /* <DEDUP_REMOVED lines=9> */
.L_x_8896:
[----:B-1----:R-:W-:Y:S05]  /*3b00*/  @P1 BRA `(.L_x_8894) ;  /* 0x0000000000081947 */ /* 0x002fea0003800000 */
[----:B------:R-:W1:Y:S02]  /*3b10*/  SYNCS.PHASECHK.TRANS64.TRYWAIT P1, [UR4+0x28830], R0 ;  /* 0x02883000ff0075a7 */ /* 0x000e640008020144 */
[----:B-1----:R-:W-:Y:S05]  /*3b20*/  @!P1 BRA `(.L_x_8897) ;  /* 0x000000a8002c9947 */ /* 0x002fea0003800000 */
.L_x_8894:
        /* <DEDUP_REMOVED lines=50> */
.L_x_8899:
[----:B------:R-:W-:Y:S01]  /*3e50*/  ULEA UR4, UR52, UR41, 0x3 ;  /* 0x0000002934047291 */ /* 0x000fe2000f8e183f */
[----:B------:R-:W-:-:S05]  /*3e60*/  IMAD.U32 R0, RZ, RZ, UR54 ;  /* 0x00000036ff007e24 */ /* 0x000fca000f8e00ff */
[----:B------:R-:W-:-:S04]  /*3e70*/  SHF.L.U32 R0, R0, 0x1f, RZ ;  /* 0x0000001f00007819 */ /* 0x000fc800000006ff */
[----:B------:R0:W1:Y:S01]  /*3e80*/  SYNCS.PHASECHK.TRANS64.TRYWAIT P1, [UR4+0x28850], R0 ;  /* 0x02885000ff0075a7 */ /* 0x0000620008020144 */
[----:B------:R-:W-:Y:S05]  /*3e90*/  @!P0 BRA `(.L_x_8900) ;  /* 0x0000000000048947 */ /* 0x000fea0003800000 */
[----:B------:R-:W-:Y:S01]  /*3ea0*/  BPT.TRAP 0x1 ;  /* 0x000000040000795c */ /* 0x000fe20000300000 */
.L_x_8900:
[----:B-1----:R-:W-:Y:S05]  /*3eb0*/  @P1 BRA `(.L_x_8898) ;  /* 0x0000000000081947 */ /* 0x002fea0003800000 */
[----:B------:R-:W1:Y:S02]  /*3ec0*/  SYNCS.PHASECHK.TRANS64.TRYWAIT P1, [UR4+0x28850], R0 ;  /* 0x02885000ff0075a7 */ /* 0x000e640008020144 */
[----:B-1----:R-:W-:Y:S05]  /*3ed0*/  @!P1 BRA `(.L_x_8901) ;  /* 0x000000a400589947 */ /* 0x002fea0003800000 */
.L_x_8898:
        /* <DEDUP_REMOVED lines=49> */
.L_x_8902:
[----:B------:R-:W-:Y:S01]  /*41f0*/  UISETP.NE.AND UP0, UPT, UR42, URZ, UPT ;  /* 0x0000003f2a00728c */ /* 0x000fe2000bf05270 */
[----:B------:R-:W-:Y:S01]  /*4200*/  MOV R16, R3 ;  /* 0x0000000300107202 */ /* 0x000fe20000000f00 */
[----:B------:R-:W-:-:S04]  /*4210*/  IMAD.U32 R15, RZ, RZ, UR50 ;  /* 0x00000032ff0f7e24 */ /* 0x000fc8000f8e00ff */
[----:B------:R-:W-:Y:S02]  /*4220*/  PLOP3.LUT P1, PT, PT, PT, UP0, 0x80, 0x0 ;  /* 0x000000000000781c */ /* 0x000fe40003f2f008 */
[----:B------:R-:W-:-:S03]  /*4230*/  PLOP3.LUT P2, PT, PT, PT, UP0, 0x80, 0x0 ;  /* 0x000000000000781c */ /* 0x000fc60003f4f008 */
[----:B------:R-:W-:-:S08]  /*4240*/  @UP0 ULDC UR4, c[0x0][0x44c] ;  /* 0x0001130000040ab9 */ /* 0x000fd00000000800 */
[----:B0-----:R-:W-:Y:S01]  /*4250*/  @P1 IMAD.HI.U32 R0, R3, UR4, RZ ;  /* 0x0000000403001c27 */ /* 0x001fe2000f8e00ff */
[----:B------:R-:W-:-:S04]  /*4260*/  @UP0 ULDC UR4, c[0x0][0x450] ;  /* 0x0001140000040ab9 */ /* 0x000fc80000000800 */
[----:B------:R-:W-:Y:S01]  /*4270*/  @P2 SHF.R.U32.HI R16, RZ, UR4, R0 ;  /* 0x00000004ff102c19 */ /* 0x000fe20008011600 */
[----:B------:R-:W-:Y:S02]  /*4280*/  UMOV UR4, 0xffffff80 ;  /* 0xffffff8000047882 */ /* 0x000fe40000000000 */
[----:B------:R-:W-:Y:S02]  /*4290*/  UIMAD UR4, UR53, UR4, 0x1 ;  /* 0x00000001350474a4 */ /* 0x000fe4000f8e0204 */
[----:B------:R-:W0:Y:S04]  /*42a0*/  SHFL.IDX PT, R7, R16, RZ, 0x1c1f ;  /* 0x001c1fff10077589 */ /* 0x000e2800000e0000 */
[----:B------:R-:W-:Y:S01]  /*42b0*/  IMAD.U32 R13, RZ, RZ, UR4 ;  /* 0x00000004ff0d7e24 */ /* 0x000fe2000f8e00ff */
[----:B------:R-:W1:Y:S01]  /*42c0*/  SHFL.IDX PT, R157, R16, 0x1, 0x1c1f ;  /* 0x003c1f00109d7f89 */ /* 0x000e6200000e0000 */
[----:B------:R-:W-:-:S02]  /*42d0*/  ULEA UR4, UR48, UR41, 0x3 ;  /* 0x0000002930047291 */ /* 0x000fc4000f8e183f */
[----:B------:R-:W-:Y:S02]  /*42e0*/  IMAD R0, R6, -0x2, R13 ;  /* 0xfffffffe06007824 */ /* 0x000fe400078e020d */
[----:B------:R-:W-:Y:S02]  /*42f0*/  UIADD3 UR4, UR4, 0x28840, URZ ;  /* 0x0002884004047890 */ /* 0x000fe4000fffe03f */
[----:B------:R-:W-:Y:S02]  /*4300*/  IMAD R14, R15, UR38, R0 ;  /* 0x000000260f0e7c24 */ /* 0x000fe4000f8e0200 */
[----:B------:R-:W-:-:S09]  /*4310*/  UPRMT UR4, UR43, 0x654, UR4 ;  /* 0x000006542b047896 */ /* 0x000fd20008000004 */
[----:B------:R-:W-:Y:S01]  /*4320*/  SYNCS.ARRIVE.TRANS64.RED.A1T0 RZ, [UR4], RZ ;  /* 0x000000ffffff79a7 */ /* 0x000fe20008100404 */
[----:B0-----:R-:W-:-:S04]  /*4330*/  IADD3 R7, R7, -UR49, R14 ;  /* 0x8000003107077c10 */ /* 0x001fc8000fffe00e */
        /* <DEDUP_REMOVED lines=95> */
[----:B-1----:R-:W-:-:S02]  /*4930*/  IADD3 R14, R157, -UR49, R14 ;  /* 0x800000319d0e7c10 */ /* 0x002fc4000fffe00e */
[----:B------:R-:W-:Y:S02]  /*4940*/  FMNMX.FTZ R18, R85, R0, !PT ;  /* 0x0000000055127209 */ /* 0x000fe40007810000 */
[----:B------:R-:W0:Y:S01]  /*4950*/  LDC R0, c[0x0][0x988] ;  /* 0x00026200ff007b82 */ /* 0x000e220000000800 */
[C---:B------:R-:W-:Y:S02]  /*4960*/  ISETP.GT.AND P2, PT, R14.reuse, RZ, PT ;  /* 0x000000ff0e00720c */ /* 0x040fe40003f44270 */
[----:B------:R-:W1:Y:S01]  /*4970*/  SHFL.BFLY PT, R7, R18, 0x2, 0x1f ;  /* 0x0c401f0012077f89 */ /* 0x000e6200000e0000 */
[----:B------:R-:W-:Y:S02]  /*4980*/  ISETP.GT.AND P3, PT, R14, 0x1, PT ;  /* 0x000000010e00780c */ /* 0x000fe40003f64270 */
        /* <DEDUP_REMOVED lines=11> */
[----:B-1----:R-:W-:Y:S02]  /*4a40*/  FMNMX.FTZ R20, R18, R7, !PT ;  /* 0x0000000712147209 */ /* 0x002fe40007810000 */
[----:B------:R-:W-:-:S03]  /*4a50*/  FMNMX.FTZ R16, R31, R16, !PT ;  /* 0x000000101f107209 */ /* 0x000fc60007810000 */
[----:B------:R-:W1:Y:S02]  /*4a60*/  SHFL.BFLY PT, R7, R20, 0x1, 0x1f ;  /* 0x0c201f0014077f89 */ /* 0x000e6400000e0000 */
[----:B-1----:R-:W-:-:S04]  /*4a70*/  FMNMX.FTZ R7, R20, R7, !PT ;  /* 0x0000000714077209 */ /* 0x002fc80007810000 */
[C---:B------:R-:W-:Y:S01]  /*4a80*/  FSETP.NEU.FTZ.AND P1, PT, R7.reuse, -INF , PT ;  /* 0xff8000000700780b */ /* 0x040fe20003f3d000 */
[----:B0-----:R-:W-:-:S05]  /*4a90*/  FMUL.FTZ R12, R7, R0 ;  /* 0x00000000070c7220 */ /* 0x001fca0000410000 */
[----:B------:R-:W-:-:S05]  /*4aa0*/  FSEL R12, R12, RZ, P1 ;  /* 0x000000ff0c0c7208 */ /* 0x000fca0000800000 */
[-CC-:B------:R-:W-:Y:S01]  /*4ab0*/  FFMA.FTZ R180, R17, R0.reuse, -R12.reuse ;  /* 0x0000000011b47223 */ /* 0x180fe2000001080c */
[-CC-:B------:R-:W-:Y:S01]  /*4ac0*/  FFMA.FTZ R17, R163, R0.reuse, -R12.reuse ;  /* 0x00000000a3117223 */ /* 0x180fe2000001080c */
[----:B------:R-:W-:Y:S01]  /*4ad0*/  FSEL R163, R34, -INF , P2 ;  /* 0xff80000022a37808 */ /* 0x000fe20001000000 */
        /* <DEDUP_REMOVED lines=64> */
[----:B------:R-:W-:Y:S01]  /*4ee0*/  ISETP.GT.AND P3, PT, R14, 0x41, PT ;  /* 0x000000410e00780c */ /* 0x000fe20003f64270 */
[----:B------:R-:W-:Y:S01]  /*4ef0*/  MUFU.EX2 R180, R180 ;  /* 0x000000b400b47308 */ /* 0x000fe20000000800 */
[----:B------:R-:W-:Y:S02]  /*4f00*/  FSEL R51, R58, -INF , P2 ;  /* 0xff8000003a337808 */ /* 0x000fe40001000000 */
[----:B------:R-:W-:Y:S02]  /*4f10*/  FMNMX.FTZ R16, R55, R16, !PT ;  /* 0x0000001037107209 */ /* 0x000fe40007810000 */
[----:B------:R-:W-:-:S02]  /*4f20*/  ISETP.GT.AND P2, PT, R14, 0x48, PT ;  /* 0x000000480e00780c */ /* 0x000fc40003f44270 */
[----:B------:R-:W-:Y:S01]  /*4f30*/  FSEL R59, R59, -INF , P3 ;  /* 0xff8000003b3b7808 */ /* 0x000fe20001800000 */
[----:B------:R-:W-:Y:S01]  /*4f40*/  MUFU.EX2 R182, R182 ;  /* 0x000000b600b67308 */ /* 0x000fe20000000800 */
[----:B------:R-:W-:Y:S02]  /*4f50*/  FMNMX.FTZ R16, R51, R16, !PT ;  /* 0x0000001033107209 */ /* 0x000fe40007810000 */
[----:B------:R-:W-:Y:S02]  /*4f60*/  ISETP.GT.AND P3, PT, R14, 0x49, PT ;  /* 0x000000490e00780c */ /* 0x000fe40003f64270 */
[----:B------:R-:W-:Y:S02]  /*4f70*/  FSEL R161, R62, -INF , P2 ;  /* 0xff8000003ea17808 */ /* 0x000fe40001000000 */
        /* <DEDUP_REMOVED lines=47> */
[----:B------:R-:W-:-:S02]  /*5270*/  FSEL R87, R87, -INF , P3 ;  /* 0xff80000057577808 */ /* 0x000fc40001800000 */
        /* <DEDUP_REMOVED lines=21> */
[----:B------:R-:W-:Y:S01]  /*53d0*/  FSEL R47, R7, RZ, P1 ;  /* 0x000000ff072f7208 */ /* 0x000fe20000800000 */
[-CC-:B------:R-:W-:Y:S01]  /*53e0*/  FFMA.FTZ R14, R26, R0.reuse, -R12.reuse ;  /* 0x000000001a0e7223 */ /* 0x180fe2000001080c */
[-C--:B------:R-:W-:Y:S01]  /*53f0*/  FMUL.FTZ R11, R11, R0.reuse ;  /* 0x000000000b0b7220 */ /* 0x080fe20000410000 */
[-CC-:B------:R-:W-:Y:S01]  /*5400*/  FFMA.FTZ R57, R157, R0.reuse, -R12.reuse ;  /* 0x000000009d397223 */ /* 0x180fe2000001080c */
[-C--:B------:R-:W-:Y:S01]  /*5410*/  FFMA.FTZ R16, R159, R0.reuse, -R12 ;  /* 0x000000009f107223 */ /* 0x080fe2000001080c */
[----:B------:R-:W-:Y:S01]  /*5420*/  FADD.FTZ R47, -R47, R10 ;  /* 0x0000000a2f2f7221 */ /* 0x000fe20000010100 */
[-CC-:B------:R-:W-:Y:S01]  /*5430*/  FFMA.FTZ R31, R31, R0.reuse, -R12.reuse ;  /* 0x000000001f1f7223 */ /* 0x180fe2000001080c */
[----:B------:R-:W-:Y:S01]  /*5440*/  MUFU.EX2 R14, R14 ;  /* 0x0000000e000e7308 */ /* 0x000fe20000000800 */
[-CC-:B------:R-:W-:Y:S01]  /*5450*/  FFMA.FTZ R18, R163, R0.reuse, -R12.reuse ;  /* 0x00000000a3127223 */ /* 0x180fe2000001080c */
[-C--:B------:R-:W-:Y:S01]  /*5460*/  FMUL.FTZ R10, R47, R0.reuse ;  /* 0x000000002f0a7220 */ /* 0x080fe20000410000 */
        /* <DEDUP_REMOVED lines=22> */
[----:B0-----:R-:W-:Y:S01]  /*55d0*/  FFMA.FTZ R47, R10, R4, R15 ;  /* 0x000000040a2f7223 */ /* 0x001fe2000001000f */
[-CC-:B------:R-:W-:Y:S01]  /*55e0*/  FFMA.FTZ R79, R79, R0.reuse, -R12.reuse ;  /* 0x000000004f4f7223 */ /* 0x180fe2000001080c */
[-CC-:B------:R-:W-:Y:S01]  /*55f0*/  FFMA.FTZ R185, R185, R0.reuse, -R12.reuse ;  /* 0x00000000b9b97223 */ /* 0x180fe2000001080c */
[-CC-:B------:R-:W-:Y:S01]  /*5600*/  FFMA.FTZ R83, R83, R0.reuse, -R12.reuse ;  /* 0x0000000053537223 */ /* 0x180fe2000001080c */
[----:B------:R-:W-:-:S03]  /*5610*/  FFMA.FTZ R187, R187, R0, -R12 ;  /* 0x00000000bbbb7223 */ /* 0x000fc6000001080c */
[----:B------:R-:W0:Y:S01]  /*5620*/  MUFU.EX2 R16, R16 ;  /* 0x0000001000107308 */ /* 0x000e220000000800 */
[----:B-1----:R-:W-:Y:S01]  /*5630*/  FFMA.FTZ R4, R11, R5, R14 ;  /* 0x000000050b047223 */ /* 0x002fe2000001000e */
[----:B------:R-:W-:Y:S01]  /*5640*/  FADD.FTZ R5, R180, R47 ;  /* 0x0000002fb4057221 */ /* 0x000fe20000010000 */
[----:B------:R-:W-:-:S05]  /*5650*/  FFMA.FTZ R47, R63, R0, -R12 ;  /* 0x000000003f2f7223 */ /* 0x000fca000001080c */
        /* <DEDUP_REMOVED lines=19> */
[-CC-:B------:R-:W-:Y:S01]  /*5790*/  FFMA.FTZ R34, R67, R0.reuse, -R12.reuse ;  /* 0x0000000043227223 */ /* 0x180fe2000001080c */
[----:B------:R-:W-:-:S04]  /*57a0*/  FFMA.FTZ R12, R87, R0, -R12 ;  /* 0x00000000570c7223 */ /* 0x000fc8000001080c */
[----:B------:R-:W0:Y:S01]  /*57b0*/  MUFU.EX2 R22, R22 ;  /* 0x0000001600167308 */ /* 0x000e220000000800 */
[----:B-1----:R-:W-:-:S07]  /*57c0*/  FADD.FTZ R36, R20, R51 ;  /* 0x0000003314247221 */ /* 0x002fce0000010000 */
[----:B------:R-:W1:Y:S01]  /*57d0*/  MUFU.EX2 R65, R65 ;  /* 0x0000004100417308 */ /* 0x000e620000000800 */
[----:B--2---:R-:W-:-:S07]  /*57e0*/  FADD.FTZ R51, R39, R36 ;  /* 0x0000002427337221 */ /* 0x004fce0000010000 */
[----:B------:R-:W2:Y:S01]  /*57f0*/  MUFU.EX2 R175, R175 ;  /* 0x000000af00af7308 */ /* 0x000ea20000000800 */
[----:B0-----:R-:W-:Y:S01]  /*5800*/  FADD.FTZ R36, R22, R51 ;  /* 0x0000003316247221 */ /* 0x001fe20000010000 */
[----:B------:R-:W-:-:S06]  /*5810*/  FADD.FTZ R51, R43, R4 ;  /* 0x000000042b337221 */ /* 0x000fcc0000010000 */
[----:B------:R-:W0:Y:S01]  /*5820*/  MUFU.EX2 R24, R24 ;  /* 0x0000001800187308 */ /* 0x000e220000000800 */
[----:B-1----:R-:W-:-:S07]  /*5830*/  FADD.FTZ R36, R65, R36 ;  /* 0x0000002441247221 */ /* 0x002fce0000010000 */
        /* <DEDUP_REMOVED lines=20> */
[----:B------:R-:W-:-:S06]  /*5980*/  FADD.FTZ R4, R166, R51 ;  /* 0x00000033a6047221 */ /* 0x000fcc0000010000 */
        /* <DEDUP_REMOVED lines=53> */
.L_x_8903:
[----:B------:R-:W-:Y:S01]  /*5ce0*/  UISETP.GT.AND UP0, UPT, UR53, UR51, UPT ;  /* 0x000000333500728c */ /* 0x000fe2000bf04270 */
[-C--:B------:R-:W-:Y:S01]  /*5cf0*/  FMUL.FTZ R88, R88, R10.reuse ;  /* 0x0000000a58587220 */ /* 0x080fe20000410000 */
[----:B------:R-:W-:Y:S01]  /*5d00*/  ULEA UR4, UR52, UR41, 0x3 ;  /* 0x0000002934047291 */ /* 0x000fe2000f8e183f */
[-C--:B------:R-:W-:Y:S01]  /*5d10*/  FMUL.FTZ R89, R89, R10.reuse ;  /* 0x0000000a59597220 */ /* 0x080fe20000410000 */
[----:B------:R-:W-:Y:S01]  /*5d20*/  UIADD3 UR5, UR53, -0x1, URZ ;  /* 0xffffffff35057890 */ /* 0x000fe2000fffe03f */
[-C--:B------:R-:W-:Y:S01]  /*5d30*/  FMUL.FTZ R92, R92, R10.reuse ;  /* 0x0000000a5c5c7220 */ /* 0x080fe20000410000 */
[----:B------:R-:W-:Y:S01]  /*5d40*/  UIADD3 UR4, UR4, 0x28860, URZ ;  /* 0x0002886004047890 */ /* 0x000fe2000fffe03f */
[----:B------:R-:W-:Y:S01]  /*5d50*/  PLOP3.LUT P1, PT, PT, PT, UP0, 0x80, 0x0 ;  /* 0x000000000000781c */ /* 0x000fe20003f2f008 */
[----:B------:R-:W-:Y:S01]  /*5d60*/  UMOV UR54, UR47 ;  /* 0x0000002f00367c82 */ /* 0x000fe20008000000 */
[----:B------:R-:W-:Y:S01]  /*5d70*/  UMOV UR52, UR48 ;  /* 0x0000003000347c82 */ /* 0x000fe20008000000 */
[----:B------:R-:W-:Y:S01]  /*5d80*/  UPRMT UR4, UR43, 0x654, UR4 ;  /* 0x000006542b047896 */ /* 0x000fe20008000004 */
[-C--:B------:R-:W-:Y:S01]  /*5d90*/  FMUL.FTZ R93, R93, R10.reuse ;  /* 0x0000000a5d5d7220 */ /* 0x080fe20000410000 */
[----:B------:R-:W-:Y:S01]  /*5da0*/  UMOV UR53, UR5 ;  /* 0x0000000500357c82 */ /* 0x000fe20008000000 */
        /* <DEDUP_REMOVED lines=96> */
[----:B------:R-:W-:-:S05]  /*63b0*/  UMOV UR53, UR5 ;  /* 0x0000000500357c82 */ /* 0x000fca0008000000 */
.L_x_8893:
[----:B------:R-:W-:-:S06]  /*63c0*/  UISETP.GE.AND UP0, UPT, UR53, UR39, UPT ;  /* 0x000000273500728c */ /* 0x000fcc000bf06270 */
[----:B------:R-:W-:-:S13]  /*63d0*/  PLOP3.LUT P1, PT, PT, PT, UP0, 0x80, 0x0 ;  /* 0x000000000000781c */ /* 0x000fda0003f2f008 */
[----:B------:R-:W-:Y:S05]  /*63e0*/  @!P1 BRA `(.L_x_8905) ;  /* 0x0000002000109947 */ /* 0x000fea0003800000 */
[C---:B------:R-:W-:Y:S01]  /*63f0*/  VIADD R3, R2.reuse, 0x8 ;  /* 0x0000000802037836 */ /* 0x040fe20000000000 */
[----:B------:R-:W-:Y:S01]  /*6400*/  MOV R6, R7 ;  /* 0x0000000700067202 */ /* 0x000fe20000000f00 */
[----:B------:R-:W-:Y:S01]  /*6410*/  IMAD.MOV.U32 R10, RZ, RZ, R13 ;  /* 0x000000ffff0a7224 */ /* 0x000fe200078e000d */
[----:B------:R-:W-:Y:S01]  /*6420*/  IADD3 R2, -R2, 0xb, RZ ;  /* 0x0000000b02027810 */ /* 0x000fe20007ffe1ff */
[----:B------:R-:W-:Y:S01]  /*6430*/  UMOV UR42, UR47 ;  /* 0x0000002f002a7c82 */ /* 0x000fe20008000000 */
[----:B------:R-:W-:-:S05]  /*6440*/  UMOV UR38, UR48 ;  /* 0x0000003000267c82 */ /* 0x000fca0008000000 */
.L_x_8916:
        /* <DEDUP_REMOVED lines=9> */
.L_x_8907:
[----:B------:R-:W-:Y:S01]  /*64e0*/  ULEA UR4, UR48, UR41, 0x3 ;  /* 0x0000002930047291 */ /* 0x000fe2000f8e183f */
[----:B------:R-:W-:-:S05]  /*64f0*/  IMAD.U32 R0, RZ, RZ, UR47 ;  /* 0x0000002fff007e24 */ /* 0x000fca000f8e00ff */
[----:B------:R-:W-:-:S04]  /*6500*/  SHF.L.U32 R0, R0, 0x1f, RZ ;  /* 0x0000001f00007819 */ /* 0x000fc800000006ff */
[----:B------:R0:W1:Y:S01]  /*6510*/  SYNCS.PHASECHK.TRANS64.TRYWAIT P1, [UR4+0x28830], R0 ;  /* 0x02883000ff0075a7 */ /* 0x0000620008020144 */
[----:B------:R-:W-:Y:S05]  /*6520*/  @!P0 BRA `(.L_x_8908) ;  /* 0x0000000000048947 */ /* 0x000fea0003800000 */
[----:B------:R-:W-:Y:S01]  /*6530*/  BPT.TRAP 0x1 ;  /* 0x000000040000795c */ /* 0x000fe20000300000 */
.L_x_8908:
[----:B-1----:R-:W-:Y:S05]  /*6540*/  @P1 BRA `(.L_x_8906) ;  /* 0x0000000000081947 */ /* 0x002fea0003800000 */
[----:B------:R-:W1:Y:S02]  /*6550*/  SYNCS.PHASECHK.TRANS64.TRYWAIT P1, [UR4+0x28830], R0 ;  /* 0x02883000ff0075a7 */ /* 0x000e640008020144 */
[----:B-1----:R-:W-:Y:S05]  /*6560*/  @!P1 BRA `(.L_x_8909) ;  /* 0x0000007c00cc9947 */ /* 0x002fea0003800000 */
.L_x_8906:
        /* <DEDUP_REMOVED lines=46> */
.L_x_8911:
[----:B------:R-:W-:Y:S01]  /*6850*/  ULEA UR4, UR38, UR41, 0x3 ;  /* 0x0000002926047291 */ /* 0x000fe2000f8e183f */
[----:B01----:R-:W-:-:S05]  /*6860*/  IMAD.U32 R0, RZ, RZ, UR42 ;  /* 0x0000002aff007e24 */ /* 0x003fca000f8e00ff */
[----:B------:R-:W-:-:S04]  /*6870*/  SHF.L.U32 R0, R0, 0x1f, RZ ;  /* 0x0000001f00007819 */ /* 0x000fc800000006ff */
[----:B------:R0:W1:Y:S01]  /*6880*/  SYNCS.PHASECHK.TRANS64.TRYWAIT P1, [UR4+0x28850], R0 ;  /* 0x02885000ff0075a7 */ /* 0x0000620008020144 */
[----:B------:R-:W-:Y:S05]  /*6890*/  @!P0 BRA `(.L_x_8912) ;  /* 0x0000000000048947 */ /* 0x000fea0003800000 */
[----:B------:R-:W-:Y:S01]  /*68a0*/  BPT.TRAP 0x1 ;  /* 0x000000040000795c */ /* 0x000fe20000300000 */
.L_x_8912:
[----:B-1----:R-:W-:Y:S05]  /*68b0*/  @P1 BRA `(.L_x_8910) ;  /* 0x0000000000081947 */ /* 0x002fea0003800000 */
[----:B------:R-:W1:Y:S02]  /*68c0*/  SYNCS.PHASECHK.TRANS64.TRYWAIT P1, [UR4+0x28850], R0 ;  /* 0x02885000ff0075a7 */ /* 0x000e640008020144 */
[----:B-1----:R-:W-:Y:S05]  /*68d0*/  @!P1 BRA `(.L_x_8913) ;  /* 0x0000007c00089947 */ /* 0x002fea0003800000 */
.L_x_8910:
        /* <DEDUP_REMOVED lines=49> */
.L_x_8914:
[----:B01----:R-:W-:Y:S01]  /*6bf0*/  FMNMX.FTZ R0, R24, R6, !PT ;  /* 0x0000000618007209 */ /* 0x003fe20007810000 */
        /* <DEDUP_REMOVED lines=73> */
[----:B------:R-:W3:Y:S01]  /*7090*/  SHFL.BFLY PT, R16, R15, 0x1, 0x1f ;  /* 0x0c201f000f107f89 */ /* 0x000ee200000e0000 */
[----:B-1----:R-:W-:-:S02]  /*70a0*/  FMNMX.FTZ R7, R14, R7, !PT ;  /* 0x000000070e077209 */ /* 0x002fc40007810000 */
[----:B---3--:R-:W-:-:S03]  /*70b0*/  FMNMX.FTZ R13, R15, R16, !PT ;  /* 0x000000100f0d7209 */ /* 0x008fc60007810000 */
[C---:B------:R-:W-:Y:S01]  /*70c0*/  FADD.FTZ R17, -R7.reuse, R6 ;  /* 0x0000000607117221 */ /* 0x040fe20000010100 */
[----:B0-----:R-:W-:-:S03]  /*70d0*/  FMUL.FTZ R153, R7, R0 ;  /* 0x0000000007997220 */ /* 0x001fc60000410000 */
[-C--:B------:R-:W-:Y:S01]  /*70e0*/  FMUL.FTZ R17, R17, R0.reuse ;  /* 0x0000000011117220 */ /* 0x080fe20000410000 */
[-CC-:B------:R-:W-:Y:S01]  /*70f0*/  FFMA.FTZ R29, R29, R0.reuse, -R153.reuse ;  /* 0x000000001d1d7223 */ /* 0x180fe20000010899 */
        /* <DEDUP_REMOVED lines=19> */
[-CC-:B0-----:R-:W-:Y:S01]  /*7230*/  FFMA.FTZ R29, R49, R0.reuse, -R153.reuse ;  /* 0x00000000311d7223 */ /* 0x181fe20000010899 */
[-CC-:B------:R-:W-:Y:S01]  /*7240*/  FFMA.FTZ R49, R69, R0.reuse, -R153.reuse ;  /* 0x0000000045317223 */ /* 0x180fe20000010899 */
[-C--:B------:R-:W-:Y:S01]  /*7250*/  FMUL.FTZ R69, R13, R0.reuse ;  /* 0x000000000d457220 */ /* 0x080fe20000410000 */
[-CC-:B------:R-:W-:Y:S01]  /*7260*/  FFMA.FTZ R164, R56, R0.reuse, -R153.reuse ;  /* 0x0000000038a47223 */ /* 0x180fe20000010899 */
[-CC-:B------:R-:W-:Y:S01]  /*7270*/  FFMA.FTZ R37, R57, R0.reuse, -R153.reuse ;  /* 0x0000000039257223 */ /* 0x180fe20000010899 */
[-C--:B------:R-:W-:Y:S01]  /*7280*/  FFMA.FTZ R166, R60, R0.reuse, -R153 ;  /* 0x000000003ca67223 */ /* 0x080fe20000010899 */
        /* <DEDUP_REMOVED lines=10> */
[----:B------:R-:W0:Y:S01]  /*7330*/  MUFU.EX2 R181, R181 ;  /* 0x000000b500b57308 */ /* 0x000e220000000800 */
[----:B-1----:R-:W-:Y:S01]  /*7340*/  FFMA.FTZ R4, R11, R4, R180 ;  /* 0x000000040b047223 */ /* 0x002fe200000100b4 */
        /* <DEDUP_REMOVED lines=10> */
[-C--:B------:R-:W-:Y:S01]  /*73f0*/  FFMA.FTZ R167, R62, R0.reuse, -R69 ;  /* 0x000000003ea77223 */ /* 0x080fe20000010845 */
[-C--:B------:R-:W-:Y:S01]  /*7400*/  FFMA.FTZ R41, R61, R0.reuse, -R153 ;  /* 0x000000003d297223 */ /* 0x080fe20000010899 */
[-C--:B------:R-:W-:Y:S01]  /*7410*/  FFMA.FTZ R28, R63, R0.reuse, -R69 ;  /* 0x000000003f1c7223 */ /* 0x080fe20000010845 */
[-C--:B------:R-:W-:Y:S01]  /*7420*/  FFMA.FTZ R160, R64, R0.reuse, -R153 ;  /* 0x0000000040a07223 */ /* 0x080fe20000010899 */
[----:B------:R-:W3:Y:S01]  /*7430*/  MUFU.EX2 R10, R10 ;  /* 0x0000000a000a7308 */ /* 0x000ee20000000800 */
[----:B0-----:R-:W-:Y:S01]  /*7440*/  FFMA.FTZ R5, R6, R5, R181 ;  /* 0x0000000506057223 */ /* 0x001fe200000100b5 */
[-C--:B------:R-:W-:Y:S01]  /*7450*/  FFMA.FTZ R161, R66, R0.reuse, -R69 ;  /* 0x0000000042a17223 */ /* 0x080fe20000010845 */
[-CC-:B------:R-:W-:Y:S01]  /*7460*/  FFMA.FTZ R45, R65, R0.reuse, -R153.reuse ;  /* 0x00000000412d7223 */ /* 0x180fe20000010899 */
[-C--:B------:R-:W-:Y:S01]  /*7470*/  FFMA.FTZ R162, R68, R0.reuse, -R153 ;  /* 0x0000000044a27223 */ /* 0x080fe20000010899 */
[-CC-:B------:R-:W-:Y:S01]  /*7480*/  FFMA.FTZ R70, R70, R0.reuse, -R69.reuse ;  /* 0x0000000046467223 */ /* 0x180fe20000010845 */
        /* <DEDUP_REMOVED lines=8> */
[-C--:B------:R-:W-:Y:S01]  /*7510*/  FFMA.FTZ R78, R78, R0.reuse, -R69 ;  /* 0x000000004e4e7223 */ /* 0x080fe20000010845 */
[-C--:B------:R-:W-:Y:S01]  /*7520*/  FFMA.FTZ R57, R77, R0.reuse, -R153 ;  /* 0x000000004d397223 */ /* 0x080fe20000010899 */
[----:B------:R-:W1:Y:S01]  /*7530*/  MUFU.EX2 R183, R183 ;  /* 0x000000b700b77308 */ /* 0x000e620000000800 */
[----:B---3--:R-:W-:Y:S01]  /*7540*/  FADD.FTZ R4, R10, R5 ;  /* 0x000000050a047221 */ /* 0x008fe20000010000 */
[-C--:B------:R-:W-:Y:S01]  /*7550*/  FFMA.FTZ R79, R79, R0.reuse, -R69 ;  /* 0x000000004f4f7223 */ /* 0x080fe20000010845 */
[-C--:B------:R-:W-:Y:S01]  /*7560*/  FFMA.FTZ R156, R80, R0.reuse, -R153 ;  /* 0x00000000509c7223 */ /* 0x080fe20000010899 */
[-C--:B------:R-:W-:Y:S01]  /*7570*/  FFMA.FTZ R82, R82, R0.reuse, -R69 ;  /* 0x0000000052527223 */ /* 0x080fe20000010845 */
[-C--:B------:R-:W-:Y:S01]  /*7580*/  FFMA.FTZ R61, R81, R0.reuse, -R153 ;  /* 0x00000000513d7223 */ /* 0x080fe20000010899 */
[-C--:B------:R-:W-:Y:S01]  /*7590*/  FFMA.FTZ R83, R83, R0.reuse, -R69 ;  /* 0x0000000053537223 */ /* 0x080fe20000010845 */
[-C--:B------:R-:W-:Y:S01]  /*75a0*/  FFMA.FTZ R158, R84, R0.reuse, -R153 ;  /* 0x00000000549e7223 */ /* 0x080fe20000010899 */
[----:B------:R-:W3:Y:S01]  /*75b0*/  MUFU.EX2 R12, R12 ;  /* 0x0000000c000c7308 */ /* 0x000ee20000000800 */
[----:B0-----:R-:W-:Y:S01]  /*75c0*/  FADD.FTZ R30, R182, R27 ;  /* 0x0000001bb61e7221 */ /* 0x001fe20000010000 */
[-C--:B------:R-:W-:Y:S01]  /*75d0*/  FFMA.FTZ R86, R86, R0.reuse, -R69 ;  /* 0x0000000056567223 */ /* 0x080fe20000010845 */
[----:B------:R-:W-:-:S02]  /*75e0*/  FFMA.FTZ R65, R85, R0, -R153 ;  /* 0x0000000055417223 */ /* 0x000fc40000010899 */
[----:B------:R-:W-:-:S03]  /*75f0*/  FADD.FTZ R27, R17, R30 ;  /* 0x0000001e111b7221 */ /* 0x000fc60000010000 */
        /* <DEDUP_REMOVED lines=9> */
[----:B---3--:R-:W-:Y:S01]  /*7690*/  FADD.FTZ R27, R19, R30 ;  /* 0x0000001e131b7221 */ /* 0x008fe20000010000 */
[-CC-:B------:R-:W-:Y:S01]  /*76a0*/  FFMA.FTZ R30, R67, R0.reuse, -R69.reuse ;  /* 0x00000000431e7223 */ /* 0x180fe20000010845 */
[----:B------:R-:W-:-:S05]  /*76b0*/  FFMA.FTZ R69, R87, R0, -R69 ;  /* 0x0000000057457223 */ /* 0x000fca0000010845 */
        /* <DEDUP_REMOVED lines=102> */
[----:B0-----:R-:W-:-:S03]  /*7d20*/  FADD.FTZ R4, R65, R4 ;  /* 0x0000000441047221 */ /* 0x001fc60000010000 */
[----:B-1----:R-:W-:Y:S01]  /*7d30*/  FADD.FTZ R5, R69, R5 ;  /* 0x0000000545057221 */ /* 0x002fe20000010000 */
[----:B------:R-:W-:Y:S06]  /*7d40*/  @!P0 BRA `(.L_x_8915) ;  /* 0x0000000000048947 */ /* 0x000fec0003800000 */
[----:B------:R-:W-:Y:S01]  /*7d50*/  BPT.TRAP 0x1 ;  /* 0x000000040000795c */ /* 0x000fe20000300000 */
.L_x_8915:
[----:B------:R-:W-:Y:S01]  /*7d60*/  UISETP.GT.AND UP0, UPT, UR53, UR39, UPT ;  /* 0x000000273500728c */ /* 0x000fe2000bf04270 */
[----:B------:R-:W-:Y:S01]  /*7d70*/  F2FP.F16.F32.PACK_AB R181, R10, R181 ;  /* 0x000000b50ab5723e */ /* 0x000fe200000000ff */
        /* <DEDUP_REMOVED lines=103> */
[----:B------:R-:W-:Y:S01]  /*83f0*/  FMUL.FTZ R149, R149, R11 ;  /* 0x0000000b95957220 */ /* 0x000fe20000410000 */
[----:B------:R-:W-:-:S02]  /*8400*/  IMAD.MOV.U32 R10, RZ, RZ, R13 ;  /* 0x000000ffff0a7224 */ /* 0x000fc400078e000d */
[----:B------:R-:W-:Y:S01]  /*8410*/  IMAD.MOV.U32 R6, RZ, RZ, R7 ;  /* 0x000000ffff067224 */ /* 0x000fe200078e0007 */
[----:B------:R-:W-:Y:S06]  /*8420*/  @P1 BRA `(.L_x_8916) ;  /* 0xffffffe000081947 */ /* 0x000fec000383ffff */
.L_x_8905:
[----:B------:R-:W-:Y:S06]  /*8430*/  BAR.ARV 0x8, 0x180 ;  /* 0x0206000000007b1d */ /* 0x000fec0000002000 */
[----:B------:R-:W-:Y:S05]  /*8440*/  @!P0 BRA `(.L_x_8917) ;  /* 0x0000000000048947 */ /* 0x000fea0003800000 */
[----:B------:R-:W-:Y:S01]  /*8450*/  BPT.TRAP 0x1 ;  /* 0x000000040000795c */ /* 0x000fe20000300000 */
.L_x_8917:
[----:B------:R-:W-:Y:S01]  /*8460*/  ULEA UR5, UR48, UR41, 0x3 ;  /* 0x0000002930057291 */ /* 0x000fe2000f8e183f */
[----:B--2---:R-:W-:-:S04]  /*8470*/  MOV R2, UR47 ;  /* 0x0000002f00027c02 */ /* 0x004fc80008000f00 */
[----:B------:R-:W-:-:S04]  /*8480*/  SHF.L.U32 R2, R2, 0x1f, RZ ;  /* 0x0000001f02027819 */ /* 0x000fc800000006ff */
[----:B------:R0:W1:Y:S01]  /*8490*/  SYNCS.PHASECHK.TRANS64.TRYWAIT P1, [UR5+0x28850], R2 ;  /* 0x02885002ff0075a7 */ /* 0x0000620008020145 */
[----:B------:R-:W-:Y:S05]  /*84a0*/  @!P0 BRA `(.L_x_8918) ;  /* 0x0000000000048947 */ /* 0x000fea0003800000 */
[----:B------:R-:W-:Y:S01]  /*84b0*/  BPT.TRAP 0x1 ;  /* 0x000000040000795c */ /* 0x000fe20000300000 */
.L_x_8918:
[----:B-1----:R-:W-:Y:S05]  /*84c0*/  @P1 BRA `(.L_x_8919) ;  /* 0x0000000000081947 */ /* 0x002fea0003800000 */
[----:B------:R-:W1:Y:S02]  /*84d0*/  SYNCS.PHASECHK.TRANS64.TRYWAIT P1, [UR5+0x28850], R2 ;  /* 0x02885002ff0075a7 */ /* 0x000e640008020145 */
[----:B-1----:R-:W-:Y:S05]  /*84e0*/  @!P1 BRA `(.L_x_8920) ;  /* 0x00000060001c9947 */ /* 0x002fea0003800000 */
.L_x_8919:
[----:B------:R-:W-:Y:S01]  /*84f0*/  UIADD3 UR41, UR41, 0x400, URZ ;  /* 0x0000040029297890 */ /* 0x000fe2000fffe03f */
[----:B------:R-:W-:Y:S01]  /*8500*/  WARPGROUP.ARRIVE ;  /* 0x00000000000079c5 */ /* 0x000fe20000000000 */
[----:B------:R-:W-:Y:S01]  /*8510*/  UMOV UR7, 0x40000040 ;  /* 0x4000004000077882 */ /* 0x000fe20000000000 */
[----:B-1----:R-:W1:Y:S01]  /*8520*/  SHFL.BFLY PT, R3, R4, 0x2, 0x1f ;  /* 0x0c401f0004037f89 */ /* 0x002e6200000e0000 */
[----:B------:R-:W-:Y:S01]  /*8530*/  USHF.R.U32.HI UR41, URZ, 0x4, UR41 ;  /* 0x000000043f297899 */ /* 0x000fe20008011629 */
[----:B------:R-:W-:Y:S02]  /*8540*/  IMAD.MOV.U32 R8, RZ, RZ, RZ ;  /* 0x000000ffff087224 */ /* 0x000fe400078e00ff */
[----:B0-----:R-:W0:Y:S01]  /*8550*/  SHFL.BFLY PT, R2, R5, 0x2, 0x1f ;  /* 0x0c401f0005027f89 */ /* 0x001e2200000e0000 */
[----:B------:R-:W-:-:S04]  /*8560*/  ULOP3.LUT UR41, UR41, 0x3fff, URZ, 0xc0, !UPT ;  /* 0x00003fff29297892 */ /* 0x000fc8000f8ec03f */
[----:B------:R-:W-:-:S04]  /*8570*/  ULOP3.LUT UR41, UR41, 0x4000000, URZ, 0xfc, !UPT ;  /* 0x0400000029297892 */ /* 0x000fc8000f8efc3f */
[----:B------:R-:W-:-:S04]  /*8580*/  ULEA UR48, UR48, UR41, 0xb ;  /* 0x0000002930307291 */ /* 0x000fc8000f8e583f */
[----:B------:R-:W-:-:S03]  /*8590*/  UIADD3 UR4, UR48, 0x80, URZ ;  /* 0x0000008030047890 */ /* 0x000fc6000fffe03f */
[----:B------:R-:W-:-:S06]  /*85a0*/  UMOV UR6, UR48 ;  /* 0x0000003000067c82 */ /* 0x000fcc0008000000 */
[----:B------:R-:W-:Y:S01]  /*85b0*/  HGMMA.64x128x16.F32 R88, R180, gdesc[UR4].tnspB, R88, gsb0 ;  /* 0x41e00004b4587df0 */ /* 0x000fe20008000858 */
[----:B------:R-:W-:Y:S01]  /*85c0*/  UMOV UR7, 0x40000040 ;  /* 0x4000004000077882 */ /* 0x000fe20000000000 */
[----:B------:R-:W-:Y:S01]  /*85d0*/  UMOV UR6, UR4 ;  /* 0x0000000400067c82 */ /* 0x000fe20008000000 */
[----:B------:R-:W-:Y:S01]  /*85e0*/  UIADD3 UR4, UR48, 0x100, URZ ;  /* 0x0000010030047890 */ /* 0x000fe2000fffe03f */
[----:B-1----:R-:W-:Y:S01]  /*85f0*/  FADD.FTZ R3, R3, R4 ;  /* 0x0000000403037221 */ /* 0x002fe20000010000 */
[----:B------:R-:W-:Y:S02]  /*8600*/  IMAD.MOV.U32 R4, RZ, RZ, -0x800000 ;  /* 0xff800000ff047424 */ /* 0x000fe400078e00ff */
[----:B0-----:R-:W-:Y:S02]  /*8610*/  FADD.FTZ R6, R2, R5 ;  /* 0x0000000502067221 */ /* 0x001fe40000010000 */
[----:B------:R-:W0:Y:S04]  /*8620*/  SHFL.BFLY PT, R2, R3, 0x1, 0x1f ;  /* 0x0c201f0003027f89 */ /* 0x000e2800000e0000 */
[----:B------:R-:W1:Y:S01]  /*8630*/  SHFL.BFLY PT, R9, R6, 0x1, 0x1f ;  /* 0x0c201f0006097f89 */ /* 0x000e6200000e0000 */
[----:B0-----:R-:W-:Y:S01]  /*8640*/  FADD.FTZ R10, R3, R2 ;  /* 0x00000002030a7221 */ /* 0x001fe20000010000 */
[----:B------:R-:W-:-:S02]  /*8650*/  IMAD.MOV.U32 R2, RZ, RZ, RZ ;  /* 0x000000ffff027224 */ /* 0x000fc400078e00ff */
        /* <DEDUP_REMOVED lines=55> */
.L_x_8921:
        /* <DEDUP_REMOVED lines=68> */
.L_x_8885:
        /* <DEDUP_REMOVED lines=27> */
[----:B------:R-:W-:Y:S02]  /*8fc0*/  LOP3.LUT R5, R5, 0xfffffffc, RZ, 0xc0, !PT ;  /* 0xfffffffc05057812 */ /* 0x000fe400078ec0ff */
[C---:B------:R-:W-:Y:S01]  /*8fd0*/  IADD3 R24, R2.reuse, -R7, RZ ;  /* 0x8000000702187210 */ /* 0x040fe20007ffe0ff */
[----:B------:R-:W3:Y:S01]  /*8fe0*/  @P0 LDC R27, c[0x0][0xbec] ;  /* 0x0002fb00ff1b0b82 */ /* 0x000ee20000000800 */
[----:B------:R-:W-:Y:S01]  /*8ff0*/  SHF.R.S32.HI R7, RZ, 0x7, R0 ;  /* 0x00000007ff077819 */ /* 0x000fe20000011400 */
[----:B------:R-:W-:Y:S01]  /*9000*/  IMAD.IADD R8, R2, 0x1, -R5 ;  /* 0x0000000102087824 */ /* 0x000fe200078e0a05 */
[----:B------:R-:W-:Y:S01]  /*9010*/  SHF.R.S32.HI R9, RZ, 0x1f, R24 ;  /* 0x0000001fff097819 */ /* 0x000fe20000011418 */
[----:B----4-:R-:W-:Y:S01]  /*9020*/  IMAD R23, R23, R14, UR11 ;  /* 0x0000000b17177e24 */ /* 0x010fe2000f8e020e */
[----:B------:R-:W-:-:S02]  /*9030*/  LEA.HI R0, R0, R7, RZ, 0x1 ;  /* 0x0000000700007211 */ /* 0x000fc400078f08ff */
[----:B------:R-:W-:Y:S01]  /*9040*/  LEA.HI R25, R9, R24, RZ, 0x2 ;  /* 0x0000001809197211 */ /* 0x000fe200078f10ff */
[----:B------:R-:W4:Y:S01]  /*9050*/  @P0 LDC R15, c[0x0][0xbf0] ;  /* 0x0002fc00ff0f0b82 */ /* 0x000f220000000800 */
[----:B------:R-:W-:Y:S01]  /*9060*/  LOP3.LUT R0, R0, 0x3fffffe, RZ, 0xc0, !PT ;  /* 0x03fffffe00007812 */ /* 0x000fe200078ec0ff */
[----:B0-----:R-:W-:Y:S01]  /*9070*/  IMAD R12, R18, UR10, RZ ;  /* 0x0000000a120c7c24 */ /* 0x001fe2000f8e02ff */
[--C-:B------:R-:W-:Y:S02]  /*9080*/  SHF.R.S32.HI R6, RZ, 0x2, R25.reuse ;  /* 0x00000002ff067819 */ /* 0x100fe40000011419 */
[----:B------:R-:W-:Y:S01]  /*9090*/  SHF.R.S32.HI R11, RZ, 0x1f, R25 ;  /* 0x0000001fff0b7819 */ /* 0x000fe20000011419 */
[----:B------:R-:W-:Y:S01]  /*90a0*/  IMAD.IADD R0, R7, 0x1, -R0 ;  /* 0x0000000107007824 */ /* 0x000fe200078e0a00 */
[----:B------:R-:W-:Y:S01]  /*90b0*/  LEA.HI R5, R8, R8, RZ, 0x1 ;  /* 0x0000000808057211 */ /* 0x000fe200078f08ff */
[----:B------:R-:W0:Y:S01]  /*90c0*/  @P0 LDC R16, c[0x0][0xbf0] ;  /* 0x0002fc00ff100b82 */ /* 0x000e220000000800 */
[----:B------:R-:W-:-:S02]  /*90d0*/  LEA.HI R11, R11, R6, RZ, 0x3 ;  /* 0x000000060b0b7211 */ /* 0x000fc400078f18ff */
[----:B------:R-:W-:Y:S02]  /*90e0*/  LEA.HI R9, R9, R24, RZ, 0x5 ;  /* 0x0000001809097211 */ /* 0x000fe400078f28ff */
[----:B------:R-:W-:Y:S02]  /*90f0*/  LOP3.LUT R11, R11, 0xfffffff8, RZ, 0xc0, !PT ;  /* 0xfffffff80b0b7812 */ /* 0x000fe400078ec0ff */
[----:B------:R-:W-:Y:S02]  /*9100*/  LOP3.LUT R7, R5, 0x1ffffffe, RZ, 0xc0, !PT ;  /* 0x1ffffffe05077812 */ /* 0x000fe400078ec0ff */
[----:B------:R-:W-:Y:S01]  /*9110*/  SHF.R.S32.HI R5, RZ, 0x5, R9 ;  /* 0x00000005ff057819 */ /* 0x000fe20000011409 */
[----:B------:R-:W-:Y:S01]  /*9120*/  IMAD.IADD R2, R6, 0x1, -R11 ;  /* 0x0000000106027824 */ /* 0x000fe200078e0a0b */
[----:B------:R-:W-:Y:S01]  /*9130*/  MOV R6, UR4 ;  /* 0x0000000400067c02 */ /* 0x000fe20008000f00 */
[----:B------:R-:W5:Y:S01]  /*9140*/  LDC.64 R10, c[0x0][0xbd8] ;  /* 0x0002f600ff0a7b82 */ /* 0x000f620000000a00 */
[----:B------:R-:W-:Y:S01]  /*9150*/  IMAD.IADD R9, R8, 0x1, -R7 ;  /* 0x0000000108097824 */ /* 0x000fe200078e0a07 */
[----:B------:R-:W-:Y:S01]  /*9160*/  LOP3.LUT R25, R25, 0x7ffffffc, RZ, 0xc0, !PT ;  /* 0x7ffffffc19197812 */ /* 0x000fe200078ec0ff */
[----:B------:R-:W-:-:S02]  /*9170*/  IMAD R5, R5, 0x10, R2 ;  /* 0x0000001005057824 */ /* 0x000fc400078e0202 */
[----:B------:R-:W-:Y:S01]  /*9180*/  IMAD.U32 R7, RZ, RZ, UR5 ;  /* 0x00000005ff077e24 */ /* 0x000fe2000f8e00ff */
[----:B------:R-:W-:Y:S01]  /*9190*/  UIMAD.WIDE.U32 UR4, UR37, UR8, URZ ;  /* 0x00000008250472a5 */ /* 0x000fe2000f8e003f */
[----:B------:R-:W-:Y:S01]  /*91a0*/  IMAD.U32 R7, RZ, RZ, UR6 ;  /* 0x00000006ff077e24 */ /* 0x000fe2000f8e00ff */
[----:B------:R-:W-:Y:S01]  /*91b0*/  UIMAD UR6, UR37, UR9, UR7 ;  /* 0x00000009250672a4 */ /* 0x000fe2000f8e0207 */
[----:B------:R-:W-:Y:S02]  /*91c0*/  IMAD R0, R0, 0x40, R5 ;  /* 0x0000004000007824 */ /* 0x000fe400078e0205 */
[----:B------:R-:W-:Y:S01]  /*91d0*/  ULDC.64 UR8, c[0x0][0xb28] ;  /* 0x0002ca0000087ab9 */ /* 0x000fe20000000a00 */
[----:B------:R-:W-:Y:S01]  /*91e0*/  UIADD3 UR6, UR5, UR6, URZ ;  /* 0x0000000605067290 */ /* 0x000fe2000fffe03f */
[----:B------:R-:W-:Y:S02]  /*91f0*/  IMAD R2, R9, 0x8, R0 ;  /* 0x0000000809027824 */ /* 0x000fe400078e0200 */
[----:B------:R-:W-:-:S02]  /*9200*/  IMAD.U32 R9, RZ, RZ, UR5 ;  /* 0x00000005ff097e24 */ /* 0x000fc4000f8e00ff */
[----:B--2---:R-:W-:Y:S02]  /*9210*/  IMAD R2, R21, 0x80, R2 ;  /* 0x0000008015027824 */ /* 0x004fe400078e0202 */
[----:B------:R-:W-:Y:S01]  /*9220*/  IMAD.U32 R9, RZ, RZ, UR6 ;  /* 0x00000006ff097e24 */ /* 0x000fe2000f8e00ff */
[----:B------:R-:W-:Y:S01]  /*9230*/  ULDC.64 UR6, c[0x0][0xb48] ;  /* 0x0002d20000067ab9 */ /* 0x000fe20000000a00 */
[----:B---3--:R-:W-:-:S04]  /*9240*/  @P0 IMAD.HI.U32 R27, R2, R27, RZ ;  /* 0x0000001b021b0227 */ /* 0x008fc800078e00ff */
[C---:B-----5:R-:W-:Y:S02]  /*9250*/  IMAD R8, R10.reuse, UR10, RZ ;  /* 0x0000000a0a087c24 */ /* 0x060fe4000f8e02ff */
[----:B------:R-:W-:-:S04]  /*9260*/  IMAD.WIDE.U32 R6, R10, UR12, R6 ;  /* 0x0000000c0a067c25 */ /* 0x000fc8000f8e0006 */
[----:B------:R-:W-:Y:S01]  /*9270*/  IMAD R11, R11, UR12, R8 ;  /* 0x0000000c0b0b7c24 */ /* 0x000fe2000f8e0208 */
[----:B------:R-:W-:Y:S01]  /*9280*/  MOV R8, UR4 ;  /* 0x0000000400087c02 */ /* 0x000fe20008000f00 */
[----:B-1----:R-:W-:Y:S01]  /*9290*/  @P0 IMAD.HI.U32 R10, R2, R13, RZ ;  /* 0x0000000d020a0227 */ /* 0x002fe200078e00ff */
[----:B------:R-:W-:-:S03]  /*92a0*/  ULDC.64 UR4, c[0x0][0xbe0] ;  /* 0x0002f80000047ab9 */ /* 0x000fc60000000a00 */
[----:B------:R-:W-:Y:S01]  /*92b0*/  IMAD R13, R19, UR12, R12 ;  /* 0x0000000c130d7c24 */ /* 0x000fe2000f8e020c */
[----:B------:R-:W-:Y:S01]  /*92c0*/  SHF.R.S32.HI R12, RZ, 0x1f, R23 ;  /* 0x0000001fff0c7819 */ /* 0x000fe20000011417 */
[----:B------:R-:W-:-:S04]  /*92d0*/  IMAD.WIDE.U32 R8, R18, UR12, R8 ;  /* 0x0000000c12087c25 */ /* 0x000fc8000f8e0008 */
[----:B------:R-:W-:Y:S01]  /*92e0*/  IMAD.IADD R7, R7, 0x1, R11 ;  /* 0x0000000107077824 */ /* 0x000fe200078e020b */
[----:B------:R-:W-:Y:S01]  /*92f0*/  MOV R11, R2 ;  /* 0x00000002000b7202 */ /* 0x000fe20000000f00 */
[----:B------:R-:W-:Y:S01]  /*9300*/  IMAD.IADD R9, R9, 0x1, R13 ;  /* 0x0000000109097824 */ /* 0x000fe200078e020d */
[----:B0-----:R-:W-:Y:S01]  /*9310*/  @P0 SHF.R.U32.HI R11, RZ, R16, R27 ;  /* 0x00000010ff0b0219 */ /* 0x001fe2000001161b */
[----:B------:R-:W-:Y:S01]  /*9320*/  IMAD.MOV.U32 R5, RZ, RZ, R2 ;  /* 0x000000ffff057224 */ /* 0x000fe200078e0002 */
[----:B----4-:R-:W-:Y:S01]  /*9330*/  @P0 SHF.R.U32.HI R5, RZ, R15, R10 ;  /* 0x0000000fff050219 */ /* 0x010fe2000001160a */
[----:B------:R-:W-:Y:S02]  /*9340*/  IMAD R13, R12, UR6, RZ ;  /* 0x000000060c0d7c24 */ /* 0x000fe4000f8e02ff */
[----:B------:R-:W-:-:S04]  /*9350*/  IMAD.WIDE.U32 R6, R23, UR4, R6 ;  /* 0x0000000417067c25 */ /* 0x000fc8000f8e0006 */
        /* <DEDUP_REMOVED lines=13> */
[----:B------:R-:W-:Y:S01]  /*9430*/  IMAD R13, R17, R14, R2 ;  /* 0x0000000e110d7224 */ /* 0x000fe200078e0202 */
[----:B------:R-:W-:Y:S01]  /*9440*/  SHF.R.S32.HI R2, RZ, 0x1f, R5 ;  /* 0x0000001fff027819 */ /* 0x000fe20000011405 */
[----:B------:R-:W-:Y:S02]  /*9450*/  IMAD R10, R10, UR4, RZ ;  /* 0x000000040a0a7c24 */ /* 0x000fe4000f8e02ff */
[----:B------:R-:W-:Y:S02]  /*9460*/  IMAD.IADD R9, R9, 0x1, R15 ;  /* 0x0000000109097824 */ /* 0x000fe400078e020f */
[C---:B------:R-:W-:Y:S01]  /*9470*/  IMAD R15, R11.reuse, UR5, R10 ;  /* 0x000000050b0f7c24 */ /* 0x040fe2000f8e020a */
[----:B------:R-:W0:Y:S01]  /*9480*/  S2UR UR5, SR_CgaCtaId ;  /* 0x00000000000579c3 */ /* 0x000e220000008800 */
[----:B------:R-:W-:Y:S01]  /*9490*/  SHF.R.S32.HI R10, RZ, 0x1f, R13 ;  /* 0x0000001fff0a7819 */ /* 0x000fe2000001140d */
[----:B------:R-:W-:Y:S02]  /*94a0*/  IMAD R2, R2, UR6, RZ ;  /* 0x0000000602027c24 */ /* 0x000fe4000f8e02ff */
[----:B------:R-:W-:Y:S01]  /*94b0*/  IMAD.WIDE.U32 R8, R11, UR4, R8 ;  /* 0x000000040b087c25 */ /* 0x000fe2000f8e0008 */
[----:B------:R-:W-:-:S03]  /*94c0*/  UMOV UR4, 0x400 ;  /* 0x0000040000047882 */ /* 0x000fc60000000000 */
[C---:B------:R-:W-:Y:S02]  /*94d0*/  IMAD R11, R5.reuse, UR7, R2 ;  /* 0x00000007050b7c24 */ /* 0x040fe4000f8e0202 */
[----:B------:R-:W-:Y:S01]  /*94e0*/  IMAD.WIDE.U32 R6, R5, UR6, R6 ;  /* 0x0000000605067c25 */ /* 0x000fe2000f8e0006 */
[----:B------:R-:W-:-:S03]  /*94f0*/  ULDC.64 UR6, c[0x0][0xba8] ;  /* 0x0002ea0000067ab9 */ /* 0x000fc60000000a00 */
[----:B------:R-:W-:Y:S01]  /*9500*/  IMAD.IADD R9, R9, 0x1, R15 ;  /* 0x0000000109097824 */ /* 0x000fe200078e020f */
[----:B------:R-:W-:Y:S01]  /*9510*/  LEA R2, P0, R6, UR6, 0x2 ;  /* 0x0000000606027c11 */ /* 0x000fe2000f8010ff */
[----:B------:R-:W-:Y:S01]  /*9520*/  IMAD R10, R10, UR8, RZ ;  /* 0x000000080a0a7c24 */ /* 0x000fe2000f8e02ff */
[----:B------:R-:W-:Y:S01]  /*9530*/  IADD3 R7, R7, R11, RZ ;  /* 0x0000000b07077210 */ /* 0x000fe20007ffe0ff */
[----:B------:R-:W-:Y:S01]  /*9540*/  IMAD.WIDE.U32 R8, R13, UR8, R8 ;  /* 0x000000080d087c25 */ /* 0x000fe2000f8e0008 */
[----:B------:R-:W-:-:S03]  /*9550*/  ULDC UR6, c[0x0][0xa88] ;  /* 0x0002a20000067ab9 */ /* 0x000fc60000000800 */
[----:B------:R-:W-:Y:S01]  /*9560*/  IMAD R5, R13, UR9, R10 ;  /* 0x000000090d057c24 */ /* 0x000fe2000f8e020a */
[----:B------:R-:W-:Y:S01]  /*9570*/  ULDC.64 UR8, c[0x0][0xb00] ;  /* 0x0002c00000087ab9 */ /* 0x000fe20000000a00 */
[----:B------:R-:W-:Y:S01]  /*9580*/  LEA.HI.X R10, R6, UR7, R7, 0x2, P0 ;  /* 0x00000007060a7c11 */ /* 0x000fe200080f1407 */
[----:B------:R-:W-:Y:S01]  /*9590*/  IMAD R0, R21, 0x80, R0 ;  /* 0x0000008015007824 */ /* 0x000fe200078e0200 */
[----:B------:R-:W-:Y:S01]  /*95a0*/  LEA R20, P1, R8, UR8, 0x2 ;  /* 0x0000000808147c11 */ /* 0x000fe2000f8210ff */
[----:B------:R-:W-:Y:S01]  /*95b0*/  IMAD.IADD R5, R9, 0x1, R5 ;  /* 0x0000000109057824 */ /* 0x000fe200078e0205 */
[----:B------:R-:W-:Y:S01]  /*95c0*/  SHFL.IDX PT, R6, R2, RZ, 0x1c1f ;  /* 0x001c1fff02067589 */ /* 0x000fe200000e0000 */
[----:B0-----:R-:W-:Y:S01]  /*95d0*/  ULEA UR4, UR5, UR4, 0x18 ;  /* 0x0000000405047291 */ /* 0x001fe2000f8ec03f */
[----:B------:R-:W-:Y:S01]  /*95e0*/  IMAD R17, R17, UR6, RZ ;  /* 0x0000000611117c24 */ /* 0x000fe2000f8e02ff */
[----:B------:R-:W-:Y:S01]  /*95f0*/  LOP3.LUT P0, RZ, R24, 0x3, RZ, 0xc0, !PT ;  /* 0x0000000318ff7812 */ /* 0x000fe2000780c0ff */
[----:B------:R-:W0:Y:S01]  /*9600*/  SHFL.IDX PT, R7, R10, RZ, 0x1c1f ;  /* 0x001c1fff0a077589 */ /* 0x000e2200000e0000 */
[----:B------:R-:W-:Y:S01]  /*9610*/  LEA.HI.X R22, R8, UR9, R5, 0x2, P1 ;  /* 0x0000000908167c11 */ /* 0x000fe200088f1405 */
[C---:B------:R-:W-:Y:S01]  /*9620*/  VIADD R16, R0.reuse, 0x8 ;  /* 0x0000000800107836 */ /* 0x040fe20000000000 */
[----:B------:R-:W-:Y:S01]  /*9630*/  UIADD3 UR4, UR4, 0x28820, URZ ;  /* 0x0002882004047890 */ /* 0x000fe2000fffe03f */
[----:B------:R-:W-:Y:S01]  /*9640*/  SHFL.IDX PT, R8, R2, 0x1, 0x1c1f ;  /* 0x003c1f0002087f89 */ /* 0x000fe200000e0000 */
[-C--:B------:R-:W-:Y:S01]  /*9650*/  ISETP.GE.OR P1, PT, R0, R17.reuse, P0 ;  /* 0x000000110000720c */ /* 0x080fe20000726670 */
[----:B------:R-:W-:Y:S01]  /*9660*/  IMAD.IADD R19, R24, 0x1, -R25 ;  /* 0x0000000118137824 */ /* 0x000fe200078e0a19 */
[-C--:B------:R-:W-:Y:S01]  /*9670*/  ISETP.GE.OR P0, PT, R16, R17.reuse, P0 ;  /* 0x000000111000720c */ /* 0x080fe20000706670 */
[----:B------:R-:W1:Y:S01]  /*9680*/  SHFL.IDX PT, R9, R10, 0x1, 0x1c1f ;  /* 0x003c1f000a097f89 */ /* 0x000e6200000e0000 */
[----:B------:R-:W-:Y:S01]  /*9690*/  UPRMT UR4, URZ, 0x654, UR4 ;  /* 0x000006543f047896 */ /* 0x000fe20008000004 */
[----:B------:R-:W-:Y:S01]  /*96a0*/  ISETP.GE.AND P2, PT, R0, R17, PT ;  /* 0x000000110000720c */ /* 0x000fe20003f46270 */
[----:B------:R-:W-:Y:S01]  /*96b0*/  IMAD.SHL.U32 R19, R19, 0x2, RZ ;  /* 0x0000000213137824 */ /* 0x000fe200078e00ff */
[----:B------:R2:W3:Y:S04]  /*96c0*/  SHFL.IDX PT, R14, R20, RZ, 0x1c1f ;  /* 0x001c1fff140e7589 */ /* 0x0004e800000e0000 */
[----:B------:R2:W4:Y:S02]  /*96d0*/  SHFL.IDX PT, R15, R22, RZ, 0x1c1f ;  /* 0x001c1fff160f7589 */ /* 0x00052400000e0000 */
[----:B------:R-:W-:Y:S02]  /*96e0*/  SYNCS.ARRIVE.TRANS64.RED.A1T0 RZ, [UR4], RZ ;  /* 0x000000ffffff79a7 */ /* 0x000fe40008100404 */
[----:B0-----:R2:W-:Y:S04]  /*96f0*/  @!P1 ST.E desc[UR44][R6.64], R3 ;  /* 0x0000000306009985 */ /* 0x0015e8000c10192c */
[----:B-1----:R2:W-:Y:S01]  /*9700*/  @!P0 ST.E desc[UR44][R8.64], R4 ;  /* 0x0000000408008985 */ /* 0x0025e2000c10192c */
[----:B------:R-:W-:Y:S05]  /*9710*/  @P2 BRA `(.L_x_8924) ;  /* 0x0000000400782947 */ /* 0x000fea0003800000 */
[C---:B------:R-:W-:Y:S01]  /*9720*/  IADD3 R0, R19.reuse, 0x8, RZ ;  /* 0x0000000813007810 */ /* 0x040fe20007ffe0ff */
[----:B------:R-:W-:Y:S01]  /*9730*/  ULDC UR4, c[0x0][0xac8] ;  /* 0x0002b20000047ab9 */ /* 0x000fe20000000800 */
[C---:B--2---:R-:W-:Y:S01]  /*9740*/  VIADD R6, R19.reuse, 0x10 ;  /* 0x0000001013067836 */ /* 0x044fe20000000000 */
[C---:B------:R-:W-:Y:S01]  /*9750*/  ISETP.GE.AND P2, PT, R19.reuse, UR4, PT ;  /* 0x0000000413007c0c */ /* 0x040fe2000bf46270 */
[C---:B------:R-:W-:Y:S01]  /*9760*/  VIADD R7, R19.reuse, 0x18 ;  /* 0x0000001813077836 */ /* 0x040fe20000000000 */
        /* <DEDUP_REMOVED lines=11> */
[----:B---34-:R-:W-:Y:S01]  /*9820*/  @!P2 IMAD.WIDE R2, R19, 0x4, R14 ;  /* 0x000000041302a825 */ /* 0x018fe200078e020e */
[----:B------:R-:W-:-:S02]  /*9830*/  ISETP.GE.AND P6, PT, R11, UR4, PT ;  /* 0x000000040b007c0c */ /* 0x000fc4000bfc6270 */
[----:B------:R-:W-:Y:S02]  /*9840*/  @!P3 LEA.HI R0, R0, R0, RZ, 0x1 ;  /* 0x000000000000b211 */ /* 0x000fe400078f08ff */
[----:B------:R0:W-:Y:S01]  /*9850*/  @!P2 ST.E.64 desc[UR44][R2.64], R88 ;  /* 0x000000580200a985 */ /* 0x0001e2000c101b2c */
[----:B------:R-:W-:Y:S02]  /*9860*/  @!P0 LEA.HI R6, R6, R6, RZ, 0x1 ;  /* 0x0000000606068211 */ /* 0x000fe400078f08ff */
[----:B------:R-:W-:Y:S01]  /*9870*/  @!P3 LOP3.LUT R5, R0, 0xfffffffe, RZ, 0xc0, !PT ;  /* 0xfffffffe0005b812 */ /* 0x000fe200078ec0ff */
[----:B------:R-:W-:Y:S01]  /*9880*/  VIADD R0, R19, 0x20 ;  /* 0x0000002013007836 */ /* 0x000fe20000000000 */
[----:B------:R-:W-:Y:S02]  /*9890*/  @!P1 LEA.HI R7, R7, R7, RZ, 0x1 ;  /* 0x0000000707079211 */ /* 0x000fe400078f08ff */
[----:B------:R-:W-:Y:S01]  /*98a0*/  @!P5 LEA.HI R10, R10, R10, RZ, 0x1 ;  /* 0x0000000a0a0ad211 */ /* 0x000fe200078f08ff */
[----:B------:R-:W-:Y:S01]  /*98b0*/  @!P3 IMAD.WIDE R4, R5, 0x4, R14 ;  /* 0x000000040504b825 */ /* 0x000fe200078e020e */
[----:B------:R-:W-:-:S02]  /*98c0*/  ISETP.GE.AND P2, PT, R0, UR4, PT ;  /* 0x0000000400007c0c */ /* 0x000fc4000bf46270 */
[----:B------:R-:W-:Y:S02]  /*98d0*/  @!P5 LOP3.LUT R13, R10, 0xfffffffe, RZ, 0xc0, !PT ;  /* 0xfffffffe0a0dd812 */ /* 0x000fe400078ec0ff */
[----:B------:R1:W-:Y:S01]  /*98e0*/  @!P3 ST.E.64 desc[UR44][R4.64], R92 ;  /* 0x0000005c0400b985 */ /* 0x0003e2000c101b2c */
[----:B------:R-:W-:Y:S02]  /*98f0*/  ISETP.GE.AND P3, PT, R8, UR4, PT ;  /* 0x0000000408007c0c */ /* 0x000fe4000bf66270 */
        /* <DEDUP_REMOVED lines=28> */
[----:B------:R1:W-:Y:S01]  /*9ac0*/  @!P4 ST.E.64 desc[UR44][R4.64], R112 ;  /* 0x000000700400c985 */ /* 0x0003e2000c101b2c */
[C---:B0-----:R-:W-:Y:S02]  /*9ad0*/  IADD3 R6, R19.reuse, 0x68, RZ ;  /* 0x0000006813067810 */ /* 0x041fe40007ffe0ff */
[C---:B------:R-:W-:Y:S01]  /*9ae0*/  VIADD R7, R19.reuse, 0x70 ;  /* 0x0000007013077836 */ /* 0x040fe20000000000 */
[----:B------:R0:W-:Y:S01]  /*9af0*/  @!P5 ST.E.64 desc[UR44][R8.64], R116 ;  /* 0x000000740800d985 */ /* 0x0001e2000c101b2c */
[----:B--2---:R-:W-:Y:S01]  /*9b00*/  VIADD R3, R19, 0x78 ;  /* 0x0000007813037836 */ /* 0x004fe20000000000 */
[----:B------:R-:W-:Y:S02]  /*9b10*/  ISETP.GE.AND P4, PT, R6, UR4, PT ;  /* 0x0000000406007c0c */ /* 0x000fe4000bf86270 */
[----:B------:R2:W-:Y:S01]  /*9b20*/  @!P6 ST.E.64 desc[UR44][R10.64], R120 ;  /* 0x000000780a00e985 */ /* 0x0005e2000c101b2c */
[----:B------:R-:W-:-:S02]  /*9b30*/  ISETP.GE.AND P5, PT, R7, UR4, PT ;  /* 0x0000000407007c0c */ /* 0x000fc4000bfa6270 */
[----:B------:R-:W-:Y:S02]  /*9b40*/  ISETP.GE.AND P6, PT, R3, UR4, PT ;  /* 0x0000000403007c0c */ /* 0x000fe4000bfc6270 */
[----:B------:R-:W-:Y:S02]  /*9b50*/  @!P0 LEA.HI R0, R0, R0, RZ, 0x1 ;  /* 0x0000000000008211 */ /* 0x000fe400078f08ff */
[----:B------:R-:W-:Y:S02]  /*9b60*/  @!P2 LEA.HI R13, R13, R13, RZ, 0x1 ;  /* 0x0000000d0d0da211 */ /* 0x000fe400078f08ff */
[----:B------:R-:W-:Y:S02]  /*9b70*/  @!P3 LEA.HI R18, R18, R18, RZ, 0x1 ;  /* 0x000000121212b211 */ /* 0x000fe400078f08ff */
[----:B------:R-:W-:Y:S02]  /*9b80*/  @!P4 LEA.HI R6, R6, R6, RZ, 0x1 ;  /* 0x000000060606c211 */ /* 0x000fe400078f08ff */
[----:B-1----:R-:W-:-:S02]  /*9b90*/  @!P1 LOP3.LUT R5, R12, 0xfffffffe, RZ, 0xc0, !PT ;  /* 0xfffffffe0c059812 */ /* 0x002fc400078ec0ff */
[----:B------:R-:W-:Y:S02]  /*9ba0*/  @!P5 LEA.HI R2, R7, R7, RZ, 0x1 ;  /* 0x000000070702d211 */ /* 0x000fe400078f08ff */
[----:B------:R-:W-:Y:S02]  /*9bb0*/  @!P6 LEA.HI R4, R3, R3, RZ, 0x1 ;  /* 0x000000030304e211 */ /* 0x000fe400078f08ff */
[----:B------:R-:W-:Y:S02]  /*9bc0*/  @!P0 LOP3.LUT R3, R0, 0xfffffffe, RZ, 0xc0, !PT ;  /* 0xfffffffe00038812 */ /* 0x000fe400078ec0ff */
[----:B------:R-:W-:Y:S02]  /*9bd0*/  @!P2 LOP3.LUT R7, R13, 0xfffffffe, RZ, 0xc0, !PT ;  /* 0xfffffffe0d07a812 */ /* 0x000fe400078ec0ff */
[----:B0-----:R-:W-:Y:S02]  /*9be0*/  @!P3 LOP3.LUT R9, R18, 0xfffffffe, RZ, 0xc0, !PT ;  /* 0xfffffffe1209b812 */ /* 0x001fe400078ec0ff */
[----:B--2---:R-:W-:Y:S01]  /*9bf0*/  @!P4 LOP3.LUT R11, R6, 0xfffffffe, RZ, 0xc0, !PT ;  /* 0xfffffffe060bc812 */ /* 0x004fe200078ec0ff */
        /* <DEDUP_REMOVED lines=16> */
.L_x_8924:
[----:B------:R-:W-:Y:S05]  /*9d00*/  BSYNC B0 ;  /* 0x0000000000007941 */ /* 0x000fea0003800000 */
.L_x_8923:
[----:B------:R-:W-:Y:S01]  /*9d10*/  ISETP.GE.AND P0, PT, R16, R17, PT ;  /* 0x000000111000720c */ /* 0x000fe20003f06270 */
[----:B0-----:R0:W1:Y:S04]  /*9d20*/  SHFL.IDX PT, R13, R22, 0x1, 0x1c1f ;  /* 0x003c1f00160d7f89 */ /* 0x00106800000e0000 */
[----:B------:R0:W0:Y:S08]  /*9d30*/  SHFL.IDX PT, R12, R20, 0x1, 0x1c1f ;  /* 0x003c1f00140c7f89 */ /* 0x00003000000e0000 */
[----:B------:R-:W-:Y:S05]  /*9d40*/  @P0 BRA `(.L_x_8883) ;  /* 0x00000044006c0947 */ /* 0x000fea0003800000 */
[----:B------:R-:W-:Y:S01]  /*9d50*/  ULDC UR4, c[0x0][0xac8] ;  /* 0x0002b20000047ab9 */ /* 0x000fe20000000800 */
[C---:B------:R-:W-:Y:S01]  /*9d60*/  VIADD R0, R19.reuse, 0x8 ;  /* 0x0000000813007836 */ /* 0x040fe20000000000 */
[C---:B------:R-:W-:Y:S01]  /*9d70*/  ISETP.GE.AND P0, PT, R19.reuse, UR4, PT ;  /* 0x0000000413007c0c */ /* 0x040fe2000bf06270 */
[C---:B--2---:R-:W-:Y:S01]  /*9d80*/  VIADD R4, R19.reuse, 0x10 ;  /* 0x0000001013047836 */ /* 0x044fe20000000000 */
[C---:B------:R-:W-:Y:S01]  /*9d90*/  IADD3 R8, R19.reuse, 0x20, RZ ;  /* 0x0000002013087810 */ /* 0x040fe20007ffe0ff */
        /* <DEDUP_REMOVED lines=9> */
[----:B------:R-:W-:Y:S01]  /*9e30*/  ISETP.GE.AND P2, PT, R10, UR4, PT ;  /* 0x000000040a007c0c */ /* 0x000fe2000bf46270 */
[----:B01----:R-:W-:Y:S01]  /*9e40*/  @!P0 IMAD.WIDE R2, R19, 0x4, R12 ;  /* 0x0000000413028825 */ /* 0x003fe200078e020c */
[----:B------:R-:W-:-:S03]  /*9e50*/  ISETP.GE.AND P1, PT, R11, UR4, PT ;  /* 0x000000040b007c0c */ /* 0x000fc6000bf26270 */
[----:B------:R-:W-:Y:S01]  /*9e60*/  @!P5 LEA.HI R0, R0, R0, RZ, 0x1 ;  /* 0x000000000000d211 */ /* 0x000fe200078f08ff */
[----:B------:R0:W-:Y:S01]  /*9e70*/  @!P0 ST.E.64 desc[UR44][R2.64], R90 ;  /* 0x0000005a02008985 */ /* 0x0001e2000c101b2c */
[----:B------:R-:W-:Y:S01]  /*9e80*/  ISETP.GE.AND P0, PT, R6, UR4, PT ;  /* 0x0000000406007c0c */ /* 0x000fe2000bf06270 */
[C---:B------:R-:W-:Y:S01]  /*9e90*/  VIADD R18, R19.reuse, 0x48 ;  /* 0x0000004813127836 */ /* 0x040fe20000000000 */
[----:B------:R-:W-:Y:S01]  /*9ea0*/  @!P6 LEA.HI R4, R4, R4, RZ, 0x1 ;  /* 0x000000040404e211 */ /* 0x000fe200078f08ff */
[----:B------:R-:W-:Y:S01]  /*9eb0*/  VIADD R20, R19, 0x70 ;  /* 0x0000007013147836 */ /* 0x000fe20000000000 */
[----:B------:R-:W-:Y:S02]  /*9ec0*/  @!P5 LOP3.LUT R5, R0, 0xfffffffe, RZ, 0xc0, !PT ;  /* 0xfffffffe0005d812 */ /* 0x000fe400078ec0ff */
[----:B------:R-:W-:Y:S02]  /*9ed0*/  @!P6 LOP3.LUT R7, R4, 0xfffffffe, RZ, 0xc0, !PT ;  /* 0xfffffffe0407e812 */ /* 0x000fe400078ec0ff */
[----:B------:R-:W-:-:S02]  /*9ee0*/  @!P4 LEA.HI R8, R8, R8, RZ, 0x1 ;  /* 0x000000080808c211 */ /* 0x000fc400078f08ff */
[----:B------:R-:W-:Y:S02]  /*9ef0*/  @!P3 LEA.HI R0, R9, R9, RZ, 0x1 ;  /* 0x000000090900b211 */ /* 0x000fe400078f08ff */
[----:B------:R-:W-:Y:S01]  /*9f00*/  @!P2 LEA.HI R10, R10, R10, RZ, 0x1 ;  /* 0x0000000a0a0aa211 */ /* 0x000fe200078f08ff */
[--C-:B0-----:R-:W-:Y:S01]  /*9f10*/  @!P5 IMAD.WIDE R2, R5, 0x4, R12.reuse ;  /* 0x000000040502d825 */ /* 0x101fe200078e020c */
[----:B------:R-:W-:Y:S02]  /*9f20*/  @!P0 LEA.HI R6, R6, R6, RZ, 0x1 ;  /* 0x0000000606068211 */ /* 0x000fe400078f08ff */
[----:B---3--:R-:W-:Y:S01]  /*9f30*/  @!P1 LEA.HI R14, R11, R11, RZ, 0x1 ;  /* 0x0000000b0b0e9211 */ /* 0x008fe200078f08ff */
[----:B------:R-:W-:Y:S01]  /*9f40*/  @!P6 IMAD.WIDE R4, R7, 0x4, R12 ;  /* 0x000000040704e825 */ /* 0x000fe200078e020c */
[----:B------:R-:W-:Y:S01]  /*9f50*/  @!P0 LOP3.LUT R7, R6, 0xfffffffe, RZ, 0xc0, !PT ;  /* 0xfffffffe06078812 */ /* 0x000fe200078ec0ff */
[----:B------:R0:W-:Y:S01]  /*9f60*/  @!P5 ST.E.64 desc[UR44][R2.64], R94 ;  /* 0x0000005e0200d985 */ /* 0x0001e2000c101b2c */
[----:B------:R-:W-:-:S02]  /*9f70*/  @!P4 LOP3.LUT R9, R8, 0xfffffffe, RZ, 0xc0, !PT ;  /* 0xfffffffe0809c812 */ /* 0x000fc400078ec0ff */
[----:B------:R-:W-:Y:S01]  /*9f80*/  @!P3 LOP3.LUT R11, R0, 0xfffffffe, RZ, 0xc0, !PT ;  /* 0xfffffffe000bb812 */ /* 0x000fe200078ec0ff */
[----:B------:R1:W-:Y:S01]  /*9f90*/  @!P6 ST.E.64 desc[UR44][R4.64], R98 ;  /* 0x000000620400e985 */ /* 0x0003e2000c101b2c */
[----:B----4-:R-:W-:Y:S02]  /*9fa0*/  @!P2 LOP3.LUT R15, R10, 0xfffffffe, RZ, 0xc0, !PT ;  /* 0xfffffffe0a0fa812 */ /* 0x010fe400078ec0ff */
[----:B------:R-:W-:Y:S01]  /*9fb0*/  @!P1 LOP3.LUT R17, R14, 0xfffffffe, RZ, 0xc0, !PT ;  /* 0xfffffffe0e119812 */ /* 0x000fe200078ec0ff */
[C---:B------:R-:W-:Y:S01]  /*9fc0*/  VIADD R14, R19.reuse, 0x58 ;  /* 0x00000058130e7836 */ /* 0x040fe20000000000 */
[----:B------:R-:W-:Y:S02]  /*9fd0*/  ISETP.GE.AND P5, PT, R16, UR4, PT ;  /* 0x0000000410007c0c */ /* 0x000fe4000bfa6270 */
[----:B------:R-:W-:Y:S02]  /*9fe0*/  ISETP.GE.AND P6, PT, R18, UR4, PT ;  /* 0x0000000412007c0c */ /* 0x000fe4000bfc6270 */
[----:B------:R-:W-:Y:S01]  /*9ff0*/  IADD3 R0, R19, 0x50, RZ ;  /* 0x0000005013007810 */ /* 0x000fe20007ffe0ff */
        /* <DEDUP_REMOVED lines=53> */
.L_x_8922:
        /* <DEDUP_REMOVED lines=60> */
.L_x_8881:
        /* <DEDUP_REMOVED lines=18> */
.L_x_8925:
[----:B------:R-:W-:Y:S01]  /*a830*/  ULDC UR43, c[0x0][0xc50] ;  /* 0x00031400002b7ab9 */ /* 0x000fe20000000800 */
[----:B------:R-:W-:Y:S01]  /*a840*/  UMOV UR40, UR6 ;  /* 0x0000000600287c82 */ /* 0x000fe20008000000 */
[----:B------:R-:W-:-:S11]  /*a850*/  UISETP.NE.AND UP0, UPT, UR43, 0x1, UPT ;  /* 0x000000012b00788c */ /* 0x000fd6000bf05270 */
[----:B------:R-:W-:Y:S01]  /*a860*/  @UP0 ULDC UR4, c[0x0][0xc54] ;  /* 0x0003150000040ab9 */ /* 0x000fe20000000800 */
[----:B------:R-:W-:Y:S01]  /*a870*/  @UP0 ULDC UR7, c[0x0][0xc58] ;  /* 0x0003160000070ab9 */ /* 0x000fe20000000800 */
[----:B------:R-:W-:-:S04]  /*a880*/  UIMAD.WIDE.U32 UR4, UR6, UR4, URZ ;  /* 0x00000004060472a5 */ /* 0x000fc8000f8e003f */
[----:B------:R-:W-:-:S12]  /*a890*/  @UP0 USHF.R.U32.HI UR40, URZ, UR7, UR5 ;  /* 0x000000073f280299 */ /* 0x000fd80008011605 */
.L_x_8926:
        /* <DEDUP_REMOVED lines=31> */
[----:B------:R-:W-:Y:S02]  /*aa90*/  USHF.R.S32.HI UR5, URZ, 0x1f, UR4 ;  /* 0x0000001f3f057899 */ /* 0x000fe40008011404 */
[----:B------:R-:W-:Y:S02]  /*aaa0*/  USHF.R.S32.HI UR7, URZ, 0x1f, UR6 ;  /* 0x0000001f3f077899 */ /* 0x000fe40008011406 */
[----:B------:R-:W-:-:S02]  /*aab0*/  ULEA.HI UR5, UR5, UR4, URZ, 0x7 ;  /* 0x0000000405057291 */ /* 0x000fc4000f8f383f */
[----:B------:R-:W-:Y:S02]  /*aac0*/  ULEA.HI UR7, UR7, UR6, URZ, 0x7 ;  /* 0x0000000607077291 */ /* 0x000fe4000f8f383f */
[----:B------:R-:W-:Y:S02]  /*aad0*/  USHF.R.S32.HI UR42, URZ, 0x7, UR5 ;  /* 0x000000073f2a7899 */ /* 0x000fe40008011405 */
[----:B------:R-:W-:-:S04]  /*aae0*/  USHF.R.S32.HI UR46, URZ, 0x7, UR7 ;  /* 0x000000073f2e7899 */ /* 0x000fc80008011407 */
        /* <DEDUP_REMOVED lines=43> */
.L_x_8928:
[----:B------:R-:W-:Y:S02]  /*ada0*/  UIMAD UR51, UR43, UR37, URZ ;  /* 0x000000252b3372a4 */ /* 0x000fe4000f8e023f */
[----:B------:R-:W-:Y:S01]  /*adb0*/  MOV R3, UR37 ;  /* 0x0000002500037c02 */ /* 0x000fe20008000f00 */
[----:B------:R-:W-:Y:S02]  /*adc0*/  IMAD.MOV.U32 R0, RZ, RZ, RZ ;  /* 0x000000ffff007224 */ /* 0x000fe400078e00ff */
[----:B------:R-:W-:Y:S02]  /*add0*/  IMAD.MOV.U32 R9, RZ, RZ, 0x1 ;  /* 0x00000001ff097424 */ /* 0x000fe400078e00ff */
[----:B------:R-:W-:-:S05]  /*ade0*/  IMAD.U32 R34, RZ, RZ, UR51 ;  /* 0x00000033ff227e24 */ /* 0x000fca000f8e00ff */
        /* <DEDUP_REMOVED lines=26> */
.L_x_8929:
        /* <DEDUP_REMOVED lines=20> */
.L_x_8931:
        /* <DEDUP_REMOVED lines=15> */
.L_x_8930:
        /* <DEDUP_REMOVED lines=18> */
[C---:B------:R-:W-:Y:S02]  /*b2e0*/  ISETP.GE.AND P0, PT, R8.reuse, UR41, PT ;  /* 0x0000002908007c0c */ /* 0x040fe4000bf06270 */
[----:B-----5:R-:W-:Y:S01]  /*b2f0*/  IADD3 R8, R8, R31, RZ ;  /* 0x0000001f08087210 */ /* 0x020fe20007ffe0ff */
[----:B0-----:R-:W0:Y:S01]  /*b300*/  @P1 LDC R3, c[0x0][0x434] ;  /* 0x00010d00ff031b82 */ /* 0x001e220000000800 */
[----:B------:R-:W-:-:S03]  /*b310*/  @P1 LOP3.LUT R23, R23, 0x8, RZ, 0xfc, !PT ;  /* 0x0000000817171812 */ /* 0x000fc600078efcff */
[----:B------:R-:W-:-:S04]  /*b320*/  IMAD.MOV.U32 R9, RZ, RZ, R8 ;  /* 0x000000ffff097224 */ /* 0x000fc800078e0008 */
        /* <DEDUP_REMOVED lines=27> */
.L_x_8974:
[----:B------:R-:W-:Y:S01]  /*b4e0*/  ULOP3.LUT UR4, UR36, 0x2, URZ, 0xfc, !UPT ;  /* 0x0000000224047892 */ /* 0x000fe2000f8efc3f */
[----:B------:R-:W-:Y:S01]  /*b4f0*/  IMAD.U32 R24, RZ, RZ, UR40 ;  /* 0x00000028ff187e24 */ /* 0x000fe2000f8e00ff */
[----:B------:R-:W-:Y:S01]  /*b500*/  LOP3.LUT R23, R23, 0xfffffffb, RZ, 0xc0, !PT ;  /* 0xfffffffb17177812 */ /* 0x000fe200078ec0ff */
[----:B------:R-:W-:-:S03]  /*b510*/  IMAD.MOV R4, RZ, RZ, -R9 ;  /* 0x000000ffff047224 */ /* 0x000fc600078e0a09 */
[----:B------:R-:W-:Y:S01]  /*b520*/  MOV R18, UR4 ;  /* 0x0000000400127c02 */ /* 0x000fe20008000f00 */
[----:B------:R-:W-:Y:S01]  /*b530*/  IMAD R4, R29, R4, R8 ;  /* 0x000000041d047224 */ /* 0x000fe200078e0208 */
[----:B------:R-:W-:Y:S02]  /*b540*/  SHF.R.S32.HI R24, RZ, 0x1f, R24 ;  /* 0x0000001fff187819 */ /* 0x000fe40000011418 */
[----:B------:R-:W-:-:S13]  /*b550*/  ISETP.NE.AND P0, PT, R18, 0x3, PT ;  /* 0x000000031200780c */ /* 0x000fda0003f05270 */
[----:B------:R-:W-:Y:S01]  /*b560*/  @P0 LOP3.LUT R23, R23, 0x4, RZ, 0xfc, !PT ;  /* 0x0000000417170812 */ /* 0x000fe200078efcff */
[----:B------:R-:W-:Y:S06]  /*b570*/  @!P0 BRA `(.L_x_8933) ;  /* 0x0000000000048947 */ /* 0x000fec0003800000 */
[----:B------:R-:W-:Y:S01]  /*b580*/  BPT.TRAP 0x1 ;  /* 0x000000040000795c */ /* 0x000fe20000300000 */
.L_x_8933:
        /* <DEDUP_REMOVED lines=16> */
[----:B------:R-:W-:Y:S01]  /*b690*/  IMAD.IADD R3, R3, 0x1, R11 ;  /* 0x0000000103037824 */ /* 0x000fe200078e020b */
[----:B------:R-:W-:Y:S01]  /*b6a0*/  MOV R11, UR4 ;  /* 0x00000004000b7c02 */ /* 0x000fe20008000f00 */
[----:B------:R-:W-:-:S03]  /*b6b0*/  UIMAD UR4, UR6, UR4, URZ ;  /* 0x00000004060472a4 */ /* 0x000fc6000f8e023f */
[----:B------:R-:W-:Y:S01]  /*b6c0*/  ULDC.64 UR6, c[0x0][0x318] ;  /* 0x0000c60000067ab9 */ /* 0x000fe20000000a00 */
[----:B------:R-:W-:Y:S02]  /*b6d0*/  UIMAD UR4, UR40, UR5, UR4 ;  /* 0x00000005280472a4 */ /* 0x000fe4000f8e0204 */
[----:B------:R-:W-:-:S04]  /*b6e0*/  IMAD.WIDE.U32 R2, R11, UR40, R2 ;  /* 0x000000280b027c25 */ /* 0x000fc8000f8e0002 */
[----:B------:R-:W-:Y:S01]  /*b6f0*/  VIADD R3, R3, UR4 ;  /* 0x0000000403037c36 */ /* 0x000fe20008000000 */
[----:B------:R-:W-:-:S04]  /*b700*/  LEA R16, P1, R2, UR6, 0x1 ;  /* 0x0000000602107c11 */ /* 0x000fc8000f8208ff */
[----:B------:R-:W-:Y:S01]  /*b710*/  LEA.HI.X R2, R2, UR7, R3, 0x1, P1 ;  /* 0x0000000702027c11 */ /* 0x000fe200088f0c03 */
[----:B0-----:R-:W-:Y:S08]  /*b720*/  @!P0 BRA `(.L_x_8934) ;  /* 0x0000002c00c48947 */ /* 0x001ff00003800000 */
.L_x_8975:
        /* <DEDUP_REMOVED lines=23> */
[----:B------:R-:W-:Y:S01]  /*b8a0*/  ULDC.64 UR6, c[0x0][0x2e8] ;  /* 0x0000ba0000067ab9 */ /* 0x000fe20000000a00 */
[----:B------:R-:W-:-:S02]  /*b8b0*/  IADD3 R6, -R28, R3, RZ ;  /* 0x000000031c067210 */ /* 0x000fc40007ffe1ff */
        /* <DEDUP_REMOVED lines=28> */
[----:B------:R-:W2:Y:S01]  /*ba80*/  SHFL.IDX PT, R10, R3, 0x4, 0x181f ;  /* 0x00981f00030a7f89 */ /* 0x000ea200000e0000 */
[----:B---3--:R-:W-:Y:S01]  /*ba90*/  IMAD.MOV.U32 R4, RZ, RZ, R37 ;  /* 0x000000ffff047224 */ /* 0x008fe200078e0025 */
[----:B------:R-:W-:Y:S02]  /*baa0*/  @P1 LEA R37, R19, UR47, 0x1 ;  /* 0x0000002f13251c11 */ /* 0x000fe4000f8e08ff */
[----:B------:R-:W-:Y:S01]  /*bab0*/  @P0 LDGSTS.E.BYPASS.LTC128B.128 [R36+0x18c00], desc[UR44][R20.64], !P3 ;  /* 0x18c0000014240fae */ /* 0x000fe2000d901d6c */
[----:B------:R-:W-:-:S03]  /*bac0*/  @P1 IMAD.WIDE.U32 R8, R26, 0x2, R4 ;  /* 0x000000021a081825 */ /* 0x000fc600078e0004 */
[----:B------:R3:W-:Y:S01]  /*bad0*/  @P0 LDGSTS.E.BYPASS.LTC128B.128 [R36+0x1cc00], desc[UR44][R20.64+0x80], !P2 ;  /* 0x1cc0008014240fae */ /* 0x0007e2000d101d6c */
[C---:B------:R-:W-:Y:S01]  /*bae0*/  ISETP.GE.AND P0, PT, R6.reuse, 0x31, PT ;  /* 0x000000310600780c */ /* 0x040fe20003f06270 */
[----:B0-----:R-:W-:Y:S02]  /*baf0*/  IMAD.MOV.U32 R4, RZ, RZ, R32 ;  /* 0x000000ffff047224 */ /* 0x001fe400078e0020 */
[----:B------:R-:W-:Y:S01]  /*bb00*/  IMAD.MOV.U32 R5, RZ, RZ, R7 ;  /* 0x000000ffff057224 */ /* 0x000fe200078e0007 */
[----:B------:R-:W-:Y:S04]  /*bb10*/  @P1 LDGSTS.E.BYPASS.LTC128B.128 [R37+0x19400], desc[UR44][R8.64], !P3 ;  /* 0x1940000008251fae */ /* 0x000fe8000d901d6c */
[----:B------:R0:W-:Y:S01]  /*bb20*/  @P1 LDGSTS.E.BYPASS.LTC128B.128 [R37+0x1d400], desc[UR44][R8.64+0x80], !P2 ;  /* 0x1d40008008251fae */ /* 0x0001e2000d101d6c */
[----:B------:R-:W-:-:S03]  /*bb30*/  ISETP.GE.AND P1, PT, R6, 0x51, PT ;  /* 0x000000510600780c */ /* 0x000fc60003f26270 */
[----:B------:R-:W4:Y:S01]  /*bb40*/  SHFL.IDX PT, R32, R3, 0x5, 0x181f ;  /* 0x00b81f0003207f89 */ /* 0x000f2200000e0000 */
[----:B------:R-:W-:Y:S01]  /*bb50*/  @P0 IMAD.WIDE.U32 R4, R26, 0x2, R4 ;  /* 0x000000021a040825 */ /* 0x000fe200078e0004 */
[----:B------:R-:W-:Y:S02]  /*bb60*/  @P0 LEA R7, R19, UR47, 0x1 ;  /* 0x0000002f13070c11 */ /* 0x000fe4000f8e08ff */
[----:B---3--:R-:W-:Y:S04]  /*bb70*/  SHFL.IDX PT, R36, R0, 0x6, 0x181f ;  /* 0x00d81f0000247f89 */ /* 0x008fe800000e0000 */
[----:B------:R-:W-:Y:S04]  /*bb80*/  @P0 LDGSTS.E.BYPASS.LTC128B.128 [R7+0x19c00], desc[UR44][R4.64], !P3 ;  /* 0x19c0000004070fae */ /* 0x000fe8000d901d6c */
[----:B------:R3:W-:Y:S01]  /*bb90*/  @P0 LDGSTS.E.BYPASS.LTC128B.128 [R7+0x1dc00], desc[UR44][R4.64+0x80], !P2 ;  /* 0x1dc0008004070fae */ /* 0x0007e2000d101d6c */
[----:B------:R-:W-:-:S03]  /*bba0*/  ISETP.GE.AND P0, PT, R6, 0x41, PT ;  /* 0x000000410600780c */ /* 0x000fc60003f06270 */
[----:B0-----:R-:W0:Y:S04]  /*bbb0*/  SHFL.IDX PT, R37, R0, 0x5, 0x181f ;  /* 0x00b81f0000257f89 */ /* 0x001e2800000e0000 */
[----:B---3--:R-:W3:Y:S01]  /*bbc0*/  SHFL.IDX PT, R7, R3, 0x6, 0x181f ;  /* 0x00d81f0003077f89 */ /* 0x008ee200000e0000 */
[----:B-1----:R-:W-:Y:S02]  /*bbd0*/  IMAD.MOV.U32 R4, RZ, RZ, R14 ;  /* 0x000000ffff047224 */ /* 0x002fe400078e000e */
[----:B--2---:R-:W-:-:S03]  /*bbe0*/  IMAD.MOV.U32 R5, RZ, RZ, R10 ;  /* 0x000000ffff057224 */ /* 0x004fc600078e000a */
[----:B------:R-:W-:Y:S01]  /*bbf0*/  @P0 LEA R10, R19, UR47, 0x1 ;  /* 0x0000002f130a0c11 */ /* 0x000fe2000f8e08ff */
[----:B------:R-:W1:Y:S01]  /*bc00*/  SHFL.IDX PT, R3, R3, 0x7, 0x181f ;  /* 0x00f81f0003037f89 */ /* 0x000e6200000e0000 */
[----:B------:R-:W-:Y:S01]  /*bc10*/  @P0 IMAD.WIDE.U32 R20, R26, 0x2, R4 ;  /* 0x000000021a140825 */ /* 0x000fe200078e0004 */
[----:B----4-:R-:W-:Y:S02]  /*bc20*/  MOV R5, R32 ;  /* 0x0000002000057202 */ /* 0x010fe40000000f00 */
[----:B------:R2:W4:Y:S04]  /*bc30*/  SHFL.IDX PT, R14, R0, 0x7, 0x181f ;  /* 0x00f81f00000e7f89 */ /* 0x00052800000e0000 */
[----:B------:R2:W-:Y:S01]  /*bc40*/  @P0 LDGSTS.E.BYPASS.LTC128B.128 [R10+0x1a400], desc[UR44][R20.64], !P3 ;  /* 0x1a400000140a0fae */ /* 0x0005e2000d901d6c */
[----:B0-----:R-:W-:-:S03]  /*bc50*/  IMAD.MOV.U32 R4, RZ, RZ, R37 ;  /* 0x000000ffff047224 */ /* 0x001fc600078e0025 */
[----:B------:R2:W-:Y:S01]  /*bc60*/  @P0 LDGSTS.E.BYPASS.LTC128B.128 [R10+0x1e400], desc[UR44][R20.64+0x80], !P2 ;  /* 0x1e400080140a0fae */ /* 0x0005e2000d101d6c */
[----:B------:R-:W-:Y:S01]  /*bc70*/  ISETP.GE.AND P0, PT, R6, 0x61, PT ;  /* 0x000000610600780c */ /* 0x000fe20003f06270 */
[----:B------:R-:W-:Y:S01]  /*bc80*/  @P1 IMAD.WIDE.U32 R8, R26, 0x2, R4 ;  /* 0x000000021a081825 */ /* 0x000fe200078e0004 */
[----:B------:R-:W-:-:S03]  /*bc90*/  @P1 LEA R37, R19, UR47, 0x1 ;  /* 0x0000002f13251c11 */ /* 0x000fc6000f8e08ff */
[----:B------:R-:W-:Y:S02]  /*bca0*/  IMAD.MOV.U32 R4, RZ, RZ, R36 ;  /* 0x000000ffff047224 */ /* 0x000fe400078e0024 */
[----:B---3--:R-:W-:Y:S01]  /*bcb0*/  IMAD.MOV.U32 R5, RZ, RZ, R7 ;  /* 0x000000ffff057224 */ /* 0x008fe200078e0007 */
[----:B------:R2:W-:Y:S05]  /*bcc0*/  @P1 LDGSTS.E.BYPASS.LTC128B.128 [R37+0x1ac00], desc[UR44][R8.64], !P3 ;  /* 0x1ac0000008251fae */ /* 0x0005ea000d901d6c */
[----:B------:R-:W-:Y:S01]  /*bcd0*/  @P0 IMAD.WIDE.U32 R4, R26, 0x2, R4 ;  /* 0x000000021a040825 */ /* 0x000fe200078e0004 */
[----:B------:R-:W-:Y:S01]  /*bce0*/  @P0 LEA R7, R19, UR47, 0x1 ;  /* 0x0000002f13070c11 */ /* 0x000fe2000f8e08ff */
[----:B------:R2:W-:Y:S04]  /*bcf0*/  @P1 LDGSTS.E.BYPASS.LTC128B.128 [R37+0x1ec00], desc[UR44][R8.64+0x80], !P2 ;  /* 0x1ec0008008251fae */ /* 0x0005e8000d101d6c */
[----:B------:R2:W-:Y:S04]  /*bd00*/  @P0 LDGSTS.E.BYPASS.LTC128B.128 [R7+0x1b400], desc[UR44][R4.64], !P3 ;  /* 0x1b40000004070fae */ /* 0x0005e8000d901d6c */
[----:B-1--4-:R2:W-:Y:S02]  /*bd10*/  @P0 LDGSTS.E.BYPASS.LTC128B.128 [R7+0x1f400], desc[UR44][R4.64+0x80], !P2 ;  /* 0x1f40008004070fae */ /* 0x0125e4000d101d6c */
.L_x_8993:
        /* <DEDUP_REMOVED lines=17> */
.L_x_8936:
        /* <DEDUP_REMOVED lines=30> */
.L_x_8937:
[----:B------:R-:W-:Y:S01]  /*c010*/  UISETP.NE.AND UP0, UPT, UR50, URZ, UPT ;  /* 0x0000003f3200728c */ /* 0x000fe2000bf05270 */
[----:B------:R-:W-:Y:S01]  /*c020*/  IMAD.U32 R4, RZ, RZ, UR38 ;  /* 0x00000026ff047e24 */ /* 0x000fe2000f8e00ff */
[----:B------:R-:W0:Y:S01]  /*c030*/  LDC R0, c[0x0][0x448] ;  /* 0x00011200ff007b82 */ /* 0x000e220000000800 */
[----:B------:R-:W-:Y:S01]  /*c040*/  IADD3 R3, R33, R28, RZ ;  /* 0x0000001c21037210 */ /* 0x000fe20007ffe0ff */
[----:B------:R-:W-:Y:S01]  /*c050*/  IMAD.U32 R7, RZ, RZ, UR48 ;  /* 0x00000030ff077e24 */ /* 0x000fe2000f8e00ff */
[----:B------:R-:W-:Y:S01]  /*c060*/  ULDC.64 UR4, c[0x0][0x2e0] ;  /* 0x0000b80000047ab9 */ /* 0x000fe20000000a00 */
[----:B------:R-:W-:Y:S01]  /*c070*/  PLOP3.LUT P0, PT, PT, PT, UP0, 0x80, 0x0 ;  /* 0x000000000000781c */ /* 0x000fe20003f0f008 */
[----:B------:R-:W-:Y:S01]  /*c080*/  IMAD.MOV.U32 R6, RZ, RZ, R4 ;  /* 0x000000ffff067224 */ /* 0x000fe200078e0004 */
[----:B------:R-:W-:Y:S01]  /*c090*/  PLOP3.LUT P1, PT, PT, PT, UP0, 0x80, 0x0 ;  /* 0x000000000000781c */ /* 0x000fe20003f2f008 */
[----:B------:R-:W-:Y:S01]  /*c0a0*/  IMAD.U32 R4, RZ, RZ, UR49 ;  /* 0x00000031ff047e24 */ /* 0x000fe2000f8e00ff */
[----:B------:R-:W-:Y:S01]  /*c0b0*/  ULDC.64 UR6, c[0x0][0x280] ;  /* 0x0000a00000067ab9 */ /* 0x000fe20000000a00 */
[----:B------:R-:W-:-:S02]  /*c0c0*/  IMAD R32, R32, UR4, RZ ;  /* 0x0000000420207c24 */ /* 0x000fc4000f8e02ff */
[----:B------:R-:W-:Y:S02]  /*c0d0*/  IMAD R3, R4, 0x80, R3 ;  /* 0x0000008004037824 */ /* 0x000fe400078e0203 */
[----:B------:R-:W-:Y:S01]  /*c0e0*/  IMAD.WIDE.U32 R6, R35, UR4, R6 ;  /* 0x0000000423067c25 */ /* 0x000fe2000f8e0006 */
[----:B------:R-:W-:-:S03]  /*c0f0*/  @UP0 ULDC UR4, c[0x0][0x44c] ;  /* 0x0001130000040ab9 */ /* 0x000fc60000000800 */
[----:B------:R-:W-:Y:S01]  /*c100*/  @P0 IMAD.HI.U32 R4, R3, UR4, RZ ;  /* 0x0000000403040c27 */ /* 0x000fe2000f8e00ff */
[----:B------:R-:W-:-:S03]  /*c110*/  @UP0 ULDC UR4, c[0x0][0x450] ;  /* 0x0001140000040ab9 */ /* 0x000fc60000000800 */
[----:B------:R-:W-:Y:S01]  /*c120*/  IMAD.MOV.U32 R9, RZ, RZ, R3 ;  /* 0x000000ffff097224 */ /* 0x000fe200078e0003 */
[----:B------:R-:W-:Y:S01]  /*c130*/  @P1 SHF.R.U32.HI R9, RZ, UR4, R4 ;  /* 0x00000004ff091c19 */ /* 0x000fe20008011604 */
[----:B------:R-:W-:Y:S02]  /*c140*/  IMAD.U32 R5, RZ, RZ, UR39 ;  /* 0x00000027ff057e24 */ /* 0x000fe4000f8e00ff */
[----:B------:R-:W-:Y:S01]  /*c150*/  IMAD R5, R35, UR5, R32 ;  /* 0x0000000523057c24 */ /* 0x000fe2000f8e0220 */
[----:B------:R-:W-:Y:S01]  /*c160*/  ULDC.64 UR4, c[0x0][0x2d0] ;  /* 0x0000b40000047ab9 */ /* 0x000fe20000000a00 */
[----:B------:R-:W-:Y:S02]  /*c170*/  IMAD.MOV R4, RZ, RZ, -R9 ;  /* 0x000000ffff047224 */ /* 0x000fe400078e0a09 */
[----:B------:R-:W-:Y:S02]  /*c180*/  IMAD.IADD R7, R7, 0x1, R5 ;  /* 0x0000000107077824 */ /* 0x000fe400078e0205 */
        /* <DEDUP_REMOVED lines=8> */
[----:B------:R-:W-:Y:S02]  /*c210*/  IADD3 R5, R5, R9, RZ ;  /* 0x0000000905057210 */ /* 0x000fe40007ffe0ff */
        /* <DEDUP_REMOVED lines=11> */
[----:B------:R-:W-:Y:S01]  /*c2d0*/  IMAD.U32 R3, RZ, RZ, UR49 ;  /* 0x00000031ff037e24 */ /* 0x000fe2000f8e00ff */
[----:B------:R-:W-:Y:S02]  /*c2e0*/  ULDC UR4, c[0x0][0x288] ;  /* 0x0000a20000047ab9 */ /* 0x000fe40000000800 */
[----:B------:R-:W0:Y:S01]  /*c2f0*/  SHFL.IDX PT, R4, R6, RZ, 0x181f ;  /* 0x00181fff06047589 */ /* 0x000e2200000e0000 */
[----:B------:R-:W-:Y:S02]  /*c300*/  IMAD R0, R0, UR4, RZ ;  /* 0x0000000400007c24 */ /* 0x000fe4000f8e02ff */
[----:B------:R-:W-:Y:S01]  /*c310*/  IMAD R3, R3, 0x80, R28 ;  /* 0x0000008003037824 */ /* 0x000fe200078e021c */
[----:B------:R-:W-:Y:S03]  /*c320*/  SHFL.IDX PT, R8, R7, 0x1, 0x181f ;  /* 0x00381f0007087f89 */ /* 0x000fe600000e0000 */
[C---:B------:R-:W-:Y:S01]  /*c330*/  VIADD R9, R3.reuse, 0x10 ;  /* 0x0000001003097836 */ /* 0x040fe20000000000 */
[C---:B------:R-:W-:Y:S01]  /*c340*/  ISETP.GE.AND P2, PT, R3.reuse, R0, PT ;  /* 0x000000000300720c */ /* 0x040fe20003f46270 */
[----:B------:R-:W1:Y:S01]  /*c350*/  SHFL.IDX PT, R14, R6, 0x1, 0x181f ;  /* 0x00381f00060e7f89 */ /* 0x000e6200000e0000 */
[----:B------:R-:W-:-:S03]  /*c360*/  VIADD R11, R3, 0x20 ;  /* 0x00000020030b7836 */ /* 0x000fc60000000000 */
[----:B------:R-:W-:Y:S08]  /*c370*/  SHFL.IDX PT, R10, R7, 0x3, 0x181f ;  /* 0x00781f00070a7f89 */ /* 0x000ff000000e0000 */
[----:B------:R-:W-:Y:S01]  /*c380*/  @!P2 LEA R21, R19, UR47, 0x1 ;  /* 0x0000002f1315ac11 */ /* 0x000fe2000f8e08ff */
[----:B0-----:R-:W-:-:S05]  /*c390*/  @!P2 IMAD.WIDE.U32 R4, R26, 0x2, R4 ;  /* 0x000000021a04a825 */ /* 0x001fca00078e0004 */
[----:B------:R-:W-:Y:S04]  /*c3a0*/  @!P2 LDGSTS.E.BYPASS.LTC128B.128 [R21+0x10400], desc[UR44][R4.64], !P0 ;  /* 0x104000000415afae */ /* 0x000fe8000c101d6c */
[----:B------:R1:W-:Y:S01]  /*c3b0*/  @!P2 LDGSTS.E.BYPASS.LTC128B.128 [R21+0x14400], desc[UR44][R4.64+0x80], !P1 ;  /* 0x144000800415afae */ /* 0x0003e2000c901d6c */
[----:B------:R-:W-:Y:S01]  /*c3c0*/  ISETP.GE.AND P2, PT, R9, R0, PT ;  /* 0x000000000900720c */ /* 0x000fe20003f46270 */
[----:B-1----:R-:W-:Y:S01]  /*c3d0*/  IMAD.MOV.U32 R4, RZ, RZ, R14 ;  /* 0x000000ffff047224 */ /* 0x002fe200078e000e */
[----:B------:R-:W-:Y:S01]  /*c3e0*/  MOV R5, R8 ;  /* 0x0000000800057202 */ /* 0x000fe20000000f00 */
[----:B------:R-:W-:Y:S10]  /*c3f0*/  SHFL.IDX PT, R14, R6, 0x3, 0x181f ;  /* 0x00781f00060e7f89 */ /* 0x000ff400000e0000 */
[----:B------:R-:W-:Y:S01]  /*c400*/  @!P2 LEA R35, R19, UR47, 0x1 ;  /* 0x0000002f1323ac11 */ /* 0x000fe2000f8e08ff */
[----:B------:R-:W-:-:S02]  /*c410*/  @!P2 IMAD.WIDE.U32 R8, R26, 0x2, R4 ;  /* 0x000000021a08a825 */ /* 0x000fc400078e0004 */
        /* <DEDUP_REMOVED lines=24> */
[----:B-1----:R-:W-:-:S09]  /*c5a0*/  IADD3 R9, R3, 0x50, RZ ;  /* 0x0000005003097810 */ /* 0x002fd20007ffe0ff */
        /* <DEDUP_REMOVED lines=20> */
.L_x_9010:
[----:B------:R-:W-:Y:S01]  /*c6f0*/  VIADD R3, R3, 0x70 ;  /* 0x0000007003037836 */ /* 0x000fe20000000000 */
[----:B------:R-:W-:Y:S01]  /*c700*/  BSSY B0, `(.L_x_8939) ;  /* 0x000000e000007945 */ /* 0x000fe20003800000 */
[----:B-12---:R-:W-:Y:S01]  /*c710*/  MOV R4, R14 ;  /* 0x0000000e00047202 */ /* 0x006fe20000000f00 */
[----:B------:R-:W-:Y:S02]  /*c720*/  IMAD.MOV.U32 R5, RZ, RZ, R10 ;  /* 0x000000ffff057224 */ /* 0x000fe400078e000a */
        /* <DEDUP_REMOVED lines=11> */
.L_x_8940:
[----:B------:R-:W-:Y:S05]  /*c7e0*/  BSYNC B0 ;  /* 0x0000000000007941 */ /* 0x000fea0003800000 */
.L_x_8939:
        /* <DEDUP_REMOVED lines=9> */
.L_x_9011:
[----:B------:R-:W-:Y:S02]  /*c880*/  IMAD.MOV.U32 R8, RZ, RZ, 0x1 ;  /* 0x00000001ff087424 */ /* 0x000fe400078e00ff */
[----:B------:R-:W-:Y:S01]  /*c890*/  IMAD.MOV.U32 R10, RZ, RZ, RZ ;  /* 0x000000ffff0a7224 */ /* 0x000fe200078e00ff */
[----:B------:R-:W-:Y:S06]  /*c8a0*/  @!P1 BRA `(.L_x_8942) ;  /* 0x00000010002c9947 */ /* 0x000fec0003800000 */
[----:B------:R-:W-:Y:S01]  /*c8b0*/  UIADD3 UR4, UR43, 0x1, URZ ;  /* 0x000000012b047890 */ /* 0x000fe2000fffe03f */
[----:B0-----:R-:W-:Y:S01]  /*c8c0*/  LOP3.LUT R0, RZ, UR42, RZ, 0x33, !PT ;  /* 0x0000002aff007c12 */ /* 0x001fe2000f8e33ff */
[----:B------:R-:W-:Y:S01]  /*c8d0*/  ULOP3.LUT UR5, URZ, UR46, URZ, 0x33, !UPT ;  /* 0x0000002e3f057292 */ /* 0x000fe2000f8e333f */
[----:B------:R-:W-:Y:S01]  /*c8e0*/  IADD3 R31, R33, R31, R28 ;  /* 0x0000001f211f7210 */ /* 0x000fe20007ffe01c */
[----:B------:R-:W-:Y:S01]  /*c8f0*/  UIMAD UR4, UR4, UR37, URZ ;  /* 0x00000025040472a4 */ /* 0x000fe2000f8e023f */
[----:B------:R-:W-:Y:S01]  /*c900*/  BSSY B0, `(.L_x_8942) ;  /* 0x0000105000007945 */ /* 0x000fe20003800000 */
[----:B------:R-:W-:Y:S01]  /*c910*/  MOV R9, 0x1 ;  /* 0x0000000100097802 */ /* 0x000fe20000000f00 */
[----:B------:R-:W-:Y:S02]  /*c920*/  IMAD.MOV.U32 R20, RZ, RZ, RZ ;  /* 0x000000ffff147224 */ /* 0x000fe400078e00ff */
[----:B------:R-:W-:Y:S01]  /*c930*/  VIADD R31, R31, 0xfffffe80 ;  /* 0xfffffe801f1f7836 */ /* 0x000fe20000000000 */
[----:B------:R-:W-:Y:S01]  /*c940*/  LOP3.LUT R3, RZ, UR4, RZ, 0x33, !PT ;  /* 0x00000004ff037c12 */ /* 0x000fe2000f8e33ff */
[----:B------:R-:W-:-:S02]  /*c950*/  ULDC UR4, c[0x0][0x2f4] ;  /* 0x0000bd0000047ab9 */ /* 0x000fc40000000800 */
[----:B------:R-:W-:Y:S02]  /*c960*/  ISETP.GE.AND P2, PT, R26, UR4, PT ;  /* 0x000000041a007c0c */ /* 0x000fe4000bf46270 */
[----:B------:R-:W-:Y:S02]  /*c970*/  VIMNMX3 R0, R0, UR5, R3, !PT ;  /* 0x0000000500007c0f */ /* 0x000fe4000f800103 */
[----:B------:R-:W-:Y:S02]  /*c980*/  IADD3 R3, -R28, UR41, RZ ;  /* 0x000000291c037c10 */ /* 0x000fe4000fffe1ff */
[----:B------:R-:W-:Y:S01]  /*c990*/  ISETP.GE.AND P1, PT, R25, UR4, PT ;  /* 0x0000000419007c0c */ /* 0x000fe2000bf26270 */
[C---:B------:R-:W-:Y:S01]  /*c9a0*/  IMAD R21, R0.reuse, -0x80, R31 ;  /* 0xffffff8000157824 */ /* 0x040fe200078e021f */
[C---:B------:R-:W-:Y:S01]  /*c9b0*/  IADD3 R22, -R0.reuse, -0x2, RZ ;  /* 0xfffffffe00167810 */ /* 0x040fe20007ffe1ff */
[----:B------:R-:W-:-:S04]  /*c9c0*/  IMAD R3, R0, 0x80, R3 ;  /* 0x0000008000037824 */ /* 0x000fc800078e0203 */
[----:B------:R-:W-:-:S07]  /*c9d0*/  VIADD R31, R3, 0x100 ;  /* 0x00000100031f7836 */ /* 0x000fce0000000000 */
.L_x_8955:
        /* <DEDUP_REMOVED lines=26> */
.L_x_8943:
[----:B------:R-:W-:Y:S01]  /*cb80*/  LEA R34, R10, UR47, 0x3 ;  /* 0x0000002f0a227c11 */ /* 0x000fe2000f8e18ff */
[----:B------:R-:W-:Y:S01]  /*cb90*/  BSSY B1, `(.L_x_8944) ;  /* 0x0000004000017945 */ /* 0x000fe20003800000 */
[----:B------:R-:W-:-:S04]  /*cba0*/  SHF.L.U32 R3, R8, 0x1f, RZ ;  /* 0x0000001f08037819 */ /* 0x000fc800000006ff */
[----:B------:R-:W0:Y:S02]  /*cbb0*/  SYNCS.PHASECHK.TRANS64.TRYWAIT P0, [R34+URZ+0x28840], R3 ;  /* 0x02884003220075a7 */ /* 0x000e24000800017f */
[----:B0-----:R-:W-:Y:S05]  /*cbc0*/  @!P0 BRA `(.L_x_8945) ;  /* 0x0000002c00c88947 */ /* 0x001fea0003800000 */
.L_x_9012:
[----:B------:R-:W-:Y:S05]  /*cbd0*/  BSYNC B1 ;  /* 0x0000000000017941 */ /* 0x000fea0003800000 */
.L_x_8944:
        /* <DEDUP_REMOVED lines=26> */
[----:B------:R-:W-:Y:S02]  /*cd80*/  LEA.HI.X R5, R4, UR7, R5, 0x1, P0 ;  /* 0x0000000704057c11 */ /* 0x000fe400080f0c05 */
[----:B------:R-:W-:Y:S01]  /*cd90*/  LEA R4, R10, R19, 0xe ;  /* 0x000000130a047211 */ /* 0x000fe200078e70ff */
        /* <DEDUP_REMOVED lines=47> */
.L_x_9030:
        /* <DEDUP_REMOVED lines=9> */
.L_x_8947:
        /* <DEDUP_REMOVED lines=10> */
.L_x_8948:
[----:B------:R2:W-:Y:S01]  /*d1c0*/  SYNCS.ARRIVE.TRANS64.A1T0 RZ, [R34+URZ+0x28830], RZ ;  /* 0x028830ff22ff79a7 */ /* 0x0005e2000810003f */
[----:B------:R-:W-:Y:S05]  /*d1d0*/  @!P4 BRA `(.L_x_8949) ;  /* 0x000000000004c947 */ /* 0x000fea0003800000 */
[----:B------:R-:W-:Y:S01]  /*d1e0*/  BPT.TRAP 0x1 ;  /* 0x000000040000795c */ /* 0x000fe20000300000 */
.L_x_8949:
[----:B------:R-:W-:Y:S01]  /*d1f0*/  SHF.L.U32 R5, R9, 0x1f, RZ ;  /* 0x0000001f09057819 */ /* 0x000fe200000006ff */
[----:B------:R-:W-:Y:S01]  /*d200*/  BSSY B1, `(.L_x_8950) ;  /* 0x0000004000017945 */ /* 0x000fe20003800000 */
[----:B------:R-:W-:-:S04]  /*d210*/  LEA R0, R20, UR47, 0x3 ;  /* 0x0000002f14007c11 */ /* 0x000fc8000f8e18ff */
[----:B------:R-:W3:Y:S02]  /*d220*/  SYNCS.PHASECHK.TRANS64.TRYWAIT P0, [R0+URZ+0x28860], R5 ;  /* 0x02886005000075a7 */ /* 0x000ee4000800017f */
[----:B---3--:R-:W-:Y:S05]  /*d230*/  @!P0 BRA `(.L_x_8951) ;  /* 0x00000030009c8947 */ /* 0x008fea0003800000 */
.L_x_9031:
[----:B------:R-:W-:Y:S05]  /*d240*/  BSYNC B1 ;  /* 0x0000000000017941 */ /* 0x000fea0003800000 */
.L_x_8950:
        /* <DEDUP_REMOVED lines=15> */
[----:B------:R-:W1:Y:S01]  /*d340*/  SHFL.IDX PT, R14, R16, 0x2, 0x181f ;  /* 0x00581f00100e7f89 */ /* 0x000e6200000e0000 */
[----:B------:R-:W-:Y:S02]  /*d350*/  IADD3.X R13, RZ, R6, RZ, P0, !PT ;  /* 0x00000006ff0d7210 */ /* 0x000fe400007fe4ff */
        /* <DEDUP_REMOVED lines=45> */
.L_x_9049:
        /* <DEDUP_REMOVED lines=21> */
.L_x_8953:
        /* <DEDUP_REMOVED lines=10> */
.L_x_8954:
[----:B------:R-:W-:Y:S01]  /*d820*/  R2UR UR4, R24 ;  /* 0x00000000180472ca */ /* 0x000fe200000e0000 */
[----:B------:R-:W-:Y:S01]  /*d830*/  ULDC.64 UR6, c[0x0][0x330] ;  /* 0x0000cc0000067ab9 */ /* 0x000fe20000000a00 */
[----:B------:R-:W-:Y:S01]  /*d840*/  IMAD.MOV.U32 R5, RZ, RZ, R33 ;  /* 0x000000ffff057224 */ /* 0x000fe200078e0021 */
[----:B------:R-:W-:Y:S01]  /*d850*/  IADD3 R22, R22, -0x1, RZ ;  /* 0xffffffff16167810 */ /* 0x000fe20007ffe0ff */
[----:B0-----:R-:W-:Y:S01]  /*d860*/  IMAD.U32 R3, RZ, RZ, UR6 ;  /* 0x00000006ff037e24 */ /* 0x001fe2000f8e00ff */
        /* <DEDUP_REMOVED lines=15> */
.L_x_8942:
[----:B------:R-:W-:-:S13]  /*d960*/  ISETP.NE.AND P0, PT, R18, 0x3, PT ;  /* 0x000000031200780c */ /* 0x000fda0003f05270 */
[----:B------:R-:W-:Y:S05]  /*d970*/  @!P0 BRA `(.L_x_8956) ;  /* 0x0000000000048947 */ /* 0x000fea0003800000 */
[----:B------:R-:W-:Y:S01]  /*d980*/  BPT.TRAP 0x1 ;  /* 0x000000040000795c */ /* 0x000fe20000300000 */
.L_x_8956:
        /* <DEDUP_REMOVED lines=9> */
.L_x_9050:
[----:B------:R-:W-:Y:S05]  /*da20*/  BSYNC B0 ;  /* 0x0000000000007941 */ /* 0x000fea0003800000 */
.L_x_8957:
        /* <DEDUP_REMOVED lines=31> */
[----:B------:R-:W5:Y:S01]  /*dc20*/  SHFL.IDX PT, R19, R2, 0x5, 0x181f ;  /* 0x00b81f0002137f89 */ /* 0x000f6200000e0000 */
[----:B0-----:R-:W-:-:S03]  /*dc30*/  MOV R12, R24 ;  /* 0x00000018000c7202 */ /* 0x001fc60000000f00 */
[----:B------:R-:W0:Y:S01]  /*dc40*/  SHFL.IDX PT, R14, R16, 0x5, 0x181f ;  /* 0x00b81f00100e7f89 */ /* 0x000e2200000e0000 */
[----:B-1----:R-:W-:Y:S01]  /*dc50*/  IMAD.MOV.U32 R13, RZ, RZ, R9 ;  /* 0x000000ffff0d7224 */ /* 0x002fe200078e0009 */
[----:B------:R-:W-:Y:S02]  /*dc60*/  MOV R9, RZ ;  /* 0x000000ff00097202 */ /* 0x000fe40000000f00 */
        /* <DEDUP_REMOVED lines=32> */
.L_x_9068:
        /* <DEDUP_REMOVED lines=12> */
.L_x_8960:
        /* <DEDUP_REMOVED lines=10> */
.L_x_8961:
[----:B------:R1:W-:Y:S02]  /*dfd0*/  SYNCS.ARRIVE.TRANS64.A1T0 RZ, [R0+URZ+0x28850], RZ ;  /* 0x028850ff00ff79a7 */ /* 0x0003e4000810003f */
[----:B-1----:R-:W-:-:S05]  /*dfe0*/  VIADD R0, R10, 0x1 ;  /* 0x000000010a007836 */ /* 0x002fca0000000000 */
[----:B------:R-:W-:-:S04]  /*dff0*/  ISETP.NE.AND P0, PT, R0, 0x2, PT ;  /* 0x000000020000780c */ /* 0x000fc80003f05270 */
[----:B0-----:R-:W-:Y:S02]  /*e000*/  SEL R3, RZ, 0x1, P0 ;  /* 0x00000001ff037807 */ /* 0x001fe40000000000 */
[----:B------:R-:W-:Y:S02]  /*e010*/  SEL R0, R0, RZ, P0 ;  /* 0x000000ff00007207 */ /* 0x000fe40000000000 */
[----:B------:R-:W-:-:S07]  /*e020*/  LOP3.LUT R8, R8, R3, RZ, 0x3c, !PT ;  /* 0x0000000308087212 */ /* 0x000fce00078e3cff */
.L_x_8927:
[----:B------:R-:W0:Y:S01]  /*e030*/  S2R R3, SR_CgaCtaId ;  /* 0x0000000000037919 */ /* 0x000e220000008800 */
[----:B------:R-:W-:Y:S02]  /*e040*/  MOV R2, 0x400 ;  /* 0x0000040000027802 */ /* 0x000fe40000000f00 */
[----:B------:R-:W-:Y:S02]  /*e050*/  SHF.L.U32 R9, R9, 0x1f, RZ ;  /* 0x0000001f09097819 */ /* 0x000fe400000006ff */
[----:B0-----:R-:W-:-:S04]  /*e060*/  LEA R7, R3, R2, 0x18 ;  /* 0x0000000203077211 */ /* 0x001fc800078ec0ff */
[----:B------:R-:W0:Y:S02]  /*e070*/  SYNCS.PHASECHK.TRANS64.TRYWAIT P0, [R7+URZ+0x28820], R9 ;  /* 0x02882009070075a7 */ /* 0x000e24000800017f */
[----:B0-----:R-:W-:Y:S05]  /*e080*/  @!P0 BRA `(.L_x_8962) ;  /* 0x00000038007c8947 */ /* 0x001fea0003800000 */
.L_x_9069:
[----:B------:R-:W-:-:S03]  /*e090*/  UMOV UR4, 0xffffffff ;  /* 0xffffffff00047882 */ /* 0x000fc60000000000 */
[----:B------:R-:W-:Y:S05]  /*e0a0*/  BRA.DIV UR4, `(.L_x_8963) ;  /* 0x0000003a04887947 */ /* 0x000fea000b800000 */
[----:B------:R1:W3:Y:S02]  /*e0b0*/  SHFL.IDX PT, R14, R17, RZ, 0x1f ;  /* 0x00001fff110e7589 */ /* 0x0002e400000e0000 */
.L_x_9072:
[----:B---3--:R-:W-:-:S13]  /*e0c0*/  ISETP.NE.AND P0, PT, R14, RZ, PT ;  /* 0x000000ff0e00720c */ /* 0x008fda0003f05270 */
[----:B------:R-:W-:Y:S05]  /*e0d0*/  @P0 BRA `(.L_x_8883) ;  /* 0x0000000000880947 */ /* 0x000fea0003800000 */
[----:B------:R-:W-:-:S03]  /*e0e0*/  UMOV UR4, 0xffffffff ;  /* 0xffffffff00047882 */ /* 0x000fc60000000000 */
[----:B------:R-:W-:Y:S05]  /*e0f0*/  BRA.DIV UR4, `(.L_x_8964) ;  /* 0x0000003a049c7947 */ /* 0x000fea000b800000 */
[----:B------:R-:W-:-:S13]  /*e100*/  ELECT P6, URZ, PT ;  /* 0x00000000003f782f */ /* 0x000fda00038c0000 */
.L_x_9075:
[----:B------:R-:W-:Y:S05]  /*e110*/  @!P6 BRA `(.L_x_8883) ;  /* 0x000000000078e947 */ /* 0x000fea0003800000 */
[----:B------:R-:W-:-:S06]  /*e120*/  ULOP3.LUT UR4, UR36, 0x2, URZ, 0xfc, !UPT ;  /* 0x0000000224047892 */ /* 0x000fcc000f8efc3f */
[----:B------:R-:W-:-:S05]  /*e130*/  IMAD.U32 R2, RZ, RZ, UR4 ;  /* 0x00000004ff027e24 */ /* 0x000fca000f8e00ff */
[----:B------:R-:W-:-:S13]  /*e140*/  ISETP.NE.AND P0, PT, R2, 0x3, PT ;  /* 0x000000030200780c */ /* 0x000fda0003f05270 */
[----:B------:R-:W-:Y:S05]  /*e150*/  @!P0 BRA `(.L_x_8965) ;  /* 0x0000000000048947 */ /* 0x000fea0003800000 */
[----:B------:R-:W-:Y:S01]  /*e160*/  BPT.TRAP 0x1 ;  /* 0x000000040000795c */ /* 0x000fe20000300000 */
.L_x_8965:
[----:B------:R-:W-:Y:S01]  /*e170*/  IMAD R5, R0, 0x8, R7 ;  /* 0x0000000800057824 */ /* 0x000fe200078e0207 */
[----:B------:R-:W-:Y:S02]  /*e180*/  SHF.L.U32 R2, R8, 0x1f, RZ ;  /* 0x0000001f08027819 */ /* 0x000fe400000006ff */
[----:B------:R-:W-:Y:S02]  /*e190*/  IADD3 R0, R0, 0x1, RZ ;  /* 0x0000000100007810 */ /* 0x000fe40007ffe0ff */
[----:B------:R-:W3:Y:S02]  /*e1a0*/  SYNCS.PHASECHK.TRANS64.TRYWAIT P1, [R5+URZ+0x28840], R2 ;  /* 0x02884002050075a7 */ /* 0x000ee4000802017f */
[----:B------:R-:W-:-:S04]  /*e1b0*/  ISETP.NE.AND P2, PT, R0, 0x2, PT ;  /* 0x000000020000780c */ /* 0x000fc80003f45270 */
[----:B------:R-:W-:Y:S01]  /*e1c0*/  SEL R3, RZ, 0x1, P2 ;  /* 0x00000001ff037807 */ /* 0x000fe20001000000 */
[----:B---3--:R-:W-:Y:S08]  /*e1d0*/  @!P1 BRA `(.L_x_8966) ;  /* 0x0000003800849947 */ /* 0x008ff00003800000 */
.L_x_9076:
[----:B------:R-:W-:Y:S02]  /*e1e0*/  SEL R0, R0, RZ, P2 ;  /* 0x000000ff00007207 */ /* 0x000fe40001000000 */
[----:B------:R-:W-:Y:S01]  /*e1f0*/  LOP3.LUT R3, R8, R3, RZ, 0x3c, !PT ;  /* 0x0000000308037212 */ /* 0x000fe200078e3cff */
[----:B------:R-:W-:Y:S06]  /*e200*/  @!P0 BRA `(.L_x_8967) ;  /* 0x0000000000048947 */ /* 0x000fec0003800000 */
[----:B------:R-:W-:Y:S01]  /*e210*/  BPT.TRAP 0x1 ;  /* 0x000000040000795c */ /* 0x000fe20000300000 */
.L_x_8967:
[----:B0-----:R-:W-:Y:S01]  /*e220*/  IMAD R7, R0, 0x8, R7 ;  /* 0x0000000800077824 */ /* 0x001fe200078e0207 */
[----:B------:R-:W-:-:S04]  /*e230*/  SHF.L.U32 R0, R3, 0x1f, RZ ;  /* 0x0000001f03007819 */ /* 0x000fc800000006ff */
[----:B------:R-:W0:Y:S02]  /*e240*/  SYNCS.PHASECHK.TRANS64.TRYWAIT P1, [R7+URZ+0x28840], R0 ;  /* 0x02884000070075a7 */ /* 0x000e24000802017f */
[----:B0-----:R-:W-:Y:S05]  /*e250*/  @!P1 BRA `(.L_x_8968) ;  /* 0x0000003800789947 */ /* 0x001fea0003800000 */
.L_x_9077:
[----:B------:R-:W-:Y:S05]  /*e260*/  @!P0 BRA `(.L_x_8969) ;  /* 0x0000000000048947 */ /* 0x000fea0003800000 */
[----:B------:R-:W-:Y:S01]  /*e270*/  BPT.TRAP 0x1 ;  /* 0x000000040000795c */ /* 0x000fe20000300000 */
.L_x_8969:
[----:B------:R-:W4:Y:S02]  /*e280*/  SYNCS.PHASECHK.TRANS64.TRYWAIT P1, [R5+URZ+0x28860], R2 ;  /* 0x02886002050075a7 */ /* 0x000f24000802017f */
[----:B----4-:R-:W-:Y:S05]  /*e290*/  @!P1 BRA `(.L_x_8970) ;  /* 0x00000038007c9947 */ /* 0x010fea0003800000 */
.L_x_9078:
[----:B------:R-:W-:Y:S05]  /*e2a0*/  @!P0 BRA `(.L_x_8971) ;  /* 0x0000000000048947 */ /* 0x000fea0003800000 */
[----:B------:R-:W-:Y:S01]  /*e2b0*/  BPT.TRAP 0x1 ;  /* 0x000000040000795c */ /* 0x000fe20000300000 */
.L_x_8971:
[----:B------:R0:W0:Y:S02]  /*e2c0*/  SYNCS.PHASECHK.TRANS64.TRYWAIT P0, [R7+URZ+0x28860], R0 ;  /* 0x02886000070075a7 */ /* 0x000024000800017f */
[----:B0-----:R-:W-:Y:S05]  /*e2d0*/  @!P0 NANOSLEEP.SYNCS 0x989680 ;  /* 0x009896800000895d */ /* 0x001fea0003900000 */
[----:B------:R-:W0:Y:S02]  /*e2e0*/  @!P0 SYNCS.PHASECHK.TRANS64 P0, [R7+URZ+0x28860], R0 ;  /* 0x02886000070085a7 */ /* 0x000e24000800007f */
[----:B0-----:R-:W-:Y:S05]  /*e2f0*/  @!P0 BRA `(.L_x_8971) ;  /* 0xfffffffc00f08947 */ /* 0x001fea000383ffff */
.L_x_8883:
[----:B------:R-:W-:Y:S05]  /*e300*/  BSYNC B6 ;  /* 0x0000000000067941 */ /* 0x000fea0003800000 */
.L_x_8880:
[----:B------:R-:W-:Y:S05]  /*e310*/  EXIT ;  /* 0x000000000000794d */ /* 0x000fea0003800000 */
.L_x_8887:
[----:B0-----:R-:W-:-:S04]  /*e320*/  IMAD.U32 R3, RZ, RZ, UR41 ;  /* 0x00000029ff037e24 */ /* 0x001fc8000f8e00ff */
[----:B------:R0:W1:Y:S03]  /*e330*/  SYNCS.PHASECHK.TRANS64.TRYWAIT P0, [R3+URZ+0x28800], R0 ;  /* 0x02880000030075a7 */ /* 0x000066000800017f */
[----:B-1----:R-:W-:Y:S05]  /*e340*/  @!P0 NANOSLEEP.SYNCS 0x989680 ;  /* 0x009896800000895d */ /* 0x002fea0003900000 */
[----:B------:R-:W1:Y:S02]  /*e350*/  @!P0 SYNCS.PHASECHK.TRANS64 P0, [R3+URZ+0x28800], R0 ;  /* 0x02880000030085a7 */ /* 0x000e64000800007f */
[----:B-1----:R-:W-:Y:S05]  /*e360*/  @!P0 BRA `(.L_x_8887) ;  /* 0xfffffffc00ec8947 */ /* 0x002fea000383ffff */
[----:B------:R-:W-:Y:S05]  /*e370*/  BRA `(.L_x_8972) ;  /* 0xffffff2c00fc7947 */ /* 0x000fea000383ffff */
.L_x_8891:
[----:B-1----:R-:W-:-:S04]  /*e380*/  IMAD.U32 R3, RZ, RZ, UR41 ;  /* 0x00000029ff037e24 */ /* 0x002fc8000f8e00ff */
[----:B------:R1:W2:Y:S03]  /*e390*/  SYNCS.PHASECHK.TRANS64.TRYWAIT P1, [R3+URZ+0x28830], R0 ;  /* 0x02883000030075a7 */ /* 0x0002a6000802017f */
[----:B--2---:R-:W-:Y:S05]  /*e3a0*/  @!P1 NANOSLEEP.SYNCS 0x989680 ;  /* 0x009896800000995d */ /* 0x004fea0003900000 */
[----:B------:R-:W2:Y:S02]  /*e3b0*/  @!P1 SYNCS.PHASECHK.TRANS64 P1, [R3+URZ+0x28830], R0 ;  /* 0x02883000030095a7 */ /* 0x000ea4000802007f */
[----:B--2---:R-:W-:Y:S05]  /*e3c0*/  @!P1 BRA `(.L_x_8891) ;  /* 0xfffffffc00ec9947 */ /* 0x004fea000383ffff */
[----:B------:R-:W-:Y:S05]  /*e3d0*/  BRA `(.L_x_8890) ;  /* 0xffffff3000187947 */ /* 0x000fea000383ffff */
.L_x_8897:
[----:B-1----:R-:W-:-:S04]  /*e3e0*/  IMAD.U32 R7, RZ, RZ, UR4 ;  /* 0x00000004ff077e24 */ /* 0x002fc8000f8e00ff */
[----:B------:R1:W2:Y:S03]  /*e3f0*/  SYNCS.PHASECHK.TRANS64.TRYWAIT P1, [R7+URZ+0x28830], R0 ;  /* 0x02883000070075a7 */ /* 0x0002a6000802017f */
[----:B--2---:R-:W-:Y:S05]  /*e400*/  @!P1 NANOSLEEP.SYNCS 0x989680 ;  /* 0x009896800000995d */ /* 0x004fea0003900000 */
[----:B------:R-:W2:Y:S02]  /*e410*/  @!P1 SYNCS.PHASECHK.TRANS64 P1, [R7+URZ+0x28830], R0 ;  /* 0x02883000070095a7 */ /* 0x000ea4000802007f */
[----:B--2---:R-:W-:Y:S05]  /*e420*/  @!P1 BRA `(.L_x_8897) ;  /* 0xfffffffc00ec9947 */ /* 0x004fea000383ffff */
[----:B------:R-:W-:Y:S05]  /*e430*/  BRA `(.L_x_8894) ;  /* 0xffffff5400bc7947 */ /* 0x000fea000383ffff */
.L_x_8901:
[----:B-1----:R-:W-:-:S04]  /*e440*/  IMAD.U32 R7, RZ, RZ, UR4 ;  /* 0x00000004ff077e24 */ /* 0x002fc8000f8e00ff */
[----:B------:R1:W2:Y:S03]  /*e450*/  SYNCS.PHASECHK.TRANS64.TRYWAIT P1, [R7+URZ+0x28850], R0 ;  /* 0x02885000070075a7 */ /* 0x0002a6000802017f */
[----:B--2---:R-:W-:Y:S05]  /*e460*/  @!P1 NANOSLEEP.SYNCS 0x989680 ;  /* 0x009896800000995d */ /* 0x004fea0003900000 */
[----:B------:R-:W2:Y:S02]  /*e470*/  @!P1 SYNCS.PHASECHK.TRANS64 P1, [R7+URZ+0x28850], R0 ;  /* 0x02885000070095a7 */ /* 0x000ea4000802007f */
[----:B--2---:R-:W-:Y:S05]  /*e480*/  @!P1 BRA `(.L_x_8901) ;  /* 0xfffffffc00ec9947 */ /* 0x004fea000383ffff */
[----:B------:R-:W-:Y:S05]  /*e490*/  BRA `(.L_x_8898) ;  /* 0xffffff5800907947 */ /* 0x000fea000383ffff */
.L_x_8909:
[----:B-1----:R-:W-:-:S04]  /*e4a0*/  MOV R7, UR4 ;  /* 0x0000000400077c02 */ /* 0x002fc80008000f00 */
[----:B------:R1:W2:Y:S03]  /*e4b0*/  SYNCS.PHASECHK.TRANS64.TRYWAIT P1, [R7+URZ+0x28830], R0 ;  /* 0x02883000070075a7 */ /* 0x0002a6000802017f */
[----:B--2---:R-:W-:Y:S05]  /*e4c0*/  @!P1 NANOSLEEP.SYNCS 0x989680 ;  /* 0x009896800000995d */ /* 0x004fea0003900000 */
[----:B------:R-:W2:Y:S02]  /*e4d0*/  @!P1 SYNCS.PHASECHK.TRANS64 P1, [R7+URZ+0x28830], R0 ;  /* 0x02883000070095a7 */ /* 0x000ea4000802007f */
[----:B--2---:R-:W-:Y:S05]  /*e4e0*/  @!P1 BRA `(.L_x_8909) ;  /* 0xfffffffc00ec9947 */ /* 0x004fea000383ffff */
[----:B------:R-:W-:Y:S05]  /*e4f0*/  BRA `(.L_x_8906) ;  /* 0xffffff80001c7947 */ /* 0x000fea000383ffff */
.L_x_8913:
[----:B-1----:R-:W-:-:S04]  /*e500*/  IMAD.U32 R7, RZ, RZ, UR4 ;  /* 0x00000004ff077e24 */ /* 0x002fc8000f8e00ff */
[----:B------:R1:W2:Y:S03]  /*e510*/  SYNCS.PHASECHK.TRANS64.TRYWAIT P1, [R7+URZ+0x28850], R0 ;  /* 0x02885000070075a7 */ /* 0x0002a6000802017f */
[----:B--2---:R-:W-:Y:S05]  /*e520*/  @!P1 NANOSLEEP.SYNCS 0x989680 ;  /* 0x009896800000995d */ /* 0x004fea0003900000 */
[----:B------:R-:W2:Y:S02]  /*e530*/  @!P1 SYNCS.PHASECHK.TRANS64 P1, [R7+URZ+0x28850], R0 ;  /* 0x02885000070095a7 */ /* 0x000ea4000802007f */
[----:B--2---:R-:W-:Y:S05]  /*e540*/  @!P1 BRA `(.L_x_8913) ;  /* 0xfffffffc00ec9947 */ /* 0x004fea000383ffff */
[----:B------:R-:W-:Y:S05]  /*e550*/  BRA `(.L_x_8910) ;  /* 0xffffff8000e07947 */ /* 0x000fea000383ffff */
.L_x_8920:
[----:B-1----:R-:W-:-:S04]  /*e560*/  IMAD.U32 R3, RZ, RZ, UR5 ;  /* 0x00000005ff037e24 */ /* 0x002fc8000f8e00ff */
[----:B------:R1:W2:Y:S03]  /*e570*/  SYNCS.PHASECHK.TRANS64.TRYWAIT P1, [R3+URZ+0x28850], R2 ;  /* 0x02885002030075a7 */ /* 0x0002a6000802017f */
[----:B--2---:R-:W-:Y:S05]  /*e580*/  @!P1 NANOSLEEP.SYNCS 0x989680 ;  /* 0x009896800000995d */ /* 0x004fea0003900000 */
[----:B------:R-:W2:Y:S02]  /*e590*/  @!P1 SYNCS.PHASECHK.TRANS64 P1, [R3+URZ+0x28850], R2 ;  /* 0x02885002030095a7 */ /* 0x000ea4000802007f */
[----:B--2---:R-:W-:Y:S05]  /*e5a0*/  @!P1 BRA `(.L_x_8920) ;  /* 0xfffffffc00ec9947 */ /* 0x004fea000383ffff */
[----:B------:R-:W-:Y:S05]  /*e5b0*/  BRA `(.L_x_8919) ;  /* 0xffffff9c00cc7947 */ /* 0x000fea000383ffff */
.L_x_8932:
[----:B------:R-:W-:Y:S01]  /*e5c0*/  IMAD.MOV.U32 R13, RZ, RZ, R17 ;  /* 0x000000ffff0d7224 */ /* 0x000fe200078e0011 */
[----:B------:R-:W-:Y:S01]  /*e5d0*/  MOV R15, 0xffffffff ;  /* 0xffffffff000f7802 */ /* 0x000fe20000000f00 */
[----:B------:R-:W-:Y:S02]  /*e5e0*/  IMAD.MOV.U32 R12, RZ, RZ, RZ ;  /* 0x000000ffff0c7224 */ /* 0x000fe400078e00ff */
[----:B------:R-:W-:-:S07]  /*e5f0*/  IMAD.MOV.U32 R11, RZ, RZ, 0x1f ;  /* 0x0000001fff0b7424 */ /* 0x000fce00078e00ff */
[----:B-----5:R-:W-:Y:S05]  /*e600*/  WARPSYNC.COLLECTIVE R15, `(.L_x_8973) ;  /* 0x000000000f087348 */ /* 0x020fea0003c00000 */
[----:B------:R0:W1:Y:S02]  /*e610*/  SHFL.IDX P6, R14, R13, R12, R11 ;  /* 0x0000000c0d0e7389 */ /* 0x00006400000c000b */
[----:B01---5:R-:W-:Y:S01]  /*e620*/  ENDCOLLECTIVE ;  /* 0x000000000000791b */ /* 0x023fe20003800000 */
.L_x_8973:
[----:B------:R-:W-:Y:S05]  /*e630*/  BRA `(.L_x_8974) ;  /* 0xffffffcc00a87947 */ /* 0x000fea000383ffff */
.L_x_8934:
[----:B0-----:R-:W-:-:S04]  /*e640*/  IMAD.U32 R10, RZ, RZ, UR47 ;  /* 0x0000002fff0a7e24 */ /* 0x001fc8000f8e00ff */
[----:B------:R0:W1:Y:S03]  /*e650*/  SYNCS.PHASECHK.TRANS64.TRYWAIT P0, [R10+URZ+0x28840], R9 ;  /* 0x028840090a0075a7 */ /* 0x000066000800017f */
[----:B-1----:R-:W-:Y:S05]  /*e660*/  @!P0 NANOSLEEP.SYNCS 0x989680 ;  /* 0x009896800000895d */ /* 0x002fea0003900000 */
[----:B------:R-:W1:Y:S02]  /*e670*/  @!P0 SYNCS.PHASECHK.TRANS64 P0, [R10+URZ+0x28840], R9 ;  /* 0x028840090a0085a7 */ /* 0x000e64000800007f */
[----:B-1----:R-:W-:Y:S05]  /*e680*/  @!P0 BRA `(.L_x_8934) ;  /* 0xfffffffc00ec8947 */ /* 0x002fea000383ffff */
[----:B------:R-:W-:Y:S05]  /*e690*/  BRA `(.L_x_8975) ;  /* 0xffffffd000247947 */ /* 0x000fea000383ffff */
.L_x_8935:
        /* <DEDUP_REMOVED lines=8> */
.L_x_8977:
[----:B------:R-:W-:Y:S05]  /*e720*/  BSYNC B0 ;  /* 0x0000000000007941 */ /* 0x000fea0003800000 */
.L_x_8976:
[----:B------:R-:W-:Y:S01]  /*e730*/  IMAD.MOV.U32 R13, RZ, RZ, R0 ;  /* 0x000000ffff0d7224 */ /* 0x000fe200078e0000 */
[----:B------:R-:W-:Y:S01]  /*e740*/  MOV R5, R14 ;  /* 0x0000000e00057202 */ /* 0x000fe20000000f00 */
[----:B------:R-:W-:Y:S01]  /*e750*/  IMAD.MOV.U32 R12, RZ, RZ, RZ ;  /* 0x000000ffff0c7224 */ /* 0x000fe200078e00ff */
[----:B------:R-:W-:Y:S01]  /*e760*/  @P0 LEA R9, R19, UR47, 0x1 ;  /* 0x0000002f13090c11 */ /* 0x000fe2000f8e08ff */
[----:B------:R-:W-:Y:S02]  /*e770*/  IMAD.MOV.U32 R11, RZ, RZ, 0x181f ;  /* 0x0000181fff0b7424 */ /* 0x000fe400078e00ff */
[----:B------:R-:W-:-:S07]  /*e780*/  IMAD.MOV.U32 R15, RZ, RZ, -0x1 ;  /* 0xffffffffff0f7424 */ /* 0x000fce00078e00ff */
[----:B------:R-:W-:Y:S05]  /*e790*/  WARPSYNC.COLLECTIVE R15, `(.L_x_8978) ;  /* 0x000000000f087348 */ /* 0x000fea0003c00000 */
[----:B------:R0:W1:Y:S02]  /*e7a0*/  SHFL.IDX P6, R14, R13, R12, R11 ;  /* 0x0000000c0d0e7389 */ /* 0x00006400000c000b */
[----:B01----:R-:W-:Y:S01]  /*e7b0*/  ENDCOLLECTIVE ;  /* 0x000000000000791b */ /* 0x003fe20003800000 */
.L_x_8978:
[----:B------:R-:W-:Y:S01]  /*e7c0*/  MOV R13, R3 ;  /* 0x00000003000d7202 */ /* 0x000fe20000000f00 */
[----:B------:R-:W-:Y:S02]  /*e7d0*/  IMAD.MOV.U32 R12, RZ, RZ, 0x1 ;  /* 0x00000001ff0c7424 */ /* 0x000fe400078e00ff */
[----:B------:R-:W-:-:S07]  /*e7e0*/  IMAD.MOV.U32 R4, RZ, RZ, R14 ;  /* 0x000000ffff047224 */ /* 0x000fce00078e000e */
[----:B------:R-:W-:Y:S05]  /*e7f0*/  WARPSYNC.COLLECTIVE R15, `(.L_x_8979) ;  /* 0x000000000f087348 */ /* 0x000fea0003c00000 */
[----:B------:R0:W1:Y:S02]  /*e800*/  SHFL.IDX P6, R14, R13, R12, R11 ;  /* 0x0000000c0d0e7389 */ /* 0x00006400000c000b */
[----:B01----:R-:W-:Y:S01]  /*e810*/  ENDCOLLECTIVE ;  /* 0x000000000000791b */ /* 0x003fe20003800000 */
.L_x_8979:
        /* <DEDUP_REMOVED lines=13> */
.L_x_8980:
[----:B------:R-:W-:Y:S01]  /*e8f0*/  IMAD.MOV.U32 R5, RZ, RZ, R8 ;  /* 0x000000ffff057224 */ /* 0x000fe200078e0008 */
[----:B------:R-:W-:Y:S01]  /*e900*/  MOV R13, R3 ;  /* 0x00000003000d7202 */ /* 0x000fe20000000f00 */
[----:B------:R-:W-:Y:S02]  /*e910*/  IMAD.MOV.U32 R12, RZ, RZ, 0x2 ;  /* 0x00000002ff0c7424 */ /* 0x000fe400078e00ff */
[----:B------:R-:W-:-:S07]  /*e920*/  IMAD.MOV.U32 R4, RZ, RZ, R14 ;  /* 0x000000ffff047224 */ /* 0x000fce00078e000e */
[----:B------:R-:W-:Y:S05]  /*e930*/  WARPSYNC.COLLECTIVE R15, `(.L_x_8981) ;  /* 0x000000000f087348 */ /* 0x000fea0003c00000 */
[----:B------:R0:W1:Y:S02]  /*e940*/  SHFL.IDX P6, R14, R13, R12, R11 ;  /* 0x0000000c0d0e7389 */ /* 0x00006400000c000b */
[----:B01----:R-:W-:Y:S01]  /*e950*/  ENDCOLLECTIVE ;  /* 0x000000000000791b */ /* 0x003fe20003800000 */
.L_x_8981:
        /* <DEDUP_REMOVED lines=12> */
.L_x_8982:
[----:B------:R-:W-:Y:S01]  /*ea20*/  MOV R5, R10 ;  /* 0x0000000a00057202 */ /* 0x000fe20000000f00 */
[----:B------:R-:W-:Y:S02]  /*ea30*/  IMAD.MOV.U32 R13, RZ, RZ, R3 ;  /* 0x000000ffff0d7224 */ /* 0x000fe400078e0003 */
[----:B------:R-:W-:Y:S02]  /*ea40*/  IMAD.MOV.U32 R12, RZ, RZ, 0x3 ;  /* 0x00000003ff0c7424 */ /* 0x000fe400078e00ff */
[----:B------:R-:W-:-:S07]  /*ea50*/  IMAD.MOV.U32 R37, RZ, RZ, R14 ;  /* 0x000000ffff257224 */ /* 0x000fce00078e000e */
[----:B------:R-:W-:Y:S05]  /*ea60*/  WARPSYNC.COLLECTIVE R15, `(.L_x_8983) ;  /* 0x000000000f087348 */ /* 0x000fea0003c00000 */
[----:B------:R0:W1:Y:S02]  /*ea70*/  SHFL.IDX P6, R14, R13, R12, R11 ;  /* 0x0000000c0d0e7389 */ /* 0x00006400000c000b */
[----:B01----:R-:W-:Y:S01]  /*ea80*/  ENDCOLLECTIVE ;  /* 0x000000000000791b */ /* 0x003fe20003800000 */
.L_x_8983:
[----:B------:R-:W-:Y:S01]  /*ea90*/  IMAD.MOV.U32 R4, RZ, RZ, R37 ;  /* 0x000000ffff047224 */ /* 0x000fe200078e0025 */
[----:B------:R-:W-:-:S03]  /*eaa0*/  @P0 LEA R37, R19, UR47, 0x1 ;  /* 0x0000002f13250c11 */ /* 0x000fc6000f8e08ff */
        /* <DEDUP_REMOVED lines=12> */
.L_x_8984:
        /* <DEDUP_REMOVED lines=8> */
.L_x_8985:
[----:B------:R-:W-:-:S05]  /*ebf0*/  MOV R4, R32 ;  /* 0x0000002000047202 */ /* 0x000fca0000000f00 */
        /* <DEDUP_REMOVED lines=12> */
.L_x_8986:
        /* <DEDUP_REMOVED lines=8> */
.L_x_8987:
        /* <DEDUP_REMOVED lines=12> */
.L_x_8988:
[----:B------:R-:W-:Y:S02]  /*ee00*/  IMAD.MOV.U32 R5, RZ, RZ, R32 ;  /* 0x000000ffff057224 */ /* 0x000fe400078e0020 */
[----:B------:R-:W-:Y:S02]  /*ee10*/  IMAD.MOV.U32 R13, RZ, RZ, R3 ;  /* 0x000000ffff0d7224 */ /* 0x000fe400078e0003 */
[----:B------:R-:W-:Y:S01]  /*ee20*/  IMAD.MOV.U32 R12, RZ, RZ, 0x6 ;  /* 0x00000006ff0c7424 */ /* 0x000fe200078e00ff */
[----:B------:R-:W-:-:S07]  /*ee30*/  MOV R37, R14 ;  /* 0x0000000e00257202 */ /* 0x000fce0000000f00 */
[----:B------:R-:W-:Y:S05]  /*ee40*/  WARPSYNC.COLLECTIVE R15, `(.L_x_8989) ;  /* 0x000000000f087348 */ /* 0x000fea0003c00000 */
[----:B------:R0:W1:Y:S02]  /*ee50*/  SHFL.IDX P6, R14, R13, R12, R11 ;  /* 0x0000000c0d0e7389 */ /* 0x00006400000c000b */
[----:B01----:R-:W-:Y:S01]  /*ee60*/  ENDCOLLECTIVE ;  /* 0x000000000000791b */ /* 0x003fe20003800000 */
.L_x_8989:
        /* <DEDUP_REMOVED lines=14> */
.L_x_8990:
        /* <DEDUP_REMOVED lines=8> */
.L_x_8991:
        /* <DEDUP_REMOVED lines=8> */
[----:B------:R-:W-:-:S07]  /*f050*/  MOV R3, R14 ;  /* 0x0000000e00037202 */ /* 0x000fce0000000f00 */
[----:B0-----:R-:W-:Y:S05]  /*f060*/  WARPSYNC.COLLECTIVE R15, `(.L_x_8992) ;  /* 0x000000000f087348 */ /* 0x001fea0003c00000 */
[----:B------:R1:W2:Y:S02]  /*f070*/  SHFL.IDX P6, R14, R13, R12, R11 ;  /* 0x0000000c0d0e7389 */ /* 0x0002a400000c000b */
[----:B012---:R-:W-:Y:S01]  /*f080*/  ENDCOLLECTIVE ;  /* 0x000000000000791b */ /* 0x007fe20003800000 */
.L_x_8992:
[----:B------:R-:W-:Y:S05]  /*f090*/  BRA `(.L_x_8993) ;  /* 0xffffffcc00207947 */ /* 0x000fea000383ffff */
.L_x_8938:
[----:B------:R-:W-:Y:S02]  /*f0a0*/  IMAD.MOV.U32 R13, RZ, RZ, R7 ;  /* 0x000000ffff0d7224 */ /* 0x000fe400078e0007 */
[----:B------:R-:W-:Y:S02]  /*f0b0*/  IMAD.MOV.U32 R12, RZ, RZ, RZ ;  /* 0x000000ffff0c7224 */ /* 0x000fe400078e00ff */
[----:B------:R-:W-:Y:S02]  /*f0c0*/  IMAD.MOV.U32 R11, RZ, RZ, 0x181f ;  /* 0x0000181fff0b7424 */ /* 0x000fe400078e00ff */
[----:B------:R-:W-:Y:S02]  /*f0d0*/  IMAD.MOV.U32 R15, RZ, RZ, -0x1 ;  /* 0xffffffffff0f7424 */ /* 0x000fe400078e00ff */
[----:B------:R-:W-:-:S07]  /*f0e0*/  IMAD.U32 R3, RZ, RZ, UR49 ;  /* 0x00000031ff037e24 */ /* 0x000fce000f8e00ff */
[----:B------:R-:W-:Y:S05]  /*f0f0*/  WARPSYNC.COLLECTIVE R15, `(.L_x_8994) ;  /* 0x000000000f087348 */ /* 0x000fea0003c00000 */
[----:B------:R0:W1:Y:S02]  /*f100*/  SHFL.IDX P6, R14, R13, R12, R11 ;  /* 0x0000000c0d0e7389 */ /* 0x00006400000c000b */
[----:B01----:R-:W-:Y:S01]  /*f110*/  ENDCOLLECTIVE ;  /* 0x000000000000791b */ /* 0x003fe20003800000 */
.L_x_8994:
[----:B------:R-:W-:-:S04]  /*f120*/  IMAD R3, R3, 0x80, R28 ;  /* 0x0000008003037824 */ /* 0x000fc800078e021c */
[----:B------:R-:W-:Y:S02]  /*f130*/  VIADD R9, R3, 0x10 ;  /* 0x0000001003097836 */ /* 0x000fe40000000000 */
[----:B------:R-:W-:Y:S01]  /*f140*/  IMAD.MOV.U32 R13, RZ, RZ, R6 ;  /* 0x000000ffff0d7224 */ /* 0x000fe200078e0006 */
[----:B------:R-:W-:-:S07]  /*f150*/  MOV R5, R14 ;  /* 0x0000000e00057202 */ /* 0x000fce0000000f00 */
[----:B------:R-:W-:Y:S05]  /*f160*/  WARPSYNC.COLLECTIVE R15, `(.L_x_8995) ;  /* 0x000000000f087348 */ /* 0x000fea0003c00000 */
[----:B------:R0:W1:Y:S02]  /*f170*/  SHFL.IDX P6, R14, R13, R12, R11 ;  /* 0x0000000c0d0e7389 */ /* 0x00006400000c000b */
[----:B01----:R-:W-:Y:S01]  /*f180*/  ENDCOLLECTIVE ;  /* 0x000000000000791b */ /* 0x003fe20003800000 */
.L_x_8995:
[----:B------:R-:W-:Y:S02]  /*f190*/  ULDC UR4, c[0x0][0x288] ;  /* 0x0000a20000047ab9 */ /* 0x000fe40000000800 */
[----:B------:R-:W-:-:S05]  /*f1a0*/  IMAD R0, R0, UR4, RZ ;  /* 0x0000000400007c24 */ /* 0x000fca000f8e02ff */
[----:B------:R-:W-:Y:S02]  /*f1b0*/  ISETP.GE.AND P2, PT, R3, R0, PT ;  /* 0x000000000300720c */ /* 0x000fe40003f46270 */
[----:B------:R-:W-:Y:S01]  /*f1c0*/  MOV R13, R7 ;  /* 0x00000007000d7202 */ /* 0x000fe20000000f00 */
[----:B------:R-:W-:-:S10]  /*f1d0*/  IMAD.MOV.U32 R12, RZ, RZ, 0x1 ;  /* 0x00000001ff0c7424 */ /* 0x000fd400078e00ff */
[----:B------:R-:W-:Y:S01]  /*f1e0*/  @!P2 LEA R21, R19, UR47, 0x1 ;  /* 0x0000002f1315ac11 */ /* 0x000fe2000f8e08ff */
[----:B------:R-:W-:-:S07]  /*f1f0*/  IMAD.MOV.U32 R4, RZ, RZ, R14 ;  /* 0x000000ffff047224 */ /* 0x000fce00078e000e */
[----:B------:R-:W-:Y:S05]  /*f200*/  WARPSYNC.COLLECTIVE R15, `(.L_x_8996) ;  /* 0x000000000f087348 */ /* 0x000fea0003c00000 */
[----:B------:R0:W1:Y:S02]  /*f210*/  SHFL.IDX P6, R14, R13, R12, R11 ;  /* 0x0000000c0d0e7389 */ /* 0x00006400000c000b */
[----:B01----:R-:W-:Y:S01]  /*f220*/  ENDCOLLECTIVE ;  /* 0x000000000000791b */ /* 0x003fe20003800000 */
.L_x_8996:
        /* <DEDUP_REMOVED lines=13> */
.L_x_8997:
[----:B------:R-:W-:Y:S02]  /*f300*/  IMAD.MOV.U32 R5, RZ, RZ, R8 ;  /* 0x000000ffff057224 */ /* 0x000fe400078e0008 */
[----:B------:R-:W-:Y:S02]  /*f310*/  IMAD.MOV.U32 R13, RZ, RZ, R7 ;  /* 0x000000ffff0d7224 */ /* 0x000fe400078e0007 */
[----:B------:R-:W-:Y:S02]  /*f320*/  IMAD.MOV.U32 R12, RZ, RZ, 0x2 ;  /* 0x00000002ff0c7424 */ /* 0x000fe400078e00ff */
[----:B------:R-:W-:-:S07]  /*f330*/  IMAD.MOV.U32 R4, RZ, RZ, R14 ;  /* 0x000000ffff047224 */ /* 0x000fce00078e000e */
[----:B------:R-:W-:Y:S05]  /*f340*/  WARPSYNC.COLLECTIVE R15, `(.L_x_8998) ;  /* 0x000000000f087348 */ /* 0x000fea0003c00000 */
[----:B------:R0:W1:Y:S02]  /*f350*/  SHFL.IDX P6, R14, R13, R12, R11 ;  /* 0x0000000c0d0e7389 */ /* 0x00006400000c000b */
[----:B01----:R-:W-:Y:S01]  /*f360*/  ENDCOLLECTIVE ;  /* 0x000000000000791b */ /* 0x003fe20003800000 */
.L_x_8998:
[----:B------:R-:W-:Y:S01]  /*f370*/  @!P2 IMAD.WIDE.U32 R8, R26, 0x2, R4 ;  /* 0x000000021a08a825 */ /* 0x000fe200078e0004 */
        /* <DEDUP_REMOVED lines=8> */
[----:B0-----:R-:W-:Y:S01]  /*f400*/  IADD3 R9, R3, 0x30, RZ ;  /* 0x0000003003097810 */ /* 0x001fe20007ffe0ff */
[----:B------:R-:W-:-:S10]  /*f410*/  IMAD.MOV.U32 R5, RZ, RZ, R14 ;  /* 0x000000ffff057224 */ /* 0x000fd400078e000e */
[----:B------:R-:W-:-:S07]  /*f420*/  @!P2 LEA R21, R19, UR47, 0x1 ;  /* 0x0000002f1315ac11 */ /* 0x000fce000f8e08ff */
[----:B------:R-:W-:Y:S05]  /*f430*/  WARPSYNC.COLLECTIVE R15, `(.L_x_8999) ;  /* 0x000000000f087348 */ /* 0x000fea0003c00000 */
[----:B------:R0:W1:Y:S02]  /*f440*/  SHFL.IDX P6, R14, R13, R12, R11 ;  /* 0x0000000c0d0e7389 */ /* 0x00006400000c000b */
[----:B01----:R-:W-:Y:S01]  /*f450*/  ENDCOLLECTIVE ;  /* 0x000000000000791b */ /* 0x003fe20003800000 */
.L_x_8999:
[----:B------:R-:W-:Y:S02]  /*f460*/  IMAD.MOV.U32 R13, RZ, RZ, R7 ;  /* 0x000000ffff0d7224 */ /* 0x000fe400078e0007 */
[----:B------:R-:W-:Y:S02]  /*f470*/  IMAD.MOV.U32 R12, RZ, RZ, 0x3 ;  /* 0x00000003ff0c7424 */ /* 0x000fe400078e00ff */
[----:B------:R-:W-:-:S07]  /*f480*/  IMAD.MOV.U32 R4, RZ, RZ, R14 ;  /* 0x000000ffff047224 */ /* 0x000fce00078e000e */
[----:B------:R-:W-:Y:S05]  /*f490*/  WARPSYNC.COLLECTIVE R15, `(.L_x_9000) ;  /* 0x000000000f087348 */ /* 0x000fea0003c00000 */
[----:B------:R0:W1:Y:S02]  /*f4a0*/  SHFL.IDX P6, R14, R13, R12, R11 ;  /* 0x0000000c0d0e7389 */ /* 0x00006400000c000b */
[----:B01----:R-:W-:Y:S01]  /*f4b0*/  ENDCOLLECTIVE ;  /* 0x000000000000791b */ /* 0x003fe20003800000 */
.L_x_9000:
        /* <DEDUP_REMOVED lines=13> */
.L_x_9001:
[----:B------:R-:W-:Y:S01]  /*f590*/  MOV R5, R10 ;  /* 0x0000000a00057202 */ /* 0x000fe20000000f00 */
[----:B------:R-:W-:Y:S02]  /*f5a0*/  IMAD.MOV.U32 R13, RZ, RZ, R7 ;  /* 0x000000ffff0d7224 */ /* 0x000fe400078e0007 */
[----:B------:R-:W-:Y:S02]  /*f5b0*/  IMAD.MOV.U32 R12, RZ, RZ, 0x4 ;  /* 0x00000004ff0c7424 */ /* 0x000fe400078e00ff */
[----:B------:R-:W-:-:S07]  /*f5c0*/  IMAD.MOV.U32 R4, RZ, RZ, R14 ;  /* 0x000000ffff047224 */ /* 0x000fce00078e000e */
[----:B------:R-:W-:Y:S05]  /*f5d0*/  WARPSYNC.COLLECTIVE R15, `(.L_x_9002) ;  /* 0x000000000f087348 */ /* 0x000fea0003c00000 */
[----:B------:R0:W1:Y:S02]  /*f5e0*/  SHFL.IDX P6, R14, R13, R12, R11 ;  /* 0x0000000c0d0e7389 */ /* 0x00006400000c000b */
[----:B01----:R-:W-:Y:S01]  /*f5f0*/  ENDCOLLECTIVE ;  /* 0x000000000000791b */ /* 0x003fe20003800000 */
.L_x_9002:
        /* <DEDUP_REMOVED lines=15> */
.L_x_9003:
[----:B------:R-:W-:Y:S02]  /*f6f0*/  IMAD.MOV.U32 R13, RZ, RZ, R7 ;  /* 0x000000ffff0d7224 */ /* 0x000fe400078e0007 */
[----:B------:R-:W-:Y:S01]  /*f700*/  IMAD.MOV.U32 R12, RZ, RZ, 0x5 ;  /* 0x00000005ff0c7424 */ /* 0x000fe200078e00ff */
[----:B------:R-:W-:-:S07]  /*f710*/  MOV R4, R14 ;  /* 0x0000000e00047202 */ /* 0x000fce0000000f00 */
[----:B------:R-:W-:Y:S05]  /*f720*/  WARPSYNC.COLLECTIVE R15, `(.L_x_9004) ;  /* 0x000000000f087348 */ /* 0x000fea0003c00000 */
[----:B------:R0:W1:Y:S02]  /*f730*/  SHFL.IDX P6, R14, R13, R12, R11 ;  /* 0x0000000c0d0e7389 */ /* 0x00006400000c000b */
[----:B01----:R-:W-:Y:S01]  /*f740*/  ENDCOLLECTIVE ;  /* 0x000000000000791b */ /* 0x003fe20003800000 */
.L_x_9004:
        /* <DEDUP_REMOVED lines=12> */
.L_x_9005:
[----:B------:R-:W-:Y:S01]  /*f810*/  @!P2 LEA R35, R19, UR47, 0x1 ;  /* 0x0000002f1323ac11 */ /* 0x000fe2000f8e08ff */
[----:B------:R-:W-:Y:S02]  /*f820*/  IMAD.MOV.U32 R5, RZ, RZ, R10 ;  /* 0x000000ffff057224 */ /* 0x000fe400078e000a */
[----:B------:R-:W-:Y:S02]  /*f830*/  IMAD.MOV.U32 R13, RZ, RZ, R7 ;  /* 0x000000ffff0d7224 */ /* 0x000fe400078e0007 */
[----:B------:R-:W-:Y:S01]  /*f840*/  IMAD.MOV.U32 R12, RZ, RZ, 0x6 ;  /* 0x00000006ff0c7424 */ /* 0x000fe200078e00ff */
[----:B------:R-:W-:-:S07]  /*f850*/  MOV R4, R14 ;  /* 0x0000000e00047202 */ /* 0x000fce0000000f00 */
[----:B------:R-:W-:Y:S05]  /*f860*/  WARPSYNC.COLLECTIVE R15, `(.L_x_9006) ;  /* 0x000000000f087348 */ /* 0x000fea0003c00000 */
[----:B------:R0:W1:Y:S02]  /*f870*/  SHFL.IDX P6, R14, R13, R12, R11 ;  /* 0x0000000c0d0e7389 */ /* 0x00006400000c000b */
[----:B01----:R-:W-:Y:S01]  /*f880*/  ENDCOLLECTIVE ;  /* 0x000000000000791b */ /* 0x003fe20003800000 */
.L_x_9006:
[----:B------:R-:W-:-:S04]  /*f890*/  @!P2 IMAD.WIDE.U32 R8, R26, 0x2, R4 ;  /* 0x000000021a08a825 */ /* 0x000fc800078e0004 */
[----:B------:R-:W-:Y:S01]  /*f8a0*/  VIADD R5, R3, 0x60 ;  /* 0x0000006003057836 */ /* 0x000fe20000000000 */
        /* <DEDUP_REMOVED lines=8> */
[----:B0-----:R-:W-:Y:S05]  /*f930*/  WARPSYNC.COLLECTIVE R15, `(.L_x_9007) ;  /* 0x000000000f087348 */ /* 0x001fea0003c00000 */
[----:B------:R1:W2:Y:S02]  /*f940*/  SHFL.IDX P6, R14, R13, R12, R11 ;  /* 0x0000000c0d0e7389 */ /* 0x0002a400000c000b */
[----:B012---:R-:W-:Y:S01]  /*f950*/  ENDCOLLECTIVE ;  /* 0x000000000000791b */ /* 0x007fe20003800000 */
.L_x_9007:
[----:B------:R-:W-:Y:S01]  /*f960*/  @!P2 LEA R21, R19, UR47, 0x1 ;  /* 0x0000002f1315ac11 */ /* 0x000fe2000f8e08ff */
[----:B------:R-:W-:Y:S02]  /*f970*/  IMAD.MOV.U32 R13, RZ, RZ, R7 ;  /* 0x000000ffff0d7224 */ /* 0x000fe400078e0007 */
[----:B------:R-:W-:Y:S02]  /*f980*/  IMAD.MOV.U32 R12, RZ, RZ, 0x7 ;  /* 0x00000007ff0c7424 */ /* 0x000fe400078e00ff */
[----:B------:R-:W-:-:S07]  /*f990*/  IMAD.MOV.U32 R4, RZ, RZ, R14 ;  /* 0x000000ffff047224 */ /* 0x000fce00078e000e */
[----:B------:R-:W-:Y:S05]  /*f9a0*/  WARPSYNC.COLLECTIVE R15, `(.L_x_9008) ;  /* 0x000000000f087348 */ /* 0x000fea0003c00000 */
[----:B------:R0:W1:Y:S02]  /*f9b0*/  SHFL.IDX P6, R14, R13, R12, R11 ;  /* 0x0000000c0d0e7389 */ /* 0x00006400000c000b */
[----:B01----:R-:W-:Y:S01]  /*f9c0*/  ENDCOLLECTIVE ;  /* 0x000000000000791b */ /* 0x003fe20003800000 */
.L_x_9008:
        /* <DEDUP_REMOVED lines=11> */
.L_x_9009:
[----:B------:R-:W-:Y:S05]  /*fa80*/  BRA `(.L_x_9010) ;  /* 0xffffffcc00187947 */ /* 0x000fea000383ffff */
.L_x_8941:
[----:B0-----:R-:W-:-:S04]  /*fa90*/  MOV R3, UR47 ;  /* 0x0000002f00037c02 */ /* 0x001fc80008000f00 */
[----:B------:R0:W1:Y:S03]  /*faa0*/  SYNCS.PHASECHK.TRANS64.TRYWAIT P0, [R3+URZ+0x28820], R0 ;  /* 0x02882000030075a7 */ /* 0x000066000800017f */
[----:B-1----:R-:W-:Y:S05]  /*fab0*/  @!P0 NANOSLEEP.SYNCS 0x989680 ;  /* 0x009896800000895d */ /* 0x002fea0003900000 */
[----:B------:R-:W1:Y:S02]  /*fac0*/  @!P0 SYNCS.PHASECHK.TRANS64 P0, [R3+URZ+0x28820], R0 ;  /* 0x02882000030085a7 */ /* 0x000e64000800007f */
[----:B-1----:R-:W-:Y:S05]  /*fad0*/  @!P0 BRA `(.L_x_8941) ;  /* 0xfffffffc00ec8947 */ /* 0x002fea000383ffff */
[----:B------:R-:W-:Y:S05]  /*fae0*/  BRA `(.L_x_9011) ;  /* 0xffffffcc00647947 */ /* 0x000fea000383ffff */
.L_x_8945:
[----:B0-----:R0:W1:Y:S02]  /*faf0*/  SYNCS.PHASECHK.TRANS64.TRYWAIT P0, [R34+URZ+0x28840], R3 ;  /* 0x02884003220075a7 */ /* 0x001064000800017f */
[----:B-1----:R-:W-:Y:S05]  /*fb00*/  @!P0 NANOSLEEP.SYNCS 0x989680 ;  /* 0x009896800000895d */ /* 0x002fea0003900000 */
[----:B------:R-:W1:Y:S02]  /*fb10*/  @!P0 SYNCS.PHASECHK.TRANS64 P0, [R34+URZ+0x28840], R3 ;  /* 0x02884003220085a7 */ /* 0x000e64000800007f */
[----:B-1----:R-:W-:Y:S05]  /*fb20*/  @!P0 BRA `(.L_x_8945) ;  /* 0xfffffffc00f08947 */ /* 0x002fea000383ffff */
[----:B------:R-:W-:Y:S05]  /*fb30*/  BRA `(.L_x_9012) ;  /* 0xffffffd000247947 */ /* 0x000fea000383ffff */
.L_x_8946:
        /* <DEDUP_REMOVED lines=8> */
.L_x_9014:
[----:B------:R-:W-:Y:S05]  /*fbc0*/  BSYNC B1 ;  /* 0x0000000000017941 */ /* 0x000fea0003800000 */
.L_x_9013:
[----:B------:R-:W-:Y:S01]  /*fbd0*/  MOV R13, R6 ;  /* 0x00000006000d7202 */ /* 0x000fe20000000f00 */
[----:B------:R-:W-:Y:S01]  /*fbe0*/  IMAD.MOV.U32 R12, RZ, RZ, RZ ;  /* 0x000000ffff0c7224 */ /* 0x000fe200078e00ff */
[----:B------:R-:W-:Y:S01]  /*fbf0*/  LEA R4, R4, UR47, 0x1 ;  /* 0x0000002f04047c11 */ /* 0x000fe2000f8e08ff */
[----:B------:R-:W-:Y:S02]  /*fc00*/  IMAD.MOV.U32 R11, RZ, RZ, 0x181f ;  /* 0x0000181fff0b7424 */ /* 0x000fe400078e00ff */
[----:B------:R-:W-:Y:S02]  /*fc10*/  IMAD.MOV.U32 R15, RZ, RZ, -0x1 ;  /* 0xffffffffff0f7424 */ /* 0x000fe400078e00ff */
[----:B------:R-:W-:Y:S02]  /*fc20*/  IMAD.MOV.U32 R0, RZ, RZ, R14 ;  /* 0x000000ffff007224 */ /* 0x000fe400078e000e */
[----:B------:R-:W-:-:S07]  /*fc30*/  IMAD.SHL.U32 R3, R26, 0x2, RZ ;  /* 0x000000021a037824 */ /* 0x000fce00078e00ff */
[----:B------:R-:W-:Y:S05]  /*fc40*/  WARPSYNC.COLLECTIVE R15, `(.L_x_9015) ;  /* 0x000000000f087348 */ /* 0x000fea0003c00000 */
[----:B------:R0:W1:Y:S02]  /*fc50*/  SHFL.IDX P6, R14, R13, R12, R11 ;  /* 0x0000000c0d0e7389 */ /* 0x00006400000c000b */
[----:B01----:R-:W-:Y:S01]  /*fc60*/  ENDCOLLECTIVE ;  /* 0x000000000000791b */ /* 0x003fe20003800000 */
.L_x_9015:
[----:B------:R-:W-:Y:S01]  /*fc70*/  MOV R13, R5 ;  /* 0x00000005000d7202 */ /* 0x000fe20000000f00 */
        /* <DEDUP_REMOVED lines=12> */
.L_x_9016:
[----:B------:R-:W-:Y:S02]  /*fd40*/  IMAD.MOV.U32 R13, RZ, RZ, R6 ;  /* 0x000000ffff0d7224 */ /* 0x000fe400078e0006 */
[----:B------:R-:W-:-:S07]  /*fd50*/  IMAD.MOV.U32 R0, RZ, RZ, R14 ;  /* 0x000000ffff007224 */ /* 0x000fce00078e000e */
[----:B------:R-:W-:Y:S05]  /*fd60*/  WARPSYNC.COLLECTIVE R15, `(.L_x_9017) ;  /* 0x000000000f087348 */ /* 0x000fea0003c00000 */
[----:B------:R0:W1:Y:S02]  /*fd70*/  SHFL.IDX P6, R14, R13, R12, R11 ;  /* 0x0000000c0d0e7389 */ /* 0x00006400000c000b */
[----:B01----:R-:W-:Y:S01]  /*fd80*/  ENDCOLLECTIVE ;  /* 0x000000000000791b */ /* 0x003fe20003800000 */
.L_x_9017:
        /* <DEDUP_REMOVED lines=14> */
.L_x_9018:
[----:B------:R-:W-:Y:S01]  /*fe70*/  MOV R13, R6 ;  /* 0x00000006000d7202 */ /* 0x000fe20000000f00 */
[----:B------:R-:W-:-:S07]  /*fe80*/  IMAD.MOV.U32 R7, RZ, RZ, R14 ;  /* 0x000000ffff077224 */ /* 0x000fce00078e000e */
[----:B------:R-:W-:Y:S05]  /*fe90*/  WARPSYNC.COLLECTIVE R15, `(.L_x_9019) ;  /* 0x000000000f087348 */ /* 0x000fea0003c00000 */
[----:B------:R0:W1:Y:S02]  /*fea0*/  SHFL.IDX P6, R14, R13, R12, R11 ;  /* 0x0000000c0d0e7389 */ /* 0x00006400000c000b */
[----:B01----:R-:W-:Y:S01]  /*feb0*/  ENDCOLLECTIVE ;  /* 0x000000000000791b */ /* 0x003fe20003800000 */
.L_x_9019:
        /* <DEDUP_REMOVED lines=13> */
.L_x_9020:
[----:B------:R-:W-:Y:S01]  /*ff90*/  IMAD.MOV.U32 R13, RZ, RZ, R6 ;  /* 0x000000ffff0d7224 */ /* 0x000fe200078e0006 */
[----:B------:R-:W-:-:S07]  /*ffa0*/  MOV R0, R14 ;  /* 0x0000000e00007202 */ /* 0x000fce0000000f00 */
[----:B------:R-:W-:Y:S05]  /*ffb0*/  WARPSYNC.COLLECTIVE R15, `(.L_x_9021) ;  /* 0x000000000f087348 */ /* 0x000fea0003c00000 */
[----:B------:R0:W1:Y:S02]  /*ffc0*/  SHFL.IDX P6, R14, R13, R12, R11 ;  /* 0x0000000c0d0e7389 */ /* 0x00006400000c000b */
[----:B01----:R-:W-:Y:S01]  /*ffd0*/  ENDCOLLECTIVE ;  /* 0x000000000000791b */ /* 0x003fe20003800000 */
.L_x_9021:
        /* <DEDUP_REMOVED lines=14> */
.L_x_9022:
[----:B------:R-:W-:Y:S02]  /*100c0*/  IMAD.MOV.U32 R13, RZ, RZ, R6 ;  /* 0x000000ffff0d7224 */ /* 0x000fe400078e0006 */
[----:B------:R-:W-:-:S07]  /*100d0*/  IMAD.MOV.U32 R0, RZ, RZ, R14 ;  /* 0x000000ffff007224 */ /* 0x000fce00078e000e */
[----:B------:R-:W-:Y:S05]  /*100e0*/  WARPSYNC.COLLECTIVE R15, `(.L_x_9023) ;  /* 0x000000000f087348 */ /* 0x000fea0003c00000 */
[----:B------:R0:W1:Y:S02]  /*100f0*/  SHFL.IDX P6, R14, R13, R12, R11 ;  /* 0x0000000c0d0e7389 */ /* 0x00006400000c000b */
[----:B01----:R-:W-:Y:S01]  /*10100*/  ENDCOLLECTIVE ;  /* 0x000000000000791b */ /* 0x003fe20003800000 */
.L_x_9023:
        /* <DEDUP_REMOVED lines=14> */
.L_x_9024:
[----:B------:R-:W-:Y:S01]  /*101f0*/  MOV R13, R6 ;  /* 0x00000006000d7202 */ /* 0x000fe20000000f00 */
[----:B------:R-:W-:-:S07]  /*10200*/  IMAD.MOV.U32 R7, RZ, RZ, R14 ;  /* 0x000000ffff077224 */ /* 0x000fce00078e000e */
[----:B------:R-:W-:Y:S05]  /*10210*/  WARPSYNC.COLLECTIVE R15, `(.L_x_9025) ;  /* 0x000000000f087348 */ /* 0x000fea0003c00000 */
[----:B------:R0:W1:Y:S02]  /*10220*/  SHFL.IDX P6, R14, R13, R12, R11 ;  /* 0x0000000c0d0e7389 */ /* 0x00006400000c000b */
[----:B01----:R-:W-:Y:S01]  /*10230*/  ENDCOLLECTIVE ;  /* 0x000000000000791b */ /* 0x003fe20003800000 */
.L_x_9025:
        /* <DEDUP_REMOVED lines=13> */
.L_x_9026:
[----:B------:R-:W-:Y:S01]  /*10310*/  IMAD.MOV.U32 R13, RZ, RZ, R6 ;  /* 0x000000ffff0d7224 */ /* 0x000fe200078e0006 */
[----:B------:R-:W-:-:S07]  /*10320*/  MOV R0, R14 ;  /* 0x0000000e00007202 */ /* 0x000fce0000000f00 */
[----:B------:R-:W-:Y:S05]  /*10330*/  WARPSYNC.COLLECTIVE R15, `(.L_x_9027) ;  /* 0x000000000f087348 */ /* 0x000fea0003c00000 */
[----:B------:R0:W1:Y:S02]  /*10340*/  SHFL.IDX P6, R14, R13, R12, R11 ;  /* 0x0000000c0d0e7389 */ /* 0x00006400000c000b */
[----:B01----:R-:W-:Y:S01]  /*10350*/  ENDCOLLECTIVE ;  /* 0x000000000000791b */ /* 0x003fe20003800000 */
.L_x_9027:
        /* <DEDUP_REMOVED lines=14> */
.L_x_9028:
[----:B------:R-:W-:Y:S02]  /*10440*/  IMAD.MOV.U32 R13, RZ, RZ, R6 ;  /* 0x000000ffff0d7224 */ /* 0x000fe400078e0006 */
[----:B------:R-:W-:-:S07]  /*10450*/  IMAD.MOV.U32 R5, RZ, RZ, R14 ;  /* 0x000000ffff057224 */ /* 0x000fce00078e000e */
[----:B------:R-:W-:Y:S05]  /*10460*/  WARPSYNC.COLLECTIVE R15, `(.L_x_9029) ;  /* 0x000000000f087348 */ /* 0x000fea0003c00000 */
[----:B------:R0:W1:Y:S02]  /*10470*/  SHFL.IDX P6, R14, R13, R12, R11 ;  /* 0x0000000c0d0e7389 */ /* 0x00006400000c000b */
[----:B01----:R-:W-:Y:S01]  /*10480*/  ENDCOLLECTIVE ;  /* 0x000000000000791b */ /* 0x003fe20003800000 */
.L_x_9029:
[----:B------:R-:W-:Y:S01]  /*10490*/  IMAD.MOV.U32 R6, RZ, RZ, R14 ;  /* 0x000000ffff067224 */ /* 0x000fe200078e000e */
[----:B------:R-:W-:Y:S06]  /*104a0*/  BRA `(.L_x_9030) ;  /* 0xffffffc800f87947 */ /* 0x000fec000383ffff */
.L_x_8951:
[----:B---3--:R3:W4:Y:S02]  /*104b0*/  SYNCS.PHASECHK.TRANS64.TRYWAIT P0, [R0+URZ+0x28860], R5 ;  /* 0x02886005000075a7 */ /* 0x008724000800017f */
[----:B----4-:R-:W-:Y:S05]  /*104c0*/  @!P0 NANOSLEEP.SYNCS 0x989680 ;  /* 0x009896800000895d */ /* 0x010fea0003900000 */
[----:B------:R-:W4:Y:S02]  /*104d0*/  @!P0 SYNCS.PHASECHK.TRANS64 P0, [R0+URZ+0x28860], R5 ;  /* 0x02886005000085a7 */ /* 0x000f24000800007f */
[----:B----4-:R-:W-:Y:S05]  /*104e0*/  @!P0 BRA `(.L_x_8951) ;  /* 0xfffffffc00f08947 */ /* 0x010fea000383ffff */
[----:B------:R-:W-:Y:S05]  /*104f0*/  BRA `(.L_x_9031) ;  /* 0xffffffcc00507947 */ /* 0x000fea000383ffff */
.L_x_8952:
[----:B------:R-:W-:Y:S01]  /*10500*/  BSSY B1, `(.L_x_9032) ;  /* 0x0000008000017945 */ /* 0x000fe20003800000 */
[----:B0-----:R-:W-:Y:S01]  /*10510*/  MOV R13, R2 ;  /* 0x00000002000d7202 */ /* 0x001fe20000000f00 */
[----:B------:R-:W-:Y:S02]  /*10520*/  IMAD.MOV.U32 R12, RZ, RZ, RZ ;  /* 0x000000ffff0c7224 */ /* 0x000fe400078e00ff */
[----:B------:R-:W-:Y:S02]  /*10530*/  IMAD.MOV.U32 R11, RZ, RZ, 0x181f ;  /* 0x0000181fff0b7424 */ /* 0x000fe400078e00ff */
[----:B------:R-:W-:-:S07]  /*10540*/  IMAD.MOV.U32 R15, RZ, RZ, -0x1 ;  /* 0xffffffffff0f7424 */ /* 0x000fce00078e00ff */
[----:B--23--:R-:W-:Y:S05]  /*10550*/  WARPSYNC.COLLECTIVE R15, `(.L_x_9033) ;  /* 0x000000000f087348 */ /* 0x00cfea0003c00000 */
[----:B------:R0:W1:Y:S02]  /*10560*/  SHFL.IDX P6, R14, R13, R12, R11 ;  /* 0x0000000c0d0e7389 */ /* 0x00006400000c000b */
[----:B0123--:R-:W-:Y:S01]  /*10570*/  ENDCOLLECTIVE ;  /* 0x000000000000791b */ /* 0x00ffe20003800000 */
.L_x_9033:
[----:B------:R-:W-:Y:S05]  /*10580*/  BSYNC B1 ;  /* 0x0000000000017941 */ /* 0x000fea0003800000 */
.L_x_9032:
[----:B------:R-:W-:Y:S01]  /*10590*/  MOV R13, R16 ;  /* 0x00000010000d7202 */ /* 0x000fe20000000f00 */
[----:B------:R-:W-:Y:S01]  /*105a0*/  IMAD.MOV.U32 R12, RZ, RZ, RZ ;  /* 0x000000ffff0c7224 */ /* 0x000fe200078e00ff */
[----:B------:R-:W-:Y:S01]  /*105b0*/  LEA R7, R7, UR47, 0x1 ;  /* 0x0000002f07077c11 */ /* 0x000fe2000f8e08ff */
[----:B------:R-:W-:Y:S02]  /*105c0*/  IMAD.MOV.U32 R11, RZ, RZ, 0x181f ;  /* 0x0000181fff0b7424 */ /* 0x000fe400078e00ff */
[----:B------:R-:W-:Y:S02]  /*105d0*/  IMAD.MOV.U32 R15, RZ, RZ, -0x1 ;  /* 0xffffffffff0f7424 */ /* 0x000fe400078e00ff */
[----:B------:R-:W-:-:S07]  /*105e0*/  IMAD.MOV.U32 R5, RZ, RZ, R14 ;  /* 0x000000ffff057224 */ /* 0x000fce00078e000e */
[----:B------:R-:W-:Y:S05]  /*105f0*/  WARPSYNC.COLLECTIVE R15, `(.L_x_9034) ;  /* 0x000000000f087348 */ /* 0x000fea0003c00000 */
[----:B------:R0:W1:Y:S02]  /*10600*/  SHFL.IDX P6, R14, R13, R12, R11 ;  /* 0x0000000c0d0e7389 */ /* 0x00006400000c000b */
[----:B01----:R-:W-:Y:S01]  /*10610*/  ENDCOLLECTIVE ;  /* 0x000000000000791b */ /* 0x003fe20003800000 */
.L_x_9034:
[----:B------:R-:W-:Y:S01]  /*10620*/  MOV R13, R2 ;  /* 0x00000002000d7202 */ /* 0x000fe20000000f00 */
[----:B------:R-:W-:Y:S01]  /*10630*/  IMAD.MOV.U32 R12, RZ, RZ, 0x1 ;  /* 0x00000001ff0c7424 */ /* 0x000fe200078e00ff */
[----:B------:R-:W-:-:S13]  /*10640*/  IADD3 R4, P0, R14, R3, RZ ;  /* 0x000000030e047210 */ /* 0x000fda0007f1e0ff */
[----:B------:R-:W-:Y:S05]  /*10650*/  WARPSYNC.COLLECTIVE R15, `(.L_x_9035) ;  /* 0x000000000f087348 */ /* 0x000fea0003c00000 */
[----:B------:R0:W1:Y:S02]  /*10660*/  SHFL.IDX P6, R14, R13, R12, R11 ;  /* 0x0000000c0d0e7389 */ /* 0x00006400000c000b */
[----:B01----:R-:W-:Y:S01]  /*10670*/  ENDCOLLECTIVE ;  /* 0x000000000000791b */ /* 0x003fe20003800000 */
.L_x_9035:
        /* <DEDUP_REMOVED lines=12> */
.L_x_9036:
        /* <DEDUP_REMOVED lines=10> */
.L_x_9037:
        /* <DEDUP_REMOVED lines=12> */
.L_x_9038:
        /* <DEDUP_REMOVED lines=10> */
.L_x_9039:
        /* <DEDUP_REMOVED lines=12> */
.L_x_9040:
        /* <DEDUP_REMOVED lines=10> */
.L_x_9041:
        /* <DEDUP_REMOVED lines=12> */
.L_x_9042:
        /* <DEDUP_REMOVED lines=10> */
.L_x_9043:
        /* <DEDUP_REMOVED lines=12> */
.L_x_9044:
        /* <DEDUP_REMOVED lines=10> */
.L_x_9045:
        /* <DEDUP_REMOVED lines=12> */
.L_x_9046:
        /* <DEDUP_REMOVED lines=10> */
.L_x_9047:
        /* <DEDUP_REMOVED lines=12> */
.L_x_9048:
[----:B------:R-:W-:Y:S01]  /*10f80*/  @!PT LDS RZ, [RZ] ;  /* 0x00000000fffff984 */ /* 0x000fe20000000800 */
[----:B------:R-:W-:Y:S01]  /*10f90*/  @!PT LDS RZ, [RZ] ;  /* 0x00000000fffff984 */ /* 0x000fe20000000800 */
[----:B------:R-:W-:Y:S01]  /*10fa0*/  @!PT LDS RZ, [RZ] ;  /* 0x00000000fffff984 */ /* 0x000fe20000000800 */
[----:B------:R0:W-:Y:S01]  /*10fb0*/  LDGSTS.E.BYPASS.LTC128B.128 [R7+0x7400], desc[UR44][R4.64+0x80], !P0 ;  /* 0x0740008004077fae */ /* 0x0001e2000c101d6c */
[----:B------:R-:W-:Y:S05]  /*10fc0*/  BRA `(.L_x_9049) ;  /* 0xffffffc400987947 */ /* 0x000fea000383ffff */
.L_x_8958:
[----:B0-----:R0:W1:Y:S02]  /*10fd0*/  SYNCS.PHASECHK.TRANS64.TRYWAIT P0, [R0+URZ+0x28860], R5 ;  /* 0x02886005000075a7 */ /* 0x001064000800017f */
[----:B-1----:R-:W-:Y:S05]  /*10fe0*/  @!P0 NANOSLEEP.SYNCS 0x989680 ;  /* 0x009896800000895d */ /* 0x002fea0003900000 */
[----:B------:R-:W1:Y:S02]  /*10ff0*/  @!P0 SYNCS.PHASECHK.TRANS64 P0, [R0+URZ+0x28860], R5 ;  /* 0x02886005000085a7 */ /* 0x000e64000800007f */
[----:B-1----:R-:W-:Y:S05]  /*11000*/  @!P0 BRA `(.L_x_8958) ;  /* 0xfffffffc00f08947 */ /* 0x002fea000383ffff */
[----:B------:R-:W-:Y:S05]  /*11010*/  BRA `(.L_x_9050) ;  /* 0xffffffc800807947 */ /* 0x000fea000383ffff */
.L_x_8959:
        /* <DEDUP_REMOVED lines=8> */
.L_x_9052:
[----:B------:R-:W-:Y:S05]  /*110a0*/  BSYNC B0 ;  /* 0x0000000000007941 */ /* 0x000fea0003800000 */
.L_x_9051:
        /* <DEDUP_REMOVED lines=9> */
.L_x_9053:
[----:B------:R-:W-:Y:S02]  /*11140*/  ULDC UR4, c[0x0][0x2f4] ;  /* 0x0000bd0000047ab9 */ /* 0x000fe40000000800 */
[----:B------:R-:W-:Y:S02]  /*11150*/  ISETP.GE.AND P0, PT, R25, UR4, PT ;  /* 0x0000000419007c0c */ /* 0x000fe4000bf06270 */
[----:B------:R-:W-:Y:S02]  /*11160*/  ISETP.GE.AND P1, PT, R26, UR4, PT ;  /* 0x000000041a007c0c */ /* 0x000fe4000bf26270 */
[C---:B------:R-:W-:Y:S02]  /*11170*/  ISETP.LT.OR P3, PT, R28.reuse, 0x1, P0 ;  /* 0x000000011c00780c */ /* 0x040fe40000761670 */
[----:B------:R-:W-:Y:S01]  /*11180*/  ISETP.LT.OR P2, PT, R28, 0x1, P1 ;  /* 0x000000011c00780c */ /* 0x000fe20000f41670 */
[----:B------:R-:W-:Y:S01]  /*11190*/  IMAD.MOV.U32 R13, RZ, RZ, R2 ;  /* 0x000000ffff0d7224 */ /* 0x000fe200078e0002 */
[----:B------:R-:W-:Y:S01]  /*111a0*/  MOV R12, 0x1 ;  /* 0x00000001000c7802 */ /* 0x000fe20000000f00 */
[----:B------:R-:W-:-:S10]  /*111b0*/  IMAD.MOV.U32 R4, RZ, RZ, R14 ;  /* 0x000000ffff047224 */ /* 0x000fd400078e000e */
[----:B------:R-:W-:Y:S05]  /*111c0*/  WARPSYNC.COLLECTIVE R15, `(.L_x_9054) ;  /* 0x000000000f087348 */ /* 0x000fea0003c00000 */
[----:B------:R0:W1:Y:S02]  /*111d0*/  SHFL.IDX P6, R14, R13, R12, R11 ;  /* 0x0000000c0d0e7389 */ /* 0x00006400000c000b */
[----:B01----:R-:W-:Y:S01]  /*111e0*/  ENDCOLLECTIVE ;  /* 0x000000000000791b */ /* 0x003fe20003800000 */
.L_x_9054:
        /* <DEDUP_REMOVED lines=13> */
.L_x_9055:
[----:B------:R-:W-:Y:S01]  /*112c0*/  IMAD.MOV.U32 R5, RZ, RZ, R19 ;  /* 0x000000ffff057224 */ /* 0x000fe200078e0013 */
[----:B------:R-:W-:Y:S01]  /*112d0*/  MOV R13, R2 ;  /* 0x00000002000d7202 */ /* 0x000fe20000000f00 */
[----:B------:R-:W-:Y:S02]  /*112e0*/  IMAD.MOV.U32 R12, RZ, RZ, 0x2 ;  /* 0x00000002ff0c7424 */ /* 0x000fe400078e00ff */
[----:B------:R-:W-:-:S07]  /*112f0*/  IMAD.MOV.U32 R4, RZ, RZ, R14 ;  /* 0x000000ffff047224 */ /* 0x000fce00078e000e */
[----:B------:R-:W-:Y:S05]  /*11300*/  WARPSYNC.COLLECTIVE R15, `(.L_x_9056) ;  /* 0x000000000f087348 */ /* 0x000fea0003c00000 */
[----:B------:R0:W1:Y:S02]  /*11310*/  SHFL.IDX P6, R14, R13, R12, R11 ;  /* 0x0000000c0d0e7389 */ /* 0x00006400000c000b */
[----:B01----:R-:W-:Y:S01]  /*11320*/  ENDCOLLECTIVE ;  /* 0x000000000000791b */ /* 0x003fe20003800000 */
.L_x_9056:
        /* <DEDUP_REMOVED lines=13> */
.L_x_9057:
[----:B------:R-:W-:Y:S02]  /*11400*/  IMAD.MOV.U32 R5, RZ, RZ, R23 ;  /* 0x000000ffff057224 */ /* 0x000fe400078e0017 */
[----:B------:R-:W-:Y:S02]  /*11410*/  IMAD.MOV.U32 R13, RZ, RZ, R2 ;  /* 0x000000ffff0d7224 */ /* 0x000fe400078e0002 */
[----:B------:R-:W-:Y:S02]  /*11420*/  IMAD.MOV.U32 R12, RZ, RZ, 0x3 ;  /* 0x00000003ff0c7424 */ /* 0x000fe400078e00ff */
[----:B------:R-:W-:-:S07]  /*11430*/  IMAD.MOV.U32 R22, RZ, RZ, R14 ;  /* 0x000000ffff167224 */ /* 0x000fce00078e000e */
[----:B------:R-:W-:Y:S05]  /*11440*/  WARPSYNC.COLLECTIVE R15, `(.L_x_9058) ;  /* 0x000000000f087348 */ /* 0x000fea0003c00000 */
[----:B------:R0:W1:Y:S02]  /*11450*/  SHFL.IDX P6, R14, R13, R12, R11 ;  /* 0x0000000c0d0e7389 */ /* 0x00006400000c000b */
[----:B01----:R-:W-:Y:S01]  /*11460*/  ENDCOLLECTIVE ;  /* 0x000000000000791b */ /* 0x003fe20003800000 */
.L_x_9058:
[----:B------:R-:W-:-:S05]  /*11470*/  MOV R4, R22 ;  /* 0x0000001600047202 */ /* 0x000fca0000000f00 */
[----:B------:R-:W-:-:S05]  /*11480*/  IMAD.WIDE.U32 R4, R26, 0x2, R4 ;  /* 0x000000021a047825 */ /* 0x000fca00078e0004 */
        /* <DEDUP_REMOVED lines=12> */
.L_x_9059:
[----:B------:R-:W-:Y:S02]  /*11550*/  IMAD.MOV.U32 R5, RZ, RZ, R21 ;  /* 0x000000ffff057224 */ /* 0x000fe400078e0015 */
[----:B------:R-:W-:Y:S01]  /*11560*/  IMAD.MOV.U32 R13, RZ, RZ, R2 ;  /* 0x000000ffff0d7224 */ /* 0x000fe200078e0002 */
[----:B------:R-:W-:Y:S01]  /*11570*/  MOV R12, 0x4 ;  /* 0x00000004000c7802 */ /* 0x000fe20000000f00 */
[----:B------:R-:W-:-:S07]  /*11580*/  IMAD.MOV.U32 R20, RZ, RZ, R14 ;  /* 0x000000ffff147224 */ /* 0x000fce00078e000e */
[----:B------:R-:W-:Y:S05]  /*11590*/  WARPSYNC.COLLECTIVE R15, `(.L_x_9060) ;  /* 0x000000000f087348 */ /* 0x000fea0003c00000 */
[----:B------:R0:W1:Y:S02]  /*115a0*/  SHFL.IDX P6, R14, R13, R12, R11 ;  /* 0x0000000c0d0e7389 */ /* 0x00006400000c000b */
[----:B01----:R-:W-:Y:S01]  /*115b0*/  ENDCOLLECTIVE ;  /* 0x000000000000791b */ /* 0x003fe20003800000 */
.L_x_9060:
        /* <DEDUP_REMOVED lines=14> */
.L_x_9061:
[----:B------:R-:W-:Y:S01]  /*116a0*/  MOV R5, R9 ;  /* 0x0000000900057202 */ /* 0x000fe20000000f00 */
[----:B------:R-:W-:Y:S02]  /*116b0*/  IMAD.MOV.U32 R9, RZ, RZ, RZ ;  /* 0x000000ffff097224 */ /* 0x000fe400078e00ff */
[----:B------:R-:W-:Y:S02]  /*116c0*/  IMAD.MOV.U32 R13, RZ, RZ, R2 ;  /* 0x000000ffff0d7224 */ /* 0x000fe400078e0002 */
[----:B------:R-:W-:Y:S02]  /*116d0*/  IMAD.MOV.U32 R12, RZ, RZ, 0x5 ;  /* 0x00000005ff0c7424 */ /* 0x000fe400078e00ff */
[----:B------:R-:W-:-:S07]  /*116e0*/  IMAD.MOV.U32 R24, RZ, RZ, R14 ;  /* 0x000000ffff187224 */ /* 0x000fce00078e000e */
[----:B------:R-:W-:Y:S05]  /*116f0*/  WARPSYNC.COLLECTIVE R15, `(.L_x_9062) ;  /* 0x000000000f087348 */ /* 0x000fea0003c00000 */
[----:B------:R0:W1:Y:S02]  /*11700*/  SHFL.IDX P6, R14, R13, R12, R11 ;  /* 0x0000000c0d0e7389 */ /* 0x00006400000c000b */
[----:B01----:R-:W-:Y:S01]  /*11710*/  ENDCOLLECTIVE ;  /* 0x000000000000791b */ /* 0x003fe20003800000 */
.L_x_9062:
        /* <DEDUP_REMOVED lines=14> */
.L_x_9063:
[----:B------:R-:W-:Y:S02]  /*11800*/  IMAD.MOV.U32 R5, RZ, RZ, R19 ;  /* 0x000000ffff057224 */ /* 0x000fe400078e0013 */
[----:B------:R-:W-:Y:S02]  /*11810*/  IMAD.MOV.U32 R13, RZ, RZ, R2 ;  /* 0x000000ffff0d7224 */ /* 0x000fe400078e0002 */
[----:B------:R-:W-:Y:S01]  /*11820*/  IMAD.MOV.U32 R12, RZ, RZ, 0x6 ;  /* 0x00000006ff0c7424 */ /* 0x000fe200078e00ff */
[----:B------:R-:W-:-:S07]  /*11830*/  MOV R4, R14 ;  /* 0x0000000e00047202 */ /* 0x000fce0000000f00 */
[----:B------:R-:W-:Y:S05]  /*11840*/  WARPSYNC.COLLECTIVE R15, `(.L_x_9064) ;  /* 0x000000000f087348 */ /* 0x000fea0003c00000 */
[----:B------:R0:W1:Y:S02]  /*11850*/  SHFL.IDX P6, R14, R13, R12, R11 ;  /* 0x0000000c0d0e7389 */ /* 0x00006400000c000b */
[----:B01----:R-:W-:Y:S01]  /*11860*/  ENDCOLLECTIVE ;  /* 0x000000000000791b */ /* 0x003fe20003800000 */
.L_x_9064:
        /* <DEDUP_REMOVED lines=13> */
.L_x_9065:
[----:B------:R-:W-:Y:S02]  /*11940*/  IMAD.MOV.U32 R5, RZ, RZ, R25 ;  /* 0x000000ffff057224 */ /* 0x000fe400078e0019 */
[----:B------:R-:W-:Y:S01]  /*11950*/  IMAD.MOV.U32 R13, RZ, RZ, R2 ;  /* 0x000000ffff0d7224 */ /* 0x000fe200078e0002 */
[----:B------:R-:W-:Y:S01]  /*11960*/  MOV R12, 0x7 ;  /* 0x00000007000c7802 */ /* 0x000fe20000000f00 */
[----:B------:R-:W-:-:S07]  /*11970*/  IMAD.MOV.U32 R30, RZ, RZ, R14 ;  /* 0x000000ffff1e7224 */ /* 0x000fce00078e000e */
[----:B------:R-:W-:Y:S05]  /*11980*/  WARPSYNC.COLLECTIVE R15, `(.L_x_9066) ;  /* 0x000000000f087348 */ /* 0x000fea0003c00000 */
[----:B------:R0:W1:Y:S02]  /*11990*/  SHFL.IDX P6, R14, R13, R12, R11 ;  /* 0x0000000c0d0e7389 */ /* 0x00006400000c000b */
[----:B01----:R-:W-:Y:S01]  /*119a0*/  ENDCOLLECTIVE ;  /* 0x000000000000791b */ /* 0x003fe20003800000 */
.L_x_9066:
        /* <DEDUP_REMOVED lines=12> */
.L_x_9067:
[----:B------:R-:W-:Y:S05]  /*11a70*/  BRA `(.L_x_9068) ;  /* 0xffffffc000fc7947 */ /* 0x000fea000383ffff */
.L_x_8962:
[----:B0-----:R0:W1:Y:S02]  /*11a80*/  SYNCS.PHASECHK.TRANS64.TRYWAIT P0, [R7+URZ+0x28820], R9 ;  /* 0x02882009070075a7 */ /* 0x001064000800017f */
[----:B-1----:R-:W-:Y:S05]  /*11a90*/  @!P0 NANOSLEEP.SYNCS 0x989680 ;  /* 0x009896800000895d */ /* 0x002fea0003900000 */
[----:B------:R-:W1:Y:S02]  /*11aa0*/  @!P0 SYNCS.PHASECHK.TRANS64 P0, [R7+URZ+0x28820], R9 ;  /* 0x02882009070085a7 */ /* 0x000e64000800007f */
[----:B-1----:R-:W-:Y:S05]  /*11ab0*/  @!P0 BRA `(.L_x_8962) ;  /* 0xfffffffc00f08947 */ /* 0x002fea000383ffff */
[----:B------:R-:W-:Y:S05]  /*11ac0*/  BRA `(.L_x_9069) ;  /* 0xffffffc400707947 */ /* 0x000fea000383ffff */
.L_x_8963:
[----:B------:R-:W-:Y:S01]  /*11ad0*/  BSSY B0, `(.L_x_9070) ;  /* 0x0000008000007945 */ /* 0x000fe20003800000 */
[----:B------:R-:W-:Y:S01]  /*11ae0*/  IMAD.MOV.U32 R13, RZ, RZ, R17 ;  /* 0x000000ffff0d7224 */ /* 0x000fe200078e0011 */
[----:B------:R-:W-:Y:S01]  /*11af0*/  MOV R12, RZ ;  /* 0x000000ff000c7202 */ /* 0x000fe20000000f00 */
[----:B------:R-:W-:Y:S02]  /*11b00*/  IMAD.MOV.U32 R11, RZ, RZ, 0x1f ;  /* 0x0000001fff0b7424 */ /* 0x000fe400078e00ff */
[----:B------:R-:W-:-:S07]  /*11b10*/  IMAD.MOV.U32 R15, RZ, RZ, -0x1 ;  /* 0xffffffffff0f7424 */ /* 0x000fce00078e00ff */
[----:B0-2--5:R-:W-:Y:S05]  /*11b20*/  WARPSYNC.COLLECTIVE R15, `(.L_x_9071) ;  /* 0x000000000f087348 */ /* 0x025fea0003c00000 */
[----:B------:R1:W3:Y:S02]  /*11b30*/  SHFL.IDX P6, R14, R13, R12, R11 ;  /* 0x0000000c0d0e7389 */ /* 0x0002e400000c000b */
[----:B0123-5:R-:W-:Y:S01]  /*11b40*/  ENDCOLLECTIVE ;  /* 0x000000000000791b */ /* 0x02ffe20003800000 */
.L_x_9071:
[----:B------:R-:W-:Y:S05]  /*11b50*/  BSYNC B0 ;  /* 0x0000000000007941 */ /* 0x000fea0003800000 */
.L_x_9070:
[----:B------:R-:W-:Y:S05]  /*11b60*/  BRA `(.L_x_9072) ;  /* 0xffffffc400547947 */ /* 0x000fea000383ffff */
.L_x_8964:
[----:B------:R-:W-:Y:S01]  /*11b70*/  BSSY B0, `(.L_x_9073) ;  /* 0x0000006000007945 */ /* 0x000fe20003800000 */
[----:B------:R-:W-:-:S07]  /*11b80*/  IMAD.MOV.U32 R15, RZ, RZ, -0x1 ;  /* 0xffffffffff0f7424 */ /* 0x000fce00078e00ff */
[----:B012--5:R-:W-:Y:S05]  /*11b90*/  WARPSYNC.COLLECTIVE R15, `(.L_x_9074) ;  /* 0x000000000f0c7348 */ /* 0x027fea0003c00000 */
[----:B------:R-:W-:Y:S02]  /*11ba0*/  ELECT P6, UR62, PT ;  /* 0x00000000003e782f */ /* 0x000fe400038c0000 */
[----:B------:R-:W-:Y:S01]  /*11bb0*/  MOV R14, UR62 ;  /* 0x0000003e000e7c02 */ /* 0x000fe20008000f00 */
[----:B012--5:R-:W-:Y:S10]  /*11bc0*/  ENDCOLLECTIVE ;  /* 0x000000000000791b */ /* 0x027ff40003800000 */
.L_x_9074:
[----:B------:R-:W-:Y:S05]  /*11bd0*/  BSYNC B0 ;  /* 0x0000000000007941 */ /* 0x000fea0003800000 */
.L_x_9073:
[----:B------:R-:W-:Y:S05]  /*11be0*/  BRA `(.L_x_9075) ;  /* 0xffffffc400487947 */ /* 0x000fea000383ffff */
.L_x_8966:
[----:B---3--:R3:W4:Y:S02]  /*11bf0*/  SYNCS.PHASECHK.TRANS64.TRYWAIT P1, [R5+URZ+0x28840], R2 ;  /* 0x02884002050075a7 */ /* 0x008724000802017f */
[----:B----4-:R-:W-:Y:S05]  /*11c00*/  @!P1 NANOSLEEP.SYNCS 0x989680 ;  /* 0x009896800000995d */ /* 0x010fea0003900000 */
[----:B------:R-:W4:Y:S02]  /*11c10*/  @!P1 SYNCS.PHASECHK.TRANS64 P1, [R5+URZ+0x28840], R2 ;  /* 0x02884002050095a7 */ /* 0x000f24000802007f */
[----:B----4-:R-:W-:Y:S05]  /*11c20*/  @!P1 BRA `(.L_x_8966) ;  /* 0xfffffffc00f09947 */ /* 0x010fea000383ffff */
[----:B------:R-:W-:Y:S05]  /*11c30*/  BRA `(.L_x_9076) ;  /* 0xffffffc400687947 */ /* 0x000fea000383ffff */
.L_x_8968:
[----:B0-----:R0:W4:Y:S02]  /*11c40*/  SYNCS.PHASECHK.TRANS64.TRYWAIT P1, [R7+URZ+0x28840], R0 ;  /* 0x02884000070075a7 */ /* 0x001124000802017f */
[----:B----4-:R-:W-:Y:S05]  /*11c50*/  @!P1 NANOSLEEP.SYNCS 0x989680 ;  /* 0x009896800000995d */ /* 0x010fea0003900000 */
[----:B------:R-:W4:Y:S02]  /*11c60*/  @!P1 SYNCS.PHASECHK.TRANS64 P1, [R7+URZ+0x28840], R0 ;  /* 0x02884000070095a7 */ /* 0x000f24000802007f */
[----:B----4-:R-:W-:Y:S05]  /*11c70*/  @!P1 BRA `(.L_x_8968) ;  /* 0xfffffffc00f09947 */ /* 0x010fea000383ffff */
[----:B------:R-:W-:Y:S05]  /*11c80*/  BRA `(.L_x_9077) ;  /* 0xffffffc400747947 */ /* 0x000fea000383ffff */
.L_x_8970:
[----:B----4-:R4:W0:Y:S02]  /*11c90*/  SYNCS.PHASECHK.TRANS64.TRYWAIT P1, [R5+URZ+0x28860], R2 ;  /* 0x02886002050075a7 */ /* 0x010824000802017f */
[----:B0-----:R-:W-:Y:S05]  /*11ca0*/  @!P1 NANOSLEEP.SYNCS 0x989680 ;  /* 0x009896800000995d */ /* 0x001fea0003900000 */
[----:B------:R-:W0:Y:S02]  /*11cb0*/  @!P1 SYNCS.PHASECHK.TRANS64 P1, [R5+URZ+0x28860], R2 ;  /* 0x02886002050095a7 */ /* 0x000e24000802007f */
[----:B0-----:R-:W-:Y:S05]  /*11cc0*/  @!P1 BRA `(.L_x_8970) ;  /* 0xfffffffc00f09947 */ /* 0x001fea000383ffff */
[----:B------:R-:W-:Y:S05]  /*11cd0*/  BRA `(.L_x_9078) ;  /* 0xffffffc400707947 */ /* 0x000fea000383ffff */
.L_x_9079:
        /* <DEDUP_REMOVED lines=10> */
.L_x_15993:


//--------------------- .text._ZN7cutlass13device_kernelIN5flash11enable_sm90INS1_16FlashAttnFwdSm90INS1_25CollectiveMainloopFwdSm90ILi2EN4cute5tupleIJNS5_1CILi1EEES8_S8_EEENS6_IJNS7_ILi128EEESA_SA_EEELi128ENS_6half_tEfNS_4arch4Sm90ELb1ELb0ELb0ELb1ELb1ELb0ELb0ELb1ELb1ELb1ELb1ELb0EEENS1_21CollectiveEpilogueFwdISB_S9_SC_SE_Li256ELb1ELb1ELb1ELb0EEENS1_36VarlenDynamicPersistentTileSchedulerILi128ELi128ELi256ELi128ELb1ELb1ELb1ELb1ELb1ELb1EEEEEEEEEvNT_6ParamsE --------------------------
	.section	.text._ZN7cutlass13device_kernelIN5flash11enable_sm90INS1_16FlashAttnFwdSm90INS1_25CollectiveMainloopFwdSm90ILi2EN4cute5tupleIJNS5_1CILi1EEES8_S8_EEENS6_IJNS7_ILi128EEESA_SA_EEELi128ENS_6half_tEfNS_4arch4Sm90ELb1ELb0ELb0ELb1ELb1ELb0ELb0ELb1ELb1ELb1ELb1ELb0EEENS1_21CollectiveEpilogueFwdISB_S9_SC_SE_Li256ELb1ELb1ELb1ELb0EEENS1_36VarlenDynamicPersistentTileSchedulerILi128ELi128ELi256ELi128ELb1ELb1ELb1ELb1ELb1ELb1EEEEEEEEEvNT_6ParamsE,"ax",@progbits
	.align	128
.text._ZN7cutlass13device_kernelIN5flash11enable_sm90INS1_16FlashAttnFwdSm90INS1_25CollectiveMainloopFwdSm90ILi2EN4cute5tupleIJNS5_1CILi1EEES8_S8_EEENS6_IJNS7_ILi128EEESA_SA_EEELi128ENS_6half_tEfNS_4arch4Sm90ELb1ELb0ELb0ELb1ELb1ELb0ELb0ELb1ELb1ELb1ELb1ELb0EEENS1_21CollectiveEpilogueFwdISB_S9_SC_SE_Li256ELb1ELb1ELb1ELb0EEENS1_36VarlenDynamicPersistentTileSchedulerILi128ELi128ELi256ELi128ELb1ELb1ELb1ELb1ELb1ELb1EEEEEEEEEvNT_6ParamsE:
        .type           _ZN7cutlass13device_kernelIN5flash11enable_sm90INS1_16FlashAttnFwdSm90INS1_25CollectiveMainloopFwdSm90ILi2EN4cute5tupleIJNS5_1CILi1EEES8_S8_EEENS6_IJNS7_ILi128EEESA_SA_EEELi128ENS_6half_tEfNS_4arch4Sm90ELb1ELb0ELb0ELb1ELb1ELb0ELb0ELb1ELb1ELb1ELb1ELb0EEENS1_21CollectiveEpilogueFwdISB_S9_SC_SE_Li256ELb1ELb1ELb1ELb0EEENS1_36VarlenDynamicPersistentTileSchedulerILi128ELi128ELi256ELi128ELb1ELb1ELb1ELb1ELb1ELb1EEEEEEEEEvNT_6ParamsE,@function
        .size           _ZN7cutlass13device_kernelIN5flash11enable_sm90INS1_16FlashAttnFwdSm90INS1_25CollectiveMainloopFwdSm90ILi2EN4cute5tupleIJNS5_1CILi1EEES8_S8_EEENS6_IJNS7_ILi128EEESA_SA_EEELi128ENS_6half_tEfNS_4arch4Sm90ELb1ELb0ELb0ELb1ELb1ELb0ELb0ELb1ELb1ELb1ELb1ELb0EEENS1_21CollectiveEpilogueFwdISB_S9_SC_SE_Li256ELb1ELb1ELb1ELb0EEENS1_36VarlenDynamicPersistentTileSchedulerILi128ELi128ELi256ELi128ELb1ELb1ELb1ELb1ELb1ELb1EEEEEEEEEvNT_6ParamsE,(.L_x_15994 - _ZN7cutlass13device_kernelIN5flash11enable_sm90INS1_16FlashAttnFwdSm90INS1_25CollectiveMainloopFwdSm90ILi2EN4cute5tupleIJNS5_1CILi1EEES8_S8_EEENS6_IJNS7_ILi128EEESA_SA_EEELi128ENS_6half_tEfNS_4arch4Sm90ELb1ELb0ELb0ELb1ELb1ELb0ELb0ELb1ELb1ELb1ELb1ELb0EEENS1_21CollectiveEpilogueFwdISB_S9_SC_SE_Li256ELb1ELb1ELb1ELb0EEENS1_36VarlenDynamicPersistentTileSchedulerILi128ELi128ELi256ELi128ELb1ELb1ELb1ELb1ELb1ELb1EEEEEEEEEvNT_6ParamsE)
        .other          _ZN7cutlass13device_kernelIN5flash11enable_sm90INS1_16FlashAttnFwdSm90INS1_25CollectiveMainloopFwdSm90ILi2EN4cute5tupleIJNS5_1CILi1EEES8_S8_EEENS6_IJNS7_ILi128EEESA_SA_EEELi128ENS_6half_tEfNS_4arch4Sm90ELb1ELb0ELb0ELb1ELb1ELb0ELb0ELb1ELb1ELb1ELb1ELb0EEENS1_21CollectiveEpilogueFwdISB_S9_SC_SE_Li256ELb1ELb1ELb1ELb0EEENS1_36VarlenDynamicPersistentTileSchedulerILi128ELi128ELi256ELi128ELb1ELb1ELb1ELb1ELb1ELb1EEEEEEEEEvNT_6ParamsE,@"STO_CUDA_ENTRY STV_DEFAULT"
_ZN7cutlass13device_kernelIN5flash11enable_sm90INS1_16FlashAttnFwdSm90INS1_25CollectiveMainloopFwdSm90ILi2EN4cute5tupleIJNS5_1CILi1EEES8_S8_EEENS6_IJNS7_ILi128EEESA_SA_EEELi128ENS_6half_tEfNS_4arch4Sm90ELb1ELb0ELb0ELb1ELb1ELb0ELb0ELb1ELb1ELb1ELb1ELb0EEENS1_21CollectiveEpilogueFwdISB_S9_SC_SE_Li256ELb1ELb1ELb1ELb0EEENS1_36VarlenDynamicPersistentTileSchedulerILi128ELi128ELi256ELi128ELb1ELb1ELb1ELb1ELb1ELb1EEEEEEEEEvNT_6ParamsE:
        /* <DEDUP_REMOVED lines=45> */
.L_x_9080:
        /* <DEDUP_REMOVED lines=22> */
.L_x_9081:
        /* <DEDUP_REMOVED lines=18> */
.L_x_9082:
        /* <DEDUP_REMOVED lines=22> */
.L_x_9083:
        /* <DEDUP_REMOVED lines=23> */
.L_x_9084:
[----:B------:R-:W-:Y:S01]  /*0820*/  UISETP.NE.AND UP0, UPT, UR9, URZ, UPT ;  /* 0x0000003f0900728c */ /* 0x000fe2000bf05270 */
[----:B------:R-:W-:Y:S01]  /*0830*/  NOP ;  /* 0x0000000000007918 */ /* 0x000fe20000000000 */
[----:B------:R-:W-:Y:S01]  /*0840*/  UMOV UR44, 0x1 ;  /* 0x00000001002c7882 */ /* 0x000fe20000000000 */
[----:B------:R-:W-:Y:S01]  /*0850*/  ULDC.64 UR56, c[0x0][0x208] ;  /* 0x0000820000387ab9 */ /* 0x000fe20000000a00 */
[----:B------:R-:W-:Y:S01]  /*0860*/  USEL UR44, UR44, 0x2, !UP0 ;  /* 0x000000022c2c7887 */ /* 0x000fe2000c000000 */
[----:B01234-:R-:W-:Y:S01]  /*0870*/  BAR.SYNC.DEFER_BLOCKING 0x0 ;  /* 0x0000000000007b1d */ /* 0x01ffe20000010000 */
[----:B------:R-:W-:-:S13]  /*0880*/  PLOP3.LUT P0, PT, PT, PT, UP0, 0x80, 0x0 ;  /* 0x000000000000781c */ /* 0x000fda0003f0f008 */
[----:B------:R-:W-:Y:S05]  /*0890*/  @!P0 BRA `(.L_x_9085) ;  /* 0x000000b800dc8947 */ /* 0x000fea0003800000 */
.L_x_9086:
        /* <DEDUP_REMOVED lines=18> */
[----:B------:R-:W-:Y:S01]  /*09c0*/  VIADD R219, R2, 0xffffff80 ;  /* 0xffffff8002db7836 */ /* 0x000fe20000000000 */
[----:B------:R-:W-:Y:S01]  /*09d0*/  R2UR UR6, R33 ;  /* 0x00000000210672ca */ /* 0x000fe200000e0000 */
[----:B------:R-:W-:Y:S01]  /*09e0*/  ULOP3.LUT UR50, UR44, 0x1, URZ, 0xfc, !UPT ;  /* 0x000000012c327892 */ /* 0x000fe2000f8efc3f */
[----:B------:R-:W-:Y:S01]  /*09f0*/  R2UR UR5, R34 ;  /* 0x00000000220572ca */ /* 0x000fe200000e0000 */
[----:B------:R-:W-:Y:S01]  /*0a00*/  UMOV UR49, URZ ;  /* 0x0000003f00317c82 */ /* 0x000fe20008000000 */
[----:B------:R-:W-:Y:S01]  /*0a10*/  SHF.R.S32.HI R0, RZ, 0x1f, R219 ;  /* 0x0000001fff007819 */ /* 0x000fe200000114db */
[----:B------:R-:W-:Y:S01]  /*0a20*/  UMOV UR48, URZ ;  /* 0x0000003f00307c82 */ /* 0x000fe20008000000 */
[----:B------:R-:W-:Y:S02]  /*0a30*/  UMOV UR47, URZ ;  /* 0x0000003f002f7c82 */ /* 0x000fe40008000000 */
[CC--:B------:R-:W-:Y:S02]  /*0a40*/  LEA.HI R4, R0.reuse, R219.reuse, RZ, 0x5 ;  /* 0x000000db00047211 */ /* 0x0c0fe400078f28ff */
[----:B------:R-:W-:-:S02]  /*0a50*/  LEA.HI R2, R0, R219, RZ, 0x4 ;  /* 0x000000db00027211 */ /* 0x000fc400078f20ff */
[----:B------:R-:W-:Y:S01]  /*0a60*/  LEA.HI R3, R0, R219, RZ, 0x7 ;  /* 0x000000db00037211 */ /* 0x000fe200078f38ff */
[----:B------:R-:W-:Y:S01]  /*0a70*/  IMAD.SHL.U32 R6, R4, 0x20, RZ ;  /* 0x0000002004067824 */ /* 0x000fe200078e00ff */
[----:B------:R-:W-:Y:S02]  /*0a80*/  LOP3.LUT R4, R2, 0x3fffff0, RZ, 0xc0, !PT ;  /* 0x03fffff002047812 */ /* 0x000fe400078ec0ff */
[----:B------:R-:W-:Y:S02]  /*0a90*/  SHF.R.S32.HI R5, RZ, 0x4, R2 ;  /* 0x00000004ff057819 */ /* 0x000fe40000011402 */
[----:B------:R-:W-:Y:S01]  /*0aa0*/  LOP3.LUT R7, R6, 0xfffffc00, RZ, 0xc0, !PT ;  /* 0xfffffc0006077812 */ /* 0x000fe200078ec0ff */
[----:B------:R-:W-:Y:S01]  /*0ab0*/  IMAD.IADD R4, R219, 0x1, -R4 ;  /* 0x00000001db047824 */ /* 0x000fe200078e0a04 */
[----:B------:R-:W-:Y:S02]  /*0ac0*/  LOP3.LUT R198, R3, 0xffffff80, RZ, 0xc0, !PT ;  /* 0xffffff8003c67812 */ /* 0x000fe400078ec0ff */
[----:B------:R-:W-:Y:S01]  /*0ad0*/  LEA.HI R2, R2, R5, RZ, 0x1 ;  /* 0x0000000502027211 */ /* 0x000fe200078f08ff */
[----:B------:R-:W-:Y:S01]  /*0ae0*/  IMAD R7, R4, 0x40, R7 ;  /* 0x0000004004077824 */ /* 0x000fe200078e0207 */
[----:B------:R-:W-:Y:S01]  /*0af0*/  LEA.HI R4, R0, R219, RZ, 0x2 ;  /* 0x000000db00047211 */ /* 0x000fe200078f10ff */
[----:B------:R-:W-:Y:S01]  /*0b00*/  IMAD.IADD R198, R219, 0x1, -R198 ;  /* 0x00000001dbc67824 */ /* 0x000fe200078e0ac6 */
[----:B------:R-:W-:-:S02]  /*0b10*/  LOP3.LUT R2, R2, 0x1ffffffe, RZ, 0xc0, !PT ;  /* 0x1ffffffe02027812 */ /* 0x000fc400078ec0ff */
[----:B------:R-:W-:Y:S02]  /*0b20*/  LOP3.LUT R4, R4, 0xfffffffc, RZ, 0xc0, !PT ;  /* 0xfffffffc04047812 */ /* 0x000fe400078ec0ff */
[----:B------:R-:W-:Y:S01]  /*0b30*/  SHF.R.S32.HI R9, RZ, 0x1f, R198 ;  /* 0x0000001fff097819 */ /* 0x000fe200000114c6 */
[----:B------:R-:W-:Y:S01]  /*0b40*/  IMAD.IADD R2, R5, 0x1, -R2 ;  /* 0x0000000105027824 */ /* 0x000fe200078e0a02 */
[----:B------:R-:W-:Y:S01]  /*0b50*/  LEA.HI R0, R0, R219, RZ, 0x3 ;  /* 0x000000db00007211 */ /* 0x000fe200078f18ff */
[----:B------:R-:W-:Y:S01]  /*0b60*/  IMAD.IADD R4, R219, 0x1, -R4 ;  /* 0x00000001db047824 */ /* 0x000fe200078e0a04 */
[----:B------:R-:W-:Y:S01]  /*0b70*/  LEA.HI R8, R9, R198, RZ, 0x2 ;  /* 0x000000c609087211 */ /* 0x000fe200078f10ff */
[----:B------:R-:W-:Y:S01]  /*0b80*/  IMAD R216, R2, 0x8, R7 ;  /* 0x0000000802d87824 */ /* 0x000fe200078e0207 */
[----:B------:R-:W-:Y:S02]  /*0b90*/  SHF.R.S32.HI R214, RZ, 0x7, R3 ;  /* 0x00000007ffd67819 */ /* 0x000fe40000011403 */
[----:B------:R-:W-:-:S02]  /*0ba0*/  LEA.HI R2, R4, R4, RZ, 0x1 ;  /* 0x0000000404027211 */ /* 0x000fc400078f08ff */
[--C-:B------:R-:W-:Y:S02]  /*0bb0*/  SHF.R.S32.HI R6, RZ, 0x2, R8.reuse ;  /* 0x00000002ff067819 */ /* 0x100fe40000011408 */
[----:B------:R-:W-:Y:S02]  /*0bc0*/  SHF.R.S32.HI R11, RZ, 0x1f, R8 ;  /* 0x0000001fff0b7819 */ /* 0x000fe40000011408 */
[----:B------:R-:W-:Y:S02]  /*0bd0*/  LOP3.LUT R5, R2, 0x1ffffffe, RZ, 0xc0, !PT ;  /* 0x1ffffffe02057812 */ /* 0x000fe400078ec0ff */
[----:B------:R-:W-:Y:S02]  /*0be0*/  LEA.HI R11, R11, R6, RZ, 0x3 ;  /* 0x000000060b0b7211 */ /* 0x000fe400078f18ff */
[----:B------:R-:W-:Y:S01]  /*0bf0*/  LOP3.LUT R2, R0, 0xfffffff8, RZ, 0xc0, !PT ;  /* 0xfffffff800027812 */ /* 0x000fe200078ec0ff */
[----:B------:R-:W-:Y:S01]  /*0c00*/  IMAD.IADD R4, R4, 0x1, -R5 ;  /* 0x0000000104047824 */ /* 0x000fe200078e0a05 */
[----:B------:R-:W-:-:S02]  /*0c10*/  LOP3.LUT R5, R8, 0x7ffffffc, RZ, 0xc0, !PT ;  /* 0x7ffffffc08057812 */ /* 0x000fc400078ec0ff */
        /* <DEDUP_REMOVED lines=13> */
[----:B------:R-:W-:-:S02]  /*0cf0*/  IMAD.IADD R3, R214, 0x1, -R3 ;  /* 0x00000001d6037824 */ /* 0x000fc400078e0a03 */
[----:B------:R-:W-:Y:S02]  /*0d00*/  VIADD R18, R2, 0x40 ;  /* 0x0000004002127836 */ /* 0x000fe40000000000 */
        /* <DEDUP_REMOVED lines=31> */
[----:B------:R-:W-:Y:S01]  /*0f00*/  SHF.R.S32.HI R199, RZ, 0x1f, R22 ;  /* 0x0000001fffc77819 */ /* 0x000fe20000011416 */
[----:B------:R-:W-:-:S07]  /*0f10*/  IMAD R17, R4, 0x8, R215 ;  /* 0x0000000804117824 */ /* 0x000fce00078e02d7 */
.L_x_9150:
[----:B0-2-4-:R-:W0:Y:S01]  /*0f20*/  LDC.64 R4, c[0x0][0xc88] ;  /* 0x00032200ff047b82 */ /* 0x015e220000000a00 */
[----:B------:R-:W-:Y:S01]  /*0f30*/  ULDC.64 UR8, c[0x0][0xa28] ;  /* 0x00028a0000087ab9 */ /* 0x000fe20000000a00 */
[----:B------:R-:W-:Y:S01]  /*0f40*/  ULDC.64 UR10, c[0x0][0xa18] ;  /* 0x00028600000a7ab9 */ /* 0x000fe20000000a00 */
[----:B------:R-:W-:Y:S01]  /*0f50*/  ULDC UR4, c[0x0][0x424] ;  /* 0x0001090000047ab9 */ /* 0x000fe20000000800 */
[----:B------:R-:W-:Y:S01]  /*0f60*/  ULDC UR7, c[0x0][0x2f0] ;  /* 0x0000bc0000077ab9 */ /* 0x000fe20000000800 */
[----:B0-----:R-:W-:-:S06]  /*0f70*/  IMAD.WIDE R4, R35, 0x4, R4 ;  /* 0x0000000423047825 */ /* 0x001fcc00078e0204 */
[----:B------:R-:W2:Y:S01]  /*0f80*/  LDG.E R4, desc[UR56][R4.64] ;  /* 0x0000003804047981 */ /* 0x000ea2000c1e1900 */
[----:B------:R-:W-:Y:S02]  /*0f90*/  UISETP.NE.U32.AND UP0, UPT, UR8, URZ, UPT ;  /* 0x0000003f0800728c */ /* 0x000fe4000bf05070 */
        /* <DEDUP_REMOVED lines=9> */
[----:B------:R-:W-:Y:S01]  /*1030*/  @UP1 ULEA UR10, UP0, UR42, UR10, 0x2 ;  /* 0x0000000a2a0a1291 */ /* 0x000fe2000f80103f */
[----:B------:R-:W-:-:S03]  /*1040*/  IMAD.U32 R4, RZ, RZ, UR8 ;  /* 0x00000008ff047e24 */ /* 0x000fc6000f8e00ff */
[----:B------:R-:W-:Y:S01]  /*1050*/  @UP1 ULEA.HI.X UR11, UR42, UR11, UR36, 0x2, UP0 ;  /* 0x0000000b2a0b1291 */ /* 0x000fe200080f1424 */
[----:B------:R-:W-:Y:S01]  /*1060*/  IMAD.U32 R5, RZ, RZ, UR9 ;  /* 0x00000009ff057e24 */ /* 0x000fe2000f8e00ff */
[----:B------:R-:W-:Y:S01]  /*1070*/  ULDC.64 UR8, c[0x0][0x418] ;  /* 0x0001060000087ab9 */ /* 0x000fe20000000a00 */
[----:B------:R-:W-:-:S03]  /*1080*/  IMAD.U32 R6, RZ, RZ, UR10 ;  /* 0x0000000aff067e24 */ /* 0x000fc6000f8e00ff */
[----:B---3--:R-:W-:Y:S01]  /*1090*/  IMAD.U32 R7, RZ, RZ, UR11 ;  /* 0x0000000bff077e24 */ /* 0x008fe2000f8e00ff */
[----:B------:R-:W2:Y:S01]  /*10a0*/  @P0 LDG.E R4, desc[UR56][R4.64] ;  /* 0x0000003804040981 */ /* 0x000ea2000c1e1900 */
[----:B------:R-:W-:Y:S01]  /*10b0*/  UISETP.NE.U32.AND UP0, UPT, UR8, URZ, UPT ;  /* 0x0000003f0800728c */ /* 0x000fe2000bf05070 */
[----:B------:R-:W-:Y:S02]  /*10c0*/  ULDC.64 UR10, c[0x0][0xa20] ;  /* 0x00028800000a7ab9 */ /* 0x000fe40000000a00 */
[----:B------:R-:W3:Y:S01]  /*10d0*/  @P2 LDG.E R6, desc[UR56][R6.64] ;  /* 0x0000003806062981 */ /* 0x000ee2000c1e1900 */
[----:B------:R-:W-:Y:S01]  /*10e0*/  UISETP.NE.AND.EX UP0, UPT, UR9, URZ, UPT, UP0 ;  /* 0x0000003f0900728c */ /* 0x000fe2000bf05300 */
[----:B------:R-:W-:Y:S01]  /*10f0*/  ISETP.NE.U32.AND P1, PT, RZ, UR10, PT ;  /* 0x0000000aff007c0c */ /* 0x000fe2000bf25070 */
[----:B------:R-:W-:Y:S01]  /*1100*/  UMOV UR52, URZ ;  /* 0x0000003f00347c82 */ /* 0x000fe20008000000 */
[----:B------:R-:W-:Y:S02]  /*1110*/  ULOP3.LUT UR43, UR5, 0xffff, URZ, 0xc0, !UPT ;  /* 0x0000ffff052b7892 */ /* 0x000fe4000f8ec03f */
[----:B------:R-:W-:Y:S01]  /*1120*/  USEL UR4, UR4, 0x1, UP0 ;  /* 0x0000000104047887 */ /* 0x000fe20008000000 */
[----:B------:R-:W-:-:S03]  /*1130*/  ISETP.NE.AND.EX P1, PT, RZ, UR11, PT, P1 ;  /* 0x0000000bff007c0c */ /* 0x000fc6000bf25310 */
[----:B------:R-:W-:Y:S01]  /*1140*/  UIMAD UR4, UR4, UR7, URZ ;  /* 0x00000007040472a4 */ /* 0x000fe2000f8e023f */
[----:B--2---:R-:W-:Y:S02]  /*1150*/  @P0 R2UR UR52, R4 ;  /* 0x00000000043402ca */ /* 0x004fe400000e0000 */
[----:B---3--:R-:W-:Y:S01]  /*1160*/  @P2 R2UR UR53, R6 ;  /* 0x00000000063522ca */ /* 0x008fe200000e0000 */
[----:B-1---5:R-:W-:-:S14]  /*1170*/  @P2 BRA `(.L_x_9087) ;  /* 0x0000000000382947 */ /* 0x022fdc0003800000 */
        /* <DEDUP_REMOVED lines=14> */
.L_x_9087:
[----:B------:R-:W-:Y:S05]  /*1260*/  @!P1 BRA `(.L_x_9088) ;  /* 0x00000000001c9947 */ /* 0x000fea0003800000 */
[----:B------:R-:W-:-:S04]  /*1270*/  ULEA UR4, UP0, UR42, UR10, 0x2 ;  /* 0x0000000a2a047291 */ /* 0x000fc8000f80103f */
[----:B------:R-:W-:Y:S02]  /*1280*/  ULEA.HI.X UR7, UR42, UR11, UR36, 0x2, UP0 ;  /* 0x0000000b2a077291 */ /* 0x000fe400080f1424 */
[----:B------:R-:W-:-:S04]  /*1290*/  IMAD.U32 R4, RZ, RZ, UR4 ;  /* 0x00000004ff047e24 */ /* 0x000fc8000f8e00ff */
[----:B------:R-:W-:-:S05]  /*12a0*/  IMAD.U32 R5, RZ, RZ, UR7 ;  /* 0x00000007ff057e24 */ /* 0x000fca000f8e00ff */
[----:B------:R-:W2:Y:S02]  /*12b0*/  LDG.E R4, desc[UR56][R4.64] ;  /* 0x0000003804047981 */ /* 0x000ea4000c1e1900 */
[----:B--2---:R-:W-:Y:S01]  /*12c0*/  R2UR UR4, R4 ;  /* 0x00000000040472ca */ /* 0x004fe200000e0000 */
[----:B------:R-:W-:-:S14]  /*12d0*/  BRA `(.L_x_9089) ;  /* 0x0000000000347947 */ /* 0x000fdc0003800000 */
.L_x_9088:
        /* <DEDUP_REMOVED lines=13> */
.L_x_9089:
[----:B------:R-:W-:Y:S01]  /*13b0*/  ULDC UR7, c[0x0][0x448] ;  /* 0x0001120000077ab9 */ /* 0x000fe20000000800 */
[----:B------:R-:W-:Y:S02]  /*13c0*/  USHF.L.U32 UR37, UR6, 0x7, URZ ;  /* 0x0000000706257899 */ /* 0x000fe4000800063f */
[----:B------:R-:W-:Y:S02]  /*13d0*/  UISETP.NE.AND UP0, UPT, UR7, 0x1, UPT ;  /* 0x000000010700788c */ /* 0x000fe4000bf05270 */
[----:B------:R-:W-:Y:S02]  /*13e0*/  UIADD3 UR8, UR37, 0x7f, URZ ;  /* 0x0000007f25087890 */ /* 0x000fe4000fffe03f */
[----:B------:R-:W-:Y:S02]  /*13f0*/  UIADD3 UR52, -UR52, UR4, URZ ;  /* 0x0000000434347290 */ /* 0x000fe4000fffe13f */
[----:B------:R-:W-:Y:S02]  /*1400*/  UP2UR UR54, UPR, URZ, 0x1 ;  /* 0x000000013f367883 */ /* 0x000fe40008000000 */
[----:B------:R-:W-:-:S03]  /*1410*/  UIADD3 UR9, UR52, 0x80, -UR53 ;  /* 0x0000008034097890 */ /* 0x000fc6000fffe835 */
[----:B------:R-:W-:Y:S01]  /*1420*/  @UP0 ULDC UR6, c[0x0][0x44c] ;  /* 0x0001130000060ab9 */ /* 0x000fe20000000800 */
[----:B------:R-:W-:Y:S01]  /*1430*/  @UP0 ULDC UR4, c[0x0][0x450] ;  /* 0x0001140000040ab9 */ /* 0x000fe20000000800 */
[----:B------:R-:W-:-:S04]  /*1440*/  UIMAD.WIDE.U32 UR6, UR8, UR6, URZ ;  /* 0x00000006080672a5 */ /* 0x000fc8000f8e003f */
[----:B------:R-:W-:Y:S02]  /*1450*/  @UP0 USHF.R.U32.HI UR8, URZ, UR4, UR7 ;  /* 0x000000043f080299 */ /* 0x000fe40008011607 */
[----:B------:R-:W-:Y:S02]  /*1460*/  UIADD3 UR4, UR52, 0x7f, URZ ;  /* 0x0000007f34047890 */ /* 0x000fe4000fffe03f */
[----:B------:R-:W-:Y:S02]  /*1470*/  UIADD3 UR8, UR9, UR8, URZ ;  /* 0x0000000809087290 */ /* 0x000fe4000fffe03f */
[----:B------:R-:W-:Y:S02]  /*1480*/  USHF.R.S32.HI UR6, URZ, 0x1f, UR4 ;  /* 0x0000001f3f067899 */ /* 0x000fe40008011404 */
[----:B------:R-:W-:Y:S02]  /*1490*/  USHF.R.S32.HI UR7, URZ, 0x1f, UR8 ;  /* 0x0000001f3f077899 */ /* 0x000fe40008011408 */
[----:B------:R-:W-:-:S02]  /*14a0*/  ULEA.HI UR6, UR6, UR4, URZ, 0x7 ;  /* 0x0000000406067291 */ /* 0x000fc4000f8f383f */
[----:B------:R-:W-:Y:S02]  /*14b0*/  ULEA.HI UR7, UR7, UR8, URZ, 0x7 ;  /* 0x0000000807077291 */ /* 0x000fe4000f8f383f */
[----:B------:R-:W-:Y:S02]  /*14c0*/  USHF.R.S32.HI UR6, URZ, 0x7, UR6 ;  /* 0x000000073f067899 */ /* 0x000fe40008011406 */
[----:B------:R-:W-:Y:S02]  /*14d0*/  USHF.R.S32.HI UR7, URZ, 0x7, UR7 ;  /* 0x000000073f077899 */ /* 0x000fe40008011407 */
[----:B------:R-:W-:Y:S02]  /*14e0*/  ULOP3.LUT UR4, UR5, 0xff000000, URZ, 0xc0, !UPT ;  /* 0xff00000005047892 */ /* 0x000fe4000f8ec03f */
[----:B------:R-:W-:Y:S02]  /*14f0*/  UISETP.LT.AND UP0, UPT, UR6, UR7, UPT ;  /* 0x000000070600728c */ /* 0x000fe4000bf01270 */
[----:B------:R-:W-:-:S02]  /*1500*/  ULOP3.LUT UR5, UR5, 0xff0000, URZ, 0xc0, !UPT ;  /* 0x00ff000005057892 */ /* 0x000fc4000f8ec03f */
[----:B------:R-:W-:Y:S02]  /*1510*/  USEL UR9, UR6, UR7, UP0 ;  /* 0x0000000706097287 */ /* 0x000fe40008000000 */
[----:B------:R-:W-:Y:S02]  /*1520*/  USHF.R.U32.HI UR4, URZ, 0x8, UR4 ;  /* 0x000000083f047899 */ /* 0x000fe40008011604 */
[----:B------:R-:W-:Y:S02]  /*1530*/  UISETP.GE.AND UP0, UPT, UR9, 0x1, UPT ;  /* 0x000000010900788c */ /* 0x000fe4000bf06270 */
        /* <DEDUP_REMOVED lines=42> */
.L_x_9090:
[----:B------:R-:W-:Y:S01]  /*17e0*/  UIMAD UR39, UR38, UR4, URZ ;  /* 0x00000004262772a4 */ /* 0x000fe2000f8e023f */
[----:B------:R-:W-:Y:S01]  /*17f0*/  IMAD.U32 R0, RZ, RZ, UR9 ;  /* 0x00000009ff007e24 */ /* 0x000fe2000f8e00ff */
[----:B------:R-:W-:Y:S01]  /*1800*/  PLOP3.LUT P0, PT, PT, PT, PT, 0x80, 0x0 ;  /* 0x000000000000781c */ /* 0x000fe20003f0f070 */
[----:B------:R-:W-:Y:S01]  /*1810*/  IMAD.U32 R3, RZ, RZ, UR4 ;  /* 0x00000004ff037e24 */ /* 0x000fe2000f8e00ff */
[----:B------:R-:W-:Y:S02]  /*1820*/  CS2R R150, SRZ ;  /* 0x0000000000967805 */ /* 0x000fe4000001ff00 */
[----:B------:R-:W-:Y:S02]  /*1830*/  CS2R R148, SRZ ;  /* 0x0000000000947805 */ /* 0x000fe4000001ff00 */
[----:B------:R-:W-:Y:S02]  /*1840*/  CS2R R146, SRZ ;  /* 0x0000000000927805 */ /* 0x000fe4000001ff00 */
[----:B------:R-:W-:-:S02]  /*1850*/  CS2R R144, SRZ ;  /* 0x0000000000907805 */ /* 0x000fc4000001ff00 */
[----:B------:R-:W-:Y:S01]  /*1860*/  VIADDMNMX R3, R3, UR39, R0, PT ;  /* 0x0000002703037c46 */ /* 0x000fe2000b800100 */
[----:B------:R-:W-:Y:S01]  /*1870*/  IMAD.MOV.U32 R0, RZ, RZ, RZ ;  /* 0x000000ffff007224 */ /* 0x000fe200078e00ff */
[----:B------:R-:W-:Y:S02]  /*1880*/  CS2R R142, SRZ ;  /* 0x00000000008e7805 */ /* 0x000fe4000001ff00 */
[----:B------:R-:W-:Y:S02]  /*1890*/  CS2R R140, SRZ ;  /* 0x00000000008c7805 */ /* 0x000fe4000001ff00 */
[----:B------:R-:W-:Y:S01]  /*18a0*/  R2UR UR60, R3 ;  /* 0x00000000033c72ca */ /* 0x000fe200000e0000 */
[----:B------:R-:W-:Y:S01]  /*18b0*/  IMAD.MOV.U32 R3, RZ, RZ, RZ ;  /* 0x000000ffff037224 */ /* 0x000fe200078e00ff */
        /* <DEDUP_REMOVED lines=60> */
.L_x_9092:
[----:B------:R-:W-:Y:S01]  /*1c80*/  ULEA.HI UR4, UR49, UR49, URZ, 0x1 ;  /* 0x0000003131047291 */ /* 0x000fe2000f8f083f */
[----:B------:R-:W-:-:S03]  /*1c90*/  IMAD.U32 R3, RZ, RZ, UR50 ;  /* 0x00000032ff037e24 */ /* 0x000fc6000f8e00ff */
[----:B------:R-:W-:Y:S02]  /*1ca0*/  ULOP3.LUT UR4, UR4, 0xfffffffe, URZ, 0xc0, !UPT ;  /* 0xfffffffe04047892 */ /* 0x000fe4000f8ec03f */
[----:B------:R-:W-:Y:S02]  /*1cb0*/  ISETP.NE.AND P0, PT, R3, 0x3, PT ;  /* 0x000000030300780c */ /* 0x000fe40003f05270 */
[----:B------:R-:W-:-:S06]  /*1cc0*/  UIADD3 UR4, UR49, -UR4, URZ ;  /* 0x8000000431047290 */ /* 0x000fcc000fffe03f */
[----:B------:R-:W-:-:S05]  /*1cd0*/  IMAD.U32 R0, RZ, RZ, UR4 ;  /* 0x00000004ff007e24 */ /* 0x000fca000f8e00ff */
[----:B------:R-:W-:-:S04]  /*1ce0*/  SHF.L.U32 R0, R0, 0x1f, RZ ;  /* 0x0000001f00007819 */ /* 0x000fc800000006ff */
[----:B------:R-:W0:Y:S02]  /*1cf0*/  SYNCS.PHASECHK.TRANS64.TRYWAIT P1, [UR41+0x28800], R0 ;  /* 0x02880000ff0075a7 */ /* 0x000e240008020169 */
[----:B0-----:R-:W-:Y:S05]  /*1d00*/  @!P1 BRA `(.L_x_9093) ;  /* 0x0000010800c89947 */ /* 0x001fea0003800000 */
.L_x_9239:
[----:B------:R-:W-:Y:S05]  /*1d10*/  @!P0 BRA `(.L_x_9094) ;  /* 0x0000000000048947 */ /* 0x000fea0003800000 */
[----:B------:R-:W-:Y:S01]  /*1d20*/  BPT.TRAP 0x1 ;  /* 0x000000040000795c */ /* 0x000fe20000300000 */
.L_x_9094:
[----:B0-----:R-:W-:Y:S02]  /*1d30*/  IMAD.U32 R0, RZ, RZ, UR47 ;  /* 0x0000002fff007e24 */ /* 0x001fe4000f8e00ff */
[----:B------:R-:W-:-:S03]  /*1d40*/  IMAD.U32 R3, RZ, RZ, UR48 ;  /* 0x00000030ff037e24 */ /* 0x000fc6000f8e00ff */
[----:B------:R-:W-:Y:S02]  /*1d50*/  LEA R0, R0, UR41, 0x3 ;  /* 0x0000002900007c11 */ /* 0x000fe4000f8e18ff */
[----:B------:R-:W-:-:S04]  /*1d60*/  SHF.L.U32 R3, R3, 0x1f, RZ ;  /* 0x0000001f03037819 */ /* 0x000fc800000006ff */
[----:B------:R0:W1:Y:S01]  /*1d70*/  SYNCS.PHASECHK.TRANS64.TRYWAIT P1, [R0+URZ+0x28830], R3 ;  /* 0x02883003000075a7 */ /* 0x000062000802017f */
[----:B------:R-:W-:Y:S05]  /*1d80*/  @!P0 BRA `(.L_x_9095) ;  /* 0x0000000000048947 */ /* 0x000fea0003800000 */
[----:B------:R-:W-:Y:S01]  /*1d90*/  BPT.TRAP 0x1 ;  /* 0x000000040000795c */ /* 0x000fe20000300000 */
.L_x_9095:
[----:B-1----:R-:W-:Y:S05]  /*1da0*/  @P1 BRA `(.L_x_9096) ;  /* 0x0000000000081947 */ /* 0x002fea0003800000 */
[----:B------:R-:W1:Y:S02]  /*1db0*/  SYNCS.PHASECHK.TRANS64.TRYWAIT P1, [R0+URZ+0x28830], R3 ;  /* 0x02883003000075a7 */ /* 0x000e64000802017f */
[----:B-1----:R-:W-:Y:S05]  /*1dc0*/  @!P1 BRA `(.L_x_9097) ;  /* 0x0000010800b09947 */ /* 0x002fea0003800000 */
.L_x_9096:
        /* <DEDUP_REMOVED lines=63> */
.L_x_9098:
[----:B------:R-:W-:Y:S01]  /*21c0*/  UISETP.NE.AND UP0, UPT, UR54, URZ, UPT ;  /* 0x0000003f3600728c */ /* 0x000fe2000bf05270 */
[----:B------:R-:W-:Y:S01]  /*21d0*/  VIADD R5, R17, UR37 ;  /* 0x0000002511057c36 */ /* 0x000fe20008000000 */
[----:B------:R-:W-:Y:S01]  /*21e0*/  ULDC UR55, c[0x0][0x988] ;  /* 0x0002620000377ab9 */ /* 0x000fe20000000800 */
[----:B------:R-:W-:Y:S01]  /*21f0*/  IMAD.U32 R8, RZ, RZ, UR53 ;  /* 0x00000035ff087e24 */ /* 0x000fe2000f8e00ff */
[----:B------:R-:W-:Y:S01]  /*2200*/  R2UR UR11, R0 ;  /* 0x00000000000b72ca */ /* 0x000fe200000e0000 */
[----:B------:R-:W-:Y:S01]  /*2210*/  UMOV UR10, UR37 ;  /* 0x00000025000a7c82 */ /* 0x000fe20008000000 */
[----:B------:R-:W-:Y:S02]  /*2220*/  PLOP3.LUT P1, PT, PT, PT, UP0, 0x80, 0x0 ;  /* 0x000000000000781c */ /* 0x000fe40003f2f008 */
[----:B------:R-:W-:Y:S02]  /*2230*/  CS2R R150, SRZ ;  /* 0x0000000000967805 */ /* 0x000fe4000001ff00 */
[----:B------:R-:W-:-:S02]  /*2240*/  PLOP3.LUT P2, PT, PT, PT, UP0, 0x80, 0x0 ;  /* 0x000000000000781c */ /* 0x000fc40003f4f008 */
[----:B------:R-:W-:Y:S02]  /*2250*/  CS2R R148, SRZ ;  /* 0x0000000000947805 */ /* 0x000fe4000001ff00 */
[----:B------:R-:W-:Y:S01]  /*2260*/  CS2R R146, SRZ ;  /* 0x0000000000927805 */ /* 0x000fe2000001ff00 */
[----:B------:R-:W-:Y:S01]  /*2270*/  @UP0 ULDC UR6, c[0x0][0x44c] ;  /* 0x0001130000060ab9 */ /* 0x000fe20000000800 */
[----:B------:R-:W-:Y:S01]  /*2280*/  @UP0 ULDC UR14, c[0x0][0x450] ;  /* 0x00011400000e0ab9 */ /* 0x000fe20000000800 */
[----:B------:R-:W-:Y:S02]  /*2290*/  CS2R R144, SRZ ;  /* 0x0000000000907805 */ /* 0x000fe4000001ff00 */
[----:B------:R-:W-:Y:S02]  /*22a0*/  CS2R R142, SRZ ;  /* 0x00000000008e7805 */ /* 0x000fe4000001ff00 */
[----:B------:R-:W-:Y:S02]  /*22b0*/  CS2R R140, SRZ ;  /* 0x00000000008c7805 */ /* 0x000fe4000001ff00 */
[----:B------:R-:W-:-:S02]  /*22c0*/  CS2R R138, SRZ ;  /* 0x00000000008a7805 */ /* 0x000fc4000001ff00 */
[----:B------:R-:W-:Y:S02]  /*22d0*/  CS2R R136, SRZ ;  /* 0x0000000000887805 */ /* 0x000fe4000001ff00 */
[----:B------:R-:W-:Y:S01]  /*22e0*/  CS2R R134, SRZ ;  /* 0x0000000000867805 */ /* 0x000fe2000001ff00 */
[----:B01----:R-:W-:Y:S01]  /*22f0*/  @P1 IMAD.HI.U32 R3, R5, UR6, RZ ;  /* 0x0000000605031c27 */ /* 0x003fe2000f8e00ff */
[----:B------:R-:W-:Y:S01]  /*2300*/  @UP0 ULDC UR6, c[0x0][0x450] ;  /* 0x0001140000060ab9 */ /* 0x000fe20000000800 */
[----:B------:R-:W-:Y:S02]  /*2310*/  CS2R R132, SRZ ;  /* 0x0000000000847805 */ /* 0x000fe4000001ff00 */
[----:B------:R-:W-:Y:S02]  /*2320*/  CS2R R130, SRZ ;  /* 0x0000000000827805 */ /* 0x000fe4000001ff00 */
[----:B------:R-:W-:Y:S02]  /*2330*/  CS2R R128, SRZ ;  /* 0x0000000000807805 */ /* 0x000fe4000001ff00 */
[----:B------:R-:W-:Y:S01]  /*2340*/  @P2 SHF.R.U32.HI R5, RZ, UR6, R3 ;  /* 0x00000006ff052c19 */ /* 0x000fe20008011603 */
[----:B------:R-:W-:Y:S01]  /*2350*/  UMOV UR6, 0xffffff80 ;  /* 0xffffff8000067882 */ /* 0x000fe20000000000 */
[----:B------:R-:W-:Y:S01]  /*2360*/  CS2R R126, SRZ ;  /* 0x00000000007e7805 */ /* 0x000fe2000001ff00 */
[----:B------:R-:W-:Y:S01]  /*2370*/  UIMAD UR6, UR60, UR6, 0x80 ;  /* 0x000000803c0674a4 */ /* 0x000fe2000f8e0206 */
[----:B------:R-:W-:Y:S01]  /*2380*/  CS2R R124, SRZ ;  /* 0x00000000007c7805 */ /* 0x000fe2000001ff00 */
[----:B------:R-:W0:Y:S01]  /*2390*/  SHFL.IDX PT, R4, R5, 0x1, 0x1c1f ;  /* 0x003c1f0005047f89 */ /* 0x000e2200000e0000 */
[----:B------:R-:W-:Y:S01]  /*23a0*/  UIADD3 UR60, UR60, -0x2, URZ ;  /* 0xfffffffe3c3c7890 */ /* 0x000fe2000fffe03f */
[----:B------:R-:W-:-:S02]  /*23b0*/  CS2R R122, SRZ ;  /* 0x00000000007a7805 */ /* 0x000fc4000001ff00 */
[----:B------:R-:W-:Y:S01]  /*23c0*/  CS2R R120, SRZ ;  /* 0x0000000000787805 */ /* 0x000fe2000001ff00 */
[----:B------:R-:W-:Y:S01]  /*23d0*/  IMAD.U32 R7, RZ, RZ, UR6 ;  /* 0x00000006ff077e24 */ /* 0x000fe2000f8e00ff */
[----:B------:R-:W1:Y:S01]  /*23e0*/  SHFL.IDX PT, R5, R5, RZ, 0x1c1f ;  /* 0x001c1fff05057589 */ /* 0x000e6200000e0000 */
[----:B------:R-:W-:Y:S01]  /*23f0*/  @UP0 ULDC UR6, c[0x0][0x44c] ;  /* 0x0001130000060ab9 */ /* 0x000fe20000000800 */
[----:B------:R-:W-:Y:S01]  /*2400*/  CS2R R118, SRZ ;  /* 0x0000000000767805 */ /* 0x000fe2000001ff00 */
[----:B------:R-:W-:Y:S01]  /*2410*/  UIMAD.WIDE.U32 UR6, UR37, UR6, URZ ;  /* 0x00000006250672a5 */ /* 0x000fe2000f8e003f */
[C-C-:B------:R-:W-:Y:S01]  /*2420*/  IADD3 R3, -R16.reuse, 0x1, R7.reuse ;  /* 0x0000000110037810 */ /* 0x140fe20007ffe107 */
[----:B------:R-:W-:Y:S01]  /*2430*/  UIADD3 UR6, UR11, 0x28840, URZ ;  /* 0x000288400b067890 */ /* 0x000fe2000fffe03f */
[----:B------:R-:W-:Y:S01]  /*2440*/  IADD3 R6, -R16, UR52, R7 ;  /* 0x0000003410067c10 */ /* 0x000fe2000fffe107 */
[----:B------:R-:W-:Y:S01]  /*2450*/  @UP0 USHF.R.U32.HI UR10, URZ, UR14, UR7 ;  /* 0x0000000e3f0a0299 */ /* 0x000fe20008011607 */
[----:B------:R-:W-:Y:S01]  /*2460*/  IADD3 R7, -R8, UR52, R3 ;  /* 0x0000003408077c10 */ /* 0x000fe2000fffe103 */
[----:B------:R-:W-:Y:S01]  /*2470*/  UPRMT UR6, UR40, 0x654, UR6 ;  /* 0x0000065428067896 */ /* 0x000fe20008000006 */
[----:B------:R-:W-:Y:S01]  /*2480*/  CS2R R116, SRZ ;  /* 0x0000000000747805 */ /* 0x000fe2000001ff00 */
[----:B------:R-:W-:Y:S01]  /*2490*/  UIADD3 UR7, UR10, UR52, -UR53 ;  /* 0x000000340a077290 */ /* 0x000fe2000fffe835 */
[----:B------:R-:W-:-:S02]  /*24a0*/  CS2R R114, SRZ ;  /* 0x0000000000727805 */ /* 0x000fc4000001ff00 */
[----:B------:R-:W-:Y:S02]  /*24b0*/  CS2R R112, SRZ ;  /* 0x0000000000707805 */ /* 0x000fe4000001ff00 */
[----:B------:R-:W-:Y:S01]  /*24c0*/  CS2R R110, SRZ ;  /* 0x00000000006e7805 */ /* 0x000fe2000001ff00 */
[----:B------:R-:W-:Y:S01]  /*24d0*/  USHF.R.S32.HI UR10, URZ, 0x1f, UR7 ;  /* 0x0000001f3f0a7899 */ /* 0x000fe20008011407 */
[----:B------:R-:W-:Y:S02]  /*24e0*/  CS2R R108, SRZ ;  /* 0x00000000006c7805 */ /* 0x000fe4000001ff00 */
[----:B------:R-:W-:Y:S01]  /*24f0*/  CS2R R106, SRZ ;  /* 0x00000000006a7805 */ /* 0x000fe2000001ff00 */
[----:B------:R-:W-:Y:S01]  /*2500*/  SYNCS.ARRIVE.TRANS64.RED.A1T0 RZ, [UR6], RZ ;  /* 0x000000ffffff79a7 */ /* 0x000fe20008100406 */
[----:B0-----:R-:W-:Y:S01]  /*2510*/  VIADDMNMX R4, R4, R7, R6, PT ;  /* 0x0000000704047246 */ /* 0x001fe20003800106 */
[----:B------:R-:W-:-:S03]  /*2520*/  ULEA.HI UR10, UR10, UR7, URZ, 0x7 ;  /* 0x000000070a0a7291 */ /* 0x000fc6000f8f383f */
[C---:B------:R-:W-:Y:S01]  /*2530*/  ISETP.GT.AND P1, PT, R4.reuse, RZ, PT ;  /* 0x000000ff0400720c */ /* 0x040fe20003f24270 */
[----:B------:R-:W-:Y:S01]  /*2540*/  USHF.R.S32.HI UR10, URZ, 0x7, UR10 ;  /* 0x000000073f0a7899 */ /* 0x000fe2000801140a */
[C---:B------:R-:W-:Y:S02]  /*2550*/  ISETP.GT.AND P2, PT, R4.reuse, 0x1, PT ;  /* 0x000000010400780c */ /* 0x040fe40003f44270 */
        /* <DEDUP_REMOVED lines=97> */
[C---:B------:R-:W-:Y:S02]  /*2b70*/  ISETP.GT.AND P2, PT, R11.reuse, 0x1, PT ;  /* 0x000000010b00780c */ /* 0x040fe40003f44270 */
[----:B------:R-:W-:Y:S01]  /*2b80*/  ISETP.GT.AND P3, PT, R11, 0x8, PT ;  /* 0x000000080b00780c */ /* 0x000fe20003f64270 */
[----:B------:R-:W0:Y:S01]  /*2b90*/  SHFL.BFLY PT, R4, R9, 0x2, 0x1f ;  /* 0x0c401f0009047f89 */ /* 0x000e2200000e0000 */
[----:B------:R-:W-:Y:S02]  /*2ba0*/  FSEL R88, R25, -INF , P2 ;  /* 0xff80000019587808 */ /* 0x000fe40001000000 */
[----:B------:R-:W-:Y:S02]  /*2bb0*/  FSEL R28, R28, -INF , P3 ;  /* 0xff8000001c1c7808 */ /* 0x000fe40001800000 */
[----:B------:R-:W-:-:S04]  /*2bc0*/  ISETP.GT.AND P2, PT, R11, 0x10, PT ;  /* 0x000000100b00780c */ /* 0x000fc80003f44270 */
[----:B------:R-:W-:Y:S02]  /*2bd0*/  FSEL R32, R32, -INF , P2 ;  /* 0xff80000020207808 */ /* 0x000fe40001000000 */
[----:B------:R-:W-:Y:S02]  /*2be0*/  ISETP.GT.AND P2, PT, R11, 0x18, PT ;  /* 0x000000180b00780c */ /* 0x000fe40003f44270 */
[----:B0-----:R-:W-:Y:S02]  /*2bf0*/  FMNMX.FTZ R13, R9, R4, !PT ;  /* 0x00000004090d7209 */ /* 0x001fe40007810000 */
[----:B------:R-:W-:Y:S02]  /*2c00*/  FSEL R9, R36, -INF , P2 ;  /* 0xff80000024097808 */ /* 0x000fe40001000000 */
[----:B------:R-:W-:Y:S01]  /*2c10*/  ISETP.GT.AND P2, PT, R11, 0x20, PT ;  /* 0x000000200b00780c */ /* 0x000fe20003f44270 */
[----:B------:R-:W0:Y:S03]  /*2c20*/  SHFL.BFLY PT, R4, R13, 0x1, 0x1f ;  /* 0x0c201f000d047f89 */ /* 0x000e2600000e0000 */
        /* <DEDUP_REMOVED lines=10> */
[C---:B------:R-:W-:Y:S01]  /*2cd0*/  FSETP.NEU.FTZ.AND P1, PT, R4.reuse, -INF , PT ;  /* 0xff8000000400780b */ /* 0x040fe20003f3d000 */
[----:B------:R-:W-:Y:S01]  /*2ce0*/  FMUL.FTZ R3, R4, UR55 ;  /* 0x0000003704037c20 */ /* 0x000fe20008410000 */
[----:B------:R-:W-:-:S04]  /*2cf0*/  ISETP.GT.AND P2, PT, R11, 0x48, PT ;  /* 0x000000480b00780c */ /* 0x000fc80003f44270 */
[----:B------:R-:W-:Y:S02]  /*2d00*/  FSEL R3, R3, RZ, P1 ;  /* 0x000000ff03037208 */ /* 0x000fe40000800000 */
[C---:B------:R-:W-:Y:S02]  /*2d10*/  ISETP.GT.AND P1, PT, R11.reuse, RZ, PT ;  /* 0x000000ff0b00720c */ /* 0x040fe40003f24270 */
[----:B------:R-:W-:Y:S01]  /*2d20*/  FSEL R60, R60, -INF , P2 ;  /* 0xff8000003c3c7808 */ /* 0x000fe20001000000 */
[--C-:B------:R-:W-:Y:S01]  /*2d30*/  FFMA.FTZ R181, R8, UR55, -R3.reuse ;  /* 0x0000003708b57c23 */ /* 0x100fe20008010803 */
[----:B------:R-:W-:Y:S01]  /*2d40*/  FSEL R7, R24, -INF , P1 ;  /* 0xff80000018077808 */ /* 0x000fe20000800000 */
[--C-:B------:R-:W-:Y:S01]  /*2d50*/  FFMA.FTZ R6, R10, UR55, -R3.reuse ;  /* 0x000000370a067c23 */ /* 0x100fe20008010803 */
[----:B------:R-:W-:Y:S01]  /*2d60*/  ISETP.GT.AND P1, PT, R11, 0x9, PT ;  /* 0x000000090b00780c */ /* 0x000fe20003f24270 */
[--C-:B------:R-:W-:Y:S01]  /*2d70*/  FFMA.FTZ R183, R12, UR55, -R3.reuse ;  /* 0x000000370cb77c23 */ /* 0x100fe20008010803 */
[----:B------:R-:W-:Y:S01]  /*2d80*/  FMNMX.FTZ R5, R7, R88, !PT ;  /* 0x0000005807057209 */ /* 0x000fe20007810000 */
[--C-:B------:R-:W-:Y:S01]  /*2d90*/  FFMA.FTZ R171, R54, UR55, -R3.reuse ;  /* 0x0000003736ab7c23 */ /* 0x100fe20008010803 */
[----:B------:R-:W-:Y:S01]  /*2da0*/  FSEL R29, R29, -INF , P1 ;  /* 0xff8000001d1d7808 */ /* 0x000fe20000800000 */
[----:B------:R-:W-:Y:S01]  /*2db0*/  MUFU.EX2 R181, R181 ;  /* 0x000000b500b57308 */ /* 0x000fe20000000800 */
[----:B------:R-:W-:Y:S01]  /*2dc0*/  FMNMX.FTZ R8, R28, R5, !PT ;  /* 0x000000051c087209 */ /* 0x000fe20007810000 */
[--C-:B------:R-:W-:Y:S01]  /*2dd0*/  FFMA.FTZ R177, R90, UR55, -R3.reuse ;  /* 0x000000375ab17c23 */ /* 0x100fe20008010803 */
[----:B------:R-:W-:Y:S01]  /*2de0*/  ISETP.GT.AND P1, PT, R11, 0x11, PT ;  /* 0x000000110b00780c */ /* 0x000fe20003f24270 */
[--C-:B------:R-:W-:Y:S01]  /*2df0*/  FFMA.FTZ R179, R94, UR55, -R3.reuse ;  /* 0x000000375eb37c23 */ /* 0x100fe20008010803 */
[----:B------:R-:W-:Y:S01]  /*2e00*/  FMNMX.FTZ R5, R29, R8, !PT ;  /* 0x000000081d057209 */ /* 0x000fe20007810000 */
[--C-:B------:R-:W-:Y:S01]  /*2e10*/  FFMA.FTZ R8, R14, UR55, -R3.reuse ;  /* 0x000000370e087c23 */ /* 0x100fe20008010803 */
[----:B------:R-:W-:Y:S01]  /*2e20*/  FSEL R33, R33, -INF , P1 ;  /* 0xff80000021217808 */ /* 0x000fe20000800000 */
[----:B------:R-:W0:Y:S01]  /*2e30*/  MUFU.EX2 R6, R6 ;  /* 0x0000000600067308 */ /* 0x000e220000000800 */
[----:B------:R-:W-:Y:S01]  /*2e40*/  FMNMX.FTZ R10, R32, R5, !PT ;  /* 0x00000005200a7209 */ /* 0x000fe20007810000 */
        /* <DEDUP_REMOVED lines=16> */
[----:B0-----:R-:W-:Y:S01]  /*2f50*/  FADD.FTZ R58, R181, R6 ;  /* 0x00000006b53a7221 */ /* 0x001fe20000010000 */
        /* <DEDUP_REMOVED lines=36> */
[----:B------:R-:W-:Y:S01]  /*31a0*/  ISETP.GT.AND P2, PT, R11, 0x50, PT ;  /* 0x000000500b00780c */ /* 0x000fe20003f44270 */
[----:B------:R-:W-:Y:S01]  /*31b0*/  MUFU.EX2 R173, R173 ;  /* 0x000000ad00ad7308 */ /* 0x000fe20000000800 */
[----:B------:R-:W-:Y:S01]  /*31c0*/  FSEL R61, R61, -INF , P1 ;  /* 0xff8000003d3d7808 */ /* 0x000fe20000800000 */
[--C-:B------:R-:W-:Y:S01]  /*31d0*/  FFMA.FTZ R159, R86, UR55, -R3.reuse ;  /* 0x00000037569f7c23 */ /* 0x100fe20008010803 */
[----:B------:R-:W-:Y:S01]  /*31e0*/  FMNMX.FTZ R24, R60, R5, !PT ;  /* 0x000000053c187209 */ /* 0x000fe20007810000 */
[----:B------:R-:W-:Y:S01]  /*31f0*/  FFMA.FTZ R87, R87, UR55, -R3 ;  /* 0x0000003757577c23 */ /* 0x000fe20008010803 */
[----:B------:R-:W-:-:S02]  /*3200*/  ISETP.GT.AND P1, PT, R11, 0x51, PT ;  /* 0x000000510b00780c */ /* 0x000fc40003f24270 */
[----:B------:R-:W-:Y:S02]  /*3210*/  CS2R R102, SRZ ;  /* 0x0000000000667805 */ /* 0x000fe4000001ff00 */
[----:B------:R-:W-:Y:S01]  /*3220*/  FSEL R64, R64, -INF , P2 ;  /* 0xff80000040407808 */ /* 0x000fe20001000000 */
[----:B------:R-:W-:Y:S01]  /*3230*/  MUFU.EX2 R14, R14 ;  /* 0x0000000e000e7308 */ /* 0x000fe20000000800 */
[----:B------:R-:W-:Y:S01]  /*3240*/  FMNMX.FTZ R5, R61, R24, !PT ;  /* 0x000000183d057209 */ /* 0x000fe20007810000 */
[----:B------:R-:W-:Y:S01]  /*3250*/  FFMA.FTZ R24, R104, UR55, -R3 ;  /* 0x0000003768187c23 */ /* 0x000fe20008010803 */
[----:B------:R-:W-:Y:S02]  /*3260*/  ISETP.GT.AND P2, PT, R11, 0x58, PT ;  /* 0x000000580b00780c */ /* 0x000fe40003f44270 */
[----:B------:R-:W-:Y:S02]  /*3270*/  CS2R R104, SRZ ;  /* 0x0000000000687805 */ /* 0x000fe4000001ff00 */
[----:B------:R-:W-:-:S02]  /*3280*/  FSEL R65, R65, -INF , P1 ;  /* 0xff80000041417808 */ /* 0x000fc40000800000 */
[----:B------:R-:W-:Y:S02]  /*3290*/  CS2R R100, SRZ ;  /* 0x0000000000647805 */ /* 0x000fe4000001ff00 */
[----:B------:R-:W-:Y:S01]  /*32a0*/  FMNMX.FTZ R36, R64, R5, !PT ;  /* 0x0000000540247209 */ /* 0x000fe20007810000 */
[----:B------:R-:W-:Y:S01]  /*32b0*/  MUFU.EX2 R175, R175 ;  /* 0x000000af00af7308 */ /* 0x000fe20000000800 */
[----:B------:R-:W-:Y:S02]  /*32c0*/  ISETP.GT.AND P1, PT, R11, 0x59, PT ;  /* 0x000000590b00780c */ /* 0x000fe40003f24270 */
[----:B------:R-:W-:Y:S02]  /*32d0*/  CS2R R98, SRZ ;  /* 0x0000000000627805 */ /* 0x000fe4000001ff00 */
[----:B------:R-:W-:Y:S02]  /*32e0*/  FSEL R68, R68, -INF , P2 ;  /* 0xff80000044447808 */ /* 0x000fe40001000000 */
[----:B------:R-:W-:-:S02]  /*32f0*/  CS2R R96, SRZ ;  /* 0x0000000000607805 */ /* 0x000fc4000001ff00 */
[----:B------:R-:W-:Y:S02]  /*3300*/  FMNMX.FTZ R5, R65, R36, !PT ;  /* 0x0000002441057209 */ /* 0x000fe40007810000 */
[----:B------:R-:W-:Y:S02]  /*3310*/  CS2R R94, SRZ ;  /* 0x00000000005e7805 */ /* 0x000fe4000001ff00 */
[----:B------:R-:W-:Y:S01]  /*3320*/  ISETP.GT.AND P2, PT, R11, 0x60, PT ;  /* 0x000000600b00780c */ /* 0x000fe20003f44270 */
[----:B------:R-:W-:Y:S01]  /*3330*/  MUFU.EX2 R24, R24 ;  /* 0x0000001800187308 */ /* 0x000fe20000000800 */
[----:B------:R-:W-:Y:S02]  /*3340*/  FSEL R69, R69, -INF , P1 ;  /* 0xff80000045457808 */ /* 0x000fe40000800000 */
[----:B------:R-:W-:Y:S02]  /*3350*/  CS2R R92, SRZ ;  /* 0x00000000005c7805 */ /* 0x000fe4000001ff00 */
[----:B------:R-:W-:-:S02]  /*3360*/  FMNMX.FTZ R36, R68, R5, !PT ;  /* 0x0000000544247209 */ /* 0x000fc40007810000 */
[----:B------:R-:W-:Y:S02]  /*3370*/  CS2R R90, SRZ ;  /* 0x00000000005a7805 */ /* 0x000fe4000001ff00 */
[----:B------:R-:W-:Y:S02]  /*3380*/  ISETP.GT.AND P1, PT, R11, 0x61, PT ;  /* 0x000000610b00780c */ /* 0x000fe40003f24270 */
[----:B------:R-:W-:Y:S01]  /*3390*/  FSEL R72, R72, -INF , P2 ;  /* 0xff80000048487808 */ /* 0x000fe20001000000 */
[----:B------:R-:W-:Y:S01]  /*33a0*/  MUFU.EX2 R169, R169 ;  /* 0x000000a900a97308 */ /* 0x000fe20000000800 */
[----:B------:R-:W-:Y:S01]  /*33b0*/  FMNMX.FTZ R5, R69, R36, !PT ;  /* 0x0000002445057209 */ /* 0x000fe20007810000 */
[----:B------:R-:W-:Y:S01]  /*33c0*/  FFMA.FTZ R36, R46, UR55, -R3 ;  /* 0x000000372e247c23 */ /* 0x000fe20008010803 */
[----:B------:R-:W-:Y:S02]  /*33d0*/  ISETP.GT.AND P2, PT, R11, 0x68, PT ;  /* 0x000000680b00780c */ /* 0x000fe40003f44270 */
[----:B------:R-:W-:-:S02]  /*33e0*/  FSEL R73, R73, -INF , P1 ;  /* 0xff80000049497808 */ /* 0x000fc40000800000 */
[----:B------:R-:W-:Y:S01]  /*33f0*/  FMNMX.FTZ R46, R72, R5, !PT ;  /* 0x00000005482e7209 */ /* 0x000fe20007810000 */
[----:B------:R-:W-:Y:S01]  /*3400*/  MUFU.EX2 R36, R36 ;  /* 0x0000002400247308 */ /* 0x000fe20000000800 */
[----:B------:R-:W-:Y:S02]  /*3410*/  ISETP.GT.AND P1, PT, R11, 0x69, PT ;  /* 0x000000690b00780c */ /* 0x000fe40003f24270 */
[----:B------:R-:W-:Y:S02]  /*3420*/  FSEL R76, R76, -INF , P2 ;  /* 0xff8000004c4c7808 */ /* 0x000fe40001000000 */
[----:B------:R-:W-:Y:S02]  /*3430*/  FMNMX.FTZ R5, R73, R46, !PT ;  /* 0x0000002e49057209 */ /* 0x000fe40007810000 */
[----:B------:R-:W-:Y:S01]  /*3440*/  ISETP.GT.AND P2, PT, R11, 0x70, PT ;  /* 0x000000700b00780c */ /* 0x000fe20003f44270 */
[----:B------:R-:W-:Y:S01]  /*3450*/  MUFU.EX2 R171, R171 ;  /* 0x000000ab00ab7308 */ /* 0x000fe20000000800 */
[----:B------:R-:W-:-:S02]  /*3460*/  FSEL R77, R77, -INF , P1 ;  /* 0xff8000004d4d7808 */ /* 0x000fc40000800000 */
[----:B------:R-:W-:Y:S02]  /*3470*/  FMNMX.FTZ R46, R76, R5, !PT ;  /* 0x000000054c2e7209 */ /* 0x000fe40007810000 */
        /* <DEDUP_REMOVED lines=8> */
[----:B------:R-:W-:Y:S02]  /*3500*/  ISETP.GT.AND P1, PT, R11, 0x79, PT ;  /* 0x000000790b00780c */ /* 0x000fe40003f24270 */
[----:B------:R-:W-:Y:S02]  /*3510*/  FSEL R84, R84, -INF , P2 ;  /* 0xff80000054547808 */ /* 0x000fe40001000000 */
[----:B------:R-:W-:Y:S02]  /*3520*/  FMNMX.FTZ R5, R81, R46, !PT ;  /* 0x0000002e51057209 */ /* 0x000fe40007810000 */
[----:B------:R-:W-:Y:S01]  /*3530*/  FSEL R85, R85, -INF , P1 ;  /* 0xff80000055557808 */ /* 0x000fe20000800000 */
[----:B------:R-:W-:Y:S01]  /*3540*/  MUFU.EX2 R167, R167 ;  /* 0x000000a700a77308 */ /* 0x000fe20000000800 */
[----:B------:R-:W-:-:S02]  /*3550*/  FMNMX.FTZ R46, R84, R5, !PT ;  /* 0x00000005542e7209 */ /* 0x000fc40007810000 */
[----:B------:R-:W-:Y:S02]  /*3560*/  F2FP.F16.F32.PACK_AB R181, R6, R181 ;  /* 0x000000b506b5723e */ /* 0x000fe400000000ff */
[----:B------:R-:W-:Y:S01]  /*3570*/  FMNMX.FTZ R5, R85, R46, !PT ;  /* 0x0000002e55057209 */ /* 0x000fe20007810000 */
[----:B------:R-:W-:Y:S02]  /*3580*/  FFMA.FTZ R46, R59, UR55, -R3 ;  /* 0x000000373b2e7c23 */ /* 0x000fe40008010803 */
[----:B------:R-:W-:Y:S02]  /*3590*/  MUFU.EX2 R50, R50 ;  /* 0x0000003200327308 */ /* 0x000fe40000000800 */
        /* <DEDUP_REMOVED lines=47> */
[----:B0-----:R-:W-:Y:S01]  /*3890*/  FADD.FTZ R11, R7, R88 ;  /* 0x00000058070b7221 */ /* 0x001fe20000010000 */
[----:B------:R-:W-:Y:S01]  /*38a0*/  F2FP.F16.F32.PACK_AB R180, R88, R7 ;  /* 0x0000000758b4723e */ /* 0x000fe200000000ff */
[--C-:B------:R-:W-:Y:S01]  /*38b0*/  FFMA.FTZ R77, R77, UR55, -R54.reuse ;  /* 0x000000374d4d7c23 */ /* 0x100fe20008010836 */
[--C-:B------:R-:W-:Y:S01]  /*38c0*/  FFMA.FTZ R80, R80, UR55, -R54.reuse ;  /* 0x0000003750507c23 */ /* 0x100fe20008010836 */
[--C-:B------:R-:W-:Y:S01]  /*38d0*/  FFMA.FTZ R81, R81, UR55, -R54.reuse ;  /* 0x0000003751517c23 */ /* 0x100fe20008010836 */
[--C-:B------:R-:W-:Y:S01]  /*38e0*/  FFMA.FTZ R84, R84, UR55, -R54.reuse ;  /* 0x0000003754547c23 */ /* 0x100fe20008010836 */
[----:B------:R-:W-:Y:S01]  /*38f0*/  FFMA.FTZ R54, R85, UR55, -R54 ;  /* 0x0000003755367c23 */ /* 0x000fe20008010836 */
[----:B------:R-:W0:Y:S01]  /*3900*/  MUFU.EX2 R32, R32 ;  /* 0x0000002000207308 */ /* 0x000e220000000800 */
[----:B-1----:R-:W-:Y:S01]  /*3910*/  FADD.FTZ R62, R28, R11 ;  /* 0x0000000b1c3e7221 */ /* 0x002fe20000010000 */
[----:B------:R-:W-:Y:S01]  /*3920*/  FADD.FTZ R11, R183, R58 ;  /* 0x0000003ab70b7221 */ /* 0x000fe20000010000 */
[----:B------:R-:W-:-:S02]  /*3930*/  F2FP.F16.F32.PACK_AB R183, R8, R183 ;  /* 0x000000b708b7723e */ /* 0x000fc400000000ff */
[----:B------:R-:W-:Y:S01]  /*3940*/  CS2R R88, SRZ ;  /* 0x0000000000587805 */ /* 0x000fe2000001ff00 */
[----:B------:R-:W-:Y:S02]  /*3950*/  FADD.FTZ R58, R8, R11 ;  /* 0x0000000b083a7221 */ /* 0x000fe40000010000 */
[----:B------:R-:W1:Y:S01]  /*3960*/  MUFU.EX2 R33, R33 ;  /* 0x0000002100217308 */ /* 0x000e620000000800 */
[----:B--2---:R-:W-:Y:S01]  /*3970*/  FADD.FTZ R13, R29, R62 ;  /* 0x0000003e1d0d7221 */ /* 0x004fe20000010000 */
[----:B------:R-:W-:Y:S01]  /*3980*/  FADD.FTZ R11, R177, R58 ;  /* 0x0000003ab10b7221 */ /* 0x000fe20000010000 */
[C---:B------:R-:W-:Y:S02]  /*3990*/  F2FP.F16.F32.PACK_AB R177, R10.reuse, R177 ;  /* 0x000000b10ab1723e */ /* 0x040fe400000000ff */
[----:B------:R-:W-:Y:S01]  /*39a0*/  F2FP.F16.F32.PACK_AB R182, R29, R28 ;  /* 0x0000001c1db6723e */ /* 0x000fe200000000ff */
[----:B------:R-:W-:Y:S02]  /*39b0*/  FADD.FTZ R58, R10, R11 ;  /* 0x0000000b0a3a7221 */ /* 0x000fe40000010000 */
[----:B------:R-:W2:Y:S01]  /*39c0*/  MUFU.EX2 R9, R9 ;  /* 0x0000000900097308 */ /* 0x000ea20000000800 */
[----:B0-----:R-:W-:Y:S01]  /*39d0*/  FADD.FTZ R0, R32, R13 ;  /* 0x0000000d20007221 */ /* 0x001fe20000010000 */
[----:B------:R-:W-:Y:S01]  /*39e0*/  FADD.FTZ R11, R179, R58 ;  /* 0x0000003ab30b7221 */ /* 0x000fe20000010000 */
[----:B------:R-:W-:-:S05]  /*39f0*/  F2FP.F16.F32.PACK_AB R179, R12, R179 ;  /* 0x000000b30cb3723e */ /* 0x000fca00000000ff */
[----:B------:R-:W0:Y:S01]  /*3a00*/  MUFU.EX2 R178, R37 ;  /* 0x0000002500b27308 */ /* 0x000e220000000800 */
[C---:B-1----:R-:W-:Y:S01]  /*3a10*/  FADD.FTZ R0, R33.reuse, R0 ;  /* 0x0000000021007221 */ /* 0x042fe20000010000 */
[----:B------:R-:W-:-:S06]  /*3a20*/  F2FP.F16.F32.PACK_AB R176, R33, R32 ;  /* 0x0000002021b0723e */ /* 0x000fcc00000000ff */
[----:B------:R-:W1:Y:S01]  /*3a30*/  MUFU.EX2 R40, R40 ;  /* 0x0000002800287308 */ /* 0x000e620000000800 */
[----:B--2---:R-:W-:Y:S01]  /*3a40*/  FADD.FTZ R3, R9, R0 ;  /* 0x0000000009037221 */ /* 0x004fe20000010000 */
[----:B------:R-:W-:-:S06]  /*3a50*/  FADD.FTZ R0, R12, R11 ;  /* 0x0000000b0c007221 */ /* 0x000fcc0000010000 */
        /* <DEDUP_REMOVED lines=22> */
[----:B------:R-:W-:Y:S02]  /*3bc0*/  F2FP.F16.F32.PACK_AB R174, R45, R44 ;  /* 0x0000002c2dae723e */ /* 0x000fe400000000ff */
[C---:B------:R-:W-:Y:S01]  /*3bd0*/  F2FP.F16.F32.PACK_AB R171, R26.reuse, R171 ;  /* 0x000000ab1aab723e */ /* 0x040fe200000000ff */
[----:B------:R-:W-:Y:S02]  /*3be0*/  FADD.FTZ R0, R26, R3 ;  /* 0x000000031a007221 */ /* 0x000fe40000010000 */
[----:B------:R-:W1:Y:S01]  /*3bf0*/  MUFU.EX2 R52, R52 ;  /* 0x0000003400347308 */ /* 0x000e620000000800 */
[----:B--2---:R-:W-:Y:S01]  /*3c00*/  FADD.FTZ R58, R48, R11 ;  /* 0x0000000b303a7221 */ /* 0x004fe20000010000 */
[----:B------:R-:W-:Y:S01]  /*3c10*/  FADD.FTZ R3, R165, R0 ;  /* 0x00000000a5037221 */ /* 0x000fe20000010000 */
[----:B------:R-:W-:-:S03]  /*3c20*/  F2FP.F16.F32.PACK_AB R165, R46, R165 ;  /* 0x000000a52ea5723e */ /* 0x000fc600000000ff */
[----:B------:R-:W-:Y:S02]  /*3c30*/  FADD.FTZ R0, R46, R3 ;  /* 0x000000032e007221 */ /* 0x000fe40000010000 */
[----:B------:R-:W2:Y:S01]  /*3c40*/  MUFU.EX2 R53, R53 ;  /* 0x0000003500357308 */ /* 0x000ea20000000800 */
[----:B0-----:R-:W-:Y:S01]  /*3c50*/  FADD.FTZ R11, R49, R58 ;  /* 0x0000003a310b7221 */ /* 0x001fe20000010000 */
[----:B------:R-:W-:Y:S01]  /*3c60*/  FADD.FTZ R3, R167, R0 ;  /* 0x00000000a7037221 */ /* 0x000fe20000010000 */
[----:B------:R-:W-:Y:S02]  /*3c70*/  F2FP.F16.F32.PACK_AB R168, R49, R48 ;  /* 0x0000003031a8723e */ /* 0x000fe400000000ff */
[C---:B------:R-:W-:Y:S01]  /*3c80*/  F2FP.F16.F32.PACK_AB R167, R50.reuse, R167 ;  /* 0x000000a732a7723e */ /* 0x040fe200000000ff */
[----:B------:R-:W-:Y:S02]  /*3c90*/  FADD.FTZ R0, R50, R3 ;  /* 0x0000000332007221 */ /* 0x000fe40000010000 */
        /* <DEDUP_REMOVED lines=8> */
[----:B------:R-:W-:Y:S02]  /*3d20*/  F2FP.F16.F32.PACK_AB R170, R53, R52 ;  /* 0x0000003435aa723e */ /* 0x000fe400000000ff */
[C---:B------:R-:W-:Y:S01]  /*3d30*/  F2FP.F16.F32.PACK_AB R163, R30.reuse, R163 ;  /* 0x000000a31ea3723e */ /* 0x040fe200000000ff */
[----:B------:R-:W-:Y:S02]  /*3d40*/  FADD.FTZ R0, R30, R3 ;  /* 0x000000031e007221 */ /* 0x000fe40000010000 */
        /* <DEDUP_REMOVED lines=28> */
[----:B------:R-:W-:-:S05]  /*3f10*/  F2FP.F16.F32.PACK_AB R152, R73, R72 ;  /* 0x000000484998723e */ /* 0x000fca00000000ff */
        /* <DEDUP_REMOVED lines=23> */
[----:B------:R-:W-:Y:S02]  /*4090*/  F2FP.F16.F32.PACK_AB R158, R3, R84 ;  /* 0x00000054039e723e */ /* 0x000fe400000000ff */
[C---:B--2---:R-:W-:Y:S01]  /*40a0*/  FADD.FTZ R3, R6.reuse, R7 ;  /* 0x0000000706037221 */ /* 0x044fe20000010000 */
[----:B------:R-:W-:Y:S01]  /*40b0*/  F2FP.F16.F32.PACK_AB R159, R6, R159 ;  /* 0x0000009f069f723e */ /* 0x000fe200000000ff */
[----:B------:R-:W-:Y:S06]  /*40c0*/  @!P1 BRA `(.L_x_9099) ;  /* 0x0000002800889947 */ /* 0x000fec0003800000 */
[----:B------:R-:W-:Y:S01]  /*40d0*/  IMAD.MOV.U32 R7, RZ, RZ, R4 ;  /* 0x000000ffff077224 */ /* 0x000fe200078e0004 */
[----:B------:R-:W-:Y:S01]  /*40e0*/  UMOV UR61, UR48 ;  /* 0x00000030003d7c82 */ /* 0x000fe20008000000 */
[----:B------:R-:W-:Y:S01]  /*40f0*/  IMAD.MOV.U32 R6, RZ, RZ, R5 ;  /* 0x000000ffff067224 */ /* 0x000fe200078e0005 */
[----:B------:R-:W-:Y:S01]  /*4100*/  UMOV UR59, UR47 ;  /* 0x0000002f003b7c82 */ /* 0x000fe20008000000 */
[----:B------:R-:W-:Y:S01]  /*4110*/  IMAD.MOV.U32 R151, RZ, RZ, RZ ;  /* 0x000000ffff977224 */ /* 0x000fe200078e00ff */
[----:B------:R-:W-:-:S06]  /*4120*/  ULDC UR55, c[0x0][0x988] ;  /* 0x0002620000377ab9 */ /* 0x000fcc0000000800 */
.L_x_9110:
[----:B------:R-:W-:Y:S01]  /*4130*/  ISETP.NE.AND P2, PT, RZ, UR45, PT ;  /* 0x0000002dff007c0c */ /* 0x000fe2000bf45270 */
[----:B------:R-:W-:-:S04]  /*4140*/  UISETP.NE.AND UP0, UPT, UR59, 0x1, UPT ;  /* 0x000000013b00788c */ /* 0x000fc8000bf05270 */
[----:B------:R-:W-:-:S04]  /*4150*/  USEL UR48, URZ, 0x1, UP0 ;  /* 0x000000013f307887 */ /* 0x000fc80008000000 */
[----:B------:R-:W-:-:S04]  /*4160*/  ULOP3.LUT UR48, UR61, UR48, URZ, 0x3c, !UPT ;  /* 0x000000303d307292 */ /* 0x000fc8000f8e3c3f */
[----:B------:R-:W-:Y:S08]  /*4170*/  @P2 BRA `(.L_x_9100) ;  /* 0x0000000000382947 */ /* 0x000ff00003800000 */
[----:B------:R-:W-:Y:S05]  /*4180*/  @!P0 BRA `(.L_x_9101) ;  /* 0x0000000000048947 */ /* 0x000fea0003800000 */
[----:B------:R-:W-:Y:S01]  /*4190*/  BPT.TRAP 0x1 ;  /* 0x000000040000795c */ /* 0x000fe20000300000 */
.L_x_9101:
        /* <DEDUP_REMOVED lines=9> */
.L_x_9102:
[----:B-1----:R-:W-:Y:S05]  /*4230*/  @P1 BRA `(.L_x_9100) ;  /* 0x0000000000081947 */ /* 0x002fea0003800000 */
[----:B------:R-:W1:Y:S02]  /*4240*/  SYNCS.PHASECHK.TRANS64.TRYWAIT P1, [UR6+0x28830], R4 ;  /* 0x02883004ff0075a7 */ /* 0x000e640008020146 */
[----:B-1----:R-:W-:Y:S05]  /*4250*/  @!P1 BRA `(.L_x_9103) ;  /* 0x000000e400a09947 */ /* 0x002fea0003800000 */
.L_x_9100:
        /* <DEDUP_REMOVED lines=50> */
.L_x_9105:
[----:B------:R-:W-:Y:S01]  /*4580*/  ULEA UR6, UR59, UR41, 0x3 ;  /* 0x000000293b067291 */ /* 0x000fe2000f8e183f */
[----:B------:R-:W-:-:S05]  /*4590*/  IMAD.U32 R4, RZ, RZ, UR61 ;  /* 0x0000003dff047e24 */ /* 0x000fca000f8e00ff */
[----:B------:R-:W-:-:S04]  /*45a0*/  SHF.L.U32 R4, R4, 0x1f, RZ ;  /* 0x0000001f04047819 */ /* 0x000fc800000006ff */
[----:B------:R0:W1:Y:S01]  /*45b0*/  SYNCS.PHASECHK.TRANS64.TRYWAIT P1, [UR6+0x28850], R4 ;  /* 0x02885004ff0075a7 */ /* 0x0000620008020146 */
[----:B------:R-:W-:Y:S05]  /*45c0*/  @!P0 BRA `(.L_x_9106) ;  /* 0x0000000000048947 */ /* 0x000fea0003800000 */
[----:B------:R-:W-:Y:S01]  /*45d0*/  BPT.TRAP 0x1 ;  /* 0x000000040000795c */ /* 0x000fe20000300000 */
.L_x_9106:
[----:B-1----:R-:W-:Y:S05]  /*45e0*/  @P1 BRA `(.L_x_9104) ;  /* 0x0000000000081947 */ /* 0x002fea0003800000 */
[----:B------:R-:W1:Y:S02]  /*45f0*/  SYNCS.PHASECHK.TRANS64.TRYWAIT P1, [UR6+0x28850], R4 ;  /* 0x02885004ff0075a7 */ /* 0x000e640008020146 */
[----:B-1----:R-:W-:Y:S05]  /*4600*/  @!P1 BRA `(.L_x_9107) ;  /* 0x000000e000cc9947 */ /* 0x002fea0003800000 */
.L_x_9104:
[----:B------:R-:W-:Y:S01]  /*4610*/  UIADD3 UR6, UR41, 0x400, URZ ;  /* 0x0000040029067890 */ /* 0x000fe2000fffe03f */
[----:B------:R-:W-:Y:S01]  /*4620*/  WARPGROUP.ARRIVE ;  /* 0x00000000000079c5 */ /* 0x000fe20000000000 */
[----:B------:R-:W-:-:S05]  /*4630*/  UMOV UR7, 0x40000040 ;  /* 0x4000004000077882 */ /* 0x000fca0000000000 */
[----:B-1----:R-:W1:Y:S01]  /*4640*/  S2R R5, SR_TID.X ;  /* 0x0000000000057919 */ /* 0x002e620000002100 */
        /* <DEDUP_REMOVED lines=8> */
[----:B-1----:R-:W-:-:S04]  /*46d0*/  SHF.R.U32.HI R5, RZ, 0x7, R5 ;  /* 0x00000007ff057819 */ /* 0x002fc80000011605 */
[----:B0-----:R-:W-:Y:S01]  /*46e0*/  IADD3 R4, -R5, 0xb, RZ ;  /* 0x0000000b05047810 */ /* 0x001fe20007ffe1ff */
        /* <DEDUP_REMOVED lines=37> */
.L_x_9108:
[----:B------:R-:W-:Y:S01]  /*4940*/  UISETP.NE.AND UP0, UPT, UR54, URZ, UPT ;  /* 0x0000003f3600728c */ /* 0x000fe2000bf05270 */
[----:B------:R-:W-:Y:S02]  /*4950*/  VIADD R10, R17, UR37 ;  /* 0x00000025110a7c36 */ /* 0x000fe40008000000 */
[----:B------:R-:W-:-:S03]  /*4960*/  IMAD.U32 R9, RZ, RZ, UR52 ;  /* 0x00000034ff097e24 */ /* 0x000fc6000f8e00ff */
        /* <DEDUP_REMOVED lines=9> */
[----:B------:R-:W-:Y:S01]  /*4a00*/  IADD3 R4, R9, UR6, -R16 ;  /* 0x0000000609047c10 */ /* 0x000fe2000fffe810 */
[----:B------:R-:W1:Y:S01]  /*4a10*/  SHFL.IDX PT, R173, R10, 0x1, 0x1c1f ;  /* 0x003c1f000aad7f89 */ /* 0x000e6200000e0000 */
[----:B------:R-:W-:-:S03]  /*4a20*/  ULEA UR6, UR47, UR41, 0x3 ;  /* 0x000000292f067291 */ /* 0x000fc6000f8e183f */
[----:B------:R-:W-:Y:S01]  /*4a30*/  VIADD R4, R4, -UR53 ;  /* 0x8000003504047c36 */ /* 0x000fe20008000000 */
[----:B------:R-:W-:-:S04]  /*4a40*/  UIADD3 UR6, UR6, 0x28840, URZ ;  /* 0x0002884006067890 */ /* 0x000fc8000fffe03f */
[----:B------:R-:W-:-:S09]  /*4a50*/  UPRMT UR6, UR40, 0x654, UR6 ;  /* 0x0000065428067896 */ /* 0x000fd20008000006 */
[----:B------:R-:W-:Y:S01]  /*4a60*/  SYNCS.ARRIVE.TRANS64.RED.A1T0 RZ, [UR6], RZ ;  /* 0x000000ffffff79a7 */ /* 0x000fe20008100406 */
[----:B0-----:R-:W-:-:S05]  /*4a70*/  IMAD.IADD R5, R4, 0x1, R5 ;  /* 0x0000000104057824 */ /* 0x001fca00078e0205 */
[C---:B------:R-:W-:Y:S01]  /*4a80*/  ISETP.GT.AND P1, PT, R5.reuse, RZ, PT ;  /* 0x000000ff0500720c */ /* 0x040fe20003f24270 */
[----:B-1----:R-:W-:Y:S01]  /*4a90*/  IMAD.IADD R4, R4, 0x1, R173 ;  /* 0x0000000104047824 */ /* 0x002fe200078e02ad */
        /* <DEDUP_REMOVED lines=94> */
[----:B------:R-:W-:-:S02]  /*5080*/  ISETP.GT.AND P2, PT, R4, RZ, PT ;  /* 0x000000ff0400720c */ /* 0x000fc40003f44270 */
[----:B------:R-:W-:Y:S02]  /*5090*/  FMNMX.FTZ R12, R85, R8, !PT ;  /* 0x00000008550c7209 */ /* 0x000fe40007810000 */
[----:B------:R-:W-:Y:S02]  /*50a0*/  ISETP.GT.AND P3, PT, R4, 0x1, PT ;  /* 0x000000010400780c */ /* 0x000fe40003f64270 */
[----:B------:R-:W-:Y:S01]  /*50b0*/  FSEL R26, R26, -INF , P2 ;  /* 0xff8000001a1a7808 */ /* 0x000fe20001000000 */
[----:B------:R-:W0:Y:S01]  /*50c0*/  SHFL.BFLY PT, R5, R12, 0x2, 0x1f ;  /* 0x0c401f000c057f89 */ /* 0x000e2200000e0000 */
[----:B------:R-:W-:Y:S02]  /*50d0*/  ISETP.GT.AND P2, PT, R4, 0x8, PT ;  /* 0x000000080400780c */ /* 0x000fe40003f44270 */
[----:B------:R-:W-:Y:S02]  /*50e0*/  FSEL R27, R27, -INF , P3 ;  /* 0xff8000001b1b7808 */ /* 0x000fe40001800000 */
[----:B------:R-:W-:-:S02]  /*50f0*/  FMNMX.FTZ R10, R26, R7, !PT ;  /* 0x000000071a0a7209 */ /* 0x000fc40007810000 */
[----:B------:R-:W-:Y:S02]  /*5100*/  ISETP.GT.AND P3, PT, R4, 0x9, PT ;  /* 0x000000090400780c */ /* 0x000fe40003f64270 */
        /* <DEDUP_REMOVED lines=24> */
[----:B------:R-:W-:Y:S02]  /*5290*/  FSEL R66, R66, -INF , P2 ;  /* 0xff80000042427808 */ /* 0x000fe40001000000 */
        /* <DEDUP_REMOVED lines=49> */
[----:B------:R-:W-:Y:S01]  /*55b0*/  FFMA.FTZ R25, R85, UR55, -R8 ;  /* 0x0000003755197c23 */ /* 0x000fe20008010808 */
[----:B------:R-:W-:Y:S01]  /*55c0*/  FMNMX.FTZ R161, R20, R161, !PT ;  /* 0x000000a114a17209 */ /* 0x000fe20007810000 */
[----:B------:R-:W-:Y:S01]  /*55d0*/  MUFU.EX2 R9, R9 ;  /* 0x0000000900097308 */ /* 0x000fe20000000800 */
[----:B------:R-:W-:-:S02]  /*55e0*/  FSEL R55, R55, -INF , P3 ;  /* 0xff80000037377808 */ /* 0x000fc40001800000 */
[----:B------:R-:W-:Y:S02]  /*55f0*/  FMNMX.FTZ R24, R54, R161, !PT ;  /* 0x000000a136187209 */ /* 0x000fe40007810000 */
[----:B------:R-:W-:Y:S02]  /*5600*/  ISETP.GT.AND P3, PT, R4, 0x41, PT ;  /* 0x000000410400780c */ /* 0x000fe40003f64270 */
[----:B------:R-:W-:Y:S01]  /*5610*/  FMNMX.FTZ R51, R55, R24, !PT ;  /* 0x0000001837337209 */ /* 0x000fe20007810000 */
[----:B------:R-:W-:Y:S01]  /*5620*/  MUFU.EX2 R180, R180 ;  /* 0x000000b400b47308 */ /* 0x000fe20000000800 */
[----:B------:R-:W-:Y:S02]  /*5630*/  FSEL R59, R59, -INF , P3 ;  /* 0xff8000003b3b7808 */ /* 0x000fe40001800000 */
[----:B------:R-:W-:Y:S01]  /*5640*/  FMNMX.FTZ R24, R58, R51, !PT ;  /* 0x000000333a187209 */ /* 0x000fe20007810000 */
[----:B------:R-:W-:Y:S01]  /*5650*/  FFMA.FTZ R51, R153, UR55, -R8 ;  /* 0x0000003799337c23 */ /* 0x000fe20008010808 */
[----:B------:R-:W-:-:S02]  /*5660*/  ISETP.GT.AND P3, PT, R4, 0x49, PT ;  /* 0x000000490400780c */ /* 0x000fc40003f64270 */
[----:B------:R-:W-:Y:S01]  /*5670*/  FMNMX.FTZ R153, R59, R24, !PT ;  /* 0x000000183b997209 */ /* 0x000fe20007810000 */
[----:B------:R-:W-:Y:S01]  /*5680*/  MUFU.EX2 R182, R182 ;  /* 0x000000b600b67308 */ /* 0x000fe20000000800 */
[----:B------:R-:W-:Y:S02]  /*5690*/  FSEL R63, R63, -INF , P3 ;  /* 0xff8000003f3f7808 */ /* 0x000fe40001800000 */
[----:B------:R-:W-:Y:S02]  /*56a0*/  FMNMX.FTZ R24, R62, R153, !PT ;  /* 0x000000993e187209 */ /* 0x000fe40007810000 */
[----:B------:R-:W-:Y:S02]  /*56b0*/  ISETP.GT.AND P3, PT, R4, 0x51, PT ;  /* 0x000000510400780c */ /* 0x000fe40003f64270 */
[----:B------:R-:W-:Y:S01]  /*56c0*/  FMNMX.FTZ R45, R63, R24, !PT ;  /* 0x000000183f2d7209 */ /* 0x000fe20007810000 */
        /* <DEDUP_REMOVED lines=18> */
[----:B------:R-:W-:Y:S01]  /*57f0*/  FMNMX.FTZ R24, R74, R41, !PT ;  /* 0x000000294a187209 */ /* 0x000fe20007810000 */
[--C-:B------:R-:W-:Y:S01]  /*5800*/  FFMA.FTZ R41, R53, UR55, -R8.reuse ;  /* 0x0000003735297c23 */ /* 0x100fe20008010808 */
[----:B------:R-:W-:Y:S01]  /*5810*/  ISETP.GT.AND P3, PT, R4, 0x69, PT ;  /* 0x000000690400780c */ /* 0x000fe20003f64270 */
[----:B------:R-:W-:Y:S01]  /*5820*/  FFMA.FTZ R53, R61, UR55, -R8 ;  /* 0x000000373d357c23 */ /* 0x000fe20008010808 */
[----:B------:R-:W-:Y:S01]  /*5830*/  FSEL R78, R78, -INF , P2 ;  /* 0xff8000004e4e7808 */ /* 0x000fe20001000000 */
[----:B------:R-:W-:Y:S01]  /*5840*/  MUFU.EX2 R39, R39 ;  /* 0x0000002700277308 */ /* 0x000fe20000000800 */
[----:B------:R-:W-:Y:S02]  /*5850*/  FMNMX.FTZ R49, R75, R24, !PT ;  /* 0x000000184b317209 */ /* 0x000fe40007810000 */
[----:B------:R-:W-:Y:S02]  /*5860*/  ISETP.GT.AND P2, PT, R4, 0x70, PT ;  /* 0x000000700400780c */ /* 0x000fe40003f44270 */
[----:B------:R-:W-:-:S02]  /*5870*/  FSEL R79, R79, -INF , P3 ;  /* 0xff8000004f4f7808 */ /* 0x000fc40001800000 */
[----:B------:R-:W-:Y:S01]  /*5880*/  FMNMX.FTZ R24, R78, R49, !PT ;  /* 0x000000314e187209 */ /* 0x000fe20007810000 */
[----:B------:R-:W-:Y:S01]  /*5890*/  FFMA.FTZ R49, R65, UR55, -R8 ;  /* 0x0000003741317c23 */ /* 0x000fe20008010808 */
[----:B------:R-:W-:Y:S01]  /*58a0*/  ISETP.GT.AND P3, PT, R4, 0x71, PT ;  /* 0x000000710400780c */ /* 0x000fe20003f64270 */
[----:B------:R-:W-:Y:S01]  /*58b0*/  MUFU.EX2 R172, R172 ;  /* 0x000000ac00ac7308 */ /* 0x000fe20000000800 */
[----:B------:R-:W-:Y:S02]  /*58c0*/  FSEL R82, R82, -INF , P2 ;  /* 0xff80000052527808 */ /* 0x000fe40001000000 */
[----:B------:R-:W-:Y:S02]  /*58d0*/  FMNMX.FTZ R37, R79, R24, !PT ;  /* 0x000000184f257209 */ /* 0x000fe40007810000 */
[----:B------:R-:W-:Y:S02]  /*58e0*/  ISETP.GT.AND P2, PT, R4, 0x78, PT ;  /* 0x000000780400780c */ /* 0x000fe40003f44270 */
[----:B------:R-:W-:Y:S01]  /*58f0*/  FSEL R83, R83, -INF , P3 ;  /* 0xff80000053537808 */ /* 0x000fe20001800000 */
[----:B------:R-:W-:Y:S01]  /*5900*/  MUFU.EX2 R47, R47 ;  /* 0x0000002f002f7308 */ /* 0x000fe20000000800 */
[----:B------:R-:W-:-:S02]  /*5910*/  FMNMX.FTZ R24, R82, R37, !PT ;  /* 0x0000002552187209 */ /* 0x000fc40007810000 */
[----:B------:R-:W-:Y:S02]  /*5920*/  ISETP.GT.AND P3, PT, R4, 0x79, PT ;  /* 0x000000790400780c */ /* 0x000fe40003f64270 */
[----:B------:R-:W-:Y:S02]  /*5930*/  FSEL R86, R86, -INF , P2 ;  /* 0xff80000056567808 */ /* 0x000fe40001000000 */
[----:B------:R-:W-:Y:S01]  /*5940*/  FMNMX.FTZ R37, R83, R24, !PT ;  /* 0x0000001853257209 */ /* 0x000fe20007810000 */
[----:B------:R-:W-:Y:S01]  /*5950*/  MUFU.EX2 R174, R174 ;  /* 0x000000ae00ae7308 */ /* 0x000fe20000000800 */
[----:B------:R-:W-:Y:S02]  /*5960*/  FSEL R87, R87, -INF , P3 ;  /* 0xff80000057577808 */ /* 0x000fe40001800000 */
        /* <DEDUP_REMOVED lines=55> */
[----:B------:R-:W-:-:S06]  /*5ce0*/  FFMA.FTZ R86, R86, UR55, -R29 ;  /* 0x0000003756567c23 */ /* 0x000fcc000801081d */
[----:B------:R-:W2:Y:S01]  /*5cf0*/  MUFU.EX2 R183, R183 ;  /* 0x000000b700b77308 */ /* 0x000ea20000000800 */
[----:B0-----:R-:W-:-:S04]  /*5d00*/  FFMA.FTZ R27, R6, R0, R9 ;  /* 0x00000000061b7223 */ /* 0x001fc80000010009 */
[----:B------:R-:W-:-:S03]  /*5d10*/  FADD.FTZ R27, R180, R27 ;  /* 0x0000001bb41b7221 */ /* 0x000fc60000010000 */
[----:B------:R-:W0:Y:S01]  /*5d20*/  MUFU.EX2 R10, R10 ;  /* 0x0000000a000a7308 */ /* 0x000e220000000800 */
[----:B-1----:R-:W-:Y:S01]  /*5d30*/  FFMA.FTZ R0, R7, R3, R8 ;  /* 0x0000000307007223 */ /* 0x002fe20000010008 */
        /* <DEDUP_REMOVED lines=19> */
[----:B------:R-:W-:-:S04]  /*5e70*/  FADD.FTZ R38, R174, R27 ;  /* 0x0000001bae267221 */ /* 0x000fc80000010000 */
[----:B------:R-:W-:Y:S02]  /*5e80*/  FADD.FTZ R27, R51, R38 ;  /* 0x00000026331b7221 */ /* 0x000fe40000010000 */
[----:B------:R-:W2:Y:S01]  /*5e90*/  MUFU.EX2 R173, R173 ;  /* 0x000000ad00ad7308 */ /* 0x000ea20000000800 */
[----:B0-----:R-:W-:Y:S01]  /*5ea0*/  FADD.FTZ R3, R179, R0 ;  /* 0x00000000b3037221 */ /* 0x001fe20000010000 */
[----:B------:R-:W-:-:S04]  /*5eb0*/  FADD.FTZ R38, R168, R27 ;  /* 0x0000001ba8267221 */ /* 0x000fc80000010000 */
[----:B------:R-:W-:Y:S01]  /*5ec0*/  FADD.FTZ R27, R45, R38 ;  /* 0x000000262d1b7221 */ /* 0x000fe20000010000 */
[----:B------:R-:W-:Y:S01]  /*5ed0*/  FFMA.FTZ R38, R75, UR55, -R29 ;  /* 0x000000374b267c23 */ /* 0x000fe2000801081d */
[----:B------:R-:W0:Y:S01]  /*5ee0*/  MUFU.EX2 R26, R26 ;  /* 0x0000001a001a7308 */ /* 0x000e220000000800 */
[----:B-1----:R-:W-:Y:S01]  /*5ef0*/  FADD.FTZ R0, R12, R3 ;  /* 0x000000030c007221 */ /* 0x002fe20000010000 */
[----:B------:R-:W-:-:S04]  /*5f00*/  FADD.FTZ R40, R170, R27 ;  /* 0x0000001baa287221 */ /* 0x000fc80000010000 */
        /* <DEDUP_REMOVED lines=80> */
.L_x_9109:
        /* <DEDUP_REMOVED lines=110> */
.L_x_9099:
        /* <DEDUP_REMOVED lines=8> */
.L_x_9122:
        /* <DEDUP_REMOVED lines=9> */
.L_x_9113:
[----:B------:R-:W-:Y:S01]  /*6c00*/  ULEA UR6, UR47, UR41, 0x3 ;  /* 0x000000292f067291 */ /* 0x000fe2000f8e183f */
[----:B------:R-:W-:-:S05]  /*6c10*/  IMAD.U32 R4, RZ, RZ, UR48 ;  /* 0x00000030ff047e24 */ /* 0x000fca000f8e00ff */
[----:B------:R-:W-:-:S04]  /*6c20*/  SHF.L.U32 R4, R4, 0x1f, RZ ;  /* 0x0000001f04047819 */ /* 0x000fc800000006ff */
[----:B------:R0:W1:Y:S01]  /*6c30*/  SYNCS.PHASECHK.TRANS64.TRYWAIT P1, [UR6+0x28830], R4 ;  /* 0x02883004ff0075a7 */ /* 0x0000620008020146 */
[----:B------:R-:W-:Y:S05]  /*6c40*/  @!P0 BRA `(.L_x_9114) ;  /* 0x0000000000048947 */ /* 0x000fea0003800000 */
[----:B------:R-:W-:Y:S01]  /*6c50*/  BPT.TRAP 0x1 ;  /* 0x000000040000795c */ /* 0x000fe20000300000 */
.L_x_9114:
[----:B-1----:R-:W-:Y:S05]  /*6c60*/  @P1 BRA `(.L_x_9112) ;  /* 0x0000000000081947 */ /* 0x002fea0003800000 */
[----:B------:R-:W1:Y:S02]  /*6c70*/  SYNCS.PHASECHK.TRANS64.TRYWAIT P1, [UR6+0x28830], R4 ;  /* 0x02883004ff0075a7 */ /* 0x000e640008020146 */
[----:B-1----:R-:W-:Y:S05]  /*6c80*/  @!P1 BRA `(.L_x_9115) ;  /* 0x000000bc00449947 */ /* 0x002fea0003800000 */
.L_x_9112:
[----:B-1----:R-:W1:Y:S01]  /*6c90*/  S2R R5, SR_TID.X ;  /* 0x0000000000057919 */ /* 0x002e620000002100 */
[----:B------:R-:W-:Y:S01]  /*6ca0*/  ULEA UR34, UR47, UR51, 0xb ;  /* 0x000000332f227291 */ /* 0x000fe2000f8e583f */
[----:B------:R-:W-:Y:S01]  /*6cb0*/  UMOV UR35, 0x40000040 ;  /* 0x4000004000237882 */ /* 0x000fe20000000000 */
[----:B------:R-:W-:Y:S02]  /*6cc0*/  UMOV UR7, 0x40000040 ;  /* 0x4000004000077882 */ /* 0x000fe40000000000 */
        /* <DEDUP_REMOVED lines=43> */
.L_x_9117:
[----:B------:R-:W-:Y:S01]  /*6f80*/  ULEA UR6, UR53, UR41, 0x3 ;  /* 0x0000002935067291 */ /* 0x000fe2000f8e183f */
[----:B------:R-:W-:-:S05]  /*6f90*/  IMAD.U32 R4, RZ, RZ, UR54 ;  /* 0x00000036ff047e24 */ /* 0x000fca000f8e00ff */
[----:B------:R-:W-:-:S04]  /*6fa0*/  SHF.L.U32 R4, R4, 0x1f, RZ ;  /* 0x0000001f04047819 */ /* 0x000fc800000006ff */
[----:B------:R0:W1:Y:S01]  /*6fb0*/  SYNCS.PHASECHK.TRANS64.TRYWAIT P1, [UR6+0x28850], R4 ;  /* 0x02885004ff0075a7 */ /* 0x0000620008020146 */
[----:B------:R-:W-:Y:S05]  /*6fc0*/  @!P0 BRA `(.L_x_9118) ;  /* 0x0000000000048947 */ /* 0x000fea0003800000 */
[----:B------:R-:W-:Y:S01]  /*6fd0*/  BPT.TRAP 0x1 ;  /* 0x000000040000795c */ /* 0x000fe20000300000 */
.L_x_9118:
[----:B-1----:R-:W-:Y:S05]  /*6fe0*/  @P1 BRA `(.L_x_9116) ;  /* 0x0000000000081947 */ /* 0x002fea0003800000 */
[----:B------:R-:W1:Y:S02]  /*6ff0*/  SYNCS.PHASECHK.TRANS64.TRYWAIT P1, [UR6+0x28850], R4 ;  /* 0x02885004ff0075a7 */ /* 0x000e640008020146 */
[----:B-1----:R-:W-:Y:S05]  /*7000*/  @!P1 BRA `(.L_x_9119) ;  /* 0x000000b8007c9947 */ /* 0x002fea0003800000 */
.L_x_9116:
        /* <DEDUP_REMOVED lines=51> */
.L_x_9120:
        /* <DEDUP_REMOVED lines=78> */
[----:B------:R-:W-:-:S03]  /*7820*/  FADD.FTZ R6, -R5, R6 ;  /* 0x0000000605067221 */ /* 0x000fc60000010100 */
[--C-:B------:R-:W-:Y:S01]  /*7830*/  FFMA.FTZ R153, R41, UR55, -R8.reuse ;  /* 0x0000003729997c23 */ /* 0x100fe20008010808 */
[--C-:B------:R-:W-:Y:S01]  /*7840*/  FFMA.FTZ R161, R25, UR55, -R8.reuse ;  /* 0x0000003719a17c23 */ /* 0x100fe20008010808 */
[--C-:B------:R-:W-:Y:S01]  /*7850*/  FFMA.FTZ R159, R29, UR55, -R8.reuse ;  /* 0x000000371d9f7c23 */ /* 0x100fe20008010808 */
[--C-:B------:R-:W-:Y:S01]  /*7860*/  FFMA.FTZ R157, R33, UR55, -R8.reuse ;  /* 0x00000037219d7c23 */ /* 0x100fe20008010808 */
        /* <DEDUP_REMOVED lines=29> */
[C---:B------:R-:W-:Y:S01]  /*7a40*/  FADD.FTZ R6, -R4.reuse, R7 ;  /* 0x0000000704067221 */ /* 0x040fe20000010100 */
[----:B------:R-:W-:Y:S01]  /*7a50*/  FMUL.FTZ R8, R4, UR55 ;  /* 0x0000003704087c20 */ /* 0x000fe20008410000 */
[----:B------:R0:W-:Y:S02]  /*7a60*/  MUFU.EX2 R7, R12 ;  /* 0x0000000c00077308 */ /* 0x0001e40000000800 */
[----:B------:R-:W-:Y:S01]  /*7a70*/  FMUL.FTZ R6, R6, UR55 ;  /* 0x0000003706067c20 */ /* 0x000fe20008410000 */
[--C-:B------:R-:W-:Y:S01]  /*7a80*/  FFMA.FTZ R181, R26, UR55, -R8.reuse ;  /* 0x000000371ab57c23 */ /* 0x100fe20008010808 */
[--C-:B------:R-:W-:Y:S01]  /*7a90*/  FFMA.FTZ R10, R27, UR55, -R8.reuse ;  /* 0x000000371b0a7c23 */ /* 0x100fe20008010808 */
[--C-:B------:R-:W-:Y:S01]  /*7aa0*/  FFMA.FTZ R183, R30, UR55, -R8.reuse ;  /* 0x000000371eb77c23 */ /* 0x100fe20008010808 */
[--C-:B------:R-:W-:Y:S01]  /*7ab0*/  FFMA.FTZ R177, R34, UR55, -R8.reuse ;  /* 0x0000003722b17c23 */ /* 0x100fe20008010808 */
[--C-:B------:R-:W-:Y:S01]  /*7ac0*/  FFMA.FTZ R14, R35, UR55, -R8.reuse ;  /* 0x00000037230e7c23 */ /* 0x100fe20008010808 */
[----:B------:R-:W1:Y:S01]  /*7ad0*/  MUFU.EX2 R180, R180 ;  /* 0x000000b400b47308 */ /* 0x000e620000000800 */
[--C-:B0-----:R-:W-:Y:S01]  /*7ae0*/  FFMA.FTZ R12, R31, UR55, -R8.reuse ;  /* 0x000000371f0c7c23 */ /* 0x101fe20008010808 */
        /* <DEDUP_REMOVED lines=18> */
[----:B------:R-:W-:-:S04]  /*7c10*/  FFMA.FTZ R86, R86, UR55, -R8 ;  /* 0x0000003756567c23 */ /* 0x000fc80008010808 */
        /* <DEDUP_REMOVED lines=93> */
[--C-:B------:R-:W-:Y:S01]  /*81f0*/  FFMA.FTZ R44, R83, UR55, -R8.reuse ;  /* 0x00000037532c7c23 */ /* 0x100fe20008010808 */
[----:B------:R-:W-:-:S05]  /*8200*/  FFMA.FTZ R8, R87, UR55, -R8 ;  /* 0x0000003757087c23 */ /* 0x000fca0008010808 */
        /* <DEDUP_REMOVED lines=42> */
.L_x_9121:
[----:B------:R-:W-:Y:S01]  /*84b0*/  UISETP.GT.AND UP0, UPT, UR60, UR39, UPT ;  /* 0x000000273c00728c */ /* 0x000fe2000bf04270 */
[----:B------:R-:W-:Y:S01]  /*84c0*/  F2FP.F16.F32.PACK_AB R180, R161, R180 ;  /* 0x000000b4a1b4723e */ /* 0x000fe200000000ff */
[----:B------:R-:W-:Y:S01]  /*84d0*/  ULEA UR6, UR53, UR41, 0x3 ;  /* 0x0000002935067291 */ /* 0x000fe2000f8e183f */
[----:B------:R-:W-:Y:S01]  /*84e0*/  F2FP.F16.F32.PACK_AB R182, R159, R182 ;  /* 0x000000b69fb6723e */ /* 0x000fe200000000ff */
[----:B------:R-:W-:Y:S01]  /*84f0*/  UIADD3 UR7, UR60, -0x1, URZ ;  /* 0xffffffff3c077890 */ /* 0x000fe2000fffe03f */
[----:B------:R-:W-:Y:S01]  /*8500*/  F2FP.F16.F32.PACK_AB R176, R157, R176 ;  /* 0x000000b09db0723e */ /* 0x000fe200000000ff */
[----:B------:R-:W-:Y:S01]  /*8510*/  UIADD3 UR6, UR6, 0x28860, URZ ;  /* 0x0002886006067890 */ /* 0x000fe2000fffe03f */
[----:B------:R-:W-:Y:S01]  /*8520*/  PLOP3.LUT P1, PT, PT, PT, UP0, 0x80, 0x0 ;  /* 0x000000000000781c */ /* 0x000fe20003f2f008 */
[----:B------:R-:W-:Y:S01]  /*8530*/  UMOV UR54, UR48 ;  /* 0x0000003000367c82 */ /* 0x000fe20008000000 */
[----:B------:R-:W-:Y:S01]  /*8540*/  UMOV UR53, UR47 ;  /* 0x0000002f00357c82 */ /* 0x000fe20008000000 */
[----:B------:R-:W-:Y:S01]  /*8550*/  UPRMT UR6, UR40, 0x654, UR6 ;  /* 0x0000065428067896 */ /* 0x000fe20008000006 */
[----:B------:R-:W-:Y:S01]  /*8560*/  F2FP.F16.F32.PACK_AB R178, R155, R178 ;  /* 0x000000b29bb2723e */ /* 0x000fe200000000ff */
[----:B------:R-:W-:Y:S01]  /*8570*/  UMOV UR60, UR7 ;  /* 0x00000007003c7c82 */ /* 0x000fe20008000000 */
[----:B------:R-:W-:Y:S01]  /*8580*/  F2FP.F16.F32.PACK_AB R172, R153, R172 ;  /* 0x000000ac99ac723e */ /* 0x000fe200000000ff */
        /* <DEDUP_REMOVED lines=95> */
.L_x_9111:
[----:B------:R-:W-:Y:S06]  /*8b80*/  BAR.ARV 0x8, 0x180 ;  /* 0x0206000000007b1d */ /* 0x000fec0000002000 */
[----:B------:R-:W-:Y:S05]  /*8b90*/  @!P0 BRA `(.L_x_9123) ;  /* 0x0000000000048947 */ /* 0x000fea0003800000 */
[----:B------:R-:W-:Y:S01]  /*8ba0*/  BPT.TRAP 0x1 ;  /* 0x000000040000795c */ /* 0x000fe20000300000 */
.L_x_9123:
[----:B------:R-:W-:Y:S01]  /*8bb0*/  ULEA UR5, UR47, UR41, 0x3 ;  /* 0x000000292f057291 */ /* 0x000fe2000f8e183f */
[----:B------:R-:W-:-:S05]  /*8bc0*/  IMAD.U32 R6, RZ, RZ, UR48 ;  /* 0x00000030ff067e24 */ /* 0x000fca000f8e00ff */
[----:B------:R-:W-:-:S04]  /*8bd0*/  SHF.L.U32 R6, R6, 0x1f, RZ ;  /* 0x0000001f06067819 */ /* 0x000fc800000006ff */
[----:B------:R0:W1:Y:S01]  /*8be0*/  SYNCS.PHASECHK.TRANS64.TRYWAIT P1, [UR5+0x28850], R6 ;  /* 0x02885006ff0075a7 */ /* 0x0000620008020145 */
[----:B------:R-:W-:Y:S05]  /*8bf0*/  @!P0 BRA `(.L_x_9124) ;  /* 0x0000000000048947 */ /* 0x000fea0003800000 */
[----:B------:R-:W-:Y:S01]  /*8c00*/  BPT.TRAP 0x1 ;  /* 0x000000040000795c */ /* 0x000fe20000300000 */
.L_x_9124:
[----:B-1----:R-:W-:Y:S05]  /*8c10*/  @P1 BRA `(.L_x_9125) ;  /* 0x0000000000081947 */ /* 0x002fea0003800000 */
[----:B------:R-:W1:Y:S02]  /*8c20*/  SYNCS.PHASECHK.TRANS64.TRYWAIT P1, [UR5+0x28850], R6 ;  /* 0x02885006ff0075a7 */ /* 0x000e640008020145 */
[----:B-1----:R-:W-:Y:S05]  /*8c30*/  @!P1 BRA `(.L_x_9126) ;  /* 0x0000009c00889947 */ /* 0x002fea0003800000 */
.L_x_9125:
        /* <DEDUP_REMOVED lines=12> */
[----:B------:R-:W-:Y:S01]  /*8d00*/  HGMMA.64x128x16.F32 R88, R180, gdesc[UR4].tnspB, R88, gsb0 ;  /* 0x41e00004b4587df0 */ /* 0x000fe20008000858 */
[----:B------:R-:W-:Y:S01]  /*8d10*/  UIADD3 UR6, UR4, 0x80, URZ ;  /* 0x0000008004067890 */ /* 0x000fe2000fffe03f */
[----:B-1----:R-:W-:Y:S01]  /*8d20*/  FADD.FTZ R7, R7, R0 ;  /* 0x0000000007077221 */ /* 0x002fe20000010000 */
[----:B------:R-:W-:Y:S01]  /*8d30*/  UMOV UR7, 0x40000040 ;  /* 0x4000004000077882 */ /* 0x000fe20000000000 */
[----:B------:R-:W-:Y:S02]  /*8d40*/  IMAD.MOV.U32 R0, RZ, RZ, -0x800000 ;  /* 0xff800000ff007424 */ /* 0x000fe400078e00ff */
[----:B0-----:R-:W-:Y:S01]  /*8d50*/  FADD.FTZ R8, R6, R3 ;  /* 0x0000000306087221 */ /* 0x001fe20000010000 */
[----:B------:R-:W-:Y:S01]  /*8d60*/  IMAD.MOV.U32 R3, RZ, RZ, -0x800000 ;  /* 0xff800000ff037424 */ /* 0x000fe200078e00ff */
[----:B------:R-:W0:Y:S04]  /*8d70*/  SHFL.BFLY PT, R6, R7, 0x1, 0x1f ;  /* 0x0c201f0007067f89 */ /* 0x000e2800000e0000 */
[----:B------:R-:W1:Y:S01]  /*8d80*/  SHFL.BFLY PT, R9, R8, 0x1, 0x1f ;  /* 0x0c201f0008097f89 */ /* 0x000e6200000e0000 */
[----:B0-----:R-:W-:Y:S01]  /*8d90*/  FADD.FTZ R12, R7, R6 ;  /* 0x00000006070c7221 */ /* 0x001fe20000010000 */
[----:B------:R-:W-:-:S02]  /*8da0*/  IMAD.MOV.U32 R6, RZ, RZ, RZ ;  /* 0x000000ffff067224 */ /* 0x000fc400078e00ff */
[----:B------:R-:W-:Y:S02]  /*8db0*/  IMAD.U32 R7, RZ, RZ, UR55 ;  /* 0x00000037ff077e24 */ /* 0x000fe4000f8e00ff */
        /* <DEDUP_REMOVED lines=47> */
[----:B0-23--:R-:W-:Y:S05]  /*90b0*/  @!P0 BRA `(.L_x_9127) ;  /* 0x0000000000048947 */ /* 0x00dfea0003800000 */
[----:B------:R-:W-:Y:S01]  /*90c0*/  BPT.TRAP 0x1 ;  /* 0x000000040000795c */ /* 0x000fe20000300000 */
.L_x_9127:
        /* <DEDUP_REMOVED lines=74> */
.L_x_9091:
[----:B------:R-:W0:Y:S01]  /*9570*/  S2R R5, SR_CgaCtaId ;  /* 0x0000000000057919 */ /* 0x000e220000008800 */
[----:B------:R-:W-:Y:S01]  /*9580*/  MOV R20, 0x400 ;  /* 0x0000040000147802 */ /* 0x000fe20000000f00 */
[----:B------:R-:W-:Y:S01]  /*9590*/  BSSY B0, `(.L_x_9128) ;  /* 0x00002e3000007945 */ /* 0x000fe20003800000 */
[----:B------:R-:W-:Y:S02]  /*95a0*/  BAR.SYNC.DEFER_BLOCKING 0x5, 0x180 ;  /* 0x0146000000007b1d */ /* 0x000fe40000010000 */
[----:B0-----:R-:W-:-:S05]  /*95b0*/  LEA R20, R5, R20, 0x18 ;  /* 0x0000001405147211 */ /* 0x001fca00078ec0ff */
[----:B------:R-:W0:Y:S02]  /*95c0*/  LDS.128 R32, [R20+0x288d0] ;  /* 0x0288d00014207984 */ /* 0x000e240000000c00 */
[----:B0-----:R-:W-:Y:S02]  /*95d0*/  R2UR UR6, R33 ;  /* 0x00000000210672ca */ /* 0x001fe400000e0000 */
[----:B------:R-:W-:Y:S01]  /*95e0*/  R2UR UR5, R34 ;  /* 0x00000000220572ca */ /* 0x000fe200000e0000 */
[----:B------:R-:W-:Y:S06]  /*95f0*/  BAR.ARV 0x4, 0x180 ;  /* 0x0106000000007b1d */ /* 0x000fec0000002000 */
[----:B------:R-:W-:Y:S08]  /*9600*/  @P0 BRA `(.L_x_9129) ;  /* 0x0000002000580947 */ /* 0x000ff00003800000 */
[----:B------:R-:W0:Y:S01]  /*9610*/  S2R R5, SR_SWINHI ;  /* 0x0000000000057919 */ /* 0x000e220000002f00 */
[----:B------:R-:W-:Y:S01]  /*9620*/  ULDC.64 UR10, c[0x0][0xc00] ;  /* 0x00030000000a7ab9 */ /* 0x000fe20000000a00 */
[----:B------:R-:W-:Y:S02]  /*9630*/  ULDC.64 UR8, c[0x0][0xc00] ;  /* 0x0003000000087ab9 */ /* 0x000fe40000000a00 */
        /* <DEDUP_REMOVED lines=83> */
[----:B------:R-:W-:Y:S01]  /*9b70*/  F2FP.F16.F32.PACK_AB R14, R141, R140 ;  /* 0x0000008c8d0e723e */ /* 0x000fe200000000ff */
[----:B0-----:R-:W-:Y:S01]  /*9b80*/  IMAD.U32 R28, RZ, RZ, UR8 ;  /* 0x00000008ff1c7e24 */ /* 0x001fe2000f8e00ff */
[----:B------:R-:W-:Y:S01]  /*9b90*/  F2FP.F16.F32.PACK_AB R15, R143, R142 ;  /* 0x0000008e8f0f723e */ /* 0x000fe200000000ff */
[----:B------:R-:W-:Y:S01]  /*9ba0*/  IMAD.U32 R29, RZ, RZ, UR9 ;  /* 0x00000009ff1d7e24 */ /* 0x000fe2000f8e00ff */
[----:B------:R-:W-:Y:S01]  /*9bb0*/  F2FP.F16.F32.PACK_AB R24, R145, R144 ;  /* 0x000000909118723e */ /* 0x000fe200000000ff */
[----:B------:R-:W-:Y:S01]  /*9bc0*/  ULDC.64 UR8, c[0x0][0xc08] ;  /* 0x0003020000087ab9 */ /* 0x000fe20000000a00 */
[----:B------:R-:W-:Y:S01]  /*9bd0*/  F2FP.F16.F32.PACK_AB R25, R147, R146 ;  /* 0x000000929319723e */ /* 0x000fe200000000ff */
[----:B------:R-:W-:Y:S01]  /*9be0*/  STSM.16.M88.4 [R21], R12 ;  /* 0x0000000c15007844 */ /* 0x000fe20000000200 */
[----:B------:R-:W-:-:S02]  /*9bf0*/  F2FP.F16.F32.PACK_AB R26, R149, R148 ;  /* 0x00000094951a723e */ /* 0x000fc400000000ff */
        /* <DEDUP_REMOVED lines=32> */
[----:B------:R-:W-:Y:S01]  /*9e00*/  USEL UR42, UR42, URZ, !UP0 ;  /* 0x0000003f2a2a7287 */ /* 0x000fe2000c000000 */
[----:B------:R-:W-:Y:S01]  /*9e10*/  ULDC.64 UR10, c[0x0][UR16+0x220] ;  /* 0x00008800100a7abb */ /* 0x000fe20008000a00 */
[----:B------:R-:W-:Y:S01]  /*9e20*/  ULDC.64 UR8, c[0x0][UR16+0x218] ;  /* 0x0000860010087abb */ /* 0x000fe20008000a00 */
[----:B0-----:R-:W-:Y:S01]  /*9e30*/  @P1 IMAD.HI.U32 R4, R11, R6, RZ ;  /* 0x000000060b041227 */ /* 0x001fe200078e00ff */
[----:B------:R-:W-:Y:S01]  /*9e40*/  USEL UR36, UR36, URZ, !UP0 ;  /* 0x0000003f24247287 */ /* 0x000fe2000c000000 */
[----:B------:R-:W-:Y:S01]  /*9e50*/  ULDC.64 UR12, c[0x0][UR16+0x228] ;  /* 0x00008a00100c7abb */ /* 0x000fe20008000a00 */
[----:B------:R-:W-:Y:S02]  /*9e60*/  UIMAD UR11, UR11, UR42, URZ ;  /* 0x0000002a0b0b72a4 */ /* 0x000fe4000f8e023f */
[----:B------:R-:W-:Y:S02]  /*9e70*/  UIMAD.WIDE.U32 UR14, UR8, UR43, URZ ;  /* 0x0000002b080e72a5 */ /* 0x000fe4000f8e003f */
[----:B------:R-:W-:Y:S01]  /*9e80*/  UIMAD UR17, UR9, UR43, URZ ;  /* 0x0000002b091172a4 */ /* 0x000fe2000f8e023f */
[----:B-1----:R-:W-:Y:S01]  /*9e90*/  @P1 SHF.R.U32.HI R7, RZ, R9, R4 ;  /* 0x00000009ff071219 */ /* 0x002fe20000011604 */
[----:B------:R-:W-:-:S02]  /*9ea0*/  UIMAD.WIDE.U32 UR8, UR10, UR42, URZ ;  /* 0x0000002a0a0872a5 */ /* 0x000fc4000f8e003f */
[----:B------:R-:W-:Y:S02]  /*9eb0*/  UIMAD.WIDE.U32 UR18, UR12, UR7, URZ ;  /* 0x000000070c1272a5 */ /* 0x000fe4000f8e003f */
[----:B------:R-:W-:Y:S01]  /*9ec0*/  UIMAD UR7, UR13, UR7, URZ ;  /* 0x000000070d0772a4 */ /* 0x000fe2000f8e023f */
[--C-:B------:R-:W-:Y:S01]  /*9ed0*/  IMAD.MOV R9, RZ, RZ, -R7.reuse ;  /* 0x000000ffff097224 */ /* 0x100fe200078e0a07 */
[----:B------:R-:W-:Y:S02]  /*9ee0*/  UIMAD UR11, UR10, UR36, UR11 ;  /* 0x000000240a0b72a4 */ /* 0x000fe4000f8e020b */
[----:B------:R-:W-:Y:S01]  /*9ef0*/  UIADD3 UR17, UR15, UR17, URZ ;  /* 0x000000110f117290 */ /* 0x000fe2000fffe03f */
[----:B------:R-:W-:Y:S02]  /*9f00*/  IMAD.U32 R4, RZ, RZ, UR18 ;  /* 0x00000012ff047e24 */ /* 0x000fe4000f8e00ff */
        /* <DEDUP_REMOVED lines=28> */
.L_x_9130:
        /* <DEDUP_REMOVED lines=16> */
[----:B0-----:R-:W-:Y:S01]  /*a1d0*/  IMAD R3, R197, 0x40, R2 ;  /* 0x00000040c5037824 */ /* 0x001fe200078e0202 */
[----:B------:R-:W-:Y:S01]  /*a1e0*/  ULDC.64 UR10, c[0x0][0xaa0] ;  /* 0x0002a800000a7ab9 */ /* 0x000fe20000000a00 */
[----:B------:R-:W0:Y:S02]  /*a1f0*/  @P1 LDC R49, c[0x0][0xbf0] ;  /* 0x0002fc00ff311b82 */ /* 0x000e240000000800 */
[----:B------:R-:W-:-:S03]  /*a200*/  IMAD.WIDE R32, R3, 0x2, R32 ;  /* 0x0000000203207825 */ /* 0x000fc600078e0220 */
[C---:B------:R-:W-:Y:S02]  /*a210*/  IADD3 R9, P6, R32.reuse, 0x1000, RZ ;  /* 0x0000100020097810 */ /* 0x040fe40007fde0ff */
[C---:B------:R-:W-:Y:S02]  /*a220*/  IADD3 R13, P5, R32.reuse, 0x2000, RZ ;  /* 0x00002000200d7810 */ /* 0x040fe40007fbe0ff */
[----:B------:R-:W-:Y:S02]  /*a230*/  LOP3.LUT R8, R9, 0x380, RZ, 0xc0, !PT ;  /* 0x0000038009087812 */ /* 0x000fe400078ec0ff */
[C---:B------:R-:W-:Y:S02]  /*a240*/  IADD3 R25, P4, R32.reuse, 0x3000, RZ ;  /* 0x0000300020197810 */ /* 0x040fe40007f9e0ff */
[C---:B------:R-:W-:Y:S02]  /*a250*/  IADD3 R29, P3, R32.reuse, 0x4000, RZ ;  /* 0x00004000201d7810 */ /* 0x040fe40007f7e0ff */
[----:B------:R-:W-:-:S02]  /*a260*/  IADD3 R37, P2, R32, 0x5000, RZ ;  /* 0x0000500020257810 */ /* 0x000fc40007f5e0ff */
[C---:B------:R-:W-:Y:S02]  /*a270*/  IADD3 R41, P0, R32.reuse, 0x6000, RZ ;  /* 0x0000600020297810 */ /* 0x040fe40007f1e0ff */
[----:B------:R-:W-:Y:S02]  /*a280*/  LOP3.LUT R5, R32, 0x380, RZ, 0xc0, !PT ;  /* 0x0000038020057812 */ /* 0x000fe400078ec0ff */
[----:B------:R-:W-:Y:S02]  /*a290*/  SHF.R.U64 R8, R8, 0x3, RZ ;  /* 0x0000000308087819 */ /* 0x000fe400000012ff */
[----:B------:R-:W-:Y:S02]  /*a2a0*/  LOP3.LUT R12, R13, 0x380, RZ, 0xc0, !PT ;  /* 0x000003800d0c7812 */ /* 0x000fe400078ec0ff */
[----:B------:R-:W-:Y:S02]  /*a2b0*/  LOP3.LUT R24, R25, 0x380, RZ, 0xc0, !PT ;  /* 0x0000038019187812 */ /* 0x000fe400078ec0ff */
[----:B------:R-:W-:-:S02]  /*a2c0*/  LOP3.LUT R28, R29, 0x380, RZ, 0xc0, !PT ;  /* 0x000003801d1c7812 */ /* 0x000fc400078ec0ff */
[----:B------:R-:W-:Y:S02]  /*a2d0*/  LOP3.LUT R36, R37, 0x380, RZ, 0xc0, !PT ;  /* 0x0000038025247812 */ /* 0x000fe400078ec0ff */
[----:B------:R-:W-:Y:S02]  /*a2e0*/  LOP3.LUT R40, R41, 0x380, RZ, 0xc0, !PT ;  /* 0x0000038029287812 */ /* 0x000fe400078ec0ff */
[----:B------:R-:W-:Y:S02]  /*a2f0*/  SHF.R.U64 R5, R5, 0x3, RZ ;  /* 0x0000000305057819 */ /* 0x000fe400000012ff */
[----:B------:R-:W-:Y:S01]  /*a300*/  LOP3.LUT R8, R8, R9, RZ, 0x3c, !PT ;  /* 0x0000000908087212 */ /* 0x000fe200078e3cff */
[----:B------:R-:W-:Y:S01]  /*a310*/  IMAD.X R9, RZ, RZ, R33, P6 ;  /* 0x000000ffff097224 */ /* 0x000fe200030e0621 */
[----:B------:R-:W-:Y:S02]  /*a320*/  IADD3 R3, P6, R32, 0x7000, RZ ;  /* 0x0000700020037810 */ /* 0x000fe40007fde0ff */
[----:B------:R-:W-:-:S02]  /*a330*/  SHF.R.U64 R12, R12, 0x3, RZ ;  /* 0x000000030c0c7819 */ /* 0x000fc400000012ff */
[----:B------:R-:W-:Y:S01]  /*a340*/  SHF.R.U64 R24, R24, 0x3, RZ ;  /* 0x0000000318187819 */ /* 0x000fe200000012ff */
[--C-:B------:R-:W-:Y:S01]  /*a350*/  IMAD.X R45, RZ, RZ, R33.reuse, P6 ;  /* 0x000000ffff2d7224 */ /* 0x100fe200030e0621 */
[----:B------:R-:W-:Y:S01]  /*a360*/  SHF.R.U64 R28, R28, 0x3, RZ ;  /* 0x000000031c1c7819 */ /* 0x000fe200000012ff */
[----:B------:R-:W-:Y:S01]  /*a370*/  UIMAD UR7, UR12, UR10, URZ ;  /* 0x0000000a0c0772a4 */ /* 0x000fe2000f8e023f */
[----:B------:R-:W-:Y:S01]  /*a380*/  SHF.R.U64 R36, R36, 0x3, RZ ;  /* 0x0000000324247819 */ /* 0x000fe200000012ff */
[----:B------:R-:W-:Y:S01]  /*a390*/  UIMAD.WIDE.U32 UR8, UR4, UR10, URZ ;  /* 0x0000000a040872a5 */ /* 0x000fe2000f8e003f */
[----:B------:R-:W-:Y:S01]  /*a3a0*/  SHF.R.U64 R40, R40, 0x3, RZ ;  /* 0x0000000328287819 */ /* 0x000fe200000012ff */
[----:B------:R-:W5:Y:S01]  /*a3b0*/  LD.E.128 R8, desc[UR56][R8.64] ;  /* 0x0000003808087980 */ /* 0x000f62000c101d00 */
        /* <DEDUP_REMOVED lines=11> */
[----:B------:R1:W5:Y:S01]  /*a470*/  LD.E.128 R4, desc[UR56][R32.64] ;  /* 0x0000003820047980 */ /* 0x000362000c101d00 */
[----:B------:R-:W-:Y:S01]  /*a480*/  LOP3.LUT R0, R3, 0x380, RZ, 0xc0, !PT ;  /* 0x0000038003007812 */ /* 0x000fe200078ec0ff */
[----:B------:R-:W-:-:S02]  /*a490*/  UIMAD UR7, UR4, UR11, UR7 ;  /* 0x0000000b040772a4 */ /* 0x000fc4000f8e0207 */
[----:B------:R-:W5:Y:S01]  /*a4a0*/  LD.E.128 R12, desc[UR56][R12.64] ;  /* 0x000000380c0c7980 */ /* 0x000f62000c101d00 */
[----:B------:R-:W-:-:S03]  /*a4b0*/  SHF.R.U64 R0, R0, 0x3, RZ ;  /* 0x0000000300007819 */ /* 0x000fc600000012ff */
[----:B------:R-:W5:Y:S01]  /*a4c0*/  LD.E.128 R24, desc[UR56][R24.64] ;  /* 0x0000003818187980 */ /* 0x000f62000c101d00 */
[----:B-1----:R-:W1:Y:S01]  /*a4d0*/  @P1 LDC R33, c[0x0][0xbec] ;  /* 0x0002fb00ff211b82 */ /* 0x002e620000000800 */
[----:B------:R-:W-:Y:S01]  /*a4e0*/  UIADD3 UR9, UR9, UR7, URZ ;  /* 0x0000000709097290 */ /* 0x000fe2000fffe03f */
[----:B------:R-:W-:Y:S01]  /*a4f0*/  LOP3.LUT R44, R0, R3, RZ, 0x3c, !PT ;  /* 0x00000003002c7212 */ /* 0x000fe200078e3cff */
[----:B------:R-:W-:Y:S01]  /*a500*/  ULDC.64 UR10, c[0x0][0xae8] ;  /* 0x0002ba00000a7ab9 */ /* 0x000fe20000000a00 */
[----:B------:R-:W-:Y:S01]  /*a510*/  IMAD R0, R19, 0x20, R197 ;  /* 0x0000002013007824 */ /* 0x000fe200078e02c5 */
[----:B------:R-:W-:Y:S01]  /*a520*/  UIMAD.WIDE.U32 UR8, UR43, UR10, UR8 ;  /* 0x0000000a2b0872a5 */ /* 0x000fe2000f8e0008 */
[----:B------:R-:W5:Y:S01]  /*a530*/  LD.E.128 R28, desc[UR56][R28.64] ;  /* 0x000000381c1c7980 */ /* 0x000f62000c101d00 */
[----:B------:R-:W-:Y:S01]  /*a540*/  USHF.R.S32.HI UR4, URZ, 0x1f, UR42 ;  /* 0x0000001f3f047899 */ /* 0x000fe2000801142a */
[----:B------:R-:W-:Y:S01]  /*a550*/  VIADD R48, R0, UR37 ;  /* 0x0000002500307c36 */ /* 0x000fe20008000000 */
[----:B------:R-:W-:Y:S01]  /*a560*/  UIMAD UR9, UR43, UR11, UR9 ;  /* 0x0000000b2b0972a4 */ /* 0x000fe2000f8e0209 */
[----:B------:R-:W5:Y:S02]  /*a570*/  LD.E.128 R36, desc[UR56][R36.64] ;  /* 0x0000003824247980 */ /* 0x000f64000c101d00 */
[----:B------:R-:W-:-:S02]  /*a580*/  ULDC.64 UR10, c[0x0][0xaf0] ;  /* 0x0002bc00000a7ab9 */ /* 0x000fc40000000a00 */
[----:B------:R-:W-:Y:S01]  /*a590*/  UIMAD UR4, UR4, UR10, URZ ;  /* 0x0000000a040472a4 */ /* 0x000fe2000f8e023f */
[----:B------:R-:W-:Y:S01]  /*a5a0*/  IMAD.MOV.U32 R3, RZ, RZ, R48 ;  /* 0x000000ffff037224 */ /* 0x000fe200078e0030 */
[----:B------:R-:W5:Y:S02]  /*a5b0*/  LD.E.128 R40, desc[UR56][R40.64] ;  /* 0x0000003828287980 */ /* 0x000f64000c101d00 */
[----:B------:R-:W-:Y:S02]  /*a5c0*/  UIMAD UR4, UR42, UR11, UR4 ;  /* 0x0000000b2a0472a4 */ /* 0x000fe4000f8e0204 */
[----:B------:R-:W5:Y:S01]  /*a5d0*/  LD.E.128 R44, desc[UR56][R44.64] ;  /* 0x000000382c2c7980 */ /* 0x000f62000c101d00 */
[----:B-1----:R-:W-:Y:S01]  /*a5e0*/  @P1 IMAD.HI.U32 R0, R48, R33, RZ ;  /* 0x0000002130001227 */ /* 0x002fe200078e00ff */
[----:B------:R-:W-:Y:S01]  /*a5f0*/  UIMAD.WIDE.U32 UR42, UR42, UR10, UR8 ;  /* 0x0000000a2a2a72a5 */ /* 0x000fe2000f8e0008 */
[----:B------:R-:W-:Y:S01]  /*a600*/  @!PT LDS RZ, [RZ] ;  /* 0x00000000fffff984 */ /* 0x000fe20000000800 */
[----:B------:R-:W-:Y:S01]  /*a610*/  @!PT LDS RZ, [RZ] ;  /* 0x00000000fffff984 */ /* 0x000fe20000000800 */
[----:B------:R-:W-:Y:S01]  /*a620*/  @!PT LDS RZ, [RZ] ;  /* 0x00000000fffff984 */ /* 0x000fe20000000800 */
[----:B------:R-:W-:Y:S01]  /*a630*/  @!PT LDS RZ, [RZ] ;  /* 0x00000000fffff984 */ /* 0x000fe20000000800 */
[----:B------:R1:W-:Y:S06]  /*a640*/  MEMBAR.ALL.CTA ;  /* 0x0000000000007992 */ /* 0x0003ec0000008000 */
[----:B-1----:R-:W1:Y:S01]  /*a650*/  FENCE.VIEW.ASYNC.S ;  /* 0x00000000000073c6 */ /* 0x002e620000000000 */
[----:B------:R-:W-:Y:S01]  /*a660*/  ULDC.64 UR8, c[0x0][0xae0] ;  /* 0x0002b80000087ab9 */ /* 0x000fe20000000a00 */
[----:B0-----:R-:W-:Y:S01]  /*a670*/  @P1 SHF.R.U32.HI R3, RZ, R49, R0 ;  /* 0x00000031ff031219 */ /* 0x001fe20000011600 */
[----:B------:R-:W-:-:S03]  /*a680*/  UIADD3 UR4, UR43, UR4, URZ ;  /* 0x000000042b047290 */ /* 0x000fc6000fffe03f */
[--C-:B------:R-:W-:Y:S01]  /*a690*/  SHF.R.S32.HI R0, RZ, 0x1f, R3.reuse ;  /* 0x0000001fff007819 */ /* 0x100fe20000011403 */
[----:B------:R-:W-:Y:S02]  /*a6a0*/  IMAD.MOV R49, RZ, RZ, -R3 ;  /* 0x000000ffff317224 */ /* 0x000fe400078e0a03 */
[----:B------:R-:W-:Y:S02]  /*a6b0*/  IMAD.U32 R33, RZ, RZ, UR43 ;  /* 0x0000002bff217e24 */ /* 0x000fe4000f8e00ff */
[----:B------:R-:W-:Y:S02]  /*a6c0*/  IMAD R0, R0, UR8, RZ ;  /* 0x0000000800007c24 */ /* 0x000fe4000f8e02ff */
[----:B------:R-:W-:Y:S02]  /*a6d0*/  IMAD R49, R34, R49, R48 ;  /* 0x0000003122317224 */ /* 0x000fe400078e0230 */
[----:B------:R-:W-:Y:S02]  /*a6e0*/  IMAD.U32 R32, RZ, RZ, UR42 ;  /* 0x0000002aff207e24 */ /* 0x000fe4000f8e00ff */
[----:B------:R-:W-:-:S02]  /*a6f0*/  IMAD.U32 R33, RZ, RZ, UR4 ;  /* 0x00000004ff217e24 */ /* 0x000fc4000f8e00ff */
[C---:B------:R-:W-:Y:S01]  /*a700*/  IMAD R51, R3.reuse, UR9, R0 ;  /* 0x0000000903337c24 */ /* 0x040fe2000f8e0200 */
[----:B------:R-:W-:Y:S01]  /*a710*/  SHF.R.S32.HI R0, RZ, 0x1f, R49 ;  /* 0x0000001fff007819 */ /* 0x000fe20000011431 */
[----:B------:R-:W-:Y:S01]  /*a720*/  IMAD.WIDE.U32 R32, R3, UR8, R32 ;  /* 0x0000000803207c25 */ /* 0x000fe2000f8e0020 */
[----:B------:R-:W-:-:S03]  /*a730*/  ULDC.64 UR8, c[0x0][0xad8] ;  /* 0x0002b60000087ab9 */ /* 0x000fc60000000a00 */
[----:B------:R-:W-:Y:S02]  /*a740*/  IMAD.IADD R33, R33, 0x1, R51 ;  /* 0x0000000121217824 */ /* 0x000fe400078e0233 */
[----:B------:R-:W-:Y:S02]  /*a750*/  IMAD R34, R0, UR8, RZ ;  /* 0x0000000800227c24 */ /* 0x000fe4000f8e02ff */
[----:B------:R-:W-:Y:S02]  /*a760*/  VIADD R50, R197, UR37 ;  /* 0x00000025c5327c36 */ /* 0x000fe40008000000 */
[C---:B------:R-:W-:Y:S02]  /*a770*/  IMAD R3, R49.reuse, UR9, R34 ;  /* 0x0000000931037c24 */ /* 0x040fe4000f8e0222 */
[----:B------:R-:W-:Y:S01]  /*a780*/  IMAD.WIDE.U32 R32, R49, UR8, R32 ;  /* 0x0000000831207c25 */ /* 0x000fe2000f8e0020 */
[----:B------:R-:W-:Y:S01]  /*a790*/  ISETP.GE.AND P2, PT, R50, R21, PT ;  /* 0x000000153200720c */ /* 0x000fe20003f46270 */
[----:B------:R-:W-:-:S02]  /*a7a0*/  ULDC.64 UR8, c[0x0][0xa80] ;  /* 0x0002a00000087ab9 */ /* 0x000fc40000000a00 */
[----:B------:R-:W-:Y:S01]  /*a7b0*/  IMAD.IADD R3, R33, 0x1, R3 ;  /* 0x0000000121037824 */ /* 0x000fe200078e0203 */
[----:B------:R-:W-:Y:S01]  /*a7c0*/  LEA R34, P3, R32, UR8, 0x1 ;  /* 0x0000000820227c11 */ /* 0x000fe2000f8608ff */
[----:B------:R-:W-:Y:S02]  /*a7d0*/  VIADD R20, R20, 0x28820 ;  /* 0x0002882014147836 */ /* 0x000fe40000000000 */
[----:B------:R-:W-:Y:S01]  /*a7e0*/  VIADD R0, R50, 0x20 ;  /* 0x0000002032007836 */ /* 0x000fe20000000000 */
[----:B------:R-:W-:Y:S02]  /*a7f0*/  LEA.HI.X R3, R32, UR9, R3, 0x1, P3 ;  /* 0x0000000920037c11 */ /* 0x000fe400098f0c03 */
[----:B------:R-:W-:Y:S02]  /*a800*/  PRMT R20, RZ, 0x654, R20 ;  /* 0x00000654ff147816 */ /* 0x000fe40000000014 */
[-C--:B------:R-:W-:Y:S01]  /*a810*/  ISETP.GE.AND P0, PT, R0, R21.reuse, PT ;  /* 0x000000150000720c */ /* 0x080fe20003f06270 */
[----:B------:R-:W-:Y:S01]  /*a820*/  VIADD R0, R50, 0x40 ;  /* 0x0000004032007836 */ /* 0x000fe20000000000 */
[----:B-1----:R0:W-:Y:S01]  /*a830*/  SYNCS.ARRIVE.TRANS64.RED.A1T0 RZ, [R20+URZ], RZ ;  /* 0x000000ff14ff79a7 */ /* 0x0021e2000810043f */
[----:B------:R0:W1:Y:S01]  /*a840*/  SHFL.IDX PT, R33, R34, RZ, 0x181f ;  /* 0x00181fff22217589 */ /* 0x00006200000e0000 */
[----:B------:R-:W-:Y:S03]  /*a850*/  BSSY B1, `(.L_x_9132) ;  /* 0x000000d000017945 */ /* 0x000fe60003800000 */
[----:B------:R0:W2:Y:S01]  /*a860*/  SHFL.IDX PT, R49, R3, RZ, 0x181f ;  /* 0x00181fff03317589 */ /* 0x0000a200000e0000 */
[----:B------:R-:W-:Y:S01]  /*a870*/  ISETP.GE.AND P1, PT, R0, R21, PT ;  /* 0x000000150000720c */ /* 0x000fe20003f26270 */
[----:B------:R-:W-:-:S12]  /*a880*/  @P2 BRA `(.L_x_9133) ;  /* 0x0000000000242947 */ /* 0x000fd80003800000 */
        /* <DEDUP_REMOVED lines=9> */
.L_x_9133:
[----:B------:R-:W-:Y:S05]  /*a920*/  BSYNC B1 ;  /* 0x0000000000017941 */ /* 0x000fea0003800000 */
.L_x_9132:
[----:B---3-5:R3:W4:Y:S01]  /*a930*/  SHFL.IDX PT, R7, R3, 0x1, 0x181f ;  /* 0x00381f0003077f89 */ /* 0x02872200000e0000 */
[----:B------:R-:W-:Y:S03]  /*a940*/  BSSY B1, `(.L_x_9134) ;  /* 0x000000c000017945 */ /* 0x000fe60003800000 */
[----:B------:R3:W0:Y:S01]  /*a950*/  SHFL.IDX PT, R5, R34, 0x1, 0x181f ;  /* 0x00381f0022057f89 */ /* 0x00062200000e0000 */
[----:B------:R-:W-:Y:S05]  /*a960*/  @P0 BRA `(.L_x_9135) ;  /* 0x0000000000240947 */ /* 0x000fea0003800000 */
[----:B------:R-:W-:Y:S02]  /*a970*/  ULDC UR4, c[0x0][0xac8] ;  /* 0x0002b20000047ab9 */ /* 0x000fe40000000800 */
[----:B------:R-:W-:Y:S02]  /*a980*/  ISETP.GE.AND P3, PT, R2, UR4, PT ;  /* 0x0000000402007c0c */ /* 0x000fe4000bf66270 */
[----:B------:R-:W-:-:S11]  /*a990*/  ISETP.GE.AND P4, PT, R18, UR4, PT ;  /* 0x0000000412007c0c */ /* 0x000fd6000bf86270 */
[-C--:B0-----:R-:W-:Y:S02]  /*a9a0*/  @!P3 LEA R4, P0, R2, R5.reuse, 0x1 ;  /* 0x000000050204b211 */ /* 0x081fe400078008ff */
[----:B------:R-:W-:Y:S02]  /*a9b0*/  @!P4 LEA R6, P2, R18, R5, 0x1 ;  /* 0x000000051206c211 */ /* 0x000fe400078408ff */
[-C--:B----4-:R-:W-:Y:S02]  /*a9c0*/  @!P3 LEA.HI.X R5, R2, R7.reuse, R218, 0x1, P0 ;  /* 0x000000070205b211 */ /* 0x090fe400000f0cda */
[----:B------:R-:W-:-:S03]  /*a9d0*/  @!P4 LEA.HI.X R7, R18, R7, R217, 0x1, P2 ;  /* 0x000000071207c211 */ /* 0x000fc600010f0cd9 */
[----:B------:R0:W-:Y:S04]  /*a9e0*/  @!P3 ST.E.128 desc[UR56][R4.64], R8 ;  /* 0x000000080400b985 */ /* 0x0001e8000c101d38 */
[----:B------:R0:W-:Y:S02]  /*a9f0*/  @!P4 ST.E.128 desc[UR56][R6.64], R36 ;  /* 0x000000240600c985 */ /* 0x0001e4000c101d38 */
.L_x_9135:
[----:B------:R-:W-:Y:S05]  /*aa00*/  BSYNC B1 ;  /* 0x0000000000017941 */ /* 0x000fea0003800000 */
.L_x_9134:
[----:B0---4-:R0:W4:Y:S01]  /*aa10*/  SHFL.IDX PT, R7, R3, 0x2, 0x181f ;  /* 0x00581f0003077f89 */ /* 0x01112200000e0000 */
        /* <DEDUP_REMOVED lines=12> */
.L_x_9137:
[----:B------:R-:W-:Y:S05]  /*aae0*/  BSYNC B1 ;  /* 0x0000000000017941 */ /* 0x000fea0003800000 */
.L_x_9136:
[----:B------:R-:W-:Y:S01]  /*aaf0*/  VIADD R0, R50, 0x60 ;  /* 0x0000006032007836 */ /* 0x000fe20000000000 */
[----:B0--3--:R-:W0:Y:S04]  /*ab00*/  SHFL.IDX PT, R3, R3, 0x3, 0x181f ;  /* 0x00781f0003037f89 */ /* 0x009e2800000e0000 */
[----:B------:R-:W-:Y:S01]  /*ab10*/  ISETP.GE.AND P0, PT, R0, R21, PT ;  /* 0x000000150000720c */ /* 0x000fe20003f06270 */
[----:B----4-:R3:W4:-:S12]  /*ab20*/  SHFL.IDX PT, R7, R34, 0x3, 0x181f ;  /* 0x00781f0022077f89 */ /* 0x01071800000e0000 */
[----:B---3--:R-:W-:Y:S05]  /*ab30*/  @P0 BRA `(.L_x_9138) ;  /* 0x0000001800200947 */ /* 0x008fea0003800000 */
[----:B------:R-:W-:Y:S02]  /*ab40*/  ULDC UR4, c[0x0][0xac8] ;  /* 0x0002b20000047ab9 */ /* 0x000fe40000000800 */
[----:B------:R-:W-:-:S13]  /*ab50*/  ISETP.GE.AND P1, PT, R2, UR4, PT ;  /* 0x0000000402007c0c */ /* 0x000fda000bf26270 */
[----:B----4-:R-:W-:-:S04]  /*ab60*/  @!P1 LEA R4, P0, R2, R7, 0x1 ;  /* 0x0000000702049211 */ /* 0x010fc800078008ff */
        /* <DEDUP_REMOVED lines=8> */
.L_x_9131:
[----:B------:R-:W-:Y:S01]  /*abf0*/  ULDC.64 UR10, c[0x0][0xb08] ;  /* 0x0002c200000a7ab9 */ /* 0x000fe20000000a00 */
[----:B0-----:R-:W0:Y:S01]  /*ac00*/  @P1 LDC R0, c[0x0][0xbec] ;  /* 0x0002fb00ff001b82 */ /* 0x001e220000000800 */
[----:B------:R-:W-:Y:S01]  /*ac10*/  UIMAD UR7, UR12, UR10, URZ ;  /* 0x0000000a0c0772a4 */ /* 0x000fe2000f8e023f */
[----:B------:R-:W-:Y:S01]  /*ac20*/  IMAD.MOV.U32 R3, RZ, RZ, R11 ;  /* 0x000000ffff037224 */ /* 0x000fe200078e000b */
[----:B------:R-:W-:Y:S01]  /*ac30*/  UIMAD.WIDE.U32 UR8, UR4, UR10, URZ ;  /* 0x0000000a040872a5 */ /* 0x000fe2000f8e003f */
[----:B------:R-:W-:Y:S01]  /*ac40*/  VIADD R20, R20, 0x28820 ;  /* 0x0002882014147836 */ /* 0x000fe20000000000 */
[----:B------:R-:W-:Y:S01]  /*ac50*/  UIMAD UR7, UR4, UR11, UR7 ;  /* 0x0000000b040772a4 */ /* 0x000fe2000f8e0207 */
[----:B------:R-:W-:Y:S01]  /*ac60*/  BSSY B1, `(.L_x_9139) ;  /* 0x000006b000017945 */ /* 0x000fe20003800000 */
[----:B------:R-:W-:Y:S01]  /*ac70*/  USHF.R.S32.HI UR4, URZ, 0x1f, UR42 ;  /* 0x0000001f3f047899 */ /* 0x000fe2000801142a */
[----:B------:R-:W1:Y:S01]  /*ac80*/  @P1 LDC R5, c[0x0][0xbf0] ;  /* 0x0002fc00ff051b82 */ /* 0x000e620000000800 */
[----:B------:R-:W-:Y:S01]  /*ac90*/  UIADD3 UR9, UR9, UR7, URZ ;  /* 0x0000000709097290 */ /* 0x000fe2000fffe03f */
[----:B------:R-:W-:Y:S01]  /*aca0*/  PRMT R20, RZ, 0x654, R20 ;  /* 0x00000654ff147816 */ /* 0x000fe20000000014 */
[----:B------:R-:W-:-:S02]  /*acb0*/  ULDC.64 UR10, c[0x0][0xb38] ;  /* 0x0002ce00000a7ab9 */ /* 0x000fc40000000a00 */
[----:B------:R-:W-:Y:S01]  /*acc0*/  UIMAD.WIDE.U32 UR8, UR43, UR10, UR8 ;  /* 0x0000000a2b0872a5 */ /* 0x000fe2000f8e0008 */
[----:B------:R2:W-:Y:S03]  /*acd0*/  SYNCS.ARRIVE.TRANS64.RED.A1T0 RZ, [R20+URZ], RZ ;  /* 0x000000ff14ff79a7 */ /* 0x0005e6000810043f */
        /* <DEDUP_REMOVED lines=8> */
[----:B-1----:R-:W-:Y:S02]  /*ad60*/  @P1 SHF.R.U32.HI R3, RZ, R5, R0 ;  /* 0x00000005ff031219 */ /* 0x002fe40000011600 */
[----:B------:R-:W-:Y:S02]  /*ad70*/  UMOV UR8, UR42 ;  /* 0x0000002a00087c82 */ /* 0x000fe40008000000 */
[----:B------:R-:W-:Y:S01]  /*ad80*/  UIMAD.WIDE.U32 UR8, UR38, UR10, UR8 ;  /* 0x0000000a260872a5 */ /* 0x000fe2000f8e0008 */
[--C-:B------:R-:W-:Y:S01]  /*ad90*/  SHF.R.S32.HI R0, RZ, 0x1f, R3.reuse ;  /* 0x0000001fff007819 */ /* 0x100fe20000011403 */
[----:B------:R-:W-:Y:S02]  /*ada0*/  IMAD.MOV R7, RZ, RZ, -R3 ;  /* 0x000000ffff077224 */ /* 0x000fe400078e0a03 */
[----:B------:R-:W-:-:S02]  /*adb0*/  UIMAD UR38, UR38, UR11, UR9 ;  /* 0x0000000b262672a4 */ /* 0x000fc4000f8e0209 */
[----:B------:R-:W-:Y:S01]  /*adc0*/  IMAD R7, R34, R7, R11 ;  /* 0x0000000722077224 */ /* 0x000fe200078e020b */
[----:B------:R-:W-:Y:S01]  /*add0*/  ULDC.64 UR10, c[0x0][0xb30] ;  /* 0x0002cc00000a7ab9 */ /* 0x000fe20000000a00 */
[----:B------:R-:W-:Y:S02]  /*ade0*/  IMAD.U32 R5, RZ, RZ, UR9 ;  /* 0x00000009ff057e24 */ /* 0x000fe4000f8e00ff */
[----:B------:R-:W-:Y:S02]  /*adf0*/  IMAD R0, R0, UR10, RZ ;  /* 0x0000000a00007c24 */ /* 0x000fe4000f8e02ff */
        /* <DEDUP_REMOVED lines=13> */
[----:B------:R-:W-:Y:S01]  /*aed0*/  LEA.HI.X R3, R4, UR9, R3, 0x2, P1 ;  /* 0x0000000904037c11 */ /* 0x000fe200088f1403 */
[----:B------:R2:W0:Y:S04]  /*aee0*/  SHFL.IDX PT, R6, R0, RZ, 0x1c1f ;  /* 0x001c1fff00067589 */ /* 0x00042800000e0000 */
[----:B------:R2:W1:Y:S01]  /*aef0*/  SHFL.IDX PT, R7, R3, RZ, 0x1c1f ;  /* 0x001c1fff03077589 */ /* 0x00046200000e0000 */
[----:B------:R-:W-:Y:S05]  /*af00*/  @P2 BRA `(.L_x_9140) ;  /* 0x0000000400002947 */ /* 0x000fea0003800000 */
[----:B------:R-:W-:Y:S02]  /*af10*/  ULDC UR4, c[0x0][0xac8] ;  /* 0x0002b20000047ab9 */ /* 0x000fe40000000800 */
[----:B------:R-:W-:Y:S02]  /*af20*/  ISETP.GE.AND P3, PT, R196, UR4, PT ;  /* 0x00000004c4007c0c */ /* 0x000fe4000bf66270 */
[----:B------:R-:W-:Y:S02]  /*af30*/  ISETP.GE.AND P1, PT, R16, UR4, PT ;  /* 0x0000000410007c0c */ /* 0x000fe4000bf26270 */
[----:B------:R-:W-:Y:S02]  /*af40*/  ISETP.GE.AND P4, PT, R195, UR4, PT ;  /* 0x00000004c3007c0c */ /* 0x000fe4000bf86270 */
[----:B------:R-:W-:-:S07]  /*af50*/  ISETP.GE.AND P2, PT, R194, UR4, PT ;  /* 0x00000004c2007c0c */ /* 0x000fce000bf46270 */
[-C--:B0-----:R-:W-:Y:S02]  /*af60*/  @!P3 LEA R8, P5, R196, R6.reuse, 0x2 ;  /* 0x00000006c408b211 */ /* 0x081fe400078a10ff */
[----:B-1----:R-:W-:Y:S02]  /*af70*/  @!P1 IMAD.WIDE R4, R16, 0x4, R6 ;  /* 0x0000000410049825 */ /* 0x002fe400078e0206 */
        /* <DEDUP_REMOVED lines=19> */
[----:B-1----:R-:W-:-:S03]  /*b0b0*/  @!P5 LEA R8, P1, R191, R6, 0x2 ;  /* 0x00000006bf08d211 */ /* 0x002fc600078210ff */
        /* <DEDUP_REMOVED lines=37> */
.L_x_9140:
[----:B------:R-:W-:Y:S05]  /*b310*/  BSYNC B1 ;  /* 0x0000000000017941 */ /* 0x000fea0003800000 */
.L_x_9139:
[----:B-1-3--:R1:W3:Y:S04]  /*b320*/  SHFL.IDX PT, R7, R3, 0x1, 0x1c1f ;  /* 0x003c1f0003077f89 */ /* 0x00a2e800000e0000 */
        /* <DEDUP_REMOVED lines=24> */
[----:B--2---:R-:W-:-:S03]  /*b4b0*/  @!P5 LEA R20, P6, R192, R6, 0x2 ;  /* 0x00000006c014d211 */ /* 0x004fc600078c10ff */
        /* <DEDUP_REMOVED lines=13> */
[----:B--2---:R-:W-:Y:S01]  /*b590*/  @!P3 LEA R12, P5, R188, R6, 0x2 ;  /* 0x00000006bc0cb211 */ /* 0x004fe200078a10ff */
[----:B------:R0:W-:Y:S01]  /*b5a0*/  @!P1 ST.E.64 desc[UR56][R8.64], R118 ;  /* 0x0000007608009985 */ /* 0x0001e2000c101b38 */
[----:B------:R-:W-:Y:S02]  /*b5b0*/  ISETP.GE.AND P1, PT, R185, UR4, PT ;  /* 0x00000004b9007c0c */ /* 0x000fe4000bf26270 */
[----:B------:R-:W-:Y:S01]  /*b5c0*/  ISETP.GE.AND P0, PT, R184, UR4, PT ;  /* 0x00000004b8007c0c */ /* 0x000fe2000bf06270 */
[----:B------:R2:W-:Y:S01]  /*b5d0*/  @!P2 ST.E.64 desc[UR56][R10.64], R122 ;  /* 0x0000007a0a00a985 */ /* 0x0005e2000c101b38 */
[----:B------:R-:W-:-:S02]  /*b5e0*/  ISETP.GE.AND P2, PT, R186, UR4, PT ;  /* 0x00000004ba007c0c */ /* 0x000fc4000bf46270 */
[-C--:B------:R-:W-:Y:S02]  /*b5f0*/  @!P3 LEA.HI.X R13, R188, R7.reuse, R205, 0x2, P5 ;  /* 0x00000007bc0db211 */ /* 0x080fe400028f14cd */
[----:B------:R-:W-:Y:S02]  /*b600*/  ISETP.GE.AND P5, PT, R23, UR4, PT ;  /* 0x0000000417007c0c */ /* 0x000fe4000bfa6270 */
[CC--:B----4-:R-:W-:Y:S01]  /*b610*/  @!P4 LEA R14, P6, R187.reuse, R6.reuse, 0x2 ;  /* 0x00000006bb0ec211 */ /* 0x0d0fe200078c10ff */
[----:B------:R4:W-:Y:S03]  /*b620*/  @!P3 ST.E.64 desc[UR56][R12.64], R126 ;  /* 0x0000007e0c00b985 */ /* 0x0009e6000c101b38 */
[----:B------:R-:W-:Y:S02]  /*b630*/  @!P4 LEA.HI.X R15, R187, R7, R204, 0x2, P6 ;  /* 0x00000007bb0fc211 */ /* 0x000fe400030f14cc */
[----:B0-----:R-:W-:-:S02]  /*b640*/  @!P1 LEA R8, P6, R185, R6, 0x2 ;  /* 0x00000006b9089211 */ /* 0x001fc400078c10ff */
[-C--:B------:R-:W-:Y:S01]  /*b650*/  @!P2 LEA R4, P3, R186, R6.reuse, 0x2 ;  /* 0x00000006ba04a211 */ /* 0x080fe200078610ff */
[----:B------:R4:W-:Y:S01]  /*b660*/  @!P4 ST.E.64 desc[UR56][R14.64], R130 ;  /* 0x000000820e00c985 */ /* 0x0009e2000c101b38 */
[-C--:B--2---:R-:W-:Y:S02]  /*b670*/  @!P0 LEA R10, P4, R184, R6.reuse, 0x2 ;  /* 0x00000006b80a8211 */ /* 0x084fe400078810ff */
        /* <DEDUP_REMOVED lines=15> */
.L_x_9129:
        /* <DEDUP_REMOVED lines=11> */
[----:B------:R-:W-:Y:S01]  /*b820*/  UISETP.NE.AND.EX UP1, UPT, UR9, URZ, UPT, UP1 ;  /* 0x0000003f0900728c */ /* 0x000fe2000bf25310 */
[----:B------:R-:W-:Y:S02]  /*b830*/  ULDC UR4, c[0x0][0xa88] ;  /* 0x0002a20000047ab9 */ /* 0x000fe40000000800 */
[----:B------:R-:W-:-:S03]  /*b840*/  IMAD.U32 R0, RZ, RZ, UR4 ;  /* 0x00000004ff007e24 */ /* 0x000fc6000f8e00ff */
[----:B------:R-:W-:-:S05]  /*b850*/  PLOP3.LUT P2, PT, PT, PT, UP1, 0x80, 0x0 ;  /* 0x000000000000781c */ /* 0x000fca0003f4f018 */
[----:B------:R-:W-:-:S04]  /*b860*/  @UP1 ULEA UR8, UP2, UR42, UR8, 0x2 ;  /* 0x000000082a081291 */ /* 0x000fc8000f84103f */
[----:B------:R-:W-:Y:S02]  /*b870*/  @UP1 ULEA.HI.X UR9, UR42, UR9, UR36, 0x2, UP2 ;  /* 0x000000092a091291 */ /* 0x000fe400090f1424 */
[----:B------:R-:W-:-:S04]  /*b880*/  IMAD.U32 R6, RZ, RZ, UR8 ;  /* 0x00000008ff067e24 */ /* 0x000fc8000f8e00ff */
[----:B------:R-:W-:-:S05]  /*b890*/  IMAD.U32 R7, RZ, RZ, UR9 ;  /* 0x00000009ff077e24 */ /* 0x000fca000f8e00ff */
[----:B------:R0:W5:Y:S01]  /*b8a0*/  @P2 LDG.E R0, desc[UR56][R6.64] ;  /* 0x0000003806002981 */ /* 0x000162000c1e1900 */
[----:B------:R-:W-:Y:S01]  /*b8b0*/  UMOV UR4, URZ ;  /* 0x0000003f00047c82 */ /* 0x000fe20008000000 */
[----:B------:R-:W-:Y:S01]  /*b8c0*/  UISETP.NE.AND UP1, UPT, UR46, URZ, UPT ;  /* 0x0000003f2e00728c */ /* 0x000fe2000bf25270 */
[----:B------:R-:W-:-:S10]  /*b8d0*/  ISETP.GT.AND P0, PT, R219, 0x7f, PT ;  /* 0x0000007fdb00780c */ /* 0x000fd40003f04270 */
[----:B------:R-:W-:Y:S01]  /*b8e0*/  @!UP1 ULDC UR46, c[0x0][0xad4] ;  /* 0x0002b500002e9ab9 */ /* 0x000fe20000000800 */
[----:B--2---:R-:W-:-:S13]  /*b8f0*/  @P1 R2UR UR4, R3 ;  /* 0x00000000030412ca */ /* 0x004fda00000e0000 */
[----:B------:R-:W-:Y:S01]  /*b900*/  USHF.R.S32.HI UR18, URZ, 0x1f, UR4 ;  /* 0x0000001f3f127899 */ /* 0x000fe20008011404 */
[----:B0-----:R-:W-:Y:S11]  /*b910*/  @P2 BRA `(.L_x_9141) ;  /* 0x0000000000102947 */ /* 0x001ff60003800000 */
[----:B------:R-:W-:Y:S05]  /*b920*/  @!P1 BRA `(.L_x_9141) ;  /* 0x00000000000c9947 */ /* 0x000fea0003800000 */
[----:B------:R-:W2:Y:S04]  /*b930*/  LDG.E R3, desc[UR56][R4.64] ;  /* 0x0000003804037981 */ /* 0x000ea8000c1e1900 */
[----:B-----5:R-:W2:Y:S02]  /*b940*/  LDG.E R0, desc[UR56][R4.64+0x4] ;  /* 0x0000043804007981 */ /* 0x020ea4000c1e1900 */
[----:B--2---:R-:W-:-:S07]  /*b950*/  IMAD.IADD R0, R0, 0x1, -R3 ;  /* 0x0000000100007824 */ /* 0x004fce00078e0a03 */
.L_x_9141:
[----:B------:R-:W-:Y:S01]  /*b960*/  USEL UR42, UR42, URZ, !UP0 ;  /* 0x0000003f2a2a7287 */ /* 0x000fe2000c000000 */
[----:B------:R-:W-:Y:S01]  /*b970*/  BSSY B1, `(.L_x_9142) ;  /* 0x0000038000017945 */ /* 0x000fe20003800000 */
[----:B------:R-:W-:-:S03]  /*b980*/  USEL UR36, UR36, URZ, !UP0 ;  /* 0x0000003f24247287 */ /* 0x000fc6000c000000 */
[----:B------:R-:W-:Y:S09]  /*b990*/  @P0 BRA `(.L_x_9143) ;  /* 0x0000000000d40947 */ /* 0x000ff20003800000 */
        /* <DEDUP_REMOVED lines=9> */
[----:B------:R-:W-:-:S03]  /*ba30*/  UMOV UR16, 0x9b8 ;  /* 0x000009b800107882 */ /* 0x000fc60000000000 */
[----:B------:R-:W-:Y:S02]  /*ba40*/  USEL UR16, UR16, 0x978, UP0 ;  /* 0x0000097810107887 */ /* 0x000fe40008000000 */
[----:B------:R-:W-:-:S06]  /*ba50*/  USEL UR7, UR38, URZ, UP0 ;  /* 0x0000003f26077287 */ /* 0x000fcc0008000000 */
[----:B------:R-:W0:Y:S04]  /*ba60*/  @P0 LDC R3, c[0x0][0xbec] ;  /* 0x0002fb00ff030b82 */ /* 0x000e280000000800 */
[----:B------:R-:W-:Y:S01]  /*ba70*/  ULDC.64 UR10, c[0x0][UR16+0x220] ;  /* 0x00008800100a7abb */ /* 0x000fe20008000a00 */
[----:B------:R-:W-:Y:S01]  /*ba80*/  ULDC.64 UR8, c[0x0][UR16+0x218] ;  /* 0x0000860010087abb */ /* 0x000fe20008000a00 */
[----:B------:R-:W-:Y:S01]  /*ba90*/  ULDC.64 UR12, c[0x0][UR16+0x228] ;  /* 0x00008a00100c7abb */ /* 0x000fe20008000a00 */
[----:B------:R-:W-:Y:S01]  /*baa0*/  UIMAD UR11, UR11, UR42, URZ ;  /* 0x0000002a0b0b72a4 */ /* 0x000fe2000f8e023f */
[----:B------:R-:W1:Y:S01]  /*bab0*/  @P0 LDC R5, c[0x0][0xbf0] ;  /* 0x0002fc00ff050b82 */ /* 0x000e620000000800 */
[----:B------:R-:W-:Y:S02]  /*bac0*/  UIMAD.WIDE.U32 UR14, UR8, UR43, URZ ;  /* 0x0000002b080e72a5 */ /* 0x000fe4000f8e003f */
        /* <DEDUP_REMOVED lines=10> */
[----:B------:R-:W-:Y:S02]  /*bb70*/  IMAD.MOV.U32 R3, RZ, RZ, R6 ;  /* 0x000000ffff037224 */ /* 0x000fe400078e0006 */
[----:B------:R-:W-:Y:S01]  /*bb80*/  IMAD.U32 R8, RZ, RZ, UR8 ;  /* 0x00000008ff087e24 */ /* 0x000fe2000f8e00ff */
[----:B------:R-:W-:Y:S01]  /*bb90*/  UIADD3.X UR7, UR7, UR17, UR18, UP1, UP2 ;  /* 0x0000001107077290 */ /* 0x000fe20008fe4412 */
[----:B-1----:R-:W-:Y:S01]  /*bba0*/  @P0 SHF.R.U32.HI R3, RZ, R5, R4 ;  /* 0x00000005ff030219 */ /* 0x002fe20000011604 */
[----:B------:R-:W-:Y:S01]  /*bbb0*/  IMAD.U32 R4, RZ, RZ, UR20 ;  /* 0x00000014ff047e24 */ /* 0x000fe2000f8e00ff */
[----:B------:R-:W-:Y:S01]  /*bbc0*/  ULDC.64 UR8, c[0x0][UR16+0x210] ;  /* 0x0000840010087abb */ /* 0x000fe20008000a00 */
[----:B------:R-:W-:Y:S01]  /*bbd0*/  IMAD.U32 R5, RZ, RZ, UR21 ;  /* 0x00000015ff057e24 */ /* 0x000fe2000f8e00ff */
[--C-:B------:R-:W-:Y:S01]  /*bbe0*/  SHF.R.S32.HI R5, RZ, 0x1f, R3.reuse ;  /* 0x0000001fff057819 */ /* 0x100fe20000011403 */
[----:B------:R-:W-:Y:S01]  /*bbf0*/  IMAD.MOV R7, RZ, RZ, -R3 ;  /* 0x000000ffff077224 */ /* 0x000fe200078e0a03 */
[----:B------:R-:W-:Y:S01]  /*bc00*/  IADD3 R4, P0, P1, R3, UR14, R4 ;  /* 0x0000000e03047c10 */ /* 0x000fe2000f91e004 */
[----:B------:R-:W-:Y:S01]  /*bc10*/  ULDC.64 UR10, c[0x0][0xba8] ;  /* 0x0002ea00000a7ab9 */ /* 0x000fe20000000a00 */
[----:B------:R-:W-:Y:S01]  /*bc20*/  @!UP0 ULDC UR10, c[0x0][0xb50] ;  /* 0x0002d400000a8ab9 */ /* 0x000fe20000000800 */
[----:B------:R-:W-:Y:S01]  /*bc30*/  IMAD R7, R9, R7, R6 ;  /* 0x0000000709077224 */ /* 0x000fe200078e0206 */
[----:B------:R-:W-:Y:S01]  /*bc40*/  IADD3.X R5, R5, UR7, R8, P0, P1 ;  /* 0x0000000705057c10 */ /* 0x000fe200087e2408 */
[----:B------:R-:W-:-:S02]  /*bc50*/  @!UP0 ULDC UR11, c[0x0][0xb54] ;  /* 0x0002d500000b8ab9 */ /* 0x000fc40000000800 */
[C---:B------:R-:W-:Y:S01]  /*bc60*/  IMAD R6, R7.reuse, UR9, RZ ;  /* 0x0000000907067c24 */ /* 0x040fe2000f8e02ff */
[----:B------:R-:W-:Y:S01]  /*bc70*/  SHF.R.S32.HI R3, RZ, 0x1f, R7 ;  /* 0x0000001fff037819 */ /* 0x000fe20000011407 */
[----:B------:R-:W-:-:S04]  /*bc80*/  IMAD.WIDE.U32 R4, R7, UR8, R4 ;  /* 0x0000000807047c25 */ /* 0x000fc8000f8e0004 */
[----:B------:R-:W-:Y:S01]  /*bc90*/  IMAD R3, R3, UR8, R6 ;  /* 0x0000000803037c24 */ /* 0x000fe2000f8e0206 */
[----:B------:R-:W-:-:S03]  /*bca0*/  LEA R6, P0, R4, UR10, 0x2 ;  /* 0x0000000a04067c11 */ /* 0x000fc6000f8010ff */
[----:B------:R-:W-:-:S05]  /*bcb0*/  IMAD.IADD R3, R5, 0x1, R3 ;  /* 0x0000000105037824 */ /* 0x000fca00078e0203 */
[----:B------:R-:W-:Y:S01]  /*bcc0*/  LEA.HI.X R7, R4, UR11, R3, 0x2, P0 ;  /* 0x0000000b04077c11 */ /* 0x000fe200080f1403 */
[----:B------:R-:W-:-:S05]  /*bcd0*/  IMAD.MOV.U32 R3, RZ, RZ, -0x800000 ;  /* 0xff800000ff037424 */ /* 0x000fca00078e00ff */
[----:B------:R0:W-:Y:S02]  /*bce0*/  STG.E desc[UR56][R6.64], R3 ;  /* 0x0000000306007986 */ /* 0x0001e4000c101938 */
.L_x_9143:
[----:B------:R-:W-:Y:S05]  /*bcf0*/  BSYNC B1 ;  /* 0x0000000000017941 */ /* 0x000fea0003800000 */
.L_x_9142:
[----:B------:R-:W-:-:S06]  /*bd00*/  UISETP.GT.AND UP0, UPT, UR46, 0x1, UPT ;  /* 0x000000012e00788c */ /* 0x000fcc000bf04270 */
[----:B------:R-:W-:-:S13]  /*bd10*/  PLOP3.LUT P0, PT, PT, PT, UP0, 0x80, 0x0 ;  /* 0x000000000000781c */ /* 0x000fda0003f0f008 */
[----:B------:R-:W-:Y:S05]  /*bd20*/  @P0 BRA `(.L_x_9138) ;  /* 0x0000000400a40947 */ /* 0x000fea0003800000 */
[----:B------:R-:W1:Y:S01]  /*bd30*/  LDC R11, c[0x0][0xbe8] ;  /* 0x0002fa00ff0b7b82 */ /* 0x000e620000000800 */
[----:B------:R-:W-:Y:S01]  /*bd40*/  ULDC.64 UR10, c[0x0][0xaa0] ;  /* 0x0002a800000a7ab9 */ /* 0x000fe20000000a00 */
[----:B0-----:R-:W-:Y:S01]  /*bd50*/  IMAD R3, R19, 0x20, R197 ;  /* 0x0000002013037824 */ /* 0x001fe200078e02c5 */
[----:B------:R-:W-:Y:S01]  /*bd60*/  UIMAD UR7, UR18, UR10, URZ ;  /* 0x0000000a120772a4 */ /* 0x000fe2000f8e023f */
[----:B------:R-:W-:Y:S01]  /*bd70*/  BSSY B1, `(.L_x_9144) ;  /* 0x000003a000017945 */ /* 0x000fe20003800000 */
[----:B------:R-:W-:Y:S01]  /*bd80*/  UIMAD.WIDE.U32 UR8, UR4, UR10, URZ ;  /* 0x0000000a040872a5 */ /* 0x000fe2000f8e003f */
[----:B------:R-:W-:Y:S01]  /*bd90*/  VIADD R8, R3, UR37 ;  /* 0x0000002503087c36 */ /* 0x000fe20008000000 */
[----:B------:R-:W-:-:S03]  /*bda0*/  UIMAD UR7, UR4, UR11, UR7 ;  /* 0x0000000b040772a4 */ /* 0x000fc6000f8e0207 */
[----:B------:R-:W-:Y:S01]  /*bdb0*/  ULDC.64 UR10, c[0x0][0xae8] ;  /* 0x0002ba00000a7ab9 */ /* 0x000fe20000000a00 */
[----:B------:R-:W-:Y:S01]  /*bdc0*/  UIADD3 UR9, UR9, UR7, URZ ;  /* 0x0000000709097290 */ /* 0x000fe2000fffe03f */
[----:B------:R-:W-:-:S03]  /*bdd0*/  IMAD.MOV.U32 R3, RZ, RZ, R8 ;  /* 0x000000ffff037224 */ /* 0x000fc600078e0008 */
        /* <DEDUP_REMOVED lines=18> */
[----:B------:R-:W-:Y:S02]  /*bf00*/  IMAD.U32 R4, RZ, RZ, UR42 ;  /* 0x0000002aff047e24 */ /* 0x000fe4000f8e00ff */
[----:B------:R-:W-:Y:S02]  /*bf10*/  IMAD R7, R11, R7, R8 ;  /* 0x000000070b077224 */ /* 0x000fe400078e0208 */
[C---:B------:R-:W-:Y:S02]  /*bf20*/  IMAD R9, R3.reuse, UR9, R6 ;  /* 0x0000000903097c24 */ /* 0x040fe4000f8e0206 */
[----:B------:R-:W-:Y:S01]  /*bf30*/  IMAD.WIDE.U32 R4, R3, UR8, R4 ;  /* 0x0000000803047c25 */ /* 0x000fe2000f8e0004 */
[----:B------:R-:W-:Y:S01]  /*bf40*/  SHF.R.S32.HI R3, RZ, 0x1f, R7 ;  /* 0x0000001fff037819 */ /* 0x000fe20000011407 */
[----:B------:R-:W-:-:S02]  /*bf50*/  ULDC.64 UR8, c[0x0][0xad8] ;  /* 0x0002b60000087ab9 */ /* 0x000fc40000000a00 */
        /* <DEDUP_REMOVED lines=8> */
[----:B------:R-:W-:Y:S01]  /*bfe0*/  IMAD.IADD R3, R5, 0x1, R3 ;  /* 0x0000000105037824 */ /* 0x000fe200078e0203 */
[----:B------:R-:W-:Y:S01]  /*bff0*/  LEA R6, P3, R4, UR8, 0x1 ;  /* 0x0000000804067c11 */ /* 0x000fe2000f8608ff */
[----:B------:R-:W-:-:S03]  /*c000*/  VIADD R0, R8, 0x20 ;  /* 0x0000002008007836 */ /* 0x000fc60000000000 */
[----:B------:R-:W-:Y:S01]  /*c010*/  LEA.HI.X R3, R4, UR9, R3, 0x1, P3 ;  /* 0x0000000904037c11 */ /* 0x000fe200098f0c03 */
[----:B------:R0:W1:Y:S01]  /*c020*/  SHFL.IDX PT, R7, R6, RZ, 0x181f ;  /* 0x00181fff06077589 */ /* 0x00006200000e0000 */
[-C--:B------:R-:W-:Y:S01]  /*c030*/  ISETP.GE.AND P1, PT, R0, R11.reuse, PT ;  /* 0x0000000b0000720c */ /* 0x080fe20003f26270 */
[----:B------:R-:W-:Y:S02]  /*c040*/  VIADD R0, R8, 0x40 ;  /* 0x0000004008007836 */ /* 0x000fe40000000000 */
[----:B------:R0:W2:Y:S03]  /*c050*/  SHFL.IDX PT, R5, R3, RZ, 0x181f ;  /* 0x00181fff03057589 */ /* 0x0000a600000e0000 */
        /* <DEDUP_REMOVED lines=11> */
.L_x_9145:
[----:B------:R-:W-:Y:S05]  /*c110*/  BSYNC B1 ;  /* 0x0000000000017941 */ /* 0x000fea0003800000 */
.L_x_9144:
[----:B--23--:R2:W3:Y:S01]  /*c120*/  SHFL.IDX PT, R5, R3, 0x1, 0x181f ;  /* 0x00381f0003057f89 */ /* 0x00c4e200000e0000 */
[----:B------:R-:W-:Y:S03]  /*c130*/  BSSY B1, `(.L_x_9146) ;  /* 0x000000c000017945 */ /* 0x000fe60003800000 */
[----:B-1----:R2:W1:Y:S01]  /*c140*/  SHFL.IDX PT, R7, R6, 0x1, 0x181f ;  /* 0x00381f0006077f89 */ /* 0x00246200000e0000 */
[----:B------:R-:W-:Y:S05]  /*c150*/  @P1 BRA `(.L_x_9147) ;  /* 0x0000000000241947 */ /* 0x000fea0003800000 */
[----:B------:R-:W-:Y:S02]  /*c160*/  ULDC UR4, c[0x0][0xac8] ;  /* 0x0002b20000047ab9 */ /* 0x000fe40000000800 */
[----:B------:R-:W-:Y:S02]  /*c170*/  ISETP.GE.AND P3, PT, R2, UR4, PT ;  /* 0x0000000402007c0c */ /* 0x000fe4000bf66270 */
[----:B------:R-:W-:-:S11]  /*c180*/  ISETP.GE.AND P4, PT, R18, UR4, PT ;  /* 0x0000000412007c0c */ /* 0x000fd6000bf86270 */
[-C--:B-1----:R-:W-:Y:S02]  /*c190*/  @!P3 LEA R12, P1, R2, R7.reuse, 0x1 ;  /* 0x00000007020cb211 */ /* 0x082fe400078208ff */
[----:B------:R-:W-:Y:S02]  /*c1a0*/  @!P4 LEA R4, P2, R18, R7, 0x1 ;  /* 0x000000071204c211 */ /* 0x000fe400078408ff */
[-C--:B---3--:R-:W-:Y:S02]  /*c1b0*/  @!P3 LEA.HI.X R13, R2, R5.reuse, R218, 0x1, P1 ;  /* 0x00000005020db211 */ /* 0x088fe400008f0cda */
[----:B------:R-:W-:-:S03]  /*c1c0*/  @!P4 LEA.HI.X R5, R18, R5, R217, 0x1, P2 ;  /* 0x000000051205c211 */ /* 0x000fc600010f0cd9 */
[----:B------:R4:W-:Y:S04]  /*c1d0*/  @!P3 ST.E.128 desc[UR56][R12.64], RZ ;  /* 0x000000ff0c00b985 */ /* 0x0009e8000c101d38 */
[----:B------:R4:W-:Y:S02]  /*c1e0*/  @!P4 ST.E.128 desc[UR56][R4.64], RZ ;  /* 0x000000ff0400c985 */ /* 0x0009e4000c101d38 */
.L_x_9147:
[----:B------:R-:W-:Y:S05]  /*c1f0*/  BSYNC B1 ;  /* 0x0000000000017941 */ /* 0x000fea0003800000 */
.L_x_9146:
[----:B---34-:R3:W4:Y:S01]  /*c200*/  SHFL.IDX PT, R5, R3, 0x2, 0x181f ;  /* 0x00581f0003057f89 */ /* 0x01872200000e0000 */
        /* <DEDUP_REMOVED lines=12> */
.L_x_9149:
[----:B------:R-:W-:Y:S05]  /*c2d0*/  BSYNC B1 ;  /* 0x0000000000017941 */ /* 0x000fea0003800000 */
.L_x_9148:
[----:B------:R-:W-:Y:S01]  /*c2e0*/  VIADD R0, R8, 0x60 ;  /* 0x0000006008007836 */ /* 0x000fe20000000000 */
[----:B0-23--:R-:W0:Y:S04]  /*c2f0*/  SHFL.IDX PT, R3, R3, 0x3, 0x181f ;  /* 0x00781f0003037f89 */ /* 0x00de2800000e0000 */
[----:B------:R-:W-:Y:S01]  /*c300*/  ISETP.GE.AND P0, PT, R0, R11, PT ;  /* 0x0000000b0000720c */ /* 0x000fe20003f06270 */
[----:B-1--4-:R1:W2:-:S12]  /*c310*/  SHFL.IDX PT, R5, R6, 0x3, 0x181f ;  /* 0x00781f0006057f89 */ /* 0x01229800000e0000 */
        /* <DEDUP_REMOVED lines=10> */
.L_x_9138:
[----:B------:R-:W-:Y:S05]  /*c3c0*/  BSYNC B0 ;  /* 0x0000000000007941 */ /* 0x000fea0003800000 */
.L_x_9128:
[----:B------:R-:W-:Y:S02]  /*c3d0*/  ULDC UR4, c[0x0][0xc3c] ;  /* 0x00030f0000047ab9 */ /* 0x000fe40000000800 */
[----:B------:R-:W-:-:S13]  /*c3e0*/  ISETP.GE.AND P0, PT, R35, UR4, PT ;  /* 0x0000000423007c0c */ /* 0x000fda000bf06270 */
[----:B------:R-:W-:Y:S05]  /*c3f0*/  @!P0 BRA `(.L_x_9150) ;  /* 0xffffff4800c88947 */ /* 0x000fea000383ffff */
[----:B------:R-:W-:Y:S05]  /*c400*/  EXIT ;  /* 0x000000000000794d */ /* 0x000fea0003800000 */
.L_x_9085:
        /* <DEDUP_REMOVED lines=16> */
.L_x_9151:
        /* <DEDUP_REMOVED lines=44> */
.L_x_9155:
        /* <DEDUP_REMOVED lines=35> */
.L_x_9153:
        /* <DEDUP_REMOVED lines=13> */
.L_x_9156:
        /* <DEDUP_REMOVED lines=62> */
.L_x_9157:
        /* <DEDUP_REMOVED lines=61> */
.L_x_9158:
[----:B------:R-:W-:-:S05]  /*d280*/  LOP3.LUT R17, RZ, R2, RZ, 0x33, !PT ;  /* 0x00000002ff117212 */ /* 0x000fca00078e33ff */
[----:B------:R-:W-:Y:S01]  /*d290*/  IMAD.IADD R17, R0, 0x1, R17 ;  /* 0x0000000100117824 */ /* 0x000fe200078e0211 */
[----:B------:R-:W-:Y:S06]  /*d2a0*/  BRA `(.L_x_9159) ;  /* 0x0000000000147947 */ /* 0x000fec0003800000 */
.L_x_9154:
[----:B------:R-:W-:Y:S01]  /*d2b0*/  ULDC UR4, c[0x0][0xc3c] ;  /* 0x00030f0000047ab9 */ /* 0x000fe20000000800 */
[----:B------:R-:W-:Y:S02]  /*d2c0*/  IMAD.MOV.U32 R17, RZ, RZ, RZ ;  /* 0x000000ffff117224 */ /* 0x000fe400078e00ff */
[----:B------:R-:W-:Y:S02]  /*d2d0*/  IMAD.U32 R16, RZ, RZ, UR6 ;  /* 0x00000006ff107e24 */ /* 0x000fe4000f8e00ff */
[----:B------:R-:W-:Y:S02]  /*d2e0*/  IMAD.MOV.U32 R18, RZ, RZ, RZ ;  /* 0x000000ffff127224 */ /* 0x000fe400078e00ff */
[----:B------:R-:W-:-:S07]  /*d2f0*/  IMAD.U32 R19, RZ, RZ, UR4 ;  /* 0x00000004ff137e24 */ /* 0x000fce000f8e00ff */
.L_x_9159:
[----:B------:R-:W-:-:S13]  /*d300*/  ISETP.NE.AND P0, PT, R7, RZ, PT ;  /* 0x000000ff0700720c */ /* 0x000fda0003f05270 */
[----:B------:R-:W0:Y:S01]  /*d310*/  @!P0 S2R R3, SR_CgaCtaId ;  /* 0x0000000000038919 */ /* 0x000e220000008800 */
[----:B------:R-:W-:-:S04]  /*d320*/  @!P0 MOV R0, 0x400 ;  /* 0x0000040000008802 */ /* 0x000fc80000000f00 */
[----:B0-----:R-:W-:-:S05]  /*d330*/  @!P0 LEA R0, R3, R0, 0x18 ;  /* 0x0000000003008211 */ /* 0x001fca00078ec0ff */
[----:B------:R0:W-:Y:S01]  /*d340*/  @!P0 STS.128 [R0+0x288d0], R16 ;  /* 0x0288d01000008388 */ /* 0x0001e20000000c00 */
[----:B------:R-:W-:Y:S06]  /*d350*/  BAR.ARV 0x5, 0x180 ;  /* 0x0146000000007b1d */ /* 0x000fec0000002000 */
.L_x_9152:
[----:B------:R2:W-:Y:S01]  /*d360*/  STL [R1+0x1c], RZ ;  /* 0x00001cff01007387 */ /* 0x0005e20000100800 */
[----:B------:R-:W-:Y:S01]  /*d370*/  ULDC UR4, c[0x0][0xc3c] ;  /* 0x00030f0000047ab9 */ /* 0x000fe20000000800 */
[----:B------:R-:W-:Y:S01]  /*d380*/  IMAD.MOV.U32 R28, RZ, RZ, 0x1 ;  /* 0x00000001ff1c7424 */ /* 0x000fe200078e00ff */
[----:B-1----:R-:W-:Y:S01]  /*d390*/  ISETP.GE.AND P0, PT, R19, UR4, PT ;  /* 0x0000000413007c0c */ /* 0x002fe2000bf06270 */
[----:B------:R-:W-:-:S12]  /*d3a0*/  IMAD.MOV.U32 R25, RZ, RZ, RZ ;  /* 0x000000ffff197224 */ /* 0x000fd800078e00ff */
[----:B--2---:R-:W-:Y:S05]  /*d3b0*/  @P0 BRA `(.L_x_9160) ;  /* 0x0000005000340947 */ /* 0x004fea0003800000 */
[----:B------:R-:W1:Y:S01]  /*d3c0*/  S2R R4, SR_TID.X ;  /* 0x0000000000047919 */ /* 0x000e620000002100 */
[----:B------:R-:W2:Y:S01]  /*d3d0*/  S2UR UR5, SR_CgaCtaId ;  /* 0x00000000000579c3 */ /* 0x000ea20000008800 */
[----:B------:R-:W-:Y:S01]  /*d3e0*/  UMOV UR4, 0x400 ;  /* 0x0000040000047882 */ /* 0x000fe20000000000 */
[----:B------:R-:W-:Y:S01]  /*d3f0*/  BSSY B8, `(.L_x_9160) ;  /* 0x0000509000087945 */ /* 0x000fe20003800000 */
[----:B------:R3:W-:Y:S01]  /*d400*/  STL [R1+0x1c], RZ ;  /* 0x00001cff01007387 */ /* 0x0007e20000100800 */
[----:B------:R-:W-:Y:S01]  /*d410*/  IMAD.MOV.U32 R28, RZ, RZ, 0x1 ;  /* 0x00000001ff1c7424 */ /* 0x000fe200078e00ff */
[----:B------:R-:W-:Y:S01]  /*d420*/  ULOP3.LUT UR36, UR44, 0x2, URZ, 0xfc, !UPT ;  /* 0x000000022c247892 */ /* 0x000fe2000f8efc3f */
[----:B------:R-:W-:Y:S01]  /*d430*/  IMAD.MOV.U32 R25, RZ, RZ, RZ ;  /* 0x000000ffff197224 */ /* 0x000fe200078e00ff */
[----:B------:R-:W-:Y:S01]  /*d440*/  ULDC UR37, c[0x0][0xc] ;  /* 0x0000030000257ab9 */ /* 0x000fe20000000800 */
[----:B--2---:R-:W-:-:S06]  /*d450*/  ULEA UR4, UR5, UR4, 0x18 ;  /* 0x0000000405047291 */ /* 0x004fcc000f8ec03f */
[----:B------:R-:W-:Y:S01]  /*d460*/  IMAD.U32 R22, RZ, RZ, UR4 ;  /* 0x00000004ff167e24 */ /* 0x000fe2000f8e00ff */
[C---:B-1----:R-:W-:Y:S01]  /*d470*/  LOP3.LUT R3, R4.reuse, 0x7f, RZ, 0xc0, !PT ;  /* 0x0000007f04037812 */ /* 0x042fe200078ec0ff */
[C---:B------:R-:W-:Y:S02]  /*d480*/  IMAD.SHL.U32 R30, R4.reuse, 0x8, RZ ;  /* 0x00000008041e7824 */ /* 0x040fe400078e00ff */
[----:B------:R-:W-:-:S03]  /*d490*/  IMAD.SHL.U32 R2, R4, 0x10, RZ ;  /* 0x0000001004027824 */ /* 0x000fc600078e00ff */
[----:B0-----:R-:W-:Y:S02]  /*d4a0*/  LOP3.LUT R0, R30, 0x1f8, RZ, 0xc0, !PT ;  /* 0x000001f81e007812 */ /* 0x001fe400078ec0ff */
[----:B------:R-:W-:Y:S02]  /*d4b0*/  LOP3.LUT R2, R2, 0x70, RZ, 0xc0, !PT ;  /* 0x0000007002027812 */ /* 0x000fe400078ec0ff */
[----:B------:R-:W-:Y:S02]  /*d4c0*/  LOP3.LUT R33, R0, 0x38, R4, 0x78, !PT ;  /* 0x0000003800217812 */ /* 0x000fe400078e7804 */
[----:B------:R-:W-:Y:S02]  /*d4d0*/  SHF.R.U32.HI R0, RZ, 0x3, R3 ;  /* 0x00000003ff007819 */ /* 0x000fe40000011603 */
[----:B------:R-:W-:Y:S02]  /*d4e0*/  LOP3.LUT R33, R33, 0x200, R30, 0xf8, !PT ;  /* 0x0000020021217812 */ /* 0x000fe400078ef81e */
[----:B------:R-:W-:-:S02]  /*d4f0*/  LOP3.LUT R2, R0, R2, RZ, 0xfc, !PT ;  /* 0x0000000200027212 */ /* 0x000fc400078efcff */
[----:B------:R-:W-:Y:S01]  /*d500*/  LOP3.LUT R30, R30, 0x38, RZ, 0xc0, !PT ;  /* 0x000000381e1e7812 */ /* 0x000fe200078ec0ff */
[----:B------:R-:W-:-:S03]  /*d510*/  IMAD R0, R33, 0x2, R22 ;  /* 0x0000000221007824 */ /* 0x000fc600078e0216 */
[----:B------:R-:W-:Y:S02]  /*d520*/  LOP3.LUT R29, R30, 0x40, RZ, 0xfc, !PT ;  /* 0x000000401e1d7812 */ /* 0x000fe400078efcff */
[----:B------:R3:W-:Y:S05]  /*d530*/  STL [R1], R0 ;  /* 0x0000000001007387 */ /* 0x0007ea0000100800 */
.L_x_9225:
[----:B0-----:R-:W0:Y:S02]  /*d540*/  LDC.64 R2, c[0x0][0xc88] ;  /* 0x00032200ff027b82 */ /* 0x001e240000000a00 */
[----:B0-----:R-:W-:-:S05]  /*d550*/  IMAD.WIDE R2, R19, 0x4, R2 ;  /* 0x0000000413027825 */ /* 0x001fca00078e0202 */
[----:B------:R-:W3:Y:S01]  /*d560*/  LDG.E R31, desc[UR56][R2.64] ;  /* 0x00000038021f7981 */ /* 0x000ee2000c1e1900 */
[----:B------:R-:W-:Y:S05]  /*d570*/  YIELD ;  /* 0x0000000000007946 */ /* 0x000fea0003800000 */
[----:B------:R-:W-:Y:S01]  /*d580*/  ULDC.64 UR4, c[0x0][0xa28] ;  /* 0x00028a0000047ab9 */ /* 0x000fe20000000a00 */
[----:B------:R-:W-:Y:S01]  /*d590*/  IMAD.MOV.U32 R36, RZ, RZ, RZ ;  /* 0x000000ffff247224 */ /* 0x000fe200078e00ff */
[----:B------:R-:W-:Y:S01]  /*d5a0*/  ISETP.NE.U32.AND P0, PT, RZ, UR4, PT ;  /* 0x00000004ff007c0c */ /* 0x000fe2000bf05070 */
[----:B------:R-:W-:-:S03]  /*d5b0*/  ULDC.64 UR6, c[0x0][0xa18] ;  /* 0x0002860000067ab9 */ /* 0x000fc60000000a00 */
[----:B------:R-:W-:Y:S02]  /*d5c0*/  ISETP.NE.AND.EX P0, PT, RZ, UR5, PT, P0 ;  /* 0x00000005ff007c0c */ /* 0x000fe4000bf05300 */
[----:B---3--:R-:W-:-:S11]  /*d5d0*/  SHF.R.S32.HI R0, RZ, 0x1f, R31 ;  /* 0x0000001fff007819 */ /* 0x008fd6000001141f */
        /* <DEDUP_REMOVED lines=39> */
.L_x_9161:
        /* <DEDUP_REMOVED lines=9> */
.L_x_9162:
        /* <DEDUP_REMOVED lines=8> */
[----:B---3--:R-:W-:-:S07]  /*d960*/  IMAD.IADD R7, R0, 0x1, -R7 ;  /* 0x0000000100077824 */ /* 0x008fce00078e0a07 */
.L_x_9163:
        /* <DEDUP_REMOVED lines=12> */
[----:B-1----:R-:W-:Y:S02]  /*da30*/  @P0 SHF.R.U32.HI R0, RZ, R5, R2 ;  /* 0x00000005ff000219 */ /* 0x002fe40000011602 */
[----:B----4-:R-:W-:-:S05]  /*da40*/  IADD3 R3, R34, 0x80, -R4 ;  /* 0x0000008022037810 */ /* 0x010fca0007ffe804 */
[----:B------:R-:W-:Y:S02]  /*da50*/  IMAD.IADD R2, R3, 0x1, R0 ;  /* 0x0000000103027824 */ /* 0x000fe400078e0200 */
[----:B------:R-:W-:-:S03]  /*da60*/  VIADD R0, R34, 0x7f ;  /* 0x0000007f22007836 */ /* 0x000fc60000000000 */
[----:B------:R-:W-:Y:S02]  /*da70*/  SHF.R.S32.HI R5, RZ, 0x1f, R2 ;  /* 0x0000001fff057819 */ /* 0x000fe40000011402 */
[----:B------:R-:W-:Y:S02]  /*da80*/  SHF.R.S32.HI R3, RZ, 0x1f, R0 ;  /* 0x0000001fff037819 */ /* 0x000fe40000011400 */
[----:B------:R-:W-:Y:S02]  /*da90*/  LEA.HI R5, R5, R2, RZ, 0x7 ;  /* 0x0000000205057211 */ /* 0x000fe400078f38ff */
[----:B------:R-:W-:Y:S02]  /*daa0*/  LEA.HI R3, R3, R0, RZ, 0x7 ;  /* 0x0000000003037211 */ /* 0x000fe400078f38ff */
[----:B------:R-:W-:Y:S02]  /*dab0*/  SHF.R.S32.HI R5, RZ, 0x7, R5 ;  /* 0x00000007ff057819 */ /* 0x000fe40000011405 */
[----:B------:R-:W-:-:S02]  /*dac0*/  SHF.R.S32.HI R0, RZ, 0x7, R3 ;  /* 0x00000007ff007819 */ /* 0x000fc40000011403 */
        /* <DEDUP_REMOVED lines=37> */
.L_x_9165:
[----:B------:R-:W-:Y:S05]  /*dd20*/  BSYNC B0 ;  /* 0x0000000000007941 */ /* 0x000fea0003800000 */
.L_x_9164:
        /* <DEDUP_REMOVED lines=23> */
.L_x_9167:
        /* <DEDUP_REMOVED lines=20> */
.L_x_9170:
[----:B------:R-:W-:Y:S05]  /*dfe0*/  BSYNC B6 ;  /* 0x0000000000067941 */ /* 0x000fea0003800000 */
.L_x_9169:
        /* <DEDUP_REMOVED lines=20> */
.L_x_9173:
        /* <DEDUP_REMOVED lines=15> */
.L_x_9172:
[----:B------:R-:W-:Y:S05]  /*e220*/  BSYNC B6 ;  /* 0x0000000000067941 */ /* 0x000fea0003800000 */
.L_x_9171:
[----:B------:R-:W2:Y:S01]  /*e230*/  LDL R26, [R1+0x18] ;  /* 0x00001800011a7983 */ /* 0x000ea20000100800 */
[----:B------:R-:W-:Y:S01]  /*e240*/  ULDC.64 UR4, c[0x0][0x9f8] ;  /* 0x00027e0000047ab9 */ /* 0x000fe20000000a00 */
[----:B------:R-:W0:Y:S01]  /*e250*/  LDC R10, c[0x0][0x430] ;  /* 0x00010c00ff0a7b82 */ /* 0x000e220000000800 */
[----:B------:R-:W-:-:S04]  /*e260*/  ISETP.NE.U32.AND P0, PT, RZ, UR4, PT ;  /* 0x00000004ff007c0c */ /* 0x000fc8000bf05070 */
[----:B------:R-:W-:-:S13]  /*e270*/  ISETP.NE.AND.EX P0, PT, RZ, UR5, PT, P0 ;  /* 0x00000005ff007c0c */ /* 0x000fda000bf05300 */
[----:B------:R-:W-:Y:S01]  /*e280*/  @P0 IADD3 R2, P1, R23, UR4, RZ ;  /* 0x0000000417020c10 */ /* 0x000fe2000ff3e0ff */
[----:B------:R-:W1:Y:S01]  /*e290*/  S2R R21, SR_TID.X ;  /* 0x0000000000157919 */ /* 0x000e620000002100 */
[----:B------:R-:W3:Y:S02]  /*e2a0*/  S2R R20, SR_TID.X ;  /* 0x0000000000147919 */ /* 0x000ee40000002100 */
[----:B------:R-:W-:Y:S01]  /*e2b0*/  @P0 IADD3.X R3, R24, UR5, RZ, P1, !PT ;  /* 0x0000000518030c10 */ /* 0x000fe20008ffe4ff */
[----:B------:R-:W-:-:S04]  /*e2c0*/  ULDC UR4, c[0x0][0x2f4] ;  /* 0x0000bd0000047ab9 */ /* 0x000fc80000000800 */
[----:B------:R4:W4:Y:S01]  /*e2d0*/  @P0 LDG.E R32, desc[UR56][R2.64] ;  /* 0x0000003802200981 */ /* 0x000922000c1e1900 */
[----:B0-----:R-:W-:Y:S02]  /*e2e0*/  ISETP.NE.AND P2, PT, R10, 0x1, PT ;  /* 0x000000010a00780c */ /* 0x001fe40003f45270 */
[----:B------:R-:W-:-:S11]  /*e2f0*/  LOP3.LUT R27, R27, 0xfffffff7, RZ, 0xc0, !PT ;  /* 0xfffffff71b1b7812 */ /* 0x000fd600078ec0ff */
[----:B------:R-:W0:Y:S01]  /*e300*/  @P2 LDC R7, c[0x0][0x434] ;  /* 0x00010d00ff072b82 */ /* 0x000e220000000800 */
[----:B------:R-:W-:Y:S01]  /*e310*/  @P2 LOP3.LUT R27, R27, 0x8, RZ, 0xfc, !PT ;  /* 0x000000081b1b2812 */ /* 0x000fe200078efcff */
[----:B-1----:R-:W-:-:S06]  /*e320*/  IMAD.SHL.U32 R21, R21, 0x10, RZ ;  /* 0x0000001015157824 */ /* 0x002fcc00078e00ff */
[----:B------:R-:W1:Y:S01]  /*e330*/  @P2 LDC R5, c[0x0][0x438] ;  /* 0x00010e00ff052b82 */ /* 0x000e620000000800 */
[----:B---3--:R-:W-:Y:S02]  /*e340*/  LOP3.LUT R20, R20, 0x7f, RZ, 0xc0, !PT ;  /* 0x0000007f14147812 */ /* 0x008fe400078ec0ff */
        /* <DEDUP_REMOVED lines=12> */
[----:B----4-:R-:W0:Y:S02]  /*e410*/  @!P0 LDC.64 R2, c[0x0][0x428] ;  /* 0x00010a00ff028b82 */ /* 0x010e240000000a00 */
[----:B------:R-:W-:Y:S01]  /*e420*/  IMAD.MOV R5, RZ, RZ, -R4 ;  /* 0x000000ffff057224 */ /* 0x000fe200078e0a04 */
[----:B------:R-:W-:-:S03]  /*e430*/  SHF.R.S32.HI R37, RZ, 0x1f, R32 ;  /* 0x0000001fff257819 */ /* 0x000fc60000011420 */
[----:B------:R-:W-:Y:S01]  /*e440*/  IMAD R0, R10, R5, R0 ;  /* 0x000000050a007224 */ /* 0x000fe200078e0200 */
[--C-:B------:R-:W-:Y:S01]  /*e450*/  @!P0 SHF.R.S32.HI R5, RZ, 0x1f, R4.reuse ;  /* 0x0000001fff058819 */ /* 0x100fe20000011404 */
[-C--:B0-----:R-:W-:Y:S02]  /*e460*/  @!P0 IMAD R6, R37, R2.reuse, RZ ;  /* 0x0000000225068224 */ /* 0x081fe400078e02ff */
[----:B------:R-:W-:-:S04]  /*e470*/  @!P0 IMAD.WIDE.U32 R4, R32, R2, R4 ;  /* 0x0000000220048225 */ /* 0x000fc800078e0004 */
[----:B------:R-:W-:Y:S02]  /*e480*/  @!P0 IMAD R6, R32, R3, R6 ;  /* 0x0000000320068224 */ /* 0x000fe400078e0206 */
[----:B------:R-:W0:Y:S01]  /*e490*/  @!P0 LDC.64 R2, c[0x0][0x418] ;  /* 0x00010600ff028b82 */ /* 0x000e220000000a00 */
[----:B------:R-:W-:Y:S02]  /*e4a0*/  IMAD.U32 R7, RZ, RZ, UR36 ;  /* 0x00000024ff077e24 */ /* 0x000fe4000f8e00ff */
        /* <DEDUP_REMOVED lines=14> */
.L_x_9242:
[----:B------:R-:W-:Y:S01]  /*e590*/  LOP3.LUT R24, R18, 0xffff, RZ, 0xc0, !PT ;  /* 0x0000ffff12187812 */ /* 0x000fe200078ec0ff */
[----:B------:R-:W-:Y:S06]  /*e5a0*/  @!P2 BRA `(.L_x_9175) ;  /* 0x000000000004a947 */ /* 0x000fec0003800000 */
[----:B------:R-:W-:Y:S01]  /*e5b0*/  BPT.TRAP 0x1 ;  /* 0x000000040000795c */ /* 0x000fe20000300000 */
.L_x_9175:
        /* <DEDUP_REMOVED lines=23> */
.L_x_9243:
[----:B------:R-:W-:Y:S05]  /*e730*/  BSYNC B0 ;  /* 0x0000000000007941 */ /* 0x000fea0003800000 */
.L_x_9176:
        /* <DEDUP_REMOVED lines=105> */
.L_x_9261:
        /* <DEDUP_REMOVED lines=11> */
.L_x_9179:
        /* <DEDUP_REMOVED lines=11> */
.L_x_9180:
[----:B0-----:R0:W5:Y:S01]  /*ef30*/  LDL.LU R4, [R1+0xc] ;  /* 0x00000c0001047983 */ /* 0x0011620000300800 */
[----:B------:R0:W-:Y:S03]  /*ef40*/  SYNCS.ARRIVE.TRANS64.A1T0 RZ, [R7+URZ+0x28830], RZ ;  /* 0x028830ff07ff79a7 */ /* 0x0001e6000810003f */
[----:B-1----:R0:W5:Y:S02]  /*ef50*/  LDL.LU R3, [R1+0x4] ;  /* 0x0000040001037983 */ /* 0x0021640000300800 */
[----:B------:R-:W-:Y:S05]  /*ef60*/  WARPSYNC.ALL ;  /* 0x0000000000007948 */ /* 0x000fea0003800000 */
[----:B------:R-:W-:Y:S01]  /*ef70*/  ULDC.64 UR4, c[0x0][0x298] ;  /* 0x0000a60000047ab9 */ /* 0x000fe20000000a00 */
[----:B------:R-:W-:Y:S01]  /*ef80*/  BAR.SYNC.DEFER_BLOCKING 0x8, 0x180 ;  /* 0x0206000000007b1d */ /* 0x000fe20000010000 */
[----:B------:R-:W-:Y:S01]  /*ef90*/  LOP3.LUT P0, RZ, R27, 0x10, RZ, 0xc0, !PT ;  /* 0x000000101bff7812 */ /* 0x000fe2000780c0ff */
[----:B------:R-:W-:-:S03]  /*efa0*/  VIADD R2, R22, 0x10400 ;  /* 0x0001040016027836 */ /* 0x000fc60000000000 */
[----:B------:R-:W-:Y:S01]  /*efb0*/  SEL R31, R31, RZ, !P0 ;  /* 0x000000ff1f1f7207 */ /* 0x000fe20004000000 */
[----:B------:R-:W-:Y:S01]  /*efc0*/  BSSY B6, `(.L_x_9181) ;  /* 0x000001c000067945 */ /* 0x000fe20003800000 */
[----:B-----5:R-:W-:Y:S02]  /*efd0*/  SEL R4, R4, RZ, !P0 ;  /* 0x000000ff04047207 */ /* 0x020fe40004000000 */
[----:B------:R-:W-:Y:S02]  /*efe0*/  LOP3.LUT P0, RZ, R2, 0x3ff, RZ, 0xc0, !PT ;  /* 0x000003ff02ff7812 */ /* 0x000fe4000780c0ff */
[----:B------:R-:W-:Y:S01]  /*eff0*/  SHF.R.S32.HI R0, RZ, 0x1f, R3 ;  /* 0x0000001fff007819 */ /* 0x000fe20000011403 */
[----:B------:R1:W-:Y:S04]  /*f000*/  STL [R1+0xc], R4 ;  /* 0x00000c0401007387 */ /* 0x0003e80000100800 */
[----:B------:R-:W-:-:S04]  /*f010*/  IMAD R0, R0, UR4, RZ ;  /* 0x0000000400007c24 */ /* 0x000fc8000f8e02ff */
[C---:B------:R-:W-:Y:S02]  /*f020*/  IMAD R0, R3.reuse, UR5, R0 ;  /* 0x0000000503007c24 */ /* 0x040fe4000f8e0200 */
[----:B------:R-:W-:-:S04]  /*f030*/  IMAD.WIDE.U32 R2, R3, UR4, RZ ;  /* 0x0000000403027c25 */ /* 0x000fc8000f8e00ff */
[----:B------:R-:W-:Y:S01]  /*f040*/  IMAD.IADD R0, R3, 0x1, R0 ;  /* 0x0000000103007824 */ /* 0x000fe200078e0200 */
[----:B------:R1:W-:Y:S04]  /*f050*/  STL.64 [R1+0x10], R2 ;  /* 0x0000100201007387 */ /* 0x0003e80000100a00 */
[----:B------:R1:W-:Y:S01]  /*f060*/  STL [R1+0x4], R0 ;  /* 0x0000040001007387 */ /* 0x0003e20000100800 */
[----:B------:R-:W-:Y:S05]  /*f070*/  @!P0 BRA `(.L_x_9182) ;  /* 0x0000000000408947 */ /* 0x000fea0003800000 */
[----:B-1----:R-:W-:Y:S01]  /*f080*/  MOV R2, 0x0 ;  /* 0x0000000000027802 */ /* 0x002fe20000000f00 */
[----:B------:R-:W-:Y:S01]  /*f090*/  ULDC.64 UR4, c[0x4][0x138] ;  /* 0x01004e0000047ab9 */ /* 0x000fe20000000a00 */
[----:B------:R-:W-:Y:S01]  /*f0a0*/  ULDC.64 UR6, c[0x4][0x140] ;  /* 0x0100500000067ab9 */ /* 0x000fe20000000a00 */
[----:B------:R-:W-:Y:S01]  /*f0b0*/  ULDC.64 UR8, c[0x4][0x68] ;  /* 0x01001a0000087ab9 */ /* 0x000fe20000000a00 */
[----:B------:R-:W-:Y:S02]  /*f0c0*/  IMAD.U32 R4, RZ, RZ, UR4 ;  /* 0x00000004ff047e24 */ /* 0x000fe4000f8e00ff */
[----:B------:R-:W1:Y:S01]  /*f0d0*/  LDC.64 R2, c[0x4][R2] ;  /* 0x0100000002027b82 */ /* 0x000e620000000a00 */
[----:B------:R-:W-:Y:S02]  /*f0e0*/  IMAD.U32 R5, RZ, RZ, UR5 ;  /* 0x00000005ff057e24 */ /* 0x000fe4000f8e00ff */
[----:B------:R-:W-:Y:S02]  /*f0f0*/  IMAD.U32 R6, RZ, RZ, UR6 ;  /* 0x00000006ff067e24 */ /* 0x000fe4000f8e00ff */
[----:B0-----:R-:W-:-:S02]  /*f100*/  IMAD.U32 R7, RZ, RZ, UR7 ;  /* 0x00000007ff077e24 */ /* 0x001fc4000f8e00ff */
[----:B------:R-:W-:Y:S02]  /*f110*/  IMAD.U32 R10, RZ, RZ, UR8 ;  /* 0x00000008ff0a7e24 */ /* 0x000fe4000f8e00ff */
[----:B------:R-:W-:Y:S02]  /*f120*/  IMAD.U32 R11, RZ, RZ, UR9 ;  /* 0x00000009ff0b7e24 */ /* 0x000fe4000f8e00ff */
[----:B------:R-:W-:Y:S02]  /*f130*/  IMAD.MOV.U32 R8, RZ, RZ, 0x70 ;  /* 0x00000070ff087424 */ /* 0x000fe400078e00ff */
[----:B------:R-:W-:Y:S02]  /*f140*/  IMAD.MOV.U32 R12, RZ, RZ, 0x1 ;  /* 0x00000001ff0c7424 */ /* 0x000fe400078e00ff */
[----:B------:R-:W-:-:S07]  /*f150*/  IMAD.MOV.U32 R13, RZ, RZ, RZ ;  /* 0x000000ffff0d7224 */ /* 0x000fce00078e00ff */
[----:B------:R-:W-:-:S07]  /*f160*/  LEPC R20, `(.L_x_9182) ;  /* 0x000000001014794e */ /* 0x000fce0000000000 */
[----:B-1----:R-:W-:Y:S05]  /*f170*/  CALL.ABS.NOINC R2 ;  /* 0x0000000002007343 */ /* 0x002fea0003c00000 */
.L_x_9182:
[----:B------:R-:W-:Y:S05]  /*f180*/  BSYNC B6 ;  /* 0x0000000000067941 */ /* 0x000fea0003800000 */
.L_x_9181:
[----:B------:R-:W2:Y:S01]  /*f190*/  LDL.LU R21, [R1+0xc] ;  /* 0x00000c0001157983 */ /* 0x000ea20000300800 */
[----:B-1----:R-:W1:Y:S01]  /*f1a0*/  LDC R4, c[0x0][0x448] ;  /* 0x00011200ff047b82 */ /* 0x002e620000000800 */
[----:B------:R-:W-:Y:S01]  /*f1b0*/  ULDC.64 UR6, c[0x0][0x2e0] ;  /* 0x0000b80000067ab9 */ /* 0x000fe20000000a00 */
[----:B------:R-:W-:Y:S01]  /*f1c0*/  ULDC.64 UR4, c[0x0][0x2d8] ;  /* 0x0000b60000047ab9 */ /* 0x000fe20000000a00 */
[----:B------:R-:W3:Y:S04]  /*f1d0*/  LDL.LU R20, [R1+0x4] ;  /* 0x0000040001147983 */ /* 0x000ee80000300800 */
[----:B------:R-:W3:Y:S04]  /*f1e0*/  LDL.LU.64 R2, [R1+0x10] ;  /* 0x0000100001027983 */ /* 0x000ee80000300a00 */
[----:B------:R4:W5:Y:S04]  /*f1f0*/  LDL R10, [R1+0x8] ;  /* 0x00000800010a7983 */ /* 0x0009680000100800 */
[----:B------:R4:W5:Y:S01]  /*f200*/  LDL R8, [R1] ;  /* 0x0000000001087983 */ /* 0x0009620000100800 */
[----:B-1----:R-:W-:-:S13]  /*f210*/  ISETP.NE.AND P6, PT, R4, 0x1, PT ;  /* 0x000000010400780c */ /* 0x002fda0003fc5270 */
[----:B------:R-:W1:Y:S08]  /*f220*/  @P6 LDC R5, c[0x0][0x44c] ;  /* 0x00011300ff056b82 */ /* 0x000e700000000800 */
[----:B------:R-:W0:Y:S01]  /*f230*/  @P6 LDC R4, c[0x0][0x450] ;  /* 0x00011400ff046b82 */ /* 0x000e220000000800 */
[----:B--2---:R-:W-:Y:S02]  /*f240*/  IMAD R0, R21, UR6, RZ ;  /* 0x0000000615007c24 */ /* 0x004fe4000f8e02ff */
[----:B------:R-:W2:Y:S02]  /*f250*/  S2R R21, SR_TID.X ;  /* 0x0000000000157919 */ /* 0x000ea40000002100 */
[----:B------:R-:W-:-:S02]  /*f260*/  IMAD R0, R31, UR7, R0 ;  /* 0x000000071f007c24 */ /* 0x000fc4000f8e0200 */
[----:B---3--:R-:W-:Y:S02]  /*f270*/  IMAD.MOV.U32 R3, RZ, RZ, R20 ;  /* 0x000000ffff037224 */ /* 0x008fe400078e0014 */
[----:B------:R-:W3:Y:S01]  /*f280*/  S2R R20, SR_TID.X ;  /* 0x0000000000147919 */ /* 0x000ee20000002100 */
[----:B------:R-:W-:-:S04]  /*f290*/  IMAD.WIDE.U32 R2, R24, UR4, R2 ;  /* 0x0000000418027c25 */ /* 0x000fc8000f8e0002 */
[----:B------:R-:W-:Y:S01]  /*f2a0*/  IMAD R3, R24, UR5, R3 ;  /* 0x0000000518037c24 */ /* 0x000fe2000f8e0203 */
[----:B------:R-:W-:Y:S01]  /*f2b0*/  ULDC.64 UR4, c[0x0][0x2d0] ;  /* 0x0000b40000047ab9 */ /* 0x000fe20000000a00 */
[----:B------:R-:W-:-:S04]  /*f2c0*/  IMAD.WIDE.U32 R2, R31, UR6, R2 ;  /* 0x000000061f027c25 */ /* 0x000fc8000f8e0002 */
[----:B------:R-:W-:Y:S02]  /*f2d0*/  IMAD.IADD R3, R3, 0x1, R0 ;  /* 0x0000000103037824 */ /* 0x000fe400078e0200 */
[----:B--2---:R-:W-:-:S05]  /*f2e0*/  IMAD.SHL.U32 R21, R21, 0x10, RZ ;  /* 0x0000001015157824 */ /* 0x004fca00078e00ff */
[----:B------:R-:W-:Y:S02]  /*f2f0*/  LOP3.LUT R21, R21, 0x70, RZ, 0xc0, !PT ;  /* 0x0000007015157812 */ /* 0x000fe400078ec0ff */
[----:B---3--:R-:W-:-:S04]  /*f300*/  LOP3.LUT R20, R20, 0x7f, RZ, 0xc0, !PT ;  /* 0x0000007f14147812 */ /* 0x008fc800078ec0ff */
[----:B------:R-:W-:-:S04]  /*f310*/  SHF.R.U32.HI R20, RZ, 0x3, R20 ;  /* 0x00000003ff147819 */ /* 0x000fc80000011614 */
[----:B------:R-:W-:-:S05]  /*f320*/  LOP3.LUT R20, R20, R21, RZ, 0xfc, !PT ;  /* 0x0000001514147212 */ /* 0x000fca00078efcff */
[----:B------:R-:W-:-:S04]  /*f330*/  IMAD R0, R17, 0x80, R20 ;  /* 0x0000008011007824 */ /* 0x000fc800078e0214 */
[----:B-1----:R-:W-:-:S04]  /*f340*/  @P6 IMAD.HI.U32 R5, R0, R5, RZ ;  /* 0x0000000500056227 */ /* 0x002fc800078e00ff */
[----:B------:R-:W-:Y:S01]  /*f350*/  IMAD.MOV.U32 R6, RZ, RZ, R0 ;  /* 0x000000ffff067224 */ /* 0x000fe200078e0000 */
[----:B0-----:R-:W-:Y:S02]  /*f360*/  @P6 SHF.R.U32.HI R6, RZ, R4, R5 ;  /* 0x00000004ff066219 */ /* 0x001fe40000011605 */
[----:B------:R-:W0:Y:S03]  /*f370*/  LDC R5, c[0x0][0x448] ;  /* 0x00011200ff057b82 */ /* 0x000e260000000800 */
[----:B------:R-:W-:Y:S01]  /*f380*/  IMAD.MOV R4, RZ, RZ, -R6 ;  /* 0x000000ffff047224 */ /* 0x000fe200078e0a06 */
[----:B------:R-:W1:Y:S01]  /*f390*/  S2R R20, SR_TID.X ;  /* 0x0000000000147919 */ /* 0x000e620000002100 */
        /* <DEDUP_REMOVED lines=19> */
[----:B-1----:R-:W-:-:S04]  /*f4d0*/  LOP3.LUT R20, R20, 0x7f, RZ, 0xc0, !PT ;  /* 0x0000007f14147812 */ /* 0x002fc800078ec0ff */
[----:B------:R-:W-:Y:S01]  /*f4e0*/  SHF.R.U32.HI R9, RZ, 0x3, R20 ;  /* 0x00000003ff097819 */ /* 0x000fe20000011614 */
[----:B----4-:R-:W-:Y:S06]  /*f4f0*/  BRA.DIV UR4, `(.L_x_9183) ;  /* 0x0000004204847947 */ /* 0x010fec000b800000 */
        /* <DEDUP_REMOVED lines=72> */
.L_x_9278:
        /* <DEDUP_REMOVED lines=11> */
.L_x_9185:
[----:B------:R-:W-:Y:S05]  /*fa30*/  BSYNC B0 ;  /* 0x0000000000007941 */ /* 0x000fea0003800000 */
.L_x_9184:
[----:B------:R-:W-:Y:S01]  /*fa40*/  NOP ;  /* 0x0000000000007918 */ /* 0x000fe20000000000 */
[----:B------:R-:W-:-:S13]  /*fa50*/  PLOP3.LUT P0, PT, PT, PT, PT, 0x80, 0x0 ;  /* 0x000000000000781c */ /* 0x000fda0003f0f070 */
.L_x_9186:
        /* <DEDUP_REMOVED lines=21> */
.L_x_9279:
[----:B------:R-:W-:Y:S05]  /*fbb0*/  BSYNC B0 ;  /* 0x0000000000007941 */ /* 0x000fea0003800000 */
.L_x_9187:
        /* <DEDUP_REMOVED lines=8> */
.L_x_9203:
[----:B0-----:R-:W0:Y:S01]  /*fc40*/  S2R R3, SR_TID.X ;  /* 0x0000000000037919 */ /* 0x001e220000002100 */
[----:B------:R-:W1:Y:S01]  /*fc50*/  LDC R4, c[0x0][0x430] ;  /* 0x00010c00ff047b82 */ /* 0x000e620000000800 */
[----:B------:R-:W-:Y:S05]  /*fc60*/  YIELD ;  /* 0x0000000000007946 */ /* 0x000fea0003800000 */
[----:B------:R-:W-:Y:S01]  /*fc70*/  ULDC.64 UR4, c[0x0][0x428] ;  /* 0x00010a0000047ab9 */ /* 0x000fe20000000a00 */
[----:B------:R-:W-:Y:S01]  /*fc80*/  VIADD R25, R10, 0x1 ;  /* 0x000000010a197836 */ /* 0x000fe20000000000 */
[----:B-1----:R-:W-:Y:S02]  /*fc90*/  ISETP.NE.AND P0, PT, R4, 0x1, PT ;  /* 0x000000010400780c */ /* 0x002fe40003f05270 */
[C---:B0-----:R-:W-:Y:S01]  /*fca0*/  LOP3.LUT R0, R3.reuse, 0x7f, RZ, 0xc0, !PT ;  /* 0x0000007f03007812 */ /* 0x041fe200078ec0ff */
[----:B------:R-:W-:-:S03]  /*fcb0*/  IMAD.SHL.U32 R4, R3, 0x10, RZ ;  /* 0x0000001003047824 */ /* 0x000fc600078e00ff */
[----:B------:R-:W-:-:S07]  /*fcc0*/  SHF.R.U32.HI R5, RZ, 0x3, R0 ;  /* 0x00000003ff057819 */ /* 0x000fce0000011600 */
[----:B------:R-:W0:Y:S01]  /*fcd0*/  @P0 LDC R0, c[0x0][0x434] ;  /* 0x00010d00ff000b82 */ /* 0x000e220000000800 */
[----:B------:R-:W-:Y:S01]  /*fce0*/  LOP3.LUT R4, R4, 0x70, RZ, 0xc0, !PT ;  /* 0x0000007004047812 */ /* 0x000fe200078ec0ff */
[----:B------:R-:W-:Y:S02]  /*fcf0*/  IMAD R7, R6, 0x80, R5 ;  /* 0x0000008006077824 */ /* 0x000fe400078e0205 */
[----:B------:R-:W-:-:S04]  /*fd00*/  IMAD R5, R37, UR4, RZ ;  /* 0x0000000425057c24 */ /* 0x000fc8000f8e02ff */
[----:B------:R-:W1:Y:S01]  /*fd10*/  @P0 LDC R3, c[0x0][0x438] ;  /* 0x00010e00ff030b82 */ /* 0x000e620000000800 */
[----:B------:R-:W-:Y:S01]  /*fd20*/  IADD3 R7, R4, R7, R36 ;  /* 0x0000000704077210 */ /* 0x000fe20007ffe024 */
[----:B------:R-:W-:-:S04]  /*fd30*/  IMAD R5, R32, UR5, R5 ;  /* 0x0000000520057c24 */ /* 0x000fc8000f8e0205 */
[----:B------:R-:W-:Y:S02]  /*fd40*/  IMAD.MOV.U32 R8, RZ, RZ, R7 ;  /* 0x000000ffff087224 */ /* 0x000fe400078e0007 */
[----:B0-----:R-:W-:-:S05]  /*fd50*/  @P0 IMAD.HI.U32 R0, R7, R0, RZ ;  /* 0x0000000007000227 */ /* 0x001fca00078e00ff */
[----:B-1----:R-:W-:-:S04]  /*fd60*/  @P0 SHF.R.U32.HI R8, RZ, R3, R0 ;  /* 0x00000003ff080219 */ /* 0x002fc80000011600 */
[--C-:B------:R-:W-:Y:S01]  /*fd70*/  SHF.R.S32.HI R3, RZ, 0x1f, R8.reuse ;  /* 0x0000001fff037819 */ /* 0x100fe20000011408 */
[----:B------:R-:W-:-:S04]  /*fd80*/  IMAD.MOV.U32 R2, RZ, RZ, R8 ;  /* 0x000000ffff027224 */ /* 0x000fc800078e0008 */
[----:B------:R-:W-:Y:S01]  /*fd90*/  IMAD.WIDE.U32 R2, R32, UR4, R2 ;  /* 0x0000000420027c25 */ /* 0x000fe2000f8e0002 */
[----:B------:R-:W-:-:S03]  /*fda0*/  ULDC.64 UR4, c[0x0][0x418] ;  /* 0x0001060000047ab9 */ /* 0x000fc60000000a00 */
[----:B------:R-:W-:Y:S01]  /*fdb0*/  IMAD.IADD R3, R5, 0x1, R3 ;  /* 0x0000000105037824 */ /* 0x000fe200078e0203 */
[C---:B------:R-:W-:Y:S01]  /*fdc0*/  LEA R4, P0, R2.reuse, UR4, 0x2 ;  /* 0x0000000402047c11 */ /* 0x040fe2000f8010ff */
[----:B------:R-:W-:Y:S01]  /*fdd0*/  IMAD.U32 R9, RZ, RZ, UR36 ;  /* 0x00000024ff097e24 */ /* 0x000fe2000f8e00ff */
[----:B------:R-:W-:Y:S02]  /*fde0*/  ULDC UR4, c[0x0][0x430] ;  /* 0x00010c0000047ab9 */ /* 0x000fe40000000800 */
[----:B------:R-:W-:Y:S02]  /*fdf0*/  LEA.HI.X R5, R2, UR5, R3, 0x2, P0 ;  /* 0x0000000502057c11 */ /* 0x000fe400080f1403 */
[----:B------:R-:W-:Y:S01]  /*fe00*/  ISETP.NE.AND P3, PT, R9, 0x3, PT ;  /* 0x000000030900780c */ /* 0x000fe20003f65270 */
[----:B------:R-:W-:Y:S01]  /*fe10*/  IMAD.MOV R2, RZ, RZ, -R8 ;  /* 0x000000ffff027224 */ /* 0x000fe200078e0a08 */
[C---:B------:R-:W-:Y:S01]  /*fe20*/  ISETP.NE.AND P0, PT, R25.reuse, 0x2, PT ;  /* 0x000000021900780c */ /* 0x040fe20003f05270 */
[----:B------:R0:W3:Y:S03]  /*fe30*/  LDG.E R0, desc[UR56][R4.64] ;  /* 0x0000003804007981 */ /* 0x0000e6000c1e1900 */
[----:B------:R-:W-:Y:S01]  /*fe40*/  SEL R28, RZ, 0x1, P0 ;  /* 0x00000001ff1c7807 */ /* 0x000fe20000000000 */
[----:B------:R-:W-:Y:S01]  /*fe50*/  IMAD.MOV.U32 R26, RZ, RZ, R6 ;  /* 0x000000ffff1a7224 */ /* 0x000fe200078e0006 */
[----:B------:R-:W-:-:S02]  /*fe60*/  SEL R25, R25, RZ, P0 ;  /* 0x000000ff19197207 */ /* 0x000fc40000000000 */
[----:B------:R-:W-:Y:S01]  /*fe70*/  LOP3.LUT R28, R17, R28, RZ, 0x3c, !PT ;  /* 0x0000001c111c7212 */ /* 0x000fe200078e3cff */
[----:B0-----:R-:W-:Y:S01]  /*fe80*/  IMAD R4, R2, UR4, R7 ;  /* 0x0000000402047c24 */ /* 0x001fe2000f8e0207 */
[----:B---3--:R-:W-:Y:S01]  /*fe90*/  SHF.R.S32.HI R21, RZ, 0x1f, R0 ;  /* 0x0000001fff157819 */ /* 0x008fe20000011400 */
[----:B------:R-:W-:Y:S06]  /*fea0*/  @!P3 BRA `(.L_x_9191) ;  /* 0x000000000004b947 */ /* 0x000fec0003800000 */
[----:B------:R-:W-:Y:S01]  /*feb0*/  BPT.TRAP 0x1 ;  /* 0x000000040000795c */ /* 0x000fe20000300000 */
.L_x_9191:
[----:B------:R-:W-:Y:S01]  /*fec0*/  IMAD R6, R25, 0x8, R22 ;  /* 0x0000000819067824 */ /* 0x000fe200078e0216 */
[----:B------:R-:W-:Y:S01]  /*fed0*/  SHF.L.U32 R3, R28, 0x1f, RZ ;  /* 0x0000001f1c037819 */ /* 0x000fe200000006ff */
[----:B------:R-:W-:Y:S03]  /*fee0*/  BSSY B1, `(.L_x_9192) ;  /* 0x0000003000017945 */ /* 0x000fe60003800000 */
[----:B------:R-:W0:Y:S02]  /*fef0*/  SYNCS.PHASECHK.TRANS64.TRYWAIT P0, [R6+URZ+0x28840], R3 ;  /* 0x02884003060075a7 */ /* 0x000e24000800017f */
[----:B0-----:R-:W-:Y:S05]  /*ff00*/  @!P0 BRA `(.L_x_9193) ;  /* 0x0000004000948947 */ /* 0x001fea0003800000 */
.L_x_9280:
[----:B------:R-:W-:Y:S05]  /*ff10*/  BSYNC B1 ;  /* 0x0000000000017941 */ /* 0x000fea0003800000 */
.L_x_9192:
        /* <DEDUP_REMOVED lines=69> */
.L_x_9298:
        /* <DEDUP_REMOVED lines=9> */
.L_x_9195:
        /* <DEDUP_REMOVED lines=11> */
.L_x_9196:
[----:B------:R1:W-:Y:S01]  /*104b0*/  SYNCS.ARRIVE.TRANS64.A1T0 RZ, [R6+URZ+0x28830], RZ ;  /* 0x028830ff06ff79a7 */ /* 0x0003e2000810003f */
[----:B------:R-:W-:Y:S05]  /*104c0*/  @!P4 BRA `(.L_x_9197) ;  /* 0x000000000004c947 */ /* 0x000fea0003800000 */
[----:B------:R-:W-:Y:S01]  /*104d0*/  BPT.TRAP 0x1 ;  /* 0x000000040000795c */ /* 0x000fe20000300000 */
.L_x_9197:
[----:B------:R-:W-:Y:S01]  /*104e0*/  SHF.L.U32 R2, R17, 0x1f, RZ ;  /* 0x0000001f11027819 */ /* 0x000fe200000006ff */
[----:B-1----:R-:W-:Y:S01]  /*104f0*/  IMAD R6, R10, 0x8, R22 ;  /* 0x000000080a067824 */ /* 0x002fe200078e0216 */
[----:B------:R-:W-:Y:S01]  /*10500*/  BSSY B1, `(.L_x_9198) ;  /* 0x0000004000017945 */ /* 0x000fe20003800000 */
[----:B0-----:R-:W-:Y:S02]  /*10510*/  IMAD R8, R31, -0x80, R34 ;  /* 0xffffff801f087824 */ /* 0x001fe400078e0222 */
[----:B------:R-:W0:Y:S02]  /*10520*/  SYNCS.PHASECHK.TRANS64.TRYWAIT P0, [R6+URZ+0x28860], R2 ;  /* 0x02886002060075a7 */ /* 0x000e24000800017f */
[----:B0-----:R-:W-:Y:S05]  /*10530*/  @!P0 BRA `(.L_x_9199) ;  /* 0x0000004400688947 */ /* 0x001fea0003800000 */
.L_x_9299:
[----:B------:R-:W-:Y:S05]  /*10540*/  BSYNC B1 ;  /* 0x0000000000017941 */ /* 0x000fea0003800000 */
.L_x_9198:
        /* <DEDUP_REMOVED lines=66> */
.L_x_9317:
        /* <DEDUP_REMOVED lines=27> */
.L_x_9201:
        /* <DEDUP_REMOVED lines=11> */
.L_x_9202:
[C---:B------:R-:W-:Y:S01]  /*10bd0*/  ISETP.GT.AND P0, PT, R26.reuse, R35, PT ;  /* 0x000000231a00720c */ /* 0x040fe20003f04270 */
[----:B------:R0:W-:Y:S01]  /*10be0*/  SYNCS.ARRIVE.TRANS64.A1T0 RZ, [R6+URZ+0x28850], RZ ;  /* 0x028850ff06ff79a7 */ /* 0x0001e2000810003f */
[----:B------:R-:W-:Y:S02]  /*10bf0*/  IMAD.MOV.U32 R10, RZ, RZ, R25 ;  /* 0x000000ffff0a7224 */ /* 0x000fe400078e0019 */
[----:B------:R-:W-:Y:S02]  /*10c00*/  IMAD.MOV.U32 R17, RZ, RZ, R28 ;  /* 0x000000ffff117224 */ /* 0x000fe400078e001c */
[----:B------:R-:W-:Y:S02]  /*10c10*/  IMAD.MOV.U32 R31, RZ, RZ, R26 ;  /* 0x000000ffff1f7224 */ /* 0x000fe400078e001a */
[----:B0-----:R-:W-:-:S05]  /*10c20*/  VIADD R6, R26, 0xffffffff ;  /* 0xffffffff1a067836 */ /* 0x001fca0000000000 */
[----:B------:R-:W-:Y:S05]  /*10c30*/  @P0 BRA `(.L_x_9203) ;  /* 0xfffffff000000947 */ /* 0x000fea000383ffff */
.L_x_9190:
[----:B------:R-:W-:Y:S05]  /*10c40*/  BSYNC B0 ;  /* 0x0000000000007941 */ /* 0x000fea0003800000 */
.L_x_9189:
        /* <DEDUP_REMOVED lines=17> */
.L_x_9205:
[----:B------:R-:W-:Y:S05]  /*10d60*/  BSYNC B0 ;  /* 0x0000000000007941 */ /* 0x000fea0003800000 */
.L_x_9204:
[----:B------:R-:W-:-:S05]  /*10d70*/  IMAD.U32 R0, RZ, RZ, UR36 ;  /* 0x00000024ff007e24 */ /* 0x000fca000f8e00ff */
[----:B------:R-:W-:-:S13]  /*10d80*/  ISETP.NE.AND P0, PT, R0, 0x3, PT ;  /* 0x000000030000780c */ /* 0x000fda0003f05270 */
[----:B------:R-:W-:Y:S05]  /*10d90*/  @!P0 BRA `(.L_x_9206) ;  /* 0x0000000000048947 */ /* 0x000fea0003800000 */
[----:B------:R-:W-:Y:S01]  /*10da0*/  BPT.TRAP 0x1 ;  /* 0x000000040000795c */ /* 0x000fe20000300000 */
.L_x_9206:
[----:B------:R-:W-:Y:S01]  /*10db0*/  IMAD R0, R25, 0x8, R22 ;  /* 0x0000000819007824 */ /* 0x000fe200078e0216 */
[----:B0-----:R-:W-:Y:S01]  /*10dc0*/  SHF.L.U32 R3, R28, 0x1f, RZ ;  /* 0x0000001f1c037819 */ /* 0x001fe200000006ff */
[----:B------:R-:W-:Y:S01]  /*10dd0*/  BSSY B0, `(.L_x_9207) ;  /* 0x0000004000007945 */ /* 0x000fe20003800000 */
[----:B------:R-:W-:Y:S02]  /*10de0*/  IMAD R6, R26, -0x80, R34 ;  /* 0xffffff801a067824 */ /* 0x000fe400078e0222 */
[----:B------:R-:W0:Y:S02]  /*10df0*/  SYNCS.PHASECHK.TRANS64.TRYWAIT P0, [R0+URZ+0x28860], R3 ;  /* 0x02886003000075a7 */ /* 0x000e24000800017f */
[----:B0-----:R-:W-:Y:S05]  /*10e00*/  @!P0 BRA `(.L_x_9208) ;  /* 0x0000004400d08947 */ /* 0x001fea0003800000 */
.L_x_9318:
[----:B------:R-:W-:Y:S05]  /*10e10*/  BSYNC B0 ;  /* 0x0000000000007941 */ /* 0x000fea0003800000 */
.L_x_9207:
        /* <DEDUP_REMOVED lines=70> */
.L_x_9336:
        /* <DEDUP_REMOVED lines=11> */
.L_x_9210:
        /* <DEDUP_REMOVED lines=11> */
.L_x_9211:
[----:B------:R0:W-:Y:S01]  /*113e0*/  SYNCS.ARRIVE.TRANS64.A1T0 RZ, [R0+URZ+0x28850], RZ ;  /* 0x028850ff00ff79a7 */ /* 0x0001e2000810003f */
[----:B------:R-:W-:-:S05]  /*113f0*/  VIADD R25, R25, 0x1 ;  /* 0x0000000119197836 */ /* 0x000fca0000000000 */
[----:B------:R-:W-:-:S04]  /*11400*/  ISETP.NE.AND P0, PT, R25, 0x2, PT ;  /* 0x000000021900780c */ /* 0x000fc80003f05270 */
[----:B------:R-:W-:Y:S02]  /*11410*/  SEL R3, RZ, 0x1, P0 ;  /* 0x00000001ff037807 */ /* 0x000fe40000000000 */
[----:B------:R-:W-:Y:S02]  /*11420*/  SEL R25, R25, RZ, P0 ;  /* 0x000000ff19197207 */ /* 0x000fe40000000000 */
[----:B0-----:R-:W-:-:S07]  /*11430*/  LOP3.LUT R28, R28, R3, RZ, 0x3c, !PT ;  /* 0x000000031c1c7212 */ /* 0x001fce00078e3cff */
.L_x_9168:
[----:B------:R-:W-:Y:S05]  /*11440*/  BSYNC B7 ;  /* 0x0000000000077941 */ /* 0x000fea0003800000 */
.L_x_9166:
        /* <DEDUP_REMOVED lines=11> */
.L_x_9212:
        /* <DEDUP_REMOVED lines=43> */
.L_x_9346:
[----:B------:R-:W-:Y:S02]  /*117b0*/  ULDC UR4, c[0x0][0xc38] ;  /* 0x00030e0000047ab9 */ /* 0x000fe40000000800 */
[----:B------:R-:W-:-:S04]  /*117c0*/  IMAD.U32 R4, RZ, RZ, UR4 ;  /* 0x00000004ff047e24 */ /* 0x000fc8000f8e00ff */
[----:B-1----:R-:W-:-:S04]  /*117d0*/  IMAD R14, R14, R4, RZ ;  /* 0x000000040e0e7224 */ /* 0x002fc800078e02ff */
[----:B------:R-:W-:-:S05]  /*117e0*/  IMAD.IADD R9, R6, 0x1, R14 ;  /* 0x0000000106097824 */ /* 0x000fca00078e020e */
[----:B------:R-:W-:-:S13]  /*117f0*/  ISETP.GT.AND P6, PT, R9, R0, PT ;  /* 0x000000000900720c */ /* 0x000fda0003fc4270 */
[----:B------:R-:W-:Y:S05]  /*11800*/  @P6 BRA `(.L_x_9215) ;  /* 0x0000000000a46947 */ /* 0x000fea0003800000 */
.L_x_9218:
        /* <DEDUP_REMOVED lines=35> */
.L_x_9354:
[----:B------:R-:W-:Y:S02]  /*11a40*/  ULDC UR4, c[0x0][0xc38] ;  /* 0x00030e0000047ab9 */ /* 0x000fe40000000800 */
[----:B------:R-:W-:-:S04]  /*11a50*/  IMAD.U32 R4, RZ, RZ, UR4 ;  /* 0x00000004ff047e24 */ /* 0x000fc8000f8e00ff */
[----:B-1----:R-:W-:-:S04]  /*11a60*/  IMAD R14, R14, R4, RZ ;  /* 0x000000040e0e7224 */ /* 0x002fc800078e02ff */
[----:B------:R-:W-:-:S05]  /*11a70*/  IMAD.IADD R9, R14, 0x1, R9 ;  /* 0x000000010e097824 */ /* 0x000fca00078e0209 */
[----:B------:R-:W-:-:S13]  /*11a80*/  ISETP.GT.AND P6, PT, R9, R0, PT ;  /* 0x000000000900720c */ /* 0x000fda0003fc4270 */
[----:B------:R-:W-:Y:S05]  /*11a90*/  @!P6 BRA `(.L_x_9218) ;  /* 0xfffffffc005ce947 */ /* 0x000fea000383ffff */
.L_x_9215:
        /* <DEDUP_REMOVED lines=10> */
.L_x_9359:
[----:B------:R-:W-:-:S13]  /*11b40*/  ISETP.NE.AND P0, PT, R3, RZ, PT ;  /* 0x000000ff0300720c */ /* 0x000fda0003f05270 */
[----:B------:R-:W-:Y:S05]  /*11b50*/  @!P0 BRA `(.L_x_9220) ;  /* 0x0000000000108947 */ /* 0x000fea0003800000 */
[----:B------:R-:W-:Y:S01]  /*11b60*/  UMOV UR4, 0xffffffff ;  /* 0xffffffff00047882 */ /* 0x000fe20000000000 */
[----:B-1----:R-:W-:Y:S02]  /*11b70*/  VIADD R12, R12, 0xffffffff ;  /* 0xffffffff0c0c7836 */ /* 0x002fe40000000000 */
[----:B------:R-:W-:Y:S05]  /*11b80*/  BRA.DIV UR4, `(.L_x_9221) ;  /* 0x0000004e04507947 */ /* 0x000fea000b800000 */
[----:B------:R4:W1:Y:S02]  /*11b90*/  SHFL.IDX PT, R7, R2, R12, 0x1f ;  /* 0x00001f0c02077589 */ /* 0x00086400000e0000 */
.L_x_9220:
        /* <DEDUP_REMOVED lines=59> */
.L_x_9222:
        /* <DEDUP_REMOVED lines=43> */
[----:B------:R-:W-:Y:S02]  /*12200*/  IABS R5, R9 ;  /* 0x0000000900057213 */ /* 0x000fe40000000000 */
[----:B------:R-:W-:Y:S01]  /*12210*/  IADD3 R3, R6, 0x1000000, R9 ;  /* 0x0100000006037810 */ /* 0x000fe20007ffe009 */
        /* <DEDUP_REMOVED lines=12> */
[----:B------:R-:W-:Y:S01]  /*122e0*/  @!P1 LOP3.LUT R2, RZ, R4, RZ, 0x33, !PT ;  /* 0x00000004ff029212 */ /* 0x000fe200078e33ff */
[----:B------:R-:W-:-:S04]  /*122f0*/  IMAD.MOV R4, RZ, RZ, -R4 ;  /* 0x000000ffff047224 */ /* 0x000fc800078e0a04 */
[----:B------:R-:W-:-:S07]  /*12300*/  IMAD R18, R2, R4, R3 ;  /* 0x0000000402127224 */ /* 0x000fce00078e0203 */
.L_x_9223:
[----:B------:R-:W-:-:S05]  /*12310*/  LOP3.LUT R2, RZ, R2, RZ, 0x33, !PT ;  /* 0x00000002ff027212 */ /* 0x000fca00078e33ff */
[----:B------:R-:W-:Y:S01]  /*12320*/  IMAD.IADD R17, R17, 0x1, R2 ;  /* 0x0000000111117824 */ /* 0x000fe200078e0202 */
[----:B------:R-:W-:Y:S06]  /*12330*/  BRA `(.L_x_9224) ;  /* 0x00000000001c7947 */ /* 0x000fec0003800000 */
.L_x_9216:
[----:B------:R-:W-:Y:S01]  /*12340*/  UMOV UR4, URZ ;  /* 0x0000003f00047c82 */ /* 0x000fe20008000000 */
[----:B------:R-:W-:Y:S01]  /*12350*/  UMOV UR5, URZ ;  /* 0x0000003f00057c82 */ /* 0x000fe20008000000 */
[----:B------:R-:W-:Y:S01]  /*12360*/  ULDC UR6, c[0x0][0xc3c] ;  /* 0x00030f0000067ab9 */ /* 0x000fe20000000800 */
[----:B------:R-:W-:Y:S02]  /*12370*/  IMAD.MOV.U32 R16, RZ, RZ, R0 ;  /* 0x000000ffff107224 */ /* 0x000fe400078e0000 */
[----:B------:R-:W-:Y:S02]  /*12380*/  IMAD.U32 R17, RZ, RZ, UR4 ;  /* 0x00000004ff117e24 */ /* 0x000fe4000f8e00ff */
[----:B------:R-:W-:Y:S02]  /*12390*/  IMAD.U32 R18, RZ, RZ, UR5 ;  /* 0x00000005ff127e24 */ /* 0x000fe4000f8e00ff */
[----:B------:R-:W-:-:S07]  /*123a0*/  IMAD.U32 R19, RZ, RZ, UR6 ;  /* 0x00000006ff137e24 */ /* 0x000fce000f8e00ff */
.L_x_9224:
        /* <DEDUP_REMOVED lines=10> */
.L_x_9213:
[----:B------:R-:W-:Y:S02]  /*12450*/  ULDC UR4, c[0x0][0xc3c] ;  /* 0x00030f0000047ab9 */ /* 0x000fe40000000800 */
[----:B-1----:R-:W-:-:S13]  /*12460*/  ISETP.GE.AND P0, PT, R19, UR4, PT ;  /* 0x0000000413007c0c */ /* 0x002fda000bf06270 */
[----:B------:R-:W-:Y:S05]  /*12470*/  @!P0 BRA `(.L_x_9225) ;  /* 0xffffffb000308947 */ /* 0x000fea000383ffff */
[----:B------:R-:W-:Y:S05]  /*12480*/  BSYNC B8 ;  /* 0x0000000000087941 */ /* 0x000fea0003800000 */
.L_x_9160:
        /* <DEDUP_REMOVED lines=12> */
.L_x_9362:
[----:B------:R-:W-:Y:S05]  /*12550*/  BSYNC B0 ;  /* 0x0000000000007941 */ /* 0x000fea0003800000 */
.L_x_9226:
[----:B------:R-:W-:-:S03]  /*12560*/  UMOV UR4, 0xffffffff ;  /* 0xffffffff00047882 */ /* 0x000fc60000000000 */
[----:B------:R-:W-:Y:S05]  /*12570*/  BRA.DIV UR4, `(.L_x_9228) ;  /* 0x0000004604107947 */ /* 0x000fea000b800000 */
[----:B0-----:R-:W0:Y:S02]  /*12580*/  S2R R0, SR_TID.X ;  /* 0x0000000000007919 */ /* 0x001e240000002100 */
[----:B0-----:R-:W-:-:S04]  /*12590*/  SHF.R.U32.HI R0, RZ, 0x5, R0 ;  /* 0x00000005ff007819 */ /* 0x001fc80000011600 */
[----:B------:R-:W-:-:S05]  /*125a0*/  LOP3.LUT R0, R0, 0x3, RZ, 0xc0, !PT ;  /* 0x0000000300007812 */ /* 0x000fca00078ec0ff */
[----:B------:R0:W1:Y:S02]  /*125b0*/  SHFL.IDX PT, R14, R0, RZ, 0x1f ;  /* 0x00001fff000e7589 */ /* 0x00006400000e0000 */
.L_x_9365:
[----:B-1----:R-:W-:Y:S01]  /*125c0*/  ISETP.NE.AND P0, PT, R14, RZ, PT ;  /* 0x000000ff0e00720c */ /* 0x002fe20003f05270 */
[----:B------:R-:W-:-:S12]  /*125d0*/  BSSY B0, `(.L_x_9229) ;  /* 0x0000024000007945 */ /* 0x000fd80003800000 */
[----:B------:R-:W-:Y:S05]  /*125e0*/  @P0 BRA `(.L_x_9230) ;  /* 0x0000000000880947 */ /* 0x000fea0003800000 */
[----:B------:R-:W-:-:S03]  /*125f0*/  UMOV UR4, 0xffffffff ;  /* 0xffffffff00047882 */ /* 0x000fc60000000000 */
[----:B------:R-:W-:Y:S05]  /*12600*/  BRA.DIV UR4, `(.L_x_9231) ;  /* 0x0000004604207947 */ /* 0x000fea000b800000 */
[----:B------:R-:W-:-:S13]  /*12610*/  ELECT P6, URZ, PT ;  /* 0x00000000003f782f */ /* 0x000fda00038c0000 */
.L_x_9368:
[----:B------:R-:W-:Y:S05]  /*12620*/  @!P6 BRA `(.L_x_9230) ;  /* 0x000000000078e947 */ /* 0x000fea0003800000 */
[----:B------:R-:W-:-:S06]  /*12630*/  ULOP3.LUT UR4, UR44, 0x2, URZ, 0xfc, !UPT ;  /* 0x000000022c047892 */ /* 0x000fcc000f8efc3f */
[----:B0-----:R-:W-:-:S05]  /*12640*/  IMAD.U32 R0, RZ, RZ, UR4 ;  /* 0x00000004ff007e24 */ /* 0x001fca000f8e00ff */
[----:B------:R-:W-:-:S13]  /*12650*/  ISETP.NE.AND P0, PT, R0, 0x3, PT ;  /* 0x000000030000780c */ /* 0x000fda0003f05270 */
[----:B------:R-:W-:Y:S05]  /*12660*/  @!P0 BRA `(.L_x_9232) ;  /* 0x0000000000048947 */ /* 0x000fea0003800000 */
[----:B------:R-:W-:Y:S01]  /*12670*/  BPT.TRAP 0x1 ;  /* 0x000000040000795c */ /* 0x000fe20000300000 */
.L_x_9232:
[C---:B------:R-:W-:Y:S01]  /*12680*/  IMAD R5, R25.reuse, 0x8, R4 ;  /* 0x0000000819057824 */ /* 0x040fe200078e0204 */
[----:B------:R-:W-:Y:S01]  /*12690*/  SHF.L.U32 R0, R28, 0x1f, RZ ;  /* 0x0000001f1c007819 */ /* 0x000fe200000006ff */
[----:B------:R-:W-:-:S03]  /*126a0*/  VIADD R25, R25, 0x1 ;  /* 0x0000000119197836 */ /* 0x000fc60000000000 */
[----:B------:R-:W0:Y:S02]  /*126b0*/  SYNCS.PHASECHK.TRANS64.TRYWAIT P1, [R5+URZ+0x28840], R0 ;  /* 0x02884000050075a7 */ /* 0x000e24000802017f */
[----:B------:R-:W-:-:S04]  /*126c0*/  ISETP.NE.AND P2, PT, R25, 0x2, PT ;  /* 0x000000021900780c */ /* 0x000fc80003f45270 */
[----:B------:R-:W-:Y:S01]  /*126d0*/  SEL R3, RZ, 0x1, P2 ;  /* 0x00000001ff037807 */ /* 0x000fe20001000000 */
[----:B0-----:R-:W-:Y:S08]  /*126e0*/  @!P1 BRA `(.L_x_9233) ;  /* 0x0000004400089947 */ /* 0x001ff00003800000 */
.L_x_9369:
[----:B------:R-:W-:Y:S02]  /*126f0*/  SEL R25, R25, RZ, P2 ;  /* 0x000000ff19197207 */ /* 0x000fe40001000000 */
[----:B------:R-:W-:Y:S01]  /*12700*/  LOP3.LUT R2, R28, R3, RZ, 0x3c, !PT ;  /* 0x000000031c027212 */ /* 0x000fe200078e3cff */
[----:B------:R-:W-:Y:S06]  /*12710*/  @!P0 BRA `(.L_x_9234) ;  /* 0x0000000000048947 */ /* 0x000fec0003800000 */
[----:B------:R-:W-:Y:S01]  /*12720*/  BPT.TRAP 0x1 ;  /* 0x000000040000795c */ /* 0x000fe20000300000 */
.L_x_9234:
[----:B------:R-:W-:Y:S01]  /*12730*/  IMAD R25, R25, 0x8, R4 ;  /* 0x0000000819197824 */ /* 0x000fe200078e0204 */
[----:B------:R-:W-:-:S04]  /*12740*/  SHF.L.U32 R2, R2, 0x1f, RZ ;  /* 0x0000001f02027819 */ /* 0x000fc800000006ff */
[----:B------:R-:W1:Y:S02]  /*12750*/  SYNCS.PHASECHK.TRANS64.TRYWAIT P1, [R25+URZ+0x28840], R2 ;  /* 0x02884002190075a7 */ /* 0x000e64000802017f */
[----:B-1----:R-:W-:Y:S05]  /*12760*/  @!P1 BRA `(.L_x_9235) ;  /* 0x0000004000fc9947 */ /* 0x002fea0003800000 */
.L_x_9370:
[----:B------:R-:W-:Y:S05]  /*12770*/  @!P0 BRA `(.L_x_9236) ;  /* 0x0000000000048947 */ /* 0x000fea0003800000 */
[----:B------:R-:W-:Y:S01]  /*12780*/  BPT.TRAP 0x1 ;  /* 0x000000040000795c */ /* 0x000fe20000300000 */
.L_x_9236:
[----:B------:R-:W3:Y:S02]  /*12790*/  SYNCS.PHASECHK.TRANS64.TRYWAIT P1, [R5+URZ+0x28860], R0 ;  /* 0x02886000050075a7 */ /* 0x000ee4000802017f */
[----:B---3--:R-:W-:Y:S05]  /*127a0*/  @!P1 BRA `(.L_x_9237) ;  /* 0x0000004400009947 */ /* 0x008fea0003800000 */
.L_x_9371:
[----:B------:R-:W-:Y:S05]  /*127b0*/  @!P0 BRA `(.L_x_9238) ;  /* 0x0000000000048947 */ /* 0x000fea0003800000 */
[----:B------:R-:W-:Y:S01]  /*127c0*/  BPT.TRAP 0x1 ;  /* 0x000000040000795c */ /* 0x000fe20000300000 */
.L_x_9238:
[----:B----4-:R4:W0:Y:S02]  /*127d0*/  SYNCS.PHASECHK.TRANS64.TRYWAIT P0, [R25+URZ+0x28860], R2 ;  /* 0x02886002190075a7 */ /* 0x010824000800017f */
[----:B0-----:R-:W-:Y:S05]  /*127e0*/  @!P0 NANOSLEEP.SYNCS 0x989680 ;  /* 0x009896800000895d */ /* 0x001fea0003900000 */
[----:B------:R-:W0:Y:S02]  /*127f0*/  @!P0 SYNCS.PHASECHK.TRANS64 P0, [R25+URZ+0x28860], R2 ;  /* 0x02886002190085a7 */ /* 0x000e24000800007f */
[----:B0-----:R-:W-:Y:S05]  /*12800*/  @!P0 BRA `(.L_x_9238) ;  /* 0xfffffffc00f08947 */ /* 0x001fea000383ffff */
.L_x_9230:
[----:B------:R-:W-:Y:S05]  /*12810*/  BSYNC B0 ;  /* 0x0000000000007941 */ /* 0x000fea0003800000 */
.L_x_9229:
[----:B------:R-:W-:Y:S05]  /*12820*/  EXIT ;  /* 0x000000000000794d */ /* 0x000fea0003800000 */
.L_x_9093:
[----:B0-----:R-:W-:-:S04]  /*12830*/  IMAD.U32 R3, RZ, RZ, UR41 ;  /* 0x00000029ff037e24 */ /* 0x001fc8000f8e00ff */
[----:B------:R0:W1:Y:S03]  /*12840*/  SYNCS.PHASECHK.TRANS64.TRYWAIT P1, [R3+URZ+0x28800], R0 ;  /* 0x02880000030075a7 */ /* 0x000066000802017f */
[----:B-1----:R-:W-:Y:S05]  /*12850*/  @!P1 NANOSLEEP.SYNCS 0x989680 ;  /* 0x009896800000995d */ /* 0x002fea0003900000 */
[----:B------:R-:W1:Y:S02]  /*12860*/  @!P1 SYNCS.PHASECHK.TRANS64 P1, [R3+URZ+0x28800], R0 ;  /* 0x02880000030095a7 */ /* 0x000e64000802007f */
[----:B-1----:R-:W-:Y:S05]  /*12870*/  @!P1 BRA `(.L_x_9093) ;  /* 0xfffffffc00ec9947 */ /* 0x002fea000383ffff */
[----:B------:R-:W-:Y:S05]  /*12880*/  BRA `(.L_x_9239) ;  /* 0xfffffef400207947 */ /* 0x000fea000383ffff */
.L_x_9097:
[----:B-1----:R1:W2:Y:S02]  /*12890*/  SYNCS.PHASECHK.TRANS64.TRYWAIT P1, [R0+URZ+0x28830], R3 ;  /* 0x02883003000075a7 */ /* 0x0022a4000802017f */
[----:B--2---:R-:W-:Y:S05]  /*128a0*/  @!P1 NANOSLEEP.SYNCS 0x989680 ;  /* 0x009896800000995d */ /* 0x004fea0003900000 */
[----:B------:R-:W2:Y:S02]  /*128b0*/  @!P1 SYNCS.PHASECHK.TRANS64 P1, [R0+URZ+0x28830], R3 ;  /* 0x02883003000095a7 */ /* 0x000ea4000802007f */
[----:B--2---:R-:W-:Y:S05]  /*128c0*/  @!P1 BRA `(.L_x_9097) ;  /* 0xfffffffc00f09947 */ /* 0x004fea000383ffff */
[----:B------:R-:W-:Y:S05]  /*128d0*/  BRA `(.L_x_9096) ;  /* 0xfffffef4003c7947 */ /* 0x000fea000383ffff */
.L_x_9103:
[----:B-1----:R-:W-:-:S04]  /*128e0*/  IMAD.U32 R5, RZ, RZ, UR6 ;  /* 0x00000006ff057e24 */ /* 0x002fc8000f8e00ff */
[----:B------:R1:W2:Y:S03]  /*128f0*/  SYNCS.PHASECHK.TRANS64.TRYWAIT P1, [R5+URZ+0x28830], R4 ;  /* 0x02883004050075a7 */ /* 0x0002a6000802017f */
[----:B--2---:R-:W-:Y:S05]  /*12900*/  @!P1 NANOSLEEP.SYNCS 0x989680 ;  /* 0x009896800000995d */ /* 0x004fea0003900000 */
[----:B------:R-:W2:Y:S02]  /*12910*/  @!P1 SYNCS.PHASECHK.TRANS64 P1, [R5+URZ+0x28830], R4 ;  /* 0x02883004050095a7 */ /* 0x000ea4000802007f */
[----:B--2---:R-:W-:Y:S05]  /*12920*/  @!P1 BRA `(.L_x_9103) ;  /* 0xfffffffc00ec9947 */ /* 0x004fea000383ffff */
[----:B------:R-:W-:Y:S05]  /*12930*/  BRA `(.L_x_9100) ;  /* 0xffffff1800487947 */ /* 0x000fea000383ffff */
.L_x_9107:
[----:B-1----:R-:W-:-:S04]  /*12940*/  IMAD.U32 R5, RZ, RZ, UR6 ;  /* 0x00000006ff057e24 */ /* 0x002fc8000f8e00ff */
[----:B------:R1:W2:Y:S03]  /*12950*/  SYNCS.PHASECHK.TRANS64.TRYWAIT P1, [R5+URZ+0x28850], R4 ;  /* 0x02885004050075a7 */ /* 0x0002a6000802017f */
[----:B--2---:R-:W-:Y:S05]  /*12960*/  @!P1 NANOSLEEP.SYNCS 0x989680 ;  /* 0x009896800000995d */ /* 0x004fea0003900000 */
[----:B------:R-:W2:Y:S02]  /*12970*/  @!P1 SYNCS.PHASECHK.TRANS64 P1, [R5+URZ+0x28850], R4 ;  /* 0x02885004050095a7 */ /* 0x000ea4000802007f */
[----:B--2---:R-:W-:Y:S05]  /*12980*/  @!P1 BRA `(.L_x_9107) ;  /* 0xfffffffc00ec9947 */ /* 0x004fea000383ffff */
[----:B------:R-:W-:Y:S05]  /*12990*/  BRA `(.L_x_9104) ;  /* 0xffffff1c001c7947 */ /* 0x000fea000383ffff */
.L_x_9115:
[----:B-1----:R-:W-:-:S04]  /*129a0*/  IMAD.U32 R5, RZ, RZ, UR6 ;  /* 0x00000006ff057e24 */ /* 0x002fc8000f8e00ff */
[----:B------:R1:W2:Y:S03]  /*129b0*/  SYNCS.PHASECHK.TRANS64.TRYWAIT P1, [R5+URZ+0x28830], R4 ;  /* 0x02883004050075a7 */ /* 0x0002a6000802017f */
[----:B--2---:R-:W-:Y:S05]  /*129c0*/  @!P1 NANOSLEEP.SYNCS 0x989680 ;  /* 0x009896800000995d */ /* 0x004fea0003900000 */
[----:B------:R-:W2:Y:S02]  /*129d0*/  @!P1 SYNCS.PHASECHK.TRANS64 P1, [R5+URZ+0x28830], R4 ;  /* 0x02883004050095a7 */ /* 0x000ea4000802007f */
[----:B--2---:R-:W-:Y:S05]  /*129e0*/  @!P1 BRA `(.L_x_9115) ;  /* 0xfffffffc00ec9947 */ /* 0x004fea000383ffff */
[----:B------:R-:W-:Y:S05]  /*129f0*/  BRA `(.L_x_9112) ;  /* 0xffffff4000a47947 */ /* 0x000fea000383ffff */
.L_x_9119:
[----:B-1----:R-:W-:-:S04]  /*12a00*/  IMAD.U32 R5, RZ, RZ, UR6 ;  /* 0x00000006ff057e24 */ /* 0x002fc8000f8e00ff */
[----:B------:R1:W2:Y:S03]  /*12a10*/  SYNCS.PHASECHK.TRANS64.TRYWAIT P1, [R5+URZ+0x28850], R4 ;  /* 0x02885004050075a7 */ /* 0x0002a6000802017f */
[----:B--2---:R-:W-:Y:S05]  /*12a20*/  @!P1 NANOSLEEP.SYNCS 0x989680 ;  /* 0x009896800000995d */ /* 0x004fea0003900000 */
[----:B------:R-:W2:Y:S02]  /*12a30*/  @!P1 SYNCS.PHASECHK.TRANS64 P1, [R5+URZ+0x28850], R4 ;  /* 0x02885004050095a7 */ /* 0x000ea4000802007f */
[----:B--2---:R-:W-:Y:S05]  /*12a40*/  @!P1 BRA `(.L_x_9119) ;  /* 0xfffffffc00ec9947 */ /* 0x004fea000383ffff */
[----:B------:R-:W-:Y:S05]  /*12a50*/  BRA `(.L_x_9116) ;  /* 0xffffff44006c7947 */ /* 0x000fea000383ffff */
.L_x_9126:
[----:B-1----:R-:W-:-:S04]  /*12a60*/  IMAD.U32 R7, RZ, RZ, UR5 ;  /* 0x00000005ff077e24 */ /* 0x002fc8000f8e00ff */
[----:B------:R1:W2:Y:S03]  /*12a70*/  SYNCS.PHASECHK.TRANS64.TRYWAIT P1, [R7+URZ+0x28850], R6 ;  /* 0x02885006070075a7 */ /* 0x0002a6000802017f */
[----:B--2---:R-:W-:Y:S05]  /*12a80*/  @!P1 NANOSLEEP.SYNCS 0x989680 ;  /* 0x009896800000995d */ /* 0x004fea0003900000 */
[----:B------:R-:W2:Y:S02]  /*12a90*/  @!P1 SYNCS.PHASECHK.TRANS64 P1, [R7+URZ+0x28850], R6 ;  /* 0x02885006070095a7 */ /* 0x000ea4000802007f */
[----:B--2---:R-:W-:Y:S05]  /*12aa0*/  @!P1 BRA `(.L_x_9126) ;  /* 0xfffffffc00ec9947 */ /* 0x004fea000383ffff */
[----:B------:R-:W-:Y:S05]  /*12ab0*/  BRA `(.L_x_9125) ;  /* 0xffffff6000607947 */ /* 0x000fea000383ffff */
.L_x_9174:
        /* <DEDUP_REMOVED lines=11> */
.L_x_9241:
[----:B------:R-:W-:Y:S05]  /*12b70*/  BSYNC B0 ;  /* 0x0000000000007941 */ /* 0x000fea0003800000 */
.L_x_9240:
[----:B------:R-:W-:Y:S05]  /*12b80*/  BRA `(.L_x_9242) ;  /* 0xffffffb800807947 */ /* 0x000fea000383ffff */
.L_x_9177:
[----:B0-----:R0:W1:Y:S02]  /*12b90*/  SYNCS.PHASECHK.TRANS64.TRYWAIT P0, [R7+URZ+0x28840], R2 ;  /* 0x02884002070075a7 */ /* 0x001064000800017f */
[----:B-1----:R-:W-:Y:S05]  /*12ba0*/  @!P0 NANOSLEEP.SYNCS 0x989680 ;  /* 0x009896800000895d */ /* 0x002fea0003900000 */
[----:B------:R-:W1:Y:S02]  /*12bb0*/  @!P0 SYNCS.PHASECHK.TRANS64 P0, [R7+URZ+0x28840], R2 ;  /* 0x02884002070085a7 */ /* 0x000e64000800007f */
[----:B-1----:R-:W-:Y:S05]  /*12bc0*/  @!P0 BRA `(.L_x_9177) ;  /* 0xfffffffc00f08947 */ /* 0x002fea000383ffff */
[----:B------:R-:W-:Y:S05]  /*12bd0*/  BRA `(.L_x_9243) ;  /* 0xffffffb800d47947 */ /* 0x000fea000383ffff */
.L_x_9178:
        /* <DEDUP_REMOVED lines=8> */
.L_x_9245:
[----:B------:R-:W-:Y:S05]  /*12c60*/  BSYNC B0 ;  /* 0x0000000000007941 */ /* 0x000fea0003800000 */
.L_x_9244:
        /* <DEDUP_REMOVED lines=9> */
.L_x_9246:
[----:B------:R-:W-:Y:S02]  /*12d00*/  IMAD.MOV.U32 R13, RZ, RZ, R0 ;  /* 0x000000ffff0d7224 */ /* 0x000fe400078e0000 */
[----:B------:R-:W-:Y:S02]  /*12d10*/  IMAD.MOV.U32 R12, RZ, RZ, 0x1 ;  /* 0x00000001ff0c7424 */ /* 0x000fe400078e00ff */
[----:B------:R-:W-:-:S07]  /*12d20*/  IMAD.MOV.U32 R3, RZ, RZ, R14 ;  /* 0x000000ffff037224 */ /* 0x000fce00078e000e */
[----:B------:R-:W-:Y:S05]  /*12d30*/  WARPSYNC.COLLECTIVE R15, `(.L_x_9247) ;  /* 0x000000000f087348 */ /* 0x000fea0003c00000 */
[----:B------:R0:W1:Y:S02]  /*12d40*/  SHFL.IDX P6, R14, R13, R12, R11 ;  /* 0x0000000c0d0e7389 */ /* 0x00006400000c000b */
[----:B01----:R-:W-:Y:S01]  /*12d50*/  ENDCOLLECTIVE ;  /* 0x000000000000791b */ /* 0x003fe20003800000 */
.L_x_9247:
        /* <DEDUP_REMOVED lines=16> */
.L_x_9248:
[----:B------:R-:W-:Y:S02]  /*12e60*/  @P1 IMAD R8, R5, 0x2, R22 ;  /* 0x0000000205081824 */ /* 0x000fe400078e0216 */
[----:B------:R-:W-:Y:S02]  /*12e70*/  IMAD.MOV.U32 R13, RZ, RZ, R0 ;  /* 0x000000ffff0d7224 */ /* 0x000fe400078e0000 */
[----:B------:R-:W-:Y:S02]  /*12e80*/  IMAD.MOV.U32 R12, RZ, RZ, 0x2 ;  /* 0x00000002ff0c7424 */ /* 0x000fe400078e00ff */
[----:B------:R-:W-:-:S07]  /*12e90*/  IMAD.MOV.U32 R3, RZ, RZ, R14 ;  /* 0x000000ffff037224 */ /* 0x000fce00078e000e */
[----:B------:R-:W-:Y:S05]  /*12ea0*/  WARPSYNC.COLLECTIVE R15, `(.L_x_9249) ;  /* 0x000000000f087348 */ /* 0x000fea0003c00000 */
[----:B------:R0:W1:Y:S02]  /*12eb0*/  SHFL.IDX P6, R14, R13, R12, R11 ;  /* 0x0000000c0d0e7389 */ /* 0x00006400000c000b */
[----:B01----:R-:W-:Y:S01]  /*12ec0*/  ENDCOLLECTIVE ;  /* 0x000000000000791b */ /* 0x003fe20003800000 */
.L_x_9249:
        /* <DEDUP_REMOVED lines=16> */
.L_x_9250:
[----:B------:R-:W-:Y:S02]  /*12fd0*/  @P1 IMAD R8, R5, 0x2, R22 ;  /* 0x0000000205081824 */ /* 0x000fe400078e0216 */
[----:B------:R-:W-:Y:S02]  /*12fe0*/  IMAD.MOV.U32 R13, RZ, RZ, R0 ;  /* 0x000000ffff0d7224 */ /* 0x000fe400078e0000 */
[----:B------:R-:W-:Y:S02]  /*12ff0*/  IMAD.MOV.U32 R12, RZ, RZ, 0x3 ;  /* 0x00000003ff0c7424 */ /* 0x000fe400078e00ff */
[----:B------:R-:W-:-:S07]  /*13000*/  IMAD.MOV.U32 R3, RZ, RZ, R14 ;  /* 0x000000ffff037224 */ /* 0x000fce00078e000e */
[----:B------:R-:W-:Y:S05]  /*13010*/  WARPSYNC.COLLECTIVE R15, `(.L_x_9251) ;  /* 0x000000000f087348 */ /* 0x000fea0003c00000 */
[----:B------:R0:W1:Y:S02]  /*13020*/  SHFL.IDX P6, R14, R13, R12, R11 ;  /* 0x0000000c0d0e7389 */ /* 0x00006400000c000b */
[----:B01----:R-:W-:Y:S01]  /*13030*/  ENDCOLLECTIVE ;  /* 0x000000000000791b */ /* 0x003fe20003800000 */
.L_x_9251:
        /* <DEDUP_REMOVED lines=16> */
.L_x_9252:
[----:B------:R-:W-:Y:S02]  /*13140*/  @P1 IMAD R8, R5, 0x2, R22 ;  /* 0x0000000205081824 */ /* 0x000fe400078e0216 */
[----:B------:R-:W-:Y:S02]  /*13150*/  IMAD.MOV.U32 R13, RZ, RZ, R0 ;  /* 0x000000ffff0d7224 */ /* 0x000fe400078e0000 */
[----:B------:R-:W-:Y:S02]  /*13160*/  IMAD.MOV.U32 R12, RZ, RZ, 0x4 ;  /* 0x00000004ff0c7424 */ /* 0x000fe400078e00ff */
[----:B------:R-:W-:-:S07]  /*13170*/  IMAD.MOV.U32 R3, RZ, RZ, R14 ;  /* 0x000000ffff037224 */ /* 0x000fce00078e000e */
[----:B------:R-:W-:Y:S05]  /*13180*/  WARPSYNC.COLLECTIVE R15, `(.L_x_9253) ;  /* 0x000000000f087348 */ /* 0x000fea0003c00000 */
[----:B------:R0:W1:Y:S02]  /*13190*/  SHFL.IDX P6, R14, R13, R12, R11 ;  /* 0x0000000c0d0e7389 */ /* 0x00006400000c000b */
[----:B01----:R-:W-:Y:S01]  /*131a0*/  ENDCOLLECTIVE ;  /* 0x000000000000791b */ /* 0x003fe20003800000 */
.L_x_9253:
        /* <DEDUP_REMOVED lines=16> */
.L_x_9254:
[----:B------:R-:W-:Y:S02]  /*132b0*/  @P1 IMAD R8, R5, 0x2, R22 ;  /* 0x0000000205081824 */ /* 0x000fe400078e0216 */
[----:B------:R-:W-:Y:S02]  /*132c0*/  IMAD.MOV.U32 R13, RZ, RZ, R0 ;  /* 0x000000ffff0d7224 */ /* 0x000fe400078e0000 */
[----:B------:R-:W-:Y:S02]  /*132d0*/  IMAD.MOV.U32 R12, RZ, RZ, 0x5 ;  /* 0x00000005ff0c7424 */ /* 0x000fe400078e00ff */
[----:B------:R-:W-:-:S07]  /*132e0*/  IMAD.MOV.U32 R3, RZ, RZ, R14 ;  /* 0x000000ffff037224 */ /* 0x000fce00078e000e */
[----:B------:R-:W-:Y:S05]  /*132f0*/  WARPSYNC.COLLECTIVE R15, `(.L_x_9255) ;  /* 0x000000000f087348 */ /* 0x000fea0003c00000 */
[----:B------:R0:W1:Y:S02]  /*13300*/  SHFL.IDX P6, R14, R13, R12, R11 ;  /* 0x0000000c0d0e7389 */ /* 0x00006400000c000b */
[----:B01----:R-:W-:Y:S01]  /*13310*/  ENDCOLLECTIVE ;  /* 0x000000000000791b */ /* 0x003fe20003800000 */
.L_x_9255:
        /* <DEDUP_REMOVED lines=16> */
.L_x_9256:
[----:B------:R-:W-:Y:S02]  /*13420*/  @P1 IMAD R8, R5, 0x2, R22 ;  /* 0x0000000205081824 */ /* 0x000fe400078e0216 */
[----:B------:R-:W-:Y:S02]  /*13430*/  IMAD.MOV.U32 R13, RZ, RZ, R0 ;  /* 0x000000ffff0d7224 */ /* 0x000fe400078e0000 */
[----:B------:R-:W-:Y:S02]  /*13440*/  IMAD.MOV.U32 R12, RZ, RZ, 0x6 ;  /* 0x00000006ff0c7424 */ /* 0x000fe400078e00ff */
[----:B------:R-:W-:-:S07]  /*13450*/  IMAD.MOV.U32 R3, RZ, RZ, R14 ;  /* 0x000000ffff037224 */ /* 0x000fce00078e000e */
[----:B------:R-:W-:Y:S05]  /*13460*/  WARPSYNC.COLLECTIVE R15, `(.L_x_9257) ;  /* 0x000000000f087348 */ /* 0x000fea0003c00000 */
[----:B------:R0:W1:Y:S02]  /*13470*/  SHFL.IDX P6, R14, R13, R12, R11 ;  /* 0x0000000c0d0e7389 */ /* 0x00006400000c000b */
[----:B01----:R-:W-:Y:S01]  /*13480*/  ENDCOLLECTIVE ;  /* 0x000000000000791b */ /* 0x003fe20003800000 */
.L_x_9257:
        /* <DEDUP_REMOVED lines=16> */
.L_x_9258:
[----:B------:R-:W-:Y:S02]  /*13590*/  @P1 IMAD R8, R5, 0x2, R22 ;  /* 0x0000000205081824 */ /* 0x000fe400078e0216 */
[----:B------:R-:W-:Y:S02]  /*135a0*/  IMAD.MOV.U32 R13, RZ, RZ, R0 ;  /* 0x000000ffff0d7224 */ /* 0x000fe400078e0000 */
[----:B------:R-:W-:Y:S02]  /*135b0*/  IMAD.MOV.U32 R12, RZ, RZ, 0x7 ;  /* 0x00000007ff0c7424 */ /* 0x000fe400078e00ff */
[----:B------:R-:W-:-:S07]  /*135c0*/  IMAD.MOV.U32 R3, RZ, RZ, R14 ;  /* 0x000000ffff037224 */ /* 0x000fce00078e000e */
[----:B------:R-:W-:Y:S05]  /*135d0*/  WARPSYNC.COLLECTIVE R15, `(.L_x_9259) ;  /* 0x000000000f087348 */ /* 0x000fea0003c00000 */
[----:B------:R0:W1:Y:S02]  /*135e0*/  SHFL.IDX P6, R14, R13, R12, R11 ;  /* 0x0000000c0d0e7389 */ /* 0x00006400000c000b */
[----:B01----:R-:W-:Y:S01]  /*135f0*/  ENDCOLLECTIVE ;  /* 0x000000000000791b */ /* 0x003fe20003800000 */
.L_x_9259:
        /* <DEDUP_REMOVED lines=10> */
.L_x_9260:
[----:B------:R-:W-:Y:S01]  /*136a0*/  @!PT LDS RZ, [RZ] ;  /* 0x00000000fffff984 */ /* 0x000fe20000000800 */
[----:B------:R-:W-:Y:S01]  /*136b0*/  @!PT LDS RZ, [RZ] ;  /* 0x00000000fffff984 */ /* 0x000fe20000000800 */
[----:B------:R-:W-:Y:S01]  /*136c0*/  @!PT LDS RZ, [RZ] ;  /* 0x00000000fffff984 */ /* 0x000fe20000000800 */
[----:B------:R-:W-:Y:S04]  /*136d0*/  @P1 LDGSTS.E.BYPASS.LTC128B.128 [R8+0x1b400], desc[UR56][R2.64], !P3 ;  /* 0x1b40000002081fae */ /* 0x000fe8000d901d78 */
[----:B------:R0:W-:Y:S02]  /*136e0*/  @P1 LDGSTS.E.BYPASS.LTC128B.128 [R8+0x1f400], desc[UR56][R2.64+0x80], !P2 ;  /* 0x1f40008002081fae */ /* 0x0001e4000d101d78 */
[----:B0-----:R-:W-:Y:S01]  /*136f0*/  IMAD.MOV.U32 R2, RZ, RZ, R14 ;  /* 0x000000ffff027224 */ /* 0x001fe200078e000e */
[----:B------:R-:W-:Y:S06]  /*13700*/  BRA `(.L_x_9261) ;  /* 0xffffffb400b07947 */ /* 0x000fec000383ffff */
.L_x_9183:
        /* <DEDUP_REMOVED lines=9> */
.L_x_9262:
[C---:B------:R-:W-:Y:S01]  /*137a0*/  VIADD R6, R17.reuse, 0x10 ;  /* 0x0000001011067836 */ /* 0x040fe20000000000 */
[----:B------:R-:W-:Y:S01]  /*137b0*/  ISETP.GE.AND P2, PT, R17, R5, PT ;  /* 0x000000051100720c */ /* 0x000fe20003f46270 */
[----:B------:R-:W-:Y:S02]  /*137c0*/  IMAD.MOV.U32 R13, RZ, RZ, R0 ;  /* 0x000000ffff0d7224 */ /* 0x000fe400078e0000 */
[----:B------:R-:W-:-:S10]  /*137d0*/  IMAD.MOV.U32 R2, RZ, RZ, R14 ;  /* 0x000000ffff027224 */ /* 0x000fd400078e000e */
[----:B------:R-:W-:Y:S05]  /*137e0*/  WARPSYNC.COLLECTIVE R15, `(.L_x_9263) ;  /* 0x000000000f087348 */ /* 0x000fea0003c00000 */
[----:B------:R0:W1:Y:S02]  /*137f0*/  SHFL.IDX P6, R14, R13, R12, R11 ;  /* 0x0000000c0d0e7389 */ /* 0x00006400000c000b */
[----:B01----:R-:W-:Y:S01]  /*13800*/  ENDCOLLECTIVE ;  /* 0x000000000000791b */ /* 0x003fe20003800000 */
.L_x_9263:
        /* <DEDUP_REMOVED lines=8> */
.L_x_9264:
        /* <DEDUP_REMOVED lines=12> */
.L_x_9265:
        /* <DEDUP_REMOVED lines=8> */
.L_x_9266:
        /* <DEDUP_REMOVED lines=13> */
.L_x_9267:
        /* <DEDUP_REMOVED lines=8> */
.L_x_9268:
        /* <DEDUP_REMOVED lines=13> */
.L_x_9269:
        /* <DEDUP_REMOVED lines=8> */
.L_x_9270:
        /* <DEDUP_REMOVED lines=13> */
.L_x_9271:
        /* <DEDUP_REMOVED lines=8> */
.L_x_9272:
        /* <DEDUP_REMOVED lines=13> */
.L_x_9273:
        /* <DEDUP_REMOVED lines=8> */
.L_x_9274:
        /* <DEDUP_REMOVED lines=12> */
.L_x_9275:
        /* <DEDUP_REMOVED lines=8> */
.L_x_9276:
        /* <DEDUP_REMOVED lines=11> */
.L_x_9277:
[----:B------:R-:W-:Y:S05]  /*14100*/  BRA `(.L_x_9278) ;  /* 0xffffffb8001c7947 */ /* 0x000fea000383ffff */
.L_x_9188:
[----:B0-----:R0:W1:Y:S02]  /*14110*/  SYNCS.PHASECHK.TRANS64.TRYWAIT P1, [R22+URZ+0x28820], R3 ;  /* 0x02882003160075a7 */ /* 0x001064000802017f */
[----:B-1----:R-:W-:Y:S05]  /*14120*/  @!P1 NANOSLEEP.SYNCS 0x989680 ;  /* 0x009896800000995d */ /* 0x002fea0003900000 */
[----:B------:R-:W1:Y:S02]  /*14130*/  @!P1 SYNCS.PHASECHK.TRANS64 P1, [R22+URZ+0x28820], R3 ;  /* 0x02882003160095a7 */ /* 0x000e64000802007f */
[----:B-1----:R-:W-:Y:S05]  /*14140*/  @!P1 BRA `(.L_x_9188) ;  /* 0xfffffffc00f09947 */ /* 0x002fea000383ffff */
[----:B------:R-:W-:Y:S05]  /*14150*/  BRA `(.L_x_9279) ;  /* 0xffffffb800947947 */ /* 0x000fea000383ffff */
.L_x_9193:
[----:B0-----:R0:W1:Y:S02]  /*14160*/  SYNCS.PHASECHK.TRANS64.TRYWAIT P0, [R6+URZ+0x28840], R3 ;  /* 0x02884003060075a7 */ /* 0x001064000800017f */
[----:B-1----:R-:W-:Y:S05]  /*14170*/  @!P0 NANOSLEEP.SYNCS 0x989680 ;  /* 0x009896800000895d */ /* 0x002fea0003900000 */
[----:B------:R-:W1:Y:S02]  /*14180*/  @!P0 SYNCS.PHASECHK.TRANS64 P0, [R6+URZ+0x28840], R3 ;  /* 0x02884003060085a7 */ /* 0x000e64000800007f */
[----:B-1----:R-:W-:Y:S05]  /*14190*/  @!P0 BRA `(.L_x_9193) ;  /* 0xfffffffc00f08947 */ /* 0x002fea000383ffff */
[----:B------:R-:W-:Y:S05]  /*141a0*/  BRA `(.L_x_9280) ;  /* 0xffffffbc00587947 */ /* 0x000fea000383ffff */
.L_x_9194:
        /* <DEDUP_REMOVED lines=8> */
.L_x_9282:
[----:B------:R-:W-:Y:S05]  /*14230*/  BSYNC B1 ;  /* 0x0000000000017941 */ /* 0x000fea0003800000 */
.L_x_9281:
        /* <DEDUP_REMOVED lines=9> */
.L_x_9283:
[----:B------:R-:W-:Y:S02]  /*142d0*/  IMAD R7, R7, 0x2, R22 ;  /* 0x0000000207077824 */ /* 0x000fe400078e0216 */
[----:B------:R-:W-:Y:S02]  /*142e0*/  IMAD.MOV.U32 R13, RZ, RZ, R9 ;  /* 0x000000ffff0d7224 */ /* 0x000fe400078e0009 */
[----:B------:R-:W-:Y:S02]  /*142f0*/  IMAD.MOV.U32 R12, RZ, RZ, 0x1 ;  /* 0x00000001ff0c7424 */ /* 0x000fe400078e00ff */
[----:B------:R-:W-:-:S07]  /*14300*/  IMAD.MOV.U32 R2, RZ, RZ, R14 ;  /* 0x000000ffff027224 */ /* 0x000fce00078e000e */
[----:B------:R-:W-:Y:S05]  /*14310*/  WARPSYNC.COLLECTIVE R15, `(.L_x_9284) ;  /* 0x000000000f087348 */ /* 0x000fea0003c00000 */
[----:B------:R0:W1:Y:S02]  /*14320*/  SHFL.IDX P6, R14, R13, R12, R11 ;  /* 0x0000000c0d0e7389 */ /* 0x00006400000c000b */
[----:B01----:R-:W-:Y:S01]  /*14330*/  ENDCOLLECTIVE ;  /* 0x000000000000791b */ /* 0x003fe20003800000 */
.L_x_9284:
        /* <DEDUP_REMOVED lines=12> */
.L_x_9285:
[----:B------:R-:W-:Y:S02]  /*14400*/  IMAD.MOV.U32 R13, RZ, RZ, R9 ;  /* 0x000000ffff0d7224 */ /* 0x000fe400078e0009 */
[----:B------:R-:W-:Y:S02]  /*14410*/  IMAD.MOV.U32 R12, RZ, RZ, 0x2 ;  /* 0x00000002ff0c7424 */ /* 0x000fe400078e00ff */
[----:B------:R-:W-:-:S07]  /*14420*/  IMAD.MOV.U32 R2, RZ, RZ, R14 ;  /* 0x000000ffff027224 */ /* 0x000fce00078e000e */
[----:B------:R-:W-:Y:S05]  /*14430*/  WARPSYNC.COLLECTIVE R15, `(.L_x_9286) ;  /* 0x000000000f087348 */ /* 0x000fea0003c00000 */
[----:B------:R0:W1:Y:S02]  /*14440*/  SHFL.IDX P6, R14, R13, R12, R11 ;  /* 0x0000000c0d0e7389 */ /* 0x00006400000c000b */
[----:B01----:R-:W-:Y:S01]  /*14450*/  ENDCOLLECTIVE ;  /* 0x000000000000791b */ /* 0x003fe20003800000 */
.L_x_9286:
        /* <DEDUP_REMOVED lines=12> */
.L_x_9287:
[----:B------:R-:W-:Y:S02]  /*14520*/  IMAD.MOV.U32 R13, RZ, RZ, R9 ;  /* 0x000000ffff0d7224 */ /* 0x000fe400078e0009 */
[----:B------:R-:W-:Y:S02]  /*14530*/  IMAD.MOV.U32 R12, RZ, RZ, 0x3 ;  /* 0x00000003ff0c7424 */ /* 0x000fe400078e00ff */
[----:B------:R-:W-:-:S07]  /*14540*/  IMAD.MOV.U32 R2, RZ, RZ, R14 ;  /* 0x000000ffff027224 */ /* 0x000fce00078e000e */
[----:B------:R-:W-:Y:S05]  /*14550*/  WARPSYNC.COLLECTIVE R15, `(.L_x_9288) ;  /* 0x000000000f087348 */ /* 0x000fea0003c00000 */
[----:B------:R0:W1:Y:S02]  /*14560*/  SHFL.IDX P6, R14, R13, R12, R11 ;  /* 0x0000000c0d0e7389 */ /* 0x00006400000c000b */
[----:B01----:R-:W-:Y:S01]  /*14570*/  ENDCOLLECTIVE ;  /* 0x000000000000791b */ /* 0x003fe20003800000 */
.L_x_9288:
        /* <DEDUP_REMOVED lines=12> */
.L_x_9289:
[----:B------:R-:W-:Y:S02]  /*14640*/  IMAD.MOV.U32 R13, RZ, RZ, R9 ;  /* 0x000000ffff0d7224 */ /* 0x000fe400078e0009 */
[----:B------:R-:W-:Y:S02]  /*14650*/  IMAD.MOV.U32 R12, RZ, RZ, 0x4 ;  /* 0x00000004ff0c7424 */ /* 0x000fe400078e00ff */
[----:B------:R-:W-:-:S07]  /*14660*/  IMAD.MOV.U32 R2, RZ, RZ, R14 ;  /* 0x000000ffff027224 */ /* 0x000fce00078e000e */
[----:B------:R-:W-:Y:S05]  /*14670*/  WARPSYNC.COLLECTIVE R15, `(.L_x_9290) ;  /* 0x000000000f087348 */ /* 0x000fea0003c00000 */
[----:B------:R0:W1:Y:S02]  /*14680*/  SHFL.IDX P6, R14, R13, R12, R11 ;  /* 0x0000000c0d0e7389 */ /* 0x00006400000c000b */
[----:B01----:R-:W-:Y:S01]  /*14690*/  ENDCOLLECTIVE ;  /* 0x000000000000791b */ /* 0x003fe20003800000 */
.L_x_9290:
        /* <DEDUP_REMOVED lines=12> */
.L_x_9291:
[----:B------:R-:W-:Y:S02]  /*14760*/  IMAD.MOV.U32 R13, RZ, RZ, R9 ;  /* 0x000000ffff0d7224 */ /* 0x000fe400078e0009 */
[----:B------:R-:W-:Y:S02]  /*14770*/  IMAD.MOV.U32 R12, RZ, RZ, 0x5 ;  /* 0x00000005ff0c7424 */ /* 0x000fe400078e00ff */
[----:B------:R-:W-:-:S07]  /*14780*/  IMAD.MOV.U32 R2, RZ, RZ, R14 ;  /* 0x000000ffff027224 */ /* 0x000fce00078e000e */
[----:B------:R-:W-:Y:S05]  /*14790*/  WARPSYNC.COLLECTIVE R15, `(.L_x_9292) ;  /* 0x000000000f087348 */ /* 0x000fea0003c00000 */
[----:B------:R0:W1:Y:S02]  /*147a0*/  SHFL.IDX P6, R14, R13, R12, R11 ;  /* 0x0000000c0d0e7389 */ /* 0x00006400000c000b */
[----:B01----:R-:W-:Y:S01]  /*147b0*/  ENDCOLLECTIVE ;  /* 0x000000000000791b */ /* 0x003fe20003800000 */
.L_x_9292:
        /* <DEDUP_REMOVED lines=12> */
.L_x_9293:
[----:B------:R-:W-:Y:S02]  /*14880*/  IMAD.MOV.U32 R13, RZ, RZ, R9 ;  /* 0x000000ffff0d7224 */ /* 0x000fe400078e0009 */
[----:B------:R-:W-:Y:S02]  /*14890*/  IMAD.MOV.U32 R12, RZ, RZ, 0x6 ;  /* 0x00000006ff0c7424 */ /* 0x000fe400078e00ff */
[----:B------:R-:W-:-:S07]  /*148a0*/  IMAD.MOV.U32 R2, RZ, RZ, R14 ;  /* 0x000000ffff027224 */ /* 0x000fce00078e000e */
[----:B------:R-:W-:Y:S05]  /*148b0*/  WARPSYNC.COLLECTIVE R15, `(.L_x_9294) ;  /* 0x000000000f087348 */ /* 0x000fea0003c00000 */
[----:B------:R0:W1:Y:S02]  /*148c0*/  SHFL.IDX P6, R14, R13, R12, R11 ;  /* 0x0000000c0d0e7389 */ /* 0x00006400000c000b */
[----:B01----:R-:W-:Y:S01]  /*148d0*/  ENDCOLLECTIVE ;  /* 0x000000000000791b */ /* 0x003fe20003800000 */
.L_x_9294:
        /* <DEDUP_REMOVED lines=12> */
.L_x_9295:
[----:B------:R-:W-:Y:S02]  /*149a0*/  IMAD.MOV.U32 R13, RZ, RZ, R9 ;  /* 0x000000ffff0d7224 */ /* 0x000fe400078e0009 */
[----:B------:R-:W-:Y:S02]  /*149b0*/  IMAD.MOV.U32 R12, RZ, RZ, 0x7 ;  /* 0x00000007ff0c7424 */ /* 0x000fe400078e00ff */
[----:B------:R-:W-:-:S07]  /*149c0*/  IMAD.MOV.U32 R2, RZ, RZ, R14 ;  /* 0x000000ffff027224 */ /* 0x000fce00078e000e */
[----:B------:R-:W-:Y:S05]  /*149d0*/  WARPSYNC.COLLECTIVE R15, `(.L_x_9296) ;  /* 0x000000000f087348 */ /* 0x000fea0003c00000 */
[----:B------:R0:W1:Y:S02]  /*149e0*/  SHFL.IDX P6, R14, R13, R12, R11 ;  /* 0x0000000c0d0e7389 */ /* 0x00006400000c000b */
[----:B01----:R-:W-:Y:S01]  /*149f0*/  ENDCOLLECTIVE ;  /* 0x000000000000791b */ /* 0x003fe20003800000 */
.L_x_9296:
        /* <DEDUP_REMOVED lines=12> */
.L_x_9297:
[----:B------:R-:W-:Y:S01]  /*14ac0*/  IMAD.MOV.U32 R2, RZ, RZ, R14 ;  /* 0x000000ffff027224 */ /* 0x000fe200078e000e */
[----:B------:R-:W-:Y:S06]  /*14ad0*/  BRA `(.L_x_9298) ;  /* 0xffffffb800247947 */ /* 0x000fec000383ffff */
.L_x_9199:
[----:B0-----:R0:W1:Y:S02]  /*14ae0*/  SYNCS.PHASECHK.TRANS64.TRYWAIT P0, [R6+URZ+0x28860], R2 ;  /* 0x02886002060075a7 */ /* 0x001064000800017f */
[----:B-1----:R-:W-:Y:S05]  /*14af0*/  @!P0 NANOSLEEP.SYNCS 0x989680 ;  /* 0x009896800000895d */ /* 0x002fea0003900000 */
[----:B------:R-:W1:Y:S02]  /*14b00*/  @!P0 SYNCS.PHASECHK.TRANS64 P0, [R6+URZ+0x28860], R2 ;  /* 0x02886002060085a7 */ /* 0x000e64000800007f */
[----:B-1----:R-:W-:Y:S05]  /*14b10*/  @!P0 BRA `(.L_x_9199) ;  /* 0xfffffffc00f08947 */ /* 0x002fea000383ffff */
[----:B------:R-:W-:Y:S05]  /*14b20*/  BRA `(.L_x_9299) ;  /* 0xffffffb800847947 */ /* 0x000fea000383ffff */
.L_x_9200:
        /* <DEDUP_REMOVED lines=8> */
.L_x_9301:
[----:B------:R-:W-:Y:S05]  /*14bb0*/  BSYNC B1 ;  /* 0x0000000000017941 */ /* 0x000fea0003800000 */
.L_x_9300:
        /* <DEDUP_REMOVED lines=9> */
.L_x_9302:
[----:B------:R-:W-:Y:S02]  /*14c50*/  IMAD.MOV.U32 R13, RZ, RZ, R23 ;  /* 0x000000ffff0d7224 */ /* 0x000fe400078e0017 */
[----:B------:R-:W-:Y:S02]  /*14c60*/  IMAD.MOV.U32 R12, RZ, RZ, 0x1 ;  /* 0x00000001ff0c7424 */ /* 0x000fe400078e00ff */
[----:B------:R-:W-:-:S07]  /*14c70*/  IMAD.MOV.U32 R2, RZ, RZ, R14 ;  /* 0x000000ffff027224 */ /* 0x000fce00078e000e */
[----:B------:R-:W-:Y:S05]  /*14c80*/  WARPSYNC.COLLECTIVE R15, `(.L_x_9303) ;  /* 0x000000000f087348 */ /* 0x000fea0003c00000 */
[----:B------:R0:W1:Y:S02]  /*14c90*/  SHFL.IDX P6, R14, R13, R12, R11 ;  /* 0x0000000c0d0e7389 */ /* 0x00006400000c000b */
[----:B01----:R-:W-:Y:S01]  /*14ca0*/  ENDCOLLECTIVE ;  /* 0x000000000000791b */ /* 0x003fe20003800000 */
.L_x_9303:
        /* <DEDUP_REMOVED lines=14> */
.L_x_9304:
[----:B------:R-:W-:Y:S02]  /*14d90*/  IMAD.MOV.U32 R13, RZ, RZ, R23 ;  /* 0x000000ffff0d7224 */ /* 0x000fe400078e0017 */
[----:B------:R-:W-:Y:S02]  /*14da0*/  IMAD.MOV.U32 R12, RZ, RZ, 0x2 ;  /* 0x00000002ff0c7424 */ /* 0x000fe400078e00ff */
[----:B------:R-:W-:-:S07]  /*14db0*/  IMAD.MOV.U32 R2, RZ, RZ, R14 ;  /* 0x000000ffff027224 */ /* 0x000fce00078e000e */
[----:B------:R-:W-:Y:S05]  /*14dc0*/  WARPSYNC.COLLECTIVE R15, `(.L_x_9305) ;  /* 0x000000000f087348 */ /* 0x000fea0003c00000 */
[----:B------:R0:W1:Y:S02]  /*14dd0*/  SHFL.IDX P6, R14, R13, R12, R11 ;  /* 0x0000000c0d0e7389 */ /* 0x00006400000c000b */
[----:B01----:R-:W-:Y:S01]  /*14de0*/  ENDCOLLECTIVE ;  /* 0x000000000000791b */ /* 0x003fe20003800000 */
.L_x_9305:
        /* <DEDUP_REMOVED lines=14> */
.L_x_9306:
[----:B------:R-:W-:Y:S02]  /*14ed0*/  IMAD.MOV.U32 R13, RZ, RZ, R23 ;  /* 0x000000ffff0d7224 */ /* 0x000fe400078e0017 */
[----:B------:R-:W-:Y:S02]  /*14ee0*/  IMAD.MOV.U32 R12, RZ, RZ, 0x3 ;  /* 0x00000003ff0c7424 */ /* 0x000fe400078e00ff */
[----:B------:R-:W-:-:S07]  /*14ef0*/  IMAD.MOV.U32 R2, RZ, RZ, R14 ;  /* 0x000000ffff027224 */ /* 0x000fce00078e000e */
[----:B------:R-:W-:Y:S05]  /*14f00*/  WARPSYNC.COLLECTIVE R15, `(.L_x_9307) ;  /* 0x000000000f087348 */ /* 0x000fea0003c00000 */
[----:B------:R0:W1:Y:S02]  /*14f10*/  SHFL.IDX P6, R14, R13, R12, R11 ;  /* 0x0000000c0d0e7389 */ /* 0x00006400000c000b */
[----:B01----:R-:W-:Y:S01]  /*14f20*/  ENDCOLLECTIVE ;  /* 0x000000000000791b */ /* 0x003fe20003800000 */
.L_x_9307:
        /* <DEDUP_REMOVED lines=14> */
.L_x_9308:
[----:B------:R-:W-:Y:S02]  /*15010*/  IMAD.MOV.U32 R13, RZ, RZ, R23 ;  /* 0x000000ffff0d7224 */ /* 0x000fe400078e0017 */
[----:B------:R-:W-:Y:S02]  /*15020*/  IMAD.MOV.U32 R12, RZ, RZ, 0x4 ;  /* 0x00000004ff0c7424 */ /* 0x000fe400078e00ff */
[----:B------:R-:W-:-:S07]  /*15030*/  IMAD.MOV.U32 R2, RZ, RZ, R14 ;  /* 0x000000ffff027224 */ /* 0x000fce00078e000e */
[----:B------:R-:W-:Y:S05]  /*15040*/  WARPSYNC.COLLECTIVE R15, `(.L_x_9309) ;  /* 0x000000000f087348 */ /* 0x000fea0003c00000 */
[----:B------:R0:W1:Y:S02]  /*15050*/  SHFL.IDX P6, R14, R13, R12, R11 ;  /* 0x0000000c0d0e7389 */ /* 0x00006400000c000b */
[----:B01----:R-:W-:Y:S01]  /*15060*/  ENDCOLLECTIVE ;  /* 0x000000000000791b */ /* 0x003fe20003800000 */
.L_x_9309:
        /* <DEDUP_REMOVED lines=14> */
.L_x_9310:
[----:B------:R-:W-:Y:S02]  /*15150*/  IMAD.MOV.U32 R13, RZ, RZ, R23 ;  /* 0x000000ffff0d7224 */ /* 0x000fe400078e0017 */
[----:B------:R-:W-:Y:S02]  /*15160*/  IMAD.MOV.U32 R12, RZ, RZ, 0x5 ;  /* 0x00000005ff0c7424 */ /* 0x000fe400078e00ff */
[----:B------:R-:W-:-:S07]  /*15170*/  IMAD.MOV.U32 R2, RZ, RZ, R14 ;  /* 0x000000ffff027224 */ /* 0x000fce00078e000e */
[----:B------:R-:W-:Y:S05]  /*15180*/  WARPSYNC.COLLECTIVE R15, `(.L_x_9311) ;  /* 0x000000000f087348 */ /* 0x000fea0003c00000 */
[----:B------:R0:W1:Y:S02]  /*15190*/  SHFL.IDX P6, R14, R13, R12, R11 ;  /* 0x0000000c0d0e7389 */ /* 0x00006400000c000b */
[----:B01----:R-:W-:Y:S01]  /*151a0*/  ENDCOLLECTIVE ;  /* 0x000000000000791b */ /* 0x003fe20003800000 */
.L_x_9311:
        /* <DEDUP_REMOVED lines=14> */
.L_x_9312:
[----:B------:R-:W-:Y:S02]  /*15290*/  IMAD.MOV.U32 R13, RZ, RZ, R23 ;  /* 0x000000ffff0d7224 */ /* 0x000fe400078e0017 */
[----:B------:R-:W-:Y:S02]  /*152a0*/  IMAD.MOV.U32 R12, RZ, RZ, 0x6 ;  /* 0x00000006ff0c7424 */ /* 0x000fe400078e00ff */
[----:B------:R-:W-:-:S07]  /*152b0*/  IMAD.MOV.U32 R2, RZ, RZ, R14 ;  /* 0x000000ffff027224 */ /* 0x000fce00078e000e */
[----:B------:R-:W-:Y:S05]  /*152c0*/  WARPSYNC.COLLECTIVE R15, `(.L_x_9313) ;  /* 0x000000000f087348 */ /* 0x000fea0003c00000 */
[----:B------:R0:W1:Y:S02]  /*152d0*/  SHFL.IDX P6, R14, R13, R12, R11 ;  /* 0x0000000c0d0e7389 */ /* 0x00006400000c000b */
[----:B01----:R-:W-:Y:S01]  /*152e0*/  ENDCOLLECTIVE ;  /* 0x000000000000791b */ /* 0x003fe20003800000 */
.L_x_9313:
        /* <DEDUP_REMOVED lines=14> */
.L_x_9314:
[----:B------:R-:W-:Y:S02]  /*153d0*/  IMAD.MOV.U32 R13, RZ, RZ, R23 ;  /* 0x000000ffff0d7224 */ /* 0x000fe400078e0017 */
[----:B------:R-:W-:Y:S02]  /*153e0*/  IMAD.MOV.U32 R12, RZ, RZ, 0x7 ;  /* 0x00000007ff0c7424 */ /* 0x000fe400078e00ff */
[----:B------:R-:W-:-:S07]  /*153f0*/  IMAD.MOV.U32 R2, RZ, RZ, R14 ;  /* 0x000000ffff027224 */ /* 0x000fce00078e000e */
[----:B------:R-:W-:Y:S05]  /*15400*/  WARPSYNC.COLLECTIVE R15, `(.L_x_9315) ;  /* 0x000000000f087348 */ /* 0x000fea0003c00000 */
[----:B------:R0:W1:Y:S02]  /*15410*/  SHFL.IDX P6, R14, R13, R12, R11 ;  /* 0x0000000c0d0e7389 */ /* 0x00006400000c000b */
[----:B01----:R-:W-:Y:S01]  /*15420*/  ENDCOLLECTIVE ;  /* 0x000000000000791b */ /* 0x003fe20003800000 */
.L_x_9315:
        /* <DEDUP_REMOVED lines=13> */
.L_x_9316:
[----:B------:R-:W-:Y:S01]  /*15500*/  @!PT LDS RZ, [RZ] ;  /* 0x00000000fffff984 */ /* 0x000fe20000000800 */
[----:B------:R-:W-:Y:S01]  /*15510*/  @!PT LDS RZ, [RZ] ;  /* 0x00000000fffff984 */ /* 0x000fe20000000800 */
[----:B------:R-:W-:Y:S01]  /*15520*/  @!PT LDS RZ, [RZ] ;  /* 0x00000000fffff984 */ /* 0x000fe20000000800 */
[----:B------:R1:W-:Y:S01]  /*15530*/  LDGSTS.E.BYPASS.LTC128B.128 [R7+0x7400], desc[UR56][R2.64+0x80], !P0 ;  /* 0x0740008002077fae */ /* 0x0003e2000c101d78 */
[----:B------:R-:W-:Y:S05]  /*15540*/  BRA `(.L_x_9317) ;  /* 0xffffffb400087947 */ /* 0x000fea000383ffff */
.L_x_9208:
[----:B0-----:R0:W1:Y:S02]  /*15550*/  SYNCS.PHASECHK.TRANS64.TRYWAIT P0, [R0+URZ+0x28860], R3 ;  /* 0x02886003000075a7 */ /* 0x001064000800017f */
[----:B-1----:R-:W-:Y:S05]  /*15560*/  @!P0 NANOSLEEP.SYNCS 0x989680 ;  /* 0x009896800000895d */ /* 0x002fea0003900000 */
[----:B------:R-:W1:Y:S02]  /*15570*/  @!P0 SYNCS.PHASECHK.TRANS64 P0, [R0+URZ+0x28860], R3 ;  /* 0x02886003000085a7 */ /* 0x000e64000800007f */
[----:B-1----:R-:W-:Y:S05]  /*15580*/  @!P0 BRA `(.L_x_9208) ;  /* 0xfffffffc00f08947 */ /* 0x002fea000383ffff */
[----:B------:R-:W-:Y:S05]  /*15590*/  BRA `(.L_x_9318) ;  /* 0xffffffb8001c7947 */ /* 0x000fea000383ffff */
.L_x_9209:
        /* <DEDUP_REMOVED lines=8> */
.L_x_9320:
[----:B------:R-:W-:Y:S05]  /*15620*/  BSYNC B0 ;  /* 0x0000000000007941 */ /* 0x000fea0003800000 */
.L_x_9319:
        /* <DEDUP_REMOVED lines=9> */
.L_x_9321:
        /* <DEDUP_REMOVED lines=12> */
.L_x_9322:
        /* <DEDUP_REMOVED lines=13> */
.L_x_9323:
[----:B------:R-:W-:Y:S02]  /*15850*/  IMAD.MOV.U32 R13, RZ, RZ, R23 ;  /* 0x000000ffff0d7224 */ /* 0x000fe400078e0017 */
[----:B------:R-:W-:Y:S02]  /*15860*/  IMAD.MOV.U32 R12, RZ, RZ, 0x2 ;  /* 0x00000002ff0c7424 */ /* 0x000fe400078e00ff */
[----:B------:R-:W-:-:S07]  /*15870*/  IMAD.MOV.U32 R10, RZ, RZ, R14 ;  /* 0x000000ffff0a7224 */ /* 0x000fce00078e000e */
[----:B------:R-:W-:Y:S05]  /*15880*/  WARPSYNC.COLLECTIVE R15, `(.L_x_9324) ;  /* 0x000000000f087348 */ /* 0x000fea0003c00000 */
[----:B------:R0:W1:Y:S02]  /*15890*/  SHFL.IDX P6, R14, R13, R12, R11 ;  /* 0x0000000c0d0e7389 */ /* 0x00006400000c000b */
[----:B01----:R-:W-:Y:S01]  /*158a0*/  ENDCOLLECTIVE ;  /* 0x000000000000791b */ /* 0x003fe20003800000 */
.L_x_9324:
        /* <DEDUP_REMOVED lines=14> */
.L_x_9325:
[----:B------:R-:W-:Y:S02]  /*15990*/  IMAD.MOV.U32 R13, RZ, RZ, R23 ;  /* 0x000000ffff0d7224 */ /* 0x000fe400078e0017 */
[----:B------:R-:W-:Y:S01]  /*159a0*/  IMAD.MOV.U32 R12, RZ, RZ, 0x3 ;  /* 0x00000003ff0c7424 */ /* 0x000fe200078e00ff */
[----:B------:R-:W-:-:S13]  /*159b0*/  IADD3 R2, P2, R14, R5, RZ ;  /* 0x000000050e027210 */ /* 0x000fda0007f5e0ff */
[----:B------:R-:W-:Y:S05]  /*159c0*/  WARPSYNC.COLLECTIVE R15, `(.L_x_9326) ;  /* 0x000000000f087348 */ /* 0x000fea0003c00000 */
[----:B------:R0:W1:Y:S02]  /*159d0*/  SHFL.IDX P6, R14, R13, R12, R11 ;  /* 0x0000000c0d0e7389 */ /* 0x00006400000c000b */
[----:B01----:R-:W-:Y:S01]  /*159e0*/  ENDCOLLECTIVE ;  /* 0x000000000000791b */ /* 0x003fe20003800000 */
.L_x_9326:
        /* <DEDUP_REMOVED lines=13> */
.L_x_9327:
[----:B------:R-:W-:Y:S02]  /*15ac0*/  IMAD.MOV.U32 R13, RZ, RZ, R23 ;  /* 0x000000ffff0d7224 */ /* 0x000fe400078e0017 */
[----:B------:R-:W-:Y:S01]  /*15ad0*/  IMAD.MOV.U32 R12, RZ, RZ, 0x4 ;  /* 0x00000004ff0c7424 */ /* 0x000fe200078e00ff */
[----:B------:R-:W-:-:S13]  /*15ae0*/  IADD3 R2, P2, R14, R5, RZ ;  /* 0x000000050e027210 */ /* 0x000fda0007f5e0ff */
[----:B------:R-:W-:Y:S05]  /*15af0*/  WARPSYNC.COLLECTIVE R15, `(.L_x_9328) ;  /* 0x000000000f087348 */ /* 0x000fea0003c00000 */
[----:B------:R0:W1:Y:S02]  /*15b00*/  SHFL.IDX P6, R14, R13, R12, R11 ;  /* 0x0000000c0d0e7389 */ /* 0x00006400000c000b */
[----:B01----:R-:W-:Y:S01]  /*15b10*/  ENDCOLLECTIVE ;  /* 0x000000000000791b */ /* 0x003fe20003800000 */
.L_x_9328:
        /* <DEDUP_REMOVED lines=13> */
.L_x_9329:
[----:B------:R-:W-:Y:S02]  /*15bf0*/  IMAD.MOV.U32 R13, RZ, RZ, R23 ;  /* 0x000000ffff0d7224 */ /* 0x000fe400078e0017 */
[----:B------:R-:W-:Y:S02]  /*15c00*/  IMAD.MOV.U32 R12, RZ, RZ, 0x5 ;  /* 0x00000005ff0c7424 */ /* 0x000fe400078e00ff */
[----:B------:R-:W-:-:S07]  /*15c10*/  IMAD.MOV.U32 R10, RZ, RZ, R14 ;  /* 0x000000ffff0a7224 */ /* 0x000fce00078e000e */
[----:B------:R-:W-:Y:S05]  /*15c20*/  WARPSYNC.COLLECTIVE R15, `(.L_x_9330) ;  /* 0x000000000f087348 */ /* 0x000fea0003c00000 */
[----:B------:R0:W1:Y:S02]  /*15c30*/  SHFL.IDX P6, R14, R13, R12, R11 ;  /* 0x0000000c0d0e7389 */ /* 0x00006400000c000b */
[----:B01----:R-:W-:Y:S01]  /*15c40*/  ENDCOLLECTIVE ;  /* 0x000000000000791b */ /* 0x003fe20003800000 */
.L_x_9330:
        /* <DEDUP_REMOVED lines=14> */
.L_x_9331:
[----:B------:R-:W-:Y:S02]  /*15d30*/  IMAD.MOV.U32 R13, RZ, RZ, R23 ;  /* 0x000000ffff0d7224 */ /* 0x000fe400078e0017 */
[----:B------:R-:W-:Y:S01]  /*15d40*/  IMAD.MOV.U32 R12, RZ, RZ, 0x6 ;  /* 0x00000006ff0c7424 */ /* 0x000fe200078e00ff */
[----:B------:R-:W-:-:S13]  /*15d50*/  IADD3 R2, P2, R14, R5, RZ ;  /* 0x000000050e027210 */ /* 0x000fda0007f5e0ff */
[----:B------:R-:W-:Y:S05]  /*15d60*/  WARPSYNC.COLLECTIVE R15, `(.L_x_9332) ;  /* 0x000000000f087348 */ /* 0x000fea0003c00000 */
[----:B------:R0:W1:Y:S02]  /*15d70*/  SHFL.IDX P6, R14, R13, R12, R11 ;  /* 0x0000000c0d0e7389 */ /* 0x00006400000c000b */
[----:B01----:R-:W-:Y:S01]  /*15d80*/  ENDCOLLECTIVE ;  /* 0x000000000000791b */ /* 0x003fe20003800000 */
.L_x_9332:
        /* <DEDUP_REMOVED lines=13> */
.L_x_9333:
[----:B------:R-:W-:Y:S02]  /*15e60*/  IMAD.MOV.U32 R13, RZ, RZ, R23 ;  /* 0x000000ffff0d7224 */ /* 0x000fe400078e0017 */
[----:B------:R-:W-:Y:S02]  /*15e70*/  IMAD.MOV.U32 R12, RZ, RZ, 0x7 ;  /* 0x00000007ff0c7424 */ /* 0x000fe400078e00ff */
[----:B------:R-:W-:-:S07]  /*15e80*/  IMAD.MOV.U32 R10, RZ, RZ, R14 ;  /* 0x000000ffff0a7224 */ /* 0x000fce00078e000e */
[----:B------:R-:W-:Y:S05]  /*15e90*/  WARPSYNC.COLLECTIVE R15, `(.L_x_9334) ;  /* 0x000000000f087348 */ /* 0x000fea0003c00000 */
[----:B------:R0:W1:Y:S02]  /*15ea0*/  SHFL.IDX P6, R14, R13, R12, R11 ;  /* 0x0000000c0d0e7389 */ /* 0x00006400000c000b */
[----:B01----:R-:W-:Y:S01]  /*15eb0*/  ENDCOLLECTIVE ;  /* 0x000000000000791b */ /* 0x003fe20003800000 */
.L_x_9334:
        /* <DEDUP_REMOVED lines=12> */
.L_x_9335:
[----:B------:R-:W-:Y:S05]  /*15f80*/  BRA `(.L_x_9336) ;  /* 0xffffffb000bc7947 */ /* 0x000fea000383ffff */
.L_x_9214:
        /* <DEDUP_REMOVED lines=8> */
.L_x_9338:
[----:B------:R-:W-:Y:S05]  /*16010*/  BSYNC B0 ;  /* 0x0000000000007941 */ /* 0x000fea0003800000 */
.L_x_9337:
        /* <DEDUP_REMOVED lines=9> */
.L_x_9339:
        /* <DEDUP_REMOVED lines=23> */
.L_x_9340:
[----:B------:R-:W-:Y:S01]  /*16220*/  IMAD.MOV.U32 R12, RZ, RZ, 0x2 ;  /* 0x00000002ff0c7424 */ /* 0x000fe200078e00ff */
[----:B------:R-:W-:-:S05]  /*16230*/  SEL R14, R14, RZ, P1 ;  /* 0x000000ff0e0e7207 */ /* 0x000fca0000800000 */
[----:B------:R-:W-:-:S04]  /*16240*/  IMAD.IADD R7, R13, 0x1, R14 ;  /* 0x000000010d077824 */ /* 0x000fc800078e020e */
[----:B------:R-:W-:-:S07]  /*16250*/  IMAD.MOV.U32 R13, RZ, RZ, R7 ;  /* 0x000000ffff0d7224 */ /* 0x000fce00078e0007 */
[----:B------:R-:W-:Y:S05]  /*16260*/  WARPSYNC.COLLECTIVE R15, `(.L_x_9341) ;  /* 0x000000000f087348 */ /* 0x000fea0003c00000 */
[----:B------:R0:W1:Y:S02]  /*16270*/  SHFL.UP P6, R14, R13, R12, R11 ;  /* 0x0400000c0d0e7389 */ /* 0x00006400000c000b */
[----:B01----:R-:W-:Y:S01]  /*16280*/  ENDCOLLECTIVE ;  /* 0x000000000000791b */ /* 0x003fe20003800000 */
.L_x_9341:
        /* <DEDUP_REMOVED lines=8> */
.L_x_9342:
[----:B------:R-:W-:Y:S01]  /*16310*/  IMAD.MOV.U32 R12, RZ, RZ, 0x8 ;  /* 0x00000008ff0c7424 */ /* 0x000fe200078e00ff */
[----:B------:R-:W-:-:S05]  /*16320*/  SEL R3, R14, RZ, P3 ;  /* 0x000000ff0e037207 */ /* 0x000fca0001800000 */
[----:B------:R-:W-:-:S04]  /*16330*/  IMAD.IADD R3, R2, 0x1, R3 ;  /* 0x0000000102037824 */ /* 0x000fc800078e0203 */
[----:B------:R-:W-:-:S07]  /*16340*/  IMAD.MOV.U32 R13, RZ, RZ, R3 ;  /* 0x000000ffff0d7224 */ /* 0x000fce00078e0003 */
[----:B------:R-:W-:Y:S05]  /*16350*/  WARPSYNC.COLLECTIVE R15, `(.L_x_9343) ;  /* 0x000000000f087348 */ /* 0x000fea0003c00000 */
[----:B------:R0:W1:Y:S02]  /*16360*/  SHFL.UP P6, R14, R13, R12, R11 ;  /* 0x0400000c0d0e7389 */ /* 0x00006400000c000b */
[----:B01----:R-:W-:Y:S01]  /*16370*/  ENDCOLLECTIVE ;  /* 0x000000000000791b */ /* 0x003fe20003800000 */
.L_x_9343:
[----:B------:R-:W-:Y:S01]  /*16380*/  IMAD.MOV.U32 R12, RZ, RZ, 0x10 ;  /* 0x00000010ff0c7424 */ /* 0x000fe200078e00ff */
[----:B------:R-:W-:-:S05]  /*16390*/  SEL R4, R14, RZ, P4 ;  /* 0x000000ff0e047207 */ /* 0x000fca0002000000 */
[----:B------:R-:W-:-:S04]  /*163a0*/  IMAD.IADD R4, R3, 0x1, R4 ;  /* 0x0000000103047824 */ /* 0x000fc800078e0204 */
[----:B------:R-:W-:-:S07]  /*163b0*/  IMAD.MOV.U32 R13, RZ, RZ, R4 ;  /* 0x000000ffff0d7224 */ /* 0x000fce00078e0004 */
[----:B------:R-:W-:Y:S05]  /*163c0*/  WARPSYNC.COLLECTIVE R15, `(.L_x_9344) ;  /* 0x000000000f087348 */ /* 0x000fea0003c00000 */
[----:B------:R0:W1:Y:S02]  /*163d0*/  SHFL.UP P6, R14, R13, R12, R11 ;  /* 0x0400000c0d0e7389 */ /* 0x00006400000c000b */
[----:B01----:R-:W-:Y:S01]  /*163e0*/  ENDCOLLECTIVE ;  /* 0x000000000000791b */ /* 0x003fe20003800000 */
.L_x_9344:
        /* <DEDUP_REMOVED lines=8> */
.L_x_9345:
[----:B------:R-:W-:Y:S05]  /*16470*/  BRA `(.L_x_9346) ;  /* 0xffffffb000cc7947 */ /* 0x000fea000383ffff */
.L_x_9217:
[----:B------:R-:W-:Y:S01]  /*16480*/  BSSY B0, `(.L_x_9347) ;  /* 0x0000007000007945 */ /* 0x000fe20003800000 */
[----:B------:R-:W-:Y:S02]  /*16490*/  IMAD.MOV.U32 R12, RZ, RZ, 0x1 ;  /* 0x00000001ff0c7424 */ /* 0x000fe400078e00ff */
[----:B------:R-:W-:Y:S02]  /*164a0*/  IMAD.MOV.U32 R11, RZ, RZ, RZ ;  /* 0x000000ffff0b7224 */ /* 0x000fe400078e00ff */
[----:B------:R-:W-:-:S07]  /*164b0*/  IMAD.MOV.U32 R15, RZ, RZ, -0x1 ;  /* 0xffffffffff0f7424 */ /* 0x000fce00078e00ff */
[----:B------:R-:W-:Y:S05]  /*164c0*/  WARPSYNC.COLLECTIVE R15, `(.L_x_9348) ;  /* 0x000000000f087348 */ /* 0x000fea0003c00000 */
[----:B------:R0:W1:Y:S02]  /*164d0*/  SHFL.UP P6, R14, R13, R12, R11 ;  /* 0x0400000c0d0e7389 */ /* 0x00006400000c000b */
[----:B01----:R-:W-:Y:S01]  /*164e0*/  ENDCOLLECTIVE ;  /* 0x000000000000791b */ /* 0x003fe20003800000 */
.L_x_9348:
[----:B------:R-:W-:Y:S05]  /*164f0*/  BSYNC B0 ;  /* 0x0000000000007941 */ /* 0x000fea0003800000 */
.L_x_9347:
        /* <DEDUP_REMOVED lines=8> */
.L_x_9349:
[----:B------:R-:W-:Y:S01]  /*16580*/  IMAD.MOV.U32 R12, RZ, RZ, 0x4 ;  /* 0x00000004ff0c7424 */ /* 0x000fe200078e00ff */
[----:B------:R-:W-:-:S05]  /*16590*/  SEL R2, R14, RZ, P2 ;  /* 0x000000ff0e027207 */ /* 0x000fca0001000000 */
[----:B------:R-:W-:-:S04]  /*165a0*/  IMAD.IADD R2, R13, 0x1, R2 ;  /* 0x000000010d027824 */ /* 0x000fc800078e0202 */
[----:B------:R-:W-:-:S07]  /*165b0*/  IMAD.MOV.U32 R13, RZ, RZ, R2 ;  /* 0x000000ffff0d7224 */ /* 0x000fce00078e0002 */
[----:B------:R-:W-:Y:S05]  /*165c0*/  WARPSYNC.COLLECTIVE R15, `(.L_x_9350) ;  /* 0x000000000f087348 */ /* 0x000fea0003c00000 */
[----:B------:R0:W1:Y:S02]  /*165d0*/  SHFL.UP P6, R14, R13, R12, R11 ;  /* 0x0400000c0d0e7389 */ /* 0x00006400000c000b */
[----:B01----:R-:W-:Y:S01]  /*165e0*/  ENDCOLLECTIVE ;  /* 0x000000000000791b */ /* 0x003fe20003800000 */
.L_x_9350:
[----:B------:R-:W-:Y:S01]  /*165f0*/  IMAD.MOV.U32 R12, RZ, RZ, 0x8 ;  /* 0x00000008ff0c7424 */ /* 0x000fe200078e00ff */
[----:B------:R-:W-:-:S05]  /*16600*/  SEL R3, R14, RZ, P3 ;  /* 0x000000ff0e037207 */ /* 0x000fca0001800000 */
[----:B------:R-:W-:-:S04]  /*16610*/  IMAD.IADD R3, R2, 0x1, R3 ;  /* 0x0000000102037824 */ /* 0x000fc800078e0203 */
[----:B------:R-:W-:-:S07]  /*16620*/  IMAD.MOV.U32 R13, RZ, RZ, R3 ;  /* 0x000000ffff0d7224 */ /* 0x000fce00078e0003 */
[----:B------:R-:W-:Y:S05]  /*16630*/  WARPSYNC.COLLECTIVE R15, `(.L_x_9351) ;  /* 0x000000000f087348 */ /* 0x000fea0003c00000 */
[----:B------:R0:W1:Y:S02]  /*16640*/  SHFL.UP P6, R14, R13, R12, R11 ;  /* 0x0400000c0d0e7389 */ /* 0x00006400000c000b */
[----:B01----:R-:W-:Y:S01]  /*16650*/  ENDCOLLECTIVE ;  /* 0x000000000000791b */ /* 0x003fe20003800000 */
.L_x_9351:
[----:B------:R-:W-:Y:S01]  /*16660*/  IMAD.MOV.U32 R12, RZ, RZ, 0x10 ;  /* 0x00000010ff0c7424 */ /* 0x000fe200078e00ff */
[----:B------:R-:W-:-:S05]  /*16670*/  SEL R4, R14, RZ, P4 ;  /* 0x000000ff0e047207 */ /* 0x000fca0002000000 */
[----:B------:R-:W-:-:S04]  /*16680*/  IMAD.IADD R4, R3, 0x1, R4 ;  /* 0x0000000103047824 */ /* 0x000fc800078e0204 */
[----:B------:R-:W-:-:S07]  /*16690*/  IMAD.MOV.U32 R13, RZ, RZ, R4 ;  /* 0x000000ffff0d7224 */ /* 0x000fce00078e0004 */
[----:B------:R-:W-:Y:S05]  /*166a0*/  WARPSYNC.COLLECTIVE R15, `(.L_x_9352) ;  /* 0x000000000f087348 */ /* 0x000fea0003c00000 */
[----:B------:R0:W1:Y:S02]  /*166b0*/  SHFL.UP P6, R14, R13, R12, R11 ;  /* 0x0400000c0d0e7389 */ /* 0x00006400000c000b */
[----:B01----:R-:W-:Y:S01]  /*166c0*/  ENDCOLLECTIVE ;  /* 0x000000000000791b */ /* 0x003fe20003800000 */
.L_x_9352:
        /* <DEDUP_REMOVED lines=8> */
.L_x_9353:
[----:B------:R-:W-:Y:S05]  /*16750*/  BRA `(.L_x_9354) ;  /* 0xffffffb000b87947 */ /* 0x000fea000383ffff */
.L_x_9219:
[----:B------:R-:W-:Y:S01]  /*16760*/  BSSY B0, `(.L_x_9355) ;  /* 0x0000006000007945 */ /* 0x000fe20003800000 */
[----:B------:R-:W-:Y:S01]  /*16770*/  PLOP3.LUT P6, PT, P6, PT, PT, 0x8, 0x0 ;  /* 0x000000000000781c */ /* 0x000fe200037ce170 */
[----:B------:R-:W-:-:S12]  /*16780*/  IMAD.MOV.U32 R15, RZ, RZ, -0x1 ;  /* 0xffffffffff0f7424 */ /* 0x000fd800078e00ff */
[----:B0-----:R-:W-:Y:S05]  /*16790*/  WARPSYNC.COLLECTIVE R15, `(.L_x_9356) ;  /* 0x000000000f087348 */ /* 0x001fea0003c00000 */
[----:B------:R-:W-:Y:S01]  /*167a0*/  VOTE.ANY R14, PT, P6 ;  /* 0x00000000000e7806 */ /* 0x000fe200030e0100 */
[----:B0-----:R-:W-:Y:S06]  /*167b0*/  ENDCOLLECTIVE ;  /* 0x000000000000791b */ /* 0x001fec0003800000 */
.L_x_9356:
[----:B------:R-:W-:Y:S05]  /*167c0*/  BSYNC B0 ;  /* 0x0000000000007941 */ /* 0x000fea0003800000 */
.L_x_9355:
        /* <DEDUP_REMOVED lines=8> */
.L_x_9357:
[----:B------:R-:W-:Y:S02]  /*16850*/  IMAD.IADD R19, R12, 0x1, R19 ;  /* 0x000000010c137824 */ /* 0x000fe400078e0213 */
[----:B------:R-:W-:Y:S02]  /*16860*/  IMAD.MOV.U32 R13, RZ, RZ, R8 ;  /* 0x000000ffff0d7224 */ /* 0x000fe400078e0008 */
[----:B------:R-:W-:-:S07]  /*16870*/  IMAD.MOV.U32 R17, RZ, RZ, R14 ;  /* 0x000000ffff117224 */ /* 0x000fce00078e000e */
[----:B------:R-:W-:Y:S05]  /*16880*/  WARPSYNC.COLLECTIVE R15, `(.L_x_9358) ;  /* 0x000000000f087348 */ /* 0x000fea0003c00000 */
[----:B------:R0:W1:Y:S02]  /*16890*/  SHFL.IDX P6, R14, R13, R12, R11 ;  /* 0x0000000c0d0e7389 */ /* 0x00006400000c000b */
[----:B01----:R-:W-:Y:S01]  /*168a0*/  ENDCOLLECTIVE ;  /* 0x000000000000791b */ /* 0x003fe20003800000 */
.L_x_9358:
[----:B------:R-:W-:Y:S01]  /*168b0*/  IMAD.MOV.U32 R8, RZ, RZ, R14 ;  /* 0x000000ffff087224 */ /* 0x000fe200078e000e */
[----:B------:R-:W-:Y:S06]  /*168c0*/  BRA `(.L_x_9359) ;  /* 0xffffffb0009c7947 */ /* 0x000fec000383ffff */
.L_x_9221:
[----:B------:R-:W-:Y:S01]  /*168d0*/  BSSY B0, `(.L_x_9360) ;  /* 0x0000007000007945 */ /* 0x000fe20003800000 */
[----:B------:R-:W-:Y:S02]  /*168e0*/  IMAD.MOV.U32 R13, RZ, RZ, R2 ;  /* 0x000000ffff0d7224 */ /* 0x000fe400078e0002 */
[----:B------:R-:W-:Y:S02]  /*168f0*/  IMAD.MOV.U32 R11, RZ, RZ, 0x1f ;  /* 0x0000001fff0b7424 */ /* 0x000fe400078e00ff */
[----:B------:R-:W-:-:S07]  /*16900*/  IMAD.MOV.U32 R15, RZ, RZ, -0x1 ;  /* 0xffffffffff0f7424 */ /* 0x000fce00078e00ff */
[----:B0-23--:R-:W-:Y:S05]  /*16910*/  WARPSYNC.COLLECTIVE R15, `(.L_x_9361) ;  /* 0x000000000f087348 */ /* 0x00dfea0003c00000 */
[----:B------:R1:W4:Y:S02]  /*16920*/  SHFL.IDX P6, R14, R13, R12, R11 ;  /* 0x0000000c0d0e7389 */ /* 0x00032400000c000b */
[----:B01234-:R-:W-:Y:S01]  /*16930*/  ENDCOLLECTIVE ;  /* 0x000000000000791b */ /* 0x01ffe20003800000 */
.L_x_9361:
[----:B------:R-:W-:Y:S05]  /*16940*/  BSYNC B0 ;  /* 0x0000000000007941 */ /* 0x000fea0003800000 */
.L_x_9360:
[----:B------:R-:W-:Y:S01]  /*16950*/  IMAD.MOV.U32 R7, RZ, RZ, R14 ;  /* 0x000000ffff077224 */ /* 0x000fe200078e000e */
[----:B------:R-:W-:Y:S06]  /*16960*/  BRA `(.L_x_9220) ;  /* 0xffffffb0008c7947 */ /* 0x000fec000383ffff */
.L_x_9227:
[----:B0-----:R0:W1:Y:S02]  /*16970*/  SYNCS.PHASECHK.TRANS64.TRYWAIT P0, [R4+URZ+0x28820], R0 ;  /* 0x02882000040075a7 */ /* 0x001064000800017f */
[----:B-1----:R-:W-:Y:S05]  /*16980*/  @!P0 NANOSLEEP.SYNCS 0x989680 ;  /* 0x009896800000895d */ /* 0x002fea0003900000 */
[----:B------:R-:W1:Y:S02]  /*16990*/  @!P0 SYNCS.PHASECHK.TRANS64 P0, [R4+URZ+0x28820], R0 ;  /* 0x02882000040085a7 */ /* 0x000e64000800007f */
[----:B-1----:R-:W-:Y:S05]  /*169a0*/  @!P0 BRA `(.L_x_9227) ;  /* 0xfffffffc00f08947 */ /* 0x002fea000383ffff */
[----:B------:R-:W-:Y:S05]  /*169b0*/  BRA `(.L_x_9362) ;  /* 0xffffffb800e47947 */ /* 0x000fea000383ffff */
.L_x_9228:
        /* <DEDUP_REMOVED lines=11> */
.L_x_9364:
[----:B------:R-:W-:Y:S05]  /*16a70*/  BSYNC B0 ;  /* 0x0000000000007941 */ /* 0x000fea0003800000 */
.L_x_9363:
[----:B------:R-:W-:Y:S05]  /*16a80*/  BRA `(.L_x_9365) ;  /* 0xffffffb800cc7947 */ /* 0x000fea000383ffff */
.L_x_9231:
[----:B------:R-:W-:Y:S01]  /*16a90*/  BSSY B1, `(.L_x_9366) ;  /* 0x0000006000017945 */ /* 0x000fe20003800000 */
[----:B------:R-:W-:-:S07]  /*16aa0*/  IMAD.MOV.U32 R15, RZ, RZ, -0x1 ;  /* 0xffffffffff0f7424 */ /* 0x000fce00078e00ff */
[----:B0-2---:R-:W-:Y:S05]  /*16ab0*/  WARPSYNC.COLLECTIVE R15, `(.L_x_9367) ;  /* 0x000000000f0c7348 */ /* 0x005fea0003c00000 */
[----:B------:R-:W-:Y:S02]  /*16ac0*/  ELECT P6, UR62, PT ;  /* 0x00000000003e782f */ /* 0x000fe400038c0000 */
[----:B------:R-:W-:Y:S01]  /*16ad0*/  MOV R14, UR62 ;  /* 0x0000003e000e7c02 */ /* 0x000fe20008000f00 */
[----:B0-2---:R-:W-:Y:S10]  /*16ae0*/  ENDCOLLECTIVE ;  /* 0x000000000000791b */ /* 0x005ff40003800000 */
.L_x_9367:
[----:B------:R-:W-:Y:S05]  /*16af0*/  BSYNC B1 ;  /* 0x0000000000017941 */ /* 0x000fea0003800000 */
.L_x_9366:
[----:B------:R-:W-:Y:S05]  /*16b00*/  BRA `(.L_x_9368) ;  /* 0xffffffb800c47947 */ /* 0x000fea000383ffff */
.L_x_9233:
[----:B0-----:R0:W1:Y:S02]  /*16b10*/  SYNCS.PHASECHK.TRANS64.TRYWAIT P1, [R5+URZ+0x28840], R0 ;  /* 0x02884000050075a7 */ /* 0x001064000802017f */
[----:B-1----:R-:W-:Y:S05]  /*16b20*/  @!P1 NANOSLEEP.SYNCS 0x989680 ;  /* 0x009896800000995d */ /* 0x002fea0003900000 */
[----:B------:R-:W1:Y:S02]  /*16b30*/  @!P1 SYNCS.PHASECHK.TRANS64 P1, [R5+URZ+0x28840], R0 ;  /* 0x02884000050095a7 */ /* 0x000e64000802007f */
[----:B-1----:R-:W-:Y:S05]  /*16b40*/  @!P1 BRA `(.L_x_9233) ;  /* 0xfffffffc00f09947 */ /* 0x002fea000383ffff */
[----:B------:R-:W-:Y:S05]  /*16b50*/  BRA `(.L_x_9369) ;  /* 0xffffffb800e47947 */ /* 0x000fea000383ffff */
.L_x_9235:
[----:B-1----:R1:W3:Y:S02]  /*16b60*/  SYNCS.PHASECHK.TRANS64.TRYWAIT P1, [R25+URZ+0x28840], R2 ;  /* 0x02884002190075a7 */ /* 0x0022e4000802017f */
[----:B---3--:R-:W-:Y:S05]  /*16b70*/  @!P1 NANOSLEEP.SYNCS 0x989680 ;  /* 0x009896800000995d */ /* 0x008fea0003900000 */
[----:B------:R-:W3:Y:S02]  /*16b80*/  @!P1 SYNCS.PHASECHK.TRANS64 P1, [R25+URZ+0x28840], R2 ;  /* 0x02884002190095a7 */ /* 0x000ee4000802007f */
[----:B---3--:R-:W-:Y:S05]  /*16b90*/  @!P1 BRA `(.L_x_9235) ;  /* 0xfffffffc00f09947 */ /* 0x008fea000383ffff */
[----:B------:R-:W-:Y:S05]  /*16ba0*/  BRA `(.L_x_9370) ;  /* 0xffffffb800f07947 */ /* 0x000fea000383ffff */
.L_x_9237:
[----:B---3--:R3:W4:Y:S02]  /*16bb0*/  SYNCS.PHASECHK.TRANS64.TRYWAIT P1, [R5+URZ+0x28860], R0 ;  /* 0x02886000050075a7 */ /* 0x008724000802017f */
[----:B----4-:R-:W-:Y:S05]  /*16bc0*/  @!P1 NANOSLEEP.SYNCS 0x989680 ;  /* 0x009896800000995d */ /* 0x010fea0003900000 */
[----:B------:R-:W4:Y:S02]  /*16bd0*/  @!P1 SYNCS.PHASECHK.TRANS64 P1, [R5+URZ+0x28860], R0 ;  /* 0x02886000050095a7 */ /* 0x000f24000802007f */
[----:B----4-:R-:W-:Y:S05]  /*16be0*/  @!P1 BRA `(.L_x_9237) ;  /* 0xfffffffc00f09947 */ /* 0x010fea000383ffff */
[----:B------:R-:W-:Y:S05]  /*16bf0*/  BRA `(.L_x_9371) ;  /* 0xffffffb800ec7947 */ /* 0x000fea000383ffff */
.L_x_9372:
        /* <DEDUP_REMOVED lines=16> */
.L_x_15994:


//--------------------- .text._ZN7cutlass13device_kernelIN5flash11enable_sm90INS1_16FlashAttnFwdSm90INS1_25CollectiveMainloopFwdSm90ILi2EN4cute5tupleIJNS5_1CILi1EEES8_S8_EEENS6_IJNS7_ILi128EEESA_SA_EEELi128ENS_6half_tEfNS_4arch4Sm90ELb1ELb0ELb0ELb1ELb1ELb1ELb0ELb1ELb1ELb1ELb1ELb0EEENS1_21CollectiveEpilogueFwdISB_S9_SC_SE_Li256ELb1ELb1ELb1ELb0EEENS1_36VarlenDynamicPersistentTileSchedulerILi128ELi128ELi256ELi128ELb1ELb1ELb1ELb1ELb1ELb1EEEEEEEEEvNT_6ParamsE --------------------------
	.section	.text._ZN7cutlass13device_kernelIN5flash11enable_sm90INS1_16FlashAttnFwdSm90INS1_25CollectiveMainloopFwdSm90ILi2EN4cute5tupleIJNS5_1CILi1EEES8_S8_EEENS6_IJNS7_ILi128EEESA_SA_EEELi128ENS_6half_tEfNS_4arch4Sm90ELb1ELb0ELb0ELb1ELb1ELb1ELb0ELb1ELb1ELb1ELb1ELb0EEENS1_21CollectiveEpilogueFwdISB_S9_SC_SE_Li256ELb1ELb1ELb1ELb0EEENS1_36VarlenDynamicPersistentTileSchedulerILi128ELi128ELi256ELi128ELb1ELb1ELb1ELb1ELb1ELb1EEEEEEEEEvNT_6ParamsE,"ax",@progbits
	.align	128
.text._ZN7cutlass13device_kernelIN5flash11enable_sm90INS1_16FlashAttnFwdSm90INS1_25CollectiveMainloopFwdSm90ILi2EN4cute5tupleIJNS5_1CILi1EEES8_S8_EEENS6_IJNS7_ILi128EEESA_SA_EEELi128ENS_6half_tEfNS_4arch4Sm90ELb1ELb0ELb0ELb1ELb1ELb1ELb0ELb1ELb1ELb1ELb1ELb0EEENS1_21CollectiveEpilogueFwdISB_S9_SC_SE_Li256ELb1ELb1ELb1ELb0EEENS1_36VarlenDynamicPersistentTileSchedulerILi128ELi128ELi256ELi128ELb1ELb1ELb1ELb1ELb1ELb1EEEEEEEEEvNT_6ParamsE:
        .type           _ZN7cutlass13device_kernelIN5flash11enable_sm90INS1_16FlashAttnFwdSm90INS1_25CollectiveMainloopFwdSm90ILi2EN4cute5tupleIJNS5_1CILi1EEES8_S8_EEENS6_IJNS7_ILi128EEESA_SA_EEELi128ENS_6half_tEfNS_4arch4Sm90ELb1ELb0ELb0ELb1ELb1ELb1ELb0ELb1ELb1ELb1ELb1ELb0EEENS1_21CollectiveEpilogueFwdISB_S9_SC_SE_Li256ELb1ELb1ELb1ELb0EEENS1_36VarlenDynamicPersistentTileSchedulerILi128ELi128ELi256ELi128ELb1ELb1ELb1ELb1ELb1ELb1EEEEEEEEEvNT_6ParamsE,@function
        .size           _ZN7cutlass13device_kernelIN5flash11enable_sm90INS1_16FlashAttnFwdSm90INS1_25CollectiveMainloopFwdSm90ILi2EN4cute5tupleIJNS5_1CILi1EEES8_S8_EEENS6_IJNS7_ILi128EEESA_SA_EEELi128ENS_6half_tEfNS_4arch4Sm90ELb1ELb0ELb0ELb1ELb1ELb1ELb0ELb1ELb1ELb1ELb1ELb0EEENS1_21CollectiveEpilogueFwdISB_S9_SC_SE_Li256ELb1ELb1ELb1ELb0EEENS1_36VarlenDynamicPersistentTileSchedulerILi128ELi128ELi256ELi128ELb1ELb1ELb1ELb1ELb1ELb1EEEEEEEEEvNT_6ParamsE,(.L_x_15995 - _ZN7cutlass13device_kernelIN5flash11enable_sm90INS1_16FlashAttnFwdSm90INS1_25CollectiveMainloopFwdSm90ILi2EN4cute5tupleIJNS5_1CILi1EEES8_S8_EEENS6_IJNS7_ILi128EEESA_SA_EEELi128ENS_6half_tEfNS_4arch4Sm90ELb1ELb0ELb0ELb1ELb1ELb1ELb0ELb1ELb1ELb1ELb1ELb0EEENS1_21CollectiveEpilogueFwdISB_S9_SC_SE_Li256ELb1ELb1ELb1ELb0EEENS1_36VarlenDynamicPersistentTileSchedulerILi128ELi128ELi256ELi128ELb1ELb1ELb1ELb1ELb1ELb1EEEEEEEEEvNT_6ParamsE)
        .other          _ZN7cutlass13device_kernelIN5flash11enable_sm90INS1_16FlashAttnFwdSm90INS1_25CollectiveMainloopFwdSm90ILi2EN4cute5tupleIJNS5_1CILi1EEES8_S8_EEENS6_IJNS7_ILi128EEESA_SA_EEELi128ENS_6half_tEfNS_4arch4Sm90ELb1ELb0ELb0ELb1ELb1ELb1ELb0ELb1ELb1ELb1ELb1ELb0EEENS1_21CollectiveEpilogueFwdISB_S9_SC_SE_Li256ELb1ELb1ELb1ELb0EEENS1_36VarlenDynamicPersistentTileSchedulerILi128ELi128ELi256ELi128ELb1ELb1ELb1ELb1ELb1ELb1EEEEEEEEEvNT_6ParamsE,@"STO_CUDA_ENTRY STV_DEFAULT"
_ZN7cutlass13device_kernelIN5flash11enable_sm90INS1_16FlashAttnFwdSm90INS1_25CollectiveMainloopFwdSm90ILi2EN4cute5tupleIJNS5_1CILi1EEES8_S8_EEENS6_IJNS7_ILi128EEESA_SA_EEELi128ENS_6half_tEfNS_4arch4Sm90ELb1ELb0ELb0ELb1ELb1ELb1ELb0ELb1ELb1ELb1ELb1ELb0EEENS1_21CollectiveEpilogueFwdISB_S9_SC_SE_Li256ELb1ELb1ELb1ELb0EEENS1_36VarlenDynamicPersistentTileSchedulerILi128ELi128ELi256ELi128ELb1ELb1ELb1ELb1ELb1ELb1EEEEEEEEEvNT_6ParamsE:
        /* <DEDUP_REMOVED lines=18> */
.L_x_9374:
[----:B------:R-:W-:Y:S05]  /*0120*/  BSYNC B0 ;  /* 0x0000000000007941 */ /* 0x000fea0003800000 */
.L_x_9373:
        /* <DEDUP_REMOVED lines=41> */
.L_x_9375:
        /* <DEDUP_REMOVED lines=22> */
.L_x_9376:
        /* <DEDUP_REMOVED lines=18> */
.L_x_9377:
        /* <DEDUP_REMOVED lines=22> */
.L_x_9378:
        /* <DEDUP_REMOVED lines=22> */
.L_x_9379:
        /* <DEDUP_REMOVED lines=8> */
.L_x_9382:
        /* <DEDUP_REMOVED lines=25> */
[----:B------:R-:W-:Y:S02]  /*0b10*/  ULOP3.LUT UR41, UR36, 0x1, URZ, 0xfc, !UPT ;  /* 0x0000000124297892 */ /* 0x000fe4000f8efc3f */
[CC--:B------:R-:W-:Y:S01]  /*0b20*/  LEA.HI R2, R0.reuse, R12.reuse, RZ, 0x7 ;  /* 0x0000000c00027211 */ /* 0x0c0fe200078f38ff */
[----:B------:R-:W-:Y:S01]  /*0b30*/  UMOV UR39, URZ ;  /* 0x0000003f00277c82 */ /* 0x000fe20008000000 */
[----:B------:R-:W-:-:S02]  /*0b40*/  LEA.HI R4, R0, R12, RZ, 0x5 ;  /* 0x0000000c00047211 */ /* 0x000fc400078f28ff */
[----:B------:R-:W-:Y:S01]  /*0b50*/  LOP3.LUT R220, R2, 0xffffff80, RZ, 0xc0, !PT ;  /* 0xffffff8002dc7812 */ /* 0x000fe200078ec0ff */
[----:B------:R-:W-:Y:S01]  /*0b60*/  UIADD3 UR40, UR40, 0x10400, URZ ;  /* 0x0001040028287890 */ /* 0x000fe2000fffe03f */
[-C--:B------:R-:W-:Y:S02]  /*0b70*/  LEA.HI R3, R0, R12.reuse, RZ, 0x4 ;  /* 0x0000000c00037211 */ /* 0x080fe400078f20ff */
[----:B------:R-:W-:Y:S01]  /*0b80*/  SHF.L.U32 R5, R4, 0x5, RZ ;  /* 0x0000000504057819 */ /* 0x000fe200000006ff */
[C---:B------:R-:W-:Y:S01]  /*0b90*/  IMAD.IADD R220, R12.reuse, 0x1, -R220 ;  /* 0x000000010cdc7824 */ /* 0x040fe200078e0adc */
[----:B------:R-:W-:Y:S02]  /*0ba0*/  LOP3.LUT R4, R3, 0x3fffff0, RZ, 0xc0, !PT ;  /* 0x03fffff003047812 */ /* 0x000fe400078ec0ff */
[----:B------:R-:W-:Y:S02]  /*0bb0*/  LOP3.LUT R5, R5, 0xfffffc00, RZ, 0xc0, !PT ;  /* 0xfffffc0005057812 */ /* 0x000fe400078ec0ff */
[----:B------:R-:W-:Y:S01]  /*0bc0*/  SHF.R.S32.HI R7, RZ, 0x1f, R220 ;  /* 0x0000001fff077819 */ /* 0x000fe200000114dc */
[----:B------:R-:W-:Y:S01]  /*0bd0*/  IMAD.IADD R4, R12, 0x1, -R4 ;  /* 0x000000010c047824 */ /* 0x000fe200078e0a04 */
[----:B------:R-:W-:-:S02]  /*0be0*/  LEA.HI R11, R0, R12, RZ, 0x2 ;  /* 0x0000000c000b7211 */ /* 0x000fc400078f10ff */
[----:B------:R-:W-:Y:S02]  /*0bf0*/  LEA.HI R8, R7, R220, RZ, 0x2 ;  /* 0x000000dc07087211 */ /* 0x000fe400078f10ff */
[----:B------:R-:W-:Y:S02]  /*0c00*/  SHF.R.S32.HI R16, RZ, 0x7, R2 ;  /* 0x00000007ff107819 */ /* 0x000fe40000011402 */
[--C-:B------:R-:W-:Y:S02]  /*0c10*/  SHF.R.S32.HI R9, RZ, 0x2, R8.reuse ;  /* 0x00000002ff097819 */ /* 0x100fe40000011408 */
[----:B------:R-:W-:Y:S02]  /*0c20*/  SHF.R.S32.HI R6, RZ, 0x1f, R8 ;  /* 0x0000001fff067819 */ /* 0x000fe40000011408 */
[----:B------:R-:W-:Y:S02]  /*0c30*/  LOP3.LUT R11, R11, 0xfffffffc, RZ, 0xc0, !PT ;  /* 0xfffffffc0b0b7812 */ /* 0x000fe400078ec0ff */
[----:B------:R-:W-:-:S02]  /*0c40*/  LEA.HI R6, R6, R9, RZ, 0x3 ;  /* 0x0000000906067211 */ /* 0x000fc400078f18ff */
[----:B------:R-:W-:Y:S01]  /*0c50*/  LEA.HI R7, R7, R220, RZ, 0x5 ;  /* 0x000000dc07077211 */ /* 0x000fe200078f28ff */
[----:B------:R-:W-:Y:S01]  /*0c60*/  IMAD.IADD R11, R12, 0x1, -R11 ;  /* 0x000000010c0b7824 */ /* 0x000fe200078e0a0b */
[----:B------:R-:W-:Y:S01]  /*0c70*/  LOP3.LUT R10, R6, 0xfffffff8, RZ, 0xc0, !PT ;  /* 0xfffffff8060a7812 */ /* 0x000fe200078ec0ff */
[----:B------:R-:W-:Y:S01]  /*0c80*/  IMAD R6, R4, 0x40, R5 ;  /* 0x0000004004067824 */ /* 0x000fe200078e0205 */
[----:B------:R-:W-:Y:S02]  /*0c90*/  SHF.R.S32.HI R4, RZ, 0x4, R3 ;  /* 0x00000004ff047819 */ /* 0x000fe40000011403 */
[----:B------:R-:W-:Y:S01]  /*0ca0*/  LEA.HI R2, R2, R16, RZ, 0x1 ;  /* 0x0000001002027211 */ /* 0x000fe200078f08ff */
[----:B------:R-:W-:Y:S01]  /*0cb0*/  IMAD.IADD R10, R9, 0x1, -R10 ;  /* 0x00000001090a7824 */ /* 0x000fe200078e0a0a */
[----:B------:R-:W-:Y:S02]  /*0cc0*/  LEA.HI R3, R3, R4, RZ, 0x1 ;  /* 0x0000000403037211 */ /* 0x000fe400078f08ff */
[----:B------:R-:W-:-:S02]  /*0cd0*/  SHF.R.S32.HI R7, RZ, 0x5, R7 ;  /* 0x00000005ff077819 */ /* 0x000fc40000011407 */
[----:B------:R-:W-:Y:S02]  /*0ce0*/  LOP3.LUT R3, R3, 0x1ffffffe, RZ, 0xc0, !PT ;  /* 0x1ffffffe03037812 */ /* 0x000fe400078ec0ff */
[----:B------:R-:W-:Y:S01]  /*0cf0*/  LOP3.LUT R2, R2, 0x3fffffe, RZ, 0xc0, !PT ;  /* 0x03fffffe02027812 */ /* 0x000fe200078ec0ff */
[----:B------:R-:W-:Y:S01]  /*0d00*/  IMAD R7, R7, 0x10, R10 ;  /* 0x0000001007077824 */ /* 0x000fe200078e020a */
[----:B------:R-:W-:Y:S02]  /*0d10*/  LEA.HI R187, R0, R12, RZ, 0x3 ;  /* 0x0000000c00bb7211 */ /* 0x000fe400078f18ff */
[----:B------:R-:W-:Y:S01]  /*0d20*/  LEA.HI R5, R11, R11, RZ, 0x1 ;  /* 0x0000000b0b057211 */ /* 0x000fe200078f08ff */
[----:B------:R-:W-:Y:S01]  /*0d30*/  IMAD.IADD R2, R16, 0x1, -R2 ;  /* 0x0000000110027824 */ /* 0x000fe200078e0a02 */
[----:B------:R-:W-:Y:S02]  /*0d40*/  IADD3 R3, R4, -R3, RZ ;  /* 0x8000000304037210 */ /* 0x000fe40007ffe0ff */
[----:B------:R-:W-:-:S02]  /*0d50*/  LOP3.LUT R207, R187, 0xfffffff8, RZ, 0xc0, !PT ;  /* 0xfffffff8bbcf7812 */ /* 0x000fc400078ec0ff */
[----:B------:R-:W-:Y:S01]  /*0d60*/  LOP3.LUT R4, R5, 0x1ffffffe, RZ, 0xc0, !PT ;  /* 0x1ffffffe05047812 */ /* 0x000fe200078ec0ff */
[----:B------:R-:W-:Y:S01]  /*0d70*/  IMAD R3, R3, 0x8, R6 ;  /* 0x0000000803037824 */ /* 0x000fe200078e0206 */
[----:B------:R-:W-:Y:S01]  /*0d80*/  LEA.HI R0, R0, R12, RZ, 0x6 ;  /* 0x0000000c00007211 */ /* 0x000fe200078f30ff */
[----:B------:R-:W-:Y:S01]  /*0d90*/  IMAD.IADD R207, R12, 0x1, -R207 ;  /* 0x000000010ccf7824 */ /* 0x000fe200078e0acf */
[----:B------:R-:W-:Y:S01]  /*0da0*/  SHF.R.S32.HI R187, RZ, 0x3, R187 ;  /* 0x00000003ffbb7819 */ /* 0x000fe200000114bb */
[----:B------:R-:W-:Y:S01]  /*0db0*/  IMAD.IADD R4, R11, 0x1, -R4 ;  /* 0x000000010b047824 */ /* 0x000fe200078e0a04 */
[----:B------:R-:W-:Y:S01]  /*0dc0*/  LEA R20, R2, R7, 0x6 ;  /* 0x0000000702147211 */ /* 0x000fe200078e30ff */
[----:B------:R-:W-:Y:S01]  /*0dd0*/  IMAD.SHL.U32 R0, R0, 0x8, RZ ;  /* 0x0000000800007824 */ /* 0x000fe200078e00ff */
[C---:B------:R-:W-:Y:S01]  /*0de0*/  SHF.L.U32 R2, R187.reuse, 0x6, RZ ;  /* 0x00000006bb027819 */ /* 0x040fe200000006ff */
[C---:B------:R-:W-:Y:S01]  /*0df0*/  VIADD R12, R187.reuse, 0x20 ;  /* 0x00000020bb0c7836 */ /* 0x040fe20000000000 */
[----:B------:R0:W-:Y:S01]  /*0e00*/  STL [R1+0x18], R3 ;  /* 0x0000180301007387 */ /* 0x0001e20000100800 */
[C---:B------:R-:W-:Y:S01]  /*0e10*/  VIADD R9, R187.reuse, 0x40 ;  /* 0x00000040bb097836 */ /* 0x040fe20000000000 */
[----:B------:R-:W-:Y:S01]  /*0e20*/  LOP3.LUT R205, R0, 0xfffffe00, RZ, 0xc0, !PT ;  /* 0xfffffe0000cd7812 */ /* 0x000fe200078ec0ff */
[----:B------:R-:W-:Y:S01]  /*0e30*/  VIADD R11, R187, 0x60 ;  /* 0x00000060bb0b7836 */ /* 0x000fe20000000000 */
[----:B------:R-:W-:Y:S01]  /*0e40*/  SHF.R.S32.HI R0, RZ, 0x1f, R12 ;  /* 0x0000001fff007819 */ /* 0x000fe2000001140c */
[----:B------:R-:W-:Y:S01]  /*0e50*/  IMAD.SHL.U32 R16, R207, 0x8, RZ ;  /* 0x00000008cf107824 */ /* 0x000fe200078e00ff */
[----:B------:R1:W-:Y:S01]  /*0e60*/  STL [R1+0x14], R20 ;  /* 0x0000141401007387 */ /* 0x0003e20000100800 */
[----:B------:R-:W-:Y:S01]  /*0e70*/  IMAD.SHL.U32 R197, R9, 0x40, RZ ;  /* 0x0000004009c57824 */ /* 0x000fe200078e00ff */
[----:B------:R-:W-:Y:S01]  /*0e80*/  SHF.R.S32.HI R10, RZ, 0x1f, R11 ;  /* 0x0000001fff0a7819 */ /* 0x000fe2000001140b */
[----:B------:R-:W-:Y:S01]  /*0e90*/  IMAD.SHL.U32 R196, R11, 0x40, RZ ;  /* 0x000000400bc47824 */ /* 0x000fe200078e00ff */
[----:B0-----:R-:W-:Y:S01]  /*0ea0*/  LOP3.LUT R3, R2, 0x1c0, RZ, 0xc0, !PT ;  /* 0x000001c002037812 */ /* 0x001fe200078ec0ff */
[----:B------:R-:W-:Y:S01]  /*0eb0*/  IMAD.MOV.U32 R5, RZ, RZ, R13 ;  /* 0x000000ffff057224 */ /* 0x000fe200078e000d */
[----:B------:R-:W-:Y:S01]  /*0ec0*/  SHF.R.S32.HI R2, RZ, 0x1f, R9 ;  /* 0x0000001fff027819 */ /* 0x000fe20000011409 */
[----:B------:R-:W-:Y:S01]  /*0ed0*/  IMAD.MOV.U32 R6, RZ, RZ, R14 ;  /* 0x000000ffff067224 */ /* 0x000fe200078e000e */
[----:B------:R-:W-:Y:S01]  /*0ee0*/  SHF.R.U32.HI R204, RZ, 0x3, R3 ;  /* 0x00000003ffcc7819 */ /* 0x000fe20000011603 */
[----:B------:R-:W-:Y:S01]  /*0ef0*/  IMAD.MOV.U32 R7, RZ, RZ, R15 ;  /* 0x000000ffff077224 */ /* 0x000fe200078e000f */
[----:B------:R-:W-:Y:S01]  /*0f00*/  LOP3.LUT R200, R3, 0x38, R16, 0xf8, !PT ;  /* 0x0000003803c87812 */ /* 0x000fe200078ef810 */
[----:B------:R-:W-:Y:S01]  /*0f10*/  IMAD.SHL.U32 R22, R207, 0x4, RZ ;  /* 0x00000004cf167824 */ /* 0x000fe200078e00ff */
[----:B------:R-:W-:Y:S01]  /*0f20*/  LOP3.LUT R3, R8, 0x7ffffffc, RZ, 0xc0, !PT ;  /* 0x7ffffffc08037812 */ /* 0x000fe200078ec0ff */
[----:B------:R-:W-:Y:S01]  /*0f30*/  IMAD R206, R4, 0x8, R20 ;  /* 0x0000000804ce7824 */ /* 0x000fe200078e0214 */
[----:B------:R-:W-:Y:S01]  /*0f40*/  LEA.HI R0, R0, R12, RZ, 0x3 ;  /* 0x0000000c00007211 */ /* 0x000fe200078f18ff */
[----:B------:R-:W-:Y:S01]  /*0f50*/  VIADD R185, R22, 0x20 ;  /* 0x0000002016b97836 */ /* 0x000fe20000000000 */
[----:B------:R-:W-:Y:S01]  /*0f60*/  LEA.HI R9, R2, R9, RZ, 0x3 ;  /* 0x0000000902097211 */ /* 0x000fe200078f18ff */
[----:B------:R-:W-:Y:S01]  /*0f70*/  IMAD.IADD R3, R220, 0x1, -R3 ;  /* 0x00000001dc037824 */ /* 0x000fe200078e0a03 */
[----:B------:R-:W-:Y:S01]  /*0f80*/  LEA.HI R10, R10, R11, RZ, 0x3 ;  /* 0x0000000b0a0a7211 */ /* 0x000fe200078f18ff */
[----:B------:R-:W-:Y:S01]  /*0f90*/  IMAD.SHL.U32 R0, R0, 0x40, RZ ;  /* 0x0000004000007824 */ /* 0x000fe200078e00ff */
[----:B------:R-:W-:Y:S01]  /*0fa0*/  SHF.L.U32 R198, R12, 0x6, RZ ;  /* 0x000000060cc67819 */ /* 0x000fe200000006ff */
[----:B------:R-:W-:Y:S01]  /*0fb0*/  IMAD.SHL.U32 R9, R9, 0x40, RZ ;  /* 0x0000004009097824 */ /* 0x000fe200078e00ff */
[----:B------:R-:W-:Y:S01]  /*0fc0*/  LOP3.LUT R197, R197, 0x1c0, RZ, 0xc0, !PT ;  /* 0x000001c0c5c57812 */ /* 0x000fe200078ec0ff */
[----:B------:R-:W-:Y:S01]  /*0fd0*/  IMAD.SHL.U32 R10, R10, 0x40, RZ ;  /* 0x000000400a0a7824 */ /* 0x000fe200078e00ff */
[----:B------:R-:W-:-:S02]  /*0fe0*/  LOP3.LUT R198, R198, 0x1c0, RZ, 0xc0, !PT ;  /* 0x000001c0c6c67812 */ /* 0x000fc400078ec0ff */
[----:B------:R-:W-:Y:S02]  /*0ff0*/  LOP3.LUT R196, R196, 0x1c0, RZ, 0xc0, !PT ;  /* 0x000001c0c4c47812 */ /* 0x000fe400078ec0ff */
[----:B------:R-:W-:Y:S02]  /*1000*/  SHF.L.U32 R193, R3, 0x1, RZ ;  /* 0x0000000103c17819 */ /* 0x000fe400000006ff */
[----:B------:R-:W-:Y:S02]  /*1010*/  SHF.R.U32.HI R15, RZ, 0x3, R198 ;  /* 0x00000003ff0f7819 */ /* 0x000fe400000116c6 */
[--C-:B------:R-:W-:Y:S01]  /*1020*/  LOP3.LUT R8, R198, 0x38, R16.reuse, 0xf8, !PT ;  /* 0x00000038c6087812 */ /* 0x100fe200078ef810 */
[C---:B------:R-:W-:Y:S01]  /*1030*/  VIADD R218, R193.reuse, 0x50 ;  /* 0x00000050c1da7836 */ /* 0x040fe20000000000 */
[----:B------:R-:W-:Y:S01]  /*1040*/  SHF.R.U32.HI R14, RZ, 0x3, R197 ;  /* 0x00000003ff0e7819 */ /* 0x000fe200000116c5 */
[----:B------:R-:W-:Y:S01]  /*1050*/  VIADD R217, R193, 0x58 ;  /* 0x00000058c1d97836 */ /* 0x000fe20000000000 */
[----:B------:R-:W-:Y:S01]  /*1060*/  LOP3.LUT R11, R197, 0x38, R16, 0xf8, !PT ;  /* 0x00000038c50b7812 */ /* 0x000fe200078ef810 */
[C---:B------:R-:W-:Y:S01]  /*1070*/  VIADD R216, R193.reuse, 0x60 ;  /* 0x00000060c1d87836 */ /* 0x040fe20000000000 */
[----:B------:R-:W-:Y:S01]  /*1080*/  SHF.R.U32.HI R13, RZ, 0x3, R196 ;  /* 0x00000003ff0d7819 */ /* 0x000fe200000116c4 */
[C---:B------:R-:W-:Y:S01]  /*1090*/  VIADD R215, R193.reuse, 0x68 ;  /* 0x00000068c1d77836 */ /* 0x040fe20000000000 */
[----:B------:R-:W-:Y:S01]  /*10a0*/  LOP3.LUT R12, R196, 0x38, R16, 0xf8, !PT ;  /* 0x00000038c40c7812 */ /* 0x000fe200078ef810 */
[----:B------:R-:W-:Y:S01]  /*10b0*/  VIADD R213, R193, 0x78 ;  /* 0x00000078c1d57836 */ /* 0x000fe20000000000 */
[----:B------:R-:W-:-:S02]  /*10c0*/  LOP3.LUT R203, R0, 0xfffffe00, RZ, 0xc0, !PT ;  /* 0xfffffe0000cb7812 */ /* 0x000fc400078ec0ff */
[----:B------:R-:W-:Y:S02]  /*10d0*/  LOP3.LUT R202, R9, 0xfffffe00, RZ, 0xc0, !PT ;  /* 0xfffffe0009ca7812 */ /* 0x000fe400078ec0ff */
[----:B------:R-:W-:Y:S02]  /*10e0*/  LOP3.LUT R201, R10, 0xfffffe00, RZ, 0xc0, !PT ;  /* 0xfffffe000ac97812 */ /* 0x000fe400078ec0ff */
[----:B------:R-:W-:Y:S02]  /*10f0*/  IADD3 R2, R16, 0x40, RZ ;  /* 0x0000004010027810 */ /* 0x000fe40007ffe0ff */
[----:B------:R-:W-:Y:S02]  /*1100*/  LOP3.LUT R8, R203, R8, R15, 0xf6, !PT ;  /* 0x00000008cb087212 */ /* 0x000fe400078ef60f */
[----:B------:R-:W-:Y:S02]  /*1110*/  LOP3.LUT R11, R202, R11, R14, 0xf6, !PT ;  /* 0x0000000bca0b7212 */ /* 0x000fe400078ef60e */
[----:B------:R-:W-:-:S02]  /*1120*/  LOP3.LUT R12, R201, R12, R13, 0xf6, !PT ;  /* 0x0000000cc90c7212 */ /* 0x000fc400078ef60d */
[----:B------:R-:W-:Y:S02]  /*1130*/  IADD3 R214, R193, 0x70, RZ ;  /* 0x00000070c1d67810 */ /* 0x000fe40007ffe0ff */
[----:B------:R-:W-:Y:S02]  /*1140*/  SHF.R.S32.HI R23, RZ, 0x1f, R22 ;  /* 0x0000001fff177819 */ /* 0x000fe40000011416 */
[----:B------:R-:W-:Y:S02]  /*1150*/  SHF.R.S32.HI R17, RZ, 0x1f, R16 ;  /* 0x0000001fff117819 */ /* 0x000fe40000011410 */
[----:B------:R-:W-:Y:S02]  /*1160*/  LOP3.LUT R200, R205, R200, R204, 0xf6, !PT ;  /* 0x000000c8cdc87212 */ /* 0x000fe400078ef6cc */
[----:B------:R-:W-:Y:S02]  /*1170*/  SHF.R.S32.HI R184, RZ, 0x1f, R2 ;  /* 0x0000001fffb87819 */ /* 0x000fe40000011402 */
[----:B------:R-:W-:-:S02]  /*1180*/  LEA R229, R8, UR40, 0x1 ;  /* 0x0000002808e57c11 */ /* 0x000fc4000f8e08ff */
[----:B------:R-:W-:Y:S02]  /*1190*/  LEA R228, R11, UR40, 0x1 ;  /* 0x000000280be47c11 */ /* 0x000fe4000f8e08ff */
[----:B------:R-:W-:Y:S02]  /*11a0*/  LEA R227, R12, UR40, 0x1 ;  /* 0x000000280ce37c11 */ /* 0x000fe4000f8e08ff */
[----:B------:R-:W-:Y:S02]  /*11b0*/  SHF.R.S32.HI R226, RZ, 0x1f, R218 ;  /* 0x0000001fffe27819 */ /* 0x000fe400000114da */
[----:B------:R-:W-:Y:S02]  /*11c0*/  SHF.R.S32.HI R225, RZ, 0x1f, R217 ;  /* 0x0000001fffe17819 */ /* 0x000fe400000114d9 */
[----:B------:R-:W-:Y:S02]  /*11d0*/  SHF.R.S32.HI R224, RZ, 0x1f, R216 ;  /* 0x0000001fffe07819 */ /* 0x000fe400000114d8 */
[----:B------:R-:W-:-:S02]  /*11e0*/  SHF.R.S32.HI R223, RZ, 0x1f, R215 ;  /* 0x0000001fffdf7819 */ /* 0x000fc400000114d7 */
[----:B------:R-:W-:Y:S02]  /*11f0*/  SHF.R.S32.HI R222, RZ, 0x1f, R214 ;  /* 0x0000001fffde7819 */ /* 0x000fe400000114d6 */
[----:B-1----:R-:W-:-:S07]  /*1200*/  SHF.R.S32.HI R221, RZ, 0x1f, R213 ;  /* 0x0000001fffdd7819 */ /* 0x002fce00000114d5 */
.L_x_9617:
[----:B012---:R-:W0:Y:S02]  /*1210*/  LDC.64 R8, c[0x0][0xc88] ;  /* 0x00032200ff087b82 */ /* 0x007e240000000a00 */
[----:B0-----:R-:W-:-:S05]  /*1220*/  IMAD.WIDE R8, R7, 0x4, R8 ;  /* 0x0000000407087825 */ /* 0x001fca00078e0208 */
[----:B------:R-:W2:Y:S01]  /*1230*/  LDG.E R209, desc[UR42][R8.64] ;  /* 0x0000002a08d17981 */ /* 0x000ea2000c1e1900 */
[----:B------:R-:W-:Y:S05]  /*1240*/  YIELD ;  /* 0x0000000000007946 */ /* 0x000fea0003800000 */
[----:B------:R-:W-:Y:S01]  /*1250*/  ULDC.64 UR4, c[0x0][0xa28] ;  /* 0x00028a0000047ab9 */ /* 0x000fe20000000a00 */
[----:B------:R-:W-:Y:S01]  /*1260*/  ULDC.64 UR8, c[0x0][0xa18] ;  /* 0x0002860000087ab9 */ /* 0x000fe20000000a00 */
[----:B------:R-:W-:Y:S01]  /*1270*/  ISETP.NE.U32.AND P1, PT, RZ, UR4, PT ;  /* 0x00000004ff007c0c */ /* 0x000fe2000bf25070 */
[----:B------:R-:W-:Y:S01]  /*1280*/  ULDC.64 UR6, c[0x0][0xa08] ;  /* 0x0002820000067ab9 */ /* 0x000fe20000000a00 */
[----:B------:R-:W-:Y:S01]  /*1290*/  IMAD.MOV.U32 R15, RZ, RZ, RZ ;  /* 0x000000ffff0f7224 */ /* 0x000fe200078e00ff */
[----:B------:R-:W-:-:S02]  /*12a0*/  ISETP.NE.U32.AND P0, PT, RZ, UR6, PT ;  /* 0x00000006ff007c0c */ /* 0x000fc4000bf05070 */
[----:B------:R-:W-:Y:S02]  /*12b0*/  ISETP.NE.AND.EX P1, PT, RZ, UR5, PT, P1 ;  /* 0x00000005ff007c0c */ /* 0x000fe4000bf25310 */
[----:B------:R-:W-:Y:S02]  /*12c0*/  ISETP.NE.AND.EX P0, PT, RZ, UR7, PT, P0 ;  /* 0x00000007ff007c0c */ /* 0x000fe4000bf05300 */
[----:B-----5:R-:W-:Y:S02]  /*12d0*/  MOV R31, RZ ;  /* 0x000000ff001f7202 */ /* 0x020fe40000000f00 */
[----:B--2---:R-:W-:Y:S01]  /*12e0*/  SHF.R.S32.HI R219, RZ, 0x1f, R209 ;  /* 0x0000001fffdb7819 */ /* 0x004fe200000114d1 */
[----:B------:R-:W-:-:S06]  /*12f0*/  IMAD.SHL.U32 R210, R209, 0x4, RZ ;  /* 0x00000004d1d27824 */ /* 0x000fcc00078e00ff */
[C---:B------:R-:W-:Y:S02]  /*1300*/  @P1 LEA R10, P2, R209.reuse, UR4, 0x2 ;  /* 0x00000004d10a1c11 */ /* 0x040fe4000f8410ff */
[C-C-:B------:R-:W-:Y:S02]  /*1310*/  SHF.L.U64.HI R211, R209.reuse, 0x2, R219.reuse ;  /* 0x00000002d1d37819 */ /* 0x140fe400000102db */
[----:B------:R-:W-:Y:S02]  /*1320*/  @P1 LEA.HI.X R11, R209, UR5, R219, 0x2, P2 ;  /* 0x00000005d10b1c11 */ /* 0x000fe400090f14db */
[----:B------:R-:W-:Y:S01]  /*1330*/  ISETP.NE.U32.AND P2, PT, RZ, UR8, PT ;  /* 0x00000008ff007c0c */ /* 0x000fe2000bf45070 */
[----:B------:R-:W-:Y:S01]  /*1340*/  ULDC UR4, c[0x0][0x288] ;  /* 0x0000a20000047ab9 */ /* 0x000fe20000000800 */
[----:B------:R-:W-:Y:S01]  /*1350*/  IADD3 R12, P3, R210, UR6, RZ ;  /* 0x00000006d20c7c10 */ /* 0x000fe2000ff7e0ff */
[----:B------:R0:W5:Y:S01]  /*1360*/  @P1 LDG.E R15, desc[UR42][R10.64] ;  /* 0x0000002a0a0f1981 */ /* 0x000162000c1e1900 */
[----:B------:R-:W-:Y:S01]  /*1370*/  ISETP.NE.AND.EX P2, PT, RZ, UR9, PT, P2 ;  /* 0x00000009ff007c0c */ /* 0x000fe2000bf45320 */
[----:B------:R-:W-:Y:S01]  /*1380*/  IMAD.U32 R194, RZ, RZ, UR4 ;  /* 0x00000004ffc27e24 */ /* 0x000fe2000f8e00ff */
[----:B------:R-:W-:Y:S01]  /*1390*/  IADD3.X R13, R211, UR7, RZ, P3, !PT ;  /* 0x00000007d30d7c10 */ /* 0x000fe20009ffe4ff */
[----:B------:R-:W-:-:S04]  /*13a0*/  ULDC.64 UR4, c[0x0][0x418] ;  /* 0x0001060000047ab9 */ /* 0x000fc80000000a00 */
[----:B------:R0:W5:Y:S06]  /*13b0*/  @P0 LDG.E R31, desc[UR42][R12.64] ;  /* 0x0000002a0c1f0981 */ /* 0x00016c000c1e1900 */
        /* <DEDUP_REMOVED lines=12> */
[----:B0---4-:R-:W-:Y:S06]  /*1480*/  @P2 BRA `(.L_x_9384) ;  /* 0x0000000000242947 */ /* 0x011fec0003800000 */
        /* <DEDUP_REMOVED lines=9> */
.L_x_9384:
[----:B------:R-:W-:Y:S01]  /*1520*/  ULDC.64 UR4, c[0x0][0xa20] ;  /* 0x0002880000047ab9 */ /* 0x000fe20000000a00 */
[C---:B------:R-:W-:Y:S02]  /*1530*/  LOP3.LUT R3, R6.reuse, 0xff000000, RZ, 0xc0, !PT ;  /* 0xff00000006037812 */ /* 0x040fe400078ec0ff */
[----:B------:R-:W-:Y:S02]  /*1540*/  ISETP.NE.U32.AND P1, PT, RZ, UR4, PT ;  /* 0x00000004ff007c0c */ /* 0x000fe4000bf25070 */
[C---:B------:R-:W-:Y:S02]  /*1550*/  LOP3.LUT R0, R6.reuse, 0xff0000, RZ, 0xc0, !PT ;  /* 0x00ff000006007812 */ /* 0x040fe400078ec0ff */
[----:B------:R-:W-:Y:S02]  /*1560*/  ISETP.NE.AND.EX P1, PT, RZ, UR5, PT, P1 ;  /* 0x00000005ff007c0c */ /* 0x000fe4000bf25310 */
[----:B------:R-:W-:Y:S02]  /*1570*/  SHF.R.U32.HI R3, RZ, 0x8, R3 ;  /* 0x00000008ff037819 */ /* 0x000fe40000011603 */
[----:B------:R-:W-:-:S02]  /*1580*/  LOP3.LUT R188, R6, 0xffff, RZ, 0xc0, !PT ;  /* 0x0000ffff06bc7812 */ /* 0x000fc400078ec0ff */
[----:B------:R-:W-:-:S07]  /*1590*/  LEA.HI R208, R0, R3, RZ, 0x10 ;  /* 0x0000000300d07211 */ /* 0x000fce00078f80ff */
[----:B------:R-:W-:Y:S05]  /*15a0*/  @!P1 BRA `(.L_x_9385) ;  /* 0x0000000000109947 */ /* 0x000fea0003800000 */
[----:B------:R-:W-:-:S04]  /*15b0*/  IADD3 R6, P0, R210, UR4, RZ ;  /* 0x00000004d2067c10 */ /* 0x000fc8000ff1e0ff */
[----:B------:R-:W-:-:S05]  /*15c0*/  IADD3.X R7, R211, UR5, RZ, P0, !PT ;  /* 0x00000005d3077c10 */ /* 0x000fca00087fe4ff */
[----:B------:R0:W5:Y:S01]  /*15d0*/  LDG.E R30, desc[UR42][R6.64] ;  /* 0x0000002a061e7981 */ /* 0x000162000c1e1900 */
[----:B------:R-:W-:Y:S05]  /*15e0*/  BRA `(.L_x_9386) ;  /* 0x0000000000107947 */ /* 0x000fea0003800000 */
.L_x_9385:
[----:B------:R-:W-:Y:S05]  /*15f0*/  @!P0 BRA `(.L_x_9386) ;  /* 0x00000000000c8947 */ /* 0x000fea0003800000 */
[----:B------:R-:W2:Y:S04]  /*1600*/  LDG.E R3, desc[UR42][R12.64] ;  /* 0x0000002a0c037981 */ /* 0x000ea8000c1e1900 */
[----:B------:R-:W2:Y:S02]  /*1610*/  LDG.E R30, desc[UR42][R12.64+0x4] ;  /* 0x0000042a0c1e7981 */ /* 0x000ea4000c1e1900 */
[----:B--2---:R-:W-:-:S07]  /*1620*/  IADD3 R30, -R3, R30, RZ ;  /* 0x0000001e031e7210 */ /* 0x004fce0007ffe1ff */
.L_x_9386:
[----:B------:R-:W-:Y:S01]  /*1630*/  ULDC.64 UR4, c[0x0][0xa10] ;  /* 0x0002840000047ab9 */ /* 0x000fe20000000a00 */
[----:B------:R-:W1:Y:S01]  /*1640*/  LDC R4, c[0x0][0x448] ;  /* 0x00011200ff047b82 */ /* 0x000e620000000800 */
        /* <DEDUP_REMOVED lines=8> */
[----:B-----5:R-:W-:-:S03]  /*16d0*/  IMAD.MOV.U32 R24, RZ, RZ, R30 ;  /* 0x000000ffff187224 */ /* 0x020fc600078e001e */
[----:B------:R-:W-:-:S13]  /*16e0*/  ISETP.NE.AND.EX P1, PT, RZ, UR5, PT, P1 ;  /* 0x00000005ff007c0c */ /* 0x000fda000bf25310 */
[----:B------:R-:W-:-:S04]  /*16f0*/  @P1 IADD3 R8, P2, R210, UR4, RZ ;  /* 0x00000004d2081c10 */ /* 0x000fc8000ff5e0ff */
[----:B------:R-:W-:-:S05]  /*1700*/  @P1 IADD3.X R9, R211, UR5, RZ, P2, !PT ;  /* 0x00000005d3091c10 */ /* 0x000fca00097fe4ff */
[----:B------:R3:W5:Y:S01]  /*1710*/  @P1 LDG.E R24, desc[UR42][R8.64] ;  /* 0x0000002a08181981 */ /* 0x000762000c1e1900 */
[----:B-1----:R-:W-:Y:S01]  /*1720*/  ISETP.NE.AND P1, PT, R4, 0x1, PT ;  /* 0x000000010400780c */ /* 0x002fe20003f25270 */
[----:B------:R-:W-:Y:S01]  /*1730*/  IMAD.SHL.U32 R192, R5, 0x80, RZ ;  /* 0x0000008005c07824 */ /* 0x000fe200078e00ff */
[----:B------:R-:W-:Y:S01]  /*1740*/  IADD3 R10, -R15, R30, RZ ;  /* 0x0000001e0f0a7210 */ /* 0x000fe20007ffe1ff */
[----:B------:R-:W-:Y:S01]  /*1750*/  BSSY B0, `(.L_x_9387) ;  /* 0x0000034000007945 */ /* 0x000fe20003800000 */
[----:B------:R-:W-:Y:S01]  /*1760*/  LOP3.LUT R212, R208, 0xff, RZ, 0xc0, !PT ;  /* 0x000000ffd0d47812 */ /* 0x000fe200078ec0ff */
[----:B------:R-:W-:Y:S01]  /*1770*/  VIADD R4, R192, 0x7f ;  /* 0x0000007fc0047836 */ /* 0x000fe20000000000 */
[----:B------:R-:W-:-:S07]  /*1780*/  SHF.R.U32.HI R208, RZ, 0x10, R208 ;  /* 0x00000010ffd07819 */ /* 0x000fce00000116d0 */
[----:B------:R-:W1:Y:S08]  /*1790*/  @P1 LDC R11, c[0x0][0x44c] ;  /* 0x00011300ff0b1b82 */ /* 0x000e700000000800 */
[----:B0-----:R-:W0:Y:S01]  /*17a0*/  @P1 LDC R7, c[0x0][0x450] ;  /* 0x00011400ff071b82 */ /* 0x001e220000000800 */
[----:B--2---:R-:W-:Y:S02]  /*17b0*/  @P0 IMAD.IADD R25, R3, 0x1, -R0 ;  /* 0x0000000103190824 */ /* 0x004fe400078e0a00 */
[----:B-1----:R-:W-:-:S04]  /*17c0*/  @P1 IMAD.HI.U32 R0, R4, R11, RZ ;  /* 0x0000000b04001227 */ /* 0x002fc800078e00ff */
[----:B------:R-:W-:Y:S01]  /*17d0*/  IMAD.IADD R195, R10, 0x1, R25 ;  /* 0x000000010ac37824 */ /* 0x000fe200078e0219 */
[----:B0-----:R-:W-:-:S03]  /*17e0*/  @P1 SHF.R.U32.HI R4, RZ, R7, R0 ;  /* 0x00000007ff041219 */ /* 0x001fc60000011600 */
[C---:B------:R-:W-:Y:S01]  /*17f0*/  VIADD R0, R195.reuse, 0x7f ;  /* 0x0000007fc3007836 */ /* 0x040fe20000000000 */
[----:B------:R-:W-:-:S04]  /*1800*/  IADD3 R93, R195, 0x80, -R194 ;  /* 0x00000080c35d7810 */ /* 0x000fc80007ffe8c2 */
[----:B------:R-:W-:Y:S01]  /*1810*/  SHF.R.S32.HI R3, RZ, 0x1f, R0 ;  /* 0x0000001fff037819 */ /* 0x000fe20000011400 */
[----:B------:R-:W-:-:S03]  /*1820*/  IMAD.IADD R4, R93, 0x1, R4 ;  /* 0x000000015d047824 */ /* 0x000fc600078e0204 */
[----:B------:R-:W-:Y:S02]  /*1830*/  LEA.HI R3, R3, R0, RZ, 0x7 ;  /* 0x0000000003037211 */ /* 0x000fe400078f38ff */
[----:B------:R-:W-:Y:S02]  /*1840*/  SHF.R.S32.HI R5, RZ, 0x1f, R4 ;  /* 0x0000001fff057819 */ /* 0x000fe40000011404 */
[----:B------:R-:W-:Y:S01]  /*1850*/  SHF.R.S32.HI R94, RZ, 0x7, R3 ;  /* 0x00000007ff5e7819 */ /* 0x000fe20000011403 */
[----:B------:R-:W-:Y:S01]  /*1860*/  IMAD.MOV.U32 R3, RZ, RZ, RZ ;  /* 0x000000ffff037224 */ /* 0x000fe200078e00ff */
[----:B------:R-:W-:-:S04]  /*1870*/  LEA.HI R5, R5, R4, RZ, 0x7 ;  /* 0x0000000405057211 */ /* 0x000fc800078f38ff */
[----:B------:R-:W-:-:S04]  /*1880*/  SHF.R.S32.HI R5, RZ, 0x7, R5 ;  /* 0x00000007ff057819 */ /* 0x000fc80000011405 */
[----:B---3--:R-:W-:-:S04]  /*1890*/  VIMNMX R9, R94, R5, PT ;  /* 0x000000055e097248 */ /* 0x008fc80003fe0100 */
[----:B------:R-:W-:-:S13]  /*18a0*/  ISETP.GE.AND P0, PT, R9, 0x1, PT ;  /* 0x000000010900780c */ /* 0x000fda0003f06270 */
        /* <DEDUP_REMOVED lines=30> */
.L_x_9388:
[----:B------:R-:W-:Y:S05]  /*1a90*/  BSYNC B0 ;  /* 0x0000000000007941 */ /* 0x000fea0003800000 */
.L_x_9387:
[----:B------:R-:W-:-:S05]  /*1aa0*/  IMAD R0, R212, R3, RZ ;  /* 0x00000003d4007224 */ /* 0x000fca00078e02ff */
        /* <DEDUP_REMOVED lines=35> */
.L_x_9391:
[----:B------:R-:W-:Y:S05]  /*1ce0*/  BSYNC B6 ;  /* 0x0000000000067941 */ /* 0x000fea0003800000 */
.L_x_9390:
        /* <DEDUP_REMOVED lines=20> */
.L_x_9393:
[----:B------:R-:W-:Y:S05]  /*1e30*/  BSYNC B6 ;  /* 0x0000000000067941 */ /* 0x000fea0003800000 */
.L_x_9392:
        /* <DEDUP_REMOVED lines=10> */
[----:B------:R-:W-:Y:S01]  /*1ee0*/  SHF.R.S32.HI R11, RZ, 0x1f, R187 ;  /* 0x0000001fff0b7819 */ /* 0x000fe200000114bb */
[----:B------:R-:W-:Y:S01]  /*1ef0*/  IMAD.SHL.U32 R33, R187, 0x40, RZ ;  /* 0x00000040bb217824 */ /* 0x000fe200078e00ff */
[----:B0-----:R-:W-:Y:S01]  /*1f00*/  ISETP.GE.AND P0, PT, R16, R37, PT ;  /* 0x000000251000720c */ /* 0x001fe20003f06270 */
        /* <DEDUP_REMOVED lines=10> */
[-C--:B--2---:R-:W-:Y:S01]  /*1fb0*/  IMAD R4, R11, R34.reuse, RZ ;  /* 0x000000220b047224 */ /* 0x084fe200078e02ff */
[----:B------:R-:W-:Y:S01]  /*1fc0*/  SHF.L.U64.HI R30, R34, 0x6, R35 ;  /* 0x00000006221e7819 */ /* 0x000fe20000010223 */
[----:B------:R-:W-:Y:S01]  /*1fd0*/  IMAD.IADD R5, R16, 0x1, R5 ;  /* 0x0000000110057824 */ /* 0x000fe200078e0205 */
[----:B------:R-:W-:Y:S01]  /*1fe0*/  IADD3 R81, R7, R83, RZ ;  /* 0x0000005307517210 */ /* 0x000fe20007ffe0ff */
[C---:B------:R-:W-:Y:S01]  /*1ff0*/  IMAD R7, R187.reuse, R35, R4 ;  /* 0x00000023bb077224 */ /* 0x040fe200078e0204 */
[----:B------:R-:W-:Y:S01]  /*2000*/  SHF.L.U64.HI R31, R34, 0x7, R35 ;  /* 0x00000007221f7819 */ /* 0x000fe20000010223 */
[----:B------:R-:W-:Y:S01]  /*2010*/  IMAD.MOV.U32 R80, RZ, RZ, R6 ;  /* 0x000000ffff507224 */ /* 0x000fe200078e0006 */
[----:B------:R-:W-:Y:S01]  /*2020*/  SHF.R.S32.HI R4, RZ, 0x1f, R5 ;  /* 0x0000001fff047819 */ /* 0x000fe20000011405 */
[----:B------:R-:W-:-:S03]  /*2030*/  IMAD.WIDE.U32 R84, R187, R34, R22 ;  /* 0x00000022bb547225 */ /* 0x000fc600078e0016 */
[CC--:B------:R-:W-:Y:S01]  /*2040*/  LEA.HI R11, R4.reuse, R5.reuse, RZ, 0x3 ;  /* 0x00000005040b7211 */ /* 0x0c0fe200078f18ff */
[--C-:B------:R-:W-:Y:S01]  /*2050*/  IMAD.WIDE.U32 R86, R187, R34, R16.reuse ;  /* 0x00000022bb567225 */ /* 0x100fe200078e0010 */
[----:B------:R-:W-:Y:S02]  /*2060*/  LEA.HI R6, R4, R5, RZ, 0x6 ;  /* 0x0000000504067211 */ /* 0x000fe400078f30ff */
[----:B------:R-:W-:Y:S01]  /*2070*/  LOP3.LUT R4, R11, 0x38, RZ, 0xc0, !PT ;  /* 0x000000380b047812 */ /* 0x000fe200078ec0ff */
[-C--:B------:R-:W-:Y:S01]  /*2080*/  IMAD.WIDE.U32 R8, R187, R28.reuse, R16 ;  /* 0x0000001cbb087225 */ /* 0x080fe200078e0010 */
[----:B------:R-:W-:Y:S02]  /*2090*/  LOP3.LUT R10, R196, 0x38, R11, 0xf8, !PT ;  /* 0x00000038c40a7812 */ /* 0x000fe400078ef80b */
[----:B------:R-:W-:Y:S01]  /*20a0*/  LOP3.LUT R5, R4, 0x1c0, R33, 0xf8, !PT ;  /* 0x000001c004057812 */ /* 0x000fe200078ef821 */
[----:B------:R-:W-:Y:S01]  /*20b0*/  IMAD.IADD R85, R85, 0x1, R7 ;  /* 0x0000000155557824 */ /* 0x000fe200078e0207 */
[----:B0-----:R-:W-:Y:S01]  /*20c0*/  SHF.R.U32.HI R36, RZ, 0x7, R36 ;  /* 0x00000007ff247819 */ /* 0x001fe20000011624 */
[----:B------:R-:W-:Y:S01]  /*20d0*/  IMAD.IADD R87, R7, 0x1, R87 ;  /* 0x0000000107577824 */ /* 0x000fe200078e0257 */
[----:B------:R-:W-:Y:S01]  /*20e0*/  LOP3.LUT R7, R198, 0x38, R11, 0xf8, !PT ;  /* 0x00000038c6077812 */ /* 0x000fe200078ef80b */
[----:B------:R-:W-:Y:S01]  /*20f0*/  IMAD.SHL.U32 R6, R6, 0x80, RZ ;  /* 0x0000008006067824 */ /* 0x000fe200078e00ff */
[----:B------:R-:W-:Y:S01]  /*2100*/  ISETP.NE.AND P6, PT, R36, 0x1, PT ;  /* 0x000000012400780c */ /* 0x000fe20003fc5270 */
[----:B------:R-:W-:Y:S01]  /*2110*/  IMAD.IADD R83, R83, 0x1, R9 ;  /* 0x0000000153537824 */ /* 0x000fe200078e0209 */
[----:B------:R-:W-:Y:S01]  /*2120*/  LOP3.LUT R9, R197, 0x38, R11, 0xf8, !PT ;  /* 0x00000038c5097812 */ /* 0x000fe200078ef80b */
[C---:B------:R-:W-:Y:S01]  /*2130*/  IMAD R12, R13.reuse, R28, RZ ;  /* 0x0000001c0d0c7224 */ /* 0x040fe200078e02ff */
[----:B------:R-:W-:Y:S01]  /*2140*/  MOV R82, R8 ;  /* 0x0000000800527202 */ /* 0x000fe20000000f00 */
[-C--:B------:R-:W-:Y:S01]  /*2150*/  IMAD R13, R13, R34.reuse, RZ ;  /* 0x000000220d0d7224 */ /* 0x080fe200078e02ff */
[----:B------:R-:W-:Y:S01]  /*2160*/  LOP3.LUT R8, R6, 0xffffe000, RZ, 0xc0, !PT ;  /* 0xffffe00006087812 */ /* 0x000fe200078ec0ff */
[----:B------:R-:W-:Y:S01]  /*2170*/  IMAD.WIDE.U32 R84, R24, R34, R84 ;  /* 0x0000002218547225 */ /* 0x000fe200078e0054 */
[----:B------:R-:W-:-:S02]  /*2180*/  LOP3.LUT R4, R7, R32, RZ, 0x3c, !PT ;  /* 0x0000002007047212 */ /* 0x000fc400078e3cff */
[----:B------:R-:W-:Y:S01]  /*2190*/  LOP3.LUT R9, R9, R21, RZ, 0x3c, !PT ;  /* 0x0000001509097212 */ /* 0x000fe200078e3cff */
[----:B------:R-:W-:Y:S01]  /*21a0*/  IMAD R13, R24, R35, R13 ;  /* 0x00000023180d7224 */ /* 0x000fe200078e020d */
[----:B------:R-:W-:Y:S01]  /*21b0*/  LOP3.LUT R6, R10, R20, RZ, 0x3c, !PT ;  /* 0x000000140a067212 */ /* 0x000fe200078e3cff */
[----:B------:R-:W-:Y:S05]  /*21c0*/  @!P6 WARPSYNC.ALL ;  /* 0x000000000000e948 */ /* 0x000fea0003800000 */
[----:B------:R-:W-:Y:S01]  /*21d0*/  LOP3.LUT R7, R5, R204, RZ, 0x3c, !PT ;  /* 0x000000cc05077212 */ /* 0x000fe200078e3cff */
[C---:B------:R-:W-:Y:S01]  /*21e0*/  IMAD R15, R24.reuse, R29, R12 ;  /* 0x0000001d180f7224 */ /* 0x040fe200078e020c */
[----:B------:R-:W-:Y:S01]  /*21f0*/  LOP3.LUT R76, R11, 0xfffffff8, RZ, 0xc0, !PT ;  /* 0xfffffff80b4c7812 */ /* 0x000fe200078ec0ff */
[----:B------:R-:W-:Y:S01]  /*2200*/  IMAD.WIDE.U32 R80, R24, R28, R80 ;  /* 0x0000001c18507225 */ /* 0x000fe200078e0050 */
[-C--:B------:R-:W-:Y:S01]  /*2210*/  IADD3 R4, R4, R8.reuse, R203 ;  /* 0x0000000804047210 */ /* 0x080fe20007ffe0cb */
[----:B------:R-:W-:Y:S01]  /*2220*/  ULDC UR4, c[0x0][0x2f4] ;  /* 0x0000bd0000047ab9 */ /* 0x000fe20000000800 */
[----:B------:R-:W-:Y:S01]  /*2230*/  IADD3 R5, R9, R8, R202 ;  /* 0x0000000809057210 */ /* 0x000fe20007ffe0ca */
[----:B------:R-:W-:Y:S01]  /*2240*/  IMAD.WIDE.U32 R82, R24, R28, R82 ;  /* 0x0000001c18527225 */ /* 0x000fe200078e0052 */
[----:B------:R-:W-:-:S02]  /*2250*/  IADD3 R6, R6, R8, R201 ;  /* 0x0000000806067210 */ /* 0x000fc40007ffe0c9 */
[----:B------:R-:W-:Y:S01]  /*2260*/  IADD3 R7, R7, R8, R205 ;  /* 0x0000000807077210 */ /* 0x000fe20007ffe0cd */
[----:B------:R-:W-:Y:S01]  /*2270*/  IMAD.WIDE.U32 R86, R24, R34, R86 ;  /* 0x0000002218567225 */ /* 0x000fe200078e0056 */
[C-C-:B------:R-:W-:Y:S02]  /*2280*/  SHF.L.U64.HI R8, R28.reuse, 0x5, R29.reuse ;  /* 0x000000051c087819 */ /* 0x140fe4000001021d */
[--C-:B------:R-:W-:Y:S01]  /*2290*/  SHF.L.U64.HI R9, R28, 0x6, R29.reuse ;  /* 0x000000061c097819 */ /* 0x100fe2000001021d */
[----:B------:R-:W-:Y:S01]  /*22a0*/  VIADD R92, R36, 0x8 ;  /* 0x00000008245c7836 */ /* 0x000fe20000000000 */
[C---:B------:R-:W-:Y:S01]  /*22b0*/  SHF.L.U64.HI R10, R28.reuse, 0x7, R29 ;  /* 0x000000071c0a7819 */ /* 0x040fe2000001021d */
[C---:B------:R-:W-:Y:S01]  /*22c0*/  IMAD.SHL.U32 R20, R28.reuse, 0x20, RZ ;  /* 0x000000201c147824 */ /* 0x040fe200078e00ff */
[----:B------:R-:W-:Y:S01]  /*22d0*/  SHF.L.U32 R21, R28, 0x6, RZ ;  /* 0x000000061c157819 */ /* 0x000fe200000006ff */
[C---:B------:R-:W-:Y:S01]  /*22e0*/  IMAD.SHL.U32 R32, R34.reuse, 0x20, RZ ;  /* 0x0000002022207824 */ /* 0x040fe200078e00ff */
[C---:B------:R-:W-:Y:S01]  /*22f0*/  SHF.L.U64.HI R29, R34.reuse, 0x5, R35 ;  /* 0x00000005221d7819 */ /* 0x040fe20000010223 */
[----:B------:R-:W-:Y:S01]  /*2300*/  IMAD.SHL.U32 R33, R34, 0x40, RZ ;  /* 0x0000004022217824 */ /* 0x000fe200078e00ff */
[----:B------:R-:W-:Y:S01]  /*2310*/  LEA R35, R207, R187, 0x5 ;  /* 0x000000bbcf237211 */ /* 0x000fe200078e28ff */
[----:B------:R-:W-:Y:S01]  /*2320*/  IMAD.SHL.U32 R36, R37, 0x2, RZ ;  /* 0x0000000225247824 */ /* 0x000fe200078e00ff */
[----:B------:R-:W-:Y:S01]  /*2330*/  ISETP.GE.AND P1, PT, R16, UR4, PT ;  /* 0x0000000410007c0c */ /* 0x000fe2000bf26270 */
[----:B------:R-:W-:Y:S01]  /*2340*/  IMAD.SHL.U32 R28, R28, 0x80, RZ ;  /* 0x000000801c1c7824 */ /* 0x000fe200078e00ff */
[----:B------:R-:W-:Y:S01]  /*2350*/  ISETP.GE.AND P2, PT, R2, UR4, PT ;  /* 0x0000000402007c0c */ /* 0x000fe2000bf46270 */
[----:B------:R-:W-:Y:S01]  /*2360*/  IMAD.SHL.U32 R34, R34, 0x80, RZ ;  /* 0x0000008022227824 */ /* 0x000fe200078e00ff */
[----:B------:R-:W-:Y:S01]  /*2370*/  IADD3 R39, R85, R13, RZ ;  /* 0x0000000d55277210 */ /* 0x000fe20007ffe0ff */
[----:B------:R-:W-:Y:S01]  /*2380*/  IMAD.IADD R37, R81, 0x1, R15 ;  /* 0x0000000151257824 */ /* 0x000fe200078e020f */
[----:B------:R-:W-:Y:S01]  /*2390*/  SHF.R.S32.HI R78, RZ, 0x3, R11 ;  /* 0x00000003ff4e7819 */ /* 0x000fe2000001140b */
[----:B------:R-:W-:Y:S01]  /*23a0*/  IMAD.IADD R38, R15, 0x1, R83 ;  /* 0x000000010f267824 */ /* 0x000fe200078e0253 */
[----:B------:R-:W-:Y:S01]  /*23b0*/  SHF.R.S32.HI R88, RZ, 0x1f, R76 ;  /* 0x0000001fff587819 */ /* 0x000fe2000001144c */
[----:B------:R-:W-:Y:S01]  /*23c0*/  IMAD.IADD R77, R13, 0x1, R87 ;  /* 0x000000010d4d7824 */ /* 0x000fe200078e0257 */
[----:B------:R-:W-:Y:S01]  /*23d0*/  @!P6 BAR.SYNC.DEFER_BLOCKING 0x9, 0x100 ;  /* 0x024400000000eb1d */ /* 0x000fe20000010000 */
[----:B----4-:R-:W-:-:S07]  /*23e0*/  SHF.R.S32.HI R79, RZ, 0x1f, R0 ;  /* 0x0000001fff4f7819 */ /* 0x010fce0000011400 */
.L_x_9491:
[----:B0-----:R-:W0:Y:S01]  /*23f0*/  LDC R98, c[0x0][0x430] ;  /* 0x00010c00ff627b82 */ /* 0x001e220000000800 */
[----:B------:R-:W-:Y:S02]  /*2400*/  VIADD R42, R27, 0xffffffff ;  /* 0xffffffff1b2a7836 */ /* 0x000fe40000000000 */
[----:B------:R-:W-:Y:S02]  /*2410*/  IMAD.MOV.U32 R99, RZ, RZ, RZ ;  /* 0x000000ffff637224 */ /* 0x000fe400078e00ff */
[----:B------:R-:W-:-:S03]  /*2420*/  IMAD R12, R42, 0x80, R35 ;  /* 0x000000802a0c7824 */ /* 0x000fc600078e0223 */
[----:B-1----:R-:W1:Y:S01]  /*2430*/  LDC R102, c[0x0][0x3f4] ;  /* 0x0000fd00ff667b82 */ /* 0x002e620000000800 */
[----:B------:R-:W-:Y:S01]  /*2440*/  IMAD.IADD R43, R3, 0x1, R12 ;  /* 0x00000001032b7824 */ /* 0x000fe200078e020c */
[----:B------:R-:W-:-:S04]  /*2450*/  ISETP.GE.AND P3, PT, R12, R25, PT ;  /* 0x000000190c00720c */ /* 0x000fc80003f66270 */
[----:B------:R-:W-:Y:S02]  /*2460*/  ISETP.GT.OR P3, PT, R35, 0x7f, P3 ;  /* 0x0000007f2300780c */ /* 0x000fe40001f64670 */
[----:B------:R-:W-:Y:S02]  /*2470*/  MOV R11, R43 ;  /* 0x0000002b000b7202 */ /* 0x000fe40000000f00 */
        /* <DEDUP_REMOVED lines=18> */
[----:B------:R-:W-:Y:S01]  /*25a0*/  LEA R91, R19, R200, 0xe ;  /* 0x000000c8135b7211 */ /* 0x000fe200078e70ff */
[----:B------:R-:W-:Y:S05]  /*25b0*/  YIELD ;  /* 0x0000000000007946 */ /* 0x000fea0003800000 */
[----:B------:R-:W-:Y:S01]  /*25c0*/  ISETP.GT.AND P4, PT, R42, R26, PT ;  /* 0x0000001a2a00720c */ /* 0x000fe20003f84270 */
[----:B------:R-:W-:Y:S01]  /*25d0*/  BSSY B0, `(.L_x_9394) ;  /* 0x000057f000007945 */ /* 0x000fe20003800000 */
[----:B------:R-:W-:-:S02]  /*25e0*/  IMAD R98, R98, R11, R43 ;  /* 0x0000000b62627224 */ /* 0x000fc400078e022b */
[----:B------:R-:W-:Y:S01]  /*25f0*/  IMAD R91, R91, 0x2, R18 ;  /* 0x000000025b5b7824 */ /* 0x000fe200078e0212 */
[----:B------:R-:W-:Y:S01]  /*2600*/  P2R R90, PR, RZ, 0x10 ;  /* 0x00000010ff5a7803 */ /* 0x000fe20000000000 */
        /* <DEDUP_REMOVED lines=63> */
.L_x_9398:
[----:B------:R-:W-:Y:S05]  /*2a00*/  BSYNC B1 ;  /* 0x0000000000017941 */ /* 0x000fea0003800000 */
.L_x_9397:
        /* <DEDUP_REMOVED lines=16> */
[----:B------:R-:W-:Y:S02]  /*2b10*/  CS2R R58, SRZ ;  /* 0x00000000003a7805 */ /* 0x000fe4000001ff00 */
[----:B------:R-:W-:Y:S02]  /*2b20*/  PRMT R113, R40, 0x5410, R41 ;  /* 0x0000541028717816 */ /* 0x000fe40000000029 */
[----:B------:R-:W-:Y:S02]  /*2b30*/  CS2R R62, SRZ ;  /* 0x00000000003e7805 */ /* 0x000fe4000001ff00 */
[----:B------:R-:W-:-:S02]  /*2b40*/  PRMT R120, R42, 0x7610, R120 ;  /* 0x000076102a787816 */ /* 0x000fc40000000078 */
        /* <DEDUP_REMOVED lines=22> */
.L_x_9400:
[----:B------:R-:W-:Y:S05]  /*2cb0*/  BSYNC B1 ;  /* 0x0000000000017941 */ /* 0x000fea0003800000 */
.L_x_9399:
[----:B------:R-:W-:Y:S01]  /*2cc0*/  VIADD R72, R187, 0x40 ;  /* 0x00000040bb487836 */ /* 0x000fe20000000000 */
[----:B0----5:R-:W-:Y:S01]  /*2cd0*/  MOV R42, R60 ;  /* 0x0000003c002a7202 */ /* 0x021fe20000000f00 */
[----:B------:R-:W-:Y:S01]  /*2ce0*/  IMAD.MOV.U32 R40, RZ, RZ, R56 ;  /* 0x000000ffff287224 */ /* 0x000fe200078e0038 */
[----:B------:R-:W-:Y:S01]  /*2cf0*/  BSSY B1, `(.L_x_9401) ;  /* 0x0000029000017945 */ /* 0x000fe20003800000 */
[----:B------:R-:W-:Y:S01]  /*2d00*/  IMAD.MOV.U32 R41, RZ, RZ, R57 ;  /* 0x000000ffff297224 */ /* 0x000fe200078e0039 */
[----:B------:R-:W-:Y:S01]  /*2d10*/  ISETP.GE.AND P3, PT, R72, R95, PT ;  /* 0x0000005f4800720c */ /* 0x000fe20003f66270 */
[----:B------:R-:W-:Y:S01]  /*2d20*/  IMAD.MOV.U32 R43, RZ, RZ, R61 ;  /* 0x000000ffff2b7224 */ /* 0x000fe200078e003d */
[----:B------:R-:W-:Y:S02]  /*2d30*/  CS2R R48, SRZ ;  /* 0x0000000000307805 */ /* 0x000fe4000001ff00 */
        /* <DEDUP_REMOVED lines=36> */
.L_x_9402:
[----:B------:R-:W-:Y:S05]  /*2f80*/  BSYNC B1 ;  /* 0x0000000000017941 */ /* 0x000fea0003800000 */
.L_x_9401:
[----:B0-----:R-:W-:Y:S01]  /*2f90*/  VIADD R72, R187, 0x60 ;  /* 0x00000060bb487836 */ /* 0x001fe20000000000 */
[----:B------:R-:W-:Y:S04]  /*2fa0*/  BSSY B1, `(.L_x_9403) ;  /* 0x000001f000017945 */ /* 0x000fe80003800000 */
[----:B------:R-:W-:-:S13]  /*2fb0*/  ISETP.GE.AND P4, PT, R72, R95, PT ;  /* 0x0000005f4800720c */ /* 0x000fda0003f86270 */
[----:B------:R-:W-:Y:S05]  /*2fc0*/  @P4 BRA `(.L_x_9404) ;  /* 0x0000000000704947 */ /* 0x000fea0003800000 */
[----:B------:R-:W0:Y:S01]  /*2fd0*/  LDC.64 R40, c[0x0][0x3f8] ;  /* 0x0000fe00ff287b82 */ /* 0x000e220000000a00 */
[----:B------:R-:W-:Y:S01]  /*2fe0*/  IMAD.MOV.U32 R15, RZ, RZ, R89 ;  /* 0x000000ffff0f7224 */ /* 0x000fe200078e0059 */
[----:B------:R-:W-:Y:S01]  /*2ff0*/  ULDC.64 UR4, c[0x0][0x3e8] ;  /* 0x0000fa0000047ab9 */ /* 0x000fe20000000a00 */
[----:B------:R-:W-:Y:S01]  /*3000*/  IMAD.MOV.U32 R13, RZ, RZ, R11 ;  /* 0x000000ffff0d7224 */ /* 0x000fe200078e000b */
[----:B------:R-:W-:Y:S02]  /*3010*/  CS2R R44, SRZ ;  /* 0x00000000002c7805 */ /* 0x000fe4000001ff00 */
[----:B------:R-:W-:Y:S01]  /*3020*/  CS2R R46, SRZ ;  /* 0x00000000002e7805 */ /* 0x000fe2000001ff00 */
        /* <DEDUP_REMOVED lines=22> */
.L_x_9404:
[----:B------:R-:W-:Y:S05]  /*3190*/  BSYNC B1 ;  /* 0x0000000000017941 */ /* 0x000fea0003800000 */
.L_x_9403:
        /* <DEDUP_REMOVED lines=30> */
.L_x_9405:
[----:B------:R-:W-:Y:S01]  /*3380*/  IMAD R89, R19, 0x8, R18 ;  /* 0x0000000813597824 */ /* 0x000fe200078e0212 */
[----:B------:R-:W-:Y:S01]  /*3390*/  SHF.L.U32 R100, R190, 0x1f, RZ ;  /* 0x0000001fbe647819 */ /* 0x000fe200000006ff */
[----:B------:R-:W-:Y:S03]  /*33a0*/  BSSY B1, `(.L_x_9406) ;  /* 0x0000003000017945 */ /* 0x000fe60003800000 */
[----:B------:R-:W0:Y:S02]  /*33b0*/  SYNCS.PHASECHK.TRANS64.TRYWAIT P6, [R89+URZ+0x28890], R100 ;  /* 0x02889064590075a7 */ /* 0x000e2400080c017f */
[----:B0-----:R-:W-:Y:S05]  /*33c0*/  @!P6 BRA `(.L_x_9407) ;  /* 0x000001d00010e947 */ /* 0x001fea0003800000 */
.L_x_9742:
[----:B------:R-:W-:Y:S05]  /*33d0*/  BSYNC B1 ;  /* 0x0000000000017941 */ /* 0x000fea0003800000 */
.L_x_9406:
[----:B------:R-:W-:-:S03]  /*33e0*/  UMOV UR4, 0xffffffff ;  /* 0xffffffff00047882 */ /* 0x000fc60000000000 */
[----:B------:R-:W-:Y:S05]  /*33f0*/  BRA.DIV UR4, `(.L_x_9408) ;  /* 0x000001d204187947 */ /* 0x000fea000b800000 */
[----:B------:R1:W2:Y:S04]  /*3400*/  SHFL.IDX PT, R75, R101, RZ, 0x181f ;  /* 0x00181fff654b7589 */ /* 0x0002a800000e0000 */
[----:B------:R1:W3:Y:S02]  /*3410*/  SHFL.IDX PT, R103, R106, RZ, 0x181f ;  /* 0x00181fff6a677589 */ /* 0x0002e400000e0000 */
.L_x_9746:
        /* <DEDUP_REMOVED lines=25> */
[----:B------:R-:W-:Y:S01]  /*35b0*/  FMUL.FTZ R71, R15, R71 ;  /* 0x000000470f477220 */ /* 0x000fe20000410000 */
[----:B------:R-:W-:Y:S01]  /*35c0*/  FMUL.FTZ R122, R13, R122 ;  /* 0x0000007a0d7a7220 */ /* 0x000fe20000410000 */
[----:B------:R-:W-:Y:S01]  /*35d0*/  FFMA.FTZ R126, R15, R69, -R126 ;  /* 0x000000450f7e7223 */ /* 0x000fe2000001087e */
[-C--:B------:R-:W-:Y:S02]  /*35e0*/  FFMA.FTZ R124, R13, R70.reuse, -R124 ;  /* 0x000000460d7c7223 */ /* 0x080fe4000001087c */
[----:B------:R-:W-:Y:S01]  /*35f0*/  FFMA.FTZ R121, R11, R70, R122 ;  /* 0x000000460b797223 */ /* 0x000fe2000001007a */
[----:B------:R-:W-:-:S02]  /*3600*/  HADD2.F32 R15, -RZ, R120.H1_H1 ;  /* 0x30000078ff0f7230 */ /* 0x000fc40000004100 */
[----:B------:R-:W-:Y:S01]  /*3610*/  FFMA.FTZ R125, R68, R69, R71 ;  /* 0x00000045447d7223 */ /* 0x000fe20000010047 */
[----:B------:R-:W-:Y:S02]  /*3620*/  HADD2.F32 R120, -RZ, R120.H0_H0 ;  /* 0x20000078ff787230 */ /* 0x000fe40000004100 */
[----:B------:R-:W-:Y:S02]  /*3630*/  HADD2.F32 R11, -RZ, R12.H1_H1 ;  /* 0x3000000cff0b7230 */ /* 0x000fe40000004100 */
[----:B------:R-:W-:Y:S02]  /*3640*/  HADD2.F32 R13, -RZ, R14.H1_H1 ;  /* 0x3000000eff0d7230 */ /* 0x000fe40000004100 */
[----:B------:R-:W-:Y:S02]  /*3650*/  HADD2.F32 R69, -RZ, R119.H1_H1 ;  /* 0x30000077ff457230 */ /* 0x000fe40000004100 */
[----:B------:R-:W-:Y:S01]  /*3660*/  FMUL.FTZ R71, R11, R120 ;  /* 0x000000780b477220 */ /* 0x000fe20000410000 */
[----:B------:R-:W-:-:S02]  /*3670*/  HADD2.F32 R12, -RZ, R12.H0_H0 ;  /* 0x2000000cff0c7230 */ /* 0x000fc40000004100 */
[----:B------:R-:W-:Y:S02]  /*3680*/  HADD2.F32 R14, -RZ, R14.H0_H0 ;  /* 0x2000000eff0e7230 */ /* 0x000fe40000004100 */
[----:B------:R-:W-:Y:S01]  /*3690*/  FMUL.FTZ R123, R13, R69 ;  /* 0x000000450d7b7220 */ /* 0x000fe20000410000 */
[----:B------:R-:W-:Y:S02]  /*36a0*/  HADD2.F32 R68, -RZ, R116.H0_H0 ;  /* 0x20000074ff447230 */ /* 0x000fe40000004100 */
[C---:B------:R-:W-:Y:S01]  /*36b0*/  FMUL.FTZ R120, R12.reuse, R120 ;  /* 0x000000780c787220 */ /* 0x040fe20000410000 */
[----:B------:R-:W-:Y:S01]  /*36c0*/  FFMA.FTZ R71, R12, R15, -R71 ;  /* 0x0000000f0c477223 */ /* 0x000fe20000010847 */
        /* <DEDUP_REMOVED lines=8> */
.L_x_9414:
[----:B------:R-:W-:Y:S05]  /*3750*/  BSYNC B3 ;  /* 0x0000000000037941 */ /* 0x000fea0003800000 */
.L_x_9413:
[----:B0-----:R4:W-:Y:S02]  /*3760*/  ST.E.128 desc[UR42][R72.64], R12 ;  /* 0x0000000c48007985 */ /* 0x0019e4000c101d2a */
.L_x_9412:
[----:B------:R-:W-:Y:S05]  /*3770*/  BSYNC B2 ;  /* 0x0000000000027941 */ /* 0x000fea0003800000 */
.L_x_9411:
        /* <DEDUP_REMOVED lines=47> */
.L_x_9416:
[----:B------:R-:W-:Y:S05]  /*3a70*/  BSYNC B2 ;  /* 0x0000000000027941 */ /* 0x000fea0003800000 */
.L_x_9415:
[----:B0-----:R0:W-:Y:S02]  /*3a80*/  ST.E.128 desc[UR42][R68.64], R12 ;  /* 0x0000000c44007985 */ /* 0x0011e4000c101d2a */
.L_x_9410:
[----:B------:R-:W-:Y:S05]  /*3a90*/  BSYNC B1 ;  /* 0x0000000000017941 */ /* 0x000fea0003800000 */
.L_x_9409:
[----:B------:R-:W-:-:S03]  /*3aa0*/  UMOV UR4, 0xffffffff ;  /* 0xffffffff00047882 */ /* 0x000fc60000000000 */
[----:B------:R-:W-:Y:S05]  /*3ab0*/  BRA.DIV UR4, `(.L_x_9417) ;  /* 0x000001ca04b47947 */ /* 0x000fea000b800000 */
[----:B------:R1:W1:Y:S04]  /*3ac0*/  SHFL.IDX PT, R67, R101, 0x1, 0x181f ;  /* 0x00381f0065437f89 */ /* 0x00026800000e0000 */
[----:B0-----:R0:W0:Y:S02]  /*3ad0*/  SHFL.IDX PT, R69, R106, 0x1, 0x181f ;  /* 0x00381f006a457f89 */ /* 0x00102400000e0000 */
.L_x_9750:
        /* <DEDUP_REMOVED lines=51> */
.L_x_9423:
[----:B------:R-:W-:Y:S05]  /*3e10*/  BSYNC B3 ;  /* 0x0000000000037941 */ /* 0x000fea0003800000 */
.L_x_9422:
[----:B--2---:R0:W-:Y:S02]  /*3e20*/  ST.E.128 desc[UR42][R64.64], R12 ;  /* 0x0000000c40007985 */ /* 0x0041e4000c101d2a */
.L_x_9421:
[----:B------:R-:W-:Y:S05]  /*3e30*/  BSYNC B2 ;  /* 0x0000000000027941 */ /* 0x000fea0003800000 */
.L_x_9420:
        /* <DEDUP_REMOVED lines=47> */
.L_x_9425:
[----:B------:R-:W-:Y:S05]  /*4130*/  BSYNC B2 ;  /* 0x0000000000027941 */ /* 0x000fea0003800000 */
.L_x_9424:
[----:B----4-:R0:W-:Y:S02]  /*4140*/  ST.E.128 desc[UR42][R60.64], R12 ;  /* 0x0000000c3c007985 */ /* 0x0101e4000c101d2a */
.L_x_9419:
[----:B------:R-:W-:Y:S05]  /*4150*/  BSYNC B1 ;  /* 0x0000000000017941 */ /* 0x000fea0003800000 */
.L_x_9418:
[----:B------:R-:W-:-:S03]  /*4160*/  UMOV UR4, 0xffffffff ;  /* 0xffffffff00047882 */ /* 0x000fc60000000000 */
[----:B------:R-:W-:Y:S05]  /*4170*/  BRA.DIV UR4, `(.L_x_9426) ;  /* 0x000001c604507947 */ /* 0x000fea000b800000 */
[----:B------:R1:W1:Y:S04]  /*4180*/  SHFL.IDX PT, R59, R101, 0x2, 0x181f ;  /* 0x00581f00653b7f89 */ /* 0x00026800000e0000 */
[----:B0-----:R0:W0:Y:S02]  /*4190*/  SHFL.IDX PT, R61, R106, 0x2, 0x181f ;  /* 0x00581f006a3d7f89 */ /* 0x00102400000e0000 */
.L_x_9754:
        /* <DEDUP_REMOVED lines=27> */
[-C--:B------:R-:W-:Y:S01]  /*4350*/  FFMA.FTZ R55, R11, R54.reuse, R58 ;  /* 0x000000360b377223 */ /* 0x080fe2000001003a */
[----:B------:R-:W-:Y:S01]  /*4360*/  FFMA.FTZ R60, R13, R54, -R60 ;  /* 0x000000360d3c7223 */ /* 0x000fe2000001083c */
[----:B------:R-:W-:Y:S01]  /*4370*/  FFMA.FTZ R62, R15, R53, -R62 ;  /* 0x000000350f3e7223 */ /* 0x000fe2000001083e */
[----:B------:R-:W-:-:S02]  /*4380*/  HADD2.F32 R11, -RZ, R12.H1_H1 ;  /* 0x3000000cff0b7230 */ /* 0x000fc40000004100 */
[----:B------:R-:W-:Y:S01]  /*4390*/  FFMA.FTZ R63, R52, R53, R63 ;  /* 0x00000035343f7223 */ /* 0x000fe2000001003f */
[----:B------:R-:W-:Y:S02]  /*43a0*/  HADD2.F32 R15, -RZ, R118.H1_H1 ;  /* 0x30000076ff0f7230 */ /* 0x000fe40000004100 */
[----:B------:R-:W-:Y:S02]  /*43b0*/  HADD2.F32 R12, -RZ, R12.H0_H0 ;  /* 0x2000000cff0c7230 */ /* 0x000fe40000004100 */
[--C-:B------:R-:W-:Y:S02]  /*43c0*/  HADD2.F32 R13, -RZ, R14.reuse.H1_H1 ;  /* 0x3000000eff0d7230 */ /* 0x100fe40000004100 */
[-C--:B------:R-:W-:Y:S01]  /*43d0*/  FMUL.FTZ R53, R11, R15.reuse ;  /* 0x0000000f0b357220 */ /* 0x080fe20000410000 */
[----:B------:R-:W-:Y:S02]  /*43e0*/  HADD2.F32 R14, -RZ, R14.H0_H0 ;  /* 0x2000000eff0e7230 */ /* 0x000fe40000004100 */
[----:B------:R-:W-:Y:S01]  /*43f0*/  FMUL.FTZ R52, R12, R15 ;  /* 0x0000000f0c347220 */ /* 0x000fe20000410000 */
[----:B------:R-:W-:-:S02]  /*4400*/  HADD2.F32 R118, -RZ, R118.H0_H0 ;  /* 0x20000076ff767230 */ /* 0x000fc40000004100 */
        /* <DEDUP_REMOVED lines=12> */
.L_x_9432:
[----:B------:R-:W-:Y:S05]  /*44d0*/  BSYNC B3 ;  /* 0x0000000000037941 */ /* 0x000fea0003800000 */
.L_x_9431:
[----:B--2---:R0:W-:Y:S02]  /*44e0*/  ST.E.128 desc[UR42][R56.64], R12 ;  /* 0x0000000c38007985 */ /* 0x0041e4000c101d2a */
.L_x_9430:
[----:B------:R-:W-:Y:S05]  /*44f0*/  BSYNC B2 ;  /* 0x0000000000027941 */ /* 0x000fea0003800000 */
.L_x_9429:
        /* <DEDUP_REMOVED lines=47> */
.L_x_9434:
[----:B------:R-:W-:Y:S05]  /*47f0*/  BSYNC B2 ;  /* 0x0000000000027941 */ /* 0x000fea0003800000 */
.L_x_9433:
[----:B----4-:R0:W-:Y:S02]  /*4800*/  ST.E.128 desc[UR42][R52.64], R12 ;  /* 0x0000000c34007985 */ /* 0x0101e4000c101d2a */
.L_x_9428:
[----:B------:R-:W-:Y:S05]  /*4810*/  BSYNC B1 ;  /* 0x0000000000017941 */ /* 0x000fea0003800000 */
.L_x_9427:
[----:B------:R-:W-:-:S03]  /*4820*/  UMOV UR4, 0xffffffff ;  /* 0xffffffff00047882 */ /* 0x000fc60000000000 */
[----:B------:R-:W-:Y:S05]  /*4830*/  BRA.DIV UR4, `(.L_x_9435) ;  /* 0x000001be04ec7947 */ /* 0x000fea000b800000 */
[----:B-1----:R-:W1:Y:S04]  /*4840*/  SHFL.IDX PT, R101, R101, 0x3, 0x181f ;  /* 0x00781f0065657f89 */ /* 0x002e6800000e0000 */
[----:B------:R0:W0:Y:S02]  /*4850*/  SHFL.IDX PT, R51, R106, 0x3, 0x181f ;  /* 0x00781f006a337f89 */ /* 0x00002400000e0000 */
.L_x_9758:
        /* <DEDUP_REMOVED lines=49> */
.L_x_9440:
[----:B------:R-:W-:Y:S05]  /*4b70*/  BSYNC B2 ;  /* 0x0000000000027941 */ /* 0x000fea0003800000 */
.L_x_9439:
[----:B----4-:R0:W-:Y:S02]  /*4b80*/  ST.E.128 desc[UR42][R48.64], R12 ;  /* 0x0000000c30007985 */ /* 0x0101e4000c101d2a */
.L_x_9438:
[----:B------:R-:W-:Y:S05]  /*4b90*/  BSYNC B1 ;  /* 0x0000000000017941 */ /* 0x000fea0003800000 */
.L_x_9437:
        /* <DEDUP_REMOVED lines=47> */
.L_x_9442:
[----:B------:R-:W-:Y:S05]  /*4e90*/  BSYNC B1 ;  /* 0x0000000000017941 */ /* 0x000fea0003800000 */
.L_x_9441:
[----:B----4-:R0:W-:Y:S01]  /*4ea0*/  ST.E.128 desc[UR42][R44.64], R12 ;  /* 0x0000000c2c007985 */ /* 0x0101e2000c101d2a */
[----:B------:R-:W-:Y:S05]  /*4eb0*/  BRA `(.L_x_9436) ;  /* 0x0000002c00c07947 */ /* 0x000fea0003800000 */
.L_x_9396:
        /* <DEDUP_REMOVED lines=23> */
[----:B------:R-:W-:-:S03]  /*5030*/  @!P5 IADD3.X R45, R89, R38, RZ, P6, !PT ;  /* 0x00000026592dd210 */ /* 0x000fc600037fe4ff */
        /* <DEDUP_REMOVED lines=62> */
.L_x_9444:
[----:B------:R-:W-:Y:S05]  /*5420*/  BSYNC B1 ;  /* 0x0000000000017941 */ /* 0x000fea0003800000 */
.L_x_9443:
[----:B-----5:R-:W-:Y:S01]  /*5430*/  IMAD.MOV.U32 R12, RZ, RZ, R67 ;  /* 0x000000ffff0c7224 */ /* 0x020fe200078e0043 */
[----:B------:R-:W-:Y:S01]  /*5440*/  MOV R11, R66 ;  /* 0x00000042000b7202 */ /* 0x000fe20000000f00 */
[----:B------:R-:W-:Y:S01]  /*5450*/  IMAD.MOV.U32 R13, RZ, RZ, R64 ;  /* 0x000000ffff0d7224 */ /* 0x000fe200078e0040 */
[----:B------:R-:W-:Y:S01]  /*5460*/  UISETP.NE.AND UP0, UPT, UR41, 0x3, UPT ;  /* 0x000000032900788c */ /* 0x000fe2000bf05270 */
        /* <DEDUP_REMOVED lines=8> */
[----:B------:R-:W-:Y:S01]  /*54f0*/  PLOP3.LUT P5, PT, PT, PT, UP0, 0x80, 0x0 ;  /* 0x000000000000781c */ /* 0x000fe20003faf008 */
        /* <DEDUP_REMOVED lines=45> */
.L_x_9445:
[----:B------:R-:W-:Y:S01]  /*57d0*/  IMAD R89, R19, 0x8, R18 ;  /* 0x0000000813597824 */ /* 0x000fe200078e0212 */
[----:B------:R-:W-:Y:S01]  /*57e0*/  SHF.L.U32 R100, R190, 0x1f, RZ ;  /* 0x0000001fbe647819 */ /* 0x000fe200000006ff */
[----:B------:R-:W0:Y:S01]  /*57f0*/  LDC R107, c[0x0][0x2f4] ;  /* 0x0000bd00ff6b7b82 */ /* 0x000e220000000800 */
[----:B------:R-:W-:Y:S02]  /*5800*/  BSSY B1, `(.L_x_9446) ;  /* 0x0000003000017945 */ /* 0x000fe40003800000 */
[----:B------:R-:W1:Y:S02]  /*5810*/  SYNCS.PHASECHK.TRANS64.TRYWAIT P4, [R89+URZ+0x28890], R100 ;  /* 0x02889064590075a7 */ /* 0x000e64000808017f */
[----:B-1----:R-:W-:Y:S05]  /*5820*/  @!P4 BRA `(.L_x_9447) ;  /* 0x000001b0003cc947 */ /* 0x002fea0003800000 */
.L_x_9759:
[----:B------:R-:W-:Y:S05]  /*5830*/  BSYNC B1 ;  /* 0x0000000000017941 */ /* 0x000fea0003800000 */
.L_x_9446:
[----:B------:R-:W-:Y:S01]  /*5840*/  UMOV UR4, 0xffffffff ;  /* 0xffffffff00047882 */ /* 0x000fe20000000000 */
[----:B0-----:R-:W-:Y:S02]  /*5850*/  IMAD.IADD R109, R107, 0x1, -R36 ;  /* 0x000000016b6d7824 */ /* 0x001fe400078e0a24 */
[----:B------:R-:W-:Y:S05]  /*5860*/  BRA.DIV UR4, `(.L_x_9448) ;  /* 0x000001b204407947 */ /* 0x000fea000b800000 */
[----:B------:R0:W2:Y:S04]  /*5870*/  SHFL.IDX PT, R105, R101, RZ, 0x181f ;  /* 0x00181fff65697589 */ /* 0x0000a800000e0000 */
[----:B------:R0:W3:Y:S02]  /*5880*/  SHFL.IDX PT, R104, R106, RZ, 0x181f ;  /* 0x00181fff6a687589 */ /* 0x0000e400000e0000 */
.L_x_9763:
[----:B------:R-:W-:Y:S01]  /*5890*/  ISETP.GE.OR P4, PT, R187, R95, P1 ;  /* 0x0000005fbb00720c */ /* 0x000fe20000f86670 */
[----:B------:R-:W-:-:S12]  /*58a0*/  BSSY B1, `(.L_x_9449) ;  /* 0x0000074000017945 */ /* 0x000fd80003800000 */
[----:B------:R-:W-:Y:S05]  /*58b0*/  @P4 BRA `(.L_x_9450) ;  /* 0x0000000400c84947 */ /* 0x000fea0003800000 */
[----:B------:R-:W-:Y:S01]  /*58c0*/  SEL R11, R36, R109, !P0 ;  /* 0x0000006d240b7207 */ /* 0x000fe20004000000 */
[----:B------:R-:W-:Y:S01]  /*58d0*/  BSSY B2, `(.L_x_9451) ;  /* 0x000006c000027945 */ /* 0x000fe20003800000 */
[----:B------:R-:W-:Y:S02]  /*58e0*/  SHF.L.U32 R15, R187, 0x6, RZ ;  /* 0x00000006bb0f7819 */ /* 0x000fe400000006ff */
        /* <DEDUP_REMOVED lines=15> */
[----:B------:R-:W-:Y:S02]  /*59e0*/  IMAD R15, R19, 0x4000, R14 ;  /* 0x00004000130f7824 */ /* 0x000fe400078e020e */
[----:B------:R-:W-:-:S03]  /*59f0*/  IMAD R13, R13, 0x2, R18 ;  /* 0x000000020d0d7824 */ /* 0x000fc600078e0212 */
[----:B------:R-:W-:-:S03]  /*5a00*/  LEA R72, R15, R18, 0x1 ;  /* 0x000000120f487211 */ /* 0x000fc600078e08ff */
[----:B------:R-:W2:Y:S04]  /*5a10*/  LDS.128 R12, [R13+0x18400] ;  /* 0x018400000d0c7984 */ /* 0x000ea80000000c00 */
[----:B------:R-:W3:Y:S01]  /*5a20*/  LDS.128 R72, [R72+0x18400] ;  /* 0x0184000048487984 */ /* 0x000ee20000000c00 */
[----:B------:R-:W-:Y:S05]  /*5a30*/  @P3 BRA `(.L_x_9452) ;  /* 0x0000000400543947 */ /* 0x000fea0003800000 */
[--C-:B------:R-:W-:Y:S01]  /*5a40*/  SHF.R.U64 R123, R40, 0x10, R41.reuse ;  /* 0x00000010287b7819 */ /* 0x100fe20000001229 */
[----:B------:R-:W-:Y:S01]  /*5a50*/  HADD2.F32 R127, -RZ, R124.H0_H0 ;  /* 0x2000007cff7f7230 */ /* 0x000fe20000004100 */
[----:B------:R-:W-:Y:S02]  /*5a60*/  SHF.R.U32.HI R126, RZ, 0x10, R41 ;  /* 0x00000010ff7e7819 */ /* 0x000fe40000011629 */
[----:B------:R-:W-:Y:S01]  /*5a70*/  SHF.R.U32.HI R128, RZ, 0x10, R45 ;  /* 0x00000010ff807819 */ /* 0x000fe2000001162d */
[----:B------:R-:W-:Y:S01]  /*5a80*/  HADD2.F32 R123, -RZ, R123.H0_H0 ;  /* 0x2000007bff7b7230 */ /* 0x000fe20000004100 */
[--C-:B------:R-:W-:Y:S01]  /*5a90*/  SHF.R.U64 R41, R46, 0x10, R47.reuse ;  /* 0x000000102e297819 */ /* 0x100fe2000000122f */
[----:B---3--:R-:W-:Y:S01]  /*5aa0*/  HADD2.F32 R46, -RZ, R73.H0_H0 ;  /* 0x20000049ff2e7230 */ /* 0x008fe20000004100 */
[----:B------:R-:W-:Y:S01]  /*5ab0*/  SHF.R.U32.HI R129, RZ, 0x10, R47 ;  /* 0x00000010ff817819 */ /* 0x000fe2000001162f */
[--C-:B------:R-:W-:Y:S01]  /*5ac0*/  HADD2.F32 R47, -RZ, R125.reuse.H0_H0 ;  /* 0x2000007dff2f7230 */ /* 0x100fe20000004100 */
[----:B------:R-:W-:Y:S01]  /*5ad0*/  SHF.R.U64 R40, R42, 0x10, R43 ;  /* 0x000000102a287819 */ /* 0x000fe2000000122b */
[----:B--2---:R-:W-:Y:S01]  /*5ae0*/  IMAD.MOV.U32 R42, RZ, RZ, R12 ;  /* 0x000000ffff2a7224 */ /* 0x004fe200078e000c */
[----:B------:R-:W-:Y:S01]  /*5af0*/  SHF.R.U64 R44, R44, 0x10, R45 ;  /* 0x000000102c2c7819 */ /* 0x000fe2000000122d */
[----:B------:R-:W-:Y:S01]  /*5b00*/  HADD2.F32 R125, -RZ, R125.H1_H1 ;  /* 0x3000007dff7d7230 */ /* 0x000fe20000004100 */
[----:B------:R-:W-:Y:S01]  /*5b10*/  SHF.R.U32.HI R43, RZ, 0x10, R43 ;  /* 0x00000010ff2b7819 */ /* 0x000fe2000001162b */
[----:B------:R-:W-:-:S02]  /*5b20*/  HADD2.F32 R12, -RZ, R13.H0_H0 ;  /* 0x2000000dff0c7230 */ /* 0x000fc40000004100 */
[----:B------:R-:W-:Y:S02]  /*5b30*/  IMAD.MOV.U32 R45, RZ, RZ, R15 ;  /* 0x000000ffff2d7224 */ /* 0x000fe400078e000f */
[----:B------:R-:W-:Y:S02]  /*5b40*/  HADD2.F32 R73, -RZ, R73.H1_H1 ;  /* 0x30000049ff497230 */ /* 0x000fe40000004100 */
[----:B------:R-:W-:Y:S02]  /*5b50*/  HADD2.F32 R128, -RZ, R128.H0_H0 ;  /* 0x20000080ff807230 */ /* 0x000fe40000004100 */
[----:B------:R-:W-:Y:S02]  /*5b60*/  HADD2.F32 R15, -RZ, R13.H1_H1 ;  /* 0x3000000dff0f7230 */ /* 0x000fe40000004100 */
[-C--:B------:R-:W-:Y:S01]  /*5b70*/  FMUL.FTZ R13, R46, R125.reuse ;  /* 0x0000007d2e0d7220 */ /* 0x080fe20000410000 */
[----:B------:R-:W-:Y:S01]  /*5b80*/  FMUL.FTZ R125, R12, R125 ;  /* 0x0000007d0c7d7220 */ /* 0x000fe20000410000 */
[----:B------:R-:W-:-:S02]  /*5b90*/  HADD2.F32 R126, -RZ, R126.H0_H0 ;  /* 0x2000007eff7e7230 */ /* 0x000fc40000004100 */
        /* <DEDUP_REMOVED lines=8> */
[----:B------:R-:W-:-:S02]  /*5c20*/  HADD2.F32 R75, -RZ, R75.H1_H1 ;  /* 0x3000004bff4b7230 */ /* 0x000fc40000004100 */
[----:B------:R-:W-:Y:S02]  /*5c30*/  HADD2.F32 R128, -RZ, R129.H0_H0 ;  /* 0x20000081ff807230 */ /* 0x000fe40000004100 */
[----:B------:R-:W-:Y:S01]  /*5c40*/  FMUL.FTZ R130, R124, R127 ;  /* 0x0000007f7c827220 */ /* 0x000fe20000410000 */
[----:B------:R-:W-:Y:S01]  /*5c50*/  HADD2.F32 R73, -RZ, R45.H1_H1 ;  /* 0x3000002dff497230 */ /* 0x000fe20000004100 */
[----:B------:R-:W-:Y:S01]  /*5c60*/  F2FP.F16.F32.PACK_AB R15, R15, R12 ;  /* 0x0000000c0f0f723e */ /* 0x000fe200000000ff */
[----:B------:R-:W-:Y:S02]  /*5c70*/  HADD2.F32 R126, -RZ, R43.H0_H0 ;  /* 0x2000002bff7e7230 */ /* 0x000fe40000004100 */
[-C--:B------:R-:W-:Y:S01]  /*5c80*/  FMUL.FTZ R132, R75, R128.reuse ;  /* 0x000000804b847220 */ /* 0x080fe20000410000 */
[----:B------:R-:W-:Y:S02]  /*5c90*/  HADD2.F32 R47, -RZ, R45.H0_H0 ;  /* 0x2000002dff2f7230 */ /* 0x000fe40000004100 */
[C---:B------:R-:W-:Y:S01]  /*5ca0*/  FMUL.FTZ R128, R73.reuse, R128 ;  /* 0x0000008049807220 */ /* 0x040fe20000410000 */
[----:B------:R-:W-:Y:S01]  /*5cb0*/  FFMA.FTZ R132, R73, R126, -R132 ;  /* 0x0000007e49847223 */ /* 0x000fe20000010884 */
[----:B------:R-:W-:-:S02]  /*5cc0*/  HADD2.F32 R73, -RZ, R122.H0_H0 ;  /* 0x2000007aff497230 */ /* 0x000fc40000004100 */
[C---:B------:R-:W-:Y:S01]  /*5cd0*/  FMUL.FTZ R45, R47.reuse, R127 ;  /* 0x0000007f2f2d7220 */ /* 0x040fe20000410000 */
[-C--:B------:R-:W-:Y:S01]  /*5ce0*/  FFMA.FTZ R43, R47, R125.reuse, -R130 ;  /* 0x0000007d2f2b7223 */ /* 0x080fe20000010882 */
[----:B------:R-:W-:Y:S01]  /*5cf0*/  FFMA.FTZ R128, R75, R126, R128 ;  /* 0x0000007e4b807223 */ /* 0x000fe20000010080 */
[----:B------:R-:W-:Y:S02]  /*5d00*/  HADD2.F32 R122, -RZ, R122.H1_H1 ;  /* 0x3000007aff7a7230 */ /* 0x000fe40000004100 */
[----:B------:R-:W-:Y:S01]  /*5d10*/  FFMA.FTZ R45, R124, R125, R45 ;  /* 0x0000007d7c2d7223 */ /* 0x000fe2000001002d */
[----:B------:R-:W-:Y:S01]  /*5d20*/  HADD2.F32 R75, -RZ, R44.H0_H0 ;  /* 0x2000002cff4b7230 */ /* 0x000fe20000004100 */
[----:B------:R-:W-:Y:S01]  /*5d30*/  F2FP.F16.F32.PACK_AB R43, R132, R43 ;  /* 0x0000002b842b723e */ /* 0x000fe200000000ff */
[----:B------:R-:W-:Y:S02]  /*5d40*/  HADD2.F32 R47, -RZ, R72.H0_H0 ;  /* 0x20000048ff2f7230 */ /* 0x000fe40000004100 */
[----:B------:R-:W-:Y:S01]  /*5d50*/  HADD2.F32 R44, -RZ, R42.H0_H0 ;  /* 0x2000002aff2c7230 */ /* 0x000fe20000004100 */
[----:B------:R-:W-:Y:S01]  /*5d60*/  F2FP.F16.F32.PACK_AB R45, R128, R45 ;  /* 0x0000002d802d723e */ /* 0x000fe200000000ff */
[----:B------:R-:W-:-:S02]  /*5d70*/  HADD2.F32 R72, -RZ, R72.H1_H1 ;  /* 0x30000048ff487230 */ /* 0x000fc40000004100 */
[CC--:B------:R-:W-:Y:S01]  /*5d80*/  FMUL.FTZ R125, R47.reuse, R122.reuse ;  /* 0x0000007a2f7d7220 */ /* 0x0c0fe20000410000 */
[----:B------:R-:W-:Y:S02]  /*5d90*/  HADD2.F32 R42, -RZ, R42.H1_H1 ;  /* 0x3000002aff2a7230 */ /* 0x000fe40000004100 */
[----:B------:R-:W-:Y:S01]  /*5da0*/  FMUL.FTZ R122, R44, R122 ;  /* 0x0000007a2c7a7220 */ /* 0x000fe20000410000 */
[----:B------:R-:W-:Y:S01]  /*5db0*/  FMUL.FTZ R127, R72, R75 ;  /* 0x0000004b487f7220 */ /* 0x000fe20000410000 */
[----:B------:R-:W-:Y:S01]  /*5dc0*/  FFMA.FTZ R125, R44, R73, -R125 ;  /* 0x000000492c7d7223 */ /* 0x000fe2000001087d */
[C---:B------:R-:W-:Y:S01]  /*5dd0*/  FMUL.FTZ R75, R42.reuse, R75 ;  /* 0x0000004b2a4b7220 */ /* 0x040fe20000410000 */
[----:B------:R-:W-:Y:S01]  /*5de0*/  FFMA.FTZ R122, R47, R73, R122 ;  /* 0x000000492f7a7223 */ /* 0x000fe2000001007a */
[-C--:B------:R-:W-:Y:S01]  /*5df0*/  FFMA.FTZ R124, R42, R123.reuse, -R127 ;  /* 0x0000007b2a7c7223 */ /* 0x080fe2000001087f */
[----:B------:R-:W-:Y:S02]  /*5e00*/  HADD2.F32 R44, -RZ, R121.H0_H0 ;  /* 0x20000079ff2c7230 */ /* 0x000fe40000004100 */
[----:B------:R-:W-:Y:S01]  /*5e10*/  FFMA.FTZ R75, R72, R123, R75 ;  /* 0x0000007b484b7223 */ /* 0x000fe2000001004b */
[----:B------:R-:W-:-:S02]  /*5e20*/  HADD2.F32 R73, -RZ, R41.H0_H0 ;  /* 0x20000029ff497230 */ /* 0x000fc40000004100 */
[----:B------:R-:W-:Y:S01]  /*5e30*/  HADD2.F32 R42, -RZ, R74.H0_H0 ;  /* 0x2000004aff2a7230 */ /* 0x000fe20000004100 */
[----:B------:R-:W-:Y:S01]  /*5e40*/  F2FP.F16.F32.PACK_AB R12, R124, R125 ;  /* 0x0000007d7c0c723e */ /* 0x000fe200000000ff */
[----:B------:R-:W-:Y:S01]  /*5e50*/  HADD2.F32 R121, -RZ, R121.H1_H1 ;  /* 0x30000079ff797230 */ /* 0x000fe20000004100 */
[----:B------:R-:W-:Y:S01]  /*5e60*/  F2FP.F16.F32.PACK_AB R72, R75, R122 ;  /* 0x0000007a4b48723e */ /* 0x000fe200000000ff */
[----:B------:R-:W-:Y:S01]  /*5e70*/  HADD2.F32 R41, -RZ, R14.H0_H0 ;  /* 0x2000000eff297230 */ /* 0x000fe20000004100 */
[----:B------:R-:W-:Y:S01]  /*5e80*/  MOV R75, R45 ;  /* 0x0000002d004b7202 */ /* 0x000fe20000000f00 */
[----:B------:R-:W-:Y:S02]  /*5e90*/  HADD2.F32 R74, -RZ, R74.H1_H1 ;  /* 0x3000004aff4a7230 */ /* 0x000fe40000004100 */
[----:B------:R-:W-:Y:S02]  /*5ea0*/  HADD2.F32 R14, -RZ, R14.H1_H1 ;  /* 0x3000000eff0e7230 */ /* 0x000fe40000004100 */
[----:B------:R-:W-:-:S02]  /*5eb0*/  HADD2.F32 R47, -RZ, R40.H0_H0 ;  /* 0x20000028ff2f7230 */ /* 0x000fc40000004100 */
[----:B------:R-:W-:Y:S01]  /*5ec0*/  FMUL.FTZ R40, R42, R121 ;  /* 0x000000792a287220 */ /* 0x000fe20000410000 */
[----:B------:R-:W-:Y:S01]  /*5ed0*/  FMUL.FTZ R123, R74, R73 ;  /* 0x000000494a7b7220 */ /* 0x000fe20000410000 */
[C---:B------:R-:W-:Y:S01]  /*5ee0*/  FMUL.FTZ R121, R41.reuse, R121 ;  /* 0x0000007929797220 */ /* 0x040fe20000410000 */
[C---:B------:R-:W-:Y:S01]  /*5ef0*/  FMUL.FTZ R73, R14.reuse, R73 ;  /* 0x000000490e497220 */ /* 0x040fe20000410000 */
[-C--:B------:R-:W-:Y:S01]  /*5f00*/  FFMA.FTZ R40, R41, R44.reuse, -R40 ;  /* 0x0000002c29287223 */ /* 0x080fe20000010828 */
[-C--:B------:R-:W-:Y:S01]  /*5f10*/  FFMA.FTZ R123, R14, R47.reuse, -R123 ;  /* 0x0000002f0e7b7223 */ /* 0x080fe2000001087b */
[----:B------:R-:W-:Y:S01]  /*5f20*/  FFMA.FTZ R121, R42, R44, R121 ;  /* 0x0000002c2a797223 */ /* 0x000fe20000010079 */
[----:B------:R-:W-:Y:S01]  /*5f30*/  FFMA.FTZ R74, R74, R47, R73 ;  /* 0x0000002f4a4a7223 */ /* 0x000fe20000010049 */
[----:B------:R-:W-:Y:S01]  /*5f40*/  F2FP.F16.F32.PACK_AB R73, R46, R13 ;  /* 0x0000000d2e49723e */ /* 0x000fe200000000ff */
[----:B------:R-:W-:Y:S01]  /*5f50*/  IMAD.MOV.U32 R13, RZ, RZ, R15 ;  /* 0x000000ffff0d7224 */ /* 0x000fe200078e000f */
[----:B------:R-:W-:Y:S01]  /*5f60*/  F2FP.F16.F32.PACK_AB R14, R123, R40 ;  /* 0x000000287b0e723e */ /* 0x000fe200000000ff */
[----:B------:R-:W-:Y:S01]  /*5f70*/  IMAD.MOV.U32 R15, RZ, RZ, R43 ;  /* 0x000000ffff0f7224 */ /* 0x000fe200078e002b */
[----:B------:R-:W-:-:S07]  /*5f80*/  F2FP.F16.F32.PACK_AB R74, R74, R121 ;  /* 0x000000794a4a723e */ /* 0x000fce00000000ff */
.L_x_9452:
[----:B------:R-:W-:Y:S05]  /*5f90*/  BSYNC B2 ;  /* 0x0000000000027941 */ /* 0x000fea0003800000 */
.L_x_9451:
[----:B------:R-:W-:Y:S01]  /*5fa0*/  ISETP.GE.AND P4, PT, R11, R107, PT ;  /* 0x0000006b0b00720c */ /* 0x000fe20003f86270 */
[----:B--2---:R4:W-:-:S12]  /*5fb0*/  ST.E.128 desc[UR42][R102.64], R12 ;  /* 0x0000000c66007985 */ /* 0x0049d8000c101d2a */
[----:B------:R-:W-:-:S05]  /*5fc0*/  @!P4 IMAD.WIDE R104, R11, 0x2, R104 ;  /* 0x000000020b68c825 */ /* 0x000fca00078e0268 */
[----:B---3--:R4:W-:Y:S02]  /*5fd0*/  @!P4 ST.E.128 desc[UR42][R104.64], R72 ;  /* 0x000000486800c985 */ /* 0x0089e4000c101d2a */
.L_x_9450:
[----:B------:R-:W-:Y:S05]  /*5fe0*/  BSYNC B1 ;  /* 0x0000000000017941 */ /* 0x000fea0003800000 */
.L_x_9449:
[----:B------:R-:W-:-:S03]  /*5ff0*/  UMOV UR4, 0xffffffff ;  /* 0xffffffff00047882 */ /* 0x000fc60000000000 */
[----:B------:R-:W-:Y:S05]  /*6000*/  BRA.DIV UR4, `(.L_x_9453) ;  /* 0x000001aa04a47947 */ /* 0x000fea000b800000 */
[----:B------:R0:W0:Y:S04]  /*6010*/  SHFL.IDX PT, R47, R101, 0x1, 0x181f ;  /* 0x00381f00652f7f89 */ /* 0x00002800000e0000 */
[----:B------:R0:W0:Y:S02]  /*6020*/  SHFL.IDX PT, R46, R106, 0x1, 0x181f ;  /* 0x00381f006a2e7f89 */ /* 0x00002400000e0000 */
.L_x_9767:
        /* <DEDUP_REMOVED lines=27> */
[----:B------:R-:W-:Y:S02]  /*61e0*/  SHF.R.U32.HI R74, RZ, 0x10, R53 ;  /* 0x00000010ff4a7819 */ /* 0x000fe40000011635 */
[----:B------:R-:W-:Y:S02]  /*61f0*/  SHF.R.U64 R72, R48, 0x10, R49 ;  /* 0x0000001030487819 */ /* 0x000fe40000001231 */
[----:B--2---:R-:W-:Y:S01]  /*6200*/  SHF.R.U64 R105, R52, 0x10, R53 ;  /* 0x0000001034697819 */ /* 0x004fe20000001235 */
[----:B----4-:R-:W-:Y:S01]  /*6210*/  IMAD.MOV.U32 R52, RZ, RZ, R43 ;  /* 0x000000ffff347224 */ /* 0x010fe200078e002b */
[--C-:B------:R-:W-:Y:S01]  /*6220*/  SHF.R.U64 R48, R50, 0x10, R51.reuse ;  /* 0x0000001032307819 */ /* 0x100fe20000001233 */
[--C-:B------:R-:W-:Y:S01]  /*6230*/  HADD2.F32 R53, -RZ, R120.reuse.H0_H0 ;  /* 0x20000078ff357230 */ /* 0x100fe20000004100 */
[----:B------:R-:W-:Y:S01]  /*6240*/  SHF.R.U32.HI R73, RZ, 0x10, R51 ;  /* 0x00000010ff497819 */ /* 0x000fe20000011633 */
[----:B0-----:R-:W-:Y:S01]  /*6250*/  IMAD.MOV.U32 R50, RZ, RZ, R12 ;  /* 0x000000ffff327224 */ /* 0x001fe200078e000c */
[----:B------:R-:W-:Y:S01]  /*6260*/  SHF.R.U32.HI R75, RZ, 0x10, R49 ;  /* 0x00000010ff4b7819 */ /* 0x000fe20000011631 */
[----:B------:R-:W-:Y:S01]  /*6270*/  HADD2.F32 R120, -RZ, R120.H1_H1 ;  /* 0x30000078ff787230 */ /* 0x000fe20000004100 */
[--C-:B------:R-:W-:Y:S01]  /*6280*/  SHF.R.U64 R49, R54, 0x10, R55.reuse ;  /* 0x0000001036317819 */ /* 0x100fe20000001237 */
[----:B------:R-:W-:Y:S01]  /*6290*/  HADD2.F32 R43, -RZ, R41.H0_H0 ;  /* 0x20000029ff2b7230 */ /* 0x000fe20000004100 */
[----:B------:R-:W-:Y:S01]  /*62a0*/  SHF.R.U32.HI R55, RZ, 0x10, R55 ;  /* 0x00000010ff377819 */ /* 0x000fe20000011637 */
[----:B------:R-:W-:Y:S01]  /*62b0*/  IMAD.MOV.U32 R51, RZ, RZ, R40 ;  /* 0x000000ffff337224 */ /* 0x000fe200078e0028 */
[----:B------:R-:W-:Y:S01]  /*62c0*/  MOV R40, R15 ;  /* 0x0000000f00287202 */ /* 0x000fe20000000f00 */
[----:B------:R-:W-:-:S02]  /*62d0*/  HADD2.F32 R12, -RZ, R13.H0_H0 ;  /* 0x2000000dff0c7230 */ /* 0x000fc40000004100 */
[----:B------:R-:W-:Y:S02]  /*62e0*/  HADD2.F32 R41, -RZ, R41.H1_H1 ;  /* 0x30000029ff297230 */ /* 0x000fe40000004100 */
[----:B------:R-:W-:Y:S02]  /*62f0*/  HADD2.F32 R74, -RZ, R74.H0_H0 ;  /* 0x2000004aff4a7230 */ /* 0x000fe40000004100 */
[----:B------:R-:W-:Y:S02]  /*6300*/  HADD2.F32 R15, -RZ, R13.H1_H1 ;  /* 0x3000000dff0f7230 */ /* 0x000fe40000004100 */
[-C--:B------:R-:W-:Y:S01]  /*6310*/  FMUL.FTZ R13, R43, R120.reuse ;  /* 0x000000782b0d7220 */ /* 0x080fe20000410000 */
[----:B------:R-:W-:Y:S02]  /*6320*/  HADD2.F32 R54, -RZ, R75.H0_H0 ;  /* 0x2000004bff367230 */ /* 0x000fe40000004100 */
[C---:B------:R-:W-:Y:S01]  /*6330*/  FMUL.FTZ R120, R12.reuse, R120 ;  /* 0x000000780c787220 */ /* 0x040fe20000410000 */
[-C--:B------:R-:W-:Y:S01]  /*6340*/  FMUL.FTZ R102, R41, R74.reuse ;  /* 0x0000004a29667220 */ /* 0x080fe20000410000 */
[----:B------:R-:W-:Y:S01]  /*6350*/  FMUL.FTZ R74, R15, R74 ;  /* 0x0000004a0f4a7220 */ /* 0x000fe20000410000 */
[-C--:B------:R-:W-:Y:S01]  /*6360*/  FFMA.FTZ R12, R12, R53.reuse, -R13 ;  /* 0x000000350c0c7223 */ /* 0x080fe2000001080d */
[----:B------:R-:W-:Y:S01]  /*6370*/  FFMA.FTZ R13, R43, R53, R120 ;  /* 0x000000352b0d7223 */ /* 0x000fe20000010078 */
[----:B------:R-:W-:Y:S01]  /*6380*/  FFMA.FTZ R15, R15, R54, -R102 ;  /* 0x000000360f0f7223 */ /* 0x000fe20000010866 */
[----:B------:R-:W-:-:S02]  /*6390*/  HADD2.F32 R43, -RZ, R52.H0_H0 ;  /* 0x20000034ff2b7230 */ /* 0x000fc40000004100 */
[----:B------:R-:W-:Y:S01]  /*63a0*/  FFMA.FTZ R102, R41, R54, R74 ;  /* 0x0000003629667223 */ /* 0x000fe2000001004a */
[----:B------:R-:W-:Y:S02]  /*63b0*/  HADD2.F32 R52, -RZ, R52.H1_H1 ;  /* 0x30000034ff347230 */ /* 0x000fe40000004100 */
[----:B------:R-:W-:Y:S01]  /*63c0*/  HADD2.F32 R55, -RZ, R55.H0_H0 ;  /* 0x20000037ff377230 */ /* 0x000fe20000004100 */
[----:B------:R-:W-:Y:S01]  /*63d0*/  F2FP.F16.F32.PACK_AB R15, R15, R12 ;  /* 0x0000000c0f0f723e */ /* 0x000fe200000000ff */
[----:B------:R-:W-:Y:S02]  /*63e0*/  HADD2.F32 R74, -RZ, R119.H0_H0 ;  /* 0x20000077ff4a7230 */ /* 0x000fe40000004100 */
[--C-:B------:R-:W-:Y:S02]  /*63f0*/  HADD2.F32 R41, -RZ, R40.reuse.H0_H0 ;  /* 0x20000028ff297230 */ /* 0x100fe40000004100 */
[----:B------:R-:W-:Y:S02]  /*6400*/  HADD2.F32 R40, -RZ, R40.H1_H1 ;  /* 0x30000028ff287230 */ /* 0x000fe40000004100 */
[----:B---3--:R-:W-:Y:S01]  /*6410*/  FMUL.FTZ R104, R43, R74 ;  /* 0x0000004a2b687220 */ /* 0x008fe20000410000 */
[----:B------:R-:W-:-:S02]  /*6420*/  HADD2.F32 R53, -RZ, R73.H0_H0 ;  /* 0x20000049ff357230 */ /* 0x000fc40000004100 */
[-C--:B------:R-:W-:Y:S01]  /*6430*/  FMUL.FTZ R73, R52, R55.reuse ;  /* 0x0000003734497220 */ /* 0x080fe20000410000 */
[----:B------:R-:W-:Y:S02]  /*6440*/  HADD2.F32 R54, -RZ, R117.H1_H1 ;  /* 0x30000075ff367230 */ /* 0x000fe40000004100 */
[C---:B------:R-:W-:Y:S01]  /*6450*/  FMUL.FTZ R74, R41.reuse, R74 ;  /* 0x0000004a294a7220 */ /* 0x040fe20000410000 */
[C---:B------:R-:W-:Y:S01]  /*6460*/  FMUL.FTZ R55, R40.reuse, R55 ;  /* 0x0000003728377220 */ /* 0x040fe20000410000 */
[----:B------:R-:W-:Y:S01]  /*6470*/  FFMA.FTZ R75, R40, R53, -R73 ;  /* 0x00000035284b7223 */ /* 0x000fe20000010849 */
[----:B------:R-:W-:Y:S02]  /*6480*/  HADD2.F32 R119, -RZ, R119.H1_H1 ;  /* 0x30000077ff777230 */ /* 0x000fe40000004100 */
[-C--:B------:R-:W-:Y:S01]  /*6490*/  FFMA.FTZ R104, R41, R54.reuse, -R104 ;  /* 0x0000003629687223 */ /* 0x080fe20000010868 */
[----:B------:R-:W-:Y:S02]  /*64a0*/  HADD2.F32 R40, -RZ, R50.H0_H0 ;  /* 0x20000032ff287230 */ /* 0x000fe40000004100 */
[----:B------:R-:W-:Y:S01]  /*64b0*/  FFMA.FTZ R74, R43, R54, R74 ;  /* 0x000000362b4a7223 */ /* 0x000fe2000001004a */
[----:B------:R-:W-:-:S02]  /*64c0*/  HADD2.F32 R41, -RZ, R51.H0_H0 ;  /* 0x20000033ff297230 */ /* 0x000fc40000004100 */
[----:B------:R-:W-:Y:S01]  /*64d0*/  FFMA.FTZ R103, R52, R53, R55 ;  /* 0x0000003534677223 */ /* 0x000fe20000010037 */
[----:B------:R-:W-:Y:S02]  /*64e0*/  HADD2.F32 R43, -RZ, R118.H0_H0 ;  /* 0x20000076ff2b7230 */ /* 0x000fe40000004100 */
[-C--:B------:R-:W-:Y:S01]  /*64f0*/  FMUL.FTZ R54, R40, R119.reuse ;  /* 0x0000007728367220 */ /* 0x080fe20000410000 */
[----:B------:R-:W-:Y:S02]  /*6500*/  HADD2.F32 R52, -RZ, R105.H0_H0 ;  /* 0x20000069ff347230 */ /* 0x000fe40000004100 */
[C---:B------:R-:W-:Y:S01]  /*6510*/  FMUL.FTZ R53, R41.reuse, R119 ;  /* 0x0000007729357220 */ /* 0x040fe20000410000 */
[----:B------:R-:W-:Y:S02]  /*6520*/  HADD2.F32 R51, -RZ, R51.H1_H1 ;  /* 0x30000033ff337230 */ /* 0x000fe40000004100 */
[----:B------:R-:W-:Y:S01]  /*6530*/  FFMA.FTZ R54, R41, R43, R54 ;  /* 0x0000002b29367223 */ /* 0x000fe20000010036 */
[----:B------:R-:W-:-:S02]  /*6540*/  HADD2.F32 R50, -RZ, R50.H1_H1 ;  /* 0x30000032ff327230 */ /* 0x000fc40000004100 */
[----:B------:R-:W-:Y:S01]  /*6550*/  FFMA.FTZ R53, R40, R43, -R53 ;  /* 0x0000002b28357223 */ /* 0x000fe20000010835 */
[----:B------:R-:W-:Y:S02]  /*6560*/  HADD2.F32 R72, -RZ, R72.H0_H0 ;  /* 0x20000048ff487230 */ /* 0x000fe40000004100 */
[-C--:B------:R-:W-:Y:S01]  /*6570*/  FMUL.FTZ R55, R51, R52.reuse ;  /* 0x0000003433377220 */ /* 0x080fe20000410000 */
[----:B------:R-:W-:Y:S02]  /*6580*/  HADD2.F32 R41, -RZ, R42.H0_H0 ;  /* 0x2000002aff297230 */ /* 0x000fe40000004100 */
[C---:B------:R-:W-:Y:S01]  /*6590*/  FMUL.FTZ R52, R50.reuse, R52 ;  /* 0x0000003432347220 */ /* 0x040fe20000410000 */
[----:B------:R-:W-:Y:S02]  /*65a0*/  HADD2.F32 R118, -RZ, R118.H1_H1 ;  /* 0x30000076ff767230 */ /* 0x000fe40000004100 */
[----:B------:R-:W-:Y:S01]  /*65b0*/  FFMA.FTZ R50, R50, R72, -R55 ;  /* 0x0000004832327223 */ /* 0x000fe20000010837 */
[----:B------:R-:W-:-:S02]  /*65c0*/  HADD2.F32 R49, -RZ, R49.H0_H0 ;  /* 0x20000031ff317230 */ /* 0x000fc40000004100 */
[----:B------:R-:W-:Y:S01]  /*65d0*/  FFMA.FTZ R51, R51, R72, R52 ;  /* 0x0000004833337223 */ /* 0x000fe20000010034 */
[----:B------:R-:W-:Y:S02]  /*65e0*/  HADD2.F32 R40, -RZ, R14.H0_H0 ;  /* 0x2000000eff287230 */ /* 0x000fe40000004100 */
[----:B------:R-:W-:Y:S01]  /*65f0*/  FMUL.FTZ R55, R41, R118 ;  /* 0x0000007629377220 */ /* 0x000fe20000410000 */
[----:B------:R-:W-:Y:S01]  /*6600*/  HADD2.F32 R42, -RZ, R42.H1_H1 ;  /* 0x3000002aff2a7230 */ /* 0x000fe20000004100 */
[----:B------:R-:W-:Y:S01]  /*6610*/  F2FP.F16.F32.PACK_AB R75, R75, R104 ;  /* 0x000000684b4b723e */ /* 0x000fe200000000ff */
[----:B------:R-:W-:Y:S02]  /*6620*/  HADD2.F32 R14, -RZ, R14.H1_H1 ;  /* 0x3000000eff0e7230 */ /* 0x000fe40000004100 */
[----:B------:R-:W-:Y:S01]  /*6630*/  FMUL.FTZ R118, R40, R118 ;  /* 0x0000007628767220 */ /* 0x000fe20000410000 */
[----:B------:R-:W-:Y:S02]  /*6640*/  HADD2.F32 R117, -RZ, R117.H0_H0 ;  /* 0x20000075ff757230 */ /* 0x000fe40000004100 */
        /* <DEDUP_REMOVED lines=14> */
[----:B------:R-:W-:-:S07]  /*6730*/  F2FP.F16.F32.PACK_AB R42, R49, R118 ;  /* 0x00000076312a723e */ /* 0x000fce00000000ff */
.L_x_9457:
[----:B------:R-:W-:Y:S05]  /*6740*/  BSYNC B2 ;  /* 0x0000000000027941 */ /* 0x000fea0003800000 */
.L_x_9456:
[----:B------:R-:W-:Y:S01]  /*6750*/  ISETP.GE.AND P4, PT, R11, R107, PT ;  /* 0x0000006b0b00720c */ /* 0x000fe20003f86270 */
[----:B0-----:R0:W-:-:S12]  /*6760*/  ST.E.128 desc[UR42][R44.64], R12 ;  /* 0x0000000c2c007985 */ /* 0x0011d8000c101d2a */
[----:B------:R-:W-:-:S05]  /*6770*/  @!P4 IMAD.WIDE R46, R11, 0x2, R46 ;  /* 0x000000020b2ec825 */ /* 0x000fca00078e022e */
[----:B----4-:R0:W-:Y:S02]  /*6780*/  @!P4 ST.E.128 desc[UR42][R46.64], R40 ;  /* 0x000000282e00c985 */ /* 0x0101e4000c101d2a */
.L_x_9455:
[----:B------:R-:W-:Y:S05]  /*6790*/  BSYNC B1 ;  /* 0x0000000000017941 */ /* 0x000fea0003800000 */
.L_x_9454:
[----:B------:R-:W-:-:S03]  /*67a0*/  UMOV UR4, 0xffffffff ;  /* 0xffffffff00047882 */ /* 0x000fc60000000000 */
[----:B------:R-:W-:Y:S05]  /*67b0*/  BRA.DIV UR4, `(.L_x_9458) ;  /* 0x000001a604047947 */ /* 0x000fea000b800000 */
[----:B0-----:R0:W0:Y:S04]  /*67c0*/  SHFL.IDX PT, R47, R101, 0x2, 0x181f ;  /* 0x00581f00652f7f89 */ /* 0x00102800000e0000 */
[----:B------:R0:W0:Y:S02]  /*67d0*/  SHFL.IDX PT, R46, R106, 0x2, 0x181f ;  /* 0x00581f006a2e7f89 */ /* 0x00002400000e0000 */
.L_x_9771:
        /* <DEDUP_REMOVED lines=22> */
[----:B------:R-:W-:-:S03]  /*6940*/  IMAD R11, R11, 0x2, R18 ;  /* 0x000000020b0b7824 */ /* 0x000fc600078e0212 */
[----:B------:R-:W-:Y:S02]  /*6950*/  LEA R40, R13, R18, 0x1 ;  /* 0x000000120d287211 */ /* 0x000fe400078e08ff */
[----:B------:R0:W4:Y:S04]  /*6960*/  LDS.128 R12, [R11+0x18400] ;  /* 0x018400000b0c7984 */ /* 0x0001280000000c00 */
[----:B------:R-:W0:Y:S01]  /*6970*/  LDS.128 R40, [R40+0x18400] ;  /* 0x0184000028287984 */ /* 0x000e220000000c00 */
[----:B------:R-:W-:Y:S05]  /*6980*/  @P3 BRA `(.L_x_9462) ;  /* 0x0000000400603947 */ /* 0x000fea0003800000 */
[----:B------:R-:W-:Y:S01]  /*6990*/  SHF.R.U32.HI R54, RZ, 0x10, R61 ;  /* 0x00000010ff367819 */ /* 0x000fe2000001163d */
[----:B0-----:R-:W-:Y:S01]  /*69a0*/  IMAD.MOV.U32 R49, RZ, RZ, R40 ;  /* 0x000000ffff317224 */ /* 0x001fe200078e0028 */
[--C-:B------:R-:W-:Y:S01]  /*69b0*/  SHF.R.U32.HI R52, RZ, 0x10, R57.reuse ;  /* 0x00000010ff347819 */ /* 0x100fe20000011639 */
[----:B------:R-:W-:Y:S01]  /*69c0*/  IMAD.MOV.U32 R50, RZ, RZ, R42 ;  /* 0x000000ffff327224 */ /* 0x000fe200078e002a */
[----:B------:R-:W-:Y:S01]  /*69d0*/  SHF.R.U64 R73, R56, 0x10, R57 ;  /* 0x0000001038497819 */ /* 0x000fe20000001239 */
[----:B----4-:R-:W-:Y:S01]  /*69e0*/  IMAD.MOV.U32 R40, RZ, RZ, R14 ;  /* 0x000000ffff287224 */ /* 0x010fe200078e000e */
[----:B------:R-:W-:Y:S01]  /*69f0*/  SHF.R.U64 R72, R60, 0x10, R61 ;  /* 0x000000103c487819 */ /* 0x000fe2000000123d */
[----:B------:R-:W-:Y:S01]  /*6a00*/  HADD2.F32 R53, -RZ, R116.H1_H1 ;  /* 0x30000074ff357230 */ /* 0x000fe20000004100 */
        /* <DEDUP_REMOVED lines=9> */
[----:B------:R-:W-:Y:S01]  /*6aa0*/  HADD2.F32 R51, -RZ, R114.H1_H1 ;  /* 0x30000072ff337230 */ /* 0x000fe20000004100 */
[----:B------:R-:W-:Y:S01]  /*6ab0*/  SHF.R.U32.HI R62, RZ, 0x10, R63 ;  /* 0x00000010ff3e7819 */ /* 0x000fe2000001163f */
[----:B------:R-:W-:Y:S02]  /*6ac0*/  HADD2.F32 R13, -RZ, R13.H1_H1 ;  /* 0x3000000dff0d7230 */ /* 0x000fe40000004100 */
[-C--:B------:R-:W-:Y:S01]  /*6ad0*/  FMUL.FTZ R56, R41, R54.reuse ;  /* 0x0000003629387220 */ /* 0x080fe20000410000 */
[----:B------:R-:W-:Y:S02]  /*6ae0*/  HADD2.F32 R52, -RZ, R52.H0_H0 ;  /* 0x20000034ff347230 */ /* 0x000fe40000004100 */
[-C--:B------:R-:W-:Y:S01]  /*6af0*/  FFMA.FTZ R55, R14, R51.reuse, -R55 ;  /* 0x000000330e377223 */ /* 0x080fe20000010837 */
[----:B------:R-:W-:Y:S01]  /*6b00*/  FFMA.FTZ R53, R42, R51, R53 ;  /* 0x000000332a357223 */ /* 0x000fe20000010035 */
[----:B------:R-:W-:Y:S01]  /*6b10*/  FMUL.FTZ R54, R13, R54 ;  /* 0x000000360d367220 */ /* 0x000fe20000410000 */
[----:B------:R-:W-:-:S02]  /*6b20*/  HADD2.F32 R51, -RZ, R115.H1_H1 ;  /* 0x30000073ff337230 */ /* 0x000fc40000004100 */
[-C--:B------:R-:W-:Y:S01]  /*6b30*/  FFMA.FTZ R56, R13, R52.reuse, -R56 ;  /* 0x000000340d387223 */ /* 0x080fe20000010838 */
        /* <DEDUP_REMOVED lines=26> */
[-C--:B------:R-:W-:Y:S01]  /*6ce0*/  FMUL.FTZ R51, R49, R41.reuse ;  /* 0x0000002931337220 */ /* 0x080fe20000410000 */
[----:B------:R-:W-:Y:S02]  /*6cf0*/  HADD2.F32 R15, -RZ, R73.H0_H0 ;  /* 0x20000049ff0f7230 */ /* 0x000fe40000004100 */
[C---:B------:R-:W-:Y:S01]  /*6d00*/  FMUL.FTZ R52, R12.reuse, R41 ;  /* 0x000000290c347220 */ /* 0x040fe20000410000 */
[----:B------:R-:W-:Y:S02]  /*6d10*/  HADD2.F32 R115, -RZ, R115.H0_H0 ;  /* 0x20000073ff737230 */ /* 0x000fe40000004100 */
[----:B------:R-:W-:Y:S01]  /*6d20*/  FFMA.FTZ R42, R13, R114, -R42 ;  /* 0x000000720d2a7223 */ /* 0x000fe2000001082a */
[----:B------:R-:W-:Y:S02]  /*6d30*/  HADD2.F32 R13, -RZ, R50.H0_H0 ;  /* 0x20000032ff0d7230 */ /* 0x000fe40000004100 */
[-C--:B------:R-:W-:Y:S01]  /*6d40*/  FFMA.FTZ R51, R12, R15.reuse, -R51 ;  /* 0x0000000f0c337223 */ /* 0x080fe20000010833 */
[----:B------:R-:W-:Y:S01]  /*6d50*/  FFMA.FTZ R52, R49, R15, R52 ;  /* 0x0000000f31347223 */ /* 0x000fe20000010034 */
[----:B------:R-:W-:-:S02]  /*6d60*/  HADD2.F32 R15, -RZ, R61.H0_H0 ;  /* 0x2000003dff0f7230 */ /* 0x000fc40000004100 */
[----:B------:R-:W-:Y:S01]  /*6d70*/  FFMA.FTZ R43, R14, R114, R43 ;  /* 0x000000720e2b7223 */ /* 0x000fe2000001002b */
[----:B------:R-:W-:Y:S02]  /*6d80*/  HADD2.F32 R50, -RZ, R50.H1_H1 ;  /* 0x30000032ff327230 */ /* 0x000fe40000004100 */
[----:B------:R-:W-:Y:S01]  /*6d90*/  FMUL.FTZ R41, R13, R115 ;  /* 0x000000730d297220 */ /* 0x000fe20000410000 */
[--C-:B------:R-:W-:Y:S01]  /*6da0*/  HADD2.F32 R12, -RZ, R40.reuse.H0_H0 ;  /* 0x20000028ff0c7230 */ /* 0x100fe20000004100 */
        /* <DEDUP_REMOVED lines=15> */
[----:B------:R-:W-:Y:S01]  /*6ea0*/  F2FP.F16.F32.PACK_AB R11, R40, R41 ;  /* 0x00000029280b723e */ /* 0x000fe200000000ff */
[----:B------:R-:W-:Y:S01]  /*6eb0*/  IMAD.MOV.U32 R40, RZ, RZ, R52 ;  /* 0x000000ffff287224 */ /* 0x000fe200078e0034 */
[----:B------:R-:W-:Y:S01]  /*6ec0*/  F2FP.F16.F32.PACK_AB R42, R15, R14 ;  /* 0x0000000e0f2a723e */ /* 0x000fe200000000ff */
[----:B------:R-:W-:Y:S01]  /*6ed0*/  IMAD.MOV.U32 R15, RZ, RZ, R58 ;  /* 0x000000ffff0f7224 */ /* 0x000fe200078e003a */
[----:B------:R-:W-:Y:S01]  /*6ee0*/  F2FP.F16.F32.PACK_AB R13, R56, R55 ;  /* 0x00000037380d723e */ /* 0x000fe200000000ff */
[----:B------:R-:W-:Y:S01]  /*6ef0*/  IMAD.MOV.U32 R14, RZ, RZ, R11 ;  /* 0x000000ffff0e7224 */ /* 0x000fe200078e000b */
[----:B------:R-:W-:-:S07]  /*6f00*/  MOV R41, R53 ;  /* 0x0000003500297202 */ /* 0x000fce0000000f00 */
.L_x_9462:
[----:B------:R-:W-:Y:S05]  /*6f10*/  BSYNC B2 ;  /* 0x0000000000027941 */ /* 0x000fea0003800000 */
.L_x_9461:
[----:B------:R-:W-:Y:S01]  /*6f20*/  ISETP.GE.AND P4, PT, R48, R107, PT ;  /* 0x0000006b3000720c */ /* 0x000fe20003f86270 */
[----:B----4-:R4:W-:-:S12]  /*6f30*/  ST.E.128 desc[UR42][R44.64], R12 ;  /* 0x0000000c2c007985 */ /* 0x0109d8000c101d2a */
[----:B------:R-:W-:-:S05]  /*6f40*/  @!P4 IMAD.WIDE R46, R48, 0x2, R46 ;  /* 0x00000002302ec825 */ /* 0x000fca00078e022e */
[----:B0-----:R4:W-:Y:S02]  /*6f50*/  @!P4 ST.E.128 desc[UR42][R46.64], R40 ;  /* 0x000000282e00c985 */ /* 0x0019e4000c101d2a */
.L_x_9460:
[----:B------:R-:W-:Y:S05]  /*6f60*/  BSYNC B1 ;  /* 0x0000000000017941 */ /* 0x000fea0003800000 */
.L_x_9459:
[----:B------:R-:W-:-:S03]  /*6f70*/  UMOV UR4, 0xffffffff ;  /* 0xffffffff00047882 */ /* 0x000fc60000000000 */
[----:B------:R-:W-:Y:S05]  /*6f80*/  BRA.DIV UR4, `(.L_x_9463) ;  /* 0x0000019e045c7947 */ /* 0x000fea000b800000 */
[----:B0-----:R-:W0:Y:S04]  /*6f90*/  SHFL.IDX PT, R101, R101, 0x3, 0x181f ;  /* 0x00781f0065657f89 */ /* 0x001e2800000e0000 */
[----:B------:R-:W0:Y:S02]  /*6fa0*/  SHFL.IDX PT, R106, R106, 0x3, 0x181f ;  /* 0x00781f006a6a7f89 */ /* 0x000e2400000e0000 */
.L_x_9775:
        /* <DEDUP_REMOVED lines=16> */
[----:B------:R-:W-:Y:S01]  /*70b0*/  LOP3.LUT R12, R12, R13, RZ, 0x3c, !PT ;  /* 0x0000000d0c0c7212 */ /* 0x000fe200078e3cff */
[----:B------:R-:W-:-:S03]  /*70c0*/  IMAD R13, R19, 0x4000, R6 ;  /* 0x00004000130d7824 */ /* 0x000fc600078e0206 */
[----:B------:R-:W-:Y:S01]  /*70d0*/  LOP3.LUT R109, R109, 0x7fffe000, RZ, 0xc0, !PT ;  /* 0x7fffe0006d6d7812 */ /* 0x000fe200078ec0ff */
[----:B------:R-:W-:-:S03]  /*70e0*/  IMAD R13, R13, 0x2, R18 ;  /* 0x000000020d0d7824 */ /* 0x000fc600078e0212 */
[----:B------:R-:W-:-:S05]  /*70f0*/  IADD3 R12, R12, R109, R201 ;  /* 0x0000006d0c0c7210 */ /* 0x000fca0007ffe0c9 */
[----:B------:R-:W-:-:S05]  /*7100*/  IMAD R15, R19, 0x4000, R12 ;  /* 0x00004000130f7824 */ /* 0x000fca00078e020c */
[----:B------:R-:W-:Y:S02]  /*7110*/  LEA R40, R15, R18, 0x1 ;  /* 0x000000120f287211 */ /* 0x000fe400078e08ff */
[----:B------:R-:W0:Y:S04]  /*7120*/  LDS.128 R12, [R13+0x18400] ;  /* 0x018400000d0c7984 */ /* 0x000e280000000c00 */
[----:B------:R-:W4:Y:S01]  /*7130*/  LDS.128 R40, [R40+0x18400] ;  /* 0x0184000028287984 */ /* 0x000f220000000c00 */
[----:B------:R-:W-:Y:S05]  /*7140*/  @P3 BRA `(.L_x_9465) ;  /* 0x0000000400583947 */ /* 0x000fea0003800000 */
[----:B------:R-:W-:Y:S01]  /*7150*/  SHF.R.U32.HI R50, RZ, 0x10, R69 ;  /* 0x00000010ff327819 */ /* 0x000fe20000011645 */
[----:B----4-:R-:W-:Y:S01]  /*7160*/  IMAD.MOV.U32 R46, RZ, RZ, R40 ;  /* 0x000000ffff2e7224 */ /* 0x010fe200078e0028 */
[----:B------:R-:W-:Y:S01]  /*7170*/  SHF.R.U32.HI R48, RZ, 0x10, R65 ;  /* 0x00000010ff307819 */ /* 0x000fe20000011641 */
[----:B------:R-:W-:Y:S01]  /*7180*/  IMAD.MOV.U32 R47, RZ, RZ, R42 ;  /* 0x000000ffff2f7224 */ /* 0x000fe200078e002a */
[--C-:B------:R-:W-:Y:S01]  /*7190*/  SHF.R.U64 R55, R70, 0x10, R71.reuse ;  /* 0x0000001046377819 */ /* 0x100fe20000001247 */
[----:B0-----:R-:W-:Y:S01]  /*71a0*/  IMAD.MOV.U32 R40, RZ, RZ, R14 ;  /* 0x000000ffff287224 */ /* 0x001fe200078e000e */
[----:B------:R-:W-:Y:S01]  /*71b0*/  SHF.R.U32.HI R70, RZ, 0x10, R71 ;  /* 0x00000010ff467819 */ /* 0x000fe20000011647 */
[--C-:B------:R-:W-:Y:S01]  /*71c0*/  HADD2.F32 R42, -RZ, R41.reuse.H0_H0 ;  /* 0x20000029ff2a7230 */ /* 0x100fe20000004100 */
[--C-:B------:R-:W-:Y:S01]  /*71d0*/  SHF.R.U64 R61, R66, 0x10, R67.reuse ;  /* 0x00000010423d7819 */ /* 0x100fe20000001243 */
[----:B------:R-:W-:Y:S01]  /*71e0*/  HADD2.F32 R41, -RZ, R41.H1_H1 ;  /* 0x30000029ff297230 */ /* 0x000fe20000004100 */
[----:B------:R-:W-:Y:S01]  /*71f0*/  SHF.R.U32.HI R66, RZ, 0x10, R67 ;  /* 0x00000010ff427819 */ /* 0x000fe20000011643 */
[--C-:B------:R-:W-:Y:S01]  /*7200*/  HADD2.F32 R14, -RZ, R13.reuse.H0_H0 ;  /* 0x2000000dff0e7230 */ /* 0x100fe20000004100 */
[----:B------:R-:W-:Y:S01]  /*7210*/  SHF.R.U64 R60, R68, 0x10, R69 ;  /* 0x00000010443c7819 */ /* 0x000fe20000001245 */
[----:B------:R-:W-:Y:S01]  /*7220*/  HADD2.F32 R50, -RZ, R50.H0_H0 ;  /* 0x20000032ff327230 */ /* 0x000fe20000004100 */
[----:B------:R-:W-:Y:S01]  /*7230*/  SHF.R.U64 R62, R64, 0x10, R65 ;  /* 0x00000010403e7819 */ /* 0x000fe20000001241 */
[----:B------:R-:W-:-:S02]  /*7240*/  HADD2.F32 R13, -RZ, R13.H1_H1 ;  /* 0x3000000dff0d7230 */ /* 0x000fc40000004100 */
[----:B------:R-:W-:Y:S02]  /*7250*/  HADD2.F32 R51, -RZ, R108.H0_H0 ;  /* 0x2000006cff337230 */ /* 0x000fe40000004100 */
        /* <DEDUP_REMOVED lines=11> */
[----:B------:R-:W-:Y:S02]  /*7310*/  HADD2.F32 R13, -RZ, R15.H0_H0 ;  /* 0x2000000fff0d7230 */ /* 0x000fe40000004100 */
[--C-:B------:R-:W-:Y:S02]  /*7320*/  HADD2.F32 R14, -RZ, R43.reuse.H0_H0 ;  /* 0x2000002bff0e7230 */ /* 0x100fe40000004100 */
[----:B------:R-:W-:Y:S02]  /*7330*/  HADD2.F32 R43, -RZ, R43.H1_H1 ;  /* 0x3000002bff2b7230 */ /* 0x000fe40000004100 */
[-C--:B------:R-:W-:Y:S01]  /*7340*/  FMUL.FTZ R49, R13, R48.reuse ;  /* 0x000000300d317220 */ /* 0x080fe20000410000 */
[----:B------:R-:W-:Y:S02]  /*7350*/  HADD2.F32 R50, -RZ, R70.H0_H0 ;  /* 0x20000046ff327230 */ /* 0x000fe40000004100 */
[----:B------:R-:W-:Y:S01]  /*7360*/  FMUL.FTZ R56, R14, R48 ;  /* 0x000000300e387220 */ /* 0x000fe20000410000 */
[----:B------:R-:W-:Y:S01]  /*7370*/  HADD2.F32 R15, -RZ, R15.H1_H1 ;  /* 0x3000000fff0f7230 */ /* 0x000fe20000004100 */
[----:B------:R-:W-:Y:S01]  /*7380*/  F2FP.F16.F32.PACK_AB R51, R54, R51 ;  /* 0x000000333633723e */ /* 0x000fe200000000ff */
[----:B------:R-:W-:-:S02]  /*7390*/  HADD2.F32 R41, -RZ, R112.H0_H0 ;  /* 0x20000070ff297230 */ /* 0x000fc40000004100 */
[-C--:B------:R-:W-:Y:S01]  /*73a0*/  FMUL.FTZ R48, R43, R50.reuse ;  /* 0x000000322b307220 */ /* 0x080fe20000410000 */
[----:B------:R-:W-:Y:S02]  /*73b0*/  HADD2.F32 R42, -RZ, R66.H0_H0 ;  /* 0x20000042ff2a7230 */ /* 0x000fe40000004100 */
[----:B------:R-:W-:Y:S01]  /*73c0*/  FMUL.FTZ R58, R15, R50 ;  /* 0x000000320f3a7220 */ /* 0x000fe20000410000 */
[----:B------:R-:W-:Y:S02]  /*73d0*/  HADD2.F32 R108, -RZ, R108.H1_H1 ;  /* 0x3000006cff6c7230 */ /* 0x000fe40000004100 */
[-C--:B------:R-:W-:Y:S01]  /*73e0*/  FFMA.FTZ R50, R14, R41.reuse, R49 ;  /* 0x000000290e327223 */ /* 0x080fe20000010031 */
[----:B------:R-:W-:Y:S01]  /*73f0*/  FFMA.FTZ R56, R13, R41, -R56 ;  /* 0x000000290d387223 */ /* 0x000fe20000010838 */
[----:B------:R-:W-:Y:S02]  /*7400*/  HADD2.F32 R14, -RZ, R46.H0_H0 ;  /* 0x2000002eff0e7230 */ /* 0x000fe40000004100 */
[----:B------:R-:W-:Y:S01]  /*7410*/  FFMA.FTZ R57, R15, R42, -R48 ;  /* 0x0000002a0f397223 */ /* 0x000fe20000010830 */
[----:B------:R-:W-:-:S02]  /*7420*/  HADD2.F32 R41, -RZ, R60.H0_H0 ;  /* 0x2000003cff297230 */ /* 0x000fc40000004100 */
[----:B------:R-:W-:Y:S01]  /*7430*/  FFMA.FTZ R59, R43, R42, R58 ;  /* 0x0000002a2b3b7223 */ /* 0x000fe2000001003a */
[----:B------:R-:W-:Y:S02]  /*7440*/  HADD2.F32 R13, -RZ, R12.H0_H0 ;  /* 0x2000000cff0d7230 */ /* 0x000fe40000004100 */
[-C--:B------:R-:W-:Y:S01]  /*7450*/  FMUL.FTZ R42, R14, R108.reuse ;  /* 0x0000006c0e2a7220 */ /* 0x080fe20000410000 */
        /* <DEDUP_REMOVED lines=8> */
[----:B------:R-:W-:Y:S01]  /*74e0*/  FFMA.FTZ R42, R13, R111, -R42 ;  /* 0x0000006f0d2a7223 */ /* 0x000fe2000001082a */
[----:B------:R-:W-:Y:S02]  /*74f0*/  HADD2.F32 R13, -RZ, R47.H0_H0 ;  /* 0x2000002fff0d7230 */ /* 0x000fe40000004100 */
[-C--:B------:R-:W-:Y:S01]  /*7500*/  FFMA.FTZ R49, R12, R15.reuse, -R49 ;  /* 0x0000000f0c317223 */ /* 0x080fe20000010831 */
[----:B------:R-:W-:Y:S01]  /*7510*/  FFMA.FTZ R46, R46, R15, R41 ;  /* 0x0000000f2e2e7223 */ /* 0x000fe20000010029 */
[----:B------:R-:W-:Y:S02]  /*7520*/  HADD2.F32 R15, -RZ, R55.H0_H0 ;  /* 0x20000037ff0f7230 */ /* 0x000fe40000004100 */
[----:B------:R-:W-:Y:S01]  /*7530*/  FFMA.FTZ R43, R14, R111, R43 ;  /* 0x0000006f0e2b7223 */ /* 0x000fe2000001002b */
[----:B------:R-:W-:-:S02]  /*7540*/  HADD2.F32 R12, -RZ, R40.H0_H0 ;  /* 0x20000028ff0c7230 */ /* 0x000fc40000004100 */
[----:B------:R-:W-:Y:S01]  /*7550*/  FMUL.FTZ R41, R13, R110 ;  /* 0x0000006e0d297220 */ /* 0x000fe20000410000 */
[----:B------:R-:W-:Y:S01]  /*7560*/  HADD2.F32 R47, -RZ, R47.H1_H1 ;  /* 0x3000002fff2f7230 */ /* 0x000fe20000004100 */
[----:B------:R-:W-:Y:S01]  /*7570*/  F2FP.F16.F32.PACK_AB R59, R59, R50 ;  /* 0x000000323b3b723e */ /* 0x000fe200000000ff */
        /* <DEDUP_REMOVED lines=19> */
.L_x_9465:
[----:B------:R-:W-:Y:S05]  /*76b0*/  BSYNC B1 ;  /* 0x0000000000017941 */ /* 0x000fea0003800000 */
.L_x_9464:
[----:B0-----:R0:W-:Y:S01]  /*76c0*/  ST.E.128 desc[UR42][R44.64], R12 ;  /* 0x0000000c2c007985 */ /* 0x0011e2000c101d2a */
[----:B------:R-:W-:Y:S01]  /*76d0*/  ISETP.GE.AND P3, PT, R11, R107, PT ;  /* 0x0000006b0b00720c */ /* 0x000fe20003f66270 */
[----:B------:R-:W-:-:S12]  /*76e0*/  IMAD.MOV.U32 R107, RZ, RZ, R101 ;  /* 0x000000ffff6b7224 */ /* 0x000fd800078e0065 */
[----:B------:R-:W-:Y:S05]  /*76f0*/  @P3 BRA `(.L_x_9436) ;  /* 0x0000000400b03947 */ /* 0x000fea0003800000 */
[----:B0-----:R-:W-:-:S05]  /*7700*/  IMAD.WIDE R12, R11, 0x2, R106 ;  /* 0x000000020b0c7825 */ /* 0x001fca00078e026a */
[----:B----4-:R0:W-:Y:S01]  /*7710*/  ST.E.128 desc[UR42][R12.64], R40 ;  /* 0x000000280c007985 */ /* 0x0101e2000c101d2a */
[----:B------:R-:W-:Y:S05]  /*7720*/  BRA `(.L_x_9436) ;  /* 0x0000000400a47947 */ /* 0x000fea0003800000 */
.L_x_9395:
[----:B------:R-:W-:-:S06]  /*7730*/  UISETP.NE.AND UP0, UPT, UR41, 0x3, UPT ;  /* 0x000000032900788c */ /* 0x000fcc000bf05270 */
[----:B------:R-:W-:-:S13]  /*7740*/  PLOP3.LUT P5, PT, PT, PT, UP0, 0x80, 0x0 ;  /* 0x000000000000781c */ /* 0x000fda0003faf008 */
[----:B------:R-:W-:Y:S05]  /*7750*/  @!P5 BRA `(.L_x_9466) ;  /* 0x000000000004d947 */ /* 0x000fea0003800000 */
[----:B------:R-:W-:Y:S01]  /*7760*/  BPT.TRAP 0x1 ;  /* 0x000000040000795c */ /* 0x000fe20000300000 */
.L_x_9466:
[----:B------:R-:W-:Y:S01]  /*7770*/  IMAD R89, R19, 0x8, R18 ;  /* 0x0000000813597824 */ /* 0x000fe200078e0212 */
[----:B------:R-:W-:Y:S01]  /*7780*/  SHF.L.U32 R100, R190, 0x1f, RZ ;  /* 0x0000001fbe647819 */ /* 0x000fe200000006ff */
[----:B------:R-:W-:Y:S01]  /*7790*/  BSSY B1, `(.L_x_9467) ;  /* 0x0000004000017945 */ /* 0x000fe20003800000 */
[----:B------:R-:W-:Y:S02]  /*77a0*/  SHF.R.S32.HI R97, RZ, 0x1f, R98 ;  /* 0x0000001fff617819 */ /* 0x000fe40000011462 */
[----:B------:R-:W0:Y:S02]  /*77b0*/  SYNCS.PHASECHK.TRANS64.TRYWAIT P3, [R89+URZ+0x28890], R100 ;  /* 0x02889064590075a7 */ /* 0x000e24000806017f */
[----:B0-----:R-:W-:Y:S05]  /*77c0*/  @!P3 BRA `(.L_x_9468) ;  /* 0x000001940098b947 */ /* 0x001fea0003800000 */
.L_x_9776:
[----:B------:R-:W-:Y:S05]  /*77d0*/  BSYNC B1 ;  /* 0x0000000000017941 */ /* 0x000fea0003800000 */
.L_x_9467:
        /* <DEDUP_REMOVED lines=25> */
.L_x_9780:
        /* <DEDUP_REMOVED lines=13> */
.L_x_9471:
[----:B------:R-:W-:Y:S05]  /*7a40*/  BSYNC B1 ;  /* 0x0000000000017941 */ /* 0x000fea0003800000 */
.L_x_9470:
[----:B------:R-:W-:-:S03]  /*7a50*/  UMOV UR4, 0xffffffff ;  /* 0xffffffff00047882 */ /* 0x000fc60000000000 */
[----:B------:R-:W-:Y:S05]  /*7a60*/  BRA.DIV UR4, `(.L_x_9472) ;  /* 0x00000196044c7947 */ /* 0x000fea000b800000 */
[----:B--2-4-:R2:W4:Y:S04]  /*7a70*/  SHFL.IDX PT, R41, R45, 0x1, 0x181f ;  /* 0x00381f002d297f89 */ /* 0x01452800000e0000 */
[----:B---3--:R2:W3:Y:S02]  /*7a80*/  SHFL.IDX PT, R14, R44, 0x1, 0x181f ;  /* 0x00381f002c0e7f89 */ /* 0x0084e400000e0000 */
.L_x_9784:
        /* <DEDUP_REMOVED lines=14> */
.L_x_9474:
[----:B------:R-:W-:Y:S05]  /*7b70*/  BSYNC B1 ;  /* 0x0000000000017941 */ /* 0x000fea0003800000 */
.L_x_9473:
[----:B------:R-:W-:-:S03]  /*7b80*/  UMOV UR4, 0xffffffff ;  /* 0xffffffff00047882 */ /* 0x000fc60000000000 */
[----:B------:R-:W-:Y:S05]  /*7b90*/  BRA.DIV UR4, `(.L_x_9475) ;  /* 0x0000019604487947 */ /* 0x000fea000b800000 */
[----:B---34-:R3:W4:Y:S04]  /*7ba0*/  SHFL.IDX PT, R41, R45, 0x2, 0x181f ;  /* 0x00581f002d297f89 */ /* 0x01872800000e0000 */
[----:B------:R3:W0:Y:S02]  /*7bb0*/  SHFL.IDX PT, R14, R44, 0x2, 0x181f ;  /* 0x00581f002c0e7f89 */ /* 0x00062400000e0000 */
.L_x_9788:
        /* <DEDUP_REMOVED lines=14> */
.L_x_9477:
[----:B------:R-:W-:Y:S05]  /*7ca0*/  BSYNC B1 ;  /* 0x0000000000017941 */ /* 0x000fea0003800000 */
.L_x_9476:
[----:B------:R-:W-:-:S03]  /*7cb0*/  UMOV UR4, 0xffffffff ;  /* 0xffffffff00047882 */ /* 0x000fc60000000000 */
[----:B------:R-:W-:Y:S05]  /*7cc0*/  BRA.DIV UR4, `(.L_x_9478) ;  /* 0x0000019604447947 */ /* 0x000fea000b800000 */
[----:B0---4-:R0:W4:Y:S04]  /*7cd0*/  SHFL.IDX PT, R41, R45, 0x3, 0x181f ;  /* 0x00781f002d297f89 */ /* 0x01112800000e0000 */
[----:B------:R0:W0:Y:S02]  /*7ce0*/  SHFL.IDX PT, R14, R44, 0x3, 0x181f ;  /* 0x00781f002c0e7f89 */ /* 0x00002400000e0000 */
.L_x_9792:
        /* <DEDUP_REMOVED lines=13> */
.L_x_9436:
[----:B------:R-:W-:Y:S05]  /*7dc0*/  BSYNC B0 ;  /* 0x0000000000007941 */ /* 0x000fea0003800000 */
.L_x_9394:
[----:B------:R-:W5:Y:S01]  /*7dd0*/  S2R R11, SR_TID.X ;  /* 0x00000000000b7919 */ /* 0x000f620000002100 */
[----:B------:R-:W-:Y:S01]  /*7de0*/  @!PT LDS RZ, [RZ] ;  /* 0x00000000fffff984 */ /* 0x000fe20000000800 */
[----:B------:R-:W-:Y:S01]  /*7df0*/  @!PT LDS RZ, [RZ] ;  /* 0x00000000fffff984 */ /* 0x000fe20000000800 */
[----:B------:R-:W-:Y:S01]  /*7e00*/  @!PT LDS RZ, [RZ] ;  /* 0x00000000fffff984 */ /* 0x000fe20000000800 */
[----:B------:R-:W-:Y:S01]  /*7e10*/  @!PT LDS RZ, [RZ] ;  /* 0x00000000fffff984 */ /* 0x000fe20000000800 */
[----:B------:R2:W-:Y:S06]  /*7e20*/  MEMBAR.ALL.CTA ;  /* 0x0000000000007992 */ /* 0x0005ec0000008000 */
[----:B--2---:R-:W2:Y:S01]  /*7e30*/  FENCE.VIEW.ASYNC.S ;  /* 0x00000000000073c6 */ /* 0x004ea20000000000 */
[----:B------:R-:W-:Y:S05]  /*7e40*/  WARPSYNC.ALL ;  /* 0x0000000000007948 */ /* 0x000fea0003800000 */
[----:B------:R-:W-:Y:S01]  /*7e50*/  BSSY B0, `(.L_x_9479) ;  /* 0x0000009000007945 */ /* 0x000fe20003800000 */
[----:B-----5:R-:W-:Y:S01]  /*7e60*/  LOP3.LUT R11, R11, 0x7f, RZ, 0xc0, !PT ;  /* 0x0000007f0b0b7812 */ /* 0x020fe200078ec0ff */
[----:B--2---:R2:W-:Y:S03]  /*7e70*/  BAR.SYNC.DEFER_BLOCKING R92, 0x80 ;  /* 0x0002005c0000751d */ /* 0x0045e60000010000 */
[----:B------:R-:W-:-:S13]  /*7e80*/  ISETP.NE.AND P3, PT, R11, RZ, PT ;  /* 0x000000ff0b00720c */ /* 0x000fda0003f65270 */
[----:B------:R-:W-:-:S05]  /*7e90*/  @!P3 VIADD R11, R89, 0x288a0 ;  /* 0x000288a0590bb836 */ /* 0x000fca0000000000 */
[----:B------:R-:W-:-:S04]  /*7ea0*/  @!P3 PRMT R11, RZ, 0x654, R11 ;  /* 0x00000654ff0bb816 */ /* 0x000fc8000000000b */
[----:B------:R2:W-:Y:S01]  /*7eb0*/  @!P3 SYNCS.ARRIVE.TRANS64.RED.A1T0 RZ, [R11+URZ], RZ ;  /* 0x000000ff0bffb9a7 */ /* 0x0005e2000810043f */
[----:B------:R-:W-:Y:S05]  /*7ec0*/  @!P5 BRA `(.L_x_9480) ;  /* 0x000000000004d947 */ /* 0x000fea0003800000 */
[----:B------:R-:W-:Y:S01]  /*7ed0*/  BPT.TRAP 0x1 ;  /* 0x000000040000795c */ /* 0x000fe20000300000 */
.L_x_9480:
[----:B------:R-:W-:Y:S05]  /*7ee0*/  BSYNC B0 ;  /* 0x0000000000007941 */ /* 0x000fea0003800000 */
.L_x_9479:
[----:B------:R-:W5:Y:S01]  /*7ef0*/  SYNCS.PHASECHK.TRANS64.TRYWAIT P4, [R89+URZ+0x288b0], R100 ;  /* 0x0288b064590075a7 */ /* 0x000f62000808017f */
[----:B------:R-:W-:Y:S01]  /*7f00*/  ULDC UR37, c[0x0][0x2f4] ;  /* 0x0000bd0000257ab9 */ /* 0x000fe20000000800 */
[----:B------:R-:W-:Y:S04]  /*7f10*/  BSSY B0, `(.L_x_9481) ;  /* 0x0000002000007945 */ /* 0x000fe80003800000 */
[----:B-----5:R-:W-:Y:S05]  /*7f20*/  @!P4 BRA `(.L_x_9482) ;  /* 0x0000019000f4c947 */ /* 0x020fea0003800000 */
.L_x_9793:
[----:B------:R-:W-:Y:S05]  /*7f30*/  BSYNC B0 ;  /* 0x0000000000007941 */ /* 0x000fea0003800000 */
.L_x_9481:
[----:B------:R-:W-:Y:S01]  /*7f40*/  ULDC.64 UR4, c[0x0][0x328] ;  /* 0x0000ca0000047ab9 */ /* 0x000fe20000000a00 */
[----:B------:R-:W-:Y:S01]  /*7f50*/  ULDC.64 UR6, c[0x0][0x318] ;  /* 0x0000c60000067ab9 */ /* 0x000fe20000000a00 */
[----:B------:R-:W-:Y:S01]  /*7f60*/  IMAD R97, R97, UR4, RZ ;  /* 0x0000000461617c24 */ /* 0x000fe2000f8e02ff */
[----:B------:R-:W-:Y:S01]  /*7f70*/  IADD3 R95, -R187, R95, RZ ;  /* 0x0000005fbb5f7210 */ /* 0x000fe20007ffe1ff */
[C---:B0---4-:R-:W-:Y:S01]  /*7f80*/  IMAD.WIDE.U32 R12, R98.reuse, UR4, RZ ;  /* 0x00000004620c7c25 */ /* 0x051fe2000f8e00ff */
[----:B------:R-:W-:Y:S03]  /*7f90*/  BSSY B0, `(.L_x_9483) ;  /* 0x000001b000007945 */ /* 0x000fe60003800000 */
[----:B------:R-:W-:Y:S01]  /*7fa0*/  IMAD R97, R98, UR5, R97 ;  /* 0x0000000562617c24 */ /* 0x000fe2000f8e0261 */
[----:B------:R-:W-:Y:S02]  /*7fb0*/  ULDC.64 UR4, c[0x0][0x338] ;  /* 0x0000ce0000047ab9 */ /* 0x000fe40000000a00 */
[----:B------:R-:W-:-:S02]  /*7fc0*/  IMAD R96, R96, UR4, RZ ;  /* 0x0000000460607c24 */ /* 0x000fc4000f8e02ff */
[----:B------:R-:W-:Y:S02]  /*7fd0*/  IMAD.IADD R13, R13, 0x1, R97 ;  /* 0x000000010d0d7824 */ /* 0x000fe400078e0261 */
[C---:B--2---:R-:W-:Y:S02]  /*7fe0*/  IMAD R11, R99.reuse, UR5, R96 ;  /* 0x00000005630b7c24 */ /* 0x044fe4000f8e0260 */
[----:B------:R-:W-:Y:S01]  /*7ff0*/  IMAD.WIDE.U32 R12, R99, UR4, R12 ;  /* 0x00000004630c7c25 */ /* 0x000fe2000f8e000c */
[----:B------:R-:W-:-:S03]  /*8000*/  ULDC.64 UR4, c[0x0][0x330] ;  /* 0x0000cc0000047ab9 */ /* 0x000fc60000000a00 */
[----:B------:R-:W-:Y:S02]  /*8010*/  IMAD.IADD R13, R13, 0x1, R11 ;  /* 0x000000010d0d7824 */ /* 0x000fe400078e020b */
[----:B------:R-:W-:-:S04]  /*8020*/  IMAD.WIDE.U32 R12, R188, UR4, R12 ;  /* 0x00000004bc0c7c25 */ /* 0x000fc8000f8e000c */
[----:B------:R-:W-:Y:S01]  /*8030*/  IMAD R11, R188, UR5, R13 ;  /* 0x00000005bc0b7c24 */ /* 0x000fe2000f8e020d */
[----:B-1-3--:R-:W-:-:S04]  /*8040*/  LEA R44, P4, R12, UR6, 0x1 ;  /* 0x000000060c2c7c11 */ /* 0x00afc8000f8808ff */
        /* <DEDUP_REMOVED lines=15> */
.L_x_9484:
[----:B------:R-:W-:Y:S05]  /*8140*/  BSYNC B0 ;  /* 0x0000000000007941 */ /* 0x000fea0003800000 */
.L_x_9483:
        /* <DEDUP_REMOVED lines=15> */
.L_x_9486:
[----:B------:R-:W-:Y:S05]  /*8240*/  BSYNC B0 ;  /* 0x0000000000007941 */ /* 0x000fea0003800000 */
.L_x_9485:
        /* <DEDUP_REMOVED lines=15> */
.L_x_9488:
[----:B------:R-:W-:Y:S05]  /*8340*/  BSYNC B0 ;  /* 0x0000000000007941 */ /* 0x000fea0003800000 */
.L_x_9487:
        /* <DEDUP_REMOVED lines=15> */
.L_x_9490:
[----:B------:R-:W-:Y:S05]  /*8440*/  BSYNC B0 ;  /* 0x0000000000007941 */ /* 0x000fea0003800000 */
.L_x_9489:
        /* <DEDUP_REMOVED lines=22> */
.L_x_9389:
[----:B------:R-:W0:Y:S01]  /*85b0*/  LDC R0, c[0x0][0x448] ;  /* 0x00011200ff007b82 */ /* 0x000e220000000800 */
[----:B------:R-:W-:Y:S02]  /*85c0*/  MOV R88, RZ ;  /* 0x000000ff00587202 */ /* 0x000fe40000000f00 */
[----:B0-----:R-:W-:Y:S01]  /*85d0*/  ISETP.NE.AND P1, PT, R0, 0x1, PT ;  /* 0x000000010000780c */ /* 0x001fe20003f25270 */
[----:B------:R-:W-:-:S12]  /*85e0*/  VIADD R0, R192, 0x7f ;  /* 0x0000007fc0007836 */ /* 0x000fd80000000000 */
[----:B------:R-:W0:Y:S08]  /*85f0*/  @P1 LDC R3, c[0x0][0x44c] ;  /* 0x00011300ff031b82 */ /* 0x000e300000000800 */
[----:B------:R-:W3:Y:S01]  /*8600*/  @P1 LDC R4, c[0x0][0x450] ;  /* 0x00011400ff041b82 */ /* 0x000ee20000000800 */
[----:B0-----:R-:W-:-:S05]  /*8610*/  @P1 IMAD.HI.U32 R3, R0, R3, RZ ;  /* 0x0000000300031227 */ /* 0x001fca00078e00ff */
[----:B---3--:R-:W-:-:S05]  /*8620*/  @P1 SHF.R.U32.HI R0, RZ, R4, R3 ;  /* 0x00000004ff001219 */ /* 0x008fca0000011603 */
[----:B------:R-:W-:-:S05]  /*8630*/  IMAD.IADD R0, R93, 0x1, R0 ;  /* 0x000000015d007824 */ /* 0x000fca00078e0200 */
[----:B------:R-:W-:-:S04]  /*8640*/  SHF.R.S32.HI R3, RZ, 0x1f, R0 ;  /* 0x0000001fff037819 */ /* 0x000fc80000011400 */
[----:B------:R-:W-:-:S04]  /*8650*/  LEA.HI R3, R3, R0, RZ, 0x7 ;  /* 0x0000000003037211 */ /* 0x000fc800078f38ff */
[----:B------:R-:W-:-:S04]  /*8660*/  SHF.R.S32.HI R3, RZ, 0x7, R3 ;  /* 0x00000007ff037819 */ /* 0x000fc80000011403 */
[----:B------:R-:W-:-:S04]  /*8670*/  VIMNMX R94, R94, R3, PT ;  /* 0x000000035e5e7248 */ /* 0x000fc80003fe0100 */
[----:B------:R-:W-:Y:S01]  /*8680*/  ISETP.GE.AND P1, PT, R94, 0x1, PT ;  /* 0x000000015e00780c */ /* 0x000fe20003f26270 */
[----:B------:R-:W-:-:S12]  /*8690*/  @P0 BRA `(.L_x_9492) ;  /* 0x00000000000c0947 */ /* 0x000fd80003800000 */
[----:B------:R-:W0:Y:S01]  /*86a0*/  FENCE.VIEW.ASYNC.G ;  /* 0x00000000000073c6 */ /* 0x000e220000000100 */
[----:B------:R-:W-:Y:S05]  /*86b0*/  WARPSYNC.ALL ;  /* 0x0000000000007948 */ /* 0x000fea0003800000 */
[----:B0-----:R-:W-:Y:S06]  /*86c0*/  BAR.ARV 0xc, 0x180 ;  /* 0x0306000000007b1d */ /* 0x001fec0000002000 */
.L_x_9492:
        /* <DEDUP_REMOVED lines=31> */
.L_x_9494:
[----:B------:R-:W-:Y:S05]  /*88c0*/  BSYNC B0 ;  /* 0x0000000000007941 */ /* 0x000fea0003800000 */
.L_x_9493:
        /* <DEDUP_REMOVED lines=35> */
[----:B----4-:R-:W-:Y:S02]  /*8b00*/  CS2R R92, SRZ ;  /* 0x00000000005c7805 */ /* 0x010fe4000001ff00 */
        /* <DEDUP_REMOVED lines=10> */
[----:B------:R0:W3:Y:S02]  /*8bb0*/  SHFL.IDX PT, R191, R0, RZ, 0x1f ;  /* 0x00001fff00bf7589 */ /* 0x0000e400000e0000 */
.L_x_9796:
[----:B0--3--:R-:W-:Y:S01]  /*8bc0*/  LEA.HI R0, R191, R191, RZ, 0x1 ;  /* 0x000000bfbf007211 */ /* 0x009fe200078f08ff */
[----:B------:R-:W-:-:S03]  /*8bd0*/  IMAD.U32 R3, RZ, RZ, UR40 ;  /* 0x00000028ff037e24 */ /* 0x000fc6000f8e00ff */
        /* <DEDUP_REMOVED lines=21> */
[----:B0-2---:R-:W-:-:S07]  /*8d30*/  IMAD.MOV.U32 R13, RZ, RZ, RZ ;  /* 0x000000ffff0d7224 */ /* 0x005fce00078e00ff */
[----:B------:R-:W-:-:S07]  /*8d40*/  LEPC R20, `(.L_x_9497) ;  /* 0x000000001014794e */ /* 0x000fce0000000000 */
[----:B-1-3-5:R-:W-:Y:S05]  /*8d50*/  CALL.ABS.NOINC R14 ;  /* 0x000000000e007343 */ /* 0x02afea0003c00000 */
.L_x_9497:
        /* <DEDUP_REMOVED lines=13> */
.L_x_9501:
[----:B---3--:R3:W4:Y:S02]  /*8e30*/  SYNCS.PHASECHK.TRANS64.TRYWAIT P0, [R18+URZ+0x28800], R3 ;  /* 0x02880003120075a7 */ /* 0x008724000800017f */
[----:B----4-:R-:W-:Y:S05]  /*8e40*/  @!P0 NANOSLEEP.SYNCS 0x989680 ;  /* 0x009896800000895d */ /* 0x010fea0003900000 */
[----:B------:R-:W4:Y:S02]  /*8e50*/  @!P0 SYNCS.PHASECHK.TRANS64 P0, [R18+URZ+0x28800], R3 ;  /* 0x02880003120085a7 */ /* 0x000f24000800007f */
[----:B----4-:R-:W-:Y:S05]  /*8e60*/  @!P0 BRA `(.L_x_9501) ;  /* 0xfffffffc00f08947 */ /* 0x010fea000383ffff */
.L_x_9500:
[----:B------:R-:W-:Y:S05]  /*8e70*/  BSYNC B0 ;  /* 0x0000000000007941 */ /* 0x000fea0003800000 */
.L_x_9499:
[----:B------:R-:W-:Y:S05]  /*8e80*/  BRA `(.L_x_9502) ;  /* 0x0000004c00c07947 */ /* 0x000fea0003800000 */
.L_x_9498:
[----:B------:R-:W-:Y:S01]  /*8e90*/  ISETP.NE.AND P0, PT, R25, RZ, PT ;  /* 0x000000ff1900720c */ /* 0x000fe20003f05270 */
[----:B------:R-:W-:Y:S01]  /*8ea0*/  ULDC.64 UR4, c[0x0][0x3f8] ;  /* 0x0000fe0000047ab9 */ /* 0x000fe20000000a00 */
[----:B-----5:R-:W-:Y:S01]  /*8eb0*/  SHF.R.S32.HI R0, RZ, 0x1f, R24 ;  /* 0x0000001fff007819 */ /* 0x020fe20000011418 */
[----:B------:R-:W-:Y:S01]  /*8ec0*/  ULDC.64 UR6, c[0x0][0x408] ;  /* 0x0001020000067ab9 */ /* 0x000fe20000000a00 */
[----:B------:R-:W-:-:S04]  /*8ed0*/  IMAD.WIDE.U32 R26, R24, UR4, RZ ;  /* 0x00000004181a7c25 */ /* 0x000fc8000f8e00ff */
[C---:B------:R-:W-:Y:S02]  /*8ee0*/  IMAD R3, R0.reuse, UR4, RZ ;  /* 0x0000000400037c24 */ /* 0x040fe4000f8e02ff */
[----:B------:R-:W-:Y:S02]  /*8ef0*/  IMAD R5, R0, UR6, RZ ;  /* 0x0000000600057c24 */ /* 0x000fe4000f8e02ff */
[C---:B------:R-:W-:Y:S02]  /*8f00*/  IMAD R3, R24.reuse, UR5, R3 ;  /* 0x0000000518037c24 */ /* 0x040fe4000f8e0203 */
[C---:B------:R-:W-:Y:S02]  /*8f10*/  IMAD R5, R24.reuse, UR7, R5 ;  /* 0x0000000718057c24 */ /* 0x040fe4000f8e0205 */
[----:B------:R-:W-:Y:S01]  /*8f20*/  IMAD.WIDE.U32 R24, R24, UR6, RZ ;  /* 0x0000000618187c25 */ /* 0x000fe2000f8e00ff */
[----:B------:R-:W-:-:S03]  /*8f30*/  IADD3 R29, R3, R27, RZ ;  /* 0x0000001b031d7210 */ /* 0x000fc60007ffe0ff */
[----:B------:R-:W-:Y:S01]  /*8f40*/  IMAD.IADD R31, R5, 0x1, R25 ;  /* 0x00000001051f7824 */ /* 0x000fe200078e0219 */
        /* <DEDUP_REMOVED lines=8> */
[----:B------:R-:W-:Y:S01]  /*8fd0*/  IMAD.U32 R10, RZ, RZ, UR6 ;  /* 0x00000006ff0a7e24 */ /* 0x000fe2000f8e00ff */
[----:B------:R-:W-:Y:S01]  /*8fe0*/  MOV R7, UR5 ;  /* 0x0000000500077c02 */ /* 0x000fe20008000f00 */
[----:B------:R-:W-:Y:S01]  /*8ff0*/  IMAD.U32 R6, RZ, RZ, UR4 ;  /* 0x00000004ff067e24 */ /* 0x000fe2000f8e00ff */
[----:B--2---:R-:W-:Y:S01]  /*9000*/  MOV R13, RZ ;  /* 0x000000ff000d7202 */ /* 0x004fe20000000f00 */
[----:B------:R-:W-:-:S02]  /*9010*/  IMAD.U32 R11, RZ, RZ, UR7 ;  /* 0x00000007ff0b7e24 */ /* 0x000fc4000f8e00ff */
[----:B------:R-:W-:Y:S02]  /*9020*/  IMAD.MOV.U32 R8, RZ, RZ, 0x70 ;  /* 0x00000070ff087424 */ /* 0x000fe400078e00ff */
[----:B0-----:R-:W-:-:S07]  /*9030*/  IMAD.MOV.U32 R12, RZ, RZ, 0x1 ;  /* 0x00000001ff0c7424 */ /* 0x001fce00078e00ff */
[----:B------:R-:W-:-:S07]  /*9040*/  LEPC R20, `(.L_x_9503) ;  /* 0x000000001014794e */ /* 0x000fce0000000000 */
[----:B-1-3--:R-:W-:Y:S05]  /*9050*/  CALL.ABS.NOINC R14 ;  /* 0x000000000e007343 */ /* 0x00afea0003c00000 */
.L_x_9503:
[----:B------:R-:W-:Y:S01]  /*9060*/  ULDC.U8 UR4, c[0x0][0x410] ;  /* 0x0001040000047ab9 */ /* 0x000fe20000000000 */
[----:B------:R-:W-:Y:S01]  /*9070*/  IMAD.IADD R54, R187, 0x1, R192 ;  /* 0x00000001bb367824 */ /* 0x000fe200078e02c0 */
[----:B------:R-:W-:Y:S01]  /*9080*/  ISETP.NE.AND P0, PT, RZ, UR4, PT ;  /* 0x00000004ff007c0c */ /* 0x000fe2000bf05270 */
[----:B------:R-:W-:Y:S01]  /*9090*/  BSSY B0, `(.L_x_9504) ;  /* 0x00004c7000007945 */ /* 0x000fe20003800000 */
[----:B------:R-:W-:Y:S01]  /*90a0*/  LEA R37, R200, UR40, 0x1 ;  /* 0x00000028c8257c11 */ /* 0x000fe2000f8e08ff */
[----:B------:R-:W-:-:S10]  /*90b0*/  IMAD R3, R207, 0x20, R54 ;  /* 0x00000020cf037824 */ /* 0x000fd400078e0236 */
[----:B------:R-:W-:Y:S05]  /*90c0*/  @!P0 BRA `(.L_x_9505) ;  /* 0x0000002400c08947 */ /* 0x000fea0003800000 */
[----:B------:R-:W0:Y:S01]  /*90d0*/  LDC R67, c[0x0][0x448] ;  /* 0x00011200ff437b82 */ /* 0x000e220000000800 */
[----:B------:R-:W-:Y:S01]  /*90e0*/  ULDC.64 UR4, c[0x0][0x3f8] ;  /* 0x0000fe0000047ab9 */ /* 0x000fe20000000a00 */
[----:B------:R-:W-:Y:S01]  /*90f0*/  ULDC.64 UR6, c[0x0][0x408] ;  /* 0x0001020000067ab9 */ /* 0x000fe20000000a00 */
[----:B------:R-:W-:Y:S01]  /*9100*/  MOV R10, R24 ;  /* 0x00000018000a7202 */ /* 0x000fe20000000f00 */
[----:B------:R-:W-:Y:S01]  /*9110*/  IMAD.MOV.U32 R8, RZ, RZ, R26 ;  /* 0x000000ffff087224 */ /* 0x000fe200078e001a */
[----:B------:R-:W-:Y:S01]  /*9120*/  SHF.R.S32.HI R64, RZ, 0x1f, R185 ;  /* 0x0000001fff407819 */ /* 0x000fe200000114b9 */
        /* <DEDUP_REMOVED lines=28> */
.L_x_9802:
        /* <DEDUP_REMOVED lines=15> */
[----:B------:R-:W-:Y:S02]  /*93e0*/  @!P5 SHF.L.U32 R15, R185, 0x1, RZ ;  /* 0x00000001b90fd819 */ /* 0x000fe400000006ff */
[-C--:B---3--:R-:W-:Y:S02]  /*93f0*/  @!P4 IADD3 R10, P0, R3, R12.reuse, RZ ;  /* 0x0000000c030ac210 */ /* 0x088fe40007f1e0ff */
[----:B0-----:R-:W-:Y:S02]  /*9400*/  @!P4 IADD3 R12, P1, R14, R12, RZ ;  /* 0x0000000c0e0cc210 */ /* 0x001fe40007f3e0ff */
[----:B------:R-:W-:Y:S01]  /*9410*/  @!P5 SHF.L.U64.HI R9, R185, 0x1, R64 ;  /* 0x00000001b909d819 */ /* 0x000fe20000010240 */
[----:B--2---:R-:W-:Y:S01]  /*9420*/  @!P4 IMAD.X R11, R0, 0x1, R13, P0 ;  /* 0x00000001000bc824 */ /* 0x004fe200000e060d */
[----:B------:R-:W-:Y:S02]  /*9430*/  @!P5 IADD3 R20, P2, R3, R15, RZ ;  /* 0x0000000f0314d210 */ /* 0x000fe40007f5e0ff */
[----:B------:R-:W-:-:S02]  /*9440*/  CS2R R46, SRZ ;  /* 0x00000000002e7805 */ /* 0x000fc4000001ff00 */
[----:B------:R-:W-:Y:S02]  /*9450*/  @!P5 IADD3 R14, P3, R14, R15, RZ ;  /* 0x0000000f0e0ed210 */ /* 0x000fe40007f7e0ff */
[----:B------:R-:W-:Y:S01]  /*9460*/  CS2R R48, SRZ ;  /* 0x0000000000307805 */ /* 0x000fe2000001ff00 */
[----:B----4-:R-:W-:Y:S02]  /*9470*/  @!P4 IMAD.X R13, R4, 0x1, R13, P1 ;  /* 0x00000001040dc824 */ /* 0x010fe400008e060d */
[--C-:B------:R-:W-:Y:S01]  /*9480*/  @!P5 IMAD.X R21, R0, 0x1, R9.reuse, P2 ;  /* 0x000000010015d824 */ /* 0x100fe200010e0609 */
[----:B------:R0:W5:Y:S01]  /*9490*/  @!P4 LD.E.64 R46, desc[UR42][R10.64] ;  /* 0x0000002a0a2ec980 */ /* 0x000162000c101b00 */
[----:B------:R-:W-:-:S03]  /*94a0*/  @!P5 IMAD.X R15, R4, 0x1, R9, P3 ;  /* 0x00000001040fd824 */ /* 0x000fc600018e0609 */
[----:B------:R0:W5:Y:S04]  /*94b0*/  @!P5 LD.E.64 R40, desc[UR42][R20.64] ;  /* 0x0000002a1428d980 */ /* 0x000168000c101b00 */
[----:B------:R0:W5:Y:S04]  /*94c0*/  @!P5 LD.E.64 R38, desc[UR42][R14.64] ;  /* 0x0000002a0e26d980 */ /* 0x000168000c101b00 */
[----:B------:R0:W5:Y:S02]  /*94d0*/  @!P4 LD.E.64 R48, desc[UR42][R12.64] ;  /* 0x0000002a0c30c980 */ /* 0x000164000c101b00 */
.L_x_9508:
[----:B------:R-:W-:Y:S05]  /*94e0*/  BSYNC B1 ;  /* 0x0000000000017941 */ /* 0x000fea0003800000 */
.L_x_9507:
[----:B----45:R-:W-:Y:S01]  /*94f0*/  IMAD.MOV.U32 R4, RZ, RZ, R38 ;  /* 0x000000ffff047224 */ /* 0x030fe200078e0026 */
[----:B--2---:R-:W-:Y:S01]  /*9500*/  MOV R0, R48 ;  /* 0x0000003000007202 */ /* 0x004fe20000000f00 */
        /* <DEDUP_REMOVED lines=9> */
[----:B------:R-:W-:-:S02]  /*95a0*/  PRMT R61, R3, 0x7610, R61 ;  /* 0x00007610033d7816 */ /* 0x000fc4000000003d */
[----:B-1----:R-:W-:Y:S02]  /*95b0*/  CS2R R42, SRZ ;  /* 0x00000000002a7805 */ /* 0x002fe4000001ff00 */
[----:B------:R-:W-:Y:S02]  /*95c0*/  MOV R3, R47 ;  /* 0x0000002f00037202 */ /* 0x000fe40000000f00 */
[----:B------:R-:W-:Y:S02]  /*95d0*/  PRMT R66, R66, 0x5410, R0 ;  /* 0x0000541042427816 */ /* 0x000fe40000000000 */
[----:B------:R-:W-:Y:S02]  /*95e0*/  PRMT R61, R61, 0x5410, R3 ;  /* 0x000054103d3d7816 */ /* 0x000fe40000000003 */
[----:B------:R-:W-:Y:S02]  /*95f0*/  PRMT R60, R60, 0x5410, R4 ;  /* 0x000054103c3c7816 */ /* 0x000fe40000000004 */
[----:B------:R-:W-:Y:S01]  /*9600*/  PRMT R59, R9, 0x7610, R59 ;  /* 0x00007610093b7816 */ /* 0x000fe2000000003b */
[----:B------:R-:W-:Y:S06]  /*9610*/  BRA.DIV UR4, `(.L_x_9509) ;  /* 0x0000017e04fc7947 */ /* 0x000fec000b800000 */
[----:B------:R1:W2:Y:S04]  /*9620*/  SHFL.IDX PT, R0, R6, 0x1, 0x181f ;  /* 0x00381f0006007f89 */ /* 0x0002a800000e0000 */
[----:B------:R1:W3:Y:S04]  /*9630*/  SHFL.IDX PT, R3, R5, 0x1, 0x181f ;  /* 0x00381f0005037f89 */ /* 0x0002e800000e0000 */
[----:B------:R1:W4:Y:S04]  /*9640*/  SHFL.IDX PT, R4, R8, 0x1, 0x181f ;  /* 0x00381f0008047f89 */ /* 0x00032800000e0000 */
[----:B0-----:R1:W0:Y:S02]  /*9650*/  SHFL.IDX PT, R14, R7, 0x1, 0x181f ;  /* 0x00381f00070e7f89 */ /* 0x00122400000e0000 */
.L_x_9808:
        /* <DEDUP_REMOVED lines=16> */
[----:B------:R-:W-:Y:S02]  /*9760*/  @!P5 SHF.L.U64.HI R15, R185, 0x1, R64 ;  /* 0x00000001b90fd819 */ /* 0x000fe40000010240 */
[-C--:B------:R-:W-:Y:S02]  /*9770*/  @!P5 IADD3 R20, P2, R3, R11.reuse, RZ ;  /* 0x0000000b0314d210 */ /* 0x080fe40007f5e0ff */
[C---:B0-----:R-:W-:Y:S02]  /*9780*/  @!P4 IADD3 R12, P1, R14.reuse, R12, RZ ;  /* 0x0000000c0e0cc210 */ /* 0x041fe40007f3e0ff */
[----:B------:R-:W-:Y:S01]  /*9790*/  @!P5 IADD3 R14, P3, R14, R11, RZ ;  /* 0x0000000b0e0ed210 */ /* 0x000fe20007f7e0ff */
[----:B--2---:R-:W-:Y:S01]  /*97a0*/  @!P5 IMAD.X R21, R0, 0x1, R15, P2 ;  /* 0x000000010015d824 */ /* 0x004fe200010e060f */
[----:B------:R-:W-:-:S02]  /*97b0*/  CS2R R44, SRZ ;  /* 0x00000000002c7805 */ /* 0x000fc4000001ff00 */
[----:B------:R-:W-:Y:S01]  /*97c0*/  CS2R R42, SRZ ;  /* 0x00000000002a7805 */ /* 0x000fe2000001ff00 */
[--C-:B------:R-:W-:Y:S02]  /*97d0*/  @!P4 IMAD.X R11, R0, 0x1, R9.reuse, P0 ;  /* 0x00000001000bc824 */ /* 0x100fe400000e0609 */
[C---:B----4-:R-:W-:Y:S01]  /*97e0*/  @!P4 IMAD.X R13, R4.reuse, 0x1, R9, P1 ;  /* 0x00000001040dc824 */ /* 0x050fe200008e0609 */
[----:B------:R0:W5:Y:S01]  /*97f0*/  @!P5 LD.E.64 R30, desc[UR42][R20.64] ;  /* 0x0000002a141ed980 */ /* 0x000162000c101b00 */
[----:B------:R-:W-:-:S03]  /*9800*/  @!P5 IMAD.X R15, R4, 0x1, R15, P3 ;  /* 0x00000001040fd824 */ /* 0x000fc600018e060f */
[----:B------:R0:W5:Y:S04]  /*9810*/  @!P4 LD.E.64 R44, desc[UR42][R10.64] ;  /* 0x0000002a0a2cc980 */ /* 0x000168000c101b00 */
[----:B------:R0:W5:Y:S04]  /*9820*/  @!P5 LD.E.64 R28, desc[UR42][R14.64] ;  /* 0x0000002a0e1cd980 */ /* 0x000168000c101b00 */
[----:B------:R0:W5:Y:S02]  /*9830*/  @!P4 LD.E.64 R42, desc[UR42][R12.64] ;  /* 0x0000002a0c2ac980 */ /* 0x000164000c101b00 */
.L_x_9511:
[----:B------:R-:W-:Y:S05]  /*9840*/  BSYNC B1 ;  /* 0x0000000000017941 */ /* 0x000fea0003800000 */
.L_x_9510:
[----:B---3-5:R-:W-:Y:S01]  /*9850*/  IMAD.MOV.U32 R3, RZ, RZ, R43 ;  /* 0x000000ffff037224 */ /* 0x028fe200078e002b */
[----:B--2---:R-:W-:Y:S01]  /*9860*/  MOV R0, R42 ;  /* 0x0000002a00007202 */ /* 0x004fe20000000f00 */
[----:B----4-:R-:W-:Y:S01]  /*9870*/  IMAD.MOV.U32 R4, RZ, RZ, R28 ;  /* 0x000000ffff047224 */ /* 0x010fe200078e001c */
        /* <DEDUP_REMOVED lines=8> */
[----:B------:R-:W-:-:S05]  /*9900*/  IMAD.MOV.U32 R9, RZ, RZ, R31 ;  /* 0x000000ffff097224 */ /* 0x000fca00078e001f */
[----:B------:R-:W-:Y:S01]  /*9910*/  PRMT R53, R4, 0x5410, R9 ;  /* 0x0000541004357816 */ /* 0x000fe20000000009 */
[----:B------:R-:W-:Y:S06]  /*9920*/  BRA.DIV UR4, `(.L_x_9512) ;  /* 0x0000017e04a87947 */ /* 0x000fec000b800000 */
[----:B------:R2:W3:Y:S04]  /*9930*/  SHFL.IDX PT, R0, R6, 0x2, 0x181f ;  /* 0x00581f0006007f89 */ /* 0x0004e800000e0000 */
[----:B------:R2:W4:Y:S04]  /*9940*/  SHFL.IDX PT, R3, R5, 0x2, 0x181f ;  /* 0x00581f0005037f89 */ /* 0x00052800000e0000 */
[----:B------:R2:W1:Y:S04]  /*9950*/  SHFL.IDX PT, R4, R8, 0x2, 0x181f ;  /* 0x00581f0008047f89 */ /* 0x00046800000e0000 */
[----:B0-----:R2:W0:Y:S02]  /*9960*/  SHFL.IDX PT, R14, R7, 0x2, 0x181f ;  /* 0x00581f00070e7f89 */ /* 0x00142400000e0000 */
.L_x_9814:
        /* <DEDUP_REMOVED lines=16> */
[-C--:B----4-:R-:W-:Y:S02]  /*9a70*/  @!P4 IADD3 R10, P0, R3, R12.reuse, RZ ;  /* 0x0000000c030ac210 */ /* 0x090fe40007f1e0ff */
[----:B------:R-:W-:Y:S02]  /*9a80*/  @!P5 SHF.L.U64.HI R15, R185, 0x1, R64 ;  /* 0x00000001b90fd819 */ /* 0x000fe40000010240 */
[-C--:B------:R-:W-:Y:S02]  /*9a90*/  @!P5 IADD3 R20, P2, R3, R11.reuse, RZ ;  /* 0x0000000b0314d210 */ /* 0x080fe40007f5e0ff */
[C---:B0-----:R-:W-:Y:S02]  /*9aa0*/  @!P4 IADD3 R12, P1, R14.reuse, R12, RZ ;  /* 0x0000000c0e0cc210 */ /* 0x041fe40007f3e0ff */
[----:B------:R-:W-:Y:S01]  /*9ab0*/  @!P5 IADD3 R14, P3, R14, R11, RZ ;  /* 0x0000000b0e0ed210 */ /* 0x000fe20007f7e0ff */
[----:B---3--:R-:W-:Y:S01]  /*9ac0*/  @!P5 IMAD.X R21, R0, 0x1, R15, P2 ;  /* 0x000000010015d824 */ /* 0x008fe200010e060f */
[----:B------:R-:W-:-:S02]  /*9ad0*/  CS2R R34, SRZ ;  /* 0x0000000000227805 */ /* 0x000fc4000001ff00 */
[----:B------:R-:W-:Y:S01]  /*9ae0*/  CS2R R32, SRZ ;  /* 0x0000000000207805 */ /* 0x000fe2000001ff00 */
[--C-:B------:R-:W-:Y:S02]  /*9af0*/  @!P4 IMAD.X R11, R0, 0x1, R9.reuse, P0 ;  /* 0x00000001000bc824 */ /* 0x100fe400000e0609 */
[C---:B-1----:R-:W-:Y:S01]  /*9b00*/  @!P4 IMAD.X R13, R4.reuse, 0x1, R9, P1 ;  /* 0x00000001040dc824 */ /* 0x042fe200008e0609 */
[----:B------:R0:W5:Y:S01]  /*9b10*/  @!P5 LD.E.64 R24, desc[UR42][R20.64] ;  /* 0x0000002a1418d980 */ /* 0x000162000c101b00 */
[----:B------:R-:W-:-:S03]  /*9b20*/  @!P5 IMAD.X R15, R4, 0x1, R15, P3 ;  /* 0x00000001040fd824 */ /* 0x000fc600018e060f */
[----:B------:R0:W5:Y:S04]  /*9b30*/  @!P4 LD.E.64 R34, desc[UR42][R10.64] ;  /* 0x0000002a0a22c980 */ /* 0x000168000c101b00 */
[----:B------:R0:W5:Y:S04]  /*9b40*/  @!P5 LD.E.64 R26, desc[UR42][R14.64] ;  /* 0x0000002a0e1ad980 */ /* 0x000168000c101b00 */
[----:B------:R0:W5:Y:S02]  /*9b50*/  @!P4 LD.E.64 R32, desc[UR42][R12.64] ;  /* 0x0000002a0c20c980 */ /* 0x000164000c101b00 */
.L_x_9514:
[----:B------:R-:W-:Y:S05]  /*9b60*/  BSYNC B1 ;  /* 0x0000000000017941 */ /* 0x000fea0003800000 */
.L_x_9513:
[----:B----45:R-:W-:Y:S01]  /*9b70*/  IMAD.MOV.U32 R3, RZ, RZ, R33 ;  /* 0x000000ffff037224 */ /* 0x030fe200078e0021 */
[----:B---3--:R-:W-:Y:S01]  /*9b80*/  MOV R0, R32 ;  /* 0x0000002000007202 */ /* 0x008fe20000000f00 */
[----:B-1----:R-:W-:Y:S01]  /*9b90*/  IMAD.MOV.U32 R4, RZ, RZ, R26 ;  /* 0x000000ffff047224 */ /* 0x002fe200078e001a */
[----:B------:R-:W-:Y:S01]  /*9ba0*/  UMOV UR4, 0xffffffff ;  /* 0xffffffff00047882 */ /* 0x000fe20000000000 */
[----:B------:R-:W-:Y:S01]  /*9bb0*/  IMAD.MOV.U32 R9, RZ, RZ, R27 ;  /* 0x000000ffff097224 */ /* 0x000fe200078e001b */
[----:B------:R-:W-:Y:S01]  /*9bc0*/  PRMT R55, R0, 0x5410, R3 ;  /* 0x0000541000377816 */ /* 0x000fe20000000003 */
[----:B------:R-:W-:Y:S01]  /*9bd0*/  IMAD.MOV.U32 R0, RZ, RZ, R34 ;  /* 0x000000ffff007224 */ /* 0x000fe200078e0022 */
[----:B------:R-:W-:Y:S02]  /*9be0*/  MOV R3, R35 ;  /* 0x0000002300037202 */ /* 0x000fe40000000f00 */
[----:B0-----:R-:W-:Y:S02]  /*9bf0*/  CS2R R20, SRZ ;  /* 0x0000000000147805 */ /* 0x001fe4000001ff00 */
[----:B------:R-:W-:Y:S01]  /*9c00*/  PRMT R50, R4, 0x5410, R9 ;  /* 0x0000541004327816 */ /* 0x000fe20000000009 */
[----:B------:R-:W-:Y:S01]  /*9c10*/  IMAD.MOV.U32 R4, RZ, RZ, R24 ;  /* 0x000000ffff047224 */ /* 0x000fe200078e0018 */
[----:B------:R-:W-:Y:S01]  /*9c20*/  PRMT R56, R0, 0x5410, R3 ;  /* 0x0000541000387816 */ /* 0x000fe20000000003 */
[----:B------:R-:W-:-:S05]  /*9c30*/  IMAD.MOV.U32 R9, RZ, RZ, R25 ;  /* 0x000000ffff097224 */ /* 0x000fca00078e0019 */
[----:B------:R-:W-:Y:S01]  /*9c40*/  PRMT R51, R4, 0x5410, R9 ;  /* 0x0000541004337816 */ /* 0x000fe20000000009 */
[----:B------:R-:W-:Y:S06]  /*9c50*/  BRA.DIV UR4, `(.L_x_9515) ;  /* 0x0000017e044c7947 */ /* 0x000fec000b800000 */
[----:B------:R0:W1:Y:S04]  /*9c60*/  SHFL.IDX PT, R0, R6, 0x3, 0x181f ;  /* 0x00781f0006007f89 */ /* 0x00006800000e0000 */
[----:B------:R0:W3:Y:S04]  /*9c70*/  SHFL.IDX PT, R3, R5, 0x3, 0x181f ;  /* 0x00781f0005037f89 */ /* 0x0000e800000e0000 */
[----:B------:R0:W4:Y:S04]  /*9c80*/  SHFL.IDX PT, R4, R8, 0x3, 0x181f ;  /* 0x00781f0008047f89 */ /* 0x00012800000e0000 */
[----:B------:R0:W0:Y:S02]  /*9c90*/  SHFL.IDX PT, R14, R7, 0x3, 0x181f ;  /* 0x00781f00070e7f89 */ /* 0x00002400000e0000 */
.L_x_9820:
[----:B------:R-:W-:Y:S01]  /*9ca0*/  VIADD R54, R54, 0x60 ;  /* 0x0000006036367836 */ /* 0x000fe20000000000 */
[----:B------:R-:W-:Y:S01]  /*9cb0*/  BSSY B1, `(.L_x_9516) ;  /* 0x000001d000017945 */ /* 0x000fe20003800000 */
[----:B0-2---:R-:W-:Y:S02]  /*9cc0*/  CS2R R8, SRZ ;  /* 0x0000000000087805 */ /* 0x005fe4000001ff00 */
        /* <DEDUP_REMOVED lines=9> */
[----:B------:R-:W-:Y:S02]  /*9d60*/  @!P4 SHF.L.U64.HI R5, R22, 0x1, R23 ;  /* 0x000000011605c819 */ /* 0x000fe40000010217 */
[----:B------:R-:W-:Y:S02]  /*9d70*/  @!P5 SHF.L.U32 R15, R185, 0x1, RZ ;  /* 0x00000001b90fd819 */ /* 0x000fe400000006ff */
[-C--:B---3--:R-:W-:Y:S02]  /*9d80*/  @!P4 IADD3 R6, P0, R3, R62.reuse, RZ ;  /* 0x0000003e0306c210 */ /* 0x088fe40007f1e0ff */
[----:B------:R-:W-:Y:S02]  /*9d90*/  @!P5 SHF.L.U64.HI R9, R185, 0x1, R64 ;  /* 0x00000001b909d819 */ /* 0x000fe40000010240 */
[----:B------:R-:W-:Y:S02]  /*9da0*/  @!P4 IADD3 R62, P1, R14, R62, RZ ;  /* 0x0000003e0e3ec210 */ /* 0x000fe40007f3e0ff */
[----:B------:R-:W-:-:S02]  /*9db0*/  CS2R R12, SRZ ;  /* 0x00000000000c7805 */ /* 0x000fc4000001ff00 */
[-C--:B------:R-:W-:Y:S02]  /*9dc0*/  @!P5 IADD3 R64, P2, R3, R15.reuse, RZ ;  /* 0x0000000f0340d210 */ /* 0x080fe40007f5e0ff */
[----:B------:R-:W-:Y:S02]  /*9dd0*/  CS2R R20, SRZ ;  /* 0x0000000000147805 */ /* 0x000fe4000001ff00 */
[----:B------:R-:W-:Y:S01]  /*9de0*/  @!P5 IADD3 R14, P3, R14, R15, RZ ;  /* 0x0000000f0e0ed210 */ /* 0x000fe20007f7e0ff */
[C---:B-1----:R-:W-:Y:S02]  /*9df0*/  @!P4 IMAD.X R7, R0.reuse, 0x1, R5, P0 ;  /* 0x000000010007c824 */ /* 0x042fe400000e0605 */
[--C-:B------:R-:W-:Y:S02]  /*9e00*/  @!P5 IMAD.X R65, R0, 0x1, R9.reuse, P2 ;  /* 0x000000010041d824 */ /* 0x100fe400010e0609 */
[C---:B----4-:R-:W-:Y:S01]  /*9e10*/  @!P5 IMAD.X R15, R4.reuse, 0x1, R9, P3 ;  /* 0x00000001040fd824 */ /* 0x050fe200018e0609 */
[----:B------:R-:W-:Y:S01]  /*9e20*/  CS2R R8, SRZ ;  /* 0x0000000000087805 */ /* 0x000fe2000001ff00 */
[----:B------:R-:W-:Y:S01]  /*9e30*/  @!P4 IMAD.X R63, R4, 0x1, R5, P1 ;  /* 0x00000001043fc824 */ /* 0x000fe200008e0605 */
[----:B------:R0:W5:Y:S04]  /*9e40*/  @!P5 LD.E.64 R10, desc[UR42][R64.64] ;  /* 0x0000002a400ad980 */ /* 0x000168000c101b00 */
[----:B------:R0:W5:Y:S04]  /*9e50*/  @!P5 LD.E.64 R8, desc[UR42][R14.64] ;  /* 0x0000002a0e08d980 */ /* 0x000168000c101b00 */
[----:B------:R0:W5:Y:S04]  /*9e60*/  @!P4 LD.E.64 R12, desc[UR42][R6.64] ;  /* 0x0000002a060cc980 */ /* 0x000168000c101b00 */
[----:B------:R0:W5:Y:S02]  /*9e70*/  @!P4 LD.E.64 R20, desc[UR42][R62.64] ;  /* 0x0000002a3e14c980 */ /* 0x000164000c101b00 */
.L_x_9517:
[----:B------:R-:W-:Y:S05]  /*9e80*/  BSYNC B1 ;  /* 0x0000000000017941 */ /* 0x000fea0003800000 */
.L_x_9516:
[----:B------:R-:W-:Y:S01]  /*9e90*/  ULEA.HI UR4, UR39, UR39, URZ, 0x1 ;  /* 0x0000002727047291 */ /* 0x000fe2000f8f083f */
[----:B---3-5:R-:W-:Y:S01]  /*9ea0*/  IMAD.MOV.U32 R3, RZ, RZ, R20 ;  /* 0x000000ffff037224 */ /* 0x028fe200078e0014 */
[----:B0-----:R-:W-:Y:S01]  /*9eb0*/  MOV R6, R12 ;  /* 0x0000000c00067202 */ /* 0x001fe20000000f00 */
[----:B----4-:R-:W-:Y:S01]  /*9ec0*/  IMAD.MOV.U32 R4, RZ, RZ, R21 ;  /* 0x000000ffff047224 */ /* 0x010fe200078e0015 */
[----:B------:R-:W-:Y:S01]  /*9ed0*/  ULOP3.LUT UR4, UR4, 0xfffffffe, URZ, 0xc0, !UPT ;  /* 0xfffffffe04047892 */ /* 0x000fe2000f8ec03f */
[----:B------:R-:W-:Y:S01]  /*9ee0*/  IMAD.MOV.U32 R7, RZ, RZ, R13 ;  /* 0x000000ffff077224 */ /* 0x000fe200078e000d */
[----:B-1----:R-:W-:Y:S01]  /*9ef0*/  VIADDMNMX R0, R67, -R192, 0x80, PT ;  /* 0x0000008043007446 */ /* 0x002fe200038009c0 */
[----:B------:R-:W-:Y:S01]  /*9f00*/  BSSY B1, `(.L_x_9518) ;  /* 0x000000e000017945 */ /* 0x000fe20003800000 */
[----:B------:R-:W-:Y:S01]  /*9f10*/  UIADD3 UR4, UR39, -UR4, URZ ;  /* 0x8000000427047290 */ /* 0x000fe2000fffe03f */
[----:B------:R-:W-:Y:S01]  /*9f20*/  PRMT R15, R3, 0x5410, R4 ;  /* 0x00005410030f7816 */ /* 0x000fe20000000004 */
[----:B------:R-:W-:Y:S01]  /*9f30*/  IMAD.MOV.U32 R3, RZ, RZ, R8 ;  /* 0x000000ffff037224 */ /* 0x000fe200078e0008 */
[----:B------:R-:W-:Y:S01]  /*9f40*/  PRMT R54, R6, 0x5410, R7 ;  /* 0x0000541006367816 */ /* 0x000fe20000000007 */
[----:B------:R-:W-:Y:S01]  /*9f50*/  IMAD.MOV.U32 R4, RZ, RZ, R9 ;  /* 0x000000ffff047224 */ /* 0x000fe200078e0009 */
[----:B------:R-:W-:Y:S01]  /*9f60*/  ISETP.GE.AND P1, PT, R187, R0, PT ;  /* 0x00000000bb00720c */ /* 0x000fe20003f26270 */
[----:B------:R-:W-:Y:S01]  /*9f70*/  IMAD.MOV.U32 R6, RZ, RZ, R11 ;  /* 0x000000ffff067224 */ /* 0x000fe200078e000b */
[----:B------:R-:W-:-:S02]  /*9f80*/  MOV R5, UR4 ;  /* 0x0000000400057c02 */ /* 0x000fc40008000f00 */
[----:B------:R-:W-:Y:S01]  /*9f90*/  PRMT R3, R3, 0x5410, R4 ;  /* 0x0000541003037816 */ /* 0x000fe20000000004 */
[----:B------:R-:W-:Y:S01]  /*9fa0*/  IMAD.MOV.U32 R4, RZ, RZ, R10 ;  /* 0x000000ffff047224 */ /* 0x000fe200078e000a */
[----:B------:R-:W-:-:S04]  /*9fb0*/  SHF.L.U32 R5, R5, 0x1f, RZ ;  /* 0x0000001f05057819 */ /* 0x000fc800000006ff */
[----:B------:R-:W0:Y:S02]  /*9fc0*/  SYNCS.PHASECHK.TRANS64.TRYWAIT P0, [R18+URZ+0x28800], R5 ;  /* 0x02880005120075a7 */ /* 0x000e24000800017f */
[----:B0-----:R-:W-:Y:S05]  /*9fd0*/  @!P0 BRA `(.L_x_9519) ;  /* 0x0000017800dc8947 */ /* 0x001fea0003800000 */
.L_x_9821:
[----:B------:R-:W-:Y:S05]  /*9fe0*/  BSYNC B1 ;  /* 0x0000000000017941 */ /* 0x000fea0003800000 */
.L_x_9518:
[----:B------:R-:W-:Y:S01]  /*9ff0*/  BSSY B1, `(.L_x_9520) ;  /* 0x000005e000017945 */ /* 0x000fe20003800000 */
[----:B------:R-:W-:-:S03]  /*a000*/  PRMT R14, R4, 0x5410, R6 ;  /* 0x00005410040e7816 */ /* 0x000fc60000000006 */
[----:B------:R-:W-:Y:S05]  /*a010*/  @P1 BRA `(.L_x_9521) ;  /* 0x00000004006c1947 */ /* 0x000fea0003800000 */
[----:B------:R-:W1:Y:S01]  /*a020*/  LDC R4, c[0x0][0x3f4] ;  /* 0x0000fd00ff047b82 */ /* 0x000e620000000800 */
[----:B------:R-:W-:Y:S01]  /*a030*/  BSSY B2, `(.L_x_9522) ;  /* 0x000002e000027945 */ /* 0x000fe20003800000 */
[-C--:B-1----:R-:W-:Y:S02]  /*a040*/  ISETP.GE.AND P0, PT, R22, R4.reuse, PT ;  /* 0x000000041600720c */ /* 0x082fe40003f06270 */
[----:B------:R-:W-:-:S11]  /*a050*/  ISETP.GE.AND P1, PT, R185, R4, PT ;  /* 0x00000004b900720c */ /* 0x000fd60003f26270 */
[----:B------:R-:W-:Y:S05]  /*a060*/  @P0 BRA `(.L_x_9523) ;  /* 0x0000000000a80947 */ /* 0x000fea0003800000 */
[----:B0-----:R-:W0:Y:S01]  /*a070*/  LDS.128 R4, [R37] ;  /* 0x0000000025047984 */ /* 0x001e220000000c00 */
        /* <DEDUP_REMOVED lines=18> */
[----:B------:R-:W-:Y:S02]  /*a1a0*/  HADD2.F32 R49, -RZ, R61.H0_H0 ;  /* 0x2000003dff317230 */ /* 0x000fe40000004100 */
[----:B------:R-:W-:Y:S01]  /*a1b0*/  FFMA.FTZ R67, R48, R63, -R67 ;  /* 0x0000003f30437223 */ /* 0x000fe20000010843 */
[----:B------:R-:W-:Y:S02]  /*a1c0*/  HADD2.F32 R6, -RZ, R5.H0_H0 ;  /* 0x20000005ff067230 */ /* 0x000fe40000004100 */
        /* <DEDUP_REMOVED lines=20> */
.L_x_9523:
[----:B------:R-:W-:Y:S05]  /*a310*/  BSYNC B2 ;  /* 0x0000000000027941 */ /* 0x000fea0003800000 */
.L_x_9522:
[----:B------:R-:W-:Y:S05]  /*a320*/  @P1 BRA `(.L_x_9521) ;  /* 0x0000000000a81947 */ /* 0x000fea0003800000 */
[----:B01----:R-:W0:Y:S01]  /*a330*/  LDS.128 R4, [R37+0x4000] ;  /* 0x0040000025047984 */ /* 0x003e220000000c00 */
        /* <DEDUP_REMOVED lines=18> */
[----:B------:R-:W-:Y:S02]  /*a460*/  HADD2.F32 R41, -RZ, R59.H1_H1 ;  /* 0x3000003bff297230 */ /* 0x000fe40000004100 */
[----:B------:R-:W-:Y:S01]  /*a470*/  FFMA.FTZ R61, R40, R47, -R49 ;  /* 0x0000002f283d7223 */ /* 0x000fe20000010831 */
[----:B------:R-:W-:Y:S02]  /*a480*/  HADD2.F32 R6, -RZ, R5.H0_H0 ;  /* 0x20000005ff067230 */ /* 0x000fe40000004100 */
        /* <DEDUP_REMOVED lines=20> */
.L_x_9521:
[----:B------:R-:W-:Y:S05]  /*a5d0*/  BSYNC B1 ;  /* 0x0000000000017941 */ /* 0x000fea0003800000 */
.L_x_9520:
[----:B-12---:R-:W-:Y:S01]  /*a5e0*/  VIADD R4, R187, 0x20 ;  /* 0x00000020bb047836 */ /* 0x006fe20000000000 */
[----:B------:R-:W-:Y:S04]  /*a5f0*/  BSSY B1, `(.L_x_9524) ;  /* 0x000005e000017945 */ /* 0x000fe80003800000 */
[----:B------:R-:W-:-:S13]  /*a600*/  ISETP.GE.AND P0, PT, R4, R0, PT ;  /* 0x000000000400720c */ /* 0x000fda0003f06270 */
[----:B------:R-:W-:Y:S05]  /*a610*/  @P0 BRA `(.L_x_9525) ;  /* 0x00000004006c0947 */ /* 0x000fea0003800000 */
[----:B------:R-:W1:Y:S01]  /*a620*/  LDC R4, c[0x0][0x3f4] ;  /* 0x0000fd00ff047b82 */ /* 0x000e620000000800 */
[----:B------:R-:W-:Y:S01]  /*a630*/  BSSY B2, `(.L_x_9526) ;  /* 0x000002e000027945 */ /* 0x000fe20003800000 */
[-C--:B-1----:R-:W-:Y:S02]  /*a640*/  ISETP.GE.AND P0, PT, R22, R4.reuse, PT ;  /* 0x000000041600720c */ /* 0x082fe40003f06270 */
[----:B------:R-:W-:-:S11]  /*a650*/  ISETP.GE.AND P1, PT, R185, R4, PT ;  /* 0x00000004b900720c */ /* 0x000fd60003f26270 */
[----:B------:R-:W-:Y:S05]  /*a660*/  @P0 BRA `(.L_x_9527) ;  /* 0x0000000000a80947 */ /* 0x000fea0003800000 */
[----:B0-----:R-:W0:Y:S01]  /*a670*/  LDS.128 R4, [R37+0x1000] ;  /* 0x0010000025047984 */ /* 0x001e220000000c00 */
        /* <DEDUP_REMOVED lines=41> */
.L_x_9527:
[----:B------:R-:W-:Y:S05]  /*a910*/  BSYNC B2 ;  /* 0x0000000000027941 */ /* 0x000fea0003800000 */
.L_x_9526:
[----:B------:R-:W-:Y:S05]  /*a920*/  @P1 BRA `(.L_x_9525) ;  /* 0x0000000000a81947 */ /* 0x000fea0003800000 */
[----:B01----:R-:W0:Y:S01]  /*a930*/  LDS.128 R4, [R37+0x5000] ;  /* 0x0050000025047984 */ /* 0x003e220000000c00 */
[----:B------:R-:W-:Y:S01]  /*a940*/  SHF.R.U32.HI R39, RZ, 0x10, R31 ;  /* 0x00000010ff277819 */ /* 0x000fe2000001161f */
[----:B------:R-:W-:Y:S01]  /*a950*/  HADD2.F32 R38, -RZ, R53.H0_H0 ;  /* 0x20000035ff267230 */ /* 0x000fe20000004100 */
[----:B------:R-:W-:Y:S01]  /*a960*/  SHF.R.U32.HI R41, RZ, 0x10, R29 ;  /* 0x00000010ff297819 */ /* 0x000fe2000001161d */
        /* <DEDUP_REMOVED lines=38> */
.L_x_9525:
[----:B------:R-:W-:Y:S05]  /*abd0*/  BSYNC B1 ;  /* 0x0000000000017941 */ /* 0x000fea0003800000 */
.L_x_9524:
[----:B-12---:R-:W-:Y:S01]  /*abe0*/  IADD3 R4, R187, 0x40, RZ ;  /* 0x00000040bb047810 */ /* 0x006fe20007ffe0ff */
[----:B------:R-:W-:Y:S03]  /*abf0*/  BSSY B1, `(.L_x_9528) ;  /* 0x000005e000017945 */ /* 0x000fe60003800000 */
        /* <DEDUP_REMOVED lines=49> */
.L_x_9531:
[----:B------:R-:W-:Y:S05]  /*af10*/  BSYNC B2 ;  /* 0x0000000000027941 */ /* 0x000fea0003800000 */
.L_x_9530:
[----:B------:R-:W-:Y:S05]  /*af20*/  @P1 BRA `(.L_x_9529) ;  /* 0x0000000000a81947 */ /* 0x000fea0003800000 */
[----:B01----:R-:W0:Y:S01]  /*af30*/  LDS.128 R4, [R37+0x6000] ;  /* 0x0060000025047984 */ /* 0x003e220000000c00 */
        /* <DEDUP_REMOVED lines=41> */
.L_x_9529:
[----:B------:R-:W-:Y:S05]  /*b1d0*/  BSYNC B1 ;  /* 0x0000000000017941 */ /* 0x000fea0003800000 */
.L_x_9528:
[----:B-12---:R-:W-:-:S05]  /*b1e0*/  VIADD R4, R187, 0x60 ;  /* 0x00000060bb047836 */ /* 0x006fca0000000000 */
        /* <DEDUP_REMOVED lines=25> */
[C---:B------:R-:W-:Y:S01]  /*b380*/  FFMA.FTZ R31, R13.reuse, R26, R29 ;  /* 0x0000001a0d1f7223 */ /* 0x040fe2000001001d */
[----:B------:R-:W-:Y:S02]  /*b390*/  HADD2.F32 R12, -RZ, R6.H1_H1 ;  /* 0x30000006ff0c7230 */ /* 0x000fe40000004100 */
[C---:B------:R-:W-:Y:S01]  /*b3a0*/  FMUL.FTZ R27, R4.reuse, R25 ;  /* 0x00000019041b7220 */ /* 0x040fe20000410000 */
[--C-:B------:R-:W-:Y:S02]  /*b3b0*/  HADD2.F32 R6, -RZ, R5.reuse.H0_H0 ;  /* 0x20000005ff067230 */ /* 0x100fe40000004100 */
[----:B------:R-:W-:Y:S01]  /*b3c0*/  FFMA.FTZ R28, R13, R24, -R28 ;  /* 0x000000180d1c7223 */ /* 0x000fe2000001081c */
[-C--:B------:R-:W-:Y:S01]  /*b3d0*/  FMUL.FTZ R29, R4, R21.reuse ;  /* 0x00000015041d7220 */ /* 0x080fe20000410000 */
[----:B------:R-:W-:Y:S02]  /*b3e0*/  HADD2.F32 R5, -RZ, R5.H1_H1 ;  /* 0x30000005ff057230 */ /* 0x000fe40000004100 */
[----:B------:R-:W-:Y:S01]  /*b3f0*/  FFMA.FTZ R27, R0, R21, -R27 ;  /* 0x00000015001b7223 */ /* 0x000fe2000001081b */
[----:B------:R-:W-:-:S02]  /*b400*/  HADD2.F32 R13, -RZ, R30.H0_H0 ;  /* 0x2000001eff0d7230 */ /* 0x000fc40000004100 */
[C---:B------:R-:W-:Y:S01]  /*b410*/  FMUL.FTZ R20, R12.reuse, R15 ;  /* 0x0000000f0c147220 */ /* 0x040fe20000410000 */
[----:B------:R-:W-:Y:S02]  /*b420*/  HADD2.F32 R4, -RZ, R32.H0_H0 ;  /* 0x20000020ff047230 */ /* 0x000fe40000004100 */
[-C--:B------:R-:W-:Y:S01]  /*b430*/  FMUL.FTZ R24, R12, R54.reuse ;  /* 0x000000360c187220 */ /* 0x080fe20000410000 */
[----:B------:R-:W-:Y:S01]  /*b440*/  FFMA.FTZ R0, R0, R25, R29 ;  /* 0x0000001900007223 */ /* 0x000fe2000001001d */
[----:B------:R-:W-:Y:S01]  /*b450*/  FMUL.FTZ R21, R5, R13 ;  /* 0x0000000d05157220 */ /* 0x000fe20000410000 */
[----:B------:R-:W-:Y:S01]  /*b460*/  FFMA.FTZ R20, R7, R54, -R20 ;  /* 0x0000003607147223 */ /* 0x000fe20000010814 */
[-C--:B------:R-:W-:Y:S01]  /*b470*/  FMUL.FTZ R12, R5, R4.reuse ;  /* 0x00000004050c7220 */ /* 0x080fe20000410000 */
[----:B------:R-:W-:Y:S01]  /*b480*/  FFMA.FTZ R15, R7, R15, R24 ;  /* 0x0000000f070f7223 */ /* 0x000fe20000010018 */
[C---:B------:R-:W-:Y:S01]  /*b490*/  FFMA.FTZ R5, R6.reuse, R4, -R21 ;  /* 0x0000000406057223 */ /* 0x040fe20000010815 */
[----:B------:R-:W-:Y:S01]  /*b4a0*/  F2FP.F16.F32.PACK_AB R7, R31, R28 ;  /* 0x0000001c1f07723e */ /* 0x000fe200000000ff */
[----:B------:R-:W-:Y:S01]  /*b4b0*/  FFMA.FTZ R12, R6, R13, R12 ;  /* 0x0000000d060c7223 */ /* 0x000fe2000001000c */
[----:B------:R-:W-:-:S02]  /*b4c0*/  F2FP.F16.F32.PACK_AB R4, R0, R27 ;  /* 0x0000001b0004723e */ /* 0x000fc400000000ff */
[----:B------:R-:W-:Y:S02]  /*b4d0*/  F2FP.F16.F32.PACK_AB R6, R15, R20 ;  /* 0x000000140f06723e */ /* 0x000fe400000000ff */
[----:B------:R-:W-:-:S05]  /*b4e0*/  F2FP.F16.F32.PACK_AB R5, R12, R5 ;  /* 0x000000050c05723e */ /* 0x000fca00000000ff */
[----:B------:R1:W-:Y:S02]  /*b4f0*/  STS.128 [R37+0x3000], R4 ;  /* 0x0030000425007388 */ /* 0x0003e40000000c00 */
.L_x_9534:
[----:B------:R-:W-:Y:S05]  /*b500*/  BSYNC B1 ;  /* 0x0000000000017941 */ /* 0x000fea0003800000 */
.L_x_9533:
[----:B------:R-:W-:Y:S05]  /*b510*/  @P1 BRA `(.L_x_9532) ;  /* 0x0000002400f81947 */ /* 0x000fea0003800000 */
[----:B01----:R-:W0:Y:S01]  /*b520*/  LDS.128 R4, [R37+0x7000] ;  /* 0x0070000025047984 */ /* 0x003e220000000c00 */
        /* <DEDUP_REMOVED lines=13> */
[----:B------:R-:W-:Y:S01]  /*b600*/  FMUL.FTZ R10, R10, R12 ;  /* 0x0000000c0a0a7220 */ /* 0x000fe20000410000 */
[----:B------:R-:W-:-:S02]  /*b610*/  HADD2.F32 R4, -RZ, R4.H1_H1 ;  /* 0x30000004ff047230 */ /* 0x000fc40000004100 */
[C---:B------:R-:W-:Y:S01]  /*b620*/  FFMA.FTZ R20, R9.reuse, R12, -R20 ;  /* 0x0000000c09147223 */ /* 0x040fe20000010814 */
[----:B------:R-:W-:Y:S01]  /*b630*/  FFMA.FTZ R25, R9, R15, R10 ;  /* 0x0000000f09197223 */ /* 0x000fe2000001000a */
[--C-:B------:R-:W-:Y:S02]  /*b640*/  HADD2.F32 R7, -RZ, R6.reuse.H0_H0 ;  /* 0x20000006ff077230 */ /* 0x100fe40000004100 */
[C---:B------:R-:W-:Y:S01]  /*b650*/  FMUL.FTZ R21, R4.reuse, R13 ;  /* 0x0000000d04157220 */ /* 0x040fe20000410000 */
[----:B------:R-:W-:Y:S02]  /*b660*/  HADD2.F32 R8, -RZ, R6.H1_H1 ;  /* 0x30000006ff087230 */ /* 0x000fe40000004100 */
[-C--:B------:R-:W-:Y:S01]  /*b670*/  FMUL.FTZ R15, R4, R11.reuse ;  /* 0x0000000b040f7220 */ /* 0x080fe20000410000 */
[----:B------:R-:W-:Y:S02]  /*b680*/  HADD2.F32 R9, -RZ, R3.H1_H1 ;  /* 0x30000003ff097230 */ /* 0x000fe40000004100 */
[----:B------:R-:W-:Y:S01]  /*b690*/  FFMA.FTZ R21, R0, R11, -R21 ;  /* 0x0000000b00157223 */ /* 0x000fe20000010815 */
[----:B------:R-:W-:-:S02]  /*b6a0*/  HADD2.F32 R6, -RZ, R5.H0_H0 ;  /* 0x20000005ff067230 */ /* 0x000fc40000004100 */
[----:B------:R-:W-:Y:S01]  /*b6b0*/  FFMA.FTZ R0, R0, R13, R15 ;  /* 0x0000000d00007223 */ /* 0x000fe2000001000f */
[----:B------:R-:W-:Y:S02]  /*b6c0*/  HADD2.F32 R5, -RZ, R5.H1_H1 ;  /* 0x30000005ff057230 */ /* 0x000fe40000004100 */
[CC--:B------:R-:W-:Y:S01]  /*b6d0*/  FMUL.FTZ R10, R8.reuse, R9.reuse ;  /* 0x00000009080a7220 */ /* 0x0c0fe20000410000 */
[----:B------:R-:W-:Y:S02]  /*b6e0*/  HADD2.F32 R4, -RZ, R24.H0_H0 ;  /* 0x20000018ff047230 */ /* 0x000fe40000004100 */
[-C--:B------:R-:W-:Y:S01]  /*b6f0*/  FMUL.FTZ R8, R8, R14.reuse ;  /* 0x0000000e08087220 */ /* 0x080fe20000410000 */
[----:B------:R-:W-:Y:S02]  /*b700*/  HADD2.F32 R3, -RZ, R26.H0_H0 ;  /* 0x2000001aff037230 */ /* 0x000fe40000004100 */
[----:B------:R-:W-:Y:S01]  /*b710*/  FFMA.FTZ R10, R7, R14, -R10 ;  /* 0x0000000e070a7223 */ /* 0x000fe2000001080a */
[----:B------:R-:W-:Y:S01]  /*b720*/  FMUL.FTZ R11, R5, R4 ;  /* 0x00000004050b7220 */ /* 0x000fe20000410000 */
[----:B------:R-:W-:Y:S01]  /*b730*/  FFMA.FTZ R9, R7, R9, R8 ;  /* 0x0000000907097223 */ /* 0x000fe20000010008 */
[-C--:B------:R-:W-:Y:S01]  /*b740*/  FMUL.FTZ R13, R5, R3.reuse ;  /* 0x00000003050d7220 */ /* 0x080fe20000410000 */
[----:B------:R-:W-:Y:S01]  /*b750*/  F2FP.F16.F32.PACK_AB R7, R25, R20 ;  /* 0x000000141907723e */ /* 0x000fe200000000ff */
[----:B------:R-:W-:-:S02]  /*b760*/  FFMA.FTZ R5, R6, R3, -R11 ;  /* 0x0000000306057223 */ /* 0x000fc4000001080b */
[----:B------:R-:W-:Y:S01]  /*b770*/  FFMA.FTZ R8, R6, R4, R13 ;  /* 0x0000000406087223 */ /* 0x000fe2000001000d */
[----:B------:R-:W-:Y:S02]  /*b780*/  F2FP.F16.F32.PACK_AB R6, R9, R10 ;  /* 0x0000000a0906723e */ /* 0x000fe400000000ff */
[----:B------:R-:W-:Y:S02]  /*b790*/  F2FP.F16.F32.PACK_AB R4, R0, R21 ;  /* 0x000000150004723e */ /* 0x000fe400000000ff */
[----:B------:R-:W-:-:S05]  /*b7a0*/  F2FP.F16.F32.PACK_AB R5, R8, R5 ;  /* 0x000000050805723e */ /* 0x000fca00000000ff */
[----:B------:R4:W-:Y:S01]  /*b7b0*/  STS.128 [R37+0x7000], R4 ;  /* 0x0070000425007388 */ /* 0x0009e20000000c00 */
[----:B------:R-:W-:Y:S05]  /*b7c0*/  BRA `(.L_x_9532) ;  /* 0x00000024004c7947 */ /* 0x000fea0003800000 */
.L_x_9505:
[----:B------:R-:W0:Y:S01]  /*b7d0*/  LDC R5, c[0x0][0x448] ;  /* 0x00011200ff057b82 */ /* 0x000e220000000800 */
[----:B------:R-:W-:Y:S01]  /*b7e0*/  ULDC.64 UR4, c[0x0][0x3f8] ;  /* 0x0000fe0000047ab9 */ /* 0x000fe20000000a00 */
[----:B------:R-:W-:Y:S01]  /*b7f0*/  ULDC.64 UR6, c[0x0][0x408] ;  /* 0x0001020000067ab9 */ /* 0x000fe20000000a00 */
        /* <DEDUP_REMOVED lines=19> */
[----:B------:R-:W-:-:S02]  /*b930*/  LEA R34, P1, R24, UR6, 0x1 ;  /* 0x0000000618227c11 */ /* 0x000fc4000f8208ff */
[----:B------:R-:W-:Y:S02]  /*b940*/  IADD3 R3, R25, R3, RZ ;  /* 0x0000000319037210 */ /* 0x000fe40007ffe0ff */
[----:B------:R-:W-:Y:S02]  /*b950*/  LEA.HI.X R35, R26, UR5, R7, 0x1, P0 ;  /* 0x000000051a237c11 */ /* 0x000fe400080f0c07 */
[----:B------:R-:W-:Y:S01]  /*b960*/  LEA.HI.X R33, R24, UR7, R3, 0x1, P1 ;  /* 0x0000000718217c11 */ /* 0x000fe200088f0c03 */
[----:B------:R-:W-:Y:S06]  /*b970*/  BRA.DIV UR4, `(.L_x_9535) ;  /* 0x0000016204887947 */ /* 0x000fec000b800000 */
[----:B------:R-:W0:Y:S01]  /*b980*/  LDC R56, c[0x0][0x3f4] ;  /* 0x0000fd00ff387b82 */ /* 0x000e220000000800 */
[----:B------:R-:W3:Y:S01]  /*b990*/  SHFL.IDX PT, R4, R32, RZ, 0x181f ;  /* 0x00181fff20047589 */ /* 0x000ee200000e0000 */
[----:B------:R-:W-:-:S03]  /*b9a0*/  IMAD R3, R194, R5, RZ ;  /* 0x00000005c2037224 */ /* 0x000fc600078e02ff */
[----:B------:R-:W4:Y:S04]  /*b9b0*/  SHFL.IDX PT, R0, R35, RZ, 0x181f ;  /* 0x00181fff23007589 */ /* 0x000f2800000e0000 */
[----:B------:R-:W5:Y:S04]  /*b9c0*/  SHFL.IDX PT, R14, R34, RZ, 0x181f ;  /* 0x00181fff220e7589 */ /* 0x000f6800000e0000 */
[----:B------:R-:W1:Y:S01]  /*b9d0*/  SHFL.IDX PT, R5, R33, RZ, 0x181f ;  /* 0x00181fff21057589 */ /* 0x000e6200000e0000 */
[----:B0-----:R-:W-:-:S04]  /*b9e0*/  ISETP.GE.AND P0, PT, R16, R56, PT ;  /* 0x000000381000720c */ /* 0x001fc80003f06270 */
[----:B------:R-:W-:-:S13]  /*b9f0*/  ISETP.GE.OR P1, PT, R54, R3, P0 ;  /* 0x000000033600720c */ /* 0x000fda0000726670 */
[C---:B------:R-:W-:Y:S01]  /*ba00*/  @!P1 IMAD.SHL.U32 R21, R16.reuse, 0x2, RZ ;  /* 0x0000000210159824 */ /* 0x040fe200078e00ff */
[----:B------:R-:W-:-:S04]  /*ba10*/  @!P1 SHF.L.U64.HI R6, R16, 0x1, R17 ;  /* 0x0000000110069819 */ /* 0x000fc80000010211 */
[----:B---3--:R-:W-:-:S05]  /*ba20*/  @!P1 IADD3 R4, P2, R4, R21, RZ ;  /* 0x0000001504049210 */ /* 0x008fca0007f5e0ff */
[----:B----4-:R-:W-:Y:S02]  /*ba30*/  @!P1 IMAD.X R7, R0, 0x1, R6, P2 ;  /* 0x0000000100079824 */ /* 0x010fe400010e0606 */
[----:B------:R-:W-:Y:S02]  /*ba40*/  @!P1 IMAD.MOV.U32 R8, RZ, RZ, R4 ;  /* 0x000000ffff089224 */ /* 0x000fe400078e0004 */
[----:B------:R-:W-:-:S06]  /*ba50*/  @!P1 IMAD.MOV.U32 R9, RZ, RZ, R7 ;  /* 0x000000ffff099224 */ /* 0x000fcc00078e0007 */
[----:B------:R-:W3:Y:S01]  /*ba60*/  @!P1 LD.E.128 R8, desc[UR42][R8.64] ;  /* 0x0000002a08089980 */ /* 0x000ee2000c101d00 */
[----:B-----5:R-:W-:-:S04]  /*ba70*/  @!P1 IADD3 R14, P2, R14, R21, RZ ;  /* 0x000000150e0e9210 */ /* 0x020fc80007f5e0ff */
[----:B-1----:R-:W-:Y:S01]  /*ba80*/  @!P1 IADD3.X R5, R5, R6, RZ, P2, !PT ;  /* 0x0000000605059210 */ /* 0x002fe200017fe4ff */
[----:B------:R-:W-:-:S06]  /*ba90*/  @!P1 IMAD.MOV.U32 R4, RZ, RZ, R14 ;  /* 0x000000ffff049224 */ /* 0x000fcc00078e000e */
[----:B------:R-:W4:Y:S01]  /*baa0*/  @!P1 LD.E.128 R4, desc[UR42][R4.64] ;  /* 0x0000002a04049980 */ /* 0x000f22000c101d00 */
[----:B------:R-:W-:Y:S02]  /*bab0*/  CS2R R48, SRZ ;  /* 0x0000000000307805 */ /* 0x000fe4000001ff00 */
[----:B------:R-:W-:Y:S02]  /*bac0*/  CS2R R38, SRZ ;  /* 0x0000000000267805 */ /* 0x000fe4000001ff00 */
[----:B------:R-:W-:Y:S01]  /*bad0*/  CS2R R50, SRZ ;  /* 0x0000000000327805 */ /* 0x000fe2000001ff00 */
[----:B------:R0:W1:Y:S01]  /*bae0*/  SHFL.IDX PT, R14, R34, 0x1, 0x181f ;  /* 0x00381f00220e7f89 */ /* 0x00006200000e0000 */
[----:B------:R-:W-:Y:S02]  /*baf0*/  CS2R R20, SRZ ;  /* 0x0000000000147805 */ /* 0x000fe4000001ff00 */
[----:B------:R-:W-:Y:S01]  /*bb00*/  CS2R R24, SRZ ;  /* 0x0000000000187805 */ /* 0x000fe2000001ff00 */
[----:B---3--:R-:W-:-:S02]  /*bb10*/  @!P1 IMAD.MOV.U32 R48, RZ, RZ, R8 ;  /* 0x000000ffff309224 */ /* 0x008fc400078e0008 */
[----:B------:R-:W-:Y:S01]  /*bb20*/  @!P1 IMAD.MOV.U32 R49, RZ, RZ, R9 ;  /* 0x000000ffff319224 */ /* 0x000fe200078e0009 */
[----:B------:R0:W3:Y:S01]  /*bb30*/  SHFL.IDX PT, R8, R32, 0x1, 0x181f ;  /* 0x00381f0020087f89 */ /* 0x0000e200000e0000 */
[----:B------:R-:W-:Y:S02]  /*bb40*/  IMAD.MOV.U32 R0, RZ, RZ, R48 ;  /* 0x000000ffff007224 */ /* 0x000fe400078e0030 */
[----:B------:R-:W-:Y:S01]  /*bb50*/  @!P1 IMAD.MOV.U32 R50, RZ, RZ, R10 ;  /* 0x000000ffff329224 */ /* 0x000fe200078e000a */
[----:B------:R0:W0:Y:S01]  /*bb60*/  SHFL.IDX PT, R9, R33, 0x1, 0x181f ;  /* 0x00381f0021097f89 */ /* 0x00002200000e0000 */
[----:B------:R-:W-:Y:S01]  /*bb70*/  @!P1 IMAD.MOV.U32 R51, RZ, RZ, R11 ;  /* 0x000000ffff339224 */ /* 0x000fe200078e000b */
[----:B------:R-:W-:Y:S01]  /*bb80*/  PRMT R65, R65, 0x5410, R0 ;  /* 0x0000541041417816 */ /* 0x000fe20000000000 */
[----:B------:R-:W-:Y:S01]  /*bb90*/  IMAD.MOV.U32 R10, RZ, RZ, R50 ;  /* 0x000000ffff0a7224 */ /* 0x000fe200078e0032 */
[----:B------:R0:W0:Y:S01]  /*bba0*/  SHFL.IDX PT, R0, R35, 0x1, 0x181f ;  /* 0x00381f0023007f89 */ /* 0x00002200000e0000 */
[----:B----4-:R-:W-:Y:S01]  /*bbb0*/  @!P1 MOV R38, R4 ;  /* 0x0000000400269202 */ /* 0x010fe20000000f00 */
[----:B------:R-:W-:Y:S01]  /*bbc0*/  @!P1 IMAD.MOV.U32 R39, RZ, RZ, R5 ;  /* 0x000000ffff279224 */ /* 0x000fe200078e0005 */
[----:B------:R-:W-:Y:S01]  /*bbd0*/  MOV R12, R49 ;  /* 0x00000031000c7202 */ /* 0x000fe20000000f00 */
[----:B------:R-:W-:-:S02]  /*bbe0*/  @!P1 IMAD.MOV.U32 R20, RZ, RZ, R6 ;  /* 0x000000ffff149224 */ /* 0x000fc400078e0006 */
[----:B------:R-:W-:Y:S01]  /*bbf0*/  @!P1 IMAD.MOV.U32 R21, RZ, RZ, R7 ;  /* 0x000000ffff159224 */ /* 0x000fe200078e0007 */
[----:B------:R-:W-:Y:S01]  /*bc00*/  PRMT R67, R12, 0x7610, R67 ;  /* 0x000076100c437816 */ /* 0x000fe20000000043 */
[----:B------:R-:W-:Y:S01]  /*bc10*/  IMAD.MOV.U32 R11, RZ, RZ, R51 ;  /* 0x000000ffff0b7224 */ /* 0x000fe200078e0033 */
[----:B------:R-:W-:Y:S01]  /*bc20*/  MOV R5, R39 ;  /* 0x0000002700057202 */ /* 0x000fe20000000f00 */
[----:B------:R-:W-:Y:S02]  /*bc30*/  IMAD.MOV.U32 R4, RZ, RZ, R38 ;  /* 0x000000ffff047224 */ /* 0x000fe400078e0026 */
[----:B------:R-:W-:Y:S01]  /*bc40*/  IMAD.MOV.U32 R6, RZ, RZ, R20 ;  /* 0x000000ffff067224 */ /* 0x000fe200078e0014 */
[----:B------:R-:W-:Y:S01]  /*bc50*/  PRMT R52, R10, 0x5410, R11 ;  /* 0x000054100a347816 */ /* 0x000fe2000000000b */
[----:B------:R-:W-:Y:S01]  /*bc60*/  IMAD.MOV.U32 R7, RZ, RZ, R21 ;  /* 0x000000ffff077224 */ /* 0x000fe200078e0015 */
[----:B------:R-:W-:Y:S02]  /*bc70*/  PRMT R67, R67, 0x5410, R5 ;  /* 0x0000541043437816 */ /* 0x000fe40000000005 */
[----:B------:R-:W-:-:S02]  /*bc80*/  PRMT R66, R6, 0x5410, R4 ;  /* 0x0000541006427816 */ /* 0x000fc40000000004 */
[----:B-1-3--:R-:W-:-:S07]  /*bc90*/  PRMT R65, R7, 0x7610, R65 ;  /* 0x0000761007417816 */ /* 0x00afce0000000041 */
.L_x_9831:
        /* <DEDUP_REMOVED lines=14> */
[----:B------:R-:W-:Y:S02]  /*bd80*/  IADD3 R14, P2, R14, R15, RZ ;  /* 0x0000000f0e0e7210 */ /* 0x000fe40007f5e0ff */
[----:B0-----:R-:W-:-:S03]  /*bd90*/  IADD3.X R5, R0, R6, RZ, P1, !PT ;  /* 0x0000000600057210 */ /* 0x001fc60000ffe4ff */
[----:B------:R-:W-:-:S03]  /*bda0*/  IMAD.X R15, R9, 0x1, R6, P2 ;  /* 0x00000001090f7824 */ /* 0x000fc600010e0606 */
[----:B------:R-:W5:Y:S04]  /*bdb0*/  LD.E.128 R4, desc[UR42][R4.64] ;  /* 0x0000002a04047980 */ /* 0x000f68000c101d00 */
[----:B------:R1:W5:Y:S02]  /*bdc0*/  LD.E.128 R24, desc[UR42][R14.64] ;  /* 0x0000002a0e187980 */ /* 0x000364000c101d00 */
.L_x_9537:
[----:B------:R-:W-:Y:S05]  /*bdd0*/  BSYNC B1 ;  /* 0x0000000000017941 */ /* 0x000fea0003800000 */
.L_x_9536:
[----:B0----5:R-:W-:Y:S01]  /*bde0*/  IMAD.MOV.U32 R0, RZ, RZ, R24 ;  /* 0x000000ffff007224 */ /* 0x021fe200078e0018 */
[----:B------:R-:W-:Y:S01]  /*bdf0*/  MOV R10, R27 ;  /* 0x0000001b000a7202 */ /* 0x000fe20000000f00 */
[----:B------:R-:W-:Y:S01]  /*be00*/  IMAD.MOV.U32 R8, RZ, RZ, R25 ;  /* 0x000000ffff087224 */ /* 0x000fe200078e0019 */
[----:B------:R-:W-:Y:S01]  /*be10*/  UMOV UR4, 0xffffffff ;  /* 0xffffffff00047882 */ /* 0x000fe20000000000 */
[----:B------:R-:W-:-:S03]  /*be20*/  IMAD.MOV.U32 R9, RZ, RZ, R26 ;  /* 0x000000ffff097224 */ /* 0x000fc600078e001a */
[----:B------:R-:W-:Y:S01]  /*be30*/  PRMT R55, R0, 0x5410, R8 ;  /* 0x0000541000377816 */ /* 0x000fe20000000008 */
[----:B------:R-:W-:Y:S01]  /*be40*/  IMAD.MOV.U32 R0, RZ, RZ, R4 ;  /* 0x000000ffff007224 */ /* 0x000fe200078e0004 */
[----:B------:R-:W-:Y:S01]  /*be50*/  PRMT R57, R9, 0x5410, R10 ;  /* 0x0000541009397816 */ /* 0x000fe2000000000a */
[----:B------:R-:W-:Y:S02]  /*be60*/  IMAD.MOV.U32 R8, RZ, RZ, R5 ;  /* 0x000000ffff087224 */ /* 0x000fe400078e0005 */
[----:B------:R-:W-:Y:S02]  /*be70*/  IMAD.MOV.U32 R9, RZ, RZ, R6 ;  /* 0x000000ffff097224 */ /* 0x000fe400078e0006 */
[----:B------:R-:W-:Y:S01]  /*be80*/  IMAD.MOV.U32 R10, RZ, RZ, R7 ;  /* 0x000000ffff0a7224 */ /* 0x000fe200078e0007 */
[----:B------:R-:W-:-:S04]  /*be90*/  PRMT R58, R0, 0x5410, R8 ;  /* 0x00005410003a7816 */ /* 0x000fc80000000008 */
[----:B------:R-:W-:Y:S01]  /*bea0*/  PRMT R59, R9, 0x5410, R10 ;  /* 0x00005410093b7816 */ /* 0x000fe2000000000a */
[----:B------:R-:W-:Y:S06]  /*beb0*/  BRA.DIV UR4, `(.L_x_9538) ;  /* 0x0000016204a47947 */ /* 0x000fec000b800000 */
[----:B------:R-:W0:Y:S01]  /*bec0*/  SHFL.IDX PT, R8, R32, 0x2, 0x181f ;  /* 0x00581f0020087f89 */ /* 0x000e2200000e0000 */
[----:B------:R-:W-:-:S03]  /*bed0*/  IADD3 R10, R54, 0x40, RZ ;  /* 0x00000040360a7810 */ /* 0x000fc60007ffe0ff */
[----:B------:R-:W3:Y:S01]  /*bee0*/  SHFL.IDX PT, R0, R35, 0x2, 0x181f ;  /* 0x00581f0023007f89 */ /* 0x000ee200000e0000 */
[----:B------:R-:W-:-:S03]  /*bef0*/  ISETP.GE.OR P1, PT, R10, R3, P0 ;  /* 0x000000030a00720c */ /* 0x000fc60000726670 */
[----:B-1----:R-:W1:Y:S04]  /*bf00*/  SHFL.IDX PT, R14, R34, 0x2, 0x181f ;  /* 0x00581f00220e7f89 */ /* 0x002e6800000e0000 */
[----:B------:R-:W4:Y:S06]  /*bf10*/  SHFL.IDX PT, R28, R33, 0x2, 0x181f ;  /* 0x00581f00211c7f89 */ /* 0x000f2c00000e0000 */
[C---:B------:R-:W-:Y:S01]  /*bf20*/  @!P1 IMAD.SHL.U32 R31, R16.reuse, 0x2, RZ ;  /* 0x00000002101f9824 */ /* 0x040fe200078e00ff */
[----:B------:R-:W-:-:S04]  /*bf30*/  @!P1 SHF.L.U64.HI R29, R16, 0x1, R17 ;  /* 0x00000001101d9819 */ /* 0x000fc80000010211 */
[----:B0-----:R-:W-:-:S05]  /*bf40*/  @!P1 IADD3 R8, P2, R8, R31, RZ ;  /* 0x0000001f08089210 */ /* 0x001fca0007f5e0ff */
[----:B---3--:R-:W-:-:S06]  /*bf50*/  @!P1 IMAD.X R9, R0, 0x1, R29, P2 ;  /* 0x0000000100099824 */ /* 0x008fcc00010e061d */
[----:B------:R-:W3:Y:S01]  /*bf60*/  @!P1 LD.E.128 R8, desc[UR42][R8.64] ;  /* 0x0000002a08089980 */ /* 0x000ee2000c101d00 */
[----:B-1----:R-:W-:-:S05]  /*bf70*/  @!P1 IADD3 R14, P2, R14, R31, RZ ;  /* 0x0000001f0e0e9210 */ /* 0x002fca0007f5e0ff */
[----:B----4-:R-:W-:-:S04]  /*bf80*/  @!P1 IMAD.X R29, R28, 0x1, R29, P2 ;  /* 0x000000011c1d9824 */ /* 0x010fc800010e061d */
[----:B------:R-:W-:-:S05]  /*bf90*/  @!P1 IMAD.MOV.U32 R15, RZ, RZ, R29 ;  /* 0x000000ffff0f9224 */ /* 0x000fca00078e001d */
[----:B------:R-:W4:Y:S01]  /*bfa0*/  @!P1 LD.E.128 R28, desc[UR42][R14.64] ;  /* 0x0000002a0e1c9980 */ /* 0x000f22000c101d00 */
[----:B------:R-:W-:Y:S02]  /*bfb0*/  CS2R R44, SRZ ;  /* 0x00000000002c7805 */ /* 0x000fe4000001ff00 */
[----:B------:R-:W-:Y:S02]  /*bfc0*/  CS2R R46, SRZ ;  /* 0x00000000002e7805 */ /* 0x000fe4000001ff00 */
[----:B------:R-:W-:Y:S01]  /*bfd0*/  CS2R R40, SRZ ;  /* 0x0000000000287805 */ /* 0x000fe2000001ff00 */
[----:B------:R-:W0:Y:S01]  /*bfe0*/  SHFL.IDX PT, R32, R32, 0x3, 0x181f ;  /* 0x00781f0020207f89 */ /* 0x000e2200000e0000 */
[----:B------:R-:W-:-:S03]  /*bff0*/  CS2R R42, SRZ ;  /* 0x00000000002a7805 */ /* 0x000fc6000001ff00 */
[----:B------:R-:W1:Y:S04]  /*c000*/  SHFL.IDX PT, R34, R34, 0x3, 0x181f ;  /* 0x00781f0022227f89 */ /* 0x000e6800000e0000 */
[----:B------:R-:W0:Y:S01]  /*c010*/  SHFL.IDX PT, R33, R33, 0x3, 0x181f ;  /* 0x00781f0021217f89 */ /* 0x000e2200000e0000 */
[----:B---3--:R-:W-:Y:S01]  /*c020*/  @!P1 MOV R44, R8 ;  /* 0x00000008002c9202 */ /* 0x008fe20000000f00 */
[----:B------:R-:W-:Y:S01]  /*c030*/  @!P1 IMAD.MOV.U32 R45, RZ, RZ, R9 ;  /* 0x000000ffff2d9224 */ /* 0x000fe200078e0009 */
[----:B------:R-:W-:Y:S01]  /*c040*/  @!P1 MOV R47, R11 ;  /* 0x0000000b002f9202 */ /* 0x000fe20000000f00 */
[----:B------:R-:W-:Y:S02]  /*c050*/  @!P1 IMAD.MOV.U32 R46, RZ, RZ, R10 ;  /* 0x000000ffff2e9224 */ /* 0x000fe400078e000a */
[----:B------:R-:W-:-:S02]  /*c060*/  IMAD.MOV.U32 R0, RZ, RZ, R44 ;  /* 0x000000ffff007224 */ /* 0x000fc400078e002c */
[----:B------:R-:W-:Y:S02]  /*c070*/  IMAD.MOV.U32 R12, RZ, RZ, R45 ;  /* 0x000000ffff0c7224 */ /* 0x000fe400078e002d */
[----:B------:R-:W-:Y:S02]  /*c080*/  IMAD.MOV.U32 R8, RZ, RZ, R46 ;  /* 0x000000ffff087224 */ /* 0x000fe400078e002e */
[----:B------:R-:W-:Y:S01]  /*c090*/  IMAD.MOV.U32 R9, RZ, RZ, R47 ;  /* 0x000000ffff097224 */ /* 0x000fe200078e002f */
[----:B------:R-:W-:Y:S02]  /*c0a0*/  PRMT R60, R0, 0x5410, R12 ;  /* 0x00005410003c7816 */ /* 0x000fe4000000000c */
[----:B------:R3:W0:Y:S01]  /*c0b0*/  SHFL.IDX PT, R0, R35, 0x3, 0x181f ;  /* 0x00781f0023007f89 */ /* 0x00062200000e0000 */
[----:B----4-:R-:W-:Y:S01]  /*c0c0*/  @!P1 IMAD.MOV.U32 R40, RZ, RZ, R28 ;  /* 0x000000ffff289224 */ /* 0x010fe200078e001c */
[----:B------:R-:W-:Y:S01]  /*c0d0*/  @!P1 MOV R42, R30 ;  /* 0x0000001e002a9202 */ /* 0x000fe20000000f00 */
[----:B------:R-:W-:Y:S01]  /*c0e0*/  @!P1 IMAD.MOV.U32 R41, RZ, RZ, R29 ;  /* 0x000000ffff299224 */ /* 0x000fe200078e001d */
[----:B------:R-:W-:Y:S01]  /*c0f0*/  PRMT R53, R8, 0x5410, R9 ;  /* 0x0000541008357816 */ /* 0x000fe20000000009 */
[----:B------:R-:W-:-:S02]  /*c100*/  @!P1 IMAD.MOV.U32 R43, RZ, RZ, R31 ;  /* 0x000000ffff2b9224 */ /* 0x000fc400078e001f */
[----:B------:R-:W-:Y:S02]  /*c110*/  IMAD.MOV.U32 R8, RZ, RZ, R40 ;  /* 0x000000ffff087224 */ /* 0x000fe400078e0028 */
[----:B------:R-:W-:Y:S01]  /*c120*/  IMAD.MOV.U32 R9, RZ, RZ, R41 ;  /* 0x000000ffff097224 */ /* 0x000fe200078e0029 */
[----:B------:R-:W-:Y:S01]  /*c130*/  MOV R11, R43 ;  /* 0x0000002b000b7202 */ /* 0x000fe20000000f00 */
[----:B------:R-:W-:-:S03]  /*c140*/  IMAD.MOV.U32 R10, RZ, RZ, R42 ;  /* 0x000000ffff0a7224 */ /* 0x000fc600078e002a */
[----:B------:R-:W-:Y:S02]  /*c150*/  PRMT R63, R8, 0x5410, R9 ;  /* 0x00005410083f7816 */ /* 0x000fe40000000009 */
[----:B------:R-:W-:Y:S02]  /*c160*/  CS2R R8, SRZ ;  /* 0x0000000000087805 */ /* 0x000fe4000001ff00 */
[----:B-1-3--:R-:W-:-:S07]  /*c170*/  PRMT R64, R10, 0x5410, R11 ;  /* 0x000054100a407816 */ /* 0x00afce000000000b */
.L_x_9841:
[----:B------:R-:W-:Y:S01]  /*c180*/  VIADD R54, R54, 0x60 ;  /* 0x0000006036367836 */ /* 0x000fe20000000000 */
[----:B------:R-:W-:Y:S01]  /*c190*/  BSSY B1, `(.L_x_9539) ;  /* 0x0000012000017945 */ /* 0x000fe20003800000 */
[----:B------:R-:W-:Y:S02]  /*c1a0*/  CS2R R10, SRZ ;  /* 0x00000000000a7805 */ /* 0x000fe4000001ff00 */
[----:B--2---:R-:W-:Y:S02]  /*c1b0*/  CS2R R12, SRZ ;  /* 0x00000000000c7805 */ /* 0x004fe4000001ff00 */
[----:B------:R-:W-:Y:S02]  /*c1c0*/  CS2R R14, SRZ ;  /* 0x00000000000e7805 */ /* 0x000fe4000001ff00 */
[----:B------:R-:W-:-:S13]  /*c1d0*/  ISETP.GE.AND P1, PT, R54, R3, PT ;  /* 0x000000033600720c */ /* 0x000fda0003f26270 */
[----:B------:R-:W-:Y:S05]  /*c1e0*/  @P1 BRA `(.L_x_9540) ;  /* 0x0000000000301947 */ /* 0x000fea0003800000 */
[----:B------:R-:W-:Y:S02]  /*c1f0*/  CS2R R10, SRZ ;  /* 0x00000000000a7805 */ /* 0x000fe4000001ff00 */
[----:B------:R-:W-:Y:S02]  /*c200*/  CS2R R12, SRZ ;  /* 0x00000000000c7805 */ /* 0x000fe4000001ff00 */
[----:B------:R-:W-:Y:S01]  /*c210*/  CS2R R14, SRZ ;  /* 0x00000000000e7805 */ /* 0x000fe2000001ff00 */
[----:B------:R-:W-:Y:S06]  /*c220*/  @P0 BRA `(.L_x_9540) ;  /* 0x0000000000200947 */ /* 0x000fec0003800000 */
[C---:B------:R-:W-:Y:S01]  /*c230*/  IMAD.SHL.U32 R11, R16.reuse, 0x2, RZ ;  /* 0x00000002100b7824 */ /* 0x040fe200078e00ff */
[----:B------:R-:W-:-:S04]  /*c240*/  SHF.L.U64.HI R9, R16, 0x1, R17 ;  /* 0x0000000110097819 */ /* 0x000fc80000010211 */
[-C--:B0-----:R-:W-:Y:S02]  /*c250*/  IADD3 R12, P1, R32, R11.reuse, RZ ;  /* 0x0000000b200c7210 */ /* 0x081fe40007f3e0ff */
[----:B------:R-:W-:-:S03]  /*c260*/  IADD3 R8, P2, R34, R11, RZ ;  /* 0x0000000b22087210 */ /* 0x000fc60007f5e0ff */
[--C-:B------:R-:W-:Y:S02]  /*c270*/  IMAD.X R13, R0, 0x1, R9.reuse, P1 ;  /* 0x00000001000d7824 */ /* 0x100fe400008e0609 */
[----:B------:R-:W-:-:S04]  /*c280*/  IMAD.X R9, R33, 0x1, R9, P2 ;  /* 0x0000000121097824 */ /* 0x000fc800010e0609 */
[----:B------:R-:W5:Y:S04]  /*c290*/  LD.E.128 R12, desc[UR42][R12.64] ;  /* 0x0000002a0c0c7980 */ /* 0x000f68000c101d00 */
[----:B------:R-:W5:Y:S02]  /*c2a0*/  LD.E.128 R8, desc[UR42][R8.64] ;  /* 0x0000002a08087980 */ /* 0x000f64000c101d00 */
.L_x_9540:
[----:B------:R-:W-:Y:S05]  /*c2b0*/  BSYNC B1 ;  /* 0x0000000000017941 */ /* 0x000fea0003800000 */
.L_x_9539:
[----:B------:R-:W-:Y:S01]  /*c2c0*/  ULEA.HI UR4, UR39, UR39, URZ, 0x1 ;  /* 0x0000002727047291 */ /* 0x000fe2000f8f083f */
[----:B------:R-:W-:Y:S01]  /*c2d0*/  VIADD R28, R187, 0x20 ;  /* 0x00000020bb1c7836 */ /* 0x000fe20000000000 */
[----:B0-----:R-:W-:Y:S01]  /*c2e0*/  VIADDMNMX R0, R3, -R192, 0x80, PT ;  /* 0x0000008003007446 */ /* 0x001fe200038009c0 */
[C---:B------:R-:W-:Y:S01]  /*c2f0*/  VIADD R31, R187.reuse, 0x40 ;  /* 0x00000040bb1f7836 */ /* 0x040fe20000000000 */
[----:B------:R-:W-:Y:S01]  /*c300*/  ULOP3.LUT UR4, UR4, 0xfffffffe, URZ, 0xc0, !UPT ;  /* 0xfffffffe04047892 */ /* 0x000fe2000f8ec03f */
[C---:B------:R-:W-:Y:S01]  /*c310*/  VIADD R30, R187.reuse, 0x60 ;  /* 0x00000060bb1e7836 */ /* 0x040fe20000000000 */
[-C--:B------:R-:W-:Y:S01]  /*c320*/  ISETP.GE.OR P2, PT, R28, R0.reuse, P0 ;  /* 0x000000001c00720c */ /* 0x080fe20000746670 */
[----:B-----5:R-:W-:Y:S01]  /*c330*/  IMAD.MOV.U32 R3, RZ, RZ, R8 ;  /* 0x000000ffff037224 */ /* 0x020fe200078e0008 */
[----:B------:R-:W-:Y:S01]  /*c340*/  UIADD3 UR4, UR39, -UR4, URZ ;  /* 0x8000000427047290 */ /* 0x000fe2000fffe03f */
[----:B------:R-:W-:Y:S01]  /*c350*/  MOV R28, R9 ;  /* 0x00000009001c7202 */ /* 0x000fe20000000f00 */
[----:B------:R-:W-:Y:S01]  /*c360*/  BSSY B1, `(.L_x_9541) ;  /* 0x0000011000017945 */ /* 0x000fe20003800000 */
[----:B------:R-:W-:-:S02]  /*c370*/  ISETP.GE.OR P3, PT, R187, R0, P0 ;  /* 0x00000000bb00720c */ /* 0x000fc40000766670 */
[-C--:B------:R-:W-:Y:S02]  /*c380*/  ISETP.GE.OR P1, PT, R31, R0.reuse, P0 ;  /* 0x000000001f00720c */ /* 0x080fe40000726670 */
[----:B------:R-:W-:Y:S02]  /*c390*/  MOV R29, UR4 ;  /* 0x00000004001d7c02 */ /* 0x000fe40008000f00 */
[----:B------:R-:W-:Y:S01]  /*c3a0*/  ISETP.GE.OR P0, PT, R30, R0, P0 ;  /* 0x000000001e00720c */ /* 0x000fe20000706670 */
[----:B------:R-:W-:Y:S01]  /*c3b0*/  IMAD.MOV.U32 R0, RZ, RZ, R10 ;  /* 0x000000ffff007224 */ /* 0x000fe200078e000a */
[----:B------:R-:W-:Y:S01]  /*c3c0*/  SHF.L.U32 R29, R29, 0x1f, RZ ;  /* 0x0000001f1d1d7819 */ /* 0x000fe200000006ff */
[----:B------:R-:W-:Y:S01]  /*c3d0*/  IMAD.MOV.U32 R30, RZ, RZ, R13 ;  /* 0x000000ffff1e7224 */ /* 0x000fe200078e000d */
[----:B------:R-:W-:Y:S01]  /*c3e0*/  PRMT R54, R3, 0x5410, R28 ;  /* 0x0000541003367816 */ /* 0x000fe2000000001c */
[----:B------:R-:W-:Y:S01]  /*c3f0*/  IMAD.MOV.U32 R3, RZ, RZ, R11 ;  /* 0x000000ffff037224 */ /* 0x000fe200078e000b */
[----:B------:R-:W0:Y:S01]  /*c400*/  SYNCS.PHASECHK.TRANS64.TRYWAIT P4, [R18+URZ+0x28800], R29 ;  /* 0x0288001d120075a7 */ /* 0x000e22000808017f */
[----:B------:R-:W-:-:S03]  /*c410*/  IMAD.MOV.U32 R28, RZ, RZ, R12 ;  /* 0x000000ffff1c7224 */ /* 0x000fc600078e000c */
[----:B------:R-:W-:Y:S01]  /*c420*/  PRMT R61, R0, 0x5410, R3 ;  /* 0x00005410003d7816 */ /* 0x000fe20000000003 */
[----:B------:R-:W-:Y:S01]  /*c430*/  IMAD.MOV.U32 R3, RZ, RZ, R15 ;  /* 0x000000ffff037224 */ /* 0x000fe200078e000f */
[----:B------:R-:W-:Y:S02]  /*c440*/  PRMT R62, R28, 0x5410, R30 ;  /* 0x000054101c3e7816 */ /* 0x000fe4000000001e */
[----:B------:R-:W-:Y:S01]  /*c450*/  MOV R0, R14 ;  /* 0x0000000e00007202 */ /* 0x000fe20000000f00 */
[----:B0-----:R-:W-:Y:S06]  /*c460*/  @!P4 BRA `(.L_x_9542) ;  /* 0x000001600094c947 */ /* 0x001fec0003800000 */
.L_x_9842:
[----:B------:R-:W-:Y:S05]  /*c470*/  BSYNC B1 ;  /* 0x0000000000017941 */ /* 0x000fea0003800000 */
.L_x_9541:
[----:B------:R-:W-:Y:S04]  /*c480*/  BSSY B1, `(.L_x_9543) ;  /* 0x0000062000017945 */ /* 0x000fe80003800000 */
[----:B------:R-:W-:Y:S05]  /*c490*/  @P3 BRA `(.L_x_9544) ;  /* 0x0000000400803947 */ /* 0x000fea0003800000 */
[----:B------:R-:W-:Y:S01]  /*c4a0*/  LEA.HI R28, R56, R207, RZ, 0x1d ;  /* 0x000000cf381c7211 */ /* 0x000fe200078fe8ff */
[----:B------:R-:W-:Y:S01]  /*c4b0*/  IMAD.SHL.U32 R30, R187, 0x40, RZ ;  /* 0x00000040bb1e7824 */ /* 0x000fe200078e00ff */
[----:B------:R-:W-:Y:S01]  /*c4c0*/  SHF.R.U64 R82, R48, 0x10, R49 ;  /* 0x0000001030527819 */ /* 0x000fe20000001231 */
[--C-:B------:R-:W-:Y:S01]  /*c4d0*/  HADD2.F32 R69, -RZ, R67.reuse.H0_H0 ;  /* 0x20000043ff457230 */ /* 0x100fe20000004100 */
[----:B------:R-:W-:Y:S01]  /*c4e0*/  SHF.R.S32.HI R31, RZ, 0x1f, R28 ;  /* 0x0000001fff1f7819 */ /* 0x000fe2000001141c */
[----:B0-----:R-:W-:Y:S01]  /*c4f0*/  IMAD.SHL.U32 R29, R28, 0x8, RZ ;  /* 0x000000081c1d7824 */ /* 0x001fe200078e00ff */
[----:B------:R-:W-:Y:S01]  /*c500*/  SHF.R.U32.HI R72, RZ, 0x10, R39 ;  /* 0x00000010ff487819 */ /* 0x000fe20000011627 */
[----:B------:R-:W-:Y:S01]  /*c510*/  HADD2.F32 R70, -RZ, R67.H1_H1 ;  /* 0x30000043ff467230 */ /* 0x000fe20000004100 */
[----:B------:R-:W-:Y:S01]  /*c520*/  LEA.HI R31, R31, R28, RZ, 0x3 ;  /* 0x0000001c1f1f7211 */ /* 0x000fe200078f18ff */
[----:B------:R-:W-:Y:S01]  /*c530*/  HADD2.F32 R67, -RZ, R66.H1_H1 ;  /* 0x30000042ff437230 */ /* 0x000fe20000004100 */
[----:B------:R-:W-:Y:S01]  /*c540*/  LOP3.LUT R29, R29, 0x38, RZ, 0xc0, !PT ;  /* 0x000000381d1d7812 */ /* 0x000fe200078ec0ff */
[----:B------:R-:W-:Y:S01]  /*c550*/  HADD2.F32 R72, -RZ, R72.H0_H0 ;  /* 0x20000048ff487230 */ /* 0x000fe20000004100 */
[----:B------:R-:W-:Y:S01]  /*c560*/  SHF.R.U64 R77, R20, 0x10, R21 ;  /* 0x00000010144d7819 */ /* 0x000fe20000001215 */
[----:B------:R-:W-:Y:S01]  /*c570*/  IMAD.SHL.U32 R31, R31, 0x400, RZ ;  /* 0x000004001f1f7824 */ /* 0x000fe200078e00ff */
[----:B------:R-:W-:-:S02]  /*c580*/  LOP3.LUT R29, R29, 0x1c0, R30, 0xf8, !PT ;  /* 0x000001c01d1d7812 */ /* 0x000fc400078ef81e */
[----:B------:R-:W-:Y:S02]  /*c590*/  SHF.R.U32.HI R75, RZ, 0x10, R21 ;  /* 0x00000010ff4b7819 */ /* 0x000fe40000011615 */
[----:B------:R-:W-:Y:S02]  /*c5a0*/  LOP3.LUT R33, R29, R204, RZ, 0x3c, !PT ;  /* 0x000000cc1d217212 */ /* 0x000fe400078e3cff */
[----:B------:R-:W-:Y:S02]  /*c5b0*/  LOP3.LUT R32, R31, 0x7fffe000, RZ, 0xc0, !PT ;  /* 0x7fffe0001f207812 */ /* 0x000fe400078ec0ff */
[----:B------:R-:W0:Y:S01]  /*c5c0*/  LDS.128 R28, [R37] ;  /* 0x00000000251c7984 */ /* 0x000e220000000c00 */
[----:B------:R-:W-:Y:S02]  /*c5d0*/  SHF.R.U32.HI R71, RZ, 0x10, R49 ;  /* 0x00000010ff477819 */ /* 0x000fe40000011631 */
[----:B------:R-:W-:Y:S02]  /*c5e0*/  IADD3 R33, R33, R32, R205 ;  /* 0x0000002021217210 */ /* 0x000fe40007ffe0cd */
[----:B------:R-:W-:-:S02]  /*c5f0*/  SHF.R.U64 R81, R50, 0x10, R51 ;  /* 0x0000001032517819 */ /* 0x000fc40000001233 */
[----:B------:R-:W-:Y:S02]  /*c600*/  LEA R68, R33, R18, 0x1 ;  /* 0x0000001221447211 */ /* 0x000fe400078e08ff */
[----:B------:R-:W-:Y:S02]  /*c610*/  SHF.R.U32.HI R80, RZ, 0x10, R51 ;  /* 0x00000010ff507819 */ /* 0x000fe40000011633 */
[----:B------:R-:W-:Y:S01]  /*c620*/  SHF.R.U64 R79, R38, 0x10, R39 ;  /* 0x00000010264f7819 */ /* 0x000fe20000001227 */
[----:B------:R-:W1:Y:S01]  /*c630*/  LDS.128 R32, [R68+0x10400] ;  /* 0x0104000044207984 */ /* 0x000e620000000c00 */
[--C-:B0-----:R-:W-:Y:S02]  /*c640*/  HADD2.F32 R21, -RZ, R29.reuse.H0_H0 ;  /* 0x2000001dff157230 */ /* 0x101fe40000004100 */
[----:B------:R-:W-:Y:S02]  /*c650*/  HADD2.F32 R29, -RZ, R29.H1_H1 ;  /* 0x3000001dff1d7230 */ /* 0x000fe40000004100 */
[----:B------:R-:W-:-:S02]  /*c660*/  HADD2.F32 R20, -RZ, R28.H0_H0 ;  /* 0x2000001cff147230 */ /* 0x000fc40000004100 */
[----:B------:R-:W-:Y:S02]  /*c670*/  HADD2.F32 R38, -RZ, R30.H0_H0 ;  /* 0x2000001eff267230 */ /* 0x000fe40000004100 */
[--C-:B------:R-:W-:Y:S02]  /*c680*/  HADD2.F32 R39, -RZ, R31.reuse.H0_H0 ;  /* 0x2000001fff277230 */ /* 0x100fe40000004100 */
[----:B------:R-:W-:Y:S02]  /*c690*/  HADD2.F32 R31, -RZ, R31.H1_H1 ;  /* 0x3000001fff1f7230 */ /* 0x000fe40000004100 */
[--C-:B-1----:R-:W-:Y:S02]  /*c6a0*/  HADD2.F32 R48, -RZ, R33.reuse.H0_H0 ;  /* 0x20000021ff307230 */ /* 0x102fe40000004100 */
[----:B------:R-:W-:Y:S02]  /*c6b0*/  HADD2.F32 R49, -RZ, R33.H1_H1 ;  /* 0x30000021ff317230 */ /* 0x000fe40000004100 */
[----:B------:R-:W-:-:S02]  /*c6c0*/  HADD2.F32 R33, -RZ, R32.H0_H0 ;  /* 0x20000020ff217230 */ /* 0x000fc40000004100 */
[C---:B------:R-:W-:Y:S01]  /*c6d0*/  FMUL.FTZ R74, R48.reuse, R70 ;  /* 0x00000046304a7220 */ /* 0x040fe20000410000 */
[-C--:B------:R-:W-:Y:S01]  /*c6e0*/  FMUL.FTZ R76, R48, R69.reuse ;  /* 0x00000045304c7220 */ /* 0x080fe20000410000 */
[----:B------:R-:W-:Y:S02]  /*c6f0*/  HADD2.F32 R48, -RZ, R71.H0_H0 ;  /* 0x20000047ff307230 */ /* 0x000fe40000004100 */
[----:B------:R-:W-:Y:S01]  /*c700*/  FMUL.FTZ R78, R49, R72 ;  /* 0x00000048314e7220 */ /* 0x000fe20000410000 */
[C---:B------:R-:W-:Y:S01]  /*c710*/  FFMA.FTZ R74, R21.reuse, R69, -R74 ;  /* 0x00000045154a7223 */ /* 0x040fe2000001084a */
[----:B------:R-:W-:Y:S01]  /*c720*/  FFMA.FTZ R76, R21, R70, R76 ;  /* 0x00000046154c7223 */ /* 0x000fe2000001004c */
[----:B------:R-:W-:Y:S02]  /*c730*/  HADD2.F32 R21, -RZ, R65.H1_H1 ;  /* 0x30000041ff157230 */ /* 0x000fe40000004100 */
[-C--:B------:R-:W-:Y:S01]  /*c740*/  FMUL.FTZ R70, R49, R48.reuse ;  /* 0x0000003031467220 */ /* 0x080fe20000410000 */
        /* <DEDUP_REMOVED lines=8> */
[----:B------:R-:W-:Y:S02]  /*c7d0*/  HADD2.F32 R21, -RZ, R52.H0_H0 ;  /* 0x20000034ff157230 */ /* 0x000fe40000004100 */
[----:B------:R-:W-:Y:S01]  /*c7e0*/  FFMA.FTZ R73, R29, R72, R70 ;  /* 0x000000481d497223 */ /* 0x000fe20000010046 */
[----:B------:R-:W-:-:S02]  /*c7f0*/  HADD2.F32 R48, -RZ, R65.H0_H0 ;  /* 0x20000041ff307230 */ /* 0x000fc40000004100 */
[C---:B------:R-:W-:Y:S01]  /*c800*/  FMUL.FTZ R29, R50.reuse, R49 ;  /* 0x00000031321d7220 */ /* 0x040fe20000410000 */
[----:B------:R-:W-:Y:S02]  /*c810*/  HADD2.F32 R52, -RZ, R52.H1_H1 ;  /* 0x30000034ff347230 */ /* 0x000fe40000004100 */
[----:B------:R-:W-:Y:S01]  /*c820*/  FMUL.FTZ R33, R50, R21 ;  /* 0x0000001532217220 */ /* 0x000fe20000410000 */
[----:B------:R-:W-:Y:S02]  /*c830*/  HADD2.F32 R35, -RZ, R35.H1_H1 ;  /* 0x30000023ff237230 */ /* 0x000fe40000004100 */
[C---:B------:R-:W-:Y:S01]  /*c840*/  FMUL.FTZ R66, R51.reuse, R48 ;  /* 0x0000003033427220 */ /* 0x040fe20000410000 */
[----:B------:R-:W-:Y:S02]  /*c850*/  HADD2.F32 R50, -RZ, R75.H0_H0 ;  /* 0x2000004bff327230 */ /* 0x000fe40000004100 */
[----:B------:R-:W-:Y:S01]  /*c860*/  FMUL.FTZ R51, R51, R52 ;  /* 0x0000003433337220 */ /* 0x000fe20000410000 */
[----:B------:R-:W-:-:S02]  /*c870*/  HADD2.F32 R20, -RZ, R80.H0_H0 ;  /* 0x20000050ff147230 */ /* 0x000fc40000004100 */
[C---:B------:R-:W-:Y:S01]  /*c880*/  FFMA.FTZ R65, R38.reuse, R21, -R29 ;  /* 0x0000001526417223 */ /* 0x040fe2000001081d */
[----:B------:R-:W-:Y:S01]  /*c890*/  FFMA.FTZ R38, R38, R49, R33 ;  /* 0x0000003126267223 */ /* 0x000fe20000010021 */
[----:B------:R-:W-:Y:S01]  /*c8a0*/  FFMA.FTZ R51, R39, R48, R51 ;  /* 0x0000003027337223 */ /* 0x000fe20000010033 */
[C---:B------:R-:W-:Y:S01]  /*c8b0*/  FMUL.FTZ R70, R35.reuse, R50 ;  /* 0x0000003223467220 */ /* 0x040fe20000410000 */
[----:B------:R-:W-:Y:S01]  /*c8c0*/  FMUL.FTZ R48, R35, R20 ;  /* 0x0000001423307220 */ /* 0x000fe20000410000 */
[----:B------:R-:W-:Y:S02]  /*c8d0*/  HADD2.F32 R32, -RZ, R32.H1_H1 ;  /* 0x30000020ff207230 */ /* 0x000fe40000004100 */
[----:B------:R-:W-:Y:S01]  /*c8e0*/  FFMA.FTZ R66, R39, R52, -R66 ;  /* 0x0000003427427223 */ /* 0x000fe20000010842 */
[----:B------:R-:W-:Y:S02]  /*c8f0*/  HADD2.F32 R34, -RZ, R34.H1_H1 ;  /* 0x30000022ff227230 */ /* 0x000fe40000004100 */
[----:B------:R-:W-:Y:S01]  /*c900*/  FFMA.FTZ R49, R31, R20, -R70 ;  /* 0x000000141f317223 */ /* 0x000fe20000010846 */
[----:B------:R-:W-:-:S02]  /*c910*/  HADD2.F32 R33, -RZ, R79.H0_H0 ;  /* 0x2000004fff217230 */ /* 0x000fc40000004100 */
[----:B------:R-:W-:Y:S01]  /*c920*/  FFMA.FTZ R50, R31, R50, R48 ;  /* 0x000000321f327223 */ /* 0x000fe20000010030 */
        /* <DEDUP_REMOVED lines=23> */
.L_x_9544:
[----:B------:R-:W-:Y:S05]  /*caa0*/  BSYNC B1 ;  /* 0x0000000000017941 */ /* 0x000fea0003800000 */
.L_x_9543:
[----:B------:R-:W-:Y:S04]  /*cab0*/  BSSY B1, `(.L_x_9545) ;  /* 0x0000061000017945 */ /* 0x000fe80003800000 */
[----:B------:R-:W-:Y:S05]  /*cac0*/  @P2 BRA `(.L_x_9546) ;  /* 0x00000004007c2947 */ /* 0x000fea0003800000 */
[----:B------:R-:W-:Y:S01]  /*cad0*/  LEA.HI R20, R56, R207, RZ, 0x1d ;  /* 0x000000cf38147211 */ /* 0x000fe200078fe8ff */
[--C-:B-1----:R-:W-:Y:S01]  /*cae0*/  HADD2.F32 R37, -RZ, R55.reuse.H1_H1 ;  /* 0x30000037ff257230 */ /* 0x102fe20000004100 */
        /* <DEDUP_REMOVED lines=10> */
[----:B------:R-:W-:Y:S01]  /*cb90*/  SHF.R.U32.HI R39, RZ, 0x10, R27 ;  /* 0x00000010ff277819 */ /* 0x000fe2000001161b */
[----:B------:R-:W-:Y:S01]  /*cba0*/  HADD2.F32 R27, -RZ, R58.H1_H1 ;  /* 0x3000003aff1b7230 */ /* 0x000fe20000004100 */
[----:B------:R-:W-:Y:S02]  /*cbb0*/  LOP3.LUT R21, R29, 0x7fffe000, RZ, 0xc0, !PT ;  /* 0x7fffe0001d157812 */ /* 0x000fe400078ec0ff */
[----:B------:R-:W0:Y:S01]  /*cbc0*/  LDS.128 R28, [R229] ;  /* 0x00000000e51c7984 */ /* 0x000e220000000c00 */
[----:B------:R-:W-:Y:S02]  /*cbd0*/  SHF.R.U32.HI R52, RZ, 0x10, R5 ;  /* 0x00000010ff347819 */ /* 0x000fe40000011605 */
[----:B------:R-:W-:-:S02]  /*cbe0*/  IADD3 R21, R20, R21, R203 ;  /* 0x0000001514157210 */ /* 0x000fc40007ffe0cb */
[----:B------:R-:W-:Y:S02]  /*cbf0*/  SHF.R.U32.HI R38, RZ, 0x10, R25 ;  /* 0x00000010ff267819 */ /* 0x000fe40000011619 */
[----:B------:R-:W-:Y:S01]  /*cc00*/  SHF.R.U64 R67, R4, 0x10, R5 ;  /* 0x0000001004437819 */ /* 0x000fe20000001205 */
[----:B------:R-:W-:Y:S01]  /*cc10*/  IMAD R21, R21, 0x2, R18 ;  /* 0x0000000215157824 */ /* 0x000fe200078e0212 */
[--C-:B------:R-:W-:Y:S01]  /*cc20*/  SHF.R.U32.HI R65, RZ, 0x10, R7.reuse ;  /* 0x00000010ff417819 */ /* 0x100fe20000011607 */
[----:B------:R-:W-:Y:S01]  /*cc30*/  HADD2.F32 R38, -RZ, R38.H0_H0 ;  /* 0x20000026ff267230 */ /* 0x000fe20000004100 */
[----:B------:R-:W-:Y:S02]  /*cc40*/  SHF.R.U64 R66, R6, 0x10, R7 ;  /* 0x0000001006427819 */ /* 0x000fe40000001207 */
[----:B------:R-:W1:Y:S01]  /*cc50*/  LDS.128 R32, [R21+0x10400] ;  /* 0x0104000015207984 */ /* 0x000e620000000c00 */
[--C-:B0-----:R-:W-:Y:S02]  /*cc60*/  HADD2.F32 R5, -RZ, R29.reuse.H0_H0 ;  /* 0x2000001dff057230 */ /* 0x101fe40000004100 */
[----:B------:R-:W-:-:S02]  /*cc70*/  HADD2.F32 R29, -RZ, R29.H1_H1 ;  /* 0x3000001dff1d7230 */ /* 0x000fc40000004100 */
[----:B------:R-:W-:Y:S02]  /*cc80*/  HADD2.F32 R4, -RZ, R28.H0_H0 ;  /* 0x2000001cff047230 */ /* 0x000fe40000004100 */
        /* <DEDUP_REMOVED lines=15> */
[C---:B------:R-:W-:Y:S01]  /*cd80*/  FMUL.FTZ R27, R20.reuse, R55 ;  /* 0x00000037141b7220 */ /* 0x040fe20000410000 */
[C---:B------:R-:W-:Y:S01]  /*cd90*/  FFMA.FTZ R33, R29.reuse, R24, -R52 ;  /* 0x000000181d217223 */ /* 0x040fe20000010834 */
[----:B------:R-:W-:Y:S02]  /*cda0*/  HADD2.F32 R25, -RZ, R34.H0_H0 ;  /* 0x20000022ff197230 */ /* 0x000fe40000004100 */
[----:B------:R-:W-:Y:S01]  /*cdb0*/  FFMA.FTZ R37, R29, R38, R58 ;  /* 0x000000261d257223 */ /* 0x000fe2000001003a */
[----:B------:R-:W-:Y:S02]  /*cdc0*/  HADD2.F32 R24, -RZ, R57.H0_H0 ;  /* 0x20000039ff187230 */ /* 0x000fe40000004100 */
[-C--:B------:R-:W-:Y:S01]  /*cdd0*/  FMUL.FTZ R20, R20, R5.reuse ;  /* 0x0000000514147220 */ /* 0x080fe20000410000 */
[----:B------:R-:W-:Y:S01]  /*cde0*/  FFMA.FTZ R29, R4, R5, -R27 ;  /* 0x00000005041d7223 */ /* 0x000fe2000001081b */
[----:B------:R-:W-:-:S02]  /*cdf0*/  HADD2.F32 R5, -RZ, R59.H0_H0 ;  /* 0x2000003bff057230 */ /* 0x000fc40000004100 */
[----:B------:R-:W-:Y:S02]  /*ce00*/  HADD2.F32 R26, -RZ, R35.H0_H0 ;  /* 0x20000023ff1a7230 */ /* 0x000fe40000004100 */
[----:B------:R-:W-:Y:S01]  /*ce10*/  FFMA.FTZ R55, R4, R55, R20 ;  /* 0x0000003704377223 */ /* 0x000fe20000010014 */
[----:B------:R-:W-:Y:S02]  /*ce20*/  HADD2.F32 R59, -RZ, R59.H1_H1 ;  /* 0x3000003bff3b7230 */ /* 0x000fe40000004100 */
[C---:B------:R-:W-:Y:S01]  /*ce30*/  FMUL.FTZ R27, R25.reuse, R24 ;  /* 0x00000018191b7220 */ /* 0x040fe20000410000 */
[----:B------:R-:W-:Y:S02]  /*ce40*/  HADD2.F32 R57, -RZ, R57.H1_H1 ;  /* 0x30000039ff397230 */ /* 0x000fe40000004100 */
[----:B------:R-:W-:Y:S01]  /*ce50*/  FMUL.FTZ R25, R25, R5 ;  /* 0x0000000519197220 */ /* 0x000fe20000410000 */
[----:B------:R-:W-:Y:S02]  /*ce60*/  HADD2.F32 R35, -RZ, R35.H1_H1 ;  /* 0x30000023ff237230 */ /* 0x000fe40000004100 */
[----:B------:R-:W-:Y:S01]  /*ce70*/  FMUL.FTZ R58, R26, R59 ;  /* 0x0000003b1a3a7220 */ /* 0x000fe20000410000 */
[----:B------:R-:W-:-:S02]  /*ce80*/  HADD2.F32 R20, -RZ, R39.H0_H0 ;  /* 0x20000027ff147230 */ /* 0x000fc40000004100 */
[----:B------:R-:W-:Y:S01]  /*ce90*/  FMUL.FTZ R52, R26, R57 ;  /* 0x000000391a347220 */ /* 0x000fe20000410000 */
[----:B------:R-:W-:Y:S02]  /*cea0*/  HADD2.F32 R4, -RZ, R65.H0_H0 ;  /* 0x20000041ff047230 */ /* 0x000fe40000004100 */
[C---:B------:R-:W-:Y:S01]  /*ceb0*/  FFMA.FTZ R38, R6.reuse, R5, -R27 ;  /* 0x0000000506267223 */ /* 0x040fe2000001081b */
[----:B------:R-:W-:Y:S01]  /*cec0*/  FFMA.FTZ R26, R6, R24, R25 ;  /* 0x00000018061a7223 */ /* 0x000fe20000010019 */
[----:B------:R-:W-:Y:S02]  /*ced0*/  HADD2.F32 R32, -RZ, R32.H1_H1 ;  /* 0x30000020ff207230 */ /* 0x000fe40000004100 */
[----:B------:R-:W-:Y:S01]  /*cee0*/  FMUL.FTZ R6, R35, R20 ;  /* 0x0000001423067220 */ /* 0x000fe20000410000 */
[----:B------:R-:W-:Y:S02]  /*cef0*/  HADD2.F32 R34, -RZ, R34.H1_H1 ;  /* 0x30000022ff227230 */ /* 0x000fe40000004100 */
        /* <DEDUP_REMOVED lines=12> */
[-C--:B------:R-:W-:Y:S01]  /*cfc0*/  FMUL.FTZ R32, R32, R5.reuse ;  /* 0x0000000520207220 */ /* 0x080fe20000410000 */
[----:B------:R-:W-:Y:S01]  /*cfd0*/  FFMA.FTZ R4, R28, R5, -R31 ;  /* 0x000000051c047223 */ /* 0x000fe2000001081f */
[-C--:B------:R-:W-:Y:S01]  /*cfe0*/  FMUL.FTZ R34, R34, R7.reuse ;  /* 0x0000000722227220 */ /* 0x080fe20000410000 */
        /* <DEDUP_REMOVED lines=13> */
.L_x_9546:
[----:B------:R-:W-:Y:S05]  /*d0c0*/  BSYNC B1 ;  /* 0x0000000000017941 */ /* 0x000fea0003800000 */
.L_x_9545:
[----:B------:R-:W-:Y:S04]  /*d0d0*/  BSSY B1, `(.L_x_9547) ;  /* 0x0000061000017945 */ /* 0x000fe80003800000 */
[----:B------:R-:W-:Y:S05]  /*d0e0*/  @P1 BRA `(.L_x_9548) ;  /* 0x00000004007c1947 */ /* 0x000fea0003800000 */
[----:B--2---:R-:W-:Y:S01]  /*d0f0*/  LEA.HI R4, R56, R207, RZ, 0x1d ;  /* 0x000000cf38047211 */ /* 0x004fe200078fe8ff */
[--C-:B-1----:R-:W-:Y:S01]  /*d100*/  HADD2.F32 R35, -RZ, R60.reuse.H1_H1 ;  /* 0x3000003cff237230 */ /* 0x102fe20000004100 */
[----:B------:R-:W-:Y:S01]  /*d110*/  SHF.R.U32.HI R7, RZ, 0x3, R197 ;  /* 0x00000003ff077819 */ /* 0x000fe200000116c5 */
[--C-:B------:R-:W-:Y:S01]  /*d120*/  HADD2.F32 R37, -RZ, R63.reuse.H1_H1 ;  /* 0x3000003fff257230 */ /* 0x100fe20000004100 */
[----:B------:R-:W-:Y:S01]  /*d130*/  SHF.R.S32.HI R5, RZ, 0x1f, R4 ;  /* 0x0000001fff057819 */ /* 0x000fe20000011404 */
[----:B------:R-:W-:Y:S01]  /*d140*/  IMAD.SHL.U32 R6, R4, 0x8, RZ ;  /* 0x0000000804067824 */ /* 0x000fe200078e00ff */
[----:B------:R-:W-:Y:S01]  /*d150*/  SHF.R.U64 R50, R44, 0x10, R45 ;  /* 0x000000102c327819 */ /* 0x000fe2000000122d */
[----:B------:R-:W-:Y:S01]  /*d160*/  HADD2.F32 R38, -RZ, R63.H0_H0 ;  /* 0x2000003fff267230 */ /* 0x000fe20000004100 */
[----:B------:R-:W-:Y:S01]  /*d170*/  LEA.HI R5, R5, R4, RZ, 0x3 ;  /* 0x0000000405057211 */ /* 0x000fe200078f18ff */
[----:B------:R-:W-:Y:S01]  /*d180*/  HADD2.F32 R60, -RZ, R60.H0_H0 ;  /* 0x2000003cff3c7230 */ /* 0x000fe20000004100 */
[----:B------:R-:W-:-:S02]  /*d190*/  LOP3.LUT R4, R197, 0x38, R6, 0xf8, !PT ;  /* 0x00000038c5047812 */ /* 0x000fc400078ef806 */
[----:B------:R-:W-:Y:S02]  /*d1a0*/  SHF.L.U32 R5, R5, 0xa, RZ ;  /* 0x0000000a05057819 */ /* 0x000fe400000006ff */
[----:B------:R-:W-:Y:S02]  /*d1b0*/  LOP3.LUT R21, R4, R7, RZ, 0x3c, !PT ;  /* 0x0000000704157212 */ /* 0x000fe400078e3cff */
[----:B------:R-:W-:Y:S02]  /*d1c0*/  LOP3.LUT R20, R5, 0x7fffe000, RZ, 0xc0, !PT ;  /* 0x7fffe00005147812 */ /* 0x000fe400078ec0ff */
[----:B------:R-:W1:Y:S01]  /*d1d0*/  LDS.128 R4, [R228] ;  /* 0x00000000e4047984 */ /* 0x000e620000000c00 */
[----:B------:R-:W-:Y:S02]  /*d1e0*/  SHF.R.U32.HI R44, RZ, 0x10, R45 ;  /* 0x00000010ff2c7819 */ /* 0x000fe4000001162d */
[----:B------:R-:W-:Y:S02]  /*d1f0*/  IADD3 R21, R21, R20, R202 ;  /* 0x0000001415157210 */ /* 0x000fe40007ffe0ca */
[----:B------:R-:W-:-:S02]  /*d200*/  SHF.R.U32.HI R39, RZ, 0x10, R41 ;  /* 0x00000010ff277819 */ /* 0x000fc40000011629 */
[----:B------:R-:W-:Y:S01]  /*d210*/  SHF.R.U64 R49, R46, 0x10, R47 ;  /* 0x000000102e317819 */ /* 0x000fe2000000122f */
[----:B------:R-:W-:Y:S01]  /*d220*/  IMAD R21, R21, 0x2, R18 ;  /* 0x0000000215157824 */ /* 0x000fe200078e0212 */
[----:B------:R-:W-:Y:S01]  /*d230*/  SHF.R.U64 R48, R40, 0x10, R41 ;  /* 0x0000001028307819 */ /* 0x000fe20000001229 */
[----:B------:R-:W-:Y:S01]  /*d240*/  HADD2.F32 R39, -RZ, R39.H0_H0 ;  /* 0x20000027ff277230 */ /* 0x000fe20000004100 */
[--C-:B------:R-:W-:Y:S02]  /*d250*/  SHF.R.U64 R46, R42, 0x10, R43.reuse ;  /* 0x000000102a2e7819 */ /* 0x100fe4000000122b */
[----:B------:R-:W2:Y:S01]  /*d260*/  LDS.128 R24, [R21+0x10400] ;  /* 0x0104000015187984 */ /* 0x000ea20000000c00 */
[----:B------:R-:W-:Y:S02]  /*d270*/  SHF.R.U32.HI R45, RZ, 0x10, R43 ;  /* 0x00000010ff2d7819 */ /* 0x000fe4000001162b */
[----:B------:R-:W-:Y:S01]  /*d280*/  SHF.R.U32.HI R47, RZ, 0x10, R47 ;  /* 0x00000010ff2f7819 */ /* 0x000fe2000001162f */
[----:B-1----:R-:W-:-:S02]  /*d290*/  HADD2.F32 R20, -RZ, R5.H0_H0 ;  /* 0x20000005ff147230 */ /* 0x002fc40000004100 */
[----:B------:R-:W-:Y:S02]  /*d2a0*/  HADD2.F32 R28, -RZ, R5.H1_H1 ;  /* 0x30000005ff1c7230 */ /* 0x000fe40000004100 */
[----:B------:R-:W-:Y:S02]  /*d2b0*/  HADD2.F32 R5, -RZ, R4.H0_H0 ;  /* 0x20000004ff057230 */ /* 0x000fe40000004100 */
[----:B0-----:R-:W-:Y:S02]  /*d2c0*/  HADD2.F32 R29, -RZ, R6.H0_H0 ;  /* 0x20000006ff1d7230 */ /* 0x001fe40000004100 */
[--C-:B------:R-:W-:Y:S02]  /*d2d0*/  HADD2.F32 R30, -RZ, R7.reuse.H0_H0 ;  /* 0x20000007ff1e7230 */ /* 0x100fe40000004100 */
[----:B------:R-:W-:Y:S02]  /*d2e0*/  HADD2.F32 R7, -RZ, R7.H1_H1 ;  /* 0x30000007ff077230 */ /* 0x000fe40000004100 */
[----:B------:R-:W-:-:S02]  /*d2f0*/  HADD2.F32 R4, -RZ, R4.H1_H1 ;  /* 0x30000004ff047230 */ /* 0x000fc40000004100 */
[--C-:B--2---:R-:W-:Y:S02]  /*d300*/  HADD2.F32 R31, -RZ, R25.reuse.H0_H0 ;  /* 0x20000019ff1f7230 */ /* 0x104fe40000004100 */
        /* <DEDUP_REMOVED lines=9> */
[----:B------:R-:W-:Y:S01]  /*d3a0*/  FMUL.FTZ R37, R32, R31 ;  /* 0x0000001f20257220 */ /* 0x000fe20000410000 */
[----:B------:R-:W-:Y:S01]  /*d3b0*/  FMUL.FTZ R25, R25, R60 ;  /* 0x0000003c19197220 */ /* 0x000fe20000410000 */
[----:B------:R-:W-:-:S02]  /*d3c0*/  HADD2.F32 R33, -RZ, R26.H0_H0 ;  /* 0x2000001aff217230 */ /* 0x000fc40000004100 */
[C---:B------:R-:W-:Y:S01]  /*d3d0*/  FFMA.FTZ R60, R5.reuse, R60, -R20 ;  /* 0x0000003c053c7223 */ /* 0x040fe20000010814 */
[--C-:B------:R-:W-:Y:S02]  /*d3e0*/  HADD2.F32 R32, -RZ, R64.reuse.H0_H0 ;  /* 0x20000040ff207230 */ /* 0x100fe40000004100 */
[----:B------:R-:W-:Y:S01]  /*d3f0*/  FFMA.FTZ R38, R5, R38, R25 ;  /* 0x0000002605267223 */ /* 0x000fe20000010019 */
[----:B------:R-:W-:Y:S02]  /*d400*/  HADD2.F32 R34, -RZ, R27.H0_H0 ;  /* 0x2000001bff227230 */ /* 0x000fe40000004100 */
[C---:B------:R-:W-:Y:S01]  /*d410*/  FFMA.FTZ R40, R28.reuse, R31, -R35 ;  /* 0x0000001f1c287223 */ /* 0x040fe20000010823 */
[----:B------:R-:W-:Y:S01]  /*d420*/  FFMA.FTZ R42, R28, R39, R37 ;  /* 0x000000271c2a7223 */ /* 0x000fe20000010025 */
[----:B------:R-:W-:Y:S02]  /*d430*/  HADD2.F32 R20, -RZ, R53.H0_H0 ;  /* 0x20000035ff147230 */ /* 0x000fe40000004100 */
[----:B------:R-:W-:Y:S01]  /*d440*/  FMUL.FTZ R28, R33, R32 ;  /* 0x00000020211c7220 */ /* 0x000fe20000410000 */
[----:B------:R-:W-:-:S02]  /*d450*/  HADD2.F32 R5, -RZ, R64.H1_H1 ;  /* 0x30000040ff057230 */ /* 0x000fc40000004100 */
[----:B------:R-:W-:Y:S02]  /*d460*/  HADD2.F32 R53, -RZ, R53.H1_H1 ;  /* 0x30000035ff357230 */ /* 0x000fe40000004100 */
[-C--:B------:R-:W-:Y:S01]  /*d470*/  FMUL.FTZ R44, R33, R20.reuse ;  /* 0x00000014212c7220 */ /* 0x080fe20000410000 */
[C---:B------:R-:W-:Y:S01]  /*d480*/  FFMA.FTZ R35, R29.reuse, R20, -R28 ;  /* 0x000000141d237223 */ /* 0x040fe2000001081c */
[C---:B------:R-:W-:Y:S01]  /*d490*/  FMUL.FTZ R25, R34.reuse, R5 ;  /* 0x0000000522197220 */ /* 0x040fe20000410000 */
[----:B------:R-:W-:Y:S02]  /*d4a0*/  HADD2.F32 R27, -RZ, R27.H1_H1 ;  /* 0x3000001bff1b7230 */ /* 0x000fe40000004100 */
[----:B------:R-:W-:Y:S01]  /*d4b0*/  FMUL.FTZ R34, R34, R53 ;  /* 0x0000003522227220 */ /* 0x000fe20000410000 */
[----:B------:R-:W-:Y:S02]  /*d4c0*/  HADD2.F32 R28, -RZ, R45.H0_H0 ;  /* 0x2000002dff1c7230 */ /* 0x000fe40000004100 */
[----:B------:R-:W-:Y:S01]  /*d4d0*/  FFMA.FTZ R44, R29, R32, R44 ;  /* 0x000000201d2c7223 */ /* 0x000fe2000001002c */
[----:B------:R-:W-:-:S02]  /*d4e0*/  HADD2.F32 R20, -RZ, R47.H0_H0 ;  /* 0x2000002fff147230 */ /* 0x000fc40000004100 */
[C---:B------:R-:W-:Y:S01]  /*d4f0*/  FFMA.FTZ R53, R30.reuse, R53, -R25 ;  /* 0x000000351e357223 */ /* 0x040fe20000010819 */
[----:B------:R-:W-:Y:S01]  /*d500*/  FFMA.FTZ R34, R30, R5, R34 ;  /* 0x000000051e227223 */ /* 0x000fe20000010022 */
[C---:B------:R-:W-:Y:S01]  /*d510*/  FMUL.FTZ R32, R27.reuse, R28 ;  /* 0x0000001c1b207220 */ /* 0x040fe20000410000 */
[----:B------:R-:W-:Y:S02]  /*d520*/  HADD2.F32 R24, -RZ, R24.H1_H1 ;  /* 0x30000018ff187230 */ /* 0x000fe40000004100 */
[-C--:B------:R-:W-:Y:S01]  /*d530*/  FMUL.FTZ R30, R27, R20.reuse ;  /* 0x000000141b1e7220 */ /* 0x080fe20000410000 */
        /* <DEDUP_REMOVED lines=26> */
.L_x_9548:
[----:B------:R-:W-:Y:S05]  /*d6e0*/  BSYNC B1 ;  /* 0x0000000000017941 */ /* 0x000fea0003800000 */
.L_x_9547:
[----:B-1----:R-:W-:Y:S01]  /*d6f0*/  PRMT R30, R0, 0x5410, R3 ;  /* 0x00005410001e7816 */ /* 0x002fe20000000003 */
[----:B------:R-:W-:Y:S06]  /*d700*/  @P0 BRA `(.L_x_9532) ;  /* 0x00000004007c0947 */ /* 0x000fec0003800000 */
        /* <DEDUP_REMOVED lines=15> */
[----:B------:R-:W1:Y:S01]  /*d800*/  LDS.128 R4, [R227] ;  /* 0x00000000e3047984 */ /* 0x000e620000000c00 */
        /* <DEDUP_REMOVED lines=9> */
[----:B------:R-:W2:Y:S01]  /*d8a0*/  LDS.128 R24, [R3+0x10400] ;  /* 0x0104000003187984 */ /* 0x000ea20000000c00 */
[--C-:B-1----:R-:W-:Y:S02]  /*d8b0*/  HADD2.F32 R8, -RZ, R5.reuse.H0_H0 ;  /* 0x20000005ff087230 */ /* 0x102fe40000004100 */
[----:B------:R-:W-:Y:S02]  /*d8c0*/  HADD2.F32 R5, -RZ, R5.H1_H1 ;  /* 0x30000005ff057230 */ /* 0x000fe40000004100 */
[----:B------:R-:W-:Y:S02]  /*d8d0*/  HADD2.F32 R0, -RZ, R4.H0_H0 ;  /* 0x20000004ff007230 */ /* 0x000fe40000004100 */
[----:B------:R-:W-:Y:S02]  /*d8e0*/  HADD2.F32 R9, -RZ, R6.H0_H0 ;  /* 0x20000006ff097230 */ /* 0x000fe40000004100 */
[----:B------:R-:W-:-:S02]  /*d8f0*/  HADD2.F32 R10, -RZ, R7.H0_H0 ;  /* 0x20000007ff0a7230 */ /* 0x000fc40000004100 */
[----:B------:R-:W-:Y:S02]  /*d900*/  HADD2.F32 R7, -RZ, R7.H1_H1 ;  /* 0x30000007ff077230 */ /* 0x000fe40000004100 */
[----:B------:R-:W-:Y:S02]  /*d910*/  HADD2.F32 R4, -RZ, R4.H1_H1 ;  /* 0x30000004ff047230 */ /* 0x000fe40000004100 */
[--C-:B--2---:R-:W-:Y:S02]  /*d920*/  HADD2.F32 R12, -RZ, R25.reuse.H0_H0 ;  /* 0x20000019ff0c7230 */ /* 0x104fe40000004100 */
[----:B------:R-:W-:Y:S02]  /*d930*/  HADD2.F32 R25, -RZ, R25.H1_H1 ;  /* 0x30000019ff197230 */ /* 0x000fe40000004100 */
[----:B------:R-:W-:Y:S02]  /*d940*/  HADD2.F32 R11, -RZ, R24.H0_H0 ;  /* 0x20000018ff0b7230 */ /* 0x000fe40000004100 */
[C---:B0-----:R-:W-:Y:S01]  /*d950*/  FMUL.FTZ R29, R12.reuse, R21 ;  /* 0x000000150c1d7220 */ /* 0x041fe20000410000 */
[----:B------:R-:W-:Y:S01]  /*d960*/  FMUL.FTZ R31, R12, R15 ;  /* 0x0000000f0c1f7220 */ /* 0x000fe20000410000 */
[----:B------:R-:W-:-:S02]  /*d970*/  HADD2.F32 R12, -RZ, R28.H0_H0 ;  /* 0x2000001cff0c7230 */ /* 0x000fc40000004100 */
[----:B------:R-:W-:Y:S01]  /*d980*/  FMUL.FTZ R28, R25, R20 ;  /* 0x00000014191c7220 */ /* 0x000fe20000410000 */
[C---:B------:R-:W-:Y:S01]  /*d990*/  FFMA.FTZ R29, R8.reuse, R15, -R29 ;  /* 0x0000000f081d7223 */ /* 0x040fe2000001081d */
[----:B------:R-:W-:Y:S01]  /*d9a0*/  FFMA.FTZ R31, R8, R21, R31 ;  /* 0x00000015081f7223 */ /* 0x000fe2000001001f */
[----:B------:R-:W-:Y:S01]  /*d9b0*/  FMUL.FTZ R15, R11, R54 ;  /* 0x000000360b0f7220 */ /* 0x000fe20000410000 */
[-C--:B------:R-:W-:Y:S01]  /*d9c0*/  FMUL.FTZ R8, R25, R12.reuse ;  /* 0x0000000c19087220 */ /* 0x080fe20000410000 */
[----:B------:R-:W-:Y:S01]  /*d9d0*/  FFMA.FTZ R28, R5, R12, -R28 ;  /* 0x0000000c051c7223 */ /* 0x000fe2000001081c */
[----:B------:R-:W-:Y:S02]  /*d9e0*/  HADD2.F32 R13, -RZ, R26.H0_H0 ;  /* 0x2000001aff0d7230 */ /* 0x000fe40000004100 */
[----:B------:R-:W-:Y:S01]  /*d9f0*/  FMUL.FTZ R11, R11, R62 ;  /* 0x0000003e0b0b7220 */ /* 0x000fe20000410000 */
[----:B------:R-:W-:Y:S02]  /*da00*/  HADD2.F32 R12, -RZ, R61.H0_H0 ;  /* 0x2000003dff0c7230 */ /* 0x000fe40000004100 */
[----:B------:R-:W-:Y:S01]  /*da10*/  FFMA.FTZ R20, R5, R20, R8 ;  /* 0x0000001405147223 */ /* 0x000fe20000010008 */
[----:B------:R-:W-:-:S02]  /*da20*/  HADD2.F32 R14, -RZ, R27.H0_H0 ;  /* 0x2000001bff0e7230 */ /* 0x000fc40000004100 */
[C---:B------:R-:W-:Y:S01]  /*da30*/  FFMA.FTZ R15, R0.reuse, R62, -R15 ;  /* 0x0000003e000f7223 */ /* 0x040fe2000001080f */
[--C-:B------:R-:W-:Y:S02]  /*da40*/  HADD2.F32 R8, -RZ, R30.reuse.H0_H0 ;  /* 0x2000001eff087230 */ /* 0x100fe40000004100 */
[----:B------:R-:W-:Y:S01]  /*da50*/  FFMA.FTZ R54, R0, R54, R11 ;  /* 0x0000003600367223 */ /* 0x000fe2000001000b */
[----:B------:R-:W-:Y:S02]  /*da60*/  HADD2.F32 R61, -RZ, R61.H1_H1 ;  /* 0x3000003dff3d7230 */ /* 0x000fe40000004100 */
[C---:B------:R-:W-:Y:S01]  /*da70*/  FMUL.FTZ R0, R13.reuse, R12 ;  /* 0x0000000c0d007220 */ /* 0x040fe20000410000 */
[----:B------:R-:W-:Y:S02]  /*da80*/  HADD2.F32 R5, -RZ, R30.H1_H1 ;  /* 0x3000001eff057230 */ /* 0x000fe40000004100 */
[----:B------:R-:W-:Y:S01]  /*da90*/  FMUL.FTZ R30, R13, R8 ;  /* 0x000000080d1e7220 */ /* 0x000fe20000410000 */
[----:B------:R-:W-:-:S02]  /*daa0*/  HADD2.F32 R27, -RZ, R27.H1_H1 ;  /* 0x3000001bff1b7230 */ /* 0x000fc40000004100 */
        /* <DEDUP_REMOVED lines=37> */
.L_x_9532:
[----:B------:R-:W-:Y:S05]  /*dd00*/  BSYNC B0 ;  /* 0x0000000000007941 */ /* 0x000fea0003800000 */
.L_x_9504:
        /* <DEDUP_REMOVED lines=8> */
.L_x_9502:
[----:B------:R-:W-:-:S04]  /*dd90*/  MOV R0, UR41 ;  /* 0x0000002900007c02 */ /* 0x000fc80008000f00 */
[----:B------:R-:W-:-:S13]  /*dda0*/  ISETP.NE.AND P0, PT, R0, 0x3, PT ;  /* 0x000000030000780c */ /* 0x000fda0003f05270 */
[----:B------:R-:W-:Y:S05]  /*ddb0*/  @!P0 BRA `(.L_x_9549) ;  /* 0x0000000000048947 */ /* 0x000fea0003800000 */
[----:B------:R-:W-:Y:S01]  /*ddc0*/  BPT.TRAP 0x1 ;  /* 0x000000040000795c */ /* 0x000fe20000300000 */
.L_x_9549:
[----:B------:R-:W-:Y:S01]  /*ddd0*/  IMAD R0, R186, 0x8, R18 ;  /* 0x00000008ba007824 */ /* 0x000fe200078e0212 */
[----:B01-3--:R-:W-:-:S04]  /*dde0*/  SHF.L.U32 R3, R189, 0x1f, RZ ;  /* 0x0000001fbd037819 */ /* 0x00bfc800000006ff */
[----:B------:R0:W1:Y:S01]  /*ddf0*/  SYNCS.PHASECHK.TRANS64.TRYWAIT P1, [R0+URZ+0x28830], R3 ;  /* 0x02883003000075a7 */ /* 0x000062000802017f */
[----:B------:R-:W-:Y:S05]  /*de00*/  @!P0 BRA `(.L_x_9550) ;  /* 0x0000000000048947 */ /* 0x000fea0003800000 */
[----:B------:R-:W-:Y:S01]  /*de10*/  BPT.TRAP 0x1 ;  /* 0x000000040000795c */ /* 0x000fe20000300000 */
.L_x_9550:
[----:B-1----:R-:W-:Y:S05]  /*de20*/  @P1 BRA `(.L_x_9551) ;  /* 0x0000000000081947 */ /* 0x002fea0003800000 */
[----:B------:R-:W1:Y:S02]  /*de30*/  SYNCS.PHASECHK.TRANS64.TRYWAIT P1, [R0+URZ+0x28830], R3 ;  /* 0x02883003000075a7 */ /* 0x000e64000802017f */
[----:B-1----:R-:W-:Y:S05]  /*de40*/  @!P1 BRA `(.L_x_9552) ;  /* 0x0000014800309947 */ /* 0x002fea0003800000 */
.L_x_9551:
[----:B------:R-:W-:Y:S05]  /*de50*/  WARPSYNC.ALL ;  /* 0x0000000000007948 */ /* 0x000fea0003800000 */
[----:B01----:R-:W-:Y:S01]  /*de60*/  VIADD R3, R18, 0x18400 ;  /* 0x0001840012037836 */ /* 0x003fe20000000000 */
[----:B------:R-:W-:Y:S01]  /*de70*/  R2UR UR4, R36 ;  /* 0x00000000240472ca */ /* 0x000fe200000e0000 */
[----:B--2-4-:R-:W-:Y:S01]  /*de80*/  IMAD.MOV.U32 R7, RZ, RZ, 0x40000040 ;  /* 0x40000040ff077424 */ /* 0x014fe200078e00ff */
        /* <DEDUP_REMOVED lines=14> */
[----:B------:R-:W-:Y:S01]  /*df70*/  R2UR UR15, R9 ;  /* 0x00000000090f72ca */ /* 0x000fe200000e0000 */
[----:B------:R-:W-:Y:S01]  /*df80*/  IMAD R6, R186, 0x800, R4 ;  /* 0x00000800ba067824 */ /* 0x000fe200078e0204 */
[----:B------:R-:W-:Y:S01]  /*df90*/  UIADD3 UR8, UR4, 0x2, URZ ;  /* 0x0000000204087890 */ /* 0x000fe2000fffe03f */
[----:B------:R-:W-:Y:S01]  /*dfa0*/  MOV R9, 0x40000040 ;  /* 0x4000004000097802 */ /* 0x000fe20000000f00 */
[----:B------:R-:W-:Y:S01]  /*dfb0*/  UIADD3 UR12, UR4, 0x4, URZ ;  /* 0x00000004040c7890 */ /* 0x000fe2000fffe03f */
[----:B------:R-:W-:Y:S01]  /*dfc0*/  R2UR UR35, R7 ;  /* 0x00000000072372ca */ /* 0x000fe200000e0000 */
[----:B------:R-:W-:Y:S01]  /*dfd0*/  UIADD3 UR16, UR4, 0x6, URZ ;  /* 0x0000000604107890 */ /* 0x000fe2000fffe03f */
[C---:B------:R-:W-:Y:S01]  /*dfe0*/  R2UR UR6, R6.reuse ;  /* 0x00000000060672ca */ /* 0x040fe200000e0000 */
[----:B------:R-:W-:Y:S01]  /*dff0*/  UIADD3 UR20, UR4, 0x400, URZ ;  /* 0x0000040004147890 */ /* 0x000fe2000fffe03f */
[----:B------:R-:W-:Y:S01]  /*e000*/  IADD3 R8, R6, 0x2, RZ ;  /* 0x0000000206087810 */ /* 0x000fe20007ffe0ff */
[----:B------:R-:W-:Y:S01]  /*e010*/  UMOV UR21, 0x40000040 ;  /* 0x4000004000157882 */ /* 0x000fe20000000000 */
[----:B------:R-:W-:Y:S01]  /*e020*/  R2UR UR19, R9 ;  /* 0x00000000091372ca */ /* 0x000fe200000e0000 */
[----:B------:R-:W-:Y:S01]  /*e030*/  IMAD.MOV.U32 R9, RZ, RZ, 0x40000040 ;  /* 0x40000040ff097424 */ /* 0x000fe200078e00ff */
[----:B------:R-:W-:Y:S01]  /*e040*/  R2UR UR10, R8 ;  /* 0x00000000080a72ca */ /* 0x000fe200000e0000 */
[----:B------:R-:W-:Y:S01]  /*e050*/  VIADD R8, R6, 0x4 ;  /* 0x0000000406087836 */ /* 0x000fe20000000000 */
[----:B------:R-:W-:-:S02]  /*e060*/  UIADD3 UR24, UR4, 0x402, URZ ;  /* 0x0000040204187890 */ /* 0x000fc4000fffe03f */
[----:B------:R-:W-:Y:S01]  /*e070*/  R2UR UR23, R9 ;  /* 0x00000000091772ca */ /* 0x000fe200000e0000 */
[----:B------:R-:W-:Y:S01]  /*e080*/  IMAD.MOV.U32 R9, RZ, RZ, 0x40000040 ;  /* 0x40000040ff097424 */ /* 0x000fe200078e00ff */
[----:B------:R-:W-:Y:S01]  /*e090*/  R2UR UR14, R8 ;  /* 0x00000000080e72ca */ /* 0x000fe200000e0000 */
[----:B------:R-:W-:Y:S01]  /*e0a0*/  HGMMA.64x128x16.F32 R24, gdesc[UR4], RZ, !UPT, gsb0 ;  /* 0x01e00000041879f0 */ /* 0x000fe2000c0008ff */
[----:B------:R-:W-:Y:S01]  /*e0b0*/  VIADD R8, R6, 0x6 ;  /* 0x0000000606087836 */ /* 0x000fe20000000000 */
[----:B------:R-:W-:Y:S01]  /*e0c0*/  UMOV UR25, 0x40000040 ;  /* 0x4000004000197882 */ /* 0x000fe20000000000 */
[----:B------:R-:W-:Y:S01]  /*e0d0*/  R2UR UR27, R9 ;  /* 0x00000000091b72ca */ /* 0x000fe200000e0000 */
[----:B------:R-:W-:Y:S01]  /*e0e0*/  IMAD.MOV.U32 R9, RZ, RZ, 0x40000040 ;  /* 0x40000040ff097424 */ /* 0x000fe200078e00ff */
[----:B------:R-:W-:Y:S01]  /*e0f0*/  UIADD3 UR28, UR4, 0x404, URZ ;  /* 0x00000404041c7890 */ /* 0x000fe2000fffe03f */
[----:B------:R-:W-:Y:S01]  /*e100*/  R2UR UR18, R8 ;  /* 0x00000000081272ca */ /* 0x000fe200000e0000 */
[----:B------:R-:W-:Y:S01]  /*e110*/  VIADD R8, R6, 0x400 ;  /* 0x0000040006087836 */ /* 0x000fe20000000000 */
[----:B------:R-:W-:Y:S01]  /*e120*/  UMOV UR29, 0x40000040 ;  /* 0x40000040001d7882 */ /* 0x000fe20000000000 */
[----:B------:R-:W-:Y:S01]  /*e130*/  R2UR UR31, R9 ;  /* 0x00000000091f72ca */ /* 0x000fe200000e0000 */
[----:B------:R-:W-:-:S02]  /*e140*/  UIADD3 UR32, UR4, 0x406, URZ ;  /* 0x0000040604207890 */ /* 0x000fc4000fffe03f */
[----:B------:R-:W-:Y:S01]  /*e150*/  R2UR UR22, R8 ;  /* 0x00000000081672ca */ /* 0x000fe200000e0000 */
[----:B------:R-:W-:Y:S01]  /*e160*/  VIADD R8, R6, 0x402 ;  /* 0x0000040206087836 */ /* 0x000fe20000000000 */
[----:B------:R-:W-:-:S04]  /*e170*/  UMOV UR33, 0x40000040 ;  /* 0x4000004000217882 */ /* 0x000fc80000000000 */
        /* <DEDUP_REMOVED lines=29> */
.L_x_9553:
[----:B------:R-:W0:Y:S01]  /*e350*/  LDC R3, c[0x0][0x448] ;  /* 0x00011200ff037b82 */ /* 0x000e220000000800 */
[----:B------:R-:W-:Y:S01]  /*e360*/  ULDC UR46, c[0x0][0x988] ;  /* 0x00026200002e7ab9 */ /* 0x000fe20000000800 */
[----:B------:R-:W-:Y:S01]  /*e370*/  VIADD R0, R0, 0x28840 ;  /* 0x0002884000007836 */ /* 0x000fe20000000000 */
[----:B------:R-:W-:Y:S01]  /*e380*/  ULDC UR44, c[0x0][0x988] ;  /* 0x00026200002c7ab9 */ /* 0x000fe20000000800 */
[----:B------:R-:W-:Y:S01]  /*e390*/  ULDC UR45, c[0x0][0x988] ;  /* 0x00026200002d7ab9 */ /* 0x000fe20000000800 */
        /* <DEDUP_REMOVED lines=19> */
[----:B0-----:R-:W-:Y:S01]  /*e4d0*/  ISETP.NE.AND P1, PT, R3, 0x1, PT ;  /* 0x000000010300780c */ /* 0x001fe20003f25270 */
[----:B------:R-:W-:Y:S01]  /*e4e0*/  IMAD.IADD R3, R206, 0x1, R192 ;  /* 0x00000001ce037824 */ /* 0x000fe200078e02c0 */
[----:B------:R-:W-:Y:S02]  /*e4f0*/  CS2R R112, SRZ ;  /* 0x0000000000707805 */ /* 0x000fe4000001ff00 */
[----:B------:R-:W-:-:S02]  /*e500*/  CS2R R110, SRZ ;  /* 0x00000000006e7805 */ /* 0x000fc4000001ff00 */
[----:B------:R-:W-:-:S07]  /*e510*/  CS2R R108, SRZ ;  /* 0x00000000006c7805 */ /* 0x000fce000001ff00 */
[----:B------:R-:W0:Y:S08]  /*e520*/  @P1 LDC R6, c[0x0][0x44c] ;  /* 0x00011300ff061b82 */ /* 0x000e300000000800 */
[----:B------:R-:W1:Y:S01]  /*e530*/  @P1 LDC R8, c[0x0][0x450] ;  /* 0x00011400ff081b82 */ /* 0x000e620000000800 */
[----:B0-----:R-:W-:Y:S01]  /*e540*/  @P1 IMAD.HI.U32 R5, R3, R6, RZ ;  /* 0x0000000603051227 */ /* 0x001fe200078e00ff */
[----:B------:R-:W-:-:S03]  /*e550*/  MOV R6, R3 ;  /* 0x0000000300067202 */ /* 0x000fc60000000f00 */
[----:B------:R-:W-:Y:S01]  /*e560*/  IMAD.MOV.U32 R3, RZ, RZ, -0x80 ;  /* 0xffffff80ff037424 */ /* 0x000fe200078e00ff */
[----:B-1----:R-:W-:-:S03]  /*e570*/  @P1 SHF.R.U32.HI R6, RZ, R8, R5 ;  /* 0x00000008ff061219 */ /* 0x002fc60000011605 */
[----:B------:R-:W-:Y:S02]  /*e580*/  IMAD R8, R88, R3, 0x80 ;  /* 0x0000008058087424 */ /* 0x000fe400078e0203 */
[----:B------:R-:W0:Y:S03]  /*e590*/  SHFL.IDX PT, R5, R6, 0x1, 0x1c1f ;  /* 0x003c1f0006057f89 */ /* 0x000e2600000e0000 */
[C-C-:B------:R-:W-:Y:S02]  /*e5a0*/  IADD3 R3, -R193.reuse, 0x1, R8.reuse ;  /* 0x00000001c1037810 */ /* 0x140fe40007ffe108 */
[----:B------:R-:W-:Y:S01]  /*e5b0*/  IADD3 R10, -R193, R195, R8 ;  /* 0x000000c3c10a7210 */ /* 0x000fe20007ffe108 */
        /* <DEDUP_REMOVED lines=106> */
[----:B------:R-:W-:-:S04]  /*ec60*/  ISETP.GT.AND P3, PT, R95, 0x18, PT ;  /* 0x000000185f00780c */ /* 0x000fc80003f64270 */
[----:B------:R-:W-:Y:S02]  /*ec70*/  FSEL R36, R36, -INF , P3 ;  /* 0xff80000024247808 */ /* 0x000fe40001800000 */
[----:B------:R-:W-:-:S04]  /*ec80*/  ISETP.GT.AND P3, PT, R95, 0x20, PT ;  /* 0x000000205f00780c */ /* 0x000fc80003f64270 */
[----:B------:R-:W-:Y:S02]  /*ec90*/  FSEL R40, R40, -INF , P3 ;  /* 0xff80000028287808 */ /* 0x000fe40001800000 */
[C---:B------:R-:W-:Y:S02]  /*eca0*/  ISETP.GT.AND P3, PT, R95.reuse, 0x28, PT ;  /* 0x000000285f00780c */ /* 0x040fe40003f64270 */
        /* <DEDUP_REMOVED lines=9> */
[----:B------:R-:W-:Y:S02]  /*ed40*/  ISETP.GT.AND P3, PT, R95, 0x48, PT ;  /* 0x000000485f00780c */ /* 0x000fe40003f64270 */
[----:B0-----:R-:W-:-:S04]  /*ed50*/  FMNMX.FTZ R5, R14, R5, !PT ;  /* 0x000000050e057209 */ /* 0x001fc80007810000 */
[C---:B------:R-:W-:Y:S01]  /*ed60*/  FSETP.NEU.FTZ.AND P2, PT, R5.reuse, -INF , PT ;  /* 0xff8000000500780b */ /* 0x040fe20003f5d000 */
[----:B------:R-:W-:-:S05]  /*ed70*/  FMUL.FTZ R8, R5, UR46 ;  /* 0x0000002e05087c20 */ /* 0x000fca0008410000 */
[----:B------:R-:W-:Y:S02]  /*ed80*/  FSEL R8, R8, RZ, P2 ;  /* 0x000000ff08087208 */ /* 0x000fe40001000000 */
[----:B------:R-:W-:-:S03]  /*ed90*/  ISETP.GT.AND P2, PT, R95, RZ, PT ;  /* 0x000000ff5f00720c */ /* 0x000fc60003f44270 */
        /* <DEDUP_REMOVED lines=20> */
[----:B------:R-:W0:Y:S01]  /*eee0*/  @P1 LDC R31, c[0x0][0x450] ;  /* 0x00011400ff1f1b82 */ /* 0x000e220000000800 */
        /* <DEDUP_REMOVED lines=15> */
[----:B------:R-:W1:Y:S01]  /*efe0*/  MUFU.EX2 R10, R10 ;  /* 0x0000000a000a7308 */ /* 0x000e620000000800 */
        /* <DEDUP_REMOVED lines=41> */
[----:B------:R-:W-:Y:S01]  /*f280*/  FFMA.FTZ R8, R87, UR46, -R8 ;  /* 0x0000002e57087c23 */ /* 0x000fe20008010808 */
[----:B------:R-:W-:-:S02]  /*f290*/  ISETP.GT.AND P2, PT, R95, 0x51, PT ;  /* 0x000000515f00780c */ /* 0x000fc40003f44270 */
[----:B------:R-:W-:Y:S02]  /*f2a0*/  CS2R R106, SRZ ;  /* 0x00000000006a7805 */ /* 0x000fe4000001ff00 */
[----:B------:R-:W-:Y:S02]  /*f2b0*/  FSEL R64, R64, -INF , P3 ;  /* 0xff80000040407808 */ /* 0x000fe40001800000 */
[----:B------:R-:W-:Y:S02]  /*f2c0*/  CS2R R104, SRZ ;  /* 0x0000000000687805 */ /* 0x000fe4000001ff00 */
[----:B------:R-:W-:Y:S01]  /*f2d0*/  FMNMX.FTZ R39, R61, R6, !PT ;  /* 0x000000063d277209 */ /* 0x000fe20007810000 */
[----:B------:R-:W-:Y:S01]  /*f2e0*/  MUFU.EX2 R20, R20 ;  /* 0x0000001400147308 */ /* 0x000fe20000000800 */
[----:B------:R-:W-:Y:S02]  /*f2f0*/  ISETP.GT.AND P3, PT, R95, 0x58, PT ;  /* 0x000000585f00780c */ /* 0x000fe40003f64270 */
[----:B------:R-:W-:-:S02]  /*f300*/  CS2R R102, SRZ ;  /* 0x0000000000667805 */ /* 0x000fc4000001ff00 */
[----:B------:R-:W-:Y:S02]  /*f310*/  FSEL R65, R65, -INF , P2 ;  /* 0xff80000041417808 */ /* 0x000fe40001000000 */
[----:B------:R-:W-:Y:S02]  /*f320*/  CS2R R100, SRZ ;  /* 0x0000000000647805 */ /* 0x000fe4000001ff00 */
[----:B------:R-:W-:Y:S02]  /*f330*/  FMNMX.FTZ R6, R64, R39, !PT ;  /* 0x0000002740067209 */ /* 0x000fe40007810000 */
[----:B------:R-:W-:Y:S02]  /*f340*/  CS2R R98, SRZ ;  /* 0x0000000000627805 */ /* 0x000fe4000001ff00 */
[----:B------:R-:W-:Y:S01]  /*f350*/  ISETP.GT.AND P2, PT, R95, 0x59, PT ;  /* 0x000000595f00780c */ /* 0x000fe20003f44270 */
[----:B------:R-:W-:Y:S01]  /*f360*/  MUFU.EX2 R173, R173 ;  /* 0x000000ad00ad7308 */ /* 0x000fe20000000800 */
[----:B------:R-:W-:-:S02]  /*f370*/  FSEL R68, R68, -INF , P3 ;  /* 0xff80000044447808 */ /* 0x000fc40001800000 */
[----:B------:R-:W-:Y:S02]  /*f380*/  CS2R R96, SRZ ;  /* 0x0000000000607805 */ /* 0x000fe4000001ff00 */
[----:B------:R-:W-:Y:S02]  /*f390*/  FMNMX.FTZ R39, R65, R6, !PT ;  /* 0x0000000641277209 */ /* 0x000fe40007810000 */
[----:B------:R-:W-:Y:S02]  /*f3a0*/  CS2R R92, SRZ ;  /* 0x00000000005c7805 */ /* 0x000fe4000001ff00 */
[----:B------:R-:W-:Y:S02]  /*f3b0*/  ISETP.GT.AND P3, PT, R95, 0x60, PT ;  /* 0x000000605f00780c */ /* 0x000fe40003f64270 */
[----:B------:R-:W-:Y:S02]  /*f3c0*/  CS2R R90, SRZ ;  /* 0x00000000005a7805 */ /* 0x000fe4000001ff00 */
[----:B------:R-:W-:Y:S01]  /*f3d0*/  FSEL R69, R69, -INF , P2 ;  /* 0xff80000045457808 */ /* 0x000fe20001000000 */
[----:B------:R-:W-:Y:S01]  /*f3e0*/  MUFU.EX2 R26, R26 ;  /* 0x0000001a001a7308 */ /* 0x000fe20000000800 */
[----:B------:R-:W-:-:S02]  /*f3f0*/  FMNMX.FTZ R6, R68, R39, !PT ;  /* 0x0000002744067209 */ /* 0x000fc40007810000 */
[----:B------:R-:W-:Y:S02]  /*f400*/  ISETP.GT.AND P2, PT, R95, 0x61, PT ;  /* 0x000000615f00780c */ /* 0x000fe40003f44270 */
[----:B------:R-:W-:Y:S02]  /*f410*/  FSEL R72, R72, -INF , P3 ;  /* 0xff80000048487808 */ /* 0x000fe40001800000 */
[----:B------:R-:W-:Y:S01]  /*f420*/  FMNMX.FTZ R13, R69, R6, !PT ;  /* 0x00000006450d7209 */ /* 0x000fe20007810000 */
[----:B------:R-:W-:Y:S01]  /*f430*/  MUFU.EX2 R175, R175 ;  /* 0x000000af00af7308 */ /* 0x000fe20000000800 */
[----:B------:R-:W-:Y:S02]  /*f440*/  ISETP.GT.AND P3, PT, R95, 0x68, PT ;  /* 0x000000685f00780c */ /* 0x000fe40003f64270 */
[----:B------:R-:W-:Y:S02]  /*f450*/  FSEL R73, R73, -INF , P2 ;  /* 0xff80000049497808 */ /* 0x000fe40001000000 */
[----:B------:R-:W-:-:S02]  /*f460*/  FMNMX.FTZ R6, R72, R13, !PT ;  /* 0x0000000d48067209 */ /* 0x000fc40007810000 */
        /* <DEDUP_REMOVED lines=18> */
[----:B------:R-:W-:Y:S02]  /*f590*/  CS2R R94, SRZ ;  /* 0x00000000005e7805 */ /* 0x000fe4000001ff00 */
[----:B------:R-:W-:Y:S02]  /*f5a0*/  FMNMX.FTZ R7, R81, R6, !PT ;  /* 0x0000000651077209 */ /* 0x000fe40007810000 */
[----:B------:R-:W-:Y:S02]  /*f5b0*/  FSEL R85, R85, -INF , P2 ;  /* 0xff80000055557808 */ /* 0x000fe40001000000 */
[----:B------:R-:W-:Y:S01]  /*f5c0*/  FMNMX.FTZ R6, R84, R7, !PT ;  /* 0x0000000754067209 */ /* 0x000fe20007810000 */
[----:B------:R-:W-:Y:S01]  /*f5d0*/  MUFU.EX2 R38, R38 ;  /* 0x0000002600267308 */ /* 0x000fe20000000800 */
[----:B------:R-:W2:Y:S02]  /*f5e0*/  @P1 LDC R7, c[0x0][0x44c] ;  /* 0x00011300ff071b82 */ /* 0x000ea40000000800 */
[----:B------:R-:W-:-:S05]  /*f5f0*/  FMNMX.FTZ R6, R85, R6, !PT ;  /* 0x0000000655067209 */ /* 0x000fca0007810000 */
[----:B------:R-:W3:Y:S01]  /*f600*/  SHFL.BFLY PT, R3, R6, 0x2, 0x1f ;  /* 0x0c401f0006037f89 */ /* 0x000ee200000e0000 */
[----:B------:R-:W-:Y:S08]  /*f610*/  MUFU.EX2 R165, R165 ;  /* 0x000000a500a57308 */ /* 0x000ff00000000800 */
[----:B------:R-:W-:Y:S08]  /*f620*/  MUFU.EX2 R42, R42 ;  /* 0x0000002a002a7308 */ /* 0x000ff00000000800 */
[----:B------:R-:W-:Y:S01]  /*f630*/  MUFU.EX2 R167, R167 ;  /* 0x000000a700a77308 */ /* 0x000fe20000000800 */
[----:B---3--:R-:W-:-:S07]  /*f640*/  FMNMX.FTZ R3, R6, R3, !PT ;  /* 0x0000000306037209 */ /* 0x008fce0007810000 */
[----:B------:R-:W-:Y:S01]  /*f650*/  MUFU.EX2 R50, R50 ;  /* 0x0000003200327308 */ /* 0x000fe20000000800 */
[----:B------:R-:W3:Y:S07]  /*f660*/  SHFL.BFLY PT, R6, R3, 0x1, 0x1f ;  /* 0x0c201f0003067f89 */ /* 0x000eee00000e0000 */
[----:B------:R-:W-:Y:S08]  /*f670*/  MUFU.EX2 R161, R161 ;  /* 0x000000a100a17308 */ /* 0x000ff00000000800 */
[----:B------:R-:W-:Y:S08]  /*f680*/  MUFU.EX2 R46, R46 ;  /* 0x0000002e002e7308 */ /* 0x000ff00000000800 */
[----:B------:R-:W-:Y:S01]  /*f690*/  MUFU.EX2 R163, R163 ;  /* 0x000000a300a37308 */ /* 0x000fe20000000800 */
[----:B---3--:R-:W-:-:S04]  /*f6a0*/  FMNMX.FTZ R6, R3, R6, !PT ;  /* 0x0000000603067209 */ /* 0x008fc80007810000 */
[C---:B------:R-:W-:Y:S01]  /*f6b0*/  FSETP.NEU.FTZ.AND P2, PT, R6.reuse, -INF , PT ;  /* 0xff8000000600780b */ /* 0x040fe20003f5d000 */
[----:B------:R-:W-:Y:S02]  /*f6c0*/  FMUL.FTZ R3, R6, UR46 ;  /* 0x0000002e06037c20 */ /* 0x000fe40008410000 */
[----:B------:R-:W-:Y:S03]  /*f6d0*/  MUFU.EX2 R54, R54 ;  /* 0x0000003600367308 */ /* 0x000fe60000000800 */
[----:B------:R-:W-:-:S05]  /*f6e0*/  FSEL R66, R3, RZ, P2 ;  /* 0x000000ff03427208 */ /* 0x000fca0001000000 */
[----:B------:R-:W-:Y:S01]  /*f6f0*/  MUFU.EX2 R157, R157 ;  /* 0x0000009d009d7308 */ /* 0x000fe20000000800 */
[--C-:B------:R-:W-:Y:S01]  /*f700*/  FFMA.FTZ R180, R24, UR46, -R66.reuse ;  /* 0x0000002e18b47c23 */ /* 0x100fe20008010842 */
[--C-:B------:R-:W-:Y:S01]  /*f710*/  FFMA.FTZ R3, R25, UR46, -R66.reuse ;  /* 0x0000002e19037c23 */ /* 0x100fe20008010842 */
[--C-:B------:R-:W-:Y:S01]  /*f720*/  FFMA.FTZ R182, R28, UR46, -R66.reuse ;  /* 0x0000002e1cb67c23 */ /* 0x100fe20008010842 */
[--C-:B------:R-:W-:Y:S01]  /*f730*/  FFMA.FTZ R9, R29, UR46, -R66.reuse ;  /* 0x0000002e1d097c23 */ /* 0x100fe20008010842 */
[--C-:B------:R-:W-:Y:S01]  /*f740*/  FFMA.FTZ R176, R32, UR46, -R66.reuse ;  /* 0x0000002e20b07c23 */ /* 0x100fe20008010842 */
[--C-:B------:R-:W-:Y:S01]  /*f750*/  FFMA.FTZ R11, R33, UR46, -R66.reuse ;  /* 0x0000002e210b7c23 */ /* 0x100fe20008010842 */
[----:B------:R-:W-:Y:S01]  /*f760*/  IMAD.U32 R33, RZ, RZ, UR38 ;  /* 0x00000026ff217e24 */ /* 0x000fe2000f8e00ff */
[----:B------:R-:W-:Y:S01]  /*f770*/  MUFU.EX2 R180, R180 ;  /* 0x000000b400b47308 */ /* 0x000fe20000000800 */
[----:B------:R-:W-:Y:S01]  /*f780*/  FFMA.FTZ R178, R36, UR46, -R66 ;  /* 0x0000002e24b27c23 */ /* 0x000fe20008010842 */
[----:B--2---:R-:W-:-:S04]  /*f790*/  @P1 IMAD.HI.U32 R24, R192, R7, RZ ;  /* 0x00000007c0181227 */ /* 0x004fc800078e00ff */
[----:B------:R-:W-:Y:S01]  /*f7a0*/  FFMA.FTZ R13, R37, UR46, -R66 ;  /* 0x0000002e250d7c23 */ /* 0x000fe20008010842 */
[----:B------:R-:W-:Y:S01]  /*f7b0*/  PRMT R0, R33, 0x654, R0 ;  /* 0x0000065421007816 */ /* 0x000fe20000000000 */
[----:B------:R-:W-:Y:S01]  /*f7c0*/  FFMA.FTZ R172, R40, UR46, -R66 ;  /* 0x0000002e28ac7c23 */ /* 0x000fe20008010842 */
[----:B------:R-:W-:Y:S01]  /*f7d0*/  IMAD.MOV.U32 R28, RZ, RZ, R192 ;  /* 0x000000ffff1c7224 */ /* 0x000fe200078e00c0 */
[----:B0-----:R-:W-:Y:S01]  /*f7e0*/  @P1 SHF.R.U32.HI R28, RZ, R31, R24 ;  /* 0x0000001fff1c1219 */ /* 0x001fe20000011618 */
[----:B------:R-:W0:Y:S01]  /*f7f0*/  MUFU.EX2 R3, R3 ;  /* 0x0000000300037308 */ /* 0x000e220000000800 */
[----:B------:R1:W-:Y:S01]  /*f800*/  SYNCS.ARRIVE.TRANS64.RED.A1T0 RZ, [R0+URZ], RZ ;  /* 0x000000ff00ff79a7 */ /* 0x0003e2000810043f */
[--C-:B------:R-:W-:Y:S01]  /*f810*/  FFMA.FTZ R15, R41, UR46, -R66.reuse ;  /* 0x0000002e290f7c23 */ /* 0x100fe20008010842 */
[--C-:B------:R-:W-:Y:S01]  /*f820*/  FFMA.FTZ R174, R44, UR46, -R66.reuse ;  /* 0x0000002e2cae7c23 */ /* 0x100fe20008010842 */
[--C-:B------:R-:W-:Y:S01]  /*f830*/  FFMA.FTZ R21, R45, UR46, -R66.reuse ;  /* 0x0000002e2d157c23 */ /* 0x100fe20008010842 */
[--C-:B------:R-:W-:Y:S01]  /*f840*/  FFMA.FTZ R168, R48, UR46, -R66.reuse ;  /* 0x0000002e30a87c23 */ /* 0x100fe20008010842 */
[--C-:B------:R-:W-:Y:S01]  /*f850*/  FFMA.FTZ R27, R49, UR46, -R66.reuse ;  /* 0x0000002e311b7c23 */ /* 0x100fe20008010842 */
[----:B------:R-:W-:Y:S01]  /*f860*/  FFMA.FTZ R170, R52, UR46, -R66 ;  /* 0x0000002e34aa7c23 */ /* 0x000fe20008010842 */
[----:B------:R-:W2:Y:S01]  /*f870*/  MUFU.EX2 R182, R182 ;  /* 0x000000b600b67308 */ /* 0x000ea20000000800 */
[----:B-1----:R-:W-:Y:S01]  /*f880*/  FADD.FTZ R0, R181, R10 ;  /* 0x0000000ab5007221 */ /* 0x002fe20000010000 */
[--C-:B------:R-:W-:Y:S01]  /*f890*/  FFMA.FTZ R25, R53, UR46, -R66.reuse ;  /* 0x0000002e35197c23 */ /* 0x100fe20008010842 */
[----:B------:R-:W-:Y:S01]  /*f8a0*/  FFMA.FTZ R164, R62, UR46, -R66 ;  /* 0x0000002e3ea47c23 */ /* 0x000fe20008010842 */
[----:B------:R-:W-:Y:S01]  /*f8b0*/  IADD3 R28, R28, R195, -R194 ;  /* 0x000000c31c1c7210 */ /* 0x000fe20007ffe8c2 */
[--C-:B------:R-:W-:Y:S01]  /*f8c0*/  FFMA.FTZ R29, R57, UR46, -R66.reuse ;  /* 0x0000002e391d7c23 */ /* 0x100fe20008010842 */
[--C-:B------:R-:W-:Y:S01]  /*f8d0*/  FFMA.FTZ R166, R43, UR46, -R66.reuse ;  /* 0x0000002e2ba67c23 */ /* 0x100fe20008010842 */
[----:B------:R-:W-:Y:S01]  /*f8e0*/  FFMA.FTZ R61, R61, UR46, -R66 ;  /* 0x0000002e3d3d7c23 */ /* 0x000fe20008010842 */
[----:B------:R-:W1:Y:S01]  /*f8f0*/  MUFU.EX2 R9, R9 ;  /* 0x0000000900097308 */ /* 0x000e620000000800 */
[----:B0-----:R-:W-:Y:S01]  /*f900*/  FADD.FTZ R7, R180, R3 ;  /* 0x00000003b4077221 */ /* 0x001fe20000010000 */
[----:B------:R-:W-:Y:S01]  /*f910*/  SHF.R.S32.HI R33, RZ, 0x1f, R28 ;  /* 0x0000001fff217819 */ /* 0x000fe2000001141c */
[--C-:B------:R-:W-:Y:S01]  /*f920*/  FFMA.FTZ R64, R64, UR46, -R66.reuse ;  /* 0x0000002e40407c23 */ /* 0x100fe20008010842 */
[----:B------:R-:W-:Y:S01]  /*f930*/  F2FP.F16.F32.PACK_AB R181, R10, R181 ;  /* 0x000000b50ab5723e */ /* 0x000fe200000000ff */
[--C-:B------:R-:W-:Y:S01]  /*f940*/  FFMA.FTZ R65, R65, UR46, -R66.reuse ;  /* 0x0000002e41417c23 */ /* 0x100fe20008010842 */
[----:B------:R-:W-:Y:S01]  /*f950*/  FFMA.FTZ R68, R68, UR46, -R66 ;  /* 0x0000002e44447c23 */ /* 0x000fe20008010842 */
[----:B------:R-:W-:Y:S01]  /*f960*/  F2FP.F16.F32.PACK_AB R180, R3, R180 ;  /* 0x000000b403b4723e */ /* 0x000fe200000000ff */
[----:B------:R-:W0:Y:S01]  /*f970*/  MUFU.EX2 R176, R176 ;  /* 0x000000b000b07308 */ /* 0x000e220000000800 */
[----:B--2---:R-:W-:Y:S01]  /*f980*/  FADD.FTZ R24, R182, R7 ;  /* 0x00000007b6187221 */ /* 0x004fe20000010000 */
[----:B------:R-:W-:Y:S01]  /*f990*/  FADD.FTZ R7, R183, R0 ;  /* 0x00000000b7077221 */ /* 0x000fe20000010000 */
[--C-:B------:R-:W-:Y:S01]  /*f9a0*/  FFMA.FTZ R69, R69, UR46, -R66.reuse ;  /* 0x0000002e45457c23 */ /* 0x100fe20008010842 */
[--C-:B------:R-:W-:Y:S01]  /*f9b0*/  FFMA.FTZ R72, R72, UR46, -R66.reuse ;  /* 0x0000002e48487c23 */ /* 0x100fe20008010842 */
[--C-:B------:R-:W-:Y:S01]  /*f9c0*/  FFMA.FTZ R73, R73, UR46, -R66.reuse ;  /* 0x0000002e49497c23 */ /* 0x100fe20008010842 */
[----:B------:R-:W-:Y:S01]  /*f9d0*/  FADD.FTZ R0, R12, R7 ;  /* 0x000000070c007221 */ /* 0x000fe20000010000 */
[----:B------:R-:W-:Y:S01]  /*f9e0*/  FFMA.FTZ R76, R76, UR46, -R66 ;  /* 0x0000002e4c4c7c23 */ /* 0x000fe20008010842 */
[----:B------:R-:W2:Y:S01]  /*f9f0*/  MUFU.EX2 R11, R11 ;  /* 0x0000000b000b7308 */ /* 0x000ea20000000800 */
[----:B-1----:R-:W-:Y:S01]  /*fa00*/  FADD.FTZ R31, R9, R24 ;  /* 0x00000018091f7221 */ /* 0x002fe20000010000 */
[----:B------:R-:W-:Y:S01]  /*fa10*/  FADD.FTZ R7, R177, R0 ;  /* 0x00000000b1077221 */ /* 0x000fe20000010000 */
[----:B------:R-:W-:Y:S01]  /*fa20*/  F2FP.F16.F32.PACK_AB R182, R9, R182 ;  /* 0x000000b609b6723e */ /* 0x000fe200000000ff */
[--C-:B------:R-:W-:Y:S01]  /*fa30*/  FFMA.FTZ R77, R77, UR46, -R66.reuse ;  /* 0x0000002e4d4d7c23 */ /* 0x100fe20008010842 */
[--C-:B------:R-:W-:Y:S01]  /*fa40*/  FFMA.FTZ R80, R80, UR46, -R66.reuse ;  /* 0x0000002e50507c23 */ /* 0x100fe20008010842 */
[----:B------:R-:W-:Y:S01]  /*fa50*/  FADD.FTZ R0, R14, R7 ;  /* 0x000000070e007221 */ /* 0x000fe20000010000 */
[----:B------:R-:W-:Y:S01]  /*fa60*/  FFMA.FTZ R81, R81, UR46, -R66 ;  /* 0x0000002e51517c23 */ /* 0x000fe20008010842 */
[----:B------:R-:W1:Y:S01]  /*fa70*/  MUFU.EX2 R178, R178 ;  /* 0x000000b200b27308 */ /* 0x000e620000000800 */
[----:B0-----:R-:W-:Y:S01]  /*fa80*/  FADD.FTZ R24, R176, R31 ;  /* 0x0000001fb0187221 */ /* 0x001fe20000010000 */
[----:B------:R-:W-:Y:S01]  /*fa90*/  FADD.FTZ R7, R179, R0 ;  /* 0x00000000b3077221 */ /* 0x000fe20000010000 */
[--C-:B------:R-:W-:Y:S01]  /*faa0*/  FFMA.FTZ R84, R84, UR46, -R66.reuse ;  /* 0x0000002e54547c23 */ /* 0x100fe20008010842 */
[----:B------:R-:W-:Y:S01]  /*fab0*/  FFMA.FTZ R66, R85, UR46, -R66 ;  /* 0x0000002e55427c23 */ /* 0x000fe20008010842 */
[----:B------:R-:W-:Y:S01]  /*fac0*/  F2FP.F16.F32.PACK_AB R183, R12, R183 ;  /* 0x000000b70cb7723e */ /* 0x000fe200000000ff */
[----:B------:R-:W-:Y:S01]  /*fad0*/  FADD.FTZ R0, R20, R7 ;  /* 0x0000000714007221 */ /* 0x000fe20000010000 */
[----:B------:R-:W-:Y:S01]  /*fae0*/  F2FP.F16.F32.PACK_AB R177, R14, R177 ;  /* 0x000000b10eb1723e */ /* 0x000fe200000000ff */
[----:B------:R-:W0:Y:S01]  /*faf0*/  MUFU.EX2 R13, R13 ;  /* 0x0000000d000d7308 */ /* 0x000e220000000800 */
[----:B--2---:R-:W-:Y:S01]  /*fb00*/  FADD.FTZ R31, R11, R24 ;  /* 0x000000180b1f7221 */ /* 0x004fe20000010000 */
[----:B------:R-:W-:Y:S01]  /*fb10*/  FADD.FTZ R7, R173, R0 ;  /* 0x00000000ad077221 */ /* 0x000fe20000010000 */
[----:B------:R-:W-:-:S02]  /*fb20*/  F2FP.F16.F32.PACK_AB R176, R11, R176 ;  /* 0x000000b00bb0723e */ /* 0x000fc400000000ff */
[----:B------:R-:W-:Y:S01]  /*fb30*/  F2FP.F16.F32.PACK_AB R179, R20, R179 ;  /* 0x000000b314b3723e */ /* 0x000fe200000000ff */
[C---:B------:R-:W-:Y:S01]  /*fb40*/  FADD.FTZ R0, R26.reuse, R7 ;  /* 0x000000071a007221 */ /* 0x040fe20000010000 */
[----:B------:R-:W-:Y:S01]  /*fb50*/  F2FP.F16.F32.PACK_AB R173, R26, R173 ;  /* 0x000000ad1aad723e */ /* 0x000fe200000000ff */
[----:B------:R-:W2:Y:S01]  /*fb60*/  MUFU.EX2 R172, R172 ;  /* 0x000000ac00ac7308 */ /* 0x000ea20000000800 */
[----:B-1----:R-:W-:Y:S01]  /*fb70*/  FADD.FTZ R24, R178, R31 ;  /* 0x0000001fb2187221 */ /* 0x002fe20000010000 */
[----:B------:R-:W-:Y:S01]  /*fb80*/  FADD.FTZ R7, R175, R0 ;  /* 0x00000000af077221 */ /* 0x000fe20000010000 */
[----:B------:R-:W-:-:S03]  /*fb90*/  F2FP.F16.F32.PACK_AB R175, R30, R175 ;  /* 0x000000af1eaf723e */ /* 0x000fc600000000ff */
[----:B------:R-:W-:Y:S01]  /*fba0*/  FADD.FTZ R0, R30, R7 ;  /* 0x000000071e007221 */ /* 0x000fe20000010000 */
[----:B------:R-:W-:Y:S01]  /*fbb0*/  LEA.HI R7, R33, R28, RZ, 0x7 ;  /* 0x0000001c21077211 */ /* 0x000fe200078f38ff */
[----:B------:R-:W1:Y:S01]  /*fbc0*/  MUFU.EX2 R15, R15 ;  /* 0x0000000f000f7308 */ /* 0x000e620000000800 */
[C---:B0-----:R-:W-:Y:S01]  /*fbd0*/  FADD.FTZ R31, R13.reuse, R24 ;  /* 0x000000180d1f7221 */ /* 0x041fe20000010000 */
[----:B------:R-:W-:Y:S02]  /*fbe0*/  F2FP.F16.F32.PACK_AB R178, R13, R178 ;  /* 0x000000b20db2723e */ /* 0x000fe400000000ff */
[----:B------:R-:W-:Y:S02]  /*fbf0*/  IADD3 R13, R88, -0x2, RZ ;  /* 0xfffffffe580d7810 */ /* 0x000fe40007ffe0ff */
[----:B------:R-:W-:Y:S02]  /*fc00*/  CS2R R88, SRZ ;  /* 0x0000000000587805 */ /* 0x000fe4000001ff00 */
        /* <DEDUP_REMOVED lines=11> */
[----:B-1----:R-:W-:Y:S01]  /*fcc0*/  FADD.FTZ R24, R168, R31 ;  /* 0x0000001fa8187221 */ /* 0x002fe20000010000 */
[----:B------:R-:W-:Y:S01]  /*fcd0*/  FADD.FTZ R31, R169, R0 ;  /* 0x00000000a91f7221 */ /* 0x000fe20000010000 */
[----:B------:R-:W-:-:S03]  /*fce0*/  F2FP.F16.F32.PACK_AB R169, R34, R169 ;  /* 0x000000a922a9723e */ /* 0x000fc600000000ff */
[----:B------:R-:W-:Y:S02]  /*fcf0*/  FADD.FTZ R0, R34, R31 ;  /* 0x0000001f22007221 */ /* 0x000fe40000010000 */
[----:B------:R-:W1:Y:S01]  /*fd00*/  MUFU.EX2 R25, R25 ;  /* 0x0000001900197308 */ /* 0x000e620000000800 */
[----:B0-----:R-:W-:Y:S01]  /*fd10*/  FADD.FTZ R33, R27, R24 ;  /* 0x000000181b217221 */ /* 0x001fe20000010000 */
[----:B------:R-:W-:Y:S01]  /*fd20*/  FADD.FTZ R31, R171, R0 ;  /* 0x00000000ab1f7221 */ /* 0x000fe20000010000 */
[----:B------:R-:W-:Y:S02]  /*fd30*/  F2FP.F16.F32.PACK_AB R168, R27, R168 ;  /* 0x000000a81ba8723e */ /* 0x000fe400000000ff */
[C---:B------:R-:W-:Y:S01]  /*fd40*/  F2FP.F16.F32.PACK_AB R171, R38.reuse, R171 ;  /* 0x000000ab26ab723e */ /* 0x040fe200000000ff */
[----:B------:R-:W-:Y:S02]  /*fd50*/  FADD.FTZ R0, R38, R31 ;  /* 0x0000001f26007221 */ /* 0x000fe40000010000 */
[----:B------:R-:W0:Y:S01]  /*fd60*/  MUFU.EX2 R164, R164 ;  /* 0x000000a400a47308 */ /* 0x000e220000000800 */
[----:B--2---:R-:W-:Y:S01]  /*fd70*/  FADD.FTZ R10, R170, R33 ;  /* 0x00000021aa0a7221 */ /* 0x004fe20000010000 */
[----:B------:R-:W-:Y:S01]  /*fd80*/  FADD.FTZ R31, R165, R0 ;  /* 0x00000000a51f7221 */ /* 0x000fe20000010000 */
[----:B------:R-:W-:-:S03]  /*fd90*/  F2FP.F16.F32.PACK_AB R165, R42, R165 ;  /* 0x000000a52aa5723e */ /* 0x000fc600000000ff */
[----:B------:R-:W-:Y:S02]  /*fda0*/  FADD.FTZ R0, R42, R31 ;  /* 0x0000001f2a007221 */ /* 0x000fe40000010000 */
        /* <DEDUP_REMOVED lines=25> */
[----:B-1----:R-:W-:Y:S01]  /*ff40*/  FADD.FTZ R9, R65, R10 ;  /* 0x0000000a41097221 */ /* 0x002fe20000010000 */
[----:B------:R-:W-:Y:S01]  /*ff50*/  FADD.FTZ R3, R157, R0 ;  /* 0x000000009d037221 */ /* 0x000fe20000010000 */
[----:B------:R-:W-:-:S05]  /*ff60*/  F2FP.F16.F32.PACK_AB R160, R65, R64 ;  /* 0x0000004041a0723e */ /* 0x000fca00000000ff */
        /* <DEDUP_REMOVED lines=16> */
[C---:B0-----:R-:W-:Y:S01]  /*10070*/  FADD.FTZ R11, R77.reuse, R10 ;  /* 0x0000000a4d0b7221 */ /* 0x041fe20000010000 */
[----:B------:R-:W-:-:S06]  /*10080*/  F2FP.F16.F32.PACK_AB R158, R77, R76 ;  /* 0x0000004c4d9e723e */ /* 0x000fcc00000000ff */
[----:B------:R-:W0:Y:S01]  /*10090*/  MUFU.EX2 R58, R58 ;  /* 0x0000003a003a7308 */ /* 0x000e220000000800 */
[----:B--2---:R-:W-:-:S07]  /*100a0*/  FADD.FTZ R3, R159, R0 ;  /* 0x000000009f037221 */ /* 0x004fce0000010000 */
[----:B------:R-:W2:Y:S01]  /*100b0*/  MUFU.EX2 R81, R81 ;  /* 0x0000005100517308 */ /* 0x000ea20000000800 */
[----:B-1----:R-:W-:-:S07]  /*100c0*/  FADD.FTZ R10, R80, R11 ;  /* 0x0000000b500a7221 */ /* 0x002fce0000010000 */
[----:B------:R-:W1:Y:S01]  /*100d0*/  MUFU.EX2 R153, R153 ;  /* 0x0000009900997308 */ /* 0x000e620000000800 */
[C---:B0-----:R-:W-:Y:S01]  /*100e0*/  FADD.FTZ R0, R58.reuse, R3 ;  /* 0x000000033a007221 */ /* 0x041fe20000010000 */
[----:B------:R-:W-:-:S06]  /*100f0*/  F2FP.F16.F32.PACK_AB R159, R58, R159 ;  /* 0x0000009f3a9f723e */ /* 0x000fcc00000000ff */
[----:B------:R-:W0:Y:S01]  /*10100*/  MUFU.EX2 R84, R84 ;  /* 0x0000005400547308 */ /* 0x000e220000000800 */
[C---:B--2---:R-:W-:Y:S01]  /*10110*/  FADD.FTZ R11, R81.reuse, R10 ;  /* 0x0000000a510b7221 */ /* 0x044fe20000010000 */
[----:B------:R-:W-:-:S06]  /*10120*/  F2FP.F16.F32.PACK_AB R152, R81, R80 ;  /* 0x000000505198723e */ /* 0x000fcc00000000ff */
[----:B------:R-:W2:Y:S01]  /*10130*/  MUFU.EX2 R60, R60 ;  /* 0x0000003c003c7308 */ /* 0x000ea20000000800 */
[----:B-1----:R-:W-:-:S07]  /*10140*/  FADD.FTZ R3, R153, R0 ;  /* 0x0000000099037221 */ /* 0x002fce0000010000 */
[----:B------:R-:W1:Y:S01]  /*10150*/  MUFU.EX2 R9, R66 ;  /* 0x0000004200097308 */ /* 0x000e620000000800 */
[----:B0-----:R-:W-:-:S07]  /*10160*/  FADD.FTZ R10, R84, R11 ;  /* 0x0000000b540a7221 */ /* 0x001fce0000010000 */
[----:B------:R-:W0:Y:S01]  /*10170*/  MUFU.EX2 R155, R155 ;  /* 0x0000009b009b7308 */ /* 0x000e220000000800 */
[C---:B--2---:R-:W-:Y:S01]  /*10180*/  FADD.FTZ R0, R60.reuse, R3 ;  /* 0x000000033c007221 */ /* 0x044fe20000010000 */
[----:B------:R-:W-:-:S06]  /*10190*/  F2FP.F16.F32.PACK_AB R153, R60, R153 ;  /* 0x000000993c99723e */ /* 0x000fcc00000000ff */
[----:B------:R-:W2:Y:S01]  /*101a0*/  MUFU.EX2 R8, R8 ;  /* 0x0000000800087308 */ /* 0x000ea20000000800 */
[C---:B-1----:R-:W-:Y:S01]  /*101b0*/  FADD.FTZ R3, R9.reuse, R10 ;  /* 0x0000000a09037221 */ /* 0x042fe20000010000 */
[----:B------:R-:W-:Y:S02]  /*101c0*/  SHF.R.S32.HI R10, RZ, 0x7, R7 ;  /* 0x00000007ff0a7819 */ /* 0x000fe40000011407 */
[----:B------:R-:W-:Y:S02]  /*101d0*/  F2FP.F16.F32.PACK_AB R154, R9, R84 ;  /* 0x00000054099a723e */ /* 0x000fe400000000ff */
[----:B------:R-:W-:Y:S01]  /*101e0*/  VIMNMX R10, R199, R10, !PT ;  /* 0x0000000ac70a7248 */ /* 0x000fe20007fe0100 */
[----:B0-----:R-:W-:-:S03]  /*101f0*/  FADD.FTZ R11, R155, R0 ;  /* 0x000000009b0b7221 */ /* 0x001fc60000010000 */
[----:B------:R-:W-:Y:S01]  /*10200*/  ISETP.GE.AND P2, PT, R13, R10, PT ;  /* 0x0000000a0d00720c */ /* 0x000fe20003f46270 */
[C---:B--2---:R-:W-:Y:S01]  /*10210*/  FADD.FTZ R0, R8.reuse, R11 ;  /* 0x0000000b08007221 */ /* 0x044fe20000010000 */
[----:B------:R-:W-:-:S11]  /*10220*/  F2FP.F16.F32.PACK_AB R155, R8, R155 ;  /* 0x0000009b089b723e */ /* 0x000fd600000000ff */
[----:B------:R-:W-:Y:S05]  /*10230*/  @!P2 BRA `(.L_x_9554) ;  /* 0x0000002800eca947 */ /* 0x000fea0003800000 */
[----:B------:R-:W-:Y:S01]  /*10240*/  IMAD.MOV.U32 R11, RZ, RZ, R5 ;  /* 0x000000ffff0b7224 */ /* 0x000fe200078e0005 */
[----:B------:R-:W-:Y:S01]  /*10250*/  MOV R151, RZ ;  /* 0x000000ff00977202 */ /* 0x000fe20000000f00 */
[----:B------:R-:W-:Y:S02]  /*10260*/  IMAD.MOV.U32 R12, RZ, RZ, R6 ;  /* 0x000000ffff0c7224 */ /* 0x000fe400078e0006 */
[----:B------:R-:W-:Y:S02]  /*10270*/  IMAD.MOV.U32 R7, RZ, RZ, R189 ;  /* 0x000000ffff077224 */ /* 0x000fe400078e00bd */
[----:B------:R-:W-:-:S07]  /*10280*/  IMAD.MOV.U32 R14, RZ, RZ, R186 ;  /* 0x000000ffff0e7224 */ /* 0x000fce00078e00ba */
.L_x_9566:
        /* <DEDUP_REMOVED lines=8> */
.L_x_9556:
        /* <DEDUP_REMOVED lines=8> */
.L_x_9557:
[----:B------:R-:W-:Y:S04]  /*10390*/  BSSY B0, `(.L_x_9555) ;  /* 0x0000004000007945 */ /* 0x000fe80003800000 */
[----:B-1----:R-:W-:Y:S05]  /*103a0*/  @P3 BRA `(.L_x_9558) ;  /* 0x0000000000083947 */ /* 0x002fea0003800000 */
[----:B------:R-:W1:Y:S02]  /*103b0*/  SYNCS.PHASECHK.TRANS64.TRYWAIT P3, [R5+URZ+0x28830], R6 ;  /* 0x02883006050075a7 */ /* 0x000e64000806017f */
[----:B-1----:R-:W-:Y:S05]  /*103c0*/  @!P3 BRA `(.L_x_9559) ;  /* 0x0000012000e4b947 */ /* 0x002fea0003800000 */
.L_x_9558:
[----:B------:R-:W-:Y:S05]  /*103d0*/  BSYNC B0 ;  /* 0x0000000000007941 */ /* 0x000fea0003800000 */
.L_x_9555:
[----:B01----:R-:W0:Y:S01]  /*103e0*/  S2R R5, SR_TID.X ;  /* 0x0000000000057919 */ /* 0x003e220000002100 */
[----:B------:R-:W-:Y:S01]  /*103f0*/  VIADD R186, R14, 0x1 ;  /* 0x000000010eba7836 */ /* 0x000fe20000000000 */
        /* <DEDUP_REMOVED lines=8> */
[----:B------:R-:W-:Y:S02]  /*10480*/  LEA R8, R186, R4, 0xb ;  /* 0x00000004ba087211 */ /* 0x000fe400078e58ff */
[----:B------:R-:W-:Y:S02]  /*10490*/  R2UR UR11, R25 ;  /* 0x00000000190b72ca */ /* 0x000fe400000e0000 */
[C---:B------:R-:W-:Y:S01]  /*104a0*/  R2UR UR6, R8.reuse ;  /* 0x00000000080672ca */ /* 0x040fe200000e0000 */
[C---:B------:R-:W-:Y:S01]  /*104b0*/  VIADD R24, R8.reuse, 0x2 ;  /* 0x0000000208187836 */ /* 0x040fe20000000000 */
[----:B------:R-:W-:Y:S01]  /*104c0*/  R2UR UR15, R27 ;  /* 0x000000001b0f72ca */ /* 0x000fe200000e0000 */
[C---:B------:R-:W-:Y:S01]  /*104d0*/  VIADD R26, R8.reuse, 0x4 ;  /* 0x00000004081a7836 */ /* 0x040fe20000000000 */
[----:B------:R-:W-:Y:S01]  /*104e0*/  R2UR UR23, R25 ;  /* 0x00000000191772ca */ /* 0x000fe200000e0000 */
[----:B------:R-:W-:Y:S01]  /*104f0*/  VIADD R20, R8, 0x6 ;  /* 0x0000000608147836 */ /* 0x000fe20000000000 */
[----:B------:R-:W-:Y:S01]  /*10500*/  R2UR UR10, R24 ;  /* 0x00000000180a72ca */ /* 0x000fe200000e0000 */
[----:B------:R-:W-:Y:S01]  /*10510*/  VIADD R24, R8, 0x400 ;  /* 0x0000040008187836 */ /* 0x000fe20000000000 */
[----:B------:R-:W-:-:S02]  /*10520*/  R2UR UR14, R26 ;  /* 0x000000001a0e72ca */ /* 0x000fc400000e0000 */
[----:B------:R-:W-:Y:S02]  /*10530*/  IADD3 R26, R8, 0x404, RZ ;  /* 0x00000404081a7810 */ /* 0x000fe40007ffe0ff */
[----:B------:R-:W-:Y:S02]  /*10540*/  R2UR UR22, R24 ;  /* 0x00000000181672ca */ /* 0x000fe400000e0000 */
[----:B0-----:R-:W-:Y:S02]  /*10550*/  SHF.R.U32.HI R5, RZ, 0x7, R5 ;  /* 0x00000007ff057819 */ /* 0x001fe40000011605 */
[----:B------:R-:W-:Y:S02]  /*10560*/  R2UR UR30, R26 ;  /* 0x000000001a1e72ca */ /* 0x000fe400000e0000 */
[----:B------:R-:W-:Y:S01]  /*10570*/  R2UR UR31, R27 ;  /* 0x000000001b1f72ca */ /* 0x000fe200000e0000 */
[----:B------:R-:W-:Y:S01]  /*10580*/  VIADD R5, R5, 0x8 ;  /* 0x0000000805057836 */ /* 0x000fe20000000000 */
[----:B------:R-:W-:Y:S01]  /*10590*/  R2UR UR18, R20 ;  /* 0x00000000141272ca */ /* 0x000fe200000e0000 */
[C---:B------:R-:W-:Y:S01]  /*105a0*/  VIADD R20, R8.reuse, 0x402 ;  /* 0x0000040208147836 */ /* 0x040fe20000000000 */
[C---:B------:R-:W-:Y:S01]  /*105b0*/  R2UR UR19, R21.reuse ;  /* 0x00000000151372ca */ /* 0x040fe200000e0000 */
[----:B------:R-:W-:Y:S01]  /*105c0*/  VIADD R8, R8, 0x406 ;  /* 0x0000040608087836 */ /* 0x000fe20000000000 */
[----:B------:R0:W-:Y:S01]  /*105d0*/  BAR.SYNC.DEFER_BLOCKING R5, 0x100 ;  /* 0x000400050000751d */ /* 0x0001e20000010000 */
[----:B------:R-:W-:-:S02]  /*105e0*/  R2UR UR27, R21 ;  /* 0x00000000151b72ca */ /* 0x000fc400000e0000 */
        /* <DEDUP_REMOVED lines=30> */
.L_x_9561:
[----:B------:R-:W-:Y:S01]  /*107d0*/  SHF.L.U32 R5, R7, 0x1f, RZ ;  /* 0x0000001f07057819 */ /* 0x000fe200000006ff */
[----:B------:R-:W-:-:S04]  /*107e0*/  IMAD R6, R14, 0x8, R18 ;  /* 0x000000080e067824 */ /* 0x000fc800078e0212 */
[----:B------:R0:W1:Y:S01]  /*107f0*/  SYNCS.PHASECHK.TRANS64.TRYWAIT P2, [R6+URZ+0x28850], R5 ;  /* 0x02885005060075a7 */ /* 0x000062000804017f */
[----:B------:R-:W-:Y:S05]  /*10800*/  @!P0 BRA `(.L_x_9562) ;  /* 0x0000000000048947 */ /* 0x000fea0003800000 */
[----:B------:R-:W-:Y:S01]  /*10810*/  BPT.TRAP 0x1 ;  /* 0x000000040000795c */ /* 0x000fe20000300000 */
.L_x_9562:
[----:B-1----:R-:W-:Y:S05]  /*10820*/  @P2 BRA `(.L_x_9560) ;  /* 0x0000000000082947 */ /* 0x002fea0003800000 */
[----:B------:R-:W1:Y:S02]  /*10830*/  SYNCS.PHASECHK.TRANS64.TRYWAIT P2, [R6+URZ+0x28850], R5 ;  /* 0x02885005060075a7 */ /* 0x000e64000804017f */
[----:B-1----:R-:W-:Y:S05]  /*10840*/  @!P2 BRA `(.L_x_9563) ;  /* 0x0000011c00d8a947 */ /* 0x002fea0003800000 */
.L_x_9560:
[----:B01----:R-:W-:Y:S01]  /*10850*/  VIADD R5, R18, 0x400 ;  /* 0x0000040012057836 */ /* 0x003fe20000000000 */
[----:B------:R-:W-:Y:S01]  /*10860*/  MOV R7, 0x40000040 ;  /* 0x4000004000077802 */ /* 0x000fe20000000f00 */
[----:B------:R-:W-:Y:S05]  /*10870*/  WARPSYNC.ALL ;  /* 0x0000000000007948 */ /* 0x000fea0003800000 */
[----:B------:R-:W-:Y:S01]  /*10880*/  SHF.R.U32.HI R5, RZ, 0x4, R5 ;  /* 0x00000004ff057819 */ /* 0x000fe20000011605 */
[----:B------:R-:W-:Y:S01]  /*10890*/  WARPGROUP.ARRIVE ;  /* 0x00000000000079c5 */ /* 0x000fe20000000000 */
[----:B------:R-:W-:Y:S01]  /*108a0*/  R2UR UR7, R7 ;  /* 0x00000000070772ca */ /* 0x000fe200000e0000 */
[----:B------:R-:W-:Y:S01]  /*108b0*/  IMAD.MOV.U32 R9, RZ, RZ, 0x40000040 ;  /* 0x40000040ff097424 */ /* 0x000fe200078e00ff */
[----:B------:R-:W-:Y:S01]  /*108c0*/  LOP3.LUT R5, R5, 0x3fff, RZ, 0xc0, !PT ;  /* 0x00003fff05057812 */ /* 0x000fe200078ec0ff */
[----:B------:R-:W-:-:S02]  /*108d0*/  IMAD.MOV.U32 R7, RZ, RZ, 0x40000040 ;  /* 0x40000040ff077424 */ /* 0x000fc400078e00ff */
[----:B------:R-:W0:Y:S01]  /*108e0*/  S2R R15, SR_TID.X ;  /* 0x00000000000f7919 */ /* 0x000e220000002100 */
[----:B------:R-:W-:-:S05]  /*108f0*/  LOP3.LUT R5, R5, 0x4000000, RZ, 0xfc, !PT ;  /* 0x0400000005057812 */ /* 0x000fca00078efcff */
[----:B------:R-:W-:-:S04]  /*10900*/  IMAD R6, R14, 0x800, R5 ;  /* 0x000008000e067824 */ /* 0x000fc800078e0205 */
[C---:B------:R-:W-:Y:S01]  /*10910*/  VIADD R8, R6.reuse, 0x80 ;  /* 0x0000008006087836 */ /* 0x040fe20000000000 */
[----:B------:R-:W-:-:S13]  /*10920*/  R2UR UR6, R6 ;  /* 0x00000000060672ca */ /* 0x000fda00000e0000 */
[----:B------:R-:W-:Y:S01]  /*10930*/  HGMMA.64x128x16.F32 R88, R180, gdesc[UR4].tnspB, R88, gsb0 ;  /* 0x41e00004b4587df0 */ /* 0x000fe20008000858 */
[----:B------:R-:W-:Y:S01]  /*10940*/  R2UR UR6, R8 ;  /* 0x00000000080672ca */ /* 0x000fe200000e0000 */
[----:B------:R-:W-:Y:S01]  /*10950*/  VIADD R8, R6, 0x100 ;  /* 0x0000010006087836 */ /* 0x000fe20000000000 */
[----:B------:R-:W-:Y:S01]  /*10960*/  R2UR UR7, R9 ;  /* 0x00000000090772ca */ /* 0x000fe200000e0000 */
[----:B------:R-:W-:Y:S01]  /*10970*/  IMAD.MOV.U32 R9, RZ, RZ, 0x40000040 ;  /* 0x40000040ff097424 */ /* 0x000fe200078e00ff */
[----:B0-----:R-:W-:-:S04]  /*10980*/  SHF.R.U32.HI R15, RZ, 0x7, R15 ;  /* 0x00000007ff0f7819 */ /* 0x001fc8000001160f */
[----:B------:R-:W-:Y:S01]  /*10990*/  IADD3 R5, -R15, 0xb, RZ ;  /* 0x0000000b0f057810 */ /* 0x000fe20007ffe1ff */
[----:B------:R-:W-:Y:S02]  /*109a0*/  WARPGROUP.DEPBAR.LE gsb0, 0x0 ;  /* 0x00008000000079c5 */ /* 0x000fe40000010000 */
[----:B------:R-:W-:-:S06]  /*109b0*/  WARPGROUP.ARRIVE ;  /* 0x00000000000079c5 */ /* 0x000fcc0000000000 */
        /* <DEDUP_REMOVED lines=44> */
.L_x_9564:
[----:B0-----:R-:W0:Y:S01]  /*10c80*/  @P1 LDC R5, c[0x0][0x44c] ;  /* 0x00011300ff051b82 */ /* 0x001e220000000800 */
[----:B------:R-:W-:Y:S01]  /*10c90*/  IADD3 R6, R206, R192, RZ ;  /* 0x000000c0ce067210 */ /* 0x000fe20007ffe0ff */
[----:B------:R-:W-:-:S06]  /*10ca0*/  UMOV UR46, UR45 ;  /* 0x0000002d002e7c82 */ /* 0x000fcc0008000000 */
[----:B------:R-:W1:Y:S01]  /*10cb0*/  @P1 LDC R8, c[0x0][0x450] ;  /* 0x00011400ff081b82 */ /* 0x000e620000000800 */
[----:B0-----:R-:W-:-:S05]  /*10cc0*/  @P1 IMAD.HI.U32 R5, R6, R5, RZ ;  /* 0x0000000506051227 */ /* 0x001fca00078e00ff */
[----:B-1----:R-:W-:Y:S01]  /*10cd0*/  @P1 SHF.R.U32.HI R6, RZ, R8, R5 ;  /* 0x00000008ff061219 */ /* 0x002fe20000011605 */
[----:B------:R-:W-:-:S04]  /*10ce0*/  IMAD.MOV.U32 R8, RZ, RZ, -0x80 ;  /* 0xffffff80ff087424 */ /* 0x000fc800078e00ff */
[----:B------:R-:W0:Y:S01]  /*10cf0*/  SHFL.IDX PT, R20, R6, RZ, 0x1c1f ;  /* 0x001c1fff06147589 */ /* 0x000e2200000e0000 */
[----:B------:R-:W-:-:S05]  /*10d00*/  IMAD R8, R13, R8, 0x1 ;  /* 0x000000010d087424 */ /* 0x000fca00078e0208 */
[----:B------:R-:W-:-:S05]  /*10d10*/  IADD3 R5, R195, R8, -R193 ;  /* 0x00000008c3057210 */ /* 0x000fca0007ffe8c1 */
[----:B------:R-:W-:-:S04]  /*10d20*/  IMAD.IADD R5, R5, 0x1, -R194 ;  /* 0x0000000105057824 */ /* 0x000fc800078e0ac2 */
        /* <DEDUP_REMOVED lines=95> */
[----:B------:R-:W-:-:S04]  /*11320*/  FMNMX.FTZ R8, R84, R7, !PT ;  /* 0x0000000754087209 */ /* 0x000fc80007810000 */
[----:B------:R-:W-:-:S05]  /*11330*/  FMNMX.FTZ R9, R85, R8, !PT ;  /* 0x0000000855097209 */ /* 0x000fca0007810000 */
[----:B------:R-:W0:Y:S02]  /*11340*/  SHFL.BFLY PT, R8, R9, 0x2, 0x1f ;  /* 0x0c401f0009087f89 */ /* 0x000e2400000e0000 */
[----:B0-----:R-:W-:Y:S02]  /*11350*/  FMNMX.FTZ R15, R9, R8, !PT ;  /* 0x00000008090f7209 */ /* 0x001fe40007810000 */
[----:B------:R-:W0:Y:S04]  /*11360*/  SHFL.IDX PT, R8, R6, 0x1, 0x1c1f ;  /* 0x003c1f0006087f89 */ /* 0x000e2800000e0000 */
[----:B------:R-:W1:Y:S01]  /*11370*/  SHFL.BFLY PT, R20, R15, 0x1, 0x1f ;  /* 0x0c201f000f147f89 */ /* 0x000e6200000e0000 */
[----:B0-----:R-:W-:Y:S01]  /*11380*/  IMAD.IADD R5, R5, 0x1, R8 ;  /* 0x0000000105057824 */ /* 0x001fe200078e0208 */
[----:B-1----:R-:W-:-:S04]  /*11390*/  FMNMX.FTZ R6, R15, R20, !PT ;  /* 0x000000140f067209 */ /* 0x002fc80007810000 */
[C---:B------:R-:W-:Y:S02]  /*113a0*/  ISETP.GT.AND P3, PT, R5.reuse, RZ, PT ;  /* 0x000000ff0500720c */ /* 0x040fe40003f64270 */
[C---:B------:R-:W-:Y:S01]  /*113b0*/  ISETP.GT.AND P4, PT, R5.reuse, 0x1, PT ;  /* 0x000000010500780c */ /* 0x040fe20003f84270 */
[----:B------:R-:W-:Y:S01]  /*113c0*/  FMUL.FTZ R7, R6, UR46 ;  /* 0x0000002e06077c20 */ /* 0x000fe20008410000 */
        /* <DEDUP_REMOVED lines=25> */
[----:B------:R-:W-:Y:S02]  /*11560*/  FSETP.NEU.FTZ.AND P2, PT, R6, -INF , PT ;  /* 0xff8000000600780b */ /* 0x000fe40003f5d000 */
[----:B------:R-:W-:Y:S02]  /*11570*/  ISETP.GT.AND P3, PT, R5, 0x28, PT ;  /* 0x000000280500780c */ /* 0x000fe40003f64270 */
[----:B------:R-:W-:-:S02]  /*11580*/  FSEL R43, R43, -INF , P4 ;  /* 0xff8000002b2b7808 */ /* 0x000fc40002000000 */
        /* <DEDUP_REMOVED lines=10> */
[----:B------:R0:W-:Y:S01]  /*11630*/  MUFU.EX2 R8, R25 ;  /* 0x0000001900087308 */ /* 0x0001e20000000800 */
        /* <DEDUP_REMOVED lines=18> */
[----:B0-----:R-:W-:Y:S01]  /*11760*/  FMNMX.FTZ R25, R51, R24, !PT ;  /* 0x0000001833197209 */ /* 0x001fe20007810000 */
        /* <DEDUP_REMOVED lines=48> */
[----:B------:R-:W-:Y:S01]  /*11a70*/  FFMA.FTZ R154, R84, UR46, -R7 ;  /* 0x0000002e549a7c23 */ /* 0x000fe20008010807 */
[----:B------:R-:W-:-:S02]  /*11a80*/  ISETP.GT.AND P3, PT, R5, 0x60, PT ;  /* 0x000000600500780c */ /* 0x000fc40003f64270 */
[----:B------:R-:W-:Y:S02]  /*11a90*/  FSEL R71, R71, -INF , P4 ;  /* 0xff80000047477808 */ /* 0x000fe40002000000 */
[----:B------:R-:W-:Y:S01]  /*11aa0*/  FMNMX.FTZ R28, R70, R29, !PT ;  /* 0x0000001d461c7209 */ /* 0x000fe20007810000 */
[----:B------:R-:W-:Y:S01]  /*11ab0*/  MUFU.EX2 R172, R172 ;  /* 0x000000ac00ac7308 */ /* 0x000fe20000000800 */
[----:B------:R-:W-:Y:S01]  /*11ac0*/  ISETP.GT.AND P4, PT, R5, 0x61, PT ;  /* 0x000000610500780c */ /* 0x000fe20003f84270 */
[----:B0-----:R-:W-:Y:S01]  /*11ad0*/  FFMA.FTZ R37, R65, UR46, -R7 ;  /* 0x0000002e41257c23 */ /* 0x001fe20008010807 */
        /* <DEDUP_REMOVED lines=25> */
[----:B------:R-:W-:Y:S02]  /*11c70*/  FSEL R87, R87, -INF , P4 ;  /* 0xff80000057577808 */ /* 0x000fe40002000000 */
[----:B------:R-:W-:-:S03]  /*11c80*/  FMNMX.FTZ R32, R86, R5, !PT ;  /* 0x0000000556207209 */ /* 0x000fc60007810000 */
[----:B------:R0:W-:Y:S01]  /*11c90*/  MUFU.EX2 R28, R53 ;  /* 0x00000035001c7308 */ /* 0x0001e20000000800 */
[----:B------:R-:W-:-:S05]  /*11ca0*/  FMNMX.FTZ R32, R87, R32, !PT ;  /* 0x0000002057207209 */ /* 0x000fca0007810000 */
[----:B------:R-:W1:Y:S02]  /*11cb0*/  SHFL.BFLY PT, R5, R32, 0x2, 0x1f ;  /* 0x0c401f0020057f89 */ /* 0x000e6400000e0000 */
[----:B------:R-:W-:Y:S01]  /*11cc0*/  MUFU.EX2 R164, R164 ;  /* 0x000000a400a47308 */ /* 0x000fe20000000800 */
[----:B0-----:R-:W-:-:S07]  /*11cd0*/  LEA R53, R186, R18, 0x3 ;  /* 0x00000012ba357211 */ /* 0x001fce00078e18ff */
[----:B------:R-:W-:Y:S08]  /*11ce0*/  MUFU.EX2 R41, R41 ;  /* 0x0000002900297308 */ /* 0x000ff00000000800 */
[----:B------:R-:W-:Y:S01]  /*11cf0*/  MUFU.EX2 R166, R166 ;  /* 0x000000a600a67308 */ /* 0x000fe20000000800 */
[----:B-1----:R-:W-:Y:S01]  /*11d00*/  FMNMX.FTZ R29, R32, R5, !PT ;  /* 0x00000005201d7209 */ /* 0x002fe20007810000 */
[----:B------:R-:W-:-:S06]  /*11d10*/  FFMA.FTZ R32, R77, UR46, -R7 ;  /* 0x0000002e4d207c23 */ /* 0x000fcc0008010807 */
[----:B------:R-:W-:Y:S01]  /*11d20*/  MUFU.EX2 R40, R40 ;  /* 0x0000002800287308 */ /* 0x000fe20000000800 */
[----:B------:R-:W-:Y:S01]  /*11d30*/  FFMA.FTZ R7, R85, UR46, -R7 ;  /* 0x0000002e55077c23 */ /* 0x000fe20008010807 */
[----:B------:R-:W0:Y:S06]  /*11d40*/  SHFL.BFLY PT, R44, R29, 0x1, 0x1f ;  /* 0x0c201f001d2c7f89 */ /* 0x000e2c00000e0000 */
        /* <DEDUP_REMOVED lines=11> */
[----:B------:R-:W-:Y:S01]  /*11e00*/  FSEL R35, R6, RZ, P2 ;  /* 0x000000ff06237208 */ /* 0x000fe20001000000 */
[--C-:B------:R-:W-:Y:S01]  /*11e10*/  FFMA.FTZ R181, R26, UR46, -R44.reuse ;  /* 0x0000002e1ab57c23 */ /* 0x100fe2000801082c */
[--C-:B------:R-:W-:Y:S01]  /*11e20*/  FFMA.FTZ R48, R27, UR46, -R44.reuse ;  /* 0x0000002e1b307c23 */ /* 0x100fe2000801082c */
[--C-:B------:R-:W-:Y:S01]  /*11e30*/  FFMA.FTZ R183, R30, UR46, -R44.reuse ;  /* 0x0000002e1eb77c23 */ /* 0x100fe2000801082c */
[----:B------:R-:W-:Y:S01]  /*11e40*/  FFMA.FTZ R45, R31, UR46, -R44 ;  /* 0x0000002e1f2d7c23 */ /* 0x000fe2000801082c */
[----:B------:R-:W-:Y:S01]  /*11e50*/  FADD.FTZ R35, -R35, R12 ;  /* 0x0000000c23237221 */ /* 0x000fe20000010100 */
[----:B------:R-:W-:Y:S01]  /*11e60*/  FSEL R12, R5, RZ, P3 ;  /* 0x000000ff050c7208 */ /* 0x000fe20001800000 */
[----:B------:R-:W-:Y:S01]  /*11e70*/  MUFU.EX2 R181, R181 ;  /* 0x000000b500b57308 */ /* 0x000fe20000000800 */
[--C-:B------:R-:W-:Y:S01]  /*11e80*/  FFMA.FTZ R179, R38, UR46, -R44.reuse ;  /* 0x0000002e26b37c23 */ /* 0x100fe2000801082c */
[----:B------:R-:W-:Y:S01]  /*11e90*/  FMUL.FTZ R35, R35, UR46 ;  /* 0x0000002e23237c20 */ /* 0x000fe20008410000 */
[--C-:B------:R-:W-:Y:S01]  /*11ea0*/  FFMA.FTZ R31, R39, UR46, -R44.reuse ;  /* 0x0000002e271f7c23 */ /* 0x100fe2000801082c */
[----:B------:R-:W-:Y:S01]  /*11eb0*/  FADD.FTZ R12, -R12, R11 ;  /* 0x0000000b0c0c7221 */ /* 0x000fe20000010100 */
[--C-:B------:R-:W-:Y:S01]  /*11ec0*/  FFMA.FTZ R173, R42, UR46, -R44.reuse ;  /* 0x0000002e2aad7c23 */ /* 0x100fe2000801082c */
        /* <DEDUP_REMOVED lines=21> */
[--C-:B------:R-:W-:Y:S01]  /*12020*/  FFMA.FTZ R39, R75, UR46, -R44.reuse ;  /* 0x0000002e4b277c23 */ /* 0x100fe2000801082c */
[--C-:B------:R-:W-:Y:S01]  /*12030*/  FFMA.FTZ R159, R78, UR46, -R44.reuse ;  /* 0x0000002e4e9f7c23 */ /* 0x100fe2000801082c */
[--C-:B------:R-:W-:Y:S01]  /*12040*/  FFMA.FTZ R153, R82, UR46, -R44.reuse ;  /* 0x0000002e52997c23 */ /* 0x100fe2000801082c */
[----:B------:R-:W-:Y:S01]  /*12050*/  FADD.FTZ R3, R8, R3 ;  /* 0x0000000308037221 */ /* 0x000fe20000010000 */
[----:B------:R-:W-:-:S02]  /*12060*/  FFMA.FTZ R155, R86, UR46, -R44 ;  /* 0x0000002e569b7c23 */ /* 0x000fc4000801082c */
[----:B------:R-:W0:Y:S01]  /*12070*/  MUFU.EX2 R183, R183 ;  /* 0x000000b700b77308 */ /* 0x000e220000000800 */
[----:B-1----:R-:W-:Y:S01]  /*12080*/  FFMA.FTZ R35, R12, R0, R181 ;  /* 0x000000000c237223 */ /* 0x002fe200000100b5 */
        /* <DEDUP_REMOVED lines=41> */
[----:B------:R-:W-:Y:S01]  /*12320*/  FADD.FTZ R3, R41, R38 ;  /* 0x0000002629037221 */ /* 0x000fe20000010000 */
[----:B------:R-:W-:-:S03]  /*12330*/  FFMA.FTZ R38, R79, UR46, -R44 ;  /* 0x0000002e4f267c23 */ /* 0x000fc6000801082c */
        /* <DEDUP_REMOVED lines=29> */
[----:B------:R-:W-:-:S06]  /*12510*/  IMAD.U32 R51, RZ, RZ, UR38 ;  /* 0x00000026ff337e24 */ /* 0x000fcc000f8e00ff */
[----:B------:R-:W0:Y:S01]  /*12520*/  MUFU.EX2 R39, R39 ;  /* 0x0000002700277308 */ /* 0x000e220000000800 */
[----:B-1----:R-:W-:Y:S01]  /*12530*/  FADD.FTZ R52, R157, R0 ;  /* 0x000000009d347221 */ /* 0x002fe20000010000 */
[----:B------:R-:W-:-:S05]  /*12540*/  VIADD R0, R53, 0x28840 ;  /* 0x0002884035007836 */ /* 0x000fca0000000000 */
[----:B------:R-:W-:Y:S01]  /*12550*/  PRMT R0, R51, 0x654, R0 ;  /* 0x0000065433007816 */ /* 0x000fe20000000000 */
[----:B------:R-:W1:Y:S01]  /*12560*/  MUFU.EX2 R158, R158 ;  /* 0x0000009e009e7308 */ /* 0x000e620000000800 */
[----:B--2---:R-:W-:Y:S02]  /*12570*/  FADD.FTZ R3, R33, R50 ;  /* 0x0000003221037221 */ /* 0x004fe40000010000 */
[----:B------:R2:W-:Y:S05]  /*12580*/  SYNCS.ARRIVE.TRANS64.RED.A1T0 RZ, [R0+URZ], RZ ;  /* 0x000000ff00ff79a7 */ /* 0x0005ea000810043f */
[----:B------:R-:W3:Y:S01]  /*12590*/  MUFU.EX2 R159, R159 ;  /* 0x0000009f009f7308 */ /* 0x000ee20000000800 */
[----:B0-----:R-:W-:-:S07]  /*125a0*/  FADD.FTZ R52, R39, R52 ;  /* 0x0000003427347221 */ /* 0x001fce0000010000 */
[----:B------:R-:W0:Y:S01]  /*125b0*/  MUFU.EX2 R32, R32 ;  /* 0x0000002000207308 */ /* 0x000e220000000800 */
[----:B-1----:R-:W-:-:S07]  /*125c0*/  FADD.FTZ R3, R158, R3 ;  /* 0x000000039e037221 */ /* 0x002fce0000010000 */
[----:B------:R-:W2:Y:S01]  /*125d0*/  MUFU.EX2 R38, R38 ;  /* 0x0000002600267308 */ /* 0x000ea20000000800 */
[----:B---3--:R-:W-:-:S07]  /*125e0*/  FADD.FTZ R51, R159, R52 ;  /* 0x000000349f337221 */ /* 0x008fce0000010000 */
        /* <DEDUP_REMOVED lines=20> */
.L_x_9565:
[----:B------:R-:W-:Y:S01]  /*12730*/  IMAD R14, R14, 0x8, R18 ;  /* 0x000000080e0e7824 */ /* 0x000fe200078e0212 */
[----:B------:R-:W-:Y:S01]  /*12740*/  ISETP.GT.AND P2, PT, R13, R10, PT ;  /* 0x0000000a0d00720c */ /* 0x000fe20003f44270 */
[----:B------:R-:W-:Y:S01]  /*12750*/  IMAD.U32 R51, RZ, RZ, UR38 ;  /* 0x00000026ff337e24 */ /* 0x000fe2000f8e00ff */
[----:B------:R-:W-:Y:S01]  /*12760*/  F2FP.F16.F32.PACK_AB R154, R7, R154 ;  /* 0x0000009a079a723e */ /* 0x000fe200000000ff */
[-C--:B------:R-:W-:Y:S01]  /*12770*/  FMUL.FTZ R88, R88, R11.reuse ;  /* 0x0000000b58587220 */ /* 0x080fe20000410000 */
[----:B------:R-:W-:Y:S01]  /*12780*/  IADD3 R14, R14, 0x28860, RZ ;  /* 0x000288600e0e7810 */ /* 0x000fe20007ffe0ff */
[-C--:B------:R-:W-:Y:S01]  /*12790*/  FMUL.FTZ R89, R89, R11.reuse ;  /* 0x0000000b59597220 */ /* 0x080fe20000410000 */
        /* <DEDUP_REMOVED lines=99> */
[----:B0-----:R-:W-:Y:S01]  /*12dd0*/  MOV R14, R186 ;  /* 0x000000ba000e7202 */ /* 0x001fe20000000f00 */
[----:B------:R-:W-:Y:S06]  /*12de0*/  @P2 BRA `(.L_x_9566) ;  /* 0xffffffd400282947 */ /* 0x000fec000383ffff */
.L_x_9554:
[----:B------:R-:W-:-:S13]  /*12df0*/  ISETP.GE.AND P1, PT, R13, R199, PT ;  /* 0x000000c70d00720c */ /* 0x000fda0003f26270 */
[----:B------:R-:W-:Y:S05]  /*12e00*/  @!P1 BRA `(.L_x_9567) ;  /* 0x00000020008c9947 */ /* 0x000fea0003800000 */
[----:B------:R-:W-:Y:S02]  /*12e10*/  IMAD.MOV.U32 R10, RZ, RZ, R5 ;  /* 0x000000ffff0a7224 */ /* 0x000fe400078e0005 */
[----:B------:R-:W-:Y:S02]  /*12e20*/  IMAD.MOV.U32 R11, RZ, RZ, R6 ;  /* 0x000000ffff0b7224 */ /* 0x000fe400078e0006 */
[----:B------:R-:W-:Y:S02]  /*12e30*/  IMAD.MOV.U32 R7, RZ, RZ, R189 ;  /* 0x000000ffff077224 */ /* 0x000fe400078e00bd */
[----:B------:R-:W-:-:S07]  /*12e40*/  IMAD.MOV.U32 R12, RZ, RZ, R186 ;  /* 0x000000ffff0c7224 */ /* 0x000fce00078e00ba */
.L_x_9579:
[----:B------:R-:W-:Y:S01]  /*12e50*/  ISETP.NE.AND P2, PT, R191, RZ, PT ;  /* 0x000000ffbf00720c */ /* 0x000fe20003f45270 */
[----:B------:R-:W-:Y:S05]  /*12e60*/  YIELD ;  /* 0x0000000000007946 */ /* 0x000fea0003800000 */
[----:B------:R-:W-:-:S04]  /*12e70*/  IADD3 R186, R12, 0x1, RZ ;  /* 0x000000010cba7810 */ /* 0x000fc80007ffe0ff */
[----:B------:R-:W-:-:S04]  /*12e80*/  ISETP.NE.AND P1, PT, R186, 0x2, PT ;  /* 0x00000002ba00780c */ /* 0x000fc80003f25270 */
[----:B------:R-:W-:Y:S02]  /*12e90*/  SEL R6, RZ, 0x1, P1 ;  /* 0x00000001ff067807 */ /* 0x000fe40000800000 */
[----:B------:R-:W-:Y:S02]  /*12ea0*/  SEL R186, R186, RZ, P1 ;  /* 0x000000ffbaba7207 */ /* 0x000fe40000800000 */
[----:B------:R-:W-:Y:S01]  /*12eb0*/  LOP3.LUT R189, R7, R6, RZ, 0x3c, !PT ;  /* 0x0000000607bd7212 */ /* 0x000fe200078e3cff */
[----:B------:R-:W-:Y:S06]  /*12ec0*/  @P2 BRA `(.L_x_9568) ;  /* 0x0000000000302947 */ /* 0x000fec0003800000 */
[----:B------:R-:W-:Y:S05]  /*12ed0*/  @!P0 BRA `(.L_x_9569) ;  /* 0x0000000000048947 */ /* 0x000fea0003800000 */
[----:B------:R-:W-:Y:S01]  /*12ee0*/  BPT.TRAP 0x1 ;  /* 0x000000040000795c */ /* 0x000fe20000300000 */
.L_x_9569:
[----:B------:R-:W-:Y:S01]  /*12ef0*/  IMAD R5, R186, 0x8, R18 ;  /* 0x00000008ba057824 */ /* 0x000fe200078e0212 */
[----:B------:R-:W-:-:S04]  /*12f00*/  SHF.L.U32 R6, R189, 0x1f, RZ ;  /* 0x0000001fbd067819 */ /* 0x000fc800000006ff */
[----:B------:R0:W1:Y:S01]  /*12f10*/  SYNCS.PHASECHK.TRANS64.TRYWAIT P1, [R5+URZ+0x28830], R6 ;  /* 0x02883006050075a7 */ /* 0x000062000802017f */
[----:B------:R-:W-:Y:S05]  /*12f20*/  @!P0 BRA `(.L_x_9570) ;  /* 0x0000000000048947 */ /* 0x000fea0003800000 */
[----:B------:R-:W-:Y:S01]  /*12f30*/  BPT.TRAP 0x1 ;  /* 0x000000040000795c */ /* 0x000fe20000300000 */
.L_x_9570:
[----:B------:R-:W-:Y:S04]  /*12f40*/  BSSY B0, `(.L_x_9568) ;  /* 0x0000004000007945 */ /* 0x000fe80003800000 */
[----:B-1----:R-:W-:Y:S05]  /*12f50*/  @P1 BRA `(.L_x_9571) ;  /* 0x0000000000081947 */ /* 0x002fea0003800000 */
[----:B------:R-:W1:Y:S02]  /*12f60*/  SYNCS.PHASECHK.TRANS64.TRYWAIT P1, [R5+URZ+0x28830], R6 ;  /* 0x02883006050075a7 */ /* 0x000e64000802017f */
[----:B-1----:R-:W-:Y:S05]  /*12f70*/  @!P1 BRA `(.L_x_9572) ;  /* 0x000000f800209947 */ /* 0x002fea0003800000 */
.L_x_9571:
[----:B------:R-:W-:Y:S05]  /*12f80*/  BSYNC B0 ;  /* 0x0000000000007941 */ /* 0x000fea0003800000 */
.L_x_9568:
[----:B01----:R-:W0:Y:S01]  /*12f90*/  S2R R5, SR_TID.X ;  /* 0x0000000000057919 */ /* 0x003e220000002100 */
[----:B------:R-:W-:Y:S05]  /*12fa0*/  WARPSYNC.ALL ;  /* 0x0000000000007948 */ /* 0x000fea0003800000 */
[----:B------:R-:W-:Y:S02]  /*12fb0*/  IMAD R8, R186, 0x800, R4 ;  /* 0x00000800ba087824 */ /* 0x000fe400078e0204 */
[----:B------:R-:W-:Y:S02]  /*12fc0*/  IMAD.MOV.U32 R9, RZ, RZ, 0x40000040 ;  /* 0x40000040ff097424 */ /* 0x000fe400078e00ff */
[----:B------:R-:W-:Y:S01]  /*12fd0*/  IMAD.MOV.U32 R25, RZ, RZ, 0x40000040 ;  /* 0x40000040ff197424 */ /* 0x000fe200078e00ff */
[C---:B------:R-:W-:Y:S01]  /*12fe0*/  IADD3 R24, R8.reuse, 0x4, RZ ;  /* 0x0000000408187810 */ /* 0x040fe20007ffe0ff */
[C---:B------:R-:W-:Y:S01]  /*12ff0*/  VIADD R20, R8.reuse, 0x2 ;  /* 0x0000000208147836 */ /* 0x040fe20000000000 */
[C---:B------:R-:W-:Y:S01]  /*13000*/  R2UR UR6, R8.reuse ;  /* 0x00000000080672ca */ /* 0x040fe200000e0000 */
[----:B------:R-:W-:Y:S01]  /*13010*/  IMAD.MOV.U32 R21, RZ, RZ, 0x40000040 ;  /* 0x40000040ff157424 */ /* 0x000fe200078e00ff */
[----:B------:R-:W-:Y:S01]  /*13020*/  R2UR UR7, R9 ;  /* 0x00000000090772ca */ /* 0x000fe200000e0000 */
[----:B------:R-:W-:Y:S01]  /*13030*/  VIADD R14, R8, 0x6 ;  /* 0x00000006080e7836 */ /* 0x000fe20000000000 */
[----:B------:R-:W-:Y:S01]  /*13040*/  R2UR UR14, R24 ;  /* 0x00000000180e72ca */ /* 0x000fe200000e0000 */
[----:B------:R-:W-:Y:S01]  /*13050*/  VIADD R24, R8, 0x404 ;  /* 0x0000040408187836 */ /* 0x000fe20000000000 */
[C---:B------:R-:W-:Y:S01]  /*13060*/  R2UR UR15, R25.reuse ;  /* 0x00000000190f72ca */ /* 0x040fe200000e0000 */
[----:B------:R-:W-:Y:S01]  /*13070*/  IMAD.MOV.U32 R15, RZ, RZ, 0x40000040 ;  /* 0x40000040ff0f7424 */ /* 0x000fe200078e00ff */
[----:B------:R-:W-:-:S02]  /*13080*/  R2UR UR31, R25 ;  /* 0x00000000191f72ca */ /* 0x000fc400000e0000 */
[----:B------:R-:W-:Y:S02]  /*13090*/  R2UR UR30, R24 ;  /* 0x00000000181e72ca */ /* 0x000fe400000e0000 */
[----:B------:R-:W-:Y:S02]  /*130a0*/  R2UR UR10, R20 ;  /* 0x00000000140a72ca */ /* 0x000fe400000e0000 */
[----:B------:R-:W-:Y:S02]  /*130b0*/  R2UR UR11, R21 ;  /* 0x00000000150b72ca */ /* 0x000fe400000e0000 */
[----:B------:R-:W-:Y:S01]  /*130c0*/  R2UR UR18, R14 ;  /* 0x000000000e1272ca */ /* 0x000fe200000e0000 */
[----:B------:R-:W-:Y:S01]  /*130d0*/  VIADD R14, R8, 0x402 ;  /* 0x00000402080e7836 */ /* 0x000fe20000000000 */
[----:B------:R-:W-:Y:S02]  /*130e0*/  R2UR UR19, R15 ;  /* 0x000000000f1372ca */ /* 0x000fe400000e0000 */
[----:B0-----:R-:W-:-:S02]  /*130f0*/  SHF.R.U32.HI R5, RZ, 0x7, R5 ;  /* 0x00000007ff057819 */ /* 0x001fc40000011605 */
[C---:B------:R-:W-:Y:S01]  /*13100*/  IADD3 R20, R8.reuse, 0x400, RZ ;  /* 0x0000040008147810 */ /* 0x040fe20007ffe0ff */
[----:B------:R-:W-:Y:S01]  /*13110*/  VIADD R8, R8, 0x406 ;  /* 0x0000040608087836 */ /* 0x000fe20000000000 */
[----:B------:R-:W-:Y:S01]  /*13120*/  R2UR UR23, R21 ;  /* 0x00000000151772ca */ /* 0x000fe200000e0000 */
[----:B------:R-:W-:Y:S01]  /*13130*/  VIADD R5, R5, 0x8 ;  /* 0x0000000805057836 */ /* 0x000fe20000000000 */
[----:B------:R-:W-:Y:S02]  /*13140*/  R2UR UR22, R20 ;  /* 0x00000000141672ca */ /* 0x000fe400000e0000 */
[----:B------:R-:W-:Y:S02]  /*13150*/  R2UR UR26, R14 ;  /* 0x000000000e1a72ca */ /* 0x000fe400000e0000 */
[----:B------:R0:W-:Y:S01]  /*13160*/  BAR.SYNC.DEFER_BLOCKING R5, 0x100 ;  /* 0x000400050000751d */ /* 0x0001e20000010000 */
[----:B------:R-:W-:Y:S02]  /*13170*/  R2UR UR27, R15 ;  /* 0x000000000f1b72ca */ /* 0x000fe400000e0000 */
[----:B------:R-:W-:-:S02]  /*13180*/  R2UR UR34, R8 ;  /* 0x00000000082272ca */ /* 0x000fc400000e0000 */
        /* <DEDUP_REMOVED lines=28> */
.L_x_9574:
[----:B------:R-:W-:Y:S02]  /*13350*/  SHF.L.U32 R5, R7, 0x1f, RZ ;  /* 0x0000001f07057819 */ /* 0x000fe400000006ff */
[----:B------:R-:W-:-:S04]  /*13360*/  LEA R6, R12, R18, 0x3 ;  /* 0x000000120c067211 */ /* 0x000fc800078e18ff */
[----:B------:R0:W1:Y:S01]  /*13370*/  SYNCS.PHASECHK.TRANS64.TRYWAIT P1, [R6+URZ+0x28850], R5 ;  /* 0x02885005060075a7 */ /* 0x000062000802017f */
[----:B------:R-:W-:Y:S05]  /*13380*/  @!P0 BRA `(.L_x_9575) ;  /* 0x0000000000048947 */ /* 0x000fea0003800000 */
[----:B------:R-:W-:Y:S01]  /*13390*/  BPT.TRAP 0x1 ;  /* 0x000000040000795c */ /* 0x000fe20000300000 */
.L_x_9575:
[----:B-1----:R-:W-:Y:S05]  /*133a0*/  @P1 BRA `(.L_x_9573) ;  /* 0x0000000000081947 */ /* 0x002fea0003800000 */
[----:B------:R-:W1:Y:S02]  /*133b0*/  SYNCS.PHASECHK.TRANS64.TRYWAIT P1, [R6+URZ+0x28850], R5 ;  /* 0x02885005060075a7 */ /* 0x000e64000802017f */
[----:B-1----:R-:W-:Y:S05]  /*133c0*/  @!P1 BRA `(.L_x_9576) ;  /* 0x000000f400209947 */ /* 0x002fea0003800000 */
.L_x_9573:
[----:B01----:R-:W-:Y:S01]  /*133d0*/  VIADD R5, R18, 0x400 ;  /* 0x0000040012057836 */ /* 0x003fe20000000000 */
[----:B------:R-:W-:Y:S05]  /*133e0*/  WARPSYNC.ALL ;  /* 0x0000000000007948 */ /* 0x000fea0003800000 */
[----:B------:R-:W-:Y:S01]  /*133f0*/  SHF.R.U32.HI R5, RZ, 0x4, R5 ;  /* 0x00000004ff057819 */ /* 0x000fe20000011605 */
[----:B------:R-:W-:Y:S01]  /*13400*/  IMAD.MOV.U32 R7, RZ, RZ, 0x40000040 ;  /* 0x40000040ff077424 */ /* 0x000fe200078e00ff */
[----:B------:R-:W-:Y:S01]  /*13410*/  WARPGROUP.ARRIVE ;  /* 0x00000000000079c5 */ /* 0x000fe20000000000 */
[----:B------:R-:W-:-:S05]  /*13420*/  MOV R9, 0x40000040 ;  /* 0x4000004000097802 */ /* 0x000fca0000000f00 */
[----:B------:R-:W0:Y:S01]  /*13430*/  S2R R14, SR_TID.X ;  /* 0x00000000000e7919 */ /* 0x000e220000002100 */
[----:B------:R-:W-:Y:S02]  /*13440*/  LOP3.LUT R5, R5, 0x3fff, RZ, 0xc0, !PT ;  /* 0x00003fff05057812 */ /* 0x000fe400078ec0ff */
[----:B------:R-:W-:Y:S01]  /*13450*/  R2UR UR7, R7 ;  /* 0x00000000070772ca */ /* 0x000fe200000e0000 */
[----:B------:R-:W-:Y:S01]  /*13460*/  IMAD.MOV.U32 R7, RZ, RZ, 0x40000040 ;  /* 0x40000040ff077424 */ /* 0x000fe200078e00ff */
        /* <DEDUP_REMOVED lines=36> */
[C---:B------:R-:W-:Y:S01]  /*136b0*/  VIADD R8, R6.reuse, 0x300 ;  /* 0x0000030006087836 */ /* 0x040fe20000000000 */
[----:B------:R-:W-:Y:S01]  /*136c0*/  R2UR UR7, R9 ;  /* 0x00000000090772ca */ /* 0x000fe200000e0000 */
[----:B------:R-:W-:Y:S01]  /*136d0*/  VIADD R6, R6, 0x380 ;  /* 0x0000038006067836 */ /* 0x000fe20000000000 */
[----:B------:R-:W-:Y:S01]  /*136e0*/  MOV R9, 0x40000040 ;  /* 0x4000004000097802 */ /* 0x000fe20000000f00 */
[----:B------:R-:W-:Y:S02]  /*136f0*/  WARPGROUP.DEPBAR.LE gsb0, 0x0 ;  /* 0x00008000000079c5 */ /* 0x000fe40000010000 */
[----:B------:R-:W-:-:S08]  /*13700*/  WARPGROUP.ARRIVE ;  /* 0x00000000000079c5 */ /* 0x000fd00000000000 */
        /* <DEDUP_REMOVED lines=15> */
.L_x_9577:
[----:B------:R-:W-:Y:S01]  /*13800*/  FMNMX.FTZ R6, R24, R11, !PT ;  /* 0x0000000b18067209 */ /* 0x000fe20007810000 */
[----:B------:R-:W-:Y:S01]  /*13810*/  UMOV UR46, UR44 ;  /* 0x0000002c002e7c82 */ /* 0x000fe20008000000 */
[----:B------:R-:W-:Y:S02]  /*13820*/  FMNMX.FTZ R8, R26, R10, !PT ;  /* 0x0000000a1a087209 */ /* 0x000fe40007810000 */
[----:B0-----:R-:W-:Y:S02]  /*13830*/  FMNMX.FTZ R5, R25, R6, !PT ;  /* 0x0000000619057209 */ /* 0x001fe40007810000 */
        /* <DEDUP_REMOVED lines=120> */
[----:B------:R-:W-:Y:S01]  /*13fc0*/  FFMA.FTZ R167, R62, UR46, -R36 ;  /* 0x0000002e3ea77c23 */ /* 0x000fe20008010824 */
        /* <DEDUP_REMOVED lines=11> */
[--C-:B------:R-:W-:Y:S01]  /*14080*/  FFMA.FTZ R163, R70, UR46, -R36.reuse ;  /* 0x0000002e46a37c23 */ /* 0x100fe20008010824 */
[--C-:B------:R-:W-:Y:S01]  /*14090*/  FFMA.FTZ R15, R69, UR46, -R9.reuse ;  /* 0x0000002e450f7c23 */ /* 0x100fe20008010809 */
[--C-:B------:R-:W-:Y:S01]  /*140a0*/  FFMA.FTZ R37, R71, UR46, -R36.reuse ;  /* 0x0000002e47257c23 */ /* 0x100fe20008010824 */
[--C-:B------:R-:W-:Y:S01]  /*140b0*/  FFMA.FTZ R156, R72, UR46, -R9.reuse ;  /* 0x0000002e489c7c23 */ /* 0x100fe20008010809 */
[----:B------:R-:W-:Y:S01]  /*140c0*/  FFMA.FTZ R14, R73, UR46, -R9 ;  /* 0x0000002e490e7c23 */ /* 0x000fe20008010809 */
[--C-:B------:R-:W-:Y:S01]  /*140d0*/  FFMA.FTZ R35, R75, UR46, -R36.reuse ;  /* 0x0000002e4b237c23 */ /* 0x100fe20008010824 */
[----:B------:R-:W0:Y:S01]  /*140e0*/  MUFU.EX2 R155, R155 ;  /* 0x0000009b009b7308 */ /* 0x000e220000000800 */
[----:B-1----:R-:W-:Y:S01]  /*140f0*/  FADD.FTZ R26, R182, R27 ;  /* 0x0000001bb61a7221 */ /* 0x002fe20000010000 */
[--C-:B------:R-:W-:Y:S01]  /*14100*/  FFMA.FTZ R158, R76, UR46, -R9.reuse ;  /* 0x0000002e4c9e7c23 */ /* 0x100fe20008010809 */
[--C-:B------:R-:W-:Y:S01]  /*14110*/  FFMA.FTZ R159, R78, UR46, -R36.reuse ;  /* 0x0000002e4e9f7c23 */ /* 0x100fe20008010824 */
[--C-:B------:R-:W-:Y:S01]  /*14120*/  FFMA.FTZ R11, R77, UR46, -R9.reuse ;  /* 0x0000002e4d0b7c23 */ /* 0x100fe20008010809 */
[----:B------:R-:W-:Y:S01]  /*14130*/  FFMA.FTZ R34, R79, UR46, -R36 ;  /* 0x0000002e4f227c23 */ /* 0x000fe20008010824 */
[--C-:B------:R-:W-:Y:S01]  /*14140*/  FFMA.FTZ R152, R80, UR46, -R9.reuse ;  /* 0x0000002e50987c23 */ /* 0x100fe20008010809 */
[----:B------:R-:W-:Y:S01]  /*14150*/  FFMA.FTZ R10, R81, UR46, -R9 ;  /* 0x0000002e510a7c23 */ /* 0x000fe20008010809 */
[----:B------:R-:W1:Y:S01]  /*14160*/  MUFU.EX2 R49, R49 ;  /* 0x0000003100317308 */ /* 0x000e620000000800 */
[----:B--2---:R-:W-:Y:S01]  /*14170*/  FADD.FTZ R0, R183, R0 ;  /* 0x00000000b7007221 */ /* 0x004fe20000010000 */
[----:B------:R-:W-:-:S02]  /*14180*/  IMAD R46, R186, 0x8, R18 ;  /* 0x00000008ba2e7824 */ /* 0x000fc400078e0212 */
[--C-:B------:R-:W-:Y:S01]  /*14190*/  FFMA.FTZ R154, R84, UR46, -R9.reuse ;  /* 0x0000002e549a7c23 */ /* 0x100fe20008010809 */
[----:B------:R-:W-:Y:S02]  /*141a0*/  IMAD.U32 R51, RZ, RZ, UR38 ;  /* 0x00000026ff337e24 */ /* 0x000fe4000f8e00ff */
[----:B------:R-:W-:Y:S01]  /*141b0*/  FFMA.FTZ R9, R85, UR46, -R9 ;  /* 0x0000002e55097c23 */ /* 0x000fe20008010809 */
[----:B------:R-:W-:Y:S01]  /*141c0*/  IADD3 R46, R46, 0x28840, RZ ;  /* 0x000288402e2e7810 */ /* 0x000fe20007ffe0ff */
        /* <DEDUP_REMOVED lines=92> */
[----:B-1----:R-:W-:Y:S01]  /*14790*/  FADD.FTZ R0, R26, R47 ;  /* 0x0000002f1a007221 */ /* 0x002fe20000010000 */
[----:B------:R-:W-:-:S04]  /*147a0*/  PRMT R47, R51, 0x654, R46 ;  /* 0x00000654332f7816 */ /* 0x000fc8000000002e */
[----:B------:R1:W-:Y:S02]  /*147b0*/  SYNCS.ARRIVE.TRANS64.RED.A1T0 RZ, [R47+URZ], RZ ;  /* 0x000000ff2fff79a7 */ /* 0x0003e4000810043f */
[----:B------:R-:W3:Y:S01]  /*147c0*/  MUFU.EX2 R158, R158 ;  /* 0x0000009e009e7308 */ /* 0x000ee20000000800 */
[----:B--2---:R-:W-:-:S07]  /*147d0*/  FADD.FTZ R3, R14, R3 ;  /* 0x000000030e037221 */ /* 0x004fce0000010000 */
[----:B------:R-:W2:Y:S01]  /*147e0*/  MUFU.EX2 R159, R159 ;  /* 0x0000009f009f7308 */ /* 0x000ea20000000800 */
[----:B0-----:R-:W-:-:S07]  /*147f0*/  FADD.FTZ R0, R35, R0 ;  /* 0x0000000023007221 */ /* 0x001fce0000010000 */
[----:B------:R-:W1:Y:S01]  /*14800*/  MUFU.EX2 R11, R11 ;  /* 0x0000000b000b7308 */ /* 0x000e620000000800 */
[----:B---3--:R-:W-:-:S07]  /*14810*/  FADD.FTZ R46, R158, R3 ;  /* 0x000000039e2e7221 */ /* 0x008fce0000010000 */
        /* <DEDUP_REMOVED lines=22> */
.L_x_9578:
[----:B------:R-:W-:Y:S01]  /*14980*/  IMAD R12, R12, 0x8, R18 ;  /* 0x000000080c0c7824 */ /* 0x000fe200078e0212 */
[----:B------:R-:W-:Y:S01]  /*14990*/  ISETP.GT.AND P1, PT, R13, R199, PT ;  /* 0x000000c70d00720c */ /* 0x000fe20003f24270 */
[----:B------:R-:W-:Y:S01]  /*149a0*/  IMAD.U32 R47, RZ, RZ, UR38 ;  /* 0x00000026ff2f7e24 */ /* 0x000fe2000f8e00ff */
[----:B------:R-:W-:Y:S01]  /*149b0*/  F2FP.F16.F32.PACK_AB R180, R157, R180 ;  /* 0x000000b49db4723e */ /* 0x000fe200000000ff */
        /* <DEDUP_REMOVED lines=104> */
.L_x_9567:
[----:B------:R-:W-:Y:S05]  /*15040*/  WARPSYNC.ALL ;  /* 0x0000000000007948 */ /* 0x000fea0003800000 */
[----:B------:R-:W-:Y:S06]  /*15050*/  BAR.ARV 0x8, 0x180 ;  /* 0x0206000000007b1d */ /* 0x000fec0000002000 */
[----:B------:R-:W-:Y:S05]  /*15060*/  @!P0 BRA `(.L_x_9580) ;  /* 0x0000000000048947 */ /* 0x000fea0003800000 */
[----:B------:R-:W-:Y:S01]  /*15070*/  BPT.TRAP 0x1 ;  /* 0x000000040000795c */ /* 0x000fe20000300000 */
.L_x_9580:
[----:B------:R-:W-:Y:S01]  /*15080*/  IMAD R13, R186, 0x8, R18 ;  /* 0x00000008ba0d7824 */ /* 0x000fe200078e0212 */
[----:B------:R-:W-:-:S04]  /*15090*/  SHF.L.U32 R4, R189, 0x1f, RZ ;  /* 0x0000001fbd047819 */ /* 0x000fc800000006ff */
[----:B------:R0:W1:Y:S01]  /*150a0*/  SYNCS.PHASECHK.TRANS64.TRYWAIT P1, [R13+URZ+0x28850], R4 ;  /* 0x028850040d0075a7 */ /* 0x000062000802017f */
[----:B------:R-:W-:Y:S05]  /*150b0*/  @!P0 BRA `(.L_x_9581) ;  /* 0x0000000000048947 */ /* 0x000fea0003800000 */
[----:B------:R-:W-:Y:S01]  /*150c0*/  BPT.TRAP 0x1 ;  /* 0x000000040000795c */ /* 0x000fe20000300000 */
.L_x_9581:
[----:B------:R-:W-:-:S04]  /*150d0*/  IADD3 R18, R18, 0x400, RZ ;  /* 0x0000040012127810 */ /* 0x000fc80007ffe0ff */
[----:B------:R-:W-:-:S04]  /*150e0*/  SHF.R.U32.HI R18, RZ, 0x4, R18 ;  /* 0x00000004ff127819 */ /* 0x000fc80000011612 */
[----:B------:R-:W-:-:S04]  /*150f0*/  LOP3.LUT R18, R18, 0x3fff, RZ, 0xc0, !PT ;  /* 0x00003fff12127812 */ /* 0x000fc800078ec0ff */
[----:B------:R-:W-:Y:S01]  /*15100*/  LOP3.LUT R9, R18, 0x4000000, RZ, 0xfc, !PT ;  /* 0x0400000012097812 */ /* 0x000fe200078efcff */
[----:B-1----:R-:W-:Y:S06]  /*15110*/  @P1 BRA `(.L_x_9582) ;  /* 0x0000000000081947 */ /* 0x002fec0003800000 */
[----:B------:R-:W1:Y:S02]  /*15120*/  SYNCS.PHASECHK.TRANS64.TRYWAIT P1, [R13+URZ+0x28850], R4 ;  /* 0x028850040d0075a7 */ /* 0x000e64000802017f */
[----:B-1----:R-:W-:Y:S05]  /*15130*/  @!P1 BRA `(.L_x_9583) ;  /* 0x000000d400d89947 */ /* 0x002fea0003800000 */
.L_x_9582:
        /* <DEDUP_REMOVED lines=8> */
[----:B------:R-:W-:Y:S01]  /*151c0*/  IMAD.MOV.U32 R11, RZ, RZ, 0x40000040 ;  /* 0x40000040ff0b7424 */ /* 0x000fe200078e00ff */
[----:B------:R-:W-:Y:S01]  /*151d0*/  MOV R21, UR46 ;  /* 0x0000002e00157c02 */ /* 0x000fe20008000f00 */
[----:B------:R-:W-:Y:S01]  /*151e0*/  IMAD.MOV.U32 R9, RZ, RZ, 0x40000040 ;  /* 0x40000040ff097424 */ /* 0x000fe200078e00ff */
[----:B------:R-:W1:Y:S09]  /*151f0*/  SHFL.BFLY PT, R7, R0, 0x2, 0x1f ;  /* 0x0c401f0000077f89 */ /* 0x000e7200000e0000 */
[----:B------:R-:W-:Y:S01]  /*15200*/  HGMMA.64x128x16.F32 R88, R180, gdesc[UR4].tnspB, R88, gsb0 ;  /* 0x41e00004b4587df0 */ /* 0x000fe20008000858 */
[----:B------:R-:W-:-:S02]  /*15210*/  R2UR UR6, R10 ;  /* 0x000000000a0672ca */ /* 0x000fc400000e0000 */
[----:B------:R-:W-:Y:S01]  /*15220*/  R2UR UR7, R11 ;  /* 0x000000000b0772ca */ /* 0x000fe200000e0000 */
[----:B------:R-:W-:Y:S01]  /*15230*/  IMAD.MOV.U32 R11, RZ, RZ, 0x40000040 ;  /* 0x40000040ff0b7424 */ /* 0x000fe200078e00ff */
[----:B------:R-:W-:Y:S01]  /*15240*/  IADD3 R10, R8, 0x100, RZ ;  /* 0x00000100080a7810 */ /* 0x000fe20007ffe0ff */
[----:B0-----:R-:W-:Y:S01]  /*15250*/  FADD.FTZ R4, R4, R3 ;  /* 0x0000000304047221 */ /* 0x001fe20000010000 */
[----:B------:R-:W-:Y:S01]  /*15260*/  IMAD.MOV.U32 R3, RZ, RZ, -0x800000 ;  /* 0xff800000ff037424 */ /* 0x000fe200078e00ff */
        /* <DEDUP_REMOVED lines=27> */
[----:B------:R-:W-:Y:S01]  /*15420*/  IMAD.MOV.U32 R11, RZ, RZ, 0x40000040 ;  /* 0x40000040ff0b7424 */ /* 0x000fe200078e00ff */
[----:B------:R-:W-:Y:S01]  /*15430*/  IADD3 R8, R8, 0x380, RZ ;  /* 0x0000038008087810 */ /* 0x000fe20007ffe0ff */
[----:B------:R-:W-:Y:S02]  /*15440*/  WARPGROUP.DEPBAR.LE gsb0, 0x0 ;  /* 0x00008000000079c5 */ /* 0x000fe40000010000 */
[----:B------:R-:W-:-:S08]  /*15450*/  WARPGROUP.ARRIVE ;  /* 0x00000000000079c5 */ /* 0x000fd00000000000 */
[----:B------:R-:W-:Y:S01]  /*15460*/  HGMMA.64x128x16.F32 R88, R160, gdesc[UR4].tnspB, R88, gsb0 ;  /* 0x41e00004a0587df0 */ /* 0x000fe20008000858 */
[----:B------:R-:W-:Y:S02]  /*15470*/  R2UR UR6, R10 ;  /* 0x000000000a0672ca */ /* 0x000fe400000e0000 */
[----:B------:R-:W-:Y:S01]  /*15480*/  R2UR UR7, R11 ;  /* 0x000000000b0772ca */ /* 0x000fe200000e0000 */
[----:B------:R-:W-:Y:S01]  /*15490*/  IMAD.MOV.U32 R11, RZ, RZ, RZ ;  /* 0x000000ffff0b7224 */ /* 0x000fe200078e00ff */
[----:B------:R-:W-:Y:S02]  /*154a0*/  WARPGROUP.DEPBAR.LE gsb0, 0x0 ;  /* 0x00008000000079c5 */ /* 0x000fe40000010000 */
[----:B------:R-:W-:-:S09]  /*154b0*/  WARPGROUP.ARRIVE ;  /* 0x00000000000079c5 */ /* 0x000fd20000000000 */
[----:B------:R-:W-:Y:S01]  /*154c0*/  HGMMA.64x128x16.F32 R88, R156, gdesc[UR4].tnspB, R88, gsb0 ;  /* 0x41e000049c587df0 */ /* 0x000fe20008000858 */
[----:B------:R-:W-:Y:S01]  /*154d0*/  R2UR UR6, R8 ;  /* 0x00000000080672ca */ /* 0x000fe200000e0000 */
[----:B-1----:R-:W-:Y:S01]  /*154e0*/  FADD.FTZ R8, R7, R0 ;  /* 0x0000000007087221 */ /* 0x002fe20000010000 */
[----:B------:R-:W-:Y:S01]  /*154f0*/  R2UR UR7, R9 ;  /* 0x00000000090772ca */ /* 0x000fe200000e0000 */
[----:B------:R-:W0:Y:S01]  /*15500*/  SHFL.BFLY PT, R7, R4, 0x1, 0x1f ;  /* 0x0c201f0004077f89 */ /* 0x000e2200000e0000 */
[----:B------:R-:W-:-:S03]  /*15510*/  IMAD.MOV.U32 R0, RZ, RZ, -0x800000 ;  /* 0xff800000ff007424 */ /* 0x000fc600078e00ff */
[----:B------:R-:W1:Y:S01]  /*15520*/  SHFL.BFLY PT, R9, R8, 0x1, 0x1f ;  /* 0x0c201f0008097f89 */ /* 0x000e6200000e0000 */
[----:B0-----:R-:W-:Y:S01]  /*15530*/  FADD.FTZ R14, R4, R7 ;  /* 0x00000007040e7221 */ /* 0x001fe20000010000 */
[----:B------:R-:W-:Y:S02]  /*15540*/  IMAD.MOV.U32 R7, RZ, RZ, RZ ;  /* 0x000000ffff077224 */ /* 0x000fe400078e00ff */
[----:B-1----:R-:W-:Y:S02]  /*15550*/  FADD.FTZ R15, R8, R9 ;  /* 0x00000009080f7221 */ /* 0x002fe40000010000 */
[----:B------:R-:W-:Y:S01]  /*15560*/  FSETP.NE.FTZ.AND P1, PT, R14, RZ, PT ;  /* 0x000000ff0e00720b */ /* 0x000fe20003f35000 */
[----:B------:R-:W-:Y:S02]  /*15570*/  IMAD.U32 R9, RZ, RZ, UR46 ;  /* 0x0000002eff097e24 */ /* 0x000fe4000f8e00ff */
        /* <DEDUP_REMOVED lines=13> */
[----:B------:R-:W-:Y:S03]  /*15650*/  HGMMA.64x128x16.F32 R88, R152, gdesc[UR4].tnspB, R88, gsb0 ;  /* 0x41e0000498587df0 */ /* 0x000fe60008000858 */
[----:B------:R-:W-:Y:S02]  /*15660*/  WARPGROUP.DEPBAR.LE gsb0, 0x0 ;  /* 0x00008000000079c5 */ /* 0x000fe40000010000 */
[----:B--23--:R-:W-:Y:S05]  /*15670*/  @!P0 BRA `(.L_x_9584) ;  /* 0x0000000000048947 */ /* 0x00cfea0003800000 */
[----:B------:R-:W-:Y:S01]  /*15680*/  BPT.TRAP 0x1 ;  /* 0x000000040000795c */ /* 0x000fe20000300000 */
.L_x_9584:
[----:B------:R-:W-:Y:S01]  /*15690*/  VIADD R4, R13, 0x28860 ;  /* 0x000288600d047836 */ /* 0x000fe20000000000 */
[----:B------:R-:W-:Y:S01]  /*156a0*/  IADD3 R186, R186, 0x1, RZ ;  /* 0x00000001baba7810 */ /* 0x000fe20007ffe0ff */
[----:B------:R-:W-:Y:S02]  /*156b0*/  IMAD.U32 R5, RZ, RZ, UR38 ;  /* 0x00000026ff057e24 */ /* 0x000fe4000f8e00ff */
[-C--:B------:R-:W-:Y:S01]  /*156c0*/  FMUL.FTZ R20, R88, R7.reuse ;  /* 0x0000000758147220 */ /* 0x080fe20000410000 */
[-C--:B------:R-:W-:Y:S01]  /*156d0*/  FMUL.FTZ R21, R89, R7.reuse ;  /* 0x0000000759157220 */ /* 0x080fe20000410000 */
[----:B------:R-:W-:Y:S01]  /*156e0*/  ISETP.NE.AND P1, PT, R186, 0x2, PT ;  /* 0x00000002ba00780c */ /* 0x000fe20003f25270 */
        /* <DEDUP_REMOVED lines=69> */
.L_x_9495:
        /* <DEDUP_REMOVED lines=13> */
[----:B------:R-:W4:Y:S01]  /*15c10*/  S2R R9, SR_SWINHI ;  /* 0x0000000000097919 */ /* 0x000f220000002f00 */
[----:B------:R-:W-:Y:S02]  /*15c20*/  F2FP.F16.F32.PACK_AB R36, R137, R136 ;  /* 0x000000888924723e */ /* 0x000fe400000000ff */
[----:B------:R-:W-:Y:S02]  /*15c30*/  MOV R40, R18 ;  /* 0x0000001200287202 */ /* 0x000fe40000000f00 */
[----:B----4-:R-:W-:-:S03]  /*15c40*/  MOV R41, R9 ;  /* 0x0000000900297202 */ /* 0x010fc60000000f00 */
[----:B--2---:R-:W-:-:S03]  /*15c50*/  IMAD.WIDE R12, R8, 0x2, R40 ;  /* 0x00000002080c7825 */ /* 0x004fc600078e0228 */
[C---:B------:R-:W-:Y:S02]  /*15c60*/  IADD3 R37, P0, R12.reuse, 0x40, RZ ;  /* 0x000000400c257810 */ /* 0x040fe40007f1e0ff */
[----:B------:R-:W-:Y:S02]  /*15c70*/  IADD3 R35, P5, R12, 0x20, RZ ;  /* 0x000000200c237810 */ /* 0x000fe40007fbe0ff */
[----:B------:R-:W-:Y:S01]  /*15c80*/  LOP3.LUT R8, R37, 0x380, RZ, 0xc0, !PT ;  /* 0x0000038025087812 */ /* 0x000fe200078ec0ff */
[--C-:B------:R-:W-:Y:S01]  /*15c90*/  IMAD.X R31, RZ, RZ, R13.reuse, P0 ;  /* 0x000000ffff1f7224 */ /* 0x100fe200000e060d */
[C---:B------:R-:W-:Y:S01]  /*15ca0*/  ISETP.NE.AND P0, PT, R208.reuse, RZ, PT ;  /* 0x000000ffd000720c */ /* 0x040fe20003f05270 */
[----:B------:R-:W-:Y:S01]  /*15cb0*/  IMAD.X R29, RZ, RZ, R13, P5 ;  /* 0x000000ffff1d7224 */ /* 0x000fe200028e060d */
[----:B---3--:R-:W-:Y:S02]  /*15cc0*/  LOP3.LUT R4, R35, 0x380, RZ, 0xc0, !PT ;  /* 0x0000038023047812 */ /* 0x008fe400078ec0ff */
[----:B------:R-:W-:Y:S01]  /*15cd0*/  SEL R208, R208, UR4, P0 ;  /* 0x00000004d0d07c07 */ /* 0x000fe20008000000 */
[----:B------:R-:W-:Y:S05]  /*15ce0*/  WARPSYNC.ALL ;  /* 0x0000000000007948 */ /* 0x000fea0003800000 */
[C---:B------:R-:W-:Y:S01]  /*15cf0*/  LOP3.LUT R15, R12.reuse, 0x380, RZ, 0xc0, !PT ;  /* 0x000003800c0f7812 */ /* 0x040fe200078ec0ff */
[----:B------:R-:W-:Y:S01]  /*15d00*/  ULDC.64 UR6, c[0x0][0xc08] ;  /* 0x0003020000067ab9 */ /* 0x000fe20000000a00 */
[----:B------:R-:W-:Y:S01]  /*15d10*/  IADD3 R39, P1, R12, 0x60, RZ ;  /* 0x000000600c277810 */ /* 0x000fe20007f3e0ff */
[----:B------:R-:W-:Y:S01]  /*15d20*/  ULDC.64 UR4, c[0x0][0xc00] ;  /* 0x0003000000047ab9 */ /* 0x000fe20000000a00 */
[----:B------:R-:W-:-:S02]  /*15d30*/  SHF.R.U64 R4, R4, 0x3, RZ ;  /* 0x0000000304047819 */ /* 0x000fc400000012ff */
[----:B------:R-:W-:Y:S01]  /*15d40*/  SHF.R.U64 R8, R8, 0x3, RZ ;  /* 0x0000000308087819 */ /* 0x000fe200000012ff */
[--C-:B------:R-:W-:Y:S01]  /*15d50*/  IMAD.X R27, RZ, RZ, R13.reuse, P1 ;  /* 0x000000ffff1b7224 */ /* 0x100fe200008e060d */
[C---:B-1----:R-:W-:Y:S02]  /*15d60*/  IADD3 R43, P2, R12.reuse, 0x4000, RZ ;  /* 0x000040000c2b7810 */ /* 0x042fe40007f5e0ff */
[C---:B------:R-:W-:Y:S02]  /*15d70*/  IADD3 R45, P3, R12.reuse, 0x4020, RZ ;  /* 0x000040200c2d7810 */ /* 0x040fe40007f7e0ff */
[----:B------:R-:W-:Y:S02]  /*15d80*/  SHF.R.U64 R15, R15, 0x3, RZ ;  /* 0x000000030f0f7819 */ /* 0x000fe400000012ff */
[C---:B------:R-:W-:Y:S01]  /*15d90*/  IADD3 R47, P4, R12.reuse, 0x4040, RZ ;  /* 0x000040400c2f7810 */ /* 0x040fe20007f9e0ff */
[----:B------:R-:W-:Y:S01]  /*15da0*/  IMAD.X R11, RZ, RZ, R13, P3 ;  /* 0x000000ffff0b7224 */ /* 0x000fe200018e060d */
[----:B------:R-:W-:-:S02]  /*15db0*/  IADD3 R32, P5, R12, 0x4060, RZ ;  /* 0x000040600c207810 */ /* 0x000fc40007fbe0ff */
[----:B------:R-:W-:Y:S01]  /*15dc0*/  LOP3.LUT R10, R39, 0x380, RZ, 0xc0, !PT ;  /* 0x00000380270a7812 */ /* 0x000fe200078ec0ff */
[--C-:B------:R-:W-:Y:S01]  /*15dd0*/  IMAD.X R9, RZ, RZ, R13.reuse, P4 ;  /* 0x000000ffff097224 */ /* 0x100fe200020e060d */
[----:B------:R-:W-:Y:S01]  /*15de0*/  LOP3.LUT R28, R4, R35, RZ, 0x3c, !PT ;  /* 0x00000023041c7212 */ /* 0x000fe200078e3cff */
[----:B------:R-:W-:Y:S01]  /*15df0*/  IMAD.X R33, RZ, RZ, R13, P5 ;  /* 0x000000ffff217224 */ /* 0x000fe200028e060d */
[----:B------:R-:W-:Y:S02]  /*15e00*/  LOP3.LUT R30, R8, R37, RZ, 0x3c, !PT ;  /* 0x00000025081e7212 */ /* 0x000fe400078e3cff */
[----:B------:R-:W-:Y:S02]  /*15e10*/  LOP3.LUT R12, R15, R12, RZ, 0x3c, !PT ;  /* 0x0000000c0f0c7212 */ /* 0x000fe400078e3cff */
        /* <DEDUP_REMOVED lines=9> */
[----:B------:R-:W-:Y:S02]  /*15eb0*/  LOP3.LUT R26, R10, R39, RZ, 0x3c, !PT ;  /* 0x000000270a1a7212 */ /* 0x000fe400078e3cff */
[----:B-----5:R-:W-:Y:S02]  /*15ec0*/  LOP3.LUT R24, R4, R43, RZ, 0x3c, !PT ;  /* 0x0000002b04187212 */ /* 0x020fe400078e3cff */
[----:B------:R-:W-:Y:S02]  /*15ed0*/  LOP3.LUT R10, R8, R45, RZ, 0x3c, !PT ;  /* 0x0000002d080a7212 */ /* 0x000fe400078e3cff */
[----:B------:R-:W-:Y:S02]  /*15ee0*/  IADD3.X R25, RZ, R13, RZ, P2, !PT ;  /* 0x0000000dff197210 */ /* 0x000fe400017fe4ff */
[----:B------:R-:W-:-:S02]  /*15ef0*/  LOP3.LUT R8, R14, R47, RZ, 0x3c, !PT ;  /* 0x0000002f0e087212 */ /* 0x000fc400078e3cff */
[----:B------:R-:W-:Y:S02]  /*15f00*/  LOP3.LUT R32, R15, R32, RZ, 0x3c, !PT ;  /* 0x000000200f207212 */ /* 0x000fe400078e3cff */
[----:B------:R-:W-:Y:S02]  /*15f10*/  MOV R4, R12 ;  /* 0x0000000c00047202 */ /* 0x000fe40000000f00 */
[----:B------:R-:W-:Y:S02]  /*15f20*/  F2FP.F16.F32.PACK_AB R12, R21, R20 ;  /* 0x00000014150c723e */ /* 0x000fe400000000ff */
[----:B------:R-:W-:Y:S02]  /*15f30*/  F2FP.F16.F32.PACK_AB R13, R91, R90 ;  /* 0x0000005a5b0d723e */ /* 0x000fe400000000ff */
[----:B------:R-:W-:Y:S02]  /*15f40*/  F2FP.F16.F32.PACK_AB R14, R93, R92 ;  /* 0x0000005c5d0e723e */ /* 0x000fe400000000ff */
[----:B------:R-:W-:Y:S01]  /*15f50*/  F2FP.F16.F32.PACK_AB R15, R95, R94 ;  /* 0x0000005e5f0f723e */ /* 0x000fe200000000ff */
[----:B------:R-:W-:Y:S01]  /*15f60*/  BAR.SYNC.DEFER_BLOCKING 0x1, 0x100 ;  /* 0x0044000000007b1d */ /* 0x000fe20000010000 */
[----:B------:R-:W-:-:S02]  /*15f70*/  MOV R43, R10 ;  /* 0x0000000a002b7202 */ /* 0x000fc40000000f00 */
[----:B------:R-:W-:Y:S02]  /*15f80*/  MOV R42, R8 ;  /* 0x00000008002a7202 */ /* 0x000fe40000000f00 */
[----:B------:R-:W-:Y:S02]  /*15f90*/  MOV R37, R28 ;  /* 0x0000001c00257202 */ /* 0x000fe40000000f00 */
[----:B------:R-:W-:Y:S02]  /*15fa0*/  F2FP.F16.F32.PACK_AB R8, R97, R96 ;  /* 0x000000606108723e */ /* 0x000fe400000000ff */
[----:B------:R-:W-:Y:S02]  /*15fb0*/  F2FP.F16.F32.PACK_AB R9, R99, R98 ;  /* 0x000000626309723e */ /* 0x000fe400000000ff */
[----:B------:R-:W-:Y:S02]  /*15fc0*/  F2FP.F16.F32.PACK_AB R10, R101, R100 ;  /* 0x00000064650a723e */ /* 0x000fe400000000ff */
[----:B------:R-:W-:-:S02]  /*15fd0*/  F2FP.F16.F32.PACK_AB R11, R103, R102 ;  /* 0x00000066670b723e */ /* 0x000fc400000000ff */
[----:B------:R-:W-:Y:S02]  /*15fe0*/  MOV R38, R30 ;  /* 0x0000001e00267202 */ /* 0x000fe40000000f00 */
[----:B------:R-:W-:Y:S02]  /*15ff0*/  MOV R39, R26 ;  /* 0x0000001a00277202 */ /* 0x000fe40000000f00 */
[----:B------:R-:W-:Y:S02]  /*16000*/  MOV R44, R24 ;  /* 0x00000018002c7202 */ /* 0x000fe40000000f00 */
[----:B------:R-:W-:Y:S02]  /*16010*/  F2FP.F16.F32.PACK_AB R24, R113, R112 ;  /* 0x000000707118723e */ /* 0x000fe400000000ff */
[----:B------:R-:W-:Y:S01]  /*16020*/  F2FP.F16.F32.PACK_AB R25, R115, R114 ;  /* 0x000000727319723e */ /* 0x000fe200000000ff */
[----:B------:R1:W-:Y:S01]  /*16030*/  STSM.16.M88.4 [R4], R12 ;  /* 0x0000000c04007844 */ /* 0x0003e20000000200 */
[----:B------:R-:W-:-:S02]  /*16040*/  F2FP.F16.F32.PACK_AB R26, R117, R116 ;  /* 0x00000074751a723e */ /* 0x000fc400000000ff */
[----:B------:R-:W-:Y:S01]  /*16050*/  F2FP.F16.F32.PACK_AB R27, R119, R118 ;  /* 0x00000076771b723e */ /* 0x000fe200000000ff */
[----:B------:R2:W-:Y:S01]  /*16060*/  STSM.16.M88.4 [R37], R8 ;  /* 0x0000000825007844 */ /* 0x0005e20000000200 */
[----:B------:R-:W-:Y:S02]  /*16070*/  F2FP.F16.F32.PACK_AB R28, R121, R120 ;  /* 0x00000078791c723e */ /* 0x000fe400000000ff */
[----:B------:R-:W-:Y:S02]  /*16080*/  F2FP.F16.F32.PACK_AB R29, R123, R122 ;  /* 0x0000007a7b1d723e */ /* 0x000fe400000000ff */
[----:B------:R-:W-:Y:S02]  /*16090*/  F2FP.F16.F32.PACK_AB R30, R125, R124 ;  /* 0x0000007c7d1e723e */ /* 0x000fe400000000ff */
[----:B------:R-:W-:Y:S02]  /*160a0*/  F2FP.F16.F32.PACK_AB R31, R127, R126 ;  /* 0x0000007e7f1f723e */ /* 0x000fe400000000ff */
[----:B------:R-:W-:-:S02]  /*160b0*/  F2FP.F16.F32.PACK_AB R35, R135, R134 ;  /* 0x000000868723723e */ /* 0x000fc400000000ff */
[----:B------:R-:W-:Y:S02]  /*160c0*/  ISETP.NE.U32.AND P0, PT, RZ, UR4, PT ;  /* 0x00000004ff007c0c */ /* 0x000fe4000bf05070 */
[----:B-1----:R-:W-:Y:S02]  /*160d0*/  F2FP.F16.F32.PACK_AB R12, R105, R104 ;  /* 0x00000068690c723e */ /* 0x002fe400000000ff */
[----:B------:R-:W-:Y:S02]  /*160e0*/  F2FP.F16.F32.PACK_AB R13, R107, R106 ;  /* 0x0000006a6b0d723e */ /* 0x000fe400000000ff */
[----:B------:R-:W-:Y:S02]  /*160f0*/  F2FP.F16.F32.PACK_AB R14, R109, R108 ;  /* 0x0000006c6d0e723e */ /* 0x000fe400000000ff */
[----:B------:R-:W-:Y:S02]  /*16100*/  F2FP.F16.F32.PACK_AB R15, R111, R110 ;  /* 0x0000006e6f0f723e */ /* 0x000fe400000000ff */
[----:B------:R-:W-:-:S02]  /*16110*/  MOV R4, R32 ;  /* 0x0000002000047202 */ /* 0x000fc40000000f00 */
[----:B------:R-:W-:Y:S01]  /*16120*/  F2FP.F16.F32.PACK_AB R32, R129, R128 ;  /* 0x000000808120723e */ /* 0x000fe200000000ff */
[----:B------:R1:W-:Y:S01]  /*16130*/  STSM.16.M88.4 [R38], R12 ;  /* 0x0000000c26007844 */ /* 0x0003e20000000200 */
[----:B------:R-:W-:Y:S02]  /*16140*/  F2FP.F16.F32.PACK_AB R33, R131, R130 ;  /* 0x000000828321723e */ /* 0x000fe400000000ff */
[----:B--2---:R-:W-:Y:S01]  /*16150*/  F2FP.F16.F32.PACK_AB R37, R139, R138 ;  /* 0x0000008a8b25723e */ /* 0x004fe200000000ff */
[----:B------:R2:W-:Y:S01]  /*16160*/  STSM.16.M88.4 [R39], R24 ;  /* 0x0000001827007844 */ /* 0x0005e20000000200 */
[----:B------:R-:W-:Y:S02]  /*16170*/  F2FP.F16.F32.PACK_AB R8, R145, R144 ;  /* 0x000000909108723e */ /* 0x000fe400000000ff */
[----:B------:R-:W-:Y:S01]  /*16180*/  F2FP.F16.F32.PACK_AB R9, R147, R146 ;  /* 0x000000929309723e */ /* 0x000fe200000000ff */
[----:B------:R3:W-:Y:S01]  /*16190*/  STSM.16.M88.4 [R44], R28 ;  /* 0x0000001c2c007844 */ /* 0x0007e20000000200 */
[----:B------:R-:W-:-:S02]  /*161a0*/  F2FP.F16.F32.PACK_AB R10, R149, R148 ;  /* 0x00000094950a723e */ /* 0x000fc400000000ff */
[----:B------:R-:W-:Y:S01]  /*161b0*/  F2FP.F16.F32.PACK_AB R11, R151, R150 ;  /* 0x00000096970b723e */ /* 0x000fe200000000ff */
[----:B------:R-:W-:Y:S01]  /*161c0*/  STSM.16.M88.4 [R43], R32 ;  /* 0x000000202b007844 */ /* 0x000fe20000000200 */
[----:B------:R-:W-:Y:S02]  /*161d0*/  ISETP.NE.U32.AND P3, PT, RZ, UR6, PT ;  /* 0x00000006ff007c0c */ /* 0x000fe4000bf65070 */
[----:B------:R-:W-:Y:S01]  /*161e0*/  ISETP.NE.AND.EX P0, PT, RZ, UR5, PT, P0 ;  /* 0x00000005ff007c0c */ /* 0x000fe2000bf05300 */
[----:B-1----:R-:W-:Y:S01]  /*161f0*/  IMAD.MOV.U32 R12, RZ, RZ, RZ ;  /* 0x000000ffff0c7224 */ /* 0x002fe200078e00ff */
[----:B------:R-:W-:Y:S02]  /*16200*/  F2FP.F16.F32.PACK_AB R38, R141, R140 ;  /* 0x0000008c8d26723e */ /* 0x000fe400000000ff */
[----:B------:R-:W-:Y:S02]  /*16210*/  IADD3 R14, P1, R210, UR4, RZ ;  /* 0x00000004d20e7c10 */ /* 0x000fe4000ff3e0ff */
[----:B--2---:R-:W-:-:S02]  /*16220*/  F2FP.F16.F32.PACK_AB R39, R143, R142 ;  /* 0x0000008e8f27723e */ /* 0x004fc400000000ff */
[----:B------:R-:W-:Y:S02]  /*16230*/  ISETP.NE.AND.EX P3, PT, RZ, UR7, PT, P3 ;  /* 0x00000007ff007c0c */ /* 0x000fe4000bf65330 */
[----:B------:R-:W-:Y:S01]  /*16240*/  IADD3.X R15, R211, UR5, RZ, P1, !PT ;  /* 0x00000005d30f7c10 */ /* 0x000fe20008ffe4ff */
[----:B------:R-:W-:Y:S04]  /*16250*/  STSM.16.M88.4 [R42], R36 ;  /* 0x000000242a007844 */ /* 0x000fe80000000200 */
[----:B------:R1:W-:Y:S01]  /*16260*/  STSM.16.M88.4 [R4], R8 ;  /* 0x0000000804007844 */ /* 0x0003e20000000200 */
[----:B------:R-:W-:Y:S05]  /*16270*/  BAR.SYNC.DEFER_BLOCKING 0x1, 0x100 ;  /* 0x0044000000007b1d */ /* 0x000fea0000010000 */
[----:B------:R-:W-:Y:S01]  /*16280*/  @P3 IADD3 R210, P1, R210, UR6, RZ ;  /* 0x00000006d2d23c10 */ /* 0x000fe2000ff3e0ff */
[----:B------:R-:W-:-:S03]  /*16290*/  ULDC UR6, c[0x0][0xa88] ;  /* 0x0002a20000067ab9 */ /* 0x000fc60000000800 */
[----:B------:R-:W-:Y:S02]  /*162a0*/  @P3 IADD3.X R211, R211, UR7, RZ, P1, !PT ;  /* 0x00000007d3d33c10 */ /* 0x000fe40008ffe4ff */
[----:B------:R-:W-:Y:S01]  /*162b0*/  MOV R13, UR6 ;  /* 0x00000006000d7c02 */ /* 0x000fe20008000f00 */
[----:B---3--:R-:W-:Y:S01]  /*162c0*/  IMAD.MOV.U32 R30, RZ, RZ, 0x9b8 ;  /* 0x000009b8ff1e7424 */ /* 0x008fe200078e00ff */
[----:B------:R-:W-:Y:S01]  /*162d0*/  ISETP.GT.AND P2, PT, R208, 0x1, PT ;  /* 0x00000001d000780c */ /* 0x000fe20003f44270 */
[----:B-1----:R-:W1:Y:S01]  /*162e0*/  LDC R4, c[0x0][0xbe8] ;  /* 0x0002fa00ff047b82 */ /* 0x002e620000000800 */
[----:B------:R2:W5:Y:S04]  /*162f0*/  @P0 LDG.E R12, desc[UR42][R14.64] ;  /* 0x0000002a0e0c0981 */ /* 0x000568000c1e1900 */
[----:B------:R2:W5:Y:S01]  /*16300*/  @P3 LDG.E R13, desc[UR42][R210.64] ;  /* 0x0000002ad20d3981 */ /* 0x000562000c1e1900 */
[----:B------:R-:W-:-:S04]  /*16310*/  SEL R30, R30, 0x978, P2 ;  /* 0x000009781e1e7807 */ /* 0x000fc80001000000 */
[----:B------:R2:W3:Y:S01]  /*16320*/  LDC.64 R26, c[0x0][R30+0x220] ;  /* 0x000088001e1a7b82 */ /* 0x0004e20000000a00 */
[----:B-1----:R-:W-:-:S07]  /*16330*/  ISETP.NE.AND P1, PT, R4, 0x1, PT ;  /* 0x000000010400780c */ /* 0x002fce0003f25270 */
[----:B------:R2:W1:Y:S08]  /*16340*/  LDC.64 R24, c[0x0][R30+0x218] ;  /* 0x000086001e187b82 */ /* 0x0004700000000a00 */
[----:B------:R2:W4:Y:S01]  /*16350*/  LDC.64 R8, c[0x0][R30+0x228] ;  /* 0x00008a001e087b82 */ /* 0x0005220000000a00 */
[----:B---3--:R-:W-:Y:S05]  /*16360*/  @P3 BRA `(.L_x_9587) ;  /* 0x0000000000103947 */ /* 0x008fea0003800000 */
[----:B------:R-:W-:Y:S05]  /*16370*/  @!P0 BRA `(.L_x_9587) ;  /* 0x00000000000c8947 */ /* 0x000fea0003800000 */
[----:B------:R-:W3:Y:S04]  /*16380*/  LDG.E R10, desc[UR42][R14.64] ;  /* 0x0000002a0e0a7981 */ /* 0x000ee8000c1e1900 */
[----:B-----5:R-:W3:Y:S02]  /*16390*/  LDG.E R13, desc[UR42][R14.64+0x4] ;  /* 0x0000042a0e0d7981 */ /* 0x020ee4000c1e1900 */
[----:B---3--:R-:W-:-:S07]  /*163a0*/  IMAD.IADD R13, R13, 0x1, -R10 ;  /* 0x000000010d0d7824 */ /* 0x008fce00078e0a0a */
.L_x_9587:
[----:B------:R-:W3:Y:S01]  /*163b0*/  LDL R36, [R1+0x14] ;  /* 0x0000140001247983 */ /* 0x000ee20000100800 */
[----:B--2---:R-:W2:Y:S01]  /*163c0*/  LDC.64 R14, c[0x0][R30+0x210] ;  /* 0x000084001e0e7b82 */ /* 0x004ea20000000a00 */
[----:B------:R-:W-:Y:S01]  /*163d0*/  ISETP.NE.U32.AND P0, PT, RZ, UR4, PT ;  /* 0x00000004ff007c0c */ /* 0x000fe2000bf05070 */
[-C--:B-1----:R-:W-:Y:S01]  /*163e0*/  IMAD R31, R25, R188.reuse, RZ ;  /* 0x000000bc191f7224 */ /* 0x082fe200078e02ff */
[----:B------:R-:W-:Y:S01]  /*163f0*/  SEL R29, R212, RZ, P2 ;  /* 0x000000ffd41d7207 */ /* 0x000fe20001000000 */
[----:B------:R-:W-:Y:S01]  /*16400*/  IMAD.WIDE.U32 R24, R24, R188, RZ ;  /* 0x000000bc18187225 */ /* 0x000fe200078e00ff */
[----:B------:R-:W-:-:S03]  /*16410*/  ISETP.NE.AND.EX P0, PT, RZ, UR5, PT, P0 ;  /* 0x00000005ff007c0c */ /* 0x000fc6000bf05300 */
[----:B------:R-:W1:Y:S01]  /*16420*/  @P1 LDC R32, c[0x0][0xbec] ;  /* 0x0002fb00ff201b82 */ /* 0x000e620000000800 */
[----:B------:R-:W-:Y:S01]  /*16430*/  SEL R209, R209, RZ, !P0 ;  /* 0x000000ffd1d17207 */ /* 0x000fe20004000000 */
[----:B------:R-:W-:Y:S01]  /*16440*/  IMAD.IADD R35, R206, 0x1, R192 ;  /* 0x00000001ce237824 */ /* 0x000fe200078e02c0 */
[----:B------:R-:W-:Y:S01]  /*16450*/  SEL R219, R219, RZ, !P0 ;  /* 0x000000ffdbdb7207 */ /* 0x000fe20004000000 */
[----:B------:R-:W-:Y:S02]  /*16460*/  IMAD.IADD R34, R25, 0x1, R31 ;  /* 0x0000000119227824 */ /* 0x000fe400078e021f */
[----:B------:R-:W-:Y:S02]  /*16470*/  IMAD R27, R27, R209, RZ ;  /* 0x000000d11b1b7224 */ /* 0x000fe400078e02ff */
[----:B------:R-:W0:Y:S01]  /*16480*/  @P1 LDC R33, c[0x0][0xbf0] ;  /* 0x0002fc00ff211b82 */ /* 0x000e220000000800 */
[----:B----4-:R-:W-:Y:S01]  /*16490*/  IMAD R31, R9, R29, RZ ;  /* 0x0000001d091f7224 */ /* 0x010fe200078e02ff */
[----:B-----5:R-:W-:Y:S01]  /*164a0*/  SHF.R.S32.HI R9, RZ, 0x1f, R12 ;  /* 0x0000001fff097819 */ /* 0x020fe2000001140c */
[----:B------:R-:W-:-:S02]  /*164b0*/  IMAD R219, R26, R219, R27 ;  /* 0x000000db1adb7224 */ /* 0x000fc400078e021b */
[----:B------:R-:W-:-:S03]  /*164c0*/  IMAD.WIDE.U32 R26, R26, R209, RZ ;  /* 0x000000d11a1a7225 */ /* 0x000fc600078e00ff */
[----:B------:R-:W4:Y:S01]  /*164d0*/  LDC.64 R10, c[0x0][0xba8] ;  /* 0x0002ea00ff0a7b82 */ /* 0x000f220000000a00 */
[----:B------:R-:W-:Y:S01]  /*164e0*/  IADD3 R28, P0, P3, R26, R24, R12 ;  /* 0x000000181a1c7210 */ /* 0x000fe20007b1e00c */
[----:B------:R-:W-:Y:S01]  /*164f0*/  IMAD.WIDE.U32 R24, R8, R29, RZ ;  /* 0x0000001d08187225 */ /* 0x000fe200078e00ff */
[----:B------:R-:W-:-:S03]  /*16500*/  IADD3 R219, R27, R219, RZ ;  /* 0x000000db1bdb7210 */ /* 0x000fc60007ffe0ff */
[----:B------:R-:W-:Y:S01]  /*16510*/  IMAD.MOV.U32 R27, RZ, RZ, R35 ;  /* 0x000000ffff1b7224 */ /* 0x000fe200078e0023 */
[----:B------:R-:W-:Y:S01]  /*16520*/  IADD3.X R29, R219, R34, R9, P0, P3 ;  /* 0x00000022db1d7210 */ /* 0x000fe200007e6409 */
[----:B-1----:R-:W-:-:S04]  /*16530*/  @P1 IMAD.HI.U32 R26, R35, R32, RZ ;  /* 0x00000020231a1227 */ /* 0x002fc800078e00ff */
[----:B------:R-:W-:Y:S01]  /*16540*/  IMAD.IADD R31, R25, 0x1, R31 ;  /* 0x00000001191f7824 */ /* 0x000fe200078e021f */
[----:B0-----:R-:W-:-:S04]  /*16550*/  @P1 SHF.R.U32.HI R27, RZ, R33, R26 ;  /* 0x00000021ff1b1219 */ /* 0x001fc8000001161a */
[----:B------:R-:W-:Y:S01]  /*16560*/  IADD3 R24, P0, P3, R27, R28, R24 ;  /* 0x0000001c1b187210 */ /* 0x000fe20007b1e018 */
[--C-:B------:R-:W-:Y:S01]  /*16570*/  IMAD.MOV R33, RZ, RZ, -R27.reuse ;  /* 0x000000ffff217224 */ /* 0x100fe200078e0a1b */
[----:B------:R-:W-:Y:S01]  /*16580*/  SHF.R.S32.HI R8, RZ, 0x1f, R27 ;  /* 0x0000001fff087819 */ /* 0x000fe2000001141b */
[----:B----4-:R-:W0:Y:S02]  /*16590*/  @!P2 LDC R10, c[0x0][0xb50] ;  /* 0x0002d400ff0aab82 */ /* 0x010e240000000800 */
[----:B------:R-:W-:Y:S01]  /*165a0*/  IMAD R27, R4, R33, R35 ;  /* 0x00000021041b7224 */ /* 0x000fe200078e0223 */
[----:B------:R-:W-:-:S03]  /*165b0*/  IADD3.X R25, R8, R29, R31, P0, P3 ;  /* 0x0000001d08197210 */ /* 0x000fc600007e641f */
[----:B--2---:R-:W-:Y:S01]  /*165c0*/  IMAD R8, R15, R27, RZ ;  /* 0x0000001b0f087224 */ /* 0x004fe200078e02ff */
[----:B------:R-:W-:Y:S01]  /*165d0*/  SHF.R.S32.HI R29, RZ, 0x1f, R27 ;  /* 0x0000001fff1d7819 */ /* 0x000fe2000001141b */
[----:B------:R-:W1:Y:S04]  /*165e0*/  @!P2 LDC R11, c[0x0][0xb54] ;  /* 0x0002d500ff0bab82 */ /* 0x000e680000000800 */
[C---:B------:R-:W-:Y:S02]  /*165f0*/  IMAD R29, R14.reuse, R29, R8 ;  /* 0x0000001d0e1d7224 */ /* 0x040fe400078e0208 */
[----:B------:R-:W-:-:S04]  /*16600*/  IMAD.WIDE.U32 R14, R14, R27, R24 ;  /* 0x0000001b0e0e7225 */ /* 0x000fc800078e0018 */
[----:B------:R-:W-:Y:S01]  /*16610*/  IMAD.IADD R8, R15, 0x1, R29 ;  /* 0x000000010f087824 */ /* 0x000fe200078e021d */
[----:B0-----:R-:W-:-:S05]  /*16620*/  LEA R24, P0, R14, R10, 0x2 ;  /* 0x0000000a0e187211 */ /* 0x001fca00078010ff */
[----:B------:R-:W-:Y:S01]  /*16630*/  SHFL.IDX PT, R10, R24, RZ, 0x1c1f ;  /* 0x001c1fff180a7589 */ /* 0x000fe200000e0000 */
[----:B-1----:R-:W-:Y:S01]  /*16640*/  LEA.HI.X R26, R14, R11, R8, 0x2, P0 ;  /* 0x0000000b0e1a7211 */ /* 0x002fe200000f1408 */
[----:B------:R-:W-:Y:S02]  /*16650*/  IMAD R8, R13, R4, RZ ;  /* 0x000000040d087224 */ /* 0x000fe400078e02ff */
[----:B------:R-:W-:Y:S01]  /*16660*/  SHFL.IDX PT, R14, R24, 0x1, 0x1c1f ;  /* 0x003c1f00180e7f89 */ /* 0x000fe200000e0000 */
[----:B------:R-:W-:-:S03]  /*16670*/  LOP3.LUT P0, RZ, R220, 0x3, RZ, 0xc0, !PT ;  /* 0x00000003dcff7812 */ /* 0x000fc6000780c0ff */
[----:B------:R-:W0:Y:S04]  /*16680*/  SHFL.IDX PT, R11, R26, RZ, 0x1c1f ;  /* 0x001c1fff1a0b7589 */ /* 0x000e2800000e0000 */
[----:B------:R-:W1:Y:S01]  /*16690*/  SHFL.IDX PT, R15, R26, 0x1, 0x1c1f ;  /* 0x003c1f001a0f7f89 */ /* 0x000e6200000e0000 */
[----:B---3--:R-:W-:-:S04]  /*166a0*/  IADD3 R27, R36, R192, RZ ;  /* 0x000000c0241b7210 */ /* 0x008fc80007ffe0ff */
[C---:B------:R-:W-:Y:S01]  /*166b0*/  ISETP.GE.OR P3, PT, R27.reuse, R8, P0 ;  /* 0x000000081b00720c */ /* 0x040fe20000766670 */
[----:B------:R-:W-:-:S05]  /*166c0*/  VIADD R25, R27, 0x8 ;  /* 0x000000081b197836 */ /* 0x000fca0000000000 */
[----:B------:R-:W-:-:S07]  /*166d0*/  ISETP.GE.OR P0, PT, R25, R8, P0 ;  /* 0x000000081900720c */ /* 0x000fce0000706670 */
[----:B0-----:R0:W-:Y:S06]  /*166e0*/  @!P3 ST.E desc[UR42][R10.64], R3 ;  /* 0x000000030a00b985 */ /* 0x0011ec000c10192a */
[----:B-1----:R0:W-:Y:S01]  /*166f0*/  @!P0 ST.E desc[UR42][R14.64], R0 ;  /* 0x000000000e008985 */ /* 0x0021e2000c10192a */
[----:B------:R-:W-:Y:S05]  /*16700*/  @P2 BRA `(.L_x_9588) ;  /* 0x0000000800a42947 */ /* 0x000fea0003800000 */
[----:B------:R-:W-:Y:S01]  /*16710*/  IMAD.SHL.U32 R36, R187, 0x40, RZ ;  /* 0x00000040bb247824 */ /* 0x000fe200078e00ff */
[----:B------:R-:W1:Y:S01]  /*16720*/  @P1 LDC R13, c[0x0][0xbec] ;  /* 0x0002fb00ff0d1b82 */ /* 0x000e620000000800 */
[----:B------:R-:W-:Y:S02]  /*16730*/  ULDC.64 UR4, c[0x0][0xaa0] ;  /* 0x0002a80000047ab9 */ /* 0x000fe40000000a00 */
[----:B0-----:R-:W-:-:S04]  /*16740*/  IMAD.IADD R3, R16, 0x1, R36 ;  /* 0x0000000110037824 */ /* 0x001fc800078e0224 */
[----:B------:R-:W-:Y:S01]  /*16750*/  IMAD.WIDE R40, R3, 0x2, R40 ;  /* 0x0000000203287825 */ /* 0x000fe200078e0228 */
[----:B------:R-:W0:Y:S02]  /*16760*/  @P1 LDC R15, c[0x0][0xbf0] ;  /* 0x0002fc00ff0f1b82 */ /* 0x000e240000000800 */
[C---:B------:R-:W-:Y:S02]  /*16770*/  IADD3 R29, P5, R40.reuse, 0x1000, RZ ;  /* 0x00001000281d7810 */ /* 0x040fe40007fbe0ff */
[----:B------:R-:W-:Y:S02]  /*16780*/  IADD3 R33, P0, R40, 0x2000, RZ ;  /* 0x0000200028217810 */ /* 0x000fe40007f1e0ff */
[----:B------:R-:W-:Y:S02]  /*16790*/  LOP3.LUT R28, R29, 0x380, RZ, 0xc0, !PT ;  /* 0x000003801d1c7812 */ /* 0x000fe400078ec0ff */
[----:B------:R-:W-:Y:S02]  /*167a0*/  LOP3.LUT R32, R33, 0x380, RZ, 0xc0, !PT ;  /* 0x0000038021207812 */ /* 0x000fe400078ec0ff */
[----:B------:R-:W-:-:S02]  /*167b0*/  SHF.R.U64 R28, R28, 0x3, RZ ;  /* 0x000000031c1c7819 */ /* 0x000fc400000012ff */
[----:B------:R-:W-:Y:S02]  /*167c0*/  SHF.R.U64 R32, R32, 0x3, RZ ;  /* 0x0000000320207819 */ /* 0x000fe400000012ff */
[----:B------:R-:W-:Y:S01]  /*167d0*/  LOP3.LUT R28, R28, R29, RZ, 0x3c, !PT ;  /* 0x0000001d1c1c7212 */ /* 0x000fe200078e3cff */
[----:B------:R-:W-:Y:S01]  /*167e0*/  IMAD.X R29, RZ, RZ, R41, P5 ;  /* 0x000000ffff1d7224 */ /* 0x000fe200028e0629 */
[----:B------:R-:W-:Y:S02]  /*167f0*/  LOP3.LUT R32, R32, R33, RZ, 0x3c, !PT ;  /* 0x0000002120207212 */ /* 0x000fe400078e3cff */
[C---:B------:R-:W-:Y:S02]  /*16800*/  IADD3 R37, P2, R40.reuse, 0x3000, RZ ;  /* 0x0000300028257810 */ /* 0x040fe40007f5e0ff */
[C---:B------:R-:W-:Y:S01]  /*16810*/  IADD3 R43, P3, R40.reuse, 0x4000, RZ ;  /* 0x00004000282b7810 */ /* 0x040fe20007f7e0ff */
[----:B------:R-:W-:Y:S01]  /*16820*/  IMAD R9, R9, UR4, RZ ;  /* 0x0000000409097c24 */ /* 0x000fe2000f8e02ff */
[----:B------:R-:W-:Y:S01]  /*16830*/  IADD3 R45, P4, R40, 0x5000, RZ ;  /* 0x00005000282d7810 */ /* 0x000fe20007f9e0ff */
[----:B------:R-:W-:Y:S01]  /*16840*/  IMAD.WIDE.U32 R10, R12, UR4, RZ ;  /* 0x000000040c0a7c25 */ /* 0x000fe2000f8e00ff */
[----:B------:R-:W-:Y:S01]  /*16850*/  IADD3 R49, P5, R40, 0x6000, RZ ;  /* 0x0000600028317810 */ /* 0x000fe20007fbe0ff */
[----:B------:R-:W5:Y:S01]  /*16860*/  LD.E.128 R28, desc[UR42][R28.64] ;  /* 0x0000002a1c1c7980 */ /* 0x000f62000c101d00 */
[----:B------:R-:W-:-:S02]  /*16870*/  IADD3.X R33, RZ, R41, RZ, P0, !PT ;  /* 0x00000029ff217210 */ /* 0x000fc400007fe4ff */
[C---:B------:R-:W-:Y:S02]  /*16880*/  IADD3 R3, P0, R40.reuse, 0x7000, RZ ;  /* 0x0000700028037810 */ /* 0x040fe40007f1e0ff */
[----:B------:R-:W-:Y:S02]  /*16890*/  LOP3.LUT R36, R37, 0x380, RZ, 0xc0, !PT ;  /* 0x0000038025247812 */ /* 0x000fe400078ec0ff */
[----:B------:R-:W-:Y:S02]  /*168a0*/  LOP3.LUT R42, R43, 0x380, RZ, 0xc0, !PT ;  /* 0x000003802b2a7812 */ /* 0x000fe400078ec0ff */
[----:B------:R-:W-:Y:S01]  /*168b0*/  LOP3.LUT R25, R40, 0x380, RZ, 0xc0, !PT ;  /* 0x0000038028197812 */ /* 0x000fe200078ec0ff */
[----:B------:R-:W-:Y:S01]  /*168c0*/  IMAD R9, R12, UR5, R9 ;  /* 0x000000050c097c24 */ /* 0x000fe2000f8e0209 */
[----:B------:R-:W-:Y:S01]  /*168d0*/  LOP3.LUT R44, R45, 0x380, RZ, 0xc0, !PT ;  /* 0x000003802d2c7812 */ /* 0x000fe200078ec0ff */
[----:B------:R-:W-:Y:S01]  /*168e0*/  ULDC.64 UR4, c[0x0][0xae8] ;  /* 0x0002ba0000047ab9 */ /* 0x000fe20000000a00 */
[----:B------:R-:W-:Y:S01]  /*168f0*/  LOP3.LUT R48, R49, 0x380, RZ, 0xc0, !PT ;  /* 0x0000038031307812 */ /* 0x000fe200078ec0ff */
[----:B------:R-:W5:Y:S01]  /*16900*/  LD.E.128 R32, desc[UR42][R32.64] ;  /* 0x0000002a20207980 */ /* 0x000f62000c101d00 */
        /* <DEDUP_REMOVED lines=17> */
[----:B------:R-:W-:Y:S01]  /*16a20*/  IADD3.X R53, RZ, R41, RZ, P0, !PT ;  /* 0x00000029ff357210 */ /* 0x000fe200007fe4ff */
[----:B------:R-:W-:Y:S01]  /*16a30*/  IMAD.IADD R11, R11, 0x1, R9 ;  /* 0x000000010b0b7824 */ /* 0x000fe200078e0209 */
[----:B------:R-:W-:Y:S01]  /*16a40*/  LOP3.LUT R52, R0, R3, RZ, 0x3c, !PT ;  /* 0x0000000300347212 */ /* 0x000fe200078e3cff */
[----:B------:R-:W-:Y:S01]  /*16a50*/  IMAD R3, R207, 0x20, R187 ;  /* 0x00000020cf037824 */ /* 0x000fe200078e02bb */
[----:B------:R-:W5:Y:S01]  /*16a60*/  LD.E.128 R36, desc[UR42][R36.64] ;  /* 0x0000002a24247980 */ /* 0x000f62000c101d00 */
[----:B------:R-:W-:-:S03]  /*16a70*/  IMAD.WIDE.U32 R10, R188, UR4, R10 ;  /* 0x00000004bc0a7c25 */ /* 0x000fc6000f8e000a */
[----:B------:R-:W5:Y:S01]  /*16a80*/  LD.E.128 R24, desc[UR42][R24.64] ;  /* 0x0000002a18187980 */ /* 0x000f62000c101d00 */
[----:B------:R-:W-:-:S03]  /*16a90*/  IMAD.IADD R14, R192, 0x1, R3 ;  /* 0x00000001c00e7824 */ /* 0x000fc600078e0203 */
[----:B------:R-:W5:Y:S01]  /*16aa0*/  LD.E.128 R40, desc[UR42][R42.64] ;  /* 0x0000002a2a287980 */ /* 0x000f62000c101d00 */
[----:B------:R-:W-:-:S03]  /*16ab0*/  SHF.R.S32.HI R12, RZ, 0x1f, R209 ;  /* 0x0000001fff0c7819 */ /* 0x000fc600000114d1 */
        /* <DEDUP_REMOVED lines=8> */
[----:B--2---:R-:W2:Y:S01]  /*16b40*/  FENCE.VIEW.ASYNC.S ;  /* 0x00000000000073c6 */ /* 0x004ea20000000000 */
[----:B------:R-:W-:Y:S01]  /*16b50*/  IMAD R11, R188, UR5, R11 ;  /* 0x00000005bc0b7c24 */ /* 0x000fe2000f8e020b */
[----:B------:R-:W-:Y:S01]  /*16b60*/  ULDC.64 UR4, c[0x0][0xaf0] ;  /* 0x0002bc0000047ab9 */ /* 0x000fe20000000a00 */
[----:B-1----:R-:W-:Y:S01]  /*16b70*/  @P1 IMAD.HI.U32 R0, R14, R13, RZ ;  /* 0x0000000d0e001227 */ /* 0x002fe200078e00ff */
[----:B------:R-:W-:-:S03]  /*16b80*/  MOV R3, R14 ;  /* 0x0000000e00037202 */ /* 0x000fc60000000f00 */
[----:B------:R-:W-:Y:S01]  /*16b90*/  IMAD R12, R12, UR4, RZ ;  /* 0x000000040c0c7c24 */ /* 0x000fe2000f8e02ff */
[----:B0-----:R-:W-:Y:S01]  /*16ba0*/  @P1 SHF.R.U32.HI R3, RZ, R15, R0 ;  /* 0x0000000fff031219 */ /* 0x001fe20000011600 */
[----:B------:R-:W-:-:S04]  /*16bb0*/  IMAD.WIDE.U32 R10, R209, UR4, R10 ;  /* 0x00000004d10a7c25 */ /* 0x000fc8000f8e000a */
[----:B------:R-:W-:Y:S01]  /*16bc0*/  IMAD R13, R209, UR5, R12 ;  /* 0x00000005d10d7c24 */ /* 0x000fe2000f8e020c */
[----:B------:R-:W-:Y:S01]  /*16bd0*/  SHF.R.S32.HI R9, RZ, 0x1f, R3 ;  /* 0x0000001fff097819 */ /* 0x000fe20000011403 */
[----:B------:R-:W-:Y:S01]  /*16be0*/  VIADD R0, R18, 0x28820 ;  /* 0x0002882012007836 */ /* 0x000fe20000000000 */
[----:B------:R-:W-:Y:S01]  /*16bf0*/  ULDC.64 UR4, c[0x0][0xae0] ;  /* 0x0002b80000047ab9 */ /* 0x000fe20000000a00 */
[----:B------:R-:W-:Y:S02]  /*16c00*/  IMAD.IADD R11, R11, 0x1, R13 ;  /* 0x000000010b0b7824 */ /* 0x000fe400078e020d */
[----:B------:R-:W-:Y:S01]  /*16c10*/  IMAD.MOV R13, RZ, RZ, -R3 ;  /* 0x000000ffff0d7224 */ /* 0x000fe200078e0a03 */
[----:B------:R-:W-:Y:S01]  /*16c20*/  PRMT R0, RZ, 0x654, R0 ;  /* 0x00000654ff007816 */ /* 0x000fe20000000000 */
[----:B------:R-:W-:Y:S02]  /*16c30*/  IMAD R12, R9, UR4, RZ ;  /* 0x00000004090c7c24 */ /* 0x000fe4000f8e02ff */
[----:B------:R-:W-:Y:S01]  /*16c40*/  IMAD R9, R4, R13, R14 ;  /* 0x0000000d04097224 */ /* 0x000fe200078e020e */
[----:B--2---:R0:W-:Y:S01]  /*16c50*/  SYNCS.ARRIVE.TRANS64.RED.A1T0 RZ, [R0+URZ], RZ ;  /* 0x000000ff00ff79a7 */ /* 0x0041e2000810043f */
[----:B------:R-:W-:-:S02]  /*16c60*/  IMAD R13, R3, UR5, R12 ;  /* 0x00000005030d7c24 */ /* 0x000fc4000f8e020c */
        /* <DEDUP_REMOVED lines=12> */
[----:B------:R-:W-:Y:S01]  /*16d30*/  IMAD.IADD R21, R187, 0x1, R192 ;  /* 0x00000001bb157824 */ /* 0x000fe200078e02c0 */
[----:B------:R-:W-:Y:S06]  /*16d40*/  BRA.DIV UR4, `(.L_x_9589) ;  /* 0x000000ba04e87947 */ /* 0x000fec000b800000 */
[----:B------:R0:W1:Y:S04]  /*16d50*/  SHFL.IDX PT, R3, R4, RZ, 0x181f ;  /* 0x00181fff04037589 */ /* 0x00006800000e0000 */
[----:B------:R0:W2:Y:S02]  /*16d60*/  SHFL.IDX PT, R14, R0, RZ, 0x181f ;  /* 0x00181fff000e7589 */ /* 0x0000a400000e0000 */
.L_x_9845:
        /* <DEDUP_REMOVED lines=12> */
.L_x_9591:
[----:B------:R-:W-:Y:S05]  /*16e30*/  BSYNC B1 ;  /* 0x0000000000017941 */ /* 0x000fea0003800000 */
.L_x_9590:
[----:B------:R-:W-:-:S03]  /*16e40*/  UMOV UR4, 0xffffffff ;  /* 0xffffffff00047882 */ /* 0x000fc60000000000 */
[----:B------:R-:W-:Y:S05]  /*16e50*/  BRA.DIV UR4, `(.L_x_9592) ;  /* 0x000000ba04d87947 */ /* 0x000fea000b800000 */
[----:B-1----:R1:W4:Y:S04]  /*16e60*/  SHFL.IDX PT, R3, R4, 0x1, 0x181f ;  /* 0x00381f0004037f89 */ /* 0x00232800000e0000 */
[----:B--23--:R1:W2:Y:S02]  /*16e70*/  SHFL.IDX PT, R14, R0, 0x1, 0x181f ;  /* 0x00381f00000e7f89 */ /* 0x00c2a400000e0000 */
.L_x_9849:
        /* <DEDUP_REMOVED lines=11> */
[----:B-----5:R3:W-:Y:S04]  /*16f30*/  @!P2 ST.E.128 desc[UR42][R10.64], R28 ;  /* 0x0000001c0a00a985 */ /* 0x0207e8000c101d2a */
[----:B------:R3:W-:Y:S02]  /*16f40*/  @!P3 ST.E.128 desc[UR42][R14.64], R44 ;  /* 0x0000002c0e00b985 */ /* 0x0007e4000c101d2a */
.L_x_9594:
[----:B------:R-:W-:Y:S05]  /*16f50*/  BSYNC B1 ;  /* 0x0000000000017941 */ /* 0x000fea0003800000 */
.L_x_9593:
[----:B------:R-:W-:-:S03]  /*16f60*/  UMOV UR4, 0xffffffff ;  /* 0xffffffff00047882 */ /* 0x000fc60000000000 */
[----:B------:R-:W-:Y:S05]  /*16f70*/  BRA.DIV UR4, `(.L_x_9595) ;  /* 0x000000ba04d87947 */ /* 0x000fea000b800000 */
[----:B----4-:R4:W0:Y:S04]  /*16f80*/  SHFL.IDX PT, R3, R4, 0x2, 0x181f ;  /* 0x00581f0004037f89 */ /* 0x01082800000e0000 */
[----:B--23--:R4:W2:Y:S02]  /*16f90*/  SHFL.IDX PT, R14, R0, 0x2, 0x181f ;  /* 0x00581f00000e7f89 */ /* 0x00c8a400000e0000 */
.L_x_9853:
        /* <DEDUP_REMOVED lines=11> */
[----:B-----5:R3:W-:Y:S04]  /*17050*/  @!P2 ST.E.128 desc[UR42][R10.64], R32 ;  /* 0x000000200a00a985 */ /* 0x0207e8000c101d2a */
[----:B------:R3:W-:Y:S02]  /*17060*/  @!P3 ST.E.128 desc[UR42][R14.64], R48 ;  /* 0x000000300e00b985 */ /* 0x0007e4000c101d2a */
.L_x_9597:
[----:B------:R-:W-:Y:S05]  /*17070*/  BSYNC B1 ;  /* 0x0000000000017941 */ /* 0x000fea0003800000 */
.L_x_9596:
[----:B------:R-:W-:-:S03]  /*17080*/  UMOV UR4, 0xffffffff ;  /* 0xffffffff00047882 */ /* 0x000fc60000000000 */
[----:B------:R-:W-:Y:S05]  /*17090*/  BRA.DIV UR4, `(.L_x_9598) ;  /* 0x000000ba04d87947 */ /* 0x000fea000b800000 */
[----:B0-----:R0:W0:Y:S04]  /*170a0*/  SHFL.IDX PT, R3, R4, 0x3, 0x181f ;  /* 0x00781f0004037f89 */ /* 0x00102800000e0000 */
[----:B--23--:R2:W3:Y:S02]  /*170b0*/  SHFL.IDX PT, R14, R0, 0x3, 0x181f ;  /* 0x00781f00000e7f89 */ /* 0x00c4e400000e0000 */
.L_x_9857:
[----:B------:R-:W-:-:S05]  /*170c0*/  VIADD R9, R21, 0x60 ;  /* 0x0000006015097836 */ /* 0x000fca0000000000 */
[----:B------:R-:W-:-:S13]  /*170d0*/  ISETP.GE.AND P0, PT, R9, R8, PT ;  /* 0x000000080900720c */ /* 0x000fda0003f06270 */
[----:B------:R-:W-:Y:S05]  /*170e0*/  @P0 BRA `(.L_x_9599) ;  /* 0x0000001800640947 */ /* 0x000fea0003800000 */
[----:B------:R-:W-:Y:S02]  /*170f0*/  ULDC UR4, c[0x0][0xac8] ;  /* 0x0002b20000047ab9 */ /* 0x000fe40000000800 */
[----:B------:R-:W-:-:S13]  /*17100*/  ISETP.GE.AND P1, PT, R16, UR4, PT ;  /* 0x0000000410007c0c */ /* 0x000fda000bf26270 */
[----:B---3--:R-:W-:-:S04]  /*17110*/  @!P1 LEA R8, P0, R16, R14, 0x1 ;  /* 0x0000000e10089211 */ /* 0x008fc800078008ff */
[----:B0-----:R-:W-:Y:S02]  /*17120*/  @!P1 LEA.HI.X R9, R16, R3, R17, 0x1, P0 ;  /* 0x0000000310099211 */ /* 0x001fe400000f0c11 */
[----:B------:R-:W-:-:S03]  /*17130*/  ISETP.GE.AND P0, PT, R2, UR4, PT ;  /* 0x0000000402007c0c */ /* 0x000fc6000bf06270 */
[----:B-----5:R0:W-:Y:S10]  /*17140*/  @!P1 ST.E.128 desc[UR42][R8.64], R36 ;  /* 0x0000002408009985 */ /* 0x0201f4000c101d2a */
[----:B------:R-:W-:Y:S05]  /*17150*/  @P0 BRA `(.L_x_9599) ;  /* 0x0000001800480947 */ /* 0x000fea0003800000 */
[----:B------:R-:W-:-:S04]  /*17160*/  LEA R14, P0, R2, R14, 0x1 ;  /* 0x0000000e020e7211 */ /* 0x000fc800078008ff */
[----:B------:R-:W-:-:S05]  /*17170*/  LEA.HI.X R15, R2, R3, R184, 0x1, P0 ;  /* 0x00000003020f7211 */ /* 0x000fca00000f0cb8 */
[----:B------:R3:W-:Y:S01]  /*17180*/  ST.E.128 desc[UR42][R14.64], R52 ;  /* 0x000000340e007985 */ /* 0x0007e2000c101d2a */
[----:B------:R-:W-:Y:S05]  /*17190*/  BRA `(.L_x_9599) ;  /* 0x0000001800387947 */ /* 0x000fea0003800000 */
.L_x_9588:
[----:B0-----:R-:W0:Y:S01]  /*171a0*/  @P1 LDC R14, c[0x0][0xbec] ;  /* 0x0002fb00ff0e1b82 */ /* 0x001e220000000800 */
[----:B------:R-:W-:Y:S01]  /*171b0*/  ULDC.64 UR4, c[0x0][0xb08] ;  /* 0x0002c20000047ab9 */ /* 0x000fe20000000a00 */
[----:B------:R-:W-:Y:S01]  /*171c0*/  SHF.R.S32.HI R0, RZ, 0x1f, R209 ;  /* 0x0000001fff007819 */ /* 0x000fe200000114d1 */
[----:B------:R-:W-:Y:S01]  /*171d0*/  IMAD R9, R9, UR4, RZ ;  /* 0x0000000409097c24 */ /* 0x000fe2000f8e02ff */
[----:B------:R-:W-:Y:S01]  /*171e0*/  ULDC.64 UR6, c[0x0][0xb30] ;  /* 0x0002cc0000067ab9 */ /* 0x000fe20000000a00 */
[C---:B------:R-:W-:Y:S01]  /*171f0*/  IMAD.WIDE.U32 R10, R12.reuse, UR4, RZ ;  /* 0x000000040c0a7c25 */ /* 0x040fe2000f8e00ff */
[C---:B------:R-:W-:Y:S02]  /*17200*/  IADD3 R37, R193.reuse, 0x20, RZ ;  /* 0x00000020c1257810 */ /* 0x040fe40007ffe0ff */
[----:B------:R-:W1:Y:S01]  /*17210*/  @P1 LDC R13, c[0x0][0xbf0] ;  /* 0x0002fc00ff0d1b82 */ /* 0x000e620000000800 */
[----:B------:R-:W-:Y:S01]  /*17220*/  IMAD R9, R12, UR5, R9 ;  /* 0x000000050c097c24 */ /* 0x000fe2000f8e0209 */
[----:B------:R-:W-:Y:S01]  /*17230*/  ULDC.64 UR4, c[0x0][0xb38] ;  /* 0x0002ce0000047ab9 */ /* 0x000fe20000000a00 */
[----:B------:R-:W-:Y:S01]  /*17240*/  IMAD.MOV.U32 R3, RZ, RZ, R35 ;  /* 0x000000ffff037224 */ /* 0x000fe200078e0023 */
[C---:B------:R-:W-:Y:S01]  /*17250*/  IADD3 R47, R193.reuse, 0x48, RZ ;  /* 0x00000048c12f7810 */ /* 0x040fe20007ffe0ff */
[----:B------:R-:W-:Y:S01]  /*17260*/  VIADD R24, R193, 0x8 ;  /* 0x00000008c1187836 */ /* 0x000fe20000000000 */
[----:B------:R-:W-:Y:S01]  /*17270*/  IADD3 R11, R11, R9, RZ ;  /* 0x000000090b0b7210 */ /* 0x000fe20007ffe0ff */
[C---:B------:R-:W-:Y:S01]  /*17280*/  VIADD R33, R193.reuse, 0x10 ;  /* 0x00000010c1217836 */ /* 0x040fe20000000000 */
        /* <DEDUP_REMOVED lines=8> */
[----:B0-----:R-:W-:Y:S01]  /*17310*/  @P1 IMAD.HI.U32 R14, R35, R14, RZ ;  /* 0x0000000e230e1227 */ /* 0x001fe200078e00ff */
[----:B------:R-:W-:-:S03]  /*17320*/  SHF.R.S32.HI R48, RZ, 0x1f, R47 ;  /* 0x0000001fff307819 */ /* 0x000fc6000001142f */
[----:B------:R-:W-:Y:S02]  /*17330*/  IMAD R0, R0, UR4, RZ ;  /* 0x0000000400007c24 */ /* 0x000fe4000f8e02ff */
[----:B------:R-:W-:Y:S01]  /*17340*/  IMAD.WIDE.U32 R10, R209, UR4, R10 ;  /* 0x00000004d10a7c25 */ /* 0x000fe2000f8e000a */
[----:B-1----:R-:W-:-:S03]  /*17350*/  @P1 SHF.R.U32.HI R3, RZ, R13, R14 ;  /* 0x0000000dff031219 */ /* 0x002fc6000001160e */
[----:B------:R-:W-:Y:S01]  /*17360*/  IMAD R9, R209, UR5, R0 ;  /* 0x00000005d1097c24 */ /* 0x000fe2000f8e0200 */
[----:B------:R-:W-:Y:S01]  /*17370*/  SHF.R.S32.HI R0, RZ, 0x1f, R3 ;  /* 0x0000001fff007819 */ /* 0x000fe20000011403 */
[----:B------:R-:W-:Y:S01]  /*17380*/  ULDC.64 UR4, c[0x0][0xb48] ;  /* 0x0002d20000047ab9 */ /* 0x000fe20000000a00 */
[----:B------:R-:W-:Y:S02]  /*17390*/  VIADD R41, R193, 0x30 ;  /* 0x00000030c1297836 */ /* 0x000fe40000000000 */
[----:B------:R-:W-:Y:S02]  /*173a0*/  IMAD.IADD R11, R11, 0x1, R9 ;  /* 0x000000010b0b7824 */ /* 0x000fe400078e0209 */
[----:B------:R-:W-:Y:S01]  /*173b0*/  IMAD.MOV R9, RZ, RZ, -R3 ;  /* 0x000000ffff097224 */ /* 0x000fe200078e0a03 */
[----:B------:R-:W-:Y:S01]  /*173c0*/  SHF.R.S32.HI R42, RZ, 0x1f, R41 ;  /* 0x0000001fff2a7819 */ /* 0x000fe20000011429 */
[----:B------:R-:W-:-:S04]  /*173d0*/  IMAD.WIDE.U32 R10, R212, UR4, R10 ;  /* 0x00000004d40a7c25 */ /* 0x000fc8000f8e000a */
[----:B------:R-:W-:Y:S01]  /*173e0*/  IMAD R9, R4, R9, R35 ;  /* 0x0000000904097224 */ /* 0x000fe200078e0223 */
[----:B------:R-:W-:Y:S01]  /*173f0*/  IADD3 R4, R18, 0x28820, RZ ;  /* 0x0002882012047810 */ /* 0x000fe20007ffe0ff */
[----:B------:R-:W-:Y:S02]  /*17400*/  IMAD R0, R0, UR6, RZ ;  /* 0x0000000600007c24 */ /* 0x000fe4000f8e02ff */
[----:B------:R-:W-:Y:S01]  /*17410*/  IMAD R11, R212, UR5, R11 ;  /* 0x00000005d40b7c24 */ /* 0x000fe2000f8e020b */
[----:B------:R-:W-:Y:S01]  /*17420*/  ULDC.64 UR4, c[0x0][0xb28] ;  /* 0x0002ca0000047ab9 */ /* 0x000fe20000000a00 */
[C---:B------:R-:W-:Y:S01]  /*17430*/  IMAD R13, R3.reuse, UR7, R0 ;  /* 0x00000007030d7c24 */ /* 0x040fe2000f8e0200 */
[----:B------:R-:W-:Y:S01]  /*17440*/  SHF.R.S32.HI R0, RZ, 0x1f, R9 ;  /* 0x0000001fff007819 */ /* 0x000fe20000011409 */
[----:B------:R-:W-:Y:S01]  /*17450*/  IMAD.WIDE.U32 R10, R3, UR6, R10 ;  /* 0x00000006030a7c25 */ /* 0x000fe2000f8e000a */
[----:B------:R-:W-:-:S03]  /*17460*/  PRMT R4, RZ, 0x654, R4 ;  /* 0x00000654ff047816 */ /* 0x000fc60000000004 */
[----:B------:R-:W-:Y:S01]  /*17470*/  IMAD R0, R0, UR4, RZ ;  /* 0x0000000400007c24 */ /* 0x000fe2000f8e02ff */
[----:B------:R0:W-:Y:S01]  /*17480*/  SYNCS.ARRIVE.TRANS64.RED.A1T0 RZ, [R4+URZ], RZ ;  /* 0x000000ff04ff79a7 */ /* 0x0001e2000810043f */
[----:B------:R-:W-:Y:S02]  /*17490*/  IMAD.IADD R11, R11, 0x1, R13 ;  /* 0x000000010b0b7824 */ /* 0x000fe400078e020d */
[C---:B------:R-:W-:Y:S02]  /*174a0*/  IMAD R3, R9.reuse, UR5, R0 ;  /* 0x0000000509037c24 */ /* 0x040fe4000f8e0200 */
[----:B------:R-:W-:Y:S01]  /*174b0*/  IMAD.WIDE.U32 R10, R9, UR4, R10 ;  /* 0x00000004090a7c25 */ /* 0x000fe2000f8e000a */
[----:B------:R-:W-:-:S03]  /*174c0*/  ULDC.64 UR4, c[0x0][0xb00] ;  /* 0x0002c00000047ab9 */ /* 0x000fc60000000a00 */
[----:B------:R-:W-:Y:S01]  /*174d0*/  IMAD.IADD R3, R11, 0x1, R3 ;  /* 0x000000010b037824 */ /* 0x000fe200078e0203 */
[C---:B------:R-:W-:Y:S01]  /*174e0*/  LEA R0, P0, R10.reuse, UR4, 0x2 ;  /* 0x000000040a007c11 */ /* 0x040fe2000f8010ff */
[C---:B------:R-:W-:Y:S01]  /*174f0*/  VIADD R35, R193.reuse, 0x18 ;  /* 0x00000018c1237836 */ /* 0x040fe20000000000 */
[----:B------:R-:W-:Y:S01]  /*17500*/  UMOV UR4, 0xffffffff ;  /* 0xffffffff00047882 */ /* 0x000fe20000000000 */
[C---:B------:R-:W-:Y:S01]  /*17510*/  VIADD R43, R193.reuse, 0x38 ;  /* 0x00000038c12b7836 */ /* 0x040fe20000000000 */
[----:B0-----:R-:W-:Y:S01]  /*17520*/  LEA.HI.X R4, R10, UR5, R3, 0x2, P0 ;  /* 0x000000050a047c11 */ /* 0x001fe200080f1403 */
[----:B------:R-:W-:Y:S01]  /*17530*/  VIADD R45, R193, 0x40 ;  /* 0x00000040c12d7836 */ /* 0x000fe20000000000 */
[----:B------:R-:W-:Y:S02]  /*17540*/  SHF.R.S32.HI R36, RZ, 0x1f, R35 ;  /* 0x0000001fff247819 */ /* 0x000fe40000011423 */
[----:B------:R-:W-:Y:S02]  /*17550*/  SHF.R.S32.HI R44, RZ, 0x1f, R43 ;  /* 0x0000001fff2c7819 */ /* 0x000fe4000001142b */
[----:B------:R-:W-:Y:S01]  /*17560*/  SHF.R.S32.HI R46, RZ, 0x1f, R45 ;  /* 0x0000001fff2e7819 */ /* 0x000fe2000001142d */
[----:B------:R-:W-:Y:S06]  /*17570*/  BRA.DIV UR4, `(.L_x_9600) ;  /* 0x000000b604e87947 */ /* 0x000fec000b800000 */
[----:B------:R0:W1:Y:S04]  /*17580*/  SHFL.IDX PT, R3, R4, RZ, 0x1c1f ;  /* 0x001c1fff04037589 */ /* 0x00006800000e0000 */
[----:B------:R0:W2:Y:S02]  /*17590*/  SHFL.IDX PT, R14, R0, RZ, 0x1c1f ;  /* 0x001c1fff000e7589 */ /* 0x0000a400000e0000 */
.L_x_9860:
        /* <DEDUP_REMOVED lines=8> */
[----:B-1----:R-:W-:Y:S02]  /*17620*/  @!P0 IMAD.MOV.U32 R15, RZ, RZ, R3 ;  /* 0x000000ffff0f8224 */ /* 0x002fe400078e0003 */
[----:B--2---:R-:W-:Y:S01]  /*17630*/  @!P2 LEA R12, P4, R24, R14, 0x2 ;  /* 0x0000000e180ca211 */ /* 0x004fe200078810ff */
[----:B------:R-:W-:-:S03]  /*17640*/  @!P0 IMAD.WIDE R10, R193, 0x4, R14 ;  /* 0x00000004c10a8825 */ /* 0x000fc600078e020e */
[-C--:B------:R-:W-:Y:S02]  /*17650*/  @!P2 LEA.HI.X R13, R24, R3.reuse, R32, 0x2, P4 ;  /* 0x00000003180da211 */ /* 0x080fe400020f1420 */
[-C--:B------:R-:W-:Y:S01]  /*17660*/  @!P3 LEA R26, P4, R33, R14.reuse, 0x2 ;  /* 0x0000000e211ab211 */ /* 0x080fe200078810ff */
        /* <DEDUP_REMOVED lines=19> */
[-C--:B------:R-:W-:Y:S02]  /*177a0*/  @!P1 LEA R20, P5, R43, R14.reuse, 0x2 ;  /* 0x0000000e2b149211 */ /* 0x080fe400078a10ff */
        /* <DEDUP_REMOVED lines=9> */
[CC--:B----4-:R-:W-:Y:S02]  /*17840*/  @!P2 LEA R28, P4, R47.reuse, R14.reuse, 0x2 ;  /* 0x0000000e2f1ca211 */ /* 0x0d0fe400078810ff */
        /* <DEDUP_REMOVED lines=25> */
.L_x_9602:
[----:B------:R-:W-:Y:S05]  /*179e0*/  BSYNC B1 ;  /* 0x0000000000017941 */ /* 0x000fea0003800000 */
.L_x_9601:
[----:B------:R-:W-:-:S03]  /*179f0*/  UMOV UR4, 0xffffffff ;  /* 0xffffffff00047882 */ /* 0x000fc60000000000 */
[----:B------:R-:W-:Y:S05]  /*17a00*/  BRA.DIV UR4, `(.L_x_9603) ;  /* 0x000000b204f87947 */ /* 0x000fea000b800000 */
[----:B-1----:R1:W3:Y:S04]  /*17a10*/  SHFL.IDX PT, R3, R4, 0x1, 0x1c1f ;  /* 0x003c1f0004037f89 */ /* 0x0022e800000e0000 */
[----:B--2---:R1:W2:Y:S02]  /*17a20*/  SHFL.IDX PT, R14, R0, 0x1, 0x1c1f ;  /* 0x003c1f00000e7f89 */ /* 0x0042a400000e0000 */
.L_x_9864:
        /* <DEDUP_REMOVED lines=8> */
[----:B---3--:R-:W-:Y:S02]  /*17ab0*/  @!P4 IMAD.MOV.U32 R15, RZ, RZ, R3 ;  /* 0x000000ffff0fc224 */ /* 0x008fe400078e0003 */
[----:B------:R-:W-:Y:S02]  /*17ac0*/  @!P2 LEA.HI.X R11, R24, R3, R32, 0x2, P3 ;  /* 0x00000003180ba211 */ /* 0x000fe400018f1420 */
[----:B------:R-:W-:Y:S01]  /*17ad0*/  ISETP.GE.AND P3, PT, R37, UR4, PT ;  /* 0x0000000425007c0c */ /* 0x000fe2000bf66270 */
[----:B------:R-:W-:Y:S01]  /*17ae0*/  @!P4 IMAD.WIDE R8, R193, 0x4, R14 ;  /* 0x00000004c108c825 */ /* 0x000fe200078e020e */
[----:B------:R-:W-:-:S04]  /*17af0*/  @!P1 LEA R12, P5, R33, R14, 0x2 ;  /* 0x0000000e210c9211 */ /* 0x000fc800078a10ff */
[----:B------:R2:W-:Y:S01]  /*17b00*/  @!P4 ST.E.64 desc[UR42][R8.64], R90 ;  /* 0x0000005a0800c985 */ /* 0x0005e2000c101b2a */
[-C--:B------:R-:W-:Y:S02]  /*17b10*/  @!P1 LEA.HI.X R13, R33, R3.reuse, R34, 0x2, P5 ;  /* 0x00000003210d9211 */ /* 0x080fe400028f1422 */
[----:B------:R-:W-:Y:S01]  /*17b20*/  ISETP.GE.AND P4, PT, R39, UR4, PT ;  /* 0x0000000427007c0c */ /* 0x000fe2000bf86270 */
[----:B------:R3:W-:Y:S01]  /*17b30*/  @!P2 ST.E.64 desc[UR42][R10.64], R94 ;  /* 0x0000005e0a00a985 */ /* 0x0007e2000c101b2a */
[----:B------:R-:W-:Y:S02]  /*17b40*/  ISETP.GE.AND P2, PT, R41, UR4, PT ;  /* 0x0000000429007c0c */ /* 0x000fe4000bf46270 */
[-C--:B------:R-:W-:Y:S01]  /*17b50*/  @!P0 LEA R20, P5, R35, R14.reuse, 0x2 ;  /* 0x0000000e23148211 */ /* 0x080fe200078a10ff */
[----:B------:R4:W-:Y:S01]  /*17b60*/  @!P1 ST.E.64 desc[UR42][R12.64], R98 ;  /* 0x000000620c009985 */ /* 0x0009e2000c101b2a */
[----:B------:R-:W-:Y:S02]  /*17b70*/  @!P3 LEA R24, P1, R37, R14, 0x2 ;  /* 0x0000000e2518b211 */ /* 0x000fe400078210ff */
[----:B------:R-:W-:-:S02]  /*17b80*/  @!P0 LEA.HI.X R21, R35, R3, R36, 0x2, P5 ;  /* 0x0000000323158211 */ /* 0x000fc400028f1424 */
[-C--:B------:R-:W-:Y:S02]  /*17b90*/  @!P3 LEA.HI.X R25, R37, R3.reuse, R38, 0x2, P1 ;  /* 0x000000032519b211 */ /* 0x080fe400008f1426 */
[----:B------:R-:W-:Y:S01]  /*17ba0*/  ISETP.GE.AND P1, PT, R43, UR4, PT ;  /* 0x000000042b007c0c */ /* 0x000fe2000bf26270 */
[----:B------:R5:W-:Y:S01]  /*17bb0*/  @!P0 ST.E.64 desc[UR42][R20.64], R102 ;  /* 0x0000006614008985 */ /* 0x000be2000c101b2a */
[-C--:B--2---:R-:W-:Y:S02]  /*17bc0*/  @!P4 LEA R8, P5, R39, R14.reuse, 0x2 ;  /* 0x0000000e2708c211 */ /* 0x084fe400078a10ff */
[----:B------:R-:W-:Y:S01]  /*17bd0*/  ISETP.GE.AND P0, PT, R45, UR4, PT ;  /* 0x000000042d007c0c */ /* 0x000fe2000bf06270 */
[----:B------:R2:W-:Y:S01]  /*17be0*/  @!P3 ST.E.64 desc[UR42][R24.64], R106 ;  /* 0x0000006a1800b985 */ /* 0x0005e2000c101b2a */
[----:B------:R-:W-:Y:S02]  /*17bf0*/  @!P4 LEA.HI.X R9, R39, R3, R40, 0x2, P5 ;  /* 0x000000032709c211 */ /* 0x000fe400028f1428 */
[----:B---3--:R-:W-:-:S02]  /*17c00*/  @!P2 LEA R10, P5, R41, R14, 0x2 ;  /* 0x0000000e290aa211 */ /* 0x008fc400078a10ff */
[----:B------:R-:W-:Y:S01]  /*17c10*/  ISETP.GE.AND P3, PT, R47, UR4, PT ;  /* 0x000000042f007c0c */ /* 0x000fe2000bf66270 */
[----:B------:R3:W-:Y:S01]  /*17c20*/  @!P4 ST.E.64 desc[UR42][R8.64], R110 ;  /* 0x0000006e0800c985 */ /* 0x0007e2000c101b2a */
[-C--:B------:R-:W-:Y:S02]  /*17c30*/  @!P2 LEA.HI.X R11, R41, R3.reuse, R42, 0x2, P5 ;  /* 0x00000003290ba211 */ /* 0x080fe400028f142a */
[CC--:B----4-:R-:W-:Y:S02]  /*17c40*/  @!P1 LEA R12, P5, R43.reuse, R14.reuse, 0x2 ;  /* 0x0000000e2b0c9211 */ /* 0x0d0fe400078a10ff */
[----:B------:R-:W-:Y:S01]  /*17c50*/  ISETP.GE.AND P4, PT, R218, UR4, PT ;  /* 0x00000004da007c0c */ /* 0x000fe2000bf86270 */
[----:B------:R4:W-:Y:S01]  /*17c60*/  @!P2 ST.E.64 desc[UR42][R10.64], R114 ;  /* 0x000000720a00a985 */ /* 0x0009e2000c101b2a */
[----:B------:R-:W-:Y:S02]  /*17c70*/  @!P1 LEA.HI.X R13, R43, R3, R44, 0x2, P5 ;  /* 0x000000032b0d9211 */ /* 0x000fe400028f142c */
[----:B------:R-:W-:-:S02]  /*17c80*/  @!P0 LEA R26, P5, R45, R14, 0x2 ;  /* 0x0000000e2d1a8211 */ /* 0x000fc400078a10ff */
[----:B------:R-:W-:Y:S01]  /*17c90*/  ISETP.GE.AND P2, PT, R216, UR4, PT ;  /* 0x00000004d8007c0c */ /* 0x000fe2000bf46270 */
[----:B------:R0:W-:Y:S01]  /*17ca0*/  @!P1 ST.E.64 desc[UR42][R12.64], R118 ;  /* 0x000000760c009985 */ /* 0x0001e2000c101b2a */
[-C--:B------:R-:W-:Y:S02]  /*17cb0*/  @!P0 LEA.HI.X R27, R45, R3.reuse, R46, 0x2, P5 ;  /* 0x000000032d1b8211 */ /* 0x080fe400028f142e */
[-C--:B-----5:R-:W-:Y:S02]  /*17cc0*/  @!P3 LEA R20, P5, R47, R14.reuse, 0x2 ;  /* 0x0000000e2f14b211 */ /* 0x0a0fe400078a10ff */
[----:B------:R-:W-:Y:S01]  /*17cd0*/  ISETP.GE.AND P1, PT, R217, UR4, PT ;  /* 0x00000004d9007c0c */ /* 0x000fe2000bf26270 */
[----:B------:R5:W-:Y:S01]  /*17ce0*/  @!P0 ST.E.64 desc[UR42][R26.64], R122 ;  /* 0x0000007a1a008985 */ /* 0x000be2000c101b2a */
[----:B------:R-:W-:Y:S02]  /*17cf0*/  @!P3 LEA.HI.X R21, R47, R3, R48, 0x2, P5 ;  /* 0x000000032f15b211 */ /* 0x000fe400028f1430 */
[----:B--2---:R-:W-:-:S02]  /*17d00*/  @!P4 LEA R24, P5, R218, R14, 0x2 ;  /* 0x0000000eda18c211 */ /* 0x004fc400078a10ff */
[----:B------:R-:W-:Y:S01]  /*17d10*/  ISETP.GE.AND P0, PT, R215, UR4, PT ;  /* 0x00000004d7007c0c */ /* 0x000fe2000bf06270 */
[----:B------:R2:W-:Y:S01]  /*17d20*/  @!P3 ST.E.64 desc[UR42][R20.64], R126 ;  /* 0x0000007e1400b985 */ /* 0x0005e2000c101b2a */
[----:B------:R-:W-:Y:S02]  /*17d30*/  ISETP.GE.AND P3, PT, R214, UR4, PT ;  /* 0x00000004d6007c0c */ /* 0x000fe4000bf66270 */
[----:B------:R-:W-:-:S03]  /*17d40*/  @!P4 LEA.HI.X R25, R218, R3, R226, 0x2, P5 ;  /* 0x00000003da19c211 */ /* 0x000fc600028f14e2 */
[CC--:B---3--:R-:W-:Y:S02]  /*17d50*/  @!P1 LEA R8, P5, R217.reuse, R14.reuse, 0x2 ;  /* 0x0000000ed9089211 */ /* 0x0c8fe400078a10ff */
[----:B------:R2:W-:Y:S01]  /*17d60*/  @!P4 ST.E.64 desc[UR42][R24.64], R130 ;  /* 0x000000821800c985 */ /* 0x0005e2000c101b2a */
[CC--:B----4-:R-:W-:Y:S02]  /*17d70*/  @!P2 LEA R10, P4, R216.reuse, R14.reuse, 0x2 ;  /* 0x0000000ed80aa211 */ /* 0x0d0fe400078810ff */
[-C--:B------:R-:W-:Y:S02]  /*17d80*/  @!P1 LEA.HI.X R9, R217, R3.reuse, R225, 0x2, P5 ;  /* 0x00000003d9099211 */ /* 0x080fe400028f14e1 */
[-C--:B0-----:R-:W-:Y:S02]  /*17d90*/  @!P0 LEA R12, P5, R215, R14.reuse, 0x2 ;  /* 0x0000000ed70c8211 */ /* 0x081fe400078a10ff */
[----:B------:R-:W-:Y:S01]  /*17da0*/  @!P2 LEA.HI.X R11, R216, R3, R224, 0x2, P4 ;  /* 0x00000003d80ba211 */ /* 0x000fe200020f14e0 */
[----:B------:R2:W-:Y:S01]  /*17db0*/  @!P1 ST.E.64 desc[UR42][R8.64], R134 ;  /* 0x0000008608009985 */ /* 0x0005e2000c101b2a */
[----:B-----5:R-:W-:-:S02]  /*17dc0*/  @!P3 LEA R26, P4, R214, R14, 0x2 ;  /* 0x0000000ed61ab211 */ /* 0x020fc400078810ff */
[-C--:B------:R-:W-:Y:S01]  /*17dd0*/  @!P0 LEA.HI.X R13, R215, R3.reuse, R223, 0x2, P5 ;  /* 0x00000003d70d8211 */ /* 0x080fe200028f14df */
[----:B------:R2:W-:Y:S01]  /*17de0*/  @!P2 ST.E.64 desc[UR42][R10.64], R138 ;  /* 0x0000008a0a00a985 */ /* 0x0005e2000c101b2a */
[----:B------:R-:W-:-:S03]  /*17df0*/  @!P3 LEA.HI.X R27, R214, R3, R222, 0x2, P4 ;  /* 0x00000003d61bb211 */ /* 0x000fc600020f14de */
[----:B------:R2:W-:Y:S01]  /*17e00*/  @!P0 ST.E.64 desc[UR42][R12.64], R142 ;  /* 0x0000008e0c008985 */ /* 0x0005e2000c101b2a */
[----:B------:R-:W-:-:S03]  /*17e10*/  ISETP.GE.AND P0, PT, R213, UR4, PT ;  /* 0x00000004d5007c0c */ /* 0x000fc6000bf06270 */
[----:B------:R2:W-:Y:S10]  /*17e20*/  @!P3 ST.E.64 desc[UR42][R26.64], R146 ;  /* 0x000000921a00b985 */ /* 0x0005f4000c101b2a */
[----:B------:R-:W-:Y:S05]  /*17e30*/  @P0 BRA `(.L_x_9599) ;  /* 0x0000000c00100947 */ /* 0x000fea0003800000 */
[----:B------:R-:W-:-:S04]  /*17e40*/  LEA R14, P0, R213, R14, 0x2 ;  /* 0x0000000ed50e7211 */ /* 0x000fc800078010ff */
[----:B------:R-:W-:-:S05]  /*17e50*/  LEA.HI.X R15, R213, R3, R221, 0x2, P0 ;  /* 0x00000003d50f7211 */ /* 0x000fca00000f14dd */
[----:B------:R0:W-:Y:S01]  /*17e60*/  ST.E.64 desc[UR42][R14.64], R150 ;  /* 0x000000960e007985 */ /* 0x0001e2000c101b2a */
[----:B------:R-:W-:Y:S05]  /*17e70*/  BRA `(.L_x_9599) ;  /* 0x0000000c00007947 */ /* 0x000fea0003800000 */
.L_x_9586:
        /* <DEDUP_REMOVED lines=10> */
[----:B-----5:R-:W-:-:S04]  /*17f20*/  IMAD.U32 R24, RZ, RZ, UR4 ;  /* 0x00000004ff187e24 */ /* 0x020fc8000f8e00ff */
[----:B------:R-:W-:-:S04]  /*17f30*/  @P1 IADD3 R210, P2, R210, UR6, RZ ;  /* 0x00000006d2d21c10 */ /* 0x000fc8000ff5e0ff */
[----:B------:R-:W-:Y:S01]  /*17f40*/  @P1 IADD3.X R211, R211, UR7, RZ, P2, !PT ;  /* 0x00000007d3d31c10 */ /* 0x000fe200097fe4ff */
[----:B------:R4:W5:Y:S04]  /*17f50*/  @P0 LDG.E R3, desc[UR42][R8.64] ;  /* 0x0000002a08030981 */ /* 0x000968000c1e1900 */
[----:B------:R4:W5:Y:S01]  /*17f60*/  @P1 LDG.E R24, desc[UR42][R210.64] ;  /* 0x0000002ad2181981 */ /* 0x000962000c1e1900 */
[----:B------:R-:W-:Y:S01]  /*17f70*/  ISETP.NE.AND P2, PT, R208, RZ, PT ;  /* 0x000000ffd000720c */ /* 0x000fe20003f45270 */
[----:B------:R-:W1:-:S12]  /*17f80*/  S2R R0, SR_TID.X ;  /* 0x0000000000007919 */ /* 0x000e580000002100 */
[----:B------:R-:W2:Y:S01]  /*17f90*/  @!P2 LDC R208, c[0x0][0xad4] ;  /* 0x0002b500ffd0ab82 */ /* 0x000ea20000000800 */
[----:B-1----:R-:W-:Y:S02]  /*17fa0*/  IADD3 R0, R0, -0x80, RZ ;  /* 0xffffff8000007810 */ /* 0x002fe40007ffe0ff */
[----:B--2---:R-:W-:Y:S02]  /*17fb0*/  ISETP.GT.AND P2, PT, R208, 0x1, PT ;  /* 0x00000001d000780c */ /* 0x004fe40003f44270 */
[----:B------:R-:W-:Y:S01]  /*17fc0*/  ISETP.GT.AND P3, PT, R0, 0x7f, PT ;  /* 0x0000007f0000780c */ /* 0x000fe20003f64270 */
[----:B----4-:R-:W-:-:S12]  /*17fd0*/  @P1 BRA `(.L_x_9604) ;  /* 0x0000000000101947 */ /* 0x010fd80003800000 */
[----:B------:R-:W-:Y:S05]  /*17fe0*/  @!P0 BRA `(.L_x_9604) ;  /* 0x00000000000c8947 */ /* 0x000fea0003800000 */
[----:B------:R-:W2:Y:S04]  /*17ff0*/  LDG.E R11, desc[UR42][R8.64] ;  /* 0x0000002a080b7981 */ /* 0x000ea8000c1e1900 */
[----:B-----5:R-:W2:Y:S02]  /*18000*/  LDG.E R24, desc[UR42][R8.64+0x4] ;  /* 0x0000042a08187981 */ /* 0x020ea4000c1e1900 */
[----:B--2---:R-:W-:-:S07]  /*18010*/  IMAD.IADD R24, R24, 0x1, -R11 ;  /* 0x0000000118187824 */ /* 0x004fce00078e0a0b */
.L_x_9604:
[----:B------:R-:W-:Y:S01]  /*18020*/  BSSY B1, `(.L_x_9605) ;  /* 0x0000036000017945 */ /* 0x000fe20003800000 */
[----:B------:R-:W-:Y:S02]  /*18030*/  SEL R209, R209, RZ, !P0 ;  /* 0x000000ffd1d17207 */ /* 0x000fe40004000000 */
[----:B------:R-:W-:Y:S02]  /*18040*/  SEL R219, R219, RZ, !P0 ;  /* 0x000000ffdbdb7207 */ /* 0x000fe40004000000 */
[----:B-----5:R-:W-:Y:S01]  /*18050*/  SHF.R.S32.HI R28, RZ, 0x1f, R3 ;  /* 0x0000001fff1c7819 */ /* 0x020fe20000011403 */
[----:B------:R-:W-:Y:S06]  /*18060*/  @P3 BRA `(.L_x_9606) ;  /* 0x0000000000c43947 */ /* 0x000fec0003800000 */
[----:B------:R-:W1:Y:S01]  /*18070*/  S2R R31, SR_TID.X ;  /* 0x00000000001f7919 */ /* 0x000e620000002100 */
[----:B------:R-:W2:Y:S02]  /*18080*/  LDC R35, c[0x0][0xbe8] ;  /* 0x0002fa00ff237b82 */ /* 0x000ea40000000800 */
[----:B--2---:R-:W-:Y:S01]  /*18090*/  IMAD R0, R24, R35, RZ ;  /* 0x0000002318007224 */ /* 0x004fe200078e02ff */
[----:B-1----:R-:W-:-:S04]  /*180a0*/  IADD3 R31, R192, -0x80, R31 ;  /* 0xffffff80c01f7810 */ /* 0x002fc80007ffe01f */
[----:B------:R-:W-:-:S13]  /*180b0*/  ISETP.GE.AND P0, PT, R31, R0, PT ;  /* 0x000000001f00720c */ /* 0x000fda0003f06270 */
[----:B------:R-:W-:Y:S05]  /*180c0*/  @P0 BRA `(.L_x_9606) ;  /* 0x0000000000ac0947 */ /* 0x000fea0003800000 */
[----:B------:R-:W-:Y:S01]  /*180d0*/  IMAD.MOV.U32 R26, RZ, RZ, 0x9b8 ;  /* 0x000009b8ff1a7424 */ /* 0x000fe200078e00ff */
[----:B------:R-:W-:Y:S01]  /*180e0*/  ISETP.GT.AND P0, PT, R208, 0x1, PT ;  /* 0x00000001d000780c */ /* 0x000fe20003f04270 */
[----:B------:R-:W1:Y:S01]  /*180f0*/  LDC.64 R32, c[0x0][0xba8] ;  /* 0x0002ea00ff207b82 */ /* 0x000e620000000a00 */
[----:B------:R-:W-:Y:S01]  /*18100*/  ISETP.NE.AND P1, PT, R35, 0x1, PT ;  /* 0x000000012300780c */ /* 0x000fe20003f25270 */
[----:B------:R-:W-:Y:S01]  /*18110*/  IMAD.MOV.U32 R25, RZ, RZ, R31 ;  /* 0x000000ffff197224 */ /* 0x000fe200078e001f */
[----:B------:R-:W-:-:S05]  /*18120*/  SEL R26, R26, 0x978, P0 ;  /* 0x000009781a1a7807 */ /* 0x000fca0000000000 */
[----:B------:R-:W2:Y:S08]  /*18130*/  LDC.64 R10, c[0x0][R26+0x220] ;  /* 0x000088001a0a7b82 */ /* 0x000eb00000000a00 */
[----:B------:R-:W4:Y:S08]  /*18140*/  LDC.64 R8, c[0x0][R26+0x218] ;  /* 0x000086001a087b82 */ /* 0x000f300000000a00 */
[----:B------:R-:W5:Y:S08]  /*18150*/  LDC.64 R12, c[0x0][R26+0x228] ;  /* 0x00008a001a0c7b82 */ /* 0x000f700000000a00 */
[----:B------:R-:W0:Y:S08]  /*18160*/  @P1 LDC R0, c[0x0][0xbec] ;  /* 0x0002fb00ff001b82 */ /* 0x000e300000000800 */
[----:B------:R-:W5:Y:S08]  /*18170*/  LDC.64 R14, c[0x0][R26+0x210] ;  /* 0x000084001a0e7b82 */ /* 0x000f700000000a00 */
[----:B------:R-:W3:Y:S01]  /*18180*/  @P1 LDC R29, c[0x0][0xbf0] ;  /* 0x0002fc00ff1d1b82 */ /* 0x000ee20000000800 */
[----:B0-----:R-:W-:-:S07]  /*18190*/  @P1 IMAD.HI.U32 R0, R31, R0, RZ ;  /* 0x000000001f001227 */ /* 0x001fce00078e00ff */
[----:B-1----:R-:W0:Y:S01]  /*181a0*/  @!P0 LDC R32, c[0x0][0xb50] ;  /* 0x0002d400ff208b82 */ /* 0x002e220000000800 */
[-C--:B--2---:R-:W-:Y:S02]  /*181b0*/  IMAD R11, R11, R209.reuse, RZ ;  /* 0x000000d10b0b7224 */ /* 0x084fe400078e02ff */
[----:B------:R-:W-:-:S05]  /*181c0*/  IMAD.WIDE.U32 R20, R10, R209, RZ ;  /* 0x000000d10a147225 */ /* 0x000fca00078e00ff */
[----:B------:R-:W1:Y:S01]  /*181d0*/  @!P0 LDC R33, c[0x0][0xb54] ;  /* 0x0002d500ff218b82 */ /* 0x000e620000000800 */
[-C--:B----4-:R-:W-:Y:S02]  /*181e0*/  IMAD R27, R9, R188.reuse, RZ ;  /* 0x000000bc091b7224 */ /* 0x090fe400078e02ff */
[----:B------:R-:W-:Y:S01]  /*181f0*/  IMAD.WIDE.U32 R8, R8, R188, RZ ;  /* 0x000000bc08087225 */ /* 0x000fe200078e00ff */
[----:B---3--:R-:W-:-:S03]  /*18200*/  @P1 SHF.R.U32.HI R25, RZ, R29, R0 ;  /* 0x0000001dff191219 */ /* 0x008fc60000011600 */
[----:B------:R-:W-:Y:S01]  /*18210*/  IMAD R29, R10, R219, R11 ;  /* 0x000000db0a1d7224 */ /* 0x000fe200078e020b */
[----:B------:R-:W-:Y:S01]  /*18220*/  SEL R11, R212, RZ, P0 ;  /* 0x000000ffd40b7207 */ /* 0x000fe20000000000 */
[----:B------:R-:W-:Y:S01]  /*18230*/  IMAD.IADD R27, R9, 0x1, R27 ;  /* 0x00000001091b7824 */ /* 0x000fe200078e021b */
[----:B------:R-:W-:Y:S01]  /*18240*/  IADD3 R4, -R25, RZ, RZ ;  /* 0x000000ff19047210 */ /* 0x000fe20007ffe1ff */
[----:B------:R-:W-:Y:S01]  /*18250*/  IMAD.IADD R29, R21, 0x1, R29 ;  /* 0x00000001151d7824 */ /* 0x000fe200078e021d */
[----:B------:R-:W-:Y:S01]  /*18260*/  IADD3 R0, P1, P3, R20, R8, R3 ;  /* 0x0000000814007210 */ /* 0x000fe20007b3e003 */
[----:B-----5:R-:W-:-:S04]  /*18270*/  IMAD.WIDE.U32 R8, R12, R11, RZ ;  /* 0x0000000b0c087225 */ /* 0x020fc800078e00ff */
[----:B------:R-:W-:Y:S02]  /*18280*/  IMAD R13, R13, R11, RZ ;  /* 0x0000000b0d0d7224 */ /* 0x000fe400078e02ff */
        /* <DEDUP_REMOVED lines=15> */
.L_x_9606:
[----:B------:R-:W-:Y:S05]  /*18380*/  BSYNC B1 ;  /* 0x0000000000017941 */ /* 0x000fea0003800000 */
.L_x_9605:
[----:B------:R-:W-:Y:S05]  /*18390*/  @P2 BRA `(.L_x_9599) ;  /* 0x0000000400b82947 */ /* 0x000fea0003800000 */
[----:B------:R-:W2:Y:S01]  /*183a0*/  LDC R21, c[0x0][0xbe8] ;  /* 0x0002fa00ff157b82 */ /* 0x000ea20000000800 */
[----:B------:R-:W-:Y:S01]  /*183b0*/  ULDC.64 UR4, c[0x0][0xaa0] ;  /* 0x0002a80000047ab9 */ /* 0x000fe20000000a00 */
[----:B------:R-:W-:Y:S01]  /*183c0*/  ULDC.64 UR6, c[0x0][0xaf0] ;  /* 0x0002bc0000067ab9 */ /* 0x000fe20000000a00 */
[----:B------:R-:W-:Y:S02]  /*183d0*/  IMAD R0, R28, UR4, RZ ;  /* 0x000000041c007c24 */ /* 0x000fe4000f8e02ff */
[----:B-1----:R-:W-:-:S04]  /*183e0*/  IMAD.WIDE.U32 R8, R3, UR4, RZ ;  /* 0x0000000403087c25 */ /* 0x002fc8000f8e00ff */
[----:B------:R-:W-:Y:S01]  /*183f0*/  IMAD R11, R3, UR5, R0 ;  /* 0x00000005030b7c24 */ /* 0x000fe2000f8e0200 */
[----:B------:R-:W-:Y:S01]  /*18400*/  LEA R3, R207, R187, 0x5 ;  /* 0x000000bbcf037211 */ /* 0x000fe200078e28ff */
[----:B------:R-:W-:Y:S02]  /*18410*/  ULDC.64 UR4, c[0x0][0xae8] ;  /* 0x0002ba0000047ab9 */ /* 0x000fe40000000a00 */
        /* <DEDUP_REMOVED lines=9> */
[----:B---3--:R-:W1:Y:S08]  /*184b0*/  @P0 LDC R4, c[0x0][0xbec] ;  /* 0x0002fb00ff040b82 */ /* 0x008e700000000800 */
[----:B------:R-:W2:Y:S01]  /*184c0*/  @P0 LDC R15, c[0x0][0xbf0] ;  /* 0x0002fc00ff0f0b82 */ /* 0x000ea20000000800 */
[----:B-1----:R-:W-:-:S04]  /*184d0*/  @P0 IMAD.HI.U32 R0, R13, R4, RZ ;  /* 0x000000040d000227 */ /* 0x002fc800078e00ff */
[----:B------:R-:W-:Y:S01]  /*184e0*/  IMAD R4, R219, UR6, RZ ;  /* 0x00000006db047c24 */ /* 0x000fe2000f8e02ff */
[----:B--2---:R-:W-:-:S03]  /*184f0*/  @P0 SHF.R.U32.HI R3, RZ, R15, R0 ;  /* 0x0000000fff030219 */ /* 0x004fc60000011600 */
[----:B------:R-:W-:Y:S01]  /*18500*/  IMAD R11, R209, UR7, R4 ;  /* 0x00000007d10b7c24 */ /* 0x000fe2000f8e0204 */
[--C-:B------:R-:W-:Y:S01]  /*18510*/  SHF.R.S32.HI R0, RZ, 0x1f, R3.reuse ;  /* 0x0000001fff007819 */ /* 0x100fe20000011403 */
[----:B------:R-:W-:-:S03]  /*18520*/  IMAD.MOV R4, RZ, RZ, -R3 ;  /* 0x000000ffff047224 */ /* 0x000fc600078e0a03 */
[----:B------:R-:W-:Y:S01]  /*18530*/  IADD3 R9, R9, R11, RZ ;  /* 0x0000000b09097210 */ /* 0x000fe20007ffe0ff */
[----:B------:R-:W-:Y:S02]  /*18540*/  IMAD R0, R0, UR4, RZ ;  /* 0x0000000400007c24 */ /* 0x000fe4000f8e02ff */
[----:B------:R-:W-:Y:S02]  /*18550*/  IMAD R11, R21, R4, R13 ;  /* 0x00000004150b7224 */ /* 0x000fe400078e020d */
[C---:B------:R-:W-:Y:S02]  /*18560*/  IMAD R13, R3.reuse, UR5, R0 ;  /* 0x00000005030d7c24 */ /* 0x040fe4000f8e0200 */
[----:B------:R-:W-:Y:S01]  /*18570*/  IMAD.WIDE.U32 R8, R3, UR4, R8 ;  /* 0x0000000403087c25 */ /* 0x000fe2000f8e0008 */
[----:B------:R-:W-:Y:S01]  /*18580*/  SHF.R.S32.HI R0, RZ, 0x1f, R11 ;  /* 0x0000001fff007819 */ /* 0x000fe2000001140b */
[----:B------:R-:W-:Y:S02]  /*18590*/  ULDC.64 UR4, c[0x0][0xad8] ;  /* 0x0002b60000047ab9 */ /* 0x000fe40000000a00 */
[----:B------:R-:W-:-:S02]  /*185a0*/  IMAD.IADD R9, R9, 0x1, R13 ;  /* 0x0000000109097824 */ /* 0x000fc400078e020d */
        /* <DEDUP_REMOVED lines=10> */
[----:B------:R1:W3:Y:S02]  /*18650*/  SHFL.IDX PT, R14, R0, RZ, 0x181f ;  /* 0x00181fff000e7589 */ /* 0x0002e400000e0000 */
.L_x_9867:
[----:B------:R-:W-:Y:S01]  /*18660*/  IMAD R21, R24, R21, RZ ;  /* 0x0000001518157224 */ /* 0x000fe200078e02ff */
[----:B------:R-:W-:Y:S04]  /*18670*/  BSSY B1, `(.L_x_9608) ;  /* 0x000000c000017945 */ /* 0x000fe80003800000 */
[----:B------:R-:W-:-:S13]  /*18680*/  ISETP.GE.AND P0, PT, R192, R21, PT ;  /* 0x00000015c000720c */ /* 0x000fda0003f06270 */
[----:B------:R-:W-:Y:S05]  /*18690*/  @P0 BRA `(.L_x_9609) ;  /* 0x0000000000240947 */ /* 0x000fea0003800000 */
[----:B------:R-:W-:Y:S02]  /*186a0*/  ULDC UR4, c[0x0][0xac8] ;  /* 0x0002b20000047ab9 */ /* 0x000fe40000000800 */
[----:B------:R-:W-:Y:S02]  /*186b0*/  ISETP.GE.AND P2, PT, R16, UR4, PT ;  /* 0x0000000410007c0c */ /* 0x000fe4000bf46270 */
[----:B------:R-:W-:-:S11]  /*186c0*/  ISETP.GE.AND P3, PT, R2, UR4, PT ;  /* 0x0000000402007c0c */ /* 0x000fd6000bf66270 */
[-C--:B---3--:R-:W-:Y:S02]  /*186d0*/  @!P2 LEA R8, P0, R16, R14.reuse, 0x1 ;  /* 0x0000000e1008a211 */ /* 0x088fe400078008ff */
[----:B------:R-:W-:Y:S02]  /*186e0*/  @!P3 LEA R14, P1, R2, R14, 0x1 ;  /* 0x0000000e020eb211 */ /* 0x000fe400078208ff */
[-C--:B--2---:R-:W-:Y:S02]  /*186f0*/  @!P2 LEA.HI.X R9, R16, R3.reuse, R17, 0x1, P0 ;  /* 0x000000031009a211 */ /* 0x084fe400000f0c11 */
[----:B------:R-:W-:-:S03]  /*18700*/  @!P3 LEA.HI.X R15, R2, R3, R184, 0x1, P1 ;  /* 0x00000003020fb211 */ /* 0x000fc600008f0cb8 */
[----:B------:R4:W-:Y:S04]  /*18710*/  @!P2 ST.E.128 desc[UR42][R8.64], RZ ;  /* 0x000000ff0800a985 */ /* 0x0009e8000c101d2a */
[----:B------:R4:W-:Y:S02]  /*18720*/  @!P3 ST.E.128 desc[UR42][R14.64], RZ ;  /* 0x000000ff0e00b985 */ /* 0x0009e4000c101d2a */
.L_x_9609:
[----:B------:R-:W-:Y:S05]  /*18730*/  BSYNC B1 ;  /* 0x0000000000017941 */ /* 0x000fea0003800000 */
.L_x_9608:
[----:B------:R-:W-:-:S03]  /*18740*/  UMOV UR4, 0xffffffff ;  /* 0xffffffff00047882 */ /* 0x000fc60000000000 */
[----:B------:R-:W-:Y:S05]  /*18750*/  BRA.DIV UR4, `(.L_x_9610) ;  /* 0x000000aa04207947 */ /* 0x000fea000b800000 */
[----:B--2---:R2:W0:Y:S04]  /*18760*/  SHFL.IDX PT, R3, R4, 0x1, 0x181f ;  /* 0x00381f0004037f89 */ /* 0x00442800000e0000 */
[----:B---34-:R2:W3:Y:S02]  /*18770*/  SHFL.IDX PT, R14, R0, 0x1, 0x181f ;  /* 0x00381f00000e7f89 */ /* 0x0184e400000e0000 */
.L_x_9871:
[----:B------:R-:W-:Y:S01]  /*18780*/  VIADD R8, R192, 0x20 ;  /* 0x00000020c0087836 */ /* 0x000fe20000000000 */
        /* <DEDUP_REMOVED lines=10> */
[----:B------:R4:W-:Y:S04]  /*18830*/  @!P2 ST.E.128 desc[UR42][R8.64], RZ ;  /* 0x000000ff0800a985 */ /* 0x0009e8000c101d2a */
[----:B------:R4:W-:Y:S02]  /*18840*/  @!P3 ST.E.128 desc[UR42][R14.64], RZ ;  /* 0x000000ff0e00b985 */ /* 0x0009e4000c101d2a */
.L_x_9612:
[----:B------:R-:W-:Y:S05]  /*18850*/  BSYNC B1 ;  /* 0x0000000000017941 */ /* 0x000fea0003800000 */
.L_x_9611:
[----:B------:R-:W-:-:S03]  /*18860*/  UMOV UR4, 0xffffffff ;  /* 0xffffffff00047882 */ /* 0x000fc60000000000 */
[----:B------:R-:W-:Y:S05]  /*18870*/  BRA.DIV UR4, `(.L_x_9613) ;  /* 0x000000aa04207947 */ /* 0x000fea000b800000 */
[----:B0-----:R0:W0:Y:S04]  /*18880*/  SHFL.IDX PT, R3, R4, 0x2, 0x181f ;  /* 0x00581f0004037f89 */ /* 0x00102800000e0000 */
[----:B---34-:R3:W4:Y:S02]  /*18890*/  SHFL.IDX PT, R14, R0, 0x2, 0x181f ;  /* 0x00581f00000e7f89 */ /* 0x01872400000e0000 */
.L_x_9875:
[----:B------:R-:W-:Y:S01]  /*188a0*/  IADD3 R8, R192, 0x40, RZ ;  /* 0x00000040c0087810 */ /* 0x000fe20007ffe0ff */
[----:B------:R-:W-:Y:S03]  /*188b0*/  BSSY B1, `(.L_x_9614) ;  /* 0x000000c000017945 */ /* 0x000fe60003800000 */
        /* <DEDUP_REMOVED lines=11> */
.L_x_9615:
[----:B------:R-:W-:Y:S05]  /*18970*/  BSYNC B1 ;  /* 0x0000000000017941 */ /* 0x000fea0003800000 */
.L_x_9614:
[----:B------:R-:W-:-:S03]  /*18980*/  UMOV UR4, 0xffffffff ;  /* 0xffffffff00047882 */ /* 0x000fc60000000000 */
[----:B------:R-:W-:Y:S05]  /*18990*/  BRA.DIV UR4, `(.L_x_9616) ;  /* 0x000000aa04207947 */ /* 0x000fea000b800000 */
[----:B0-----:R0:W0:Y:S04]  /*189a0*/  SHFL.IDX PT, R3, R4, 0x3, 0x181f ;  /* 0x00781f0004037f89 */ /* 0x00102800000e0000 */
[----:B----4-:R4:W0:Y:S02]  /*189b0*/  SHFL.IDX PT, R14, R0, 0x3, 0x181f ;  /* 0x00781f00000e7f89 */ /* 0x01082400000e0000 */
.L_x_9879:
[----:B-1234-:R-:W-:-:S05]  /*189c0*/  VIADD R0, R192, 0x60 ;  /* 0x00000060c0007836 */ /* 0x01efca0000000000 */
        /* <DEDUP_REMOVED lines=11> */
.L_x_9599:
[----:B------:R-:W-:Y:S05]  /*18a80*/  BSYNC B0 ;  /* 0x0000000000007941 */ /* 0x000fea0003800000 */
.L_x_9585:
[----:B------:R-:W-:Y:S02]  /*18a90*/  ULDC UR4, c[0x0][0xc3c] ;  /* 0x00030f0000047ab9 */ /* 0x000fe40000000800 */
[----:B---3--:R-:W-:-:S13]  /*18aa0*/  ISETP.GE.AND P0, PT, R7, UR4, PT ;  /* 0x0000000407007c0c */ /* 0x008fda000bf06270 */
[----:B------:R-:W-:Y:S05]  /*18ab0*/  @!P0 BRA `(.L_x_9617) ;  /* 0xfffffe8400d48947 */ /* 0x000fea000383ffff */
[----:B------:R-:W-:Y:S05]  /*18ac0*/  BRA `(.L_x_9383) ;  /* 0x0000007800487947 */ /* 0x000fea0003800000 */
.L_x_9381:
        /* <DEDUP_REMOVED lines=16> */
.L_x_9618:
        /* <DEDUP_REMOVED lines=43> */
.L_x_9622:
        /* <DEDUP_REMOVED lines=37> */
.L_x_9620:
        /* <DEDUP_REMOVED lines=13> */
.L_x_9623:
        /* <DEDUP_REMOVED lines=11> */
[----:B0-----:R-:W-:-:S02]  /*19250*/  IADD3 R2, R8, 0xffffffe, RZ ;  /* 0x0ffffffe08027810 */ /* 0x001fc40007ffe0ff */
[----:B------:R-:W-:-:S05]  /*19260*/  IABS R8, R5 ;  /* 0x0000000500087213 */ /* 0x000fca0000000000 */
        /* <DEDUP_REMOVED lines=8> */
[----:B------:R-:W-:Y:S02]  /*192f0*/  IADD3 R11, R10, 0xffffffe, RZ ;  /* 0x0ffffffe0a0b7810 */ /* 0x000fe40007ffe0ff */
[----:B------:R-:W-:Y:S02]  /*19300*/  LOP3.LUT R8, R5, R6, RZ, 0x3c, !PT ;  /* 0x0000000605087212 */ /* 0x000fe400078e3cff */
        /* <DEDUP_REMOVED lines=29> */
[----:B------:R-:W-:-:S05]  /*194e0*/  IADD3 R3, -R10, RZ, RZ ;  /* 0x000000ff0a037210 */ /* 0x000fca0007ffe1ff */
        /* <DEDUP_REMOVED lines=9> */
.L_x_9624:
        /* <DEDUP_REMOVED lines=41> */
[----:B0-----:R-:W-:-:S05]  /*19810*/  IMAD.MOV R9, RZ, RZ, -R3 ;  /* 0x000000ffff097224 */ /* 0x001fca00078e0a03 */
[----:B------:R-:W-:Y:S02]  /*19820*/  MOV R5, R9 ;  /* 0x0000000900057202 */ /* 0x000fe40000000f00 */
        /* <DEDUP_REMOVED lines=16> */
[----:B------:R-:W-:-:S05]  /*19930*/  @!P1 LOP3.LUT R2, RZ, R13, RZ, 0x33, !PT ;  /* 0x0000000dff029212 */ /* 0x000fca00078e33ff */
[----:B------:R-:W-:-:S07]  /*19940*/  IMAD R18, R2, R18, R3 ;  /* 0x0000001202127224 */ /* 0x000fce00078e0203 */
.L_x_9625:
[----:B------:R-:W-:-:S05]  /*19950*/  LOP3.LUT R17, RZ, R2, RZ, 0x33, !PT ;  /* 0x00000002ff117212 */ /* 0x000fca00078e33ff */
[----:B------:R-:W-:Y:S01]  /*19960*/  IMAD.IADD R17, R6, 0x1, R17 ;  /* 0x0000000106117824 */ /* 0x000fe200078e0211 */
[----:B------:R-:W-:Y:S06]  /*19970*/  BRA `(.L_x_9626) ;  /* 0x00000000000c7947 */ /* 0x000fec0003800000 */
.L_x_9621:
[----:B------:R-:W-:Y:S01]  /*19980*/  IMAD.MOV.U32 R17, RZ, RZ, RZ ;  /* 0x000000ffff117224 */ /* 0x000fe200078e00ff */
[----:B------:R-:W-:Y:S01]  /*19990*/  MOV R16, UR6 ;  /* 0x0000000600107c02 */ /* 0x000fe20008000f00 */
[----:B------:R-:W-:-:S07]  /*199a0*/  IMAD.MOV.U32 R18, RZ, RZ, RZ ;  /* 0x000000ffff127224 */ /* 0x000fce00078e00ff */
.L_x_9626:
[----:B------:R-:W-:-:S13]  /*199b0*/  ISETP.NE.AND P0, PT, R7, RZ, PT ;  /* 0x000000ff0700720c */ /* 0x000fda0003f05270 */
[----:B------:R-:W0:Y:S01]  /*199c0*/  @!P0 S2R R3, SR_CgaCtaId ;  /* 0x0000000000038919 */ /* 0x000e220000008800 */
[----:B------:R-:W-:-:S04]  /*199d0*/  @!P0 MOV R2, 0x400 ;  /* 0x0000040000028802 */ /* 0x000fc80000000f00 */
[----:B0-----:R-:W-:-:S05]  /*199e0*/  @!P0 LEA R2, R3, R2, 0x18 ;  /* 0x0000000203028211 */ /* 0x001fca00078ec0ff */
[----:B------:R1:W-:Y:S01]  /*199f0*/  @!P0 STS.128 [R2+0x288d0], R16 ;  /* 0x0288d01002008388 */ /* 0x0003e20000000c00 */
[----:B------:R-:W-:Y:S06]  /*19a00*/  BAR.ARV 0x5, 0x180 ;  /* 0x0146000000007b1d */ /* 0x000fec0000002000 */
.L_x_9619:
        /* <DEDUP_REMOVED lines=30> */
[----:B------:R-:W-:-:S05]  /*19bf0*/  MOV R22, UR4 ;  /* 0x0000000400167c02 */ /* 0x000fca0008000f00 */
[----:B------:R-:W-:-:S05]  /*19c00*/  IMAD R0, R35, 0x2, R22 ;  /* 0x0000000223007824 */ /* 0x000fca00078e0216 */
[----:B------:R2:W-:Y:S02]  /*19c10*/  STL [R1+0x8], R0 ;  /* 0x0000080001007387 */ /* 0x0005e40000100800 */
.L_x_9730:
[----:B0-----:R-:W0:Y:S02]  /*19c20*/  LDC.64 R2, c[0x0][0xc88] ;  /* 0x00032200ff027b82 */ /* 0x001e240000000a00 */
[----:B0-----:R-:W-:-:S05]  /*19c30*/  IMAD.WIDE R2, R19, 0x4, R2 ;  /* 0x0000000413027825 */ /* 0x001fca00078e0202 */
[----:B--2---:R-:W2:Y:S01]  /*19c40*/  LDG.E R33, desc[UR42][R2.64] ;  /* 0x0000002a02217981 */ /* 0x004ea2000c1e1900 */
        /* <DEDUP_REMOVED lines=44> */
[----:B------:R-:W-:Y:S01]  /*19f10*/  MOV R9, UR4 ;  /* 0x0000000400097c02 */ /* 0x000fe20008000f00 */
[----:B---3--:R0:W-:Y:S04]  /*19f20*/  STL [R1+0x10], R8 ;  /* 0x0000100801007387 */ /* 0x0081e80000100800 */
[----:B--2---:R0:W-:Y:S01]  /*19f30*/  STL [R1], R13 ;  /* 0x0000000d01007387 */ /* 0x0041e20000100800 */
[----:B------:R-:W-:Y:S01]  /*19f40*/  IMAD.MOV.U32 R12, RZ, RZ, R8 ;  /* 0x000000ffff0c7224 */ /* 0x000fe200078e0008 */
[----:B------:R-:W-:Y:S06]  /*19f50*/  @P2 BRA `(.L_x_9628) ;  /* 0x0000000000142947 */ /* 0x000fec0003800000 */
[----:B------:R-:W-:Y:S05]  /*19f60*/  @!P0 BRA `(.L_x_9628) ;  /* 0x0000000000108947 */ /* 0x000fea0003800000 */
[----:B0-----:R-:W2:Y:S04]  /*19f70*/  LDG.E R8, desc[UR42][R2.64] ;  /* 0x0000002a02087981 */ /* 0x001ea8000c1e1900 */
[----:B------:R-:W2:Y:S02]  /*19f80*/  LDG.E R7, desc[UR42][R2.64+0x4] ;  /* 0x0000042a02077981 */ /* 0x000ea4000c1e1900 */
[----:B--2---:R-:W-:-:S05]  /*19f90*/  IMAD.IADD R12, R7, 0x1, -R8 ;  /* 0x00000001070c7824 */ /* 0x004fca00078e0a08 */
[----:B------:R1:W-:Y:S02]  /*19fa0*/  STL [R1+0x10], R12 ;  /* 0x0000100c01007387 */ /* 0x0003e40000100800 */
.L_x_9628:
[----:B------:R-:W-:Y:S01]  /*19fb0*/  ULDC.64 UR4, c[0x0][0xa20] ;  /* 0x0002880000047ab9 */ /* 0x000fe20000000a00 */
[C---:B------:R-:W-:Y:S01]  /*19fc0*/  LOP3.LUT R2, R18.reuse, 0xff000000, RZ, 0xc0, !PT ;  /* 0xff00000012027812 */ /* 0x040fe200078ec0ff */
[----:B------:R-:W-:Y:S01]  /*19fd0*/  IMAD.MOV.U32 R34, RZ, RZ, R33 ;  /* 0x000000ffff227224 */ /* 0x000fe200078e0021 */
[----:B------:R-:W-:Y:S02]  /*19fe0*/  ISETP.NE.U32.AND P0, PT, RZ, UR4, PT ;  /* 0x00000004ff007c0c */ /* 0x000fe4000bf05070 */
[----:B------:R-:W-:Y:S02]  /*19ff0*/  SHF.R.U32.HI R3, RZ, 0x8, R2 ;  /* 0x00000008ff037819 */ /* 0x000fe40000011602 */
[----:B------:R-:W-:Y:S02]  /*1a000*/  ISETP.NE.AND.EX P0, PT, RZ, UR5, PT, P0 ;  /* 0x00000005ff007c0c */ /* 0x000fe4000bf05300 */
[C---:B0-----:R-:W-:Y:S02]  /*1a010*/  LOP3.LUT R8, R18.reuse, 0xff0000, RZ, 0xc0, !PT ;  /* 0x00ff000012087812 */ /* 0x041fe400078ec0ff */
[----:B------:R-:W-:-:S02]  /*1a020*/  LOP3.LUT R18, R18, 0xffff, RZ, 0xc0, !PT ;  /* 0x0000ffff12127812 */ /* 0x000fc400078ec0ff */
[----:B------:R-:W-:-:S07]  /*1a030*/  LEA.HI R8, R8, R3, RZ, 0x10 ;  /* 0x0000000308087211 */ /* 0x000fce00078f80ff */
[----:B------:R-:W-:Y:S05]  /*1a040*/  @!P0 BRA `(.L_x_9629) ;  /* 0x0000000000108947 */ /* 0x000fea0003800000 */
[----:B------:R-:W-:-:S04]  /*1a050*/  IADD3 R2, P0, R23, UR4, RZ ;  /* 0x0000000417027c10 */ /* 0x000fc8000ff1e0ff */
[----:B------:R-:W-:-:S05]  /*1a060*/  IADD3.X R3, R24, UR5, RZ, P0, !PT ;  /* 0x0000000518037c10 */ /* 0x000fca00087fe4ff */
[----:B------:R0:W5:Y:S01]  /*1a070*/  LDG.E R9, desc[UR42][R2.64] ;  /* 0x0000002a02097981 */ /* 0x000162000c1e1900 */
[----:B------:R-:W-:Y:S05]  /*1a080*/  BRA `(.L_x_9630) ;  /* 0x0000000000247947 */ /* 0x000fea0003800000 */
.L_x_9629:
        /* <DEDUP_REMOVED lines=9> */
.L_x_9630:
[----:B0-----:R-:W2:Y:S01]  /*1a120*/  @P1 LDG.E R2, desc[UR42][R4.64] ;  /* 0x0000002a04021981 */ /* 0x001ea2000c1e1900 */
[----:B------:R-:W0:Y:S03]  /*1a130*/  LDC R3, c[0x0][0x448] ;  /* 0x00011200ff037b82 */ /* 0x000e260000000800 */
[----:B------:R-:W2:Y:S01]  /*1a140*/  @P1 LDG.E R11, desc[UR42][R4.64+0x4] ;  /* 0x0000042a040b1981 */ /* 0x000ea2000c1e1900 */
[----:B-----5:R-:W-:Y:S01]  /*1a150*/  IMAD.IADD R9, R9, 0x1, -R13 ;  /* 0x0000000109097824 */ /* 0x020fe200078e0a0d */
[----:B------:R-:W-:Y:S01]  /*1a160*/  BSSY B0, `(.L_x_9631) ;  /* 0x0000035000007945 */ /* 0x000fe20003800000 */
[----:B------:R-:W-:Y:S01]  /*1a170*/  LOP3.LUT R37, R8, 0xff, RZ, 0xc0, !PT ;  /* 0x000000ff08257812 */ /* 0x000fe200078ec0ff */
[----:B------:R-:W-:Y:S01]  /*1a180*/  IMAD.MOV.U32 R13, RZ, RZ, RZ ;  /* 0x000000ffff0d7224 */ /* 0x000fe200078e00ff */
[----:B0-----:R-:W-:-:S13]  /*1a190*/  ISETP.NE.AND P0, PT, R3, 0x1, PT ;  /* 0x000000010300780c */ /* 0x001fda0003f05270 */
[----:B------:R-:W0:Y:S08]  /*1a1a0*/  @P0 LDC R7, c[0x0][0x44c] ;  /* 0x00011300ff070b82 */ /* 0x000e300000000800 */
[----:B------:R-:W3:Y:S01]  /*1a1b0*/  @P0 LDC R3, c[0x0][0x450] ;  /* 0x00011400ff030b82 */ /* 0x000ee20000000800 */
[----:B--2---:R-:W-:Y:S01]  /*1a1c0*/  @P1 IMAD.IADD R6, R11, 0x1, -R2 ;  /* 0x000000010b061824 */ /* 0x004fe200078e0a02 */
[----:B------:R-:W-:-:S03]  /*1a1d0*/  SHF.L.U32 R2, R17, 0x7, RZ ;  /* 0x0000000711027819 */ /* 0x000fc600000006ff */
[----:B------:R-:W-:Y:S02]  /*1a1e0*/  IMAD.IADD R36, R9, 0x1, R6 ;  /* 0x0000000109247824 */ /* 0x000fe400078e0206 */
[----:B------:R-:W-:-:S04]  /*1a1f0*/  VIADD R2, R2, 0x7f ;  /* 0x0000007f02027836 */ /* 0x000fc80000000000 */
[----:B0-----:R-:W-:Y:S01]  /*1a200*/  @P0 IMAD.HI.U32 R10, R2, R7, RZ ;  /* 0x00000007020a0227 */ /* 0x001fe200078e00ff */
[----:B------:R-:W-:-:S04]  /*1a210*/  IADD3 R7, R36, 0x80, -R12 ;  /* 0x0000008024077810 */ /* 0x000fc80007ffe80c */
[----:B---3--:R-:W-:Y:S01]  /*1a220*/  @P0 SHF.R.U32.HI R2, RZ, R3, R10 ;  /* 0x00000003ff020219 */ /* 0x008fe2000001160a */
[----:B------:R-:W-:-:S03]  /*1a230*/  VIADD R3, R36, 0x7f ;  /* 0x0000007f24037836 */ /* 0x000fc60000000000 */
[----:B------:R-:W-:Y:S02]  /*1a240*/  IADD3 R2, R7, R2, RZ ;  /* 0x0000000207027210 */ /* 0x000fe40007ffe0ff */
[----:B------:R-:W-:-:S04]  /*1a250*/  SHF.R.S32.HI R4, RZ, 0x1f, R3 ;  /* 0x0000001fff047819 */ /* 0x000fc80000011403 */
[----:B------:R-:W-:Y:S02]  /*1a260*/  LEA.HI R4, R4, R3, RZ, 0x7 ;  /* 0x0000000304047211 */ /* 0x000fe400078f38ff */
[----:B------:R-:W-:Y:S02]  /*1a270*/  SHF.R.S32.HI R3, RZ, 0x1f, R2 ;  /* 0x0000001fff037819 */ /* 0x000fe40000011402 */
[----:B------:R-:W-:Y:S02]  /*1a280*/  SHF.R.S32.HI R5, RZ, 0x7, R4 ;  /* 0x00000007ff057819 */ /* 0x000fe40000011404 */
[----:B------:R-:W-:Y:S02]  /*1a290*/  LEA.HI R3, R3, R2, RZ, 0x7 ;  /* 0x0000000203037211 */ /* 0x000fe400078f38ff */
[----:B------:R-:W-:Y:S02]  /*1a2a0*/  SHF.R.U32.HI R4, RZ, 0x10, R8 ;  /* 0x00000010ff047819 */ /* 0x000fe40000011608 */
[----:B------:R-:W-:-:S04]  /*1a2b0*/  SHF.R.S32.HI R10, RZ, 0x7, R3 ;  /* 0x00000007ff0a7819 */ /* 0x000fc80000011403 */
[----:B------:R-:W-:-:S04]  /*1a2c0*/  VIMNMX R10, R5, R10, PT ;  /* 0x0000000a050a7248 */ /* 0x000fc80003fe0100 */
[----:B------:R-:W-:-:S13]  /*1a2d0*/  ISETP.GE.AND P0, PT, R10, 0x1, PT ;  /* 0x000000010a00780c */ /* 0x000fda0003f06270 */
[----:B------:R-:W-:Y:S05]  /*1a2e0*/  @!P0 BRA `(.L_x_9632) ;  /* 0x0000000000708947 */ /* 0x000fea0003800000 */
[----:B------:R-:W-:Y:S01]  /*1a2f0*/  ISETP.NE.AND P0, PT, R4, RZ, PT ;  /* 0x000000ff0400720c */ /* 0x000fe20003f05270 */
[----:B------:R-:W-:-:S03]  /*1a300*/  ULDC UR4, c[0x0][0x9f0] ;  /* 0x00027c0000047ab9 */ /* 0x000fc60000000800 */
[----:B------:R-:W-:-:S04]  /*1a310*/  SEL R8, R4, UR4, P0 ;  /* 0x0000000404087c07 */ /* 0x000fc80008000000 */
[----:B-1----:R-:W-:Y:S02]  /*1a320*/  IABS R12, R8 ;  /* 0x00000008000c7213 */ /* 0x002fe40000000000 */
        /* <DEDUP_REMOVED lines=24> */
.L_x_9632:
[----:B------:R-:W-:Y:S05]  /*1a4b0*/  BSYNC B0 ;  /* 0x0000000000007941 */ /* 0x000fea0003800000 */
.L_x_9631:
[-C--:B------:R-:W-:Y:S01]  /*1a4c0*/  IMAD R2, R37, R13.reuse, RZ ;  /* 0x0000000d25027224 */ /* 0x080fe200078e02ff */
[----:B------:R-:W-:Y:S04]  /*1a4d0*/  BSSY B0, `(.L_x_9633) ;  /* 0x0000114000007945 */ /* 0x000fe80003800000 */
[C---:B------:R-:W-:Y:S01]  /*1a4e0*/  VIADDMNMX R10, R2.reuse, R13, R10, PT ;  /* 0x0000000d020a7246 */ /* 0x040fe2000380010a */
[----:B------:R-:W-:-:S03]  /*1a4f0*/  IMAD R2, R2, 0x80, -R9 ;  /* 0x0000008002027824 */ /* 0x000fc600078e0a09 */
[----:B------:R-:W-:-:S04]  /*1a500*/  LEA R10, R10, -R9, 0x7 ;  /* 0x800000090a0a7211 */ /* 0x000fc800078e38ff */
[----:B------:R-:W-:Y:S02]  /*1a510*/  VIMNMX R10, R10, R6, PT ;  /* 0x000000060a0a7248 */ /* 0x000fe40003fe0100 */
[----:B------:R-:W-:-:S04]  /*1a520*/  VIMNMX R6, RZ, R2, !PT ;  /* 0x00000002ff067248 */ /* 0x000fc80007fe0100 */
        /* <DEDUP_REMOVED lines=16> */
[----:B------:R0:W2:Y:S02]  /*1a630*/  SHFL.IDX PT, R14, R8, RZ, 0x1f ;  /* 0x00001fff080e7589 */ /* 0x0000a400000e0000 */
.L_x_9882:
[----:B--2---:R-:W-:Y:S02]  /*1a640*/  ISETP.NE.AND P0, PT, R14, RZ, PT ;  /* 0x000000ff0e00720c */ /* 0x004fe40003f05270 */
[----:B------:R-:W-:-:S11]  /*1a650*/  PLOP3.LUT P6, PT, PT, PT, PT, 0x8, 0x0 ;  /* 0x000000000000781c */ /* 0x000fd60003fce170 */
[----:B------:R-:W-:Y:S05]  /*1a660*/  @P0 BRA `(.L_x_9636) ;  /* 0x00000000000c0947 */ /* 0x000fea0003800000 */
[----:B------:R-:W-:-:S03]  /*1a670*/  UMOV UR4, 0xffffffff ;  /* 0xffffffff00047882 */ /* 0x000fc60000000000 */
[----:B------:R-:W-:Y:S05]  /*1a680*/  BRA.DIV UR4, `(.L_x_9637) ;  /* 0x0000008e04607947 */ /* 0x000fea000b800000 */
[----:B------:R-:W-:-:S13]  /*1a690*/  ELECT P6, URZ, PT ;  /* 0x00000000003f782f */ /* 0x000fda00038c0000 */
.L_x_9636:
        /* <DEDUP_REMOVED lines=9> */
.L_x_9885:
[----:B------:R-:W-:Y:S05]  /*1a730*/  BSYNC B1 ;  /* 0x0000000000017941 */ /* 0x000fea0003800000 */
.L_x_9638:
        /* <DEDUP_REMOVED lines=10> */
.L_x_9886:
[----:B------:R-:W-:Y:S05]  /*1a7e0*/  BSYNC B2 ;  /* 0x0000000000027941 */ /* 0x000fea0003800000 */
.L_x_9642:
        /* <DEDUP_REMOVED lines=9> */
.L_x_9645:
[----:B------:R-:W-:Y:S05]  /*1a880*/  BSYNC B2 ;  /* 0x0000000000027941 */ /* 0x000fea0003800000 */
.L_x_9644:
[----:B------:R-:W-:Y:S01]  /*1a890*/  IMAD.MOV.U32 R15, RZ, RZ, RZ ;  /* 0x000000ffff0f7224 */ /* 0x000fe200078e00ff */
[----:B------:R-:W-:Y:S01]  /*1a8a0*/  UIADD3 UR4, UP0, UR40, 0x570, URZ ;  /* 0x0000057028047890 */ /* 0x000fe2000ff1e03f */
[----:B------:R-:W-:Y:S01]  /*1a8b0*/  IMAD R10, R3, 0x80, R0 ;  /* 0x00000080030a7824 */ /* 0x000fe200078e0200 */
[----:B------:R-:W-:Y:S01]  /*1a8c0*/  PLOP3.LUT P0, PT, PT, PT, PT, 0x80, 0x0 ;  /* 0x000000000000781c */ /* 0x000fe20003f0f070 */
[----:B------:R-:W-:Y:S01]  /*1a8d0*/  IMAD R11, R27, 0x8000, R22 ;  /* 0x000080001b0b7824 */ /* 0x000fe200078e0216 */
[----:B------:R-:W-:Y:S01]  /*1a8e0*/  R2UR UR10, R15 ;  /* 0x000000000f0a72ca */ /* 0x000fe200000e0000 */
[----:B------:R-:W-:Y:S01]  /*1a8f0*/  IMAD.SHL.U32 R14, R27, 0x4000, RZ ;  /* 0x000040001b0e7824 */ /* 0x000fe200078e00ff */
[----:B------:R-:W-:Y:S01]  /*1a900*/  IADD3 R10, R10, -0x80, RZ ;  /* 0xffffff800a0a7810 */ /* 0x000fe20007ffe0ff */
[----:B-1----:R-:W-:Y:S01]  /*1a910*/  VIADD R12, R8, 0x28890 ;  /* 0x00028890080c7836 */ /* 0x002fe20000000000 */
[----:B------:R-:W-:Y:S01]  /*1a920*/  UIADD3.X UR5, URZ, UR41, URZ, UP0, !UPT ;  /* 0x000000293f057290 */ /* 0x000fe200087fe43f */
[----:B------:R-:W-:Y:S01]  /*1a930*/  VIADD R13, R11, 0x18400 ;  /* 0x000184000b0d7836 */ /* 0x000fe20000000000 */
[----:B------:R-:W-:Y:S01]  /*1a940*/  UMOV UR6, 0x0 ;  /* 0x0000000000067882 */ /* 0x000fe20000000000 */
[----:B------:R-:W-:-:S09]  /*1a950*/  UMOV UR7, 0x12f00000 ;  /* 0x12f0000000077882 */ /* 0x000fd20000000000 */
.L_x_9646:
        /* <DEDUP_REMOVED lines=16> */
.L_x_9647:
        /* <DEDUP_REMOVED lines=13> */
.L_x_9887:
[----:B------:R-:W-:Y:S05]  /*1ab30*/  BSYNC B2 ;  /* 0x0000000000027941 */ /* 0x000fea0003800000 */
.L_x_9648:
        /* <DEDUP_REMOVED lines=11> */
.L_x_9651:
[----:B------:R-:W-:Y:S05]  /*1abf0*/  BSYNC B2 ;  /* 0x0000000000027941 */ /* 0x000fea0003800000 */
.L_x_9650:
[----:B------:R-:W-:Y:S01]  /*1ac00*/  R2UR UR10, R15 ;  /* 0x000000000f0a72ca */ /* 0x000fe200000e0000 */
[----:B------:R-:W-:Y:S01]  /*1ac10*/  UIADD3 UR4, UP0, UR40, 0x670, URZ ;  /* 0x0000067028047890 */ /* 0x000fe2000ff1e03f */
[----:B------:R-:W-:Y:S01]  /*1ac20*/  R2UR UR6, R12 ;  /* 0x000000000c0672ca */ /* 0x000fe200000e0000 */
[----:B01----:R-:W-:Y:S01]  /*1ac30*/  VIADD R8, R8, 0x288b0 ;  /* 0x000288b008087836 */ /* 0x003fe20000000000 */
[----:B------:R-:W-:Y:S01]  /*1ac40*/  R2UR UR7, R13 ;  /* 0x000000000d0772ca */ /* 0x000fe200000e0000 */
[----:B------:R-:W-:Y:S01]  /*1ac50*/  UIADD3.X UR5, URZ, UR41, URZ, UP0, !UPT ;  /* 0x000000293f057290 */ /* 0x000fe200087fe43f */
[----:B------:R-:W-:Y:S02]  /*1ac60*/  LEA R14, R14, R22, 0x1 ;  /* 0x000000160e0e7211 */ /* 0x000fe400078e08ff */
[----:B------:R-:W-:-:S03]  /*1ac70*/  PLOP3.LUT P0, PT, PT, PT, PT, 0x80, 0x0 ;  /* 0x000000000000781c */ /* 0x000fc60003f0f070 */
[----:B------:R-:W-:-:S10]  /*1ac80*/  VIADD R9, R14, 0x400 ;  /* 0x000004000e097836 */ /* 0x000fd40000000000 */
.L_x_9652:
        /* <DEDUP_REMOVED lines=15> */
.L_x_9653:
        /* <DEDUP_REMOVED lines=10> */
.L_x_9641:
[----:B------:R-:W-:Y:S05]  /*1ae20*/  BSYNC B1 ;  /* 0x0000000000017941 */ /* 0x000fea0003800000 */
.L_x_9640:
[----:B-1----:R-:W-:Y:S01]  /*1ae30*/  IADD3 R12, R3, -0x2, RZ ;  /* 0xfffffffe030c7810 */ /* 0x002fe20007ffe0ff */
        /* <DEDUP_REMOVED lines=8> */
.L_x_9668:
        /* <DEDUP_REMOVED lines=11> */
.L_x_9888:
[----:B------:R-:W-:Y:S05]  /*1af70*/  BSYNC B2 ;  /* 0x0000000000027941 */ /* 0x000fea0003800000 */
.L_x_9656:
        /* <DEDUP_REMOVED lines=9> */
.L_x_9659:
[----:B------:R-:W-:Y:S05]  /*1b010*/  BSYNC B2 ;  /* 0x0000000000027941 */ /* 0x000fea0003800000 */
.L_x_9658:
        /* <DEDUP_REMOVED lines=11> */
.L_x_9660:
        /* <DEDUP_REMOVED lines=16> */
.L_x_9661:
        /* <DEDUP_REMOVED lines=13> */
.L_x_9889:
[----:B------:R-:W-:Y:S05]  /*1b2a0*/  BSYNC B2 ;  /* 0x0000000000027941 */ /* 0x000fea0003800000 */
.L_x_9662:
[----:B------:R-:W-:Y:S01]  /*1b2b0*/  BSSY B2, `(.L_x_9664) ;  /* 0x000000b000027945 */ /* 0x000fe20003800000 */
[----:B------:R-:W-:Y:S01]  /*1b2c0*/  MOV R14, 0x0 ;  /* 0x00000000000e7802 */ /* 0x000fe20000000f00 */
[----:B------:R-:W-:Y:S02]  /*1b2d0*/  IMAD.MOV.U32 R15, RZ, RZ, 0x12f00000 ;  /* 0x12f00000ff0f7424 */ /* 0x000fe400078e00ff */
        /* <DEDUP_REMOVED lines=8> */
.L_x_9665:
[----:B------:R-:W-:Y:S05]  /*1b360*/  BSYNC B2 ;  /* 0x0000000000027941 */ /* 0x000fea0003800000 */
.L_x_9664:
        /* <DEDUP_REMOVED lines=8> */
.L_x_9666:
        /* <DEDUP_REMOVED lines=15> */
.L_x_9667:
        /* <DEDUP_REMOVED lines=10> */
.L_x_9655:
[----:B------:R-:W-:Y:S05]  /*1b580*/  BSYNC B1 ;  /* 0x0000000000017941 */ /* 0x000fea0003800000 */
.L_x_9654:
[C---:B------:R-:W-:Y:S01]  /*1b590*/  ISETP.GT.AND P2, PT, R12.reuse, R6, PT ;  /* 0x000000060c00720c */ /* 0x040fe20003f44270 */
[----:B------:R-:W-:Y:S02]  /*1b5a0*/  VIADD R27, R27, 0x1 ;  /* 0x000000011b1b7836 */ /* 0x000fe40000000000 */
[----:B------:R-:W-:-:S03]  /*1b5b0*/  VIADD R12, R12, 0xffffffff ;  /* 0xffffffff0c0c7836 */ /* 0x000fc60000000000 */
[----:B------:R-:W-:-:S04]  /*1b5c0*/  ISETP.NE.AND P1, PT, R27, 0x2, PT ;  /* 0x000000021b00780c */ /* 0x000fc80003f25270 */
[----:B------:R-:W-:Y:S02]  /*1b5d0*/  SEL R3, RZ, 0x1, P1 ;  /* 0x00000001ff037807 */ /* 0x000fe40000800000 */
[----:B------:R-:W-:Y:S02]  /*1b5e0*/  SEL R27, R27, RZ, P1 ;  /* 0x000000ff1b1b7207 */ /* 0x000fe40000800000 */
[----:B------:R-:W-:Y:S01]  /*1b5f0*/  LOP3.LUT R29, R29, R3, RZ, 0x3c, !PT ;  /* 0x000000031d1d7212 */ /* 0x000fe200078e3cff */
[----:B------:R-:W-:Y:S06]  /*1b600*/  @P2 BRA `(.L_x_9668) ;  /* 0xfffffff8002c2947 */ /* 0x000fec000383ffff */
.L_x_9634:
[----:B------:R-:W-:Y:S05]  /*1b610*/  BSYNC B0 ;  /* 0x0000000000007941 */ /* 0x000fea0003800000 */
.L_x_9633:
        /* <DEDUP_REMOVED lines=11> */
[----:B----4-:R-:W-:-:S05]  /*1b6d0*/  @P1 SHF.R.U32.HI R2, RZ, R3, R0 ;  /* 0x00000003ff021219 */ /* 0x010fca0000011600 */
[----:B------:R-:W-:-:S05]  /*1b6e0*/  IMAD.IADD R2, R7, 0x1, R2 ;  /* 0x0000000107027824 */ /* 0x000fca00078e0202 */
[----:B------:R-:W-:-:S04]  /*1b6f0*/  SHF.R.S32.HI R3, RZ, 0x1f, R2 ;  /* 0x0000001fff037819 */ /* 0x000fc80000011402 */
[----:B------:R-:W-:-:S04]  /*1b700*/  LEA.HI R3, R3, R2, RZ, 0x7 ;  /* 0x0000000203037211 */ /* 0x000fc800078f38ff */
[----:B------:R-:W-:-:S04]  /*1b710*/  SHF.R.S32.HI R0, RZ, 0x7, R3 ;  /* 0x00000007ff007819 */ /* 0x000fc80000011403 */
[----:B------:R-:W-:Y:S01]  /*1b720*/  VIMNMX R5, R5, R0, PT ;  /* 0x0000000005057248 */ /* 0x000fe20003fe0100 */
[----:B------:R-:W-:-:S03]  /*1b730*/  IMAD.MOV.U32 R0, RZ, RZ, RZ ;  /* 0x000000ffff007224 */ /* 0x000fc600078e00ff */
[----:B------:R-:W-:-:S13]  /*1b740*/  ISETP.GE.AND P1, PT, R5, 0x1, PT ;  /* 0x000000010500780c */ /* 0x000fda0003f26270 */
[----:B---3--:R-:W-:Y:S05]  /*1b750*/  @!P1 BRA `(.L_x_9670) ;  /* 0x0000000000689947 */ /* 0x008fea0003800000 */
[----:B------:R-:W-:Y:S01]  /*1b760*/  IABS R0, R4 ;  /* 0x0000000400007213 */ /* 0x000fe20000000000 */
[----:B------:R-:W-:-:S03]  /*1b770*/  IMAD.MOV.U32 R2, RZ, RZ, RZ ;  /* 0x000000ffff027224 */ /* 0x000fc600078e00ff */
[----:B0-----:R-:W0:Y:S08]  /*1b780*/  I2F.RP R8, R0 ;  /* 0x0000000000087306 */ /* 0x001e300000209400 */
[----:B0-----:R-:W0:Y:S02]  /*1b790*/  MUFU.RCP R8, R8 ;  /* 0x0000000800087308 */ /* 0x001e240000001000 */
[----:B0-----:R-:W-:-:S06]  /*1b7a0*/  IADD3 R9, R8, 0xffffffe, RZ ;  /* 0x0ffffffe08097810 */ /* 0x001fcc0007ffe0ff */
        /* <DEDUP_REMOVED lines=21> */
.L_x_9670:
[----:B------:R-:W-:Y:S05]  /*1b900*/  BSYNC B0 ;  /* 0x0000000000007941 */ /* 0x000fea0003800000 */
.L_x_9669:
[-C--:B------:R-:W-:Y:S01]  /*1b910*/  IMAD R37, R37, R0.reuse, RZ ;  /* 0x0000000025257224 */ /* 0x080fe200078e02ff */
[----:B------:R-:W-:Y:S04]  /*1b920*/  BSSY B7, `(.L_x_9671) ;  /* 0x0000371000077945 */ /* 0x000fe80003800000 */
[----:B------:R-:W-:-:S04]  /*1b930*/  VIADDMNMX R2, R37, R0, R5, PT ;  /* 0x0000000025027246 */ /* 0x000fc80003800105 */
        /* <DEDUP_REMOVED lines=20> */
.L_x_9672:
        /* <DEDUP_REMOVED lines=10> */
[----:B------:R-:W2:Y:S01]  /*1bb20*/  LDC.64 R2, c[0x4][R2] ;  /* 0x0100000002027b82 */ /* 0x000ea20000000a00 */
[----:B------:R-:W-:Y:S01]  /*1bb30*/  IMAD.U32 R6, RZ, RZ, UR8 ;  /* 0x00000008ff067e24 */ /* 0x000fe2000f8e00ff */
[----:B------:R-:W-:Y:S01]  /*1bb40*/  MOV R11, UR5 ;  /* 0x00000005000b7c02 */ /* 0x000fe20008000f00 */
[----:B------:R-:W-:Y:S02]  /*1bb50*/  IMAD.U32 R7, RZ, RZ, UR9 ;  /* 0x00000009ff077e24 */ /* 0x000fe4000f8e00ff */
[----:B------:R-:W-:-:S02]  /*1bb60*/  IMAD.U32 R10, RZ, RZ, UR4 ;  /* 0x00000004ff0a7e24 */ /* 0x000fc4000f8e00ff */
[----:B0-----:R-:W-:Y:S02]  /*1bb70*/  IMAD.MOV.U32 R8, RZ, RZ, 0x70 ;  /* 0x00000070ff087424 */ /* 0x001fe400078e00ff */
[----:B-1----:R-:W-:Y:S02]  /*1bb80*/  IMAD.MOV.U32 R12, RZ, RZ, 0x1 ;  /* 0x00000001ff0c7424 */ /* 0x002fe400078e00ff */
[----:B------:R-:W-:-:S07]  /*1bb90*/  IMAD.MOV.U32 R13, RZ, RZ, RZ ;  /* 0x000000ffff0d7224 */ /* 0x000fce00078e00ff */
[----:B------:R-:W-:-:S07]  /*1bba0*/  LEPC R20, `(.L_x_9675) ;  /* 0x000000001014794e */ /* 0x000fce0000000000 */
[----:B--2---:R-:W-:Y:S05]  /*1bbb0*/  CALL.ABS.NOINC R2 ;  /* 0x0000000002007343 */ /* 0x004fea0003c00000 */
.L_x_9675:
[----:B------:R-:W-:Y:S05]  /*1bbc0*/  BSYNC B6 ;  /* 0x0000000000067941 */ /* 0x000fea0003800000 */
.L_x_9674:
        /* <DEDUP_REMOVED lines=9> */
[----:B------:R-:W-:Y:S01]  /*1bc60*/  MOV R4, UR6 ;  /* 0x0000000600047c02 */ /* 0x000fe20008000f00 */
[----:B------:R-:W-:Y:S01]  /*1bc70*/  IMAD.U32 R5, RZ, RZ, UR7 ;  /* 0x00000007ff057e24 */ /* 0x000fe2000f8e00ff */
[----:B------:R-:W-:Y:S01]  /*1bc80*/  MOV R11, UR5 ;  /* 0x00000005000b7c02 */ /* 0x000fe20008000f00 */
[----:B------:R-:W-:Y:S02]  /*1bc90*/  IMAD.U32 R6, RZ, RZ, UR8 ;  /* 0x00000008ff067e24 */ /* 0x000fe4000f8e00ff */
[----:B------:R-:W-:-:S02]  /*1bca0*/  IMAD.U32 R7, RZ, RZ, UR9 ;  /* 0x00000009ff077e24 */ /* 0x000fc4000f8e00ff */
[----:B------:R-:W-:Y:S02]  /*1bcb0*/  IMAD.U32 R10, RZ, RZ, UR4 ;  /* 0x00000004ff0a7e24 */ /* 0x000fe4000f8e00ff */
[----:B0-----:R-:W-:Y:S02]  /*1bcc0*/  IMAD.MOV.U32 R8, RZ, RZ, 0x70 ;  /* 0x00000070ff087424 */ /* 0x001fe400078e00ff */
[----:B-1----:R-:W-:Y:S02]  /*1bcd0*/  IMAD.MOV.U32 R12, RZ, RZ, 0x1 ;  /* 0x00000001ff0c7424 */ /* 0x002fe400078e00ff */
[----:B--2---:R-:W-:-:S07]  /*1bce0*/  IMAD.MOV.U32 R13, RZ, RZ, RZ ;  /* 0x000000ffff0d7224 */ /* 0x004fce00078e00ff */
[----:B------:R-:W-:-:S07]  /*1bcf0*/  LEPC R20, `(.L_x_9678) ;  /* 0x000000001014794e */ /* 0x000fce0000000000 */
[----:B---3--:R-:W-:Y:S05]  /*1bd00*/  CALL.ABS.NOINC R2 ;  /* 0x0000000002007343 */ /* 0x008fea0003c00000 */
.L_x_9678:
        /* <DEDUP_REMOVED lines=15> */
.L_x_9677:
[----:B------:R-:W-:Y:S05]  /*1be00*/  BSYNC B6 ;  /* 0x0000000000067941 */ /* 0x000fea0003800000 */
.L_x_9676:
[----:B------:R-:W2:Y:S01]  /*1be10*/  LDL R26, [R1+0x20] ;  /* 0x00002000011a7983 */ /* 0x000ea20000100800 */
[----:B------:R-:W-:Y:S01]  /*1be20*/  ULDC.64 UR4, c[0x0][0x9f8] ;  /* 0x00027e0000047ab9 */ /* 0x000fe20000000a00 */
[----:B------:R-:W3:Y:S01]  /*1be30*/  LDC R0, c[0x0][0x430] ;  /* 0x00010c00ff007b82 */ /* 0x000ee20000000800 */
[----:B------:R-:W-:Y:S01]  /*1be40*/  ISETP.NE.U32.AND P0, PT, RZ, UR4, PT ;  /* 0x00000004ff007c0c */ /* 0x000fe2000bf05070 */
[----:B------:R-:W4:Y:S03]  /*1be50*/  LDL R20, [R1] ;  /* 0x0000000001147983 */ /* 0x000f260000100800 */
[----:B------:R-:W-:-:S13]  /*1be60*/  ISETP.NE.AND.EX P0, PT, RZ, UR5, PT, P0 ;  /* 0x00000005ff007c0c */ /* 0x000fda000bf05300 */
[----:B------:R-:W-:Y:S01]  /*1be70*/  @P0 IADD3 R2, P1, R23, UR4, RZ ;  /* 0x0000000417020c10 */ /* 0x000fe2000ff3e0ff */
[----:B------:R-:W0:Y:S01]  /*1be80*/  S2R R5, SR_TID.X ;  /* 0x0000000000057919 */ /* 0x000e220000002100 */
[----:B------:R-:W-:Y:S02]  /*1be90*/  ULDC UR4, c[0x0][0x2f4] ;  /* 0x0000bd0000047ab9 */ /* 0x000fe40000000800 */
[----:B------:R-:W-:-:S05]  /*1bea0*/  @P0 IADD3.X R3, R24, UR5, RZ, P1, !PT ;  /* 0x0000000518030c10 */ /* 0x000fca0008ffe4ff */
[----:B------:R1:W4:Y:S01]  /*1beb0*/  @P0 LDG.E R34, desc[UR42][R2.64] ;  /* 0x0000002a02220981 */ /* 0x000322000c1e1900 */
[----:B---3--:R-:W-:Y:S01]  /*1bec0*/  ISETP.NE.AND P1, PT, R0, 0x1, PT ;  /* 0x000000010000780c */ /* 0x008fe20003f25270 */
[----:B------:R-:W3:-:S12]  /*1bed0*/  S2R R21, SR_TID.X ;  /* 0x0000000000157919 */ /* 0x000ed80000002100 */
[----:B------:R-:W1:Y:S08]  /*1bee0*/  @P1 LDC R4, c[0x0][0x434] ;  /* 0x00010d00ff041b82 */ /* 0x000e700000000800 */
[----:B------:R-:W1:Y:S01]  /*1bef0*/  @P1 LDC R6, c[0x0][0x438] ;  /* 0x00010e00ff061b82 */ /* 0x000e620000000800 */
[----:B0-----:R-:W-:-:S05]  /*1bf00*/  IMAD.SHL.U32 R5, R5, 0x10, RZ ;  /* 0x0000001005057824 */ /* 0x001fca00078e00ff */
[----:B------:R-:W-:Y:S02]  /*1bf10*/  LOP3.LUT R5, R5, 0x70, RZ, 0xc0, !PT ;  /* 0x0000007005057812 */ /* 0x000fe400078ec0ff */
[----:B---3--:R-:W-:-:S04]  /*1bf20*/  LOP3.LUT R21, R21, 0x7f, RZ, 0xc0, !PT ;  /* 0x0000007f15157812 */ /* 0x008fc800078ec0ff */
[----:B------:R-:W-:Y:S02]  /*1bf30*/  SHF.R.U32.HI R21, RZ, 0x3, R21 ;  /* 0x00000003ff157819 */ /* 0x000fe40000011615 */
[----:B------:R-:W-:Y:S01]  /*1bf40*/  LOP3.LUT R32, R32, 0xfffffffb, RZ, 0xc0, !PT ;  /* 0xfffffffb20207812 */ /* 0x000fe200078ec0ff */
[----:B------:R-:W-:Y:S01]  /*1bf50*/  UMOV UR5, 0xffffffff ;  /* 0xffffffff00057882 */ /* 0x000fe20000000000 */
[----:B--2---:R-:W-:-:S05]  /*1bf60*/  VIADD R26, R26, 0xffffffff ;  /* 0xffffffff1a1a7836 */ /* 0x004fca0000000000 */
[----:B------:R-:W-:-:S04]  /*1bf70*/  SHF.L.U32 R8, R26, 0x7, RZ ;  /* 0x000000071a087819 */ /* 0x000fc800000006ff */
[----:B------:R-:W-:-:S04]  /*1bf80*/  LOP3.LUT R5, R8, R21, R5, 0xfe, !PT ;  /* 0x0000001508057212 */ /* 0x000fc800078efe05 */
[C---:B------:R-:W-:Y:S01]  /*1bf90*/  ISETP.GE.AND P0, PT, R5.reuse, R36, PT ;  /* 0x000000240500720c */ /* 0x040fe20003f06270 */
[----:B----4-:R-:W-:-:S04]  /*1bfa0*/  IMAD.IADD R5, R5, 0x1, R20 ;  /* 0x0000000105057824 */ /* 0x010fc800078e0214 */
[----:B-1----:R-:W-:-:S04]  /*1bfb0*/  @P1 IMAD.HI.U32 R7, R5, R4, RZ ;  /* 0x0000000405071227 */ /* 0x002fc800078e00ff */
[----:B------:R-:W-:Y:S01]  /*1bfc0*/  IMAD.MOV.U32 R4, RZ, RZ, R5 ;  /* 0x000000ffff047224 */ /* 0x000fe200078e0005 */
[----:B------:R-:W-:-:S03]  /*1bfd0*/  @P1 SHF.R.U32.HI R4, RZ, R6, R7 ;  /* 0x00000006ff041219 */ /* 0x000fc60000011607 */
[----:B------:R-:W0:Y:S02]  /*1bfe0*/  @!P0 LDC.64 R2, c[0x0][0x428] ;  /* 0x00010a00ff028b82 */ /* 0x000e240000000a00 */
[----:B------:R-:W-:Y:S01]  /*1bff0*/  IMAD.MOV R6, RZ, RZ, -R4 ;  /* 0x000000ffff067224 */ /* 0x000fe200078e0a04 */
[----:B------:R-:W-:-:S03]  /*1c000*/  SHF.R.S32.HI R9, RZ, 0x1f, R34 ;  /* 0x0000001fff097819 */ /* 0x000fc60000011422 */
[----:B------:R-:W-:Y:S01]  /*1c010*/  IMAD R0, R0, R6, R5 ;  /* 0x0000000600007224 */ /* 0x000fe200078e0205 */
[--C-:B------:R-:W-:Y:S01]  /*1c020*/  @!P0 SHF.R.S32.HI R5, RZ, 0x1f, R4.reuse ;  /* 0x0000001fff058819 */ /* 0x100fe20000011404 */
[----:B------:R-:W-:Y:S01]  /*1c030*/  IMAD.U32 R7, RZ, RZ, UR38 ;  /* 0x00000026ff077e24 */ /* 0x000fe2000f8e00ff */
[----:B------:R1:W-:Y:S01]  /*1c040*/  STL [R1+0x4], R9 ;  /* 0x0000040901007387 */ /* 0x0003e20000100800 */
        /* <DEDUP_REMOVED lines=18> */
.L_x_9892:
[----:B------:R-:W-:Y:S05]  /*1c170*/  @!P2 BRA `(.L_x_9680) ;  /* 0x000000000004a947 */ /* 0x000fea0003800000 */
[----:B------:R-:W-:Y:S01]  /*1c180*/  BPT.TRAP 0x1 ;  /* 0x000000040000795c */ /* 0x000fe20000300000 */
.L_x_9680:
        /* <DEDUP_REMOVED lines=23> */
.L_x_9893:
[----:B------:R-:W-:Y:S05]  /*1c300*/  BSYNC B0 ;  /* 0x0000000000007941 */ /* 0x000fea0003800000 */
.L_x_9681:
        /* <DEDUP_REMOVED lines=97> */
[----:B0-----:R-:W-:-:S04]  /*1c920*/  @P0 LEA R3, P1, R31, R3, 0x1 ;  /* 0x000000031f030211 */ /* 0x001fc800078208ff */
[----:B-1----:R-:W-:-:S04]  /*1c930*/  @P0 IADD3.X R2, RZ, R2, RZ, P1, !PT ;  /* 0x00000002ff020210 */ /* 0x002fc80000ffe4ff */
[----:B------:R-:W-:-:S04]  /*1c940*/  @P0 LOP3.LUT R3, R3, R2, RZ, 0x3c, !PT ;  /* 0x0000000203030212 */ /* 0x000fc800078e3cff */
[----:B------:R-:W-:-:S04]  /*1c950*/  @P0 LOP3.LUT R2, R3, R2, RZ, 0x3c, !PT ;  /* 0x0000000203020212 */ /* 0x000fc800078e3cff */
[----:B------:R-:W-:-:S05]  /*1c960*/  @P0 LOP3.LUT R3, R3, R2, RZ, 0x3c, !PT ;  /* 0x0000000203030212 */ /* 0x000fca00078e3cff */
[----:B------:R-:W-:Y:S04]  /*1c970*/  @P0 LDGSTS.E.BYPASS.LTC128B.128 [R8+0x1b400], desc[UR42][R2.64], !P3 ;  /* 0x1b40000002080fae */ /* 0x000fe8000d901d6a */
[----:B------:R0:W-:Y:S04]  /*1c980*/  @P0 LDGSTS.E.BYPASS.LTC128B.128 [R8+0x1f400], desc[UR42][R2.64+0x80], !P2 ;  /* 0x1f40008002080fae */ /* 0x0001e8000d101d6a */
[----:B0-2---:R0:W1:Y:S02]  /*1c990*/  SHFL.IDX PT, R2, R4, 0x7, 0x181f ;  /* 0x00f81f0004027f89 */ /* 0x00506400000e0000 */
.L_x_9911:
        /* <DEDUP_REMOVED lines=11> */
.L_x_9684:
        /* <DEDUP_REMOVED lines=11> */
.L_x_9685:
        /* <DEDUP_REMOVED lines=28> */
[----:B-1----:R-:W-:Y:S01]  /*1ccc0*/  MOV R7, UR7 ;  /* 0x0000000700077c02 */ /* 0x002fe20008000f00 */
[----:B------:R-:W0:Y:S01]  /*1ccd0*/  LDC.64 R2, c[0x4][R2] ;  /* 0x0100000002027b82 */ /* 0x000e220000000a00 */
[----:B------:R-:W-:Y:S01]  /*1cce0*/  IMAD.U32 R5, RZ, RZ, UR5 ;  /* 0x00000005ff057e24 */ /* 0x000fe2000f8e00ff */
[----:B------:R-:W-:Y:S01]  /*1ccf0*/  MOV R13, RZ ;  /* 0x000000ff000d7202 */ /* 0x000fe20000000f00 */
[----:B------:R-:W-:Y:S02]  /*1cd00*/  IMAD.U32 R6, RZ, RZ, UR6 ;  /* 0x00000006ff067e24 */ /* 0x000fe4000f8e00ff */
[----:B------:R-:W-:-:S02]  /*1cd10*/  IMAD.U32 R10, RZ, RZ, UR8 ;  /* 0x00000008ff0a7e24 */ /* 0x000fc4000f8e00ff */
[----:B------:R-:W-:Y:S02]  /*1cd20*/  IMAD.U32 R11, RZ, RZ, UR9 ;  /* 0x00000009ff0b7e24 */ /* 0x000fe4000f8e00ff */
[----:B------:R-:W-:Y:S02]  /*1cd30*/  IMAD.MOV.U32 R8, RZ, RZ, 0x70 ;  /* 0x00000070ff087424 */ /* 0x000fe400078e00ff */
[----:B------:R-:W-:-:S07]  /*1cd40*/  IMAD.MOV.U32 R12, RZ, RZ, 0x1 ;  /* 0x00000001ff0c7424 */ /* 0x000fce00078e00ff */
[----:B------:R-:W-:-:S07]  /*1cd50*/  LEPC R20, `(.L_x_9687) ;  /* 0x000000001014794e */ /* 0x000fce0000000000 */
[----:B0-----:R-:W-:Y:S05]  /*1cd60*/  CALL.ABS.NOINC R2 ;  /* 0x0000000002007343 */ /* 0x001fea0003c00000 */
.L_x_9687:
[----:B------:R-:W-:Y:S05]  /*1cd70*/  BSYNC B6 ;  /* 0x0000000000067941 */ /* 0x000fea0003800000 */
.L_x_9686:
[----:B------:R-:W2:Y:S01]  /*1cd80*/  LDL.LU R20, [R1+0x14] ;  /* 0x0000140001147983 */ /* 0x000ea20000300800 */
[----:B------:R-:W3:Y:S01]  /*1cd90*/  LDC R6, c[0x0][0x448] ;  /* 0x00011200ff067b82 */ /* 0x000ee20000000800 */
[----:B------:R-:W-:Y:S01]  /*1cda0*/  ULDC.64 UR4, c[0x0][0x2d8] ;  /* 0x0000b60000047ab9 */ /* 0x000fe20000000a00 */
[----:B------:R-:W-:Y:S01]  /*1cdb0*/  ULDC.64 UR6, c[0x0][0x280] ;  /* 0x0000a00000067ab9 */ /* 0x000fe20000000a00 */
[----:B------:R-:W4:Y:S04]  /*1cdc0*/  LDL.LU R21, [R1+0xc] ;  /* 0x00000c0001157983 */ /* 0x000f280000300800 */
[----:B0-----:R-:W4:Y:S04]  /*1cdd0*/  LDL.LU.64 R2, [R1+0x18] ;  /* 0x0000180001027983 */ /* 0x001f280000300a00 */
[----:B------:R0:W5:Y:S04]  /*1cde0*/  LDL R10, [R1+0x10] ;  /* 0x00001000010a7983 */ /* 0x0001680000100800 */
[----:B------:R0:W5:Y:S01]  /*1cdf0*/  LDL R8, [R1+0x8] ;  /* 0x0000080001087983 */ /* 0x0001620000100800 */
[----:B---3--:R-:W-:-:S13]  /*1ce00*/  ISETP.NE.AND P0, PT, R6, 0x1, PT ;  /* 0x000000010600780c */ /* 0x008fda0003f05270 */
[----:B-1----:R-:W1:Y:S01]  /*1ce10*/  @P0 LDC R7, c[0x0][0x44c] ;  /* 0x00011300ff070b82 */ /* 0x002e620000000800 */
[----:B----4-:R-:W-:Y:S02]  /*1ce20*/  IMAD.MOV.U32 R3, RZ, RZ, R21 ;  /* 0x000000ffff037224 */ /* 0x010fe400078e0015 */
[C---:B------:R-:W-:Y:S01]  /*1ce30*/  IMAD.WIDE.U32 R2, R18.reuse, UR4, R2 ;  /* 0x0000000412027c25 */ /* 0x040fe2000f8e0002 */
[----:B------:R-:W3:Y:S03]  /*1ce40*/  S2R R21, SR_TID.X ;  /* 0x0000000000157919 */ /* 0x000ee60000002100 */
[----:B------:R-:W-:Y:S01]  /*1ce50*/  IMAD R3, R18, UR5, R3 ;  /* 0x0000000512037c24 */ /* 0x000fe2000f8e0203 */
[----:B------:R-:W-:Y:S02]  /*1ce60*/  ULDC.64 UR4, c[0x0][0x2e0] ;  /* 0x0000b80000047ab9 */ /* 0x000fe40000000a00 */
[----:B--2---:R-:W-:-:S02]  /*1ce70*/  IMAD R0, R20, UR4, RZ ;  /* 0x0000000414007c24 */ /* 0x004fc4000f8e02ff */
[----:B------:R-:W2:Y:S01]  /*1ce80*/  S2R R20, SR_TID.X ;  /* 0x0000000000147919 */ /* 0x000ea20000002100 */
[----:B------:R-:W-:-:S04]  /*1ce90*/  IMAD.WIDE.U32 R2, R33, UR4, R2 ;  /* 0x0000000421027c25 */ /* 0x000fc8000f8e0002 */
[----:B------:R-:W-:Y:S01]  /*1cea0*/  IMAD R0, R33, UR5, R0 ;  /* 0x0000000521007c24 */ /* 0x000fe2000f8e0200 */
[----:B------:R-:W-:-:S03]  /*1ceb0*/  ULDC.64 UR4, c[0x0][0x2d0] ;  /* 0x0000b40000047ab9 */ /* 0x000fc60000000a00 */
[----:B------:R-:W-:Y:S02]  /*1cec0*/  IMAD.IADD R3, R3, 0x1, R0 ;  /* 0x0000000103037824 */ /* 0x000fe400078e0200 */
[----:B------:R-:W4:Y:S01]  /*1ced0*/  @P0 LDC R0, c[0x0][0x450] ;  /* 0x00011400ff000b82 */ /* 0x000f220000000800 */
[----:B---3--:R-:W-:Y:S01]  /*1cee0*/  IMAD.SHL.U32 R21, R21, 0x10, RZ ;  /* 0x0000001015157824 */ /* 0x008fe200078e00ff */
[----:B--2---:R-:W-:-:S04]  /*1cef0*/  LOP3.LUT R20, R20, 0x7f, RZ, 0xc0, !PT ;  /* 0x0000007f14147812 */ /* 0x004fc800078ec0ff */
[----:B------:R-:W-:Y:S02]  /*1cf00*/  LOP3.LUT R21, R21, 0x70, RZ, 0xc0, !PT ;  /* 0x0000007015157812 */ /* 0x000fe400078ec0ff */
[----:B------:R-:W-:-:S04]  /*1cf10*/  SHF.R.U32.HI R20, RZ, 0x3, R20 ;  /* 0x00000003ff147819 */ /* 0x000fc80000011614 */
[----:B------:R-:W-:-:S05]  /*1cf20*/  LOP3.LUT R20, R20, R21, RZ, 0xfc, !PT ;  /* 0x0000001514147212 */ /* 0x000fca00078efcff */
[----:B------:R-:W-:-:S04]  /*1cf30*/  IMAD R5, R17, 0x80, R20 ;  /* 0x0000008011057824 */ /* 0x000fc800078e0214 */
[----:B-1----:R-:W-:Y:S01]  /*1cf40*/  @P0 IMAD.HI.U32 R7, R5, R7, RZ ;  /* 0x0000000705070227 */ /* 0x002fe200078e00ff */
[----:B------:R-:W-:-:S04]  /*1cf50*/  MOV R4, R5 ;  /* 0x0000000500047202 */ /* 0x000fc80000000f00 */
[----:B----4-:R-:W-:Y:S01]  /*1cf60*/  @P0 SHF.R.U32.HI R4, RZ, R0, R7 ;  /* 0x00000000ff040219 */ /* 0x010fe20000011607 */
        /* <DEDUP_REMOVED lines=24> */
[----:B-----5:R-:W-:Y:S02]  /*1d0f0*/  IMAD R5, R10, R6, RZ ;  /* 0x000000060a057224 */ /* 0x020fe400078e02ff */
[----:B------:R-:W-:Y:S01]  /*1d100*/  IMAD R17, R17, 0x80, R9 ;  /* 0x0000008011117824 */ /* 0x000fe200078e0209 */
        /* <DEDUP_REMOVED lines=19> */
[----:B------:R-:W-:Y:S02]  /*1d240*/  ISETP.GE.AND P3, PT, R6, R5, PT ;  /* 0x000000050600720c */ /* 0x000fe40003f66270 */
        /* <DEDUP_REMOVED lines=22> */
[----:B0-----:R-:W-:-:S04]  /*1d3b0*/  @!P3 LEA R14, P2, R31, R14, 0x1 ;  /* 0x0000000e1f0eb211 */ /* 0x001fc800078408ff */
[----:B-1----:R-:W-:Y:S01]  /*1d3c0*/  @!P3 IADD3.X R7, RZ, R2, RZ, P2, !PT ;  /* 0x00000002ff07b210 */ /* 0x002fe200017fe4ff */
[----:B------:R-:W-:Y:S02]  /*1d3d0*/  @!P3 IMAD.MOV.U32 R2, RZ, RZ, R14 ;  /* 0x000000ffff02b224 */ /* 0x000fe400078e000e */
[----:B------:R-:W0:Y:S02]  /*1d3e0*/  SHFL.IDX PT, R14, R0, 0x5, 0x181f ;  /* 0x00b81f00000e7f89 */ /* 0x000e2400000e0000 */
[----:B------:R-:W-:-:S05]  /*1d3f0*/  @!P3 IMAD.MOV.U32 R3, RZ, RZ, R7 ;  /* 0x000000ffff03b224 */ /* 0x000fca00078e0007 */
[----:B------:R-:W-:Y:S04]  /*1d400*/  @!P3 LDGSTS.E.BYPASS.LTC128B.128 [R8+0x12400], desc[UR42][R2.64], !P0 ;  /* 0x124000000208bfae */ /* 0x000fe8000c101d6a */
[----:B------:R1:W-:Y:S01]  /*1d410*/  @!P3 LDGSTS.E.BYPASS.LTC128B.128 [R8+0x16400], desc[UR42][R2.64+0x80], !P1 ;  /* 0x164000800208bfae */ /* 0x0003e2000c901d6a */
[----:B------:R-:W-:Y:S01]  /*1d420*/  ISETP.GE.AND P3, PT, R6, R5, PT ;  /* 0x000000050600720c */ /* 0x000fe20003f66270 */
[----:B------:R-:W-:Y:S02]  /*1d430*/  VIADD R6, R17, 0x60 ;  /* 0x0000006011067836 */ /* 0x000fe40000000000 */
[----:B-1----:R-:W1:Y:S10]  /*1d440*/  SHFL.IDX PT, R2, R4, 0x5, 0x181f ;  /* 0x00b81f0004027f89 */ /* 0x002e7400000e0000 */
[----:B0-----:R-:W-:-:S05]  /*1d450*/  @!P3 LEA R14, P2, R31, R14, 0x1 ;  /* 0x0000000e1f0eb211 */ /* 0x001fca00078408ff */
[----:B-1----:R-:W-:Y:S01]  /*1d460*/  @!P3 IMAD.X R7, RZ, RZ, R2, P2 ;  /* 0x000000ffff07b224 */ /* 0x002fe200010e0602 */
[----:B------:R-:W-:Y:S02]  /*1d470*/  @!P3 MOV R2, R14 ;  /* 0x0000000e0002b202 */ /* 0x000fe40000000f00 */
[----:B------:R-:W0:Y:S01]  /*1d480*/  SHFL.IDX PT, R14, R0, 0x6, 0x181f ;  /* 0x00d81f00000e7f89 */ /* 0x000e2200000e0000 */
[----:B------:R-:W-:-:S05]  /*1d490*/  @!P3 IMAD.MOV.U32 R3, RZ, RZ, R7 ;  /* 0x000000ffff03b224 */ /* 0x000fca00078e0007 */
        /* <DEDUP_REMOVED lines=11> */
[----:B0-----:R1:W-:Y:S02]  /*1d550*/  @!P3 LDGSTS.E.BYPASS.LTC128B.128 [R8+0x17400], desc[UR42][R2.64+0x80], !P1 ;  /* 0x174000800208bfae */ /* 0x0013e4000c901d6a */
.L_x_9928:
        /* <DEDUP_REMOVED lines=11> */
.L_x_9690:
[----:B------:R-:W-:Y:S05]  /*1d610*/  BSYNC B0 ;  /* 0x0000000000007941 */ /* 0x000fea0003800000 */
.L_x_9689:
[----:B------:R-:W-:Y:S01]  /*1d620*/  NOP ;  /* 0x0000000000007918 */ /* 0x000fe20000000000 */
[----:B------:R-:W-:-:S13]  /*1d630*/  PLOP3.LUT P0, PT, PT, PT, PT, 0x80, 0x0 ;  /* 0x000000000000781c */ /* 0x000fda0003f0f070 */
.L_x_9691:
        /* <DEDUP_REMOVED lines=18> */
[----:B---3--:R-:W-:-:S04]  /*1d760*/  IADD3 R6, R2, -0x2, RZ ;  /* 0xfffffffe02067810 */ /* 0x008fc80007ffe0ff */
[----:B------:R-:W-:Y:S01]  /*1d770*/  ISETP.GE.AND P1, PT, R6, R37, PT ;  /* 0x000000250600720c */ /* 0x000fe20003f26270 */
[----:B01----:R-:W-:-:S12]  /*1d780*/  @!P0 BRA `(.L_x_9693) ;  /* 0x0000007400448947 */ /* 0x003fd80003800000 */
.L_x_9929:
[----:B------:R-:W-:Y:S05]  /*1d790*/  BSYNC B0 ;  /* 0x0000000000007941 */ /* 0x000fea0003800000 */
.L_x_9692:
        /* <DEDUP_REMOVED lines=8> */
.L_x_9708:
        /* <DEDUP_REMOVED lines=11> */
[----:B--2---:R-:W-:Y:S01]  /*1d8d0*/  IMAD.SHL.U32 R4, R4, 0x10, RZ ;  /* 0x0000001004047824 */ /* 0x004fe200078e00ff */
[----:B------:R-:W-:-:S04]  /*1d8e0*/  SHF.R.U32.HI R2, RZ, 0x3, R2 ;  /* 0x00000003ff027819 */ /* 0x000fc80000011602 */
[----:B------:R-:W-:Y:S02]  /*1d8f0*/  LOP3.LUT R4, R4, 0x70, RZ, 0xc0, !PT ;  /* 0x0000007004047812 */ /* 0x000fe400078ec0ff */
[----:B------:R-:W-:-:S04]  /*1d900*/  LEA R2, R6, R2, 0x7 ;  /* 0x0000000206027211 */ /* 0x000fc800078e38ff */
        /* <DEDUP_REMOVED lines=15> */
[----:B------:R-:W-:Y:S01]  /*1da00*/  MOV R7, UR38 ;  /* 0x0000002600077c02 */ /* 0x000fe20008000f00 */
[----:B------:R-:W-:Y:S02]  /*1da10*/  VIADD R25, R10, 0x1 ;  /* 0x000000010a197836 */ /* 0x000fe40000000000 */
[----:B------:R-:W-:Y:S01]  /*1da20*/  IMAD.MOV.U32 R26, RZ, RZ, R6 ;  /* 0x000000ffff1a7224 */ /* 0x000fe200078e0006 */
        /* <DEDUP_REMOVED lines=8> */
.L_x_9696:
[----:B------:R-:W-:Y:S01]  /*1dab0*/  IMAD R6, R25, 0x8, R22 ;  /* 0x0000000819067824 */ /* 0x000fe200078e0216 */
[----:B------:R-:W-:Y:S01]  /*1dac0*/  SHF.L.U32 R3, R28, 0x1f, RZ ;  /* 0x0000001f1c037819 */ /* 0x000fe200000006ff */
[----:B------:R-:W-:Y:S03]  /*1dad0*/  BSSY B1, `(.L_x_9697) ;  /* 0x0000003000017945 */ /* 0x000fe60003800000 */
[----:B------:R-:W0:Y:S02]  /*1dae0*/  SYNCS.PHASECHK.TRANS64.TRYWAIT P0, [R6+URZ+0x28840], R3 ;  /* 0x02884003060075a7 */ /* 0x000e24000800017f */
[----:B0-----:R-:W-:Y:S05]  /*1daf0*/  @!P0 BRA `(.L_x_9698) ;  /* 0x00000070007c8947 */ /* 0x001fea0003800000 */
.L_x_9930:
[----:B------:R-:W-:Y:S05]  /*1db00*/  BSYNC B1 ;  /* 0x0000000000017941 */ /* 0x000fea0003800000 */
.L_x_9697:
[----:B------:R-:W-:Y:S01]  /*1db10*/  SHF.R.S32.HI R20, RZ, 0x1f, R0 ;  /* 0x0000001fff147819 */ /* 0x000fe20000011400 */
[----:B------:R-:W-:Y:S01]  /*1db20*/  ULDC.64 UR4, c[0x0][0x300] ;  /* 0x0000c00000047ab9 */ /* 0x000fe20000000a00 */
[----:B------:R-:W-:Y:S01]  /*1db30*/  ULDC.64 UR6, c[0x0][0x2e8] ;  /* 0x0000ba0000067ab9 */ /* 0x000fe20000000a00 */
[----:B0-----:R-:W-:Y:S01]  /*1db40*/  IMAD.WIDE.U32 R2, R0, UR4, RZ ;  /* 0x0000000400027c25 */ /* 0x001fe2000f8e00ff */
[C---:B------:R-:W-:Y:S02]  /*1db50*/  LOP3.LUT P4, RZ, R32.reuse, 0x2, RZ, 0xc0, !PT ;  /* 0x0000000220ff7812 */ /* 0x040fe4000788c0ff */
[----:B------:R-:W-:Y:S01]  /*1db60*/  LOP3.LUT P3, RZ, R32, 0x1, RZ, 0xc0, !PT ;  /* 0x0000000120ff7812 */ /* 0x000fe2000786c0ff */
[----:B------:R-:W-:Y:S01]  /*1db70*/  IMAD R5, R20, UR4, RZ ;  /* 0x0000000414057c24 */ /* 0x000fe2000f8e02ff */
[----:B------:R-:W-:-:S03]  /*1db80*/  LEA R8, R25, R35, 0xe ;  /* 0x0000002319087211 */ /* 0x000fc600078e70ff */
        /* <DEDUP_REMOVED lines=61> */
.L_x_9948:
        /* <DEDUP_REMOVED lines=9> */
.L_x_9700:
        /* <DEDUP_REMOVED lines=11> */
.L_x_9701:
[----:B------:R1:W-:Y:S01]  /*1e0a0*/  SYNCS.ARRIVE.TRANS64.A1T0 RZ, [R6+URZ+0x28830], RZ ;  /* 0x028830ff06ff79a7 */ /* 0x0003e2000810003f */
[----:B------:R-:W-:Y:S05]  /*1e0b0*/  @!P4 BRA `(.L_x_9702) ;  /* 0x000000000004c947 */ /* 0x000fea0003800000 */
[----:B------:R-:W-:Y:S01]  /*1e0c0*/  BPT.TRAP 0x1 ;  /* 0x000000040000795c */ /* 0x000fe20000300000 */
.L_x_9702:
[----:B------:R-:W-:Y:S01]  /*1e0d0*/  SHF.L.U32 R2, R17, 0x1f, RZ ;  /* 0x0000001f11027819 */ /* 0x000fe200000006ff */
[----:B-1----:R-:W-:Y:S01]  /*1e0e0*/  IMAD R6, R10, 0x8, R22 ;  /* 0x000000080a067824 */ /* 0x002fe200078e0216 */
[----:B------:R-:W-:Y:S03]  /*1e0f0*/  BSSY B1, `(.L_x_9703) ;  /* 0x0000003000017945 */ /* 0x000fe60003800000 */
[----:B------:R-:W1:Y:S02]  /*1e100*/  SYNCS.PHASECHK.TRANS64.TRYWAIT P0, [R6+URZ+0x28860], R2 ;  /* 0x02886002060075a7 */ /* 0x000e64000800017f */
[----:B-1----:R-:W-:Y:S05]  /*1e110*/  @!P0 BRA `(.L_x_9704) ;  /* 0x0000007400548947 */ /* 0x002fea0003800000 */
.L_x_9949:
[----:B------:R-:W-:Y:S05]  /*1e120*/  BSYNC B1 ;  /* 0x0000000000017941 */ /* 0x000fea0003800000 */
.L_x_9703:
[----:B------:R-:W2:Y:S01]  /*1e130*/  S2R R3, SR_TID.X ;  /* 0x0000000000037919 */ /* 0x000ea20000002100 */
[----:B------:R-:W-:Y:S01]  /*1e140*/  UMOV UR4, 0xffffffff ;  /* 0xffffffff00047882 */ /* 0x000fe20000000000 */
[----:B------:R-:W-:Y:S02]  /*1e150*/  IMAD R8, R33, -0x80, R36 ;  /* 0xffffff8021087824 */ /* 0x000fe400078e0224 */
[----:B0-----:R-:W-:Y:S01]  /*1e160*/  IMAD R7, R10, 0x4000, R35 ;  /* 0x000040000a077824 */ /* 0x001fe200078e0223 */
[----:B--2---:R-:W-:-:S04]  /*1e170*/  LOP3.LUT R3, R3, 0x7f, RZ, 0xc0, !PT ;  /* 0x0000007f03037812 */ /* 0x004fc800078ec0ff */
[----:B------:R-:W-:-:S05]  /*1e180*/  SHF.R.U32.HI R3, RZ, 0x3, R3 ;  /* 0x00000003ff037819 */ /* 0x000fca0000011603 */
[----:B------:R-:W-:Y:S01]  /*1e190*/  IMAD.IADD R8, R8, 0x1, -R3 ;  /* 0x0000000108087824 */ /* 0x000fe200078e0a03 */
[----:B------:R-:W-:Y:S06]  /*1e1a0*/  BRA.DIV UR4, `(.L_x_9705) ;  /* 0x0000007604447947 */ /* 0x000fec000b800000 */
[----:B-1----:R-:W0:Y:S01]  /*1e1b0*/  SHFL.IDX PT, R2, R23, RZ, 0x181f ;  /* 0x00181fff17027589 */ /* 0x002e2200000e0000 */
[----:B------:R-:W-:-:S03]  /*1e1c0*/  IMAD R7, R7, 0x2, R22 ;  /* 0x0000000207077824 */ /* 0x000fc600078e0216 */
[----:B------:R-:W1:Y:S04]  /*1e1d0*/  SHFL.IDX PT, R3, R24, RZ, 0x181f ;  /* 0x00181fff18037589 */ /* 0x000e6800000e0000 */
[----:B------:R-:W-:Y:S01]  /*1e1e0*/  SHFL.IDX PT, R14, R23, 0x7, 0x181f ;  /* 0x00f81f00170e7f89 */ /* 0x000fe200000e0000 */
        /* <DEDUP_REMOVED lines=55> */
.L_x_9967:
        /* <DEDUP_REMOVED lines=20> */
[----:B------:R-:W-:-:S04]  /*1e6a0*/  ULDC.64 UR4, c[0x0][0x330] ;  /* 0x0000cc0000047ab9 */ /* 0x000fc80000000a00 */
[----:B------:R-:W-:-:S03]  /*1e6b0*/  IADD3 R3, R3, R21, RZ ;  /* 0x0000001503037210 */ /* 0x000fc60007ffe0ff */
[----:B------:R-:W-:-:S04]  /*1e6c0*/  IMAD.WIDE.U32 R2, R18, UR4, R2 ;  /* 0x0000000412027c25 */ /* 0x000fc8000f8e0002 */
[----:B------:R-:W-:Y:S01]  /*1e6d0*/  IMAD R3, R18, UR5, R3 ;  /* 0x0000000512037c24 */ /* 0x000fe2000f8e0203 */
[----:B------:R-:W-:-:S04]  /*1e6e0*/  LEA R23, P0, R2, UR6, 0x1 ;  /* 0x0000000602177c11 */ /* 0x000fc8000f8008ff */
[----:B------:R-:W-:Y:S02]  /*1e6f0*/  LEA.HI.X R24, R2, UR7, R3, 0x1, P0 ;  /* 0x0000000702187c11 */ /* 0x000fe400080f0c03 */
[----:B------:R-:W-:-:S13]  /*1e700*/  PLOP3.LUT P0, PT, PT, PT, PT, 0x80, 0x0 ;  /* 0x000000000000781c */ /* 0x000fda0003f0f070 */
.L_x_9706:
        /* <DEDUP_REMOVED lines=11> */
.L_x_9707:
[C---:B------:R-:W-:Y:S01]  /*1e7c0*/  ISETP.GT.AND P0, PT, R26.reuse, R37, PT ;  /* 0x000000251a00720c */ /* 0x040fe20003f04270 */
[----:B------:R0:W-:Y:S01]  /*1e7d0*/  SYNCS.ARRIVE.TRANS64.A1T0 RZ, [R6+URZ+0x28850], RZ ;  /* 0x028850ff06ff79a7 */ /* 0x0001e2000810003f */
[----:B------:R-:W-:Y:S01]  /*1e7e0*/  IMAD.MOV.U32 R10, RZ, RZ, R25 ;  /* 0x000000ffff0a7224 */ /* 0x000fe200078e0019 */
[----:B------:R-:W-:Y:S01]  /*1e7f0*/  MOV R33, R26 ;  /* 0x0000001a00217202 */ /* 0x000fe20000000f00 */
[----:B------:R-:W-:Y:S02]  /*1e800*/  IMAD.MOV.U32 R17, RZ, RZ, R28 ;  /* 0x000000ffff117224 */ /* 0x000fe400078e001c */
[----:B0-----:R-:W-:-:S07]  /*1e810*/  VIADD R6, R26, 0xffffffff ;  /* 0xffffffff1a067836 */ /* 0x001fce0000000000 */
[----:B------:R-:W-:Y:S05]  /*1e820*/  @P0 BRA `(.L_x_9708) ;  /* 0xffffffec00fc0947 */ /* 0x000fea000383ffff */
.L_x_9695:
[----:B------:R-:W-:Y:S05]  /*1e830*/  BSYNC B0 ;  /* 0x0000000000007941 */ /* 0x000fea0003800000 */
.L_x_9694:
        /* <DEDUP_REMOVED lines=17> */
.L_x_9710:
[----:B------:R-:W-:Y:S05]  /*1e950*/  BSYNC B0 ;  /* 0x0000000000007941 */ /* 0x000fea0003800000 */
.L_x_9709:
[----:B------:R-:W-:-:S05]  /*1e960*/  IMAD.U32 R0, RZ, RZ, UR38 ;  /* 0x00000026ff007e24 */ /* 0x000fca000f8e00ff */
[----:B------:R-:W-:-:S13]  /*1e970*/  ISETP.NE.AND P0, PT, R0, 0x3, PT ;  /* 0x000000030000780c */ /* 0x000fda0003f05270 */
[----:B------:R-:W-:Y:S05]  /*1e980*/  @!P0 BRA `(.L_x_9711) ;  /* 0x0000000000048947 */ /* 0x000fea0003800000 */
[----:B------:R-:W-:Y:S01]  /*1e990*/  BPT.TRAP 0x1 ;  /* 0x000000040000795c */ /* 0x000fe20000300000 */
.L_x_9711:
[----:B------:R-:W-:Y:S01]  /*1e9a0*/  IMAD R0, R25, 0x8, R22 ;  /* 0x0000000819007824 */ /* 0x000fe200078e0216 */
[----:B0-----:R-:W-:Y:S01]  /*1e9b0*/  SHF.L.U32 R3, R28, 0x1f, RZ ;  /* 0x0000001f1c037819 */ /* 0x001fe200000006ff */
[----:B------:R-:W-:Y:S01]  /*1e9c0*/  BSSY B0, `(.L_x_9712) ;  /* 0x0000004000007945 */ /* 0x000fe20003800000 */
[----:B------:R-:W-:Y:S02]  /*1e9d0*/  IMAD R6, R26, -0x80, R36 ;  /* 0xffffff801a067824 */ /* 0x000fe400078e0224 */
[----:B------:R-:W0:Y:S02]  /*1e9e0*/  SYNCS.PHASECHK.TRANS64.TRYWAIT P0, [R0+URZ+0x28860], R3 ;  /* 0x02886003000075a7 */ /* 0x000e24000800017f */
[----:B0-----:R-:W-:Y:S05]  /*1e9f0*/  @!P0 BRA `(.L_x_9713) ;  /* 0x0000007400b88947 */ /* 0x001fea0003800000 */
.L_x_9968:
[----:B------:R-:W-:Y:S05]  /*1ea00*/  BSYNC B0 ;  /* 0x0000000000007941 */ /* 0x000fea0003800000 */
.L_x_9712:
        /* <DEDUP_REMOVED lines=9> */
[----:B------:R-:W-:Y:S01]  /*1eaa0*/  SHF.L.U32 R5, R31, 0x1, RZ ;  /* 0x000000011f057819 */ /* 0x000fe200000006ff */
[----:B------:R-:W-:Y:S01]  /*1eab0*/  IMAD R4, R9, 0x2, R22 ;  /* 0x0000000209047824 */ /* 0x000fe200078e0216 */
[----:B0-----:R-:W0:Y:S01]  /*1eac0*/  SHFL.IDX PT, R3, R24, RZ, 0x181f ;  /* 0x00181fff18037589 */ /* 0x001e2200000e0000 */
[----:B------:R-:W-:Y:S02]  /*1ead0*/  ISETP.GE.AND P1, PT, R31, UR4, PT ;  /* 0x000000041f007c0c */ /* 0x000fe4000bf26270 */
[----:B------:R-:W-:Y:S01]  /*1eae0*/  ISETP.GE.AND P0, PT, R30, UR4, PT ;  /* 0x000000041e007c0c */ /* 0x000fe2000bf06270 */
[----:B------:R-:W2:Y:S01]  /*1eaf0*/  SHFL.IDX PT, R10, R23, 0x1, 0x181f ;  /* 0x00381f00170a7f89 */ /* 0x000ea200000e0000 */
[C---:B------:R-:W-:Y:S02]  /*1eb00*/  ISETP.LT.OR P2, PT, R6.reuse, 0x1, P1 ;  /* 0x000000010600780c */ /* 0x040fe40000f41670 */
[----:B------:R-:W-:Y:S01]  /*1eb10*/  ISETP.LT.OR P3, PT, R6, 0x1, P0 ;  /* 0x000000010600780c */ /* 0x000fe20000761670 */
        /* <DEDUP_REMOVED lines=26> */
[----:B------:R-:W0:Y:S02]  /*1ecc0*/  SHFL.IDX PT, R14, R23, 0x5, 0x181f ;  /* 0x00b81f00170e7f89 */ /* 0x000e2400000e0000 */
[----:B------:R-:W-:Y:S02]  /*1ecd0*/  IADD3.X R3, RZ, R7, RZ, P4, !PT ;  /* 0x00000007ff037210 */ /* 0x000fe400027fe4ff */
        /* <DEDUP_REMOVED lines=25> */
.L_x_9986:
        /* <DEDUP_REMOVED lines=11> */
.L_x_9715:
        /* <DEDUP_REMOVED lines=11> */
.L_x_9716:
[----:B------:R0:W-:Y:S01]  /*1efd0*/  SYNCS.ARRIVE.TRANS64.A1T0 RZ, [R0+URZ+0x28850], RZ ;  /* 0x028850ff00ff79a7 */ /* 0x0001e2000810003f */
[----:B------:R-:W-:-:S05]  /*1efe0*/  VIADD R25, R25, 0x1 ;  /* 0x0000000119197836 */ /* 0x000fca0000000000 */
[----:B------:R-:W-:-:S04]  /*1eff0*/  ISETP.NE.AND P0, PT, R25, 0x2, PT ;  /* 0x000000021900780c */ /* 0x000fc80003f05270 */
[----:B------:R-:W-:Y:S02]  /*1f000*/  SEL R3, RZ, 0x1, P0 ;  /* 0x00000001ff037807 */ /* 0x000fe40000000000 */
[----:B------:R-:W-:Y:S02]  /*1f010*/  SEL R25, R25, RZ, P0 ;  /* 0x000000ff19197207 */ /* 0x000fe40000000000 */
[----:B0-----:R-:W-:-:S07]  /*1f020*/  LOP3.LUT R28, R28, R3, RZ, 0x3c, !PT ;  /* 0x000000031c1c7212 */ /* 0x001fce00078e3cff */
.L_x_9673:
[----:B------:R-:W-:Y:S05]  /*1f030*/  BSYNC B7 ;  /* 0x0000000000077941 */ /* 0x000fea0003800000 */
.L_x_9671:
[----:B------:R-:W-:-:S13]  /*1f040*/  LOP3.LUT P0, RZ, R32, 0x8, RZ, 0xc0, !PT ;  /* 0x0000000820ff7812 */ /* 0x000fda000780c0ff */
[----:B------:R-:W-:Y:S05]  /*1f050*/  @!P0 BRA `(.L_x_9717) ;  /* 0x0000000000248947 */ /* 0x000fea0003800000 */
[----:B------:R-:W-:Y:S05]  /*1f060*/  WARPSYNC.ALL ;  /* 0x0000000000007948 */ /* 0x000fea0003800000 */
[----:B------:R-:W2:Y:S08]  /*1f070*/  S2UR UR5, SR_CgaCtaId ;  /* 0x00000000000579c3 */ /* 0x000eb00000008800 */
[----:B------:R-:W-:Y:S06]  /*1f080*/  BAR.SYNC.DEFER_BLOCKING 0x5, 0x180 ;  /* 0x0146000000007b1d */ /* 0x000fec0000010000 */
[----:B------:R-:W-:-:S02]  /*1f090*/  UMOV UR4, 0x400 ;  /* 0x0000040000047882 */ /* 0x000fc40000000000 */
[----:B--2---:R-:W-:-:S06]  /*1f0a0*/  ULEA UR4, UR5, UR4, 0x18 ;  /* 0x0000000405047291 */ /* 0x004fcc000f8ec03f */
[----:B0-----:R-:W-:-:S05]  /*1f0b0*/  IMAD.U32 R22, RZ, RZ, UR4 ;  /* 0x00000004ff167e24 */ /* 0x001fca000f8e00ff */
[----:B------:R2:W3:Y:S01]  /*1f0c0*/  LDS.128 R16, [R22+0x288d0] ;  /* 0x0288d00016107984 */ /* 0x0004e20000000c00 */
[----:B------:R-:W-:Y:S06]  /*1f0d0*/  BAR.ARV 0x4, 0x180 ;  /* 0x0106000000007b1d */ /* 0x000fec0000002000 */
[----:B------:R-:W-:Y:S05]  /*1f0e0*/  BRA `(.L_x_9718) ;  /* 0x0000000c00d47947 */ /* 0x000fea0003800000 */
.L_x_9717:
[----:B0-----:R-:W0:Y:S01]  /*1f0f0*/  S2R R8, SR_TID.X ;  /* 0x0000000000087919 */ /* 0x001e220000002100 */
        /* <DEDUP_REMOVED lines=8> */
[----:B------:R-:W2:Y:S01]  /*1f180*/  @!P1 LDC.64 R4, c[0x0][0xc78] ;  /* 0x00031e00ff049b82 */ /* 0x000ea20000000a00 */
[----:B0-----:R-:W-:-:S05]  /*1f190*/  @!P1 IMAD.WIDE R2, R7, 0x4, R2 ;  /* 0x0000000407029825 */ /* 0x001fca00078e0202 */
        /* <DEDUP_REMOVED lines=31> */
[----:B------:R0:W2:Y:S02]  /*1f390*/  SHFL.IDX PT, R14, R2, 0x1f, 0x1f ;  /* 0x03e01f00020e7f89 */ /* 0x0000a400000e0000 */
.L_x_9996:
[----:B------:R-:W-:Y:S02]  /*1f3a0*/  ULDC UR4, c[0x0][0xc38] ;  /* 0x00030e0000047ab9 */ /* 0x000fe40000000800 */
[----:B------:R-:W-:-:S04]  /*1f3b0*/  IMAD.U32 R5, RZ, RZ, UR4 ;  /* 0x00000004ff057e24 */ /* 0x000fc8000f8e00ff */
[----:B--2---:R-:W-:-:S05]  /*1f3c0*/  IMAD R14, R14, R5, RZ ;  /* 0x000000050e0e7224 */ /* 0x004fca00078e02ff */
[----:B------:R-:W-:-:S04]  /*1f3d0*/  IADD3 R7, R7, R14, RZ ;  /* 0x0000000e07077210 */ /* 0x000fc80007ffe0ff */
[----:B------:R-:W-:-:S13]  /*1f3e0*/  ISETP.GT.AND P6, PT, R7, R0, PT ;  /* 0x000000000700720c */ /* 0x000fda0003fc4270 */
[----:B------:R-:W-:Y:S05]  /*1f3f0*/  @P6 BRA `(.L_x_9720) ;  /* 0x0000000000a46947 */ /* 0x000fea0003800000 */
.L_x_9723:
        /* <DEDUP_REMOVED lines=10> */
[----:B------:R-:W2:Y:S01]  /*1f4a0*/  @!P6 LDC.64 R4, c[0x0][0xc78] ;  /* 0x00031e00ff04eb82 */ /* 0x000ea20000000a00 */
[----:B0-----:R-:W-:-:S05]  /*1f4b0*/  @!P6 IMAD.WIDE R2, R9, 0x4, R2 ;  /* 0x000000040902e825 */ /* 0x001fca00078e0202 */
[----:B------:R2:W3:Y:S02]  /*1f4c0*/  @!P6 LDG.E R17, desc[UR42][R2.64] ;  /* 0x0000002a0211e981 */ /* 0x0004e4000c1e1900 */
[----:B--2---:R-:W-:-:S04]  /*1f4d0*/  @!P6 IMAD.WIDE R2, R9, 0x4, R4 ;  /* 0x000000040902e825 */ /* 0x004fc800078e0204 */
[----:B------:R-:W-:-:S06]  /*1f4e0*/  IMAD.MOV.U32 R4, RZ, RZ, RZ ;  /* 0x000000ffff047224 */ /* 0x000fcc00078e00ff */
[----:B------:R-:W3:Y:S01]  /*1f4f0*/  @!P6 LDG.E R4, desc[UR42][R2.64] ;  /* 0x0000002a0204e981 */ /* 0x000ee2000c1e1900 */
[----:B------:R-:W-:Y:S01]  /*1f500*/  UMOV UR4, 0xffffffff ;  /* 0xffffffff00047882 */ /* 0x000fe20000000000 */
[----:B---3--:R-:W-:Y:S02]  /*1f510*/  IMAD R13, R4, R17, RZ ;  /* 0x00000011040d7224 */ /* 0x008fe400078e02ff */
[----:B------:R-:W-:Y:S05]  /*1f520*/  BRA.DIV UR4, `(.L_x_9722) ;  /* 0x0000007a04b87947 */ /* 0x000fea000b800000 */
        /* <DEDUP_REMOVED lines=15> */
[----:B------:R0:W2:Y:S02]  /*1f620*/  SHFL.IDX PT, R14, R2, 0x1f, 0x1f ;  /* 0x03e01f00020e7f89 */ /* 0x0000a400000e0000 */
.L_x_10004:
[----:B------:R-:W-:Y:S02]  /*1f630*/  ULDC UR4, c[0x0][0xc38] ;  /* 0x00030e0000047ab9 */ /* 0x000fe40000000800 */
[----:B------:R-:W-:-:S05]  /*1f640*/  MOV R5, UR4 ;  /* 0x0000000400057c02 */ /* 0x000fca0008000f00 */
[----:B--2---:R-:W-:-:S04]  /*1f650*/  IMAD R14, R14, R5, RZ ;  /* 0x000000050e0e7224 */ /* 0x004fc800078e02ff */
[----:B------:R-:W-:-:S05]  /*1f660*/  IMAD.IADD R7, R14, 0x1, R7 ;  /* 0x000000010e077824 */ /* 0x000fca00078e0207 */
[----:B------:R-:W-:-:S13]  /*1f670*/  ISETP.GT.AND P6, PT, R7, R0, PT ;  /* 0x000000000700720c */ /* 0x000fda0003fc4270 */
[----:B------:R-:W-:Y:S05]  /*1f680*/  @!P6 BRA `(.L_x_9723) ;  /* 0xfffffffc005ce947 */ /* 0x000fea000383ffff */
.L_x_9720:
[----:B------:R-:W-:Y:S01]  /*1f690*/  IMAD.IADD R7, R7, 0x1, -R14 ;  /* 0x0000000107077824 */ /* 0x000fe200078e0a0e */
[----:B------:R-:W-:-:S03]  /*1f6a0*/  UMOV UR4, 0xffffffff ;  /* 0xffffffff00047882 */ /* 0x000fc60000000000 */
[----:B------:R-:W-:-:S05]  /*1f6b0*/  IMAD R3, R2, R5, R7 ;  /* 0x0000000502037224 */ /* 0x000fca00078e0207 */
[----:B------:R-:W-:Y:S01]  /*1f6c0*/  ISETP.GT.AND P6, PT, R3, R0, PT ;  /* 0x000000000300720c */ /* 0x000fe20003fc4270 */
[----:B------:R-:W-:-:S12]  /*1f6d0*/  BRA.DIV UR4, `(.L_x_9724) ;  /* 0x0000007e04047947 */ /* 0x000fd8000b800000 */
[----:B------:R-:W-:-:S04]  /*1f6e0*/  VOTE.ANY R3, PT, !P6 ;  /* 0x0000000000037806 */ /* 0x000fc800070e0100 */
[----:B-1----:R-:W1:Y:S02]  /*1f6f0*/  POPC R12, R3 ;  /* 0x00000003000c7309 */ /* 0x002e640000000000 */
[----:B-1----:R1:W2:Y:S01]  /*1f700*/  SHFL.IDX PT, R17, R17, R12, 0x1f ;  /* 0x00001f0c11117589 */ /* 0x0022a200000e0000 */
[----:B------:R-:W-:-:S03]  /*1f710*/  IMAD.IADD R19, R12, 0x1, R19 ;  /* 0x000000010c137824 */ /* 0x000fc600078e0213 */
[----:B------:R1:W3:Y:S04]  /*1f720*/  SHFL.IDX PT, R4, R4, R12, 0x1f ;  /* 0x00001f0c04047589 */ /* 0x0002e800000e0000 */
.L_x_10009:
[----:B------:R-:W-:-:S13]  /*1f730*/  ISETP.NE.AND P0, PT, R3, RZ, PT ;  /* 0x000000ff0300720c */ /* 0x000fda0003f05270 */
[----:B------:R-:W-:Y:S05]  /*1f740*/  @!P0 BRA `(.L_x_9725) ;  /* 0x0000000000108947 */ /* 0x000fea0003800000 */
[----:B------:R-:W-:Y:S01]  /*1f750*/  UMOV UR4, 0xffffffff ;  /* 0xffffffff00047882 */ /* 0x000fe20000000000 */
[----:B-1----:R-:W-:Y:S02]  /*1f760*/  VIADD R12, R12, 0xffffffff ;  /* 0xffffffff0c0c7836 */ /* 0x002fe40000000000 */
[----:B------:R-:W-:Y:S05]  /*1f770*/  BRA.DIV UR4, `(.L_x_9726) ;  /* 0x0000007e04387947 */ /* 0x000fea000b800000 */
[----:B------:R4:W1:Y:S02]  /*1f780*/  SHFL.IDX PT, R6, R2, R12, 0x1f ;  /* 0x00001f0c02067589 */ /* 0x00086400000e0000 */
.L_x_9725:
[----:B---3--:R-:W-:Y:S01]  /*1f790*/  ISETP.NE.AND P0, PT, R4, 0x1, PT ;  /* 0x000000010400780c */ /* 0x008fe20003f05270 */
[----:B-1----:R-:W-:-:S05]  /*1f7a0*/  IMAD R16, R6, R5, R7 ;  /* 0x0000000506107224 */ /* 0x002fca00078e0207 */
[----:B------:R-:W-:-:S07]  /*1f7b0*/  IADD3 R0, R0, -R16, RZ ;  /* 0x8000001000007210 */ /* 0x000fce0007ffe0ff */
        /* <DEDUP_REMOVED lines=30> */
[----:B------:R-:W-:Y:S02]  /*1f9a0*/  ISETP.GE.AND P2, PT, R2, RZ, PT ;  /* 0x000000ff0200720c */ /* 0x000fe40003f46270 */
[----:B------:R-:W-:Y:S02]  /*1f9b0*/  @P0 IADD3 R7, R7, 0x1, RZ ;  /* 0x0000000107070810 */ /* 0x000fe40007ffe0ff */
[----:B------:R-:W-:-:S05]  /*1f9c0*/  IABS R2, R4 ;  /* 0x0000000400027213 */ /* 0x000fca0000000000 */
[----:B------:R-:W-:-:S04]  /*1f9d0*/  IMAD.MOV R2, RZ, RZ, -R2 ;  /* 0x000000ffff027224 */ /* 0x000fc800078e0a02 */
        /* <DEDUP_REMOVED lines=19> */
[----:B------:R-:W-:-:S05]  /*1fb10*/  IMAD R4, R4, R5, R7 ;  /* 0x0000000504047224 */ /* 0x000fca00078e0207 */
[----:B------:R-:W-:Y:S01]  /*1fb20*/  LEA R18, R4, R3, 0x10 ;  /* 0x0000000304127211 */ /* 0x000fe200078e80ff */
[----:B------:R-:W-:Y:S06]  /*1fb30*/  BRA `(.L_x_9728) ;  /* 0x0000000000f07947 */ /* 0x000fec0003800000 */
.L_x_9727:
        /* <DEDUP_REMOVED lines=37> */
[----:B0-----:R-:W-:-:S02]  /*1fd90*/  IADD3 R3, R8, 0xffffffe, RZ ;  /* 0x0ffffffe08037810 */ /* 0x001fc40007ffe0ff */
[----:B------:R-:W-:-:S04]  /*1fda0*/  IABS R8, R5 ;  /* 0x0000000500087213 */ /* 0x000fc80000000000 */
        /* <DEDUP_REMOVED lines=18> */
[----:B------:R-:W-:Y:S02]  /*1fed0*/  @!P1 LOP3.LUT R2, RZ, R5, RZ, 0x33, !PT ;  /* 0x00000005ff029212 */ /* 0x000fe400078e33ff */
[----:B------:R-:W-:-:S05]  /*1fee0*/  IADD3 R5, -R5, RZ, RZ ;  /* 0x000000ff05057210 */ /* 0x000fca0007ffe1ff */
[----:B------:R-:W-:-:S07]  /*1fef0*/  IMAD R18, R2, R5, R3 ;  /* 0x0000000502127224 */ /* 0x000fce00078e0203 */
.L_x_9728:
[----:B------:R-:W-:-:S05]  /*1ff00*/  LOP3.LUT R2, RZ, R2, RZ, 0x33, !PT ;  /* 0x00000002ff027212 */ /* 0x000fca00078e33ff */
[----:B------:R-:W-:Y:S01]  /*1ff10*/  IMAD.IADD R17, R17, 0x1, R2 ;  /* 0x0000000111117824 */ /* 0x000fe200078e0202 */
[----:B------:R-:W-:Y:S06]  /*1ff20*/  BRA `(.L_x_9729) ;  /* 0x00000000001c7947 */ /* 0x000fec0003800000 */
.L_x_9721:
[----:B------:R-:W-:Y:S01]  /*1ff30*/  UMOV UR4, URZ ;  /* 0x0000003f00047c82 */ /* 0x000fe20008000000 */
[----:B------:R-:W-:Y:S01]  /*1ff40*/  UMOV UR5, URZ ;  /* 0x0000003f00057c82 */ /* 0x000fe20008000000 */
[----:B------:R-:W-:Y:S01]  /*1ff50*/  ULDC UR6, c[0x0][0xc3c] ;  /* 0x00030f0000067ab9 */ /* 0x000fe20000000800 */
[----:B------:R-:W-:Y:S01]  /*1ff60*/  IMAD.MOV.U32 R16, RZ, RZ, R0 ;  /* 0x000000ffff107224 */ /* 0x000fe200078e0000 */
[----:B------:R-:W-:Y:S01]  /*1ff70*/  MOV R18, UR5 ;  /* 0x0000000500127c02 */ /* 0x000fe20008000f00 */
[----:B------:R-:W-:Y:S02]  /*1ff80*/  IMAD.U32 R17, RZ, RZ, UR4 ;  /* 0x00000004ff117e24 */ /* 0x000fe4000f8e00ff */
[----:B------:R-:W-:-:S07]  /*1ff90*/  IMAD.U32 R19, RZ, RZ, UR6 ;  /* 0x00000006ff137e24 */ /* 0x000fce000f8e00ff */
.L_x_9729:
        /* <DEDUP_REMOVED lines=10> */
.L_x_9718:
[----:B------:R-:W-:Y:S02]  /*20040*/  ULDC UR4, c[0x0][0xc3c] ;  /* 0x00030f0000047ab9 */ /* 0x000fe40000000800 */
[----:B---3--:R-:W-:-:S13]  /*20050*/  ISETP.GE.AND P0, PT, R19, UR4, PT ;  /* 0x0000000413007c0c */ /* 0x008fda000bf06270 */
[----:B------:R-:W-:Y:S05]  /*20060*/  @!P0 BRA `(.L_x_9730) ;  /* 0xffffff9800ec8947 */ /* 0x000fea000383ffff */
[----:B------:R-:W-:Y:S05]  /*20070*/  BSYNC B8 ;  /* 0x0000000000087941 */ /* 0x000fea0003800000 */
.L_x_9627:
        /* <DEDUP_REMOVED lines=12> */
.L_x_10012:
[----:B------:R-:W-:Y:S05]  /*20140*/  BSYNC B0 ;  /* 0x0000000000007941 */ /* 0x000fea0003800000 */
.L_x_9731:
[----:B------:R-:W-:-:S03]  /*20150*/  UMOV UR4, 0xffffffff ;  /* 0xffffffff00047882 */ /* 0x000fc60000000000 */
[----:B------:R-:W-:Y:S05]  /*20160*/  BRA.DIV UR4, `(.L_x_9733) ;  /* 0x0000007204f87947 */ /* 0x000fea000b800000 */
[----:B-1----:R-:W1:Y:S02]  /*20170*/  S2R R0, SR_TID.X ;  /* 0x0000000000007919 */ /* 0x002e640000002100 */
[----:B-1----:R-:W-:-:S04]  /*20180*/  SHF.R.U32.HI R0, RZ, 0x5, R0 ;  /* 0x00000005ff007819 */ /* 0x002fc80000011600 */
[----:B------:R-:W-:-:S05]  /*20190*/  LOP3.LUT R0, R0, 0x3, RZ, 0xc0, !PT ;  /* 0x0000000300007812 */ /* 0x000fca00078ec0ff */
[----:B------:R1:W3:Y:S02]  /*201a0*/  SHFL.IDX PT, R14, R0, RZ, 0x1f ;  /* 0x00001fff000e7589 */ /* 0x0002e400000e0000 */
.L_x_10015:
[----:B---3--:R-:W-:-:S13]  /*201b0*/  ISETP.NE.AND P0, PT, R14, RZ, PT ;  /* 0x000000ff0e00720c */ /* 0x008fda0003f05270 */
[----:B------:R-:W-:Y:S05]  /*201c0*/  @P0 BRA `(.L_x_9383) ;  /* 0x0000000000880947 */ /* 0x000fea0003800000 */
[----:B------:R-:W-:-:S03]  /*201d0*/  UMOV UR4, 0xffffffff ;  /* 0xffffffff00047882 */ /* 0x000fc60000000000 */
[----:B------:R-:W-:Y:S05]  /*201e0*/  BRA.DIV UR4, `(.L_x_9734) ;  /* 0x00000076040c7947 */ /* 0x000fea000b800000 */
[----:B------:R-:W-:-:S13]  /*201f0*/  ELECT P6, URZ, PT ;  /* 0x00000000003f782f */ /* 0x000fda00038c0000 */
.L_x_10018:
[----:B------:R-:W-:Y:S05]  /*20200*/  @!P6 BRA `(.L_x_9383) ;  /* 0x000000000078e947 */ /* 0x000fea0003800000 */
[----:B------:R-:W-:-:S06]  /*20210*/  ULOP3.LUT UR4, UR36, 0x2, URZ, 0xfc, !UPT ;  /* 0x0000000224047892 */ /* 0x000fcc000f8efc3f */
[----:B-1----:R-:W-:-:S04]  /*20220*/  MOV R0, UR4 ;  /* 0x0000000400007c02 */ /* 0x002fc80008000f00 */
[----:B------:R-:W-:-:S13]  /*20230*/  ISETP.NE.AND P0, PT, R0, 0x3, PT ;  /* 0x000000030000780c */ /* 0x000fda0003f05270 */
[----:B------:R-:W-:Y:S05]  /*20240*/  @!P0 BRA `(.L_x_9735) ;  /* 0x0000000000048947 */ /* 0x000fea0003800000 */
[----:B------:R-:W-:Y:S01]  /*20250*/  BPT.TRAP 0x1 ;  /* 0x000000040000795c */ /* 0x000fe20000300000 */
.L_x_9735:
[C---:B------:R-:W-:Y:S01]  /*20260*/  IMAD R5, R25.reuse, 0x8, R4 ;  /* 0x0000000819057824 */ /* 0x040fe200078e0204 */
[----:B------:R-:W-:Y:S01]  /*20270*/  SHF.L.U32 R0, R28, 0x1f, RZ ;  /* 0x0000001f1c007819 */ /* 0x000fe200000006ff */
[----:B------:R-:W-:-:S03]  /*20280*/  VIADD R25, R25, 0x1 ;  /* 0x0000000119197836 */ /* 0x000fc60000000000 */
[----:B------:R-:W1:Y:S02]  /*20290*/  SYNCS.PHASECHK.TRANS64.TRYWAIT P1, [R5+URZ+0x28840], R0 ;  /* 0x02884000050075a7 */ /* 0x000e64000802017f */
[----:B------:R-:W-:-:S04]  /*202a0*/  ISETP.NE.AND P2, PT, R25, 0x2, PT ;  /* 0x000000021900780c */ /* 0x000fc80003f45270 */
[----:B------:R-:W-:Y:S01]  /*202b0*/  SEL R3, RZ, 0x1, P2 ;  /* 0x00000001ff037807 */ /* 0x000fe20001000000 */
[----:B-1----:R-:W-:Y:S08]  /*202c0*/  @!P1 BRA `(.L_x_9736) ;  /* 0x0000007000f49947 */ /* 0x002ff00003800000 */
.L_x_10019:
[----:B------:R-:W-:Y:S02]  /*202d0*/  SEL R25, R25, RZ, P2 ;  /* 0x000000ff19197207 */ /* 0x000fe40001000000 */
[----:B------:R-:W-:Y:S01]  /*202e0*/  LOP3.LUT R2, R28, R3, RZ, 0x3c, !PT ;  /* 0x000000031c027212 */ /* 0x000fe200078e3cff */
[----:B------:R-:W-:Y:S06]  /*202f0*/  @!P0 BRA `(.L_x_9737) ;  /* 0x0000000000048947 */ /* 0x000fec0003800000 */
[----:B------:R-:W-:Y:S01]  /*20300*/  BPT.TRAP 0x1 ;  /* 0x000000040000795c */ /* 0x000fe20000300000 */
.L_x_9737:
[----:B------:R-:W-:Y:S01]  /*20310*/  IMAD R25, R25, 0x8, R4 ;  /* 0x0000000819197824 */ /* 0x000fe200078e0204 */
[----:B------:R-:W-:-:S04]  /*20320*/  SHF.L.U32 R2, R2, 0x1f, RZ ;  /* 0x0000001f02027819 */ /* 0x000fc800000006ff */
[----:B------:R-:W3:Y:S02]  /*20330*/  SYNCS.PHASECHK.TRANS64.TRYWAIT P1, [R25+URZ+0x28840], R2 ;  /* 0x02884002190075a7 */ /* 0x000ee4000802017f */
[----:B---3--:R-:W-:Y:S05]  /*20340*/  @!P1 BRA `(.L_x_9738) ;  /* 0x0000007000e89947 */ /* 0x008fea0003800000 */
.L_x_10020:
[----:B------:R-:W-:Y:S05]  /*20350*/  @!P0 BRA `(.L_x_9739) ;  /* 0x0000000000048947 */ /* 0x000fea0003800000 */
[----:B------:R-:W-:Y:S01]  /*20360*/  BPT.TRAP 0x1 ;  /* 0x000000040000795c */ /* 0x000fe20000300000 */
.L_x_9739:
[----:B------:R-:W4:Y:S02]  /*20370*/  SYNCS.PHASECHK.TRANS64.TRYWAIT P1, [R5+URZ+0x28860], R0 ;  /* 0x02886000050075a7 */ /* 0x000f24000802017f */
[----:B----4-:R-:W-:Y:S05]  /*20380*/  @!P1 BRA `(.L_x_9740) ;  /* 0x0000007000ec9947 */ /* 0x010fea0003800000 */
.L_x_10021:
[----:B------:R-:W-:Y:S05]  /*20390*/  @!P0 BRA `(.L_x_9741) ;  /* 0x0000000000048947 */ /* 0x000fea0003800000 */
[----:B------:R-:W-:Y:S01]  /*203a0*/  BPT.TRAP 0x1 ;  /* 0x000000040000795c */ /* 0x000fe20000300000 */
.L_x_9741:
[----:B------:R0:W0:Y:S02]  /*203b0*/  SYNCS.PHASECHK.TRANS64.TRYWAIT P0, [R25+URZ+0x28860], R2 ;  /* 0x02886002190075a7 */ /* 0x000024000800017f */
[----:B0-----:R-:W-:Y:S05]  /*203c0*/  @!P0 NANOSLEEP.SYNCS 0x989680 ;  /* 0x009896800000895d */ /* 0x001fea0003900000 */
[----:B------:R-:W0:Y:S02]  /*203d0*/  @!P0 SYNCS.PHASECHK.TRANS64 P0, [R25+URZ+0x28860], R2 ;  /* 0x02886002190085a7 */ /* 0x000e24000800007f */
[----:B0-----:R-:W-:Y:S05]  /*203e0*/  @!P0 BRA `(.L_x_9741) ;  /* 0xfffffffc00f08947 */ /* 0x001fea000383ffff */
.L_x_9383:
[----:B------:R-:W-:Y:S05]  /*203f0*/  BSYNC B9 ;  /* 0x0000000000097941 */ /* 0x000fea0003800000 */
.L_x_9380:
[----:B------:R-:W-:Y:S05]  /*20400*/  EXIT ;  /* 0x000000000000794d */ /* 0x000fea0003800000 */
.L_x_9407:
[----:B0-----:R0:W1:Y:S02]  /*20410*/  SYNCS.PHASECHK.TRANS64.TRYWAIT P6, [R89+URZ+0x28890], R100 ;  /* 0x02889064590075a7 */ /* 0x00106400080c017f */
[----:B-1----:R-:W-:Y:S05]  /*20420*/  @!P6 NANOSLEEP.SYNCS 0x989680 ;  /* 0x009896800000e95d */ /* 0x002fea0003900000 */
[----:B------:R-:W1:Y:S02]  /*20430*/  @!P6 SYNCS.PHASECHK.TRANS64 P6, [R89+URZ+0x28890], R100 ;  /* 0x028890645900e5a7 */ /* 0x000e6400080c007f */
[----:B-1----:R-:W-:Y:S05]  /*20440*/  @!P6 BRA `(.L_x_9407) ;  /* 0xfffffffc00f0e947 */ /* 0x002fea000383ffff */
[----:B------:R-:W-:Y:S05]  /*20450*/  BRA `(.L_x_9742) ;  /* 0xfffffe2c00dc7947 */ /* 0x000fea000383ffff */
.L_x_9408:
        /* <DEDUP_REMOVED lines=8> */
.L_x_9744:
[----:B------:R-:W-:Y:S05]  /*204e0*/  BSYNC B1 ;  /* 0x0000000000017941 */ /* 0x000fea0003800000 */
.L_x_9743:
        /* <DEDUP_REMOVED lines=8> */
.L_x_9745:
[----:B------:R-:W-:Y:S01]  /*20570*/  IMAD.MOV.U32 R103, RZ, RZ, R14 ;  /* 0x000000ffff677224 */ /* 0x000fe200078e000e */
[----:B------:R-:W-:Y:S06]  /*20580*/  BRA `(.L_x_9746) ;  /* 0xfffffe2c00a47947 */ /* 0x000fec000383ffff */
.L_x_9417:
        /* <DEDUP_REMOVED lines=8> */
.L_x_9748:
[----:B------:R-:W-:Y:S05]  /*20610*/  BSYNC B1 ;  /* 0x0000000000017941 */ /* 0x000fea0003800000 */
.L_x_9747:
        /* <DEDUP_REMOVED lines=8> */
.L_x_9749:
[----:B------:R-:W-:Y:S01]  /*206a0*/  IMAD.MOV.U32 R69, RZ, RZ, R14 ;  /* 0x000000ffff457224 */ /* 0x000fe200078e000e */
[----:B------:R-:W-:Y:S06]  /*206b0*/  BRA `(.L_x_9750) ;  /* 0xfffffe3400087947 */ /* 0x000fec000383ffff */
.L_x_9426:
        /* <DEDUP_REMOVED lines=8> */
.L_x_9752:
[----:B------:R-:W-:Y:S05]  /*20740*/  BSYNC B1 ;  /* 0x0000000000017941 */ /* 0x000fea0003800000 */
.L_x_9751:
        /* <DEDUP_REMOVED lines=8> */
.L_x_9753:
[----:B------:R-:W-:Y:S01]  /*207d0*/  IMAD.MOV.U32 R61, RZ, RZ, R14 ;  /* 0x000000ffff3d7224 */ /* 0x000fe200078e000e */
[----:B------:R-:W-:Y:S06]  /*207e0*/  BRA `(.L_x_9754) ;  /* 0xfffffe38006c7947 */ /* 0x000fec000383ffff */
.L_x_9435:
        /* <DEDUP_REMOVED lines=8> */
.L_x_9756:
[----:B------:R-:W-:Y:S05]  /*20870*/  BSYNC B1 ;  /* 0x0000000000017941 */ /* 0x000fea0003800000 */
.L_x_9755:
        /* <DEDUP_REMOVED lines=8> */
.L_x_9757:
[----:B------:R-:W-:Y:S01]  /*20900*/  IMAD.MOV.U32 R51, RZ, RZ, R14 ;  /* 0x000000ffff337224 */ /* 0x000fe200078e000e */
[----:B------:R-:W-:Y:S06]  /*20910*/  BRA `(.L_x_9758) ;  /* 0xfffffe3c00d07947 */ /* 0x000fec000383ffff */
.L_x_9447:
[----:B-1----:R1:W2:Y:S02]  /*20920*/  SYNCS.PHASECHK.TRANS64.TRYWAIT P4, [R89+URZ+0x28890], R100 ;  /* 0x02889064590075a7 */ /* 0x0022a4000808017f */
[----:B--2---:R-:W-:Y:S05]  /*20930*/  @!P4 NANOSLEEP.SYNCS 0x989680 ;  /* 0x009896800000c95d */ /* 0x004fea0003900000 */
[----:B------:R-:W2:Y:S02]  /*20940*/  @!P4 SYNCS.PHASECHK.TRANS64 P4, [R89+URZ+0x28890], R100 ;  /* 0x028890645900c5a7 */ /* 0x000ea4000808007f */
[----:B--2---:R-:W-:Y:S05]  /*20950*/  @!P4 BRA `(.L_x_9447) ;  /* 0xfffffffc00f0c947 */ /* 0x004fea000383ffff */
[----:B------:R-:W-:Y:S05]  /*20960*/  BRA `(.L_x_9759) ;  /* 0xfffffe4c00b07947 */ /* 0x000fea000383ffff */
.L_x_9448:
        /* <DEDUP_REMOVED lines=8> */
.L_x_9761:
[----:B------:R-:W-:Y:S05]  /*209f0*/  BSYNC B1 ;  /* 0x0000000000017941 */ /* 0x000fea0003800000 */
.L_x_9760:
        /* <DEDUP_REMOVED lines=8> */
.L_x_9762:
[----:B------:R-:W-:Y:S01]  /*20a80*/  IMAD.MOV.U32 R104, RZ, RZ, R14 ;  /* 0x000000ffff687224 */ /* 0x000fe200078e000e */
[----:B------:R-:W-:Y:S06]  /*20a90*/  BRA `(.L_x_9763) ;  /* 0xfffffe4c007c7947 */ /* 0x000fec000383ffff */
.L_x_9453:
        /* <DEDUP_REMOVED lines=8> */
.L_x_9765:
[----:B------:R-:W-:Y:S05]  /*20b20*/  BSYNC B1 ;  /* 0x0000000000017941 */ /* 0x000fea0003800000 */
.L_x_9764:
        /* <DEDUP_REMOVED lines=8> */
.L_x_9766:
[----:B------:R-:W-:Y:S01]  /*20bb0*/  IMAD.MOV.U32 R46, RZ, RZ, R14 ;  /* 0x000000ffff2e7224 */ /* 0x000fe200078e000e */
[----:B------:R-:W-:Y:S06]  /*20bc0*/  BRA `(.L_x_9767) ;  /* 0xfffffe5400187947 */ /* 0x000fec000383ffff */
.L_x_9458:
        /* <DEDUP_REMOVED lines=8> */
.L_x_9769:
[----:B------:R-:W-:Y:S05]  /*20c50*/  BSYNC B1 ;  /* 0x0000000000017941 */ /* 0x000fea0003800000 */
.L_x_9768:
        /* <DEDUP_REMOVED lines=8> */
.L_x_9770:
[----:B------:R-:W-:Y:S01]  /*20ce0*/  IMAD.MOV.U32 R46, RZ, RZ, R14 ;  /* 0x000000ffff2e7224 */ /* 0x000fe200078e000e */
[----:B------:R-:W-:Y:S06]  /*20cf0*/  BRA `(.L_x_9771) ;  /* 0xfffffe5800b87947 */ /* 0x000fec000383ffff */
.L_x_9463:
        /* <DEDUP_REMOVED lines=8> */
.L_x_9773:
[----:B------:R-:W-:Y:S05]  /*20d80*/  BSYNC B1 ;  /* 0x0000000000017941 */ /* 0x000fea0003800000 */
.L_x_9772:
        /* <DEDUP_REMOVED lines=8> */
.L_x_9774:
[----:B------:R-:W-:Y:S01]  /*20e10*/  IMAD.MOV.U32 R106, RZ, RZ, R14 ;  /* 0x000000ffff6a7224 */ /* 0x000fe200078e000e */
[----:B------:R-:W-:Y:S06]  /*20e20*/  BRA `(.L_x_9775) ;  /* 0xfffffe6000607947 */ /* 0x000fec000383ffff */
.L_x_9468:
[----:B0-----:R0:W1:Y:S02]  /*20e30*/  SYNCS.PHASECHK.TRANS64.TRYWAIT P3, [R89+URZ+0x28890], R100 ;  /* 0x02889064590075a7 */ /* 0x001064000806017f */
[----:B-1----:R-:W-:Y:S05]  /*20e40*/  @!P3 NANOSLEEP.SYNCS 0x989680 ;  /* 0x009896800000b95d */ /* 0x002fea0003900000 */
[----:B------:R-:W1:Y:S02]  /*20e50*/  @!P3 SYNCS.PHASECHK.TRANS64 P3, [R89+URZ+0x28890], R100 ;  /* 0x028890645900b5a7 */ /* 0x000e64000806007f */
[----:B-1----:R-:W-:Y:S05]  /*20e60*/  @!P3 BRA `(.L_x_9468) ;  /* 0xfffffffc00f0b947 */ /* 0x002fea000383ffff */
[----:B------:R-:W-:Y:S05]  /*20e70*/  BRA `(.L_x_9776) ;  /* 0xfffffe6800547947 */ /* 0x000fea000383ffff */
.L_x_9469:
        /* <DEDUP_REMOVED lines=8> */
.L_x_9778:
[----:B------:R-:W-:Y:S05]  /*20f00*/  BSYNC B1 ;  /* 0x0000000000017941 */ /* 0x000fea0003800000 */
.L_x_9777:
        /* <DEDUP_REMOVED lines=8> */
.L_x_9779:
[----:B------:R-:W-:Y:S05]  /*20f90*/  BRA `(.L_x_9780) ;  /* 0xfffffe6800747947 */ /* 0x000fea000383ffff */
.L_x_9472:
[----:B------:R-:W-:Y:S01]  /*20fa0*/  BSSY B1, `(.L_x_9781) ;  /* 0x0000008000017945 */ /* 0x000fe20003800000 */
[----:B----4-:R-:W-:Y:S01]  /*20fb0*/  IMAD.MOV.U32 R13, RZ, RZ, R45 ;  /* 0x000000ffff0d7224 */ /* 0x010fe200078e002d */
[----:B------:R-:W-:Y:S01]  /*20fc0*/  MOV R15, 0xffffffff ;  /* 0xffffffff000f7802 */ /* 0x000fe20000000f00 */
[----:B------:R-:W-:Y:S02]  /*20fd0*/  IMAD.MOV.U32 R12, RZ, RZ, 0x1 ;  /* 0x00000001ff0c7424 */ /* 0x000fe400078e00ff */
[----:B------:R-:W-:-:S07]  /*20fe0*/  IMAD.MOV.U32 R11, RZ, RZ, 0x181f ;  /* 0x0000181fff0b7424 */ /* 0x000fce00078e00ff */
[----:B0123--:R-:W-:Y:S05]  /*20ff0*/  WARPSYNC.COLLECTIVE R15, `(.L_x_9782) ;  /* 0x000000000f087348 */ /* 0x00ffea0003c00000 */
[----:B---3--:R3:W4:Y:S02]  /*21000*/  SHFL.IDX P6, R14, R13, R12, R11 ;  /* 0x0000000c0d0e7389 */ /* 0x00872400000c000b */
[----:B01234-:R-:W-:Y:S01]  /*21010*/  ENDCOLLECTIVE ;  /* 0x000000000000791b */ /* 0x01ffe20003800000 */
.L_x_9782:
[----:B------:R-:W-:Y:S05]  /*21020*/  BSYNC B1 ;  /* 0x0000000000017941 */ /* 0x000fea0003800000 */
.L_x_9781:
        /* <DEDUP_REMOVED lines=8> */
.L_x_9783:
[----:B------:R-:W-:Y:S05]  /*210b0*/  BRA `(.L_x_9784) ;  /* 0xfffffe6800747947 */ /* 0x000fea000383ffff */
.L_x_9475:
        /* <DEDUP_REMOVED lines=8> */
.L_x_9786:
[----:B------:R-:W-:Y:S05]  /*21140*/  BSYNC B1 ;  /* 0x0000000000017941 */ /* 0x000fea0003800000 */
.L_x_9785:
        /* <DEDUP_REMOVED lines=8> */
.L_x_9787:
[----:B------:R-:W-:Y:S05]  /*211d0*/  BRA `(.L_x_9788) ;  /* 0xfffffe6800787947 */ /* 0x000fea000383ffff */
.L_x_9478:
        /* <DEDUP_REMOVED lines=8> */
.L_x_9790:
[----:B------:R-:W-:Y:S05]  /*21260*/  BSYNC B1 ;  /* 0x0000000000017941 */ /* 0x000fea0003800000 */
.L_x_9789:
        /* <DEDUP_REMOVED lines=8> */
.L_x_9791:
[----:B------:R-:W-:Y:S05]  /*212f0*/  BRA `(.L_x_9792) ;  /* 0xfffffe68007c7947 */ /* 0x000fea000383ffff */
.L_x_9482:
[----:B------:R0:W0:Y:S02]  /*21300*/  SYNCS.PHASECHK.TRANS64.TRYWAIT P4, [R89+URZ+0x288b0], R100 ;  /* 0x0288b064590075a7 */ /* 0x000024000808017f */
[----:B0-----:R-:W-:Y:S05]  /*21310*/  @!P4 NANOSLEEP.SYNCS 0x989680 ;  /* 0x009896800000c95d */ /* 0x001fea0003900000 */
[----:B------:R-:W0:Y:S02]  /*21320*/  @!P4 SYNCS.PHASECHK.TRANS64 P4, [R89+URZ+0x288b0], R100 ;  /* 0x0288b0645900c5a7 */ /* 0x000e24000808007f */
[----:B0-----:R-:W-:Y:S05]  /*21330*/  @!P4 BRA `(.L_x_9482) ;  /* 0xfffffffc00f0c947 */ /* 0x001fea000383ffff */
[----:B------:R-:W-:Y:S05]  /*21340*/  BRA `(.L_x_9793) ;  /* 0xfffffe6800f87947 */ /* 0x000fea000383ffff */
.L_x_9496:
[----:B------:R-:W0:Y:S01]  /*21350*/  S2R R5, SR_TID.X ;  /* 0x0000000000057919 */ /* 0x000e220000002100 */
[----:B------:R-:W-:Y:S01]  /*21360*/  BSSY B0, `(.L_x_9794) ;  /* 0x000000c000007945 */ /* 0x000fe20003800000 */
[----:B------:R-:W-:Y:S01]  /*21370*/  IMAD.MOV.U32 R12, RZ, RZ, RZ ;  /* 0x000000ffff0c7224 */ /* 0x000fe200078e00ff */
[----:B------:R-:W-:Y:S01]  /*21380*/  MOV R15, 0xffffffff ;  /* 0xffffffff000f7802 */ /* 0x000fe20000000f00 */
[----:B------:R-:W-:Y:S01]  /*21390*/  IMAD.MOV.U32 R11, RZ, RZ, 0x1f ;  /* 0x0000001fff0b7424 */ /* 0x000fe200078e00ff */
[----:B0-----:R-:W-:-:S04]  /*213a0*/  IADD3 R5, R5, -0x80, RZ ;  /* 0xffffff8005057810 */ /* 0x001fc80007ffe0ff */
[----:B------:R-:W-:-:S04]  /*213b0*/  SHF.R.S32.HI R4, RZ, 0x1f, R5 ;  /* 0x0000001fff047819 */ /* 0x000fc80000011405 */
[----:B------:R-:W-:-:S04]  /*213c0*/  LEA.HI R4, R4, R5, RZ, 0x7 ;  /* 0x0000000504047211 */ /* 0x000fc800078f38ff */
[----:B------:R-:W-:-:S05]  /*213d0*/  SHF.R.S32.HI R4, RZ, 0x7, R4 ;  /* 0x00000007ff047819 */ /* 0x000fca0000011404 */
[----:B--2---:R-:W-:-:S07]  /*213e0*/  IMAD.MOV.U32 R13, RZ, RZ, R4 ;  /* 0x000000ffff0d7224 */ /* 0x004fce00078e0004 */
[----:B-1---5:R-:W-:Y:S05]  /*213f0*/  WARPSYNC.COLLECTIVE R15, `(.L_x_9795) ;  /* 0x000000000f087348 */ /* 0x022fea0003c00000 */
[----:B------:R0:W2:Y:S02]  /*21400*/  SHFL.IDX P6, R14, R13, R12, R11 ;  /* 0x0000000c0d0e7389 */ /* 0x0000a400000c000b */
[----:B012--5:R-:W-:Y:S01]  /*21410*/  ENDCOLLECTIVE ;  /* 0x000000000000791b */ /* 0x027fe20003800000 */
.L_x_9795:
[----:B------:R-:W-:Y:S05]  /*21420*/  BSYNC B0 ;  /* 0x0000000000007941 */ /* 0x000fea0003800000 */
.L_x_9794:
[----:B------:R-:W-:Y:S01]  /*21430*/  IMAD.MOV.U32 R191, RZ, RZ, R14 ;  /* 0x000000ffffbf7224 */ /* 0x000fe200078e000e */
[----:B------:R-:W-:Y:S06]  /*21440*/  BRA `(.L_x_9796) ;  /* 0xfffffe7400dc7947 */ /* 0x000fec000383ffff */
.L_x_9506:
        /* <DEDUP_REMOVED lines=8> */
.L_x_9798:
[----:B------:R-:W-:Y:S05]  /*214d0*/  BSYNC B1 ;  /* 0x0000000000017941 */ /* 0x000fea0003800000 */
.L_x_9797:
        /* <DEDUP_REMOVED lines=8> */
.L_x_9799:
[----:B------:R-:W-:Y:S01]  /*21560*/  MOV R13, R8 ;  /* 0x00000008000d7202 */ /* 0x000fe20000000f00 */
[----:B------:R-:W-:-:S07]  /*21570*/  IMAD.MOV.U32 R3, RZ, RZ, R14 ;  /* 0x000000ffff037224 */ /* 0x000fce00078e000e */
[----:B------:R-:W-:Y:S05]  /*21580*/  WARPSYNC.COLLECTIVE R15, `(.L_x_9800) ;  /* 0x000000000f087348 */ /* 0x000fea0003c00000 */
[----:B------:R0:W1:Y:S02]  /*21590*/  SHFL.IDX P6, R14, R13, R12, R11 ;  /* 0x0000000c0d0e7389 */ /* 0x00006400000c000b */
[----:B01----:R-:W-:Y:S01]  /*215a0*/  ENDCOLLECTIVE ;  /* 0x000000000000791b */ /* 0x003fe20003800000 */
.L_x_9800:
[----:B------:R-:W-:Y:S02]  /*215b0*/  IMAD.MOV.U32 R13, RZ, RZ, R7 ;  /* 0x000000ffff0d7224 */ /* 0x000fe400078e0007 */
[----:B------:R-:W-:-:S07]  /*215c0*/  IMAD.MOV.U32 R4, RZ, RZ, R14 ;  /* 0x000000ffff047224 */ /* 0x000fce00078e000e */
[----:B------:R-:W-:Y:S05]  /*215d0*/  WARPSYNC.COLLECTIVE R15, `(.L_x_9801) ;  /* 0x000000000f087348 */ /* 0x000fea0003c00000 */
[----:B------:R0:W1:Y:S02]  /*215e0*/  SHFL.IDX P6, R14, R13, R12, R11 ;  /* 0x0000000c0d0e7389 */ /* 0x00006400000c000b */
[----:B01----:R-:W-:Y:S01]  /*215f0*/  ENDCOLLECTIVE ;  /* 0x000000000000791b */ /* 0x003fe20003800000 */
.L_x_9801:
[----:B------:R-:W-:Y:S05]  /*21600*/  BRA `(.L_x_9802) ;  /* 0xfffffe7c00387947 */ /* 0x000fea000383ffff */
.L_x_9509:
[----:B------:R-:W-:Y:S01]  /*21610*/  BSSY B1, `(.L_x_9803) ;  /* 0x0000008000017945 */ /* 0x000fe20003800000 */
[----:B0-----:R-:W-:Y:S01]  /*21620*/  IMAD.MOV.U32 R13, RZ, RZ, R6 ;  /* 0x000000ffff0d7224 */ /* 0x001fe200078e0006 */
[----:B------:R-:W-:Y:S01]  /*21630*/  MOV R12, 0x1 ;  /* 0x00000001000c7802 */ /* 0x000fe20000000f00 */
[----:B------:R-:W-:Y:S02]  /*21640*/  IMAD.MOV.U32 R11, RZ, RZ, 0x181f ;  /* 0x0000181fff0b7424 */ /* 0x000fe400078e00ff */
[----:B------:R-:W-:-:S07]  /*21650*/  IMAD.MOV.U32 R15, RZ, RZ, -0x1 ;  /* 0xffffffffff0f7424 */ /* 0x000fce00078e00ff */
[----:B------:R-:W-:Y:S05]  /*21660*/  WARPSYNC.COLLECTIVE R15, `(.L_x_9804) ;  /* 0x000000000f087348 */ /* 0x000fea0003c00000 */
[----:B------:R0:W1:Y:S02]  /*21670*/  SHFL.IDX P6, R14, R13, R12, R11 ;  /* 0x0000000c0d0e7389 */ /* 0x00006400000c000b */
[----:B01----:R-:W-:Y:S01]  /*21680*/  ENDCOLLECTIVE ;  /* 0x000000000000791b */ /* 0x003fe20003800000 */
.L_x_9804:
[----:B------:R-:W-:Y:S05]  /*21690*/  BSYNC B1 ;  /* 0x0000000000017941 */ /* 0x000fea0003800000 */
.L_x_9803:
        /* <DEDUP_REMOVED lines=8> */
.L_x_9805:
[----:B------:R-:W-:Y:S01]  /*21720*/  IMAD.MOV.U32 R13, RZ, RZ, R8 ;  /* 0x000000ffff0d7224 */ /* 0x000fe200078e0008 */
[----:B------:R-:W-:-:S07]  /*21730*/  MOV R3, R14 ;  /* 0x0000000e00037202 */ /* 0x000fce0000000f00 */
[----:B------:R-:W-:Y:S05]  /*21740*/  WARPSYNC.COLLECTIVE R15, `(.L_x_9806) ;  /* 0x000000000f087348 */ /* 0x000fea0003c00000 */
[----:B------:R0:W1:Y:S02]  /*21750*/  SHFL.IDX P6, R14, R13, R12, R11 ;  /* 0x0000000c0d0e7389 */ /* 0x00006400000c000b */
[----:B01----:R-:W-:Y:S01]  /*21760*/  ENDCOLLECTIVE ;  /* 0x000000000000791b */ /* 0x003fe20003800000 */
.L_x_9806:
[----:B------:R-:W-:Y:S02]  /*21770*/  IMAD.MOV.U32 R13, RZ, RZ, R7 ;  /* 0x000000ffff0d7224 */ /* 0x000fe400078e0007 */
[----:B------:R-:W-:-:S07]  /*21780*/  IMAD.MOV.U32 R4, RZ, RZ, R14 ;  /* 0x000000ffff047224 */ /* 0x000fce00078e000e */
[----:B------:R-:W-:Y:S05]  /*21790*/  WARPSYNC.COLLECTIVE R15, `(.L_x_9807) ;  /* 0x000000000f087348 */ /* 0x000fea0003c00000 */
[----:B------:R0:W1:Y:S02]  /*217a0*/  SHFL.IDX P6, R14, R13, R12, R11 ;  /* 0x0000000c0d0e7389 */ /* 0x00006400000c000b */
[----:B01----:R-:W-:Y:S01]  /*217b0*/  ENDCOLLECTIVE ;  /* 0x000000000000791b */ /* 0x003fe20003800000 */
.L_x_9807:
[----:B------:R-:W-:Y:S05]  /*217c0*/  BRA `(.L_x_9808) ;  /* 0xfffffe7c00a47947 */ /* 0x000fea000383ffff */
.L_x_9512:
[----:B------:R-:W-:Y:S01]  /*217d0*/  BSSY B1, `(.L_x_9809) ;  /* 0x0000008000017945 */ /* 0x000fe20003800000 */
[----:B0-----:R-:W-:Y:S01]  /*217e0*/  MOV R13, R6 ;  /* 0x00000006000d7202 */ /* 0x001fe20000000f00 */
[----:B------:R-:W-:Y:S02]  /*217f0*/  IMAD.MOV.U32 R12, RZ, RZ, 0x2 ;  /* 0x00000002ff0c7424 */ /* 0x000fe400078e00ff */
[----:B------:R-:W-:Y:S02]  /*21800*/  IMAD.MOV.U32 R11, RZ, RZ, 0x181f ;  /* 0x0000181fff0b7424 */ /* 0x000fe400078e00ff */
[----:B------:R-:W-:-:S07]  /*21810*/  IMAD.MOV.U32 R15, RZ, RZ, -0x1 ;  /* 0xffffffffff0f7424 */ /* 0x000fce00078e00ff */
[----:B-1----:R-:W-:Y:S05]  /*21820*/  WARPSYNC.COLLECTIVE R15, `(.L_x_9810) ;  /* 0x000000000f087348 */ /* 0x002fea0003c00000 */
[----:B------:R0:W2:Y:S02]  /*21830*/  SHFL.IDX P6, R14, R13, R12, R11 ;  /* 0x0000000c0d0e7389 */ /* 0x0000a400000c000b */
[----:B012---:R-:W-:Y:S01]  /*21840*/  ENDCOLLECTIVE ;  /* 0x000000000000791b */ /* 0x007fe20003800000 */
.L_x_9810:
[----:B------:R-:W-:Y:S05]  /*21850*/  BSYNC B1 ;  /* 0x0000000000017941 */ /* 0x000fea0003800000 */
.L_x_9809:
        /* <DEDUP_REMOVED lines=8> */
.L_x_9811:
[----:B------:R-:W-:Y:S02]  /*218e0*/  IMAD.MOV.U32 R13, RZ, RZ, R8 ;  /* 0x000000ffff0d7224 */ /* 0x000fe400078e0008 */
[----:B------:R-:W-:-:S07]  /*218f0*/  IMAD.MOV.U32 R3, RZ, RZ, R14 ;  /* 0x000000ffff037224 */ /* 0x000fce00078e000e */
[----:B------:R-:W-:Y:S05]  /*21900*/  WARPSYNC.COLLECTIVE R15, `(.L_x_9812) ;  /* 0x000000000f087348 */ /* 0x000fea0003c00000 */
[----:B------:R0:W1:Y:S02]  /*21910*/  SHFL.IDX P6, R14, R13, R12, R11 ;  /* 0x0000000c0d0e7389 */ /* 0x00006400000c000b */
[----:B01----:R-:W-:Y:S01]  /*21920*/  ENDCOLLECTIVE ;  /* 0x000000000000791b */ /* 0x003fe20003800000 */
.L_x_9812:
[----:B------:R-:W-:Y:S01]  /*21930*/  MOV R13, R7 ;  /* 0x00000007000d7202 */ /* 0x000fe20000000f00 */
[----:B------:R-:W-:-:S07]  /*21940*/  IMAD.MOV.U32 R4, RZ, RZ, R14 ;  /* 0x000000ffff047224 */ /* 0x000fce00078e000e */
[----:B------:R-:W-:Y:S05]  /*21950*/  WARPSYNC.COLLECTIVE R15, `(.L_x_9813) ;  /* 0x000000000f087348 */ /* 0x000fea0003c00000 */
[----:B------:R0:W1:Y:S02]  /*21960*/  SHFL.IDX P6, R14, R13, R12, R11 ;  /* 0x0000000c0d0e7389 */ /* 0x00006400000c000b */
[----:B01----:R-:W-:Y:S01]  /*21970*/  ENDCOLLECTIVE ;  /* 0x000000000000791b */ /* 0x003fe20003800000 */
.L_x_9813:
[----:B------:R-:W-:Y:S05]  /*21980*/  BRA `(.L_x_9814) ;  /* 0xfffffe7c00f87947 */ /* 0x000fea000383ffff */
.L_x_9515:
[----:B------:R-:W-:Y:S01]  /*21990*/  BSSY B1, `(.L_x_9815) ;  /* 0x0000008000017945 */ /* 0x000fe20003800000 */
[----:B------:R-:W-:Y:S01]  /*219a0*/  IMAD.MOV.U32 R13, RZ, RZ, R6 ;  /* 0x000000ffff0d7224 */ /* 0x000fe200078e0006 */
[----:B------:R-:W-:Y:S01]  /*219b0*/  MOV R15, 0xffffffff ;  /* 0xffffffff000f7802 */ /* 0x000fe20000000f00 */
[----:B------:R-:W-:Y:S02]  /*219c0*/  IMAD.MOV.U32 R12, RZ, RZ, 0x3 ;  /* 0x00000003ff0c7424 */ /* 0x000fe400078e00ff */
[----:B------:R-:W-:-:S07]  /*219d0*/  IMAD.MOV.U32 R11, RZ, RZ, 0x181f ;  /* 0x0000181fff0b7424 */ /* 0x000fce00078e00ff */
[----:B--2---:R-:W-:Y:S05]  /*219e0*/  WARPSYNC.COLLECTIVE R15, `(.L_x_9816) ;  /* 0x000000000f087348 */ /* 0x004fea0003c00000 */
[----:B------:R0:W1:Y:S02]  /*219f0*/  SHFL.IDX P6, R14, R13, R12, R11 ;  /* 0x0000000c0d0e7389 */ /* 0x00006400000c000b */
[----:B012---:R-:W-:Y:S01]  /*21a00*/  ENDCOLLECTIVE ;  /* 0x000000000000791b */ /* 0x007fe20003800000 */
.L_x_9816:
[----:B------:R-:W-:Y:S05]  /*21a10*/  BSYNC B1 ;  /* 0x0000000000017941 */ /* 0x000fea0003800000 */
.L_x_9815:
        /* <DEDUP_REMOVED lines=8> */
.L_x_9817:
[----:B------:R-:W-:Y:S02]  /*21aa0*/  IMAD.MOV.U32 R13, RZ, RZ, R8 ;  /* 0x000000ffff0d7224 */ /* 0x000fe400078e0008 */
[----:B------:R-:W-:-:S07]  /*21ab0*/  IMAD.MOV.U32 R3, RZ, RZ, R14 ;  /* 0x000000ffff037224 */ /* 0x000fce00078e000e */
[----:B------:R-:W-:Y:S05]  /*21ac0*/  WARPSYNC.COLLECTIVE R15, `(.L_x_9818) ;  /* 0x000000000f087348 */ /* 0x000fea0003c00000 */
[----:B------:R0:W1:Y:S02]  /*21ad0*/  SHFL.IDX P6, R14, R13, R12, R11 ;  /* 0x0000000c0d0e7389 */ /* 0x00006400000c000b */
[----:B01----:R-:W-:Y:S01]  /*21ae0*/  ENDCOLLECTIVE ;  /* 0x000000000000791b */ /* 0x003fe20003800000 */
.L_x_9818:
[----:B------:R-:W-:Y:S01]  /*21af0*/  IMAD.MOV.U32 R13, RZ, RZ, R7 ;  /* 0x000000ffff0d7224 */ /* 0x000fe200078e0007 */
[----:B------:R-:W-:-:S07]  /*21b00*/  MOV R4, R14 ;  /* 0x0000000e00047202 */ /* 0x000fce0000000f00 */
[----:B------:R-:W-:Y:S05]  /*21b10*/  WARPSYNC.COLLECTIVE R15, `(.L_x_9819) ;  /* 0x000000000f087348 */ /* 0x000fea0003c00000 */
[----:B------:R0:W1:Y:S02]  /*21b20*/  SHFL.IDX P6, R14, R13, R12, R11 ;  /* 0x0000000c0d0e7389 */ /* 0x00006400000c000b */
[----:B01----:R-:W-:Y:S01]  /*21b30*/  ENDCOLLECTIVE ;  /* 0x000000000000791b */ /* 0x003fe20003800000 */
.L_x_9819:
[----:B------:R-:W-:Y:S05]  /*21b40*/  BRA `(.L_x_9820) ;  /* 0xfffffe8000547947 */ /* 0x000fea000383ffff */
.L_x_9519:
[----:B0-----:R0:W1:Y:S02]  /*21b50*/  SYNCS.PHASECHK.TRANS64.TRYWAIT P0, [R18+URZ+0x28800], R5 ;  /* 0x02880005120075a7 */ /* 0x001064000800017f */
[----:B-1----:R-:W-:Y:S05]  /*21b60*/  @!P0 NANOSLEEP.SYNCS 0x989680 ;  /* 0x009896800000895d */ /* 0x002fea0003900000 */
[----:B------:R-:W1:Y:S02]  /*21b70*/  @!P0 SYNCS.PHASECHK.TRANS64 P0, [R18+URZ+0x28800], R5 ;  /* 0x02880005120085a7 */ /* 0x000e64000800007f */
[----:B-1----:R-:W-:Y:S05]  /*21b80*/  @!P0 BRA `(.L_x_9519) ;  /* 0xfffffffc00f08947 */ /* 0x002fea000383ffff */
[----:B------:R-:W-:Y:S05]  /*21b90*/  BRA `(.L_x_9821) ;  /* 0xfffffe8400107947 */ /* 0x000fea000383ffff */
.L_x_9535:
[----:B------:R-:W0:Y:S01]  /*21ba0*/  LDC R56, c[0x0][0x3f4] ;  /* 0x0000fd00ff387b82 */ /* 0x000e220000000800 */
[----:B------:R-:W-:Y:S01]  /*21bb0*/  BSSY B1, `(.L_x_9822) ;  /* 0x0000008000017945 */ /* 0x000fe20003800000 */
[----:B--2---:R-:W-:Y:S01]  /*21bc0*/  IMAD.MOV.U32 R13, RZ, RZ, R35 ;  /* 0x000000ffff0d7224 */ /* 0x004fe200078e0023 */
[----:B------:R-:W-:Y:S01]  /*21bd0*/  MOV R11, 0x181f ;  /* 0x0000181f000b7802 */ /* 0x000fe20000000f00 */
[----:B------:R-:W-:Y:S02]  /*21be0*/  IMAD.MOV.U32 R12, RZ, RZ, RZ ;  /* 0x000000ffff0c7224 */ /* 0x000fe400078e00ff */
[----:B------:R-:W-:-:S07]  /*21bf0*/  IMAD.MOV.U32 R15, RZ, RZ, -0x1 ;  /* 0xffffffffff0f7424 */ /* 0x000fce00078e00ff */
[----:B01----:R-:W-:Y:S05]  /*21c00*/  WARPSYNC.COLLECTIVE R15, `(.L_x_9823) ;  /* 0x000000000f087348 */ /* 0x003fea0003c00000 */
[----:B------:R2:W3:Y:S02]  /*21c10*/  SHFL.IDX P6, R14, R13, R12, R11 ;  /* 0x0000000c0d0e7389 */ /* 0x0004e400000c000b */
[----:B0123--:R-:W-:Y:S01]  /*21c20*/  ENDCOLLECTIVE ;  /* 0x000000000000791b */ /* 0x00ffe20003800000 */
.L_x_9823:
[----:B------:R-:W-:Y:S05]  /*21c30*/  BSYNC B1 ;  /* 0x0000000000017941 */ /* 0x000fea0003800000 */
.L_x_9822:
[----:B------:R-:W-:Y:S01]  /*21c40*/  IMAD.MOV.U32 R13, RZ, RZ, R32 ;  /* 0x000000ffff0d7224 */ /* 0x000fe200078e0020 */
[----:B------:R-:W-:Y:S01]  /*21c50*/  MOV R12, RZ ;  /* 0x000000ff000c7202 */ /* 0x000fe20000000f00 */
[----:B------:R-:W-:Y:S01]  /*21c60*/  IMAD.MOV.U32 R11, RZ, RZ, 0x181f ;  /* 0x0000181fff0b7424 */ /* 0x000fe200078e00ff */
[----:B------:R-:W-:Y:S01]  /*21c70*/  ISETP.GE.AND P0, PT, R16, R56, PT ;  /* 0x000000381000720c */ /* 0x000fe20003f06270 */
[----:B------:R-:W-:Y:S02]  /*21c80*/  IMAD.MOV.U32 R15, RZ, RZ, -0x1 ;  /* 0xffffffffff0f7424 */ /* 0x000fe400078e00ff */
[----:B------:R-:W-:Y:S02]  /*21c90*/  IMAD.MOV.U32 R0, RZ, RZ, R14 ;  /* 0x000000ffff007224 */ /* 0x000fe400078e000e */
[----:B------:R-:W-:-:S08]  /*21ca0*/  IMAD R3, R194, R5, RZ ;  /* 0x00000005c2037224 */ /* 0x000fd000078e02ff */
[----:B------:R-:W-:Y:S05]  /*21cb0*/  WARPSYNC.COLLECTIVE R15, `(.L_x_9824) ;  /* 0x000000000f087348 */ /* 0x000fea0003c00000 */
[----:B------:R0:W1:Y:S02]  /*21cc0*/  SHFL.IDX P6, R14, R13, R12, R11 ;  /* 0x0000000c0d0e7389 */ /* 0x00006400000c000b */
[----:B01----:R-:W-:Y:S01]  /*21cd0*/  ENDCOLLECTIVE ;  /* 0x000000000000791b */ /* 0x003fe20003800000 */
.L_x_9824:
[----:B------:R-:W-:Y:S02]  /*21ce0*/  ISETP.GE.OR P1, PT, R54, R3, P0 ;  /* 0x000000033600720c */ /* 0x000fe40000726670 */
[----:B------:R-:W-:-:S11]  /*21cf0*/  MOV R13, R33 ;  /* 0x00000021000d7202 */ /* 0x000fd60000000f00 */
[C---:B------:R-:W-:Y:S01]  /*21d00*/  @!P1 IMAD.SHL.U32 R21, R16.reuse, 0x2, RZ ;  /* 0x0000000210159824 */ /* 0x040fe200078e00ff */
[----:B------:R-:W-:Y:S01]  /*21d10*/  @!P1 SHF.L.U64.HI R6, R16, 0x1, R17 ;  /* 0x0000000110069819 */ /* 0x000fe20000010211 */
[----:B------:R-:W-:-:S07]  /*21d20*/  IMAD.MOV.U32 R4, RZ, RZ, R14 ;  /* 0x000000ffff047224 */ /* 0x000fce00078e000e */
[----:B------:R-:W-:Y:S05]  /*21d30*/  WARPSYNC.COLLECTIVE R15, `(.L_x_9825) ;  /* 0x000000000f087348 */ /* 0x000fea0003c00000 */
[----:B------:R0:W1:Y:S02]  /*21d40*/  SHFL.IDX P6, R14, R13, R12, R11 ;  /* 0x0000000c0d0e7389 */ /* 0x00006400000c000b */
[----:B01----:R-:W-:Y:S01]  /*21d50*/  ENDCOLLECTIVE ;  /* 0x000000000000791b */ /* 0x003fe20003800000 */
.L_x_9825:
[----:B------:R-:W-:-:S04]  /*21d60*/  @!P1 IADD3 R4, P2, R4, R21, RZ ;  /* 0x0000001504049210 */ /* 0x000fc80007f5e0ff */
[----:B------:R-:W-:Y:S01]  /*21d70*/  @!P1 IADD3.X R7, R0, R6, RZ, P2, !PT ;  /* 0x0000000600079210 */ /* 0x000fe200017fe4ff */
[----:B------:R-:W-:-:S04]  /*21d80*/  @!P1 IMAD.MOV.U32 R8, RZ, RZ, R4 ;  /* 0x000000ffff089224 */ /* 0x000fc800078e0004 */
[----:B------:R-:W-:Y:S02]  /*21d90*/  @!P1 IMAD.MOV.U32 R9, RZ, RZ, R7 ;  /* 0x000000ffff099224 */ /* 0x000fe400078e0007 */
[----:B------:R-:W-:Y:S02]  /*21da0*/  IMAD.MOV.U32 R13, RZ, RZ, R34 ;  /* 0x000000ffff0d7224 */ /* 0x000fe400078e0022 */
[----:B------:R-:W-:-:S07]  /*21db0*/  IMAD.MOV.U32 R5, RZ, RZ, R14 ;  /* 0x000000ffff057224 */ /* 0x000fce00078e000e */
[----:B------:R-:W-:Y:S05]  /*21dc0*/  WARPSYNC.COLLECTIVE R15, `(.L_x_9826) ;  /* 0x000000000f087348 */ /* 0x000fea0003c00000 */
[----:B------:R0:W1:Y:S02]  /*21dd0*/  SHFL.IDX P6, R14, R13, R12, R11 ;  /* 0x0000000c0d0e7389 */ /* 0x00006400000c000b */
[----:B01----:R-:W-:Y:S01]  /*21de0*/  ENDCOLLECTIVE ;  /* 0x000000000000791b */ /* 0x003fe20003800000 */
.L_x_9826:
[----:B------:R-:W2:Y:S01]  /*21df0*/  @!P1 LD.E.128 R8, desc[UR42][R8.64] ;  /* 0x0000002a08089980 */ /* 0x000ea2000c101d00 */
[----:B------:R-:W-:-:S04]  /*21e00*/  @!P1 IADD3 R14, P2, R14, R21, RZ ;  /* 0x000000150e0e9210 */ /* 0x000fc80007f5e0ff */
[----:B------:R-:W-:Y:S01]  /*21e10*/  @!P1 MOV R4, R14 ;  /* 0x0000000e00049202 */ /* 0x000fe20000000f00 */
[----:B------:R-:W-:-:S06]  /*21e20*/  @!P1 IMAD.X R5, R5, 0x1, R6, P2 ;  /* 0x0000000105059824 */ /* 0x000fcc00010e0606 */
        /* <DEDUP_REMOVED lines=13> */
[----:B------:R-:W-:Y:S01]  /*21f00*/  IMAD.MOV.U32 R0, RZ, RZ, R48 ;  /* 0x000000ffff007224 */ /* 0x000fe200078e0030 */
[----:B------:R-:W-:Y:S01]  /*21f10*/  MOV R12, 0x1 ;  /* 0x00000001000c7802 */ /* 0x000fe20000000f00 */
[----:B------:R-:W-:Y:S01]  /*21f20*/  IMAD.MOV.U32 R24, RZ, RZ, R51 ;  /* 0x000000ffff187224 */ /* 0x000fe200078e0033 */
[----:B------:R-:W-:Y:S02]  /*21f30*/  MOV R10, R50 ;  /* 0x00000032000a7202 */ /* 0x000fe40000000f00 */
[----:B------:R-:W-:-:S07]  /*21f40*/  PRMT R65, R65, 0x5410, R0 ;  /* 0x0000541041417816 */ /* 0x000fce0000000000 */
[----:B-----5:R-:W-:Y:S05]  /*21f50*/  WARPSYNC.COLLECTIVE R15, `(.L_x_9827) ;  /* 0x000000000f087348 */ /* 0x020fea0003c00000 */
[----:B------:R0:W1:Y:S02]  /*21f60*/  SHFL.IDX P6, R14, R13, R12, R11 ;  /* 0x0000000c0d0e7389 */ /* 0x00006400000c000b */
[----:B01---5:R-:W-:Y:S01]  /*21f70*/  ENDCOLLECTIVE ;  /* 0x000000000000791b */ /* 0x023fe20003800000 */
.L_x_9827:
[----:B------:R-:W-:Y:S02]  /*21f80*/  PRMT R52, R10, 0x5410, R24 ;  /* 0x000054100a347816 */ /* 0x000fe40000000018 */
[----:B------:R-:W-:Y:S01]  /*21f90*/  CS2R R24, SRZ ;  /* 0x0000000000187805 */ /* 0x000fe2000001ff00 */
[----:B------:R-:W-:Y:S01]  /*21fa0*/  @!P1 IMAD.MOV.U32 R38, RZ, RZ, R4 ;  /* 0x000000ffff269224 */ /* 0x000fe200078e0004 */
[----:B------:R-:W-:Y:S01]  /*21fb0*/  @!P1 MOV R20, R6 ;  /* 0x0000000600149202 */ /* 0x000fe20000000f00 */
[----:B------:R-:W-:Y:S02]  /*21fc0*/  @!P1 IMAD.MOV.U32 R39, RZ, RZ, R5 ;  /* 0x000000ffff279224 */ /* 0x000fe400078e0005 */
[----:B------:R-:W-:Y:S01]  /*21fd0*/  @!P1 IMAD.MOV.U32 R21, RZ, RZ, R7 ;  /* 0x000000ffff159224 */ /* 0x000fe200078e0007 */
[----:B------:R-:W-:Y:S01]  /*21fe0*/  MOV R6, R20 ;  /* 0x0000001400067202 */ /* 0x000fe20000000f00 */
[----:B------:R-:W-:Y:S02]  /*21ff0*/  IMAD.MOV.U32 R4, RZ, RZ, R38 ;  /* 0x000000ffff047224 */ /* 0x000fe400078e0026 */
[----:B------:R-:W-:-:S02]  /*22000*/  IMAD.MOV.U32 R5, RZ, RZ, R39 ;  /* 0x000000ffff057224 */ /* 0x000fc400078e0027 */
[----:B------:R-:W-:Y:S01]  /*22010*/  IMAD.MOV.U32 R13, RZ, RZ, R32 ;  /* 0x000000ffff0d7224 */ /* 0x000fe200078e0020 */
[----:B------:R-:W-:Y:S01]  /*22020*/  PRMT R66, R6, 0x5410, R4 ;  /* 0x0000541006427816 */ /* 0x000fe20000000004 */
[----:B------:R-:W-:Y:S01]  /*22030*/  IMAD.MOV.U32 R7, RZ, RZ, R21 ;  /* 0x000000ffff077224 */ /* 0x000fe200078e0015 */
[----:B------:R-:W-:-:S04]  /*22040*/  PRMT R67, R67, 0x5410, R5 ;  /* 0x0000541043437816 */ /* 0x000fc80000000005 */
[----:B------:R-:W-:Y:S01]  /*22050*/  PRMT R65, R7, 0x7610, R65 ;  /* 0x0000761007417816 */ /* 0x000fe20000000041 */
[----:B------:R-:W-:-:S07]  /*22060*/  IMAD.MOV.U32 R0, RZ, RZ, R14 ;  /* 0x000000ffff007224 */ /* 0x000fce00078e000e */
[----:B------:R-:W-:Y:S05]  /*22070*/  WARPSYNC.COLLECTIVE R15, `(.L_x_9828) ;  /* 0x000000000f087348 */ /* 0x000fea0003c00000 */
[----:B------:R0:W1:Y:S02]  /*22080*/  SHFL.IDX P6, R14, R13, R12, R11 ;  /* 0x0000000c0d0e7389 */ /* 0x00006400000c000b */
[----:B01----:R-:W-:Y:S01]  /*22090*/  ENDCOLLECTIVE ;  /* 0x000000000000791b */ /* 0x003fe20003800000 */
.L_x_9828:
[----:B------:R-:W-:Y:S01]  /*220a0*/  IMAD.MOV.U32 R13, RZ, RZ, R33 ;  /* 0x000000ffff0d7224 */ /* 0x000fe200078e0021 */
[----:B------:R-:W-:-:S07]  /*220b0*/  MOV R8, R14 ;  /* 0x0000000e00087202 */ /* 0x000fce0000000f00 */
[----:B------:R-:W-:Y:S05]  /*220c0*/  WARPSYNC.COLLECTIVE R15, `(.L_x_9829) ;  /* 0x000000000f087348 */ /* 0x000fea0003c00000 */
[----:B------:R0:W1:Y:S02]  /*220d0*/  SHFL.IDX P6, R14, R13, R12, R11 ;  /* 0x0000000c0d0e7389 */ /* 0x00006400000c000b */
[----:B01----:R-:W-:Y:S01]  /*220e0*/  ENDCOLLECTIVE ;  /* 0x000000000000791b */ /* 0x003fe20003800000 */
.L_x_9829:
[----:B------:R-:W-:Y:S02]  /*220f0*/  IMAD.MOV.U32 R13, RZ, RZ, R34 ;  /* 0x000000ffff0d7224 */ /* 0x000fe400078e0022 */
[----:B------:R-:W-:-:S07]  /*22100*/  IMAD.MOV.U32 R9, RZ, RZ, R14 ;  /* 0x000000ffff097224 */ /* 0x000fce00078e000e */
[----:B------:R-:W-:Y:S05]  /*22110*/  WARPSYNC.COLLECTIVE R15, `(.L_x_9830) ;  /* 0x000000000f087348 */ /* 0x000fea0003c00000 */
[----:B------:R0:W1:Y:S02]  /*22120*/  SHFL.IDX P6, R14, R13, R12, R11 ;  /* 0x0000000c0d0e7389 */ /* 0x00006400000c000b */
[----:B01----:R-:W-:Y:S01]  /*22130*/  ENDCOLLECTIVE ;  /* 0x000000000000791b */ /* 0x003fe20003800000 */
.L_x_9830:
[----:B------:R-:W-:Y:S05]  /*22140*/  BRA `(.L_x_9831) ;  /* 0xfffffe9800d47947 */ /* 0x000fea000383ffff */
.L_x_9538:
[----:B------:R-:W-:Y:S01]  /*22150*/  BSSY B1, `(.L_x_9832) ;  /* 0x0000008000017945 */ /* 0x000fe20003800000 */
[----:B--2---:R-:W-:Y:S01]  /*22160*/  IMAD.MOV.U32 R13, RZ, RZ, R35 ;  /* 0x000000ffff0d7224 */ /* 0x004fe200078e0023 */
[----:B------:R-:W-:Y:S01]  /*22170*/  MOV R11, 0x181f ;  /* 0x0000181f000b7802 */ /* 0x000fe20000000f00 */
[----:B------:R-:W-:Y:S02]  /*22180*/  IMAD.MOV.U32 R12, RZ, RZ, 0x2 ;  /* 0x00000002ff0c7424 */ /* 0x000fe400078e00ff */
[----:B-1----:R-:W-:-:S07]  /*22190*/  IMAD.MOV.U32 R15, RZ, RZ, -0x1 ;  /* 0xffffffffff0f7424 */ /* 0x002fce00078e00ff */
[----:B------:R-:W-:Y:S05]  /*221a0*/  WARPSYNC.COLLECTIVE R15, `(.L_x_9833) ;  /* 0x000000000f087348 */ /* 0x000fea0003c00000 */
[----:B------:R0:W1:Y:S02]  /*221b0*/  SHFL.IDX P6, R14, R13, R12, R11 ;  /* 0x0000000c0d0e7389 */ /* 0x00006400000c000b */
[----:B01----:R-:W-:Y:S01]  /*221c0*/  ENDCOLLECTIVE ;  /* 0x000000000000791b */ /* 0x003fe20003800000 */
.L_x_9833:
[----:B------:R-:W-:Y:S05]  /*221d0*/  BSYNC B1 ;  /* 0x0000000000017941 */ /* 0x000fea0003800000 */
.L_x_9832:
[----:B------:R-:W-:Y:S01]  /*221e0*/  IMAD.MOV.U32 R13, RZ, RZ, R32 ;  /* 0x000000ffff0d7224 */ /* 0x000fe200078e0020 */
[----:B------:R-:W-:Y:S01]  /*221f0*/  MOV R12, 0x2 ;  /* 0x00000002000c7802 */ /* 0x000fe20000000f00 */
[----:B------:R-:W-:Y:S01]  /*22200*/  IMAD.MOV.U32 R11, RZ, RZ, 0x181f ;  /* 0x0000181fff0b7424 */ /* 0x000fe200078e00ff */
[----:B------:R-:W-:Y:S01]  /*22210*/  IADD3 R10, R54, 0x40, RZ ;  /* 0x00000040360a7810 */ /* 0x000fe20007ffe0ff */
[----:B------:R-:W-:Y:S02]  /*22220*/  IMAD.MOV.U32 R15, RZ, RZ, -0x1 ;  /* 0xffffffffff0f7424 */ /* 0x000fe400078e00ff */
[----:B------:R-:W-:Y:S01]  /*22230*/  IMAD.MOV.U32 R0, RZ, RZ, R14 ;  /* 0x000000ffff007224 */ /* 0x000fe200078e000e */
[----:B------:R-:W-:-:S13]  /*22240*/  ISETP.GE.OR P1, PT, R10, R3, P0 ;  /* 0x000000030a00720c */ /* 0x000fda0000726670 */
[----:B------:R-:W-:Y:S05]  /*22250*/  WARPSYNC.COLLECTIVE R15, `(.L_x_9834) ;  /* 0x000000000f087348 */ /* 0x000fea0003c00000 */
[----:B------:R0:W1:Y:S02]  /*22260*/  SHFL.IDX P6, R14, R13, R12, R11 ;  /* 0x0000000c0d0e7389 */ /* 0x00006400000c000b */
[----:B01----:R-:W-:Y:S01]  /*22270*/  ENDCOLLECTIVE ;  /* 0x000000000000791b */ /* 0x003fe20003800000 */
.L_x_9834:
[C---:B------:R-:W-:Y:S02]  /*22280*/  @!P1 SHF.L.U32 R31, R16.reuse, 0x1, RZ ;  /* 0x00000001101f9819 */ /* 0x040fe400000006ff */
[----:B------:R-:W-:Y:S01]  /*22290*/  @!P1 SHF.L.U64.HI R29, R16, 0x1, R17 ;  /* 0x00000001101d9819 */ /* 0x000fe20000010211 */
[----:B------:R-:W-:Y:S02]  /*222a0*/  IMAD.MOV.U32 R13, RZ, RZ, R33 ;  /* 0x000000ffff0d7224 */ /* 0x000fe400078e0021 */
[----:B------:R-:W-:-:S07]  /*222b0*/  IMAD.MOV.U32 R8, RZ, RZ, R14 ;  /* 0x000000ffff087224 */ /* 0x000fce00078e000e */
[----:B------:R-:W-:Y:S05]  /*222c0*/  WARPSYNC.COLLECTIVE R15, `(.L_x_9835) ;  /* 0x000000000f087348 */ /* 0x000fea0003c00000 */
[----:B------:R0:W1:Y:S02]  /*222d0*/  SHFL.IDX P6, R14, R13, R12, R11 ;  /* 0x0000000c0d0e7389 */ /* 0x00006400000c000b */
[----:B01----:R-:W-:Y:S01]  /*222e0*/  ENDCOLLECTIVE ;  /* 0x000000000000791b */ /* 0x003fe20003800000 */
.L_x_9835:
[----:B------:R-:W-:-:S05]  /*222f0*/  @!P1 IADD3 R8, P2, R8, R31, RZ ;  /* 0x0000001f08089210 */ /* 0x000fca0007f5e0ff */
[----:B------:R-:W-:Y:S02]  /*22300*/  @!P1 IMAD.X R9, R0, 0x1, R29, P2 ;  /* 0x0000000100099824 */ /* 0x000fe400010e061d */
[----:B------:R-:W-:Y:S02]  /*22310*/  IMAD.MOV.U32 R13, RZ, RZ, R34 ;  /* 0x000000ffff0d7224 */ /* 0x000fe400078e0022 */
[----:B------:R-:W-:-:S07]  /*22320*/  IMAD.MOV.U32 R28, RZ, RZ, R14 ;  /* 0x000000ffff1c7224 */ /* 0x000fce00078e000e */
[----:B------:R-:W-:Y:S05]  /*22330*/  WARPSYNC.COLLECTIVE R15, `(.L_x_9836) ;  /* 0x000000000f087348 */ /* 0x000fea0003c00000 */
[----:B------:R0:W1:Y:S02]  /*22340*/  SHFL.IDX P6, R14, R13, R12, R11 ;  /* 0x0000000c0d0e7389 */ /* 0x00006400000c000b */
[----:B01----:R-:W-:Y:S01]  /*22350*/  ENDCOLLECTIVE ;  /* 0x000000000000791b */ /* 0x003fe20003800000 */
.L_x_9836:
        /* <DEDUP_REMOVED lines=10> */
[----:B0-----:R-:W-:Y:S01]  /*22400*/  IMAD.MOV.U32 R15, RZ, RZ, -0x1 ;  /* 0xffffffffff0f7424 */ /* 0x001fe200078e00ff */
[----:B--2---:R-:W-:Y:S01]  /*22410*/  @!P1 MOV R44, R8 ;  /* 0x00000008002c9202 */ /* 0x004fe20000000f00 */
[----:B------:R-:W-:Y:S01]  /*22420*/  @!P1 IMAD.MOV.U32 R45, RZ, RZ, R9 ;  /* 0x000000ffff2d9224 */ /* 0x000fe200078e0009 */
[----:B------:R-:W-:Y:S01]  /*22430*/  @!P1 MOV R46, R10 ;  /* 0x0000000a002e9202 */ /* 0x000fe20000000f00 */
[----:B------:R-:W-:Y:S01]  /*22440*/  @!P1 IMAD.MOV.U32 R47, RZ, RZ, R11 ;  /* 0x000000ffff2f9224 */ /* 0x000fe200078e000b */
[----:B------:R-:W-:Y:S01]  /*22450*/  MOV R11, 0x181f ;  /* 0x0000181f000b7802 */ /* 0x000fe20000000f00 */
[----:B------:R-:W-:-:S02]  /*22460*/  IMAD.MOV.U32 R0, RZ, RZ, R44 ;  /* 0x000000ffff007224 */ /* 0x000fc400078e002c */
[----:B------:R-:W-:Y:S02]  /*22470*/  IMAD.MOV.U32 R12, RZ, RZ, R45 ;  /* 0x000000ffff0c7224 */ /* 0x000fe400078e002d */
[----:B------:R-:W-:Y:S02]  /*22480*/  IMAD.MOV.U32 R8, RZ, RZ, R46 ;  /* 0x000000ffff087224 */ /* 0x000fe400078e002e */
[----:B------:R-:W-:Y:S01]  /*22490*/  IMAD.MOV.U32 R9, RZ, RZ, R47 ;  /* 0x000000ffff097224 */ /* 0x000fe200078e002f */
[----:B------:R-:W-:Y:S01]  /*224a0*/  PRMT R60, R0, 0x5410, R12 ;  /* 0x00005410003c7816 */ /* 0x000fe2000000000c */
[----:B------:R-:W-:-:S03]  /*224b0*/  IMAD.MOV.U32 R12, RZ, RZ, 0x3 ;  /* 0x00000003ff0c7424 */ /* 0x000fc600078e00ff */
[----:B------:R-:W-:-:S07]  /*224c0*/  PRMT R53, R8, 0x5410, R9 ;  /* 0x0000541008357816 */ /* 0x000fce0000000009 */
[----:B-----5:R-:W-:Y:S05]  /*224d0*/  WARPSYNC.COLLECTIVE R15, `(.L_x_9837) ;  /* 0x000000000f087348 */ /* 0x020fea0003c00000 */
[----:B------:R0:W1:Y:S02]  /*224e0*/  SHFL.IDX P6, R14, R13, R12, R11 ;  /* 0x0000000c0d0e7389 */ /* 0x00006400000c000b */
[----:B01---5:R-:W-:Y:S01]  /*224f0*/  ENDCOLLECTIVE ;  /* 0x000000000000791b */ /* 0x023fe20003800000 */
.L_x_9837:
[----:B------:R-:W-:Y:S01]  /*22500*/  @!P1 IMAD.MOV.U32 R40, RZ, RZ, R28 ;  /* 0x000000ffff289224 */ /* 0x000fe200078e001c */
[----:B------:R-:W-:Y:S01]  /*22510*/  @!P1 MOV R41, R29 ;  /* 0x0000001d00299202 */ /* 0x000fe20000000f00 */
[----:B------:R-:W-:Y:S02]  /*22520*/  @!P1 IMAD.MOV.U32 R42, RZ, RZ, R30 ;  /* 0x000000ffff2a9224 */ /* 0x000fe400078e001e */
[----:B------:R-:W-:Y:S01]  /*22530*/  @!P1 IMAD.MOV.U32 R43, RZ, RZ, R31 ;  /* 0x000000ffff2b9224 */ /* 0x000fe200078e001f */
[----:B------:R-:W-:Y:S01]  /*22540*/  MOV R9, R41 ;  /* 0x0000002900097202 */ /* 0x000fe20000000f00 */
[----:B------:R-:W-:Y:S02]  /*22550*/  IMAD.MOV.U32 R8, RZ, RZ, R40 ;  /* 0x000000ffff087224 */ /* 0x000fe400078e0028 */
[----:B------:R-:W-:Y:S02]  /*22560*/  IMAD.MOV.U32 R13, RZ, RZ, R32 ;  /* 0x000000ffff0d7224 */ /* 0x000fe400078e0020 */
[----:B------:R-:W-:Y:S01]  /*22570*/  IMAD.MOV.U32 R10, RZ, RZ, R42 ;  /* 0x000000ffff0a7224 */ /* 0x000fe200078e002a */
[----:B------:R-:W-:-:S02]  /*22580*/  PRMT R63, R8, 0x5410, R9 ;  /* 0x00005410083f7816 */ /* 0x000fc40000000009 */
[----:B------:R-:W-:Y:S01]  /*22590*/  CS2R R8, SRZ ;  /* 0x0000000000087805 */ /* 0x000fe2000001ff00 */
[----:B------:R-:W-:-:S07]  /*225a0*/  IMAD.MOV.U32 R0, RZ, RZ, R14 ;  /* 0x000000ffff007224 */ /* 0x000fce00078e000e */
[----:B------:R-:W-:Y:S05]  /*225b0*/  WARPSYNC.COLLECTIVE R15, `(.L_x_9838) ;  /* 0x000000000f087348 */ /* 0x000fea0003c00000 */
[----:B------:R0:W1:Y:S02]  /*225c0*/  SHFL.IDX P6, R14, R13, R12, R11 ;  /* 0x0000000c0d0e7389 */ /* 0x00006400000c000b */
[----:B01----:R-:W-:Y:S01]  /*225d0*/  ENDCOLLECTIVE ;  /* 0x000000000000791b */ /* 0x003fe20003800000 */
.L_x_9838:
[----:B------:R-:W-:Y:S01]  /*225e0*/  IMAD.MOV.U32 R13, RZ, RZ, R33 ;  /* 0x000000ffff0d7224 */ /* 0x000fe200078e0021 */
[----:B------:R-:W-:-:S07]  /*225f0*/  MOV R32, R14 ;  /* 0x0000000e00207202 */ /* 0x000fce0000000f00 */
[----:B------:R-:W-:Y:S05]  /*22600*/  WARPSYNC.COLLECTIVE R15, `(.L_x_9839) ;  /* 0x000000000f087348 */ /* 0x000fea0003c00000 */
[----:B------:R0:W1:Y:S02]  /*22610*/  SHFL.IDX P6, R14, R13, R12, R11 ;  /* 0x0000000c0d0e7389 */ /* 0x00006400000c000b */
[----:B01----:R-:W-:Y:S01]  /*22620*/  ENDCOLLECTIVE ;  /* 0x000000000000791b */ /* 0x003fe20003800000 */
.L_x_9839:
[----:B------:R-:W-:Y:S02]  /*22630*/  IMAD.MOV.U32 R13, RZ, RZ, R34 ;  /* 0x000000ffff0d7224 */ /* 0x000fe400078e0022 */
[----:B------:R-:W-:-:S07]  /*22640*/  IMAD.MOV.U32 R33, RZ, RZ, R14 ;  /* 0x000000ffff217224 */ /* 0x000fce00078e000e */
[----:B------:R-:W-:Y:S05]  /*22650*/  WARPSYNC.COLLECTIVE R15, `(.L_x_9840) ;  /* 0x000000000f087348 */ /* 0x000fea0003c00000 */
[----:B------:R0:W1:Y:S02]  /*22660*/  SHFL.IDX P6, R14, R13, R12, R11 ;  /* 0x0000000c0d0e7389 */ /* 0x00006400000c000b */
[----:B01----:R-:W-:Y:S01]  /*22670*/  ENDCOLLECTIVE ;  /* 0x000000000000791b */ /* 0x003fe20003800000 */
.L_x_9840:
[----:B------:R-:W-:-:S05]  /*22680*/  IMAD.MOV.U32 R11, RZ, RZ, R43 ;  /* 0x000000ffff0b7224 */ /* 0x000fca00078e002b */
[----:B------:R-:W-:Y:S02]  /*22690*/  PRMT R64, R10, 0x5410, R11 ;  /* 0x000054100a407816 */ /* 0x000fe4000000000b */
[----:B------:R-:W-:Y:S01]  /*226a0*/  MOV R34, R14 ;  /* 0x0000000e00227202 */ /* 0x000fe20000000f00 */
[----:B------:R-:W-:Y:S06]  /*226b0*/  BRA `(.L_x_9841) ;  /* 0xfffffe9800b07947 */ /* 0x000fec000383ffff */
.L_x_9542:
[----:B0-----:R0:W1:Y:S02]  /*226c0*/  SYNCS.PHASECHK.TRANS64.TRYWAIT P4, [R18+URZ+0x28800], R29 ;  /* 0x0288001d120075a7 */ /* 0x001064000808017f */
[----:B-1----:R-:W-:Y:S05]  /*226d0*/  @!P4 NANOSLEEP.SYNCS 0x989680 ;  /* 0x009896800000c95d */ /* 0x002fea0003900000 */
[----:B------:R-:W1:Y:S02]  /*226e0*/  @!P4 SYNCS.PHASECHK.TRANS64 P4, [R18+URZ+0x28800], R29 ;  /* 0x0288001d1200c5a7 */ /* 0x000e64000808007f */
[----:B-1----:R-:W-:Y:S05]  /*226f0*/  @!P4 BRA `(.L_x_9542) ;  /* 0xfffffffc00f0c947 */ /* 0x002fea000383ffff */
[----:B------:R-:W-:Y:S05]  /*22700*/  BRA `(.L_x_9842) ;  /* 0xfffffe9c00587947 */ /* 0x000fea000383ffff */
.L_x_9552:
[----:B-1----:R1:W3:Y:S02]  /*22710*/  SYNCS.PHASECHK.TRANS64.TRYWAIT P1, [R0+URZ+0x28830], R3 ;  /* 0x02883003000075a7 */ /* 0x0022e4000802017f */
[----:B---3--:R-:W-:Y:S05]  /*22720*/  @!P1 NANOSLEEP.SYNCS 0x989680 ;  /* 0x009896800000995d */ /* 0x008fea0003900000 */
[----:B------:R-:W3:Y:S02]  /*22730*/  @!P1 SYNCS.PHASECHK.TRANS64 P1, [R0+URZ+0x28830], R3 ;  /* 0x02883003000095a7 */ /* 0x000ee4000802007f */
[----:B---3--:R-:W-:Y:S05]  /*22740*/  @!P1 BRA `(.L_x_9552) ;  /* 0xfffffffc00f09947 */ /* 0x008fea000383ffff */
[----:B------:R-:W-:Y:S05]  /*22750*/  BRA `(.L_x_9551) ;  /* 0xfffffeb400bc7947 */ /* 0x000fea000383ffff */
.L_x_9559:
[----:B-1----:R1:W2:Y:S02]  /*22760*/  SYNCS.PHASECHK.TRANS64.TRYWAIT P3, [R5+URZ+0x28830], R6 ;  /* 0x02883006050075a7 */ /* 0x0022a4000806017f */
[----:B--2---:R-:W-:Y:S05]  /*22770*/  @!P3 NANOSLEEP.SYNCS 0x989680 ;  /* 0x009896800000b95d */ /* 0x004fea0003900000 */
[----:B------:R-:W2:Y:S02]  /*22780*/  @!P3 SYNCS.PHASECHK.TRANS64 P3, [R5+URZ+0x28830], R6 ;  /* 0x028830060500b5a7 */ /* 0x000ea4000806007f */
[----:B--2---:R-:W-:Y:S05]  /*22790*/  @!P3 BRA `(.L_x_9559) ;  /* 0xfffffffc00f0b947 */ /* 0x004fea000383ffff */
[----:B------:R-:W-:Y:S05]  /*227a0*/  BRA `(.L_x_9558) ;  /* 0xfffffedc00087947 */ /* 0x000fea000383ffff */
.L_x_9563:
[----:B-1----:R1:W2:Y:S02]  /*227b0*/  SYNCS.PHASECHK.TRANS64.TRYWAIT P2, [R6+URZ+0x28850], R5 ;  /* 0x02885005060075a7 */ /* 0x0022a4000804017f */
[----:B--2---:R-:W-:Y:S05]  /*227c0*/  @!P2 NANOSLEEP.SYNCS 0x989680 ;  /* 0x009896800000a95d */ /* 0x004fea0003900000 */
[----:B------:R-:W2:Y:S02]  /*227d0*/  @!P2 SYNCS.PHASECHK.TRANS64 P2, [R6+URZ+0x28850], R5 ;  /* 0x028850050600a5a7 */ /* 0x000ea4000804007f */
[----:B--2---:R-:W-:Y:S05]  /*227e0*/  @!P2 BRA `(.L_x_9563) ;  /* 0xfffffffc00f0a947 */ /* 0x004fea000383ffff */
[----:B------:R-:W-:Y:S05]  /*227f0*/  BRA `(.L_x_9560) ;  /* 0xfffffee000147947 */ /* 0x000fea000383ffff */
.L_x_9572:
[----:B-1----:R1:W2:Y:S02]  /*22800*/  SYNCS.PHASECHK.TRANS64.TRYWAIT P1, [R5+URZ+0x28830], R6 ;  /* 0x02883006050075a7 */ /* 0x0022a4000802017f */
[----:B--2---:R-:W-:Y:S05]  /*22810*/  @!P1 NANOSLEEP.SYNCS 0x989680 ;  /* 0x009896800000995d */ /* 0x004fea0003900000 */
[----:B------:R-:W2:Y:S02]  /*22820*/  @!P1 SYNCS.PHASECHK.TRANS64 P1, [R5+URZ+0x28830], R6 ;  /* 0x02883006050095a7 */ /* 0x000ea4000802007f */
[----:B--2---:R-:W-:Y:S05]  /*22830*/  @!P1 BRA `(.L_x_9572) ;  /* 0xfffffffc00f09947 */ /* 0x004fea000383ffff */
[----:B------:R-:W-:Y:S05]  /*22840*/  BRA `(.L_x_9571) ;  /* 0xffffff0400cc7947 */ /* 0x000fea000383ffff */
.L_x_9576:
[----:B-1----:R1:W2:Y:S02]  /*22850*/  SYNCS.PHASECHK.TRANS64.TRYWAIT P1, [R6+URZ+0x28850], R5 ;  /* 0x02885005060075a7 */ /* 0x0022a4000802017f */
[----:B--2---:R-:W-:Y:S05]  /*22860*/  @!P1 NANOSLEEP.SYNCS 0x989680 ;  /* 0x009896800000995d */ /* 0x004fea0003900000 */
[----:B------:R-:W2:Y:S02]  /*22870*/  @!P1 SYNCS.PHASECHK.TRANS64 P1, [R6+URZ+0x28850], R5 ;  /* 0x02885005060095a7 */ /* 0x000ea4000802007f */
[----:B--2---:R-:W-:Y:S05]  /*22880*/  @!P1 BRA `(.L_x_9576) ;  /* 0xfffffffc00f09947 */ /* 0x004fea000383ffff */
[----:B------:R-:W-:Y:S05]  /*22890*/  BRA `(.L_x_9573) ;  /* 0xffffff0800cc7947 */ /* 0x000fea000383ffff */
.L_x_9583:
[----:B-1----:R1:W2:Y:S02]  /*228a0*/  SYNCS.PHASECHK.TRANS64.TRYWAIT P1, [R13+URZ+0x28850], R4 ;  /* 0x028850040d0075a7 */ /* 0x0022a4000802017f */
[----:B--2---:R-:W-:Y:S05]  /*228b0*/  @!P1 NANOSLEEP.SYNCS 0x989680 ;  /* 0x009896800000995d */ /* 0x004fea0003900000 */
[----:B------:R-:W2:Y:S02]  /*228c0*/  @!P1 SYNCS.PHASECHK.TRANS64 P1, [R13+URZ+0x28850], R4 ;  /* 0x028850040d0095a7 */ /* 0x000ea4000802007f */
[----:B--2---:R-:W-:Y:S05]  /*228d0*/  @!P1 BRA `(.L_x_9583) ;  /* 0xfffffffc00f09947 */ /* 0x004fea000383ffff */
[----:B------:R-:W-:Y:S05]  /*228e0*/  BRA `(.L_x_9582) ;  /* 0xffffff2800147947 */ /* 0x000fea000383ffff */
.L_x_9589:
[----:B------:R-:W-:Y:S01]  /*228f0*/  IMAD.MOV.U32 R13, RZ, RZ, R4 ;  /* 0x000000ffff0d7224 */ /* 0x000fe200078e0004 */
[----:B------:R-:W-:Y:S01]  /*22900*/  MOV R12, RZ ;  /* 0x000000ff000c7202 */ /* 0x000fe20000000f00 */
[----:B------:R-:W-:Y:S02]  /*22910*/  IMAD.MOV.U32 R11, RZ, RZ, 0x181f ;  /* 0x0000181fff0b7424 */ /* 0x000fe400078e00ff */
[----:B------:R-:W-:-:S07]  /*22920*/  IMAD.MOV.U32 R15, RZ, RZ, -0x1 ;  /* 0xffffffffff0f7424 */ /* 0x000fce00078e00ff */
[----:B-----5:R-:W-:Y:S05]  /*22930*/  WARPSYNC.COLLECTIVE R15, `(.L_x_9843) ;  /* 0x000000000f087348 */ /* 0x020fea0003c00000 */
[----:B------:R0:W1:Y:S02]  /*22940*/  SHFL.IDX P6, R14, R13, R12, R11 ;  /* 0x0000000c0d0e7389 */ /* 0x00006400000c000b */
[----:B01---5:R-:W-:Y:S01]  /*22950*/  ENDCOLLECTIVE ;  /* 0x000000000000791b */ /* 0x023fe20003800000 */
.L_x_9843:
[----:B------:R-:W-:Y:S01]  /*22960*/  MOV R13, R0 ;  /* 0x00000000000d7202 */ /* 0x000fe20000000f00 */
[----:B------:R-:W-:-:S07]  /*22970*/  IMAD.MOV.U32 R3, RZ, RZ, R14 ;  /* 0x000000ffff037224 */ /* 0x000fce00078e000e */
[----:B------:R-:W-:Y:S05]  /*22980*/  WARPSYNC.COLLECTIVE R15, `(.L_x_9844) ;  /* 0x000000000f087348 */ /* 0x000fea0003c00000 */
[----:B------:R0:W1:Y:S02]  /*22990*/  SHFL.IDX P6, R14, R13, R12, R11 ;  /* 0x0000000c0d0e7389 */ /* 0x00006400000c000b */
[----:B01----:R-:W-:Y:S01]  /*229a0*/  ENDCOLLECTIVE ;  /* 0x000000000000791b */ /* 0x003fe20003800000 */
.L_x_9844:
[----:B------:R-:W-:Y:S05]  /*229b0*/  BRA `(.L_x_9845) ;  /* 0xffffff4000ec7947 */ /* 0x000fea000383ffff */
.L_x_9592:
[----:B------:R-:W-:Y:S01]  /*229c0*/  BSSY B1, `(.L_x_9846) ;  /* 0x0000008000017945 */ /* 0x000fe20003800000 */
[----:B------:R-:W-:Y:S01]  /*229d0*/  IMAD.MOV.U32 R13, RZ, RZ, R4 ;  /* 0x000000ffff0d7224 */ /* 0x000fe200078e0004 */
[----:B---3--:R-:W-:Y:S01]  /*229e0*/  MOV R15, 0xffffffff ;  /* 0xffffffff000f7802 */ /* 0x008fe20000000f00 */
[----:B------:R-:W-:Y:S02]  /*229f0*/  IMAD.MOV.U32 R12, RZ, RZ, 0x1 ;  /* 0x00000001ff0c7424 */ /* 0x000fe400078e00ff */
[----:B------:R-:W-:-:S07]  /*22a00*/  IMAD.MOV.U32 R11, RZ, RZ, 0x181f ;  /* 0x0000181fff0b7424 */ /* 0x000fce00078e00ff */
[----:B012--5:R-:W-:Y:S05]  /*22a10*/  WARPSYNC.COLLECTIVE R15, `(.L_x_9847) ;  /* 0x000000000f087348 */ /* 0x027fea0003c00000 */
[----:B--2---:R2:W3:Y:S02]  /*22a20*/  SHFL.IDX P6, R14, R13, R12, R11 ;  /* 0x0000000c0d0e7389 */ /* 0x0044e400000c000b */
[----:B0123-5:R-:W-:Y:S01]  /*22a30*/  ENDCOLLECTIVE ;  /* 0x000000000000791b */ /* 0x02ffe20003800000 */
.L_x_9847:
[----:B------:R-:W-:Y:S05]  /*22a40*/  BSYNC B1 ;  /* 0x0000000000017941 */ /* 0x000fea0003800000 */
.L_x_9846:
        /* <DEDUP_REMOVED lines=8> */
.L_x_9848:
[----:B------:R-:W-:Y:S05]  /*22ad0*/  BRA `(.L_x_9849) ;  /* 0xffffff4000e87947 */ /* 0x000fea000383ffff */
.L_x_9595:
[----:B------:R-:W-:Y:S01]  /*22ae0*/  BSSY B1, `(.L_x_9850) ;  /* 0x0000008000017945 */ /* 0x000fe20003800000 */
[----:B------:R-:W-:Y:S01]  /*22af0*/  IMAD.MOV.U32 R13, RZ, RZ, R4 ;  /* 0x000000ffff0d7224 */ /* 0x000fe200078e0004 */
[----:B---3--:R-:W-:Y:S01]  /*22b00*/  MOV R11, 0x181f ;  /* 0x0000181f000b7802 */ /* 0x008fe20000000f00 */
[----:B------:R-:W-:Y:S02]  /*22b10*/  IMAD.MOV.U32 R12, RZ, RZ, 0x2 ;  /* 0x00000002ff0c7424 */ /* 0x000fe400078e00ff */
[----:B------:R-:W-:-:S07]  /*22b20*/  IMAD.MOV.U32 R15, RZ, RZ, -0x1 ;  /* 0xffffffffff0f7424 */ /* 0x000fce00078e00ff */
[----:B012-45:R-:W-:Y:S05]  /*22b30*/  WARPSYNC.COLLECTIVE R15, `(.L_x_9851) ;  /* 0x000000000f087348 */ /* 0x037fea0003c00000 */
[----:B--2---:R2:W3:Y:S02]  /*22b40*/  SHFL.IDX P6, R14, R13, R12, R11 ;  /* 0x0000000c0d0e7389 */ /* 0x0044e400000c000b */
[----:B012345:R-:W-:Y:S01]  /*22b50*/  ENDCOLLECTIVE ;  /* 0x000000000000791b */ /* 0x03ffe20003800000 */
.L_x_9851:
[----:B------:R-:W-:Y:S05]  /*22b60*/  BSYNC B1 ;  /* 0x0000000000017941 */ /* 0x000fea0003800000 */
.L_x_9850:
        /* <DEDUP_REMOVED lines=8> */
.L_x_9852:
[----:B------:R-:W-:Y:S05]  /*22bf0*/  BRA `(.L_x_9853) ;  /* 0xffffff4000e87947 */ /* 0x000fea000383ffff */
.L_x_9598:
[----:B------:R-:W-:Y:S01]  /*22c00*/  BSSY B1, `(.L_x_9854) ;  /* 0x0000008000017945 */ /* 0x000fe20003800000 */
[----:B------:R-:W-:Y:S01]  /*22c10*/  IMAD.MOV.U32 R13, RZ, RZ, R4 ;  /* 0x000000ffff0d7224 */ /* 0x000fe200078e0004 */
[----:B------:R-:W-:Y:S01]  /*22c20*/  MOV R12, 0x3 ;  /* 0x00000003000c7802 */ /* 0x000fe20000000f00 */
[----:B---3--:R-:W-:Y:S02]  /*22c30*/  IMAD.MOV.U32 R11, RZ, RZ, 0x181f ;  /* 0x0000181fff0b7424 */ /* 0x008fe400078e00ff */
[----:B------:R-:W-:-:S07]  /*22c40*/  IMAD.MOV.U32 R15, RZ, RZ, -0x1 ;  /* 0xffffffffff0f7424 */ /* 0x000fce00078e00ff */
[----:B012-45:R-:W-:Y:S05]  /*22c50*/  WARPSYNC.COLLECTIVE R15, `(.L_x_9855) ;  /* 0x000000000f087348 */ /* 0x037fea0003c00000 */
[----:B--2---:R2:W3:Y:S02]  /*22c60*/  SHFL.IDX P6, R14, R13, R12, R11 ;  /* 0x0000000c0d0e7389 */ /* 0x0044e400000c000b */
[----:B012345:R-:W-:Y:S01]  /*22c70*/  ENDCOLLECTIVE ;  /* 0x000000000000791b */ /* 0x03ffe20003800000 */
.L_x_9855:
[----:B------:R-:W-:Y:S05]  /*22c80*/  BSYNC B1 ;  /* 0x0000000000017941 */ /* 0x000fea0003800000 */
.L_x_9854:
        /* <DEDUP_REMOVED lines=8> */
.L_x_9856:
[----:B------:R-:W-:Y:S05]  /*22d10*/  BRA `(.L_x_9857) ;  /* 0xffffff4000e87947 */ /* 0x000fea000383ffff */
.L_x_9600:
[----:B------:R-:W-:Y:S01]  /*22d20*/  MOV R13, R4 ;  /* 0x00000004000d7202 */ /* 0x000fe20000000f00 */
[----:B------:R-:W-:Y:S02]  /*22d30*/  IMAD.MOV.U32 R12, RZ, RZ, RZ ;  /* 0x000000ffff0c7224 */ /* 0x000fe400078e00ff */
[----:B------:R-:W-:Y:S02]  /*22d40*/  IMAD.MOV.U32 R11, RZ, RZ, 0x1c1f ;  /* 0x00001c1fff0b7424 */ /* 0x000fe400078e00ff */
[----:B------:R-:W-:-:S07]  /*22d50*/  IMAD.MOV.U32 R15, RZ, RZ, -0x1 ;  /* 0xffffffffff0f7424 */ /* 0x000fce00078e00ff */
[----:B------:R-:W-:Y:S05]  /*22d60*/  WARPSYNC.COLLECTIVE R15, `(.L_x_9858) ;  /* 0x000000000f087348 */ /* 0x000fea0003c00000 */
[----:B------:R0:W1:Y:S02]  /*22d70*/  SHFL.IDX P6, R14, R13, R12, R11 ;  /* 0x0000000c0d0e7389 */ /* 0x00006400000c000b */
[----:B01----:R-:W-:Y:S01]  /*22d80*/  ENDCOLLECTIVE ;  /* 0x000000000000791b */ /* 0x003fe20003800000 */
.L_x_9858:
[----:B------:R-:W-:Y:S01]  /*22d90*/  IMAD.MOV.U32 R13, RZ, RZ, R0 ;  /* 0x000000ffff0d7224 */ /* 0x000fe200078e0000 */
[----:B------:R-:W-:-:S07]  /*22da0*/  MOV R3, R14 ;  /* 0x0000000e00037202 */ /* 0x000fce0000000f00 */
[----:B------:R-:W-:Y:S05]  /*22db0*/  WARPSYNC.COLLECTIVE R15, `(.L_x_9859) ;  /* 0x000000000f087348 */ /* 0x000fea0003c00000 */
[----:B------:R0:W1:Y:S02]  /*22dc0*/  SHFL.IDX P6, R14, R13, R12, R11 ;  /* 0x0000000c0d0e7389 */ /* 0x00006400000c000b */
[----:B01----:R-:W-:Y:S01]  /*22dd0*/  ENDCOLLECTIVE ;  /* 0x000000000000791b */ /* 0x003fe20003800000 */
.L_x_9859:
[----:B------:R-:W-:Y:S05]  /*22de0*/  BRA `(.L_x_9860) ;  /* 0xffffff4400ec7947 */ /* 0x000fea000383ffff */
.L_x_9603:
        /* <DEDUP_REMOVED lines=8> */
.L_x_9862:
[----:B------:R-:W-:Y:S05]  /*22e70*/  BSYNC B1 ;  /* 0x0000000000017941 */ /* 0x000fea0003800000 */
.L_x_9861:
        /* <DEDUP_REMOVED lines=8> */
.L_x_9863:
[----:B------:R-:W-:Y:S05]  /*22f00*/  BRA `(.L_x_9864) ;  /* 0xffffff4800c87947 */ /* 0x000fea000383ffff */
.L_x_9607:
[----:B------:R-:W-:Y:S01]  /*22f10*/  IMAD.MOV.U32 R13, RZ, RZ, R4 ;  /* 0x000000ffff0d7224 */ /* 0x000fe200078e0004 */
[----:B------:R-:W-:Y:S01]  /*22f20*/  MOV R12, RZ ;  /* 0x000000ff000c7202 */ /* 0x000fe20000000f00 */
[----:B------:R-:W-:Y:S02]  /*22f30*/  IMAD.MOV.U32 R11, RZ, RZ, 0x181f ;  /* 0x0000181fff0b7424 */ /* 0x000fe400078e00ff */
[----:B------:R-:W-:-:S07]  /*22f40*/  IMAD.MOV.U32 R15, RZ, RZ, -0x1 ;  /* 0xffffffffff0f7424 */ /* 0x000fce00078e00ff */
[----:B0-----:R-:W-:Y:S05]  /*22f50*/  WARPSYNC.COLLECTIVE R15, `(.L_x_9865) ;  /* 0x000000000f087348 */ /* 0x001fea0003c00000 */
[----:B------:R1:W2:Y:S02]  /*22f60*/  SHFL.IDX P6, R14, R13, R12, R11 ;  /* 0x0000000c0d0e7389 */ /* 0x0002a400000c000b */
[----:B012---:R-:W-:Y:S01]  /*22f70*/  ENDCOLLECTIVE ;  /* 0x000000000000791b */ /* 0x007fe20003800000 */
.L_x_9865:
[----:B------:R-:W-:Y:S01]  /*22f80*/  MOV R13, R0 ;  /* 0x00000000000d7202 */ /* 0x000fe20000000f00 */
[----:B------:R-:W-:-:S07]  /*22f90*/  IMAD.MOV.U32 R3, RZ, RZ, R14 ;  /* 0x000000ffff037224 */ /* 0x000fce00078e000e */
[----:B------:R-:W-:Y:S05]  /*22fa0*/  WARPSYNC.COLLECTIVE R15, `(.L_x_9866) ;  /* 0x000000000f087348 */ /* 0x000fea0003c00000 */
[----:B------:R0:W1:Y:S02]  /*22fb0*/  SHFL.IDX P6, R14, R13, R12, R11 ;  /* 0x0000000c0d0e7389 */ /* 0x00006400000c000b */
[----:B01----:R-:W-:Y:S01]  /*22fc0*/  ENDCOLLECTIVE ;  /* 0x000000000000791b */ /* 0x003fe20003800000 */
.L_x_9866:
[----:B------:R-:W-:Y:S05]  /*22fd0*/  BRA `(.L_x_9867) ;  /* 0xffffff5400a07947 */ /* 0x000fea000383ffff */
.L_x_9610:
[----:B------:R-:W-:Y:S01]  /*22fe0*/  BSSY B1, `(.L_x_9868) ;  /* 0x0000008000017945 */ /* 0x000fe20003800000 */
[----:B------:R-:W-:Y:S01]  /*22ff0*/  IMAD.MOV.U32 R13, RZ, RZ, R4 ;  /* 0x000000ffff0d7224 */ /* 0x000fe200078e0004 */
[----:B----4-:R-:W-:Y:S01]  /*23000*/  MOV R15, 0xffffffff ;  /* 0xffffffff000f7802 */ /* 0x010fe20000000f00 */
[----:B------:R-:W-:Y:S02]  /*23010*/  IMAD.MOV.U32 R12, RZ, RZ, 0x1 ;  /* 0x00000001ff0c7424 */ /* 0x000fe400078e00ff */
[----:B------:R-:W-:-:S07]  /*23020*/  IMAD.MOV.U32 R11, RZ, RZ, 0x181f ;  /* 0x0000181fff0b7424 */ /* 0x000fce00078e00ff */
[----:B0123--:R-:W-:Y:S05]  /*23030*/  WARPSYNC.COLLECTIVE R15, `(.L_x_9869) ;  /* 0x000000000f087348 */ /* 0x00ffea0003c00000 */
[----:B---3--:R3:W4:Y:S02]  /*23040*/  SHFL.IDX P6, R14, R13, R12, R11 ;  /* 0x0000000c0d0e7389 */ /* 0x00872400000c000b */
[----:B01234-:R-:W-:Y:S01]  /*23050*/  ENDCOLLECTIVE ;  /* 0x000000000000791b */ /* 0x01ffe20003800000 */
.L_x_9869:
[----:B------:R-:W-:Y:S05]  /*23060*/  BSYNC B1 ;  /* 0x0000000000017941 */ /* 0x000fea0003800000 */
.L_x_9868:
        /* <DEDUP_REMOVED lines=8> */
.L_x_9870:
[----:B------:R-:W-:Y:S05]  /*230f0*/  BRA `(.L_x_9871) ;  /* 0xffffff5400a07947 */ /* 0x000fea000383ffff */
.L_x_9613:
[----:B------:R-:W-:Y:S01]  /*23100*/  BSSY B1, `(.L_x_9872) ;  /* 0x0000008000017945 */ /* 0x000fe20003800000 */
[----:B------:R-:W-:Y:S01]  /*23110*/  IMAD.MOV.U32 R13, RZ, RZ, R4 ;  /* 0x000000ffff0d7224 */ /* 0x000fe200078e0004 */
[----:B------:R-:W-:Y:S01]  /*23120*/  MOV R11, 0x181f ;  /* 0x0000181f000b7802 */ /* 0x000fe20000000f00 */
[----:B------:R-:W-:Y:S02]  /*23130*/  IMAD.MOV.U32 R12, RZ, RZ, 0x2 ;  /* 0x00000002ff0c7424 */ /* 0x000fe400078e00ff */
[----:B----4-:R-:W-:-:S07]  /*23140*/  IMAD.MOV.U32 R15, RZ, RZ, -0x1 ;  /* 0xffffffffff0f7424 */ /* 0x010fce00078e00ff */
[----:B0123--:R-:W-:Y:S05]  /*23150*/  WARPSYNC.COLLECTIVE R15, `(.L_x_9873) ;  /* 0x000000000f087348 */ /* 0x00ffea0003c00000 */
[----:B---3--:R3:W4:Y:S02]  /*23160*/  SHFL.IDX P6, R14, R13, R12, R11 ;  /* 0x0000000c0d0e7389 */ /* 0x00872400000c000b */
[----:B01234-:R-:W-:Y:S01]  /*23170*/  ENDCOLLECTIVE ;  /* 0x000000000000791b */ /* 0x01ffe20003800000 */
.L_x_9873:
[----:B------:R-:W-:Y:S05]  /*23180*/  BSYNC B1 ;  /* 0x0000000000017941 */ /* 0x000fea0003800000 */
.L_x_9872:
        /* <DEDUP_REMOVED lines=8> */
.L_x_9874:
[----:B------:R-:W-:Y:S05]  /*23210*/  BRA `(.L_x_9875) ;  /* 0xffffff5400a07947 */ /* 0x000fea000383ffff */
.L_x_9616:
        /* <DEDUP_REMOVED lines=8> */
.L_x_9877:
[----:B------:R-:W-:Y:S05]  /*232a0*/  BSYNC B1 ;  /* 0x0000000000017941 */ /* 0x000fea0003800000 */
.L_x_9876:
        /* <DEDUP_REMOVED lines=8> */
.L_x_9878:
[----:B------:R-:W-:Y:S05]  /*23330*/  BRA `(.L_x_9879) ;  /* 0xffffff5400a07947 */ /* 0x000fea000383ffff */
.L_x_9635:
[----:B------:R-:W0:Y:S01]  /*23340*/  S2R R8, SR_TID.X ;  /* 0x0000000000087919 */ /* 0x000e220000002100 */
[----:B------:R-:W-:Y:S01]  /*23350*/  BSSY B1, `(.L_x_9880) ;  /* 0x000000a000017945 */ /* 0x000fe20003800000 */
[----:B-1----:R-:W-:Y:S02]  /*23360*/  IMAD.MOV.U32 R12, RZ, RZ, RZ ;  /* 0x000000ffff0c7224 */ /* 0x002fe400078e00ff */
[----:B------:R-:W-:Y:S02]  /*23370*/  IMAD.MOV.U32 R11, RZ, RZ, 0x1f ;  /* 0x0000001fff0b7424 */ /* 0x000fe400078e00ff */
[----:B------:R-:W-:Y:S01]  /*23380*/  IMAD.MOV.U32 R15, RZ, RZ, -0x1 ;  /* 0xffffffffff0f7424 */ /* 0x000fe200078e00ff */
[----:B0-----:R-:W-:-:S04]  /*23390*/  SHF.R.U32.HI R8, RZ, 0x5, R8 ;  /* 0x00000005ff087819 */ /* 0x001fc80000011608 */
[----:B------:R-:W-:-:S04]  /*233a0*/  LOP3.LUT R8, R8, 0x3, RZ, 0xc0, !PT ;  /* 0x0000000308087812 */ /* 0x000fc800078ec0ff */
[----:B------:R-:W-:-:S07]  /*233b0*/  MOV R13, R8 ;  /* 0x00000008000d7202 */ /* 0x000fce0000000f00 */
[----:B------:R-:W-:Y:S05]  /*233c0*/  WARPSYNC.COLLECTIVE R15, `(.L_x_9881) ;  /* 0x000000000f087348 */ /* 0x000fea0003c00000 */
[----:B------:R0:W1:Y:S02]  /*233d0*/  SHFL.IDX P6, R14, R13, R12, R11 ;  /* 0x0000000c0d0e7389 */ /* 0x00006400000c000b */
[----:B01----:R-:W-:Y:S01]  /*233e0*/  ENDCOLLECTIVE ;  /* 0x000000000000791b */ /* 0x003fe20003800000 */
.L_x_9881:
[----:B------:R-:W-:Y:S05]  /*233f0*/  BSYNC B1 ;  /* 0x0000000000017941 */ /* 0x000fea0003800000 */
.L_x_9880:
[----:B------:R-:W-:Y:S05]  /*23400*/  BRA `(.L_x_9882) ;  /* 0xffffff70008c7947 */ /* 0x000fea000383ffff */
.L_x_9637:
[----:B------:R-:W-:Y:S01]  /*23410*/  BSSY B1, `(.L_x_9883) ;  /* 0x0000006000017945 */ /* 0x000fe20003800000 */
[----:B------:R-:W-:-:S07]  /*23420*/  MOV R15, 0xffffffff ;  /* 0xffffffff000f7802 */ /* 0x000fce0000000f00 */
[----:B01----:R-:W-:Y:S05]  /*23430*/  WARPSYNC.COLLECTIVE R15, `(.L_x_9884) ;  /* 0x000000000f0c7348 */ /* 0x003fea0003c00000 */
[----:B------:R-:W-:Y:S02]  /*23440*/  ELECT P6, UR62, PT ;  /* 0x00000000003e782f */ /* 0x000fe400038c0000 */
[----:B------:R-:W-:Y:S01]  /*23450*/  MOV R14, UR62 ;  /* 0x0000003e000e7c02 */ /* 0x000fe20008000f00 */
[----:B01----:R-:W-:Y:S10]  /*23460*/  ENDCOLLECTIVE ;  /* 0x000000000000791b */ /* 0x003ff40003800000 */
.L_x_9884:
[----:B------:R-:W-:Y:S05]  /*23470*/  BSYNC B1 ;  /* 0x0000000000017941 */ /* 0x000fea0003800000 */
.L_x_9883:
[----:B------:R-:W-:Y:S05]  /*23480*/  BRA `(.L_x_9636) ;  /* 0xffffff7000847947 */ /* 0x000fea000383ffff */
.L_x_9639:
[----:B0-----:R0:W2:Y:S02]  /*23490*/  SYNCS.PHASECHK.TRANS64.TRYWAIT P0, [R22+URZ+0x28820], R8 ;  /* 0x02882008160075a7 */ /* 0x0010a4000800017f */
[----:B--2---:R-:W-:Y:S05]  /*234a0*/  @!P0 NANOSLEEP.SYNCS 0x989680 ;  /* 0x009896800000895d */ /* 0x004fea0003900000 */
[----:B------:R-:W2:Y:S02]  /*234b0*/  @!P0 SYNCS.PHASECHK.TRANS64 P0, [R22+URZ+0x28820], R8 ;  /* 0x02882008160085a7 */ /* 0x000ea4000800007f */
[----:B--2---:R-:W-:Y:S05]  /*234c0*/  @!P0 BRA `(.L_x_9639) ;  /* 0xfffffffc00f08947 */ /* 0x004fea000383ffff */
[----:B------:R-:W-:Y:S05]  /*234d0*/  BRA `(.L_x_9885) ;  /* 0xffffff7000947947 */ /* 0x000fea000383ffff */
.L_x_9643:
[----:B0-----:R0:W2:Y:S02]  /*234e0*/  SYNCS.PHASECHK.TRANS64.TRYWAIT P0, [R8+URZ+0x288a0], R9 ;  /* 0x0288a009080075a7 */ /* 0x0010a4000800017f */
[----:B--2---:R-:W-:Y:S05]  /*234f0*/  @!P0 NANOSLEEP.SYNCS 0x989680 ;  /* 0x009896800000895d */ /* 0x004fea0003900000 */
[----:B------:R-:W2:Y:S02]  /*23500*/  @!P0 SYNCS.PHASECHK.TRANS64 P0, [R8+URZ+0x288a0], R9 ;  /* 0x0288a009080085a7 */ /* 0x000ea4000800007f */
[----:B--2---:R-:W-:Y:S05]  /*23510*/  @!P0 BRA `(.L_x_9643) ;  /* 0xfffffffc00f08947 */ /* 0x004fea000383ffff */
[----:B------:R-:W-:Y:S05]  /*23520*/  BRA `(.L_x_9886) ;  /* 0xffffff7000ac7947 */ /* 0x000fea000383ffff */
.L_x_9649:
[----:B-1----:R1:W2:Y:S02]  /*23530*/  SYNCS.PHASECHK.TRANS64.TRYWAIT P0, [R8+URZ+0x288c0], R9 ;  /* 0x0288c009080075a7 */ /* 0x0022a4000800017f */
[----:B--2---:R-:W-:Y:S05]  /*23540*/  @!P0 NANOSLEEP.SYNCS 0x989680 ;  /* 0x009896800000895d */ /* 0x004fea0003900000 */
[----:B------:R-:W2:Y:S02]  /*23550*/  @!P0 SYNCS.PHASECHK.TRANS64 P0, [R8+URZ+0x288c0], R9 ;  /* 0x0288c009080085a7 */ /* 0x000ea4000800007f */
[----:B--2---:R-:W-:Y:S05]  /*23560*/  @!P0 BRA `(.L_x_9649) ;  /* 0xfffffffc00f08947 */ /* 0x004fea000383ffff */
[----:B------:R-:W-:Y:S05]  /*23570*/  BRA `(.L_x_9887) ;  /* 0xffffff74006c7947 */ /* 0x000fea000383ffff */
.L_x_9657:
[----:B-1----:R1:W2:Y:S02]  /*23580*/  SYNCS.PHASECHK.TRANS64.TRYWAIT P1, [R11+URZ+0x288a0], R10 ;  /* 0x0288a00a0b0075a7 */ /* 0x0022a4000802017f */
[----:B--2---:R-:W-:Y:S05]  /*23590*/  @!P1 NANOSLEEP.SYNCS 0x989680 ;  /* 0x009896800000995d */ /* 0x004fea0003900000 */
[----:B------:R-:W2:Y:S02]  /*235a0*/  @!P1 SYNCS.PHASECHK.TRANS64 P1, [R11+URZ+0x288a0], R10 ;  /* 0x0288a00a0b0095a7 */ /* 0x000ea4000802007f */
[----:B--2---:R-:W-:Y:S05]  /*235b0*/  @!P1 BRA `(.L_x_9657) ;  /* 0xfffffffc00f09947 */ /* 0x004fea000383ffff */
[----:B------:R-:W-:Y:S05]  /*235c0*/  BRA `(.L_x_9888) ;  /* 0xffffff7800687947 */ /* 0x000fea000383ffff */
.L_x_9663:
[----:B0-----:R0:W2:Y:S02]  /*235d0*/  SYNCS.PHASECHK.TRANS64.TRYWAIT P1, [R11+URZ+0x288c0], R10 ;  /* 0x0288c00a0b0075a7 */ /* 0x0010a4000802017f */
[----:B--2---:R-:W-:Y:S05]  /*235e0*/  @!P1 NANOSLEEP.SYNCS 0x989680 ;  /* 0x009896800000995d */ /* 0x004fea0003900000 */
[----:B------:R-:W2:Y:S02]  /*235f0*/  @!P1 SYNCS.PHASECHK.TRANS64 P1, [R11+URZ+0x288c0], R10 ;  /* 0x0288c00a0b0095a7 */ /* 0x000ea4000802007f */
[----:B--2---:R-:W-:Y:S05]  /*23600*/  @!P1 BRA `(.L_x_9663) ;  /* 0xfffffffc00f09947 */ /* 0x004fea000383ffff */
[----:B------:R-:W-:Y:S05]  /*23610*/  BRA `(.L_x_9889) ;  /* 0xffffff7c00207947 */ /* 0x000fea000383ffff */
.L_x_9679:
        /* <DEDUP_REMOVED lines=11> */
.L_x_9891:
[----:B------:R-:W-:Y:S05]  /*236d0*/  BSYNC B0 ;  /* 0x0000000000007941 */ /* 0x000fea0003800000 */
.L_x_9890:
[----:B------:R-:W-:Y:S05]  /*236e0*/  BRA `(.L_x_9892) ;  /* 0xffffff8800a07947 */ /* 0x000fea000383ffff */
.L_x_9682:
[----:B0-----:R0:W1:Y:S02]  /*236f0*/  SYNCS.PHASECHK.TRANS64.TRYWAIT P0, [R7+URZ+0x28840], R2 ;  /* 0x02884002070075a7 */ /* 0x001064000800017f */
[----:B-1----:R-:W-:Y:S05]  /*23700*/  @!P0 NANOSLEEP.SYNCS 0x989680 ;  /* 0x009896800000895d */ /* 0x002fea0003900000 */
[----:B------:R-:W1:Y:S02]  /*23710*/  @!P0 SYNCS.PHASECHK.TRANS64 P0, [R7+URZ+0x28840], R2 ;  /* 0x02884002070085a7 */ /* 0x000e64000800007f */
[----:B-1----:R-:W-:Y:S05]  /*23720*/  @!P0 BRA `(.L_x_9682) ;  /* 0xfffffffc00f08947 */ /* 0x002fea000383ffff */
[----:B------:R-:W-:Y:S05]  /*23730*/  BRA `(.L_x_9893) ;  /* 0xffffff8800f07947 */ /* 0x000fea000383ffff */
.L_x_9683:
        /* <DEDUP_REMOVED lines=8> */
.L_x_9895:
[----:B------:R-:W-:Y:S05]  /*237c0*/  BSYNC B0 ;  /* 0x0000000000007941 */ /* 0x000fea0003800000 */
.L_x_9894:
[----:B------:R-:W-:Y:S01]  /*237d0*/  IMAD.MOV.U32 R13, RZ, RZ, R4 ;  /* 0x000000ffff0d7224 */ /* 0x000fe200078e0004 */
[----:B------:R-:W-:Y:S01]  /*237e0*/  MOV R11, 0x181f ;  /* 0x0000181f000b7802 */ /* 0x000fe20000000f00 */
[----:B------:R-:W-:Y:S01]  /*237f0*/  IMAD.MOV.U32 R12, RZ, RZ, RZ ;  /* 0x000000ffff0c7224 */ /* 0x000fe200078e00ff */
[----:B------:R-:W-:Y:S01]  /*23800*/  @P0 LEA R8, R5, R22, 0x1 ;  /* 0x0000001605080211 */ /* 0x000fe200078e08ff */
[----:B------:R-:W-:Y:S02]  /*23810*/  IMAD.MOV.U32 R15, RZ, RZ, -0x1 ;  /* 0xffffffffff0f7424 */ /* 0x000fe400078e00ff */
[----:B------:R-:W-:-:S07]  /*23820*/  IMAD.MOV.U32 R2, RZ, RZ, R14 ;  /* 0x000000ffff027224 */ /* 0x000fce00078e000e */
[----:B------:R-:W-:Y:S05]  /*23830*/  WARPSYNC.COLLECTIVE R15, `(.L_x_9896) ;  /* 0x000000000f087348 */ /* 0x000fea0003c00000 */
[----:B------:R0:W1:Y:S02]  /*23840*/  SHFL.IDX P6, R14, R13, R12, R11 ;  /* 0x0000000c0d0e7389 */ /* 0x00006400000c000b */
[----:B01----:R-:W-:Y:S01]  /*23850*/  ENDCOLLECTIVE ;  /* 0x000000000000791b */ /* 0x003fe20003800000 */
.L_x_9896:
[----:B------:R-:W-:Y:S02]  /*23860*/  IMAD.MOV.U32 R13, RZ, RZ, R0 ;  /* 0x000000ffff0d7224 */ /* 0x000fe400078e0000 */
[----:B------:R-:W-:Y:S02]  /*23870*/  IMAD.MOV.U32 R12, RZ, RZ, 0x1 ;  /* 0x00000001ff0c7424 */ /* 0x000fe400078e00ff */
[----:B------:R-:W-:-:S07]  /*23880*/  IMAD.MOV.U32 R3, RZ, RZ, R14 ;  /* 0x000000ffff037224 */ /* 0x000fce00078e000e */
[----:B------:R-:W-:Y:S05]  /*23890*/  WARPSYNC.COLLECTIVE R15, `(.L_x_9897) ;  /* 0x000000000f087348 */ /* 0x000fea0003c00000 */
[----:B------:R0:W1:Y:S02]  /*238a0*/  SHFL.IDX P6, R14, R13, R12, R11 ;  /* 0x0000000c0d0e7389 */ /* 0x00006400000c000b */
[----:B01----:R-:W-:Y:S01]  /*238b0*/  ENDCOLLECTIVE ;  /* 0x000000000000791b */ /* 0x003fe20003800000 */
.L_x_9897:
        /* <DEDUP_REMOVED lines=16> */
.L_x_9898:
[----:B------:R-:W-:Y:S01]  /*239c0*/  @P0 IMAD R8, R5, 0x2, R22 ;  /* 0x0000000205080824 */ /* 0x000fe200078e0216 */
[----:B------:R-:W-:Y:S01]  /*239d0*/  MOV R13, R0 ;  /* 0x00000000000d7202 */ /* 0x000fe20000000f00 */
[----:B------:R-:W-:Y:S02]  /*239e0*/  IMAD.MOV.U32 R12, RZ, RZ, 0x2 ;  /* 0x00000002ff0c7424 */ /* 0x000fe400078e00ff */
[----:B------:R-:W-:-:S07]  /*239f0*/  IMAD.MOV.U32 R3, RZ, RZ, R14 ;  /* 0x000000ffff037224 */ /* 0x000fce00078e000e */
[----:B------:R-:W-:Y:S05]  /*23a00*/  WARPSYNC.COLLECTIVE R15, `(.L_x_9899) ;  /* 0x000000000f087348 */ /* 0x000fea0003c00000 */
[----:B------:R0:W1:Y:S02]  /*23a10*/  SHFL.IDX P6, R14, R13, R12, R11 ;  /* 0x0000000c0d0e7389 */ /* 0x00006400000c000b */
[----:B01----:R-:W-:Y:S01]  /*23a20*/  ENDCOLLECTIVE ;  /* 0x000000000000791b */ /* 0x003fe20003800000 */
.L_x_9899:
        /* <DEDUP_REMOVED lines=16> */
.L_x_9900:
[----:B------:R-:W-:Y:S02]  /*23b30*/  @P0 IMAD R8, R5, 0x2, R22 ;  /* 0x0000000205080824 */ /* 0x000fe400078e0216 */
[----:B------:R-:W-:Y:S01]  /*23b40*/  IMAD.MOV.U32 R13, RZ, RZ, R0 ;  /* 0x000000ffff0d7224 */ /* 0x000fe200078e0000 */
[----:B------:R-:W-:Y:S02]  /*23b50*/  MOV R12, 0x3 ;  /* 0x00000003000c7802 */ /* 0x000fe40000000f00 */
[----:B------:R-:W-:-:S07]  /*23b60*/  MOV R3, R14 ;  /* 0x0000000e00037202 */ /* 0x000fce0000000f00 */
[----:B------:R-:W-:Y:S05]  /*23b70*/  WARPSYNC.COLLECTIVE R15, `(.L_x_9901) ;  /* 0x000000000f087348 */ /* 0x000fea0003c00000 */
[----:B------:R0:W1:Y:S02]  /*23b80*/  SHFL.IDX P6, R14, R13, R12, R11 ;  /* 0x0000000c0d0e7389 */ /* 0x00006400000c000b */
[----:B01----:R-:W-:Y:S01]  /*23b90*/  ENDCOLLECTIVE ;  /* 0x000000000000791b */ /* 0x003fe20003800000 */
.L_x_9901:
        /* <DEDUP_REMOVED lines=16> */
.L_x_9902:
[----:B------:R-:W-:Y:S02]  /*23ca0*/  @P0 IMAD R8, R5, 0x2, R22 ;  /* 0x0000000205080824 */ /* 0x000fe400078e0216 */
[----:B------:R-:W-:Y:S02]  /*23cb0*/  IMAD.MOV.U32 R13, RZ, RZ, R0 ;  /* 0x000000ffff0d7224 */ /* 0x000fe400078e0000 */
[----:B------:R-:W-:Y:S02]  /*23cc0*/  IMAD.MOV.U32 R12, RZ, RZ, 0x4 ;  /* 0x00000004ff0c7424 */ /* 0x000fe400078e00ff */
[----:B------:R-:W-:-:S07]  /*23cd0*/  IMAD.MOV.U32 R3, RZ, RZ, R14 ;  /* 0x000000ffff037224 */ /* 0x000fce00078e000e */
[----:B------:R-:W-:Y:S05]  /*23ce0*/  WARPSYNC.COLLECTIVE R15, `(.L_x_9903) ;  /* 0x000000000f087348 */ /* 0x000fea0003c00000 */
[----:B------:R0:W1:Y:S02]  /*23cf0*/  SHFL.IDX P6, R14, R13, R12, R11 ;  /* 0x0000000c0d0e7389 */ /* 0x00006400000c000b */
[----:B01----:R-:W-:Y:S01]  /*23d00*/  ENDCOLLECTIVE ;  /* 0x000000000000791b */ /* 0x003fe20003800000 */
.L_x_9903:
        /* <DEDUP_REMOVED lines=16> */
.L_x_9904:
[----:B------:R-:W-:Y:S01]  /*23e10*/  @P0 LEA R8, R5, R22, 0x1 ;  /* 0x0000001605080211 */ /* 0x000fe200078e08ff */
[----:B------:R-:W-:Y:S02]  /*23e20*/  IMAD.MOV.U32 R13, RZ, RZ, R0 ;  /* 0x000000ffff0d7224 */ /* 0x000fe400078e0000 */
[----:B------:R-:W-:Y:S02]  /*23e30*/  IMAD.MOV.U32 R12, RZ, RZ, 0x5 ;  /* 0x00000005ff0c7424 */ /* 0x000fe400078e00ff */
[----:B------:R-:W-:-:S07]  /*23e40*/  IMAD.MOV.U32 R3, RZ, RZ, R14 ;  /* 0x000000ffff037224 */ /* 0x000fce00078e000e */
[----:B------:R-:W-:Y:S05]  /*23e50*/  WARPSYNC.COLLECTIVE R15, `(.L_x_9905) ;  /* 0x000000000f087348 */ /* 0x000fea0003c00000 */
[----:B------:R0:W1:Y:S02]  /*23e60*/  SHFL.IDX P6, R14, R13, R12, R11 ;  /* 0x0000000c0d0e7389 */ /* 0x00006400000c000b */
[----:B01----:R-:W-:Y:S01]  /*23e70*/  ENDCOLLECTIVE ;  /* 0x000000000000791b */ /* 0x003fe20003800000 */
.L_x_9905:
        /* <DEDUP_REMOVED lines=16> */
.L_x_9906:
[----:B------:R-:W-:Y:S01]  /*23f80*/  @P0 IMAD R8, R5, 0x2, R22 ;  /* 0x0000000205080824 */ /* 0x000fe200078e0216 */
[----:B------:R-:W-:Y:S01]  /*23f90*/  MOV R13, R0 ;  /* 0x00000000000d7202 */ /* 0x000fe20000000f00 */
[----:B------:R-:W-:Y:S02]  /*23fa0*/  IMAD.MOV.U32 R12, RZ, RZ, 0x6 ;  /* 0x00000006ff0c7424 */ /* 0x000fe400078e00ff */
[----:B------:R-:W-:-:S07]  /*23fb0*/  IMAD.MOV.U32 R3, RZ, RZ, R14 ;  /* 0x000000ffff037224 */ /* 0x000fce00078e000e */
[----:B------:R-:W-:Y:S05]  /*23fc0*/  WARPSYNC.COLLECTIVE R15, `(.L_x_9907) ;  /* 0x000000000f087348 */ /* 0x000fea0003c00000 */
[----:B------:R0:W1:Y:S02]  /*23fd0*/  SHFL.IDX P6, R14, R13, R12, R11 ;  /* 0x0000000c0d0e7389 */ /* 0x00006400000c000b */
[----:B01----:R-:W-:Y:S01]  /*23fe0*/  ENDCOLLECTIVE ;  /* 0x000000000000791b */ /* 0x003fe20003800000 */
.L_x_9907:
        /* <DEDUP_REMOVED lines=16> */
.L_x_9908:
[----:B------:R-:W-:Y:S02]  /*240f0*/  @P0 IMAD R8, R5, 0x2, R22 ;  /* 0x0000000205080824 */ /* 0x000fe400078e0216 */
[----:B------:R-:W-:Y:S01]  /*24100*/  IMAD.MOV.U32 R13, RZ, RZ, R0 ;  /* 0x000000ffff0d7224 */ /* 0x000fe200078e0000 */
[----:B------:R-:W-:Y:S02]  /*24110*/  MOV R12, 0x7 ;  /* 0x00000007000c7802 */ /* 0x000fe40000000f00 */
[----:B------:R-:W-:-:S07]  /*24120*/  MOV R3, R14 ;  /* 0x0000000e00037202 */ /* 0x000fce0000000f00 */
[----:B------:R-:W-:Y:S05]  /*24130*/  WARPSYNC.COLLECTIVE R15, `(.L_x_9909) ;  /* 0x000000000f087348 */ /* 0x000fea0003c00000 */
[----:B------:R0:W1:Y:S02]  /*24140*/  SHFL.IDX P6, R14, R13, R12, R11 ;  /* 0x0000000c0d0e7389 */ /* 0x00006400000c000b */
[----:B01----:R-:W-:Y:S01]  /*24150*/  ENDCOLLECTIVE ;  /* 0x000000000000791b */ /* 0x003fe20003800000 */
.L_x_9909:
[----:B------:R-:W-:-:S05]  /*24160*/  @P0 LEA R3, P1, R31, R3, 0x1 ;  /* 0x000000031f030211 */ /* 0x000fca00078208ff */
[----:B------:R-:W-:-:S05]  /*24170*/  @P0 IMAD.X R2, RZ, RZ, R2, P1 ;  /* 0x000000ffff020224 */ /* 0x000fca00008e0602 */
        /* <DEDUP_REMOVED lines=12> */
.L_x_9910:
[----:B------:R-:W-:Y:S01]  /*24240*/  @!PT LDS RZ, [RZ] ;  /* 0x00000000fffff984 */ /* 0x000fe20000000800 */
[----:B------:R-:W-:Y:S01]  /*24250*/  @!PT LDS RZ, [RZ] ;  /* 0x00000000fffff984 */ /* 0x000fe20000000800 */
[----:B------:R-:W-:Y:S01]  /*24260*/  @!PT LDS RZ, [RZ] ;  /* 0x00000000fffff984 */ /* 0x000fe20000000800 */
[----:B------:R0:W-:Y:S02]  /*24270*/  @P0 LDGSTS.E.BYPASS.LTC128B.128 [R8+0x1f400], desc[UR42][R2.64+0x80], !P2 ;  /* 0x1f40008002080fae */ /* 0x0001e4000d101d6a */
[----:B0-----:R-:W-:Y:S01]  /*24280*/  IMAD.MOV.U32 R2, RZ, RZ, R14 ;  /* 0x000000ffff027224 */ /* 0x001fe200078e000e */
[----:B------:R-:W-:Y:S06]  /*24290*/  BRA `(.L_x_9911) ;  /* 0xffffff8400c07947 */ /* 0x000fec000383ffff */
.L_x_9688:
[----:B------:R-:W-:Y:S01]  /*242a0*/  MOV R13, R4 ;  /* 0x00000004000d7202 */ /* 0x000fe20000000f00 */
        /* <DEDUP_REMOVED lines=8> */
.L_x_9912:
[C---:B------:R-:W-:Y:S01]  /*24330*/  VIADD R6, R17.reuse, 0x10 ;  /* 0x0000001011067836 */ /* 0x040fe20000000000 */
[----:B------:R-:W-:Y:S01]  /*24340*/  ISETP.GE.AND P3, PT, R17, R5, PT ;  /* 0x000000051100720c */ /* 0x000fe20003f66270 */
[----:B------:R-:W-:Y:S01]  /*24350*/  IMAD.MOV.U32 R13, RZ, RZ, R0 ;  /* 0x000000ffff0d7224 */ /* 0x000fe200078e0000 */
[----:B------:R-:W-:-:S11]  /*24360*/  MOV R2, R14 ;  /* 0x0000000e00027202 */ /* 0x000fd60000000f00 */
[----:B------:R-:W-:Y:S05]  /*24370*/  WARPSYNC.COLLECTIVE R15, `(.L_x_9913) ;  /* 0x000000000f087348 */ /* 0x000fea0003c00000 */
[----:B------:R0:W1:Y:S02]  /*24380*/  SHFL.IDX P6, R14, R13, R12, R11 ;  /* 0x0000000c0d0e7389 */ /* 0x00006400000c000b */
[----:B01----:R-:W-:Y:S01]  /*24390*/  ENDCOLLECTIVE ;  /* 0x000000000000791b */ /* 0x003fe20003800000 */
.L_x_9913:
        /* <DEDUP_REMOVED lines=8> */
.L_x_9914:
        /* <DEDUP_REMOVED lines=12> */
.L_x_9915:
        /* <DEDUP_REMOVED lines=8> */
.L_x_9916:
[----:B------:R-:W-:-:S05]  /*24560*/  @!P3 MOV R3, R7 ;  /* 0x000000070003b202 */ /* 0x000fca0000000f00 */
        /* <DEDUP_REMOVED lines=12> */
.L_x_9917:
        /* <DEDUP_REMOVED lines=8> */
.L_x_9918:
        /* <DEDUP_REMOVED lines=13> */
.L_x_9919:
        /* <DEDUP_REMOVED lines=8> */
.L_x_9920:
        /* <DEDUP_REMOVED lines=13> */
.L_x_9921:
        /* <DEDUP_REMOVED lines=8> */
.L_x_9922:
        /* <DEDUP_REMOVED lines=13> */
.L_x_9923:
        /* <DEDUP_REMOVED lines=8> */
.L_x_9924:
[----:B------:R-:W-:-:S05]  /*24aa0*/  @!P3 MOV R3, R7 ;  /* 0x000000070003b202 */ /* 0x000fca0000000f00 */
        /* <DEDUP_REMOVED lines=11> */
.L_x_9925:
        /* <DEDUP_REMOVED lines=8> */
.L_x_9926:
[----:B------:R-:W-:-:S05]  /*24be0*/  @!P3 MOV R3, R7 ;  /* 0x000000070003b202 */ /* 0x000fca0000000f00 */
        /* <DEDUP_REMOVED lines=10> */
.L_x_9927:
[----:B------:R-:W-:Y:S05]  /*24c90*/  BRA `(.L_x_9928) ;  /* 0xffffff8800307947 */ /* 0x000fea000383ffff */
.L_x_9693:
[----:B0-----:R0:W1:Y:S02]  /*24ca0*/  SYNCS.PHASECHK.TRANS64.TRYWAIT P0, [R22+URZ+0x28820], R3 ;  /* 0x02882003160075a7 */ /* 0x001064000800017f */
[----:B-1----:R-:W-:Y:S05]  /*24cb0*/  @!P0 NANOSLEEP.SYNCS 0x989680 ;  /* 0x009896800000895d */ /* 0x002fea0003900000 */
[----:B------:R-:W1:Y:S02]  /*24cc0*/  @!P0 SYNCS.PHASECHK.TRANS64 P0, [R22+URZ+0x28820], R3 ;  /* 0x02882003160085a7 */ /* 0x000e64000800007f */
[----:B-1----:R-:W-:Y:S05]  /*24cd0*/  @!P0 BRA `(.L_x_9693) ;  /* 0xfffffffc00f08947 */ /* 0x002fea000383ffff */
[----:B------:R-:W-:Y:S05]  /*24ce0*/  BRA `(.L_x_9929) ;  /* 0xffffff8800a87947 */ /* 0x000fea000383ffff */
.L_x_9698:
[----:B0-----:R0:W1:Y:S02]  /*24cf0*/  SYNCS.PHASECHK.TRANS64.TRYWAIT P0, [R6+URZ+0x28840], R3 ;  /* 0x02884003060075a7 */ /* 0x001064000800017f */
[----:B-1----:R-:W-:Y:S05]  /*24d00*/  @!P0 NANOSLEEP.SYNCS 0x989680 ;  /* 0x009896800000895d */ /* 0x002fea0003900000 */
[----:B------:R-:W1:Y:S02]  /*24d10*/  @!P0 SYNCS.PHASECHK.TRANS64 P0, [R6+URZ+0x28840], R3 ;  /* 0x02884003060085a7 */ /* 0x000e64000800007f */
[----:B-1----:R-:W-:Y:S05]  /*24d20*/  @!P0 BRA `(.L_x_9698) ;  /* 0xfffffffc00f08947 */ /* 0x002fea000383ffff */
[----:B------:R-:W-:Y:S05]  /*24d30*/  BRA `(.L_x_9930) ;  /* 0xffffff8c00707947 */ /* 0x000fea000383ffff */
.L_x_9699:
        /* <DEDUP_REMOVED lines=8> */
.L_x_9932:
[----:B------:R-:W-:Y:S05]  /*24dc0*/  BSYNC B1 ;  /* 0x0000000000017941 */ /* 0x000fea0003800000 */
.L_x_9931:
[----:B------:R-:W-:Y:S01]  /*24dd0*/  IMAD.MOV.U32 R13, RZ, RZ, R7 ;  /* 0x000000ffff0d7224 */ /* 0x000fe200078e0007 */
[----:B------:R-:W-:Y:S01]  /*24de0*/  MOV R11, 0x181f ;  /* 0x0000181f000b7802 */ /* 0x000fe20000000f00 */
[----:B------:R-:W-:Y:S02]  /*24df0*/  IMAD.MOV.U32 R12, RZ, RZ, RZ ;  /* 0x000000ffff0c7224 */ /* 0x000fe400078e00ff */
[----:B------:R-:W-:Y:S02]  /*24e00*/  IMAD.MOV.U32 R15, RZ, RZ, -0x1 ;  /* 0xffffffffff0f7424 */ /* 0x000fe400078e00ff */
[----:B------:R-:W-:Y:S02]  /*24e10*/  IMAD.MOV.U32 R3, RZ, RZ, R14 ;  /* 0x000000ffff037224 */ /* 0x000fe400078e000e */
[----:B------:R-:W-:-:S07]  /*24e20*/  IMAD.SHL.U32 R5, R31, 0x2, RZ ;  /* 0x000000021f057824 */ /* 0x000fce00078e00ff */
[----:B------:R-:W-:Y:S05]  /*24e30*/  WARPSYNC.COLLECTIVE R15, `(.L_x_9933) ;  /* 0x000000000f087348 */ /* 0x000fea0003c00000 */
[----:B------:R0:W1:Y:S02]  /*24e40*/  SHFL.IDX P6, R14, R13, R12, R11 ;  /* 0x0000000c0d0e7389 */ /* 0x00006400000c000b */
[----:B01----:R-:W-:Y:S01]  /*24e50*/  ENDCOLLECTIVE ;  /* 0x000000000000791b */ /* 0x003fe20003800000 */
.L_x_9933:
[----:B------:R-:W-:Y:S02]  /*24e60*/  IMAD R8, R8, 0x2, R22 ;  /* 0x0000000208087824 */ /* 0x000fe400078e0216 */
[----:B------:R-:W-:Y:S02]  /*24e70*/  IMAD.MOV.U32 R13, RZ, RZ, R9 ;  /* 0x000000ffff0d7224 */ /* 0x000fe400078e0009 */
[----:B------:R-:W-:Y:S02]  /*24e80*/  IMAD.MOV.U32 R12, RZ, RZ, 0x1 ;  /* 0x00000001ff0c7424 */ /* 0x000fe400078e00ff */
[----:B------:R-:W-:-:S07]  /*24e90*/  IMAD.MOV.U32 R2, RZ, RZ, R14 ;  /* 0x000000ffff027224 */ /* 0x000fce00078e000e */
[----:B------:R-:W-:Y:S05]  /*24ea0*/  WARPSYNC.COLLECTIVE R15, `(.L_x_9934) ;  /* 0x000000000f087348 */ /* 0x000fea0003c00000 */
[----:B------:R0:W1:Y:S02]  /*24eb0*/  SHFL.IDX P6, R14, R13, R12, R11 ;  /* 0x0000000c0d0e7389 */ /* 0x00006400000c000b */
[----:B01----:R-:W-:Y:S01]  /*24ec0*/  ENDCOLLECTIVE ;  /* 0x000000000000791b */ /* 0x003fe20003800000 */
.L_x_9934:
        /* <DEDUP_REMOVED lines=8> */
[----:B0-----:R-:W-:-:S07]  /*24f50*/  MOV R3, R14 ;  /* 0x0000000e00037202 */ /* 0x001fce0000000f00 */
[----:B------:R-:W-:Y:S05]  /*24f60*/  WARPSYNC.COLLECTIVE R15, `(.L_x_9935) ;  /* 0x000000000f087348 */ /* 0x000fea0003c00000 */
[----:B------:R0:W1:Y:S02]  /*24f70*/  SHFL.IDX P6, R14, R13, R12, R11 ;  /* 0x0000000c0d0e7389 */ /* 0x00006400000c000b */
[----:B01----:R-:W-:Y:S01]  /*24f80*/  ENDCOLLECTIVE ;  /* 0x000000000000791b */ /* 0x003fe20003800000 */
.L_x_9935:
[----:B------:R-:W-:Y:S01]  /*24f90*/  MOV R13, R9 ;  /* 0x00000009000d7202 */ /* 0x000fe20000000f00 */
[----:B------:R-:W-:Y:S02]  /*24fa0*/  IMAD.MOV.U32 R12, RZ, RZ, 0x2 ;  /* 0x00000002ff0c7424 */ /* 0x000fe400078e00ff */
[----:B------:R-:W-:-:S07]  /*24fb0*/  IMAD.MOV.U32 R2, RZ, RZ, R14 ;  /* 0x000000ffff027224 */ /* 0x000fce00078e000e */
[----:B------:R-:W-:Y:S05]  /*24fc0*/  WARPSYNC.COLLECTIVE R15, `(.L_x_9936) ;  /* 0x000000000f087348 */ /* 0x000fea0003c00000 */
[----:B------:R0:W1:Y:S02]  /*24fd0*/  SHFL.IDX P6, R14, R13, R12, R11 ;  /* 0x0000000c0d0e7389 */ /* 0x00006400000c000b */
[----:B01----:R-:W-:Y:S01]  /*24fe0*/  ENDCOLLECTIVE ;  /* 0x000000000000791b */ /* 0x003fe20003800000 */
.L_x_9936:
        /* <DEDUP_REMOVED lines=12> */
.L_x_9937:
[----:B------:R-:W-:Y:S02]  /*250b0*/  IMAD.MOV.U32 R13, RZ, RZ, R9 ;  /* 0x000000ffff0d7224 */ /* 0x000fe400078e0009 */
[----:B------:R-:W-:Y:S01]  /*250c0*/  IMAD.MOV.U32 R12, RZ, RZ, 0x3 ;  /* 0x00000003ff0c7424 */ /* 0x000fe200078e00ff */
[----:B------:R-:W-:-:S07]  /*250d0*/  MOV R2, R14 ;  /* 0x0000000e00027202 */ /* 0x000fce0000000f00 */
[----:B------:R-:W-:Y:S05]  /*250e0*/  WARPSYNC.COLLECTIVE R15, `(.L_x_9938) ;  /* 0x000000000f087348 */ /* 0x000fea0003c00000 */
[----:B------:R0:W1:Y:S02]  /*250f0*/  SHFL.IDX P6, R14, R13, R12, R11 ;  /* 0x0000000c0d0e7389 */ /* 0x00006400000c000b */
[----:B01----:R-:W-:Y:S01]  /*25100*/  ENDCOLLECTIVE ;  /* 0x000000000000791b */ /* 0x003fe20003800000 */
.L_x_9938:
        /* <DEDUP_REMOVED lines=12> */
.L_x_9939:
[----:B------:R-:W-:Y:S01]  /*251d0*/  MOV R13, R9 ;  /* 0x00000009000d7202 */ /* 0x000fe20000000f00 */
[----:B------:R-:W-:Y:S02]  /*251e0*/  IMAD.MOV.U32 R12, RZ, RZ, 0x4 ;  /* 0x00000004ff0c7424 */ /* 0x000fe400078e00ff */
[----:B------:R-:W-:-:S07]  /*251f0*/  IMAD.MOV.U32 R2, RZ, RZ, R14 ;  /* 0x000000ffff027224 */ /* 0x000fce00078e000e */
[----:B------:R-:W-:Y:S05]  /*25200*/  WARPSYNC.COLLECTIVE R15, `(.L_x_9940) ;  /* 0x000000000f087348 */ /* 0x000fea0003c00000 */
[----:B------:R0:W1:Y:S02]  /*25210*/  SHFL.IDX P6, R14, R13, R12, R11 ;  /* 0x0000000c0d0e7389 */ /* 0x00006400000c000b */
[----:B01----:R-:W-:Y:S01]  /*25220*/  ENDCOLLECTIVE ;  /* 0x000000000000791b */ /* 0x003fe20003800000 */
.L_x_9940:
        /* <DEDUP_REMOVED lines=12> */
.L_x_9941:
[----:B------:R-:W-:Y:S02]  /*252f0*/  IMAD.MOV.U32 R13, RZ, RZ, R9 ;  /* 0x000000ffff0d7224 */ /* 0x000fe400078e0009 */
[----:B------:R-:W-:Y:S01]  /*25300*/  IMAD.MOV.U32 R12, RZ, RZ, 0x5 ;  /* 0x00000005ff0c7424 */ /* 0x000fe200078e00ff */
[----:B------:R-:W-:-:S07]  /*25310*/  MOV R2, R14 ;  /* 0x0000000e00027202 */ /* 0x000fce0000000f00 */
[----:B------:R-:W-:Y:S05]  /*25320*/  WARPSYNC.COLLECTIVE R15, `(.L_x_9942) ;  /* 0x000000000f087348 */ /* 0x000fea0003c00000 */
[----:B------:R0:W1:Y:S02]  /*25330*/  SHFL.IDX P6, R14, R13, R12, R11 ;  /* 0x0000000c0d0e7389 */ /* 0x00006400000c000b */
[----:B01----:R-:W-:Y:S01]  /*25340*/  ENDCOLLECTIVE ;  /* 0x000000000000791b */ /* 0x003fe20003800000 */
.L_x_9942:
        /* <DEDUP_REMOVED lines=12> */
.L_x_9943:
[----:B------:R-:W-:Y:S01]  /*25410*/  MOV R13, R9 ;  /* 0x00000009000d7202 */ /* 0x000fe20000000f00 */
[----:B------:R-:W-:Y:S02]  /*25420*/  IMAD.MOV.U32 R12, RZ, RZ, 0x6 ;  /* 0x00000006ff0c7424 */ /* 0x000fe400078e00ff */
[----:B------:R-:W-:-:S07]  /*25430*/  IMAD.MOV.U32 R2, RZ, RZ, R14 ;  /* 0x000000ffff027224 */ /* 0x000fce00078e000e */
[----:B------:R-:W-:Y:S05]  /*25440*/  WARPSYNC.COLLECTIVE R15, `(.L_x_9944) ;  /* 0x000000000f087348 */ /* 0x000fea0003c00000 */
[----:B------:R0:W1:Y:S02]  /*25450*/  SHFL.IDX P6, R14, R13, R12, R11 ;  /* 0x0000000c0d0e7389 */ /* 0x00006400000c000b */
[----:B01----:R-:W-:Y:S01]  /*25460*/  ENDCOLLECTIVE ;  /* 0x000000000000791b */ /* 0x003fe20003800000 */
.L_x_9944:
        /* <DEDUP_REMOVED lines=12> */
.L_x_9945:
[----:B------:R-:W-:Y:S02]  /*25530*/  IMAD.MOV.U32 R13, RZ, RZ, R9 ;  /* 0x000000ffff0d7224 */ /* 0x000fe400078e0009 */
[----:B------:R-:W-:Y:S01]  /*25540*/  IMAD.MOV.U32 R12, RZ, RZ, 0x7 ;  /* 0x00000007ff0c7424 */ /* 0x000fe200078e00ff */
[----:B------:R-:W-:-:S07]  /*25550*/  MOV R2, R14 ;  /* 0x0000000e00027202 */ /* 0x000fce0000000f00 */
[----:B------:R-:W-:Y:S05]  /*25560*/  WARPSYNC.COLLECTIVE R15, `(.L_x_9946) ;  /* 0x000000000f087348 */ /* 0x000fea0003c00000 */
[----:B------:R0:W1:Y:S02]  /*25570*/  SHFL.IDX P6, R14, R13, R12, R11 ;  /* 0x0000000c0d0e7389 */ /* 0x00006400000c000b */
[----:B01----:R-:W-:Y:S01]  /*25580*/  ENDCOLLECTIVE ;  /* 0x000000000000791b */ /* 0x003fe20003800000 */
.L_x_9946:
        /* <DEDUP_REMOVED lines=12> */
.L_x_9947:
[----:B------:R-:W-:Y:S01]  /*25650*/  IMAD.MOV.U32 R2, RZ, RZ, R14 ;  /* 0x000000ffff027224 */ /* 0x000fe200078e000e */
[----:B------:R-:W-:Y:S06]  /*25660*/  BRA `(.L_x_9948) ;  /* 0xffffff88003c7947 */ /* 0x000fec000383ffff */
.L_x_9704:
[----:B-1----:R1:W2:Y:S02]  /*25670*/  SYNCS.PHASECHK.TRANS64.TRYWAIT P0, [R6+URZ+0x28860], R2 ;  /* 0x02886002060075a7 */ /* 0x0022a4000800017f */
[----:B--2---:R-:W-:Y:S05]  /*25680*/  @!P0 NANOSLEEP.SYNCS 0x989680 ;  /* 0x009896800000895d */ /* 0x004fea0003900000 */
[----:B------:R-:W2:Y:S02]  /*25690*/  @!P0 SYNCS.PHASECHK.TRANS64 P0, [R6+URZ+0x28860], R2 ;  /* 0x02886002060085a7 */ /* 0x000ea4000800007f */
[----:B--2---:R-:W-:Y:S05]  /*256a0*/  @!P0 BRA `(.L_x_9704) ;  /* 0xfffffffc00f08947 */ /* 0x004fea000383ffff */
[----:B------:R-:W-:Y:S05]  /*256b0*/  BRA `(.L_x_9949) ;  /* 0xffffff8800987947 */ /* 0x000fea000383ffff */
.L_x_9705:
        /* <DEDUP_REMOVED lines=8> */
.L_x_9951:
[----:B------:R-:W-:Y:S05]  /*25740*/  BSYNC B1 ;  /* 0x0000000000017941 */ /* 0x000fea0003800000 */
.L_x_9950:
        /* <DEDUP_REMOVED lines=9> */
.L_x_9952:
[----:B------:R-:W-:Y:S01]  /*257e0*/  IMAD.MOV.U32 R13, RZ, RZ, R24 ;  /* 0x000000ffff0d7224 */ /* 0x000fe200078e0018 */
[----:B------:R-:W-:Y:S02]  /*257f0*/  MOV R12, 0x1 ;  /* 0x00000001000c7802 */ /* 0x000fe40000000f00 */
[----:B------:R-:W-:-:S07]  /*25800*/  MOV R2, R14 ;  /* 0x0000000e00027202 */ /* 0x000fce0000000f00 */
[----:B------:R-:W-:Y:S05]  /*25810*/  WARPSYNC.COLLECTIVE R15, `(.L_x_9953) ;  /* 0x000000000f087348 */ /* 0x000fea0003c00000 */
[----:B------:R0:W1:Y:S02]  /*25820*/  SHFL.IDX P6, R14, R13, R12, R11 ;  /* 0x0000000c0d0e7389 */ /* 0x00006400000c000b */
[----:B01----:R-:W-:Y:S01]  /*25830*/  ENDCOLLECTIVE ;  /* 0x000000000000791b */ /* 0x003fe20003800000 */
.L_x_9953:
        /* <DEDUP_REMOVED lines=14> */
.L_x_9954:
[----:B------:R-:W-:Y:S02]  /*25920*/  IMAD.MOV.U32 R13, RZ, RZ, R24 ;  /* 0x000000ffff0d7224 */ /* 0x000fe400078e0018 */
[----:B------:R-:W-:Y:S02]  /*25930*/  IMAD.MOV.U32 R12, RZ, RZ, 0x2 ;  /* 0x00000002ff0c7424 */ /* 0x000fe400078e00ff */
[----:B------:R-:W-:-:S07]  /*25940*/  IMAD.MOV.U32 R2, RZ, RZ, R14 ;  /* 0x000000ffff027224 */ /* 0x000fce00078e000e */
[----:B------:R-:W-:Y:S05]  /*25950*/  WARPSYNC.COLLECTIVE R15, `(.L_x_9955) ;  /* 0x000000000f087348 */ /* 0x000fea0003c00000 */
[----:B------:R0:W1:Y:S02]  /*25960*/  SHFL.IDX P6, R14, R13, R12, R11 ;  /* 0x0000000c0d0e7389 */ /* 0x00006400000c000b */
[----:B01----:R-:W-:Y:S01]  /*25970*/  ENDCOLLECTIVE ;  /* 0x000000000000791b */ /* 0x003fe20003800000 */
.L_x_9955:
[----:B------:R-:W-:-:S04]  /*25980*/  IADD3 R2, P0, R2, R5, RZ ;  /* 0x0000000502027210 */ /* 0x000fc80007f1e0ff */
[----:B------:R-:W-:Y:S02]  /*25990*/  IADD3.X R3, RZ, R3, RZ, P0, !PT ;  /* 0x00000003ff037210 */ /* 0x000fe400007fe4ff */
        /* <DEDUP_REMOVED lines=12> */
.L_x_9956:
[----:B------:R-:W-:Y:S01]  /*25a60*/  IMAD.MOV.U32 R13, RZ, RZ, R24 ;  /* 0x000000ffff0d7224 */ /* 0x000fe200078e0018 */
[----:B------:R-:W-:Y:S01]  /*25a70*/  MOV R12, 0x3 ;  /* 0x00000003000c7802 */ /* 0x000fe20000000f00 */
[----:B------:R-:W-:-:S07]  /*25a80*/  IMAD.MOV.U32 R2, RZ, RZ, R14 ;  /* 0x000000ffff027224 */ /* 0x000fce00078e000e */
[----:B------:R-:W-:Y:S05]  /*25a90*/  WARPSYNC.COLLECTIVE R15, `(.L_x_9957) ;  /* 0x000000000f087348 */ /* 0x000fea0003c00000 */
[----:B------:R0:W1:Y:S02]  /*25aa0*/  SHFL.IDX P6, R14, R13, R12, R11 ;  /* 0x0000000c0d0e7389 */ /* 0x00006400000c000b */
[----:B01----:R-:W-:Y:S01]  /*25ab0*/  ENDCOLLECTIVE ;  /* 0x000000000000791b */ /* 0x003fe20003800000 */
.L_x_9957:
        /* <DEDUP_REMOVED lines=14> */
.L_x_9958:
[----:B------:R-:W-:Y:S02]  /*25ba0*/  IMAD.MOV.U32 R13, RZ, RZ, R24 ;  /* 0x000000ffff0d7224 */ /* 0x000fe400078e0018 */
[----:B------:R-:W-:Y:S02]  /*25bb0*/  IMAD.MOV.U32 R12, RZ, RZ, 0x4 ;  /* 0x00000004ff0c7424 */ /* 0x000fe400078e00ff */
[----:B------:R-:W-:-:S07]  /*25bc0*/  IMAD.MOV.U32 R2, RZ, RZ, R14 ;  /* 0x000000ffff027224 */ /* 0x000fce00078e000e */
[----:B------:R-:W-:Y:S05]  /*25bd0*/  WARPSYNC.COLLECTIVE R15, `(.L_x_9959) ;  /* 0x000000000f087348 */ /* 0x000fea0003c00000 */
[----:B------:R0:W1:Y:S02]  /*25be0*/  SHFL.IDX P6, R14, R13, R12, R11 ;  /* 0x0000000c0d0e7389 */ /* 0x00006400000c000b */
[----:B01----:R-:W-:Y:S01]  /*25bf0*/  ENDCOLLECTIVE ;  /* 0x000000000000791b */ /* 0x003fe20003800000 */
.L_x_9959:
        /* <DEDUP_REMOVED lines=14> */
.L_x_9960:
[----:B------:R-:W-:Y:S01]  /*25ce0*/  IMAD.MOV.U32 R13, RZ, RZ, R24 ;  /* 0x000000ffff0d7224 */ /* 0x000fe200078e0018 */
[----:B------:R-:W-:Y:S01]  /*25cf0*/  MOV R12, 0x5 ;  /* 0x00000005000c7802 */ /* 0x000fe20000000f00 */
[----:B------:R-:W-:-:S07]  /*25d00*/  IMAD.MOV.U32 R2, RZ, RZ, R14 ;  /* 0x000000ffff027224 */ /* 0x000fce00078e000e */
[----:B------:R-:W-:Y:S05]  /*25d10*/  WARPSYNC.COLLECTIVE R15, `(.L_x_9961) ;  /* 0x000000000f087348 */ /* 0x000fea0003c00000 */
[----:B------:R0:W1:Y:S02]  /*25d20*/  SHFL.IDX P6, R14, R13, R12, R11 ;  /* 0x0000000c0d0e7389 */ /* 0x00006400000c000b */
[----:B01----:R-:W-:Y:S01]  /*25d30*/  ENDCOLLECTIVE ;  /* 0x000000000000791b */ /* 0x003fe20003800000 */
.L_x_9961:
        /* <DEDUP_REMOVED lines=14> */
.L_x_9962:
[----:B------:R-:W-:Y:S02]  /*25e20*/  IMAD.MOV.U32 R13, RZ, RZ, R24 ;  /* 0x000000ffff0d7224 */ /* 0x000fe400078e0018 */
[----:B------:R-:W-:Y:S02]  /*25e30*/  IMAD.MOV.U32 R12, RZ, RZ, 0x6 ;  /* 0x00000006ff0c7424 */ /* 0x000fe400078e00ff */
[----:B------:R-:W-:-:S07]  /*25e40*/  IMAD.MOV.U32 R2, RZ, RZ, R14 ;  /* 0x000000ffff027224 */ /* 0x000fce00078e000e */
[----:B------:R-:W-:Y:S05]  /*25e50*/  WARPSYNC.COLLECTIVE R15, `(.L_x_9963) ;  /* 0x000000000f087348 */ /* 0x000fea0003c00000 */
[----:B------:R0:W1:Y:S02]  /*25e60*/  SHFL.IDX P6, R14, R13, R12, R11 ;  /* 0x0000000c0d0e7389 */ /* 0x00006400000c000b */
[----:B01----:R-:W-:Y:S01]  /*25e70*/  ENDCOLLECTIVE ;  /* 0x000000000000791b */ /* 0x003fe20003800000 */
.L_x_9963:
        /* <DEDUP_REMOVED lines=14> */
.L_x_9964:
[----:B------:R-:W-:Y:S01]  /*25f60*/  IMAD.MOV.U32 R13, RZ, RZ, R24 ;  /* 0x000000ffff0d7224 */ /* 0x000fe200078e0018 */
[----:B------:R-:W-:Y:S01]  /*25f70*/  MOV R12, 0x7 ;  /* 0x00000007000c7802 */ /* 0x000fe20000000f00 */
[----:B------:R-:W-:-:S07]  /*25f80*/  IMAD.MOV.U32 R2, RZ, RZ, R14 ;  /* 0x000000ffff027224 */ /* 0x000fce00078e000e */
[----:B------:R-:W-:Y:S05]  /*25f90*/  WARPSYNC.COLLECTIVE R15, `(.L_x_9965) ;  /* 0x000000000f087348 */ /* 0x000fea0003c00000 */
[----:B------:R0:W1:Y:S02]  /*25fa0*/  SHFL.IDX P6, R14, R13, R12, R11 ;  /* 0x0000000c0d0e7389 */ /* 0x00006400000c000b */
[----:B01----:R-:W-:Y:S01]  /*25fb0*/  ENDCOLLECTIVE ;  /* 0x000000000000791b */ /* 0x003fe20003800000 */
.L_x_9965:
        /* <DEDUP_REMOVED lines=13> */
.L_x_9966:
[----:B------:R-:W-:Y:S01]  /*26090*/  @!PT LDS RZ, [RZ] ;  /* 0x00000000fffff984 */ /* 0x000fe20000000800 */
[----:B------:R-:W-:Y:S01]  /*260a0*/  @!PT LDS RZ, [RZ] ;  /* 0x00000000fffff984 */ /* 0x000fe20000000800 */
[----:B------:R-:W-:Y:S01]  /*260b0*/  @!PT LDS RZ, [RZ] ;  /* 0x00000000fffff984 */ /* 0x000fe20000000800 */
[----:B------:R1:W-:Y:S01]  /*260c0*/  LDGSTS.E.BYPASS.LTC128B.128 [R7+0x7400], desc[UR42][R2.64+0x80], !P0 ;  /* 0x0740008002077fae */ /* 0x0003e2000c101d6a */
[----:B------:R-:W-:Y:S05]  /*260d0*/  BRA `(.L_x_9967) ;  /* 0xffffff8400207947 */ /* 0x000fea000383ffff */
.L_x_9713:
[----:B0-----:R0:W1:Y:S02]  /*260e0*/  SYNCS.PHASECHK.TRANS64.TRYWAIT P0, [R0+URZ+0x28860], R3 ;  /* 0x02886003000075a7 */ /* 0x001064000800017f */
[----:B-1----:R-:W-:Y:S05]  /*260f0*/  @!P0 NANOSLEEP.SYNCS 0x989680 ;  /* 0x009896800000895d */ /* 0x002fea0003900000 */
[----:B------:R-:W1:Y:S02]  /*26100*/  @!P0 SYNCS.PHASECHK.TRANS64 P0, [R0+URZ+0x28860], R3 ;  /* 0x02886003000085a7 */ /* 0x000e64000800007f */
[----:B-1----:R-:W-:Y:S05]  /*26110*/  @!P0 BRA `(.L_x_9713) ;  /* 0xfffffffc00f08947 */ /* 0x002fea000383ffff */
[----:B------:R-:W-:Y:S05]  /*26120*/  BRA `(.L_x_9968) ;  /* 0xffffff8800347947 */ /* 0x000fea000383ffff */
.L_x_9714:
        /* <DEDUP_REMOVED lines=8> */
.L_x_9970:
[----:B------:R-:W-:Y:S05]  /*261b0*/  BSYNC B0 ;  /* 0x0000000000007941 */ /* 0x000fea0003800000 */
.L_x_9969:
[----:B------:R-:W-:Y:S01]  /*261c0*/  MOV R13, R23 ;  /* 0x00000017000d7202 */ /* 0x000fe20000000f00 */
[----:B------:R-:W-:Y:S01]  /*261d0*/  IMAD.MOV.U32 R12, RZ, RZ, RZ ;  /* 0x000000ffff0c7224 */ /* 0x000fe200078e00ff */
[----:B------:R-:W-:Y:S01]  /*261e0*/  SHF.L.U32 R5, R31, 0x1, RZ ;  /* 0x000000011f057819 */ /* 0x000fe200000006ff */
[----:B------:R-:W-:Y:S02]  /*261f0*/  IMAD.MOV.U32 R11, RZ, RZ, 0x181f ;  /* 0x0000181fff0b7424 */ /* 0x000fe400078e00ff */
[----:B------:R-:W-:Y:S02]  /*26200*/  IMAD.MOV.U32 R15, RZ, RZ, -0x1 ;  /* 0xffffffffff0f7424 */ /* 0x000fe400078e00ff */
[----:B------:R-:W-:Y:S02]  /*26210*/  IMAD.MOV.U32 R3, RZ, RZ, R14 ;  /* 0x000000ffff037224 */ /* 0x000fe400078e000e */
[----:B------:R-:W-:-:S07]  /*26220*/  IMAD R4, R9, 0x2, R22 ;  /* 0x0000000209047824 */ /* 0x000fce00078e0216 */
[----:B------:R-:W-:Y:S05]  /*26230*/  WARPSYNC.COLLECTIVE R15, `(.L_x_9971) ;  /* 0x000000000f087348 */ /* 0x000fea0003c00000 */
[----:B------:R0:W1:Y:S02]  /*26240*/  SHFL.IDX P6, R14, R13, R12, R11 ;  /* 0x0000000c0d0e7389 */ /* 0x00006400000c000b */
[----:B01----:R-:W-:Y:S01]  /*26250*/  ENDCOLLECTIVE ;  /* 0x000000000000791b */ /* 0x003fe20003800000 */
.L_x_9971:
        /* <DEDUP_REMOVED lines=11> */
.L_x_9972:
        /* <DEDUP_REMOVED lines=13> */
.L_x_9973:
[----:B------:R-:W-:Y:S02]  /*263e0*/  IMAD.MOV.U32 R13, RZ, RZ, R24 ;  /* 0x000000ffff0d7224 */ /* 0x000fe400078e0018 */
[----:B------:R-:W-:Y:S02]  /*263f0*/  IMAD.MOV.U32 R12, RZ, RZ, 0x2 ;  /* 0x00000002ff0c7424 */ /* 0x000fe400078e00ff */
[----:B------:R-:W-:-:S07]  /*26400*/  IMAD.MOV.U32 R10, RZ, RZ, R14 ;  /* 0x000000ffff0a7224 */ /* 0x000fce00078e000e */
[----:B------:R-:W-:Y:S05]  /*26410*/  WARPSYNC.COLLECTIVE R15, `(.L_x_9974) ;  /* 0x000000000f087348 */ /* 0x000fea0003c00000 */
[----:B------:R0:W1:Y:S02]  /*26420*/  SHFL.IDX P6, R14, R13, R12, R11 ;  /* 0x0000000c0d0e7389 */ /* 0x00006400000c000b */
[----:B01----:R-:W-:Y:S01]  /*26430*/  ENDCOLLECTIVE ;  /* 0x000000000000791b */ /* 0x003fe20003800000 */
.L_x_9974:
[----:B------:R-:W-:-:S04]  /*26440*/  IADD3 R2, P2, R10, R5, RZ ;  /* 0x000000050a027210 */ /* 0x000fc80007f5e0ff */
[----:B------:R-:W-:-:S05]  /*26450*/  IADD3.X R3, RZ, R7, RZ, P2, !PT ;  /* 0x00000007ff037210 */ /* 0x000fca00017fe4ff */
        /* <DEDUP_REMOVED lines=12> */
.L_x_9975:
[----:B------:R-:W-:Y:S02]  /*26520*/  IMAD.MOV.U32 R13, RZ, RZ, R24 ;  /* 0x000000ffff0d7224 */ /* 0x000fe400078e0018 */
[----:B------:R-:W-:Y:S01]  /*26530*/  IMAD.MOV.U32 R12, RZ, RZ, 0x3 ;  /* 0x00000003ff0c7424 */ /* 0x000fe200078e00ff */
[----:B------:R-:W-:-:S13]  /*26540*/  IADD3 R2, P2, R14, R5, RZ ;  /* 0x000000050e027210 */ /* 0x000fda0007f5e0ff */
[----:B------:R-:W-:Y:S05]  /*26550*/  WARPSYNC.COLLECTIVE R15, `(.L_x_9976) ;  /* 0x000000000f087348 */ /* 0x000fea0003c00000 */
[----:B------:R0:W1:Y:S02]  /*26560*/  SHFL.IDX P6, R14, R13, R12, R11 ;  /* 0x0000000c0d0e7389 */ /* 0x00006400000c000b */
[----:B01----:R-:W-:Y:S01]  /*26570*/  ENDCOLLECTIVE ;  /* 0x000000000000791b */ /* 0x003fe20003800000 */
.L_x_9976:
        /* <DEDUP_REMOVED lines=13> */
.L_x_9977:
[----:B------:R-:W-:Y:S01]  /*26650*/  IMAD.MOV.U32 R13, RZ, RZ, R24 ;  /* 0x000000ffff0d7224 */ /* 0x000fe200078e0018 */
[----:B------:R-:W-:Y:S02]  /*26660*/  MOV R12, 0x4 ;  /* 0x00000004000c7802 */ /* 0x000fe40000000f00 */
[----:B------:R-:W-:-:S13]  /*26670*/  IADD3 R2, P2, R14, R5, RZ ;  /* 0x000000050e027210 */ /* 0x000fda0007f5e0ff */
[----:B------:R-:W-:Y:S05]  /*26680*/  WARPSYNC.COLLECTIVE R15, `(.L_x_9978) ;  /* 0x000000000f087348 */ /* 0x000fea0003c00000 */
[----:B------:R0:W1:Y:S02]  /*26690*/  SHFL.IDX P6, R14, R13, R12, R11 ;  /* 0x0000000c0d0e7389 */ /* 0x00006400000c000b */
[----:B01----:R-:W-:Y:S01]  /*266a0*/  ENDCOLLECTIVE ;  /* 0x000000000000791b */ /* 0x003fe20003800000 */
.L_x_9978:
        /* <DEDUP_REMOVED lines=13> */
.L_x_9979:
[----:B------:R-:W-:Y:S02]  /*26780*/  IMAD.MOV.U32 R13, RZ, RZ, R24 ;  /* 0x000000ffff0d7224 */ /* 0x000fe400078e0018 */
[----:B------:R-:W-:Y:S02]  /*26790*/  IMAD.MOV.U32 R12, RZ, RZ, 0x5 ;  /* 0x00000005ff0c7424 */ /* 0x000fe400078e00ff */
[----:B------:R-:W-:-:S07]  /*267a0*/  IMAD.MOV.U32 R10, RZ, RZ, R14 ;  /* 0x000000ffff0a7224 */ /* 0x000fce00078e000e */
[----:B------:R-:W-:Y:S05]  /*267b0*/  WARPSYNC.COLLECTIVE R15, `(.L_x_9980) ;  /* 0x000000000f087348 */ /* 0x000fea0003c00000 */
[----:B------:R0:W1:Y:S02]  /*267c0*/  SHFL.IDX P6, R14, R13, R12, R11 ;  /* 0x0000000c0d0e7389 */ /* 0x00006400000c000b */
[----:B01----:R-:W-:Y:S01]  /*267d0*/  ENDCOLLECTIVE ;  /* 0x000000000000791b */ /* 0x003fe20003800000 */
.L_x_9980:
        /* <DEDUP_REMOVED lines=14> */
.L_x_9981:
[----:B------:R-:W-:Y:S02]  /*268c0*/  IMAD.MOV.U32 R13, RZ, RZ, R24 ;  /* 0x000000ffff0d7224 */ /* 0x000fe400078e0018 */
[----:B------:R-:W-:Y:S01]  /*268d0*/  IMAD.MOV.U32 R12, RZ, RZ, 0x6 ;  /* 0x00000006ff0c7424 */ /* 0x000fe200078e00ff */
[----:B------:R-:W-:-:S13]  /*268e0*/  IADD3 R2, P2, R14, R5, RZ ;  /* 0x000000050e027210 */ /* 0x000fda0007f5e0ff */
[----:B------:R-:W-:Y:S05]  /*268f0*/  WARPSYNC.COLLECTIVE R15, `(.L_x_9982) ;  /* 0x000000000f087348 */ /* 0x000fea0003c00000 */
[----:B------:R0:W1:Y:S02]  /*26900*/  SHFL.IDX P6, R14, R13, R12, R11 ;  /* 0x0000000c0d0e7389 */ /* 0x00006400000c000b */
[----:B01----:R-:W-:Y:S01]  /*26910*/  ENDCOLLECTIVE ;  /* 0x000000000000791b */ /* 0x003fe20003800000 */
.L_x_9982:
        /* <DEDUP_REMOVED lines=13> */
.L_x_9983:
[----:B------:R-:W-:Y:S01]  /*269f0*/  MOV R13, R24 ;  /* 0x00000018000d7202 */ /* 0x000fe20000000f00 */
[----:B------:R-:W-:Y:S02]  /*26a00*/  IMAD.MOV.U32 R12, RZ, RZ, 0x7 ;  /* 0x00000007ff0c7424 */ /* 0x000fe400078e00ff */
[----:B------:R-:W-:-:S07]  /*26a10*/  IMAD.MOV.U32 R10, RZ, RZ, R14 ;  /* 0x000000ffff0a7224 */ /* 0x000fce00078e000e */
[----:B------:R-:W-:Y:S05]  /*26a20*/  WARPSYNC.COLLECTIVE R15, `(.L_x_9984) ;  /* 0x000000000f087348 */ /* 0x000fea0003c00000 */
[----:B------:R0:W1:Y:S02]  /*26a30*/  SHFL.IDX P6, R14, R13, R12, R11 ;  /* 0x0000000c0d0e7389 */ /* 0x00006400000c000b */
[----:B01----:R-:W-:Y:S01]  /*26a40*/  ENDCOLLECTIVE ;  /* 0x000000000000791b */ /* 0x003fe20003800000 */
.L_x_9984:
        /* <DEDUP_REMOVED lines=12> */
.L_x_9985:
[----:B------:R-:W-:Y:S05]  /*26b10*/  BRA `(.L_x_9986) ;  /* 0xffffff8000d47947 */ /* 0x000fea000383ffff */
.L_x_9719:
[----:B------:R-:W-:Y:S01]  /*26b20*/  BSSY B0, `(.L_x_9987) ;  /* 0x0000008000007945 */ /* 0x000fe20003800000 */
[----:B------:R-:W-:Y:S01]  /*26b30*/  MOV R13, R16 ;  /* 0x00000010000d7202 */ /* 0x000fe20000000f00 */
[----:B-1----:R-:W-:Y:S02]  /*26b40*/  IMAD.MOV.U32 R12, RZ, RZ, RZ ;  /* 0x000000ffff0c7224 */ /* 0x002fe400078e00ff */
[----:B------:R-:W-:Y:S02]  /*26b50*/  IMAD.MOV.U32 R11, RZ, RZ, 0x1f ;  /* 0x0000001fff0b7424 */ /* 0x000fe400078e00ff */
[----:B------:R-:W-:-:S07]  /*26b60*/  IMAD.MOV.U32 R15, RZ, RZ, -0x1 ;  /* 0xffffffffff0f7424 */ /* 0x000fce00078e00ff */
[----:B------:R-:W-:Y:S05]  /*26b70*/  WARPSYNC.COLLECTIVE R15, `(.L_x_9988) ;  /* 0x000000000f087348 */ /* 0x000fea0003c00000 */
[----:B------:R0:W1:Y:S02]  /*26b80*/  SHFL.IDX P6, R14, R13, R12, R11 ;  /* 0x0000000c0d0e7389 */ /* 0x00006400000c000b */
[----:B01----:R-:W-:Y:S01]  /*26b90*/  ENDCOLLECTIVE ;  /* 0x000000000000791b */ /* 0x003fe20003800000 */
.L_x_9988:
[----:B------:R-:W-:Y:S05]  /*26ba0*/  BSYNC B0 ;  /* 0x0000000000007941 */ /* 0x000fea0003800000 */
.L_x_9987:
        /* <DEDUP_REMOVED lines=9> */
.L_x_9989:
        /* <DEDUP_REMOVED lines=24> */
.L_x_9990:
[----:B------:R-:W-:Y:S01]  /*26dc0*/  IMAD.MOV.U32 R12, RZ, RZ, 0x2 ;  /* 0x00000002ff0c7424 */ /* 0x000fe200078e00ff */
[----:B------:R-:W-:-:S04]  /*26dd0*/  SEL R14, R14, RZ, P1 ;  /* 0x000000ff0e0e7207 */ /* 0x000fc80000800000 */
[----:B------:R-:W-:-:S05]  /*26de0*/  IADD3 R5, R13, R14, RZ ;  /* 0x0000000e0d057210 */ /* 0x000fca0007ffe0ff */
[----:B------:R-:W-:-:S07]  /*26df0*/  IMAD.MOV.U32 R13, RZ, RZ, R5 ;  /* 0x000000ffff0d7224 */ /* 0x000fce00078e0005 */
[----:B------:R-:W-:Y:S05]  /*26e00*/  WARPSYNC.COLLECTIVE R15, `(.L_x_9991) ;  /* 0x000000000f087348 */ /* 0x000fea0003c00000 */
[----:B------:R0:W1:Y:S02]  /*26e10*/  SHFL.UP P6, R14, R13, R12, R11 ;  /* 0x0400000c0d0e7389 */ /* 0x00006400000c000b */
[----:B01----:R-:W-:Y:S01]  /*26e20*/  ENDCOLLECTIVE ;  /* 0x000000000000791b */ /* 0x003fe20003800000 */
.L_x_9991:
[----:B------:R-:W-:Y:S01]  /*26e30*/  IMAD.MOV.U32 R12, RZ, RZ, 0x4 ;  /* 0x00000004ff0c7424 */ /* 0x000fe200078e00ff */
[----:B------:R-:W-:-:S05]  /*26e40*/  SEL R2, R14, RZ, P2 ;  /* 0x000000ff0e027207 */ /* 0x000fca0001000000 */
[----:B------:R-:W-:-:S05]  /*26e50*/  IMAD.IADD R2, R5, 0x1, R2 ;  /* 0x0000000105027824 */ /* 0x000fca00078e0202 */
[----:B------:R-:W-:-:S07]  /*26e60*/  MOV R13, R2 ;  /* 0x00000002000d7202 */ /* 0x000fce0000000f00 */
[----:B------:R-:W-:Y:S05]  /*26e70*/  WARPSYNC.COLLECTIVE R15, `(.L_x_9992) ;  /* 0x000000000f087348 */ /* 0x000fea0003c00000 */
[----:B------:R0:W1:Y:S02]  /*26e80*/  SHFL.UP P6, R14, R13, R12, R11 ;  /* 0x0400000c0d0e7389 */ /* 0x00006400000c000b */
[----:B01----:R-:W-:Y:S01]  /*26e90*/  ENDCOLLECTIVE ;  /* 0x000000000000791b */ /* 0x003fe20003800000 */
.L_x_9992:
[----:B------:R-:W-:Y:S02]  /*26ea0*/  MOV R12, 0x8 ;  /* 0x00000008000c7802 */ /* 0x000fe40000000f00 */
[----:B------:R-:W-:-:S05]  /*26eb0*/  SEL R3, R14, RZ, P3 ;  /* 0x000000ff0e037207 */ /* 0x000fca0001800000 */
[----:B------:R-:W-:-:S04]  /*26ec0*/  IMAD.IADD R3, R2, 0x1, R3 ;  /* 0x0000000102037824 */ /* 0x000fc800078e0203 */
[----:B------:R-:W-:-:S07]  /*26ed0*/  IMAD.MOV.U32 R13, RZ, RZ, R3 ;  /* 0x000000ffff0d7224 */ /* 0x000fce00078e0003 */
[----:B------:R-:W-:Y:S05]  /*26ee0*/  WARPSYNC.COLLECTIVE R15, `(.L_x_9993) ;  /* 0x000000000f087348 */ /* 0x000fea0003c00000 */
[----:B------:R0:W1:Y:S02]  /*26ef0*/  SHFL.UP P6, R14, R13, R12, R11 ;  /* 0x0400000c0d0e7389 */ /* 0x00006400000c000b */
[----:B01----:R-:W-:Y:S01]  /*26f00*/  ENDCOLLECTIVE ;  /* 0x000000000000791b */ /* 0x003fe20003800000 */
.L_x_9993:
[----:B------:R-:W-:Y:S01]  /*26f10*/  IMAD.MOV.U32 R12, RZ, RZ, 0x10 ;  /* 0x00000010ff0c7424 */ /* 0x000fe200078e00ff */
[----:B------:R-:W-:-:S05]  /*26f20*/  SEL R14, R14, RZ, P4 ;  /* 0x000000ff0e0e7207 */ /* 0x000fca0002000000 */
[----:B------:R-:W-:-:S04]  /*26f30*/  IMAD.IADD R5, R3, 0x1, R14 ;  /* 0x0000000103057824 */ /* 0x000fc800078e020e */
[----:B------:R-:W-:-:S07]  /*26f40*/  IMAD.MOV.U32 R13, RZ, RZ, R5 ;  /* 0x000000ffff0d7224 */ /* 0x000fce00078e0005 */
[----:B------:R-:W-:Y:S05]  /*26f50*/  WARPSYNC.COLLECTIVE R15, `(.L_x_9994) ;  /* 0x000000000f087348 */ /* 0x000fea0003c00000 */
[----:B------:R0:W1:Y:S02]  /*26f60*/  SHFL.UP P6, R14, R13, R12, R11 ;  /* 0x0400000c0d0e7389 */ /* 0x00006400000c000b */
[----:B01----:R-:W-:Y:S01]  /*26f70*/  ENDCOLLECTIVE ;  /* 0x000000000000791b */ /* 0x003fe20003800000 */
.L_x_9994:
        /* <DEDUP_REMOVED lines=8> */
.L_x_9995:
[----:B------:R-:W-:Y:S05]  /*27000*/  BRA `(.L_x_9996) ;  /* 0xffffff8000e47947 */ /* 0x000fea000383ffff */
.L_x_9722:
[----:B------:R-:W-:Y:S01]  /*27010*/  BSSY B0, `(.L_x_9997) ;  /* 0x0000007000007945 */ /* 0x000fe20003800000 */
[----:B-1----:R-:W-:Y:S02]  /*27020*/  IMAD.MOV.U32 R12, RZ, RZ, 0x1 ;  /* 0x00000001ff0c7424 */ /* 0x002fe400078e00ff */
[----:B------:R-:W-:Y:S02]  /*27030*/  IMAD.MOV.U32 R11, RZ, RZ, RZ ;  /* 0x000000ffff0b7224 */ /* 0x000fe400078e00ff */
[----:B------:R-:W-:-:S07]  /*27040*/  IMAD.MOV.U32 R15, RZ, RZ, -0x1 ;  /* 0xffffffffff0f7424 */ /* 0x000fce00078e00ff */
[----:B------:R-:W-:Y:S05]  /*27050*/  WARPSYNC.COLLECTIVE R15, `(.L_x_9998) ;  /* 0x000000000f087348 */ /* 0x000fea0003c00000 */
[----:B------:R0:W1:Y:S02]  /*27060*/  SHFL.UP P6, R14, R13, R12, R11 ;  /* 0x0400000c0d0e7389 */ /* 0x00006400000c000b */
[----:B01----:R-:W-:Y:S01]  /*27070*/  ENDCOLLECTIVE ;  /* 0x000000000000791b */ /* 0x003fe20003800000 */
.L_x_9998:
[----:B------:R-:W-:Y:S05]  /*27080*/  BSYNC B0 ;  /* 0x0000000000007941 */ /* 0x000fea0003800000 */
.L_x_9997:
        /* <DEDUP_REMOVED lines=8> */
.L_x_9999:
[----:B------:R-:W-:Y:S01]  /*27110*/  IMAD.MOV.U32 R12, RZ, RZ, 0x4 ;  /* 0x00000004ff0c7424 */ /* 0x000fe200078e00ff */
[----:B------:R-:W-:-:S04]  /*27120*/  SEL R2, R14, RZ, P2 ;  /* 0x000000ff0e027207 */ /* 0x000fc80001000000 */
[----:B------:R-:W-:-:S05]  /*27130*/  IADD3 R2, R13, R2, RZ ;  /* 0x000000020d027210 */ /* 0x000fca0007ffe0ff */
[----:B------:R-:W-:-:S07]  /*27140*/  IMAD.MOV.U32 R13, RZ, RZ, R2 ;  /* 0x000000ffff0d7224 */ /* 0x000fce00078e0002 */
[----:B------:R-:W-:Y:S05]  /*27150*/  WARPSYNC.COLLECTIVE R15, `(.L_x_10000) ;  /* 0x000000000f087348 */ /* 0x000fea0003c00000 */
[----:B------:R0:W1:Y:S02]  /*27160*/  SHFL.UP P6, R14, R13, R12, R11 ;  /* 0x0400000c0d0e7389 */ /* 0x00006400000c000b */
[----:B01----:R-:W-:Y:S01]  /*27170*/  ENDCOLLECTIVE ;  /* 0x000000000000791b */ /* 0x003fe20003800000 */
.L_x_10000:
[----:B------:R-:W-:Y:S01]  /*27180*/  IMAD.MOV.U32 R12, RZ, RZ, 0x8 ;  /* 0x00000008ff0c7424 */ /* 0x000fe200078e00ff */
[----:B------:R-:W-:-:S05]  /*27190*/  SEL R3, R14, RZ, P3 ;  /* 0x000000ff0e037207 */ /* 0x000fca0001800000 */
[----:B------:R-:W-:-:S05]  /*271a0*/  IMAD.IADD R3, R2, 0x1, R3 ;  /* 0x0000000102037824 */ /* 0x000fca00078e0203 */
[----:B------:R-:W-:-:S07]  /*271b0*/  MOV R13, R3 ;  /* 0x00000003000d7202 */ /* 0x000fce0000000f00 */
[----:B------:R-:W-:Y:S05]  /*271c0*/  WARPSYNC.COLLECTIVE R15, `(.L_x_10001) ;  /* 0x000000000f087348 */ /* 0x000fea0003c00000 */
[----:B------:R0:W1:Y:S02]  /*271d0*/  SHFL.UP P6, R14, R13, R12, R11 ;  /* 0x0400000c0d0e7389 */ /* 0x00006400000c000b */
[----:B01----:R-:W-:Y:S01]  /*271e0*/  ENDCOLLECTIVE ;  /* 0x000000000000791b */ /* 0x003fe20003800000 */
.L_x_10001:
[----:B------:R-:W-:Y:S02]  /*271f0*/  MOV R12, 0x10 ;  /* 0x00000010000c7802 */ /* 0x000fe40000000f00 */
[----:B------:R-:W-:-:S05]  /*27200*/  SEL R14, R14, RZ, P4 ;  /* 0x000000ff0e0e7207 */ /* 0x000fca0002000000 */
[----:B------:R-:W-:-:S04]  /*27210*/  IMAD.IADD R5, R3, 0x1, R14 ;  /* 0x0000000103057824 */ /* 0x000fc800078e020e */
[----:B------:R-:W-:-:S07]  /*27220*/  IMAD.MOV.U32 R13, RZ, RZ, R5 ;  /* 0x000000ffff0d7224 */ /* 0x000fce00078e0005 */
[----:B------:R-:W-:Y:S05]  /*27230*/  WARPSYNC.COLLECTIVE R15, `(.L_x_10002) ;  /* 0x000000000f087348 */ /* 0x000fea0003c00000 */
[----:B------:R0:W1:Y:S02]  /*27240*/  SHFL.UP P6, R14, R13, R12, R11 ;  /* 0x0400000c0d0e7389 */ /* 0x00006400000c000b */
[----:B01----:R-:W-:Y:S01]  /*27250*/  ENDCOLLECTIVE ;  /* 0x000000000000791b */ /* 0x003fe20003800000 */
.L_x_10002:
        /* <DEDUP_REMOVED lines=8> */
.L_x_10003:
[----:B------:R-:W-:Y:S05]  /*272e0*/  BRA `(.L_x_10004) ;  /* 0xffffff8000d07947 */ /* 0x000fea000383ffff */
.L_x_9724:
[----:B------:R-:W-:Y:S01]  /*272f0*/  BSSY B0, `(.L_x_10005) ;  /* 0x0000006000007945 */ /* 0x000fe20003800000 */
[----:B------:R-:W-:Y:S01]  /*27300*/  PLOP3.LUT P6, PT, P6, PT, PT, 0x8, 0x0 ;  /* 0x000000000000781c */ /* 0x000fe200037ce170 */
[----:B------:R-:W-:-:S12]  /*27310*/  IMAD.MOV.U32 R15, RZ, RZ, -0x1 ;  /* 0xffffffffff0f7424 */ /* 0x000fd800078e00ff */
[----:B01----:R-:W-:Y:S05]  /*27320*/  WARPSYNC.COLLECTIVE R15, `(.L_x_10006) ;  /* 0x000000000f087348 */ /* 0x003fea0003c00000 */
[----:B------:R-:W-:Y:S01]  /*27330*/  VOTE.ANY R14, PT, P6 ;  /* 0x00000000000e7806 */ /* 0x000fe200030e0100 */
[----:B01----:R-:W-:Y:S06]  /*27340*/  ENDCOLLECTIVE ;  /* 0x000000000000791b */ /* 0x003fec0003800000 */
.L_x_10006:
[----:B------:R-:W-:Y:S05]  /*27350*/  BSYNC B0 ;  /* 0x0000000000007941 */ /* 0x000fea0003800000 */
.L_x_10005:
        /* <DEDUP_REMOVED lines=8> */
.L_x_10007:
[----:B------:R-:W-:Y:S02]  /*273e0*/  IMAD.IADD R19, R12, 0x1, R19 ;  /* 0x000000010c137824 */ /* 0x000fe400078e0213 */
[----:B------:R-:W-:Y:S02]  /*273f0*/  IMAD.MOV.U32 R13, RZ, RZ, R4 ;  /* 0x000000ffff0d7224 */ /* 0x000fe400078e0004 */
[----:B------:R-:W-:-:S07]  /*27400*/  IMAD.MOV.U32 R17, RZ, RZ, R14 ;  /* 0x000000ffff117224 */ /* 0x000fce00078e000e */
[----:B------:R-:W-:Y:S05]  /*27410*/  WARPSYNC.COLLECTIVE R15, `(.L_x_10008) ;  /* 0x000000000f087348 */ /* 0x000fea0003c00000 */
[----:B------:R0:W1:Y:S02]  /*27420*/  SHFL.IDX P6, R14, R13, R12, R11 ;  /* 0x0000000c0d0e7389 */ /* 0x00006400000c000b */
[----:B01----:R-:W-:Y:S01]  /*27430*/  ENDCOLLECTIVE ;  /* 0x000000000000791b */ /* 0x003fe20003800000 */
.L_x_10008:
[----:B------:R-:W-:Y:S01]  /*27440*/  MOV R4, R14 ;  /* 0x0000000e00047202 */ /* 0x000fe20000000f00 */
[----:B------:R-:W-:Y:S06]  /*27450*/  BRA `(.L_x_10009) ;  /* 0xffffff8000b47947 */ /* 0x000fec000383ffff */
.L_x_9726:
[----:B------:R-:W-:Y:S01]  /*27460*/  BSSY B0, `(.L_x_10010) ;  /* 0x0000007000007945 */ /* 0x000fe20003800000 */
[----:B------:R-:W-:Y:S01]  /*27470*/  IMAD.MOV.U32 R13, RZ, RZ, R2 ;  /* 0x000000ffff0d7224 */ /* 0x000fe200078e0002 */
[----:B------:R-:W-:Y:S01]  /*27480*/  MOV R15, 0xffffffff ;  /* 0xffffffff000f7802 */ /* 0x000fe20000000f00 */
[----:B------:R-:W-:-:S07]  /*27490*/  IMAD.MOV.U32 R11, RZ, RZ, 0x1f ;  /* 0x0000001fff0b7424 */ /* 0x000fce00078e00ff */
[----:B0-23--:R-:W-:Y:S05]  /*274a0*/  WARPSYNC.COLLECTIVE R15, `(.L_x_10011) ;  /* 0x000000000f087348 */ /* 0x00dfea0003c00000 */
[----:B------:R1:W4:Y:S02]  /*274b0*/  SHFL.IDX P6, R14, R13, R12, R11 ;  /* 0x0000000c0d0e7389 */ /* 0x00032400000c000b */
[----:B01234-:R-:W-:Y:S01]  /*274c0*/  ENDCOLLECTIVE ;  /* 0x000000000000791b */ /* 0x01ffe20003800000 */
.L_x_10011:
[----:B------:R-:W-:Y:S05]  /*274d0*/  BSYNC B0 ;  /* 0x0000000000007941 */ /* 0x000fea0003800000 */
.L_x_10010:
[----:B------:R-:W-:Y:S01]  /*274e0*/  IMAD.MOV.U32 R6, RZ, RZ, R14 ;  /* 0x000000ffff067224 */ /* 0x000fe200078e000e */
[----:B------:R-:W-:Y:S06]  /*274f0*/  BRA `(.L_x_9725) ;  /* 0xffffff8000a47947 */ /* 0x000fec000383ffff */
.L_x_9732:
[----:B-1----:R1:W3:Y:S02]  /*27500*/  SYNCS.PHASECHK.TRANS64.TRYWAIT P0, [R4+URZ+0x28820], R0 ;  /* 0x02882000040075a7 */ /* 0x0022e4000800017f */
[----:B---3--:R-:W-:Y:S05]  /*27510*/  @!P0 NANOSLEEP.SYNCS 0x989680 ;  /* 0x009896800000895d */ /* 0x008fea0003900000 */
[----:B------:R-:W3:Y:S02]  /*27520*/  @!P0 SYNCS.PHASECHK.TRANS64 P0, [R4+URZ+0x28820], R0 ;  /* 0x02882000040085a7 */ /* 0x000ee4000800007f */
[----:B---3--:R-:W-:Y:S05]  /*27530*/  @!P0 BRA `(.L_x_9732) ;  /* 0xfffffffc00f08947 */ /* 0x008fea000383ffff */
[----:B------:R-:W-:Y:S05]  /*27540*/  BRA `(.L_x_10012) ;  /* 0xffffff8800fc7947 */ /* 0x000fea000383ffff */
.L_x_9733:
[----:B------:R-:W3:Y:S01]  /*27550*/  S2R R2, SR_TID.X ;  /* 0x0000000000027919 */ /* 0x000ee20000002100 */
[----:B------:R-:W-:Y:S01]  /*27560*/  BSSY B0, `(.L_x_10013) ;  /* 0x000000a000007945 */ /* 0x000fe20003800000 */
[----:B------:R-:W-:Y:S01]  /*27570*/  IMAD.MOV.U32 R12, RZ, RZ, RZ ;  /* 0x000000ffff0c7224 */ /* 0x000fe200078e00ff */
[----:B------:R-:W-:Y:S01]  /*27580*/  MOV R11, 0x1f ;  /* 0x0000001f000b7802 */ /* 0x000fe20000000f00 */
[----:B------:R-:W-:Y:S01]  /*27590*/  IMAD.MOV.U32 R15, RZ, RZ, -0x1 ;  /* 0xffffffffff0f7424 */ /* 0x000fe200078e00ff */
[----:B---3--:R-:W-:-:S04]  /*275a0*/  SHF.R.U32.HI R2, RZ, 0x5, R2 ;  /* 0x00000005ff027819 */ /* 0x008fc80000011602 */
[----:B------:R-:W-:-:S05]  /*275b0*/  LOP3.LUT R2, R2, 0x3, RZ, 0xc0, !PT ;  /* 0x0000000302027812 */ /* 0x000fca00078ec0ff */
[----:B------:R-:W-:-:S07]  /*275c0*/  IMAD.MOV.U32 R13, RZ, RZ, R2 ;  /* 0x000000ffff0d7224 */ /* 0x000fce00078e0002 */
[----:B012---:R-:W-:Y:S05]  /*275d0*/  WARPSYNC.COLLECTIVE R15, `(.L_x_10014) ;  /* 0x000000000f087348 */ /* 0x007fea0003c00000 */
[----:B------:R3:W4:Y:S02]  /*275e0*/  SHFL.IDX P6, R14, R13, R12, R11 ;  /* 0x0000000c0d0e7389 */ /* 0x00072400000c000b */
[----:B01234-:R-:W-:Y:S01]  /*275f0*/  ENDCOLLECTIVE ;  /* 0x000000000000791b */ /* 0x01ffe20003800000 */
.L_x_10014:
[----:B------:R-:W-:Y:S05]  /*27600*/  BSYNC B0 ;  /* 0x0000000000007941 */ /* 0x000fea0003800000 */
.L_x_10013:
[----:B------:R-:W-:Y:S05]  /*27610*/  BRA `(.L_x_10015) ;  /* 0xffffff8800e47947 */ /* 0x000fea000383ffff */
.L_x_9734:
[----:B------:R-:W-:Y:S01]  /*27620*/  BSSY B0, `(.L_x_10016) ;  /* 0x0000006000007945 */ /* 0x000fe20003800000 */
[----:B------:R-:W-:-:S07]  /*27630*/  IMAD.MOV.U32 R15, RZ, RZ, -0x1 ;  /* 0xffffffffff0f7424 */ /* 0x000fce00078e00ff */
[----:B012---:R-:W-:Y:S05]  /*27640*/  WARPSYNC.COLLECTIVE R15, `(.L_x_10017) ;  /* 0x000000000f0c7348 */ /* 0x007fea0003c00000 */
[----:B------:R-:W-:Y:S02]  /*27650*/  ELECT P6, UR62, PT ;  /* 0x00000000003e782f */ /* 0x000fe400038c0000 */
[----:B------:R-:W-:Y:S01]  /*27660*/  MOV R14, UR62 ;  /* 0x0000003e000e7c02 */ /* 0x000fe20008000f00 */
[----:B012---:R-:W-:Y:S10]  /*27670*/  ENDCOLLECTIVE ;  /* 0x000000000000791b */ /* 0x007ff40003800000 */
.L_x_10017:
[----:B------:R-:W-:Y:S05]  /*27680*/  BSYNC B0 ;  /* 0x0000000000007941 */ /* 0x000fea0003800000 */
.L_x_10016:
[----:B------:R-:W-:Y:S05]  /*27690*/  BRA `(.L_x_10018) ;  /* 0xffffff8800d87947 */ /* 0x000fea000383ffff */
.L_x_9736:
[----:B-1----:R1:W3:Y:S02]  /*276a0*/  SYNCS.PHASECHK.TRANS64.TRYWAIT P1, [R5+URZ+0x28840], R0 ;  /* 0x02884000050075a7 */ /* 0x0022e4000802017f */
[----:B---3--:R-:W-:Y:S05]  /*276b0*/  @!P1 NANOSLEEP.SYNCS 0x989680 ;  /* 0x009896800000995d */ /* 0x008fea0003900000 */
[----:B------:R-:W3:Y:S02]  /*276c0*/  @!P1 SYNCS.PHASECHK.TRANS64 P1, [R5+URZ+0x28840], R0 ;  /* 0x02884000050095a7 */ /* 0x000ee4000802007f */
[----:B---3--:R-:W-:Y:S05]  /*276d0*/  @!P1 BRA `(.L_x_9736) ;  /* 0xfffffffc00f09947 */ /* 0x008fea000383ffff */
[----:B------:R-:W-:Y:S05]  /*276e0*/  BRA `(.L_x_10019) ;  /* 0xffffff8800f87947 */ /* 0x000fea000383ffff */
.L_x_9738:
[----:B---3--:R3:W4:Y:S02]  /*276f0*/  SYNCS.PHASECHK.TRANS64.TRYWAIT P1, [R25+URZ+0x28840], R2 ;  /* 0x02884002190075a7 */ /* 0x008724000802017f */
[----:B----4-:R-:W-:Y:S05]  /*27700*/  @!P1 NANOSLEEP.SYNCS 0x989680 ;  /* 0x009896800000995d */ /* 0x010fea0003900000 */
[----:B------:R-:W4:Y:S02]  /*27710*/  @!P1 SYNCS.PHASECHK.TRANS64 P1, [R25+URZ+0x28840], R2 ;  /* 0x02884002190095a7 */ /* 0x000f24000802007f */
[----:B----4-:R-:W-:Y:S05]  /*27720*/  @!P1 BRA `(.L_x_9738) ;  /* 0xfffffffc00f09947 */ /* 0x010fea000383ffff */
[----:B------:R-:W-:Y:S05]  /*27730*/  BRA `(.L_x_10020) ;  /* 0xffffff8c00047947 */ /* 0x000fea000383ffff */
.L_x_9740:
[----:B----4-:R4:W0:Y:S02]  /*27740*/  SYNCS.PHASECHK.TRANS64.TRYWAIT P1, [R5+URZ+0x28860], R0 ;  /* 0x02886000050075a7 */ /* 0x010824000802017f */
[----:B0-----:R-:W-:Y:S05]  /*27750*/  @!P1 NANOSLEEP.SYNCS 0x989680 ;  /* 0x009896800000995d */ /* 0x001fea0003900000 */
[----:B------:R-:W0:Y:S02]  /*27760*/  @!P1 SYNCS.PHASECHK.TRANS64 P1, [R5+URZ+0x28860], R0 ;  /* 0x02886000050095a7 */ /* 0x000e24000802007f */
[----:B0-----:R-:W-:Y:S05]  /*27770*/  @!P1 BRA `(.L_x_9740) ;  /* 0xfffffffc00f09947 */ /* 0x001fea000383ffff */
[----:B------:R-:W-:Y:S05]  /*27780*/  BRA `(.L_x_10021) ;  /* 0xffffff8c00007947 */ /* 0x000fea000383ffff */
.L_x_10022:
        /* <DEDUP_REMOVED lines=15> */
.L_x_15995:


//--------------------- .text._ZN7cutlass13device_kernelIN5flash11enable_sm90INS1_16FlashAttnFwdSm90INS1_25CollectiveMainloopFwdSm90ILi2EN4cute5tupleIJNS5_1CILi1EEES8_S8_EEENS6_IJNS7_ILi192EEENS7_ILi128EEENS7_ILi96EEEEEELi96ENS_6half_tEfNS_4arch4Sm90ELb0ELb0ELb0ELb0ELb1ELb0ELb0ELb0ELb1ELb1ELb1ELb0EEENS1_21CollectiveEpilogueFwdINS6_IJSA_SC_SB_EEES9_SE_SG_Li384ELb0ELb1ELb1ELb0EEENS1_19SingleTileSchedulerILb0ELb1ELb1ELi192EEEEEEEEEvNT_6ParamsE --------------------------
	.section	.text._ZN7cutlass13device_kernelIN5flash11enable_sm90INS1_16FlashAttnFwdSm90INS1_25CollectiveMainloopFwdSm90ILi2EN4cute5tupleIJNS5_1CILi1EEES8_S8_EEENS6_IJNS7_ILi192EEENS7_ILi128EEENS7_ILi96EEEEEELi96ENS_6half_tEfNS_4arch4Sm90ELb0ELb0ELb0ELb0ELb1ELb0ELb0ELb0ELb1ELb1ELb1ELb0EEENS1_21CollectiveEpilogueFwdINS6_IJSA_SC_SB_EEES9_SE_SG_Li384ELb0ELb1ELb1ELb0EEENS1_19SingleTileSchedulerILb0ELb1ELb1ELi192EEEEEEEEEvNT_6ParamsE,"ax",@progbits
	.align	128
.text._ZN7cutlass13device_kernelIN5flash11enable_sm90INS1_16FlashAttnFwdSm90INS1_25CollectiveMainloopFwdSm90ILi2EN4cute5tupleIJNS5_1CILi1EEES8_S8_EEENS6_IJNS7_ILi192EEENS7_ILi128EEENS7_ILi96EEEEEELi96ENS_6half_tEfNS_4arch4Sm90ELb0ELb0ELb0ELb0ELb1ELb0ELb0ELb0ELb1ELb1ELb1ELb0EEENS1_21CollectiveEpilogueFwdINS6_IJSA_SC_SB_EEES9_SE_SG_Li384ELb0ELb1ELb1ELb0EEENS1_19SingleTileSchedulerILb0ELb1ELb1ELi192EEEEEEEEEvNT_6ParamsE:
        .type           _ZN7cutlass13device_kernelIN5flash11enable_sm90INS1_16FlashAttnFwdSm90INS1_25CollectiveMainloopFwdSm90ILi2EN4cute5tupleIJNS5_1CILi1EEES8_S8_EEENS6_IJNS7_ILi192EEENS7_ILi128EEENS7_ILi96EEEEEELi96ENS_6half_tEfNS_4arch4Sm90ELb0ELb0ELb0ELb0ELb1ELb0ELb0ELb0ELb1ELb1ELb1ELb0EEENS1_21CollectiveEpilogueFwdINS6_IJSA_SC_SB_EEES9_SE_SG_Li384ELb0ELb1ELb1ELb0EEENS1_19SingleTileSchedulerILb0ELb1ELb1ELi192EEEEEEEEEvNT_6ParamsE,@function
        .size           _ZN7cutlass13device_kernelIN5flash11enable_sm90INS1_16FlashAttnFwdSm90INS1_25CollectiveMainloopFwdSm90ILi2EN4cute5tupleIJNS5_1CILi1EEES8_S8_EEENS6_IJNS7_ILi192EEENS7_ILi128EEENS7_ILi96EEEEEELi96ENS_6half_tEfNS_4arch4Sm90ELb0ELb0ELb0ELb0ELb1ELb0ELb0ELb0ELb1ELb1ELb1ELb0EEENS1_21CollectiveEpilogueFwdINS6_IJSA_SC_SB_EEES9_SE_SG_Li384ELb0ELb1ELb1ELb0EEENS1_19SingleTileSchedulerILb0ELb1ELb1ELi192EEEEEEEEEvNT_6ParamsE,(.L_x_15996 - _ZN7cutlass13device_kernelIN5flash11enable_sm90INS1_16FlashAttnFwdSm90INS1_25CollectiveMainloopFwdSm90ILi2EN4cute5tupleIJNS5_1CILi1EEES8_S8_EEENS6_IJNS7_ILi192EEENS7_ILi128EEENS7_ILi96EEEEEELi96ENS_6half_tEfNS_4arch4Sm90ELb0ELb0ELb0ELb0ELb1ELb0ELb0ELb0ELb1ELb1ELb1ELb0EEENS1_21CollectiveEpilogueFwdINS6_IJSA_SC_SB_EEES9_SE_SG_Li384ELb0ELb1ELb1ELb0EEENS1_19SingleTileSchedulerILb0ELb1ELb1ELi192EEEEEEEEEvNT_6ParamsE)
        .other          _ZN7cutlass13device_kernelIN5flash11enable_sm90INS1_16FlashAttnFwdSm90INS1_25CollectiveMainloopFwdSm90ILi2EN4cute5tupleIJNS5_1CILi1EEES8_S8_EEENS6_IJNS7_ILi192EEENS7_ILi128EEENS7_ILi96EEEEEELi96ENS_6half_tEfNS_4arch4Sm90ELb0ELb0ELb0ELb0ELb1ELb0ELb0ELb0ELb1ELb1ELb1ELb0EEENS1_21CollectiveEpilogueFwdINS6_IJSA_SC_SB_EEES9_SE_SG_Li384ELb0ELb1ELb1ELb0EEENS1_19SingleTileSchedulerILb0ELb1ELb1ELi192EEEEEEEEEvNT_6ParamsE,@"STO_CUDA_ENTRY STV_DEFAULT"
_ZN7cutlass13device_kernelIN5flash11enable_sm90INS1_16FlashAttnFwdSm90INS1_25CollectiveMainloopFwdSm90ILi2EN4cute5tupleIJNS5_1CILi1EEES8_S8_EEENS6_IJNS7_ILi192EEENS7_ILi128EEENS7_ILi96EEEEEELi96ENS_6half_tEfNS_4arch4Sm90ELb0ELb0ELb0ELb0ELb1ELb0ELb0ELb0ELb1ELb1ELb1ELb0EEENS1_21CollectiveEpilogueFwdINS6_IJSA_SC_SB_EEES9_SE_SG_Li384ELb0ELb1ELb1ELb0EEENS1_19SingleTileSchedulerILb0ELb1ELb1ELi192EEEEEEEEEvNT_6ParamsE:
        /* <DEDUP_REMOVED lines=9> */
[----:B------:R1:W2:Y:S01]  /*0090*/  SHFL.IDX PT, R3, R16, RZ, 0x1f ;  /* 0x00001fff10037589 */ /* 0x0002a200000e0000 */
        /* <DEDUP_REMOVED lines=14> */
[----:B------:R1:W0:Y:S06]  /*0180*/  @!UP0 SYNCS.EXCH.64 URZ, [UR8+0x2d800], UR4 ;  /* 0x02d80004083f85b2 */ /* 0x00022c0008000100 */
[----:B------:R1:W3:Y:S02]  /*0190*/  @!UP1 SYNCS.EXCH.64 URZ, [UR8+0x2d820], UR6 ;  /* 0x02d82006083f95b2 */ /* 0x0002e40008000100 */
[----:B-12---:R-:W-:Y:S05]  /*01a0*/  @P1 BRA `(.L_x_10023) ;  /* 0x0000000000481947 */ /* 0x006fea0003800000 */
[----:B------:R-:W1:Y:S01]  /*01b0*/  S2UR UR5, SR_CgaCtaId ;  /* 0x00000000000579c3 */ /* 0x000e620000008800 */
[----:B------:R-:W-:Y:S01]  /*01c0*/  UMOV UR4, 0x400 ;  /* 0x0000040000047882 */ /* 0x000fe20000000000 */
[----:B------:R-:W-:Y:S01]  /*01d0*/  UMOV UR6, 0x80 ;  /* 0x0000008000067882 */ /* 0x000fe20000000000 */
[----:B------:R-:W-:Y:S01]  /*01e0*/  UMOV UR7, 0x180 ;  /* 0x0000018000077882 */ /* 0x000fe20000000000 */
[----:B------:R-:W-:Y:S01]  /*01f0*/  ELECT P0, URZ, PT ;  /* 0x00000000003f782f */ /* 0x000fe20003800000 */
[----:B-1----:R-:W-:Y:S02]  /*0200*/  ULEA UR8, UR5, UR4, 0x18 ;  /* 0x0000000405087291 */ /* 0x002fe4000f8ec03f */
[----:B------:R-:W-:-:S04]  /*0210*/  UIADD3 UR4, -UR6, 0x100000, URZ ;  /* 0x0010000006047890 */ /* 0x000fc8000fffe13f */
[----:B------:R-:W-:Y:S02]  /*0220*/  USHF.L.U32 UR5, UR4, 0xb, URZ ;  /* 0x0000000b04057899 */ /* 0x000fe4000800063f */
[----:B------:R-:W-:Y:S02]  /*0230*/  USHF.L.U32 UR4, UR4, 0x1, URZ ;  /* 0x0000000104047899 */ /* 0x000fe4000800063f */
[----:B------:R-:W-:-:S04]  /*0240*/  UIADD3 UR6, -UR7, 0x100000, URZ ;  /* 0x0010000007067890 */ /* 0x000fc8000fffe13f */
[----:B------:R-:W-:Y:S02]  /*0250*/  USHF.L.U32 UR7, UR6, 0xb, URZ ;  /* 0x0000000b06077899 */ /* 0x000fe4000800063f */
[----:B------:R-:W-:Y:S01]  /*0260*/  USHF.L.U32 UR6, UR6, 0x1, URZ ;  /* 0x0000000106067899 */ /* 0x000fe2000800063f */
[----:B------:R-:W1:Y:S03]  /*0270*/  FENCE.VIEW.ASYNC.S ;  /* 0x00000000000073c6 */ /* 0x000e660000000000 */
[----:B-1----:R1:W2:Y:S08]  /*0280*/  SYNCS.EXCH.64 URZ, [UR8+0x2d830], UR4 ;  /* 0x02d83004083f75b2 */ /* 0x0022b00008000100 */
[----:B------:R1:W4:Y:S01]  /*0290*/  SYNCS.EXCH.64 URZ, [UR8+0x2d840], UR6 ;  /* 0x02d84006083f75b2 */ /* 0x0003220008000100 */
[----:B------:R1:W0:Y:S01]  /*02a0*/  SYNCS.EXCH.64 URZ, [UR8+0x2d838], UR4 ;  /* 0x02d83804083f75b2 */ /* 0x0002220008000100 */
[----:B------:R1:W0:Y:S01]  /*02b0*/  SYNCS.EXCH.64 URZ, [UR8+0x2d848], UR6 ;  /* 0x02d84806083f75b2 */ /* 0x0002220008000100 */
[----:B------:R-:W-:Y:S01]  /*02c0*/  NOP ;  /* 0x0000000000007918 */ /* 0x000fe20000000000 */
.L_x_10023:
[----:B------:R-:W5:Y:S01]  /*02d0*/  SHFL.IDX PT, R2, R0, RZ, 0x1f ;  /* 0x00001fff00027589 */ /* 0x000f6200000e0000 */
[----:B------:R-:W-:Y:S01]  /*02e0*/  NOP ;  /* 0x0000000000007918 */ /* 0x000fe20000000000 */
[----:B-----5:R-:W-:-:S13]  /*02f0*/  ISETP.NE.AND P0, PT, R2, RZ, PT ;  /* 0x000000ff0200720c */ /* 0x020fda0003f05270 */
[----:B------:R-:W-:Y:S05]  /*0300*/  @P0 BRA `(.L_x_10024) ;  /* 0x0000000000480947 */ /* 0x000fea0003800000 */
[----:B-1----:R-:W1:Y:S01]  /*0310*/  S2UR UR5, SR_CgaCtaId ;  /* 0x00000000000579c3 */ /* 0x002e620000008800 */
        /* <DEDUP_REMOVED lines=12> */
[----:B-1----:R1:W0:Y:S08]  /*03e0*/  SYNCS.EXCH.64 URZ, [UR8+0x2d850], UR4 ;  /* 0x02d85004083f75b2 */ /* 0x0022300008000100 */
[----:B------:R1:W0:Y:S01]  /*03f0*/  SYNCS.EXCH.64 URZ, [UR8+0x2d860], UR6 ;  /* 0x02d86006083f75b2 */ /* 0x0002220008000100 */
[----:B------:R1:W0:Y:S01]  /*0400*/  SYNCS.EXCH.64 URZ, [UR8+0x2d858], UR4 ;  /* 0x02d85804083f75b2 */ /* 0x0002220008000100 */
[----:B------:R1:W0:Y:S01]  /*0410*/  SYNCS.EXCH.64 URZ, [UR8+0x2d868], UR6 ;  /* 0x02d86806083f75b2 */ /* 0x0002220008000100 */
[----:B------:R-:W-:Y:S01]  /*0420*/  NOP ;  /* 0x0000000000007918 */ /* 0x000fe20000000000 */
.L_x_10024:
[----:B------:R-:W5:Y:S01]  /*0430*/  SHFL.IDX PT, R2, R0, RZ, 0x1f ;  /* 0x00001fff00027589 */ /* 0x000f6200000e0000 */
[----:B------:R-:W-:Y:S01]  /*0440*/  NOP ;  /* 0x0000000000007918 */ /* 0x000fe20000000000 */
[----:B-----5:R-:W-:-:S13]  /*0450*/  ISETP.NE.AND P0, PT, R2, RZ, PT ;  /* 0x000000ff0200720c */ /* 0x020fda0003f05270 */
[----:B------:R-:W-:Y:S05]  /*0460*/  @P0 BRA `(.L_x_10025) ;  /* 0x0000000000380947 */ /* 0x000fea0003800000 */
[----:B-1----:R-:W1:Y:S01]  /*0470*/  S2UR UR5, SR_CgaCtaId ;  /* 0x00000000000579c3 */ /* 0x002e620000008800 */
[----:B------:R-:W-:Y:S01]  /*0480*/  UMOV UR4, 0x400 ;  /* 0x0000040000047882 */ /* 0x000fe20000000000 */
[----:B------:R-:W-:Y:S01]  /*0490*/  UMOV UR7, 0x80 ;  /* 0x0000008000077882 */ /* 0x000fe20000000000 */
[----:B------:R-:W-:Y:S01]  /*04a0*/  ELECT P0, URZ, PT ;  /* 0x00000000003f782f */ /* 0x000fe20003800000 */
[----:B-1----:R-:W-:Y:S02]  /*04b0*/  ULEA UR6, UR5, UR4, 0x18 ;  /* 0x0000000405067291 */ /* 0x002fe4000f8ec03f */
[----:B------:R-:W-:-:S04]  /*04c0*/  UIADD3 UR4, -UR7, 0x100000, URZ ;  /* 0x0010000007047890 */ /* 0x000fc8000fffe13f */
[----:B------:R-:W-:Y:S02]  /*04d0*/  USHF.L.U32 UR5, UR4, 0xb, URZ ;  /* 0x0000000b04057899 */ /* 0x000fe4000800063f */
[----:B------:R-:W-:Y:S01]  /*04e0*/  USHF.L.U32 UR4, UR4, 0x1, URZ ;  /* 0x0000000104047899 */ /* 0x000fe2000800063f */
[----:B------:R-:W1:Y:S11]  /*04f0*/  FENCE.VIEW.ASYNC.S ;  /* 0x00000000000073c6 */ /* 0x000e760000000000 */
[----:B-1----:R1:W0:Y:S01]  /*0500*/  SYNCS.EXCH.64 URZ, [UR6+0x2d870], UR4 ;  /* 0x02d87004063f75b2 */ /* 0x0022220008000100 */
[----:B------:R1:W0:Y:S01]  /*0510*/  SYNCS.EXCH.64 URZ, [UR6+0x2d880], UR4 ;  /* 0x02d88004063f75b2 */ /* 0x0002220008000100 */
[----:B------:R1:W0:Y:S01]  /*0520*/  SYNCS.EXCH.64 URZ, [UR6+0x2d878], UR4 ;  /* 0x02d87804063f75b2 */ /* 0x0002220008000100 */
[----:B------:R1:W0:Y:S01]  /*0530*/  SYNCS.EXCH.64 URZ, [UR6+0x2d888], UR4 ;  /* 0x02d88804063f75b2 */ /* 0x0002220008000100 */
[----:B------:R-:W-:Y:S01]  /*0540*/  NOP ;  /* 0x0000000000007918 */ /* 0x000fe20000000000 */
.L_x_10025:
        /* <DEDUP_REMOVED lines=22> */
.L_x_10026:
[----:B------:R-:W5:Y:S01]  /*06b0*/  SHFL.IDX PT, R2, R0, RZ, 0x1f ;  /* 0x00001fff00027589 */ /* 0x000f6200000e0000 */
[----:B------:R-:W-:Y:S01]  /*06c0*/  R2UR UR9, R3 ;  /* 0x00000000030972ca */ /* 0x000fe200000e0000 */
        /* <DEDUP_REMOVED lines=21> */
.L_x_10027:
[----:B------:R-:W-:Y:S01]  /*0820*/  UISETP.NE.AND UP0, UPT, UR9, URZ, UPT ;  /* 0x0000003f0900728c */ /* 0x000fe2000bf05270 */
[----:B------:R-:W-:Y:S01]  /*0830*/  NOP ;  /* 0x0000000000007918 */ /* 0x000fe20000000000 */
[----:B------:R-:W-:Y:S01]  /*0840*/  UMOV UR38, 0x1 ;  /* 0x0000000100267882 */ /* 0x000fe20000000000 */
[----:B------:R-:W-:Y:S01]  /*0850*/  ULDC.64 UR36, c[0x0][0x208] ;  /* 0x0000820000247ab9 */ /* 0x000fe20000000a00 */
[----:B------:R-:W-:Y:S01]  /*0860*/  USEL UR38, UR38, 0x2, !UP0 ;  /* 0x0000000226267887 */ /* 0x000fe2000c000000 */
[----:B------:R-:W-:Y:S01]  /*0870*/  BSSY B6, `(.L_x_10028) ;  /* 0x0000aa7000067945 */ /* 0x000fe20003800000 */
[----:B0-234-:R-:W-:Y:S01]  /*0880*/  BAR.SYNC.DEFER_BLOCKING 0x0 ;  /* 0x0000000000007b1d */ /* 0x01dfe20000010000 */
[----:B------:R-:W-:-:S13]  /*0890*/  PLOP3.LUT P0, PT, PT, PT, UP0, 0x80, 0x0 ;  /* 0x000000000000781c */ /* 0x000fda0003f0f008 */
[----:B------:R-:W-:Y:S05]  /*08a0*/  @!P0 BRA `(.L_x_10029) ;  /* 0x0000007000008947 */ /* 0x000fea0003800000 */
.L_x_10030:
[----:B------:R-:W-:-:S08]  /*08b0*/  NOP ;  /* 0x0000000000007918 */ /* 0x000fd00000000000 */
[----:B------:R-:W0:Y:S02]  /*08c0*/  USETMAXREG.TRY_ALLOC.CTAPOOL UP0, 0xa0 ;  /* 0x000000a0000079c8 */ /* 0x000e240008000600 */
[----:B0-----:R-:W-:-:S13]  /*08d0*/  PLOP3.LUT P0, PT, PT, PT, UP0, 0x80, 0x0 ;  /* 0x000000000000781c */ /* 0x001fda0003f0f008 */
[----:B------:R-:W-:Y:S05]  /*08e0*/  @!P0 BRA `(.L_x_10030) ;  /* 0xfffffffc00f08947 */ /* 0x000fea000383ffff */
[----:B-1----:R-:W0:Y:S01]  /*08f0*/  S2UR UR6, SR_CTAID.Y ;  /* 0x00000000000679c3 */ /* 0x002e220000002600 */
        /* <DEDUP_REMOVED lines=28> */
[----:B------:R-:W-:-:S03]  /*0ac0*/  ULEA.HI UR5, UR5, UR4, URZ, 0x7 ;  /* 0x0000000405057291 */ /* 0x000fc6000f8f383f */
[----:B------:R-:W-:Y:S01]  /*0ad0*/  UMOV UR4, URZ ;  /* 0x0000003f00047c82 */ /* 0x000fe20008000000 */
[----:B------:R-:W-:-:S04]  /*0ae0*/  USHF.R.S32.HI UR6, URZ, 0x7, UR5 ;  /* 0x000000073f067899 */ /* 0x000fc80008011405 */
        /* <DEDUP_REMOVED lines=37> */
.L_x_10032:
[----:B------:R-:W-:Y:S02]  /*0d40*/  UIMAD UR40, UR40, UR4, URZ ;  /* 0x00000004282872a4 */ /* 0x000fe4000f8e023f */
[----:B------:R-:W-:Y:S01]  /*0d50*/  IMAD.U32 R3, RZ, RZ, UR4 ;  /* 0x00000004ff037e24 */ /* 0x000fe2000f8e00ff */
[----:B------:R-:W-:Y:S01]  /*0d60*/  MOV R0, UR6 ;  /* 0x0000000600007c02 */ /* 0x000fe20008000f00 */
[----:B------:R-:W-:Y:S01]  /*0d70*/  VIADD R17, R22, 0xffffff80 ;  /* 0xffffff8016117836 */ /* 0x000fe20000000000 */
[----:B------:R-:W-:Y:S01]  /*0d80*/  PLOP3.LUT P0, PT, PT, PT, PT, 0x80, 0x0 ;  /* 0x000000000000781c */ /* 0x000fe20003f0f070 */
[----:B------:R-:W-:Y:S01]  /*0d90*/  IMAD.MOV.U32 R23, RZ, RZ, RZ ;  /* 0x000000ffff177224 */ /* 0x000fe200078e00ff */
        /* <DEDUP_REMOVED lines=28> */
[----:B------:R-:W-:-:S03]  /*0f60*/  CS2R R24, SRZ ;  /* 0x0000000000187805 */ /* 0x000fc6000001ff00 */
[----:B------:R-:W-:Y:S05]  /*0f70*/  @!P1 BRA `(.L_x_10033) ;  /* 0x0000005000d49947 */ /* 0x000fea0003800000 */
        /* <DEDUP_REMOVED lines=11> */
[----:B------:R-:W-:-:S04]  /*1030*/  UIMAD.WIDE UR4, UR41, 0x55555556, URZ ;  /* 0x55555556290478a5 */ /* 0x000fc8000f8e023f */
[----:B------:R-:W-:-:S04]  /*1040*/  ULEA.HI UR5, UR5, UR5, URZ, 0x1 ;  /* 0x0000000505057291 */ /* 0x000fc8000f8f083f */
[----:B------:R-:W-:-:S04]  /*1050*/  UIMAD UR46, UR5, -0x3, UR41 ;  /* 0xfffffffd052e78a4 */ /* 0x000fc8000f8e0229 */
        /* <DEDUP_REMOVED lines=20> */
.L_x_10034:
[----:B------:R-:W-:-:S04]  /*11a0*/  SHF.L.U32 R0, RZ, 0x1f, RZ ;  /* 0x0000001fff007819 */ /* 0x000fc800000006ff */
[----:B------:R-:W0:Y:S02]  /*11b0*/  SYNCS.PHASECHK.TRANS64.TRYWAIT P0, [UR42+0x2d800], R0 ;  /* 0x02d80000ff0075a7 */ /* 0x000e24000800016a */
[----:B0-----:R-:W-:Y:S05]  /*11c0*/  @!P0 BRA `(.L_x_10035) ;  /* 0x000000a0004c8947 */ /* 0x001fea0003800000 */
.L_x_10108:
[----:B------:R-:W-:-:S06]  /*11d0*/  ULOP3.LUT UR4, UR38, 0x1, URZ, 0xfc, !UPT ;  /* 0x0000000126047892 */ /* 0x000fcc000f8efc3f */
[----:B------:R-:W-:-:S04]  /*11e0*/  MOV R2, UR4 ;  /* 0x0000000400027c02 */ /* 0x000fc80008000f00 */
[----:B------:R-:W-:-:S13]  /*11f0*/  ISETP.NE.AND P0, PT, R2, 0x3, PT ;  /* 0x000000030200780c */ /* 0x000fda0003f05270 */
[----:B------:R-:W-:Y:S05]  /*1200*/  @!P0 BRA `(.L_x_10036) ;  /* 0x0000000000048947 */ /* 0x000fea0003800000 */
[----:B------:R-:W-:Y:S01]  /*1210*/  BPT.TRAP 0x1 ;  /* 0x000000040000795c */ /* 0x000fe20000300000 */
.L_x_10036:
[----:B------:R1:W2:Y:S01]  /*1220*/  SYNCS.PHASECHK.TRANS64.TRYWAIT P1, [UR42+0x2d830], R0 ;  /* 0x02d83000ff0075a7 */ /* 0x0002a2000802016a */
[----:B------:R-:W-:Y:S05]  /*1230*/  @!P0 BRA `(.L_x_10037) ;  /* 0x0000000000048947 */ /* 0x000fea0003800000 */
[----:B------:R-:W-:Y:S01]  /*1240*/  BPT.TRAP 0x1 ;  /* 0x000000040000795c */ /* 0x000fe20000300000 */
.L_x_10037:
[----:B--2---:R-:W-:Y:S05]  /*1250*/  @P1 BRA `(.L_x_10038) ;  /* 0x0000000000081947 */ /* 0x004fea0003800000 */
[----:B------:R-:W2:Y:S02]  /*1260*/  SYNCS.PHASECHK.TRANS64.TRYWAIT P1, [UR42+0x2d830], R0 ;  /* 0x02d83000ff0075a7 */ /* 0x000ea4000802016a */
[----:B--2---:R-:W-:Y:S05]  /*1270*/  @!P1 BRA `(.L_x_10039) ;  /* 0x000000a000389947 */ /* 0x004fea0003800000 */
.L_x_10038:
[----:B------:R-:W-:Y:S01]  /*1280*/  ULEA UR4, UR46, UR42, 0xc ;  /* 0x0000002a2e047291 */ /* 0x000fe2000f8e603f */
[----:B01----:R-:W-:Y:S02]  /*1290*/  IMAD.MOV.U32 R0, RZ, RZ, RZ ;  /* 0x000000ffff007224 */ /* 0x003fe400078e00ff */
[----:B------:R-:W-:Y:S01]  /*12a0*/  IMAD.MOV.U32 R135, RZ, RZ, RZ ;  /* 0x000000ffff877224 */ /* 0x000fe200078e00ff */
[----:B------:R-:W-:Y:S01]  /*12b0*/  UIADD3 UR4, UR4, 0xc400, URZ ;  /* 0x0000c40004047890 */ /* 0x000fe2000fffe03f */
[----:B------:R-:W-:-:S03]  /*12c0*/  IMAD.MOV.U32 R3, RZ, RZ, -0x7fffffe0 ;  /* 0x80000020ff037424 */ /* 0x000fc600078e00ff */
[----:B------:R-:W-:-:S04]  /*12d0*/  USHF.R.U32.HI UR4, URZ, 0x4, UR4 ;  /* 0x000000043f047899 */ /* 0x000fc80008011604 */
[----:B------:R-:W-:-:S06]  /*12e0*/  ULOP3.LUT UR4, UR4, 0x3fff, URZ, 0xc0, !UPT ;  /* 0x00003fff04047892 */ /* 0x000fcc000f8ec03f */
[----:B------:R-:W-:Y:S01]  /*12f0*/  IMAD.U32 R2, RZ, RZ, UR4 ;  /* 0x00000004ff027e24 */ /* 0x000fe2000f8e00ff */
[----:B------:R-:W-:Y:S05]  /*1300*/  WARPSYNC.ALL ;  /* 0x0000000000007948 */ /* 0x000fea0003800000 */
[----:B------:R-:W-:Y:S01]  /*1310*/  LOP3.LUT R2, R2, 0x10000, RZ, 0xfc, !PT ;  /* 0x0001000002027812 */ /* 0x000fe200078efcff */
[----:B------:R-:W-:-:S03]  /*1320*/  UIADD3 UR4, UR42, 0x15400, URZ ;  /* 0x000154002a047890 */ /* 0x000fc6000fffe03f */
[C---:B------:R-:W-:Y:S01]  /*1330*/  R2UR UR8, R2.reuse ;  /* 0x00000000020872ca */ /* 0x040fe200000e0000 */
[----:B------:R-:W-:Y:S01]  /*1340*/  WARPGROUP.ARRIVE ;  /* 0x00000000000079c5 */ /* 0x000fe20000000000 */
[----:B------:R-:W-:Y:S01]  /*1350*/  R2UR UR9, R3 ;  /* 0x00000000030972ca */ /* 0x000fe200000e0000 */
[----:B------:R-:W-:Y:S01]  /*1360*/  USHF.R.U32.HI UR4, URZ, 0x4, UR4 ;  /* 0x000000043f047899 */ /* 0x000fe20008011604 */
[----:B------:R-:W-:Y:S01]  /*1370*/  R2UR UR24, R2 ;  /* 0x00000000021872ca */ /* 0x000fe200000e0000 */
[----:B------:R-:W-:Y:S01]  /*1380*/  UMOV UR11, 0x80000020 ;  /* 0x80000020000b7882 */ /* 0x000fe20000000000 */
[----:B------:R-:W-:Y:S01]  /*1390*/  UMOV UR13, 0x80000020 ;  /* 0x80000020000d7882 */ /* 0x000fe20000000000 */
[----:B------:R-:W-:Y:S01]  /*13a0*/  ULOP3.LUT UR4, UR4, 0x3fff, URZ, 0xc0, !UPT ;  /* 0x00003fff04047892 */ /* 0x000fe2000f8ec03f */
[----:B------:R-:W0:Y:S01]  /*13b0*/  S2UR UR5, SR_CgaCtaId ;  /* 0x00000000000579c3 */ /* 0x000e220000008800 */
        /* <DEDUP_REMOVED lines=38> */
[----:B0-----:R-:W-:Y:S05]  /*1620*/  @!P0 BRA `(.L_x_10040) ;  /* 0x0000000000048947 */ /* 0x001fea0003800000 */
[----:B------:R-:W-:Y:S01]  /*1630*/  BPT.TRAP 0x1 ;  /* 0x000000040000795c */ /* 0x000fe20000300000 */
.L_x_10040:
[----:B------:R-:W-:Y:S01]  /*1640*/  LOP3.LUT R4, R19, 0xffffff80, RZ, 0xc0, !PT ;  /* 0xffffff8013047812 */ /* 0x000fe200078ec0ff */
[----:B------:R-:W-:Y:S01]  /*1650*/  IMAD.MOV.U32 R8, RZ, RZ, -0x2 ;  /* 0xfffffffeff087424 */ /* 0x000fe200078e00ff */
[----:B------:R-:W-:Y:S01]  /*1660*/  P2R R6, PR, RZ, 0x1 ;  /* 0x00000001ff067803 */ /* 0x000fe20000000000 */
[----:B------:R-:W-:Y:S01]  /*1670*/  ULDC UR4, c[0x0][0x988] ;  /* 0x0002620000047ab9 */ /* 0x000fe20000000800 */
[----:B------:R-:W-:Y:S01]  /*1680*/  UIADD3 UR7, UR42, 0x2d840, URZ ;  /* 0x0002d8402a077890 */ /* 0x000fe2000fffe03f */
[----:B------:R-:W-:Y:S01]  /*1690*/  IMAD.IADD R4, R17, 0x1, -R4 ;  /* 0x0000000111047824 */ /* 0x000fe200078e0a04 */
[----:B------:R-:W-:Y:S01]  /*16a0*/  UIADD3 UR33, UR45, -0x2, URZ ;  /* 0xfffffffe2d217890 */ /* 0x000fe2000fffe03f */
[--C-:B------:R-:W-:Y:S01]  /*16b0*/  IMAD.MOV.U32 R134, RZ, RZ, R135.reuse ;  /* 0x000000ffff867224 */ /* 0x100fe200078e0087 */
[----:B------:R-:W-:Y:S01]  /*16c0*/  UPRMT UR7, UR5, 0x654, UR7 ;  /* 0x0000065405077896 */ /* 0x000fe20008000007 */
[--C-:B------:R-:W-:Y:S01]  /*16d0*/  IMAD.MOV.U32 R133, RZ, RZ, R135.reuse ;  /* 0x000000ffff857224 */ /* 0x100fe200078e0087 */
[----:B------:R-:W-:Y:S01]  /*16e0*/  SHF.R.S32.HI R5, RZ, 0x1f, R4 ;  /* 0x0000001fff057819 */ /* 0x000fe20000011404 */
[----:B------:R-:W-:Y:S01]  /*16f0*/  UISETP.GE.AND UP0, UPT, UR33, UR40, UPT ;  /* 0x000000282100728c */ /* 0x000fe2000bf06270 */
[--C-:B------:R-:W-:Y:S01]  /*1700*/  IMAD.MOV.U32 R132, RZ, RZ, R135.reuse ;  /* 0x000000ffff847224 */ /* 0x100fe200078e0087 */
[----:B------:R-:W-:Y:S01]  /*1710*/  UMOV UR32, URZ ;  /* 0x0000003f00207c82 */ /* 0x000fe20008000000 */
[----:B------:R-:W-:Y:S01]  /*1720*/  LEA.HI R5, R5, R4, RZ, 0x2 ;  /* 0x0000000405057211 */ /* 0x000fe200078f10ff */
[--C-:B------:R-:W-:Y:S01]  /*1730*/  IMAD.MOV.U32 R131, RZ, RZ, R135.reuse ;  /* 0x000000ffff837224 */ /* 0x100fe200078e0087 */
[-C--:B------:R-:W-:Y:S01]  /*1740*/  MOV R128, R135.reuse ;  /* 0x0000008700807202 */ /* 0x080fe20000000f00 */
[----:B------:R-:W-:Y:S01]  /*1750*/  SYNCS.ARRIVE.TRANS64.RED.A1T0 RZ, [UR7], RZ ;  /* 0x000000ffffff79a7 */ /* 0x000fe20008100407 */
[----:B------:R-:W-:Y:S01]  /*1760*/  LOP3.LUT R5, R5, 0x7ffffffc, RZ, 0xc0, !PT ;  /* 0x7ffffffc05057812 */ /* 0x000fe200078ec0ff */
[--C-:B------:R-:W-:Y:S01]  /*1770*/  IMAD.MOV.U32 R130, RZ, RZ, R135.reuse ;  /* 0x000000ffff827224 */ /* 0x100fe200078e0087 */
[----:B------:R-:W-:Y:S01]  /*1780*/  MOV R121, R135 ;  /* 0x0000008700797202 */ /* 0x000fe20000000f00 */
[--C-:B------:R-:W-:Y:S01]  /*1790*/  IMAD.MOV.U32 R129, RZ, RZ, R135.reuse ;  /* 0x000000ffff817224 */ /* 0x100fe200078e0087 */
[----:B------:R-:W-:Y:S01]  /*17a0*/  IADD3 R5, R4, -R5, RZ ;  /* 0x8000000504057210 */ /* 0x000fe20007ffe0ff */
[----:B------:R-:W-:Y:S01]  /*17b0*/  IMAD.U32 R4, RZ, RZ, UR45 ;  /* 0x0000002dff047e24 */ /* 0x000fe2000f8e00ff */
[-C--:B------:R-:W-:Y:S01]  /*17c0*/  MOV R114, R135.reuse ;  /* 0x0000008700727202 */ /* 0x080fe20000000f00 */
[--C-:B------:R-:W-:Y:S01]  /*17d0*/  IMAD.MOV.U32 R127, RZ, RZ, R135.reuse ;  /* 0x000000ffff7f7224 */ /* 0x100fe200078e0087 */
[-C--:B------:R-:W-:Y:S01]  /*17e0*/  MOV R107, R135.reuse ;  /* 0x00000087006b7202 */ /* 0x080fe20000000f00 */
[----:B------:R-:W-:Y:S01]  /*17f0*/  IMAD R5, R5, R8, 0x80 ;  /* 0x0000008005057424 */ /* 0x000fe200078e0208 */
[-C--:B------:R-:W-:Y:S01]  /*1800*/  MOV R100, R135.reuse ;  /* 0x0000008700647202 */ /* 0x080fe20000000f00 */
[----:B------:R-:W-:Y:S01]  /*1810*/  IMAD.MOV.U32 R126, RZ, RZ, R135 ;  /* 0x000000ffff7e7224 */ /* 0x000fe200078e0087 */
[----:B------:R-:W-:Y:S01]  /*1820*/  MOV R93, R135 ;  /* 0x00000087005d7202 */ /* 0x000fe20000000f00 */
[----:B------:R-:W-:-:S02]  /*1830*/  VIADD R5, R5, UR44 ;  /* 0x0000002c05057c36 */ /* 0x000fc40008000000 */
[----:B------:R-:W-:Y:S02]  /*1840*/  IMAD.MOV.U32 R125, RZ, RZ, R135 ;  /* 0x000000ffff7d7224 */ /* 0x000fe400078e0087 */
[----:B------:R-:W-:Y:S02]  /*1850*/  IMAD R5, R4, -0x80, R5 ;  /* 0xffffff8004057824 */ /* 0x000fe400078e0205 */
        /* <DEDUP_REMOVED lines=61> */
[----:B------:R-:W-:Y:S01]  /*1c30*/  IMAD.MOV.U32 R88, RZ, RZ, R135 ;  /* 0x000000ffff587224 */ /* 0x000fe200078e0087 */
        /* <DEDUP_REMOVED lines=71> */
[----:B------:R-:W-:Y:S02]  /*20b0*/  FSEL R79, R79, -INF , P2 ;  /* 0xff8000004f4f7808 */ /* 0x000fe40001000000 */
[----:B------:R-:W-:-:S02]  /*20c0*/  FMNMX.FTZ R4, R78, R7, !PT ;  /* 0x000000074e047209 */ /* 0x000fc40007810000 */
[----:B------:R-:W-:Y:S02]  /*20d0*/  ISETP.GT.AND P3, PT, R5, 0x70, PT ;  /* 0x000000700500780c */ /* 0x000fe40003f64270 */
[----:B------:R-:W-:Y:S02]  /*20e0*/  FSEL R60, R60, -INF , P4 ;  /* 0xff8000003c3c7808 */ /* 0x000fe40002000000 */
[----:B------:R-:W-:Y:S02]  /*20f0*/  FSEL R82, R82, -INF , P3 ;  /* 0xff80000052527808 */ /* 0x000fe40001800000 */
[----:B------:R-:W-:Y:S02]  /*2100*/  FMNMX.FTZ R7, R79, R4, !PT ;  /* 0x000000044f077209 */ /* 0x000fe40007810000 */
[----:B------:R-:W-:Y:S02]  /*2110*/  ISETP.GT.AND P4, PT, R5, 0x71, PT ;  /* 0x000000710500780c */ /* 0x000fe40003f84270 */
[----:B------:R-:W-:-:S02]  /*2120*/  FMNMX.FTZ R4, R82, R7, !PT ;  /* 0x0000000752047209 */ /* 0x000fc40007810000 */
[----:B------:R-:W-:Y:S02]  /*2130*/  FSEL R83, R83, -INF , P4 ;  /* 0xff80000053537808 */ /* 0x000fe40002000000 */
[----:B------:R-:W-:Y:S02]  /*2140*/  ISETP.GT.AND P5, PT, R5, 0x78, PT ;  /* 0x000000780500780c */ /* 0x000fe40003fa4270 */
[----:B------:R-:W-:Y:S02]  /*2150*/  FMNMX.FTZ R7, R83, R4, !PT ;  /* 0x0000000453077209 */ /* 0x000fe40007810000 */
[----:B------:R-:W-:Y:S02]  /*2160*/  FSEL R86, R86, -INF , P5 ;  /* 0xff80000056567808 */ /* 0x000fe40002800000 */
[----:B------:R-:W-:Y:S02]  /*2170*/  ISETP.GT.AND P6, PT, R5, 0x79, PT ;  /* 0x000000790500780c */ /* 0x000fe40003fc4270 */
[----:B------:R-:W-:-:S02]  /*2180*/  FMNMX.FTZ R4, R86, R7, !PT ;  /* 0x0000000756047209 */ /* 0x000fc40007810000 */
[----:B------:R-:W-:Y:S02]  /*2190*/  FSEL R87, R87, -INF , P6 ;  /* 0xff80000057577808 */ /* 0x000fe40003000000 */
[----:B------:R-:W-:Y:S02]  /*21a0*/  P2R R10, PR, RZ, 0x8 ;  /* 0x00000008ff0a7803 */ /* 0x000fe40000000000 */
[----:B------:R-:W-:Y:S02]  /*21b0*/  FMNMX.FTZ R7, R87, R4, !PT ;  /* 0x0000000457077209 */ /* 0x000fe40007810000 */
[----:B------:R-:W-:Y:S02]  /*21c0*/  P2R R13, PR, RZ, 0x1 ;  /* 0x00000001ff0d7803 */ /* 0x000fe40000000000 */
[----:B------:R-:W-:Y:S01]  /*21d0*/  P2R R12, PR, RZ, 0x2 ;  /* 0x00000002ff0c7803 */ /* 0x000fe20000000000 */
[----:B------:R-:W0:Y:S01]  /*21e0*/  SHFL.BFLY PT, R4, R7, 0x2, 0x1f ;  /* 0x0c401f0007047f89 */ /* 0x000e2200000e0000 */
[----:B------:R-:W-:-:S02]  /*21f0*/  P2R R11, PR, RZ, 0x4 ;  /* 0x00000004ff0b7803 */ /* 0x000fc40000000000 */
[C---:B------:R-:W-:Y:S02]  /*2200*/  ISETP.GT.AND P2, PT, R5.reuse, 0x58, PT ;  /* 0x000000580500780c */ /* 0x040fe40003f44270 */
[C---:B------:R-:W-:Y:S02]  /*2210*/  ISETP.GT.AND P1, PT, R5.reuse, 0x59, PT ;  /* 0x000000590500780c */ /* 0x040fe40003f24270 */
[----:B------:R-:W-:Y:S02]  /*2220*/  ISETP.GT.AND P0, PT, R5, 0x60, PT ;  /* 0x000000600500780c */ /* 0x000fe40003f04270 */
[----:B------:R-:W-:Y:S02]  /*2230*/  FMNMX.FTZ R5, R24, R25, !PT ;  /* 0x0000001918057209 */ /* 0x000fe40007810000 */
[----:B------:R-:W-:Y:S02]  /*2240*/  FSEL R69, R69, -INF , P1 ;  /* 0xff80000045457808 */ /* 0x000fe40000800000 */
[----:B------:R-:W-:-:S02]  /*2250*/  ISETP.NE.AND P1, PT, R12, RZ, PT ;  /* 0x000000ff0c00720c */ /* 0x000fc40003f25270 */
[----:B------:R-:W-:Y:S02]  /*2260*/  FSEL R72, R72, -INF , P0 ;  /* 0xff80000048487808 */ /* 0x000fe40000000000 */
[----:B------:R-:W-:Y:S02]  /*2270*/  ISETP.NE.AND P0, PT, R13, RZ, PT ;  /* 0x000000ff0d00720c */ /* 0x000fe40003f05270 */
[----:B------:R-:W-:Y:S02]  /*2280*/  FSEL R68, R68, -INF , P2 ;  /* 0xff80000044447808 */ /* 0x000fe40001000000 */
[----:B------:R-:W-:Y:S02]  /*2290*/  ISETP.NE.AND P2, PT, R11, RZ, PT ;  /* 0x000000ff0b00720c */ /* 0x000fe40003f45270 */
[----:B------:R-:W-:Y:S02]  /*22a0*/  FSEL R73, R73, -INF , P0 ;  /* 0xff80000049497808 */ /* 0x000fe40000000000 */
[----:B0-----:R-:W-:-:S02]  /*22b0*/  FMNMX.FTZ R8, R7, R4, !PT ;  /* 0x0000000407087209 */ /* 0x001fc40007810000 */
[----:B------:R-:W-:Y:S02]  /*22c0*/  FSEL R76, R76, -INF , P1 ;  /* 0xff8000004c4c7808 */ /* 0x000fe40000800000 */
[----:B------:R-:W-:Y:S01]  /*22d0*/  FSEL R77, R77, -INF , P2 ;  /* 0xff8000004d4d7808 */ /* 0x000fe20001000000 */
[----:B------:R-:W0:Y:S01]  /*22e0*/  SHFL.BFLY PT, R9, R8, 0x1, 0x1f ;  /* 0x0c201f0008097f89 */ /* 0x000e2200000e0000 */
[----:B------:R-:W-:Y:S02]  /*22f0*/  FSEL R81, R81, -INF , P4 ;  /* 0xff80000051517808 */ /* 0x000fe40002000000 */
[----:B------:R-:W-:Y:S02]  /*2300*/  FSEL R84, R84, -INF , P5 ;  /* 0xff80000054547808 */ /* 0x000fe40002800000 */
[----:B------:R-:W-:Y:S02]  /*2310*/  FSEL R85, R85, -INF , P6 ;  /* 0xff80000055557808 */ /* 0x000fe40003000000 */
[----:B------:R-:W-:-:S02]  /*2320*/  ISETP.NE.AND P0, PT, R6, RZ, PT ;  /* 0x000000ff0600720c */ /* 0x000fc40003f05270 */
[----:B0-----:R-:W-:-:S04]  /*2330*/  FMNMX.FTZ R4, R8, R9, !PT ;  /* 0x0000000908047209 */ /* 0x001fc80007810000 */
[C---:B------:R-:W-:Y:S01]  /*2340*/  FSETP.NEU.FTZ.AND P3, PT, R4.reuse, -INF , PT ;  /* 0xff8000000400780b */ /* 0x040fe20003f7d000 */
[----:B------:R-:W-:-:S05]  /*2350*/  FMUL.FTZ R15, R4, UR4 ;  /* 0x00000004040f7c20 */ /* 0x000fca0008410000 */
[----:B------:R-:W-:Y:S02]  /*2360*/  FSEL R15, R15, RZ, P3 ;  /* 0x000000ff0f0f7208 */ /* 0x000fe40001800000 */
[----:B------:R-:W-:Y:S02]  /*2370*/  ISETP.NE.AND P3, PT, R10, RZ, PT ;  /* 0x000000ff0a00720c */ /* 0x000fe40003f65270 */
[----:B------:R-:W-:Y:S01]  /*2380*/  FMNMX.FTZ R10, R28, R5, !PT ;  /* 0x000000051c0a7209 */ /* 0x000fe20007810000 */
[--C-:B------:R-:W-:Y:S01]  /*2390*/  FFMA.FTZ R11, R30, UR4, -R15.reuse ;  /* 0x000000041e0b7c23 */ /* 0x100fe2000801080f */
[----:B------:R-:W-:Y:S01]  /*23a0*/  FSEL R80, R80, -INF , P3 ;  /* 0xff80000050507808 */ /* 0x000fe20001800000 */
        /* <DEDUP_REMOVED lines=15> */
[----:B------:R0:W-:Y:S01]  /*24a0*/  MUFU.EX2 R10, R35 ;  /* 0x00000023000a7308 */ /* 0x0001e20000000800 */
        /* <DEDUP_REMOVED lines=8> */
[--C-:B0-----:R-:W-:Y:S01]  /*2530*/  FFMA.FTZ R35, R54, UR4, -R15.reuse ;  /* 0x0000000436237c23 */ /* 0x101fe2000801080f */
        /* <DEDUP_REMOVED lines=11> */
[----:B0-----:R-:W-:Y:S01]  /*25f0*/  FFMA.FTZ R39, R71, UR4, -R15 ;  /* 0x0000000447277c23 */ /* 0x001fe2000801080f */
[----:B------:R-:W-:Y:S01]  /*2600*/  FMNMX.FTZ R14, R48, R13, !PT ;  /* 0x0000000d300e7209 */ /* 0x000fe20007810000 */
[----:B------:R-:W-:Y:S03]  /*2610*/  MUFU.EX2 R9, R9 ;  /* 0x0000000900097308 */ /* 0x000fe60000000800 */
[----:B------:R-:W-:-:S04]  /*2620*/  FMNMX.FTZ R13, R49, R14, !PT ;  /* 0x0000000e310d7209 */ /* 0x000fc80007810000 */
[----:B------:R-:W-:Y:S01]  /*2630*/  FMNMX.FTZ R20, R52, R13, !PT ;  /* 0x0000000d34147209 */ /* 0x000fe20007810000 */
[----:B------:R0:W-:Y:S03]  /*2640*/  MUFU.EX2 R14, R43 ;  /* 0x0000002b000e7308 */ /* 0x0001e60000000800 */
[----:B------:R-:W-:-:S04]  /*2650*/  FMNMX.FTZ R13, R53, R20, !PT ;  /* 0x00000014350d7209 */ /* 0x000fc80007810000 */
[----:B------:R-:W-:Y:S01]  /*2660*/  FMNMX.FTZ R20, R56, R13, !PT ;  /* 0x0000000d38147209 */ /* 0x000fe20007810000 */
[----:B------:R-:W1:Y:S01]  /*2670*/  MUFU.EX2 R6, R6 ;  /* 0x0000000600067308 */ /* 0x000e620000000800 */
[----:B0-----:R-:W-:Y:S02]  /*2680*/  FFMA.FTZ R43, R74, UR4, -R15 ;  /* 0x000000044a2b7c23 */ /* 0x001fe4000801080f */
[----:B------:R-:W-:-:S04]  /*2690*/  FMNMX.FTZ R13, R57, R20, !PT ;  /* 0x00000014390d7209 */ /* 0x000fc80007810000 */
        /* <DEDUP_REMOVED lines=14> */
[----:B0-----:R-:W-:-:S03]  /*2780*/  FFMA.FTZ R51, R78, UR4, -R15 ;  /* 0x000000044e337c23 */ /* 0x001fc6000801080f */
[----:B------:R-:W-:-:S03]  /*2790*/  FMNMX.FTZ R30, R76, R19, !PT ;  /* 0x000000134c1e7209 */ /* 0x000fc60007810000 */
[----:B------:R-:W-:Y:S01]  /*27a0*/  MUFU.EX2 R27, R27 ;  /* 0x0000001b001b7308 */ /* 0x000fe20000000800 */
[----:B------:R-:W-:-:S04]  /*27b0*/  FMNMX.FTZ R19, R77, R30, !PT ;  /* 0x0000001e4d137209 */ /* 0x000fc80007810000 */
[----:B------:R-:W-:-:S03]  /*27c0*/  FMNMX.FTZ R30, R80, R19, !PT ;  /* 0x00000013501e7209 */ /* 0x000fc60007810000 */
[----:B------:R-:W0:Y:S01]  /*27d0*/  MUFU.EX2 R7, R7 ;  /* 0x0000000700077308 */ /* 0x000e220000000800 */
[----:B------:R-:W-:-:S04]  /*27e0*/  FMNMX.FTZ R19, R81, R30, !PT ;  /* 0x0000001e51137209 */ /* 0x000fc80007810000 */
[----:B------:R-:W-:-:S03]  /*27f0*/  FMNMX.FTZ R30, R84, R19, !PT ;  /* 0x00000013541e7209 */ /* 0x000fc60007810000 */
[----:B------:R-:W-:Y:S01]  /*2800*/  MUFU.EX2 R31, R31 ;  /* 0x0000001f001f7308 */ /* 0x000fe20000000800 */
[----:B------:R-:W-:-:S05]  /*2810*/  FMNMX.FTZ R30, R85, R30, !PT ;  /* 0x0000001e551e7209 */ /* 0x000fca0007810000 */
[----:B------:R-:W2:Y:S02]  /*2820*/  SHFL.BFLY PT, R19, R30, 0x2, 0x1f ;  /* 0x0c401f001e137f89 */ /* 0x000ea400000e0000 */
[----:B------:R-:W-:Y:S08]  /*2830*/  MUFU.EX2 R26, R26 ;  /* 0x0000001a001a7308 */ /* 0x000ff00000000800 */
        /* <DEDUP_REMOVED lines=8> */
[----:B--2---:R-:W-:Y:S01]  /*28c0*/  FMNMX.FTZ R19, R55, R30, !PT ;  /* 0x0000001e37137209 */ /* 0x004fe20007810000 */
[----:B------:R-:W-:-:S03]  /*28d0*/  FFMA.FTZ R55, R86, UR4, -R15 ;  /* 0x0000000456377c23 */ /* 0x000fc6000801080f */
[C---:B------:R-:W-:Y:S01]  /*28e0*/  FSETP.NEU.FTZ.AND P1, PT, R19.reuse, -INF , PT ;  /* 0xff8000001300780b */ /* 0x040fe20003f3d000 */
[----:B------:R-:W-:Y:S02]  /*28f0*/  FMUL.FTZ R30, R19, UR4 ;  /* 0x00000004131e7c20 */ /* 0x000fe40008410000 */
[----:B------:R-:W-:Y:S03]  /*2900*/  MUFU.EX2 R54, R54 ;  /* 0x0000003600367308 */ /* 0x000fe60000000800 */
[----:B------:R-:W-:-:S05]  /*2910*/  FSEL R79, R30, RZ, P1 ;  /* 0x000000ff1e4f7208 */ /* 0x000fca0000800000 */
[----:B------:R-:W-:Y:S01]  /*2920*/  MUFU.EX2 R23, R23 ;  /* 0x0000001700177308 */ /* 0x000fe20000000800 */
[--C-:B------:R-:W-:Y:S01]  /*2930*/  FFMA.FTZ R15, R24, UR4, -R79.reuse ;  /* 0x00000004180f7c23 */ /* 0x100fe2000801084f */
[--C-:B------:R-:W-:Y:S01]  /*2940*/  FFMA.FTZ R24, R25, UR4, -R79.reuse ;  /* 0x0000000419187c23 */ /* 0x100fe2000801084f */
[-C--:B------:R-:W-:Y:S01]  /*2950*/  LEA.HI R25, R18, R17.reuse, RZ, 0x4 ;  /* 0x0000001112197211 */ /* 0x080fe200078f20ff */
[--C-:B------:R-:W-:Y:S01]  /*2960*/  FFMA.FTZ R30, R32, UR4, -R79.reuse ;  /* 0x00000004201e7c23 */ /* 0x100fe2000801084f */
[--C-:B------:R-:W-:Y:S01]  /*2970*/  FFMA.FTZ R63, R29, UR4, -R79.reuse ;  /* 0x000000041d3f7c23 */ /* 0x100fe2000801084f */
[--C-:B------:R-:W-:Y:S01]  /*2980*/  FFMA.FTZ R67, R36, UR4, -R79.reuse ;  /* 0x0000000424437c23 */ /* 0x100fe2000801084f */
[----:B------:R-:W-:Y:S01]  /*2990*/  LOP3.LUT R32, R25, 0xfffffff0, RZ, 0xc0, !PT ;  /* 0xfffffff019207812 */ /* 0x000fe200078ec0ff */
[--C-:B------:R-:W-:Y:S01]  /*29a0*/  FFMA.FTZ R70, R40, UR4, -R79.reuse ;  /* 0x0000000428467c23 */ /* 0x100fe2000801084f */
[----:B------:R-:W-:Y:S01]  /*29b0*/  FFMA.FTZ R75, R41, UR4, -R79 ;  /* 0x00000004294b7c23 */ /* 0x000fe2000801084f */
[----:B------:R-:W-:Y:S01]  /*29c0*/  SHF.R.S32.HI R41, RZ, 0x4, R25 ;  /* 0x00000004ff297819 */ /* 0x000fe20000011419 */
[--C-:B------:R-:W-:Y:S01]  /*29d0*/  FFMA.FTZ R71, R44, UR4, -R79.reuse ;  /* 0x000000042c477c23 */ /* 0x100fe2000801084f */
[----:B------:R-:W-:Y:S01]  /*29e0*/  IMAD.IADD R29, R17, 0x1, -R32 ;  /* 0x00000001111d7824 */ /* 0x000fe200078e0a20 */
[----:B------:R-:W-:Y:S01]  /*29f0*/  LEA.HI R17, R18, R17, RZ, 0x5 ;  /* 0x0000001112117211 */ /* 0x000fe200078f28ff */
[----:B------:R-:W-:Y:S01]  /*2a00*/  FFMA.FTZ R28, R28, UR4, -R79 ;  /* 0x000000041c1c7c23 */ /* 0x000fe2000801084f */
[----:B------:R-:W-:Y:S01]  /*2a10*/  IMAD.SHL.U32 R44, R41, 0x8, RZ ;  /* 0x00000008292c7824 */ /* 0x000fe200078e00ff */
[----:B------:R-:W-:Y:S01]  /*2a20*/  MUFU.EX2 R15, R15 ;  /* 0x0000000f000f7308 */ /* 0x000fe20000000800 */
[----:B------:R-:W-:Y:S01]  /*2a30*/  SHF.R.S32.HI R36, RZ, 0x1f, R29 ;  /* 0x0000001fff247819 */ /* 0x000fe2000001141d */
[----:B-1----:R-:W-:Y:S01]  /*2a40*/  FADD.FTZ R18, R9, R6 ;  /* 0x0000000609127221 */ /* 0x002fe20000010000 */
[----:B------:R-:W-:Y:S01]  /*2a50*/  SHF.L.U32 R17, R17, 0x5, RZ ;  /* 0x0000000511117819 */ /* 0x000fe200000006ff */
[--C-:B------:R-:W-:Y:S01]  /*2a60*/  FFMA.FTZ R78, R45, UR4, -R79.reuse ;  /* 0x000000042d4e7c23 */ /* 0x100fe2000801084f */
[----:B------:R-:W-:Y:S01]  /*2a70*/  LEA.HI R40, R36, R29, RZ, 0x3 ;  /* 0x0000001d24287211 */ /* 0x000fe200078f18ff */
[----:B------:R-:W-:Y:S01]  /*2a80*/  FFMA.FTZ R33, R33, UR4, -R79 ;  /* 0x0000000421217c23 */ /* 0x000fe2000801084f */
[----:B------:R-:W-:Y:S01]  /*2a90*/  LOP3.LUT R17, R17, 0x7ffffc00, RZ, 0xc0, !PT ;  /* 0x7ffffc0011117812 */ /* 0x000fe200078ec0ff */
[----:B------:R-:W1:Y:S01]  /*2aa0*/  MUFU.EX2 R24, R24 ;  /* 0x0000001800187308 */ /* 0x000e620000000800 */
[C---:B------:R-:W-:Y:S01]  /*2ab0*/  LOP3.LUT R36, R40.reuse, 0xfffffff8, RZ, 0xc0, !PT ;  /* 0xfffffff828247812 */ /* 0x040fe200078ec0ff */
[----:B------:R-:W-:-:S02]  /*2ac0*/  IMAD.SHL.U32 R40, R40, 0x40, RZ ;  /* 0x0000004028287824 */ /* 0x000fc400078e00ff */
[--C-:B------:R-:W-:Y:S01]  /*2ad0*/  FFMA.FTZ R74, R37, UR4, -R79.reuse ;  /* 0x00000004254a7c23 */ /* 0x100fe2000801084f */
[----:B------:R-:W-:Y:S01]  /*2ae0*/  F2FP.F16.F32.PACK_AB R9, R6, R9 ;  /* 0x000000090609723e */ /* 0x000fe200000000ff */
[--C-:B------:R-:W-:Y:S01]  /*2af0*/  FFMA.FTZ R32, R48, UR4, -R79.reuse ;  /* 0x0000000430207c23 */ /* 0x100fe2000801084f */
[----:B------:R-:W-:Y:S01]  /*2b00*/  IMAD.IADD R29, R29, 0x1, -R36 ;  /* 0x000000011d1d7824 */ /* 0x000fe200078e0a24 */
[----:B------:R-:W-:Y:S01]  /*2b10*/  LOP3.LUT R40, R40, 0x7ffffe00, RZ, 0xc0, !PT ;  /* 0x7ffffe0028287812 */ /* 0x000fe200078ec0ff */
[----:B------:R-:W2:Y:S01]  /*2b20*/  MUFU.EX2 R28, R28 ;  /* 0x0000001c001c7308 */ /* 0x000ea20000000800 */
[--C-:B------:R-:W-:Y:S01]  /*2b30*/  FFMA.FTZ R36, R52, UR4, -R79.reuse ;  /* 0x0000000434247c23 */ /* 0x100fe2000801084f */
[----:B------:R-:W-:Y:S02]  /*2b40*/  IMAD.SHL.U32 R25, R29, 0x40, RZ ;  /* 0x000000401d197824 */ /* 0x000fe400078e00ff */
[--C-:B------:R-:W-:Y:S01]  /*2b50*/  FFMA.FTZ R37, R49, UR4, -R79.reuse ;  /* 0x0000000431257c23 */ /* 0x100fe2000801084f */
[----:B------:R-:W-:Y:S01]  /*2b60*/  LOP3.LUT P1, RZ, R29, 0x4, RZ, 0xc0, !PT ;  /* 0x000000041dff7812 */ /* 0x000fe2000782c0ff */
[--C-:B------:R-:W-:Y:S01]  /*2b70*/  FFMA.FTZ R41, R53, UR4, -R79.reuse ;  /* 0x0000000435297c23 */ /* 0x100fe2000801084f */
[----:B------:R-:W-:Y:S01]  /*2b80*/  LOP3.LUT P2, RZ, R29, 0x2, RZ, 0xc0, !PT ;  /* 0x000000021dff7812 */ /* 0x000fe2000784c0ff */
[--C-:B------:R-:W-:Y:S01]  /*2b90*/  FFMA.FTZ R49, R57, UR4, -R79.reuse ;  /* 0x0000000439317c23 */ /* 0x100fe2000801084f */
[----:B------:R-:W-:Y:S01]  /*2ba0*/  LOP3.LUT R25, R25, 0x1c0, RZ, 0xc0, !PT ;  /* 0x000001c019197812 */ /* 0x000fe200078ec0ff */
[----:B------:R-:W3:Y:S01]  /*2bb0*/  MUFU.EX2 R63, R63 ;  /* 0x0000003f003f7308 */ /* 0x000ee20000000800 */
[----:B0-----:R-:W-:Y:S01]  /*2bc0*/  F2FP.F16.F32.PACK_AB R29, R14, R7 ;  /* 0x000000070e1d723e */ /* 0x001fe200000000ff */
[--C-:B------:R-:W-:Y:S01]  /*2bd0*/  FFMA.FTZ R48, R60, UR4, -R79.reuse ;  /* 0x000000043c307c23 */ /* 0x100fe2000801084f */
[----:B------:R-:W-:Y:S01]  /*2be0*/  LOP3.LUT R44, R25, 0x8, R44, 0xf8, !PT ;  /* 0x00000008192c7812 */ /* 0x000fe200078ef82c */
[----:B------:R-:W-:Y:S01]  /*2bf0*/  FFMA.FTZ R61, R61, UR4, -R79 ;  /* 0x000000043d3d7c23 */ /* 0x000fe2000801084f */
[----:B------:R-:W-:Y:S01]  /*2c00*/  SHF.R.U32.HI R25, RZ, 0x3, R25 ;  /* 0x00000003ff197819 */ /* 0x000fe20000011619 */
[--C-:B------:R-:W-:Y:S01]  /*2c10*/  FFMA.FTZ R65, R65, UR4, -R79.reuse ;  /* 0x0000000441417c23 */ /* 0x100fe2000801084f */
[--C-:B------:R-:W-:Y:S01]  /*2c20*/  FFMA.FTZ R68, R68, UR4, -R79.reuse ;  /* 0x0000000444447c23 */ /* 0x100fe2000801084f */
[----:B------:R-:W0:Y:S01]  /*2c30*/  MUFU.EX2 R30, R30 ;  /* 0x0000001e001e7308 */ /* 0x000e220000000800 */
[----:B------:R-:W-:Y:S01]  /*2c40*/  LOP3.LUT R25, R44, R25, RZ, 0x3c, !PT ;  /* 0x000000192c197212 */ /* 0x000fe200078e3cff */
[--C-:B------:R-:W-:Y:S01]  /*2c50*/  FFMA.FTZ R44, R56, UR4, -R79.reuse ;  /* 0x00000004382c7c23 */ /* 0x100fe2000801084f */
[--C-:B------:R-:W-:Y:S01]  /*2c60*/  FFMA.FTZ R69, R69, UR4, -R79.reuse ;  /* 0x0000000445457c23 */ /* 0x100fe2000801084f */
[----:B------:R-:W-:Y:S01]  /*2c70*/  FFMA.FTZ R72, R72, UR4, -R79 ;  /* 0x0000000448487c23 */ /* 0x000fe2000801084f */
[----:B------:R-:W-:Y:S01]  /*2c80*/  IADD3 R45, R25, R40, R17 ;  /* 0x00000028192d7210 */ /* 0x000fe20007ffe011 */
[----:B------:R-:W-:Y:S01]  /*2c90*/  FADD.FTZ R17, R11, R18 ;  /* 0x000000120b117221 */ /* 0x000fe20000010000 */
[----:B------:R-:W-:Y:S01]  /*2ca0*/  FFMA.FTZ R40, R64, UR4, -R79 ;  /* 0x0000000440287c23 */ /* 0x000fe2000801084f */
[----:B------:R-:W4:Y:S01]  /*2cb0*/  MUFU.EX2 R33, R33 ;  /* 0x0000002100217308 */ /* 0x000f220000000800 */
[C---:B------:R-:W-:Y:S01]  /*2cc0*/  F2FP.F16.F32.PACK_AB R11, R8.reuse, R11 ;  /* 0x0000000b080b723e */ /* 0x040fe200000000ff */
[----:B------:R-:W-:Y:S01]  /*2cd0*/  FADD.FTZ R18, R8, R17 ;  /* 0x0000001108127221 */ /* 0x000fe20000010000 */
[----:B-1----:R-:W-:Y:S01]  /*2ce0*/  FADD.FTZ R17, R15, R24 ;  /* 0x000000180f117221 */ /* 0x002fe20000010000 */
[--C-:B------:R-:W-:Y:S01]  /*2cf0*/  FFMA.FTZ R73, R73, UR4, -R79.reuse ;  /* 0x0000000449497c23 */ /* 0x100fe2000801084f */
[----:B------:R-:W-:Y:S01]  /*2d00*/  FFMA.FTZ R76, R76, UR4, -R79 ;  /* 0x000000044c4c7c23 */ /* 0x000fe2000801084f */
[----:B------:R-:W-:Y:S01]  /*2d10*/  FADD.FTZ R25, R5, R18 ;  /* 0x0000001205197221 */ /* 0x000fe20000010000 */
[----:B--2---:R-:W-:Y:S01]  /*2d20*/  FADD.FTZ R18, R28, R17 ;  /* 0x000000111c127221 */ /* 0x004fe20000010000 */
[----:B------:R-:W1:Y:S01]  /*2d30*/  MUFU.EX2 R67, R67 ;  /* 0x0000004300437308 */ /* 0x000e620000000800 */
[----:B------:R-:W-:Y:S01]  /*2d40*/  FFMA.FTZ R77, R77, UR4, -R79 ;  /* 0x000000044d4d7c23 */ /* 0x000fe2000801084f */
[----:B------:R-:W-:Y:S01]  /*2d50*/  FADD.FTZ R52, R10, R25 ;  /* 0x000000190a347221 */ /* 0x000fe20000010000 */
[----:B---3--:R-:W-:Y:S01]  /*2d60*/  FADD.FTZ R17, R63, R18 ;  /* 0x000000123f117221 */ /* 0x008fe20000010000 */
[--C-:B------:R-:W-:Y:S01]  /*2d70*/  FFMA.FTZ R80, R80, UR4, -R79.reuse ;  /* 0x0000000450507c23 */ /* 0x100fe2000801084f */
[----:B------:R-:W-:Y:S01]  /*2d80*/  FFMA.FTZ R81, R81, UR4, -R79 ;  /* 0x0000000451517c23 */ /* 0x000fe2000801084f */
[----:B------:R-:W-:Y:S01]  /*2d90*/  FADD.FTZ R25, R27, R52 ;  /* 0x000000341b197221 */ /* 0x000fe20000010000 */
[----:B0-----:R-:W-:Y:S01]  /*2da0*/  FADD.FTZ R18, R30, R17 ;  /* 0x000000111e127221 */ /* 0x001fe20000010000 */
[----:B------:R-:W0:Y:S01]  /*2db0*/  MUFU.EX2 R74, R74 ;  /* 0x0000004a004a7308 */ /* 0x000e220000000800 */
[C---:B------:R-:W-:Y:S01]  /*2dc0*/  F2FP.F16.F32.PACK_AB R27, R12.reuse, R27 ;  /* 0x0000001b0c1b723e */ /* 0x040fe200000000ff */
[----:B------:R-:W-:Y:S01]  /*2dd0*/  FADD.FTZ R52, R12, R25 ;  /* 0x000000190c347221 */ /* 0x000fe20000010000 */
[----:B----4-:R-:W-:Y:S01]  /*2de0*/  FADD.FTZ R18, R33, R18 ;  /* 0x0000001221127221 */ /* 0x010fe20000010000 */
[----:B------:R-:W-:Y:S01]  /*2df0*/  F2FP.F16.F32.PACK_AB R25, R10, R5 ;  /* 0x000000050a19723e */ /* 0x000fe200000000ff */
[----:B------:R-:W-:Y:S01]  /*2e00*/  FFMA.FTZ R84, R84, UR4, -R79 ;  /* 0x0000000454547c23 */ /* 0x000fe2000801084f */
[----:B------:R-:W-:Y:S01]  /*2e10*/  FADD.FTZ R17, R7, R52 ;  /* 0x0000003407117221 */ /* 0x000fe20000010000 */
[----:B------:R-:W-:Y:S01]  /*2e20*/  F2FP.F16.F32.PACK_AB R8, R24, R15 ;  /* 0x0000000f1808723e */ /* 0x000fe200000000ff */
[----:B------:R-:W2:Y:S01]  /*2e30*/  MUFU.EX2 R70, R70 ;  /* 0x0000004600467308 */ /* 0x000ea20000000800 */
[----:B-1----:R-:W-:Y:S01]  /*2e40*/  FADD.FTZ R5, R67, R18 ;  /* 0x0000001243057221 */ /* 0x002fe20000010000 */
[----:B------:R-:W-:Y:S01]  /*2e50*/  FADD.FTZ R6, R14, R17 ;  /* 0x000000110e067221 */ /* 0x000fe20000010000 */
[----:B------:R-:W-:Y:S01]  /*2e60*/  F2FP.F16.F32.PACK_AB R10, R63, R28 ;  /* 0x0000001c3f0a723e */ /* 0x000fe200000000ff */
[----:B------:R-:W-:Y:S01]  /*2e70*/  FFMA.FTZ R79, R85, UR4, -R79 ;  /* 0x00000004554f7c23 */ /* 0x000fe2000801084f */
[----:B------:R-:W-:Y:S01]  /*2e80*/  LEA R18, R45, UR42, 0x1 ;  /* 0x0000002a2d127c11 */ /* 0x000fe2000f8e08ff */
[----:B------:R-:W-:Y:S01]  /*2e90*/  FADD.FTZ R17, R31, R6 ;  /* 0x000000061f117221 */ /* 0x000fe20000010000 */
[----:B------:R-:W-:Y:S01]  /*2ea0*/  IMAD.MOV.U32 R14, RZ, RZ, 0x40 ;  /* 0x00000040ff0e7424 */ /* 0x000fe200078e00ff */
[----:B------:R-:W1:Y:S01]  /*2eb0*/  MUFU.EX2 R75, R75 ;  /* 0x0000004b004b7308 */ /* 0x000e620000000800 */
[----:B0-----:R-:W-:Y:S01]  /*2ec0*/  FADD.FTZ R5, R74, R5 ;  /* 0x000000054a057221 */ /* 0x001fe20000010000 */
[----:B------:R-:W-:Y:S01]  /*2ed0*/  FADD.FTZ R12, R26, R17 ;  /* 0x000000111a0c7221 */ /* 0x000fe20000010000 */
[----:B------:R0:W-:Y:S01]  /*2ee0*/  STSM.16.M88.4 [R18+0x21800], R8 ;  /* 0x0218000812007844 */ /* 0x0001e20000000200 */
[----:B------:R-:W-:Y:S01]  /*2ef0*/  VIADD R15, R18, 0x21800 ;  /* 0x00021800120f7836 */ /* 0x000fe20000000000 */
[----:B------:R-:W-:Y:S01]  /*2f00*/  SEL R14, R14, 0xffffffc0, !P1 ;  /* 0xffffffc00e0e7807 */ /* 0x000fe20004800000 */
[----:B------:R-:W-:Y:S01]  /*2f10*/  FADD.FTZ R7, R13, R12 ;  /* 0x0000000c0d077221 */ /* 0x000fe20000010000 */
[----:B------:R-:W-:Y:S01]  /*2f20*/  VIADD R17, R18, 0x21820 ;  /* 0x0002182012117836 */ /* 0x000fe20000000000 */
[----:B------:R-:W3:Y:S01]  /*2f30*/  MUFU.EX2 R71, R71 ;  /* 0x0000004700477308 */ /* 0x000ee20000000800 */
[----:B--2---:R-:W-:Y:S01]  /*2f40*/  FADD.FTZ R6, R70, R5 ;  /* 0x0000000546067221 */ /* 0x004fe20000010000 */
[----:B------:R-:W-:Y:S01]  /*2f50*/  FADD.FTZ R12, R20, R7 ;  /* 0x00000007140c7221 */ /* 0x000fe20000010000 */
[C---:B------:R-:W-:Y:S01]  /*2f60*/  @P2 VIADD R17, R15.reuse, 0xffffffe0 ;  /* 0xffffffe00f112836 */ /* 0x040fe20000000000 */
[----:B------:R-:W-:Y:S01]  /*2f70*/  F2FP.F16.F32.PACK_AB R31, R26, R31 ;  /* 0x0000001f1a1f723e */ /* 0x000fe200000000ff */
[----:B------:R-:W-:-:S02]  /*2f80*/  IMAD.IADD R15, R15, 0x1, R14 ;  /* 0x000000010f0f7824 */ /* 0x000fc400078e020e */
[----:B------:R-:W-:Y:S01]  /*2f90*/  FADD.FTZ R7, R35, R12 ;  /* 0x0000000c23077221 */ /* 0x000fe20000010000 */
[----:B------:R-:W-:Y:S01]  /*2fa0*/  F2FP.F16.F32.PACK_AB R24, R33, R30 ;  /* 0x0000001e2118723e */ /* 0x000fe200000000ff */
[----:B------:R-:W2:Y:S01]  /*2fb0*/  MUFU.EX2 R78, R78 ;  /* 0x0000004e004e7308 */ /* 0x000ea20000000800 */
[C---:B-1----:R-:W-:Y:S01]  /*2fc0*/  FADD.FTZ R6, R75.reuse, R6 ;  /* 0x000000064b067221 */ /* 0x042fe20000010000 */
[----:B------:R-:W-:Y:S01]  /*2fd0*/  FADD.FTZ R12, R34, R7 ;  /* 0x00000007220c7221 */ /* 0x000fe20000010000 */
[----:B------:R-:W-:Y:S02]  /*2fe0*/  F2FP.F16.F32.PACK_AB R26, R74, R67 ;  /* 0x000000434a1a723e */ /* 0x000fe400000000ff */
[----:B------:R-:W-:Y:S01]  /*2ff0*/  F2FP.F16.F32.PACK_AB R28, R75, R70 ;  /* 0x000000464b1c723e */ /* 0x000fe200000000ff */
[----:B------:R-:W-:Y:S01]  /*3000*/  FADD.FTZ R7, R21, R12 ;  /* 0x0000000c15077221 */ /* 0x000fe20000010000 */
[----:B------:R-:W-:Y:S01]  /*3010*/  F2FP.F16.F32.PACK_AB R35, R34, R35 ;  /* 0x000000232223723e */ /* 0x000fe200000000ff */
[----:B------:R-:W1:Y:S01]  /*3020*/  MUFU.EX2 R32, R32 ;  /* 0x0000002000207308 */ /* 0x000e620000000800 */
[----:B---3--:R-:W-:Y:S01]  /*3030*/  FADD.FTZ R5, R71, R6 ;  /* 0x0000000647057221 */ /* 0x008fe20000010000 */
[----:B------:R-:W-:Y:S01]  /*3040*/  FADD.FTZ R12, R46, R7 ;  /* 0x000000072e0c7221 */ /* 0x000fe20000010000 */
[----:B------:R-:W-:Y:S01]  /*3050*/  F2FP.F16.F32.PACK_AB R33, R20, R13 ;  /* 0x0000000d1421723e */ /* 0x000fe200000000ff */
[----:B------:R3:W-:Y:S01]  /*3060*/  STSM.16.M88.4 [R17], R24 ;  /* 0x0000001811007844 */ /* 0x0007e20000000200 */
[----:B------:R-:W-:Y:S01]  /*3070*/  F2FP.F16.F32.PACK_AB R45, R46, R21 ;  /* 0x000000152e2d723e */ /* 0x000fe200000000ff */
[----:B------:R-:W-:Y:S01]  /*3080*/  FADD.FTZ R7, R47, R12 ;  /* 0x0000000c2f077221 */ /* 0x000fe20000010000 */
[----:B------:R-:W-:Y:S01]  /*3090*/  IADD3 R14, R14, R17, RZ ;  /* 0x000000110e0e7210 */ /* 0x000fe20007ffe0ff */
[----:B------:R-:W4:Y:S01]  /*30a0*/  MUFU.EX2 R37, R37 ;  /* 0x0000002500257308 */ /* 0x000f220000000800 */
[----:B--2---:R-:W-:Y:S01]  /*30b0*/  FADD.FTZ R5, R78, R5 ;  /* 0x000000054e057221 */ /* 0x004fe20000010000 */
[----:B------:R-:W-:Y:S01]  /*30c0*/  FADD.FTZ R12, R54, R7 ;  /* 0x00000007360c7221 */ /* 0x000fe20000010000 */
[----:B------:R-:W-:-:S02]  /*30d0*/  F2FP.F16.F32.PACK_AB R30, R78, R71 ;  /* 0x000000474e1e723e */ /* 0x000fc400000000ff */
[----:B------:R-:W-:Y:S01]  /*30e0*/  F2FP.F16.F32.PACK_AB R47, R54, R47 ;  /* 0x0000002f362f723e */ /* 0x000fe200000000ff */
[----:B------:R-:W-:Y:S01]  /*30f0*/  FADD.FTZ R7, R23, R12 ;  /* 0x0000000c17077221 */ /* 0x000fe20000010000 */
[----:B------:R-:W-:Y:S01]  /*3100*/  PLOP3.LUT P1, PT, PT, PT, UP0, 0x80, 0x0 ;  /* 0x000000000000781c */ /* 0x000fe20003f2f008 */
[----:B------:R-:W2:Y:S01]  /*3110*/  MUFU.EX2 R36, R36 ;  /* 0x0000002400247308 */ /* 0x000ea20000000800 */
[----:B-1----:R-:W-:Y:S01]  /*3120*/  FADD.FTZ R6, R32, R5 ;  /* 0x0000000520067221 */ /* 0x002fe20000010000 */
[----:B------:R1:W-:Y:S06]  /*3130*/  STSM.16.M88.4 [R15], R28 ;  /* 0x0000001c0f007844 */ /* 0x0003ec0000000200 */
[----:B------:R-:W5:Y:S01]  /*3140*/  MUFU.EX2 R41, R41 ;  /* 0x0000002900297308 */ /* 0x000f620000000800 */
[C---:B----4-:R-:W-:Y:S01]  /*3150*/  FADD.FTZ R5, R37.reuse, R6 ;  /* 0x0000000625057221 */ /* 0x050fe20000010000 */
[----:B------:R-:W-:-:S06]  /*3160*/  F2FP.F16.F32.PACK_AB R32, R37, R32 ;  /* 0x000000202520723e */ /* 0x000fcc00000000ff */
[----:B------:R-:W4:Y:S01]  /*3170*/  MUFU.EX2 R44, R44 ;  /* 0x0000002c002c7308 */ /* 0x000f220000000800 */
[----:B--2---:R-:W-:-:S07]  /*3180*/  FADD.FTZ R6, R36, R5 ;  /* 0x0000000524067221 */ /* 0x004fce0000010000 */
[----:B------:R-:W2:Y:S01]  /*3190*/  MUFU.EX2 R49, R49 ;  /* 0x0000003100317308 */ /* 0x000ea20000000800 */
[C---:B-----5:R-:W-:Y:S01]  /*31a0*/  FADD.FTZ R5, R41.reuse, R6 ;  /* 0x0000000629057221 */ /* 0x060fe20000010000 */
[----:B------:R-:W-:-:S05]  /*31b0*/  F2FP.F16.F32.PACK_AB R34, R41, R36 ;  /* 0x000000242922723e */ /* 0x000fca00000000ff */
[----:B------:R1:W-:Y:S01]  /*31c0*/  STSM.16.M88.4 [R14], R32 ;  /* 0x000000200e007844 */ /* 0x0003e20000000200 */
[----:B------:R-:W5:Y:S01]  /*31d0*/  MUFU.EX2 R42, R42 ;  /* 0x0000002a002a7308 */ /* 0x000f620000000800 */
[----:B----4-:R-:W-:-:S07]  /*31e0*/  FADD.FTZ R6, R44, R5 ;  /* 0x000000052c067221 */ /* 0x010fce0000010000 */
[----:B------:R-:W4:Y:S01]  /*31f0*/  MUFU.EX2 R48, R48 ;  /* 0x0000003000307308 */ /* 0x000f220000000800 */
[C---:B--2---:R-:W-:Y:S01]  /*3200*/  FADD.FTZ R5, R49.reuse, R6 ;  /* 0x0000000631057221 */ /* 0x044fe20000010000 */
[----:B------:R-:W-:-:S06]  /*3210*/  F2FP.F16.F32.PACK_AB R44, R49, R44 ;  /* 0x0000002c312c723e */ /* 0x000fcc00000000ff */
[----:B------:R-:W0:Y:S01]  /*3220*/  MUFU.EX2 R38, R38 ;  /* 0x0000002600267308 */ /* 0x000e220000000800 */
[C---:B-----5:R-:W-:Y:S01]  /*3230*/  FADD.FTZ R7, R42.reuse, R7 ;  /* 0x000000072a077221 */ /* 0x060fe20000010000 */
[----:B------:R-:W-:-:S06]  /*3240*/  F2FP.F16.F32.PACK_AB R37, R42, R23 ;  /* 0x000000172a25723e */ /* 0x000fcc00000000ff */
[----:B------:R-:W2:Y:S01]  /*3250*/  MUFU.EX2 R61, R61 ;  /* 0x0000003d003d7308 */ /* 0x000ea20000000800 */
[----:B----4-:R-:W-:-:S07]  /*3260*/  FADD.FTZ R6, R48, R5 ;  /* 0x0000000530067221 */ /* 0x010fce0000010000 */
[----:B------:R-:W4:Y:S01]  /*3270*/  MUFU.EX2 R39, R39 ;  /* 0x0000002700277308 */ /* 0x000f220000000800 */
[----:B0-----:R-:W-:-:S07]  /*3280*/  FADD.FTZ R8, R38, R7 ;  /* 0x0000000726087221 */ /* 0x001fce0000010000 */
[----:B------:R-:W0:Y:S01]  /*3290*/  MUFU.EX2 R40, R40 ;  /* 0x0000002800287308 */ /* 0x000e220000000800 */
[C---:B--2---:R-:W-:Y:S01]  /*32a0*/  FADD.FTZ R5, R61.reuse, R6 ;  /* 0x000000063d057221 */ /* 0x044fe20000010000 */
[----:B------:R-:W-:-:S05]  /*32b0*/  F2FP.F16.F32.PACK_AB R46, R61, R48 ;  /* 0x000000303d2e723e */ /* 0x000fca00000000ff */
[----:B------:R1:W-:Y:S01]  /*32c0*/  STSM.16.M88.4 [R18+0x27800], R44 ;  /* 0x0278002c12007844 */ /* 0x0003e20000000200 */
[----:B------:R-:W2:Y:S01]  /*32d0*/  MUFU.EX2 R43, R43 ;  /* 0x0000002b002b7308 */ /* 0x000ea20000000800 */
[C---:B----4-:R-:W-:Y:S01]  /*32e0*/  FADD.FTZ R8, R39.reuse, R8 ;  /* 0x0000000827087221 */ /* 0x050fe20000010000 */
[----:B------:R-:W-:-:S06]  /*32f0*/  F2FP.F16.F32.PACK_AB R39, R39, R38 ;  /* 0x000000262727723e */ /* 0x000fcc00000000ff */
[----:B------:R-:W4:Y:S01]  /*3300*/  MUFU.EX2 R65, R65 ;  /* 0x0000004100417308 */ /* 0x000f220000000800 */
[----:B0-----:R-:W-:-:S07]  /*3310*/  FADD.FTZ R6, R40, R5 ;  /* 0x0000000528067221 */ /* 0x001fce0000010000 */
[----:B------:R-:W0:Y:S01]  /*3320*/  MUFU.EX2 R50, R50 ;  /* 0x0000003200327308 */ /* 0x000e220000000800 */
[----:B--2---:R-:W-:-:S07]  /*3330*/  FADD.FTZ R7, R43, R8 ;  /* 0x000000082b077221 */ /* 0x004fce0000010000 */
[----:B------:R-:W2:Y:S01]  /*3340*/  MUFU.EX2 R68, R68 ;  /* 0x0000004400447308 */ /* 0x000ea20000000800 */
[C---:B----4-:R-:W-:Y:S01]  /*3350*/  FADD.FTZ R5, R65.reuse, R6 ;  /* 0x0000000641057221 */ /* 0x050fe20000010000 */
[----:B------:R-:W-:-:S06]  /*3360*/  F2FP.F16.F32.PACK_AB R36, R65, R40 ;  /* 0x000000284124723e */ /* 0x000fcc00000000ff */
[----:B------:R-:W4:Y:S01]  /*3370*/  MUFU.EX2 R51, R51 ;  /* 0x0000003300337308 */ /* 0x000f220000000800 */
[C---:B0-----:R-:W-:Y:S01]  /*3380*/  FADD.FTZ R8, R50.reuse, R7 ;  /* 0x0000000732087221 */ /* 0x041fe20000010000 */
[----:B------:R-:W-:-:S06]  /*3390*/  F2FP.F16.F32.PACK_AB R49, R50, R43 ;  /* 0x0000002b3231723e */ /* 0x000fcc00000000ff */
[----:B------:R-:W0:Y:S01]  /*33a0*/  MUFU.EX2 R69, R69 ;  /* 0x0000004500457308 */ /* 0x000e220000000800 */
[----:B--2---:R-:W-:-:S07]  /*33b0*/  FADD.FTZ R6, R68, R5 ;  /* 0x0000000544067221 */ /* 0x004fce0000010000 */
[----:B------:R-:W2:Y:S01]  /*33c0*/  MUFU.EX2 R58, R58 ;  /* 0x0000003a003a7308 */ /* 0x000ea20000000800 */
[----:B----4-:R-:W-:-:S07]  /*33d0*/  FADD.FTZ R7, R51, R8 ;  /* 0x0000000833077221 */ /* 0x010fce0000010000 */
[----:B------:R-:W4:Y:S01]  /*33e0*/  MUFU.EX2 R72, R72 ;  /* 0x0000004800487308 */ /* 0x000f220000000800 */
[C---:B0-----:R-:W-:Y:S01]  /*33f0*/  F2FP.F16.F32.PACK_AB R38, R69.reuse, R68 ;  /* 0x000000444526723e */ /* 0x041fe200000000ff */
[----:B------:R-:W-:-:S04]  /*3400*/  FADD.FTZ R5, R69, R6 ;  /* 0x0000000645057221 */ /* 0x000fc80000010000 */
[----:B------:R1:W-:Y:S02]  /*3410*/  STSM.16.M88.4 [R17+0x6000], R36 ;  /* 0x0060002411007844 */ /* 0x0003e40000000200 */
[----:B------:R-:W0:Y:S01]  /*3420*/  MUFU.EX2 R73, R73 ;  /* 0x0000004900497308 */ /* 0x000e220000000800 */
[C---:B--2---:R-:W-:Y:S01]  /*3430*/  F2FP.F16.F32.PACK_AB R51, R58.reuse, R51 ;  /* 0x000000333a33723e */ /* 0x044fe200000000ff */
[----:B------:R-:W-:-:S06]  /*3440*/  FADD.FTZ R8, R58, R7 ;  /* 0x000000073a087221 */ /* 0x000fcc0000010000 */
[----:B------:R-:W2:Y:S01]  /*3450*/  MUFU.EX2 R76, R76 ;  /* 0x0000004c004c7308 */ /* 0x000ea20000000800 */
[----:B----4-:R-:W-:-:S07]  /*3460*/  FADD.FTZ R6, R72, R5 ;  /* 0x0000000548067221 */ /* 0x010fce0000010000 */
[----:B------:R-:W4:Y:S01]  /*3470*/  MUFU.EX2 R77, R77 ;  /* 0x0000004d004d7308 */ /* 0x000f220000000800 */
[C---:B0-----:R-:W-:Y:S01]  /*3480*/  F2FP.F16.F32.PACK_AB R48, R73.reuse, R72 ;  /* 0x000000484930723e */ /* 0x041fe200000000ff */
[----:B------:R-:W-:-:S06]  /*3490*/  FADD.FTZ R5, R73, R6 ;  /* 0x0000000649057221 */ /* 0x000fcc0000010000 */
[----:B------:R-:W0:Y:S01]  /*34a0*/  MUFU.EX2 R59, R59 ;  /* 0x0000003b003b7308 */ /* 0x000e220000000800 */
[----:B--2---:R-:W-:-:S07]  /*34b0*/  FADD.FTZ R6, R76, R5 ;  /* 0x000000054c067221 */ /* 0x004fce0000010000 */
[----:B------:R-:W3:Y:S01]  /*34c0*/  MUFU.EX2 R66, R66 ;  /* 0x0000004200427308 */ /* 0x000ee20000000800 */
[C---:B----4-:R-:W-:Y:S01]  /*34d0*/  F2FP.F16.F32.PACK_AB R50, R77.reuse, R76 ;  /* 0x0000004c4d32723e */ /* 0x050fe200000000ff */
[----:B------:R-:W-:-:S04]  /*34e0*/  FADD.FTZ R5, R77, R6 ;  /* 0x000000064d057221 */ /* 0x000fc80000010000 */
[----:B------:R1:W-:Y:S02]  /*34f0*/  STSM.16.M88.4 [R15+0x6000], R48 ;  /* 0x006000300f007844 */ /* 0x0003e40000000200 */
[----:B------:R-:W-:Y:S01]  /*3500*/  MUFU.EX2 R55, R55 ;  /* 0x0000003700377308 */ /* 0x000fe20000000800 */
[----:B0-----:R-:W-:-:S07]  /*3510*/  FADD.FTZ R7, R59, R8 ;  /* 0x000000083b077221 */ /* 0x001fce0000010000 */
[----:B------:R-:W0:Y:S01]  /*3520*/  MUFU.EX2 R62, R62 ;  /* 0x0000003e003e7308 */ /* 0x000e220000000800 */
[C---:B---3--:R-:W-:Y:S01]  /*3530*/  F2FP.F16.F32.PACK_AB R25, R66.reuse, R59 ;  /* 0x0000003b4219723e */ /* 0x048fe200000000ff */
[----:B------:R-:W-:-:S06]  /*3540*/  FADD.FTZ R8, R66, R7 ;  /* 0x0000000742087221 */ /* 0x000fcc0000010000 */
[----:B------:R-:W2:Y:S08]  /*3550*/  MUFU.EX2 R80, R80 ;  /* 0x0000005000507308 */ /* 0x000eb00000000800 */
[----:B------:R-:W3:Y:S01]  /*3560*/  MUFU.EX2 R81, R81 ;  /* 0x0000005100517308 */ /* 0x000ee20000000800 */
[----:B0-----:R-:W-:Y:S01]  /*3570*/  F2FP.F16.F32.PACK_AB R27, R62, R55 ;  /* 0x000000373e1b723e */ /* 0x001fe200000000ff */
[----:B------:R-:W-:-:S04]  /*3580*/  FADD.FTZ R55, R55, R8 ;  /* 0x0000000837377221 */ /* 0x000fc80000010000 */
[----:B------:R-:W-:Y:S02]  /*3590*/  FADD.FTZ R12, R62, R55 ;  /* 0x000000373e0c7221 */ /* 0x000fe40000010000 */
[----:B------:R-:W-:Y:S01]  /*35a0*/  MUFU.EX2 R84, R84 ;  /* 0x0000005400547308 */ /* 0x000fe20000000800 */
[----:B--2---:R-:W-:-:S07]  /*35b0*/  FADD.FTZ R6, R80, R5 ;  /* 0x0000000550067221 */ /* 0x004fce0000010000 */
[----:B------:R-:W0:Y:S01]  /*35c0*/  MUFU.EX2 R79, R79 ;  /* 0x0000004f004f7308 */ /* 0x000e220000000800 */
[C---:B---3--:R-:W-:Y:S01]  /*35d0*/  F2FP.F16.F32.PACK_AB R24, R81.reuse, R80 ;  /* 0x000000505118723e */ /* 0x048fe200000000ff */
[----:B------:R-:W-:Y:S01]  /*35e0*/  FADD.FTZ R5, R81, R6 ;  /* 0x0000000651057221 */ /* 0x000fe20000010000 */
[----:B0-----:R-:W-:-:S03]  /*35f0*/  F2FP.F16.F32.PACK_AB R26, R79, R84 ;  /* 0x000000544f1a723e */ /* 0x001fc600000000ff */
[----:B------:R-:W-:Y:S02]  /*3600*/  FADD.FTZ R84, R84, R5 ;  /* 0x0000000554547221 */ /* 0x000fe40000010000 */
[----:B------:R1:W-:Y:S02]  /*3610*/  STSM.16.M88.4 [R14+0x6000], R24 ;  /* 0x006000180e007844 */ /* 0x0003e40000000200 */
[----:B------:R-:W-:Y:S01]  /*3620*/  FADD.FTZ R13, R79, R84 ;  /* 0x000000544f0d7221 */ /* 0x000fe20000010000 */
[----:B------:R0:W-:Y:S06]  /*3630*/  MEMBAR.ALL.CTA ;  /* 0x0000000000007992 */ /* 0x0001ec0000008000 */
[----:B0-----:R-:W0:Y:S02]  /*3640*/  FENCE.VIEW.ASYNC.S ;  /* 0x00000000000073c6 */ /* 0x001e240000000000 */
[----:B0-----:R-:W-:Y:S01]  /*3650*/  NOP ;  /* 0x0000000000007918 */ /* 0x001fe20000000000 */
[----:B------:R-:W-:Y:S05]  /*3660*/  @!P1 BRA `(.L_x_10041) ;  /* 0x0000002000a89947 */ /* 0x000fea0003800000 */
[----:B------:R-:W-:Y:S01]  /*3670*/  IMAD.MOV.U32 R9, RZ, RZ, R4 ;  /* 0x000000ffff097224 */ /* 0x000fe200078e0004 */
[----:B------:R-:W-:Y:S01]  /*3680*/  MOV R5, R19 ;  /* 0x0000001300057202 */ /* 0x000fe20000000f00 */
[----:B------:R-:W-:Y:S01]  /*3690*/  VIADD R7, R17, 0x6000 ;  /* 0x0000600011077836 */ /* 0x000fe20000000000 */
        /* <DEDUP_REMOVED lines=25> */
[----:B------:R-:W-:Y:S01]  /*3830*/  UMOV UR7, URZ ;  /* 0x0000003f00077c82 */ /* 0x000fe20008000000 */
[----:B------:R-:W-:-:S05]  /*3840*/  ULDC UR4, c[0x0][0x988] ;  /* 0x0002620000047ab9 */ /* 0x000fca0000000800 */
.L_x_10052:
[----:B------:R-:W-:Y:S01]  /*3850*/  ISETP.NE.AND P2, PT, RZ, UR41, PT ;  /* 0x00000029ff007c0c */ /* 0x000fe2000bf45270 */
[----:B------:R-:W-:-:S04]  /*3860*/  UISETP.NE.AND UP0, UPT, UR7, 0x1, UPT ;  /* 0x000000010700788c */ /* 0x000fc8000bf05270 */
[----:B------:R-:W-:-:S04]  /*3870*/  USEL UR32, URZ, 0x1, UP0 ;  /* 0x000000013f207887 */ /* 0x000fc80008000000 */
[----:B------:R-:W-:-:S04]  /*3880*/  ULOP3.LUT UR32, UR34, UR32, URZ, 0x3c, !UPT ;  /* 0x0000002022207292 */ /* 0x000fc8000f8e3c3f */
[----:B------:R-:W-:Y:S08]  /*3890*/  @P2 BRA `(.L_x_10042) ;  /* 0x0000000000382947 */ /* 0x000ff00003800000 */
[----:B------:R-:W-:Y:S05]  /*38a0*/  @!P0 BRA `(.L_x_10043) ;  /* 0x0000000000048947 */ /* 0x000fea0003800000 */
[----:B------:R-:W-:Y:S01]  /*38b0*/  BPT.TRAP 0x1 ;  /* 0x000000040000795c */ /* 0x000fe20000300000 */
.L_x_10043:
[----:B------:R-:W-:Y:S01]  /*38c0*/  UIADD3 UR10, UR7, 0x1, URZ ;  /* 0x00000001070a7890 */ /* 0x000fe2000fffe03f */
[----:B------:R-:W-:-:S03]  /*38d0*/  IMAD.U32 R0, RZ, RZ, UR32 ;  /* 0x00000020ff007e24 */ /* 0x000fc6000f8e00ff */
[----:B------:R-:W-:Y:S02]  /*38e0*/  UISETP.NE.AND UP0, UPT, UR10, 0x2, UPT ;  /* 0x000000020a00788c */ /* 0x000fe4000bf05270 */
[----:B------:R-:W-:Y:S02]  /*38f0*/  SHF.L.U32 R0, R0, 0x1f, RZ ;  /* 0x0000001f00007819 */ /* 0x000fe400000006ff */
[----:B------:R-:W-:-:S04]  /*3900*/  USEL UR10, UR10, URZ, UP0 ;  /* 0x0000003f0a0a7287 */ /* 0x000fc80008000000 */
[----:B------:R-:W-:-:S09]  /*3910*/  ULEA UR10, UR10, UR42, 0x3 ;  /* 0x0000002a0a0a7291 */ /* 0x000fd2000f8e183f */
[----:B------:R0:W2:Y:S01]  /*3920*/  SYNCS.PHASECHK.TRANS64.TRYWAIT P1, [UR10+0x2d830], R0 ;  /* 0x02d83000ff0075a7 */ /* 0x0000a2000802014a */
[----:B------:R-:W-:Y:S05]  /*3930*/  @!P0 BRA `(.L_x_10044) ;  /* 0x0000000000048947 */ /* 0x000fea0003800000 */
[----:B------:R-:W-:Y:S01]  /*3940*/  BPT.TRAP 0x1 ;  /* 0x000000040000795c */ /* 0x000fe20000300000 */
.L_x_10044:
[----:B--2---:R-:W-:Y:S05]  /*3950*/  @P1 BRA `(.L_x_10042) ;  /* 0x0000000000081947 */ /* 0x004fea0003800000 */
[----:B------:R-:W2:Y:S02]  /*3960*/  SYNCS.PHASECHK.TRANS64.TRYWAIT P1, [UR10+0x2d830], R0 ;  /* 0x02d83000ff0075a7 */ /* 0x000ea4000802014a */
[----:B--2---:R-:W-:Y:S05]  /*3970*/  @!P1 BRA `(.L_x_10045) ;  /* 0x0000007800909947 */ /* 0x004fea0003800000 */
.L_x_10042:
[----:B0-2---:R-:W-:Y:S01]  /*3980*/  VIADD R0, R16, 0x8 ;  /* 0x0000000810007836 */ /* 0x005fe20000000000 */
        /* <DEDUP_REMOVED lines=9> */
[----:B------:R-:W-:Y:S01]  /*3a20*/  UIMAD UR30, UR35, 0x600, UR6 ;  /* 0x00000600231e78a4 */ /* 0x000fe2000f8e0206 */
[----:B------:R-:W-:Y:S01]  /*3a30*/  UMOV UR19, 0x80000020 ;  /* 0x8000002000137882 */ /* 0x000fe20000000000 */
[----:B------:R-:W-:Y:S02]  /*3a40*/  UMOV UR23, 0x80000020 ;  /* 0x8000002000177882 */ /* 0x000fe40000000000 */
[----:B------:R-:W-:Y:S01]  /*3a50*/  UIADD3 UR10, UR30, 0x2, URZ ;  /* 0x000000021e0a7890 */ /* 0x000fe2000fffe03f */
[----:B0-----:R-:W-:Y:S01]  /*3a60*/  IMAD.U32 R0, RZ, RZ, UR35 ;  /* 0x00000023ff007e24 */ /* 0x001fe2000f8e00ff */
[----:B------:R-:W-:-:S02]  /*3a70*/  UIADD3 UR14, UR30, 0x200, URZ ;  /* 0x000002001e0e7890 */ /* 0x000fc4000fffe03f */
[----:B------:R-:W-:Y:S02]  /*3a80*/  UIADD3 UR18, UR30, 0x202, URZ ;  /* 0x000002021e127890 */ /* 0x000fe4000fffe03f */
[----:B------:R-:W-:Y:S02]  /*3a90*/  UIADD3 UR22, UR30, 0x400, URZ ;  /* 0x000004001e167890 */ /* 0x000fe4000fffe03f */
[----:B------:R-:W-:Y:S01]  /*3aa0*/  UIADD3 UR26, UR30, 0x402, URZ ;  /* 0x000004021e1a7890 */ /* 0x000fe2000fffe03f */
[----:B------:R-:W-:Y:S01]  /*3ab0*/  UMOV UR27, 0x80000020 ;  /* 0x80000020001b7882 */ /* 0x000fe20000000000 */
[----:B-1----:R-:W-:-:S06]  /*3ac0*/  WARPGROUP.ARRIVE ;  /* 0x00000000000079c5 */ /* 0x002fcc0000000000 */
        /* <DEDUP_REMOVED lines=20> */
.L_x_10047:
[----:B------:R-:W-:Y:S01]  /*3c10*/  ULEA UR10, UR7, UR42, 0x3 ;  /* 0x0000002a070a7291 */ /* 0x000fe2000f8e183f */
[----:B------:R-:W-:-:S05]  /*3c20*/  IMAD.U32 R4, RZ, RZ, UR34 ;  /* 0x00000022ff047e24 */ /* 0x000fca000f8e00ff */
[----:B------:R-:W-:-:S04]  /*3c30*/  SHF.L.U32 R4, R4, 0x1f, RZ ;  /* 0x0000001f04047819 */ /* 0x000fc800000006ff */
[----:B------:R0:W1:Y:S01]  /*3c40*/  SYNCS.PHASECHK.TRANS64.TRYWAIT P1, [UR10+0x2d850], R4 ;  /* 0x02d85004ff0075a7 */ /* 0x000062000802014a */
[----:B------:R-:W-:Y:S05]  /*3c50*/  @!P0 BRA `(.L_x_10048) ;  /* 0x0000000000048947 */ /* 0x000fea0003800000 */
[----:B------:R-:W-:Y:S01]  /*3c60*/  BPT.TRAP 0x1 ;  /* 0x000000040000795c */ /* 0x000fe20000300000 */
.L_x_10048:
[----:B-1----:R-:W-:Y:S05]  /*3c70*/  @P1 BRA `(.L_x_10046) ;  /* 0x0000000000081947 */ /* 0x002fea0003800000 */
[----:B------:R-:W1:Y:S02]  /*3c80*/  SYNCS.PHASECHK.TRANS64.TRYWAIT P1, [UR10+0x2d850], R4 ;  /* 0x02d85004ff0075a7 */ /* 0x000e64000802014a */
[----:B-1----:R-:W-:Y:S05]  /*3c90*/  @!P1 BRA `(.L_x_10049) ;  /* 0x0000007400e09947 */ /* 0x002fea0003800000 */
.L_x_10046:
[----:B------:R-:W-:Y:S01]  /*3ca0*/  UIADD3 UR10, UR42, 0x400, URZ ;  /* 0x000004002a0a7890 */ /* 0x000fe2000fffe03f */
[----:B------:R-:W-:Y:S01]  /*3cb0*/  WARPGROUP.ARRIVE ;  /* 0x00000000000079c5 */ /* 0x000fe20000000000 */
[----:B------:R-:W-:Y:S01]  /*3cc0*/  ULOP3.LUT UR11, UR43, 0x10000, URZ, 0xfc, !UPT ;  /* 0x000100002b0b7892 */ /* 0x000fe2000f8efc3f */
[----:B01----:R-:W-:Y:S01]  /*3cd0*/  VIADD R4, R16, 0x9 ;  /* 0x0000000910047836 */ /* 0x003fe20000000000 */
[----:B------:R-:W-:Y:S01]  /*3ce0*/  USHF.R.U32.HI UR10, URZ, 0x4, UR10 ;  /* 0x000000043f0a7899 */ /* 0x000fe2000801160a */
[----:B------:R-:W-:Y:S01]  /*3cf0*/  ISETP.GE.U32.AND P1, PT, R22, 0x180, PT ;  /* 0x000001801600780c */ /* 0x000fe20003f26070 */
[----:B------:R-:W-:Y:S01]  /*3d00*/  UMOV UR29, 0x40000040 ;  /* 0x40000040001d7882 */ /* 0x000fe20000000000 */
[----:B------:R-:W-:Y:S01]  /*3d10*/  UMOV UR31, 0x80000020 ;  /* 0x80000020001f7882 */ /* 0x000fe20000000000 */
[----:B------:R-:W-:Y:S01]  /*3d20*/  ULOP3.LUT UR10, UR10, 0x3fff, URZ, 0xc0, !UPT ;  /* 0x00003fff0a0a7892 */ /* 0x000fe2000f8ec03f */
[----:B------:R-:W-:Y:S01]  /*3d30*/  SEL R4, R4, 0x9, !P1 ;  /* 0x0000000904047807 */ /* 0x000fe20004800000 */
[----:B------:R-:W-:-:S02]  /*3d40*/  UMOV UR28, UR11 ;  /* 0x0000000b001c7c82 */ /* 0x000fc40008000000 */
[----:B------:R-:W-:-:S04]  /*3d50*/  ULOP3.LUT UR10, UR10, 0x2000000, URZ, 0xfc, !UPT ;  /* 0x020000000a0a7892 */ /* 0x000fc8000f8efc3f */
[----:B------:R-:W-:-:S07]  /*3d60*/  UIMAD UR10, UR7, 0x600, UR10 ;  /* 0x00000600070a78a4 */ /* 0x000fce000f8e020a */
[----:B------:R-:W-:Y:S02]  /*3d70*/  UMOV UR30, UR10 ;  /* 0x0000000a001e7c82 */ /* 0x000fe40008000000 */
[----:B------:R-:W-:Y:S01]  /*3d80*/  HGMMA.64x96x16.F32 R88, gdesc[UR28].tnspB, R88, gsb0 ;  /* 0x416000001c5879f0 */ /* 0x000fe20008000858 */
[----:B------:R-:W-:Y:S02]  /*3d90*/  UIADD3 UR28, UR11, 0x2, URZ ;  /* 0x000000020b1c7890 */ /* 0x000fe4000fffe03f */
[----:B------:R-:W-:Y:S01]  /*3da0*/  UIADD3 UR30, UR10, 0x40, URZ ;  /* 0x000000400a1e7890 */ /* 0x000fe2000fffe03f */
[----:B------:R-:W-:Y:S01]  /*3db0*/  UMOV UR29, 0x40000040 ;  /* 0x40000040001d7882 */ /* 0x000fe20000000000 */
[----:B------:R-:W-:Y:S01]  /*3dc0*/  UMOV UR31, 0x80000020 ;  /* 0x80000020001f7882 */ /* 0x000fe20000000000 */
[----:B------:R-:W-:Y:S02]  /*3dd0*/  WARPGROUP.DEPBAR.LE gsb0, 0x0 ;  /* 0x00008000000079c5 */ /* 0x000fe40000010000 */
[----:B------:R-:W-:-:S06]  /*3de0*/  WARPGROUP.ARRIVE ;  /* 0x00000000000079c5 */ /* 0x000fcc0000000000 */
        /* <DEDUP_REMOVED lines=42> */
[----:B------:R-:W-:Y:S03]  /*4090*/  HGMMA.64x96x16.F32 R88, gdesc[UR28].tnspB, R88, gsb0 ;  /* 0x416000001c5879f0 */ /* 0x000fe60008000858 */
[----:B------:R-:W-:Y:S02]  /*40a0*/  WARPGROUP.DEPBAR.LE gsb0, 0x0 ;  /* 0x00008000000079c5 */ /* 0x000fe40000010000 */
[----:B------:R0:W-:Y:S06]  /*40b0*/  BAR.ARV R4, 0x100 ;  /* 0x000400040000751d */ /* 0x0001ec0000002000 */
[----:B------:R-:W-:Y:S05]  /*40c0*/  @!P0 BRA `(.L_x_10050) ;  /* 0x0000000000048947 */ /* 0x000fea0003800000 */
[----:B------:R-:W-:Y:S01]  /*40d0*/  BPT.TRAP 0x1 ;  /* 0x000000040000795c */ /* 0x000fe20000300000 */
.L_x_10050:
[----:B0-----:R-:W-:Y:S02]  /*40e0*/  FMNMX.FTZ R4, R24, R5, !PT ;  /* 0x0000000518047209 */ /* 0x001fe40007810000 */
        /* <DEDUP_REMOVED lines=71> */
[----:B------:R-:W0:Y:S03]  /*4560*/  SHFL.BFLY PT, R4, R11, 0x1, 0x1f ;  /* 0x0c201f000b047f89 */ /* 0x000e2600000e0000 */
[----:B------:R-:W-:Y:S01]  /*4570*/  SYNCS.ARRIVE.TRANS64.RED.A1T0 RZ, [UR10], RZ ;  /* 0x000000ffffff79a7 */ /* 0x000fe2000810040a */
[----:B------:R-:W1:Y:S01]  /*4580*/  SHFL.BFLY PT, R21, R10, 0x1, 0x1f ;  /* 0x0c201f000a157f89 */ /* 0x000e6200000e0000 */
[----:B0-----:R-:W-:Y:S02]  /*4590*/  FMNMX.FTZ R19, R11, R4, !PT ;  /* 0x000000040b137209 */ /* 0x001fe40007810000 */
[----:B-1----:R-:W-:-:S03]  /*45a0*/  FMNMX.FTZ R4, R10, R21, !PT ;  /* 0x000000150a047209 */ /* 0x002fc60007810000 */
[C---:B------:R-:W-:Y:S01]  /*45b0*/  FADD.FTZ R5, -R19.reuse, R5 ;  /* 0x0000000513057221 */ /* 0x040fe20000010100 */
[----:B------:R-:W-:-:S03]  /*45c0*/  FMUL.FTZ R8, R19, UR4 ;  /* 0x0000000413087c20 */ /* 0x000fc60008410000 */
[----:B------:R-:W-:Y:S01]  /*45d0*/  FMUL.FTZ R20, R5, UR4 ;  /* 0x0000000405147c20 */ /* 0x000fe20008410000 */
[--C-:B------:R-:W-:Y:S01]  /*45e0*/  FFMA.FTZ R142, R25, UR4, -R8.reuse ;  /* 0x00000004198e7c23 */ /* 0x100fe20008010808 */
[--C-:B------:R-:W-:Y:S01]  /*45f0*/  FFMA.FTZ R25, R28, UR4, -R8.reuse ;  /* 0x000000041c197c23 */ /* 0x100fe20008010808 */
[----:B------:R-:W-:Y:S01]  /*4600*/  FADD.FTZ R5, -R4, R9 ;  /* 0x0000000904057221 */ /* 0x000fe20000010100 */
        /* <DEDUP_REMOVED lines=196> */
.L_x_10051:
[----:B------:R-:W-:Y:S01]  /*5250*/  ULEA UR7, UR7, UR42, 0x3 ;  /* 0x0000002a07077291 */ /* 0x000fe2000f8e183f */
[----:B------:R-:W-:Y:S01]  /*5260*/  F2FP.F16.F32.PACK_AB R30, R140, R25 ;  /* 0x000000198c1e723e */ /* 0x000fe200000000ff */
[----:B------:R-:W-:Y:S01]  /*5270*/  UISETP.GT.AND UP0, UPT, UR33, UR40, UPT ;  /* 0x000000282100728c */ /* 0x000fe2000bf04270 */
[----:B------:R-:W-:Y:S01]  /*5280*/  F2FP.F16.F32.PACK_AB R28, R142, R137 ;  /* 0x000000898e1c723e */ /* 0x000fe200000000ff */
[----:B------:R-:W-:Y:S01]  /*5290*/  UIADD3 UR7, UR7, 0x2d860, URZ ;  /* 0x0002d86007077890 */ /* 0x000fe2000fffe03f */
[----:B------:R-:W-:Y:S01]  /*52a0*/  F2FP.F16.F32.PACK_AB R29, R29, R8 ;  /* 0x000000081d1d723e */ /* 0x000fe200000000ff */
[----:B------:R-:W-:Y:S01]  /*52b0*/  UIADD3 UR10, UR33, -0x1, URZ ;  /* 0xffffffff210a7890 */ /* 0x000fe2000fffe03f */
[----:B------:R-:W-:Y:S01]  /*52c0*/  F2FP.F16.F32.PACK_AB R31, R31, R26 ;  /* 0x0000001a1f1f723e */ /* 0x000fe200000000ff */
[----:B------:R-:W-:Y:S01]  /*52d0*/  UPRMT UR7, UR5, 0x654, UR7 ;  /* 0x0000065405077896 */ /* 0x000fe20008000007 */
[----:B------:R-:W-:Y:S01]  /*52e0*/  F2FP.F16.F32.PACK_AB R25, R80, R27 ;  /* 0x0000001b5019723e */ /* 0x000fe200000000ff */
[----:B------:R-:W-:Y:S01]  /*52f0*/  UMOV UR34, UR32 ;  /* 0x0000002000227c82 */ /* 0x000fe20008000000 */
[----:B------:R-:W-:Y:S01]  /*5300*/  F2FP.F16.F32.PACK_AB R24, R141, R24 ;  /* 0x000000188d18723e */ /* 0x000fe200000000ff */
[----:B------:R-:W-:Y:S01]  /*5310*/  FMUL.FTZ R90, R90, R5 ;  /* 0x000000055a5a7220 */ /* 0x000fe20000410000 */
[----:B------:R-:W-:Y:S01]  /*5320*/  F2FP.F16.F32.PACK_AB R26, R138, R11 ;  /* 0x0000000b8a1a723e */ /* 0x000fe200000000ff */
[----:B------:R-:W-:Y:S01]  /*5330*/  UMOV UR33, UR10 ;  /* 0x0000000a00217c82 */ /* 0x000fe20008000000 */
[----:B------:R-:W-:Y:S01]  /*5340*/  F2FP.F16.F32.PACK_AB R27, R73, R34 ;  /* 0x00000022491b723e */ /* 0x000fe200000000ff */
[----:B------:R-:W-:Y:S01]  /*5350*/  FMUL.FTZ R91, R91, R5 ;  /* 0x000000055b5b7220 */ /* 0x000fe20000410000 */
[----:B------:R-:W-:Y:S01]  /*5360*/  F2FP.F16.F32.PACK_AB R8, R136, R9 ;  /* 0x000000098808723e */ /* 0x000fe200000000ff */
[----:B------:R-:W-:Y:S01]  /*5370*/  SYNCS.ARRIVE.TRANS64.RED.A1T0 RZ, [UR7], RZ ;  /* 0x000000ffffff79a7 */ /* 0x000fe20008100407 */
[----:B------:R-:W-:Y:S01]  /*5380*/  F2FP.F16.F32.PACK_AB R9, R76, R35 ;  /* 0x000000234c09723e */ /* 0x000fe200000000ff */
[----:B------:R-:W-:Y:S01]  /*5390*/  STSM.16.M88.4 [R18+0x21800], R28 ;  /* 0x0218001c12007844 */ /* 0x000fe20000000200 */
[----:B------:R-:W-:Y:S01]  /*53a0*/  F2FP.F16.F32.PACK_AB R10, R139, R10 ;  /* 0x0000000a8b0a723e */ /* 0x000fe200000000ff */
[-C--:B------:R-:W-:Y:S01]  /*53b0*/  FMUL.FTZ R94, R94, R5.reuse ;  /* 0x000000055e5e7220 */ /* 0x080fe20000410000 */
[----:B------:R-:W-:Y:S01]  /*53c0*/  F2FP.F16.F32.PACK_AB R11, R69, R38 ;  /* 0x00000026450b723e */ /* 0x000fe200000000ff */
[----:B------:R0:W-:Y:S01]  /*53d0*/  STSM.16.M88.4 [R17], R24 ;  /* 0x0000001811007844 */ /* 0x0001e20000000200 */
[----:B------:R-:W-:Y:S01]  /*53e0*/  F2FP.F16.F32.PACK_AB R32, R33, R32 ;  /* 0x000000202120723e */ /* 0x000fe200000000ff */
[----:B------:R-:W-:Y:S01]  /*53f0*/  FMUL.FTZ R95, R95, R5 ;  /* 0x000000055f5f7220 */ /* 0x000fe20000410000 */
[----:B------:R-:W-:Y:S01]  /*5400*/  F2FP.F16.F32.PACK_AB R33, R72, R39 ;  /* 0x000000274821723e */ /* 0x000fe200000000ff */
[----:B------:R1:W-:Y:S01]  /*5410*/  STSM.16.M88.4 [R15], R8 ;  /* 0x000000080f007844 */ /* 0x0003e20000000200 */
[----:B------:R-:W-:Y:S01]  /*5420*/  F2FP.F16.F32.PACK_AB R34, R52, R37 ;  /* 0x000000253422723e */ /* 0x000fe200000000ff */
[-C--:B------:R-:W-:Y:S01]  /*5430*/  FMUL.FTZ R98, R98, R5.reuse ;  /* 0x0000000562627220 */ /* 0x080fe20000410000 */
[----:B------:R-:W-:Y:S01]  /*5440*/  F2FP.F16.F32.PACK_AB R35, R65, R42 ;  /* 0x0000002a4123723e */ /* 0x000fe200000000ff */
[-C--:B------:R-:W-:Y:S01]  /*5450*/  FMUL.FTZ R99, R99, R5.reuse ;  /* 0x0000000563637220 */ /* 0x080fe20000410000 */
[----:B------:R-:W-:Y:S01]  /*5460*/  F2FP.F16.F32.PACK_AB R36, R49, R36 ;  /* 0x000000243124723e */ /* 0x000fe200000000ff */
[----:B------:R-:W-:Y:S01]  /*5470*/  FMUL.FTZ R102, R102, R5 ;  /* 0x0000000566667220 */ /* 0x000fe20000410000 */
[----:B------:R-:W-:Y:S01]  /*5480*/  F2FP.F16.F32.PACK_AB R37, R68, R43 ;  /* 0x0000002b4425723e */ /* 0x000fe200000000ff */
[----:B------:R2:W-:Y:S01]  /*5490*/  STSM.16.M88.4 [R14], R32 ;  /* 0x000000200e007844 */ /* 0x0005e20000000200 */
[----:B------:R-:W-:Y:S01]  /*54a0*/  F2FP.F16.F32.PACK_AB R38, R45, R40 ;  /* 0x000000282d26723e */ /* 0x000fe200000000ff */
[-C--:B------:R-:W-:Y:S01]  /*54b0*/  FMUL.FTZ R103, R103, R5.reuse ;  /* 0x0000000567677220 */ /* 0x080fe20000410000 */
[----:B------:R-:W-:Y:S01]  /*54c0*/  F2FP.F16.F32.PACK_AB R39, R63, R46 ;  /* 0x0000002e3f27723e */ /* 0x000fe200000000ff */
[----:B------:R-:W-:Y:S01]  /*54d0*/  FMUL.FTZ R106, R106, R5 ;  /* 0x000000056a6a7220 */ /* 0x000fe20000410000 */
[----:B------:R-:W-:Y:S01]  /*54e0*/  F2FP.F16.F32.PACK_AB R49, R50, R47 ;  /* 0x0000002f3231723e */ /* 0x000fe200000000ff */
[----:B------:R-:W-:Y:S01]  /*54f0*/  FMUL.FTZ R107, R107, R5 ;  /* 0x000000056b6b7220 */ /* 0x000fe20000410000 */
[----:B------:R-:W-:Y:S01]  /*5500*/  F2FP.F16.F32.PACK_AB R48, R48, R23 ;  /* 0x000000173030723e */ /* 0x000fe200000000ff */
[----:B------:R2:W-:Y:S01]  /*5510*/  STSM.16.M88.4 [R18+0x27800], R36 ;  /* 0x0278002412007844 */ /* 0x0005e20000000200 */
[----:B------:R-:W-:Y:S01]  /*5520*/  F2FP.F16.F32.PACK_AB R50, R44, R21 ;  /* 0x000000152c32723e */ /* 0x000fe200000000ff */
[----:B------:R-:W-:Y:S01]  /*5530*/  FMUL.FTZ R110, R110, R5 ;  /* 0x000000056e6e7220 */ /* 0x000fe20000410000 */
[----:B------:R-:W-:Y:S01]  /*5540*/  F2FP.F16.F32.PACK_AB R51, R66, R51 ;  /* 0x000000334233723e */ /* 0x000fe200000000ff */
[-C--:B------:R-:W-:Y:S01]  /*5550*/  FMUL.FTZ R111, R111, R5.reuse ;  /* 0x000000056f6f7220 */ /* 0x080fe20000410000 */
[----:B------:R-:W-:Y:S01]  /*5560*/  F2FP.F16.F32.PACK_AB R56, R57, R56 ;  /* 0x000000383938723e */ /* 0x000fe200000000ff */
[-C--:B------:R-:W-:Y:S01]  /*5570*/  FMUL.FTZ R114, R114, R5.reuse ;  /* 0x0000000572727220 */ /* 0x080fe20000410000 */
[----:B0-----:R-:W-:Y:S01]  /*5580*/  F2FP.F16.F32.PACK_AB R24, R41, R20 ;  /* 0x000000142918723e */ /* 0x001fe200000000ff */
[----:B------:R2:W-:Y:S01]  /*5590*/  STSM.16.M88.4 [R7], R48 ;  /* 0x0000003007007844 */ /* 0x0005e20000000200 */
        /* <DEDUP_REMOVED lines=9> */
[----:B------:R2:W-:Y:S01]  /*5630*/  STSM.16.M88.4 [R15+0x6000], R24 ;  /* 0x006000180f007844 */ /* 0x0005e20000000200 */
[----:B------:R-:W-:Y:S01]  /*5640*/  F2FP.F16.F32.PACK_AB R59, R71, R70 ;  /* 0x00000046473b723e */ /* 0x000fe200000000ff */
[-C--:B------:R-:W-:Y:S01]  /*5650*/  FMUL.FTZ R123, R123, R5.reuse ;  /* 0x000000057b7b7220 */ /* 0x080fe20000410000 */
[----:B------:R-:W-:Y:S01]  /*5660*/  PLOP3.LUT P1, PT, PT, PT, UP0, 0x80, 0x0 ;  /* 0x000000000000781c */ /* 0x000fe20003f2f008 */
[-C--:B------:R-:W-:Y:S01]  /*5670*/  FMUL.FTZ R126, R126, R5.reuse ;  /* 0x000000057e7e7220 */ /* 0x080fe20000410000 */
[----:B------:R-:W-:Y:S01]  /*5680*/  R2UR UR7, R0 ;  /* 0x00000000000772ca */ /* 0x000fe200000e0000 */
[----:B------:R2:W-:Y:S01]  /*5690*/  STSM.16.M88.4 [R14+0x6000], R56 ;  /* 0x006000380e007844 */ /* 0x0005e20000000200 */
[-C--:B------:R-:W-:Y:S01]  /*56a0*/  FMUL.FTZ R127, R127, R5.reuse ;  /* 0x000000057f7f7220 */ /* 0x080fe20000410000 */
[-C--:B------:R-:W-:Y:S01]  /*56b0*/  FMUL.FTZ R130, R130, R5.reuse ;  /* 0x0000000582827220 */ /* 0x080fe20000410000 */
[-C--:B------:R-:W-:Y:S01]  /*56c0*/  FMUL.FTZ R131, R131, R5.reuse ;  /* 0x0000000583837220 */ /* 0x080fe20000410000 */
[----:B------:R-:W-:Y:S01]  /*56d0*/  @!PT LDS RZ, [RZ] ;  /* 0x00000000fffff984 */ /* 0x000fe20000000800 */
[----:B------:R-:W-:Y:S01]  /*56e0*/  @!PT LDS RZ, [RZ] ;  /* 0x00000000fffff984 */ /* 0x000fe20000000800 */
[----:B------:R-:W-:Y:S01]  /*56f0*/  @!PT LDS RZ, [RZ] ;  /* 0x00000000fffff984 */ /* 0x000fe20000000800 */
[----:B------:R-:W-:Y:S01]  /*5700*/  @!PT LDS RZ, [RZ] ;  /* 0x00000000fffff984 */ /* 0x000fe20000000800 */
[----:B------:R0:W-:Y:S06]  /*5710*/  MEMBAR.ALL.CTA ;  /* 0x0000000000007992 */ /* 0x0001ec0000008000 */
[----:B0-----:R-:W0:Y:S01]  /*5720*/  FENCE.VIEW.ASYNC.S ;  /* 0x00000000000073c6 */ /* 0x001e220000000000 */
        /* <DEDUP_REMOVED lines=26> */
[----:B-1----:R-:W-:Y:S01]  /*58d0*/  MOV R9, R4 ;  /* 0x0000000400097202 */ /* 0x002fe20000000f00 */
[----:B------:R-:W-:Y:S01]  /*58e0*/  IMAD.MOV.U32 R5, RZ, RZ, R19 ;  /* 0x000000ffff057224 */ /* 0x000fe200078e0013 */
[----:B0-----:R-:W-:Y:S01]  /*58f0*/  NOP ;  /* 0x0000000000007918 */ /* 0x001fe20000000000 */
[----:B--2---:R-:W-:Y:S05]  /*5900*/  @P1 BRA `(.L_x_10052) ;  /* 0xffffffdc00d01947 */ /* 0x004fea000383ffff */
.L_x_10041:
[----:B------:R-:W-:Y:S06]  /*5910*/  BAR.ARV 0x8, 0x200 ;  /* 0x0208000000007b1d */ /* 0x000fec0000002000 */
[----:B------:R-:W-:Y:S05]  /*5920*/  @!P0 BRA `(.L_x_10053) ;  /* 0x0000000000048947 */ /* 0x000fea0003800000 */
[----:B------:R-:W-:Y:S01]  /*5930*/  BPT.TRAP 0x1 ;  /* 0x000000040000795c */ /* 0x000fe20000300000 */
.L_x_10053:
[----:B------:R-:W-:Y:S01]  /*5940*/  R2UR UR6, R0 ;  /* 0x00000000000672ca */ /* 0x000fe200000e0000 */
[----:B------:R-:W-:-:S05]  /*5950*/  IMAD.U32 R2, RZ, RZ, UR32 ;  /* 0x00000020ff027e24 */ /* 0x000fca000f8e00ff */
[----:B------:R-:W-:-:S07]  /*5960*/  SHF.L.U32 R2, R2, 0x1f, RZ ;  /* 0x0000001f02027819 */ /* 0x000fce00000006ff */
[----:B------:R-:W-:-:S09]  /*5970*/  ULEA UR6, UR6, UR42, 0x3 ;  /* 0x0000002a06067291 */ /* 0x000fd2000f8e183f */
[----:B------:R0:W2:Y:S01]  /*5980*/  SYNCS.PHASECHK.TRANS64.TRYWAIT P1, [UR6+0x2d850], R2 ;  /* 0x02d85002ff0075a7 */ /* 0x0000a20008020146 */
[----:B------:R-:W-:Y:S05]  /*5990*/  @!P0 BRA `(.L_x_10054) ;  /* 0x0000000000048947 */ /* 0x000fea0003800000 */
[----:B------:R-:W-:Y:S01]  /*59a0*/  BPT.TRAP 0x1 ;  /* 0x000000040000795c */ /* 0x000fe20000300000 */
.L_x_10054:
[----:B--2---:R-:W-:Y:S05]  /*59b0*/  @P1 BRA `(.L_x_10055) ;  /* 0x0000000000081947 */ /* 0x004fea0003800000 */
[----:B------:R-:W2:Y:S02]  /*59c0*/  SYNCS.PHASECHK.TRANS64.TRYWAIT P1, [UR6+0x2d850], R2 ;  /* 0x02d85002ff0075a7 */ /* 0x000ea40008020146 */
[----:B--2---:R-:W-:Y:S05]  /*59d0*/  @!P1 BRA `(.L_x_10056) ;  /* 0x0000005800a89947 */ /* 0x004fea0003800000 */
.L_x_10055:
[----:B------:R-:W-:Y:S01]  /*59e0*/  UIADD3 UR42, UR42, 0x400, URZ ;  /* 0x000004002a2a7890 */ /* 0x000fe2000fffe03f */
[----:B------:R-:W-:Y:S01]  /*59f0*/  R2UR UR8, R0 ;  /* 0x00000000000872ca */ /* 0x000fe200000e0000 */
[----:B------:R-:W-:Y:S01]  /*5a00*/  ULOP3.LUT UR43, UR43, 0x10000, URZ, 0xfc, !UPT ;  /* 0x000100002b2b7892 */ /* 0x000fe2000f8efc3f */
[----:B------:R-:W-:Y:S01]  /*5a10*/  WARPGROUP.ARRIVE ;  /* 0x00000000000079c5 */ /* 0x000fe20000000000 */
[----:B------:R-:W-:Y:S01]  /*5a20*/  USHF.R.U32.HI UR42, URZ, 0x4, UR42 ;  /* 0x000000043f2a7899 */ /* 0x000fe2000801162a */
[----:B------:R-:W3:Y:S01]  /*5a30*/  SHFL.BFLY PT, R0, R13, 0x2, 0x1f ;  /* 0x0c401f000d007f89 */ /* 0x000ee200000e0000 */
[----:B------:R-:W-:Y:S01]  /*5a40*/  UMOV UR9, 0x40000040 ;  /* 0x4000004000097882 */ /* 0x000fe20000000000 */
[----:B------:R-:W-:Y:S01]  /*5a50*/  UMOV UR11, 0x80000020 ;  /* 0x80000020000b7882 */ /* 0x000fe20000000000 */
[----:B------:R-:W-:Y:S01]  /*5a60*/  ULOP3.LUT UR42, UR42, 0x3fff, URZ, 0xc0, !UPT ;  /* 0x00003fff2a2a7892 */ /* 0x000fe2000f8ec03f */
[----:B--2---:R-:W0:Y:S01]  /*5a70*/  SHFL.BFLY PT, R3, R12, 0x2, 0x1f ;  /* 0x0c401f000c037f89 */ /* 0x004e2200000e0000 */
[----:B------:R-:W-:-:S02]  /*5a80*/  IMAD.MOV.U32 R43, RZ, RZ, RZ ;  /* 0x000000ffff2b7224 */ /* 0x000fc400078e00ff */
[----:B------:R-:W-:Y:S01]  /*5a90*/  ULOP3.LUT UR7, UR42, 0x2000000, URZ, 0xfc, !UPT ;  /* 0x020000002a077892 */ /* 0x000fe2000f8efc3f */
[----:B------:R-:W-:Y:S02]  /*5aa0*/  IMAD.MOV.U32 R16, RZ, RZ, RZ ;  /* 0x000000ffff107224 */ /* 0x000fe400078e00ff */
[----:B------:R-:W-:Y:S01]  /*5ab0*/  IMAD.U32 R8, RZ, RZ, UR4 ;  /* 0x00000004ff087e24 */ /* 0x000fe2000f8e00ff */
[----:B------:R-:W-:Y:S01]  /*5ac0*/  UIMAD UR7, UR8, 0x600, UR7 ;  /* 0x00000600080778a4 */ /* 0x000fe2000f8e0207 */
[----:B------:R-:W-:Y:S02]  /*5ad0*/  IMAD.U32 R9, RZ, RZ, UR4 ;  /* 0x00000004ff097e24 */ /* 0x000fe4000f8e00ff */
[----:B------:R-:W-:Y:S01]  /*5ae0*/  UMOV UR8, UR43 ;  /* 0x0000002b00087c82 */ /* 0x000fe20008000000 */
[----:B------:R-:W-:-:S03]  /*5af0*/  IMAD.MOV.U32 R23, RZ, RZ, -0x800000 ;  /* 0xff800000ff177424 */ /* 0x000fc600078e00ff */
[----:B------:R-:W-:Y:S02]  /*5b00*/  UMOV UR10, UR7 ;  /* 0x00000007000a7c82 */ /* 0x000fe40008000000 */
[----:B------:R-:W-:Y:S01]  /*5b10*/  HGMMA.64x96x16.F32 R88, gdesc[UR8].tnspB, R88, gsb0 ;  /* 0x41600000085879f0 */ /* 0x000fe20008000858 */
[----:B------:R-:W-:Y:S02]  /*5b20*/  UIADD3 UR8, UR43, 0x2, URZ ;  /* 0x000000022b087890 */ /* 0x000fe4000fffe03f */
[----:B------:R-:W-:Y:S01]  /*5b30*/  UIADD3 UR10, UR7, 0x40, URZ ;  /* 0x00000040070a7890 */ /* 0x000fe2000fffe03f */
[----:B---3--:R-:W-:Y:S01]  /*5b40*/  FADD.FTZ R0, R0, R13 ;  /* 0x0000000d00007221 */ /* 0x008fe20000010000 */
[----:B------:R-:W-:Y:S01]  /*5b50*/  UMOV UR9, 0x40000040 ;  /* 0x4000004000097882 */ /* 0x000fe20000000000 */
[----:B------:R-:W-:Y:S01]  /*5b60*/  UMOV UR11, 0x80000020 ;  /* 0x80000020000b7882 */ /* 0x000fe20000000000 */
[----:B0-----:R-:W-:Y:S02]  /*5b70*/  FADD.FTZ R2, R3, R12 ;  /* 0x0000000c03027221 */ /* 0x001fe40000010000 */
[----:B------:R-:W0:Y:S04]  /*5b80*/  SHFL.BFLY PT, R3, R0, 0x1, 0x1f ;  /* 0x0c201f0000037f89 */ /* 0x000e2800000e0000 */
[----:B------:R-:W2:Y:S01]  /*5b90*/  SHFL.BFLY PT, R5, R2, 0x1, 0x1f ;  /* 0x0c201f0002057f89 */ /* 0x000ea200000e0000 */
[----:B0-----:R-:W-:Y:S01]  /*5ba0*/  FADD.FTZ R6, R0, R3 ;  /* 0x0000000300067221 */ /* 0x001fe20000010000 */
[----:B------:R-:W-:Y:S01]  /*5bb0*/  MOV R0, 0xff800000 ;  /* 0xff80000000007802 */ /* 0x000fe20000000f00 */
[----:B--2---:R-:W-:-:S03]  /*5bc0*/  FADD.FTZ R7, R2, R5 ;  /* 0x0000000502077221 */ /* 0x004fc60000010000 */
[----:B------:R-:W-:Y:S02]  /*5bd0*/  FSETP.NE.FTZ.AND P1, PT, R6, RZ, PT ;  /* 0x000000ff0600720b */ /* 0x000fe40003f35000 */
[----:B------:R-:W-:-:S11]  /*5be0*/  FSETP.NE.FTZ.AND P2, PT, R7, RZ, PT ;  /* 0x000000ff0700720b */ /* 0x000fd60003f55000 */
[----:B------:R-:W0:Y:S01]  /*5bf0*/  @P1 MUFU.LG2 R3, R6 ;  /* 0x0000000600031308 */ /* 0x000e220000000c00 */
[----:B------:R-:W-:Y:S01]  /*5c00*/  @P1 FMUL.FTZ R2, R8, 0.69314718246459960938 ;  /* 0x3f31721808021820 */ /* 0x000fe20000410000 */
[----:B------:R-:W-:-:S06]  /*5c10*/  @P2 FMUL.FTZ R8, R9, 0.69314718246459960938 ;  /* 0x3f31721809082820 */ /* 0x000fcc0000410000 */
[----:B------:R-:W2:Y:S08]  /*5c20*/  @P2 MUFU.LG2 R5, R7 ;  /* 0x0000000700052308 */ /* 0x000eb00000000c00 */
[----:B------:R3:W4:Y:S01]  /*5c30*/  @P1 MUFU.RCP R43, R6 ;  /* 0x00000006002b1308 */ /* 0x0007220000001000 */
[----:B0-----:R-:W-:-:S04]  /*5c40*/  @P1 FMUL.FTZ R3, R3, 0.69314718246459960938 ;  /* 0x3f31721803031820 */ /* 0x001fc80000410000 */
[----:B------:R-:W-:-:S03]  /*5c50*/  @P1 FFMA.FTZ R0, R2, R19, R3 ;  /* 0x0000001302001223 */ /* 0x000fc60000010003 */
[----:B------:R3:W0:Y:S01]  /*5c60*/  @P2 MUFU.RCP R16, R7 ;  /* 0x0000000700102308 */ /* 0x0006220000001000 */
[----:B--2---:R-:W-:-:S04]  /*5c70*/  @P2 FMUL.FTZ R5, R5, 0.69314718246459960938 ;  /* 0x3f31721805052820 */ /* 0x004fc80000410000 */
[----:B------:R-:W-:Y:S01]  /*5c80*/  @P2 FFMA.FTZ R23, R8, R4, R5 ;  /* 0x0000000408172223 */ /* 0x000fe20000010005 */
        /* <DEDUP_REMOVED lines=46> */
[----:B0--34-:R-:W-:Y:S05]  /*5f70*/  @!P0 BRA `(.L_x_10057) ;  /* 0x0000000000048947 */ /* 0x019fea0003800000 */
[----:B------:R-:W-:Y:S01]  /*5f80*/  BPT.TRAP 0x1 ;  /* 0x000000040000795c */ /* 0x000fe20000300000 */
.L_x_10057:
[----:B------:R-:W-:Y:S01]  /*5f90*/  UIADD3 UR6, UR6, 0x2d860, URZ ;  /* 0x0002d86006067890 */ /* 0x000fe2000fffe03f */
[-C--:B-1----:R-:W-:Y:S01]  /*5fa0*/  FMUL.FTZ R24, R88, R43.reuse ;  /* 0x0000002b58187220 */ /* 0x082fe20000410000 */
        /* <DEDUP_REMOVED lines=50> */
.L_x_10033:
[----:B------:R-:W-:Y:S05]  /*62d0*/  @P0 BRA `(.L_x_10058) ;  /* 0x0000001000880947 */ /* 0x000fea0003800000 */
[----:B------:R-:W-:Y:S01]  /*62e0*/  VIADD R58, R22, 0xffffff80 ;  /* 0xffffff80163a7836 */ /* 0x000fe20000000000 */
[----:B------:R-:W0:Y:S01]  /*62f0*/  LDC R53, c[0x0][0xbe8] ;  /* 0x0002fa00ff357b82 */ /* 0x000e220000000800 */
[----:B------:R-:W1:Y:S01]  /*6300*/  S2R R60, SR_CTAID.X ;  /* 0x00000000003c7919 */ /* 0x000e620000002500 */
[----:B------:R-:W-:Y:S01]  /*6310*/  USHF.R.S32.HI UR7, URZ, 0x1f, UR39 ;  /* 0x0000001f3f077899 */ /* 0x000fe20008011427 */
[----:B------:R-:W-:Y:S01]  /*6320*/  BSSY B0, `(.L_x_10059) ;  /* 0x00000d1000007945 */ /* 0x000fe20003800000 */
[----:B------:R-:W-:Y:S01]  /*6330*/  SHF.R.S32.HI R55, RZ, 0x1f, R58 ;  /* 0x0000001fff377819 */ /* 0x000fe2000001143a */
[----:B------:R-:W-:Y:S02]  /*6340*/  ULDC.64 UR8, c[0x0][0xbd0] ;  /* 0x0002f40000087ab9 */ /* 0x000fe40000000a00 */
[----:B------:R-:W-:Y:S01]  /*6350*/  UIMAD UR6, UR7, UR8, URZ ;  /* 0x00000008070672a4 */ /* 0x000fe2000f8e023f */
[CC--:B------:R-:W-:Y:S01]  /*6360*/  LEA.HI R16, R55.reuse, R58.reuse, RZ, 0x7 ;  /* 0x0000003a37107211 */ /* 0x0c0fe200078f38ff */
[----:B------:R-:W2:Y:S01]  /*6370*/  S2UR UR12, SR_CTAID.Z ;  /* 0x00000000000c79c3 */ /* 0x000ea20000002700 */
[----:B------:R-:W-:Y:S01]  /*6380*/  LEA.HI R55, R55, R58, RZ, 0x2 ;  /* 0x0000003a37377211 */ /* 0x000fe200078f10ff */
[----:B------:R-:W-:Y:S01]  /*6390*/  UIMAD.WIDE.U32 UR4, UR39, UR8, URZ ;  /* 0x00000008270472a5 */ /* 0x000fe2000f8e003f */
[----:B------:R-:W-:Y:S01]  /*63a0*/  LOP3.LUT R17, R16, 0xffffff80, RZ, 0xc0, !PT ;  /* 0xffffff8010117812 */ /* 0x000fe200078ec0ff */
[----:B------:R-:W-:Y:S01]  /*63b0*/  UIMAD UR6, UR39, UR9, UR6 ;  /* 0x00000009270672a4 */ /* 0x000fe2000f8e0206 */
[----:B------:R-:W-:-:S02]  /*63c0*/  SHF.R.S32.HI R57, RZ, 0x7, R16 ;  /* 0x00000007ff397819 */ /* 0x000fc40000011410 */
[----:B------:R-:W-:Y:S01]  /*63d0*/  LOP3.LUT R55, R55, 0xfffffffc, RZ, 0xc0, !PT ;  /* 0xfffffffc37377812 */ /* 0x000fe200078ec0ff */
[C---:B------:R-:W-:Y:S01]  /*63e0*/  IMAD.IADD R22, R58.reuse, 0x1, -R17 ;  /* 0x000000013a167824 */ /* 0x040fe200078e0a11 */
[----:B------:R-:W3:Y:S01]  /*63f0*/  LDC.64 R62, c[0x0][0xbd8] ;  /* 0x0002f600ff3e7b82 */ /* 0x000ee20000000a00 */
[----:B------:R-:W-:Y:S01]  /*6400*/  IMAD.HI R16, R57, 0x55555556, RZ ;  /* 0x5555555639107827 */ /* 0x000fe200078e02ff */
[----:B------:R-:W-:Y:S02]  /*6410*/  UIADD3 UR6, UR5, UR6, URZ ;  /* 0x0000000605067290 */ /* 0x000fe4000fffe03f */
[----:B------:R-:W-:Y:S01]  /*6420*/  SHF.R.S32.HI R59, RZ, 0x1f, R22 ;  /* 0x0000001fff3b7819 */ /* 0x000fe20000011416 */
[----:B------:R-:W-:Y:S01]  /*6430*/  IMAD.IADD R55, R58, 0x1, -R55 ;  /* 0x000000013a377824 */ /* 0x000fe200078e0a37 */
[----:B0-----:R-:W-:Y:S01]  /*6440*/  ISETP.NE.AND P0, PT, R53, 0x1, PT ;  /* 0x000000013500780c */ /* 0x001fe20003f05270 */
[----:B------:R-:W-:Y:S01]  /*6450*/  ULDC.64 UR8, c[0x0][0xb38] ;  /* 0x0002ce0000087ab9 */ /* 0x000fe20000000a00 */
[----:B------:R-:W-:Y:S01]  /*6460*/  LEA.HI R52, R59, R22, RZ, 0x2 ;  /* 0x000000163b347211 */ /* 0x000fe200078f10ff */
[----:B------:R-:W0:Y:S01]  /*6470*/  S2UR UR11, SR_CTAID.Y ;  /* 0x00000000000b79c3 */ /* 0x000e220000002600 */
[----:B------:R-:W-:Y:S01]  /*6480*/  LEA.HI R16, R16, R16, RZ, 0x1 ;  /* 0x0000001010107211 */ /* 0x000fe200078f08ff */
[----:B------:R-:W-:Y:S01]  /*6490*/  UIMAD UR7, UR7, UR8, URZ ;  /* 0x00000008070772a4 */ /* 0x000fe2000f8e023f */
[----:B------:R-:W-:-:S02]  /*64a0*/  SHF.R.S32.HI R17, RZ, 0x2, R52 ;  /* 0x00000002ff117819 */ /* 0x000fc40000011434 */
[----:B------:R-:W-:Y:S01]  /*64b0*/  SHF.R.S32.HI R54, RZ, 0x1f, R52 ;  /* 0x0000001fff367819 */ /* 0x000fe20000011434 */
[----:B--2---:R-:W-:Y:S02]  /*64c0*/  USHF.R.S32.HI UR10, URZ, 0x1f, UR12 ;  /* 0x0000001f3f0a7899 */ /* 0x004fe4000801140c */
[----:B------:R-:W0:Y:S01]  /*64d0*/  LDC R68, c[0x0][0xc50] ;  /* 0x00031400ff447b82 */ /* 0x000e220000000800 */
[----:B------:R-:W-:-:S04]  /*64e0*/  LEA.HI R54, R54, R17, RZ, 0x3 ;  /* 0x0000001136367211 */ /* 0x000fc800078f18ff */
[----:B------:R-:W-:Y:S01]  /*64f0*/  LOP3.LUT R56, R54, 0xfffffff8, RZ, 0xc0, !PT ;  /* 0xfffffff836387812 */ /* 0x000fe200078ec0ff */
[----:B------:R-:W-:Y:S01]  /*6500*/  IMAD R54, R16, -0x3, R57 ;  /* 0xfffffffd10367824 */ /* 0x000fe200078e0239 */
[----:B------:R-:W-:Y:S01]  /*6510*/  LEA.HI R16, R59, R22, RZ, 0x5 ;  /* 0x000000163b107211 */ /* 0x000fe200078f28ff */
[----:B------:R-:W2:Y:S02]  /*6520*/  LDC.64 R66, c[0x0][0xb40] ;  /* 0x0002d000ff427b82 */ /* 0x000ea40000000a00 */
[----:B------:R-:W-:Y:S01]  /*6530*/  IMAD.IADD R17, R17, 0x1, -R56 ;  /* 0x0000000111117824 */ /* 0x000fe200078e0a38 */
[C---:B------:R-:W-:Y:S02]  /*6540*/  LEA.HI R56, R55.reuse, R55, RZ, 0x1 ;  /* 0x0000003737387211 */ /* 0x040fe400078f08ff */
[----:B------:R-:W-:Y:S02]  /*6550*/  SHF.R.S32.HI R16, RZ, 0x5, R16 ;  /* 0x00000005ff107819 */ /* 0x000fe40000011410 */
[----:B------:R-:W-:Y:S01]  /*6560*/  LOP3.LUT R56, R56, 0x1ffffffe, RZ, 0xc0, !PT ;  /* 0x1ffffffe38387812 */ /* 0x000fe200078ec0ff */
[----:B------:R-:W4:Y:S04]  /*6570*/  @P0 LDC R59, c[0x0][0xbec] ;  /* 0x0002fb00ff3b0b82 */ /* 0x000f280000000800 */
[----:B------:R-:W-:Y:S01]  /*6580*/  IMAD.IADD R57, R55, 0x1, -R56 ;  /* 0x0000000137397824 */ /* 0x000fe200078e0a38 */
[----:B------:R-:W-:Y:S01]  /*6590*/  LEA R55, R16, R17, 0x4 ;  /* 0x0000001110377211 */ /* 0x000fe200078e20ff */
[----:B------:R-:W-:-:S02]  /*65a0*/  IMAD.U32 R17, RZ, RZ, UR5 ;  /* 0x00000005ff117e24 */ /* 0x000fc4000f8e00ff */
[----:B------:R-:W5:Y:S01]  /*65b0*/  @P0 LDC R65, c[0x0][0xbec] ;  /* 0x0002fb00ff410b82 */ /* 0x000f620000000800 */
[----:B------:R-:W-:Y:S01]  /*65c0*/  IMAD.U32 R16, RZ, RZ, UR4 ;  /* 0x00000004ff107e24 */ /* 0x000fe2000f8e00ff */
[----:B------:R-:W-:Y:S01]  /*65d0*/  UIMAD.WIDE.U32 UR4, UR39, UR8, URZ ;  /* 0x00000008270472a5 */ /* 0x000fe2000f8e003f */
[----:B------:R-:W-:Y:S01]  /*65e0*/  IMAD.U32 R17, RZ, RZ, UR6 ;  /* 0x00000006ff117e24 */ /* 0x000fe2000f8e00ff */
[----:B------:R-:W-:Y:S01]  /*65f0*/  UIMAD UR6, UR39, UR9, UR7 ;  /* 0x00000009270672a4 */ /* 0x000fe2000f8e0207 */
[----:B------:R-:W-:Y:S02]  /*6600*/  IMAD R56, R54, 0x40, R55 ;  /* 0x0000004036387824 */ /* 0x000fe400078e0237 */
[----:B---3--:R-:W-:Y:S01]  /*6610*/  IMAD R54, R62, UR10, RZ ;  /* 0x0000000a3e367c24 */ /* 0x008fe2000f8e02ff */
[----:B------:R-:W3:Y:S01]  /*6620*/  @P0 LDC R64, c[0x0][0xbf0] ;  /* 0x0002fc00ff400b82 */ /* 0x000ee20000000800 */
[----:B------:R-:W-:Y:S01]  /*6630*/  UIADD3 UR6, UR5, UR6, URZ ;  /* 0x0000000605067290 */ /* 0x000fe2000fffe03f */
[----:B------:R-:W-:Y:S01]  /*6640*/  IMAD R57, R57, 0x8, R56 ;  /* 0x0000000839397824 */ /* 0x000fe200078e0238 */
[----:B------:R-:W-:Y:S01]  /*6650*/  MOV R55, UR5 ;  /* 0x0000000500377c02 */ /* 0x000fe20008000f00 */
[----:B------:R-:W-:Y:S01]  /*6660*/  IMAD R61, R63, UR12, R54 ;  /* 0x0000000c3f3d7c24 */ /* 0x000fe2000f8e0236 */
[----:B------:R-:W-:Y:S01]  /*6670*/  ULDC.64 UR8, c[0x0][0xb28] ;  /* 0x0002ca0000087ab9 */ /* 0x000fe20000000a00 */
[----:B------:R-:W-:-:S02]  /*6680*/  IMAD R63, RZ, RZ, -UR39 ;  /* 0x80000027ff3f7e24 */ /* 0x000fc4000f8e02ff */
[----:B------:R-:W3:Y:S01]  /*6690*/  @P0 LDC R70, c[0x0][0xbf0] ;  /* 0x0002fc00ff460b82 */ /* 0x000ee20000000800 */
[----:B------:R-:W-:-:S04]  /*66a0*/  IMAD.WIDE.U32 R16, R62, UR12, R16 ;  /* 0x0000000c3e107c25 */ /* 0x000fc8000f8e0010 */
[----:B------:R-:W-:Y:S01]  /*66b0*/  IMAD.U32 R54, RZ, RZ, UR4 ;  /* 0x00000004ff367e24 */ /* 0x000fe2000f8e00ff */
[----:B------:R-:W-:Y:S01]  /*66c0*/  ULDC.64 UR4, c[0x0][0xbe0] ;  /* 0x0002f80000047ab9 */ /* 0x000fe20000000a00 */
[----:B------:R-:W-:Y:S01]  /*66d0*/  IMAD.U32 R55, RZ, RZ, UR6 ;  /* 0x00000006ff377e24 */ /* 0x000fe2000f8e00ff */
[----:B------:R-:W-:Y:S01]  /*66e0*/  ULDC.64 UR6, c[0x0][0xb48] ;  /* 0x0002d20000067ab9 */ /* 0x000fe20000000a00 */
[----:B--2---:R-:W-:Y:S02]  /*66f0*/  IMAD R62, R66, UR10, RZ ;  /* 0x0000000a423e7c24 */ /* 0x004fe4000f8e02ff */
[----:B0-----:R-:W-:Y:S02]  /*6700*/  IMAD R69, R68, R63, UR11 ;  /* 0x0000000b44457e24 */ /* 0x001fe4000f8e023f */
[----:B-1----:R-:W-:Y:S02]  /*6710*/  IMAD R58, R60, 0xc0, R57 ;  /* 0x000000c03c3a7824 */ /* 0x002fe400078e0239 */
[----:B------:R-:W-:-:S02]  /*6720*/  IMAD.IADD R17, R17, 0x1, R61 ;  /* 0x0000000111117824 */ /* 0x000fc400078e023d */
[----:B------:R-:W-:Y:S01]  /*6730*/  IMAD R61, R67, UR12, R62 ;  /* 0x0000000c433d7c24 */ /* 0x000fe2000f8e023e */
[----:B------:R-:W-:Y:S01]  /*6740*/  SHF.R.S32.HI R62, RZ, 0x1f, R69 ;  /* 0x0000001fff3e7819 */ /* 0x000fe20000011445 */
[----:B------:R-:W-:-:S04]  /*6750*/  IMAD.WIDE.U32 R54, R66, UR12, R54 ;  /* 0x0000000c42367c25 */ /* 0x000fc8000f8e0036 */
[----:B----4-:R-:W-:Y:S01]  /*6760*/  @P0 IMAD.HI.U32 R59, R58, R59, RZ ;  /* 0x0000003b3a3b0227 */ /* 0x010fe200078e00ff */
[----:B------:R-:W-:-:S03]  /*6770*/  IADD3 R55, R55, R61, RZ ;  /* 0x0000003d37377210 */ /* 0x000fc60007ffe0ff */
[----:B-----5:R-:W-:-:S04]  /*6780*/  @P0 IMAD.HI.U32 R65, R58, R65, RZ ;  /* 0x000000413a410227 */ /* 0x020fc800078e00ff */
[----:B------:R-:W-:Y:S01]  /*6790*/  IMAD.MOV.U32 R57, RZ, RZ, R58 ;  /* 0x000000ffff397224 */ /* 0x000fe200078e003a */
[----:B---3--:R-:W-:Y:S01]  /*67a0*/  @P0 SHF.R.U32.HI R57, RZ, R64, R59 ;  /* 0x00000040ff390219 */ /* 0x008fe2000001163b */
[----:B------:R-:W-:Y:S02]  /*67b0*/  IMAD R61, R62, UR4, RZ ;  /* 0x000000043e3d7c24 */ /* 0x000fe4000f8e02ff */
[----:B------:R-:W-:-:S04]  /*67c0*/  IMAD.WIDE.U32 R16, R69, UR4, R16 ;  /* 0x0000000445107c25 */ /* 0x000fc8000f8e0010 */
[----:B------:R-:W-:Y:S01]  /*67d0*/  IMAD.MOV.U32 R59, RZ, RZ, R58 ;  /* 0x000000ffff3b7224 */ /* 0x000fe200078e003a */
[----:B------:R-:W-:Y:S01]  /*67e0*/  @P0 SHF.R.U32.HI R59, RZ, R70, R65 ;  /* 0x00000046ff3b0219 */ /* 0x000fe20000011641 */
[----:B------:R-:W-:Y:S01]  /*67f0*/  IMAD R62, R62, UR6, RZ ;  /* 0x000000063e3e7c24 */ /* 0x000fe2000f8e02ff */
[----:B------:R-:W-:Y:S01]  /*6800*/  BAR.SYNC.DEFER_BLOCKING 0x1, 0x180 ;  /* 0x0046000000007b1d */ /* 0x000fe20000010000 */
[C---:B------:R-:W-:Y:S01]  /*6810*/  IMAD R63, R69.reuse, UR5, R61 ;  /* 0x00000005453f7c24 */ /* 0x040fe2000f8e023d */
[--C-:B------:R-:W-:Y:S01]  /*6820*/  SHF.R.S32.HI R61, RZ, 0x1f, R57.reuse ;  /* 0x0000001fff3d7819 */ /* 0x100fe20000011439 */
[----:B------:R-:W-:Y:S01]  /*6830*/  IMAD R65, R69, UR7, R62 ;  /* 0x0000000745417c24 */ /* 0x000fe2000f8e023e */
[----:B------:R-:W-:Y:S01]  /*6840*/  IADD3 R16, P0, R57, R16, RZ ;  /* 0x0000001039107210 */ /* 0x000fe20007f1e0ff */
[----:B------:R-:W-:Y:S01]  /*6850*/  IMAD.MOV R57, RZ, RZ, -R57 ;  /* 0x000000ffff397224 */ /* 0x000fe200078e0a39 */
[----:B------:R-:W-:Y:S01]  /*6860*/  SHF.R.S32.HI R62, RZ, 0x1f, R59 ;  /* 0x0000001fff3e7819 */ /* 0x000fe2000001143b */
[----:B------:R-:W-:Y:S01]  /*6870*/  IMAD.WIDE.U32 R54, R69, UR6, R54 ;  /* 0x0000000645367c25 */ /* 0x000fe2000f8e0036 */
[----:B------:R-:W-:Y:S01]  /*6880*/  ULDC.64 UR4, c[0x0][0xb30] ;  /* 0x0002cc0000047ab9 */ /* 0x000fe20000000a00 */
[----:B------:R-:W-:Y:S01]  /*6890*/  IADD3.X R17, R61, R17, R63, P0, !PT ;  /* 0x000000113d117210 */ /* 0x000fe200007fe43f */
[----:B------:R-:W-:Y:S01]  /*68a0*/  ULDC.64 UR6, c[0x0][0xbc8] ;  /* 0x0002f20000067ab9 */ /* 0x000fe20000000a00 */
[----:B------:R-:W-:-:S02]  /*68b0*/  IMAD.MOV R64, RZ, RZ, -R59 ;  /* 0x000000ffff407224 */ /* 0x000fc400078e0a3b */
[--C-:B------:R-:W-:Y:S02]  /*68c0*/  IMAD R57, R53, R57, R58.reuse ;  /* 0x0000003935397224 */ /* 0x100fe400078e023a */
[----:B------:R-:W-:Y:S02]  /*68d0*/  IMAD.IADD R55, R55, 0x1, R65 ;  /* 0x0000000137377824 */ /* 0x000fe400078e0241 */
[----:B------:R-:W-:Y:S02]  /*68e0*/  IMAD R62, R62, UR4, RZ ;  /* 0x000000043e3e7c24 */ /* 0x000fe4000f8e02ff */
[----:B------:R-:W-:Y:S01]  /*68f0*/  IMAD R61, R53, R64, R58 ;  /* 0x00000040353d7224 */ /* 0x000fe200078e023a */
[----:B------:R-:W-:Y:S01]  /*6900*/  SHF.R.S32.HI R58, RZ, 0x1f, R57 ;  /* 0x0000001fff3a7819 */ /* 0x000fe20000011439 */
[C---:B------:R-:W-:Y:S01]  /*6910*/  IMAD R63, R59.reuse, UR5, R62 ;  /* 0x000000053b3f7c24 */ /* 0x040fe2000f8e023e */
[----:B------:R-:W0:Y:S01]  /*6920*/  S2UR UR5, SR_CgaCtaId ;  /* 0x00000000000579c3 */ /* 0x000e220000008800 */
[----:B------:R-:W-:Y:S01]  /*6930*/  IMAD.WIDE.U32 R54, R59, UR4, R54 ;  /* 0x000000043b367c25 */ /* 0x000fe2000f8e0036 */
[----:B------:R-:W-:Y:S01]  /*6940*/  SHF.R.S32.HI R59, RZ, 0x1f, R61 ;  /* 0x0000001fff3b7819 */ /* 0x000fe2000001143d */
[----:B------:R-:W-:-:S02]  /*6950*/  UMOV UR4, 0x400 ;  /* 0x0000040000047882 */ /* 0x000fc40000000000 */
[----:B------:R-:W-:Y:S02]  /*6960*/  IMAD R58, R58, UR6, RZ ;  /* 0x000000063a3a7c24 */ /* 0x000fe4000f8e02ff */
[----:B------:R-:W-:Y:S02]  /*6970*/  IMAD R62, R59, UR8, RZ ;  /* 0x000000083b3e7c24 */ /* 0x000fe4000f8e02ff */
[----:B------:R-:W-:Y:S02]  /*6980*/  IMAD.IADD R55, R55, 0x1, R63 ;  /* 0x0000000137377824 */ /* 0x000fe400078e023f */
[C---:B------:R-:W-:Y:S02]  /*6990*/  IMAD R59, R57.reuse, UR7, R58 ;  /* 0x00000007393b7c24 */ /* 0x040fe4000f8e023a */
[----:B------:R-:W-:Y:S01]  /*69a0*/  IMAD.WIDE.U32 R16, R57, UR6, R16 ;  /* 0x0000000639107c25 */ /* 0x000fe2000f8e0010 */
[----:B------:R-:W-:-:S03]  /*69b0*/  ULDC.64 UR6, c[0x0][0xba8] ;  /* 0x0002ea0000067ab9 */ /* 0x000fc60000000a00 */
[C---:B------:R-:W-:Y:S02]  /*69c0*/  IMAD R63, R61.reuse, UR9, R62 ;  /* 0x000000093d3f7c24 */ /* 0x040fe4000f8e023e */
[----:B------:R-:W-:Y:S01]  /*69d0*/  IMAD.WIDE.U32 R54, R61, UR8, R54 ;  /* 0x000000083d367c25 */ /* 0x000fe2000f8e0036 */
[----:B------:R-:W-:Y:S01]  /*69e0*/  LEA R61, P0, R16, UR6, 0x2 ;  /* 0x00000006103d7c11 */ /* 0x000fe2000f8010ff */
[----:B------:R-:W-:Y:S01]  /*69f0*/  ULDC.64 UR8, c[0x0][0xb00] ;  /* 0x0002c00000087ab9 */ /* 0x000fe20000000a00 */
[----:B------:R-:W-:Y:S01]  /*6a00*/  ULDC UR6, c[0x0][0xa88] ;  /* 0x0002a20000067ab9 */ /* 0x000fe20000000800 */
[----:B------:R-:W-:Y:S01]  /*6a10*/  IMAD.IADD R57, R17, 0x1, R59 ;  /* 0x0000000111397824 */ /* 0x000fe200078e023b */
[----:B------:R-:W-:Y:S01]  /*6a20*/  IADD3 R17, R55, R63, RZ ;  /* 0x0000003f37117210 */ /* 0x000fe20007ffe0ff */
[----:B------:R-:W-:Y:S01]  /*6a30*/  IMAD R58, R60, 0xc0, R56 ;  /* 0x000000c03c3a7824 */ /* 0x000fe200078e0238 */
[----:B------:R-:W-:Y:S01]  /*6a40*/  LEA R66, P1, R54, UR8, 0x2 ;  /* 0x0000000836427c11 */ /* 0x000fe2000f8210ff */
[----:B------:R-:W-:Y:S01]  /*6a50*/  SHFL.IDX PT, R56, R61, 0x1, 0x1c1f ;  /* 0x003c1f003d387f89 */ /* 0x000fe200000e0000 */
[----:B------:R-:W-:Y:S01]  /*6a60*/  LEA.HI.X R59, R16, UR7, R57, 0x2, P0 ;  /* 0x00000007103b7c11 */ /* 0x000fe200080f1439 */
[----:B0-----:R-:W-:Y:S01]  /*6a70*/  ULEA UR4, UR5, UR4, 0x18 ;  /* 0x0000000405047291 */ /* 0x001fe2000f8ec03f */
[----:B------:R-:W-:Y:S01]  /*6a80*/  LEA.HI.X R67, R54, UR9, R17, 0x2, P1 ;  /* 0x0000000936437c11 */ /* 0x000fe200088f1411 */
[----:B------:R-:W-:Y:S01]  /*6a90*/  IMAD R63, R53, UR6, RZ ;  /* 0x00000006353f7c24 */ /* 0x000fe2000f8e02ff */
[----:B------:R-:W-:Y:S01]  /*6aa0*/  SHFL.IDX PT, R54, R61, RZ, 0x1c1f ;  /* 0x001c1fff3d367589 */ /* 0x000fe200000e0000 */
[----:B------:R-:W-:Y:S01]  /*6ab0*/  LOP3.LUT P0, RZ, R22, 0x3, RZ, 0xc0, !PT ;  /* 0x0000000316ff7812 */ /* 0x000fe2000780c0ff */
[C---:B------:R-:W-:Y:S01]  /*6ac0*/  VIADD R62, R58.reuse, 0x8 ;  /* 0x000000083a3e7836 */ /* 0x040fe20000000000 */
[----:B------:R-:W-:Y:S01]  /*6ad0*/  UIADD3 UR4, UR4, 0x2d820, URZ ;  /* 0x0002d82004047890 */ /* 0x000fe2000fffe03f */
[----:B------:R-:W0:Y:S01]  /*6ae0*/  SHFL.IDX PT, R55, R59, RZ, 0x1c1f ;  /* 0x001c1fff3b377589 */ /* 0x000e2200000e0000 */
[----:B------:R-:W-:-:S02]  /*6af0*/  ISETP.GE.OR P1, PT, R58, R63, P0 ;  /* 0x0000003f3a00720c */ /* 0x000fc40000726670 */
[-C--:B------:R-:W-:Y:S01]  /*6b00*/  ISETP.GE.OR P0, PT, R62, R63.reuse, P0 ;  /* 0x0000003f3e00720c */ /* 0x080fe20000706670 */
[----:B------:R-:W1:Y:S01]  /*6b10*/  SHFL.IDX PT, R57, R59, 0x1, 0x1c1f ;  /* 0x003c1f003b397f89 */ /* 0x000e6200000e0000 */
[----:B------:R-:W-:Y:S01]  /*6b20*/  UPRMT UR4, URZ, 0x654, UR4 ;  /* 0x000006543f047896 */ /* 0x000fe20008000004 */
[----:B------:R-:W-:Y:S02]  /*6b30*/  ISETP.GE.AND P2, PT, R58, R63, PT ;  /* 0x0000003f3a00720c */ /* 0x000fe40003f46270 */
[----:B------:R-:W-:Y:S01]  /*6b40*/  LOP3.LUT R53, R52, 0x7ffffffc, RZ, 0xc0, !PT ;  /* 0x7ffffffc34357812 */ /* 0x000fe200078ec0ff */
[----:B------:R2:W3:Y:S04]  /*6b50*/  SHFL.IDX PT, R16, R66, RZ, 0x1c1f ;  /* 0x001c1fff42107589 */ /* 0x0004e800000e0000 */
[----:B------:R-:W-:Y:S01]  /*6b60*/  IMAD.IADD R53, R22, 0x1, -R53 ;  /* 0x0000000116357824 */ /* 0x000fe200078e0a35 */
[----:B------:R-:W-:Y:S01]  /*6b70*/  SYNCS.ARRIVE.TRANS64.RED.A1T0 RZ, [UR4], RZ ;  /* 0x000000ffffff79a7 */ /* 0x000fe20008100404 */
[----:B------:R2:W4:Y:S02]  /*6b80*/  SHFL.IDX PT, R17, R67, RZ, 0x1c1f ;  /* 0x001c1fff43117589 */ /* 0x00052400000e0000 */
[----:B------:R-:W-:-:S02]  /*6b90*/  IMAD.SHL.U32 R53, R53, 0x2, RZ ;  /* 0x0000000235357824 */ /* 0x000fc400078e00ff */
        /* <DEDUP_REMOVED lines=11> */
[----:B------:R-:W-:Y:S01]  /*6c50*/  VIADD R65, R53, 0x40 ;  /* 0x0000004035417836 */ /* 0x000fe20000000000 */
[----:B------:R-:W-:Y:S02]  /*6c60*/  ISETP.GE.AND P3, PT, R23, UR4, PT ;  /* 0x0000000417007c0c */ /* 0x000fe4000bf66270 */
[----:B------:R-:W-:-:S02]  /*6c70*/  ISETP.GE.AND P4, PT, R54, UR4, PT ;  /* 0x0000000436007c0c */ /* 0x000fc4000bf86270 */
[----:B------:R-:W-:-:S05]  /*6c80*/  ISETP.GE.AND P0, PT, R53, UR4, PT ;  /* 0x0000000435007c0c */ /* 0x000fca000bf06270 */
[----:B------:R-:W-:Y:S02]  /*6c90*/  @!P1 LEA.HI R0, R0, R0, RZ, 0x1 ;  /* 0x0000000000009211 */ /* 0x000fe400078f08ff */
[----:B------:R-:W-:Y:S02]  /*6ca0*/  @!P2 LEA.HI R22, R22, R22, RZ, 0x1 ;  /* 0x000000161616a211 */ /* 0x000fe400078f08ff */
[----:B------:R-:W-:Y:S02]  /*6cb0*/  @!P3 LEA.HI R52, R23, R23, RZ, 0x1 ;  /* 0x000000171734b211 */ /* 0x000fe400078f08ff */
[----:B------:R-:W-:Y:S02]  /*6cc0*/  @!P1 LOP3.LUT R55, R0, 0xfffffffe, RZ, 0xc0, !PT ;  /* 0xfffffffe00379812 */ /* 0x000fe400078ec0ff */
[----:B------:R-:W-:Y:S02]  /*6cd0*/  @!P4 LEA.HI R0, R54, R54, RZ, 0x1 ;  /* 0x000000363600c211 */ /* 0x000fe400078f08ff */
[----:B------:R-:W-:Y:S01]  /*6ce0*/  @!P2 LOP3.LUT R57, R22, 0xfffffffe, RZ, 0xc0, !PT ;  /* 0xfffffffe1639a812 */ /* 0x000fe200078ec0ff */
[----:B---34-:R-:W-:Y:S01]  /*6cf0*/  @!P0 IMAD.WIDE R22, R53, 0x4, R16 ;  /* 0x0000000435168825 */ /* 0x018fe200078e0210 */
[----:B------:R-:W-:-:S02]  /*6d00*/  @!P3 LOP3.LUT R59, R52, 0xfffffffe, RZ, 0xc0, !PT ;  /* 0xfffffffe343bb812 */ /* 0x000fc400078ec0ff */
[----:B------:R-:W-:Y:S01]  /*6d10*/  @!P4 LOP3.LUT R61, R0, 0xfffffffe, RZ, 0xc0, !PT ;  /* 0xfffffffe003dc812 */ /* 0x000fe200078ec0ff */
[--C-:B------:R-:W-:Y:S01]  /*6d20*/  @!P1 IMAD.WIDE R54, R55, 0x4, R16.reuse ;  /* 0x0000000437369825 */ /* 0x100fe200078e0210 */
[----:B------:R0:W-:Y:S03]  /*6d30*/  @!P0 ST.E.64 desc[UR36][R22.64], R24 ;  /* 0x0000001816008985 */ /* 0x0001e6000c101b24 */
[----:B------:R-:W-:Y:S01]  /*6d40*/  VIADD R0, R53, 0x28 ;  /* 0x0000002835007836 */ /* 0x000fe20000000000 */
[----:B------:R1:W-:Y:S01]  /*6d50*/  @!P1 ST.E.64 desc[UR36][R54.64], R26 ;  /* 0x0000001a36009985 */ /* 0x0003e2000c101b24 */
[----:B------:R-:W-:-:S03]  /*6d60*/  @!P2 IMAD.WIDE R56, R57, 0x4, R16 ;  /* 0x000000043938a825 */ /* 0x000fc600078e0210 */
[----:B------:R-:W-:Y:S01]  /*6d70*/  ISETP.GE.AND P0, PT, R0, UR4, PT ;  /* 0x0000000400007c0c */ /* 0x000fe2000bf06270 */
[----:B------:R-:W-:Y:S01]  /*6d80*/  VIADD R52, R53, 0x30 ;  /* 0x0000003035347836 */ /* 0x000fe20000000000 */
[----:B------:R2:W-:Y:S01]  /*6d90*/  @!P2 ST.E.64 desc[UR36][R56.64], R28 ;  /* 0x0000001c3800a985 */ /* 0x0005e2000c101b24 */
[--C-:B------:R-:W-:Y:S01]  /*6da0*/  @!P3 IMAD.WIDE R58, R59, 0x4, R16.reuse ;  /* 0x000000043b3ab825 */ /* 0x100fe200078e0210 */
[----:B------:R-:W-:Y:S02]  /*6db0*/  ISETP.GE.AND P2, PT, R64, UR4, PT ;  /* 0x0000000440007c0c */ /* 0x000fe4000bf46270 */
[----:B0-----:R-:W-:Y:S01]  /*6dc0*/  IADD3 R22, R53, 0x48, RZ ;  /* 0x0000004835167810 */ /* 0x001fe20007ffe0ff */
[----:B------:R-:W-:Y:S01]  /*6dd0*/  @!P4 IMAD.WIDE R60, R61, 0x4, R16 ;  /* 0x000000043d3cc825 */ /* 0x000fe200078e0210 */
[----:B------:R-:W-:Y:S01]  /*6de0*/  ISETP.GE.AND P1, PT, R52, UR4, PT ;  /* 0x0000000434007c0c */ /* 0x000fe2000bf26270 */
[----:B------:R0:W-:Y:S01]  /*6df0*/  @!P3 ST.E.64 desc[UR36][R58.64], R34 ;  /* 0x000000223a00b985 */ /* 0x0001e2000c101b24 */
[----:B------:R-:W-:Y:S01]  /*6e00*/  ISETP.GE.AND P3, PT, R65, UR4, PT ;  /* 0x0000000441007c0c */ /* 0x000fe2000bf66270 */
[----:B------:R-:W-:-:S02]  /*6e10*/  VIADD R23, R53, 0x50 ;  /* 0x0000005035177836 */ /* 0x000fc40000000000 */
[----:B------:R-:W-:Y:S01]  /*6e20*/  VIADD R25, R53, 0x58 ;  /* 0x0000005835197836 */ /* 0x000fe20000000000 */
[----:B------:R3:W-:Y:S01]  /*6e30*/  @!P4 ST.E.64 desc[UR36][R60.64], R48 ;  /* 0x000000303c00c985 */ /* 0x0007e2000c101b24 */
[----:B------:R-:W-:Y:S02]  /*6e40*/  ISETP.GE.AND P4, PT, R22, UR4, PT ;  /* 0x0000000416007c0c */ /* 0x000fe4000bf86270 */
[----:B------:R-:W-:Y:S02]  /*6e50*/  ISETP.GE.AND P5, PT, R23, UR4, PT ;  /* 0x0000000417007c0c */ /* 0x000fe4000bfa6270 */
[----:B------:R-:W-:Y:S02]  /*6e60*/  ISETP.GE.AND P6, PT, R25, UR4, PT ;  /* 0x0000000419007c0c */ /* 0x000fe4000bfc6270 */
[----:B------:R-:W-:Y:S02]  /*6e70*/  @!P0 LEA.HI R0, R0, R0, RZ, 0x1 ;  /* 0x0000000000008211 */ /* 0x000fe400078f08ff */
[----:B------:R-:W-:-:S02]  /*6e80*/  @!P1 LEA.HI R52, R52, R52, RZ, 0x1 ;  /* 0x0000003434349211 */ /* 0x000fc400078f08ff */
[----:B------:R-:W-:Y:S02]  /*6e90*/  @!P2 LEA.HI R64, R64, R64, RZ, 0x1 ;  /* 0x000000404040a211 */ /* 0x000fe400078f08ff */
[----:B------:R-:W-:Y:S02]  /*6ea0*/  @!P3 LEA.HI R65, R65, R65, RZ, 0x1 ;  /* 0x000000414141b211 */ /* 0x000fe400078f08ff */
[----:B------:R-:W-:Y:S02]  /*6eb0*/  @!P4 LEA.HI R22, R22, R22, RZ, 0x1 ;  /* 0x000000161616c211 */ /* 0x000fe400078f08ff */
[----:B------:R-:W-:Y:S02]  /*6ec0*/  @!P5 LEA.HI R24, R23, R23, RZ, 0x1 ;  /* 0x000000171718d211 */ /* 0x000fe400078f08ff */
[----:B-1----:R-:W-:Y:S02]  /*6ed0*/  @!P6 LEA.HI R26, R25, R25, RZ, 0x1 ;  /* 0x00000019191ae211 */ /* 0x002fe400078f08ff */
[----:B------:R-:W-:-:S02]  /*6ee0*/  @!P0 LOP3.LUT R23, R0, 0xfffffffe, RZ, 0xc0, !PT ;  /* 0xfffffffe00178812 */ /* 0x000fc400078ec0ff */
[----:B------:R-:W-:Y:S02]  /*6ef0*/  @!P1 LOP3.LUT R25, R52, 0xfffffffe, RZ, 0xc0, !PT ;  /* 0xfffffffe34199812 */ /* 0x000fe400078ec0ff */
[----:B------:R-:W-:Y:S02]  /*6f00*/  @!P2 LOP3.LUT R27, R64, 0xfffffffe, RZ, 0xc0, !PT ;  /* 0xfffffffe401ba812 */ /* 0x000fe400078ec0ff */
[----:B--2---:R-:W-:Y:S02]  /*6f10*/  @!P3 LOP3.LUT R29, R65, 0xfffffffe, RZ, 0xc0, !PT ;  /* 0xfffffffe411db812 */ /* 0x004fe400078ec0ff */
[----:B0-----:R-:W-:Y:S01]  /*6f20*/  @!P4 LOP3.LUT R35, R22, 0xfffffffe, RZ, 0xc0, !PT ;  /* 0xfffffffe1623c812 */ /* 0x001fe200078ec0ff */
[--C-:B------:R-:W-:Y:S01]  /*6f30*/  @!P0 IMAD.WIDE R22, R23, 0x4, R16.reuse ;  /* 0x0000000417168825 */ /* 0x100fe200078e0210 */
[----:B---3--:R-:W-:Y:S02]  /*6f40*/  @!P5 LOP3.LUT R49, R24, 0xfffffffe, RZ, 0xc0, !PT ;  /* 0xfffffffe1831d812 */ /* 0x008fe400078ec0ff */
[----:B------:R-:W-:Y:S01]  /*6f50*/  @!P6 LOP3.LUT R55, R26, 0xfffffffe, RZ, 0xc0, !PT ;  /* 0xfffffffe1a37e812 */ /* 0x000fe200078ec0ff */
        /* <DEDUP_REMOVED lines=12> */
[----:B------:R0:W-:Y:S02]  /*7020*/  @!P6 ST.E.64 desc[UR36][R16.64], R42 ;  /* 0x0000002a1000e985 */ /* 0x0001e4000c101b24 */
.L_x_10060:
[----:B------:R-:W-:Y:S05]  /*7030*/  BSYNC B0 ;  /* 0x0000000000007941 */ /* 0x000fea0003800000 */
.L_x_10059:
[----:B------:R-:W-:Y:S01]  /*7040*/  ISETP.GE.AND P0, PT, R62, R63, PT ;  /* 0x0000003f3e00720c */ /* 0x000fe20003f06270 */
[----:B0-----:R1:W0:Y:S04]  /*7050*/  SHFL.IDX PT, R19, R67, 0x1, 0x1c1f ;  /* 0x003c1f0043137f89 */ /* 0x00122800000e0000 */
[----:B------:R1:W0:Y:S08]  /*7060*/  SHFL.IDX PT, R18, R66, 0x1, 0x1c1f ;  /* 0x003c1f0042127f89 */ /* 0x00023000000e0000 */
[----:B-1----:R-:W-:Y:S05]  /*7070*/  @P0 BRA `(.L_x_10031) ;  /* 0x0000004000980947 */ /* 0x002fea0003800000 */
        /* <DEDUP_REMOVED lines=15> */
[----:B------:R-:W-:Y:S02]  /*7170*/  IADD3 R27, R53, 0x50, RZ ;  /* 0x00000050351b7810 */ /* 0x000fe40007ffe0ff */
[----:B------:R-:W-:Y:S02]  /*7180*/  @!P3 LEA.HI R0, R0, R0, RZ, 0x1 ;  /* 0x000000000000b211 */ /* 0x000fe400078f08ff */
[----:B------:R-:W-:Y:S02]  /*7190*/  @!P4 LEA.HI R2, R2, R2, RZ, 0x1 ;  /* 0x000000020202c211 */ /* 0x000fe400078f08ff */
[----:B------:R-:W-:Y:S02]  /*71a0*/  @!P5 LEA.HI R3, R3, R3, RZ, 0x1 ;  /* 0x000000030303d211 */ /* 0x000fe400078f08ff */
[----:B------:R-:W-:Y:S01]  /*71b0*/  @!P3 LOP3.LUT R5, R0, 0xfffffffe, RZ, 0xc0, !PT ;  /* 0xfffffffe0005b812 */ /* 0x000fe200078ec0ff */
[----:B------:R-:W-:Y:S01]  /*71c0*/  VIADD R0, R53, 0x30 ;  /* 0x0000003035007836 */ /* 0x000fe20000000000 */
[----:B------:R-:W-:-:S02]  /*71d0*/  @!P4 LOP3.LUT R11, R2, 0xfffffffe, RZ, 0xc0, !PT ;  /* 0xfffffffe020bc812 */ /* 0x000fc400078ec0ff */
[----:B----4-:R-:W-:Y:S01]  /*71e0*/  @!P5 LOP3.LUT R17, R3, 0xfffffffe, RZ, 0xc0, !PT ;  /* 0xfffffffe0311d812 */ /* 0x010fe200078ec0ff */
[--C-:B0-----:R-:W-:Y:S01]  /*71f0*/  @!P2 IMAD.WIDE R2, R53, 0x4, R18.reuse ;  /* 0x000000043502a825 */ /* 0x101fe200078e0212 */
[----:B------:R-:W-:Y:S02]  /*7200*/  ISETP.GE.AND P6, PT, R27, UR4, PT ;  /* 0x000000041b007c0c */ /* 0x000fe4000bfc6270 */
[----:B------:R-:W-:Y:S01]  /*7210*/  @!P0 LEA.HI R22, R22, R22, RZ, 0x1 ;  /* 0x0000001616168211 */ /* 0x000fe200078f08ff */
[--C-:B------:R-:W-:Y:S01]  /*7220*/  @!P3 IMAD.WIDE R4, R5, 0x4, R18.reuse ;  /* 0x000000040504b825 */ /* 0x100fe200078e0212 */
[----:B------:R0:W-:Y:S01]  /*7230*/  @!P2 ST.E.64 desc[UR36][R2.64], R12 ;  /* 0x0000000c0200a985 */ /* 0x0001e2000c101b24 */
[----:B------:R-:W-:Y:S02]  /*7240*/  ISETP.GE.AND P2, PT, R0, UR4, PT ;  /* 0x0000000400007c0c */ /* 0x000fe4000bf46270 */
[----:B------:R-:W-:Y:S01]  /*7250*/  @!P4 IMAD.WIDE R10, R11, 0x4, R18 ;  /* 0x000000040b0ac825 */ /* 0x000fe200078e0212 */
[----:B------:R1:W-:Y:S01]  /*7260*/  @!P3 ST.E.64 desc[UR36][R4.64], R20 ;  /* 0x000000140400b985 */ /* 0x0003e2000c101b24 */
[----:B------:R-:W-:-:S02]  /*7270*/  ISETP.GE.AND P3, PT, R24, UR4, PT ;  /* 0x0000000418007c0c */ /* 0x000fc4000bf66270 */
[----:B---3--:R-:W-:Y:S01]  /*7280*/  @!P5 IMAD.WIDE R16, R17, 0x4, R18 ;  /* 0x000000041110d825 */ /* 0x008fe200078e0212 */
[----:B------:R2:W-:Y:S01]  /*7290*/  @!P4 ST.E.64 desc[UR36][R10.64], R32 ;  /* 0x000000200a00c985 */ /* 0x0005e2000c101b24 */
[----:B------:R-:W-:Y:S02]  /*72a0*/  ISETP.GE.AND P4, PT, R25, UR4, PT ;  /* 0x0000000419007c0c */ /* 0x000fe4000bf86270 */
[----:B------:R-:W-:Y:S01]  /*72b0*/  @!P1 LEA.HI R23, R23, R23, RZ, 0x1 ;  /* 0x0000001717179211 */ /* 0x000fe200078f08ff */
[----:B------:R3:W-:Y:S01]  /*72c0*/  @!P5 ST.E.64 desc[UR36][R16.64], R50 ;  /* 0x000000321000d985 */ /* 0x0007e2000c101b24 */
[----:B------:R-:W-:Y:S01]  /*72d0*/  ISETP.GE.AND P5, PT, R26, UR4, PT ;  /* 0x000000041a007c0c */ /* 0x000fe2000bfa6270 */
[----:B------:R-:W-:Y:S01]  /*72e0*/  VIADD R53, R53, 0x58 ;  /* 0x0000005835357836 */ /* 0x000fe20000000000 */
[----:B0-----:R-:W-:Y:S02]  /*72f0*/  @!P0 LOP3.LUT R3, R22, 0xfffffffe, RZ, 0xc0, !PT ;  /* 0xfffffffe16038812 */ /* 0x001fe400078ec0ff */
        /* <DEDUP_REMOVED lines=11> */
[----:B------:R-:W-:-:S02]  /*73b0*/  @!P3 LOP3.LUT R13, R24, 0xfffffffe, RZ, 0xc0, !PT ;  /* 0xfffffffe180db812 */ /* 0x000fc400078ec0ff */
[----:B------:R-:W-:Y:S02]  /*73c0*/  @!P4 LOP3.LUT R25, R25, 0xfffffffe, RZ, 0xc0, !PT ;  /* 0xfffffffe1919c812 */ /* 0x000fe400078ec0ff */
[----:B---3--:R-:W-:Y:S02]  /*73d0*/  @!P5 LOP3.LUT R17, R26, 0xfffffffe, RZ, 0xc0, !PT ;  /* 0xfffffffe1a11d812 */ /* 0x008fe400078ec0ff */
[----:B------:R-:W-:Y:S02]  /*73e0*/  @!P6 LOP3.LUT R27, R27, 0xfffffffe, RZ, 0xc0, !PT ;  /* 0xfffffffe1b1be812 */ /* 0x000fe400078ec0ff */
        /* <DEDUP_REMOVED lines=13> */
[----:B-1----:R-:W-:-:S05]  /*74c0*/  LOP3.LUT R3, R53, 0xfffffffe, RZ, 0xc0, !PT ;  /* 0xfffffffe35037812 */ /* 0x002fca00078ec0ff */
[----:B------:R-:W-:-:S05]  /*74d0*/  IMAD.WIDE R2, R3, 0x4, R18 ;  /* 0x0000000403027825 */ /* 0x000fca00078e0212 */
[----:B------:R0:W-:Y:S01]  /*74e0*/  ST.E.64 desc[UR36][R2.64], R134 ;  /* 0x0000008602007985 */ /* 0x0001e2000c101b24 */
[----:B------:R-:W-:Y:S05]  /*74f0*/  BRA `(.L_x_10031) ;  /* 0x0000003c00787947 */ /* 0x000fea0003800000 */
.L_x_10058:
[----:B------:R-:W-:-:S05]  /*7500*/  VIADD R0, R22, 0xffffff80 ;  /* 0xffffff8016007836 */ /* 0x000fca0000000000 */
        /* <DEDUP_REMOVED lines=12> */
[----:B------:R-:W-:Y:S02]  /*75d0*/  USHF.R.S32.HI UR6, URZ, 0x1f, UR39 ;  /* 0x0000001f3f067899 */ /* 0x000fe40008011427 */
[----:B------:R-:W-:Y:S01]  /*75e0*/  IMAD R6, RZ, RZ, -UR39 ;  /* 0x80000027ff067e24 */ /* 0x000fe2000f8e02ff */
[----:B------:R-:W-:Y:S01]  /*75f0*/  ULDC.64 UR8, c[0x0][0xbd0] ;  /* 0x0002f40000087ab9 */ /* 0x000fe20000000a00 */
[----:B------:R-:W-:Y:S01]  /*7600*/  IMAD.MOV.U32 R5, RZ, RZ, R22 ;  /* 0x000000ffff057224 */ /* 0x000fe200078e0016 */
[----:B------:R-:W-:Y:S02]  /*7610*/  UIMAD UR6, UR6, UR8, URZ ;  /* 0x00000008060672a4 */ /* 0x000fe4000f8e023f */
[----:B------:R-:W-:Y:S01]  /*7620*/  UIMAD.WIDE.U32 UR4, UR39, UR8, URZ ;  /* 0x00000008270472a5 */ /* 0x000fe2000f8e003f */
[----:B------:R-:W1:Y:S01]  /*7630*/  LDC.64 R12, c[0x0][0xbd8] ;  /* 0x0002f600ff0c7b82 */ /* 0x000e620000000a00 */
[----:B------:R-:W-:-:S04]  /*7640*/  UIMAD UR6, UR39, UR9, UR6 ;  /* 0x00000009270672a4 */ /* 0x000fc8000f8e0206 */
[----:B------:R-:W-:Y:S02]  /*7650*/  UIADD3 UR6, UR5, UR6, URZ ;  /* 0x0000000605067290 */ /* 0x000fe4000fffe03f */
[----:B------:R-:W-:Y:S01]  /*7660*/  MOV R3, UR5 ;  /* 0x0000000500037c02 */ /* 0x000fe20008000f00 */
[----:B------:R-:W-:Y:S01]  /*7670*/  IMAD.U32 R2, RZ, RZ, UR4 ;  /* 0x00000004ff027e24 */ /* 0x000fe2000f8e00ff */
[----:B------:R-:W2:Y:S01]  /*7680*/  @P0 LDC R9, c[0x0][0xbec] ;  /* 0x0002fb00ff090b82 */ /* 0x000ea20000000800 */
[----:B------:R-:W-:Y:S01]  /*7690*/  ULDC.64 UR4, c[0x0][0xbe0] ;  /* 0x0002f80000047ab9 */ /* 0x000fe20000000a00 */
[----:B------:R-:W-:-:S06]  /*76a0*/  IMAD.U32 R3, RZ, RZ, UR6 ;  /* 0x00000006ff037e24 */ /* 0x000fcc000f8e00ff */
[----:B------:R-:W3:Y:S01]  /*76b0*/  S2UR UR10, SR_CTAID.Y ;  /* 0x00000000000a79c3 */ /* 0x000ee20000002600 */
[----:B0-----:R-:W-:-:S07]  /*76c0*/  USHF.R.S32.HI UR8, URZ, 0x1f, UR7 ;  /* 0x0000001f3f087899 */ /* 0x001fce0008011407 */
[----:B------:R-:W3:Y:S01]  /*76d0*/  LDC R7, c[0x0][0xc50] ;  /* 0x00031400ff077b82 */ /* 0x000ee20000000800 */
[C---:B-1----:R-:W-:Y:S02]  /*76e0*/  IMAD R8, R12.reuse, UR8, RZ ;  /* 0x000000080c087c24 */ /* 0x042fe4000f8e02ff */
[----:B------:R-:W-:-:S04]  /*76f0*/  IMAD.WIDE.U32 R2, R12, UR7, R2 ;  /* 0x000000070c027c25 */ /* 0x000fc8000f8e0002 */
[----:B------:R-:W-:Y:S01]  /*7700*/  IMAD R13, R13, UR7, R8 ;  /* 0x000000070d0d7c24 */ /* 0x000fe2000f8e0208 */
[----:B------:R-:W0:Y:S01]  /*7710*/  @P0 LDC R11, c[0x0][0xbf0] ;  /* 0x0002fc00ff0b0b82 */ /* 0x000e220000000800 */
[----:B--2---:R-:W-:-:S04]  /*7720*/  @P0 IMAD.HI.U32 R0, R22, R9, RZ ;  /* 0x0000000916000227 */ /* 0x004fc800078e00ff */
[----:B------:R-:W-:Y:S02]  /*7730*/  IMAD.IADD R3, R13, 0x1, R3 ;  /* 0x000000010d037824 */ /* 0x000fe400078e0203 */
[----:B---3--:R-:W-:-:S04]  /*7740*/  IMAD R9, R7, R6, UR10 ;  /* 0x0000000a07097e24 */ /* 0x008fc8000f8e0206 */
[----:B------:R-:W-:Y:S01]  /*7750*/  IMAD.WIDE.U32 R2, R9, UR4, R2 ;  /* 0x0000000409027c25 */ /* 0x000fe2000f8e0002 */
[----:B0-----:R-:W-:Y:S02]  /*7760*/  @P0 SHF.R.U32.HI R5, RZ, R11, R0 ;  /* 0x0000000bff050219 */ /* 0x001fe40000011600 */
[----:B------:R-:W-:Y:S02]  /*7770*/  SHF.R.S32.HI R0, RZ, 0x1f, R9 ;  /* 0x0000001fff007819 */ /* 0x000fe40000011409 */
[----:B------:R-:W-:Y:S01]  /*7780*/  IADD3 R2, P0, R5, R2, RZ ;  /* 0x0000000205027210 */ /* 0x000fe20007f1e0ff */
[----:B------:R-:W-:Y:S02]  /*7790*/  IMAD.MOV R7, RZ, RZ, -R5 ;  /* 0x000000ffff077224 */ /* 0x000fe400078e0a05 */
[----:B------:R-:W-:Y:S02]  /*77a0*/  IMAD R0, R0, UR4, RZ ;  /* 0x0000000400007c24 */ /* 0x000fe4000f8e02ff */
[----:B------:R-:W-:-:S02]  /*77b0*/  IMAD R7, R4, R7, R22 ;  /* 0x0000000704077224 */ /* 0x000fc400078e0216 */
[----:B------:R-:W-:Y:S01]  /*77c0*/  IMAD R4, R9, UR5, R0 ;  /* 0x0000000509047c24 */ /* 0x000fe2000f8e0200 */
[----:B------:R-:W-:Y:S01]  /*77d0*/  SHF.R.S32.HI R9, RZ, 0x1f, R5 ;  /* 0x0000001fff097819 */ /* 0x000fe20000011405 */
[----:B------:R-:W-:Y:S01]  /*77e0*/  ULDC.64 UR4, c[0x0][0xbc8] ;  /* 0x0002f20000047ab9 */ /* 0x000fe20000000a00 */
[----:B------:R-:W-:Y:S02]  /*77f0*/  SHF.R.S32.HI R0, RZ, 0x1f, R7 ;  /* 0x0000001fff007819 */ /* 0x000fe40000011407 */
[----:B------:R-:W-:-:S03]  /*7800*/  IADD3.X R3, R9, R3, R4, P0, !PT ;  /* 0x0000000309037210 */ /* 0x000fc600007fe404 */
[----:B------:R-:W-:Y:S02]  /*7810*/  IMAD R0, R0, UR4, RZ ;  /* 0x0000000400007c24 */ /* 0x000fe4000f8e02ff */
[----:B------:R-:W-:-:S04]  /*7820*/  IMAD.WIDE.U32 R2, R7, UR4, R2 ;  /* 0x0000000407027c25 */ /* 0x000fc8000f8e0002 */
[----:B------:R-:W-:Y:S01]  /*7830*/  IMAD R5, R7, UR5, R0 ;  /* 0x0000000507057c24 */ /* 0x000fe2000f8e0200 */
[----:B------:R-:W-:Y:S02]  /*7840*/  ULDC.64 UR4, c[0x0][0xba8] ;  /* 0x0002ea0000047ab9 */ /* 0x000fe40000000a00 */
[----:B------:R-:W-:Y:S01]  /*7850*/  LEA R4, P0, R2, UR4, 0x2 ;  /* 0x0000000402047c11 */ /* 0x000fe2000f8010ff */
[----:B------:R-:W-:-:S05]  /*7860*/  IMAD.IADD R3, R3, 0x1, R5 ;  /* 0x0000000103037824 */ /* 0x000fca00078e0205 */
[----:B------:R-:W-:Y:S02]  /*7870*/  LEA.HI.X R5, R2, UR5, R3, 0x2, P0 ;  /* 0x0000000502057c11 */ /* 0x000fe400080f1403 */
[----:B------:R-:W-:-:S05]  /*7880*/  MOV R3, 0xff800000 ;  /* 0xff80000000037802 */ /* 0x000fca0000000f00 */
[----:B------:R0:W-:Y:S01]  /*7890*/  STG.E desc[UR36][R4.64], R3 ;  /* 0x0000000304007986 */ /* 0x0001e2000c101924 */
[----:B------:R-:W-:Y:S05]  /*78a0*/  BRA `(.L_x_10031) ;  /* 0x00000038008c7947 */ /* 0x000fea0003800000 */
.L_x_10029:
[----:B------:R-:W-:-:S08]  /*78b0*/  NOP ;  /* 0x0000000000007918 */ /* 0x000fd00000000000 */
[----:B------:R-:W0:-:S00]  /*78c0*/  USETMAXREG.DEALLOC.CTAPOOL 0x20 ;  /* 0x00000020000079c8 */ /* 0x000e0000080e0500 */
[----:B0-----:R-:W-:Y:S01]  /*78d0*/  LOP3.LUT R18, R0, 0x3, RZ, 0xc0, !PT ;  /* 0x0000000300127812 */ /* 0x001fe200078ec0ff */
[----:B------:R-:W0:Y:S05]  /*78e0*/  S2R R24, SR_CTAID.Z ;  /* 0x0000000000187919 */ /* 0x000e2a0000002700 */
[----:B-1----:R-:W1:Y:S01]  /*78f0*/  S2UR UR6, SR_CTAID.Y ;  /* 0x00000000000679c3 */ /* 0x002e620000002600 */
        /* <DEDUP_REMOVED lines=13> */
.L_x_10061:
[----:B------:R-:W-:Y:S01]  /*79d0*/  ULDC UR7, c[0x0][0xc50] ;  /* 0x0003140000077ab9 */ /* 0x000fe20000000800 */
[----:B------:R-:W-:Y:S01]  /*79e0*/  UMOV UR42, UR6 ;  /* 0x00000006002a7c82 */ /* 0x000fe20008000000 */
[----:B------:R-:W-:-:S11]  /*79f0*/  UISETP.NE.AND UP0, UPT, UR7, 0x1, UPT ;  /* 0x000000010700788c */ /* 0x000fd6000bf05270 */
[----:B------:R-:W-:Y:S01]  /*7a00*/  @UP0 ULDC UR4, c[0x0][0xc54] ;  /* 0x0003150000040ab9 */ /* 0x000fe20000000800 */
[----:B------:R-:W-:Y:S01]  /*7a10*/  @UP0 ULDC UR8, c[0x0][0xc58] ;  /* 0x0003160000080ab9 */ /* 0x000fe20000000800 */
[----:B------:R-:W-:-:S04]  /*7a20*/  UIMAD.WIDE.U32 UR4, UR6, UR4, URZ ;  /* 0x00000004060472a5 */ /* 0x000fc8000f8e003f */
[----:B------:R-:W-:-:S12]  /*7a30*/  @UP0 USHF.R.U32.HI UR42, URZ, UR8, UR5 ;  /* 0x000000083f2a0299 */ /* 0x000fd80008011605 */
.L_x_10062:
        /* <DEDUP_REMOVED lines=64> */
.L_x_10064:
[----:B------:R-:W-:Y:S02]  /*7e40*/  UIMAD UR48, UR47, UR39, URZ ;  /* 0x000000272f3072a4 */ /* 0x000fe4000f8e023f */
[----:B------:R-:W-:Y:S02]  /*7e50*/  IMAD.U32 R3, RZ, RZ, UR39 ;  /* 0x00000027ff037e24 */ /* 0x000fe4000f8e00ff */
[----:B------:R-:W-:Y:S02]  /*7e60*/  IMAD.MOV.U32 R6, RZ, RZ, 0x1 ;  /* 0x00000001ff067424 */ /* 0x000fe400078e00ff */
        /* <DEDUP_REMOVED lines=30> */
.L_x_10065:
        /* <DEDUP_REMOVED lines=20> */
.L_x_10067:
[----:B------:R0:W1:Y:S01]  /*8190*/  LDC.64 R2, c[0x4][R16] ;  /* 0x0100000010027b82 */ /* 0x0000620000000a00 */
[----:B------:R-:W-:Y:S01]  /*81a0*/  ULDC.64 UR4, c[0x4][0x138] ;  /* 0x01004e0000047ab9 */ /* 0x000fe20000000a00 */
[----:B------:R-:W-:Y:S01]  /*81b0*/  ULDC.64 UR6, c[0x4][0x140] ;  /* 0x0100500000067ab9 */ /* 0x000fe20000000a00 */
[----:B------:R-:W-:Y:S01]  /*81c0*/  IMAD.U32 R4, RZ, RZ, UR4 ;  /* 0x00000004ff047e24 */ /* 0x000fe2000f8e00ff */
        /* <DEDUP_REMOVED lines=11> */
.L_x_10066:
[----:B------:R-:W0:Y:S01]  /*8280*/  LDC.64 R2, c[0x0][0x9f8] ;  /* 0x00027e00ff027b82 */ /* 0x000e220000000a00 */
[----:B------:R-:W-:-:S07]  /*8290*/  IMAD.MOV.U32 R6, RZ, RZ, R24 ;  /* 0x000000ffff067224 */ /* 0x000fce00078e0018 */
[----:B------:R-:W1:Y:S01]  /*82a0*/  LDC R17, c[0x0][0x430] ;  /* 0x00010c00ff117b82 */ /* 0x000e620000000800 */
[----:B------:R-:W-:Y:S01]  /*82b0*/  IMAD.U32 R0, RZ, RZ, UR49 ;  /* 0x00000031ff007e24 */ /* 0x000fe2000f8e00ff */
[C---:B------:R-:W-:Y:S01]  /*82c0*/  LOP3.LUT R20, R22.reuse, 0x7f, RZ, 0xc0, !PT ;  /* 0x0000007f16147812 */ /* 0x040fe200078ec0ff */
[----:B------:R-:W-:Y:S01]  /*82d0*/  IMAD.SHL.U32 R23, R22, 0x20, RZ ;  /* 0x0000002016177824 */ /* 0x000fe200078e00ff */
[----:B------:R-:W-:Y:S01]  /*82e0*/  ULDC UR4, c[0x0][0x2f4] ;  /* 0x0000bd0000047ab9 */ /* 0x000fe20000000800 */
[----:B0-----:R-:W-:-:S04]  /*82f0*/  ISETP.NE.U32.AND P0, PT, R2, RZ, PT ;  /* 0x000000ff0200720c */ /* 0x001fc80003f05070 */
[----:B------:R-:W-:-:S13]  /*8300*/  ISETP.NE.AND.EX P0, PT, R3, RZ, PT, P0 ;  /* 0x000000ff0300720c */ /* 0x000fda0003f05300 */
[----:B------:R-:W0:Y:S02]  /*8310*/  @P0 LDC.64 R2, c[0x0][0x9f8] ;  /* 0x00027e00ff020b82 */ /* 0x000e240000000a00 */
[----:B0-----:R-:W-:-:S05]  /*8320*/  @P0 IMAD.WIDE R2, R24, 0x4, R2 ;  /* 0x0000000418020825 */ /* 0x001fca00078e0202 */
[----:B------:R0:W2:Y:S01]  /*8330*/  @P0 LDG.E R6, desc[UR36][R2.64] ;  /* 0x0000002402060981 */ /* 0x0000a2000c1e1900 */
[----:B------:R-:W-:Y:S01]  /*8340*/  VIADD R0, R0, 0xffffffff ;  /* 0xffffffff00007836 */ /* 0x000fe20000000000 */
[----:B------:R-:W-:Y:S02]  /*8350*/  SHF.R.U32.HI R4, RZ, 0x2, R20 ;  /* 0x00000002ff047819 */ /* 0x000fe40000011614 */
[----:B------:R-:W-:Y:S02]  /*8360*/  LOP3.LUT R23, R23, 0x60, RZ, 0xc0, !PT ;  /* 0x0000006017177812 */ /* 0x000fe400078ec0ff */
[----:B------:R-:W-:Y:S02]  /*8370*/  LEA R4, R0, R4, 0x7 ;  /* 0x0000000400047211 */ /* 0x000fe400078e38ff */
[----:B-1----:R-:W-:Y:S02]  /*8380*/  ISETP.NE.AND P1, PT, R17, 0x1, PT ;  /* 0x000000011100780c */ /* 0x002fe40003f25270 */
[----:B------:R-:W-:Y:S01]  /*8390*/  LOP3.LUT R16, R16, 0xffffffef, RZ, 0xc0, !PT ;  /* 0xffffffef10107812 */ /* 0x000fe200078ec0ff */
[----:B------:R-:W-:-:S04]  /*83a0*/  IMAD.IADD R4, R23, 0x1, R4 ;  /* 0x0000000117047824 */ /* 0x000fc800078e0204 */
[C---:B-----5:R-:W-:Y:S01]  /*83b0*/  IMAD.IADD R9, R4.reuse, 0x1, R19 ;  /* 0x0000000104097824 */ /* 0x060fe200078e0213 */
[----:B------:R-:W-:-:S03]  /*83c0*/  ISETP.GE.AND P0, PT, R4, UR43, PT ;  /* 0x0000002b04007c0c */ /* 0x000fc6000bf06270 */
[----:B------:R-:W-:Y:S02]  /*83d0*/  IMAD.MOV.U32 R7, RZ, RZ, R9 ;  /* 0x000000ffff077224 */ /* 0x000fe400078e0009 */
[----:B0-----:R-:W0:Y:S01]  /*83e0*/  @P1 LDC R2, c[0x0][0x434] ;  /* 0x00010d00ff021b82 */ /* 0x001e220000000800 */
[----:B------:R-:W-:-:S07]  /*83f0*/  @P1 LOP3.LUT R16, R16, 0x10, RZ, 0xfc, !PT ;  /* 0x0000001010101812 */ /* 0x000fce00078efcff */
[----:B------:R-:W1:Y:S08]  /*8400*/  @P1 LDC R3, c[0x0][0x438] ;  /* 0x00010e00ff031b82 */ /* 0x000e700000000800 */
[----:B------:R-:W3:Y:S08]  /*8410*/  @!P0 LDC.64 R10, c[0x0][0x428] ;  /* 0x00010a00ff0a8b82 */ /* 0x000ef00000000a00 */
[----:B------:R-:W4:Y:S01]  /*8420*/  @!P0 LDC.64 R4, c[0x0][0x418] ;  /* 0x00010600ff048b82 */ /* 0x000f220000000a00 */
[----:B0-----:R-:W-:-:S05]  /*8430*/  @P1 IMAD.HI.U32 R2, R9, R2, RZ ;  /* 0x0000000209021227 */ /* 0x001fca00078e00ff */
[----:B-1----:R-:W-:-:S04]  /*8440*/  @P1 SHF.R.U32.HI R7, RZ, R3, R2 ;  /* 0x00000003ff071219 */ /* 0x002fc80000011602 */
[----:B------:R-:W-:Y:S02]  /*8450*/  @!P0 SHF.R.S32.HI R3, RZ, 0x1f, R7 ;  /* 0x0000001fff038819 */ /* 0x000fe40000011407 */
[----:B------:R-:W-:Y:S01]  /*8460*/  LOP3.LUT R16, R16, 0xfffffffb, RZ, 0xc0, !PT ;  /* 0xfffffffb10107812 */ /* 0x000fe200078ec0ff */
[----:B------:R-:W-:Y:S01]  /*8470*/  UMOV UR5, 0xffffffff ;  /* 0xffffffff00057882 */ /* 0x000fe20000000000 */
[----:B--2---:R-:W-:Y:S01]  /*8480*/  SHF.R.S32.HI R8, RZ, 0x1f, R6 ;  /* 0x0000001fff087819 */ /* 0x004fe20000011406 */
[----:B------:R-:W-:Y:S04]  /*8490*/  STL [R1], R6 ;  /* 0x0000000601007387 */ /* 0x000fe80000100800 */
[----:B------:R0:W-:Y:S01]  /*84a0*/  STL [R1+0x4], R8 ;  /* 0x0000040801007387 */ /* 0x0001e20000100800 */
[----:B---3--:R-:W-:-:S04]  /*84b0*/  @!P0 IMAD R2, R8, R10, RZ ;  /* 0x0000000a08028224 */ /* 0x008fc800078e02ff */
[----:B------:R-:W-:Y:S02]  /*84c0*/  @!P0 IMAD R11, R6, R11, R2 ;  /* 0x0000000b060b8224 */ /* 0x000fe400078e0202 */
[----:B------:R-:W-:Y:S02]  /*84d0*/  @!P0 IMAD.MOV.U32 R2, RZ, RZ, R7 ;  /* 0x000000ffff028224 */ /* 0x000fe400078e0007 */
[----:B0-----:R-:W-:Y:S02]  /*84e0*/  IMAD.SHL.U32 R8, R22, 0x8, RZ ;  /* 0x0000000816087824 */ /* 0x001fe400078e00ff */
[----:B------:R-:W-:Y:S01]  /*84f0*/  @!P0 IMAD.WIDE.U32 R2, R6, R10, R2 ;  /* 0x0000000a06028225 */ /* 0x000fe200078e0002 */
[----:B------:R-:W-:Y:S02]  /*8500*/  MOV R6, RZ ;  /* 0x000000ff00067202 */ /* 0x000fe40000000f00 */
[----:B------:R-:W-:Y:S01]  /*8510*/  LOP3.LUT R14, R8, 0x18, RZ, 0xc0, !PT ;  /* 0x00000018080e7812 */ /* 0x000fe200078ec0ff */
[----:B------:R-:W-:Y:S01]  /*8520*/  @!P0 IMAD.IADD R3, R3, 0x1, R11 ;  /* 0x0000000103038824 */ /* 0x000fe200078e020b */
[----:B----4-:R-:W-:-:S02]  /*8530*/  @!P0 LEA R4, P1, R2, R4, 0x2 ;  /* 0x0000000402048211 */ /* 0x010fc400078210ff */
[C---:B------:R-:W-:Y:S02]  /*8540*/  ISETP.GE.AND P2, PT, R14.reuse, UR4, PT ;  /* 0x000000040e007c0c */ /* 0x040fe4000bf46270 */
[----:B------:R-:W-:Y:S02]  /*8550*/  LOP3.LUT R13, R14, 0x20, RZ, 0xfc, !PT ;  /* 0x000000200e0d7812 */ /* 0x000fe400078efcff */
[----:B------:R-:W-:Y:S02]  /*8560*/  @!P0 LEA.HI.X R5, R2, R5, R3, 0x2, P1 ;  /* 0x0000000502058211 */ /* 0x000fe400008f1403 */
[----:B------:R-:W-:Y:S02]  /*8570*/  LOP3.LUT R12, R14, 0x40, RZ, 0xfc, !PT ;  /* 0x000000400e0c7812 */ /* 0x000fe400078efcff */
[----:B------:R-:W-:Y:S01]  /*8580*/  ISETP.GE.AND P1, PT, R13, UR4, PT ;  /* 0x000000040d007c0c */ /* 0x000fe2000bf26270 */
[----:B------:R0:W5:Y:S01]  /*8590*/  @!P0 LDG.E R6, desc[UR36][R4.64] ;  /* 0x0000002404068981 */ /* 0x000162000c1e1900 */
[----:B------:R-:W-:-:S03]  /*85a0*/  ISETP.GE.AND P0, PT, R12, UR4, PT ;  /* 0x000000040c007c0c */ /* 0x000fc6000bf06270 */
[----:B------:R-:W-:-:S04]  /*85b0*/  @P2 LOP3.LUT R16, R16, 0x4, RZ, 0xfc, !PT ;  /* 0x0000000410102812 */ /* 0x000fc800078efcff */
[----:B------:R-:W-:-:S04]  /*85c0*/  LOP3.LUT R16, R16, 0xfffffffe, RZ, 0xc0, !PT ;  /* 0xfffffffe10107812 */ /* 0x000fc800078ec0ff */
[----:B------:R-:W-:-:S04]  /*85d0*/  LOP3.LUT R16, R16, 0xfffffffd, RZ, 0xc0, !PT ;  /* 0xfffffffd10107812 */ /* 0x000fc800078ec0ff */
[----:B------:R-:W-:-:S04]  /*85e0*/  @P1 LOP3.LUT R16, R16, 0x2, RZ, 0xfc, !PT ;  /* 0x0000000210101812 */ /* 0x000fc800078efcff */
[----:B------:R-:W-:Y:S01]  /*85f0*/  @P0 LOP3.LUT R16, R16, 0x1, RZ, 0xfc, !PT ;  /* 0x0000000110100812 */ /* 0x000fe200078efcff */
[----:B0-----:R-:W-:Y:S06]  /*8600*/  BRA.DIV UR5, `(.L_x_10068) ;  /* 0x0000002e05b47947 */ /* 0x001fec000b800000 */
.L_x_10110:
[----:B------:R-:W-:Y:S01]  /*8610*/  ULOP3.LUT UR4, UR38, 0x2, URZ, 0xfc, !UPT ;  /* 0x0000000226047892 */ /* 0x000fe2000f8efc3f */
[----:B------:R-:W-:Y:S01]  /*8620*/  IMAD.U32 R29, RZ, RZ, UR42 ;  /* 0x0000002aff1d7e24 */ /* 0x000fe2000f8e00ff */
[----:B------:R-:W-:Y:S01]  /*8630*/  LOP3.LUT R16, R16, 0xfffffff7, RZ, 0xc0, !PT ;  /* 0xfffffff710107812 */ /* 0x000fe200078ec0ff */
[----:B------:R-:W-:Y:S02]  /*8640*/  IMAD.MOV R2, RZ, RZ, -R7 ;  /* 0x000000ffff027224 */ /* 0x000fe400078e0a07 */
[----:B------:R-:W-:Y:S01]  /*8650*/  IMAD.MOV.U32 R26, RZ, RZ, R0 ;  /* 0x000000ffff1a7224 */ /* 0x000fe200078e0000 */
[----:B------:R-:W-:Y:S01]  /*8660*/  SHF.R.S32.HI R29, RZ, 0x1f, R29 ;  /* 0x0000001fff1d7819 */ /* 0x000fe2000001141d */
[----:B------:R-:W-:Y:S02]  /*8670*/  IMAD.U32 R3, RZ, RZ, UR4 ;  /* 0x00000004ff037e24 */ /* 0x000fe4000f8e00ff */
[----:B------:R-:W-:-:S03]  /*8680*/  IMAD R5, R17, R2, R9 ;  /* 0x0000000211057224 */ /* 0x000fc600078e0209 */
[----:B------:R-:W-:-:S13]  /*8690*/  ISETP.NE.AND P0, PT, R3, 0x3, PT ;  /* 0x000000030300780c */ /* 0x000fda0003f05270 */
[----:B------:R-:W-:Y:S01]  /*86a0*/  @P0 LOP3.LUT R16, R16, 0x8, RZ, 0xfc, !PT ;  /* 0x0000000810100812 */ /* 0x000fe200078efcff */
[----:B------:R-:W-:Y:S06]  /*86b0*/  @!P0 BRA `(.L_x_10069) ;  /* 0x0000000000048947 */ /* 0x000fec0003800000 */
[----:B------:R-:W-:Y:S01]  /*86c0*/  BPT.TRAP 0x1 ;  /* 0x000000040000795c */ /* 0x000fe20000300000 */
.L_x_10069:
        /* <DEDUP_REMOVED lines=8> */
[----:B------:R-:W-:Y:S01]  /*8750*/  IMAD R11, R4, UR4, RZ ;  /* 0x00000004040b7c24 */ /* 0x000fe2000f8e02ff */
[----:B------:R-:W-:Y:S01]  /*8760*/  IADD3 R3, R3, R9, RZ ;  /* 0x0000000903037210 */ /* 0x000fe20007ffe0ff */
[----:B------:R-:W-:Y:S02]  /*8770*/  IMAD.MOV.U32 R9, RZ, RZ, 0x1 ;  /* 0x00000001ff097424 */ /* 0x000fe400078e00ff */
[C---:B------:R-:W-:Y:S02]  /*8780*/  IMAD R10, R6.reuse, UR5, R11 ;  /* 0x00000005060a7c24 */ /* 0x040fe4000f8e020b */
[----:B------:R-:W-:Y:S01]  /*8790*/  IMAD.WIDE.U32 R2, R6, UR4, R2 ;  /* 0x0000000406027c25 */ /* 0x000fe2000f8e0002 */
[----:B------:R-:W-:Y:S01]  /*87a0*/  SHF.L.U32 R9, R9, 0x1f, RZ ;  /* 0x0000001f09097819 */ /* 0x000fe200000006ff */
[----:B------:R-:W-:Y:S02]  /*87b0*/  ULDC.64 UR4, c[0x0][0x330] ;  /* 0x0000cc0000047ab9 */ /* 0x000fe40000000a00 */
[----:B------:R-:W-:Y:S01]  /*87c0*/  IMAD.U32 R11, RZ, RZ, UR4 ;  /* 0x00000004ff0b7e24 */ /* 0x000fe2000f8e00ff */
[----:B------:R-:W0:Y:S01]  /*87d0*/  SYNCS.PHASECHK.TRANS64.TRYWAIT P0, [UR45+0x2d840], R9 ;  /* 0x02d84009ff0075a7 */ /* 0x000e22000800016d */
[----:B------:R-:W-:Y:S01]  /*87e0*/  UIMAD UR4, UR6, UR4, URZ ;  /* 0x00000004060472a4 */ /* 0x000fe2000f8e023f */
[----:B------:R-:W-:-:S02]  /*87f0*/  IMAD.IADD R3, R3, 0x1, R10 ;  /* 0x0000000103037824 */ /* 0x000fc400078e020a */
[----:B------:R-:W-:Y:S01]  /*8800*/  ULDC.64 UR6, c[0x0][0x318] ;  /* 0x0000c60000067ab9 */ /* 0x000fe20000000a00 */
[----:B------:R-:W-:Y:S02]  /*8810*/  UIMAD UR4, UR42, UR5, UR4 ;  /* 0x000000052a0472a4 */ /* 0x000fe4000f8e0204 */
[----:B------:R-:W-:-:S04]  /*8820*/  IMAD.WIDE.U32 R2, R11, UR42, R2 ;  /* 0x0000002a0b027c25 */ /* 0x000fc8000f8e0002 */
[----:B------:R-:W-:Y:S01]  /*8830*/  VIADD R3, R3, UR4 ;  /* 0x0000000403037c36 */ /* 0x000fe20008000000 */
[----:B------:R-:W-:-:S04]  /*8840*/  LEA R17, P1, R2, UR6, 0x1 ;  /* 0x0000000602117c11 */ /* 0x000fc8000f8208ff */
[----:B------:R-:W-:Y:S01]  /*8850*/  LEA.HI.X R18, R2, UR7, R3, 0x1, P1 ;  /* 0x0000000702127c11 */ /* 0x000fe200088f0c03 */
[----:B0-----:R-:W-:Y:S08]  /*8860*/  @!P0 BRA `(.L_x_10070) ;  /* 0x0000002c003c8947 */ /* 0x001ff00003800000 */
.L_x_10111:
[----:B------:R-:W1:Y:S01]  /*8870*/  S2R R10, SR_TID.X ;  /* 0x00000000000a7919 */ /* 0x000e620000002100 */
[----:B------:R-:W-:Y:S01]  /*8880*/  ULDC.64 UR4, c[0x0][0x300] ;  /* 0x0000c00000047ab9 */ /* 0x000fe20000000a00 */
[----:B------:R-:W-:Y:S01]  /*8890*/  R2UR UR6, R29 ;  /* 0x000000001d0672ca */ /* 0x000fe200000e0000 */
[----:B0-----:R-:W-:Y:S01]  /*88a0*/  IMAD R2, R7, UR4, RZ ;  /* 0x0000000407027c24 */ /* 0x001fe2000f8e02ff */
[----:B------:R-:W-:Y:S02]  /*88b0*/  LOP3.LUT R9, R8, 0xc0, RZ, 0xc0, !PT ;  /* 0x000000c008097812 */ /* 0x000fe400078ec0ff */
[C---:B------:R-:W-:Y:S01]  /*88c0*/  LOP3.LUT P4, RZ, R16.reuse, 0x4, RZ, 0xc0, !PT ;  /* 0x0000000410ff7812 */ /* 0x040fe2000788c0ff */
[----:B------:R-:W-:Y:S01]  /*88d0*/  IMAD R7, R5, UR5, R2 ;  /* 0x0000000505077c24 */ /* 0x000fe2000f8e0202 */
[----:B------:R-:W-:Y:S01]  /*88e0*/  LOP3.LUT R9, R9, 0x18, R8, 0xf8, !PT ;  /* 0x0000001809097812 */ /* 0x000fe200078ef808 */
[----:B------:R-:W-:Y:S01]  /*88f0*/  IMAD.WIDE.U32 R2, R5, UR4, RZ ;  /* 0x0000000405027c25 */ /* 0x000fe2000f8e00ff */
[----:B------:R-:W-:Y:S01]  /*8900*/  ULDC.64 UR4, c[0x0][0x310] ;  /* 0x0000c40000047ab9 */ /* 0x000fe20000000a00 */
[----:B------:R-:W-:-:S02]  /*8910*/  LOP3.LUT P3, RZ, R16, 0x2, RZ, 0xc0, !PT ;  /* 0x0000000210ff7812 */ /* 0x000fc4000786c0ff */
[----:B------:R-:W-:Y:S01]  /*8920*/  IMAD.IADD R3, R3, 0x1, R7 ;  /* 0x0000000103037824 */ /* 0x000fe200078e0207 */
[----:B------:R-:W-:Y:S01]  /*8930*/  SHF.L.U32 R7, R20, 0x3, RZ ;  /* 0x0000000314077819 */ /* 0x000fe200000006ff */
[----:B------:R-:W-:Y:S01]  /*8940*/  IMAD R5, R4, UR4, RZ ;  /* 0x0000000404057c24 */ /* 0x000fe2000f8e02ff */
[----:B------:R-:W-:Y:S01]  /*8950*/  LOP3.LUT R28, R9, 0x18, R22, 0x78, !PT ;  /* 0x00000018091c7812 */ /* 0x000fe200078e7816 */
[----:B------:R-:W-:Y:S01]  /*8960*/  IMAD.WIDE.U32 R2, R6, UR4, R2 ;  /* 0x0000000406027c25 */ /* 0x000fe2000f8e0002 */
[----:B------:R-:W-:Y:S02]  /*8970*/  LOP3.LUT R7, R7, 0x300, RZ, 0xc0, !PT ;  /* 0x0000030007077812 */ /* 0x000fe400078ec0ff */
[----:B------:R-:W-:Y:S01]  /*8980*/  LOP3.LUT P2, RZ, R16, 0x1, RZ, 0xc0, !PT ;  /* 0x0000000110ff7812 */ /* 0x000fe2000784c0ff */
[----:B------:R-:W-:Y:S01]  /*8990*/  IMAD R5, R6, UR5, R5 ;  /* 0x0000000506057c24 */ /* 0x000fe2000f8e0205 */
[----:B------:R-:W-:Y:S01]  /*89a0*/  LOP3.LUT R4, R7, 0x20, R8, 0xf8, !PT ;  /* 0x0000002007047812 */ /* 0x000fe200078ef808 */
[----:B------:R-:W-:-:S02]  /*89b0*/  ULDC.64 UR4, c[0x0][0x308] ;  /* 0x0000c20000047ab9 */ /* 0x000fc40000000a00 */
[----:B------:R-:W-:Y:S01]  /*89c0*/  IMAD.IADD R3, R3, 0x1, R5 ;  /* 0x0000000103037824 */ /* 0x000fe200078e0205 */
[----:B------:R-:W-:Y:S01]  /*89d0*/  LOP3.LUT R28, R4, R28, RZ, 0xfc, !PT ;  /* 0x0000001c041c7212 */ /* 0x000fe200078efcff */
[----:B------:R-:W-:-:S04]  /*89e0*/  IMAD.MOV.U32 R5, RZ, RZ, -0x80 ;  /* 0xffffff80ff057424 */ /* 0x000fc800078e00ff */
[----:B------:R-:W-:Y:S01]  /*89f0*/  IMAD R8, R0, R5, UR43 ;  /* 0x0000002b00087e24 */ /* 0x000fe2000f8e0205 */
[----:B-1----:R-:W-:Y:S01]  /*8a00*/  LOP3.LUT R10, R10, 0x7f, RZ, 0xc0, !PT ;  /* 0x0000007f0a0a7812 */ /* 0x002fe200078ec0ff */
[----:B------:R-:W-:Y:S01]  /*8a10*/  IMAD.U32 R5, RZ, RZ, UR4 ;  /* 0x00000004ff057e24 */ /* 0x000fe2000f8e00ff */
[----:B------:R-:W-:Y:S02]  /*8a20*/  UIMAD UR4, UR6, UR4, URZ ;  /* 0x00000004060472a4 */ /* 0x000fe4000f8e023f */
[----:B------:R-:W-:Y:S01]  /*8a30*/  SHF.R.U32.HI R10, RZ, 0x2, R10 ;  /* 0x00000002ff0a7819 */ /* 0x000fe2000001160a */
[----:B------:R-:W-:Y:S01]  /*8a40*/  IMAD.WIDE.U32 R2, R5, UR42, R2 ;  /* 0x0000002a05027c25 */ /* 0x000fe2000f8e0002 */
[----:B------:R-:W-:Y:S01]  /*8a50*/  UIMAD UR4, UR42, UR5, UR4 ;  /* 0x000000052a0472a4 */ /* 0x000fe2000f8e0204 */
[----:B------:R-:W-:Y:S02]  /*8a60*/  ULDC.64 UR6, c[0x0][0x2e8] ;  /* 0x0000ba0000067ab9 */ /* 0x000fe40000000a00 */
[----:B------:R-:W-:Y:S01]  /*8a70*/  IMAD.IADD R8, R8, 0x1, -R10 ;  /* 0x0000000108087824 */ /* 0x000fe200078e0a0a */
[----:B------:R-:W-:-:S02]  /*8a80*/  LEA R0, P1, R2, UR6, 0x1 ;  /* 0x0000000602007c11 */ /* 0x000fc4000f8208ff */
[----:B------:R-:W-:Y:S01]  /*8a90*/  VIADD R9, R3, UR4 ;  /* 0x0000000403097c36 */ /* 0x000fe20008000000 */
[----:B------:R-:W-:Y:S01]  /*8aa0*/  UMOV UR4, 0xffffffff ;  /* 0xffffffff00047882 */ /* 0x000fe20000000000 */
[----:B------:R-:W-:-:S03]  /*8ab0*/  ISETP.GE.AND P0, PT, R8, 0x1, PT ;  /* 0x000000010800780c */ /* 0x000fc60003f06270 */
[----:B------:R-:W-:Y:S01]  /*8ac0*/  LEA.HI.X R9, R2, UR7, R9, 0x1, P1 ;  /* 0x0000000702097c11 */ /* 0x000fe200088f0c09 */
[----:B------:R-:W-:Y:S09]  /*8ad0*/  BRA.DIV UR4, `(.L_x_10071) ;  /* 0x0000002a04b87947 */ /* 0x000ff2000b800000 */
[----:B------:R-:W0:Y:S01]  /*8ae0*/  S2R R10, SR_TID.X ;  /* 0x00000000000a7919 */ /* 0x000e220000002100 */
[----:B------:R-:W-:Y:S02]  /*8af0*/  @P0 LEA R21, R28, UR45, 0x1 ;  /* 0x0000002d1c150c11 */ /* 0x000fe4000f8e08ff */
[----:B------:R-:W-:Y:S01]  /*8b00*/  ISETP.GE.AND P1, PT, R8, 0x21, PT ;  /* 0x000000210800780c */ /* 0x000fe20003f26270 */
[----:B------:R-:W1:Y:S04]  /*8b10*/  SHFL.IDX PT, R6, R9, RZ, 0x1c1f ;  /* 0x001c1fff09067589 */ /* 0x000e6800000e0000 */
[----:B------:R-:W2:Y:S04]  /*8b20*/  SHFL.IDX PT, R14, R0, RZ, 0x1c1f ;  /* 0x001c1fff000e7589 */ /* 0x000ea800000e0000 */
[----:B------:R-:W-:Y:S04]  /*8b30*/  SHFL.IDX PT, R4, R9, 0x1, 0x1c1f ;  /* 0x003c1f0009047f89 */ /* 0x000fe800000e0000 */
[----:B------:R-:W3:Y:S01]  /*8b40*/  SHFL.IDX PT, R5, R0, 0x1, 0x1c1f ;  /* 0x003c1f0000057f89 */ /* 0x000ee200000e0000 */
[----:B------:R-:W-:-:S03]  /*8b50*/  @P1 LEA R27, R28, UR45, 0x1 ;  /* 0x0000002d1c1b1c11 */ /* 0x000fc6000f8e08ff */
[----:B------:R-:W-:Y:S04]  /*8b60*/  SHFL.IDX PT, R2, R9, 0x2, 0x1c1f ;  /* 0x005c1f0009027f89 */ /* 0x000fe800000e0000 */
[----:B------:R-:W4:Y:S01]  /*8b70*/  SHFL.IDX PT, R3, R0, 0x2, 0x1c1f ;  /* 0x005c1f0000037f89 */ /* 0x000f2200000e0000 */
[----:B-1----:R-:W-:-:S03]  /*8b80*/  IMAD.MOV.U32 R7, RZ, RZ, R6 ;  /* 0x000000ffff077224 */ /* 0x002fc600078e0006 */
[----:B------:R-:W1:Y:S01]  /*8b90*/  SHFL.IDX PT, R9, R9, 0x3, 0x1c1f ;  /* 0x007c1f0009097f89 */ /* 0x000e6200000e0000 */
[----:B0-----:R-:W-:Y:S01]  /*8ba0*/  SHF.L.U32 R10, R10, 0x3, RZ ;  /* 0x000000030a0a7819 */ /* 0x001fe200000006ff */
[----:B--2---:R-:W-:Y:S02]  /*8bb0*/  IMAD.MOV.U32 R6, RZ, RZ, R14 ;  /* 0x000000ffff067224 */ /* 0x004fe400078e000e */
[----:B------:R0:W2:Y:S01]  /*8bc0*/  SHFL.IDX PT, R14, R0, 0x3, 0x1c1f ;  /* 0x007c1f00000e7f89 */ /* 0x0000a200000e0000 */
[----:B------:R-:W-:Y:S02]  /*8bd0*/  LOP3.LUT R10, R10, 0x18, RZ, 0xc0, !PT ;  /* 0x000000180a0a7812 */ /* 0x000fe400078ec0ff */
[----:B---3--:R-:W-:-:S03]  /*8be0*/  LOP3.LUT R5, R5, R4, RZ, 0x3c, !PT ;  /* 0x0000000405057212 */ /* 0x008fc600078e3cff */
[----:B------:R-:W-:Y:S01]  /*8bf0*/  @P0 IMAD.WIDE.U32 R6, R10, 0x2, R6 ;  /* 0x000000020a060825 */ /* 0x000fe200078e0006 */
[----:B------:R-:W-:-:S04]  /*8c00*/  LOP3.LUT R4, R5, R4, RZ, 0x3c, !PT ;  /* 0x0000000405047212 */ /* 0x000fc800078e3cff */
[----:B------:R-:W-:Y:S01]  /*8c10*/  @P0 LDGSTS.E.BYPASS.LTC128B.128 [R21+0x15400], desc[UR36][R6.64], !P4 ;  /* 0x1540000006150fae */ /* 0x000fe2000e101d64 */
[----:B----4-:R-:W-:-:S03]  /*8c20*/  LOP3.LUT R3, R3, R2, RZ, 0x3c, !PT ;  /* 0x0000000203037212 */ /* 0x010fc600078e3cff */
[----:B------:R-:W-:Y:S01]  /*8c30*/  @P0 LDGSTS.E.BYPASS.LTC128B.128 [R21+0x17400], desc[UR36][R6.64+0x40], !P3 ;  /* 0x1740004006150fae */ /* 0x000fe2000d901d64 */
[----:B------:R-:W-:Y:S02]  /*8c40*/  LOP3.LUT R5, R5, R4, RZ, 0x3c, !PT ;  /* 0x0000000405057212 */ /* 0x000fe400078e3cff */
[C---:B------:R-:W-:Y:S01]  /*8c50*/  LOP3.LUT R2, R3.reuse, R2, RZ, 0x3c, !PT ;  /* 0x0000000203027212 */ /* 0x040fe200078e3cff */
[----:B------:R3:W-:Y:S01]  /*8c60*/  @P0 LDGSTS.E.BYPASS.LTC128B.128 [R21+0x19400], desc[UR36][R6.64+0x80], !P2 ;  /* 0x1940008006150fae */ /* 0x0007e2000d101d64 */
[----:B------:R-:W-:Y:S01]  /*8c70*/  ISETP.GE.AND P0, PT, R8, 0x41, PT ;  /* 0x000000410800780c */ /* 0x000fe20003f06270 */
[----:B------:R-:W-:Y:S01]  /*8c80*/  @P1 IMAD.WIDE.U32 R4, R10, 0x2, R4 ;  /* 0x000000020a041825 */ /* 0x000fe200078e0004 */
[----:B------:R-:W-:-:S04]  /*8c90*/  LOP3.LUT R3, R3, R2, RZ, 0x3c, !PT ;  /* 0x0000000203037212 */ /* 0x000fc800078e3cff */
[----:B------:R0:W-:Y:S04]  /*8ca0*/  @P1 LDGSTS.E.BYPASS.LTC128B.128 [R27+0x15c00], desc[UR36][R4.64], !P4 ;  /* 0x15c00000041b1fae */ /* 0x0001e8000e101d64 */
[----:B------:R0:W-:Y:S03]  /*8cb0*/  @P1 LDGSTS.E.BYPASS.LTC128B.128 [R27+0x17c00], desc[UR36][R4.64+0x40], !P3 ;  /* 0x17c00040041b1fae */ /* 0x0001e6000d901d64 */
[----:B------:R-:W-:Y:S01]  /*8cc0*/  @P0 IMAD.WIDE.U32 R2, R10, 0x2, R2 ;  /* 0x000000020a020825 */ /* 0x000fe200078e0002 */
[----:B---3--:R-:W-:Y:S01]  /*8cd0*/  @P0 LEA R7, R28, UR45, 0x1 ;  /* 0x0000002d1c070c11 */ /* 0x008fe2000f8e08ff */
[----:B------:R0:W-:Y:S04]  /*8ce0*/  @P1 LDGSTS.E.BYPASS.LTC128B.128 [R27+0x19c00], desc[UR36][R4.64+0x80], !P2 ;  /* 0x19c00080041b1fae */ /* 0x0001e8000d101d64 */
[----:B------:R0:W-:Y:S04]  /*8cf0*/  @P0 LDGSTS.E.BYPASS.LTC128B.128 [R7+0x16400], desc[UR36][R2.64], !P4 ;  /* 0x1640000002070fae */ /* 0x0001e8000e101d64 */
[----:B------:R0:W-:Y:S04]  /*8d00*/  @P0 LDGSTS.E.BYPASS.LTC128B.128 [R7+0x18400], desc[UR36][R2.64+0x40], !P3 ;  /* 0x1840004002070fae */ /* 0x0001e8000d901d64 */
[----:B-12---:R0:W-:Y:S02]  /*8d10*/  @P0 LDGSTS.E.BYPASS.LTC128B.128 [R7+0x1a400], desc[UR36][R2.64+0x80], !P2 ;  /* 0x1a40008002070fae */ /* 0x0061e4000d101d64 */
.L_x_10121:
[----:B0-----:R-:W0:Y:S01]  /*8d20*/  S2R R27, SR_TID.X ;  /* 0x00000000001b7919 */ /* 0x001e220000002100 */
[----:B------:R-:W-:Y:S01]  /*8d30*/  ISETP.GE.AND P0, PT, R8, 0x61, PT ;  /* 0x000000610800780c */ /* 0x000fe20003f06270 */
[----:B------:R-:W-:Y:S02]  /*8d40*/  IMAD.MOV.U32 R2, RZ, RZ, R14 ;  /* 0x000000ffff027224 */ /* 0x000fe400078e000e */
[----:B------:R-:W-:-:S10]  /*8d50*/  IMAD.MOV.U32 R3, RZ, RZ, R9 ;  /* 0x000000ffff037224 */ /* 0x000fd400078e0009 */
[----:B------:R-:W-:Y:S01]  /*8d60*/  @P0 LEA R5, R28, UR45, 0x1 ;  /* 0x0000002d1c050c11 */ /* 0x000fe2000f8e08ff */
[----:B0-----:R-:W-:-:S05]  /*8d70*/  IMAD.SHL.U32 R27, R27, 0x8, RZ ;  /* 0x000000081b1b7824 */ /* 0x001fca00078e00ff */
[----:B------:R-:W-:-:S05]  /*8d80*/  LOP3.LUT R27, R27, 0x18, RZ, 0xc0, !PT ;  /* 0x000000181b1b7812 */ /* 0x000fca00078ec0ff */
[----:B------:R-:W-:-:S05]  /*8d90*/  @P0 IMAD.WIDE.U32 R2, R27, 0x2, R2 ;  /* 0x000000021b020825 */ /* 0x000fca00078e0002 */
        /* <DEDUP_REMOVED lines=10> */
[----:B------:R-:W-:-:S06]  /*8e40*/  ULOP3.LUT UR4, UR38, 0x2, URZ, 0xfc, !UPT ;  /* 0x0000000226047892 */ /* 0x000fcc000f8efc3f */
[----:B------:R-:W-:-:S04]  /*8e50*/  MOV R4, UR4 ;  /* 0x0000000400047c02 */ /* 0x000fc80008000f00 */
[----:B------:R-:W-:-:S13]  /*8e60*/  ISETP.NE.AND P1, PT, R4, 0x3, PT ;  /* 0x000000030400780c */ /* 0x000fda0003f25270 */
[----:B0-----:R-:W-:Y:S05]  /*8e70*/  @!P1 BRA `(.L_x_10072) ;  /* 0x0000000000049947 */ /* 0x001fea0003800000 */
[----:B------:R-:W-:Y:S01]  /*8e80*/  BPT.TRAP 0x1 ;  /* 0x000000040000795c */ /* 0x000fe20000300000 */
.L_x_10072:
        /* <DEDUP_REMOVED lines=30> */
.L_x_10073:
[----:B------:R-:W0:Y:S01]  /*9070*/  LDC R20, c[0x0][0x448] ;  /* 0x00011200ff147b82 */ /* 0x000e220000000800 */
[----:B------:R-:W1:Y:S01]  /*9080*/  S2R R21, SR_TID.X ;  /* 0x0000000000157919 */ /* 0x000e620000002100 */
[----:B------:R-:W-:Y:S01]  /*9090*/  ULDC.64 UR4, c[0x0][0x2e0] ;  /* 0x0000b80000047ab9 */ /* 0x000fe20000000a00 */
[----:B------:R-:W-:Y:S01]  /*90a0*/  IMAD.U32 R5, RZ, RZ, UR41 ;  /* 0x00000029ff057e24 */ /* 0x000fe2000f8e00ff */
[----:B------:R-:W-:Y:S01]  /*90b0*/  ULDC.64 UR6, c[0x0][0x2c8] ;  /* 0x0000b20000067ab9 */ /* 0x000fe20000000a00 */
[----:B------:R-:W-:Y:S01]  /*90c0*/  IMAD R8, R22, UR4, RZ ;  /* 0x0000000416087c24 */ /* 0x000fe2000f8e02ff */
[----:B------:R-:W2:Y:S01]  /*90d0*/  S2R R11, SR_TID.X ;  /* 0x00000000000b7919 */ /* 0x000ea20000002100 */
[----:B------:R-:W-:Y:S02]  /*90e0*/  IMAD.U32 R4, RZ, RZ, UR40 ;  /* 0x00000028ff047e24 */ /* 0x000fe4000f8e00ff */
[----:B------:R-:W-:Y:S01]  /*90f0*/  IMAD R5, R24, UR5, R8 ;  /* 0x0000000518057c24 */ /* 0x000fe2000f8e0208 */
[----:B------:R-:W3:Y:S01]  /*9100*/  S2R R22, SR_TID.X ;  /* 0x0000000000167919 */ /* 0x000ee20000002100 */
[----:B0-----:R-:W-:-:S02]  /*9110*/  ISETP.NE.AND P0, PT, R20, 0x1, PT ;  /* 0x000000011400780c */ /* 0x001fc40003f05270 */
[----:B-1----:R-:W-:-:S11]  /*9120*/  LOP3.LUT R21, R21, 0x7f, RZ, 0xc0, !PT ;  /* 0x0000007f15157812 */ /* 0x002fd600078ec0ff */
[----:B------:R-:W0:Y:S01]  /*9130*/  @P0 LDC R2, c[0x0][0x44c] ;  /* 0x00011300ff020b82 */ /* 0x000e220000000800 */
[----:B------:R-:W-:Y:S01]  /*9140*/  SHF.R.U32.HI R21, RZ, 0x2, R21 ;  /* 0x00000002ff157819 */ /* 0x000fe20000011615 */
[----:B--2---:R-:W-:Y:S01]  /*9150*/  IMAD.SHL.U32 R11, R11, 0x8, RZ ;  /* 0x000000080b0b7824 */ /* 0x004fe200078e00ff */
[----:B---3--:R-:W-:-:S03]  /*9160*/  LOP3.LUT R22, R22, 0x7f, RZ, 0xc0, !PT ;  /* 0x0000007f16167812 */ /* 0x008fc600078ec0ff */
[----:B------:R-:W-:Y:S01]  /*9170*/  IMAD.IADD R0, R23, 0x1, R21 ;  /* 0x0000000117007824 */ /* 0x000fe200078e0215 */
[----:B------:R-:W-:Y:S01]  /*9180*/  LOP3.LUT R11, R11, 0x18, RZ, 0xc0, !PT ;  /* 0x000000180b0b7812 */ /* 0x000fe200078ec0ff */
[----:B------:R-:W1:Y:S01]  /*9190*/  @P0 LDC R3, c[0x0][0x450] ;  /* 0x00011400ff030b82 */ /* 0x000e620000000800 */
[----:B------:R-:W2:Y:S01]  /*91a0*/  S2R R21, SR_TID.X ;  /* 0x0000000000157919 */ /* 0x000ea20000002100 */
[----:B------:R-:W-:Y:S01]  /*91b0*/  IMAD R7, R25, 0xc0, R0 ;  /* 0x000000c019077824 */ /* 0x000fe200078e0200 */
[----:B------:R-:W-:Y:S02]  /*91c0*/  LOP3.LUT R11, R11, 0x20, RZ, 0xfc, !PT ;  /* 0x000000200b0b7812 */ /* 0x000fe400078efcff */
[----:B------:R-:W-:Y:S01]  /*91d0*/  SHF.R.U32.HI R22, RZ, 0x2, R22 ;  /* 0x00000002ff167819 */ /* 0x000fe20000011616 */
[----:B------:R-:W-:Y:S02]  /*91e0*/  IMAD.MOV.U32 R6, RZ, RZ, R7 ;  /* 0x000000ffff067224 */ /* 0x000fe400078e0007 */
[----:B------:R-:W3:Y:S01]  /*91f0*/  @P0 LDC R9, c[0x0][0x450] ;  /* 0x00011400ff090b82 */ /* 0x000ee20000000800 */
[----:B------:R-:W-:-:S02]  /*9200*/  VIADD R8, R7, 0x80 ;  /* 0x0000008007087836 */ /* 0x000fc40000000000 */
[----:B0-----:R-:W-:-:S04]  /*9210*/  @P0 IMAD.HI.U32 R0, R7, R2, RZ ;  /* 0x0000000207000227 */ /* 0x001fc800078e00ff */
[----:B------:R-:W-:Y:S01]  /*9220*/  IMAD.MOV.U32 R2, RZ, RZ, R4 ;  /* 0x000000ffff027224 */ /* 0x000fe200078e0004 */
[----:B-1----:R-:W-:Y:S02]  /*9230*/  @P0 SHF.R.U32.HI R6, RZ, R3, R0 ;  /* 0x00000003ff060219 */ /* 0x002fe40000011600 */
[----:B------:R-:W0:Y:S01]  /*9240*/  @P0 LDC R0, c[0x0][0x44c] ;  /* 0x00011300ff000b82 */ /* 0x000e220000000800 */
[----:B------:R-:W-:-:S03]  /*9250*/  MOV R3, UR46 ;  /* 0x0000002e00037c02 */ /* 0x000fc60008000f00 */
[----:B------:R-:W-:Y:S01]  /*9260*/  IMAD.WIDE.U32 R2, R24, UR4, R2 ;  /* 0x0000000418027c25 */ /* 0x000fe2000f8e0002 */
[----:B------:R-:W-:-:S03]  /*9270*/  ULDC.64 UR4, c[0x0][0x2d0] ;  /* 0x0000b40000047ab9 */ /* 0x000fc60000000a00 */
[----:B--2---:R-:W-:Y:S01]  /*9280*/  IMAD.SHL.U32 R21, R21, 0x8, RZ ;  /* 0x0000000815157824 */ /* 0x004fe200078e00ff */
[----:B------:R-:W-:-:S04]  /*9290*/  IADD3 R3, R3, R5, RZ ;  /* 0x0000000503037210 */ /* 0x000fc80007ffe0ff */
[----:B------:R-:W-:Y:S01]  /*92a0*/  LOP3.LUT R21, R21, 0x18, RZ, 0xc0, !PT ;  /* 0x0000001815157812 */ /* 0x000fe200078ec0ff */
[----:B0-----:R-:W-:-:S04]  /*92b0*/  @P0 IMAD.HI.U32 R4, R8, R0, RZ ;  /* 0x0000000008040227 */ /* 0x001fc800078e00ff */
[----:B------:R-:W-:Y:S01]  /*92c0*/  IMAD.MOV.U32 R0, RZ, RZ, R8 ;  /* 0x000000ffff007224 */ /* 0x000fe200078e0008 */
[----:B---3--:R-:W-:Y:S01]  /*92d0*/  @P0 SHF.R.U32.HI R0, RZ, R9, R4 ;  /* 0x00000009ff000219 */ /* 0x008fe20000011604 */
[--C-:B------:R-:W-:Y:S01]  /*92e0*/  IMAD.MOV R9, RZ, RZ, -R6.reuse ;  /* 0x000000ffff097224 */ /* 0x100fe200078e0a06 */
[----:B------:R-:W-:-:S03]  /*92f0*/  SHF.R.S32.HI R4, RZ, 0x1f, R6 ;  /* 0x0000001fff047819 */ /* 0x000fc60000011406 */
[----:B------:R-:W-:Y:S02]  /*9300*/  IMAD R7, R20, R9, R7 ;  /* 0x0000000914077224 */ /* 0x000fe400078e0207 */
[----:B------:R-:W-:-:S04]  /*9310*/  IMAD R5, R4, UR4, RZ ;  /* 0x0000000404057c24 */ /* 0x000fc8000f8e02ff */
[C---:B------:R-:W-:Y:S02]  /*9320*/  IMAD R9, R6.reuse, UR5, R5 ;  /* 0x0000000506097c24 */ /* 0x040fe4000f8e0205 */
[----:B------:R-:W-:-:S04]  /*9330*/  IMAD.WIDE.U32 R4, R6, UR4, R2 ;  /* 0x0000000406047c25 */ /* 0x000fc8000f8e0002 */
[----:B------:R-:W-:Y:S02]  /*9340*/  IMAD.IADD R5, R5, 0x1, R9 ;  /* 0x0000000105057824 */ /* 0x000fe400078e0209 */
[----:B------:R-:W-:Y:S02]  /*9350*/  IMAD.MOV R9, RZ, RZ, -R0 ;  /* 0x000000ffff097224 */ /* 0x000fe400078e0a00 */
[----:B------:R-:W-:-:S04]  /*9360*/  IMAD.WIDE.U32 R2, R0, UR4, R2 ;  /* 0x0000000400027c25 */ /* 0x000fc8000f8e0002 */
[----:B------:R-:W-:Y:S01]  /*9370*/  IMAD R6, R20, R9, R8 ;  /* 0x0000000914067224 */ /* 0x000fe200078e0208 */
[----:B------:R-:W-:Y:S01]  /*9380*/  SHF.R.S32.HI R9, RZ, 0x1f, R0 ;  /* 0x0000001fff097819 */ /* 0x000fe20000011400 */
[----:B------:R-:W-:Y:S01]  /*9390*/  IMAD.WIDE.U32 R4, R7, UR6, R4 ;  /* 0x0000000607047c25 */ /* 0x000fe2000f8e0004 */
[----:B------:R-:W-:-:S03]  /*93a0*/  SHF.R.S32.HI R8, RZ, 0x1f, R7 ;  /* 0x0000001fff087819 */ /* 0x000fc60000011407 */
[----:B------:R-:W-:Y:S02]  /*93b0*/  IMAD R9, R9, UR4, RZ ;  /* 0x0000000409097c24 */ /* 0x000fe4000f8e02ff */
[----:B------:R-:W-:Y:S02]  /*93c0*/  IMAD R8, R8, UR6, RZ ;  /* 0x0000000608087c24 */ /* 0x000fe4000f8e02ff */
[----:B------:R-:W-:Y:S01]  /*93d0*/  IMAD R9, R0, UR5, R9 ;  /* 0x0000000500097c24 */ /* 0x000fe2000f8e0209 */
[----:B------:R-:W-:Y:S01]  /*93e0*/  ULDC.64 UR4, c[0x0][0x280] ;  /* 0x0000a00000047ab9 */ /* 0x000fe20000000a00 */
[----:B------:R-:W-:Y:S01]  /*93f0*/  IMAD R0, R7, UR7, R8 ;  /* 0x0000000707007c24 */ /* 0x000fe2000f8e0208 */
[----:B------:R-:W-:Y:S01]  /*9400*/  SHF.R.S32.HI R7, RZ, 0x1f, R6 ;  /* 0x0000001fff077819 */ /* 0x000fe20000011406 */
[----:B------:R-:W-:Y:S02]  /*9410*/  IMAD.IADD R3, R3, 0x1, R9 ;  /* 0x0000000103037824 */ /* 0x000fe400078e0209 */
[----:B------:R-:W-:-:S02]  /*9420*/  IMAD.IADD R9, R5, 0x1, R0 ;  /* 0x0000000105097824 */ /* 0x000fc400078e0200 */
[----:B------:R-:W-:Y:S02]  /*9430*/  IMAD R7, R7, UR6, RZ ;  /* 0x0000000607077c24 */ /* 0x000fe4000f8e02ff */
[----:B------:R-:W-:-:S04]  /*9440*/  IMAD.WIDE.U32 R2, R6, UR6, R2 ;  /* 0x0000000606027c25 */ /* 0x000fc8000f8e0002 */
[----:B------:R-:W-:Y:S01]  /*9450*/  IMAD R8, R6, UR7, R7 ;  /* 0x0000000706087c24 */ /* 0x000fe2000f8e0207 */
[----:B------:R-:W-:-:S04]  /*9460*/  LEA R7, P0, R4, UR4, 0x1 ;  /* 0x0000000404077c11 */ /* 0x000fc8000f8008ff */
[----:B------:R-:W-:Y:S02]  /*9470*/  LEA.HI.X R9, R4, UR5, R9, 0x1, P0 ;  /* 0x0000000504097c11 */ /* 0x000fe400080f0c09 */
[----:B------:R-:W-:Y:S02]  /*9480*/  IADD3 R3, R3, R8, RZ ;  /* 0x0000000803037210 */ /* 0x000fe40007ffe0ff */
[C---:B------:R-:W-:Y:S01]  /*9490*/  LEA R10, P0, R2.reuse, UR4, 0x1 ;  /* 0x00000004020a7c11 */ /* 0x040fe2000f8008ff */
[----:B------:R-:W-:Y:S02]  /*94a0*/  ULDC UR4, c[0x0][0x2b8] ;  /* 0x0000ae0000047ab9 */ /* 0x000fe40000000800 */
[----:B------:R-:W-:Y:S02]  /*94b0*/  ISETP.GE.AND P3, PT, R27, UR4, PT ;  /* 0x000000041b007c0c */ /* 0x000fe4000bf66270 */
[----:B------:R-:W-:Y:S01]  /*94c0*/  LEA.HI.X R8, R2, UR5, R3, 0x1, P0 ;  /* 0x0000000502087c11 */ /* 0x000fe200080f0c03 */
[----:B------:R-:W-:Y:S01]  /*94d0*/  UMOV UR5, 0xffffffff ;  /* 0xffffffff00057882 */ /* 0x000fe20000000000 */
[----:B------:R-:W-:-:S02]  /*94e0*/  ISETP.GE.AND P0, PT, R11, UR4, PT ;  /* 0x000000040b007c0c */ /* 0x000fc4000bf06270 */
[----:B------:R-:W-:-:S04]  /*94f0*/  LOP3.LUT R11, R21, 0x40, RZ, 0xfc, !PT ;  /* 0x00000040150b7812 */ /* 0x000fc800078efcff */
[----:B------:R-:W-:Y:S01]  /*9500*/  ISETP.GE.AND P1, PT, R11, UR4, PT ;  /* 0x000000040b007c0c */ /* 0x000fe2000bf26270 */
[----:B------:R-:W-:-:S12]  /*9510*/  BRA.DIV UR5, `(.L_x_10074) ;  /* 0x0000002605907947 */ /* 0x000fd8000b800000 */
[----:B------:R-:W0:Y:S01]  /*9520*/  SHFL.IDX PT, R2, R9, RZ, 0x1c1f ;  /* 0x001c1fff09027589 */ /* 0x000e2200000e0000 */
[----:B------:R-:W-:Y:S01]  /*9530*/  ULDC UR4, c[0x0][0x288] ;  /* 0x0000a20000047ab9 */ /* 0x000fe20000000800 */
[----:B------:R-:W-:Y:S02]  /*9540*/  IMAD R0, R25, 0xc0, R22 ;  /* 0x000000c019007824 */ /* 0x000fe400078e0216 */
[----:B------:R-:W1:Y:S01]  /*9550*/  SHFL.IDX PT, R14, R7, RZ, 0x1c1f ;  /* 0x001c1fff070e7589 */ /* 0x000e6200000e0000 */
[----:B------:R-:W-:Y:S02]  /*9560*/  IMAD R6, R20, UR4, RZ ;  /* 0x0000000414067c24 */ /* 0x000fe4000f8e02ff */
[C---:B------:R-:W-:Y:S01]  /*9570*/  VIADD R11, R0.reuse, 0x20 ;  /* 0x00000020000b7836 */ /* 0x040fe20000000000 */
[----:B------:R-:W-:Y:S01]  /*9580*/  SHFL.IDX PT, R5, R9, 0x1, 0x1c1f ;  /* 0x003c1f0009057f89 */ /* 0x000fe200000e0000 */
[----:B------:R-:W-:Y:S01]  /*9590*/  IMAD.MOV.U32 R24, RZ, RZ, 0x1 ;  /* 0x00000001ff187424 */ /* 0x000fe200078e00ff */
[----:B------:R-:W-:-:S02]  /*95a0*/  ISETP.GE.AND P2, PT, R0, R6, PT ;  /* 0x000000060000720c */ /* 0x000fc40003f46270 */
[----:B------:R-:W2:Y:S11]  /*95b0*/  SHFL.IDX PT, R4, R7, 0x1, 0x1c1f ;  /* 0x003c1f0007047f89 */ /* 0x000eb600000e0000 */
[----:B------:R-:W-:Y:S01]  /*95c0*/  @!P2 LEA R21, R28, UR45, 0x1 ;  /* 0x0000002d1c15ac11 */ /* 0x000fe2000f8e08ff */
[----:B0-----:R-:W-:-:S02]  /*95d0*/  IMAD.MOV.U32 R3, RZ, RZ, R2 ;  /* 0x000000ffff037224 */ /* 0x001fc400078e0002 */
[----:B-1----:R-:W-:Y:S02]  /*95e0*/  IMAD.MOV.U32 R2, RZ, RZ, R14 ;  /* 0x000000ffff027224 */ /* 0x002fe400078e000e */
[----:B------:R-:W-:Y:S02]  /*95f0*/  SHFL.IDX PT, R14, R10, 0x1, 0x1c1f ;  /* 0x003c1f000a0e7f89 */ /* 0x000fe400000e0000 */
[----:B------:R-:W-:-:S05]  /*9600*/  @!P2 IMAD.WIDE.U32 R2, R27, 0x2, R2 ;  /* 0x000000021b02a825 */ /* 0x000fca00078e0002 */
[----:B------:R-:W-:Y:S04]  /*9610*/  @!P2 LDGSTS.E.BYPASS.LTC128B.128 [R21+0xc400], desc[UR36][R2.64], !P3 ;  /* 0x0c4000000215afae */ /* 0x000fe8000d901d64 */
[----:B------:R-:W-:Y:S04]  /*9620*/  @!P2 LDGSTS.E.BYPASS.LTC128B.128 [R21+0xf400], desc[UR36][R2.64+0x40], !P0 ;  /* 0x0f4000400215afae */ /* 0x000fe8000c101d64 */
[----:B------:R0:W-:Y:S01]  /*9630*/  @!P2 LDGSTS.E.BYPASS.LTC128B.128 [R21+0x12400], desc[UR36][R2.64+0x80], !P1 ;  /* 0x124000800215afae */ /* 0x0001e2000c901d64 */
[-C--:B------:R-:W-:Y:S02]  /*9640*/  ISETP.GE.AND P2, PT, R11, R6.reuse, PT ;  /* 0x000000060b00720c */ /* 0x080fe40003f46270 */
[----:B------:R-:W-:Y:S01]  /*9650*/  IADD3 R11, R0, 0x40, RZ ;  /* 0x00000040000b7810 */ /* 0x000fe20007ffe0ff */
[----:B0-----:R-:W-:Y:S10]  /*9660*/  SHFL.IDX PT, R3, R9, 0x2, 0x1c1f ;  /* 0x005c1f0009037f89 */ /* 0x001ff400000e0000 */
[----:B--2---:R-:W-:Y:S01]  /*9670*/  @!P2 IMAD.WIDE.U32 R4, R27, 0x2, R4 ;  /* 0x000000021b04a825 */ /* 0x004fe200078e0004 */
[----:B------:R-:W-:Y:S01]  /*9680*/  @!P2 LEA R25, R28, UR45, 0x1 ;  /* 0x0000002d1c19ac11 */ /* 0x000fe2000f8e08ff */
[----:B------:R-:W0:Y:S04]  /*9690*/  SHFL.IDX PT, R2, R7, 0x2, 0x1c1f ;  /* 0x005c1f0007027f89 */ /* 0x000e2800000e0000 */
        /* <DEDUP_REMOVED lines=8> */
[----:B------:R0:W1:Y:S04]  /*9720*/  SHFL.IDX PT, R4, R7, 0x3, 0x1c1f ;  /* 0x007c1f0007047f89 */ /* 0x00006800000e0000 */
[----:B------:R-:W-:Y:S04]  /*9730*/  @!P2 LDGSTS.E.BYPASS.LTC128B.128 [R21+0xd400], desc[UR36][R2.64], !P3 ;  /* 0x0d4000000215afae */ /* 0x000fe8000d901d64 */
[----:B------:R-:W-:Y:S01]  /*9740*/  @!P2 LDGSTS.E.BYPASS.LTC128B.128 [R21+0x10400], desc[UR36][R2.64+0x40], !P0 ;  /* 0x104000400215afae */ /* 0x000fe2000c101d64 */
[----:B0-----:R-:W-:-:S03]  /*9750*/  VIADD R7, R0, 0x80 ;  /* 0x0000008000077836 */ /* 0x001fc60000000000 */
[----:B------:R0:W-:Y:S01]  /*9760*/  @!P2 LDGSTS.E.BYPASS.LTC128B.128 [R21+0x13400], desc[UR36][R2.64+0x80], !P1 ;  /* 0x134000800215afae */ /* 0x0001e2000c901d64 */
[----:B------:R-:W-:-:S03]  /*9770*/  ISETP.GE.AND P2, PT, R11, R6, PT ;  /* 0x000000060b00720c */ /* 0x000fc60003f46270 */
[----:B0-----:R-:W-:Y:S10]  /*9780*/  SHFL.IDX PT, R3, R8, RZ, 0x1c1f ;  /* 0x001c1fff08037589 */ /* 0x001ff400000e0000 */
[----:B-1----:R-:W-:Y:S01]  /*9790*/  @!P2 IMAD.WIDE.U32 R4, R27, 0x2, R4 ;  /* 0x000000021b04a825 */ /* 0x002fe200078e0004 */
[----:B------:R-:W-:Y:S01]  /*97a0*/  @!P2 LEA R25, R28, UR45, 0x1 ;  /* 0x0000002d1c19ac11 */ /* 0x000fe2000f8e08ff */
[----:B------:R-:W0:Y:S04]  /*97b0*/  SHFL.IDX PT, R2, R10, RZ, 0x1c1f ;  /* 0x001c1fff0a027589 */ /* 0x000e2800000e0000 */
        /* <DEDUP_REMOVED lines=10> */
.L_x_10134:
[----:B------:R-:W-:Y:S01]  /*9860*/  VIADD R5, R0, 0xa0 ;  /* 0x000000a000057836 */ /* 0x000fe20000000000 */
[----:B------:R-:W-:Y:S01]  /*9870*/  BSSY B0, `(.L_x_10075) ;  /* 0x000000d000007945 */ /* 0x000fe20003800000 */
[----:B-1----:R-:W-:Y:S01]  /*9880*/  IMAD.MOV.U32 R2, RZ, RZ, R14 ;  /* 0x000000ffff027224 */ /* 0x002fe200078e000e */
[----:B--2---:R-:W-:Y:S02]  /*9890*/  MOV R3, R4 ;  /* 0x0000000400037202 */ /* 0x004fe40000000f00 */
        /* <DEDUP_REMOVED lines=10> */
.L_x_10076:
[----:B------:R-:W-:Y:S05]  /*9940*/  BSYNC B0 ;  /* 0x0000000000007941 */ /* 0x000fea0003800000 */
.L_x_10075:
        /* <DEDUP_REMOVED lines=9> */
.L_x_10135:
[----:B------:R-:W-:Y:S01]  /*99e0*/  UIADD3 UR4, UR49, -0x2, URZ ;  /* 0xfffffffe31047890 */ /* 0x000fe2000fffe03f */
[----:B------:R-:W-:-:S03]  /*99f0*/  IMAD.MOV.U32 R21, RZ, RZ, RZ ;  /* 0x000000ffff157224 */ /* 0x000fc600078e00ff */
[----:B------:R-:W-:-:S06]  /*9a00*/  UISETP.GE.AND UP0, UPT, UR4, UR48, UPT ;  /* 0x000000300400728c */ /* 0x000fcc000bf06270 */
[----:B------:R-:W-:-:S13]  /*9a10*/  PLOP3.LUT P0, PT, PT, PT, UP0, 0x80, 0x0 ;  /* 0x000000000000781c */ /* 0x000fda0003f0f008 */
[----:B------:R-:W-:Y:S05]  /*9a20*/  @!P0 BRA `(.L_x_10078) ;  /* 0x0000000c00e08947 */ /* 0x000fea0003800000 */
[----:B0-----:R-:W0:Y:S01]  /*9a30*/  S2R R2, SR_TID.X ;  /* 0x0000000000027919 */ /* 0x001e220000002100 */
[----:B------:R-:W-:Y:S01]  /*9a40*/  UIADD3 UR4, UR47, 0x1, URZ ;  /* 0x000000012f047890 */ /* 0x000fe2000fffe03f */
[----:B------:R-:W-:Y:S01]  /*9a50*/  LOP3.LUT R3, RZ, UR44, RZ, 0x33, !PT ;  /* 0x0000002cff037c12 */ /* 0x000fe2000f8e33ff */
[----:B------:R-:W-:Y:S01]  /*9a60*/  BSSY B0, `(.L_x_10078) ;  /* 0x00000f4000007945 */ /* 0x000fe20003800000 */
[----:B------:R-:W1:Y:S01]  /*9a70*/  S2R R4, SR_TID.X ;  /* 0x0000000000047919 */ /* 0x000e620000002100 */
[----:B------:R-:W-:Y:S01]  /*9a80*/  UIMAD UR4, UR4, UR39, URZ ;  /* 0x00000027040472a4 */ /* 0x000fe2000f8e023f */
[----:B------:R-:W-:Y:S02]  /*9a90*/  IMAD.MOV.U32 R22, RZ, RZ, 0x1 ;  /* 0x00000001ff167424 */ /* 0x000fe400078e00ff */
[----:B------:R-:W-:-:S03]  /*9aa0*/  IMAD.MOV.U32 R20, RZ, RZ, RZ ;  /* 0x000000ffff147224 */ /* 0x000fc600078e00ff */
[----:B------:R-:W-:Y:S01]  /*9ab0*/  LOP3.LUT R0, RZ, UR4, RZ, 0x33, !PT ;  /* 0x00000004ff007c12 */ /* 0x000fe2000f8e33ff */
[----:B------:R-:W-:-:S03]  /*9ac0*/  ULDC UR4, c[0x0][0x2f4] ;  /* 0x0000bd0000047ab9 */ /* 0x000fc60000000800 */
[----:B------:R-:W-:-:S04]  /*9ad0*/  VIMNMX R0, R0, R3, !PT ;  /* 0x0000000300007248 */ /* 0x000fc80007fe0100 */
[----:B------:R-:W-:Y:S02]  /*9ae0*/  IADD3 R26, -R0, -0x2, RZ ;  /* 0xfffffffe001a7810 */ /* 0x000fe40007ffe1ff */
[----:B0-----:R-:W-:-:S04]  /*9af0*/  LOP3.LUT R2, R2, 0x7f, RZ, 0xc0, !PT ;  /* 0x0000007f02027812 */ /* 0x001fc800078ec0ff */
[----:B------:R-:W-:Y:S01]  /*9b00*/  SHF.R.U32.HI R2, RZ, 0x2, R2 ;  /* 0x00000002ff027819 */ /* 0x000fe20000011602 */
[----:B-1----:R-:W-:-:S03]  /*9b10*/  IMAD.SHL.U32 R4, R4, 0x8, RZ ;  /* 0x0000000804047824 */ /* 0x002fc600078e00ff */
[----:B------:R-:W-:Y:S02]  /*9b20*/  IADD3 R19, R23, R19, R2 ;  /* 0x0000001317137210 */ /* 0x000fe40007ffe002 */
[----:B------:R-:W-:Y:S02]  /*9b30*/  IADD3 R3, -R2, UR43, RZ ;  /* 0x0000002b02037c10 */ /* 0x000fe4000fffe1ff */
[----:B------:R-:W0:Y:S01]  /*9b40*/  S2R R2, SR_TID.X ;  /* 0x0000000000027919 */ /* 0x000e220000002100 */
[----:B------:R-:W-:Y:S02]  /*9b50*/  LOP3.LUT R4, R4, 0x18, RZ, 0xc0, !PT ;  /* 0x0000001804047812 */ /* 0x000fe400078ec0ff */
[----:B------:R-:W-:Y:S01]  /*9b60*/  IADD3 R19, R19, -0x180, RZ ;  /* 0xfffffe8013137810 */ /* 0x000fe20007ffe0ff */
[----:B------:R-:W-:Y:S01]  /*9b70*/  IMAD R3, R0, 0x80, R3 ;  /* 0x0000008000037824 */ /* 0x000fe200078e0203 */
[----:B------:R-:W-:-:S03]  /*9b80*/  LOP3.LUT R4, R4, 0x20, RZ, 0xfc, !PT ;  /* 0x0000002004047812 */ /* 0x000fc600078efcff */
[----:B------:R-:W-:Y:S01]  /*9b90*/  IMAD R10, R0, -0x80, R19 ;  /* 0xffffff80000a7824 */ /* 0x000fe200078e0213 */
[----:B------:R-:W-:Y:S01]  /*9ba0*/  ISETP.GE.AND P2, PT, R4, UR4, PT ;  /* 0x0000000404007c0c */ /* 0x000fe2000bf46270 */
[----:B------:R-:W-:Y:S02]  /*9bb0*/  VIADD R0, R3, 0x100 ;  /* 0x0000010003007836 */ /* 0x000fe40000000000 */
[----:B0-----:R-:W-:-:S05]  /*9bc0*/  IMAD.SHL.U32 R2, R2, 0x8, RZ ;  /* 0x0000000802027824 */ /* 0x001fca00078e00ff */
[----:B------:R-:W-:-:S04]  /*9bd0*/  LOP3.LUT R2, R2, 0x18, RZ, 0xc0, !PT ;  /* 0x0000001802027812 */ /* 0x000fc800078ec0ff */
[C---:B------:R-:W-:Y:S02]  /*9be0*/  ISETP.GE.AND P3, PT, R2.reuse, UR4, PT ;  /* 0x0000000402007c0c */ /* 0x040fe4000bf66270 */
[----:B------:R-:W-:-:S04]  /*9bf0*/  LOP3.LUT R2, R2, 0x40, RZ, 0xfc, !PT ;  /* 0x0000004002027812 */ /* 0x000fc800078efcff */
[----:B------:R-:W-:-:S13]  /*9c00*/  ISETP.GE.AND P1, PT, R2, UR4, PT ;  /* 0x0000000402007c0c */ /* 0x000fda000bf26270 */
.L_x_10091:
[----:B------:R-:W2:Y:S01]  /*9c10*/  LDL R7, [R1+0x4] ;  /* 0x0000040001077983 */ /* 0x000ea20000100800 */
[----:B------:R-:W0:Y:S03]  /*9c20*/  LDC R2, c[0x0][0x430] ;  /* 0x00010c00ff027b82 */ /* 0x000e260000000800 */
[----:B------:R-:W3:Y:S01]  /*9c30*/  LDL R6, [R1] ;  /* 0x0000000001067983 */ /* 0x000ee20000100800 */
[----:B------:R-:W-:Y:S01]  /*9c40*/  IMAD.MOV.U32 R4, RZ, RZ, R10 ;  /* 0x000000ffff047224 */ /* 0x000fe200078e000a */
[----:B------:R-:W-:Y:S01]  /*9c50*/  ULDC.64 UR4, c[0x0][0x428] ;  /* 0x00010a0000047ab9 */ /* 0x000fe20000000a00 */
[----:B0-----:R-:W-:-:S13]  /*9c60*/  ISETP.NE.AND P0, PT, R2, 0x1, PT ;  /* 0x000000010200780c */ /* 0x001fda0003f05270 */
[----:B------:R-:W0:Y:S08]  /*9c70*/  @P0 LDC R3, c[0x0][0x434] ;  /* 0x00010d00ff030b82 */ /* 0x000e300000000800 */
[----:B------:R-:W1:Y:S01]  /*9c80*/  @P0 LDC R5, c[0x0][0x438] ;  /* 0x00010e00ff050b82 */ /* 0x000e620000000800 */
[----:B0-----:R-:W-:-:S05]  /*9c90*/  @P0 IMAD.HI.U32 R2, R10, R3, RZ ;  /* 0x000000030a020227 */ /* 0x001fca00078e00ff */
[----:B-1----:R-:W-:-:S04]  /*9ca0*/  @P0 SHF.R.U32.HI R4, RZ, R5, R2 ;  /* 0x00000005ff040219 */ /* 0x002fc80000011602 */
[----:B------:R-:W-:Y:S01]  /*9cb0*/  SHF.R.S32.HI R3, RZ, 0x1f, R4 ;  /* 0x0000001fff037819 */ /* 0x000fe20000011404 */
[----:B--2---:R-:W-:-:S04]  /*9cc0*/  IMAD R2, R7, UR4, RZ ;  /* 0x0000000407027c24 */ /* 0x004fc8000f8e02ff */
[----:B---3--:R-:W-:Y:S02]  /*9cd0*/  IMAD R5, R6, UR5, R2 ;  /* 0x0000000506057c24 */ /* 0x008fe4000f8e0202 */
[----:B------:R-:W-:-:S04]  /*9ce0*/  IMAD.MOV.U32 R2, RZ, RZ, R4 ;  /* 0x000000ffff027224 */ /* 0x000fc800078e0004 */
[----:B------:R-:W-:Y:S01]  /*9cf0*/  IMAD.WIDE.U32 R2, R6, UR4, R2 ;  /* 0x0000000406027c25 */ /* 0x000fe2000f8e0002 */
[----:B------:R-:W-:-:S04]  /*9d00*/  ULDC.64 UR4, c[0x0][0x418] ;  /* 0x0001060000047ab9 */ /* 0x000fc80000000a00 */
[----:B------:R-:W-:Y:S02]  /*9d10*/  IADD3 R3, R5, R3, RZ ;  /* 0x0000000305037210 */ /* 0x000fe40007ffe0ff */
[----:B------:R-:W-:-:S04]  /*9d20*/  LEA R6, P0, R2, UR4, 0x2 ;  /* 0x0000000402067c11 */ /* 0x000fc8000f8010ff */
[----:B------:R-:W-:-:S05]  /*9d30*/  LEA.HI.X R7, R2, UR5, R3, 0x2, P0 ;  /* 0x0000000502077c11 */ /* 0x000fca00080f1403 */
[----:B------:R-:W2:Y:S01]  /*9d40*/  LDG.E R6, desc[UR36][R6.64] ;  /* 0x0000002406067981 */ /* 0x000ea2000c1e1900 */
[----:B------:R-:W-:-:S06]  /*9d50*/  ULOP3.LUT UR6, UR38, 0x2, URZ, 0xfc, !UPT ;  /* 0x0000000226067892 */ /* 0x000fcc000f8efc3f */
[----:B------:R-:W-:Y:S02]  /*9d60*/  IMAD.U32 R8, RZ, RZ, UR6 ;  /* 0x00000006ff087e24 */ /* 0x000fe4000f8e00ff */
        /* <DEDUP_REMOVED lines=9> */
.L_x_10079:
[----:B------:R-:W-:Y:S01]  /*9e00*/  LEA R7, R21, UR45, 0x3 ;  /* 0x0000002d15077c11 */ /* 0x000fe2000f8e18ff */
[----:B------:R-:W-:Y:S01]  /*9e10*/  BSSY B1, `(.L_x_10080) ;  /* 0x0000004000017945 */ /* 0x000fe20003800000 */
[----:B------:R-:W-:-:S04]  /*9e20*/  SHF.L.U32 R2, R24, 0x1f, RZ ;  /* 0x0000001f18027819 */ /* 0x000fc800000006ff */
[----:B------:R-:W0:Y:S02]  /*9e30*/  SYNCS.PHASECHK.TRANS64.TRYWAIT P0, [R7+URZ+0x2d840], R2 ;  /* 0x02d84002070075a7 */ /* 0x000e24000800017f */
[----:B0-----:R-:W-:Y:S05]  /*9e40*/  @!P0 BRA `(.L_x_10081) ;  /* 0x0000002400448947 */ /* 0x001fea0003800000 */
.L_x_10136:
[----:B------:R-:W-:Y:S05]  /*9e50*/  BSYNC B1 ;  /* 0x0000000000017941 */ /* 0x000fea0003800000 */
.L_x_10080:
[----:B------:R-:W-:Y:S01]  /*9e60*/  ULDC UR4, c[0x0][0x430] ;  /* 0x00010c0000047ab9 */ /* 0x000fe20000000800 */
[----:B------:R-:W-:Y:S01]  /*9e70*/  R2UR UR6, R29 ;  /* 0x000000001d0672ca */ /* 0x000fe200000e0000 */
[----:B------:R-:W-:Y:S01]  /*9e80*/  UIADD3 UR4, -UR4, URZ, URZ ;  /* 0x0000003f04047290 */ /* 0x000fe2000fffe13f */
[C---:B------:R-:W-:Y:S02]  /*9e90*/  LOP3.LUT P5, RZ, R16.reuse, 0x2, RZ, 0xc0, !PT ;  /* 0x0000000210ff7812 */ /* 0x040fe400078ac0ff */
        /* <DEDUP_REMOVED lines=12> */
[----:B------:R-:W-:Y:S02]  /*9f60*/  ULDC.64 UR4, c[0x0][0x308] ;  /* 0x0000c20000047ab9 */ /* 0x000fe40000000a00 */
[----:B------:R-:W-:Y:S01]  /*9f70*/  IMAD.U32 R9, RZ, RZ, UR4 ;  /* 0x00000004ff097e24 */ /* 0x000fe2000f8e00ff */
[----:B------:R-:W-:Y:S01]  /*9f80*/  UIMAD UR4, UR6, UR4, URZ ;  /* 0x00000004060472a4 */ /* 0x000fe2000f8e023f */
[----:B------:R-:W-:Y:S02]  /*9f90*/  IMAD.IADD R3, R3, 0x1, R4 ;  /* 0x0000000103037824 */ /* 0x000fe400078e0204 */
[----:B------:R-:W-:Y:S01]  /*9fa0*/  ULDC.64 UR6, c[0x0][0x2e8] ;  /* 0x0000ba0000067ab9 */ /* 0x000fe20000000a00 */
[----:B------:R-:W-:Y:S02]  /*9fb0*/  UIMAD UR4, UR42, UR5, UR4 ;  /* 0x000000052a0472a4 */ /* 0x000fe4000f8e0204 */
[----:B------:R-:W-:-:S04]  /*9fc0*/  IMAD.WIDE.U32 R2, R9, UR42, R2 ;  /* 0x0000002a09027c25 */ /* 0x000fc8000f8e0002 */
[----:B------:R-:W-:Y:S01]  /*9fd0*/  IMAD R9, R21, 0x3000, R28 ;  /* 0x0000300015097824 */ /* 0x000fe200078e021c */
[----:B------:R-:W-:Y:S01]  /*9fe0*/  IADD3 R19, R3, UR4, RZ ;  /* 0x0000000403137c10 */ /* 0x000fe2000fffe0ff */
[----:B------:R-:W-:Y:S01]  /*9ff0*/  UMOV UR4, 0xffffffff ;  /* 0xffffffff00047882 */ /* 0x000fe20000000000 */
[----:B------:R-:W-:-:S04]  /*a000*/  LEA R8, P0, R2, UR6, 0x1 ;  /* 0x0000000602087c11 */ /* 0x000fc8000f8008ff */
[----:B------:R-:W-:Y:S01]  /*a010*/  LEA.HI.X R19, R2, UR7, R19, 0x1, P0 ;  /* 0x0000000702137c11 */ /* 0x000fe200080f0c13 */
[----:B------:R-:W-:Y:S08]  /*a020*/  BRA.DIV UR4, `(.L_x_10082) ;  /* 0x0000002204e07947 */ /* 0x000ff0000b800000 */
[----:B------:R-:W0:Y:S01]  /*a030*/  S2R R11, SR_TID.X ;  /* 0x00000000000b7919 */ /* 0x000e220000002100 */
[----:B------:R-:W-:Y:S02]  /*a040*/  LOP3.LUT P6, RZ, R16, 0x4, RZ, 0xc0, !PT ;  /* 0x0000000410ff7812 */ /* 0x000fe400078cc0ff */
[----:B------:R-:W-:Y:S01]  /*a050*/  LEA R9, R9, UR45, 0x1 ;  /* 0x0000002d09097c11 */ /* 0x000fe2000f8e08ff */
[----:B------:R-:W1:Y:S04]  /*a060*/  SHFL.IDX PT, R2, R8, RZ, 0x1c1f ;  /* 0x001c1fff08027589 */ /* 0x000e6800000e0000 */
[----:B------:R-:W2:Y:S04]  /*a070*/  SHFL.IDX PT, R3, R19, RZ, 0x1c1f ;  /* 0x001c1fff13037589 */ /* 0x000ea800000e0000 */
[----:B------:R-:W-:Y:S01]  /*a080*/  SHFL.IDX PT, R27, R19, 0x2, 0x1c1f ;  /* 0x005c1f00131b7f89 */ /* 0x000fe200000e0000 */
[----:B0-----:R-:W-:-:S05]  /*a090*/  IMAD.SHL.U32 R11, R11, 0x8, RZ ;  /* 0x000000080b0b7824 */ /* 0x001fca00078e00ff */
[----:B------:R-:W-:-:S05]  /*a0a0*/  LOP3.LUT R11, R11, 0x18, RZ, 0xc0, !PT ;  /* 0x000000180b0b7812 */ /* 0x000fca00078ec0ff */
[----:B------:R-:W-:-:S05]  /*a0b0*/  IMAD.SHL.U32 R4, R11, 0x2, RZ ;  /* 0x000000020b047824 */ /* 0x000fca00078e00ff */
[----:B-1----:R-:W-:-:S05]  /*a0c0*/  IADD3 R2, P0, R2, R4, RZ ;  /* 0x0000000402027210 */ /* 0x002fca0007f1e0ff */
[----:B--2---:R-:W-:-:S05]  /*a0d0*/  IMAD.X R3, RZ, RZ, R3, P0 ;  /* 0x000000ffff037224 */ /* 0x004fca00000e0603 */
        /* <DEDUP_REMOVED lines=18> */
.L_x_10146:
[----:B------:R-:W-:Y:S02]  /*a200*/  LOP3.LUT P6, RZ, R16, 0x4, RZ, 0xc0, !PT ;  /* 0x0000000410ff7812 */ /* 0x000fe400078cc0ff */
[----:B--2---:R-:W-:-:S04]  /*a210*/  IADD3 R2, P0, R2, R4, RZ ;  /* 0x0000000402027210 */ /* 0x004fc80007f1e0ff */
        /* <DEDUP_REMOVED lines=9> */
.L_x_10083:
[----:B------:R-:W-:Y:S02]  /*a2b0*/  PLOP3.LUT P4, PT, P4, P0, PT, 0xa2, 0x0 ;  /* 0x000000000000781c */ /* 0x000fe40002781472 */
[----:B------:R-:W-:-:S08]  /*a2c0*/  @P0 R2UR P4, UR4, R7 ;  /* 0x00000000070402ca */ /* 0x000fd00000080000 */
[----:B------:R-:W-:-:S05]  /*a2d0*/  @P0 PLOP3.LUT P0, PT, P4, PT, PT, 0x80, 0x0 ;  /* 0x000000000000081c */ /* 0x000fca000270f070 */
[----:B------:R-:W-:Y:S01]  /*a2e0*/  @!P4 SYNCS.ARRIVE.TRANS64.RED.A0T1 RZ, [UR4+0x2d830], RZ ;  /* 0x02d830ffffffc9a7 */ /* 0x000fe20008200404 */
[----:B------:R-:W-:Y:S07]  /*a2f0*/  @!P4 ARRIVES.LDGSTSBAR.64.TRANSCNT [UR4+0x2d830] ;  /* 0x02d83000ff00c9b0 */ /* 0x000fee0008000a84 */
[----:B------:R-:W-:Y:S05]  /*a300*/  @P0 BRA.U.ANY `(.L_x_10083) ;  /* 0xfffffffd00e80947 */ /* 0x000fea000393ffff */
[----:B------:R-:W-:Y:S01]  /*a310*/  NOP ;  /* 0x0000000000007918 */ /* 0x000fe20000000000 */
[----:B------:R-:W-:-:S06]  /*a320*/  ULOP3.LUT UR5, UR38, 0x2, URZ, 0xfc, !UPT ;  /* 0x0000000226057892 */ /* 0x000fcc000f8efc3f */
[----:B-1----:R-:W-:-:S05]  /*a330*/  IMAD.U32 R2, RZ, RZ, UR5 ;  /* 0x00000005ff027e24 */ /* 0x002fca000f8e00ff */
[----:B------:R-:W-:-:S13]  /*a340*/  ISETP.NE.AND P5, PT, R2, 0x3, PT ;  /* 0x000000030200780c */ /* 0x000fda0003fa5270 */
[----:B------:R-:W-:Y:S05]  /*a350*/  @!P5 BRA `(.L_x_10084) ;  /* 0x000000000004d947 */ /* 0x000fea0003800000 */
[----:B------:R-:W-:Y:S01]  /*a360*/  BPT.TRAP 0x1 ;  /* 0x000000040000795c */ /* 0x000fe20000300000 */
.L_x_10084:
[----:B------:R1:W-:Y:S01]  /*a370*/  SYNCS.ARRIVE.TRANS64.A1T0 RZ, [R7+URZ+0x2d830], RZ ;  /* 0x02d830ff07ff79a7 */ /* 0x0003e2000810003f */
[----:B------:R-:W-:Y:S05]  /*a380*/  @!P5 BRA `(.L_x_10085) ;  /* 0x000000000004d947 */ /* 0x000fea0003800000 */
[----:B------:R-:W-:Y:S01]  /*a390*/  BPT.TRAP 0x1 ;  /* 0x000000040000795c */ /* 0x000fe20000300000 */
.L_x_10085:
[----:B------:R-:W-:Y:S01]  /*a3a0*/  SHF.L.U32 R2, R22, 0x1f, RZ ;  /* 0x0000001f16027819 */ /* 0x000fe200000006ff */
[----:B------:R-:W-:Y:S01]  /*a3b0*/  BSSY B1, `(.L_x_10086) ;  /* 0x0000004000017945 */ /* 0x000fe20003800000 */
[----:B-1----:R-:W-:-:S04]  /*a3c0*/  LEA R7, R20, UR45, 0x3 ;  /* 0x0000002d14077c11 */ /* 0x002fc8000f8e18ff */
[----:B------:R-:W1:Y:S02]  /*a3d0*/  SYNCS.PHASECHK.TRANS64.TRYWAIT P0, [R7+URZ+0x2d860], R2 ;  /* 0x02d86002070075a7 */ /* 0x000e64000800017f */
[----:B-1----:R-:W-:Y:S05]  /*a3e0*/  @!P0 BRA `(.L_x_10087) ;  /* 0x0000002400448947 */ /* 0x002fea0003800000 */
.L_x_10147:
[----:B------:R-:W-:Y:S05]  /*a3f0*/  BSYNC B1 ;  /* 0x0000000000017941 */ /* 0x000fea0003800000 */
.L_x_10086:
[----:B------:R-:W-:Y:S01]  /*a400*/  UMOV UR4, 0xffffffff ;  /* 0xffffffff00047882 */ /* 0x000fe20000000000 */
[----:B0-----:R-:W-:Y:S02]  /*a410*/  IMAD R8, R20, 0x3000, R28 ;  /* 0x0000300014087824 */ /* 0x001fe400078e021c */
[----:B------:R-:W-:Y:S05]  /*a420*/  BRA.DIV UR4, `(.L_x_10088) ;  /* 0x0000002604487947 */ /* 0x000fea000b800000 */
[----:B------:R-:W1:Y:S01]  /*a430*/  SHFL.IDX PT, R14, R17, RZ, 0x1c1f ;  /* 0x001c1fff110e7589 */ /* 0x000e6200000e0000 */
[----:B------:R-:W-:-:S03]  /*a440*/  LEA R8, R8, UR45, 0x1 ;  /* 0x0000002d08087c11 */ /* 0x000fc6000f8e08ff */
[----:B------:R-:W0:Y:S01]  /*a450*/  SHFL.IDX PT, R3, R18, RZ, 0x1c1f ;  /* 0x001c1fff12037589 */ /* 0x000e2200000e0000 */
[----:B-1----:R-:W-:-:S03]  /*a460*/  IADD3 R2, P0, R14, R4, RZ ;  /* 0x000000040e027210 */ /* 0x002fc60007f1e0ff */
[----:B------:R-:W1:Y:S02]  /*a470*/  SHFL.IDX PT, R14, R17, 0x1, 0x1c1f ;  /* 0x003c1f00110e7f89 */ /* 0x000e6400000e0000 */
[----:B0-----:R-:W-:Y:S01]  /*a480*/  IMAD.X R3, RZ, RZ, R3, P0 ;  /* 0x000000ffff037224 */ /* 0x001fe200000e0603 */
[----:B------:R-:W-:-:S13]  /*a490*/  ISETP.LT.OR P0, PT, R0, 0x1, P3 ;  /* 0x000000010000780c */ /* 0x000fda0001f01670 */
[----:B------:R-:W-:Y:S01]  /*a4a0*/  LDGSTS.E.BYPASS.LTC128B.128 [R8+0x400], desc[UR36][R2.64], !P0 ;  /* 0x0040000002087fae */ /* 0x000fe2000c101d64 */
[----:B------:R-:W-:-:S13]  /*a4b0*/  ISETP.LT.OR P0, PT, R0, 0x1, P2 ;  /* 0x000000010000780c */ /* 0x000fda0001701670 */
[----:B------:R-:W-:Y:S01]  /*a4c0*/  LDGSTS.E.BYPASS.LTC128B.128 [R8+0x2400], desc[UR36][R2.64+0x40], !P0 ;  /* 0x0240004002087fae */ /* 0x000fe2000c101d64 */
[----:B------:R-:W-:-:S13]  /*a4d0*/  ISETP.LT.OR P0, PT, R0, 0x1, P1 ;  /* 0x000000010000780c */ /* 0x000fda0000f01670 */
[----:B------:R0:W-:Y:S04]  /*a4e0*/  LDGSTS.E.BYPASS.LTC128B.128 [R8+0x4400], desc[UR36][R2.64+0x80], !P0 ;  /* 0x0440008002087fae */ /* 0x0001e8000c101d64 */
[----:B0-----:R-:W0:Y:S01]  /*a4f0*/  SHFL.IDX PT, R3, R18, 0x1, 0x1c1f ;  /* 0x003c1f0012037f89 */ /* 0x001e2200000e0000 */
        /* <DEDUP_REMOVED lines=11> */
[----:B------:R-:W1:Y:S04]  /*a5b0*/  SHFL.IDX PT, R18, R18, 0x3, 0x1c1f ;  /* 0x007c1f0012127f89 */ /* 0x000e6800000e0000 */
[----:B------:R2:W3:Y:S01]  /*a5c0*/  SHFL.IDX PT, R14, R17, 0x3, 0x1c1f ;  /* 0x007c1f00110e7f89 */ /* 0x0004e200000e0000 */
[----:B0-----:R-:W-:Y:S01]  /*a5d0*/  IMAD.X R3, RZ, RZ, R3, P0 ;  /* 0x000000ffff037224 */ /* 0x001fe200000e0603 */
[----:B------:R-:W-:-:S13]  /*a5e0*/  ISETP.LT.OR P0, PT, R0, 0x41, P3 ;  /* 0x000000410000780c */ /* 0x000fda0001f01670 */
[----:B------:R2:W-:Y:S01]  /*a5f0*/  LDGSTS.E.BYPASS.LTC128B.128 [R8+0x1400], desc[UR36][R2.64], !P0 ;  /* 0x0140000002087fae */ /* 0x0005e2000c101d64 */
[----:B------:R-:W-:-:S13]  /*a600*/  ISETP.LT.OR P0, PT, R0, 0x41, P2 ;  /* 0x000000410000780c */ /* 0x000fda0001701670 */
[----:B------:R2:W-:Y:S01]  /*a610*/  LDGSTS.E.BYPASS.LTC128B.128 [R8+0x3400], desc[UR36][R2.64+0x40], !P0 ;  /* 0x0340004002087fae */ /* 0x0005e2000c101d64 */
[----:B------:R-:W-:-:S13]  /*a620*/  ISETP.LT.OR P0, PT, R0, 0x41, P1 ;  /* 0x000000410000780c */ /* 0x000fda0000f01670 */
[----:B-1-3--:R2:W-:Y:S02]  /*a630*/  LDGSTS.E.BYPASS.LTC128B.128 [R8+0x5400], desc[UR36][R2.64+0x80], !P0 ;  /* 0x0540008002087fae */ /* 0x00a5e4000c101d64 */
.L_x_10157:
[----:B0-2---:R-:W-:Y:S01]  /*a640*/  IADD3 R2, P0, R14, R4, RZ ;  /* 0x000000040e027210 */ /* 0x005fe20007f1e0ff */
        /* <DEDUP_REMOVED lines=21> */
[----:B------:R-:W-:-:S07]  /*a7a0*/  IMAD.IADD R19, R3, 0x1, R25 ;  /* 0x0000000103137824 */ /* 0x000fce00078e0219 */
.L_x_10089:
        /* <DEDUP_REMOVED lines=8> */
[----:B------:R-:W-:-:S05]  /*a830*/  IMAD.U32 R4, RZ, RZ, UR5 ;  /* 0x00000005ff047e24 */ /* 0x000fca000f8e00ff */
[----:B------:R-:W-:-:S13]  /*a840*/  ISETP.NE.AND P5, PT, R4, 0x3, PT ;  /* 0x000000030400780c */ /* 0x000fda0003fa5270 */
[----:B------:R-:W-:Y:S05]  /*a850*/  @!P5 BRA `(.L_x_10090) ;  /* 0x000000000004d947 */ /* 0x000fea0003800000 */
[----:B------:R-:W-:Y:S01]  /*a860*/  BPT.TRAP 0x1 ;  /* 0x000000040000795c */ /* 0x000fe20000300000 */
.L_x_10090:
[----:B------:R-:W-:Y:S01]  /*a870*/  R2UR UR6, R29 ;  /* 0x000000001d0672ca */ /* 0x000fe200000e0000 */
[----:B------:R-:W-:Y:S01]  /*a880*/  ULDC.64 UR4, c[0x0][0x330] ;  /* 0x0000cc0000047ab9 */ /* 0x000fe20000000a00 */
[----:B------:R-:W-:Y:S01]  /*a890*/  IMAD.MOV.U32 R18, RZ, RZ, R2 ;  /* 0x000000ffff127224 */ /* 0x000fe200078e0002 */
[----:B------:R0:W-:Y:S01]  /*a8a0*/  SYNCS.ARRIVE.TRANS64.A1T0 RZ, [R7+URZ+0x2d850], RZ ;  /* 0x02d850ff07ff79a7 */ /* 0x0001e2000810003f */
[----:B------:R-:W-:Y:S01]  /*a8b0*/  IMAD.U32 R3, RZ, RZ, UR4 ;  /* 0x00000004ff037e24 */ /* 0x000fe2000f8e00ff */
[----:B------:R-:W-:Y:S01]  /*a8c0*/  IADD3 R0, R0, 0x80, RZ ;  /* 0x0000008000007810 */ /* 0x000fe20007ffe0ff */
[----:B------:R-:W-:Y:S02]  /*a8d0*/  VIADD R26, R26, 0xffffffff ;  /* 0xffffffff1a1a7836 */ /* 0x000fe40000000000 */
[----:B------:R-:W-:-:S04]  /*a8e0*/  IMAD.WIDE.U32 R18, R3, UR42, R18 ;  /* 0x0000002a03127c25 */ /* 0x000fc8000f8e0012 */
[----:B------:R-:W-:Y:S01]  /*a8f0*/  VIADD R10, R10, 0xffffff80 ;  /* 0xffffff800a0a7836 */ /* 0x000fe20000000000 */
[----:B------:R-:W-:Y:S01]  /*a900*/  UIMAD UR4, UR6, UR4, URZ ;  /* 0x00000004060472a4 */ /* 0x000fe2000f8e023f */
[----:B------:R-:W-:Y:S02]  /*a910*/  IMAD.MOV.U32 R22, RZ, RZ, R24 ;  /* 0x000000ffff167224 */ /* 0x000fe400078e0018 */
[----:B------:R-:W-:Y:S01]  /*a920*/  ULDC.64 UR6, c[0x0][0x318] ;  /* 0x0000c60000067ab9 */ /* 0x000fe20000000a00 */
[----:B------:R-:W-:Y:S01]  /*a930*/  UIMAD UR4, UR42, UR5, UR4 ;  /* 0x000000052a0472a4 */ /* 0x000fe2000f8e0204 */
[----:B------:R-:W-:Y:S01]  /*a940*/  LEA R17, P0, R18, UR6, 0x1 ;  /* 0x0000000612117c11 */ /* 0x000fe2000f8008ff */
[----:B------:R-:W-:-:S04]  /*a950*/  IMAD.MOV.U32 R20, RZ, RZ, R21 ;  /* 0x000000ffff147224 */ /* 0x000fc800078e0015 */
[----:B------:R-:W-:-:S05]  /*a960*/  VIADD R3, R19, UR4 ;  /* 0x0000000413037c36 */ /* 0x000fca0008000000 */
[----:B------:R-:W-:Y:S02]  /*a970*/  LEA.HI.X R18, R18, UR7, R3, 0x1, P0 ;  /* 0x0000000712127c11 */ /* 0x000fe400080f0c03 */
[----:B------:R-:W-:-:S13]  /*a980*/  ISETP.GT.AND P0, PT, R26, UR48, PT ;  /* 0x000000301a007c0c */ /* 0x000fda000bf04270 */
[----:B0-----:R-:W-:Y:S05]  /*a990*/  @P0 BRA `(.L_x_10091) ;  /* 0xfffffff0009c0947 */ /* 0x001fea000383ffff */
[----:B------:R-:W-:Y:S05]  /*a9a0*/  BSYNC B0 ;  /* 0x0000000000007941 */ /* 0x000fea0003800000 */
.L_x_10078:
[----:B------:R-:W-:-:S06]  /*a9b0*/  ULOP3.LUT UR4, UR38, 0x2, URZ, 0xfc, !UPT ;  /* 0x0000000226047892 */ /* 0x000fcc000f8efc3f */
[----:B0-----:R-:W-:-:S05]  /*a9c0*/  IMAD.U32 R0, RZ, RZ, UR4 ;  /* 0x00000004ff007e24 */ /* 0x001fca000f8e00ff */
[----:B------:R-:W-:-:S13]  /*a9d0*/  ISETP.NE.AND P0, PT, R0, 0x3, PT ;  /* 0x000000030000780c */ /* 0x000fda0003f05270 */
[----:B------:R-:W-:Y:S05]  /*a9e0*/  @!P0 BRA `(.L_x_10092) ;  /* 0x0000000000048947 */ /* 0x000fea0003800000 */
[----:B------:R-:W-:Y:S01]  /*a9f0*/  BPT.TRAP 0x1 ;  /* 0x000000040000795c */ /* 0x000fe20000300000 */
.L_x_10092:
[C---:B------:R-:W-:Y:S01]  /*aa00*/  LEA R0, R21.reuse, UR45, 0x3 ;  /* 0x0000002d15007c11 */ /* 0x040fe2000f8e18ff */
        /* <DEDUP_REMOVED lines=11> */
.L_x_10158:
[----:B------:R-:W-:Y:S05]  /*aac0*/  BSYNC B0 ;  /* 0x0000000000007941 */ /* 0x000fea0003800000 */
.L_x_10093:
[----:B------:R-:W1:Y:S01]  /*aad0*/  S2R R9, SR_TID.X ;  /* 0x0000000000097919 */ /* 0x000e620000002100 */
[----:B------:R-:W-:Y:S01]  /*aae0*/  UMOV UR4, 0xffffffff ;  /* 0xffffffff00047882 */ /* 0x000fe20000000000 */
[----:B-1----:R-:W-:-:S05]  /*aaf0*/  IMAD.SHL.U32 R9, R9, 0x8, RZ ;  /* 0x0000000809097824 */ /* 0x002fca00078e00ff */
[----:B------:R-:W-:Y:S01]  /*ab00*/  LOP3.LUT R9, R9, 0x18, RZ, 0xc0, !PT ;  /* 0x0000001809097812 */ /* 0x000fe200078ec0ff */
[----:B------:R-:W-:Y:S06]  /*ab10*/  BRA.DIV UR4, `(.L_x_10095) ;  /* 0x0000002204f47947 */ /* 0x000fec000b800000 */
[----:B------:R-:W1:Y:S01]  /*ab20*/  S2R R7, SR_TID.X ;  /* 0x0000000000077919 */ /* 0x000e620000002100 */
[----:B------:R-:W-:Y:S01]  /*ab30*/  ULDC UR4, c[0x0][0x2f4] ;  /* 0x0000bd0000047ab9 */ /* 0x000fe20000000800 */
[----:B------:R-:W-:Y:S01]  /*ab40*/  LEA R4, R4, UR45, 0x1 ;  /* 0x0000002d04047c11 */ /* 0x000fe2000f8e08ff */
[----:B0-----:R-:W-:Y:S01]  /*ab50*/  SHFL.IDX PT, R3, R18, RZ, 0x1c1f ;  /* 0x001c1fff12037589 */ /* 0x001fe200000e0000 */
[----:B------:R-:W-:-:S03]  /*ab60*/  ISETP.GE.AND P2, PT, R9, UR4, PT ;  /* 0x0000000409007c0c */ /* 0x000fc6000bf46270 */
[----:B------:R-:W0:Y:S01]  /*ab70*/  SHFL.IDX PT, R2, R17, RZ, 0x1c1f ;  /* 0x001c1fff11027589 */ /* 0x000e2200000e0000 */
[----:B------:R-:W-:-:S03]  /*ab80*/  ISETP.LT.OR P3, PT, R5, 0x1, P2 ;  /* 0x000000010500780c */ /* 0x000fc60001761670 */
[----:B------:R-:W-:Y:S04]  /*ab90*/  SHFL.IDX PT, R6, R18, 0x1, 0x1c1f ;  /* 0x003c1f0012067f89 */ /* 0x000fe800000e0000 */
[----:B------:R-:W2:Y:S01]  /*aba0*/  SHFL.IDX PT, R14, R17, 0x1, 0x1c1f ;  /* 0x003c1f00110e7f89 */ /* 0x000ea200000e0000 */
[----:B-1----:R-:W-:Y:S02]  /*abb0*/  IMAD.SHL.U32 R7, R7, 0x8, RZ ;  /* 0x0000000807077824 */ /* 0x002fe400078e00ff */
[----:B0-----:R-:W-:-:S03]  /*abc0*/  IMAD.WIDE.U32 R2, R9, 0x2, R2 ;  /* 0x0000000209027825 */ /* 0x001fc600078e0002 */
[----:B------:R-:W-:Y:S02]  /*abd0*/  LOP3.LUT R7, R7, 0x18, RZ, 0xc0, !PT ;  /* 0x0000001807077812 */ /* 0x000fe400078ec0ff */
[----:B------:R-:W-:Y:S01]  /*abe0*/  LDGSTS.E.BYPASS.LTC128B.128 [R4+0x400], desc[UR36][R2.64], !P3 ;  /* 0x0040000002047fae */ /* 0x000fe2000d901d64 */
[----:B------:R-:W-:Y:S02]  /*abf0*/  ISETP.LT.OR P3, PT, R5, 0x21, P2 ;  /* 0x000000210500780c */ /* 0x000fe40001761670 */
[C---:B------:R-:W-:Y:S02]  /*ac00*/  LOP3.LUT R8, R7.reuse, 0x20, RZ, 0xfc, !PT ;  /* 0x0000002007087812 */ /* 0x040fe400078efcff */
[----:B------:R-:W-:Y:S02]  /*ac10*/  LOP3.LUT R7, R7, 0x40, RZ, 0xfc, !PT ;  /* 0x0000004007077812 */ /* 0x000fe400078efcff */
[----:B------:R-:W-:Y:S02]  /*ac20*/  ISETP.GE.AND P1, PT, R8, UR4, PT ;  /* 0x0000000408007c0c */ /* 0x000fe4000bf26270 */
[----:B------:R-:W-:Y:S01]  /*ac30*/  ISETP.GE.AND P0, PT, R7, UR4, PT ;  /* 0x0000000407007c0c */ /* 0x000fe2000bf06270 */
[----:B------:R-:W0:Y:S01]  /*ac40*/  SHFL.IDX PT, R8, R17, 0x2, 0x1c1f ;  /* 0x005c1f0011087f89 */ /* 0x000e2200000e0000 */
[----:B------:R-:W-:-:S02]  /*ac50*/  ISETP.LT.OR P4, PT, R5, 0x1, P1 ;  /* 0x000000010500780c */ /* 0x000fc40000f81670 */
[C---:B------:R-:W-:Y:S01]  /*ac60*/  ISETP.LT.OR P5, PT, R5.reuse, 0x1, P0 ;  /* 0x000000010500780c */ /* 0x040fe200007a1670 */
[----:B------:R-:W1:Y:S04]  /*ac70*/  SHFL.IDX PT, R7, R18, 0x2, 0x1c1f ;  /* 0x005c1f0012077f89 */ /* 0x000e6800000e0000 */
[----:B------:R-:W3:Y:S06]  /*ac80*/  SHFL.IDX PT, R18, R18, 0x3, 0x1c1f ;  /* 0x007c1f0012127f89 */ /* 0x000eec00000e0000 */
[----:B------:R-:W-:Y:S01]  /*ac90*/  LDGSTS.E.BYPASS.LTC128B.128 [R4+0x2400], desc[UR36][R2.64+0x40], !P4 ;  /* 0x0240004002047fae */ /* 0x000fe2000e101d64 */
[----:B------:R-:W-:-:S03]  /*aca0*/  ISETP.LT.OR P4, PT, R5, 0x21, P1 ;  /* 0x000000210500780c */ /* 0x000fc60000f81670 */
[----:B------:R2:W-:Y:S01]  /*acb0*/  LDGSTS.E.BYPASS.LTC128B.128 [R4+0x4400], desc[UR36][R2.64+0x80], !P5 ;  /* 0x0440008002047fae */ /* 0x0005e2000e901d64 */
[----:B------:R-:W-:Y:S01]  /*acc0*/  ISETP.LT.OR P5, PT, R5, 0x21, P0 ;  /* 0x000000210500780c */ /* 0x000fe200007a1670 */
[----:B--2---:R-:W-:Y:S02]  /*acd0*/  IMAD.MOV.U32 R2, RZ, RZ, R14 ;  /* 0x000000ffff027224 */ /* 0x004fe400078e000e */
[----:B------:R-:W-:Y:S01]  /*ace0*/  IMAD.MOV.U32 R3, RZ, RZ, R6 ;  /* 0x000000ffff037224 */ /* 0x000fe200078e0006 */
[----:B------:R2:W4:Y:S01]  /*acf0*/  SHFL.IDX PT, R14, R17, 0x3, 0x1c1f ;  /* 0x007c1f00110e7f89 */ /* 0x00052200000e0000 */
        /* <DEDUP_REMOVED lines=8> */
[----:B0-----:R-:W-:Y:S01]  /*ad80*/  MOV R2, R8 ;  /* 0x0000000800027202 */ /* 0x001fe20000000f00 */
[----:B-1----:R-:W-:-:S04]  /*ad90*/  IMAD.MOV.U32 R3, RZ, RZ, R7 ;  /* 0x000000ffff037224 */ /* 0x002fc800078e0007 */
[----:B------:R-:W-:-:S05]  /*ada0*/  IMAD.WIDE.U32 R2, R9, 0x2, R2 ;  /* 0x0000000209027825 */ /* 0x000fca00078e0002 */
[----:B------:R2:W-:Y:S04]  /*adb0*/  LDGSTS.E.BYPASS.LTC128B.128 [R4+0x1400], desc[UR36][R2.64], !P3 ;  /* 0x0140000002047fae */ /* 0x0005e8000d901d64 */
[----:B------:R2:W-:Y:S04]  /*adc0*/  LDGSTS.E.BYPASS.LTC128B.128 [R4+0x3400], desc[UR36][R2.64+0x40], !P4 ;  /* 0x0340004002047fae */ /* 0x0005e8000e101d64 */
[----:B---34-:R2:W-:Y:S02]  /*add0*/  LDGSTS.E.BYPASS.LTC128B.128 [R4+0x5400], desc[UR36][R2.64+0x80], !P5 ;  /* 0x0540008002047fae */ /* 0x0185e4000e901d64 */
.L_x_10168:
[C---:B------:R-:W-:Y:S01]  /*ade0*/  ISETP.LT.OR P2, PT, R5.reuse, 0x61, P2 ;  /* 0x000000610500780c */ /* 0x040fe20001741670 */
[----:B--2---:R-:W-:Y:S01]  /*adf0*/  IMAD.MOV.U32 R2, RZ, RZ, R14 ;  /* 0x000000ffff027224 */ /* 0x004fe200078e000e */
        /* <DEDUP_REMOVED lines=12> */
.L_x_10096:
        /* <DEDUP_REMOVED lines=8> */
[----:B0-----:R-:W-:-:S05]  /*af40*/  IMAD.U32 R2, RZ, RZ, UR5 ;  /* 0x00000005ff027e24 */ /* 0x001fca000f8e00ff */
[----:B------:R-:W-:-:S13]  /*af50*/  ISETP.NE.AND P2, PT, R2, 0x3, PT ;  /* 0x000000030200780c */ /* 0x000fda0003f45270 */
[----:B------:R-:W-:Y:S05]  /*af60*/  @!P2 BRA `(.L_x_10097) ;  /* 0x000000000004a947 */ /* 0x000fea0003800000 */
[----:B------:R-:W-:Y:S01]  /*af70*/  BPT.TRAP 0x1 ;  /* 0x000000040000795c */ /* 0x000fe20000300000 */
.L_x_10097:
[----:B------:R-:W-:Y:S01]  /*af80*/  IADD3 R2, R21, 0x1, RZ ;  /* 0x0000000115027810 */ /* 0x000fe20007ffe0ff */
[----:B------:R0:W-:Y:S03]  /*af90*/  SYNCS.ARRIVE.TRANS64.A1T0 RZ, [R0+URZ+0x2d850], RZ ;  /* 0x02d850ff00ff79a7 */ /* 0x0001e6000810003f */
[----:B------:R-:W-:-:S04]  /*afa0*/  ISETP.NE.AND P0, PT, R2, 0x2, PT ;  /* 0x000000020200780c */ /* 0x000fc80003f05270 */
[----:B------:R-:W-:Y:S02]  /*afb0*/  SEL R3, RZ, 0x1, P0 ;  /* 0x00000001ff037807 */ /* 0x000fe40000000000 */
[----:B------:R-:W-:Y:S02]  /*afc0*/  SEL R2, R2, RZ, P0 ;  /* 0x000000ff02027207 */ /* 0x000fe40000000000 */
[----:B0-----:R-:W-:-:S07]  /*afd0*/  LOP3.LUT R0, R24, R3, RZ, 0x3c, !PT ;  /* 0x0000000318007212 */ /* 0x001fce00078e3cff */
.L_x_10063:
[----:B------:R-:W0:Y:S01]  /*afe0*/  S2R R4, SR_CgaCtaId ;  /* 0x0000000000047919 */ /* 0x000e220000008800 */
[----:B------:R-:W-:Y:S02]  /*aff0*/  MOV R3, 0x400 ;  /* 0x0000040000037802 */ /* 0x000fe40000000f00 */
[----:B------:R-:W-:Y:S02]  /*b000*/  SHF.L.U32 R6, R6, 0x1f, RZ ;  /* 0x0000001f06067819 */ /* 0x000fe400000006ff */
[----:B0-----:R-:W-:-:S04]  /*b010*/  LEA R7, R4, R3, 0x18 ;  /* 0x0000000304077211 */ /* 0x001fc800078ec0ff */
[----:B------:R-:W0:Y:S02]  /*b020*/  SYNCS.PHASECHK.TRANS64.TRYWAIT P0, [R7+URZ+0x2d820], R6 ;  /* 0x02d82006070075a7 */ /* 0x000e24000800017f */
[----:B0-----:R-:W-:Y:S05]  /*b030*/  @!P0 BRA `(.L_x_10098) ;  /* 0x0000002400288947 */ /* 0x001fea0003800000 */
.L_x_10169:
[----:B------:R-:W-:-:S03]  /*b040*/  UMOV UR4, 0xffffffff ;  /* 0xffffffff00047882 */ /* 0x000fc60000000000 */
[----:B------:R-:W-:Y:S05]  /*b050*/  BRA.DIV UR4, `(.L_x_10099) ;  /* 0x0000002604347947 */ /* 0x000fea000b800000 */
[----:B------:R-:W1:Y:S02]  /*b060*/  S2R R3, SR_TID.X ;  /* 0x0000000000037919 */ /* 0x000e640000002100 */
[----:B-1----:R-:W-:-:S04]  /*b070*/  SHF.R.U32.HI R3, RZ, 0x5, R3 ;  /* 0x00000005ff037819 */ /* 0x002fc80000011603 */
[----:B------:R-:W-:-:S05]  /*b080*/  LOP3.LUT R3, R3, 0x3, RZ, 0xc0, !PT ;  /* 0x0000000303037812 */ /* 0x000fca00078ec0ff */
[----:B------:R1:W2:Y:S02]  /*b090*/  SHFL.IDX PT, R14, R3, RZ, 0x1f ;  /* 0x00001fff030e7589 */ /* 0x0002a400000e0000 */
.L_x_10172:
[----:B--2---:R-:W-:-:S13]  /*b0a0*/  ISETP.NE.AND P0, PT, R14, RZ, PT ;  /* 0x000000ff0e00720c */ /* 0x004fda0003f05270 */
[----:B------:R-:W-:Y:S05]  /*b0b0*/  @P0 BRA `(.L_x_10031) ;  /* 0x0000000000880947 */ /* 0x000fea0003800000 */
[----:B------:R-:W-:-:S03]  /*b0c0*/  UMOV UR4, 0xffffffff ;  /* 0xffffffff00047882 */ /* 0x000fc60000000000 */
[----:B------:R-:W-:Y:S05]  /*b0d0*/  BRA.DIV UR4, `(.L_x_10100) ;  /* 0x0000002604487947 */ /* 0x000fea000b800000 */
[----:B------:R-:W-:-:S13]  /*b0e0*/  ELECT P6, URZ, PT ;  /* 0x00000000003f782f */ /* 0x000fda00038c0000 */
.L_x_10175:
[----:B------:R-:W-:Y:S05]  /*b0f0*/  @!P6 BRA `(.L_x_10031) ;  /* 0x000000000078e947 */ /* 0x000fea0003800000 */
[----:B------:R-:W-:-:S06]  /*b100*/  ULOP3.LUT UR4, UR38, 0x2, URZ, 0xfc, !UPT ;  /* 0x0000000226047892 */ /* 0x000fcc000f8efc3f */
[----:B-1----:R-:W-:-:S05]  /*b110*/  IMAD.U32 R3, RZ, RZ, UR4 ;  /* 0x00000004ff037e24 */ /* 0x002fca000f8e00ff */
[----:B------:R-:W-:-:S13]  /*b120*/  ISETP.NE.AND P0, PT, R3, 0x3, PT ;  /* 0x000000030300780c */ /* 0x000fda0003f05270 */
[----:B------:R-:W-:Y:S05]  /*b130*/  @!P0 BRA `(.L_x_10101) ;  /* 0x0000000000048947 */ /* 0x000fea0003800000 */
[----:B------:R-:W-:Y:S01]  /*b140*/  BPT.TRAP 0x1 ;  /* 0x000000040000795c */ /* 0x000fe20000300000 */
.L_x_10101:
[----:B------:R-:W-:Y:S01]  /*b150*/  IMAD R5, R2, 0x8, R7 ;  /* 0x0000000802057824 */ /* 0x000fe200078e0207 */
[----:B------:R-:W-:Y:S01]  /*b160*/  SHF.L.U32 R4, R0, 0x1f, RZ ;  /* 0x0000001f00047819 */ /* 0x000fe200000006ff */
[----:B------:R-:W-:-:S03]  /*b170*/  VIADD R2, R2, 0x1 ;  /* 0x0000000102027836 */ /* 0x000fc60000000000 */
[----:B------:R-:W1:Y:S02]  /*b180*/  SYNCS.PHASECHK.TRANS64.TRYWAIT P1, [R5+URZ+0x2d840], R4 ;  /* 0x02d84004050075a7 */ /* 0x000e64000802017f */
[----:B------:R-:W-:-:S04]  /*b190*/  ISETP.NE.AND P2, PT, R2, 0x2, PT ;  /* 0x000000020200780c */ /* 0x000fc80003f45270 */
[----:B------:R-:W-:Y:S01]  /*b1a0*/  SEL R3, RZ, 0x1, P2 ;  /* 0x00000001ff037807 */ /* 0x000fe20001000000 */
[----:B-1----:R-:W-:Y:S08]  /*b1b0*/  @!P1 BRA `(.L_x_10102) ;  /* 0x0000002400309947 */ /* 0x002ff00003800000 */
.L_x_10176:
[----:B------:R-:W-:Y:S02]  /*b1c0*/  SEL R2, R2, RZ, P2 ;  /* 0x000000ff02027207 */ /* 0x000fe40001000000 */
[----:B------:R-:W-:Y:S01]  /*b1d0*/  LOP3.LUT R0, R0, R3, RZ, 0x3c, !PT ;  /* 0x0000000300007212 */ /* 0x000fe200078e3cff */
[----:B------:R-:W-:Y:S06]  /*b1e0*/  @!P0 BRA `(.L_x_10103) ;  /* 0x0000000000048947 */ /* 0x000fec0003800000 */
[----:B------:R-:W-:Y:S01]  /*b1f0*/  BPT.TRAP 0x1 ;  /* 0x000000040000795c */ /* 0x000fe20000300000 */
.L_x_10103:
[----:B------:R-:W-:Y:S01]  /*b200*/  IMAD R3, R2, 0x8, R7 ;  /* 0x0000000802037824 */ /* 0x000fe200078e0207 */
[----:B------:R-:W-:-:S04]  /*b210*/  SHF.L.U32 R0, R0, 0x1f, RZ ;  /* 0x0000001f00007819 */ /* 0x000fc800000006ff */
[----:B------:R-:W2:Y:S02]  /*b220*/  SYNCS.PHASECHK.TRANS64.TRYWAIT P1, [R3+URZ+0x2d840], R0 ;  /* 0x02d84000030075a7 */ /* 0x000ea4000802017f */
[----:B--2---:R-:W-:Y:S05]  /*b230*/  @!P1 BRA `(.L_x_10104) ;  /* 0x0000002400249947 */ /* 0x004fea0003800000 */
.L_x_10177:
[----:B------:R-:W-:Y:S05]  /*b240*/  @!P0 BRA `(.L_x_10105) ;  /* 0x0000000000048947 */ /* 0x000fea0003800000 */
[----:B------:R-:W-:Y:S01]  /*b250*/  BPT.TRAP 0x1 ;  /* 0x000000040000795c */ /* 0x000fe20000300000 */
.L_x_10105:
[----:B------:R-:W3:Y:S02]  /*b260*/  SYNCS.PHASECHK.TRANS64.TRYWAIT P1, [R5+URZ+0x2d860], R4 ;  /* 0x02d86004050075a7 */ /* 0x000ee4000802017f */
[----:B---3--:R-:W-:Y:S05]  /*b270*/  @!P1 BRA `(.L_x_10106) ;  /* 0x0000002400289947 */ /* 0x008fea0003800000 */
.L_x_10178:
[----:B------:R-:W-:Y:S05]  /*b280*/  @!P0 BRA `(.L_x_10107) ;  /* 0x0000000000048947 */ /* 0x000fea0003800000 */
[----:B------:R-:W-:Y:S01]  /*b290*/  BPT.TRAP 0x1 ;  /* 0x000000040000795c */ /* 0x000fe20000300000 */
.L_x_10107:
[----:B----4-:R4:W0:Y:S02]  /*b2a0*/  SYNCS.PHASECHK.TRANS64.TRYWAIT P0, [R3+URZ+0x2d860], R0 ;  /* 0x02d86000030075a7 */ /* 0x010824000800017f */
[----:B0-----:R-:W-:Y:S05]  /*b2b0*/  @!P0 NANOSLEEP.SYNCS 0x989680 ;  /* 0x009896800000895d */ /* 0x001fea0003900000 */
[----:B------:R-:W0:Y:S02]  /*b2c0*/  @!P0 SYNCS.PHASECHK.TRANS64 P0, [R3+URZ+0x2d860], R0 ;  /* 0x02d86000030085a7 */ /* 0x000e24000800007f */
[----:B0-----:R-:W-:Y:S05]  /*b2d0*/  @!P0 BRA `(.L_x_10107) ;  /* 0xfffffffc00f08947 */ /* 0x001fea000383ffff */
.L_x_10031:
[----:B------:R-:W-:Y:S05]  /*b2e0*/  BSYNC B6 ;  /* 0x0000000000067941 */ /* 0x000fea0003800000 */
.L_x_10028:
[----:B------:R-:W-:Y:S05]  /*b2f0*/  EXIT ;  /* 0x000000000000794d */ /* 0x000fea0003800000 */
.L_x_10035:
[----:B0-----:R-:W-:-:S04]  /*b300*/  IMAD.U32 R3, RZ, RZ, UR42 ;  /* 0x0000002aff037e24 */ /* 0x001fc8000f8e00ff */
[----:B------:R0:W1:Y:S03]  /*b310*/  SYNCS.PHASECHK.TRANS64.TRYWAIT P0, [R3+URZ+0x2d800], R0 ;  /* 0x02d80000030075a7 */ /* 0x000066000800017f */
[----:B-1----:R-:W-:Y:S05]  /*b320*/  @!P0 NANOSLEEP.SYNCS 0x989680 ;  /* 0x009896800000895d */ /* 0x002fea0003900000 */
[----:B------:R-:W1:Y:S02]  /*b330*/  @!P0 SYNCS.PHASECHK.TRANS64 P0, [R3+URZ+0x2d800], R0 ;  /* 0x02d80000030085a7 */ /* 0x000e64000800007f */
[----:B-1----:R-:W-:Y:S05]  /*b340*/  @!P0 BRA `(.L_x_10035) ;  /* 0xfffffffc00ec8947 */ /* 0x002fea000383ffff */
[----:B------:R-:W-:Y:S05]  /*b350*/  BRA `(.L_x_10108) ;  /* 0xffffff5c009c7947 */ /* 0x000fea000383ffff */
.L_x_10039:
[----:B0-----:R-:W-:-:S04]  /*b360*/  MOV R3, UR42 ;  /* 0x0000002a00037c02 */ /* 0x001fc80008000f00 */
[----:B------:R0:W2:Y:S03]  /*b370*/  SYNCS.PHASECHK.TRANS64.TRYWAIT P1, [R3+URZ+0x2d830], R0 ;  /* 0x02d83000030075a7 */ /* 0x0000a6000802017f */
[----:B--2---:R-:W-:Y:S05]  /*b380*/  @!P1 NANOSLEEP.SYNCS 0x989680 ;  /* 0x009896800000995d */ /* 0x004fea0003900000 */
[----:B------:R-:W2:Y:S02]  /*b390*/  @!P1 SYNCS.PHASECHK.TRANS64 P1, [R3+URZ+0x2d830], R0 ;  /* 0x02d83000030095a7 */ /* 0x000ea4000802007f */
[----:B--2---:R-:W-:Y:S05]  /*b3a0*/  @!P1 BRA `(.L_x_10039) ;  /* 0xfffffffc00ec9947 */ /* 0x004fea000383ffff */
[----:B------:R-:W-:Y:S05]  /*b3b0*/  BRA `(.L_x_10038) ;  /* 0xffffff5c00b07947 */ /* 0x000fea000383ffff */
.L_x_10045:
[----:B--2---:R-:W-:-:S04]  /*b3c0*/  IMAD.U32 R11, RZ, RZ, UR10 ;  /* 0x0000000aff0b7e24 */ /* 0x004fc8000f8e00ff */
[----:B------:R2:W3:Y:S03]  /*b3d0*/  SYNCS.PHASECHK.TRANS64.TRYWAIT P1, [R11+URZ+0x2d830], R0 ;  /* 0x02d830000b0075a7 */ /* 0x0004e6000802017f */
[----:B---3--:R-:W-:Y:S05]  /*b3e0*/  @!P1 NANOSLEEP.SYNCS 0x989680 ;  /* 0x009896800000995d */ /* 0x008fea0003900000 */
[----:B------:R-:W3:Y:S02]  /*b3f0*/  @!P1 SYNCS.PHASECHK.TRANS64 P1, [R11+URZ+0x2d830], R0 ;  /* 0x02d830000b0095a7 */ /* 0x000ee4000802007f */
[----:B---3--:R-:W-:Y:S05]  /*b400*/  @!P1 BRA `(.L_x_10045) ;  /* 0xfffffffc00ec9947 */ /* 0x008fea000383ffff */
[----:B------:R-:W-:Y:S05]  /*b410*/  BRA `(.L_x_10042) ;  /* 0xffffff8400587947 */ /* 0x000fea000383ffff */
.L_x_10049:
[----:B-1----:R-:W-:-:S04]  /*b420*/  IMAD.U32 R11, RZ, RZ, UR10 ;  /* 0x0000000aff0b7e24 */ /* 0x002fc8000f8e00ff */
[----:B------:R1:W2:Y:S03]  /*b430*/  SYNCS.PHASECHK.TRANS64.TRYWAIT P1, [R11+URZ+0x2d850], R4 ;  /* 0x02d850040b0075a7 */ /* 0x0002a6000802017f */
[----:B--2---:R-:W-:Y:S05]  /*b440*/  @!P1 NANOSLEEP.SYNCS 0x989680 ;  /* 0x009896800000995d */ /* 0x004fea0003900000 */
[----:B------:R-:W2:Y:S02]  /*b450*/  @!P1 SYNCS.PHASECHK.TRANS64 P1, [R11+URZ+0x2d850], R4 ;  /* 0x02d850040b0095a7 */ /* 0x000ea4000802007f */
[----:B--2---:R-:W-:Y:S05]  /*b460*/  @!P1 BRA `(.L_x_10049) ;  /* 0xfffffffc00ec9947 */ /* 0x004fea000383ffff */
[----:B------:R-:W-:Y:S05]  /*b470*/  BRA `(.L_x_10046) ;  /* 0xffffff8800087947 */ /* 0x000fea000383ffff */
.L_x_10056:
[----:B--2---:R-:W-:-:S04]  /*b480*/  IMAD.U32 R3, RZ, RZ, UR6 ;  /* 0x00000006ff037e24 */ /* 0x004fc8000f8e00ff */
[----:B------:R2:W3:Y:S03]  /*b490*/  SYNCS.PHASECHK.TRANS64.TRYWAIT P1, [R3+URZ+0x2d850], R2 ;  /* 0x02d85002030075a7 */ /* 0x0004e6000802017f */
[----:B---3--:R-:W-:Y:S05]  /*b4a0*/  @!P1 NANOSLEEP.SYNCS 0x989680 ;  /* 0x009896800000995d */ /* 0x008fea0003900000 */
[----:B------:R-:W3:Y:S02]  /*b4b0*/  @!P1 SYNCS.PHASECHK.TRANS64 P1, [R3+URZ+0x2d850], R2 ;  /* 0x02d85002030095a7 */ /* 0x000ee4000802007f */
[----:B---3--:R-:W-:Y:S05]  /*b4c0*/  @!P1 BRA `(.L_x_10056) ;  /* 0xfffffffc00ec9947 */ /* 0x008fea000383ffff */
[----:B------:R-:W-:Y:S05]  /*b4d0*/  BRA `(.L_x_10055) ;  /* 0xffffffa400407947 */ /* 0x000fea000383ffff */
.L_x_10068:
[----:B------:R-:W-:Y:S01]  /*b4e0*/  IMAD.MOV.U32 R13, RZ, RZ, R18 ;  /* 0x000000ffff0d7224 */ /* 0x000fe200078e0012 */
[----:B------:R-:W-:Y:S01]  /*b4f0*/  MOV R11, 0x1f ;  /* 0x0000001f000b7802 */ /* 0x000fe20000000f00 */
[----:B------:R-:W-:Y:S02]  /*b500*/  IMAD.MOV.U32 R12, RZ, RZ, RZ ;  /* 0x000000ffff0c7224 */ /* 0x000fe400078e00ff */
[----:B------:R-:W-:-:S07]  /*b510*/  IMAD.MOV.U32 R15, RZ, RZ, -0x1 ;  /* 0xffffffffff0f7424 */ /* 0x000fce00078e00ff */
[----:B-----5:R-:W-:Y:S05]  /*b520*/  WARPSYNC.COLLECTIVE R15, `(.L_x_10109) ;  /* 0x000000000f087348 */ /* 0x020fea0003c00000 */
[----:B------:R0:W1:Y:S02]  /*b530*/  SHFL.IDX P6, R14, R13, R12, R11 ;  /* 0x0000000c0d0e7389 */ /* 0x00006400000c000b */
[----:B01---5:R-:W-:Y:S01]  /*b540*/  ENDCOLLECTIVE ;  /* 0x000000000000791b */ /* 0x023fe20003800000 */
.L_x_10109:
[----:B------:R-:W-:Y:S05]  /*b550*/  BRA `(.L_x_10110) ;  /* 0xffffffd0002c7947 */ /* 0x000fea000383ffff */
.L_x_10070:
[----:B0-----:R-:W-:-:S04]  /*b560*/  IMAD.U32 R2, RZ, RZ, UR45 ;  /* 0x0000002dff027e24 */ /* 0x001fc8000f8e00ff */
[----:B------:R0:W1:Y:S03]  /*b570*/  SYNCS.PHASECHK.TRANS64.TRYWAIT P0, [R2+URZ+0x2d840], R9 ;  /* 0x02d84009020075a7 */ /* 0x000066000800017f */
[----:B-1----:R-:W-:Y:S05]  /*b580*/  @!P0 NANOSLEEP.SYNCS 0x989680 ;  /* 0x009896800000895d */ /* 0x002fea0003900000 */
[----:B------:R-:W1:Y:S02]  /*b590*/  @!P0 SYNCS.PHASECHK.TRANS64 P0, [R2+URZ+0x2d840], R9 ;  /* 0x02d84009020085a7 */ /* 0x000e64000800007f */
[----:B-1----:R-:W-:Y:S05]  /*b5a0*/  @!P0 BRA `(.L_x_10070) ;  /* 0xfffffffc00ec8947 */ /* 0x002fea000383ffff */
[----:B------:R-:W-:Y:S05]  /*b5b0*/  BRA `(.L_x_10111) ;  /* 0xffffffd000ac7947 */ /* 0x000fea000383ffff */
.L_x_10071:
        /* <DEDUP_REMOVED lines=8> */
.L_x_10113:
[----:B------:R-:W-:Y:S05]  /*b640*/  BSYNC B0 ;  /* 0x0000000000007941 */ /* 0x000fea0003800000 */
.L_x_10112:
[----:B------:R-:W-:Y:S01]  /*b650*/  IMAD.MOV.U32 R13, RZ, RZ, R0 ;  /* 0x000000ffff0d7224 */ /* 0x000fe200078e0000 */
[----:B------:R-:W0:Y:S01]  /*b660*/  S2R R10, SR_TID.X ;  /* 0x00000000000a7919 */ /* 0x000e220000002100 */
[----:B------:R-:W-:Y:S01]  /*b670*/  IMAD.MOV.U32 R12, RZ, RZ, RZ ;  /* 0x000000ffff0c7224 */ /* 0x000fe200078e00ff */
[----:B------:R-:W-:Y:S01]  /*b680*/  @P0 LEA R21, R28, UR45, 0x1 ;  /* 0x0000002d1c150c11 */ /* 0x000fe2000f8e08ff */
[----:B------:R-:W-:Y:S02]  /*b690*/  IMAD.MOV.U32 R11, RZ, RZ, 0x1c1f ;  /* 0x00001c1fff0b7424 */ /* 0x000fe400078e00ff */
[----:B------:R-:W-:Y:S02]  /*b6a0*/  IMAD.MOV.U32 R15, RZ, RZ, -0x1 ;  /* 0xffffffffff0f7424 */ /* 0x000fe400078e00ff */
[----:B------:R-:W-:-:S07]  /*b6b0*/  IMAD.MOV.U32 R6, RZ, RZ, R14 ;  /* 0x000000ffff067224 */ /* 0x000fce00078e000e */
[----:B0-----:R-:W-:Y:S05]  /*b6c0*/  WARPSYNC.COLLECTIVE R15, `(.L_x_10114) ;  /* 0x000000000f087348 */ /* 0x001fea0003c00000 */
[----:B------:R1:W2:Y:S02]  /*b6d0*/  SHFL.IDX P6, R14, R13, R12, R11 ;  /* 0x0000000c0d0e7389 */ /* 0x0002a400000c000b */
[----:B012---:R-:W-:Y:S01]  /*b6e0*/  ENDCOLLECTIVE ;  /* 0x000000000000791b */ /* 0x007fe20003800000 */
.L_x_10114:
[----:B------:R-:W-:Y:S02]  /*b6f0*/  IMAD.MOV.U32 R7, RZ, RZ, R6 ;  /* 0x000000ffff077224 */ /* 0x000fe400078e0006 */
[----:B------:R-:W-:Y:S02]  /*b700*/  IMAD.MOV.U32 R13, RZ, RZ, R9 ;  /* 0x000000ffff0d7224 */ /* 0x000fe400078e0009 */
[----:B------:R-:W-:Y:S01]  /*b710*/  IMAD.MOV.U32 R12, RZ, RZ, 0x1 ;  /* 0x00000001ff0c7424 */ /* 0x000fe200078e00ff */
[----:B------:R-:W-:Y:S01]  /*b720*/  SHF.L.U32 R10, R10, 0x3, RZ ;  /* 0x000000030a0a7819 */ /* 0x000fe200000006ff */
[----:B------:R-:W-:-:S07]  /*b730*/  IMAD.MOV.U32 R6, RZ, RZ, R14 ;  /* 0x000000ffff067224 */ /* 0x000fce00078e000e */
[----:B------:R-:W-:Y:S05]  /*b740*/  WARPSYNC.COLLECTIVE R15, `(.L_x_10115) ;  /* 0x000000000f087348 */ /* 0x000fea0003c00000 */
[----:B------:R0:W1:Y:S02]  /*b750*/  SHFL.IDX P6, R14, R13, R12, R11 ;  /* 0x0000000c0d0e7389 */ /* 0x00006400000c000b */
[----:B01----:R-:W-:Y:S01]  /*b760*/  ENDCOLLECTIVE ;  /* 0x000000000000791b */ /* 0x003fe20003800000 */
.L_x_10115:
[----:B------:R-:W-:-:S05]  /*b770*/  LOP3.LUT R10, R10, 0x18, RZ, 0xc0, !PT ;  /* 0x000000180a0a7812 */ /* 0x000fca00078ec0ff */
[----:B------:R-:W-:-:S05]  /*b780*/  @P0 IMAD.WIDE.U32 R6, R10, 0x2, R6 ;  /* 0x000000020a060825 */ /* 0x000fca00078e0006 */
[----:B------:R-:W-:Y:S01]  /*b790*/  @!PT LDS RZ, [RZ] ;  /* 0x00000000fffff984 */ /* 0x000fe20000000800 */
[----:B------:R-:W-:Y:S01]  /*b7a0*/  @!PT LDS RZ, [RZ] ;  /* 0x00000000fffff984 */ /* 0x000fe20000000800 */
[----:B------:R-:W-:Y:S01]  /*b7b0*/  @!PT LDS RZ, [RZ] ;  /* 0x00000000fffff984 */ /* 0x000fe20000000800 */
[----:B------:R0:W-:Y:S01]  /*b7c0*/  @P0 LDGSTS.E.BYPASS.LTC128B.128 [R21+0x15400], desc[UR36][R6.64], !P4 ;  /* 0x1540000006150fae */ /* 0x0001e2000e101d64 */
[----:B------:R-:W-:-:S03]  /*b7d0*/  MOV R13, R0 ;  /* 0x00000000000d7202 */ /* 0x000fc60000000f00 */
[----:B------:R0:W-:Y:S04]  /*b7e0*/  @P0 LDGSTS.E.BYPASS.LTC128B.128 [R21+0x17400], desc[UR36][R6.64+0x40], !P3 ;  /* 0x1740004006150fae */ /* 0x0001e8000d901d64 */
[----:B------:R0:W-:Y:S01]  /*b7f0*/  @P0 LDGSTS.E.BYPASS.LTC128B.128 [R21+0x19400], desc[UR36][R6.64+0x80], !P2 ;  /* 0x1940008006150fae */ /* 0x0001e2000d101d64 */
[----:B------:R-:W-:Y:S01]  /*b800*/  ISETP.GE.AND P0, PT, R8, 0x21, PT ;  /* 0x000000210800780c */ /* 0x000fe20003f06270 */
[----:B------:R-:W-:-:S12]  /*b810*/  IMAD.MOV.U32 R4, RZ, RZ, R14 ;  /* 0x000000ffff047224 */ /* 0x000fd800078e000e */
[----:B0-----:R-:W-:Y:S05]  /*b820*/  WARPSYNC.COLLECTIVE R15, `(.L_x_10116) ;  /* 0x000000000f087348 */ /* 0x001fea0003c00000 */
[----:B------:R1:W2:Y:S02]  /*b830*/  SHFL.IDX P6, R14, R13, R12, R11 ;  /* 0x0000000c0d0e7389 */ /* 0x0002a400000c000b */
[----:B012---:R-:W-:Y:S01]  /*b840*/  ENDCOLLECTIVE ;  /* 0x000000000000791b */ /* 0x007fe20003800000 */
.L_x_10116:
[----:B------:R-:W-:Y:S01]  /*b850*/  @P0 LEA R27, R28, UR45, 0x1 ;  /* 0x0000002d1c1b0c11 */ /* 0x000fe2000f8e08ff */
[----:B------:R-:W-:Y:S02]  /*b860*/  IMAD.MOV.U32 R13, RZ, RZ, R9 ;  /* 0x000000ffff0d7224 */ /* 0x000fe400078e0009 */
[----:B------:R-:W-:Y:S02]  /*b870*/  IMAD.MOV.U32 R12, RZ, RZ, 0x2 ;  /* 0x00000002ff0c7424 */ /* 0x000fe400078e00ff */
[----:B------:R-:W-:-:S07]  /*b880*/  IMAD.MOV.U32 R5, RZ, RZ, R14 ;  /* 0x000000ffff057224 */ /* 0x000fce00078e000e */
[----:B------:R-:W-:Y:S05]  /*b890*/  WARPSYNC.COLLECTIVE R15, `(.L_x_10117) ;  /* 0x000000000f087348 */ /* 0x000fea0003c00000 */
[----:B------:R0:W1:Y:S02]  /*b8a0*/  SHFL.IDX P6, R14, R13, R12, R11 ;  /* 0x0000000c0d0e7389 */ /* 0x00006400000c000b */
[----:B01----:R-:W-:Y:S01]  /*b8b0*/  ENDCOLLECTIVE ;  /* 0x000000000000791b */ /* 0x003fe20003800000 */
.L_x_10117:
[----:B------:R-:W-:-:S04]  /*b8c0*/  LOP3.LUT R5, R5, R4, RZ, 0x3c, !PT ;  /* 0x0000000405057212 */ /* 0x000fc800078e3cff */
[----:B------:R-:W-:-:S04]  /*b8d0*/  LOP3.LUT R4, R5, R4, RZ, 0x3c, !PT ;  /* 0x0000000405047212 */ /* 0x000fc800078e3cff */
[----:B------:R-:W-:Y:S01]  /*b8e0*/  LOP3.LUT R5, R5, R4, RZ, 0x3c, !PT ;  /* 0x0000000405057212 */ /* 0x000fe200078e3cff */
[----:B------:R-:W-:Y:S02]  /*b8f0*/  IMAD.MOV.U32 R13, RZ, RZ, R0 ;  /* 0x000000ffff0d7224 */ /* 0x000fe400078e0000 */
[----:B------:R-:W-:-:S05]  /*b900*/  @P0 IMAD.WIDE.U32 R4, R10, 0x2, R4 ;  /* 0x000000020a040825 */ /* 0x000fca00078e0004 */
[----:B------:R-:W-:Y:S01]  /*b910*/  @!PT LDS RZ, [RZ] ;  /* 0x00000000fffff984 */ /* 0x000fe20000000800 */
[----:B------:R-:W-:Y:S01]  /*b920*/  @!PT LDS RZ, [RZ] ;  /* 0x00000000fffff984 */ /* 0x000fe20000000800 */
[----:B------:R-:W-:Y:S01]  /*b930*/  @!PT LDS RZ, [RZ] ;  /* 0x00000000fffff984 */ /* 0x000fe20000000800 */
[----:B------:R0:W-:Y:S01]  /*b940*/  @P0 LDGSTS.E.BYPASS.LTC128B.128 [R27+0x15c00], desc[UR36][R4.64], !P4 ;  /* 0x15c00000041b0fae */ /* 0x0001e2000e101d64 */
[----:B------:R-:W-:-:S03]  /*b950*/  IMAD.MOV.U32 R2, RZ, RZ, R14 ;  /* 0x000000ffff027224 */ /* 0x000fc600078e000e */
[----:B------:R0:W-:Y:S04]  /*b960*/  @P0 LDGSTS.E.BYPASS.LTC128B.128 [R27+0x17c00], desc[UR36][R4.64+0x40], !P3 ;  /* 0x17c00040041b0fae */ /* 0x0001e8000d901d64 */
[----:B0-----:R-:W-:Y:S05]  /*b970*/  WARPSYNC.COLLECTIVE R15, `(.L_x_10118) ;  /* 0x000000000f087348 */ /* 0x001fea0003c00000 */
[----:B------:R1:W2:Y:S02]  /*b980*/  SHFL.IDX P6, R14, R13, R12, R11 ;  /* 0x0000000c0d0e7389 */ /* 0x0002a400000c000b */
[----:B012---:R-:W-:Y:S01]  /*b990*/  ENDCOLLECTIVE ;  /* 0x000000000000791b */ /* 0x007fe20003800000 */
.L_x_10118:
[----:B------:R-:W-:Y:S01]  /*b9a0*/  @!PT LDS RZ, [RZ] ;  /* 0x00000000fffff984 */ /* 0x000fe20000000800 */
[----:B------:R-:W-:Y:S01]  /*b9b0*/  @!PT LDS RZ, [RZ] ;  /* 0x00000000fffff984 */ /* 0x000fe20000000800 */
[----:B------:R-:W-:Y:S01]  /*b9c0*/  @!PT LDS RZ, [RZ] ;  /* 0x00000000fffff984 */ /* 0x000fe20000000800 */
[----:B------:R0:W-:Y:S01]  /*b9d0*/  @P0 LDGSTS.E.BYPASS.LTC128B.128 [R27+0x19c00], desc[UR36][R4.64+0x80], !P2 ;  /* 0x19c00080041b0fae */ /* 0x0001e2000d101d64 */
[----:B------:R-:W-:Y:S01]  /*b9e0*/  ISETP.GE.AND P0, PT, R8, 0x41, PT ;  /* 0x000000410800780c */ /* 0x000fe20003f06270 */
[----:B------:R-:W-:Y:S02]  /*b9f0*/  IMAD.MOV.U32 R13, RZ, RZ, R9 ;  /* 0x000000ffff0d7224 */ /* 0x000fe400078e0009 */
[----:B------:R-:W-:-:S10]  /*ba00*/  IMAD.MOV.U32 R12, RZ, RZ, 0x3 ;  /* 0x00000003ff0c7424 */ /* 0x000fd400078e00ff */
[----:B------:R-:W-:Y:S02]  /*ba10*/  @P0 LEA R7, R28, UR45, 0x1 ;  /* 0x0000002d1c070c11 */ /* 0x000fe4000f8e08ff */
[----:B0-----:R-:W-:-:S07]  /*ba20*/  MOV R3, R14 ;  /* 0x0000000e00037202 */ /* 0x001fce0000000f00 */
[----:B------:R-:W-:Y:S05]  /*ba30*/  WARPSYNC.COLLECTIVE R15, `(.L_x_10119) ;  /* 0x000000000f087348 */ /* 0x000fea0003c00000 */
[----:B------:R0:W1:Y:S02]  /*ba40*/  SHFL.IDX P6, R14, R13, R12, R11 ;  /* 0x0000000c0d0e7389 */ /* 0x00006400000c000b */
[----:B01----:R-:W-:Y:S01]  /*ba50*/  ENDCOLLECTIVE ;  /* 0x000000000000791b */ /* 0x003fe20003800000 */
.L_x_10119:
        /* <DEDUP_REMOVED lines=11> */
[----:B------:R0:W-:Y:S02]  /*bb10*/  @P0 LDGSTS.E.BYPASS.LTC128B.128 [R7+0x1a400], desc[UR36][R2.64+0x80], !P2 ;  /* 0x1a40008002070fae */ /* 0x0001e4000d101d64 */
[----:B0-----:R-:W-:Y:S05]  /*bb20*/  WARPSYNC.COLLECTIVE R15, `(.L_x_10120) ;  /* 0x000000000f087348 */ /* 0x001fea0003c00000 */
[----:B------:R1:W2:Y:S02]  /*bb30*/  SHFL.IDX P6, R14, R13, R12, R11 ;  /* 0x0000000c0d0e7389 */ /* 0x0002a400000c000b */
[----:B012---:R-:W-:Y:S01]  /*bb40*/  ENDCOLLECTIVE ;  /* 0x000000000000791b */ /* 0x007fe20003800000 */
.L_x_10120:
[----:B------:R-:W-:Y:S05]  /*bb50*/  BRA `(.L_x_10121) ;  /* 0xffffffd000707947 */ /* 0x000fea000383ffff */
.L_x_10074:
[----:B------:R-:W-:Y:S01]  /*bb60*/  IMAD.MOV.U32 R13, RZ, RZ, R9 ;  /* 0x000000ffff0d7224 */ /* 0x000fe200078e0009 */
[----:B------:R-:W-:Y:S01]  /*bb70*/  MOV R12, RZ ;  /* 0x000000ff000c7202 */ /* 0x000fe20000000f00 */
[----:B------:R-:W-:Y:S02]  /*bb80*/  IMAD.MOV.U32 R11, RZ, RZ, 0x1c1f ;  /* 0x00001c1fff0b7424 */ /* 0x000fe400078e00ff */
[----:B------:R-:W-:Y:S02]  /*bb90*/  IMAD.MOV.U32 R15, RZ, RZ, -0x1 ;  /* 0xffffffffff0f7424 */ /* 0x000fe400078e00ff */
[----:B------:R-:W-:Y:S02]  /*bba0*/  IMAD R0, R25, 0xc0, R22 ;  /* 0x000000c019007824 */ /* 0x000fe400078e0216 */
[----:B------:R-:W-:-:S07]  /*bbb0*/  IMAD.MOV.U32 R24, RZ, RZ, 0x1 ;  /* 0x00000001ff187424 */ /* 0x000fce00078e00ff */
[----:B------:R-:W-:Y:S05]  /*bbc0*/  WARPSYNC.COLLECTIVE R15, `(.L_x_10122) ;  /* 0x000000000f087348 */ /* 0x000fea0003c00000 */
[----:B------:R0:W1:Y:S02]  /*bbd0*/  SHFL.IDX P6, R14, R13, R12, R11 ;  /* 0x0000000c0d0e7389 */ /* 0x00006400000c000b */
[----:B01----:R-:W-:Y:S01]  /*bbe0*/  ENDCOLLECTIVE ;  /* 0x000000000000791b */ /* 0x003fe20003800000 */
.L_x_10122:
[----:B------:R-:W-:Y:S02]  /*bbf0*/  VIADD R5, R0, 0x20 ;  /* 0x0000002000057836 */ /* 0x000fe40000000000 */
[----:B------:R-:W-:Y:S02]  /*bc00*/  IMAD.MOV.U32 R13, RZ, RZ, R7 ;  /* 0x000000ffff0d7224 */ /* 0x000fe400078e0007 */
[----:B------:R-:W-:-:S07]  /*bc10*/  IMAD.MOV.U32 R2, RZ, RZ, R14 ;  /* 0x000000ffff027224 */ /* 0x000fce00078e000e */
[----:B------:R-:W-:Y:S05]  /*bc20*/  WARPSYNC.COLLECTIVE R15, `(.L_x_10123) ;  /* 0x000000000f087348 */ /* 0x000fea0003c00000 */
[----:B------:R0:W1:Y:S02]  /*bc30*/  SHFL.IDX P6, R14, R13, R12, R11 ;  /* 0x0000000c0d0e7389 */ /* 0x00006400000c000b */
[----:B01----:R-:W-:Y:S01]  /*bc40*/  ENDCOLLECTIVE ;  /* 0x000000000000791b */ /* 0x003fe20003800000 */
.L_x_10123:
[----:B------:R-:W-:Y:S01]  /*bc50*/  ULDC UR4, c[0x0][0x288] ;  /* 0x0000a20000047ab9 */ /* 0x000fe20000000800 */
[----:B------:R-:W-:Y:S02]  /*bc60*/  IMAD.MOV.U32 R3, RZ, RZ, R2 ;  /* 0x000000ffff037224 */ /* 0x000fe400078e0002 */
[----:B------:R-:W-:-:S05]  /*bc70*/  IMAD R6, R20, UR4, RZ ;  /* 0x0000000414067c24 */ /* 0x000fca000f8e02ff */
[----:B------:R-:W-:Y:S01]  /*bc80*/  ISETP.GE.AND P2, PT, R0, R6, PT ;  /* 0x000000060000720c */ /* 0x000fe20003f46270 */
[----:B------:R-:W-:Y:S02]  /*bc90*/  IMAD.MOV.U32 R13, RZ, RZ, R9 ;  /* 0x000000ffff0d7224 */ /* 0x000fe400078e0009 */
[----:B------:R-:W-:-:S10]  /*bca0*/  IMAD.MOV.U32 R12, RZ, RZ, 0x1 ;  /* 0x00000001ff0c7424 */ /* 0x000fd400078e00ff */
[----:B------:R-:W-:Y:S02]  /*bcb0*/  @!P2 LEA R21, R28, UR45, 0x1 ;  /* 0x0000002d1c15ac11 */ /* 0x000fe4000f8e08ff */
[----:B------:R-:W-:-:S07]  /*bcc0*/  MOV R2, R14 ;  /* 0x0000000e00027202 */ /* 0x000fce0000000f00 */
[----:B------:R-:W-:Y:S05]  /*bcd0*/  WARPSYNC.COLLECTIVE R15, `(.L_x_10124) ;  /* 0x000000000f087348 */ /* 0x000fea0003c00000 */
[----:B------:R0:W1:Y:S02]  /*bce0*/  SHFL.IDX P6, R14, R13, R12, R11 ;  /* 0x0000000c0d0e7389 */ /* 0x00006400000c000b */
[----:B01----:R-:W-:Y:S01]  /*bcf0*/  ENDCOLLECTIVE ;  /* 0x000000000000791b */ /* 0x003fe20003800000 */
.L_x_10124:
        /* <DEDUP_REMOVED lines=13> */
.L_x_10125:
        /* <DEDUP_REMOVED lines=8> */
.L_x_10126:
        /* <DEDUP_REMOVED lines=13> */
.L_x_10127:
[----:B------:R-:W-:Y:S01]  /*bf20*/  @!P2 LEA R21, R28, UR45, 0x1 ;  /* 0x0000002d1c15ac11 */ /* 0x000fe2000f8e08ff */
[----:B------:R-:W-:Y:S02]  /*bf30*/  IMAD.MOV.U32 R13, RZ, RZ, R9 ;  /* 0x000000ffff0d7224 */ /* 0x000fe400078e0009 */
[----:B------:R-:W-:Y:S01]  /*bf40*/  IMAD.MOV.U32 R12, RZ, RZ, 0x3 ;  /* 0x00000003ff0c7424 */ /* 0x000fe200078e00ff */
[----:B------:R-:W-:-:S07]  /*bf50*/  MOV R2, R14 ;  /* 0x0000000e00027202 */ /* 0x000fce0000000f00 */
[----:B------:R-:W-:Y:S05]  /*bf60*/  WARPSYNC.COLLECTIVE R15, `(.L_x_10128) ;  /* 0x000000000f087348 */ /* 0x000fea0003c00000 */
[----:B------:R0:W1:Y:S02]  /*bf70*/  SHFL.IDX P6, R14, R13, R12, R11 ;  /* 0x0000000c0d0e7389 */ /* 0x00006400000c000b */
[----:B01----:R-:W-:Y:S01]  /*bf80*/  ENDCOLLECTIVE ;  /* 0x000000000000791b */ /* 0x003fe20003800000 */
.L_x_10128:
        /* <DEDUP_REMOVED lines=12> */
.L_x_10129:
[----:B------:R-:W-:-:S04]  /*c050*/  IADD3 R3, R0, 0x60, RZ ;  /* 0x0000006000037810 */ /* 0x000fc80007ffe0ff */
[----:B------:R-:W-:Y:S01]  /*c060*/  ISETP.GE.AND P2, PT, R3, R6, PT ;  /* 0x000000060300720c */ /* 0x000fe20003f46270 */
[----:B------:R-:W-:Y:S02]  /*c070*/  VIADD R3, R0, 0x80 ;  /* 0x0000008000037836 */ /* 0x000fe40000000000 */
[----:B------:R-:W-:Y:S02]  /*c080*/  IMAD.MOV.U32 R13, RZ, RZ, R8 ;  /* 0x000000ffff0d7224 */ /* 0x000fe400078e0008 */
[----:B------:R-:W-:-:S08]  /*c090*/  IMAD.MOV.U32 R12, RZ, RZ, RZ ;  /* 0x000000ffff0c7224 */ /* 0x000fd000078e00ff */
[----:B------:R-:W-:Y:S01]  /*c0a0*/  @!P2 LEA R25, R28, UR45, 0x1 ;  /* 0x0000002d1c19ac11 */ /* 0x000fe2000f8e08ff */
[----:B------:R-:W-:-:S07]  /*c0b0*/  IMAD.MOV.U32 R4, RZ, RZ, R14 ;  /* 0x000000ffff047224 */ /* 0x000fce00078e000e */
[----:B------:R-:W-:Y:S05]  /*c0c0*/  WARPSYNC.COLLECTIVE R15, `(.L_x_10130) ;  /* 0x000000000f087348 */ /* 0x000fea0003c00000 */
[----:B------:R0:W1:Y:S02]  /*c0d0*/  SHFL.IDX P6, R14, R13, R12, R11 ;  /* 0x0000000c0d0e7389 */ /* 0x00006400000c000b */
[----:B01----:R-:W-:Y:S01]  /*c0e0*/  ENDCOLLECTIVE ;  /* 0x000000000000791b */ /* 0x003fe20003800000 */
.L_x_10130:
        /* <DEDUP_REMOVED lines=13> */
.L_x_10131:
[----:B------:R-:W-:Y:S01]  /*c1c0*/  @!P2 LEA R7, R28, UR45, 0x1 ;  /* 0x0000002d1c07ac11 */ /* 0x000fe2000f8e08ff */
[----:B------:R-:W-:Y:S02]  /*c1d0*/  IMAD.MOV.U32 R13, RZ, RZ, R8 ;  /* 0x000000ffff0d7224 */ /* 0x000fe400078e0008 */
[----:B------:R-:W-:Y:S01]  /*c1e0*/  IMAD.MOV.U32 R12, RZ, RZ, 0x1 ;  /* 0x00000001ff0c7424 */ /* 0x000fe200078e00ff */
[----:B------:R-:W-:-:S07]  /*c1f0*/  MOV R2, R14 ;  /* 0x0000000e00027202 */ /* 0x000fce0000000f00 */
[----:B------:R-:W-:Y:S05]  /*c200*/  WARPSYNC.COLLECTIVE R15, `(.L_x_10132) ;  /* 0x000000000f087348 */ /* 0x000fea0003c00000 */
[----:B------:R0:W1:Y:S02]  /*c210*/  SHFL.IDX P6, R14, R13, R12, R11 ;  /* 0x0000000c0d0e7389 */ /* 0x00006400000c000b */
[----:B01----:R-:W-:Y:S01]  /*c220*/  ENDCOLLECTIVE ;  /* 0x000000000000791b */ /* 0x003fe20003800000 */
.L_x_10132:
        /* <DEDUP_REMOVED lines=12> */
.L_x_10133:
[----:B------:R-:W-:Y:S05]  /*c2f0*/  BRA `(.L_x_10134) ;  /* 0xffffffd400587947 */ /* 0x000fea000383ffff */
.L_x_10077:
[----:B0-----:R-:W-:-:S04]  /*c300*/  MOV R3, UR45 ;  /* 0x0000002d00037c02 */ /* 0x001fc80008000f00 */
[----:B------:R0:W1:Y:S03]  /*c310*/  SYNCS.PHASECHK.TRANS64.TRYWAIT P0, [R3+URZ+0x2d820], R0 ;  /* 0x02d82000030075a7 */ /* 0x000066000800017f */
[----:B-1----:R-:W-:Y:S05]  /*c320*/  @!P0 NANOSLEEP.SYNCS 0x989680 ;  /* 0x009896800000895d */ /* 0x002fea0003900000 */
[----:B------:R-:W1:Y:S02]  /*c330*/  @!P0 SYNCS.PHASECHK.TRANS64 P0, [R3+URZ+0x2d820], R0 ;  /* 0x02d82000030085a7 */ /* 0x000e64000800007f */
[----:B-1----:R-:W-:Y:S05]  /*c340*/  @!P0 BRA `(.L_x_10077) ;  /* 0xfffffffc00ec8947 */ /* 0x002fea000383ffff */
[----:B------:R-:W-:Y:S05]  /*c350*/  BRA `(.L_x_10135) ;  /* 0xffffffd400a07947 */ /* 0x000fea000383ffff */
.L_x_10081:
[----:B0-----:R0:W1:Y:S02]  /*c360*/  SYNCS.PHASECHK.TRANS64.TRYWAIT P0, [R7+URZ+0x2d840], R2 ;  /* 0x02d84002070075a7 */ /* 0x001064000800017f */
[----:B-1----:R-:W-:Y:S05]  /*c370*/  @!P0 NANOSLEEP.SYNCS 0x989680 ;  /* 0x009896800000895d */ /* 0x002fea0003900000 */
[----:B------:R-:W1:Y:S02]  /*c380*/  @!P0 SYNCS.PHASECHK.TRANS64 P0, [R7+URZ+0x2d840], R2 ;  /* 0x02d84002070085a7 */ /* 0x000e64000800007f */
[----:B-1----:R-:W-:Y:S05]  /*c390*/  @!P0 BRA `(.L_x_10081) ;  /* 0xfffffffc00f08947 */ /* 0x002fea000383ffff */
[----:B------:R-:W-:Y:S05]  /*c3a0*/  BRA `(.L_x_10136) ;  /* 0xffffffd800a87947 */ /* 0x000fea000383ffff */
.L_x_10082:
        /* <DEDUP_REMOVED lines=8> */
.L_x_10138:
[----:B------:R-:W-:Y:S05]  /*c430*/  BSYNC B1 ;  /* 0x0000000000017941 */ /* 0x000fea0003800000 */
.L_x_10137:
[----:B------:R-:W0:Y:S01]  /*c440*/  S2R R27, SR_TID.X ;  /* 0x00000000001b7919 */ /* 0x000e220000002100 */
[----:B------:R-:W-:Y:S01]  /*c450*/  MOV R13, R8 ;  /* 0x00000008000d7202 */ /* 0x000fe20000000f00 */
[----:B------:R-:W-:Y:S01]  /*c460*/  IMAD.MOV.U32 R12, RZ, RZ, RZ ;  /* 0x000000ffff0c7224 */ /* 0x000fe200078e00ff */
[----:B------:R-:W-:Y:S01]  /*c470*/  LOP3.LUT R16, R16, 0xffffffdf, RZ, 0xc0, !PT ;  /* 0xffffffdf10107812 */ /* 0x000fe200078ec0ff */
[----:B------:R-:W-:Y:S01]  /*c480*/  IMAD.MOV.U32 R11, RZ, RZ, 0x1c1f ;  /* 0x00001c1fff0b7424 */ /* 0x000fe200078e00ff */
[----:B------:R-:W-:Y:S01]  /*c490*/  LEA R9, R9, UR45, 0x1 ;  /* 0x0000002d09097c11 */ /* 0x000fe2000f8e08ff */
[----:B------:R-:W-:Y:S01]  /*c4a0*/  IMAD.MOV.U32 R15, RZ, RZ, -0x1 ;  /* 0xffffffffff0f7424 */ /* 0x000fe200078e00ff */
[----:B------:R-:W-:Y:S01]  /*c4b0*/  @P1 LOP3.LUT R16, R16, 0x20, RZ, 0xfc, !PT ;  /* 0x0000002010101812 */ /* 0x000fe200078efcff */
[----:B------:R-:W-:-:S07]  /*c4c0*/  IMAD.MOV.U32 R3, RZ, RZ, R14 ;  /* 0x000000ffff037224 */ /* 0x000fce00078e000e */
[----:B0-----:R-:W-:Y:S05]  /*c4d0*/  WARPSYNC.COLLECTIVE R15, `(.L_x_10139) ;  /* 0x000000000f087348 */ /* 0x001fea0003c00000 */
[----:B------:R1:W2:Y:S02]  /*c4e0*/  SHFL.IDX P6, R14, R13, R12, R11 ;  /* 0x0000000c0d0e7389 */ /* 0x0002a400000c000b */
[----:B012---:R-:W-:Y:S01]  /*c4f0*/  ENDCOLLECTIVE ;  /* 0x000000000000791b */ /* 0x007fe20003800000 */
.L_x_10139:
[----:B------:R-:W-:Y:S01]  /*c500*/  LOP3.LUT P1, RZ, R16, 0x4, RZ, 0xc0, !PT ;  /* 0x0000000410ff7812 */ /* 0x000fe2000782c0ff */
[----:B------:R-:W-:Y:S02]  /*c510*/  IMAD.MOV.U32 R13, RZ, RZ, R19 ;  /* 0x000000ffff0d7224 */ /* 0x000fe400078e0013 */
[----:B------:R-:W-:Y:S02]  /*c520*/  IMAD.MOV.U32 R12, RZ, RZ, 0x1 ;  /* 0x00000001ff0c7424 */ /* 0x000fe400078e00ff */
[----:B------:R-:W-:Y:S02]  /*c530*/  IMAD.SHL.U32 R27, R27, 0x8, RZ ;  /* 0x000000081b1b7824 */ /* 0x000fe400078e00ff */
[----:B------:R-:W-:-:S07]  /*c540*/  IMAD.MOV.U32 R2, RZ, RZ, R14 ;  /* 0x000000ffff027224 */ /* 0x000fce00078e000e */
[----:B------:R-:W-:Y:S05]  /*c550*/  WARPSYNC.COLLECTIVE R15, `(.L_x_10140) ;  /* 0x000000000f087348 */ /* 0x000fea0003c00000 */
[----:B------:R0:W1:Y:S02]  /*c560*/  SHFL.IDX P6, R14, R13, R12, R11 ;  /* 0x0000000c0d0e7389 */ /* 0x00006400000c000b */
[----:B01----:R-:W-:Y:S01]  /*c570*/  ENDCOLLECTIVE ;  /* 0x000000000000791b */ /* 0x003fe20003800000 */
.L_x_10140:
[----:B------:R-:W-:-:S04]  /*c580*/  LOP3.LUT R27, R27, 0x18, RZ, 0xc0, !PT ;  /* 0x000000181b1b7812 */ /* 0x000fc800078ec0ff */
[----:B------:R-:W-:-:S04]  /*c590*/  SHF.L.U32 R4, R27, 0x1, RZ ;  /* 0x000000011b047819 */ /* 0x000fc800000006ff */
[----:B------:R-:W-:-:S05]  /*c5a0*/  IADD3 R2, P0, R2, R4, RZ ;  /* 0x0000000402027210 */ /* 0x000fca0007f1e0ff */
[----:B------:R-:W-:Y:S02]  /*c5b0*/  IMAD.X R3, RZ, RZ, R3, P0 ;  /* 0x000000ffff037224 */ /* 0x000fe400000e0603 */
[----:B------:R-:W-:-:S03]  /*c5c0*/  IMAD.MOV.U32 R13, RZ, RZ, R8 ;  /* 0x000000ffff0d7224 */ /* 0x000fc600078e0008 */
[----:B------:R-:W-:Y:S01]  /*c5d0*/  @!PT LDS RZ, [RZ] ;  /* 0x00000000fffff984 */ /* 0x000fe20000000800 */
[----:B------:R-:W-:Y:S01]  /*c5e0*/  @!PT LDS RZ, [RZ] ;  /* 0x00000000fffff984 */ /* 0x000fe20000000800 */
[----:B------:R-:W-:Y:S01]  /*c5f0*/  @!PT LDS RZ, [RZ] ;  /* 0x00000000fffff984 */ /* 0x000fe20000000800 */
[----:B------:R-:W-:Y:S04]  /*c600*/  LDGSTS.E.BYPASS.LTC128B.128 [R9+0x15400], desc[UR36][R2.64], !P1 ;  /* 0x1540000002097fae */ /* 0x000fe8000c901d64 */
[----:B------:R-:W-:Y:S04]  /*c610*/  LDGSTS.E.BYPASS.LTC128B.128 [R9+0x17400], desc[UR36][R2.64+0x40], !P5 ;  /* 0x1740004002097fae */ /* 0x000fe8000e901d64 */
[----:B------:R0:W-:Y:S02]  /*c620*/  LDGSTS.E.BYPASS.LTC128B.128 [R9+0x19400], desc[UR36][R2.64+0x80], !P4 ;  /* 0x1940008002097fae */ /* 0x0001e4000e101d64 */
[----:B0-----:R-:W-:-:S07]  /*c630*/  IMAD.MOV.U32 R3, RZ, RZ, R14 ;  /* 0x000000ffff037224 */ /* 0x001fce00078e000e */
[----:B------:R-:W-:Y:S05]  /*c640*/  WARPSYNC.COLLECTIVE R15, `(.L_x_10141) ;  /* 0x000000000f087348 */ /* 0x000fea0003c00000 */
[----:B------:R0:W1:Y:S02]  /*c650*/  SHFL.IDX P6, R14, R13, R12, R11 ;  /* 0x0000000c0d0e7389 */ /* 0x00006400000c000b */
[----:B01----:R-:W-:Y:S01]  /*c660*/  ENDCOLLECTIVE ;  /* 0x000000000000791b */ /* 0x003fe20003800000 */
.L_x_10141:
[----:B------:R-:W-:Y:S02]  /*c670*/  IMAD.MOV.U32 R13, RZ, RZ, R19 ;  /* 0x000000ffff0d7224 */ /* 0x000fe400078e0013 */
[----:B------:R-:W-:Y:S01]  /*c680*/  IMAD.MOV.U32 R12, RZ, RZ, 0x2 ;  /* 0x00000002ff0c7424 */ /* 0x000fe200078e00ff */
[----:B------:R-:W-:-:S07]  /*c690*/  MOV R2, R14 ;  /* 0x0000000e00027202 */ /* 0x000fce0000000f00 */
[----:B------:R-:W-:Y:S05]  /*c6a0*/  WARPSYNC.COLLECTIVE R15, `(.L_x_10142) ;  /* 0x000000000f087348 */ /* 0x000fea0003c00000 */
[----:B------:R0:W1:Y:S02]  /*c6b0*/  SHFL.IDX P6, R14, R13, R12, R11 ;  /* 0x0000000c0d0e7389 */ /* 0x00006400000c000b */
[----:B01----:R-:W-:Y:S01]  /*c6c0*/  ENDCOLLECTIVE ;  /* 0x000000000000791b */ /* 0x003fe20003800000 */
.L_x_10142:
        /* <DEDUP_REMOVED lines=13> */
.L_x_10143:
[----:B------:R-:W-:Y:S02]  /*c7a0*/  IMAD.MOV.U32 R13, RZ, RZ, R19 ;  /* 0x000000ffff0d7224 */ /* 0x000fe400078e0013 */
[----:B------:R-:W-:Y:S01]  /*c7b0*/  IMAD.MOV.U32 R12, RZ, RZ, 0x3 ;  /* 0x00000003ff0c7424 */ /* 0x000fe200078e00ff */
[----:B------:R-:W-:-:S07]  /*c7c0*/  MOV R2, R14 ;  /* 0x0000000e00027202 */ /* 0x000fce0000000f00 */
[----:B------:R-:W-:Y:S05]  /*c7d0*/  WARPSYNC.COLLECTIVE R15, `(.L_x_10144) ;  /* 0x000000000f087348 */ /* 0x000fea0003c00000 */
[----:B------:R0:W1:Y:S02]  /*c7e0*/  SHFL.IDX P6, R14, R13, R12, R11 ;  /* 0x0000000c0d0e7389 */ /* 0x00006400000c000b */
[----:B01----:R-:W-:Y:S01]  /*c7f0*/  ENDCOLLECTIVE ;  /* 0x000000000000791b */ /* 0x003fe20003800000 */
.L_x_10144:
[----:B------:R-:W-:-:S05]  /*c800*/  IADD3 R2, P0, R2, R4, RZ ;  /* 0x0000000402027210 */ /* 0x000fca0007f1e0ff */
[----:B------:R-:W-:-:S05]  /*c810*/  IMAD.X R3, RZ, RZ, R27, P0 ;  /* 0x000000ffff037224 */ /* 0x000fca00000e061b */
[----:B------:R-:W-:Y:S01]  /*c820*/  @!PT LDS RZ, [RZ] ;  /* 0x00000000fffff984 */ /* 0x000fe20000000800 */
[----:B------:R-:W-:Y:S01]  /*c830*/  @!PT LDS RZ, [RZ] ;  /* 0x00000000fffff984 */ /* 0x000fe20000000800 */
[----:B------:R-:W-:Y:S01]  /*c840*/  @!PT LDS RZ, [RZ] ;  /* 0x00000000fffff984 */ /* 0x000fe20000000800 */
[----:B------:R0:W-:Y:S01]  /*c850*/  LDGSTS.E.BYPASS.LTC128B.128 [R9+0x16400], desc[UR36][R2.64], !P1 ;  /* 0x1640000002097fae */ /* 0x0001e2000c901d64 */
[----:B------:R-:W-:Y:S01]  /*c860*/  LOP3.LUT P1, RZ, R16, 0x20, RZ, 0xc0, !PT ;  /* 0x0000002010ff7812 */ /* 0x000fe2000782c0ff */
[----:B------:R-:W-:Y:S02]  /*c870*/  IMAD.MOV.U32 R13, RZ, RZ, R8 ;  /* 0x000000ffff0d7224 */ /* 0x000fe400078e0008 */
[----:B------:R0:W-:Y:S04]  /*c880*/  LDGSTS.E.BYPASS.LTC128B.128 [R9+0x18400], desc[UR36][R2.64+0x40], !P5 ;  /* 0x1840004002097fae */ /* 0x0001e8000e901d64 */
[----:B------:R0:W-:Y:S01]  /*c890*/  LDGSTS.E.BYPASS.LTC128B.128 [R9+0x1a400], desc[UR36][R2.64+0x80], !P4 ;  /* 0x1a40008002097fae */ /* 0x0001e2000e101d64 */
[----:B------:R-:W-:-:S07]  /*c8a0*/  IMAD.MOV.U32 R27, RZ, RZ, R14 ;  /* 0x000000ffff1b7224 */ /* 0x000fce00078e000e */
[----:B0-----:R-:W-:Y:S05]  /*c8b0*/  WARPSYNC.COLLECTIVE R15, `(.L_x_10145) ;  /* 0x000000000f087348 */ /* 0x001fea0003c00000 */
[----:B------:R1:W2:Y:S02]  /*c8c0*/  SHFL.IDX P6, R14, R13, R12, R11 ;  /* 0x0000000c0d0e7389 */ /* 0x0002a400000c000b */
[----:B012---:R-:W-:Y:S01]  /*c8d0*/  ENDCOLLECTIVE ;  /* 0x000000000000791b */ /* 0x007fe20003800000 */
.L_x_10145:
[----:B------:R-:W-:Y:S01]  /*c8e0*/  MOV R2, R14 ;  /* 0x0000000e00027202 */ /* 0x000fe20000000f00 */
[----:B------:R-:W-:Y:S06]  /*c8f0*/  BRA `(.L_x_10146) ;  /* 0xffffffd800407947 */ /* 0x000fec000383ffff */
.L_x_10087:
[----:B-1----:R1:W2:Y:S02]  /*c900*/  SYNCS.PHASECHK.TRANS64.TRYWAIT P0, [R7+URZ+0x2d860], R2 ;  /* 0x02d86002070075a7 */ /* 0x0022a4000800017f */
[----:B--2---:R-:W-:Y:S05]  /*c910*/  @!P0 NANOSLEEP.SYNCS 0x989680 ;  /* 0x009896800000895d */ /* 0x004fea0003900000 */
[----:B------:R-:W2:Y:S02]  /*c920*/  @!P0 SYNCS.PHASECHK.TRANS64 P0, [R7+URZ+0x2d860], R2 ;  /* 0x02d86002070085a7 */ /* 0x000ea4000800007f */
[----:B--2---:R-:W-:Y:S05]  /*c930*/  @!P0 BRA `(.L_x_10087) ;  /* 0xfffffffc00f08947 */ /* 0x004fea000383ffff */
[----:B------:R-:W-:Y:S05]  /*c940*/  BRA `(.L_x_10147) ;  /* 0xffffffd800a87947 */ /* 0x000fea000383ffff */
.L_x_10088:
        /* <DEDUP_REMOVED lines=8> */
.L_x_10149:
[----:B------:R-:W-:Y:S05]  /*c9d0*/  BSYNC B1 ;  /* 0x0000000000017941 */ /* 0x000fea0003800000 */
.L_x_10148:
        /* <DEDUP_REMOVED lines=9> */
.L_x_10150:
[----:B------:R-:W-:Y:S01]  /*ca70*/  IMAD.MOV.U32 R13, RZ, RZ, R18 ;  /* 0x000000ffff0d7224 */ /* 0x000fe200078e0012 */
[----:B------:R-:W-:Y:S02]  /*ca80*/  MOV R12, 0x1 ;  /* 0x00000001000c7802 */ /* 0x000fe40000000f00 */
[----:B------:R-:W-:-:S13]  /*ca90*/  IADD3 R2, P0, R14, R4, RZ ;  /* 0x000000040e027210 */ /* 0x000fda0007f1e0ff */
[----:B------:R-:W-:Y:S05]  /*caa0*/  WARPSYNC.COLLECTIVE R15, `(.L_x_10151) ;  /* 0x000000000f087348 */ /* 0x000fea0003c00000 */
[----:B------:R0:W1:Y:S02]  /*cab0*/  SHFL.IDX P6, R14, R13, R12, R11 ;  /* 0x0000000c0d0e7389 */ /* 0x00006400000c000b */
[----:B01----:R-:W-:Y:S01]  /*cac0*/  ENDCOLLECTIVE ;  /* 0x000000000000791b */ /* 0x003fe20003800000 */
.L_x_10151:
        /* <DEDUP_REMOVED lines=15> */
.L_x_10152:
[----:B------:R-:W-:Y:S02]  /*cbc0*/  IMAD.MOV.U32 R13, RZ, RZ, R18 ;  /* 0x000000ffff0d7224 */ /* 0x000fe400078e0012 */
[----:B------:R-:W-:Y:S01]  /*cbd0*/  IMAD.MOV.U32 R12, RZ, RZ, 0x2 ;  /* 0x00000002ff0c7424 */ /* 0x000fe200078e00ff */
[----:B------:R-:W-:-:S13]  /*cbe0*/  IADD3 R2, P0, R14, R4, RZ ;  /* 0x000000040e027210 */ /* 0x000fda0007f1e0ff */
[----:B------:R-:W-:Y:S05]  /*cbf0*/  WARPSYNC.COLLECTIVE R15, `(.L_x_10153) ;  /* 0x000000000f087348 */ /* 0x000fea0003c00000 */
[----:B------:R0:W1:Y:S02]  /*cc00*/  SHFL.IDX P6, R14, R13, R12, R11 ;  /* 0x0000000c0d0e7389 */ /* 0x00006400000c000b */
[----:B01----:R-:W-:Y:S01]  /*cc10*/  ENDCOLLECTIVE ;  /* 0x000000000000791b */ /* 0x003fe20003800000 */
.L_x_10153:
        /* <DEDUP_REMOVED lines=15> */
.L_x_10154:
[----:B------:R-:W-:Y:S02]  /*cd10*/  IMAD.MOV.U32 R13, RZ, RZ, R18 ;  /* 0x000000ffff0d7224 */ /* 0x000fe400078e0012 */
[----:B------:R-:W-:Y:S01]  /*cd20*/  IMAD.MOV.U32 R12, RZ, RZ, 0x3 ;  /* 0x00000003ff0c7424 */ /* 0x000fe200078e00ff */
[----:B------:R-:W-:-:S13]  /*cd30*/  IADD3 R2, P0, R14, R4, RZ ;  /* 0x000000040e027210 */ /* 0x000fda0007f1e0ff */
[----:B------:R-:W-:Y:S05]  /*cd40*/  WARPSYNC.COLLECTIVE R15, `(.L_x_10155) ;  /* 0x000000000f087348 */ /* 0x000fea0003c00000 */
[----:B------:R0:W1:Y:S02]  /*cd50*/  SHFL.IDX P6, R14, R13, R12, R11 ;  /* 0x0000000c0d0e7389 */ /* 0x00006400000c000b */
[----:B01----:R-:W-:Y:S01]  /*cd60*/  ENDCOLLECTIVE ;  /* 0x000000000000791b */ /* 0x003fe20003800000 */
.L_x_10155:
        /* <DEDUP_REMOVED lines=12> */
.L_x_10156:
[----:B------:R-:W-:Y:S01]  /*ce30*/  @!PT LDS RZ, [RZ] ;  /* 0x00000000fffff984 */ /* 0x000fe20000000800 */
[----:B------:R-:W-:Y:S01]  /*ce40*/  @!PT LDS RZ, [RZ] ;  /* 0x00000000fffff984 */ /* 0x000fe20000000800 */
[----:B------:R-:W-:Y:S01]  /*ce50*/  @!PT LDS RZ, [RZ] ;  /* 0x00000000fffff984 */ /* 0x000fe20000000800 */
[----:B------:R0:W-:Y:S01]  /*ce60*/  LDGSTS.E.BYPASS.LTC128B.128 [R8+0x3400], desc[UR36][R2.64+0x40], !P0 ;  /* 0x0340004002087fae */ /* 0x0001e2000c101d64 */
[----:B------:R-:W-:-:S13]  /*ce70*/  ISETP.LT.OR P0, PT, R0, 0x41, P1 ;  /* 0x000000410000780c */ /* 0x000fda0000f01670 */
[----:B------:R0:W-:Y:S01]  /*ce80*/  LDGSTS.E.BYPASS.LTC128B.128 [R8+0x5400], desc[UR36][R2.64+0x80], !P0 ;  /* 0x0540008002087fae */ /* 0x0001e2000c101d64 */
[----:B------:R-:W-:Y:S05]  /*ce90*/  BRA `(.L_x_10157) ;  /* 0xffffffd400e87947 */ /* 0x000fea000383ffff */
.L_x_10094:
[----:B0-----:R0:W1:Y:S02]  /*cea0*/  SYNCS.PHASECHK.TRANS64.TRYWAIT P0, [R0+URZ+0x2d860], R3 ;  /* 0x02d86003000075a7 */ /* 0x001064000800017f */
[----:B-1----:R-:W-:Y:S05]  /*ceb0*/  @!P0 NANOSLEEP.SYNCS 0x989680 ;  /* 0x009896800000895d */ /* 0x002fea0003900000 */
[----:B------:R-:W1:Y:S02]  /*cec0*/  @!P0 SYNCS.PHASECHK.TRANS64 P0, [R0+URZ+0x2d860], R3 ;  /* 0x02d86003000085a7 */ /* 0x000e64000800007f */
[----:B-1----:R-:W-:Y:S05]  /*ced0*/  @!P0 BRA `(.L_x_10094) ;  /* 0xfffffffc00f08947 */ /* 0x002fea000383ffff */
[----:B------:R-:W-:Y:S05]  /*cee0*/  BRA `(.L_x_10158) ;  /* 0xffffffd800f47947 */ /* 0x000fea000383ffff */
.L_x_10095:
        /* <DEDUP_REMOVED lines=8> */
.L_x_10160:
[----:B------:R-:W-:Y:S05]  /*cf70*/  BSYNC B0 ;  /* 0x0000000000007941 */ /* 0x000fea0003800000 */
.L_x_10159:
[----:B------:R-:W0:Y:S01]  /*cf80*/  S2R R2, SR_TID.X ;  /* 0x0000000000027919 */ /* 0x000e220000002100 */
[----:B------:R-:W-:Y:S01]  /*cf90*/  MOV R13, R17 ;  /* 0x00000011000d7202 */ /* 0x000fe20000000f00 */
[----:B------:R-:W-:Y:S01]  /*cfa0*/  IMAD.MOV.U32 R12, RZ, RZ, RZ ;  /* 0x000000ffff0c7224 */ /* 0x000fe200078e00ff */
[----:B------:R-:W-:Y:S01]  /*cfb0*/  LEA R4, R4, UR45, 0x1 ;  /* 0x0000002d04047c11 */ /* 0x000fe2000f8e08ff */
[----:B------:R-:W-:Y:S02]  /*cfc0*/  IMAD.MOV.U32 R11, RZ, RZ, 0x1c1f ;  /* 0x00001c1fff0b7424 */ /* 0x000fe400078e00ff */
[----:B------:R-:W-:Y:S02]  /*cfd0*/  IMAD.MOV.U32 R15, RZ, RZ, -0x1 ;  /* 0xffffffffff0f7424 */ /* 0x000fe400078e00ff */
[----:B------:R-:W-:-:S07]  /*cfe0*/  IMAD.MOV.U32 R3, RZ, RZ, R14 ;  /* 0x000000ffff037224 */ /* 0x000fce00078e000e */
[----:B0-----:R-:W-:Y:S05]  /*cff0*/  WARPSYNC.COLLECTIVE R15, `(.L_x_10161) ;  /* 0x000000000f087348 */ /* 0x001fea0003c00000 */
[----:B------:R1:W2:Y:S02]  /*d000*/  SHFL.IDX P6, R14, R13, R12, R11 ;  /* 0x0000000c0d0e7389 */ /* 0x0002a400000c000b */
[----:B012---:R-:W-:Y:S01]  /*d010*/  ENDCOLLECTIVE ;  /* 0x000000000000791b */ /* 0x007fe20003800000 */
.L_x_10161:
[----:B------:R-:W-:Y:S02]  /*d020*/  ULDC UR4, c[0x0][0x2f4] ;  /* 0x0000bd0000047ab9 */ /* 0x000fe40000000800 */
[----:B------:R-:W-:-:S04]  /*d030*/  ISETP.GE.AND P2, PT, R9, UR4, PT ;  /* 0x0000000409007c0c */ /* 0x000fc8000bf46270 */
[----:B------:R-:W-:Y:S02]  /*d040*/  ISETP.LT.OR P3, PT, R5, 0x1, P2 ;  /* 0x000000010500780c */ /* 0x000fe40001761670 */
[----:B------:R-:W-:Y:S01]  /*d050*/  MOV R13, R18 ;  /* 0x00000012000d7202 */ /* 0x000fe20000000f00 */
[----:B------:R-:W-:Y:S02]  /*d060*/  IMAD.MOV.U32 R12, RZ, RZ, 0x1 ;  /* 0x00000001ff0c7424 */ /* 0x000fe400078e00ff */
[----:B------:R-:W-:-:S05]  /*d070*/  IMAD.SHL.U32 R2, R2, 0x8, RZ ;  /* 0x0000000802027824 */ /* 0x000fca00078e00ff */
[----:B------:R-:W-:-:S04]  /*d080*/  LOP3.LUT R2, R2, 0x18, RZ, 0xc0, !PT ;  /* 0x0000001802027812 */ /* 0x000fc800078ec0ff */
[C---:B------:R-:W-:Y:S02]  /*d090*/  LOP3.LUT R7, R2.reuse, 0x20, RZ, 0xfc, !PT ;  /* 0x0000002002077812 */ /* 0x040fe400078efcff */
[----:B------:R-:W-:Y:S01]  /*d0a0*/  LOP3.LUT R6, R2, 0x40, RZ, 0xfc, !PT ;  /* 0x0000004002067812 */ /* 0x000fe200078efcff */
[----:B------:R-:W-:Y:S01]  /*d0b0*/  IMAD.MOV.U32 R2, RZ, RZ, R14 ;  /* 0x000000ffff027224 */ /* 0x000fe200078e000e */
[----:B------:R-:W-:Y:S02]  /*d0c0*/  ISETP.GE.AND P1, PT, R7, UR4, PT ;  /* 0x0000000407007c0c */ /* 0x000fe4000bf26270 */
[----:B------:R-:W-:-:S13]  /*d0d0*/  ISETP.GE.AND P0, PT, R6, UR4, PT ;  /* 0x0000000406007c0c */ /* 0x000fda000bf06270 */
[----:B------:R-:W-:Y:S05]  /*d0e0*/  WARPSYNC.COLLECTIVE R15, `(.L_x_10162) ;  /* 0x000000000f087348 */ /* 0x000fea0003c00000 */
[----:B------:R0:W1:Y:S02]  /*d0f0*/  SHFL.IDX P6, R14, R13, R12, R11 ;  /* 0x0000000c0d0e7389 */ /* 0x00006400000c000b */
[----:B01----:R-:W-:Y:S01]  /*d100*/  ENDCOLLECTIVE ;  /* 0x000000000000791b */ /* 0x003fe20003800000 */
.L_x_10162:
[----:B------:R-:W-:Y:S01]  /*d110*/  ISETP.LT.OR P4, PT, R5, 0x1, P1 ;  /* 0x000000010500780c */ /* 0x000fe20000f81670 */
[----:B------:R-:W-:Y:S01]  /*d120*/  IMAD.WIDE.U32 R2, R9, 0x2, R2 ;  /* 0x0000000209027825 */ /* 0x000fe200078e0002 */
[----:B------:R-:W-:-:S04]  /*d130*/  ISETP.LT.OR P5, PT, R5, 0x1, P0 ;  /* 0x000000010500780c */ /* 0x000fc800007a1670 */
[----:B------:R-:W-:Y:S01]  /*d140*/  @!PT LDS RZ, [RZ] ;  /* 0x00000000fffff984 */ /* 0x000fe20000000800 */
[----:B------:R-:W-:Y:S01]  /*d150*/  @!PT LDS RZ, [RZ] ;  /* 0x00000000fffff984 */ /* 0x000fe20000000800 */
[----:B------:R-:W-:Y:S01]  /*d160*/  @!PT LDS RZ, [RZ] ;  /* 0x00000000fffff984 */ /* 0x000fe20000000800 */
[----:B------:R0:W-:Y:S01]  /*d170*/  LDGSTS.E.BYPASS.LTC128B.128 [R4+0x400], desc[UR36][R2.64], !P3 ;  /* 0x0040000002047fae */ /* 0x0001e2000d901d64 */
[----:B------:R-:W-:Y:S01]  /*d180*/  ISETP.LT.OR P3, PT, R5, 0x21, P2 ;  /* 0x000000210500780c */ /* 0x000fe20001761670 */
[----:B------:R-:W-:-:S05]  /*d190*/  IMAD.MOV.U32 R13, RZ, RZ, R17 ;  /* 0x000000ffff0d7224 */ /* 0x000fca00078e0011 */
        /* <DEDUP_REMOVED lines=8> */
.L_x_10163:
        /* <DEDUP_REMOVED lines=8> */
.L_x_10164:
        /* <DEDUP_REMOVED lines=15> */
.L_x_10165:
[----:B------:R-:W-:Y:S01]  /*d390*/  MOV R3, R7 ;  /* 0x0000000700037202 */ /* 0x000fe20000000f00 */
[----:B------:R-:W-:Y:S02]  /*d3a0*/  IMAD.MOV.U32 R13, RZ, RZ, R18 ;  /* 0x000000ffff0d7224 */ /* 0x000fe400078e0012 */
[----:B------:R-:W-:Y:S02]  /*d3b0*/  IMAD.MOV.U32 R12, RZ, RZ, 0x3 ;  /* 0x00000003ff0c7424 */ /* 0x000fe400078e00ff */
[----:B------:R-:W-:-:S07]  /*d3c0*/  IMAD.MOV.U32 R8, RZ, RZ, R14 ;  /* 0x000000ffff087224 */ /* 0x000fce00078e000e */
[----:B------:R-:W-:Y:S05]  /*d3d0*/  WARPSYNC.COLLECTIVE R15, `(.L_x_10166) ;  /* 0x000000000f087348 */ /* 0x000fea0003c00000 */
[----:B------:R0:W1:Y:S02]  /*d3e0*/  SHFL.IDX P6, R14, R13, R12, R11 ;  /* 0x0000000c0d0e7389 */ /* 0x00006400000c000b */
[----:B01----:R-:W-:Y:S01]  /*d3f0*/  ENDCOLLECTIVE ;  /* 0x000000000000791b */ /* 0x003fe20003800000 */
.L_x_10166:
        /* <DEDUP_REMOVED lines=13> */
.L_x_10167:
[----:B------:R-:W-:Y:S05]  /*d4d0*/  BRA `(.L_x_10168) ;  /* 0xffffffd800407947 */ /* 0x000fea000383ffff */
.L_x_10098:
[----:B0-----:R0:W1:Y:S02]  /*d4e0*/  SYNCS.PHASECHK.TRANS64.TRYWAIT P0, [R7+URZ+0x2d820], R6 ;  /* 0x02d82006070075a7 */ /* 0x001064000800017f */
[----:B-1----:R-:W-:Y:S05]  /*d4f0*/  @!P0 NANOSLEEP.SYNCS 0x989680 ;  /* 0x009896800000895d */ /* 0x002fea0003900000 */
[----:B------:R-:W1:Y:S02]  /*d500*/  @!P0 SYNCS.PHASECHK.TRANS64 P0, [R7+URZ+0x2d820], R6 ;  /* 0x02d82006070085a7 */ /* 0x000e64000800007f */
[----:B-1----:R-:W-:Y:S05]  /*d510*/  @!P0 BRA `(.L_x_10098) ;  /* 0xfffffffc00f08947 */ /* 0x002fea000383ffff */
[----:B------:R-:W-:Y:S05]  /*d520*/  BRA `(.L_x_10169) ;  /* 0xffffffd800c47947 */ /* 0x000fea000383ffff */
.L_x_10099:
[----:B------:R-:W1:Y:S01]  /*d530*/  S2R R3, SR_TID.X ;  /* 0x0000000000037919 */ /* 0x000e620000002100 */
[----:B------:R-:W-:Y:S01]  /*d540*/  BSSY B0, `(.L_x_10170) ;  /* 0x000000a000007945 */ /* 0x000fe20003800000 */
[----:B------:R-:W-:Y:S02]  /*d550*/  IMAD.MOV.U32 R12, RZ, RZ, RZ ;  /* 0x000000ffff0c7224 */ /* 0x000fe400078e00ff */
[----:B------:R-:W-:Y:S02]  /*d560*/  IMAD.MOV.U32 R11, RZ, RZ, 0x1f ;  /* 0x0000001fff0b7424 */ /* 0x000fe400078e00ff */
[----:B------:R-:W-:Y:S01]  /*d570*/  IMAD.MOV.U32 R15, RZ, RZ, -0x1 ;  /* 0xffffffffff0f7424 */ /* 0x000fe200078e00ff */
[----:B-1----:R-:W-:-:S04]  /*d580*/  SHF.R.U32.HI R3, RZ, 0x5, R3 ;  /* 0x00000005ff037819 */ /* 0x002fc80000011603 */
[----:B------:R-:W-:-:S04]  /*d590*/  LOP3.LUT R3, R3, 0x3, RZ, 0xc0, !PT ;  /* 0x0000000303037812 */ /* 0x000fc800078ec0ff */
[----:B------:R-:W-:-:S07]  /*d5a0*/  MOV R13, R3 ;  /* 0x00000003000d7202 */ /* 0x000fce0000000f00 */
[----:B0----5:R-:W-:Y:S05]  /*d5b0*/  WARPSYNC.COLLECTIVE R15, `(.L_x_10171) ;  /* 0x000000000f087348 */ /* 0x021fea0003c00000 */
[----:B------:R1:W2:Y:S02]  /*d5c0*/  SHFL.IDX P6, R14, R13, R12, R11 ;  /* 0x0000000c0d0e7389 */ /* 0x0002a400000c000b */
[----:B012--5:R-:W-:Y:S01]  /*d5d0*/  ENDCOLLECTIVE ;  /* 0x000000000000791b */ /* 0x027fe20003800000 */
.L_x_10171:
[----:B------:R-:W-:Y:S05]  /*d5e0*/  BSYNC B0 ;  /* 0x0000000000007941 */ /* 0x000fea0003800000 */
.L_x_10170:
[----:B------:R-:W-:Y:S05]  /*d5f0*/  BRA `(.L_x_10172) ;  /* 0xffffffd800a87947 */ /* 0x000fea000383ffff */
.L_x_10100:
[----:B------:R-:W-:Y:S01]  /*d600*/  BSSY B0, `(.L_x_10173) ;  /* 0x0000006000007945 */ /* 0x000fe20003800000 */
[----:B------:R-:W-:-:S07]  /*d610*/  IMAD.MOV.U32 R15, RZ, RZ, -0x1 ;  /* 0xffffffffff0f7424 */ /* 0x000fce00078e00ff */
[----:B01---5:R-:W-:Y:S05]  /*d620*/  WARPSYNC.COLLECTIVE R15, `(.L_x_10174) ;  /* 0x000000000f0c7348 */ /* 0x023fea0003c00000 */
[----:B------:R-:W-:Y:S02]  /*d630*/  ELECT P6, UR62, PT ;  /* 0x00000000003e782f */ /* 0x000fe400038c0000 */
[----:B------:R-:W-:Y:S01]  /*d640*/  MOV R14, UR62 ;  /* 0x0000003e000e7c02 */ /* 0x000fe20008000f00 */
[----:B01---5:R-:W-:Y:S10]  /*d650*/  ENDCOLLECTIVE ;  /* 0x000000000000791b */ /* 0x023ff40003800000 */
.L_x_10174:
[----:B------:R-:W-:Y:S05]  /*d660*/  BSYNC B0 ;  /* 0x0000000000007941 */ /* 0x000fea0003800000 */
.L_x_10173:
[----:B------:R-:W-:Y:S05]  /*d670*/  BRA `(.L_x_10175) ;  /* 0xffffffd8009c7947 */ /* 0x000fea000383ffff */
.L_x_10102:
[----:B-1----:R1:W2:Y:S02]  /*d680*/  SYNCS.PHASECHK.TRANS64.TRYWAIT P1, [R5+URZ+0x2d840], R4 ;  /* 0x02d84004050075a7 */ /* 0x0022a4000802017f */
[----:B--2---:R-:W-:Y:S05]  /*d690*/  @!P1 NANOSLEEP.SYNCS 0x989680 ;  /* 0x009896800000995d */ /* 0x004fea0003900000 */
[----:B------:R-:W2:Y:S02]  /*d6a0*/  @!P1 SYNCS.PHASECHK.TRANS64 P1, [R5+URZ+0x2d840], R4 ;  /* 0x02d84004050095a7 */ /* 0x000ea4000802007f */
[----:B--2---:R-:W-:Y:S05]  /*d6b0*/  @!P1 BRA `(.L_x_10102) ;  /* 0xfffffffc00f09947 */ /* 0x004fea000383ffff */
[----:B------:R-:W-:Y:S05]  /*d6c0*/  BRA `(.L_x_10176) ;  /* 0xffffffd800bc7947 */ /* 0x000fea000383ffff */
.L_x_10104:
[----:B--2---:R2:W3:Y:S02]  /*d6d0*/  SYNCS.PHASECHK.TRANS64.TRYWAIT P1, [R3+URZ+0x2d840], R0 ;  /* 0x02d84000030075a7 */ /* 0x0044e4000802017f */
[----:B---3--:R-:W-:Y:S05]  /*d6e0*/  @!P1 NANOSLEEP.SYNCS 0x989680 ;  /* 0x009896800000995d */ /* 0x008fea0003900000 */
[----:B------:R-:W3:Y:S02]  /*d6f0*/  @!P1 SYNCS.PHASECHK.TRANS64 P1, [R3+URZ+0x2d840], R0 ;  /* 0x02d84000030095a7 */ /* 0x000ee4000802007f */
[----:B---3--:R-:W-:Y:S05]  /*d700*/  @!P1 BRA `(.L_x_10104) ;  /* 0xfffffffc00f09947 */ /* 0x008fea000383ffff */
[----:B------:R-:W-:Y:S05]  /*d710*/  BRA `(.L_x_10177) ;  /* 0xffffffd800c87947 */ /* 0x000fea000383ffff */
.L_x_10106:
[----:B---3--:R3:W4:Y:S02]  /*d720*/  SYNCS.PHASECHK.TRANS64.TRYWAIT P1, [R5+URZ+0x2d860], R4 ;  /* 0x02d86004050075a7 */ /* 0x008724000802017f */
[----:B----4-:R-:W-:Y:S05]  /*d730*/  @!P1 NANOSLEEP.SYNCS 0x989680 ;  /* 0x009896800000995d */ /* 0x010fea0003900000 */
[----:B------:R-:W4:Y:S02]  /*d740*/  @!P1 SYNCS.PHASECHK.TRANS64 P1, [R5+URZ+0x2d860], R4 ;  /* 0x02d86004050095a7 */ /* 0x000f24000802007f */
[----:B----4-:R-:W-:Y:S05]  /*d750*/  @!P1 BRA `(.L_x_10106) ;  /* 0xfffffffc00f09947 */ /* 0x010fea000383ffff */
[----:B------:R-:W-:Y:S05]  /*d760*/  BRA `(.L_x_10178) ;  /* 0xffffffd800c47947 */ /* 0x000fea000383ffff */
.L_x_10179:
        /* <DEDUP_REMOVED lines=9> */
.L_x_15996:


//--------------------- .text._ZN7cutlass13device_kernelIN5flash11enable_sm90INS1_16FlashAttnFwdSm90INS1_25CollectiveMainloopFwdSm90ILi2EN4cute5tupleIJNS5_1CILi1EEES8_S8_EEENS6_IJNS7_ILi192EEENS7_ILi128EEENS7_ILi96EEEEEELi96ENS_6half_tEfNS_4arch4Sm90ELb0ELb0ELb0ELb1ELb1ELb0ELb0ELb0ELb1ELb1ELb1ELb0EEENS1_21CollectiveEpilogueFwdINS6_IJSA_SC_SB_EEES9_SE_SG_Li384ELb1ELb1ELb1ELb0EEENS1_36VarlenDynamicPersistentTileSchedulerILi192ELi128ELi384ELi128ELb1ELb1ELb1ELb0ELb1ELb1EEEEEEEEEvNT_6ParamsE --------------------------
	.section	.text._ZN7cutlass13device_kernelIN5flash11enable_sm90INS1_16FlashAttnFwdSm90INS1_25CollectiveMainloopFwdSm90ILi2EN4cute5tupleIJNS5_1CILi1EEES8_S8_EEENS6_IJNS7_ILi192EEENS7_ILi128EEENS7_ILi96EEEEEELi96ENS_6half_tEfNS_4arch4Sm90ELb0ELb0ELb0ELb1ELb1ELb0ELb0ELb0ELb1ELb1ELb1ELb0EEENS1_21CollectiveEpilogueFwdINS6_IJSA_SC_SB_EEES9_SE_SG_Li384ELb1ELb1ELb1ELb0EEENS1_36VarlenDynamicPersistentTileSchedulerILi192ELi128ELi384ELi128ELb1ELb1ELb1ELb0ELb1ELb1EEEEEEEEEvNT_6ParamsE,"ax",@progbits
	.align	128
.text._ZN7cutlass13device_kernelIN5flash11enable_sm90INS1_16FlashAttnFwdSm90INS1_25CollectiveMainloopFwdSm90ILi2EN4cute5tupleIJNS5_1CILi1EEES8_S8_EEENS6_IJNS7_ILi192EEENS7_ILi128EEENS7_ILi96EEEEEELi96ENS_6half_tEfNS_4arch4Sm90ELb0ELb0ELb0ELb1ELb1ELb0ELb0ELb0ELb1ELb1ELb1ELb0EEENS1_21CollectiveEpilogueFwdINS6_IJSA_SC_SB_EEES9_SE_SG_Li384ELb1ELb1ELb1ELb0EEENS1_36VarlenDynamicPersistentTileSchedulerILi192ELi128ELi384ELi128ELb1ELb1ELb1ELb0ELb1ELb1EEEEEEEEEvNT_6ParamsE:
        .type           _ZN7cutlass13device_kernelIN5flash11enable_sm90INS1_16FlashAttnFwdSm90INS1_25CollectiveMainloopFwdSm90ILi2EN4cute5tupleIJNS5_1CILi1EEES8_S8_EEENS6_IJNS7_ILi192EEENS7_ILi128EEENS7_ILi96EEEEEELi96ENS_6half_tEfNS_4arch4Sm90ELb0ELb0ELb0ELb1ELb1ELb0ELb0ELb0ELb1ELb1ELb1ELb0EEENS1_21CollectiveEpilogueFwdINS6_IJSA_SC_SB_EEES9_SE_SG_Li384ELb1ELb1ELb1ELb0EEENS1_36VarlenDynamicPersistentTileSchedulerILi192ELi128ELi384ELi128ELb1ELb1ELb1ELb0ELb1ELb1EEEEEEEEEvNT_6ParamsE,@function
        .size           _ZN7cutlass13device_kernelIN5flash11enable_sm90INS1_16FlashAttnFwdSm90INS1_25CollectiveMainloopFwdSm90ILi2EN4cute5tupleIJNS5_1CILi1EEES8_S8_EEENS6_IJNS7_ILi192EEENS7_ILi128EEENS7_ILi96EEEEEELi96ENS_6half_tEfNS_4arch4Sm90ELb0ELb0ELb0ELb1ELb1ELb0ELb0ELb0ELb1ELb1ELb1ELb0EEENS1_21CollectiveEpilogueFwdINS6_IJSA_SC_SB_EEES9_SE_SG_Li384ELb1ELb1ELb1ELb0EEENS1_36VarlenDynamicPersistentTileSchedulerILi192ELi128ELi384ELi128ELb1ELb1ELb1ELb0ELb1ELb1EEEEEEEEEvNT_6ParamsE,(.L_x_15997 - _ZN7cutlass13device_kernelIN5flash11enable_sm90INS1_16FlashAttnFwdSm90INS1_25CollectiveMainloopFwdSm90ILi2EN4cute5tupleIJNS5_1CILi1EEES8_S8_EEENS6_IJNS7_ILi192EEENS7_ILi128EEENS7_ILi96EEEEEELi96ENS_6half_tEfNS_4arch4Sm90ELb0ELb0ELb0ELb1ELb1ELb0ELb0ELb0ELb1ELb1ELb1ELb0EEENS1_21CollectiveEpilogueFwdINS6_IJSA_SC_SB_EEES9_SE_SG_Li384ELb1ELb1ELb1ELb0EEENS1_36VarlenDynamicPersistentTileSchedulerILi192ELi128ELi384ELi128ELb1ELb1ELb1ELb0ELb1ELb1EEEEEEEEEvNT_6ParamsE)
        .other          _ZN7cutlass13device_kernelIN5flash11enable_sm90INS1_16FlashAttnFwdSm90INS1_25CollectiveMainloopFwdSm90ILi2EN4cute5tupleIJNS5_1CILi1EEES8_S8_EEENS6_IJNS7_ILi192EEENS7_ILi128EEENS7_ILi96EEEEEELi96ENS_6half_tEfNS_4arch4Sm90ELb0ELb0ELb0ELb1ELb1ELb0ELb0ELb0ELb1ELb1ELb1ELb0EEENS1_21CollectiveEpilogueFwdINS6_IJSA_SC_SB_EEES9_SE_SG_Li384ELb1ELb1ELb1ELb0EEENS1_36VarlenDynamicPersistentTileSchedulerILi192ELi128ELi384ELi128ELb1ELb1ELb1ELb0ELb1ELb1EEEEEEEEEvNT_6ParamsE,@"STO_CUDA_ENTRY STV_DEFAULT"
_ZN7cutlass13device_kernelIN5flash11enable_sm90INS1_16FlashAttnFwdSm90INS1_25CollectiveMainloopFwdSm90ILi2EN4cute5tupleIJNS5_1CILi1EEES8_S8_EEENS6_IJNS7_ILi192EEENS7_ILi128EEENS7_ILi96EEEEEELi96ENS_6half_tEfNS_4arch4Sm90ELb0ELb0ELb0ELb1ELb1ELb0ELb0ELb0ELb1ELb1ELb1ELb0EEENS1_21CollectiveEpilogueFwdINS6_IJSA_SC_SB_EEES9_SE_SG_Li384ELb1ELb1ELb1ELb0EEENS1_36VarlenDynamicPersistentTileSchedulerILi192ELi128ELi384ELi128ELb1ELb1ELb1ELb0ELb1ELb1EEEEEEEEEvNT_6ParamsE:
        /* <DEDUP_REMOVED lines=45> */
.L_x_10180:
        /* <DEDUP_REMOVED lines=22> */
.L_x_10181:
        /* <DEDUP_REMOVED lines=18> */
.L_x_10182:
        /* <DEDUP_REMOVED lines=22> */
.L_x_10183:
        /* <DEDUP_REMOVED lines=22> */
.L_x_10184:
        /* <DEDUP_REMOVED lines=8> */
.L_x_10186:
[----:B------:R-:W-:-:S08]  /*0890*/  NOP ;  /* 0x0000000000007918 */ /* 0x000fd00000000000 */
[----:B------:R-:W0:Y:S02]  /*08a0*/  USETMAXREG.TRY_ALLOC.CTAPOOL UP0, 0xa0 ;  /* 0x000000a0000079c8 */ /* 0x000e240008000600 */
[----:B0-----:R-:W-:-:S13]  /*08b0*/  PLOP3.LUT P0, PT, PT, PT, UP0, 0x80, 0x0 ;  /* 0x000000000000781c */ /* 0x001fda0003f0f008 */
[----:B------:R-:W-:Y:S05]  /*08c0*/  @!P0 BRA `(.L_x_10186) ;  /* 0xfffffffc00f08947 */ /* 0x000fea000383ffff */
[----:B------:R-:W0:Y:S01]  /*08d0*/  S2R R2, SR_TID.X ;  /* 0x0000000000027919 */ /* 0x000e220000002100 */
[----:B------:R-:W1:Y:S01]  /*08e0*/  S2UR UR41, SR_CgaCtaId ;  /* 0x00000000002979c3 */ /* 0x000e620000008800 */
[----:B------:R-:W-:Y:S01]  /*08f0*/  UMOV UR40, 0x400 ;  /* 0x0000040000287882 */ /* 0x000fe20000000000 */
[----:B------:R-:W-:Y:S01]  /*0900*/  ULDC UR4, c[0x0][0xc3c] ;  /* 0x00030f0000047ab9 */ /* 0x000fe20000000800 */
[----:B-1----:R-:W-:-:S05]  /*0910*/  ULEA UR40, UR41, UR40, 0x18 ;  /* 0x0000002829287291 */ /* 0x002fca000f8ec03f */
[----:B------:R-:W-:Y:S06]  /*0920*/  BAR.ARV 0x8, 0x200 ;  /* 0x0208000000007b1d */ /* 0x000fec0000002000 */
[----:B0-----:R-:W-:-:S04]  /*0930*/  LOP3.LUT R0, R2, 0xffffff80, RZ, 0xc0, !PT ;  /* 0xffffff8002007812 */ /* 0x001fc800078ec0ff */
[----:B------:R-:W-:-:S13]  /*0940*/  ISETP.NE.AND P0, PT, R0, 0x80, PT ;  /* 0x000000800000780c */ /* 0x000fda0003f05270 */
[----:B------:R-:W-:Y:S08]  /*0950*/  @!P0 BAR.ARV 0x9, 0x100 ;  /* 0x0244000000008b1d */ /* 0x000ff00000002000 */
[----:B------:R-:W-:Y:S06]  /*0960*/  BAR.SYNC.DEFER_BLOCKING 0x5, 0x200 ;  /* 0x0148000000007b1d */ /* 0x000fec0000010000 */
[----:B------:R-:W0:Y:S02]  /*0970*/  LDS.128 R8, [UR40+0x2d8d0] ;  /* 0x02d8d028ff087984 */ /* 0x000e240008000c00 */
[----:B------:R-:W-:Y:S06]  /*0980*/  BAR.ARV 0x4, 0x200 ;  /* 0x0108000000007b1d */ /* 0x000fec0000002000 */
[----:B0-----:R-:W-:-:S13]  /*0990*/  ISETP.GE.AND P0, PT, R11, UR4, PT ;  /* 0x000000040b007c0c */ /* 0x001fda000bf06270 */
[----:B------:R-:W-:Y:S05]  /*09a0*/  @P0 EXIT ;  /* 0x000000000000094d */ /* 0x000fea0003800000 */
[----:B------:R-:W2:Y:S01]  /*09b0*/  LDL R19, [R1+0x20] ;  /* 0x0000200001137983 */ /* 0x000ea20000100800 */
[----:B------:R-:W-:-:S05]  /*09c0*/  VIADD R17, R2, 0xffffff80 ;  /* 0xffffff8002117836 */ /* 0x000fca0000000000 */
[----:B------:R-:W-:-:S04]  /*09d0*/  SHF.R.S32.HI R0, RZ, 0x1f, R17 ;  /* 0x0000001fff007819 */ /* 0x000fc80000011411 */
[CC--:B------:R-:W-:Y:S02]  /*09e0*/  LEA.HI R2, R0.reuse, R17.reuse, RZ, 0x7 ;  /* 0x0000001100027211 */ /* 0x0c0fe400078f38ff */
[----:B------:R-:W-:Y:S02]  /*09f0*/  LEA.HI R3, R0, R17, RZ, 0x4 ;  /* 0x0000001100037211 */ /* 0x000fe400078f20ff */
[----:B------:R-:W-:-:S05]  /*0a00*/  LOP3.LUT R4, R2, 0xffffff80, RZ, 0xc0, !PT ;  /* 0xffffff8002047812 */ /* 0x000fca00078ec0ff */
[----:B------:R-:W-:Y:S01]  /*0a10*/  IMAD.IADD R18, R17, 0x1, -R4 ;  /* 0x0000000111127824 */ /* 0x000fe200078e0a04 */
[----:B------:R-:W-:-:S05]  /*0a20*/  LOP3.LUT R4, R3, 0xfffffff0, RZ, 0xc0, !PT ;  /* 0xfffffff003047812 */ /* 0x000fca00078ec0ff */
[----:B------:R-:W-:Y:S01]  /*0a30*/  IMAD.IADD R4, R17, 0x1, -R4 ;  /* 0x0000000111047824 */ /* 0x000fe200078e0a04 */
[----:B------:R-:W-:Y:S02]  /*0a40*/  SHF.R.S32.HI R6, RZ, 0x4, R3 ;  /* 0x00000004ff067819 */ /* 0x000fe40000011403 */
[----:B------:R-:W-:Y:S02]  /*0a50*/  LEA.HI R7, R0, R17, RZ, 0x5 ;  /* 0x0000001100077211 */ /* 0x000fe400078f28ff */
[----:B------:R-:W-:Y:S02]  /*0a60*/  SHF.R.S32.HI R5, RZ, 0x1f, R4 ;  /* 0x0000001fff057819 */ /* 0x000fe40000011404 */
[----:B------:R-:W-:Y:S02]  /*0a70*/  LEA.HI R3, R3, R6, RZ, 0x1 ;  /* 0x0000000603037211 */ /* 0x000fe400078f08ff */
[----:B------:R-:W-:Y:S02]  /*0a80*/  LEA.HI R5, R5, R4, RZ, 0x3 ;  /* 0x0000000405057211 */ /* 0x000fe400078f18ff */
[----:B------:R-:W-:-:S02]  /*0a90*/  SHF.R.S32.HI R16, RZ, 0x7, R2 ;  /* 0x00000007ff107819 */ /* 0x000fc40000011402 */
[----:B------:R-:W-:Y:S02]  /*0aa0*/  SHF.R.S32.HI R8, RZ, 0x5, R7 ;  /* 0x00000005ff087819 */ /* 0x000fe40000011407 */
[----:B------:R-:W-:Y:S02]  /*0ab0*/  LOP3.LUT R7, R3, 0x1ffffffe, RZ, 0xc0, !PT ;  /* 0x1ffffffe03077812 */ /* 0x000fe400078ec0ff */
[----:B------:R-:W-:Y:S01]  /*0ac0*/  LOP3.LUT R3, R5, 0xfffffff8, RZ, 0xc0, !PT ;  /* 0xfffffff805037812 */ /* 0x000fe200078ec0ff */
[----:B------:R-:W-:Y:S01]  /*0ad0*/  IMAD.HI R2, R16, 0x55555556, RZ ;  /* 0x5555555610027827 */ /* 0x000fe200078e02ff */
[----:B------:R-:W-:-:S03]  /*0ae0*/  SHF.R.S32.HI R12, RZ, 0x1f, R18 ;  /* 0x0000001fff0c7819 */ /* 0x000fc60000011412 */
[----:B------:R-:W-:Y:S02]  /*0af0*/  IMAD.IADD R3, R4, 0x1, -R3 ;  /* 0x0000000104037824 */ /* 0x000fe400078e0a03 */
[----:B------:R-:W-:Y:S01]  /*0b00*/  IMAD.IADD R7, R6, 0x1, -R7 ;  /* 0x0000000106077824 */ /* 0x000fe200078e0a07 */
[----:B------:R-:W-:Y:S01]  /*0b10*/  LEA.HI R13, R12, R18, RZ, 0x2 ;  /* 0x000000120c0d7211 */ /* 0x000fe200078f10ff */
[----:B------:R-:W-:Y:S01]  /*0b20*/  IMAD R6, R8, 0x10, R4 ;  /* 0x0000001008067824 */ /* 0x000fe200078e0204 */
[----:B------:R-:W-:Y:S01]  /*0b30*/  LEA.HI R4, R2, R2, RZ, 0x1 ;  /* 0x0000000202047211 */ /* 0x000fe200078f08ff */
[----:B------:R-:W-:Y:S01]  /*0b40*/  IMAD.SHL.U32 R2, R3, 0x40, RZ ;  /* 0x0000004003027824 */ /* 0x000fe200078e00ff */
[--C-:B------:R-:W-:Y:S01]  /*0b50*/  SHF.R.S32.HI R14, RZ, 0x2, R13.reuse ;  /* 0x00000002ff0e7819 */ /* 0x100fe2000001140d */
[----:B------:R-:W-:Y:S01]  /*0b60*/  IMAD.SHL.U32 R7, R7, 0x8, RZ ;  /* 0x0000000807077824 */ /* 0x000fe200078e00ff */
[----:B------:R-:W-:Y:S01]  /*0b70*/  SHF.R.S32.HI R15, RZ, 0x1f, R13 ;  /* 0x0000001fff0f7819 */ /* 0x000fe2000001140d */
[----:B------:R-:W-:Y:S01]  /*0b80*/  IMAD.SHL.U32 R5, R5, 0x40, RZ ;  /* 0x0000004005057824 */ /* 0x000fe200078e00ff */
[----:B------:R-:W-:Y:S01]  /*0b90*/  LOP3.LUT R2, R2, 0x1c0, RZ, 0xc0, !PT ;  /* 0x000001c002027812 */ /* 0x000fe200078ec0ff */
[----:B------:R-:W-:Y:S01]  /*0ba0*/  IMAD.U32 R6, R6, 0x20, R7 ;  /* 0x0000002006067824 */ /* 0x000fe200078e0007 */
[----:B------:R-:W-:-:S02]  /*0bb0*/  LEA.HI R15, R15, R14, RZ, 0x3 ;  /* 0x0000000e0f0f7211 */ /* 0x000fc400078f18ff */
[----:B------:R-:W-:Y:S02]  /*0bc0*/  LOP3.LUT R7, R2, 0x8, R7, 0xf8, !PT ;  /* 0x0000000802077812 */ /* 0x000fe400078ef807 */
[----:B------:R-:W-:Y:S02]  /*0bd0*/  LOP3.LUT R5, R5, 0x7ffffe00, RZ, 0xc0, !PT ;  /* 0x7ffffe0005057812 */ /* 0x000fe400078ec0ff */
[----:B------:R-:W-:Y:S02]  /*0be0*/  SHF.R.U32.HI R2, RZ, 0x3, R2 ;  /* 0x00000003ff027819 */ /* 0x000fe40000011602 */
[----:B------:R-:W-:Y:S02]  /*0bf0*/  LOP3.LUT R15, R15, 0xfffffff8, RZ, 0xc0, !PT ;  /* 0xfffffff80f0f7812 */ /* 0x000fe400078ec0ff */
[----:B------:R-:W-:Y:S01]  /*0c00*/  LEA.HI R12, R12, R18, RZ, 0x5 ;  /* 0x000000120c0c7211 */ /* 0x000fe200078f28ff */
[----:B------:R-:W-:Y:S01]  /*0c10*/  IMAD R5, R8, 0x400, R5 ;  /* 0x0000040008057824 */ /* 0x000fe200078e0205 */
[----:B------:R-:W-:Y:S01]  /*0c20*/  LOP3.LUT R2, R7, R2, RZ, 0x3c, !PT ;  /* 0x0000000207027212 */ /* 0x000fe200078e3cff */
[----:B------:R-:W-:Y:S01]  /*0c30*/  IMAD.IADD R15, R14, 0x1, -R15 ;  /* 0x000000010e0f7824 */ /* 0x000fe200078e0a0f */
[----:B------:R-:W-:-:S02]  /*0c40*/  SHF.R.S32.HI R12, RZ, 0x5, R12 ;  /* 0x00000005ff0c7819 */ /* 0x000fc4000001140c */
[----:B------:R-:W-:Y:S01]  /*0c50*/  LEA.HI R0, R0, R17, RZ, 0x2 ;  /* 0x0000001100007211 */ /* 0x000fe200078f10ff */
[----:B------:R-:W-:Y:S02]  /*0c60*/  IMAD R4, R4, -0x3, R16 ;  /* 0xfffffffd04047824 */ /* 0x000fe400078e0210 */
[----:B------:R-:W-:Y:S01]  /*0c70*/  IMAD.IADD R16, R5, 0x1, R2 ;  /* 0x0000000105107824 */ /* 0x000fe200078e0202 */
[----:B------:R-:W-:Y:S01]  /*0c80*/  LOP3.LUT R2, R0, 0xfffffffc, RZ, 0xc0, !PT ;  /* 0xfffffffc00027812 */ /* 0x000fe200078ec0ff */
[----:B------:R-:W-:Y:S01]  /*0c90*/  IMAD R15, R12, 0x10, R15 ;  /* 0x000000100c0f7824 */ /* 0x000fe200078e020f */
[----:B------:R-:W-:-:S03]  /*0ca0*/  LOP3.LUT R13, R13, 0x7ffffffc, RZ, 0xc0, !PT ;  /* 0x7ffffffc0d0d7812 */ /* 0x000fc600078ec0ff */
[----:B------:R-:W-:Y:S02]  /*0cb0*/  IMAD R8, R4, 0x40, R15 ;  /* 0x0000004004087824 */ /* 0x000fe400078e020f */
[----:B------:R-:W-:Y:S02]  /*0cc0*/  IMAD.IADD R4, R17, 0x1, -R2 ;  /* 0x0000000111047824 */ /* 0x000fe400078e0a02 */
[----:B------:R-:W-:Y:S01]  /*0cd0*/  IMAD.IADD R13, R18, 0x1, -R13 ;  /* 0x00000001120d7824 */ /* 0x000fe200078e0a0d */
[----:B------:R-:W-:Y:S01]  /*0ce0*/  R2P PR, R3, 0x6 ;  /* 0x0000000603007804 */ /* 0x000fe20000000000 */
[C---:B------:R-:W-:Y:S01]  /*0cf0*/  IMAD.SHL.U32 R138, R4.reuse, 0x8, RZ ;  /* 0x00000008048a7824 */ /* 0x040fe200078e00ff */
[----:B------:R-:W-:Y:S01]  /*0d00*/  LEA.HI R3, R4, R4, RZ, 0x1 ;  /* 0x0000000404037211 */ /* 0x000fe200078f08ff */
[----:B------:R-:W-:Y:S02]  /*0d10*/  IMAD.SHL.U32 R157, R13, 0x2, RZ ;  /* 0x000000020d9d7824 */ /* 0x000fe400078e00ff */
[----:B------:R-:W-:Y:S01]  /*0d20*/  VIADD R144, R138, 0x40 ;  /* 0x000000408a907836 */ /* 0x000fe20000000000 */
[----:B------:R-:W-:Y:S01]  /*0d30*/  LOP3.LUT R3, R3, 0x1ffffffe, RZ, 0xc0, !PT ;  /* 0x1ffffffe03037812 */ /* 0x000fe200078ec0ff */
[----:B------:R-:W-:-:S02]  /*0d40*/  VIADD R155, R157, 0x8 ;  /* 0x000000089d9b7836 */ /* 0x000fc40000000000 */
[C---:B------:R-:W-:Y:S01]  /*0d50*/  VIADD R152, R157.reuse, 0x20 ;  /* 0x000000209d987836 */ /* 0x040fe20000000000 */
[----:B------:R-:W-:Y:S01]  /*0d60*/  SHF.R.S32.HI R0, RZ, 0x2, R0 ;  /* 0x00000002ff007819 */ /* 0x000fe20000011400 */
[C---:B------:R-:W-:Y:S01]  /*0d70*/  VIADD R149, R157.reuse, 0x38 ;  /* 0x000000389d957836 */ /* 0x040fe20000000000 */
[----:B------:R-:W-:Y:S01]  /*0d80*/  SHF.R.S32.HI R0, RZ, 0x1f, R144 ;  /* 0x0000001fff007819 */ /* 0x000fe20000011490 */
[----:B------:R-:W-:Y:S01]  /*0d90*/  VIADD R146, R157, 0x50 ;  /* 0x000000509d927836 */ /* 0x000fe20000000000 */
[----:B------:R-:W-:Y:S01]  /*0da0*/  SHF.R.S32.HI R0, RZ, 0x1f, R155 ;  /* 0x0000001fff007819 */ /* 0x000fe2000001149b */
[----:B------:R-:W-:Y:S01]  /*0db0*/  IMAD.IADD R3, R4, 0x1, -R3 ;  /* 0x0000000104037824 */ /* 0x000fe200078e0a03 */
[----:B------:R-:W-:Y:S02]  /*0dc0*/  SHF.R.S32.HI R0, RZ, 0x1f, R152 ;  /* 0x0000001fff007819 */ /* 0x000fe40000011498 */
[----:B------:R-:W-:Y:S02]  /*0dd0*/  SHF.R.S32.HI R0, RZ, 0x1f, R149 ;  /* 0x0000001fff007819 */ /* 0x000fe40000011495 */
[----:B------:R-:W-:Y:S01]  /*0de0*/  SHF.R.S32.HI R0, RZ, 0x1f, R146 ;  /* 0x0000001fff007819 */ /* 0x000fe20000011492 */
[----:B------:R-:W-:Y:S01]  /*0df0*/  IMAD R0, R3, 0x8, R8 ;  /* 0x0000000803007824 */ /* 0x000fe200078e0208 */
[----:B------:R0:W-:Y:S04]  /*0e00*/  STL [R1+0x44], R6 ;  /* 0x0000440601007387 */ /* 0x0001e80000100800 */
[----:B------:R1:W-:Y:S04]  /*0e10*/  STL [R1+0x3c], R8 ;  /* 0x00003c0801007387 */ /* 0x0003e80000100800 */
[----:B------:R1:W-:Y:S04]  /*0e20*/  STL [R1+0x8], RZ ;  /* 0x000008ff01007387 */ /* 0x0003e80000100800 */
[----:B------:R1:W-:Y:S01]  /*0e30*/  STL [R1+0x40], R0 ;  /* 0x0000400001007387 */ /* 0x0003e20000100800 */
[----:B------:R-:W-:Y:S01]  /*0e40*/  LEA R16, R16, UR40, 0x1 ;  /* 0x0000002810107c11 */ /* 0x000fe2000f8e08ff */
[----:B------:R-:W-:-:S02]  /*0e50*/  IMAD.MOV.U32 R17, RZ, RZ, 0x40 ;  /* 0x00000040ff117424 */ /* 0x000fc400078e00ff */
[----:B------:R-:W-:Y:S02]  /*0e60*/  VIADD R142, R138, 0x20 ;  /* 0x000000208a8e7836 */ /* 0x000fe40000000000 */
[----:B------:R-:W-:Y:S02]  /*0e70*/  VIADD R153, R157, 0x18 ;  /* 0x000000189d997836 */ /* 0x000fe40000000000 */
[----:B------:R-:W-:Y:S01]  /*0e80*/  VIADD R18, R16, 0x21800 ;  /* 0x0002180010127836 */ /* 0x000fe20000000000 */
[----:B------:R-:W-:Y:S01]  /*0e90*/  SEL R17, R17, 0xffffffc0, !P2 ;  /* 0xffffffc011117807 */ /* 0x000fe20005000000 */
[C---:B------:R-:W-:Y:S02]  /*0ea0*/  VIADD R154, R157.reuse, 0x10 ;  /* 0x000000109d9a7836 */ /* 0x040fe40000000000 */
[C---:B------:R-:W-:Y:S01]  /*0eb0*/  VIADD R150, R157.reuse, 0x30 ;  /* 0x000000309d967836 */ /* 0x040fe20000000000 */
[C---:B------:R-:W-:Y:S01]  /*0ec0*/  IADD3 R151, R157.reuse, 0x28, RZ ;  /* 0x000000289d977810 */ /* 0x040fe20007ffe0ff */
[C---:B------:R-:W-:Y:S01]  /*0ed0*/  VIADD R147, R157.reuse, 0x48 ;  /* 0x000000489d937836 */ /* 0x040fe20000000000 */
[----:B------:R-:W-:Y:S01]  /*0ee0*/  SHF.R.S32.HI R4, RZ, 0x1f, R142 ;  /* 0x0000001fff047819 */ /* 0x000fe2000001148e */
[----:B------:R-:W-:-:S02]  /*0ef0*/  VIADD R148, R157, 0x40 ;  /* 0x000000409d947836 */ /* 0x000fc40000000000 */
[----:B------:R-:W-:Y:S02]  /*0f00*/  VIADD R145, R157, 0x58 ;  /* 0x000000589d917836 */ /* 0x000fe40000000000 */
[----:B------:R-:W-:Y:S01]  /*0f10*/  VIADD R23, R16, 0x21820 ;  /* 0x0002182010177836 */ /* 0x000fe20000000000 */
[----:B------:R-:W-:Y:S01]  /*0f20*/  SHF.R.S32.HI R4, RZ, 0x1f, R153 ;  /* 0x0000001fff047819 */ /* 0x000fe20000011499 */
[C---:B------:R-:W-:Y:S01]  /*0f30*/  @P1 VIADD R23, R18.reuse, 0xffffffe0 ;  /* 0xffffffe012171836 */ /* 0x040fe20000000000 */
[----:B------:R-:W-:Y:S01]  /*0f40*/  SHF.R.S32.HI R4, RZ, 0x1f, R150 ;  /* 0x0000001fff047819 */ /* 0x000fe20000011496 */
[----:B------:R-:W-:Y:S01]  /*0f50*/  IMAD.MOV.U32 R5, RZ, RZ, R9 ;  /* 0x000000ffff057224 */ /* 0x000fe200078e0009 */
[----:B------:R-:W-:Y:S01]  /*0f60*/  SHF.R.S32.HI R9, RZ, 0x1f, R154 ;  /* 0x0000001fff097819 */ /* 0x000fe2000001149a */
[----:B------:R-:W-:Y:S01]  /*0f70*/  IMAD.IADD R18, R18, 0x1, R17 ;  /* 0x0000000112127824 */ /* 0x000fe200078e0211 */
[----:B------:R-:W-:Y:S01]  /*0f80*/  SHF.R.S32.HI R9, RZ, 0x1f, R151 ;  /* 0x0000001fff097819 */ /* 0x000fe20000011497 */
[----:B0-----:R-:W-:Y:S01]  /*0f90*/  IMAD.MOV.U32 R6, RZ, RZ, R10 ;  /* 0x000000ffff067224 */ /* 0x001fe200078e000a */
[----:B------:R-:W-:Y:S01]  /*0fa0*/  SHF.R.S32.HI R4, RZ, 0x1f, R147 ;  /* 0x0000001fff047819 */ /* 0x000fe20000011493 */
[----:B------:R-:W-:Y:S01]  /*0fb0*/  IMAD.MOV.U32 R7, RZ, RZ, R11 ;  /* 0x000000ffff077224 */ /* 0x000fe200078e000b */
[----:B------:R-:W-:Y:S01]  /*0fc0*/  SHF.R.S32.HI R9, RZ, 0x1f, R148 ;  /* 0x0000001fff097819 */ /* 0x000fe20000011494 */
[----:B------:R-:W-:Y:S01]  /*0fd0*/  IMAD.MOV.U32 R2, RZ, RZ, RZ ;  /* 0x000000ffff027224 */ /* 0x000fe200078e00ff */
[----:B------:R-:W-:Y:S01]  /*0fe0*/  SHF.R.S32.HI R4, RZ, 0x1f, R145 ;  /* 0x0000001fff047819 */ /* 0x000fe20000011491 */
[----:B------:R-:W-:-:S02]  /*0ff0*/  IMAD.IADD R17, R17, 0x1, R23 ;  /* 0x0000000111117824 */ /* 0x000fc400078e0217 */
[----:B------:R-:W-:Y:S01]  /*1000*/  VIADD R136, R23, 0x6000 ;  /* 0x0000600017887836 */ /* 0x000fe20000000000 */
[----:B------:R-:W-:Y:S01]  /*1010*/  UMOV UR38, URZ ;  /* 0x0000003f00267c82 */ /* 0x000fe20008000000 */
[----:B-12---:R-:W-:-:S07]  /*1020*/  LOP3.LUT R19, R19, 0x1, RZ, 0xfc, !PT ;  /* 0x0000000113137812 */ /* 0x006fce00078efcff */
.L_x_10228:
[----:B012-4-:R-:W0:Y:S01]  /*1030*/  LDC.64 R8, c[0x0][0xc88] ;  /* 0x00032200ff087b82 */ /* 0x017e220000000a00 */
[----:B------:R-:W-:-:S07]  /*1040*/  ULDC.64 UR4, c[0x0][0xa28] ;  /* 0x00028a0000047ab9 */ /* 0x000fce0000000a00 */
[----:B---3--:R-:W1:Y:S08]  /*1050*/  LDC.64 R12, c[0x0][0x418] ;  /* 0x00010600ff0c7b82 */ /* 0x008e700000000a00 */
[----:B------:R-:W2:Y:S01]  /*1060*/  LDC R0, c[0x0][0x424] ;  /* 0x00010900ff007b82 */ /* 0x000ea20000000800 */
[----:B0-----:R-:W-:-:S07]  /*1070*/  IMAD.WIDE R8, R7, 0x4, R8 ;  /* 0x0000000407087825 */ /* 0x001fce00078e0208 */
[----:B------:R-:W0:Y:S01]  /*1080*/  LDC R89, c[0x0][0x2f0] ;  /* 0x0000bc00ff597b82 */ /* 0x000e220000000800 */
[----:B------:R-:W3:Y:S01]  /*1090*/  LDG.E R137, desc[UR36][R8.64] ;  /* 0x0000002408897981 */ /* 0x000ee2000c1e1900 */
        /* <DEDUP_REMOVED lines=27> */
.L_x_10187:
[----:B-----5:R-:W-:Y:S01]  /*1250*/  IMAD.IADD R89, R89, 0x1, -R4 ;  /* 0x0000000159597824 */ /* 0x020fe200078e0a04 */
[C---:B------:R-:W-:Y:S02]  /*1260*/  LOP3.LUT R3, R6.reuse, 0xff000000, RZ, 0xc0, !PT ;  /* 0xff00000006037812 */ /* 0x040fe400078ec0ff */
[----:B------:R-:W-:Y:S01]  /*1270*/  LOP3.LUT R0, R6, 0xff0000, RZ, 0xc0, !PT ;  /* 0x00ff000006007812 */ /* 0x000fe200078ec0ff */
[C---:B------:R-:W-:Y:S01]  /*1280*/  VIADD R4, R89.reuse, 0x7f ;  /* 0x0000007f59047836 */ /* 0x040fe20000000000 */
[----:B------:R-:W-:Y:S02]  /*1290*/  ISETP.GE.AND P0, PT, R89, 0x1, PT ;  /* 0x000000015900780c */ /* 0x000fe40003f06270 */
[----:B------:R-:W-:Y:S02]  /*12a0*/  SHF.R.U32.HI R3, RZ, 0x8, R3 ;  /* 0x00000008ff037819 */ /* 0x000fe40000011603 */
[----:B------:R-:W-:Y:S02]  /*12b0*/  SHF.R.S32.HI R7, RZ, 0x1f, R4 ;  /* 0x0000001fff077819 */ /* 0x000fe40000011404 */
[----:B------:R-:W-:Y:S01]  /*12c0*/  LEA.HI R0, R0, R3, RZ, 0x10 ;  /* 0x0000000300007211 */ /* 0x000fe200078f80ff */
[----:B------:R-:W-:Y:S01]  /*12d0*/  IMAD.MOV.U32 R3, RZ, RZ, RZ ;  /* 0x000000ffff037224 */ /* 0x000fe200078e00ff */
[----:B------:R-:W-:-:S02]  /*12e0*/  LEA.HI R7, R7, R4, RZ, 0x7 ;  /* 0x0000000407077211 */ /* 0x000fc400078f38ff */
[----:B------:R-:W-:Y:S02]  /*12f0*/  LOP3.LUT R156, R0, 0xff, RZ, 0xc0, !PT ;  /* 0x000000ff009c7812 */ /* 0x000fe400078ec0ff */
[----:B------:R-:W-:Y:S02]  /*1300*/  SHF.R.U32.HI R140, RZ, 0x10, R0 ;  /* 0x00000010ff8c7819 */ /* 0x000fe40000011600 */
[----:B------:R-:W-:Y:S01]  /*1310*/  SHF.R.S32.HI R88, RZ, 0x7, R7 ;  /* 0x00000007ff587819 */ /* 0x000fe20000011407 */
[----:B------:R-:W-:Y:S06]  /*1320*/  @!P0 BRA `(.L_x_10188) ;  /* 0x0000000000748947 */ /* 0x000fec0003800000 */
[----:B------:R-:W3:Y:S01]  /*1330*/  LDC R3, c[0x0][0x9f0] ;  /* 0x00027c00ff037b82 */ /* 0x000ee20000000800 */
[----:B------:R-:W-:-:S04]  /*1340*/  ISETP.NE.AND P0, PT, R140, RZ, PT ;  /* 0x000000ff8c00720c */ /* 0x000fc80003f05270 */
[----:B---3--:R-:W-:-:S04]  /*1350*/  SEL R11, R140, R3, P0 ;  /* 0x000000038c0b7207 */ /* 0x008fc80000000000 */
        /* <DEDUP_REMOVED lines=26> */
.L_x_10188:
        /* <DEDUP_REMOVED lines=33> */
[----:B------:R-:W-:-:S04]  /*1710*/  UIADD3 UR6, UR40, 0x21800, URZ ;  /* 0x0002180028067890 */ /* 0x000fc8000fffe03f */
[----:B------:R-:W-:-:S06]  /*1720*/  ULOP3.LUT UP0, URZ, UR6, 0x3ff, URZ, 0xc0, !UPT ;  /* 0x000003ff063f7892 */ /* 0x000fcc000f80c03f */
[----:B------:R-:W-:Y:S01]  /*1730*/  PLOP3.LUT P0, PT, PT, PT, UP0, 0x80, 0x0 ;  /* 0x000000000000781c */ /* 0x000fe20003f0f008 */
[----:B0-----:R-:W-:-:S05]  /*1740*/  VIADD R4, R0, 0xffffff80 ;  /* 0xffffff8000047836 */ /* 0x001fca0000000000 */
[----:B------:R-:W-:-:S04]  /*1750*/  SHF.R.S32.HI R0, RZ, 0x1f, R4 ;  /* 0x0000001fff007819 */ /* 0x000fc80000011404 */
[----:B------:R-:W-:-:S04]  /*1760*/  LEA.HI R0, R0, R4, RZ, 0x7 ;  /* 0x0000000400007211 */ /* 0x000fc800078f38ff */
[----:B------:R-:W-:-:S06]  /*1770*/  SHF.R.S32.HI R0, RZ, 0x7, R0 ;  /* 0x00000007ff007819 */ /* 0x000fcc0000011400 */
[----:B------:R-:W0:Y:S02]  /*1780*/  SHFL.IDX PT, R0, R0, RZ, 0x1f ;  /* 0x00001fff00007589 */ /* 0x000e2400000e0000 */
[----:B0-----:R-:W-:-:S13]  /*1790*/  R2UR UR42, R0 ;  /* 0x00000000002a72ca */ /* 0x001fda00000e0000 */
        /* <DEDUP_REMOVED lines=14> */
[----:B---3--:R-:W-:Y:S01]  /*1880*/  IMAD.U32 R10, RZ, RZ, UR6 ;  /* 0x00000006ff0a7e24 */ /* 0x008fe2000f8e00ff */
        /* <DEDUP_REMOVED lines=8> */
.L_x_10190:
[----:B------:R-:W2:Y:S01]  /*1910*/  LDL R20, [R1+0x8] ;  /* 0x0000080001147983 */ /* 0x000ea20000100800 */
[----:B------:R-:W-:Y:S02]  /*1920*/  ISETP.NE.AND P0, PT, R19, 0x3, PT ;  /* 0x000000031300780c */ /* 0x000fe40003f05270 */
[----:B--2---:R-:W-:-:S04]  /*1930*/  LEA.HI R0, R20, R20, RZ, 0x1 ;  /* 0x0000001414007211 */ /* 0x004fc800078f08ff */
[----:B------:R-:W-:-:S05]  /*1940*/  LOP3.LUT R0, R0, 0xfffffffe, RZ, 0xc0, !PT ;  /* 0xfffffffe00007812 */ /* 0x000fca00078ec0ff */
[----:B------:R-:W-:-:S05]  /*1950*/  IMAD.IADD R0, R20, 0x1, -R0 ;  /* 0x0000000114007824 */ /* 0x000fca00078e0a00 */
[----:B------:R-:W-:-:S04]  /*1960*/  SHF.L.U32 R0, R0, 0x1f, RZ ;  /* 0x0000001f00007819 */ /* 0x000fc800000006ff */
[----:B------:R-:W0:Y:S02]  /*1970*/  SYNCS.PHASECHK.TRANS64.TRYWAIT P1, [UR40+0x2d800], R0 ;  /* 0x02d80000ff0075a7 */ /* 0x000e240008020168 */
[----:B0-----:R-:W-:Y:S05]  /*1980*/  @!P1 BRA `(.L_x_10191) ;  /* 0x000000cc00d89947 */ /* 0x001fea0003800000 */
.L_x_10311:
[----:B------:R-:W-:Y:S05]  /*1990*/  @!P0 BRA `(.L_x_10192) ;  /* 0x0000000000048947 */ /* 0x000fea0003800000 */
[----:B------:R-:W-:Y:S01]  /*19a0*/  BPT.TRAP 0x1 ;  /* 0x000000040000795c */ /* 0x000fe20000300000 */
.L_x_10192:
[----:B------:R-:W-:Y:S01]  /*19b0*/  IMAD.U32 R5, RZ, RZ, UR38 ;  /* 0x00000026ff057e24 */ /* 0x000fe2000f8e00ff */
[----:B0-----:R-:W-:-:S04]  /*19c0*/  SHF.L.U32 R0, R2, 0x1f, RZ ;  /* 0x0000001f02007819 */ /* 0x001fc800000006ff */
[----:B------:R-:W-:-:S04]  /*19d0*/  LEA R5, R5, UR40, 0x3 ;  /* 0x0000002805057c11 */ /* 0x000fc8000f8e18ff */
[----:B------:R0:W1:Y:S01]  /*19e0*/  SYNCS.PHASECHK.TRANS64.TRYWAIT P1, [R5+URZ+0x2d830], R0 ;  /* 0x02d83000050075a7 */ /* 0x000062000802017f */
[----:B------:R-:W-:Y:S05]  /*19f0*/  @!P0 BRA `(.L_x_10193) ;  /* 0x0000000000048947 */ /* 0x000fea0003800000 */
[----:B------:R-:W-:Y:S01]  /*1a00*/  BPT.TRAP 0x1 ;  /* 0x000000040000795c */ /* 0x000fe20000300000 */
.L_x_10193:
[----:B------:R-:W-:Y:S01]  /*1a10*/  IMAD.MOV.U32 R135, RZ, RZ, RZ ;  /* 0x000000ffff877224 */ /* 0x000fe200078e00ff */
[----:B-1----:R-:W-:Y:S06]  /*1a20*/  @P1 BRA `(.L_x_10194) ;  /* 0x0000000000081947 */ /* 0x002fec0003800000 */
[----:B------:R-:W1:Y:S02]  /*1a30*/  SYNCS.PHASECHK.TRANS64.TRYWAIT P1, [R5+URZ+0x2d830], R0 ;  /* 0x02d83000050075a7 */ /* 0x000e64000802017f */
[----:B-1----:R-:W-:Y:S05]  /*1a40*/  @!P1 BRA `(.L_x_10195) ;  /* 0x000000cc00c09947 */ /* 0x002fea0003800000 */
.L_x_10194:
[----:B------:R-:W-:Y:S05]  /*1a50*/  WARPSYNC.ALL ;  /* 0x0000000000007948 */ /* 0x000fea0003800000 */
[----:B------:R-:W-:Y:S01]  /*1a60*/  UIADD3 UR4, UR40, 0x15400, URZ ;  /* 0x0001540028047890 */ /* 0x000fe2000fffe03f */
[----:B------:R-:W-:Y:S01]  /*1a70*/  WARPGROUP.ARRIVE ;  /* 0x00000000000079c5 */ /* 0x000fe20000000000 */
[----:B------:R-:W-:Y:S02]  /*1a80*/  ULEA UR43, UR43, UR40, 0xc ;  /* 0x000000282b2b7291 */ /* 0x000fe4000f8e603f */
[----:B------:R-:W-:Y:S02]  /*1a90*/  USHF.R.U32.HI UR4, URZ, 0x4, UR4 ;  /* 0x000000043f047899 */ /* 0x000fe40008011604 */
[----:B------:R-:W-:-:S02]  /*1aa0*/  UIADD3 UR43, UR43, 0xc400, URZ ;  /* 0x0000c4002b2b7890 */ /* 0x000fc4000fffe03f */
[----:B------:R-:W-:Y:S02]  /*1ab0*/  ULOP3.LUT UR4, UR4, 0x3fff, URZ, 0xc0, !UPT ;  /* 0x00003fff04047892 */ /* 0x000fe4000f8ec03f */
[----:B------:R-:W-:Y:S02]  /*1ac0*/  USHF.R.U32.HI UR43, URZ, 0x4, UR43 ;  /* 0x000000043f2b7899 */ /* 0x000fe4000801162b */
[----:B------:R-:W-:Y:S02]  /*1ad0*/  ULOP3.LUT UR28, UR4, 0x10000, URZ, 0xfc, !UPT ;  /* 0x00010000041c7892 */ /* 0x000fe4000f8efc3f */
[----:B------:R-:W-:Y:S02]  /*1ae0*/  ULOP3.LUT UR43, UR43, 0x3fff, URZ, 0xc0, !UPT ;  /* 0x00003fff2b2b7892 */ /* 0x000fe4000f8ec03f */
[----:B------:R-:W-:Y:S02]  /*1af0*/  UIMAD UR6, UR38, 0x600, UR28 ;  /* 0x00000600260678a4 */ /* 0x000fe4000f8e021c */
[----:B------:R-:W-:Y:S01]  /*1b00*/  ULOP3.LUT UR4, UR43, 0x10000, URZ, 0xfc, !UPT ;  /* 0x000100002b047892 */ /* 0x000fe2000f8efc3f */
[----:B------:R-:W-:Y:S01]  /*1b10*/  UMOV UR7, 0x80000020 ;  /* 0x8000002000077882 */ /* 0x000fe20000000000 */
[----:B------:R-:W-:-:S02]  /*1b20*/  UMOV UR5, 0x80000020 ;  /* 0x8000002000057882 */ /* 0x000fc40000000000 */
        /* <DEDUP_REMOVED lines=39> */
.L_x_10196:
[----:B------:R-:W-:Y:S01]  /*1da0*/  IADD3 R89, R89, 0x80, -R157 ;  /* 0x0000008059597810 */ /* 0x000fe20007ffe89d */
[----:B------:R-:W-:Y:S01]  /*1db0*/  ULDC UR6, c[0x0][0x988] ;  /* 0x0002620000067ab9 */ /* 0x000fe20000000800 */
[----:B------:R-:W-:Y:S01]  /*1dc0*/  P2R R7, PR, RZ, 0x1 ;  /* 0x00000001ff077803 */ /* 0x000fe20000000000 */
        /* <DEDUP_REMOVED lines=36> */
[----:B---3--:R-:W-:Y:S01]  /*2010*/  FSEL R8, R33, -INF , P5 ;  /* 0xff80000021087808 */ /* 0x008fe20002800000 */
        /* <DEDUP_REMOVED lines=94> */
[----:B------:R-:W-:Y:S02]  /*2600*/  ISETP.GT.AND P4, PT, R4, 0x71, PT ;  /* 0x000000710400780c */ /* 0x000fe40003f84270 */
        /* <DEDUP_REMOVED lines=11> */
[----:B------:R-:W-:Y:S02]  /*26c0*/  P2R R21, PR, RZ, 0x4 ;  /* 0x00000004ff157803 */ /* 0x000fe40000000000 */
[----:B------:R-:W-:Y:S01]  /*26d0*/  ISETP.GT.AND P2, PT, R4, 0x58, PT ;  /* 0x000000580400780c */ /* 0x000fe20003f44270 */
[----:B01----:R-:W0:Y:S01]  /*26e0*/  SHFL.BFLY PT, R0, R11, 0x2, 0x1f ;  /* 0x0c401f000b007f89 */ /* 0x003e2200000e0000 */
[----:B------:R-:W-:Y:S02]  /*26f0*/  P2R R29, PR, RZ, 0x2 ;  /* 0x00000002ff1d7803 */ /* 0x000fe40000000000 */
[----:B------:R-:W-:Y:S02]  /*2700*/  FSEL R70, R70, -INF , P2 ;  /* 0xff80000046467808 */ /* 0x000fe40001000000 */
[----:B------:R-:W-:-:S02]  /*2710*/  ISETP.NE.AND P2, PT, R21, RZ, PT ;  /* 0x000000ff1500720c */ /* 0x000fc40003f45270 */
[C---:B------:R-:W-:Y:S02]  /*2720*/  ISETP.GT.AND P1, PT, R4.reuse, 0x59, PT ;  /* 0x000000590400780c */ /* 0x040fe40003f24270 */
[----:B------:R-:W-:Y:S02]  /*2730*/  P2R R31, PR, RZ, 0x1 ;  /* 0x00000001ff1f7803 */ /* 0x000fe40000000000 */
[----:B------:R-:W-:Y:S02]  /*2740*/  ISETP.GT.AND P0, PT, R4, 0x60, PT ;  /* 0x000000600400780c */ /* 0x000fe40003f04270 */
[----:B------:R-:W-:Y:S02]  /*2750*/  FSEL R80, R71, -INF , P1 ;  /* 0xff80000047507808 */ /* 0x000fe40000800000 */
[----:B------:R-:W-:Y:S02]  /*2760*/  FSEL R74, R74, -INF , P0 ;  /* 0xff8000004a4a7808 */ /* 0x000fe40000000000 */
[----:B------:R-:W-:-:S02]  /*2770*/  ISETP.NE.AND P0, PT, R31, RZ, PT ;  /* 0x000000ff1f00720c */ /* 0x000fc40003f05270 */
[----:B------:R-:W-:Y:S02]  /*2780*/  ISETP.NE.AND P1, PT, R29, RZ, PT ;  /* 0x000000ff1d00720c */ /* 0x000fe40003f25270 */
[----:B------:R-:W-:Y:S02]  /*2790*/  FSEL R126, R75, -INF , P0 ;  /* 0xff8000004b7e7808 */ /* 0x000fe40000000000 */
[----:B------:R-:W-:Y:S02]  /*27a0*/  FSEL R86, R86, -INF , P5 ;  /* 0xff80000056567808 */ /* 0x000fe40002800000 */
[----:B0-----:R-:W-:Y:S02]  /*27b0*/  FMNMX.FTZ R13, R11, R0, !PT ;  /* 0x000000000b0d7209 */ /* 0x001fe40007810000 */
[----:B------:R-:W-:Y:S02]  /*27c0*/  ISETP.NE.AND P0, PT, R7, RZ, PT ;  /* 0x000000ff0700720c */ /* 0x000fe40003f05270 */
[----:B------:R-:W-:Y:S01]  /*27d0*/  R2UR UR6, R5 ;  /* 0x00000000050672ca */ /* 0x000fe200000e0000 */
[----:B------:R-:W0:-:S12]  /*27e0*/  SHFL.BFLY PT, R0, R13, 0x1, 0x1f ;  /* 0x0c201f000d007f89 */ /* 0x000e1800000e0000 */
[----:B------:R-:W-:-:S04]  /*27f0*/  UIADD3 UR6, UR6, 0x2d840, URZ ;  /* 0x0002d84006067890 */ /* 0x000fc8000fffe03f */
[----:B------:R-:W-:Y:S01]  /*2800*/  UPRMT UR6, UR41, 0x654, UR6 ;  /* 0x0000065429067896 */ /* 0x000fe20008000006 */
[----:B0-----:R-:W-:-:S08]  /*2810*/  FMNMX.FTZ R0, R13, R0, !PT ;  /* 0x000000000d007209 */ /* 0x001fd00007810000 */
[----:B------:R-:W-:Y:S01]  /*2820*/  SYNCS.ARRIVE.TRANS64.RED.A1T0 RZ, [UR6], RZ ;  /* 0x000000ffffff79a7 */ /* 0x000fe20008100406 */
[----:B------:R-:W-:Y:S02]  /*2830*/  FMNMX.FTZ R13, R26, R27, !PT ;  /* 0x0000001b1a0d7209 */ /* 0x000fe40007810000 */
[C---:B------:R-:W-:Y:S01]  /*2840*/  FSETP.NEU.FTZ.AND P3, PT, R0.reuse, -INF , PT ;  /* 0xff8000000000780b */ /* 0x040fe20003f7d000 */
[----:B------:R-:W-:Y:S01]  /*2850*/  FMUL.FTZ R9, R0, R3 ;  /* 0x0000000300097220 */ /* 0x000fe20000410000 */
[----:B------:R-:W-:-:S04]  /*2860*/  FMNMX.FTZ R13, R30, R13, !PT ;  /* 0x0000000d1e0d7209 */ /* 0x000fc80007810000 */
[----:B------:R-:W-:Y:S02]  /*2870*/  FMNMX.FTZ R13, R12, R13, !PT ;  /* 0x0000000d0c0d7209 */ /* 0x000fe40007810000 */
[----:B------:R-:W-:Y:S02]  /*2880*/  FSEL R9, R9, RZ, P3 ;  /* 0x000000ff09097208 */ /* 0x000fe40001800000 */
[----:B------:R-:W-:Y:S02]  /*2890*/  FMNMX.FTZ R13, R34, R13, !PT ;  /* 0x0000000d220d7209 */ /* 0x000fe40007810000 */
[----:B------:R-:W-:Y:S01]  /*28a0*/  ISETP.NE.AND P3, PT, R15, RZ, PT ;  /* 0x000000ff0f00720c */ /* 0x000fe20003f65270 */
[--C-:B------:R-:W-:Y:S01]  /*28b0*/  FFMA.FTZ R132, R25, R3, -R9.reuse ;  /* 0x0000000319847223 */ /* 0x100fe20000010809 */
[----:B------:R-:W-:Y:S01]  /*28c0*/  FMNMX.FTZ R15, R20, R13, !PT ;  /* 0x0000000d140f7209 */ /* 0x000fe20007810000 */
[-CC-:B------:R-:W-:Y:S01]  /*28d0*/  FFMA.FTZ R134, R6, R3.reuse, -R9.reuse ;  /* 0x0000000306867223 */ /* 0x180fe20000010809 */
[-CC-:B------:R-:W-:Y:S01]  /*28e0*/  FFMA.FTZ R6, R32, R3.reuse, -R9.reuse ;  /* 0x0000000320067223 */ /* 0x180fe20000010809 */
        /* <DEDUP_REMOVED lines=11> */
[----:B------:R-:W-:Y:S01]  /*29a0*/  FSEL R82, R82, -INF , P3 ;  /* 0xff80000052527808 */ /* 0x000fe20001800000 */
[--C-:B------:R-:W-:Y:S01]  /*29b0*/  FFMA.FTZ R8, R8, R3, -R9.reuse ;  /* 0x0000000308087223 */ /* 0x100fe20000010809 */
[----:B------:R-:W-:Y:S01]  /*29c0*/  FMNMX.FTZ R21, R96, R21, !PT ;  /* 0x0000001560157209 */ /* 0x000fe20007810000 */
[--C-:B------:R-:W-:Y:S01]  /*29d0*/  FFMA.FTZ R52, R52, R3, -R9.reuse ;  /* 0x0000000334347223 */ /* 0x100fe20000010809 */
[----:B------:R-:W-:Y:S01]  /*29e0*/  FSEL R102, R87, -INF , P6 ;  /* 0xff80000057667808 */ /* 0x000fe20003000000 */
[----:B------:R-:W-:Y:S01]  /*29f0*/  MUFU.EX2 R13, R8 ;  /* 0x00000008000d7308 */ /* 0x000fe20000000800 */
[----:B------:R-:W-:Y:S01]  /*2a00*/  FMNMX.FTZ R21, R46, R21, !PT ;  /* 0x000000152e157209 */ /* 0x000fe20007810000 */
[-CC-:B0-----:R-:W-:Y:S01]  /*2a10*/  FFMA.FTZ R36, R98, R3.reuse, -R9.reuse ;  /* 0x0000000362247223 */ /* 0x181fe20000010809 */
[----:B------:R-:W-:Y:S01]  /*2a20*/  FSEL R98, R83, -INF , P4 ;  /* 0xff80000053627808 */ /* 0x000fe20002000000 */
        /* <DEDUP_REMOVED lines=24> */
[----:B------:R-:W-:Y:S01]  /*2bb0*/  FFMA.FTZ R40, R84, R3, -R9 ;  /* 0x0000000354287223 */ /* 0x000fe20000010809 */
[----:B------:R-:W-:Y:S01]  /*2bc0*/  FMNMX.FTZ R21, R112, R21, !PT ;  /* 0x0000001570157209 */ /* 0x000fe20007810000 */
[----:B------:R-:W-:Y:S01]  /*2bd0*/  MUFU.EX2 R7, R7 ;  /* 0x0000000700077308 */ /* 0x000fe20000000800 */
[--C-:B------:R-:W-:Y:S01]  /*2be0*/  IMAD.MOV.U32 R130, RZ, RZ, R135.reuse ;  /* 0x000000ffff827224 */ /* 0x100fe200078e0087 */
[----:B------:R-:W-:Y:S01]  /*2bf0*/  MOV R114, R135 ;  /* 0x0000008700727202 */ /* 0x000fe20000000f00 */
[--C-:B------:R-:W-:Y:S01]  /*2c00*/  IMAD.MOV.U32 R124, RZ, RZ, R135.reuse ;  /* 0x000000ffff7c7224 */ /* 0x100fe200078e0087 */
[----:B------:R-:W-:Y:S01]  /*2c10*/  FMNMX.FTZ R21, R62, R21, !PT ;  /* 0x000000153e157209 */ /* 0x000fe20007810000 */
[----:B------:R-:W-:-:S02]  /*2c20*/  IMAD.MOV.U32 R122, RZ, RZ, R135 ;  /* 0x000000ffff7a7224 */ /* 0x000fc400078e0087 */
[--C-:B------:R-:W-:Y:S01]  /*2c30*/  IMAD.MOV.U32 R118, RZ, RZ, R135.reuse ;  /* 0x000000ffff767224 */ /* 0x100fe200078e0087 */
[----:B------:R-:W-:Y:S01]  /*2c40*/  FMNMX.FTZ R21, R68, R21, !PT ;  /* 0x0000001544157209 */ /* 0x000fe20007810000 */
[----:B------:R-:W-:Y:S01]  /*2c50*/  MUFU.EX2 R132, R132 ;  /* 0x0000008400847308 */ /* 0x000fe20000000800 */
[--C-:B------:R-:W-:Y:S02]  /*2c60*/  IMAD.MOV.U32 R116, RZ, RZ, R135.reuse ;  /* 0x000000ffff747224 */ /* 0x100fe400078e0087 */
[----:B------:R-:W-:Y:S01]  /*2c70*/  FMNMX.FTZ R21, R66, R21, !PT ;  /* 0x0000001542157209 */ /* 0x000fe20007810000 */
[--C-:B------:R-:W-:Y:S02]  /*2c80*/  IMAD.MOV.U32 R110, RZ, RZ, R135.reuse ;  /* 0x000000ffff6e7224 */ /* 0x100fe400078e0087 */
[----:B------:R-:W-:Y:S01]  /*2c90*/  IMAD.MOV.U32 R108, RZ, RZ, R135 ;  /* 0x000000ffff6c7224 */ /* 0x000fe200078e0087 */
        /* <DEDUP_REMOVED lines=11> */
[----:B0-----:R-:W-:Y:S01]  /*2d50*/  FFMA.FTZ R52, R120, R3, -R9 ;  /* 0x0000000378347223 */ /* 0x001fe20000010809 */
[----:B------:R-:W-:Y:S01]  /*2d60*/  IMAD.MOV.U32 R120, RZ, RZ, R135 ;  /* 0x000000ffff787224 */ /* 0x000fe200078e0087 */
[----:B------:R-:W-:-:S04]  /*2d70*/  FMNMX.FTZ R33, R82, R33, !PT ;  /* 0x0000002152217209 */ /* 0x000fc80007810000 */
[----:B------:R-:W-:Y:S01]  /*2d80*/  FMNMX.FTZ R33, R98, R33, !PT ;  /* 0x0000002162217209 */ /* 0x000fe20007810000 */
[----:B------:R-:W-:Y:S03]  /*2d90*/  MUFU.EX2 R6, R6 ;  /* 0x0000000600067308 */ /* 0x000fe60000000800 */
[----:B------:R-:W-:-:S04]  /*2da0*/  FMNMX.FTZ R33, R86, R33, !PT ;  /* 0x0000002156217209 */ /* 0x000fc80007810000 */
[----:B------:R-:W-:Y:S01]  /*2db0*/  FMNMX.FTZ R33, R102, R33, !PT ;  /* 0x0000002166217209 */ /* 0x000fe20007810000 */
[----:B------:R-:W-:Y:S01]  /*2dc0*/  MUFU.EX2 R28, R28 ;  /* 0x0000001c001c7308 */ /* 0x000fe20000000800 */
[----:B-1----:R-:W-:-:S03]  /*2dd0*/  F2FP.F16.F32.PACK_AB R10, R134, R11 ;  /* 0x0000000b860a723e */ /* 0x002fc600000000ff */
        /* <DEDUP_REMOVED lines=11> */
[-C--:B------:R-:W-:Y:S01]  /*2e90*/  FFMA.FTZ R33, R128, R3.reuse, -R9 ;  /* 0x0000000380217223 */ /* 0x080fe20000010809 */
[----:B------:R-:W-:Y:S01]  /*2ea0*/  FADD.FTZ R8, R7, R132 ;  /* 0x0000008407087221 */ /* 0x000fe20000010000 */
[--C-:B------:R-:W-:Y:S01]  /*2eb0*/  IMAD.MOV.U32 R128, RZ, RZ, R135.reuse ;  /* 0x000000ffff807224 */ /* 0x100fe200078e0087 */
[C---:B------:R-:W-:Y:S01]  /*2ec0*/  FSETP.NEU.FTZ.AND P1, PT, R4.reuse, -INF , PT ;  /* 0xff8000000400780b */ /* 0x040fe20003f3d000 */
[----:B------:R-:W-:Y:S01]  /*2ed0*/  FMUL.FTZ R49, R4, R3 ;  /* 0x0000000304317220 */ /* 0x000fe20000410000 */
[----:B------:R-:W-:Y:S01]  /*2ee0*/  FADD.FTZ R65, R11, R8 ;  /* 0x000000080b417221 */ /* 0x000fe20000010000 */
[----:B------:R-:W-:Y:S01]  /*2ef0*/  F2FP.F16.F32.PACK_AB R8, R132, R7 ;  /* 0x000000078408723e */ /* 0x000fe200000000ff */
[----:B------:R-:W-:Y:S01]  /*2f00*/  MUFU.EX2 R56, R56 ;  /* 0x0000003800387308 */ /* 0x000fe20000000800 */
[----:B------:R-:W-:Y:S01]  /*2f10*/  IMAD.MOV.U32 R132, RZ, RZ, R135 ;  /* 0x000000ffff847224 */ /* 0x000fe200078e0087 */
[----:B------:R-:W-:Y:S01]  /*2f20*/  FSEL R49, R49, RZ, P1 ;  /* 0x000000ff31317208 */ /* 0x000fe20000800000 */
[----:B------:R-:W-:Y:S01]  /*2f30*/  FADD.FTZ R65, R134, R65 ;  /* 0x0000004186417221 */ /* 0x000fe20000010000 */
[----:B------:R-:W-:-:S03]  /*2f40*/  IMAD.MOV.U32 R134, RZ, RZ, R135 ;  /* 0x000000ffff867224 */ /* 0x000fc600078e0087 */
        /* <DEDUP_REMOVED lines=29> */
[----:B------:R-:W-:Y:S01]  /*3120*/  FFMA.FTZ R86, R86, R3, -R49 ;  /* 0x0000000356567223 */ /* 0x000fe20000010831 */
[----:B------:R-:W2:Y:S01]  /*3130*/  MUFU.EX2 R12, R12 ;  /* 0x0000000c000c7308 */ /* 0x000ea20000000800 */
[----:B0-----:R-:W-:Y:S01]  /*3140*/  FADD.FTZ R54, R9, R76 ;  /* 0x0000004c09367221 */ /* 0x001fe20000010000 */
[----:B------:R-:W-:Y:S01]  /*3150*/  F2FP.F16.F32.PACK_AB R9, R76, R9 ;  /* 0x000000094c09723e */ /* 0x000fe200000000ff */
[----:B------:R-:W-:-:S02]  /*3160*/  IMAD.MOV.U32 R112, RZ, RZ, R135 ;  /* 0x000000ffff707224 */ /* 0x000fc400078e0087 */
[--C-:B------:R-:W-:Y:S02]  /*3170*/  IMAD.MOV.U32 R106, RZ, RZ, R135.reuse ;  /* 0x000000ffff6a7224 */ /* 0x100fe400078e0087 */
[----:B------:R-:W-:Y:S01]  /*3180*/  IMAD.MOV.U32 R104, RZ, RZ, R135 ;  /* 0x000000ffff687224 */ /* 0x000fe200078e0087 */
[----:B------:R-:W0:Y:S01]  /*3190*/  MUFU.EX2 R26, R26 ;  /* 0x0000001a001a7308 */ /* 0x000e220000000800 */
[----:B-1----:R-:W-:Y:S01]  /*31a0*/  FADD.FTZ R7, R61, R54 ;  /* 0x000000363d077221 */ /* 0x002fe20000010000 */
[----:B------:R-:W-:Y:S01]  /*31b0*/  FFMA.FTZ R54, R72, R3, -R49 ;  /* 0x0000000348367223 */ /* 0x000fe20000010831 */
[--C-:B------:R-:W-:Y:S02]  /*31c0*/  IMAD.MOV.U32 R100, RZ, RZ, R135.reuse ;  /* 0x000000ffff647224 */ /* 0x100fe400078e0087 */
[--C-:B------:R-:W-:Y:S02]  /*31d0*/  IMAD.MOV.U32 R96, RZ, RZ, R135.reuse ;  /* 0x000000ffff607224 */ /* 0x100fe400078e0087 */
[----:B------:R-:W-:Y:S01]  /*31e0*/  IMAD.MOV.U32 R92, RZ, RZ, R135 ;  /* 0x000000ffff5c7224 */ /* 0x000fe200078e0087 */
[----:B------:R-:W1:Y:S01]  /*31f0*/  MUFU.EX2 R51, R51 ;  /* 0x0000003300337308 */ /* 0x000e620000000800 */
[C---:B--2---:R-:W-:Y:S01]  /*3200*/  FADD.FTZ R67, R12.reuse, R7 ;  /* 0x000000070c437221 */ /* 0x044fe20000010000 */
[----:B------:R-:W-:Y:S01]  /*3210*/  F2FP.F16.F32.PACK_AB R11, R12, R61 ;  /* 0x0000003d0c0b723e */ /* 0x000fe200000000ff */
[----:B------:R-:W-:Y:S01]  /*3220*/  FADD.FTZ R12, R6, R65 ;  /* 0x00000041060c7221 */ /* 0x000fe20000010000 */
[-CC-:B------:R-:W-:Y:S01]  /*3230*/  FFMA.FTZ R7, R66, R3.reuse, -R49.reuse ;  /* 0x0000000342077223 */ /* 0x180fe20000010831 */
[----:B------:R-:W-:-:S02]  /*3240*/  FFMA.FTZ R61, R80, R3, -R49 ;  /* 0x00000003503d7223 */ /* 0x000fc40000010831 */
[----:B------:R-:W-:Y:S01]  /*3250*/  FADD.FTZ R62, R13, R12 ;  /* 0x0000000c0d3e7221 */ /* 0x000fe20000010000 */
[----:B------:R-:W2:Y:S01]  /*3260*/  MUFU.EX2 R34, R34 ;  /* 0x0000002200227308 */ /* 0x000ea20000000800 */
[----:B0-----:R-:W-:Y:S01]  /*3270*/  FADD.FTZ R12, R26, R67 ;  /* 0x000000431a0c7221 */ /* 0x001fe20000010000 */
[----:B------:R0:W-:Y:S01]  /*3280*/  STSM.16.M88.4 [R16+0x21800], R8 ;  /* 0x0218000810007844 */ /* 0x0001e20000000200 */
[----:B------:R-:W-:Y:S01]  /*3290*/  FADD.FTZ R67, R15, R62 ;  /* 0x0000003e0f437221 */ /* 0x000fe20000010000 */
[-CC-:B------:R-:W-:Y:S01]  /*32a0*/  FFMA.FTZ R62, R74, R3.reuse, -R49.reuse ;  /* 0x000000034a3e7223 */ /* 0x180fe20000010831 */
[----:B------:R-:W-:Y:S01]  /*32b0*/  FFMA.FTZ R49, R102, R3, -R49 ;  /* 0x0000000366317223 */ /* 0x000fe20000010831 */
[----:B------:R-:W-:Y:S02]  /*32c0*/  IMAD.MOV.U32 R102, RZ, RZ, R135 ;  /* 0x000000ffff667224 */ /* 0x000fe400078e0087 */
[----:B------:R-:W-:Y:S01]  /*32d0*/  FADD.FTZ R66, R28, R67 ;  /* 0x000000431c427221 */ /* 0x000fe20000010000 */
[----:B------:R-:W3:Y:S01]  /*32e0*/  MUFU.EX2 R53, R53 ;  /* 0x0000003500357308 */ /* 0x000ee20000000800 */
[----:B-1----:R-:W-:-:S02]  /*32f0*/  FADD.FTZ R65, R51, R12 ;  /* 0x0000000c33417221 */ /* 0x002fc40000010000 */
[----:B------:R-:W-:-:S04]  /*3300*/  FADD.FTZ R67, R29, R66 ;  /* 0x000000421d437221 */ /* 0x000fc80000010000 */
[----:B------:R-:W-:Y:S01]  /*3310*/  FADD.FTZ R66, R14, R67 ;  /* 0x000000430e427221 */ /* 0x000fe20000010000 */
[----:B------:R-:W1:Y:S01]  /*3320*/  MUFU.EX2 R38, R38 ;  /* 0x0000002600267308 */ /* 0x000e620000000800 */
[----:B--2---:R-:W-:Y:S01]  /*3330*/  FADD.FTZ R12, R34, R65 ;  /* 0x00000041220c7221 */ /* 0x004fe20000010000 */
[----:B0-----:R-:W-:Y:S01]  /*3340*/  F2FP.F16.F32.PACK_AB R8, R13, R6 ;  /* 0x000000060d08723e */ /* 0x001fe200000000ff */
[----:B------:R-:W-:Y:S01]  /*3350*/  FADD.FTZ R67, R31, R66 ;  /* 0x000000421f437221 */ /* 0x000fe20000010000 */
[----:B------:R-:W-:Y:S02]  /*3360*/  F2FP.F16.F32.PACK_AB R10, R28, R15 ;  /* 0x0000000f1c0a723e */ /* 0x000fe400000000ff */
[----:B------:R-:W-:Y:S01]  /*3370*/  F2FP.F16.F32.PACK_AB R9, R51, R26 ;  /* 0x0000001a3309723e */ /* 0x000fe200000000ff */
[----:B------:R-:W-:Y:S01]  /*3380*/  FADD.FTZ R67, R32, R67 ;  /* 0x0000004320437221 */ /* 0x000fe20000010000 */
[----:B------:R-:W0:Y:S01]  /*3390*/  MUFU.EX2 R55, R55 ;  /* 0x0000003700377308 */ /* 0x000e220000000800 */
[C---:B---3--:R-:W-:Y:S01]  /*33a0*/  FADD.FTZ R65, R53.reuse, R12 ;  /* 0x0000000c35417221 */ /* 0x048fe20000010000 */
[----:B------:R-:W-:Y:S01]  /*33b0*/  F2FP.F16.F32.PACK_AB R11, R53, R34 ;  /* 0x00000022350b723e */ /* 0x000fe200000000ff */
[----:B------:R-:W-:Y:S01]  /*33c0*/  FADD.FTZ R66, R24, R67 ;  /* 0x0000004318427221 */ /* 0x000fe20000010000 */
[----:B------:R-:W-:-:S03]  /*33d0*/  F2FP.F16.F32.PACK_AB R24, R21, R24 ;  /* 0x000000181518723e */ /* 0x000fc600000000ff */
[----:B------:R-:W-:Y:S01]  /*33e0*/  FADD.FTZ R66, R21, R66 ;  /* 0x0000004215427221 */ /* 0x000fe20000010000 */
[----:B------:R-:W2:Y:S01]  /*33f0*/  MUFU.EX2 R42, R42 ;  /* 0x0000002a002a7308 */ /* 0x000ea20000000800 */
[----:B-1----:R-:W-:Y:S01]  /*3400*/  FADD.FTZ R12, R38, R65 ;  /* 0x00000041260c7221 */ /* 0x002fe20000010000 */
[----:B------:R1:W-:Y:S06]  /*3410*/  STSM.16.M88.4 [R23], R8 ;  /* 0x0000000817007844 */ /* 0x0003ec0000000200 */
[----:B------:R-:W3:Y:S01]  /*3420*/  MUFU.EX2 R57, R57 ;  /* 0x0000003900397308 */ /* 0x000ee20000000800 */
[----:B0-----:R-:W-:-:S07]  /*3430*/  FADD.FTZ R65, R55, R12 ;  /* 0x0000000c37417221 */ /* 0x001fce0000010000 */
[----:B------:R-:W0:Y:S01]  /*3440*/  MUFU.EX2 R20, R20 ;  /* 0x0000001400147308 */ /* 0x000e220000000800 */
[----:B--2---:R-:W-:Y:S01]  /*3450*/  FADD.FTZ R12, R42, R65 ;  /* 0x000000412a0c7221 */ /* 0x004fe20000010000 */
[----:B-1----:R-:W-:-:S06]  /*3460*/  F2FP.F16.F32.PACK_AB R8, R56, R37 ;  /* 0x000000253808723e */ /* 0x002fcc00000000ff */
[----:B------:R-:W1:Y:S01]  /*3470*/  MUFU.EX2 R27, R27 ;  /* 0x0000001b001b7308 */ /* 0x000e620000000800 */
[----:B---3--:R-:W-:Y:S01]  /*3480*/  FADD.FTZ R65, R57, R12 ;  /* 0x0000000c39417221 */ /* 0x008fe20000010000 */
[----:B------:R-:W-:Y:S02]  /*3490*/  F2FP.F16.F32.PACK_AB R12, R14, R29 ;  /* 0x0000001d0e0c723e */ /* 0x000fe400000000ff */
[----:B------:R-:W-:-:S04]  /*34a0*/  F2FP.F16.F32.PACK_AB R14, R32, R31 ;  /* 0x0000001f200e723e */ /* 0x000fc800000000ff */
[----:B------:R-:W2:Y:S01]  /*34b0*/  MUFU.EX2 R30, R30 ;  /* 0x0000001e001e7308 */ /* 0x000ea20000000800 */
[----:B0-----:R-:W-:Y:S01]  /*34c0*/  FADD.FTZ R6, R20, R65 ;  /* 0x0000004114067221 */ /* 0x001fe20000010000 */
[----:B------:R-:W-:-:S04]  /*34d0*/  FADD.FTZ R65, R25, R66 ;  /* 0x0000004219417221 */ /* 0x000fc80000010000 */
[----:B------:R-:W-:Y:S02]  /*34e0*/  FADD.FTZ R28, R36, R65 ;  /* 0x00000041241c7221 */ /* 0x000fe40000010000 */
[----:B------:R-:W0:Y:S01]  /*34f0*/  MUFU.EX2 R59, R59 ;  /* 0x0000003b003b7308 */ /* 0x000e220000000800 */
[----:B-1----:R-:W-:-:S07]  /*3500*/  FADD.FTZ R13, R27, R6 ;  /* 0x000000061b0d7221 */ /* 0x002fce0000010000 */
[----:B------:R-:W1:Y:S01]  /*3510*/  MUFU.EX2 R46, R46 ;  /* 0x0000002e002e7308 */ /* 0x000e620000000800 */
[----:B--2---:R-:W-:Y:S01]  /*3520*/  FADD.FTZ R6, R30, R13 ;  /* 0x0000000d1e067221 */ /* 0x004fe20000010000 */
[----:B------:R-:W-:-:S04]  /*3530*/  FADD.FTZ R13, R37, R28 ;  /* 0x0000001c250d7221 */ /* 0x000fc80000010000 */
[----:B------:R-:W-:Y:S01]  /*3540*/  FADD.FTZ R28, R56, R13 ;  /* 0x0000000d381c7221 */ /* 0x000fe20000010000 */
[----:B------:R-:W-:Y:S01]  /*3550*/  F2FP.F16.F32.PACK_AB R13, R55, R38 ;  /* 0x00000026370d723e */ /* 0x000fe200000000ff */
[----:B------:R-:W2:Y:S01]  /*3560*/  MUFU.EX2 R45, R45 ;  /* 0x0000002d002d7308 */ /* 0x000ea20000000800 */
[----:B0-----:R-:W-:-:S07]  /*3570*/  FADD.FTZ R15, R59, R6 ;  /* 0x000000063b0f7221 */ /* 0x001fce0000010000 */
[----:B------:R-:W0:Y:S01]  /*3580*/  MUFU.EX2 R63, R63 ;  /* 0x0000003f003f7308 */ /* 0x000e220000000800 */
[----:B-1----:R-:W-:Y:S01]  /*3590*/  FADD.FTZ R26, R46, R15 ;  /* 0x0000000f2e1a7221 */ /* 0x002fe20000010000 */
[----:B------:R-:W-:-:S05]  /*35a0*/  F2FP.F16.F32.PACK_AB R15, R57, R42 ;  /* 0x0000002a390f723e */ /* 0x000fca00000000ff */
[----:B------:R1:W-:Y:S01]  /*35b0*/  STSM.16.M88.4 [R18], R12 ;  /* 0x0000000c12007844 */ /* 0x0003e20000000200 */
[----:B------:R-:W3:Y:S01]  /*35c0*/  MUFU.EX2 R78, R78 ;  /* 0x0000004e004e7308 */ /* 0x000ee20000000800 */
[----:B--2---:R-:W-:-:S07]  /*35d0*/  FADD.FTZ R31, R45, R28 ;  /* 0x0000001c2d1f7221 */ /* 0x004fce0000010000 */
[----:B------:R-:W2:Y:S01]  /*35e0*/  MUFU.EX2 R5, R5 ;  /* 0x0000000500057308 */ /* 0x000ea20000000800 */
[----:B0-----:R-:W-:-:S07]  /*35f0*/  FADD.FTZ R26, R63, R26 ;  /* 0x0000001a3f1a7221 */ /* 0x001fce0000010000 */
[----:B------:R-:W0:Y:S01]  /*3600*/  MUFU.EX2 R35, R35 ;  /* 0x0000002300237308 */ /* 0x000e220000000800 */
[C---:B---3--:R-:W-:Y:S01]  /*3610*/  FADD.FTZ R28, R78.reuse, R31 ;  /* 0x0000001f4e1c7221 */ /* 0x048fe20000010000 */
[----:B------:R-:W-:-:S06]  /*3620*/  F2FP.F16.F32.PACK_AB R10, R78, R45 ;  /* 0x0000002d4e0a723e */ /* 0x000fcc00000000ff */
[----:B------:R-:W3:Y:S01]  /*3630*/  MUFU.EX2 R50, R50 ;  /* 0x0000003200327308 */ /* 0x000ee20000000800 */
[----:B--2---:R-:W-:Y:S01]  /*3640*/  FADD.FTZ R51, R5, R26 ;  /* 0x0000001a05337221 */ /* 0x004fe20000010000 */
[----:B------:R-:W-:Y:S02]  /*3650*/  F2FP.F16.F32.PACK_AB R26, R36, R25 ;  /* 0x00000019241a723e */ /* 0x000fe400000000ff */
[----:B------:R-:W-:Y:S02]  /*3660*/  F2FP.F16.F32.PACK_AB R25, R27, R20 ;  /* 0x000000141b19723e */ /* 0x000fe400000000ff */
[----:B------:R-:W-:Y:S02]  /*3670*/  F2FP.F16.F32.PACK_AB R27, R59, R30 ;  /* 0x0000001e3b1b723e */ /* 0x000fe400000000ff */
[----:B------:R-:W2:Y:S01]  /*3680*/  MUFU.EX2 R44, R44 ;  /* 0x0000002c002c7308 */ /* 0x000ea20000000800 */
[----:B0-----:R-:W-:Y:S02]  /*3690*/  FADD.FTZ R53, R35, R28 ;  /* 0x0000001c23357221 */ /* 0x001fe40000010000 */
[----:B------:R-:W-:Y:S05]  /*36a0*/  STSM.16.M88.4 [R17], R24 ;  /* 0x0000001811007844 */ /* 0x000fea0000000200 */
[----:B------:R-:W0:Y:S01]  /*36b0*/  MUFU.EX2 R7, R7 ;  /* 0x0000000700077308 */ /* 0x000e220000000800 */
[----:B---3--:R-:W-:-:S07]  /*36c0*/  FADD.FTZ R28, R50, R51 ;  /* 0x00000033321c7221 */ /* 0x008fce0000010000 */
        /* <DEDUP_REMOVED lines=9> */
[----:B-1----:R-:W-:Y:S01]  /*3760*/  FADD.FTZ R14, R48, R11 ;  /* 0x0000000b300e7221 */ /* 0x002fe20000010000 */
[----:B------:R-:W-:-:S06]  /*3770*/  F2FP.F16.F32.PACK_AB R11, R50, R5 ;  /* 0x00000005320b723e */ /* 0x000fcc00000000ff */
[----:B------:R-:W1:Y:S01]  /*3780*/  MUFU.EX2 R61, R61 ;  /* 0x0000003d003d7308 */ /* 0x000e620000000800 */
[----:B0-----:R-:W-:Y:S01]  /*3790*/  FADD.FTZ R12, R58, R9 ;  /* 0x000000093a0c7221 */ /* 0x001fe20000010000 */
[----:B------:R-:W-:-:S05]  /*37a0*/  F2FP.F16.F32.PACK_AB R9, R63, R46 ;  /* 0x0000002e3f09723e */ /* 0x000fca00000000ff */
[----:B------:R0:W-:Y:S01]  /*37b0*/  STSM.16.M88.4 [R16+0x27800], R8 ;  /* 0x0278000810007844 */ /* 0x0001e20000000200 */
[----:B------:R-:W3:Y:S01]  /*37c0*/  MUFU.EX2 R52, R52 ;  /* 0x0000003400347308 */ /* 0x000ee20000000800 */
[----:B--2---:R-:W-:-:S07]  /*37d0*/  FADD.FTZ R13, R41, R14 ;  /* 0x0000000e290d7221 */ /* 0x004fce0000010000 */
[----:B------:R-:W2:Y:S01]  /*37e0*/  MUFU.EX2 R62, R62 ;  /* 0x0000003e003e7308 */ /* 0x000ea20000000800 */
[----:B-1----:R-:W-:Y:S01]  /*37f0*/  FADD.FTZ R5, R61, R12 ;  /* 0x0000000c3d057221 */ /* 0x002fe20000010000 */
[----:B0-----:R-:W-:-:S06]  /*3800*/  F2FP.F16.F32.PACK_AB R8, R44, R35 ;  /* 0x000000232c08723e */ /* 0x001fcc00000000ff */
[----:B------:R-:W0:Y:S01]  /*3810*/  MUFU.EX2 R43, R43 ;  /* 0x0000002b002b7308 */ /* 0x000e220000000800 */
[----:B---3--:R-:W-:Y:S01]  /*3820*/  FADD.FTZ R14, R52, R13 ;  /* 0x0000000d340e7221 */ /* 0x008fe20000010000 */
[----:B------:R-:W-:Y:S02]  /*3830*/  F2FP.F16.F32.PACK_AB R10, R48, R39 ;  /* 0x00000027300a723e */ /* 0x000fe400000000ff */
[----:B------:R-:W-:Y:S02]  /*3840*/  F2FP.F16.F32.PACK_AB R9, R54, R7 ;  /* 0x000000073609723e */ /* 0x000fe400000000ff */
[----:B------:R-:W-:Y:S02]  /*3850*/  F2FP.F16.F32.PACK_AB R11, R61, R58 ;  /* 0x0000003a3d0b723e */ /* 0x000fe400000000ff */
[----:B------:R1:W3:Y:S01]  /*3860*/  MUFU.EX2 R29, R126 ;  /* 0x0000007e001d7308 */ /* 0x0002e20000000800 */
[----:B--2---:R-:W-:Y:S02]  /*3870*/  FADD.FTZ R12, R62, R5 ;  /* 0x000000053e0c7221 */ /* 0x004fe40000010000 */
[----:B------:R2:W-:Y:S05]  /*3880*/  STSM.16.M88.4 [R136], R8 ;  /* 0x0000000888007844 */ /* 0x0005ea0000000200 */
[----:B------:R-:W4:Y:S01]  /*3890*/  MUFU.EX2 R60, R60 ;  /* 0x0000003c003c7308 */ /* 0x000f220000000800 */
[----:B0-----:R-:W-:Y:S01]  /*38a0*/  FADD.FTZ R13, R43, R14 ;  /* 0x0000000e2b0d7221 */ /* 0x001fe20000010000 */
[----:B-1----:R-:W-:-:S06]  /*38b0*/  IMAD.MOV.U32 R126, RZ, RZ, R135 ;  /* 0x000000ffff7e7224 */ /* 0x002fcc00078e0087 */
[----:B------:R-:W0:Y:S01]  /*38c0*/  MUFU.EX2 R47, R47 ;  /* 0x0000002f002f7308 */ /* 0x000e220000000800 */
[----:B---3--:R-:W-:-:S07]  /*38d0*/  FADD.FTZ R5, R29, R12 ;  /* 0x0000000c1d057221 */ /* 0x008fce0000010000 */
[----:B------:R1:W3:Y:S01]  /*38e0*/  MUFU.EX2 R6, R90 ;  /* 0x0000005a00067308 */ /* 0x0002e20000000800 */
[C---:B----4-:R-:W-:Y:S01]  /*38f0*/  FADD.FTZ R12, R60.reuse, R13 ;  /* 0x0000000d3c0c7221 */ /* 0x050fe20000010000 */
[----:B------:R-:W-:-:S06]  /*3900*/  F2FP.F16.F32.PACK_AB R14, R60, R43 ;  /* 0x0000002b3c0e723e */ /* 0x000fcc00000000ff */
[----:B------:R-:W4:Y:S01]  /*3910*/  MUFU.EX2 R64, R64 ;  /* 0x0000004000407308 */ /* 0x000f220000000800 */
[----:B0-----:R-:W-:Y:S01]  /*3920*/  FADD.FTZ R13, R47, R12 ;  /* 0x0000000c2f0d7221 */ /* 0x001fe20000010000 */
[----:B------:R-:W-:Y:S01]  /*3930*/  F2FP.F16.F32.PACK_AB R12, R52, R41 ;  /* 0x00000029340c723e */ /* 0x000fe200000000ff */
[----:B-1----:R-:W-:-:S05]  /*3940*/  IMAD.MOV.U32 R90, RZ, RZ, R135 ;  /* 0x000000ffff5a7224 */ /* 0x002fca00078e0087 */
[----:B------:R0:W1:Y:S01]  /*3950*/  MUFU.EX2 R31, R94 ;  /* 0x0000005e001f7308 */ /* 0x0000620000000800 */
[----:B---3--:R-:W-:-:S07]  /*3960*/  FADD.FTZ R20, R6, R5 ;  /* 0x0000000506147221 */ /* 0x008fce0000010000 */
[----:B------:R-:W3:Y:S01]  /*3970*/  MUFU.EX2 R33, R33 ;  /* 0x0000002100217308 */ /* 0x000ee20000000800 */
[C---:B----4-:R-:W-:Y:S01]  /*3980*/  FADD.FTZ R28, R64.reuse, R13 ;  /* 0x0000000d401c7221 */ /* 0x050fe20000010000 */
[----:B------:R-:W-:Y:S01]  /*3990*/  F2FP.F16.F32.PACK_AB R13, R29, R62 ;  /* 0x0000003e1d0d723e */ /* 0x000fe200000000ff */
[----:B0-----:R-:W-:Y:S01]  /*39a0*/  IMAD.MOV.U32 R94, RZ, RZ, R135 ;  /* 0x000000ffff5e7224 */ /* 0x001fe200078e0087 */
[----:B------:R-:W-:-:S04]  /*39b0*/  F2FP.F16.F32.PACK_AB R24, R64, R47 ;  /* 0x0000002f4018723e */ /* 0x000fc800000000ff */
[----:B------:R-:W0:Y:S01]  /*39c0*/  MUFU.EX2 R40, R40 ;  /* 0x0000002800287308 */ /* 0x000e220000000800 */
[C---:B-1----:R-:W-:Y:S01]  /*39d0*/  F2FP.F16.F32.PACK_AB R15, R31.reuse, R6 ;  /* 0x000000061f0f723e */ /* 0x042fe200000000ff */
[----:B------:R-:W-:-:S04]  /*39e0*/  FADD.FTZ R5, R31, R20 ;  /* 0x000000141f057221 */ /* 0x000fc80000010000 */
[----:B------:R1:W-:Y:S02]  /*39f0*/  STSM.16.M88.4 [R18+0x6000], R12 ;  /* 0x0060000c12007844 */ /* 0x0003e40000000200 */
[----:B------:R-:W4:Y:S01]  /*3a00*/  MUFU.EX2 R82, R82 ;  /* 0x0000005200527308 */ /* 0x000f220000000800 */
[----:B---3--:R-:W-:-:S07]  /*3a10*/  FADD.FTZ R7, R33, R28 ;  /* 0x0000001c21077221 */ /* 0x008fce0000010000 */
[----:B------:R3:W5:Y:S01]  /*3a20*/  MUFU.EX2 R21, R98 ;  /* 0x0000006200157308 */ /* 0x0007620000000800 */
[C---:B0-----:R-:W-:Y:S01]  /*3a30*/  F2FP.F16.F32.PACK_AB R26, R40.reuse, R33 ;  /* 0x00000021281a723e */ /* 0x041fe200000000ff */
[----:B------:R-:W-:-:S06]  /*3a40*/  FADD.FTZ R7, R40, R7 ;  /* 0x0000000728077221 */ /* 0x000fcc0000010000 */
[----:B------:R-:W-:Y:S01]  /*3a50*/  MUFU.EX2 R86, R86 ;  /* 0x0000005600567308 */ /* 0x000fe20000000800 */
[----:B----4-:R-:W-:Y:S01]  /*3a60*/  FADD.FTZ R20, R82, R5 ;  /* 0x0000000552147221 */ /* 0x010fe20000010000 */
[----:B---3--:R-:W-:-:S06]  /*3a70*/  IMAD.MOV.U32 R98, RZ, RZ, R135 ;  /* 0x000000ffff627224 */ /* 0x008fcc00078e0087 */
[----:B------:R-:W0:Y:S01]  /*3a80*/  MUFU.EX2 R49, R49 ;  /* 0x0000003100317308 */ /* 0x000e220000000800 */
[C---:B-----5:R-:W-:Y:S01]  /*3a90*/  F2FP.F16.F32.PACK_AB R25, R21.reuse, R82 ;  /* 0x000000521519723e */ /* 0x060fe200000000ff */
[----:B------:R-:W-:Y:S01]  /*3aa0*/  FADD.FTZ R5, R21, R20 ;  /* 0x0000001415057221 */ /* 0x000fe20000010000 */
[----:B0-----:R-:W-:-:S03]  /*3ab0*/  F2FP.F16.F32.PACK_AB R27, R49, R86 ;  /* 0x00000056311b723e */ /* 0x001fc600000000ff */
[----:B------:R-:W-:Y:S01]  /*3ac0*/  FADD.FTZ R86, R86, R5 ;  /* 0x0000000556567221 */ /* 0x000fe20000010000 */
[----:B------:R-:W-:Y:S02]  /*3ad0*/  VIADD R5, R88, 0xfffffffe ;  /* 0xfffffffe58057836 */ /* 0x000fe40000000000 */
[----:B------:R-:W-:Y:S01]  /*3ae0*/  IMAD.MOV.U32 R88, RZ, RZ, R135 ;  /* 0x000000ffff587224 */ /* 0x000fe200078e0087 */
[----:B------:R1:W-:Y:S01]  /*3af0*/  STSM.16.M88.4 [R17+0x6000], R24 ;  /* 0x0060001811007844 */ /* 0x0003e20000000200 */
[----:B--2---:R-:W-:Y:S01]  /*3b00*/  FADD.FTZ R8, R49, R86 ;  /* 0x0000005631087221 */ /* 0x004fe20000010000 */
[----:B------:R-:W-:Y:S01]  /*3b10*/  ISETP.GE.AND P1, PT, R5, R22, PT ;  /* 0x000000160500720c */ /* 0x000fe20003f26270 */
[----:B------:R0:W-:Y:S06]  /*3b20*/  MEMBAR.ALL.CTA ;  /* 0x0000000000007992 */ /* 0x0001ec0000008000 */
[----:B0-----:R-:W0:Y:S02]  /*3b30*/  FENCE.VIEW.ASYNC.S ;  /* 0x00000000000073c6 */ /* 0x001e240000000000 */
[----:B0-----:R-:W-:-:S04]  /*3b40*/  NOP ;  /* 0x0000000000007918 */ /* 0x001fc80000000000 */
[----:B------:R-:W-:Y:S05]  /*3b50*/  @!P1 BRA `(.L_x_10197) ;  /* 0x00000020009c9947 */ /* 0x000fea0003800000 */
[----:B------:R-:W-:Y:S01]  /*3b60*/  IMAD.MOV.U32 R10, RZ, RZ, R4 ;  /* 0x000000ffff0a7224 */ /* 0x000fe200078e0004 */
[----:B------:R-:W-:Y:S01]  /*3b70*/  CS2R R134, SRZ ;  /* 0x0000000000867805 */ /* 0x000fe2000001ff00 */
        /* <DEDUP_REMOVED lines=25> */
[----:B------:R-:W-:-:S06]  /*3d10*/  UMOV UR6, UR38 ;  /* 0x0000002600067c82 */ /* 0x000fcc0008000000 */
.L_x_10208:
[----:B------:R-:W-:Y:S01]  /*3d20*/  ISETP.NE.AND P2, PT, RZ, UR42, PT ;  /* 0x0000002aff007c0c */ /* 0x000fe2000bf45270 */
[----:B------:R-:W-:-:S04]  /*3d30*/  UISETP.NE.AND UP0, UPT, UR6, 0x1, UPT ;  /* 0x000000010600788c */ /* 0x000fc8000bf05270 */
[----:B------:R-:W-:-:S06]  /*3d40*/  USEL UR7, URZ, 0x1, UP0 ;  /* 0x000000013f077887 */ /* 0x000fcc0008000000 */
[----:B------:R-:W-:Y:S02]  /*3d50*/  LOP3.LUT R2, R6, UR7, RZ, 0x3c, !PT ;  /* 0x0000000706027c12 */ /* 0x000fe4000f8e3cff */
[----:B------:R-:W-:Y:S05]  /*3d60*/  @P2 BRA `(.L_x_10198) ;  /* 0x0000000000342947 */ /* 0x000fea0003800000 */
[----:B------:R-:W-:Y:S05]  /*3d70*/  @!P0 BRA `(.L_x_10199) ;  /* 0x0000000000048947 */ /* 0x000fea0003800000 */
[----:B------:R-:W-:Y:S01]  /*3d80*/  BPT.TRAP 0x1 ;  /* 0x000000040000795c */ /* 0x000fe20000300000 */
.L_x_10199:
[----:B------:R-:W-:Y:S01]  /*3d90*/  UIADD3 UR7, UR6, 0x1, URZ ;  /* 0x0000000106077890 */ /* 0x000fe2000fffe03f */
[----:B------:R-:W-:-:S03]  /*3da0*/  SHF.L.U32 R0, R2, 0x1f, RZ ;  /* 0x0000001f02007819 */ /* 0x000fc600000006ff */
[----:B------:R-:W-:-:S04]  /*3db0*/  UISETP.NE.AND UP0, UPT, UR7, 0x2, UPT ;  /* 0x000000020700788c */ /* 0x000fc8000bf05270 */
[----:B------:R-:W-:-:S04]  /*3dc0*/  USEL UR7, UR7, URZ, UP0 ;  /* 0x0000003f07077287 */ /* 0x000fc80008000000 */
[----:B------:R-:W-:-:S09]  /*3dd0*/  ULEA UR7, UR7, UR40, 0x3 ;  /* 0x0000002807077291 */ /* 0x000fd2000f8e183f */
[----:B------:R0:W2:Y:S01]  /*3de0*/  SYNCS.PHASECHK.TRANS64.TRYWAIT P1, [UR7+0x2d830], R0 ;  /* 0x02d83000ff0075a7 */ /* 0x0000a20008020147 */
[----:B------:R-:W-:Y:S05]  /*3df0*/  @!P0 BRA `(.L_x_10200) ;  /* 0x0000000000048947 */ /* 0x000fea0003800000 */
[----:B------:R-:W-:Y:S01]  /*3e00*/  BPT.TRAP 0x1 ;  /* 0x000000040000795c */ /* 0x000fe20000300000 */
.L_x_10200:
[----:B--2---:R-:W-:Y:S05]  /*3e10*/  @P1 BRA `(.L_x_10198) ;  /* 0x0000000000081947 */ /* 0x004fea0003800000 */
[----:B------:R-:W2:Y:S02]  /*3e20*/  SYNCS.PHASECHK.TRANS64.TRYWAIT P1, [UR7+0x2d830], R0 ;  /* 0x02d83000ff0075a7 */ /* 0x000ea40008020147 */
[----:B--2---:R-:W-:Y:S05]  /*3e30*/  @!P1 BRA `(.L_x_10201) ;  /* 0x000000a800d89947 */ /* 0x004fea0003800000 */
.L_x_10198:
[----:B--2---:R-:W2:Y:S01]  /*3e40*/  S2R R3, SR_TID.X ;  /* 0x0000000000037919 */ /* 0x004ea20000002100 */
[----:B------:R-:W-:Y:S01]  /*3e50*/  UIADD3 UR38, UR6, 0x1, URZ ;  /* 0x0000000106267890 */ /* 0x000fe2000fffe03f */
[----:B------:R-:W-:Y:S01]  /*3e60*/  UMOV UR32, UR4 ;  /* 0x0000000400207c82 */ /* 0x000fe20008000000 */
[----:B------:R-:W-:Y:S02]  /*3e70*/  UMOV UR33, UR5 ;  /* 0x0000000500217c82 */ /* 0x000fe40008000000 */
[----:B------:R-:W-:Y:S01]  /*3e80*/  UISETP.NE.AND UP0, UPT, UR38, 0x2, UPT ;  /* 0x000000022600788c */ /* 0x000fe2000bf05270 */
[----:B------:R-:W-:Y:S01]  /*3e90*/  UMOV UR35, 0x80000020 ;  /* 0x8000002000237882 */ /* 0x000fe20000000000 */
[----:B------:R-:W-:Y:S02]  /*3ea0*/  UMOV UR11, 0x80000020 ;  /* 0x80000020000b7882 */ /* 0x000fe40000000000 */
[----:B------:R-:W-:Y:S01]  /*3eb0*/  USEL UR38, UR38, URZ, UP0 ;  /* 0x0000003f26267287 */ /* 0x000fe20008000000 */
[----:B------:R-:W-:Y:S01]  /*3ec0*/  UMOV UR15, 0x80000020 ;  /* 0x80000020000f7882 */ /* 0x000fe20000000000 */
[----:B------:R-:W-:-:S02]  /*3ed0*/  UMOV UR19, 0x80000020 ;  /* 0x8000002000137882 */ /* 0x000fc40000000000 */
[----:B------:R-:W-:Y:S01]  /*3ee0*/  UIMAD UR34, UR38, 0x600, UR28 ;  /* 0x00000600262278a4 */ /* 0x000fe2000f8e021c */
[----:B------:R-:W-:Y:S01]  /*3ef0*/  UMOV UR23, 0x80000020 ;  /* 0x8000002000177882 */ /* 0x000fe20000000000 */
[----:B------:R-:W-:Y:S02]  /*3f00*/  UMOV UR27, 0x80000020 ;  /* 0x80000020001b7882 */ /* 0x000fe40000000000 */
[----:B------:R-:W-:Y:S02]  /*3f10*/  UIADD3 UR10, UR34, 0x2, URZ ;  /* 0x00000002220a7890 */ /* 0x000fe4000fffe03f */
[----:B------:R-:W-:Y:S02]  /*3f20*/  UIADD3 UR14, UR34, 0x200, URZ ;  /* 0x00000200220e7890 */ /* 0x000fe4000fffe03f */
[----:B------:R-:W-:Y:S02]  /*3f30*/  UIADD3 UR18, UR34, 0x202, URZ ;  /* 0x0000020222127890 */ /* 0x000fe4000fffe03f */
[----:B------:R-:W-:-:S02]  /*3f40*/  UIADD3 UR22, UR34, 0x400, URZ ;  /* 0x0000040022167890 */ /* 0x000fc4000fffe03f */
[----:B------:R-:W-:Y:S01]  /*3f50*/  UIADD3 UR26, UR34, 0x402, URZ ;  /* 0x00000402221a7890 */ /* 0x000fe2000fffe03f */
[----:B--2---:R-:W-:-:S05]  /*3f60*/  SHF.R.U32.HI R3, RZ, 0x7, R3 ;  /* 0x00000007ff037819 */ /* 0x004fca0000011603 */
[----:B0-----:R-:W-:-:S05]  /*3f70*/  VIADD R0, R3, 0x8 ;  /* 0x0000000803007836 */ /* 0x001fca0000000000 */
[----:B------:R0:W-:Y:S06]  /*3f80*/  BAR.SYNC.DEFER_BLOCKING R0, 0x100 ;  /* 0x000400000000751d */ /* 0x0001ec0000010000 */
        /* <DEDUP_REMOVED lines=21> */
.L_x_10203:
[----:B------:R-:W-:Y:S01]  /*40e0*/  ULEA UR7, UR6, UR40, 0x3 ;  /* 0x0000002806077291 */ /* 0x000fe2000f8e183f */
[----:B------:R-:W-:-:S08]  /*40f0*/  SHF.L.U32 R0, R6, 0x1f, RZ ;  /* 0x0000001f06007819 */ /* 0x000fd000000006ff */
[----:B------:R0:W1:Y:S01]  /*4100*/  SYNCS.PHASECHK.TRANS64.TRYWAIT P1, [UR7+0x2d850], R0 ;  /* 0x02d85000ff0075a7 */ /* 0x0000620008020147 */
[----:B------:R-:W-:Y:S05]  /*4110*/  @!P0 BRA `(.L_x_10204) ;  /* 0x0000000000048947 */ /* 0x000fea0003800000 */
[----:B------:R-:W-:Y:S01]  /*4120*/  BPT.TRAP 0x1 ;  /* 0x000000040000795c */ /* 0x000fe20000300000 */
.L_x_10204:
[----:B-1----:R-:W-:Y:S05]  /*4130*/  @P1 BRA `(.L_x_10202) ;  /* 0x0000000000081947 */ /* 0x002fea0003800000 */
[----:B------:R-:W1:Y:S02]  /*4140*/  SYNCS.PHASECHK.TRANS64.TRYWAIT P1, [UR7+0x2d850], R0 ;  /* 0x02d85000ff0075a7 */ /* 0x000e640008020147 */
[----:B-1----:R-:W-:Y:S05]  /*4150*/  @!P1 BRA `(.L_x_10205) ;  /* 0x000000a800289947 */ /* 0x002fea0003800000 */
.L_x_10202:
[----:B------:R-:W-:Y:S01]  /*4160*/  UIADD3 UR7, UR40, 0x400, URZ ;  /* 0x0000040028077890 */ /* 0x000fe2000fffe03f */
[----:B------:R-:W-:Y:S01]  /*4170*/  WARPGROUP.ARRIVE ;  /* 0x00000000000079c5 */ /* 0x000fe20000000000 */
[----:B------:R-:W-:-:S05]  /*4180*/  ULOP3.LUT UR10, UR39, 0x10000, URZ, 0xfc, !UPT ;  /* 0x00010000270a7892 */ /* 0x000fca000f8efc3f */
[----:B------:R-:W1:Y:S01]  /*4190*/  S2R R4, SR_TID.X ;  /* 0x0000000000047919 */ /* 0x000e620000002100 */
[----:B------:R-:W-:Y:S01]  /*41a0*/  USHF.R.U32.HI UR7, URZ, 0x4, UR7 ;  /* 0x000000043f077899 */ /* 0x000fe20008011607 */
[----:B------:R-:W-:Y:S01]  /*41b0*/  UMOV UR33, 0x40000040 ;  /* 0x4000004000217882 */ /* 0x000fe20000000000 */
[----:B------:R-:W-:Y:S02]  /*41c0*/  UMOV UR35, 0x80000020 ;  /* 0x8000002000237882 */ /* 0x000fe40000000000 */
[----:B------:R-:W-:Y:S01]  /*41d0*/  ULOP3.LUT UR7, UR7, 0x3fff, URZ, 0xc0, !UPT ;  /* 0x00003fff07077892 */ /* 0x000fe2000f8ec03f */
[----:B------:R-:W-:-:S03]  /*41e0*/  UMOV UR32, UR10 ;  /* 0x0000000a00207c82 */ /* 0x000fc60008000000 */
        /* <DEDUP_REMOVED lines=8> */
[----:B-1----:R-:W-:Y:S02]  /*4270*/  SHF.R.U32.HI R3, RZ, 0x7, R4 ;  /* 0x00000007ff037819 */ /* 0x002fe40000011604 */
[----:B------:R-:W-:-:S03]  /*4280*/  ISETP.GE.U32.AND P1, PT, R4, 0x180, PT ;  /* 0x000001800400780c */ /* 0x000fc60003f26070 */
[----:B0-----:R-:W-:-:S05]  /*4290*/  VIADD R0, R3, 0x9 ;  /* 0x0000000903007836 */ /* 0x001fca0000000000 */
[----:B------:R-:W-:Y:S01]  /*42a0*/  SEL R0, R0, 0x9, !P1 ;  /* 0x0000000900007807 */ /* 0x000fe20004800000 */
        /* <DEDUP_REMOVED lines=49> */
.L_x_10206:
[----:B0-----:R-:W-:Y:S01]  /*45c0*/  FMNMX.FTZ R0, R24, R9, !PT ;  /* 0x0000000918007209 */ /* 0x001fe20007810000 */
[----:B------:R-:W-:-:S03]  /*45d0*/  ULEA UR7, UR38, UR40, 0x3 ;  /* 0x0000002826077291 */ /* 0x000fc6000f8e183f */
[----:B------:R-:W-:Y:S01]  /*45e0*/  FMNMX.FTZ R0, R25, R0, !PT ;  /* 0x0000000019007209 */ /* 0x000fe20007810000 */
[----:B------:R-:W-:-:S03]  /*45f0*/  UIADD3 UR7, UR7, 0x2d840, URZ ;  /* 0x0002d84007077890 */ /* 0x000fc6000fffe03f */
[----:B------:R-:W-:Y:S01]  /*4600*/  FMNMX.FTZ R0, R28, R0, !PT ;  /* 0x000000001c007209 */ /* 0x000fe20007810000 */
[----:B------:R-:W-:-:S03]  /*4610*/  UPRMT UR7, UR41, 0x654, UR7 ;  /* 0x0000065429077896 */ /* 0x000fc60008000007 */
        /* <DEDUP_REMOVED lines=71> */
[----:B------:R-:W0:Y:S03]  /*4a90*/  LDC R3, c[0x0][0x988] ;  /* 0x00026200ff037b82 */ /* 0x000e260000000800 */
[----:B------:R-:W-:Y:S01]  /*4aa0*/  FADD.FTZ R10, -R4, R10 ;  /* 0x0000000a040a7221 */ /* 0x000fe20000010100 */
[-C--:B0-----:R-:W-:Y:S01]  /*4ab0*/  FMUL.FTZ R6, R0, R3.reuse ;  /* 0x0000000300067220 */ /* 0x081fe20000410000 */
[-C--:B------:R-:W-:Y:S01]  /*4ac0*/  FMUL.FTZ R12, R4, R3.reuse ;  /* 0x00000003040c7220 */ /* 0x080fe20000410000 */
[-C--:B------:R-:W-:Y:S01]  /*4ad0*/  FMUL.FTZ R9, R9, R3.reuse ;  /* 0x0000000309097220 */ /* 0x080fe20000410000 */
[-C--:B------:R-:W-:Y:S01]  /*4ae0*/  FMUL.FTZ R10, R10, R3.reuse ;  /* 0x000000030a0a7220 */ /* 0x080fe20000410000 */
[-C--:B------:R-:W-:Y:S01]  /*4af0*/  FFMA.FTZ R24, R24, R3.reuse, -R6 ;  /* 0x0000000318187223 */ /* 0x080fe20000010806 */
[-C--:B------:R-:W-:Y:S01]  /*4b00*/  FFMA.FTZ R26, R26, R3.reuse, -R12 ;  /* 0x000000031a1a7223 */ /* 0x080fe2000001080c */
[-C--:B------:R-:W-:Y:S01]  /*4b10*/  FFMA.FTZ R25, R25, R3.reuse, -R6 ;  /* 0x0000000319197223 */ /* 0x080fe20000010806 */
[-C--:B------:R-:W-:Y:S01]  /*4b20*/  FFMA.FTZ R27, R27, R3.reuse, -R12 ;  /* 0x000000031b1b7223 */ /* 0x080fe2000001080c */
        /* <DEDUP_REMOVED lines=35> */
[-CC-:B------:R-:W-:Y:S01]  /*4d60*/  FFMA.FTZ R30, R30, R3.reuse, -R12.reuse ;  /* 0x000000031e1e7223 */ /* 0x180fe2000001080c */
[-CC-:B------:R-:W-:Y:S01]  /*4d70*/  FFMA.FTZ R31, R31, R3.reuse, -R12.reuse ;  /* 0x000000031f1f7223 */ /* 0x180fe2000001080c */
[-CC-:B------:R-:W-:Y:S01]  /*4d80*/  FFMA.FTZ R34, R34, R3.reuse, -R12.reuse ;  /* 0x0000000322227223 */ /* 0x180fe2000001080c */
[----:B------:R-:W-:Y:S01]  /*4d90*/  FFMA.FTZ R35, R35, R3, -R12 ;  /* 0x0000000323237223 */ /* 0x000fe2000001080c */
[----:B0-----:R-:W-:Y:S01]  /*4da0*/  FFMA.FTZ R7, R9, R7, R24 ;  /* 0x0000000709077223 */ /* 0x001fe20000010018 */
[-C--:B------:R-:W-:Y:S01]  /*4db0*/  FFMA.FTZ R38, R38, R3.reuse, -R12 ;  /* 0x0000000326267223 */ /* 0x080fe2000001080c */
[----:B-1----:R-:W-:Y:S01]  /*4dc0*/  FFMA.FTZ R8, R10, R8, R26 ;  /* 0x000000080a087223 */ /* 0x002fe2000001001a */
        /* <DEDUP_REMOVED lines=9> */
[----:B--2---:R-:W-:Y:S01]  /*4e60*/  FADD.FTZ R7, R25, R7 ;  /* 0x0000000719077221 */ /* 0x004fe20000010000 */
        /* <DEDUP_REMOVED lines=9> */
[-CC-:B------:R-:W-:Y:S01]  /*4f00*/  FFMA.FTZ R67, R67, R3.reuse, -R12.reuse ;  /* 0x0000000343437223 */ /* 0x180fe2000001080c */
[-CC-:B------:R-:W-:Y:S01]  /*4f10*/  FFMA.FTZ R70, R70, R3.reuse, -R12.reuse ;  /* 0x0000000346467223 */ /* 0x180fe2000001080c */
[-CC-:B------:R-:W-:Y:S01]  /*4f20*/  FFMA.FTZ R71, R71, R3.reuse, -R12.reuse ;  /* 0x0000000347477223 */ /* 0x180fe2000001080c */
[-CC-:B------:R-:W-:Y:S01]  /*4f30*/  FFMA.FTZ R74, R74, R3.reuse, -R12.reuse ;  /* 0x000000034a4a7223 */ /* 0x180fe2000001080c */
[-CC-:B------:R-:W-:Y:S01]  /*4f40*/  FFMA.FTZ R75, R75, R3.reuse, -R12.reuse ;  /* 0x000000034b4b7223 */ /* 0x180fe2000001080c */
[----:B------:R-:W0:Y:S01]  /*4f50*/  MUFU.EX2 R29, R29 ;  /* 0x0000001d001d7308 */ /* 0x000e220000000800 */
[----:B-1----:R-:W-:Y:S01]  /*4f60*/  FADD.FTZ R7, R28, R7 ;  /* 0x000000071c077221 */ /* 0x002fe20000010000 */
[-CC-:B------:R-:W-:Y:S01]  /*4f70*/  FFMA.FTZ R78, R78, R3.reuse, -R12.reuse ;  /* 0x000000034e4e7223 */ /* 0x180fe2000001080c */
[-CC-:B------:R-:W-:Y:S01]  /*4f80*/  FFMA.FTZ R79, R79, R3.reuse, -R12.reuse ;  /* 0x000000034f4f7223 */ /* 0x180fe2000001080c */
[-CC-:B------:R-:W-:Y:S01]  /*4f90*/  FFMA.FTZ R82, R82, R3.reuse, -R12.reuse ;  /* 0x0000000352527223 */ /* 0x180fe2000001080c */
[-CC-:B------:R-:W-:Y:S01]  /*4fa0*/  FFMA.FTZ R83, R83, R3.reuse, -R12.reuse ;  /* 0x0000000353537223 */ /* 0x180fe2000001080c */
[-CC-:B------:R-:W-:Y:S01]  /*4fb0*/  FFMA.FTZ R86, R86, R3.reuse, -R12.reuse ;  /* 0x0000000356567223 */ /* 0x180fe2000001080c */
[----:B------:R-:W-:Y:S01]  /*4fc0*/  FFMA.FTZ R12, R87, R3, -R12 ;  /* 0x00000003570c7223 */ /* 0x000fe2000001080c */
        /* <DEDUP_REMOVED lines=118> */
.L_x_10207:
[----:B------:R-:W-:Y:S01]  /*5730*/  ULEA UR6, UR6, UR40, 0x3 ;  /* 0x0000002806067291 */ /* 0x000fe2000f8e183f */
[----:B------:R-:W-:Y:S01]  /*5740*/  F2FP.F16.F32.PACK_AB R24, R25, R24 ;  /* 0x000000181918723e */ /* 0x000fe200000000ff */
[-C--:B------:R-:W-:Y:S01]  /*5750*/  FMUL.FTZ R88, R88, R9.reuse ;  /* 0x0000000958587220 */ /* 0x080fe20000410000 */
[----:B------:R-:W-:Y:S01]  /*5760*/  F2FP.F16.F32.PACK_AB R25, R85, R26 ;  /* 0x0000001a5519723e */ /* 0x000fe200000000ff */
[----:B------:R-:W-:Y:S01]  /*5770*/  UIADD3 UR6, UR6, 0x2d860, URZ ;  /* 0x0002d86006067890 */ /* 0x000fe2000fffe03f */
[----:B------:R-:W-:Y:S01]  /*5780*/  F2FP.F16.F32.PACK_AB R32, R33, R32 ;  /* 0x000000202120723e */ /* 0x000fe200000000ff */
[----:B------:R-:W-:Y:S01]  /*5790*/  FMUL.FTZ R89, R89, R9 ;  /* 0x0000000959597220 */ /* 0x000fe20000410000 */
        /* <DEDUP_REMOVED lines=11> */
[----:B------:R-:W-:Y:S01]  /*5850*/  SYNCS.ARRIVE.TRANS64.RED.A1T0 RZ, [UR6], RZ ;  /* 0x000000ffffff79a7 */ /* 0x000fe20008100406 */
[----:B------:R-:W-:Y:S01]  /*5860*/  F2FP.F16.F32.PACK_AB R41, R20, R42 ;  /* 0x0000002a1429723e */ /* 0x000fe200000000ff */
[----:B------:R0:W-:Y:S01]  /*5870*/  STSM.16.M88.4 [R16+0x21800], R24 ;  /* 0x0218001810007844 */ /* 0x0001e20000000200 */
[----:B------:R-:W-:Y:S01]  /*5880*/  F2FP.F16.F32.PACK_AB R48, R49, R48 ;  /* 0x000000303130723e */ /* 0x000fe200000000ff */
[----:B------:R-:W-:Y:S01]  /*5890*/  UMOV UR6, UR38 ;  /* 0x0000002600067c82 */ /* 0x000fe20008000000 */
[----:B------:R-:W-:Y:S01]  /*58a0*/  F2FP.F16.F32.PACK_AB R42, R45, R44 ;  /* 0x0000002c2d2a723e */ /* 0x000fe200000000ff */
[----:B------:R0:W-:Y:S01]  /*58b0*/  STSM.16.M88.4 [R23], R32 ;  /* 0x0000002017007844 */ /* 0x0001e20000000200 */
[----:B------:R-:W-:Y:S01]  /*58c0*/  F2FP.F16.F32.PACK_AB R43, R47, R43 ;  /* 0x0000002b2f2b723e */ /* 0x000fe200000000ff */
[-C--:B------:R-:W-:Y:S01]  /*58d0*/  FMUL.FTZ R100, R100, R9.reuse ;  /* 0x0000000964647220 */ /* 0x080fe20000410000 */
[----:B------:R-:W-:Y:S01]  /*58e0*/  F2FP.F16.F32.PACK_AB R49, R15, R50 ;  /* 0x000000320f31723e */ /* 0x000fe200000000ff */
[-C--:B------:R-:W-:Y:S01]  /*58f0*/  FMUL.FTZ R101, R101, R9.reuse ;  /* 0x0000000965657220 */ /* 0x080fe20000410000 */
[----:B------:R-:W-:Y:S01]  /*5900*/  F2FP.F16.F32.PACK_AB R56, R57, R56 ;  /* 0x000000383938723e */ /* 0x000fe200000000ff */
[----:B------:R0:W-:Y:S01]  /*5910*/  STSM.16.M88.4 [R18], R40 ;  /* 0x0000002812007844 */ /* 0x0001e20000000200 */
[----:B------:R-:W-:Y:S01]  /*5920*/  F2FP.F16.F32.PACK_AB R50, R53, R52 ;  /* 0x000000343532723e */ /* 0x000fe200000000ff */
[----:B------:R-:W-:Y:S01]  /*5930*/  FMUL.FTZ R104, R104, R9 ;  /* 0x0000000968687220 */ /* 0x000fe20000410000 */
        /* <DEDUP_REMOVED lines=31> */
[-C--:B------:R-:W-:Y:S01]  /*5b30*/  FMUL.FTZ R128, R128, R9.reuse ;  /* 0x0000000980807220 */ /* 0x080fe20000410000 */
[----:B------:R-:W-:Y:S01]  /*5b40*/  ISETP.GT.AND P1, PT, R5, R22, PT ;  /* 0x000000160500720c */ /* 0x000fe20003f24270 */
[-C--:B------:R-:W-:Y:S01]  /*5b50*/  FMUL.FTZ R129, R129, R9.reuse ;  /* 0x0000000981817220 */ /* 0x080fe20000410000 */
[-C--:B------:R-:W-:Y:S01]  /*5b60*/  FMUL.FTZ R132, R132, R9.reuse ;  /* 0x0000000984847220 */ /* 0x080fe20000410000 */
[----:B------:R0:W-:Y:S01]  /*5b70*/  STSM.16.M88.4 [R17+0x6000], R80 ;  /* 0x0060005011007844 */ /* 0x0001e20000000200 */
[----:B------:R-:W-:Y:S01]  /*5b80*/  FMUL.FTZ R133, R133, R9 ;  /* 0x0000000985857220 */ /* 0x000fe20000410000 */
[-C--:B------:R-:W-:Y:S01]  /*5b90*/  FMUL.FTZ R90, R90, R10.reuse ;  /* 0x0000000a5a5a7220 */ /* 0x080fe20000410000 */
[-C--:B------:R-:W-:Y:S01]  /*5ba0*/  FMUL.FTZ R91, R91, R10.reuse ;  /* 0x0000000a5b5b7220 */ /* 0x080fe20000410000 */
[----:B------:R-:W-:Y:S01]  /*5bb0*/  @!PT LDS RZ, [RZ] ;  /* 0x00000000fffff984 */ /* 0x000fe20000000800 */
[----:B------:R-:W-:Y:S01]  /*5bc0*/  @!PT LDS RZ, [RZ] ;  /* 0x00000000fffff984 */ /* 0x000fe20000000800 */
[----:B------:R-:W-:Y:S01]  /*5bd0*/  @!PT LDS RZ, [RZ] ;  /* 0x00000000fffff984 */ /* 0x000fe20000000800 */
[----:B------:R-:W-:Y:S01]  /*5be0*/  @!PT LDS RZ, [RZ] ;  /* 0x00000000fffff984 */ /* 0x000fe20000000800 */
[----:B------:R1:W-:Y:S06]  /*5bf0*/  MEMBAR.ALL.CTA ;  /* 0x0000000000007992 */ /* 0x0003ec0000008000 */
[----:B-1----:R-:W1:Y:S01]  /*5c00*/  FENCE.VIEW.ASYNC.S ;  /* 0x00000000000073c6 */ /* 0x002e620000000000 */
        /* <DEDUP_REMOVED lines=22> */
[----:B------:R-:W-:Y:S01]  /*5d70*/  IADD3 R5, R5, -0x1, RZ ;  /* 0xffffffff05057810 */ /* 0x000fe20007ffe0ff */
[----:B------:R-:W-:-:S02]  /*5d80*/  IMAD.MOV.U32 R10, RZ, RZ, R4 ;  /* 0x000000ffff0a7224 */ /* 0x000fc400078e0004 */
[----:B------:R-:W-:Y:S02]  /*5d90*/  IMAD.MOV.U32 R9, RZ, RZ, R0 ;  /* 0x000000ffff097224 */ /* 0x000fe400078e0000 */
[----:B------:R-:W-:Y:S01]  /*5da0*/  IMAD.MOV.U32 R6, RZ, RZ, R2 ;  /* 0x000000ffff067224 */ /* 0x000fe200078e0002 */
[----:B-1----:R-:W-:Y:S01]  /*5db0*/  NOP ;  /* 0x0000000000007918 */ /* 0x002fe20000000000 */
[----:B0-----:R-:W-:Y:S05]  /*5dc0*/  @P1 BRA `(.L_x_10208) ;  /* 0xffffffdc00d41947 */ /* 0x001fea000383ffff */
.L_x_10197:
[----:B------:R-:W-:Y:S06]  /*5dd0*/  BAR.ARV 0x8, 0x200 ;  /* 0x0208000000007b1d */ /* 0x000fec0000002000 */
[----:B------:R-:W-:Y:S05]  /*5de0*/  @!P0 BRA `(.L_x_10209) ;  /* 0x0000000000048947 */ /* 0x000fea0003800000 */
[----:B------:R-:W-:Y:S01]  /*5df0*/  BPT.TRAP 0x1 ;  /* 0x000000040000795c */ /* 0x000fe20000300000 */
.L_x_10209:
[----:B------:R-:W-:Y:S01]  /*5e00*/  ULEA UR4, UR38, UR40, 0x3 ;  /* 0x0000002826047291 */ /* 0x000fe2000f8e183f */
[----:B------:R-:W-:-:S08]  /*5e10*/  SHF.L.U32 R5, R2, 0x1f, RZ ;  /* 0x0000001f02057819 */ /* 0x000fd000000006ff */
[----:B------:R0:W2:Y:S01]  /*5e20*/  SYNCS.PHASECHK.TRANS64.TRYWAIT P1, [UR4+0x2d850], R5 ;  /* 0x02d85005ff0075a7 */ /* 0x0000a20008020144 */
[----:B------:R-:W-:Y:S05]  /*5e30*/  @!P0 BRA `(.L_x_10210) ;  /* 0x0000000000048947 */ /* 0x000fea0003800000 */
[----:B------:R-:W-:Y:S01]  /*5e40*/  BPT.TRAP 0x1 ;  /* 0x000000040000795c */ /* 0x000fe20000300000 */
.L_x_10210:
[----:B--2---:R-:W-:Y:S05]  /*5e50*/  @P1 BRA `(.L_x_10211) ;  /* 0x0000000000081947 */ /* 0x004fea0003800000 */
[----:B------:R-:W2:Y:S02]  /*5e60*/  SYNCS.PHASECHK.TRANS64.TRYWAIT P1, [UR4+0x2d850], R5 ;  /* 0x02d85005ff0075a7 */ /* 0x000ea40008020144 */
[----:B--2---:R-:W-:Y:S05]  /*5e70*/  @!P1 BRA `(.L_x_10212) ;  /* 0x0000008800f89947 */ /* 0x004fea0003800000 */
.L_x_10211:
[----:B------:R-:W-:Y:S01]  /*5e80*/  UIADD3 UR40, UR40, 0x400, URZ ;  /* 0x0000040028287890 */ /* 0x000fe2000fffe03f */
[----:B------:R-:W-:Y:S01]  /*5e90*/  WARPGROUP.ARRIVE ;  /* 0x00000000000079c5 */ /* 0x000fe20000000000 */
[----:B------:R-:W-:Y:S01]  /*5ea0*/  ULOP3.LUT UR39, UR39, 0x10000, URZ, 0xfc, !UPT ;  /* 0x0001000027277892 */ /* 0x000fe2000f8efc3f */
[----:B--2---:R-:W2:Y:S01]  /*5eb0*/  SHFL.BFLY PT, R6, R7, 0x2, 0x1f ;  /* 0x0c401f0007067f89 */ /* 0x004ea200000e0000 */
[----:B------:R-:W-:Y:S01]  /*5ec0*/  USHF.R.U32.HI UR40, URZ, 0x4, UR40 ;  /* 0x000000043f287899 */ /* 0x000fe20008011628 */
[----:B------:R-:W-:Y:S01]  /*5ed0*/  IMAD.MOV.U32 R55, RZ, RZ, RZ ;  /* 0x000000ffff377224 */ /* 0x000fe200078e00ff */
[----:B------:R-:W-:Y:S01]  /*5ee0*/  UMOV UR9, 0x40000040 ;  /* 0x4000004000097882 */ /* 0x000fe20000000000 */
[----:B------:R-:W-:Y:S01]  /*5ef0*/  UMOV UR11, 0x80000020 ;  /* 0x80000020000b7882 */ /* 0x000fe20000000000 */
[----:B------:R-:W-:Y:S01]  /*5f00*/  ULOP3.LUT UR40, UR40, 0x3fff, URZ, 0xc0, !UPT ;  /* 0x00003fff28287892 */ /* 0x000fe2000f8ec03f */
[----:B0-----:R-:W0:Y:S01]  /*5f10*/  SHFL.BFLY PT, R5, R8, 0x2, 0x1f ;  /* 0x0c401f0008057f89 */ /* 0x001e2200000e0000 */
[----:B------:R-:W-:Y:S01]  /*5f20*/  UMOV UR8, UR39 ;  /* 0x0000002700087c82 */ /* 0x000fe20008000000 */
[----:B------:R-:W-:Y:S01]  /*5f30*/  IMAD.MOV.U32 R20, RZ, RZ, -0x800000 ;  /* 0xff800000ff147424 */ /* 0x000fe200078e00ff */
[----:B------:R-:W-:Y:S01]  /*5f40*/  ULOP3.LUT UR5, UR40, 0x2000000, URZ, 0xfc, !UPT ;  /* 0x0200000028057892 */ /* 0x000fe2000f8efc3f */
[----:B------:R-:W-:-:S03]  /*5f50*/  IMAD.MOV.U32 R21, RZ, RZ, -0x800000 ;  /* 0xff800000ff157424 */ /* 0x000fc600078e00ff */
[----:B------:R-:W-:-:S07]  /*5f60*/  UIMAD UR5, UR38, 0x600, UR5 ;  /* 0x00000600260578a4 */ /* 0x000fce000f8e0205 */
[----:B------:R-:W-:Y:S02]  /*5f70*/  UMOV UR10, UR5 ;  /* 0x00000005000a7c82 */ /* 0x000fe40008000000 */
[----:B------:R-:W-:Y:S01]  /*5f80*/  HGMMA.64x96x16.F32 R88, gdesc[UR8].tnspB, R88, gsb0 ;  /* 0x41600000085879f0 */ /* 0x000fe20008000858 */
[----:B------:R-:W-:Y:S01]  /*5f90*/  UIADD3 UR8, UR39, 0x2, URZ ;  /* 0x0000000227087890 */ /* 0x000fe2000fffe03f */
[----:B--2---:R-:W-:Y:S01]  /*5fa0*/  FADD.FTZ R6, R6, R7 ;  /* 0x0000000706067221 */ /* 0x004fe20000010000 */
[----:B------:R-:W-:Y:S01]  /*5fb0*/  UIADD3 UR10, UR5, 0x40, URZ ;  /* 0x00000040050a7890 */ /* 0x000fe2000fffe03f */
[----:B------:R-:W-:Y:S01]  /*5fc0*/  UMOV UR9, 0x40000040 ;  /* 0x4000004000097882 */ /* 0x000fe20000000000 */
[----:B------:R-:W-:Y:S01]  /*5fd0*/  UMOV UR11, 0x80000020 ;  /* 0x80000020000b7882 */ /* 0x000fe20000000000 */
[----:B0-----:R-:W-:Y:S02]  /*5fe0*/  FADD.FTZ R9, R5, R8 ;  /* 0x0000000805097221 */ /* 0x001fe40000010000 */
[----:B------:R-:W0:Y:S04]  /*5ff0*/  SHFL.BFLY PT, R5, R6, 0x1, 0x1f ;  /* 0x0c201f0006057f89 */ /* 0x000e2800000e0000 */
[----:B------:R-:W1:Y:S01]  /*6000*/  SHFL.BFLY PT, R10, R9, 0x1, 0x1f ;  /* 0x0c201f00090a7f89 */ /* 0x000e6200000e0000 */
[----:B0-----:R-:W-:Y:S01]  /*6010*/  FADD.FTZ R11, R6, R5 ;  /* 0x00000005060b7221 */ /* 0x001fe20000010000 */
[----:B------:R-:W-:-:S02]  /*6020*/  IMAD.MOV.U32 R5, RZ, RZ, RZ ;  /* 0x000000ffff057224 */ /* 0x000fc400078e00ff */
        /* <DEDUP_REMOVED lines=59> */
[----:B0-23--:R-:W-:Y:S05]  /*63e0*/  @!P0 BRA `(.L_x_10213) ;  /* 0x0000000000048947 */ /* 0x00dfea0003800000 */
[----:B------:R-:W-:Y:S01]  /*63f0*/  BPT.TRAP 0x1 ;  /* 0x000000040000795c */ /* 0x000fe20000300000 */
.L_x_10213:
[----:B------:R-:W2:Y:S01]  /*6400*/  LDL.LU R0, [R1+0x8] ;  /* 0x0000080001007983 */ /* 0x000ea20000300800 */
        /* <DEDUP_REMOVED lines=55> */
[----:B------:R-:W-:Y:S01]  /*6780*/  LOP3.LUT R2, R2, UR4, RZ, 0x3c, !PT ;  /* 0x0000000402027c12 */ /* 0x000fe2000f8e3cff */
[----:B------:R-:W-:Y:S01]  /*6790*/  USEL UR38, UR38, URZ, UP0 ;  /* 0x0000003f26267287 */ /* 0x000fe20008000000 */
[----:B--2---:R-:W-:-:S05]  /*67a0*/  VIADD R0, R0, 0x1 ;  /* 0x0000000100007836 */ /* 0x004fca0000000000 */
[----:B------:R0:W-:Y:S06]  /*67b0*/  STL [R1+0x8], R0 ;  /* 0x0000080001007387 */ /* 0x0001ec0000100800 */
.L_x_10189:
[----:B------:R-:W1:Y:S08]  /*67c0*/  S2UR UR41, SR_CgaCtaId ;  /* 0x00000000002979c3 */ /* 0x000e700000008800 */
[----:B------:R-:W-:Y:S06]  /*67d0*/  BAR.SYNC.DEFER_BLOCKING 0x5, 0x200 ;  /* 0x0148000000007b1d */ /* 0x000fec0000010000 */
[----:B------:R-:W-:Y:S01]  /*67e0*/  UMOV UR40, 0x400 ;  /* 0x0000040000287882 */ /* 0x000fe20000000000 */
[----:B------:R-:W-:Y:S01]  /*67f0*/  BSSY B0, `(.L_x_10214) ;  /* 0x0000278000007945 */ /* 0x000fe20003800000 */
[----:B-1----:R-:W-:-:S09]  /*6800*/  ULEA UR40, UR41, UR40, 0x18 ;  /* 0x0000002829287291 */ /* 0x002fd2000f8ec03f */
[----:B------:R-:W1:Y:S01]  /*6810*/  LDS.128 R4, [UR40+0x2d8d0] ;  /* 0x02d8d028ff047984 */ /* 0x000e620008000c00 */
[----:B------:R-:W-:Y:S06]  /*6820*/  BAR.ARV 0x4, 0x200 ;  /* 0x0108000000007b1d */ /* 0x000fec0000002000 */
[----:B------:R-:W-:Y:S05]  /*6830*/  @P0 BRA `(.L_x_10215) ;  /* 0x0000001c00300947 */ /* 0x000fea0003800000 */
[----:B0-----:R-:W3:Y:S01]  /*6840*/  LDL R0, [R1+0x44] ;  /* 0x0000440001007983 */ /* 0x001ee20000100800 */
[----:B------:R-:W0:Y:S03]  /*6850*/  S2UR UR6, SR_SWINHI ;  /* 0x00000000000679c3 */ /* 0x000e260000002f00 */
[----:B------:R-:W2:Y:S01]  /*6860*/  LDL R85, [R1+0x40] ;  /* 0x0000400001557983 */ /* 0x000ea20000100800 */
[----:B------:R-:W-:Y:S01]  /*6870*/  UMOV UR4, UR40 ;  /* 0x0000002800047c82 */ /* 0x000fe20008000000 */
[----:B0-----:R-:W-:Y:S01]  /*6880*/  UMOV UR5, UR6 ;  /* 0x0000000600057c82 */ /* 0x001fe20008000000 */
[----:B------:R-:W-:Y:S02]  /*6890*/  IMAD.U32 R78, RZ, RZ, UR4 ;  /* 0x00000004ff4e7e24 */ /* 0x000fe4000f8e00ff */
[----:B------:R-:W-:Y:S01]  /*68a0*/  IMAD.U32 R79, RZ, RZ, UR5 ;  /* 0x00000005ff4f7e24 */ /* 0x000fe2000f8e00ff */
[----:B------:R-:W-:Y:S01]  /*68b0*/  F2FP.F16.F32.PACK_AB R30, R43, R42 ;  /* 0x0000002a2b1e723e */ /* 0x000fe200000000ff */
[C---:B------:R-:W-:Y:S01]  /*68c0*/  IMAD.SHL.U32 R83, R137.reuse, 0x4, RZ ;  /* 0x0000000489537824 */ /* 0x040fe200078e00ff */
[----:B------:R-:W-:Y:S01]  /*68d0*/  SHF.L.U64.HI R84, R137, 0x2, R143 ;  /* 0x0000000289547819 */ /* 0x000fe2000001028f */
[----:B------:R-:W-:Y:S01]  /*68e0*/  ULDC.64 UR4, c[0x0][0xc08] ;  /* 0x0003020000047ab9 */ /* 0x000fe20000000a00 */
[----:B------:R-:W-:Y:S01]  /*68f0*/  BAR.SYNC.DEFER_BLOCKING 0x1, 0x180 ;  /* 0x0046000000007b1d */ /* 0x000fe20000010000 */
[----:B---3--:R-:W-:-:S03]  /*6900*/  IMAD.WIDE R8, R0, 0x2, R78 ;  /* 0x0000000200087825 */ /* 0x008fc600078e024e */
[C---:B------:R-:W-:Y:S02]  /*6910*/  IADD3 R11, P1, R8.reuse, 0x6000, RZ ;  /* 0x00006000080b7810 */ /* 0x040fe40007f3e0ff */
[C---:B------:R-:W-:Y:S02]  /*6920*/  LOP3.LUT R3, R8.reuse, 0x180, RZ, 0xc0, !PT ;  /* 0x0000018008037812 */ /* 0x040fe400078ec0ff */
[----:B------:R-:W-:Y:S02]  /*6930*/  IADD3 R10, P0, R8, 0x6020, RZ ;  /* 0x00006020080a7810 */ /* 0x000fe40007f1e0ff */
[----:B------:R-:W-:Y:S02]  /*6940*/  LOP3.LUT R0, R11, 0x180, RZ, 0xc0, !PT ;  /* 0x000001800b007812 */ /* 0x000fe400078ec0ff */
[----:B------:R-:W-:Y:S02]  /*6950*/  SHF.R.U64 R3, R3, 0x3, RZ ;  /* 0x0000000303037819 */ /* 0x000fe400000012ff */
[----:B-1----:R-:W-:-:S02]  /*6960*/  LOP3.LUT R4, R10, 0x180, RZ, 0xc0, !PT ;  /* 0x000001800a047812 */ /* 0x002fc400078ec0ff */
[----:B------:R-:W-:Y:S02]  /*6970*/  IADD3 R81, P2, R8, 0x3020, RZ ;  /* 0x0000302008517810 */ /* 0x000fe40007f5e0ff */
[----:B------:R-:W-:Y:S02]  /*6980*/  SHF.R.U64 R0, R0, 0x3, RZ ;  /* 0x0000000300007819 */ /* 0x000fe400000012ff */
[C---:B------:R-:W-:Y:S02]  /*6990*/  IADD3 R22, P3, R8.reuse, 0x3000, RZ ;  /* 0x0000300008167810 */ /* 0x040fe40007f7e0ff */
[----:B------:R-:W-:Y:S02]  /*69a0*/  IADD3 R31, P4, R8, 0x20, RZ ;  /* 0x00000020081f7810 */ /* 0x000fe40007f9e0ff */
[----:B------:R-:W-:Y:S02]  /*69b0*/  LOP3.LUT R8, R3, R8, RZ, 0x3c, !PT ;  /* 0x0000000803087212 */ /* 0x000fe400078e3cff */
[----:B------:R-:W-:-:S02]  /*69c0*/  SHF.R.U64 R3, R4, 0x3, RZ ;  /* 0x0000000304037819 */ /* 0x000fc400000012ff */
[----:B------:R-:W-:Y:S02]  /*69d0*/  LOP3.LUT R12, R0, R11, RZ, 0x3c, !PT ;  /* 0x0000000b000c7212 */ /* 0x000fe400078e3cff */
[----:B------:R-:W-:Y:S02]  /*69e0*/  LOP3.LUT R14, R81, 0x180, RZ, 0xc0, !PT ;  /* 0x00000180510e7812 */ /* 0x000fe400078ec0ff */
[----:B------:R-:W-:Y:S02]  /*69f0*/  LOP3.LUT R0, R31, 0x180, RZ, 0xc0, !PT ;  /* 0x000001801f007812 */ /* 0x000fe400078ec0ff */
[----:B------:R-:W-:Y:S02]  /*6a00*/  LOP3.LUT R26, R3, R10, RZ, 0x3c, !PT ;  /* 0x0000000a031a7212 */ /* 0x000fe400078e3cff */
[----:B------:R-:W-:Y:S02]  /*6a10*/  LOP3.LUT R3, R22, 0x180, RZ, 0xc0, !PT ;  /* 0x0000018016037812 */ /* 0x000fe400078ec0ff */
[----:B------:R-:W-:-:S02]  /*6a20*/  SHF.R.U64 R14, R14, 0x3, RZ ;  /* 0x000000030e0e7819 */ /* 0x000fc400000012ff */
[----:B------:R-:W-:Y:S01]  /*6a30*/  SHF.R.U64 R0, R0, 0x3, RZ ;  /* 0x0000000300007819 */ /* 0x000fe200000012ff */
[--C-:B------:R-:W-:Y:S01]  /*6a40*/  IMAD.X R27, RZ, RZ, R9.reuse, P0 ;  /* 0x000000ffff1b7224 */ /* 0x100fe200000e0609 */
[----:B------:R-:W-:Y:S01]  /*6a50*/  SHF.R.U64 R3, R3, 0x3, RZ ;  /* 0x0000000303037819 */ /* 0x000fe200000012ff */
[--C-:B------:R-:W-:Y:S01]  /*6a60*/  IMAD.X R25, RZ, RZ, R9.reuse, P4 ;  /* 0x000000ffff197224 */ /* 0x100fe200020e0609 */
[----:B------:R-:W-:Y:S02]  /*6a70*/  LOP3.LUT R14, R14, R81, RZ, 0x3c, !PT ;  /* 0x000000510e0e7212 */ /* 0x000fe400078e3cff */
[----:B------:R-:W-:Y:S01]  /*6a80*/  LOP3.LUT R24, R0, R31, RZ, 0x3c, !PT ;  /* 0x0000001f00187212 */ /* 0x000fe200078e3cff */
[----:B------:R-:W0:Y:S01]  /*6a90*/  LDC.64 R80, c[0x0][0xc00] ;  /* 0x00030000ff507b82 */ /* 0x000e220000000a00 */
[--C-:B------:R-:W-:Y:S01]  /*6aa0*/  IMAD.X R13, RZ, RZ, R9.reuse, P1 ;  /* 0x000000ffff0d7224 */ /* 0x100fe200008e0609 */
[----:B------:R-:W-:Y:S01]  /*6ab0*/  MOV R4, R8 ;  /* 0x0000000800047202 */ /* 0x000fe20000000f00 */
[--C-:B------:R-:W-:Y:S01]  /*6ac0*/  IMAD.X R15, RZ, RZ, R9.reuse, P2 ;  /* 0x000000ffff0f7224 */ /* 0x100fe200010e0609 */
[----:B------:R-:W-:Y:S01]  /*6ad0*/  F2FP.F16.F32.PACK_AB R8, R33, R32 ;  /* 0x000000202108723e */ /* 0x000fe200000000ff */
[----:B------:R-:W-:Y:S01]  /*6ae0*/  IMAD.X R29, RZ, RZ, R9, P3 ;  /* 0x000000ffff1d7224 */ /* 0x000fe200018e0609 */
[----:B------:R-:W-:-:S02]  /*6af0*/  F2FP.F16.F32.PACK_AB R9, R57, R56 ;  /* 0x000000383909723e */ /* 0x000fc400000000ff */
[----:B------:R-:W-:Y:S02]  /*6b00*/  F2FP.F16.F32.PACK_AB R10, R35, R34 ;  /* 0x00000022230a723e */ /* 0x000fe400000000ff */
[----:B------:R-:W-:Y:S02]  /*6b10*/  F2FP.F16.F32.PACK_AB R11, R59, R58 ;  /* 0x0000003a3b0b723e */ /* 0x000fe400000000ff */
[----:B------:R-:W-:Y:S02]  /*6b20*/  LOP3.LUT R28, R3, R22, RZ, 0x3c, !PT ;  /* 0x00000016031c7212 */ /* 0x000fe400078e3cff */
[----:B------:R-:W-:Y:S02]  /*6b30*/  MOV R3, R26 ;  /* 0x0000001a00037202 */ /* 0x000fe40000000f00 */
[----:B------:R-:W-:Y:S02]  /*6b40*/  MOV R82, R24 ;  /* 0x0000001800527202 */ /* 0x000fe40000000f00 */
[----:B------:R-:W-:-:S02]  /*6b50*/  F2FP.F16.F32.PACK_AB R24, R37, R36 ;  /* 0x000000242518723e */ /* 0x000fc400000000ff */
[----:B------:R-:W-:Y:S02]  /*6b60*/  F2FP.F16.F32.PACK_AB R25, R61, R60 ;  /* 0x0000003c3d19723e */ /* 0x000fe400000000ff */
[----:B------:R-:W-:Y:S02]  /*6b70*/  F2FP.F16.F32.PACK_AB R26, R39, R38 ;  /* 0x00000026271a723e */ /* 0x000fe400000000ff */
[----:B------:R-:W-:Y:S01]  /*6b80*/  F2FP.F16.F32.PACK_AB R27, R63, R62 ;  /* 0x0000003e3f1b723e */ /* 0x000fe200000000ff */
[----:B------:R1:W-:Y:S01]  /*6b90*/  STSM.16.M88.4 [R4], R8 ;  /* 0x0000000804007844 */ /* 0x0003e20000000200 */
[----:B------:R-:W-:Y:S02]  /*6ba0*/  MOV R0, R28 ;  /* 0x0000001c00007202 */ /* 0x000fe40000000f00 */
[----:B------:R-:W-:Y:S02]  /*6bb0*/  F2FP.F16.F32.PACK_AB R28, R41, R40 ;  /* 0x00000028291c723e */ /* 0x000fe400000000ff */
[----:B------:R-:W-:-:S02]  /*6bc0*/  F2FP.F16.F32.PACK_AB R29, R65, R64 ;  /* 0x00000040411d723e */ /* 0x000fc400000000ff */
[----:B------:R-:W-:Y:S01]  /*6bd0*/  F2FP.F16.F32.PACK_AB R31, R67, R66 ;  /* 0x00000042431f723e */ /* 0x000fe200000000ff */
[----:B------:R3:W-:Y:S01]  /*6be0*/  STSM.16.M88.4 [R82], R24 ;  /* 0x0000001852007844 */ /* 0x0007e20000000200 */
[----:B------:R-:W-:Y:S02]  /*6bf0*/  MOV R22, R14 ;  /* 0x0000000e00167202 */ /* 0x000fe40000000f00 */
[----:B------:R-:W-:Y:S02]  /*6c00*/  F2FP.F16.F32.PACK_AB R14, R51, R50 ;  /* 0x00000032330e723e */ /* 0x000fe400000000ff */
[----:B------:R-:W-:Y:S02]  /*6c10*/  F2FP.F16.F32.PACK_AB R15, R75, R74 ;  /* 0x0000004a4b0f723e */ /* 0x000fe400000000ff */
[----:B-1----:R-:W-:Y:S02]  /*6c20*/  MOV R4, R12 ;  /* 0x0000000c00047202 */ /* 0x002fe40000000f00 */
[----:B------:R-:W-:-:S02]  /*6c30*/  F2FP.F16.F32.PACK_AB R8, R45, R44 ;  /* 0x0000002c2d08723e */ /* 0x000fc400000000ff */
[----:B------:R-:W-:Y:S02]  /*6c40*/  F2FP.F16.F32.PACK_AB R9, R69, R68 ;  /* 0x000000444509723e */ /* 0x000fe400000000ff */
[----:B------:R-:W-:Y:S02]  /*6c50*/  F2FP.F16.F32.PACK_AB R10, R47, R46 ;  /* 0x0000002e2f0a723e */ /* 0x000fe400000000ff */
[----:B------:R-:W-:Y:S02]  /*6c60*/  F2FP.F16.F32.PACK_AB R11, R71, R70 ;  /* 0x00000046470b723e */ /* 0x000fe400000000ff */
[----:B------:R-:W-:Y:S02]  /*6c70*/  F2FP.F16.F32.PACK_AB R12, R49, R48 ;  /* 0x00000030310c723e */ /* 0x000fe400000000ff */
[----:B------:R-:W-:Y:S02]  /*6c80*/  F2FP.F16.F32.PACK_AB R13, R73, R72 ;  /* 0x00000048490d723e */ /* 0x000fe400000000ff */
[----:B---3--:R-:W-:-:S02]  /*6c90*/  F2FP.F16.F32.PACK_AB R24, R53, R52 ;  /* 0x000000343518723e */ /* 0x008fc400000000ff */
[----:B------:R-:W-:Y:S02]  /*6ca0*/  F2FP.F16.F32.PACK_AB R25, R77, R76 ;  /* 0x0000004c4d19723e */ /* 0x000fe400000000ff */
[----:B------:R-:W-:Y:S02]  /*6cb0*/  F2FP.F16.F32.PACK_AB R26, R55, R54 ;  /* 0x00000036371a723e */ /* 0x000fe400000000ff */
[----:B------:R-:W-:Y:S01]  /*6cc0*/  F2FP.F16.F32.PACK_AB R27, R135, R134 ;  /* 0x00000086871b723e */ /* 0x000fe200000000ff */
[----:B------:R1:W-:Y:S04]  /*6cd0*/  STSM.16.M88.4 [R0], R28 ;  /* 0x0000001c00007844 */ /* 0x0003e80000000200 */
[----:B------:R3:W-:Y:S04]  /*6ce0*/  STSM.16.M88.4 [R22], R8 ;  /* 0x0000000816007844 */ /* 0x0007e80000000200 */
[----:B------:R-:W-:Y:S04]  /*6cf0*/  STSM.16.M88.4 [R4], R12 ;  /* 0x0000000c04007844 */ /* 0x000fe80000000200 */
[----:B------:R4:W-:Y:S01]  /*6d00*/  STSM.16.M88.4 [R3], R24 ;  /* 0x0000001803007844 */ /* 0x0009e20000000200 */
[----:B0-----:R-:W-:-:S04]  /*6d10*/  ISETP.NE.U32.AND P0, PT, R80, RZ, PT ;  /* 0x000000ff5000720c */ /* 0x001fc80003f05070 */
[----:B------:R-:W-:Y:S01]  /*6d20*/  ISETP.NE.AND.EX P0, PT, R81, RZ, PT, P0 ;  /* 0x000000ff5100720c */ /* 0x000fe20003f05300 */
[----:B------:R-:W-:Y:S01]  /*6d30*/  BAR.SYNC.DEFER_BLOCKING 0x1, 0x180 ;  /* 0x0046000000007b1d */ /* 0x000fe20000010000 */
[----:B-1----:R-:W-:Y:S01]  /*6d40*/  IADD3 R28, P1, R83, R80, RZ ;  /* 0x00000050531c7210 */ /* 0x002fe20007f3e0ff */
[----:B------:R-:W-:-:S04]  /*6d50*/  IMAD.MOV.U32 R0, RZ, RZ, RZ ;  /* 0x000000ffff007224 */ /* 0x000fc800078e00ff */
[----:B------:R-:W-:Y:S02]  /*6d60*/  IMAD.X R29, R84, 0x1, R81, P1 ;  /* 0x00000001541d7824 */ /* 0x000fe400008e0651 */
[----:B---3--:R-:W0:Y:S08]  /*6d70*/  LDC R11, c[0x0][0xad4] ;  /* 0x0002b500ff0b7b82 */ /* 0x008e300000000800 */
[----:B----4-:R-:W1:Y:S08]  /*6d80*/  LDC R3, c[0x0][0xbe8] ;  /* 0x0002fa00ff037b82 */ /* 0x010e700000000800 */
[----:B------:R-:W3:Y:S01]  /*6d90*/  LDC.64 R14, c[0x0][0xba8] ;  /* 0x0002ea00ff0e7b82 */ /* 0x000ee20000000a00 */
[----:B------:R-:W4:Y:S01]  /*6da0*/  @P0 LDG.E R0, desc[UR36][R28.64] ;  /* 0x000000241c000981 */ /* 0x000f22000c1e1900 */
[----:B------:R-:W-:-:S04]  /*6db0*/  ISETP.NE.U32.AND P1, PT, RZ, UR4, PT ;  /* 0x00000004ff007c0c */ /* 0x000fc8000bf25070 */
[----:B------:R-:W-:Y:S01]  /*6dc0*/  ISETP.NE.AND.EX P1, PT, RZ, UR5, PT, P1 ;  /* 0x00000005ff007c0c */ /* 0x000fe2000bf25310 */
[----:B------:R-:W-:-:S12]  /*6dd0*/  IMAD.MOV.U32 R24, RZ, RZ, 0x9b8 ;  /* 0x000009b8ff187424 */ /* 0x000fd800078e00ff */
[----:B------:R-:W-:-:S04]  /*6de0*/  @P1 IADD3 R8, P2, R83, UR4, RZ ;  /* 0x0000000453081c10 */ /* 0x000fc8000ff5e0ff */
[----:B------:R-:W-:Y:S02]  /*6df0*/  @P1 IADD3.X R9, R84, UR5, RZ, P2, !PT ;  /* 0x0000000554091c10 */ /* 0x000fe400097fe4ff */
[----:B------:R-:W-:Y:S01]  /*6e00*/  ISETP.NE.AND P2, PT, R140, RZ, PT ;  /* 0x000000ff8c00720c */ /* 0x000fe20003f45270 */
[----:B------:R-:W-:-:S03]  /*6e10*/  ULDC UR4, c[0x0][0xa88] ;  /* 0x0002a20000047ab9 */ /* 0x000fc60000000800 */
[----:B0-----:R-:W-:Y:S01]  /*6e20*/  SEL R11, R140, R11, P2 ;  /* 0x0000000b8c0b7207 */ /* 0x001fe20001000000 */
[----:B------:R-:W-:-:S03]  /*6e30*/  IMAD.U32 R22, RZ, RZ, UR4 ;  /* 0x00000004ff167e24 */ /* 0x000fc6000f8e00ff */
[----:B------:R-:W-:Y:S02]  /*6e40*/  ISETP.GT.AND P3, PT, R11, 0x1, PT ;  /* 0x000000010b00780c */ /* 0x000fe40003f64270 */
[----:B-1----:R-:W-:Y:S01]  /*6e50*/  ISETP.NE.AND P4, PT, R3, 0x1, PT ;  /* 0x000000010300780c */ /* 0x002fe20003f85270 */
[----:B------:R0:W5:Y:S01]  /*6e60*/  @P1 LDG.E R22, desc[UR36][R8.64] ;  /* 0x0000002408161981 */ /* 0x000162000c1e1900 */
[----:B------:R-:W-:-:S04]  /*6e70*/  SEL R24, R24, 0x978, P3 ;  /* 0x0000097818187807 */ /* 0x000fc80001800000 */
[----:B------:R-:W1:Y:S08]  /*6e80*/  LDC.64 R10, c[0x0][R24+0x218] ;  /* 0x00008600180a7b82 */ /* 0x000e700000000a00 */
[----:B0-----:R-:W0:Y:S01]  /*6e90*/  LDC.64 R8, c[0x0][R24+0x220] ;  /* 0x0000880018087b82 */ /* 0x001e220000000a00 */
[----:B------:R-:W-:-:S07]  /*6ea0*/  ISETP.NE.U32.AND P2, PT, R80, RZ, PT ;  /* 0x000000ff5000720c */ /* 0x000fce0003f45070 */
[----:B------:R-:W4:Y:S01]  /*6eb0*/  @P4 LDC R83, c[0x0][0xbec] ;  /* 0x0002fb00ff534b82 */ /* 0x000f220000000800 */
[----:B------:R-:W-:-:S04]  /*6ec0*/  ISETP.NE.AND.EX P2, PT, R81, RZ, PT, P2 ;  /* 0x000000ff5100720c */ /* 0x000fc80003f45320 */
[----:B------:R-:W-:-:S03]  /*6ed0*/  SEL R137, R137, RZ, !P2 ;  /* 0x000000ff89897207 */ /* 0x000fc60005000000 */
[----:B------:R-:W4:Y:S01]  /*6ee0*/  @P4 LDC R81, c[0x0][0xbf0] ;  /* 0x0002fc00ff514b82 */ /* 0x000f220000000800 */
[----:B------:R-:W-:-:S07]  /*6ef0*/  SEL R143, R143, RZ, !P2 ;  /* 0x000000ff8f8f7207 */ /* 0x000fce0005000000 */
[----:B------:R2:W3:Y:S01]  /*6f00*/  LDC.64 R12, c[0x0][R24+0x228] ;  /* 0x00008a00180c7b82 */ /* 0x0004e20000000a00 */
[----:B0-----:R-:W-:Y:S02]  /*6f10*/  IMAD R4, R9, R137, RZ ;  /* 0x0000008909047224 */ /* 0x001fe400078e02ff */
[----:B-1----:R-:W-:Y:S02]  /*6f20*/  IMAD R31, R11, R139, RZ ;  /* 0x0000008b0b1f7224 */ /* 0x002fe400078e02ff */
[----:B------:R-:W-:Y:S02]  /*6f30*/  IMAD R143, R8, R143, R4 ;  /* 0x0000008f088f7224 */ /* 0x000fe400078e0204 */
[----:B------:R-:W-:Y:S01]  /*6f40*/  IMAD.WIDE.U32 R10, R10, R139, RZ ;  /* 0x0000008b0a0a7225 */ /* 0x000fe200078e00ff */
[----:B--2---:R-:W0:Y:S03]  /*6f50*/  LDC.64 R24, c[0x0][R24+0x210] ;  /* 0x0000840018187b82 */ /* 0x004e260000000a00 */
[----:B------:R-:W-:-:S04]  /*6f60*/  IMAD.WIDE.U32 R8, R8, R137, RZ ;  /* 0x0000008908087225 */ /* 0x000fc800078e00ff */
[----:B------:R-:W-:Y:S01]  /*6f70*/  IMAD R26, R141, 0xc0, R85 ;  /* 0x000000c08d1a7824 */ /* 0x000fe200078e0255 */
[----:B------:R-:W-:Y:S01]  /*6f80*/  SEL R27, R156, RZ, P3 ;  /* 0x000000ff9c1b7207 */ /* 0x000fe20001800000 */
[----:B------:R-:W-:Y:S01]  /*6f90*/  IMAD.IADD R143, R9, 0x1, R143 ;  /* 0x00000001098f7824 */ /* 0x000fe200078e028f */
[----:B---3--:R-:W1:Y:S01]  /*6fa0*/  @!P3 LDC R14, c[0x0][0xb50] ;  /* 0x0002d400ff0ebb82 */ /* 0x008e620000000800 */
[----:B------:R-:W-:Y:S02]  /*6fb0*/  IMAD.MOV.U32 R9, RZ, RZ, R26 ;  /* 0x000000ffff097224 */ /* 0x000fe400078e001a */
[----:B------:R-:W-:Y:S02]  /*6fc0*/  IMAD.IADD R11, R11, 0x1, R31 ;  /* 0x000000010b0b7824 */ /* 0x000fe400078e021f */
[-C--:B------:R-:W-:Y:S02]  /*6fd0*/  IMAD R31, R13, R27.reuse, RZ ;  /* 0x0000001b0d1f7224 */ /* 0x080fe400078e02ff */
[----:B------:R-:W-:Y:S01]  /*6fe0*/  IMAD.WIDE.U32 R12, R12, R27, RZ ;  /* 0x0000001b0c0c7225 */ /* 0x000fe200078e00ff */
[----:B------:R-:W2:Y:S03]  /*6ff0*/  @!P3 LDC R15, c[0x0][0xb54] ;  /* 0x0002d500ff0fbb82 */ /* 0x000ea60000000800 */
[----:B------:R-:W-:Y:S01]  /*7000*/  IMAD.IADD R31, R13, 0x1, R31 ;  /* 0x000000010d1f7824 */ /* 0x000fe200078e021f */
[--C-:B----4-:R-:W-:Y:S01]  /*7010*/  IADD3 R10, P2, P5, R8, R10, R0.reuse ;  /* 0x0000000a080a7210 */ /* 0x110fe20007d5e000 */
        /* <DEDUP_REMOVED lines=9> */
[-C--:B0-----:R-:W-:Y:S01]  /*70b0*/  IMAD R8, R25, R9.reuse, RZ ;  /* 0x0000000919087224 */ /* 0x081fe200078e02ff */
[----:B------:R-:W-:Y:S01]  /*70c0*/  SHF.R.S32.HI R11, RZ, 0x1f, R9 ;  /* 0x0000001fff0b7819 */ /* 0x000fe20000011409 */
[----:B------:R-:W-:-:S04]  /*70d0*/  IMAD.WIDE.U32 R12, R24, R9, R12 ;  /* 0x00000009180c7225 */ /* 0x000fc800078e000c */
[----:B------:R-:W-:Y:S01]  /*70e0*/  IMAD R11, R24, R11, R8 ;  /* 0x0000000b180b7224 */ /* 0x000fe200078e0208 */
[----:B-1----:R-:W-:-:S03]  /*70f0*/  LEA R14, P2, R12, R14, 0x2 ;  /* 0x0000000e0c0e7211 */ /* 0x002fc600078410ff */
[----:B------:R-:W-:-:S05]  /*7100*/  IMAD.IADD R8, R13, 0x1, R11 ;  /* 0x000000010d087824 */ /* 0x000fca00078e020b */
[----:B--2---:R-:W-:Y:S01]  /*7110*/  LEA.HI.X R15, R12, R15, R8, 0x2, P2 ;  /* 0x0000000f0c0f7211 */ /* 0x004fe200010f1408 */
[----:B------:R-:W-:Y:S06]  /*7120*/  @P1 BRA `(.L_x_10216) ;  /* 0x0000000000101947 */ /* 0x000fec0003800000 */
[----:B------:R-:W-:Y:S05]  /*7130*/  @!P0 BRA `(.L_x_10216) ;  /* 0x00000000000c8947 */ /* 0x000fea0003800000 */
[----:B------:R-:W2:Y:S04]  /*7140*/  LDG.E R9, desc[UR36][R28.64] ;  /* 0x000000241c097981 */ /* 0x000ea8000c1e1900 */
[----:B-----5:R-:W2:Y:S02]  /*7150*/  LDG.E R22, desc[UR36][R28.64+0x4] ;  /* 0x000004241c167981 */ /* 0x020ea4000c1e1900 */
[----:B--2---:R-:W-:-:S07]  /*7160*/  IMAD.IADD R22, R22, 0x1, -R9 ;  /* 0x0000000116167824 */ /* 0x004fce00078e0a09 */
.L_x_10216:
[----:B------:R-:W2:Y:S01]  /*7170*/  LDL R13, [R1+0x3c] ;  /* 0x00003c00010d7983 */ /* 0x000ea20000100800 */
[----:B------:R-:W0:Y:S03]  /*7180*/  S2R R8, SR_TID.X ;  /* 0x0000000000087919 */ /* 0x000e260000002100 */
[----:B------:R-:W-:Y:S04]  /*7190*/  SHFL.IDX PT, R9, R15, RZ, 0x1c1f ;  /* 0x001c1fff0f097589 */ /* 0x000fe800000e0000 */
[----:B------:R-:W-:Y:S04]  /*71a0*/  SHFL.IDX PT, R10, R14, 0x1, 0x1c1f ;  /* 0x003c1f000e0a7f89 */ /* 0x000fe800000e0000 */
[----:B------:R-:W-:Y:S01]  /*71b0*/  SHFL.IDX PT, R11, R15, 0x1, 0x1c1f ;  /* 0x003c1f000f0b7f89 */ /* 0x000fe200000e0000 */
[----:B0-----:R-:W-:-:S05]  /*71c0*/  VIADD R24, R8, 0xffffff80 ;  /* 0xffffff8008187836 */ /* 0x001fca0000000000 */
[----:B------:R-:W-:-:S04]  /*71d0*/  SHF.R.S32.HI R12, RZ, 0x1f, R24 ;  /* 0x0000001fff0c7819 */ /* 0x000fc80000011418 */
[----:B------:R-:W-:Y:S01]  /*71e0*/  LEA.HI R12, R12, R24, RZ, 0x7 ;  /* 0x000000180c0c7211 */ /* 0x000fe200078f38ff */
[----:B------:R-:W0:Y:S03]  /*71f0*/  SHFL.IDX PT, R8, R14, RZ, 0x1c1f ;  /* 0x001c1fff0e087589 */ /* 0x000e2600000e0000 */
[----:B------:R-:W-:Y:S01]  /*7200*/  LOP3.LUT R12, R12, 0xffffff80, RZ, 0xc0, !PT ;  /* 0xffffff800c0c7812 */ /* 0x000fe200078ec0ff */
[----:B-----5:R-:W-:-:S04]  /*7210*/  IMAD R22, R22, R3, RZ ;  /* 0x0000000316167224 */ /* 0x020fc800078e02ff */
[----:B------:R-:W-:-:S05]  /*7220*/  IMAD.IADD R12, R24, 0x1, -R12 ;  /* 0x00000001180c7824 */ /* 0x000fca00078e0a0c */
[----:B------:R-:W-:Y:S01]  /*7230*/  LOP3.LUT P0, RZ, R12, 0x3, RZ, 0xc0, !PT ;  /* 0x000000030cff7812 */ /* 0x000fe2000780c0ff */
[----:B--2---:R-:W-:-:S04]  /*7240*/  IMAD R25, R141, 0xc0, R13 ;  /* 0x000000c08d197824 */ /* 0x004fc800078e020d */
[C---:B------:R-:W-:Y:S01]  /*7250*/  VIADD R13, R25.reuse, 0x8 ;  /* 0x00000008190d7836 */ /* 0x040fe20000000000 */
[----:B------:R-:W-:-:S04]  /*7260*/  ISETP.GE.OR P1, PT, R25, R22, P0 ;  /* 0x000000161900720c */ /* 0x000fc80000726670 */
[-C--:B------:R-:W-:Y:S02]  /*7270*/  ISETP.GE.OR P0, PT, R13, R22.reuse, P0 ;  /* 0x000000160d00720c */ /* 0x080fe40000706670 */
[----:B------:R-:W-:-:S07]  /*7280*/  ISETP.GE.AND P2, PT, R25, R22, PT ;  /* 0x000000161900720c */ /* 0x000fce0003f46270 */
[----:B0-----:R0:W-:Y:S04]  /*7290*/  @!P1 ST.E desc[UR36][R8.64], R20 ;  /* 0x0000001408009985 */ /* 0x0011e8000c101924 */
[----:B------:R0:W-:Y:S01]  /*72a0*/  @!P0 ST.E desc[UR36][R10.64], R21 ;  /* 0x000000150a008985 */ /* 0x0001e2000c101924 */
[----:B------:R-:W-:Y:S01]  /*72b0*/  ISETP.GE.AND P0, PT, R13, R22, PT ;  /* 0x000000160d00720c */ /* 0x000fe20003f06270 */
[----:B------:R-:W-:-:S12]  /*72c0*/  @P3 BRA `(.L_x_10217) ;  /* 0x0000000800103947 */ /* 0x000fd80003800000 */
[----:B------:R-:W1:Y:S01]  /*72d0*/  S2R R12, SR_TID.X ;  /* 0x00000000000c7919 */ /* 0x000e620000002100 */
[----:B------:R-:W2:Y:S01]  /*72e0*/  @P4 LDC R43, c[0x0][0xbec] ;  /* 0x0002fb00ff2b4b82 */ /* 0x000ea20000000800 */
[----:B------:R-:W-:Y:S01]  /*72f0*/  ULDC.64 UR4, c[0x0][0xaa0] ;  /* 0x0002a80000047ab9 */ /* 0x000fe20000000a00 */
[----:B------:R-:W-:Y:S01]  /*7300*/  ULDC.64 UR6, c[0x0][0xa80] ;  /* 0x0002a00000067ab9 */ /* 0x000fe20000000a00 */
[----:B0-----:R-:W-:-:S05]  /*7310*/  IMAD R21, R4, UR4, RZ ;  /* 0x0000000404157c24 */ /* 0x001fca000f8e02ff */
[----:B------:R-:W0:Y:S01]  /*7320*/  @P4 LDC R45, c[0x0][0xbf0] ;  /* 0x0002fc00ff2d4b82 */ /* 0x000e220000000800 */
[C---:B------:R-:W-:Y:S02]  /*7330*/  IMAD R41, R0.reuse, UR5, R21 ;  /* 0x0000000500297c24 */ /* 0x040fe4000f8e0215 */
[----:B------:R-:W-:Y:S01]  /*7340*/  IMAD.WIDE.U32 R20, R0, UR4, RZ ;  /* 0x0000000400147c25 */ /* 0x000fe2000f8e00ff */
[----:B------:R-:W-:-:S03]  /*7350*/  ULDC.64 UR4, c[0x0][0xae8] ;  /* 0x0002ba0000047ab9 */ /* 0x000fc60000000a00 */
[----:B-1----:R-:W-:-:S05]  /*7360*/  VIADD R81, R12, 0xffffff80 ;  /* 0xffffff800c517836 */ /* 0x002fca0000000000 */
[--C-:B------:R-:W-:Y:S02]  /*7370*/  SHF.R.S32.HI R40, RZ, 0x1f, R81.reuse ;  /* 0x0000001fff287819 */ /* 0x100fe40000011451 */
[----:B------:R-:W-:Y:S02]  /*7380*/  SHF.R.S32.HI R80, RZ, 0x1f, R81 ;  /* 0x0000001fff507819 */ /* 0x000fe40000011451 */
[-C--:B------:R-:W-:Y:S02]  /*7390*/  LEA.HI R40, R40, R81.reuse, RZ, 0x2 ;  /* 0x0000005128287211 */ /* 0x080fe400078f10ff */
[----:B------:R-:W-:Y:S02]  /*73a0*/  LEA.HI R80, R80, R81, RZ, 0x2 ;  /* 0x0000005150507211 */ /* 0x000fe400078f10ff */
[----:B------:R-:W-:Y:S02]  /*73b0*/  LOP3.LUT R40, R40, 0xfffffffc, RZ, 0xc0, !PT ;  /* 0xfffffffc28287812 */ /* 0x000fe400078ec0ff */
[----:B------:R-:W-:-:S03]  /*73c0*/  SHF.R.S32.HI R80, RZ, 0x2, R80 ;  /* 0x00000002ff507819 */ /* 0x000fc60000011450 */
[----:B------:R-:W-:Y:S01]  /*73d0*/  IMAD.IADD R40, R81, 0x1, -R40 ;  /* 0x0000000151287824 */ /* 0x000fe200078e0a28 */
[----:B------:R-:W-:Y:S01]  /*73e0*/  LEA R9, R80, R138, 0x5 ;  /* 0x0000008a50097211 */ /* 0x000fe200078e28ff */
[----:B------:R-:W-:Y:S02]  /*73f0*/  IMAD.IADD R21, R21, 0x1, R41 ;  /* 0x0000000115157824 */ /* 0x000fe400078e0229 */
[----:B------:R-:W-:Y:S02]  /*7400*/  IMAD R0, R40, 0x60, R80 ;  /* 0x0000006028007824 */ /* 0x000fe400078e0250 */
[----:B------:R-:W-:-:S04]  /*7410*/  IMAD.WIDE R78, R9, 0x2, R78 ;  /* 0x00000002094e7825 */ /* 0x000fc800078e024e */
[----:B------:R-:W-:Y:S01]  /*7420*/  IMAD R40, R141, 0xc0, R0 ;  /* 0x000000c08d287824 */ /* 0x000fe200078e0200 */
[C---:B------:R-:W-:Y:S01]  /*7430*/  IADD3 R13, P0, R78.reuse, 0x1800, RZ ;  /* 0x000018004e0d7810 */ /* 0x040fe20007f1e0ff */
[C---:B------:R-:W-:Y:S01]  /*7440*/  IMAD.WIDE.U32 R20, R139.reuse, UR4, R20 ;  /* 0x000000048b147c25 */ /* 0x040fe2000f8e0014 */
[C---:B------:R-:W-:Y:S02]  /*7450*/  IADD3 R25, P1, R78.reuse, 0x3000, RZ ;  /* 0x000030004e197810 */ /* 0x040fe40007f3e0ff */
[C---:B------:R-:W-:Y:S02]  /*7460*/  IADD3 R29, P2, R78.reuse, 0x4800, RZ ;  /* 0x000048004e1d7810 */ /* 0x040fe40007f5e0ff */
[----:B------:R-:W-:Y:S01]  /*7470*/  IADD3 R33, P3, R78, 0x6000, RZ ;  /* 0x000060004e217810 */ /* 0x000fe20007f7e0ff */
[----:B--2---:R-:W-:Y:S01]  /*7480*/  @P4 IMAD.HI.U32 R0, R40, R43, RZ ;  /* 0x0000002b28004227 */ /* 0x004fe200078e00ff */
[----:B------:R-:W-:Y:S02]  /*7490*/  IADD3 R9, P5, R78, 0x7800, RZ ;  /* 0x000078004e097810 */ /* 0x000fe40007fbe0ff */
[----:B------:R-:W-:Y:S01]  /*74a0*/  SHF.R.S32.HI R4, RZ, 0x1f, R137 ;  /* 0x0000001fff047819 */ /* 0x000fe20000011489 */
[----:B------:R-:W-:Y:S01]  /*74b0*/  IMAD R21, R139, UR5, R21 ;  /* 0x000000058b157c24 */ /* 0x000fe2000f8e0215 */
[----:B------:R-:W-:Y:S01]  /*74c0*/  LOP3.LUT R12, R13, 0x180, RZ, 0xc0, !PT ;  /* 0x000001800d0c7812 */ /* 0x000fe200078ec0ff */
[----:B------:R-:W-:Y:S01]  /*74d0*/  ULDC.64 UR4, c[0x0][0xaf0] ;  /* 0x0002bc0000047ab9 */ /* 0x000fe20000000a00 */
[----:B------:R-:W-:Y:S01]  /*74e0*/  LOP3.LUT R24, R25, 0x180, RZ, 0xc0, !PT ;  /* 0x0000018019187812 */ /* 0x000fe200078ec0ff */
[----:B------:R-:W-:Y:S01]  /*74f0*/  IMAD.MOV.U32 R41, RZ, RZ, R40 ;  /* 0x000000ffff297224 */ /* 0x000fe200078e0028 */
[----:B------:R-:W-:Y:S01]  /*7500*/  LOP3.LUT R28, R29, 0x180, RZ, 0xc0, !PT ;  /* 0x000001801d1c7812 */ /* 0x000fe200078ec0ff */
[----:B------:R-:W-:Y:S01]  /*7510*/  IMAD.X R37, RZ, RZ, R79, P5 ;  /* 0x000000ffff257224 */ /* 0x000fe200028e064f */
[----:B------:R-:W-:-:S02]  /*7520*/  LOP3.LUT R32, R33, 0x180, RZ, 0xc0, !PT ;  /* 0x0000018021207812 */ /* 0x000fc400078ec0ff */
[----:B------:R-:W-:Y:S01]  /*7530*/  LOP3.LUT R8, R9, 0x180, RZ, 0xc0, !PT ;  /* 0x0000018009087812 */ /* 0x000fe200078ec0ff */
[----:B------:R-:W-:Y:S01]  /*7540*/  IMAD R4, R4, UR4, RZ ;  /* 0x0000000404047c24 */ /* 0x000fe2000f8e02ff */
[----:B------:R-:W-:Y:S02]  /*7550*/  LOP3.LUT R11, R78, 0x180, RZ, 0xc0, !PT ;  /* 0x000001804e0b7812 */ /* 0x000fe400078ec0ff */
[----:B0-----:R-:W-:Y:S02]  /*7560*/  @P4 SHF.R.U32.HI R41, RZ, R45, R0 ;  /* 0x0000002dff294219 */ /* 0x001fe40000011600 */
[----:B------:R-:W-:Y:S02]  /*7570*/  SHF.R.U64 R12, R12, 0x3, RZ ;  /* 0x000000030c0c7819 */ /* 0x000fe400000012ff */
[----:B------:R-:W-:Y:S02]  /*7580*/  SHF.R.U64 R24, R24, 0x3, RZ ;  /* 0x0000000318187819 */ /* 0x000fe400000012ff */
[----:B------:R-:W-:-:S02]  /*7590*/  SHF.R.U64 R28, R28, 0x3, RZ ;  /* 0x000000031c1c7819 */ /* 0x000fc400000012ff */
[----:B------:R-:W-:Y:S02]  /*75a0*/  SHF.R.U64 R32, R32, 0x3, RZ ;  /* 0x0000000320207819 */ /* 0x000fe400000012ff */
[----:B------:R-:W-:Y:S01]  /*75b0*/  SHF.R.U64 R8, R8, 0x3, RZ ;  /* 0x0000000308087819 */ /* 0x000fe200000012ff */
[----:B------:R-:W-:Y:S01]  /*75c0*/  IMAD R43, R137, UR5, R4 ;  /* 0x00000005892b7c24 */ /* 0x000fe2000f8e0204 */
[----:B------:R-:W-:Y:S01]  /*75d0*/  SHF.R.U64 R11, R11, 0x3, RZ ;  /* 0x000000030b0b7819 */ /* 0x000fe200000012ff */
[--C-:B------:R-:W-:Y:S01]  /*75e0*/  IMAD.MOV R4, RZ, RZ, -R41.reuse ;  /* 0x000000ffff047224 */ /* 0x100fe200078e0a29 */
[----:B------:R-:W-:Y:S01]  /*75f0*/  SHF.R.S32.HI R0, RZ, 0x1f, R41 ;  /* 0x0000001fff007819 */ /* 0x000fe20000011429 */
        /* <DEDUP_REMOVED lines=12> */
[----:B------:R-:W-:Y:S01]  /*76c0*/  IMAD R0, R0, UR4, RZ ;  /* 0x0000000400007c24 */ /* 0x000fe2000f8e02ff */
[----:B------:R-:W5:Y:S01]  /*76d0*/  LD.E.128 R12, desc[UR36][R12.64] ;  /* 0x000000240c0c7980 */ /* 0x000f62000c101d00 */
[----:B------:R-:W-:-:S02]  /*76e0*/  IMAD R3, R3, R4, R40 ;  /* 0x0000000403037224 */ /* 0x000fc400078e0228 */
[----:B------:R-:W-:Y:S01]  /*76f0*/  IMAD.IADD R21, R21, 0x1, R43 ;  /* 0x0000000115157824 */ /* 0x000fe200078e022b */
[----:B------:R0:W5:Y:S01]  /*7700*/  LD.E.128 R8, desc[UR36][R78.64] ;  /* 0x000000244e087980 */ /* 0x000162000c101d00 */
[C---:B------:R-:W-:Y:S01]  /*7710*/  IMAD R43, R41.reuse, UR5, R0 ;  /* 0x00000005292b7c24 */ /* 0x040fe2000f8e0200 */
[----:B------:R-:W-:Y:S02]  /*7720*/  SHF.R.S32.HI R0, RZ, 0x1f, R3 ;  /* 0x0000001fff007819 */ /* 0x000fe40000011403 */
[----:B------:R-:W5:Y:S01]  /*7730*/  LD.E.128 R24, desc[UR36][R24.64] ;  /* 0x0000002418187980 */ /* 0x000f62000c101d00 */
[----:B------:R-:W-:Y:S01]  /*7740*/  IMAD.WIDE.U32 R20, R41, UR4, R20 ;  /* 0x0000000429147c25 */ /* 0x000fe2000f8e0014 */
[----:B------:R-:W-:Y:S02]  /*7750*/  ULDC.64 UR4, c[0x0][0xad8] ;  /* 0x0002b60000047ab9 */ /* 0x000fe40000000a00 */
        /* <DEDUP_REMOVED lines=8> */
[----:B-1----:R-:W1:Y:S01]  /*77e0*/  FENCE.VIEW.ASYNC.S ;  /* 0x00000000000073c6 */ /* 0x002e620000000000 */
[----:B------:R-:W-:-:S02]  /*77f0*/  IMAD.IADD R21, R21, 0x1, R43 ;  /* 0x0000000115157824 */ /* 0x000fc400078e022b */
[----:B------:R-:W-:Y:S02]  /*7800*/  IMAD R0, R0, UR4, RZ ;  /* 0x0000000400007c24 */ /* 0x000fe4000f8e02ff */
[----:B------:R-:W-:Y:S02]  /*7810*/  IMAD R47, R141, 0xc0, R80 ;  /* 0x000000c08d2f7824 */ /* 0x000fe400078e0250 */
[C---:B------:R-:W-:Y:S02]  /*7820*/  IMAD R41, R3.reuse, UR5, R0 ;  /* 0x0000000503297c24 */ /* 0x040fe4000f8e0200 */
[----:B------:R-:W-:Y:S01]  /*7830*/  IMAD.WIDE.U32 R20, R3, UR4, R20 ;  /* 0x0000000403147c25 */ /* 0x000fe2000f8e0014 */
[----:B------:R-:W-:Y:S01]  /*7840*/  UIADD3 UR4, UR40, 0x2d820, URZ ;  /* 0x0002d82028047890 */ /* 0x000fe2000fffe03f */
[----:B------:R-:W-:Y:S02]  /*7850*/  ISETP.GE.AND P0, PT, R47, R22, PT ;  /* 0x000000162f00720c */ /* 0x000fe40003f06270 */
[----:B------:R-:W-:Y:S01]  /*7860*/  IMAD.IADD R3, R21, 0x1, R41 ;  /* 0x0000000115037824 */ /* 0x000fe200078e0229 */
[----:B------:R-:W-:Y:S01]  /*7870*/  UPRMT UR4, URZ, 0x654, UR4 ;  /* 0x000006543f047896 */ /* 0x000fe20008000004 */
[----:B------:R-:W-:-:S04]  /*7880*/  LEA R0, P1, R20, UR6, 0x1 ;  /* 0x0000000614007c11 */ /* 0x000fc8000f8208ff */
[----:B------:R-:W-:Y:S01]  /*7890*/  LEA.HI.X R4, R20, UR7, R3, 0x1, P1 ;  /* 0x0000000714047c11 */ /* 0x000fe200088f0c03 */
[----:B-1----:R0:W1:Y:S01]  /*78a0*/  SHFL.IDX PT, R40, R0, RZ, 0x1c1f ;  /* 0x001c1fff00287589 */ /* 0x00206200000e0000 */
[----:B------:R-:W-:Y:S02]  /*78b0*/  BSSY B1, `(.L_x_10218) ;  /* 0x0000012000017945 */ /* 0x000fe40003800000 */
[----:B------:R-:W-:Y:S01]  /*78c0*/  SYNCS.ARRIVE.TRANS64.RED.A1T0 RZ, [UR4], RZ ;  /* 0x000000ffffff79a7 */ /* 0x000fe20008100404 */
        /* <DEDUP_REMOVED lines=10> */
[----:B--2---:R-:W-:Y:S01]  /*7970*/  @!P0 IMAD.WIDE R20, R138, 0x2, R40 ;  /* 0x000000028a148825 */ /* 0x004fe200078e0228 */
[-C--:B------:R-:W-:Y:S02]  /*7980*/  @!P1 LEA.HI.X R43, R142, R41.reuse, R48, 0x1, P3 ;  /* 0x000000298e2b9211 */ /* 0x080fe400018f0c30 */
[----:B------:R-:W-:Y:S02]  /*7990*/  @!P2 LEA.HI.X R45, R144, R41, R46, 0x1, P4 ;  /* 0x00000029902da211 */ /* 0x000fe400020f0c2e */
[----:B-----5:R3:W-:Y:S04]  /*79a0*/  @!P0 ST.E.128 desc[UR36][R20.64], R8 ;  /* 0x0000000814008985 */ /* 0x0207e8000c101d24 */
[----:B------:R3:W-:Y:S04]  /*79b0*/  @!P1 ST.E.128 desc[UR36][R42.64], R24 ;  /* 0x000000182a009985 */ /* 0x0007e8000c101d24 */
[----:B------:R3:W-:Y:S02]  /*79c0*/  @!P2 ST.E.128 desc[UR36][R44.64], R32 ;  /* 0x000000202c00a985 */ /* 0x0007e4000c101d24 */
.L_x_10219:
[----:B------:R-:W-:Y:S05]  /*79d0*/  BSYNC B1 ;  /* 0x0000000000017941 */ /* 0x000fea0003800000 */
.L_x_10218:
[----:B------:R-:W-:Y:S01]  /*79e0*/  VIADD R3, R47, 0x60 ;  /* 0x000000602f037836 */ /* 0x000fe20000000000 */
[----:B---3-5:R3:W4:Y:S04]  /*79f0*/  SHFL.IDX PT, R11, R4, 0x1, 0x1c1f ;  /* 0x003c1f00040b7f89 */ /* 0x02872800000e0000 */
[----:B------:R-:W-:Y:S01]  /*7a00*/  ISETP.GE.AND P0, PT, R3, R22, PT ;  /* 0x000000160300720c */ /* 0x000fe20003f06270 */
[----:B------:R3:W0:-:S12]  /*7a10*/  SHFL.IDX PT, R10, R0, 0x1, 0x1c1f ;  /* 0x003c1f00000a7f89 */ /* 0x00061800000e0000 */
[----:B---3--:R-:W-:Y:S05]  /*7a20*/  @P0 BRA `(.L_x_10220) ;  /* 0x0000001400500947 */ /* 0x008fea0003800000 */
[----:B------:R-:W-:Y:S02]  /*7a30*/  ULDC UR4, c[0x0][0xac8] ;  /* 0x0002b20000047ab9 */ /* 0x000fe40000000800 */
[----:B------:R-:W-:Y:S02]  /*7a40*/  ISETP.GE.AND P2, PT, R142, UR4, PT ;  /* 0x000000048e007c0c */ /* 0x000fe4000bf46270 */
[----:B------:R-:W-:-:S11]  /*7a50*/  ISETP.GE.AND P1, PT, R138, UR4, PT ;  /* 0x000000048a007c0c */ /* 0x000fd6000bf26270 */
[----:B0-----:R-:W-:Y:S02]  /*7a60*/  @!P2 LEA R20, P0, R142, R10, 0x1 ;  /* 0x0000000a8e14a211 */ /* 0x001fe400078008ff */
[----:B----4-:R-:W-:Y:S02]  /*7a70*/  @!P1 IMAD.WIDE R8, R138, 0x2, R10 ;  /* 0x000000028a089825 */ /* 0x010fe400078e020a */
        /* <DEDUP_REMOVED lines=9> */
.L_x_10217:
[----:B------:R-:W1:Y:S01]  /*7b10*/  @P4 LDC R15, c[0x0][0xbec] ;  /* 0x0002fb00ff0f4b82 */ /* 0x000e620000000800 */
[----:B------:R-:W-:Y:S01]  /*7b20*/  ULDC.64 UR4, c[0x0][0xb08] ;  /* 0x0002c20000047ab9 */ /* 0x000fe20000000a00 */
[----:B------:R-:W-:Y:S01]  /*7b30*/  ULDC.64 UR6, c[0x0][0xb30] ;  /* 0x0002cc0000067ab9 */ /* 0x000fe20000000a00 */
[----:B0-----:R-:W-:Y:S01]  /*7b40*/  IMAD R11, R4, UR4, RZ ;  /* 0x00000004040b7c24 */ /* 0x001fe2000f8e02ff */
[----:B------:R-:W-:Y:S01]  /*7b50*/  BSSY B1, `(.L_x_10221) ;  /* 0x0000065000017945 */ /* 0x000fe20003800000 */
[C---:B------:R-:W-:Y:S01]  /*7b60*/  IMAD.WIDE.U32 R8, R0.reuse, UR4, RZ ;  /* 0x0000000400087c25 */ /* 0x040fe2000f8e00ff */
[----:B------:R-:W-:Y:S02]  /*7b70*/  SHF.R.S32.HI R22, RZ, 0x1f, R145 ;  /* 0x0000001fff167819 */ /* 0x000fe40000011491 */
[----:B------:R-:W0:Y:S01]  /*7b80*/  @P4 LDC R4, c[0x0][0xbf0] ;  /* 0x0002fc00ff044b82 */ /* 0x000e220000000800 */
[----:B------:R-:W-:Y:S01]  /*7b90*/  IMAD R11, R0, UR5, R11 ;  /* 0x00000005000b7c24 */ /* 0x000fe2000f8e020b */
[----:B------:R-:W-:Y:S01]  /*7ba0*/  ULDC.64 UR4, c[0x0][0xb38] ;  /* 0x0002ce0000047ab9 */ /* 0x000fe20000000a00 */
[----:B------:R-:W-:-:S02]  /*7bb0*/  SHF.R.S32.HI R0, RZ, 0x1f, R137 ;  /* 0x0000001fff007819 */ /* 0x000fc40000011489 */
[----:B------:R-:W-:Y:S01]  /*7bc0*/  IMAD.IADD R9, R9, 0x1, R11 ;  /* 0x0000000109097824 */ /* 0x000fe200078e020b */
[----:B------:R-:W-:Y:S01]  /*7bd0*/  SHF.R.S32.HI R28, RZ, 0x1f, R146 ;  /* 0x0000001fff1c7819 */ /* 0x000fe20000011492 */
[----:B------:R-:W-:Y:S01]  /*7be0*/  IMAD.MOV.U32 R11, RZ, RZ, R26 ;  /* 0x000000ffff0b7224 */ /* 0x000fe200078e001a */
[----:B------:R-:W-:Y:S01]  /*7bf0*/  SHF.R.S32.HI R29, RZ, 0x1f, R147 ;  /* 0x0000001fff1d7819 */ /* 0x000fe20000011493 */
[C---:B------:R-:W-:Y:S01]  /*7c00*/  IMAD.WIDE.U32 R8, R139.reuse, UR4, R8 ;  /* 0x000000048b087c25 */ /* 0x040fe2000f8e0008 */
[----:B------:R-:W-:Y:S02]  /*7c10*/  SHF.R.S32.HI R30, RZ, 0x1f, R148 ;  /* 0x0000001fff1e7819 */ /* 0x000fe40000011494 */
[----:B------:R-:W-:Y:S01]  /*7c20*/  SHF.R.S32.HI R27, RZ, 0x1f, R149 ;  /* 0x0000001fff1b7819 */ /* 0x000fe20000011495 */
[----:B------:R-:W-:Y:S01]  /*7c30*/  IMAD R9, R139, UR5, R9 ;  /* 0x000000058b097c24 */ /* 0x000fe2000f8e0209 */
[----:B------:R-:W-:Y:S01]  /*7c40*/  ULDC.64 UR4, c[0x0][0xb40] ;  /* 0x0002d00000047ab9 */ /* 0x000fe20000000a00 */
[----:B------:R-:W-:Y:S01]  /*7c50*/  SHF.R.S32.HI R31, RZ, 0x1f, R150 ;  /* 0x0000001fff1f7819 */ /* 0x000fe20000011496 */
[----:B------:R-:W-:Y:S01]  /*7c60*/  IMAD R0, R0, UR4, RZ ;  /* 0x0000000400007c24 */ /* 0x000fe2000f8e02ff */
[----:B------:R-:W-:Y:S01]  /*7c70*/  SHF.R.S32.HI R78, RZ, 0x1f, R151 ;  /* 0x0000001fff4e7819 */ /* 0x000fe20000011497 */
[----:B-1----:R-:W-:Y:S01]  /*7c80*/  @P4 IMAD.HI.U32 R15, R26, R15, RZ ;  /* 0x0000000f1a0f4227 */ /* 0x002fe200078e00ff */
[----:B------:R-:W-:-:S02]  /*7c90*/  SHF.R.S32.HI R79, RZ, 0x1f, R152 ;  /* 0x0000001fff4f7819 */ /* 0x000fc40000011498 */
[----:B------:R-:W-:Y:S01]  /*7ca0*/  SHF.R.S32.HI R80, RZ, 0x1f, R153 ;  /* 0x0000001fff507819 */ /* 0x000fe20000011499 */
[C---:B------:R-:W-:Y:S01]  /*7cb0*/  IMAD R13, R137.reuse, UR5, R0 ;  /* 0x00000005890d7c24 */ /* 0x040fe2000f8e0200 */
[----:B------:R-:W-:Y:S01]  /*7cc0*/  SHF.R.S32.HI R81, RZ, 0x1f, R154 ;  /* 0x0000001fff517819 */ /* 0x000fe2000001149a */
[----:B------:R-:W-:Y:S01]  /*7cd0*/  IMAD.WIDE.U32 R8, R137, UR4, R8 ;  /* 0x0000000489087c25 */ /* 0x000fe2000f8e0008 */
[----:B0-----:R-:W-:Y:S01]  /*7ce0*/  @P4 SHF.R.U32.HI R11, RZ, R4, R15 ;  /* 0x00000004ff0b4219 */ /* 0x001fe2000001160f */
[----:B------:R-:W-:Y:S01]  /*7cf0*/  ULDC.64 UR4, c[0x0][0xb48] ;  /* 0x0002d20000047ab9 */ /* 0x000fe20000000a00 */
[----:B------:R-:W-:Y:S01]  /*7d00*/  SHF.R.S32.HI R82, RZ, 0x1f, R155 ;  /* 0x0000001fff527819 */ /* 0x000fe2000001149b */
[----:B------:R-:W-:Y:S01]  /*7d10*/  IMAD.IADD R9, R9, 0x1, R13 ;  /* 0x0000000109097824 */ /* 0x000fe200078e020d */
[--C-:B------:R-:W-:Y:S01]  /*7d20*/  SHF.R.S32.HI R0, RZ, 0x1f, R11.reuse ;  /* 0x0000001fff007819 */ /* 0x100fe2000001140b */
[----:B------:R-:W-:Y:S02]  /*7d30*/  IMAD.MOV R4, RZ, RZ, -R11 ;  /* 0x000000ffff047224 */ /* 0x000fe400078e0a0b */
[----:B------:R-:W-:Y:S01]  /*7d40*/  IMAD.WIDE.U32 R8, R156, UR4, R8 ;  /* 0x000000049c087c25 */ /* 0x000fe2000f8e0008 */
[----:B------:R-:W-:-:S03]  /*7d50*/  UIADD3 UR4, UR40, 0x2d820, URZ ;  /* 0x0002d82028047890 */ /* 0x000fc6000fffe03f */
[----:B------:R-:W-:Y:S01]  /*7d60*/  IMAD R3, R3, R4, R26 ;  /* 0x0000000403037224 */ /* 0x000fe200078e021a */
[----:B------:R-:W-:Y:S01]  /*7d70*/  UPRMT UR4, URZ, 0x654, UR4 ;  /* 0x000006543f047896 */ /* 0x000fe20008000004 */
[----:B------:R-:W-:Y:S02]  /*7d80*/  IMAD R0, R0, UR6, RZ ;  /* 0x0000000600007c24 */ /* 0x000fe4000f8e02ff */
[----:B------:R-:W-:Y:S02]  /*7d90*/  IMAD R9, R156, UR5, R9 ;  /* 0x000000059c097c24 */ /* 0x000fe4000f8e0209 */
[C---:B------:R-:W-:Y:S01]  /*7da0*/  IMAD R13, R11.reuse, UR7, R0 ;  /* 0x000000070b0d7c24 */ /* 0x040fe2000f8e0200 */
[----:B------:R-:W-:Y:S01]  /*7db0*/  SHF.R.S32.HI R0, RZ, 0x1f, R3 ;  /* 0x0000001fff007819 */ /* 0x000fe20000011403 */
[----:B------:R-:W-:Y:S01]  /*7dc0*/  IMAD.WIDE.U32 R8, R11, UR6, R8 ;  /* 0x000000060b087c25 */ /* 0x000fe2000f8e0008 */
[----:B------:R-:W-:Y:S01]  /*7dd0*/  ULDC.64 UR6, c[0x0][0xb28] ;  /* 0x0002ca0000067ab9 */ /* 0x000fe20000000a00 */
[----:B------:R-:W-:Y:S02]  /*7de0*/  SYNCS.ARRIVE.TRANS64.RED.A1T0 RZ, [UR4], RZ ;  /* 0x000000ffffff79a7 */ /* 0x000fe40008100404 */
[----:B------:R-:W-:-:S02]  /*7df0*/  IMAD R0, R0, UR6, RZ ;  /* 0x0000000600007c24 */ /* 0x000fc4000f8e02ff */
        /* <DEDUP_REMOVED lines=10> */
[----:B------:R-:W-:Y:S02]  /*7ea0*/  ULDC UR4, c[0x0][0xac8] ;  /* 0x0002b20000047ab9 */ /* 0x000fe40000000800 */
[----:B------:R-:W-:Y:S02]  /*7eb0*/  ISETP.GE.AND P3, PT, R155, UR4, PT ;  /* 0x000000049b007c0c */ /* 0x000fe4000bf66270 */
[----:B------:R-:W-:Y:S02]  /*7ec0*/  ISETP.GE.AND P1, PT, R157, UR4, PT ;  /* 0x000000049d007c0c */ /* 0x000fe4000bf26270 */
[----:B------:R-:W-:Y:S02]  /*7ed0*/  ISETP.GE.AND P4, PT, R154, UR4, PT ;  /* 0x000000049a007c0c */ /* 0x000fe4000bf86270 */
[----:B------:R-:W-:-:S07]  /*7ee0*/  ISETP.GE.AND P2, PT, R153, UR4, PT ;  /* 0x0000000499007c0c */ /* 0x000fce000bf46270 */
[-C--:B-1----:R-:W-:Y:S02]  /*7ef0*/  @!P3 LEA R12, P5, R155, R8.reuse, 0x2 ;  /* 0x000000089b0cb211 */ /* 0x082fe400078a10ff */
[----:B--2---:R-:W-:Y:S02]  /*7f00*/  @!P1 IMAD.WIDE R10, R157, 0x4, R8 ;  /* 0x000000049d0a9825 */ /* 0x004fe400078e0208 */
[----:B------:R-:W-:Y:S02]  /*7f10*/  @!P3 LEA.HI.X R13, R155, R9, R82, 0x2, P5 ;  /* 0x000000099b0db211 */ /* 0x000fe400028f1452 */
[----:B------:R-:W-:Y:S01]  /*7f20*/  ISETP.GE.AND P5, PT, R152, UR4, PT ;  /* 0x0000000498007c0c */ /* 0x000fe2000bfa6270 */
[----:B------:R1:W-:Y:S01]  /*7f30*/  @!P1 ST.E.64 desc[UR36][R10.64], R32 ;  /* 0x000000200a009985 */ /* 0x0003e2000c101b24 */
[-C--:B------:R-:W-:Y:S02]  /*7f40*/  @!P4 LEA R14, P1, R154, R8.reuse, 0x2 ;  /* 0x000000089a0ec211 */ /* 0x080fe400078210ff */
[----:B------:R-:W-:Y:S01]  /*7f50*/  @!P2 LEA R20, P6, R153, R8, 0x2 ;  /* 0x000000089914a211 */ /* 0x000fe200078c10ff */
[----:B------:R2:W-:Y:S01]  /*7f60*/  @!P3 ST.E.64 desc[UR36][R12.64], R34 ;  /* 0x000000220c00b985 */ /* 0x0005e2000c101b24 */
[----:B------:R-:W-:-:S02]  /*7f70*/  ISETP.GE.AND P3, PT, R151, UR4, PT ;  /* 0x0000000497007c0c */ /* 0x000fc4000bf66270 */
        /* <DEDUP_REMOVED lines=8> */
[CC--:B-1----:R-:W-:Y:S02]  /*8000*/  @!P3 LEA R10, P6, R151.reuse, R8.reuse, 0x2 ;  /* 0x00000008970ab211 */ /* 0x0c2fe400078c10ff */
        /* <DEDUP_REMOVED lines=25> */
.L_x_10222:
[----:B------:R-:W-:Y:S05]  /*81a0*/  BSYNC B1 ;  /* 0x0000000000017941 */ /* 0x000fea0003800000 */
.L_x_10221:
[----:B---3--:R3:W4:Y:S04]  /*81b0*/  SHFL.IDX PT, R11, R3, 0x1, 0x1c1f ;  /* 0x003c1f00030b7f89 */ /* 0x00872800000e0000 */
[----:B------:R3:W0:Y:S01]  /*81c0*/  SHFL.IDX PT, R10, R0, 0x1, 0x1c1f ;  /* 0x003c1f00000a7f89 */ /* 0x00062200000e0000 */
[----:B------:R-:W-:Y:S05]  /*81d0*/  @P0 BRA `(.L_x_10220) ;  /* 0x0000000c00640947 */ /* 0x000fea0003800000 */
[----:B------:R-:W-:Y:S02]  /*81e0*/  ULDC UR4, c[0x0][0xac8] ;  /* 0x0002b20000047ab9 */ /* 0x000fe40000000800 */
[----:B------:R-:W-:Y:S02]  /*81f0*/  ISETP.GE.AND P5, PT, R155, UR4, PT ;  /* 0x000000049b007c0c */ /* 0x000fe4000bfa6270 */
[----:B------:R-:W-:Y:S02]  /*8200*/  ISETP.GE.AND P1, PT, R157, UR4, PT ;  /* 0x000000049d007c0c */ /* 0x000fe4000bf26270 */
[----:B------:R-:W-:Y:S02]  /*8210*/  ISETP.GE.AND P3, PT, R154, UR4, PT ;  /* 0x000000049a007c0c */ /* 0x000fe4000bf66270 */
[----:B------:R-:W-:Y:S02]  /*8220*/  ISETP.GE.AND P2, PT, R153, UR4, PT ;  /* 0x0000000499007c0c */ /* 0x000fe4000bf46270 */
[----:B------:R-:W-:-:S05]  /*8230*/  ISETP.GE.AND P4, PT, R152, UR4, PT ;  /* 0x0000000498007c0c */ /* 0x000fca000bf86270 */
[-C--:B0-----:R-:W-:Y:S02]  /*8240*/  @!P5 LEA R12, P0, R155, R10.reuse, 0x2 ;  /* 0x0000000a9b0cd211 */ /* 0x081fe400078010ff */
[----:B-12-4-:R-:W-:Y:S02]  /*8250*/  @!P1 IMAD.WIDE R8, R157, 0x4, R10 ;  /* 0x000000049d089825 */ /* 0x016fe400078e020a */
[----:B------:R-:W-:Y:S02]  /*8260*/  @!P5 LEA.HI.X R13, R155, R11, R82, 0x2, P0 ;  /* 0x0000000b9b0dd211 */ /* 0x000fe400000f1452 */
[-C--:B------:R-:W-:Y:S01]  /*8270*/  @!P3 LEA R14, P0, R154, R10.reuse, 0x2 ;  /* 0x0000000a9a0eb211 */ /* 0x080fe200078010ff */
[----:B------:R0:W-:Y:S01]  /*8280*/  @!P1 ST.E.64 desc[UR36][R8.64], R56 ;  /* 0x0000003808009985 */ /* 0x0001e2000c101b24 */
[----:B------:R-:W-:Y:S02]  /*8290*/  ISETP.GE.AND P1, PT, R151, UR4, PT ;  /* 0x0000000497007c0c */ /* 0x000fe4000bf26270 */
[-C--:B------:R-:W-:Y:S01]  /*82a0*/  @!P4 LEA R24, P6, R152, R10.reuse, 0x2 ;  /* 0x0000000a9818c211 */ /* 0x080fe200078c10ff */
[----:B------:R1:W-:Y:S01]  /*82b0*/  @!P5 ST.E.64 desc[UR36][R12.64], R58 ;  /* 0x0000003a0c00d985 */ /* 0x0003e2000c101b24 */
[----:B------:R-:W-:-:S02]  /*82c0*/  @!P2 LEA R20, P5, R153, R10, 0x2 ;  /* 0x0000000a9914a211 */ /* 0x000fc400078a10ff */
[-C--:B------:R-:W-:Y:S02]  /*82d0*/  @!P3 LEA.HI.X R15, R154, R11.reuse, R81, 0x2, P0 ;  /* 0x0000000b9a0fb211 */ /* 0x080fe400000f1451 */
[-C--:B------:R-:W-:Y:S02]  /*82e0*/  @!P2 LEA.HI.X R21, R153, R11.reuse, R80, 0x2, P5 ;  /* 0x0000000b9915a211 */ /* 0x080fe400028f1450 */
[----:B------:R-:W-:Y:S01]  /*82f0*/  ISETP.GE.AND P0, PT, R150, UR4, PT ;  /* 0x0000000496007c0c */ /* 0x000fe2000bf06270 */
[----:B------:R-:W-:Y:S01]  /*8300*/  @!P3 ST.E.64 desc[UR36][R14.64], R60 ;  /* 0x0000003c0e00b985 */ /* 0x000fe2000c101b24 */
[----:B------:R-:W-:Y:S02]  /*8310*/  @!P4 LEA.HI.X R25, R152, R11, R79, 0x2, P6 ;  /* 0x0000000b9819c211 */ /* 0x000fe400030f144f */
[----:B0-----:R-:W-:Y:S01]  /*8320*/  @!P1 LEA R8, P5, R151, R10, 0x2 ;  /* 0x0000000a97089211 */ /* 0x001fe200078a10ff */
[----:B------:R0:W-:Y:S01]  /*8330*/  @!P2 ST.E.64 desc[UR36][R20.64], R62 ;  /* 0x0000003e1400a985 */ /* 0x0001e2000c101b24 */
[----:B------:R-:W-:-:S02]  /*8340*/  ISETP.GE.AND P3, PT, R148, UR4, PT ;  /* 0x0000000494007c0c */ /* 0x000fc4000bf66270 */
[----:B------:R-:W-:Y:S01]  /*8350*/  ISETP.GE.AND P2, PT, R147, UR4, PT ;  /* 0x0000000493007c0c */ /* 0x000fe2000bf46270 */
[----:B------:R2:W-:Y:S01]  /*8360*/  @!P4 ST.E.64 desc[UR36][R24.64], R64 ;  /* 0x000000401800c985 */ /* 0x0005e2000c101b24 */
[----:B------:R-:W-:Y:S02]  /*8370*/  ISETP.GE.AND P4, PT, R149, UR4, PT ;  /* 0x0000000495007c0c */ /* 0x000fe4000bf86270 */
[-C--:B------:R-:W-:Y:S02]  /*8380*/  @!P1 LEA.HI.X R9, R151, R11.reuse, R78, 0x2, P5 ;  /* 0x0000000b97099211 */ /* 0x080fe400028f144e */
[----:B------:R-:W-:Y:S02]  /*8390*/  ISETP.GE.AND P5, PT, R146, UR4, PT ;  /* 0x0000000492007c0c */ /* 0x000fe4000bfa6270 */
[C---:B-1----:R-:W-:Y:S01]  /*83a0*/  @!P0 LEA R12, P6, R150.reuse, R10, 0x2 ;  /* 0x0000000a960c8211 */ /* 0x042fe200078c10ff */
[----:B------:R1:W-:Y:S03]  /*83b0*/  @!P1 ST.E.64 desc[UR36][R8.64], R66 ;  /* 0x0000004208009985 */ /* 0x0003e6000c101b24 */
[----:B------:R-:W-:-:S02]  /*83c0*/  @!P0 LEA.HI.X R13, R150, R11, R31, 0x2, P6 ;  /* 0x0000000b960d8211 */ /* 0x000fc400030f141f */
[-C--:B0-----:R-:W-:Y:S02]  /*83d0*/  @!P3 LEA R20, P6, R148, R10.reuse, 0x2 ;  /* 0x0000000a9414b211 */ /* 0x081fe400078c10ff */
        /* <DEDUP_REMOVED lines=14> */
[----:B-1----:R-:W-:-:S04]  /*84c0*/  LEA R8, P0, R145, R10, 0x2 ;  /* 0x0000000a91087211 */ /* 0x002fc800078010ff */
[----:B------:R-:W-:-:S05]  /*84d0*/  LEA.HI.X R9, R145, R11, R22, 0x2, P0 ;  /* 0x0000000b91097211 */ /* 0x000fca00000f1416 */
[----:B------:R0:W-:Y:S01]  /*84e0*/  ST.E.64 desc[UR36][R8.64], R134 ;  /* 0x0000008608007985 */ /* 0x0001e2000c101b24 */
[----:B------:R-:W-:Y:S05]  /*84f0*/  BRA `(.L_x_10220) ;  /* 0x00000008009c7947 */ /* 0x000fea0003800000 */
.L_x_10215:
[----:B---3--:R-:W2:Y:S01]  /*8500*/  LDC.64 R10, c[0x0][0xc00] ;  /* 0x00030000ff0a7b82 */ /* 0x008ea20000000a00 */
        /* <DEDUP_REMOVED lines=14> */
[----:B------:R-:W-:Y:S01]  /*85f0*/  ISETP.NE.AND P2, PT, R140, RZ, PT ;  /* 0x000000ff8c00720c */ /* 0x000fe20003f45270 */
[----:B-1----:R-:W1:-:S12]  /*8600*/  S2R R4, SR_TID.X ;  /* 0x0000000000047919 */ /* 0x002e580000002100 */
[----:B------:R-:W2:Y:S01]  /*8610*/  @!P2 LDC R140, c[0x0][0xad4] ;  /* 0x0002b500ff8cab82 */ /* 0x000ea20000000800 */
[----:B-1----:R-:W-:Y:S01]  /*8620*/  VIADD R30, R4, 0xffffff80 ;  /* 0xffffff80041e7836 */ /* 0x002fe20000000000 */
[----:B--2---:R-:W-:-:S04]  /*8630*/  ISETP.GT.AND P2, PT, R140, 0x1, PT ;  /* 0x000000018c00780c */ /* 0x004fc80003f44270 */
[----:B------:R-:W-:Y:S01]  /*8640*/  ISETP.GT.AND P3, PT, R30, 0xbf, PT ;  /* 0x000000bf1e00780c */ /* 0x000fe20003f64270 */
[----:B0-----:R-:W-:-:S12]  /*8650*/  @P1 BRA `(.L_x_10223) ;  /* 0x0000000000101947 */ /* 0x001fd80003800000 */
[----:B------:R-:W-:Y:S05]  /*8660*/  @!P0 BRA `(.L_x_10223) ;  /* 0x00000000000c8947 */ /* 0x000fea0003800000 */
[----:B------:R-:W2:Y:S04]  /*8670*/  LDG.E R9, desc[UR36][R10.64] ;  /* 0x000000240a097981 */ /* 0x000ea8000c1e1900 */
[----:B-----5:R-:W2:Y:S02]  /*8680*/  LDG.E R0, desc[UR36][R10.64+0x4] ;  /* 0x000004240a007981 */ /* 0x020ea4000c1e1900 */
[----:B--2---:R-:W-:-:S07]  /*8690*/  IMAD.IADD R0, R0, 0x1, -R9 ;  /* 0x0000000100007824 */ /* 0x004fce00078e0a09 */
.L_x_10223:
[----:B------:R-:W-:Y:S01]  /*86a0*/  BSSY B1, `(.L_x_10224) ;  /* 0x0000036000017945 */ /* 0x000fe20003800000 */
[----:B------:R-:W-:Y:S02]  /*86b0*/  SEL R137, R137, RZ, !P0 ;  /* 0x000000ff89897207 */ /* 0x000fe40004000000 */
[----:B------:R-:W-:Y:S02]  /*86c0*/  SEL R143, R143, RZ, !P0 ;  /* 0x000000ff8f8f7207 */ /* 0x000fe40004000000 */
[----:B-----5:R-:W-:Y:S01]  /*86d0*/  SHF.R.S32.HI R26, RZ, 0x1f, R3 ;  /* 0x0000001fff1a7819 */ /* 0x020fe20000011403 */
[----:B------:R-:W-:Y:S06]  /*86e0*/  @P3 BRA `(.L_x_10225) ;  /* 0x0000000000c43947 */ /* 0x000fec0003800000 */
[----:B------:R-:W0:Y:S01]  /*86f0*/  LDC R33, c[0x0][0xbe8] ;  /* 0x0002fa00ff217b82 */ /* 0x000e220000000800 */
[----:B------:R-:W-:-:S04]  /*8700*/  IMAD R4, R141, 0xc0, R4 ;  /* 0x000000c08d047824 */ /* 0x000fc800078e0204 */
[----:B------:R-:W-:Y:S02]  /*8710*/  VIADD R28, R4, 0xffffff80 ;  /* 0xffffff80041c7836 */ /* 0x000fe40000000000 */
[----:B0-----:R-:W-:-:S05]  /*8720*/  IMAD R8, R0, R33, RZ ;  /* 0x0000002100087224 */ /* 0x001fca00078e02ff */
[----:B------:R-:W-:-:S13]  /*8730*/  ISETP.GE.AND P0, PT, R28, R8, PT ;  /* 0x000000081c00720c */ /* 0x000fda0003f06270 */
[----:B------:R-:W-:Y:S05]  /*8740*/  @P0 BRA `(.L_x_10225) ;  /* 0x0000000000ac0947 */ /* 0x000fea0003800000 */
[----:B------:R-:W-:Y:S01]  /*8750*/  ISETP.NE.AND P1, PT, R33, 0x1, PT ;  /* 0x000000012100780c */ /* 0x000fe20003f25270 */
[----:B------:R-:W-:Y:S01]  /*8760*/  IMAD.MOV.U32 R22, RZ, RZ, 0x9b8 ;  /* 0x000009b8ff167424 */ /* 0x000fe200078e00ff */
[----:B------:R-:W-:Y:S01]  /*8770*/  ISETP.GT.AND P0, PT, R140, 0x1, PT ;  /* 0x000000018c00780c */ /* 0x000fe20003f04270 */
[----:B------:R-:W0:Y:S01]  /*8780*/  LDC.64 R8, c[0x0][0xba8] ;  /* 0x0002ea00ff087b82 */ /* 0x000e220000000a00 */
[----:B------:R-:W-:Y:S02]  /*8790*/  IMAD.MOV.U32 R27, RZ, RZ, R28 ;  /* 0x000000ffff1b7224 */ /* 0x000fe400078e001c */
[----:B------:R-:W-:-:S05]  /*87a0*/  SEL R22, R22, 0x978, P0 ;  /* 0x0000097816167807 */ /* 0x000fca0000000000 */
[----:B------:R-:W1:Y:S08]  /*87b0*/  LDC.64 R20, c[0x0][R22+0x220] ;  /* 0x0000880016147b82 */ /* 0x000e700000000a00 */
[----:B------:R-:W2:Y:S08]  /*87c0*/  @P1 LDC R25, c[0x0][0xbec] ;  /* 0x0002fb00ff191b82 */ /* 0x000eb00000000800 */
[----:B------:R-:W3:Y:S08]  /*87d0*/  @P1 LDC R31, c[0x0][0xbf0] ;  /* 0x0002fc00ff1f1b82 */ /* 0x000ef00000000800 */
[----:B------:R-:W4:Y:S01]  /*87e0*/  LDC.64 R14, c[0x0][R22+0x218] ;  /* 0x00008600160e7b82 */ /* 0x000f220000000a00 */
[----:B-1----:R-:W-:-:S07]  /*87f0*/  IMAD R21, R21, R137, RZ ;  /* 0x0000008915157224 */ /* 0x002fce00078e02ff */
[----:B------:R-:W1:Y:S01]  /*8800*/  LDC.64 R12, c[0x0][R22+0x228] ;  /* 0x00008a00160c7b82 */ /* 0x000e620000000a00 */
[----:B--2---:R-:W-:-:S04]  /*8810*/  @P1 IMAD.HI.U32 R4, R28, R25, RZ ;  /* 0x000000191c041227 */ /* 0x004fc800078e00ff */
[----:B------:R-:W-:-:S03]  /*8820*/  IMAD.WIDE.U32 R24, R20, R137, RZ ;  /* 0x0000008914187225 */ /* 0x000fc600078e00ff */
[----:B------:R-:W2:Y:S01]  /*8830*/  LDC.64 R10, c[0x0][R22+0x210] ;  /* 0x00008400160a7b82 */ /* 0x000ea20000000a00 */
[----:B---3--:R-:W-:Y:S01]  /*8840*/  @P1 SHF.R.U32.HI R27, RZ, R31, R4 ;  /* 0x0000001fff1b1219 */ /* 0x008fe20000011604 */
[----:B------:R-:W-:Y:S01]  /*8850*/  IMAD R31, R20, R143, R21 ;  /* 0x0000008f141f7224 */ /* 0x000fe200078e0215 */
[----:B------:R-:W-:-:S03]  /*8860*/  SEL R21, R156, RZ, P0 ;  /* 0x000000ff9c157207 */ /* 0x000fc60000000000 */
[----:B------:R-:W-:Y:S02]  /*8870*/  IMAD.IADD R4, R25, 0x1, R31 ;  /* 0x0000000119047824 */ /* 0x000fe400078e021f */
[-C--:B----4-:R-:W-:Y:S01]  /*8880*/  IMAD R29, R15, R139.reuse, RZ ;  /* 0x0000008b0f1d7224 */ /* 0x090fe200078e02ff */
[----:B0-----:R-:W0:Y:S01]  /*8890*/  @!P0 LDC R8, c[0x0][0xb50] ;  /* 0x0002d400ff088b82 */ /* 0x001e220000000800 */
[----:B------:R-:W-:-:S04]  /*88a0*/  IMAD.WIDE.U32 R14, R14, R139, RZ ;  /* 0x0000008b0e0e7225 */ /* 0x000fc800078e00ff */
[----:B------:R-:W-:Y:S01]  /*88b0*/  IMAD.IADD R29, R15, 0x1, R29 ;  /* 0x000000010f1d7824 */ /* 0x000fe200078e021d */
[----:B------:R-:W-:Y:S01]  /*88c0*/  IADD3 R14, P1, P3, R24, R14, R3 ;  /* 0x0000000e180e7210 */ /* 0x000fe20007b3e003 */
[-C--:B-1----:R-:W-:Y:S01]  /*88d0*/  IMAD R25, R13, R21.reuse, RZ ;  /* 0x000000150d197224 */ /* 0x082fe200078e02ff */
[----:B------:R-:W1:Y:S01]  /*88e0*/  @!P0 LDC R9, c[0x0][0xb54] ;  /* 0x0002d500ff098b82 */ /* 0x000e620000000800 */
[----:B------:R-:W-:Y:S01]  /*88f0*/  IMAD.WIDE.U32 R12, R12, R21, RZ ;  /* 0x000000150c0c7225 */ /* 0x000fe200078e00ff */
[----:B------:R-:W-:-:S03]  /*8900*/  IADD3.X R4, R4, R29, R26, P1, P3 ;  /* 0x0000001d04047210 */ /* 0x000fc60000fe641a */
[----:B------:R-:W-:Y:S01]  /*8910*/  IMAD.MOV R15, RZ, RZ, -R27 ;  /* 0x000000ffff0f7224 */ /* 0x000fe200078e0a1b */
[----:B------:R-:W-:Y:S01]  /*8920*/  IADD3 R12, P0, P1, R27, R14, R12 ;  /* 0x0000000e1b0c7210 */ /* 0x000fe2000791e00c */
[----:B------:R-:W-:Y:S01]  /*8930*/  IMAD.IADD R25, R13, 0x1, R25 ;  /* 0x000000010d197824 */ /* 0x000fe200078e0219 */
[----:B------:R-:W-:Y:S01]  /*8940*/  SHF.R.S32.HI R27, RZ, 0x1f, R27 ;  /* 0x0000001fff1b7819 */ /* 0x000fe2000001141b */
[----:B------:R-:W-:-:S03]  /*8950*/  IMAD R15, R33, R15, R28 ;  /* 0x0000000f210f7224 */ /* 0x000fc600078e021c */
[----:B------:R-:W-:Y:S01]  /*8960*/  IADD3.X R13, R27, R4, R25, P0, P1 ;  /* 0x000000041b0d7210 */ /* 0x000fe200007e2419 */
[----:B--2---:R-:W-:Y:S01]  /*8970*/  IMAD R4, R11, R15, RZ ;  /* 0x0000000f0b047224 */ /* 0x004fe200078e02ff */
[----:B------:R-:W-:-:S05]  /*8980*/  SHF.R.S32.HI R21, RZ, 0x1f, R15 ;  /* 0x0000001fff157819 */ /* 0x000fca000001140f */
[C---:B------:R-:W-:Y:S02]  /*8990*/  IMAD R21, R10.reuse, R21, R4 ;  /* 0x000000150a157224 */ /* 0x040fe400078e0204 */
[----:B------:R-:W-:-:S04]  /*89a0*/  IMAD.WIDE.U32 R10, R10, R15, R12 ;  /* 0x0000000f0a0a7225 */ /* 0x000fc800078e000c */
[----:B------:R-:W-:Y:S01]  /*89b0*/  IMAD.IADD R4, R11, 0x1, R21 ;  /* 0x000000010b047824 */ /* 0x000fe200078e0215 */
[C---:B0-----:R-:W-:Y:S02]  /*89c0*/  LEA R8, P0, R10.reuse, R8, 0x2 ;  /* 0x000000080a087211 */ /* 0x041fe400078010ff */
[----:B------:R-:W-:Y:S02]  /*89d0*/  MOV R11, 0xff800000 ;  /* 0xff800000000b7802 */ /* 0x000fe40000000f00 */
[----:B-1----:R-:W-:-:S05]  /*89e0*/  LEA.HI.X R9, R10, R9, R4, 0x2, P0 ;  /* 0x000000090a097211 */ /* 0x002fca00000f1404 */
[----:B------:R0:W-:Y:S04]  /*89f0*/  STG.E desc[UR36][R8.64], R11 ;  /* 0x0000000b08007986 */ /* 0x0001e8000c101924 */
.L_x_10225:
[----:B------:R-:W-:Y:S05]  /*8a00*/  BSYNC B1 ;  /* 0x0000000000017941 */ /* 0x000fea0003800000 */
.L_x_10224:
[----:B------:R-:W-:Y:S05]  /*8a10*/  @P2 BRA `(.L_x_10220) ;  /* 0x0000000400542947 */ /* 0x000fea0003800000 */
[----:B------:R-:W1:Y:S01]  /*8a20*/  LDC R15, c[0x0][0xbe8] ;  /* 0x0002fa00ff0f7b82 */ /* 0x000e620000000800 */
[--C-:B------:R-:W-:Y:S01]  /*8a30*/  SHF.R.S32.HI R10, RZ, 0x1f, R30.reuse ;  /* 0x0000001fff0a7819 */ /* 0x100fe2000001141e */
[----:B------:R-:W-:Y:S01]  /*8a40*/  ULDC.64 UR4, c[0x0][0xaa0] ;  /* 0x0002a80000047ab9 */ /* 0x000fe20000000a00 */
[----:B------:R-:W-:Y:S01]  /*8a50*/  SHF.R.S32.HI R14, RZ, 0x1f, R30 ;  /* 0x0000001fff0e7819 */ /* 0x000fe2000001141e */
[----:B------:R-:W-:Y:S01]  /*8a60*/  IMAD R4, R26, UR4, RZ ;  /* 0x000000041a047c24 */ /* 0x000fe2000f8e02ff */
[-C--:B------:R-:W-:Y:S01]  /*8a70*/  LEA.HI R10, R10, R30.reuse, RZ, 0x2 ;  /* 0x0000001e0a0a7211 */ /* 0x080fe200078f10ff */
[C---:B0-----:R-:W-:Y:S01]  /*8a80*/  IMAD.WIDE.U32 R8, R3.reuse, UR4, RZ ;  /* 0x0000000403087c25 */ /* 0x041fe2000f8e00ff */
[----:B------:R-:W-:Y:S01]  /*8a90*/  LEA.HI R14, R14, R30, RZ, 0x2 ;  /* 0x0000001e0e0e7211 */ /* 0x000fe200078f10ff */
[----:B------:R-:W-:Y:S01]  /*8aa0*/  ULDC.64 UR6, c[0x0][0xaf0] ;  /* 0x0002bc0000067ab9 */ /* 0x000fe20000000a00 */
[----:B------:R-:W-:Y:S01]  /*8ab0*/  LOP3.LUT R10, R10, 0xfffffffc, RZ, 0xc0, !PT ;  /* 0xfffffffc0a0a7812 */ /* 0x000fe200078ec0ff */
[----:B------:R-:W-:Y:S01]  /*8ac0*/  IMAD R11, R3, UR5, R4 ;  /* 0x00000005030b7c24 */ /* 0x000fe2000f8e0204 */
[----:B------:R-:W-:Y:S01]  /*8ad0*/  SHF.R.S32.HI R14, RZ, 0x2, R14 ;  /* 0x00000002ff0e7819 */ /* 0x000fe2000001140e */
[----:B------:R-:W-:Y:S01]  /*8ae0*/  ULDC.64 UR4, c[0x0][0xae8] ;  /* 0x0002ba0000047ab9 */ /* 0x000fe20000000a00 */
[----:B------:R-:W-:Y:S01]  /*8af0*/  BSSY B1, `(.L_x_10226) ;  /* 0x0000036000017945 */ /* 0x000fe20003800000 */
[----:B------:R-:W-:Y:S01]  /*8b00*/  IMAD.IADD R10, R30, 0x1, -R10 ;  /* 0x000000011e0a7824 */ /* 0x000fe200078e0a0a */
[----:B------:R-:W-:Y:S01]  /*8b10*/  SHF.R.S32.HI R22, RZ, 0x1f, R144 ;  /* 0x0000001fff167819 */ /* 0x000fe20000011490 */
[----:B------:R-:W-:Y:S01]  /*8b20*/  IMAD.IADD R9, R9, 0x1, R11 ;  /* 0x0000000109097824 */ /* 0x000fe200078e020b */
[----:B------:R-:W-:Y:S01]  /*8b30*/  SHF.R.S32.HI R24, RZ, 0x1f, R142 ;  /* 0x0000001fff187819 */ /* 0x000fe2000001148e */
[----:B------:R-:W-:-:S02]  /*8b40*/  IMAD R4, R10, 0x60, R14 ;  /* 0x000000600a047824 */ /* 0x000fc400078e020e */
[----:B------:R-:W-:Y:S01]  /*8b50*/  IMAD.WIDE.U32 R8, R139, UR4, R8 ;  /* 0x000000048b087c25 */ /* 0x000fe2000f8e0008 */
[----:B-1----:R-:W-:-:S03]  /*8b60*/  ISETP.NE.AND P0, PT, R15, 0x1, PT ;  /* 0x000000010f00780c */ /* 0x002fc60003f05270 */
[----:B------:R-:W-:Y:S02]  /*8b70*/  IMAD R12, R141, 0xc0, R4 ;  /* 0x000000c08d0c7824 */ /* 0x000fe400078e0204 */
[----:B------:R-:W-:Y:S02]  /*8b80*/  IMAD R10, R143, UR6, RZ ;  /* 0x000000068f0a7c24 */ /* 0x000fe4000f8e02ff */
[----:B------:R-:W-:Y:S02]  /*8b90*/  IMAD.MOV.U32 R3, RZ, RZ, R12 ;  /* 0x000000ffff037224 */ /* 0x000fe400078e000c */
[----:B------:R-:W-:Y:S01]  /*8ba0*/  IMAD R9, R139, UR5, R9 ;  /* 0x000000058b097c24 */ /* 0x000fe2000f8e0209 */
[----:B------:R-:W-:Y:S01]  /*8bb0*/  ULDC.64 UR4, c[0x0][0xae0] ;  /* 0x0002b80000047ab9 */ /* 0x000fe20000000a00 */
[----:B------:R-:W-:Y:S02]  /*8bc0*/  IMAD.WIDE.U32 R8, R137, UR6, R8 ;  /* 0x0000000689087c25 */ /* 0x000fe4000f8e0008 */
[----:B------:R-:W0:Y:S08]  /*8bd0*/  @P0 LDC R13, c[0x0][0xbec] ;  /* 0x0002fb00ff0d0b82 */ /* 0x000e300000000800 */
[----:B------:R-:W1:Y:S01]  /*8be0*/  @P0 LDC R21, c[0x0][0xbf0] ;  /* 0x0002fc00ff150b82 */ /* 0x000e620000000800 */
[----:B0-----:R-:W-:-:S04]  /*8bf0*/  @P0 IMAD.HI.U32 R4, R12, R13, RZ ;  /* 0x0000000d0c040227 */ /* 0x001fc800078e00ff */
[----:B------:R-:W-:Y:S01]  /*8c00*/  IMAD R13, R137, UR7, R10 ;  /* 0x00000007890d7c24 */ /* 0x000fe2000f8e020a */
[----:B-1----:R-:W-:-:S03]  /*8c10*/  @P0 SHF.R.U32.HI R3, RZ, R21, R4 ;  /* 0x00000015ff030219 */ /* 0x002fc60000011604 */
[----:B------:R-:W-:Y:S01]  /*8c20*/  IMAD.IADD R9, R9, 0x1, R13 ;  /* 0x0000000109097824 */ /* 0x000fe200078e020d */
[--C-:B------:R-:W-:Y:S01]  /*8c30*/  SHF.R.S32.HI R4, RZ, 0x1f, R3.reuse ;  /* 0x0000001fff047819 */ /* 0x100fe20000011403 */
[----:B------:R-:W-:Y:S02]  /*8c40*/  IMAD.MOV R11, RZ, RZ, -R3 ;  /* 0x000000ffff0b7224 */ /* 0x000fe400078e0a03 */
[----:B------:R-:W-:-:S04]  /*8c50*/  IMAD.WIDE.U32 R8, R3, UR4, R8 ;  /* 0x0000000403087c25 */ /* 0x000fc8000f8e0008 */
[----:B------:R-:W-:Y:S02]  /*8c60*/  IMAD R11, R15, R11, R12 ;  /* 0x0000000b0f0b7224 */ /* 0x000fe400078e020c */
[----:B------:R-:W-:Y:S02]  /*8c70*/  IMAD R4, R4, UR4, RZ ;  /* 0x0000000404047c24 */ /* 0x000fe4000f8e02ff */
[----:B------:R-:W-:Y:S02]  /*8c80*/  IMAD R15, R0, R15, RZ ;  /* 0x0000000f000f7224 */ /* 0x000fe400078e02ff */
[----:B------:R-:W-:Y:S01]  /*8c90*/  IMAD R13, R3, UR5, R4 ;  /* 0x00000005030d7c24 */ /* 0x000fe2000f8e0204 */
[----:B------:R-:W-:Y:S01]  /*8ca0*/  SHF.R.S32.HI R4, RZ, 0x1f, R11 ;  /* 0x0000001fff047819 */ /* 0x000fe2000001140b */
[----:B------:R-:W-:Y:S01]  /*8cb0*/  ULDC.64 UR4, c[0x0][0xad8] ;  /* 0x0002b60000047ab9 */ /* 0x000fe20000000a00 */
[----:B------:R-:W-:Y:S02]  /*8cc0*/  IMAD R0, R141, 0xc0, R14 ;  /* 0x000000c08d007824 */ /* 0x000fe400078e020e */
[----:B------:R-:W-:-:S02]  /*8cd0*/  IMAD.IADD R9, R9, 0x1, R13 ;  /* 0x0000000109097824 */ /* 0x000fc400078e020d */
[----:B------:R-:W-:Y:S01]  /*8ce0*/  IMAD R4, R4, UR4, RZ ;  /* 0x0000000404047c24 */ /* 0x000fe2000f8e02ff */
[----:B------:R-:W-:Y:S01]  /*8cf0*/  ISETP.GE.AND P0, PT, R0, R15, PT ;  /* 0x0000000f0000720c */ /* 0x000fe20003f06270 */
[----:B------:R-:W-:-:S04]  /*8d00*/  IMAD.WIDE.U32 R8, R11, UR4, R8 ;  /* 0x000000040b087c25 */ /* 0x000fc8000f8e0008 */
[----:B------:R-:W-:Y:S01]  /*8d10*/  IMAD R3, R11, UR5, R4 ;  /* 0x000000050b037c24 */ /* 0x000fe2000f8e0204 */
[----:B------:R-:W-:Y:S02]  /*8d20*/  ULDC.64 UR4, c[0x0][0xa80] ;  /* 0x0002a00000047ab9 */ /* 0x000fe40000000a00 */
[----:B------:R-:W-:Y:S01]  /*8d30*/  LEA R4, P1, R8, UR4, 0x1 ;  /* 0x0000000408047c11 */ /* 0x000fe2000f8208ff */
[----:B------:R-:W-:-:S05]  /*8d40*/  IMAD.IADD R3, R9, 0x1, R3 ;  /* 0x0000000109037824 */ /* 0x000fca00078e0203 */
[----:B------:R-:W-:Y:S02]  /*8d50*/  LEA.HI.X R3, R8, UR5, R3, 0x1, P1 ;  /* 0x0000000508037c11 */ /* 0x000fe400088f0c03 */
[----:B------:R0:W1:Y:S04]  /*8d60*/  SHFL.IDX PT, R8, R4, RZ, 0x1c1f ;  /* 0x001c1fff04087589 */ /* 0x00006800000e0000 */
[----:B------:R0:W2:Y:S01]  /*8d70*/  SHFL.IDX PT, R9, R3, RZ, 0x1c1f ;  /* 0x001c1fff03097589 */ /* 0x0000a200000e0000 */
[----:B------:R-:W-:Y:S05]  /*8d80*/  @P0 BRA `(.L_x_10227) ;  /* 0x0000000000300947 */ /* 0x000fea0003800000 */
        /* <DEDUP_REMOVED lines=9> */
[----:B------:R3:W-:Y:S04]  /*8e20*/  @!P2 ST.E.128 desc[UR36][R10.64], RZ ;  /* 0x000000ff0a00a985 */ /* 0x0007e8000c101d24 */
[----:B------:R3:W-:Y:S04]  /*8e30*/  @!P3 ST.E.128 desc[UR36][R12.64], RZ ;  /* 0x000000ff0c00b985 */ /* 0x0007e8000c101d24 */
[----:B------:R3:W-:Y:S02]  /*8e40*/  @!P4 ST.E.128 desc[UR36][R20.64], RZ ;  /* 0x000000ff1400c985 */ /* 0x0007e4000c101d24 */
.L_x_10227:
[----:B------:R-:W-:Y:S05]  /*8e50*/  BSYNC B1 ;  /* 0x0000000000017941 */ /* 0x000fea0003800000 */
.L_x_10226:
[----:B------:R-:W-:Y:S01]  /*8e60*/  VIADD R0, R0, 0x60 ;  /* 0x0000006000007836 */ /* 0x000fe20000000000 */
[----:B--2---:R2:W4:Y:S04]  /*8e70*/  SHFL.IDX PT, R9, R3, 0x1, 0x1c1f ;  /* 0x003c1f0003097f89 */ /* 0x00452800000e0000 */
[----:B------:R-:W-:Y:S01]  /*8e80*/  ISETP.GE.AND P0, PT, R0, R15, PT ;  /* 0x0000000f0000720c */ /* 0x000fe20003f06270 */
[----:B-1----:R2:W1:-:S12]  /*8e90*/  SHFL.IDX PT, R8, R4, 0x1, 0x1c1f ;  /* 0x003c1f0004087f89 */ /* 0x00245800000e0000 */
[----:B--2---:R-:W-:Y:S05]  /*8ea0*/  @P0 BRA `(.L_x_10220) ;  /* 0x0000000000300947 */ /* 0x004fea0003800000 */
[----:B------:R-:W-:Y:S02]  /*8eb0*/  ULDC UR4, c[0x0][0xac8] ;  /* 0x0002b20000047ab9 */ /* 0x000fe40000000800 */
[----:B------:R-:W-:Y:S02]  /*8ec0*/  ISETP.GE.AND P3, PT, R142, UR4, PT ;  /* 0x000000048e007c0c */ /* 0x000fe4000bf66270 */
[----:B------:R-:W-:Y:S02]  /*8ed0*/  ISETP.GE.AND P4, PT, R144, UR4, PT ;  /* 0x0000000490007c0c */ /* 0x000fe4000bf86270 */
[----:B------:R-:W-:-:S09]  /*8ee0*/  ISETP.GE.AND P2, PT, R138, UR4, PT ;  /* 0x000000048a007c0c */ /* 0x000fd2000bf46270 */
[-C--:B-1-3--:R-:W-:Y:S02]  /*8ef0*/  @!P3 LEA R12, P0, R142, R8.reuse, 0x1 ;  /* 0x000000088e0cb211 */ /* 0x08afe400078008ff */
[----:B------:R-:W-:Y:S02]  /*8f00*/  @!P4 LEA R14, P1, R144, R8, 0x1 ;  /* 0x00000008900ec211 */ /* 0x000fe400078208ff */
[----:B----4-:R-:W-:Y:S01]  /*8f10*/  @!P2 IMAD.WIDE R10, R138, 0x2, R8 ;  /* 0x000000028a0aa825 */ /* 0x010fe200078e0208 */
[-C--:B------:R-:W-:Y:S02]  /*8f20*/  @!P3 LEA.HI.X R13, R142, R9.reuse, R24, 0x1, P0 ;  /* 0x000000098e0db211 */ /* 0x080fe400000f0c18 */
[----:B------:R-:W-:Y:S02]  /*8f30*/  @!P4 LEA.HI.X R15, R144, R9, R22, 0x1, P1 ;  /* 0x00000009900fc211 */ /* 0x000fe400008f0c16 */
[----:B------:R2:W-:Y:S04]  /*8f40*/  @!P2 ST.E.128 desc[UR36][R10.64], RZ ;  /* 0x000000ff0a00a985 */ /* 0x0005e8000c101d24 */
[----:B------:R2:W-:Y:S04]  /*8f50*/  @!P3 ST.E.128 desc[UR36][R12.64], RZ ;  /* 0x000000ff0c00b985 */ /* 0x0005e8000c101d24 */
[----:B------:R2:W-:Y:S02]  /*8f60*/  @!P4 ST.E.128 desc[UR36][R14.64], RZ ;  /* 0x000000ff0e00c985 */ /* 0x0005e4000c101d24 */
.L_x_10220:
[----:B------:R-:W-:Y:S05]  /*8f70*/  BSYNC B0 ;  /* 0x0000000000007941 */ /* 0x000fea0003800000 */
.L_x_10214:
[----:B------:R-:W-:Y:S02]  /*8f80*/  ULDC UR4, c[0x0][0xc3c] ;  /* 0x00030f0000047ab9 */ /* 0x000fe40000000800 */
[----:B------:R-:W-:-:S13]  /*8f90*/  ISETP.GE.AND P0, PT, R7, UR4, PT ;  /* 0x0000000407007c0c */ /* 0x000fda000bf06270 */
[----:B------:R-:W-:Y:S05]  /*8fa0*/  @!P0 BRA `(.L_x_10228) ;  /* 0xffffff8000208947 */ /* 0x000fea000383ffff */
[----:B------:R-:W-:Y:S05]  /*8fb0*/  EXIT ;  /* 0x000000000000794d */ /* 0x000fea0003800000 */
.L_x_10185:
        /* <DEDUP_REMOVED lines=16> */
.L_x_10229:
        /* <DEDUP_REMOVED lines=44> */
.L_x_10233:
        /* <DEDUP_REMOVED lines=35> */
.L_x_10231:
        /* <DEDUP_REMOVED lines=8> */
[----:B------:R-:W1:Y:S01]  /*9630*/  SHFL.IDX PT, R9, R9, R27, 0x1f ;  /* 0x00001f1b09097589 */ /* 0x000e6200000e0000 */
[----:B0-----:R-:W-:-:S04]  /*9640*/  IABS R4, R0 ;  /* 0x0000000000047213 */ /* 0x001fc80000000000 */
[----:B------:R-:W0:Y:S01]  /*9650*/  I2F.RP R6, R4 ;  /* 0x0000000400067306 */ /* 0x000e220000209400 */
[----:B-1----:R-:W-:-:S07]  /*9660*/  IABS R8, R9 ;  /* 0x0000000900087213 */ /* 0x002fce0000000000 */
[----:B0-----:R-:W0:Y:S02]  /*9670*/  MUFU.RCP R6, R6 ;  /* 0x0000000600067308 */ /* 0x001e240000001000 */
[----:B0-----:R-:W-:-:S06]  /*9680*/  VIADD R3, R6, 0xffffffe ;  /* 0x0ffffffe06037836 */ /* 0x001fcc0000000000 */
[----:B------:R-:W0:Y:S02]  /*9690*/  F2I.FTZ.U32.TRUNC.NTZ R3, R3 ;  /* 0x0000000300037305 */ /* 0x000e24000021f000 */
[----:B0-----:R-:W-:Y:S01]  /*96a0*/  IMAD.MOV R13, RZ, RZ, -R3 ;  /* 0x000000ffff0d7224 */ /* 0x001fe200078e0a03 */
[----:B------:R-:W-:Y:S06]  /*96b0*/  @!P0 BRA `(.L_x_10234) ;  /* 0x0000000000088947 */ /* 0x000fec0003800000 */
[----:B------:R-:W-:-:S05]  /*96c0*/  VIADD R5, R27, 0xffffffff ;  /* 0xffffffff1b057836 */ /* 0x000fca0000000000 */
[----:B------:R0:W1:Y:S02]  /*96d0*/  SHFL.IDX PT, R24, R2, R5, 0x1f ;  /* 0x00001f0502187589 */ /* 0x00006400000e0000 */
.L_x_10234:
[----:B-1----:R-:W-:Y:S01]  /*96e0*/  IMAD R24, R24, UR5, R11 ;  /* 0x0000000518187c24 */ /* 0x002fe2000f8e020b */
[----:B0-----:R-:W-:Y:S01]  /*96f0*/  MOV R5, R8 ;  /* 0x0000000800057202 */ /* 0x001fe20000000f00 */
[----:B------:R-:W-:Y:S01]  /*9700*/  IMAD R11, R13, R4, RZ ;  /* 0x000000040d0b7224 */ /* 0x000fe200078e02ff */
[----:B------:R-:W-:Y:S01]  /*9710*/  IABS R8, R0 ;  /* 0x0000000000087213 */ /* 0x000fe20000000000 */
[----:B------:R-:W-:Y:S01]  /*9720*/  IMAD.MOV.U32 R2, RZ, RZ, RZ ;  /* 0x000000ffff027224 */ /* 0x000fe200078e00ff */
[----:B------:R-:W-:Y:S01]  /*9730*/  IADD3 R25, -R24, UR6, RZ ;  /* 0x0000000618197c10 */ /* 0x000fe2000fffe1ff */
[----:B------:R-:W0:Y:S01]  /*9740*/  I2F.RP R6, R5 ;  /* 0x0000000500067306 */ /* 0x000e220000209400 */
[----:B------:R-:W-:Y:S02]  /*9750*/  VIADD R27, R27, UR4 ;  /* 0x000000041b1b7c36 */ /* 0x000fe40008000000 */
[----:B------:R-:W-:Y:S01]  /*9760*/  IMAD.HI.U32 R2, R3, R11, R2 ;  /* 0x0000000b03027227 */ /* 0x000fe200078e0002 */
[----:B------:R-:W-:-:S03]  /*9770*/  IABS R3, R25 ;  /* 0x0000001900037213 */ /* 0x000fc60000000000 */
[----:B------:R-:W-:Y:S02]  /*9780*/  IMAD.MOV R8, RZ, RZ, -R8 ;  /* 0x000000ffff087224 */ /* 0x000fe400078e0a08 */
        /* <DEDUP_REMOVED lines=13> */
[----:B------:R-:W-:-:S04]  /*9860*/  @P0 VIADD R2, R2, 0x1 ;  /* 0x0000000102020836 */ /* 0x000fc80000000000 */
[----:B------:R-:W-:Y:S02]  /*9870*/  IMAD.MOV.U32 R6, RZ, RZ, R2 ;  /* 0x000000ffff067224 */ /* 0x000fe400078e0002 */
[----:B-1----:R-:W-:Y:S02]  /*9880*/  IMAD.MOV R2, RZ, RZ, -R3 ;  /* 0x000000ffff027224 */ /* 0x002fe400078e0a03 */
[----:B------:R-:W-:Y:S01]  /*9890*/  @!P2 IMAD.MOV R6, RZ, RZ, -R6 ;  /* 0x000000ffff06a224 */ /* 0x000fe200078e0a06 */
[----:B------:R-:W-:Y:S01]  /*98a0*/  @!P1 LOP3.LUT R6, RZ, R0, RZ, 0x33, !PT ;  /* 0x00000000ff069212 */ /* 0x000fe200078e33ff */
[----:B------:R-:W-:Y:S02]  /*98b0*/  IMAD R11, R2, R5, RZ ;  /* 0x00000005020b7224 */ /* 0x000fe400078e02ff */
[----:B------:R-:W-:Y:S01]  /*98c0*/  IMAD.MOV.U32 R2, RZ, RZ, RZ ;  /* 0x000000ffff027224 */ /* 0x000fe200078e00ff */
[----:B------:R-:W-:Y:S01]  /*98d0*/  IABS R4, R6 ;  /* 0x0000000600047213 */ /* 0x000fe20000000000 */
[----:B------:R-:W-:-:S02]  /*98e0*/  IMAD.MOV R8, RZ, RZ, -R8 ;  /* 0x000000ffff087224 */ /* 0x000fc400078e0a08 */
[----:B------:R-:W-:-:S04]  /*98f0*/  IMAD.HI.U32 R2, R3, R11, R2 ;  /* 0x0000000b03027227 */ /* 0x000fc800078e0002 */
[----:B------:R-:W-:Y:S02]  /*9900*/  IMAD.MOV.U32 R3, RZ, RZ, R4 ;  /* 0x000000ffff037224 */ /* 0x000fe400078e0004 */
[----:B------:R-:W-:Y:S02]  /*9910*/  IMAD.MOV.U32 R4, RZ, RZ, R8 ;  /* 0x000000ffff047224 */ /* 0x000fe400078e0008 */
[----:B------:R-:W-:-:S04]  /*9920*/  IMAD.HI.U32 R2, R2, R3, RZ ;  /* 0x0000000302027227 */ /* 0x000fc800078e00ff */
[----:B------:R-:W-:Y:S01]  /*9930*/  IMAD R4, R2, R4, R3 ;  /* 0x0000000402047224 */ /* 0x000fe200078e0203 */
[----:B------:R-:W-:Y:S01]  /*9940*/  LOP3.LUT R3, R6, R9, RZ, 0x3c, !PT ;  /* 0x0000000906037212 */ /* 0x000fe200078e3cff */
[----:B------:R-:W-:-:S03]  /*9950*/  IMAD R0, R0, R6, RZ ;  /* 0x0000000600007224 */ /* 0x000fc600078e02ff */
[----:B------:R-:W-:Y:S01]  /*9960*/  ISETP.GT.U32.AND P1, PT, R5, R4, PT ;  /* 0x000000040500720c */ /* 0x000fe20003f24070 */
[----:B------:R-:W-:Y:S01]  /*9970*/  IMAD.IADD R25, R25, 0x1, -R0 ;  /* 0x0000000119197824 */ /* 0x000fe200078e0a00 */
        /* <DEDUP_REMOVED lines=13> */
.L_x_10232:
[----:B------:R-:W-:Y:S01]  /*9a50*/  ULDC UR4, c[0x0][0xc3c] ;  /* 0x00030f0000047ab9 */ /* 0x000fe20000000800 */
[----:B------:R-:W-:Y:S02]  /*9a60*/  IMAD.MOV.U32 R25, RZ, RZ, RZ ;  /* 0x000000ffff197224 */ /* 0x000fe400078e00ff */
[----:B------:R-:W-:Y:S02]  /*9a70*/  IMAD.U32 R24, RZ, RZ, UR6 ;  /* 0x00000006ff187e24 */ /* 0x000fe4000f8e00ff */
[----:B------:R-:W-:Y:S02]  /*9a80*/  IMAD.MOV.U32 R26, RZ, RZ, RZ ;  /* 0x000000ffff1a7224 */ /* 0x000fe400078e00ff */
[----:B------:R-:W-:-:S07]  /*9a90*/  IMAD.U32 R27, RZ, RZ, UR4 ;  /* 0x00000004ff1b7e24 */ /* 0x000fce000f8e00ff */
.L_x_10235:
[----:B------:R-:W-:-:S13]  /*9aa0*/  ISETP.NE.AND P0, PT, R7, RZ, PT ;  /* 0x000000ff0700720c */ /* 0x000fda0003f05270 */
[----:B------:R-:W0:Y:S01]  /*9ab0*/  @!P0 S2R R3, SR_CgaCtaId ;  /* 0x0000000000038919 */ /* 0x000e220000008800 */
[----:B------:R-:W-:-:S04]  /*9ac0*/  @!P0 MOV R0, 0x400 ;  /* 0x0000040000008802 */ /* 0x000fc80000000f00 */
[----:B0-----:R-:W-:-:S05]  /*9ad0*/  @!P0 LEA R0, R3, R0, 0x18 ;  /* 0x0000000003008211 */ /* 0x001fca00078ec0ff */
[----:B------:R0:W-:Y:S01]  /*9ae0*/  @!P0 STS.128 [R0+0x2d8d0], R24 ;  /* 0x02d8d01800008388 */ /* 0x0001e20000000c00 */
[----:B------:R-:W-:Y:S06]  /*9af0*/  BAR.ARV 0x5, 0x200 ;  /* 0x0148000000007b1d */ /* 0x000fec0000002000 */
.L_x_10230:
[----:B------:R2:W-:Y:S01]  /*9b00*/  STL [R1+0x3c], RZ ;  /* 0x00003cff01007387 */ /* 0x0005e20000100800 */
[----:B------:R-:W-:Y:S01]  /*9b10*/  ULDC UR4, c[0x0][0xc3c] ;  /* 0x00030f0000047ab9 */ /* 0x000fe20000000800 */
[----:B------:R-:W-:Y:S01]  /*9b20*/  IMAD.MOV.U32 R29, RZ, RZ, 0x1 ;  /* 0x00000001ff1d7424 */ /* 0x000fe200078e00ff */
[----:B-1----:R-:W-:Y:S01]  /*9b30*/  ISETP.GE.AND P0, PT, R27, UR4, PT ;  /* 0x000000041b007c0c */ /* 0x002fe2000bf06270 */
[----:B------:R-:W-:-:S12]  /*9b40*/  IMAD.MOV.U32 R22, RZ, RZ, RZ ;  /* 0x000000ffff167224 */ /* 0x000fd800078e00ff */
[----:B--2---:R-:W-:Y:S05]  /*9b50*/  @P0 BRA `(.L_x_10236) ;  /* 0x00000048007c0947 */ /* 0x004fea0003800000 */
[----:B------:R-:W2:Y:S01]  /*9b60*/  LDL R6, [R1+0x20] ;  /* 0x0000200001067983 */ /* 0x000ea20000100800 */
[----:B------:R-:W0:Y:S01]  /*9b70*/  S2R R3, SR_TID.X ;  /* 0x0000000000037919 */ /* 0x000e220000002100 */
[----:B------:R-:W1:Y:S01]  /*9b80*/  S2UR UR5, SR_CgaCtaId ;  /* 0x00000000000579c3 */ /* 0x000e620000008800 */
[----:B------:R-:W-:Y:S01]  /*9b90*/  UMOV UR4, 0x400 ;  /* 0x0000040000047882 */ /* 0x000fe20000000000 */
[C---:B0-----:R-:W-:Y:S01]  /*9ba0*/  IMAD.SHL.U32 R0, R3.reuse, 0x8, RZ ;  /* 0x0000000803007824 */ /* 0x041fe200078e00ff */
[C---:B------:R-:W-:Y:S01]  /*9bb0*/  LOP3.LUT R5, R3.reuse, 0x7f, RZ, 0xc0, !PT ;  /* 0x0000007f03057812 */ /* 0x040fe200078ec0ff */
[----:B------:R-:W-:-:S03]  /*9bc0*/  IMAD.SHL.U32 R4, R3, 0x20, RZ ;  /* 0x0000002003047824 */ /* 0x000fc600078e00ff */
[----:B------:R-:W-:Y:S01]  /*9bd0*/  LOP3.LUT R2, R0, 0xd8, RZ, 0xc0, !PT ;  /* 0x000000d800027812 */ /* 0x000fe200078ec0ff */
[----:B-1----:R-:W-:-:S03]  /*9be0*/  ULEA UR4, UR5, UR4, 0x18 ;  /* 0x0000000405047291 */ /* 0x002fc6000f8ec03f */
[----:B------:R-:W-:Y:S02]  /*9bf0*/  LOP3.LUT R3, R2, 0x18, R3, 0x78, !PT ;  /* 0x0000001802037812 */ /* 0x000fe400078e7803 */
[----:B------:R-:W-:Y:S01]  /*9c00*/  SHF.R.U32.HI R5, RZ, 0x2, R5 ;  /* 0x00000002ff057819 */ /* 0x000fe20000011605 */
[----:B------:R-:W-:Y:S01]  /*9c10*/  IMAD.U32 R17, RZ, RZ, UR4 ;  /* 0x00000004ff117e24 */ /* 0x000fe2000f8e00ff */
[----:B------:R-:W-:Y:S01]  /*9c20*/  BSSY B8, `(.L_x_10236) ;  /* 0x0000492000087945 */ /* 0x000fe20003800000 */
[----:B------:R-:W-:Y:S01]  /*9c30*/  IMAD.MOV.U32 R29, RZ, RZ, 0x1 ;  /* 0x00000001ff1d7424 */ /* 0x000fe200078e00ff */
[----:B------:R-:W-:Y:S01]  /*9c40*/  MOV R22, RZ ;  /* 0x000000ff00167202 */ /* 0x000fe20000000f00 */
[----:B------:R-:W-:Y:S01]  /*9c50*/  ULDC UR38, c[0x0][0xc] ;  /* 0x0000030000267ab9 */ /* 0x000fe20000000800 */
[----:B--2---:R-:W-:Y:S02]  /*9c60*/  LOP3.LUT R2, R6, 0x2, RZ, 0xfc, !PT ;  /* 0x0000000206027812 */ /* 0x004fe400078efcff */
[----:B------:R-:W-:-:S03]  /*9c70*/  LOP3.LUT R6, R4, 0x60, RZ, 0xc0, !PT ;  /* 0x0000006004067812 */ /* 0x000fc600078ec0ff */
[----:B------:R0:W-:Y:S01]  /*9c80*/  STL [R1+0x48], R2 ;  /* 0x0000480201007387 */ /* 0x0001e20000100800 */
[----:B------:R-:W-:Y:S02]  /*9c90*/  LOP3.LUT R4, R0, 0x18, RZ, 0xc0, !PT ;  /* 0x0000001800047812 */ /* 0x000fe400078ec0ff */
[----:B0-----:R-:W-:Y:S02]  /*9ca0*/  LOP3.LUT R2, R3, 0x320, R0, 0xf8, !PT ;  /* 0x0000032003027812 */ /* 0x001fe400078ef800 */
[----:B------:R-:W-:-:S03]  /*9cb0*/  LOP3.LUT R0, R5, R6, RZ, 0xfc, !PT ;  /* 0x0000000605007212 */ /* 0x000fc600078efcff */
[----:B------:R-:W-:Y:S01]  /*9cc0*/  IMAD R0, R2, 0x2, R17 ;  /* 0x0000000202007824 */ /* 0x000fe200078e0211 */
[----:B------:R0:W-:Y:S04]  /*9cd0*/  STL [R1+0x3c], RZ ;  /* 0x00003cff01007387 */ /* 0x0001e80000100800 */
[----:B------:R0:W-:Y:S01]  /*9ce0*/  STL [R1+0x1c], R0 ;  /* 0x00001c0001007387 */ /* 0x0001e20000100800 */
[C---:B------:R-:W-:Y:S02]  /*9cf0*/  LOP3.LUT R5, R4.reuse, 0x20, RZ, 0xfc, !PT ;  /* 0x0000002004057812 */ /* 0x040fe400078efcff */
[----:B------:R-:W-:-:S07]  /*9d00*/  LOP3.LUT R3, R4, 0x40, RZ, 0xfc, !PT ;  /* 0x0000004004037812 */ /* 0x000fce00078efcff */
.L_x_10297:
[----:B------:R-:W1:Y:S02]  /*9d10*/  LDC.64 R2, c[0x0][0xc88] ;  /* 0x00032200ff027b82 */ /* 0x000e640000000a00 */
[----:B-1----:R-:W-:-:S05]  /*9d20*/  IMAD.WIDE R2, R27, 0x4, R2 ;  /* 0x000000041b027825 */ /* 0x002fca00078e0202 */
[----:B0-----:R-:W0:Y:S01]  /*9d30*/  LDG.E R28, desc[UR36][R2.64] ;  /* 0x00000024021c7981 */ /* 0x001e22000c1e1900 */
[----:B------:R-:W-:Y:S05]  /*9d40*/  YIELD ;  /* 0x0000000000007946 */ /* 0x000fea0003800000 */
[----:B------:R-:W-:Y:S01]  /*9d50*/  ULDC.64 UR4, c[0x0][0xa28] ;  /* 0x00028a0000047ab9 */ /* 0x000fe20000000a00 */
[----:B------:R-:W-:Y:S01]  /*9d60*/  IMAD.MOV.U32 R6, RZ, RZ, RZ ;  /* 0x000000ffff067224 */ /* 0x000fe200078e00ff */
[----:B------:R-:W-:Y:S01]  /*9d70*/  ISETP.NE.U32.AND P0, PT, RZ, UR4, PT ;  /* 0x00000004ff007c0c */ /* 0x000fe2000bf05070 */
[----:B------:R-:W-:-:S03]  /*9d80*/  ULDC.64 UR6, c[0x0][0xa18] ;  /* 0x0002860000067ab9 */ /* 0x000fc60000000a00 */
[----:B------:R-:W-:Y:S02]  /*9d90*/  ISETP.NE.AND.EX P0, PT, RZ, UR5, PT, P0 ;  /* 0x00000005ff007c0c */ /* 0x000fe4000bf05300 */
        /* <DEDUP_REMOVED lines=18> */
[----:B------:R-:W3:Y:S05]  /*9ec0*/  @P2 LDG.E R0, desc[UR36][R2.64] ;  /* 0x0000002402002981 */ /* 0x000eea000c1e1900 */
[----:B------:R-:W-:-:S04]  /*9ed0*/  @P0 IADD3 R4, P1, R18, UR6, RZ ;  /* 0x0000000612040c10 */ /* 0x000fc8000ff3e0ff */
[----:B------:R-:W-:-:S05]  /*9ee0*/  @P0 IADD3.X R5, R19, UR7, RZ, P1, !PT ;  /* 0x0000000713050c10 */ /* 0x000fca0008ffe4ff */
[----:B------:R-:W4:Y:S01]  /*9ef0*/  @P0 LDG.E R4, desc[UR36][R4.64] ;  /* 0x0000002404040981 */ /* 0x000f22000c1e1900 */
[----:B------:R-:W-:-:S03]  /*9f00*/  UISETP.NE.U32.AND UP0, UPT, UR4, URZ, UPT ;  /* 0x0000003f0400728c */ /* 0x000fc6000bf05070 */
[----:B------:R-:W-:Y:S01]  /*9f10*/  ULDC UR4, c[0x0][0x424] ;  /* 0x0001090000047ab9 */ /* 0x000fe20000000800 */
[----:B------:R-:W-:-:S03]  /*9f20*/  UISETP.NE.AND.EX UP0, UPT, UR5, URZ, UPT, UP0 ;  /* 0x0000003f0500728c */ /* 0x000fc6000bf05300 */
[----:B------:R-:W-:Y:S01]  /*9f30*/  ULDC UR5, c[0x0][0x2f0] ;  /* 0x0000bc0000057ab9 */ /* 0x000fe20000000800 */
[----:B------:R-:W-:-:S04]  /*9f40*/  USEL UR4, UR4, 0x1, UP0 ;  /* 0x0000000104047887 */ /* 0x000fc80008000000 */
[----:B------:R-:W-:Y:S01]  /*9f50*/  UIMAD UR4, UR4, UR5, URZ ;  /* 0x00000005040472a4 */ /* 0x000fe2000f8e023f */
[----:B---3--:R0:W-:Y:S04]  /*9f60*/  STL [R1], R0 ;  /* 0x0000000001007387 */ /* 0x0081e80000100800 */
[----:B--2---:R1:W-:Y:S01]  /*9f70*/  STL [R1+0x14], R6 ;  /* 0x0000140601007387 */ /* 0x0043e20000100800 */
[----:B0-----:R-:W-:-:S03]  /*9f80*/  IMAD.U32 R0, RZ, RZ, UR4 ;  /* 0x00000004ff007e24 */ /* 0x001fc6000f8e00ff */
[----:B----4-:R1:W-:Y:S01]  /*9f90*/  @P0 STL [R1+0x30], R4 ;  /* 0x0000300401000387 */ /* 0x0103e20000100800 */
[----:B------:R-:W-:Y:S05]  /*9fa0*/  @P0 BRA `(.L_x_10237) ;  /* 0x0000000000200947 */ /* 0x000fea0003800000 */
[----:B------:R-:W-:Y:S02]  /*9fb0*/  ULDC UR4, c[0x0][0x288] ;  /* 0x0000a20000047ab9 */ /* 0x000fe40000000800 */
[----:B-1----:R-:W-:-:S05]  /*9fc0*/  IMAD.U32 R4, RZ, RZ, UR4 ;  /* 0x00000004ff047e24 */ /* 0x002fca000f8e00ff */
[----:B------:R0:W-:Y:S01]  /*9fd0*/  STL [R1+0x30], R4 ;  /* 0x0000300401007387 */ /* 0x0001e20000100800 */
[----:B------:R-:W-:Y:S05]  /*9fe0*/  @!P2 BRA `(.L_x_10237) ;  /* 0x000000000010a947 */ /* 0x000fea0003800000 */
[----:B0-----:R-:W2:Y:S04]  /*9ff0*/  LDG.E R4, desc[UR36][R2.64] ;  /* 0x0000002402047981 */ /* 0x001ea8000c1e1900 */
[----:B------:R-:W2:Y:S02]  /*a000*/  LDG.E R2, desc[UR36][R2.64+0x4] ;  /* 0x0000042402027981 */ /* 0x000ea4000c1e1900 */
[----:B--2---:R-:W-:-:S05]  /*a010*/  IMAD.IADD R2, R2, 0x1, -R4 ;  /* 0x0000000102027824 */ /* 0x004fca00078e0a04 */
[----:B------:R2:W-:Y:S02]  /*a020*/  STL [R1+0x30], R2 ;  /* 0x0000300201007387 */ /* 0x0005e40000100800 */
.L_x_10237:
[----:B01----:R-:W-:Y:S01]  /*a030*/  IMAD.MOV.U32 R4, RZ, RZ, R28 ;  /* 0x000000ffff047224 */ /* 0x003fe200078e001c */
[----:B------:R-:W-:Y:S02]  /*a040*/  ULDC.64 UR4, c[0x0][0xa20] ;  /* 0x0002880000047ab9 */ /* 0x000fe40000000a00 */
[----:B------:R-:W-:Y:S02]  /*a050*/  ISETP.NE.U32.AND P0, PT, RZ, UR4, PT ;  /* 0x00000004ff007c0c */ /* 0x000fe4000bf05070 */
[----:B------:R0:W-:Y:S02]  /*a060*/  STL [R1+0x4], R4 ;  /* 0x0000040401007387 */ /* 0x0001e40000100800 */
[----:B------:R-:W-:-:S13]  /*a070*/  ISETP.NE.AND.EX P0, PT, RZ, UR5, PT, P0 ;  /* 0x00000005ff007c0c */ /* 0x000fda000bf05300 */
[----:B0-----:R-:W-:Y:S05]  /*a080*/  @!P0 BRA `(.L_x_10238) ;  /* 0x0000000000108947 */ /* 0x001fea0003800000 */
[----:B--2---:R-:W-:-:S04]  /*a090*/  IADD3 R2, P0, R18, UR4, RZ ;  /* 0x0000000412027c10 */ /* 0x004fc8000ff1e0ff */
[----:B------:R-:W-:-:S05]  /*a0a0*/  IADD3.X R3, R19, UR5, RZ, P0, !PT ;  /* 0x0000000513037c10 */ /* 0x000fca00087fe4ff */
[----:B------:R0:W5:Y:S01]  /*a0b0*/  LDG.E R0, desc[UR36][R2.64] ;  /* 0x0000002402007981 */ /* 0x000162000c1e1900 */
[----:B------:R-:W-:Y:S05]  /*a0c0*/  BRA `(.L_x_10239) ;  /* 0x0000000000247947 */ /* 0x000fea0003800000 */
.L_x_10238:
[----:B------:R-:W-:Y:S02]  /*a0d0*/  ULDC.64 UR4, c[0x0][0xa08] ;  /* 0x0002820000047ab9 */ /* 0x000fe40000000a00 */
[----:B------:R-:W-:-:S04]  /*a0e0*/  ISETP.NE.U32.AND P0, PT, RZ, UR4, PT ;  /* 0x00000004ff007c0c */ /* 0x000fc8000bf05070 */
[----:B------:R-:W-:-:S13]  /*a0f0*/  ISETP.NE.AND.EX P0, PT, RZ, UR5, PT, P0 ;  /* 0x00000005ff007c0c */ /* 0x000fda000bf05300 */
[----:B------:R-:W-:Y:S05]  /*a100*/  @!P0 BRA `(.L_x_10239) ;  /* 0x0000000000148947 */ /* 0x000fea0003800000 */
[----:B--2---:R-:W0:Y:S02]  /*a110*/  LDC.64 R2, c[0x0][0xa08] ;  /* 0x00028200ff027b82 */ /* 0x004e240000000a00 */
[----:B0-----:R-:W-:-:S05]  /*a120*/  IMAD.WIDE R2, R4, 0x4, R2 ;  /* 0x0000000404027825 */ /* 0x001fca00078e0202 */
[----:B------:R-:W2:Y:S04]  /*a130*/  LDG.E R0, desc[UR36][R2.64] ;  /* 0x0000002402007981 */ /* 0x000ea8000c1e1900 */
[----:B------:R-:W2:Y:S02]  /*a140*/  LDG.E R2, desc[UR36][R2.64+0x4] ;  /* 0x0000042402027981 */ /* 0x000ea4000c1e1900 */
[----:B--2---:R-:W-:-:S07]  /*a150*/  IMAD.IADD R0, R2, 0x1, -R0 ;  /* 0x0000000102007824 */ /* 0x004fce00078e0a00 */
.L_x_10239:
[----:B0----5:R-:W-:Y:S01]  /*a160*/  IMAD.IADD R3, R0, 0x1, -R6 ;  /* 0x0000000100037824 */ /* 0x021fe200078e0a06 */
[C---:B--2---:R-:W-:Y:S01]  /*a170*/  LOP3.LUT R2, R26.reuse, 0xff000000, RZ, 0xc0, !PT ;  /* 0xff0000001a027812 */ /* 0x044fe200078ec0ff */
[----:B------:R-:W-:Y:S01]  /*a180*/  BSSY B0, `(.L_x_10240) ;  /* 0x0000029000007945 */ /* 0x000fe20003800000 */
[----:B------:R-:W-:Y:S01]  /*a190*/  LOP3.LUT R4, R26, 0xff0000, RZ, 0xc0, !PT ;  /* 0x00ff00001a047812 */ /* 0x000fe200078ec0ff */
[C---:B------:R-:W-:Y:S01]  /*a1a0*/  VIADD R0, R3.reuse, 0x7f ;  /* 0x0000007f03007836 */ /* 0x040fe20000000000 */
[----:B------:R0:W-:Y:S01]  /*a1b0*/  STL [R1+0xc], R3 ;  /* 0x00000c0301007387 */ /* 0x0001e20000100800 */
[----:B------:R-:W-:Y:S02]  /*a1c0*/  ISETP.GE.AND P0, PT, R3, 0x1, PT ;  /* 0x000000010300780c */ /* 0x000fe40003f06270 */
[----:B------:R-:W-:-:S04]  /*a1d0*/  SHF.R.U32.HI R2, RZ, 0x8, R2 ;  /* 0x00000008ff027819 */ /* 0x000fc80000011602 */
[----:B------:R-:W-:Y:S02]  /*a1e0*/  LEA.HI R4, R4, R2, RZ, 0x10 ;  /* 0x0000000204047211 */ /* 0x000fe400078f80ff */
[----:B------:R-:W-:-:S04]  /*a1f0*/  SHF.R.S32.HI R2, RZ, 0x1f, R0 ;  /* 0x0000001fff027819 */ /* 0x000fc80000011400 */
[----:B------:R-:W-:Y:S01]  /*a200*/  LEA.HI R0, R2, R0, RZ, 0x7 ;  /* 0x0000000002007211 */ /* 0x000fe200078f38ff */
[----:B------:R-:W-:-:S03]  /*a210*/  IMAD.MOV.U32 R2, RZ, RZ, RZ ;  /* 0x000000ffff027224 */ /* 0x000fc600078e00ff */
[----:B------:R-:W-:Y:S01]  /*a220*/  SHF.R.S32.HI R0, RZ, 0x7, R0 ;  /* 0x00000007ff007819 */ /* 0x000fe20000011400 */
[----:B0-----:R-:W-:Y:S06]  /*a230*/  @!P0 BRA `(.L_x_10241) ;  /* 0x0000000000748947 */ /* 0x001fec0003800000 */
[----:B------:R-:W-:-:S04]  /*a240*/  SHF.R.U32.HI R5, RZ, 0x10, R4 ;  /* 0x00000010ff057819 */ /* 0x000fc80000011604 */
[----:B------:R-:W-:-:S13]  /*a250*/  ISETP.NE.AND P0, PT, R5, RZ, PT ;  /* 0x000000ff0500720c */ /* 0x000fda0003f05270 */
[----:B------:R-:W0:Y:S02]  /*a260*/  @!P0 LDC R5, c[0x0][0x9f0] ;  /* 0x00027c00ff058b82 */ /* 0x000e240000000800 */
[----:B0-----:R-:W-:Y:S02]  /*a270*/  IABS R7, R5 ;  /* 0x0000000500077213 */ /* 0x001fe40000000000 */
        /* <DEDUP_REMOVED lines=25> */
.L_x_10241:
[----:B------:R-:W-:Y:S05]  /*a410*/  BSYNC B0 ;  /* 0x0000000000007941 */ /* 0x000fea0003800000 */
.L_x_10240:
[----:B------:R-:W-:Y:S01]  /*a420*/  LOP3.LUT R4, R4, 0xff, RZ, 0xc0, !PT ;  /* 0x000000ff04047812 */ /* 0x000fe200078ec0ff */
[----:B------:R-:W-:Y:S04]  /*a430*/  BSSY B7, `(.L_x_10242) ;  /* 0x000034e000077945 */ /* 0x000fe80003800000 */
[----:B------:R-:W-:-:S05]  /*a440*/  IMAD R3, R4, R2, RZ ;  /* 0x0000000204037224 */ /* 0x000fca00078e02ff */
        /* <DEDUP_REMOVED lines=22> */
.L_x_10243:
        /* <DEDUP_REMOVED lines=9> */
[----:B------:R-:W-:Y:S01]  /*a640*/  MOV R13, RZ ;  /* 0x000000ff000d7202 */ /* 0x000fe20000000f00 */
[----:B------:R-:W0:Y:S01]  /*a650*/  LDC.64 R2, c[0x4][R2] ;  /* 0x0100000002027b82 */ /* 0x000e220000000a00 */
[----:B------:R-:W-:Y:S02]  /*a660*/  IMAD.U32 R5, RZ, RZ, UR7 ;  /* 0x00000007ff057e24 */ /* 0x000fe4000f8e00ff */
[----:B------:R-:W-:Y:S02]  /*a670*/  IMAD.U32 R6, RZ, RZ, UR8 ;  /* 0x00000008ff067e24 */ /* 0x000fe4000f8e00ff */
[----:B------:R-:W-:-:S02]  /*a680*/  IMAD.U32 R7, RZ, RZ, UR9 ;  /* 0x00000009ff077e24 */ /* 0x000fc4000f8e00ff */
[----:B------:R-:W-:Y:S02]  /*a690*/  IMAD.U32 R10, RZ, RZ, UR4 ;  /* 0x00000004ff0a7e24 */ /* 0x000fe4000f8e00ff */
[----:B------:R-:W-:Y:S02]  /*a6a0*/  IMAD.U32 R11, RZ, RZ, UR5 ;  /* 0x00000005ff0b7e24 */ /* 0x000fe4000f8e00ff */
[----:B------:R-:W-:Y:S02]  /*a6b0*/  IMAD.MOV.U32 R8, RZ, RZ, 0x70 ;  /* 0x00000070ff087424 */ /* 0x000fe400078e00ff */
[----:B------:R-:W-:-:S07]  /*a6c0*/  IMAD.MOV.U32 R12, RZ, RZ, 0x1 ;  /* 0x00000001ff0c7424 */ /* 0x000fce00078e00ff */
[----:B------:R-:W-:-:S07]  /*a6d0*/  LEPC R20, `(.L_x_10246) ;  /* 0x000000001014794e */ /* 0x000fce0000000000 */
[----:B0-----:R-:W-:Y:S05]  /*a6e0*/  CALL.ABS.NOINC R2 ;  /* 0x0000000002007343 */ /* 0x001fea0003c00000 */
.L_x_10246:
[----:B------:R-:W-:Y:S05]  /*a6f0*/  BSYNC B6 ;  /* 0x0000000000067941 */ /* 0x000fea0003800000 */
.L_x_10245:
        /* <DEDUP_REMOVED lines=20> */
.L_x_10249:
        /* <DEDUP_REMOVED lines=15> */
.L_x_10248:
[----:B------:R-:W-:Y:S05]  /*a930*/  BSYNC B6 ;  /* 0x0000000000067941 */ /* 0x000fea0003800000 */
.L_x_10247:
[----:B------:R0:W2:Y:S01]  /*a940*/  LDL R20, [R1+0x4] ;  /* 0x0000040001147983 */ /* 0x0000a20000100800 */
[----:B------:R-:W-:Y:S01]  /*a950*/  ULDC.64 UR4, c[0x0][0x9f8] ;  /* 0x00027e0000047ab9 */ /* 0x000fe20000000a00 */
[----:B------:R-:W1:Y:S01]  /*a960*/  LDC R5, c[0x0][0x430] ;  /* 0x00010c00ff057b82 */ /* 0x000e620000000800 */
[----:B------:R-:W-:Y:S01]  /*a970*/  ISETP.NE.U32.AND P0, PT, RZ, UR4, PT ;  /* 0x00000004ff007c0c */ /* 0x000fe2000bf05070 */
[----:B------:R-:W3:Y:S03]  /*a980*/  LDL R2, [R1+0x34] ;  /* 0x0000340001027983 */ /* 0x000ee60000100800 */
[----:B------:R-:W-:Y:S01]  /*a990*/  ISETP.NE.AND.EX P0, PT, RZ, UR5, PT, P0 ;  /* 0x00000005ff007c0c */ /* 0x000fe2000bf05300 */
[----:B------:R-:W4:Y:S04]  /*a9a0*/  LDL R4, [R1+0xc] ;  /* 0x00000c0001047983 */ /* 0x000f280000100800 */
[----:B------:R-:W4:Y:S04]  /*a9b0*/  LDL R21, [R1+0x14] ;  /* 0x0000140001157983 */ /* 0x000f280000100800 */
[----:B------:R-:W4:Y:S04]  /*a9c0*/  LDL R9, [R1+0x48] ;  /* 0x0000480001097983 */ /* 0x000f280000100800 */
[----:B------:R-:W-:Y:S01]  /*a9d0*/  @P0 IADD3 R18, P1, R18, UR4, RZ ;  /* 0x0000000412120c10 */ /* 0x000fe2000ff3e0ff */
[----:B------:R-:W0:Y:S01]  /*a9e0*/  S2R R23, SR_TID.X ;  /* 0x0000000000177919 */ /* 0x000e220000002100 */
[----:B------:R-:W-:Y:S01]  /*a9f0*/  LOP3.LUT R16, R16, 0xffffffef, RZ, 0xc0, !PT ;  /* 0xffffffef10107812 */ /* 0x000fe200078ec0ff */
[----:B------:R-:W-:Y:S01]  /*aa00*/  ULDC UR4, c[0x0][0x2f4] ;  /* 0x0000bd0000047ab9 */ /* 0x000fe20000000800 */
[----:B------:R-:W-:-:S02]  /*aa10*/  @P0 IADD3.X R19, R19, UR5, RZ, P1, !PT ;  /* 0x0000000513130c10 */ /* 0x000fc40008ffe4ff */
[----:B-1----:R-:W-:-:S13]  /*aa20*/  ISETP.NE.AND P2, PT, R5, 0x1, PT ;  /* 0x000000010500780c */ /* 0x002fda0003f45270 */
[----:B------:R-:W1:Y:S01]  /*aa30*/  @P2 LDC R3, c[0x0][0x434] ;  /* 0x00010d00ff032b82 */ /* 0x000e620000000800 */
[----:B--2---:R-:W2:Y:S01]  /*aa40*/  @P0 LDG.E R20, desc[UR36][R18.64] ;  /* 0x0000002412140981 */ /* 0x004ea2000c1e1900 */
[C---:B0-----:R-:W-:Y:S01]  /*aa50*/  LOP3.LUT R0, R23.reuse, 0x7f, RZ, 0xc0, !PT ;  /* 0x0000007f17007812 */ /* 0x041fe200078ec0ff */
[----:B------:R-:W-:Y:S02]  /*aa60*/  IMAD.SHL.U32 R6, R23, 0x20, RZ ;  /* 0x0000002017067824 */ /* 0x000fe400078e00ff */
[----:B---3--:R-:W-:-:S03]  /*aa70*/  VIADD R23, R2, 0xffffffff ;  /* 0xffffffff02177836 */ /* 0x008fc60000000000 */
[----:B------:R-:W0:Y:S01]  /*aa80*/  @P2 LDC R2, c[0x0][0x438] ;  /* 0x00010e00ff022b82 */ /* 0x000e220000000800 */
[----:B------:R-:W-:Y:S01]  /*aa90*/  SHF.R.U32.HI R0, RZ, 0x2, R0 ;  /* 0x00000002ff007819 */ /* 0x000fe20000011600 */
[----:B------:R-:W-:Y:S01]  /*aaa0*/  IMAD.SHL.U32 R8, R23, 0x80, RZ ;  /* 0x0000008017087824 */ /* 0x000fe200078e00ff */
[----:B------:R-:W-:-:S04]  /*aab0*/  LOP3.LUT R6, R6, 0x60, RZ, 0xc0, !PT ;  /* 0x0000006006067812 */ /* 0x000fc800078ec0ff */
[----:B------:R-:W-:Y:S02]  /*aac0*/  LOP3.LUT R0, R8, R0, R6, 0xfe, !PT ;  /* 0x0000000008007212 */ /* 0x000fe400078efe06 */
[----:B------:R-:W-:-:S04]  /*aad0*/  @P2 LOP3.LUT R16, R16, 0x10, RZ, 0xfc, !PT ;  /* 0x0000001010102812 */ /* 0x000fc800078efcff */
[----:B------:R-:W-:Y:S01]  /*aae0*/  LOP3.LUT R16, R16, 0xfffffff7, RZ, 0xc0, !PT ;  /* 0xfffffff710107812 */ /* 0x000fe200078ec0ff */
[----:B------:R-:W-:Y:S01]  /*aaf0*/  UMOV UR5, 0xffffffff ;  /* 0xffffffff00057882 */ /* 0x000fe20000000000 */
[----:B--2---:R-:W-:Y:S01]  /*ab00*/  @P0 STL [R1+0x4], R20 ;  /* 0x0000041401000387 */ /* 0x004fe20000100800 */
[C---:B----4-:R-:W-:Y:S01]  /*ab10*/  ISETP.GE.AND P0, PT, R0.reuse, R4, PT ;  /* 0x000000040000720c */ /* 0x050fe20003f06270 */
[----:B------:R-:W-:-:S04]  /*ab20*/  IMAD.IADD R0, R0, 0x1, R21 ;  /* 0x0000000100007824 */ /* 0x000fc800078e0215 */
[----:B-1----:R-:W-:-:S04]  /*ab30*/  @P2 IMAD.HI.U32 R3, R0, R3, RZ ;  /* 0x0000000300032227 */ /* 0x002fc800078e00ff */
[----:B------:R-:W-:Y:S01]  /*ab40*/  IMAD.MOV.U32 R6, RZ, RZ, R0 ;  /* 0x000000ffff067224 */ /* 0x000fe200078e0000 */
[----:B0-----:R-:W-:-:S03]  /*ab50*/  @P2 SHF.R.U32.HI R6, RZ, R2, R3 ;  /* 0x00000002ff062219 */ /* 0x001fc60000011603 */
[----:B------:R-:W0:Y:S02]  /*ab60*/  @!P0 LDC.64 R2, c[0x0][0x428] ;  /* 0x00010a00ff028b82 */ /* 0x000e240000000a00 */
[----:B------:R-:W-:-:S04]  /*ab70*/  IMAD.MOV R4, RZ, RZ, -R6 ;  /* 0x000000ffff047224 */ /* 0x000fc800078e0a06 */
[----:B------:R-:W-:Y:S01]  /*ab80*/  IMAD R4, R5, R4, R0 ;  /* 0x0000000405047224 */ /* 0x000fe200078e0200 */
[----:B------:R-:W-:Y:S02]  /*ab90*/  SHF.R.S32.HI R5, RZ, 0x1f, R20 ;  /* 0x0000001fff057819 */ /* 0x000fe40000011414 */
[----:B------:R-:W-:-:S03]  /*aba0*/  @!P0 SHF.R.S32.HI R7, RZ, 0x1f, R6 ;  /* 0x0000001fff078819 */ /* 0x000fc60000011406 */
[----:B------:R1:W-:Y:S01]  /*abb0*/  STL [R1+0x18], R5 ;  /* 0x0000180501007387 */ /* 0x0003e20000100800 */
[-C--:B0-----:R-:W-:Y:S02]  /*abc0*/  @!P0 IMAD R0, R5, R2.reuse, RZ ;  /* 0x0000000205008224 */ /* 0x081fe400078e02ff */
[----:B-1----:R-:W0:Y:S01]  /*abd0*/  S2R R5, SR_TID.X ;  /* 0x0000000000057919 */ /* 0x002e220000002100 */
[----:B------:R-:W-:-:S04]  /*abe0*/  @!P0 IMAD.WIDE.U32 R6, R20, R2, R6 ;  /* 0x0000000214068225 */ /* 0x000fc800078e0006 */
[----:B------:R-:W-:Y:S02]  /*abf0*/  @!P0 IMAD R0, R20, R3, R0 ;  /* 0x0000000314008224 */ /* 0x000fe400078e0200 */
[----:B------:R-:W1:Y:S02]  /*ac00*/  @!P0 LDC.64 R2, c[0x0][0x418] ;  /* 0x00010600ff028b82 */ /* 0x000e640000000a00 */
[----:B------:R-:W-:Y:S01]  /*ac10*/  @!P0 IMAD.IADD R0, R7, 0x1, R0 ;  /* 0x0000000107008824 */ /* 0x000fe200078e0200 */
[----:B------:R-:W-:Y:S02]  /*ac20*/  ISETP.NE.AND P2, PT, R9, 0x3, PT ;  /* 0x000000030900780c */ /* 0x000fe40003f45270 */
[----:B-1----:R-:W-:Y:S01]  /*ac30*/  @!P0 LEA R2, P1, R6, R2, 0x2 ;  /* 0x0000000206028211 */ /* 0x002fe200078210ff */
[----:B0-----:R-:W-:-:S03]  /*ac40*/  IMAD.SHL.U32 R5, R5, 0x8, RZ ;  /* 0x0000000805057824 */ /* 0x001fc600078e00ff */
[----:B------:R-:W-:Y:S01]  /*ac50*/  @!P0 LEA.HI.X R3, R6, R3, R0, 0x2, P1 ;  /* 0x0000000306038211 */ /* 0x000fe200008f1400 */
[----:B------:R-:W-:Y:S01]  /*ac60*/  IMAD.MOV.U32 R0, RZ, RZ, RZ ;  /* 0x000000ffff007224 */ /* 0x000fe200078e00ff */
[----:B------:R-:W-:-:S05]  /*ac70*/  LOP3.LUT R5, R5, 0x18, RZ, 0xc0, !PT ;  /* 0x0000001805057812 */ /* 0x000fca00078ec0ff */
[----:B------:R0:W5:Y:S01]  /*ac80*/  @!P0 LDG.E R0, desc[UR36][R2.64] ;  /* 0x0000002402008981 */ /* 0x000162000c1e1900 */
[C---:B------:R-:W-:Y:S02]  /*ac90*/  ISETP.GE.AND P0, PT, R5.reuse, UR4, PT ;  /* 0x0000000405007c0c */ /* 0x040fe4000bf06270 */
[----:B------:R-:W-:Y:S02]  /*aca0*/  @P2 LOP3.LUT R16, R16, 0x8, RZ, 0xfc, !PT ;  /* 0x0000000810102812 */ /* 0x000fe400078efcff */
[C---:B------:R-:W-:Y:S02]  /*acb0*/  LOP3.LUT R9, R5.reuse, 0x20, RZ, 0xfc, !PT ;  /* 0x0000002005097812 */ /* 0x040fe400078efcff */
[----:B------:R-:W-:Y:S02]  /*acc0*/  LOP3.LUT R16, R16, 0xfffffffb, RZ, 0xc0, !PT ;  /* 0xfffffffb10107812 */ /* 0x000fe400078ec0ff */
[----:B------:R-:W-:Y:S02]  /*acd0*/  LOP3.LUT R5, R5, 0x40, RZ, 0xfc, !PT ;  /* 0x0000004005057812 */ /* 0x000fe400078efcff */
[----:B------:R-:W-:-:S03]  /*ace0*/  ISETP.GE.AND P1, PT, R9, UR4, PT ;  /* 0x0000000409007c0c */ /* 0x000fc6000bf26270 */
[----:B------:R-:W-:Y:S02]  /*acf0*/  @P0 LOP3.LUT R16, R16, 0x4, RZ, 0xfc, !PT ;  /* 0x0000000410100812 */ /* 0x000fe400078efcff */
[----:B------:R-:W-:Y:S02]  /*ad00*/  ISETP.GE.AND P0, PT, R5, UR4, PT ;  /* 0x0000000405007c0c */ /* 0x000fe4000bf06270 */
[----:B------:R-:W-:-:S04]  /*ad10*/  LOP3.LUT R16, R16, 0xfffffffe, RZ, 0xc0, !PT ;  /* 0xfffffffe10107812 */ /* 0x000fc800078ec0ff */
[----:B------:R-:W-:-:S04]  /*ad20*/  LOP3.LUT R16, R16, 0xfffffffd, RZ, 0xc0, !PT ;  /* 0xfffffffd10107812 */ /* 0x000fc800078ec0ff */
[----:B------:R-:W-:-:S04]  /*ad30*/  @P1 LOP3.LUT R16, R16, 0x2, RZ, 0xfc, !PT ;  /* 0x0000000210101812 */ /* 0x000fc800078efcff */
[----:B------:R-:W-:Y:S01]  /*ad40*/  @P0 LOP3.LUT R16, R16, 0x1, RZ, 0xfc, !PT ;  /* 0x0000000110100812 */ /* 0x000fe200078efcff */
[----:B0-----:R-:W-:Y:S06]  /*ad50*/  BRA.DIV UR5, `(.L_x_10250) ;  /* 0x0000003e05587947 */ /* 0x001fec000b800000 */
.L_x_10314:
[----:B------:R-:W-:Y:S01]  /*ad60*/  LOP3.LUT R26, R26, 0xffff, RZ, 0xc0, !PT ;  /* 0x0000ffff1a1a7812 */ /* 0x000fe200078ec0ff */
[----:B------:R-:W-:Y:S06]  /*ad70*/  @!P2 BRA `(.L_x_10251) ;  /* 0x000000000004a947 */ /* 0x000fec0003800000 */
[----:B------:R-:W-:Y:S01]  /*ad80*/  BPT.TRAP 0x1 ;  /* 0x000000040000795c */ /* 0x000fe20000300000 */
.L_x_10251:
        /* <DEDUP_REMOVED lines=15> */
[----:B------:R-:W-:-:S04]  /*ae80*/  IMAD.WIDE.U32 R2, R26, UR4, R2 ;  /* 0x000000041a027c25 */ /* 0x000fc8000f8e0002 */
[----:B------:R-:W-:Y:S01]  /*ae90*/  IMAD R19, R26, UR5, R3 ;  /* 0x000000051a137c24 */ /* 0x000fe2000f8e0203 */
[C---:B------:R-:W-:Y:S02]  /*aea0*/  LEA R18, P0, R2.reuse, UR6, 0x1 ;  /* 0x0000000602127c11 */ /* 0x040fe4000f8008ff */
[----:B------:R-:W-:Y:S02]  /*aeb0*/  SHF.L.U32 R3, R29, 0x1f, RZ ;  /* 0x0000001f1d037819 */ /* 0x000fe400000006ff */
[----:B------:R-:W-:Y:S01]  /*aec0*/  LEA.HI.X R19, R2, UR7, R19, 0x1, P0 ;  /* 0x0000000702137c11 */ /* 0x000fe200080f0c13 */
[----:B------:R-:W-:-:S07]  /*aed0*/  IMAD R2, R22, 0x8, R17 ;  /* 0x0000000816027824 */ /* 0x000fce00078e0211 */
[----:B------:R-:W0:Y:S02]  /*aee0*/  SYNCS.PHASECHK.TRANS64.TRYWAIT P0, [R2+URZ+0x2d840], R3 ;  /* 0x02d84003020075a7 */ /* 0x000e24000800017f */
[----:B0-----:R-:W-:Y:S05]  /*aef0*/  @!P0 BRA `(.L_x_10253) ;  /* 0x0000003c00248947 */ /* 0x001fea0003800000 */
.L_x_10315:
[----:B------:R-:W-:Y:S05]  /*af00*/  BSYNC B0 ;  /* 0x0000000000007941 */ /* 0x000fea0003800000 */
.L_x_10252:
[----:B------:R-:W2:Y:S01]  /*af10*/  LDL R12, [R1+0xc] ;  /* 0x00000c00010c7983 */ /* 0x000ea20000100800 */
[----:B------:R-:W-:Y:S01]  /*af20*/  ULDC.64 UR4, c[0x0][0x300] ;  /* 0x0000c00000047ab9 */ /* 0x000fe20000000a00 */
[----:B------:R-:W-:Y:S01]  /*af30*/  ULDC.64 UR6, c[0x0][0x2e8] ;  /* 0x0000ba0000067ab9 */ /* 0x000fe20000000a00 */
[----:B------:R-:W-:Y:S01]  /*af40*/  IMAD R5, R5, UR4, RZ ;  /* 0x0000000405057c24 */ /* 0x000fe2000f8e02ff */
[----:B------:R-:W1:Y:S01]  /*af50*/  S2R R7, SR_TID.X ;  /* 0x0000000000077919 */ /* 0x000e620000002100 */
[----:B------:R-:W-:Y:S02]  /*af60*/  LOP3.LUT P4, RZ, R16, 0x4, RZ, 0xc0, !PT ;  /* 0x0000000410ff7812 */ /* 0x000fe4000788c0ff */
[C---:B0-----:R-:W-:Y:S01]  /*af70*/  IMAD R3, R4.reuse, UR5, R5 ;  /* 0x0000000504037c24 */ /* 0x041fe2000f8e0205 */
[----:B------:R-:W0:Y:S01]  /*af80*/  S2R R9, SR_TID.X ;  /* 0x0000000000097919 */ /* 0x000e220000002100 */
[----:B------:R-:W-:Y:S01]  /*af90*/  IMAD.WIDE.U32 R4, R4, UR4, RZ ;  /* 0x0000000404047c25 */ /* 0x000fe2000f8e00ff */
[----:B------:R-:W-:Y:S01]  /*afa0*/  ULDC.64 UR4, c[0x0][0x310] ;  /* 0x0000c40000047ab9 */ /* 0x000fe20000000a00 */
[----:B------:R-:W-:-:S02]  /*afb0*/  LOP3.LUT P3, RZ, R16, 0x2, RZ, 0xc0, !PT ;  /* 0x0000000210ff7812 */ /* 0x000fc4000786c0ff */
[----:B------:R-:W-:Y:S01]  /*afc0*/  IMAD R6, R6, UR4, RZ ;  /* 0x0000000406067c24 */ /* 0x000fe2000f8e02ff */
[----:B------:R-:W-:Y:S02]  /*afd0*/  IADD3 R5, R5, R3, RZ ;  /* 0x0000000305057210 */ /* 0x000fe40007ffe0ff */
[----:B------:R-:W-:Y:S01]  /*afe0*/  LOP3.LUT P2, RZ, R16, 0x1, RZ, 0xc0, !PT ;  /* 0x0000000110ff7812 */ /* 0x000fe2000784c0ff */
[----:B------:R-:W-:-:S04]  /*aff0*/  IMAD.WIDE.U32 R4, R0, UR4, R4 ;  /* 0x0000000400047c25 */ /* 0x000fc8000f8e0004 */
[----:B------:R-:W-:Y:S01]  /*b000*/  IMAD R0, R0, UR5, R6 ;  /* 0x0000000500007c24 */ /* 0x000fe2000f8e0206 */
[----:B------:R-:W-:-:S03]  /*b010*/  ULDC.64 UR4, c[0x0][0x308] ;  /* 0x0000c20000047ab9 */ /* 0x000fc60000000a00 */
[----:B------:R-:W-:Y:S02]  /*b020*/  IMAD.IADD R5, R5, 0x1, R0 ;  /* 0x0000000105057824 */ /* 0x000fe400078e0200 */
[----:B------:R-:W-:Y:S01]  /*b030*/  IMAD.WIDE.U32 R4, R26, UR4, R4 ;  /* 0x000000041a047c25 */ /* 0x000fe2000f8e0004 */
[----:B------:R-:W-:-:S03]  /*b040*/  UMOV UR4, 0xffffffff ;  /* 0xffffffff00047882 */ /* 0x000fc60000000000 */
[----:B------:R-:W-:Y:S01]  /*b050*/  IMAD R6, R26, UR5, R5 ;  /* 0x000000051a067c24 */ /* 0x000fe2000f8e0205 */
[----:B-1----:R-:W-:Y:S02]  /*b060*/  LOP3.LUT R11, R7, 0x7f, RZ, 0xc0, !PT ;  /* 0x0000007f070b7812 */ /* 0x002fe400078ec0ff */
[C---:B------:R-:W-:Y:S01]  /*b070*/  LEA R0, P0, R4.reuse, UR6, 0x1 ;  /* 0x0000000604007c11 */ /* 0x040fe2000f8008ff */
[C---:B0-----:R-:W-:Y:S01]  /*b080*/  IMAD.SHL.U32 R7, R9.reuse, 0x8, RZ ;  /* 0x0000000809077824 */ /* 0x041fe200078e00ff */
[----:B------:R-:W-:Y:S01]  /*b090*/  SHF.R.U32.HI R11, RZ, 0x2, R11 ;  /* 0x00000002ff0b7819 */ /* 0x000fe2000001160b */
[----:B------:R-:W-:Y:S01]  /*b0a0*/  IMAD.SHL.U32 R10, R9, 0x8, RZ ;  /* 0x00000008090a7824 */ /* 0x000fe200078e00ff */
[----:B------:R-:W-:Y:S02]  /*b0b0*/  LEA.HI.X R6, R4, UR7, R6, 0x1, P0 ;  /* 0x0000000704067c11 */ /* 0x000fe400080f0c06 */
[----:B------:R-:W-:-:S04]  /*b0c0*/  LOP3.LUT R7, R7, 0xd8, RZ, 0xc0, !PT ;  /* 0x000000d807077812 */ /* 0x000fc800078ec0ff */
[----:B------:R-:W-:Y:S01]  /*b0d0*/  LOP3.LUT R7, R7, 0x18, R9, 0x78, !PT ;  /* 0x0000001807077812 */ /* 0x000fe200078e7809 */
[----:B------:R-:W-:-:S03]  /*b0e0*/  IMAD.SHL.U32 R9, R9, 0x8, RZ ;  /* 0x0000000809097824 */ /* 0x000fc600078e00ff */
[----:B------:R-:W-:Y:S02]  /*b0f0*/  LOP3.LUT R7, R7, 0x320, R10, 0xf8, !PT ;  /* 0x0000032007077812 */ /* 0x000fe400078ef80a */
[----:B------:R-:W-:-:S03]  /*b100*/  LOP3.LUT R9, R9, 0x18, RZ, 0xc0, !PT ;  /* 0x0000001809097812 */ /* 0x000fc600078ec0ff */
[----:B------:R-:W-:Y:S01]  /*b110*/  IMAD R7, R22, 0x3000, R7 ;  /* 0x0000300016077824 */ /* 0x000fe200078e0207 */
[----:B--2---:R-:W-:-:S04]  /*b120*/  IADD3 R3, -R11, R12, -R8 ;  /* 0x0000000c0b037210 */ /* 0x004fc80007ffe908 */
        /* <DEDUP_REMOVED lines=30> */
[----:B------:R-:W2:Y:S04]  /*b310*/  SHFL.IDX PT, R6, R6, 0x3, 0x1c1f ;  /* 0x007c1f0006067f89 */ /* 0x000ea800000e0000 */
[----:B------:R-:W3:Y:S01]  /*b320*/  SHFL.IDX PT, R0, R0, 0x3, 0x1c1f ;  /* 0x007c1f0000007f89 */ /* 0x000ee200000e0000 */
[----:B0-----:R-:W-:-:S05]  /*b330*/  @P1 LEA R5, P0, R9, R5, 0x1 ;  /* 0x0000000509051211 */ /* 0x001fca00078008ff */
[----:B-1----:R-:W-:-:S05]  /*b340*/  @P1 IMAD.X R4, RZ, RZ, R4, P0 ;  /* 0x000000ffff041224 */ /* 0x002fca00000e0604 */
[----:B------:R-:W-:-:S04]  /*b350*/  @P1 LOP3.LUT R5, R5, R4, RZ, 0x3c, !PT ;  /* 0x0000000405051212 */ /* 0x000fc800078e3cff */
[----:B------:R-:W-:-:S04]  /*b360*/  @P1 LOP3.LUT R4, R5, R4, RZ, 0x3c, !PT ;  /* 0x0000000405041212 */ /* 0x000fc800078e3cff */
[----:B------:R-:W-:-:S05]  /*b370*/  @P1 LOP3.LUT R5, R5, R4, RZ, 0x3c, !PT ;  /* 0x0000000405051212 */ /* 0x000fca00078e3cff */
[----:B------:R1:W-:Y:S04]  /*b380*/  @P1 LDGSTS.E.BYPASS.LTC128B.128 [R8+0x16400], desc[UR36][R4.64], !P4 ;  /* 0x1640000004081fae */ /* 0x0003e8000e101d64 */
[----:B------:R1:W-:Y:S04]  /*b390*/  @P1 LDGSTS.E.BYPASS.LTC128B.128 [R8+0x18400], desc[UR36][R4.64+0x40], !P3 ;  /* 0x1840004004081fae */ /* 0x0003e8000d901d64 */
[----:B--23--:R1:W-:Y:S02]  /*b3a0*/  @P1 LDGSTS.E.BYPASS.LTC128B.128 [R8+0x1a400], desc[UR36][R4.64+0x80], !P2 ;  /* 0x1a40008004081fae */ /* 0x00c3e4000d101d64 */
.L_x_10325:
[----:B------:R-:W-:-:S13]  /*b3b0*/  ISETP.GE.AND P0, PT, R3, 0x61, PT ;  /* 0x000000610300780c */ /* 0x000fda0003f06270 */
[----:B01----:R-:W-:Y:S01]  /*b3c0*/  @P0 LEA R4, P1, R9, R0, 0x1 ;  /* 0x0000000009040211 */ /* 0x003fe200078208ff */
        /* <DEDUP_REMOVED lines=10> */
.L_x_10255:
        /* <DEDUP_REMOVED lines=11> */
.L_x_10256:
[----:B0-----:R0:W5:Y:S01]  /*b520*/  LDL.LU R4, [R1+0x28] ;  /* 0x0000280001047983 */ /* 0x0011620000300800 */
[----:B------:R0:W-:Y:S03]  /*b530*/  SYNCS.ARRIVE.TRANS64.A1T0 RZ, [R2+URZ+0x2d830], RZ ;  /* 0x02d830ff02ff79a7 */ /* 0x0001e6000810003f */
[----:B------:R0:W5:Y:S02]  /*b540*/  LDL.LU R3, [R1] ;  /* 0x0000000001037983 */ /* 0x0001640000300800 */
[----:B------:R-:W-:Y:S05]  /*b550*/  WARPSYNC.ALL ;  /* 0x0000000000007948 */ /* 0x000fea0003800000 */
[----:B------:R-:W-:Y:S01]  /*b560*/  ULDC.64 UR4, c[0x0][0x298] ;  /* 0x0000a60000047ab9 */ /* 0x000fe20000000a00 */
[----:B------:R-:W-:Y:S01]  /*b570*/  BAR.SYNC.DEFER_BLOCKING 0x8, 0x200 ;  /* 0x0208000000007b1d */ /* 0x000fe20000010000 */
[----:B------:R-:W-:Y:S01]  /*b580*/  LOP3.LUT P0, RZ, R16, 0x20, RZ, 0xc0, !PT ;  /* 0x0000002010ff7812 */ /* 0x000fe2000780c0ff */
[----:B0-----:R-:W-:-:S03]  /*b590*/  VIADD R2, R17, 0xc400 ;  /* 0x0000c40011027836 */ /* 0x001fc60000000000 */
        /* <DEDUP_REMOVED lines=11> */
[----:B------:R0:W-:Y:S01]  /*b650*/  STL [R1], R0 ;  /* 0x0000000001007387 */ /* 0x0001e20000100800 */
[----:B------:R-:W-:Y:S05]  /*b660*/  @!P0 BRA `(.L_x_10258) ;  /* 0x0000000000408947 */ /* 0x000fea0003800000 */
[----:B0-----:R-:W-:Y:S01]  /*b670*/  MOV R2, 0x0 ;  /* 0x0000000000027802 */ /* 0x001fe20000000f00 */
        /* <DEDUP_REMOVED lines=15> */
.L_x_10258:
[----:B------:R-:W-:Y:S05]  /*b770*/  BSYNC B6 ;  /* 0x0000000000067941 */ /* 0x000fea0003800000 */
.L_x_10257:
[----:B0-----:R-:W2:Y:S01]  /*b780*/  LDL.LU R2, [R1] ;  /* 0x0000000001027983 */ /* 0x001ea20000300800 */
[----:B------:R-:W0:Y:S01]  /*b790*/  LDC R10, c[0x0][0x448] ;  /* 0x00011200ff0a7b82 */ /* 0x000e220000000800 */
[----:B------:R-:W-:Y:S01]  /*b7a0*/  ULDC.64 UR4, c[0x0][0x2d8] ;  /* 0x0000b60000047ab9 */ /* 0x000fe20000000a00 */
[----:B------:R-:W-:Y:S01]  /*b7b0*/  ULDC.64 UR6, c[0x0][0x2e0] ;  /* 0x0000b80000067ab9 */ /* 0x000fe20000000a00 */
[----:B------:R-:W3:Y:S01]  /*b7c0*/  LDL.LU.64 R20, [R1+0x28] ;  /* 0x0000280001147983 */ /* 0x000ee20000300a00 */
[----:B------:R-:W-:-:S03]  /*b7d0*/  ULDC.64 UR8, c[0x0][0x280] ;  /* 0x0000a00000087ab9 */ /* 0x000fc60000000a00 */
[----:B------:R-:W4:Y:S01]  /*b7e0*/  LDL.LU R0, [R1+0x38] ;  /* 0x0000380001007983 */ /* 0x000f220000300800 */
[----:B------:R-:W1:Y:S01]  /*b7f0*/  S2R R13, SR_TID.X ;  /* 0x00000000000d7919 */ /* 0x000e620000002100 */
[----:B0-----:R-:W-:-:S13]  /*b800*/  ISETP.NE.AND P0, PT, R10, 0x1, PT ;  /* 0x000000010a00780c */ /* 0x001fda0003f05270 */
[----:B------:R-:W0:Y:S01]  /*b810*/  @P0 LDC R4, c[0x0][0x44c] ;  /* 0x00011300ff040b82 */ /* 0x000e220000000800 */
[----:B-1----:R-:W-:-:S07]  /*b820*/  IMAD.SHL.U32 R11, R13, 0x8, RZ ;  /* 0x000000080d0b7824 */ /* 0x002fce00078e00ff */
[----:B------:R-:W1:Y:S01]  /*b830*/  @P0 LDC R5, c[0x0][0x450] ;  /* 0x00011400ff050b82 */ /* 0x000e620000000800 */
[----:B------:R-:W-:-:S04]  /*b840*/  LOP3.LUT R11, R11, 0x18, RZ, 0xc0, !PT ;  /* 0x000000180b0b7812 */ /* 0x000fc800078ec0ff */
[C---:B------:R-:W-:Y:S02]  /*b850*/  LOP3.LUT R12, R11.reuse, 0x20, RZ, 0xfc, !PT ;  /* 0x000000200b0c7812 */ /* 0x040fe400078efcff */
[----:B------:R-:W-:Y:S01]  /*b860*/  LOP3.LUT R11, R11, 0x40, RZ, 0xfc, !PT ;  /* 0x000000400b0b7812 */ /* 0x000fe200078efcff */
[----:B--2---:R-:W-:Y:S02]  /*b870*/  IMAD.MOV.U32 R3, RZ, RZ, R2 ;  /* 0x000000ffff037224 */ /* 0x004fe400078e0002 */
[----:B---3--:R-:W-:Y:S01]  /*b880*/  IMAD.MOV.U32 R2, RZ, RZ, R20 ;  /* 0x000000ffff027224 */ /* 0x008fe200078e0014 */
[----:B------:R-:W2:Y:S03]  /*b890*/  S2R R21, SR_TID.X ;  /* 0x0000000000157919 */ /* 0x000ea60000002100 */
[C---:B------:R-:W-:Y:S01]  /*b8a0*/  IMAD.WIDE.U32 R2, R26.reuse, UR4, R2 ;  /* 0x000000041a027c25 */ /* 0x040fe2000f8e0002 */
[----:B------:R-:W3:Y:S03]  /*b8b0*/  S2R R20, SR_TID.X ;  /* 0x0000000000147919 */ /* 0x000ee60000002100 */
[----:B------:R-:W-:Y:S01]  /*b8c0*/  IMAD R3, R26, UR5, R3 ;  /* 0x000000051a037c24 */ /* 0x000fe2000f8e0203 */
[----:B------:R-:W-:Y:S01]  /*b8d0*/  ULDC.64 UR4, c[0x0][0x2d0] ;  /* 0x0000b40000047ab9 */ /* 0x000fe20000000a00 */
[----:B----4-:R-:W-:-:S02]  /*b8e0*/  IMAD R0, R0, UR6, RZ ;  /* 0x0000000600007c24 */ /* 0x010fc4000f8e02ff */
[----:B------:R-:W-:-:S04]  /*b8f0*/  IMAD.WIDE.U32 R2, R28, UR6, R2 ;  /* 0x000000061c027c25 */ /* 0x000fc8000f8e0002 */
[----:B------:R-:W-:Y:S01]  /*b900*/  IMAD R0, R28, UR7, R0 ;  /* 0x000000071c007c24 */ /* 0x000fe2000f8e0200 */
[----:B------:R-:W-:-:S03]  /*b910*/  ULDC.64 UR6, c[0x0][0x2c8] ;  /* 0x0000b20000067ab9 */ /* 0x000fc60000000a00 */
[----:B------:R-:W-:Y:S02]  /*b920*/  IMAD.IADD R3, R3, 0x1, R0 ;  /* 0x0000000103037824 */ /* 0x000fe400078e0200 */
[----:B--2---:R-:W-:Y:S01]  /*b930*/  IMAD.SHL.U32 R21, R21, 0x20, RZ ;  /* 0x0000002015157824 */ /* 0x004fe200078e00ff */
[----:B---3--:R-:W-:-:S04]  /*b940*/  LOP3.LUT R20, R20, 0x7f, RZ, 0xc0, !PT ;  /* 0x0000007f14147812 */ /* 0x008fc800078ec0ff */
[----:B------:R-:W-:Y:S02]  /*b950*/  LOP3.LUT R21, R21, 0x60, RZ, 0xc0, !PT ;  /* 0x0000006015157812 */ /* 0x000fe400078ec0ff */
[----:B------:R-:W-:-:S04]  /*b960*/  SHF.R.U32.HI R20, RZ, 0x2, R20 ;  /* 0x00000002ff147819 */ /* 0x000fc80000011614 */
[----:B------:R-:W-:Y:S02]  /*b970*/  LOP3.LUT R20, R20, R21, RZ, 0xfc, !PT ;  /* 0x0000001514147212 */ /* 0x000fe400078efcff */
[----:B------:R-:W-:-:S03]  /*b980*/  LOP3.LUT R21, R13, 0x7f, RZ, 0xc0, !PT ;  /* 0x0000007f0d157812 */ /* 0x000fc600078ec0ff */
[----:B------:R-:W-:Y:S01]  /*b990*/  IMAD R6, R25, 0xc0, R20 ;  /* 0x000000c019067824 */ /* 0x000fe200078e0214 */
[----:B------:R-:W-:Y:S01]  /*b9a0*/  SHF.R.U32.HI R21, RZ, 0x2, R21 ;  /* 0x00000002ff157819 */ /* 0x000fe20000011615 */
[----:B------:R-:W-:Y:S02]  /*b9b0*/  IMAD.SHL.U32 R20, R13, 0x8, RZ ;  /* 0x000000080d147824 */ /* 0x000fe400078e00ff */
[----:B0-----:R-:W-:-:S03]  /*b9c0*/  @P0 IMAD.HI.U32 R0, R6, R4, RZ ;  /* 0x0000000406000227 */ /* 0x001fc600078e00ff */
[----:B------:R-:W-:Y:S01]  /*b9d0*/  LOP3.LUT R20, R20, 0x18, RZ, 0xc0, !PT ;  /* 0x0000001814147812 */ /* 0x000fe200078ec0ff */
[----:B------:R-:W-:Y:S01]  /*b9e0*/  IMAD.MOV.U32 R4, RZ, RZ, R6 ;  /* 0x000000ffff047224 */ /* 0x000fe200078e0006 */
[----:B-1----:R-:W-:-:S04]  /*b9f0*/  @P0 SHF.R.U32.HI R4, RZ, R5, R0 ;  /* 0x00000005ff040219 */ /* 0x002fc80000011600 */
[----:B------:R-:W-:-:S05]  /*ba00*/  SHF.R.S32.HI R0, RZ, 0x1f, R4 ;  /* 0x0000001fff007819 */ /* 0x000fca0000011404 */
[----:B------:R-:W-:-:S04]  /*ba10*/  IMAD R0, R0, UR4, RZ ;  /* 0x0000000400007c24 */ /* 0x000fc8000f8e02ff */
[C---:B------:R-:W-:Y:S02]  /*ba20*/  IMAD R7, R4.reuse, UR5, R0 ;  /* 0x0000000504077c24 */ /* 0x040fe4000f8e0200 */
[----:B------:R-:W-:Y:S02]  /*ba30*/  IMAD.MOV R0, RZ, RZ, -R4 ;  /* 0x000000ffff007224 */ /* 0x000fe400078e0a04 */
[----:B------:R-:W-:-:S04]  /*ba40*/  IMAD.WIDE.U32 R4, R4, UR4, R2 ;  /* 0x0000000404047c25 */ /* 0x000fc8000f8e0002 */
[----:B------:R-:W-:Y:S02]  /*ba50*/  IMAD R0, R10, R0, R6 ;  /* 0x000000000a007224 */ /* 0x000fe400078e0206 */
[----:B------:R-:W-:-:S03]  /*ba60*/  IMAD.IADD R5, R5, 0x1, R7 ;  /* 0x0000000105057824 */ /* 0x000fc600078e0207 */
[----:B------:R-:W-:Y:S01]  /*ba70*/  SHF.R.S32.HI R7, RZ, 0x1f, R0 ;  /* 0x0000001fff077819 */ /* 0x000fe20000011400 */
[----:B------:R-:W-:Y:S01]  /*ba80*/  IMAD.WIDE.U32 R8, R0, UR6, R4 ;  /* 0x0000000600087c25 */ /* 0x000fe2000f8e0004 */
[----:B------:R-:W-:-:S03]  /*ba90*/  IADD3 R5, R6, 0x80, RZ ;  /* 0x0000008006057810 */ /* 0x000fc60007ffe0ff */
[----:B------:R-:W-:Y:S01]  /*baa0*/  IMAD R7, R7, UR6, RZ ;  /* 0x0000000607077c24 */ /* 0x000fe2000f8e02ff */
[----:B------:R-:W-:Y:S01]  /*bab0*/  LEA R4, P1, R8, UR8, 0x1 ;  /* 0x0000000808047c11 */ /* 0x000fe2000f8208ff */
[----:B------:R-:W-:Y:S02]  /*bac0*/  IMAD.MOV.U32 R6, RZ, RZ, R5 ;  /* 0x000000ffff067224 */ /* 0x000fe400078e0005 */
[----:B------:R-:W-:Y:S02]  /*bad0*/  IMAD R0, R0, UR7, R7 ;  /* 0x0000000700007c24 */ /* 0x000fe4000f8e0207 */
[----:B------:R-:W0:Y:S02]  /*bae0*/  @P0 LDC R7, c[0x0][0x44c] ;  /* 0x00011300ff070b82 */ /* 0x000e240000000800 */
[----:B------:R-:W-:-:S05]  /*baf0*/  IMAD.IADD R0, R9, 0x1, R0 ;  /* 0x0000000109007824 */ /* 0x000fca00078e0200 */
[----:B------:R-:W-:Y:S02]  /*bb00*/  LEA.HI.X R0, R8, UR9, R0, 0x1, P1 ;  /* 0x0000000908007c11 */ /* 0x000fe400088f0c00 */
[----:B------:R-:W1:Y:S01]  /*bb10*/  @P0 LDC R8, c[0x0][0x450] ;  /* 0x00011400ff080b82 */ /* 0x000e620000000800 */
[----:B0-----:R-:W-:-:S05]  /*bb20*/  @P0 IMAD.HI.U32 R7, R5, R7, RZ ;  /* 0x0000000705070227 */ /* 0x001fca00078e00ff */
[----:B-1----:R-:W-:-:S05]  /*bb30*/  @P0 SHF.R.U32.HI R6, RZ, R8, R7 ;  /* 0x00000008ff060219 */ /* 0x002fca0000011607 */
[----:B------:R-:W-:Y:S02]  /*bb40*/  IMAD.MOV R7, RZ, RZ, -R6 ;  /* 0x000000ffff077224 */ /* 0x000fe400078e0a06 */
[----:B------:R-:W-:-:S04]  /*bb50*/  IMAD.WIDE.U32 R2, R6, UR4, R2 ;  /* 0x0000000406027c25 */ /* 0x000fc8000f8e0002 */
[----:B------:R-:W-:Y:S01]  /*bb60*/  IMAD R5, R10, R7, R5 ;  /* 0x000000070a057224 */ /* 0x000fe200078e0205 */
[----:B------:R-:W-:-:S05]  /*bb70*/  SHF.R.S32.HI R7, RZ, 0x1f, R6 ;  /* 0x0000001fff077819 */ /* 0x000fca0000011406 */
[----:B------:R-:W-:Y:S01]  /*bb80*/  IMAD R7, R7, UR4, RZ ;  /* 0x0000000407077c24 */ /* 0x000fe2000f8e02ff */
[----:B------:R-:W-:Y:S02]  /*bb90*/  ULDC UR4, c[0x0][0x2b8] ;  /* 0x0000ae0000047ab9 */ /* 0x000fe40000000800 */
[----:B------:R-:W-:Y:S01]  /*bba0*/  ISETP.GE.AND P3, PT, R20, UR4, PT ;  /* 0x0000000414007c0c */ /* 0x000fe2000bf66270 */
[----:B------:R-:W-:Y:S01]  /*bbb0*/  IMAD R7, R6, UR5, R7 ;  /* 0x0000000506077c24 */ /* 0x000fe2000f8e0207 */
[----:B------:R-:W-:Y:S01]  /*bbc0*/  SHF.R.S32.HI R6, RZ, 0x1f, R5 ;  /* 0x0000001fff067819 */ /* 0x000fe20000011405 */
[----:B------:R-:W-:Y:S01]  /*bbd0*/  UMOV UR5, 0xffffffff ;  /* 0xffffffff00057882 */ /* 0x000fe20000000000 */
[----:B------:R-:W-:Y:S01]  /*bbe0*/  ISETP.GE.AND P1, PT, R11, UR4, PT ;  /* 0x000000040b007c0c */ /* 0x000fe2000bf26270 */
[----:B------:R-:W-:Y:S02]  /*bbf0*/  IMAD.IADD R3, R3, 0x1, R7 ;  /* 0x0000000103037824 */ /* 0x000fe400078e0207 */
[----:B------:R-:W-:-:S02]  /*bc00*/  IMAD R6, R6, UR6, RZ ;  /* 0x0000000606067c24 */ /* 0x000fc4000f8e02ff */
[----:B------:R-:W-:-:S04]  /*bc10*/  IMAD.WIDE.U32 R2, R5, UR6, R2 ;  /* 0x0000000605027c25 */ /* 0x000fc8000f8e0002 */
[----:B------:R-:W-:Y:S01]  /*bc20*/  IMAD R6, R5, UR7, R6 ;  /* 0x0000000705067c24 */ /* 0x000fe2000f8e0206 */
[----:B------:R-:W-:-:S03]  /*bc30*/  LEA R8, P0, R2, UR8, 0x1 ;  /* 0x0000000802087c11 */ /* 0x000fc6000f8008ff */
[----:B------:R-:W-:-:S05]  /*bc40*/  IMAD.IADD R3, R3, 0x1, R6 ;  /* 0x0000000103037824 */ /* 0x000fca00078e0206 */
[----:B------:R-:W-:Y:S02]  /*bc50*/  LEA.HI.X R3, R2, UR9, R3, 0x1, P0 ;  /* 0x0000000902037c11 */ /* 0x000fe400080f0c03 */
[----:B------:R-:W-:Y:S01]  /*bc60*/  ISETP.GE.AND P0, PT, R12, UR4, PT ;  /* 0x000000040c007c0c */ /* 0x000fe2000bf06270 */
[----:B------:R-:W-:-:S12]  /*bc70*/  BRA.DIV UR5, `(.L_x_10259) ;  /* 0x0000003605407947 */ /* 0x000fd8000b800000 */
[----:B------:R-:W2:Y:S04]  /*bc80*/  LDL.LU R5, [R1+0x30] ;  /* 0x0000300001057983 */ /* 0x000ea80000300800 */
[----:B------:R-:W3:Y:S01]  /*bc90*/  LDL R9, [R1+0x1c] ;  /* 0x00001c0001097983 */ /* 0x000ee20000100800 */
[----:B------:R-:W-:-:S03]  /*bca0*/  IMAD R25, R25, 0xc0, R21 ;  /* 0x000000c019197824 */ /* 0x000fc600078e0215 */
[----:B------:R-:W-:Y:S01]  /*bcb0*/  SHFL.IDX PT, R6, R0, RZ, 0x1c1f ;  /* 0x001c1fff00067589 */ /* 0x000fe200000e0000 */
[----:B--2---:R-:W-:-:S03]  /*bcc0*/  IMAD R2, R5, R10, RZ ;  /* 0x0000000a05027224 */ /* 0x004fc600078e02ff */
[----:B------:R-:W0:Y:S02]  /*bcd0*/  SHFL.IDX PT, R5, R4, RZ, 0x1c1f ;  /* 0x001c1fff04057589 */ /* 0x000e2400000e0000 */
[----:B------:R-:W-:-:S13]  /*bce0*/  ISETP.GE.AND P2, PT, R25, R2, PT ;  /* 0x000000021900720c */ /* 0x000fda0003f46270 */
[----:B0-----:R-:W-:-:S05]  /*bcf0*/  @!P2 LEA R5, P4, R20, R5, 0x1 ;  /* 0x000000051405a211 */ /* 0x001fca00078808ff */
[----:B------:R-:W-:-:S04]  /*bd00*/  @!P2 IMAD.X R6, RZ, RZ, R6, P4 ;  /* 0x000000ffff06a224 */ /* 0x000fc800020e0606 */
[----:B------:R-:W-:Y:S02]  /*bd10*/  @!P2 IMAD.MOV.U32 R7, RZ, RZ, R6 ;  /* 0x000000ffff07a224 */ /* 0x000fe400078e0006 */
[----:B------:R-:W-:Y:S02]  /*bd20*/  @!P2 IMAD.MOV.U32 R6, RZ, RZ, R5 ;  /* 0x000000ffff06a224 */ /* 0x000fe400078e0005 */
[----:B------:R-:W0:Y:S04]  /*bd30*/  SHFL.IDX PT, R5, R4, 0x1, 0x1c1f ;  /* 0x003c1f0004057f89 */ /* 0x000e2800000e0000 */
[----:B---3--:R-:W-:Y:S04]  /*bd40*/  @!P2 LDGSTS.E.BYPASS.LTC128B.128 [R9+0xc400], desc[UR36][R6.64], !P3 ;  /* 0x0c4000000609afae */ /* 0x008fe8000d901d64 */
[----:B------:R-:W-:Y:S04]  /*bd50*/  @!P2 LDGSTS.E.BYPASS.LTC128B.128 [R9+0xf400], desc[UR36][R6.64+0x40], !P0 ;  /* 0x0f4000400609afae */ /* 0x000fe8000c101d64 */
[----:B------:R1:W-:Y:S04]  /*bd60*/  @!P2 LDGSTS.E.BYPASS.LTC128B.128 [R9+0x12400], desc[UR36][R6.64+0x80], !P1 ;  /* 0x124000800609afae */ /* 0x0003e8000c901d64 */
[----:B-1----:R-:W1:Y:S01]  /*bd70*/  SHFL.IDX PT, R7, R0, 0x1, 0x1c1f ;  /* 0x003c1f0000077f89 */ /* 0x002e6200000e0000 */
[----:B------:R-:W-:-:S05]  /*bd80*/  VIADD R6, R25, 0x20 ;  /* 0x0000002019067836 */ /* 0x000fca0000000000 */
[----:B------:R-:W-:-:S13]  /*bd90*/  ISETP.GE.AND P2, PT, R6, R2, PT ;  /* 0x000000020600720c */ /* 0x000fda0003f46270 */
[----:B0-----:R-:W-:-:S05]  /*bda0*/  @!P2 LEA R5, P4, R20, R5, 0x1 ;  /* 0x000000051405a211 */ /* 0x001fca00078808ff */
[----:B-1----:R-:W-:Y:S02]  /*bdb0*/  @!P2 IMAD.X R7, RZ, RZ, R7, P4 ;  /* 0x000000ffff07a224 */ /* 0x002fe400020e0607 */
[----:B------:R-:W-:Y:S02]  /*bdc0*/  @!P2 IMAD.MOV.U32 R6, RZ, RZ, R5 ;  /* 0x000000ffff06a224 */ /* 0x000fe400078e0005 */
[----:B------:R-:W0:Y:S04]  /*bdd0*/  SHFL.IDX PT, R5, R4, 0x2, 0x1c1f ;  /* 0x005c1f0004057f89 */ /* 0x000e2800000e0000 */
[----:B------:R-:W-:Y:S04]  /*bde0*/  @!P2 LDGSTS.E.BYPASS.LTC128B.128 [R9+0xcc00], desc[UR36][R6.64], !P3 ;  /* 0x0cc000000609afae */ /* 0x000fe8000d901d64 */
[----:B------:R-:W-:Y:S04]  /*bdf0*/  @!P2 LDGSTS.E.BYPASS.LTC128B.128 [R9+0xfc00], desc[UR36][R6.64+0x40], !P0 ;  /* 0x0fc000400609afae */ /* 0x000fe8000c101d64 */
[----:B------:R1:W-:Y:S04]  /*be00*/  @!P2 LDGSTS.E.BYPASS.LTC128B.128 [R9+0x12c00], desc[UR36][R6.64+0x80], !P1 ;  /* 0x12c000800609afae */ /* 0x0003e8000c901d64 */
[----:B------:R-:W-:Y:S04]  /*be10*/  SHFL.IDX PT, R4, R4, 0x3, 0x1c1f ;  /* 0x007c1f0004047f89 */ /* 0x000fe800000e0000 */
[----:B-1----:R-:W1:Y:S01]  /*be20*/  SHFL.IDX PT, R7, R0, 0x2, 0x1c1f ;  /* 0x005c1f0000077f89 */ /* 0x002e6200000e0000 */
[----:B------:R-:W-:-:S03]  /*be30*/  VIADD R6, R25, 0x40 ;  /* 0x0000004019067836 */ /* 0x000fc60000000000 */
[----:B------:R-:W2:Y:S02]  /*be40*/  SHFL.IDX PT, R0, R0, 0x3, 0x1c1f ;  /* 0x007c1f0000007f89 */ /* 0x000ea400000e0000 */
[----:B------:R-:W-:-:S13]  /*be50*/  ISETP.GE.AND P2, PT, R6, R2, PT ;  /* 0x000000020600720c */ /* 0x000fda0003f46270 */
[----:B0-----:R-:W-:-:S05]  /*be60*/  @!P2 LEA R5, P4, R20, R5, 0x1 ;  /* 0x000000051405a211 */ /* 0x001fca00078808ff */
[----:B-1----:R-:W-:Y:S02]  /*be70*/  @!P2 IMAD.X R7, RZ, RZ, R7, P4 ;  /* 0x000000ffff07a224 */ /* 0x002fe400020e0607 */
[----:B------:R-:W-:Y:S02]  /*be80*/  @!P2 IMAD.MOV.U32 R6, RZ, RZ, R5 ;  /* 0x000000ffff06a224 */ /* 0x000fe400078e0005 */
[----:B------:R-:W-:-:S03]  /*be90*/  VIADD R5, R25, 0x60 ;  /* 0x0000006019057836 */ /* 0x000fc60000000000 */
[----:B------:R-:W-:Y:S04]  /*bea0*/  @!P2 LDGSTS.E.BYPASS.LTC128B.128 [R9+0xd400], desc[UR36][R6.64], !P3 ;  /* 0x0d4000000609afae */ /* 0x000fe8000d901d64 */
[----:B------:R-:W-:Y:S04]  /*beb0*/  @!P2 LDGSTS.E.BYPASS.LTC128B.128 [R9+0x10400], desc[UR36][R6.64+0x40], !P0 ;  /* 0x104000400609afae */ /* 0x000fe8000c101d64 */
[----:B------:R-:W-:Y:S01]  /*bec0*/  @!P2 LDGSTS.E.BYPASS.LTC128B.128 [R9+0x13400], desc[UR36][R6.64+0x80], !P1 ;  /* 0x134000800609afae */ /* 0x000fe2000c901d64 */
[----:B------:R-:W-:-:S13]  /*bed0*/  ISETP.GE.AND P2, PT, R5, R2, PT ;  /* 0x000000020500720c */ /* 0x000fda0003f46270 */
[----:B------:R-:W-:-:S05]  /*bee0*/  @!P2 LEA R4, P4, R20, R4, 0x1 ;  /* 0x000000041404a211 */ /* 0x000fca00078808ff */
[----:B--2---:R-:W-:-:S04]  /*bef0*/  @!P2 IMAD.X R0, RZ, RZ, R0, P4 ;  /* 0x000000ffff00a224 */ /* 0x004fc800020e0600 */
[----:B------:R-:W-:Y:S02]  /*bf00*/  @!P2 IMAD.MOV.U32 R5, RZ, RZ, R0 ;  /* 0x000000ffff05a224 */ /* 0x000fe400078e0000 */
[----:B------:R-:W-:Y:S04]  /*bf10*/  SHFL.IDX PT, R0, R3, RZ, 0x1c1f ;  /* 0x001c1fff03007589 */ /* 0x000fe800000e0000 */
[----:B------:R-:W-:Y:S04]  /*bf20*/  @!P2 LDGSTS.E.BYPASS.LTC128B.128 [R9+0xdc00], desc[UR36][R4.64], !P3 ;  /* 0x0dc000000409afae */ /* 0x000fe8000d901d64 */
[----:B------:R-:W-:Y:S04]  /*bf30*/  @!P2 LDGSTS.E.BYPASS.LTC128B.128 [R9+0x10c00], desc[UR36][R4.64+0x40], !P0 ;  /* 0x10c000400409afae */ /* 0x000fe8000c101d64 */
[----:B------:R0:W-:Y:S04]  /*bf40*/  @!P2 LDGSTS.E.BYPASS.LTC128B.128 [R9+0x13c00], desc[UR36][R4.64+0x80], !P1 ;  /* 0x13c000800409afae */ /* 0x0001e8000c901d64 */
[----:B------:R-:W-:Y:S04]  /*bf50*/  SHFL.IDX PT, R3, R3, 0x1, 0x1c1f ;  /* 0x003c1f0003037f89 */ /* 0x000fe800000e0000 */
[----:B0-----:R-:W0:Y:S01]  /*bf60*/  SHFL.IDX PT, R4, R8, RZ, 0x1c1f ;  /* 0x001c1fff08047589 */ /* 0x001e2200000e0000 */
[----:B------:R-:W-:-:S03]  /*bf70*/  VIADD R5, R25, 0x80 ;  /* 0x0000008019057836 */ /* 0x000fc60000000000 */
[----:B------:R-:W1:Y:S02]  /*bf80*/  SHFL.IDX PT, R8, R8, 0x1, 0x1c1f ;  /* 0x003c1f0008087f89 */ /* 0x000e6400000e0000 */
[----:B------:R-:W-:-:S13]  /*bf90*/  ISETP.GE.AND P2, PT, R5, R2, PT ;  /* 0x000000020500720c */ /* 0x000fda0003f46270 */
[----:B0-----:R-:W-:-:S05]  /*bfa0*/  @!P2 LEA R4, P4, R20, R4, 0x1 ;  /* 0x000000041404a211 */ /* 0x001fca00078808ff */
[----:B------:R-:W-:-:S04]  /*bfb0*/  @!P2 IMAD.X R0, RZ, RZ, R0, P4 ;  /* 0x000000ffff00a224 */ /* 0x000fc800020e0600 */
[----:B------:R-:W-:-:S05]  /*bfc0*/  @!P2 IMAD.MOV.U32 R5, RZ, RZ, R0 ;  /* 0x000000ffff05a224 */ /* 0x000fca00078e0000 */
[----:B------:R0:W-:Y:S04]  /*bfd0*/  @!P2 LDGSTS.E.BYPASS.LTC128B.128 [R9+0xe400], desc[UR36][R4.64], !P3 ;  /* 0x0e4000000409afae */ /* 0x0001e8000d901d64 */
[----:B------:R0:W-:Y:S04]  /*bfe0*/  @!P2 LDGSTS.E.BYPASS.LTC128B.128 [R9+0x11400], desc[UR36][R4.64+0x40], !P0 ;  /* 0x114000400409afae */ /* 0x0001e8000c101d64 */
[----:B-1----:R0:W-:Y:S02]  /*bff0*/  @!P2 LDGSTS.E.BYPASS.LTC128B.128 [R9+0x14400], desc[UR36][R4.64+0x80], !P1 ;  /* 0x144000800409afae */ /* 0x0021e4000c901d64 */
.L_x_10338:
[----:B------:R-:W2:Y:S01]  /*c000*/  LDL R0, [R1+0x1c] ;  /* 0x00001c0001007983 */ /* 0x000ea20000100800 */
[----:B------:R-:W-:-:S05]  /*c010*/  VIADD R25, R25, 0xa0 ;  /* 0x000000a019197836 */ /* 0x000fca0000000000 */
[----:B------:R-:W-:-:S13]  /*c020*/  ISETP.GE.AND P2, PT, R25, R2, PT ;  /* 0x000000021900720c */ /* 0x000fda0003f46270 */
[----:B------:R-:W-:-:S05]  /*c030*/  @!P2 LEA R2, P4, R20, R8, 0x1 ;  /* 0x000000081402a211 */ /* 0x000fca00078808ff */
[----:B------:R-:W-:-:S05]  /*c040*/  @!P2 IMAD.X R3, RZ, RZ, R3, P4 ;  /* 0x000000ffff03a224 */ /* 0x000fca00020e0603 */
[----:B------:R-:W-:Y:S01]  /*c050*/  @!PT LDS RZ, [RZ] ;  /* 0x00000000fffff984 */ /* 0x000fe20000000800 */
[----:B------:R-:W-:Y:S01]  /*c060*/  @!PT LDS RZ, [RZ] ;  /* 0x00000000fffff984 */ /* 0x000fe20000000800 */
[----:B------:R-:W-:Y:S01]  /*c070*/  @!PT LDS RZ, [RZ] ;  /* 0x00000000fffff984 */ /* 0x000fe20000000800 */
[----:B--2---:R1:W-:Y:S04]  /*c080*/  @!P2 LDGSTS.E.BYPASS.LTC128B.128 [R0+0xec00], desc[UR36][R2.64], !P3 ;  /* 0x0ec000000200afae */ /* 0x0043e8000d901d64 */
[----:B------:R1:W-:Y:S01]  /*c090*/  @!P2 LDGSTS.E.BYPASS.LTC128B.128 [R0+0x11c00], desc[UR36][R2.64+0x40], !P0 ;  /* 0x11c000400200afae */ /* 0x0003e2000c101d64 */
[----:B------:R-:W-:-:S03]  /*c0a0*/  PLOP3.LUT P0, PT, PT, PT, PT, 0x80, 0x0 ;  /* 0x000000000000781c */ /* 0x000fc60003f0f070 */
[----:B------:R1:W-:Y:S01]  /*c0b0*/  @!P2 LDGSTS.E.BYPASS.LTC128B.128 [R0+0x14c00], desc[UR36][R2.64+0x80], !P1 ;  /* 0x14c000800200afae */ /* 0x0003e2000c901d64 */
[----:B------:R-:W-:-:S09]  /*c0c0*/  NOP ;  /* 0x0000000000007918 */ /* 0x000fd20000000000 */
.L_x_10260:
[----:B------:R-:W-:Y:S02]  /*c0d0*/  PLOP3.LUT P1, PT, P1, P0, PT, 0xa2, 0x0 ;  /* 0x000000000000781c */ /* 0x000fe40000f21472 */
[----:B------:R-:W-:-:S08]  /*c0e0*/  @P0 R2UR P1, UR4, R17 ;  /* 0x00000000110402ca */ /* 0x000fd00000020000 */
[----:B------:R-:W-:-:S05]  /*c0f0*/  @P0 PLOP3.LUT P0, PT, P1, PT, PT, 0x80, 0x0 ;  /* 0x000000000000081c */ /* 0x000fca0000f0f070 */
[----:B------:R-:W-:Y:S01]  /*c100*/  @!P1 SYNCS.ARRIVE.TRANS64.RED.A0T1 RZ, [UR4+0x2d800], RZ ;  /* 0x02d800ffffff99a7 */ /* 0x000fe20008200404 */
[----:B------:R-:W-:Y:S07]  /*c110*/  @!P1 ARRIVES.LDGSTSBAR.64.TRANSCNT [UR4+0x2d800] ;  /* 0x02d80000ff0099b0 */ /* 0x000fee0008000a84 */
[----:B------:R-:W-:Y:S05]  /*c120*/  @P0 BRA.U.ANY `(.L_x_10260) ;  /* 0xfffffffd00e80947 */ /* 0x000fea000393ffff */
[----:B-1----:R-:W2:Y:S02]  /*c130*/  LDL.LU R2, [R1+0x3c] ;  /* 0x00003c0001027983 */ /* 0x002ea40000300800 */
[----:B--2---:R-:W-:-:S05]  /*c140*/  VIADD R2, R2, 0x1 ;  /* 0x0000000102027836 */ /* 0x004fca0000000000 */
        /* <DEDUP_REMOVED lines=9> */
[----:B-12---:R-:W-:Y:S05]  /*c1e0*/  @!P0 BRA `(.L_x_10262) ;  /* 0x0000003400e48947 */ /* 0x006fea0003800000 */
.L_x_10339:
[----:B------:R-:W-:Y:S05]  /*c1f0*/  BSYNC B0 ;  /* 0x0000000000007941 */ /* 0x000fea0003800000 */
.L_x_10261:
[----:B------:R-:W1:Y:S04]  /*c200*/  LDL.LU R3, [R1+0x34] ;  /* 0x0000340001037983 */ /* 0x000e680000300800 */
[----:B------:R-:W2:Y:S01]  /*c210*/  LDL R2, [R1+0x10] ;  /* 0x0000100001027983 */ /* 0x000ea20000100800 */
[----:B------:R-:W-:Y:S01]  /*c220*/  BSSY B0, `(.L_x_10263) ;  /* 0x00000fa000007945 */ /* 0x000fe20003800000 */
[----:B-1----:R-:W-:-:S05]  /*c230*/  VIADD R0, R3, 0xfffffffe ;  /* 0xfffffffe03007836 */ /* 0x002fca0000000000 */
[----:B--2---:R-:W-:-:S13]  /*c240*/  ISETP.GE.AND P0, PT, R0, R2, PT ;  /* 0x000000020000720c */ /* 0x004fda0003f06270 */
[----:B------:R-:W-:Y:S05]  /*c250*/  @!P0 BRA `(.L_x_10264) ;  /* 0x0000000c00d88947 */ /* 0x000fea0003800000 */
[----:B------:R-:W0:Y:S01]  /*c260*/  S2R R2, SR_TID.X ;  /* 0x0000000000027919 */ /* 0x000e220000002100 */
[----:B------:R-:W-:Y:S01]  /*c270*/  ULDC UR4, c[0x0][0x2f4] ;  /* 0x0000bd0000047ab9 */ /* 0x000fe20000000800 */
[----:B------:R-:W-:Y:S01]  /*c280*/  IMAD.MOV.U32 R20, RZ, RZ, R29 ;  /* 0x000000ffff147224 */ /* 0x000fe200078e001d */
[----:B------:R1:W-:Y:S01]  /*c290*/  STL [R1], R23 ;  /* 0x0000001701007387 */ /* 0x0003e20000100800 */
[----:B------:R-:W-:Y:S02]  /*c2a0*/  IMAD.MOV.U32 R10, RZ, RZ, R22 ;  /* 0x000000ffff0a7224 */ /* 0x000fe400078e0016 */
[----:B0-----:R-:W-:-:S05]  /*c2b0*/  IMAD.SHL.U32 R4, R2, 0x8, RZ ;  /* 0x0000000802047824 */ /* 0x001fca00078e00ff */
[----:B------:R-:W-:-:S04]  /*c2c0*/  LOP3.LUT R4, R4, 0x18, RZ, 0xc0, !PT ;  /* 0x0000001804047812 */ /* 0x000fc800078ec0ff */
[C---:B------:R-:W-:Y:S02]  /*c2d0*/  LOP3.LUT R3, R4.reuse, 0x20, RZ, 0xfc, !PT ;  /* 0x0000002004037812 */ /* 0x040fe400078efcff */
[C---:B------:R-:W-:Y:S02]  /*c2e0*/  LOP3.LUT R2, R4.reuse, 0x40, RZ, 0xfc, !PT ;  /* 0x0000004004027812 */ /* 0x040fe400078efcff */
[----:B------:R-:W-:Y:S02]  /*c2f0*/  ISETP.GE.AND P3, PT, R4, UR4, PT ;  /* 0x0000000404007c0c */ /* 0x000fe4000bf66270 */
[----:B------:R-:W-:Y:S02]  /*c300*/  ISETP.GE.AND P2, PT, R3, UR4, PT ;  /* 0x0000000403007c0c */ /* 0x000fe4000bf46270 */
[----:B-1----:R-:W-:-:S13]  /*c310*/  ISETP.GE.AND P1, PT, R2, UR4, PT ;  /* 0x0000000402007c0c */ /* 0x002fda000bf26270 */
.L_x_10277:
[----:B------:R-:W2:Y:S01]  /*c320*/  LDL R9, [R1+0x14] ;  /* 0x0000140001097983 */ /* 0x000ea20000100800 */
[----:B------:R-:W0:Y:S03]  /*c330*/  LDC R4, c[0x0][0x430] ;  /* 0x00010c00ff047b82 */ /* 0x000e260000000800 */
[----:B------:R-:W3:Y:S04]  /*c340*/  LDL R8, [R1+0x18] ;  /* 0x0000180001087983 */ /* 0x000ee80000100800 */
[----:B------:R-:W4:Y:S01]  /*c350*/  LDL R7, [R1+0x4] ;  /* 0x0000040001077983 */ /* 0x000f220000100800 */
[----:B------:R-:W1:Y:S03]  /*c360*/  S2R R2, SR_TID.X ;  /* 0x0000000000027919 */ /* 0x000e660000002100 */
[----:B------:R-:W5:Y:S01]  /*c370*/  LDL R6, [R1+0x48] ;  /* 0x0000480001067983 */ /* 0x000f620000100800 */
[----:B0-----:R-:W-:-:S13]  /*c380*/  ISETP.NE.AND P0, PT, R4, 0x1, PT ;  /* 0x000000010400780c */ /* 0x001fda0003f05270 */
[----:B------:R-:W0:Y:S01]  /*c390*/  @P0 LDC R5, c[0x0][0x434] ;  /* 0x00010d00ff050b82 */ /* 0x000e220000000800 */
[----:B-1----:R-:W-:-:S04]  /*c3a0*/  LOP3.LUT R3, R2, 0x7f, RZ, 0xc0, !PT ;  /* 0x0000007f02037812 */ /* 0x002fc800078ec0ff */
[----:B------:R-:W-:-:S03]  /*c3b0*/  SHF.R.U32.HI R4, RZ, 0x2, R3 ;  /* 0x00000002ff047819 */ /* 0x000fc60000011603 */
[----:B------:R-:W1:Y:S01]  /*c3c0*/  @P0 LDC R3, c[0x0][0x438] ;  /* 0x00010e00ff030b82 */ /* 0x000e620000000800 */
[----:B------:R-:W-:Y:S02]  /*c3d0*/  IMAD.SHL.U32 R2, R2, 0x20, RZ ;  /* 0x0000002002027824 */ /* 0x000fe400078e00ff */
[----:B------:R-:W-:-:S03]  /*c3e0*/  IMAD R4, R0, 0x80, R4 ;  /* 0x0000008000047824 */ /* 0x000fc600078e0204 */
[----:B------:R-:W-:Y:S01]  /*c3f0*/  LOP3.LUT R2, R2, 0x60, RZ, 0xc0, !PT ;  /* 0x0000006002027812 */ /* 0x000fe200078ec0ff */
[----:B------:R-:W-:Y:S05]  /*c400*/  YIELD ;  /* 0x0000000000007946 */ /* 0x000fea0003800000 */
[----:B------:R-:W-:Y:S01]  /*c410*/  ULDC UR4, c[0x0][0x430] ;  /* 0x00010c0000047ab9 */ /* 0x000fe20000000800 */
[----:B--2---:R-:W-:-:S05]  /*c420*/  IADD3 R4, R2, R4, R9 ;  /* 0x0000000402047210 */ /* 0x004fca0007ffe009 */
[----:B0-----:R-:W-:Y:S01]  /*c430*/  @P0 IMAD.HI.U32 R5, R4, R5, RZ ;  /* 0x0000000504050227 */ /* 0x001fe200078e00ff */
[----:B------:R-:W-:-:S04]  /*c440*/  MOV R2, R4 ;  /* 0x0000000400027202 */ /* 0x000fc80000000f00 */
[----:B-1----:R-:W-:-:S05]  /*c450*/  @P0 SHF.R.U32.HI R2, RZ, R3, R5 ;  /* 0x00000003ff020219 */ /* 0x002fca0000011605 */
[--C-:B------:R-:W-:Y:S01]  /*c460*/  IMAD.MOV R9, RZ, RZ, -R2.reuse ;  /* 0x000000ffff097224 */ /* 0x100fe200078e0a02 */
[----:B------:R-:W-:-:S03]  /*c470*/  SHF.R.S32.HI R3, RZ, 0x1f, R2 ;  /* 0x0000001fff037819 */ /* 0x000fc60000011402 */
[----:B------:R-:W-:Y:S01]  /*c480*/  IMAD R9, R9, UR4, R4 ;  /* 0x0000000409097c24 */ /* 0x000fe2000f8e0204 */
[----:B------:R-:W-:Y:S02]  /*c490*/  ULDC.64 UR4, c[0x0][0x428] ;  /* 0x00010a0000047ab9 */ /* 0x000fe40000000a00 */
[----:B---3--:R-:W-:Y:S02]  /*c4a0*/  IMAD R4, R8, UR4, RZ ;  /* 0x0000000408047c24 */ /* 0x008fe4000f8e02ff */
[----:B----4-:R-:W-:-:S04]  /*c4b0*/  IMAD.WIDE.U32 R2, R7, UR4, R2 ;  /* 0x0000000407027c25 */ /* 0x010fc8000f8e0002 */
[----:B------:R-:W-:Y:S01]  /*c4c0*/  IMAD R4, R7, UR5, R4 ;  /* 0x0000000507047c24 */ /* 0x000fe2000f8e0204 */
[----:B------:R-:W-:-:S03]  /*c4d0*/  ULDC.64 UR4, c[0x0][0x418] ;  /* 0x0001060000047ab9 */ /* 0x000fc60000000a00 */
[----:B------:R-:W-:Y:S01]  /*c4e0*/  IMAD.IADD R3, R4, 0x1, R3 ;  /* 0x0000000104037824 */ /* 0x000fe200078e0203 */
[----:B------:R-:W-:-:S04]  /*c4f0*/  LEA R4, P0, R2, UR4, 0x2 ;  /* 0x0000000402047c11 */ /* 0x000fc8000f8010ff */
[----:B------:R-:W-:-:S05]  /*c500*/  LEA.HI.X R5, R2, UR5, R3, 0x2, P0 ;  /* 0x0000000502057c11 */ /* 0x000fca00080f1403 */
[----:B------:R-:W2:Y:S01]  /*c510*/  LDG.E R7, desc[UR36][R4.64] ;  /* 0x0000002404077981 */ /* 0x000ea2000c1e1900 */
[----:B-----5:R-:W-:Y:S01]  /*c520*/  ISETP.NE.AND P4, PT, R6, 0x3, PT ;  /* 0x000000030600780c */ /* 0x020fe20003f85270 */
[----:B------:R-:W-:-:S05]  /*c530*/  VIADD R22, R10, 0x1 ;  /* 0x000000010a167836 */ /* 0x000fca0000000000 */
[----:B------:R-:W-:-:S04]  /*c540*/  ISETP.NE.AND P0, PT, R22, 0x2, PT ;  /* 0x000000021600780c */ /* 0x000fc80003f05270 */
[----:B------:R-:W-:Y:S01]  /*c550*/  SEL R29, RZ, 0x1, P0 ;  /* 0x00000001ff1d7807 */ /* 0x000fe20000000000 */
[----:B------:R-:W-:Y:S01]  /*c560*/  IMAD.MOV.U32 R23, RZ, RZ, R0 ;  /* 0x000000ffff177224 */ /* 0x000fe200078e0000 */
[----:B------:R-:W-:Y:S02]  /*c570*/  SEL R22, R22, RZ, P0 ;  /* 0x000000ff16167207 */ /* 0x000fe40000000000 */
[----:B------:R-:W-:Y:S02]  /*c580*/  LOP3.LUT R29, R20, R29, RZ, 0x3c, !PT ;  /* 0x0000001d141d7212 */ /* 0x000fe400078e3cff */
[----:B--2---:R-:W-:Y:S01]  /*c590*/  SHF.R.S32.HI R28, RZ, 0x1f, R7 ;  /* 0x0000001fff1c7819 */ /* 0x004fe20000011407 */
[----:B------:R-:W-:Y:S06]  /*c5a0*/  @!P4 BRA `(.L_x_10265) ;  /* 0x000000000004c947 */ /* 0x000fec0003800000 */
[----:B------:R-:W-:Y:S01]  /*c5b0*/  BPT.TRAP 0x1 ;  /* 0x000000040000795c */ /* 0x000fe20000300000 */
.L_x_10265:
[----:B------:R-:W-:Y:S01]  /*c5c0*/  IMAD R5, R22, 0x8, R17 ;  /* 0x0000000816057824 */ /* 0x000fe200078e0211 */
[----:B------:R-:W-:Y:S01]  /*c5d0*/  SHF.L.U32 R0, R29, 0x1f, RZ ;  /* 0x0000001f1d007819 */ /* 0x000fe200000006ff */
[----:B------:R-:W-:Y:S03]  /*c5e0*/  BSSY B1, `(.L_x_10266) ;  /* 0x0000003000017945 */ /* 0x000fe60003800000 */
[----:B------:R-:W0:Y:S02]  /*c5f0*/  SYNCS.PHASECHK.TRANS64.TRYWAIT P0, [R5+URZ+0x2d840], R0 ;  /* 0x02d84000050075a7 */ /* 0x000e24000800017f */
[----:B0-----:R-:W-:Y:S05]  /*c600*/  @!P0 BRA `(.L_x_10267) ;  /* 0x0000003000f08947 */ /* 0x001fea0003800000 */
.L_x_10340:
[----:B------:R-:W-:Y:S05]  /*c610*/  BSYNC B1 ;  /* 0x0000000000017941 */ /* 0x000fea0003800000 */
.L_x_10266:
[----:B------:R-:W1:Y:S01]  /*c620*/  S2R R6, SR_TID.X ;  /* 0x0000000000067919 */ /* 0x000e620000002100 */
[----:B------:R-:W-:Y:S01]  /*c630*/  SHF.R.S32.HI R21, RZ, 0x1f, R9 ;  /* 0x0000001fff157819 */ /* 0x000fe20000011409 */
[----:B------:R-:W-:Y:S01]  /*c640*/  ULDC.64 UR4, c[0x0][0x300] ;  /* 0x0000c00000047ab9 */ /* 0x000fe20000000a00 */
[----:B------:R-:W-:Y:S01]  /*c650*/  ULDC.64 UR6, c[0x0][0x2e8] ;  /* 0x0000ba0000067ab9 */ /* 0x000fe20000000a00 */
[----:B------:R-:W-:Y:S01]  /*c660*/  IMAD.WIDE.U32 R2, R9, UR4, RZ ;  /* 0x0000000409027c25 */ /* 0x000fe2000f8e00ff */
[C---:B------:R-:W-:Y:S02]  /*c670*/  LOP3.LUT P5, RZ, R16.reuse, 0x2, RZ, 0xc0, !PT ;  /* 0x0000000210ff7812 */ /* 0x040fe400078ac0ff */
[----:B------:R-:W-:Y:S01]  /*c680*/  LOP3.LUT P4, RZ, R16, 0x1, RZ, 0xc0, !PT ;  /* 0x0000000110ff7812 */ /* 0x000fe2000788c0ff */
[----:B0-----:R-:W-:-:S04]  /*c690*/  IMAD R0, R21, UR4, RZ ;  /* 0x0000000415007c24 */ /* 0x001fc8000f8e02ff */
        /* <DEDUP_REMOVED lines=8> */
[----:B-1----:R-:W-:Y:S02]  /*c720*/  IMAD.SHL.U32 R4, R6, 0x8, RZ ;  /* 0x0000000806047824 */ /* 0x002fe400078e00ff */
[----:B------:R-:W-:Y:S01]  /*c730*/  IMAD.WIDE.U32 R2, R26, UR4, R2 ;  /* 0x000000041a027c25 */ /* 0x000fe2000f8e0002 */
[----:B------:R-:W-:Y:S02]  /*c740*/  UMOV UR4, 0xffffffff ;  /* 0xffffffff00047882 */ /* 0x000fe40000000000 */
[----:B------:R-:W-:Y:S01]  /*c750*/  LOP3.LUT R4, R4, 0xd8, RZ, 0xc0, !PT ;  /* 0x000000d804047812 */ /* 0x000fe200078ec0ff */
[----:B------:R-:W-:Y:S02]  /*c760*/  IMAD.SHL.U32 R11, R6, 0x8, RZ ;  /* 0x00000008060b7824 */ /* 0x000fe400078e00ff */
[----:B------:R-:W-:Y:S01]  /*c770*/  IMAD R8, R26, UR5, R3 ;  /* 0x000000051a087c24 */ /* 0x000fe2000f8e0203 */
[----:B------:R-:W-:-:S02]  /*c780*/  LOP3.LUT R4, R4, 0x18, R6, 0x78, !PT ;  /* 0x0000001804047812 */ /* 0x000fc400078e7806 */
[----:B------:R-:W-:Y:S02]  /*c790*/  LEA R6, P0, R2, UR6, 0x1 ;  /* 0x0000000602067c11 */ /* 0x000fe4000f8008ff */
[----:B------:R-:W-:Y:S02]  /*c7a0*/  LOP3.LUT R4, R4, 0x320, R11, 0xf8, !PT ;  /* 0x0000032004047812 */ /* 0x000fe400078ef80b */
[----:B------:R-:W-:-:S03]  /*c7b0*/  LEA.HI.X R8, R2, UR7, R8, 0x1, P0 ;  /* 0x0000000702087c11 */ /* 0x000fc600080f0c08 */
[----:B------:R-:W-:Y:S01]  /*c7c0*/  IMAD R4, R22, 0x3000, R4 ;  /* 0x0000300016047824 */ /* 0x000fe200078e0204 */
[----:B------:R-:W-:Y:S06]  /*c7d0*/  BRA.DIV UR4, `(.L_x_10268) ;  /* 0x0000003204907947 */ /* 0x000fec000b800000 */
[----:B------:R-:W0:Y:S01]  /*c7e0*/  S2R R3, SR_TID.X ;  /* 0x0000000000037919 */ /* 0x000e220000002100 */
[----:B------:R-:W-:Y:S01]  /*c7f0*/  LOP3.LUT P6, RZ, R16, 0x4, RZ, 0xc0, !PT ;  /* 0x0000000410ff7812 */ /* 0x000fe200078cc0ff */
[----:B------:R-:W-:Y:S01]  /*c800*/  IMAD R4, R4, 0x2, R17 ;  /* 0x0000000204047824 */ /* 0x000fe200078e0211 */
[----:B------:R-:W1:Y:S04]  /*c810*/  SHFL.IDX PT, R2, R6, RZ, 0x1c1f ;  /* 0x001c1fff06027589 */ /* 0x000e6800000e0000 */
[----:B------:R-:W-:Y:S01]  /*c820*/  SHFL.IDX PT, R25, R8, 0x2, 0x1c1f ;  /* 0x005c1f0008197f89 */ /* 0x000fe200000e0000 */
[----:B0-----:R-:W-:-:S03]  /*c830*/  IMAD.SHL.U32 R11, R3, 0x8, RZ ;  /* 0x00000008030b7824 */ /* 0x001fc600078e00ff */
[----:B------:R-:W0:Y:S02]  /*c840*/  SHFL.IDX PT, R3, R8, RZ, 0x1c1f ;  /* 0x001c1fff08037589 */ /* 0x000e2400000e0000 */
[----:B------:R-:W-:-:S05]  /*c850*/  LOP3.LUT R11, R11, 0x18, RZ, 0xc0, !PT ;  /* 0x000000180b0b7812 */ /* 0x000fca00078ec0ff */
[----:B------:R-:W-:-:S05]  /*c860*/  IMAD.SHL.U32 R0, R11, 0x2, RZ ;  /* 0x000000020b007824 */ /* 0x000fca00078e00ff */
[----:B-1----:R-:W-:-:S05]  /*c870*/  IADD3 R2, P0, R2, R0, RZ ;  /* 0x0000000002027210 */ /* 0x002fca0007f1e0ff */
[----:B0-----:R-:W-:-:S05]  /*c880*/  IMAD.X R3, RZ, RZ, R3, P0 ;  /* 0x000000ffff037224 */ /* 0x001fca00000e0603 */
        /* <DEDUP_REMOVED lines=18> */
.L_x_10350:
        /* <DEDUP_REMOVED lines=11> */
.L_x_10269:
        /* <DEDUP_REMOVED lines=11> */
.L_x_10270:
[----:B------:R1:W-:Y:S01]  /*cb10*/  SYNCS.ARRIVE.TRANS64.A1T0 RZ, [R5+URZ+0x2d830], RZ ;  /* 0x02d830ff05ff79a7 */ /* 0x0003e2000810003f */
[----:B------:R-:W-:Y:S05]  /*cb20*/  @!P5 BRA `(.L_x_10271) ;  /* 0x000000000004d947 */ /* 0x000fea0003800000 */
[----:B------:R-:W-:Y:S01]  /*cb30*/  BPT.TRAP 0x1 ;  /* 0x000000040000795c */ /* 0x000fe20000300000 */
.L_x_10271:
[----:B------:R-:W-:Y:S01]  /*cb40*/  SHF.L.U32 R2, R20, 0x1f, RZ ;  /* 0x0000001f14027819 */ /* 0x000fe200000006ff */
[----:B-1----:R-:W-:Y:S01]  /*cb50*/  IMAD R5, R10, 0x8, R17 ;  /* 0x000000080a057824 */ /* 0x002fe200078e0211 */
[----:B------:R-:W-:Y:S03]  /*cb60*/  BSSY B1, `(.L_x_10272) ;  /* 0x0000003000017945 */ /* 0x000fe60003800000 */
[----:B------:R-:W1:Y:S02]  /*cb70*/  SYNCS.PHASECHK.TRANS64.TRYWAIT P0, [R5+URZ+0x2d860], R2 ;  /* 0x02d86002050075a7 */ /* 0x000e64000800017f */
[----:B-1----:R-:W-:Y:S05]  /*cb80*/  @!P0 BRA `(.L_x_10273) ;  /* 0x0000003000f88947 */ /* 0x002fea0003800000 */
.L_x_10351:
[----:B------:R-:W-:Y:S05]  /*cb90*/  BSYNC B1 ;  /* 0x0000000000017941 */ /* 0x000fea0003800000 */
.L_x_10272:
[----:B------:R-:W2:Y:S04]  /*cba0*/  LDL R11, [R1+0xc] ;  /* 0x00000c00010b7983 */ /* 0x000ea80000100800 */
[----:B0-----:R-:W2:Y:S01]  /*cbb0*/  LDL.LU R6, [R1] ;  /* 0x0000000001067983 */ /* 0x001ea20000300800 */
[----:B------:R-:W0:Y:S01]  /*cbc0*/  S2R R12, SR_TID.X ;  /* 0x00000000000c7919 */ /* 0x000e220000002100 */
[----:B------:R-:W-:Y:S01]  /*cbd0*/  UMOV UR4, 0xffffffff ;  /* 0xffffffff00047882 */ /* 0x000fe20000000000 */
[C---:B0-----:R-:W-:Y:S01]  /*cbe0*/  IMAD.SHL.U32 R4, R12.reuse, 0x8, RZ ;  /* 0x000000080c047824 */ /* 0x041fe200078e00ff */
[C---:B------:R-:W-:Y:S01]  /*cbf0*/  LOP3.LUT R3, R12.reuse, 0x7f, RZ, 0xc0, !PT ;  /* 0x0000007f0c037812 */ /* 0x040fe200078ec0ff */
[----:B------:R-:W-:-:S03]  /*cc00*/  IMAD.SHL.U32 R8, R12, 0x8, RZ ;  /* 0x000000080c087824 */ /* 0x000fc600078e00ff */
[----:B------:R-:W-:-:S04]  /*cc10*/  LOP3.LUT R4, R4, 0xd8, RZ, 0xc0, !PT ;  /* 0x000000d804047812 */ /* 0x000fc800078ec0ff */
[----:B------:R-:W-:Y:S02]  /*cc20*/  LOP3.LUT R4, R4, 0x18, R12, 0x78, !PT ;  /* 0x0000001804047812 */ /* 0x000fe400078e780c */
[----:B------:R-:W-:Y:S02]  /*cc30*/  SHF.R.U32.HI R3, RZ, 0x2, R3 ;  /* 0x00000002ff037819 */ /* 0x000fe40000011603 */
[----:B------:R-:W-:-:S05]  /*cc40*/  LOP3.LUT R4, R4, 0x320, R8, 0xf8, !PT ;  /* 0x0000032004047812 */ /* 0x000fca00078ef808 */
[----:B------:R-:W-:Y:S02]  /*cc50*/  IMAD R4, R10, 0x3000, R4 ;  /* 0x000030000a047824 */ /* 0x000fe400078e0204 */
        /* <DEDUP_REMOVED lines=36> */
[----:B0-2---:R0:W1:Y:S02]  /*cea0*/  SHFL.IDX PT, R2, R18, 0x3, 0x1c1f ;  /* 0x007c1f0012027f89 */ /* 0x00506400000e0000 */
.L_x_10361:
[----:B-1----:R-:W-:Y:S01]  /*ceb0*/  IADD3 R2, P0, R2, R0, RZ ;  /* 0x0000000002027210 */ /* 0x002fe20007f1e0ff */
        /* <DEDUP_REMOVED lines=25> */
[----:B------:R-:W-:Y:S01]  /*d050*/  LEA.HI.X R0, R2, UR7, R0, 0x1, P0 ;  /* 0x0000000702007c11 */ /* 0x000fe200080f0c00 */
[----:B------:R-:W-:Y:S01]  /*d060*/  NOP ;  /* 0x0000000000007918 */ /* 0x000fe20000000000 */
[----:B------:R-:W-:-:S13]  /*d070*/  PLOP3.LUT P0, PT, PT, PT, PT, 0x80, 0x0 ;  /* 0x000000000000781c */ /* 0x000fda0003f0f070 */
.L_x_10275:
[----:B------:R-:W-:Y:S02]  /*d080*/  PLOP3.LUT P4, PT, P4, P0, PT, 0xa2, 0x0 ;  /* 0x000000000000781c */ /* 0x000fe40002781472 */
[----:B------:R-:W-:-:S08]  /*d090*/  @P0 R2UR P4, UR4, R5 ;  /* 0x00000000050402ca */ /* 0x000fd00000080000 */
[----:B------:R-:W-:-:S05]  /*d0a0*/  @P0 PLOP3.LUT P0, PT, P4, PT, PT, 0x80, 0x0 ;  /* 0x000000000000081c */ /* 0x000fca000270f070 */
[----:B------:R-:W-:Y:S01]  /*d0b0*/  @!P4 SYNCS.ARRIVE.TRANS64.RED.A0T1 RZ, [UR4+0x2d850], RZ ;  /* 0x02d850ffffffc9a7 */ /* 0x000fe20008200404 */
[----:B------:R-:W-:Y:S07]  /*d0c0*/  @!P4 ARRIVES.LDGSTSBAR.64.TRANSCNT [UR4+0x2d850] ;  /* 0x02d85000ff00c9b0 */ /* 0x000fee0008000a84 */
[----:B------:R-:W-:Y:S05]  /*d0d0*/  @P0 BRA.U.ANY `(.L_x_10275) ;  /* 0xfffffffd00e80947 */ /* 0x000fea000393ffff */
[----:B------:R-:W-:Y:S01]  /*d0e0*/  NOP ;  /* 0x0000000000007918 */ /* 0x000fe20000000000 */
[----:B------:R-:W2:Y:S01]  /*d0f0*/  LDL R2, [R1+0x48] ;  /* 0x0000480001027983 */ /* 0x000ea20000100800 */
[----:B------:R-:W-:Y:S01]  /*d100*/  IMAD.MOV.U32 R19, RZ, RZ, R0 ;  /* 0x000000ffff137224 */ /* 0x000fe200078e0000 */
[----:B--2---:R-:W-:-:S13]  /*d110*/  ISETP.NE.AND P5, PT, R2, 0x3, PT ;  /* 0x000000030200780c */ /* 0x004fda0003fa5270 */
[----:B------:R-:W-:Y:S05]  /*d120*/  @!P5 BRA `(.L_x_10276) ;  /* 0x000000000004d947 */ /* 0x000fea0003800000 */
[----:B------:R-:W-:Y:S01]  /*d130*/  BPT.TRAP 0x1 ;  /* 0x000000040000795c */ /* 0x000fe20000300000 */
.L_x_10276:
[----:B------:R-:W2:Y:S01]  /*d140*/  LDL R2, [R1+0x10] ;  /* 0x0000100001027983 */ /* 0x000ea20000100800 */
[----:B------:R1:W-:Y:S01]  /*d150*/  SYNCS.ARRIVE.TRANS64.A1T0 RZ, [R5+URZ+0x2d850], RZ ;  /* 0x02d850ff05ff79a7 */ /* 0x0003e2000810003f */
[C---:B------:R-:W-:Y:S02]  /*d160*/  VIADD R0, R23.reuse, 0xffffffff ;  /* 0xffffffff17007836 */ /* 0x040fe40000000000 */
[----:B------:R1:W-:Y:S01]  /*d170*/  STL [R1], R23 ;  /* 0x0000001701007387 */ /* 0x0003e20000100800 */
[----:B------:R-:W-:Y:S02]  /*d180*/  IMAD.MOV.U32 R20, RZ, RZ, R29 ;  /* 0x000000ffff147224 */ /* 0x000fe400078e001d */
[----:B------:R-:W-:Y:S01]  /*d190*/  IMAD.MOV.U32 R10, RZ, RZ, R22 ;  /* 0x000000ffff0a7224 */ /* 0x000fe200078e0016 */
[----:B--2---:R-:W-:-:S13]  /*d1a0*/  ISETP.GT.AND P0, PT, R23, R2, PT ;  /* 0x000000021700720c */ /* 0x004fda0003f04270 */
[----:B-1----:R-:W-:Y:S05]  /*d1b0*/  @P0 BRA `(.L_x_10277) ;  /* 0xfffffff000580947 */ /* 0x002fea000383ffff */
.L_x_10264:
[----:B------:R-:W-:Y:S05]  /*d1c0*/  BSYNC B0 ;  /* 0x0000000000007941 */ /* 0x000fea0003800000 */
.L_x_10263:
[----:B------:R-:W1:Y:S01]  /*d1d0*/  S2R R2, SR_TID.X ;  /* 0x0000000000027919 */ /* 0x000e620000002100 */
[----:B------:R-:W-:Y:S01]  /*d1e0*/  BSSY B0, `(.L_x_10278) ;  /* 0x0000010000007945 */ /* 0x000fe20003800000 */
[----:B-1----:R-:W-:-:S04]  /*d1f0*/  LOP3.LUT R2, R2, 0x7f, RZ, 0xc0, !PT ;  /* 0x0000007f02027812 */ /* 0x002fc800078ec0ff */
[----:B------:R-:W-:-:S13]  /*d200*/  ISETP.NE.AND P0, PT, R2, RZ, PT ;  /* 0x000000ff0200720c */ /* 0x000fda0003f05270 */
[----:B------:R-:W-:Y:S05]  /*d210*/  @P0 BRA `(.L_x_10279) ;  /* 0x0000000000300947 */ /* 0x000fea0003800000 */
[----:B0-----:R-:W0:Y:S01]  /*d220*/  S2R R5, SR_LANEID ;  /* 0x0000000000057919 */ /* 0x001e220000000000 */
        /* <DEDUP_REMOVED lines=10> */
[----:B0-----:R-:W-:-:S07]  /*d2d0*/  IADD3 R24, R0, UR38, R7 ;  /* 0x0000002600187c10 */ /* 0x001fce000fffe007 */
.L_x_10279:
[----:B------:R-:W-:Y:S05]  /*d2e0*/  BSYNC B0 ;  /* 0x0000000000007941 */ /* 0x000fea0003800000 */
.L_x_10278:
[----:B------:R-:W2:Y:S02]  /*d2f0*/  LDL R0, [R1+0x48] ;  /* 0x0000480001007983 */ /* 0x000ea40000100800 */
[----:B--2---:R-:W-:-:S13]  /*d300*/  ISETP.NE.AND P0, PT, R0, 0x3, PT ;  /* 0x000000030000780c */ /* 0x004fda0003f05270 */
[----:B------:R-:W-:Y:S05]  /*d310*/  @!P0 BRA `(.L_x_10280) ;  /* 0x0000000000048947 */ /* 0x000fea0003800000 */
[----:B------:R-:W-:Y:S01]  /*d320*/  BPT.TRAP 0x1 ;  /* 0x000000040000795c */ /* 0x000fe20000300000 */
.L_x_10280:
[----:B------:R-:W2:Y:S01]  /*d330*/  LDL.LU R2, [R1+0xc] ;  /* 0x00000c0001027983 */ /* 0x000ea20000300800 */
[----:B------:R-:W-:Y:S01]  /*d340*/  LEA R0, R22, R17, 0x3 ;  /* 0x0000001116007211 */ /* 0x000fe200078e18ff */
[----:B------:R-:W-:Y:S01]  /*d350*/  BSSY B0, `(.L_x_10281) ;  /* 0x0000005000007945 */ /* 0x000fe20003800000 */
[----:B------:R-:W-:-:S04]  /*d360*/  SHF.L.U32 R3, R29, 0x1f, RZ ;  /* 0x0000001f1d037819 */ /* 0x000fc800000006ff */
[----:B------:R-:W1:Y:S01]  /*d370*/  SYNCS.PHASECHK.TRANS64.TRYWAIT P0, [R0+URZ+0x2d860], R3 ;  /* 0x02d86003000075a7 */ /* 0x000e62000800017f */
[----:B--2---:R-:W-:Y:S01]  /*d380*/  IMAD R6, R23, -0x80, R2 ;  /* 0xffffff8017067824 */ /* 0x004fe200078e0202 */
[----:B-1----:R-:W-:Y:S06]  /*d390*/  @!P0 BRA `(.L_x_10282) ;  /* 0x00000030006c8947 */ /* 0x002fec0003800000 */
.L_x_10362:
[----:B------:R-:W-:Y:S05]  /*d3a0*/  BSYNC B0 ;  /* 0x0000000000007941 */ /* 0x000fea0003800000 */
.L_x_10281:
[----:B------:R-:W0:Y:S01]  /*d3b0*/  S2R R2, SR_TID.X ;  /* 0x0000000000027919 */ /* 0x000e220000002100 */
[----:B------:R-:W-:Y:S01]  /*d3c0*/  UMOV UR4, 0xffffffff ;  /* 0xffffffff00047882 */ /* 0x000fe20000000000 */
[----:B------:R-:W2:Y:S01]  /*d3d0*/  S2R R7, SR_TID.X ;  /* 0x0000000000077919 */ /* 0x000ea20000002100 */
[----:B0-----:R-:W-:Y:S01]  /*d3e0*/  LOP3.LUT R5, R2, 0x7f, RZ, 0xc0, !PT ;  /* 0x0000007f02057812 */ /* 0x001fe200078ec0ff */
[----:B--2---:R-:W-:-:S03]  /*d3f0*/  IMAD.SHL.U32 R2, R7, 0x8, RZ ;  /* 0x0000000807027824 */ /* 0x004fc600078e00ff */
[----:B------:R-:W-:Y:S01]  /*d400*/  SHF.R.U32.HI R5, RZ, 0x2, R5 ;  /* 0x00000002ff057819 */ /* 0x000fe20000011605 */
[----:B------:R-:W-:Y:S01]  /*d410*/  IMAD.SHL.U32 R4, R7, 0x8, RZ ;  /* 0x0000000807047824 */ /* 0x000fe200078e00ff */
[----:B------:R-:W-:-:S03]  /*d420*/  LOP3.LUT R2, R2, 0xd8, RZ, 0xc0, !PT ;  /* 0x000000d802027812 */ /* 0x000fc600078ec0ff */
[----:B------:R-:W-:Y:S01]  /*d430*/  IMAD.IADD R6, R6, 0x1, -R5 ;  /* 0x0000000106067824 */ /* 0x000fe200078e0a05 */
[----:B------:R-:W-:-:S04]  /*d440*/  LOP3.LUT R2, R2, 0x18, R7, 0x78, !PT ;  /* 0x0000001802027812 */ /* 0x000fc800078e7807 */
[----:B------:R-:W-:-:S05]  /*d450*/  LOP3.LUT R2, R2, 0x320, R4, 0xf8, !PT ;  /* 0x0000032002027812 */ /* 0x000fca00078ef804 */
[----:B------:R-:W-:Y:S01]  /*d460*/  IMAD R4, R22, 0x3000, R2 ;  /* 0x0000300016047824 */ /* 0x000fe200078e0202 */
[----:B------:R-:W-:Y:S06]  /*d470*/  BRA.DIV UR4, `(.L_x_10283) ;  /* 0x0000003204487947 */ /* 0x000fec000b800000 */
[----:B------:R-:W0:Y:S01]  /*d480*/  S2R R2, SR_TID.X ;  /* 0x0000000000027919 */ /* 0x000e220000002100 */
[----:B------:R-:W-:Y:S01]  /*d490*/  ULDC UR4, c[0x0][0x2f4] ;  /* 0x0000bd0000047ab9 */ /* 0x000fe20000000800 */
[----:B------:R-:W-:Y:S01]  /*d4a0*/  IMAD R4, R4, 0x2, R17 ;  /* 0x0000000204047824 */ /* 0x000fe200078e0211 */
[----:B------:R-:W2:Y:S04]  /*d4b0*/  SHFL.IDX PT, R14, R18, RZ, 0x1c1f ;  /* 0x001c1fff120e7589 */ /* 0x000ea800000e0000 */
[----:B-1----:R-:W1:Y:S01]  /*d4c0*/  SHFL.IDX PT, R3, R19, RZ, 0x1c1f ;  /* 0x001c1fff13037589 */ /* 0x002e6200000e0000 */
[----:B0-----:R-:W-:-:S05]  /*d4d0*/  IMAD.SHL.U32 R7, R2, 0x8, RZ ;  /* 0x0000000802077824 */ /* 0x001fca00078e00ff */
[----:B------:R-:W-:-:S04]  /*d4e0*/  LOP3.LUT R7, R7, 0x18, RZ, 0xc0, !PT ;  /* 0x0000001807077812 */ /* 0x000fc800078ec0ff */
[C---:B------:R-:W-:Y:S01]  /*d4f0*/  ISETP.GE.AND P2, PT, R7.reuse, UR4, PT ;  /* 0x0000000407007c0c */ /* 0x040fe2000bf46270 */
[C---:B------:R-:W-:Y:S01]  /*d500*/  IMAD.SHL.U32 R5, R7.reuse, 0x2, RZ ;  /* 0x0000000207057824 */ /* 0x040fe200078e00ff */
[C---:B------:R-:W-:Y:S02]  /*d510*/  LOP3.LUT R8, R7.reuse, 0x20, RZ, 0xfc, !PT ;  /* 0x0000002007087812 */ /* 0x040fe400078efcff */
[----:B------:R-:W-:Y:S02]  /*d520*/  ISETP.LT.OR P4, PT, R6, 0x1, P2 ;  /* 0x000000010600780c */ /* 0x000fe40001781670 */
[----:B--2---:R-:W-:Y:S02]  /*d530*/  IADD3 R2, P0, R14, R5, RZ ;  /* 0x000000050e027210 */ /* 0x004fe40007f1e0ff */
[----:B------:R-:W-:Y:S01]  /*d540*/  LOP3.LUT R7, R7, 0x40, RZ, 0xfc, !PT ;  /* 0x0000004007077812 */ /* 0x000fe200078efcff */
[----:B------:R-:W0:Y:S01]  /*d550*/  SHFL.IDX PT, R14, R18, 0x1, 0x1c1f ;  /* 0x003c1f00120e7f89 */ /* 0x000e2200000e0000 */
[----:B------:R-:W-:Y:S01]  /*d560*/  ISETP.GE.AND P1, PT, R8, UR4, PT ;  /* 0x0000000408007c0c */ /* 0x000fe2000bf26270 */
[----:B-1----:R-:W-:Y:S01]  /*d570*/  IMAD.X R3, RZ, RZ, R3, P0 ;  /* 0x000000ffff037224 */ /* 0x002fe200000e0603 */
[----:B------:R-:W-:-:S02]  /*d580*/  ISETP.GE.AND P0, PT, R7, UR4, PT ;  /* 0x0000000407007c0c */ /* 0x000fc4000bf06270 */
[----:B------:R-:W-:-:S03]  /*d590*/  ISETP.LT.OR P3, PT, R6, 0x1, P1 ;  /* 0x000000010600780c */ /* 0x000fc60000f61670 */
[----:B------:R-:W-:Y:S01]  /*d5a0*/  LDGSTS.E.BYPASS.LTC128B.128 [R4+0x400], desc[UR36][R2.64], !P4 ;  /* 0x0040000002047fae */ /* 0x000fe2000e101d64 */
[----:B------:R-:W-:-:S09]  /*d5b0*/  ISETP.LT.OR P4, PT, R6, 0x1, P0 ;  /* 0x000000010600780c */ /* 0x000fd20000781670 */
[----:B------:R-:W-:Y:S04]  /*d5c0*/  LDGSTS.E.BYPASS.LTC128B.128 [R4+0x2400], desc[UR36][R2.64+0x40], !P3 ;  /* 0x0240004002047fae */ /* 0x000fe8000d901d64 */
[----:B------:R1:W-:Y:S01]  /*d5d0*/  LDGSTS.E.BYPASS.LTC128B.128 [R4+0x4400], desc[UR36][R2.64+0x80], !P4 ;  /* 0x0440008002047fae */ /* 0x0003e2000e101d64 */
[----:B------:R-:W-:-:S03]  /*d5e0*/  ISETP.LT.OR P4, PT, R6, 0x21, P2 ;  /* 0x000000210600780c */ /* 0x000fc60001781670 */
[----:B-1----:R-:W1:Y:S01]  /*d5f0*/  SHFL.IDX PT, R3, R19, 0x1, 0x1c1f ;  /* 0x003c1f0013037f89 */ /* 0x002e6200000e0000 */
[----:B0-----:R-:W-:-:S03]  /*d600*/  IADD3 R2, P3, R14, R5, RZ ;  /* 0x000000050e027210 */ /* 0x001fc60007f7e0ff */
[----:B------:R-:W0:Y:S02]  /*d610*/  SHFL.IDX PT, R14, R18, 0x2, 0x1c1f ;  /* 0x005c1f00120e7f89 */ /* 0x000e2400000e0000 */
[----:B-1----:R-:W-:Y:S01]  /*d620*/  IMAD.X R3, RZ, RZ, R3, P3 ;  /* 0x000000ffff037224 */ /* 0x002fe200018e0603 */
[----:B------:R-:W-:-:S04]  /*d630*/  ISETP.LT.OR P3, PT, R6, 0x21, P1 ;  /* 0x000000210600780c */ /* 0x000fc80000f61670 */
[----:B------:R-:W-:Y:S01]  /*d640*/  LDGSTS.E.BYPASS.LTC128B.128 [R4+0xc00], desc[UR36][R2.64], !P4 ;  /* 0x00c0000002047fae */ /* 0x000fe2000e101d64 */
[----:B------:R-:W-:-:S08]  /*d650*/  ISETP.LT.OR P4, PT, R6, 0x21, P0 ;  /* 0x000000210600780c */ /* 0x000fd00000781670 */
[----:B------:R-:W-:Y:S05]  /*d660*/  LDGSTS.E.BYPASS.LTC128B.128 [R4+0x2c00], desc[UR36][R2.64+0x40], !P3 ;  /* 0x02c0004002047fae */ /* 0x000fea000d901d64 */
[----:B------:R1:W-:Y:S01]  /*d670*/  LDGSTS.E.BYPASS.LTC128B.128 [R4+0x4c00], desc[UR36][R2.64+0x80], !P4 ;  /* 0x04c0008002047fae */ /* 0x0003e2000e101d64 */
[----:B------:R-:W-:-:S03]  /*d680*/  ISETP.LT.OR P4, PT, R6, 0x41, P2 ;  /* 0x000000410600780c */ /* 0x000fc60001781670 */
[----:B-1----:R-:W1:Y:S01]  /*d690*/  SHFL.IDX PT, R3, R19, 0x2, 0x1c1f ;  /* 0x005c1f0013037f89 */ /* 0x002e6200000e0000 */
[----:B0-----:R-:W-:-:S03]  /*d6a0*/  IADD3 R2, P3, R14, R5, RZ ;  /* 0x000000050e027210 */ /* 0x001fc60007f7e0ff */
[----:B------:R-:W0:Y:S04]  /*d6b0*/  SHFL.IDX PT, R19, R19, 0x3, 0x1c1f ;  /* 0x007c1f0013137f89 */ /* 0x000e2800000e0000 */
[----:B------:R2:W3:Y:S01]  /*d6c0*/  SHFL.IDX PT, R14, R18, 0x3, 0x1c1f ;  /* 0x007c1f00120e7f89 */ /* 0x0004e200000e0000 */
[----:B-1----:R-:W-:Y:S01]  /*d6d0*/  IMAD.X R3, RZ, RZ, R3, P3 ;  /* 0x000000ffff037224 */ /* 0x002fe200018e0603 */
[----:B------:R-:W-:-:S04]  /*d6e0*/  ISETP.LT.OR P3, PT, R6, 0x41, P1 ;  /* 0x000000410600780c */ /* 0x000fc80000f61670 */
[----:B------:R2:W-:Y:S01]  /*d6f0*/  LDGSTS.E.BYPASS.LTC128B.128 [R4+0x1400], desc[UR36][R2.64], !P4 ;  /* 0x0140000002047fae */ /* 0x0005e2000e101d64 */
[----:B------:R-:W-:-:S08]  /*d700*/  ISETP.LT.OR P4, PT, R6, 0x41, P0 ;  /* 0x000000410600780c */ /* 0x000fd00000781670 */
[----:B------:R2:W-:Y:S05]  /*d710*/  LDGSTS.E.BYPASS.LTC128B.128 [R4+0x3400], desc[UR36][R2.64+0x40], !P3 ;  /* 0x0340004002047fae */ /* 0x0005ea000d901d64 */
[----:B0--3--:R2:W-:Y:S02]  /*d720*/  LDGSTS.E.BYPASS.LTC128B.128 [R4+0x5400], desc[UR36][R2.64+0x80], !P4 ;  /* 0x0540008002047fae */ /* 0x0095e4000e101d64 */
.L_x_10372:
[C---:B------:R-:W-:Y:S02]  /*d730*/  ISETP.LT.OR P2, PT, R6.reuse, 0x61, P2 ;  /* 0x000000610600780c */ /* 0x040fe40001741670 */
[C---:B------:R-:W-:Y:S02]  /*d740*/  ISETP.LT.OR P1, PT, R6.reuse, 0x61, P1 ;  /* 0x000000610600780c */ /* 0x040fe40000f21670 */
[----:B------:R-:W-:Y:S02]  /*d750*/  ISETP.LT.OR P0, PT, R6, 0x61, P0 ;  /* 0x000000610600780c */ /* 0x000fe40000701670 */
[----:B--2---:R-:W-:-:S05]  /*d760*/  IADD3 R2, P3, R14, R5, RZ ;  /* 0x000000050e027210 */ /* 0x004fca0007f7e0ff */
        /* <DEDUP_REMOVED lines=9> */
.L_x_10284:
        /* <DEDUP_REMOVED lines=11> */
.L_x_10285:
[----:B------:R-:W-:Y:S01]  /*d8b0*/  VIADD R22, R22, 0x1 ;  /* 0x0000000116167836 */ /* 0x000fe20000000000 */
[----:B------:R0:W-:Y:S04]  /*d8c0*/  SYNCS.ARRIVE.TRANS64.A1T0 RZ, [R0+URZ+0x2d850], RZ ;  /* 0x02d850ff00ff79a7 */ /* 0x0001e8000810003f */
[----:B------:R-:W-:-:S04]  /*d8d0*/  ISETP.NE.AND P0, PT, R22, 0x2, PT ;  /* 0x000000021600780c */ /* 0x000fc80003f05270 */
[----:B0-----:R-:W-:Y:S02]  /*d8e0*/  SEL R0, RZ, 0x1, P0 ;  /* 0x00000001ff007807 */ /* 0x001fe40000000000 */
[----:B------:R-:W-:Y:S02]  /*d8f0*/  SEL R22, R22, RZ, P0 ;  /* 0x000000ff16167207 */ /* 0x000fe40000000000 */
[----:B------:R-:W-:-:S07]  /*d900*/  LOP3.LUT R29, R29, R0, RZ, 0x3c, !PT ;  /* 0x000000001d1d7212 */ /* 0x000fce00078e3cff */
.L_x_10244:
[----:B------:R-:W-:Y:S05]  /*d910*/  BSYNC B7 ;  /* 0x0000000000077941 */ /* 0x000fea0003800000 */
.L_x_10242:
        /* <DEDUP_REMOVED lines=11> */
.L_x_10286:
        /* <DEDUP_REMOVED lines=15> */
[C---:B------:R-:W-:Y:S02]  /*dac0*/  ISETP.GE.U32.AND P2, PT, R8.reuse, 0x2, PT ;  /* 0x000000020800780c */ /* 0x040fe40003f46070 */
[C---:B------:R-:W-:Y:S01]  /*dad0*/  ISETP.GE.U32.AND P3, PT, R8.reuse, 0x4, PT ;  /* 0x000000040800780c */ /* 0x040fe20003f66070 */
[----:B------:R-:W-:Y:S01]  /*dae0*/  SHFL.IDX PT, R0, R24, RZ, 0x1f ;  /* 0x00001fff18007589 */ /* 0x000fe200000e0000 */
[C---:B------:R-:W-:Y:S02]  /*daf0*/  ISETP.GE.U32.AND P4, PT, R8.reuse, 0x8, PT ;  /* 0x000000080800780c */ /* 0x040fe40003f86070 */
[----:B------:R-:W-:Y:S01]  /*db00*/  ISETP.GE.U32.AND P5, PT, R8, 0x10, PT ;  /* 0x000000100800780c */ /* 0x000fe20003fa6070 */
[----:B------:R0:W-:Y:S02]  /*db10*/  SHFL.IDX PT, R6, R24, 0x1, 0x1f ;  /* 0x00201f0018067f89 */ /* 0x0001e400000e0000 */
[----:B0-----:R-:W-:-:S02]  /*db20*/  IMAD.MOV.U32 R24, RZ, RZ, RZ ;  /* 0x000000ffff187224 */ /* 0x001fc400078e00ff */
[----:B--2---:R-:W-:Y:S02]  /*db30*/  @!P1 IMAD.MOV.U32 R4, RZ, RZ, R7 ;  /* 0x000000ffff049224 */ /* 0x004fe400078e0007 */
        /* <DEDUP_REMOVED lines=20> */
.L_x_10382:
[----:B------:R-:W-:Y:S02]  /*dc80*/  ULDC UR4, c[0x0][0xc38] ;  /* 0x00030e0000047ab9 */ /* 0x000fe40000000800 */
[----:B------:R-:W-:-:S04]  /*dc90*/  IMAD.U32 R3, RZ, RZ, UR4 ;  /* 0x00000004ff037e24 */ /* 0x000fc8000f8e00ff */
[----:B-1----:R-:W-:-:S04]  /*dca0*/  IMAD R5, R14, R3, RZ ;  /* 0x000000030e057224 */ /* 0x002fc800078e02ff */
[----:B------:R-:W-:-:S05]  /*dcb0*/  IMAD.IADD R6, R6, 0x1, R5 ;  /* 0x0000000106067824 */ /* 0x000fca00078e0205 */
[----:B------:R-:W-:-:S13]  /*dcc0*/  ISETP.GT.AND P6, PT, R6, R0, PT ;  /* 0x000000000600720c */ /* 0x000fda0003fc4270 */
[----:B------:R-:W-:Y:S05]  /*dcd0*/  @P6 BRA `(.L_x_10289) ;  /* 0x0000000000a46947 */ /* 0x000fea0003800000 */
.L_x_10292:
        /* <DEDUP_REMOVED lines=9> */
[----:B------:R-:W0:Y:S02]  /*dd70*/  @!P6 LDC.64 R2, c[0x0][0xc80] ;  /* 0x00032000ff02eb82 */ /* 0x000e240000000a00 */
[----:B0-----:R-:W-:-:S05]  /*dd80*/  @!P6 IMAD.WIDE R2, R5, 0x4, R2 ;  /* 0x000000040502e825 */ /* 0x001fca00078e0202 */
[----:B------:R0:W2:Y:S01]  /*dd90*/  @!P6 LDG.E R4, desc[UR36][R2.64] ;  /* 0x000000240204e981 */ /* 0x0000a2000c1e1900 */
[----:B------:R-:W-:Y:S01]  /*dda0*/  IMAD.MOV.U32 R7, RZ, RZ, RZ ;  /* 0x000000ffff077224 */ /* 0x000fe200078e00ff */
[----:B0-----:R-:W0:Y:S02]  /*ddb0*/  @!P6 LDC.64 R2, c[0x0][0xc78] ;  /* 0x00031e00ff02eb82 */ /* 0x001e240000000a00 */
[----:B0-----:R-:W-:-:S05]  /*ddc0*/  @!P6 IMAD.WIDE R2, R5, 0x4, R2 ;  /* 0x000000040502e825 */ /* 0x001fca00078e0202 */
        /* <DEDUP_REMOVED lines=20> */
.L_x_10390:
[----:B------:R-:W-:Y:S02]  /*df10*/  ULDC UR4, c[0x0][0xc38] ;  /* 0x00030e0000047ab9 */ /* 0x000fe40000000800 */
[----:B------:R-:W-:-:S04]  /*df20*/  IMAD.U32 R3, RZ, RZ, UR4 ;  /* 0x00000004ff037e24 */ /* 0x000fc8000f8e00ff */
[----:B-1----:R-:W-:-:S04]  /*df30*/  IMAD R5, R14, R3, RZ ;  /* 0x000000030e057224 */ /* 0x002fc800078e02ff */
[----:B------:R-:W-:-:S05]  /*df40*/  IMAD.IADD R6, R5, 0x1, R6 ;  /* 0x0000000105067824 */ /* 0x000fca00078e0206 */
[----:B------:R-:W-:-:S13]  /*df50*/  ISETP.GT.AND P6, PT, R6, R0, PT ;  /* 0x000000000600720c */ /* 0x000fda0003fc4270 */
[----:B------:R-:W-:Y:S05]  /*df60*/  @!P6 BRA `(.L_x_10292) ;  /* 0xfffffffc005ce947 */ /* 0x000fea000383ffff */
.L_x_10289:
        /* <DEDUP_REMOVED lines=9> */
.L_x_10395:
[----:B------:R-:W-:-:S13]  /*e000*/  ISETP.NE.AND P0, PT, R6, RZ, PT ;  /* 0x000000ff0600720c */ /* 0x000fda0003f05270 */
[----:B------:R-:W-:Y:S05]  /*e010*/  @!P0 BRA `(.L_x_10294) ;  /* 0x0000000000108947 */ /* 0x000fea0003800000 */
[----:B------:R-:W-:Y:S01]  /*e020*/  UMOV UR4, 0xffffffff ;  /* 0xffffffff00047882 */ /* 0x000fe20000000000 */
[----:B------:R-:W-:Y:S02]  /*e030*/  VIADD R12, R5, 0xffffffff ;  /* 0xffffffff050c7836 */ /* 0x000fe40000000000 */
[----:B------:R-:W-:Y:S05]  /*e040*/  BRA.DIV UR4, `(.L_x_10295) ;  /* 0x0000003604147947 */ /* 0x000fea000b800000 */
[----:B------:R4:W0:Y:S02]  /*e050*/  SHFL.IDX PT, R24, R2, R12, 0x1f ;  /* 0x00001f0c02187589 */ /* 0x00082400000e0000 */
.L_x_10294:
[----:B0-----:R-:W-:Y:S01]  /*e060*/  IMAD R24, R24, R3, R8 ;  /* 0x0000000318187224 */ /* 0x001fe200078e0208 */
[-C--:B--2---:R-:W-:Y:S01]  /*e070*/  IABS R8, R4.reuse ;  /* 0x0000000400087213 */ /* 0x084fe20000000000 */
[----:B----4-:R-:W-:Y:S02]  /*e080*/  IMAD.MOV.U32 R2, RZ, RZ, RZ ;  /* 0x000000ffff027224 */ /* 0x010fe400078e00ff */
[----:B------:R-:W-:Y:S01]  /*e090*/  IMAD.IADD R25, R0, 0x1, -R24 ;  /* 0x0000000100197824 */ /* 0x000fe200078e0a18 */
[----:B------:R-:W0:Y:S01]  /*e0a0*/  I2F.RP R6, R8 ;  /* 0x0000000800067306 */ /* 0x000e220000209400 */
[----:B------:R-:W-:Y:S01]  /*e0b0*/  IABS R0, R4 ;  /* 0x0000000400007213 */ /* 0x000fe20000000000 */
[----:B------:R-:W-:-:S04]  /*e0c0*/  IMAD.IADD R27, R5, 0x1, R27 ;  /* 0x00000001051b7824 */ /* 0x000fc800078e021b */
[----:B------:R-:W-:Y:S02]  /*e0d0*/  IMAD.MOV R0, RZ, RZ, -R0 ;  /* 0x000000ffff007224 */ /* 0x000fe400078e0a00 */
[----:B0-----:R-:W0:Y:S02]  /*e0e0*/  MUFU.RCP R6, R6 ;  /* 0x0000000600067308 */ /* 0x001e240000001000 */
[----:B0-----:R-:W-:-:S06]  /*e0f0*/  VIADD R9, R6, 0xffffffe ;  /* 0x0ffffffe06097836 */ /* 0x001fcc0000000000 */
[----:B------:R-:W0:Y:S02]  /*e100*/  F2I.FTZ.U32.TRUNC.NTZ R3, R9 ;  /* 0x0000000900037305 */ /* 0x000e24000021f000 */
[----:B0-----:R-:W-:-:S04]  /*e110*/  IMAD.MOV R11, RZ, RZ, -R3 ;  /* 0x000000ffff0b7224 */ /* 0x001fc800078e0a03 */
[----:B------:R-:W-:-:S04]  /*e120*/  IMAD R11, R11, R8, RZ ;  /* 0x000000080b0b7224 */ /* 0x000fc800078e02ff */
[----:B------:R-:W-:Y:S01]  /*e130*/  IMAD.HI.U32 R2, R3, R11, R2 ;  /* 0x0000000b03027227 */ /* 0x000fe200078e0002 */
[----:B------:R-:W-:-:S05]  /*e140*/  IABS R3, R25 ;  /* 0x0000001900037213 */ /* 0x000fca0000000000 */
[----:B------:R-:W-:-:S04]  /*e150*/  IMAD.HI.U32 R6, R2, R3, RZ ;  /* 0x0000000302067227 */ /* 0x000fc800078e00ff */
[----:B------:R-:W-:Y:S01]  /*e160*/  IMAD R3, R6, R0, R3 ;  /* 0x0000000006037224 */ /* 0x000fe200078e0203 */
[----:B---3--:R-:W-:Y:S01]  /*e170*/  IABS R0, R7 ;  /* 0x0000000700007213 */ /* 0x008fe20000000000 */
[----:B------:R-:W-:-:S03]  /*e180*/  IMAD.MOV.U32 R2, RZ, RZ, RZ ;  /* 0x000000ffff027224 */ /* 0x000fc600078e00ff */
[----:B------:R-:W-:-:S13]  /*e190*/  ISETP.GT.U32.AND P1, PT, R8, R3, PT ;  /* 0x000000030800720c */ /* 0x000fda0003f24070 */
[----:B------:R-:W-:Y:S02]  /*e1a0*/  @!P1 IMAD.IADD R3, R3, 0x1, -R8 ;  /* 0x0000000103039824 */ /* 0x000fe400078e0a08 */
[----:B------:R-:W-:Y:S01]  /*e1b0*/  @!P1 VIADD R6, R6, 0x1 ;  /* 0x0000000106069836 */ /* 0x000fe20000000000 */
[----:B------:R-:W-:Y:S02]  /*e1c0*/  ISETP.NE.AND P1, PT, R4, RZ, PT ;  /* 0x000000ff0400720c */ /* 0x000fe40003f25270 */
[----:B------:R-:W-:Y:S02]  /*e1d0*/  ISETP.GE.U32.AND P0, PT, R3, R8, PT ;  /* 0x000000080300720c */ /* 0x000fe40003f06070 */
[----:B------:R-:W0:Y:S11]  /*e1e0*/  I2F.RP R8, R0 ;  /* 0x0000000000087306 */ /* 0x000e360000209400 */
[----:B------:R-:W-:Y:S01]  /*e1f0*/  @P0 VIADD R6, R6, 0x1 ;  /* 0x0000000106060836 */ /* 0x000fe20000000000 */
        /* <DEDUP_REMOVED lines=8> */
[----:B------:R-:W-:-:S04]  /*e280*/  LOP3.LUT R3, R25, R4, RZ, 0x3c, !PT ;  /* 0x0000000419037212 */ /* 0x000fc800078e3cff */
[----:B------:R-:W-:-:S13]  /*e290*/  ISETP.GE.AND P2, PT, R3, RZ, PT ;  /* 0x000000ff0300720c */ /* 0x000fda0003f46270 */
        /* <DEDUP_REMOVED lines=22> */
.L_x_10290:
[----:B------:R-:W-:Y:S01]  /*e400*/  UMOV UR4, URZ ;  /* 0x0000003f00047c82 */ /* 0x000fe20008000000 */
[----:B------:R-:W-:Y:S01]  /*e410*/  UMOV UR5, URZ ;  /* 0x0000003f00057c82 */ /* 0x000fe20008000000 */
[----:B------:R-:W-:Y:S01]  /*e420*/  ULDC UR6, c[0x0][0xc3c] ;  /* 0x00030f0000067ab9 */ /* 0x000fe20000000800 */
[----:B------:R-:W-:Y:S01]  /*e430*/  IMAD.MOV.U32 R24, RZ, RZ, R0 ;  /* 0x000000ffff187224 */ /* 0x000fe200078e0000 */
[----:B------:R-:W-:Y:S01]  /*e440*/  MOV R27, UR6 ;  /* 0x00000006001b7c02 */ /* 0x000fe20008000f00 */
[----:B------:R-:W-:Y:S02]  /*e450*/  IMAD.U32 R25, RZ, RZ, UR4 ;  /* 0x00000004ff197e24 */ /* 0x000fe4000f8e00ff */
[----:B------:R-:W-:-:S07]  /*e460*/  IMAD.U32 R26, RZ, RZ, UR5 ;  /* 0x00000005ff1a7e24 */ /* 0x000fce000f8e00ff */
.L_x_10296:
        /* <DEDUP_REMOVED lines=10> */
.L_x_10287:
[----:B------:R-:W-:Y:S02]  /*e510*/  ULDC UR4, c[0x0][0xc3c] ;  /* 0x00030f0000047ab9 */ /* 0x000fe40000000800 */
[----:B-1----:R-:W-:-:S13]  /*e520*/  ISETP.GE.AND P0, PT, R27, UR4, PT ;  /* 0x000000041b007c0c */ /* 0x002fda000bf06270 */
[----:B------:R-:W-:Y:S05]  /*e530*/  @!P0 BRA `(.L_x_10297) ;  /* 0xffffffb400f48947 */ /* 0x000fea000383ffff */
[----:B------:R-:W-:Y:S05]  /*e540*/  BSYNC B8 ;  /* 0x0000000000087941 */ /* 0x000fea0003800000 */
.L_x_10236:
        /* <DEDUP_REMOVED lines=12> */
.L_x_10398:
[----:B------:R-:W-:Y:S05]  /*e610*/  BSYNC B0 ;  /* 0x0000000000007941 */ /* 0x000fea0003800000 */
.L_x_10298:
[----:B------:R-:W-:-:S03]  /*e620*/  UMOV UR4, 0xffffffff ;  /* 0xffffffff00047882 */ /* 0x000fc60000000000 */
[----:B------:R-:W-:Y:S05]  /*e630*/  BRA.DIV UR4, `(.L_x_10300) ;  /* 0x0000002e04d47947 */ /* 0x000fea000b800000 */
[----:B0-----:R-:W0:Y:S02]  /*e640*/  S2R R0, SR_TID.X ;  /* 0x0000000000007919 */ /* 0x001e240000002100 */
[----:B0-----:R-:W-:-:S04]  /*e650*/  SHF.R.U32.HI R0, RZ, 0x5, R0 ;  /* 0x00000005ff007819 */ /* 0x001fc80000011600 */
[----:B------:R-:W-:-:S05]  /*e660*/  LOP3.LUT R0, R0, 0x3, RZ, 0xc0, !PT ;  /* 0x0000000300007812 */ /* 0x000fca00078ec0ff */
[----:B------:R0:W1:Y:S02]  /*e670*/  SHFL.IDX PT, R14, R0, RZ, 0x1f ;  /* 0x00001fff000e7589 */ /* 0x00006400000e0000 */
.L_x_10401:
[----:B-1----:R-:W-:Y:S01]  /*e680*/  ISETP.NE.AND P0, PT, R14, RZ, PT ;  /* 0x000000ff0e00720c */ /* 0x002fe20003f05270 */
[----:B------:R-:W-:-:S12]  /*e690*/  BSSY B0, `(.L_x_10301) ;  /* 0x0000024000007945 */ /* 0x000fd80003800000 */
[----:B------:R-:W-:Y:S05]  /*e6a0*/  @P0 BRA `(.L_x_10302) ;  /* 0x0000000000880947 */ /* 0x000fea0003800000 */
[----:B------:R-:W-:-:S03]  /*e6b0*/  UMOV UR4, 0xffffffff ;  /* 0xffffffff00047882 */ /* 0x000fc60000000000 */
[----:B------:R-:W-:Y:S05]  /*e6c0*/  BRA.DIV UR4, `(.L_x_10303) ;  /* 0x0000002e04e47947 */ /* 0x000fea000b800000 */
[----:B------:R-:W-:-:S13]  /*e6d0*/  ELECT P6, URZ, PT ;  /* 0x00000000003f782f */ /* 0x000fda00038c0000 */
.L_x_10404:
[----:B------:R-:W-:Y:S05]  /*e6e0*/  @!P6 BRA `(.L_x_10302) ;  /* 0x000000000078e947 */ /* 0x000fea0003800000 */
[----:B0-----:R-:W3:Y:S02]  /*e6f0*/  LDL.LU R0, [R1+0x20] ;  /* 0x0000200001007983 */ /* 0x001ee40000300800 */
[----:B---3--:R-:W-:-:S04]  /*e700*/  LOP3.LUT R0, R0, 0x2, RZ, 0xfc, !PT ;  /* 0x0000000200007812 */ /* 0x008fc800078efcff */
[----:B------:R-:W-:-:S13]  /*e710*/  ISETP.NE.AND P0, PT, R0, 0x3, PT ;  /* 0x000000030000780c */ /* 0x000fda0003f05270 */
[----:B------:R-:W-:Y:S05]  /*e720*/  @!P0 BRA `(.L_x_10304) ;  /* 0x0000000000048947 */ /* 0x000fea0003800000 */
[----:B------:R-:W-:Y:S01]  /*e730*/  BPT.TRAP 0x1 ;  /* 0x000000040000795c */ /* 0x000fe20000300000 */
.L_x_10304:
[C---:B------:R-:W-:Y:S01]  /*e740*/  IMAD R3, R22.reuse, 0x8, R5 ;  /* 0x0000000816037824 */ /* 0x040fe200078e0205 */
[----:B------:R-:W-:Y:S01]  /*e750*/  SHF.L.U32 R2, R29, 0x1f, RZ ;  /* 0x0000001f1d027819 */ /* 0x000fe200000006ff */
[----:B------:R-:W-:-:S03]  /*e760*/  VIADD R22, R22, 0x1 ;  /* 0x0000000116167836 */ /* 0x000fc60000000000 */
[----:B------:R-:W0:Y:S02]  /*e770*/  SYNCS.PHASECHK.TRANS64.TRYWAIT P1, [R3+URZ+0x2d840], R2 ;  /* 0x02d84002030075a7 */ /* 0x000e24000802017f */
[----:B------:R-:W-:-:S04]  /*e780*/  ISETP.NE.AND P2, PT, R22, 0x2, PT ;  /* 0x000000021600780c */ /* 0x000fc80003f45270 */
[----:B------:R-:W-:Y:S01]  /*e790*/  SEL R0, RZ, 0x1, P2 ;  /* 0x00000001ff007807 */ /* 0x000fe20001000000 */
[----:B0-----:R-:W-:Y:S08]  /*e7a0*/  @!P1 BRA `(.L_x_10305) ;  /* 0x0000002c00cc9947 */ /* 0x001ff00003800000 */
.L_x_10405:
[----:B------:R-:W-:Y:S02]  /*e7b0*/  SEL R22, R22, RZ, P2 ;  /* 0x000000ff16167207 */ /* 0x000fe40001000000 */
[----:B------:R-:W-:Y:S01]  /*e7c0*/  LOP3.LUT R0, R29, R0, RZ, 0x3c, !PT ;  /* 0x000000001d007212 */ /* 0x000fe200078e3cff */
[----:B------:R-:W-:Y:S06]  /*e7d0*/  @!P0 BRA `(.L_x_10306) ;  /* 0x0000000000048947 */ /* 0x000fec0003800000 */
[----:B------:R-:W-:Y:S01]  /*e7e0*/  BPT.TRAP 0x1 ;  /* 0x000000040000795c */ /* 0x000fe20000300000 */
.L_x_10306:
[----:B------:R-:W-:Y:S01]  /*e7f0*/  IMAD R5, R22, 0x8, R5 ;  /* 0x0000000816057824 */ /* 0x000fe200078e0205 */
[----:B------:R-:W-:-:S04]  /*e800*/  SHF.L.U32 R0, R0, 0x1f, RZ ;  /* 0x0000001f00007819 */ /* 0x000fc800000006ff */
[----:B------:R-:W1:Y:S02]  /*e810*/  SYNCS.PHASECHK.TRANS64.TRYWAIT P1, [R5+URZ+0x2d840], R0 ;  /* 0x02d84000050075a7 */ /* 0x000e64000802017f */
[----:B-1----:R-:W-:Y:S05]  /*e820*/  @!P1 BRA `(.L_x_10307) ;  /* 0x0000002c00c09947 */ /* 0x002fea0003800000 */
.L_x_10406:
[----:B------:R-:W-:Y:S05]  /*e830*/  @!P0 BRA `(.L_x_10308) ;  /* 0x0000000000048947 */ /* 0x000fea0003800000 */
[----:B------:R-:W-:Y:S01]  /*e840*/  BPT.TRAP 0x1 ;  /* 0x000000040000795c */ /* 0x000fe20000300000 */
.L_x_10308:
[----:B------:R-:W3:Y:S02]  /*e850*/  SYNCS.PHASECHK.TRANS64.TRYWAIT P1, [R3+URZ+0x2d860], R2 ;  /* 0x02d86002030075a7 */ /* 0x000ee4000802017f */
[----:B---3--:R-:W-:Y:S05]  /*e860*/  @!P1 BRA `(.L_x_10309) ;  /* 0x0000002c00c49947 */ /* 0x008fea0003800000 */
.L_x_10407:
[----:B------:R-:W-:Y:S05]  /*e870*/  @!P0 BRA `(.L_x_10310) ;  /* 0x0000000000048947 */ /* 0x000fea0003800000 */
[----:B------:R-:W-:Y:S01]  /*e880*/  BPT.TRAP 0x1 ;  /* 0x000000040000795c */ /* 0x000fe20000300000 */
.L_x_10310:
[----:B----4-:R4:W0:Y:S02]  /*e890*/  SYNCS.PHASECHK.TRANS64.TRYWAIT P0, [R5+URZ+0x2d860], R0 ;  /* 0x02d86000050075a7 */ /* 0x010824000800017f */
[----:B0-----:R-:W-:Y:S05]  /*e8a0*/  @!P0 NANOSLEEP.SYNCS 0x989680 ;  /* 0x009896800000895d */ /* 0x001fea0003900000 */
[----:B------:R-:W0:Y:S02]  /*e8b0*/  @!P0 SYNCS.PHASECHK.TRANS64 P0, [R5+URZ+0x2d860], R0 ;  /* 0x02d86000050085a7 */ /* 0x000e24000800007f */
[----:B0-----:R-:W-:Y:S05]  /*e8c0*/  @!P0 BRA `(.L_x_10310) ;  /* 0xfffffffc00f08947 */ /* 0x001fea000383ffff */
.L_x_10302:
[----:B------:R-:W-:Y:S05]  /*e8d0*/  BSYNC B0 ;  /* 0x0000000000007941 */ /* 0x000fea0003800000 */
.L_x_10301:
[----:B------:R-:W-:Y:S05]  /*e8e0*/  EXIT ;  /* 0x000000000000794d */ /* 0x000fea0003800000 */
.L_x_10191:
[----:B0-----:R-:W-:-:S04]  /*e8f0*/  IMAD.U32 R3, RZ, RZ, UR40 ;  /* 0x00000028ff037e24 */ /* 0x001fc8000f8e00ff */
[----:B------:R0:W1:Y:S03]  /*e900*/  SYNCS.PHASECHK.TRANS64.TRYWAIT P1, [R3+URZ+0x2d800], R0 ;  /* 0x02d80000030075a7 */ /* 0x000066000802017f */
[----:B-1----:R-:W-:Y:S05]  /*e910*/  @!P1 NANOSLEEP.SYNCS 0x989680 ;  /* 0x009896800000995d */ /* 0x002fea0003900000 */
[----:B------:R-:W1:Y:S02]  /*e920*/  @!P1 SYNCS.PHASECHK.TRANS64 P1, [R3+URZ+0x2d800], R0 ;  /* 0x02d80000030095a7 */ /* 0x000e64000802007f */
[----:B-1----:R-:W-:Y:S05]  /*e930*/  @!P1 BRA `(.L_x_10191) ;  /* 0xfffffffc00ec9947 */ /* 0x002fea000383ffff */
[----:B------:R-:W-:Y:S05]  /*e940*/  BRA `(.L_x_10311) ;  /* 0xffffff3000107947 */ /* 0x000fea000383ffff */
.L_x_10195:
[----:B-1----:R1:W2:Y:S02]  /*e950*/  SYNCS.PHASECHK.TRANS64.TRYWAIT P1, [R5+URZ+0x2d830], R0 ;  /* 0x02d83000050075a7 */ /* 0x0022a4000802017f */
[----:B--2---:R-:W-:Y:S05]  /*e960*/  @!P1 NANOSLEEP.SYNCS 0x989680 ;  /* 0x009896800000995d */ /* 0x004fea0003900000 */
[----:B------:R-:W2:Y:S02]  /*e970*/  @!P1 SYNCS.PHASECHK.TRANS64 P1, [R5+URZ+0x2d830], R0 ;  /* 0x02d83000050095a7 */ /* 0x000ea4000802007f */
[----:B--2---:R-:W-:Y:S05]  /*e980*/  @!P1 BRA `(.L_x_10195) ;  /* 0xfffffffc00f09947 */ /* 0x004fea000383ffff */
[----:B------:R-:W-:Y:S05]  /*e990*/  BRA `(.L_x_10194) ;  /* 0xffffff30002c7947 */ /* 0x000fea000383ffff */
.L_x_10201:
[----:B--2---:R-:W-:-:S04]  /*e9a0*/  IMAD.U32 R3, RZ, RZ, UR7 ;  /* 0x00000007ff037e24 */ /* 0x004fc8000f8e00ff */
[----:B------:R2:W3:Y:S03]  /*e9b0*/  SYNCS.PHASECHK.TRANS64.TRYWAIT P1, [R3+URZ+0x2d830], R0 ;  /* 0x02d83000030075a7 */ /* 0x0004e6000802017f */
[----:B---3--:R-:W-:Y:S05]  /*e9c0*/  @!P1 NANOSLEEP.SYNCS 0x989680 ;  /* 0x009896800000995d */ /* 0x008fea0003900000 */
[----:B------:R-:W3:Y:S02]  /*e9d0*/  @!P1 SYNCS.PHASECHK.TRANS64 P1, [R3+URZ+0x2d830], R0 ;  /* 0x02d83000030095a7 */ /* 0x000ee4000802007f */
[----:B---3--:R-:W-:Y:S05]  /*e9e0*/  @!P1 BRA `(.L_x_10201) ;  /* 0xfffffffc00ec9947 */ /* 0x008fea000383ffff */
[----:B------:R-:W-:Y:S05]  /*e9f0*/  BRA `(.L_x_10198) ;  /* 0xffffff5400107947 */ /* 0x000fea000383ffff */
.L_x_10205:
[----:B-1----:R-:W-:-:S04]  /*ea00*/  IMAD.U32 R3, RZ, RZ, UR7 ;  /* 0x00000007ff037e24 */ /* 0x002fc8000f8e00ff */
[----:B------:R1:W2:Y:S03]  /*ea10*/  SYNCS.PHASECHK.TRANS64.TRYWAIT P1, [R3+URZ+0x2d850], R0 ;  /* 0x02d85000030075a7 */ /* 0x0002a6000802017f */
[----:B--2---:R-:W-:Y:S05]  /*ea20*/  @!P1 NANOSLEEP.SYNCS 0x989680 ;  /* 0x009896800000995d */ /* 0x004fea0003900000 */
[----:B------:R-:W2:Y:S02]  /*ea30*/  @!P1 SYNCS.PHASECHK.TRANS64 P1, [R3+URZ+0x2d850], R0 ;  /* 0x02d85000030095a7 */ /* 0x000ea4000802007f */
[----:B--2---:R-:W-:Y:S05]  /*ea40*/  @!P1 BRA `(.L_x_10205) ;  /* 0xfffffffc00ec9947 */ /* 0x004fea000383ffff */
[----:B------:R-:W-:Y:S05]  /*ea50*/  BRA `(.L_x_10202) ;  /* 0xffffff5400c07947 */ /* 0x000fea000383ffff */
.L_x_10212:
[----:B--2---:R-:W-:-:S04]  /*ea60*/  IMAD.U32 R6, RZ, RZ, UR4 ;  /* 0x00000004ff067e24 */ /* 0x004fc8000f8e00ff */
[----:B------:R2:W3:Y:S03]  /*ea70*/  SYNCS.PHASECHK.TRANS64.TRYWAIT P1, [R6+URZ+0x2d850], R5 ;  /* 0x02d85005060075a7 */ /* 0x0004e6000802017f */
[----:B---3--:R-:W-:Y:S05]  /*ea80*/  @!P1 NANOSLEEP.SYNCS 0x989680 ;  /* 0x009896800000995d */ /* 0x008fea0003900000 */
[----:B------:R-:W3:Y:S02]  /*ea90*/  @!P1 SYNCS.PHASECHK.TRANS64 P1, [R6+URZ+0x2d850], R5 ;  /* 0x02d85005060095a7 */ /* 0x000ee4000802007f */
[----:B---3--:R-:W-:Y:S05]  /*eaa0*/  @!P1 BRA `(.L_x_10212) ;  /* 0xfffffffc00ec9947 */ /* 0x008fea000383ffff */
[----:B------:R-:W-:Y:S05]  /*eab0*/  BRA `(.L_x_10211) ;  /* 0xffffff7000f07947 */ /* 0x000fea000383ffff */
.L_x_10250:
        /* <DEDUP_REMOVED lines=11> */
.L_x_10313:
[----:B------:R-:W-:Y:S05]  /*eb70*/  BSYNC B0 ;  /* 0x0000000000007941 */ /* 0x000fea0003800000 */
.L_x_10312:
[----:B------:R-:W-:Y:S05]  /*eb80*/  BRA `(.L_x_10314) ;  /* 0xffffffc000747947 */ /* 0x000fea000383ffff */
.L_x_10253:
[----:B0-----:R0:W1:Y:S02]  /*eb90*/  SYNCS.PHASECHK.TRANS64.TRYWAIT P0, [R2+URZ+0x2d840], R3 ;  /* 0x02d84003020075a7 */ /* 0x001064000800017f */
[----:B-1----:R-:W-:Y:S05]  /*eba0*/  @!P0 NANOSLEEP.SYNCS 0x989680 ;  /* 0x009896800000895d */ /* 0x002fea0003900000 */
[----:B------:R-:W1:Y:S02]  /*ebb0*/  @!P0 SYNCS.PHASECHK.TRANS64 P0, [R2+URZ+0x2d840], R3 ;  /* 0x02d84003020085a7 */ /* 0x000e64000800007f */
[----:B-1----:R-:W-:Y:S05]  /*ebc0*/  @!P0 BRA `(.L_x_10253) ;  /* 0xfffffffc00f08947 */ /* 0x002fea000383ffff */
[----:B------:R-:W-:Y:S05]  /*ebd0*/  BRA `(.L_x_10315) ;  /* 0xffffffc000c87947 */ /* 0x000fea000383ffff */
.L_x_10254:
        /* <DEDUP_REMOVED lines=8> */
.L_x_10317:
[----:B------:R-:W-:Y:S05]  /*ec60*/  BSYNC B0 ;  /* 0x0000000000007941 */ /* 0x000fea0003800000 */
.L_x_10316:
        /* <DEDUP_REMOVED lines=9> */
.L_x_10318:
[----:B------:R-:W-:Y:S02]  /*ed00*/  IMAD.MOV.U32 R13, RZ, RZ, R6 ;  /* 0x000000ffff0d7224 */ /* 0x000fe400078e0006 */
[----:B------:R-:W-:Y:S02]  /*ed10*/  IMAD.MOV.U32 R12, RZ, RZ, 0x1 ;  /* 0x00000001ff0c7424 */ /* 0x000fe400078e00ff */
[----:B------:R-:W-:-:S07]  /*ed20*/  IMAD.MOV.U32 R5, RZ, RZ, R14 ;  /* 0x000000ffff057224 */ /* 0x000fce00078e000e */
[----:B------:R-:W-:Y:S05]  /*ed30*/  WARPSYNC.COLLECTIVE R15, `(.L_x_10319) ;  /* 0x000000000f087348 */ /* 0x000fea0003c00000 */
[----:B------:R0:W1:Y:S02]  /*ed40*/  SHFL.IDX P6, R14, R13, R12, R11 ;  /* 0x0000000c0d0e7389 */ /* 0x00006400000c000b */
[----:B01----:R-:W-:Y:S01]  /*ed50*/  ENDCOLLECTIVE ;  /* 0x000000000000791b */ /* 0x003fe20003800000 */
.L_x_10319:
        /* <DEDUP_REMOVED lines=13> */
[----:B0-----:R-:W-:Y:S01]  /*ee30*/  IMAD.MOV.U32 R4, RZ, RZ, R14 ;  /* 0x000000ffff047224 */ /* 0x001fe200078e000e */
[----:B------:R-:W-:-:S07]  /*ee40*/  @P1 LEA R8, R7, R17, 0x1 ;  /* 0x0000001107081211 */ /* 0x000fce00078e08ff */
[----:B------:R-:W-:Y:S05]  /*ee50*/  WARPSYNC.COLLECTIVE R15, `(.L_x_10320) ;  /* 0x000000000f087348 */ /* 0x000fea0003c00000 */
[----:B------:R0:W1:Y:S02]  /*ee60*/  SHFL.IDX P6, R14, R13, R12, R11 ;  /* 0x0000000c0d0e7389 */ /* 0x00006400000c000b */
[----:B01----:R-:W-:Y:S01]  /*ee70*/  ENDCOLLECTIVE ;  /* 0x000000000000791b */ /* 0x003fe20003800000 */
.L_x_10320:
[----:B------:R-:W-:Y:S02]  /*ee80*/  IMAD.MOV.U32 R13, RZ, RZ, R6 ;  /* 0x000000ffff0d7224 */ /* 0x000fe400078e0006 */
[----:B------:R-:W-:Y:S02]  /*ee90*/  IMAD.MOV.U32 R12, RZ, RZ, 0x2 ;  /* 0x00000002ff0c7424 */ /* 0x000fe400078e00ff */
[----:B------:R-:W-:-:S07]  /*eea0*/  IMAD.MOV.U32 R5, RZ, RZ, R14 ;  /* 0x000000ffff057224 */ /* 0x000fce00078e000e */
[----:B------:R-:W-:Y:S05]  /*eeb0*/  WARPSYNC.COLLECTIVE R15, `(.L_x_10321) ;  /* 0x000000000f087348 */ /* 0x000fea0003c00000 */
[----:B------:R0:W1:Y:S02]  /*eec0*/  SHFL.IDX P6, R14, R13, R12, R11 ;  /* 0x0000000c0d0e7389 */ /* 0x00006400000c000b */
[----:B01----:R-:W-:Y:S01]  /*eed0*/  ENDCOLLECTIVE ;  /* 0x000000000000791b */ /* 0x003fe20003800000 */
.L_x_10321:
        /* <DEDUP_REMOVED lines=17> */
.L_x_10322:
[----:B------:R-:W-:Y:S02]  /*eff0*/  @P1 IMAD R8, R7, 0x2, R17 ;  /* 0x0000000207081824 */ /* 0x000fe400078e0211 */
[----:B------:R-:W-:Y:S02]  /*f000*/  IMAD.MOV.U32 R13, RZ, RZ, R6 ;  /* 0x000000ffff0d7224 */ /* 0x000fe400078e0006 */
[----:B------:R-:W-:Y:S02]  /*f010*/  IMAD.MOV.U32 R12, RZ, RZ, 0x3 ;  /* 0x00000003ff0c7424 */ /* 0x000fe400078e00ff */
[----:B------:R-:W-:-:S07]  /*f020*/  IMAD.MOV.U32 R5, RZ, RZ, R14 ;  /* 0x000000ffff057224 */ /* 0x000fce00078e000e */
[----:B------:R-:W-:Y:S05]  /*f030*/  WARPSYNC.COLLECTIVE R15, `(.L_x_10323) ;  /* 0x000000000f087348 */ /* 0x000fea0003c00000 */
[----:B------:R0:W1:Y:S02]  /*f040*/  SHFL.IDX P6, R14, R13, R12, R11 ;  /* 0x0000000c0d0e7389 */ /* 0x00006400000c000b */
[----:B01----:R-:W-:Y:S01]  /*f050*/  ENDCOLLECTIVE ;  /* 0x000000000000791b */ /* 0x003fe20003800000 */
.L_x_10323:
        /* <DEDUP_REMOVED lines=10> */
.L_x_10324:
[----:B------:R-:W-:Y:S01]  /*f100*/  @!PT LDS RZ, [RZ] ;  /* 0x00000000fffff984 */ /* 0x000fe20000000800 */
[----:B------:R-:W-:Y:S01]  /*f110*/  @!PT LDS RZ, [RZ] ;  /* 0x00000000fffff984 */ /* 0x000fe20000000800 */
[----:B------:R-:W-:Y:S01]  /*f120*/  @!PT LDS RZ, [RZ] ;  /* 0x00000000fffff984 */ /* 0x000fe20000000800 */
[----:B------:R0:W-:Y:S04]  /*f130*/  @P1 LDGSTS.E.BYPASS.LTC128B.128 [R8+0x16400], desc[UR36][R4.64], !P4 ;  /* 0x1640000004081fae */ /* 0x0001e8000e101d64 */
[----:B------:R0:W-:Y:S04]  /*f140*/  @P1 LDGSTS.E.BYPASS.LTC128B.128 [R8+0x18400], desc[UR36][R4.64+0x40], !P3 ;  /* 0x1840004004081fae */ /* 0x0001e8000d901d64 */
[----:B------:R0:W-:Y:S01]  /*f150*/  @P1 LDGSTS.E.BYPASS.LTC128B.128 [R8+0x1a400], desc[UR36][R4.64+0x80], !P2 ;  /* 0x1a40008004081fae */ /* 0x0001e2000d101d64 */
[----:B------:R-:W-:Y:S01]  /*f160*/  IMAD.MOV.U32 R0, RZ, RZ, R14 ;  /* 0x000000ffff007224 */ /* 0x000fe200078e000e */
[----:B------:R-:W-:Y:S06]  /*f170*/  BRA `(.L_x_10325) ;  /* 0xffffffc0008c7947 */ /* 0x000fec000383ffff */
.L_x_10259:
[----:B------:R-:W2:Y:S04]  /*f180*/  LDL.LU R11, [R1+0x30] ;  /* 0x00003000010b7983 */ /* 0x000ea80000300800 */
[----:B------:R0:W5:Y:S01]  /*f190*/  LDL R9, [R1+0x1c] ;  /* 0x00001c0001097983 */ /* 0x0001620000100800 */
[----:B------:R-:W-:Y:S02]  /*f1a0*/  IMAD.MOV.U32 R13, RZ, RZ, R0 ;  /* 0x000000ffff0d7224 */ /* 0x000fe400078e0000 */
[----:B------:R-:W-:Y:S02]  /*f1b0*/  IMAD.MOV.U32 R12, RZ, RZ, RZ ;  /* 0x000000ffff0c7224 */ /* 0x000fe400078e00ff */
[----:B------:R-:W-:Y:S02]  /*f1c0*/  IMAD.MOV.U32 R15, RZ, RZ, -0x1 ;  /* 0xffffffffff0f7424 */ /* 0x000fe400078e00ff */
[----:B------:R-:W-:-:S02]  /*f1d0*/  IMAD R25, R25, 0xc0, R21 ;  /* 0x000000c019197824 */ /* 0x000fc400078e0215 */
[----:B--2---:R-:W-:Y:S02]  /*f1e0*/  IMAD R2, R11, R10, RZ ;  /* 0x0000000a0b027224 */ /* 0x004fe400078e02ff */
[----:B0-----:R-:W-:-:S07]  /*f1f0*/  IMAD.MOV.U32 R11, RZ, RZ, 0x1c1f ;  /* 0x00001c1fff0b7424 */ /* 0x001fce00078e00ff */
[----:B-----5:R-:W-:Y:S05]  /*f200*/  WARPSYNC.COLLECTIVE R15, `(.L_x_10326) ;  /* 0x000000000f087348 */ /* 0x020fea0003c00000 */
[----:B------:R0:W1:Y:S02]  /*f210*/  SHFL.IDX P6, R14, R13, R12, R11 ;  /* 0x0000000c0d0e7389 */ /* 0x00006400000c000b */
[----:B01---5:R-:W-:Y:S01]  /*f220*/  ENDCOLLECTIVE ;  /* 0x000000000000791b */ /* 0x023fe20003800000 */
.L_x_10326:
[----:B------:R-:W-:Y:S02]  /*f230*/  IMAD.MOV.U32 R13, RZ, RZ, R4 ;  /* 0x000000ffff0d7224 */ /* 0x000fe400078e0004 */
[----:B------:R-:W-:-:S07]  /*f240*/  IMAD.MOV.U32 R6, RZ, RZ, R14 ;  /* 0x000000ffff067224 */ /* 0x000fce00078e000e */
[----:B------:R-:W-:Y:S05]  /*f250*/  WARPSYNC.COLLECTIVE R15, `(.L_x_10327) ;  /* 0x000000000f087348 */ /* 0x000fea0003c00000 */
[----:B------:R0:W1:Y:S02]  /*f260*/  SHFL.IDX P6, R14, R13, R12, R11 ;  /* 0x0000000c0d0e7389 */ /* 0x00006400000c000b */
[----:B01----:R-:W-:Y:S01]  /*f270*/  ENDCOLLECTIVE ;  /* 0x000000000000791b */ /* 0x003fe20003800000 */
.L_x_10327:
[----:B------:R-:W-:Y:S01]  /*f280*/  ISETP.GE.AND P2, PT, R25, R2, PT ;  /* 0x000000021900720c */ /* 0x000fe20003f46270 */
[----:B------:R-:W-:Y:S02]  /*f290*/  IMAD.MOV.U32 R13, RZ, RZ, R0 ;  /* 0x000000ffff0d7224 */ /* 0x000fe400078e0000 */
[----:B------:R-:W-:Y:S02]  /*f2a0*/  IMAD.MOV.U32 R12, RZ, RZ, 0x1 ;  /* 0x00000001ff0c7424 */ /* 0x000fe400078e00ff */
[----:B------:R-:W-:-:S08]  /*f2b0*/  IMAD.MOV.U32 R5, RZ, RZ, R14 ;  /* 0x000000ffff057224 */ /* 0x000fd000078e000e */
[----:B------:R-:W-:Y:S05]  /*f2c0*/  WARPSYNC.COLLECTIVE R15, `(.L_x_10328) ;  /* 0x000000000f087348 */ /* 0x000fea0003c00000 */
[----:B------:R0:W1:Y:S02]  /*f2d0*/  SHFL.IDX P6, R14, R13, R12, R11 ;  /* 0x0000000c0d0e7389 */ /* 0x00006400000c000b */
[----:B01----:R-:W-:Y:S01]  /*f2e0*/  ENDCOLLECTIVE ;  /* 0x000000000000791b */ /* 0x003fe20003800000 */
.L_x_10328:
[----:B------:R-:W-:-:S05]  /*f2f0*/  @!P2 LEA R5, P4, R20, R5, 0x1 ;  /* 0x000000051405a211 */ /* 0x000fca00078808ff */
[----:B------:R-:W-:-:S04]  /*f300*/  @!P2 IMAD.X R6, RZ, RZ, R6, P4 ;  /* 0x000000ffff06a224 */ /* 0x000fc800020e0606 */
[----:B------:R-:W-:Y:S02]  /*f310*/  @!P2 IMAD.MOV.U32 R7, RZ, RZ, R6 ;  /* 0x000000ffff07a224 */ /* 0x000fe400078e0006 */
[----:B------:R-:W-:Y:S02]  /*f320*/  @!P2 IMAD.MOV.U32 R6, RZ, RZ, R5 ;  /* 0x000000ffff06a224 */ /* 0x000fe400078e0005 */
[----:B------:R-:W-:-:S03]  /*f330*/  IMAD.MOV.U32 R13, RZ, RZ, R4 ;  /* 0x000000ffff0d7224 */ /* 0x000fc600078e0004 */
[----:B------:R-:W-:Y:S01]  /*f340*/  @!PT LDS RZ, [RZ] ;  /* 0x00000000fffff984 */ /* 0x000fe20000000800 */
[----:B------:R-:W-:Y:S01]  /*f350*/  @!PT LDS RZ, [RZ] ;  /* 0x00000000fffff984 */ /* 0x000fe20000000800 */
[----:B------:R-:W-:Y:S01]  /*f360*/  @!PT LDS RZ, [RZ] ;  /* 0x00000000fffff984 */ /* 0x000fe20000000800 */
[----:B------:R-:W-:Y:S04]  /*f370*/  @!P2 LDGSTS.E.BYPASS.LTC128B.128 [R9+0xc400], desc[UR36][R6.64], !P3 ;  /* 0x0c4000000609afae */ /* 0x000fe8000d901d64 */
[----:B------:R-:W-:Y:S04]  /*f380*/  @!P2 LDGSTS.E.BYPASS.LTC128B.128 [R9+0xf400], desc[UR36][R6.64+0x40], !P0 ;  /* 0x0f4000400609afae */ /* 0x000fe8000c101d64 */
[----:B------:R0:W-:Y:S02]  /*f390*/  @!P2 LDGSTS.E.BYPASS.LTC128B.128 [R9+0x12400], desc[UR36][R6.64+0x80], !P1 ;  /* 0x124000800609afae */ /* 0x0001e4000c901d64 */
[----:B0-----:R-:W-:-:S07]  /*f3a0*/  IMAD.MOV.U32 R7, RZ, RZ, R14 ;  /* 0x000000ffff077224 */ /* 0x001fce00078e000e */
[----:B------:R-:W-:Y:S05]  /*f3b0*/  WARPSYNC.COLLECTIVE R15, `(.L_x_10329) ;  /* 0x000000000f087348 */ /* 0x000fea0003c00000 */
[----:B------:R0:W1:Y:S02]  /*f3c0*/  SHFL.IDX P6, R14, R13, R12, R11 ;  /* 0x0000000c0d0e7389 */ /* 0x00006400000c000b */
[----:B01----:R-:W-:Y:S01]  /*f3d0*/  ENDCOLLECTIVE ;  /* 0x000000000000791b */ /* 0x003fe20003800000 */
.L_x_10329:
[----:B------:R-:W-:-:S05]  /*f3e0*/  VIADD R5, R25, 0x20 ;  /* 0x0000002019057836 */ /* 0x000fca0000000000 */
[----:B------:R-:W-:Y:S02]  /*f3f0*/  ISETP.GE.AND P2, PT, R5, R2, PT ;  /* 0x000000020500720c */ /* 0x000fe40003f46270 */
[----:B------:R-:W-:Y:S01]  /*f400*/  MOV R13, R0 ;  /* 0x00000000000d7202 */ /* 0x000fe20000000f00 */
[----:B------:R-:W-:Y:S02]  /*f410*/  IMAD.MOV.U32 R12, RZ, RZ, 0x2 ;  /* 0x00000002ff0c7424 */ /* 0x000fe400078e00ff */
[----:B------:R-:W-:-:S08]  /*f420*/  IMAD.MOV.U32 R5, RZ, RZ, R14 ;  /* 0x000000ffff057224 */ /* 0x000fd000078e000e */
[----:B------:R-:W-:Y:S05]  /*f430*/  WARPSYNC.COLLECTIVE R15, `(.L_x_10330) ;  /* 0x000000000f087348 */ /* 0x000fea0003c00000 */
[----:B------:R0:W1:Y:S02]  /*f440*/  SHFL.IDX P6, R14, R13, R12, R11 ;  /* 0x0000000c0d0e7389 */ /* 0x00006400000c000b */
[----:B01----:R-:W-:Y:S01]  /*f450*/  ENDCOLLECTIVE ;  /* 0x000000000000791b */ /* 0x003fe20003800000 */
.L_x_10330:
[----:B------:R-:W-:-:S05]  /*f460*/  @!P2 LEA R5, P4, R20, R5, 0x1 ;  /* 0x000000051405a211 */ /* 0x000fca00078808ff */
[----:B------:R-:W-:Y:S02]  /*f470*/  @!P2 IMAD.X R7, RZ, RZ, R7, P4 ;  /* 0x000000ffff07a224 */ /* 0x000fe400020e0607 */
        /* <DEDUP_REMOVED lines=12> */
.L_x_10331:
[----:B------:R-:W-:-:S05]  /*f540*/  VIADD R5, R25, 0x40 ;  /* 0x0000004019057836 */ /* 0x000fca0000000000 */
[----:B------:R-:W-:Y:S01]  /*f550*/  ISETP.GE.AND P2, PT, R5, R2, PT ;  /* 0x000000020500720c */ /* 0x000fe20003f46270 */
[----:B------:R-:W-:Y:S02]  /*f560*/  IMAD.MOV.U32 R13, RZ, RZ, R0 ;  /* 0x000000ffff0d7224 */ /* 0x000fe400078e0000 */
[----:B------:R-:W-:Y:S02]  /*f570*/  IMAD.MOV.U32 R12, RZ, RZ, 0x3 ;  /* 0x00000003ff0c7424 */ /* 0x000fe400078e00ff */
[----:B------:R-:W-:-:S08]  /*f580*/  IMAD.MOV.U32 R5, RZ, RZ, R14 ;  /* 0x000000ffff057224 */ /* 0x000fd000078e000e */
[----:B------:R-:W-:Y:S05]  /*f590*/  WARPSYNC.COLLECTIVE R15, `(.L_x_10332) ;  /* 0x000000000f087348 */ /* 0x000fea0003c00000 */
[----:B------:R0:W1:Y:S02]  /*f5a0*/  SHFL.IDX P6, R14, R13, R12, R11 ;  /* 0x0000000c0d0e7389 */ /* 0x00006400000c000b */
[----:B01----:R-:W-:Y:S01]  /*f5b0*/  ENDCOLLECTIVE ;  /* 0x000000000000791b */ /* 0x003fe20003800000 */
.L_x_10332:
[----:B------:R-:W-:Y:S01]  /*f5c0*/  @!P2 LEA R5, P4, R20, R5, 0x1 ;  /* 0x000000051405a211 */ /* 0x000fe200078808ff */
[----:B------:R-:W-:Y:S02]  /*f5d0*/  IMAD.MOV.U32 R13, RZ, RZ, R4 ;  /* 0x000000ffff0d7224 */ /* 0x000fe400078e0004 */
[----:B------:R-:W-:-:S10]  /*f5e0*/  IMAD.MOV.U32 R0, RZ, RZ, R14 ;  /* 0x000000ffff007224 */ /* 0x000fd400078e000e */
[----:B------:R-:W-:Y:S05]  /*f5f0*/  WARPSYNC.COLLECTIVE R15, `(.L_x_10333) ;  /* 0x000000000f087348 */ /* 0x000fea0003c00000 */
[----:B------:R0:W1:Y:S02]  /*f600*/  SHFL.IDX P6, R14, R13, R12, R11 ;  /* 0x0000000c0d0e7389 */ /* 0x00006400000c000b */
[----:B01----:R-:W-:Y:S01]  /*f610*/  ENDCOLLECTIVE ;  /* 0x000000000000791b */ /* 0x003fe20003800000 */
.L_x_10333:
[----:B------:R-:W-:Y:S02]  /*f620*/  @!P2 IMAD.X R7, RZ, RZ, R7, P4 ;  /* 0x000000ffff07a224 */ /* 0x000fe400020e0607 */
[----:B------:R-:W-:Y:S02]  /*f630*/  @!P2 IMAD.MOV.U32 R6, RZ, RZ, R5 ;  /* 0x000000ffff06a224 */ /* 0x000fe400078e0005 */
[----:B------:R-:W-:-:S03]  /*f640*/  VIADD R5, R25, 0x60 ;  /* 0x0000006019057836 */ /* 0x000fc60000000000 */
[----:B------:R-:W-:Y:S01]  /*f650*/  @!PT LDS RZ, [RZ] ;  /* 0x00000000fffff984 */ /* 0x000fe20000000800 */
[----:B------:R-:W-:Y:S01]  /*f660*/  @!PT LDS RZ, [RZ] ;  /* 0x00000000fffff984 */ /* 0x000fe20000000800 */
[----:B------:R-:W-:Y:S01]  /*f670*/  @!PT LDS RZ, [RZ] ;  /* 0x00000000fffff984 */ /* 0x000fe20000000800 */
[----:B------:R0:W-:Y:S04]  /*f680*/  @!P2 LDGSTS.E.BYPASS.LTC128B.128 [R9+0xd400], desc[UR36][R6.64], !P3 ;  /* 0x0d4000000609afae */ /* 0x0001e8000d901d64 */
[----:B------:R0:W-:Y:S04]  /*f690*/  @!P2 LDGSTS.E.BYPASS.LTC128B.128 [R9+0x10400], desc[UR36][R6.64+0x40], !P0 ;  /* 0x104000400609afae */ /* 0x0001e8000c101d64 */
[----:B------:R0:W-:Y:S01]  /*f6a0*/  @!P2 LDGSTS.E.BYPASS.LTC128B.128 [R9+0x13400], desc[UR36][R6.64+0x80], !P1 ;  /* 0x134000800609afae */ /* 0x0001e2000c901d64 */
[----:B------:R-:W-:Y:S01]  /*f6b0*/  ISETP.GE.AND P2, PT, R5, R2, PT ;  /* 0x000000020500720c */ /* 0x000fe20003f46270 */
[----:B------:R-:W-:-:S02]  /*f6c0*/  IMAD.MOV.U32 R13, RZ, RZ, R3 ;  /* 0x000000ffff0d7224 */ /* 0x000fc400078e0003 */
[----:B------:R-:W-:Y:S02]  /*f6d0*/  IMAD.MOV.U32 R12, RZ, RZ, RZ ;  /* 0x000000ffff0c7224 */ /* 0x000fe400078e00ff */
[----:B------:R-:W-:-:S08]  /*f6e0*/  IMAD.MOV.U32 R4, RZ, RZ, R14 ;  /* 0x000000ffff047224 */ /* 0x000fd000078e000e */
[----:B0-----:R-:W-:Y:S05]  /*f6f0*/  WARPSYNC.COLLECTIVE R15, `(.L_x_10334) ;  /* 0x000000000f087348 */ /* 0x001fea0003c00000 */
[----:B------:R1:W2:Y:S02]  /*f700*/  SHFL.IDX P6, R14, R13, R12, R11 ;  /* 0x0000000c0d0e7389 */ /* 0x0002a400000c000b */
[----:B012---:R-:W-:Y:S01]  /*f710*/  ENDCOLLECTIVE ;  /* 0x000000000000791b */ /* 0x007fe20003800000 */
.L_x_10334:
[----:B------:R-:W-:-:S05]  /*f720*/  @!P2 LEA R4, P4, R20, R4, 0x1 ;  /* 0x000000041404a211 */ /* 0x000fca00078808ff */
[----:B------:R-:W-:-:S04]  /*f730*/  @!P2 IMAD.X R0, RZ, RZ, R0, P4 ;  /* 0x000000ffff00a224 */ /* 0x000fc800020e0600 */
[----:B------:R-:W-:Y:S02]  /*f740*/  @!P2 IMAD.MOV.U32 R5, RZ, RZ, R0 ;  /* 0x000000ffff05a224 */ /* 0x000fe400078e0000 */
[----:B------:R-:W-:Y:S02]  /*f750*/  VIADD R0, R25, 0x80 ;  /* 0x0000008019007836 */ /* 0x000fe40000000000 */
[----:B------:R-:W-:Y:S01]  /*f760*/  IMAD.MOV.U32 R13, RZ, RZ, R8 ;  /* 0x000000ffff0d7224 */ /* 0x000fe200078e0008 */
[----:B------:R-:W-:Y:S01]  /*f770*/  @!PT LDS RZ, [RZ] ;  /* 0x00000000fffff984 */ /* 0x000fe20000000800 */
[----:B------:R-:W-:Y:S01]  /*f780*/  @!PT LDS RZ, [RZ] ;  /* 0x00000000fffff984 */ /* 0x000fe20000000800 */
[----:B------:R-:W-:Y:S01]  /*f790*/  @!PT LDS RZ, [RZ] ;  /* 0x00000000fffff984 */ /* 0x000fe20000000800 */
[----:B------:R0:W-:Y:S04]  /*f7a0*/  @!P2 LDGSTS.E.BYPASS.LTC128B.128 [R9+0xdc00], desc[UR36][R4.64], !P3 ;  /* 0x0dc000000409afae */ /* 0x0001e8000d901d64 */
[----:B------:R0:W-:Y:S04]  /*f7b0*/  @!P2 LDGSTS.E.BYPASS.LTC128B.128 [R9+0x10c00], desc[UR36][R4.64+0x40], !P0 ;  /* 0x10c000400409afae */ /* 0x0001e8000c101d64 */
[----:B------:R0:W-:Y:S01]  /*f7c0*/  @!P2 LDGSTS.E.BYPASS.LTC128B.128 [R9+0x13c00], desc[UR36][R4.64+0x80], !P1 ;  /* 0x13c000800409afae */ /* 0x0001e2000c901d64 */
[----:B------:R-:W-:Y:S01]  /*f7d0*/  ISETP.GE.AND P2, PT, R0, R2, PT ;  /* 0x000000020000720c */ /* 0x000fe20003f46270 */
[----:B------:R-:W-:-:S12]  /*f7e0*/  IMAD.MOV.U32 R0, RZ, RZ, R14 ;  /* 0x000000ffff007224 */ /* 0x000fd800078e000e */
[----:B0-----:R-:W-:Y:S05]  /*f7f0*/  WARPSYNC.COLLECTIVE R15, `(.L_x_10335) ;  /* 0x000000000f087348 */ /* 0x001fea0003c00000 */
[----:B------:R1:W2:Y:S02]  /*f800*/  SHFL.IDX P6, R14, R13, R12, R11 ;  /* 0x0000000c0d0e7389 */ /* 0x0002a400000c000b */
[----:B012---:R-:W-:Y:S01]  /*f810*/  ENDCOLLECTIVE ;  /* 0x000000000000791b */ /* 0x007fe20003800000 */
.L_x_10335:
[----:B------:R-:W-:Y:S02]  /*f820*/  IMAD.MOV.U32 R13, RZ, RZ, R3 ;  /* 0x000000ffff0d7224 */ /* 0x000fe400078e0003 */
[----:B------:R-:W-:Y:S02]  /*f830*/  IMAD.MOV.U32 R12, RZ, RZ, 0x1 ;  /* 0x00000001ff0c7424 */ /* 0x000fe400078e00ff */
[----:B------:R-:W-:-:S07]  /*f840*/  IMAD.MOV.U32 R4, RZ, RZ, R14 ;  /* 0x000000ffff047224 */ /* 0x000fce00078e000e */
[----:B------:R-:W-:Y:S05]  /*f850*/  WARPSYNC.COLLECTIVE R15, `(.L_x_10336) ;  /* 0x000000000f087348 */ /* 0x000fea0003c00000 */
[----:B------:R0:W1:Y:S02]  /*f860*/  SHFL.IDX P6, R14, R13, R12, R11 ;  /* 0x0000000c0d0e7389 */ /* 0x00006400000c000b */
[----:B01----:R-:W-:Y:S01]  /*f870*/  ENDCOLLECTIVE ;  /* 0x000000000000791b */ /* 0x003fe20003800000 */
.L_x_10336:
[----:B------:R-:W-:-:S05]  /*f880*/  @!P2 LEA R4, P4, R20, R4, 0x1 ;  /* 0x000000041404a211 */ /* 0x000fca00078808ff */
[----:B------:R-:W-:-:S04]  /*f890*/  @!P2 IMAD.X R0, RZ, RZ, R0, P4 ;  /* 0x000000ffff00a224 */ /* 0x000fc800020e0600 */
[----:B------:R-:W-:Y:S02]  /*f8a0*/  @!P2 IMAD.MOV.U32 R5, RZ, RZ, R0 ;  /* 0x000000ffff05a224 */ /* 0x000fe400078e0000 */
[----:B------:R-:W-:-:S03]  /*f8b0*/  IMAD.MOV.U32 R13, RZ, RZ, R8 ;  /* 0x000000ffff0d7224 */ /* 0x000fc600078e0008 */
[----:B------:R-:W-:Y:S01]  /*f8c0*/  @!PT LDS RZ, [RZ] ;  /* 0x00000000fffff984 */ /* 0x000fe20000000800 */
[----:B------:R-:W-:Y:S01]  /*f8d0*/  @!PT LDS RZ, [RZ] ;  /* 0x00000000fffff984 */ /* 0x000fe20000000800 */
[----:B------:R-:W-:Y:S01]  /*f8e0*/  @!PT LDS RZ, [RZ] ;  /* 0x00000000fffff984 */ /* 0x000fe20000000800 */
[----:B------:R0:W-:Y:S04]  /*f8f0*/  @!P2 LDGSTS.E.BYPASS.LTC128B.128 [R9+0xe400], desc[UR36][R4.64], !P3 ;  /* 0x0e4000000409afae */ /* 0x0001e8000d901d64 */
[----:B------:R0:W-:Y:S01]  /*f900*/  @!P2 LDGSTS.E.BYPASS.LTC128B.128 [R9+0x11400], desc[UR36][R4.64+0x40], !P0 ;  /* 0x114000400409afae */ /* 0x0001e2000c101d64 */
[----:B------:R-:W-:-:S03]  /*f910*/  IMAD.MOV.U32 R3, RZ, RZ, R14 ;  /* 0x000000ffff037224 */ /* 0x000fc600078e000e */
[----:B------:R0:W-:Y:S04]  /*f920*/  @!P2 LDGSTS.E.BYPASS.LTC128B.128 [R9+0x14400], desc[UR36][R4.64+0x80], !P1 ;  /* 0x144000800409afae */ /* 0x0001e8000c901d64 */
[----:B0-----:R-:W-:Y:S05]  /*f930*/  WARPSYNC.COLLECTIVE R15, `(.L_x_10337) ;  /* 0x000000000f087348 */ /* 0x001fea0003c00000 */
[----:B------:R1:W2:Y:S02]  /*f940*/  SHFL.IDX P6, R14, R13, R12, R11 ;  /* 0x0000000c0d0e7389 */ /* 0x0002a400000c000b */
[----:B012---:R-:W-:Y:S01]  /*f950*/  ENDCOLLECTIVE ;  /* 0x000000000000791b */ /* 0x007fe20003800000 */
.L_x_10337:
[----:B------:R-:W-:Y:S01]  /*f960*/  IMAD.MOV.U32 R8, RZ, RZ, R14 ;  /* 0x000000ffff087224 */ /* 0x000fe200078e000e */
[----:B------:R-:W-:Y:S06]  /*f970*/  BRA `(.L_x_10338) ;  /* 0xffffffc400a07947 */ /* 0x000fec000383ffff */
.L_x_10262:
[----:B-1----:R1:W2:Y:S02]  /*f980*/  SYNCS.PHASECHK.TRANS64.TRYWAIT P0, [R17+URZ+0x2d820], R0 ;  /* 0x02d82000110075a7 */ /* 0x0022a4000800017f */
[----:B--2---:R-:W-:Y:S05]  /*f990*/  @!P0 NANOSLEEP.SYNCS 0x989680 ;  /* 0x009896800000895d */ /* 0x004fea0003900000 */
[----:B------:R-:W2:Y:S02]  /*f9a0*/  @!P0 SYNCS.PHASECHK.TRANS64 P0, [R17+URZ+0x2d820], R0 ;  /* 0x02d82000110085a7 */ /* 0x000ea4000800007f */
[----:B--2---:R-:W-:Y:S05]  /*f9b0*/  @!P0 BRA `(.L_x_10262) ;  /* 0xfffffffc00f08947 */ /* 0x004fea000383ffff */
[----:B------:R-:W-:Y:S05]  /*f9c0*/  BRA `(.L_x_10339) ;  /* 0xffffffc800087947 */ /* 0x000fea000383ffff */
.L_x_10267:
[----:B0-----:R0:W1:Y:S02]  /*f9d0*/  SYNCS.PHASECHK.TRANS64.TRYWAIT P0, [R5+URZ+0x2d840], R0 ;  /* 0x02d84000050075a7 */ /* 0x001064000800017f */
[----:B-1----:R-:W-:Y:S05]  /*f9e0*/  @!P0 NANOSLEEP.SYNCS 0x989680 ;  /* 0x009896800000895d */ /* 0x002fea0003900000 */
[----:B------:R-:W1:Y:S02]  /*f9f0*/  @!P0 SYNCS.PHASECHK.TRANS64 P0, [R5+URZ+0x2d840], R0 ;  /* 0x02d84000050085a7 */ /* 0x000e64000800007f */
[----:B-1----:R-:W-:Y:S05]  /*fa00*/  @!P0 BRA `(.L_x_10267) ;  /* 0xfffffffc00f08947 */ /* 0x002fea000383ffff */
[----:B------:R-:W-:Y:S05]  /*fa10*/  BRA `(.L_x_10340) ;  /* 0xffffffc800fc7947 */ /* 0x000fea000383ffff */
.L_x_10268:
        /* <DEDUP_REMOVED lines=8> */
.L_x_10342:
[----:B------:R-:W-:Y:S05]  /*faa0*/  BSYNC B1 ;  /* 0x0000000000017941 */ /* 0x000fea0003800000 */
.L_x_10341:
[----:B------:R-:W0:Y:S01]  /*fab0*/  S2R R25, SR_TID.X ;  /* 0x0000000000197919 */ /* 0x000e220000002100 */
[----:B------:R-:W-:Y:S01]  /*fac0*/  IMAD.MOV.U32 R13, RZ, RZ, R6 ;  /* 0x000000ffff0d7224 */ /* 0x000fe200078e0006 */
[----:B------:R-:W-:Y:S01]  /*fad0*/  MOV R3, R14 ;  /* 0x0000000e00037202 */ /* 0x000fe20000000f00 */
[----:B------:R-:W-:Y:S01]  /*fae0*/  IMAD.MOV.U32 R12, RZ, RZ, RZ ;  /* 0x000000ffff0c7224 */ /* 0x000fe200078e00ff */
[----:B------:R-:W-:Y:S01]  /*faf0*/  LOP3.LUT R16, R16, 0xffffff7f, RZ, 0xc0, !PT ;  /* 0xffffff7f10107812 */ /* 0x000fe200078ec0ff */
[----:B------:R-:W-:Y:S02]  /*fb00*/  IMAD.MOV.U32 R11, RZ, RZ, 0x1c1f ;  /* 0x00001c1fff0b7424 */ /* 0x000fe400078e00ff */
[----:B------:R-:W-:Y:S01]  /*fb10*/  IMAD.MOV.U32 R15, RZ, RZ, -0x1 ;  /* 0xffffffffff0f7424 */ /* 0x000fe200078e00ff */
[----:B------:R-:W-:Y:S01]  /*fb20*/  @P1 LOP3.LUT R16, R16, 0x80, RZ, 0xfc, !PT ;  /* 0x0000008010101812 */ /* 0x000fe200078efcff */
[----:B------:R-:W-:-:S07]  /*fb30*/  IMAD R4, R4, 0x2, R17 ;  /* 0x0000000204047824 */ /* 0x000fce00078e0211 */
[----:B0-----:R-:W-:Y:S05]  /*fb40*/  WARPSYNC.COLLECTIVE R15, `(.L_x_10343) ;  /* 0x000000000f087348 */ /* 0x001fea0003c00000 */
[----:B------:R1:W2:Y:S02]  /*fb50*/  SHFL.IDX P6, R14, R13, R12, R11 ;  /* 0x0000000c0d0e7389 */ /* 0x0002a400000c000b */
[----:B012---:R-:W-:Y:S01]  /*fb60*/  ENDCOLLECTIVE ;  /* 0x000000000000791b */ /* 0x007fe20003800000 */
.L_x_10343:
[----:B------:R-:W-:Y:S01]  /*fb70*/  LOP3.LUT P1, RZ, R16, 0x4, RZ, 0xc0, !PT ;  /* 0x0000000410ff7812 */ /* 0x000fe2000782c0ff */
[----:B------:R-:W-:Y:S02]  /*fb80*/  IMAD.MOV.U32 R13, RZ, RZ, R8 ;  /* 0x000000ffff0d7224 */ /* 0x000fe400078e0008 */
[----:B------:R-:W-:Y:S02]  /*fb90*/  IMAD.MOV.U32 R12, RZ, RZ, 0x1 ;  /* 0x00000001ff0c7424 */ /* 0x000fe400078e00ff */
[----:B------:R-:W-:Y:S02]  /*fba0*/  IMAD.SHL.U32 R25, R25, 0x8, RZ ;  /* 0x0000000819197824 */ /* 0x000fe400078e00ff */
[----:B------:R-:W-:-:S03]  /*fbb0*/  IMAD.MOV.U32 R2, RZ, RZ, R14 ;  /* 0x000000ffff027224 */ /* 0x000fc600078e000e */
[----:B------:R-:W-:-:S07]  /*fbc0*/  LOP3.LUT R25, R25, 0x18, RZ, 0xc0, !PT ;  /* 0x0000001819197812 */ /* 0x000fce00078ec0ff */
[----:B------:R-:W-:Y:S05]  /*fbd0*/  WARPSYNC.COLLECTIVE R15, `(.L_x_10344) ;  /* 0x000000000f087348 */ /* 0x000fea0003c00000 */
[----:B------:R0:W1:Y:S02]  /*fbe0*/  SHFL.IDX P6, R14, R13, R12, R11 ;  /* 0x0000000c0d0e7389 */ /* 0x00006400000c000b */
[----:B01----:R-:W-:Y:S01]  /*fbf0*/  ENDCOLLECTIVE ;  /* 0x000000000000791b */ /* 0x003fe20003800000 */
.L_x_10344:
[----:B------:R-:W-:-:S05]  /*fc00*/  IMAD.SHL.U32 R0, R25, 0x2, RZ ;  /* 0x0000000219007824 */ /* 0x000fca00078e00ff */
        /* <DEDUP_REMOVED lines=13> */
.L_x_10345:
[----:B------:R-:W-:Y:S02]  /*fce0*/  IMAD.MOV.U32 R13, RZ, RZ, R8 ;  /* 0x000000ffff0d7224 */ /* 0x000fe400078e0008 */
[----:B------:R-:W-:Y:S02]  /*fcf0*/  IMAD.MOV.U32 R12, RZ, RZ, 0x2 ;  /* 0x00000002ff0c7424 */ /* 0x000fe400078e00ff */
[----:B------:R-:W-:-:S07]  /*fd00*/  IMAD.MOV.U32 R2, RZ, RZ, R14 ;  /* 0x000000ffff027224 */ /* 0x000fce00078e000e */
[----:B------:R-:W-:Y:S05]  /*fd10*/  WARPSYNC.COLLECTIVE R15, `(.L_x_10346) ;  /* 0x000000000f087348 */ /* 0x000fea0003c00000 */
[----:B------:R0:W1:Y:S02]  /*fd20*/  SHFL.IDX P6, R14, R13, R12, R11 ;  /* 0x0000000c0d0e7389 */ /* 0x00006400000c000b */
[----:B01----:R-:W-:Y:S01]  /*fd30*/  ENDCOLLECTIVE ;  /* 0x000000000000791b */ /* 0x003fe20003800000 */
.L_x_10346:
        /* <DEDUP_REMOVED lines=13> */
.L_x_10347:
[----:B------:R-:W-:Y:S02]  /*fe10*/  IMAD.MOV.U32 R13, RZ, RZ, R8 ;  /* 0x000000ffff0d7224 */ /* 0x000fe400078e0008 */
[----:B------:R-:W-:Y:S02]  /*fe20*/  IMAD.MOV.U32 R12, RZ, RZ, 0x3 ;  /* 0x00000003ff0c7424 */ /* 0x000fe400078e00ff */
[----:B------:R-:W-:-:S07]  /*fe30*/  IMAD.MOV.U32 R2, RZ, RZ, R14 ;  /* 0x000000ffff027224 */ /* 0x000fce00078e000e */
[----:B------:R-:W-:Y:S05]  /*fe40*/  WARPSYNC.COLLECTIVE R15, `(.L_x_10348) ;  /* 0x000000000f087348 */ /* 0x000fea0003c00000 */
[----:B------:R0:W1:Y:S02]  /*fe50*/  SHFL.IDX P6, R14, R13, R12, R11 ;  /* 0x0000000c0d0e7389 */ /* 0x00006400000c000b */
[----:B01----:R-:W-:Y:S01]  /*fe60*/  ENDCOLLECTIVE ;  /* 0x000000000000791b */ /* 0x003fe20003800000 */
.L_x_10348:
        /* <DEDUP_REMOVED lines=14> */
.L_x_10349:
[----:B------:R-:W-:Y:S01]  /*ff50*/  IMAD.MOV.U32 R2, RZ, RZ, R14 ;  /* 0x000000ffff027224 */ /* 0x000fe200078e000e */
[----:B------:R-:W-:Y:S06]  /*ff60*/  BRA `(.L_x_10350) ;  /* 0xffffffc800907947 */ /* 0x000fec000383ffff */
.L_x_10273:
[----:B-1----:R1:W2:Y:S02]  /*ff70*/  SYNCS.PHASECHK.TRANS64.TRYWAIT P0, [R5+URZ+0x2d860], R2 ;  /* 0x02d86002050075a7 */ /* 0x0022a4000800017f */
[----:B--2---:R-:W-:Y:S05]  /*ff80*/  @!P0 NANOSLEEP.SYNCS 0x989680 ;  /* 0x009896800000895d */ /* 0x004fea0003900000 */
[----:B------:R-:W2:Y:S02]  /*ff90*/  @!P0 SYNCS.PHASECHK.TRANS64 P0, [R5+URZ+0x2d860], R2 ;  /* 0x02d86002050085a7 */ /* 0x000ea4000800007f */
[----:B--2---:R-:W-:Y:S05]  /*ffa0*/  @!P0 BRA `(.L_x_10273) ;  /* 0xfffffffc00f08947 */ /* 0x004fea000383ffff */
[----:B------:R-:W-:Y:S05]  /*ffb0*/  BRA `(.L_x_10351) ;  /* 0xffffffc800f47947 */ /* 0x000fea000383ffff */
.L_x_10274:
        /* <DEDUP_REMOVED lines=8> */
.L_x_10353:
[----:B------:R-:W-:Y:S05]  /*10040*/  BSYNC B1 ;  /* 0x0000000000017941 */ /* 0x000fea0003800000 */
.L_x_10352:
        /* <DEDUP_REMOVED lines=9> */
.L_x_10354:
[----:B------:R-:W-:Y:S02]  /*100e0*/  IMAD.MOV.U32 R13, RZ, RZ, R19 ;  /* 0x000000ffff0d7224 */ /* 0x000fe400078e0013 */
[----:B------:R-:W-:Y:S02]  /*100f0*/  IMAD.MOV.U32 R12, RZ, RZ, 0x1 ;  /* 0x00000001ff0c7424 */ /* 0x000fe400078e00ff */
[----:B------:R-:W-:-:S07]  /*10100*/  IMAD.MOV.U32 R2, RZ, RZ, R14 ;  /* 0x000000ffff027224 */ /* 0x000fce00078e000e */
[----:B------:R-:W-:Y:S05]  /*10110*/  WARPSYNC.COLLECTIVE R15, `(.L_x_10355) ;  /* 0x000000000f087348 */ /* 0x000fea0003c00000 */
[----:B------:R0:W1:Y:S02]  /*10120*/  SHFL.IDX P6, R14, R13, R12, R11 ;  /* 0x0000000c0d0e7389 */ /* 0x00006400000c000b */
[----:B01----:R-:W-:Y:S01]  /*10130*/  ENDCOLLECTIVE ;  /* 0x000000000000791b */ /* 0x003fe20003800000 */
.L_x_10355:
        /* <DEDUP_REMOVED lines=16> */
.L_x_10356:
[----:B------:R-:W-:Y:S02]  /*10240*/  IMAD.MOV.U32 R13, RZ, RZ, R19 ;  /* 0x000000ffff0d7224 */ /* 0x000fe400078e0013 */
[----:B------:R-:W-:Y:S02]  /*10250*/  IMAD.MOV.U32 R12, RZ, RZ, 0x2 ;  /* 0x00000002ff0c7424 */ /* 0x000fe400078e00ff */
[----:B------:R-:W-:-:S07]  /*10260*/  IMAD.MOV.U32 R2, RZ, RZ, R14 ;  /* 0x000000ffff027224 */ /* 0x000fce00078e000e */
[----:B------:R-:W-:Y:S05]  /*10270*/  WARPSYNC.COLLECTIVE R15, `(.L_x_10357) ;  /* 0x000000000f087348 */ /* 0x000fea0003c00000 */
[----:B------:R0:W1:Y:S02]  /*10280*/  SHFL.IDX P6, R14, R13, R12, R11 ;  /* 0x0000000c0d0e7389 */ /* 0x00006400000c000b */
[----:B01----:R-:W-:Y:S01]  /*10290*/  ENDCOLLECTIVE ;  /* 0x000000000000791b */ /* 0x003fe20003800000 */
.L_x_10357:
        /* <DEDUP_REMOVED lines=16> */
.L_x_10358:
[----:B------:R-:W-:Y:S02]  /*103a0*/  IMAD.MOV.U32 R13, RZ, RZ, R19 ;  /* 0x000000ffff0d7224 */ /* 0x000fe400078e0013 */
[----:B------:R-:W-:Y:S02]  /*103b0*/  IMAD.MOV.U32 R12, RZ, RZ, 0x3 ;  /* 0x00000003ff0c7424 */ /* 0x000fe400078e00ff */
[----:B------:R-:W-:-:S07]  /*103c0*/  IMAD.MOV.U32 R2, RZ, RZ, R14 ;  /* 0x000000ffff027224 */ /* 0x000fce00078e000e */
[----:B------:R-:W-:Y:S05]  /*103d0*/  WARPSYNC.COLLECTIVE R15, `(.L_x_10359) ;  /* 0x000000000f087348 */ /* 0x000fea0003c00000 */
[----:B------:R0:W1:Y:S02]  /*103e0*/  SHFL.IDX P6, R14, R13, R12, R11 ;  /* 0x0000000c0d0e7389 */ /* 0x00006400000c000b */
[----:B01----:R-:W-:Y:S01]  /*103f0*/  ENDCOLLECTIVE ;  /* 0x000000000000791b */ /* 0x003fe20003800000 */
.L_x_10359:
        /* <DEDUP_REMOVED lines=13> */
.L_x_10360:
[----:B------:R-:W-:Y:S01]  /*104d0*/  @!PT LDS RZ, [RZ] ;  /* 0x00000000fffff984 */ /* 0x000fe20000000800 */
[----:B------:R-:W-:Y:S01]  /*104e0*/  @!PT LDS RZ, [RZ] ;  /* 0x00000000fffff984 */ /* 0x000fe20000000800 */
[----:B------:R-:W-:Y:S01]  /*104f0*/  @!PT LDS RZ, [RZ] ;  /* 0x00000000fffff984 */ /* 0x000fe20000000800 */
[----:B------:R-:W-:Y:S01]  /*10500*/  LDGSTS.E.BYPASS.LTC128B.128 [R4+0x3400], desc[UR36][R2.64+0x40], !P0 ;  /* 0x0340004002047fae */ /* 0x000fe2000c101d64 */
[----:B------:R-:W-:-:S13]  /*10510*/  ISETP.LT.OR P0, PT, R6, 0x41, P1 ;  /* 0x000000410600780c */ /* 0x000fda0000f01670 */
[----:B------:R0:W-:Y:S02]  /*10520*/  LDGSTS.E.BYPASS.LTC128B.128 [R4+0x5400], desc[UR36][R2.64+0x80], !P0 ;  /* 0x0540008002047fae */ /* 0x0001e4000c101d64 */
[----:B0-----:R-:W-:Y:S01]  /*10530*/  IMAD.MOV.U32 R2, RZ, RZ, R14 ;  /* 0x000000ffff027224 */ /* 0x001fe200078e000e */
[----:B------:R-:W-:Y:S06]  /*10540*/  BRA `(.L_x_10361) ;  /* 0xffffffc800587947 */ /* 0x000fec000383ffff */
.L_x_10282:
[----:B-1----:R1:W2:Y:S02]  /*10550*/  SYNCS.PHASECHK.TRANS64.TRYWAIT P0, [R0+URZ+0x2d860], R3 ;  /* 0x02d86003000075a7 */ /* 0x0022a4000800017f */
[----:B--2---:R-:W-:Y:S05]  /*10560*/  @!P0 NANOSLEEP.SYNCS 0x989680 ;  /* 0x009896800000895d */ /* 0x004fea0003900000 */
[----:B------:R-:W2:Y:S02]  /*10570*/  @!P0 SYNCS.PHASECHK.TRANS64 P0, [R0+URZ+0x2d860], R3 ;  /* 0x02d86003000085a7 */ /* 0x000ea4000800007f */
[----:B--2---:R-:W-:Y:S05]  /*10580*/  @!P0 BRA `(.L_x_10282) ;  /* 0xfffffffc00f08947 */ /* 0x004fea000383ffff */
[----:B------:R-:W-:Y:S05]  /*10590*/  BRA `(.L_x_10362) ;  /* 0xffffffcc00807947 */ /* 0x000fea000383ffff */
.L_x_10283:
        /* <DEDUP_REMOVED lines=8> */
.L_x_10364:
[----:B------:R-:W-:Y:S05]  /*10620*/  BSYNC B0 ;  /* 0x0000000000007941 */ /* 0x000fea0003800000 */
.L_x_10363:
[----:B------:R-:W0:Y:S01]  /*10630*/  S2R R2, SR_TID.X ;  /* 0x0000000000027919 */ /* 0x000e220000002100 */
[----:B------:R-:W-:Y:S01]  /*10640*/  IMAD.MOV.U32 R13, RZ, RZ, R18 ;  /* 0x000000ffff0d7224 */ /* 0x000fe200078e0012 */
[----:B------:R-:W-:Y:S01]  /*10650*/  MOV R12, RZ ;  /* 0x000000ff000c7202 */ /* 0x000fe20000000f00 */
[----:B------:R-:W-:Y:S02]  /*10660*/  IMAD.MOV.U32 R11, RZ, RZ, 0x1c1f ;  /* 0x00001c1fff0b7424 */ /* 0x000fe400078e00ff */
[----:B------:R-:W-:Y:S02]  /*10670*/  IMAD.MOV.U32 R15, RZ, RZ, -0x1 ;  /* 0xffffffffff0f7424 */ /* 0x000fe400078e00ff */
[----:B------:R-:W-:Y:S02]  /*10680*/  IMAD.MOV.U32 R3, RZ, RZ, R14 ;  /* 0x000000ffff037224 */ /* 0x000fe400078e000e */
[----:B------:R-:W-:-:S07]  /*10690*/  IMAD R4, R4, 0x2, R17 ;  /* 0x0000000204047824 */ /* 0x000fce00078e0211 */
[----:B0-----:R-:W-:Y:S05]  /*106a0*/  WARPSYNC.COLLECTIVE R15, `(.L_x_10365) ;  /* 0x000000000f087348 */ /* 0x001fea0003c00000 */
[----:B------:R1:W2:Y:S02]  /*106b0*/  SHFL.IDX P6, R14, R13, R12, R11 ;  /* 0x0000000c0d0e7389 */ /* 0x0002a400000c000b */
[----:B012---:R-:W-:Y:S01]  /*106c0*/  ENDCOLLECTIVE ;  /* 0x000000000000791b */ /* 0x007fe20003800000 */
.L_x_10365:
[----:B------:R-:W-:Y:S01]  /*106d0*/  ULDC UR4, c[0x0][0x2f4] ;  /* 0x0000bd0000047ab9 */ /* 0x000fe20000000800 */
[----:B------:R-:W-:Y:S02]  /*106e0*/  IMAD.MOV.U32 R13, RZ, RZ, R19 ;  /* 0x000000ffff0d7224 */ /* 0x000fe400078e0013 */
[----:B------:R-:W-:Y:S02]  /*106f0*/  IMAD.MOV.U32 R12, RZ, RZ, 0x1 ;  /* 0x00000001ff0c7424 */ /* 0x000fe400078e00ff */
[----:B------:R-:W-:-:S05]  /*10700*/  IMAD.SHL.U32 R7, R2, 0x8, RZ ;  /* 0x0000000802077824 */ /* 0x000fca00078e00ff */
[----:B------:R-:W-:-:S04]  /*10710*/  LOP3.LUT R7, R7, 0x18, RZ, 0xc0, !PT ;  /* 0x0000001807077812 */ /* 0x000fc800078ec0ff */
[C---:B------:R-:W-:Y:S01]  /*10720*/  ISETP.GE.AND P2, PT, R7.reuse, UR4, PT ;  /* 0x0000000407007c0c */ /* 0x040fe2000bf46270 */
[C---:B------:R-:W-:Y:S01]  /*10730*/  IMAD.SHL.U32 R5, R7.reuse, 0x2, RZ ;  /* 0x0000000207057824 */ /* 0x040fe200078e00ff */
[C---:B------:R-:W-:Y:S02]  /*10740*/  LOP3.LUT R8, R7.reuse, 0x20, RZ, 0xfc, !PT ;  /* 0x0000002007087812 */ /* 0x040fe400078efcff */
[----:B------:R-:W-:Y:S02]  /*10750*/  LOP3.LUT R7, R7, 0x40, RZ, 0xfc, !PT ;  /* 0x0000004007077812 */ /* 0x000fe400078efcff */
[----:B------:R-:W-:Y:S02]  /*10760*/  IADD3 R2, P0, R14, R5, RZ ;  /* 0x000000050e027210 */ /* 0x000fe40007f1e0ff */
[----:B------:R-:W-:Y:S02]  /*10770*/  ISETP.LT.OR P3, PT, R6, 0x1, P2 ;  /* 0x000000010600780c */ /* 0x000fe40001761670 */
[----:B------:R-:W-:Y:S01]  /*10780*/  ISETP.GE.AND P1, PT, R8, UR4, PT ;  /* 0x0000000408007c0c */ /* 0x000fe2000bf26270 */
[----:B------:R-:W-:Y:S01]  /*10790*/  IMAD.X R3, RZ, RZ, R3, P0 ;  /* 0x000000ffff037224 */ /* 0x000fe200000e0603 */
[----:B------:R-:W-:-:S13]  /*107a0*/  ISETP.GE.AND P0, PT, R7, UR4, PT ;  /* 0x0000000407007c0c */ /* 0x000fda000bf06270 */
[----:B------:R-:W-:Y:S05]  /*107b0*/  WARPSYNC.COLLECTIVE R15, `(.L_x_10366) ;  /* 0x000000000f087348 */ /* 0x000fea0003c00000 */
[----:B------:R0:W1:Y:S02]  /*107c0*/  SHFL.IDX P6, R14, R13, R12, R11 ;  /* 0x0000000c0d0e7389 */ /* 0x00006400000c000b */
[----:B01----:R-:W-:Y:S01]  /*107d0*/  ENDCOLLECTIVE ;  /* 0x000000000000791b */ /* 0x003fe20003800000 */
.L_x_10366:
[C---:B------:R-:W-:Y:S01]  /*107e0*/  ISETP.LT.OR P4, PT, R6.reuse, 0x1, P1 ;  /* 0x000000010600780c */ /* 0x040fe20000f81670 */
[----:B------:R-:W-:Y:S01]  /*107f0*/  @!PT LDS RZ, [RZ] ;  /* 0x00000000fffff984 */ /* 0x000fe20000000800 */
[----:B------:R-:W-:Y:S01]  /*10800*/  @!PT LDS RZ, [RZ] ;  /* 0x00000000fffff984 */ /* 0x000fe20000000800 */
[----:B------:R-:W-:Y:S01]  /*10810*/  @!PT LDS RZ, [RZ] ;  /* 0x00000000fffff984 */ /* 0x000fe20000000800 */
[----:B------:R-:W-:Y:S01]  /*10820*/  LDGSTS.E.BYPASS.LTC128B.128 [R4+0x400], desc[UR36][R2.64], !P3 ;  /* 0x0040000002047fae */ /* 0x000fe2000d901d64 */
[----:B------:R-:W-:Y:S01]  /*10830*/  ISETP.LT.OR P3, PT, R6, 0x1, P0 ;  /* 0x000000010600780c */ /* 0x000fe20000761670 */
[----:B------:R-:W-:-:S10]  /*10840*/  IMAD.MOV.U32 R13, RZ, RZ, R18 ;  /* 0x000000ffff0d7224 */ /* 0x000fd400078e0012 */
[----:B------:R-:W-:Y:S04]  /*10850*/  LDGSTS.E.BYPASS.LTC128B.128 [R4+0x2400], desc[UR36][R2.64+0x40], !P4 ;  /* 0x0240004002047fae */ /* 0x000fe8000e101d64 */
[----:B------:R0:W-:Y:S01]  /*10860*/  LDGSTS.E.BYPASS.LTC128B.128 [R4+0x4400], desc[UR36][R2.64+0x80], !P3 ;  /* 0x0440008002047fae */ /* 0x0001e2000d901d64 */
[----:B------:R-:W-:Y:S01]  /*10870*/  ISETP.LT.OR P3, PT, R6, 0x21, P2 ;  /* 0x000000210600780c */ /* 0x000fe20001761670 */
[----:B0-----:R-:W-:-:S12]  /*10880*/  IMAD.MOV.U32 R3, RZ, RZ, R14 ;  /* 0x000000ffff037224 */ /* 0x001fd800078e000e */
[----:B------:R-:W-:Y:S05]  /*10890*/  WARPSYNC.COLLECTIVE R15, `(.L_x_10367) ;  /* 0x000000000f087348 */ /* 0x000fea0003c00000 */
[----:B------:R0:W1:Y:S02]  /*108a0*/  SHFL.IDX P6, R14, R13, R12, R11 ;  /* 0x0000000c0d0e7389 */ /* 0x00006400000c000b */
[----:B01----:R-:W-:Y:S01]  /*108b0*/  ENDCOLLECTIVE ;  /* 0x000000000000791b */ /* 0x003fe20003800000 */
.L_x_10367:
[----:B------:R-:W-:Y:S02]  /*108c0*/  IMAD.MOV.U32 R13, RZ, RZ, R19 ;  /* 0x000000ffff0d7224 */ /* 0x000fe400078e0013 */
[----:B------:R-:W-:Y:S01]  /*108d0*/  IMAD.MOV.U32 R12, RZ, RZ, 0x2 ;  /* 0x00000002ff0c7424 */ /* 0x000fe200078e00ff */
[----:B------:R-:W-:-:S13]  /*108e0*/  IADD3 R2, P4, R14, R5, RZ ;  /* 0x000000050e027210 */ /* 0x000fda0007f9e0ff */
[----:B------:R-:W-:Y:S05]  /*108f0*/  WARPSYNC.COLLECTIVE R15, `(.L_x_10368) ;  /* 0x000000000f087348 */ /* 0x000fea0003c00000 */
[----:B------:R0:W1:Y:S02]  /*10900*/  SHFL.IDX P6, R14, R13, R12, R11 ;  /* 0x0000000c0d0e7389 */ /* 0x00006400000c000b */
[----:B01----:R-:W-:Y:S01]  /*10910*/  ENDCOLLECTIVE ;  /* 0x000000000000791b */ /* 0x003fe20003800000 */
.L_x_10368:
[----:B------:R-:W-:Y:S01]  /*10920*/  IMAD.X R3, RZ, RZ, R3, P4 ;  /* 0x000000ffff037224 */ /* 0x000fe200020e0603 */
[----:B------:R-:W-:-:S04]  /*10930*/  ISETP.LT.OR P4, PT, R6, 0x21, P1 ;  /* 0x000000210600780c */ /* 0x000fc80000f81670 */
[----:B------:R-:W-:Y:S01]  /*10940*/  @!PT LDS RZ, [RZ] ;  /* 0x00000000fffff984 */ /* 0x000fe20000000800 */
[----:B------:R-:W-:Y:S01]  /*10950*/  @!PT LDS RZ, [RZ] ;  /* 0x00000000fffff984 */ /* 0x000fe20000000800 */
[----:B------:R-:W-:Y:S01]  /*10960*/  @!PT LDS RZ, [RZ] ;  /* 0x00000000fffff984 */ /* 0x000fe20000000800 */
[----:B------:R-:W-:Y:S01]  /*10970*/  LDGSTS.E.BYPASS.LTC128B.128 [R4+0xc00], desc[UR36][R2.64], !P3 ;  /* 0x00c0000002047fae */ /* 0x000fe2000d901d64 */
[----:B------:R-:W-:Y:S01]  /*10980*/  ISETP.LT.OR P3, PT, R6, 0x21, P0 ;  /* 0x000000210600780c */ /* 0x000fe20000761670 */
[----:B------:R-:W-:-:S07]  /*10990*/  IMAD.MOV.U32 R13, RZ, RZ, R18 ;  /* 0x000000ffff0d7224 */ /* 0x000fce00078e0012 */
[----:B------:R-:W-:Y:S05]  /*109a0*/  LDGSTS.E.BYPASS.LTC128B.128 [R4+0x2c00], desc[UR36][R2.64+0x40], !P4 ;  /* 0x02c0004002047fae */ /* 0x000fea000e101d64 */
[----:B------:R0:W-:Y:S01]  /*109b0*/  LDGSTS.E.BYPASS.LTC128B.128 [R4+0x4c00], desc[UR36][R2.64+0x80], !P3 ;  /* 0x04c0008002047fae */ /* 0x0001e2000d901d64 */
[----:B------:R-:W-:Y:S01]  /*109c0*/  ISETP.LT.OR P3, PT, R6, 0x41, P2 ;  /* 0x000000410600780c */ /* 0x000fe20001761670 */
[----:B0-----:R-:W-:-:S12]  /*109d0*/  IMAD.MOV.U32 R3, RZ, RZ, R14 ;  /* 0x000000ffff037224 */ /* 0x001fd800078e000e */
[----:B------:R-:W-:Y:S05]  /*109e0*/  WARPSYNC.COLLECTIVE R15, `(.L_x_10369) ;  /* 0x000000000f087348 */ /* 0x000fea0003c00000 */
[----:B------:R0:W1:Y:S02]  /*109f0*/  SHFL.IDX P6, R14, R13, R12, R11 ;  /* 0x0000000c0d0e7389 */ /* 0x00006400000c000b */
[----:B01----:R-:W-:Y:S01]  /*10a00*/  ENDCOLLECTIVE ;  /* 0x000000000000791b */ /* 0x003fe20003800000 */
.L_x_10369:
[----:B------:R-:W-:Y:S02]  /*10a10*/  IMAD.MOV.U32 R13, RZ, RZ, R19 ;  /* 0x000000ffff0d7224 */ /* 0x000fe400078e0013 */
[----:B------:R-:W-:Y:S01]  /*10a20*/  IMAD.MOV.U32 R12, RZ, RZ, 0x3 ;  /* 0x00000003ff0c7424 */ /* 0x000fe200078e00ff */
[----:B------:R-:W-:-:S13]  /*10a30*/  IADD3 R2, P4, R14, R5, RZ ;  /* 0x000000050e027210 */ /* 0x000fda0007f9e0ff */
[----:B------:R-:W-:Y:S05]  /*10a40*/  WARPSYNC.COLLECTIVE R15, `(.L_x_10370) ;  /* 0x000000000f087348 */ /* 0x000fea0003c00000 */
[----:B------:R0:W1:Y:S02]  /*10a50*/  SHFL.IDX P6, R14, R13, R12, R11 ;  /* 0x0000000c0d0e7389 */ /* 0x00006400000c000b */
[----:B01----:R-:W-:Y:S01]  /*10a60*/  ENDCOLLECTIVE ;  /* 0x000000000000791b */ /* 0x003fe20003800000 */
.L_x_10370:
        /* <DEDUP_REMOVED lines=14> */
.L_x_10371:
[----:B------:R-:W-:Y:S05]  /*10b50*/  BRA `(.L_x_10372) ;  /* 0xffffffc800f47947 */ /* 0x000fea000383ffff */
.L_x_10288:
        /* <DEDUP_REMOVED lines=8> */
.L_x_10374:
[----:B------:R-:W-:Y:S05]  /*10be0*/  BSYNC B0 ;  /* 0x0000000000007941 */ /* 0x000fea0003800000 */
.L_x_10373:
[----:B------:R-:W-:Y:S01]  /*10bf0*/  IMAD.MOV.U32 R13, RZ, RZ, R24 ;  /* 0x000000ffff0d7224 */ /* 0x000fe200078e0018 */
[----:B------:R-:W-:Y:S01]  /*10c00*/  IADD3 R9, R27, R8, RZ ;  /* 0x000000081b097210 */ /* 0x000fe20007ffe0ff */
[----:B------:R-:W-:Y:S02]  /*10c10*/  IMAD.MOV.U32 R12, RZ, RZ, 0x1 ;  /* 0x00000001ff0c7424 */ /* 0x000fe400078e00ff */
[----:B------:R-:W-:Y:S02]  /*10c20*/  IMAD.MOV.U32 R11, RZ, RZ, 0x1f ;  /* 0x0000001fff0b7424 */ /* 0x000fe400078e00ff */
[----:B------:R-:W-:Y:S02]  /*10c30*/  IMAD.MOV.U32 R15, RZ, RZ, -0x1 ;  /* 0xffffffffff0f7424 */ /* 0x000fe400078e00ff */
[----:B------:R-:W-:-:S07]  /*10c40*/  IMAD.MOV.U32 R0, RZ, RZ, R14 ;  /* 0x000000ffff007224 */ /* 0x000fce00078e000e */
[----:B------:R-:W-:Y:S05]  /*10c50*/  WARPSYNC.COLLECTIVE R15, `(.L_x_10375) ;  /* 0x000000000f087348 */ /* 0x000fea0003c00000 */
[----:B------:R0:W1:Y:S02]  /*10c60*/  SHFL.IDX P6, R14, R13, R12, R11 ;  /* 0x0000000c0d0e7389 */ /* 0x00006400000c000b */
[----:B01----:R-:W-:Y:S01]  /*10c70*/  ENDCOLLECTIVE ;  /* 0x000000000000791b */ /* 0x003fe20003800000 */
.L_x_10375:
        /* <DEDUP_REMOVED lines=24> */
.L_x_10376:
[----:B------:R-:W-:Y:S01]  /*10e00*/  IMAD.MOV.U32 R12, RZ, RZ, 0x2 ;  /* 0x00000002ff0c7424 */ /* 0x000fe200078e00ff */
[----:B------:R-:W-:-:S05]  /*10e10*/  SEL R14, R14, RZ, P1 ;  /* 0x000000ff0e0e7207 */ /* 0x000fca0000800000 */
[----:B------:R-:W-:-:S04]  /*10e20*/  IMAD.IADD R5, R13, 0x1, R14 ;  /* 0x000000010d057824 */ /* 0x000fc800078e020e */
[----:B------:R-:W-:-:S07]  /*10e30*/  IMAD.MOV.U32 R13, RZ, RZ, R5 ;  /* 0x000000ffff0d7224 */ /* 0x000fce00078e0005 */
[----:B------:R-:W-:Y:S05]  /*10e40*/  WARPSYNC.COLLECTIVE R15, `(.L_x_10377) ;  /* 0x000000000f087348 */ /* 0x000fea0003c00000 */
[----:B------:R0:W1:Y:S02]  /*10e50*/  SHFL.UP P6, R14, R13, R12, R11 ;  /* 0x0400000c0d0e7389 */ /* 0x00006400000c000b */
[----:B01----:R-:W-:Y:S01]  /*10e60*/  ENDCOLLECTIVE ;  /* 0x000000000000791b */ /* 0x003fe20003800000 */
.L_x_10377:
[----:B------:R-:W-:Y:S01]  /*10e70*/  IMAD.MOV.U32 R12, RZ, RZ, 0x4 ;  /* 0x00000004ff0c7424 */ /* 0x000fe200078e00ff */
[----:B------:R-:W-:-:S05]  /*10e80*/  SEL R2, R14, RZ, P2 ;  /* 0x000000ff0e027207 */ /* 0x000fca0001000000 */
[----:B------:R-:W-:-:S04]  /*10e90*/  IMAD.IADD R2, R5, 0x1, R2 ;  /* 0x0000000105027824 */ /* 0x000fc800078e0202 */
[----:B------:R-:W-:-:S07]  /*10ea0*/  IMAD.MOV.U32 R13, RZ, RZ, R2 ;  /* 0x000000ffff0d7224 */ /* 0x000fce00078e0002 */
[----:B------:R-:W-:Y:S05]  /*10eb0*/  WARPSYNC.COLLECTIVE R15, `(.L_x_10378) ;  /* 0x000000000f087348 */ /* 0x000fea0003c00000 */
[----:B------:R0:W1:Y:S02]  /*10ec0*/  SHFL.UP P6, R14, R13, R12, R11 ;  /* 0x0400000c0d0e7389 */ /* 0x00006400000c000b */
[----:B01----:R-:W-:Y:S01]  /*10ed0*/  ENDCOLLECTIVE ;  /* 0x000000000000791b */ /* 0x003fe20003800000 */
.L_x_10378:
[----:B------:R-:W-:Y:S01]  /*10ee0*/  IMAD.MOV.U32 R12, RZ, RZ, 0x8 ;  /* 0x00000008ff0c7424 */ /* 0x000fe200078e00ff */
[----:B------:R-:W-:-:S05]  /*10ef0*/  SEL R3, R14, RZ, P3 ;  /* 0x000000ff0e037207 */ /* 0x000fca0001800000 */
[----:B------:R-:W-:-:S04]  /*10f00*/  IMAD.IADD R3, R2, 0x1, R3 ;  /* 0x0000000102037824 */ /* 0x000fc800078e0203 */
[----:B------:R-:W-:-:S07]  /*10f10*/  IMAD.MOV.U32 R13, RZ, RZ, R3 ;  /* 0x000000ffff0d7224 */ /* 0x000fce00078e0003 */
[----:B------:R-:W-:Y:S05]  /*10f20*/  WARPSYNC.COLLECTIVE R15, `(.L_x_10379) ;  /* 0x000000000f087348 */ /* 0x000fea0003c00000 */
[----:B------:R0:W1:Y:S02]  /*10f30*/  SHFL.UP P6, R14, R13, R12, R11 ;  /* 0x0400000c0d0e7389 */ /* 0x00006400000c000b */
[----:B01----:R-:W-:Y:S01]  /*10f40*/  ENDCOLLECTIVE ;  /* 0x000000000000791b */ /* 0x003fe20003800000 */
.L_x_10379:
[----:B------:R-:W-:Y:S01]  /*10f50*/  IMAD.MOV.U32 R12, RZ, RZ, 0x10 ;  /* 0x00000010ff0c7424 */ /* 0x000fe200078e00ff */
[----:B------:R-:W-:-:S05]  /*10f60*/  SEL R14, R14, RZ, P4 ;  /* 0x000000ff0e0e7207 */ /* 0x000fca0002000000 */
[----:B------:R-:W-:-:S04]  /*10f70*/  IMAD.IADD R5, R3, 0x1, R14 ;  /* 0x0000000103057824 */ /* 0x000fc800078e020e */
[----:B------:R-:W-:-:S07]  /*10f80*/  IMAD.MOV.U32 R13, RZ, RZ, R5 ;  /* 0x000000ffff0d7224 */ /* 0x000fce00078e0005 */
[----:B------:R-:W-:Y:S05]  /*10f90*/  WARPSYNC.COLLECTIVE R15, `(.L_x_10380) ;  /* 0x000000000f087348 */ /* 0x000fea0003c00000 */
[----:B------:R0:W1:Y:S02]  /*10fa0*/  SHFL.UP P6, R14, R13, R12, R11 ;  /* 0x0400000c0d0e7389 */ /* 0x00006400000c000b */
[----:B01----:R-:W-:Y:S01]  /*10fb0*/  ENDCOLLECTIVE ;  /* 0x000000000000791b */ /* 0x003fe20003800000 */
.L_x_10380:
        /* <DEDUP_REMOVED lines=8> */
.L_x_10381:
[----:B------:R-:W-:Y:S05]  /*11040*/  BRA `(.L_x_10382) ;  /* 0xffffffcc000c7947 */ /* 0x000fea000383ffff */
.L_x_10291:
[----:B------:R-:W-:Y:S01]  /*11050*/  BSSY B0, `(.L_x_10383) ;  /* 0x0000007000007945 */ /* 0x000fe20003800000 */
[----:B------:R-:W-:Y:S02]  /*11060*/  IMAD.MOV.U32 R12, RZ, RZ, 0x1 ;  /* 0x00000001ff0c7424 */ /* 0x000fe400078e00ff */
[----:B------:R-:W-:Y:S02]  /*11070*/  IMAD.MOV.U32 R11, RZ, RZ, RZ ;  /* 0x000000ffff0b7224 */ /* 0x000fe400078e00ff */
[----:B------:R-:W-:-:S07]  /*11080*/  IMAD.MOV.U32 R15, RZ, RZ, -0x1 ;  /* 0xffffffffff0f7424 */ /* 0x000fce00078e00ff */
[----:B------:R-:W-:Y:S05]  /*11090*/  WARPSYNC.COLLECTIVE R15, `(.L_x_10384) ;  /* 0x000000000f087348 */ /* 0x000fea0003c00000 */
[----:B------:R0:W1:Y:S02]  /*110a0*/  SHFL.UP P6, R14, R13, R12, R11 ;  /* 0x0400000c0d0e7389 */ /* 0x00006400000c000b */
[----:B01----:R-:W-:Y:S01]  /*110b0*/  ENDCOLLECTIVE ;  /* 0x000000000000791b */ /* 0x003fe20003800000 */
.L_x_10384:
[----:B------:R-:W-:Y:S05]  /*110c0*/  BSYNC B0 ;  /* 0x0000000000007941 */ /* 0x000fea0003800000 */
.L_x_10383:
        /* <DEDUP_REMOVED lines=8> */
.L_x_10385:
[----:B------:R-:W-:Y:S01]  /*11150*/  IMAD.MOV.U32 R12, RZ, RZ, 0x4 ;  /* 0x00000004ff0c7424 */ /* 0x000fe200078e00ff */
[----:B------:R-:W-:-:S05]  /*11160*/  SEL R14, R14, RZ, P2 ;  /* 0x000000ff0e0e7207 */ /* 0x000fca0001000000 */
[----:B------:R-:W-:-:S05]  /*11170*/  IMAD.IADD R3, R13, 0x1, R14 ;  /* 0x000000010d037824 */ /* 0x000fca00078e020e */
[----:B------:R-:W-:-:S07]  /*11180*/  MOV R13, R3 ;  /* 0x00000003000d7202 */ /* 0x000fce0000000f00 */
[----:B------:R-:W-:Y:S05]  /*11190*/  WARPSYNC.COLLECTIVE R15, `(.L_x_10386) ;  /* 0x000000000f087348 */ /* 0x000fea0003c00000 */
[----:B------:R0:W1:Y:S02]  /*111a0*/  SHFL.UP P6, R14, R13, R12, R11 ;  /* 0x0400000c0d0e7389 */ /* 0x00006400000c000b */
[----:B01----:R-:W-:Y:S01]  /*111b0*/  ENDCOLLECTIVE ;  /* 0x000000000000791b */ /* 0x003fe20003800000 */
.L_x_10386:
[----:B------:R-:W-:Y:S01]  /*111c0*/  IMAD.MOV.U32 R12, RZ, RZ, 0x8 ;  /* 0x00000008ff0c7424 */ /* 0x000fe200078e00ff */
[----:B------:R-:W-:-:S05]  /*111d0*/  SEL R14, R14, RZ, P3 ;  /* 0x000000ff0e0e7207 */ /* 0x000fca0001800000 */
[----:B------:R-:W-:-:S04]  /*111e0*/  IMAD.IADD R5, R3, 0x1, R14 ;  /* 0x0000000103057824 */ /* 0x000fc800078e020e */
[----:B------:R-:W-:-:S07]  /*111f0*/  IMAD.MOV.U32 R13, RZ, RZ, R5 ;  /* 0x000000ffff0d7224 */ /* 0x000fce00078e0005 */
[----:B------:R-:W-:Y:S05]  /*11200*/  WARPSYNC.COLLECTIVE R15, `(.L_x_10387) ;  /* 0x000000000f087348 */ /* 0x000fea0003c00000 */
[----:B------:R0:W1:Y:S02]  /*11210*/  SHFL.UP P6, R14, R13, R12, R11 ;  /* 0x0400000c0d0e7389 */ /* 0x00006400000c000b */
[----:B01----:R-:W-:Y:S01]  /*11220*/  ENDCOLLECTIVE ;  /* 0x000000000000791b */ /* 0x003fe20003800000 */
.L_x_10387:
[----:B------:R-:W-:Y:S01]  /*11230*/  IMAD.MOV.U32 R12, RZ, RZ, 0x10 ;  /* 0x00000010ff0c7424 */ /* 0x000fe200078e00ff */
[----:B------:R-:W-:-:S05]  /*11240*/  SEL R8, R14, RZ, P4 ;  /* 0x000000ff0e087207 */ /* 0x000fca0002000000 */
[----:B------:R-:W-:-:S04]  /*11250*/  IMAD.IADD R8, R5, 0x1, R8 ;  /* 0x0000000105087824 */ /* 0x000fc800078e0208 */
[----:B------:R-:W-:-:S07]  /*11260*/  IMAD.MOV.U32 R13, RZ, RZ, R8 ;  /* 0x000000ffff0d7224 */ /* 0x000fce00078e0008 */
[----:B------:R-:W-:Y:S05]  /*11270*/  WARPSYNC.COLLECTIVE R15, `(.L_x_10388) ;  /* 0x000000000f087348 */ /* 0x000fea0003c00000 */
[----:B------:R0:W1:Y:S02]  /*11280*/  SHFL.UP P6, R14, R13, R12, R11 ;  /* 0x0400000c0d0e7389 */ /* 0x00006400000c000b */
[----:B01----:R-:W-:Y:S01]  /*11290*/  ENDCOLLECTIVE ;  /* 0x000000000000791b */ /* 0x003fe20003800000 */
.L_x_10388:
        /* <DEDUP_REMOVED lines=8> */
.L_x_10389:
[----:B------:R-:W-:Y:S05]  /*11320*/  BRA `(.L_x_10390) ;  /* 0xffffffc800f87947 */ /* 0x000fea000383ffff */
.L_x_10293:
[----:B------:R-:W-:Y:S01]  /*11330*/  BSSY B0, `(.L_x_10391) ;  /* 0x0000006000007945 */ /* 0x000fe20003800000 */
[----:B------:R-:W-:Y:S01]  /*11340*/  PLOP3.LUT P6, PT, P6, PT, PT, 0x8, 0x0 ;  /* 0x000000000000781c */ /* 0x000fe200037ce170 */
[----:B------:R-:W-:-:S12]  /*11350*/  IMAD.MOV.U32 R15, RZ, RZ, -0x1 ;  /* 0xffffffffff0f7424 */ /* 0x000fd800078e00ff */
[----:B0-----:R-:W-:Y:S05]  /*11360*/  WARPSYNC.COLLECTIVE R15, `(.L_x_10392) ;  /* 0x000000000f087348 */ /* 0x001fea0003c00000 */
[----:B------:R-:W-:Y:S01]  /*11370*/  VOTE.ANY R14, PT, P6 ;  /* 0x00000000000e7806 */ /* 0x000fe200030e0100 */
[----:B0-----:R-:W-:Y:S06]  /*11380*/  ENDCOLLECTIVE ;  /* 0x000000000000791b */ /* 0x001fec0003800000 */
.L_x_10392:
[----:B------:R-:W-:Y:S05]  /*11390*/  BSYNC B0 ;  /* 0x0000000000007941 */ /* 0x000fea0003800000 */
.L_x_10391:
        /* <DEDUP_REMOVED lines=9> */
.L_x_10393:
[----:B------:R-:W-:Y:S02]  /*11430*/  IMAD.MOV.U32 R13, RZ, RZ, R7 ;  /* 0x000000ffff0d7224 */ /* 0x000fe400078e0007 */
[----:B------:R-:W-:-:S07]  /*11440*/  IMAD.MOV.U32 R4, RZ, RZ, R14 ;  /* 0x000000ffff047224 */ /* 0x000fce00078e000e */
[----:B------:R-:W-:Y:S05]  /*11450*/  WARPSYNC.COLLECTIVE R15, `(.L_x_10394) ;  /* 0x000000000f087348 */ /* 0x000fea0003c00000 */
[----:B------:R0:W1:Y:S02]  /*11460*/  SHFL.IDX P6, R14, R13, R12, R11 ;  /* 0x0000000c0d0e7389 */ /* 0x00006400000c000b */
[----:B01----:R-:W-:Y:S01]  /*11470*/  ENDCOLLECTIVE ;  /* 0x000000000000791b */ /* 0x003fe20003800000 */
.L_x_10394:
[----:B------:R-:W-:Y:S01]  /*11480*/  IMAD.MOV.U32 R7, RZ, RZ, R14 ;  /* 0x000000ffff077224 */ /* 0x000fe200078e000e */
[----:B------:R-:W-:Y:S06]  /*11490*/  BRA `(.L_x_10395) ;  /* 0xffffffc800d87947 */ /* 0x000fec000383ffff */
.L_x_10295:
[----:B------:R-:W-:Y:S01]  /*114a0*/  BSSY B0, `(.L_x_10396) ;  /* 0x0000007000007945 */ /* 0x000fe20003800000 */
[----:B------:R-:W-:Y:S02]  /*114b0*/  IMAD.MOV.U32 R13, RZ, RZ, R2 ;  /* 0x000000ffff0d7224 */ /* 0x000fe400078e0002 */
[----:B------:R-:W-:Y:S02]  /*114c0*/  IMAD.MOV.U32 R11, RZ, RZ, 0x1f ;  /* 0x0000001fff0b7424 */ /* 0x000fe400078e00ff */
[----:B------:R-:W-:-:S07]  /*114d0*/  IMAD.MOV.U32 R15, RZ, RZ, -0x1 ;  /* 0xffffffffff0f7424 */ /* 0x000fce00078e00ff */
[----:B0123--:R-:W-:Y:S05]  /*114e0*/  WARPSYNC.COLLECTIVE R15, `(.L_x_10397) ;  /* 0x000000000f087348 */ /* 0x00ffea0003c00000 */
[----:B------:R4:W0:Y:S02]  /*114f0*/  SHFL.IDX P6, R14, R13, R12, R11 ;  /* 0x0000000c0d0e7389 */ /* 0x00082400000c000b */
[----:B01234-:R-:W-:Y:S01]  /*11500*/  ENDCOLLECTIVE ;  /* 0x000000000000791b */ /* 0x01ffe20003800000 */
.L_x_10397:
[----:B------:R-:W-:Y:S05]  /*11510*/  BSYNC B0 ;  /* 0x0000000000007941 */ /* 0x000fea0003800000 */
.L_x_10396:
[----:B------:R-:W-:Y:S01]  /*11520*/  IMAD.MOV.U32 R24, RZ, RZ, R14 ;  /* 0x000000ffff187224 */ /* 0x000fe200078e000e */
[----:B------:R-:W-:Y:S06]  /*11530*/  BRA `(.L_x_10294) ;  /* 0xffffffc800c87947 */ /* 0x000fec000383ffff */
.L_x_10299:
[----:B0-----:R0:W1:Y:S02]  /*11540*/  SYNCS.PHASECHK.TRANS64.TRYWAIT P0, [R5+URZ+0x2d820], R0 ;  /* 0x02d82000050075a7 */ /* 0x001064000800017f */
[----:B-1----:R-:W-:Y:S05]  /*11550*/  @!P0 NANOSLEEP.SYNCS 0x989680 ;  /* 0x009896800000895d */ /* 0x002fea0003900000 */
[----:B------:R-:W1:Y:S02]  /*11560*/  @!P0 SYNCS.PHASECHK.TRANS64 P0, [R5+URZ+0x2d820], R0 ;  /* 0x02d82000050085a7 */ /* 0x000e64000800007f */
[----:B-1----:R-:W-:Y:S05]  /*11570*/  @!P0 BRA `(.L_x_10299) ;  /* 0xfffffffc00f08947 */ /* 0x002fea000383ffff */
[----:B------:R-:W-:Y:S05]  /*11580*/  BRA `(.L_x_10398) ;  /* 0xffffffd000207947 */ /* 0x000fea000383ffff */
.L_x_10300:
        /* <DEDUP_REMOVED lines=11> */
.L_x_10400:
[----:B------:R-:W-:Y:S05]  /*11640*/  BSYNC B0 ;  /* 0x0000000000007941 */ /* 0x000fea0003800000 */
.L_x_10399:
[----:B------:R-:W-:Y:S05]  /*11650*/  BRA `(.L_x_10401) ;  /* 0xffffffd000087947 */ /* 0x000fea000383ffff */
.L_x_10303:
[----:B------:R-:W-:Y:S01]  /*11660*/  BSSY B1, `(.L_x_10402) ;  /* 0x0000006000017945 */ /* 0x000fe20003800000 */
[----:B------:R-:W-:-:S07]  /*11670*/  IMAD.MOV.U32 R15, RZ, RZ, -0x1 ;  /* 0xffffffffff0f7424 */ /* 0x000fce00078e00ff */
[----:B0-2---:R-:W-:Y:S05]  /*11680*/  WARPSYNC.COLLECTIVE R15, `(.L_x_10403) ;  /* 0x000000000f0c7348 */ /* 0x005fea0003c00000 */
[----:B------:R-:W-:Y:S02]  /*11690*/  ELECT P6, UR62, PT ;  /* 0x00000000003e782f */ /* 0x000fe400038c0000 */
[----:B------:R-:W-:Y:S01]  /*116a0*/  MOV R14, UR62 ;  /* 0x0000003e000e7c02 */ /* 0x000fe20008000f00 */
[----:B0-2---:R-:W-:Y:S10]  /*116b0*/  ENDCOLLECTIVE ;  /* 0x000000000000791b */ /* 0x005ff40003800000 */
.L_x_10403:
[----:B------:R-:W-:Y:S05]  /*116c0*/  BSYNC B1 ;  /* 0x0000000000017941 */ /* 0x000fea0003800000 */
.L_x_10402:
[----:B------:R-:W-:Y:S05]  /*116d0*/  BRA `(.L_x_10404) ;  /* 0xffffffd000007947 */ /* 0x000fea000383ffff */
.L_x_10305:
[----:B0-----:R0:W1:Y:S02]  /*116e0*/  SYNCS.PHASECHK.TRANS64.TRYWAIT P1, [R3+URZ+0x2d840], R2 ;  /* 0x02d84002030075a7 */ /* 0x001064000802017f */
[----:B-1----:R-:W-:Y:S05]  /*116f0*/  @!P1 NANOSLEEP.SYNCS 0x989680 ;  /* 0x009896800000995d */ /* 0x002fea0003900000 */
[----:B------:R-:W1:Y:S02]  /*11700*/  @!P1 SYNCS.PHASECHK.TRANS64 P1, [R3+URZ+0x2d840], R2 ;  /* 0x02d84002030095a7 */ /* 0x000e64000802007f */
[----:B-1----:R-:W-:Y:S05]  /*11710*/  @!P1 BRA `(.L_x_10305) ;  /* 0xfffffffc00f09947 */ /* 0x002fea000383ffff */
[----:B------:R-:W-:Y:S05]  /*11720*/  BRA `(.L_x_10405) ;  /* 0xffffffd000207947 */ /* 0x000fea000383ffff */
.L_x_10307:
[----:B-1----:R1:W3:Y:S02]  /*11730*/  SYNCS.PHASECHK.TRANS64.TRYWAIT P1, [R5+URZ+0x2d840], R0 ;  /* 0x02d84000050075a7 */ /* 0x0022e4000802017f */
[----:B---3--:R-:W-:Y:S05]  /*11740*/  @!P1 NANOSLEEP.SYNCS 0x989680 ;  /* 0x009896800000995d */ /* 0x008fea0003900000 */
[----:B------:R-:W3:Y:S02]  /*11750*/  @!P1 SYNCS.PHASECHK.TRANS64 P1, [R5+URZ+0x2d840], R0 ;  /* 0x02d84000050095a7 */ /* 0x000ee4000802007f */
[----:B---3--:R-:W-:Y:S05]  /*11760*/  @!P1 BRA `(.L_x_10307) ;  /* 0xfffffffc00f09947 */ /* 0x008fea000383ffff */
[----:B------:R-:W-:Y:S05]  /*11770*/  BRA `(.L_x_10406) ;  /* 0xffffffd0002c7947 */ /* 0x000fea000383ffff */
.L_x_10309:
[----:B---3--:R3:W4:Y:S02]  /*11780*/  SYNCS.PHASECHK.TRANS64.TRYWAIT P1, [R3+URZ+0x2d860], R2 ;  /* 0x02d86002030075a7 */ /* 0x008724000802017f */
[----:B----4-:R-:W-:Y:S05]  /*11790*/  @!P1 NANOSLEEP.SYNCS 0x989680 ;  /* 0x009896800000995d */ /* 0x010fea0003900000 */
[----:B------:R-:W4:Y:S02]  /*117a0*/  @!P1 SYNCS.PHASECHK.TRANS64 P1, [R3+URZ+0x2d860], R2 ;  /* 0x02d86002030095a7 */ /* 0x000f24000802007f */
[----:B----4-:R-:W-:Y:S05]  /*117b0*/  @!P1 BRA `(.L_x_10309) ;  /* 0xfffffffc00f09947 */ /* 0x010fea000383ffff */
[----:B------:R-:W-:Y:S05]  /*117c0*/  BRA `(.L_x_10407) ;  /* 0xffffffd000287947 */ /* 0x000fea000383ffff */
.L_x_10408:
        /* <DEDUP_REMOVED lines=11> */
.L_x_15997:


//--------------------- .text._ZN7cutlass13device_kernelIN5flash11enable_sm90INS1_16FlashAttnFwdSm90INS1_25CollectiveMainloopFwdSm90ILi2EN4cute5tupleIJNS5_1CILi1EEES8_S8_EEENS6_IJNS7_ILi192EEENS7_ILi128EEENS7_ILi96EEEEEELi96ENS_6half_tEfNS_4arch4Sm90ELb0ELb0ELb0ELb1ELb1ELb1ELb0ELb0ELb1ELb1ELb1ELb0EEENS1_21CollectiveEpilogueFwdINS6_IJSA_SC_SB_EEES9_SE_SG_Li384ELb1ELb1ELb1ELb0EEENS1_36VarlenDynamicPersistentTileSchedulerILi192ELi128ELi384ELi128ELb1ELb1ELb1ELb0ELb1ELb1EEEEEEEEEvNT_6ParamsE --------------------------
	.section	.text._ZN7cutlass13device_kernelIN5flash11enable_sm90INS1_16FlashAttnFwdSm90INS1_25CollectiveMainloopFwdSm90ILi2EN4cute5tupleIJNS5_1CILi1EEES8_S8_EEENS6_IJNS7_ILi192EEENS7_ILi128EEENS7_ILi96EEEEEELi96ENS_6half_tEfNS_4arch4Sm90ELb0ELb0ELb0ELb1ELb1ELb1ELb0ELb0ELb1ELb1ELb1ELb0EEENS1_21CollectiveEpilogueFwdINS6_IJSA_SC_SB_EEES9_SE_SG_Li384ELb1ELb1ELb1ELb0EEENS1_36VarlenDynamicPersistentTileSchedulerILi192ELi128ELi384ELi128ELb1ELb1ELb1ELb0ELb1ELb1EEEEEEEEEvNT_6ParamsE,"ax",@progbits
	.align	128
.text._ZN7cutlass13device_kernelIN5flash11enable_sm90INS1_16FlashAttnFwdSm90INS1_25CollectiveMainloopFwdSm90ILi2EN4cute5tupleIJNS5_1CILi1EEES8_S8_EEENS6_IJNS7_ILi192EEENS7_ILi128EEENS7_ILi96EEEEEELi96ENS_6half_tEfNS_4arch4Sm90ELb0ELb0ELb0ELb1ELb1ELb1ELb0ELb0ELb1ELb1ELb1ELb0EEENS1_21CollectiveEpilogueFwdINS6_IJSA_SC_SB_EEES9_SE_SG_Li384ELb1ELb1ELb1ELb0EEENS1_36VarlenDynamicPersistentTileSchedulerILi192ELi128ELi384ELi128ELb1ELb1ELb1ELb0ELb1ELb1EEEEEEEEEvNT_6ParamsE:
        .type           _ZN7cutlass13device_kernelIN5flash11enable_sm90INS1_16FlashAttnFwdSm90INS1_25CollectiveMainloopFwdSm90ILi2EN4cute5tupleIJNS5_1CILi1EEES8_S8_EEENS6_IJNS7_ILi192EEENS7_ILi128EEENS7_ILi96EEEEEELi96ENS_6half_tEfNS_4arch4Sm90ELb0ELb0ELb0ELb1ELb1ELb1ELb0ELb0ELb1ELb1ELb1ELb0EEENS1_21CollectiveEpilogueFwdINS6_IJSA_SC_SB_EEES9_SE_SG_Li384ELb1ELb1ELb1ELb0EEENS1_36VarlenDynamicPersistentTileSchedulerILi192ELi128ELi384ELi128ELb1ELb1ELb1ELb0ELb1ELb1EEEEEEEEEvNT_6ParamsE,@function
        .size           _ZN7cutlass13device_kernelIN5flash11enable_sm90INS1_16FlashAttnFwdSm90INS1_25CollectiveMainloopFwdSm90ILi2EN4cute5tupleIJNS5_1CILi1EEES8_S8_EEENS6_IJNS7_ILi192EEENS7_ILi128EEENS7_ILi96EEEEEELi96ENS_6half_tEfNS_4arch4Sm90ELb0ELb0ELb0ELb1ELb1ELb1ELb0ELb0ELb1ELb1ELb1ELb0EEENS1_21CollectiveEpilogueFwdINS6_IJSA_SC_SB_EEES9_SE_SG_Li384ELb1ELb1ELb1ELb0EEENS1_36VarlenDynamicPersistentTileSchedulerILi192ELi128ELi384ELi128ELb1ELb1ELb1ELb0ELb1ELb1EEEEEEEEEvNT_6ParamsE,(.L_x_15998 - _ZN7cutlass13device_kernelIN5flash11enable_sm90INS1_16FlashAttnFwdSm90INS1_25CollectiveMainloopFwdSm90ILi2EN4cute5tupleIJNS5_1CILi1EEES8_S8_EEENS6_IJNS7_ILi192EEENS7_ILi128EEENS7_ILi96EEEEEELi96ENS_6half_tEfNS_4arch4Sm90ELb0ELb0ELb0ELb1ELb1ELb1ELb0ELb0ELb1ELb1ELb1ELb0EEENS1_21CollectiveEpilogueFwdINS6_IJSA_SC_SB_EEES9_SE_SG_Li384ELb1ELb1ELb1ELb0EEENS1_36VarlenDynamicPersistentTileSchedulerILi192ELi128ELi384ELi128ELb1ELb1ELb1ELb0ELb1ELb1EEEEEEEEEvNT_6ParamsE)
        .other          _ZN7cutlass13device_kernelIN5flash11enable_sm90INS1_16FlashAttnFwdSm90INS1_25CollectiveMainloopFwdSm90ILi2EN4cute5tupleIJNS5_1CILi1EEES8_S8_EEENS6_IJNS7_ILi192EEENS7_ILi128EEENS7_ILi96EEEEEELi96ENS_6half_tEfNS_4arch4Sm90ELb0ELb0ELb0ELb1ELb1ELb1ELb0ELb0ELb1ELb1ELb1ELb0EEENS1_21CollectiveEpilogueFwdINS6_IJSA_SC_SB_EEES9_SE_SG_Li384ELb1ELb1ELb1ELb0EEENS1_36VarlenDynamicPersistentTileSchedulerILi192ELi128ELi384ELi128ELb1ELb1ELb1ELb0ELb1ELb1EEEEEEEEEvNT_6ParamsE,@"STO_CUDA_ENTRY STV_DEFAULT"
_ZN7cutlass13device_kernelIN5flash11enable_sm90INS1_16FlashAttnFwdSm90INS1_25CollectiveMainloopFwdSm90ILi2EN4cute5tupleIJNS5_1CILi1EEES8_S8_EEENS6_IJNS7_ILi192EEENS7_ILi128EEENS7_ILi96EEEEEELi96ENS_6half_tEfNS_4arch4Sm90ELb0ELb0ELb0ELb1ELb1ELb1ELb0ELb0ELb1ELb1ELb1ELb0EEENS1_21CollectiveEpilogueFwdINS6_IJSA_SC_SB_EEES9_SE_SG_Li384ELb1ELb1ELb1ELb0EEENS1_36VarlenDynamicPersistentTileSchedulerILi192ELi128ELi384ELi128ELb1ELb1ELb1ELb0ELb1ELb1EEEEEEEEEvNT_6ParamsE:
        /* <DEDUP_REMOVED lines=18> */
.L_x_10410:
[----:B------:R-:W-:Y:S05]  /*0120*/  BSYNC B0 ;  /* 0x0000000000007941 */ /* 0x000fea0003800000 */
.L_x_10409:
        /* <DEDUP_REMOVED lines=41> */
.L_x_10411:
        /* <DEDUP_REMOVED lines=22> */
.L_x_10412:
        /* <DEDUP_REMOVED lines=18> */
.L_x_10413:
        /* <DEDUP_REMOVED lines=22> */
.L_x_10414:
        /* <DEDUP_REMOVED lines=22> */
.L_x_10415:
        /* <DEDUP_REMOVED lines=8> */
.L_x_10418:
[----:B------:R-:W-:-:S08]  /*0980*/  NOP ;  /* 0x0000000000007918 */ /* 0x000fd00000000000 */
[----:B------:R-:W0:Y:S02]  /*0990*/  USETMAXREG.TRY_ALLOC.CTAPOOL UP0, 0xa0 ;  /* 0x000000a0000079c8 */ /* 0x000e240008000600 */
[----:B0-----:R-:W-:-:S13]  /*09a0*/  PLOP3.LUT P0, PT, PT, PT, UP0, 0x80, 0x0 ;  /* 0x000000000000781c */ /* 0x001fda0003f0f008 */
[----:B------:R-:W-:Y:S05]  /*09b0*/  @!P0 BRA `(.L_x_10418) ;  /* 0xfffffffc00f08947 */ /* 0x000fea000383ffff */
[----:B------:R-:W0:Y:S01]  /*09c0*/  S2R R0, SR_TID.X ;  /* 0x0000000000007919 */ /* 0x000e220000002100 */
[----:B------:R-:W1:Y:S01]  /*09d0*/  S2UR UR39, SR_CgaCtaId ;  /* 0x00000000002779c3 */ /* 0x000e620000008800 */
[----:B------:R-:W-:Y:S01]  /*09e0*/  UMOV UR4, 0x400 ;  /* 0x0000040000047882 */ /* 0x000fe20000000000 */
[----:B------:R-:W-:-:S06]  /*09f0*/  LOP3.LUT R19, R19, 0xffffffef, RZ, 0xc0, !PT ;  /* 0xffffffef13137812 */ /* 0x000fcc00078ec0ff */
[----:B------:R-:W-:Y:S06]  /*0a00*/  BAR.ARV 0x8, 0x200 ;  /* 0x0208000000007b1d */ /* 0x000fec0000002000 */
[----:B-1----:R-:W-:-:S06]  /*0a10*/  ULEA UR4, UR39, UR4, 0x18 ;  /* 0x0000000427047291 */ /* 0x002fcc000f8ec03f */
[----:B------:R-:W-:Y:S01]  /*0a20*/  IMAD.U32 R2, RZ, RZ, UR4 ;  /* 0x00000004ff027e24 */ /* 0x000fe2000f8e00ff */
[----:B0-----:R-:W-:Y:S01]  /*0a30*/  SHF.R.U32.HI R0, RZ, 0x7, R0 ;  /* 0x00000007ff007819 */ /* 0x001fe20000011600 */
[----:B------:R-:W-:-:S03]  /*0a40*/  ULDC UR4, c[0x0][0xc3c] ;  /* 0x00030f0000047ab9 */ /* 0x000fc60000000800 */
[----:B------:R-:W-:-:S13]  /*0a50*/  ISETP.NE.AND P0, PT, R0, 0x1, PT ;  /* 0x000000010000780c */ /* 0x000fda0003f05270 */
[----:B------:R-:W-:Y:S01]  /*0a60*/  @P0 LOP3.LUT R19, R19, 0x10, RZ, 0xfc, !PT ;  /* 0x0000001013130812 */ /* 0x000fe200078efcff */
[----:B------:R-:W-:Y:S08]  /*0a70*/  @!P0 BAR.ARV 0x9, 0x100 ;  /* 0x0244000000008b1d */ /* 0x000ff00000002000 */
[----:B------:R-:W-:Y:S06]  /*0a80*/  BAR.SYNC.DEFER_BLOCKING 0x5, 0x200 ;  /* 0x0148000000007b1d */ /* 0x000fec0000010000 */
[----:B------:R-:W0:Y:S02]  /*0a90*/  LDS.128 R96, [R2+0x2d8d0] ;  /* 0x02d8d00002607984 */ /* 0x000e240000000c00 */
[----:B------:R-:W-:Y:S06]  /*0aa0*/  BAR.ARV 0x4, 0x200 ;  /* 0x0108000000007b1d */ /* 0x000fec0000002000 */
[----:B0-----:R-:W-:-:S13]  /*0ab0*/  ISETP.GE.AND P0, PT, R99, UR4, PT ;  /* 0x0000000463007c0c */ /* 0x001fda000bf06270 */
[----:B------:R-:W-:Y:S05]  /*0ac0*/  @P0 BRA `(.L_x_10419) ;  /* 0x0000019c005c0947 */ /* 0x000fea0003800000 */
[----:B------:R-:W0:Y:S01]  /*0ad0*/  S2R R0, SR_TID.X ;  /* 0x0000000000007919 */ /* 0x000e220000002100 */
[----:B------:R-:W-:Y:S01]  /*0ae0*/  R2UR UR38, R2 ;  /* 0x00000000022672ca */ /* 0x000fe200000e0000 */
[----:B------:R-:W-:Y:S01]  /*0af0*/  IMAD.MOV.U32 R138, RZ, RZ, RZ ;  /* 0x000000ffff8a7224 */ /* 0x000fe200078e00ff */
[----:B------:R-:W-:Y:S01]  /*0b00*/  MOV R18, RZ ;  /* 0x000000ff00127202 */ /* 0x000fe20000000f00 */
[----:B------:R-:W-:Y:S01]  /*0b10*/  IMAD.MOV.U32 R151, RZ, RZ, RZ ;  /* 0x000000ffff977224 */ /* 0x000fe200078e00ff */
[----:B------:R-:W-:Y:S01]  /*0b20*/  ULOP3.LUT UR40, UR36, 0x1, URZ, 0xfc, !UPT ;  /* 0x0000000124287892 */ /* 0x000fe2000f8efc3f */
[----:B------:R-:W-:Y:S01]  /*0b30*/  IMAD.MOV.U32 R140, RZ, RZ, RZ ;  /* 0x000000ffff8c7224 */ /* 0x000fe200078e00ff */
[----:B------:R-:W-:-:S07]  /*0b40*/  UMOV UR37, URZ ;  /* 0x0000003f00257c82 */ /* 0x000fce0008000000 */
[----:B------:R-:W-:Y:S01]  /*0b50*/  UIADD3 UR38, UR38, 0xc400, URZ ;  /* 0x0000c40026267890 */ /* 0x000fe2000fffe03f */
[----:B0-----:R-:W-:-:S05]  /*0b60*/  VIADD R0, R0, 0xffffff80 ;  /* 0xffffff8000007836 */ /* 0x001fca0000000000 */
[----:B------:R-:W-:Y:S02]  /*0b70*/  SHF.R.S32.HI R3, RZ, 0x1f, R0 ;  /* 0x0000001fff037819 */ /* 0x000fe40000011400 */
[-C--:B------:R-:W-:Y:S02]  /*0b80*/  LEA.HI R12, R0, R0.reuse, RZ, 0x1 ;  /* 0x00000000000c7211 */ /* 0x080fe400078f08ff */
[CC--:B------:R-:W-:Y:S02]  /*0b90*/  LEA.HI R4, R3.reuse, R0.reuse, RZ, 0x7 ;  /* 0x0000000003047211 */ /* 0x0c0fe400078f38ff */
[----:B------:R-:W-:Y:S02]  /*0ba0*/  SHF.R.S32.HI R139, RZ, 0x1, R12 ;  /* 0x00000001ff8b7819 */ /* 0x000fe4000001140c */
[CC--:B------:R-:W-:Y:S02]  /*0bb0*/  LEA.HI R5, R3.reuse, R0.reuse, RZ, 0x4 ;  /* 0x0000000003057211 */ /* 0x0c0fe400078f20ff */
[----:B------:R-:W-:-:S02]  /*0bc0*/  LEA.HI R6, R3, R0, RZ, 0x5 ;  /* 0x0000000003067211 */ /* 0x000fc400078f28ff */
[----:B------:R-:W-:Y:S02]  /*0bd0*/  LEA.HI R7, R3, R0, RZ, 0x2 ;  /* 0x0000000003077211 */ /* 0x000fe400078f10ff */
[----:B------:R-:W-:Y:S02]  /*0be0*/  LOP3.LUT R13, R12, 0xfffffffe, RZ, 0xc0, !PT ;  /* 0xfffffffe0c0d7812 */ /* 0x000fe400078ec0ff */
[----:B------:R-:W-:Y:S02]  /*0bf0*/  SHF.R.S32.HI R3, RZ, 0x7, R4 ;  /* 0x00000007ff037819 */ /* 0x000fe40000011404 */
[----:B------:R-:W-:Y:S01]  /*0c00*/  LOP3.LUT R11, R4, 0xffffff80, RZ, 0xc0, !PT ;  /* 0xffffff80040b7812 */ /* 0x000fe200078ec0ff */
[----:B------:R-:W-:Y:S01]  /*0c10*/  IMAD.IADD R16, R0, 0x1, -R13 ;  /* 0x0000000100107824 */ /* 0x000fe200078e0a0d */
[----:B------:R-:W-:Y:S01]  /*0c20*/  LEA.HI R12, R12, R139, RZ, 0x1 ;  /* 0x0000008b0c0c7211 */ /* 0x000fe200078f08ff */
[----:B------:R-:W-:Y:S01]  /*0c30*/  IMAD.HI R10, R3, 0x55555556, RZ ;  /* 0x55555556030a7827 */ /* 0x000fe200078e02ff */
[----:B------:R-:W-:-:S02]  /*0c40*/  SHF.R.S32.HI R4, RZ, 0x4, R5 ;  /* 0x00000004ff047819 */ /* 0x000fc40000011405 */
[----:B------:R-:W-:Y:S01]  /*0c50*/  LOP3.LUT R9, R7, 0xfffffffc, RZ, 0xc0, !PT ;  /* 0xfffffffc07097812 */ /* 0x000fe200078ec0ff */
[----:B------:R-:W-:Y:S01]  /*0c60*/  IMAD.SHL.U32 R142, R16, 0x4, RZ ;  /* 0x00000004108e7824 */ /* 0x000fe200078e00ff */
[--C-:B------:R-:W-:Y:S01]  /*0c70*/  SHF.R.S32.HI R8, RZ, 0x2, R7.reuse ;  /* 0x00000002ff087819 */ /* 0x100fe20000011407 */
[----:B------:R0:W-:Y:S01]  /*0c80*/  STL [R1+0xa0], R16 ;  /* 0x0000a01001007387 */ /* 0x0001e20000100800 */
[----:B------:R-:W-:Y:S01]  /*0c90*/  SHF.R.S32.HI R15, RZ, 0x1f, R7 ;  /* 0x0000001fff0f7819 */ /* 0x000fe20000011407 */
[----:B------:R-:W-:Y:S01]  /*0ca0*/  IMAD.IADD R9, R0, 0x1, -R9 ;  /* 0x0000000100097824 */ /* 0x000fe200078e0a09 */
[C---:B------:R-:W-:Y:S01]  /*0cb0*/  LOP3.LUT R7, R5.reuse, 0xfffffff0, RZ, 0xc0, !PT ;  /* 0xfffffff005077812 */ /* 0x040fe200078ec0ff */
[----:B------:R-:W-:Y:S01]  /*0cc0*/  VIADD R14, R142, 0x10 ;  /* 0x000000108e0e7836 */ /* 0x000fe20000000000 */
[----:B------:R-:W-:Y:S01]  /*0cd0*/  LOP3.LUT R12, R12, 0x7fffffe, RZ, 0xc0, !PT ;  /* 0x07fffffe0c0c7812 */ /* 0x000fe200078ec0ff */
[----:B------:R-:W-:Y:S01]  /*0ce0*/  VIADD R155, R142, 0x20 ;  /* 0x000000208e9b7836 */ /* 0x000fe20000000000 */
[----:B------:R-:W-:Y:S01]  /*0cf0*/  LEA.HI R5, R5, R4, RZ, 0x1 ;  /* 0x0000000405057211 */ /* 0x000fe200078f08ff */
[----:B------:R-:W-:Y:S01]  /*0d00*/  IMAD.IADD R7, R0, 0x1, -R7 ;  /* 0x0000000100077824 */ /* 0x000fe200078e0a07 */
[----:B------:R-:W-:Y:S01]  /*0d10*/  LEA.HI R15, R15, R8, RZ, 0x2 ;  /* 0x000000080f0f7211 */ /* 0x000fe200078f10ff */
[----:B------:R-:W-:Y:S01]  /*0d20*/  IMAD.IADD R13, R139, 0x1, -R12 ;  /* 0x000000018b0d7824 */ /* 0x000fe200078e0a0c */
[----:B------:R-:W-:Y:S01]  /*0d30*/  LOP3.LUT R5, R5, 0x1ffffffe, RZ, 0xc0, !PT ;  /* 0x1ffffffe05057812 */ /* 0x000fe200078ec0ff */
[----:B0-----:R-:W-:Y:S01]  /*0d40*/  IMAD.SHL.U32 R16, R16, 0x8, RZ ;  /* 0x0000000810107824 */ /* 0x001fe200078e00ff */
[----:B------:R-:W-:-:S02]  /*0d50*/  LEA.HI R10, R10, R10, RZ, 0x1 ;  /* 0x0000000a0a0a7211 */ /* 0x000fc400078f08ff */
[----:B------:R-:W-:Y:S01]  /*0d60*/  LOP3.LUT R15, R15, 0xfffffffc, RZ, 0xc0, !PT ;  /* 0xfffffffc0f0f7812 */ /* 0x000fe200078ec0ff */
[----:B------:R-:W-:Y:S01]  /*0d70*/  IMAD.IADD R5, R4, 0x1, -R5 ;  /* 0x0000000104057824 */ /* 0x000fe200078e0a05 */
[----:B------:R-:W-:Y:S01]  /*0d80*/  IADD3 R20, R0, -R11, RZ ;  /* 0x8000000b00147210 */ /* 0x000fe20007ffe0ff */
[----:B------:R-:W-:Y:S01]  /*0d90*/  IMAD R10, R10, -0x3, R3 ;  /* 0xfffffffd0a0a7824 */ /* 0x000fe200078e0203 */
[----:B------:R-:W-:Y:S01]  /*0da0*/  LEA R146, R4, R13, 0x3 ;  /* 0x0000000d04927211 */ /* 0x000fe200078e18ff */
[----:B------:R-:W-:Y:S01]  /*0db0*/  IMAD.IADD R15, R8, 0x1, -R15 ;  /* 0x00000001080f7824 */ /* 0x000fe200078e0a0f */
[----:B------:R-:W-:Y:S01]  /*0dc0*/  LEA.HI R4, R9, R9, RZ, 0x1 ;  /* 0x0000000909047211 */ /* 0x000fe200078f08ff */
[----:B------:R-:W-:Y:S01]  /*0dd0*/  IMAD.IADD R8, R142, 0x1, R14 ;  /* 0x000000018e087824 */ /* 0x000fe200078e020e */
[----:B------:R-:W-:Y:S01]  /*0de0*/  SHF.R.S32.HI R3, RZ, 0x1f, R20 ;  /* 0x0000001fff037819 */ /* 0x000fe20000011414 */
[----:B------:R-:W-:Y:S01]  /*0df0*/  STL [R1+0xa4], R20 ;  /* 0x0000a41401007387 */ /* 0x000fe20000100800 */
[----:B------:R-:W-:Y:S01]  /*0e00*/  SHF.R.S32.HI R0, RZ, 0x1f, R7 ;  /* 0x0000001fff007819 */ /* 0x000fe20000011407 */
[----:B------:R-:W-:Y:S01]  /*0e10*/  IMAD.SHL.U32 R15, R15, 0x40, RZ ;  /* 0x000000400f0f7824 */ /* 0x000fe200078e00ff */
[----:B------:R-:W-:Y:S01]  /*0e20*/  LOP3.LUT R4, R4, 0x1ffffffe, RZ, 0xc0, !PT ;  /* 0x1ffffffe04047812 */ /* 0x000fe200078ec0ff */
[----:B------:R-:W-:Y:S01]  /*0e30*/  STL [R1+0x20], R14 ;  /* 0x0000200e01007387 */ /* 0x000fe20000100800 */
[----:B------:R-:W-:Y:S01]  /*0e40*/  LEA.HI R11, R3, R20, RZ, 0x2 ;  /* 0x00000014030b7211 */ /* 0x000fe200078f10ff */
[----:B------:R-:W-:Y:S01]  /*0e50*/  IMAD.SHL.U32 R146, R146, 0x20, RZ ;  /* 0x0000002092927824 */ /* 0x000fe200078e00ff */
[----:B------:R-:W-:Y:S01]  /*0e60*/  LEA.HI R0, R0, R7, RZ, 0x3 ;  /* 0x0000000700007211 */ /* 0x000fe200078f18ff */
[----:B------:R-:W-:Y:S01]  /*0e70*/  IMAD.IADD R9, R9, 0x1, -R4 ;  /* 0x0000000109097824 */ /* 0x000fe200078e0a04 */
[----:B------:R-:W-:Y:S01]  /*0e80*/  SHF.R.S32.HI R17, RZ, 0x1f, R8 ;  /* 0x0000001fff117819 */ /* 0x000fe20000011408 */
[C---:B------:R-:W-:Y:S01]  /*0e90*/  VIADD R23, R16.reuse, 0x30 ;  /* 0x0000003010177836 */ /* 0x040fe20000000000 */
[--C-:B------:R-:W-:Y:S01]  /*0ea0*/  SHF.R.S32.HI R12, RZ, 0x2, R11.reuse ;  /* 0x00000002ff0c7819 */ /* 0x100fe2000001140b */
[----:B------:R-:W-:Y:S01]  /*0eb0*/  VIADD R136, R16, 0x50 ;  /* 0x0000005010887836 */ /* 0x000fe20000000000 */
[----:B------:R-:W-:-:S02]  /*0ec0*/  SHF.R.S32.HI R13, RZ, 0x1f, R11 ;  /* 0x0000001fff0d7819 */ /* 0x000fc4000001140b */
[C---:B------:R-:W-:Y:S02]  /*0ed0*/  LOP3.LUT R4, R0.reuse, 0xfffffff8, RZ, 0xc0, !PT ;  /* 0xfffffff800047812 */ /* 0x040fe400078ec0ff */
[----:B------:R-:W-:Y:S02]  /*0ee0*/  LEA.HI R147, R17, R8, RZ, 0x3 ;  /* 0x0000000811937211 */ /* 0x000fe400078f18ff */
[----:B------:R-:W-:Y:S01]  /*0ef0*/  SHF.R.S32.HI R8, RZ, 0x5, R6 ;  /* 0x00000005ff087819 */ /* 0x000fe20000011406 */
[----:B------:R-:W-:Y:S01]  /*0f00*/  IMAD.SHL.U32 R6, R0, 0x40, RZ ;  /* 0x0000004000067824 */ /* 0x000fe200078e00ff */
[----:B------:R-:W-:Y:S01]  /*0f10*/  LEA.HI R13, R13, R12, RZ, 0x3 ;  /* 0x0000000c0d0d7211 */ /* 0x000fe200078f18ff */
[----:B------:R-:W-:Y:S01]  /*0f20*/  IMAD.SHL.U32 R0, R5, 0x8, RZ ;  /* 0x0000000805007824 */ /* 0x000fe200078e00ff */
[----:B------:R-:W-:Y:S01]  /*0f30*/  IADD3 R4, R7, -R4, RZ ;  /* 0x8000000407047210 */ /* 0x000fe20007ffe0ff */
[----:B------:R-:W-:Y:S01]  /*0f40*/  IMAD R17, R8, 0x10, R7 ;  /* 0x0000001008117824 */ /* 0x000fe200078e0207 */
[----:B------:R-:W-:-:S02]  /*0f50*/  LOP3.LUT R13, R13, 0xfffffff8, RZ, 0xc0, !PT ;  /* 0xfffffff80d0d7812 */ /* 0x000fc400078ec0ff */
[----:B------:R-:W-:Y:S01]  /*0f60*/  LEA.HI R7, R3, R20, RZ, 0x5 ;  /* 0x0000001403077211 */ /* 0x000fe200078f28ff */
[----:B------:R-:W-:Y:S01]  /*0f70*/  IMAD.SHL.U32 R3, R4, 0x40, RZ ;  /* 0x0000004004037824 */ /* 0x000fe200078e00ff */
[----:B------:R-:W-:Y:S01]  /*0f80*/  LEA R5, R17, R0, 0x5 ;  /* 0x0000000011057211 */ /* 0x000fe200078e28ff */
[----:B------:R-:W-:Y:S01]  /*0f90*/  IMAD.IADD R12, R12, 0x1, -R13 ;  /* 0x000000010c0c7824 */ /* 0x000fe200078e0a0d */
[----:B------:R-:W-:Y:S01]  /*0fa0*/  SHF.R.S32.HI R7, RZ, 0x5, R7 ;  /* 0x00000005ff077819 */ /* 0x000fe20000011407 */
[----:B------:R-:W-:Y:S01]  /*0fb0*/  IMAD.IADD R13, R142, 0x1, R155 ;  /* 0x000000018e0d7824 */ /* 0x000fe200078e029b */
[----:B------:R-:W-:Y:S01]  /*0fc0*/  LOP3.LUT R3, R3, 0x1c0, RZ, 0xc0, !PT ;  /* 0x000001c003037812 */ /* 0x000fe200078ec0ff */
[----:B------:R0:W-:Y:S01]  /*0fd0*/  STL [R1+0xd8], R5 ;  /* 0x0000d80501007387 */ /* 0x0001e20000100800 */
[----:B------:R-:W-:Y:S01]  /*0fe0*/  LOP3.LUT R11, R11, 0x7ffffffc, RZ, 0xc0, !PT ;  /* 0x7ffffffc0b0b7812 */ /* 0x000fe200078ec0ff */
[----:B------:R-:W-:Y:S01]  /*0ff0*/  IMAD R7, R7, 0x10, R12 ;  /* 0x0000001007077824 */ /* 0x000fe200078e020c */
[----:B------:R-:W-:-:S02]  /*1000*/  LOP3.LUT R0, R3, 0x8, R0, 0xf8, !PT ;  /* 0x0000000803007812 */ /* 0x000fc400078ef800 */
[----:B------:R-:W-:Y:S01]  /*1010*/  SHF.R.U32.HI R3, RZ, 0x3, R3 ;  /* 0x00000003ff037819 */ /* 0x000fe20000011603 */
[----:B------:R-:W-:Y:S01]  /*1020*/  IMAD R10, R10, 0x40, R7 ;  /* 0x000000400a0a7824 */ /* 0x000fe200078e0207 */
[----:B------:R-:W-:Y:S01]  /*1030*/  IADD3 R11, R20, -R11, RZ ;  /* 0x8000000b140b7210 */ /* 0x000fe20007ffe0ff */
[----:B------:R-:W-:Y:S01]  /*1040*/  IMAD.MOV.U32 R7, RZ, RZ, 0x40 ;  /* 0x00000040ff077424 */ /* 0x000fe200078e00ff */
[----:B------:R-:W-:Y:S01]  /*1050*/  R2P PR, R4, 0x6 ;  /* 0x0000000604007804 */ /* 0x000fe20000000000 */
[----:B0-----:R-:W-:Y:S01]  /*1060*/  VIADD R5, R142, 0x8 ;  /* 0x000000088e057836 */ /* 0x001fe20000000000 */
[----:B------:R-:W-:Y:S01]  /*1070*/  LOP3.LUT R3, R0, R3, RZ, 0x3c, !PT ;  /* 0x0000000300037212 */ /* 0x000fe200078e3cff */
[C---:B------:R-:W-:Y:S01]  /*1080*/  VIADD R4, R142.reuse, 0x18 ;  /* 0x000000188e047836 */ /* 0x040fe20000000000 */
[----:B------:R-:W-:Y:S01]  /*1090*/  STL [R1+0xd0], R10 ;  /* 0x0000d00a01007387 */ /* 0x000fe20000100800 */
[----:B------:R-:W-:Y:S01]  /*10a0*/  VIADD R0, R142, 0x28 ;  /* 0x000000288e007836 */ /* 0x000fe20000000000 */
[----:B------:R-:W-:Y:S01]  /*10b0*/  LOP3.LUT R144, R15, 0xc0, RZ, 0xc0, !PT ;  /* 0x000000c00f907812 */ /* 0x000fe200078ec0ff */
[----:B------:R-:W-:Y:S01]  /*10c0*/  IMAD.SHL.U32 R27, R11, 0x2, RZ ;  /* 0x000000020b1b7824 */ /* 0x000fe200078e00ff */
[----:B------:R-:W-:Y:S01]  /*10d0*/  STL [R1+0x28], R5 ;  /* 0x0000280501007387 */ /* 0x000fe20000100800 */
[----:B------:R-:W-:-:S02]  /*10e0*/  SHF.R.S32.HI R14, RZ, 0x1f, R13 ;  /* 0x0000001fff0e7819 */ /* 0x000fc4000001140d */
[----:B------:R-:W-:Y:S01]  /*10f0*/  SHF.R.U32.HI R145, RZ, 0x3, R144 ;  /* 0x00000003ff917819 */ /* 0x000fe20000011690 */
[----:B------:R0:W-:Y:S01]  /*1100*/  STL [R1+0x24], R4 ;  /* 0x0000240401007387 */ /* 0x0001e20000100800 */
[C---:B------:R-:W-:Y:S01]  /*1110*/  VIADD R26, R27.reuse, 0x8 ;  /* 0x000000081b1a7836 */ /* 0x040fe20000000000 */
[----:B------:R-:W-:Y:S01]  /*1120*/  LOP3.LUT R6, R6, 0x7ffffe00, RZ, 0xc0, !PT ;  /* 0x7ffffe0006067812 */ /* 0x000fe200078ec0ff */
[C---:B------:R-:W-:Y:S01]  /*1130*/  VIADD R25, R27.reuse, 0x10 ;  /* 0x000000101b197836 */ /* 0x040fe20000000000 */
[----:B------:R1:W-:Y:S01]  /*1140*/  STL [R1+0x2c], R0 ;  /* 0x00002c0001007387 */ /* 0x0003e20000100800 */
[C---:B------:R-:W-:Y:S01]  /*1150*/  VIADD R24, R27.reuse, 0x18 ;  /* 0x000000181b187836 */ /* 0x040fe20000000000 */
[C---:B------:R-:W-:Y:S01]  /*1160*/  IADD3 R21, R27.reuse, 0x20, RZ ;  /* 0x000000201b157810 */ /* 0x040fe20007ffe0ff */
[C---:B------:R-:W-:Y:S01]  /*1170*/  VIADD R20, R27.reuse, 0x28 ;  /* 0x000000281b147836 */ /* 0x040fe20000000000 */
[----:B------:R-:W-:Y:S01]  /*1180*/  LEA.HI R14, R14, R13, RZ, 0x3 ;  /* 0x0000000d0e0e7211 */ /* 0x000fe200078f18ff */
[----:B------:R-:W-:Y:S01]  /*1190*/  STL [R1+0x70], R27 ;  /* 0x0000701b01007387 */ /* 0x000fe20000100800 */
[C-C-:B0-----:R-:W-:Y:S01]  /*11a0*/  LOP3.LUT R4, R144.reuse, 0x18, R16.reuse, 0xf8, !PT ;  /* 0x0000001890047812 */ /* 0x141fe200078ef810 */
[----:B------:R-:W-:Y:S01]  /*11b0*/  VIADD R13, R27, 0x30 ;  /* 0x000000301b0d7836 */ /* 0x000fe20000000000 */
[----:B------:R-:W-:Y:S01]  /*11c0*/  SEL R7, R7, 0xffffffc0, !P2 ;  /* 0xffffffc007077807 */ /* 0x000fe20005000000 */
[----:B------:R-:W-:Y:S01]  /*11d0*/  STL [R1+0x98], R26 ;  /* 0x0000981a01007387 */ /* 0x000fe20000100800 */
[----:B-1----:R-:W-:Y:S01]  /*11e0*/  LOP3.LUT R0, R144, 0x8, R16, 0xf8, !PT ;  /* 0x0000000890007812 */ /* 0x002fe200078ef810 */
[C---:B------:R-:W-:Y:S01]  /*11f0*/  VIADD R12, R27.reuse, 0x38 ;  /* 0x000000381b0c7836 */ /* 0x040fe20000000000 */
[-C--:B------:R-:W-:Y:S01]  /*1200*/  LOP3.LUT R11, R4, R145.reuse, RZ, 0x3c, !PT ;  /* 0x00000091040b7212 */ /* 0x080fe200078e3cff */
[----:B------:R-:W-:Y:S01]  /*1210*/  STL [R1+0x94], R25 ;  /* 0x0000941901007387 */ /* 0x000fe20000100800 */
[----:B------:R-:W-:Y:S01]  /*1220*/  LOP3.LUT R5, R0, R145, RZ, 0x3c, !PT ;  /* 0x0000009100057212 */ /* 0x000fe200078e3cff */
[----:B------:R-:W-:Y:S01]  /*1230*/  IMAD R6, R8, 0x400, R6 ;  /* 0x0000040008067824 */ /* 0x000fe200078e0206 */
[C---:B------:R-:W-:Y:S01]  /*1240*/  IADD3 R4, R27.reuse, 0x50, RZ ;  /* 0x000000501b047810 */ /* 0x040fe20007ffe0ff */
[----:B------:R-:W-:Y:S01]  /*1250*/  STL [R1+0x90], R24 ;  /* 0x0000901801007387 */ /* 0x000fe20000100800 */
[C---:B------:R-:W-:Y:S01]  /*1260*/  VIADD R8, R27.reuse, 0x40 ;  /* 0x000000401b087836 */ /* 0x040fe20000000000 */
[----:B------:R-:W-:Y:S01]  /*1270*/  IADD3 R22, R16, 0x40, RZ ;  /* 0x0000004010167810 */ /* 0x000fe20007ffe0ff */
[----:B------:R-:W-:Y:S01]  /*1280*/  IMAD.IADD R0, R146, 0x1, R5 ;  /* 0x0000000192007824 */ /* 0x000fe200078e0205 */
[----:B------:R-:W-:Y:S01]  /*1290*/  STL [R1+0x8c], R21 ;  /* 0x00008c1501007387 */ /* 0x000fe20000100800 */
[----:B------:R-:W-:Y:S01]  /*12a0*/  IMAD.IADD R3, R6, 0x1, R3 ;  /* 0x0000000106037824 */ /* 0x000fe200078e0203 */
[----:B------:R-:W-:Y:S01]  /*12b0*/  SHF.R.S32.HI R5, RZ, 0x1f, R26 ;  /* 0x0000001fff057819 */ /* 0x000fe2000001141a */
[----:B------:R-:W-:Y:S01]  /*12c0*/  VIADD R6, R27, 0x48 ;  /* 0x000000481b067836 */ /* 0x000fe20000000000 */
[----:B------:R-:W-:Y:S01]  /*12d0*/  STL [R1+0x88], R20 ;  /* 0x0000881401007387 */ /* 0x000fe20000100800 */
[----:B------:R-:W-:Y:S01]  /*12e0*/  IMAD R3, R3, 0x2, R2 ;  /* 0x0000000203037824 */ /* 0x000fe200078e0202 */
[----:B------:R-:W-:Y:S01]  /*12f0*/  SHF.R.S32.HI R17, RZ, 0x1f, R16 ;  /* 0x0000001fff117819 */ /* 0x000fe20000011410 */
[----:B------:R-:W-:Y:S01]  /*1300*/  IMAD.IADD R11, R146, 0x1, R11 ;  /* 0x00000001920b7824 */ /* 0x000fe200078e020b */
[----:B------:R-:W-:Y:S01]  /*1310*/  STL [R1+0x84], R13 ;  /* 0x0000840d01007387 */ /* 0x000fe20000100800 */
[----:B------:R-:W-:-:S02]  /*1320*/  SHF.R.S32.HI R154, RZ, 0x1f, R23 ;  /* 0x0000001fff9a7819 */ /* 0x000fc40000011417 */
[----:B------:R-:W-:Y:S01]  /*1330*/  SHF.R.S32.HI R153, RZ, 0x1f, R22 ;  /* 0x0000001fff997819 */ /* 0x000fe20000011416 */
[----:B------:R0:W-:Y:S01]  /*1340*/  STL [R1+0x80], R12 ;  /* 0x0000800c01007387 */ /* 0x0001e20000100800 */
[----:B------:R-:W-:Y:S02]  /*1350*/  SHF.R.S32.HI R152, RZ, 0x1f, R136 ;  /* 0x0000001fff987819 */ /* 0x000fe40000011488 */
[----:B------:R-:W-:Y:S01]  /*1360*/  SHF.R.S32.HI R147, RZ, 0x3, R147 ;  /* 0x00000003ff937819 */ /* 0x000fe20000011493 */
[----:B------:R1:W-:Y:S01]  /*1370*/  STL [R1+0x6c], R4 ;  /* 0x00006c0401007387 */ /* 0x0003e20000100800 */
[----:B------:R-:W-:-:S03]  /*1380*/  SHF.R.S32.HI R150, RZ, 0x3, R14 ;  /* 0x00000003ff967819 */ /* 0x000fc6000001140e */
        /* <DEDUP_REMOVED lines=8> */
[----:B------:R2:W-:Y:S01]  /*1410*/  STL [R1+0xc0], R0 ;  /* 0x0000c00001007387 */ /* 0x0005e20000100800 */
[----:B-1----:R-:W-:Y:S02]  /*1420*/  SHF.R.S32.HI R5, RZ, 0x1f, R21 ;  /* 0x0000001fff057819 */ /* 0x002fe40000011415 */
[----:B0-----:R-:W-:-:S03]  /*1430*/  SHF.R.S32.HI R4, RZ, 0x1f, R13 ;  /* 0x0000001fff047819 */ /* 0x001fc6000001140d */
[----:B------:R0:W-:Y:S01]  /*1440*/  STL [R1+0xbc], R5 ;  /* 0x0000bc0501007387 */ /* 0x0001e20000100800 */
[----:B--2---:R-:W-:-:S03]  /*1450*/  SHF.R.S32.HI R0, RZ, 0x1f, R20 ;  /* 0x0000001fff007819 */ /* 0x004fc60000011414 */
[----:B------:R-:W-:Y:S04]  /*1460*/  STL [R1+0x30], R3 ;  /* 0x0000300301007387 */ /* 0x000fe80000100800 */
[----:B------:R1:W-:Y:S01]  /*1470*/  STL [R1+0xb8], R0 ;  /* 0x0000b80001007387 */ /* 0x0003e20000100800 */
[----:B0-----:R-:W-:-:S03]  /*1480*/  SHF.R.S32.HI R5, RZ, 0x1f, R8 ;  /* 0x0000001fff057819 */ /* 0x001fc60000011408 */
[----:B------:R0:W-:Y:S04]  /*1490*/  STL [R1+0xb4], R4 ;  /* 0x0000b40401007387 */ /* 0x0001e80000100800 */
[----:B------:R-:W-:Y:S01]  /*14a0*/  STL [R1+0xb0], R12 ;  /* 0x0000b00c01007387 */ /* 0x000fe20000100800 */
[----:B-1----:R-:W-:-:S03]  /*14b0*/  VIADD R0, R3, 0x21800 ;  /* 0x0002180003007836 */ /* 0x002fc60000000000 */
[----:B------:R1:W-:Y:S01]  /*14c0*/  STL [R1+0xac], R5 ;  /* 0x0000ac0501007387 */ /* 0x0003e20000100800 */
[----:B------:R-:W-:Y:S01]  /*14d0*/  VIADD R3, R3, 0x21820 ;  /* 0x0002182003037836 */ /* 0x000fe20000000000 */
[----:B0-----:R-:W-:Y:S02]  /*14e0*/  SHF.R.S32.HI R4, RZ, 0x1f, R6 ;  /* 0x0000001fff047819 */ /* 0x001fe40000011406 */
[C---:B------:R-:W-:Y:S01]  /*14f0*/  @P1 IADD3 R3, R0.reuse, -0x20, RZ ;  /* 0xffffffe000031810 */ /* 0x040fe20007ffe0ff */
[----:B------:R-:W-:Y:S02]  /*1500*/  IMAD.IADD R0, R0, 0x1, R7 ;  /* 0x0000000100007824 */ /* 0x000fe400078e0207 */
[----:B------:R0:W-:Y:S01]  /*1510*/  STL [R1+0xa8], R4 ;  /* 0x0000a80401007387 */ /* 0x0001e20000100800 */
[----:B-1----:R-:W-:-:S05]  /*1520*/  LEA R5, R11, UR38, 0x1 ;  /* 0x000000260b057c11 */ /* 0x002fca000f8e08ff */
[----:B------:R-:W-:Y:S01]  /*1530*/  STL [R1+0xcc], R5 ;  /* 0x0000cc0501007387 */ /* 0x000fe20000100800 */
[----:B0-----:R-:W-:-:S03]  /*1540*/  IMAD R4, R9, 0x8, R10 ;  /* 0x0000000809047824 */ /* 0x001fc600078e020a */
[----:B------:R-:W-:Y:S04]  /*1550*/  STL [R1+0x50], R3 ;  /* 0x0000500301007387 */ /* 0x000fe80000100800 */
[----:B------:R0:W-:Y:S04]  /*1560*/  STL [R1+0xd4], R4 ;  /* 0x0000d40401007387 */ /* 0x0001e80000100800 */
[----:B------:R1:W-:Y:S01]  /*1570*/  STL [R1+0x38], R0 ;  /* 0x0000380001007387 */ /* 0x0003e20000100800 */
[----:B0-----:R-:W-:Y:S02]  /*1580*/  IMAD.IADD R4, R7, 0x1, R3 ;  /* 0x0000000107047824 */ /* 0x001fe400078e0203 */
[----:B-1----:R-:W-:-:S03]  /*1590*/  VIADD R0, R3, 0x6000 ;  /* 0x0000600003007836 */ /* 0x002fc60000000000 */
[----:B------:R0:W-:Y:S04]  /*15a0*/  STL [R1+0x34], R4 ;  /* 0x0000340401007387 */ /* 0x0001e80000100800 */
[----:B------:R0:W-:Y:S02]  /*15b0*/  STL [R1+0x54], R0 ;  /* 0x0000540001007387 */ /* 0x0001e40000100800 */
.L_x_10572:
[----:B0-23--:R-:W0:Y:S02]  /*15c0*/  LDC.64 R4, c[0x0][0xc88] ;  /* 0x00032200ff047b82 */ /* 0x00de240000000a00 */
[----:B0-----:R-:W-:-:S05]  /*15d0*/  IMAD.WIDE R4, R99, 0x4, R4 ;  /* 0x0000000463047825 */ /* 0x001fca00078e0204 */
[----:B----4-:R-:W2:Y:S01]  /*15e0*/  LDG.E R27, desc[UR42][R4.64] ;  /* 0x0000002a041b7981 */ /* 0x010ea2000c1e1900 */
[----:B------:R-:W-:Y:S05]  /*15f0*/  YIELD ;  /* 0x0000000000007946 */ /* 0x000fea0003800000 */
[----:B------:R-:W-:Y:S01]  /*1600*/  ULDC.64 UR4, c[0x0][0xa28] ;  /* 0x00028a0000047ab9 */ /* 0x000fe20000000a00 */
[----:B------:R-:W-:Y:S01]  /*1610*/  ULDC.64 UR8, c[0x0][0xa18] ;  /* 0x0002860000087ab9 */ /* 0x000fe20000000a00 */
[----:B------:R-:W-:Y:S01]  /*1620*/  ISETP.NE.U32.AND P1, PT, RZ, UR4, PT ;  /* 0x00000004ff007c0c */ /* 0x000fe2000bf25070 */
[----:B------:R-:W-:Y:S01]  /*1630*/  ULDC.64 UR6, c[0x0][0xa08] ;  /* 0x0002820000067ab9 */ /* 0x000fe20000000a00 */
[----:B------:R-:W-:Y:S01]  /*1640*/  MOV R11, RZ ;  /* 0x000000ff000b7202 */ /* 0x000fe20000000f00 */
[----:B------:R-:W-:Y:S01]  /*1650*/  IMAD.MOV.U32 R85, RZ, RZ, RZ ;  /* 0x000000ffff557224 */ /* 0x000fe200078e00ff */
[----:B------:R-:W-:-:S02]  /*1660*/  ISETP.NE.AND.EX P1, PT, RZ, UR5, PT, P1 ;  /* 0x00000005ff007c0c */ /* 0x000fc4000bf25310 */
[----:B------:R-:W-:-:S04]  /*1670*/  ISETP.NE.U32.AND P0, PT, RZ, UR6, PT ;  /* 0x00000006ff007c0c */ /* 0x000fc8000bf05070 */
[----:B------:R-:W-:Y:S02]  /*1680*/  ISETP.NE.AND.EX P0, PT, RZ, UR7, PT, P0 ;  /* 0x00000007ff007c0c */ /* 0x000fe4000bf05300 */
[----:B-12---:R-:W-:Y:S01]  /*1690*/  SHF.R.S32.HI R0, RZ, 0x1f, R27 ;  /* 0x0000001fff007819 */ /* 0x006fe2000001141b */
[----:B------:R-:W-:-:S04]  /*16a0*/  IMAD.SHL.U32 R31, R27, 0x4, RZ ;  /* 0x000000041b1f7824 */ /* 0x000fc800078e00ff */
[C---:B------:R-:W-:Y:S01]  /*16b0*/  @P1 LEA R6, P2, R27.reuse, UR4, 0x2 ;  /* 0x000000041b061c11 */ /* 0x040fe2000f8410ff */
[----:B------:R0:W-:Y:S01]  /*16c0*/  STL [R1+0x5c], R27 ;  /* 0x00005c1b01007387 */ /* 0x0001e20000100800 */
[C-C-:B------:R-:W-:Y:S02]  /*16d0*/  SHF.L.U64.HI R30, R27.reuse, 0x2, R0.reuse ;  /* 0x000000021b1e7819 */ /* 0x140fe40000010200 */
[----:B------:R-:W-:Y:S01]  /*16e0*/  @P1 LEA.HI.X R7, R27, UR5, R0, 0x2, P2 ;  /* 0x000000051b071c11 */ /* 0x000fe200090f1400 */
[----:B------:R-:W-:Y:S01]  /*16f0*/  ULDC UR4, c[0x0][0x288] ;  /* 0x0000a20000047ab9 */ /* 0x000fe20000000800 */
[----:B------:R-:W-:Y:S01]  /*1700*/  ISETP.NE.U32.AND P2, PT, RZ, UR8, PT ;  /* 0x00000008ff007c0c */ /* 0x000fe2000bf45070 */
[----:B------:R0:W-:Y:S01]  /*1710*/  STL [R1+0x9c], R0 ;  /* 0x00009c0001007387 */ /* 0x0001e20000100800 */
[C---:B------:R-:W-:Y:S02]  /*1720*/  IADD3 R4, P3, R31.reuse, UR6, RZ ;  /* 0x000000061f047c10 */ /* 0x040fe4000ff7e0ff */
[----:B------:R-:W-:Y:S01]  /*1730*/  ISETP.NE.AND.EX P2, PT, RZ, UR9, PT, P2 ;  /* 0x00000009ff007c0c */ /* 0x000fe2000bf45320 */
[----:B------:R0:W5:Y:S01]  /*1740*/  @P1 LDG.E R11, desc[UR42][R6.64] ;  /* 0x0000002a060b1981 */ /* 0x000162000c1e1900 */
[----:B------:R-:W-:Y:S01]  /*1750*/  IMAD.U32 R100, RZ, RZ, UR4 ;  /* 0x00000004ff647e24 */ /* 0x000fe2000f8e00ff */
[C---:B------:R-:W-:Y:S01]  /*1760*/  IADD3.X R5, R30.reuse, UR7, RZ, P3, !PT ;  /* 0x000000071e057c10 */ /* 0x040fe20009ffe4ff */
[----:B------:R-:W-:Y:S01]  /*1770*/  ULDC.64 UR4, c[0x0][0x418] ;  /* 0x0001060000047ab9 */ /* 0x000fe20000000a00 */
[----:B------:R0:W-:Y:S04]  /*1780*/  STL [R1+0x60], R31 ;  /* 0x0000601f01007387 */ /* 0x0001e80000100800 */
[----:B------:R0:W5:Y:S04]  /*1790*/  @P0 LDG.E R85, desc[UR42][R4.64] ;  /* 0x0000002a04550981 */ /* 0x000168000c1e1900 */
[----:B------:R-:W-:Y:S01]  /*17a0*/  @P2 IADD3 R8, P1, R31, UR8, RZ ;  /* 0x000000081f082c10 */ /* 0x000fe2000ff3e0ff */
[----:B------:R-:W-:Y:S01]  /*17b0*/  UISETP.NE.U32.AND UP0, UPT, UR4, URZ, UPT ;  /* 0x0000003f0400728c */ /* 0x000fe2000bf05070 */
[----:B------:R0:W-:Y:S02]  /*17c0*/  STL [R1+0x64], R30 ;  /* 0x0000641e01007387 */ /* 0x0001e40000100800 */
[----:B------:R-:W-:Y:S01]  /*17d0*/  @P2 IADD3.X R9, R30, UR9, RZ, P1, !PT ;  /* 0x000000091e092c10 */ /* 0x000fe20008ffe4ff */
[----:B------:R-:W-:-:S04]  /*17e0*/  ULDC UR4, c[0x0][0x424] ;  /* 0x0001090000047ab9 */ /* 0x000fc80000000800 */
[----:B------:R0:W5:Y:S01]  /*17f0*/  @P2 LDG.E R100, desc[UR42][R8.64] ;  /* 0x0000002a08642981 */ /* 0x000162000c1e1900 */
        /* <DEDUP_REMOVED lines=17> */
.L_x_10420:
[----:B------:R-:W-:Y:S01]  /*1910*/  ULDC.64 UR4, c[0x0][0xa20] ;  /* 0x0002880000047ab9 */ /* 0x000fe20000000a00 */
[----:B------:R0:W-:Y:S01]  /*1920*/  STL [R1+0x68], R97 ;  /* 0x0000686101007387 */ /* 0x0001e20000100800 */
[----:B------:R-:W-:Y:S02]  /*1930*/  ISETP.NE.U32.AND P1, PT, RZ, UR4, PT ;  /* 0x00000004ff007c0c */ /* 0x000fe4000bf25070 */
[C---:B------:R-:W-:Y:S02]  /*1940*/  LOP3.LUT R3, R98.reuse, 0xff000000, RZ, 0xc0, !PT ;  /* 0xff00000062037812 */ /* 0x040fe400078ec0ff */
[----:B------:R-:W-:Y:S02]  /*1950*/  ISETP.NE.AND.EX P1, PT, RZ, UR5, PT, P1 ;  /* 0x00000005ff007c0c */ /* 0x000fe4000bf25310 */
[----:B------:R-:W-:Y:S02]  /*1960*/  LOP3.LUT R0, R98, 0xff0000, RZ, 0xc0, !PT ;  /* 0x00ff000062007812 */ /* 0x000fe400078ec0ff */
[----:B------:R-:W-:-:S02]  /*1970*/  SHF.R.U32.HI R3, RZ, 0x8, R3 ;  /* 0x00000008ff037819 */ /* 0x000fc40000011603 */
[----:B------:R-:W-:Y:S02]  /*1980*/  LOP3.LUT R137, R98, 0xffff, RZ, 0xc0, !PT ;  /* 0x0000ffff62897812 */ /* 0x000fe400078ec0ff */
[----:B------:R-:W-:-:S05]  /*1990*/  LEA.HI R8, R0, R3, RZ, 0x10 ;  /* 0x0000000300087211 */ /* 0x000fca00078f80ff */
[----:B0-----:R-:W-:Y:S05]  /*19a0*/  @!P1 BRA `(.L_x_10421) ;  /* 0x0000000000109947 */ /* 0x001fea0003800000 */
[----:B------:R-:W-:-:S04]  /*19b0*/  IADD3 R28, P0, R31, UR4, RZ ;  /* 0x000000041f1c7c10 */ /* 0x000fc8000ff1e0ff */
[----:B------:R-:W-:-:S05]  /*19c0*/  IADD3.X R29, R30, UR5, RZ, P0, !PT ;  /* 0x000000051e1d7c10 */ /* 0x000fca00087fe4ff */
[----:B------:R0:W5:Y:S01]  /*19d0*/  LDG.E R28, desc[UR42][R28.64] ;  /* 0x0000002a1c1c7981 */ /* 0x000162000c1e1900 */
[----:B------:R-:W-:Y:S05]  /*19e0*/  BRA `(.L_x_10422) ;  /* 0x0000000000107947 */ /* 0x000fea0003800000 */
.L_x_10421:
[----:B------:R-:W-:Y:S05]  /*19f0*/  @!P0 BRA `(.L_x_10422) ;  /* 0x00000000000c8947 */ /* 0x000fea0003800000 */
[----:B------:R-:W2:Y:S04]  /*1a00*/  LDG.E R3, desc[UR42][R4.64] ;  /* 0x0000002a04037981 */ /* 0x000ea8000c1e1900 */
[----:B------:R-:W2:Y:S02]  /*1a10*/  LDG.E R28, desc[UR42][R4.64+0x4] ;  /* 0x0000042a041c7981 */ /* 0x000ea4000c1e1900 */
[----:B--2---:R-:W-:-:S07]  /*1a20*/  IADD3 R28, -R3, R28, RZ ;  /* 0x0000001c031c7210 */ /* 0x004fce0007ffe1ff */
.L_x_10422:
[----:B------:R-:W-:Y:S02]  /*1a30*/  ULDC.64 UR4, c[0x0][0xa10] ;  /* 0x0002840000047ab9 */ /* 0x000fe40000000a00 */
[----:B------:R-:W-:-:S04]  /*1a40*/  ISETP.NE.U32.AND P0, PT, RZ, UR4, PT ;  /* 0x00000004ff007c0c */ /* 0x000fc8000bf05070 */
[----:B------:R-:W-:Y:S01]  /*1a50*/  ISETP.NE.AND.EX P0, PT, RZ, UR5, PT, P0 ;  /* 0x00000005ff007c0c */ /* 0x000fe2000bf05300 */
[----:B------:R-:W-:Y:S02]  /*1a60*/  ULDC.64 UR4, c[0x0][0xa30] ;  /* 0x00028c0000047ab9 */ /* 0x000fe40000000a00 */
[----:B------:R-:W-:-:S10]  /*1a70*/  ISETP.NE.U32.AND P1, PT, RZ, UR4, PT ;  /* 0x00000004ff007c0c */ /* 0x000fd4000bf25070 */
[----:B------:R-:W1:Y:S01]  /*1a80*/  @P0 LDC.64 R4, c[0x0][0xa10] ;  /* 0x00028400ff040b82 */ /* 0x000e620000000a00 */
[----:B------:R-:W-:Y:S01]  /*1a90*/  ISETP.NE.AND.EX P1, PT, RZ, UR5, PT, P1 ;  /* 0x00000005ff007c0c */ /* 0x000fe2000bf25310 */
[----:B-1----:R-:W-:-:S05]  /*1aa0*/  @P0 IMAD.WIDE R4, R27, 0x4, R4 ;  /* 0x000000041b040825 */ /* 0x002fca00078e0204 */
[----:B------:R-:W2:Y:S04]  /*1ab0*/  @P0 LDG.E R0, desc[UR42][R4.64] ;  /* 0x0000002a04000981 */ /* 0x000ea8000c1e1900 */
[----:B------:R-:W2:Y:S03]  /*1ac0*/  @P0 LDG.E R3, desc[UR42][R4.64+0x4] ;  /* 0x0000042a04030981 */ /* 0x000ea6000c1e1900 */
[----:B------:R-:W-:Y:S01]  /*1ad0*/  @P1 IADD3 R6, P2, R31, UR4, RZ ;  /* 0x000000041f061c10 */ /* 0x000fe2000ff5e0ff */
[----:B-----5:R-:W-:-:S03]  /*1ae0*/  IMAD.MOV.U32 R95, RZ, RZ, R28 ;  /* 0x000000ffff5f7224 */ /* 0x020fc600078e001c */
[----:B------:R-:W-:-:S05]  /*1af0*/  @P1 IADD3.X R7, R30, UR5, RZ, P2, !PT ;  /* 0x000000051e071c10 */ /* 0x000fca00097fe4ff */
[----:B------:R1:W5:Y:S01]  /*1b00*/  @P1 LDG.E R95, desc[UR42][R6.64] ;  /* 0x0000002a065f1981 */ /* 0x000362000c1e1900 */
[----:B------:R-:W-:Y:S01]  /*1b10*/  LOP3.LUT R12, R8, 0xff, RZ, 0xc0, !PT ;  /* 0x000000ff080c7812 */ /* 0x000fe200078ec0ff */
[----:B------:R-:W-:Y:S01]  /*1b20*/  IMAD.IADD R11, R28, 0x1, -R11 ;  /* 0x000000011c0b7824 */ /* 0x000fe200078e0a0b */
[----:B------:R-:W-:Y:S01]  /*1b30*/  SHF.R.U32.HI R9, RZ, 0x10, R8 ;  /* 0x00000010ff097819 */ /* 0x000fe20000011608 */
[----:B------:R-:W-:Y:S01]  /*1b40*/  BSSY B0, `(.L_x_10423) ;  /* 0x000002b000007945 */ /* 0x000fe20003800000 */
[----:B------:R-:W-:Y:S01]  /*1b50*/  LOP3.LUT R19, R19, 0xfffffff7, RZ, 0xc0, !PT ;  /* 0xfffffff713137812 */ /* 0x000fe200078ec0ff */
[----:B------:R1:W-:Y:S04]  /*1b60*/  STL [R1+0x74], R12 ;  /* 0x0000740c01007387 */ /* 0x0003e80000100800 */
[----:B------:R1:W-:Y:S01]  /*1b70*/  STL [R1+0x58], R9 ;  /* 0x0000580901007387 */ /* 0x0003e20000100800 */
[----:B--2---:R-:W-:-:S04]  /*1b80*/  @P0 IMAD.IADD R24, R3, 0x1, -R0 ;  /* 0x0000000103180824 */ /* 0x004fc800078e0a00 */
[----:B------:R-:W-:-:S04]  /*1b90*/  IMAD.IADD R102, R11, 0x1, R24 ;  /* 0x000000010b667824 */ /* 0x000fc800078e0218 */
[C---:B------:R-:W-:Y:S01]  /*1ba0*/  VIADD R0, R102.reuse, 0x7f ;  /* 0x0000007f66007836 */ /* 0x040fe20000000000 */
[----:B------:R-:W-:-:S04]  /*1bb0*/  ISETP.GE.AND P3, PT, R102, 0x1, PT ;  /* 0x000000016600780c */ /* 0x000fc80003f66270 */
[----:B------:R-:W-:-:S04]  /*1bc0*/  SHF.R.S32.HI R3, RZ, 0x1f, R0 ;  /* 0x0000001fff037819 */ /* 0x000fc80000011400 */
[----:B------:R-:W-:Y:S02]  /*1bd0*/  LEA.HI R3, R3, R0, RZ, 0x7 ;  /* 0x0000000003037211 */ /* 0x000fe400078f38ff */
[----:B------:R-:W-:Y:S02]  /*1be0*/  MOV R0, RZ ;  /* 0x000000ff00007202 */ /* 0x000fe40000000f00 */
[----:B------:R-:W-:Y:S02]  /*1bf0*/  SHF.R.S32.HI R99, RZ, 0x7, R3 ;  /* 0x00000007ff637819 */ /* 0x000fe40000011403 */
[----:B------:R-:W-:Y:S01]  /*1c00*/  @P3 LOP3.LUT R19, R19, 0x8, RZ, 0xfc, !PT ;  /* 0x0000000813133812 */ /* 0x000fe200078efcff */
[----:B-1----:R-:W-:Y:S06]  /*1c10*/  @!P3 BRA `(.L_x_10424) ;  /* 0x000000000074b947 */ /* 0x002fec0003800000 */
[----:B------:R-:W-:Y:S01]  /*1c20*/  ISETP.NE.AND P0, PT, R9, RZ, PT ;  /* 0x000000ff0900720c */ /* 0x000fe20003f05270 */
[----:B------:R-:W-:-:S03]  /*1c30*/  ULDC UR4, c[0x0][0x9f0] ;  /* 0x00027c0000047ab9 */ /* 0x000fc60000000800 */
[----:B------:R-:W-:-:S04]  /*1c40*/  SEL R9, R9, UR4, P0 ;  /* 0x0000000409097c07 */ /* 0x000fc80008000000 */
[-C--:B------:R-:W-:Y:S02]  /*1c50*/  IABS R6, R9.reuse ;  /* 0x0000000900067213 */ /* 0x080fe40000000000 */
[----:B------:R-:W-:Y:S02]  /*1c60*/  IADD3 R0, R99, -0x1, R9 ;  /* 0xffffffff63007810 */ /* 0x000fe40007ffe009 */
[----:B------:R-:W1:Y:S01]  /*1c70*/  I2F.RP R3, R6 ;  /* 0x0000000600037306 */ /* 0x000e620000209400 */
[-C--:B------:R-:W-:Y:S02]  /*1c80*/  IABS R10, R9.reuse ;  /* 0x00000009000a7213 */ /* 0x080fe40000000000 */
[----:B------:R-:W-:Y:S02]  /*1c90*/  IABS R8, R0 ;  /* 0x0000000000087213 */ /* 0x000fe40000000000 */
[----:B------:R-:W-:-:S04]  /*1ca0*/  LOP3.LUT R0, R0, R9, RZ, 0x3c, !PT ;  /* 0x0000000900007212 */ /* 0x000fc800078e3cff */
[----:B------:R-:W-:Y:S01]  /*1cb0*/  ISETP.GE.AND P2, PT, R0, RZ, PT ;  /* 0x000000ff0000720c */ /* 0x000fe20003f46270 */
[----:B-1----:R-:W1:Y:S02]  /*1cc0*/  MUFU.RCP R3, R3 ;  /* 0x0000000300037308 */ /* 0x002e640000001000 */
[----:B-1----:R-:W-:Y:S02]  /*1cd0*/  VIADD R4, R3, 0xffffffe ;  /* 0x0ffffffe03047836 */ /* 0x002fe40000000000 */
[----:B------:R-:W-:-:S04]  /*1ce0*/  IMAD.MOV R3, RZ, RZ, -R10 ;  /* 0x000000ffff037224 */ /* 0x000fc800078e0a0a */
[----:B------:R1:W2:Y:S02]  /*1cf0*/  F2I.FTZ.U32.TRUNC.NTZ R5, R4 ;  /* 0x0000000400057305 */ /* 0x0002a4000021f000 */
[----:B-1----:R-:W-:Y:S02]  /*1d00*/  IMAD.MOV.U32 R4, RZ, RZ, RZ ;  /* 0x000000ffff047224 */ /* 0x002fe400078e00ff */
[----:B--2---:R-:W-:-:S04]  /*1d10*/  IMAD.MOV R7, RZ, RZ, -R5 ;  /* 0x000000ffff077224 */ /* 0x004fc800078e0a05 */
        /* <DEDUP_REMOVED lines=13> */
.L_x_10424:
[----:B------:R-:W-:Y:S05]  /*1df0*/  BSYNC B0 ;  /* 0x0000000000007941 */ /* 0x000fea0003800000 */
.L_x_10423:
[----:B------:R-:W-:-:S05]  /*1e00*/  IMAD R3, R12, R0, RZ ;  /* 0x000000000c037224 */ /* 0x000fca00078e02ff */
        /* <DEDUP_REMOVED lines=8> */
[----:B------:R-:W-:-:S04]  /*1e90*/  @P0 IADD3 R0, R0, 0x7f, RZ ;  /* 0x0000007f00000810 */ /* 0x000fc80007ffe0ff */
        /* <DEDUP_REMOVED lines=13> */
[----:B------:R-:W-:Y:S02]  /*1f70*/  IMAD.U32 R4, RZ, RZ, UR4 ;  /* 0x00000004ff047e24 */ /* 0x000fe4000f8e00ff */
        /* <DEDUP_REMOVED lines=11> */
[----:B01---5:R-:W-:Y:S05]  /*2030*/  CALL.ABS.NOINC R14 ;  /* 0x000000000e007343 */ /* 0x023fea0003c00000 */
.L_x_10427:
[----:B------:R-:W-:Y:S05]  /*2040*/  BSYNC B6 ;  /* 0x0000000000067941 */ /* 0x000fea0003800000 */
.L_x_10426:
        /* <DEDUP_REMOVED lines=19> */
[----:B01---5:R-:W-:Y:S05]  /*2180*/  CALL.ABS.NOINC R14 ;  /* 0x000000000e007343 */ /* 0x023fea0003c00000 */
.L_x_10429:
[----:B------:R-:W-:Y:S05]  /*2190*/  BSYNC B6 ;  /* 0x0000000000067941 */ /* 0x000fea0003800000 */
.L_x_10428:
[----:B------:R-:W-:Y:S01]  /*21a0*/  ULDC.64 UR4, c[0x0][0x9f8] ;  /* 0x00027e0000047ab9 */ /* 0x000fe20000000a00 */
[----:B------:R-:W-:Y:S01]  /*21b0*/  IMAD.MOV.U32 R0, RZ, RZ, R27 ;  /* 0x000000ffff007224 */ /* 0x000fe200078e001b */
[----:B------:R-:W-:Y:S01]  /*21c0*/  ISETP.NE.U32.AND P0, PT, RZ, UR4, PT ;  /* 0x00000004ff007c0c */ /* 0x000fe2000bf05070 */
[----:B0-----:R-:W2:Y:S01]  /*21d0*/  LDL R29, [R1+0xa0] ;  /* 0x0000a000011d7983 */ /* 0x001ea20000100800 */
[----:B------:R-:W0:Y:S02]  /*21e0*/  LDC.64 R86, c[0x0][0x408] ;  /* 0x00010200ff567b82 */ /* 0x000e240000000a00 */
[----:B------:R-:W-:Y:S01]  /*21f0*/  ISETP.NE.AND.EX P0, PT, RZ, UR5, PT, P0 ;  /* 0x00000005ff007c0c */ /* 0x000fe2000bf05300 */
[----:B------:R-:W1:Y:S01]  /*2200*/  S2R R20, SR_TID.X ;  /* 0x0000000000147919 */ /* 0x000e620000002100 */
[----:B------:R-:W-:-:S04]  /*2210*/  SHF.R.S32.HI R13, RZ, 0x1f, R139 ;  /* 0x0000001fff0d7819 */ /* 0x000fc8000001148b */
[----:B------:R-:W3:Y:S07]  /*2220*/  LDC.64 R8, c[0x0][0x3f8] ;  /* 0x0000fe00ff087b82 */ /* 0x000eee0000000a00 */
[----:B------:R-:W-:Y:S01]  /*2230*/  @P0 IADD3 R4, P1, R31, UR4, RZ ;  /* 0x000000041f040c10 */ /* 0x000fe2000ff3e0ff */
[----:B------:R-:W4:Y:S03]  /*2240*/  LDC R11, c[0x0][0x3f4] ;  /* 0x0000fd00ff0b7b82 */ /* 0x000f260000000800 */
[----:B------:R-:W-:-:S05]  /*2250*/  @P0 IADD3.X R5, R30, UR5, RZ, P1, !PT ;  /* 0x000000051e050c10 */ /* 0x000fca0008ffe4ff */
[----:B------:R0:W2:Y:S01]  /*2260*/  @P0 LDG.E R0, desc[UR42][R4.64] ;  /* 0x0000002a04000981 */ /* 0x0000a2000c1e1900 */
[----:B-1----:R-:W-:Y:S01]  /*2270*/  SHF.R.U32.HI R27, RZ, 0x7, R20 ;  /* 0x00000007ff1b7819 */ /* 0x002fe20000011614 */
[----:B------:R-:W-:-:S03]  /*2280*/  VIADD R3, R20, 0xffffff80 ;  /* 0xffffff8014037836 */ /* 0x000fc60000000000 */
[----:B------:R-:W-:Y:S02]  /*2290*/  ISETP.NE.AND P6, PT, R27, 0x1, PT ;  /* 0x000000011b00780c */ /* 0x000fe40003fc5270 */
[----:B------:R-:W-:-:S04]  /*22a0*/  SHF.R.S32.HI R6, RZ, 0x1f, R3 ;  /* 0x0000001fff067819 */ /* 0x000fc80000011403 */
[----:B------:R-:W-:Y:S02]  /*22b0*/  LEA.HI R6, R6, R3, RZ, 0x2 ;  /* 0x0000000306067211 */ /* 0x000fe400078f10ff */
[----:B------:R-:W-:-:S05]  /*22c0*/  IADD3 R3, R16, 0x10, RZ ;  /* 0x0000001010037810 */ /* 0x000fca0007ffe0ff */
[----:B------:R-:W-:Y:S05]  /*22d0*/  @!P6 WARPSYNC.ALL ;  /* 0x000000000000e948 */ /* 0x000fea0003800000 */
[----:B------:R-:W-:Y:S02]  /*22e0*/  ULDC UR4, c[0x0][0x2f4] ;  /* 0x0000bd0000047ab9 */ /* 0x000fe40000000800 */
[----:B------:R-:W-:Y:S02]  /*22f0*/  ISETP.GE.AND P1, PT, R3, UR4, PT ;  /* 0x0000000403007c0c */ /* 0x000fe4000bf26270 */
[----:B------:R-:W-:Y:S02]  /*2300*/  SHF.R.S32.HI R71, RZ, 0x2, R6 ;  /* 0x00000002ff477819 */ /* 0x000fe40000011406 */
[----:B0-----:R-:W-:-:S02]  /*2310*/  SEL R5, RZ, 0xffffffff, P1 ;  /* 0xffffffffff057807 */ /* 0x001fc40000800000 */
[----:B------:R-:W-:Y:S02]  /*2320*/  SHF.R.S32.HI R6, RZ, 0x1f, R6 ;  /* 0x0000001fff067819 */ /* 0x000fe40000011406 */
[----:B------:R-:W-:Y:S01]  /*2330*/  ISETP.GE.AND P0, PT, R16, UR4, PT ;  /* 0x0000000410007c0c */ /* 0x000fe2000bf06270 */
[----:B------:R-:W-:Y:S01]  /*2340*/  IMAD.SHL.U32 R5, R5, 0x2, RZ ;  /* 0x0000000205057824 */ /* 0x000fe200078e00ff */
[----:B------:R-:W-:Y:S02]  /*2350*/  LEA.HI R6, R6, R71, RZ, 0x2 ;  /* 0x0000004706067211 */ /* 0x000fe400078f10ff */
[----:B------:R-:W-:Y:S02]  /*2360*/  SEL R4, RZ, 0x1, P0 ;  /* 0x00000001ff047807 */ /* 0x000fe40000000000 */
[----:B------:R-:W-:Y:S02]  /*2370*/  LOP3.LUT R6, R6, 0xfffffffc, RZ, 0xc0, !PT ;  /* 0xfffffffc06067812 */ /* 0x000fe400078ec0ff */
[----:B------:R-:W-:Y:S01]  /*2380*/  LOP3.LUT R5, R5, 0x2, R4, 0xe2, !PT ;  /* 0x0000000205057812 */ /* 0x000fe200078ee204 */
[----:B------:R-:W-:-:S02]  /*2390*/  VIADD R4, R16, 0x20 ;  /* 0x0000002010047836 */ /* 0x000fc40000000000 */
[----:B------:R-:W-:Y:S01]  /*23a0*/  IMAD.IADD R71, R71, 0x1, -R6 ;  /* 0x0000000147477824 */ /* 0x000fe200078e0a06 */
[----:B------:R-:W-:Y:S01]  /*23b0*/  ISETP.GE.AND P1, PT, R23, UR4, PT ;  /* 0x0000000417007c0c */ /* 0x000fe2000bf26270 */
[----:B------:R-:W-:Y:S01]  /*23c0*/  IMAD R6, R13, R86, RZ ;  /* 0x000000560d067224 */ /* 0x000fe200078e02ff */
[----:B------:R-:W-:Y:S02]  /*23d0*/  ISETP.GE.AND P0, PT, R4, UR4, PT ;  /* 0x0000000404007c0c */ /* 0x000fe4000bf06270 */
[----:B------:R-:W-:Y:S01]  /*23e0*/  SEL R7, RZ, 0x8, P1 ;  /* 0x00000008ff077807 */ /* 0x000fe20000800000 */
[----:B------:R-:W-:Y:S01]  /*23f0*/  IMAD R15, R139, R87, R6 ;  /* 0x000000578b0f7224 */ /* 0x000fe200078e0206 */
[----:B------:R-:W-:Y:S02]  /*2400*/  SEL R6, RZ, 0x4, P0 ;  /* 0x00000004ff067807 */ /* 0x000fe40000000000 */
[----:B------:R-:W-:Y:S02]  /*2410*/  ISETP.GE.AND P0, PT, R22, UR4, PT ;  /* 0x0000000416007c0c */ /* 0x000fe4000bf06270 */
[----:B------:R-:W-:-:S02]  /*2420*/  LOP3.LUT R5, R7, R5, R6, 0xfe, !PT ;  /* 0x0000000507057212 */ /* 0x000fc400078efe06 */
[----:B------:R-:W-:Y:S02]  /*2430*/  SEL R6, RZ, 0x10, P0 ;  /* 0x00000010ff067807 */ /* 0x000fe40000000000 */
[----:B------:R-:W-:Y:S02]  /*2440*/  LOP3.LUT P0, RZ, R71, 0x2, RZ, 0xc0, !PT ;  /* 0x0000000247ff7812 */ /* 0x000fe4000780c0ff */
[----:B------:R-:W-:Y:S01]  /*2450*/  LOP3.LUT R19, R19, 0xfffffffb, RZ, 0xc0, !PT ;  /* 0xfffffffb13137812 */ /* 0x000fe200078ec0ff */
[----:B------:R-:W-:Y:S01]  /*2460*/  IMAD.IADD R85, R85, 0x1, R28 ;  /* 0x0000000155557824 */ /* 0x000fe200078e021c */
[----:B------:R-:W-:Y:S01]  /*2470*/  LOP3.LUT R28, R5, R6, RZ, 0xfc, !PT ;  /* 0x00000006051c7212 */ /* 0x000fe200078efcff */
[----:B---3--:R-:W-:Y:S01]  /*2480*/  IMAD R6, R13, R8, RZ ;  /* 0x000000080d067224 */ /* 0x008fe200078e02ff */
[----:B----4-:R-:W-:-:S07]  /*2490*/  ISETP.GE.AND P2, PT, R3, R11, PT ;  /* 0x0000000b0300720c */ /* 0x010fce0003f46270 */
[----:B------:R-:W-:Y:S02]  /*24a0*/  @P0 LOP3.LUT R19, R19, 0x4, RZ, 0xfc, !PT ;  /* 0x0000000413130812 */ /* 0x000fe400078efcff */
[----:B------:R-:W-:Y:S01]  /*24b0*/  ISETP.GE.AND P0, PT, R16, R11, PT ;  /* 0x0000000b1000720c */ /* 0x000fe20003f06270 */
[----:B------:R-:W-:Y:S01]  /*24c0*/  IMAD R13, R139, R9, R6 ;  /* 0x000000098b0d7224 */ /* 0x000fe200078e0206 */
[----:B------:R-:W-:Y:S02]  /*24d0*/  SHF.R.S32.HI R143, RZ, 0x1f, R142 ;  /* 0x0000001fff8f7819 */ /* 0x000fe4000001148e */
[C---:B------:R-:W-:Y:S02]  /*24e0*/  SEL R5, R11.reuse, RZ, P0 ;  /* 0x000000ff0b057207 */ /* 0x040fe40000000000 */
[----:B------:R-:W-:Y:S02]  /*24f0*/  ISETP.GE.AND P1, PT, R4, R11, PT ;  /* 0x0000000b0400720c */ /* 0x000fe40003f26270 */
[C---:B------:R-:W-:Y:S01]  /*2500*/  SEL R6, R11.reuse, RZ, P2 ;  /* 0x000000ff0b067207 */ /* 0x040fe20001000000 */
[----:B------:R-:W-:Y:S01]  /*2510*/  IMAD.IADD R5, R16, 0x1, R5 ;  /* 0x0000000110057824 */ /* 0x000fe200078e0205 */
[----:B------:R-:W-:Y:S01]  /*2520*/  SEL R7, R11, RZ, P1 ;  /* 0x000000ff0b077207 */ /* 0x000fe20000800000 */
[----:B------:R-:W-:-:S04]  /*2530*/  IMAD.WIDE.U32 R66, R139, R8, R16 ;  /* 0x000000088b427225 */ /* 0x000fc800078e0010 */
[----:B------:R-:W-:-:S04]  /*2540*/  IMAD.WIDE.U32 R68, R139, R8, R142 ;  /* 0x000000088b447225 */ /* 0x000fc800078e008e */
[----:B------:R-:W-:Y:S01]  /*2550*/  IMAD.IADD R10, R3, 0x1, R6 ;  /* 0x00000001030a7824 */ /* 0x000fe200078e0206 */
[----:B------:R-:W-:Y:S01]  /*2560*/  SHF.R.S32.HI R6, RZ, 0x1f, R5 ;  /* 0x0000001fff067819 */ /* 0x000fe20000011405 */
[----:B------:R-:W-:-:S04]  /*2570*/  IMAD.WIDE.U32 R64, R139, R86, R142 ;  /* 0x000000568b407225 */ /* 0x000fc800078e008e */
[----:B------:R-:W-:-:S04]  /*2580*/  IMAD.WIDE.U32 R62, R139, R86, R16 ;  /* 0x000000568b3e7225 */ /* 0x000fc800078e0010 */
[----:B------:R-:W-:Y:S02]  /*2590*/  IMAD.IADD R67, R67, 0x1, R13 ;  /* 0x0000000143437824 */ /* 0x000fe400078e020d */
[----:B------:R-:W-:Y:S01]  /*25a0*/  IMAD.IADD R69, R13, 0x1, R69 ;  /* 0x000000010d457824 */ /* 0x000fe200078e0245 */
[----:B------:R-:W-:Y:S01]  /*25b0*/  SHF.R.S32.HI R13, RZ, 0x1f, R10 ;  /* 0x0000001fff0d7819 */ /* 0x000fe2000001140a */
[----:B------:R-:W-:Y:S01]  /*25c0*/  IMAD.IADD R12, R4, 0x1, R7 ;  /* 0x00000001040c7824 */ /* 0x000fe200078e0207 */
[----:B------:R-:W-:Y:S01]  /*25d0*/  IADD3 R65, R15, R65, RZ ;  /* 0x000000410f417210 */ /* 0x000fe20007ffe0ff */
[----:B------:R-:W-:Y:S01]  /*25e0*/  IMAD.IADD R63, R63, 0x1, R15 ;  /* 0x000000013f3f7824 */ /* 0x000fe200078e020f */
[CC--:B------:R-:W-:Y:S02]  /*25f0*/  LEA.HI R70, R6.reuse, R5.reuse, RZ, 0x3 ;  /* 0x0000000506467211 */ /* 0x0c0fe400078f18ff */
[----:B------:R-:W-:Y:S02]  /*2600*/  LEA.HI R7, R6, R5, RZ, 0x5 ;  /* 0x0000000506077211 */ /* 0x000fe400078f28ff */
[----:B------:R-:W-:-:S02]  /*2610*/  LOP3.LUT R19, R19, 0xfffffffe, RZ, 0xc0, !PT ;  /* 0xfffffffe13137812 */ /* 0x000fc400078ec0ff */
[----:B------:R-:W-:Y:S02]  /*2620*/  SHF.R.S32.HI R15, RZ, 0x1f, R12 ;  /* 0x0000001fff0f7819 */ /* 0x000fe4000001140c */
[CC--:B------:R-:W-:Y:S02]  /*2630*/  LEA.HI R5, R13.reuse, R10.reuse, RZ, 0x3 ;  /* 0x0000000a0d057211 */ /* 0x0c0fe400078f18ff */
[----:B------:R-:W-:Y:S02]  /*2640*/  LEA.HI R10, R13, R10, RZ, 0x5 ;  /* 0x0000000a0d0a7211 */ /* 0x000fe400078f28ff */
[----:B------:R-:W-:Y:S02]  /*2650*/  @P2 LOP3.LUT R19, R19, 0x1, RZ, 0xfc, !PT ;  /* 0x0000000113132812 */ /* 0x000fe400078efcff */
[CC--:B------:R-:W-:Y:S01]  /*2660*/  LEA.HI R6, R15.reuse, R12.reuse, RZ, 0x3 ;  /* 0x0000000c0f067211 */ /* 0x0c0fe200078f18ff */
[----:B------:R-:W-:Y:S01]  /*2670*/  IMAD.SHL.U32 R13, R10, 0x80, RZ ;  /* 0x000000800a0d7824 */ /* 0x000fe200078e00ff */
[----:B------:R-:W-:-:S02]  /*2680*/  LEA.HI R12, R15, R12, RZ, 0x5 ;  /* 0x0000000c0f0c7211 */ /* 0x000fc400078f28ff */
[----:B------:R-:W-:Y:S02]  /*2690*/  SHF.L.U32 R7, R7, 0x7, RZ ;  /* 0x0000000707077819 */ /* 0x000fe400000006ff */
[----:B------:R-:W-:Y:S02]  /*26a0*/  LOP3.LUT R10, R144, 0x18, R70, 0xf8, !PT ;  /* 0x00000018900a7812 */ /* 0x000fe400078ef846 */
[----:B------:R-:W-:Y:S01]  /*26b0*/  LOP3.LUT R19, R19, 0xfffffffd, RZ, 0xc0, !PT ;  /* 0xfffffffd13137812 */ /* 0x000fe200078ec0ff */
[----:B------:R-:W-:Y:S01]  /*26c0*/  IMAD.SHL.U32 R15, R12, 0x80, RZ ;  /* 0x000000800c0f7824 */ /* 0x000fe200078e00ff */
[----:B-----5:R-:W-:Y:S02]  /*26d0*/  SHF.R.S32.HI R21, RZ, 0x1f, R95 ;  /* 0x0000001fff157819 */ /* 0x020fe4000001145f */
[----:B------:R-:W-:Y:S02]  /*26e0*/  LOP3.LUT R12, R144, 0x18, R5, 0xf8, !PT ;  /* 0x00000018900c7812 */ /* 0x000fe400078ef805 */
[----:B------:R-:W-:-:S02]  /*26f0*/  LOP3.LUT R7, R7, 0xfffff000, RZ, 0xc0, !PT ;  /* 0xfffff00007077812 */ /* 0x000fc400078ec0ff */
[-C--:B------:R-:W-:Y:S02]  /*2700*/  LOP3.LUT R10, R10, R145.reuse, RZ, 0x3c, !PT ;  /* 0x000000910a0a7212 */ /* 0x080fe400078e3cff */
[----:B------:R-:W-:Y:S02]  /*2710*/  @P1 LOP3.LUT R19, R19, 0x2, RZ, 0xfc, !PT ;  /* 0x0000000213131812 */ /* 0x000fe400078efcff */
[----:B------:R-:W-:Y:S01]  /*2720*/  ISETP.GE.AND P1, PT, R136, UR4, PT ;  /* 0x0000000488007c0c */ /* 0x000fe2000bf26270 */
[----:B------:R-:W-:Y:S01]  /*2730*/  IMAD R20, R21, R86, RZ ;  /* 0x0000005615147224 */ /* 0x000fe200078e02ff */
[----:B------:R-:W-:Y:S01]  /*2740*/  LOP3.LUT R13, R13, 0xfffff000, RZ, 0xc0, !PT ;  /* 0xfffff0000d0d7812 */ /* 0x000fe200078ec0ff */
[----:B------:R-:W-:Y:S01]  /*2750*/  VIADD R101, R27, 0x8 ;  /* 0x000000081b657836 */ /* 0x000fe20000000000 */
[----:B------:R-:W-:Y:S02]  /*2760*/  LOP3.LUT R12, R12, R145, RZ, 0x3c, !PT ;  /* 0x000000910c0c7212 */ /* 0x000fe400078e3cff */
[----:B------:R-:W-:Y:S01]  /*2770*/  IADD3 R94, R10, R7, R146 ;  /* 0x000000070a5e7210 */ /* 0x000fe20007ffe092 */
[----:B------:R-:W-:Y:S01]  /*2780*/  IMAD R10, R21, R8, RZ ;  /* 0x00000008150a7224 */ /* 0x000fe200078e02ff */
[----:B------:R-:W-:-:S02]  /*2790*/  LOP3.LUT R14, R144, 0x18, R6, 0xf8, !PT ;  /* 0x00000018900e7812 */ /* 0x000fc400078ef806 */
[----:B------:R-:W-:Y:S01]  /*27a0*/  SEL R27, RZ, 0x20, P1 ;  /* 0x00000020ff1b7807 */ /* 0x000fe20000800000 */
[C---:B------:R-:W-:Y:S01]  /*27b0*/  IMAD R73, R95.reuse, R9, R10 ;  /* 0x000000095f497224 */ /* 0x040fe200078e020a */
[----:B------:R-:W-:Y:S01]  /*27c0*/  IADD3 R93, R12, R13, R146 ;  /* 0x0000000d0c5d7210 */ /* 0x000fe20007ffe092 */
[----:B------:R-:W-:Y:S01]  /*27d0*/  IMAD R13, R95, R87, R20 ;  /* 0x000000575f0d7224 */ /* 0x000fe200078e0214 */
[----:B------:R-:W-:Y:S01]  /*27e0*/  LOP3.LUT R15, R15, 0xfffff000, RZ, 0xc0, !PT ;  /* 0xfffff0000f0f7812 */ /* 0x000fe200078ec0ff */
[C---:B------:R-:W-:Y:S01]  /*27f0*/  IMAD.WIDE.U32 R66, R95.reuse, R8, R66 ;  /* 0x000000085f427225 */ /* 0x040fe200078e0042 */
[----:B------:R-:W-:Y:S02]  /*2800*/  LOP3.LUT R14, R14, R145, RZ, 0x3c, !PT ;  /* 0x000000910e0e7212 */ /* 0x000fe400078e3cff */
[----:B------:R-:W-:Y:S01]  /*2810*/  LOP3.LUT R10, R70, 0xfffffff8, RZ, 0xc0, !PT ;  /* 0xfffffff8460a7812 */ /* 0x000fe200078ec0ff */
[----:B------:R-:W-:Y:S01]  /*2820*/  IMAD.WIDE.U32 R62, R95, R86, R62 ;  /* 0x000000565f3e7225 */ /* 0x000fe200078e003e */
[----:B------:R-:W-:-:S02]  /*2830*/  LOP3.LUT R20, R5, 0xfffffff8, RZ, 0xc0, !PT ;  /* 0xfffffff805147812 */ /* 0x000fc400078ec0ff */
[----:B------:R-:W-:Y:S01]  /*2840*/  LOP3.LUT R21, R6, 0xfffffff8, RZ, 0xc0, !PT ;  /* 0xfffffff806157812 */ /* 0x000fe200078ec0ff */
[----:B------:R-:W-:Y:S01]  /*2850*/  IMAD.WIDE.U32 R64, R95, R86, R64 ;  /* 0x000000565f407225 */ /* 0x000fe200078e0040 */
[----:B------:R-:W-:-:S03]  /*2860*/  LOP3.LUT R27, R28, R27, RZ, 0xfc, !PT ;  /* 0x0000001b1c1b7212 */ /* 0x000fc600078efcff */
[----:B------:R-:W-:Y:S01]  /*2870*/  IMAD.WIDE.U32 R68, R95, R8, R68 ;  /* 0x000000085f447225 */ /* 0x000fe200078e0044 */
[----:B------:R-:W-:Y:S02]  /*2880*/  SHF.L.U64.HI R88, R8, 0x7, R9 ;  /* 0x0000000708587819 */ /* 0x000fe40000010209 */
[C---:B------:R-:W-:Y:S01]  /*2890*/  SHF.L.U64.HI R87, R86.reuse, 0x7, R87 ;  /* 0x0000000756577819 */ /* 0x040fe20000010257 */
[----:B------:R-:W-:Y:S01]  /*28a0*/  IMAD.SHL.U32 R7, R86, 0x80, RZ ;  /* 0x0000008056077824 */ /* 0x000fe200078e00ff */
[----:B------:R-:W-:Y:S01]  /*28b0*/  IADD3 R92, R14, R15, R146 ;  /* 0x0000000f0e5c7210 */ /* 0x000fe20007ffe092 */
[----:B------:R-:W-:Y:S01]  /*28c0*/  IMAD.IADD R81, R67, 0x1, R73 ;  /* 0x0000000143517824 */ /* 0x000fe200078e0249 */
[----:B------:R-:W-:Y:S01]  /*28d0*/  SHF.L.U32 R98, R11, 0x1, RZ ;  /* 0x000000010b627819 */ /* 0x000fe200000006ff */
[----:B------:R-:W-:Y:S01]  /*28e0*/  IMAD.SHL.U32 R8, R8, 0x80, RZ ;  /* 0x0000008008087824 */ /* 0x000fe200078e00ff */
[----:B------:R-:W-:Y:S01]  /*28f0*/  SHF.R.S32.HI R91, RZ, 0x1f, R10 ;  /* 0x0000001fff5b7819 */ /* 0x000fe2000001140a */
[----:B------:R-:W-:Y:S01]  /*2900*/  IMAD.IADD R84, R63, 0x1, R13 ;  /* 0x000000013f547824 */ /* 0x000fe200078e020d */
[----:B------:R-:W-:Y:S01]  /*2910*/  SHF.R.S32.HI R90, RZ, 0x1f, R20 ;  /* 0x0000001fff5a7819 */ /* 0x000fe20000011414 */
[----:B------:R-:W-:Y:S01]  /*2920*/  IMAD.IADD R80, R13, 0x1, R65 ;  /* 0x000000010d507824 */ /* 0x000fe200078e0241 */
[----:B------:R-:W-:Y:S01]  /*2930*/  SHF.R.S32.HI R89, RZ, 0x1f, R21 ;  /* 0x0000001fff597819 */ /* 0x000fe20000011415 */
[----:B------:R-:W-:Y:S01]  /*2940*/  IMAD.IADD R73, R73, 0x1, R69 ;  /* 0x0000000149497824 */ /* 0x000fe200078e0245 */
[----:B------:R-:W-:-:S02]  /*2950*/  LOP3.LUT R28, R28, 0x1, RZ, 0xc0, !PT ;  /* 0x000000011c1c7812 */ /* 0x000fc400078ec0ff */
[----:B------:R-:W-:Y:S01]  /*2960*/  LOP3.LUT R30, R27, 0x4, RZ, 0xc0, !PT ;  /* 0x000000041b1e7812 */ /* 0x000fe200078ec0ff */
[----:B--2---:R-:W-:Y:S01]  /*2970*/  IMAD R9, R29, 0xc0, R139 ;  /* 0x000000c01d097824 */ /* 0x004fe200078e028b */
[----:B------:R-:W-:Y:S02]  /*2980*/  LOP3.LUT R29, R27, 0x2, RZ, 0xc0, !PT ;  /* 0x000000021b1d7812 */ /* 0x000fe400078ec0ff */
[----:B------:R-:W-:Y:S01]  /*2990*/  SHF.R.S32.HI R86, RZ, 0x1f, R0 ;  /* 0x0000001fff567819 */ /* 0x000fe20000011400 */
[----:B------:R-:W-:Y:S06]  /*29a0*/  @!P6 BAR.SYNC.DEFER_BLOCKING 0x9, 0x100 ;  /* 0x024400000000eb1d */ /* 0x000fec0000010000 */
.L_x_10488:
[----:B--2---:R-:W2:Y:S01]  /*29b0*/  LDL R34, [R1+0x4c] ;  /* 0x00004c0001227983 */ /* 0x004ea20000100800 */
[----:B0-----:R-:W0:Y:S01]  /*29c0*/  LDC R75, c[0x0][0x430] ;  /* 0x00010c00ff4b7b82 */ /* 0x001e220000000800 */
[----:B------:R-:W-:Y:S02]  /*29d0*/  VIADD R11, R25, 0xffffffff ;  /* 0xffffffff190b7836 */ /* 0x000fe40000000000 */
[----:B------:R-:W-:-:S03]  /*29e0*/  IMAD.MOV.U32 R74, RZ, RZ, RZ ;  /* 0x000000ffff4a7224 */ /* 0x000fc600078e00ff */
[----:B------:R-:W-:Y:S02]  /*29f0*/  LEA R14, R11, R9, 0x7 ;  /* 0x000000090b0e7211 */ /* 0x000fe400078e38ff */
[----:B-1----:R-:W1:Y:S03]  /*2a00*/  LDC R96, c[0x0][0x3f4] ;  /* 0x0000fd00ff607b82 */ /* 0x002e660000000800 */
[----:B---3--:R-:W-:-:S04]  /*2a10*/  IMAD.IADD R31, R85, 0x1, R14 ;  /* 0x00000001551f7824 */ /* 0x008fc800078e020e */
[----:B------:R-:W-:Y:S01]  /*2a20*/  IMAD.MOV.U32 R32, RZ, RZ, R31 ;  /* 0x000000ffff207224 */ /* 0x000fe200078e001f */
[----:B0-----:R-:W-:-:S13]  /*2a30*/  ISETP.NE.AND P1, PT, R75, 0x1, PT ;  /* 0x000000014b00780c */ /* 0x001fda0003f25270 */
[----:B------:R-:W0:Y:S08]  /*2a40*/  @P1 LDC R12, c[0x0][0x434] ;  /* 0x00010d00ff0c1b82 */ /* 0x000e300000000800 */
[----:B------:R-:W3:Y:S01]  /*2a50*/  @P1 LDC R13, c[0x0][0x438] ;  /* 0x00010e00ff0d1b82 */ /* 0x000ee20000000800 */
[----:B0-----:R-:W-:-:S05]  /*2a60*/  @P1 IMAD.HI.U32 R12, R31, R12, RZ ;  /* 0x0000000c1f0c1227 */ /* 0x001fca00078e00ff */
[----:B---3--:R-:W-:Y:S02]  /*2a70*/  @P1 SHF.R.U32.HI R32, RZ, R13, R12 ;  /* 0x0000000dff201219 */ /* 0x008fe4000001160c */
[----:B------:R-:W-:-:S04]  /*2a80*/  ISETP.GE.AND P1, PT, R14, R24, PT ;  /* 0x000000180e00720c */ /* 0x000fc80003f26270 */
[----:B------:R-:W-:-:S13]  /*2a90*/  ISETP.GT.OR P1, PT, R9, 0x7f, P1 ;  /* 0x0000007f0900780c */ /* 0x000fda0000f24670 */
[----:B------:R-:W0:Y:S01]  /*2aa0*/  @!P1 LDC.64 R14, c[0x0][0x428] ;  /* 0x00010a00ff0e9b82 */ /* 0x000e220000000a00 */
[----:B------:R-:W-:-:S07]  /*2ab0*/  @!P1 SHF.R.S32.HI R33, RZ, 0x1f, R32 ;  /* 0x0000001fff219819 */ /* 0x000fce0000011420 */
[----:B------:R-:W3:Y:S01]  /*2ac0*/  @!P1 LDC.64 R12, c[0x0][0x418] ;  /* 0x00010600ff0c9b82 */ /* 0x000ee20000000a00 */
[----:B------:R-:W-:Y:S01]  /*2ad0*/  LOP3.LUT P3, RZ, R71, 0x2, RZ, 0xc0, !PT ;  /* 0x0000000247ff7812 */ /* 0x000fe2000786c0ff */
[----:B0-----:R-:W-:-:S04]  /*2ae0*/  @!P1 IMAD R25, R86, R14, RZ ;  /* 0x0000000e56199224 */ /* 0x001fc800078e02ff */
[C---:B------:R-:W-:Y:S02]  /*2af0*/  @!P1 IMAD R25, R0.reuse, R15, R25 ;  /* 0x0000000f00199224 */ /* 0x040fe400078e0219 */
[----:B------:R-:W-:-:S04]  /*2b00*/  @!P1 IMAD.WIDE.U32 R14, R0, R14, R32 ;  /* 0x0000000e000e9225 */ /* 0x000fc800078e0020 */
[----:B------:R-:W-:Y:S01]  /*2b10*/  @!P1 IMAD.IADD R15, R15, 0x1, R25 ;  /* 0x000000010f0f9824 */ /* 0x000fe200078e0219 */
[----:B---3--:R-:W-:-:S04]  /*2b20*/  @!P1 LEA R12, P2, R14, R12, 0x2 ;  /* 0x0000000c0e0c9211 */ /* 0x008fc800078410ff */
[----:B------:R-:W-:Y:S02]  /*2b30*/  @!P1 LEA.HI.X R13, R14, R13, R15, 0x2, P2 ;  /* 0x0000000d0e0d9211 */ /* 0x000fe400010f140f */
[----:B-1----:R-:W-:Y:S01]  /*2b40*/  ISETP.GE.AND P2, PT, R96, 0x1, PT ;  /* 0x000000016000780c */ /* 0x002fe20003f46270 */
[----:B------:R-:W-:Y:S01]  /*2b50*/  IMAD.MOV R14, RZ, RZ, -R32 ;  /* 0x000000ffff0e7224 */ /* 0x000fe200078e0a20 */
[----:B------:R-:W-:Y:S05]  /*2b60*/  YIELD ;  /* 0x0000000000007946 */ /* 0x000fea0003800000 */
[----:B------:R-:W-:Y:S01]  /*2b70*/  BSSY B0, `(.L_x_10430) ;  /* 0x000040f000007945 */ /* 0x000fe20003800000 */
[----:B------:R0:W5:Y:S01]  /*2b80*/  @!P1 LDG.E R74, desc[UR42][R12.64] ;  /* 0x0000002a0c4a9981 */ /* 0x000162000c1e1900 */
[----:B------:R-:W-:Y:S01]  /*2b90*/  IMAD R75, R75, R14, R31 ;  /* 0x0000000e4b4b7224 */ /* 0x000fe200078e021f */
[----:B------:R-:W-:Y:S01]  /*2ba0*/  ISETP.GT.AND P1, PT, R11, R72, PT ;  /* 0x000000480b00720c */ /* 0x000fe20003f24270 */
[----:B------:R-:W-:-:S02]  /*2bb0*/  IMAD.MOV.U32 R25, RZ, RZ, R11 ;  /* 0x000000ffff197224 */ /* 0x000fc400078e000b */
[----:B--2---:R-:W-:-:S05]  /*2bc0*/  IMAD R61, R18, 0x3000, R34 ;  /* 0x00003000123d7824 */ /* 0x004fca00078e0222 */
[C---:B------:R-:W-:Y:S01]  /*2bd0*/  IADD3 R15, R61.reuse, 0x10, RZ ;  /* 0x000000103d0f7810 */ /* 0x040fe20007ffe0ff */
[C---:B------:R-:W-:Y:S02]  /*2be0*/  @P3 VIADD R15, R61.reuse, 0xfffffff0 ;  /* 0xfffffff03d0f3836 */ /* 0x040fe40000000000 */
[--C-:B------:R-:W-:Y:S02]  /*2bf0*/  IMAD R61, R61, 0x2, R26.reuse ;  /* 0x000000023d3d7824 */ /* 0x100fe400078e021a */
[----:B------:R-:W-:Y:S01]  /*2c00*/  IMAD R60, R15, 0x2, R26 ;  /* 0x000000020f3c7824 */ /* 0x000fe200078e021a */
[----:B0-----:R-:W-:Y:S06]  /*2c10*/  @!P2 BRA `(.L_x_10431) ;  /* 0x0000003800f4a947 */ /* 0x001fec0003800000 */
[----:B------:R-:W-:Y:S01]  /*2c20*/  SHF.R.S32.HI R76, RZ, 0x1f, R75 ;  /* 0x0000001fff4c7819 */ /* 0x000fe2000001144b */
[----:B------:R-:W-:Y:S01]  /*2c30*/  ULDC.64 UR4, c[0x0][0x300] ;  /* 0x0000c00000047ab9 */ /* 0x000fe20000000a00 */
[----:B-----5:R-:W-:Y:S01]  /*2c40*/  SHF.R.S32.HI R77, RZ, 0x1f, R74 ;  /* 0x0000001fff4d7819 */ /* 0x020fe2000001144a */
[----:B------:R-:W-:Y:S01]  /*2c50*/  IMAD.WIDE.U32 R12, R75, UR4, RZ ;  /* 0x000000044b0c7c25 */ /* 0x000fe2000f8e00ff */
[----:B------:R-:W-:-:S03]  /*2c60*/  ULDC.64 UR6, c[0x0][0x2e8] ;  /* 0x0000ba0000067ab9 */ /* 0x000fc60000000a00 */
[----:B------:R-:W-:Y:S02]  /*2c70*/  IMAD R14, R76, UR4, RZ ;  /* 0x000000044c0e7c24 */ /* 0x000fe4000f8e02ff */
[----:B------:R-:W-:Y:S02]  /*2c80*/  IMAD R78, R11, -0x80, R24 ;  /* 0xffffff800b4e7824 */ /* 0x000fe400078e0218 */
[----:B------:R-:W-:Y:S01]  /*2c90*/  IMAD R15, R75, UR5, R14 ;  /* 0x000000054b0f7c24 */ /* 0x000fe2000f8e020e */
[----:B------:R-:W-:Y:S01]  /*2ca0*/  ULDC.64 UR4, c[0x0][0x310] ;  /* 0x0000c40000047ab9 */ /* 0x000fe20000000a00 */
[----:B------:R-:W-:Y:S01]  /*2cb0*/  IMAD R14, R87, R25, RZ ;  /* 0x00000019570e7224 */ /* 0x000fe200078e02ff */
[----:B------:R-:W-:Y:S01]  /*2cc0*/  VIMNMX R78, R78, 0x80, PT ;  /* 0x000000804e4e7848 */ /* 0x000fe20003fe0100 */
[----:B------:R-:W-:Y:S02]  /*2cd0*/  IMAD R31, R77, UR4, RZ ;  /* 0x000000044d1f7c24 */ /* 0x000fe4000f8e02ff */
[----:B------:R-:W-:-:S02]  /*2ce0*/  IMAD.IADD R13, R13, 0x1, R15 ;  /* 0x000000010d0d7824 */ /* 0x000fc400078e020f */
[C---:B------:R-:W-:Y:S02]  /*2cf0*/  IMAD R31, R74.reuse, UR5, R31 ;  /* 0x000000054a1f7c24 */ /* 0x040fe4000f8e021f */
[----:B------:R-:W-:Y:S01]  /*2d00*/  IMAD.WIDE.U32 R12, R74, UR4, R12 ;  /* 0x000000044a0c7c25 */ /* 0x000fe2000f8e000c */
[----:B------:R-:W-:-:S04]  /*2d10*/  ULDC.64 UR4, c[0x0][0x308] ;  /* 0x0000c20000047ab9 */ /* 0x000fc80000000a00 */
[----:B------:R-:W-:-:S03]  /*2d20*/  IADD3 R13, R13, R31, RZ ;  /* 0x0000001f0d0d7210 */ /* 0x000fc60007ffe0ff */
[----:B------:R-:W-:Y:S01]  /*2d30*/  IMAD.WIDE.U32 R12, R137, UR4, R12 ;  /* 0x00000004890c7c25 */ /* 0x000fe2000f8e000c */
[----:B------:R-:W-:-:S03]  /*2d40*/  ULDC.U8 UR4, c[0x0][0x410] ;  /* 0x0001040000047ab9 */ /* 0x000fc60000000000 */
[----:B------:R-:W-:Y:S01]  /*2d50*/  IMAD R57, R137, UR5, R13 ;  /* 0x0000000589397c24 */ /* 0x000fe2000f8e020d */
[----:B------:R-:W-:Y:S01]  /*2d60*/  LEA R56, P2, R12, UR6, 0x1 ;  /* 0x000000060c387c11 */ /* 0x000fe2000f8408ff */
[----:B------:R-:W-:-:S03]  /*2d70*/  IMAD R13, R88, R25, RZ ;  /* 0x00000019580d7224 */ /* 0x000fc600078e02ff */
[----:B------:R-:W-:Y:S02]  /*2d80*/  LEA.HI.X R57, R12, UR7, R57, 0x1, P2 ;  /* 0x000000070c397c11 */ /* 0x000fe400090f0c39 */
[----:B------:R-:W-:Y:S02]  /*2d90*/  ISETP.NE.AND P2, PT, RZ, UR4, PT ;  /* 0x00000004ff007c0c */ /* 0x000fe4000bf45270 */
[----:B------:R-:W-:-:S05]  /*2da0*/  SHF.R.S32.HI R12, RZ, 0x1f, R25 ;  /* 0x0000001fff0c7819 */ /* 0x000fca0000011419 */
[C---:B------:R-:W-:Y:S02]  /*2db0*/  IMAD R33, R12.reuse, R7, R14 ;  /* 0x000000070c217224 */ /* 0x040fe400078e020e */
[----:B------:R-:W-:Y:S02]  /*2dc0*/  IMAD R31, R12, R8, R13 ;  /* 0x000000080c1f7224 */ /* 0x000fe400078e020d */
[----:B------:R-:W-:-:S04]  /*2dd0*/  IMAD.WIDE.U32 R14, R8, R25, RZ ;  /* 0x00000019080e7225 */ /* 0x000fc800078e00ff */
[----:B------:R-:W-:-:S04]  /*2de0*/  IMAD.WIDE.U32 R12, R7, R25, RZ ;  /* 0x00000019070c7225 */ /* 0x000fc800078e00ff */
        /* <DEDUP_REMOVED lines=18> */
[----:B------:R-:W2:Y:S04]  /*2f10*/  LDL R82, [R1+0x28] ;  /* 0x0000280001527983 */ /* 0x000ea80000100800 */
[----:B------:R-:W3:Y:S04]  /*2f20*/  LDL R79, [R1+0x20] ;  /* 0x00002000014f7983 */ /* 0x000ee80000100800 */
[----:B------:R-:W4:Y:S04]  /*2f30*/  LDL R59, [R1+0x24] ;  /* 0x00002400013b7983 */ /* 0x000f280000100800 */
[----:B------:R-:W4:Y:S01]  /*2f40*/  LDL R58, [R1+0x2c] ;  /* 0x00002c00013a7983 */ /* 0x000f220000100800 */
[----:B------:R-:W-:Y:S01]  /*2f50*/  IADD3 R15, P2, R68, R14, RZ ;  /* 0x0000000e440f7210 */ /* 0x000fe20007f5e0ff */
[----:B------:R-:W-:Y:S01]  /*2f60*/  ULDC.64 UR4, c[0x0][0x3e8] ;  /* 0x0000fa0000047ab9 */ /* 0x000fe20000000a00 */
[----:B------:R-:W-:-:S02]  /*2f70*/  CS2R R52, SRZ ;  /* 0x0000000000347805 */ /* 0x000fc4000001ff00 */
        /* <DEDUP_REMOVED lines=22> */
[----:B--2---:R-:W-:-:S13]  /*30e0*/  ISETP.GE.AND P2, PT, R82, R96, PT ;  /* 0x000000605200720c */ /* 0x004fda0003f46270 */
[----:B------:R0:W5:Y:S04]  /*30f0*/  @!P2 LDG.E.64 R48, desc[UR42][R14.64+0x10] ;  /* 0x0000102a0e30a981 */ /* 0x000168000c1e1b00 */
[----:B------:R0:W5:Y:S01]  /*3100*/  @!P2 LDG.E.64 R50, desc[UR42][R12.64+0x10] ;  /* 0x0000102a0c32a981 */ /* 0x000162000c1e1b00 */
[----:B---3--:R-:W-:-:S13]  /*3110*/  ISETP.GE.AND P2, PT, R79, R96, PT ;  /* 0x000000604f00720c */ /* 0x008fda0003f46270 */
[----:B------:R0:W5:Y:S04]  /*3120*/  @!P2 LDG.E.64 R44, desc[UR42][R14.64+0x20] ;  /* 0x0000202a0e2ca981 */ /* 0x000168000c1e1b00 */
[----:B------:R0:W5:Y:S01]  /*3130*/  @!P2 LDG.E.64 R46, desc[UR42][R12.64+0x20] ;  /* 0x0000202a0c2ea981 */ /* 0x000162000c1e1b00 */
[----:B----4-:R-:W-:-:S13]  /*3140*/  ISETP.GE.AND P2, PT, R59, R96, PT ;  /* 0x000000603b00720c */ /* 0x010fda0003f46270 */
[----:B------:R0:W5:Y:S04]  /*3150*/  @!P2 LDG.E.64 R40, desc[UR42][R14.64+0x30] ;  /* 0x0000302a0e28a981 */ /* 0x000168000c1e1b00 */
[----:B------:R0:W5:Y:S01]  /*3160*/  @!P2 LDG.E.64 R42, desc[UR42][R12.64+0x30] ;  /* 0x0000302a0c2aa981 */ /* 0x000162000c1e1b00 */
[----:B------:R-:W-:-:S13]  /*3170*/  ISETP.GE.AND P2, PT, R155, R96, PT ;  /* 0x000000609b00720c */ /* 0x000fda0003f46270 */
[----:B------:R0:W5:Y:S04]  /*3180*/  @!P2 LDG.E.64 R36, desc[UR42][R14.64+0x40] ;  /* 0x0000402a0e24a981 */ /* 0x000168000c1e1b00 */
[----:B------:R0:W5:Y:S01]  /*3190*/  @!P2 LDG.E.64 R38, desc[UR42][R12.64+0x40] ;  /* 0x0000402a0c26a981 */ /* 0x000162000c1e1b00 */
[----:B------:R-:W-:-:S13]  /*31a0*/  ISETP.GE.AND P2, PT, R58, R96, PT ;  /* 0x000000603a00720c */ /* 0x000fda0003f46270 */
[----:B------:R0:W5:Y:S04]  /*31b0*/  @!P2 LDG.E.64 R32, desc[UR42][R14.64+0x50] ;  /* 0x0000502a0e20a981 */ /* 0x000168000c1e1b00 */
[----:B------:R0:W5:Y:S02]  /*31c0*/  @!P2 LDG.E.64 R34, desc[UR42][R12.64+0x50] ;  /* 0x0000502a0c22a981 */ /* 0x000164000c1e1b00 */
.L_x_10434:
[----:B------:R-:W-:Y:S05]  /*31d0*/  BSYNC B1 ;  /* 0x0000000000017941 */ /* 0x000fea0003800000 */
.L_x_10433:
[----:B-----5:R-:W-:Y:S01]  /*31e0*/  IMAD.MOV.U32 R11, RZ, RZ, R32 ;  /* 0x000000ffff0b7224 */ /* 0x020fe200078e0020 */
[----:B0-----:R-:W-:Y:S01]  /*31f0*/  MOV R12, R33 ;  /* 0x00000021000c7202 */ /* 0x001fe20000000f00 */
[----:B------:R-:W-:-:S03]  /*3200*/  UISETP.NE.AND UP0, UPT, UR40, 0x3, UPT ;  /* 0x000000032800788c */ /* 0x000fc6000bf05270 */
[----:B------:R-:W-:Y:S01]  /*3210*/  PRMT R58, R11, 0x5410, R12 ;  /* 0x000054100b3a7816 */ /* 0x000fe2000000000c */
[----:B------:R-:W-:Y:S02]  /*3220*/  IMAD.MOV.U32 R12, RZ, RZ, R36 ;  /* 0x000000ffff0c7224 */ /* 0x000fe400078e0024 */
[----:B------:R-:W-:Y:S01]  /*3230*/  IMAD.MOV.U32 R11, RZ, RZ, R37 ;  /* 0x000000ffff0b7224 */ /* 0x000fe200078e0025 */
[----:B------:R-:W-:-:S04]  /*3240*/  PLOP3.LUT P2, PT, PT, PT, UP0, 0x80, 0x0 ;  /* 0x000000000000781c */ /* 0x000fc80003f4f008 */
        /* <DEDUP_REMOVED lines=36> */
.L_x_10435:
[----:B------:R-:W-:Y:S01]  /*3490*/  IMAD R31, R18, 0x8, R2 ;  /* 0x00000008121f7824 */ /* 0x000fe200078e0202 */
[----:B------:R-:W-:Y:S01]  /*34a0*/  SHF.L.U32 R79, R138, 0x1f, RZ ;  /* 0x0000001f8a4f7819 */ /* 0x000fe200000006ff */
[----:B------:R-:W-:Y:S03]  /*34b0*/  BSSY B1, `(.L_x_10436) ;  /* 0x0000003000017945 */ /* 0x000fe60003800000 */
[----:B------:R-:W0:Y:S02]  /*34c0*/  SYNCS.PHASECHK.TRANS64.TRYWAIT P4, [R31+URZ+0x2d890], R79 ;  /* 0x02d8904f1f0075a7 */ /* 0x000e24000808017f */
[----:B0-----:R-:W-:Y:S05]  /*34d0*/  @!P4 BRA `(.L_x_10437) ;  /* 0x0000017000e0c947 */ /* 0x001fea0003800000 */
.L_x_10695:
[----:B------:R-:W-:Y:S05]  /*34e0*/  BSYNC B1 ;  /* 0x0000000000017941 */ /* 0x000fea0003800000 */
.L_x_10436:
[----:B------:R-:W-:-:S03]  /*34f0*/  UMOV UR4, 0xffffffff ;  /* 0xffffffff00047882 */ /* 0x000fc60000000000 */
[----:B------:R-:W-:Y:S05]  /*3500*/  BRA.DIV UR4, `(.L_x_10438) ;  /* 0x0000017204e87947 */ /* 0x000fea000b800000 */
[----:B------:R-:W1:Y:S04]  /*3510*/  SHFL.IDX PT, R57, R57, RZ, 0x1e1f ;  /* 0x001e1fff39397589 */ /* 0x000e6800000e0000 */
[----:B------:R-:W2:Y:S02]  /*3520*/  SHFL.IDX PT, R56, R56, RZ, 0x1e1f ;  /* 0x001e1fff38387589 */ /* 0x000ea400000e0000 */
.L_x_10699:
[----:B------:R-:W-:Y:S05]  /*3530*/  @P3 BRA `(.L_x_10439) ;  /* 0x0000003400c83947 */ /* 0x000fea0003800000 */
[----:B------:R-:W-:Y:S01]  /*3540*/  ISETP.NE.AND P3, PT, R28, RZ, PT ;  /* 0x000000ff1c00720c */ /* 0x000fe20003f65270 */
[----:B------:R-:W-:-:S12]  /*3550*/  BSSY B1, `(.L_x_10440) ;  /* 0x0000034000017945 */ /* 0x000fd80003800000 */
[----:B------:R-:W-:Y:S05]  /*3560*/  @!P3 BRA `(.L_x_10441) ;  /* 0x0000000000c8b947 */ /* 0x000fea0003800000 */
[----:B------:R3:W4:Y:S01]  /*3570*/  LDS.128 R12, [R61+0x15000] ;  /* 0x015000003d0c7984 */ /* 0x0007220000000c00 */
[----:B------:R-:W-:Y:S01]  /*3580*/  ISETP.GE.AND P3, PT, R142, R96, PT ;  /* 0x000000608e00720c */ /* 0x000fe20003f66270 */
[----:B------:R-:W-:-:S12]  /*3590*/  BSSY B2, `(.L_x_10442) ;  /* 0x000002c000027945 */ /* 0x000fd80003800000 */
[----:B---3--:R-:W-:Y:S05]  /*35a0*/  @P3 BRA `(.L_x_10443) ;  /* 0x0000000000a83947 */ /* 0x008fea0003800000 */
[--C-:B------:R-:W-:Y:S01]  /*35b0*/  SHF.R.U64 R11, R52, 0x10, R53.reuse ;  /* 0x00000010340b7819 */ /* 0x100fe20000001235 */
[----:B----4-:R-:W-:Y:S01]  /*35c0*/  HADD2.F32 R82, -RZ, R13.H0_H0 ;  /* 0x2000000dff527230 */ /* 0x010fe20000004100 */
[----:B------:R-:W-:Y:S02]  /*35d0*/  SHF.R.U32.HI R52, RZ, 0x10, R53 ;  /* 0x00000010ff347819 */ /* 0x000fe40000011635 */
        /* <DEDUP_REMOVED lines=10> */
[----:B------:R-:W-:Y:S01]  /*3680*/  MOV R53, R15 ;  /* 0x0000000f00357202 */ /* 0x000fe20000000f00 */
[----:B------:R-:W-:Y:S02]  /*3690*/  HADD2.F32 R55, -RZ, R52.H0_H0 ;  /* 0x20000034ff377230 */ /* 0x000fe40000004100 */
[----:B------:R-:W-:Y:S01]  /*36a0*/  IMAD.MOV.U32 R82, RZ, RZ, R12 ;  /* 0x000000ffff527224 */ /* 0x000fe200078e000c */
[----:B------:R-:W-:Y:S01]  /*36b0*/  F2FP.F16.F32.PACK_AB R13, R11, R13 ;  /* 0x0000000d0b0d723e */ /* 0x000fe200000000ff */
[--C-:B------:R-:W-:Y:S02]  /*36c0*/  HADD2.F32 R15, -RZ, R53.reuse.H1_H1 ;  /* 0x30000035ff0f7230 */ /* 0x100fe40000004100 */
[----:B------:R-:W-:Y:S02]  /*36d0*/  HADD2.F32 R53, -RZ, R53.H0_H0 ;  /* 0x20000035ff357230 */ /* 0x000fe40000004100 */
[----:B------:R-:W-:-:S02]  /*36e0*/  HADD2.F32 R12, -RZ, R82.H1_H1 ;  /* 0x30000052ff0c7230 */ /* 0x000fc40000004100 */
[----:B------:R-:W-:Y:S01]  /*36f0*/  FMUL.FTZ R52, R15, R54 ;  /* 0x000000360f347220 */ /* 0x000fe20000410000 */
[----:B------:R-:W-:-:S03]  /*3700*/  HADD2.F32 R82, -RZ, R82.H0_H0 ;  /* 0x20000052ff527230 */ /* 0x000fc60000004100 */
[C---:B------:R-:W-:Y:S01]  /*3710*/  FFMA.FTZ R52, R53.reuse, R55, -R52 ;  /* 0x0000003735347223 */ /* 0x040fe20000010834 */
[----:B------:R-:W-:-:S04]  /*3720*/  FMUL.FTZ R53, R53, R54 ;  /* 0x0000003635357220 */ /* 0x000fc80000410000 */
        /* <DEDUP_REMOVED lines=18> */
.L_x_10443:
[----:B------:R-:W-:Y:S05]  /*3850*/  BSYNC B2 ;  /* 0x0000000000027941 */ /* 0x000fea0003800000 */
.L_x_10442:
[----:B--2---:R-:W-:-:S04]  /*3860*/  LEA R52, P3, R16, R56, 0x1 ;  /* 0x0000003810347211 */ /* 0x004fc800078608ff */
[----:B-1----:R-:W-:-:S05]  /*3870*/  LEA.HI.X R53, R16, R57, R17, 0x1, P3 ;  /* 0x0000003910357211 */ /* 0x002fca00018f0c11 */
[----:B----4-:R3:W-:Y:S04]  /*3880*/  ST.E.128 desc[UR42][R52.64], R12 ;  /* 0x0000000c34007985 */ /* 0x0107e8000c101d2a */
.L_x_10441:
[----:B------:R-:W-:Y:S05]  /*3890*/  BSYNC B1 ;  /* 0x0000000000017941 */ /* 0x000fea0003800000 */
.L_x_10440:
[----:B------:R-:W-:Y:S01]  /*38a0*/  ISETP.NE.AND P3, PT, R29, RZ, PT ;  /* 0x000000ff1d00720c */ /* 0x000fe20003f65270 */
[----:B------:R-:W-:-:S12]  /*38b0*/  BSSY B1, `(.L_x_10444) ;  /* 0x0000037000017945 */ /* 0x000fd80003800000 */
[----:B------:R-:W-:Y:S05]  /*38c0*/  @!P3 BRA `(.L_x_10445) ;  /* 0x0000000000d4b947 */ /* 0x000fea0003800000 */
[----:B------:R-:W4:Y:S01]  /*38d0*/  LDL R11, [R1+0x28] ;  /* 0x00002800010b7983 */ /* 0x000f220000100800 */
[----:B------:R-:W-:Y:S03]  /*38e0*/  BSSY B2, `(.L_x_10446) ;  /* 0x000002e000027945 */ /* 0x000fe60003800000 */
[----:B---3--:R3:W0:Y:S01]  /*38f0*/  LDS.128 R12, [R60+0x15000] ;  /* 0x015000003c0c7984 */ /* 0x0086220000000c00 */
[----:B----4-:R-:W-:-:S13]  /*3900*/  ISETP.GE.AND P3, PT, R11, R96, PT ;  /* 0x000000600b00720c */ /* 0x010fda0003f66270 */
[----:B0--3--:R-:W-:Y:S05]  /*3910*/  @P3 BRA `(.L_x_10447) ;  /* 0x0000000000a83947 */ /* 0x009fea0003800000 */
[--C-:B------:R-:W-:Y:S01]  /*3920*/  SHF.R.U64 R11, R48, 0x10, R49.reuse ;  /* 0x00000010300b7819 */ /* 0x100fe20000001231 */
[----:B------:R-:W-:Y:S01]  /*3930*/  HADD2.F32 R52, -RZ, R13.H0_H0 ;  /* 0x2000000dff347230 */ /* 0x000fe20000004100 */
        /* <DEDUP_REMOVED lines=11> */
[----:B------:R-:W-:Y:S02]  /*39f0*/  IMAD.MOV.U32 R49, RZ, RZ, R15 ;  /* 0x000000ffff317224 */ /* 0x000fe400078e000f */
[----:B------:R-:W-:Y:S02]  /*3a00*/  HADD2.F32 R51, -RZ, R48.H0_H0 ;  /* 0x20000030ff337230 */ /* 0x000fe40000004100 */
[----:B------:R-:W-:Y:S01]  /*3a10*/  IMAD.MOV.U32 R52, RZ, RZ, R12 ;  /* 0x000000ffff347224 */ /* 0x000fe200078e000c */
[----:B------:R-:W-:Y:S01]  /*3a20*/  F2FP.F16.F32.PACK_AB R13, R11, R13 ;  /* 0x0000000d0b0d723e */ /* 0x000fe200000000ff */
[--C-:B------:R-:W-:Y:S02]  /*3a30*/  HADD2.F32 R15, -RZ, R49.reuse.H1_H1 ;  /* 0x30000031ff0f7230 */ /* 0x100fe40000004100 */
[----:B------:R-:W-:-:S02]  /*3a40*/  HADD2.F32 R49, -RZ, R49.H0_H0 ;  /* 0x20000031ff317230 */ /* 0x000fc40000004100 */
[--C-:B------:R-:W-:Y:S02]  /*3a50*/  HADD2.F32 R12, -RZ, R52.reuse.H1_H1 ;  /* 0x30000034ff0c7230 */ /* 0x100fe40000004100 */
        /* <DEDUP_REMOVED lines=22> */
.L_x_10447:
[----:B------:R-:W-:Y:S05]  /*3bc0*/  BSYNC B2 ;  /* 0x0000000000027941 */ /* 0x000fea0003800000 */
.L_x_10446:
[----:B-1----:R-:W-:Y:S01]  /*3bd0*/  MOV R49, R57 ;  /* 0x0000003900317202 */ /* 0x002fe20000000f00 */
[----:B------:R-:W-:Y:S02]  /*3be0*/  IMAD.SHL.U32 R11, R147, 0x8, RZ ;  /* 0x00000008930b7824 */ /* 0x000fe400078e00ff */
[----:B--2---:R-:W-:-:S04]  /*3bf0*/  IMAD.MOV.U32 R48, RZ, RZ, R56 ;  /* 0x000000ffff307224 */ /* 0x004fc800078e0038 */
[----:B------:R-:W-:-:S05]  /*3c00*/  IMAD.WIDE R48, R11, 0x2, R48 ;  /* 0x000000020b307825 */ /* 0x000fca00078e0230 */
[----:B------:R4:W-:Y:S02]  /*3c10*/  ST.E.128 desc[UR42][R48.64], R12 ;  /* 0x0000000c30007985 */ /* 0x0009e4000c101d2a */
.L_x_10445:
[----:B------:R-:W-:Y:S05]  /*3c20*/  BSYNC B1 ;  /* 0x0000000000017941 */ /* 0x000fea0003800000 */
.L_x_10444:
[----:B------:R-:W-:Y:S01]  /*3c30*/  ISETP.NE.AND P3, PT, R30, RZ, PT ;  /* 0x000000ff1e00720c */ /* 0x000fe20003f65270 */
[----:B------:R-:W-:-:S12]  /*3c40*/  BSSY B1, `(.L_x_10448) ;  /* 0x0000039000017945 */ /* 0x000fd80003800000 */
[----:B------:R-:W-:Y:S05]  /*3c50*/  @!P3 BRA `(.L_x_10449) ;  /* 0x0000000000dcb947 */ /* 0x000fea0003800000 */
[----:B------:R-:W5:Y:S01]  /*3c60*/  LDL R11, [R1+0x20] ;  /* 0x00002000010b7983 */ /* 0x000f620000100800 */
[----:B------:R-:W-:Y:S03]  /*3c70*/  BSSY B2, `(.L_x_10450) ;  /* 0x0000030000027945 */ /* 0x000fe60003800000 */
[----:B---34-:R3:W4:Y:S01]  /*3c80*/  LDS.128 R12, [R61+0x17000] ;  /* 0x017000003d0c7984 */ /* 0x0187220000000c00 */
[----:B-----5:R-:W-:-:S13]  /*3c90*/  ISETP.GE.AND P3, PT, R11, R96, PT ;  /* 0x000000600b00720c */ /* 0x020fda0003f66270 */
[----:B---34-:R-:W-:Y:S05]  /*3ca0*/  @P3 BRA `(.L_x_10451) ;  /* 0x0000000000b03947 */ /* 0x018fea0003800000 */
[----:B------:R-:W-:Y:S01]  /*3cb0*/  SHF.R.U64 R11, R44, 0x10, R45 ;  /* 0x000000102c0b7819 */ /* 0x000fe2000000122d */
[----:B------:R-:W-:Y:S01]  /*3cc0*/  IMAD.MOV.U32 R48, RZ, RZ, R13 ;  /* 0x000000ffff307224 */ /* 0x000fe200078e000d */
[----:B------:R-:W-:Y:S02]  /*3cd0*/  SHF.R.U32.HI R44, RZ, 0x10, R45 ;  /* 0x00000010ff2c7819 */ /* 0x000fe4000001162d */
[--C-:B------:R-:W-:Y:S02]  /*3ce0*/  SHF.R.U64 R45, R46, 0x10, R47.reuse ;  /* 0x000000102e2d7819 */ /* 0x100fe4000000122f */
        /* <DEDUP_REMOVED lines=19> */
[----:B------:R-:W-:Y:S02]  /*3e20*/  IMAD.MOV.U32 R46, RZ, RZ, R12 ;  /* 0x000000ffff2e7224 */ /* 0x000fe400078e000c */
[--C-:B------:R-:W-:Y:S02]  /*3e30*/  HADD2.F32 R45, -RZ, R107.reuse.H1_H1 ;  /* 0x3000006bff2d7230 */ /* 0x100fe40000004100 */
[----:B------:R-:W-:Y:S01]  /*3e40*/  HADD2.F32 R107, -RZ, R107.H0_H0 ;  /* 0x2000006bff6b7230 */ /* 0x000fe20000004100 */
[----:B------:R-:W-:Y:S01]  /*3e50*/  F2FP.F16.F32.PACK_AB R15, R44, R15 ;  /* 0x0000000f2c0f723e */ /* 0x000fe200000000ff */
[--C-:B------:R-:W-:Y:S02]  /*3e60*/  HADD2.F32 R12, -RZ, R46.reuse.H1_H1 ;  /* 0x3000002eff0c7230 */ /* 0x100fe40000004100 */
[----:B------:R-:W-:-:S03]  /*3e70*/  HADD2.F32 R46, -RZ, R46.H0_H0 ;  /* 0x2000002eff2e7230 */ /* 0x000fc60000004100 */
[----:B------:R-:W-:-:S04]  /*3e80*/  FMUL.FTZ R48, R12, R47 ;  /* 0x0000002f0c307220 */ /* 0x000fc80000410000 */
[C---:B------:R-:W-:Y:S01]  /*3e90*/  FFMA.FTZ R48, R46.reuse, R45, -R48 ;  /* 0x0000002d2e307223 */ /* 0x040fe20000010830 */
[----:B------:R-:W-:-:S04]  /*3ea0*/  FMUL.FTZ R46, R46, R47 ;  /* 0x0000002f2e2e7220 */ /* 0x000fc80000410000 */
[----:B------:R-:W-:Y:S01]  /*3eb0*/  FFMA.FTZ R46, R12, R45, R46 ;  /* 0x0000002d0c2e7223 */ /* 0x000fe2000001002e */
[----:B------:R-:W-:Y:S02]  /*3ec0*/  HADD2.F32 R12, -RZ, R108.H0_H0 ;  /* 0x2000006cff0c7230 */ /* 0x000fe40000004100 */
[--C-:B------:R-:W-:Y:S02]  /*3ed0*/  HADD2.F32 R45, -RZ, R14.reuse.H1_H1 ;  /* 0x3000000eff2d7230 */ /* 0x100fe40000004100 */
[----:B------:R-:W-:Y:S01]  /*3ee0*/  HADD2.F32 R14, -RZ, R14.H0_H0 ;  /* 0x2000000eff0e7230 */ /* 0x000fe20000004100 */
[----:B------:R-:W-:Y:S02]  /*3ef0*/  F2FP.F16.F32.PACK_AB R46, R46, R48 ;  /* 0x000000302e2e723e */ /* 0x000fe400000000ff */
[-C--:B------:R-:W-:Y:S02]  /*3f00*/  FMUL.FTZ R47, R45, R12.reuse ;  /* 0x0000000c2d2f7220 */ /* 0x080fe40000410000 */
[----:B------:R-:W-:-:S02]  /*3f10*/  FMUL.FTZ R12, R14, R12 ;  /* 0x0000000c0e0c7220 */ /* 0x000fc40000410000 */
[-C--:B------:R-:W-:Y:S02]  /*3f20*/  FFMA.FTZ R47, R14, R107.reuse, -R47 ;  /* 0x0000006b0e2f7223 */ /* 0x080fe4000001082f */
[----:B------:R-:W-:-:S05]  /*3f30*/  FFMA.FTZ R12, R45, R107, R12 ;  /* 0x0000006b2d0c7223 */ /* 0x000fca000001000c */
[----:B------:R-:W-:Y:S01]  /*3f40*/  F2FP.F16.F32.PACK_AB R47, R12, R47 ;  /* 0x0000002f0c2f723e */ /* 0x000fe200000000ff */
[----:B------:R-:W-:-:S04]  /*3f50*/  IMAD.MOV.U32 R12, RZ, RZ, R46 ;  /* 0x000000ffff0c7224 */ /* 0x000fc800078e002e */
[----:B------:R-:W-:-:S07]  /*3f60*/  IMAD.MOV.U32 R14, RZ, RZ, R47 ;  /* 0x000000ffff0e7224 */ /* 0x000fce00078e002f */
.L_x_10451:
[----:B------:R-:W-:Y:S05]  /*3f70*/  BSYNC B2 ;  /* 0x0000000000027941 */ /* 0x000fea0003800000 */
.L_x_10450:
[----:B--2---:R-:W-:Y:S01]  /*3f80*/  MOV R44, R56 ;  /* 0x00000038002c7202 */ /* 0x004fe20000000f00 */
[----:B------:R-:W-:Y:S02]  /*3f90*/  IMAD.SHL.U32 R11, R150, 0x8, RZ ;  /* 0x00000008960b7824 */ /* 0x000fe400078e00ff */
[----:B-1----:R-:W-:Y:S02]  /*3fa0*/  IMAD.MOV.U32 R45, RZ, RZ, R57 ;  /* 0x000000ffff2d7224 */ /* 0x002fe400078e0039 */
[----:B------:R-:W-:-:S05]  /*3fb0*/  IMAD.WIDE R44, R11, 0x2, R44 ;  /* 0x000000020b2c7825 */ /* 0x000fca00078e022c */
[----:B------:R1:W-:Y:S02]  /*3fc0*/  ST.E.128 desc[UR42][R44.64], R12 ;  /* 0x0000000c2c007985 */ /* 0x0003e4000c101d2a */
.L_x_10449:
[----:B------:R-:W-:Y:S05]  /*3fd0*/  BSYNC B1 ;  /* 0x0000000000017941 */ /* 0x000fea0003800000 */
.L_x_10448:
[----:B------:R-:W-:Y:S01]  /*3fe0*/  LOP3.LUT P3, RZ, R27, 0x8, RZ, 0xc0, !PT ;  /* 0x000000081bff7812 */ /* 0x000fe2000786c0ff */
[----:B------:R-:W-:-:S12]  /*3ff0*/  BSSY B1, `(.L_x_10452) ;  /* 0x0000037000017945 */ /* 0x000fd80003800000 */
[----:B------:R-:W-:Y:S05]  /*4000*/  @!P3 BRA `(.L_x_10453) ;  /* 0x0000000000d4b947 */ /* 0x000fea0003800000 */
[----:B------:R-:W5:Y:S01]  /*4010*/  LDL R11, [R1+0x24] ;  /* 0x00002400010b7983 */ /* 0x000f620000100800 */
[----:B------:R-:W-:Y:S03]  /*4020*/  BSSY B2, `(.L_x_10454) ;  /* 0x0000030000027945 */ /* 0x000fe60003800000 */
[----:B-1-34-:R1:W3:Y:S01]  /*4030*/  LDS.128 R12, [R60+0x17000] ;  /* 0x017000003c0c7984 */ /* 0x01a2e20000000c00 */
[----:B-----5:R-:W-:-:S13]  /*4040*/  ISETP.GE.AND P3, PT, R11, R96, PT ;  /* 0x000000600b00720c */ /* 0x020fda0003f66270 */
[----:B-1-3--:R-:W-:Y:S05]  /*4050*/  @P3 BRA `(.L_x_10455) ;  /* 0x0000000000b03947 */ /* 0x00afea0003800000 */
[--C-:B------:R-:W-:Y:S02]  /*4060*/  SHF.R.U64 R11, R40, 0x10, R41.reuse ;  /* 0x00000010280b7819 */ /* 0x100fe40000001229 */
[----:B------:R-:W-:Y:S01]  /*4070*/  SHF.R.U32.HI R40, RZ, 0x10, R41 ;  /* 0x00000010ff287819 */ /* 0x000fe20000011629 */
[----:B------:R-:W-:Y:S01]  /*4080*/  IMAD.MOV.U32 R41, RZ, RZ, R13 ;  /* 0x000000ffff297224 */ /* 0x000fe200078e000d */
[--C-:B------:R-:W-:Y:S01]  /*4090*/  SHF.R.U64 R42, R42, 0x10, R43.reuse ;  /* 0x000000102a2a7819 */ /* 0x100fe2000000122b */
[----:B------:R-:W-:Y:S01]  /*40a0*/  HADD2.F32 R11, -RZ, R11.H0_H0 ;  /* 0x2000000bff0b7230 */ /* 0x000fe20000004100 */
[----:B------:R-:W-:Y:S01]  /*40b0*/  SHF.R.U32.HI R43, RZ, 0x10, R43 ;  /* 0x00000010ff2b7819 */ /* 0x000fe2000001162b */
[----:B------:R-:W-:Y:S02]  /*40c0*/  HADD2.F32 R40, -RZ, R40.H0_H0 ;  /* 0x20000028ff287230 */ /* 0x000fe40000004100 */
[----:B------:R-:W-:Y:S02]  /*40d0*/  HADD2.F32 R42, -RZ, R42.H0_H0 ;  /* 0x2000002aff2a7230 */ /* 0x000fe40000004100 */
[----:B------:R-:W-:-:S02]  /*40e0*/  HADD2.F32 R13, -RZ, R41.H1_H1 ;  /* 0x30000029ff0d7230 */ /* 0x000fc40000004100 */
[----:B------:R-:W-:-:S03]  /*40f0*/  HADD2.F32 R41, -RZ, R41.H0_H0 ;  /* 0x20000029ff297230 */ /* 0x000fc60000004100 */
[-C--:B------:R-:W-:Y:S02]  /*4100*/  FMUL.FTZ R44, R13, R42.reuse ;  /* 0x0000002a0d2c7220 */ /* 0x080fe40000410000 */
[C---:B------:R-:W-:Y:S02]  /*4110*/  FMUL.FTZ R42, R41.reuse, R42 ;  /* 0x0000002a292a7220 */ /* 0x040fe40000410000 */
[-C--:B------:R-:W-:Y:S02]  /*4120*/  FFMA.FTZ R44, R41, R11.reuse, -R44 ;  /* 0x0000000b292c7223 */ /* 0x080fe4000001082c */
[----:B------:R-:W-:Y:S01]  /*4130*/  FFMA.FTZ R42, R13, R11, R42 ;  /* 0x0000000b0d2a7223 */ /* 0x000fe2000001002a */
[----:B------:R-:W-:Y:S02]  /*4140*/  IMAD.MOV.U32 R13, RZ, RZ, R15 ;  /* 0x000000ffff0d7224 */ /* 0x000fe400078e000f */
[----:B------:R-:W-:Y:S02]  /*4150*/  HADD2.F32 R15, -RZ, R43.H0_H0 ;  /* 0x2000002bff0f7230 */ /* 0x000fe40000004100 */
        /* <DEDUP_REMOVED lines=21> */
[CC--:B------:R-:W-:Y:S01]  /*42b0*/  FMUL.FTZ R12, R14.reuse, R106.reuse ;  /* 0x0000006a0e0c7220 */ /* 0x0c0fe20000410000 */
[C---:B------:R-:W-:Y:S01]  /*42c0*/  FMUL.FTZ R106, R11.reuse, R106 ;  /* 0x0000006a0b6a7220 */ /* 0x040fe20000410000 */
[----:B------:R-:W-:Y:S02]  /*42d0*/  IMAD.MOV.U32 R13, RZ, RZ, R42 ;  /* 0x000000ffff0d7224 */ /* 0x000fe400078e002a */
[-C--:B------:R-:W-:Y:S01]  /*42e0*/  FFMA.FTZ R12, R11, R105.reuse, -R12 ;  /* 0x000000690b0c7223 */ /* 0x080fe2000001080c */
[----:B------:R-:W-:-:S05]  /*42f0*/  FFMA.FTZ R105, R14, R105, R106 ;  /* 0x000000690e697223 */ /* 0x000fca000001006a */
[----:B------:R-:W-:Y:S01]  /*4300*/  F2FP.F16.F32.PACK_AB R14, R105, R12 ;  /* 0x0000000c690e723e */ /* 0x000fe200000000ff */
[----:B------:R-:W-:-:S07]  /*4310*/  IMAD.MOV.U32 R12, RZ, RZ, R43 ;  /* 0x000000ffff0c7224 */ /* 0x000fce00078e002b */
.L_x_10455:
[----:B------:R-:W-:Y:S05]  /*4320*/  BSYNC B2 ;  /* 0x0000000000027941 */ /* 0x000fea0003800000 */
.L_x_10454:
[----:B--2---:R-:W-:-:S04]  /*4330*/  LEA R40, P3, R23, R56, 0x1 ;  /* 0x0000003817287211 */ /* 0x004fc800078608ff */
[----:B------:R-:W-:-:S05]  /*4340*/  LEA.HI.X R41, R23, R57, R154, 0x1, P3 ;  /* 0x0000003917297211 */ /* 0x000fca00018f0c9a */
[----:B------:R1:W-:Y:S04]  /*4350*/  ST.E.128 desc[UR42][R40.64], R12 ;  /* 0x0000000c28007985 */ /* 0x0003e8000c101d2a */
.L_x_10453:
[----:B------:R-:W-:Y:S05]  /*4360*/  BSYNC B1 ;  /* 0x0000000000017941 */ /* 0x000fea0003800000 */
.L_x_10452:
[----:B------:R-:W-:Y:S01]  /*4370*/  LOP3.LUT P3, RZ, R27, 0x10, RZ, 0xc0, !PT ;  /* 0x000000101bff7812 */ /* 0x000fe2000786c0ff */
[----:B------:R-:W-:-:S12]  /*4380*/  BSSY B1, `(.L_x_10456) ;  /* 0x0000036000017945 */ /* 0x000fd80003800000 */
[----:B------:R-:W-:Y:S05]  /*4390*/  @!P3 BRA `(.L_x_10457) ;  /* 0x0000000000d0b947 */ /* 0x000fea0003800000 */
[----:B-1-34-:R1:W3:Y:S01]  /*43a0*/  LDS.128 R12, [R61+0x19000] ;  /* 0x019000003d0c7984 */ /* 0x01a2e20000000c00 */
[C---:B--2---:R-:W-:Y:S01]  /*43b0*/  LEA R40, P3, R22.reuse, R56, 0x1 ;  /* 0x0000003816287211 */ /* 0x044fe200078608ff */
[----:B------:R-:W-:Y:S03]  /*43c0*/  BSSY B2, `(.L_x_10458) ;  /* 0x0000030000027945 */ /* 0x000fe60003800000 */
[----:B------:R-:W-:Y:S02]  /*43d0*/  LEA.HI.X R41, R22, R57, R153, 0x1, P3 ;  /* 0x0000003916297211 */ /* 0x000fe400018f0c99 */
[----:B------:R-:W-:-:S13]  /*43e0*/  ISETP.GE.AND P3, PT, R155, R96, PT ;  /* 0x000000609b00720c */ /* 0x000fda0003f66270 */
[----:B-1----:R-:W-:Y:S05]  /*43f0*/  @P3 BRA `(.L_x_10459) ;  /* 0x0000000000b03947 */ /* 0x002fea0003800000 */
[----:B------:R-:W-:Y:S02]  /*4400*/  SHF.R.U64 R42, R38, 0x10, R39 ;  /* 0x00000010262a7819 */ /* 0x000fe40000001227 */
[----:B---3--:R-:W-:Y:S02]  /*4410*/  MOV R38, R13 ;  /* 0x0000000d00267202 */ /* 0x008fe40000000f00 */
        /* <DEDUP_REMOVED lines=12> */
[----:B------:R-:W-:Y:S02]  /*44e0*/  IMAD.MOV.U32 R36, RZ, RZ, R12 ;  /* 0x000000ffff247224 */ /* 0x000fe400078e000c */
[----:B------:R-:W-:Y:S01]  /*44f0*/  FFMA.FTZ R11, R11, R13, R42 ;  /* 0x0000000d0b0b7223 */ /* 0x000fe2000001002a */
[----:B------:R-:W-:-:S02]  /*4500*/  HADD2.F32 R13, -RZ, R15.H1_H1 ;  /* 0x3000000fff0d7230 */ /* 0x000fc40000004100 */
[----:B------:R-:W-:Y:S02]  /*4510*/  HADD2.F32 R12, -RZ, R15.H0_H0 ;  /* 0x2000000fff0c7230 */ /* 0x000fe40000004100 */
[----:B------:R-:W-:Y:S01]  /*4520*/  F2FP.F16.F32.PACK_AB R11, R11, R38 ;  /* 0x000000260b0b723e */ /* 0x000fe200000000ff */
[CC--:B------:R-:W-:Y:S02]  /*4530*/  FMUL.FTZ R15, R13.reuse, R39.reuse ;  /* 0x000000270d0f7220 */ /* 0x0c0fe40000410000 */
[C---:B------:R-:W-:Y:S01]  /*4540*/  FMUL.FTZ R42, R12.reuse, R39 ;  /* 0x000000270c2a7220 */ /* 0x040fe20000410000 */
[----:B------:R-:W-:Y:S02]  /*4550*/  HADD2.F32 R39, -RZ, R104.H0_H0 ;  /* 0x20000068ff277230 */ /* 0x000fe40000004100 */
[-C--:B------:R-:W-:Y:S01]  /*4560*/  FFMA.FTZ R12, R12, R37.reuse, -R15 ;  /* 0x000000250c0c7223 */ /* 0x080fe2000001080f */
[--C-:B------:R-:W-:Y:S02]  /*4570*/  HADD2.F32 R15, -RZ, R36.reuse.H0_H0 ;  /* 0x20000024ff0f7230 */ /* 0x100fe40000004100 */
[----:B------:R-:W-:Y:S01]  /*4580*/  FFMA.FTZ R13, R13, R37, R42 ;  /* 0x000000250d0d7223 */ /* 0x000fe2000001002a */
[----:B------:R-:W-:-:S02]  /*4590*/  HADD2.F32 R36, -RZ, R36.H1_H1 ;  /* 0x30000024ff247230 */ /* 0x000fc40000004100 */
[--C-:B------:R-:W-:Y:S02]  /*45a0*/  HADD2.F32 R37, -RZ, R103.reuse.H0_H0 ;  /* 0x20000067ff257230 */ /* 0x100fe40000004100 */
[----:B------:R-:W-:Y:S02]  /*45b0*/  HADD2.F32 R104, -RZ, R104.H1_H1 ;  /* 0x30000068ff687230 */ /* 0x000fe40000004100 */
[CC--:B------:R-:W-:Y:S01]  /*45c0*/  FMUL.FTZ R42, R36.reuse, R39.reuse ;  /* 0x00000027242a7220 */ /* 0x0c0fe20000410000 */
[C---:B------:R-:W-:Y:S01]  /*45d0*/  FMUL.FTZ R39, R15.reuse, R39 ;  /* 0x000000270f277220 */ /* 0x040fe20000410000 */
[----:B------:R-:W-:Y:S02]  /*45e0*/  HADD2.F32 R103, -RZ, R103.H1_H1 ;  /* 0x30000067ff677230 */ /* 0x000fe40000004100 */
[-C--:B------:R-:W-:Y:S01]  /*45f0*/  FFMA.FTZ R15, R15, R37.reuse, -R42 ;  /* 0x000000250f0f7223 */ /* 0x080fe2000001082a */
[----:B------:R-:W-:Y:S01]  /*4600*/  FFMA.FTZ R36, R36, R37, R39 ;  /* 0x0000002524247223 */ /* 0x000fe20000010027 */
[----:B------:R-:W-:-:S02]  /*4610*/  HADD2.F32 R37, -RZ, R14.H0_H0 ;  /* 0x2000000eff257230 */ /* 0x000fc40000004100 */
[----:B------:R-:W-:-:S03]  /*4620*/  HADD2.F32 R14, -RZ, R14.H1_H1 ;  /* 0x3000000eff0e7230 */ /* 0x000fc60000004100 */
[CC--:B------:R-:W-:Y:S02]  /*4630*/  FMUL.FTZ R39, R37.reuse, R104.reuse ;  /* 0x0000006825277220 */ /* 0x0c0fe40000410000 */
[C---:B------:R-:W-:Y:S02]  /*4640*/  FMUL.FTZ R42, R14.reuse, R104 ;  /* 0x000000680e2a7220 */ /* 0x040fe40000410000 */
[-C--:B------:R-:W-:Y:S02]  /*4650*/  FFMA.FTZ R39, R14, R103.reuse, R39 ;  /* 0x000000670e277223 */ /* 0x080fe40000010027 */
[----:B------:R-:W-:Y:S01]  /*4660*/  FFMA.FTZ R42, R37, R103, -R42 ;  /* 0x00000067252a7223 */ /* 0x000fe2000001082a */
[----:B------:R-:W-:Y:S01]  /*4670*/  F2FP.F16.F32.PACK_AB R37, R13, R12 ;  /* 0x0000000c0d25723e */ /* 0x000fe200000000ff */
[----:B------:R-:W-:Y:S01]  /*4680*/  IMAD.MOV.U32 R13, RZ, RZ, R11 ;  /* 0x000000ffff0d7224 */ /* 0x000fe200078e000b */
[----:B------:R-:W-:Y:S02]  /*4690*/  F2FP.F16.F32.PACK_AB R12, R36, R15 ;  /* 0x0000000f240c723e */ /* 0x000fe400000000ff */
[----:B------:R-:W-:Y:S01]  /*46a0*/  F2FP.F16.F32.PACK_AB R14, R39, R42 ;  /* 0x0000002a270e723e */ /* 0x000fe200000000ff */
[----:B------:R-:W-:-:S07]  /*46b0*/  IMAD.MOV.U32 R15, RZ, RZ, R37 ;  /* 0x000000ffff0f7224 */ /* 0x000fce00078e0025 */
.L_x_10459:
[----:B------:R-:W-:Y:S05]  /*46c0*/  BSYNC B2 ;  /* 0x0000000000027941 */ /* 0x000fea0003800000 */
.L_x_10458:
[----:B---3--:R1:W-:Y:S02]  /*46d0*/  ST.E.128 desc[UR42][R40.64], R12 ;  /* 0x0000000c28007985 */ /* 0x0083e4000c101d2a */
.L_x_10457:
[----:B------:R-:W-:Y:S05]  /*46e0*/  BSYNC B1 ;  /* 0x0000000000017941 */ /* 0x000fea0003800000 */
.L_x_10456:
[----:B------:R-:W-:-:S13]  /*46f0*/  LOP3.LUT P3, RZ, R27, 0x20, RZ, 0xc0, !PT ;  /* 0x000000201bff7812 */ /* 0x000fda000786c0ff */
[----:B------:R-:W-:Y:S05]  /*4700*/  @!P3 BRA `(.L_x_10439) ;  /* 0x000000240054b947 */ /* 0x000fea0003800000 */
[----:B------:R-:W5:Y:S01]  /*4710*/  LDL R11, [R1+0x2c] ;  /* 0x00002c00010b7983 */ /* 0x000f620000100800 */
[C---:B--2---:R-:W-:Y:S01]  /*4720*/  LEA R36, P3, R136.reuse, R56, 0x1 ;  /* 0x0000003888247211 */ /* 0x044fe200078608ff */
[----:B------:R-:W-:Y:S02]  /*4730*/  BSSY B1, `(.L_x_10460) ;  /* 0x000002f000017945 */ /* 0x000fe40003800000 */
[----:B-1-34-:R1:W2:Y:S01]  /*4740*/  LDS.128 R12, [R60+0x19000] ;  /* 0x019000003c0c7984 */ /* 0x01a2a20000000c00 */
[----:B------:R-:W-:Y:S02]  /*4750*/  LEA.HI.X R37, R136, R57, R152, 0x1, P3 ;  /* 0x0000003988257211 */ /* 0x000fe400018f0c98 */
[----:B-----5:R-:W-:-:S13]  /*4760*/  ISETP.GE.AND P3, PT, R11, R96, PT ;  /* 0x000000600b00720c */ /* 0x020fda0003f66270 */
[----:B-12---:R-:W-:Y:S05]  /*4770*/  @P3 BRA `(.L_x_10461) ;  /* 0x0000000000a83947 */ /* 0x006fea0003800000 */
[--C-:B------:R-:W-:Y:S02]  /*4780*/  SHF.R.U64 R11, R34, 0x10, R35.reuse ;  /* 0x00000010220b7819 */ /* 0x100fe40000001223 */
[----:B------:R-:W-:Y:S02]  /*4790*/  SHF.R.U32.HI R40, RZ, 0x10, R35 ;  /* 0x00000010ff287819 */ /* 0x000fe40000011623 */
[--C-:B------:R-:W-:Y:S01]  /*47a0*/  SHF.R.U64 R39, R32, 0x10, R33.reuse ;  /* 0x0000001020277819 */ /* 0x100fe20000001221 */
[----:B------:R-:W-:Y:S01]  /*47b0*/  IMAD.MOV.U32 R32, RZ, RZ, R12 ;  /* 0x000000ffff207224 */ /* 0x000fe200078e000c */
[----:B------:R-:W-:Y:S01]  /*47c0*/  SHF.R.U32.HI R38, RZ, 0x10, R33 ;  /* 0x00000010ff267819 */ /* 0x000fe20000011621 */
[----:B------:R-:W-:Y:S02]  /*47d0*/  HADD2.F32 R35, -RZ, R11.H0_H0 ;  /* 0x2000000bff237230 */ /* 0x000fe40000004100 */
[----:B------:R-:W-:Y:S02]  /*47e0*/  HADD2.F32 R40, -RZ, R40.H0_H0 ;  /* 0x20000028ff287230 */ /* 0x000fe40000004100 */
[----:B------:R-:W-:-:S02]  /*47f0*/  HADD2.F32 R12, -RZ, R13.H1_H1 ;  /* 0x3000000dff0c7230 */ /* 0x000fc40000004100 */
[----:B------:R-:W-:Y:S02]  /*4800*/  HADD2.F32 R11, -RZ, R13.H0_H0 ;  /* 0x2000000dff0b7230 */ /* 0x000fe40000004100 */
[--C-:B------:R-:W-:Y:S02]  /*4810*/  HADD2.F32 R33, -RZ, R15.reuse.H1_H1 ;  /* 0x3000000fff217230 */ /* 0x100fe40000004100 */
[-C--:B------:R-:W-:Y:S01]  /*4820*/  FMUL.FTZ R42, R12, R35.reuse ;  /* 0x000000230c2a7220 */ /* 0x080fe20000410000 */
[----:B------:R-:W-:Y:S02]  /*4830*/  HADD2.F32 R13, -RZ, R15.H0_H0 ;  /* 0x2000000fff0d7230 */ /* 0x000fe40000004100 */
[----:B------:R-:W-:Y:S01]  /*4840*/  FMUL.FTZ R35, R11, R35 ;  /* 0x000000230b237220 */ /* 0x000fe20000410000 */
[----:B------:R-:W-:Y:S02]  /*4850*/  HADD2.F32 R34, -RZ, R39.H0_H0 ;  /* 0x20000027ff227230 */ /* 0x000fe40000004100 */
[----:B------:R-:W-:Y:S01]  /*4860*/  FMUL.FTZ R44, R33, R40 ;  /* 0x00000028212c7220 */ /* 0x000fe20000410000 */
[----:B------:R-:W-:-:S02]  /*4870*/  HADD2.F32 R38, -RZ, R38.H0_H0 ;  /* 0x20000026ff267230 */ /* 0x000fc40000004100 */
[----:B------:R-:W-:Y:S01]  /*4880*/  FMUL.FTZ R40, R13, R40 ;  /* 0x000000280d287220 */ /* 0x000fe20000410000 */
[--C-:B------:R-:W-:Y:S02]  /*4890*/  HADD2.F32 R15, -RZ, R32.reuse.H1_H1 ;  /* 0x30000020ff0f7230 */ /* 0x100fe40000004100 */
[-C--:B------:R-:W-:Y:S01]  /*48a0*/  FFMA.FTZ R11, R11, R34.reuse, -R42 ;  /* 0x000000220b0b7223 */ /* 0x080fe2000001082a */
[----:B------:R-:W-:Y:S01]  /*48b0*/  FFMA.FTZ R12, R12, R34, R35 ;  /* 0x000000220c0c7223 */ /* 0x000fe20000010023 */
[-C--:B------:R-:W-:Y:S01]  /*48c0*/  FFMA.FTZ R42, R33, R38.reuse, R40 ;  /* 0x00000026212a7223 */ /* 0x080fe20000010028 */
[----:B------:R-:W-:Y:S02]  /*48d0*/  HADD2.F32 R35, -RZ, R59.H0_H0 ;  /* 0x2000003bff237230 */ /* 0x000fe40000004100 */
[----:B------:R-:W-:Y:S01]  /*48e0*/  FFMA.FTZ R13, R13, R38, -R44 ;  /* 0x000000260d0d7223 */ /* 0x000fe2000001082c */
[----:B------:R-:W-:Y:S01]  /*48f0*/  HADD2.F32 R32, -RZ, R32.H0_H0 ;  /* 0x20000020ff207230 */ /* 0x000fe20000004100 */
[----:B------:R-:W-:Y:S01]  /*4900*/  F2FP.F16.F32.PACK_AB R11, R12, R11 ;  /* 0x0000000b0c0b723e */ /* 0x000fe200000000ff */
[----:B------:R-:W-:-:S02]  /*4910*/  HADD2.F32 R33, -RZ, R14.H1_H1 ;  /* 0x3000000eff217230 */ /* 0x000fc40000004100 */
[-C--:B------:R-:W-:Y:S01]  /*4920*/  FMUL.FTZ R39, R15, R35.reuse ;  /* 0x000000230f277220 */ /* 0x080fe20000410000 */
[----:B------:R-:W-:Y:S02]  /*4930*/  HADD2.F32 R59, -RZ, R59.H1_H1 ;  /* 0x3000003bff3b7230 */ /* 0x000fe40000004100 */
[----:B------:R-:W-:Y:S01]  /*4940*/  FMUL.FTZ R38, R32, R35 ;  /* 0x0000002320267220 */ /* 0x000fe20000410000 */
[----:B------:R-:W-:Y:S02]  /*4950*/  HADD2.F32 R14, -RZ, R14.H0_H0 ;  /* 0x2000000eff0e7230 */ /* 0x000fe40000004100 */
        /* <DEDUP_REMOVED lines=12> */
.L_x_10461:
[----:B------:R-:W-:Y:S05]  /*4a20*/  BSYNC B1 ;  /* 0x0000000000017941 */ /* 0x000fea0003800000 */
.L_x_10460:
[----:B------:R1:W-:Y:S01]  /*4a30*/  ST.E.128 desc[UR42][R36.64], R12 ;  /* 0x0000000c24007985 */ /* 0x0003e2000c101d2a */
[----:B------:R-:W-:Y:S05]  /*4a40*/  BRA `(.L_x_10439) ;  /* 0x0000002000847947 */ /* 0x000fea0003800000 */
.L_x_10432:
        /* <DEDUP_REMOVED lines=18> */
[----:B------:R-:W-:Y:S02]  /*4b70*/  CS2R R40, SRZ ;  /* 0x0000000000287805 */ /* 0x000fe4000001ff00 */
[----:B------:R-:W-:Y:S02]  /*4b80*/  IADD3.X R34, R11, R81, RZ, P2, !PT ;  /* 0x000000510b227210 */ /* 0x000fe400017fe4ff */
[----:B------:R-:W-:Y:S02]  /*4b90*/  CS2R R54, SRZ ;  /* 0x0000000000367805 */ /* 0x000fe4000001ff00 */
[----:B------:R-:W-:-:S02]  /*4ba0*/  IADD3 R13, P2, R62, R12, RZ ;  /* 0x0000000c3e0d7210 */ /* 0x000fc40007f5e0ff */
        /* <DEDUP_REMOVED lines=24> */
.L_x_10463:
[----:B------:R-:W-:Y:S05]  /*4d30*/  BSYNC B1 ;  /* 0x0000000000017941 */ /* 0x000fea0003800000 */
.L_x_10462:
[----:B-----5:R-:W-:Y:S01]  /*4d40*/  IMAD.MOV.U32 R11, RZ, RZ, R34 ;  /* 0x000000ffff0b7224 */ /* 0x020fe200078e0022 */
[----:B------:R-:W-:Y:S01]  /*4d50*/  UISETP.NE.AND UP0, UPT, UR40, 0x3, UPT ;  /* 0x000000032800788c */ /* 0x000fe2000bf05270 */
[----:B0-----:R-:W-:-:S05]  /*4d60*/  IMAD.MOV.U32 R12, RZ, RZ, R35 ;  /* 0x000000ffff0c7224 */ /* 0x001fca00078e0023 */
[----:B------:R-:W-:Y:S01]  /*4d70*/  PRMT R110, R11, 0x5410, R12 ;  /* 0x000054100b6e7816 */ /* 0x000fe2000000000c */
[----:B------:R-:W-:Y:S01]  /*4d80*/  IMAD.MOV.U32 R12, RZ, RZ, R32 ;  /* 0x000000ffff0c7224 */ /* 0x000fe200078e0020 */
[----:B------:R-:W-:Y:S01]  /*4d90*/  PLOP3.LUT P2, PT, PT, PT, UP0, 0x80, 0x0 ;  /* 0x000000000000781c */ /* 0x000fe20003f4f008 */
        /* <DEDUP_REMOVED lines=27> */
[----:B------:R-:W-:-:S04]  /*4f50*/  PRMT R114, R12, 0x7610, R114 ;  /* 0x000076100c727816 */ /* 0x000fc80000000072 */
        /* <DEDUP_REMOVED lines=13> */
.L_x_10464:
[----:B------:R-:W-:Y:S01]  /*5030*/  IMAD R31, R18, 0x8, R2 ;  /* 0x00000008121f7824 */ /* 0x000fe200078e0202 */
[----:B------:R-:W-:Y:S01]  /*5040*/  SHF.L.U32 R79, R138, 0x1f, RZ ;  /* 0x0000001f8a4f7819 */ /* 0x000fe200000006ff */
[----:B------:R-:W-:Y:S03]  /*5050*/  BSSY B1, `(.L_x_10465) ;  /* 0x0000003000017945 */ /* 0x000fe60003800000 */
[----:B------:R-:W0:Y:S02]  /*5060*/  SYNCS.PHASECHK.TRANS64.TRYWAIT P4, [R31+URZ+0x2d890], R79 ;  /* 0x02d8904f1f0075a7 */ /* 0x000e24000808017f */
[----:B0-----:R-:W-:Y:S05]  /*5070*/  @!P4 BRA `(.L_x_10466) ;  /* 0x000001580058c947 */ /* 0x001fea0003800000 */
.L_x_10700:
[----:B------:R-:W-:Y:S05]  /*5080*/  BSYNC B1 ;  /* 0x0000000000017941 */ /* 0x000fea0003800000 */
.L_x_10465:
[----:B------:R-:W-:-:S03]  /*5090*/  UMOV UR4, 0xffffffff ;  /* 0xffffffff00047882 */ /* 0x000fc60000000000 */
[----:B------:R-:W-:Y:S05]  /*50a0*/  BRA.DIV UR4, `(.L_x_10467) ;  /* 0x0000015a04607947 */ /* 0x000fea000b800000 */
[----:B------:R1:W2:Y:S04]  /*50b0*/  SHFL.IDX PT, R83, R57, RZ, 0x1e1f ;  /* 0x001e1fff39537589 */ /* 0x0002a800000e0000 */
[----:B------:R1:W3:Y:S02]  /*50c0*/  SHFL.IDX PT, R82, R56, RZ, 0x1e1f ;  /* 0x001e1fff38527589 */ /* 0x0002e400000e0000 */
.L_x_10704:
[----:B------:R-:W-:Y:S05]  /*50d0*/  @P3 BRA `(.L_x_10439) ;  /* 0x0000001800e03947 */ /* 0x000fea0003800000 */
[----:B------:R-:W4:Y:S01]  /*50e0*/  LDC R11, c[0x0][0x2f4] ;  /* 0x0000bd00ff0b7b82 */ /* 0x000f220000000800 */
[----:B------:R-:W-:Y:S01]  /*50f0*/  ISETP.NE.AND P3, PT, R28, RZ, PT ;  /* 0x000000ff1c00720c */ /* 0x000fe20003f65270 */
[----:B------:R-:W-:Y:S01]  /*5100*/  BSSY B1, `(.L_x_10468) ;  /* 0x000007a000017945 */ /* 0x000fe20003800000 */
[----:B----4-:R-:W-:-:S11]  /*5110*/  IMAD.IADD R103, R11, 0x1, -R98 ;  /* 0x000000010b677824 */ /* 0x010fd600078e0a62 */
[----:B------:R-:W-:Y:S05]  /*5120*/  @!P3 BRA `(.L_x_10469) ;  /* 0x0000000400dcb947 */ /* 0x000fea0003800000 */
[----:B------:R-:W-:Y:S01]  /*5130*/  SEL R12, R98, R103, !P0 ;  /* 0x00000067620c7207 */ /* 0x000fe20004000000 */
[----:B------:R-:W-:Y:S01]  /*5140*/  BSSY B2, `(.L_x_10470) ;  /* 0x000006f000027945 */ /* 0x000fe20003800000 */
[----:B------:R-:W-:Y:S02]  /*5150*/  ISETP.GE.AND P3, PT, R16, R96, PT ;  /* 0x000000601000720c */ /* 0x000fe40003f66270 */
[----:B------:R-:W-:-:S04]  /*5160*/  SHF.R.S32.HI R13, RZ, 0x1f, R12 ;  /* 0x0000001fff0d7819 */ /* 0x000fc8000001140c */
[----:B------:R-:W-:-:S04]  /*5170*/  LEA.HI R13, R13, R12, RZ, 0x4 ;  /* 0x0000000c0d0d7211 */ /* 0x000fc800078f20ff */
[----:B------:R-:W-:-:S04]  /*5180*/  SHF.R.S32.HI R13, RZ, 0x4, R13 ;  /* 0x00000004ff0d7819 */ /* 0x000fc8000001140d */
[----:B------:R-:W-:-:S04]  /*5190*/  LEA.HI.SX32 R104, R70, R13, 0x1d ;  /* 0x0000000d46687211 */ /* 0x000fc800078feaff */
[----:B------:R-:W-:-:S04]  /*51a0*/  SHF.R.S32.HI R12, RZ, 0x1f, R104 ;  /* 0x0000001fff0c7819 */ /* 0x000fc80000011468 */
[----:B------:R-:W-:Y:S01]  /*51b0*/  LEA.HI R12, R12, R104, RZ, 0x2 ;  /* 0x000000680c0c7211 */ /* 0x000fe200078f10ff */
[----:B------:R-:W-:-:S04]  /*51c0*/  IMAD.SHL.U32 R104, R104, 0x8, RZ ;  /* 0x0000000868687824 */ /* 0x000fc800078e00ff */
[----:B------:R-:W-:Y:S01]  /*51d0*/  IMAD.SHL.U32 R12, R12, 0x400, RZ ;  /* 0x000004000c0c7824 */ /* 0x000fe200078e00ff */
[----:B------:R-:W-:-:S04]  /*51e0*/  LOP3.LUT R13, R144, 0x18, R104, 0xf8, !PT ;  /* 0x00000018900d7812 */ /* 0x000fc800078ef868 */
[----:B------:R-:W-:Y:S02]  /*51f0*/  LOP3.LUT R13, R13, R145, RZ, 0x3c, !PT ;  /* 0x000000910d0d7212 */ /* 0x000fe400078e3cff */
[----:B------:R-:W-:-:S04]  /*5200*/  LOP3.LUT R12, R12, 0x7ffff000, RZ, 0xc0, !PT ;  /* 0x7ffff0000c0c7812 */ /* 0x000fc800078ec0ff */
[----:B------:R-:W-:-:S05]  /*5210*/  IADD3 R12, R13, R12, R146 ;  /* 0x0000000c0d0c7210 */ /* 0x000fca0007ffe092 */
[C---:B-1----:R-:W-:Y:S02]  /*5220*/  IMAD R56, R18.reuse, 0x3000, R12 ;  /* 0x0000300012387824 */ /* 0x042fe400078e020c */
[----:B------:R-:W-:Y:S02]  /*5230*/  IMAD R12, R18, 0x3000, R94 ;  /* 0x00003000120c7824 */ /* 0x000fe400078e025e */
[----:B------:R-:W-:-:S03]  /*5240*/  IMAD R56, R56, 0x2, R2 ;  /* 0x0000000238387824 */ /* 0x000fc600078e0202 */
[----:B------:R-:W-:-:S03]  /*5250*/  LEA R12, R12, R2, 0x1 ;  /* 0x000000020c0c7211 */ /* 0x000fc600078e08ff */
[----:B------:R-:W1:Y:S04]  /*5260*/  LDS.128 R56, [R56+0x15400] ;  /* 0x0154000038387984 */ /* 0x000e680000000c00 */
[----:B------:R-:W4:Y:S01]  /*5270*/  LDS.128 R12, [R12+0x15400] ;  /* 0x015400000c0c7984 */ /* 0x000f220000000c00 */
[----:B------:R-:W-:Y:S05]  /*5280*/  @P3 BRA `(.L_x_10471) ;  /* 0x0000000400683947 */ /* 0x000fea0003800000 */
[----:B-1----:R-:W-:Y:S01]  /*5290*/  IMAD.MOV.U32 R106, RZ, RZ, R57 ;  /* 0x000000ffff6a7224 */ /* 0x002fe200078e0039 */
        /* <DEDUP_REMOVED lines=28> */
[----:B------:R-:W-:Y:S02]  /*5460*/  HADD2.F32 R106, -RZ, R120.H0_H0 ;  /* 0x20000078ff6a7230 */ /* 0x000fe40000004100 */
[----:B------:R-:W-:Y:S01]  /*5470*/  HADD2.F32 R42, -RZ, R42.H0_H0 ;  /* 0x2000002aff2a7230 */ /* 0x000fe20000004100 */
[----:B------:R-:W-:Y:S01]  /*5480*/  F2FP.F16.F32.PACK_AB R52, R52, R57 ;  /* 0x000000393434723e */ /* 0x000fe200000000ff */
[----:B------:R-:W-:Y:S01]  /*5490*/  HADD2.F32 R107, -RZ, R105.H0_H0 ;  /* 0x20000069ff6b7230 */ /* 0x000fe20000004100 */
[----:B------:R-:W-:-:S03]  /*54a0*/  F2FP.F16.F32.PACK_AB R41, R41, R13 ;  /* 0x0000000d2929723e */ /* 0x000fc600000000ff */
[----:B------:R-:W-:Y:S02]  /*54b0*/  IMAD.MOV.U32 R13, RZ, RZ, R52 ;  /* 0x000000ffff0d7224 */ /* 0x000fe400078e0034 */
[-C--:B------:R-:W-:Y:S01]  /*54c0*/  FMUL.FTZ R59, R107, R106.reuse ;  /* 0x0000006a6b3b7220 */ /* 0x080fe20000410000 */
[C---:B------:R-:W-:Y:S01]  /*54d0*/  FMUL.FTZ R106, R109.reuse, R106 ;  /* 0x0000006a6d6a7220 */ /* 0x040fe20000410000 */
[----:B------:R-:W-:Y:S02]  /*54e0*/  IMAD.MOV.U32 R57, RZ, RZ, R41 ;  /* 0x000000ffff397224 */ /* 0x000fe400078e0029 */
[-C--:B------:R-:W-:Y:S01]  /*54f0*/  FFMA.FTZ R59, R109, R108.reuse, -R59 ;  /* 0x0000006c6d3b7223 */ /* 0x080fe2000001083b */
[----:B------:R-:W-:Y:S01]  /*5500*/  FFMA.FTZ R107, R107, R108, R106 ;  /* 0x0000006c6b6b7223 */ /* 0x000fe2000001006a */
[----:B------:R-:W-:Y:S01]  /*5510*/  SHF.R.U32.HI R106, RZ, 0x10, R43 ;  /* 0x00000010ff6a7819 */ /* 0x000fe2000001162b */
[----:B------:R-:W-:Y:S01]  /*5520*/  HADD2.F32 R109, -RZ, R120.H1_H1 ;  /* 0x30000078ff6d7230 */ /* 0x000fe20000004100 */
[--C-:B------:R-:W-:Y:S01]  /*5530*/  SHF.R.U64 R43, R54, 0x10, R55.reuse ;  /* 0x00000010362b7819 */ /* 0x100fe20000001237 */
[----:B------:R-:W-:Y:S01]  /*5540*/  HADD2.F32 R54, -RZ, R105.H1_H1 ;  /* 0x30000069ff367230 */ /* 0x000fe20000004100 */
        /* <DEDUP_REMOVED lines=41> */
[----:B------:R-:W-:Y:S02]  /*57e0*/  F2FP.F16.F32.PACK_AB R53, R53, R56 ;  /* 0x000000383535723e */ /* 0x000fe400000000ff */
[----:B------:R-:W-:Y:S02]  /*57f0*/  F2FP.F16.F32.PACK_AB R43, R43, R106 ;  /* 0x0000006a2b2b723e */ /* 0x000fe400000000ff */
[----:B------:R-:W-:Y:S01]  /*5800*/  MOV R56, R40 ;  /* 0x0000002800387202 */ /* 0x000fe20000000f00 */
[----:B------:R-:W-:Y:S02]  /*5810*/  IMAD.MOV.U32 R14, RZ, RZ, R53 ;  /* 0x000000ffff0e7224 */ /* 0x000fe400078e0035 */
[----:B------:R-:W-:-:S07]  /*5820*/  IMAD.MOV.U32 R58, RZ, RZ, R43 ;  /* 0x000000ffff3a7224 */ /* 0x000fce00078e002b */
.L_x_10471:
[----:B------:R-:W-:Y:S05]  /*5830*/  BSYNC B2 ;  /* 0x0000000000027941 */ /* 0x000fea0003800000 */
.L_x_10470:
[----:B---3--:R-:W-:-:S04]  /*5840*/  LEA R40, P3, R10, R82, 0x1 ;  /* 0x000000520a287211 */ /* 0x008fc800078608ff */
[----:B--2---:R-:W-:Y:S02]  /*5850*/  LEA.HI.X R41, R10, R83, R91, 0x1, P3 ;  /* 0x000000530a297211 */ /* 0x004fe400018f0c5b */
[----:B------:R-:W-:-:S03]  /*5860*/  ISETP.GE.AND P3, PT, R104, R11, PT ;  /* 0x0000000b6800720c */ /* 0x000fc60003f66270 */
[----:B----4-:R2:W-:Y:S10]  /*5870*/  ST.E.128 desc[UR42][R40.64], R12 ;  /* 0x0000000c28007985 */ /* 0x0105f4000c101d2a */
[----:B--2---:R-:W-:-:S05]  /*5880*/  @!P3 IMAD.WIDE R12, R104, 0x2, R82 ;  /* 0x00000002680cb825 */ /* 0x004fca00078e0252 */
[----:B-1----:R4:W-:Y:S02]  /*5890*/  @!P3 ST.E.128 desc[UR42][R12.64], R56 ;  /* 0x000000380c00b985 */ /* 0x0029e4000c101d2a */
.L_x_10469:
[----:B------:R-:W-:Y:S05]  /*58a0*/  BSYNC B1 ;  /* 0x0000000000017941 */ /* 0x000fea0003800000 */
.L_x_10468:
[----:B------:R-:W-:Y:S01]  /*58b0*/  ISETP.NE.AND P3, PT, R29, RZ, PT ;  /* 0x000000ff1d00720c */ /* 0x000fe20003f65270 */
[----:B------:R-:W-:-:S12]  /*58c0*/  BSSY B1, `(.L_x_10472) ;  /* 0x000007a000017945 */ /* 0x000fd80003800000 */
[----:B------:R-:W-:Y:S05]  /*58d0*/  @!P3 BRA `(.L_x_10473) ;  /* 0x0000000400e0b947 */ /* 0x000fea0003800000 */
[----:B------:R-:W-:Y:S01]  /*58e0*/  LOP3.LUT P4, RZ, R19, 0x1, RZ, 0xc0, !PT ;  /* 0x0000000113ff7812 */ /* 0x000fe2000788c0ff */
[----:B------:R-:W-:Y:S01]  /*58f0*/  BSSY B2, `(.L_x_10474) ;  /* 0x0000070000027945 */ /* 0x000fe20003800000 */
[----:B------:R-:W-:Y:S02]  /*5900*/  ISETP.GE.AND P3, PT, R3, R96, PT ;  /* 0x000000600300720c */ /* 0x000fe40003f66270 */
[----:B----4-:R-:W-:-:S04]  /*5910*/  SEL R12, R98, R103, !P4 ;  /* 0x00000067620c7207 */ /* 0x010fc80006000000 */
[----:B------:R-:W-:-:S04]  /*5920*/  SHF.R.S32.HI R13, RZ, 0x1f, R12 ;  /* 0x0000001fff0d7819 */ /* 0x000fc8000001140c */
[----:B------:R-:W-:-:S04]  /*5930*/  LEA.HI R13, R13, R12, RZ, 0x4 ;  /* 0x0000000c0d0d7211 */ /* 0x000fc800078f20ff */
[----:B------:R-:W-:-:S04]  /*5940*/  SHF.R.S32.HI R13, RZ, 0x4, R13 ;  /* 0x00000004ff0d7819 */ /* 0x000fc8000001140d */
[----:B------:R-:W-:-:S04]  /*5950*/  LEA.HI.SX32 R52, R5, R13, 0x1d ;  /* 0x0000000d05347211 */ /* 0x000fc800078feaff */
[----:B------:R-:W-:-:S04]  /*5960*/  SHF.R.S32.HI R12, RZ, 0x1f, R52 ;  /* 0x0000001fff0c7819 */ /* 0x000fc80000011434 */
[----:B------:R-:W-:Y:S02]  /*5970*/  LEA.HI R12, R12, R52, RZ, 0x2 ;  /* 0x000000340c0c7211 */ /* 0x000fe400078f10ff */
[----:B------:R-:W-:-:S03]  /*5980*/  SHF.L.U32 R52, R52, 0x3, RZ ;  /* 0x0000000334347819 */ /* 0x000fc600000006ff */
[----:B------:R-:W-:Y:S01]  /*5990*/  IMAD.SHL.U32 R12, R12, 0x400, RZ ;  /* 0x000004000c0c7824 */ /* 0x000fe200078e00ff */
[----:B------:R-:W-:-:S04]  /*59a0*/  LOP3.LUT R13, R144, 0x18, R52, 0xf8, !PT ;  /* 0x00000018900d7812 */ /* 0x000fc800078ef834 */
[----:B------:R-:W-:Y:S02]  /*59b0*/  LOP3.LUT R13, R13, R145, RZ, 0x3c, !PT ;  /* 0x000000910d0d7212 */ /* 0x000fe400078e3cff */
[----:B------:R-:W-:-:S04]  /*59c0*/  LOP3.LUT R12, R12, 0x7ffff000, RZ, 0xc0, !PT ;  /* 0x7ffff0000c0c7812 */ /* 0x000fc800078ec0ff */
[----:B------:R-:W-:-:S05]  /*59d0*/  IADD3 R12, R13, R12, R146 ;  /* 0x0000000c0d0c7210 */ /* 0x000fca0007ffe092 */
[C---:B------:R-:W-:Y:S02]  /*59e0*/  IMAD R40, R18.reuse, 0x3000, R12 ;  /* 0x0000300012287824 */ /* 0x040fe400078e020c */
[----:B------:R-:W-:Y:S02]  /*59f0*/  IMAD R12, R18, 0x3000, R93 ;  /* 0x00003000120c7824 */ /* 0x000fe400078e025d */
[--C-:B------:R-:W-:Y:S02]  /*5a00*/  IMAD R40, R40, 0x2, R2.reuse ;  /* 0x0000000228287824 */ /* 0x100fe400078e0202 */
[----:B------:R-:W-:-:S04]  /*5a10*/  IMAD R12, R12, 0x2, R2 ;  /* 0x000000020c0c7824 */ /* 0x000fc800078e0202 */
[----:B------:R-:W4:Y:S04]  /*5a20*/  LDS.128 R40, [R40+0x15400] ;  /* 0x0154000028287984 */ /* 0x000f280000000c00 */
[----:B------:R-:W0:Y:S01]  /*5a30*/  LDS.128 R12, [R12+0x15400] ;  /* 0x015400000c0c7984 */ /* 0x000e220000000c00 */
[----:B------:R-:W-:Y:S05]  /*5a40*/  @P3 BRA `(.L_x_10475) ;  /* 0x0000000400683947 */ /* 0x000fea0003800000 */
[----:B----4-:R-:W-:Y:S01]  /*5a50*/  IMAD.MOV.U32 R54, RZ, RZ, R41 ;  /* 0x000000ffff367224 */ /* 0x010fe200078e0029 */
[----:B------:R-:W-:Y:S01]  /*5a60*/  SHF.R.U64 R36, R36, 0x10, R37 ;  /* 0x0000001024247819 */ /* 0x000fe20000001225 */
[----:B0-----:R-:W-:Y:S01]  /*5a70*/  IMAD.MOV.U32 R53, RZ, RZ, R13 ;  /* 0x000000ffff357224 */ /* 0x001fe200078e000d */
[----:B------:R-:W-:Y:S01]  /*5a80*/  SHF.R.U32.HI R37, RZ, 0x10, R37 ;  /* 0x00000010ff257819 */ /* 0x000fe20000011625 */
[----:B------:R-:W-:Y:S01]  /*5a90*/  HADD2.F32 R55, -RZ, R117.H1_H1 ;  /* 0x30000075ff377230 */ /* 0x000fe20000004100 */
[----:B------:R-:W-:Y:S01]  /*5aa0*/  SHF.R.U64 R38, R38, 0x10, R39 ;  /* 0x0000001026267819 */ /* 0x000fe20000001227 */
[----:B------:R-:W-:Y:S02]  /*5ab0*/  HADD2.F32 R13, -RZ, R54.H0_H0 ;  /* 0x20000036ff0d7230 */ /* 0x000fe40000004100 */
[----:B-1----:R-:W-:Y:S02]  /*5ac0*/  HADD2.F32 R57, -RZ, R53.H0_H0 ;  /* 0x20000035ff397230 */ /* 0x002fe40000004100 */
        /* <DEDUP_REMOVED lines=27> */
[----:B------:R-:W-:Y:S01]  /*5c80*/  F2FP.F16.F32.PACK_AB R37, R37, R13 ;  /* 0x0000000d2525723e */ /* 0x000fe200000000ff */
[----:B------:R-:W-:Y:S02]  /*5c90*/  IMAD.MOV.U32 R13, RZ, RZ, R41 ;  /* 0x000000ffff0d7224 */ /* 0x000fe400078e0029 */
[----:B------:R-:W-:Y:S01]  /*5ca0*/  FFMA.FTZ R55, R53, R54, R55 ;  /* 0x0000003635377223 */ /* 0x000fe20000010037 */
[----:B------:R-:W-:Y:S01]  /*5cb0*/  SHF.R.U32.HI R53, RZ, 0x10, R39 ;  /* 0x00000010ff357819 */ /* 0x000fe20000011627 */
[----:B------:R-:W-:Y:S01]  /*5cc0*/  IMAD.MOV.U32 R41, RZ, RZ, R37 ;  /* 0x000000ffff297224 */ /* 0x000fe200078e0025 */
        /* <DEDUP_REMOVED lines=9> */
[--C-:B------:R-:W-:Y:S02]  /*5d60*/  HADD2.F32 R43, -RZ, R40.reuse.H0_H0 ;  /* 0x20000028ff2b7230 */ /* 0x100fe40000004100 */
[----:B------:R-:W-:Y:S02]  /*5d70*/  HADD2.F32 R40, -RZ, R40.H1_H1 ;  /* 0x30000028ff287230 */ /* 0x000fe40000004100 */
[----:B------:R-:W-:Y:S01]  /*5d80*/  FFMA.FTZ R15, R50, R53, R15 ;  /* 0x00000035320f7223 */ /* 0x000fe2000001000f */
[--C-:B------:R-:W-:Y:S01]  /*5d90*/  HADD2.F32 R53, -RZ, R115.reuse.H1_H1 ;  /* 0x30000073ff357230 */ /* 0x100fe20000004100 */
[----:B------:R-:W-:Y:S01]  /*5da0*/  F2FP.F16.F32.PACK_AB R51, R51, R57 ;  /* 0x000000393333723e */ /* 0x000fe200000000ff */
[----:B------:R-:W-:Y:S02]  /*5db0*/  HADD2.F32 R50, -RZ, R12.H0_H0 ;  /* 0x2000000cff327230 */ /* 0x000fe40000004100 */
[----:B------:R-:W-:-:S02]  /*5dc0*/  HADD2.F32 R115, -RZ, R115.H0_H0 ;  /* 0x20000073ff737230 */ /* 0x000fc40000004100 */
[-C--:B------:R-:W-:Y:S01]  /*5dd0*/  FMUL.FTZ R54, R43, R53.reuse ;  /* 0x000000352b367220 */ /* 0x080fe20000410000 */
[----:B------:R-:W-:Y:S02]  /*5de0*/  HADD2.F32 R12, -RZ, R12.H1_H1 ;  /* 0x3000000cff0c7230 */ /* 0x000fe40000004100 */
[C---:B------:R-:W-:Y:S01]  /*5df0*/  FMUL.FTZ R53, R50.reuse, R53 ;  /* 0x0000003532357220 */ /* 0x040fe20000410000 */
[----:B------:R-:W-:Y:S01]  /*5e00*/  F2FP.F16.F32.PACK_AB R55, R15, R55 ;  /* 0x000000370f37723e */ /* 0x000fe200000000ff */
[-C--:B------:R-:W-:Y:S01]  /*5e10*/  FFMA.FTZ R54, R50, R115.reuse, -R54 ;  /* 0x0000007332367223 */ /* 0x080fe20000010836 */
[----:B------:R-:W-:Y:S02]  /*5e20*/  IMAD.MOV.U32 R15, RZ, RZ, R51 ;  /* 0x000000ffff0f7224 */ /* 0x000fe400078e0033 */
        /* <DEDUP_REMOVED lines=8> */
[----:B------:R-:W-:Y:S01]  /*5eb0*/  HADD2.F32 R36, -RZ, R14.H0_H0 ;  /* 0x2000000eff247230 */ /* 0x000fe20000004100 */
[----:B------:R-:W-:Y:S01]  /*5ec0*/  F2FP.F16.F32.PACK_AB R49, R49, R53 ;  /* 0x000000353131723e */ /* 0x000fe200000000ff */
[----:B------:R-:W-:Y:S02]  /*5ed0*/  HADD2.F32 R114, -RZ, R114.H1_H1 ;  /* 0x30000072ff727230 */ /* 0x000fe40000004100 */
[----:B------:R-:W-:Y:S01]  /*5ee0*/  FMUL.FTZ R50, R12, R40 ;  /* 0x000000280c327220 */ /* 0x000fe20000410000 */
[----:B------:R-:W-:-:S02]  /*5ef0*/  HADD2.F32 R42, -RZ, R42.H1_H1 ;  /* 0x3000002aff2a7230 */ /* 0x000fc40000004100 */
[C---:B------:R-:W-:Y:S01]  /*5f00*/  FMUL.FTZ R40, R36.reuse, R40 ;  /* 0x0000002824287220 */ /* 0x040fe20000410000 */
[----:B------:R-:W-:Y:S02]  /*5f10*/  HADD2.F32 R14, -RZ, R14.H1_H1 ;  /* 0x3000000eff0e7230 */ /* 0x000fe40000004100 */
[-C--:B------:R-:W-:Y:S01]  /*5f20*/  FFMA.FTZ R50, R36, R114.reuse, -R50 ;  /* 0x0000007224327223 */ /* 0x080fe20000010832 */
[----:B------:R-:W-:Y:S01]  /*5f30*/  FFMA.FTZ R40, R12, R114, R40 ;  /* 0x000000720c287223 */ /* 0x000fe20000010028 */
[-C--:B------:R-:W-:Y:S01]  /*5f40*/  FMUL.FTZ R12, R42, R39.reuse ;  /* 0x000000272a0c7220 */ /* 0x080fe20000410000 */
[----:B------:R-:W-:-:S03]  /*5f50*/  FMUL.FTZ R39, R14, R39 ;  /* 0x000000270e277220 */ /* 0x000fc60000410000 */
[-C--:B------:R-:W-:Y:S01]  /*5f60*/  FFMA.FTZ R12, R14, R38.reuse, -R12 ;  /* 0x000000260e0c7223 */ /* 0x080fe2000001080c */
[----:B------:R-:W-:-:S04]  /*5f70*/  FFMA.FTZ R39, R42, R38, R39 ;  /* 0x000000262a277223 */ /* 0x000fc80000010027 */
[----:B------:R-:W-:Y:S02]  /*5f80*/  F2FP.F16.F32.PACK_AB R50, R12, R50 ;  /* 0x000000320c32723e */ /* 0x000fe400000000ff */
[----:B------:R-:W-:Y:S01]  /*5f90*/  F2FP.F16.F32.PACK_AB R39, R39, R40 ;  /* 0x000000282727723e */ /* 0x000fe200000000ff */
[----:B------:R-:W-:Y:S01]  /*5fa0*/  IMAD.MOV.U32 R40, RZ, RZ, R49 ;  /* 0x000000ffff287224 */ /* 0x000fe200078e0031 */
[----:B------:R-:W-:Y:S01]  /*5fb0*/  MOV R12, R43 ;  /* 0x0000002b000c7202 */ /* 0x000fe20000000f00 */
[----:B------:R-:W-:Y:S01]  /*5fc0*/  IMAD.MOV.U32 R14, RZ, RZ, R50 ;  /* 0x000000ffff0e7224 */ /* 0x000fe200078e0032 */
[----:B------:R-:W-:Y:S01]  /*5fd0*/  MOV R42, R39 ;  /* 0x00000027002a7202 */ /* 0x000fe20000000f00 */
[----:B------:R-:W-:-:S07]  /*5fe0*/  IMAD.MOV.U32 R43, RZ, RZ, R55 ;  /* 0x000000ffff2b7224 */ /* 0x000fce00078e0037 */
.L_x_10475:
[----:B------:R-:W-:Y:S05]  /*5ff0*/  BSYNC B2 ;  /* 0x0000000000027941 */ /* 0x000fea0003800000 */
.L_x_10474:
[----:B---3--:R-:W-:-:S04]  /*6000*/  LEA R36, P3, R20, R82, 0x1 ;  /* 0x0000005214247211 */ /* 0x008fc800078608ff */
[----:B--2---:R-:W-:Y:S02]  /*6010*/  LEA.HI.X R37, R20, R83, R90, 0x1, P3 ;  /* 0x0000005314257211 */ /* 0x004fe400018f0c5a */
[----:B------:R-:W-:-:S03]  /*6020*/  ISETP.GE.AND P3, PT, R52, R11, PT ;  /* 0x0000000b3400720c */ /* 0x000fc60003f66270 */
[----:B0-----:R0:W-:Y:S10]  /*6030*/  ST.E.128 desc[UR42][R36.64], R12 ;  /* 0x0000000c24007985 */ /* 0x0011f4000c101d2a */
[----:B0-----:R-:W-:-:S05]  /*6040*/  @!P3 IMAD.WIDE R12, R52, 0x2, R82 ;  /* 0x00000002340cb825 */ /* 0x001fca00078e0252 */
[----:B----4-:R0:W-:Y:S02]  /*6050*/  @!P3 ST.E.128 desc[UR42][R12.64], R40 ;  /* 0x000000280c00b985 */ /* 0x0101e4000c101d2a */
.L_x_10473:
[----:B------:R-:W-:Y:S05]  /*6060*/  BSYNC B1 ;  /* 0x0000000000017941 */ /* 0x000fea0003800000 */
.L_x_10472:
[----:B------:R-:W-:-:S13]  /*6070*/  ISETP.NE.AND P3, PT, R30, RZ, PT ;  /* 0x000000ff1e00720c */ /* 0x000fda0003f65270 */
[----:B------:R-:W-:Y:S05]  /*6080*/  @!P3 BRA `(.L_x_10439) ;  /* 0x0000000800f4b947 */ /* 0x000fea0003800000 */
[----:B------:R-:W-:Y:S01]  /*6090*/  LOP3.LUT P4, RZ, R19, 0x2, RZ, 0xc0, !PT ;  /* 0x0000000213ff7812 */ /* 0x000fe2000788c0ff */
[----:B------:R-:W-:Y:S01]  /*60a0*/  BSSY B1, `(.L_x_10476) ;  /* 0x000006e000017945 */ /* 0x000fe20003800000 */
[C---:B0--3--:R-:W-:Y:S02]  /*60b0*/  LEA R40, P3, R21.reuse, R82, 0x1 ;  /* 0x0000005215287211 */ /* 0x049fe400078608ff */
[----:B------:R-:W-:Y:S02]  /*60c0*/  SEL R103, R98, R103, !P4 ;  /* 0x0000006762677207 */ /* 0x000fe40006000000 */
[----:B--2---:R-:W-:Y:S02]  /*60d0*/  LEA.HI.X R41, R21, R83, R89, 0x1, P3 ;  /* 0x0000005315297211 */ /* 0x004fe400018f0c59 */
[----:B----4-:R-:W-:Y:S02]  /*60e0*/  SHF.R.S32.HI R12, RZ, 0x1f, R103 ;  /* 0x0000001fff0c7819 */ /* 0x010fe40000011467 */
[----:B------:R-:W-:-:S02]  /*60f0*/  ISETP.GE.AND P3, PT, R4, R96, PT ;  /* 0x000000600400720c */ /* 0x000fc40003f66270 */
[----:B------:R-:W-:-:S04]  /*6100*/  LEA.HI R12, R12, R103, RZ, 0x4 ;  /* 0x000000670c0c7211 */ /* 0x000fc800078f20ff */
[----:B------:R-:W-:-:S04]  /*6110*/  SHF.R.S32.HI R13, RZ, 0x4, R12 ;  /* 0x00000004ff0d7819 */ /* 0x000fc8000001140c */
[----:B------:R-:W-:-:S04]  /*6120*/  LEA.HI.SX32 R13, R6, R13, 0x1d ;  /* 0x0000000d060d7211 */ /* 0x000fc800078feaff */
[----:B------:R-:W-:Y:S01]  /*6130*/  SHF.R.S32.HI R12, RZ, 0x1f, R13 ;  /* 0x0000001fff0c7819 */ /* 0x000fe2000001140d */
[----:B------:R-:W-:-:S03]  /*6140*/  IMAD.SHL.U32 R42, R13, 0x8, RZ ;  /* 0x000000080d2a7824 */ /* 0x000fc600078e00ff */
[----:B------:R-:W-:-:S05]  /*6150*/  LEA.HI R12, R12, R13, RZ, 0x2 ;  /* 0x0000000d0c0c7211 */ /* 0x000fca00078f10ff */
        /* <DEDUP_REMOVED lines=9> */
[----:B------:R-:W0:Y:S04]  /*61f0*/  LDS.128 R36, [R36+0x15400] ;  /* 0x0154000024247984 */ /* 0x000e280000000c00 */
[----:B------:R-:W2:Y:S01]  /*6200*/  LDS.128 R12, [R13+0x15400] ;  /* 0x015400000d0c7984 */ /* 0x000ea20000000c00 */
[----:B------:R-:W-:Y:S05]  /*6210*/  @P3 BRA `(.L_x_10477) ;  /* 0x0000000400583947 */ /* 0x000fea0003800000 */
[----:B------:R-:W-:Y:S01]  /*6220*/  HADD2.F32 R48, -RZ, R113.H1_H1 ;  /* 0x30000071ff307230 */ /* 0x000fe20000004100 */
[--C-:B------:R-:W-:Y:S01]  /*6230*/  SHF.R.U64 R32, R32, 0x10, R33.reuse ;  /* 0x0000001020207819 */ /* 0x100fe20000001221 */
[----:B0-----:R-:W-:Y:S01]  /*6240*/  HADD2.F32 R43, -RZ, R37.H0_H0 ;  /* 0x20000025ff2b7230 */ /* 0x001fe20000004100 */
[----:B------:R-:W-:Y:S01]  /*6250*/  SHF.R.U32.HI R33, RZ, 0x10, R33 ;  /* 0x00000010ff217819 */ /* 0x000fe20000011621 */
[----:B--2---:R-:W-:Y:S01]  /*6260*/  HADD2.F32 R50, -RZ, R13.H0_H0 ;  /* 0x2000000dff327230 */ /* 0x004fe20000004100 */
        /* <DEDUP_REMOVED lines=20> */
[----:B------:R-:W-:Y:S01]  /*63b0*/  MOV R37, R39 ;  /* 0x0000002700257202 */ /* 0x000fe20000000f00 */
[----:B------:R-:W-:Y:S02]  /*63c0*/  HADD2.F32 R39, -RZ, R112.H1_H1 ;  /* 0x30000070ff277230 */ /* 0x000fe40000004100 */
[----:B------:R-:W-:Y:S01]  /*63d0*/  HADD2.F32 R48, -RZ, R110.H1_H1 ;  /* 0x3000006eff307230 */ /* 0x000fe20000004100 */
[----:B------:R-:W-:Y:S01]  /*63e0*/  F2FP.F16.F32.PACK_AB R33, R33, R51 ;  /* 0x000000332121723e */ /* 0x000fe200000000ff */
[--C-:B------:R-:W-:Y:S01]  /*63f0*/  HADD2.F32 R45, -RZ, R37.reuse.H0_H0 ;  /* 0x20000025ff2d7230 */ /* 0x100fe20000004100 */
[----:B------:R-:W-:Y:S01]  /*6400*/  F2FP.F16.F32.PACK_AB R43, R13, R43 ;  /* 0x0000002b0d2b723e */ /* 0x000fe200000000ff */
[----:B------:R-:W-:-:S02]  /*6410*/  HADD2.F32 R37, -RZ, R37.H1_H1 ;  /* 0x30000025ff257230 */ /* 0x000fc40000004100 */
[----:B------:R-:W-:Y:S02]  /*6420*/  IMAD.MOV.U32 R13, RZ, RZ, R33 ;  /* 0x000000ffff0d7224 */ /* 0x000fe400078e0021 */
[-C--:B------:R-:W-:Y:S01]  /*6430*/  FMUL.FTZ R50, R45, R39.reuse ;  /* 0x000000272d327220 */ /* 0x080fe20000410000 */
[----:B------:R-:W-:-:S03]  /*6440*/  FMUL.FTZ R39, R49, R39 ;  /* 0x0000002731277220 */ /* 0x000fc60000410000 */
[-C--:B------:R-:W-:Y:S01]  /*6450*/  FFMA.FTZ R50, R49, R48.reuse, -R50 ;  /* 0x0000003031327223 */ /* 0x080fe20000010832 */
[----:B------:R-:W-:Y:S01]  /*6460*/  FFMA.FTZ R39, R45, R48, R39 ;  /* 0x000000302d277223 */ /* 0x000fe20000010027 */
[----:B------:R-:W-:Y:S02]  /*6470*/  SHF.R.U32.HI R45, RZ, 0x10, R35 ;  /* 0x00000010ff2d7819 */ /* 0x000fe40000011623 */
[--C-:B------:R-:W-:Y:S02]  /*6480*/  SHF.R.U64 R35, R46, 0x10, R47.reuse ;  /* 0x000000102e237819 */ /* 0x100fe4000000122f */
[----:B------:R-:W-:Y:S01]  /*6490*/  SHF.R.U32.HI R46, RZ, 0x10, R47 ;  /* 0x00000010ff2e7819 */ /* 0x000fe2000001162f */
[----:B------:R-:W-:Y:S02]  /*64a0*/  HADD2.F32 R45, -RZ, R45.H0_H0 ;  /* 0x2000002dff2d7230 */ /* 0x000fe40000004100 */
[----:B------:R-:W-:Y:S02]  /*64b0*/  HADD2.F32 R35, -RZ, R35.H0_H0 ;  /* 0x20000023ff237230 */ /* 0x000fe40000004100 */
[----:B------:R-:W-:-:S05]  /*64c0*/  HADD2.F32 R46, -RZ, R46.H0_H0 ;  /* 0x2000002eff2e7230 */ /* 0x000fca0000004100 */
        /* <DEDUP_REMOVED lines=15> */
[----:B------:R-:W-:Y:S02]  /*65c0*/  HADD2.F32 R37, -RZ, R44.H0_H0 ;  /* 0x2000002cff257230 */ /* 0x000fe40000004100 */
[--C-:B------:R-:W-:Y:S02]  /*65d0*/  HADD2.F32 R32, -RZ, R14.reuse.H0_H0 ;  /* 0x2000000eff207230 */ /* 0x100fe40000004100 */
[----:B------:R-:W-:Y:S02]  /*65e0*/  HADD2.F32 R14, -RZ, R14.H1_H1 ;  /* 0x3000000eff0e7230 */ /* 0x000fe40000004100 */
[-C--:B------:R-:W-:Y:S01]  /*65f0*/  FMUL.FTZ R49, R36, R37.reuse ;  /* 0x0000002524317220 */ /* 0x080fe20000410000 */
[C---:B------:R-:W-:Y:S01]  /*6600*/  FMUL.FTZ R53, R12.reuse, R37 ;  /* 0x000000250c357220 */ /* 0x040fe20000410000 */
[----:B------:R-:W-:Y:S02]  /*6610*/  IMAD.MOV.U32 R15, RZ, RZ, R47 ;  /* 0x000000ffff0f7224 */ /* 0x000fe400078e002f */
[-C--:B------:R-:W-:Y:S01]  /*6620*/  FFMA.FTZ R37, R12, R45.reuse, -R49 ;  /* 0x0000002d0c257223 */ /* 0x080fe20000010831 */
[----:B------:R-:W-:Y:S01]  /*6630*/  FFMA.FTZ R12, R36, R45, R53 ;  /* 0x0000002d240c7223 */ /* 0x000fe20000010035 */
[----:B------:R-:W-:-:S02]  /*6640*/  HADD2.F32 R49, -RZ, R112.H0_H0 ;  /* 0x20000070ff317230 */ /* 0x000fc40000004100 */
[----:B------:R-:W-:Y:S01]  /*6650*/  HADD2.F32 R36, -RZ, R38.H0_H0 ;  /* 0x20000026ff247230 */ /* 0x000fe20000004100 */
[----:B------:R-:W-:Y:S01]  /*6660*/  F2FP.F16.F32.PACK_AB R46, R37, R46 ;  /* 0x0000002e252e723e */ /* 0x000fe200000000ff */
[----:B------:R-:W-:Y:S02]  /*6670*/  HADD2.F32 R45, -RZ, R110.H0_H0 ;  /* 0x2000006eff2d7230 */ /* 0x000fe40000004100 */
[----:B------:R-:W-:Y:S02]  /*6680*/  HADD2.F32 R38, -RZ, R38.H1_H1 ;  /* 0x30000026ff267230 */ /* 0x000fe40000004100 */
[-C--:B------:R-:W-:Y:S01]  /*6690*/  FMUL.FTZ R53, R36, R49.reuse ;  /* 0x0000003124357220 */ /* 0x080fe20000410000 */
[C---:B------:R-:W-:Y:S01]  /*66a0*/  FMUL.FTZ R49, R32.reuse, R49 ;  /* 0x0000003120317220 */ /* 0x040fe20000410000 */
[----:B------:R-:W-:Y:S02]  /*66b0*/  IMAD.MOV.U32 R37, RZ, RZ, R43 ;  /* 0x000000ffff257224 */ /* 0x000fe400078e002b */
[-C--:B------:R-:W-:Y:S01]  /*66c0*/  FFMA.FTZ R32, R32, R45.reuse, -R53 ;  /* 0x0000002d20207223 */ /* 0x080fe20000010835 */
[----:B------:R-:W-:Y:S01]  /*66d0*/  FFMA.FTZ R36, R36, R45, R49 ;  /* 0x0000002d24247223 */ /* 0x000fe20000010031 */
[----:B------:R-:W-:-:S02]  /*66e0*/  HADD2.F32 R45, -RZ, R34.H0_H0 ;  /* 0x20000022ff2d7230 */ /* 0x000fc40000004100 */
[-C--:B------:R-:W-:Y:S01]  /*66f0*/  FMUL.FTZ R53, R14, R35.reuse ;  /* 0x000000230e357220 */ /* 0x080fe20000410000 */
[----:B------:R-:W-:Y:S01]  /*6700*/  FMUL.FTZ R49, R38, R35 ;  /* 0x0000002326317220 */ /* 0x000fe20000410000 */
[----:B------:R-:W-:Y:S01]  /*6710*/  F2FP.F16.F32.PACK_AB R34, R12, R113 ;  /* 0x000000710c22723e */ /* 0x000fe200000000ff */
[----:B------:R-:W-:Y:S02]  /*6720*/  IMAD.MOV.U32 R12, RZ, RZ, R46 ;  /* 0x000000ffff0c7224 */ /* 0x000fe400078e002e */
[-C--:B------:R-:W-:Y:S01]  /*6730*/  FFMA.FTZ R53, R38, R45.reuse, R53 ;  /* 0x0000002d26357223 */ /* 0x080fe20000010035 */
[----:B------:R-:W-:-:S04]  /*6740*/  FFMA.FTZ R35, R14, R45, -R49 ;  /* 0x0000002d0e237223 */ /* 0x000fc80000010831 */
[----:B------:R-:W-:Y:S01]  /*6750*/  F2FP.F16.F32.PACK_AB R38, R53, R36 ;  /* 0x000000243526723e */ /* 0x000fe200000000ff */
[----:B------:R-:W-:Y:S01]  /*6760*/  IMAD.MOV.U32 R36, RZ, RZ, R34 ;  /* 0x000000ffff247224 */ /* 0x000fe200078e0022 */
[----:B------:R-:W-:-:S07]  /*6770*/  F2FP.F16.F32.PACK_AB R14, R35, R32 ;  /* 0x00000020230e723e */ /* 0x000fce00000000ff */
.L_x_10477:
[----:B------:R-:W-:Y:S05]  /*6780*/  BSYNC B1 ;  /* 0x0000000000017941 */ /* 0x000fea0003800000 */
.L_x_10476:
[----:B--2---:R2:W-:Y:S01]  /*6790*/  ST.E.128 desc[UR42][R40.64], R12 ;  /* 0x0000000c28007985 */ /* 0x0045e2000c101d2a */
[----:B------:R-:W-:-:S13]  /*67a0*/  ISETP.GE.AND P3, PT, R42, R11, PT ;  /* 0x0000000b2a00720c */ /* 0x000fda0003f66270 */
[----:B------:R-:W-:Y:S05]  /*67b0*/  @P3 BRA `(.L_x_10439) ;  /* 0x0000000400283947 */ /* 0x000fea0003800000 */
[----:B------:R-:W-:-:S05]  /*67c0*/  IMAD.WIDE R82, R42, 0x2, R82 ;  /* 0x000000022a527825 */ /* 0x000fca00078e0252 */
[----:B0-----:R0:W-:Y:S01]  /*67d0*/  ST.E.128 desc[UR42][R82.64], R36 ;  /* 0x0000002452007985 */ /* 0x0011e2000c101d2a */
[----:B------:R-:W-:Y:S05]  /*67e0*/  BRA `(.L_x_10439) ;  /* 0x00000004001c7947 */ /* 0x000fea0003800000 */
.L_x_10431:
[----:B------:R-:W-:-:S06]  /*67f0*/  UISETP.NE.AND UP0, UPT, UR40, 0x3, UPT ;  /* 0x000000032800788c */ /* 0x000fcc000bf05270 */
[----:B------:R-:W-:-:S13]  /*6800*/  PLOP3.LUT P2, PT, PT, PT, UP0, 0x80, 0x0 ;  /* 0x000000000000781c */ /* 0x000fda0003f4f008 */
[----:B------:R-:W-:Y:S05]  /*6810*/  @!P2 BRA `(.L_x_10478) ;  /* 0x000000000004a947 */ /* 0x000fea0003800000 */
[----:B------:R-:W-:Y:S01]  /*6820*/  BPT.TRAP 0x1 ;  /* 0x000000040000795c */ /* 0x000fe20000300000 */
.L_x_10478:
[----:B------:R-:W-:Y:S01]  /*6830*/  LEA R31, R18, R2, 0x3 ;  /* 0x00000002121f7211 */ /* 0x000fe200078e18ff */
[----:B------:R-:W-:Y:S01]  /*6840*/  BSSY B1, `(.L_x_10479) ;  /* 0x0000005000017945 */ /* 0x000fe20003800000 */
[----:B------:R-:W-:Y:S02]  /*6850*/  SHF.L.U32 R79, R138, 0x1f, RZ ;  /* 0x0000001f8a4f7819 */ /* 0x000fe400000006ff */
[----:B------:R-:W-:Y:S02]  /*6860*/  SHF.R.S32.HI R76, RZ, 0x1f, R75 ;  /* 0x0000001fff4c7819 */ /* 0x000fe4000001144b */
[----:B------:R-:W0:Y:S02]  /*6870*/  SYNCS.PHASECHK.TRANS64.TRYWAIT P3, [R31+URZ+0x2d890], R79 ;  /* 0x02d8904f1f0075a7 */ /* 0x000e24000806017f */
[----:B0-----:R-:W-:Y:S05]  /*6880*/  @!P3 BRA `(.L_x_10480) ;  /* 0x0000014000b4b947 */ /* 0x001fea0003800000 */
.L_x_10705:
[----:B------:R-:W-:Y:S05]  /*6890*/  BSYNC B1 ;  /* 0x0000000000017941 */ /* 0x000fea0003800000 */
.L_x_10479:
        /* <DEDUP_REMOVED lines=20> */
[----:B------:R-:W-:Y:S01]  /*69e0*/  ISETP.GT.AND P3, PT, R78, R139, PT ;  /* 0x0000008b4e00720c */ /* 0x000fe20003f64270 */
[----:B------:R-:W-:-:S12]  /*69f0*/  BRA.DIV UR4, `(.L_x_10481) ;  /* 0x00000142046c7947 */ /* 0x000fd8000b800000 */
[----:B------:R1:W2:Y:S04]  /*6a00*/  SHFL.IDX PT, R38, R13, RZ, 0x1e1f ;  /* 0x001e1fff0d267589 */ /* 0x0002a800000e0000 */
[----:B------:R-:W3:Y:S02]  /*6a10*/  SHFL.IDX PT, R39, R39, RZ, 0x1e1f ;  /* 0x001e1fff27277589 */ /* 0x000ee400000e0000 */
.L_x_10709:
[----:B------:R-:W-:Y:S05]  /*6a20*/  @!P3 BRA `(.L_x_10439) ;  /* 0x00000000008cb947 */ /* 0x000fea0003800000 */
[----:B------:R-:W-:Y:S02]  /*6a30*/  ULDC UR4, c[0x0][0x2f4] ;  /* 0x0000bd0000047ab9 */ /* 0x000fe40000000800 */
[----:B------:R-:W-:Y:S02]  /*6a40*/  ISETP.GE.AND P5, PT, R16, UR4, PT ;  /* 0x0000000410007c0c */ /* 0x000fe4000bfa6270 */
[----:B------:R-:W-:-:S11]  /*6a50*/  ISETP.GE.AND P4, PT, R23, UR4, PT ;  /* 0x0000000417007c0c */ /* 0x000fd6000bf86270 */
[----:B-1----:R-:W1:Y:S01]  /*6a60*/  @!P5 LDS.128 R12, [R61+0x15000] ;  /* 0x015000003d0cd984 */ /* 0x002e620000000c00 */
[----:B---3--:R-:W-:-:S04]  /*6a70*/  @!P5 LEA R36, P3, R16, R39, 0x1 ;  /* 0x000000271024d211 */ /* 0x008fc800078608ff */
[----:B--2---:R-:W-:Y:S02]  /*6a80*/  @!P5 LEA.HI.X R37, R16, R38, R17, 0x1, P3 ;  /* 0x000000261025d211 */ /* 0x004fe400018f0c11 */
[----:B------:R-:W-:-:S04]  /*6a90*/  @!P4 LEA R34, P3, R23, R39, 0x1 ;  /* 0x000000271722c211 */ /* 0x000fc800078608ff */
[----:B------:R-:W-:Y:S02]  /*6aa0*/  @!P4 LEA.HI.X R35, R23, R38, R154, 0x1, P3 ;  /* 0x000000261723c211 */ /* 0x000fe400018f0c9a */
[----:B------:R-:W-:-:S13]  /*6ab0*/  ISETP.GE.AND P3, PT, R22, UR4, PT ;  /* 0x0000000416007c0c */ /* 0x000fda000bf66270 */
[----:B------:R-:W-:-:S04]  /*6ac0*/  @!P3 LEA R32, P6, R22, R39, 0x1 ;  /* 0x000000271620b211 */ /* 0x000fc800078c08ff */
[----:B------:R-:W-:Y:S01]  /*6ad0*/  @!P3 LEA.HI.X R33, R22, R38, R153, 0x1, P6 ;  /* 0x000000261621b211 */ /* 0x000fe200030f0c99 */
[----:B-1----:R1:W-:Y:S01]  /*6ae0*/  @!P5 ST.E.128 desc[UR42][R36.64], R12 ;  /* 0x0000000c2400d985 */ /* 0x0023e2000c101d2a */
[----:B------:R-:W-:-:S13]  /*6af0*/  ISETP.GE.AND P5, PT, R3, UR4, PT ;  /* 0x0000000403007c0c */ /* 0x000fda000bfa6270 */
[----:B------:R-:W2:Y:S01]  /*6b00*/  @!P5 LDS.128 R12, [R60+0x15000] ;  /* 0x015000003c0cd984 */ /* 0x000ea20000000c00 */
[----:B------:R-:W-:Y:S02]  /*6b10*/  @!P5 IMAD.SHL.U32 R11, R147, 0x8, RZ ;  /* 0x00000008930bd824 */ /* 0x000fe400078e00ff */
[----:B-1----:R-:W-:Y:S02]  /*6b20*/  @!P5 IMAD.MOV.U32 R36, RZ, RZ, R39 ;  /* 0x000000ffff24d224 */ /* 0x002fe400078e0027 */
[----:B------:R-:W-:Y:S02]  /*6b30*/  @!P5 IMAD.MOV.U32 R37, RZ, RZ, R38 ;  /* 0x000000ffff25d224 */ /* 0x000fe400078e0026 */
[----:B------:R-:W-:-:S05]  /*6b40*/  @!P5 IMAD.WIDE R36, R11, 0x2, R36 ;  /* 0x000000020b24d825 */ /* 0x000fca00078e0224 */
[----:B--2---:R1:W-:Y:S01]  /*6b50*/  @!P5 ST.E.128 desc[UR42][R36.64], R12 ;  /* 0x0000000c2400d985 */ /* 0x0043e2000c101d2a */
[----:B------:R-:W-:-:S13]  /*6b60*/  ISETP.GE.AND P5, PT, R4, UR4, PT ;  /* 0x0000000404007c0c */ /* 0x000fda000bfa6270 */
[----:B------:R-:W2:Y:S01]  /*6b70*/  @!P5 LDS.128 R12, [R61+0x17000] ;  /* 0x017000003d0cd984 */ /* 0x000ea20000000c00 */
[----:B------:R-:W-:Y:S01]  /*6b80*/  @!P5 SHF.L.U32 R11, R150, 0x3, RZ ;  /* 0x00000003960bd819 */ /* 0x000fe200000006ff */
[----:B-1----:R-:W-:Y:S02]  /*6b90*/  @!P5 IMAD.MOV.U32 R36, RZ, RZ, R39 ;  /* 0x000000ffff24d224 */ /* 0x002fe400078e0027 */
[----:B------:R-:W-:Y:S02]  /*6ba0*/  @!P5 IMAD.MOV.U32 R37, RZ, RZ, R38 ;  /* 0x000000ffff25d224 */ /* 0x000fe400078e0026 */
[----:B------:R-:W-:-:S05]  /*6bb0*/  @!P5 IMAD.WIDE R36, R11, 0x2, R36 ;  /* 0x000000020b24d825 */ /* 0x000fca00078e0224 */
[----:B--2---:R1:W-:Y:S01]  /*6bc0*/  @!P5 ST.E.128 desc[UR42][R36.64], R12 ;  /* 0x0000000c2400d985 */ /* 0x0043e2000c101d2a */
[----:B------:R-:W-:-:S03]  /*6bd0*/  ISETP.GE.AND P5, PT, R136, UR4, PT ;  /* 0x0000000488007c0c */ /* 0x000fc6000bfa6270 */
[----:B------:R-:W2:Y:S10]  /*6be0*/  @!P4 LDS.128 R12, [R60+0x17000] ;  /* 0x017000003c0cc984 */ /* 0x000eb40000000c00 */
[----:B-1----:R-:W-:-:S04]  /*6bf0*/  @!P5 LEA R36, P6, R136, R39, 0x1 ;  /* 0x000000278824d211 */ /* 0x002fc800078c08ff */
[----:B------:R-:W-:Y:S01]  /*6c00*/  @!P5 LEA.HI.X R37, R136, R38, R152, 0x1, P6 ;  /* 0x000000268825d211 */ /* 0x000fe200030f0c98 */
[----:B--2---:R-:W-:Y:S04]  /*6c10*/  @!P4 ST.E.128 desc[UR42][R34.64], R12 ;  /* 0x0000000c2200c985 */ /* 0x004fe8000c101d2a */
[----:B------:R-:W1:Y:S04]  /*6c20*/  @!P3 LDS.128 R12, [R61+0x19000] ;  /* 0x019000003d0cb984 */ /* 0x000e680000000c00 */
[----:B-1----:R-:W-:Y:S04]  /*6c30*/  @!P3 ST.E.128 desc[UR42][R32.64], R12 ;  /* 0x0000000c2000b985 */ /* 0x002fe8000c101d2a */
[----:B------:R-:W1:Y:S04]  /*6c40*/  @!P5 LDS.128 R12, [R60+0x19000] ;  /* 0x019000003c0cd984 */ /* 0x000e680000000c00 */
[----:B-1----:R4:W-:Y:S02]  /*6c50*/  @!P5 ST.E.128 desc[UR42][R36.64], R12 ;  /* 0x0000000c2400d985 */ /* 0x0029e4000c101d2a */
.L_x_10439:
[----:B------:R-:W-:Y:S05]  /*6c60*/  BSYNC B0 ;  /* 0x0000000000007941 */ /* 0x000fea0003800000 */
.L_x_10430:
[----:B------:R-:W5:Y:S01]  /*6c70*/  S2R R11, SR_TID.X ;  /* 0x00000000000b7919 */ /* 0x000f620000002100 */
[----:B------:R-:W-:Y:S01]  /*6c80*/  @!PT LDS RZ, [RZ] ;  /* 0x00000000fffff984 */ /* 0x000fe20000000800 */
[----:B------:R-:W-:Y:S01]  /*6c90*/  @!PT LDS RZ, [RZ] ;  /* 0x00000000fffff984 */ /* 0x000fe20000000800 */
[----:B------:R-:W-:Y:S01]  /*6ca0*/  @!PT LDS RZ, [RZ] ;  /* 0x00000000fffff984 */ /* 0x000fe20000000800 */
[----:B------:R-:W-:Y:S01]  /*6cb0*/  @!PT LDS RZ, [RZ] ;  /* 0x00000000fffff984 */ /* 0x000fe20000000800 */
[----:B------:R0:W-:Y:S06]  /*6cc0*/  MEMBAR.ALL.CTA ;  /* 0x0000000000007992 */ /* 0x0001ec0000008000 */
[----:B0-----:R-:W0:Y:S01]  /*6cd0*/  FENCE.VIEW.ASYNC.S ;  /* 0x00000000000073c6 */ /* 0x001e220000000000 */
[----:B------:R-:W-:Y:S05]  /*6ce0*/  WARPSYNC.ALL ;  /* 0x0000000000007948 */ /* 0x000fea0003800000 */
[----:B------:R-:W-:Y:S01]  /*6cf0*/  BSSY B0, `(.L_x_10482) ;  /* 0x0000008000007945 */ /* 0x000fe20003800000 */
[----:B0-----:R0:W-:Y:S01]  /*6d00*/  BAR.SYNC.DEFER_BLOCKING R101, 0x80 ;  /* 0x000200650000751d */ /* 0x0011e20000010000 */
[----:B-----5:R-:W-:-:S13]  /*6d10*/  LOP3.LUT P3, RZ, R11, 0x7f, RZ, 0xc0, !PT ;  /* 0x0000007f0bff7812 */ /* 0x020fda000786c0ff */
[----:B------:R-:W-:-:S05]  /*6d20*/  @!P3 VIADD R11, R31, 0x2d8a0 ;  /* 0x0002d8a01f0bb836 */ /* 0x000fca0000000000 */
[----:B------:R-:W-:-:S04]  /*6d30*/  @!P3 PRMT R11, RZ, 0x654, R11 ;  /* 0x00000654ff0bb816 */ /* 0x000fc8000000000b */
[----:B------:R0:W-:Y:S01]  /*6d40*/  @!P3 SYNCS.ARRIVE.TRANS64.RED.A1T0 RZ, [R11+URZ], RZ ;  /* 0x000000ff0bffb9a7 */ /* 0x0001e2000810043f */
[----:B------:R-:W-:Y:S05]  /*6d50*/  @!P2 BRA `(.L_x_10483) ;  /* 0x000000000004a947 */ /* 0x000fea0003800000 */
[----:B------:R-:W-:Y:S01]  /*6d60*/  BPT.TRAP 0x1 ;  /* 0x000000040000795c */ /* 0x000fe20000300000 */
.L_x_10483:
[----:B------:R-:W-:Y:S05]  /*6d70*/  BSYNC B0 ;  /* 0x0000000000007941 */ /* 0x000fea0003800000 */
.L_x_10482:
[----:B------:R-:W5:Y:S01]  /*6d80*/  SYNCS.PHASECHK.TRANS64.TRYWAIT P2, [R31+URZ+0x2d8b0], R79 ;  /* 0x02d8b04f1f0075a7 */ /* 0x000f62000804017f */
[----:B------:R-:W-:Y:S04]  /*6d90*/  BSSY B0, `(.L_x_10484) ;  /* 0x0000002000007945 */ /* 0x000fe80003800000 */
[----:B-----5:R-:W-:Y:S05]  /*6da0*/  @!P2 BRA `(.L_x_10485) ;  /* 0x0000013c00c8a947 */ /* 0x020fea0003800000 */
.L_x_10710:
[----:B------:R-:W-:Y:S05]  /*6db0*/  BSYNC B0 ;  /* 0x0000000000007941 */ /* 0x000fea0003800000 */
.L_x_10484:
[----:B------:R-:W-:Y:S01]  /*6dc0*/  ULDC.64 UR4, c[0x0][0x328] ;  /* 0x0000ca0000047ab9 */ /* 0x000fe20000000a00 */
[----:B------:R-:W-:Y:S01]  /*6dd0*/  ULDC.64 UR6, c[0x0][0x318] ;  /* 0x0000c60000067ab9 */ /* 0x000fe20000000a00 */
[----:B------:R-:W-:Y:S01]  /*6de0*/  IMAD R76, R76, UR4, RZ ;  /* 0x000000044c4c7c24 */ /* 0x000fe2000f8e02ff */
[----:B------:R-:W-:Y:S01]  /*6df0*/  BSSY B0, `(.L_x_10486) ;  /* 0x0000033000007945 */ /* 0x000fe20003800000 */
[----:B-1234-:R-:W-:-:S04]  /*6e00*/  IMAD.WIDE.U32 R12, R75, UR4, RZ ;  /* 0x000000044b0c7c25 */ /* 0x01efc8000f8e00ff */
        /* <DEDUP_REMOVED lines=10> */
[----:B0-----:R-:W-:-:S04]  /*6eb0*/  LEA R11, P2, R12, UR6, 0x1 ;  /* 0x000000060c0b7c11 */ /* 0x001fc8000f8408ff */
[----:B------:R-:W-:Y:S01]  /*6ec0*/  LEA.HI.X R12, R12, UR7, R13, 0x1, P2 ;  /* 0x000000070c0c7c11 */ /* 0x000fe200090f0c0d */
[----:B------:R0:W1:Y:S01]  /*6ed0*/  SHFL.IDX PT, R36, R11, RZ, 0x1e1f ;  /* 0x001e1fff0b247589 */ /* 0x00006200000e0000 */
[----:B------:R-:W-:-:S03]  /*6ee0*/  ISETP.GT.AND P2, PT, R78, R139, PT ;  /* 0x0000008b4e00720c */ /* 0x000fc60003f44270 */
[----:B------:R0:W2:Y:S10]  /*6ef0*/  SHFL.IDX PT, R37, R12, RZ, 0x1e1f ;  /* 0x001e1fff0c257589 */ /* 0x0000b400000e0000 */
[----:B0-----:R-:W-:Y:S05]  /*6f00*/  @!P2 BRA `(.L_x_10487) ;  /* 0x000000000084a947 */ /* 0x001fea0003800000 */
[----:B------:R-:W-:Y:S02]  /*6f10*/  ULDC UR4, c[0x0][0x2f4] ;  /* 0x0000bd0000047ab9 */ /* 0x000fe40000000800 */
        /* <DEDUP_REMOVED lines=32> */
.L_x_10487:
[----:B------:R-:W-:Y:S05]  /*7120*/  BSYNC B0 ;  /* 0x0000000000007941 */ /* 0x000fea0003800000 */
.L_x_10486:
[----:B------:R-:W-:Y:S01]  /*7130*/  @!PT LDS RZ, [RZ] ;  /* 0x00000000fffff984 */ /* 0x000fe20000000800 */
[----:B------:R-:W-:Y:S01]  /*7140*/  @!PT LDS RZ, [RZ] ;  /* 0x00000000fffff984 */ /* 0x000fe20000000800 */
[----:B------:R-:W-:Y:S01]  /*7150*/  @!PT LDS RZ, [RZ] ;  /* 0x00000000fffff984 */ /* 0x000fe20000000800 */
[----:B------:R-:W-:Y:S01]  /*7160*/  @!PT LDS RZ, [RZ] ;  /* 0x00000000fffff984 */ /* 0x000fe20000000800 */
[----:B------:R3:W-:Y:S06]  /*7170*/  MEMBAR.ALL.CTA ;  /* 0x0000000000007992 */ /* 0x0007ec0000008000 */
[----:B---3--:R-:W3:Y:S01]  /*7180*/  FENCE.VIEW.ASYNC.S ;  /* 0x00000000000073c6 */ /* 0x008ee20000000000 */
[----:B------:R-:W-:Y:S02]  /*7190*/  VIADD R18, R18, 0x1 ;  /* 0x0000000112127836 */ /* 0x000fe40000000000 */
[----:B------:R-:W-:Y:S01]  /*71a0*/  @!P3 VIADD R31, R31, 0x2d8c0 ;  /* 0x0002d8c01f1fb836 */ /* 0x000fe20000000000 */
[----:B---3--:R3:W-:Y:S02]  /*71b0*/  BAR.SYNC.DEFER_BLOCKING R101, 0x80 ;  /* 0x000200650000751d */ /* 0x0087e40000010000 */
[----:B------:R-:W-:-:S02]  /*71c0*/  ISETP.NE.AND P2, PT, R18, 0x2, PT ;  /* 0x000000021200780c */ /* 0x000fc40003f45270 */
[----:B------:R-:W-:Y:S02]  /*71d0*/  @!P3 PRMT R31, RZ, 0x654, R31 ;  /* 0x00000654ff1fb816 */ /* 0x000fe4000000001f */
[----:B------:R-:W-:Y:S02]  /*71e0*/  SEL R11, RZ, 0x1, P2 ;  /* 0x00000001ff0b7807 */ /* 0x000fe40001000000 */
[----:B------:R-:W-:Y:S02]  /*71f0*/  SEL R18, R18, RZ, P2 ;  /* 0x000000ff12127207 */ /* 0x000fe40001000000 */
[----:B------:R-:W-:Y:S01]  /*7200*/  LOP3.LUT R138, R138, R11, RZ, 0x3c, !PT ;  /* 0x0000000b8a8a7212 */ /* 0x000fe200078e3cff */
[----:B------:R3:W-:Y:S01]  /*7210*/  @!P3 SYNCS.ARRIVE.TRANS64.RED.A1T0 RZ, [R31+URZ], RZ ;  /* 0x000000ff1fffb9a7 */ /* 0x0007e2000810043f */
[----:B------:R-:W-:Y:S05]  /*7220*/  @P1 BRA `(.L_x_10488) ;  /* 0xffffffb400e01947 */ /* 0x000fea000383ffff */
[----:B0-----:R-:W0:Y:S01]  /*7230*/  S2R R12, SR_TID.X ;  /* 0x00000000000c7919 */ /* 0x001e220000002100 */
[----:B------:R-:W-:Y:S02]  /*7240*/  PLOP3.LUT P0, PT, PT, PT, PT, 0x8, 0x0 ;  /* 0x000000000000781c */ /* 0x000fe40003f0e170 */
[----:B0-----:R-:W-:-:S04]  /*7250*/  SHF.R.U32.HI R12, RZ, 0x7, R12 ;  /* 0x00000007ff0c7819 */ /* 0x001fc8000001160c */
[----:B------:R-:W-:-:S13]  /*7260*/  ISETP.NE.AND P4, PT, R12, 0x1, PT ;  /* 0x000000010c00780c */ /* 0x000fda0003f85270 */
[----:B------:R-:W-:Y:S06]  /*7270*/  @!P4 BAR.ARV 0x9, 0x100 ;  /* 0x024400000000cb1d */ /* 0x000fec0000002000 */
.L_x_10425:
[----:B------:R-:W-:Y:S01]  /*7280*/  MOV R88, RZ ;  /* 0x000000ff00587202 */ /* 0x000fe20000000f00 */
[----:B------:R-:W-:Y:S06]  /*7290*/  @P0 BRA `(.L_x_10489) ;  /* 0x00000000000c0947 */ /* 0x000fec0003800000 */
[----:B------:R-:W4:Y:S01]  /*72a0*/  FENCE.VIEW.ASYNC.G ;  /* 0x00000000000073c6 */ /* 0x000f220000000100 */
[----:B------:R-:W-:Y:S05]  /*72b0*/  WARPSYNC.ALL ;  /* 0x0000000000007948 */ /* 0x000fea0003800000 */
[----:B----4-:R-:W-:Y:S06]  /*72c0*/  BAR.ARV 0xc, 0x200 ;  /* 0x0308000000007b1d */ /* 0x010fec0000002000 */
.L_x_10489:
[----:B------:R-:W-:Y:S01]  /*72d0*/  LOP3.LUT P0, RZ, R19, 0x8, RZ, 0xc0, !PT ;  /* 0x0000000813ff7812 */ /* 0x000fe2000780c0ff */
[----:B------:R-:W-:-:S12]  /*72e0*/  BSSY B0, `(.L_x_10490) ;  /* 0x0000020000007945 */ /* 0x000fd80003800000 */
[----:B------:R-:W-:Y:S05]  /*72f0*/  @!P0 BRA `(.L_x_10491) ;  /* 0x0000000000788947 */ /* 0x000fea0003800000 */
[----:B------:R-:W4:Y:S01]  /*7300*/  LDL R0, [R1+0x58] ;  /* 0x0000580001007983 */ /* 0x000f220000100800 */
[----:B------:R-:W-:Y:S01]  /*7310*/  ULDC UR4, c[0x0][0x9f0] ;  /* 0x00027c0000047ab9 */ /* 0x000fe20000000800 */
[----:B----4-:R-:W-:-:S04]  /*7320*/  ISETP.NE.AND P0, PT, R0, RZ, PT ;  /* 0x000000ff0000720c */ /* 0x010fc80003f05270 */
[----:B------:R-:W-:-:S04]  /*7330*/  SEL R9, R0, UR4, P0 ;  /* 0x0000000400097c07 */ /* 0x000fc80008000000 */
[-C--:B------:R-:W-:Y:S02]  /*7340*/  IABS R6, R9.reuse ;  /* 0x0000000900067213 */ /* 0x080fe40000000000 */
[----:B------:R-:W-:Y:S02]  /*7350*/  IADD3 R0, R99, -0x1, R9 ;  /* 0xffffffff63007810 */ /* 0x000fe40007ffe009 */
[----:B------:R-:W4:Y:S01]  /*7360*/  I2F.RP R3, R6 ;  /* 0x0000000600037306 */ /* 0x000f220000209400 */
[-C--:B------:R-:W-:Y:S02]  /*7370*/  IABS R10, R9.reuse ;  /* 0x00000009000a7213 */ /* 0x080fe40000000000 */
[----:B------:R-:W-:Y:S02]  /*7380*/  IABS R8, R0 ;  /* 0x0000000000087213 */ /* 0x000fe40000000000 */
[----:B------:R-:W-:-:S04]  /*7390*/  LOP3.LUT R0, R0, R9, RZ, 0x3c, !PT ;  /* 0x0000000900007212 */ /* 0x000fc800078e3cff */
[----:B------:R-:W-:Y:S01]  /*73a0*/  ISETP.GE.AND P2, PT, R0, RZ, PT ;  /* 0x000000ff0000720c */ /* 0x000fe20003f46270 */
[----:B----4-:R-:W4:Y:S02]  /*73b0*/  MUFU.RCP R3, R3 ;  /* 0x0000000300037308 */ /* 0x010f240000001000 */
[----:B----4-:R-:W-:Y:S02]  /*73c0*/  VIADD R4, R3, 0xffffffe ;  /* 0x0ffffffe03047836 */ /* 0x010fe40000000000 */
[----:B------:R-:W-:-:S04]  /*73d0*/  IMAD.MOV R3, RZ, RZ, -R10 ;  /* 0x000000ffff037224 */ /* 0x000fc800078e0a0a */
[----:B------:R4:W0:Y:S02]  /*73e0*/  F2I.FTZ.U32.TRUNC.NTZ R5, R4 ;  /* 0x0000000400057305 */ /* 0x000824000021f000 */
[----:B----4-:R-:W-:Y:S02]  /*73f0*/  IMAD.MOV.U32 R4, RZ, RZ, RZ ;  /* 0x000000ffff047224 */ /* 0x010fe400078e00ff */
[----:B0-----:R-:W-:-:S04]  /*7400*/  IMAD.MOV R7, RZ, RZ, -R5 ;  /* 0x000000ffff077224 */ /* 0x001fc800078e0a05 */
        /* <DEDUP_REMOVED lines=11> */
[----:B------:R-:W-:-:S05]  /*74c0*/  @!P1 LOP3.LUT R5, RZ, R9, RZ, 0x33, !PT ;  /* 0x00000009ff059212 */ /* 0x000fca00078e33ff */
[----:B------:R-:W-:-:S07]  /*74d0*/  IMAD.MOV.U32 R88, RZ, RZ, R5 ;  /* 0x000000ffff587224 */ /* 0x000fce00078e0005 */
.L_x_10491:
[----:B------:R-:W-:Y:S05]  /*74e0*/  BSYNC B0 ;  /* 0x0000000000007941 */ /* 0x000fea0003800000 */
.L_x_10490:
[----:B------:R-:W4:Y:S01]  /*74f0*/  LDL R0, [R1+0x74] ;  /* 0x0000740001007983 */ /* 0x000f220000100800 */
        /* <DEDUP_REMOVED lines=17> */
[----:B-12---:R-:W-:-:S02]  /*7610*/  CS2R R36, SRZ ;  /* 0x0000000000247805 */ /* 0x006fc4000001ff00 */
        /* <DEDUP_REMOVED lines=8> */
[----:B----4-:R-:W-:-:S05]  /*76a0*/  IMAD R0, R0, R88, RZ ;  /* 0x0000005800007224 */ /* 0x010fca00078e02ff */
[----:B------:R1:W-:Y:S01]  /*76b0*/  STL [R1+0x3c], R0 ;  /* 0x00003c0001007387 */ /* 0x0003e20000100800 */
[----:B------:R-:W-:-:S04]  /*76c0*/  VIADDMNMX R88, R0, R88, R99, PT ;  /* 0x0000005800587246 */ /* 0x000fc80003800163 */
[----:B------:R-:W-:-:S13]  /*76d0*/  ISETP.GT.AND P1, PT, R88, R0, PT ;  /* 0x000000005800720c */ /* 0x000fda0003f24270 */
[----:B-1----:R-:W-:Y:S05]  /*76e0*/  @!P1 BRA `(.L_x_10492) ;  /* 0x0000009000e89947 */ /* 0x002fea0003800000 */
[----:B------:R-:W1:Y:S01]  /*76f0*/  S2R R0, SR_TID.X ;  /* 0x0000000000007919 */ /* 0x000e620000002100 */
[----:B------:R-:W-:Y:S01]  /*7700*/  UMOV UR4, 0xffffffff ;  /* 0xffffffff00047882 */ /* 0x000fe20000000000 */
[----:B-1----:R-:W-:-:S05]  /*7710*/  VIADD R40, R0, 0xffffff80 ;  /* 0xffffff8000287836 */ /* 0x002fca0000000000 */
[----:B------:R-:W-:-:S04]  /*7720*/  SHF.R.S32.HI R41, RZ, 0x1f, R40 ;  /* 0x0000001fff297819 */ /* 0x000fc80000011428 */
[----:B------:R-:W-:-:S04]  /*7730*/  LEA.HI R13, R41, R40, RZ, 0x7 ;  /* 0x00000028290d7211 */ /* 0x000fc800078f38ff */
[----:B------:R-:W-:Y:S01]  /*7740*/  SHF.R.S32.HI R13, RZ, 0x7, R13 ;  /* 0x00000007ff0d7819 */ /* 0x000fe2000001140d */
[----:B------:R-:W-:Y:S06]  /*7750*/  BRA.DIV UR4, `(.L_x_10493) ;  /* 0x0000013604707947 */ /* 0x000fec000b800000 */
[----:B------:R-:W1:Y:S04]  /*7760*/  SHFL.IDX PT, R0, R13, RZ, 0x1f ;  /* 0x00001fff0d007589 */ /* 0x000e6800000e0000 */
[----:B-1----:R1:W-:Y:S02]  /*7770*/  STL [R1+0x40], R0 ;  /* 0x0000400001007387 */ /* 0x0023e40000100800 */
.L_x_10713:
[----:B------:R-:W1:Y:S01]  /*7780*/  LDL R3, [R1+0x40] ;  /* 0x0000400001037983 */ /* 0x000e620000100800 */
[----:B------:R-:W-:Y:S01]  /*7790*/  BSSY B6, `(.L_x_10494) ;  /* 0x000001b000067945 */ /* 0x000fe20003800000 */
[----:B-1----:R-:W-:-:S05]  /*77a0*/  IMAD.HI R0, R3, 0x55555556, RZ ;  /* 0x5555555603007827 */ /* 0x002fca00078e02ff */
[----:B------:R-:W-:-:S05]  /*77b0*/  LEA.HI R44, R0, R0, RZ, 0x1 ;  /* 0x00000000002c7211 */ /* 0x000fca00078f08ff */
[----:B------:R-:W-:Y:S02]  /*77c0*/  IMAD R44, R44, -0x3, R3 ;  /* 0xfffffffd2c2c7824 */ /* 0x000fe400078e0203 */
[----:B------:R-:W-:-:S05]  /*77d0*/  VIADD R3, R2, 0x21800 ;  /* 0x0002180002037836 */ /* 0x000fca0000000000 */
[----:B------:R-:W-:Y:S02]  /*77e0*/  LEA R0, R44, R3, 0xd ;  /* 0x000000032c007211 */ /* 0x000fe400078e68ff */
[----:B------:R-:W-:Y:S02]  /*77f0*/  LOP3.LUT P0, RZ, R3, 0x3ff, RZ, 0xc0, !PT ;  /* 0x000003ff03ff7812 */ /* 0x000fe4000780c0ff */
[----:B------:R-:W-:-:S04]  /*7800*/  SHF.R.U32.HI R0, RZ, 0x4, R0 ;  /* 0x00000004ff007819 */ /* 0x000fc80000011600 */
[----:B------:R-:W-:-:S05]  /*7810*/  LOP3.LUT R0, R0, 0x3fff, RZ, 0xc0, !PT ;  /* 0x00003fff00007812 */ /* 0x000fca00078ec0ff */
[----:B------:R1:W-:Y:S02]  /*7820*/  STL [R1+0x48], R0 ;  /* 0x0000480001007387 */ /* 0x0003e40000100800 */
[----:B------:R-:W-:Y:S05]  /*7830*/  @!P0 BRA `(.L_x_10495) ;  /* 0x0000000000408947 */ /* 0x000fea0003800000 */
[----:B0-----:R-:W-:Y:S01]  /*7840*/  MOV R14, 0x0 ;  /* 0x00000000000e7802 */ /* 0x001fe20000000f00 */
        /* <DEDUP_REMOVED lines=14> */
[----:B01-3-5:R-:W-:Y:S05]  /*7930*/  CALL.ABS.NOINC R14 ;  /* 0x000000000e007343 */ /* 0x02bfea0003c00000 */
.L_x_10495:
[----:B------:R-:W-:Y:S05]  /*7940*/  BSYNC B6 ;  /* 0x0000000000067941 */ /* 0x000fea0003800000 */
.L_x_10494:
        /* <DEDUP_REMOVED lines=8> */
[----:B------:R2:W4:Y:S03]  /*79d0*/  SYNCS.PHASECHK.TRANS64.TRYWAIT P0, [R2+URZ+0x2d800], R3 ;  /* 0x02d80003020075a7 */ /* 0x000526000800017f */
[----:B----4-:R-:W-:Y:S05]  /*79e0*/  @!P0 NANOSLEEP.SYNCS 0x989680 ;  /* 0x009896800000895d */ /* 0x010fea0003900000 */
[----:B------:R-:W4:Y:S01]  /*79f0*/  @!P0 SYNCS.PHASECHK.TRANS64 P0, [R2+URZ+0x2d800], R3 ;  /* 0x02d80003020085a7 */ /* 0x000f22000800007f */
[----:B------:R-:W-:Y:S04]  /*7a00*/  BSSY B0, `(.L_x_10497) ;  /* 0x0000006000007945 */ /* 0x000fe80003800000 */
[----:B----4-:R-:W-:Y:S05]  /*7a10*/  @P0 BRA `(.L_x_10498) ;  /* 0x0000000000100947 */ /* 0x010fea0003800000 */
.L_x_10499:
[----:B----4-:R4:W0:Y:S02]  /*7a20*/  SYNCS.PHASECHK.TRANS64.TRYWAIT P0, [R2+URZ+0x2d800], R3 ;  /* 0x02d80003020075a7 */ /* 0x010824000800017f */
[----:B0-----:R-:W-:Y:S05]  /*7a30*/  @!P0 NANOSLEEP.SYNCS 0x989680 ;  /* 0x009896800000895d */ /* 0x001fea0003900000 */
[----:B------:R-:W0:Y:S02]  /*7a40*/  @!P0 SYNCS.PHASECHK.TRANS64 P0, [R2+URZ+0x2d800], R3 ;  /* 0x02d80003020085a7 */ /* 0x000e24000800007f */
[----:B0-----:R-:W-:Y:S05]  /*7a50*/  @!P0 BRA `(.L_x_10499) ;  /* 0xfffffffc00f08947 */ /* 0x001fea000383ffff */
.L_x_10498:
[----:B------:R-:W-:Y:S05]  /*7a60*/  BSYNC B0 ;  /* 0x0000000000007941 */ /* 0x000fea0003800000 */
.L_x_10497:
[----:B------:R-:W-:Y:S05]  /*7a70*/  BRA `(.L_x_10500) ;  /* 0x00000038008c7947 */ /* 0x000fea0003800000 */
.L_x_10496:
[----:B-1---5:R-:W-:Y:S01]  /*7a80*/  SHF.R.S32.HI R0, RZ, 0x1f, R95 ;  /* 0x0000001fff007819 */ /* 0x022fe2000001145f */
        /* <DEDUP_REMOVED lines=14> */
[----:B------:R-:W-:Y:S02]  /*7b70*/  LEA R39, P1, R6, UR6, 0x1 ;  /* 0x0000000606277c11 */ /* 0x000fe4000f8208ff */
[----:B------:R-:W-:Y:S02]  /*7b80*/  IADD3 R37, R37, R7, RZ ;  /* 0x0000000725257210 */ /* 0x000fe40007ffe0ff */
[----:B------:R-:W-:Y:S02]  /*7b90*/  LEA.HI.X R25, R4, UR5, R25, 0x1, P0 ;  /* 0x0000000504197c11 */ /* 0x000fe400080f0c19 */
[----:B------:R-:W-:Y:S01]  /*7ba0*/  LEA.HI.X R37, R6, UR7, R37, 0x1, P1 ;  /* 0x0000000706257c11 */ /* 0x000fe200088f0c25 */
[----:B------:R-:W-:Y:S06]  /*7bb0*/  @!P2 BRA `(.L_x_10501) ;  /* 0x000000000040a947 */ /* 0x000fec0003800000 */
        /* <DEDUP_REMOVED lines=15> */
[----:B0--3--:R-:W-:Y:S05]  /*7cb0*/  CALL.ABS.NOINC R14 ;  /* 0x000000000e007343 */ /* 0x009fea0003c00000 */
.L_x_10501:
[----:B------:R-:W-:Y:S01]  /*7cc0*/  ULDC.U8 UR4, c[0x0][0x410] ;  /* 0x0001040000047ab9 */ /* 0x000fe20000000000 */
[----:B------:R-:W-:Y:S01]  /*7cd0*/  BSSY B0, `(.L_x_10502) ;  /* 0x0000375000007945 */ /* 0x000fe20003800000 */
[----:B------:R-:W-:Y:S01]  /*7ce0*/  ISETP.NE.AND P0, PT, RZ, UR4, PT ;  /* 0x00000004ff007c0c */ /* 0x000fe2000bf05270 */
[----:B------:R-:W-:-:S12]  /*7cf0*/  IMAD R6, R97, 0xc0, R139 ;  /* 0x000000c061067824 */ /* 0x000fd800078e028b */
[----:B------:R-:W-:Y:S05]  /*7d00*/  @!P0 BRA `(.L_x_10503) ;  /* 0x0000001800f48947 */ /* 0x000fea0003800000 */
[----:B------:R-:W-:-:S03]  /*7d10*/  UMOV UR4, 0xffffffff ;  /* 0xffffffff00047882 */ /* 0x000fc60000000000 */
[----:B------:R-:W-:Y:S05]  /*7d20*/  BRA.DIV UR4, `(.L_x_10504) ;  /* 0x0000013204247947 */ /* 0x000fea000b800000 */
[----:B------:R1:W2:Y:S04]  /*7d30*/  SHFL.IDX PT, R3, R25, RZ, 0x1e1f ;  /* 0x001e1fff19037589 */ /* 0x0002a800000e0000 */
[----:B------:R1:W4:Y:S04]  /*7d40*/  SHFL.IDX PT, R38, R24, RZ, 0x1e1f ;  /* 0x001e1fff18267589 */ /* 0x00032800000e0000 */
[----:B------:R1:W0:Y:S04]  /*7d50*/  SHFL.IDX PT, R0, R37, RZ, 0x1e1f ;  /* 0x001e1fff25007589 */ /* 0x00022800000e0000 */
[----:B------:R-:W0:Y:S02]  /*7d60*/  SHFL.IDX PT, R39, R39, RZ, 0x1e1f ;  /* 0x001e1fff27277589 */ /* 0x000e2400000e0000 */
.L_x_10719:
[----:B------:R-:W-:Y:S01]  /*7d70*/  ULDC UR4, c[0x0][0x448] ;  /* 0x0001120000047ab9 */ /* 0x000fe20000000800 */
[----:B------:R-:W-:Y:S01]  /*7d80*/  BSSY B1, `(.L_x_10505) ;  /* 0x000005d000017945 */ /* 0x000fe20003800000 */
[----:B------:R-:W-:Y:S01]  /*7d90*/  IMAD R42, R100, UR4, RZ ;  /* 0x00000004642a7c24 */ /* 0x000fe2000f8e02ff */
[----:B------:R-:W-:Y:S02]  /*7da0*/  CS2R R34, SRZ ;  /* 0x0000000000227805 */ /* 0x000fe4000001ff00 */
[----:B---3--:R-:W-:Y:S02]  /*7db0*/  CS2R R30, SRZ ;  /* 0x00000000001e7805 */ /* 0x008fe4000001ff00 */
[----:B------:R-:W-:Y:S02]  /*7dc0*/  CS2R R26, SRZ ;  /* 0x00000000001a7805 */ /* 0x000fe4000001ff00 */
[----:B------:R-:W-:Y:S02]  /*7dd0*/  CS2R R20, SRZ ;  /* 0x0000000000147805 */ /* 0x000fe4000001ff00 */
[----:B------:R-:W-:Y:S01]  /*7de0*/  ISETP.GE.AND P0, PT, R6, R42, PT ;  /* 0x0000002a0600720c */ /* 0x000fe20003f06270 */
[----:B------:R-:W-:Y:S01]  /*7df0*/  IMAD R42, R97, -0xc0, R42 ;  /* 0xffffff40612a7824 */ /* 0x000fe200078e022a */
[----:B------:R-:W-:-:S02]  /*7e00*/  CS2R R12, SRZ ;  /* 0x00000000000c7805 */ /* 0x000fc4000001ff00 */
[----:B------:R-:W-:Y:S02]  /*7e10*/  CS2R R8, SRZ ;  /* 0x0000000000087805 */ /* 0x000fe4000001ff00 */
[----:B-1----:R-:W-:Y:S02]  /*7e20*/  CS2R R36, SRZ ;  /* 0x0000000000247805 */ /* 0x002fe4000001ff00 */
[----:B------:R-:W-:Y:S02]  /*7e30*/  CS2R R32, SRZ ;  /* 0x0000000000207805 */ /* 0x000fe4000001ff00 */
[----:B0-----:R-:W-:Y:S02]  /*7e40*/  CS2R R28, SRZ ;  /* 0x00000000001c7805 */ /* 0x001fe4000001ff00 */
[----:B------:R-:W-:Y:S02]  /*7e50*/  CS2R R24, SRZ ;  /* 0x0000000000187805 */ /* 0x000fe4000001ff00 */
[----:B------:R-:W-:-:S02]  /*7e60*/  CS2R R14, SRZ ;  /* 0x00000000000e7805 */ /* 0x000fc4000001ff00 */
[----:B------:R-:W-:Y:S01]  /*7e70*/  CS2R R10, SRZ ;  /* 0x00000000000a7805 */ /* 0x000fe2000001ff00 */
[----:B------:R-:W-:Y:S06]  /*7e80*/  @P0 BRA `(.L_x_10506) ;  /* 0x0000000400300947 */ /* 0x000fec0003800000 */
[----:B------:R-:W3:Y:S01]  /*7e90*/  LDL R47, [R1+0x28] ;  /* 0x00002800012f7983 */ /* 0x000ee20000100800 */
[----:B------:R-:W-:-:S03]  /*7ea0*/  ULDC UR4, c[0x0][0x3f4] ;  /* 0x0000fd0000047ab9 */ /* 0x000fc60000000800 */
[----:B------:R-:W2:Y:S04]  /*7eb0*/  LDL R46, [R1+0x20] ;  /* 0x00002000012e7983 */ /* 0x000ea80000100800 */
[----:B------:R-:W4:Y:S04]  /*7ec0*/  LDL R45, [R1+0x24] ;  /* 0x00002400012d7983 */ /* 0x000f280000100800 */
[----:B------:R-:W4:Y:S01]  /*7ed0*/  LDL R43, [R1+0x2c] ;  /* 0x00002c00012b7983 */ /* 0x000f220000100800 */
[C---:B------:R-:W-:Y:S01]  /*7ee0*/  ISETP.GE.AND P0, PT, R155.reuse, UR4, PT ;  /* 0x000000049b007c0c */ /* 0x040fe2000bf06270 */
[----:B------:R-:W-:Y:S01]  /*7ef0*/  IMAD.SHL.U32 R7, R155, 0x2, RZ ;  /* 0x000000029b077824 */ /* 0x000fe200078e00ff */
[----:B------:R-:W-:-:S02]  /*7f00*/  SHF.R.S32.HI R8, RZ, 0x1f, R155 ;  /* 0x0000001fff087819 */ /* 0x000fc4000001149b */
[----:B------:R-:W-:Y:S02]  /*7f10*/  CS2R R36, SRZ ;  /* 0x0000000000247805 */ /* 0x000fe4000001ff00 */
[----:B------:R-:W-:Y:S02]  /*7f20*/  CS2R R34, SRZ ;  /* 0x0000000000227805 */ /* 0x000fe4000001ff00 */
[----:B------:R-:W-:Y:S02]  /*7f30*/  CS2R R32, SRZ ;  /* 0x0000000000207805 */ /* 0x000fe4000001ff00 */
[C---:B---3--:R-:W-:Y:S01]  /*7f40*/  ISETP.GE.AND P3, PT, R47.reuse, UR4, PT ;  /* 0x000000042f007c0c */ /* 0x048fe2000bf66270 */
[C---:B------:R-:W-:Y:S01]  /*7f50*/  IMAD.SHL.U32 R24, R47.reuse, 0x2, RZ ;  /* 0x000000022f187824 */ /* 0x040fe200078e00ff */
[----:B------:R-:W-:Y:S02]  /*7f60*/  SHF.R.S32.HI R4, RZ, 0x1f, R47 ;  /* 0x0000001fff047819 */ /* 0x000fe4000001142f */
[C---:B--2---:R-:W-:Y:S01]  /*7f70*/  ISETP.GE.AND P2, PT, R46.reuse, UR4, PT ;  /* 0x000000042e007c0c */ /* 0x044fe2000bf46270 */
[----:B------:R-:W-:Y:S01]  /*7f80*/  IMAD.SHL.U32 R14, R46, 0x2, RZ ;  /* 0x000000022e0e7824 */ /* 0x000fe200078e00ff */
[----:B------:R-:W-:-:S02]  /*7f90*/  SHF.L.U64.HI R4, R47, 0x1, R4 ;  /* 0x000000012f047819 */ /* 0x000fc40000010204 */
[C---:B----4-:R-:W-:Y:S02]  /*7fa0*/  ISETP.GE.AND P1, PT, R45.reuse, UR4, PT ;  /* 0x000000042d007c0c */ /* 0x050fe4000bf26270 */
[----:B------:R-:W-:Y:S02]  /*7fb0*/  SHF.R.S32.HI R5, RZ, 0x1f, R46 ;  /* 0x0000001fff057819 */ /* 0x000fe4000001142e */
[----:B------:R-:W-:Y:S01]  /*7fc0*/  SHF.L.U32 R10, R45, 0x1, RZ ;  /* 0x000000012d0a7819 */ /* 0x000fe200000006ff */
[----:B------:R-:W-:Y:S01]  /*7fd0*/  IMAD.SHL.U32 R30, R43, 0x2, RZ ;  /* 0x000000022b1e7824 */ /* 0x000fe200078e00ff */
[-C--:B------:R-:W-:Y:S02]  /*7fe0*/  @!P3 IADD3 R26, P4, R38, R24.reuse, RZ ;  /* 0x00000018261ab210 */ /* 0x080fe40007f9e0ff */
[----:B------:R-:W-:Y:S02]  /*7ff0*/  @!P3 IADD3 R24, P5, R39, R24, RZ ;  /* 0x000000182718b210 */ /* 0x000fe40007fbe0ff */
[----:B------:R-:W-:Y:S01]  /*8000*/  SHF.L.U64.HI R5, R46, 0x1, R5 ;  /* 0x000000012e057819 */ /* 0x000fe20000010205 */
[--C-:B------:R-:W-:Y:S01]  /*8010*/  @!P3 IMAD.X R27, R3, 0x1, R4.reuse, P4 ;  /* 0x00000001031bb824 */ /* 0x100fe200020e0604 */
[-C--:B------:R-:W-:Y:S01]  /*8020*/  @!P2 IADD3 R20, P4, R38, R14.reuse, RZ ;  /* 0x0000000e2614a210 */ /* 0x080fe20007f9e0ff */
[----:B------:R-:W-:Y:S01]  /*8030*/  @!P3 IMAD.X R25, R0, 0x1, R4, P5 ;  /* 0x000000010019b824 */ /* 0x000fe200028e0604 */
[----:B------:R-:W-:-:S02]  /*8040*/  @!P2 IADD3 R14, P5, R39, R14, RZ ;  /* 0x0000000e270ea210 */ /* 0x000fc40007fbe0ff */
[----:B------:R-:W-:Y:S01]  /*8050*/  SHF.R.S32.HI R6, RZ, 0x1f, R45 ;  /* 0x0000001fff067819 */ /* 0x000fe2000001142d */
[--C-:B------:R-:W-:Y:S01]  /*8060*/  @!P2 IMAD.X R21, R3, 0x1, R5.reuse, P4 ;  /* 0x000000010315a824 */ /* 0x100fe200020e0605 */
[-C--:B------:R-:W-:Y:S01]  /*8070*/  @!P1 IADD3 R12, P4, R38, R10.reuse, RZ ;  /* 0x0000000a260c9210 */ /* 0x080fe20007f9e0ff */
[C---:B------:R-:W-:Y:S01]  /*8080*/  @!P2 IMAD.X R15, R0.reuse, 0x1, R5, P5 ;  /* 0x00000001000fa824 */ /* 0x040fe200028e0605 */
[----:B------:R-:W-:Y:S01]  /*8090*/  SHF.L.U64.HI R6, R45, 0x1, R6 ;  /* 0x000000012d067819 */ /* 0x000fe20000010206 */
[----:B------:R-:W5:Y:S01]  /*80a0*/  @!P3 LD.E.64 R32, desc[UR42][R26.64] ;  /* 0x0000002a1a20b980 */ /* 0x000f62000c101b00 */
[----:B------:R-:W-:Y:S02]  /*80b0*/  @!P1 IADD3 R10, P5, R39, R10, RZ ;  /* 0x0000000a270a9210 */ /* 0x000fe40007fbe0ff */
[----:B------:R-:W-:Y:S02]  /*80c0*/  SHF.L.U64.HI R5, R155, 0x1, R8 ;  /* 0x000000019b057819 */ /* 0x000fe40000010208 */
[----:B------:R-:W-:Y:S01]  /*80d0*/  @!P1 IADD3.X R13, R3, R6, RZ, P4, !PT ;  /* 0x00000006030d9210 */ /* 0x000fe200027fe4ff */
[----:B------:R-:W-:Y:S01]  /*80e0*/  @!P1 IMAD.X R11, R0, 0x1, R6, P5 ;  /* 0x00000001000b9824 */ /* 0x000fe200028e0606 */
[----:B------:R-:W-:-:S02]  /*80f0*/  @!P0 IADD3 R8, P5, R38, R7, RZ ;  /* 0x0000000726088210 */ /* 0x000fc40007fbe0ff */
[----:B------:R-:W-:Y:S02]  /*8100*/  ISETP.GE.AND P4, PT, R142, UR4, PT ;  /* 0x000000048e007c0c */ /* 0x000fe4000bf86270 */
[----:B------:R-:W-:Y:S01]  /*8110*/  SHF.R.S32.HI R31, RZ, 0x1f, R43 ;  /* 0x0000001fff1f7819 */ /* 0x000fe2000001142b */
[----:B------:R-:W-:Y:S01]  /*8120*/  @!P0 IMAD.X R9, R3, 0x1, R5, P5 ;  /* 0x0000000103098824 */ /* 0x000fe200028e0605 */
[----:B------:R-:W-:-:S05]  /*8130*/  @!P0 IADD3 R4, P5, R39, R7, RZ ;  /* 0x0000000727048210 */ /* 0x000fca0007fbe0ff */
[----:B------:R-:W-:Y:S01]  /*8140*/  @!P0 IMAD.X R5, R0, 0x1, R5, P5 ;  /* 0x0000000100058824 */ /* 0x000fe200028e0605 */
[----:B------:R-:W-:-:S03]  /*8150*/  ISETP.GE.AND P5, PT, R43, UR4, PT ;  /* 0x000000042b007c0c */ /* 0x000fc6000bfa6270 */
[----:B------:R-:W-:Y:S01]  /*8160*/  @!P4 MOV R6, R39 ;  /* 0x000000270006c202 */ /* 0x000fe20000000f00 */
[----:B------:R-:W-:Y:S02]  /*8170*/  @!P4 IMAD.MOV.U32 R28, RZ, RZ, R38 ;  /* 0x000000ffff1cc224 */ /* 0x000fe400078e0026 */
[----:B------:R-:W-:Y:S02]  /*8180*/  @!P4 IMAD.MOV.U32 R29, RZ, RZ, R3 ;  /* 0x000000ffff1dc224 */ /* 0x000fe400078e0003 */
[----:B------:R-:W-:Y:S02]  /*8190*/  @!P4 IMAD.MOV.U32 R7, RZ, RZ, R0 ;  /* 0x000000ffff07c224 */ /* 0x000fe400078e0000 */
[----:B------:R-:W-:-:S04]  /*81a0*/  @!P4 IMAD.WIDE R28, R142, 0x2, R28 ;  /* 0x000000028e1cc825 */ /* 0x000fc800078e021c */
[----:B------:R-:W-:Y:S01]  /*81b0*/  @!P4 IMAD.WIDE R6, R142, 0x2, R6 ;  /* 0x000000028e06c825 */ /* 0x000fe200078e0206 */
[----:B------:R-:W5:Y:S01]  /*81c0*/  @!P4 LD.E.64 R36, desc[UR42][R28.64] ;  /* 0x0000002a1c24c980 */ /* 0x000f62000c101b00 */
[----:B------:R-:W-:-:S03]  /*81d0*/  SHF.L.U64.HI R31, R43, 0x1, R31 ;  /* 0x000000012b1f7819 */ /* 0x000fc6000001021f */
[----:B------:R0:W5:Y:S02]  /*81e0*/  @!P4 LD.E.64 R34, desc[UR42][R6.64] ;  /* 0x0000002a0622c980 */ /* 0x000164000c101b00 */
[----:B0-----:R-:W-:-:S05]  /*81f0*/  @!P5 IADD3 R6, P4, R38, R30, RZ ;  /* 0x0000001e2606d210 */ /* 0x001fca0007f9e0ff */
[--C-:B------:R-:W-:Y:S01]  /*8200*/  @!P5 IMAD.X R7, R3, 0x1, R31.reuse, P4 ;  /* 0x000000010307d824 */ /* 0x100fe200020e061f */
[----:B------:R-:W-:Y:S02]  /*8210*/  @!P5 IADD3 R38, P4, R39, R30, RZ ;  /* 0x0000001e2726d210 */ /* 0x000fe40007f9e0ff */
[----:B------:R-:W-:Y:S02]  /*8220*/  CS2R R28, SRZ ;  /* 0x00000000001c7805 */ /* 0x000fe4000001ff00 */
[----:B------:R-:W-:Y:S01]  /*8230*/  CS2R R26, SRZ ;  /* 0x00000000001a7805 */ /* 0x000fe2000001ff00 */
[----:B------:R-:W-:Y:S01]  /*8240*/  @!P5 IMAD.X R39, R0, 0x1, R31, P4 ;  /* 0x000000010027d824 */ /* 0x000fe200020e061f */
[----:B------:R-:W-:Y:S02]  /*8250*/  CS2R R30, SRZ ;  /* 0x00000000001e7805 */ /* 0x000fe4000001ff00 */
[----:B------:R0:W5:Y:S04]  /*8260*/  @!P2 LD.E.64 R28, desc[UR42][R20.64] ;  /* 0x0000002a141ca980 */ /* 0x000168000c101b00 */
[----:B------:R1:W5:Y:S04]  /*8270*/  @!P2 LD.E.64 R26, desc[UR42][R14.64] ;  /* 0x0000002a0e1aa980 */ /* 0x000368000c101b00 */
[----:B------:R2:W5:Y:S01]  /*8280*/  @!P3 LD.E.64 R30, desc[UR42][R24.64] ;  /* 0x0000002a181eb980 */ /* 0x000562000c101b00 */
[----:B0-----:R-:W-:-:S02]  /*8290*/  CS2R R20, SRZ ;  /* 0x0000000000147805 */ /* 0x001fc4000001ff00 */
[----:B-1----:R-:W-:-:S04]  /*82a0*/  CS2R R14, SRZ ;  /* 0x00000000000e7805 */ /* 0x002fc8000001ff00 */
[----:B------:R0:W5:Y:S01]  /*82b0*/  @!P1 LD.E.64 R20, desc[UR42][R10.64] ;  /* 0x0000002a0a149980 */ /* 0x000162000c101b00 */
[----:B--2---:R-:W-:-:S03]  /*82c0*/  CS2R R24, SRZ ;  /* 0x0000000000187805 */ /* 0x004fc6000001ff00 */
[----:B------:R1:W5:Y:S04]  /*82d0*/  @!P0 LD.E.64 R14, desc[UR42][R8.64] ;  /* 0x0000002a080e8980 */ /* 0x000368000c101b00 */
[----:B------:R2:W5:Y:S01]  /*82e0*/  @!P1 LD.E.64 R24, desc[UR42][R12.64] ;  /* 0x0000002a0c189980 */ /* 0x000562000c101b00 */
[----:B0-----:R-:W-:Y:S02]  /*82f0*/  CS2R R10, SRZ ;  /* 0x00000000000a7805 */ /* 0x001fe4000001ff00 */
[----:B-1----:R-:W-:-:S04]  /*8300*/  CS2R R8, SRZ ;  /* 0x0000000000087805 */ /* 0x002fc8000001ff00 */
[----:B------:R0:W5:Y:S01]  /*8310*/  @!P5 LD.E.64 R10, desc[UR42][R6.64] ;  /* 0x0000002a060ad980 */ /* 0x000162000c101b00 */
[----:B--2---:R-:W-:-:S03]  /*8320*/  CS2R R12, SRZ ;  /* 0x00000000000c7805 */ /* 0x004fc6000001ff00 */
[----:B------:R0:W5:Y:S04]  /*8330*/  @!P5 LD.E.64 R8, desc[UR42][R38.64] ;  /* 0x0000002a2608d980 */ /* 0x000168000c101b00 */
[----:B------:R0:W5:Y:S02]  /*8340*/  @!P0 LD.E.64 R12, desc[UR42][R4.64] ;  /* 0x0000002a040c8980 */ /* 0x000164000c101b00 */
.L_x_10506:
[----:B------:R-:W-:Y:S05]  /*8350*/  BSYNC B1 ;  /* 0x0000000000017941 */ /* 0x000fea0003800000 */
.L_x_10505:
[----:B------:R-:W-:Y:S01]  /*8360*/  ULEA.HI UR4, UR37, UR37, URZ, 0x1 ;  /* 0x0000002525047291 */ /* 0x000fe2000f8f083f */
[----:B0----5:R-:W-:Y:S01]  /*8370*/  IMAD.MOV.U32 R4, RZ, RZ, R30 ;  /* 0x000000ffff047224 */ /* 0x021fe200078e001e */
[----:B--2---:R-:W-:Y:S01]  /*8380*/  MOV R3, R35 ;  /* 0x0000002300037202 */ /* 0x004fe20000000f00 */
[----:B------:R-:W-:Y:S01]  /*8390*/  IMAD.MOV.U32 R0, RZ, RZ, R34 ;  /* 0x000000ffff007224 */ /* 0x000fe200078e0022 */
[----:B------:R-:W-:Y:S01]  /*83a0*/  ULOP3.LUT UR4, UR4, 0xfffffffe, URZ, 0xc0, !UPT ;  /* 0xfffffffe04047892 */ /* 0x000fe2000f8ec03f */
[----:B------:R-:W-:Y:S01]  /*83b0*/  IMAD.MOV.U32 R5, RZ, RZ, R27 ;  /* 0x000000ffff057224 */ /* 0x000fe200078e001b */
[----:B------:R-:W-:Y:S01]  /*83c0*/  PRMT R50, R4, 0x5410, R3 ;  /* 0x0000541004327816 */ /* 0x000fe20000000003 */
[----:B------:R-:W-:Y:S01]  /*83d0*/  IMAD.MOV.U32 R4, RZ, RZ, R26 ;  /* 0x000000ffff047224 */ /* 0x000fe200078e001a */
[----:B------:R-:W-:Y:S01]  /*83e0*/  UIADD3 UR4, UR37, -UR4, URZ ;  /* 0x8000000425047290 */ /* 0x000fe2000fffe03f */
[----:B------:R-:W-:Y:S01]  /*83f0*/  PRMT R51, R0, 0x7610, R51 ;  /* 0x0000761000337816 */ /* 0x000fe20000000033 */
[----:B------:R-:W-:Y:S01]  /*8400*/  IMAD.MOV.U32 R0, RZ, RZ, R31 ;  /* 0x000000ffff007224 */ /* 0x000fe200078e001f */
[----:B------:R-:W-:Y:S01]  /*8410*/  PRMT R47, R47, 0x5410, R5 ;  /* 0x000054102f2f7816 */ /* 0x000fe20000000005 */
[----:B------:R-:W-:Y:S01]  /*8420*/  IMAD.MOV.U32 R5, RZ, RZ, R12 ;  /* 0x000000ffff057224 */ /* 0x000fe200078e000c */
[----:B------:R-:W-:Y:S01]  /*8430*/  PRMT R48, R4, 0x7610, R48 ;  /* 0x0000761004307816 */ /* 0x000fe20000000030 */
[----:B------:R-:W-:Y:S01]  /*8440*/  IMAD.U32 R3, RZ, RZ, UR4 ;  /* 0x00000004ff037e24 */ /* 0x000fe2000f8e00ff */
[----:B------:R-:W-:Y:S01]  /*8450*/  PRMT R49, R0, 0x7610, R49 ;  /* 0x0000761000317816 */ /* 0x000fe20000000031 */
[----:B------:R-:W-:Y:S01]  /*8460*/  IMAD.MOV.U32 R4, RZ, RZ, R21 ;  /* 0x000000ffff047224 */ /* 0x000fe200078e0015 */
[----:B------:R-:W-:Y:S01]  /*8470*/  VIMNMX R42, R42, 0xc0, PT ;  /* 0x000000c02a2a7848 */ /* 0x000fe20003fe0100 */
[----:B------:R-:W-:Y:S01]  /*8480*/  IMAD.MOV.U32 R6, RZ, RZ, R13 ;  /* 0x000000ffff067224 */ /* 0x000fe200078e000d */
[----:B------:R-:W-:Y:S01]  /*8490*/  SHF.L.U32 R3, R3, 0x1f, RZ ;  /* 0x0000001f03037819 */ /* 0x000fe200000006ff */
[----:B------:R-:W-:Y:S01]  /*84a0*/  BSSY B1, `(.L_x_10507) ;  /* 0x000001e000017945 */ /* 0x000fe20003800000 */
[----:B------:R-:W-:-:S02]  /*84b0*/  MOV R0, R20 ;  /* 0x0000001400007202 */ /* 0x000fc40000000f00 */
[----:B------:R-:W0:Y:S01]  /*84c0*/  SYNCS.PHASECHK.TRANS64.TRYWAIT P0, [R2+URZ+0x2d800], R3 ;  /* 0x02d80003020075a7 */ /* 0x000e22000800017f */
[----:B------:R-:W-:Y:S02]  /*84d0*/  ISETP.GE.AND P1, PT, R139, R42, PT ;  /* 0x0000002a8b00720c */ /* 0x000fe40003f26270 */
[----:B------:R-:W-:Y:S01]  /*84e0*/  PRMT R45, R0, 0x5410, R4 ;  /* 0x00005410002d7816 */ /* 0x000fe20000000004 */
[----:B------:R-:W-:Y:S01]  /*84f0*/  IMAD.MOV.U32 R0, RZ, RZ, R8 ;  /* 0x000000ffff007224 */ /* 0x000fe200078e0008 */
[----:B------:R-:W-:Y:S01]  /*8500*/  PRMT R42, R5, 0x5410, R6 ;  /* 0x00005410052a7816 */ /* 0x000fe20000000006 */
[----:B------:R-:W-:Y:S01]  /*8510*/  IMAD.MOV.U32 R4, RZ, RZ, R9 ;  /* 0x000000ffff047224 */ /* 0x000fe200078e0009 */
[----:B------:R-:W-:Y:S01]  /*8520*/  MOV R5, R36 ;  /* 0x0000002400057202 */ /* 0x000fe20000000f00 */
[----:B------:R-:W-:-:S03]  /*8530*/  IMAD.MOV.U32 R6, RZ, RZ, R37 ;  /* 0x000000ffff067224 */ /* 0x000fc600078e0025 */
[----:B----4-:R-:W-:Y:S01]  /*8540*/  PRMT R38, R0, 0x5410, R4 ;  /* 0x0000541000267816 */ /* 0x010fe20000000004 */
        /* <DEDUP_REMOVED lines=19> */
.L_x_10720:
[----:B------:R-:W-:Y:S05]  /*8680*/  BSYNC B1 ;  /* 0x0000000000017941 */ /* 0x000fea0003800000 */
.L_x_10507:
[----:B------:R-:W-:Y:S01]  /*8690*/  PRMT R39, R0, 0x5410, R4 ;  /* 0x0000541000277816 */ /* 0x000fe20000000004 */
[----:B------:R-:W-:Y:S06]  /*86a0*/  @P1 BRA `(.L_x_10509) ;  /* 0x0000002c005c1947 */ /* 0x000fec0003800000 */
[----:B------:R-:W2:Y:S01]  /*86b0*/  LDL R54, [R1+0x4c] ;  /* 0x00004c0001367983 */ /* 0x000ea20000100800 */
[----:B------:R-:W1:Y:S03]  /*86c0*/  LDC R4, c[0x0][0x3f4] ;  /* 0x0000fd00ff047b82 */ /* 0x000e660000000800 */
[----:B------:R-:W3:Y:S04]  /*86d0*/  LDL R53, [R1+0x28] ;  /* 0x0000280001357983 */ /* 0x000ee80000100800 */
[----:B------:R-:W4:Y:S04]  /*86e0*/  LDL R52, [R1+0x20] ;  /* 0x0000200001347983 */ /* 0x000f280000100800 */
[----:B------:R-:W5:Y:S04]  /*86f0*/  LDL R7, [R1+0x24] ;  /* 0x0000240001077983 */ /* 0x000f680000100800 */
[----:B------:R-:W5:Y:S01]  /*8700*/  LDL R6, [R1+0x2c] ;  /* 0x00002c0001067983 */ /* 0x000f620000100800 */
[----:B------:R-:W-:Y:S01]  /*8710*/  LEA.HI R40, R41, R40, RZ, 0x2 ;  /* 0x0000002829287211 */ /* 0x000fe200078f10ff */
[----:B------:R-:W-:Y:S03]  /*8720*/  BSSY B1, `(.L_x_10510) ;  /* 0x000003a000017945 */ /* 0x000fe60003800000 */
[----:B------:R-:W-:-:S02]  /*8730*/  SHF.R.S32.HI R0, RZ, 0x2, R40 ;  /* 0x00000002ff007819 */ /* 0x000fc40000011428 */
[----:B0-----:R-:W-:Y:S02]  /*8740*/  SHF.R.S32.HI R3, RZ, 0x1f, R40 ;  /* 0x0000001fff037819 */ /* 0x001fe40000011428 */
[----:B-1----:R-:W-:Y:S02]  /*8750*/  ISETP.GE.AND P6, PT, R142, R4, PT ;  /* 0x000000048e00720c */ /* 0x002fe40003fc6270 */
[----:B------:R-:W-:Y:S02]  /*8760*/  LEA.HI R3, R3, R0, RZ, 0x2 ;  /* 0x0000000003037211 */ /* 0x000fe400078f10ff */
[----:B------:R-:W-:Y:S02]  /*8770*/  ISETP.GE.AND P4, PT, R155, R4, PT ;  /* 0x000000049b00720c */ /* 0x000fe40003f86270 */
[----:B------:R-:W-:-:S05]  /*8780*/  LOP3.LUT R5, R3, 0xfffffffc, RZ, 0xc0, !PT ;  /* 0xfffffffc03057812 */ /* 0x000fca00078ec0ff */
[----:B------:R-:W-:-:S05]  /*8790*/  IMAD.IADD R5, R0, 0x1, -R5 ;  /* 0x0000000100057824 */ /* 0x000fca00078e0a05 */
[----:B------:R-:W-:Y:S02]  /*87a0*/  LOP3.LUT P0, RZ, R5, 0x2, RZ, 0xc0, !PT ;  /* 0x0000000205ff7812 */ /* 0x000fe4000780c0ff */
[----:B--2---:R-:W-:Y:S02]  /*87b0*/  LEA R3, R54, R2, 0x1 ;  /* 0x0000000236037211 */ /* 0x004fe400078e08ff */
[----:B---3--:R-:W-:-:S03]  /*87c0*/  ISETP.GE.AND P1, PT, R53, R4, PT ;  /* 0x000000043500720c */ /* 0x008fc60003f26270 */
[----:B------:R-:W-:Y:S01]  /*87d0*/  VIADD R0, R3, 0x20 ;  /* 0x0000002003007836 */ /* 0x000fe20000000000 */
[-C--:B----4-:R-:W-:Y:S02]  /*87e0*/  ISETP.GE.AND P2, PT, R52, R4.reuse, PT ;  /* 0x000000043400720c */ /* 0x090fe40003f46270 */
[-C--:B-----5:R-:W-:Y:S02]  /*87f0*/  ISETP.GE.AND P3, PT, R7, R4.reuse, PT ;  /* 0x000000040700720c */ /* 0x0a0fe40003f66270 */
[----:B------:R-:W-:Y:S01]  /*8800*/  ISETP.GE.AND P5, PT, R6, R4, PT ;  /* 0x000000040600720c */ /* 0x000fe20003fa6270 */
[----:B------:R-:W-:-:S12]  /*8810*/  @P6 BRA `(.L_x_10511) ;  /* 0x0000000000a86947 */ /* 0x000fd80003800000 */
[----:B------:R-:W0:Y:S01]  /*8820*/  LDS.128 R4, [R3+0xc400] ;  /* 0x00c4000003047984 */ /* 0x000e220000000c00 */
        /* <DEDUP_REMOVED lines=8> */
[----:B0-----:R-:W-:-:S02]  /*88b0*/  HADD2.F32 R36, -RZ, R7.H0_H0 ;  /* 0x20000007ff247230 */ /* 0x001fc40000004100 */
[----:B------:R-:W-:Y:S02]  /*88c0*/  HADD2.F32 R37, -RZ, R7.H1_H1 ;  /* 0x30000007ff257230 */ /* 0x000fe40000004100 */
[--C-:B------:R-:W-:Y:S02]  /*88d0*/  HADD2.F32 R7, -RZ, R4.reuse.H0_H0 ;  /* 0x20000004ff077230 */ /* 0x100fe40000004100 */
[----:B------:R-:W-:Y:S02]  /*88e0*/  HADD2.F32 R4, -RZ, R4.H1_H1 ;  /* 0x30000004ff047230 */ /* 0x000fe40000004100 */
[CC--:B------:R-:W-:Y:S01]  /*88f0*/  FMUL.FTZ R53, R37.reuse, R52.reuse ;  /* 0x0000003425357220 */ /* 0x0c0fe20000410000 */
[----:B------:R-:W-:Y:S01]  /*8900*/  FMUL.FTZ R37, R37, R41 ;  /* 0x0000002925257220 */ /* 0x000fe20000410000 */
[--C-:B------:R-:W-:Y:S02]  /*8910*/  HADD2.F32 R34, -RZ, R6.reuse.H0_H0 ;  /* 0x20000006ff227230 */ /* 0x100fe40000004100 */
[----:B------:R-:W-:Y:S01]  /*8920*/  FMUL.FTZ R54, R4, R51 ;  /* 0x0000003304367220 */ /* 0x000fe20000410000 */
[----:B------:R-:W-:Y:S01]  /*8930*/  FFMA.FTZ R56, R36, R52, R37 ;  /* 0x0000003424387223 */ /* 0x000fe20000010025 */
[----:B------:R-:W-:-:S02]  /*8940*/  HADD2.F32 R35, -RZ, R6.H1_H1 ;  /* 0x30000006ff237230 */ /* 0x000fc40000004100 */
[-C--:B------:R-:W-:Y:S01]  /*8950*/  FMUL.FTZ R52, R4, R40.reuse ;  /* 0x0000002804347220 */ /* 0x080fe20000410000 */
[C---:B------:R-:W-:Y:S01]  /*8960*/  FFMA.FTZ R54, R7.reuse, R40, -R54 ;  /* 0x0000002807367223 */ /* 0x040fe20000010836 */
[--C-:B------:R-:W-:Y:S02]  /*8970*/  HADD2.F32 R6, -RZ, R5.reuse.H0_H0 ;  /* 0x20000005ff067230 */ /* 0x100fe40000004100 */
[----:B------:R-:W-:Y:S01]  /*8980*/  FFMA.FTZ R53, R36, R41, -R53 ;  /* 0x0000002924357223 */ /* 0x000fe20000010835 */
[----:B------:R-:W-:Y:S02]  /*8990*/  HADD2.F32 R40, -RZ, R50.H1_H1 ;  /* 0x30000032ff287230 */ /* 0x000fe40000004100 */
[----:B------:R-:W-:Y:S01]  /*89a0*/  FFMA.FTZ R51, R7, R51, R52 ;  /* 0x0000003307337223 */ /* 0x000fe20000010034 */
[----:B------:R-:W-:Y:S02]  /*89b0*/  HADD2.F32 R5, -RZ, R5.H1_H1 ;  /* 0x30000005ff057230 */ /* 0x000fe40000004100 */
[----:B------:R-:W-:-:S02]  /*89c0*/  HADD2.F32 R36, -RZ, R58.H0_H0 ;  /* 0x2000003aff247230 */ /* 0x000fc40000004100 */
[C---:B------:R-:W-:Y:S01]  /*89d0*/  FMUL.FTZ R41, R35.reuse, R40 ;  /* 0x0000002823297220 */ /* 0x040fe20000410000 */
[----:B------:R-:W-:Y:S02]  /*89e0*/  HADD2.F32 R37, -RZ, R55.H0_H0 ;  /* 0x20000037ff257230 */ /* 0x000fe40000004100 */
[----:B------:R-:W-:Y:S02]  /*89f0*/  HADD2.F32 R4, -RZ, R57.H0_H0 ;  /* 0x20000039ff047230 */ /* 0x000fe40000004100 */
[-C--:B------:R-:W-:Y:S01]  /*8a00*/  FMUL.FTZ R35, R35, R36.reuse ;  /* 0x0000002423237220 */ /* 0x080fe20000410000 */
[C---:B------:R-:W-:Y:S01]  /*8a10*/  FFMA.FTZ R41, R34.reuse, R36, -R41 ;  /* 0x0000002422297223 */ /* 0x040fe20000010829 */
[C---:B------:R-:W-:Y:S01]  /*8a20*/  FMUL.FTZ R7, R5.reuse, R37 ;  /* 0x0000002505077220 */ /* 0x040fe20000410000 */
[----:B------:R-:W-:Y:S01]  /*8a30*/  FMUL.FTZ R52, R5, R4 ;  /* 0x0000000405347220 */ /* 0x000fe20000410000 */
[----:B------:R-:W-:Y:S02]  /*8a40*/  FFMA.FTZ R34, R34, R40, R35 ;  /* 0x0000002822227223 */ /* 0x000fe40000010023 */
[----:B------:R-:W-:Y:S01]  /*8a50*/  FFMA.FTZ R5, R6, R4, -R7 ;  /* 0x0000000406057223 */ /* 0x000fe20000010807 */
[----:B------:R-:W-:Y:S01]  /*8a60*/  F2FP.F16.F32.PACK_AB R7, R56, R53 ;  /* 0x000000353807723e */ /* 0x000fe200000000ff */
[----:B------:R-:W-:Y:S01]  /*8a70*/  FFMA.FTZ R52, R6, R37, R52 ;  /* 0x0000002506347223 */ /* 0x000fe20000010034 */
[----:B------:R-:W-:-:S02]  /*8a80*/  F2FP.F16.F32.PACK_AB R4, R51, R54 ;  /* 0x000000363304723e */ /* 0x000fc400000000ff */
[----:B------:R-:W-:Y:S02]  /*8a90*/  F2FP.F16.F32.PACK_AB R6, R34, R41 ;  /* 0x000000292206723e */ /* 0x000fe400000000ff */
[----:B------:R-:W-:-:S05]  /*8aa0*/  F2FP.F16.F32.PACK_AB R5, R52, R5 ;  /* 0x000000053405723e */ /* 0x000fca00000000ff */
[----:B------:R0:W-:Y:S02]  /*8ab0*/  STS.128 [R3+0xc400], R4 ;  /* 0x00c4000403007388 */ /* 0x0001e40000000c00 */
.L_x_10511:
[----:B------:R-:W-:Y:S05]  /*8ac0*/  BSYNC B1 ;  /* 0x0000000000017941 */ /* 0x000fea0003800000 */
.L_x_10510:
[----:B------:R-:W-:Y:S01]  /*8ad0*/  BSSY B1, `(.L_x_10512) ;  /* 0x000002d000017945 */ /* 0x000fe20003800000 */
[----:B------:R-:W-:-:S03]  /*8ae0*/  @P0 VIADD R0, R3, 0xffffffe0 ;  /* 0xffffffe003000836 */ /* 0x000fc60000000000 */
[----:B------:R-:W-:Y:S05]  /*8af0*/  @P1 BRA `(.L_x_10513) ;  /* 0x0000000000a81947 */ /* 0x000fea0003800000 */
[----:B0-----:R-:W0:Y:S01]  /*8b00*/  LDS.128 R4, [R0+0xc400] ;  /* 0x00c4000000047984 */ /* 0x001e220000000c00 */
[----:B------:R-:W-:Y:S01]  /*8b10*/  SHF.R.U32.HI R36, RZ, 0x10, R31 ;  /* 0x00000010ff247819 */ /* 0x000fe2000001161f */
[----:B------:R-:W-:Y:S01]  /*8b20*/  HADD2.F32 R34, -RZ, R58.H1_H1 ;  /* 0x3000003aff227230 */ /* 0x000fe20000004100 */
        /* <DEDUP_REMOVED lines=39> */
.L_x_10513:
[----:B------:R-:W-:Y:S05]  /*8da0*/  BSYNC B1 ;  /* 0x0000000000017941 */ /* 0x000fea0003800000 */
.L_x_10512:
[----:B------:R-:W-:Y:S04]  /*8db0*/  BSSY B1, `(.L_x_10514) ;  /* 0x000002c000017945 */ /* 0x000fe80003800000 */
        /* <DEDUP_REMOVED lines=43> */
.L_x_10515:
[----:B------:R-:W-:Y:S05]  /*9070*/  BSYNC B1 ;  /* 0x0000000000017941 */ /* 0x000fea0003800000 */
.L_x_10514:
[----:B------:R-:W-:Y:S04]  /*9080*/  BSSY B1, `(.L_x_10516) ;  /* 0x000002c000017945 */ /* 0x000fe80003800000 */
[----:B------:R-:W-:Y:S05]  /*9090*/  @P3 BRA `(.L_x_10517) ;  /* 0x0000000000a83947 */ /* 0x000fea0003800000 */
[----:B012---:R-:W0:Y:S01]  /*90a0*/  LDS.128 R4, [R0+0xf400] ;  /* 0x00f4000000047984 */ /* 0x007e220000000c00 */
        /* <DEDUP_REMOVED lines=41> */
.L_x_10517:
[----:B------:R-:W-:Y:S05]  /*9340*/  BSYNC B1 ;  /* 0x0000000000017941 */ /* 0x000fea0003800000 */
.L_x_10516:
[----:B------:R-:W-:Y:S04]  /*9350*/  BSSY B1, `(.L_x_10518) ;  /* 0x000002c000017945 */ /* 0x000fe80003800000 */
[----:B------:R-:W-:Y:S05]  /*9360*/  @P4 BRA `(.L_x_10519) ;  /* 0x0000000000a84947 */ /* 0x000fea0003800000 */
[----:B0123--:R-:W0:Y:S01]  /*9370*/  LDS.128 R4, [R3+0x12400] ;  /* 0x0124000003047984 */ /* 0x00fe220000000c00 */
        /* <DEDUP_REMOVED lines=41> */
.L_x_10519:
[----:B------:R-:W-:Y:S05]  /*9610*/  BSYNC B1 ;  /* 0x0000000000017941 */ /* 0x000fea0003800000 */
.L_x_10518:
[----:B------:R-:W-:Y:S05]  /*9620*/  @P5 BRA `(.L_x_10509) ;  /* 0x0000001c007c5947 */ /* 0x000fea0003800000 */
[----:B01234-:R-:W0:Y:S01]  /*9630*/  LDS.128 R4, [R0+0x12400] ;  /* 0x0124000000047984 */ /* 0x01fe220000000c00 */
        /* <DEDUP_REMOVED lines=42> */
.L_x_10503:
[----:B------:R-:W-:-:S03]  /*98e0*/  UMOV UR4, 0xffffffff ;  /* 0xffffffff00047882 */ /* 0x000fc60000000000 */
[----:B------:R-:W-:Y:S05]  /*98f0*/  BRA.DIV UR4, `(.L_x_10520) ;  /* 0x0000011604b87947 */ /* 0x000fea000b800000 */
[----:B------:R1:W2:Y:S04]  /*9900*/  SHFL.IDX PT, R0, R25, RZ, 0x1e1f ;  /* 0x001e1fff19007589 */ /* 0x0002a800000e0000 */
[----:B------:R1:W4:Y:S04]  /*9910*/  SHFL.IDX PT, R3, R24, RZ, 0x1e1f ;  /* 0x001e1fff18037589 */ /* 0x00032800000e0000 */
[----:B------:R-:W0:Y:S04]  /*9920*/  SHFL.IDX PT, R37, R37, RZ, 0x1e1f ;  /* 0x001e1fff25257589 */ /* 0x000e2800000e0000 */
[----:B------:R1:W0:Y:S02]  /*9930*/  SHFL.IDX PT, R38, R39, RZ, 0x1e1f ;  /* 0x001e1fff27267589 */ /* 0x00022400000e0000 */
.L_x_10726:
        /* <DEDUP_REMOVED lines=10> */
[----:B0-----:R-:W-:Y:S02]  /*99e0*/  CS2R R14, SRZ ;  /* 0x00000000000e7805 */ /* 0x001fe4000001ff00 */
[----:B-1----:R-:W-:Y:S02]  /*99f0*/  CS2R R24, SRZ ;  /* 0x0000000000187805 */ /* 0x002fe4000001ff00 */
[----:B------:R-:W-:Y:S02]  /*9a00*/  CS2R R26, SRZ ;  /* 0x00000000001a7805 */ /* 0x000fe4000001ff00 */
[----:B------:R-:W-:Y:S02]  /*9a10*/  CS2R R28, SRZ ;  /* 0x00000000001c7805 */ /* 0x000fe4000001ff00 */
[----:B---3--:R-:W-:Y:S02]  /*9a20*/  CS2R R30, SRZ ;  /* 0x00000000001e7805 */ /* 0x008fe4000001ff00 */
[----:B------:R-:W-:-:S02]  /*9a30*/  CS2R R32, SRZ ;  /* 0x0000000000207805 */ /* 0x000fc4000001ff00 */
[----:B------:R-:W-:Y:S01]  /*9a40*/  CS2R R34, SRZ ;  /* 0x0000000000227805 */ /* 0x000fe2000001ff00 */
[----:B------:R-:W-:Y:S06]  /*9a50*/  @P0 BRA `(.L_x_10522) ;  /* 0x0000000000a00947 */ /* 0x000fec0003800000 */
[C---:B------:R-:W-:Y:S01]  /*9a60*/  VIADD R4, R16.reuse, 0x10 ;  /* 0x0000001010047836 */ /* 0x040fe20000000000 */
[----:B------:R-:W-:Y:S01]  /*9a70*/  ULDC UR4, c[0x0][0x3f4] ;  /* 0x0000fd0000047ab9 */ /* 0x000fe20000000800 */
[C---:B------:R-:W-:Y:S01]  /*9a80*/  VIADD R5, R16.reuse, 0x20 ;  /* 0x0000002010057836 */ /* 0x040fe20000000000 */
[----:B------:R-:W-:Y:S01]  /*9a90*/  ISETP.GE.AND P2, PT, R16, UR4, PT ;  /* 0x0000000410007c0c */ /* 0x000fe2000bf46270 */
[----:B----4-:R-:W-:Y:S01]  /*9aa0*/  IMAD.MOV.U32 R6, RZ, RZ, R3 ;  /* 0x000000ffff067224 */ /* 0x010fe200078e0003 */
[----:B------:R-:W-:Y:S01]  /*9ab0*/  ISETP.GE.AND P3, PT, R4, UR4, PT ;  /* 0x0000000404007c0c */ /* 0x000fe2000bf66270 */
[----:B--2---:R-:W-:Y:S01]  /*9ac0*/  IMAD.MOV.U32 R7, RZ, RZ, R0 ;  /* 0x000000ffff077224 */ /* 0x004fe200078e0000 */
[----:B------:R-:W-:Y:S01]  /*9ad0*/  ISETP.GE.AND P4, PT, R5, UR4, PT ;  /* 0x0000000405007c0c */ /* 0x000fe2000bf86270 */
[----:B------:R-:W-:Y:S01]  /*9ae0*/  IMAD.MOV.U32 R8, RZ, RZ, R38 ;  /* 0x000000ffff087224 */ /* 0x000fe200078e0026 */
[----:B------:R-:W-:Y:S02]  /*9af0*/  MOV R9, R37 ;  /* 0x0000002500097202 */ /* 0x000fe40000000f00 */
[----:B------:R-:W-:-:S02]  /*9b00*/  CS2R R28, SRZ ;  /* 0x00000000001c7805 */ /* 0x000fc4000001ff00 */
[----:B------:R-:W-:Y:S02]  /*9b10*/  CS2R R30, SRZ ;  /* 0x00000000001e7805 */ /* 0x000fe4000001ff00 */
[----:B------:R-:W-:Y:S02]  /*9b20*/  CS2R R10, SRZ ;  /* 0x00000000000a7805 */ /* 0x000fe4000001ff00 */
[----:B------:R-:W-:Y:S02]  /*9b30*/  CS2R R32, SRZ ;  /* 0x0000000000207805 */ /* 0x000fe4000001ff00 */
[----:B------:R-:W-:Y:S02]  /*9b40*/  CS2R R34, SRZ ;  /* 0x0000000000227805 */ /* 0x000fe4000001ff00 */
[----:B------:R-:W-:Y:S01]  /*9b50*/  @!P2 SHF.L.U32 R36, R16, 0x1, RZ ;  /* 0x000000011024a819 */ /* 0x000fe200000006ff */
[----:B------:R-:W-:Y:S02]  /*9b60*/  @!P3 IMAD.SHL.U32 R13, R147, 0x8, RZ ;  /* 0x00000008930db824 */ /* 0x000fe400078e00ff */
[----:B------:R-:W-:Y:S01]  /*9b70*/  @!P4 IMAD.SHL.U32 R39, R150, 0x8, RZ ;  /* 0x000000089627c824 */ /* 0x000fe200078e00ff */
[-C--:B------:R-:W-:Y:S01]  /*9b80*/  @!P2 IADD3 R20, P0, R3, R36.reuse, RZ ;  /* 0x000000240314a210 */ /* 0x080fe20007f1e0ff */
[----:B------:R-:W-:Y:S01]  /*9b90*/  @!P3 IMAD.WIDE R4, R13, 0x2, R6 ;  /* 0x000000020d04b825 */ /* 0x000fe200078e0206 */
[----:B------:R-:W-:-:S02]  /*9ba0*/  @!P2 IADD3 R36, P1, R38, R36, RZ ;  /* 0x000000242624a210 */ /* 0x000fc40007f3e0ff */
        /* <DEDUP_REMOVED lines=19> */
.L_x_10522:
[----:B------:R-:W-:Y:S05]  /*9ce0*/  BSYNC B1 ;  /* 0x0000000000017941 */ /* 0x000fea0003800000 */
.L_x_10521:
[----:B------:R-:W-:Y:S01]  /*9cf0*/  ULEA.HI UR4, UR37, UR37, URZ, 0x1 ;  /* 0x0000002525047291 */ /* 0x000fe2000f8f083f */
[----:B----45:R-:W-:Y:S01]  /*9d00*/  IMAD.MOV.U32 R3, RZ, RZ, R5 ;  /* 0x000000ffff037224 */ /* 0x030fe200078e0005 */
[----:B------:R-:W-:Y:S01]  /*9d10*/  VIMNMX R40, R40, 0xc0, PT ;  /* 0x000000c028287848 */ /* 0x000fe20003fe0100 */
[----:B--2---:R-:W-:Y:S01]  /*9d20*/  IMAD.MOV.U32 R0, RZ, RZ, R4 ;  /* 0x000000ffff007224 */ /* 0x004fe200078e0004 */
[----:B------:R-:W-:Y:S01]  /*9d30*/  ULOP3.LUT UR4, UR4, 0xfffffffe, URZ, 0xc0, !UPT ;  /* 0xfffffffe04047892 */ /* 0x000fe2000f8ec03f */
[----:B-1----:R-:W-:Y:S01]  /*9d40*/  IMAD.MOV.U32 R20, RZ, RZ, R6 ;  /* 0x000000ffff147224 */ /* 0x002fe200078e0006 */
        /* <DEDUP_REMOVED lines=8> */
[----:B------:R-:W-:Y:S01]  /*9dd0*/  IMAD.MOV.U32 R36, RZ, RZ, R13 ;  /* 0x000000ffff247224 */ /* 0x000fe200078e000d */
[----:B------:R-:W-:Y:S01]  /*9de0*/  MOV R3, UR4 ;  /* 0x0000000400037c02 */ /* 0x000fe20008000f00 */
[----:B------:R-:W-:Y:S01]  /*9df0*/  IMAD.MOV.U32 R38, RZ, RZ, R25 ;  /* 0x000000ffff267224 */ /* 0x000fe200078e0019 */
[----:B------:R-:W-:Y:S01]  /*9e00*/  PRMT R57, R0, 0x7610, R57 ;  /* 0x0000761000397816 */ /* 0x000fe20000000039 */
[----:B------:R-:W-:Y:S01]  /*9e10*/  IMAD.MOV.U32 R0, RZ, RZ, R10 ;  /* 0x000000ffff007224 */ /* 0x000fe200078e000a */
[----:B------:R-:W-:Y:S01]  /*9e20*/  SHF.L.U32 R3, R3, 0x1f, RZ ;  /* 0x0000001f03037819 */ /* 0x000fe200000006ff */
[----:B------:R-:W-:Y:S01]  /*9e30*/  IMAD.MOV.U32 R37, RZ, RZ, R24 ;  /* 0x000000ffff257224 */ /* 0x000fe200078e0018 */
[----:B------:R-:W-:Y:S01]  /*9e40*/  PRMT R49, R49, 0x5410, R20 ;  /* 0x0000541031317816 */ /* 0x000fe20000000014 */
[----:B------:R-:W-:Y:S01]  /*9e50*/  IMAD.MOV.U32 R20, RZ, RZ, R11 ;  /* 0x000000ffff147224 */ /* 0x000fe200078e000b */
[----:B------:R-:W0:Y:S01]  /*9e60*/  SYNCS.PHASECHK.TRANS64.TRYWAIT P0, [R2+URZ+0x2d800], R3 ;  /* 0x02d80003020075a7 */ /* 0x000e22000800017f */
[----:B------:R-:W-:Y:S01]  /*9e70*/  MOV R21, R12 ;  /* 0x0000000c00157202 */ /* 0x000fe20000000f00 */
[----:B------:R-:W-:Y:S01]  /*9e80*/  BSSY B1, `(.L_x_10523) ;  /* 0x0000019000017945 */ /* 0x000fe20003800000 */
        /* <DEDUP_REMOVED lines=14> */
[----:B------:R-:W-:Y:S01]  /*9f70*/  PRMT R68, R0, 0x5410, R36 ;  /* 0x0000541000447816 */ /* 0x000fe20000000024 */
[----:B------:R-:W-:Y:S01]  /*9f80*/  IMAD.MOV.U32 R0, RZ, RZ, R30 ;  /* 0x000000ffff007224 */ /* 0x000fe200078e001e */
[----:B------:R-:W-:Y:S01]  /*9f90*/  MOV R37, R32 ;  /* 0x0000002000257202 */ /* 0x000fe20000000f00 */
[----:B------:R-:W-:Y:S01]  /*9fa0*/  IMAD.MOV.U32 R36, RZ, RZ, R31 ;  /* 0x000000ffff247224 */ /* 0x000fe200078e001f */
[----:B------:R-:W-:Y:S02]  /*9fb0*/  ISETP.GE.AND P1, PT, R139, R40, PT ;  /* 0x000000288b00720c */ /* 0x000fe40003f26270 */
[----:B------:R-:W-:Y:S02]  /*9fc0*/  PRMT R45, R37, 0x5410, R38 ;  /* 0x00005410252d7816 */ /* 0x000fe40000000026 */
[----:B------:R-:W-:Y:S01]  /*9fd0*/  PRMT R48, R0, 0x5410, R36 ;  /* 0x0000541000307816 */ /* 0x000fe20000000024 */
[----:B------:R-:W-:-:S02]  /*9fe0*/  IMAD.MOV.U32 R0, RZ, RZ, R34 ;  /* 0x000000ffff007224 */ /* 0x000fc400078e0022 */
[----:B------:R-:W-:Y:S01]  /*9ff0*/  IMAD.MOV.U32 R36, RZ, RZ, R35 ;  /* 0x000000ffff247224 */ /* 0x000fe200078e0023 */
[----:B0-----:R-:W-:Y:S06]  /*a000*/  @!P0 BRA `(.L_x_10524) ;  /* 0x0000011000688947 */ /* 0x001fec0003800000 */
.L_x_10727:
[----:B------:R-:W-:Y:S05]  /*a010*/  BSYNC B1 ;  /* 0x0000000000017941 */ /* 0x000fea0003800000 */
.L_x_10523:
[----:B------:R-:W-:Y:S01]  /*a020*/  PRMT R46, R0, 0x5410, R36 ;  /* 0x00005410002e7816 */ /* 0x000fe20000000024 */
[----:B------:R-:W-:Y:S06]  /*a030*/  @P1 BRA `(.L_x_10509) ;  /* 0x0000001000f81947 */ /* 0x000fec0003800000 */
[----:B0-----:R-:W0:Y:S01]  /*a040*/  LDC R3, c[0x0][0x3f4] ;  /* 0x0000fd00ff037b82 */ /* 0x001e220000000800 */
[C---:B------:R-:W-:Y:S01]  /*a050*/  VIADD R0, R16.reuse, 0x10 ;  /* 0x0000001010007836 */ /* 0x040fe20000000000 */
[----:B------:R-:W-:Y:S01]  /*a060*/  BSSY B1, `(.L_x_10525) ;  /* 0x0000066000017945 */ /* 0x000fe20003800000 */
[C---:B------:R-:W-:Y:S01]  /*a070*/  VIADD R36, R16.reuse, 0x20 ;  /* 0x0000002010247836 */ /* 0x040fe20000000000 */
[-C--:B0-----:R-:W-:Y:S02]  /*a080*/  ISETP.GE.AND P0, PT, R16, R3.reuse, PT ;  /* 0x000000031000720c */ /* 0x081fe40003f06270 */
[-C--:B------:R-:W-:Y:S02]  /*a090*/  ISETP.GE.AND P1, PT, R0, R3.reuse, PT ;  /* 0x000000030000720c */ /* 0x080fe40003f26270 */
[----:B------:R-:W-:-:S09]  /*a0a0*/  ISETP.GE.AND P2, PT, R36, R3, PT ;  /* 0x000000032400720c */ /* 0x000fd20003f46270 */
[----:B------:R-:W-:Y:S05]  /*a0b0*/  @P0 BRA `(.L_x_10526) ;  /* 0x0000000400800947 */ /* 0x000fea0003800000 */
[----:B------:R-:W2:Y:S04]  /*a0c0*/  LDL R37, [R1+0xa0] ;  /* 0x0000a00001257983 */ /* 0x000ea80000100800 */
[----:B------:R-:W3:Y:S01]  /*a0d0*/  LDL R69, [R1+0xcc] ;  /* 0x0000cc0001457983 */ /* 0x000ee20000100800 */
[----:B------:R-:W-:Y:S01]  /*a0e0*/  HADD2.F32 R60, -RZ, R60.H0_H0 ;  /* 0x2000003cff3c7230 */ /* 0x000fe20000004100 */
[----:B------:R-:W-:Y:S01]  /*a0f0*/  SHF.R.U32.HI R54, RZ, 0x10, R25 ;  /* 0x00000010ff367819 */ /* 0x000fe20000011619 */
[----:B------:R-:W-:Y:S01]  /*a100*/  HADD2.F32 R62, -RZ, R62.H0_H0 ;  /* 0x2000003eff3e7230 */ /* 0x000fe20000004100 */
[--C-:B------:R-:W-:Y:S01]  /*a110*/  SHF.R.U32.HI R63, RZ, 0x10, R5.reuse ;  /* 0x00000010ff3f7819 */ /* 0x100fe20000011605 */
[----:B------:R-:W-:Y:S01]  /*a120*/  HADD2.F32 R61, -RZ, R61.H0_H0 ;  /* 0x2000003dff3d7230 */ /* 0x000fe20000004100 */
[----:B------:R-:W-:Y:S01]  /*a130*/  SHF.R.U64 R4, R4, 0x10, R5 ;  /* 0x0000001004047819 */ /* 0x000fe20000001205 */
[----:B------:R-:W-:Y:S01]  /*a140*/  HADD2.F32 R54, -RZ, R54.H0_H0 ;  /* 0x20000036ff367230 */ /* 0x000fe20000004100 */
[--C-:B------:R-:W-:Y:S01]  /*a150*/  SHF.R.U64 R5, R26, 0x10, R27.reuse ;  /* 0x000000101a057819 */ /* 0x100fe2000000121b */
[----:B------:R-:W-:Y:S01]  /*a160*/  HADD2.F32 R63, -RZ, R63.H0_H0 ;  /* 0x2000003fff3f7230 */ /* 0x000fe20000004100 */
[----:B------:R-:W-:-:S02]  /*a170*/  SHF.R.U32.HI R26, RZ, 0x10, R27 ;  /* 0x00000010ff1a7819 */ /* 0x000fc4000001161b */
[--C-:B------:R-:W-:Y:S01]  /*a180*/  SHF.R.U64 R6, R6, 0x10, R7.reuse ;  /* 0x0000001006067819 */ /* 0x100fe20000001207 */
[----:B------:R-:W-:Y:S01]  /*a190*/  HADD2.F32 R5, -RZ, R5.H0_H0 ;  /* 0x20000005ff057230 */ /* 0x000fe20000004100 */
[----:B------:R-:W-:Y:S02]  /*a1a0*/  SHF.R.U32.HI R7, RZ, 0x10, R7 ;  /* 0x00000010ff077819 */ /* 0x000fe40000011607 */
[----:B------:R-:W-:Y:S02]  /*a1b0*/  SHF.R.U64 R24, R24, 0x10, R25 ;  /* 0x0000001018187819 */ /* 0x000fe40000001219 */
[----:B--2---:R-:W-:-:S04]  /*a1c0*/  LEA.HI R0, R3, R37, RZ, 0x1d ;  /* 0x0000002503007211 */ /* 0x004fc800078fe8ff */
[----:B------:R-:W-:-:S04]  /*a1d0*/  SHF.R.S32.HI R37, RZ, 0x1f, R0 ;  /* 0x0000001fff257819 */ /* 0x000fc80000011400 */
[----:B------:R-:W-:Y:S02]  /*a1e0*/  LEA.HI R36, R37, R0, RZ, 0x2 ;  /* 0x0000000025247211 */ /* 0x000fe400078f10ff */
[----:B------:R-:W-:Y:S02]  /*a1f0*/  SHF.L.U32 R37, R0, 0x3, RZ ;  /* 0x0000000300257819 */ /* 0x000fe400000006ff */
[----:B------:R-:W-:Y:S02]  /*a200*/  SHF.R.S32.HI R39, RZ, 0x2, R36 ;  /* 0x00000002ff277819 */ /* 0x000fe40000011424 */
[----:B------:R-:W-:-:S03]  /*a210*/  LOP3.LUT R0, R144, 0x18, R37, 0xf8, !PT ;  /* 0x0000001890007812 */ /* 0x000fc600078ef825 */
[----:B------:R-:W-:Y:S01]  /*a220*/  IMAD R40, R39, 0x1800, R146 ;  /* 0x0000180027287824 */ /* 0x000fe200078e0292 */
[----:B------:R-:W-:Y:S01]  /*a230*/  LOP3.LUT R41, R0, R145, RZ, 0x3c, !PT ;  /* 0x0000009100297212 */ /* 0x000fe200078e3cff */
[----:B---3--:R-:W0:Y:S04]  /*a240*/  LDS.128 R36, [R69] ;  /* 0x0000000045247984 */ /* 0x008e280000000c00 */
[----:B------:R-:W-:-:S04]  /*a250*/  IMAD.IADD R41, R40, 0x1, R41 ;  /* 0x0000000128297824 */ /* 0x000fc800078e0229 */
        /* <DEDUP_REMOVED lines=8> */
[----:B------:R-:W-:Y:S02]  /*a2e0*/  HADD2.F32 R36, -RZ, R36.H1_H1 ;  /* 0x30000024ff247230 */ /* 0x000fe40000004100 */
        /* <DEDUP_REMOVED lines=8> */
[----:B------:R-:W-:Y:S01]  /*a370*/  FFMA.FTZ R41, R55, R62, R66 ;  /* 0x0000003e37297223 */ /* 0x000fe20000010042 */
[----:B------:R-:W-:Y:S02]  /*a380*/  HADD2.F32 R55, -RZ, R67.H0_H0 ;  /* 0x20000043ff377230 */ /* 0x000fe40000004100 */
[-C--:B------:R-:W-:Y:S01]  /*a390*/  FMUL.FTZ R67, R59, R54.reuse ;  /* 0x000000363b437220 */ /* 0x080fe20000410000 */
[----:B------:R-:W-:Y:S01]  /*a3a0*/  FMUL.FTZ R59, R58, R61 ;  /* 0x0000003d3a3b7220 */ /* 0x000fe20000410000 */
[----:B------:R-:W-:Y:S02]  /*a3b0*/  HADD2.F32 R62, -RZ, R57.H1_H1 ;  /* 0x30000039ff3e7230 */ /* 0x000fe40000004100 */
[----:B------:R-:W-:Y:S01]  /*a3c0*/  FFMA.FTZ R54, R56, R54, -R65 ;  /* 0x0000003638367223 */ /* 0x000fe20000010841 */
[-C--:B------:R-:W-:Y:S01]  /*a3d0*/  FMUL.FTZ R60, R58, R55.reuse ;  /* 0x000000373a3c7220 */ /* 0x080fe20000410000 */
[----:B------:R-:W-:Y:S01]  /*a3e0*/  FFMA.FTZ R55, R52, R55, -R59 ;  /* 0x0000003734377223 */ /* 0x000fe2000001083b */
[----:B------:R-:W-:-:S02]  /*a3f0*/  HADD2.F32 R58, -RZ, R68.H0_H0 ;  /* 0x20000044ff3a7230 */ /* 0x000fc40000004100 */
[C---:B------:R-:W-:Y:S01]  /*a400*/  FMUL.FTZ R66, R53.reuse, R62 ;  /* 0x0000003e35427220 */ /* 0x040fe20000410000 */
[----:B------:R-:W-:Y:S02]  /*a410*/  HADD2.F32 R51, -RZ, R43.H0_H0 ;  /* 0x2000002bff337230 */ /* 0x000fe40000004100 */
[----:B------:R-:W-:Y:S01]  /*a420*/  FFMA.FTZ R52, R52, R61, R60 ;  /* 0x0000003d34347223 */ /* 0x000fe2000001003c */
[----:B------:R-:W-:Y:S02]  /*a430*/  HADD2.F32 R64, -RZ, R57.H0_H0 ;  /* 0x20000039ff407230 */ /* 0x000fe40000004100 */
[----:B------:R-:W-:Y:S01]  /*a440*/  FFMA.FTZ R56, R56, R63, R67 ;  /* 0x0000003f38387223 */ /* 0x000fe20000010043 */
[----:B------:R-:W-:Y:S02]  /*a450*/  HADD2.F32 R60, -RZ, R68.H1_H1 ;  /* 0x30000044ff3c7230 */ /* 0x000fe40000004100 */
[-C--:B------:R-:W-:Y:S01]  /*a460*/  FMUL.FTZ R68, R53, R58.reuse ;  /* 0x0000003a35447220 */ /* 0x080fe20000410000 */
[----:B------:R-:W-:Y:S01]  /*a470*/  FFMA.FTZ R53, R27, R58, -R66 ;  /* 0x0000003a1b357223 */ /* 0x000fe20000010842 */
[----:B------:R-:W-:Y:S01]  /*a480*/  FMUL.FTZ R70, R51, R64 ;  /* 0x0000004033467220 */ /* 0x000fe20000410000 */
[----:B------:R-:W-:-:S02]  /*a490*/  HADD2.F32 R43, -RZ, R43.H1_H1 ;  /* 0x3000002bff2b7230 */ /* 0x000fc40000004100 */
[-C--:B------:R-:W-:Y:S01]  /*a4a0*/  FMUL.FTZ R51, R51, R60.reuse ;  /* 0x0000003c33337220 */ /* 0x080fe20000410000 */
[----:B------:R-:W-:Y:S02]  /*a4b0*/  HADD2.F32 R66, -RZ, R7.H0_H0 ;  /* 0x20000007ff427230 */ /* 0x000fe40000004100 */
[----:B------:R-:W-:Y:S01]  /*a4c0*/  FFMA.FTZ R70, R25, R60, -R70 ;  /* 0x0000003c19467223 */ /* 0x000fe20000010846 */
[----:B------:R-:W-:Y:S02]  /*a4d0*/  HADD2.F32 R58, -RZ, R26.H0_H0 ;  /* 0x2000001aff3a7230 */ /* 0x000fe40000004100 */
[----:B------:R-:W-:Y:S01]  /*a4e0*/  FFMA.FTZ R26, R27, R62, R68 ;  /* 0x0000003e1b1a7223 */ /* 0x000fe20000010044 */
        /* <DEDUP_REMOVED lines=11> */
[----:B------:R-:W-:-:S02]  /*a5a0*/  HADD2.F32 R38, -RZ, R38.H1_H1 ;  /* 0x30000026ff267230 */ /* 0x000fc40000004100 */
[C---:B------:R-:W-:Y:S01]  /*a5b0*/  FMUL.FTZ R43, R42.reuse, R27 ;  /* 0x0000001b2a2b7220 */ /* 0x040fe20000410000 */
[----:B------:R-:W-:Y:S01]  /*a5c0*/  FMUL.FTZ R42, R42, R5 ;  /* 0x000000052a2a7220 */ /* 0x000fe20000410000 */
[-C--:B------:R-:W-:Y:S01]  /*a5d0*/  FMUL.FTZ R40, R40, R7.reuse ;  /* 0x0000000728287220 */ /* 0x080fe20000410000 */
[----:B------:R-:W-:Y:S01]  /*a5e0*/  FFMA.FTZ R4, R36, R7, -R39 ;  /* 0x0000000724047223 */ /* 0x000fe20000010827 */
[C---:B------:R-:W-:Y:S01]  /*a5f0*/  FFMA.FTZ R6, R38.reuse, R5, -R43 ;  /* 0x0000000526067223 */ /* 0x040fe2000001082b */
        /* <DEDUP_REMOVED lines=12> */
.L_x_10526:
[----:B------:R-:W-:Y:S05]  /*a6c0*/  BSYNC B1 ;  /* 0x0000000000017941 */ /* 0x000fea0003800000 */
.L_x_10525:
[----:B------:R-:W-:Y:S04]  /*a6d0*/  BSSY B1, `(.L_x_10527) ;  /* 0x000006b000017945 */ /* 0x000fe80003800000 */
[----:B------:R-:W-:Y:S05]  /*a6e0*/  @P1 BRA `(.L_x_10528) ;  /* 0x0000000400a41947 */ /* 0x000fea0003800000 */
[----:B0-----:R-:W2:Y:S01]  /*a6f0*/  LDL R0, [R1+0x20] ;  /* 0x0000200001007983 */ /* 0x001ea20000100800 */
[--C-:B------:R-:W-:Y:S01]  /*a700*/  SHF.R.U64 R28, R28, 0x10, R29.reuse ;  /* 0x000000101c1c7819 */ /* 0x100fe2000000121d */
[--C-:B------:R-:W-:Y:S01]  /*a710*/  HADD2.F32 R43, -RZ, R50.reuse.H1_H1 ;  /* 0x30000032ff2b7230 */ /* 0x100fe20000004100 */
[----:B------:R-:W-:Y:S01]  /*a720*/  SHF.R.U32.HI R52, RZ, 0x10, R29 ;  /* 0x00000010ff347819 */ /* 0x000fe2000001161d */
[----:B------:R-:W-:Y:S01]  /*a730*/  HADD2.F32 R50, -RZ, R50.H0_H0 ;  /* 0x20000032ff327230 */ /* 0x000fe20000004100 */
[--C-:B------:R-:W-:Y:S01]  /*a740*/  SHF.R.U64 R29, R8, 0x10, R9.reuse ;  /* 0x00000010081d7819 */ /* 0x100fe20000001209 */
[--C-:B------:R-:W-:Y:S01]  /*a750*/  HADD2.F32 R54, -RZ, R47.reuse.H0_H0 ;  /* 0x2000002fff367230 */ /* 0x100fe20000004100 */
[----:B------:R-:W-:Y:S01]  /*a760*/  SHF.R.U32.HI R51, RZ, 0x10, R9 ;  /* 0x00000010ff337819 */ /* 0x000fe20000011609 */
[----:B------:R-:W-:Y:S01]  /*a770*/  HADD2.F32 R47, -RZ, R47.H1_H1 ;  /* 0x3000002fff2f7230 */ /* 0x000fe20000004100 */
[----:B------:R-:W-:Y:S01]  /*a780*/  SHF.R.U64 R9, R10, 0x10, R11 ;  /* 0x000000100a097819 */ /* 0x000fe2000000120b */
[----:B------:R-:W-:Y:S01]  /*a790*/  HADD2.F32 R29, -RZ, R29.H0_H0 ;  /* 0x2000001dff1d7230 */ /* 0x000fe20000004100 */
[--C-:B------:R-:W-:Y:S01]  /*a7a0*/  SHF.R.U64 R8, R30, 0x10, R31.reuse ;  /* 0x000000101e087819 */ /* 0x100fe2000000121f */
[----:B------:R-:W-:Y:S01]  /*a7b0*/  HADD2.F32 R51, -RZ, R51.H0_H0 ;  /* 0x20000033ff337230 */ /* 0x000fe20000004100 */
[----:B------:R-:W-:-:S02]  /*a7c0*/  SHF.R.U32.HI R30, RZ, 0x10, R31 ;  /* 0x00000010ff1e7819 */ /* 0x000fc4000001161f */
[----:B------:R-:W-:-:S03]  /*a7d0*/  SHF.R.U32.HI R37, RZ, 0x10, R11 ;  /* 0x00000010ff257819 */ /* 0x000fc6000001160b */
[----:B------:R-:W-:Y:S02]  /*a7e0*/  HADD2.F32 R30, -RZ, R30.H0_H0 ;  /* 0x2000001eff1e7230 */ /* 0x000fe40000004100 */
[----:B--2---:R-:W-:Y:S01]  /*a7f0*/  IMAD.IADD R4, R142, 0x1, R0 ;  /* 0x000000018e047824 */ /* 0x004fe200078e0200 */
[----:B------:R-:W-:-:S04]  /*a800*/  LEA.HI R0, R3, R147, RZ, 0x1d ;  /* 0x0000009303007211 */ /* 0x000fc800078fe8ff */
[----:B------:R-:W-:-:S04]  /*a810*/  SHF.R.S32.HI R5, RZ, 0x1f, R4 ;  /* 0x0000001fff057819 */ /* 0x000fc80000011404 */
[CC--:B------:R-:W-:Y:S02]  /*a820*/  LEA.HI R6, R5.reuse, R4.reuse, RZ, 0x5 ;  /* 0x0000000405067211 */ /* 0x0c0fe400078f28ff */
[----:B------:R-:W-:Y:S02]  /*a830*/  LEA.HI R7, R5, R4, RZ, 0x3 ;  /* 0x0000000405077211 */ /* 0x000fe400078f18ff */
[----:B------:R-:W-:Y:S02]  /*a840*/  SHF.R.S32.HI R5, RZ, 0x1f, R0 ;  /* 0x0000001fff057819 */ /* 0x000fe40000011400 */
[----:B------:R-:W-:Y:S02]  /*a850*/  SHF.R.S32.HI R25, RZ, 0x5, R6 ;  /* 0x00000005ff197819 */ /* 0x000fe40000011406 */
[----:B------:R-:W-:Y:S02]  /*a860*/  LOP3.LUT R6, R144, 0x18, R7, 0xf8, !PT ;  /* 0x0000001890067812 */ /* 0x000fe400078ef807 */
[----:B------:R-:W-:Y:S01]  /*a870*/  LEA.HI R4, R5, R0, RZ, 0x2 ;  /* 0x0000000005047211 */ /* 0x000fe200078f10ff */
[----:B------:R-:W-:Y:S01]  /*a880*/  IMAD.SHL.U32 R5, R0, 0x8, RZ ;  /* 0x0000000800057824 */ /* 0x000fe200078e00ff */
[----:B------:R-:W-:Y:S01]  /*a890*/  LOP3.LUT R6, R6, R145, RZ, 0x3c, !PT ;  /* 0x0000009106067212 */ /* 0x000fe200078e3cff */
[----:B------:R-:W-:Y:S01]  /*a8a0*/  IMAD R25, R25, 0x1800, R146 ;  /* 0x0000180019197824 */ /* 0x000fe200078e0292 */
[----:B------:R-:W-:-:S02]  /*a8b0*/  SHF.R.S32.HI R7, RZ, 0x2, R4 ;  /* 0x00000002ff077819 */ /* 0x000fc40000011404 */
[----:B------:R-:W-:Y:S01]  /*a8c0*/  LOP3.LUT R4, R144, 0x18, R5, 0xf8, !PT ;  /* 0x0000001890047812 */ /* 0x000fe200078ef805 */
[----:B------:R-:W-:Y:S02]  /*a8d0*/  IMAD.IADD R0, R25, 0x1, R6 ;  /* 0x0000000119007824 */ /* 0x000fe400078e0206 */
[----:B------:R-:W-:Y:S01]  /*a8e0*/  IMAD R24, R7, 0x1800, R146 ;  /* 0x0000180007187824 */ /* 0x000fe200078e0292 */
[----:B------:R-:W-:Y:S02]  /*a8f0*/  LOP3.LUT R25, R4, R145, RZ, 0x3c, !PT ;  /* 0x0000009104197212 */ /* 0x000fe400078e3cff */
[----:B------:R-:W-:Y:S02]  /*a900*/  LEA R0, R0, UR38, 0x1 ;  /* 0x0000002600007c11 */ /* 0x000fe4000f8e08ff */
[----:B------:R-:W-:-:S03]  /*a910*/  IADD3 R25, R24, R25, RZ ;  /* 0x0000001918197210 */ /* 0x000fc60007ffe0ff */
        /* <DEDUP_REMOVED lines=9> */
[----:B------:R-:W-:Y:S02]  /*a9b0*/  HADD2.F32 R25, -RZ, R24.H0_H0 ;  /* 0x20000018ff197230 */ /* 0x000fe40000004100 */
[CC--:B------:R-:W-:Y:S01]  /*a9c0*/  FMUL.FTZ R53, R5.reuse, R50.reuse ;  /* 0x0000003205357220 */ /* 0x0c0fe20000410000 */
[-C--:B------:R-:W-:Y:S01]  /*a9d0*/  FMUL.FTZ R55, R5, R43.reuse ;  /* 0x0000002b05377220 */ /* 0x080fe20000410000 */
[----:B------:R-:W-:Y:S02]  /*a9e0*/  HADD2.F32 R41, -RZ, R26.H0_H0 ;  /* 0x2000001aff297230 */ /* 0x000fe40000004100 */
        /* <DEDUP_REMOVED lines=8> */
[C---:B------:R-:W-:Y:S01]  /*aa70*/  FMUL.FTZ R56, R25.reuse, R52 ;  /* 0x0000003419387220 */ /* 0x040fe20000410000 */
[C---:B------:R-:W-:Y:S01]  /*aa80*/  FFMA.FTZ R38, R40.reuse, R43, -R53 ;  /* 0x0000002b28267223 */ /* 0x040fe20000010835 */
[----:B------:R-:W-:Y:S01]  /*aa90*/  FFMA.FTZ R49, R40, R51, R49 ;  /* 0x0000003328317223 */ /* 0x000fe20000010031 */
[-C--:B------:R-:W-:Y:S01]  /*aaa0*/  FMUL.FTZ R25, R25, R50.reuse ;  /* 0x0000003219197220 */ /* 0x080fe20000410000 */
[----:B------:R-:W-:Y:S01]  /*aab0*/  FFMA.FTZ R56, R39, R50, -R56 ;  /* 0x0000003227387223 */ /* 0x000fe20000010838 */
[----:B------:R-:W-:-:S02]  /*aac0*/  HADD2.F32 R40, -RZ, R48.H0_H0 ;  /* 0x20000030ff287230 */ /* 0x000fc40000004100 */
[----:B------:R-:W-:Y:S01]  /*aad0*/  FMUL.FTZ R50, R41, R54 ;  /* 0x0000003629327220 */ /* 0x000fe20000410000 */
[----:B------:R-:W-:Y:S02]  /*aae0*/  HADD2.F32 R48, -RZ, R48.H1_H1 ;  /* 0x30000030ff307230 */ /* 0x000fe40000004100 */
[----:B------:R-:W-:Y:S01]  /*aaf0*/  FFMA.FTZ R39, R39, R52, R25 ;  /* 0x0000003427277223 */ /* 0x000fe20000010019 */
[----:B------:R-:W-:Y:S02]  /*ab00*/  HADD2.F32 R11, -RZ, R7.H0_H0 ;  /* 0x20000007ff0b7230 */ /* 0x000fe40000004100 */
[-C--:B------:R-:W-:Y:S01]  /*ab10*/  FMUL.FTZ R52, R41, R40.reuse ;  /* 0x0000002829347220 */ /* 0x080fe20000410000 */
[----:B------:R-:W-:Y:S01]  /*ab20*/  FFMA.FTZ R50, R31, R40, -R50 ;  /* 0x000000281f327223 */ /* 0x000fe20000010832 */
[----:B------:R-:W-:Y:S02]  /*ab30*/  HADD2.F32 R27, -RZ, R27.H1_H1 ;  /* 0x3000001bff1b7230 */ /* 0x000fe40000004100 */
[----:B------:R-:W-:Y:S01]  /*ab40*/  FMUL.FTZ R58, R42, R47 ;  /* 0x0000002f2a3a7220 */ /* 0x000fe20000410000 */
[----:B------:R-:W-:-:S02]  /*ab50*/  HADD2.F32 R40, -RZ, R37.H0_H0 ;  /* 0x20000025ff287230 */ /* 0x000fc40000004100 */
[----:B------:R-:W-:Y:S01]  /*ab60*/  FMUL.FTZ R42, R42, R48 ;  /* 0x000000302a2a7220 */ /* 0x000fe20000410000 */
[----:B------:R-:W-:Y:S02]  /*ab70*/  HADD2.F32 R7, -RZ, R7.H1_H1 ;  /* 0x30000007ff077230 */ /* 0x000fe40000004100 */
[----:B------:R-:W-:Y:S01]  /*ab80*/  FFMA.FTZ R52, R31, R54, R52 ;  /* 0x000000361f347223 */ /* 0x000fe20000010034 */
[----:B------:R-:W-:Y:S01]  /*ab90*/  FFMA.FTZ R58, R11, R48, -R58 ;  /* 0x000000300b3a7223 */ /* 0x000fe2000001083a */
[----:B------:R-:W-:Y:S02]  /*aba0*/  HADD2.F32 R24, -RZ, R24.H1_H1 ;  /* 0x30000018ff187230 */ /* 0x000fe40000004100 */
[----:B------:R-:W-:Y:S01]  /*abb0*/  FMUL.FTZ R54, R27, R40 ;  /* 0x000000281b367220 */ /* 0x000fe20000410000 */
[----:B------:R-:W-:Y:S02]  /*abc0*/  HADD2.F32 R26, -RZ, R26.H1_H1 ;  /* 0x3000001aff1a7230 */ /* 0x000fe40000004100 */
        /* <DEDUP_REMOVED lines=27> */
.L_x_10528:
[----:B------:R-:W-:Y:S05]  /*ad80*/  BSYNC B1 ;  /* 0x0000000000017941 */ /* 0x000fea0003800000 */
.L_x_10527:
[----:B------:R-:W-:Y:S05]  /*ad90*/  @P2 BRA `(.L_x_10509) ;  /* 0x0000000400a02947 */ /* 0x000fea0003800000 */
[----:B01----:R-:W-:Y:S01]  /*ada0*/  IMAD.IADD R0, R142, 0x1, R155 ;  /* 0x000000018e007824 */ /* 0x003fe200078e029b */
[----:B------:R-:W-:Y:S02]  /*adb0*/  LEA.HI R3, R3, R150, RZ, 0x1d ;  /* 0x0000009603037211 */ /* 0x000fe400078fe8ff */
[----:B------:R-:W-:Y:S02]  /*adc0*/  SHF.R.U64 R25, R12, 0x10, R13 ;  /* 0x000000100c197819 */ /* 0x000fe4000000120d */
[----:B------:R-:W-:Y:S02]  /*add0*/  SHF.R.S32.HI R5, RZ, 0x1f, R0 ;  /* 0x0000001fff057819 */ /* 0x000fe40000011400 */
[----:B------:R-:W-:Y:S01]  /*ade0*/  SHF.R.U64 R12, R34, 0x10, R35 ;  /* 0x00000010220c7819 */ /* 0x000fe20000001223 */
[----:B------:R-:W-:Y:S01]  /*adf0*/  HADD2.F32 R34, -RZ, R20.H1_H1 ;  /* 0x30000014ff227230 */ /* 0x000fe20000004100 */
[CC--:B------:R-:W-:Y:S01]  /*ae00*/  LEA.HI R4, R5.reuse, R0.reuse, RZ, 0x5 ;  /* 0x0000000005047211 */ /* 0x0c0fe200078f28ff */
[----:B------:R-:W-:Y:S01]  /*ae10*/  HADD2.F32 R25, -RZ, R25.H0_H0 ;  /* 0x20000019ff197230 */ /* 0x000fe20000004100 */
[----:B------:R-:W-:-:S02]  /*ae20*/  LEA.HI R5, R5, R0, RZ, 0x3 ;  /* 0x0000000005057211 */ /* 0x000fc400078f18ff */
[----:B------:R-:W-:Y:S02]  /*ae30*/  SHF.R.S32.HI R7, RZ, 0x5, R4 ;  /* 0x00000005ff077819 */ /* 0x000fe40000011404 */
[----:B------:R-:W-:Y:S02]  /*ae40*/  SHF.R.S32.HI R0, RZ, 0x1f, R3 ;  /* 0x0000001fff007819 */ /* 0x000fe40000011403 */
[----:B------:R-:W-:Y:S01]  /*ae50*/  LOP3.LUT R4, R144, 0x18, R5, 0xf8, !PT ;  /* 0x0000001890047812 */ /* 0x000fe200078ef805 */
[----:B------:R-:W-:Y:S01]  /*ae60*/  IMAD R7, R7, 0x1800, R146 ;  /* 0x0000180007077824 */ /* 0x000fe200078e0292 */
[----:B------:R-:W-:Y:S01]  /*ae70*/  LEA.HI R0, R0, R3, RZ, 0x2 ;  /* 0x0000000300007211 */ /* 0x000fe200078f10ff */
[----:B------:R-:W-:Y:S01]  /*ae80*/  IMAD.SHL.U32 R3, R3, 0x8, RZ ;  /* 0x0000000803037824 */ /* 0x000fe200078e00ff */
[----:B------:R-:W-:Y:S02]  /*ae90*/  LOP3.LUT R4, R4, R145, RZ, 0x3c, !PT ;  /* 0x0000009104047212 */ /* 0x000fe400078e3cff */
[----:B------:R-:W-:-:S02]  /*aea0*/  SHF.R.S32.HI R5, RZ, 0x2, R0 ;  /* 0x00000002ff057819 */ /* 0x000fc40000011400 */
[----:B------:R-:W-:Y:S01]  /*aeb0*/  SHF.R.U64 R24, R32, 0x10, R33 ;  /* 0x0000001020187819 */ /* 0x000fe20000001221 */
[----:B------:R-:W-:Y:S01]  /*aec0*/  IMAD.IADD R0, R7, 0x1, R4 ;  /* 0x0000000107007824 */ /* 0x000fe200078e0204 */
[----:B------:R-:W-:Y:S01]  /*aed0*/  LOP3.LUT R4, R144, 0x18, R3, 0xf8, !PT ;  /* 0x0000001890047812 */ /* 0x000fe200078ef803 */
[----:B------:R-:W-:Y:S01]  /*aee0*/  IMAD R3, R5, 0x1800, R146 ;  /* 0x0000180005037824 */ /* 0x000fe200078e0292 */
[----:B------:R-:W-:Y:S01]  /*aef0*/  SHF.R.U32.HI R31, RZ, 0x10, R13 ;  /* 0x00000010ff1f7819 */ /* 0x000fe2000001160d */
[----:B------:R-:W-:Y:S01]  /*af00*/  HADD2.F32 R32, -RZ, R45.H1_H1 ;  /* 0x3000002dff207230 */ /* 0x000fe20000004100 */
[----:B------:R-:W-:Y:S02]  /*af10*/  LOP3.LUT R8, R4, R145, RZ, 0x3c, !PT ;  /* 0x0000009104087212 */ /* 0x000fe400078e3cff */
[----:B------:R-:W-:Y:S01]  /*af20*/  LEA R0, R0, UR38, 0x1 ;  /* 0x0000002600007c11 */ /* 0x000fe2000f8e08ff */
[----:B------:R-:W-:Y:S01]  /*af30*/  HADD2.F32 R31, -RZ, R31.H0_H0 ;  /* 0x2000001fff1f7230 */ /* 0x000fe20000004100 */
[----:B------:R-:W-:Y:S01]  /*af40*/  SHF.R.U32.HI R33, RZ, 0x10, R33 ;  /* 0x00000010ff217819 */ /* 0x000fe20000011621 */
[----:B------:R-:W-:Y:S01]  /*af50*/  IMAD.IADD R3, R3, 0x1, R8 ;  /* 0x0000000103037824 */ /* 0x000fe200078e0208 */
[----:B------:R-:W-:Y:S01]  /*af60*/  SHF.R.U64 R37, R14, 0x10, R15 ;  /* 0x000000100e257819 */ /* 0x000fe2000000120f */
[----:B------:R-:W0:Y:S01]  /*af70*/  LDS.128 R4, [R0] ;  /* 0x0000000000047984 */ /* 0x000e220000000c00 */
[----:B------:R-:W-:-:S02]  /*af80*/  SHF.R.U32.HI R39, RZ, 0x10, R35 ;  /* 0x00000010ff277819 */ /* 0x000fc40000011623 */
[----:B------:R-:W-:Y:S02]  /*af90*/  LEA R3, R3, R2, 0x1 ;  /* 0x0000000203037211 */ /* 0x000fe400078e08ff */
[----:B------:R-:W-:-:S03]  /*afa0*/  SHF.R.U32.HI R35, RZ, 0x10, R15 ;  /* 0x00000010ff237819 */ /* 0x000fc6000001160f */
        /* <DEDUP_REMOVED lines=11> */
[----:B------:R-:W-:Y:S01]  /*b060*/  FMUL.FTZ R33, R28, R31 ;  /* 0x0000001f1c217220 */ /* 0x000fe20000410000 */
[C---:B------:R-:W-:Y:S01]  /*b070*/  FFMA.FTZ R36, R13.reuse, R32, -R36 ;  /* 0x000000200d247223 */ /* 0x040fe20000010824 */
[----:B------:R-:W-:Y:S02]  /*b080*/  HADD2.F32 R32, -RZ, R20.H0_H0 ;  /* 0x20000014ff207230 */ /* 0x000fe40000004100 */
[----:B------:R-:W-:Y:S01]  /*b090*/  FFMA.FTZ R38, R13, R34, R38 ;  /* 0x000000220d267223 */ /* 0x000fe20000010026 */
[----:B------:R-:W-:-:S02]  /*b0a0*/  HADD2.F32 R20, -RZ, R45.H0_H0 ;  /* 0x2000002dff147230 */ /* 0x000fc40000004100 */
[-C--:B------:R-:W-:Y:S01]  /*b0b0*/  FMUL.FTZ R13, R28, R27.reuse ;  /* 0x0000001b1c0d7220 */ /* 0x080fe20000410000 */
[----:B------:R-:W-:Y:S02]  /*b0c0*/  HADD2.F32 R29, -RZ, R10.H0_H0 ;  /* 0x2000000aff1d7230 */ /* 0x000fe40000004100 */
[C---:B------:R-:W-:Y:S01]  /*b0d0*/  FMUL.FTZ R34, R9.reuse, R32 ;  /* 0x0000002009227220 */ /* 0x040fe20000410000 */
[----:B------:R-:W-:Y:S02]  /*b0e0*/  HADD2.F32 R28, -RZ, R21.H0_H0 ;  /* 0x20000015ff1c7230 */ /* 0x000fe40000004100 */
[-C--:B------:R-:W-:Y:S01]  /*b0f0*/  FMUL.FTZ R9, R9, R20.reuse ;  /* 0x0000001409097220 */ /* 0x080fe20000410000 */
[C---:B------:R-:W-:Y:S01]  /*b100*/  FFMA.FTZ R33, R14.reuse, R27, -R33 ;  /* 0x0000001b0e217223 */ /* 0x040fe20000010821 */
[----:B------:R-:W-:Y:S01]  /*b110*/  FFMA.FTZ R31, R14, R31, R13 ;  /* 0x0000001f0e1f7223 */ /* 0x000fe2000001000d */
[----:B------:R-:W-:Y:S02]  /*b120*/  HADD2.F32 R30, -RZ, R11.H0_H0 ;  /* 0x2000000bff1e7230 */ /* 0x000fe40000004100 */
        /* <DEDUP_REMOVED lines=10> */
[----:B------:R-:W-:-:S02]  /*b1d0*/  HADD2.F32 R11, -RZ, R11.H1_H1 ;  /* 0x3000000bff0b7230 */ /* 0x000fc40000004100 */
[-C--:B------:R-:W-:Y:S01]  /*b1e0*/  FMUL.FTZ R30, R30, R5.reuse ;  /* 0x000000051e1e7220 */ /* 0x080fe20000410000 */
        /* <DEDUP_REMOVED lines=35> */
.L_x_10509:
[----:B------:R-:W-:Y:S05]  /*b420*/  BSYNC B0 ;  /* 0x0000000000007941 */ /* 0x000fea0003800000 */
.L_x_10502:
        /* <DEDUP_REMOVED lines=8> */
.L_x_10500:
[----:B01-3--:R-:W-:-:S05]  /*b4b0*/  IMAD.U32 R0, RZ, RZ, UR40 ;  /* 0x00000028ff007e24 */ /* 0x00bfca000f8e00ff */
[----:B------:R-:W-:-:S13]  /*b4c0*/  ISETP.NE.AND P0, PT, R0, 0x3, PT ;  /* 0x000000030000780c */ /* 0x000fda0003f05270 */
[----:B------:R-:W-:Y:S05]  /*b4d0*/  @!P0 BRA `(.L_x_10529) ;  /* 0x0000000000048947 */ /* 0x000fea0003800000 */
[----:B------:R-:W-:Y:S01]  /*b4e0*/  BPT.TRAP 0x1 ;  /* 0x000000040000795c */ /* 0x000fe20000300000 */
.L_x_10529:
[----:B------:R-:W-:Y:S01]  /*b4f0*/  IMAD R8, R140, 0x8, R2 ;  /* 0x000000088c087824 */ /* 0x000fe200078e0202 */
[----:B--2-4-:R-:W-:-:S04]  /*b500*/  SHF.L.U32 R3, R151, 0x1f, RZ ;  /* 0x0000001f97037819 */ /* 0x014fc800000006ff */
[----:B------:R0:W1:Y:S01]  /*b510*/  SYNCS.PHASECHK.TRANS64.TRYWAIT P1, [R8+URZ+0x2d830], R3 ;  /* 0x02d83003080075a7 */ /* 0x000062000802017f */
[----:B------:R-:W-:Y:S05]  /*b520*/  @!P0 BRA `(.L_x_10530) ;  /* 0x0000000000048947 */ /* 0x000fea0003800000 */
[----:B------:R-:W-:Y:S01]  /*b530*/  BPT.TRAP 0x1 ;  /* 0x000000040000795c */ /* 0x000fe20000300000 */
.L_x_10530:
[----:B------:R-:W-:Y:S02]  /*b540*/  VIADD R0, R2, 0x15400 ;  /* 0x0001540002007836 */ /* 0x000fe40000000000 */
[----:B------:R-:W-:-:S03]  /*b550*/  IMAD R44, R44, 0x1000, R2 ;  /* 0x000010002c2c7824 */ /* 0x000fc600078e0202 */
[----:B------:R-:W-:Y:S01]  /*b560*/  SHF.R.U32.HI R0, RZ, 0x4, R0 ;  /* 0x00000004ff007819 */ /* 0x000fe20000011600 */
[----:B------:R-:W-:-:S03]  /*b570*/  VIADD R44, R44, 0xc400 ;  /* 0x0000c4002c2c7836 */ /* 0x000fc60000000000 */
[----:B------:R-:W-:Y:S02]  /*b580*/  LOP3.LUT R0, R0, 0x3fff, RZ, 0xc0, !PT ;  /* 0x00003fff00007812 */ /* 0x000fe400078ec0ff */
[----:B------:R-:W-:Y:S02]  /*b590*/  SHF.R.U32.HI R44, RZ, 0x4, R44 ;  /* 0x00000004ff2c7819 */ /* 0x000fe4000001162c */
[----:B------:R-:W-:Y:S02]  /*b5a0*/  LOP3.LUT R0, R0, 0x10000, RZ, 0xfc, !PT ;  /* 0x0001000000007812 */ /* 0x000fe400078efcff */
[----:B------:R-:W-:-:S03]  /*b5b0*/  LOP3.LUT R44, R44, 0x3fff, RZ, 0xc0, !PT ;  /* 0x00003fff2c2c7812 */ /* 0x000fc600078ec0ff */
[----:B------:R2:W-:Y:S01]  /*b5c0*/  STL [R1+0x44], R0 ;  /* 0x0000440001007387 */ /* 0x0005e20000100800 */
[----:B-1----:R-:W-:Y:S05]  /*b5d0*/  @P1 BRA `(.L_x_10531) ;  /* 0x0000000000081947 */ /* 0x002fea0003800000 */
[----:B------:R-:W1:Y:S02]  /*b5e0*/  SYNCS.PHASECHK.TRANS64.TRYWAIT P1, [R8+URZ+0x2d830], R3 ;  /* 0x02d83003080075a7 */ /* 0x000e64000802017f */
[----:B-1----:R-:W-:Y:S05]  /*b5f0*/  @!P1 BRA `(.L_x_10532) ;  /* 0x000000fc00009947 */ /* 0x002fea0003800000 */
.L_x_10531:
[----:B--2---:R-:W2:Y:S01]  /*b600*/  LDL R0, [R1+0x44] ;  /* 0x0000440001007983 */ /* 0x004ea20000100800 */
[----:B------:R-:W-:Y:S01]  /*b610*/  IMAD.MOV.U32 R149, RZ, RZ, -0x7fffffe0 ;  /* 0x80000020ff957424 */ /* 0x000fe200078e00ff */
[----:B------:R-:W-:Y:S01]  /*b620*/  LOP3.LUT R148, R44, 0x10000, RZ, 0xfc, !PT ;  /* 0x000100002c947812 */ /* 0x000fe200078efcff */
[----:B------:R-:W-:Y:S05]  /*b630*/  WARPSYNC.ALL ;  /* 0x0000000000007948 */ /* 0x000fea0003800000 */
[----:B------:R-:W-:Y:S01]  /*b640*/  MOV R5, 0x80000020 ;  /* 0x8000002000057802 */ /* 0x000fe20000000f00 */
[----:B------:R-:W-:Y:S01]  /*b650*/  WARPGROUP.ARRIVE ;  /* 0x00000000000079c5 */ /* 0x000fe20000000000 */
[C---:B------:R-:W-:Y:S01]  /*b660*/  R2UR UR4, R148.reuse ;  /* 0x00000000940472ca */ /* 0x040fe200000e0000 */
[C---:B------:R-:W-:Y:S01]  /*b670*/  VIADD R20, R148.reuse, 0x2 ;  /* 0x0000000294147836 */ /* 0x040fe20000000000 */
[----:B------:R-:W-:Y:S01]  /*b680*/  R2UR UR7, R5 ;  /* 0x00000000050772ca */ /* 0x000fe200000e0000 */
[----:B------:R-:W-:Y:S01]  /*b690*/  IMAD.MOV.U32 R7, RZ, RZ, -0x7fffffe0 ;  /* 0x80000020ff077424 */ /* 0x000fe200078e00ff */
[----:B------:R-:W-:Y:S01]  /*b6a0*/  R2UR UR5, R149 ;  /* 0x00000000950572ca */ /* 0x000fe200000e0000 */
[----:B------:R-:W-:Y:S01]  /*b6b0*/  IMAD.MOV.U32 R21, RZ, RZ, -0x7fffffe0 ;  /* 0x80000020ff157424 */ /* 0x000fe200078e00ff */
[C---:B------:R-:W-:Y:S01]  /*b6c0*/  IADD3 R12, R148.reuse, 0x302, RZ ;  /* 0x00000302940c7810 */ /* 0x040fe20007ffe0ff */
[----:B------:R-:W-:-:S02]  /*b6d0*/  VIADD R14, R148, 0x300 ;  /* 0x00000300940e7836 */ /* 0x000fc40000000000 */
[----:B------:R-:W-:Y:S01]  /*b6e0*/  IMAD.MOV.U32 R15, RZ, RZ, -0x7fffffe0 ;  /* 0x80000020ff0f7424 */ /* 0x000fe200078e00ff */
[----:B------:R3:W-:Y:S01]  /*b6f0*/  STL.64 [R1+0x18], R20 ;  /* 0x0000181401007387 */ /* 0x0007e20000100a00 */
[----:B------:R-:W-:Y:S02]  /*b700*/  IMAD.MOV.U32 R13, RZ, RZ, -0x7fffffe0 ;  /* 0x80000020ff0d7424 */ /* 0x000fe400078e00ff */
[C---:B------:R-:W-:Y:S01]  /*b710*/  VIADD R10, R148.reuse, 0x600 ;  /* 0x00000600940a7836 */ /* 0x040fe20000000000 */
[----:B------:R3:W-:Y:S01]  /*b720*/  STL.64 [R1+0x10], R14 ;  /* 0x0000100e01007387 */ /* 0x0007e20000100a00 */
[----:B------:R-:W-:Y:S02]  /*b730*/  IMAD.MOV.U32 R11, RZ, RZ, -0x7fffffe0 ;  /* 0x80000020ff0b7424 */ /* 0x000fe400078e00ff */
[----:B------:R-:W-:Y:S01]  /*b740*/  IMAD.MOV.U32 R5, RZ, RZ, -0x7fffffe0 ;  /* 0x80000020ff057424 */ /* 0x000fe200078e00ff */
[----:B------:R3:W-:Y:S01]  /*b750*/  STL.64 [R1+0x8], R12 ;  /* 0x0000080c01007387 */ /* 0x0007e20000100a00 */
[----:B------:R-:W-:-:S02]  /*b760*/  VIADD R156, R148, 0x602 ;  /* 0x00000602949c7836 */ /* 0x000fc40000000000 */
[----:B------:R-:W-:Y:S01]  /*b770*/  IMAD.MOV.U32 R157, RZ, RZ, -0x7fffffe0 ;  /* 0x80000020ff9d7424 */ /* 0x000fe200078e00ff */
[----:B------:R3:W-:Y:S01]  /*b780*/  STL.64 [R1], R10 ;  /* 0x0000000a01007387 */ /* 0x0007e20000100a00 */
[----:B------:R-:W-:Y:S02]  /*b790*/  IMAD.MOV.U32 R135, RZ, RZ, RZ ;  /* 0x000000ffff877224 */ /* 0x000fe400078e00ff */
[----:B--2---:R-:W-:-:S04]  /*b7a0*/  IMAD R4, R140, 0x600, R0 ;  /* 0x000006008c047824 */ /* 0x004fc800078e0200 */
[C---:B------:R-:W-:Y:S01]  /*b7b0*/  VIADD R6, R4.reuse, 0x2 ;  /* 0x0000000204067836 */ /* 0x040fe20000000000 */
[----:B------:R-:W-:-:S13]  /*b7c0*/  R2UR UR6, R4 ;  /* 0x00000000040672ca */ /* 0x000fda00000e0000 */
[----:B------:R-:W-:Y:S01]  /*b7d0*/  HGMMA.64x128x16.F32 R24, gdesc[UR4], RZ, !UPT, gsb0 ;  /* 0x01e00000041879f0 */ /* 0x000fe2000c0008ff */
[----:B------:R-:W-:Y:S02]  /*b7e0*/  R2UR UR6, R6 ;  /* 0x00000000060672ca */ /* 0x000fe400000e0000 */
[----:B------:R-:W-:Y:S01]  /*b7f0*/  R2UR UR7, R7 ;  /* 0x00000000070772ca */ /* 0x000fe200000e0000 */
[----:B------:R-:W-:Y:S01]  /*b800*/  IMAD.MOV.U32 R7, RZ, RZ, -0x7fffffe0 ;  /* 0x80000020ff077424 */ /* 0x000fe200078e00ff */
[----:B------:R-:W-:Y:S02]  /*b810*/  R2UR UR4, R20 ;  /* 0x00000000140472ca */ /* 0x000fe400000e0000 */
[----:B------:R-:W-:Y:S02]  /*b820*/  R2UR UR5, R21 ;  /* 0x00000000150572ca */ /* 0x000fe400000e0000 */
[----:B------:R-:W-:Y:S01]  /*b830*/  IADD3 R6, R4, 0x200, RZ ;  /* 0x0000020004067810 */ /* 0x000fe20007ffe0ff */
[----:B------:R-:W-:-:S02]  /*b840*/  WARPGROUP.DEPBAR.LE gsb0, 0x0 ;  /* 0x00008000000079c5 */ /* 0x000fc40000010000 */
[----:B------:R-:W-:-:S08]  /*b850*/  WARPGROUP.ARRIVE ;  /* 0x00000000000079c5 */ /* 0x000fd00000000000 */
[----:B------:R-:W-:Y:S01]  /*b860*/  HGMMA.64x128x16.F32 R24, gdesc[UR4], R24, gsb0 ;  /* 0x01e00000041879f0 */ /* 0x000fe20008000818 */
[----:B------:R-:W-:Y:S01]  /*b870*/  R2UR UR6, R6 ;  /* 0x00000000060672ca */ /* 0x000fe200000e0000 */
[----:B------:R-:W-:Y:S01]  /*b880*/  VIADD R6, R4, 0x202 ;  /* 0x0000020204067836 */ /* 0x000fe20000000000 */
[----:B------:R-:W-:Y:S01]  /*b890*/  R2UR UR7, R7 ;  /* 0x00000000070772ca */ /* 0x000fe200000e0000 */
[----:B------:R-:W-:Y:S01]  /*b8a0*/  IMAD.MOV.U32 R7, RZ, RZ, -0x7fffffe0 ;  /* 0x80000020ff077424 */ /* 0x000fe200078e00ff */
[----:B------:R-:W-:Y:S02]  /*b8b0*/  R2UR UR4, R14 ;  /* 0x000000000e0472ca */ /* 0x000fe400000e0000 */
[----:B------:R-:W-:Y:S01]  /*b8c0*/  R2UR UR5, R15 ;  /* 0x000000000f0572ca */ /* 0x000fe200000e0000 */
[----:B------:R-:W-:Y:S02]  /*b8d0*/  WARPGROUP.DEPBAR.LE gsb0, 0x0 ;  /* 0x00008000000079c5 */ /* 0x000fe40000010000 */
[----:B------:R-:W-:-:S10]  /*b8e0*/  WARPGROUP.ARRIVE ;  /* 0x00000000000079c5 */ /* 0x000fd40000000000 */
[----:B------:R-:W-:Y:S01]  /*b8f0*/  HGMMA.64x128x16.F32 R24, gdesc[UR4], R24, gsb0 ;  /* 0x01e00000041879f0 */ /* 0x000fe20008000818 */
[----:B------:R-:W-:Y:S01]  /*b900*/  R2UR UR6, R6 ;  /* 0x00000000060672ca */ /* 0x000fe200000e0000 */
[----:B------:R-:W-:Y:S01]  /*b910*/  VIADD R6, R4, 0x400 ;  /* 0x0000040004067836 */ /* 0x000fe20000000000 */
        /* <DEDUP_REMOVED lines=8> */
[----:B------:R-:W-:Y:S02]  /*b9a0*/  R2UR UR6, R6 ;  /* 0x00000000060672ca */ /* 0x000fe400000e0000 */
[----:B------:R-:W-:Y:S02]  /*b9b0*/  R2UR UR7, R7 ;  /* 0x00000000070772ca */ /* 0x000fe400000e0000 */
[----:B------:R-:W-:Y:S02]  /*b9c0*/  R2UR UR4, R10 ;  /* 0x000000000a0472ca */ /* 0x000fe400000e0000 */
[----:B------:R-:W-:Y:S01]  /*b9d0*/  R2UR UR5, R11 ;  /* 0x000000000b0572ca */ /* 0x000fe200000e0000 */
[----:B------:R-:W-:Y:S02]  /*b9e0*/  WARPGROUP.DEPBAR.LE gsb0, 0x0 ;  /* 0x00008000000079c5 */ /* 0x000fe40000010000 */
[----:B------:R-:W-:-:S10]  /*b9f0*/  WARPGROUP.ARRIVE ;  /* 0x00000000000079c5 */ /* 0x000fd40000000000 */
        /* <DEDUP_REMOVED lines=9> */
[----:B---3--:R-:W-:Y:S05]  /*ba90*/  @!P0 BRA `(.L_x_10533) ;  /* 0x0000000000048947 */ /* 0x008fea0003800000 */
[----:B------:R-:W-:Y:S01]  /*baa0*/  BPT.TRAP 0x1 ;  /* 0x000000040000795c */ /* 0x000fe20000300000 */
.L_x_10533:
[----:B------:R-:W2:Y:S01]  /*bab0*/  LDL R0, [R1+0x70] ;  /* 0x0000700001007983 */ /* 0x000ea20000100800 */
[----:B------:R-:W-:-:S03]  /*bac0*/  ULDC UR41, c[0x0][0x988] ;  /* 0x0002620000297ab9 */ /* 0x000fc60000000800 */
[----:B------:R-:W3:Y:S01]  /*bad0*/  LDL R94, [R1+0x30] ;  /* 0x00003000015e7983 */ /* 0x000ee20000100800 */
[----:B01----:R-:W-:Y:S01]  /*bae0*/  VIADD R8, R8, 0x2d840 ;  /* 0x0002d84008087836 */ /* 0x003fe20000000000 */
[----:B------:R-:W-:Y:S02]  /*baf0*/  ULDC UR44, c[0x0][0x988] ;  /* 0x00026200002c7ab9 */ /* 0x000fe40000000800 */
[----:B-----5:R-:W4:Y:S04]  /*bb00*/  LDL R95, [R1+0x50] ;  /* 0x00005000015f7983 */ /* 0x020f280000100800 */
[----:B------:R-:W4:Y:S04]  /*bb10*/  LDL R93, [R1+0x38] ;  /* 0x00003800015d7983 */ /* 0x000f280000100800 */
[----:B------:R-:W4:Y:S01]  /*bb20*/  LDL R92, [R1+0x34] ;  /* 0x00003400015c7983 */ /* 0x000f220000100800 */
[----:B--2---:R-:W-:-:S05]  /*bb30*/  IADD3 R3, R102, 0x80, -R0 ;  /* 0x0000008066037810 */ /* 0x004fca0007ffe800 */
[----:B------:R-:W-:-:S05]  /*bb40*/  IMAD R0, R88, -0x80, R3 ;  /* 0xffffff8058007824 */ /* 0x000fca00078e0203 */
[C---:B------:R-:W-:Y:S02]  /*bb50*/  ISETP.GT.AND P1, PT, R0.reuse, RZ, PT ;  /* 0x000000ff0000720c */ /* 0x040fe40003f24270 */
[C---:B------:R-:W-:Y:S02]  /*bb60*/  ISETP.GT.AND P3, PT, R0.reuse, 0x1, PT ;  /* 0x000000010000780c */ /* 0x040fe40003f64270 */
[----:B------:R-:W-:Y:S02]  /*bb70*/  ISETP.GT.AND P2, PT, R0, 0x8, PT ;  /* 0x000000080000780c */ /* 0x000fe40003f44270 */
        /* <DEDUP_REMOVED lines=8> */
[----:B------:R-:W-:-:S02]  /*bc00*/  FSEL R28, R28, -INF , P2 ;  /* 0xff8000001c1c7808 */ /* 0x000fc40001000000 */
[----:B------:R-:W-:Y:S02]  /*bc10*/  FMNMX.FTZ R3, R24, R25, !PT ;  /* 0x0000001918037209 */ /* 0x000fe40007810000 */
[----:B------:R-:W-:Y:S02]  /*bc20*/  FSEL R30, R30, -INF , P2 ;  /* 0xff8000001e1e7808 */ /* 0x000fe40001000000 */
[----:B------:R-:W-:Y:S02]  /*bc30*/  FSEL R31, R31, -INF , P5 ;  /* 0xff8000001f1f7808 */ /* 0x000fe40002800000 */
[----:B------:R-:W-:Y:S02]  /*bc40*/  FSEL R29, R29, -INF , P5 ;  /* 0xff8000001d1d7808 */ /* 0x000fe40002800000 */
[----:B------:R-:W-:Y:S02]  /*bc50*/  FSEL R34, R34, -INF , P4 ;  /* 0xff80000022227808 */ /* 0x000fe40002000000 */
        /* <DEDUP_REMOVED lines=15> */
[----:B------:R-:W-:Y:S02]  /*bd50*/  FSEL R43, R43, -INF , P4 ;  /* 0xff8000002b2b7808 */ /* 0x000fe40002000000 */
[----:B------:R-:W-:Y:S02]  /*bd60*/  FSEL R41, R41, -INF , P4 ;  /* 0xff80000029297808 */ /* 0x000fe40002000000 */
[----:B------:R-:W-:Y:S02]  /*bd70*/  FSEL R46, R46, -INF , P1 ;  /* 0xff8000002e2e7808 */ /* 0x000fe40000800000 */
[----:B------:R-:W-:-:S02]  /*bd80*/  FSEL R44, R44, -INF , P1 ;  /* 0xff8000002c2c7808 */ /* 0x000fc40000800000 */
[----:B------:R-:W-:Y:S02]  /*bd90*/  FSEL R47, R47, -INF , P3 ;  /* 0xff8000002f2f7808 */ /* 0x000fe40001800000 */
[----:B------:R-:W-:Y:S02]  /*bda0*/  FSEL R45, R45, -INF , P3 ;  /* 0xff8000002d2d7808 */ /* 0x000fe40001800000 */
[----:B------:R-:W-:Y:S02]  /*bdb0*/  FMNMX.FTZ R3, R29, R4, !PT ;  /* 0x000000041d037209 */ /* 0x000fe40007810000 */
[C---:B------:R-:W-:Y:S02]  /*bdc0*/  ISETP.GT.AND P2, PT, R0.reuse, 0x30, PT ;  /* 0x000000300000780c */ /* 0x040fe40003f44270 */
[C---:B------:R-:W-:Y:S02]  /*bdd0*/  ISETP.GT.AND P5, PT, R0.reuse, 0x31, PT ;  /* 0x000000310000780c */ /* 0x040fe40003fa4270 */
[----:B------:R-:W-:-:S02]  /*bde0*/  ISETP.GT.AND P4, PT, R0, 0x38, PT ;  /* 0x000000380000780c */ /* 0x000fc40003f84270 */
[C---:B------:R-:W-:Y:S02]  /*bdf0*/  ISETP.GT.AND P1, PT, R0.reuse, 0x39, PT ;  /* 0x000000390000780c */ /* 0x040fe40003f24270 */
[----:B------:R-:W-:Y:S02]  /*be00*/  ISETP.GT.AND P3, PT, R0, 0x40, PT ;  /* 0x000000400000780c */ /* 0x000fe40003f64270 */
[----:B------:R-:W-:Y:S02]  /*be10*/  FMNMX.FTZ R4, R32, R3, !PT ;  /* 0x0000000320047209 */ /* 0x000fe40007810000 */
[----:B------:R-:W-:Y:S02]  /*be20*/  FSEL R50, R50, -INF , P2 ;  /* 0xff80000032327808 */ /* 0x000fe40001000000 */
        /* <DEDUP_REMOVED lines=9> */
[C---:B------:R-:W-:Y:S02]  /*bec0*/  ISETP.GT.AND P2, PT, R0.reuse, 0x41, PT ;  /* 0x000000410000780c */ /* 0x040fe40003f44270 */
[C---:B------:R-:W-:Y:S02]  /*bed0*/  ISETP.GT.AND P5, PT, R0.reuse, 0x48, PT ;  /* 0x000000480000780c */ /* 0x040fe40003fa4270 */
[C---:B------:R-:W-:Y:S02]  /*bee0*/  ISETP.GT.AND P4, PT, R0.reuse, 0x49, PT ;  /* 0x000000490000780c */ /* 0x040fe40003f84270 */
[C---:B------:R-:W-:Y:S02]  /*bef0*/  ISETP.GT.AND P1, PT, R0.reuse, 0x50, PT ;  /* 0x000000500000780c */ /* 0x040fe40003f24270 */
[----:B------:R-:W-:-:S02]  /*bf00*/  ISETP.GT.AND P3, PT, R0, 0x51, PT ;  /* 0x000000510000780c */ /* 0x000fc40003f64270 */
        /* <DEDUP_REMOVED lines=15> */
[----:B------:R-:W-:Y:S02]  /*c000*/  ISETP.GT.AND P3, PT, R0, 0x68, PT ;  /* 0x000000680000780c */ /* 0x000fe40003f64270 */
[----:B------:R-:W-:Y:S02]  /*c010*/  FMNMX.FTZ R4, R36, R3, !PT ;  /* 0x0000000324047209 */ /* 0x000fe40007810000 */
[----:B------:R-:W-:-:S02]  /*c020*/  FMNMX.FTZ R3, R26, R27, !PT ;  /* 0x0000001b1a037209 */ /* 0x000fc40007810000 */
        /* <DEDUP_REMOVED lines=55> */
[----:B------:R-:W-:Y:S02]  /*c3a0*/  FSEL R77, R77, -INF , P2 ;  /* 0xff8000004d4d7808 */ /* 0x000fe40001000000 */
[----:B------:R-:W-:Y:S02]  /*c3b0*/  FMNMX.FTZ R4, R76, R5, !PT ;  /* 0x000000054c047209 */ /* 0x000fe40007810000 */
[----:B------:R-:W-:-:S02]  /*c3c0*/  FMNMX.FTZ R3, R71, R0, !PT ;  /* 0x0000000047037209 */ /* 0x000fc40007810000 */
[----:B------:R-:W-:Y:S02]  /*c3d0*/  FSEL R80, R80, -INF , P5 ;  /* 0xff80000050507808 */ /* 0x000fe40002800000 */
[----:B------:R-:W-:Y:S02]  /*c3e0*/  FMNMX.FTZ R5, R77, R4, !PT ;  /* 0x000000044d057209 */ /* 0x000fe40007810000 */
[----:B------:R-:W-:Y:S02]  /*c3f0*/  FMNMX.FTZ R0, R74, R3, !PT ;  /* 0x000000034a007209 */ /* 0x000fe40007810000 */
[----:B------:R-:W-:Y:S02]  /*c400*/  FSEL R81, R81, -INF , P4 ;  /* 0xff80000051517808 */ /* 0x000fe40002000000 */
[----:B------:R-:W-:Y:S02]  /*c410*/  FMNMX.FTZ R4, R80, R5, !PT ;  /* 0x0000000550047209 */ /* 0x000fe40007810000 */
[----:B------:R-:W-:-:S02]  /*c420*/  FMNMX.FTZ R3, R75, R0, !PT ;  /* 0x000000004b037209 */ /* 0x000fc40007810000 */
[----:B------:R-:W-:Y:S02]  /*c430*/  FSEL R84, R84, -INF , P1 ;  /* 0xff80000054547808 */ /* 0x000fe40000800000 */
[----:B------:R-:W-:Y:S02]  /*c440*/  FMNMX.FTZ R5, R81, R4, !PT ;  /* 0x0000000451057209 */ /* 0x000fe40007810000 */
[----:B------:R-:W-:Y:S02]  /*c450*/  FSEL R79, R79, -INF , P2 ;  /* 0xff8000004f4f7808 */ /* 0x000fe40001000000 */
[----:B------:R-:W-:Y:S02]  /*c460*/  FMNMX.FTZ R4, R78, R3, !PT ;  /* 0x000000034e047209 */ /* 0x000fe40007810000 */
[----:B------:R-:W-:Y:S02]  /*c470*/  FMNMX.FTZ R0, R84, R5, !PT ;  /* 0x0000000554007209 */ /* 0x000fe40007810000 */
[----:B------:R-:W-:-:S02]  /*c480*/  FSEL R82, R82, -INF , P5 ;  /* 0xff80000052527808 */ /* 0x000fc40002800000 */
[----:B------:R-:W-:Y:S02]  /*c490*/  FMNMX.FTZ R5, R79, R4, !PT ;  /* 0x000000044f057209 */ /* 0x000fe40007810000 */
[----:B------:R-:W-:Y:S02]  /*c4a0*/  FSEL R83, R83, -INF , P4 ;  /* 0xff80000053537808 */ /* 0x000fe40002000000 */
[----:B------:R-:W-:Y:S02]  /*c4b0*/  FMNMX.FTZ R4, R82, R5, !PT ;  /* 0x0000000552047209 */ /* 0x000fe40007810000 */
[----:B------:R-:W-:Y:S02]  /*c4c0*/  FSEL R85, R85, -INF , P3 ;  /* 0xff80000055557808 */ /* 0x000fe40001800000 */
[----:B------:R-:W-:Y:S02]  /*c4d0*/  FSEL R86, R86, -INF , P1 ;  /* 0xff80000056567808 */ /* 0x000fe40000800000 */
[----:B------:R-:W-:-:S02]  /*c4e0*/  FMNMX.FTZ R5, R83, R4, !PT ;  /* 0x0000000453057209 */ /* 0x000fc40007810000 */
[----:B------:R-:W-:Y:S02]  /*c4f0*/  FMNMX.FTZ R0, R85, R0, !PT ;  /* 0x0000000055007209 */ /* 0x000fe40007810000 */
[----:B------:R-:W-:Y:S02]  /*c500*/  FSEL R87, R87, -INF , P3 ;  /* 0xff80000057577808 */ /* 0x000fe40001800000 */
[----:B------:R-:W-:Y:S01]  /*c510*/  FMNMX.FTZ R4, R86, R5, !PT ;  /* 0x0000000556047209 */ /* 0x000fe20007810000 */
[----:B------:R-:W0:Y:S03]  /*c520*/  SHFL.BFLY PT, R3, R0, 0x2, 0x1f ;  /* 0x0c401f0000037f89 */ /* 0x000e2600000e0000 */
[----:B------:R-:W-:-:S05]  /*c530*/  FMNMX.FTZ R4, R87, R4, !PT ;  /* 0x0000000457047209 */ /* 0x000fca0007810000 */
[----:B------:R-:W1:Y:S01]  /*c540*/  SHFL.BFLY PT, R5, R4, 0x2, 0x1f ;  /* 0x0c401f0004057f89 */ /* 0x000e6200000e0000 */
[----:B0-----:R-:W-:-:S05]  /*c550*/  FMNMX.FTZ R0, R0, R3, !PT ;  /* 0x0000000300007209 */ /* 0x001fca0007810000 */
[----:B------:R-:W0:Y:S01]  /*c560*/  SHFL.BFLY PT, R6, R0, 0x1, 0x1f ;  /* 0x0c201f0000067f89 */ /* 0x000e2200000e0000 */
[----:B-1----:R-:W-:-:S05]  /*c570*/  FMNMX.FTZ R3, R4, R5, !PT ;  /* 0x0000000504037209 */ /* 0x002fca0007810000 */
[----:B------:R-:W1:Y:S01]  /*c580*/  SHFL.BFLY PT, R4, R3, 0x1, 0x1f ;  /* 0x0c201f0003047f89 */ /* 0x000e6200000e0000 */
[----:B0-----:R-:W-:-:S04]  /*c590*/  FMNMX.FTZ R0, R0, R6, !PT ;  /* 0x0000000600007209 */ /* 0x001fc80007810000 */
[C---:B------:R-:W-:Y:S01]  /*c5a0*/  FSETP.NEU.FTZ.AND P1, PT, R0.reuse, -INF , PT ;  /* 0xff8000000000780b */ /* 0x040fe20003f3d000 */
[----:B------:R-:W-:Y:S01]  /*c5b0*/  FMUL.FTZ R9, R0, UR41 ;  /* 0x0000002900097c20 */ /* 0x000fe20008410000 */
[----:B-1----:R-:W-:-:S04]  /*c5c0*/  FMNMX.FTZ R3, R3, R4, !PT ;  /* 0x0000000403037209 */ /* 0x002fc80007810000 */
[----:B------:R-:W-:Y:S02]  /*c5d0*/  FSEL R9, R9, RZ, P1 ;  /* 0x000000ff09097208 */ /* 0x000fe40000800000 */
[C---:B------:R-:W-:Y:S01]  /*c5e0*/  FSETP.NEU.FTZ.AND P1, PT, R3.reuse, -INF , PT ;  /* 0xff8000000300780b */ /* 0x040fe20003f3d000 */
[----:B------:R-:W-:-:S05]  /*c5f0*/  FMUL.FTZ R12, R3, UR41 ;  /* 0x00000029030c7c20 */ /* 0x000fca0008410000 */
[----:B------:R-:W-:Y:S01]  /*c600*/  FSEL R12, R12, RZ, P1 ;  /* 0x000000ff0c0c7208 */ /* 0x000fe20000800000 */
[--C-:B------:R-:W-:Y:S01]  /*c610*/  FFMA.FTZ R10, R24, UR41, -R9.reuse ;  /* 0x00000029180a7c23 */ /* 0x100fe20008010809 */
[--C-:B------:R-:W-:Y:S01]  /*c620*/  FFMA.FTZ R11, R25, UR41, -R9.reuse ;  /* 0x00000029190b7c23 */ /* 0x100fe20008010809 */
[--C-:B------:R-:W-:Y:S01]  /*c630*/  FFMA.FTZ R13, R28, UR41, -R9.reuse ;  /* 0x000000291c0d7c23 */ /* 0x100fe20008010809 */
[----:B------:R-:W-:Y:S01]  /*c640*/  FFMA.FTZ R14, R29, UR41, -R9 ;  /* 0x000000291d0e7c23 */ /* 0x000fe20008010809 */
[--C-:B------:R-:W-:Y:S01]  /*c650*/  FFMA.FTZ R15, R26, UR41, -R12.reuse ;  /* 0x000000291a0f7c23 */ /* 0x100fe2000801080c */
[--C-:B------:R-:W-:Y:S01]  /*c660*/  FFMA.FTZ R20, R27, UR41, -R12.reuse ;  /* 0x000000291b147c23 */ /* 0x100fe2000801080c */
[--C-:B------:R-:W-:Y:S01]  /*c670*/  FFMA.FTZ R21, R30, UR41, -R12.reuse ;  /* 0x000000291e157c23 */ /* 0x100fe2000801080c */
[----:B------:R-:W-:Y:S01]  /*c680*/  FFMA.FTZ R24, R31, UR41, -R12 ;  /* 0x000000291f187c23 */ /* 0x000fe2000801080c */
[----:B------:R-:W-:Y:S08]  /*c690*/  MUFU.EX2 R10, R10 ;  /* 0x0000000a000a7308 */ /* 0x000ff00000000800 */
[----:B------:R-:W0:Y:S08]  /*c6a0*/  MUFU.EX2 R11, R11 ;  /* 0x0000000b000b7308 */ /* 0x000e300000000800 */
[----:B------:R-:W-:Y:S08]  /*c6b0*/  MUFU.EX2 R13, R13 ;  /* 0x0000000d000d7308 */ /* 0x000ff00000000800 */
[----:B------:R-:W1:Y:S08]  /*c6c0*/  MUFU.EX2 R14, R14 ;  /* 0x0000000e000e7308 */ /* 0x000e700000000800 */
[----:B------:R-:W-:Y:S08]  /*c6d0*/  MUFU.EX2 R15, R15 ;  /* 0x0000000f000f7308 */ /* 0x000ff00000000800 */
[----:B------:R-:W2:Y:S08]  /*c6e0*/  MUFU.EX2 R20, R20 ;  /* 0x0000001400147308 */ /* 0x000eb00000000800 */
[----:B------:R-:W-:Y:S08]  /*c6f0*/  MUFU.EX2 R21, R21 ;  /* 0x0000001500157308 */ /* 0x000ff00000000800 */
[----:B------:R-:W3:Y:S01]  /*c700*/  MUFU.EX2 R24, R24 ;  /* 0x0000001800187308 */ /* 0x000ee20000000800 */
[----:B------:R-:W-:-:S02]  /*c710*/  MOV R5, UR39 ;  /* 0x0000002700057c02 */ /* 0x000fc40008000f00 */
[----:B0-----:R-:W-:Y:S02]  /*c720*/  F2FP.F16.F32.PACK_AB R4, R11, R10 ;  /* 0x0000000a0b04723e */ /* 0x001fe400000000ff */
[----:B------:R-:W-:Y:S02]  /*c730*/  PRMT R8, R5, 0x654, R8 ;  /* 0x0000065405087816 */ /* 0x000fe40000000008 */
[----:B-1----:R-:W-:Y:S02]  /*c740*/  F2FP.F16.F32.PACK_AB R6, R14, R13 ;  /* 0x0000000d0e06723e */ /* 0x002fe400000000ff */
[----:B--2---:R-:W-:Y:S01]  /*c750*/  F2FP.F16.F32.PACK_AB R5, R20, R15 ;  /* 0x0000000f1405723e */ /* 0x004fe200000000ff */
[--C-:B------:R-:W-:Y:S01]  /*c760*/  FFMA.FTZ R32, R32, UR41, -R9.reuse ;  /* 0x0000002920207c23 */ /* 0x100fe20008010809 */
[--C-:B------:R-:W-:Y:S01]  /*c770*/  FFMA.FTZ R33, R33, UR41, -R9.reuse ;  /* 0x0000002921217c23 */ /* 0x100fe20008010809 */
[--C-:B------:R-:W-:Y:S01]  /*c780*/  FFMA.FTZ R36, R36, UR41, -R9.reuse ;  /* 0x0000002924247c23 */ /* 0x100fe20008010809 */
[--C-:B------:R-:W-:Y:S01]  /*c790*/  FFMA.FTZ R37, R37, UR41, -R9.reuse ;  /* 0x0000002925257c23 */ /* 0x100fe20008010809 */
[----:B------:R0:W-:Y:S01]  /*c7a0*/  SYNCS.ARRIVE.TRANS64.RED.A1T0 RZ, [R8+URZ], RZ ;  /* 0x000000ff08ff79a7 */ /* 0x0001e2000810043f */
[----:B---3--:R-:W-:Y:S01]  /*c7b0*/  F2FP.F16.F32.PACK_AB R7, R24, R21 ;  /* 0x000000151807723e */ /* 0x008fe200000000ff */
[--C-:B------:R-:W-:Y:S01]  /*c7c0*/  FFMA.FTZ R89, R41, UR41, -R9.reuse ;  /* 0x0000002929597c23 */ /* 0x100fe20008010809 */
[--C-:B------:R-:W-:Y:S01]  /*c7d0*/  FFMA.FTZ R90, R44, UR41, -R9.reuse ;  /* 0x000000292c5a7c23 */ /* 0x100fe20008010809 */
[----:B------:R-:W-:-:S02]  /*c7e0*/  FFMA.FTZ R91, R45, UR41, -R9 ;  /* 0x000000292d5b7c23 */ /* 0x000fc40008010809 */
[----:B------:R1:W-:Y:S01]  /*c7f0*/  STSM.16.M88.4 [R94+0x21800], R4 ;  /* 0x021800045e007844 */ /* 0x0003e20000000200 */
[--C-:B0-----:R-:W-:Y:S01]  /*c800*/  FFMA.FTZ R8, R40, UR41, -R9.reuse ;  /* 0x0000002928087c23 */ /* 0x101fe20008010809 */
        /* <DEDUP_REMOVED lines=13> */
[----:B-1----:R0:W1:Y:S01]  /*c8e0*/  MUFU.EX2 R4, R32 ;  /* 0x0000002000047308 */ /* 0x0020620000000800 */
[--C-:B------:R-:W-:Y:S01]  /*c8f0*/  FFMA.FTZ R25, R84, UR41, -R9.reuse ;  /* 0x0000002954197c23 */ /* 0x100fe20008010809 */
[----:B------:R-:W-:-:S06]  /*c900*/  FFMA.FTZ R141, R85, UR41, -R9 ;  /* 0x00000029558d7c23 */ /* 0x000fcc0008010809 */
[----:B------:R2:W3:Y:S01]  /*c910*/  MUFU.EX2 R5, R33 ;  /* 0x0000002100057308 */ /* 0x0004e20000000800 */
[--C-:B0-----:R-:W-:Y:S01]  /*c920*/  FFMA.FTZ R32, R53, UR41, -R9.reuse ;  /* 0x0000002935207c23 */ /* 0x101fe20008010809 */
[----:B------:R-:W-:-:S06]  /*c930*/  FFMA.FTZ R53, R81, UR41, -R9 ;  /* 0x0000002951357c23 */ /* 0x000fcc0008010809 */
[----:B------:R0:W-:Y:S01]  /*c940*/  MUFU.EX2 R6, R36 ;  /* 0x0000002400067308 */ /* 0x0001e20000000800 */
[----:B--2---:R-:W-:Y:S01]  /*c950*/  FFMA.FTZ R33, R56, UR41, -R9 ;  /* 0x0000002938217c23 */ /* 0x004fe20008010809 */
[----:B------:R-:W-:-:S06]  /*c960*/  FFMA.FTZ R35, R35, UR41, -R12 ;  /* 0x0000002923237c23 */ /* 0x000fcc000801080c */
[----:B------:R2:W-:Y:S01]  /*c970*/  MUFU.EX2 R7, R37 ;  /* 0x0000002500077308 */ /* 0x0005e20000000800 */
[----:B0-----:R-:W-:Y:S01]  /*c980*/  FFMA.FTZ R36, R69, UR41, -R9 ;  /* 0x0000002945247c23 */ /* 0x001fe20008010809 */
[----:B------:R-:W-:Y:S01]  /*c990*/  FADD.FTZ R10, R10, R11 ;  /* 0x0000000b0a0a7221 */ /* 0x000fe20000010000 */
[----:B--2---:R-:W-:Y:S01]  /*c9a0*/  FFMA.FTZ R37, R72, UR41, -R9 ;  /* 0x0000002948257c23 */ /* 0x004fe20008010809 */
[--C-:B------:R-:W-:Y:S01]  /*c9b0*/  FFMA.FTZ R9, R34, UR41, -R12.reuse ;  /* 0x0000002922097c23 */ /* 0x100fe2000801080c */
[----:B------:R-:W-:-:S03]  /*c9c0*/  FFMA.FTZ R38, R38, UR41, -R12 ;  /* 0x0000002926267c23 */ /* 0x000fc6000801080c */
[----:B------:R-:W-:Y:S01]  /*c9d0*/  MUFU.EX2 R35, R35 ;  /* 0x0000002300237308 */ /* 0x000fe20000000800 */
[----:B------:R-:W-:Y:S01]  /*c9e0*/  FADD.FTZ R13, R13, R10 ;  /* 0x0000000a0d0d7221 */ /* 0x000fe20000010000 */
[----:B------:R-:W-:-:S06]  /*c9f0*/  FADD.FTZ R15, R15, R20 ;  /* 0x000000140f0f7221 */ /* 0x000fcc0000010000 */
[----:B------:R-:W0:Y:S01]  /*ca00*/  MUFU.EX2 R9, R9 ;  /* 0x0000000900097308 */ /* 0x000e220000000800 */
[--C-:B------:R-:W-:Y:S01]  /*ca10*/  FFMA.FTZ R56, R39, UR41, -R12.reuse ;  /* 0x0000002927387c23 */ /* 0x100fe2000801080c */
[----:B------:R-:W-:Y:S01]  /*ca20*/  FADD.FTZ R14, R14, R13 ;  /* 0x0000000d0e0e7221 */ /* 0x000fe20000010000 */
[----:B------:R-:W-:Y:S01]  /*ca30*/  FADD.FTZ R15, R21, R15 ;  /* 0x0000000f150f7221 */ /* 0x000fe20000010000 */
[----:B------:R-:W-:-:S04]  /*ca40*/  FFMA.FTZ R57, R42, UR41, -R12 ;  /* 0x000000292a397c23 */ /* 0x000fc8000801080c */
[----:B------:R-:W2:Y:S01]  /*ca50*/  MUFU.EX2 R38, R38 ;  /* 0x0000002600267308 */ /* 0x000ea20000000800 */
[----:B-1----:R-:W-:Y:S01]  /*ca60*/  FADD.FTZ R14, R4, R14 ;  /* 0x0000000e040e7221 */ /* 0x002fe20000010000 */
[----:B------:R-:W-:Y:S01]  /*ca70*/  FADD.FTZ R24, R24, R15 ;  /* 0x0000000f18187221 */ /* 0x000fe20000010000 */
[--C-:B------:R-:W-:Y:S01]  /*ca80*/  FFMA.FTZ R43, R43, UR41, -R12.reuse ;  /* 0x000000292b2b7c23 */ /* 0x100fe2000801080c */
[----:B------:R-:W-:-:S04]  /*ca90*/  FFMA.FTZ R10, R58, UR41, -R12 ;  /* 0x000000293a0a7c23 */ /* 0x000fc8000801080c */
[----:B------:R-:W1:Y:S01]  /*caa0*/  MUFU.EX2 R8, R8 ;  /* 0x0000000800087308 */ /* 0x000e620000000800 */
[----:B---3--:R-:W-:Y:S01]  /*cab0*/  FADD.FTZ R11, R5, R14 ;  /* 0x0000000e050b7221 */ /* 0x008fe20000010000 */
[----:B0-----:R-:W-:-:S06]  /*cac0*/  FADD.FTZ R24, R9, R24 ;  /* 0x0000001809187221 */ /* 0x001fcc0000010000 */
[----:B------:R-:W0:Y:S01]  /*cad0*/  MUFU.EX2 R56, R56 ;  /* 0x0000003800387308 */ /* 0x000e220000000800 */
[----:B------:R-:W-:-:S07]  /*cae0*/  FFMA.FTZ R46, R46, UR41, -R12 ;  /* 0x000000292e2e7c23 */ /* 0x000fce000801080c */
[----:B------:R-:W3:Y:S01]  /*caf0*/  MUFU.EX2 R89, R89 ;  /* 0x0000005900597308 */ /* 0x000ee20000000800 */
[----:B------:R-:W-:-:S07]  /*cb00*/  FFMA.FTZ R47, R47, UR41, -R12 ;  /* 0x000000292f2f7c23 */ /* 0x000fce000801080c */
[----:B------:R-:W4:Y:S01]  /*cb10*/  MUFU.EX2 R57, R57 ;  /* 0x0000003900397308 */ /* 0x000f220000000800 */
[--C-:B------:R-:W-:Y:S01]  /*cb20*/  FFMA.FTZ R34, R50, UR41, -R12.reuse ;  /* 0x0000002932227c23 */ /* 0x100fe2000801080c */
[----:B------:R-:W-:-:S06]  /*cb30*/  FFMA.FTZ R39, R51, UR41, -R12 ;  /* 0x0000002933277c23 */ /* 0x000fcc000801080c */
[----:B------:R-:W4:Y:S01]  /*cb40*/  MUFU.EX2 R90, R90 ;  /* 0x0000005a005a7308 */ /* 0x000f220000000800 */
[----:B------:R-:W-:-:S07]  /*cb50*/  FFMA.FTZ R42, R54, UR41, -R12 ;  /* 0x00000029362a7c23 */ /* 0x000fce000801080c */
[----:B------:R2:W-:Y:S01]  /*cb60*/  MUFU.EX2 R20, R10 ;  /* 0x0000000a00147308 */ /* 0x0005e20000000800 */
[--C-:B------:R-:W-:Y:S01]  /*cb70*/  FFMA.FTZ R50, R55, UR41, -R12.reuse ;  /* 0x0000002937327c23 */ /* 0x100fe2000801080c */
[----:B------:R-:W-:-:S06]  /*cb80*/  FFMA.FTZ R51, R59, UR41, -R12 ;  /* 0x000000293b337c23 */ /* 0x000fcc000801080c */
[----:B------:R-:W4:Y:S01]  /*cb90*/  MUFU.EX2 R43, R43 ;  /* 0x0000002b002b7308 */ /* 0x000f220000000800 */
[----:B--2---:R-:W-:Y:S01]  /*cba0*/  FADD.FTZ R10, R6, R11 ;  /* 0x0000000b060a7221 */ /* 0x004fe20000010000 */
[----:B------:R-:W-:-:S03]  /*cbb0*/  FADD.FTZ R11, R35, R24 ;  /* 0x00000018230b7221 */ /* 0x000fc60000010000 */
[----:B------:R-:W-:Y:S01]  /*cbc0*/  FADD.FTZ R13, R7, R10 ;  /* 0x0000000a070d7221 */ /* 0x000fe20000010000 */
[----:B------:R-:W-:Y:S02]  /*cbd0*/  FADD.FTZ R11, R38, R11 ;  /* 0x0000000b260b7221 */ /* 0x000fe40000010000 */
[----:B------:R-:W2:Y:S01]  /*cbe0*/  MUFU.EX2 R91, R91 ;  /* 0x0000005b005b7308 */ /* 0x000ea20000000800 */
[--C-:B------:R-:W-:Y:S01]  /*cbf0*/  FFMA.FTZ R54, R62, UR41, -R12.reuse ;  /* 0x000000293e367c23 */ /* 0x100fe2000801080c */
[--C-:B------:R-:W-:Y:S01]  /*cc00*/  FFMA.FTZ R60, R63, UR41, -R12.reuse ;  /* 0x000000293f3c7c23 */ /* 0x100fe2000801080c */
[--C-:B------:R-:W-:Y:S01]  /*cc10*/  FFMA.FTZ R55, R66, UR41, -R12.reuse ;  /* 0x0000002942377c23 */ /* 0x100fe2000801080c */
[--C-:B------:R-:W-:Y:S01]  /*cc20*/  FFMA.FTZ R58, R67, UR41, -R12.reuse ;  /* 0x00000029433a7c23 */ /* 0x100fe2000801080c */
[----:B------:R-:W-:-:S03]  /*cc30*/  FFMA.FTZ R70, R70, UR41, -R12 ;  /* 0x0000002946467c23 */ /* 0x000fc6000801080c */
[----:B------:R-:W2:Y:S01]  /*cc40*/  MUFU.EX2 R46, R46 ;  /* 0x0000002e002e7308 */ /* 0x000ea20000000800 */
        /* <DEDUP_REMOVED lines=8> */
[--C-:B------:R-:W-:Y:S01]  /*ccd0*/  FFMA.FTZ R86, R86, UR41, -R12.reuse ;  /* 0x0000002956567c23 */ /* 0x100fe2000801080c */
[----:B------:R-:W-:Y:S01]  /*cce0*/  FFMA.FTZ R87, R87, UR41, -R12 ;  /* 0x0000002957577c23 */ /* 0x000fe2000801080c */
[----:B-1----:R-:W-:Y:S01]  /*ccf0*/  FADD.FTZ R12, R8, R13 ;  /* 0x0000000d080c7221 */ /* 0x002fe20000010000 */
[----:B0-----:R-:W-:-:S04]  /*cd00*/  FADD.FTZ R10, R56, R11 ;  /* 0x0000000b380a7221 */ /* 0x001fc80000010000 */
[----:B------:R-:W0:Y:S01]  /*cd10*/  MUFU.EX2 R47, R47 ;  /* 0x0000002f002f7308 */ /* 0x000e220000000800 */
[----:B---3--:R-:W-:Y:S01]  /*cd20*/  FADD.FTZ R11, R89, R12 ;  /* 0x0000000c590b7221 */ /* 0x008fe20000010000 */
[----:B----4-:R-:W-:-:S06]  /*cd30*/  FADD.FTZ R10, R57, R10 ;  /* 0x0000000a390a7221 */ /* 0x010fcc0000010000 */
[----:B------:R-:W1:Y:S01]  /*cd40*/  MUFU.EX2 R30, R30 ;  /* 0x0000001e001e7308 */ /* 0x000e620000000800 */
[----:B------:R-:W-:Y:S01]  /*cd50*/  FADD.FTZ R12, R90, R11 ;  /* 0x0000000b5a0c7221 */ /* 0x000fe20000010000 */
[----:B------:R-:W-:-:S06]  /*cd60*/  FADD.FTZ R11, R43, R10 ;  /* 0x0000000a2b0b7221 */ /* 0x000fcc0000010000 */
[----:B------:R-:W3:Y:S01]  /*cd70*/  MUFU.EX2 R34, R34 ;  /* 0x0000002200227308 */ /* 0x000ee20000000800 */
[----:B--2---:R-:W-:Y:S01]  /*cd80*/  FADD.FTZ R13, R91, R12 ;  /* 0x0000000c5b0d7221 */ /* 0x004fe20000010000 */
[----:B------:R-:W-:-:S06]  /*cd90*/  FADD.FTZ R10, R46, R11 ;  /* 0x0000000b2e0a7221 */ /* 0x000fcc0000010000 */
[----:B------:R-:W2:Y:S08]  /*cda0*/  MUFU.EX2 R31, R31 ;  /* 0x0000001f001f7308 */ /* 0x000eb00000000800 */
[----:B------:R-:W4:Y:S01]  /*cdb0*/  MUFU.EX2 R39, R39 ;  /* 0x0000002700277308 */ /* 0x000f220000000800 */
[----:B------:R-:W-:Y:S01]  /*cdc0*/  FADD.FTZ R13, R26, R13 ;  /* 0x0000000d1a0d7221 */ /* 0x000fe20000010000 */
[----:B------:R-:W-:-:S06]  /*cdd0*/  F2FP.F16.F32.PACK_AB R4, R5, R4 ;  /* 0x000000040504723e */ /* 0x000fcc00000000ff */
[----:B------:R-:W4:Y:S01]  /*cde0*/  MUFU.EX2 R32, R32 ;  /* 0x0000002000207308 */ /* 0x000f220000000800 */
[----:B0-----:R-:W-:-:S07]  /*cdf0*/  FADD.FTZ R5, R47, R10 ;  /* 0x0000000a2f057221 */ /* 0x001fce0000010000 */
[----:B------:R-:W0:Y:S01]  /*ce00*/  MUFU.EX2 R42, R42 ;  /* 0x0000002a002a7308 */ /* 0x000e220000000800 */
[----:B-1----:R-:W-:Y:S01]  /*ce10*/  FADD.FTZ R12, R30, R13 ;  /* 0x0000000d1e0c7221 */ /* 0x002fe20000010000 */
[----:B---3--:R-:W-:-:S03]  /*ce20*/  FADD.FTZ R10, R34, R5 ;  /* 0x00000005220a7221 */ /* 0x008fc60000010000 */
[----:B--2---:R-:W-:Y:S01]  /*ce30*/  FADD.FTZ R11, R31, R12 ;  /* 0x0000000c1f0b7221 */ /* 0x004fe20000010000 */
[----:B----4-:R-:W-:-:S03]  /*ce40*/  FADD.FTZ R5, R39, R10 ;  /* 0x0000000a27057221 */ /* 0x010fc60000010000 */
[----:B------:R-:W-:Y:S01]  /*ce50*/  FADD.FTZ R12, R32, R11 ;  /* 0x0000000b200c7221 */ /* 0x000fe20000010000 */
[----:B0-----:R-:W-:Y:S01]  /*ce60*/  FADD.FTZ R11, R42, R5 ;  /* 0x000000052a0b7221 */ /* 0x001fe20000010000 */
[----:B------:R-:W-:Y:S02]  /*ce70*/  F2FP.F16.F32.PACK_AB R5, R35, R9 ;  /* 0x000000092305723e */ /* 0x000fe400000000ff */
[----:B------:R-:W2:Y:S01]  /*ce80*/  LDL R35, [R1+0x54] ;  /* 0x0000540001237983 */ /* 0x000ea20000100800 */
[----:B------:R-:W0:Y:S08]  /*ce90*/  MUFU.EX2 R33, R33 ;  /* 0x0000002100217308 */ /* 0x000e300000000800 */
[----:B------:R-:W1:Y:S08]  /*cea0*/  MUFU.EX2 R50, R50 ;  /* 0x0000003200327308 */ /* 0x000e700000000800 */
[----:B------:R-:W3:Y:S08]  /*ceb0*/  MUFU.EX2 R41, R41 ;  /* 0x0000002900297308 */ /* 0x000ef00000000800 */
[----:B------:R-:W4:Y:S01]  /*cec0*/  MUFU.EX2 R45, R45 ;  /* 0x0000002d002d7308 */ /* 0x000f220000000800 */
[----:B0-----:R-:W-:-:S07]  /*ced0*/  FADD.FTZ R12, R33, R12 ;  /* 0x0000000c210c7221 */ /* 0x001fce0000010000 */
[----:B------:R-:W0:Y:S08]  /*cee0*/  MUFU.EX2 R51, R51 ;  /* 0x0000003300337308 */ /* 0x000e300000000800 */
[----:B------:R-:W0:Y:S01]  /*cef0*/  MUFU.EX2 R49, R49 ;  /* 0x0000003100317308 */ /* 0x000e220000000800 */
[----:B-1----:R-:W-:Y:S01]  /*cf00*/  FADD.FTZ R11, R50, R11 ;  /* 0x0000000b320b7221 */ /* 0x002fe20000010000 */
[----:B---3--:R-:W-:-:S06]  /*cf10*/  FADD.FTZ R14, R41, R12 ;  /* 0x0000000c290e7221 */ /* 0x008fcc0000010000 */
[----:B------:R-:W1:Y:S08]  /*cf20*/  MUFU.EX2 R54, R54 ;  /* 0x0000003600367308 */ /* 0x000e700000000800 */
[----:B------:R-:W3:Y:S01]  /*cf30*/  MUFU.EX2 R27, R27 ;  /* 0x0000001b001b7308 */ /* 0x000ee20000000800 */
[----:B------:R-:W-:Y:S01]  /*cf40*/  FADD.FTZ R12, R20, R11 ;  /* 0x0000000b140c7221 */ /* 0x000fe20000010000 */
[----:B----4-:R-:W-:-:S06]  /*cf50*/  FADD.FTZ R14, R45, R14 ;  /* 0x0000000e2d0e7221 */ /* 0x010fcc0000010000 */
[----:B------:R-:W4:Y:S08]  /*cf60*/  MUFU.EX2 R60, R60 ;  /* 0x0000003c003c7308 */ /* 0x000f300000000800 */
[----:B------:R-:W4:Y:S01]  /*cf70*/  MUFU.EX2 R29, R29 ;  /* 0x0000001d001d7308 */ /* 0x000f220000000800 */
[----:B0-----:R-:W-:Y:S01]  /*cf80*/  FADD.FTZ R13, R51, R12 ;  /* 0x0000000c330d7221 */ /* 0x001fe20000010000 */
[----:B------:R-:W-:-:S06]  /*cf90*/  FADD.FTZ R14, R49, R14 ;  /* 0x0000000e310e7221 */ /* 0x000fcc0000010000 */
[----:B------:R-:W-:Y:S01]  /*cfa0*/  MUFU.EX2 R28, R28 ;  /* 0x0000001c001c7308 */ /* 0x000fe20000000800 */
[----:B------:R-:W-:-:S07]  /*cfb0*/  F2FP.F16.F32.PACK_AB R6, R7, R6 ;  /* 0x000000060706723e */ /* 0x000fce00000000ff */
[----:B------:R-:W0:Y:S01]  /*cfc0*/  MUFU.EX2 R55, R55 ;  /* 0x0000003700377308 */ /* 0x000e220000000800 */
[----:B------:R-:W-:Y:S01]  /*cfd0*/  F2FP.F16.F32.PACK_AB R7, R56, R38 ;  /* 0x000000263807723e */ /* 0x000fe200000000ff */
[----:B-1----:R-:W-:Y:S01]  /*cfe0*/  FADD.FTZ R13, R54, R13 ;  /* 0x0000000d360d7221 */ /* 0x002fe20000010000 */
[----:B---3--:R-:W-:-:S05]  /*cff0*/  FADD.FTZ R38, R27, R14 ;  /* 0x0000000e1b267221 */ /* 0x008fca0000010000 */
[----:B------:R-:W-:Y:S01]  /*d000*/  MUFU.EX2 R36, R36 ;  /* 0x0000002400247308 */ /* 0x000fe20000000800 */
[----:B------:R-:W-:-:S07]  /*d010*/  F2FP.F16.F32.PACK_AB R12, R30, R26 ;  /* 0x0000001a1e0c723e */ /* 0x000fce00000000ff */
[----:B------:R-:W1:Y:S01]  /*d020*/  MUFU.EX2 R58, R58 ;  /* 0x0000003a003a7308 */ /* 0x000e620000000800 */
[----:B----4-:R-:W-:Y:S01]  /*d030*/  FADD.FTZ R26, R60, R13 ;  /* 0x0000000d3c1a7221 */ /* 0x010fe20000010000 */
[----:B------:R-:W-:Y:S01]  /*d040*/  FADD.FTZ R13, R29, R38 ;  /* 0x000000261d0d7221 */ /* 0x000fe20000010000 */
[----:B------:R-:W-:-:S05]  /*d050*/  F2FP.F16.F32.PACK_AB R8, R89, R8 ;  /* 0x000000085908723e */ /* 0x000fca00000000ff */
[----:B------:R-:W-:Y:S01]  /*d060*/  MUFU.EX2 R21, R70 ;  /* 0x0000004600157308 */ /* 0x000fe20000000800 */
[----:B------:R-:W-:Y:S01]  /*d070*/  F2FP.F16.F32.PACK_AB R10, R91, R90 ;  /* 0x0000005a5b0a723e */ /* 0x000fe200000000ff */
[----:B------:R0:W-:Y:S01]  /*d080*/  STSM.16.M88.4 [R95], R4 ;  /* 0x000000045f007844 */ /* 0x0001e20000000200 */
[----:B------:R-:W-:-:S05]  /*d090*/  F2FP.F16.F32.PACK_AB R9, R43, R57 ;  /* 0x000000392b09723e */ /* 0x000fca00000000ff */
[----:B------:R-:W3:Y:S01]  /*d0a0*/  MUFU.EX2 R24, R71 ;  /* 0x0000004700187308 */ /* 0x000ee20000000800 */
[----:B------:R-:W-:Y:S02]  /*d0b0*/  F2FP.F16.F32.PACK_AB R11, R47, R46 ;  /* 0x0000002e2f0b723e */ /* 0x000fe400000000ff */
[----:B------:R-:W-:Y:S02]  /*d0c0*/  F2FP.F16.F32.PACK_AB R14, R32, R31 ;  /* 0x0000001f200e723e */ /* 0x000fe400000000ff */
[----:B------:R-:W-:Y:S01]  /*d0d0*/  F2FP.F16.F32.PACK_AB R15, R50, R42 ;  /* 0x0000002a320f723e */ /* 0x000fe200000000ff */
[----:B------:R1:W-:Y:S01]  /*d0e0*/  STSM.16.M88.4 [R93], R8 ;  /* 0x000000085d007844 */ /* 0x0003e20000000200 */
[----:B0-----:R-:W-:Y:S01]  /*d0f0*/  FADD.FTZ R5, R55, R26 ;  /* 0x0000001a37057221 */ /* 0x001fe20000010000 */
[----:B------:R-:W-:Y:S01]  /*d100*/  FADD.FTZ R7, R28, R13 ;  /* 0x0000000d1c077221 */ /* 0x000fe20000010000 */
[----:B------:R-:W-:Y:S02]  /*d110*/  F2FP.F16.F32.PACK_AB R13, R39, R34 ;  /* 0x00000022270d723e */ /* 0x000fe400000000ff */
[----:B------:R-:W-:-:S02]  /*d120*/  F2FP.F16.F32.PACK_AB R4, R41, R33 ;  /* 0x000000212904723e */ /* 0x000fc400000000ff */
[----:B------:R-:W-:Y:S01]  /*d130*/  F2FP.F16.F32.PACK_AB R6, R49, R45 ;  /* 0x0000002d3106723e */ /* 0x000fe200000000ff */
[----:B------:R-:W-:Y:S01]  /*d140*/  STSM.16.M88.4 [R92], R12 ;  /* 0x0000000c5c007844 */ /* 0x000fe20000000200 */
[----:B-1----:R-:W-:Y:S01]  /*d150*/  FADD.FTZ R8, R58, R5 ;  /* 0x000000053a087221 */ /* 0x002fe20000010000 */
[----:B------:R-:W-:Y:S01]  /*d160*/  FADD.FTZ R10, R36, R7 ;  /* 0x00000007240a7221 */ /* 0x000fe20000010000 */
[----:B------:R-:W-:Y:S02]  /*d170*/  F2FP.F16.F32.PACK_AB R5, R51, R20 ;  /* 0x000000143305723e */ /* 0x000fe400000000ff */
[----:B------:R-:W-:-:S05]  /*d180*/  F2FP.F16.F32.PACK_AB R7, R60, R54 ;  /* 0x000000363c07723e */ /* 0x000fca00000000ff */
[----:B------:R0:W-:Y:S02]  /*d190*/  STSM.16.M88.4 [R94+0x27800], R4 ;  /* 0x027800045e007844 */ /* 0x0001e40000000200 */
[----:B0-----:R-:W-:Y:S02]  /*d1a0*/  F2FP.F16.F32.PACK_AB R4, R29, R27 ;  /* 0x0000001b1d04723e */ /* 0x001fe400000000ff */
[----:B------:R-:W-:Y:S02]  /*d1b0*/  F2FP.F16.F32.PACK_AB R6, R36, R28 ;  /* 0x0000001c2406723e */ /* 0x000fe400000000ff */
[----:B------:R-:W-:Y:S02]  /*d1c0*/  F2FP.F16.F32.PACK_AB R5, R58, R55 ;  /* 0x000000373a05723e */ /* 0x000fe400000000ff */
[----:B---3--:R-:W-:-:S05]  /*d1d0*/  F2FP.F16.F32.PACK_AB R7, R24, R21 ;  /* 0x000000151807723e */ /* 0x008fca00000000ff */
[----:B--2---:R0:W-:Y:S04]  /*d1e0*/  STSM.16.M88.4 [R35], R4 ;  /* 0x0000000423007844 */ /* 0x0041e80000000200 */
[----:B0-----:R-:W2:Y:S01]  /*d1f0*/  LDL R4, [R1+0x3c] ;  /* 0x00003c0001047983 */ /* 0x001ea20000100800 */
[----:B------:R-:W0:Y:S01]  /*d200*/  MUFU.EX2 R59, R59 ;  /* 0x0000003b003b7308 */ /* 0x000e220000000800 */
[----:B------:R-:W-:-:S07]  /*d210*/  FADD.FTZ R9, R21, R8 ;  /* 0x0000000815097221 */ /* 0x000fce0000010000 */
[----:B------:R-:W1:Y:S08]  /*d220*/  MUFU.EX2 R37, R37 ;  /* 0x0000002500257308 */ /* 0x000e700000000800 */
[----:B------:R-:W3:Y:S01]  /*d230*/  MUFU.EX2 R75, R75 ;  /* 0x0000004b004b7308 */ /* 0x000ee20000000800 */
[----:B------:R-:W-:-:S07]  /*d240*/  FADD.FTZ R8, R24, R9 ;  /* 0x0000000918087221 */ /* 0x000fce0000010000 */
[----:B------:R-:W4:Y:S08]  /*d250*/  MUFU.EX2 R40, R40 ;  /* 0x0000002800287308 */ /* 0x000f300000000800 */
        /* <DEDUP_REMOVED lines=8> */
[----:B----4-:R-:W-:Y:S01]  /*d2e0*/  FADD.FTZ R11, R40, R11 ;  /* 0x0000000b280b7221 */ /* 0x010fe20000010000 */
[----:B------:R-:W-:-:S06]  /*d2f0*/  FADD.FTZ R20, R78, R9 ;  /* 0x000000094e147221 */ /* 0x000fcc0000010000 */
[----:B------:R-:W4:Y:S08]  /*d300*/  MUFU.EX2 R52, R52 ;  /* 0x0000003400347308 */ /* 0x000f300000000800 */
[----:B------:R-:W4:Y:S01]  /*d310*/  MUFU.EX2 R83, R83 ;  /* 0x0000005300537308 */ /* 0x000f220000000800 */
[----:B0-----:R-:W-:-:S07]  /*d320*/  FADD.FTZ R11, R44, R11 ;  /* 0x0000000b2c0b7221 */ /* 0x001fce0000010000 */
[----:B------:R-:W0:Y:S08]  /*d330*/  MUFU.EX2 R53, R53 ;  /* 0x0000003500357308 */ /* 0x000e300000000800 */
[----:B------:R-:W-:Y:S08]  /*d340*/  MUFU.EX2 R25, R25 ;  /* 0x0000001900197308 */ /* 0x000ff00000000800 */
[----:B------:R-:W0:Y:S08]  /*d350*/  MUFU.EX2 R141, R141 ;  /* 0x0000008d008d7308 */ /* 0x000e300000000800 */
[----:B------:R-:W-:Y:S08]  /*d360*/  MUFU.EX2 R86, R86 ;  /* 0x0000005600567308 */ /* 0x000ff00000000800 */
[----:B------:R-:W0:Y:S01]  /*d370*/  MUFU.EX2 R87, R87 ;  /* 0x0000005700577308 */ /* 0x000e220000000800 */
[----:B------:R-:W-:Y:S01]  /*d380*/  FADD.FTZ R9, R79, R20 ;  /* 0x000000144f097221 */ /* 0x000fe20000010000 */
[----:B-1----:R-:W-:-:S03]  /*d390*/  FADD.FTZ R11, R48, R11 ;  /* 0x0000000b300b7221 */ /* 0x002fc60000010000 */
[----:B---3--:R-:W-:Y:S01]  /*d3a0*/  FADD.FTZ R14, R82, R9 ;  /* 0x00000009520e7221 */ /* 0x008fe20000010000 */
[----:B----4-:R-:W-:Y:S01]  /*d3b0*/  FADD.FTZ R26, R52, R11 ;  /* 0x0000000b341a7221 */ /* 0x010fe20000010000 */
[----:B------:R-:W-:Y:S02]  /*d3c0*/  F2FP.F16.F32.PACK_AB R8, R40, R37 ;  /* 0x000000252808723e */ /* 0x000fe400000000ff */
[----:B------:R-:W-:Y:S01]  /*d3d0*/  F2FP.F16.F32.PACK_AB R10, R48, R44 ;  /* 0x0000002c300a723e */ /* 0x000fe200000000ff */
[----:B------:R-:W-:Y:S01]  /*d3e0*/  FADD.FTZ R21, R83, R14 ;  /* 0x0000000e53157221 */ /* 0x000fe20000010000 */
[----:B------:R-:W-:Y:S02]  /*d3f0*/  F2FP.F16.F32.PACK_AB R9, R75, R59 ;  /* 0x0000003b4b09723e */ /* 0x000fe400000000ff */
[----:B------:R-:W-:Y:S02]  /*d400*/  F2FP.F16.F32.PACK_AB R11, R79, R78 ;  /* 0x0000004e4f0b723e */ /* 0x000fe400000000ff */
[----:B0-----:R-:W-:-:S02]  /*d410*/  F2FP.F16.F32.PACK_AB R12, R53, R52 ;  /* 0x00000034350c723e */ /* 0x001fc400000000ff */
[----:B------:R-:W-:Y:S02]  /*d420*/  F2FP.F16.F32.PACK_AB R13, R83, R82 ;  /* 0x00000052530d723e */ /* 0x000fe400000000ff */
[----:B------:R-:W-:Y:S02]  /*d430*/  F2FP.F16.F32.PACK_AB R14, R141, R25 ;  /* 0x000000198d0e723e */ /* 0x000fe400000000ff */
[----:B------:R-:W-:Y:S01]  /*d440*/  F2FP.F16.F32.PACK_AB R15, R87, R86 ;  /* 0x00000056570f723e */ /* 0x000fe200000000ff */
[----:B------:R0:W-:Y:S04]  /*d450*/  STSM.16.M88.4 [R93+0x6000], R8 ;  /* 0x006000085d007844 */ /* 0x0001e80000000200 */
[----:B------:R1:W-:Y:S01]  /*d460*/  STSM.16.M88.4 [R92+0x6000], R12 ;  /* 0x0060000c5c007844 */ /* 0x0003e20000000200 */
[----:B------:R3:W-:Y:S06]  /*d470*/  MEMBAR.ALL.CTA ;  /* 0x0000000000007992 */ /* 0x0007ec0000008000 */
[----:B---3--:R-:W3:Y:S01]  /*d480*/  FENCE.VIEW.ASYNC.S ;  /* 0x00000000000073c6 */ /* 0x008ee20000000000 */
[----:B------:R-:W-:-:S02]  /*d490*/  VIADD R20, R88, 0xfffffffe ;  /* 0xfffffffe58147836 */ /* 0x000fc40000000000 */
[----:B------:R-:W-:Y:S01]  /*d4a0*/  FADD.FTZ R26, R53, R26 ;  /* 0x0000001a351a7221 */ /* 0x000fe20000010000 */
[----:B------:R-:W-:-:S03]  /*d4b0*/  FADD.FTZ R86, R86, R21 ;  /* 0x0000001556567221 */ /* 0x000fc60000010000 */
[----:B------:R-:W-:Y:S01]  /*d4c0*/  FADD.FTZ R26, R25, R26 ;  /* 0x0000001a191a7221 */ /* 0x000fe20000010000 */
[----:B------:R-:W-:Y:S01]  /*d4d0*/  FADD.FTZ R21, R87, R86 ;  /* 0x0000005657157221 */ /* 0x000fe20000010000 */
[--C-:B------:R-:W-:Y:S01]  /*d4e0*/  IMAD.MOV.U32 R134, RZ, RZ, R135.reuse ;  /* 0x000000ffff867224 */ /* 0x100fe200078e0087 */
[-C--:B------:R-:W-:Y:S01]  /*d4f0*/  MOV R130, R135.reuse ;  /* 0x0000008700827202 */ /* 0x080fe20000000f00 */
[----:B------:R-:W-:Y:S01]  /*d500*/  FADD.FTZ R141, R141, R26 ;  /* 0x0000001a8d8d7221 */ /* 0x000fe20000010000 */
        /* <DEDUP_REMOVED lines=40> */
[--C-:B0-----:R-:W-:Y:S02]  /*d790*/  IMAD.MOV.U32 R93, RZ, RZ, R135.reuse ;  /* 0x000000ffff5d7224 */ /* 0x101fe400078e0087 */
[--C-:B-1----:R-:W-:Y:S02]  /*d7a0*/  IMAD.MOV.U32 R92, RZ, RZ, R135.reuse ;  /* 0x000000ffff5c7224 */ /* 0x102fe400078e0087 */
[--C-:B------:R-:W-:Y:S02]  /*d7b0*/  IMAD.MOV.U32 R91, RZ, RZ, R135.reuse ;  /* 0x000000ffff5b7224 */ /* 0x100fe400078e0087 */
[--C-:B------:R-:W-:Y:S02]  /*d7c0*/  IMAD.MOV.U32 R90, RZ, RZ, R135.reuse ;  /* 0x000000ffff5a7224 */ /* 0x100fe400078e0087 */
[----:B------:R-:W-:Y:S01]  /*d7d0*/  IMAD.MOV.U32 R89, RZ, RZ, R135 ;  /* 0x000000ffff597224 */ /* 0x000fe200078e0087 */
[----:B--2---:R-:W-:Y:S01]  /*d7e0*/  ISETP.GE.AND P1, PT, R20, R4, PT ;  /* 0x000000041400720c */ /* 0x004fe20003f26270 */
[----:B---3--:R-:W-:-:S12]  /*d7f0*/  NOP ;  /* 0x0000000000007918 */ /* 0x008fd80000000000 */
[----:B------:R-:W-:Y:S05]  /*d800*/  @!P1 BRA `(.L_x_10534) ;  /* 0x00000024009c9947 */ /* 0x000fea0003800000 */
[----:B------:R-:W-:Y:S01]  /*d810*/  IMAD.MOV.U32 R6, RZ, RZ, R3 ;  /* 0x000000ffff067224 */ /* 0x000fe200078e0003 */
[----:B------:R-:W-:Y:S01]  /*d820*/  CS2R R134, SRZ ;  /* 0x0000000000867805 */ /* 0x000fe2000001ff00 */
[----:B------:R-:W-:Y:S01]  /*d830*/  IMAD.MOV.U32 R7, RZ, RZ, R0 ;  /* 0x000000ffff077224 */ /* 0x000fe200078e0000 */
[----:B------:R-:W-:Y:S01]  /*d840*/  CS2R R132, SRZ ;  /* 0x0000000000847805 */ /* 0x000fe2000001ff00 */
[----:B------:R-:W-:Y:S01]  /*d850*/  IMAD.MOV.U32 R5, RZ, RZ, R151 ;  /* 0x000000ffff057224 */ /* 0x000fe200078e0097 */
[----:B------:R-:W-:Y:S01]  /*d860*/  CS2R R130, SRZ ;  /* 0x0000000000827805 */ /* 0x000fe2000001ff00 */
[----:B------:R-:W-:Y:S01]  /*d870*/  IMAD.MOV.U32 R4, RZ, RZ, R140 ;  /* 0x000000ffff047224 */ /* 0x000fe200078e008c */
        /* <DEDUP_REMOVED lines=21> */
.L_x_10546:
[----:B------:R-:W2:Y:S01]  /*d9d0*/  LDL R3, [R1+0x40] ;  /* 0x0000400001037983 */ /* 0x000ea20000100800 */
[----:B------:R-:W-:Y:S01]  /*d9e0*/  ISETP.NE.AND P1, PT, R4, 0x1, PT ;  /* 0x000000010400780c */ /* 0x000fe20003f25270 */
[----:B------:R-:W-:Y:S05]  /*d9f0*/  YIELD ;  /* 0x0000000000007946 */ /* 0x000fea0003800000 */
[----:B------:R-:W-:-:S04]  /*da00*/  SEL R0, RZ, 0x1, P1 ;  /* 0x00000001ff007807 */ /* 0x000fc80000800000 */
[----:B------:R-:W-:Y:S02]  /*da10*/  LOP3.LUT R151, R5, R0, RZ, 0x3c, !PT ;  /* 0x0000000005977212 */ /* 0x000fe400078e3cff */
[----:B--2---:R-:W-:-:S13]  /*da20*/  ISETP.NE.AND P1, PT, R3, RZ, PT ;  /* 0x000000ff0300720c */ /* 0x004fda0003f25270 */
[----:B------:R-:W-:Y:S05]  /*da30*/  @P1 BRA `(.L_x_10535) ;  /* 0x00000000003c1947 */ /* 0x000fea0003800000 */
[----:B------:R-:W-:Y:S05]  /*da40*/  @!P0 BRA `(.L_x_10536) ;  /* 0x0000000000048947 */ /* 0x000fea0003800000 */
[----:B------:R-:W-:Y:S01]  /*da50*/  BPT.TRAP 0x1 ;  /* 0x000000040000795c */ /* 0x000fe20000300000 */
.L_x_10536:
        /* <DEDUP_REMOVED lines=8> */
.L_x_10537:
[----:B------:R-:W-:Y:S04]  /*dae0*/  BSSY B0, `(.L_x_10535) ;  /* 0x0000004000007945 */ /* 0x000fe80003800000 */
[----:B-1----:R-:W-:Y:S05]  /*daf0*/  @P2 BRA `(.L_x_10538) ;  /* 0x0000000000082947 */ /* 0x002fea0003800000 */
[----:B------:R-:W1:Y:S02]  /*db00*/  SYNCS.PHASECHK.TRANS64.TRYWAIT P2, [R3+URZ+0x2d830], R0 ;  /* 0x02d83000030075a7 */ /* 0x000e64000804017f */
[----:B-1----:R-:W-:Y:S05]  /*db10*/  @!P2 BRA `(.L_x_10539) ;  /* 0x000000d400cca947 */ /* 0x002fea0003800000 */
.L_x_10538:
[----:B------:R-:W-:Y:S05]  /*db20*/  BSYNC B0 ;  /* 0x0000000000007941 */ /* 0x000fea0003800000 */
.L_x_10535:
[----:B01----:R-:W2:Y:S01]  /*db30*/  LDL R3, [R1+0x44] ;  /* 0x0000440001037983 */ /* 0x003ea20000100800 */
[----:B------:R-:W-:Y:S01]  /*db40*/  VIADD R140, R4, 0x1 ;  /* 0x00000001048c7836 */ /* 0x000fe20000000000 */
[----:B------:R-:W0:Y:S04]  /*db50*/  S2R R0, SR_TID.X ;  /* 0x0000000000007919 */ /* 0x000e280000002100 */
[----:B------:R-:W-:-:S04]  /*db60*/  ISETP.NE.AND P2, PT, R140, 0x2, PT ;  /* 0x000000028c00780c */ /* 0x000fc80003f45270 */
[----:B------:R-:W-:Y:S01]  /*db70*/  SEL R140, R140, RZ, P2 ;  /* 0x000000ff8c8c7207 */ /* 0x000fe20001000000 */
[----:B------:R-:W-:Y:S05]  /*db80*/  WARPSYNC.ALL ;  /* 0x0000000000007948 */ /* 0x000fea0003800000 */
[----:B------:R-:W-:-:S05]  /*db90*/  IMAD.MOV.U32 R9, RZ, RZ, -0x7fffffe0 ;  /* 0x80000020ff097424 */ /* 0x000fca00078e00ff */
[C---:B------:R-:W-:Y:S02]  /*dba0*/  R2UR UR7, R9.reuse ;  /* 0x00000000090772ca */ /* 0x040fe400000e0000 */
[----:B------:R-:W-:Y:S01]  /*dbb0*/  R2UR UR27, R9 ;  /* 0x00000000091b72ca */ /* 0x000fe200000e0000 */
[----:B------:R-:W-:-:S05]  /*dbc0*/  IMAD.MOV.U32 R15, RZ, RZ, -0x7fffffe0 ;  /* 0x80000020ff0f7424 */ /* 0x000fca00078e00ff */
[----:B------:R-:W-:Y:S02]  /*dbd0*/  R2UR UR23, R15 ;  /* 0x000000000f1772ca */ /* 0x000fe400000e0000 */
[----:B0-----:R-:W-:-:S05]  /*dbe0*/  SHF.R.U32.HI R0, RZ, 0x7, R0 ;  /* 0x00000007ff007819 */ /* 0x001fca0000011600 */
[----:B------:R-:W-:-:S05]  /*dbf0*/  VIADD R0, R0, 0x8 ;  /* 0x0000000800007836 */ /* 0x000fca0000000000 */
[----:B------:R0:W-:Y:S01]  /*dc00*/  BAR.SYNC.DEFER_BLOCKING R0, 0x100 ;  /* 0x000400000000751d */ /* 0x0001e20000010000 */
[----:B------:R-:W-:Y:S02]  /*dc10*/  R2UR UR4, R148 ;  /* 0x00000000940472ca */ /* 0x000fe400000e0000 */
[----:B------:R-:W-:-:S03]  /*dc20*/  R2UR UR5, R149 ;  /* 0x00000000950572ca */ /* 0x000fc600000e0000 */
[----:B------:R-:W-:Y:S01]  /*dc30*/  WARPGROUP.ARRIVE ;  /* 0x00000000000079c5 */ /* 0x000fe20000000000 */
[----:B--2---:R-:W-:-:S04]  /*dc40*/  IMAD R8, R140, 0x600, R3 ;  /* 0x000006008c087824 */ /* 0x004fc800078e0203 */
[C---:B------:R-:W-:Y:S01]  /*dc50*/  VIADD R12, R8.reuse, 0x2 ;  /* 0x00000002080c7836 */ /* 0x040fe20000000000 */
[C---:B------:R-:W-:Y:S01]  /*dc60*/  R2UR UR6, R8.reuse ;  /* 0x00000000080672ca */ /* 0x040fe200000e0000 */
[C---:B------:R-:W-:Y:S02]  /*dc70*/  VIADD R10, R8.reuse, 0x200 ;  /* 0x00000200080a7836 */ /* 0x040fe40000000000 */
[----:B------:R-:W-:Y:S01]  /*dc80*/  VIADD R14, R8, 0x400 ;  /* 0x00000400080e7836 */ /* 0x000fe20000000000 */
[----:B------:R-:W-:Y:S01]  /*dc90*/  R2UR UR10, R12 ;  /* 0x000000000c0a72ca */ /* 0x000fe200000e0000 */
[C---:B------:R-:W-:Y:S02]  /*dca0*/  VIADD R12, R8.reuse, 0x202 ;  /* 0x00000202080c7836 */ /* 0x040fe40000000000 */
[----:B------:R-:W-:-:S05]  /*dcb0*/  VIADD R8, R8, 0x402 ;  /* 0x0000040208087836 */ /* 0x000fca0000000000 */
[----:B------:R-:W-:Y:S01]  /*dcc0*/  R2UR UR26, R8 ;  /* 0x00000000081a72ca */ /* 0x000fe200000e0000 */
[----:B------:R-:W-:Y:S01]  /*dcd0*/  HGMMA.64x128x16.F32 R24, gdesc[UR4], RZ, !UPT, gsb0 ;  /* 0x01e00000041879f0 */ /* 0x000fe2000c0008ff */
[----:B------:R-:W2:Y:S01]  /*dce0*/  LDL.64 R8, [R1+0x18] ;  /* 0x0000180001087983 */ /* 0x000ea20000100a00 */
[----:B------:R-:W-:-:S03]  /*dcf0*/  R2UR UR22, R14 ;  /* 0x000000000e1672ca */ /* 0x000fc600000e0000 */
[----:B------:R-:W3:Y:S01]  /*dd00*/  LDL.64 R14, [R1+0x10] ;  /* 0x00001000010e7983 */ /* 0x000ee20000100a00 */
[----:B------:R-:W-:Y:S02]  /*dd10*/  MOV R13, 0x80000020 ;  /* 0x80000020000d7802 */ /* 0x000fe40000000f00 */
[----:B------:R-:W-:Y:S02]  /*dd20*/  R2UR UR18, R12 ;  /* 0x000000000c1272ca */ /* 0x000fe400000e0000 */
[C---:B------:R-:W-:Y:S02]  /*dd30*/  R2UR UR11, R13.reuse ;  /* 0x000000000d0b72ca */ /* 0x040fe400000e0000 */
[----:B------:R-:W-:Y:S02]  /*dd40*/  R2UR UR19, R13 ;  /* 0x000000000d1372ca */ /* 0x000fe400000e0000 */
[----:B------:R-:W4:Y:S01]  /*dd50*/  LDL.64 R12, [R1+0x8] ;  /* 0x00000800010c7983 */ /* 0x000f220000100a00 */
[----:B------:R-:W-:Y:S01]  /*dd60*/  IMAD.MOV.U32 R11, RZ, RZ, -0x7fffffe0 ;  /* 0x80000020ff0b7424 */ /* 0x000fe200078e00ff */
[----:B------:R-:W-:-:S04]  /*dd70*/  R2UR UR14, R10 ;  /* 0x000000000a0e72ca */ /* 0x000fc800000e0000 */
[----:B------:R-:W-:Y:S02]  /*dd80*/  R2UR UR15, R11 ;  /* 0x000000000b0f72ca */ /* 0x000fe400000e0000 */
[----:B------:R-:W5:Y:S01]  /*dd90*/  LDL.64 R10, [R1] ;  /* 0x00000000010a7983 */ /* 0x000f620000100a00 */
[----:B------:R-:W-:Y:S02]  /*dda0*/  WARPGROUP.DEPBAR.LE gsb0, 0x0 ;  /* 0x00008000000079c5 */ /* 0x000fe40000010000 */
[----:B------:R-:W-:Y:S01]  /*ddb0*/  WARPGROUP.ARRIVE ;  /* 0x00000000000079c5 */ /* 0x000fe20000000000 */
[----:B--2---:R-:W-:Y:S02]  /*ddc0*/  R2UR UR8, R8 ;  /* 0x00000000080872ca */ /* 0x004fe400000e0000 */
[----:B------:R-:W-:-:S13]  /*ddd0*/  R2UR UR9, R9 ;  /* 0x00000000090972ca */ /* 0x000fda00000e0000 */
[----:B------:R-:W-:Y:S01]  /*dde0*/  HGMMA.64x128x16.F32 R24, gdesc[UR8], R24, gsb0 ;  /* 0x01e00000081879f0 */ /* 0x000fe20008000818 */
[----:B---3--:R-:W-:Y:S02]  /*ddf0*/  R2UR UR12, R14 ;  /* 0x000000000e0c72ca */ /* 0x008fe400000e0000 */
[----:B------:R-:W-:Y:S02]  /*de00*/  R2UR UR13, R15 ;  /* 0x000000000f0d72ca */ /* 0x000fe400000e0000 */
[----:B----4-:R-:W-:Y:S02]  /*de10*/  R2UR UR16, R12 ;  /* 0x000000000c1072ca */ /* 0x010fe400000e0000 */
[----:B------:R-:W-:Y:S01]  /*de20*/  R2UR UR17, R13 ;  /* 0x000000000d1172ca */ /* 0x000fe200000e0000 */
[----:B------:R-:W-:Y:S02]  /*de30*/  WARPGROUP.DEPBAR.LE gsb0, 0x0 ;  /* 0x00008000000079c5 */ /* 0x000fe40000010000 */
[----:B------:R-:W-:-:S06]  /*de40*/  WARPGROUP.ARRIVE ;  /* 0x00000000000079c5 */ /* 0x000fcc0000000000 */
[----:B------:R-:W-:Y:S01]  /*de50*/  HGMMA.64x128x16.F32 R24, gdesc[UR12], R24, gsb0 ;  /* 0x01e000000c1879f0 */ /* 0x000fe20008000818 */
[----:B-----5:R-:W-:Y:S02]  /*de60*/  R2UR UR20, R10 ;  /* 0x000000000a1472ca */ /* 0x020fe400000e0000 */
[----:B------:R-:W-:Y:S01]  /*de70*/  R2UR UR21, R11 ;  /* 0x000000000b1572ca */ /* 0x000fe200000e0000 */
[----:B------:R-:W-:Y:S02]  /*de80*/  WARPGROUP.DEPBAR.LE gsb0, 0x0 ;  /* 0x00008000000079c5 */ /* 0x000fe40000010000 */
[----:B------:R-:W-:-:S06]  /*de90*/  WARPGROUP.ARRIVE ;  /* 0x00000000000079c5 */ /* 0x000fcc0000000000 */
[----:B------:R-:W-:Y:S01]  /*dea0*/  HGMMA.64x128x16.F32 R24, gdesc[UR16], R24, gsb0 ;  /* 0x01e00000101879f0 */ /* 0x000fe20008000818 */
        /* <DEDUP_REMOVED lines=12> */
.L_x_10541:
[----:B------:R-:W-:Y:S02]  /*df70*/  SHF.L.U32 R0, R5, 0x1f, RZ ;  /* 0x0000001f05007819 */ /* 0x000fe400000006ff */
[----:B------:R-:W-:-:S04]  /*df80*/  LEA R3, R4, R2, 0x3 ;  /* 0x0000000204037211 */ /* 0x000fc800078e18ff */
[----:B------:R0:W1:Y:S01]  /*df90*/  SYNCS.PHASECHK.TRANS64.TRYWAIT P1, [R3+URZ+0x2d850], R0 ;  /* 0x02d85000030075a7 */ /* 0x000062000802017f */
[----:B------:R-:W-:Y:S05]  /*dfa0*/  @!P0 BRA `(.L_x_10542) ;  /* 0x0000000000048947 */ /* 0x000fea0003800000 */
[----:B------:R-:W-:Y:S01]  /*dfb0*/  BPT.TRAP 0x1 ;  /* 0x000000040000795c */ /* 0x000fe20000300000 */
.L_x_10542:
[----:B-1----:R-:W-:Y:S05]  /*dfc0*/  @P1 BRA `(.L_x_10540) ;  /* 0x0000000000081947 */ /* 0x002fea0003800000 */
[----:B------:R-:W1:Y:S02]  /*dfd0*/  SYNCS.PHASECHK.TRANS64.TRYWAIT P1, [R3+URZ+0x2d850], R0 ;  /* 0x02d85000030075a7 */ /* 0x000e64000802017f */
[----:B-1----:R-:W-:Y:S05]  /*dfe0*/  @!P1 BRA `(.L_x_10543) ;  /* 0x000000d000ac9947 */ /* 0x002fea0003800000 */
.L_x_10540:
[----:B------:R-:W2:Y:S01]  /*dff0*/  LDL R5, [R1+0x48] ;  /* 0x0000480001057983 */ /* 0x000ea20000100800 */
[----:B01----:R-:W-:Y:S01]  /*e000*/  VIADD R0, R2, 0x400 ;  /* 0x0000040002007836 */ /* 0x003fe20000000000 */
[----:B------:R-:W-:Y:S05]  /*e010*/  WARPSYNC.ALL ;  /* 0x0000000000007948 */ /* 0x000fea0003800000 */
[----:B------:R-:W-:Y:S01]  /*e020*/  SHF.R.U32.HI R0, RZ, 0x4, R0 ;  /* 0x00000004ff007819 */ /* 0x000fe20000011600 */
[----:B------:R-:W-:Y:S01]  /*e030*/  IMAD.MOV.U32 R9, RZ, RZ, -0x7fffffe0 ;  /* 0x80000020ff097424 */ /* 0x000fe200078e00ff */
[----:B------:R-:W-:Y:S01]  /*e040*/  WARPGROUP.ARRIVE ;  /* 0x00000000000079c5 */ /* 0x000fe20000000000 */
[----:B------:R-:W-:Y:S01]  /*e050*/  IMAD.MOV.U32 R11, RZ, RZ, -0x7fffffe0 ;  /* 0x80000020ff0b7424 */ /* 0x000fe200078e00ff */
[----:B------:R-:W-:-:S02]  /*e060*/  LOP3.LUT R0, R0, 0x3fff, RZ, 0xc0, !PT ;  /* 0x00003fff00007812 */ /* 0x000fc400078ec0ff */
[C---:B------:R-:W-:Y:S02]  /*e070*/  R2UR UR7, R9.reuse ;  /* 0x00000000090772ca */ /* 0x040fe400000e0000 */
[----:B------:R-:W-:Y:S02]  /*e080*/  LOP3.LUT R0, R0, 0x2000000, RZ, 0xfc, !PT ;  /* 0x0200000000007812 */ /* 0x000fe400078efcff */
[----:B------:R-:W-:Y:S01]  /*e090*/  R2UR UR35, R9 ;  /* 0x00000000092372ca */ /* 0x000fe200000e0000 */
[----:B------:R-:W-:Y:S01]  /*e0a0*/  IMAD.MOV.U32 R9, RZ, RZ, 0x40000040 ;  /* 0x40000040ff097424 */ /* 0x000fe200078e00ff */
[C---:B------:R-:W-:Y:S01]  /*e0b0*/  R2UR UR11, R11.reuse ;  /* 0x000000000b0b72ca */ /* 0x040fe200000e0000 */
[----:B------:R-:W-:Y:S01]  /*e0c0*/  IMAD R8, R4, 0x600, R0 ;  /* 0x0000060004087824 */ /* 0x000fe200078e0200 */
[----:B------:R-:W-:Y:S02]  /*e0d0*/  R2UR UR15, R11 ;  /* 0x000000000b0f72ca */ /* 0x000fe400000e0000 */
[----:B------:R-:W-:Y:S01]  /*e0e0*/  R2UR UR5, R9 ;  /* 0x00000000090572ca */ /* 0x000fe200000e0000 */
[C---:B------:R-:W-:Y:S01]  /*e0f0*/  VIADD R10, R8.reuse, 0x40 ;  /* 0x00000040080a7836 */ /* 0x040fe20000000000 */
[----:B------:R-:W-:Y:S01]  /*e100*/  R2UR UR6, R8 ;  /* 0x00000000080672ca */ /* 0x000fe200000e0000 */
[----:B------:R-:W-:Y:S01]  /*e110*/  IMAD.MOV.U32 R9, RZ, RZ, 0x40000040 ;  /* 0x40000040ff097424 */ /* 0x000fe200078e00ff */
[----:B------:R-:W-:-:S02]  /*e120*/  R2UR UR19, R11 ;  /* 0x000000000b1372ca */ /* 0x000fc400000e0000 */
[----:B------:R-:W-:Y:S01]  /*e130*/  R2UR UR10, R10 ;  /* 0x000000000a0a72ca */ /* 0x000fe200000e0000 */
[----:B------:R-:W-:Y:S01]  /*e140*/  VIADD R10, R8, 0x80 ;  /* 0x00000080080a7836 */ /* 0x000fe20000000000 */
[C---:B------:R-:W-:Y:S02]  /*e150*/  R2UR UR23, R11.reuse ;  /* 0x000000000b1772ca */ /* 0x040fe400000e0000 */
[C---:B------:R-:W-:Y:S02]  /*e160*/  R2UR UR27, R11.reuse ;  /* 0x000000000b1b72ca */ /* 0x040fe400000e0000 */
[----:B------:R-:W-:Y:S02]  /*e170*/  R2UR UR14, R10 ;  /* 0x000000000a0e72ca */ /* 0x000fe400000e0000 */
[----:B------:R-:W-:Y:S02]  /*e180*/  IADD3 R10, R8, 0xc0, RZ ;  /* 0x000000c0080a7810 */ /* 0x000fe40007ffe0ff */
[----:B------:R-:W-:Y:S01]  /*e190*/  R2UR UR31, R11 ;  /* 0x000000000b1f72ca */ /* 0x000fe200000e0000 */
[----:B------:R-:W-:Y:S01]  /*e1a0*/  IMAD.MOV.U32 R11, RZ, RZ, 0x40000040 ;  /* 0x40000040ff0b7424 */ /* 0x000fe200078e00ff */
[----:B------:R-:W-:Y:S01]  /*e1b0*/  R2UR UR18, R10 ;  /* 0x000000000a1272ca */ /* 0x000fe200000e0000 */
[----:B------:R-:W-:Y:S01]  /*e1c0*/  VIADD R10, R8, 0x100 ;  /* 0x00000100080a7836 */ /* 0x000fe20000000000 */
[----:B------:R-:W-:-:S02]  /*e1d0*/  R2UR UR33, R9 ;  /* 0x00000000092172ca */ /* 0x000fc400000e0000 */
[----:B------:R-:W-:Y:S01]  /*e1e0*/  R2UR UR9, R11 ;  /* 0x000000000b0972ca */ /* 0x000fe200000e0000 */
[----:B------:R-:W-:Y:S01]  /*e1f0*/  IMAD.MOV.U32 R11, RZ, RZ, 0x40000040 ;  /* 0x40000040ff0b7424 */ /* 0x000fe200078e00ff */
[----:B------:R-:W-:Y:S01]  /*e200*/  R2UR UR22, R10 ;  /* 0x000000000a1672ca */ /* 0x000fe200000e0000 */
[----:B------:R-:W-:-:S03]  /*e210*/  VIADD R10, R8, 0x140 ;  /* 0x00000140080a7836 */ /* 0x000fc60000000000 */
[----:B------:R-:W-:Y:S01]  /*e220*/  R2UR UR13, R11 ;  /* 0x000000000b0d72ca */ /* 0x000fe200000e0000 */
[----:B------:R-:W-:Y:S01]  /*e230*/  IMAD.MOV.U32 R11, RZ, RZ, 0x40000040 ;  /* 0x40000040ff0b7424 */ /* 0x000fe200078e00ff */
[----:B------:R-:W-:Y:S01]  /*e240*/  R2UR UR26, R10 ;  /* 0x000000000a1a72ca */ /* 0x000fe200000e0000 */
[C---:B------:R-:W-:Y:S02]  /*e250*/  VIADD R10, R8.reuse, 0x180 ;  /* 0x00000180080a7836 */ /* 0x040fe40000000000 */
[----:B------:R-:W-:Y:S01]  /*e260*/  VIADD R8, R8, 0x1c0 ;  /* 0x000001c008087836 */ /* 0x000fe20000000000 */
[----:B------:R-:W-:Y:S01]  /*e270*/  R2UR UR17, R11 ;  /* 0x000000000b1172ca */ /* 0x000fe200000e0000 */
[----:B------:R-:W-:Y:S01]  /*e280*/  IMAD.MOV.U32 R11, RZ, RZ, 0x40000040 ;  /* 0x40000040ff0b7424 */ /* 0x000fe200078e00ff */
[----:B------:R-:W-:Y:S02]  /*e290*/  R2UR UR30, R10 ;  /* 0x000000000a1e72ca */ /* 0x000fe400000e0000 */
[----:B------:R-:W-:-:S02]  /*e2a0*/  R2UR UR34, R8 ;  /* 0x00000000082272ca */ /* 0x000fc400000e0000 */
[----:B------:R-:W-:Y:S01]  /*e2b0*/  R2UR UR21, R11 ;  /* 0x000000000b1572ca */ /* 0x000fe200000e0000 */
[----:B------:R-:W-:-:S05]  /*e2c0*/  IMAD.MOV.U32 R11, RZ, RZ, 0x40000040 ;  /* 0x40000040ff0b7424 */ /* 0x000fca00078e00ff */
[----:B------:R-:W-:Y:S01]  /*e2d0*/  R2UR UR25, R11 ;  /* 0x000000000b1972ca */ /* 0x000fe200000e0000 */
[----:B------:R-:W-:-:S05]  /*e2e0*/  IMAD.MOV.U32 R11, RZ, RZ, 0x40000040 ;  /* 0x40000040ff0b7424 */ /* 0x000fca00078e00ff */
[----:B------:R-:W-:Y:S02]  /*e2f0*/  R2UR UR29, R11 ;  /* 0x000000000b1d72ca */ /* 0x000fe400000e0000 */
[----:B--2---:R-:W-:Y:S02]  /*e300*/  LOP3.LUT R8, R5, 0x10000, RZ, 0xfc, !PT ;  /* 0x0001000005087812 */ /* 0x004fe400078efcff */
[----:B------:R-:W0:Y:S02]  /*e310*/  S2R R5, SR_TID.X ;  /* 0x0000000000057919 */ /* 0x000e240000002100 */
[C---:B------:R-:W-:Y:S02]  /*e320*/  R2UR UR4, R8.reuse ;  /* 0x00000000080472ca */ /* 0x040fe400000e0000 */
[----:B------:R-:W-:-:S04]  /*e330*/  IADD3 R10, R8, 0x2, RZ ;  /* 0x00000002080a7810 */ /* 0x000fc80007ffe0ff */
[----:B------:R-:W-:Y:S01]  /*e340*/  R2UR UR8, R10 ;  /* 0x000000000a0872ca */ /* 0x000fe200000e0000 */
[----:B------:R-:W-:-:S05]  /*e350*/  VIADD R10, R8, 0x4 ;  /* 0x00000004080a7836 */ /* 0x000fca0000000000 */
[----:B------:R-:W-:Y:S01]  /*e360*/  R2UR UR12, R10 ;  /* 0x000000000a0c72ca */ /* 0x000fe200000e0000 */
[----:B------:R-:W-:Y:S01]  /*e370*/  HGMMA.64x96x16.F32 R88, gdesc[UR4].tnspB, R88, gsb0 ;  /* 0x41600000045879f0 */ /* 0x000fe20008000858 */
[----:B------:R-:W-:-:S05]  /*e380*/  VIADD R10, R8, 0x6 ;  /* 0x00000006080a7836 */ /* 0x000fca0000000000 */
[----:B------:R-:W-:Y:S02]  /*e390*/  R2UR UR16, R10 ;  /* 0x000000000a1072ca */ /* 0x000fe400000e0000 */
[----:B------:R-:W-:-:S04]  /*e3a0*/  IADD3 R10, R8, 0x600, RZ ;  /* 0x00000600080a7810 */ /* 0x000fc80007ffe0ff */
[----:B------:R-:W-:Y:S01]  /*e3b0*/  R2UR UR20, R10 ;  /* 0x000000000a1472ca */ /* 0x000fe200000e0000 */
[----:B------:R-:W-:Y:S01]  /*e3c0*/  VIADD R10, R8, 0x602 ;  /* 0x00000602080a7836 */ /* 0x000fe20000000000 */
[----:B0-----:R-:W-:-:S04]  /*e3d0*/  SHF.R.U32.HI R0, RZ, 0x7, R5 ;  /* 0x00000007ff007819 */ /* 0x001fc80000011605 */
[----:B------:R-:W-:Y:S01]  /*e3e0*/  R2UR UR24, R10 ;  /* 0x000000000a1872ca */ /* 0x000fe200000e0000 */
[C---:B------:R-:W-:Y:S01]  /*e3f0*/  VIADD R10, R8.reuse, 0x604 ;  /* 0x00000604080a7836 */ /* 0x040fe20000000000 */
[----:B------:R-:W-:Y:S01]  /*e400*/  IADD3 R8, R8, 0x606, RZ ;  /* 0x0000060608087810 */ /* 0x000fe20007ffe0ff */
[----:B------:R-:W-:Y:S01]  /*e410*/  VIADD R0, R0, 0x9 ;  /* 0x0000000900007836 */ /* 0x000fe20000000000 */
[----:B------:R-:W-:Y:S02]  /*e420*/  ISETP.GE.U32.AND P1, PT, R5, 0x180, PT ;  /* 0x000001800500780c */ /* 0x000fe40003f26070 */
[----:B------:R-:W-:Y:S02]  /*e430*/  R2UR UR28, R10 ;  /* 0x000000000a1c72ca */ /* 0x000fe400000e0000 */
[----:B------:R-:W-:Y:S02]  /*e440*/  R2UR UR32, R8 ;  /* 0x00000000082072ca */ /* 0x000fe400000e0000 */
[----:B------:R-:W-:Y:S01]  /*e450*/  SEL R0, R0, 0x9, !P1 ;  /* 0x0000000900007807 */ /* 0x000fe20004800000 */
[----:B------:R-:W-:-:S02]  /*e460*/  WARPGROUP.DEPBAR.LE gsb0, 0x0 ;  /* 0x00008000000079c5 */ /* 0x000fc40000010000 */
[----:B------:R-:W-:-:S06]  /*e470*/  WARPGROUP.ARRIVE ;  /* 0x00000000000079c5 */ /* 0x000fcc0000000000 */
[----:B------:R-:W-:Y:S03]  /*e480*/  HGMMA.64x96x16.F32 R88, gdesc[UR8].tnspB, R88, gsb0 ;  /* 0x41600000085879f0 */ /* 0x000fe60008000858 */
[----:B------:R-:W-:Y:S02]  /*e490*/  WARPGROUP.DEPBAR.LE gsb0, 0x0 ;  /* 0x00008000000079c5 */ /* 0x000fe40000010000 */
        /* <DEDUP_REMOVED lines=18> */
[----:B------:R0:W-:Y:S06]  /*e5c0*/  BAR.ARV R0, 0x100 ;  /* 0x000400000000751d */ /* 0x0001ec0000002000 */
[----:B------:R-:W-:Y:S05]  /*e5d0*/  @!P0 BRA `(.L_x_10544) ;  /* 0x0000000000048947 */ /* 0x000fea0003800000 */
[----:B------:R-:W-:Y:S01]  /*e5e0*/  BPT.TRAP 0x1 ;  /* 0x000000040000795c */ /* 0x000fe20000300000 */
.L_x_10544:
[----:B0-----:R-:W-:Y:S01]  /*e5f0*/  IMAD R0, R140, 0x8, R2 ;  /* 0x000000088c007824 */ /* 0x001fe200078e0202 */
[----:B------:R-:W-:Y:S01]  /*e600*/  UMOV UR41, UR44 ;  /* 0x0000002c00297c82 */ /* 0x000fe20008000000 */
[----:B------:R-:W-:Y:S02]  /*e610*/  IMAD.U32 R3, RZ, RZ, UR39 ;  /* 0x00000027ff037e24 */ /* 0x000fe4000f8e00ff */
        /* <DEDUP_REMOVED lines=75> */
[----:B0-----:R-:W-:Y:S01]  /*ead0*/  FMNMX.FTZ R3, R3, R5, !PT ;  /* 0x0000000503037209 */ /* 0x001fe20007810000 */
[----:B------:R-:W-:-:S04]  /*eae0*/  FMUL.FTZ R5, R0, UR41 ;  /* 0x0000002900057c20 */ /* 0x000fc80008410000 */
[----:B------:R-:W-:Y:S01]  /*eaf0*/  FADD.FTZ R7, -R3, R6 ;  /* 0x0000000603077221 */ /* 0x000fe20000010100 */
        /* <DEDUP_REMOVED lines=35> */
[----:B------:R-:W-:Y:S02]  /*ed30*/  MUFU.EX2 R6, R6 ;  /* 0x0000000600067308 */ /* 0x000fe40000000800 */
        /* <DEDUP_REMOVED lines=36> */
[----:B------:R-:W-:-:S02]  /*ef80*/  FFMA.FTZ R5, R87, UR41, -R5 ;  /* 0x0000002957057c23 */ /* 0x000fc40008010805 */
        /* <DEDUP_REMOVED lines=126> */
.L_x_10545:
[----:B------:R-:W2:Y:S01]  /*f770*/  LDL R62, [R1+0x30] ;  /* 0x00003000013e7983 */ /* 0x000ea20000100800 */
[----:B------:R-:W-:-:S03]  /*f780*/  LEA R4, R4, R2, 0x3 ;  /* 0x0000000204047211 */ /* 0x000fc600078e18ff */
[----:B------:R-:W3:Y:S04]  /*f790*/  LDL R70, [R1+0x50] ;  /* 0x0000500001467983 */ /* 0x000ee80000100800 */
[----:B------:R-:W4:Y:S04]  /*f7a0*/  LDL R46, [R1+0x38] ;  /* 0x00003800012e7983 */ /* 0x000f280000100800 */
[----:B------:R-:W5:Y:S04]  /*f7b0*/  LDL R38, [R1+0x34] ;  /* 0x0000340001267983 */ /* 0x000f680000100800 */
[----:B------:R-:W5:Y:S01]  /*f7c0*/  LDL R54, [R1+0x54] ;  /* 0x0000540001367983 */ /* 0x000f620000100800 */
[----:B------:R-:W-:-:S02]  /*f7d0*/  VIADD R4, R4, 0x2d860 ;  /* 0x0002d86004047836 */ /* 0x000fc40000000000 */
[----:B------:R-:W-:-:S05]  /*f7e0*/  IMAD.U32 R30, RZ, RZ, UR39 ;  /* 0x00000027ff1e7e24 */ /* 0x000fca000f8e00ff */
[----:B------:R-:W-:-:S04]  /*f7f0*/  PRMT R4, R30, 0x654, R4 ;  /* 0x000006541e047816 */ /* 0x000fc80000000004 */
[----:B------:R0:W-:Y:S02]  /*f800*/  SYNCS.ARRIVE.TRANS64.RED.A1T0 RZ, [R4+URZ], RZ ;  /* 0x000000ff04ff79a7 */ /* 0x0001e4000810043f */
[----:B0-----:R-:W5:Y:S01]  /*f810*/  LDL R4, [R1+0x3c] ;  /* 0x00003c0001047983 */ /* 0x001f620000100800 */
        /* <DEDUP_REMOVED lines=80> */
[----:B------:R-:W-:Y:S01]  /*fd20*/  IMAD.MOV.U32 R6, RZ, RZ, R3 ;  /* 0x000000ffff067224 */ /* 0x000fe200078e0003 */
[----:B------:R-:W-:Y:S01]  /*fd30*/  MOV R5, R151 ;  /* 0x0000009700057202 */ /* 0x000fe20000000f00 */
[----:B------:R-:W-:Y:S01]  /*fd40*/  IMAD.MOV.U32 R7, RZ, RZ, R0 ;  /* 0x000000ffff077224 */ /* 0x000fe200078e0000 */
[----:B--2---:R0:W-:Y:S04]  /*fd50*/  STSM.16.M88.4 [R62+0x21800], R24 ;  /* 0x021800183e007844 */ /* 0x0041e80000000200 */
[----:B---3--:R0:W-:Y:S04]  /*fd60*/  STSM.16.M88.4 [R70], R32 ;  /* 0x0000002046007844 */ /* 0x0081e80000000200 */
[----:B----4-:R0:W-:Y:S04]  /*fd70*/  STSM.16.M88.4 [R46], R40 ;  /* 0x000000282e007844 */ /* 0x0101e80000000200 */
[----:B-----5:R0:W-:Y:S04]  /*fd80*/  STSM.16.M88.4 [R38], R48 ;  /* 0x0000003026007844 */ /* 0x0201e80000000200 */
[----:B------:R0:W-:Y:S04]  /*fd90*/  STSM.16.M88.4 [R62+0x27800], R56 ;  /* 0x027800383e007844 */ /* 0x0001e80000000200 */
[----:B------:R0:W-:Y:S04]  /*fda0*/  STSM.16.M88.4 [R54], R64 ;  /* 0x0000004036007844 */ /* 0x0001e80000000200 */
[----:B------:R0:W-:Y:S04]  /*fdb0*/  STSM.16.M88.4 [R46+0x6000], R72 ;  /* 0x006000482e007844 */ /* 0x0001e80000000200 */
[----:B------:R0:W-:Y:S01]  /*fdc0*/  STSM.16.M88.4 [R38+0x6000], R80 ;  /* 0x0060005026007844 */ /* 0x0001e20000000200 */
[----:B------:R-:W-:Y:S01]  /*fdd0*/  @!PT LDS RZ, [RZ] ;  /* 0x00000000fffff984 */ /* 0x000fe20000000800 */
[----:B------:R-:W-:Y:S01]  /*fde0*/  @!PT LDS RZ, [RZ] ;  /* 0x00000000fffff984 */ /* 0x000fe20000000800 */
[----:B------:R-:W-:Y:S01]  /*fdf0*/  @!PT LDS RZ, [RZ] ;  /* 0x00000000fffff984 */ /* 0x000fe20000000800 */
[----:B------:R-:W-:Y:S01]  /*fe00*/  @!PT LDS RZ, [RZ] ;  /* 0x00000000fffff984 */ /* 0x000fe20000000800 */
[----:B------:R1:W-:Y:S06]  /*fe10*/  MEMBAR.ALL.CTA ;  /* 0x0000000000007992 */ /* 0x0003ec0000008000 */
[----:B-1----:R-:W1:Y:S01]  /*fe20*/  FENCE.VIEW.ASYNC.S ;  /* 0x00000000000073c6 */ /* 0x002e620000000000 */
[C---:B------:R-:W-:Y:S01]  /*fe30*/  ISETP.GT.AND P1, PT, R20.reuse, R4, PT ;  /* 0x000000041400720c */ /* 0x040fe20003f24270 */
[----:B------:R-:W-:-:S02]  /*fe40*/  VIADD R20, R20, 0xffffffff ;  /* 0xffffffff14147836 */ /* 0x000fc40000000000 */
[----:B------:R-:W-:Y:S01]  /*fe50*/  IMAD.MOV.U32 R4, RZ, RZ, R140 ;  /* 0x000000ffff047224 */ /* 0x000fe200078e008c */
[----:B-1----:R-:W-:-:S09]  /*fe60*/  NOP ;  /* 0x0000000000007918 */ /* 0x002fd20000000000 */
[----:B0-----:R-:W-:Y:S05]  /*fe70*/  @P1 BRA `(.L_x_10546) ;  /* 0xffffffd800d41947 */ /* 0x001fea000383ffff */
.L_x_10534:
[----:B------:R-:W-:Y:S05]  /*fe80*/  WARPSYNC.ALL ;  /* 0x0000000000007948 */ /* 0x000fea0003800000 */
[----:B------:R-:W-:Y:S06]  /*fe90*/  BAR.ARV 0x8, 0x200 ;  /* 0x0208000000007b1d */ /* 0x000fec0000002000 */
[----:B------:R-:W-:Y:S05]  /*fea0*/  @!P0 BRA `(.L_x_10547) ;  /* 0x0000000000048947 */ /* 0x000fea0003800000 */
[----:B------:R-:W-:Y:S01]  /*feb0*/  BPT.TRAP 0x1 ;  /* 0x000000040000795c */ /* 0x000fe20000300000 */
.L_x_10547:
[----:B------:R-:W-:Y:S01]  /*fec0*/  IMAD R12, R140, 0x8, R2 ;  /* 0x000000088c0c7824 */ /* 0x000fe200078e0202 */
[----:B------:R-:W-:-:S04]  /*fed0*/  SHF.L.U32 R7, R151, 0x1f, RZ ;  /* 0x0000001f97077819 */ /* 0x000fc800000006ff */
[----:B------:R0:W1:Y:S01]  /*fee0*/  SYNCS.PHASECHK.TRANS64.TRYWAIT P1, [R12+URZ+0x2d850], R7 ;  /* 0x02d850070c0075a7 */ /* 0x000062000802017f */
[----:B------:R-:W-:Y:S05]  /*fef0*/  @!P0 BRA `(.L_x_10548) ;  /* 0x0000000000048947 */ /* 0x000fea0003800000 */
[----:B------:R-:W-:Y:S01]  /*ff00*/  BPT.TRAP 0x1 ;  /* 0x000000040000795c */ /* 0x000fe20000300000 */
.L_x_10548:
[----:B------:R-:W2:Y:S01]  /*ff10*/  LDL.LU R4, [R1+0x48] ;  /* 0x0000480001047983 */ /* 0x000ea20000300800 */
[----:B------:R-:W-:Y:S02]  /*ff20*/  VIADD R2, R2, 0x400 ;  /* 0x0000040002027836 */ /* 0x000fe40000000000 */
[----:B------:R-:W-:-:S03]  /*ff30*/  IMAD.MOV.U32 R5, RZ, RZ, 0x40000040 ;  /* 0x40000040ff057424 */ /* 0x000fc600078e00ff */
[----:B------:R-:W-:-:S04]  /*ff40*/  SHF.R.U32.HI R2, RZ, 0x4, R2 ;  /* 0x00000004ff027819 */ /* 0x000fc80000011602 */
[----:B------:R-:W-:-:S04]  /*ff50*/  LOP3.LUT R2, R2, 0x3fff, RZ, 0xc0, !PT ;  /* 0x00003fff02027812 */ /* 0x000fc800078ec0ff */
[----:B------:R-:W-:Y:S02]  /*ff60*/  LOP3.LUT R9, R2, 0x2000000, RZ, 0xfc, !PT ;  /* 0x0200000002097812 */ /* 0x000fe400078efcff */
[----:B--2---:R-:W-:Y:S01]  /*ff70*/  LOP3.LUT R4, R4, 0x10000, RZ, 0xfc, !PT ;  /* 0x0001000004047812 */ /* 0x004fe200078efcff */
[----:B-1----:R-:W-:Y:S06]  /*ff80*/  @P1 BRA `(.L_x_10549) ;  /* 0x0000000000081947 */ /* 0x002fec0003800000 */
[----:B------:R-:W1:Y:S02]  /*ff90*/  SYNCS.PHASECHK.TRANS64.TRYWAIT P1, [R12+URZ+0x2d850], R7 ;  /* 0x02d850070c0075a7 */ /* 0x000e64000802017f */
[----:B-1----:R-:W-:Y:S05]  /*ffa0*/  @!P1 BRA `(.L_x_10550) ;  /* 0x000000b000d09947 */ /* 0x002fea0003800000 */
.L_x_10549:
[----:B------:R-:W-:Y:S01]  /*ffb0*/  IMAD R6, R140, 0x600, R9 ;  /* 0x000006008c067824 */ /* 0x000fe200078e0209 */
[----:B------:R-:W-:Y:S05]  /*ffc0*/  WARPSYNC.ALL ;  /* 0x0000000000007948 */ /* 0x000fea0003800000 */
[----:B01----:R-:W-:Y:S01]  /*ffd0*/  IMAD.MOV.U32 R7, RZ, RZ, -0x7fffffe0 ;  /* 0x80000020ff077424 */ /* 0x003fe200078e00ff */
[----:B------:R-:W-:Y:S01]  /*ffe0*/  R2UR UR4, R4 ;  /* 0x00000000040472ca */ /* 0x000fe200000e0000 */
[----:B------:R-:W-:Y:S01]  /*fff0*/  WARPGROUP.ARRIVE ;  /* 0x00000000000079c5 */ /* 0x000fe20000000000 */
[----:B------:R-:W-:Y:S01]  /*10000*/  R2UR UR5, R5 ;  /* 0x00000000050572ca */ /* 0x000fe200000e0000 */
[C---:B------:R-:W-:Y:S01]  /*10010*/  VIADD R10, R6.reuse, 0x40 ;  /* 0x00000040060a7836 */ /* 0x040fe20000000000 */
[----:B------:R-:W-:Y:S01]  /*10020*/  R2UR UR6, R6 ;  /* 0x00000000060672ca */ /* 0x000fe200000e0000 */
[----:B------:R-:W-:Y:S01]  /*10030*/  IMAD.MOV.U32 R9, RZ, RZ, 0x40000040 ;  /* 0x40000040ff097424 */ /* 0x000fe200078e00ff */
[----:B------:R-:W-:Y:S01]  /*10040*/  R2UR UR7, R7 ;  /* 0x00000000070772ca */ /* 0x000fe200000e0000 */
[----:B------:R-:W-:Y:S01]  /*10050*/  IMAD.MOV.U32 R11, RZ, RZ, -0x7fffffe0 ;  /* 0x80000020ff0b7424 */ /* 0x000fe200078e00ff */
[----:B------:R-:W-:Y:S01]  /*10060*/  IADD3 R8, R4, 0x2, RZ ;  /* 0x0000000204087810 */ /* 0x000fe20007ffe0ff */
[----:B------:R-:W-:Y:S01]  /*10070*/  IMAD.MOV.U32 R5, RZ, RZ, 0x40000040 ;  /* 0x40000040ff057424 */ /* 0x000fe200078e00ff */
[----:B------:R-:W0:Y:S01]  /*10080*/  SHFL.BFLY PT, R2, R141, 0x2, 0x1f ;  /* 0x0c401f008d027f89 */ /* 0x000e2200000e0000 */
[----:B------:R-:W-:-:S02]  /*10090*/  IMAD.MOV.U32 R7, RZ, RZ, -0x7fffffe0 ;  /* 0x80000020ff077424 */ /* 0x000fc400078e00ff */
[----:B------:R-:W-:Y:S02]  /*100a0*/  IMAD.MOV.U32 R51, RZ, RZ, RZ ;  /* 0x000000ffff337224 */ /* 0x000fe400078e00ff */
[----:B------:R-:W-:-:S04]  /*100b0*/  IMAD.U32 R13, RZ, RZ, UR41 ;  /* 0x00000029ff0d7e24 */ /* 0x000fc8000f8e00ff */
[----:B------:R-:W-:Y:S01]  /*100c0*/  HGMMA.64x96x16.F32 R88, gdesc[UR4].tnspB, R88, gsb0 ;  /* 0x41600000045879f0 */ /* 0x000fe20008000858 */
[----:B------:R-:W-:Y:S01]  /*100d0*/  R2UR UR4, R8 ;  /* 0x00000000080472ca */ /* 0x000fe200000e0000 */
[----:B------:R-:W-:Y:S01]  /*100e0*/  VIADD R8, R4, 0x4 ;  /* 0x0000000404087836 */ /* 0x000fe20000000000 */
[----:B------:R-:W-:Y:S02]  /*100f0*/  R2UR UR5, R9 ;  /* 0x00000000090572ca */ /* 0x000fe400000e0000 */
[----:B------:R-:W-:Y:S01]  /*10100*/  R2UR UR6, R10 ;  /* 0x000000000a0672ca */ /* 0x000fe200000e0000 */
[----:B------:R-:W-:Y:S01]  /*10110*/  VIADD R10, R6, 0x80 ;  /* 0x00000080060a7836 */ /* 0x000fe20000000000 */
[----:B------:R-:W-:Y:S01]  /*10120*/  R2UR UR7, R11 ;  /* 0x000000000b0772ca */ /* 0x000fe200000e0000 */
[----:B------:R-:W-:Y:S01]  /*10130*/  IMAD.MOV.U32 R11, RZ, RZ, -0x7fffffe0 ;  /* 0x80000020ff0b7424 */ /* 0x000fe200078e00ff */
[----:B------:R-:W-:Y:S01]  /*10140*/  MOV R9, 0x40000040 ;  /* 0x4000004000097802 */ /* 0x000fe20000000f00 */
[----:B------:R-:W-:-:S02]  /*10150*/  WARPGROUP.DEPBAR.LE gsb0, 0x0 ;  /* 0x00008000000079c5 */ /* 0x000fc40000010000 */
[----:B------:R-:W-:-:S08]  /*10160*/  WARPGROUP.ARRIVE ;  /* 0x00000000000079c5 */ /* 0x000fd00000000000 */
[----:B------:R-:W-:Y:S01]  /*10170*/  HGMMA.64x96x16.F32 R88, gdesc[UR4].tnspB, R88, gsb0 ;  /* 0x41600000045879f0 */ /* 0x000fe20008000858 */
[----:B------:R-:W-:Y:S01]  /*10180*/  R2UR UR4, R8 ;  /* 0x00000000080472ca */ /* 0x000fe200000e0000 */
[----:B------:R-:W-:Y:S01]  /*10190*/  VIADD R8, R4, 0x6 ;  /* 0x0000000604087836 */ /* 0x000fe20000000000 */
[----:B------:R-:W-:Y:S01]  /*101a0*/  R2UR UR5, R9 ;  /* 0x00000000090572ca */ /* 0x000fe200000e0000 */
[----:B------:R-:W-:Y:S01]  /*101b0*/  IMAD.MOV.U32 R9, RZ, RZ, 0x40000040 ;  /* 0x40000040ff097424 */ /* 0x000fe200078e00ff */
[----:B------:R-:W-:Y:S01]  /*101c0*/  R2UR UR6, R10 ;  /* 0x000000000a0672ca */ /* 0x000fe200000e0000 */
[----:B------:R-:W-:Y:S01]  /*101d0*/  VIADD R10, R6, 0xc0 ;  /* 0x000000c0060a7836 */ /* 0x000fe20000000000 */
[----:B------:R-:W-:Y:S01]  /*101e0*/  R2UR UR7, R11 ;  /* 0x000000000b0772ca */ /* 0x000fe200000e0000 */
[----:B------:R-:W-:Y:S01]  /*101f0*/  IMAD.MOV.U32 R11, RZ, RZ, -0x7fffffe0 ;  /* 0x80000020ff0b7424 */ /* 0x000fe200078e00ff */
[----:B------:R-:W-:Y:S02]  /*10200*/  WARPGROUP.DEPBAR.LE gsb0, 0x0 ;  /* 0x00008000000079c5 */ /* 0x000fe40000010000 */
[----:B------:R-:W-:-:S09]  /*10210*/  WARPGROUP.ARRIVE ;  /* 0x00000000000079c5 */ /* 0x000fd20000000000 */
[----:B------:R-:W-:Y:S01]  /*10220*/  HGMMA.64x96x16.F32 R88, gdesc[UR4].tnspB, R88, gsb0 ;  /* 0x41600000045879f0 */ /* 0x000fe20008000858 */
[----:B------:R-:W-:Y:S02]  /*10230*/  R2UR UR4, R8 ;  /* 0x00000000080472ca */ /* 0x000fe400000e0000 */
[----:B------:R-:W-:Y:S01]  /*10240*/  R2UR UR5, R9 ;  /* 0x00000000090572ca */ /* 0x000fe200000e0000 */
[----:B------:R-:W-:Y:S01]  /*10250*/  IMAD.MOV.U32 R9, RZ, RZ, 0x40000040 ;  /* 0x40000040ff097424 */ /* 0x000fe200078e00ff */
[----:B------:R-:W-:Y:S01]  /*10260*/  R2UR UR6, R10 ;  /* 0x000000000a0672ca */ /* 0x000fe200000e0000 */
[----:B------:R-:W-:Y:S01]  /*10270*/  VIADD R10, R6, 0x100 ;  /* 0x00000100060a7836 */ /* 0x000fe20000000000 */
[----:B------:R-:W-:Y:S01]  /*10280*/  R2UR UR7, R11 ;  /* 0x000000000b0772ca */ /* 0x000fe200000e0000 */
[----:B------:R-:W-:Y:S01]  /*10290*/  IMAD.MOV.U32 R11, RZ, RZ, -0x7fffffe0 ;  /* 0x80000020ff0b7424 */ /* 0x000fe200078e00ff */
[----:B------:R-:W-:Y:S01]  /*102a0*/  IADD3 R8, R4, 0x600, RZ ;  /* 0x0000060004087810 */ /* 0x000fe20007ffe0ff */
[----:B------:R-:W-:-:S02]  /*102b0*/  WARPGROUP.DEPBAR.LE gsb0, 0x0 ;  /* 0x00008000000079c5 */ /* 0x000fc40000010000 */
[----:B------:R-:W-:-:S08]  /*102c0*/  WARPGROUP.ARRIVE ;  /* 0x00000000000079c5 */ /* 0x000fd00000000000 */
        /* <DEDUP_REMOVED lines=20> */
[----:B------:R-:W-:Y:S01]  /*10410*/  IADD3 R4, R4, 0x606, RZ ;  /* 0x0000060604047810 */ /* 0x000fe20007ffe0ff */
[----:B------:R-:W-:Y:S01]  /*10420*/  VIADD R6, R6, 0x1c0 ;  /* 0x000001c006067836 */ /* 0x000fe20000000000 */
[----:B------:R-:W-:-:S02]  /*10430*/  WARPGROUP.DEPBAR.LE gsb0, 0x0 ;  /* 0x00008000000079c5 */ /* 0x000fc40000010000 */
[----:B------:R-:W-:-:S07]  /*10440*/  WARPGROUP.ARRIVE ;  /* 0x00000000000079c5 */ /* 0x000fce0000000000 */
[----:B------:R-:W-:Y:S01]  /*10450*/  HGMMA.64x96x16.F32 R88, gdesc[UR4].tnspB, R88, gsb0 ;  /* 0x41600000045879f0 */ /* 0x000fe20008000858 */
[----:B------:R-:W-:Y:S02]  /*10460*/  R2UR UR4, R8 ;  /* 0x00000000080472ca */ /* 0x000fe400000e0000 */
[----:B------:R-:W-:Y:S02]  /*10470*/  R2UR UR5, R9 ;  /* 0x00000000090572ca */ /* 0x000fe400000e0000 */
[----:B------:R-:W-:Y:S02]  /*10480*/  R2UR UR6, R10 ;  /* 0x000000000a0672ca */ /* 0x000fe400000e0000 */
[----:B------:R-:W-:Y:S01]  /*10490*/  R2UR UR7, R11 ;  /* 0x000000000b0772ca */ /* 0x000fe200000e0000 */
[----:B------:R-:W-:Y:S02]  /*104a0*/  WARPGROUP.DEPBAR.LE gsb0, 0x0 ;  /* 0x00008000000079c5 */ /* 0x000fe40000010000 */
[----:B------:R-:W-:-:S10]  /*104b0*/  WARPGROUP.ARRIVE ;  /* 0x00000000000079c5 */ /* 0x000fd40000000000 */
[----:B------:R-:W-:Y:S01]  /*104c0*/  HGMMA.64x96x16.F32 R88, gdesc[UR4].tnspB, R88, gsb0 ;  /* 0x41600000045879f0 */ /* 0x000fe20008000858 */
[----:B------:R-:W-:Y:S01]  /*104d0*/  R2UR UR4, R4 ;  /* 0x00000000040472ca */ /* 0x000fe200000e0000 */
[----:B0-----:R-:W-:Y:S01]  /*104e0*/  FADD.FTZ R4, R2, R141 ;  /* 0x0000008d02047221 */ /* 0x001fe20000010000 */
[----:B------:R-:W-:Y:S01]  /*104f0*/  R2UR UR5, R5 ;  /* 0x00000000050572ca */ /* 0x000fe200000e0000 */
[----:B------:R-:W-:Y:S01]  /*10500*/  IMAD.MOV.U32 R2, RZ, RZ, RZ ;  /* 0x000000ffff027224 */ /* 0x000fe200078e00ff */
[----:B------:R-:W-:Y:S02]  /*10510*/  R2UR UR6, R6 ;  /* 0x00000000060672ca */ /* 0x000fe400000e0000 */
[----:B------:R-:W-:Y:S01]  /*10520*/  R2UR UR7, R7 ;  /* 0x00000000070772ca */ /* 0x000fe200000e0000 */
[----:B------:R-:W0:Y:S04]  /*10530*/  SHFL.BFLY PT, R6, R21, 0x2, 0x1f ;  /* 0x0c401f0015067f89 */ /* 0x000e2800000e0000 */
[----:B------:R-:W1:Y:S01]  /*10540*/  SHFL.BFLY PT, R5, R4, 0x1, 0x1f ;  /* 0x0c201f0004057f89 */ /* 0x000e6200000e0000 */
[----:B0-----:R-:W-:Y:S01]  /*10550*/  FADD.FTZ R6, R6, R21 ;  /* 0x0000001506067221 */ /* 0x001fe20000010000 */
[----:B-1----:R-:W-:-:S04]  /*10560*/  FADD.FTZ R10, R4, R5 ;  /* 0x00000005040a7221 */ /* 0x002fc80000010000 */
[----:B------:R-:W0:Y:S01]  /*10570*/  SHFL.BFLY PT, R7, R6, 0x1, 0x1f ;  /* 0x0c201f0006077f89 */ /* 0x000e2200000e0000 */
[----:B------:R-:W-:Y:S02]  /*10580*/  IMAD.MOV.U32 R5, RZ, RZ, -0x800000 ;  /* 0xff800000ff057424 */ /* 0x000fe400078e00ff */
[----:B------:R-:W-:Y:S01]  /*10590*/  IMAD.MOV.U32 R4, RZ, RZ, -0x800000 ;  /* 0xff800000ff047424 */ /* 0x000fe200078e00ff */
[----:B------:R-:W-:-:S13]  /*105a0*/  FSETP.NE.FTZ.AND P1, PT, R10, RZ, PT ;  /* 0x000000ff0a00720b */ /* 0x000fda0003f35000 */
[----:B------:R-:W1:Y:S01]  /*105b0*/  @P1 MUFU.LG2 R8, R10 ;  /* 0x0000000a00081308 */ /* 0x000e620000000c00 */
[----:B0-----:R-:W-:-:S07]  /*105c0*/  FADD.FTZ R11, R6, R7 ;  /* 0x00000007060b7221 */ /* 0x001fce0000010000 */
[----:B------:R-:W-:Y:S01]  /*105d0*/  @P1 MUFU.RCP R51, R10 ;  /* 0x0000000a00331308 */ /* 0x000fe20000001000 */
[----:B------:R-:W-:Y:S02]  /*105e0*/  MOV R7, UR41 ;  /* 0x0000002900077c02 */ /* 0x000fe40008000f00 */
[----:B------:R-:W-:-:S03]  /*105f0*/  FSETP.NE.FTZ.AND P2, PT, R11, RZ, PT ;  /* 0x000000ff0b00720b */ /* 0x000fc60003f55000 */
[----:B------:R-:W-:Y:S01]  /*10600*/  @P1 FMUL.FTZ R7, R7, 0.69314718246459960938 ;  /* 0x3f31721807071820 */ /* 0x000fe20000410000 */
[----:B-1----:R-:W-:-:S04]  /*10610*/  @P1 FMUL.FTZ R8, R8, 0.69314718246459960938 ;  /* 0x3f31721808081820 */ /* 0x002fc80000410000 */
[----:B------:R-:W-:-:S05]  /*10620*/  @P1 FFMA.FTZ R5, R7, R0, R8 ;  /* 0x0000000007051223 */ /* 0x000fca0000010008 */
[----:B------:R-:W0:Y:S01]  /*10630*/  @P2 MUFU.LG2 R9, R11 ;  /* 0x0000000b00092308 */ /* 0x000e220000000c00 */
[----:B------:R-:W-:-:S07]  /*10640*/  @P2 FMUL.FTZ R13, R13, 0.69314718246459960938 ;  /* 0x3f3172180d0d2820 */ /* 0x000fce0000410000 */
[----:B------:R1:W2:Y:S01]  /*10650*/  @P2 MUFU.RCP R2, R11 ;  /* 0x0000000b00022308 */ /* 0x0002a20000001000 */
[----:B0-----:R-:W-:-:S04]  /*10660*/  @P2 FMUL.FTZ R6, R9, 0.69314718246459960938 ;  /* 0x3f31721809062820 */ /* 0x001fc80000410000 */
[----:B------:R-:W-:Y:S01]  /*10670*/  @P2 FFMA.FTZ R4, R13, R3, R6 ;  /* 0x000000030d042223 */ /* 0x000fe20000010006 */
[----:B------:R-:W-:Y:S02]  /*10680*/  WARPGROUP.DEPBAR.LE gsb0, 0x0 ;  /* 0x00008000000079c5 */ /* 0x000fe40000010000 */
[----:B------:R-:W-:-:S06]  /*10690*/  WARPGROUP.ARRIVE ;  /* 0x00000000000079c5 */ /* 0x000fcc0000000000 */
[----:B------:R-:W-:Y:S03]  /*106a0*/  HGMMA.64x96x16.F32 R88, gdesc[UR4].tnspB, R88, gsb0 ;  /* 0x41600000045879f0 */ /* 0x000fe60008000858 */
[----:B------:R-:W-:Y:S02]  /*106b0*/  WARPGROUP.DEPBAR.LE gsb0, 0x0 ;  /* 0x00008000000079c5 */ /* 0x000fe40000010000 */
[----:B-12---:R-:W-:Y:S05]  /*106c0*/  @!P0 BRA `(.L_x_10551) ;  /* 0x0000000000048947 */ /* 0x006fea0003800000 */
[----:B------:R-:W-:Y:S01]  /*106d0*/  BPT.TRAP 0x1 ;  /* 0x000000040000795c */ /* 0x000fe20000300000 */
.L_x_10551:
        /* <DEDUP_REMOVED lines=9> */
[----:B------:R-:W-:Y:S01]  /*10770*/  SEL R0, RZ, 0x1, P1 ;  /* 0x00000001ff007807 */ /* 0x000fe20000800000 */
        /* <DEDUP_REMOVED lines=48> */
[----:B-1----:R-:W-:-:S11]  /*10a80*/  SEL R140, R140, RZ, P1 ;  /* 0x000000ff8c8c7207 */ /* 0x002fd60000800000 */
.L_x_10492:
[----:B------:R-:W-:Y:S05]  /*10a90*/  WARPSYNC.ALL ;  /* 0x0000000000007948 */ /* 0x000fea0003800000 */
[----:B------:R-:W1:Y:S08]  /*10aa0*/  S2UR UR39, SR_CgaCtaId ;  /* 0x00000000002779c3 */ /* 0x000e700000008800 */
[----:B------:R-:W-:Y:S06]  /*10ab0*/  BAR.SYNC.DEFER_BLOCKING 0x5, 0x200 ;  /* 0x0148000000007b1d */ /* 0x000fec0000010000 */
[----:B------:R-:W-:Y:S01]  /*10ac0*/  UMOV UR4, 0x400 ;  /* 0x0000040000047882 */ /* 0x000fe20000000000 */
[----:B------:R-:W-:Y:S01]  /*10ad0*/  BSSY B0, `(.L_x_10552) ;  /* 0x00002b9000007945 */ /* 0x000fe20003800000 */
[----:B-1----:R-:W-:-:S06]  /*10ae0*/  ULEA UR4, UR39, UR4, 0x18 ;  /* 0x0000000427047291 */ /* 0x002fcc000f8ec03f */
[----:B------:R-:W-:-:S05]  /*10af0*/  IMAD.U32 R2, RZ, RZ, UR4 ;  /* 0x00000004ff027e24 */ /* 0x000fca000f8e00ff */
[----:B------:R1:W2:Y:S01]  /*10b00*/  LDS.128 R96, [R2+0x2d8d0] ;  /* 0x02d8d00002607984 */ /* 0x0002a20000000c00 */
[----:B------:R-:W-:Y:S06]  /*10b10*/  BAR.ARV 0x4, 0x200 ;  /* 0x0108000000007b1d */ /* 0x000fec0000002000 */
[----:B------:R-:W-:Y:S05]  /*10b20*/  @P0 BRA `(.L_x_10553) ;  /* 0x0000001c00f00947 */ /* 0x000fea0003800000 */
[----:B------:R-:W4:Y:S01]  /*10b30*/  LDL R0, [R1+0xd8] ;  /* 0x0000d80001007983 */ /* 0x000f220000100800 */
[----:B------:R-:W-:-:S03]  /*10b40*/  ULDC UR4, c[0x0][0xad4] ;  /* 0x0002b50000047ab9 */ /* 0x000fc60000000800 */
[----:B------:R-:W2:Y:S04]  /*10b50*/  LDL.LU R30, [R1+0x58] ;  /* 0x00005800011e7983 */ /* 0x000ea80000300800 */
[----:B------:R-:W2:Y:S04]  /*10b60*/  LDL.LU R81, [R1+0x60] ;  /* 0x0000600001517983 */ /* 0x000ea80000300800 */
[----:B------:R-:W2:Y:S01]  /*10b70*/  LDL.LU R80, [R1+0x64] ;  /* 0x0000640001507983 */ /* 0x000ea20000300800 */
[----:B------:R-:W0:Y:S01]  /*10b80*/  S2R R3, SR_SWINHI ;  /* 0x0000000000037919 */ /* 0x000e220000002f00 */
[----:B------:R-:W-:-:S02]  /*10b90*/  MOV R74, R2 ;  /* 0x00000002004a7202 */ /* 0x000fc40000000f00 */
[----:B0-----:R-:W-:-:S03]  /*10ba0*/  MOV R75, R3 ;  /* 0x00000003004b7202 */ /* 0x001fc60000000f00 */
[----:B----4-:R-:W-:-:S03]  /*10bb0*/  IMAD.WIDE R8, R0, 0x2, R74 ;  /* 0x0000000200087825 */ /* 0x010fc600078e024a */
[C---:B------:R-:W-:Y:S02]  /*10bc0*/  LOP3.LUT R3, R8.reuse, 0x180, RZ, 0xc0, !PT ;  /* 0x0000018008037812 */ /* 0x040fe400078ec0ff */
[C---:B------:R-:W-:Y:S02]  /*10bd0*/  IADD3 R10, P2, R8.reuse, 0x3020, RZ ;  /* 0x00003020080a7810 */ /* 0x040fe40007f5e0ff */
[----:B------:R-:W-:Y:S02]  /*10be0*/  SHF.R.U64 R3, R3, 0x3, RZ ;  /* 0x0000000303037819 */ /* 0x000fe400000012ff */
[C---:B------:R-:W-:Y:S02]  /*10bf0*/  IADD3 R11, P4, R8.reuse, 0x20, RZ ;  /* 0x00000020080b7810 */ /* 0x040fe40007f9e0ff */
[C---:B---3--:R-:W-:Y:S02]  /*10c00*/  IADD3 R31, P3, R8.reuse, 0x3000, RZ ;  /* 0x00003000081f7810 */ /* 0x048fe40007f7e0ff */
[----:B------:R-:W-:-:S02]  /*10c10*/  IADD3 R12, P1, R8, 0x6000, RZ ;  /* 0x00006000080c7810 */ /* 0x000fc40007f3e0ff */
[----:B------:R-:W-:Y:S02]  /*10c20*/  IADD3 R77, P0, R8, 0x6020, RZ ;  /* 0x00006020084d7810 */ /* 0x000fe40007f1e0ff */
[----:B------:R-:W-:Y:S02]  /*10c30*/  LOP3.LUT R8, R3, R8, RZ, 0x3c, !PT ;  /* 0x0000000803087212 */ /* 0x000fe400078e3cff */
[----:B------:R-:W-:Y:S02]  /*10c40*/  LOP3.LUT R3, R10, 0x180, RZ, 0xc0, !PT ;  /* 0x000001800a037812 */ /* 0x000fe400078ec0ff */
[----:B------:R-:W-:Y:S02]  /*10c50*/  IADD3.X R15, RZ, R9, RZ, P0, !PT ;  /* 0x00000009ff0f7210 */ /* 0x000fe400007fe4ff */
[----:B------:R-:W-:Y:S02]  /*10c60*/  SHF.R.U64 R3, R3, 0x3, RZ ;  /* 0x0000000303037819 */ /* 0x000fe400000012ff */
[----:B--2---:R-:W-:-:S02]  /*10c70*/  ISETP.NE.AND P0, PT, R30, RZ, PT ;  /* 0x000000ff1e00720c */ /* 0x004fc40003f05270 */
[----:B------:R-:W-:Y:S02]  /*10c80*/  LOP3.LUT R28, R3, R10, RZ, 0x3c, !PT ;  /* 0x0000000a031c7212 */ /* 0x000fe400078e3cff */
[----:B------:R-:W-:Y:S01]  /*10c90*/  SEL R3, R30, UR4, P0 ;  /* 0x000000041e037c07 */ /* 0x000fe20008000000 */
[----:B------:R-:W-:Y:S05]  /*10ca0*/  WARPSYNC.ALL ;  /* 0x0000000000007948 */ /* 0x000fea0003800000 */
[----:B------:R-:W-:Y:S01]  /*10cb0*/  LOP3.LUT R0, R11, 0x180, RZ, 0xc0, !PT ;  /* 0x000001800b007812 */ /* 0x000fe200078ec0ff */
[--C-:B------:R-:W-:Y:S01]  /*10cc0*/  IMAD.X R25, RZ, RZ, R9.reuse, P4 ;  /* 0x000000ffff197224 */ /* 0x100fe200020e0609 */
[----:B------:R-:W-:Y:S01]  /*10cd0*/  LOP3.LUT R14, R77, 0x180, RZ, 0xc0, !PT ;  /* 0x000001804d0e7812 */ /* 0x000fe200078ec0ff */
[--C-:B------:R-:W-:Y:S01]  /*10ce0*/  IMAD.X R27, RZ, RZ, R9.reuse, P3 ;  /* 0x000000ffff1b7224 */ /* 0x100fe200018e0609 */
[----:B------:R-:W-:Y:S01]  /*10cf0*/  SHF.R.U64 R0, R0, 0x3, RZ ;  /* 0x0000000300007819 */ /* 0x000fe200000012ff */
[--C-:B------:R-:W-:Y:S01]  /*10d00*/  IMAD.X R29, RZ, RZ, R9.reuse, P2 ;  /* 0x000000ffff1d7224 */ /* 0x100fe200010e0609 */
[----:B------:R-:W-:Y:S01]  /*10d10*/  F2FP.F16.F32.PACK_AB R10, R21, R20 ;  /* 0x00000014150a723e */ /* 0x000fe200000000ff */
[----:B------:R-:W-:Y:S01]  /*10d20*/  IMAD.X R13, RZ, RZ, R9, P1 ;  /* 0x000000ffff0d7224 */ /* 0x000fe200008e0609 */
[----:B------:R-:W-:Y:S01]  /*10d30*/  LOP3.LUT R24, R0, R11, RZ, 0x3c, !PT ;  /* 0x0000000b00187212 */ /* 0x000fe200078e3cff */
[----:B------:R-:W-:Y:S01]  /*10d40*/  ULDC.64 UR4, c[0x0][0xc00] ;  /* 0x0003000000047ab9 */ /* 0x000fe20000000a00 */
[----:B------:R-:W-:Y:S01]  /*10d50*/  LOP3.LUT R0, R31, 0x180, RZ, 0xc0, !PT ;  /* 0x000001801f007812 */ /* 0x000fe200078ec0ff */
[----:B------:R-:W-:Y:S01]  /*10d60*/  ULDC.64 UR6, c[0x0][0xc08] ;  /* 0x0003020000067ab9 */ /* 0x000fe20000000a00 */
[----:B------:R-:W-:-:S02]  /*10d70*/  LOP3.LUT R11, R12, 0x180, RZ, 0xc0, !PT ;  /* 0x000001800c0b7812 */ /* 0x000fc400078ec0ff */
[----:B------:R-:W-:Y:S02]  /*10d80*/  SHF.R.U64 R0, R0, 0x3, RZ ;  /* 0x0000000300007819 */ /* 0x000fe400000012ff */
[----:B------:R-:W-:Y:S02]  /*10d90*/  SHF.R.U64 R11, R11, 0x3, RZ ;  /* 0x000000030b0b7819 */ /* 0x000fe400000012ff */
[----:B------:R-:W-:Y:S02]  /*10da0*/  LOP3.LUT R26, R0, R31, RZ, 0x3c, !PT ;  /* 0x0000001f001a7212 */ /* 0x000fe400078e3cff */
[----:B------:R-:W-:Y:S02]  /*10db0*/  SHF.R.U64 R14, R14, 0x3, RZ ;  /* 0x000000030e0e7819 */ /* 0x000fe400000012ff */
[----:B------:R-:W-:Y:S02]  /*10dc0*/  LOP3.LUT R12, R11, R12, RZ, 0x3c, !PT ;  /* 0x0000000c0b0c7212 */ /* 0x000fe400078e3cff */
[----:B------:R-:W-:-:S02]  /*10dd0*/  MOV R31, R8 ;  /* 0x00000008001f7202 */ /* 0x000fc40000000f00 */
[----:B------:R-:W-:Y:S02]  /*10de0*/  F2FP.F16.F32.PACK_AB R8, R7, R6 ;  /* 0x000000060708723e */ /* 0x000fe400000000ff */
[----:B------:R-:W-:Y:S02]  /*10df0*/  F2FP.F16.F32.PACK_AB R9, R53, R52 ;  /* 0x000000343509723e */ /* 0x000fe400000000ff */
[----:B------:R-:W-:Y:S01]  /*10e00*/  F2FP.F16.F32.PACK_AB R11, R55, R54 ;  /* 0x00000036370b723e */ /* 0x000fe200000000ff */
[----:B------:R-:W-:Y:S01]  /*10e10*/  BAR.SYNC.DEFER_BLOCKING 0x1, 0x180 ;  /* 0x0046000000007b1d */ /* 0x000fe20000010000 */
[----:B------:R-:W-:Y:S02]  /*10e20*/  MOV R79, R24 ;  /* 0x00000018004f7202 */ /* 0x000fe40000000f00 */
[----:B------:R-:W-:Y:S02]  /*10e30*/  MOV R0, R26 ;  /* 0x0000001a00007202 */ /* 0x000fe40000000f00 */
[----:B------:R-:W-:-:S02]  /*10e40*/  LOP3.LUT R14, R14, R77, RZ, 0x3c, !PT ;  /* 0x0000004d0e0e7212 */ /* 0x000fc400078e3cff */
[----:B------:R-:W-:Y:S02]  /*10e50*/  F2FP.F16.F32.PACK_AB R24, R33, R32 ;  /* 0x000000202118723e */ /* 0x000fe400000000ff */
[----:B------:R-:W-:Y:S02]  /*10e60*/  F2FP.F16.F32.PACK_AB R25, R57, R56 ;  /* 0x000000383919723e */ /* 0x000fe400000000ff */
[----:B------:R-:W-:Y:S02]  /*10e70*/  F2FP.F16.F32.PACK_AB R26, R35, R34 ;  /* 0x00000022231a723e */ /* 0x000fe400000000ff */
[----:B------:R-:W-:Y:S02]  /*10e80*/  F2FP.F16.F32.PACK_AB R27, R59, R58 ;  /* 0x0000003a3b1b723e */ /* 0x000fe400000000ff */
[----:B------:R-:W-:Y:S02]  /*10e90*/  MOV R78, R28 ;  /* 0x0000001c004e7202 */ /* 0x000fe40000000f00 */
[----:B------:R-:W-:-:S02]  /*10ea0*/  F2FP.F16.F32.PACK_AB R28, R37, R36 ;  /* 0x00000024251c723e */ /* 0x000fc400000000ff */
[----:B------:R-:W-:Y:S02]  /*10eb0*/  F2FP.F16.F32.PACK_AB R29, R61, R60 ;  /* 0x0000003c3d1d723e */ /* 0x000fe400000000ff */
[----:B------:R-:W-:Y:S01]  /*10ec0*/  F2FP.F16.F32.PACK_AB R30, R39, R38 ;  /* 0x00000026271e723e */ /* 0x000fe200000000ff */
[----:B------:R0:W-:Y:S01]  /*10ed0*/  STSM.16.M88.4 [R31], R8 ;  /* 0x000000081f007844 */ /* 0x0001e20000000200 */
[----:B------:R-:W-:Y:S02]  /*10ee0*/  MOV R77, R12 ;  /* 0x0000000c004d7202 */ /* 0x000fe40000000f00 */
[----:B------:R-:W-:Y:S01]  /*10ef0*/  MOV R76, R14 ;  /* 0x0000000e004c7202 */ /* 0x000fe20000000f00 */
[----:B------:R2:W-:Y:S01]  /*10f00*/  STSM.16.M88.4 [R79], R24 ;  /* 0x000000184f007844 */ /* 0x0005e20000000200 */
[----:B------:R-:W-:Y:S02]  /*10f10*/  F2FP.F16.F32.PACK_AB R12, R45, R44 ;  /* 0x0000002c2d0c723e */ /* 0x000fe400000000ff */
[----:B------:R-:W-:-:S02]  /*10f20*/  F2FP.F16.F32.PACK_AB R13, R69, R68 ;  /* 0x00000044450d723e */ /* 0x000fc400000000ff */
[----:B------:R-:W-:Y:S02]  /*10f30*/  F2FP.F16.F32.PACK_AB R14, R47, R46 ;  /* 0x0000002e2f0e723e */ /* 0x000fe400000000ff */
[----:B------:R-:W-:Y:S02]  /*10f40*/  F2FP.F16.F32.PACK_AB R15, R71, R70 ;  /* 0x00000046470f723e */ /* 0x000fe400000000ff */
[----:B0-----:R-:W-:Y:S02]  /*10f50*/  F2FP.F16.F32.PACK_AB R31, R63, R62 ;  /* 0x0000003e3f1f723e */ /* 0x001fe400000000ff */
[----:B------:R-:W-:Y:S02]  /*10f60*/  F2FP.F16.F32.PACK_AB R8, R41, R40 ;  /* 0x000000282908723e */ /* 0x000fe400000000ff */
[----:B------:R-:W-:Y:S02]  /*10f70*/  F2FP.F16.F32.PACK_AB R9, R65, R64 ;  /* 0x000000404109723e */ /* 0x000fe400000000ff */
[----:B------:R-:W-:-:S02]  /*10f80*/  F2FP.F16.F32.PACK_AB R10, R43, R42 ;  /* 0x0000002a2b0a723e */ /* 0x000fc400000000ff */
[----:B------:R-:W-:Y:S02]  /*10f90*/  F2FP.F16.F32.PACK_AB R11, R67, R66 ;  /* 0x00000042430b723e */ /* 0x000fe400000000ff */
[----:B--2---:R-:W-:Y:S02]  /*10fa0*/  F2FP.F16.F32.PACK_AB R24, R49, R48 ;  /* 0x000000303118723e */ /* 0x004fe400000000ff */
[----:B------:R-:W-:Y:S02]  /*10fb0*/  F2FP.F16.F32.PACK_AB R25, R73, R72 ;  /* 0x000000484919723e */ /* 0x000fe400000000ff */
[----:B------:R-:W-:Y:S02]  /*10fc0*/  F2FP.F16.F32.PACK_AB R26, R51, R50 ;  /* 0x00000032331a723e */ /* 0x000fe400000000ff */
[----:B------:R-:W-:Y:S01]  /*10fd0*/  F2FP.F16.F32.PACK_AB R27, R135, R134 ;  /* 0x00000086871b723e */ /* 0x000fe200000000ff */
[----:B------:R0:W-:Y:S04]  /*10fe0*/  STSM.16.M88.4 [R0], R28 ;  /* 0x0000001c00007844 */ /* 0x0001e80000000200 */
[----:B------:R2:W-:Y:S04]  /*10ff0*/  STSM.16.M88.4 [R78], R8 ;  /* 0x000000084e007844 */ /* 0x0005e80000000200 */
[----:B------:R3:W-:Y:S04]  /*11000*/  STSM.16.M88.4 [R77], R12 ;  /* 0x0000000c4d007844 */ /* 0x0007e80000000200 */
[----:B------:R4:W-:Y:S01]  /*11010*/  STSM.16.M88.4 [R76], R24 ;  /* 0x000000184c007844 */ /* 0x0009e20000000200 */
[----:B------:R-:W-:Y:S01]  /*11020*/  BAR.SYNC.DEFER_BLOCKING 0x1, 0x180 ;  /* 0x0046000000007b1d */ /* 0x000fe20000010000 */
[----:B------:R-:W-:-:S04]  /*11030*/  ISETP.NE.U32.AND P0, PT, RZ, UR4, PT ;  /* 0x00000004ff007c0c */ /* 0x000fc8000bf05070 */
[----:B------:R-:W-:Y:S02]  /*11040*/  ISETP.NE.AND.EX P0, PT, RZ, UR5, PT, P0 ;  /* 0x00000005ff007c0c */ /* 0x000fe4000bf05300 */
[----:B0-----:R-:W-:Y:S01]  /*11050*/  IADD3 R28, P1, R81, UR4, RZ ;  /* 0x00000004511c7c10 */ /* 0x001fe2000ff3e0ff */
[----:B------:R-:W-:Y:S01]  /*11060*/  IMAD.MOV.U32 R0, RZ, RZ, RZ ;  /* 0x000000ffff007224 */ /* 0x000fe200078e00ff */
[----:B------:R-:W-:Y:S01]  /*11070*/  ISETP.NE.U32.AND P3, PT, RZ, UR6, PT ;  /* 0x00000006ff007c0c */ /* 0x000fe2000bf65070 */
[----:B--2---:R-:W0:Y:S01]  /*11080*/  LDC R78, c[0x0][0xbe8] ;  /* 0x0002fa00ff4e7b82 */ /* 0x004e220000000800 */
[----:B------:R-:W-:-:S07]  /*11090*/  IADD3.X R29, R80, UR5, RZ, P1, !PT ;  /* 0x00000005501d7c10 */ /* 0x000fce0008ffe4ff */
[----:B------:R-:W5:Y:S01]  /*110a0*/  @P0 LDG.E R0, desc[UR42][R28.64] ;  /* 0x0000002a1c000981 */ /* 0x000f62000c1e1900 */
[----:B------:R-:W-:Y:S01]  /*110b0*/  ISETP.NE.AND.EX P3, PT, RZ, UR7, PT, P3 ;  /* 0x00000007ff007c0c */ /* 0x000fe2000bf65330 */
[----:B---3--:R-:W-:Y:S01]  /*110c0*/  IMAD.MOV.U32 R14, RZ, RZ, 0x9b8 ;  /* 0x000009b8ff0e7424 */ /* 0x008fe200078e00ff */
[----:B------:R-:W-:-:S04]  /*110d0*/  ISETP.GT.AND P2, PT, R3, 0x1, PT ;  /* 0x000000010300780c */ /* 0x000fc80003f44270 */
[----:B------:R-:W-:-:S07]  /*110e0*/  SEL R14, R14, 0x978, P2 ;  /* 0x000009780e0e7807 */ /* 0x000fce0001000000 */
[----:B------:R-:W-:Y:S01]  /*110f0*/  @P3 IADD3 R8, P1, R81, UR6, RZ ;  /* 0x0000000651083c10 */ /* 0x000fe2000ff3e0ff */
[----:B------:R-:W-:Y:S02]  /*11100*/  ULDC UR6, c[0x0][0xa88] ;  /* 0x0002a20000067ab9 */ /* 0x000fe40000000800 */
[----:B------:R-:W-:Y:S01]  /*11110*/  IMAD.U32 R31, RZ, RZ, UR6 ;  /* 0x00000006ff1f7e24 */ /* 0x000fe2000f8e00ff */
[----:B------:R-:W-:Y:S01]  /*11120*/  @P3 IADD3.X R9, R80, UR7, RZ, P1, !PT ;  /* 0x0000000750093c10 */ /* 0x000fe20008ffe4ff */
[----:B------:R4:W2:Y:S04]  /*11130*/  LDC.64 R10, c[0x0][R14+0x218] ;  /* 0x000086000e0a7b82 */ /* 0x0008a80000000a00 */
[----:B------:R3:W5:Y:S04]  /*11140*/  @P3 LDG.E R31, desc[UR42][R8.64] ;  /* 0x0000002a081f3981 */ /* 0x000768000c1e1900 */
[----:B------:R4:W1:Y:S08]  /*11150*/  LDC.64 R12, c[0x0][R14+0x228] ;  /* 0x00008a000e0c7b82 */ /* 0x0008700000000a00 */
[----:B---3--:R4:W3:Y:S01]  /*11160*/  LDC.64 R8, c[0x0][R14+0x220] ;  /* 0x000088000e087b82 */ /* 0x0088e20000000a00 */
[----:B0-----:R-:W-:Y:S01]  /*11170*/  ISETP.NE.AND P1, PT, R78, 0x1, PT ;  /* 0x000000014e00780c */ /* 0x001fe20003f25270 */
[----:B------:R-:W-:-:S12]  /*11180*/  @P3 BRA `(.L_x_10554) ;  /* 0x0000000000103947 */ /* 0x000fd80003800000 */
[----:B------:R-:W-:Y:S05]  /*11190*/  @!P0 BRA `(.L_x_10554) ;  /* 0x00000000000c8947 */ /* 0x000fea0003800000 */
[----:B----4-:R-:W4:Y:S04]  /*111a0*/  LDG.E R24, desc[UR42][R28.64] ;  /* 0x0000002a1c187981 */ /* 0x010f28000c1e1900 */
[----:B-----5:R-:W4:Y:S02]  /*111b0*/  LDG.E R31, desc[UR42][R28.64+0x4] ;  /* 0x0000042a1c1f7981 */ /* 0x020f24000c1e1900 */
[----:B----4-:R-:W-:-:S07]  /*111c0*/  IMAD.IADD R31, R31, 0x1, -R24 ;  /* 0x000000011f1f7824 */ /* 0x010fce00078e0a18 */
.L_x_10554:
[----:B------:R-:W3:Y:S01]  /*111d0*/  LDL.LU R3, [R1+0x5c] ;  /* 0x00005c0001037983 */ /* 0x000ee20000300800 */
[----:B----4-:R-:W0:Y:S03]  /*111e0*/  LDC.64 R14, c[0x0][R14+0x210] ;  /* 0x000084000e0e7b82 */ /* 0x010e260000000a00 */
[----:B------:R-:W4:Y:S04]  /*111f0*/  LDL.LU R27, [R1+0x9c] ;  /* 0x00009c00011b7983 */ /* 0x000f280000300800 */
[----:B------:R-:W4:Y:S01]  /*11200*/  LDL R26, [R1+0xd4] ;  /* 0x0000d400011a7983 */ /* 0x000f220000100800 */
[----:B------:R-:W-:Y:S01]  /*11210*/  ISETP.NE.U32.AND P0, PT, RZ, UR4, PT ;  /* 0x00000004ff007c0c */ /* 0x000fe2000bf05070 */
[----:B------:R-:W1:Y:S02]  /*11220*/  @P1 LDC R79, c[0x0][0xbec] ;  /* 0x0002fb00ff4f1b82 */ /* 0x000e640000000800 */
[----:B------:R-:W4:Y:S04]  /*11230*/  LDL R82, [R1+0x68] ;  /* 0x0000680001527983 */ /* 0x000f280000100800 */
[----:B------:R-:W4:Y:S01]  /*11240*/  LDL R80, [R1+0x74] ;  /* 0x0000740001507983 */ /* 0x000f220000100800 */
[----:B------:R-:W-:Y:S01]  /*11250*/  ISETP.NE.AND.EX P0, PT, RZ, UR5, PT, P0 ;  /* 0x00000005ff007c0c */ /* 0x000fe2000bf05300 */
[----:B------:R-:W0:Y:S01]  /*11260*/  @P1 LDC R81, c[0x0][0xbf0] ;  /* 0x0002fc00ff511b82 */ /* 0x000e220000000800 */
[-C--:B--2---:R-:W-:Y:S01]  /*11270*/  IMAD R29, R11, R137.reuse, RZ ;  /* 0x000000890b1d7224 */ /* 0x084fe200078e02ff */
[----:B------:R-:W2:Y:S01]  /*11280*/  LDL R76, [R1+0xd0] ;  /* 0x0000d000014c7983 */ /* 0x000ea20000100800 */
[----:B------:R-:W-:-:S03]  /*11290*/  IMAD.WIDE.U32 R10, R10, R137, RZ ;  /* 0x000000890a0a7225 */ /* 0x000fc600078e00ff */
[----:B------:R-:W2:Y:S02]  /*112a0*/  LDL R30, [R1+0xa4] ;  /* 0x0000a400011e7983 */ /* 0x000ea40000100800 */
[----:B------:R-:W1:Y:S01]  /*112b0*/  LDC.64 R24, c[0x0][0xba8] ;  /* 0x0002ea00ff187b82 */ /* 0x000e620000000a00 */
[----:B------:R-:W-:-:S07]  /*112c0*/  IMAD.IADD R28, R11, 0x1, R29 ;  /* 0x000000010b1c7824 */ /* 0x000fce00078e021d */
[----:B-1----:R-:W1:Y:S08]  /*112d0*/  @!P2 LDC R24, c[0x0][0xb50] ;  /* 0x0002d400ff18ab82 */ /* 0x002e700000000800 */
[----:B------:R-:W1:Y:S01]  /*112e0*/  @!P2 LDC R25, c[0x0][0xb54] ;  /* 0x0002d500ff19ab82 */ /* 0x000e620000000800 */
[----:B---3--:R-:W-:Y:S02]  /*112f0*/  SEL R3, R3, RZ, !P0 ;  /* 0x000000ff03037207 */ /* 0x008fe40004000000 */
[----:B----4-:R-:W-:-:S03]  /*11300*/  SEL R27, R27, RZ, !P0 ;  /* 0x000000ff1b1b7207 */ /* 0x010fc60004000000 */
[----:B------:R-:W-:-:S04]  /*11310*/  IMAD R9, R9, R3, RZ ;  /* 0x0000000309097224 */ /* 0x000fc800078e02ff */
[C---:B------:R-:W-:Y:S02]  /*11320*/  IMAD R77, R8.reuse, R27, R9 ;  /* 0x0000001b084d7224 */ /* 0x040fe400078e0209 */
[----:B------:R-:W-:-:S04]  /*11330*/  IMAD.WIDE.U32 R8, R8, R3, RZ ;  /* 0x0000000308087225 */ /* 0x000fc800078e00ff */
[----:B------:R-:W-:Y:S01]  /*11340*/  IMAD R26, R82, 0xc0, R26 ;  /* 0x000000c0521a7824 */ /* 0x000fe200078e021a */
[----:B-----5:R-:W-:-:S03]  /*11350*/  IADD3 R10, P0, P3, R8, R10, R0 ;  /* 0x0000000a080a7210 */ /* 0x020fc60007b1e000 */
[----:B------:R-:W-:Y:S01]  /*11360*/  @P1 IMAD.HI.U32 R8, R26, R79, RZ ;  /* 0x0000004f1a081227 */ /* 0x000fe200078e00ff */
[----:B------:R-:W-:Y:S02]  /*11370*/  SEL R27, R80, RZ, P2 ;  /* 0x000000ff501b7207 */ /* 0x000fe40001000000 */
[----:B------:R-:W-:Y:S01]  /*11380*/  IADD3 R11, R9, R77, RZ ;  /* 0x0000004d090b7210 */ /* 0x000fe20007ffe0ff */
[----:B------:R-:W-:Y:S01]  /*11390*/  IMAD.MOV.U32 R9, RZ, RZ, R26 ;  /* 0x000000ffff097224 */ /* 0x000fe200078e001a */
[----:B0-----:R-:W-:Y:S01]  /*113a0*/  @P1 SHF.R.U32.HI R9, RZ, R81, R8 ;  /* 0x00000051ff091219 */ /* 0x001fe20000011608 */
[-C--:B------:R-:W-:Y:S01]  /*113b0*/  IMAD R29, R13, R27.reuse, RZ ;  /* 0x0000001b0d1d7224 */ /* 0x080fe200078e02ff */
[----:B------:R-:W-:Y:S01]  /*113c0*/  SHF.R.S32.HI R77, RZ, 0x1f, R0 ;  /* 0x0000001fff4d7819 */ /* 0x000fe20000011400 */
[----:B------:R-:W-:Y:S01]  /*113d0*/  IMAD.WIDE.U32 R12, R12, R27, RZ ;  /* 0x0000001b0c0c7225 */ /* 0x000fe200078e00ff */
[----:B------:R-:W-:-:S03]  /*113e0*/  SHF.R.S32.HI R8, RZ, 0x1f, R9 ;  /* 0x0000001fff087819 */ /* 0x000fc60000011409 */
[----:B------:R-:W-:Y:S01]  /*113f0*/  IMAD.MOV R27, RZ, RZ, -R9 ;  /* 0x000000ffff1b7224 */ /* 0x000fe200078e0a09 */
[----:B------:R-:W-:Y:S01]  /*11400*/  IADD3.X R11, R11, R28, R77, P0, P3 ;  /* 0x0000001c0b0b7210 */ /* 0x000fe200007e644d */
[----:B------:R-:W-:Y:S01]  /*11410*/  IMAD.IADD R29, R13, 0x1, R29 ;  /* 0x000000010d1d7824 */ /* 0x000fe200078e021d */
[----:B------:R-:W-:Y:S01]  /*11420*/  IADD3 R12, P0, P3, R9, R10, R12 ;  /* 0x0000000a090c7210 */ /* 0x000fe20007b1e00c */
[----:B------:R-:W-:-:S03]  /*11430*/  IMAD R9, R78, R27, R26 ;  /* 0x0000001b4e097224 */ /* 0x000fc600078e021a */
[----:B------:R-:W-:Y:S01]  /*11440*/  IADD3.X R13, R8, R11, R29, P0, P3 ;  /* 0x0000000b080d7210 */ /* 0x000fe200007e641d */
[-C--:B------:R-:W-:Y:S01]  /*11450*/  IMAD R8, R15, R9.reuse, RZ ;  /* 0x000000090f087224 */ /* 0x080fe200078e02ff */
[----:B------:R-:W-:Y:S01]  /*11460*/  SHF.R.S32.HI R11, RZ, 0x1f, R9 ;  /* 0x0000001fff0b7819 */ /* 0x000fe20000011409 */
[----:B------:R-:W-:-:S04]  /*11470*/  IMAD.WIDE.U32 R12, R14, R9, R12 ;  /* 0x000000090e0c7225 */ /* 0x000fc800078e000c */
[----:B------:R-:W-:-:S04]  /*11480*/  IMAD R11, R14, R11, R8 ;  /* 0x0000000b0e0b7224 */ /* 0x000fc800078e0208 */
[----:B------:R-:W-:Y:S01]  /*11490*/  IMAD.IADD R8, R13, 0x1, R11 ;  /* 0x000000010d087824 */ /* 0x000fe200078e020b */
[----:B-1----:R-:W-:-:S04]  /*114a0*/  LEA R13, P0, R12, R24, 0x2 ;  /* 0x000000180c0d7211 */ /* 0x002fc800078010ff */
[----:B------:R-:W-:Y:S01]  /*114b0*/  LEA.HI.X R12, R12, R25, R8, 0x2, P0 ;  /* 0x000000190c0c7211 */ /* 0x000fe200000f1408 */
[----:B------:R-:W-:Y:S01]  /*114c0*/  SHFL.IDX PT, R10, R13, 0x1, 0x1c1f ;  /* 0x003c1f000d0a7f89 */ /* 0x000fe200000e0000 */
[----:B--2---:R-:W-:-:S03]  /*114d0*/  IMAD R25, R82, 0xc0, R76 ;  /* 0x000000c052197824 */ /* 0x004fc600078e024c */
[----:B------:R-:W-:Y:S04]  /*114e0*/  SHFL.IDX PT, R8, R13, RZ, 0x1c1f ;  /* 0x001c1fff0d087589 */ /* 0x000fe800000e0000 */
[----:B------:R-:W0:Y:S04]  /*114f0*/  SHFL.IDX PT, R9, R12, RZ, 0x1c1f ;  /* 0x001c1fff0c097589 */ /* 0x000e2800000e0000 */
[----:B------:R-:W1:Y:S01]  /*11500*/  SHFL.IDX PT, R11, R12, 0x1, 0x1c1f ;  /* 0x003c1f000c0b7f89 */ /* 0x000e6200000e0000 */
[----:B------:R-:W-:Y:S01]  /*11510*/  IMAD R76, R31, R78, RZ ;  /* 0x0000004e1f4c7224 */ /* 0x000fe200078e02ff */
[----:B------:R-:W-:Y:S01]  /*11520*/  LOP3.LUT P0, RZ, R30, 0x3, RZ, 0xc0, !PT ;  /* 0x000000031eff7812 */ /* 0x000fe2000780c0ff */
[----:B------:R-:W-:-:S03]  /*11530*/  VIADD R24, R25, 0x8 ;  /* 0x0000000819187836 */ /* 0x000fc60000000000 */
[-C--:B------:R-:W-:Y:S02]  /*11540*/  ISETP.GE.OR P3, PT, R25, R76.reuse, P0 ;  /* 0x0000004c1900720c */ /* 0x080fe40000766670 */
[----:B------:R-:W-:-:S11]  /*11550*/  ISETP.GE.OR P0, PT, R24, R76, P0 ;  /* 0x0000004c1800720c */ /* 0x000fd60000706670 */
[----:B0-----:R0:W-:Y:S04]  /*11560*/  @!P3 ST.E desc[UR42][R8.64], R5 ;  /* 0x000000050800b985 */ /* 0x0011e8000c10192a */
[----:B-1----:R0:W-:Y:S01]  /*11570*/  @!P0 ST.E desc[UR42][R10.64], R4 ;  /* 0x000000040a008985 */ /* 0x0021e2000c10192a */
[----:B------:R-:W-:Y:S05]  /*11580*/  @P2 BRA `(.L_x_10555) ;  /* 0x00000008002c2947 */ /* 0x000fea0003800000 */
[----:B------:R-:W1:Y:S01]  /*11590*/  S2R R30, SR_TID.X ;  /* 0x00000000001e7919 */ /* 0x000e620000002100 */
[----:B0-----:R-:W0:Y:S01]  /*115a0*/  @P1 LDC R11, c[0x0][0xbec] ;  /* 0x0002fb00ff0b1b82 */ /* 0x001e220000000800 */
[----:B------:R-:W-:-:S07]  /*115b0*/  ULDC.64 UR4, c[0x0][0xaa0] ;  /* 0x0002a80000047ab9 */ /* 0x000fce0000000a00 */
[----:B------:R-:W2:Y:S01]  /*115c0*/  @P1 LDC R13, c[0x0][0xbf0] ;  /* 0x0002fc00ff0d1b82 */ /* 0x000ea20000000800 */
[----:B-1----:R-:W-:-:S04]  /*115d0*/  IADD3 R4, R30, -0x80, RZ ;  /* 0xffffff801e047810 */ /* 0x002fc80007ffe0ff */
[----:B------:R-:W-:-:S04]  /*115e0*/  SHF.R.S32.HI R5, RZ, 0x1f, R4 ;  /* 0x0000001fff057819 */ /* 0x000fc80000011404 */
[----:B------:R-:W-:-:S04]  /*115f0*/  LEA.HI R5, R5, R4, RZ, 0x2 ;  /* 0x0000000405057211 */ /* 0x000fc800078f10ff */
[----:B------:R-:W-:Y:S02]  /*11600*/  LOP3.LUT R7, R5, 0xfffffffc, RZ, 0xc0, !PT ;  /* 0xfffffffc05077812 */ /* 0x000fe400078ec0ff */
[----:B------:R-:W-:-:S03]  /*11610*/  SHF.R.S32.HI R10, RZ, 0x2, R5 ;  /* 0x00000002ff0a7819 */ /* 0x000fc60000011405 */
[----:B------:R-:W-:-:S04]  /*11620*/  IMAD.IADD R15, R4, 0x1, -R7 ;  /* 0x00000001040f7824 */ /* 0x000fc800078e0a07 */
[----:B------:R-:W-:-:S04]  /*11630*/  IMAD.SHL.U32 R45, R15, 0x8, RZ ;  /* 0x000000080f2d7824 */ /* 0x000fc800078e00ff */
[----:B------:R-:W-:-:S04]  /*11640*/  IMAD R5, R10, 0x20, R45 ;  /* 0x000000200a057824 */ /* 0x000fc800078e022d */
[----:B------:R-:W-:-:S04]  /*11650*/  IMAD.WIDE R74, R5, 0x2, R74 ;  /* 0x00000002054a7825 */ /* 0x000fc800078e024a */
[----:B------:R-:W-:Y:S01]  /*11660*/  IMAD R77, R77, UR4, RZ ;  /* 0x000000044d4d7c24 */ /* 0x000fe2000f8e02ff */
[C---:B------:R-:W-:Y:S02]  /*11670*/  IADD3 R25, P0, R74.reuse, 0x1800, RZ ;  /* 0x000018004a197810 */ /* 0x040fe40007f1e0ff */
[C---:B------:R-:W-:Y:S02]  /*11680*/  IADD3 R29, P2, R74.reuse, 0x3000, RZ ;  /* 0x000030004a1d7810 */ /* 0x040fe40007f5e0ff */
[C---:B------:R-:W-:Y:S02]  /*11690*/  IADD3 R33, P3, R74.reuse, 0x4800, RZ ;  /* 0x000048004a217810 */ /* 0x040fe40007f7e0ff */
[----:B------:R-:W-:Y:S01]  /*116a0*/  IADD3 R37, P4, R74, 0x6000, RZ ;  /* 0x000060004a257810 */ /* 0x000fe20007f9e0ff */
[----:B------:R-:W-:Y:S01]  /*116b0*/  IMAD R77, R0, UR5, R77 ;  /* 0x00000005004d7c24 */ /* 0x000fe2000f8e024d */
[----:B------:R-:W-:Y:S01]  /*116c0*/  IADD3 R5, P5, R74, 0x7800, RZ ;  /* 0x000078004a057810 */ /* 0x000fe20007fbe0ff */
[----:B------:R-:W-:Y:S01]  /*116d0*/  IMAD.WIDE.U32 R8, R0, UR4, RZ ;  /* 0x0000000400087c25 */ /* 0x000fe2000f8e00ff */
[----:B------:R-:W-:Y:S01]  /*116e0*/  LOP3.LUT R24, R25, 0x180, RZ, 0xc0, !PT ;  /* 0x0000018019187812 */ /* 0x000fe200078ec0ff */
[----:B------:R-:W-:Y:S01]  /*116f0*/  ULDC.64 UR4, c[0x0][0xae8] ;  /* 0x0002ba0000047ab9 */ /* 0x000fe20000000a00 */
[----:B------:R-:W-:Y:S01]  /*11700*/  LOP3.LUT R28, R29, 0x180, RZ, 0xc0, !PT ;  /* 0x000001801d1c7812 */ /* 0x000fe200078ec0ff */
[----:B------:R-:W-:Y:S01]  /*11710*/  IMAD R0, R15, 0x60, R10 ;  /* 0x000000600f007824 */ /* 0x000fe200078e020a */
[----:B------:R-:W-:-:S02]  /*11720*/  LOP3.LUT R32, R33, 0x180, RZ, 0xc0, !PT ;  /* 0x0000018021207812 */ /* 0x000fc400078ec0ff */
[----:B------:R-:W-:Y:S01]  /*11730*/  LOP3.LUT R36, R37, 0x180, RZ, 0xc0, !PT ;  /* 0x0000018025247812 */ /* 0x000fe200078ec0ff */
[----:B------:R-:W-:Y:S01]  /*11740*/  IMAD.IADD R9, R9, 0x1, R77 ;  /* 0x0000000109097824 */ /* 0x000fe200078e024d */
[----:B------:R-:W-:Y:S01]  /*11750*/  LOP3.LUT R4, R5, 0x180, RZ, 0xc0, !PT ;  /* 0x0000018005047812 */ /* 0x000fe200078ec0ff */
[----:B------:R-:W-:Y:S01]  /*11760*/  IMAD R14, R82, 0xc0, R0 ;  /* 0x000000c0520e7824 */ /* 0x000fe200078e0200 */
[----:B------:R-:W-:Y:S01]  /*11770*/  LOP3.LUT R7, R74, 0x180, RZ, 0xc0, !PT ;  /* 0x000001804a077812 */ /* 0x000fe200078ec0ff */
[----:B------:R-:W-:Y:S01]  /*11780*/  IMAD.X R41, RZ, RZ, R75, P5 ;  /* 0x000000ffff297224 */ /* 0x000fe200028e064b */
[----:B------:R-:W-:Y:S02]  /*11790*/  SHF.R.U64 R24, R24, 0x3, RZ ;  /* 0x0000000318187819 */ /* 0x000fe400000012ff */
[----:B------:R-:W-:Y:S02]  /*117a0*/  SHF.R.U64 R28, R28, 0x3, RZ ;  /* 0x000000031c1c7819 */ /* 0x000fe400000012ff */
[----:B------:R-:W-:-:S02]  /*117b0*/  SHF.R.U64 R32, R32, 0x3, RZ ;  /* 0x0000000320207819 */ /* 0x000fc400000012ff */
[----:B------:R-:W-:Y:S01]  /*117c0*/  SHF.R.U64 R36, R36, 0x3, RZ ;  /* 0x0000000324247819 */ /* 0x000fe200000012ff */
[----:B------:R-:W-:Y:S01]  /*117d0*/  IMAD.WIDE.U32 R8, R137, UR4, R8 ;  /* 0x0000000489087c25 */ /* 0x000fe2000f8e0008 */
[----:B------:R-:W-:Y:S02]  /*117e0*/  SHF.R.U64 R4, R4, 0x3, RZ ;  /* 0x0000000304047819 */ /* 0x000fe400000012ff */
[----:B------:R-:W-:Y:S01]  /*117f0*/  SHF.R.U64 R7, R7, 0x3, RZ ;  /* 0x0000000307077819 */ /* 0x000fe200000012ff */
[----:B0-----:R-:W-:Y:S01]  /*11800*/  @P1 IMAD.HI.U32 R0, R14, R11, RZ ;  /* 0x0000000b0e001227 */ /* 0x001fe200078e00ff */
[----:B------:R-:W-:Y:S02]  /*11810*/  LOP3.LUT R24, R24, R25, RZ, 0x3c, !PT ;  /* 0x0000001918187212 */ /* 0x000fe400078e3cff */
[----:B------:R-:W-:Y:S01]  /*11820*/  LOP3.LUT R28, R28, R29, RZ, 0x3c, !PT ;  /* 0x0000001d1c1c7212 */ /* 0x000fe200078e3cff */
[--C-:B------:R-:W-:Y:S01]  /*11830*/  IMAD.X R25, RZ, RZ, R75.reuse, P0 ;  /* 0x000000ffff197224 */ /* 0x100fe200000e064b */
[----:B------:R-:W-:Y:S01]  /*11840*/  LOP3.LUT R32, R32, R33, RZ, 0x3c, !PT ;  /* 0x0000002120207212 */ /* 0x000fe200078e3cff */
[--C-:B------:R-:W-:Y:S01]  /*11850*/  IMAD.X R29, RZ, RZ, R75.reuse, P2 ;  /* 0x000000ffff1d7224 */ /* 0x100fe200010e064b */
[----:B------:R-:W-:Y:S01]  /*11860*/  LOP3.LUT R36, R36, R37, RZ, 0x3c, !PT ;  /* 0x0000002524247212 */ /* 0x000fe200078e3cff */
[----:B------:R-:W-:Y:S01]  /*11870*/  IMAD.X R37, RZ, RZ, R75, P4 ;  /* 0x000000ffff257224 */ /* 0x000fe200020e064b */
[----:B------:R-:W-:Y:S01]  /*11880*/  SHF.R.S32.HI R12, RZ, 0x1f, R3 ;  /* 0x0000001fff0c7819 */ /* 0x000fe20000011403 */
[----:B------:R-:W-:Y:S01]  /*11890*/  IMAD R9, R137, UR5, R9 ;  /* 0x0000000589097c24 */ /* 0x000fe2000f8e0209 */
[----:B------:R-:W-:Y:S01]  /*118a0*/  IADD3.X R33, RZ, R75, RZ, P3, !PT ;  /* 0x0000004bff217210 */ /* 0x000fe20001ffe4ff */
[----:B------:R-:W-:Y:S01]  /*118b0*/  ULDC.64 UR4, c[0x0][0xaf0] ;  /* 0x0002bc0000047ab9 */ /* 0x000fe20000000a00 */
[----:B------:R-:W-:Y:S01]  /*118c0*/  LOP3.LUT R40, R4, R5, RZ, 0x3c, !PT ;  /* 0x0000000504287212 */ /* 0x000fe200078e3cff */
[----:B------:R-:W-:Y:S01]  /*118d0*/  IMAD.MOV.U32 R11, RZ, RZ, R14 ;  /* 0x000000ffff0b7224 */ /* 0x000fe200078e000e */
[----:B------:R-:W-:Y:S01]  /*118e0*/  LOP3.LUT R74, R7, R74, RZ, 0x3c, !PT ;  /* 0x0000004a074a7212 */ /* 0x000fe200078e3cff */
[----:B------:R-:W-:Y:S01]  /*118f0*/  IMAD R12, R12, UR4, RZ ;  /* 0x000000040c0c7c24 */ /* 0x000fe2000f8e02ff */
[----:B--2---:R-:W-:Y:S01]  /*11900*/  @P1 SHF.R.U32.HI R11, RZ, R13, R0 ;  /* 0x0000000dff0b1219 */ /* 0x004fe20000011600 */
[----:B------:R-:W5:Y:S01]  /*11910*/  LD.E.128 R24, desc[UR42][R24.64] ;  /* 0x0000002a18187980 */ /* 0x000f62000c101d00 */
[----:B------:R-:W-:-:S03]  /*11920*/  IMAD.WIDE.U32 R8, R3, UR4, R8 ;  /* 0x0000000403087c25 */ /* 0x000fc6000f8e0008 */
[----:B------:R0:W5:Y:S01]  /*11930*/  LD.E.128 R4, desc[UR42][R74.64] ;  /* 0x0000002a4a047980 */ /* 0x000162000c101d00 */
[----:B------:R-:W-:-:S03]  /*11940*/  IMAD R13, R3, UR5, R12 ;  /* 0x00000005030d7c24 */ /* 0x000fc6000f8e020c */
[----:B------:R-:W5:Y:S01]  /*11950*/  LD.E.128 R28, desc[UR42][R28.64] ;  /* 0x0000002a1c1c7980 */ /* 0x000f62000c101d00 */
[----:B------:R-:W-:-:S03]  /*11960*/  IMAD.MOV R21, RZ, RZ, -R11 ;  /* 0x000000ffff157224 */ /* 0x000fc600078e0a0b */
[----:B------:R-:W5:Y:S04]  /*11970*/  LD.E.128 R32, desc[UR42][R32.64] ;  /* 0x0000002a20207980 */ /* 0x000f68000c101d00 */
[----:B------:R-:W5:Y:S04]  /*11980*/  LD.E.128 R36, desc[UR42][R36.64] ;  /* 0x0000002a24247980 */ /* 0x000f68000c101d00 */
[----:B------:R-:W5:Y:S01]  /*11990*/  LD.E.128 R40, desc[UR42][R40.64] ;  /* 0x0000002a28287980 */ /* 0x000f62000c101d00 */
[----:B------:R-:W-:Y:S01]  /*119a0*/  SHF.R.S32.HI R0, RZ, 0x1f, R11 ;  /* 0x0000001fff007819 */ /* 0x000fe2000001140b */
[----:B------:R-:W-:Y:S01]  /*119b0*/  ULDC.64 UR4, c[0x0][0xae0] ;  /* 0x0002b80000047ab9 */ /* 0x000fe20000000a00 */
[----:B------:R-:W-:Y:S01]  /*119c0*/  @!PT LDS RZ, [RZ] ;  /* 0x00000000fffff984 */ /* 0x000fe20000000800 */
[----:B------:R-:W-:Y:S01]  /*119d0*/  @!PT LDS RZ, [RZ] ;  /* 0x00000000fffff984 */ /* 0x000fe20000000800 */
[----:B------:R-:W-:Y:S01]  /*119e0*/  @!PT LDS RZ, [RZ] ;  /* 0x00000000fffff984 */ /* 0x000fe20000000800 */
[----:B------:R-:W-:Y:S01]  /*119f0*/  @!PT LDS RZ, [RZ] ;  /* 0x00000000fffff984 */ /* 0x000fe20000000800 */
[----:B------:R1:W-:Y:S06]  /*11a00*/  MEMBAR.ALL.CTA ;  /* 0x0000000000007992 */ /* 0x0003ec0000008000 */
[----:B-1----:R-:W1:Y:S01]  /*11a10*/  FENCE.VIEW.ASYNC.S ;  /* 0x00000000000073c6 */ /* 0x002e620000000000 */
[----:B------:R-:W-:Y:S01]  /*11a20*/  IMAD R21, R78, R21, R14 ;  /* 0x000000154e157224 */ /* 0x000fe200078e020e */
[----:B------:R-:W-:Y:S01]  /*11a30*/  IADD3 R9, R9, R13, RZ ;  /* 0x0000000d09097210 */ /* 0x000fe20007ffe0ff */
[----:B------:R-:W-:-:S03]  /*11a40*/  IMAD R0, R0, UR4, RZ ;  /* 0x0000000400007c24 */ /* 0x000fc6000f8e02ff */
[----:B------:R-:W-:Y:S01]  /*11a50*/  SHF.R.S32.HI R3, RZ, 0x1f, R21 ;  /* 0x0000001fff037819 */ /* 0x000fe20000011415 */
[----:B------:R-:W-:-:S04]  /*11a60*/  IMAD.WIDE.U32 R8, R11, UR4, R8 ;  /* 0x000000040b087c25 */ /* 0x000fc8000f8e0008 */
[----:B------:R-:W-:Y:S01]  /*11a70*/  IMAD R11, R11, UR5, R0 ;  /* 0x000000050b0b7c24 */ /* 0x000fe2000f8e0200 */
[----:B------:R-:W-:Y:S01]  /*11a80*/  ULDC.64 UR4, c[0x0][0xad8] ;  /* 0x0002b60000047ab9 */ /* 0x000fe20000000a00 */
[----:B------:R-:W-:Y:S02]  /*11a90*/  VIADD R0, R2, 0x2d820 ;  /* 0x0002d82002007836 */ /* 0x000fe40000000000 */
[----:B------:R-:W-:Y:S02]  /*11aa0*/  IMAD R12, R3, UR4, RZ ;  /* 0x00000004030c7c24 */ /* 0x000fe4000f8e02ff */
[----:B------:R-:W-:Y:S01]  /*11ab0*/  IMAD.IADD R9, R9, 0x1, R11 ;  /* 0x0000000109097824 */ /* 0x000fe200078e020b */
[----:B------:R-:W-:Y:S01]  /*11ac0*/  PRMT R0, RZ, 0x654, R0 ;  /* 0x00000654ff007816 */ /* 0x000fe20000000000 */
[C---:B------:R-:W-:Y:S02]  /*11ad0*/  IMAD R3, R21.reuse, UR5, R12 ;  /* 0x0000000515037c24 */ /* 0x040fe4000f8e020c */
[----:B------:R-:W-:Y:S01]  /*11ae0*/  IMAD.WIDE.U32 R20, R21, UR4, R8 ;  /* 0x0000000415147c25 */ /* 0x000fe2000f8e0008 */
[----:B------:R-:W-:Y:S01]  /*11af0*/  ULDC.64 UR4, c[0x0][0xa80] ;  /* 0x0002a00000047ab9 */ /* 0x000fe20000000a00 */
[----:B-1----:R1:W-:Y:S02]  /*11b00*/  SYNCS.ARRIVE.TRANS64.RED.A1T0 RZ, [R0+URZ], RZ ;  /* 0x000000ff00ff79a7 */ /* 0x0023e4000810043f */
[----:B------:R-:W-:-:S02]  /*11b10*/  IMAD.IADD R3, R21, 0x1, R3 ;  /* 0x0000000115037824 */ /* 0x000fc400078e0203 */
[C---:B------:R-:W-:Y:S02]  /*11b20*/  VIADD R44, R45.reuse, 0x40 ;  /* 0x000000402d2c7836 */ /* 0x040fe40000000000 */
[----:B------:R-:W-:Y:S01]  /*11b30*/  VIADD R47, R45, 0x20 ;  /* 0x000000202d2f7836 */ /* 0x000fe20000000000 */
[----:B-1----:R-:W-:Y:S01]  /*11b40*/  LEA R0, P0, R20, UR4, 0x1 ;  /* 0x0000000414007c11 */ /* 0x002fe2000f8008ff */
[----:B------:R-:W-:-:S03]  /*11b50*/  UMOV UR4, 0xffffffff ;  /* 0xffffffff00047882 */ /* 0x000fc60000000000 */
[----:B------:R-:W-:Y:S02]  /*11b60*/  LEA.HI.X R20, R20, UR5, R3, 0x1, P0 ;  /* 0x0000000514147c11 */ /* 0x000fe400080f0c03 */
[----:B------:R-:W-:Y:S02]  /*11b70*/  SHF.R.S32.HI R46, RZ, 0x1f, R44 ;  /* 0x0000001fff2e7819 */ /* 0x000fe4000001142c */
[----:B------:R-:W-:Y:S01]  /*11b80*/  SHF.R.S32.HI R48, RZ, 0x1f, R47 ;  /* 0x0000001fff307819 */ /* 0x000fe2000001142f */
[----:B0-----:R-:W-:Y:S06]  /*11b90*/  BRA.DIV UR4, `(.L_x_10556) ;  /* 0x0000009604e87947 */ /* 0x001fec000b800000 */
[----:B------:R0:W1:Y:S04]  /*11ba0*/  SHFL.IDX PT, R3, R20, RZ, 0x1c1f ;  /* 0x001c1fff14037589 */ /* 0x00006800000e0000 */
[----:B------:R0:W2:Y:S02]  /*11bb0*/  SHFL.IDX PT, R14, R0, RZ, 0x1c1f ;  /* 0x001c1fff000e7589 */ /* 0x0000a400000e0000 */
.L_x_10730:
[----:B------:R-:W-:Y:S01]  /*11bc0*/  IMAD R21, R82, 0xc0, R10 ;  /* 0x000000c052157824 */ /* 0x000fe200078e020a */
[----:B------:R-:W-:Y:S04]  /*11bd0*/  BSSY B1, `(.L_x_10557) ;  /* 0x0000010000017945 */ /* 0x000fe80003800000 */
[----:B------:R-:W-:-:S13]  /*11be0*/  ISETP.GE.AND P0, PT, R21, R76, PT ;  /* 0x0000004c1500720c */ /* 0x000fda0003f06270 */
[----:B------:R-:W-:Y:S05]  /*11bf0*/  @P0 BRA `(.L_x_10558) ;  /* 0x0000000000340947 */ /* 0x000fea0003800000 */
[----:B------:R-:W-:Y:S02]  /*11c00*/  ULDC UR4, c[0x0][0xac8] ;  /* 0x0002b20000047ab9 */ /* 0x000fe40000000800 */
[----:B------:R-:W-:Y:S02]  /*11c10*/  ISETP.GE.AND P0, PT, R45, UR4, PT ;  /* 0x000000042d007c0c */ /* 0x000fe4000bf06270 */
[----:B------:R-:W-:Y:S02]  /*11c20*/  ISETP.GE.AND P1, PT, R47, UR4, PT ;  /* 0x000000042f007c0c */ /* 0x000fe4000bf26270 */
[----:B------:R-:W-:-:S09]  /*11c30*/  ISETP.GE.AND P2, PT, R44, UR4, PT ;  /* 0x000000042c007c0c */ /* 0x000fd2000bf46270 */
[-C--:B-1----:R-:W-:Y:S02]  /*11c40*/  @!P0 MOV R15, R3.reuse ;  /* 0x00000003000f8202 */ /* 0x082fe40000000f00 */
[-C--:B--2---:R-:W-:Y:S02]  /*11c50*/  @!P1 LEA R10, P3, R47, R14.reuse, 0x1 ;  /* 0x0000000e2f0a9211 */ /* 0x084fe400078608ff */
[C---:B------:R-:W-:Y:S01]  /*11c60*/  @!P2 LEA R8, P4, R44.reuse, R14, 0x1 ;  /* 0x0000000e2c08a211 */ /* 0x040fe200078808ff */
[----:B------:R-:W-:Y:S01]  /*11c70*/  @!P0 IMAD.WIDE R12, R45, 0x2, R14 ;  /* 0x000000022d0c8825 */ /* 0x000fe200078e020e */
[-C--:B------:R-:W-:Y:S02]  /*11c80*/  @!P1 LEA.HI.X R11, R47, R3.reuse, R48, 0x1, P3 ;  /* 0x000000032f0b9211 */ /* 0x080fe400018f0c30 */
[----:B------:R-:W-:Y:S02]  /*11c90*/  @!P2 LEA.HI.X R9, R44, R3, R46, 0x1, P4 ;  /* 0x000000032c09a211 */ /* 0x000fe400020f0c2e */
[----:B-----5:R3:W-:Y:S04]  /*11ca0*/  @!P0 ST.E.128 desc[UR42][R12.64], R4 ;  /* 0x000000040c008985 */ /* 0x0207e8000c101d2a */
[----:B------:R3:W-:Y:S04]  /*11cb0*/  @!P1 ST.E.128 desc[UR42][R10.64], R28 ;  /* 0x0000001c0a009985 */ /* 0x0007e8000c101d2a */
[----:B------:R3:W-:Y:S02]  /*11cc0*/  @!P2 ST.E.128 desc[UR42][R8.64], R36 ;  /* 0x000000240800a985 */ /* 0x0007e4000c101d2a */
.L_x_10558:
[----:B------:R-:W-:Y:S05]  /*11cd0*/  BSYNC B1 ;  /* 0x0000000000017941 */ /* 0x000fea0003800000 */
.L_x_10557:
[----:B------:R-:W-:-:S03]  /*11ce0*/  UMOV UR4, 0xffffffff ;  /* 0xffffffff00047882 */ /* 0x000fc60000000000 */
[----:B------:R-:W-:Y:S05]  /*11cf0*/  BRA.DIV UR4, `(.L_x_10559) ;  /* 0x0000009604c47947 */ /* 0x000fea000b800000 */
[----:B-1----:R1:W4:Y:S04]  /*11d00*/  SHFL.IDX PT, R3, R20, 0x1, 0x1c1f ;  /* 0x003c1f0014037f89 */ /* 0x00232800000e0000 */
[----:B--2---:R1:W2:Y:S02]  /*11d10*/  SHFL.IDX PT, R14, R0, 0x1, 0x1c1f ;  /* 0x003c1f00000e7f89 */ /* 0x0042a400000e0000 */
.L_x_10734:
[----:B---3-5:R-:W-:-:S05]  /*11d20*/  VIADD R5, R21, 0x60 ;  /* 0x0000006015057836 */ /* 0x028fca0000000000 */
[----:B------:R-:W-:-:S13]  /*11d30*/  ISETP.GE.AND P0, PT, R5, R76, PT ;  /* 0x0000004c0500720c */ /* 0x000fda0003f06270 */
[----:B------:R-:W-:Y:S05]  /*11d40*/  @P0 BRA `(.L_x_10560) ;  /* 0x0000001800440947 */ /* 0x000fea0003800000 */
[----:B------:R-:W-:Y:S02]  /*11d50*/  ULDC UR4, c[0x0][0xac8] ;  /* 0x0002b20000047ab9 */ /* 0x000fe40000000800 */
[----:B------:R-:W-:Y:S02]  /*11d60*/  ISETP.GE.AND P1, PT, R45, UR4, PT ;  /* 0x000000042d007c0c */ /* 0x000fe4000bf26270 */
[----:B------:R-:W-:-:S11]  /*11d70*/  ISETP.GE.AND P2, PT, R47, UR4, PT ;  /* 0x000000042f007c0c */ /* 0x000fd6000bf46270 */
[----:B----4-:R-:W-:Y:S02]  /*11d80*/  @!P1 IMAD.MOV.U32 R15, RZ, RZ, R3 ;  /* 0x000000ffff0f9224 */ /* 0x010fe400078e0003 */
[----:B--2---:R-:W-:Y:S01]  /*11d90*/  @!P2 LEA R6, P0, R47, R14, 0x1 ;  /* 0x0000000e2f06a211 */ /* 0x004fe200078008ff */
[----:B------:R-:W-:-:S03]  /*11da0*/  @!P1 IMAD.WIDE R4, R45, 0x2, R14 ;  /* 0x000000022d049825 */ /* 0x000fc600078e020e */
[----:B------:R-:W-:Y:S02]  /*11db0*/  @!P2 LEA.HI.X R7, R47, R3, R48, 0x1, P0 ;  /* 0x000000032f07a211 */ /* 0x000fe400000f0c30 */
[----:B------:R-:W-:Y:S01]  /*11dc0*/  ISETP.GE.AND P0, PT, R44, UR4, PT ;  /* 0x000000042c007c0c */ /* 0x000fe2000bf06270 */
[----:B------:R2:W-:Y:S04]  /*11dd0*/  @!P1 ST.E.128 desc[UR42][R4.64], R24 ;  /* 0x0000001804009985 */ /* 0x0005e8000c101d2a */
[----:B------:R2:W-:Y:S08]  /*11de0*/  @!P2 ST.E.128 desc[UR42][R6.64], R32 ;  /* 0x000000200600a985 */ /* 0x0005f0000c101d2a */
[----:B------:R-:W-:Y:S05]  /*11df0*/  @P0 BRA `(.L_x_10560) ;  /* 0x0000001800180947 */ /* 0x000fea0003800000 */
[----:B------:R-:W-:-:S04]  /*11e00*/  LEA R14, P0, R44, R14, 0x1 ;  /* 0x0000000e2c0e7211 */ /* 0x000fc800078008ff */
[----:B------:R-:W-:-:S05]  /*11e10*/  LEA.HI.X R15, R44, R3, R46, 0x1, P0 ;  /* 0x000000032c0f7211 */ /* 0x000fca00000f0c2e */
[----:B------:R3:W-:Y:S01]  /*11e20*/  ST.E.128 desc[UR42][R14.64], R40 ;  /* 0x000000280e007985 */ /* 0x0007e2000c101d2a */
[----:B------:R-:W-:Y:S05]  /*11e30*/  BRA `(.L_x_10560) ;  /* 0x0000001800087947 */ /* 0x000fea0003800000 */
.L_x_10555:
[----:B------:R-:W-:Y:S01]  /*11e40*/  ULDC.64 UR4, c[0x0][0xb08] ;  /* 0x0002c20000047ab9 */ /* 0x000fe20000000a00 */
[----:B0-----:R-:W0:Y:S01]  /*11e50*/  @P1 LDC R11, c[0x0][0xbec] ;  /* 0x0002fb00ff0b1b82 */ /* 0x001e220000000800 */
[----:B------:R-:W-:Y:S02]  /*11e60*/  IMAD R77, R77, UR4, RZ ;  /* 0x000000044d4d7c24 */ /* 0x000fe4000f8e02ff */
[----:B------:R-:W-:-:S04]  /*11e70*/  IMAD.WIDE.U32 R4, R0, UR4, RZ ;  /* 0x0000000400047c25 */ /* 0x000fc8000f8e00ff */
[----:B------:R-:W-:Y:S01]  /*11e80*/  IMAD R77, R0, UR5, R77 ;  /* 0x00000005004d7c24 */ /* 0x000fe2000f8e024d */
[----:B------:R-:W1:Y:S01]  /*11e90*/  @P1 LDC R8, c[0x0][0xbf0] ;  /* 0x0002fc00ff081b82 */ /* 0x000e620000000800 */
[----:B------:R-:W-:Y:S01]  /*11ea0*/  ULDC.64 UR4, c[0x0][0xb38] ;  /* 0x0002ce0000047ab9 */ /* 0x000fe20000000a00 */
[----:B------:R-:W-:Y:S01]  /*11eb0*/  SHF.R.S32.HI R0, RZ, 0x1f, R3 ;  /* 0x0000001fff007819 */ /* 0x000fe20000011403 */
[----:B------:R-:W-:Y:S02]  /*11ec0*/  IMAD.IADD R5, R5, 0x1, R77 ;  /* 0x0000000105057824 */ /* 0x000fe400078e024d */
[----:B------:R-:W-:-:S04]  /*11ed0*/  IMAD.WIDE.U32 R4, R137, UR4, R4 ;  /* 0x0000000489047c25 */ /* 0x000fc8000f8e0004 */
[----:B------:R-:W-:Y:S01]  /*11ee0*/  IMAD R5, R137, UR5, R5 ;  /* 0x0000000589057c24 */ /* 0x000fe2000f8e0205 */
[----:B------:R-:W-:Y:S02]  /*11ef0*/  ULDC.64 UR4, c[0x0][0xb40] ;  /* 0x0002d00000047ab9 */ /* 0x000fe40000000a00 */
[----:B------:R-:W-:Y:S02]  /*11f00*/  IMAD R0, R0, UR4, RZ ;  /* 0x0000000400007c24 */ /* 0x000fe4000f8e02ff */
[----:B------:R-:W-:-:S04]  /*11f10*/  IMAD.WIDE.U32 R4, R3, UR4, R4 ;  /* 0x0000000403047c25 */ /* 0x000fc8000f8e0004 */
[----:B------:R-:W-:Y:S01]  /*11f20*/  IMAD R9, R3, UR5, R0 ;  /* 0x0000000503097c24 */ /* 0x000fe2000f8e0200 */
[----:B------:R-:W-:Y:S01]  /*11f30*/  ULDC.64 UR4, c[0x0][0xb48] ;  /* 0x0002d20000047ab9 */ /* 0x000fe20000000a00 */
[----:B0-----:R-:W-:-:S04]  /*11f40*/  @P1 IMAD.HI.U32 R11, R26, R11, RZ ;  /* 0x0000000b1a0b1227 */ /* 0x001fc800078e00ff */
[----:B------:R-:W-:Y:S02]  /*11f50*/  IMAD.IADD R5, R5, 0x1, R9 ;  /* 0x0000000105057824 */ /* 0x000fe400078e0209 */
[----:B------:R-:W-:Y:S01]  /*11f60*/  IMAD.MOV.U32 R3, RZ, RZ, R26 ;  /* 0x000000ffff037224 */ /* 0x000fe200078e001a */
[----:B-1----:R-:W-:Y:S01]  /*11f70*/  @P1 SHF.R.U32.HI R3, RZ, R8, R11 ;  /* 0x00000008ff031219 */ /* 0x002fe2000001160b */
[----:B------:R-:W-:-:S03]  /*11f80*/  IMAD.WIDE.U32 R4, R80, UR4, R4 ;  /* 0x0000000450047c25 */ /* 0x000fc6000f8e0004 */
[----:B------:R-:W-:Y:S01]  /*11f90*/  SHF.R.S32.HI R0, RZ, 0x1f, R3 ;  /* 0x0000001fff007819 */ /* 0x000fe20000011403 */
[----:B------:R-:W-:Y:S01]  /*11fa0*/  IMAD R5, R80, UR5, R5 ;  /* 0x0000000550057c24 */ /* 0x000fe2000f8e0205 */
[C---:B------:R-:W-:Y:S01]  /*11fb0*/  IADD3 R9, -R3.reuse, RZ, RZ ;  /* 0x000000ff03097210 */ /* 0x040fe20007ffe1ff */
[----:B------:R-:W-:Y:S01]  /*11fc0*/  ULDC.64 UR4, c[0x0][0xb30] ;  /* 0x0002cc0000047ab9 */ /* 0x000fe20000000a00 */
[----:B------:R-:W-:Y:S02]  /*11fd0*/  VIADD R8, R2, 0x2d820 ;  /* 0x0002d82002087836 */ /* 0x000fe40000000000 */
[----:B------:R-:W-:Y:S02]  /*11fe0*/  IMAD R0, R0, UR4, RZ ;  /* 0x0000000400007c24 */ /* 0x000fe4000f8e02ff */
[----:B------:R-:W-:Y:S01]  /*11ff0*/  IMAD R9, R78, R9, R26 ;  /* 0x000000094e097224 */ /* 0x000fe200078e021a */
[----:B------:R-:W-:Y:S01]  /*12000*/  PRMT R8, RZ, 0x654, R8 ;  /* 0x00000654ff087816 */ /* 0x000fe20000000008 */
[----:B------:R-:W-:-:S02]  /*12010*/  IMAD R11, R3, UR5, R0 ;  /* 0x00000005030b7c24 */ /* 0x000fc4000f8e0200 */
[----:B------:R-:W-:Y:S01]  /*12020*/  IMAD.WIDE.U32 R4, R3, UR4, R4 ;  /* 0x0000000403047c25 */ /* 0x000fe2000f8e0004 */
[----:B------:R-:W-:Y:S01]  /*12030*/  SHF.R.S32.HI R0, RZ, 0x1f, R9 ;  /* 0x0000001fff007819 */ /* 0x000fe20000011409 */
[----:B------:R-:W-:Y:S01]  /*12040*/  ULDC.64 UR4, c[0x0][0xb28] ;  /* 0x0002ca0000047ab9 */ /* 0x000fe20000000a00 */
[----:B------:R0:W-:Y:S01]  /*12050*/  SYNCS.ARRIVE.TRANS64.RED.A1T0 RZ, [R8+URZ], RZ ;  /* 0x000000ff08ff79a7 */ /* 0x0001e2000810043f */
[----:B------:R-:W-:Y:S02]  /*12060*/  IMAD.IADD R5, R5, 0x1, R11 ;  /* 0x0000000105057824 */ /* 0x000fe400078e020b */
        /* <DEDUP_REMOVED lines=8> */
[----:B0-----:R-:W-:Y:S06]  /*120f0*/  BRA.DIV UR4, `(.L_x_10561) ;  /* 0x00000096040c7947 */ /* 0x001fec000b800000 */
[----:B------:R0:W1:Y:S04]  /*12100*/  SHFL.IDX PT, R3, R26, RZ, 0x1c1f ;  /* 0x001c1fff1a037589 */ /* 0x00006800000e0000 */
[----:B------:R0:W2:Y:S02]  /*12110*/  SHFL.IDX PT, R14, R0, RZ, 0x1c1f ;  /* 0x001c1fff000e7589 */ /* 0x0000a400000e0000 */
.L_x_10737:
[----:B------:R-:W-:Y:S01]  /*12120*/  ISETP.GE.AND P0, PT, R25, R76, PT ;  /* 0x0000004c1900720c */ /* 0x000fe20003f06270 */
[----:B------:R-:W-:-:S12]  /*12130*/  BSSY B1, `(.L_x_10562) ;  /* 0x000004b000017945 */ /* 0x000fd80003800000 */
[----:B------:R-:W-:Y:S05]  /*12140*/  @P0 BRA `(.L_x_10563) ;  /* 0x0000000400240947 */ /* 0x000fea0003800000 */
[----:B------:R-:W3:Y:S01]  /*12150*/  LDL R13, [R1+0x70] ;  /* 0x00007000010d7983 */ /* 0x000ee20000100800 */
[----:B------:R-:W-:-:S03]  /*12160*/  ULDC UR4, c[0x0][0xac8] ;  /* 0x0002b20000047ab9 */ /* 0x000fc60000000800 */
[----:B------:R-:W4:Y:S04]  /*12170*/  LDL R83, [R1+0x98] ;  /* 0x0000980001537983 */ /* 0x000f280000100800 */
[----:B------:R-:W5:Y:S04]  /*12180*/  LDL R81, [R1+0x94] ;  /* 0x0000940001517983 */ /* 0x000f680000100800 */
[----:B------:R-:W2:Y:S04]  /*12190*/  LDL R79, [R1+0x90] ;  /* 0x00009000014f7983 */ /* 0x000ea80000100800 */
        /* <DEDUP_REMOVED lines=15> */
[----:B------:R-:W2:Y:S01]  /*12290*/  LDL R11, [R1+0xa8] ;  /* 0x0000a800010b7983 */ /* 0x000ea20000100800 */
[----:B---3--:R-:W-:-:S02]  /*122a0*/  ISETP.GE.AND P2, PT, R13, UR4, PT ;  /* 0x000000040d007c0c */ /* 0x008fc4000bf46270 */
[----:B----4-:R-:W-:Y:S02]  /*122b0*/  ISETP.GE.AND P3, PT, R83, UR4, PT ;  /* 0x0000000453007c0c */ /* 0x010fe4000bf66270 */
[----:B-----5:R-:W-:-:S09]  /*122c0*/  ISETP.GE.AND P0, PT, R81, UR4, PT ;  /* 0x0000000451007c0c */ /* 0x020fd2000bf06270 */
[----:B--2---:R-:W-:Y:S02]  /*122d0*/  @!P2 IMAD.MOV.U32 R4, RZ, RZ, R14 ;  /* 0x000000ffff04a224 */ /* 0x004fe400078e000e */
[----:B-1----:R-:W-:Y:S01]  /*122e0*/  @!P2 IMAD.MOV.U32 R5, RZ, RZ, R3 ;  /* 0x000000ffff05a224 */ /* 0x002fe200078e0003 */
[----:B------:R-:W-:Y:S01]  /*122f0*/  ISETP.GE.AND P1, PT, R79, UR4, PT ;  /* 0x000000044f007c0c */ /* 0x000fe2000bf26270 */
[----:B------:R-:W-:Y:S01]  /*12300*/  @!P2 IMAD.WIDE R4, R13, 0x4, R4 ;  /* 0x000000040d04a825 */ /* 0x000fe200078e0204 */
[----:B------:R-:W-:-:S04]  /*12310*/  @!P3 LEA R8, P4, R83, R14, 0x2 ;  /* 0x0000000e5308b211 */ /* 0x000fc800078810ff */
[----:B------:R1:W-:Y:S01]  /*12320*/  @!P2 ST.E.64 desc[UR42][R4.64], R6 ;  /* 0x000000060400a985 */ /* 0x0003e2000c101b2a */
[----:B------:R-:W-:Y:S02]  /*12330*/  ISETP.GE.AND P2, PT, R77, UR4, PT ;  /* 0x000000044d007c0c */ /* 0x000fe4000bf46270 */
[----:B------:R-:W-:-:S05]  /*12340*/  @!P3 LEA.HI.X R9, R83, R3, R84, 0x2, P4 ;  /* 0x000000035309b211 */ /* 0x000fca00020f1454 */
[----:B------:R-:W-:Y:S01]  /*12350*/  @!P3 ST.E.64 desc[UR42][R8.64], R20 ;  /* 0x000000140800b985 */ /* 0x000fe2000c101b2a */
[----:B-1----:R-:W-:-:S04]  /*12360*/  @!P0 LEA R4, P5, R81, R14, 0x2 ;  /* 0x0000000e51048211 */ /* 0x002fc800078a10ff */
[-C--:B------:R-:W-:Y:S02]  /*12370*/  @!P0 LEA.HI.X R5, R81, R3.reuse, R82, 0x2, P5 ;  /* 0x0000000351058211 */ /* 0x080fe400028f1452 */
[----:B------:R-:W-:Y:S02]  /*12380*/  ISETP.GE.AND P3, PT, R74, UR4, PT ;  /* 0x000000044a007c0c */ /* 0x000fe4000bf66270 */
[C---:B------:R-:W-:Y:S01]  /*12390*/  @!P1 LEA R6, P4, R79.reuse, R14, 0x2 ;  /* 0x0000000e4f069211 */ /* 0x040fe200078810ff */
[----:B------:R1:W-:Y:S01]  /*123a0*/  @!P0 ST.E.64 desc[UR42][R4.64], R32 ;  /* 0x0000002004008985 */ /* 0x0003e2000c101b2a */
[----:B------:R-:W-:Y:S02]  /*123b0*/  ISETP.GE.AND P0, PT, R30, UR4, PT ;  /* 0x000000041e007c0c */ /* 0x000fe4000bf06270 */
[----:B------:R-:W-:-:S05]  /*123c0*/  @!P1 LEA.HI.X R7, R79, R3, R80, 0x2, P4 ;  /* 0x000000034f079211 */ /* 0x000fca00020f1450 */
[----:B------:R2:W-:Y:S01]  /*123d0*/  @!P1 ST.E.64 desc[UR42][R6.64], R34 ;  /* 0x0000002206009985 */ /* 0x0005e2000c101b2a */
[----:B-1----:R-:W-:-:S04]  /*123e0*/  @!P2 LEA R4, P5, R77, R14, 0x2 ;  /* 0x0000000e4d04a211 */ /* 0x002fc800078a10ff */
[-C--:B------:R-:W-:Y:S02]  /*123f0*/  @!P2 LEA.HI.X R5, R77, R3.reuse, R78, 0x2, P5 ;  /* 0x000000034d05a211 */ /* 0x080fe400028f144e */
[----:B------:R-:W-:Y:S02]  /*12400*/  ISETP.GE.AND P1, PT, R28, UR4, PT ;  /* 0x000000041c007c0c */ /* 0x000fe4000bf26270 */
[----:B--2---:R-:W-:Y:S01]  /*12410*/  @!P3 LEA R6, P5, R74, R14, 0x2 ;  /* 0x0000000e4a06b211 */ /* 0x004fe200078a10ff */
[----:B------:R1:W-:Y:S01]  /*12420*/  @!P2 ST.E.64 desc[UR42][R4.64], R36 ;  /* 0x000000240400a985 */ /* 0x0003e2000c101b2a */
[----:B------:R-:W-:Y:S02]  /*12430*/  ISETP.GE.AND P2, PT, R12, UR4, PT ;  /* 0x000000040c007c0c */ /* 0x000fe4000bf46270 */
[----:B------:R-:W-:Y:S02]  /*12440*/  @!P3 LEA.HI.X R7, R74, R3, R75, 0x2, P5 ;  /* 0x000000034a07b211 */ /* 0x000fe400028f144b */
[----:B------:R-:W-:-:S03]  /*12450*/  ISETP.GE.AND P5, PT, R10, UR4, PT ;  /* 0x000000040a007c0c */ /* 0x000fc6000bfa6270 */
[----:B------:R2:W-:Y:S01]  /*12460*/  @!P3 ST.E.64 desc[UR42][R6.64], R38 ;  /* 0x000000260600b985 */ /* 0x0005e2000c101b2a */
[----:B-1----:R-:W-:-:S04]  /*12470*/  @!P0 LEA R4, P4, R30, R14, 0x2 ;  /* 0x0000000e1e048211 */ /* 0x002fc800078810ff */
[-C--:B------:R-:W-:Y:S02]  /*12480*/  @!P0 LEA.HI.X R5, R30, R3.reuse, R31, 0x2, P4 ;  /* 0x000000031e058211 */ /* 0x080fe400020f141f */
[----:B------:R-:W-:Y:S02]  /*12490*/  ISETP.GE.AND P3, PT, R15, UR4, PT ;  /* 0x000000040f007c0c */ /* 0x000fe4000bf66270 */
[C---:B--2---:R-:W-:Y:S01]  /*124a0*/  @!P1 LEA R6, P4, R28.reuse, R14, 0x2 ;  /* 0x0000000e1c069211 */ /* 0x044fe200078810ff */
[----:B------:R1:W-:Y:S01]  /*124b0*/  @!P0 ST.E.64 desc[UR42][R4.64], R40 ;  /* 0x0000002804008985 */ /* 0x0003e2000c101b2a */
[----:B------:R-:W-:Y:S02]  /*124c0*/  IADD3 R13, R13, 0x58, RZ ;  /* 0x000000580d0d7810 */ /* 0x000fe40007ffe0ff */
[----:B------:R-:W-:Y:S02]  /*124d0*/  @!P1 LEA.HI.X R7, R28, R3, R29, 0x2, P4 ;  /* 0x000000031c079211 */ /* 0x000fe400020f141d */
[----:B------:R-:W-:-:S02]  /*124e0*/  ISETP.GE.AND P4, PT, R13, UR4, PT ;  /* 0x000000040d007c0c */ /* 0x000fc4000bf86270 */
[----:B-1----:R-:W-:-:S04]  /*124f0*/  @!P2 LEA R4, P0, R12, R14, 0x2 ;  /* 0x0000000e0c04a211 */ /* 0x002fc800078010ff */
[-C--:B------:R-:W-:Y:S02]  /*12500*/  @!P2 LEA.HI.X R5, R12, R3.reuse, R27, 0x2, P0 ;  /* 0x000000030c05a211 */ /* 0x080fe400000f141b */
[CC--:B------:R-:W-:Y:S02]  /*12510*/  @!P5 LEA R8, P0, R10.reuse, R14.reuse, 0x2 ;  /* 0x0000000e0a08d211 */ /* 0x0c0fe400078010ff */
[----:B------:R-:W-:Y:S02]  /*12520*/  SHF.R.S32.HI R12, RZ, 0x1f, R15 ;  /* 0x0000001fff0c7819 */ /* 0x000fe4000001140f */
[----:B------:R-:W-:Y:S02]  /*12530*/  @!P5 LEA.HI.X R9, R10, R3, R11, 0x2, P0 ;  /* 0x000000030a09d211 */ /* 0x000fe400000f140b */
[----:B------:R-:W-:Y:S02]  /*12540*/  @!P3 LEA R10, P0, R15, R14, 0x2 ;  /* 0x0000000e0f0ab211 */ /* 0x000fe400078010ff */
[----:B------:R-:W-:-:S02]  /*12550*/  SHF.R.S32.HI R20, RZ, 0x1f, R13 ;  /* 0x0000001fff147819 */ /* 0x000fc4000001140d */
[-C--:B------:R-:W-:Y:S02]  /*12560*/  @!P3 LEA.HI.X R11, R15, R3.reuse, R12, 0x2, P0 ;  /* 0x000000030f0bb211 */ /* 0x080fe400000f140c */
[C---:B------:R-:W-:Y:S01]  /*12570*/  @!P4 LEA R12, P0, R13.reuse, R14, 0x2 ;  /* 0x0000000e0d0cc211 */ /* 0x040fe200078010ff */
[----:B------:R3:W-:Y:S03]  /*12580*/  @!P1 ST.E.64 desc[UR42][R6.64], R42 ;  /* 0x0000002a06009985 */ /* 0x0007e6000c101b2a */
[----:B------:R-:W-:Y:S01]  /*12590*/  @!P4 LEA.HI.X R13, R13, R3, R20, 0x2, P0 ;  /* 0x000000030d0dc211 */ /* 0x000fe200000f1414 */
[----:B------:R3:W-:Y:S04]  /*125a0*/  @!P2 ST.E.64 desc[UR42][R4.64], R44 ;  /* 0x0000002c0400a985 */ /* 0x0007e8000c101b2a */
[----:B------:R3:W-:Y:S04]  /*125b0*/  @!P5 ST.E.64 desc[UR42][R8.64], R46 ;  /* 0x0000002e0800d985 */ /* 0x0007e8000c101b2a */
[----:B------:R3:W-:Y:S04]  /*125c0*/  @!P3 ST.E.64 desc[UR42][R10.64], R48 ;  /* 0x000000300a00b985 */ /* 0x0007e8000c101b2a */
[----:B------:R3:W-:Y:S02]  /*125d0*/  @!P4 ST.E.64 desc[UR42][R12.64], R50 ;  /* 0x000000320c00c985 */ /* 0x0007e4000c101b2a */
.L_x_10563:
[----:B------:R-:W-:Y:S05]  /*125e0*/  BSYNC B1 ;  /* 0x0000000000017941 */ /* 0x000fea0003800000 */
.L_x_10562:
[----:B------:R-:W-:-:S03]  /*125f0*/  UMOV UR4, 0xffffffff ;  /* 0xffffffff00047882 */ /* 0x000fc60000000000 */
[----:B------:R-:W-:Y:S05]  /*12600*/  BRA.DIV UR4, `(.L_x_10564) ;  /* 0x0000008e04fc7947 */ /* 0x000fea000b800000 */
[----:B-1----:R1:W4:Y:S04]  /*12610*/  SHFL.IDX PT, R3, R26, 0x1, 0x1c1f ;  /* 0x003c1f001a037f89 */ /* 0x00232800000e0000 */
[----:B--2---:R1:W2:Y:S02]  /*12620*/  SHFL.IDX PT, R14, R0, 0x1, 0x1c1f ;  /* 0x003c1f00000e7f89 */ /* 0x0042a400000e0000 */
.L_x_10741:
[----:B------:R-:W-:-:S13]  /*12630*/  ISETP.GE.AND P0, PT, R24, R76, PT ;  /* 0x0000004c1800720c */ /* 0x000fda0003f06270 */
[----:B------:R-:W-:Y:S05]  /*12640*/  @P0 BRA `(.L_x_10560) ;  /* 0x0000001000040947 */ /* 0x000fea0003800000 */
[----:B------:R-:W5:Y:S01]  /*12650*/  LDL R25, [R1+0x70] ;  /* 0x0000700001197983 */ /* 0x000f620000100800 */
[----:B------:R-:W-:-:S03]  /*12660*/  ULDC UR4, c[0x0][0xac8] ;  /* 0x0002b20000047ab9 */ /* 0x000fc60000000800 */
[----:B---3--:R-:W3:Y:S04]  /*12670*/  LDL R12, [R1+0x98] ;  /* 0x00009800010c7983 */ /* 0x008ee80000100800 */
[----:B------:R-:W4:Y:S04]  /*12680*/  LDL R10, [R1+0x94] ;  /* 0x00009400010a7983 */ /* 0x000f280000100800 */
[----:B------:R-:W2:Y:S04]  /*12690*/  LDL R36, [R1+0x90] ;  /* 0x0000900001247983 */ /* 0x000ea80000100800 */
[----:B------:R-:W2:Y:S04]  /*126a0*/  LDL R13, [R1+0xc8] ;  /* 0x0000c800010d7983 */ /* 0x000ea80000100800 */
[----:B------:R-:W2:Y:S04]  /*126b0*/  LDL R34, [R1+0x8c] ;  /* 0x00008c0001227983 */ /* 0x000ea80000100800 */
[----:B------:R-:W2:Y:S04]  /*126c0*/  LDL R32, [R1+0x88] ;  /* 0x0000880001207983 */ /* 0x000ea80000100800 */
[----:B------:R-:W2:Y:S04]  /*126d0*/  LDL R11, [R1+0xc4] ;  /* 0x0000c400010b7983 */ /* 0x000ea80000100800 */
[----:B01----:R-:W2:Y:S04]  /*126e0*/  LDL R0, [R1+0x84] ;  /* 0x0000840001007983 */ /* 0x003ea80000100800 */
        /* <DEDUP_REMOVED lines=11> */
[----:B-----5:R-:W-:-:S02]  /*127a0*/  ISETP.GE.AND P3, PT, R25, UR4, PT ;  /* 0x0000000419007c0c */ /* 0x020fc4000bf66270 */
[----:B---3--:R-:W-:Y:S02]  /*127b0*/  ISETP.GE.AND P4, PT, R12, UR4, PT ;  /* 0x000000040c007c0c */ /* 0x008fe4000bf86270 */
[----:B----4-:R-:W-:-:S09]  /*127c0*/  ISETP.GE.AND P1, PT, R10, UR4, PT ;  /* 0x000000040a007c0c */ /* 0x010fd2000bf26270 */
[----:B------:R-:W-:Y:S01]  /*127d0*/  @!P3 IMAD.MOV.U32 R15, RZ, RZ, R3 ;  /* 0x000000ffff0fb224 */ /* 0x000fe200078e0003 */
[----:B--2---:R-:W-:Y:S01]  /*127e0*/  ISETP.GE.AND P2, PT, R36, UR4, PT ;  /* 0x0000000424007c0c */ /* 0x004fe2000bf46270 */
[----:B------:R-:W-:Y:S01]  /*127f0*/  @!P3 IMAD.WIDE R4, R25, 0x4, R14 ;  /* 0x000000041904b825 */ /* 0x000fe200078e020e */
[-C--:B------:R-:W-:Y:S02]  /*12800*/  @!P4 LEA R6, P0, R12, R14.reuse, 0x2 ;  /* 0x0000000e0c06c211 */ /* 0x080fe400078010ff */
[----:B------:R-:W-:Y:S02]  /*12810*/  @!P1 LEA R8, P5, R10, R14, 0x2 ;  /* 0x0000000e0a089211 */ /* 0x000fe400078a10ff */
        /* <DEDUP_REMOVED lines=9> */
[-C--:B------:R-:W-:Y:S02]  /*128b0*/  @!P2 LEA.HI.X R11, R36, R3.reuse, R37, 0x2, P4 ;  /* 0x00000003240ba211 */ /* 0x080fe400020f1425 */
[-C--:B------:R-:W-:Y:S02]  /*128c0*/  @!P3 LEA R12, P5, R34, R14.reuse, 0x2 ;  /* 0x0000000e220cb211 */ /* 0x080fe400078a10ff */
[----:B0-----:R-:W-:Y:S01]  /*128d0*/  @!P0 LEA R4, P4, R32, R14, 0x2 ;  /* 0x0000000e20048211 */ /* 0x001fe200078810ff */
[----:B------:R0:W-:Y:S01]  /*128e0*/  @!P2 ST.E.64 desc[UR42][R10.64], R58 ;  /* 0x0000003a0a00a985 */ /* 0x0001e2000c101b2a */
[----:B------:R-:W-:Y:S02]  /*128f0*/  @!P3 LEA.HI.X R13, R34, R3, R35, 0x2, P5 ;  /* 0x00000003220db211 */ /* 0x000fe400028f1423 */
[----:B------:R-:W-:-:S02]  /*12900*/  ISETP.GE.AND P2, PT, R29, UR4, PT ;  /* 0x000000041d007c0c */ /* 0x000fc4000bf46270 */
[----:B------:R-:W-:Y:S01]  /*12910*/  @!P0 LEA.HI.X R5, R32, R3, R33, 0x2, P4 ;  /* 0x0000000320058211 */ /* 0x000fe200020f1421 */
[----:B------:R3:W-:Y:S01]  /*12920*/  @!P3 ST.E.64 desc[UR42][R12.64], R60 ;  /* 0x0000003c0c00b985 */ /* 0x0007e2000c101b2a */
[----:B------:R-:W-:-:S03]  /*12930*/  ISETP.GE.AND P4, PT, R20, UR4, PT ;  /* 0x0000000414007c0c */ /* 0x000fc6000bf86270 */
[----:B------:R4:W-:Y:S01]  /*12940*/  @!P0 ST.E.64 desc[UR42][R4.64], R62 ;  /* 0x0000003e04008985 */ /* 0x0009e2000c101b2a */
[-C--:B-1----:R-:W-:Y:S02]  /*12950*/  @!P1 LEA R6, P5, R0, R14.reuse, 0x2 ;  /* 0x0000000e00069211 */ /* 0x082fe400078a10ff */
[----:B------:R-:W-:Y:S02]  /*12960*/  ISETP.GE.AND P3, PT, R27, UR4, PT ;  /* 0x000000041b007c0c */ /* 0x000fe4000bf66270 */
[----:B------:R-:W-:Y:S02]  /*12970*/  ISETP.GE.AND P0, PT, R26, UR4, PT ;  /* 0x000000041a007c0c */ /* 0x000fe4000bf06270 */
[----:B------:R-:W-:Y:S02]  /*12980*/  @!P1 LEA.HI.X R7, R0, R3, R31, 0x2, P5 ;  /* 0x0000000300079211 */ /* 0x000fe400028f141f */
[----:B--2---:R-:W-:-:S03]  /*12990*/  @!P2 LEA R8, P5, R29, R14, 0x2 ;  /* 0x0000000e1d08a211 */ /* 0x004fc600078a10ff */
[----:B------:R4:W-:Y:S01]  /*129a0*/  @!P1 ST.E.64 desc[UR42][R6.64], R64 ;  /* 0x0000004006009985 */ /* 0x0009e2000c101b2a */
[CC--:B0-----:R-:W-:Y:S02]  /*129b0*/  @!P4 LEA R10, P1, R20.reuse, R14.reuse, 0x2 ;  /* 0x0000000e140ac211 */ /* 0x0c1fe400078210ff */
[-C--:B------:R-:W-:Y:S02]  /*129c0*/  @!P2 LEA.HI.X R9, R29, R3.reuse, R30, 0x2, P5 ;  /* 0x000000031d09a211 */ /* 0x080fe400028f141e */
[-C--:B---3--:R-:W-:Y:S02]  /*129d0*/  @!P3 LEA R12, P5, R27, R14.reuse, 0x2 ;  /* 0x0000000e1b0cb211 */ /* 0x088fe400078a10ff */
[----:B------:R-:W-:Y:S02]  /*129e0*/  @!P4 LEA.HI.X R11, R20, R3, R21, 0x2, P1 ;  /* 0x00000003140bc211 */ /* 0x000fe400008f1415 */
[----:B------:R-:W-:Y:S02]  /*129f0*/  SHF.R.S32.HI R0, RZ, 0x1f, R26 ;  /* 0x0000001fff007819 */ /* 0x000fe4000001141a */
[----:B------:R-:W-:-:S02]  /*12a00*/  @!P0 LEA R20, P1, R26, R14, 0x2 ;  /* 0x0000000e1a148211 */ /* 0x000fc400078210ff */
[-C--:B------:R-:W-:Y:S02]  /*12a10*/  @!P3 LEA.HI.X R13, R27, R3.reuse, R28, 0x2, P5 ;  /* 0x000000031b0db211 */ /* 0x080fe400028f141c */
[----:B------:R-:W-:Y:S01]  /*12a20*/  @!P0 LEA.HI.X R21, R26, R3, R0, 0x2, P1 ;  /* 0x000000031a158211 */ /* 0x000fe200008f1400 */
[----:B------:R-:W-:Y:S01]  /*12a30*/  VIADD R0, R25, 0x58 ;  /* 0x0000005819007836 */ /* 0x000fe20000000000 */
[----:B------:R4:W-:Y:S04]  /*12a40*/  @!P2 ST.E.64 desc[UR42][R8.64], R66 ;  /* 0x000000420800a985 */ /* 0x0009e8000c101b2a */
[----:B------:R4:W-:Y:S04]  /*12a50*/  @!P4 ST.E.64 desc[UR42][R10.64], R68 ;  /* 0x000000440a00c985 */ /* 0x0009e8000c101b2a */
[----:B------:R4:W-:Y:S04]  /*12a60*/  @!P3 ST.E.64 desc[UR42][R12.64], R70 ;  /* 0x000000460c00b985 */ /* 0x0009e8000c101b2a */
[----:B------:R4:W-:Y:S01]  /*12a70*/  @!P0 ST.E.64 desc[UR42][R20.64], R72 ;  /* 0x0000004814008985 */ /* 0x0009e2000c101b2a */
[----:B------:R-:W-:-:S13]  /*12a80*/  ISETP.GE.AND P0, PT, R0, UR4, PT ;  /* 0x0000000400007c0c */ /* 0x000fda000bf06270 */
[----:B----4-:R-:W-:Y:S05]  /*12a90*/  @P0 BRA `(.L_x_10560) ;  /* 0x0000000800f00947 */ /* 0x010fea0003800000 */
[----:B------:R-:W-:Y:S02]  /*12aa0*/  LEA R14, P0, R0, R14, 0x2 ;  /* 0x0000000e000e7211 */ /* 0x000fe400078010ff */
[----:B------:R-:W-:-:S04]  /*12ab0*/  SHF.R.S32.HI R4, RZ, 0x1f, R0 ;  /* 0x0000001fff047819 */ /* 0x000fc80000011400 */
[----:B------:R-:W-:-:S05]  /*12ac0*/  LEA.HI.X R15, R0, R3, R4, 0x2, P0 ;  /* 0x00000003000f7211 */ /* 0x000fca00000f1404 */
[----:B------:R0:W-:Y:S01]  /*12ad0*/  ST.E.64 desc[UR42][R14.64], R134 ;  /* 0x000000860e007985 */ /* 0x0001e2000c101b2a */
[----:B------:R-:W-:Y:S05]  /*12ae0*/  BRA `(.L_x_10560) ;  /* 0x0000000800dc7947 */ /* 0x000fea0003800000 */
.L_x_10553:
[----:B------:R-:W4:Y:S01]  /*12af0*/  LDL.LU R6, [R1+0x60] ;  /* 0x0000600001067983 */ /* 0x000f220000300800 */
[----:B------:R-:W-:Y:S01]  /*12b00*/  ULDC.64 UR6, c[0x0][0xc08] ;  /* 0x0003020000067ab9 */ /* 0x000fe20000000a00 */
[----:B------:R-:W-:Y:S02]  /*12b10*/  ULDC.64 UR4, c[0x0][0xc00] ;  /* 0x0003000000047ab9 */ /* 0x000fe40000000a00 */
[----:B------:R-:W3:Y:S04]  /*12b20*/  LDL.LU R0, [R1+0x64] ;  /* 0x0000640001007983 */ /* 0x000ee80000300800 */
[----:B------:R-:W2:Y:S01]  /*12b30*/  LDL R8, [R1+0x58] ;  /* 0x0000580001087983 */ /* 0x000ea20000100800 */
[----:B------:R-:W-:Y:S01]  /*12b40*/  ISETP.NE.U32.AND P1, PT, RZ, UR6, PT ;  /* 0x00000006ff007c0c */ /* 0x000fe2000bf25070 */
[----:B------:R-:W-:Y:S01]  /*12b50*/  IMAD.MOV.U32 R3, RZ, RZ, RZ ;  /* 0x000000ffff037224 */ /* 0x000fe200078e00ff */
[----:B------:R-:W-:-:S02]  /*12b60*/  ISETP.NE.U32.AND P0, PT, RZ, UR4, PT ;  /* 0x00000004ff007c0c */ /* 0x000fc4000bf05070 */
[----:B------:R-:W-:Y:S02]  /*12b70*/  ISETP.NE.AND.EX P1, PT, RZ, UR7, PT, P1 ;  /* 0x00000007ff007c0c */ /* 0x000fe4000bf25310 */
[----:B------:R-:W-:Y:S01]  /*12b80*/  ISETP.NE.AND.EX P0, PT, RZ, UR5, PT, P0 ;  /* 0x00000005ff007c0c */ /* 0x000fe2000bf05300 */
[----:B------:R-:W0:Y:S01]  /*12b90*/  S2R R9, SR_TID.X ;  /* 0x0000000000097919 */ /* 0x000e220000002100 */
[----:B----4-:R-:W-:Y:S01]  /*12ba0*/  IADD3 R4, P2, R6, UR4, RZ ;  /* 0x0000000406047c10 */ /* 0x010fe2000ff5e0ff */
[----:B------:R-:W-:-:S03]  /*12bb0*/  ULDC UR4, c[0x0][0xa88] ;  /* 0x0002a20000047ab9 */ /* 0x000fc60000000800 */
[----:B---3--:R-:W-:-:S05]  /*12bc0*/  IADD3.X R5, R0, UR5, RZ, P2, !PT ;  /* 0x0000000500057c10 */ /* 0x008fca00097fe4ff */
[----:B------:R-:W-:Y:S01]  /*12bd0*/  @P1 IADD3 R6, P2, R6, UR6, RZ ;  /* 0x0000000606061c10 */ /* 0x000fe2000ff5e0ff */
[----:B------:R-:W-:Y:S01]  /*12be0*/  IMAD.U32 R20, RZ, RZ, UR4 ;  /* 0x00000004ff147e24 */ /* 0x000fe2000f8e00ff */
[----:B------:R3:W5:Y:S02]  /*12bf0*/  @P0 LDG.E R3, desc[UR42][R4.64] ;  /* 0x0000002a04030981 */ /* 0x000764000c1e1900 */
[----:B------:R-:W-:-:S05]  /*12c00*/  @P1 IADD3.X R7, R0, UR7, RZ, P2, !PT ;  /* 0x0000000700071c10 */ /* 0x000fca00097fe4ff */
[----:B------:R3:W5:Y:S01]  /*12c10*/  @P1 LDG.E R20, desc[UR42][R6.64] ;  /* 0x0000002a06141981 */ /* 0x000762000c1e1900 */
[----:B--2---:R-:W-:Y:S01]  /*12c20*/  ISETP.NE.AND P2, PT, R8, RZ, PT ;  /* 0x000000ff0800720c */ /* 0x004fe20003f45270 */
[----:B0-----:R-:W-:-:S05]  /*12c30*/  VIADD R30, R9, 0xffffff80 ;  /* 0xffffff80091e7836 */ /* 0x001fca0000000000 */
[----:B------:R-:W-:-:S07]  /*12c40*/  ISETP.GT.AND P3, PT, R30, 0xbf, PT ;  /* 0x000000bf1e00780c */ /* 0x000fce0003f64270 */
[----:B------:R-:W0:Y:S02]  /*12c50*/  @!P2 LDC R8, c[0x0][0xad4] ;  /* 0x0002b500ff08ab82 */ /* 0x000e240000000800 */
[----:B0-----:R3:W-:Y:S01]  /*12c60*/  @!P2 STL [R1+0x58], R8 ;  /* 0x000058080100a387 */ /* 0x0017e20000100800 */
[----:B------:R-:W-:Y:S01]  /*12c70*/  ISETP.GT.AND P2, PT, R8, 0x1, PT ;  /* 0x000000010800780c */ /* 0x000fe20003f44270 */
[----:B------:R-:W-:-:S12]  /*12c80*/  @P1 BRA `(.L_x_10565) ;  /* 0x0000000000101947 */ /* 0x000fd80003800000 */
[----:B------:R-:W-:Y:S05]  /*12c90*/  @!P0 BRA `(.L_x_10565) ;  /* 0x00000000000c8947 */ /* 0x000fea0003800000 */
[----:B---3--:R-:W2:Y:S04]  /*12ca0*/  LDG.E R7, desc[UR42][R4.64] ;  /* 0x0000002a04077981 */ /* 0x008ea8000c1e1900 */
[----:B-----5:R-:W2:Y:S02]  /*12cb0*/  LDG.E R20, desc[UR42][R4.64+0x4] ;  /* 0x0000042a04147981 */ /* 0x020ea4000c1e1900 */
[----:B--2---:R-:W-:-:S07]  /*12cc0*/  IADD3 R20, -R7, R20, RZ ;  /* 0x0000001407147210 */ /* 0x004fce0007ffe1ff */
.L_x_10565:
[----:B---3--:R-:W2:Y:S04]  /*12cd0*/  LDL.LU R4, [R1+0x5c] ;  /* 0x00005c0001047983 */ /* 0x008ea80000300800 */
        /* <DEDUP_REMOVED lines=36> */
[----:B------:R-:W-:Y:S02]  /*12f20*/  IMAD.IADD R25, R15, 0x1, R25 ;  /* 0x000000010f197824 */ /* 0x000fe400078e0219 */
[----:B------:R-:W-:Y:S01]  /*12f30*/  IMAD.MOV R0, RZ, RZ, -R21 ;  /* 0x000000ffff007224 */ /* 0x000fe200078e0a15 */
[----:B------:R-:W-:-:S03]  /*12f40*/  IADD3 R27, R11, R27, RZ ;  /* 0x0000001b0b1b7210 */ /* 0x000fc60007ffe0ff */
[----:B------:R-:W-:Y:S01]  /*12f50*/  IMAD R11, R33, R0, R31 ;  /* 0x00000000210b7224 */ /* 0x000fe200078e021f */
[----:B------:R-:W-:Y:S02]  /*12f60*/  IADD3.X R0, R27, R25, R26, P1, P3 ;  /* 0x000000191b007210 */ /* 0x000fe40000fe641a */
[----:B--2---:R-:W-:-:S05]  /*12f70*/  SEL R13, R32, RZ, P0 ;  /* 0x000000ff200d7207 */ /* 0x004fca0000000000 */
[-C--:B------:R-:W-:Y:S02]  /*12f80*/  IMAD R15, R9, R13.reuse, RZ ;  /* 0x0000000d090f7224 */ /* 0x080fe400078e02ff */
[----:B------:R-:W-:Y:S01]  /*12f90*/  IMAD.WIDE.U32 R8, R8, R13, RZ ;  /* 0x0000000d08087225 */ /* 0x000fe200078e00ff */
[----:B------:R-:W-:-:S03]  /*12fa0*/  SHF.R.S32.HI R13, RZ, 0x1f, R11 ;  /* 0x0000001fff0d7819 */ /* 0x000fc6000001140b */
[----:B------:R-:W-:Y:S01]  /*12fb0*/  IMAD.IADD R15, R9, 0x1, R15 ;  /* 0x00000001090f7824 */ /* 0x000fe200078e020f */
[----:B------:R-:W-:Y:S02]  /*12fc0*/  IADD3 R8, P0, P1, R21, R14, R8 ;  /* 0x0000000e15087210 */ /* 0x000fe4000791e008 */
[----:B------:R-:W-:-:S04]  /*12fd0*/  SHF.R.S32.HI R21, RZ, 0x1f, R21 ;  /* 0x0000001fff157819 */ /* 0x000fc80000011415 */
[----:B------:R-:W-:Y:S01]  /*12fe0*/  IADD3.X R9, R21, R0, R15, P0, P1 ;  /* 0x0000000015097210 */ /* 0x000fe200007e240f */
[----:B------:R-:W-:Y:S02]  /*12ff0*/  IMAD R0, R7, R11, RZ ;  /* 0x0000000b07007224 */ /* 0x000fe400078e02ff */
[----:B------:R-:W-:Y:S02]  /*13000*/  IMAD.MOV.U32 R7, RZ, RZ, -0x800000 ;  /* 0xff800000ff077424 */ /* 0x000fe400078e00ff */
[C---:B------:R-:W-:Y:S02]  /*13010*/  IMAD R13, R6.reuse, R13, R0 ;  /* 0x0000000d060d7224 */ /* 0x040fe400078e0200 */
[----:B------:R-:W-:-:S04]  /*13020*/  IMAD.WIDE.U32 R8, R6, R11, R8 ;  /* 0x0000000b06087225 */ /* 0x000fc800078e0008 */
[----:B------:R-:W-:Y:S01]  /*13030*/  IMAD.IADD R0, R9, 0x1, R13 ;  /* 0x0000000109007824 */ /* 0x000fe200078e020d */
[----:B0-----:R-:W-:-:S04]  /*13040*/  LEA R4, P0, R8, R4, 0x2 ;  /* 0x0000000408047211 */ /* 0x001fc800078010ff */
[----:B-1----:R-:W-:-:S05]  /*13050*/  LEA.HI.X R5, R8, R5, R0, 0x2, P0 ;  /* 0x0000000508057211 */ /* 0x002fca00000f1400 */
[----:B------:R0:W-:Y:S04]  /*13060*/  STG.E desc[UR42][R4.64], R7 ;  /* 0x0000000704007986 */ /* 0x0001e8000c10192a */
.L_x_10567:
[----:B------:R-:W-:Y:S05]  /*13070*/  BSYNC B1 ;  /* 0x0000000000017941 */ /* 0x000fea0003800000 */
.L_x_10566:
[----:B------:R-:W-:Y:S05]  /*13080*/  @P2 BRA `(.L_x_10560) ;  /* 0x0000000400742947 */ /* 0x000fea0003800000 */
[----:B------:R-:W2:Y:S01]  /*13090*/  LDL R27, [R1+0x68] ;  /* 0x00006800011b7983 */ /* 0x000ea20000100800 */
[----:B------:R-:W3:Y:S01]  /*130a0*/  LDC R21, c[0x0][0xbe8] ;  /* 0x0002fa00ff157b82 */ /* 0x000ee20000000800 */
[----:B0-----:R-:W-:Y:S01]  /*130b0*/  SHF.R.S32.HI R5, RZ, 0x1f, R30 ;  /* 0x0000001fff057819 */ /* 0x001fe2000001141e */
[----:B------:R-:W-:Y:S01]  /*130c0*/  ULDC.64 UR4, c[0x0][0xaa0] ;  /* 0x0002a80000047ab9 */ /* 0x000fe20000000a00 */
[----:B------:R-:W-:Y:S01]  /*130d0*/  ULDC.64 UR6, c[0x0][0xaf0] ;  /* 0x0002bc0000067ab9 */ /* 0x000fe20000000a00 */
[----:B------:R-:W-:Y:S01]  /*130e0*/  IMAD R0, R26, UR4, RZ ;  /* 0x000000041a007c24 */ /* 0x000fe2000f8e02ff */
[----:B------:R-:W-:Y:S01]  /*130f0*/  LEA.HI R6, R5, R30, RZ, 0x2 ;  /* 0x0000001e05067211 */ /* 0x000fe200078f10ff */
[----:B------:R-:W-:-:S03]  /*13100*/  IMAD.WIDE.U32 R4, R3, UR4, RZ ;  /* 0x0000000403047c25 */ /* 0x000fc6000f8e00ff */
[----:B------:R-:W-:Y:S01]  /*13110*/  LOP3.LUT R9, R6, 0xfffffffc, RZ, 0xc0, !PT ;  /* 0xfffffffc06097812 */ /* 0x000fe200078ec0ff */
[----:B------:R-:W-:Y:S01]  /*13120*/  IMAD R7, R3, UR5, R0 ;  /* 0x0000000503077c24 */ /* 0x000fe2000f8e0200 */
[----:B------:R-:W-:Y:S01]  /*13130*/  SHF.R.S32.HI R10, RZ, 0x2, R6 ;  /* 0x00000002ff0a7819 */ /* 0x000fe20000011406 */
[----:B------:R-:W-:Y:S01]  /*13140*/  ULDC.64 UR4, c[0x0][0xae8] ;  /* 0x0002ba0000047ab9 */ /* 0x000fe20000000a00 */
[----:B------:R-:W-:Y:S02]  /*13150*/  IMAD R6, R28, UR6, RZ ;  /* 0x000000061c067c24 */ /* 0x000fe4000f8e02ff */
[----:B------:R-:W-:Y:S02]  /*13160*/  IMAD.IADD R13, R30, 0x1, -R9 ;  /* 0x000000011e0d7824 */ /* 0x000fe400078e0a09 */
[----:B------:R-:W-:Y:S02]  /*13170*/  IMAD.IADD R5, R5, 0x1, R7 ;  /* 0x0000000105057824 */ /* 0x000fe400078e0207 */
[----:B------:R-:W-:-:S02]  /*13180*/  IMAD R0, R13, 0x60, R10 ;  /* 0x000000600d007824 */ /* 0x000fc400078e020a */
[----:B------:R-:W-:Y:S01]  /*13190*/  IMAD.WIDE.U32 R4, R137, UR4, R4 ;  /* 0x0000000489047c25 */ /* 0x000fe2000f8e0004 */
[----:B---3--:R-:W-:-:S03]  /*131a0*/  ISETP.NE.AND P0, PT, R21, 0x1, PT ;  /* 0x000000011500780c */ /* 0x008fc60003f05270 */
[----:B------:R-:W-:Y:S01]  /*131b0*/  IMAD R5, R137, UR5, R5 ;  /* 0x0000000589057c24 */ /* 0x000fe2000f8e0205 */
[----:B------:R-:W-:Y:S01]  /*131c0*/  ULDC.64 UR4, c[0x0][0xae0] ;  /* 0x0002b80000047ab9 */ /* 0x000fe20000000a00 */
[C---:B------:R-:W-:Y:S02]  /*131d0*/  IMAD R7, R29.reuse, UR7, R6 ;  /* 0x000000071d077c24 */ /* 0x040fe4000f8e0206 */
[----:B------:R-:W-:-:S04]  /*131e0*/  IMAD.WIDE.U32 R4, R29, UR6, R4 ;  /* 0x000000061d047c25 */ /* 0x000fc8000f8e0004 */
[----:B------:R-:W-:Y:S02]  /*131f0*/  IMAD.IADD R5, R5, 0x1, R7 ;  /* 0x0000000105057824 */ /* 0x000fe400078e0207 */
[----:B------:R-:W0:Y:S08]  /*13200*/  @P0 LDC R8, c[0x0][0xbec] ;  /* 0x0002fb00ff080b82 */ /* 0x000e300000000800 */
[----:B------:R-:W3:Y:S01]  /*13210*/  @P0 LDC R11, c[0x0][0xbf0] ;  /* 0x0002fc00ff0b0b82 */ /* 0x000ee20000000800 */
[----:B--2---:R-:W-:-:S04]  /*13220*/  IMAD R9, R27, 0xc0, R0 ;  /* 0x000000c01b097824 */ /* 0x004fc800078e0200 */
[----:B0-----:R-:W-:Y:S01]  /*13230*/  @P0 IMAD.HI.U32 R0, R9, R8, RZ ;  /* 0x0000000809000227 */ /* 0x001fe200078e00ff */
[----:B------:R-:W-:-:S04]  /*13240*/  MOV R3, R9 ;  /* 0x0000000900037202 */ /* 0x000fc80000000f00 */
[----:B---3--:R-:W-:-:S04]  /*13250*/  @P0 SHF.R.U32.HI R3, RZ, R11, R0 ;  /* 0x0000000bff030219 */ /* 0x008fc80000011600 */
[--C-:B------:R-:W-:Y:S01]  /*13260*/  SHF.R.S32.HI R0, RZ, 0x1f, R3.reuse ;  /* 0x0000001fff007819 */ /* 0x100fe20000011403 */
[----:B------:R-:W-:Y:S02]  /*13270*/  IMAD.MOV R6, RZ, RZ, -R3 ;  /* 0x000000ffff067224 */ /* 0x000fe400078e0a03 */
[----:B------:R-:W-:-:S04]  /*13280*/  IMAD.WIDE.U32 R4, R3, UR4, R4 ;  /* 0x0000000403047c25 */ /* 0x000fc8000f8e0004 */
[----:B------:R-:W-:Y:S02]  /*13290*/  IMAD R0, R0, UR4, RZ ;  /* 0x0000000400007c24 */ /* 0x000fe4000f8e02ff */
[----:B------:R-:W-:Y:S02]  /*132a0*/  IMAD R7, R21, R6, R9 ;  /* 0x0000000615077224 */ /* 0x000fe400078e0209 */
[----:B------:R-:W-:Y:S01]  /*132b0*/  IMAD R9, R3, UR5, R0 ;  /* 0x0000000503097c24 */ /* 0x000fe2000f8e0200 */
[----:B------:R-:W-:Y:S02]  /*132c0*/  ULDC.64 UR4, c[0x0][0xad8] ;  /* 0x0002b60000047ab9 */ /* 0x000fe40000000a00 */
[----:B------:R-:W-:Y:S01]  /*132d0*/  SHF.R.S32.HI R0, RZ, 0x1f, R7 ;  /* 0x0000001fff007819 */ /* 0x000fe20000011407 */
[----:B------:R-:W-:Y:S02]  /*132e0*/  IMAD.IADD R5, R5, 0x1, R9 ;  /* 0x0000000105057824 */ /* 0x000fe400078e0209 */
[----:B------:R-:W-:-:S02]  /*132f0*/  IMAD.SHL.U32 R9, R13, 0x8, RZ ;  /* 0x000000080d097824 */ /* 0x000fc400078e00ff */
[----:B------:R-:W-:Y:S02]  /*13300*/  IMAD R0, R0, UR4, RZ ;  /* 0x0000000400007c24 */ /* 0x000fe4000f8e02ff */
[----:B------:R-:W-:Y:S01]  /*13310*/  IMAD.WIDE.U32 R4, R7, UR4, R4 ;  /* 0x0000000407047c25 */ /* 0x000fe2000f8e0004 */
[----:B------:R-:W-:-:S03]  /*13320*/  IADD3 R24, R9, 0x40, RZ ;  /* 0x0000004009187810 */ /* 0x000fc60007ffe0ff */
[----:B------:R-:W-:Y:S01]  /*13330*/  IMAD R3, R7, UR5, R0 ;  /* 0x0000000507037c24 */ /* 0x000fe2000f8e0200 */
[----:B------:R-:W-:Y:S01]  /*13340*/  ULDC.64 UR4, c[0x0][0xa80] ;  /* 0x0002a00000047ab9 */ /* 0x000fe20000000a00 */
[----:B------:R-:W-:Y:S01]  /*13350*/  VIADD R7, R9, 0x20 ;  /* 0x0000002009077836 */ /* 0x000fe20000000000 */
[C---:B------:R-:W-:Y:S01]  /*13360*/  LEA R0, P0, R4.reuse, UR4, 0x1 ;  /* 0x0000000404007c11 */ /* 0x040fe2000f8008ff */
[----:B------:R-:W-:Y:S01]  /*13370*/  IMAD.IADD R3, R5, 0x1, R3 ;  /* 0x0000000105037824 */ /* 0x000fe200078e0203 */
[----:B------:R-:W-:Y:S01]  /*13380*/  UMOV UR4, 0xffffffff ;  /* 0xffffffff00047882 */ /* 0x000fe20000000000 */
[----:B------:R-:W-:Y:S02]  /*13390*/  SHF.R.S32.HI R25, RZ, 0x1f, R24 ;  /* 0x0000001fff197819 */ /* 0x000fe40000011418 */
[----:B------:R-:W-:Y:S02]  /*133a0*/  SHF.R.S32.HI R8, RZ, 0x1f, R7 ;  /* 0x0000001fff087819 */ /* 0x000fe40000011407 */
[----:B------:R-:W-:Y:S01]  /*133b0*/  LEA.HI.X R4, R4, UR5, R3, 0x1, P0 ;  /* 0x0000000504047c11 */ /* 0x000fe200080f0c03 */
[----:B------:R-:W-:Y:S06]  /*133c0*/  BRA.DIV UR4, `(.L_x_10568) ;  /* 0x0000008204d47947 */ /* 0x000fec000b800000 */
[----:B------:R0:W2:Y:S04]  /*133d0*/  SHFL.IDX PT, R3, R4, RZ, 0x1c1f ;  /* 0x001c1fff04037589 */ /* 0x0000a800000e0000 */
[----:B------:R0:W3:Y:S02]  /*133e0*/  SHFL.IDX PT, R14, R0, RZ, 0x1c1f ;  /* 0x001c1fff000e7589 */ /* 0x0000e400000e0000 */
.L_x_10744:
[----:B------:R-:W-:Y:S01]  /*133f0*/  IMAD R21, R20, R21, RZ ;  /* 0x0000001514157224 */ /* 0x000fe200078e02ff */
[----:B------:R-:W-:Y:S01]  /*13400*/  BSSY B1, `(.L_x_10569) ;  /* 0x0000011000017945 */ /* 0x000fe20003800000 */
[----:B------:R-:W-:-:S05]  /*13410*/  IMAD R6, R27, 0xc0, R10 ;  /* 0x000000c01b067824 */ /* 0x000fca00078e020a */
[----:B------:R-:W-:-:S13]  /*13420*/  ISETP.GE.AND P0, PT, R6, R21, PT ;  /* 0x000000150600720c */ /* 0x000fda0003f06270 */
[----:B------:R-:W-:Y:S05]  /*13430*/  @P0 BRA `(.L_x_10570) ;  /* 0x0000000000340947 */ /* 0x000fea0003800000 */
[----:B------:R-:W-:Y:S02]  /*13440*/  ULDC UR4, c[0x0][0xac8] ;  /* 0x0002b20000047ab9 */ /* 0x000fe40000000800 */
[----:B------:R-:W-:Y:S02]  /*13450*/  ISETP.GE.AND P2, PT, R9, UR4, PT ;  /* 0x0000000409007c0c */ /* 0x000fe4000bf46270 */
[----:B------:R-:W-:Y:S02]  /*13460*/  ISETP.GE.AND P3, PT, R7, UR4, PT ;  /* 0x0000000407007c0c */ /* 0x000fe4000bf66270 */
[----:B------:R-:W-:-:S09]  /*13470*/  ISETP.GE.AND P4, PT, R24, UR4, PT ;  /* 0x0000000418007c0c */ /* 0x000fd2000bf86270 */
[----:B--2---:R-:W-:Y:S02]  /*13480*/  @!P2 IMAD.MOV.U32 R15, RZ, RZ, R3 ;  /* 0x000000ffff0fa224 */ /* 0x004fe400078e0003 */
[-C--:B---3--:R-:W-:Y:S02]  /*13490*/  @!P3 LEA R12, P0, R7, R14.reuse, 0x1 ;  /* 0x0000000e070cb211 */ /* 0x088fe400078008ff */
[C---:B------:R-:W-:Y:S01]  /*134a0*/  @!P4 LEA R26, P1, R24.reuse, R14, 0x1 ;  /* 0x0000000e181ac211 */ /* 0x040fe200078208ff */
[----:B------:R-:W-:Y:S01]  /*134b0*/  @!P2 IMAD.WIDE R10, R9, 0x2, R14 ;  /* 0x00000002090aa825 */ /* 0x000fe200078e020e */
[-C--:B------:R-:W-:Y:S02]  /*134c0*/  @!P3 LEA.HI.X R13, R7, R3.reuse, R8, 0x1, P0 ;  /* 0x00000003070db211 */ /* 0x080fe400000f0c08 */
[----:B------:R-:W-:Y:S02]  /*134d0*/  @!P4 LEA.HI.X R27, R24, R3, R25, 0x1, P1 ;  /* 0x00000003181bc211 */ /* 0x000fe400008f0c19 */
[----:B------:R4:W-:Y:S04]  /*134e0*/  @!P2 ST.E.128 desc[UR42][R10.64], RZ ;  /* 0x000000ff0a00a985 */ /* 0x0009e8000c101d2a */
[----:B------:R4:W-:Y:S04]  /*134f0*/  @!P3 ST.E.128 desc[UR42][R12.64], RZ ;  /* 0x000000ff0c00b985 */ /* 0x0009e8000c101d2a */
[----:B------:R4:W-:Y:S02]  /*13500*/  @!P4 ST.E.128 desc[UR42][R26.64], RZ ;  /* 0x000000ff1a00c985 */ /* 0x0009e4000c101d2a */
.L_x_10570:
[----:B------:R-:W-:Y:S05]  /*13510*/  BSYNC B1 ;  /* 0x0000000000017941 */ /* 0x000fea0003800000 */
.L_x_10569:
[----:B------:R-:W-:-:S03]  /*13520*/  UMOV UR4, 0xffffffff ;  /* 0xffffffff00047882 */ /* 0x000fc60000000000 */
[----:B------:R-:W-:Y:S05]  /*13530*/  BRA.DIV UR4, `(.L_x_10571) ;  /* 0x0000008204ac7947 */ /* 0x000fea000b800000 */
[----:B--2---:R2:W0:Y:S04]  /*13540*/  SHFL.IDX PT, R3, R4, 0x1, 0x1c1f ;  /* 0x003c1f0004037f89 */ /* 0x00442800000e0000 */
[----:B---3--:R2:W3:Y:S02]  /*13550*/  SHFL.IDX PT, R14, R0, 0x1, 0x1c1f ;  /* 0x003c1f00000e7f89 */ /* 0x0084e400000e0000 */
.L_x_10748:
[----:B0-2---:R-:W-:-:S05]  /*13560*/  VIADD R0, R6, 0x60 ;  /* 0x0000006006007836 */ /* 0x005fca0000000000 */
[----:B------:R-:W-:-:S13]  /*13570*/  ISETP.GE.AND P0, PT, R0, R21, PT ;  /* 0x000000150000720c */ /* 0x000fda0003f06270 */
[----:B------:R-:W-:Y:S05]  /*13580*/  @P0 BRA `(.L_x_10560) ;  /* 0x0000000000340947 */ /* 0x000fea0003800000 */
[----:B------:R-:W-:Y:S02]  /*13590*/  ULDC UR4, c[0x0][0xac8] ;  /* 0x0002b20000047ab9 */ /* 0x000fe40000000800 */
[----:B------:R-:W-:Y:S02]  /*135a0*/  ISETP.GE.AND P2, PT, R9, UR4, PT ;  /* 0x0000000409007c0c */ /* 0x000fe4000bf46270 */
[----:B------:R-:W-:Y:S02]  /*135b0*/  ISETP.GE.AND P3, PT, R7, UR4, PT ;  /* 0x0000000407007c0c */ /* 0x000fe4000bf66270 */
[----:B------:R-:W-:-:S09]  /*135c0*/  ISETP.GE.AND P4, PT, R24, UR4, PT ;  /* 0x0000000418007c0c */ /* 0x000fd2000bf86270 */
[----:B------:R-:W-:Y:S02]  /*135d0*/  @!P2 IMAD.MOV.U32 R15, RZ, RZ, R3 ;  /* 0x000000ffff0fa224 */ /* 0x000fe400078e0003 */
[-C--:B---3--:R-:W-:Y:S02]  /*135e0*/  @!P3 LEA R6, P0, R7, R14.reuse, 0x1 ;  /* 0x0000000e0706b211 */ /* 0x088fe400078008ff */
[C---:B----4-:R-:W-:Y:S01]  /*135f0*/  @!P4 LEA R10, P1, R24.reuse, R14, 0x1 ;  /* 0x0000000e180ac211 */ /* 0x050fe200078208ff */
[----:B------:R-:W-:Y:S01]  /*13600*/  @!P2 IMAD.WIDE R4, R9, 0x2, R14 ;  /* 0x000000020904a825 */ /* 0x000fe200078e020e */
[-C--:B------:R-:W-:Y:S02]  /*13610*/  @!P3 LEA.HI.X R7, R7, R3.reuse, R8, 0x1, P0 ;  /* 0x000000030707b211 */ /* 0x080fe400000f0c08 */
[----:B------:R-:W-:Y:S02]  /*13620*/  @!P4 LEA.HI.X R11, R24, R3, R25, 0x1, P1 ;  /* 0x00000003180bc211 */ /* 0x000fe400008f0c19 */
[----:B------:R2:W-:Y:S04]  /*13630*/  @!P2 ST.E.128 desc[UR42][R4.64], RZ ;  /* 0x000000ff0400a985 */ /* 0x0005e8000c101d2a */
[----:B------:R2:W-:Y:S04]  /*13640*/  @!P3 ST.E.128 desc[UR42][R6.64], RZ ;  /* 0x000000ff0600b985 */ /* 0x0005e8000c101d2a */
[----:B------:R2:W-:Y:S02]  /*13650*/  @!P4 ST.E.128 desc[UR42][R10.64], RZ ;  /* 0x000000ff0a00c985 */ /* 0x0005e4000c101d2a */
.L_x_10560:
[----:B------:R-:W-:Y:S05]  /*13660*/  BSYNC B0 ;  /* 0x0000000000007941 */ /* 0x000fea0003800000 */
.L_x_10552:
[----:B------:R-:W-:Y:S02]  /*13670*/  ULDC UR4, c[0x0][0xc3c] ;  /* 0x00030f0000047ab9 */ /* 0x000fe40000000800 */
[----:B------:R-:W-:-:S13]  /*13680*/  ISETP.GE.AND P0, PT, R99, UR4, PT ;  /* 0x0000000463007c0c */ /* 0x000fda000bf06270 */
[----:B------:R-:W-:Y:S05]  /*13690*/  @!P0 BRA `(.L_x_10572) ;  /* 0xfffffedc00c88947 */ /* 0x000fea000383ffff */
[----:B------:R-:W-:Y:S05]  /*136a0*/  BRA `(.L_x_10419) ;  /* 0x0000007000647947 */ /* 0x000fea0003800000 */
.L_x_10417:
        /* <DEDUP_REMOVED lines=16> */
.L_x_10573:
[----:B------:R-:W0:Y:S01]  /*137b0*/  S2R R2, SR_TID.X ;  /* 0x0000000000027919 */ /* 0x000e220000002100 */
[----:B------:R-:W-:Y:S01]  /*137c0*/  ULDC UR4, c[0x0][0xc3c] ;  /* 0x00030f0000047ab9 */ /* 0x000fe20000000800 */
[----:B------:R-:W-:Y:S01]  /*137d0*/  MOV R9, RZ ;  /* 0x000000ff00097202 */ /* 0x000fe20000000f00 */
        /* <DEDUP_REMOVED lines=35> */
[----:B-1----:R-:W-:Y:S02]  /*13a10*/  ISETP.GT.AND P6, PT, R6, UR6, PT ;  /* 0x0000000606007c0c */ /* 0x002fe4000bfc4270 */
[----:B------:R-:W-:-:S11]  /*13a20*/  MOV R3, R6 ;  /* 0x0000000600037202 */ /* 0x000fd60000000f00 */
[----:B------:R-:W-:Y:S05]  /*13a30*/  @P6 BRA `(.L_x_10575) ;  /* 0x0000000000a06947 */ /* 0x000fea0003800000 */
[----:B------:R-:W-:Y:S01]  /*13a40*/  IMAD.MOV.U32 R6, RZ, RZ, R3 ;  /* 0x000000ffff067224 */ /* 0x000fe200078e0003 */
[----:B------:R-:W-:Y:S01]  /*13a50*/  UMOV UR4, URZ ;  /* 0x0000003f00047c82 */ /* 0x000fe20008000000 */
[----:B------:R-:W-:-:S05]  /*13a60*/  ULDC UR5, c[0x0][0xc38] ;  /* 0x00030e0000057ab9 */ /* 0x000fca0000000800 */
.L_x_10577:
[----:B------:R-:W0:Y:S01]  /*13a70*/  LDC R0, c[0x0][0xc3c] ;  /* 0x00030f00ff007b82 */ /* 0x000e220000000800 */
[----:B------:R-:W-:Y:S01]  /*13a80*/  UIADD3 UR4, UR4, 0x1f, URZ ;  /* 0x0000001f04047890 */ /* 0x000fe2000fffe03f */
[----:B------:R-:W-:Y:S02]  /*13a90*/  ULDC UR7, c[0x0][0xc3c] ;  /* 0x00030f0000077ab9 */ /* 0x000fe40000000800 */
[----:B------:R-:W-:-:S03]  /*13aa0*/  IMAD.U32 R27, RZ, RZ, UR7 ;  /* 0x00000007ff1b7e24 */ /* 0x000fc6000f8e00ff */
        /* <DEDUP_REMOVED lines=33> */
.L_x_10575:
        /* <DEDUP_REMOVED lines=19> */
.L_x_10578:
[----:B-1----:R-:W-:Y:S01]  /*13df0*/  IMAD R24, R24, UR5, R11 ;  /* 0x0000000518187c24 */ /* 0x002fe2000f8e020b */
[----:B0-----:R-:W-:Y:S01]  /*13e00*/  MOV R2, RZ ;  /* 0x000000ff00027202 */ /* 0x001fe20000000f00 */
[----:B------:R-:W-:Y:S02]  /*13e10*/  IMAD R11, R13, R4, RZ ;  /* 0x000000040d0b7224 */ /* 0x000fe400078e02ff */
[----:B------:R-:W-:Y:S01]  /*13e20*/  IMAD.MOV.U32 R5, RZ, RZ, R8 ;  /* 0x000000ffff057224 */ /* 0x000fe200078e0008 */
[----:B------:R-:W-:Y:S01]  /*13e30*/  IADD3 R25, -R24, UR6, RZ ;  /* 0x0000000618197c10 */ /* 0x000fe2000fffe1ff */
[----:B------:R-:W-:Y:S01]  /*13e40*/  IMAD.HI.U32 R2, R3, R11, R2 ;  /* 0x0000000b03027227 */ /* 0x000fe200078e0002 */
[----:B------:R-:W-:Y:S01]  /*13e50*/  IABS R8, R0 ;  /* 0x0000000000087213 */ /* 0x000fe20000000000 */
[----:B------:R-:W0:Y:S01]  /*13e60*/  I2F.RP R6, R5 ;  /* 0x0000000500067306 */ /* 0x000e220000209400 */
[----:B------:R-:W-:Y:S01]  /*13e70*/  IABS R3, R25 ;  /* 0x0000001900037213 */ /* 0x000fe20000000000 */
[----:B------:R-:W-:-:S02]  /*13e80*/  VIADD R27, R27, UR4 ;  /* 0x000000041b1b7c36 */ /* 0x000fc40008000000 */
[----:B------:R-:W-:Y:S02]  /*13e90*/  IMAD.MOV R8, RZ, RZ, -R8 ;  /* 0x000000ffff087224 */ /* 0x000fe400078e0a08 */
[----:B------:R-:W-:-:S04]  /*13ea0*/  IMAD.HI.U32 R2, R2, R3, RZ ;  /* 0x0000000302027227 */ /* 0x000fc800078e00ff */
[----:B------:R-:W-:-:S05]  /*13eb0*/  IMAD R3, R2, R8, R3 ;  /* 0x0000000802037224 */ /* 0x000fca00078e0203 */
[----:B------:R-:W-:Y:S01]  /*13ec0*/  ISETP.GT.U32.AND P1, PT, R4, R3, PT ;  /* 0x000000030400720c */ /* 0x000fe20003f24070 */
[----:B0-----:R-:W0:-:S12]  /*13ed0*/  MUFU.RCP R6, R6 ;  /* 0x0000000600067308 */ /* 0x001e180000001000 */
[----:B------:R-:W-:Y:S02]  /*13ee0*/  @!P1 IMAD.IADD R3, R3, 0x1, -R4 ;  /* 0x0000000103039824 */ /* 0x000fe400078e0a04 */
[----:B------:R-:W-:Y:S01]  /*13ef0*/  @!P1 VIADD R2, R2, 0x1 ;  /* 0x0000000102029836 */ /* 0x000fe20000000000 */
[----:B------:R-:W-:Y:S02]  /*13f00*/  ISETP.NE.AND P1, PT, R0, RZ, PT ;  /* 0x000000ff0000720c */ /* 0x000fe40003f25270 */
[----:B------:R-:W-:Y:S01]  /*13f10*/  ISETP.GE.U32.AND P0, PT, R3, R4, PT ;  /* 0x000000040300720c */ /* 0x000fe20003f06070 */
[----:B0-----:R-:W-:Y:S01]  /*13f20*/  VIADD R8, R6, 0xffffffe ;  /* 0x0ffffffe06087836 */ /* 0x001fe20000000000 */
[----:B------:R-:W-:-:S03]  /*13f30*/  LOP3.LUT R4, R25, R0, RZ, 0x3c, !PT ;  /* 0x0000000019047212 */ /* 0x000fc600078e3cff */
[----:B------:R0:W1:Y:S01]  /*13f40*/  F2I.FTZ.U32.TRUNC.NTZ R3, R8 ;  /* 0x0000000800037305 */ /* 0x000062000021f000 */
[----:B------:R-:W-:-:S07]  /*13f50*/  ISETP.GE.AND P2, PT, R4, RZ, PT ;  /* 0x000000ff0400720c */ /* 0x000fce0003f46270 */
[----:B------:R-:W-:Y:S01]  /*13f60*/  @P0 VIADD R2, R2, 0x1 ;  /* 0x0000000102020836 */ /* 0x000fe20000000000 */
[----:B0-----:R-:W-:-:S04]  /*13f70*/  IABS R8, R9 ;  /* 0x0000000900087213 */ /* 0x001fc80000000000 */
[----:B------:R-:W-:Y:S01]  /*13f80*/  MOV R6, R2 ;  /* 0x0000000200067202 */ /* 0x000fe20000000f00 */
[----:B------:R-:W-:Y:S02]  /*13f90*/  IMAD.MOV R8, RZ, RZ, -R8 ;  /* 0x000000ffff087224 */ /* 0x000fe400078e0a08 */
        /* <DEDUP_REMOVED lines=24> */
[C---:B------:R-:W-:Y:S01]  /*14120*/  IMAD R26, R9.reuse, R26, R6 ;  /* 0x0000001a091a7224 */ /* 0x040fe200078e0206 */
[----:B------:R-:W-:-:S05]  /*14130*/  LEA R9, R9, R2, 0x18 ;  /* 0x0000000209097211 */ /* 0x000fca00078ec0ff */
[----:B------:R-:W-:Y:S01]  /*14140*/  IMAD R26, R26, 0x10000, R9 ;  /* 0x000100001a1a7824 */ /* 0x000fe200078e0209 */
[----:B------:R-:W-:Y:S06]  /*14150*/  BRA `(.L_x_10579) ;  /* 0x00000000000c7947 */ /* 0x000fec0003800000 */
.L_x_10576:
[----:B------:R-:W-:Y:S01]  /*14160*/  IMAD.MOV.U32 R25, RZ, RZ, RZ ;  /* 0x000000ffff197224 */ /* 0x000fe200078e00ff */
[----:B------:R-:W-:Y:S01]  /*14170*/  MOV R26, RZ ;  /* 0x000000ff001a7202 */ /* 0x000fe20000000f00 */
[----:B------:R-:W-:-:S07]  /*14180*/  IMAD.U32 R24, RZ, RZ, UR6 ;  /* 0x00000006ff187e24 */ /* 0x000fce000f8e00ff */
.L_x_10579:
[----:B------:R-:W-:-:S13]  /*14190*/  ISETP.NE.AND P0, PT, R7, RZ, PT ;  /* 0x000000ff0700720c */ /* 0x000fda0003f05270 */
[----:B------:R-:W0:Y:S01]  /*141a0*/  @!P0 S2R R3, SR_CgaCtaId ;  /* 0x0000000000038919 */ /* 0x000e220000008800 */
[----:B------:R-:W-:-:S04]  /*141b0*/  @!P0 MOV R0, 0x400 ;  /* 0x0000040000008802 */ /* 0x000fc80000000f00 */
[----:B0-----:R-:W-:-:S05]  /*141c0*/  @!P0 LEA R0, R3, R0, 0x18 ;  /* 0x0000000003008211 */ /* 0x001fca00078ec0ff */
[----:B------:R0:W-:Y:S01]  /*141d0*/  @!P0 STS.128 [R0+0x2d8d0], R24 ;  /* 0x02d8d01800008388 */ /* 0x0001e20000000c00 */
[----:B------:R-:W-:Y:S06]  /*141e0*/  BAR.ARV 0x5, 0x200 ;  /* 0x0148000000007b1d */ /* 0x000fec0000002000 */
.L_x_10574:
[----:B0-----:R-:W-:Y:S01]  /*141f0*/  IMAD.MOV.U32 R0, RZ, RZ, 0x1 ;  /* 0x00000001ff007424 */ /* 0x001fe200078e00ff */
[----:B------:R-:W-:Y:S01]  /*14200*/  ULDC UR4, c[0x0][0xc3c] ;  /* 0x00030f0000047ab9 */ /* 0x000fe20000000800 */
[----:B------:R-:W-:Y:S01]  /*14210*/  IMAD.MOV.U32 R28, RZ, RZ, RZ ;  /* 0x000000ffff1c7224 */ /* 0x000fe200078e00ff */
[----:B-1----:R-:W-:Y:S02]  /*14220*/  ISETP.GE.AND P0, PT, R27, UR4, PT ;  /* 0x000000041b007c0c */ /* 0x002fe4000bf06270 */
[----:B------:R0:W-:Y:S04]  /*14230*/  STL [R1], R0 ;  /* 0x0000000001007387 */ /* 0x0001e80000100800 */
[----:B------:R0:W-:Y:S07]  /*14240*/  STL [R1+0x4c], RZ ;  /* 0x00004cff01007387 */ /* 0x0001ee0000100800 */
[----:B------:R-:W-:Y:S05]  /*14250*/  @P0 BRA `(.L_x_10580) ;  /* 0x0000006000940947 */ /* 0x000fea0003800000 */
[----:B------:R-:W1:Y:S01]  /*14260*/  S2R R7, SR_TID.X ;  /* 0x0000000000077919 */ /* 0x000e620000002100 */
[----:B------:R-:W2:Y:S01]  /*14270*/  S2UR UR5, SR_CgaCtaId ;  /* 0x00000000000579c3 */ /* 0x000ea20000008800 */
[----:B------:R-:W-:Y:S01]  /*14280*/  UMOV UR4, 0x400 ;  /* 0x0000040000047882 */ /* 0x000fe20000000000 */
[----:B------:R-:W-:Y:S01]  /*14290*/  BSSY B8, `(.L_x_10580) ;  /* 0x0000621000087945 */ /* 0x000fe20003800000 */
[----:B------:R-:W-:Y:S01]  /*142a0*/  CS2R R28, SRZ ;  /* 0x00000000001c7805 */ /* 0x000fe2000001ff00 */
[----:B------:R-:W-:Y:S01]  /*142b0*/  ULDC.64 UR40, c[0x0][0x198] ;  /* 0x0000660000287ab9 */ /* 0x000fe20000000a00 */
[----:B------:R-:W-:Y:S01]  /*142c0*/  ULOP3.LUT UR38, UR36, 0x2, URZ, 0xfc, !UPT ;  /* 0x0000000224267892 */ /* 0x000fe2000f8efc3f */
[----:B------:R-:W-:Y:S01]  /*142d0*/  ULDC UR37, c[0x0][0xc] ;  /* 0x0000030000257ab9 */ /* 0x000fe20000000800 */
[----:B--2---:R-:W-:-:S06]  /*142e0*/  ULEA UR4, UR5, UR4, 0x18 ;  /* 0x0000000405047291 */ /* 0x004fcc000f8ec03f */
[----:B------:R-:W-:Y:S01]  /*142f0*/  IMAD.U32 R16, RZ, RZ, UR4 ;  /* 0x00000004ff107e24 */ /* 0x000fe2000f8e00ff */
[C---:B-1----:R-:W-:Y:S01]  /*14300*/  LOP3.LUT R6, R7.reuse, 0x7f, RZ, 0xc0, !PT ;  /* 0x0000007f07067812 */ /* 0x042fe200078ec0ff */
[----:B0-----:R-:W-:-:S04]  /*14310*/  IMAD.SHL.U32 R0, R7, 0x8, RZ ;  /* 0x0000000807007824 */ /* 0x001fc800078e00ff */
[----:B------:R-:W-:Y:S01]  /*14320*/  IMAD.SHL.U32 R4, R6, 0x8, RZ ;  /* 0x0000000806047824 */ /* 0x000fe200078e00ff */
[C---:B------:R-:W-:Y:S02]  /*14330*/  LOP3.LUT R3, R0.reuse, 0x20, RZ, 0xc0, !PT ;  /* 0x0000002000037812 */ /* 0x040fe400078ec0ff */
[----:B------:R-:W-:Y:S02]  /*14340*/  LOP3.LUT R2, R0, 0xd8, RZ, 0xc0, !PT ;  /* 0x000000d800027812 */ /* 0x000fe400078ec0ff */
[----:B------:R-:W-:Y:S02]  /*14350*/  LOP3.LUT R3, R3, 0x300, R4, 0xf8, !PT ;  /* 0x0000030003037812 */ /* 0x000fe400078ef804 */
[----:B------:R-:W-:Y:S02]  /*14360*/  LOP3.LUT R2, R2, 0x18, R7, 0x78, !PT ;  /* 0x0000001802027812 */ /* 0x000fe400078e7807 */
[----:B------:R-:W-:Y:S02]  /*14370*/  MOV R4, 0x1 ;  /* 0x0000000100047802 */ /* 0x000fe40000000f00 */
[----:B------:R-:W-:Y:S01]  /*14380*/  LOP3.LUT R5, R3, R2, RZ, 0xfc, !PT ;  /* 0x0000000203057212 */ /* 0x000fe200078efcff */
[----:B------:R-:W-:Y:S01]  /*14390*/  IMAD.SHL.U32 R2, R7, 0x20, RZ ;  /* 0x0000002007027824 */ /* 0x000fe200078e00ff */
[----:B------:R-:W-:-:S02]  /*143a0*/  SHF.R.U32.HI R3, RZ, 0x2, R6 ;  /* 0x00000002ff037819 */ /* 0x000fc40000011606 */
[----:B------:R-:W-:Y:S01]  /*143b0*/  LOP3.LUT R0, R0, 0x18, RZ, 0xc0, !PT ;  /* 0x0000001800007812 */ /* 0x000fe200078ec0ff */
[----:B------:R-:W-:Y:S01]  /*143c0*/  STL [R1+0x10], R5 ;  /* 0x0000100501007387 */ /* 0x000fe20000100800 */
[----:B------:R-:W-:-:S03]  /*143d0*/  LOP3.LUT R2, R2, 0x60, RZ, 0xc0, !PT ;  /* 0x0000006002027812 */ /* 0x000fc600078ec0ff */
[----:B------:R-:W-:Y:S04]  /*143e0*/  STL [R1+0x4c], RZ ;  /* 0x00004cff01007387 */ /* 0x000fe80000100800 */
[----:B------:R-:W-:Y:S04]  /*143f0*/  STL [R1+0x4], R4 ;  /* 0x0000040401007387 */ /* 0x000fe80000100800 */
[----:B------:R0:W-:Y:S02]  /*14400*/  STL [R1], R4 ;  /* 0x0000000401007387 */ /* 0x0001e40000100800 */
[----:B0-----:R-:W-:-:S02]  /*14410*/  LOP3.LUT R4, R3, R2, RZ, 0xfc, !PT ;  /* 0x0000000203047212 */ /* 0x001fc400078efcff */
[C---:B------:R-:W-:Y:S02]  /*14420*/  LOP3.LUT R3, R0.reuse, 0x20, RZ, 0xfc, !PT ;  /* 0x0000002000037812 */ /* 0x040fe400078efcff */
[----:B------:R-:W-:Y:S01]  /*14430*/  LOP3.LUT R2, R0, 0x40, RZ, 0xfc, !PT ;  /* 0x0000004000027812 */ /* 0x000fe200078efcff */
[----:B------:R-:W-:-:S05]  /*14440*/  IMAD R0, R5, 0x2, R16 ;  /* 0x0000000205007824 */ /* 0x000fca00078e0210 */
[----:B------:R0:W-:Y:S02]  /*14450*/  STL [R1+0x30], R0 ;  /* 0x0000300001007387 */ /* 0x0001e40000100800 */
.L_x_10683:
[----:B01----:R-:W1:Y:S02]  /*14460*/  LDC.64 R2, c[0x0][0xc88] ;  /* 0x00032200ff027b82 */ /* 0x003e640000000a00 */
[----:B-1----:R-:W-:-:S05]  /*14470*/  IMAD.WIDE R2, R27, 0x4, R2 ;  /* 0x000000041b027825 */ /* 0x002fca00078e0202 */
[----:B------:R-:W0:Y:S01]  /*14480*/  LDG.E R10, desc[UR42][R2.64] ;  /* 0x0000002a020a7981 */ /* 0x000e22000c1e1900 */
[----:B------:R-:W-:Y:S05]  /*14490*/  YIELD ;  /* 0x0000000000007946 */ /* 0x000fea0003800000 */
[----:B------:R-:W-:Y:S01]  /*144a0*/  ULDC.64 UR4, c[0x0][0xa28] ;  /* 0x00028a0000047ab9 */ /* 0x000fe20000000a00 */
[----:B------:R-:W-:Y:S01]  /*144b0*/  IMAD.MOV.U32 R9, RZ, RZ, RZ ;  /* 0x000000ffff097224 */ /* 0x000fe200078e00ff */
[----:B------:R-:W-:Y:S01]  /*144c0*/  ISETP.NE.U32.AND P0, PT, RZ, UR4, PT ;  /* 0x00000004ff007c0c */ /* 0x000fe2000bf05070 */
[----:B------:R-:W-:Y:S01]  /*144d0*/  IMAD.MOV.U32 R6, RZ, RZ, RZ ;  /* 0x000000ffff067224 */ /* 0x000fe200078e00ff */
[----:B------:R-:W-:Y:S01]  /*144e0*/  ULDC.64 UR8, c[0x0][0xa18] ;  /* 0x0002860000087ab9 */ /* 0x000fe20000000a00 */
[----:B------:R-:W-:Y:S01]  /*144f0*/  ULDC.64 UR6, c[0x0][0xa10] ;  /* 0x0002840000067ab9 */ /* 0x000fe20000000a00 */
[----:B------:R-:W-:-:S02]  /*14500*/  ISETP.NE.AND.EX P0, PT, RZ, UR5, PT, P0 ;  /* 0x00000005ff007c0c */ /* 0x000fc4000bf05300 */
[----:B0-----:R-:W-:Y:S01]  /*14510*/  SHF.R.S32.HI R0, RZ, 0x1f, R10 ;  /* 0x0000001fff007819 */ /* 0x001fe2000001140a */
[----:B------:R-:W-:-:S10]  /*14520*/  IMAD.SHL.U32 R18, R10, 0x4, RZ ;  /* 0x000000040a127824 */ /* 0x000fd400078e00ff */
[C---:B------:R-:W-:Y:S01]  /*14530*/  @P0 LEA R2, P1, R10.reuse, UR4, 0x2 ;  /* 0x000000040a020c11 */ /* 0x040fe2000f8210ff */
[----:B------:R-:W-:Y:S03]  /*14540*/  STL [R1+0x8], R10 ;  /* 0x0000080a01007387 */ /* 0x000fe60000100800 */
[C-C-:B------:R-:W-:Y:S01]  /*14550*/  @P0 LEA.HI.X R3, R10.reuse, UR5, R0.reuse, 0x2, P1 ;  /* 0x000000050a030c11 */ /* 0x140fe200088f1400 */
[----:B------:R-:W-:Y:S01]  /*14560*/  ULDC.64 UR4, c[0x0][0xa00] ;  /* 0x0002800000047ab9 */ /* 0x000fe20000000a00 */
[----:B------:R-:W-:Y:S01]  /*14570*/  SHF.L.U64.HI R22, R10, 0x2, R0 ;  /* 0x000000020a167819 */ /* 0x000fe20000010200 */
[----:B------:R0:W-:Y:S04]  /*14580*/  STL [R1+0x44], R0 ;  /* 0x0000440001007387 */ /* 0x0001e80000100800 */
[----:B--2---:R1:W2:Y:S01]  /*14590*/  @P0 LDG.E R9, desc[UR42][R2.64] ;  /* 0x0000002a02090981 */ /* 0x0042a2000c1e1900 */
[----:B------:R-:W-:-:S02]  /*145a0*/  ISETP.NE.U32.AND P0, PT, RZ, UR4, PT ;  /* 0x00000004ff007c0c */ /* 0x000fc4000bf05070 */
[----:B------:R-:W-:Y:S02]  /*145b0*/  ISETP.NE.U32.AND P1, PT, RZ, UR8, PT ;  /* 0x00000008ff007c0c */ /* 0x000fe4000bf25070 */
[----:B------:R-:W-:Y:S02]  /*145c0*/  ISETP.NE.AND.EX P0, PT, RZ, UR5, PT, P0 ;  /* 0x00000005ff007c0c */ /* 0x000fe4000bf05300 */
[----:B------:R-:W-:Y:S02]  /*145d0*/  ISETP.NE.AND.EX P1, PT, RZ, UR9, PT, P1 ;  /* 0x00000009ff007c0c */ /* 0x000fe4000bf25310 */
[----:B------:R-:W-:Y:S02]  /*145e0*/  ISETP.NE.U32.AND P2, PT, RZ, UR6, PT ;  /* 0x00000006ff007c0c */ /* 0x000fe4000bf45070 */
[----:B-1----:R-:W-:Y:S02]  /*145f0*/  IADD3 R2, P3, R18, UR4, RZ ;  /* 0x0000000412027c10 */ /* 0x002fe4000ff7e0ff */
[----:B------:R-:W-:-:S02]  /*14600*/  ISETP.NE.AND.EX P2, PT, RZ, UR7, PT, P2 ;  /* 0x00000007ff007c0c */ /* 0x000fc4000bf45320 */
[----:B------:R-:W-:Y:S02]  /*14610*/  IADD3.X R3, R22, UR5, RZ, P3, !PT ;  /* 0x0000000516037c10 */ /* 0x000fe40009ffe4ff */
[----:B------:R-:W-:Y:S02]  /*14620*/  IADD3 R4, P4, R18, UR6, RZ ;  /* 0x0000000612047c10 */ /* 0x000fe4000ff9e0ff */
[----:B0-----:R-:W-:Y:S01]  /*14630*/  MOV R0, RZ ;  /* 0x000000ff00007202 */ /* 0x001fe20000000f00 */
[----:B---3--:R-:W3:Y:S01]  /*14640*/  @P0 LDG.E R6, desc[UR42][R2.64] ;  /* 0x0000002a02060981 */ /* 0x008ee2000c1e1900 */
[----:B------:R-:W-:Y:S01]  /*14650*/  ULDC UR4, c[0x0][0x288] ;  /* 0x0000a20000047ab9 */ /* 0x000fe20000000800 */
[----:B------:R-:W-:Y:S01]  /*14660*/  IADD3.X R5, R22, UR7, RZ, P4, !PT ;  /* 0x0000000716057c10 */ /* 0x000fe2000a7fe4ff */
[----:B------:R-:W-:Y:S01]  /*14670*/  IMAD.U32 R8, RZ, RZ, UR4 ;  /* 0x00000004ff087e24 */ /* 0x000fe2000f8e00ff */
[----:B------:R-:W-:-:S03]  /*14680*/  ULDC.64 UR4, c[0x0][0x418] ;  /* 0x0001060000047ab9 */ /* 0x000fc60000000a00 */
[----:B-----5:R-:W5:Y:S04]  /*14690*/  @P2 LDG.E R0, desc[UR42][R4.64] ;  /* 0x0000002a04002981 */ /* 0x020f68000c1e1900 */
        /* <DEDUP_REMOVED lines=10> */
[----:B------:R-:W-:-:S03]  /*14740*/  ULDC UR5, c[0x0][0x348] ;  /* 0x0000d20000057ab9 */ /* 0x000fc60000000800 */
[----:B0-----:R-:W-:Y:S01]  /*14750*/  IMAD.U32 R7, RZ, RZ, UR4 ;  /* 0x00000004ff077e24 */ /* 0x001fe2000f8e00ff */
[----:B---3--:R0:W-:Y:S04]  /*14760*/  STL [R1+0x48], R8 ;  /* 0x0000480801007387 */ /* 0x0081e80000100800 */
[----:B--2---:R1:W-:Y:S01]  /*14770*/  STL [R1+0x28], R9 ;  /* 0x0000280901007387 */ /* 0x0043e20000100800 */
[----:B0-----:R-:W-:Y:S01]  /*14780*/  IMAD.U32 R8, RZ, RZ, UR5 ;  /* 0x00000005ff087e24 */ /* 0x001fe2000f8e00ff */
[----:B------:R-:W-:Y:S06]  /*14790*/  @P1 BRA `(.L_x_10581) ;  /* 0x0000000000141947 */ /* 0x000fec0003800000 */
[----:B------:R-:W-:Y:S05]  /*147a0*/  @!P0 BRA `(.L_x_10581) ;  /* 0x0000000000108947 */ /* 0x000fea0003800000 */
[----:B------:R-:W2:Y:S04]  /*147b0*/  LDG.E R6, desc[UR42][R2.64] ;  /* 0x0000002a02067981 */ /* 0x000ea8000c1e1900 */
[----:B------:R-:W2:Y:S02]  /*147c0*/  LDG.E R2, desc[UR42][R2.64+0x4] ;  /* 0x0000042a02027981 */ /* 0x000ea4000c1e1900 */
[----:B--2---:R-:W-:-:S05]  /*147d0*/  IMAD.IADD R2, R2, 0x1, -R6 ;  /* 0x0000000102027824 */ /* 0x004fca00078e0a06 */
[----:B------:R0:W-:Y:S02]  /*147e0*/  STL [R1+0x48], R2 ;  /* 0x0000480201007387 */ /* 0x0001e40000100800 */
.L_x_10581:
[----:B------:R-:W-:Y:S01]  /*147f0*/  IMAD.MOV.U32 R11, RZ, RZ, R10 ;  /* 0x000000ffff0b7224 */ /* 0x000fe200078e000a */
[----:B------:R-:W-:Y:S01]  /*14800*/  ULDC.64 UR4, c[0x0][0xa20] ;  /* 0x0002880000047ab9 */ /* 0x000fe20000000a00 */
[C---:B------:R-:W-:Y:S02]  /*14810*/  LOP3.LUT R6, R26.reuse, 0xff000000, RZ, 0xc0, !PT ;  /* 0xff0000001a067812 */ /* 0x040fe400078ec0ff */
[----:B------:R-:W-:Y:S01]  /*14820*/  ISETP.NE.U32.AND P0, PT, RZ, UR4, PT ;  /* 0x00000004ff007c0c */ /* 0x000fe2000bf05070 */
[----:B------:R2:W-:Y:S01]  /*14830*/  STL [R1+0xc], R11 ;  /* 0x00000c0b01007387 */ /* 0x0005e20000100800 */
[----:B------:R-:W-:Y:S02]  /*14840*/  SHF.R.U32.HI R6, RZ, 0x8, R6 ;  /* 0x00000008ff067819 */ /* 0x000fe40000011606 */
[----:B------:R-:W-:Y:S02]  /*14850*/  ISETP.NE.AND.EX P0, PT, RZ, UR5, PT, P0 ;  /* 0x00000005ff007c0c */ /* 0x000fe4000bf05300 */
[----:B0-----:R-:W-:-:S02]  /*14860*/  LOP3.LUT R2, R26, 0xff0000, RZ, 0xc0, !PT ;  /* 0x00ff00001a027812 */ /* 0x001fc400078ec0ff */
[----:B------:R-:W-:Y:S02]  /*14870*/  LOP3.LUT R17, R26, 0xffff, RZ, 0xc0, !PT ;  /* 0x0000ffff1a117812 */ /* 0x000fe400078ec0ff */
[----:B------:R-:W-:-:S07]  /*14880*/  LEA.HI R6, R2, R6, RZ, 0x10 ;  /* 0x0000000602067211 */ /* 0x000fce00078f80ff */
[----:B--2---:R-:W-:Y:S05]  /*14890*/  @!P0 BRA `(.L_x_10582) ;  /* 0x0000000000108947 */ /* 0x004fea0003800000 */
[----:B------:R-:W-:-:S04]  /*148a0*/  IADD3 R2, P0, R18, UR4, RZ ;  /* 0x0000000412027c10 */ /* 0x000fc8000ff1e0ff */
[----:B------:R-:W-:-:S05]  /*148b0*/  IADD3.X R3, R22, UR5, RZ, P0, !PT ;  /* 0x0000000516037c10 */ /* 0x000fca00087fe4ff */
[----:B------:R0:W5:Y:S01]  /*148c0*/  LDG.E R7, desc[UR42][R2.64] ;  /* 0x0000002a02077981 */ /* 0x000162000c1e1900 */
[----:B------:R-:W-:Y:S05]  /*148d0*/  BRA `(.L_x_10583) ;  /* 0x0000000000247947 */ /* 0x000fea0003800000 */
.L_x_10582:
        /* <DEDUP_REMOVED lines=8> */
[----:B--2---:R-:W-:-:S07]  /*14960*/  IADD3 R7, -R7, R2, RZ ;  /* 0x0000000207077210 */ /* 0x004fce0007ffe1ff */
.L_x_10583:
[----:B0-----:R-:W2:Y:S04]  /*14970*/  @P2 LDG.E R2, desc[UR42][R4.64] ;  /* 0x0000002a04022981 */ /* 0x001ea8000c1e1900 */
[----:B------:R0:W2:Y:S01]  /*14980*/  @P2 LDG.E R4, desc[UR42][R4.64+0x4] ;  /* 0x0000042a04042981 */ /* 0x0000a2000c1e1900 */
[----:B------:R-:W-:Y:S01]  /*14990*/  BSSY B0, `(.L_x_10584) ;  /* 0x000002b000007945 */ /* 0x000fe20003800000 */
[----:B------:R-:W-:Y:S01]  /*149a0*/  LOP3.LUT R21, R6, 0xff, RZ, 0xc0, !PT ;  /* 0x000000ff06157812 */ /* 0x000fe200078ec0ff */
[----:B0----5:R-:W-:Y:S02]  /*149b0*/  IMAD.IADD R5, R7, 0x1, -R9 ;  /* 0x0000000107057824 */ /* 0x021fe400078e0a09 */
[----:B--2---:R-:W-:Y:S01]  /*149c0*/  @P2 IMAD.IADD R8, R4, 0x1, -R2 ;  /* 0x0000000104082824 */ /* 0x004fe200078e0a02 */
[----:B------:R-:W-:-:S03]  /*149d0*/  SHF.R.U32.HI R4, RZ, 0x10, R6 ;  /* 0x00000010ff047819 */ /* 0x000fc60000011606 */
[----:B------:R-:W-:-:S04]  /*149e0*/  IMAD.IADD R2, R5, 0x1, R8 ;  /* 0x0000000105027824 */ /* 0x000fc800078e0208 */
[C---:B------:R-:W-:Y:S01]  /*149f0*/  VIADD R20, R2.reuse, 0x7f ;  /* 0x0000007f02147836 */ /* 0x040fe20000000000 */
[----:B------:R-:W-:Y:S01]  /*14a00*/  ISETP.GE.AND P1, PT, R2, 0x1, PT ;  /* 0x000000010200780c */ /* 0x000fe20003f26270 */
[----:B------:R0:W-:Y:S03]  /*14a10*/  STL [R1+0x20], R2 ;  /* 0x0000200201007387 */ /* 0x0001e60000100800 */
[----:B0-----:R-:W-:-:S04]  /*14a20*/  SHF.R.S32.HI R2, RZ, 0x1f, R20 ;  /* 0x0000001fff027819 */ /* 0x001fc80000011414 */
[----:B------:R-:W-:Y:S01]  /*14a30*/  LEA.HI R20, R2, R20, RZ, 0x7 ;  /* 0x0000001402147211 */ /* 0x000fe200078f38ff */
[----:B------:R-:W-:-:S03]  /*14a40*/  IMAD.MOV.U32 R2, RZ, RZ, RZ ;  /* 0x000000ffff027224 */ /* 0x000fc600078e00ff */
[----:B------:R-:W-:Y:S01]  /*14a50*/  SHF.R.S32.HI R20, RZ, 0x7, R20 ;  /* 0x00000007ff147819 */ /* 0x000fe20000011414 */
[----:B------:R-:W-:Y:S06]  /*14a60*/  @!P1 BRA `(.L_x_10585) ;  /* 0x0000000000749947 */ /* 0x000fec0003800000 */
[----:B------:R-:W-:Y:S01]  /*14a70*/  ISETP.NE.AND P0, PT, R4, RZ, PT ;  /* 0x000000ff0400720c */ /* 0x000fe20003f05270 */
[----:B------:R-:W-:-:S03]  /*14a80*/  ULDC UR4, c[0x0][0x9f0] ;  /* 0x00027c0000047ab9 */ /* 0x000fc60000000800 */
[----:B------:R-:W-:-:S04]  /*14a90*/  SEL R6, R4, UR4, P0 ;  /* 0x0000000404067c07 */ /* 0x000fc80008000000 */
[----:B------:R-:W-:Y:S02]  /*14aa0*/  IABS R7, R6 ;  /* 0x0000000600077213 */ /* 0x000fe40000000000 */
[----:B-1----:R-:W-:Y:S02]  /*14ab0*/  IADD3 R9, R6, -0x1, R20 ;  /* 0xffffffff06097810 */ /* 0x002fe40007ffe014 */
        /* <DEDUP_REMOVED lines=24> */
.L_x_10585:
[----:B------:R-:W-:Y:S05]  /*14c40*/  BSYNC B0 ;  /* 0x0000000000007941 */ /* 0x000fea0003800000 */
.L_x_10584:
[-C--:B------:R-:W-:Y:S01]  /*14c50*/  IMAD R3, R21, R2.reuse, RZ ;  /* 0x0000000215037224 */ /* 0x080fe200078e02ff */
[----:B------:R-:W-:Y:S04]  /*14c60*/  BSSY B0, `(.L_x_10586) ;  /* 0x0000156000007945 */ /* 0x000fe80003800000 */
[C---:B------:R-:W-:Y:S01]  /*14c70*/  VIADDMNMX R2, R3.reuse, R2, R20, PT ;  /* 0x0000000203027246 */ /* 0x040fe20003800114 */
[----:B------:R-:W-:-:S04]  /*14c80*/  IMAD R3, R3, 0x80, -R5 ;  /* 0x0000008003037824 */ /* 0x000fc800078e0a05 */
[----:B------:R-:W-:Y:S01]  /*14c90*/  IMAD R2, R2, 0x80, -R5 ;  /* 0x0000008002027824 */ /* 0x000fe200078e0a05 */
[----:B------:R-:W-:-:S04]  /*14ca0*/  VIMNMX R3, RZ, R3, !PT ;  /* 0x00000003ff037248 */ /* 0x000fc80007fe0100 */
[----:B------:R-:W-:-:S04]  /*14cb0*/  VIMNMX R2, R2, R8, PT ;  /* 0x0000000802027248 */ /* 0x000fc80003fe0100 */
[----:B------:R-:W-:Y:S02]  /*14cc0*/  ISETP.GT.AND P0, PT, R2, R3, PT ;  /* 0x000000030200720c */ /* 0x000fe40003f04270 */
[----:B------:R-:W-:-:S11]  /*14cd0*/  SHF.R.U32.HI R3, RZ, 0x7, R3 ;  /* 0x00000007ff037819 */ /* 0x000fd60000011603 */
[----:B------:R-:W-:-:S05]  /*14ce0*/  @P0 VIADD R2, R2, 0x7f ;  /* 0x0000007f02020836 */ /* 0x000fca0000000000 */
[----:B------:R-:W-:-:S04]  /*14cf0*/  @P0 SHF.R.S32.HI R5, RZ, 0x1f, R2 ;  /* 0x0000001fff050819 */ /* 0x000fc80000011402 */
[----:B------:R-:W-:Y:S02]  /*14d00*/  @P0 LEA.HI R2, R5, R2, RZ, 0x7 ;  /* 0x0000000205020211 */ /* 0x000fe400078f38ff */
[-C--:B------:R-:W-:Y:S02]  /*14d10*/  MOV R5, R3.reuse ;  /* 0x0000000300057202 */ /* 0x080fe40000000f00 */
        /* <DEDUP_REMOVED lines=11> */
.L_x_10751:
[----:B--2---:R-:W-:Y:S02]  /*14dd0*/  ISETP.NE.AND P0, PT, R14, RZ, PT ;  /* 0x000000ff0e00720c */ /* 0x004fe40003f05270 */
[----:B------:R-:W-:-:S11]  /*14de0*/  PLOP3.LUT P6, PT, PT, PT, PT, 0x8, 0x0 ;  /* 0x000000000000781c */ /* 0x000fd60003fce170 */
[----:B------:R-:W-:Y:S05]  /*14df0*/  @P0 BRA `(.L_x_10589) ;  /* 0x00000000000c0947 */ /* 0x000fea0003800000 */
[----:B------:R-:W-:-:S03]  /*14e00*/  UMOV UR4, 0xffffffff ;  /* 0xffffffff00047882 */ /* 0x000fc60000000000 */
[----:B------:R-:W-:Y:S05]  /*14e10*/  BRA.DIV UR4, `(.L_x_10590) ;  /* 0x0000006a04f07947 */ /* 0x000fea000b800000 */
[----:B------:R-:W-:-:S13]  /*14e20*/  ELECT P6, URZ, PT ;  /* 0x00000000003f782f */ /* 0x000fda00038c0000 */
.L_x_10589:
        /* <DEDUP_REMOVED lines=9> */
.L_x_10754:
[----:B------:R-:W-:Y:S05]  /*14ec0*/  BSYNC B1 ;  /* 0x0000000000017941 */ /* 0x000fea0003800000 */
.L_x_10591:
[----:B------:R-:W-:Y:S04]  /*14ed0*/  BSSY B1, `(.L_x_10593) ;  /* 0x000008c000017945 */ /* 0x000fe80003800000 */
[----:B------:R-:W-:Y:S05]  /*14ee0*/  @!P6 BRA `(.L_x_10594) ;  /* 0x000000080028e947 */ /* 0x000fea0003800000 */
[----:B------:R-:W2:Y:S01]  /*14ef0*/  LDL R8, [R1+0x4] ;  /* 0x0000040001087983 */ /* 0x000ea20000100800 */
[----:B-1----:R-:W-:Y:S01]  /*14f00*/  IMAD R9, R29, 0x8, R16 ;  /* 0x000000081d097824 */ /* 0x002fe200078e0210 */
[----:B------:R-:W1:Y:S01]  /*14f10*/  S2R R7, SR_TID.X ;  /* 0x0000000000077919 */ /* 0x000e620000002100 */
[----:B------:R-:W-:Y:S01]  /*14f20*/  BSSY B2, `(.L_x_10595) ;  /* 0x0000006000027945 */ /* 0x000fe20003800000 */
[----:B-1----:R-:W-:-:S04]  /*14f30*/  LOP3.LUT R7, R7, 0x7f, RZ, 0xc0, !PT ;  /* 0x0000007f07077812 */ /* 0x002fc800078ec0ff */
[----:B------:R-:W-:Y:S02]  /*14f40*/  ISETP.NE.AND P2, PT, R7, RZ, PT ;  /* 0x000000ff0700720c */ /* 0x000fe40003f45270 */
[----:B--2---:R-:W-:-:S04]  /*14f50*/  SHF.L.U32 R11, R8, 0x1f, RZ ;  /* 0x0000001f080b7819 */ /* 0x004fc800000006ff */
[----:B------:R-:W1:Y:S02]  /*14f60*/  SYNCS.PHASECHK.TRANS64.TRYWAIT P0, [R9+URZ+0x2d8a0], R11 ;  /* 0x02d8a00b090075a7 */ /* 0x000e64000800017f */
[----:B-1----:R-:W-:Y:S05]  /*14f70*/  @!P0 BRA `(.L_x_10596) ;  /* 0x0000006800cc8947 */ /* 0x002fea0003800000 */
.L_x_10755:
[----:B------:R-:W-:Y:S05]  /*14f80*/  BSYNC B2 ;  /* 0x0000000000027941 */ /* 0x000fea0003800000 */
.L_x_10595:
[----:B------:R-:W-:Y:S04]  /*14f90*/  BSSY B2, `(.L_x_10597) ;  /* 0x0000009000027945 */ /* 0x000fe80003800000 */
[----:B------:R-:W-:Y:S05]  /*14fa0*/  @P2 BRA `(.L_x_10598) ;  /* 0x00000000001c2947 */ /* 0x000fea0003800000 */
[----:B0-----:R-:W0:Y:S02]  /*14fb0*/  S2R R6, SR_TID.X ;  /* 0x0000000000067919 */ /* 0x001e240000002100 */
[----:B0-----:R-:W-:Y:S01]  /*14fc0*/  LOP3.LUT R7, R6, 0x1f, RZ, 0xc0, !PT ;  /* 0x0000001f06077812 */ /* 0x001fe200078ec0ff */
[----:B------:R-:W-:-:S03]  /*14fd0*/  IMAD.MOV.U32 R6, RZ, RZ, 0x6000 ;  /* 0x00006000ff067424 */ /* 0x000fc600078e00ff */
[----:B------:R-:W-:Y:S01]  /*14fe0*/  ISETP.NE.AND P0, PT, R7, RZ, PT ;  /* 0x000000ff0700720c */ /* 0x000fe20003f05270 */
[----:B------:R2:W-:-:S12]  /*14ff0*/  SYNCS.ARRIVE.TRANS64 RZ, [R9+URZ+0x2d890], R6 ;  /* 0x02d8900609ff79a7 */ /* 0x0005d8000800003f */
[----:B--2---:R-:W-:Y:S05]  /*15000*/  @!P0 BRA `(.L_x_10598) ;  /* 0x0000000000048947 */ /* 0x004fea0003800000 */
[----:B------:R-:W-:Y:S01]  /*15010*/  BPT.TRAP 0x1 ;  /* 0x000000040000795c */ /* 0x000fe20000300000 */
.L_x_10598:
[----:B------:R-:W-:Y:S05]  /*15020*/  BSYNC B2 ;  /* 0x0000000000027941 */ /* 0x000fea0003800000 */
.L_x_10597:
[----:B------:R-:W-:Y:S01]  /*15030*/  IMAD.MOV.U32 R14, RZ, RZ, RZ ;  /* 0x000000ffff0e7224 */ /* 0x000fe200078e00ff */
[----:B------:R-:W-:Y:S01]  /*15040*/  LEA R7, R5, R0, 0x7 ;  /* 0x0000000005077211 */ /* 0x000fe200078e38ff */
[----:B------:R-:W-:Y:S01]  /*15050*/  IMAD R8, R29, 0x6000, R16 ;  /* 0x000060001d087824 */ /* 0x000fe200078e0210 */
[----:B------:R-:W-:Y:S01]  /*15060*/  UIADD3 UR4, UP0, UR40, 0x570, URZ ;  /* 0x0000057028047890 */ /* 0x000fe2000ff1e03f */
[----:B------:R-:W-:Y:S01]  /*15070*/  PLOP3.LUT P0, PT, PT, PT, PT, 0x80, 0x0 ;  /* 0x000000000000781c */ /* 0x000fe20003f0f070 */
[----:B0-----:R-:W-:Y:S01]  /*15080*/  VIADD R6, R9, 0x2d890 ;  /* 0x0002d89009067836 */ /* 0x001fe20000000000 */
[----:B------:R-:W-:Y:S01]  /*15090*/  R2UR UR10, R14 ;  /* 0x000000000e0a72ca */ /* 0x000fe200000e0000 */
[----:B------:R-:W-:Y:S01]  /*150a0*/  VIADD R7, R7, 0xffffff80 ;  /* 0xffffff8007077836 */ /* 0x000fe20000000000 */
[----:B------:R-:W-:Y:S01]  /*150b0*/  UIADD3.X UR5, URZ, UR41, URZ, UP0, !UPT ;  /* 0x000000293f057290 */ /* 0x000fe200087fe43f */
[----:B------:R-:W-:Y:S01]  /*150c0*/  VIADD R10, R8, 0x15400 ;  /* 0x00015400080a7836 */ /* 0x000fe20000000000 */
[----:B------:R-:W-:Y:S01]  /*150d0*/  UMOV UR6, 0x0 ;  /* 0x0000000000067882 */ /* 0x000fe20000000000 */
[----:B------:R-:W-:-:S10]  /*150e0*/  UMOV UR7, 0x12f00000 ;  /* 0x12f0000000077882 */ /* 0x000fd40000000000 */
.L_x_10599:
        /* <DEDUP_REMOVED lines=16> */
.L_x_10600:
        /* <DEDUP_REMOVED lines=16> */
.L_x_10601:
        /* <DEDUP_REMOVED lines=13> */
.L_x_10756:
[----:B------:R-:W-:Y:S05]  /*153c0*/  BSYNC B2 ;  /* 0x0000000000027941 */ /* 0x000fea0003800000 */
.L_x_10602:
[----:B------:R-:W-:Y:S01]  /*153d0*/  BSSY B2, `(.L_x_10604) ;  /* 0x000000b000027945 */ /* 0x000fe20003800000 */
[----:B------:R-:W-:Y:S02]  /*153e0*/  IMAD.MOV.U32 R10, RZ, RZ, 0x0 ;  /* 0x00000000ff0a7424 */ /* 0x000fe400078e00ff */
[----:B01----:R-:W-:Y:S01]  /*153f0*/  IMAD.MOV.U32 R11, RZ, RZ, 0x12f00000 ;  /* 0x12f00000ff0b7424 */ /* 0x003fe200078e00ff */
[----:B------:R-:W-:Y:S06]  /*15400*/  @P2 BRA `(.L_x_10605) ;  /* 0x00000000001c2947 */ /* 0x000fec0003800000 */
[----:B------:R-:W0:Y:S02]  /*15410*/  S2R R6, SR_TID.X ;  /* 0x0000000000067919 */ /* 0x000e240000002100 */
[----:B0-----:R-:W-:Y:S01]  /*15420*/  LOP3.LUT R15, R6, 0x1f, RZ, 0xc0, !PT ;  /* 0x0000001f060f7812 */ /* 0x001fe200078ec0ff */
[----:B------:R-:W-:-:S03]  /*15430*/  IMAD.MOV.U32 R6, RZ, RZ, 0x6000 ;  /* 0x00006000ff067424 */ /* 0x000fc600078e00ff */
[----:B------:R-:W-:Y:S01]  /*15440*/  ISETP.NE.AND P0, PT, R15, RZ, PT ;  /* 0x000000ff0f00720c */ /* 0x000fe20003f05270 */
[----:B------:R0:W-:-:S12]  /*15450*/  SYNCS.ARRIVE.TRANS64 RZ, [R9+URZ+0x2d8b0], R6 ;  /* 0x02d8b00609ff79a7 */ /* 0x0001d8000800003f */
[----:B0-----:R-:W-:Y:S05]  /*15460*/  @!P0 BRA `(.L_x_10605) ;  /* 0x0000000000048947 */ /* 0x001fea0003800000 */
[----:B------:R-:W-:Y:S01]  /*15470*/  BPT.TRAP 0x1 ;  /* 0x000000040000795c */ /* 0x000fe20000300000 */
.L_x_10605:
[----:B------:R-:W-:Y:S05]  /*15480*/  BSYNC B2 ;  /* 0x0000000000027941 */ /* 0x000fea0003800000 */
.L_x_10604:
        /* <DEDUP_REMOVED lines=8> */
.L_x_10606:
        /* <DEDUP_REMOVED lines=15> */
.L_x_10607:
        /* <DEDUP_REMOVED lines=15> */
.L_x_10608:
        /* <DEDUP_REMOVED lines=10> */
.L_x_10594:
[----:B------:R-:W-:Y:S05]  /*15790*/  BSYNC B1 ;  /* 0x0000000000017941 */ /* 0x000fea0003800000 */
.L_x_10593:
[----:B0-----:R-:W2:Y:S01]  /*157a0*/  LDL.LU R6, [R1+0x4] ;  /* 0x0000040001067983 */ /* 0x001ea20000300800 */
[----:B------:R-:W-:Y:S01]  /*157b0*/  VIADD R29, R29, 0x1 ;  /* 0x000000011d1d7836 */ /* 0x000fe20000000000 */
[----:B------:R-:W-:Y:S01]  /*157c0*/  PLOP3.LUT P0, PT, PT, PT, PT, 0x8, 0x0 ;  /* 0x000000000000781c */ /* 0x000fe20003f0e170 */
[----:B------:R-:W-:-:S03]  /*157d0*/  VIADD R10, R5, 0xfffffffe ;  /* 0xfffffffe050a7836 */ /* 0x000fc60000000000 */
[C---:B------:R-:W-:Y:S02]  /*157e0*/  ISETP.NE.AND P2, PT, R29.reuse, 0x2, PT ;  /* 0x000000021d00780c */ /* 0x040fe40003f45270 */
[----:B------:R-:W-:Y:S02]  /*157f0*/  ISETP.GE.AND P3, PT, R10, R3, PT ;  /* 0x000000030a00720c */ /* 0x000fe40003f66270 */
[----:B------:R-:W-:Y:S02]  /*15800*/  SEL R5, RZ, 0x1, P2 ;  /* 0x00000001ff057807 */ /* 0x000fe40001000000 */
[----:B------:R-:W-:Y:S02]  /*15810*/  SEL R29, R29, RZ, P2 ;  /* 0x000000ff1d1d7207 */ /* 0x000fe40001000000 */
[----:B--2---:R-:W-:-:S05]  /*15820*/  LOP3.LUT R6, R6, R5, RZ, 0x3c, !PT ;  /* 0x0000000506067212 */ /* 0x004fca00078e3cff */
[----:B------:R0:W-:Y:S02]  /*15830*/  STL [R1+0x4], R6 ;  /* 0x0000040601007387 */ /* 0x0001e40000100800 */
[----:B------:R-:W-:Y:S05]  /*15840*/  @!P3 BRA `(.L_x_10587) ;  /* 0x00000008005cb947 */ /* 0x000fea0003800000 */
.L_x_10625:
[----:B------:R-:W-:Y:S05]  /*15850*/  YIELD ;  /* 0x0000000000007946 */ /* 0x000fea0003800000 */
[----:B------:R-:W-:Y:S04]  /*15860*/  BSSY B1, `(.L_x_10609) ;  /* 0x000008b000017945 */ /* 0x000fe80003800000 */
[----:B--2---:R-:W-:Y:S05]  /*15870*/  @!P6 BRA `(.L_x_10610) ;  /* 0x000000080024e947 */ /* 0x004fea0003800000 */
[----:B0-----:R-:W2:Y:S01]  /*15880*/  LDL R6, [R1+0x4] ;  /* 0x0000040001067983 */ /* 0x001ea20000100800 */
[----:B-1----:R-:W-:Y:S01]  /*15890*/  IMAD R9, R29, 0x8, R16 ;  /* 0x000000081d097824 */ /* 0x002fe200078e0210 */
[----:B------:R-:W0:Y:S01]  /*158a0*/  S2R R5, SR_TID.X ;  /* 0x0000000000057919 */ /* 0x000e220000002100 */
[----:B------:R-:W-:Y:S01]  /*158b0*/  BSSY B2, `(.L_x_10611) ;  /* 0x0000006000027945 */ /* 0x000fe20003800000 */
[----:B0-----:R-:W-:-:S04]  /*158c0*/  LOP3.LUT R5, R5, 0x7f, RZ, 0xc0, !PT ;  /* 0x0000007f05057812 */ /* 0x001fc800078ec0ff */
[----:B------:R-:W-:Y:S02]  /*158d0*/  ISETP.NE.AND P3, PT, R5, RZ, PT ;  /* 0x000000ff0500720c */ /* 0x000fe40003f65270 */
[----:B--2---:R-:W-:-:S04]  /*158e0*/  SHF.L.U32 R8, R6, 0x1f, RZ ;  /* 0x0000001f06087819 */ /* 0x004fc800000006ff */
[----:B------:R-:W0:Y:S02]  /*158f0*/  SYNCS.PHASECHK.TRANS64.TRYWAIT P2, [R9+URZ+0x2d8a0], R8 ;  /* 0x02d8a008090075a7 */ /* 0x000e24000804017f */
[----:B0-----:R-:W-:Y:S05]  /*15900*/  @!P2 BRA `(.L_x_10612) ;  /* 0x000000600090a947 */ /* 0x001fea0003800000 */
.L_x_10757:
[----:B------:R-:W-:Y:S05]  /*15910*/  BSYNC B2 ;  /* 0x0000000000027941 */ /* 0x000fea0003800000 */
.L_x_10611:
[----:B------:R-:W-:Y:S04]  /*15920*/  BSSY B2, `(.L_x_10613) ;  /* 0x0000009000027945 */ /* 0x000fe80003800000 */
[----:B------:R-:W-:Y:S05]  /*15930*/  @P3 BRA `(.L_x_10614) ;  /* 0x00000000001c3947 */ /* 0x000fea0003800000 */
[----:B------:R-:W1:Y:S02]  /*15940*/  S2R R5, SR_TID.X ;  /* 0x0000000000057919 */ /* 0x000e640000002100 */
[----:B-1----:R-:W-:Y:S02]  /*15950*/  LOP3.LUT R6, R5, 0x1f, RZ, 0xc0, !PT ;  /* 0x0000001f05067812 */ /* 0x002fe400078ec0ff */
[----:B------:R-:W-:Y:S02]  /*15960*/  MOV R5, 0x6000 ;  /* 0x0000600000057802 */ /* 0x000fe40000000f00 */
[----:B------:R-:W-:Y:S02]  /*15970*/  ISETP.NE.AND P2, PT, R6, RZ, PT ;  /* 0x000000ff0600720c */ /* 0x000fe40003f45270 */
[----:B------:R1:W-:Y:S11]  /*15980*/  SYNCS.ARRIVE.TRANS64 RZ, [R9+URZ+0x2d890], R5 ;  /* 0x02d8900509ff79a7 */ /* 0x0003f6000800003f */
[----:B-1----:R-:W-:Y:S05]  /*15990*/  @!P2 BRA `(.L_x_10614) ;  /* 0x000000000004a947 */ /* 0x002fea0003800000 */
[----:B------:R-:W-:Y:S01]  /*159a0*/  BPT.TRAP 0x1 ;  /* 0x000000040000795c */ /* 0x000fe20000300000 */
.L_x_10614:
[----:B------:R-:W-:Y:S05]  /*159b0*/  BSYNC B2 ;  /* 0x0000000000027941 */ /* 0x000fea0003800000 */
.L_x_10613:
[----:B------:R-:W-:Y:S01]  /*159c0*/  IMAD.MOV.U32 R14, RZ, RZ, RZ ;  /* 0x000000ffff0e7224 */ /* 0x000fe200078e00ff */
[----:B------:R-:W-:Y:S01]  /*159d0*/  UIADD3 UR4, UP0, UR40, 0x570, URZ ;  /* 0x0000057028047890 */ /* 0x000fe2000ff1e03f */
[----:B------:R-:W-:Y:S01]  /*159e0*/  IMAD R7, R29, 0x6000, R16 ;  /* 0x000060001d077824 */ /* 0x000fe200078e0210 */
[----:B------:R-:W-:Y:S01]  /*159f0*/  PLOP3.LUT P2, PT, PT, PT, PT, 0x80, 0x0 ;  /* 0x000000000000781c */ /* 0x000fe20003f4f070 */
[----:B------:R-:W-:Y:S01]  /*15a00*/  IMAD R6, R10, 0x80, R0 ;  /* 0x000000800a067824 */ /* 0x000fe200078e0200 */
[----:B------:R-:W-:Y:S01]  /*15a10*/  R2UR UR10, R14 ;  /* 0x000000000e0a72ca */ /* 0x000fe200000e0000 */
[----:B------:R-:W-:Y:S01]  /*15a20*/  VIADD R5, R9, 0x2d890 ;  /* 0x0002d89009057836 */ /* 0x000fe20000000000 */
[----:B------:R-:W-:Y:S01]  /*15a30*/  UIADD3.X UR5, URZ, UR41, URZ, UP0, !UPT ;  /* 0x000000293f057290 */ /* 0x000fe200087fe43f */
[----:B------:R-:W-:Y:S01]  /*15a40*/  VIADD R11, R7, 0x15400 ;  /* 0x00015400070b7836 */ /* 0x000fe20000000000 */
[----:B------:R-:W-:Y:S01]  /*15a50*/  UMOV UR6, 0x0 ;  /* 0x0000000000067882 */ /* 0x000fe20000000000 */
[----:B------:R-:W-:-:S10]  /*15a60*/  UMOV UR7, 0x12f00000 ;  /* 0x12f0000000077882 */ /* 0x000fd40000000000 */
.L_x_10615:
        /* <DEDUP_REMOVED lines=16> */
.L_x_10616:
        /* <DEDUP_REMOVED lines=16> */
.L_x_10617:
        /* <DEDUP_REMOVED lines=13> */
.L_x_10758:
[----:B------:R-:W-:Y:S05]  /*15d40*/  BSYNC B2 ;  /* 0x0000000000027941 */ /* 0x000fea0003800000 */
.L_x_10618:
[----:B------:R-:W-:Y:S01]  /*15d50*/  BSSY B2, `(.L_x_10620) ;  /* 0x000000b000027945 */ /* 0x000fe20003800000 */
[----:B------:R-:W-:Y:S02]  /*15d60*/  IMAD.MOV.U32 R12, RZ, RZ, 0x0 ;  /* 0x00000000ff0c7424 */ /* 0x000fe400078e00ff */
[----:B------:R-:W-:Y:S01]  /*15d70*/  IMAD.MOV.U32 R13, RZ, RZ, 0x12f00000 ;  /* 0x12f00000ff0d7424 */ /* 0x000fe200078e00ff */
[----:B------:R-:W-:Y:S06]  /*15d80*/  @P3 BRA `(.L_x_10621) ;  /* 0x00000000001c3947 */ /* 0x000fec0003800000 */
[----:B------:R-:W2:Y:S02]  /*15d90*/  S2R R5, SR_TID.X ;  /* 0x0000000000057919 */ /* 0x000ea40000002100 */
[----:B--2---:R-:W-:Y:S01]  /*15da0*/  LOP3.LUT R11, R5, 0x1f, RZ, 0xc0, !PT ;  /* 0x0000001f050b7812 */ /* 0x004fe200078ec0ff */
[----:B------:R-:W-:-:S03]  /*15db0*/  IMAD.MOV.U32 R5, RZ, RZ, 0x6000 ;  /* 0x00006000ff057424 */ /* 0x000fc600078e00ff */
[----:B------:R-:W-:Y:S01]  /*15dc0*/  ISETP.NE.AND P2, PT, R11, RZ, PT ;  /* 0x000000ff0b00720c */ /* 0x000fe20003f45270 */
[----:B------:R2:W-:-:S12]  /*15dd0*/  SYNCS.ARRIVE.TRANS64 RZ, [R9+URZ+0x2d8b0], R5 ;  /* 0x02d8b00509ff79a7 */ /* 0x0005d8000800003f */
[----:B--2---:R-:W-:Y:S05]  /*15de0*/  @!P2 BRA `(.L_x_10621) ;  /* 0x000000000004a947 */ /* 0x004fea0003800000 */
[----:B------:R-:W-:Y:S01]  /*15df0*/  BPT.TRAP 0x1 ;  /* 0x000000040000795c */ /* 0x000fe20000300000 */
.L_x_10621:
[----:B------:R-:W-:Y:S05]  /*15e00*/  BSYNC B2 ;  /* 0x0000000000027941 */ /* 0x000fea0003800000 */
.L_x_10620:
        /* <DEDUP_REMOVED lines=8> */
.L_x_10622:
        /* <DEDUP_REMOVED lines=15> */
.L_x_10623:
        /* <DEDUP_REMOVED lines=15> */
.L_x_10624:
        /* <DEDUP_REMOVED lines=10> */
.L_x_10610:
[----:B------:R-:W-:Y:S05]  /*16110*/  BSYNC B1 ;  /* 0x0000000000017941 */ /* 0x000fea0003800000 */
.L_x_10609:
[----:B------:R-:W2:Y:S01]  /*16120*/  LDL.LU R8, [R1+0x4] ;  /* 0x0000040001087983 */ /* 0x000ea20000300800 */
[----:B------:R-:W-:Y:S01]  /*16130*/  VIADD R29, R29, 0x1 ;  /* 0x000000011d1d7836 */ /* 0x000fe20000000000 */
[C---:B------:R-:W-:Y:S01]  /*16140*/  ISETP.GT.AND P3, PT, R10.reuse, R3, PT ;  /* 0x000000030a00720c */ /* 0x040fe20003f64270 */
[----:B------:R-:W-:-:S03]  /*16150*/  VIADD R10, R10, 0xffffffff ;  /* 0xffffffff0a0a7836 */ /* 0x000fc60000000000 */
[----:B------:R-:W-:-:S04]  /*16160*/  ISETP.NE.AND P2, PT, R29, 0x2, PT ;  /* 0x000000021d00780c */ /* 0x000fc80003f45270 */
[----:B------:R-:W-:Y:S02]  /*16170*/  SEL R5, RZ, 0x1, P2 ;  /* 0x00000001ff057807 */ /* 0x000fe40001000000 */
[----:B------:R-:W-:Y:S02]  /*16180*/  SEL R29, R29, RZ, P2 ;  /* 0x000000ff1d1d7207 */ /* 0x000fe40001000000 */
[----:B--2---:R-:W-:-:S05]  /*16190*/  LOP3.LUT R8, R8, R5, RZ, 0x3c, !PT ;  /* 0x0000000508087212 */ /* 0x004fca00078e3cff */
[----:B------:R2:W-:Y:S01]  /*161a0*/  STL [R1+0x4], R8 ;  /* 0x0000040801007387 */ /* 0x0005e20000100800 */
[----:B------:R-:W-:Y:S05]  /*161b0*/  @P3 BRA `(.L_x_10625) ;  /* 0xfffffff400a43947 */ /* 0x000fea000383ffff */
.L_x_10587:
[----:B------:R-:W-:Y:S05]  /*161c0*/  BSYNC B0 ;  /* 0x0000000000007941 */ /* 0x000fea0003800000 */
.L_x_10586:
[----:B------:R-:W-:Y:S05]  /*161d0*/  @!P0 WARPSYNC.ALL ;  /* 0x0000000000008948 */ /* 0x000fea0003800000 */
[----:B------:R-:W-:Y:S01]  /*161e0*/  @!P0 BAR.SYNC.DEFER_BLOCKING 0xc, 0x200 ;  /* 0x0308000000008b1d */ /* 0x000fe20000010000 */
[----:B------:R-:W-:-:S05]  /*161f0*/  MOV R0, RZ ;  /* 0x000000ff00007202 */ /* 0x000fca0000000f00 */
[----:B------:R-:W-:Y:S04]  /*16200*/  BSSY B0, `(.L_x_10626) ;  /* 0x000001e000007945 */ /* 0x000fe80003800000 */
[----:B------:R-:W-:Y:S05]  /*16210*/  @!P1 BRA `(.L_x_10627) ;  /* 0x0000000000709947 */ /* 0x000fea0003800000 */
[----:B------:R-:W-:-:S13]  /*16220*/  ISETP.NE.AND P0, PT, R4, RZ, PT ;  /* 0x000000ff0400720c */ /* 0x000fda0003f05270 */
[----:B------:R-:W3:Y:S02]  /*16230*/  @!P0 LDC R4, c[0x0][0x9f0] ;  /* 0x00027c00ff048b82 */ /* 0x000ee40000000800 */
[-C--:B---3--:R-:W-:Y:S02]  /*16240*/  IABS R0, R4.reuse ;  /* 0x0000000400007213 */ /* 0x088fe40000000000 */
[----:B0-----:R-:W-:Y:S02]  /*16250*/  IABS R6, R4 ;  /* 0x0000000400067213 */ /* 0x001fe40000000000 */
[----:B------:R-:W0:Y:S03]  /*16260*/  I2F.RP R2, R0 ;  /* 0x0000000000027306 */ /* 0x000e260000209400 */
[----:B------:R-:W-:-:S05]  /*16270*/  IMAD.MOV R6, RZ, RZ, -R6 ;  /* 0x000000ffff067224 */ /* 0x000fca00078e0a06 */
[----:B0-----:R-:W0:Y:S02]  /*16280*/  MUFU.RCP R2, R2 ;  /* 0x0000000200027308 */ /* 0x001e240000001000 */
[----:B0-----:R-:W-:-:S06]  /*16290*/  VIADD R2, R2, 0xffffffe ;  /* 0x0ffffffe02027836 */ /* 0x001fcc0000000000 */
[----:B------:R-:W0:Y:S02]  /*162a0*/  F2I.FTZ.U32.TRUNC.NTZ R3, R2 ;  /* 0x0000000200037305 */ /* 0x000e24000021f000 */
[----:B0-----:R-:W-:-:S04]  /*162b0*/  IMAD.MOV R2, RZ, RZ, -R3 ;  /* 0x000000ffff027224 */ /* 0x001fc800078e0a03 */
        /* <DEDUP_REMOVED lines=18> */
.L_x_10627:
[----:B------:R-:W-:Y:S05]  /*163e0*/  BSYNC B0 ;  /* 0x0000000000007941 */ /* 0x000fea0003800000 */
.L_x_10626:
[-C--:B------:R-:W-:Y:S01]  /*163f0*/  IMAD R2, R21, R0.reuse, RZ ;  /* 0x0000000015027224 */ /* 0x080fe200078e02ff */
[----:B------:R-:W-:Y:S04]  /*16400*/  BSSY B7, `(.L_x_10628) ;  /* 0x0000347000077945 */ /* 0x000fe80003800000 */
[----:B------:R-:W-:Y:S01]  /*16410*/  VIADDMNMX R26, R2, R0, R20, PT ;  /* 0x00000000021a7246 */ /* 0x000fe20003800114 */
[----:B------:R3:W-:Y:S03]  /*16420*/  STL [R1+0x24], R2 ;  /* 0x0000240201007387 */ /* 0x0007e60000100800 */
[----:B------:R-:W-:Y:S01]  /*16430*/  ISETP.GT.AND P0, PT, R26, R2, PT ;  /* 0x000000021a00720c */ /* 0x000fe20003f04270 */
[----:B------:R3:W-:-:S12]  /*16440*/  STL [R1+0x40], R26 ;  /* 0x0000401a01007387 */ /* 0x0007d80000100800 */
[----:B---3--:R-:W-:Y:S05]  /*16450*/  @P0 BRA `(.L_x_10629) ;  /* 0x0000000000440947 */ /* 0x008fea0003800000 */
[----:B------:R-:W3:Y:S02]  /*16460*/  S2R R2, SR_TID.X ;  /* 0x0000000000027919 */ /* 0x000ee40000002100 */
[----:B---3--:R-:W-:-:S04]  /*16470*/  LOP3.LUT R2, R2, 0x7f, RZ, 0xc0, !PT ;  /* 0x0000007f02027812 */ /* 0x008fc800078ec0ff */
[----:B------:R-:W-:-:S13]  /*16480*/  ISETP.NE.AND P0, PT, R2, RZ, PT ;  /* 0x000000ff0200720c */ /* 0x000fda0003f05270 */
[----:B------:R-:W-:Y:S05]  /*16490*/  @P0 BRA `(.L_x_10630) ;  /* 0x0000003000f40947 */ /* 0x000fea0003800000 */
[----:B------:R-:W3:Y:S01]  /*164a0*/  S2R R5, SR_LANEID ;  /* 0x0000000000057919 */ /* 0x000ee20000000000 */
[----:B------:R-:W-:Y:S01]  /*164b0*/  VOTEU.ANY UR4, UPT, PT ;  /* 0x0000000000047886 */ /* 0x000fe200038e0100 */
[----:B------:R-:W4:Y:S01]  /*164c0*/  LDC.64 R2, c[0x0][0xc60] ;  /* 0x00031800ff027b82 */ /* 0x000f220000000a00 */
[----:B------:R-:W3:Y:S02]  /*164d0*/  FLO.U32 R0, UR4 ;  /* 0x0000000400007d00 */ /* 0x000ee400080e0000 */
[----:B---3--:R-:W-:-:S06]  /*164e0*/  ISETP.EQ.U32.AND P0, PT, R0, R5, PT ;  /* 0x000000050000720c */ /* 0x008fcc0003f02070 */
[----:B------:R-:W4:Y:S07]  /*164f0*/  POPC R5, UR4 ;  /* 0x0000000400057d09 */ /* 0x000f2e0008000000 */
[----:B----4-:R-:W3:Y:S01]  /*16500*/  @P0 ATOMG.E.ADD.STRONG.GPU PT, R3, desc[UR42][R2.64], R5 ;  /* 0x00000005020309a8 */ /* 0x010ee200081ee1ea */
[----:B------:R-:W4:Y:S02]  /*16510*/  S2R R4, SR_LTMASK ;  /* 0x0000000000047919 */ /* 0x000f240000003900 */
[----:B----4-:R-:W-:-:S04]  /*16520*/  LOP3.LUT R4, R4, UR4, RZ, 0xc0, !PT ;  /* 0x0000000404047c12 */ /* 0x010fc8000f8ec0ff */
[----:B------:R-:W4:Y:S01]  /*16530*/  POPC R7, R4 ;  /* 0x0000000400077309 */ /* 0x000f220000000000 */
[----:B---3--:R-:W4:Y:S02]  /*16540*/  SHFL.IDX PT, R0, R3, R0, 0x1f ;  /* 0x00001f0003007589 */ /* 0x008f2400000e0000 */
[----:B----4-:R-:W-:Y:S01]  /*16550*/  IADD3 R24, R0, UR37, R7 ;  /* 0x0000002500187c10 */ /* 0x010fe2000fffe007 */
[----:B------:R-:W-:Y:S06]  /*16560*/  BRA `(.L_x_10630) ;  /* 0x0000003000c07947 */ /* 0x000fec0003800000 */
.L_x_10629:
        /* <DEDUP_REMOVED lines=10> */
[----:B------:R-:W3:Y:S01]  /*16610*/  LDC.64 R2, c[0x4][R2] ;  /* 0x0100000002027b82 */ /* 0x000ee20000000a00 */
[----:B0-----:R-:W-:Y:S01]  /*16620*/  IMAD.U32 R6, RZ, RZ, UR8 ;  /* 0x00000008ff067e24 */ /* 0x001fe2000f8e00ff */
[----:B------:R-:W-:Y:S01]  /*16630*/  MOV R12, 0x1 ;  /* 0x00000001000c7802 */ /* 0x000fe20000000f00 */
[----:B------:R-:W-:Y:S02]  /*16640*/  IMAD.U32 R7, RZ, RZ, UR9 ;  /* 0x00000009ff077e24 */ /* 0x000fe4000f8e00ff */
[----:B------:R-:W-:-:S02]  /*16650*/  IMAD.U32 R10, RZ, RZ, UR4 ;  /* 0x00000004ff0a7e24 */ /* 0x000fc4000f8e00ff */
[----:B------:R-:W-:Y:S02]  /*16660*/  IMAD.U32 R11, RZ, RZ, UR5 ;  /* 0x00000005ff0b7e24 */ /* 0x000fe4000f8e00ff */
[----:B--2---:R-:W-:Y:S02]  /*16670*/  IMAD.MOV.U32 R8, RZ, RZ, 0x70 ;  /* 0x00000070ff087424 */ /* 0x004fe400078e00ff */
[----:B------:R-:W-:-:S07]  /*16680*/  IMAD.MOV.U32 R13, RZ, RZ, RZ ;  /* 0x000000ffff0d7224 */ /* 0x000fce00078e00ff */
[----:B------:R-:W-:-:S07]  /*16690*/  LEPC R20, `(.L_x_10632) ;  /* 0x000000001014794e */ /* 0x000fce0000000000 */
[----:B-1-3--:R-:W-:Y:S05]  /*166a0*/  CALL.ABS.NOINC R2 ;  /* 0x0000000002007343 */ /* 0x00afea0003c00000 */
.L_x_10632:
[----:B------:R-:W-:Y:S05]  /*166b0*/  BSYNC B6 ;  /* 0x0000000000067941 */ /* 0x000fea0003800000 */
.L_x_10631:
        /* <DEDUP_REMOVED lines=8> */
[----:B------:R3:W4:Y:S01]  /*16740*/  LDC.64 R2, c[0x4][R23] ;  /* 0x0100000017027b82 */ /* 0x0007220000000a00 */
[----:B------:R-:W-:Y:S01]  /*16750*/  IMAD.U32 R4, RZ, RZ, UR6 ;  /* 0x00000006ff047e24 */ /* 0x000fe2000f8e00ff */
[----:B------:R-:W-:Y:S01]  /*16760*/  MOV R7, UR9 ;  /* 0x0000000900077c02 */ /* 0x000fe20008000f00 */
[----:B------:R-:W-:Y:S02]  /*16770*/  IMAD.U32 R5, RZ, RZ, UR7 ;  /* 0x00000007ff057e24 */ /* 0x000fe4000f8e00ff */
[----:B0-----:R-:W-:Y:S02]  /*16780*/  IMAD.U32 R6, RZ, RZ, UR8 ;  /* 0x00000008ff067e24 */ /* 0x001fe4000f8e00ff */
[----:B------:R-:W-:-:S02]  /*16790*/  IMAD.U32 R10, RZ, RZ, UR4 ;  /* 0x00000004ff0a7e24 */ /* 0x000fc4000f8e00ff */
[----:B------:R-:W-:Y:S02]  /*167a0*/  IMAD.U32 R11, RZ, RZ, UR5 ;  /* 0x00000005ff0b7e24 */ /* 0x000fe4000f8e00ff */
[----:B--2---:R-:W-:Y:S02]  /*167b0*/  IMAD.MOV.U32 R8, RZ, RZ, 0x70 ;  /* 0x00000070ff087424 */ /* 0x004fe400078e00ff */
[----:B------:R-:W-:Y:S02]  /*167c0*/  IMAD.MOV.U32 R12, RZ, RZ, 0x1 ;  /* 0x00000001ff0c7424 */ /* 0x000fe400078e00ff */
[----:B---3--:R-:W-:-:S07]  /*167d0*/  IMAD.MOV.U32 R13, RZ, RZ, RZ ;  /* 0x000000ffff0d7224 */ /* 0x008fce00078e00ff */
[----:B------:R-:W-:-:S07]  /*167e0*/  LEPC R20, `(.L_x_10635) ;  /* 0x000000001014794e */ /* 0x000fce0000000000 */
[----:B-1--4-:R-:W-:Y:S05]  /*167f0*/  CALL.ABS.NOINC R2 ;  /* 0x0000000002007343 */ /* 0x012fea0003c00000 */
.L_x_10635:
[----:B------:R0:W1:Y:S01]  /*16800*/  LDC.64 R2, c[0x4][R23] ;  /* 0x0100000017027b82 */ /* 0x0000620000000a00 */
[----:B------:R-:W-:Y:S01]  /*16810*/  ULDC.64 UR4, c[0x4][0x138] ;  /* 0x01004e0000047ab9 */ /* 0x000fe20000000a00 */
[----:B------:R-:W-:Y:S01]  /*16820*/  ULDC.64 UR6, c[0x4][0x140] ;  /* 0x0100500000067ab9 */ /* 0x000fe20000000a00 */
[----:B------:R-:W-:Y:S01]  /*16830*/  ULDC.64 UR8, c[0x4][0x40] ;  /* 0x0100100000087ab9 */ /* 0x000fe20000000a00 */
[----:B------:R-:W-:Y:S01]  /*16840*/  MOV R4, UR4 ;  /* 0x0000000400047c02 */ /* 0x000fe20008000f00 */
[----:B------:R-:W-:Y:S01]  /*16850*/  IMAD.U32 R5, RZ, RZ, UR5 ;  /* 0x00000005ff057e24 */ /* 0x000fe2000f8e00ff */
[----:B------:R-:W-:Y:S01]  /*16860*/  MOV R8, 0x70 ;  /* 0x0000007000087802 */ /* 0x000fe20000000f00 */
[----:B------:R-:W-:Y:S02]  /*16870*/  IMAD.U32 R6, RZ, RZ, UR6 ;  /* 0x00000006ff067e24 */ /* 0x000fe4000f8e00ff */
[----:B------:R-:W-:Y:S02]  /*16880*/  IMAD.U32 R7, RZ, RZ, UR7 ;  /* 0x00000007ff077e24 */ /* 0x000fe4000f8e00ff */
[----:B------:R-:W-:-:S02]  /*16890*/  IMAD.U32 R10, RZ, RZ, UR8 ;  /* 0x00000008ff0a7e24 */ /* 0x000fc4000f8e00ff */
[----:B------:R-:W-:Y:S02]  /*168a0*/  IMAD.U32 R11, RZ, RZ, UR9 ;  /* 0x00000009ff0b7e24 */ /* 0x000fe4000f8e00ff */
[----:B------:R-:W-:Y:S02]  /*168b0*/  IMAD.MOV.U32 R12, RZ, RZ, 0x1 ;  /* 0x00000001ff0c7424 */ /* 0x000fe400078e00ff */
[----:B0-----:R-:W-:-:S07]  /*168c0*/  IMAD.MOV.U32 R13, RZ, RZ, RZ ;  /* 0x000000ffff0d7224 */ /* 0x001fce00078e00ff */
[----:B------:R-:W-:-:S07]  /*168d0*/  LEPC R20, `(.L_x_10634) ;  /* 0x000000001014794e */ /* 0x000fce0000000000 */
[----:B-1----:R-:W-:Y:S05]  /*168e0*/  CALL.ABS.NOINC R2 ;  /* 0x0000000002007343 */ /* 0x002fea0003c00000 */
.L_x_10634:
[----:B------:R-:W-:Y:S05]  /*168f0*/  BSYNC B6 ;  /* 0x0000000000067941 */ /* 0x000fea0003800000 */
.L_x_10633:
[----:B------:R-:W3:Y:S01]  /*16900*/  LDL R20, [R1+0xc] ;  /* 0x00000c0001147983 */ /* 0x000ee20000100800 */
[----:B------:R-:W-:Y:S01]  /*16910*/  ULDC.64 UR4, c[0x0][0x9f8] ;  /* 0x00027e0000047ab9 */ /* 0x000fe20000000a00 */
[----:B------:R-:W-:Y:S01]  /*16920*/  IMAD.MOV.U32 R23, RZ, RZ, R26 ;  /* 0x000000ffff177224 */ /* 0x000fe200078e001a */
[----:B------:R-:W-:Y:S01]  /*16930*/  ISETP.NE.U32.AND P0, PT, RZ, UR4, PT ;  /* 0x00000004ff007c0c */ /* 0x000fe2000bf05070 */
[----:B------:R-:W4:Y:S01]  /*16940*/  LDL R26, [R1+0x20] ;  /* 0x00002000011a7983 */ /* 0x000f220000100800 */
[----:B------:R-:W0:Y:S02]  /*16950*/  LDC R5, c[0x0][0x430] ;  /* 0x00010c00ff057b82 */ /* 0x000e240000000800 */
[----:B------:R-:W-:Y:S01]  /*16960*/  ISETP.NE.AND.EX P0, PT, RZ, UR5, PT, P0 ;  /* 0x00000005ff007c0c */ /* 0x000fe2000bf05300 */
[----:B------:R-:W2:-:S12]  /*16970*/  LDL R21, [R1+0x28] ;  /* 0x0000280001157983 */ /* 0x000e980000100800 */
[----:B------:R-:W-:Y:S01]  /*16980*/  @P0 IADD3 R2, P1, R18, UR4, RZ ;  /* 0x0000000412020c10 */ /* 0x000fe2000ff3e0ff */
[----:B------:R-:W1:Y:S01]  /*16990*/  S2R R4, SR_TID.X ;  /* 0x0000000000047919 */ /* 0x000e620000002100 */
[----:B------:R-:W1:Y:S02]  /*169a0*/  S2R R0, SR_TID.X ;  /* 0x0000000000007919 */ /* 0x000e640000002100 */
[----:B------:R-:W-:Y:S01]  /*169b0*/  @P0 IADD3.X R3, R22, UR5, RZ, P1, !PT ;  /* 0x0000000516030c10 */ /* 0x000fe20008ffe4ff */
[----:B------:R-:W-:Y:S01]  /*169c0*/  VIADD R23, R23, 0xffffffff ;  /* 0xffffffff17177836 */ /* 0x000fe20000000000 */
[----:B------:R-:W-:Y:S01]  /*169d0*/  ULDC UR4, c[0x0][0x2f4] ;  /* 0x0000bd0000047ab9 */ /* 0x000fe20000000800 */
[----:B0-----:R-:W-:Y:S02]  /*169e0*/  ISETP.NE.AND P1, PT, R5, 0x1, PT ;  /* 0x000000010500780c */ /* 0x001fe40003f25270 */
[----:B---3--:R0:W3:Y:S01]  /*169f0*/  @P0 LDG.E R20, desc[UR42][R2.64] ;  /* 0x0000002a02140981 */ /* 0x0080e2000c1e1900 */
[----:B-1----:R-:W-:Y:S01]  /*16a00*/  IMAD.SHL.U32 R4, R4, 0x20, RZ ;  /* 0x0000002004047824 */ /* 0x002fe200078e00ff */
[----:B------:R-:W-:-:S09]  /*16a10*/  LOP3.LUT R0, R0, 0x7f, RZ, 0xc0, !PT ;  /* 0x0000007f00007812 */ /* 0x000fd200078ec0ff */
[----:B0-----:R-:W0:Y:S01]  /*16a20*/  @P1 LDC R2, c[0x0][0x434] ;  /* 0x00010d00ff021b82 */ /* 0x001e220000000800 */
[----:B------:R-:W-:Y:S02]  /*16a30*/  SHF.R.U32.HI R0, RZ, 0x2, R0 ;  /* 0x00000002ff007819 */ /* 0x000fe40000011600 */
[----:B------:R-:W-:-:S05]  /*16a40*/  LOP3.LUT R4, R4, 0x60, RZ, 0xc0, !PT ;  /* 0x0000006004047812 */ /* 0x000fca00078ec0ff */
[----:B------:R-:W1:Y:S01]  /*16a50*/  @P1 LDC R3, c[0x0][0x438] ;  /* 0x00010e00ff031b82 */ /* 0x000e620000000800 */
[----:B------:R-:W-:-:S04]  /*16a60*/  SHF.L.U32 R10, R23, 0x7, RZ ;  /* 0x00000007170a7819 */ /* 0x000fc800000006ff */
[----:B------:R-:W-:Y:S01]  /*16a70*/  LOP3.LUT R0, R10, R0, R4, 0xfe, !PT ;  /* 0x000000000a007212 */ /* 0x000fe200078efe04 */
[----:B------:R-:W4:Y:S01]  /*16a80*/  S2R R11, SR_TID.X ;  /* 0x00000000000b7919 */ /* 0x000f220000002100 */
[----:B------:R-:W-:Y:S01]  /*16a90*/  LOP3.LUT R19, R19, 0xfffffff7, RZ, 0xc0, !PT ;  /* 0xfffffff713137812 */ /* 0x000fe200078ec0ff */
[----:B----4-:R-:W-:-:S05]  /*16aa0*/  IMAD.SHL.U32 R11, R11, 0x8, RZ ;  /* 0x000000080b0b7824 */ /* 0x010fca00078e00ff */
[----:B------:R-:W-:-:S04]  /*16ab0*/  LOP3.LUT R11, R11, 0x18, RZ, 0xc0, !PT ;  /* 0x000000180b0b7812 */ /* 0x000fc800078ec0ff */
[----:B------:R-:W-:Y:S01]  /*16ac0*/  LOP3.LUT R12, R11, 0x20, RZ, 0xfc, !PT ;  /* 0x000000200b0c7812 */ /* 0x000fe200078efcff */
[----:B------:R-:W-:Y:S01]  /*16ad0*/  UMOV UR5, 0xffffffff ;  /* 0xffffffff00057882 */ /* 0x000fe20000000000 */
[----:B---3--:R-:W-:Y:S01]  /*16ae0*/  @P0 STL [R1+0xc], R20 ;  /* 0x00000c1401000387 */ /* 0x008fe20000100800 */
[C---:B------:R-:W-:Y:S01]  /*16af0*/  ISETP.GE.AND P0, PT, R0.reuse, R26, PT ;  /* 0x0000001a0000720c */ /* 0x040fe20003f06270 */
[----:B--2---:R-:W-:-:S04]  /*16b00*/  IMAD.IADD R0, R0, 0x1, R21 ;  /* 0x0000000100007824 */ /* 0x004fc800078e0215 */
[----:B0-----:R-:W-:-:S04]  /*16b10*/  @P1 IMAD.HI.U32 R2, R0, R2, RZ ;  /* 0x0000000200021227 */ /* 0x001fc800078e00ff */
[----:B------:R-:W-:Y:S01]  /*16b20*/  IMAD.MOV.U32 R6, RZ, RZ, R0 ;  /* 0x000000ffff067224 */ /* 0x000fe200078e0000 */
[----:B-1----:R-:W-:-:S03]  /*16b30*/  @P1 SHF.R.U32.HI R6, RZ, R3, R2 ;  /* 0x00000003ff061219 */ /* 0x002fc60000011602 */
[----:B------:R-:W0:Y:S01]  /*16b40*/  @!P0 LDC.64 R2, c[0x0][0x428] ;  /* 0x00010a00ff028b82 */ /* 0x000e220000000a00 */
[----:B------:R-:W-:Y:S01]  /*16b50*/  SHF.R.S32.HI R8, RZ, 0x1f, R20 ;  /* 0x0000001fff087819 */ /* 0x000fe20000011414 */
[--C-:B------:R-:W-:Y:S01]  /*16b60*/  IMAD.MOV R4, RZ, RZ, -R6.reuse ;  /* 0x000000ffff047224 */ /* 0x100fe200078e0a06 */
[----:B------:R-:W-:-:S03]  /*16b70*/  @!P0 SHF.R.S32.HI R7, RZ, 0x1f, R6 ;  /* 0x0000001fff078819 */ /* 0x000fc60000011406 */
[----:B------:R-:W-:Y:S02]  /*16b80*/  IMAD R4, R5, R4, R0 ;  /* 0x0000000405047224 */ /* 0x000fe400078e0200 */
[-C--:B0-----:R-:W-:Y:S02]  /*16b90*/  @!P0 IMAD R0, R8, R2.reuse, RZ ;  /* 0x0000000208008224 */ /* 0x081fe400078e02ff */
[----:B------:R-:W-:-:S04]  /*16ba0*/  @!P0 IMAD.WIDE.U32 R6, R20, R2, R6 ;  /* 0x0000000214068225 */ /* 0x000fc800078e0006 */
[----:B------:R-:W-:Y:S02]  /*16bb0*/  @!P0 IMAD R0, R20, R3, R0 ;  /* 0x0000000314008224 */ /* 0x000fe400078e0200 */
[----:B------:R-:W0:Y:S01]  /*16bc0*/  @!P0 LDC.64 R2, c[0x0][0x418] ;  /* 0x00010600ff028b82 */ /* 0x000e220000000a00 */
[----:B------:R-:W-:Y:S01]  /*16bd0*/  MOV R5, UR38 ;  /* 0x0000002600057c02 */ /* 0x000fe20008000f00 */
[----:B------:R0:W-:Y:S01]  /*16be0*/  STL [R1+0x2c], R8 ;  /* 0x00002c0801007387 */ /* 0x0001e20000100800 */
[----:B------:R-:W-:Y:S02]  /*16bf0*/  @!P0 IMAD.IADD R0, R7, 0x1, R0 ;  /* 0x0000000107008824 */ /* 0x000fe400078e0200 */
[----:B------:R-:W-:Y:S02]  /*16c00*/  ISETP.NE.AND P2, PT, R5, 0x3, PT ;  /* 0x000000030500780c */ /* 0x000fe40003f45270 */
[----:B0-----:R-:W-:Y:S01]  /*16c10*/  @!P0 LEA R8, P1, R6, R2, 0x2 ;  /* 0x0000000206088211 */ /* 0x001fe200078210ff */
[----:B------:R-:W-:-:S03]  /*16c20*/  IMAD.MOV.U32 R2, RZ, RZ, RZ ;  /* 0x000000ffff027224 */ /* 0x000fc600078e00ff */
[----:B------:R-:W-:-:S05]  /*16c30*/  @!P0 LEA.HI.X R9, R6, R3, R0, 0x2, P1 ;  /* 0x0000000306098211 */ /* 0x000fca00008f1400 */
[----:B------:R0:W5:Y:S01]  /*16c40*/  @!P0 LDG.E R2, desc[UR42][R8.64] ;  /* 0x0000002a08028981 */ /* 0x000162000c1e1900 */
[----:B------:R-:W-:Y:S02]  /*16c50*/  ISETP.GE.AND P0, PT, R11, UR4, PT ;  /* 0x000000040b007c0c */ /* 0x000fe4000bf06270 */
[----:B------:R-:W-:-:S04]  /*16c60*/  @P2 LOP3.LUT R19, R19, 0x8, RZ, 0xfc, !PT ;  /* 0x0000000813132812 */ /* 0x000fc800078efcff */
        /* <DEDUP_REMOVED lines=10> */
.L_x_10761:
[----:B------:R-:W-:Y:S05]  /*16d10*/  @!P2 BRA `(.L_x_10637) ;  /* 0x000000000004a947 */ /* 0x000fea0003800000 */
[----:B------:R-:W-:Y:S01]  /*16d20*/  BPT.TRAP 0x1 ;  /* 0x000000040000795c */ /* 0x000fe20000300000 */
.L_x_10637:
[----:B------:R-:W2:Y:S01]  /*16d30*/  LDL R5, [R1] ;  /* 0x0000000001057983 */ /* 0x000ea20000100800 */
        /* <DEDUP_REMOVED lines=20> */
[----:B--2---:R-:W-:-:S06]  /*16e80*/  SHF.L.U32 R5, R5, 0x1f, RZ ;  /* 0x0000001f05057819 */ /* 0x004fcc00000006ff */
[----:B------:R-:W0:Y:S02]  /*16e90*/  SYNCS.PHASECHK.TRANS64.TRYWAIT P0, [R0+URZ+0x2d840], R5 ;  /* 0x02d84005000075a7 */ /* 0x000e24000800017f */
[----:B0-----:R-:W-:Y:S05]  /*16ea0*/  @!P0 BRA `(.L_x_10639) ;  /* 0x0000004c00848947 */ /* 0x001fea0003800000 */
.L_x_10762:
[----:B------:R-:W-:Y:S05]  /*16eb0*/  BSYNC B0 ;  /* 0x0000000000007941 */ /* 0x000fea0003800000 */
.L_x_10638:
[----:B------:R-:W2:Y:S01]  /*16ec0*/  LDL R9, [R1+0x10] ;  /* 0x0000100001097983 */ /* 0x000ea20000100800 */
[----:B------:R-:W-:Y:S01]  /*16ed0*/  ULDC.64 UR4, c[0x0][0x300] ;  /* 0x0000c00000047ab9 */ /* 0x000fe20000000a00 */
[----:B------:R-:W-:Y:S02]  /*16ee0*/  ULDC.64 UR6, c[0x0][0x2e8] ;  /* 0x0000ba0000067ab9 */ /* 0x000fe40000000a00 */
[----:B------:R-:W3:Y:S01]  /*16ef0*/  LDL R12, [R1+0x20] ;  /* 0x00002000010c7983 */ /* 0x000ee20000100800 */
[----:B------:R-:W1:Y:S01]  /*16f00*/  S2R R6, SR_TID.X ;  /* 0x0000000000067919 */ /* 0x000e620000002100 */
[----:B------:R-:W-:-:S04]  /*16f10*/  IMAD R3, R3, UR4, RZ ;  /* 0x0000000403037c24 */ /* 0x000fc8000f8e02ff */
[C---:B------:R-:W-:Y:S02]  /*16f20*/  IMAD R3, R4.reuse, UR5, R3 ;  /* 0x0000000504037c24 */ /* 0x040fe4000f8e0203 */
[----:B0-----:R-:W-:Y:S01]  /*16f30*/  IMAD.WIDE.U32 R4, R4, UR4, RZ ;  /* 0x0000000404047c25 */ /* 0x001fe2000f8e00ff */
[----:B------:R-:W-:-:S03]  /*16f40*/  ULDC.64 UR4, c[0x0][0x310] ;  /* 0x0000c40000047ab9 */ /* 0x000fc60000000a00 */
[----:B------:R-:W-:Y:S02]  /*16f50*/  IMAD.IADD R5, R5, 0x1, R3 ;  /* 0x0000000105057824 */ /* 0x000fe400078e0203 */
[----:B------:R-:W-:Y:S01]  /*16f60*/  IMAD R8, R8, UR4, RZ ;  /* 0x0000000408087c24 */ /* 0x000fe2000f8e02ff */
[----:B-1----:R-:W-:-:S04]  /*16f70*/  LOP3.LUT R6, R6, 0x7f, RZ, 0xc0, !PT ;  /* 0x0000007f06067812 */ /* 0x002fc800078ec0ff */
[----:B------:R-:W-:Y:S02]  /*16f80*/  SHF.R.U32.HI R11, RZ, 0x2, R6 ;  /* 0x00000002ff0b7819 */ /* 0x000fe40000011606 */
[----:B------:R-:W0:Y:S01]  /*16f90*/  S2R R6, SR_TID.X ;  /* 0x0000000000067919 */ /* 0x000e220000002100 */
[----:B------:R-:W-:-:S04]  /*16fa0*/  IMAD.WIDE.U32 R4, R2, UR4, R4 ;  /* 0x0000000402047c25 */ /* 0x000fc8000f8e0004 */
[----:B------:R-:W-:Y:S01]  /*16fb0*/  IMAD R2, R2, UR5, R8 ;  /* 0x0000000502027c24 */ /* 0x000fe2000f8e0208 */
[----:B------:R-:W-:-:S04]  /*16fc0*/  ULDC.64 UR4, c[0x0][0x308] ;  /* 0x0000c20000047ab9 */ /* 0x000fc80000000a00 */
[----:B------:R-:W-:Y:S01]  /*16fd0*/  IADD3 R3, R5, R2, RZ ;  /* 0x0000000205037210 */ /* 0x000fe20007ffe0ff */
[----:B------:R-:W-:-:S04]  /*16fe0*/  IMAD.MOV.U32 R2, RZ, RZ, R4 ;  /* 0x000000ffff027224 */ /* 0x000fc800078e0004 */
[----:B------:R-:W-:Y:S01]  /*16ff0*/  IMAD.WIDE.U32 R4, R17, UR4, R2 ;  /* 0x0000000411047c25 */ /* 0x000fe2000f8e0002 */
[----:B------:R-:W-:-:S03]  /*17000*/  UMOV UR4, 0xffffffff ;  /* 0xffffffff00047882 */ /* 0x000fc60000000000 */
[----:B------:R-:W-:Y:S01]  /*17010*/  IMAD R7, R17, UR5, R5 ;  /* 0x0000000511077c24 */ /* 0x000fe2000f8e0205 */
[----:B------:R-:W-:-:S04]  /*17020*/  LEA R2, P0, R4, UR6, 0x1 ;  /* 0x0000000604027c11 */ /* 0x000fc8000f8008ff */
[----:B------:R-:W-:Y:S02]  /*17030*/  LEA.HI.X R7, R4, UR7, R7, 0x1, P0 ;  /* 0x0000000704077c11 */ /* 0x000fe400080f0c07 */
[C---:B------:R-:W-:Y:S02]  /*17040*/  LOP3.LUT P4, RZ, R19.reuse, 0x4, RZ, 0xc0, !PT ;  /* 0x0000000413ff7812 */ /* 0x040fe4000788c0ff */
[C---:B------:R-:W-:Y:S02]  /*17050*/  LOP3.LUT P3, RZ, R19.reuse, 0x2, RZ, 0xc0, !PT ;  /* 0x0000000213ff7812 */ /* 0x040fe4000786c0ff */
[----:B------:R-:W-:Y:S01]  /*17060*/  LOP3.LUT P2, RZ, R19, 0x1, RZ, 0xc0, !PT ;  /* 0x0000000113ff7812 */ /* 0x000fe2000784c0ff */
[----:B--2---:R-:W-:Y:S02]  /*17070*/  IMAD R8, R28, 0x3000, R9 ;  /* 0x000030001c087824 */ /* 0x004fe400078e0209 */
[----:B0-----:R-:W-:Y:S01]  /*17080*/  IMAD.SHL.U32 R9, R6, 0x8, RZ ;  /* 0x0000000806097824 */ /* 0x001fe200078e00ff */
[----:B---3--:R-:W-:-:S04]  /*17090*/  IADD3 R3, -R11, R12, -R10 ;  /* 0x0000000c0b037210 */ /* 0x008fc80007ffe90a */
[----:B------:R-:W-:Y:S02]  /*170a0*/  LOP3.LUT R9, R9, 0x18, RZ, 0xc0, !PT ;  /* 0x0000001809097812 */ /* 0x000fe400078ec0ff */
[----:B------:R-:W-:Y:S01]  /*170b0*/  ISETP.GE.AND P0, PT, R3, 0x1, PT ;  /* 0x000000010300780c */ /* 0x000fe20003f06270 */
[----:B------:R-:W-:-:S12]  /*170c0*/  BRA.DIV UR4, `(.L_x_10640) ;  /* 0x0000004e04107947 */ /* 0x000fd8000b800000 */
[----:B------:R-:W0:Y:S04]  /*170d0*/  SHFL.IDX PT, R4, R2, RZ, 0x1c1f ;  /* 0x001c1fff02047589 */ /* 0x000e2800000e0000 */
[----:B------:R-:W1:Y:S01]  /*170e0*/  SHFL.IDX PT, R6, R7, RZ, 0x1c1f ;  /* 0x001c1fff07067589 */ /* 0x000e6200000e0000 */
[----:B0-----:R-:W-:-:S05]  /*170f0*/  @P0 LEA R5, P1, R9, R4, 0x1 ;  /* 0x0000000409050211 */ /* 0x001fca00078208ff */
[----:B-1----:R-:W-:Y:S01]  /*17100*/  @P0 IMAD.X R4, RZ, RZ, R6, P1 ;  /* 0x000000ffff040224 */ /* 0x002fe200008e0606 */
[----:B------:R-:W-:Y:S01]  /*17110*/  ISETP.GE.AND P1, PT, R3, 0x21, PT ;  /* 0x000000210300780c */ /* 0x000fe20003f26270 */
[----:B------:R-:W-:-:S03]  /*17120*/  @P0 IMAD R6, R8, 0x2, R16 ;  /* 0x0000000208060824 */ /* 0x000fc600078e0210 */
[----:B------:R-:W-:-:S04]  /*17130*/  @P0 LOP3.LUT R5, R5, R4, RZ, 0x3c, !PT ;  /* 0x0000000405050212 */ /* 0x000fc800078e3cff */
[----:B------:R-:W-:-:S04]  /*17140*/  @P0 LOP3.LUT R4, R5, R4, RZ, 0x3c, !PT ;  /* 0x0000000405040212 */ /* 0x000fc800078e3cff */
[----:B------:R-:W-:-:S05]  /*17150*/  @P0 LOP3.LUT R5, R5, R4, RZ, 0x3c, !PT ;  /* 0x0000000405050212 */ /* 0x000fca00078e3cff */
[----:B------:R-:W-:Y:S01]  /*17160*/  @!PT LDS RZ, [RZ] ;  /* 0x00000000fffff984 */ /* 0x000fe20000000800 */
[----:B------:R-:W-:Y:S04]  /*17170*/  @P0 LDGSTS.E.BYPASS.LTC128B.128 [R6+0x15400], desc[UR42][R4.64], !P4 ;  /* 0x1540000004060fae */ /* 0x000fe8000e101d6a */
[----:B------:R-:W-:Y:S04]  /*17180*/  @P0 LDGSTS.E.BYPASS.LTC128B.128 [R6+0x17400], desc[UR42][R4.64+0x40], !P3 ;  /* 0x1740004004060fae */ /* 0x000fe8000d901d6a */
[----:B------:R0:W-:Y:S04]  /*17190*/  @P0 LDGSTS.E.BYPASS.LTC128B.128 [R6+0x19400], desc[UR42][R4.64+0x80], !P2 ;  /* 0x1940008004060fae */ /* 0x0001e8000d101d6a */
[----:B0-----:R-:W0:Y:S04]  /*171a0*/  SHFL.IDX PT, R4, R2, 0x1, 0x1c1f ;  /* 0x003c1f0002047f89 */ /* 0x001e2800000e0000 */
[----:B------:R-:W1:Y:S01]  /*171b0*/  SHFL.IDX PT, R6, R7, 0x1, 0x1c1f ;  /* 0x003c1f0007067f89 */ /* 0x000e6200000e0000 */
[----:B0-----:R-:W-:-:S05]  /*171c0*/  @P1 LEA R5, P0, R9, R4, 0x1 ;  /* 0x0000000409051211 */ /* 0x001fca00078008ff */
[----:B-1----:R-:W-:Y:S01]  /*171d0*/  @P1 IMAD.X R4, RZ, RZ, R6, P0 ;  /* 0x000000ffff041224 */ /* 0x002fe200000e0606 */
[----:B------:R-:W-:-:S04]  /*171e0*/  @P1 LEA R6, R8, R16, 0x1 ;  /* 0x0000001008061211 */ /* 0x000fc800078e08ff */
[----:B------:R-:W-:-:S04]  /*171f0*/  @P1 LOP3.LUT R5, R5, R4, RZ, 0x3c, !PT ;  /* 0x0000000405051212 */ /* 0x000fc800078e3cff */
[----:B------:R-:W-:-:S04]  /*17200*/  @P1 LOP3.LUT R4, R5, R4, RZ, 0x3c, !PT ;  /* 0x0000000405041212 */ /* 0x000fc800078e3cff */
[----:B------:R-:W-:-:S05]  /*17210*/  @P1 LOP3.LUT R5, R5, R4, RZ, 0x3c, !PT ;  /* 0x0000000405051212 */ /* 0x000fca00078e3cff */
[----:B------:R-:W-:Y:S04]  /*17220*/  @P1 LDGSTS.E.BYPASS.LTC128B.128 [R6+0x15c00], desc[UR42][R4.64], !P4 ;  /* 0x15c0000004061fae */ /* 0x000fe8000e101d6a */
[----:B------:R-:W-:Y:S04]  /*17230*/  @P1 LDGSTS.E.BYPASS.LTC128B.128 [R6+0x17c00], desc[UR42][R4.64+0x40], !P3 ;  /* 0x17c0004004061fae */ /* 0x000fe8000d901d6a */
[----:B------:R0:W-:Y:S01]  /*17240*/  @P1 LDGSTS.E.BYPASS.LTC128B.128 [R6+0x19c00], desc[UR42][R4.64+0x80], !P2 ;  /* 0x19c0008004061fae */ /* 0x0001e2000d101d6a */
[----:B------:R-:W-:-:S03]  /*17250*/  ISETP.GE.AND P1, PT, R3, 0x41, PT ;  /* 0x000000410300780c */ /* 0x000fc60003f26270 */
[----:B0-----:R-:W0:Y:S04]  /*17260*/  SHFL.IDX PT, R4, R2, 0x2, 0x1c1f ;  /* 0x005c1f0002047f89 */ /* 0x001e2800000e0000 */
[----:B------:R-:W1:Y:S04]  /*17270*/  SHFL.IDX PT, R6, R7, 0x2, 0x1c1f ;  /* 0x005c1f0007067f89 */ /* 0x000e6800000e0000 */
[----:B------:R-:W2:Y:S04]  /*17280*/  SHFL.IDX PT, R7, R7, 0x3, 0x1c1f ;  /* 0x007c1f0007077f89 */ /* 0x000ea800000e0000 */
[----:B------:R-:W3:Y:S01]  /*17290*/  SHFL.IDX PT, R2, R2, 0x3, 0x1c1f ;  /* 0x007c1f0002027f89 */ /* 0x000ee200000e0000 */
[----:B0-----:R-:W-:-:S05]  /*172a0*/  @P1 LEA R5, P0, R9, R4, 0x1 ;  /* 0x0000000409051211 */ /* 0x001fca00078008ff */
[----:B-1----:R-:W-:Y:S02]  /*172b0*/  @P1 IMAD.X R4, RZ, RZ, R6, P0 ;  /* 0x000000ffff041224 */ /* 0x002fe400000e0606 */
[----:B------:R-:W-:-:S03]  /*172c0*/  @P1 IMAD R6, R8, 0x2, R16 ;  /* 0x0000000208061824 */ /* 0x000fc600078e0210 */
[----:B------:R-:W-:-:S04]  /*172d0*/  @P1 LOP3.LUT R5, R5, R4, RZ, 0x3c, !PT ;  /* 0x0000000405051212 */ /* 0x000fc800078e3cff */
[----:B------:R-:W-:-:S04]  /*172e0*/  @P1 LOP3.LUT R4, R5, R4, RZ, 0x3c, !PT ;  /* 0x0000000405041212 */ /* 0x000fc800078e3cff */
[----:B------:R-:W-:-:S05]  /*172f0*/  @P1 LOP3.LUT R5, R5, R4, RZ, 0x3c, !PT ;  /* 0x0000000405051212 */ /* 0x000fca00078e3cff */
[----:B------:R1:W-:Y:S04]  /*17300*/  @P1 LDGSTS.E.BYPASS.LTC128B.128 [R6+0x16400], desc[UR42][R4.64], !P4 ;  /* 0x1640000004061fae */ /* 0x0003e8000e101d6a */
[----:B------:R1:W-:Y:S04]  /*17310*/  @P1 LDGSTS.E.BYPASS.LTC128B.128 [R6+0x18400], desc[UR42][R4.64+0x40], !P3 ;  /* 0x1840004004061fae */ /* 0x0003e8000d901d6a */
[----:B--23--:R1:W-:Y:S02]  /*17320*/  @P1 LDGSTS.E.BYPASS.LTC128B.128 [R6+0x1a400], desc[UR42][R4.64+0x80], !P2 ;  /* 0x1a40008004061fae */ /* 0x00c3e4000d101d6a */
.L_x_10772:
[----:B------:R-:W-:-:S13]  /*17330*/  ISETP.GE.AND P0, PT, R3, 0x61, PT ;  /* 0x000000610300780c */ /* 0x000fda0003f06270 */
[----:B------:R-:W-:Y:S01]  /*17340*/  @P0 LEA R2, P1, R9, R2, 0x1 ;  /* 0x0000000209020211 */ /* 0x000fe200078208ff */
        /* <DEDUP_REMOVED lines=10> */
.L_x_10641:
[----:B------:R-:W-:Y:S02]  /*173f0*/  PLOP3.LUT P1, PT, P1, P0, PT, 0xa2, 0x0 ;  /* 0x000000000000781c */ /* 0x000fe40000f21472 */
[----:B------:R-:W-:-:S08]  /*17400*/  @P0 R2UR P1, UR4, R0 ;  /* 0x00000000000402ca */ /* 0x000fd00000020000 */
[----:B------:R-:W-:-:S05]  /*17410*/  @P0 PLOP3.LUT P0, PT, P1, PT, PT, 0x80, 0x0 ;  /* 0x000000000000081c */ /* 0x000fca0000f0f070 */
[----:B------:R-:W-:Y:S01]  /*17420*/  @!P1 SYNCS.ARRIVE.TRANS64.RED.A0T1 RZ, [UR4+0x2d830], RZ ;  /* 0x02d830ffffff99a7 */ /* 0x000fe20008200404 */
[----:B------:R-:W-:Y:S07]  /*17430*/  @!P1 ARRIVES.LDGSTSBAR.64.TRANSCNT [UR4+0x2d830] ;  /* 0x02d83000ff0099b0 */ /* 0x000fee0008000a84 */
[----:B------:R-:W-:Y:S05]  /*17440*/  @P0 BRA.U.ANY `(.L_x_10641) ;  /* 0xfffffffd00e80947 */ /* 0x000fea000393ffff */
[----:B------:R-:W-:Y:S01]  /*17450*/  NOP ;  /* 0x0000000000007918 */ /* 0x000fe20000000000 */
[----:B--2---:R-:W-:-:S05]  /*17460*/  IMAD.U32 R2, RZ, RZ, UR38 ;  /* 0x00000026ff027e24 */ /* 0x004fca000f8e00ff */
[----:B------:R-:W-:-:S13]  /*17470*/  ISETP.NE.AND P2, PT, R2, 0x3, PT ;  /* 0x000000030200780c */ /* 0x000fda0003f45270 */
[----:B------:R-:W-:Y:S05]  /*17480*/  @!P2 BRA `(.L_x_10642) ;  /* 0x000000000004a947 */ /* 0x000fea0003800000 */
[----:B------:R-:W-:Y:S01]  /*17490*/  BPT.TRAP 0x1 ;  /* 0x000000040000795c */ /* 0x000fe20000300000 */
.L_x_10642:
[----:B01----:R0:W5:Y:S01]  /*174a0*/  LDL.LU R4, [R1+0x34] ;  /* 0x0000340001047983 */ /* 0x0031620000300800 */
[----:B------:R0:W-:Y:S03]  /*174b0*/  SYNCS.ARRIVE.TRANS64.A1T0 RZ, [R0+URZ+0x2d830], RZ ;  /* 0x02d830ff00ff79a7 */ /* 0x0001e6000810003f */
[----:B------:R0:W5:Y:S04]  /*174c0*/  LDL.LU R6, [R1+0x8] ;  /* 0x0000080001067983 */ /* 0x0001680000300800 */
[----:B------:R0:W5:Y:S02]  /*174d0*/  LDL.LU R3, [R1+0x44] ;  /* 0x0000440001037983 */ /* 0x0001640000300800 */
[----:B------:R-:W-:Y:S05]  /*174e0*/  WARPSYNC.ALL ;  /* 0x0000000000007948 */ /* 0x000fea0003800000 */
[----:B------:R-:W-:Y:S01]  /*174f0*/  ULDC.64 UR4, c[0x0][0x298] ;  /* 0x0000a60000047ab9 */ /* 0x000fe20000000a00 */
[----:B------:R-:W-:Y:S01]  /*17500*/  ULDC.64 UR6, c[0x0][0xa00] ;  /* 0x0002800000067ab9 */ /* 0x000fe20000000a00 */
[----:B0-----:R-:W-:Y:S01]  /*17510*/  IADD3 R0, R16, 0xc400, RZ ;  /* 0x0000c40010007810 */ /* 0x001fe20007ffe0ff */
[----:B------:R-:W-:Y:S01]  /*17520*/  BSSY B6, `(.L_x_10643) ;  /* 0x0000020000067945 */ /* 0x000fe20003800000 */
[----:B------:R-:W-:Y:S01]  /*17530*/  BAR.SYNC.DEFER_BLOCKING 0x8, 0x200 ;  /* 0x0208000000007b1d */ /* 0x000fe20000010000 */
[----:B------:R-:W-:-:S02]  /*17540*/  ISETP.NE.U32.AND P0, PT, RZ, UR6, PT ;  /* 0x00000006ff007c0c */ /* 0x000fc4000bf05070 */
[----:B------:R-:W-:Y:S02]  /*17550*/  LOP3.LUT P1, RZ, R0, 0x1bf, RZ, 0xc0, !PT ;  /* 0x000001bf00ff7812 */ /* 0x000fe4000782c0ff */
[----:B------:R-:W-:Y:S02]  /*17560*/  ISETP.NE.AND.EX P0, PT, RZ, UR7, PT, P0 ;  /* 0x00000007ff007c0c */ /* 0x000fe4000bf05300 */
[----:B-----5:R-:W-:Y:S02]  /*17570*/  SHF.R.S32.HI R2, RZ, 0x1f, R4 ;  /* 0x0000001fff027819 */ /* 0x020fe40000011404 */
[----:B------:R-:W-:-:S03]  /*17580*/  SEL R26, R6, RZ, !P0 ;  /* 0x000000ff061a7207 */ /* 0x000fc60004000000 */
[----:B------:R-:W-:-:S04]  /*17590*/  IMAD R2, R2, UR4, RZ ;  /* 0x0000000402027c24 */ /* 0x000fc8000f8e02ff */
[C---:B------:R-:W-:Y:S01]  /*175a0*/  IMAD R0, R4.reuse, UR5, R2 ;  /* 0x0000000504007c24 */ /* 0x040fe2000f8e0202 */
[----:B------:R-:W-:Y:S01]  /*175b0*/  SEL R2, R3, RZ, !P0 ;  /* 0x000000ff03027207 */ /* 0x000fe20004000000 */
        /* <DEDUP_REMOVED lines=22> */
.L_x_10644:
[----:B------:R-:W-:Y:S05]  /*17720*/  BSYNC B6 ;  /* 0x0000000000067941 */ /* 0x000fea0003800000 */
.L_x_10643:
[----:B0-----:R-:W2:Y:S01]  /*17730*/  LDL.LU R2, [R1+0x8] ;  /* 0x0000080001027983 */ /* 0x001ea20000300800 */
[----:B------:R-:W0:Y:S01]  /*17740*/  LDC R9, c[0x0][0x448] ;  /* 0x00011200ff097b82 */ /* 0x000e220000000800 */
[----:B------:R-:W-:Y:S01]  /*17750*/  ULDC.64 UR4, c[0x0][0x2d8] ;  /* 0x0000b60000047ab9 */ /* 0x000fe20000000a00 */
[----:B------:R-:W-:Y:S01]  /*17760*/  ULDC.64 UR6, c[0x0][0x2e0] ;  /* 0x0000b80000067ab9 */ /* 0x000fe20000000a00 */
[----:B------:R-:W3:Y:S01]  /*17770*/  LDL.LU.64 R20, [R1+0x38] ;  /* 0x0000380001147983 */ /* 0x000ee20000300a00 */
[----:B------:R-:W-:-:S03]  /*17780*/  ULDC.64 UR8, c[0x0][0x280] ;  /* 0x0000a00000087ab9 */ /* 0x000fc60000000a00 */
[----:B------:R-:W4:Y:S01]  /*17790*/  LDL.LU R0, [R1+0x34] ;  /* 0x0000340001007983 */ /* 0x000f220000300800 */
[----:B0-----:R-:W-:-:S13]  /*177a0*/  ISETP.NE.AND P0, PT, R9, 0x1, PT ;  /* 0x000000010900780c */ /* 0x001fda0003f05270 */
[----:B------:R-:W0:Y:S08]  /*177b0*/  @P0 LDC R5, c[0x0][0x44c] ;  /* 0x00011300ff050b82 */ /* 0x000e300000000800 */
[----:B------:R-:W1:Y:S08]  /*177c0*/  @P0 LDC R6, c[0x0][0x450] ;  /* 0x00011400ff060b82 */ /* 0x000e700000000800 */
[----:B------:R-:W1:Y:S01]  /*177d0*/  @P0 LDC R8, c[0x0][0x450] ;  /* 0x00011400ff080b82 */ /* 0x000e620000000800 */
[----:B--2---:R-:W-:Y:S01]  /*177e0*/  IMAD.MOV.U32 R3, RZ, RZ, R2 ;  /* 0x000000ffff037224 */ /* 0x004fe200078e0002 */
[----:B---3--:R-:W-:Y:S01]  /*177f0*/  MOV R2, R20 ;  /* 0x0000001400027202 */ /* 0x008fe20000000f00 */
[----:B------:R-:W2:Y:S01]  /*17800*/  S2R R21, SR_TID.X ;  /* 0x0000000000157919 */ /* 0x000ea20000002100 */
[----:B----4-:R-:W-:Y:S01]  /*17810*/  IMAD R0, R0, UR6, RZ ;  /* 0x0000000600007c24 */ /* 0x010fe2000f8e02ff */
[----:B------:R-:W3:Y:S02]  /*17820*/  S2R R20, SR_TID.X ;  /* 0x0000000000147919 */ /* 0x000ee40000002100 */
[----:B------:R-:W-:-:S04]  /*17830*/  IMAD.WIDE.U32 R2, R17, UR4, R2 ;  /* 0x0000000411027c25 */ /* 0x000fc8000f8e0002 */
[----:B------:R-:W-:Y:S01]  /*17840*/  IMAD R3, R17, UR5, R3 ;  /* 0x0000000511037c24 */ /* 0x000fe2000f8e0203 */
[----:B------:R-:W-:Y:S01]  /*17850*/  ULDC.64 UR4, c[0x0][0x2d0] ;  /* 0x0000b40000047ab9 */ /* 0x000fe20000000a00 */
[C---:B------:R-:W-:Y:S02]  /*17860*/  IMAD R0, R26.reuse, UR7, R0 ;  /* 0x000000071a007c24 */ /* 0x040fe4000f8e0200 */
[----:B------:R-:W-:Y:S01]  /*17870*/  IMAD.WIDE.U32 R2, R26, UR6, R2 ;  /* 0x000000061a027c25 */ /* 0x000fe2000f8e0002 */
[----:B------:R-:W-:-:S03]  /*17880*/  ULDC.64 UR6, c[0x0][0x2c8] ;  /* 0x0000b20000067ab9 */ /* 0x000fc60000000a00 */
[----:B------:R-:W-:Y:S02]  /*17890*/  IMAD.IADD R3, R3, 0x1, R0 ;  /* 0x0000000103037824 */ /* 0x000fe400078e0200 */
[----:B--2---:R-:W-:Y:S01]  /*178a0*/  IMAD.SHL.U32 R21, R21, 0x20, RZ ;  /* 0x0000002015157824 */ /* 0x004fe200078e00ff */
[----:B---3--:R-:W-:-:S04]  /*178b0*/  LOP3.LUT R20, R20, 0x7f, RZ, 0xc0, !PT ;  /* 0x0000007f14147812 */ /* 0x008fc800078ec0ff */
[----:B------:R-:W-:Y:S02]  /*178c0*/  LOP3.LUT R21, R21, 0x60, RZ, 0xc0, !PT ;  /* 0x0000006015157812 */ /* 0x000fe400078ec0ff */
[----:B------:R-:W-:-:S04]  /*178d0*/  SHF.R.U32.HI R20, RZ, 0x2, R20 ;  /* 0x00000002ff147819 */ /* 0x000fc80000011614 */
[----:B------:R-:W-:Y:S02]  /*178e0*/  LOP3.LUT R20, R20, R21, RZ, 0xfc, !PT ;  /* 0x0000001514147212 */ /* 0x000fe400078efcff */
[----:B------:R2:W5:Y:S03]  /*178f0*/  LDL R21, [R1+0x48] ;  /* 0x0000480001157983 */ /* 0x0005660000100800 */
[----:B------:R-:W-:-:S04]  /*17900*/  IMAD R0, R25, 0xc0, R20 ;  /* 0x000000c019007824 */ /* 0x000fc800078e0214 */
[----:B0-----:R-:W-:-:S04]  /*17910*/  @P0 IMAD.HI.U32 R5, R0, R5, RZ ;  /* 0x0000000500050227 */ /* 0x001fc800078e00ff */
[----:B------:R-:W-:Y:S01]  /*17920*/  IMAD.MOV.U32 R4, RZ, RZ, R0 ;  /* 0x000000ffff047224 */ /* 0x000fe200078e0000 */
[----:B-1----:R-:W-:-:S04]  /*17930*/  @P0 SHF.R.U32.HI R4, RZ, R6, R5 ;  /* 0x00000006ff040219 */ /* 0x002fc80000011605 */
[--C-:B------:R-:W-:Y:S01]  /*17940*/  SHF.R.S32.HI R5, RZ, 0x1f, R4.reuse ;  /* 0x0000001fff057819 */ /* 0x100fe20000011404 */
[----:B------:R-:W-:-:S04]  /*17950*/  IMAD.MOV R7, RZ, RZ, -R4 ;  /* 0x000000ffff077224 */ /* 0x000fc800078e0a04 */
[----:B------:R-:W-:-:S04]  /*17960*/  IMAD R5, R5, UR4, RZ ;  /* 0x0000000405057c24 */ /* 0x000fc8000f8e02ff */
[C---:B------:R-:W-:Y:S02]  /*17970*/  IMAD R6, R4.reuse, UR5, R5 ;  /* 0x0000000504067c24 */ /* 0x040fe4000f8e0205 */
[----:B------:R-:W-:-:S04]  /*17980*/  IMAD.WIDE.U32 R4, R4, UR4, R2 ;  /* 0x0000000404047c25 */ /* 0x000fc8000f8e0002 */
[----:B------:R-:W-:Y:S02]  /*17990*/  IMAD.IADD R5, R5, 0x1, R6 ;  /* 0x0000000105057824 */ /* 0x000fe400078e0206 */
[----:B------:R-:W-:-:S05]  /*179a0*/  IMAD R6, R9, R7, R0 ;  /* 0x0000000709067224 */ /* 0x000fca00078e0200 */
[----:B------:R-:W-:Y:S01]  /*179b0*/  SHF.R.S32.HI R7, RZ, 0x1f, R6 ;  /* 0x0000001fff077819 */ /* 0x000fe20000011406 */
[----:B------:R-:W-:-:S04]  /*179c0*/  IMAD.WIDE.U32 R4, R6, UR6, R4 ;  /* 0x0000000606047c25 */ /* 0x000fc8000f8e0004 */
[----:B------:R-:W-:-:S04]  /*179d0*/  IMAD R7, R7, UR6, RZ ;  /* 0x0000000607077c24 */ /* 0x000fc8000f8e02ff */
[----:B------:R-:W-:Y:S02]  /*179e0*/  IMAD R6, R6, UR7, R7 ;  /* 0x0000000706067c24 */ /* 0x000fe4000f8e0207 */
[----:B------:R-:W0:Y:S01]  /*179f0*/  @P0 LDC R7, c[0x0][0x44c] ;  /* 0x00011300ff070b82 */ /* 0x000e220000000800 */
[----:B------:R-:W-:Y:S02]  /*17a00*/  VIADD R0, R0, 0x80 ;  /* 0x0000008000007836 */ /* 0x000fe40000000000 */
[----:B------:R-:W-:Y:S02]  /*17a10*/  IADD3 R6, R5, R6, RZ ;  /* 0x0000000605067210 */ /* 0x000fe40007ffe0ff */
[----:B------:R-:W-:-:S04]  /*17a20*/  LEA R5, P1, R4, UR8, 0x1 ;  /* 0x0000000804057c11 */ /* 0x000fc8000f8208ff */
[----:B------:R-:W-:Y:S01]  /*17a30*/  LEA.HI.X R4, R4, UR9, R6, 0x1, P1 ;  /* 0x0000000904047c11 */ /* 0x000fe200088f0c06 */
[----:B------:R-:W-:Y:S02]  /*17a40*/  IMAD.MOV.U32 R6, RZ, RZ, R0 ;  /* 0x000000ffff067224 */ /* 0x000fe400078e0000 */
[----:B0-----:R-:W-:-:S05]  /*17a50*/  @P0 IMAD.HI.U32 R7, R0, R7, RZ ;  /* 0x0000000700070227 */ /* 0x001fca00078e00ff */
[----:B------:R-:W-:Y:S02]  /*17a60*/  @P0 SHF.R.U32.HI R6, RZ, R8, R7 ;  /* 0x00000008ff060219 */ /* 0x000fe40000011607 */
[----:B------:R2:W5:Y:S01]  /*17a70*/  LDL R8, [R1+0x30] ;  /* 0x0000300001087983 */ /* 0x0005620000100800 */
[----:B------:R-:W0:Y:S02]  /*17a80*/  S2R R13, SR_TID.X ;  /* 0x00000000000d7919 */ /* 0x000e240000002100 */
[----:B------:R-:W-:-:S04]  /*17a90*/  IMAD.MOV R7, RZ, RZ, -R6 ;  /* 0x000000ffff077224 */ /* 0x000fc800078e0a06 */
[----:B------:R-:W-:Y:S01]  /*17aa0*/  IMAD R0, R9, R7, R0 ;  /* 0x0000000709007224 */ /* 0x000fe200078e0200 */
[----:B------:R-:W-:Y:S01]  /*17ab0*/  SHF.R.S32.HI R7, RZ, 0x1f, R6 ;  /* 0x0000001fff077819 */ /* 0x000fe20000011406 */
[----:B------:R-:W-:-:S04]  /*17ac0*/  IMAD.WIDE.U32 R2, R6, UR4, R2 ;  /* 0x0000000406027c25 */ /* 0x000fc8000f8e0002 */
[----:B------:R-:W-:Y:S01]  /*17ad0*/  IMAD R7, R7, UR4, RZ ;  /* 0x0000000407077c24 */ /* 0x000fe2000f8e02ff */
[----:B------:R-:W-:-:S03]  /*17ae0*/  ULDC UR4, c[0x0][0x2b8] ;  /* 0x0000ae0000047ab9 */ /* 0x000fc60000000800 */
[----:B------:R-:W-:Y:S01]  /*17af0*/  IMAD R7, R6, UR5, R7 ;  /* 0x0000000506077c24 */ /* 0x000fe2000f8e0207 */
[----:B------:R-:W-:-:S03]  /*17b00*/  SHF.R.S32.HI R6, RZ, 0x1f, R0 ;  /* 0x0000001fff067819 */ /* 0x000fc60000011400 */
[----:B------:R-:W-:Y:S02]  /*17b10*/  IMAD.IADD R3, R3, 0x1, R7 ;  /* 0x0000000103037824 */ /* 0x000fe400078e0207 */
[----:B------:R-:W-:Y:S02]  /*17b20*/  IMAD R6, R6, UR6, RZ ;  /* 0x0000000606067c24 */ /* 0x000fe4000f8e02ff */
[----:B------:R-:W-:-:S04]  /*17b30*/  IMAD.WIDE.U32 R2, R0, UR6, R2 ;  /* 0x0000000600027c25 */ /* 0x000fc8000f8e0002 */
[----:B------:R-:W-:Y:S02]  /*17b40*/  IMAD R6, R0, UR7, R6 ;  /* 0x0000000700067c24 */ /* 0x000fe4000f8e0206 */
[C---:B0-----:R-:W-:Y:S01]  /*17b50*/  IMAD.SHL.U32 R11, R13.reuse, 0x8, RZ ;  /* 0x000000080d0b7824 */ /* 0x041fe200078e00ff */
[----:B------:R-:W-:Y:S01]  /*17b60*/  SHF.L.U32 R10, R13, 0x3, RZ ;  /* 0x000000030d0a7819 */ /* 0x000fe200000006ff */
[----:B------:R-:W-:-:S03]  /*17b70*/  IMAD.IADD R6, R3, 0x1, R6 ;  /* 0x0000000103067824 */ /* 0x000fc600078e0206 */
[----:B------:R-:W-:Y:S02]  /*17b80*/  LOP3.LUT R11, R11, 0x18, RZ, 0xc0, !PT ;  /* 0x000000180b0b7812 */ /* 0x000fe400078ec0ff */
[----:B------:R-:W-:Y:S02]  /*17b90*/  LEA R7, P0, R2, UR8, 0x1 ;  /* 0x0000000802077c11 */ /* 0x000fe4000f8008ff */
[C---:B------:R-:W-:Y:S02]  /*17ba0*/  LOP3.LUT R12, R11.reuse, 0x20, RZ, 0xfc, !PT ;  /* 0x000000200b0c7812 */ /* 0x040fe400078efcff */
[----:B------:R-:W-:Y:S02]  /*17bb0*/  LOP3.LUT R10, R10, 0x18, RZ, 0xc0, !PT ;  /* 0x000000180a0a7812 */ /* 0x000fe400078ec0ff */
[----:B------:R-:W-:Y:S01]  /*17bc0*/  LOP3.LUT R11, R11, 0x40, RZ, 0xfc, !PT ;  /* 0x000000400b0b7812 */ /* 0x000fe200078efcff */
[----:B------:R-:W-:Y:S01]  /*17bd0*/  UMOV UR5, 0xffffffff ;  /* 0xffffffff00057882 */ /* 0x000fe20000000000 */
[----:B------:R-:W-:-:S02]  /*17be0*/  LEA.HI.X R6, R2, UR9, R6, 0x1, P0 ;  /* 0x0000000902067c11 */ /* 0x000fc400080f0c06 */
[----:B------:R-:W-:Y:S02]  /*17bf0*/  LOP3.LUT R20, R13, 0x7f, RZ, 0xc0, !PT ;  /* 0x0000007f0d147812 */ /* 0x000fe400078ec0ff */
[----:B------:R-:W-:Y:S02]  /*17c00*/  ISETP.GE.AND P0, PT, R10, UR4, PT ;  /* 0x000000040a007c0c */ /* 0x000fe4000bf06270 */
[----:B------:R-:W-:Y:S02]  /*17c10*/  ISETP.GE.AND P1, PT, R12, UR4, PT ;  /* 0x000000040c007c0c */ /* 0x000fe4000bf26270 */
[----:B------:R-:W-:Y:S02]  /*17c20*/  ISETP.GE.AND P2, PT, R11, UR4, PT ;  /* 0x000000040b007c0c */ /* 0x000fe4000bf46270 */
[----:B------:R-:W-:Y:S01]  /*17c30*/  SHF.R.U32.HI R20, RZ, 0x2, R20 ;  /* 0x00000002ff147819 */ /* 0x000fe20000011614 */
[----:B--2---:R-:W-:Y:S10]  /*17c40*/  BRA.DIV UR5, `(.L_x_10645) ;  /* 0x0000004605987947 */ /* 0x004ff4000b800000 */
[----:B------:R-:W0:Y:S01]  /*17c50*/  SHFL.IDX PT, R3, R5, RZ, 0x1c1f ;  /* 0x001c1fff05037589 */ /* 0x000e2200000e0000 */
[----:B-----5:R-:W-:Y:S02]  /*17c60*/  IMAD R0, R21, R9, RZ ;  /* 0x0000000915007224 */ /* 0x020fe400078e02ff */
[----:B------:R-:W-:Y:S01]  /*17c70*/  IMAD R25, R25, 0xc0, R20 ;  /* 0x000000c019197824 */ /* 0x000fe200078e0214 */
[----:B------:R-:W1:Y:S04]  /*17c80*/  SHFL.IDX PT, R2, R4, RZ, 0x1c1f ;  /* 0x001c1fff04027589 */ /* 0x000e6800000e0000 */
[----:B------:R-:W-:-:S13]  /*17c90*/  ISETP.GE.AND P3, PT, R25, R0, PT ;  /* 0x000000001900720c */ /* 0x000fda0003f66270 */
[----:B0-----:R-:W-:-:S05]  /*17ca0*/  @!P3 LEA R3, P4, R10, R3, 0x1 ;  /* 0x000000030a03b211 */ /* 0x001fca00078808ff */
[----:B-1----:R-:W-:-:S05]  /*17cb0*/  @!P3 IMAD.X R2, RZ, RZ, R2, P4 ;  /* 0x000000ffff02b224 */ /* 0x002fca00020e0602 */
[----:B------:R-:W-:-:S04]  /*17cc0*/  @!P3 LOP3.LUT R3, R3, R2, RZ, 0x3c, !PT ;  /* 0x000000020303b212 */ /* 0x000fc800078e3cff */
[----:B------:R-:W-:-:S04]  /*17cd0*/  @!P3 LOP3.LUT R2, R3, R2, RZ, 0x3c, !PT ;  /* 0x000000020302b212 */ /* 0x000fc800078e3cff */
[----:B------:R-:W-:-:S05]  /*17ce0*/  @!P3 LOP3.LUT R3, R3, R2, RZ, 0x3c, !PT ;  /* 0x000000020303b212 */ /* 0x000fca00078e3cff */
[----:B------:R-:W-:Y:S01]  /*17cf0*/  @!PT LDS RZ, [RZ] ;  /* 0x00000000fffff984 */ /* 0x000fe20000000800 */
[----:B------:R-:W-:Y:S04]  /*17d00*/  @!P3 LDGSTS.E.BYPASS.LTC128B.128 [R8+0xc400], desc[UR42][R2.64], !P0 ;  /* 0x0c4000000208bfae */ /* 0x000fe8000c101d6a */
[----:B------:R-:W-:Y:S04]  /*17d10*/  @!P3 LDGSTS.E.BYPASS.LTC128B.128 [R8+0xf400], desc[UR42][R2.64+0x40], !P1 ;  /* 0x0f4000400208bfae */ /* 0x000fe8000c901d6a */
[----:B------:R0:W-:Y:S02]  /*17d20*/  @!P3 LDGSTS.E.BYPASS.LTC128B.128 [R8+0x12400], desc[UR42][R2.64+0x80], !P2 ;  /* 0x124000800208bfae */ /* 0x0001e4000d101d6a */
[----:B0-----:R-:W-:-:S02]  /*17d30*/  VIADD R2, R25, 0x20 ;  /* 0x0000002019027836 */ /* 0x001fc40000000000 */
[----:B------:R-:W0:Y:S03]  /*17d40*/  SHFL.IDX PT, R3, R5, 0x1, 0x1c1f ;  /* 0x003c1f0005037f89 */ /* 0x000e2600000e0000 */
[----:B------:R-:W-:Y:S02]  /*17d50*/  ISETP.GE.AND P3, PT, R2, R0, PT ;  /* 0x000000000200720c */ /* 0x000fe40003f66270 */
[----:B------:R-:W1:Y:S11]  /*17d60*/  SHFL.IDX PT, R2, R4, 0x1, 0x1c1f ;  /* 0x003c1f0004027f89 */ /* 0x000e7600000e0000 */
[----:B0-----:R-:W-:-:S05]  /*17d70*/  @!P3 LEA R3, P4, R10, R3, 0x1 ;  /* 0x000000030a03b211 */ /* 0x001fca00078808ff */
[----:B-1----:R-:W-:-:S05]  /*17d80*/  @!P3 IMAD.X R2, RZ, RZ, R2, P4 ;  /* 0x000000ffff02b224 */ /* 0x002fca00020e0602 */
[----:B------:R-:W-:-:S04]  /*17d90*/  @!P3 LOP3.LUT R3, R3, R2, RZ, 0x3c, !PT ;  /* 0x000000020303b212 */ /* 0x000fc800078e3cff */
[----:B------:R-:W-:-:S04]  /*17da0*/  @!P3 LOP3.LUT R2, R3, R2, RZ, 0x3c, !PT ;  /* 0x000000020302b212 */ /* 0x000fc800078e3cff */
[----:B------:R-:W-:-:S05]  /*17db0*/  @!P3 LOP3.LUT R3, R3, R2, RZ, 0x3c, !PT ;  /* 0x000000020303b212 */ /* 0x000fca00078e3cff */
[----:B------:R-:W-:Y:S04]  /*17dc0*/  @!P3 LDGSTS.E.BYPASS.LTC128B.128 [R8+0xcc00], desc[UR42][R2.64], !P0 ;  /* 0x0cc000000208bfae */ /* 0x000fe8000c101d6a */
[----:B------:R-:W-:Y:S04]  /*17dd0*/  @!P3 LDGSTS.E.BYPASS.LTC128B.128 [R8+0xfc00], desc[UR42][R2.64+0x40], !P1 ;  /* 0x0fc000400208bfae */ /* 0x000fe8000c901d6a */
[----:B------:R0:W-:Y:S02]  /*17de0*/  @!P3 LDGSTS.E.BYPASS.LTC128B.128 [R8+0x12c00], desc[UR42][R2.64+0x80], !P2 ;  /* 0x12c000800208bfae */ /* 0x0001e4000d101d6a */
[----:B0-----:R-:W-:-:S02]  /*17df0*/  VIADD R2, R25, 0x40 ;  /* 0x0000004019027836 */ /* 0x001fc40000000000 */
[----:B------:R-:W0:Y:S03]  /*17e00*/  SHFL.IDX PT, R3, R5, 0x2, 0x1c1f ;  /* 0x005c1f0005037f89 */ /* 0x000e2600000e0000 */
[----:B------:R-:W-:Y:S01]  /*17e10*/  ISETP.GE.AND P3, PT, R2, R0, PT ;  /* 0x000000000200720c */ /* 0x000fe20003f66270 */
[----:B------:R-:W-:Y:S04]  /*17e20*/  SHFL.IDX PT, R5, R5, 0x3, 0x1c1f ;  /* 0x007c1f0005057f89 */ /* 0x000fe800000e0000 */
[----:B------:R-:W1:Y:S04]  /*17e30*/  SHFL.IDX PT, R2, R4, 0x2, 0x1c1f ;  /* 0x005c1f0004027f89 */ /* 0x000e6800000e0000 */
[----:B------:R-:W2:Y:S04]  /*17e40*/  SHFL.IDX PT, R4, R4, 0x3, 0x1c1f ;  /* 0x007c1f0004047f89 */ /* 0x000ea800000e0000 */
[----:B0-----:R-:W-:-:S04]  /*17e50*/  @!P3 LEA R3, P4, R10, R3, 0x1 ;  /* 0x000000030a03b211 */ /* 0x001fc800078808ff */
[----:B-1----:R-:W-:-:S04]  /*17e60*/  @!P3 IADD3.X R2, RZ, R2, RZ, P4, !PT ;  /* 0x00000002ff02b210 */ /* 0x002fc800027fe4ff */
[----:B------:R-:W-:-:S04]  /*17e70*/  @!P3 LOP3.LUT R3, R3, R2, RZ, 0x3c, !PT ;  /* 0x000000020303b212 */ /* 0x000fc800078e3cff */
[----:B------:R-:W-:-:S04]  /*17e80*/  @!P3 LOP3.LUT R2, R3, R2, RZ, 0x3c, !PT ;  /* 0x000000020302b212 */ /* 0x000fc800078e3cff */
[----:B------:R-:W-:-:S05]  /*17e90*/  @!P3 LOP3.LUT R3, R3, R2, RZ, 0x3c, !PT ;  /* 0x000000020303b212 */ /* 0x000fca00078e3cff */
[----:B------:R-:W-:Y:S04]  /*17ea0*/  @!P3 LDGSTS.E.BYPASS.LTC128B.128 [R8+0xd400], desc[UR42][R2.64], !P0 ;  /* 0x0d4000000208bfae */ /* 0x000fe8000c101d6a */
[----:B------:R-:W-:Y:S04]  /*17eb0*/  @!P3 LDGSTS.E.BYPASS.LTC128B.128 [R8+0x10400], desc[UR42][R2.64+0x40], !P1 ;  /* 0x104000400208bfae */ /* 0x000fe8000c901d6a */
[----:B------:R0:W-:Y:S02]  /*17ec0*/  @!P3 LDGSTS.E.BYPASS.LTC128B.128 [R8+0x13400], desc[UR42][R2.64+0x80], !P2 ;  /* 0x134000800208bfae */ /* 0x0001e4000d101d6a */
[----:B0-----:R-:W-:-:S05]  /*17ed0*/  VIADD R2, R25, 0x60 ;  /* 0x0000006019027836 */ /* 0x001fca0000000000 */
[----:B------:R-:W-:-:S13]  /*17ee0*/  ISETP.GE.AND P3, PT, R2, R0, PT ;  /* 0x000000000200720c */ /* 0x000fda0003f66270 */
[----:B------:R-:W-:-:S05]  /*17ef0*/  @!P3 LEA R2, P4, R10, R5, 0x1 ;  /* 0x000000050a02b211 */ /* 0x000fca00078808ff */
[----:B--2---:R-:W-:Y:S02]  /*17f00*/  @!P3 IMAD.X R3, RZ, RZ, R4, P4 ;  /* 0x000000ffff03b224 */ /* 0x004fe400020e0604 */
[----:B------:R-:W-:-:S03]  /*17f10*/  VIADD R4, R25, 0x80 ;  /* 0x0000008019047836 */ /* 0x000fc60000000000 */
[----:B------:R-:W-:Y:S04]  /*17f20*/  @!P3 LDGSTS.E.BYPASS.LTC128B.128 [R8+0xdc00], desc[UR42][R2.64], !P0 ;  /* 0x0dc000000208bfae */ /* 0x000fe8000c101d6a */
[----:B------:R-:W-:Y:S04]  /*17f30*/  @!P3 LDGSTS.E.BYPASS.LTC128B.128 [R8+0x10c00], desc[UR42][R2.64+0x40], !P1 ;  /* 0x10c000400208bfae */ /* 0x000fe8000c901d6a */
[----:B------:R0:W-:Y:S01]  /*17f40*/  @!P3 LDGSTS.E.BYPASS.LTC128B.128 [R8+0x13c00], desc[UR42][R2.64+0x80], !P2 ;  /* 0x13c000800208bfae */ /* 0x0001e2000d101d6a */
[----:B------:R-:W-:-:S03]  /*17f50*/  ISETP.GE.AND P3, PT, R4, R0, PT ;  /* 0x000000000400720c */ /* 0x000fc60003f66270 */
[----:B0-----:R-:W0:Y:S04]  /*17f60*/  SHFL.IDX PT, R3, R7, RZ, 0x1c1f ;  /* 0x001c1fff07037589 */ /* 0x001e2800000e0000 */
[----:B------:R-:W1:Y:S04]  /*17f70*/  SHFL.IDX PT, R2, R6, RZ, 0x1c1f ;  /* 0x001c1fff06027589 */ /* 0x000e6800000e0000 */
[----:B------:R-:W2:Y:S02]  /*17f80*/  SHFL.IDX PT, R6, R6, 0x1, 0x1c1f ;  /* 0x003c1f0006067f89 */ /* 0x000ea400000e0000 */
[----:B0-----:R-:W-:-:S05]  /*17f90*/  @!P3 LEA R3, P4, R10, R3, 0x1 ;  /* 0x000000030a03b211 */ /* 0x001fca00078808ff */
[----:B-1----:R-:W-:-:S05]  /*17fa0*/  @!P3 IMAD.X R2, RZ, RZ, R2, P4 ;  /* 0x000000ffff02b224 */ /* 0x002fca00020e0602 */
[----:B------:R-:W-:-:S04]  /*17fb0*/  @!P3 LOP3.LUT R3, R3, R2, RZ, 0x3c, !PT ;  /* 0x000000020303b212 */ /* 0x000fc800078e3cff */
[----:B------:R-:W-:-:S04]  /*17fc0*/  @!P3 LOP3.LUT R2, R3, R2, RZ, 0x3c, !PT ;  /* 0x000000020302b212 */ /* 0x000fc800078e3cff */
[----:B------:R-:W-:-:S05]  /*17fd0*/  @!P3 LOP3.LUT R3, R3, R2, RZ, 0x3c, !PT ;  /* 0x000000020303b212 */ /* 0x000fca00078e3cff */
[----:B------:R-:W-:Y:S04]  /*17fe0*/  @!P3 LDGSTS.E.BYPASS.LTC128B.128 [R8+0xe400], desc[UR42][R2.64], !P0 ;  /* 0x0e4000000208bfae */ /* 0x000fe8000c101d6a */
[----:B------:R-:W-:Y:S04]  /*17ff0*/  @!P3 LDGSTS.E.BYPASS.LTC128B.128 [R8+0x11400], desc[UR42][R2.64+0x40], !P1 ;  /* 0x114000400208bfae */ /* 0x000fe8000c901d6a */
[----:B------:R0:W-:Y:S04]  /*18000*/  @!P3 LDGSTS.E.BYPASS.LTC128B.128 [R8+0x14400], desc[UR42][R2.64+0x80], !P2 ;  /* 0x144000800208bfae */ /* 0x0001e8000d101d6a */
[----:B0-2---:R0:W1:Y:S02]  /*18010*/  SHFL.IDX PT, R2, R7, 0x1, 0x1c1f ;  /* 0x003c1f0007027f89 */ /* 0x00506400000e0000 */
.L_x_10785:
[----:B------:R-:W-:-:S05]  /*18020*/  VIADD R25, R25, 0xa0 ;  /* 0x000000a019197836 */ /* 0x000fca0000000000 */
[----:B------:R-:W-:-:S13]  /*18030*/  ISETP.GE.AND P3, PT, R25, R0, PT ;  /* 0x000000001900720c */ /* 0x000fda0003f66270 */
[----:B-1----:R-:W-:-:S04]  /*18040*/  @!P3 LEA R2, P4, R10, R2, 0x1 ;  /* 0x000000020a02b211 */ /* 0x002fc800078808ff */
[----:B------:R-:W-:-:S05]  /*18050*/  @!P3 IADD3.X R3, RZ, R6, RZ, P4, !PT ;  /* 0x00000006ff03b210 */ /* 0x000fca00027fe4ff */
[----:B------:R-:W-:Y:S01]  /*18060*/  @!PT LDS RZ, [RZ] ;  /* 0x00000000fffff984 */ /* 0x000fe20000000800 */
[----:B------:R-:W-:Y:S01]  /*18070*/  @!PT LDS RZ, [RZ] ;  /* 0x00000000fffff984 */ /* 0x000fe20000000800 */
[----:B------:R-:W-:Y:S01]  /*18080*/  @!PT LDS RZ, [RZ] ;  /* 0x00000000fffff984 */ /* 0x000fe20000000800 */
[----:B------:R1:W-:Y:S01]  /*18090*/  @!P3 LDGSTS.E.BYPASS.LTC128B.128 [R8+0xec00], desc[UR42][R2.64], !P0 ;  /* 0x0ec000000208bfae */ /* 0x0003e2000c101d6a */
[----:B------:R-:W-:-:S03]  /*180a0*/  PLOP3.LUT P0, PT, PT, PT, PT, 0x80, 0x0 ;  /* 0x000000000000781c */ /* 0x000fc60003f0f070 */
[----:B------:R1:W-:Y:S04]  /*180b0*/  @!P3 LDGSTS.E.BYPASS.LTC128B.128 [R8+0x11c00], desc[UR42][R2.64+0x40], !P1 ;  /* 0x11c000400208bfae */ /* 0x0003e8000c901d6a */
[----:B------:R1:W-:Y:S01]  /*180c0*/  @!P3 LDGSTS.E.BYPASS.LTC128B.128 [R8+0x14c00], desc[UR42][R2.64+0x80], !P2 ;  /* 0x14c000800208bfae */ /* 0x0003e2000d101d6a */
[----:B------:R-:W-:-:S05]  /*180d0*/  NOP ;  /* 0x0000000000007918 */ /* 0x000fca0000000000 */
.L_x_10646:
        /* <DEDUP_REMOVED lines=18> */
.L_x_10786:
[----:B------:R-:W-:Y:S05]  /*18200*/  BSYNC B0 ;  /* 0x0000000000007941 */ /* 0x000fea0003800000 */
.L_x_10647:
[----:B------:R-:W1:Y:S04]  /*18210*/  LDL.LU R3, [R1+0x40] ;  /* 0x0000400001037983 */ /* 0x000e680000300800 */
[----:B------:R-:W2:Y:S01]  /*18220*/  LDL R2, [R1+0x24] ;  /* 0x0000240001027983 */ /* 0x000ea20000100800 */
[----:B------:R-:W-:Y:S01]  /*18230*/  BSSY B0, `(.L_x_10649) ;  /* 0x00000f1000007945 */ /* 0x000fe20003800000 */
[----:B-1----:R-:W-:-:S05]  /*18240*/  VIADD R0, R3, 0xfffffffe ;  /* 0xfffffffe03007836 */ /* 0x002fca0000000000 */
[----:B--2---:R-:W-:-:S13]  /*18250*/  ISETP.GE.AND P0, PT, R0, R2, PT ;  /* 0x000000020000720c */ /* 0x004fda0003f06270 */
[----:B------:R-:W-:Y:S05]  /*18260*/  @!P0 BRA `(.L_x_10650) ;  /* 0x0000000c00b48947 */ /* 0x000fea0003800000 */
[----:B------:R-:W1:Y:S01]  /*18270*/  S2R R2, SR_TID.X ;  /* 0x0000000000027919 */ /* 0x000e620000002100 */
[----:B------:R-:W-:Y:S01]  /*18280*/  ULDC UR4, c[0x0][0x2f4] ;  /* 0x0000bd0000047ab9 */ /* 0x000fe20000000800 */
[----:B------:R2:W5:Y:S04]  /*18290*/  LDL.LU R20, [R1] ;  /* 0x0000000001147983 */ /* 0x0005680000300800 */
[----:B------:R2:W-:Y:S01]  /*182a0*/  STL [R1+0x8], R23 ;  /* 0x0000081701007387 */ /* 0x0005e20000100800 */
[----:B------:R-:W-:Y:S02]  /*182b0*/  IMAD.MOV.U32 R10, RZ, RZ, R28 ;  /* 0x000000ffff0a7224 */ /* 0x000fe400078e001c */
[----:B-1----:R-:W-:-:S05]  /*182c0*/  IMAD.SHL.U32 R4, R2, 0x8, RZ ;  /* 0x0000000802047824 */ /* 0x002fca00078e00ff */
[----:B------:R-:W-:-:S04]  /*182d0*/  LOP3.LUT R4, R4, 0x18, RZ, 0xc0, !PT ;  /* 0x0000001804047812 */ /* 0x000fc800078ec0ff */
[C---:B------:R-:W-:Y:S02]  /*182e0*/  LOP3.LUT R3, R4.reuse, 0x20, RZ, 0xfc, !PT ;  /* 0x0000002004037812 */ /* 0x040fe400078efcff */
[C---:B------:R-:W-:Y:S02]  /*182f0*/  LOP3.LUT R2, R4.reuse, 0x40, RZ, 0xfc, !PT ;  /* 0x0000004004027812 */ /* 0x040fe400078efcff */
[----:B------:R-:W-:Y:S02]  /*18300*/  ISETP.GE.AND P3, PT, R4, UR4, PT ;  /* 0x0000000404007c0c */ /* 0x000fe4000bf66270 */
[----:B------:R-:W-:Y:S02]  /*18310*/  ISETP.GE.AND P2, PT, R3, UR4, PT ;  /* 0x0000000403007c0c */ /* 0x000fe4000bf46270 */
[----:B--2---:R-:W-:-:S13]  /*18320*/  ISETP.GE.AND P1, PT, R2, UR4, PT ;  /* 0x0000000402007c0c */ /* 0x004fda000bf26270 */
.L_x_10663:
[----:B------:R-:W2:Y:S01]  /*18330*/  LDL R8, [R1+0x28] ;  /* 0x0000280001087983 */ /* 0x000ea20000100800 */
[----:B------:R-:W1:Y:S03]  /*18340*/  LDC R9, c[0x0][0x430] ;  /* 0x00010c00ff097b82 */ /* 0x000e660000000800 */
[----:B0-----:R-:W3:Y:S04]  /*18350*/  LDL R7, [R1+0x2c] ;  /* 0x00002c0001077983 */ /* 0x001ee80000100800 */
[----:B------:R-:W4:Y:S01]  /*18360*/  LDL R6, [R1+0xc] ;  /* 0x00000c0001067983 */ /* 0x000f220000100800 */
[----:B------:R-:W0:Y:S01]  /*18370*/  S2R R2, SR_TID.X ;  /* 0x0000000000027919 */ /* 0x000e220000002100 */
[----:B-1----:R-:W-:-:S13]  /*18380*/  ISETP.NE.AND P0, PT, R9, 0x1, PT ;  /* 0x000000010900780c */ /* 0x002fda0003f05270 */
[----:B------:R-:W1:Y:S01]  /*18390*/  @P0 LDC R5, c[0x0][0x434] ;  /* 0x00010d00ff050b82 */ /* 0x000e620000000800 */
[----:B0-----:R-:W-:-:S04]  /*183a0*/  LOP3.LUT R3, R2, 0x7f, RZ, 0xc0, !PT ;  /* 0x0000007f02037812 */ /* 0x001fc800078ec0ff */
[----:B------:R-:W-:-:S03]  /*183b0*/  SHF.R.U32.HI R4, RZ, 0x2, R3 ;  /* 0x00000002ff047819 */ /* 0x000fc60000011603 */
[----:B------:R-:W0:Y:S01]  /*183c0*/  @P0 LDC R3, c[0x0][0x438] ;  /* 0x00010e00ff030b82 */ /* 0x000e220000000800 */
[----:B------:R-:W-:Y:S01]  /*183d0*/  SHF.L.U32 R2, R2, 0x5, RZ ;  /* 0x0000000502027819 */ /* 0x000fe200000006ff */
[----:B------:R-:W-:-:S03]  /*183e0*/  IMAD R4, R0, 0x80, R4 ;  /* 0x0000008000047824 */ /* 0x000fc600078e0204 */
[----:B------:R-:W-:Y:S01]  /*183f0*/  LOP3.LUT R2, R2, 0x60, RZ, 0xc0, !PT ;  /* 0x0000006002027812 */ /* 0x000fe200078ec0ff */
[----:B------:R-:W-:Y:S05]  /*18400*/  YIELD ;  /* 0x0000000000007946 */ /* 0x000fea0003800000 */
[----:B------:R-:W-:Y:S01]  /*18410*/  ULDC.64 UR4, c[0x0][0x428] ;  /* 0x00010a0000047ab9 */ /* 0x000fe20000000a00 */
[----:B--2---:R-:W-:-:S05]  /*18420*/  IADD3 R4, R2, R4, R8 ;  /* 0x0000000402047210 */ /* 0x004fca0007ffe008 */
[----:B-1----:R-:W-:-:S04]  /*18430*/  @P0 IMAD.HI.U32 R5, R4, R5, RZ ;  /* 0x0000000504050227 */ /* 0x002fc800078e00ff */
[----:B------:R-:W-:Y:S01]  /*18440*/  IMAD.MOV.U32 R2, RZ, RZ, R4 ;  /* 0x000000ffff027224 */ /* 0x000fe200078e0004 */
[----:B0-----:R-:W-:-:S05]  /*18450*/  @P0 SHF.R.U32.HI R2, RZ, R3, R5 ;  /* 0x00000003ff020219 */ /* 0x001fca0000011605 */
[----:B------:R-:W-:-:S04]  /*18460*/  IMAD.MOV R3, RZ, RZ, -R2 ;  /* 0x000000ffff037224 */ /* 0x000fc800078e0a02 */
[----:B------:R-:W-:Y:S01]  /*18470*/  IMAD R9, R9, R3, R4 ;  /* 0x0000000309097224 */ /* 0x000fe200078e0204 */
[----:B------:R-:W-:Y:S01]  /*18480*/  SHF.R.S32.HI R3, RZ, 0x1f, R2 ;  /* 0x0000001fff037819 */ /* 0x000fe20000011402 */
[----:B---3--:R-:W-:-:S04]  /*18490*/  IMAD R4, R7, UR4, RZ ;  /* 0x0000000407047c24 */ /* 0x008fc8000f8e02ff */
[C---:B----4-:R-:W-:Y:S02]  /*184a0*/  IMAD R4, R6.reuse, UR5, R4 ;  /* 0x0000000506047c24 */ /* 0x050fe4000f8e0204 */
[----:B------:R-:W-:Y:S01]  /*184b0*/  IMAD.WIDE.U32 R2, R6, UR4, R2 ;  /* 0x0000000406027c25 */ /* 0x000fe2000f8e0002 */
[----:B------:R-:W-:-:S03]  /*184c0*/  ULDC.64 UR4, c[0x0][0x418] ;  /* 0x0001060000047ab9 */ /* 0x000fc60000000a00 */
[----:B------:R-:W-:Y:S01]  /*184d0*/  IMAD.IADD R3, R4, 0x1, R3 ;  /* 0x0000000104037824 */ /* 0x000fe200078e0203 */
[----:B------:R-:W-:-:S04]  /*184e0*/  LEA R4, P0, R2, UR4, 0x2 ;  /* 0x0000000402047c11 */ /* 0x000fc8000f8010ff */
[----:B------:R-:W-:-:S05]  /*184f0*/  LEA.HI.X R5, R2, UR5, R3, 0x2, P0 ;  /* 0x0000000502057c11 */ /* 0x000fca00080f1403 */
[----:B------:R-:W2:Y:S01]  /*18500*/  LDG.E R8, desc[UR42][R4.64] ;  /* 0x0000002a04087981 */ /* 0x000ea2000c1e1900 */
[----:B------:R-:W-:-:S05]  /*18510*/  VIADD R28, R10, 0x1 ;  /* 0x000000010a1c7836 */ /* 0x000fca0000000000 */
[----:B------:R-:W-:-:S04]  /*18520*/  ISETP.NE.AND P0, PT, R28, 0x2, PT ;  /* 0x000000021c00780c */ /* 0x000fc80003f05270 */
[----:B------:R-:W-:-:S04]  /*18530*/  SEL R2, RZ, 0x1, P0 ;  /* 0x00000001ff027807 */ /* 0x000fc80000000000 */
[----:B-----5:R-:W-:Y:S02]  /*18540*/  LOP3.LUT R2, R20, R2, RZ, 0x3c, !PT ;  /* 0x0000000214027212 */ /* 0x020fe400078e3cff */
[----:B------:R-:W-:-:S03]  /*18550*/  MOV R6, UR38 ;  /* 0x0000002600067c02 */ /* 0x000fc60008000f00 */
[----:B------:R0:W-:Y:S01]  /*18560*/  STL [R1], R2 ;  /* 0x0000000201007387 */ /* 0x0001e20000100800 */
[----:B------:R-:W-:Y:S01]  /*18570*/  ISETP.NE.AND P4, PT, R6, 0x3, PT ;  /* 0x000000030600780c */ /* 0x000fe20003f85270 */
[----:B------:R-:W-:Y:S01]  /*18580*/  IMAD.MOV.U32 R23, RZ, RZ, R0 ;  /* 0x000000ffff177224 */ /* 0x000fe200078e0000 */
[----:B------:R-:W-:Y:S02]  /*18590*/  SEL R28, R28, RZ, P0 ;  /* 0x000000ff1c1c7207 */ /* 0x000fe40000000000 */
[----:B--2---:R-:W-:-:S09]  /*185a0*/  SHF.R.S32.HI R26, RZ, 0x1f, R8 ;  /* 0x0000001fff1a7819 */ /* 0x004fd20000011408 */
[----:B0-----:R-:W-:Y:S05]  /*185b0*/  @!P4 BRA `(.L_x_10651) ;  /* 0x000000000004c947 */ /* 0x001fea0003800000 */
[----:B------:R-:W-:Y:S01]  /*185c0*/  BPT.TRAP 0x1 ;  /* 0x000000040000795c */ /* 0x000fe20000300000 */
.L_x_10651:
[----:B------:R-:W-:Y:S01]  /*185d0*/  IMAD R5, R28, 0x8, R16 ;  /* 0x000000081c057824 */ /* 0x000fe200078e0210 */
[----:B------:R-:W-:Y:S01]  /*185e0*/  SHF.L.U32 R0, R2, 0x1f, RZ ;  /* 0x0000001f02007819 */ /* 0x000fe200000006ff */
[----:B------:R-:W-:Y:S03]  /*185f0*/  BSSY B1, `(.L_x_10652) ;  /* 0x0000003000017945 */ /* 0x000fe60003800000 */
[----:B------:R-:W0:Y:S02]  /*18600*/  SYNCS.PHASECHK.TRANS64.TRYWAIT P0, [R5+URZ+0x2d840], R0 ;  /* 0x02d84000050075a7 */ /* 0x000e24000800017f */
[----:B0-----:R-:W-:Y:S05]  /*18610*/  @!P0 BRA `(.L_x_10653) ;  /* 0x0000004400608947 */ /* 0x001fea0003800000 */
.L_x_10787:
[----:B------:R-:W-:Y:S05]  /*18620*/  BSYNC B1 ;  /* 0x0000000000017941 */ /* 0x000fea0003800000 */
.L_x_10652:
[----:B------:R-:W2:Y:S01]  /*18630*/  LDL R4, [R1+0x10] ;  /* 0x0000100001047983 */ /* 0x000ea20000100800 */
        /* <DEDUP_REMOVED lines=20> */
[----:B--2---:R-:W-:Y:S01]  /*18780*/  IMAD R4, R28, 0x3000, R4 ;  /* 0x000030001c047824 */ /* 0x004fe200078e0204 */
[----:B------:R-:W-:Y:S07]  /*18790*/  BRA.DIV UR4, `(.L_x_10654) ;  /* 0x0000004604147947 */ /* 0x000fee000b800000 */
[----:B------:R-:W0:Y:S01]  /*187a0*/  S2R R3, SR_TID.X ;  /* 0x0000000000037919 */ /* 0x000e220000002100 */
[----:B------:R-:W-:Y:S01]  /*187b0*/  LOP3.LUT P6, RZ, R19, 0x4, RZ, 0xc0, !PT ;  /* 0x0000000413ff7812 */ /* 0x000fe200078cc0ff */
[----:B------:R-:W-:Y:S01]  /*187c0*/  IMAD R4, R4, 0x2, R16 ;  /* 0x0000000204047824 */ /* 0x000fe200078e0210 */
[----:B------:R-:W1:Y:S04]  /*187d0*/  SHFL.IDX PT, R2, R6, RZ, 0x1c1f ;  /* 0x001c1fff06027589 */ /* 0x000e6800000e0000 */
[----:B------:R-:W-:Y:S01]  /*187e0*/  SHFL.IDX PT, R21, R7, 0x2, 0x1c1f ;  /* 0x005c1f0007157f89 */ /* 0x000fe200000e0000 */
[----:B0-----:R-:W-:-:S03]  /*187f0*/  IMAD.SHL.U32 R11, R3, 0x8, RZ ;  /* 0x00000008030b7824 */ /* 0x001fc600078e00ff */
[----:B------:R-:W0:Y:S02]  /*18800*/  SHFL.IDX PT, R3, R7, RZ, 0x1c1f ;  /* 0x001c1fff07037589 */ /* 0x000e2400000e0000 */
[----:B------:R-:W-:-:S04]  /*18810*/  LOP3.LUT R11, R11, 0x18, RZ, 0xc0, !PT ;  /* 0x000000180b0b7812 */ /* 0x000fc800078ec0ff */
[----:B------:R-:W-:-:S04]  /*18820*/  SHF.L.U32 R0, R11, 0x1, RZ ;  /* 0x000000010b007819 */ /* 0x000fc800000006ff */
        /* <DEDUP_REMOVED lines=20> */
.L_x_10797:
        /* <DEDUP_REMOVED lines=11> */
.L_x_10655:
        /* <DEDUP_REMOVED lines=11> */
.L_x_10656:
[----:B------:R1:W-:Y:S01]  /*18ad0*/  SYNCS.ARRIVE.TRANS64.A1T0 RZ, [R5+URZ+0x2d830], RZ ;  /* 0x02d830ff05ff79a7 */ /* 0x0003e2000810003f */
[----:B------:R-:W-:Y:S05]  /*18ae0*/  @!P5 BRA `(.L_x_10657) ;  /* 0x000000000004d947 */ /* 0x000fea0003800000 */
[----:B------:R-:W-:Y:S01]  /*18af0*/  BPT.TRAP 0x1 ;  /* 0x000000040000795c */ /* 0x000fe20000300000 */
.L_x_10657:
[----:B------:R-:W-:Y:S01]  /*18b00*/  SHF.L.U32 R2, R20, 0x1f, RZ ;  /* 0x0000001f14027819 */ /* 0x000fe200000006ff */
[----:B-1----:R-:W-:Y:S01]  /*18b10*/  IMAD R5, R10, 0x8, R16 ;  /* 0x000000080a057824 */ /* 0x002fe200078e0210 */
[----:B------:R-:W-:Y:S03]  /*18b20*/  BSSY B1, `(.L_x_10658) ;  /* 0x0000003000017945 */ /* 0x000fe60003800000 */
[----:B------:R-:W1:Y:S02]  /*18b30*/  SYNCS.PHASECHK.TRANS64.TRYWAIT P0, [R5+URZ+0x2d860], R2 ;  /* 0x02d86002050075a7 */ /* 0x000e64000800017f */
[----:B-1----:R-:W-:Y:S05]  /*18b40*/  @!P0 BRA `(.L_x_10659) ;  /* 0x00000044007c8947 */ /* 0x002fea0003800000 */
.L_x_10798:
[----:B------:R-:W-:Y:S05]  /*18b50*/  BSYNC B1 ;  /* 0x0000000000017941 */ /* 0x000fea0003800000 */
.L_x_10658:
[----:B0-----:R-:W2:Y:S04]  /*18b60*/  LDL R7, [R1+0x20] ;  /* 0x0000200001077983 */ /* 0x001ea80000100800 */
[----:B------:R-:W2:Y:S04]  /*18b70*/  LDL.LU R6, [R1+0x8] ;  /* 0x0000080001067983 */ /* 0x000ea80000300800 */
[----:B------:R-:W3:Y:S01]  /*18b80*/  LDL R4, [R1+0x10] ;  /* 0x0000100001047983 */ /* 0x000ee20000100800 */
[----:B------:R-:W0:Y:S01]  /*18b90*/  S2R R3, SR_TID.X ;  /* 0x0000000000037919 */ /* 0x000e220000002100 */
[----:B------:R-:W-:Y:S01]  /*18ba0*/  UMOV UR4, 0xffffffff ;  /* 0xffffffff00047882 */ /* 0x000fe20000000000 */
[----:B0-----:R-:W-:-:S04]  /*18bb0*/  LOP3.LUT R3, R3, 0x7f, RZ, 0xc0, !PT ;  /* 0x0000007f03037812 */ /* 0x001fc800078ec0ff */
[----:B------:R-:W-:Y:S01]  /*18bc0*/  SHF.R.U32.HI R3, RZ, 0x2, R3 ;  /* 0x00000002ff037819 */ /* 0x000fe20000011603 */
[----:B--2---:R-:W-:Y:S02]  /*18bd0*/  IMAD R6, R6, -0x80, R7 ;  /* 0xffffff8006067824 */ /* 0x004fe400078e0207 */
[----:B---3--:R-:W-:Y:S02]  /*18be0*/  IMAD R4, R10, 0x3000, R4 ;  /* 0x000030000a047824 */ /* 0x008fe400078e0204 */
        /* <DEDUP_REMOVED lines=35> */
[----:B0-2---:R0:W1:Y:S02]  /*18e20*/  SHFL.IDX PT, R2, R18, 0x3, 0x1c1f ;  /* 0x007c1f0012027f89 */ /* 0x00506400000e0000 */
.L_x_10808:
        /* <DEDUP_REMOVED lines=29> */
.L_x_10661:
[----:B------:R-:W-:Y:S02]  /*19000*/  PLOP3.LUT P4, PT, P4, P0, PT, 0xa2, 0x0 ;  /* 0x000000000000781c */ /* 0x000fe40002781472 */
[----:B------:R-:W-:-:S08]  /*19010*/  @P0 R2UR P4, UR4, R5 ;  /* 0x00000000050402ca */ /* 0x000fd00000080000 */
[----:B------:R-:W-:-:S05]  /*19020*/  @P0 PLOP3.LUT P0, PT, P4, PT, PT, 0x80, 0x0 ;  /* 0x000000000000081c */ /* 0x000fca000270f070 */
[----:B------:R-:W-:Y:S01]  /*19030*/  @!P4 SYNCS.ARRIVE.TRANS64.RED.A0T1 RZ, [UR4+0x2d850], RZ ;  /* 0x02d850ffffffc9a7 */ /* 0x000fe20008200404 */
[----:B------:R-:W-:Y:S07]  /*19040*/  @!P4 ARRIVES.LDGSTSBAR.64.TRANSCNT [UR4+0x2d850] ;  /* 0x02d85000ff00c9b0 */ /* 0x000fee0008000a84 */
[----:B------:R-:W-:Y:S05]  /*19050*/  @P0 BRA.U.ANY `(.L_x_10661) ;  /* 0xfffffffd00e80947 */ /* 0x000fea000393ffff */
[----:B------:R-:W-:Y:S01]  /*19060*/  NOP ;  /* 0x0000000000007918 */ /* 0x000fe20000000000 */
[----:B------:R-:W-:Y:S02]  /*19070*/  IMAD.U32 R2, RZ, RZ, UR38 ;  /* 0x00000026ff027e24 */ /* 0x000fe4000f8e00ff */
[----:B------:R-:W-:-:S03]  /*19080*/  IMAD.MOV.U32 R22, RZ, RZ, R0 ;  /* 0x000000ffff167224 */ /* 0x000fc600078e0000 */
[----:B------:R-:W-:-:S13]  /*19090*/  ISETP.NE.AND P5, PT, R2, 0x3, PT ;  /* 0x000000030200780c */ /* 0x000fda0003fa5270 */
[----:B------:R-:W-:Y:S05]  /*190a0*/  @!P5 BRA `(.L_x_10662) ;  /* 0x000000000004d947 */ /* 0x000fea0003800000 */
[----:B------:R-:W-:Y:S01]  /*190b0*/  BPT.TRAP 0x1 ;  /* 0x000000040000795c */ /* 0x000fe20000300000 */
.L_x_10662:
[----:B------:R-:W2:Y:S01]  /*190c0*/  LDL R2, [R1+0x24] ;  /* 0x0000240001027983 */ /* 0x000ea20000100800 */
[----:B------:R1:W-:Y:S01]  /*190d0*/  SYNCS.ARRIVE.TRANS64.A1T0 RZ, [R5+URZ+0x2d850], RZ ;  /* 0x02d850ff05ff79a7 */ /* 0x0003e2000810003f */
[----:B------:R-:W-:Y:S02]  /*190e0*/  IADD3 R0, R23, -0x1, RZ ;  /* 0xffffffff17007810 */ /* 0x000fe40007ffe0ff */
[----:B------:R1:W5:Y:S01]  /*190f0*/  LDL R20, [R1] ;  /* 0x0000000001147983 */ /* 0x0003620000100800 */
[----:B------:R-:W-:-:S03]  /*19100*/  IMAD.MOV.U32 R10, RZ, RZ, R28 ;  /* 0x000000ffff0a7224 */ /* 0x000fc600078e001c */
[----:B------:R1:W-:Y:S01]  /*19110*/  STL [R1+0x8], R23 ;  /* 0x0000081701007387 */ /* 0x0003e20000100800 */
[----:B--2---:R-:W-:-:S13]  /*19120*/  ISETP.GT.AND P0, PT, R23, R2, PT ;  /* 0x000000021700720c */ /* 0x004fda0003f04270 */
[----:B-1----:R-:W-:Y:S05]  /*19130*/  @P0 BRA `(.L_x_10663) ;  /* 0xfffffff0007c0947 */ /* 0x002fea000383ffff */
.L_x_10650:
[----:B------:R-:W-:Y:S05]  /*19140*/  BSYNC B0 ;  /* 0x0000000000007941 */ /* 0x000fea0003800000 */
.L_x_10649:
[----:B------:R-:W1:Y:S01]  /*19150*/  S2R R2, SR_TID.X ;  /* 0x0000000000027919 */ /* 0x000e620000002100 */
[----:B------:R-:W-:Y:S01]  /*19160*/  BSSY B0, `(.L_x_10664) ;  /* 0x0000010000007945 */ /* 0x000fe20003800000 */
        /* <DEDUP_REMOVED lines=14> */
[----:B0-----:R-:W-:-:S07]  /*19250*/  IADD3 R24, R0, UR37, R7 ;  /* 0x0000002500187c10 */ /* 0x001fce000fffe007 */
.L_x_10665:
[----:B------:R-:W-:Y:S05]  /*19260*/  BSYNC B0 ;  /* 0x0000000000007941 */ /* 0x000fea0003800000 */
.L_x_10664:
[----:B------:R-:W-:-:S05]  /*19270*/  IMAD.U32 R0, RZ, RZ, UR38 ;  /* 0x00000026ff007e24 */ /* 0x000fca000f8e00ff */
[----:B------:R-:W-:-:S13]  /*19280*/  ISETP.NE.AND P0, PT, R0, 0x3, PT ;  /* 0x000000030000780c */ /* 0x000fda0003f05270 */
[----:B------:R-:W-:Y:S05]  /*19290*/  @!P0 BRA `(.L_x_10666) ;  /* 0x0000000000048947 */ /* 0x000fea0003800000 */
[----:B------:R-:W-:Y:S01]  /*192a0*/  BPT.TRAP 0x1 ;  /* 0x000000040000795c */ /* 0x000fe20000300000 */
.L_x_10666:
[----:B------:R-:W2:Y:S04]  /*192b0*/  LDL R3, [R1] ;  /* 0x0000000001037983 */ /* 0x000ea80000100800 */
[----:B------:R-:W3:Y:S01]  /*192c0*/  LDL.LU R2, [R1+0x20] ;  /* 0x0000200001027983 */ /* 0x000ee20000300800 */
[----:B------:R-:W-:Y:S01]  /*192d0*/  IMAD R0, R28, 0x8, R16 ;  /* 0x000000081c007824 */ /* 0x000fe200078e0210 */
[----:B------:R-:W-:Y:S01]  /*192e0*/  BSSY B0, `(.L_x_10667) ;  /* 0x0000005000007945 */ /* 0x000fe20003800000 */
[----:B--2---:R-:W-:-:S04]  /*192f0*/  SHF.L.U32 R3, R3, 0x1f, RZ ;  /* 0x0000001f03037819 */ /* 0x004fc800000006ff */
[----:B------:R-:W1:Y:S01]  /*19300*/  SYNCS.PHASECHK.TRANS64.TRYWAIT P0, [R0+URZ+0x2d860], R3 ;  /* 0x02d86003000075a7 */ /* 0x000e62000800017f */
[----:B---3--:R-:W-:Y:S01]  /*19310*/  IMAD R6, R23, -0x80, R2 ;  /* 0xffffff8017067824 */ /* 0x008fe200078e0202 */
[----:B-1----:R-:W-:Y:S06]  /*19320*/  @!P0 BRA `(.L_x_10668) ;  /* 0x0000004000fc8947 */ /* 0x002fec0003800000 */
.L_x_10809:
[----:B------:R-:W-:Y:S05]  /*19330*/  BSYNC B0 ;  /* 0x0000000000007941 */ /* 0x000fea0003800000 */
.L_x_10667:
[----:B------:R-:W2:Y:S02]  /*19340*/  S2R R2, SR_TID.X ;  /* 0x0000000000027919 */ /* 0x000ea40000002100 */
[----:B--2---:R-:W-:-:S04]  /*19350*/  LOP3.LUT R2, R2, 0x7f, RZ, 0xc0, !PT ;  /* 0x0000007f02027812 */ /* 0x004fc800078ec0ff */
[----:B------:R-:W-:Y:S02]  /*19360*/  SHF.R.U32.HI R4, RZ, 0x2, R2 ;  /* 0x00000002ff047819 */ /* 0x000fe40000011602 */
[----:B------:R-:W2:Y:S01]  /*19370*/  LDL R2, [R1+0x10] ;  /* 0x0000100001027983 */ /* 0x000ea20000100800 */
[----:B------:R-:W-:Y:S02]  /*19380*/  UMOV UR4, 0xffffffff ;  /* 0xffffffff00047882 */ /* 0x000fe40000000000 */
[----:B------:R-:W-:Y:S02]  /*19390*/  IMAD.IADD R6, R6, 0x1, -R4 ;  /* 0x0000000106067824 */ /* 0x000fe400078e0a04 */
[----:B--2---:R-:W-:Y:S01]  /*193a0*/  IMAD R4, R28, 0x3000, R2 ;  /* 0x000030001c047824 */ /* 0x004fe200078e0202 */
        /* <DEDUP_REMOVED lines=8> */
[C---:B------:R-:W-:Y:S02]  /*19430*/  ISETP.GE.AND P2, PT, R7.reuse, UR4, PT ;  /* 0x0000000407007c0c */ /* 0x040fe4000bf46270 */
[C---:B------:R-:W-:Y:S02]  /*19440*/  SHF.L.U32 R5, R7.reuse, 0x1, RZ ;  /* 0x0000000107057819 */ /* 0x040fe400000006ff */
[----:B------:R-:W-:Y:S02]  /*19450*/  ISETP.LT.OR P4, PT, R6, 0x1, P2 ;  /* 0x000000010600780c */ /* 0x000fe40001781670 */
[----:B--2---:R-:W-:Y:S02]  /*19460*/  IADD3 R2, P0, R14, R5, RZ ;  /* 0x000000050e027210 */ /* 0x004fe40007f1e0ff */
[C---:B------:R-:W-:Y:S01]  /*19470*/  LOP3.LUT R8, R7.reuse, 0x20, RZ, 0xfc, !PT ;  /* 0x0000002007087812 */ /* 0x040fe200078efcff */
[----:B------:R-:W0:Y:S01]  /*19480*/  SHFL.IDX PT, R14, R18, 0x1, 0x1c1f ;  /* 0x003c1f00120e7f89 */ /* 0x000e2200000e0000 */
[----:B------:R-:W-:Y:S01]  /*19490*/  LOP3.LUT R7, R7, 0x40, RZ, 0xfc, !PT ;  /* 0x0000004007077812 */ /* 0x000fe200078efcff */
[----:B-1----:R-:W-:Y:S01]  /*194a0*/  IMAD.X R3, RZ, RZ, R3, P0 ;  /* 0x000000ffff037224 */ /* 0x002fe200000e0603 */
[----:B------:R-:W-:-:S02]  /*194b0*/  ISETP.GE.AND P1, PT, R8, UR4, PT ;  /* 0x0000000408007c0c */ /* 0x000fc4000bf26270 */
[----:B------:R-:W-:Y:S02]  /*194c0*/  ISETP.GE.AND P0, PT, R7, UR4, PT ;  /* 0x0000000407007c0c */ /* 0x000fe4000bf06270 */
[C---:B------:R-:W-:Y:S01]  /*194d0*/  ISETP.LT.OR P3, PT, R6.reuse, 0x1, P1 ;  /* 0x000000010600780c */ /* 0x040fe20000f61670 */
[----:B------:R-:W-:Y:S01]  /*194e0*/  LDGSTS.E.BYPASS.LTC128B.128 [R4+0x400], desc[UR42][R2.64], !P4 ;  /* 0x0040000002047fae */ /* 0x000fe2000e101d6a */
[----:B------:R-:W-:-:S11]  /*194f0*/  ISETP.LT.OR P4, PT, R6, 0x1, P0 ;  /* 0x000000010600780c */ /* 0x000fd60000781670 */
        /* <DEDUP_REMOVED lines=23> */
.L_x_10819:
        /* <DEDUP_REMOVED lines=13> */
.L_x_10670:
        /* <DEDUP_REMOVED lines=11> */
.L_x_10671:
[----:B------:R-:W2:Y:S01]  /*197f0*/  LDL.LU R2, [R1] ;  /* 0x0000000001027983 */ /* 0x000ea20000300800 */
[----:B------:R-:W-:Y:S01]  /*19800*/  VIADD R28, R28, 0x1 ;  /* 0x000000011c1c7836 */ /* 0x000fe20000000000 */
[----:B------:R0:W-:Y:S04]  /*19810*/  SYNCS.ARRIVE.TRANS64.A1T0 RZ, [R0+URZ+0x2d850], RZ ;  /* 0x02d850ff00ff79a7 */ /* 0x0001e8000810003f */
[----:B------:R-:W-:-:S04]  /*19820*/  ISETP.NE.AND P0, PT, R28, 0x2, PT ;  /* 0x000000021c00780c */ /* 0x000fc80003f05270 */
[----:B0-----:R-:W-:Y:S02]  /*19830*/  SEL R0, RZ, 0x1, P0 ;  /* 0x00000001ff007807 */ /* 0x001fe40000000000 */
[----:B------:R-:W-:Y:S02]  /*19840*/  SEL R28, R28, RZ, P0 ;  /* 0x000000ff1c1c7207 */ /* 0x000fe40000000000 */
[----:B--2---:R-:W-:-:S05]  /*19850*/  LOP3.LUT R2, R2, R0, RZ, 0x3c, !PT ;  /* 0x0000000002027212 */ /* 0x004fca00078e3cff */
[----:B------:R0:W-:Y:S02]  /*19860*/  STL [R1], R2 ;  /* 0x0000000201007387 */ /* 0x0001e40000100800 */
.L_x_10630:
[----:B------:R-:W-:Y:S05]  /*19870*/  BSYNC B7 ;  /* 0x0000000000077941 */ /* 0x000fea0003800000 */
.L_x_10628:
[----:B------:R-:W-:-:S13]  /*19880*/  LOP3.LUT P0, RZ, R19, 0x10, RZ, 0xc0, !PT ;  /* 0x0000001013ff7812 */ /* 0x000fda000780c0ff */
[----:B------:R-:W-:Y:S05]  /*19890*/  @!P0 BRA `(.L_x_10672) ;  /* 0x0000000000248947 */ /* 0x000fea0003800000 */
[----:B------:R-:W-:Y:S05]  /*198a0*/  WARPSYNC.ALL ;  /* 0x0000000000007948 */ /* 0x000fea0003800000 */
[----:B------:R-:W3:Y:S08]  /*198b0*/  S2UR UR5, SR_CgaCtaId ;  /* 0x00000000000579c3 */ /* 0x000ef00000008800 */
[----:B------:R-:W-:Y:S06]  /*198c0*/  BAR.SYNC.DEFER_BLOCKING 0x5, 0x200 ;  /* 0x0148000000007b1d */ /* 0x000fec0000010000 */
[----:B------:R-:W-:-:S02]  /*198d0*/  UMOV UR4, 0x400 ;  /* 0x0000040000047882 */ /* 0x000fc40000000000 */
[----:B---3--:R-:W-:-:S06]  /*198e0*/  ULEA UR4, UR5, UR4, 0x18 ;  /* 0x0000000405047291 */ /* 0x008fcc000f8ec03f */
[----:B------:R-:W-:-:S05]  /*198f0*/  IMAD.U32 R16, RZ, RZ, UR4 ;  /* 0x00000004ff107e24 */ /* 0x000fca000f8e00ff */
[----:B------:R3:W4:Y:S01]  /*19900*/  LDS.128 R24, [R16+0x2d8d0] ;  /* 0x02d8d00010187984 */ /* 0x0007220000000c00 */
[----:B------:R-:W-:Y:S06]  /*19910*/  BAR.ARV 0x4, 0x200 ;  /* 0x0108000000007b1d */ /* 0x000fec0000002000 */
[----:B------:R-:W-:Y:S05]  /*19920*/  BRA `(.L_x_10673) ;  /* 0x0000000800d07947 */ /* 0x000fea0003800000 */
.L_x_10672:
[----:B------:R-:W2:Y:S01]  /*19930*/  S2R R0, SR_TID.X ;  /* 0x0000000000007919 */ /* 0x000ea20000002100 */
[----:B------:R-:W-:Y:S01]  /*19940*/  UMOV UR4, 0xffffffff ;  /* 0xffffffff00047882 */ /* 0x000fe20000000000 */
[----:B--2---:R-:W-:-:S04]  /*19950*/  LOP3.LUT R8, R0, 0x1f, RZ, 0xc0, !PT ;  /* 0x0000001f00087812 */ /* 0x004fc800078ec0ff */
[----:B------:R-:W-:Y:S01]  /*19960*/  ISETP.NE.AND P0, PT, R8, 0x1f, PT ;  /* 0x0000001f0800780c */ /* 0x000fe20003f05270 */
[----:B------:R-:W-:-:S12]  /*19970*/  BRA.DIV UR4, `(.L_x_10674) ;  /* 0x0000004204ec7947 */ /* 0x000fd8000b800000 */
[----:B-1----:R-:W-:Y:S01]  /*19980*/  IMAD.IADD R9, R27, 0x1, R8 ;  /* 0x000000011b097824 */ /* 0x002fe200078e0208 */
[----:B------:R-:W-:-:S04]  /*19990*/  ULDC UR4, c[0x0][0xc3c] ;  /* 0x00030f0000047ab9 */ /* 0x000fc80000000800 */
[----:B------:R-:W-:-:S13]  /*199a0*/  ISETP.GE.OR P1, PT, R9, UR4, !P0 ;  /* 0x0000000409007c0c */ /* 0x000fda000c726670 */
[----:B0-----:R-:W0:Y:S08]  /*199b0*/  @!P1 LDC.64 R2, c[0x0][0xc80] ;  /* 0x00032000ff029b82 */ /* 0x001e300000000a00 */
        /* <DEDUP_REMOVED lines=13> */
[----:B--2---:R-:W-:Y:S01]  /*19a90*/  @!P1 IMAD.MOV.U32 R4, RZ, RZ, R7 ;  /* 0x000000ffff049224 */ /* 0x004fe200078e0007 */
        /* <DEDUP_REMOVED lines=20> */
.L_x_10829:
[----:B------:R-:W-:Y:S02]  /*19be0*/  ULDC UR4, c[0x0][0xc38] ;  /* 0x00030e0000047ab9 */ /* 0x000fe40000000800 */
[----:B------:R-:W-:-:S04]  /*19bf0*/  IMAD.U32 R3, RZ, RZ, UR4 ;  /* 0x00000004ff037e24 */ /* 0x000fc8000f8e00ff */
[----:B-1----:R-:W-:-:S04]  /*19c00*/  IMAD R5, R14, R3, RZ ;  /* 0x000000030e057224 */ /* 0x002fc800078e02ff */
[----:B------:R-:W-:-:S05]  /*19c10*/  IMAD.IADD R6, R6, 0x1, R5 ;  /* 0x0000000106067824 */ /* 0x000fca00078e0205 */
[----:B------:R-:W-:-:S13]  /*19c20*/  ISETP.GT.AND P6, PT, R6, R0, PT ;  /* 0x000000000600720c */ /* 0x000fda0003fc4270 */
[----:B------:R-:W-:Y:S05]  /*19c30*/  @P6 BRA `(.L_x_10675) ;  /* 0x0000000000a46947 */ /* 0x000fea0003800000 */
.L_x_10678:
[----:B0-----:R-:W0:Y:S01]  /*19c40*/  LDC R2, c[0x0][0xc3c] ;  /* 0x00030f00ff027b82 */ /* 0x001e220000000800 */
[----:B------:R-:W-:-:S05]  /*19c50*/  VIADD R27, R27, 0x1f ;  /* 0x0000001f1b1b7836 */ /* 0x000fca0000000000 */
[----:B0-----:R-:W-:-:S13]  /*19c60*/  ISETP.GE.AND P6, PT, R27, R2, PT ;  /* 0x000000021b00720c */ /* 0x001fda0003fc6270 */
[----:B------:R-:W-:Y:S05]  /*19c70*/  @P6 BRA `(.L_x_10676) ;  /* 0x0000000400b86947 */ /* 0x000fea0003800000 */
[----:B------:R-:W0:Y:S01]  /*19c80*/  S2R R3, SR_TID.X ;  /* 0x0000000000037919 */ /* 0x000e220000002100 */
[----:B------:R-:W-:Y:S02]  /*19c90*/  MOV R4, RZ ;  /* 0x000000ff00047202 */ /* 0x000fe40000000f00 */
        /* <DEDUP_REMOVED lines=29> */
.L_x_10837:
[----:B------:R-:W-:Y:S02]  /*19e70*/  ULDC UR4, c[0x0][0xc38] ;  /* 0x00030e0000047ab9 */ /* 0x000fe40000000800 */
[----:B------:R-:W-:-:S04]  /*19e80*/  IMAD.U32 R3, RZ, RZ, UR4 ;  /* 0x00000004ff037e24 */ /* 0x000fc8000f8e00ff */
[----:B-1----:R-:W-:-:S04]  /*19e90*/  IMAD R5, R14, R3, RZ ;  /* 0x000000030e057224 */ /* 0x002fc800078e02ff */
[----:B------:R-:W-:-:S05]  /*19ea0*/  IMAD.IADD R6, R5, 0x1, R6 ;  /* 0x0000000105067824 */ /* 0x000fca00078e0206 */
[----:B------:R-:W-:-:S13]  /*19eb0*/  ISETP.GT.AND P6, PT, R6, R0, PT ;  /* 0x000000000600720c */ /* 0x000fda0003fc4270 */
[----:B------:R-:W-:Y:S05]  /*19ec0*/  @!P6 BRA `(.L_x_10678) ;  /* 0xfffffffc005ce947 */ /* 0x000fea000383ffff */
.L_x_10675:
        /* <DEDUP_REMOVED lines=9> */
.L_x_10842:
[----:B------:R-:W-:-:S13]  /*19f60*/  ISETP.NE.AND P0, PT, R6, RZ, PT ;  /* 0x000000ff0600720c */ /* 0x000fda0003f05270 */
[----:B------:R-:W-:Y:S05]  /*19f70*/  @!P0 BRA `(.L_x_10680) ;  /* 0x0000000000108947 */ /* 0x000fea0003800000 */
[----:B------:R-:W-:Y:S01]  /*19f80*/  UMOV UR4, 0xffffffff ;  /* 0xffffffff00047882 */ /* 0x000fe20000000000 */
[----:B------:R-:W-:Y:S02]  /*19f90*/  VIADD R12, R5, 0xffffffff ;  /* 0xffffffff050c7836 */ /* 0x000fe40000000000 */
[----:B------:R-:W-:Y:S05]  /*19fa0*/  BRA.DIV UR4, `(.L_x_10681) ;  /* 0x0000004604b07947 */ /* 0x000fea000b800000 */
[----:B------:R4:W0:Y:S02]  /*19fb0*/  SHFL.IDX PT, R24, R2, R12, 0x1f ;  /* 0x00001f0c02187589 */ /* 0x00082400000e0000 */
.L_x_10680:
[----:B0-----:R-:W-:Y:S01]  /*19fc0*/  IMAD R24, R24, R3, R8 ;  /* 0x0000000318187224 */ /* 0x001fe200078e0208 */
[-C--:B--2---:R-:W-:Y:S01]  /*19fd0*/  IABS R8, R4.reuse ;  /* 0x0000000400087213 */ /* 0x084fe20000000000 */
[----:B----4-:R-:W-:Y:S01]  /*19fe0*/  IMAD.MOV.U32 R2, RZ, RZ, RZ ;  /* 0x000000ffff027224 */ /* 0x010fe200078e00ff */
[----:B------:R-:W-:Y:S01]  /*19ff0*/  IADD3 R27, R5, R27, RZ ;  /* 0x0000001b051b7210 */ /* 0x000fe20007ffe0ff */
[----:B------:R-:W-:Y:S01]  /*1a000*/  IMAD.IADD R25, R0, 0x1, -R24 ;  /* 0x0000000100197824 */ /* 0x000fe200078e0a18 */
[----:B------:R-:W0:Y:S01]  /*1a010*/  I2F.RP R6, R8 ;  /* 0x0000000800067306 */ /* 0x000e220000209400 */
[----:B------:R-:W-:-:S05]  /*1a020*/  IABS R0, R4 ;  /* 0x0000000400007213 */ /* 0x000fca0000000000 */
[----:B------:R-:W-:Y:S02]  /*1a030*/  IMAD.MOV R0, RZ, RZ, -R0 ;  /* 0x000000ffff007224 */ /* 0x000fe400078e0a00 */
[----:B0-----:R-:W0:Y:S02]  /*1a040*/  MUFU.RCP R6, R6 ;  /* 0x0000000600067308 */ /* 0x001e240000001000 */
[----:B0-----:R-:W-:-:S06]  /*1a050*/  VIADD R9, R6, 0xffffffe ;  /* 0x0ffffffe06097836 */ /* 0x001fcc0000000000 */
[----:B------:R-:W0:Y:S02]  /*1a060*/  F2I.FTZ.U32.TRUNC.NTZ R3, R9 ;  /* 0x0000000900037305 */ /* 0x000e24000021f000 */
[----:B0-----:R-:W-:-:S05]  /*1a070*/  IADD3 R11, RZ, -R3, RZ ;  /* 0x80000003ff0b7210 */ /* 0x001fca0007ffe0ff */
        /* <DEDUP_REMOVED lines=18> */
[----:B------:R-:W-:Y:S01]  /*1a1a0*/  IMAD.MOV R8, RZ, RZ, -R8 ;  /* 0x000000ffff087224 */ /* 0x000fe200078e0a08 */
[----:B0-----:R-:W-:-:S05]  /*1a1b0*/  IADD3 R11, RZ, -R3, RZ ;  /* 0x80000003ff0b7210 */ /* 0x001fca0007ffe0ff */
        /* <DEDUP_REMOVED lines=26> */
.L_x_10676:
[----:B------:R-:W-:Y:S01]  /*1a360*/  UMOV UR4, URZ ;  /* 0x0000003f00047c82 */ /* 0x000fe20008000000 */
[----:B------:R-:W-:Y:S01]  /*1a370*/  UMOV UR5, URZ ;  /* 0x0000003f00057c82 */ /* 0x000fe20008000000 */
[----:B------:R-:W-:Y:S01]  /*1a380*/  ULDC UR6, c[0x0][0xc3c] ;  /* 0x00030f0000067ab9 */ /* 0x000fe20000000800 */
[----:B------:R-:W-:Y:S01]  /*1a390*/  IMAD.MOV.U32 R24, RZ, RZ, R0 ;  /* 0x000000ffff187224 */ /* 0x000fe200078e0000 */
[----:B------:R-:W-:Y:S01]  /*1a3a0*/  MOV R27, UR6 ;  /* 0x00000006001b7c02 */ /* 0x000fe20008000f00 */
[----:B------:R-:W-:Y:S02]  /*1a3b0*/  IMAD.U32 R25, RZ, RZ, UR4 ;  /* 0x00000004ff197e24 */ /* 0x000fe4000f8e00ff */
[----:B------:R-:W-:-:S07]  /*1a3c0*/  IMAD.U32 R26, RZ, RZ, UR5 ;  /* 0x00000005ff1a7e24 */ /* 0x000fce000f8e00ff */
.L_x_10682:
        /* <DEDUP_REMOVED lines=10> */
.L_x_10673:
[----:B------:R-:W-:Y:S02]  /*1a470*/  ULDC UR4, c[0x0][0xc3c] ;  /* 0x00030f0000047ab9 */ /* 0x000fe40000000800 */
[----:B----4-:R-:W-:-:S13]  /*1a480*/  ISETP.GE.AND P0, PT, R27, UR4, PT ;  /* 0x000000041b007c0c */ /* 0x010fda000bf06270 */
[----:B------:R-:W-:Y:S05]  /*1a490*/  @!P0 BRA `(.L_x_10683) ;  /* 0xffffff9c00f08947 */ /* 0x000fea000383ffff */
[----:B------:R-:W-:Y:S05]  /*1a4a0*/  BSYNC B8 ;  /* 0x0000000000087941 */ /* 0x000fea0003800000 */
.L_x_10580:
[----:B0-----:R-:W4:Y:S01]  /*1a4b0*/  LDL.LU R0, [R1+0x4c] ;  /* 0x00004c0001007983 */ /* 0x001f220000300800 */
[----:B------:R-:W-:Y:S01]  /*1a4c0*/  BSSY B0, `(.L_x_10684) ;  /* 0x000000b000007945 */ /* 0x000fe20003800000 */
[----:B-1----:R-:W0:Y:S01]  /*1a4d0*/  S2R R5, SR_CgaCtaId ;  /* 0x0000000000057919 */ /* 0x002e220000008800 */
[----:B----4-:R-:W-:-:S05]  /*1a4e0*/  VIADD R0, R0, 0x1 ;  /* 0x0000000100007836 */ /* 0x010fca0000000000 */
        /* <DEDUP_REMOVED lines=8> */
.L_x_10845:
[----:B------:R-:W-:Y:S05]  /*1a570*/  BSYNC B0 ;  /* 0x0000000000007941 */ /* 0x000fea0003800000 */
.L_x_10684:
[----:B------:R-:W-:-:S03]  /*1a580*/  UMOV UR4, 0xffffffff ;  /* 0xffffffff00047882 */ /* 0x000fc60000000000 */
[----:B------:R-:W-:Y:S05]  /*1a590*/  BRA.DIV UR4, `(.L_x_10686) ;  /* 0x0000004204707947 */ /* 0x000fea000b800000 */
[----:B0-----:R-:W0:Y:S02]  /*1a5a0*/  S2R R0, SR_TID.X ;  /* 0x0000000000007919 */ /* 0x001e240000002100 */
[----:B0-----:R-:W-:-:S04]  /*1a5b0*/  SHF.R.U32.HI R0, RZ, 0x5, R0 ;  /* 0x00000005ff007819 */ /* 0x001fc80000011600 */
[----:B------:R-:W-:-:S05]  /*1a5c0*/  LOP3.LUT R0, R0, 0x3, RZ, 0xc0, !PT ;  /* 0x0000000300007812 */ /* 0x000fca00078ec0ff */
[----:B------:R0:W1:Y:S02]  /*1a5d0*/  SHFL.IDX PT, R14, R0, RZ, 0x1f ;  /* 0x00001fff000e7589 */ /* 0x00006400000e0000 */
.L_x_10848:
[----:B-1----:R-:W-:-:S13]  /*1a5e0*/  ISETP.NE.AND P0, PT, R14, RZ, PT ;  /* 0x000000ff0e00720c */ /* 0x002fda0003f05270 */
[----:B------:R-:W-:Y:S05]  /*1a5f0*/  @P0 BRA `(.L_x_10419) ;  /* 0x0000000000900947 */ /* 0x000fea0003800000 */
[----:B------:R-:W-:-:S03]  /*1a600*/  UMOV UR4, 0xffffffff ;  /* 0xffffffff00047882 */ /* 0x000fc60000000000 */
[----:B------:R-:W-:Y:S05]  /*1a610*/  BRA.DIV UR4, `(.L_x_10687) ;  /* 0x0000004204847947 */ /* 0x000fea000b800000 */
[----:B------:R-:W-:-:S13]  /*1a620*/  ELECT P6, URZ, PT ;  /* 0x00000000003f782f */ /* 0x000fda00038c0000 */
.L_x_10851:
[----:B------:R-:W-:Y:S05]  /*1a630*/  @!P6 BRA `(.L_x_10419) ;  /* 0x000000000080e947 */ /* 0x000fea0003800000 */
[----:B------:R-:W-:-:S06]  /*1a640*/  ULOP3.LUT UR4, UR36, 0x2, URZ, 0xfc, !UPT ;  /* 0x0000000224047892 */ /* 0x000fcc000f8efc3f */
[----:B0-----:R-:W-:-:S05]  /*1a650*/  IMAD.U32 R0, RZ, RZ, UR4 ;  /* 0x00000004ff007e24 */ /* 0x001fca000f8e00ff */
[----:B------:R-:W-:-:S13]  /*1a660*/  ISETP.NE.AND P0, PT, R0, 0x3, PT ;  /* 0x000000030000780c */ /* 0x000fda0003f05270 */
[----:B------:R-:W-:Y:S05]  /*1a670*/  @!P0 BRA `(.L_x_10688) ;  /* 0x0000000000048947 */ /* 0x000fea0003800000 */
[----:B------:R-:W-:Y:S01]  /*1a680*/  BPT.TRAP 0x1 ;  /* 0x000000040000795c */ /* 0x000fe20000300000 */
.L_x_10688:
[----:B------:R-:W4:Y:S01]  /*1a690*/  LDL R0, [R1] ;  /* 0x0000000001007983 */ /* 0x000f220000100800 */
[C---:B------:R-:W-:Y:S02]  /*1a6a0*/  IMAD R3, R28.reuse, 0x8, R5 ;  /* 0x000000081c037824 */ /* 0x040fe400078e0205 */
[----:B------:R-:W-:-:S05]  /*1a6b0*/  VIADD R28, R28, 0x1 ;  /* 0x000000011c1c7836 */ /* 0x000fca0000000000 */
[----:B------:R-:W-:Y:S02]  /*1a6c0*/  ISETP.NE.AND P2, PT, R28, 0x2, PT ;  /* 0x000000021c00780c */ /* 0x000fe40003f45270 */
[----:B----4-:R-:W-:Y:S02]  /*1a6d0*/  SHF.L.U32 R2, R0, 0x1f, RZ ;  /* 0x0000001f00027819 */ /* 0x010fe400000006ff */
[----:B------:R-:W-:Y:S02]  /*1a6e0*/  SEL R0, RZ, 0x1, P2 ;  /* 0x00000001ff007807 */ /* 0x000fe40001000000 */
[----:B------:R-:W0:Y:S02]  /*1a6f0*/  SYNCS.PHASECHK.TRANS64.TRYWAIT P1, [R3+URZ+0x2d840], R2 ;  /* 0x02d84002030075a7 */ /* 0x000e24000802017f */
[----:B0-----:R-:W-:Y:S05]  /*1a700*/  @!P1 BRA `(.L_x_10689) ;  /* 0x0000004000689947 */ /* 0x001fea0003800000 */
.L_x_10852:
[----:B------:R-:W4:Y:S01]  /*1a710*/  LDL.LU R4, [R1] ;  /* 0x0000000001047983 */ /* 0x000f220000300800 */
[----:B------:R-:W-:Y:S02]  /*1a720*/  SEL R28, R28, RZ, P2 ;  /* 0x000000ff1c1c7207 */ /* 0x000fe40001000000 */
[----:B----4-:R-:W-:Y:S01]  /*1a730*/  LOP3.LUT R0, R4, R0, RZ, 0x3c, !PT ;  /* 0x0000000004007212 */ /* 0x010fe200078e3cff */
[----:B------:R-:W-:Y:S06]  /*1a740*/  @!P0 BRA `(.L_x_10690) ;  /* 0x0000000000048947 */ /* 0x000fec0003800000 */
[----:B------:R-:W-:Y:S01]  /*1a750*/  BPT.TRAP 0x1 ;  /* 0x000000040000795c */ /* 0x000fe20000300000 */
.L_x_10690:
[----:B------:R-:W-:Y:S02]  /*1a760*/  LEA R5, R28, R5, 0x3 ;  /* 0x000000051c057211 */ /* 0x000fe400078e18ff */
[----:B------:R-:W-:-:S04]  /*1a770*/  SHF.L.U32 R0, R0, 0x1f, RZ ;  /* 0x0000001f00007819 */ /* 0x000fc800000006ff */
[----:B------:R-:W1:Y:S02]  /*1a780*/  SYNCS.PHASECHK.TRANS64.TRYWAIT P1, [R5+URZ+0x2d840], R0 ;  /* 0x02d84000050075a7 */ /* 0x000e64000802017f */
[----:B-1----:R-:W-:Y:S05]  /*1a790*/  @!P1 BRA `(.L_x_10691) ;  /* 0x0000004000589947 */ /* 0x002fea0003800000 */
.L_x_10853:
[----:B------:R-:W-:Y:S05]  /*1a7a0*/  @!P0 BRA `(.L_x_10692) ;  /* 0x0000000000048947 */ /* 0x000fea0003800000 */
[----:B------:R-:W-:Y:S01]  /*1a7b0*/  BPT.TRAP 0x1 ;  /* 0x000000040000795c */ /* 0x000fe20000300000 */
.L_x_10692:
[----:B------:R-:W4:Y:S02]  /*1a7c0*/  SYNCS.PHASECHK.TRANS64.TRYWAIT P1, [R3+URZ+0x2d860], R2 ;  /* 0x02d86002030075a7 */ /* 0x000f24000802017f */
[----:B----4-:R-:W-:Y:S05]  /*1a7d0*/  @!P1 BRA `(.L_x_10693) ;  /* 0x00000040005c9947 */ /* 0x010fea0003800000 */
.L_x_10854:
[----:B------:R-:W-:Y:S05]  /*1a7e0*/  @!P0 BRA `(.L_x_10694) ;  /* 0x0000000000048947 */ /* 0x000fea0003800000 */
[----:B------:R-:W-:Y:S01]  /*1a7f0*/  BPT.TRAP 0x1 ;  /* 0x000000040000795c */ /* 0x000fe20000300000 */
.L_x_10694:
[----:B------:R0:W0:Y:S02]  /*1a800*/  SYNCS.PHASECHK.TRANS64.TRYWAIT P0, [R5+URZ+0x2d860], R0 ;  /* 0x02d86000050075a7 */ /* 0x000024000800017f */
[----:B0-----:R-:W-:Y:S05]  /*1a810*/  @!P0 NANOSLEEP.SYNCS 0x989680 ;  /* 0x009896800000895d */ /* 0x001fea0003900000 */
[----:B------:R-:W0:Y:S02]  /*1a820*/  @!P0 SYNCS.PHASECHK.TRANS64 P0, [R5+URZ+0x2d860], R0 ;  /* 0x02d86000050085a7 */ /* 0x000e24000800007f */
[----:B0-----:R-:W-:Y:S05]  /*1a830*/  @!P0 BRA `(.L_x_10694) ;  /* 0xfffffffc00f08947 */ /* 0x001fea000383ffff */
.L_x_10419:
[----:B------:R-:W-:Y:S05]  /*1a840*/  BSYNC B9 ;  /* 0x0000000000097941 */ /* 0x000fea0003800000 */
.L_x_10416:
[----:B------:R-:W-:Y:S05]  /*1a850*/  EXIT ;  /* 0x000000000000794d */ /* 0x000fea0003800000 */
.L_x_10437:
[----:B0-----:R0:W1:Y:S02]  /*1a860*/  SYNCS.PHASECHK.TRANS64.TRYWAIT P4, [R31+URZ+0x2d890], R79 ;  /* 0x02d8904f1f0075a7 */ /* 0x001064000808017f */
[----:B-1----:R-:W-:Y:S05]  /*1a870*/  @!P4 NANOSLEEP.SYNCS 0x989680 ;  /* 0x009896800000c95d */ /* 0x002fea0003900000 */
[----:B------:R-:W1:Y:S02]  /*1a880*/  @!P4 SYNCS.PHASECHK.TRANS64 P4, [R31+URZ+0x2d890], R79 ;  /* 0x02d8904f1f00c5a7 */ /* 0x000e64000808007f */
[----:B-1----:R-:W-:Y:S05]  /*1a890*/  @!P4 BRA `(.L_x_10437) ;  /* 0xfffffffc00f0c947 */ /* 0x002fea000383ffff */
[----:B------:R-:W-:Y:S05]  /*1a8a0*/  BRA `(.L_x_10695) ;  /* 0xfffffe8c000c7947 */ /* 0x000fea000383ffff */
.L_x_10438:
        /* <DEDUP_REMOVED lines=8> */
.L_x_10697:
[----:B------:R-:W-:Y:S05]  /*1a930*/  BSYNC B1 ;  /* 0x0000000000017941 */ /* 0x000fea0003800000 */
.L_x_10696:
        /* <DEDUP_REMOVED lines=8> */
.L_x_10698:
[----:B------:R-:W-:Y:S01]  /*1a9c0*/  IMAD.MOV.U32 R56, RZ, RZ, R14 ;  /* 0x000000ffff387224 */ /* 0x000fe200078e000e */
[----:B------:R-:W-:Y:S06]  /*1a9d0*/  BRA `(.L_x_10699) ;  /* 0xfffffe8800d47947 */ /* 0x000fec000383ffff */
.L_x_10466:
[----:B0-----:R0:W1:Y:S02]  /*1a9e0*/  SYNCS.PHASECHK.TRANS64.TRYWAIT P4, [R31+URZ+0x2d890], R79 ;  /* 0x02d8904f1f0075a7 */ /* 0x001064000808017f */
[----:B-1----:R-:W-:Y:S05]  /*1a9f0*/  @!P4 NANOSLEEP.SYNCS 0x989680 ;  /* 0x009896800000c95d */ /* 0x002fea0003900000 */
[----:B------:R-:W1:Y:S02]  /*1aa00*/  @!P4 SYNCS.PHASECHK.TRANS64 P4, [R31+URZ+0x2d890], R79 ;  /* 0x02d8904f1f00c5a7 */ /* 0x000e64000808007f */
[----:B-1----:R-:W-:Y:S05]  /*1aa10*/  @!P4 BRA `(.L_x_10466) ;  /* 0xfffffffc00f0c947 */ /* 0x002fea000383ffff */
[----:B------:R-:W-:Y:S05]  /*1aa20*/  BRA `(.L_x_10700) ;  /* 0xfffffea400947947 */ /* 0x000fea000383ffff */
.L_x_10467:
        /* <DEDUP_REMOVED lines=8> */
.L_x_10702:
[----:B------:R-:W-:Y:S05]  /*1aab0*/  BSYNC B1 ;  /* 0x0000000000017941 */ /* 0x000fea0003800000 */
.L_x_10701:
        /* <DEDUP_REMOVED lines=8> */
.L_x_10703:
[----:B------:R-:W-:Y:S01]  /*1ab40*/  IMAD.MOV.U32 R82, RZ, RZ, R14 ;  /* 0x000000ffff527224 */ /* 0x000fe200078e000e */
[----:B------:R-:W-:Y:S06]  /*1ab50*/  BRA `(.L_x_10704) ;  /* 0xfffffea4005c7947 */ /* 0x000fec000383ffff */
.L_x_10480:
[----:B0-----:R0:W1:Y:S02]  /*1ab60*/  SYNCS.PHASECHK.TRANS64.TRYWAIT P3, [R31+URZ+0x2d890], R79 ;  /* 0x02d8904f1f0075a7 */ /* 0x001064000806017f */
[----:B-1----:R-:W-:Y:S05]  /*1ab70*/  @!P3 NANOSLEEP.SYNCS 0x989680 ;  /* 0x009896800000b95d */ /* 0x002fea0003900000 */
[----:B------:R-:W1:Y:S02]  /*1ab80*/  @!P3 SYNCS.PHASECHK.TRANS64 P3, [R31+URZ+0x2d890], R79 ;  /* 0x02d8904f1f00b5a7 */ /* 0x000e64000806007f */
[----:B-1----:R-:W-:Y:S05]  /*1ab90*/  @!P3 BRA `(.L_x_10480) ;  /* 0xfffffffc00f0b947 */ /* 0x002fea000383ffff */
[----:B------:R-:W-:Y:S05]  /*1aba0*/  BRA `(.L_x_10705) ;  /* 0xfffffebc00387947 */ /* 0x000fea000383ffff */
.L_x_10481:
[----:B------:R-:W-:Y:S01]  /*1abb0*/  BSSY B1, `(.L_x_10706) ;  /* 0x0000007000017945 */ /* 0x000fe20003800000 */
[----:B------:R-:W-:Y:S02]  /*1abc0*/  IMAD.MOV.U32 R12, RZ, RZ, RZ ;  /* 0x000000ffff0c7224 */ /* 0x000fe400078e00ff */
[----:B------:R-:W-:Y:S02]  /*1abd0*/  IMAD.MOV.U32 R11, RZ, RZ, 0x1e1f ;  /* 0x00001e1fff0b7424 */ /* 0x000fe400078e00ff */
[----:B------:R-:W-:-:S07]  /*1abe0*/  IMAD.MOV.U32 R15, RZ, RZ, -0x1 ;  /* 0xffffffffff0f7424 */ /* 0x000fce00078e00ff */
[----:B0-----:R-:W-:Y:S05]  /*1abf0*/  WARPSYNC.COLLECTIVE R15, `(.L_x_10707) ;  /* 0x000000000f087348 */ /* 0x001fea0003c00000 */
[----:B------:R1:W2:Y:S02]  /*1ac00*/  SHFL.IDX P6, R14, R13, R12, R11 ;  /* 0x0000000c0d0e7389 */ /* 0x0002a400000c000b */
[----:B012---:R-:W-:Y:S01]  /*1ac10*/  ENDCOLLECTIVE ;  /* 0x000000000000791b */ /* 0x007fe20003800000 */
.L_x_10707:
[----:B------:R-:W-:Y:S05]  /*1ac20*/  BSYNC B1 ;  /* 0x0000000000017941 */ /* 0x000fea0003800000 */
.L_x_10706:
        /* <DEDUP_REMOVED lines=8> */
.L_x_10708:
[----:B------:R-:W-:Y:S01]  /*1acb0*/  IMAD.MOV.U32 R39, RZ, RZ, R14 ;  /* 0x000000ffff277224 */ /* 0x000fe200078e000e */
[----:B------:R-:W-:Y:S06]  /*1acc0*/  BRA `(.L_x_10709) ;  /* 0xfffffebc00547947 */ /* 0x000fec000383ffff */
.L_x_10485:
[----:B------:R0:W0:Y:S02]  /*1acd0*/  SYNCS.PHASECHK.TRANS64.TRYWAIT P2, [R31+URZ+0x2d8b0], R79 ;  /* 0x02d8b04f1f0075a7 */ /* 0x000024000804017f */
[----:B0-----:R-:W-:Y:S05]  /*1ace0*/  @!P2 NANOSLEEP.SYNCS 0x989680 ;  /* 0x009896800000a95d */ /* 0x001fea0003900000 */
[----:B------:R-:W0:Y:S02]  /*1acf0*/  @!P2 SYNCS.PHASECHK.TRANS64 P2, [R31+URZ+0x2d8b0], R79 ;  /* 0x02d8b04f1f00a5a7 */ /* 0x000e24000804007f */
[----:B0-----:R-:W-:Y:S05]  /*1ad00*/  @!P2 BRA `(.L_x_10485) ;  /* 0xfffffffc00f0a947 */ /* 0x001fea000383ffff */
[----:B------:R-:W-:Y:S05]  /*1ad10*/  BRA `(.L_x_10710) ;  /* 0xfffffec000247947 */ /* 0x000fea000383ffff */
.L_x_10493:
[----:B------:R-:W-:Y:S01]  /*1ad20*/  BSSY B0, `(.L_x_10711) ;  /* 0x0000007000007945 */ /* 0x000fe20003800000 */
[----:B------:R-:W-:Y:S01]  /*1ad30*/  MOV R12, RZ ;  /* 0x000000ff000c7202 */ /* 0x000fe20000000f00 */
[----:B------:R-:W-:Y:S02]  /*1ad40*/  IMAD.MOV.U32 R11, RZ, RZ, 0x1f ;  /* 0x0000001fff0b7424 */ /* 0x000fe400078e00ff */
[----:B------:R-:W-:-:S07]  /*1ad50*/  IMAD.MOV.U32 R15, RZ, RZ, -0x1 ;  /* 0xffffffffff0f7424 */ /* 0x000fce00078e00ff */
[----:B0--3-5:R-:W-:Y:S05]  /*1ad60*/  WARPSYNC.COLLECTIVE R15, `(.L_x_10712) ;  /* 0x000000000f087348 */ /* 0x029fea0003c00000 */
[----:B------:R1:W2:Y:S02]  /*1ad70*/  SHFL.IDX P6, R14, R13, R12, R11 ;  /* 0x0000000c0d0e7389 */ /* 0x0002a400000c000b */
[----:B0123-5:R-:W-:Y:S01]  /*1ad80*/  ENDCOLLECTIVE ;  /* 0x000000000000791b */ /* 0x02ffe20003800000 */
.L_x_10712:
[----:B------:R-:W-:Y:S05]  /*1ad90*/  BSYNC B0 ;  /* 0x0000000000007941 */ /* 0x000fea0003800000 */
.L_x_10711:
[----:B------:R0:W-:Y:S01]  /*1ada0*/  STL [R1+0x40], R14 ;  /* 0x0000400e01007387 */ /* 0x0001e20000100800 */
[----:B------:R-:W-:Y:S05]  /*1adb0*/  BRA `(.L_x_10713) ;  /* 0xfffffec800707947 */ /* 0x000fea000383ffff */
.L_x_10504:
[----:B------:R-:W-:Y:S01]  /*1adc0*/  BSSY B1, `(.L_x_10714) ;  /* 0x0000008000017945 */ /* 0x000fe20003800000 */
[----:B------:R-:W-:Y:S01]  /*1add0*/  IMAD.MOV.U32 R13, RZ, RZ, R25 ;  /* 0x000000ffff0d7224 */ /* 0x000fe200078e0019 */
[----:B------:R-:W-:Y:S01]  /*1ade0*/  MOV R15, 0xffffffff ;  /* 0xffffffff000f7802 */ /* 0x000fe20000000f00 */
[----:B------:R-:W-:Y:S02]  /*1adf0*/  IMAD.MOV.U32 R12, RZ, RZ, RZ ;  /* 0x000000ffff0c7224 */ /* 0x000fe400078e00ff */
[----:B------:R-:W-:-:S07]  /*1ae00*/  IMAD.MOV.U32 R11, RZ, RZ, 0x1e1f ;  /* 0x00001e1fff0b7424 */ /* 0x000fce00078e00ff */
[----:B0--3--:R-:W-:Y:S05]  /*1ae10*/  WARPSYNC.COLLECTIVE R15, `(.L_x_10715) ;  /* 0x000000000f087348 */ /* 0x009fea0003c00000 */
[----:B0-----:R0:W1:Y:S02]  /*1ae20*/  SHFL.IDX P6, R14, R13, R12, R11 ;  /* 0x0000000c0d0e7389 */ /* 0x00106400000c000b */
[----:B01-3--:R-:W-:Y:S01]  /*1ae30*/  ENDCOLLECTIVE ;  /* 0x000000000000791b */ /* 0x00bfe20003800000 */
.L_x_10715:
[----:B------:R-:W-:Y:S05]  /*1ae40*/  BSYNC B1 ;  /* 0x0000000000017941 */ /* 0x000fea0003800000 */
.L_x_10714:
        /* <DEDUP_REMOVED lines=8> */
.L_x_10716:
[----:B------:R-:W-:Y:S01]  /*1aed0*/  IMAD.MOV.U32 R13, RZ, RZ, R37 ;  /* 0x000000ffff0d7224 */ /* 0x000fe200078e0025 */
[----:B------:R-:W-:-:S07]  /*1aee0*/  MOV R38, R14 ;  /* 0x0000000e00267202 */ /* 0x000fce0000000f00 */
[----:B------:R-:W-:Y:S05]  /*1aef0*/  WARPSYNC.COLLECTIVE R15, `(.L_x_10717) ;  /* 0x000000000f087348 */ /* 0x000fea0003c00000 */
[----:B------:R0:W1:Y:S02]  /*1af00*/  SHFL.IDX P6, R14, R13, R12, R11 ;  /* 0x0000000c0d0e7389 */ /* 0x00006400000c000b */
[----:B01----:R-:W-:Y:S01]  /*1af10*/  ENDCOLLECTIVE ;  /* 0x000000000000791b */ /* 0x003fe20003800000 */
.L_x_10717:
[----:B------:R-:W-:Y:S02]  /*1af20*/  IMAD.MOV.U32 R13, RZ, RZ, R39 ;  /* 0x000000ffff0d7224 */ /* 0x000fe400078e0027 */
[----:B------:R-:W-:-:S07]  /*1af30*/  IMAD.MOV.U32 R0, RZ, RZ, R14 ;  /* 0x000000ffff007224 */ /* 0x000fce00078e000e */
[----:B------:R-:W-:Y:S05]  /*1af40*/  WARPSYNC.COLLECTIVE R15, `(.L_x_10718) ;  /* 0x000000000f087348 */ /* 0x000fea0003c00000 */
[----:B------:R0:W1:Y:S02]  /*1af50*/  SHFL.IDX P6, R14, R13, R12, R11 ;  /* 0x0000000c0d0e7389 */ /* 0x00006400000c000b */
[----:B01----:R-:W-:Y:S01]  /*1af60*/  ENDCOLLECTIVE ;  /* 0x000000000000791b */ /* 0x003fe20003800000 */
.L_x_10718:
[----:B------:R-:W-:Y:S01]  /*1af70*/  IMAD.MOV.U32 R39, RZ, RZ, R14 ;  /* 0x000000ffff277224 */ /* 0x000fe200078e000e */
[----:B------:R-:W-:Y:S06]  /*1af80*/  BRA `(.L_x_10719) ;  /* 0xfffffecc00787947 */ /* 0x000fec000383ffff */
.L_x_10508:
[----:B0-----:R0:W1:Y:S02]  /*1af90*/  SYNCS.PHASECHK.TRANS64.TRYWAIT P0, [R2+URZ+0x2d800], R3 ;  /* 0x02d80003020075a7 */ /* 0x001064000800017f */
[----:B-1----:R-:W-:Y:S05]  /*1afa0*/  @!P0 NANOSLEEP.SYNCS 0x989680 ;  /* 0x009896800000895d */ /* 0x002fea0003900000 */
[----:B------:R-:W1:Y:S02]  /*1afb0*/  @!P0 SYNCS.PHASECHK.TRANS64 P0, [R2+URZ+0x2d800], R3 ;  /* 0x02d80003020085a7 */ /* 0x000e64000800007f */
[----:B-1----:R-:W-:Y:S05]  /*1afc0*/  @!P0 BRA `(.L_x_10508) ;  /* 0xfffffffc00f08947 */ /* 0x002fea000383ffff */
[----:B------:R-:W-:Y:S05]  /*1afd0*/  BRA `(.L_x_10720) ;  /* 0xfffffed400a87947 */ /* 0x000fea000383ffff */
.L_x_10520:
[----:B------:R-:W-:Y:S01]  /*1afe0*/  BSSY B1, `(.L_x_10721) ;  /* 0x0000008000017945 */ /* 0x000fe20003800000 */
[----:B------:R-:W-:Y:S01]  /*1aff0*/  IMAD.MOV.U32 R13, RZ, RZ, R25 ;  /* 0x000000ffff0d7224 */ /* 0x000fe200078e0019 */
[----:B------:R-:W-:Y:S01]  /*1b000*/  MOV R12, RZ ;  /* 0x000000ff000c7202 */ /* 0x000fe20000000f00 */
[----:B------:R-:W-:Y:S02]  /*1b010*/  IMAD.MOV.U32 R11, RZ, RZ, 0x1e1f ;  /* 0x00001e1fff0b7424 */ /* 0x000fe400078e00ff */
[----:B------:R-:W-:-:S07]  /*1b020*/  IMAD.MOV.U32 R15, RZ, RZ, -0x1 ;  /* 0xffffffffff0f7424 */ /* 0x000fce00078e00ff */
[----:B0--3--:R-:W-:Y:S05]  /*1b030*/  WARPSYNC.COLLECTIVE R15, `(.L_x_10722) ;  /* 0x000000000f087348 */ /* 0x009fea0003c00000 */
[----:B0-----:R0:W1:Y:S02]  /*1b040*/  SHFL.IDX P6, R14, R13, R12, R11 ;  /* 0x0000000c0d0e7389 */ /* 0x00106400000c000b */
[----:B01-3--:R-:W-:Y:S01]  /*1b050*/  ENDCOLLECTIVE ;  /* 0x000000000000791b */ /* 0x00bfe20003800000 */
.L_x_10722:
[----:B------:R-:W-:Y:S05]  /*1b060*/  BSYNC B1 ;  /* 0x0000000000017941 */ /* 0x000fea0003800000 */
.L_x_10721:
        /* <DEDUP_REMOVED lines=8> */
.L_x_10723:
[----:B------:R-:W-:Y:S02]  /*1b0f0*/  IMAD.MOV.U32 R13, RZ, RZ, R37 ;  /* 0x000000ffff0d7224 */ /* 0x000fe400078e0025 */
[----:B------:R-:W-:-:S07]  /*1b100*/  IMAD.MOV.U32 R3, RZ, RZ, R14 ;  /* 0x000000ffff037224 */ /* 0x000fce00078e000e */
[----:B------:R-:W-:Y:S05]  /*1b110*/  WARPSYNC.COLLECTIVE R15, `(.L_x_10724) ;  /* 0x000000000f087348 */ /* 0x000fea0003c00000 */
[----:B------:R0:W1:Y:S02]  /*1b120*/  SHFL.IDX P6, R14, R13, R12, R11 ;  /* 0x0000000c0d0e7389 */ /* 0x00006400000c000b */
[----:B01----:R-:W-:Y:S01]  /*1b130*/  ENDCOLLECTIVE ;  /* 0x000000000000791b */ /* 0x003fe20003800000 */
.L_x_10724:
[----:B------:R-:W-:Y:S02]  /*1b140*/  IMAD.MOV.U32 R13, RZ, RZ, R39 ;  /* 0x000000ffff0d7224 */ /* 0x000fe400078e0027 */
[----:B------:R-:W-:-:S07]  /*1b150*/  IMAD.MOV.U32 R37, RZ, RZ, R14 ;  /* 0x000000ffff257224 */ /* 0x000fce00078e000e */
[----:B------:R-:W-:Y:S05]  /*1b160*/  WARPSYNC.COLLECTIVE R15, `(.L_x_10725) ;  /* 0x000000000f087348 */ /* 0x000fea0003c00000 */
[----:B------:R0:W1:Y:S02]  /*1b170*/  SHFL.IDX P6, R14, R13, R12, R11 ;  /* 0x0000000c0d0e7389 */ /* 0x00006400000c000b */
[----:B01----:R-:W-:Y:S01]  /*1b180*/  ENDCOLLECTIVE ;  /* 0x000000000000791b */ /* 0x003fe20003800000 */
.L_x_10725:
[----:B------:R-:W-:Y:S01]  /*1b190*/  MOV R38, R14 ;  /* 0x0000000e00267202 */ /* 0x000fe20000000f00 */
[----:B------:R-:W-:Y:S06]  /*1b1a0*/  BRA `(.L_x_10726) ;  /* 0xfffffee400e47947 */ /* 0x000fec000383ffff */
.L_x_10524:
[----:B0-----:R0:W1:Y:S02]  /*1b1b0*/  SYNCS.PHASECHK.TRANS64.TRYWAIT P0, [R2+URZ+0x2d800], R3 ;  /* 0x02d80003020075a7 */ /* 0x001064000800017f */
[----:B-1----:R-:W-:Y:S05]  /*1b1c0*/  @!P0 NANOSLEEP.SYNCS 0x989680 ;  /* 0x009896800000895d */ /* 0x002fea0003900000 */
[----:B------:R-:W1:Y:S02]  /*1b1d0*/  @!P0 SYNCS.PHASECHK.TRANS64 P0, [R2+URZ+0x2d800], R3 ;  /* 0x02d80003020085a7 */ /* 0x000e64000800007f */
[----:B-1----:R-:W-:Y:S05]  /*1b1e0*/  @!P0 BRA `(.L_x_10524) ;  /* 0xfffffffc00f08947 */ /* 0x002fea000383ffff */
[----:B------:R-:W-:Y:S05]  /*1b1f0*/  BRA `(.L_x_10727) ;  /* 0xfffffeec00847947 */ /* 0x000fea000383ffff */
.L_x_10532:
[----:B-1----:R1:W3:Y:S02]  /*1b200*/  SYNCS.PHASECHK.TRANS64.TRYWAIT P1, [R8+URZ+0x2d830], R3 ;  /* 0x02d83003080075a7 */ /* 0x0022e4000802017f */
[----:B---3--:R-:W-:Y:S05]  /*1b210*/  @!P1 NANOSLEEP.SYNCS 0x989680 ;  /* 0x009896800000995d */ /* 0x008fea0003900000 */
[----:B------:R-:W3:Y:S02]  /*1b220*/  @!P1 SYNCS.PHASECHK.TRANS64 P1, [R8+URZ+0x2d830], R3 ;  /* 0x02d83003080095a7 */ /* 0x000ee4000802007f */
[----:B---3--:R-:W-:Y:S05]  /*1b230*/  @!P1 BRA `(.L_x_10532) ;  /* 0xfffffffc00f09947 */ /* 0x008fea000383ffff */
[----:B------:R-:W-:Y:S05]  /*1b240*/  BRA `(.L_x_10531) ;  /* 0xffffff0000ec7947 */ /* 0x000fea000383ffff */
.L_x_10539:
[----:B-1----:R1:W2:Y:S02]  /*1b250*/  SYNCS.PHASECHK.TRANS64.TRYWAIT P2, [R3+URZ+0x2d830], R0 ;  /* 0x02d83000030075a7 */ /* 0x0022a4000804017f */
[----:B--2---:R-:W-:Y:S05]  /*1b260*/  @!P2 NANOSLEEP.SYNCS 0x989680 ;  /* 0x009896800000a95d */ /* 0x004fea0003900000 */
[----:B------:R-:W2:Y:S02]  /*1b270*/  @!P2 SYNCS.PHASECHK.TRANS64 P2, [R3+URZ+0x2d830], R0 ;  /* 0x02d830000300a5a7 */ /* 0x000ea4000804007f */
[----:B--2---:R-:W-:Y:S05]  /*1b280*/  @!P2 BRA `(.L_x_10539) ;  /* 0xfffffffc00f0a947 */ /* 0x004fea000383ffff */
[----:B------:R-:W-:Y:S05]  /*1b290*/  BRA `(.L_x_10538) ;  /* 0xffffff2800207947 */ /* 0x000fea000383ffff */
.L_x_10543:
[----:B-1----:R1:W2:Y:S02]  /*1b2a0*/  SYNCS.PHASECHK.TRANS64.TRYWAIT P1, [R3+URZ+0x2d850], R0 ;  /* 0x02d85000030075a7 */ /* 0x0022a4000802017f */
[----:B--2---:R-:W-:Y:S05]  /*1b2b0*/  @!P1 NANOSLEEP.SYNCS 0x989680 ;  /* 0x009896800000995d */ /* 0x004fea0003900000 */
[----:B------:R-:W2:Y:S02]  /*1b2c0*/  @!P1 SYNCS.PHASECHK.TRANS64 P1, [R3+URZ+0x2d850], R0 ;  /* 0x02d85000030095a7 */ /* 0x000ea4000802007f */
[----:B--2---:R-:W-:Y:S05]  /*1b2d0*/  @!P1 BRA `(.L_x_10543) ;  /* 0xfffffffc00f09947 */ /* 0x004fea000383ffff */
[----:B------:R-:W-:Y:S05]  /*1b2e0*/  BRA `(.L_x_10540) ;  /* 0xffffff2c00407947 */ /* 0x000fea000383ffff */
.L_x_10550:
[----:B-1----:R1:W2:Y:S02]  /*1b2f0*/  SYNCS.PHASECHK.TRANS64.TRYWAIT P1, [R12+URZ+0x2d850], R7 ;  /* 0x02d850070c0075a7 */ /* 0x0022a4000802017f */
[----:B--2---:R-:W-:Y:S05]  /*1b300*/  @!P1 NANOSLEEP.SYNCS 0x989680 ;  /* 0x009896800000995d */ /* 0x004fea0003900000 */
[----:B------:R-:W2:Y:S02]  /*1b310*/  @!P1 SYNCS.PHASECHK.TRANS64 P1, [R12+URZ+0x2d850], R7 ;  /* 0x02d850070c0095a7 */ /* 0x000ea4000802007f */
[----:B--2---:R-:W-:Y:S05]  /*1b320*/  @!P1 BRA `(.L_x_10550) ;  /* 0xfffffffc00f09947 */ /* 0x004fea000383ffff */
[----:B------:R-:W-:Y:S05]  /*1b330*/  BRA `(.L_x_10549) ;  /* 0xffffff4c001c7947 */ /* 0x000fea000383ffff */
.L_x_10556:
[----:B------:R-:W-:Y:S02]  /*1b340*/  IMAD.MOV.U32 R13, RZ, RZ, R20 ;  /* 0x000000ffff0d7224 */ /* 0x000fe400078e0014 */
[----:B------:R-:W-:Y:S02]  /*1b350*/  IMAD.MOV.U32 R12, RZ, RZ, RZ ;  /* 0x000000ffff0c7224 */ /* 0x000fe400078e00ff */
[----:B------:R-:W-:Y:S02]  /*1b360*/  IMAD.MOV.U32 R11, RZ, RZ, 0x1c1f ;  /* 0x00001c1fff0b7424 */ /* 0x000fe400078e00ff */
[----:B------:R-:W-:-:S07]  /*1b370*/  IMAD.MOV.U32 R15, RZ, RZ, -0x1 ;  /* 0xffffffffff0f7424 */ /* 0x000fce00078e00ff */
[----:B-----5:R-:W-:Y:S05]  /*1b380*/  WARPSYNC.COLLECTIVE R15, `(.L_x_10728) ;  /* 0x000000000f087348 */ /* 0x020fea0003c00000 */
[----:B------:R0:W1:Y:S02]  /*1b390*/  SHFL.IDX P6, R14, R13, R12, R11 ;  /* 0x0000000c0d0e7389 */ /* 0x00006400000c000b */
[----:B01---5:R-:W-:Y:S01]  /*1b3a0*/  ENDCOLLECTIVE ;  /* 0x000000000000791b */ /* 0x023fe20003800000 */
.L_x_10728:
[----:B------:R-:W-:Y:S01]  /*1b3b0*/  MOV R13, R0 ;  /* 0x00000000000d7202 */ /* 0x000fe20000000f00 */
[----:B------:R-:W-:-:S07]  /*1b3c0*/  IMAD.MOV.U32 R3, RZ, RZ, R14 ;  /* 0x000000ffff037224 */ /* 0x000fce00078e000e */
[----:B------:R-:W-:Y:S05]  /*1b3d0*/  WARPSYNC.COLLECTIVE R15, `(.L_x_10729) ;  /* 0x000000000f087348 */ /* 0x000fea0003c00000 */
[----:B------:R0:W1:Y:S02]  /*1b3e0*/  SHFL.IDX P6, R14, R13, R12, R11 ;  /* 0x0000000c0d0e7389 */ /* 0x00006400000c000b */
[----:B01----:R-:W-:Y:S01]  /*1b3f0*/  ENDCOLLECTIVE ;  /* 0x000000000000791b */ /* 0x003fe20003800000 */
.L_x_10729:
[----:B------:R-:W-:Y:S05]  /*1b400*/  BRA `(.L_x_10730) ;  /* 0xffffff6400ec7947 */ /* 0x000fea000383ffff */
.L_x_10559:
[----:B------:R-:W-:Y:S01]  /*1b410*/  BSSY B1, `(.L_x_10731) ;  /* 0x0000008000017945 */ /* 0x000fe20003800000 */
[----:B---3--:R-:W-:Y:S02]  /*1b420*/  IMAD.MOV.U32 R13, RZ, RZ, R20 ;  /* 0x000000ffff0d7224 */ /* 0x008fe400078e0014 */
[----:B------:R-:W-:Y:S02]  /*1b430*/  IMAD.MOV.U32 R12, RZ, RZ, 0x1 ;  /* 0x00000001ff0c7424 */ /* 0x000fe400078e00ff */
[----:B------:R-:W-:Y:S02]  /*1b440*/  IMAD.MOV.U32 R11, RZ, RZ, 0x1c1f ;  /* 0x00001c1fff0b7424 */ /* 0x000fe400078e00ff */
[----:B------:R-:W-:-:S07]  /*1b450*/  IMAD.MOV.U32 R15, RZ, RZ, -0x1 ;  /* 0xffffffffff0f7424 */ /* 0x000fce00078e00ff */
[----:B012--5:R-:W-:Y:S05]  /*1b460*/  WARPSYNC.COLLECTIVE R15, `(.L_x_10732) ;  /* 0x000000000f087348 */ /* 0x027fea0003c00000 */
[----:B--2---:R2:W3:Y:S02]  /*1b470*/  SHFL.IDX P6, R14, R13, R12, R11 ;  /* 0x0000000c0d0e7389 */ /* 0x0044e400000c000b */
[----:B0123-5:R-:W-:Y:S01]  /*1b480*/  ENDCOLLECTIVE ;  /* 0x000000000000791b */ /* 0x02ffe20003800000 */
.L_x_10732:
[----:B------:R-:W-:Y:S05]  /*1b490*/  BSYNC B1 ;  /* 0x0000000000017941 */ /* 0x000fea0003800000 */
.L_x_10731:
        /* <DEDUP_REMOVED lines=8> */
.L_x_10733:
[----:B------:R-:W-:Y:S05]  /*1b520*/  BRA `(.L_x_10734) ;  /* 0xffffff6400fc7947 */ /* 0x000fea000383ffff */
.L_x_10561:
[----:B------:R-:W-:Y:S01]  /*1b530*/  IMAD.MOV.U32 R13, RZ, RZ, R26 ;  /* 0x000000ffff0d7224 */ /* 0x000fe200078e001a */
[----:B------:R-:W-:Y:S01]  /*1b540*/  MOV R11, 0x1c1f ;  /* 0x00001c1f000b7802 */ /* 0x000fe20000000f00 */
[----:B------:R-:W-:Y:S02]  /*1b550*/  IMAD.MOV.U32 R12, RZ, RZ, RZ ;  /* 0x000000ffff0c7224 */ /* 0x000fe400078e00ff */
[----:B------:R-:W-:-:S07]  /*1b560*/  IMAD.MOV.U32 R15, RZ, RZ, -0x1 ;  /* 0xffffffffff0f7424 */ /* 0x000fce00078e00ff */
[----:B------:R-:W-:Y:S05]  /*1b570*/  WARPSYNC.COLLECTIVE R15, `(.L_x_10735) ;  /* 0x000000000f087348 */ /* 0x000fea0003c00000 */
[----:B------:R0:W1:Y:S02]  /*1b580*/  SHFL.IDX P6, R14, R13, R12, R11 ;  /* 0x0000000c0d0e7389 */ /* 0x00006400000c000b */
[----:B01----:R-:W-:Y:S01]  /*1b590*/  ENDCOLLECTIVE ;  /* 0x000000000000791b */ /* 0x003fe20003800000 */
.L_x_10735:
[----:B------:R-:W-:Y:S02]  /*1b5a0*/  IMAD.MOV.U32 R13, RZ, RZ, R0 ;  /* 0x000000ffff0d7224 */ /* 0x000fe400078e0000 */
[----:B------:R-:W-:-:S07]  /*1b5b0*/  IMAD.MOV.U32 R3, RZ, RZ, R14 ;  /* 0x000000ffff037224 */ /* 0x000fce00078e000e */
[----:B------:R-:W-:Y:S05]  /*1b5c0*/  WARPSYNC.COLLECTIVE R15, `(.L_x_10736) ;  /* 0x000000000f087348 */ /* 0x000fea0003c00000 */
[----:B------:R0:W1:Y:S02]  /*1b5d0*/  SHFL.IDX P6, R14, R13, R12, R11 ;  /* 0x0000000c0d0e7389 */ /* 0x00006400000c000b */
[----:B01----:R-:W-:Y:S01]  /*1b5e0*/  ENDCOLLECTIVE ;  /* 0x000000000000791b */ /* 0x003fe20003800000 */
.L_x_10736:
[----:B------:R-:W-:Y:S05]  /*1b5f0*/  BRA `(.L_x_10737) ;  /* 0xffffff6800c87947 */ /* 0x000fea000383ffff */
.L_x_10564:
[----:B------:R-:W-:Y:S01]  /*1b600*/  BSSY B1, `(.L_x_10738) ;  /* 0x0000008000017945 */ /* 0x000fe20003800000 */
[----:B---3--:R-:W-:Y:S01]  /*1b610*/  IMAD.MOV.U32 R13, RZ, RZ, R26 ;  /* 0x000000ffff0d7224 */ /* 0x008fe200078e001a */
[----:B------:R-:W-:Y:S01]  /*1b620*/  MOV R11, 0x1c1f ;  /* 0x00001c1f000b7802 */ /* 0x000fe20000000f00 */
[----:B------:R-:W-:Y:S02]  /*1b630*/  IMAD.MOV.U32 R12, RZ, RZ, 0x1 ;  /* 0x00000001ff0c7424 */ /* 0x000fe400078e00ff */
[----:B------:R-:W-:-:S07]  /*1b640*/  IMAD.MOV.U32 R15, RZ, RZ, -0x1 ;  /* 0xffffffffff0f7424 */ /* 0x000fce00078e00ff */
[----:B012---:R-:W-:Y:S05]  /*1b650*/  WARPSYNC.COLLECTIVE R15, `(.L_x_10739) ;  /* 0x000000000f087348 */ /* 0x007fea0003c00000 */
[----:B--2---:R2:W3:Y:S02]  /*1b660*/  SHFL.IDX P6, R14, R13, R12, R11 ;  /* 0x0000000c0d0e7389 */ /* 0x0044e400000c000b */
[----:B0123--:R-:W-:Y:S01]  /*1b670*/  ENDCOLLECTIVE ;  /* 0x000000000000791b */ /* 0x00ffe20003800000 */
.L_x_10739:
[----:B------:R-:W-:Y:S05]  /*1b680*/  BSYNC B1 ;  /* 0x0000000000017941 */ /* 0x000fea0003800000 */
.L_x_10738:
        /* <DEDUP_REMOVED lines=8> */
.L_x_10740:
[----:B------:R-:W-:Y:S05]  /*1b710*/  BRA `(.L_x_10741) ;  /* 0xffffff6c00c47947 */ /* 0x000fea000383ffff */
.L_x_10568:
[----:B------:R-:W-:Y:S02]  /*1b720*/  IMAD.MOV.U32 R13, RZ, RZ, R4 ;  /* 0x000000ffff0d7224 */ /* 0x000fe400078e0004 */
[----:B------:R-:W-:Y:S02]  /*1b730*/  IMAD.MOV.U32 R12, RZ, RZ, RZ ;  /* 0x000000ffff0c7224 */ /* 0x000fe400078e00ff */
[----:B------:R-:W-:Y:S02]  /*1b740*/  IMAD.MOV.U32 R11, RZ, RZ, 0x1c1f ;  /* 0x00001c1fff0b7424 */ /* 0x000fe400078e00ff */
[----:B------:R-:W-:-:S07]  /*1b750*/  IMAD.MOV.U32 R15, RZ, RZ, -0x1 ;  /* 0xffffffffff0f7424 */ /* 0x000fce00078e00ff */
[----:B-1----:R-:W-:Y:S05]  /*1b760*/  WARPSYNC.COLLECTIVE R15, `(.L_x_10742) ;  /* 0x000000000f087348 */ /* 0x002fea0003c00000 */
[----:B------:R0:W2:Y:S02]  /*1b770*/  SHFL.IDX P6, R14, R13, R12, R11 ;  /* 0x0000000c0d0e7389 */ /* 0x0000a400000c000b */
[----:B012---:R-:W-:Y:S01]  /*1b780*/  ENDCOLLECTIVE ;  /* 0x000000000000791b */ /* 0x007fe20003800000 */
.L_x_10742:
[----:B------:R-:W-:Y:S01]  /*1b790*/  MOV R13, R0 ;  /* 0x00000000000d7202 */ /* 0x000fe20000000f00 */
[----:B------:R-:W-:-:S07]  /*1b7a0*/  IMAD.MOV.U32 R3, RZ, RZ, R14 ;  /* 0x000000ffff037224 */ /* 0x000fce00078e000e */
[----:B------:R-:W-:Y:S05]  /*1b7b0*/  WARPSYNC.COLLECTIVE R15, `(.L_x_10743) ;  /* 0x000000000f087348 */ /* 0x000fea0003c00000 */
[----:B------:R0:W1:Y:S02]  /*1b7c0*/  SHFL.IDX P6, R14, R13, R12, R11 ;  /* 0x0000000c0d0e7389 */ /* 0x00006400000c000b */
[----:B01----:R-:W-:Y:S01]  /*1b7d0*/  ENDCOLLECTIVE ;  /* 0x000000000000791b */ /* 0x003fe20003800000 */
.L_x_10743:
[----:B------:R-:W-:Y:S05]  /*1b7e0*/  BRA `(.L_x_10744) ;  /* 0xffffff7c00007947 */ /* 0x000fea000383ffff */
.L_x_10571:
        /* <DEDUP_REMOVED lines=8> */
.L_x_10746:
[----:B------:R-:W-:Y:S05]  /*1b870*/  BSYNC B1 ;  /* 0x0000000000017941 */ /* 0x000fea0003800000 */
.L_x_10745:
        /* <DEDUP_REMOVED lines=8> */
.L_x_10747:
[----:B------:R-:W-:Y:S05]  /*1b900*/  BRA `(.L_x_10748) ;  /* 0xffffff7c00147947 */ /* 0x000fea000383ffff */
.L_x_10588:
        /* <DEDUP_REMOVED lines=8> */
[----:B-1----:R-:W-:Y:S05]  /*1b990*/  WARPSYNC.COLLECTIVE R15, `(.L_x_10750) ;  /* 0x000000000f087348 */ /* 0x002fea0003c00000 */
[----:B------:R0:W2:Y:S02]  /*1b9a0*/  SHFL.IDX P6, R14, R13, R12, R11 ;  /* 0x0000000c0d0e7389 */ /* 0x0000a400000c000b */
[----:B012---:R-:W-:Y:S01]  /*1b9b0*/  ENDCOLLECTIVE ;  /* 0x000000000000791b */ /* 0x007fe20003800000 */
.L_x_10750:
[----:B------:R-:W-:Y:S05]  /*1b9c0*/  BSYNC B1 ;  /* 0x0000000000017941 */ /* 0x000fea0003800000 */
.L_x_10749:
[----:B------:R-:W-:Y:S05]  /*1b9d0*/  BRA `(.L_x_10751) ;  /* 0xffffff9000fc7947 */ /* 0x000fea000383ffff */
.L_x_10590:
[----:B------:R-:W-:Y:S01]  /*1b9e0*/  BSSY B1, `(.L_x_10752) ;  /* 0x0000006000017945 */ /* 0x000fe20003800000 */
[----:B------:R-:W-:-:S07]  /*1b9f0*/  IMAD.MOV.U32 R15, RZ, RZ, -0x1 ;  /* 0xffffffffff0f7424 */ /* 0x000fce00078e00ff */
[----:B01----:R-:W-:Y:S05]  /*1ba00*/  WARPSYNC.COLLECTIVE R15, `(.L_x_10753) ;  /* 0x000000000f0c7348 */ /* 0x003fea0003c00000 */
[----:B------:R-:W-:Y:S02]  /*1ba10*/  ELECT P6, UR62, PT ;  /* 0x00000000003e782f */ /* 0x000fe400038c0000 */
[----:B------:R-:W-:Y:S01]  /*1ba20*/  MOV R14, UR62 ;  /* 0x0000003e000e7c02 */ /* 0x000fe20008000f00 */
[----:B01----:R-:W-:Y:S10]  /*1ba30*/  ENDCOLLECTIVE ;  /* 0x000000000000791b */ /* 0x003ff40003800000 */
.L_x_10753:
[----:B------:R-:W-:Y:S05]  /*1ba40*/  BSYNC B1 ;  /* 0x0000000000017941 */ /* 0x000fea0003800000 */
.L_x_10752:
[----:B------:R-:W-:Y:S05]  /*1ba50*/  BRA `(.L_x_10589) ;  /* 0xffffff9000f47947 */ /* 0x000fea000383ffff */
.L_x_10592:
[----:B0-----:R0:W2:Y:S02]  /*1ba60*/  SYNCS.PHASECHK.TRANS64.TRYWAIT P0, [R16+URZ+0x2d820], R6 ;  /* 0x02d82006100075a7 */ /* 0x0010a4000800017f */
[----:B--2---:R-:W-:Y:S05]  /*1ba70*/  @!P0 NANOSLEEP.SYNCS 0x989680 ;  /* 0x009896800000895d */ /* 0x004fea0003900000 */
[----:B------:R-:W2:Y:S02]  /*1ba80*/  @!P0 SYNCS.PHASECHK.TRANS64 P0, [R16+URZ+0x2d820], R6 ;  /* 0x02d82006100085a7 */ /* 0x000ea4000800007f */
[----:B--2---:R-:W-:Y:S05]  /*1ba90*/  @!P0 BRA `(.L_x_10592) ;  /* 0xfffffffc00f08947 */ /* 0x004fea000383ffff */
[----:B------:R-:W-:Y:S05]  /*1baa0*/  BRA `(.L_x_10754) ;  /* 0xffffff9400047947 */ /* 0x000fea000383ffff */
.L_x_10596:
[----:B-1----:R1:W2:Y:S02]  /*1bab0*/  SYNCS.PHASECHK.TRANS64.TRYWAIT P0, [R9+URZ+0x2d8a0], R11 ;  /* 0x02d8a00b090075a7 */ /* 0x0022a4000800017f */
[----:B--2---:R-:W-:Y:S05]  /*1bac0*/  @!P0 NANOSLEEP.SYNCS 0x989680 ;  /* 0x009896800000895d */ /* 0x004fea0003900000 */
[----:B------:R-:W2:Y:S02]  /*1bad0*/  @!P0 SYNCS.PHASECHK.TRANS64 P0, [R9+URZ+0x2d8a0], R11 ;  /* 0x02d8a00b090085a7 */ /* 0x000ea4000800007f */
[----:B--2---:R-:W-:Y:S05]  /*1bae0*/  @!P0 BRA `(.L_x_10596) ;  /* 0xfffffffc00f08947 */ /* 0x004fea000383ffff */
[----:B------:R-:W-:Y:S05]  /*1baf0*/  BRA `(.L_x_10755) ;  /* 0xffffff9400207947 */ /* 0x000fea000383ffff */
.L_x_10603:
[----:B0-----:R0:W2:Y:S02]  /*1bb00*/  SYNCS.PHASECHK.TRANS64.TRYWAIT P0, [R9+URZ+0x2d8c0], R11 ;  /* 0x02d8c00b090075a7 */ /* 0x0010a4000800017f */
[----:B--2---:R-:W-:Y:S05]  /*1bb10*/  @!P0 NANOSLEEP.SYNCS 0x989680 ;  /* 0x009896800000895d */ /* 0x004fea0003900000 */
[----:B------:R-:W2:Y:S02]  /*1bb20*/  @!P0 SYNCS.PHASECHK.TRANS64 P0, [R9+URZ+0x2d8c0], R11 ;  /* 0x02d8c00b090085a7 */ /* 0x000ea4000800007f */
[----:B--2---:R-:W-:Y:S05]  /*1bb30*/  @!P0 BRA `(.L_x_10603) ;  /* 0xfffffffc00f08947 */ /* 0x004fea000383ffff */
[----:B------:R-:W-:Y:S05]  /*1bb40*/  BRA `(.L_x_10756) ;  /* 0xffffff98001c7947 */ /* 0x000fea000383ffff */
.L_x_10612:
[----:B0-----:R0:W1:Y:S02]  /*1bb50*/  SYNCS.PHASECHK.TRANS64.TRYWAIT P2, [R9+URZ+0x2d8a0], R8 ;  /* 0x02d8a008090075a7 */ /* 0x001064000804017f */
[----:B-1----:R-:W-:Y:S05]  /*1bb60*/  @!P2 NANOSLEEP.SYNCS 0x989680 ;  /* 0x009896800000a95d */ /* 0x002fea0003900000 */
[----:B------:R-:W1:Y:S02]  /*1bb70*/  @!P2 SYNCS.PHASECHK.TRANS64 P2, [R9+URZ+0x2d8a0], R8 ;  /* 0x02d8a0080900a5a7 */ /* 0x000e64000804007f */
[----:B-1----:R-:W-:Y:S05]  /*1bb80*/  @!P2 BRA `(.L_x_10612) ;  /* 0xfffffffc00f0a947 */ /* 0x002fea000383ffff */
[----:B------:R-:W-:Y:S05]  /*1bb90*/  BRA `(.L_x_10757) ;  /* 0xffffff9c005c7947 */ /* 0x000fea000383ffff */
.L_x_10619:
[----:B-1----:R1:W2:Y:S02]  /*1bba0*/  SYNCS.PHASECHK.TRANS64.TRYWAIT P2, [R9+URZ+0x2d8c0], R8 ;  /* 0x02d8c008090075a7 */ /* 0x0022a4000804017f */
[----:B--2---:R-:W-:Y:S05]  /*1bbb0*/  @!P2 NANOSLEEP.SYNCS 0x989680 ;  /* 0x009896800000a95d */ /* 0x004fea0003900000 */
[----:B------:R-:W2:Y:S02]  /*1bbc0*/  @!P2 SYNCS.PHASECHK.TRANS64 P2, [R9+URZ+0x2d8c0], R8 ;  /* 0x02d8c0080900a5a7 */ /* 0x000ea4000804007f */
[----:B--2---:R-:W-:Y:S05]  /*1bbd0*/  @!P2 BRA `(.L_x_10619) ;  /* 0xfffffffc00f0a947 */ /* 0x004fea000383ffff */
[----:B------:R-:W-:Y:S05]  /*1bbe0*/  BRA `(.L_x_10758) ;  /* 0xffffffa000547947 */ /* 0x000fea000383ffff */
.L_x_10636:
[----:B------:R-:W0:Y:S01]  /*1bbf0*/  S2R R20, SR_TID.X ;  /* 0x0000000000147919 */ /* 0x000e220000002100 */
[----:B------:R-:W-:Y:S01]  /*1bc00*/  BSSY B0, `(.L_x_10759) ;  /* 0x000000a000007945 */ /* 0x000fe20003800000 */
[----:B------:R-:W-:Y:S01]  /*1bc10*/  IMAD.MOV.U32 R12, RZ, RZ, RZ ;  /* 0x000000ffff0c7224 */ /* 0x000fe200078e00ff */
[----:B------:R-:W-:Y:S02]  /*1bc20*/  MOV R15, 0xffffffff ;  /* 0xffffffff000f7802 */ /* 0x000fe40000000f00 */
[----:B0-----:R-:W-:-:S04]  /*1bc30*/  SHF.R.U32.HI R11, RZ, 0x5, R20 ;  /* 0x00000005ff0b7819 */ /* 0x001fc80000011614 */
[----:B------:R-:W-:-:S05]  /*1bc40*/  LOP3.LUT R11, R11, 0x3, RZ, 0xc0, !PT ;  /* 0x000000030b0b7812 */ /* 0x000fca00078ec0ff */
[----:B------:R-:W-:Y:S02]  /*1bc50*/  IMAD.MOV.U32 R13, RZ, RZ, R11 ;  /* 0x000000ffff0d7224 */ /* 0x000fe400078e000b */
[----:B------:R-:W-:-:S07]  /*1bc60*/  IMAD.MOV.U32 R11, RZ, RZ, 0x1f ;  /* 0x0000001fff0b7424 */ /* 0x000fce00078e00ff */
[----:B-----5:R-:W-:Y:S05]  /*1bc70*/  WARPSYNC.COLLECTIVE R15, `(.L_x_10760) ;  /* 0x000000000f087348 */ /* 0x020fea0003c00000 */
[----:B------:R0:W1:Y:S02]  /*1bc80*/  SHFL.IDX P6, R14, R13, R12, R11 ;  /* 0x0000000c0d0e7389 */ /* 0x00006400000c000b */
[----:B01---5:R-:W-:Y:S01]  /*1bc90*/  ENDCOLLECTIVE ;  /* 0x000000000000791b */ /* 0x023fe20003800000 */
.L_x_10760:
[----:B------:R-:W-:Y:S05]  /*1bca0*/  BSYNC B0 ;  /* 0x0000000000007941 */ /* 0x000fea0003800000 */
.L_x_10759:
[----:B------:R-:W-:Y:S05]  /*1bcb0*/  BRA `(.L_x_10761) ;  /* 0xffffffb000147947 */ /* 0x000fea000383ffff */
.L_x_10639:
[----:B0-----:R0:W1:Y:S02]  /*1bcc0*/  SYNCS.PHASECHK.TRANS64.TRYWAIT P0, [R0+URZ+0x2d840], R5 ;  /* 0x02d84005000075a7 */ /* 0x001064000800017f */
[----:B-1----:R-:W-:Y:S05]  /*1bcd0*/  @!P0 NANOSLEEP.SYNCS 0x989680 ;  /* 0x009896800000895d */ /* 0x002fea0003900000 */
[----:B------:R-:W1:Y:S02]  /*1bce0*/  @!P0 SYNCS.PHASECHK.TRANS64 P0, [R0+URZ+0x2d840], R5 ;  /* 0x02d84005000085a7 */ /* 0x000e64000800007f */
[----:B-1----:R-:W-:Y:S05]  /*1bcf0*/  @!P0 BRA `(.L_x_10639) ;  /* 0xfffffffc00f08947 */ /* 0x002fea000383ffff */
[----:B------:R-:W-:Y:S05]  /*1bd00*/  BRA `(.L_x_10762) ;  /* 0xffffffb000687947 */ /* 0x000fea000383ffff */
.L_x_10640:
        /* <DEDUP_REMOVED lines=8> */
.L_x_10764:
[----:B------:R-:W-:Y:S05]  /*1bd90*/  BSYNC B0 ;  /* 0x0000000000007941 */ /* 0x000fea0003800000 */
.L_x_10763:
        /* <DEDUP_REMOVED lines=8> */
.L_x_10765:
[----:B------:R-:W-:Y:S02]  /*1be20*/  IMAD.MOV.U32 R13, RZ, RZ, R7 ;  /* 0x000000ffff0d7224 */ /* 0x000fe400078e0007 */
[----:B------:R-:W-:Y:S02]  /*1be30*/  IMAD.MOV.U32 R12, RZ, RZ, 0x1 ;  /* 0x00000001ff0c7424 */ /* 0x000fe400078e00ff */
[----:B------:R-:W-:-:S07]  /*1be40*/  IMAD.MOV.U32 R4, RZ, RZ, R14 ;  /* 0x000000ffff047224 */ /* 0x000fce00078e000e */
[----:B------:R-:W-:Y:S05]  /*1be50*/  WARPSYNC.COLLECTIVE R15, `(.L_x_10766) ;  /* 0x000000000f087348 */ /* 0x000fea0003c00000 */
[----:B------:R0:W1:Y:S02]  /*1be60*/  SHFL.IDX P6, R14, R13, R12, R11 ;  /* 0x0000000c0d0e7389 */ /* 0x00006400000c000b */
[----:B01----:R-:W-:Y:S01]  /*1be70*/  ENDCOLLECTIVE ;  /* 0x000000000000791b */ /* 0x003fe20003800000 */
.L_x_10766:
[----:B------:R-:W-:-:S05]  /*1be80*/  @P0 LEA R5, P1, R9, R4, 0x1 ;  /* 0x0000000409050211 */ /* 0x000fca00078208ff */
[----:B------:R-:W-:Y:S01]  /*1be90*/  @P0 IMAD.X R4, RZ, RZ, R6, P1 ;  /* 0x000000ffff040224 */ /* 0x000fe200008e0606 */
[----:B------:R-:W-:Y:S02]  /*1bea0*/  @P0 LEA R6, R8, R16, 0x1 ;  /* 0x0000001008060211 */ /* 0x000fe400078e08ff */
[----:B------:R-:W-:Y:S02]  /*1beb0*/  ISETP.GE.AND P1, PT, R3, 0x21, PT ;  /* 0x000000210300780c */ /* 0x000fe40003f26270 */
        /* <DEDUP_REMOVED lines=14> */
.L_x_10767:
[----:B------:R-:W-:Y:S02]  /*1bfa0*/  IMAD.MOV.U32 R13, RZ, RZ, R7 ;  /* 0x000000ffff0d7224 */ /* 0x000fe400078e0007 */
[----:B------:R-:W-:Y:S01]  /*1bfb0*/  IMAD.MOV.U32 R12, RZ, RZ, 0x2 ;  /* 0x00000002ff0c7424 */ /* 0x000fe200078e00ff */
[----:B------:R-:W-:-:S07]  /*1bfc0*/  MOV R4, R14 ;  /* 0x0000000e00047202 */ /* 0x000fce0000000f00 */
[----:B------:R-:W-:Y:S05]  /*1bfd0*/  WARPSYNC.COLLECTIVE R15, `(.L_x_10768) ;  /* 0x000000000f087348 */ /* 0x000fea0003c00000 */
[----:B------:R0:W1:Y:S02]  /*1bfe0*/  SHFL.IDX P6, R14, R13, R12, R11 ;  /* 0x0000000c0d0e7389 */ /* 0x00006400000c000b */
[----:B01----:R-:W-:Y:S01]  /*1bff0*/  ENDCOLLECTIVE ;  /* 0x000000000000791b */ /* 0x003fe20003800000 */
.L_x_10768:
[----:B------:R-:W-:-:S05]  /*1c000*/  @P1 LEA R5, P0, R9, R4, 0x1 ;  /* 0x0000000409051211 */ /* 0x000fca00078008ff */
[----:B------:R-:W-:Y:S02]  /*1c010*/  @P1 IMAD.X R4, RZ, RZ, R6, P0 ;  /* 0x000000ffff041224 */ /* 0x000fe400000e0606 */
[----:B------:R-:W-:-:S03]  /*1c020*/  @P1 IMAD R6, R8, 0x2, R16 ;  /* 0x0000000208061824 */ /* 0x000fc600078e0210 */
        /* <DEDUP_REMOVED lines=15> */
.L_x_10769:
[----:B------:R-:W-:Y:S01]  /*1c120*/  MOV R13, R7 ;  /* 0x00000007000d7202 */ /* 0x000fe20000000f00 */
[----:B------:R-:W-:Y:S02]  /*1c130*/  IMAD.MOV.U32 R12, RZ, RZ, 0x3 ;  /* 0x00000003ff0c7424 */ /* 0x000fe400078e00ff */
[----:B------:R-:W-:-:S07]  /*1c140*/  IMAD.MOV.U32 R4, RZ, RZ, R14 ;  /* 0x000000ffff047224 */ /* 0x000fce00078e000e */
[----:B------:R-:W-:Y:S05]  /*1c150*/  WARPSYNC.COLLECTIVE R15, `(.L_x_10770) ;  /* 0x000000000f087348 */ /* 0x000fea0003c00000 */
[----:B------:R0:W1:Y:S02]  /*1c160*/  SHFL.IDX P6, R14, R13, R12, R11 ;  /* 0x0000000c0d0e7389 */ /* 0x00006400000c000b */
[----:B01----:R-:W-:Y:S01]  /*1c170*/  ENDCOLLECTIVE ;  /* 0x000000000000791b */ /* 0x003fe20003800000 */
.L_x_10770:
[----:B------:R-:W-:-:S05]  /*1c180*/  @P1 LEA R5, P0, R9, R4, 0x1 ;  /* 0x0000000409051211 */ /* 0x000fca00078008ff */
[----:B------:R-:W-:Y:S02]  /*1c190*/  @P1 IMAD.X R4, RZ, RZ, R6, P0 ;  /* 0x000000ffff041224 */ /* 0x000fe400000e0606 */
[----:B------:R-:W-:-:S03]  /*1c1a0*/  @P1 IMAD R6, R8, 0x2, R16 ;  /* 0x0000000208061824 */ /* 0x000fc600078e0210 */
        /* <DEDUP_REMOVED lines=8> */
.L_x_10771:
        /* <DEDUP_REMOVED lines=8> */
.L_x_10645:
        /* <DEDUP_REMOVED lines=9> */
.L_x_10773:
[C---:B------:R-:W-:Y:S01]  /*1c340*/  VIADD R9, R25.reuse, 0x20 ;  /* 0x0000002019097836 */ /* 0x040fe20000000000 */
[----:B------:R-:W-:Y:S02]  /*1c350*/  ISETP.GE.AND P3, PT, R25, R0, PT ;  /* 0x000000001900720c */ /* 0x000fe40003f66270 */
[----:B------:R-:W-:Y:S01]  /*1c360*/  MOV R13, R5 ;  /* 0x00000005000d7202 */ /* 0x000fe20000000f00 */
[----:B------:R-:W-:-:S10]  /*1c370*/  IMAD.MOV.U32 R2, RZ, RZ, R14 ;  /* 0x000000ffff027224 */ /* 0x000fd400078e000e */
[----:B------:R-:W-:Y:S05]  /*1c380*/  WARPSYNC.COLLECTIVE R15, `(.L_x_10774) ;  /* 0x000000000f087348 */ /* 0x000fea0003c00000 */
[----:B------:R0:W1:Y:S02]  /*1c390*/  SHFL.IDX P6, R14, R13, R12, R11 ;  /* 0x0000000c0d0e7389 */ /* 0x00006400000c000b */
[----:B01----:R-:W-:Y:S01]  /*1c3a0*/  ENDCOLLECTIVE ;  /* 0x000000000000791b */ /* 0x003fe20003800000 */
.L_x_10774:
[----:B------:R-:W-:Y:S01]  /*1c3b0*/  IMAD.MOV.U32 R13, RZ, RZ, R4 ;  /* 0x000000ffff0d7224 */ /* 0x000fe200078e0004 */
[----:B------:R-:W-:Y:S01]  /*1c3c0*/  MOV R12, 0x1 ;  /* 0x00000001000c7802 */ /* 0x000fe20000000f00 */
[----:B------:R-:W-:-:S07]  /*1c3d0*/  IMAD.MOV.U32 R3, RZ, RZ, R14 ;  /* 0x000000ffff037224 */ /* 0x000fce00078e000e */
[----:B------:R-:W-:Y:S05]  /*1c3e0*/  WARPSYNC.COLLECTIVE R15, `(.L_x_10775) ;  /* 0x000000000f087348 */ /* 0x000fea0003c00000 */
[----:B------:R0:W1:Y:S02]  /*1c3f0*/  SHFL.IDX P6, R14, R13, R12, R11 ;  /* 0x0000000c0d0e7389 */ /* 0x00006400000c000b */
[----:B01----:R-:W-:Y:S01]  /*1c400*/  ENDCOLLECTIVE ;  /* 0x000000000000791b */ /* 0x003fe20003800000 */
.L_x_10775:
[----:B------:R-:W-:-:S05]  /*1c410*/  @!P3 LEA R3, P4, R10, R3, 0x1 ;  /* 0x000000030a03b211 */ /* 0x000fca00078808ff */
[----:B------:R-:W-:-:S05]  /*1c420*/  @!P3 IMAD.X R2, RZ, RZ, R2, P4 ;  /* 0x000000ffff02b224 */ /* 0x000fca00020e0602 */
[----:B------:R-:W-:Y:S01]  /*1c430*/  @!P3 LOP3.LUT R3, R3, R2, RZ, 0x3c, !PT ;  /* 0x000000020303b212 */ /* 0x000fe200078e3cff */
[----:B------:R-:W-:-:S03]  /*1c440*/  IMAD.MOV.U32 R13, RZ, RZ, R5 ;  /* 0x000000ffff0d7224 */ /* 0x000fc600078e0005 */
[----:B------:R-:W-:-:S04]  /*1c450*/  @!P3 LOP3.LUT R2, R3, R2, RZ, 0x3c, !PT ;  /* 0x000000020302b212 */ /* 0x000fc800078e3cff */
[----:B------:R-:W-:-:S05]  /*1c460*/  @!P3 LOP3.LUT R3, R3, R2, RZ, 0x3c, !PT ;  /* 0x000000020303b212 */ /* 0x000fca00078e3cff */
[----:B------:R-:W-:Y:S01]  /*1c470*/  @!PT LDS RZ, [RZ] ;  /* 0x00000000fffff984 */ /* 0x000fe20000000800 */
[----:B------:R-:W-:Y:S01]  /*1c480*/  @!PT LDS RZ, [RZ] ;  /* 0x00000000fffff984 */ /* 0x000fe20000000800 */
[----:B------:R-:W-:Y:S01]  /*1c490*/  @!PT LDS RZ, [RZ] ;  /* 0x00000000fffff984 */ /* 0x000fe20000000800 */
        /* <DEDUP_REMOVED lines=8> */
.L_x_10776:
[----:B------:R-:W-:Y:S02]  /*1c520*/  IMAD.MOV.U32 R13, RZ, RZ, R4 ;  /* 0x000000ffff0d7224 */ /* 0x000fe400078e0004 */
[----:B------:R-:W-:Y:S02]  /*1c530*/  IMAD.MOV.U32 R12, RZ, RZ, 0x2 ;  /* 0x00000002ff0c7424 */ /* 0x000fe400078e00ff */
[----:B------:R-:W-:-:S07]  /*1c540*/  IMAD.MOV.U32 R3, RZ, RZ, R14 ;  /* 0x000000ffff037224 */ /* 0x000fce00078e000e */
[----:B------:R-:W-:Y:S05]  /*1c550*/  WARPSYNC.COLLECTIVE R15, `(.L_x_10777) ;  /* 0x000000000f087348 */ /* 0x000fea0003c00000 */
[----:B------:R0:W1:Y:S02]  /*1c560*/  SHFL.IDX P6, R14, R13, R12, R11 ;  /* 0x0000000c0d0e7389 */ /* 0x00006400000c000b */
[----:B01----:R-:W-:Y:S01]  /*1c570*/  ENDCOLLECTIVE ;  /* 0x000000000000791b */ /* 0x003fe20003800000 */
.L_x_10777:
        /* <DEDUP_REMOVED lines=11> */
[----:B------:R0:W-:Y:S02]  /*1c630*/  @!P3 LDGSTS.E.BYPASS.LTC128B.128 [R8+0x12c00], desc[UR42][R2.64+0x80], !P2 ;  /* 0x12c000800208bfae */ /* 0x0001e4000d101d6a */
[----:B0-----:R-:W-:-:S04]  /*1c640*/  IADD3 R2, R25, 0x40, RZ ;  /* 0x0000004019027810 */ /* 0x001fc80007ffe0ff */
[----:B------:R-:W-:Y:S01]  /*1c650*/  ISETP.GE.AND P3, PT, R2, R0, PT ;  /* 0x000000000200720c */ /* 0x000fe20003f66270 */
[----:B------:R-:W-:-:S12]  /*1c660*/  IMAD.MOV.U32 R2, RZ, RZ, R14 ;  /* 0x000000ffff027224 */ /* 0x000fd800078e000e */
[----:B------:R-:W-:Y:S05]  /*1c670*/  WARPSYNC.COLLECTIVE R15, `(.L_x_10778) ;  /* 0x000000000f087348 */ /* 0x000fea0003c00000 */
[----:B------:R0:W1:Y:S02]  /*1c680*/  SHFL.IDX P6, R14, R13, R12, R11 ;  /* 0x0000000c0d0e7389 */ /* 0x00006400000c000b */
[----:B01----:R-:W-:Y:S01]  /*1c690*/  ENDCOLLECTIVE ;  /* 0x000000000000791b */ /* 0x003fe20003800000 */
.L_x_10778:
[----:B------:R-:W-:Y:S02]  /*1c6a0*/  IMAD.MOV.U32 R13, RZ, RZ, R4 ;  /* 0x000000ffff0d7224 */ /* 0x000fe400078e0004 */
[----:B------:R-:W-:Y:S01]  /*1c6b0*/  IMAD.MOV.U32 R12, RZ, RZ, 0x3 ;  /* 0x00000003ff0c7424 */ /* 0x000fe200078e00ff */
[----:B------:R-:W-:-:S07]  /*1c6c0*/  MOV R3, R14 ;  /* 0x0000000e00037202 */ /* 0x000fce0000000f00 */
[----:B------:R-:W-:Y:S05]  /*1c6d0*/  WARPSYNC.COLLECTIVE R15, `(.L_x_10779) ;  /* 0x000000000f087348 */ /* 0x000fea0003c00000 */
[----:B------:R0:W1:Y:S02]  /*1c6e0*/  SHFL.IDX P6, R14, R13, R12, R11 ;  /* 0x0000000c0d0e7389 */ /* 0x00006400000c000b */
[----:B01----:R-:W-:Y:S01]  /*1c6f0*/  ENDCOLLECTIVE ;  /* 0x000000000000791b */ /* 0x003fe20003800000 */
.L_x_10779:
[----:B------:R-:W-:-:S05]  /*1c700*/  @!P3 LEA R3, P4, R10, R3, 0x1 ;  /* 0x000000030a03b211 */ /* 0x000fca00078808ff */
[----:B------:R-:W-:-:S05]  /*1c710*/  @!P3 IMAD.X R2, RZ, RZ, R2, P4 ;  /* 0x000000ffff02b224 */ /* 0x000fca00020e0602 */
[-C--:B------:R-:W-:Y:S02]  /*1c720*/  @!P3 LOP3.LUT R3, R3, R2.reuse, RZ, 0x3c, !PT ;  /* 0x000000020303b212 */ /* 0x080fe400078e3cff */
[----:B------:R-:W-:Y:S02]  /*1c730*/  MOV R13, R5 ;  /* 0x00000005000d7202 */ /* 0x000fe40000000f00 */
[----:B------:R-:W-:-:S04]  /*1c740*/  @!P3 LOP3.LUT R2, R3, R2, RZ, 0x3c, !PT ;  /* 0x000000020302b212 */ /* 0x000fc800078e3cff */
[----:B------:R-:W-:Y:S01]  /*1c750*/  @!P3 LOP3.LUT R3, R3, R2, RZ, 0x3c, !PT ;  /* 0x000000020303b212 */ /* 0x000fe200078e3cff */
[----:B------:R-:W-:-:S04]  /*1c760*/  IMAD.MOV.U32 R4, RZ, RZ, R14 ;  /* 0x000000ffff047224 */ /* 0x000fc800078e000e */
[----:B------:R-:W-:Y:S01]  /*1c770*/  @!PT LDS RZ, [RZ] ;  /* 0x00000000fffff984 */ /* 0x000fe20000000800 */
[----:B------:R-:W-:Y:S01]  /*1c780*/  @!PT LDS RZ, [RZ] ;  /* 0x00000000fffff984 */ /* 0x000fe20000000800 */
[----:B------:R-:W-:Y:S01]  /*1c790*/  @!PT LDS RZ, [RZ] ;  /* 0x00000000fffff984 */ /* 0x000fe20000000800 */
[----:B------:R0:W-:Y:S03]  /*1c7a0*/  @!P3 LDGSTS.E.BYPASS.LTC128B.128 [R8+0xd400], desc[UR42][R2.64], !P0 ;  /* 0x0d4000000208bfae */ /* 0x0001e6000c101d6a */
[----:B0-----:R-:W-:Y:S05]  /*1c7b0*/  WARPSYNC.COLLECTIVE R15, `(.L_x_10780) ;  /* 0x000000000f087348 */ /* 0x001fea0003c00000 */
[----:B------:R1:W2:Y:S02]  /*1c7c0*/  SHFL.IDX P6, R14, R13, R12, R11 ;  /* 0x0000000c0d0e7389 */ /* 0x0002a400000c000b */
[----:B012---:R-:W-:Y:S01]  /*1c7d0*/  ENDCOLLECTIVE ;  /* 0x000000000000791b */ /* 0x007fe20003800000 */
.L_x_10780:
[----:B------:R-:W-:Y:S01]  /*1c7e0*/  @!PT LDS RZ, [RZ] ;  /* 0x00000000fffff984 */ /* 0x000fe20000000800 */
[----:B------:R-:W-:Y:S01]  /*1c7f0*/  @!PT LDS RZ, [RZ] ;  /* 0x00000000fffff984 */ /* 0x000fe20000000800 */
[----:B------:R-:W-:Y:S01]  /*1c800*/  @!PT LDS RZ, [RZ] ;  /* 0x00000000fffff984 */ /* 0x000fe20000000800 */
[----:B------:R-:W-:Y:S04]  /*1c810*/  @!P3 LDGSTS.E.BYPASS.LTC128B.128 [R8+0x10400], desc[UR42][R2.64+0x40], !P1 ;  /* 0x104000400208bfae */ /* 0x000fe8000c901d6a */
[----:B------:R0:W-:Y:S01]  /*1c820*/  @!P3 LDGSTS.E.BYPASS.LTC128B.128 [R8+0x13400], desc[UR42][R2.64+0x80], !P2 ;  /* 0x134000800208bfae */ /* 0x0001e2000d101d6a */
[----:B------:R-:W-:Y:S01]  /*1c830*/  MOV R13, R6 ;  /* 0x00000006000d7202 */ /* 0x000fe20000000f00 */
[----:B------:R-:W-:Y:S02]  /*1c840*/  IMAD.MOV.U32 R12, RZ, RZ, RZ ;  /* 0x000000ffff0c7224 */ /* 0x000fe400078e00ff */
[----:B0-----:R-:W-:Y:S02]  /*1c850*/  VIADD R2, R25, 0x60 ;  /* 0x0000006019027836 */ /* 0x001fe40000000000 */
[----:B------:R-:W-:-:S03]  /*1c860*/  IMAD.MOV.U32 R5, RZ, RZ, R14 ;  /* 0x000000ffff057224 */ /* 0x000fc600078e000e */
[----:B------:R-:W-:-:S13]  /*1c870*/  ISETP.GE.AND P3, PT, R2, R0, PT ;  /* 0x000000000200720c */ /* 0x000fda0003f66270 */
[----:B------:R-:W-:Y:S05]  /*1c880*/  WARPSYNC.COLLECTIVE R15, `(.L_x_10781) ;  /* 0x000000000f087348 */ /* 0x000fea0003c00000 */
[----:B------:R0:W1:Y:S02]  /*1c890*/  SHFL.IDX P6, R14, R13, R12, R11 ;  /* 0x0000000c0d0e7389 */ /* 0x00006400000c000b */
[----:B01----:R-:W-:Y:S01]  /*1c8a0*/  ENDCOLLECTIVE ;  /* 0x000000000000791b */ /* 0x003fe20003800000 */
.L_x_10781:
[----:B------:R-:W-:Y:S01]  /*1c8b0*/  @!P3 LEA R2, P4, R10, R5, 0x1 ;  /* 0x000000050a02b211 */ /* 0x000fe200078808ff */
[----:B------:R-:W-:-:S04]  /*1c8c0*/  IMAD.MOV.U32 R13, RZ, RZ, R7 ;  /* 0x000000ffff0d7224 */ /* 0x000fc800078e0007 */
[----:B------:R-:W-:-:S05]  /*1c8d0*/  @!P3 IMAD.X R3, RZ, RZ, R4, P4 ;  /* 0x000000ffff03b224 */ /* 0x000fca00020e0604 */
[----:B------:R-:W-:Y:S01]  /*1c8e0*/  @!PT LDS RZ, [RZ] ;  /* 0x00000000fffff984 */ /* 0x000fe20000000800 */
[----:B------:R-:W-:Y:S01]  /*1c8f0*/  @!PT LDS RZ, [RZ] ;  /* 0x00000000fffff984 */ /* 0x000fe20000000800 */
[----:B------:R-:W-:Y:S01]  /*1c900*/  @!PT LDS RZ, [RZ] ;  /* 0x00000000fffff984 */ /* 0x000fe20000000800 */
[----:B------:R-:W-:Y:S04]  /*1c910*/  @!P3 LDGSTS.E.BYPASS.LTC128B.128 [R8+0xdc00], desc[UR42][R2.64], !P0 ;  /* 0x0dc000000208bfae */ /* 0x000fe8000c101d6a */
[----:B------:R-:W-:Y:S04]  /*1c920*/  @!P3 LDGSTS.E.BYPASS.LTC128B.128 [R8+0x10c00], desc[UR42][R2.64+0x40], !P1 ;  /* 0x10c000400208bfae */ /* 0x000fe8000c901d6a */
[----:B------:R0:W-:Y:S02]  /*1c930*/  @!P3 LDGSTS.E.BYPASS.LTC128B.128 [R8+0x13c00], desc[UR42][R2.64+0x80], !P2 ;  /* 0x13c000800208bfae */ /* 0x0001e4000d101d6a */
[----:B0-----:R-:W-:-:S05]  /*1c940*/  VIADD R2, R25, 0x80 ;  /* 0x0000008019027836 */ /* 0x001fca0000000000 */
[----:B------:R-:W-:Y:S01]  /*1c950*/  ISETP.GE.AND P3, PT, R2, R0, PT ;  /* 0x000000000200720c */ /* 0x000fe20003f66270 */
[----:B------:R-:W-:-:S12]  /*1c960*/  IMAD.MOV.U32 R2, RZ, RZ, R14 ;  /* 0x000000ffff027224 */ /* 0x000fd800078e000e */
[----:B------:R-:W-:Y:S05]  /*1c970*/  WARPSYNC.COLLECTIVE R15, `(.L_x_10782) ;  /* 0x000000000f087348 */ /* 0x000fea0003c00000 */
[----:B------:R0:W1:Y:S02]  /*1c980*/  SHFL.IDX P6, R14, R13, R12, R11 ;  /* 0x0000000c0d0e7389 */ /* 0x00006400000c000b */
[----:B01----:R-:W-:Y:S01]  /*1c990*/  ENDCOLLECTIVE ;  /* 0x000000000000791b */ /* 0x003fe20003800000 */
.L_x_10782:
[----:B------:R-:W-:Y:S02]  /*1c9a0*/  IMAD.MOV.U32 R13, RZ, RZ, R6 ;  /* 0x000000ffff0d7224 */ /* 0x000fe400078e0006 */
[----:B------:R-:W-:Y:S02]  /*1c9b0*/  IMAD.MOV.U32 R12, RZ, RZ, 0x1 ;  /* 0x00000001ff0c7424 */ /* 0x000fe400078e00ff */
[----:B------:R-:W-:-:S07]  /*1c9c0*/  IMAD.MOV.U32 R3, RZ, RZ, R14 ;  /* 0x000000ffff037224 */ /* 0x000fce00078e000e */
[----:B------:R-:W-:Y:S05]  /*1c9d0*/  WARPSYNC.COLLECTIVE R15, `(.L_x_10783) ;  /* 0x000000000f087348 */ /* 0x000fea0003c00000 */
[----:B------:R0:W1:Y:S02]  /*1c9e0*/  SHFL.IDX P6, R14, R13, R12, R11 ;  /* 0x0000000c0d0e7389 */ /* 0x00006400000c000b */
[----:B01----:R-:W-:Y:S01]  /*1c9f0*/  ENDCOLLECTIVE ;  /* 0x000000000000791b */ /* 0x003fe20003800000 */
.L_x_10783:
[----:B------:R-:W-:-:S04]  /*1ca00*/  @!P3 LEA R3, P4, R10, R3, 0x1 ;  /* 0x000000030a03b211 */ /* 0x000fc800078808ff */
[----:B------:R-:W-:-:S04]  /*1ca10*/  @!P3 IADD3.X R2, RZ, R2, RZ, P4, !PT ;  /* 0x00000002ff02b210 */ /* 0x000fc800027fe4ff */
[----:B------:R-:W-:Y:S01]  /*1ca20*/  @!P3 LOP3.LUT R3, R3, R2, RZ, 0x3c, !PT ;  /* 0x000000020303b212 */ /* 0x000fe200078e3cff */
[----:B------:R-:W-:-:S03]  /*1ca30*/  IMAD.MOV.U32 R13, RZ, RZ, R7 ;  /* 0x000000ffff0d7224 */ /* 0x000fc600078e0007 */
        /* <DEDUP_REMOVED lines=10> */
.L_x_10784:
[----:B------:R-:W-:Y:S01]  /*1cae0*/  @!PT LDS RZ, [RZ] ;  /* 0x00000000fffff984 */ /* 0x000fe20000000800 */
[----:B------:R-:W-:Y:S01]  /*1caf0*/  @!PT LDS RZ, [RZ] ;  /* 0x00000000fffff984 */ /* 0x000fe20000000800 */
[----:B------:R-:W-:Y:S01]  /*1cb00*/  @!PT LDS RZ, [RZ] ;  /* 0x00000000fffff984 */ /* 0x000fe20000000800 */
[----:B------:R-:W-:Y:S04]  /*1cb10*/  @!P3 LDGSTS.E.BYPASS.LTC128B.128 [R8+0x11400], desc[UR42][R2.64+0x40], !P1 ;  /* 0x114000400208bfae */ /* 0x000fe8000c901d6a */
[----:B------:R0:W-:Y:S02]  /*1cb20*/  @!P3 LDGSTS.E.BYPASS.LTC128B.128 [R8+0x14400], desc[UR42][R2.64+0x80], !P2 ;  /* 0x144000800208bfae */ /* 0x0001e4000d101d6a */
[----:B0-----:R-:W-:Y:S01]  /*1cb30*/  MOV R2, R14 ;  /* 0x0000000e00027202 */ /* 0x001fe20000000f00 */
[----:B------:R-:W-:Y:S06]  /*1cb40*/  BRA `(.L_x_10785) ;  /* 0xffffffb400347947 */ /* 0x000fec000383ffff */
.L_x_10648:
[----:B-1----:R1:W2:Y:S02]  /*1cb50*/  SYNCS.PHASECHK.TRANS64.TRYWAIT P0, [R16+URZ+0x2d820], R0 ;  /* 0x02d82000100075a7 */ /* 0x0022a4000800017f */
[----:B--2---:R-:W-:Y:S05]  /*1cb60*/  @!P0 NANOSLEEP.SYNCS 0x989680 ;  /* 0x009896800000895d */ /* 0x004fea0003900000 */
[----:B------:R-:W2:Y:S02]  /*1cb70*/  @!P0 SYNCS.PHASECHK.TRANS64 P0, [R16+URZ+0x2d820], R0 ;  /* 0x02d82000100085a7 */ /* 0x000ea4000800007f */
[----:B--2---:R-:W-:Y:S05]  /*1cb80*/  @!P0 BRA `(.L_x_10648) ;  /* 0xfffffffc00f08947 */ /* 0x004fea000383ffff */
[----:B------:R-:W-:Y:S05]  /*1cb90*/  BRA `(.L_x_10786) ;  /* 0xffffffb400987947 */ /* 0x000fea000383ffff */
.L_x_10653:
[----:B0-----:R0:W1:Y:S02]  /*1cba0*/  SYNCS.PHASECHK.TRANS64.TRYWAIT P0, [R5+URZ+0x2d840], R0 ;  /* 0x02d84000050075a7 */ /* 0x001064000800017f */
[----:B-1----:R-:W-:Y:S05]  /*1cbb0*/  @!P0 NANOSLEEP.SYNCS 0x989680 ;  /* 0x009896800000895d */ /* 0x002fea0003900000 */
[----:B------:R-:W1:Y:S02]  /*1cbc0*/  @!P0 SYNCS.PHASECHK.TRANS64 P0, [R5+URZ+0x2d840], R0 ;  /* 0x02d84000050085a7 */ /* 0x000e64000800007f */
[----:B-1----:R-:W-:Y:S05]  /*1cbd0*/  @!P0 BRA `(.L_x_10653) ;  /* 0xfffffffc00f08947 */ /* 0x002fea000383ffff */
[----:B------:R-:W-:Y:S05]  /*1cbe0*/  BRA `(.L_x_10787) ;  /* 0xffffffb8008c7947 */ /* 0x000fea000383ffff */
.L_x_10654:
        /* <DEDUP_REMOVED lines=8> */
.L_x_10789:
[----:B------:R-:W-:Y:S05]  /*1cc70*/  BSYNC B1 ;  /* 0x0000000000017941 */ /* 0x000fea0003800000 */
.L_x_10788:
[----:B------:R-:W0:Y:S01]  /*1cc80*/  S2R R21, SR_TID.X ;  /* 0x0000000000157919 */ /* 0x000e220000002100 */
[----:B------:R-:W-:Y:S01]  /*1cc90*/  IMAD.MOV.U32 R13, RZ, RZ, R6 ;  /* 0x000000ffff0d7224 */ /* 0x000fe200078e0006 */
[----:B------:R-:W-:Y:S01]  /*1cca0*/  MOV R15, 0xffffffff ;  /* 0xffffffff000f7802 */ /* 0x000fe20000000f00 */
[----:B------:R-:W-:Y:S01]  /*1ccb0*/  IMAD.MOV.U32 R12, RZ, RZ, RZ ;  /* 0x000000ffff0c7224 */ /* 0x000fe200078e00ff */
[----:B------:R-:W-:Y:S01]  /*1ccc0*/  MOV R3, R14 ;  /* 0x0000000e00037202 */ /* 0x000fe20000000f00 */
[----:B------:R-:W-:Y:S01]  /*1ccd0*/  IMAD.MOV.U32 R11, RZ, RZ, 0x1c1f ;  /* 0x00001c1fff0b7424 */ /* 0x000fe200078e00ff */
[----:B------:R-:W-:Y:S01]  /*1cce0*/  LOP3.LUT R19, R19, 0xffffffdf, RZ, 0xc0, !PT ;  /* 0xffffffdf13137812 */ /* 0x000fe200078ec0ff */
[----:B------:R-:W-:-:S07]  /*1ccf0*/  IMAD R4, R4, 0x2, R16 ;  /* 0x0000000204047824 */ /* 0x000fce00078e0210 */
[----:B0-----:R-:W-:Y:S05]  /*1cd00*/  WARPSYNC.COLLECTIVE R15, `(.L_x_10790) ;  /* 0x000000000f087348 */ /* 0x001fea0003c00000 */
[----:B------:R1:W2:Y:S02]  /*1cd10*/  SHFL.IDX P6, R14, R13, R12, R11 ;  /* 0x0000000c0d0e7389 */ /* 0x0002a400000c000b */
[----:B012---:R-:W-:Y:S01]  /*1cd20*/  ENDCOLLECTIVE ;  /* 0x000000000000791b */ /* 0x007fe20003800000 */
.L_x_10790:
[----:B------:R-:W-:-:S04]  /*1cd30*/  @P1 LOP3.LUT R19, R19, 0x20, RZ, 0xfc, !PT ;  /* 0x0000002013131812 */ /* 0x000fc800078efcff */
[----:B------:R-:W-:Y:S02]  /*1cd40*/  LOP3.LUT P1, RZ, R19, 0x4, RZ, 0xc0, !PT ;  /* 0x0000000413ff7812 */ /* 0x000fe4000782c0ff */
[----:B------:R-:W-:Y:S01]  /*1cd50*/  MOV R13, R7 ;  /* 0x00000007000d7202 */ /* 0x000fe20000000f00 */
[----:B------:R-:W-:Y:S02]  /*1cd60*/  IMAD.MOV.U32 R12, RZ, RZ, 0x1 ;  /* 0x00000001ff0c7424 */ /* 0x000fe400078e00ff */
[----:B------:R-:W-:Y:S02]  /*1cd70*/  IMAD.SHL.U32 R21, R21, 0x8, RZ ;  /* 0x0000000815157824 */ /* 0x000fe400078e00ff */
[----:B------:R-:W-:-:S07]  /*1cd80*/  IMAD.MOV.U32 R2, RZ, RZ, R14 ;  /* 0x000000ffff027224 */ /* 0x000fce00078e000e */
[----:B------:R-:W-:Y:S05]  /*1cd90*/  WARPSYNC.COLLECTIVE R15, `(.L_x_10791) ;  /* 0x000000000f087348 */ /* 0x000fea0003c00000 */
[----:B------:R0:W1:Y:S02]  /*1cda0*/  SHFL.IDX P6, R14, R13, R12, R11 ;  /* 0x0000000c0d0e7389 */ /* 0x00006400000c000b */
[----:B01----:R-:W-:Y:S01]  /*1cdb0*/  ENDCOLLECTIVE ;  /* 0x000000000000791b */ /* 0x003fe20003800000 */
.L_x_10791:
[----:B------:R-:W-:-:S05]  /*1cdc0*/  LOP3.LUT R21, R21, 0x18, RZ, 0xc0, !PT ;  /* 0x0000001815157812 */ /* 0x000fca00078ec0ff */
[----:B------:R-:W-:-:S05]  /*1cdd0*/  IMAD.SHL.U32 R0, R21, 0x2, RZ ;  /* 0x0000000215007824 */ /* 0x000fca00078e00ff */
[----:B------:R-:W-:Y:S01]  /*1cde0*/  IADD3 R2, P0, R2, R0, RZ ;  /* 0x0000000002027210 */ /* 0x000fe20007f1e0ff */
[----:B------:R-:W-:-:S04]  /*1cdf0*/  IMAD.MOV.U32 R13, RZ, RZ, R6 ;  /* 0x000000ffff0d7224 */ /* 0x000fc800078e0006 */
[----:B------:R-:W-:-:S05]  /*1ce00*/  IMAD.X R3, RZ, RZ, R3, P0 ;  /* 0x000000ffff037224 */ /* 0x000fca00000e0603 */
        /* <DEDUP_REMOVED lines=10> */
.L_x_10792:
[----:B------:R-:W-:Y:S02]  /*1ceb0*/  IMAD.MOV.U32 R13, RZ, RZ, R7 ;  /* 0x000000ffff0d7224 */ /* 0x000fe400078e0007 */
[----:B------:R-:W-:Y:S02]  /*1cec0*/  IMAD.MOV.U32 R12, RZ, RZ, 0x2 ;  /* 0x00000002ff0c7424 */ /* 0x000fe400078e00ff */
[----:B------:R-:W-:-:S07]  /*1ced0*/  IMAD.MOV.U32 R2, RZ, RZ, R14 ;  /* 0x000000ffff027224 */ /* 0x000fce00078e000e */
[----:B------:R-:W-:Y:S05]  /*1cee0*/  WARPSYNC.COLLECTIVE R15, `(.L_x_10793) ;  /* 0x000000000f087348 */ /* 0x000fea0003c00000 */
[----:B------:R0:W1:Y:S02]  /*1cef0*/  SHFL.IDX P6, R14, R13, R12, R11 ;  /* 0x0000000c0d0e7389 */ /* 0x00006400000c000b */
[----:B01----:R-:W-:Y:S01]  /*1cf00*/  ENDCOLLECTIVE ;  /* 0x000000000000791b */ /* 0x003fe20003800000 */
.L_x_10793:
        /* <DEDUP_REMOVED lines=13> */
.L_x_10794:
[----:B------:R-:W-:Y:S02]  /*1cfe0*/  IMAD.MOV.U32 R13, RZ, RZ, R7 ;  /* 0x000000ffff0d7224 */ /* 0x000fe400078e0007 */
[----:B------:R-:W-:Y:S01]  /*1cff0*/  IMAD.MOV.U32 R12, RZ, RZ, 0x3 ;  /* 0x00000003ff0c7424 */ /* 0x000fe200078e00ff */
[----:B------:R-:W-:-:S07]  /*1d000*/  MOV R2, R14 ;  /* 0x0000000e00027202 */ /* 0x000fce0000000f00 */
[----:B------:R-:W-:Y:S05]  /*1d010*/  WARPSYNC.COLLECTIVE R15, `(.L_x_10795) ;  /* 0x000000000f087348 */ /* 0x000fea0003c00000 */
[----:B------:R0:W1:Y:S02]  /*1d020*/  SHFL.IDX P6, R14, R13, R12, R11 ;  /* 0x0000000c0d0e7389 */ /* 0x00006400000c000b */
[----:B01----:R-:W-:Y:S01]  /*1d030*/  ENDCOLLECTIVE ;  /* 0x000000000000791b */ /* 0x003fe20003800000 */
.L_x_10795:
[----:B------:R-:W-:-:S05]  /*1d040*/  IADD3 R2, P0, R2, R0, RZ ;  /* 0x0000000002027210 */ /* 0x000fca0007f1e0ff */
[----:B------:R-:W-:-:S05]  /*1d050*/  IMAD.X R3, RZ, RZ, R21, P0 ;  /* 0x000000ffff037224 */ /* 0x000fca00000e0615 */
[----:B------:R-:W-:Y:S01]  /*1d060*/  @!PT LDS RZ, [RZ] ;  /* 0x00000000fffff984 */ /* 0x000fe20000000800 */
[----:B------:R-:W-:Y:S01]  /*1d070*/  @!PT LDS RZ, [RZ] ;  /* 0x00000000fffff984 */ /* 0x000fe20000000800 */
[----:B------:R-:W-:Y:S01]  /*1d080*/  @!PT LDS RZ, [RZ] ;  /* 0x00000000fffff984 */ /* 0x000fe20000000800 */
[----:B------:R0:W-:Y:S01]  /*1d090*/  LDGSTS.E.BYPASS.LTC128B.128 [R4+0x16400], desc[UR42][R2.64], !P1 ;  /* 0x1640000002047fae */ /* 0x0001e2000c901d6a */
[----:B------:R-:W-:Y:S02]  /*1d0a0*/  LOP3.LUT P1, RZ, R19, 0x20, RZ, 0xc0, !PT ;  /* 0x0000002013ff7812 */ /* 0x000fe4000782c0ff */
[----:B------:R-:W-:Y:S01]  /*1d0b0*/  MOV R13, R6 ;  /* 0x00000006000d7202 */ /* 0x000fe20000000f00 */
[----:B------:R0:W-:Y:S04]  /*1d0c0*/  LDGSTS.E.BYPASS.LTC128B.128 [R4+0x18400], desc[UR42][R2.64+0x40], !P5 ;  /* 0x1840004002047fae */ /* 0x0001e8000e901d6a */
[----:B------:R0:W-:Y:S01]  /*1d0d0*/  LDGSTS.E.BYPASS.LTC128B.128 [R4+0x1a400], desc[UR42][R2.64+0x80], !P4 ;  /* 0x1a40008002047fae */ /* 0x0001e2000e101d6a */
[----:B------:R-:W-:-:S07]  /*1d0e0*/  IMAD.MOV.U32 R21, RZ, RZ, R14 ;  /* 0x000000ffff157224 */ /* 0x000fce00078e000e */
[----:B0-----:R-:W-:Y:S05]  /*1d0f0*/  WARPSYNC.COLLECTIVE R15, `(.L_x_10796) ;  /* 0x000000000f087348 */ /* 0x001fea0003c00000 */
[----:B------:R1:W2:Y:S02]  /*1d100*/  SHFL.IDX P6, R14, R13, R12, R11 ;  /* 0x0000000c0d0e7389 */ /* 0x0002a400000c000b */
[----:B012---:R-:W-:Y:S01]  /*1d110*/  ENDCOLLECTIVE ;  /* 0x000000000000791b */ /* 0x007fe20003800000 */
.L_x_10796:
[----:B------:R-:W-:Y:S01]  /*1d120*/  IMAD.MOV.U32 R2, RZ, RZ, R14 ;  /* 0x000000ffff027224 */ /* 0x000fe200078e000e */
[----:B------:R-:W-:Y:S06]  /*1d130*/  BRA `(.L_x_10797) ;  /* 0xffffffb8000c7947 */ /* 0x000fec000383ffff */
.L_x_10659:
[----:B-1----:R1:W2:Y:S02]  /*1d140*/  SYNCS.PHASECHK.TRANS64.TRYWAIT P0, [R5+URZ+0x2d860], R2 ;  /* 0x02d86002050075a7 */ /* 0x0022a4000800017f */
[----:B--2---:R-:W-:Y:S05]  /*1d150*/  @!P0 NANOSLEEP.SYNCS 0x989680 ;  /* 0x009896800000895d */ /* 0x004fea0003900000 */
[----:B------:R-:W2:Y:S02]  /*1d160*/  @!P0 SYNCS.PHASECHK.TRANS64 P0, [R5+URZ+0x2d860], R2 ;  /* 0x02d86002050085a7 */ /* 0x000ea4000800007f */
[----:B--2---:R-:W-:Y:S05]  /*1d170*/  @!P0 BRA `(.L_x_10659) ;  /* 0xfffffffc00f08947 */ /* 0x004fea000383ffff */
[----:B------:R-:W-:Y:S05]  /*1d180*/  BRA `(.L_x_10798) ;  /* 0xffffffb800707947 */ /* 0x000fea000383ffff */
.L_x_10660:
[----:B------:R-:W-:Y:S01]  /*1d190*/  BSSY B1, `(.L_x_10799) ;  /* 0x0000008000017945 */ /* 0x000fe20003800000 */
[----:B------:R-:W-:Y:S01]  /*1d1a0*/  IMAD.MOV.U32 R13, RZ, RZ, R22 ;  /* 0x000000ffff0d7224 */ /* 0x000fe200078e0016 */
[----:B------:R-:W-:Y:S01]  /*1d1b0*/  MOV R15, 0xffffffff ;  /* 0xffffffff000f7802 */ /* 0x000fe20000000f00 */
[----:B------:R-:W-:Y:S02]  /*1d1c0*/  IMAD.MOV.U32 R12, RZ, RZ, RZ ;  /* 0x000000ffff0c7224 */ /* 0x000fe400078e00ff */
[----:B------:R-:W-:-:S07]  /*1d1d0*/  IMAD.MOV.U32 R11, RZ, RZ, 0x1c1f ;  /* 0x00001c1fff0b7424 */ /* 0x000fce00078e00ff */
[----:B-1----:R-:W-:Y:S05]  /*1d1e0*/  WARPSYNC.COLLECTIVE R15, `(.L_x_10800) ;  /* 0x000000000f087348 */ /* 0x002fea0003c00000 */
[----:B------:R0:W2:Y:S02]  /*1d1f0*/  SHFL.IDX P6, R14, R13, R12, R11 ;  /* 0x0000000c0d0e7389 */ /* 0x0000a400000c000b */
[----:B012---:R-:W-:Y:S01]  /*1d200*/  ENDCOLLECTIVE ;  /* 0x000000000000791b */ /* 0x007fe20003800000 */
.L_x_10800:
[----:B------:R-:W-:Y:S05]  /*1d210*/  BSYNC B1 ;  /* 0x0000000000017941 */ /* 0x000fea0003800000 */
.L_x_10799:
[----:B------:R-:W-:Y:S01]  /*1d220*/  IMAD.MOV.U32 R13, RZ, RZ, R18 ;  /* 0x000000ffff0d7224 */ /* 0x000fe200078e0012 */
[----:B------:R-:W-:Y:S01]  /*1d230*/  MOV R15, 0xffffffff ;  /* 0xffffffff000f7802 */ /* 0x000fe20000000f00 */
[----:B------:R-:W-:Y:S02]  /*1d240*/  IMAD.MOV.U32 R12, RZ, RZ, RZ ;  /* 0x000000ffff0c7224 */ /* 0x000fe400078e00ff */
[----:B------:R-:W-:Y:S02]  /*1d250*/  IMAD.MOV.U32 R11, RZ, RZ, 0x1c1f ;  /* 0x00001c1fff0b7424 */ /* 0x000fe400078e00ff */
[----:B------:R-:W-:Y:S02]  /*1d260*/  IMAD.MOV.U32 R3, RZ, RZ, R14 ;  /* 0x000000ffff037224 */ /* 0x000fe400078e000e */
[----:B------:R-:W-:-:S07]  /*1d270*/  IMAD R4, R4, 0x2, R16 ;  /* 0x0000000204047824 */ /* 0x000fce00078e0210 */
[----:B------:R-:W-:Y:S05]  /*1d280*/  WARPSYNC.COLLECTIVE R15, `(.L_x_10801) ;  /* 0x000000000f087348 */ /* 0x000fea0003c00000 */
[----:B------:R0:W1:Y:S02]  /*1d290*/  SHFL.IDX P6, R14, R13, R12, R11 ;  /* 0x0000000c0d0e7389 */ /* 0x00006400000c000b */
[----:B01----:R-:W-:Y:S01]  /*1d2a0*/  ENDCOLLECTIVE ;  /* 0x000000000000791b */ /* 0x003fe20003800000 */
.L_x_10801:
[----:B------:R-:W-:Y:S01]  /*1d2b0*/  IMAD.MOV.U32 R13, RZ, RZ, R22 ;  /* 0x000000ffff0d7224 */ /* 0x000fe200078e0016 */
[----:B------:R-:W-:Y:S01]  /*1d2c0*/  MOV R12, 0x1 ;  /* 0x00000001000c7802 */ /* 0x000fe20000000f00 */
[----:B------:R-:W-:-:S07]  /*1d2d0*/  IMAD.MOV.U32 R2, RZ, RZ, R14 ;  /* 0x000000ffff027224 */ /* 0x000fce00078e000e */
[----:B------:R-:W-:Y:S05]  /*1d2e0*/  WARPSYNC.COLLECTIVE R15, `(.L_x_10802) ;  /* 0x000000000f087348 */ /* 0x000fea0003c00000 */
[----:B------:R0:W1:Y:S02]  /*1d2f0*/  SHFL.IDX P6, R14, R13, R12, R11 ;  /* 0x0000000c0d0e7389 */ /* 0x00006400000c000b */
[----:B01----:R-:W-:Y:S01]  /*1d300*/  ENDCOLLECTIVE ;  /* 0x000000000000791b */ /* 0x003fe20003800000 */
.L_x_10802:
        /* <DEDUP_REMOVED lines=16> */
.L_x_10803:
[----:B------:R-:W-:Y:S01]  /*1d410*/  MOV R13, R22 ;  /* 0x00000016000d7202 */ /* 0x000fe20000000f00 */
[----:B------:R-:W-:Y:S02]  /*1d420*/  IMAD.MOV.U32 R12, RZ, RZ, 0x2 ;  /* 0x00000002ff0c7424 */ /* 0x000fe400078e00ff */
[----:B------:R-:W-:-:S07]  /*1d430*/  IMAD.MOV.U32 R2, RZ, RZ, R14 ;  /* 0x000000ffff027224 */ /* 0x000fce00078e000e */
[----:B------:R-:W-:Y:S05]  /*1d440*/  WARPSYNC.COLLECTIVE R15, `(.L_x_10804) ;  /* 0x000000000f087348 */ /* 0x000fea0003c00000 */
[----:B------:R0:W1:Y:S02]  /*1d450*/  SHFL.IDX P6, R14, R13, R12, R11 ;  /* 0x0000000c0d0e7389 */ /* 0x00006400000c000b */
[----:B01----:R-:W-:Y:S01]  /*1d460*/  ENDCOLLECTIVE ;  /* 0x000000000000791b */ /* 0x003fe20003800000 */
.L_x_10804:
        /* <DEDUP_REMOVED lines=16> */
.L_x_10805:
[----:B------:R-:W-:Y:S02]  /*1d570*/  IMAD.MOV.U32 R13, RZ, RZ, R22 ;  /* 0x000000ffff0d7224 */ /* 0x000fe400078e0016 */
[----:B------:R-:W-:Y:S02]  /*1d580*/  IMAD.MOV.U32 R12, RZ, RZ, 0x3 ;  /* 0x00000003ff0c7424 */ /* 0x000fe400078e00ff */
[----:B------:R-:W-:-:S07]  /*1d590*/  IMAD.MOV.U32 R2, RZ, RZ, R14 ;  /* 0x000000ffff027224 */ /* 0x000fce00078e000e */
[----:B------:R-:W-:Y:S05]  /*1d5a0*/  WARPSYNC.COLLECTIVE R15, `(.L_x_10806) ;  /* 0x000000000f087348 */ /* 0x000fea0003c00000 */
[----:B------:R0:W1:Y:S02]  /*1d5b0*/  SHFL.IDX P6, R14, R13, R12, R11 ;  /* 0x0000000c0d0e7389 */ /* 0x00006400000c000b */
[----:B01----:R-:W-:Y:S01]  /*1d5c0*/  ENDCOLLECTIVE ;  /* 0x000000000000791b */ /* 0x003fe20003800000 */
.L_x_10806:
        /* <DEDUP_REMOVED lines=13> */
.L_x_10807:
[----:B------:R-:W-:Y:S01]  /*1d6a0*/  @!PT LDS RZ, [RZ] ;  /* 0x00000000fffff984 */ /* 0x000fe20000000800 */
[----:B------:R-:W-:Y:S01]  /*1d6b0*/  @!PT LDS RZ, [RZ] ;  /* 0x00000000fffff984 */ /* 0x000fe20000000800 */
[----:B------:R-:W-:Y:S01]  /*1d6c0*/  @!PT LDS RZ, [RZ] ;  /* 0x00000000fffff984 */ /* 0x000fe20000000800 */
[----:B------:R-:W-:Y:S01]  /*1d6d0*/  LDGSTS.E.BYPASS.LTC128B.128 [R4+0x3400], desc[UR42][R2.64+0x40], !P0 ;  /* 0x0340004002047fae */ /* 0x000fe2000c101d6a */
[----:B------:R-:W-:-:S13]  /*1d6e0*/  ISETP.LT.OR P0, PT, R6, 0x41, P1 ;  /* 0x000000410600780c */ /* 0x000fda0000f01670 */
[----:B------:R0:W-:Y:S02]  /*1d6f0*/  LDGSTS.E.BYPASS.LTC128B.128 [R4+0x5400], desc[UR42][R2.64+0x80], !P0 ;  /* 0x0540008002047fae */ /* 0x0001e4000c101d6a */
[----:B0-----:R-:W-:Y:S01]  /*1d700*/  MOV R2, R14 ;  /* 0x0000000e00027202 */ /* 0x001fe20000000f00 */
[----:B------:R-:W-:Y:S06]  /*1d710*/  BRA `(.L_x_10808) ;  /* 0xffffffb400c47947 */ /* 0x000fec000383ffff */
.L_x_10668:
[----:B-1----:R1:W2:Y:S02]  /*1d720*/  SYNCS.PHASECHK.TRANS64.TRYWAIT P0, [R0+URZ+0x2d860], R3 ;  /* 0x02d86003000075a7 */ /* 0x0022a4000800017f */
[----:B--2---:R-:W-:Y:S05]  /*1d730*/  @!P0 NANOSLEEP.SYNCS 0x989680 ;  /* 0x009896800000895d */ /* 0x004fea0003900000 */
[----:B------:R-:W2:Y:S02]  /*1d740*/  @!P0 SYNCS.PHASECHK.TRANS64 P0, [R0+URZ+0x2d860], R3 ;  /* 0x02d86003000085a7 */ /* 0x000ea4000800007f */
[----:B--2---:R-:W-:Y:S05]  /*1d750*/  @!P0 BRA `(.L_x_10668) ;  /* 0xfffffffc00f08947 */ /* 0x004fea000383ffff */
[----:B------:R-:W-:Y:S05]  /*1d760*/  BRA `(.L_x_10809) ;  /* 0xffffffb800f07947 */ /* 0x000fea000383ffff */
.L_x_10669:
[----:B------:R-:W-:Y:S01]  /*1d770*/  BSSY B0, `(.L_x_10810) ;  /* 0x0000008000007945 */ /* 0x000fe20003800000 */
[----:B------:R-:W-:Y:S02]  /*1d780*/  IMAD.MOV.U32 R13, RZ, RZ, R22 ;  /* 0x000000ffff0d7224 */ /* 0x000fe400078e0016 */
[----:B------:R-:W-:Y:S02]  /*1d790*/  IMAD.MOV.U32 R12, RZ, RZ, RZ ;  /* 0x000000ffff0c7224 */ /* 0x000fe400078e00ff */
[----:B------:R-:W-:Y:S02]  /*1d7a0*/  IMAD.MOV.U32 R11, RZ, RZ, 0x1c1f ;  /* 0x00001c1fff0b7424 */ /* 0x000fe400078e00ff */
[----:B------:R-:W-:-:S07]  /*1d7b0*/  IMAD.MOV.U32 R15, RZ, RZ, -0x1 ;  /* 0xffffffffff0f7424 */ /* 0x000fce00078e00ff */
[----:B01---5:R-:W-:Y:S05]  /*1d7c0*/  WARPSYNC.COLLECTIVE R15, `(.L_x_10811) ;  /* 0x000000000f087348 */ /* 0x023fea0003c00000 */
[----:B------:R2:W3:Y:S02]  /*1d7d0*/  SHFL.IDX P6, R14, R13, R12, R11 ;  /* 0x0000000c0d0e7389 */ /* 0x0004e400000c000b */
[----:B0123-5:R-:W-:Y:S01]  /*1d7e0*/  ENDCOLLECTIVE ;  /* 0x000000000000791b */ /* 0x02ffe20003800000 */
.L_x_10811:
[----:B------:R-:W-:Y:S05]  /*1d7f0*/  BSYNC B0 ;  /* 0x0000000000007941 */ /* 0x000fea0003800000 */
.L_x_10810:
[----:B------:R-:W0:Y:S01]  /*1d800*/  S2R R2, SR_TID.X ;  /* 0x0000000000027919 */ /* 0x000e220000002100 */
[----:B------:R-:W-:Y:S01]  /*1d810*/  IMAD.MOV.U32 R13, RZ, RZ, R18 ;  /* 0x000000ffff0d7224 */ /* 0x000fe200078e0012 */
[----:B------:R-:W-:Y:S01]  /*1d820*/  MOV R3, R14 ;  /* 0x0000000e00037202 */ /* 0x000fe20000000f00 */
[----:B------:R-:W-:Y:S02]  /*1d830*/  IMAD.MOV.U32 R12, RZ, RZ, RZ ;  /* 0x000000ffff0c7224 */ /* 0x000fe400078e00ff */
[----:B------:R-:W-:Y:S02]  /*1d840*/  IMAD.MOV.U32 R11, RZ, RZ, 0x1c1f ;  /* 0x00001c1fff0b7424 */ /* 0x000fe400078e00ff */
[----:B------:R-:W-:Y:S02]  /*1d850*/  IMAD.MOV.U32 R15, RZ, RZ, -0x1 ;  /* 0xffffffffff0f7424 */ /* 0x000fe400078e00ff */
[----:B------:R-:W-:-:S07]  /*1d860*/  IMAD R4, R4, 0x2, R16 ;  /* 0x0000000204047824 */ /* 0x000fce00078e0210 */
[----:B0-----:R-:W-:Y:S05]  /*1d870*/  WARPSYNC.COLLECTIVE R15, `(.L_x_10812) ;  /* 0x000000000f087348 */ /* 0x001fea0003c00000 */
[----:B------:R1:W2:Y:S02]  /*1d880*/  SHFL.IDX P6, R14, R13, R12, R11 ;  /* 0x0000000c0d0e7389 */ /* 0x0002a400000c000b */
[----:B012---:R-:W-:Y:S01]  /*1d890*/  ENDCOLLECTIVE ;  /* 0x000000000000791b */ /* 0x007fe20003800000 */
.L_x_10812:
[----:B------:R-:W-:Y:S01]  /*1d8a0*/  ULDC UR4, c[0x0][0x2f4] ;  /* 0x0000bd0000047ab9 */ /* 0x000fe20000000800 */
[----:B------:R-:W-:Y:S01]  /*1d8b0*/  IMAD.MOV.U32 R13, RZ, RZ, R22 ;  /* 0x000000ffff0d7224 */ /* 0x000fe200078e0016 */
[----:B------:R-:W-:Y:S02]  /*1d8c0*/  MOV R12, 0x1 ;  /* 0x00000001000c7802 */ /* 0x000fe40000000f00 */
[----:B------:R-:W-:-:S04]  /*1d8d0*/  SHF.L.U32 R7, R2, 0x3, RZ ;  /* 0x0000000302077819 */ /* 0x000fc800000006ff */
        /* <DEDUP_REMOVED lines=13> */
.L_x_10813:
        /* <DEDUP_REMOVED lines=14> */
.L_x_10814:
[----:B------:R-:W-:Y:S01]  /*1da90*/  IMAD.MOV.U32 R13, RZ, RZ, R22 ;  /* 0x000000ffff0d7224 */ /* 0x000fe200078e0016 */
[----:B------:R-:W-:Y:S02]  /*1daa0*/  MOV R12, 0x2 ;  /* 0x00000002000c7802 */ /* 0x000fe40000000f00 */
[----:B------:R-:W-:-:S13]  /*1dab0*/  IADD3 R2, P4, R14, R5, RZ ;  /* 0x000000050e027210 */ /* 0x000fda0007f9e0ff */
[----:B------:R-:W-:Y:S05]  /*1dac0*/  WARPSYNC.COLLECTIVE R15, `(.L_x_10815) ;  /* 0x000000000f087348 */ /* 0x000fea0003c00000 */
[----:B------:R0:W1:Y:S02]  /*1dad0*/  SHFL.IDX P6, R14, R13, R12, R11 ;  /* 0x0000000c0d0e7389 */ /* 0x00006400000c000b */
[----:B01----:R-:W-:Y:S01]  /*1dae0*/  ENDCOLLECTIVE ;  /* 0x000000000000791b */ /* 0x003fe20003800000 */
.L_x_10815:
        /* <DEDUP_REMOVED lines=15> */
.L_x_10816:
[----:B------:R-:W-:Y:S01]  /*1dbe0*/  IMAD.MOV.U32 R13, RZ, RZ, R22 ;  /* 0x000000ffff0d7224 */ /* 0x000fe200078e0016 */
[----:B------:R-:W-:Y:S02]  /*1dbf0*/  MOV R12, 0x3 ;  /* 0x00000003000c7802 */ /* 0x000fe40000000f00 */
[----:B------:R-:W-:-:S13]  /*1dc00*/  IADD3 R2, P4, R14, R5, RZ ;  /* 0x000000050e027210 */ /* 0x000fda0007f9e0ff */
[----:B------:R-:W-:Y:S05]  /*1dc10*/  WARPSYNC.COLLECTIVE R15, `(.L_x_10817) ;  /* 0x000000000f087348 */ /* 0x000fea0003c00000 */
[----:B------:R0:W1:Y:S02]  /*1dc20*/  SHFL.IDX P6, R14, R13, R12, R11 ;  /* 0x0000000c0d0e7389 */ /* 0x00006400000c000b */
[----:B01----:R-:W-:Y:S01]  /*1dc30*/  ENDCOLLECTIVE ;  /* 0x000000000000791b */ /* 0x003fe20003800000 */
.L_x_10817:
        /* <DEDUP_REMOVED lines=14> */
.L_x_10818:
[----:B------:R-:W-:Y:S05]  /*1dd20*/  BRA `(.L_x_10819) ;  /* 0xffffffb800507947 */ /* 0x000fea000383ffff */
.L_x_10674:
[----:B------:R-:W-:Y:S01]  /*1dd30*/  BSSY B0, `(.L_x_10820) ;  /* 0x0000008000007945 */ /* 0x000fe20003800000 */
[----:B------:R-:W-:Y:S01]  /*1dd40*/  IMAD.MOV.U32 R13, RZ, RZ, R24 ;  /* 0x000000ffff0d7224 */ /* 0x000fe200078e0018 */
[----:B------:R-:W-:Y:S01]  /*1dd50*/  MOV R11, 0x1f ;  /* 0x0000001f000b7802 */ /* 0x000fe20000000f00 */
[----:B------:R-:W-:Y:S02]  /*1dd60*/  IMAD.MOV.U32 R12, RZ, RZ, RZ ;  /* 0x000000ffff0c7224 */ /* 0x000fe400078e00ff */
[----:B------:R-:W-:-:S07]  /*1dd70*/  IMAD.MOV.U32 R15, RZ, RZ, -0x1 ;  /* 0xffffffffff0f7424 */ /* 0x000fce00078e00ff */
[----:B01---5:R-:W-:Y:S05]  /*1dd80*/  WARPSYNC.COLLECTIVE R15, `(.L_x_10821) ;  /* 0x000000000f087348 */ /* 0x023fea0003c00000 */
[----:B------:R2:W3:Y:S02]  /*1dd90*/  SHFL.IDX P6, R14, R13, R12, R11 ;  /* 0x0000000c0d0e7389 */ /* 0x0004e400000c000b */
[----:B0123-5:R-:W-:Y:S01]  /*1dda0*/  ENDCOLLECTIVE ;  /* 0x000000000000791b */ /* 0x02ffe20003800000 */
.L_x_10821:
[----:B------:R-:W-:Y:S05]  /*1ddb0*/  BSYNC B0 ;  /* 0x0000000000007941 */ /* 0x000fea0003800000 */
.L_x_10820:
        /* <DEDUP_REMOVED lines=9> */
.L_x_10822:
        /* <DEDUP_REMOVED lines=15> */
[----:B------:R-:W-:-:S02]  /*1df40*/  MOV R24, RZ ;  /* 0x000000ff00187202 */ /* 0x000fc40000000f00 */
[----:B--2---:R-:W-:Y:S01]  /*1df50*/  @!P1 MOV R4, R7 ;  /* 0x0000000700049202 */ /* 0x004fe20000000f00 */
[----:B------:R-:W-:Y:S02]  /*1df60*/  IMAD.MOV.U32 R7, RZ, RZ, RZ ;  /* 0x000000ffff077224 */ /* 0x000fe400078e00ff */
[----:B---3--:R-:W-:Y:S01]  /*1df70*/  @!P1 IMAD.MOV.U32 R7, RZ, RZ, R5 ;  /* 0x000000ffff079224 */ /* 0x008fe200078e0005 */
[----:B------:R-:W-:-:S03]  /*1df80*/  ISETP.NE.AND P1, PT, R8, RZ, PT ;  /* 0x000000ff0800720c */ /* 0x000fc60003f25270 */
[----:B------:R-:W-:-:S10]  /*1df90*/  IMAD R13, R7, R4, RZ ;  /* 0x00000004070d7224 */ /* 0x000fd400078e02ff */
[----:B------:R-:W-:Y:S05]  /*1dfa0*/  WARPSYNC.COLLECTIVE R15, `(.L_x_10823) ;  /* 0x000000000f087348 */ /* 0x000fea0003c00000 */
[----:B------:R0:W1:Y:S02]  /*1dfb0*/  SHFL.UP P6, R14, R13, R12, R11 ;  /* 0x0400000c0d0e7389 */ /* 0x00006400000c000b */
[----:B01----:R-:W-:Y:S01]  /*1dfc0*/  ENDCOLLECTIVE ;  /* 0x000000000000791b */ /* 0x003fe20003800000 */
.L_x_10823:
[----:B------:R-:W-:Y:S01]  /*1dfd0*/  IMAD.MOV.U32 R12, RZ, RZ, 0x2 ;  /* 0x00000002ff0c7424 */ /* 0x000fe200078e00ff */
[----:B------:R-:W-:-:S05]  /*1dfe0*/  SEL R14, R14, RZ, P1 ;  /* 0x000000ff0e0e7207 */ /* 0x000fca0000800000 */
[----:B------:R-:W-:-:S05]  /*1dff0*/  IMAD.IADD R5, R13, 0x1, R14 ;  /* 0x000000010d057824 */ /* 0x000fca00078e020e */
[----:B------:R-:W-:-:S07]  /*1e000*/  MOV R13, R5 ;  /* 0x00000005000d7202 */ /* 0x000fce0000000f00 */
[----:B------:R-:W-:Y:S05]  /*1e010*/  WARPSYNC.COLLECTIVE R15, `(.L_x_10824) ;  /* 0x000000000f087348 */ /* 0x000fea0003c00000 */
[----:B------:R0:W1:Y:S02]  /*1e020*/  SHFL.UP P6, R14, R13, R12, R11 ;  /* 0x0400000c0d0e7389 */ /* 0x00006400000c000b */
[----:B01----:R-:W-:Y:S01]  /*1e030*/  ENDCOLLECTIVE ;  /* 0x000000000000791b */ /* 0x003fe20003800000 */
.L_x_10824:
[----:B------:R-:W-:Y:S01]  /*1e040*/  IMAD.MOV.U32 R12, RZ, RZ, 0x4 ;  /* 0x00000004ff0c7424 */ /* 0x000fe200078e00ff */
[----:B------:R-:W-:-:S05]  /*1e050*/  SEL R2, R14, RZ, P2 ;  /* 0x000000ff0e027207 */ /* 0x000fca0001000000 */
[----:B------:R-:W-:-:S04]  /*1e060*/  IMAD.IADD R2, R5, 0x1, R2 ;  /* 0x0000000105027824 */ /* 0x000fc800078e0202 */
[----:B------:R-:W-:-:S07]  /*1e070*/  IMAD.MOV.U32 R13, RZ, RZ, R2 ;  /* 0x000000ffff0d7224 */ /* 0x000fce00078e0002 */
[----:B------:R-:W-:Y:S05]  /*1e080*/  WARPSYNC.COLLECTIVE R15, `(.L_x_10825) ;  /* 0x000000000f087348 */ /* 0x000fea0003c00000 */
[----:B------:R0:W1:Y:S02]  /*1e090*/  SHFL.UP P6, R14, R13, R12, R11 ;  /* 0x0400000c0d0e7389 */ /* 0x00006400000c000b */
[----:B01----:R-:W-:Y:S01]  /*1e0a0*/  ENDCOLLECTIVE ;  /* 0x000000000000791b */ /* 0x003fe20003800000 */
.L_x_10825:
[----:B------:R-:W-:Y:S01]  /*1e0b0*/  IMAD.MOV.U32 R12, RZ, RZ, 0x8 ;  /* 0x00000008ff0c7424 */ /* 0x000fe200078e00ff */
[----:B------:R-:W-:-:S04]  /*1e0c0*/  SEL R3, R14, RZ, P3 ;  /* 0x000000ff0e037207 */ /* 0x000fc80001800000 */
[----:B------:R-:W-:-:S05]  /*1e0d0*/  IADD3 R3, R2, R3, RZ ;  /* 0x0000000302037210 */ /* 0x000fca0007ffe0ff */
[----:B------:R-:W-:-:S07]  /*1e0e0*/  IMAD.MOV.U32 R13, RZ, RZ, R3 ;  /* 0x000000ffff0d7224 */ /* 0x000fce00078e0003 */
[----:B------:R-:W-:Y:S05]  /*1e0f0*/  WARPSYNC.COLLECTIVE R15, `(.L_x_10826) ;  /* 0x000000000f087348 */ /* 0x000fea0003c00000 */
[----:B------:R0:W1:Y:S02]  /*1e100*/  SHFL.UP P6, R14, R13, R12, R11 ;  /* 0x0400000c0d0e7389 */ /* 0x00006400000c000b */
[----:B01----:R-:W-:Y:S01]  /*1e110*/  ENDCOLLECTIVE ;  /* 0x000000000000791b */ /* 0x003fe20003800000 */
.L_x_10826:
[----:B------:R-:W-:Y:S02]  /*1e120*/  MOV R12, 0x10 ;  /* 0x00000010000c7802 */ /* 0x000fe40000000f00 */
[----:B------:R-:W-:-:S05]  /*1e130*/  SEL R14, R14, RZ, P4 ;  /* 0x000000ff0e0e7207 */ /* 0x000fca0002000000 */
[----:B------:R-:W-:-:S04]  /*1e140*/  IMAD.IADD R5, R3, 0x1, R14 ;  /* 0x0000000103057824 */ /* 0x000fc800078e020e */
[----:B------:R-:W-:-:S07]  /*1e150*/  IMAD.MOV.U32 R13, RZ, RZ, R5 ;  /* 0x000000ffff0d7224 */ /* 0x000fce00078e0005 */
[----:B------:R-:W-:Y:S05]  /*1e160*/  WARPSYNC.COLLECTIVE R15, `(.L_x_10827) ;  /* 0x000000000f087348 */ /* 0x000fea0003c00000 */
[----:B------:R0:W1:Y:S02]  /*1e170*/  SHFL.UP P6, R14, R13, R12, R11 ;  /* 0x0400000c0d0e7389 */ /* 0x00006400000c000b */
[----:B01----:R-:W-:Y:S01]  /*1e180*/  ENDCOLLECTIVE ;  /* 0x000000000000791b */ /* 0x003fe20003800000 */
.L_x_10827:
        /* <DEDUP_REMOVED lines=8> */
.L_x_10828:
[----:B------:R-:W-:Y:S05]  /*1e210*/  BRA `(.L_x_10829) ;  /* 0xffffffb800707947 */ /* 0x000fea000383ffff */
.L_x_10677:
[----:B------:R-:W-:Y:S01]  /*1e220*/  BSSY B0, `(.L_x_10830) ;  /* 0x0000007000007945 */ /* 0x000fe20003800000 */
[----:B------:R-:W-:Y:S02]  /*1e230*/  IMAD.MOV.U32 R12, RZ, RZ, 0x1 ;  /* 0x00000001ff0c7424 */ /* 0x000fe400078e00ff */
[----:B------:R-:W-:Y:S02]  /*1e240*/  IMAD.MOV.U32 R11, RZ, RZ, RZ ;  /* 0x000000ffff0b7224 */ /* 0x000fe400078e00ff */
[----:B------:R-:W-:-:S07]  /*1e250*/  IMAD.MOV.U32 R15, RZ, RZ, -0x1 ;  /* 0xffffffffff0f7424 */ /* 0x000fce00078e00ff */
[----:B-----5:R-:W-:Y:S05]  /*1e260*/  WARPSYNC.COLLECTIVE R15, `(.L_x_10831) ;  /* 0x000000000f087348 */ /* 0x020fea0003c00000 */
[----:B------:R0:W1:Y:S02]  /*1e270*/  SHFL.UP P6, R14, R13, R12, R11 ;  /* 0x0400000c0d0e7389 */ /* 0x00006400000c000b */
[----:B01---5:R-:W-:Y:S01]  /*1e280*/  ENDCOLLECTIVE ;  /* 0x000000000000791b */ /* 0x023fe20003800000 */
.L_x_10831:
[----:B------:R-:W-:Y:S05]  /*1e290*/  BSYNC B0 ;  /* 0x0000000000007941 */ /* 0x000fea0003800000 */
.L_x_10830:
[----:B------:R-:W-:Y:S01]  /*1e2a0*/  SEL R14, R14, RZ, P1 ;  /* 0x000000ff0e0e7207 */ /* 0x000fe20000800000 */
[----:B------:R-:W-:Y:S01]  /*1e2b0*/  IMAD.MOV.U32 R11, RZ, RZ, RZ ;  /* 0x000000ffff0b7224 */ /* 0x000fe200078e00ff */
[----:B------:R-:W-:Y:S01]  /*1e2c0*/  MOV R12, 0x2 ;  /* 0x00000002000c7802 */ /* 0x000fe20000000f00 */
[----:B------:R-:W-:Y:S02]  /*1e2d0*/  IMAD.MOV.U32 R15, RZ, RZ, -0x1 ;  /* 0xffffffffff0f7424 */ /* 0x000fe400078e00ff */
[----:B------:R-:W-:-:S07]  /*1e2e0*/  IMAD.IADD R13, R13, 0x1, R14 ;  /* 0x000000010d0d7824 */ /* 0x000fce00078e020e */
[----:B------:R-:W-:Y:S05]  /*1e2f0*/  WARPSYNC.COLLECTIVE R15, `(.L_x_10832) ;  /* 0x000000000f087348 */ /* 0x000fea0003c00000 */
[----:B------:R0:W1:Y:S02]  /*1e300*/  SHFL.UP P6, R14, R13, R12, R11 ;  /* 0x0400000c0d0e7389 */ /* 0x00006400000c000b */
[----:B01----:R-:W-:Y:S01]  /*1e310*/  ENDCOLLECTIVE ;  /* 0x000000000000791b */ /* 0x003fe20003800000 */
.L_x_10832:
[----:B------:R-:W-:Y:S02]  /*1e320*/  MOV R12, 0x4 ;  /* 0x00000004000c7802 */ /* 0x000fe40000000f00 */
[----:B------:R-:W-:-:S05]  /*1e330*/  SEL R14, R14, RZ, P2 ;  /* 0x000000ff0e0e7207 */ /* 0x000fca0001000000 */
[----:B------:R-:W-:-:S04]  /*1e340*/  IMAD.IADD R3, R13, 0x1, R14 ;  /* 0x000000010d037824 */ /* 0x000fc800078e020e */
[----:B------:R-:W-:-:S07]  /*1e350*/  IMAD.MOV.U32 R13, RZ, RZ, R3 ;  /* 0x000000ffff0d7224 */ /* 0x000fce00078e0003 */
[----:B------:R-:W-:Y:S05]  /*1e360*/  WARPSYNC.COLLECTIVE R15, `(.L_x_10833) ;  /* 0x000000000f087348 */ /* 0x000fea0003c00000 */
[----:B------:R0:W1:Y:S02]  /*1e370*/  SHFL.UP P6, R14, R13, R12, R11 ;  /* 0x0400000c0d0e7389 */ /* 0x00006400000c000b */
[----:B01----:R-:W-:Y:S01]  /*1e380*/  ENDCOLLECTIVE ;  /* 0x000000000000791b */ /* 0x003fe20003800000 */
.L_x_10833:
[----:B------:R-:W-:Y:S01]  /*1e390*/  IMAD.MOV.U32 R12, RZ, RZ, 0x8 ;  /* 0x00000008ff0c7424 */ /* 0x000fe200078e00ff */
[----:B------:R-:W-:-:S05]  /*1e3a0*/  SEL R14, R14, RZ, P3 ;  /* 0x000000ff0e0e7207 */ /* 0x000fca0001800000 */
[----:B------:R-:W-:-:S04]  /*1e3b0*/  IMAD.IADD R5, R3, 0x1, R14 ;  /* 0x0000000103057824 */ /* 0x000fc800078e020e */
[----:B------:R-:W-:-:S07]  /*1e3c0*/  IMAD.MOV.U32 R13, RZ, RZ, R5 ;  /* 0x000000ffff0d7224 */ /* 0x000fce00078e0005 */
[----:B------:R-:W-:Y:S05]  /*1e3d0*/  WARPSYNC.COLLECTIVE R15, `(.L_x_10834) ;  /* 0x000000000f087348 */ /* 0x000fea0003c00000 */
[----:B------:R0:W1:Y:S02]  /*1e3e0*/  SHFL.UP P6, R14, R13, R12, R11 ;  /* 0x0400000c0d0e7389 */ /* 0x00006400000c000b */
[----:B01----:R-:W-:Y:S01]  /*1e3f0*/  ENDCOLLECTIVE ;  /* 0x000000000000791b */ /* 0x003fe20003800000 */
.L_x_10834:
[----:B------:R-:W-:Y:S01]  /*1e400*/  IMAD.MOV.U32 R12, RZ, RZ, 0x10 ;  /* 0x00000010ff0c7424 */ /* 0x000fe200078e00ff */
[----:B------:R-:W-:-:S05]  /*1e410*/  SEL R8, R14, RZ, P4 ;  /* 0x000000ff0e087207 */ /* 0x000fca0002000000 */
[----:B------:R-:W-:-:S05]  /*1e420*/  IMAD.IADD R8, R5, 0x1, R8 ;  /* 0x0000000105087824 */ /* 0x000fca00078e0208 */
[----:B------:R-:W-:-:S07]  /*1e430*/  MOV R13, R8 ;  /* 0x00000008000d7202 */ /* 0x000fce0000000f00 */
[----:B------:R-:W-:Y:S05]  /*1e440*/  WARPSYNC.COLLECTIVE R15, `(.L_x_10835) ;  /* 0x000000000f087348 */ /* 0x000fea0003c00000 */
[----:B------:R0:W1:Y:S02]  /*1e450*/  SHFL.UP P6, R14, R13, R12, R11 ;  /* 0x0400000c0d0e7389 */ /* 0x00006400000c000b */
[----:B01----:R-:W-:Y:S01]  /*1e460*/  ENDCOLLECTIVE ;  /* 0x000000000000791b */ /* 0x003fe20003800000 */
.L_x_10835:
        /* <DEDUP_REMOVED lines=8> */
.L_x_10836:
[----:B------:R-:W-:Y:S05]  /*1e4f0*/  BRA `(.L_x_10837) ;  /* 0xffffffb8005c7947 */ /* 0x000fea000383ffff */
.L_x_10679:
[----:B------:R-:W-:Y:S01]  /*1e500*/  BSSY B0, `(.L_x_10838) ;  /* 0x0000006000007945 */ /* 0x000fe20003800000 */
[----:B------:R-:W-:Y:S01]  /*1e510*/  PLOP3.LUT P6, PT, P6, PT, PT, 0x8, 0x0 ;  /* 0x000000000000781c */ /* 0x000fe200037ce170 */
[----:B------:R-:W-:-:S12]  /*1e520*/  IMAD.MOV.U32 R15, RZ, RZ, -0x1 ;  /* 0xffffffffff0f7424 */ /* 0x000fd800078e00ff */
[----:B0----5:R-:W-:Y:S05]  /*1e530*/  WARPSYNC.COLLECTIVE R15, `(.L_x_10839) ;  /* 0x000000000f087348 */ /* 0x021fea0003c00000 */
[----:B------:R-:W-:Y:S01]  /*1e540*/  VOTE.ANY R14, PT, P6 ;  /* 0x00000000000e7806 */ /* 0x000fe200030e0100 */
[----:B0----5:R-:W-:Y:S06]  /*1e550*/  ENDCOLLECTIVE ;  /* 0x000000000000791b */ /* 0x021fec0003800000 */
.L_x_10839:
[----:B------:R-:W-:Y:S05]  /*1e560*/  BSYNC B0 ;  /* 0x0000000000007941 */ /* 0x000fea0003800000 */
.L_x_10838:
[----:B------:R-:W-:Y:S01]  /*1e570*/  IMAD.MOV.U32 R6, RZ, RZ, R14 ;  /* 0x000000ffff067224 */ /* 0x000fe200078e000e */
[----:B------:R-:W-:Y:S01]  /*1e580*/  MOV R11, 0x1f ;  /* 0x0000001f000b7802 */ /* 0x000fe20000000f00 */
[----:B------:R-:W-:Y:S02]  /*1e590*/  IMAD.MOV.U32 R13, RZ, RZ, R4 ;  /* 0x000000ffff0d7224 */ /* 0x000fe400078e0004 */
[----:B------:R-:W0:Y:S01]  /*1e5a0*/  POPC R5, R6 ;  /* 0x0000000600057309 */ /* 0x000e220000000000 */
[----:B------:R-:W-:Y:S02]  /*1e5b0*/  IMAD.MOV.U32 R15, RZ, RZ, -0x1 ;  /* 0xffffffffff0f7424 */ /* 0x000fe400078e00ff */
[----:B0-----:R-:W-:-:S07]  /*1e5c0*/  IMAD.MOV.U32 R12, RZ, RZ, R5 ;  /* 0x000000ffff0c7224 */ /* 0x001fce00078e0005 */
[----:B------:R-:W-:Y:S05]  /*1e5d0*/  WARPSYNC.COLLECTIVE R15, `(.L_x_10840) ;  /* 0x000000000f087348 */ /* 0x000fea0003c00000 */
[----:B------:R0:W1:Y:S02]  /*1e5e0*/  SHFL.IDX P6, R14, R13, R12, R11 ;  /* 0x0000000c0d0e7389 */ /* 0x00006400000c000b */
[----:B01----:R-:W-:Y:S01]  /*1e5f0*/  ENDCOLLECTIVE ;  /* 0x000000000000791b */ /* 0x003fe20003800000 */
.L_x_10840:
[----:B------:R-:W-:Y:S02]  /*1e600*/  IMAD.MOV.U32 R13, RZ, RZ, R7 ;  /* 0x000000ffff0d7224 */ /* 0x000fe400078e0007 */
[----:B------:R-:W-:-:S07]  /*1e610*/  IMAD.MOV.U32 R4, RZ, RZ, R14 ;  /* 0x000000ffff047224 */ /* 0x000fce00078e000e */
[----:B------:R-:W-:Y:S05]  /*1e620*/  WARPSYNC.COLLECTIVE R15, `(.L_x_10841) ;  /* 0x000000000f087348 */ /* 0x000fea0003c00000 */
[----:B------:R0:W1:Y:S02]  /*1e630*/  SHFL.IDX P6, R14, R13, R12, R11 ;  /* 0x0000000c0d0e7389 */ /* 0x00006400000c000b */
[----:B01----:R-:W-:Y:S01]  /*1e640*/  ENDCOLLECTIVE ;  /* 0x000000000000791b */ /* 0x003fe20003800000 */
.L_x_10841:
[----:B------:R-:W-:Y:S01]  /*1e650*/  IMAD.MOV.U32 R7, RZ, RZ, R14 ;  /* 0x000000ffff077224 */ /* 0x000fe200078e000e */
[----:B------:R-:W-:Y:S06]  /*1e660*/  BRA `(.L_x_10842) ;  /* 0xffffffb8003c7947 */ /* 0x000fec000383ffff */
.L_x_10681:
[----:B------:R-:W-:Y:S01]  /*1e670*/  BSSY B0, `(.L_x_10843) ;  /* 0x0000007000007945 */ /* 0x000fe20003800000 */
[----:B------:R-:W-:Y:S01]  /*1e680*/  MOV R13, R2 ;  /* 0x00000002000d7202 */ /* 0x000fe20000000f00 */
[----:B------:R-:W-:Y:S02]  /*1e690*/  IMAD.MOV.U32 R11, RZ, RZ, 0x1f ;  /* 0x0000001fff0b7424 */ /* 0x000fe400078e00ff */
[----:B------:R-:W-:-:S07]  /*1e6a0*/  IMAD.MOV.U32 R15, RZ, RZ, -0x1 ;  /* 0xffffffffff0f7424 */ /* 0x000fce00078e00ff */
[----:B0123-5:R-:W-:Y:S05]  /*1e6b0*/  WARPSYNC.COLLECTIVE R15, `(.L_x_10844) ;  /* 0x000000000f087348 */ /* 0x02ffea0003c00000 */
[----:B------:R4:W0:Y:S02]  /*1e6c0*/  SHFL.IDX P6, R14, R13, R12, R11 ;  /* 0x0000000c0d0e7389 */ /* 0x00082400000c000b */
[----:B012345:R-:W-:Y:S01]  /*1e6d0*/  ENDCOLLECTIVE ;  /* 0x000000000000791b */ /* 0x03ffe20003800000 */
.L_x_10844:
[----:B------:R-:W-:Y:S05]  /*1e6e0*/  BSYNC B0 ;  /* 0x0000000000007941 */ /* 0x000fea0003800000 */
.L_x_10843:
[----:B------:R-:W-:Y:S01]  /*1e6f0*/  IMAD.MOV.U32 R24, RZ, RZ, R14 ;  /* 0x000000ffff187224 */ /* 0x000fe200078e000e */
[----:B------:R-:W-:Y:S06]  /*1e700*/  BRA `(.L_x_10680) ;  /* 0xffffffb8002c7947 */ /* 0x000fec000383ffff */
.L_x_10685:
[----:B0-----:R0:W1:Y:S02]  /*1e710*/  SYNCS.PHASECHK.TRANS64.TRYWAIT P0, [R5+URZ+0x2d820], R0 ;  /* 0x02d82000050075a7 */ /* 0x001064000800017f */
[----:B-1----:R-:W-:Y:S05]  /*1e720*/  @!P0 NANOSLEEP.SYNCS 0x989680 ;  /* 0x009896800000895d */ /* 0x002fea0003900000 */
[----:B------:R-:W1:Y:S02]  /*1e730*/  @!P0 SYNCS.PHASECHK.TRANS64 P0, [R5+URZ+0x2d820], R0 ;  /* 0x02d82000050085a7 */ /* 0x000e64000800007f */
[----:B-1----:R-:W-:Y:S05]  /*1e740*/  @!P0 BRA `(.L_x_10685) ;  /* 0xfffffffc00f08947 */ /* 0x002fea000383ffff */
[----:B------:R-:W-:Y:S05]  /*1e750*/  BRA `(.L_x_10845) ;  /* 0xffffffbc00847947 */ /* 0x000fea000383ffff */
.L_x_10686:
[----:B------:R-:W1:Y:S01]  /*1e760*/  S2R R2, SR_TID.X ;  /* 0x0000000000027919 */ /* 0x000e620000002100 */
[----:B------:R-:W-:Y:S01]  /*1e770*/  BSSY B0, `(.L_x_10846) ;  /* 0x000000a000007945 */ /* 0x000fe20003800000 */
[----:B------:R-:W-:Y:S01]  /*1e780*/  MOV R12, RZ ;  /* 0x000000ff000c7202 */ /* 0x000fe20000000f00 */
[----:B------:R-:W-:Y:S02]  /*1e790*/  IMAD.MOV.U32 R11, RZ, RZ, 0x1f ;  /* 0x0000001fff0b7424 */ /* 0x000fe400078e00ff */
[----:B------:R-:W-:Y:S01]  /*1e7a0*/  IMAD.MOV.U32 R15, RZ, RZ, -0x1 ;  /* 0xffffffffff0f7424 */ /* 0x000fe200078e00ff */
[----:B-1----:R-:W-:-:S04]  /*1e7b0*/  SHF.R.U32.HI R2, RZ, 0x5, R2 ;  /* 0x00000005ff027819 */ /* 0x002fc80000011602 */
[----:B------:R-:W-:-:S05]  /*1e7c0*/  LOP3.LUT R2, R2, 0x3, RZ, 0xc0, !PT ;  /* 0x0000000302027812 */ /* 0x000fca00078ec0ff */
[----:B------:R-:W-:-:S07]  /*1e7d0*/  IMAD.MOV.U32 R13, RZ, RZ, R2 ;  /* 0x000000ffff0d7224 */ /* 0x000fce00078e0002 */
[----:B0-23-5:R-:W-:Y:S05]  /*1e7e0*/  WARPSYNC.COLLECTIVE R15, `(.L_x_10847) ;  /* 0x000000000f087348 */ /* 0x02dfea0003c00000 */
[----:B------:R1:W4:Y:S02]  /*1e7f0*/  SHFL.IDX P6, R14, R13, R12, R11 ;  /* 0x0000000c0d0e7389 */ /* 0x00032400000c000b */
[----:B012345:R-:W-:Y:S01]  /*1e800*/  ENDCOLLECTIVE ;  /* 0x000000000000791b */ /* 0x03ffe20003800000 */
.L_x_10847:
[----:B------:R-:W-:Y:S05]  /*1e810*/  BSYNC B0 ;  /* 0x0000000000007941 */ /* 0x000fea0003800000 */
.L_x_10846:
[----:B------:R-:W-:Y:S05]  /*1e820*/  BRA `(.L_x_10848) ;  /* 0xffffffbc006c7947 */ /* 0x000fea000383ffff */
.L_x_10687:
[----:B------:R-:W-:Y:S01]  /*1e830*/  BSSY B0, `(.L_x_10849) ;  /* 0x0000006000007945 */ /* 0x000fe20003800000 */
[----:B------:R-:W-:-:S07]  /*1e840*/  IMAD.MOV.U32 R15, RZ, RZ, -0x1 ;  /* 0xffffffffff0f7424 */ /* 0x000fce00078e00ff */
[----:B0-23-5:R-:W-:Y:S05]  /*1e850*/  WARPSYNC.COLLECTIVE R15, `(.L_x_10850) ;  /* 0x000000000f0c7348 */ /* 0x02dfea0003c00000 */
[----:B------:R-:W-:Y:S02]  /*1e860*/  ELECT P6, UR62, PT ;  /* 0x00000000003e782f */ /* 0x000fe400038c0000 */
[----:B------:R-:W-:Y:S01]  /*1e870*/  MOV R14, UR62 ;  /* 0x0000003e000e7c02 */ /* 0x000fe20008000f00 */
[----:B0-23-5:R-:W-:Y:S10]  /*1e880*/  ENDCOLLECTIVE ;  /* 0x000000000000791b */ /* 0x02dff40003800000 */
.L_x_10850:
[----:B------:R-:W-:Y:S05]  /*1e890*/  BSYNC B0 ;  /* 0x0000000000007941 */ /* 0x000fea0003800000 */
.L_x_10849:
[----:B------:R-:W-:Y:S05]  /*1e8a0*/  BRA `(.L_x_10851) ;  /* 0xffffffbc00607947 */ /* 0x000fea000383ffff */
.L_x_10689:
[----:B0-----:R0:W1:Y:S02]  /*1e8b0*/  SYNCS.PHASECHK.TRANS64.TRYWAIT P1, [R3+URZ+0x2d840], R2 ;  /* 0x02d84002030075a7 */ /* 0x001064000802017f */
[----:B-1----:R-:W-:Y:S05]  /*1e8c0*/  @!P1 NANOSLEEP.SYNCS 0x989680 ;  /* 0x009896800000995d */ /* 0x002fea0003900000 */
[----:B------:R-:W1:Y:S02]  /*1e8d0*/  @!P1 SYNCS.PHASECHK.TRANS64 P1, [R3+URZ+0x2d840], R2 ;  /* 0x02d84002030095a7 */ /* 0x000e64000802007f */
[----:B-1----:R-:W-:Y:S05]  /*1e8e0*/  @!P1 BRA `(.L_x_10689) ;  /* 0xfffffffc00f09947 */ /* 0x002fea000383ffff */
[----:B------:R-:W-:Y:S05]  /*1e8f0*/  BRA `(.L_x_10852) ;  /* 0xffffffbc00847947 */ /* 0x000fea000383ffff */
.L_x_10691:
[----:B-1----:R1:W4:Y:S02]  /*1e900*/  SYNCS.PHASECHK.TRANS64.TRYWAIT P1, [R5+URZ+0x2d840], R0 ;  /* 0x02d84000050075a7 */ /* 0x002324000802017f */
[----:B----4-:R-:W-:Y:S05]  /*1e910*/  @!P1 NANOSLEEP.SYNCS 0x989680 ;  /* 0x009896800000995d */ /* 0x010fea0003900000 */
[----:B------:R-:W4:Y:S02]  /*1e920*/  @!P1 SYNCS.PHASECHK.TRANS64 P1, [R5+URZ+0x2d840], R0 ;  /* 0x02d84000050095a7 */ /* 0x000f24000802007f */
[----:B----4-:R-:W-:Y:S05]  /*1e930*/  @!P1 BRA `(.L_x_10691) ;  /* 0xfffffffc00f09947 */ /* 0x010fea000383ffff */
[----:B------:R-:W-:Y:S05]  /*1e940*/  BRA `(.L_x_10853) ;  /* 0xffffffbc00947947 */ /* 0x000fea000383ffff */
.L_x_10693:
[----:B----4-:R4:W0:Y:S02]  /*1e950*/  SYNCS.PHASECHK.TRANS64.TRYWAIT P1, [R3+URZ+0x2d860], R2 ;  /* 0x02d86002030075a7 */ /* 0x010824000802017f */
[----:B0-----:R-:W-:Y:S05]  /*1e960*/  @!P1 NANOSLEEP.SYNCS 0x989680 ;  /* 0x009896800000995d */ /* 0x001fea0003900000 */
[----:B------:R-:W0:Y:S02]  /*1e970*/  @!P1 SYNCS.PHASECHK.TRANS64 P1, [R3+URZ+0x2d860], R2 ;  /* 0x02d86002030095a7 */ /* 0x000e24000802007f */
[----:B0-----:R-:W-:Y:S05]  /*1e980*/  @!P1 BRA `(.L_x_10693) ;  /* 0xfffffffc00f09947 */ /* 0x001fea000383ffff */
[----:B------:R-:W-:Y:S05]  /*1e990*/  BRA `(.L_x_10854) ;  /* 0xffffffbc00907947 */ /* 0x000fea000383ffff */
.L_x_10855:
        /* <DEDUP_REMOVED lines=14> */
.L_x_15998:


//--------------------- .text._ZN7cutlass13device_kernelIN5flash11enable_sm90INS1_16FlashAttnFwdSm90INS1_25CollectiveMainloopFwdSm90ILi2EN4cute5tupleIJNS5_1CILi1EEES8_S8_EEENS6_IJNS7_ILi192EEENS7_ILi128EEENS7_ILi96EEEEEELi96ENS_6half_tEfNS_4arch4Sm90ELb0ELb1ELb0ELb0ELb1ELb0ELb0ELb0ELb1ELb1ELb1ELb0EEENS1_21CollectiveEpilogueFwdINS6_IJSA_SC_SB_EEES9_SE_SG_Li384ELb0ELb1ELb1ELb0EEENS1_19SingleTileSchedulerILb0ELb1ELb1ELi192EEEEEEEEEvNT_6ParamsE --------------------------
	.section	.text._ZN7cutlass13device_kernelIN5flash11enable_sm90INS1_16FlashAttnFwdSm90INS1_25CollectiveMainloopFwdSm90ILi2EN4cute5tupleIJNS5_1CILi1EEES8_S8_EEENS6_IJNS7_ILi192EEENS7_ILi128EEENS7_ILi96EEEEEELi96ENS_6half_tEfNS_4arch4Sm90ELb0ELb1ELb0ELb0ELb1ELb0ELb0ELb0ELb1ELb1ELb1ELb0EEENS1_21CollectiveEpilogueFwdINS6_IJSA_SC_SB_EEES9_SE_SG_Li384ELb0ELb1ELb1ELb0EEENS1_19SingleTileSchedulerILb0ELb1ELb1ELi192EEEEEEEEEvNT_6ParamsE,"ax",@progbits
	.align	128
.text._ZN7cutlass13device_kernelIN5flash11enable_sm90INS1_16FlashAttnFwdSm90INS1_25CollectiveMainloopFwdSm90ILi2EN4cute5tupleIJNS5_1CILi1EEES8_S8_EEENS6_IJNS7_ILi192EEENS7_ILi128EEENS7_ILi96EEEEEELi96ENS_6half_tEfNS_4arch4Sm90ELb0ELb1ELb0ELb0ELb1ELb0ELb0ELb0ELb1ELb1ELb1ELb0EEENS1_21CollectiveEpilogueFwdINS6_IJSA_SC_SB_EEES9_SE_SG_Li384ELb0ELb1ELb1ELb0EEENS1_19SingleTileSchedulerILb0ELb1ELb1ELi192EEEEEEEEEvNT_6ParamsE:
        .type           _ZN7cutlass13device_kernelIN5flash11enable_sm90INS1_16FlashAttnFwdSm90INS1_25CollectiveMainloopFwdSm90ILi2EN4cute5tupleIJNS5_1CILi1EEES8_S8_EEENS6_IJNS7_ILi192EEENS7_ILi128EEENS7_ILi96EEEEEELi96ENS_6half_tEfNS_4arch4Sm90ELb0ELb1ELb0ELb0ELb1ELb0ELb0ELb0ELb1ELb1ELb1ELb0EEENS1_21CollectiveEpilogueFwdINS6_IJSA_SC_SB_EEES9_SE_SG_Li384ELb0ELb1ELb1ELb0EEENS1_19SingleTileSchedulerILb0ELb1ELb1ELi192EEEEEEEEEvNT_6ParamsE,@function
        .size           _ZN7cutlass13device_kernelIN5flash11enable_sm90INS1_16FlashAttnFwdSm90INS1_25CollectiveMainloopFwdSm90ILi2EN4cute5tupleIJNS5_1CILi1EEES8_S8_EEENS6_IJNS7_ILi192EEENS7_ILi128EEENS7_ILi96EEEEEELi96ENS_6half_tEfNS_4arch4Sm90ELb0ELb1ELb0ELb0ELb1ELb0ELb0ELb0ELb1ELb1ELb1ELb0EEENS1_21CollectiveEpilogueFwdINS6_IJSA_SC_SB_EEES9_SE_SG_Li384ELb0ELb1ELb1ELb0EEENS1_19SingleTileSchedulerILb0ELb1ELb1ELi192EEEEEEEEEvNT_6ParamsE,(.L_x_15999 - _ZN7cutlass13device_kernelIN5flash11enable_sm90INS1_16FlashAttnFwdSm90INS1_25CollectiveMainloopFwdSm90ILi2EN4cute5tupleIJNS5_1CILi1EEES8_S8_EEENS6_IJNS7_ILi192EEENS7_ILi128EEENS7_ILi96EEEEEELi96ENS_6half_tEfNS_4arch4Sm90ELb0ELb1ELb0ELb0ELb1ELb0ELb0ELb0ELb1ELb1ELb1ELb0EEENS1_21CollectiveEpilogueFwdINS6_IJSA_SC_SB_EEES9_SE_SG_Li384ELb0ELb1ELb1ELb0EEENS1_19SingleTileSchedulerILb0ELb1ELb1ELi192EEEEEEEEEvNT_6ParamsE)
        .other          _ZN7cutlass13device_kernelIN5flash11enable_sm90INS1_16FlashAttnFwdSm90INS1_25CollectiveMainloopFwdSm90ILi2EN4cute5tupleIJNS5_1CILi1EEES8_S8_EEENS6_IJNS7_ILi192EEENS7_ILi128EEENS7_ILi96EEEEEELi96ENS_6half_tEfNS_4arch4Sm90ELb0ELb1ELb0ELb0ELb1ELb0ELb0ELb0ELb1ELb1ELb1ELb0EEENS1_21CollectiveEpilogueFwdINS6_IJSA_SC_SB_EEES9_SE_SG_Li384ELb0ELb1ELb1ELb0EEENS1_19SingleTileSchedulerILb0ELb1ELb1ELi192EEEEEEEEEvNT_6ParamsE,@"STO_CUDA_ENTRY STV_DEFAULT"
_ZN7cutlass13device_kernelIN5flash11enable_sm90INS1_16FlashAttnFwdSm90INS1_25CollectiveMainloopFwdSm90ILi2EN4cute5tupleIJNS5_1CILi1EEES8_S8_EEENS6_IJNS7_ILi192EEENS7_ILi128EEENS7_ILi96EEEEEELi96ENS_6half_tEfNS_4arch4Sm90ELb0ELb1ELb0ELb0ELb1ELb0ELb0ELb0ELb1ELb1ELb1ELb0EEENS1_21CollectiveEpilogueFwdINS6_IJSA_SC_SB_EEES9_SE_SG_Li384ELb0ELb1ELb1ELb0EEENS1_19SingleTileSchedulerILb0ELb1ELb1ELi192EEEEEEEEEvNT_6ParamsE:
        /* <DEDUP_REMOVED lines=45> */
.L_x_10856:
        /* <DEDUP_REMOVED lines=22> */
.L_x_10857:
        /* <DEDUP_REMOVED lines=18> */
.L_x_10858:
        /* <DEDUP_REMOVED lines=22> */
.L_x_10859:
        /* <DEDUP_REMOVED lines=23> */
.L_x_10860:
        /* <DEDUP_REMOVED lines=11> */
.L_x_10863:
[----:B------:R-:W-:-:S08]  /*08d0*/  NOP ;  /* 0x0000000000007918 */ /* 0x000fd00000000000 */
[----:B------:R-:W1:Y:S02]  /*08e0*/  USETMAXREG.TRY_ALLOC.CTAPOOL UP0, 0xa0 ;  /* 0x000000a0000079c8 */ /* 0x000e640008000600 */
[----:B-1----:R-:W-:-:S13]  /*08f0*/  PLOP3.LUT P0, PT, PT, PT, UP0, 0x80, 0x0 ;  /* 0x000000000000781c */ /* 0x002fda0003f0f008 */
[----:B------:R-:W-:Y:S05]  /*0900*/  @!P0 BRA `(.L_x_10863) ;  /* 0xfffffffc00f08947 */ /* 0x000fea000383ffff */
[----:B------:R-:W1:Y:S01]  /*0910*/  S2R R4, SR_TID.X ;  /* 0x0000000000047919 */ /* 0x000e620000002100 */
[----:B------:R-:W2:Y:S01]  /*0920*/  S2UR UR6, SR_CTAID.Y ;  /* 0x00000000000679c3 */ /* 0x000ea20000002600 */
[----:B------:R-:W-:Y:S02]  /*0930*/  ULDC UR7, c[0x0][0xc50] ;  /* 0x0003140000077ab9 */ /* 0x000fe40000000800 */
[----:B------:R-:W-:-:S05]  /*0940*/  UISETP.NE.AND UP0, UPT, UR7, 0x1, UPT ;  /* 0x000000010700788c */ /* 0x000fca000bf05270 */
[----:B------:R-:W3:Y:S06]  /*0950*/  S2UR UR8, SR_CTAID.Z ;  /* 0x00000000000879c3 */ /* 0x000eec0000002700 */
[----:B------:R-:W-:Y:S01]  /*0960*/  @UP0 ULDC UR4, c[0x0][0xc54] ;  /* 0x0003150000040ab9 */ /* 0x000fe20000000800 */
[----:B------:R-:W-:Y:S01]  /*0970*/  @UP0 ULDC UR9, c[0x0][0xc58] ;  /* 0x0003160000090ab9 */ /* 0x000fe20000000800 */
[----:B--2---:R-:W-:Y:S02]  /*0980*/  UIMAD.WIDE.U32 UR4, UR6, UR4, URZ ;  /* 0x00000004060472a5 */ /* 0x004fe4000f8e003f */
[----:B------:R-:W-:-:S02]  /*0990*/  UMOV UR10, UR6 ;  /* 0x00000006000a7c82 */ /* 0x000fc40008000000 */
[----:B------:R-:W-:Y:S01]  /*09a0*/  @UP0 USHF.R.U32.HI UR10, URZ, UR9, UR5 ;  /* 0x000000093f0a0299 */ /* 0x000fe20008011605 */
[----:B-1----:R-:W-:-:S03]  /*09b0*/  LOP3.LUT R0, R4, 0xffffff80, RZ, 0xc0, !PT ;  /* 0xffffff8004007812 */ /* 0x002fc600078ec0ff */
[----:B------:R-:W-:Y:S01]  /*09c0*/  UIADD3 UR4, -UR10, URZ, URZ ;  /* 0x0000003f0a047290 */ /* 0x000fe2000fffe13f */
[----:B------:R-:W-:Y:S06]  /*09d0*/  BAR.ARV 0x8, 0x200 ;  /* 0x0208000000007b1d */ /* 0x000fec0000002000 */
[----:B------:R-:W-:Y:S01]  /*09e0*/  ISETP.NE.AND P0, PT, R0, 0x80, PT ;  /* 0x000000800000780c */ /* 0x000fe20003f05270 */
[----:B------:R-:W-:Y:S01]  /*09f0*/  IMAD.U32 R0, RZ, RZ, UR10 ;  /* 0x0000000aff007e24 */ /* 0x000fe2000f8e00ff */
[----:B------:R-:W-:-:S04]  /*0a00*/  UIMAD UR6, UR7, UR4, UR6 ;  /* 0x00000004070672a4 */ /* 0x000fc8000f8e0206 */
[----:B------:R1:W-:Y:S07]  /*0a10*/  STL [R1+0x4], R0 ;  /* 0x0000040001007387 */ /* 0x0003ee0000100800 */
[----:B------:R-:W-:Y:S06]  /*0a20*/  @!P0 BAR.ARV 0x9, 0x100 ;  /* 0x0244000000008b1d */ /* 0x000fec0000002000 */
[----:B---3--:R-:W-:-:S13]  /*0a30*/  ISETP.LE.AND P0, PT, RZ, UR8, PT ;  /* 0x00000008ff007c0c */ /* 0x008fda000bf03270 */
[----:B-1----:R-:W-:Y:S05]  /*0a40*/  @!P0 BRA `(.L_x_10864) ;  /* 0x0000012800908947 */ /* 0x002fea0003800000 */
[----:B0-----:R-:W0:Y:S01]  /*0a50*/  LDC.64 R2, c[0x0][0x418] ;  /* 0x00010600ff027b82 */ /* 0x001e220000000a00 */
[----:B------:R-:W-:Y:S01]  /*0a60*/  ULDC UR4, c[0x0][0x448] ;  /* 0x0001120000047ab9 */ /* 0x000fe20000000800 */
[----:B------:R-:W-:Y:S01]  /*0a70*/  VIADD R19, R4, 0xffffff80 ;  /* 0xffffff8004137836 */ /* 0x000fe20000000000 */
        /* <DEDUP_REMOVED lines=14> */
[----:B---3--:R-:W-:-:S04]  /*0b60*/  UIMAD UR40, UR40, 0xc0, URZ ;  /* 0x000000c0282878a4 */ /* 0x008fc8000f8e023f */
        /* <DEDUP_REMOVED lines=23> */
.L_x_10866:
[----:B------:R-:W-:-:S11]  /*0ce0*/  UISETP.NE.AND UP0, UPT, UR5, 0x1, UPT ;  /* 0x000000010500788c */ /* 0x000fd6000bf05270 */
[----:B------:R-:W-:Y:S02]  /*0cf0*/  @UP0 ULDC.64 UR10, c[0x0][0x9e8] ;  /* 0x00027a00000a0ab9 */ /* 0x000fe40000000a00 */
[----:B------:R-:W-:-:S04]  /*0d00*/  UIMAD.WIDE.U32 UR8, UR4, UR10, URZ ;  /* 0x0000000a040872a5 */ /* 0x000fc8000f8e003f */
[----:B------:R-:W-:-:S12]  /*0d10*/  @UP0 USHF.R.U32.HI UR4, URZ, UR11, UR9 ;  /* 0x0000000b3f040299 */ /* 0x000fd80008011609 */
.L_x_10867:
[----:B------:R-:W-:-:S06]  /*0d20*/  UIMAD UR4, UR4, UR5, UR5 ;  /* 0x00000005040472a4 */ /* 0x000fcc000f8e0205 */
[----:B------:R-:W-:-:S07]  /*0d30*/  VIMNMX R0, R0, UR4, PT ;  /* 0x0000000400007c48 */ /* 0x000fce000bfe0100 */
.L_x_10865:
[----:B------:R-:W-:Y:S01]  /*0d40*/  R2UR UR4, R144 ;  /* 0x00000000900472ca */ /* 0x000fe200000e0000 */
[-C--:B------:R-:W-:Y:S02]  /*0d50*/  IMAD R18, R16, R7.reuse, -R5 ;  /* 0x0000000710127224 */ /* 0x080fe400078e0a05 */
        /* <DEDUP_REMOVED lines=32> */
.L_x_10869:
[----:B------:R-:W-:-:S11]  /*0f60*/  UISETP.NE.AND UP0, UPT, UR5, 0x1, UPT ;  /* 0x000000010500788c */ /* 0x000fd6000bf05270 */
[----:B------:R-:W-:Y:S02]  /*0f70*/  @UP0 ULDC.64 UR10, c[0x0][0x9e8] ;  /* 0x00027a00000a0ab9 */ /* 0x000fe40000000a00 */
[----:B------:R-:W-:-:S04]  /*0f80*/  UIMAD.WIDE.U32 UR8, UR4, UR10, URZ ;  /* 0x0000000a040872a5 */ /* 0x000fc8000f8e003f */
[----:B------:R-:W-:-:S12]  /*0f90*/  @UP0 USHF.R.U32.HI UR4, URZ, UR11, UR9 ;  /* 0x0000000b3f040299 */ /* 0x000fd80008011609 */
.L_x_10870:
[----:B------:R-:W-:-:S04]  /*0fa0*/  UIMAD UR4, UR4, UR5, URZ ;  /* 0x00000005040472a4 */ /* 0x000fc8000f8e023f */
[----:B------:R-:W-:-:S04]  /*0fb0*/  UISETP.LT.AND UP0, UPT, UR7, UR4, UPT ;  /* 0x000000040700728c */ /* 0x000fc8000bf01270 */
[----:B------:R-:W-:-:S12]  /*0fc0*/  USEL UR7, UR7, UR4, !UP0 ;  /* 0x0000000407077287 */ /* 0x000fd8000c000000 */
.L_x_10868:
        /* <DEDUP_REMOVED lines=47> */
.L_x_10871:
        /* <DEDUP_REMOVED lines=46> */
[----:B------:R-:W-:Y:S02]  /*15a0*/  ULEA UR4, UR5, UR38, 0xc ;  /* 0x0000002605047291 */ /* 0x000fe4000f8e603f */
[----:B------:R-:W-:Y:S02]  /*15b0*/  ULEA UR5, UR5, UR6, 0xd ;  /* 0x0000000605057291 */ /* 0x000fe4000f8e683f */
[----:B------:R-:W-:Y:S02]  /*15c0*/  UIADD3 UR4, UR4, 0xc400, URZ ;  /* 0x0000c40004047890 */ /* 0x000fe4000fffe03f */
[----:B------:R-:W-:Y:S02]  /*15d0*/  USHF.R.U32.HI UR5, URZ, 0x4, UR5 ;  /* 0x000000043f057899 */ /* 0x000fe40008011605 */
[----:B------:R-:W-:Y:S02]  /*15e0*/  USHF.R.U32.HI UR4, URZ, 0x4, UR4 ;  /* 0x000000043f047899 */ /* 0x000fe40008011604 */
[----:B------:R-:W-:-:S02]  /*15f0*/  ULOP3.LUT UR5, UR5, 0x3fff, URZ, 0xc0, !UPT ;  /* 0x00003fff05057892 */ /* 0x000fc4000f8ec03f */
[----:B------:R-:W-:-:S04]  /*1600*/  ULOP3.LUT UR41, UR4, 0x3fff, URZ, 0xc0, !UPT ;  /* 0x00003fff04297892 */ /* 0x000fc8000f8ec03f */
[----:B------:R-:W-:Y:S01]  /*1610*/  IMAD.U32 R145, RZ, RZ, UR5 ;  /* 0x00000005ff917e24 */ /* 0x000fe2000f8e00ff */
[----:B------:R-:W-:Y:S07]  /*1620*/  @!P0 BRA `(.L_x_10873) ;  /* 0x0000000000408947 */ /* 0x000fee0003800000 */
        /* <DEDUP_REMOVED lines=16> */
.L_x_10873:
[----:B------:R-:W-:-:S04]  /*1730*/  SHF.L.U32 R0, RZ, 0x1f, RZ ;  /* 0x0000001fff007819 */ /* 0x000fc800000006ff */
[----:B------:R-:W0:Y:S02]  /*1740*/  SYNCS.PHASECHK.TRANS64.TRYWAIT P0, [UR38+0x2d800], R0 ;  /* 0x02d80000ff0075a7 */ /* 0x000e240008000166 */
[----:B0-----:R-:W-:Y:S05]  /*1750*/  @!P0 BRA `(.L_x_10874) ;  /* 0x0000011c00548947 */ /* 0x001fea0003800000 */
.L_x_11007:
[----:B------:R-:W2:Y:S02]  /*1760*/  LDL R2, [R1+0xc] ;  /* 0x00000c0001027983 */ /* 0x000ea40000100800 */
[----:B--2---:R-:W-:-:S13]  /*1770*/  R2UR UR4, R2 ;  /* 0x00000000020472ca */ /* 0x004fda00000e0000 */
[----:B------:R-:W-:-:S06]  /*1780*/  ULOP3.LUT UR4, UR4, 0x1, URZ, 0xfc, !UPT ;  /* 0x0000000104047892 */ /* 0x000fcc000f8efc3f */
[----:B------:R-:W-:-:S05]  /*1790*/  IMAD.U32 R2, RZ, RZ, UR4 ;  /* 0x00000004ff027e24 */ /* 0x000fca000f8e00ff */
[----:B------:R-:W-:-:S13]  /*17a0*/  ISETP.NE.AND P0, PT, R2, 0x3, PT ;  /* 0x000000030200780c */ /* 0x000fda0003f05270 */
[----:B------:R-:W-:Y:S05]  /*17b0*/  @!P0 BRA `(.L_x_10875) ;  /* 0x0000000000048947 */ /* 0x000fea0003800000 */
[----:B------:R-:W-:Y:S01]  /*17c0*/  BPT.TRAP 0x1 ;  /* 0x000000040000795c */ /* 0x000fe20000300000 */
.L_x_10875:
[----:B------:R1:W2:Y:S01]  /*17d0*/  SYNCS.PHASECHK.TRANS64.TRYWAIT P1, [UR38+0x2d830], R0 ;  /* 0x02d83000ff0075a7 */ /* 0x0002a20008020166 */
[----:B------:R-:W-:Y:S05]  /*17e0*/  @!P0 BRA `(.L_x_10876) ;  /* 0x0000000000048947 */ /* 0x000fea0003800000 */
[----:B------:R-:W-:Y:S01]  /*17f0*/  BPT.TRAP 0x1 ;  /* 0x000000040000795c */ /* 0x000fe20000300000 */
.L_x_10876:
[----:B------:R-:W-:-:S05]  /*1800*/  IMAD.U32 R8, RZ, RZ, UR41 ;  /* 0x00000029ff087e24 */ /* 0x000fca000f8e00ff */
[----:B------:R-:W-:Y:S01]  /*1810*/  LOP3.LUT R8, R8, 0x10000, RZ, 0xfc, !PT ;  /* 0x0001000008087812 */ /* 0x000fe200078efcff */
[----:B--2---:R-:W-:Y:S06]  /*1820*/  @P1 BRA `(.L_x_10877) ;  /* 0x0000000000081947 */ /* 0x004fec0003800000 */
[----:B------:R-:W2:Y:S02]  /*1830*/  SYNCS.PHASECHK.TRANS64.TRYWAIT P1, [UR38+0x2d830], R0 ;  /* 0x02d83000ff0075a7 */ /* 0x000ea40008020166 */
[----:B--2---:R-:W-:Y:S05]  /*1840*/  @!P1 BRA `(.L_x_10878) ;  /* 0x0000011c00309947 */ /* 0x004fea0003800000 */
.L_x_10877:
[----:B------:R-:W-:Y:S05]  /*1850*/  WARPSYNC.ALL ;  /* 0x0000000000007948 */ /* 0x000fea0003800000 */
[----:B------:R-:W-:Y:S01]  /*1860*/  IMAD.MOV.U32 R9, RZ, RZ, -0x7fffffe0 ;  /* 0x80000020ff097424 */ /* 0x000fe200078e00ff */
        /* <DEDUP_REMOVED lines=9> */
[----:B------:R-:W-:Y:S01]  /*1900*/  UMOV UR15, 0x80000020 ;  /* 0x80000020000f7882 */ /* 0x000fe20000000000 */
[----:B------:R-:W-:-:S02]  /*1910*/  UMOV UR17, 0x80000020 ;  /* 0x8000002000117882 */ /* 0x000fc40000000000 */
[----:B------:R-:W-:Y:S01]  /*1920*/  ULOP3.LUT UR7, UR4, 0x10000, URZ, 0xfc, !UPT ;  /* 0x0001000004077892 */ /* 0x000fe2000f8efc3f */
[----:B------:R-:W-:Y:S01]  /*1930*/  UMOV UR19, 0x80000020 ;  /* 0x8000002000137882 */ /* 0x000fe20000000000 */
[----:B------:R-:W-:Y:S02]  /*1940*/  UMOV UR21, 0x80000020 ;  /* 0x8000002000157882 */ /* 0x000fe40000000000 */
[----:B------:R-:W-:Y:S02]  /*1950*/  UIADD3 UR14, UR7, 0x200, URZ ;  /* 0x00000200070e7890 */ /* 0x000fe4000fffe03f */
[----:B------:R-:W-:Y:S01]  /*1960*/  UIADD3 UR12, UR24, 0x300, URZ ;  /* 0x00000300180c7890 */ /* 0x000fe2000fffe03f */
[----:B------:R-:W-:Y:S01]  /*1970*/  UMOV UR10, UR7 ;  /* 0x00000007000a7c82 */ /* 0x000fe20008000000 */
[----:B------:R-:W-:Y:S01]  /*1980*/  UIADD3 UR16, UR24, 0x302, URZ ;  /* 0x0000030218107890 */ /* 0x000fe2000fffe03f */
[----:B------:R-:W-:Y:S01]  /*1990*/  HGMMA.64x128x16.F32 R24, gdesc[UR8], RZ, !UPT, gsb0 ;  /* 0x01e00000081879f0 */ /* 0x000fe2000c0008ff */
[----:B------:R-:W-:-:S02]  /*19a0*/  UIADD3 UR8, UR24, 0x2, URZ ;  /* 0x0000000218087890 */ /* 0x000fc4000fffe03f */
[----:B------:R-:W-:Y:S01]  /*19b0*/  UIADD3 UR10, UR7, 0x2, URZ ;  /* 0x00000002070a7890 */ /* 0x000fe2000fffe03f */
[----:B------:R-:W-:Y:S01]  /*19c0*/  UMOV UR9, 0x80000020 ;  /* 0x8000002000097882 */ /* 0x000fe20000000000 */
[----:B------:R-:W-:Y:S01]  /*19d0*/  UMOV UR11, 0x80000020 ;  /* 0x80000020000b7882 */ /* 0x000fe20000000000 */
        /* <DEDUP_REMOVED lines=26> */
.L_x_10879:
[----:B01----:R-:W-:Y:S01]  /*1b80*/  LOP3.LUT R0, R23, 0xffffff80, RZ, 0xc0, !PT ;  /* 0xffffff8017007812 */ /* 0x003fe200078ec0ff */
[----:B------:R-:W-:Y:S01]  /*1b90*/  IMAD.HI R5, R88, 0x55555556, RZ ;  /* 0x5555555658057827 */ /* 0x000fe200078e02ff */
[----:B------:R-:W-:Y:S01]  /*1ba0*/  R2UR UR4, R144 ;  /* 0x00000000900472ca */ /* 0x000fe200000e0000 */
[----:B------:R-:W0:Y:S01]  /*1bb0*/  S2UR UR6, SR_CgaCtaId ;  /* 0x00000000000679c3 */ /* 0x000e220000008800 */
[----:B------:R-:W-:Y:S01]  /*1bc0*/  LEA.HI R4, R22, R19, RZ, 0x2 ;  /* 0x0000001316047211 */ /* 0x000fe200078f10ff */
[----:B------:R-:W-:Y:S01]  /*1bd0*/  IMAD.IADD R0, R19, 0x1, -R0 ;  /* 0x0000000113007824 */ /* 0x000fe200078e0a00 */
[----:B------:R-:W-:Y:S01]  /*1be0*/  LEA.HI R5, R5, R5, RZ, 0x1 ;  /* 0x0000000505057211 */ /* 0x000fe200078f08ff */
[----:B------:R-:W-:Y:S01]  /*1bf0*/  UISETP.NE.AND UP0, UPT, UR39, URZ, UPT ;  /* 0x0000003f2700728c */ /* 0x000fe2000bf05270 */
[----:B------:R-:W-:Y:S01]  /*1c00*/  LOP3.LUT R10, R4, 0xfffffffc, RZ, 0xc0, !PT ;  /* 0xfffffffc040a7812 */ /* 0x000fe200078ec0ff */
[----:B------:R-:W-:Y:S01]  /*1c10*/  ULDC UR35, c[0x0][0x2f0] ;  /* 0x0000bc0000237ab9 */ /* 0x000fe20000000800 */
[----:B------:R-:W-:Y:S01]  /*1c20*/  SHF.R.S32.HI R3, RZ, 0x1f, R0 ;  /* 0x0000001fff037819 */ /* 0x000fe20000011400 */
[----:B------:R-:W-:Y:S01]  /*1c30*/  IMAD R5, R5, -0x3, R88 ;  /* 0xfffffffd05057824 */ /* 0x000fe200078e0258 */
[----:B------:R-:W-:Y:S01]  /*1c40*/  LEA R14, R17, 0xffffff80, 0x7 ;  /* 0xffffff80110e7811 */ /* 0x000fe200078e38ff */
[----:B------:R-:W-:Y:S01]  /*1c50*/  IMAD.IADD R10, R19, 0x1, -R10 ;  /* 0x00000001130a7824 */ /* 0x000fe200078e0a0a */
[CC--:B------:R-:W-:Y:S01]  /*1c60*/  LEA.HI R2, R3.reuse, R0.reuse, RZ, 0x2 ;  /* 0x0000000003027211 */ /* 0x0c0fe200078f10ff */
[----:B------:R-:W-:Y:S01]  /*1c70*/  UISETP.NE.AND UP1, UPT, UR4, URZ, UPT ;  /* 0x0000003f0400728c */ /* 0x000fe2000bf25270 */
[----:B------:R-:W-:-:S02]  /*1c80*/  LEA.HI R4, R3, R0, RZ, 0x5 ;  /* 0x0000000003047211 */ /* 0x000fc400078f28ff */
[--C-:B------:R-:W-:Y:S02]  /*1c90*/  SHF.R.S32.HI R3, RZ, 0x2, R2.reuse ;  /* 0x00000002ff037819 */ /* 0x100fe40000011402 */
[----:B------:R-:W-:Y:S02]  /*1ca0*/  SHF.R.S32.HI R6, RZ, 0x1f, R2 ;  /* 0x0000001fff067819 */ /* 0x000fe40000011402 */
[----:B------:R-:W-:Y:S02]  /*1cb0*/  SHF.R.S32.HI R4, RZ, 0x5, R4 ;  /* 0x00000005ff047819 */ /* 0x000fe40000011404 */
[----:B------:R-:W-:Y:S02]  /*1cc0*/  LEA.HI R6, R6, R3, RZ, 0x3 ;  /* 0x0000000306067211 */ /* 0x000fe400078f18ff */
[----:B------:R-:W-:Y:S01]  /*1cd0*/  LEA.HI R7, R10, R10, RZ, 0x1 ;  /* 0x0000000a0a077211 */ /* 0x000fe200078f08ff */
[----:B------:R-:W-:Y:S01]  /*1ce0*/  @UP1 ULDC UR4, c[0x0][0x44c] ;  /* 0x0001130000041ab9 */ /* 0x000fe20000000800 */
[----:B------:R-:W-:Y:S01]  /*1cf0*/  LEA R4, R4, UR40, 0x4 ;  /* 0x0000002804047c11 */ /* 0x000fe2000f8e20ff */
[----:B------:R-:W-:Y:S01]  /*1d00*/  @UP1 ULDC UR5, c[0x0][0x450] ;  /* 0x0001140000051ab9 */ /* 0x000fe20000000800 */
[----:B------:R-:W-:-:S02]  /*1d10*/  LOP3.LUT R6, R6, 0xfffffff8, RZ, 0xc0, !PT ;  /* 0xfffffff806067812 */ /* 0x000fc400078ec0ff */
[----:B------:R-:W-:Y:S02]  /*1d20*/  LOP3.LUT R7, R7, 0x1ffffffe, RZ, 0xc0, !PT ;  /* 0x1ffffffe07077812 */ /* 0x000fe400078ec0ff */
[----:B------:R-:W-:Y:S02]  /*1d30*/  IADD3 R4, R4, R3, -R6 ;  /* 0x0000000304047210 */ /* 0x000fe40007ffe806 */
[----:B------:R-:W-:Y:S01]  /*1d40*/  PLOP3.LUT P1, PT, PT, PT, UP1, 0x80, 0x0 ;  /* 0x000000000000781c */ /* 0x000fe20003f2f018 */
[----:B------:R-:W-:Y:S01]  /*1d50*/  IMAD.IADD R7, R10, 0x1, -R7 ;  /* 0x000000010a077824 */ /* 0x000fe200078e0a07 */
[----:B------:R-:W-:Y:S01]  /*1d60*/  PLOP3.LUT P2, PT, PT, PT, UP1, 0x80, 0x0 ;  /* 0x000000000000781c */ /* 0x000fe20003f4f018 */
[----:B------:R-:W-:Y:S01]  /*1d70*/  IMAD R4, R5, 0x40, R4 ;  /* 0x0000004005047824 */ /* 0x000fe200078e0204 */
[----:B------:R-:W-:-:S03]  /*1d80*/  LOP3.LUT R5, R2, 0x7ffffffc, RZ, 0xc0, !PT ;  /* 0x7ffffffc02057812 */ /* 0x000fc600078ec0ff */
[----:B------:R-:W-:Y:S02]  /*1d90*/  IMAD R11, R7, 0x8, R4 ;  /* 0x00000008070b7824 */ /* 0x000fe400078e0204 */
[----:B------:R-:W-:Y:S02]  /*1da0*/  IMAD.MOV.U32 R4, RZ, RZ, -0x80 ;  /* 0xffffff80ff047424 */ /* 0x000fe400078e00ff */
[----:B------:R-:W-:Y:S02]  /*1db0*/  IMAD.MOV.U32 R12, RZ, RZ, R11 ;  /* 0x000000ffff0c7224 */ /* 0x000fe400078e000b */
[----:B------:R-:W-:Y:S01]  /*1dc0*/  @P1 IMAD.HI.U32 R3, R11, UR4, RZ ;  /* 0x000000040b031c27 */ /* 0x000fe2000f8e00ff */
[----:B------:R-:W-:Y:S01]  /*1dd0*/  UIADD3 UR4, UR38, 0x2d840, URZ ;  /* 0x0002d84026047890 */ /* 0x000fe2000fffe03f */
[----:B------:R-:W-:Y:S02]  /*1de0*/  PLOP3.LUT P1, PT, PT, PT, UP0, 0x40, 0x0 ;  /* 0x000000000000781c */ /* 0x000fe40003f2e808 */
[----:B------:R-:W-:Y:S01]  /*1df0*/  IMAD.IADD R10, R0, 0x1, -R5 ;  /* 0x00000001000a7824 */ /* 0x000fe200078e0a05 */
[----:B------:R-:W-:Y:S01]  /*1e00*/  @P2 SHF.R.U32.HI R12, RZ, UR5, R3 ;  /* 0x00000005ff0c2c19 */ /* 0x000fe20008011603 */
[----:B------:R-:W-:Y:S01]  /*1e10*/  IMAD R3, R17, R4, 0x80 ;  /* 0x0000008011037424 */ /* 0x000fe200078e0204 */
[----:B0-----:R-:W-:Y:S01]  /*1e20*/  UPRMT UR4, UR6, 0x654, UR4 ;  /* 0x0000065406047896 */ /* 0x001fe20008000004 */
[----:B------:R-:W-:-:S02]  /*1e30*/  ULDC UR5, c[0x0][0x288] ;  /* 0x0000a20000057ab9 */ /* 0x000fc40000000800 */
[----:B------:R-:W0:Y:S01]  /*1e40*/  SHFL.IDX PT, R4, R12, RZ, 0x1c1f ;  /* 0x001c1fff0c047589 */ /* 0x000e2200000e0000 */
[----:B------:R-:W-:Y:S01]  /*1e50*/  VIADD R5, R3, 0x1 ;  /* 0x0000000103057836 */ /* 0x000fe20000000000 */
[----:B------:R-:W-:Y:S01]  /*1e60*/  ULDC UR6, c[0x0][0x9e0] ;  /* 0x0002780000067ab9 */ /* 0x000fe20000000800 */
[----:B------:R-:W-:Y:S02]  /*1e70*/  IMAD.U32 R7, RZ, RZ, UR5 ;  /* 0x00000005ff077e24 */ /* 0x000fe4000f8e00ff */
[----:B------:R-:W-:Y:S01]  /*1e80*/  IMAD R5, R10, -0x2, R5 ;  /* 0xfffffffe0a057824 */ /* 0x000fe200078e0205 */
[----:B------:R-:W-:Y:S01]  /*1e90*/  SYNCS.ARRIVE.TRANS64.RED.A1T0 RZ, [UR4], RZ ;  /* 0x000000ffffff79a7 */ /* 0x000fe20008100404 */
[----:B------:R-:W-:Y:S02]  /*1ea0*/  ULDC UR4, c[0x0][0x9dc] ;  /* 0x0002770000047ab9 */ /* 0x000fe40000000800 */
[C---:B------:R-:W-:Y:S01]  /*1eb0*/  IMAD R0, R16.reuse, UR35, R5 ;  /* 0x0000002310007c24 */ /* 0x040fe2000f8e0205 */
[----:B------:R-:W-:Y:S01]  /*1ec0*/  ULOP3.LUT UR10, URZ, UR4, URZ, 0x33, !UPT ;  /* 0x000000043f0a7292 */ /* 0x000fe2000f8e333f */
[----:B------:R-:W-:-:S02]  /*1ed0*/  IMAD R5, R16, UR35, R3 ;  /* 0x0000002310057c24 */ /* 0x000fc4000f8e0203 */
[----:B------:R-:W-:Y:S02]  /*1ee0*/  IMAD.IADD R0, R0, 0x1, -R7 ;  /* 0x0000000100007824 */ /* 0x000fe400078e0a07 */
[----:B------:R-:W-:Y:S02]  /*1ef0*/  IMAD R6, R10, -0x2, R5 ;  /* 0xfffffffe0a067824 */ /* 0x000fe400078e0205 */
[C---:B------:R-:W-:Y:S02]  /*1f00*/  VIADD R13, R0.reuse, UR6 ;  /* 0x00000006000d7c36 */ /* 0x040fe40008000000 */
[----:B------:R-:W-:Y:S02]  /*1f10*/  VIADD R15, R0, UR10 ;  /* 0x0000000a000f7c36 */ /* 0x000fe40008000000 */
[----:B------:R-:W-:Y:S01]  /*1f20*/  IMAD.U32 R146, RZ, RZ, UR10 ;  /* 0x0000000aff927e24 */ /* 0x000fe2000f8e00ff */
        /* <DEDUP_REMOVED lines=17> */
.L_x_10882:
[----:B------:R-:W-:Y:S02]  /*2040*/  ULDC UR4, c[0x0][0x9e4] ;  /* 0x0002790000047ab9 */ /* 0x000fe40000000800 */
[----:B------:R-:W-:-:S05]  /*2050*/  IMAD.U32 R20, RZ, RZ, UR4 ;  /* 0x00000004ff147e24 */ /* 0x000fca000f8e00ff */
[----:B------:R-:W-:-:S13]  /*2060*/  ISETP.NE.AND P1, PT, R20, 0x1, PT ;  /* 0x000000011400780c */ /* 0x000fda0003f25270 */
[----:B------:R-:W0:Y:S02]  /*2070*/  @P1 LDC.64 R88, c[0x0][0x9e8] ;  /* 0x00027a00ff581b82 */ /* 0x000e240000000a00 */
[----:B0-----:R-:W-:-:S05]  /*2080*/  @P1 IMAD.HI.U32 R4, R5, R88, RZ ;  /* 0x0000005805041227 */ /* 0x001fca00078e00ff */
[----:B------:R-:W-:-:S07]  /*2090*/  @P1 SHF.R.U32.HI R5, RZ, R89, R4 ;  /* 0x00000059ff051219 */ /* 0x000fce0000011604 */
.L_x_10883:
[----:B------:R-:W-:Y:S05]  /*20a0*/  BSYNC B0 ;  /* 0x0000000000007941 */ /* 0x000fea0003800000 */
.L_x_10881:
[----:B------:R-:W-:-:S04]  /*20b0*/  IMAD R5, R5, R20, -R14 ;  /* 0x0000001405057224 */ /* 0x000fc800078e0a0e */
[----:B------:R-:W-:-:S05]  /*20c0*/  IMAD R5, R10, -0x2, R5 ;  /* 0xfffffffe0a057824 */ /* 0x000fca00078e0205 */
[----:B------:R-:W-:Y:S02]  /*20d0*/  VIADDMNMX R0, R5, R20, R0, PT ;  /* 0x0000001405007246 */ /* 0x000fe40003800100 */
[----:B------:R-:W-:-:S07]  /*20e0*/  VIMNMX R2, R2, R5, !PT ;  /* 0x0000000502027248 */ /* 0x000fce0007fe0100 */
.L_x_10880:
[----:B------:R-:W0:Y:S01]  /*20f0*/  SHFL.IDX PT, R12, R12, 0x1, 0x1c1f ;  /* 0x003c1f000c0c7f89 */ /* 0x000e2200000e0000 */
[----:B------:R-:W-:-:S06]  /*2100*/  UISETP.NE.AND UP0, UPT, UR39, URZ, UPT ;  /* 0x0000003f2700728c */ /* 0x000fcc000bf05270 */
        /* <DEDUP_REMOVED lines=18> */
.L_x_10886:
[----:B------:R-:W-:Y:S02]  /*2230*/  ULDC UR4, c[0x0][0x9e4] ;  /* 0x0002790000047ab9 */ /* 0x000fe40000000800 */
[----:B------:R-:W-:-:S05]  /*2240*/  IMAD.U32 R13, RZ, RZ, UR4 ;  /* 0x00000004ff0d7e24 */ /* 0x000fca000f8e00ff */
[----:B------:R-:W-:-:S13]  /*2250*/  ISETP.NE.AND P1, PT, R13, 0x1, PT ;  /* 0x000000010d00780c */ /* 0x000fda0003f25270 */
[----:B------:R-:W0:Y:S02]  /*2260*/  @P1 LDC.64 R20, c[0x0][0x9e8] ;  /* 0x00027a00ff141b82 */ /* 0x000e240000000a00 */
[----:B0-----:R-:W-:-:S05]  /*2270*/  @P1 IMAD.HI.U32 R12, R5, R20, RZ ;  /* 0x00000014050c1227 */ /* 0x001fca00078e00ff */
[----:B------:R-:W-:-:S07]  /*2280*/  @P1 SHF.R.U32.HI R5, RZ, R21, R12 ;  /* 0x00000015ff051219 */ /* 0x000fce000001160c */
.L_x_10887:
[----:B------:R-:W-:Y:S05]  /*2290*/  BSYNC B0 ;  /* 0x0000000000007941 */ /* 0x000fea0003800000 */
.L_x_10885:
[----:B------:R-:W-:-:S04]  /*22a0*/  IMAD R5, R5, R13, -R14 ;  /* 0x0000000d05057224 */ /* 0x000fc800078e0a0e */
[----:B------:R-:W-:-:S05]  /*22b0*/  IMAD R5, R10, -0x2, R5 ;  /* 0xfffffffe0a057824 */ /* 0x000fca00078e0205 */
[----:B------:R-:W-:Y:S02]  /*22c0*/  VIADDMNMX R4, R5, R13, R4, PT ;  /* 0x0000000d05047246 */ /* 0x000fe40003800104 */
[----:B------:R-:W-:-:S07]  /*22d0*/  VIMNMX R6, R6, R5, !PT ;  /* 0x0000000506067248 */ /* 0x000fce0007fe0100 */
.L_x_10884:
[C---:B------:R-:W-:Y:S01]  /*22e0*/  ISETP.GE.AND P5, PT, R3.reuse, 0x2, PT ;  /* 0x000000020300780c */ /* 0x040fe20003fa6270 */
[----:B------:R-:W-:Y:S01]  /*22f0*/  ULDC UR11, c[0x0][0x988] ;  /* 0x00026200000b7ab9 */ /* 0x000fe20000000800 */
[C---:B------:R-:W-:Y:S01]  /*2300*/  ISETP.GE.AND P4, PT, R3.reuse, 0xa, PT ;  /* 0x0000000a0300780c */ /* 0x040fe20003f86270 */
[----:B------:R-:W-:Y:S01]  /*2310*/  UISETP.NE.AND UP0, UPT, UR39, URZ, UPT ;  /* 0x0000003f2700728c */ /* 0x000fe2000bf05270 */
[----:B------:R-:W-:Y:S02]  /*2320*/  ISETP.GT.AND P1, PT, R2, 0x1, !P5 ;  /* 0x000000010200780c */ /* 0x000fe40006f24270 */
[----:B------:R-:W-:Y:S02]  /*2330*/  P2R R12, PR, RZ, 0x1 ;  /* 0x00000001ff0c7803 */ /* 0x000fe40000000000 */
[----:B------:R-:W-:Y:S02]  /*2340*/  ISETP.LT.OR P1, PT, R0, 0x2, P1 ;  /* 0x000000020000780c */ /* 0x000fe40000f21670 */
[----:B------:R-:W-:-:S02]  /*2350*/  ISETP.GE.AND P0, PT, R3, 0x11, PT ;  /* 0x000000110300780c */ /* 0x000fc40003f06270 */
[----:B------:R-:W-:Y:S02]  /*2360*/  FSEL R25, R25, -INF , !P1 ;  /* 0xff80000019197808 */ /* 0x000fe40004800000 */
[----:B------:R-:W-:Y:S02]  /*2370*/  ISETP.GT.AND P1, PT, R2, 0x9, !P4 ;  /* 0x000000090200780c */ /* 0x000fe40006724270 */
[----:B------:R-:W-:Y:S02]  /*2380*/  ISETP.GE.AND P2, PT, R3, 0x1, PT ;  /* 0x000000010300780c */ /* 0x000fe40003f46270 */
[----:B------:R-:W-:Y:S02]  /*2390*/  ISETP.LT.OR P1, PT, R0, 0xa, P1 ;  /* 0x0000000a0000780c */ /* 0x000fe40000f21670 */
[----:B------:R-:W-:Y:S02]  /*23a0*/  ISETP.GT.AND P3, PT, R2, RZ, !P2 ;  /* 0x000000ff0200720c */ /* 0x000fe40005764270 */
[----:B------:R-:W-:-:S02]  /*23b0*/  FSEL R29, R29, -INF , !P1 ;  /* 0xff8000001d1d7808 */ /* 0x000fc40004800000 */
[----:B------:R-:W-:Y:S02]  /*23c0*/  ISETP.GT.AND P1, PT, R2, 0x10, !P0 ;  /* 0x000000100200780c */ /* 0x000fe40004724270 */
[C---:B------:R-:W-:Y:S02]  /*23d0*/  ISETP.GE.AND P0, PT, R3.reuse, 0x12, PT ;  /* 0x000000120300780c */ /* 0x040fe40003f06270 */
[----:B------:R-:W-:Y:S02]  /*23e0*/  ISETP.LT.OR P1, PT, R0, 0x11, P1 ;  /* 0x000000110000780c */ /* 0x000fe40000f21670 */
[----:B------:R-:W-:Y:S02]  /*23f0*/  ISETP.GE.AND P4, PT, R3, 0x4a, PT ;  /* 0x0000004a0300780c */ /* 0x000fe40003f86270 */
[----:B------:R-:W-:Y:S02]  /*2400*/  FSEL R32, R32, -INF , !P1 ;  /* 0xff80000020207808 */ /* 0x000fe40004800000 */
[----:B------:R-:W-:-:S02]  /*2410*/  ISETP.GT.AND P1, PT, R2, 0x11, !P0 ;  /* 0x000000110200780c */ /* 0x000fc40004724270 */
[----:B------:R-:W-:Y:S02]  /*2420*/  ISETP.GE.AND P0, PT, R3, 0x19, PT ;  /* 0x000000190300780c */ /* 0x000fe40003f06270 */
[C---:B------:R-:W-:Y:S02]  /*2430*/  ISETP.LT.OR P1, PT, R0.reuse, 0x12, P1 ;  /* 0x000000120000780c */ /* 0x040fe40000f21670 */
[----:B------:R-:W-:Y:S02]  /*2440*/  ISETP.LT.OR P3, PT, R0, 0x1, P3 ;  /* 0x000000010000780c */ /* 0x000fe40001f61670 */
[----:B------:R-:W-:Y:S02]  /*2450*/  FSEL R33, R33, -INF , !P1 ;  /* 0xff80000021217808 */ /* 0x000fe40004800000 */
[----:B------:R-:W-:Y:S02]  /*2460*/  ISETP.GT.AND P1, PT, R2, 0x18, !P0 ;  /* 0x000000180200780c */ /* 0x000fe40004724270 */
[----:B------:R-:W-:-:S02]  /*2470*/  ISETP.GE.AND P0, PT, R3, 0x1a, PT ;  /* 0x0000001a0300780c */ /* 0x000fc40003f06270 */
[----:B------:R-:W-:Y:S02]  /*2480*/  ISETP.LT.OR P1, PT, R0, 0x19, P1 ;  /* 0x000000190000780c */ /* 0x000fe40000f21670 */
[C---:B------:R-:W-:Y:S02]  /*2490*/  ISETP.GE.AND P6, PT, R3.reuse, 0x9, PT ;  /* 0x000000090300780c */ /* 0x040fe40003fc6270 */
[----:B------:R-:W-:Y:S02]  /*24a0*/  FSEL R36, R36, -INF , !P1 ;  /* 0xff80000024247808 */ /* 0x000fe40004800000 */
[----:B------:R-:W-:Y:S02]  /*24b0*/  ISETP.GT.AND P1, PT, R2, 0x19, !P0 ;  /* 0x000000190200780c */ /* 0x000fe40004724270 */
[----:B------:R-:W-:Y:S02]  /*24c0*/  ISETP.GE.AND P0, PT, R3, 0x21, PT ;  /* 0x000000210300780c */ /* 0x000fe40003f06270 */
[----:B------:R-:W-:-:S02]  /*24d0*/  ISETP.LT.OR P1, PT, R0, 0x1a, P1 ;  /* 0x0000001a0000780c */ /* 0x000fc40000f21670 */
[----:B------:R-:W-:Y:S02]  /*24e0*/  FSEL R24, R24, -INF , !P3 ;  /* 0xff80000018187808 */ /* 0x000fe40005800000 */
[----:B------:R-:W-:Y:S02]  /*24f0*/  FSEL R37, R37, -INF , !P1 ;  /* 0xff80000025257808 */ /* 0x000fe40004800000 */
[----:B------:R-:W-:Y:S02]  /*2500*/  ISETP.GT.AND P1, PT, R2, 0x20, !P0 ;  /* 0x000000200200780c */ /* 0x000fe40004724270 */
[----:B------:R-:W-:Y:S02]  /*2510*/  ISETP.GE.AND P0, PT, R3, 0x22, PT ;  /* 0x000000220300780c */ /* 0x000fe40003f06270 */
[----:B------:R-:W-:Y:S02]  /*2520*/  ISETP.LT.OR P1, PT, R0, 0x21, P1 ;  /* 0x000000210000780c */ /* 0x000fe40000f21670 */
[----:B------:R-:W-:-:S02]  /*2530*/  ISETP.GT.AND P3, PT, R2, 0x8, !P6 ;  /* 0x000000080200780c */ /* 0x000fc40007764270 */
[----:B------:R-:W-:Y:S02]  /*2540*/  FSEL R40, R40, -INF , !P1 ;  /* 0xff80000028287808 */ /* 0x000fe40004800000 */
[----:B------:R-:W-:Y:S02]  /*2550*/  ISETP.GT.AND P1, PT, R2, 0x21, !P0 ;  /* 0x000000210200780c */ /* 0x000fe40004724270 */
[----:B------:R-:W-:Y:S02]  /*2560*/  ISETP.GE.AND P0, PT, R3, 0x29, PT ;  /* 0x000000290300780c */ /* 0x000fe40003f06270 */
[C---:B------:R-:W-:Y:S02]  /*2570*/  ISETP.LT.OR P1, PT, R0.reuse, 0x22, P1 ;  /* 0x000000220000780c */ /* 0x040fe40000f21670 */
[----:B------:R-:W-:Y:S02]  /*2580*/  ISETP.LT.OR P3, PT, R0, 0x9, P3 ;  /* 0x000000090000780c */ /* 0x000fe40001f61670 */
[----:B------:R-:W-:-:S02]  /*2590*/  FSEL R41, R41, -INF , !P1 ;  /* 0xff80000029297808 */ /* 0x000fc40004800000 */
[----:B------:R-:W-:Y:S02]  /*25a0*/  ISETP.GT.AND P1, PT, R2, 0x28, !P0 ;  /* 0x000000280200780c */ /* 0x000fe40004724270 */
[----:B------:R-:W-:Y:S02]  /*25b0*/  ISETP.GE.AND P0, PT, R3, 0x2a, PT ;  /* 0x0000002a0300780c */ /* 0x000fe40003f06270 */
[----:B------:R-:W-:Y:S02]  /*25c0*/  ISETP.LT.OR P1, PT, R0, 0x29, P1 ;  /* 0x000000290000780c */ /* 0x000fe40000f21670 */
[----:B------:R-:W-:Y:S02]  /*25d0*/  FSEL R28, R28, -INF , !P3 ;  /* 0xff8000001c1c7808 */ /* 0x000fe40005800000 */
[----:B------:R-:W-:Y:S02]  /*25e0*/  FSEL R44, R44, -INF , !P1 ;  /* 0xff8000002c2c7808 */ /* 0x000fe40004800000 */
[----:B------:R-:W-:-:S02]  /*25f0*/  ISETP.GT.AND P1, PT, R2, 0x29, !P0 ;  /* 0x000000290200780c */ /* 0x000fc40004724270 */
[----:B------:R-:W-:Y:S02]  /*2600*/  ISETP.GE.AND P0, PT, R3, 0x31, PT ;  /* 0x000000310300780c */ /* 0x000fe40003f06270 */
[----:B------:R-:W-:Y:S02]  /*2610*/  ISETP.LT.OR P1, PT, R0, 0x2a, P1 ;  /* 0x0000002a0000780c */ /* 0x000fe40000f21670 */
[----:B------:R-:W-:Y:S02]  /*2620*/  ISETP.GT.AND P2, PT, R6, RZ, !P2 ;  /* 0x000000ff0600720c */ /* 0x000fe40005744270 */
[----:B------:R-:W-:Y:S02]  /*2630*/  FSEL R45, R45, -INF , !P1 ;  /* 0xff8000002d2d7808 */ /* 0x000fe40004800000 */
[----:B------:R-:W-:Y:S02]  /*2640*/  ISETP.GT.AND P1, PT, R2, 0x30, !P0 ;  /* 0x000000300200780c */ /* 0x000fe40004724270 */
[----:B------:R-:W-:-:S02]  /*2650*/  ISETP.GE.AND P0, PT, R3, 0x32, PT ;  /* 0x000000320300780c */ /* 0x000fc40003f06270 */
[----:B------:R-:W-:Y:S02]  /*2660*/  ISETP.LT.OR P1, PT, R0, 0x31, P1 ;  /* 0x000000310000780c */ /* 0x000fe40000f21670 */
[----:B------:R-:W-:Y:S02]  /*2670*/  ISETP.LT.OR P2, PT, R4, 0x1, P2 ;  /* 0x000000010400780c */ /* 0x000fe40001741670 */
[----:B------:R-:W-:Y:S02]  /*2680*/  FSEL R48, R48, -INF , !P1 ;  /* 0xff80000030307808 */ /* 0x000fe40004800000 */
[----:B------:R-:W-:Y:S02]  /*2690*/  ISETP.GT.AND P1, PT, R2, 0x31, !P0 ;  /* 0x000000310200780c */ /* 0x000fe40004724270 */
[----:B------:R-:W-:Y:S02]  /*26a0*/  ISETP.GE.AND P0, PT, R3, 0x39, PT ;  /* 0x000000390300780c */ /* 0x000fe40003f06270 */
[----:B------:R-:W-:-:S02]  /*26b0*/  ISETP.LT.OR P1, PT, R0, 0x32, P1 ;  /* 0x000000320000780c */ /* 0x000fc40000f21670 */
[----:B------:R-:W-:Y:S02]  /*26c0*/  ISETP.GT.AND P5, PT, R6, 0x1, !P5 ;  /* 0x000000010600780c */ /* 0x000fe40006fa4270 */
[----:B------:R-:W-:Y:S02]  /*26d0*/  FSEL R49, R49, -INF , !P1 ;  /* 0xff80000031317808 */ /* 0x000fe40004800000 */
[----:B------:R-:W-:Y:S02]  /*26e0*/  ISETP.GT.AND P1, PT, R2, 0x38, !P0 ;  /* 0x000000380200780c */ /* 0x000fe40004724270 */
[----:B------:R-:W-:Y:S02]  /*26f0*/  ISETP.GE.AND P0, PT, R3, 0x3a, PT ;  /* 0x0000003a0300780c */ /* 0x000fe40003f06270 */
[----:B------:R-:W-:Y:S02]  /*2700*/  ISETP.LT.OR P1, PT, R0, 0x39, P1 ;  /* 0x000000390000780c */ /* 0x000fe40000f21670 */
[----:B------:R-:W-:-:S02]  /*2710*/  FSEL R21, R26, -INF , !P2 ;  /* 0xff8000001a157808 */ /* 0x000fc40005000000 */
[----:B------:R-:W-:Y:S02]  /*2720*/  FSEL R52, R52, -INF , !P1 ;  /* 0xff80000034347808 */ /* 0x000fe40004800000 */
[----:B------:R-:W-:Y:S02]  /*2730*/  ISETP.GT.AND P1, PT, R2, 0x39, !P0 ;  /* 0x000000390200780c */ /* 0x000fe40004724270 */
[----:B------:R-:W-:Y:S02]  /*2740*/  ISETP.GE.AND P0, PT, R3, 0x41, PT ;  /* 0x000000410300780c */ /* 0x000fe40003f06270 */
[----:B------:R-:W-:Y:S02]  /*2750*/  ISETP.LT.OR P1, PT, R0, 0x3a, P1 ;  /* 0x0000003a0000780c */ /* 0x000fe40000f21670 */
        /* <DEDUP_REMOVED lines=8> */
[C---:B------:R-:W-:Y:S02]  /*27e0*/  ISETP.GE.AND P0, PT, R3.reuse, 0x49, PT ;  /* 0x000000490300780c */ /* 0x040fe40003f06270 */
[----:B------:R-:W-:Y:S02]  /*27f0*/  ISETP.LT.OR P1, PT, R0, 0x42, P1 ;  /* 0x000000420000780c */ /* 0x000fe40000f21670 */
[----:B------:R-:W-:Y:S02]  /*2800*/  ISETP.GE.AND P5, PT, R3, 0xa, PT ;  /* 0x0000000a0300780c */ /* 0x000fe40003fa6270 */
[----:B------:R-:W-:Y:S02]  /*2810*/  FSEL R57, R57, -INF , !P1 ;  /* 0xff80000039397808 */ /* 0x000fe40004800000 */
[----:B------:R-:W-:Y:S02]  /*2820*/  ISETP.GT.AND P1, PT, R2, 0x48, !P0 ;  /* 0x000000480200780c */ /* 0x000fe40004724270 */
[----:B------:R-:W-:-:S02]  /*2830*/  ISETP.GE.AND P0, PT, R3, 0x59, PT ;  /* 0x000000590300780c */ /* 0x000fc40003f06270 */
[----:B------:R-:W-:Y:S02]  /*2840*/  ISETP.LT.OR P1, PT, R0, 0x49, P1 ;  /* 0x000000490000780c */ /* 0x000fe40000f21670 */
[----:B------:R-:W-:Y:S02]  /*2850*/  R2UR UR10, R18 ;  /* 0x00000000120a72ca */ /* 0x000fe400000e0000 */
[----:B------:R-:W-:Y:S02]  /*2860*/  FSEL R60, R60, -INF , !P1 ;  /* 0xff8000003c3c7808 */ /* 0x000fe40004800000 */
[----:B------:R-:W-:Y:S02]  /*2870*/  ISETP.GT.AND P1, PT, R2, 0x49, !P4 ;  /* 0x000000490200780c */ /* 0x000fe40006724270 */
[----:B------:R-:W-:Y:S02]  /*2880*/  ISETP.GT.AND P4, PT, R6, 0x49, !P4 ;  /* 0x000000490600780c */ /* 0x000fe40006784270 */
[----:B------:R-:W-:-:S02]  /*2890*/  ISETP.LT.OR P1, PT, R0, 0x4a, P1 ;  /* 0x0000004a0000780c */ /* 0x000fc40000f21670 */
[----:B------:R-:W-:Y:S02]  /*28a0*/  ISETP.LT.OR P4, PT, R4, 0x4a, P4 ;  /* 0x0000004a0400780c */ /* 0x000fe40002781670 */
[----:B------:R-:W-:Y:S02]  /*28b0*/  FSEL R61, R61, -INF , !P1 ;  /* 0xff8000003d3d7808 */ /* 0x000fe40004800000 */
[----:B------:R-:W-:Y:S02]  /*28c0*/  ISETP.GE.AND P1, PT, R3, 0x51, PT ;  /* 0x000000510300780c */ /* 0x000fe40003f26270 */
[----:B------:R-:W-:Y:S02]  /*28d0*/  FSEL R63, R63, -INF , !P4 ;  /* 0xff8000003f3f7808 */ /* 0x000fe40006000000 */
[----:B------:R-:W-:Y:S02]  /*28e0*/  ISETP.GT.AND P3, PT, R2, 0x50, !P1 ;  /* 0x000000500200780c */ /* 0x000fe40004f64270 */
[----:B------:R-:W-:-:S02]  /*28f0*/  ISETP.GT.AND P4, PT, R6, 0x58, !P0 ;  /* 0x000000580600780c */ /* 0x000fc40004784270 */
[----:B------:R-:W-:Y:S02]  /*2900*/  ISETP.LT.OR P3, PT, R0, 0x51, P3 ;  /* 0x000000510000780c */ /* 0x000fe40001f61670 */
[----:B------:R-:W-:Y:S02]  /*2910*/  ISETP.LT.OR P4, PT, R4, 0x59, P4 ;  /* 0x000000590400780c */ /* 0x000fe40002781670 */
[----:B------:R-:W-:Y:S02]  /*2920*/  FSEL R64, R64, -INF , !P3 ;  /* 0xff80000040407808 */ /* 0x000fe40005800000 */
[----:B------:R-:W-:Y:S02]  /*2930*/  ISETP.GE.AND P3, PT, R3, 0x52, PT ;  /* 0x000000520300780c */ /* 0x000fe40003f66270 */
[----:B------:R-:W-:Y:S02]  /*2940*/  FSEL R70, R70, -INF , !P4 ;  /* 0xff80000046467808 */ /* 0x000fe40006000000 */
[----:B------:R-:W-:-:S02]  /*2950*/  ISETP.GT.AND P6, PT, R2, 0x51, !P3 ;  /* 0x000000510200780c */ /* 0x000fc40005fc4270 */
[----:B------:R-:W-:Y:S02]  /*2960*/  R2UR UR4, R144 ;  /* 0x00000000900472ca */ /* 0x000fe400000e0000 */
[----:B------:R-:W-:-:S04]  /*2970*/  ISETP.LT.OR P6, PT, R0, 0x52, P6 ;  /* 0x000000520000780c */ /* 0x000fc800037c1670 */
[----:B------:R-:W-:Y:S02]  /*2980*/  FSEL R65, R65, -INF , !P6 ;  /* 0xff80000041417808 */ /* 0x000fe40007000000 */
[----:B------:R-:W-:Y:S02]  /*2990*/  ISETP.GT.AND P6, PT, R2, 0x58, !P0 ;  /* 0x000000580200780c */ /* 0x000fe400047c4270 */
[----:B------:R-:W-:Y:S02]  /*29a0*/  ISETP.GE.AND P0, PT, R3, 0x69, PT ;  /* 0x000000690300780c */ /* 0x000fe40003f06270 */
[----:B------:R-:W-:Y:S01]  /*29b0*/  ISETP.LT.OR P6, PT, R0, 0x59, P6 ;  /* 0x000000590000780c */ /* 0x000fe200037c1670 */
[----:B------:R-:W-:-:S03]  /*29c0*/  UISETP.NE.AND UP1, UPT, UR4, URZ, UPT ;  /* 0x0000003f0400728c */ /* 0x000fc6000bf25270 */
[----:B------:R-:W-:Y:S02]  /*29d0*/  FSEL R68, R68, -INF , !P6 ;  /* 0xff80000044447808 */ /* 0x000fe40007000000 */
[----:B------:R-:W-:-:S04]  /*29e0*/  ISETP.GE.AND P6, PT, R3, 0x5a, PT ;  /* 0x0000005a0300780c */ /* 0x000fc80003fc6270 */
[----:B------:R-:W-:Y:S02]  /*29f0*/  ISETP.GT.AND P6, PT, R2, 0x59, !P6 ;  /* 0x000000590200780c */ /* 0x000fe400077c4270 */
[----:B------:R-:W-:Y:S01]  /*2a00*/  @UP1 ULDC UR4, c[0x0][0x44c] ;  /* 0x0001130000041ab9 */ /* 0x000fe20000000800 */
[----:B------:R-:W-:Y:S01]  /*2a10*/  @UP1 ULDC UR14, c[0x0][0x450] ;  /* 0x00011400000e1ab9 */ /* 0x000fe20000000800 */
[----:B------:R-:W-:Y:S01]  /*2a20*/  ISETP.LT.OR P6, PT, R0, 0x5a, P6 ;  /* 0x0000005a0000780c */ /* 0x000fe200037c1670 */
[----:B------:R-:W-:-:S03]  /*2a30*/  UIMAD.WIDE.U32 UR4, UR40, UR4, URZ ;  /* 0x00000004280472a5 */ /* 0x000fc6000f8e003f */
[----:B------:R-:W-:Y:S01]  /*2a40*/  FSEL R69, R69, -INF , !P6 ;  /* 0xff80000045457808 */ /* 0x000fe20007000000 */
[----:B------:R-:W-:Y:S01]  /*2a50*/  @UP1 USHF.R.U32.HI UR40, URZ, UR14, UR5 ;  /* 0x0000000e3f281299 */ /* 0x000fe20008011605 */
[----:B------:R-:W-:-:S03]  /*2a60*/  ISETP.GE.AND P6, PT, R3, 0x61, PT ;  /* 0x000000610300780c */ /* 0x000fc60003fc6270 */
[----:B------:R-:W-:Y:S01]  /*2a70*/  UIADD3 UR40, UR10, UR40, URZ ;  /* 0x000000280a287290 */ /* 0x000fe2000fffe03f */
[----:B------:R-:W-:-:S03]  /*2a80*/  ISETP.GT.AND P6, PT, R2, 0x60, !P6 ;  /* 0x000000600200780c */ /* 0x000fc600077c4270 */
[----:B------:R-:W-:Y:S01]  /*2a90*/  UIADD3 UR6, UR40, UR6, URZ ;  /* 0x0000000628067290 */ /* 0x000fe2000fffe03f */
[----:B------:R-:W-:-:S04]  /*2aa0*/  ISETP.LT.OR P6, PT, R0, 0x61, P6 ;  /* 0x000000610000780c */ /* 0x000fc800037c1670 */
[----:B------:R-:W-:Y:S02]  /*2ab0*/  FSEL R72, R72, -INF , !P6 ;  /* 0xff80000048487808 */ /* 0x000fe40007000000 */
[----:B------:R-:W-:-:S04]  /*2ac0*/  ISETP.GE.AND P6, PT, R3, 0x9, PT ;  /* 0x000000090300780c */ /* 0x000fc80003fc6270 */
[----:B------:R-:W-:Y:S02]  /*2ad0*/  ISETP.GT.AND P2, PT, R6, 0x8, !P6 ;  /* 0x000000080600780c */ /* 0x000fe40007744270 */
[----:B------:R-:W-:Y:S02]  /*2ae0*/  ISETP.GE.AND P6, PT, R3, 0x11, PT ;  /* 0x000000110300780c */ /* 0x000fe40003fc6270 */
[----:B------:R-:W-:-:S04]  /*2af0*/  ISETP.LT.OR P2, PT, R4, 0x9, P2 ;  /* 0x000000090400780c */ /* 0x000fc80001741670 */
[----:B------:R-:W-:Y:S02]  /*2b00*/  FSEL R13, R30, -INF , !P2 ;  /* 0xff8000001e0d7808 */ /* 0x000fe40005000000 */
        /* <DEDUP_REMOVED lines=62> */
[----:B------:R-:W-:Y:S02]  /*2ef0*/  ISETP.LT.OR P2, PT, R4, 0x49, P2 ;  /* 0x000000490400780c */ /* 0x000fe40001741670 */
[----:B------:R-:W-:Y:S02]  /*2f00*/  ISETP.GT.AND P4, PT, R6, 0x61, !P6 ;  /* 0x000000610600780c */ /* 0x000fe40007784270 */
[----:B------:R-:W-:-:S02]  /*2f10*/  FSEL R62, R62, -INF , !P2 ;  /* 0xff8000003e3e7808 */ /* 0x000fc40005000000 */
[C---:B------:R-:W-:Y:S02]  /*2f20*/  ISETP.GT.AND P2, PT, R6.reuse, 0x50, !P1 ;  /* 0x000000500600780c */ /* 0x040fe40004f44270 */
[C---:B------:R-:W-:Y:S02]  /*2f30*/  ISETP.GT.AND P1, PT, R6.reuse, 0x51, !P3 ;  /* 0x000000510600780c */ /* 0x040fe40005f24270 */
[----:B------:R-:W-:Y:S02]  /*2f40*/  ISETP.GT.AND P3, PT, R6, 0x59, !P5 ;  /* 0x000000590600780c */ /* 0x000fe40006f64270 */
[----:B------:R-:W-:Y:S02]  /*2f50*/  ISETP.LT.OR P1, PT, R4, 0x52, P1 ;  /* 0x000000520400780c */ /* 0x000fe40000f21670 */
[----:B------:R-:W-:Y:S02]  /*2f60*/  ISETP.GE.AND P5, PT, R3, 0x61, PT ;  /* 0x000000610300780c */ /* 0x000fe40003fa6270 */
[----:B------:R-:W-:-:S02]  /*2f70*/  FSEL R67, R67, -INF , !P1 ;  /* 0xff80000043437808 */ /* 0x000fc40004800000 */
[----:B------:R-:W-:Y:S02]  /*2f80*/  ISETP.LT.OR P3, PT, R4, 0x5a, P3 ;  /* 0x0000005a0400780c */ /* 0x000fe40001f61670 */
[----:B------:R-:W-:Y:S02]  /*2f90*/  ISETP.GT.AND P1, PT, R6, 0x60, !P5 ;  /* 0x000000600600780c */ /* 0x000fe40006f24270 */
[----:B------:R-:W-:Y:S02]  /*2fa0*/  FSEL R71, R71, -INF , !P3 ;  /* 0xff80000047477808 */ /* 0x000fe40005800000 */
[----:B------:R-:W-:Y:S02]  /*2fb0*/  ISETP.LT.OR P1, PT, R4, 0x61, P1 ;  /* 0x000000610400780c */ /* 0x000fe40000f21670 */
[----:B------:R-:W-:Y:S02]  /*2fc0*/  ISETP.GT.AND P3, PT, R6, 0x68, !P0 ;  /* 0x000000680600780c */ /* 0x000fe40004764270 */
[----:B------:R-:W-:-:S02]  /*2fd0*/  FSEL R74, R74, -INF , !P1 ;  /* 0xff8000004a4a7808 */ /* 0x000fc40004800000 */
[C---:B------:R-:W-:Y:S02]  /*2fe0*/  ISETP.LT.OR P3, PT, R4.reuse, 0x69, P3 ;  /* 0x000000690400780c */ /* 0x040fe40001f61670 */
[----:B------:R-:W-:Y:S02]  /*2ff0*/  ISETP.LT.OR P2, PT, R4, 0x51, P2 ;  /* 0x000000510400780c */ /* 0x000fe40001741670 */
[----:B------:R-:W-:Y:S02]  /*3000*/  ISETP.GE.AND P1, PT, R3, 0x71, PT ;  /* 0x000000710300780c */ /* 0x000fe40003f26270 */
[----:B------:R-:W-:Y:S02]  /*3010*/  FSEL R78, R78, -INF , !P3 ;  /* 0xff8000004e4e7808 */ /* 0x000fe40005800000 */
[----:B------:R-:W-:Y:S02]  /*3020*/  FSEL R66, R66, -INF , !P2 ;  /* 0xff80000042427808 */ /* 0x000fe40005000000 */
[----:B------:R-:W-:-:S02]  /*3030*/  ISETP.LT.OR P4, PT, R4, 0x62, P4 ;  /* 0x000000620400780c */ /* 0x000fc40002781670 */
[----:B------:R-:W-:Y:S02]  /*3040*/  ISETP.GT.AND P3, PT, R6, 0x70, !P1 ;  /* 0x000000700600780c */ /* 0x000fe40004f64270 */
[----:B------:R-:W-:Y:S02]  /*3050*/  ISETP.GE.AND P2, PT, R3, 0x6a, PT ;  /* 0x0000006a0300780c */ /* 0x000fe40003f46270 */
[----:B------:R-:W-:Y:S02]  /*3060*/  FSEL R75, R75, -INF , !P4 ;  /* 0xff8000004b4b7808 */ /* 0x000fe40006000000 */
[----:B------:R-:W-:Y:S02]  /*3070*/  ISETP.LT.OR P3, PT, R4, 0x71, P3 ;  /* 0x000000710400780c */ /* 0x000fe40001f61670 */
[----:B------:R-:W-:Y:S02]  /*3080*/  ISETP.GT.AND P4, PT, R6, 0x69, !P2 ;  /* 0x000000690600780c */ /* 0x000fe40005784270 */
        /* <DEDUP_REMOVED lines=9> */
[----:B------:R-:W-:Y:S02]  /*3120*/  ISETP.GT.AND P6, PT, R2, 0x61, !P6 ;  /* 0x000000610200780c */ /* 0x000fe400077c4270 */
[----:B------:R-:W-:Y:S02]  /*3130*/  ISETP.LT.OR P3, PT, R4, 0x79, P3 ;  /* 0x000000790400780c */ /* 0x000fe40001f61670 */
[----:B------:R-:W-:Y:S02]  /*3140*/  ISETP.LT.OR P6, PT, R0, 0x62, P6 ;  /* 0x000000620000780c */ /* 0x000fe400037c1670 */
[----:B------:R-:W-:-:S02]  /*3150*/  FSEL R86, R86, -INF , !P3 ;  /* 0xff80000056567808 */ /* 0x000fc40005800000 */
[----:B------:R-:W-:Y:S02]  /*3160*/  ISETP.GE.AND P3, PT, R3, 0x7a, PT ;  /* 0x0000007a0300780c */ /* 0x000fe40003f66270 */
[----:B------:R-:W-:Y:S02]  /*3170*/  FSEL R73, R73, -INF , !P6 ;  /* 0xff80000049497808 */ /* 0x000fe40007000000 */
[----:B------:R-:W-:Y:S02]  /*3180*/  ISETP.GT.AND P0, PT, R6, 0x79, !P3 ;  /* 0x000000790600780c */ /* 0x000fe40005f04270 */
[----:B------:R-:W-:Y:S02]  /*3190*/  ISETP.GE.AND P6, PT, R3, 0x69, PT ;  /* 0x000000690300780c */ /* 0x000fe40003fc6270 */
[----:B------:R-:W-:Y:S02]  /*31a0*/  ISETP.LT.OR P0, PT, R4, 0x7a, P0 ;  /* 0x0000007a0400780c */ /* 0x000fe40000701670 */
[----:B------:R-:W-:-:S02]  /*31b0*/  FMNMX.FTZ R4, R21, R27, !PT ;  /* 0x0000001b15047209 */ /* 0x000fc40007810000 */
[----:B------:R-:W-:Y:S02]  /*31c0*/  FSEL R87, R87, -INF , !P0 ;  /* 0xff80000057577808 */ /* 0x000fe40004000000 */
[----:B------:R-:W-:Y:S02]  /*31d0*/  FMNMX.FTZ R4, R13, R4, !PT ;  /* 0x000000040d047209 */ /* 0x000fe40007810000 */
[C---:B------:R-:W-:Y:S02]  /*31e0*/  ISETP.GT.AND P6, PT, R2.reuse, 0x68, !P6 ;  /* 0x000000680200780c */ /* 0x040fe400077c4270 */
[----:B------:R-:W-:Y:S02]  /*31f0*/  FMNMX.FTZ R4, R31, R4, !PT ;  /* 0x000000041f047209 */ /* 0x000fe40007810000 */
[----:B------:R-:W-:Y:S02]  /*3200*/  ISETP.GT.AND P2, PT, R2, 0x69, !P2 ;  /* 0x000000690200780c */ /* 0x000fe40005744270 */
[----:B------:R-:W-:-:S02]  /*3210*/  FMNMX.FTZ R4, R5, R4, !PT ;  /* 0x0000000405047209 */ /* 0x000fc40007810000 */
[C---:B------:R-:W-:Y:S02]  /*3220*/  ISETP.GT.AND P1, PT, R2.reuse, 0x70, !P1 ;  /* 0x000000700200780c */ /* 0x040fe40004f24270 */
[----:B------:R-:W-:Y:S02]  /*3230*/  FMNMX.FTZ R15, R35, R4, !PT ;  /* 0x00000004230f7209 */ /* 0x000fe40007810000 */
[----:B------:R-:W-:Y:S02]  /*3240*/  ISETP.GT.AND P5, PT, R2, 0x71, !P5 ;  /* 0x000000710200780c */ /* 0x000fe40006fa4270 */
[----:B------:R-:W-:Y:S02]  /*3250*/  FMNMX.FTZ R4, R38, R15, !PT ;  /* 0x0000000f26047209 */ /* 0x000fe40007810000 */
[----:B------:R-:W-:Y:S02]  /*3260*/  ISETP.GT.AND P4, PT, R2, 0x78, !P4 ;  /* 0x000000780200780c */ /* 0x000fe40006784270 */
[----:B------:R-:W-:-:S02]  /*3270*/  FMNMX.FTZ R15, R39, R4, !PT ;  /* 0x00000004270f7209 */ /* 0x000fc40007810000 */
[----:B------:R-:W-:Y:S02]  /*3280*/  ISETP.GT.AND P3, PT, R2, 0x79, !P3 ;  /* 0x000000790200780c */ /* 0x000fe40005f64270 */
[----:B------:R-:W-:Y:S02]  /*3290*/  FMNMX.FTZ R4, R42, R15, !PT ;  /* 0x0000000f2a047209 */ /* 0x000fe40007810000 */
[C---:B------:R-:W-:Y:S02]  /*32a0*/  ISETP.LT.OR P6, PT, R0.reuse, 0x69, P6 ;  /* 0x000000690000780c */ /* 0x040fe400037c1670 */
[----:B------:R-:W-:Y:S02]  /*32b0*/  FMNMX.FTZ R15, R43, R4, !PT ;  /* 0x000000042b0f7209 */ /* 0x000fe40007810000 */
[----:B------:R-:W-:Y:S02]  /*32c0*/  ISETP.LT.OR P2, PT, R0, 0x6a, P2 ;  /* 0x0000006a0000780c */ /* 0x000fe40001741670 */
[----:B------:R-:W-:-:S02]  /*32d0*/  FMNMX.FTZ R4, R46, R15, !PT ;  /* 0x0000000f2e047209 */ /* 0x000fc40007810000 */
[----:B------:R-:W-:Y:S02]  /*32e0*/  FSEL R76, R76, -INF , !P6 ;  /* 0xff8000004c4c7808 */ /* 0x000fe40007000000 */
[----:B------:R-:W-:Y:S02]  /*32f0*/  FMNMX.FTZ R15, R47, R4, !PT ;  /* 0x000000042f0f7209 */ /* 0x000fe40007810000 */
[----:B------:R-:W-:Y:S02]  /*3300*/  ISETP.LT.OR P1, PT, R0, 0x71, P1 ;  /* 0x000000710000780c */ /* 0x000fe40000f21670 */
[----:B------:R-:W-:Y:S02]  /*3310*/  FMNMX.FTZ R4, R50, R15, !PT ;  /* 0x0000000f32047209 */ /* 0x000fe40007810000 */
[----:B------:R-:W-:Y:S02]  /*3320*/  FSEL R77, R77, -INF , !P2 ;  /* 0xff8000004d4d7808 */ /* 0x000fe40005000000 */
[----:B------:R-:W-:-:S02]  /*3330*/  FMNMX.FTZ R15, R51, R4, !PT ;  /* 0x00000004330f7209 */ /* 0x000fc40007810000 */
[----:B------:R-:W-:Y:S02]  /*3340*/  ISETP.LT.OR P5, PT, R0, 0x72, P5 ;  /* 0x000000720000780c */ /* 0x000fe40002fa1670 */
[----:B------:R-:W-:Y:S02]  /*3350*/  FMNMX.FTZ R4, R54, R15, !PT ;  /* 0x0000000f36047209 */ /* 0x000fe40007810000 */
[----:B------:R-:W-:Y:S02]  /*3360*/  FSEL R80, R80, -INF , !P1 ;  /* 0xff80000050507808 */ /* 0x000fe40004800000 */
        /* <DEDUP_REMOVED lines=9> */
[----:B------:R-:W-:Y:S02]  /*3400*/  FSEL R85, R85, -INF , !P3 ;  /* 0xff80000055557808 */ /* 0x000fe40005800000 */
        /* <DEDUP_REMOVED lines=15> */
[----:B0-----:R-:W-:-:S04]  /*3500*/  FMNMX.FTZ R15, R6, R15, !PT ;  /* 0x0000000f060f7209 */ /* 0x001fc80007810000 */
[C---:B------:R-:W-:Y:S01]  /*3510*/  FSETP.NEU.FTZ.AND P0, PT, R15.reuse, -INF , PT ;  /* 0xff8000000f00780b */ /* 0x040fe20003f1d000 */
[----:B------:R-:W-:-:S05]  /*3520*/  FMUL.FTZ R26, R15, UR11 ;  /* 0x0000000b0f1a7c20 */ /* 0x000fca0008410000 */
[----:B------:R-:W-:Y:S02]  /*3530*/  FSEL R26, R26, RZ, P0 ;  /* 0x000000ff1a1a7208 */ /* 0x000fe40000000000 */
[----:B------:R-:W-:-:S03]  /*3540*/  ISETP.NE.AND P0, PT, R12, RZ, PT ;  /* 0x000000ff0c00720c */ /* 0x000fc60003f05270 */
        /* <DEDUP_REMOVED lines=25> */
[----:B------:R-:W0:Y:S03]  /*36e0*/  MUFU.EX2 R6, R6 ;  /* 0x0000000600067308 */ /* 0x000e260000000800 */
[----:B------:R-:W-:-:S04]  /*36f0*/  FMNMX.FTZ R12, R44, R13, !PT ;  /* 0x0000000d2c0c7209 */ /* 0x000fc80007810000 */
[----:B------:R-:W-:Y:S01]  /*3700*/  FMNMX.FTZ R13, R45, R12, !PT ;  /* 0x0000000c2d0d7209 */ /* 0x000fe20007810000 */
[----:B------:R-:W-:Y:S03]  /*3710*/  MUFU.EX2 R23, R23 ;  /* 0x0000001700177308 */ /* 0x000fe60000000800 */
[----:B------:R-:W-:Y:S01]  /*3720*/  FMNMX.FTZ R30, R48, R13, !PT ;  /* 0x0000000d301e7209 */ /* 0x000fe20007810000 */
[----:B------:R-:W-:-:S03]  /*3730*/  FFMA.FTZ R13, R43, UR11, -R26 ;  /* 0x0000000b2b0d7c23 */ /* 0x000fc6000801081a */
[----:B------:R-:W-:Y:S01]  /*3740*/  FMNMX.FTZ R31, R49, R30, !PT ;  /* 0x0000001e311f7209 */ /* 0x000fe20007810000 */
[----:B------:R1:W-:Y:S03]  /*3750*/  MUFU.EX2 R12, R42 ;  /* 0x0000002a000c7308 */ /* 0x0003e60000000800 */
[----:B------:R-:W-:Y:S01]  /*3760*/  FMNMX.FTZ R30, R52, R31, !PT ;  /* 0x0000001f341e7209 */ /* 0x000fe20007810000 */
[--C-:B------:R-:W-:Y:S01]  /*3770*/  FFMA.FTZ R31, R46, UR11, -R26.reuse ;  /* 0x0000000b2e1f7c23 */ /* 0x100fe2000801081a */
[--C-:B------:R-:W-:Y:S01]  /*3780*/  FFMA.FTZ R46, R62, UR11, -R26.reuse ;  /* 0x0000000b3e2e7c23 */ /* 0x100fe2000801081a */
[--C-:B------:R-:W-:Y:S01]  /*3790*/  FFMA.FTZ R62, R71, UR11, -R26.reuse ;  /* 0x0000000b473e7c23 */ /* 0x100fe2000801081a */
[----:B------:R-:W-:Y:S01]  /*37a0*/  FMNMX.FTZ R35, R53, R30, !PT ;  /* 0x0000001e35237209 */ /* 0x000fe20007810000 */
[----:B------:R-:W-:Y:S01]  /*37b0*/  MUFU.EX2 R4, R4 ;  /* 0x0000000400047308 */ /* 0x000fe20000000800 */
[--C-:B-1----:R-:W-:Y:S01]  /*37c0*/  FFMA.FTZ R42, R55, UR11, -R26.reuse ;  /* 0x0000000b372a7c23 */ /* 0x102fe2000801081a */
[--C-:B------:R-:W-:Y:S01]  /*37d0*/  FFMA.FTZ R55, R70, UR11, -R26.reuse ;  /* 0x0000000b46377c23 */ /* 0x100fe2000801081a */
[----:B------:R-:W-:Y:S01]  /*37e0*/  FMNMX.FTZ R30, R56, R35, !PT ;  /* 0x00000023381e7209 */ /* 0x000fe20007810000 */
[----:B------:R-:W-:-:S03]  /*37f0*/  FFMA.FTZ R70, R87, UR11, -R26 ;  /* 0x0000000b57467c23 */ /* 0x000fc6000801081a */
        /* <DEDUP_REMOVED lines=8> */
[--C-:B-1----:R-:W-:Y:S01]  /*3880*/  FFMA.FTZ R47, R63, UR11, -R26.reuse ;  /* 0x0000000b3f2f7c23 */ /* 0x102fe2000801081a */
[--C-:B------:R-:W-:Y:S01]  /*3890*/  FFMA.FTZ R63, R86, UR11, -R26.reuse ;  /* 0x0000000b563f7c23 */ /* 0x100fe2000801081a */
[----:B------:R-:W-:Y:S01]  /*38a0*/  FMNMX.FTZ R38, R68, R35, !PT ;  /* 0x0000002344267209 */ /* 0x000fe20007810000 */
[--C-:B------:R-:W-:Y:S01]  /*38b0*/  FFMA.FTZ R35, R54, UR11, -R26.reuse ;  /* 0x0000000b36237c23 */ /* 0x100fe2000801081a */
[--C-:B------:R-:W-:Y:S02]  /*38c0*/  FFMA.FTZ R54, R78, UR11, -R26.reuse ;  /* 0x0000000b4e367c23 */ /* 0x100fe4000801081a */
[----:B------:R-:W-:Y:S01]  /*38d0*/  FMNMX.FTZ R39, R69, R38, !PT ;  /* 0x0000002645277209 */ /* 0x000fe20007810000 */
[----:B------:R1:W-:Y:S01]  /*38e0*/  MUFU.EX2 R34, R51 ;  /* 0x0000003300227308 */ /* 0x0003e20000000800 */
[--C-:B------:R-:W-:Y:S01]  /*38f0*/  FFMA.FTZ R38, R58, UR11, -R26.reuse ;  /* 0x0000000b3a267c23 */ /* 0x100fe2000801081a */
[--C-:B------:R-:W-:Y:S01]  /*3900*/  FFMA.FTZ R58, R67, UR11, -R26.reuse ;  /* 0x0000000b433a7c23 */ /* 0x100fe2000801081a */
[----:B------:R-:W-:Y:S01]  /*3910*/  FMNMX.FTZ R2, R72, R39, !PT ;  /* 0x0000002748027209 */ /* 0x000fe20007810000 */
[----:B------:R-:W-:-:S03]  /*3920*/  FFMA.FTZ R67, R75, UR11, -R26 ;  /* 0x0000000b4b437c23 */ /* 0x000fc6000801081a */
[----:B------:R-:W-:Y:S01]  /*3930*/  FMNMX.FTZ R39, R73, R2, !PT ;  /* 0x0000000249277209 */ /* 0x000fe20007810000 */
[----:B------:R-:W-:Y:S01]  /*3940*/  MUFU.EX2 R27, R27 ;  /* 0x0000001b001b7308 */ /* 0x000fe20000000800 */
[--C-:B-1----:R-:W-:Y:S01]  /*3950*/  FFMA.FTZ R51, R66, UR11, -R26.reuse ;  /* 0x0000000b42337c23 */ /* 0x102fe2000801081a */
[----:B------:R-:W-:Y:S01]  /*3960*/  FFMA.FTZ R66, R74, UR11, -R26 ;  /* 0x0000000b4a427c23 */ /* 0x000fe2000801081a */
[----:B------:R-:W-:-:S04]  /*3970*/  FMNMX.FTZ R2, R76, R39, !PT ;  /* 0x000000274c027209 */ /* 0x000fc80007810000 */
[----:B------:R-:W-:Y:S01]  /*3980*/  FMNMX.FTZ R39, R77, R2, !PT ;  /* 0x000000024d277209 */ /* 0x000fe20007810000 */
[----:B------:R-:W-:Y:S03]  /*3990*/  MUFU.EX2 R20, R20 ;  /* 0x0000001400147308 */ /* 0x000fe60000000800 */
[----:B------:R-:W-:Y:S01]  /*39a0*/  FMNMX.FTZ R2, R80, R39, !PT ;  /* 0x0000002750027209 */ /* 0x000fe20007810000 */
[----:B------:R-:W-:-:S03]  /*39b0*/  FFMA.FTZ R39, R59, UR11, -R26 ;  /* 0x0000000b3b277c23 */ /* 0x000fc6000801081a */
[----:B------:R-:W-:Y:S01]  /*39c0*/  FMNMX.FTZ R43, R81, R2, !PT ;  /* 0x00000002512b7209 */ /* 0x000fe20007810000 */
[----:B------:R-:W-:Y:S03]  /*39d0*/  MUFU.EX2 R13, R13 ;  /* 0x0000000d000d7308 */ /* 0x000fe60000000800 */
[----:B------:R-:W-:-:S04]  /*39e0*/  FMNMX.FTZ R0, R84, R43, !PT ;  /* 0x0000002b54007209 */ /* 0x000fc80007810000 */
[----:B------:R-:W-:Y:S01]  /*39f0*/  FMNMX.FTZ R0, R85, R0, !PT ;  /* 0x0000000055007209 */ /* 0x000fe20007810000 */
[----:B------:R-:W-:Y:S04]  /*3a00*/  MUFU.EX2 R31, R31 ;  /* 0x0000001f001f7308 */ /* 0x000fe80000000800 */
[----:B------:R-:W1:Y:S04]  /*3a10*/  SHFL.BFLY PT, R43, R0, 0x2, 0x1f ;  /* 0x0c401f00002b7f89 */ /* 0x000e6800000e0000 */
[----:B------:R-:W-:Y:S08]  /*3a20*/  MUFU.EX2 R35, R35 ;  /* 0x0000002300237308 */ /* 0x000ff00000000800 */
[----:B------:R-:W-:Y:S08]  /*3a30*/  MUFU.EX2 R42, R42 ;  /* 0x0000002a002a7308 */ /* 0x000ff00000000800 */
[----:B------:R-:W-:Y:S01]  /*3a40*/  MUFU.EX2 R38, R38 ;  /* 0x0000002600267308 */ /* 0x000fe20000000800 */
[----:B-1----:R-:W-:Y:S01]  /*3a50*/  FMNMX.FTZ R2, R0, R43, !PT ;  /* 0x0000002b00027209 */ /* 0x002fe20007810000 */
[----:B------:R-:W-:-:S06]  /*3a60*/  FFMA.FTZ R43, R79, UR11, -R26 ;  /* 0x0000000b4f2b7c23 */ /* 0x000fcc000801081a */
[----:B------:R-:W-:Y:S01]  /*3a70*/  MUFU.EX2 R39, R39 ;  /* 0x0000002700277308 */ /* 0x000fe20000000800 */
[----:B------:R-:W1:Y:S07]  /*3a80*/  SHFL.BFLY PT, R59, R2, 0x1, 0x1f ;  /* 0x0c201f00023b7f89 */ /* 0x000e6e00000e0000 */
[----:B------:R-:W-:Y:S08]  /*3a90*/  MUFU.EX2 R46, R46 ;  /* 0x0000002e002e7308 */ /* 0x000ff00000000800 */
[----:B------:R-:W-:Y:S08]  /*3aa0*/  MUFU.EX2 R47, R47 ;  /* 0x0000002f002f7308 */ /* 0x000ff00000000800 */
[----:B------:R-:W-:Y:S01]  /*3ab0*/  MUFU.EX2 R51, R51 ;  /* 0x0000003300337308 */ /* 0x000fe20000000800 */
[----:B-1----:R-:W-:-:S04]  /*3ac0*/  FMNMX.FTZ R0, R2, R59, !PT ;  /* 0x0000003b02007209 */ /* 0x002fc80007810000 */
[C---:B------:R-:W-:Y:S01]  /*3ad0*/  FSETP.NEU.FTZ.AND P1, PT, R0.reuse, -INF , PT ;  /* 0xff8000000000780b */ /* 0x040fe20003f3d000 */
[----:B------:R-:W-:Y:S02]  /*3ae0*/  FMUL.FTZ R71, R0, UR11 ;  /* 0x0000000b00477c20 */ /* 0x000fe40008410000 */
[----:B------:R-:W-:Y:S03]  /*3af0*/  MUFU.EX2 R59, R83 ;  /* 0x00000053003b7308 */ /* 0x000fe60000000800 */
[----:B------:R-:W-:-:S05]  /*3b00*/  FSEL R71, R71, RZ, P1 ;  /* 0x000000ff47477208 */ /* 0x000fca0000800000 */
        /* <DEDUP_REMOVED lines=14> */
[----:B-1----:R-:W-:Y:S01]  /*3bf0*/  LEA.HI R24, R22, R19, RZ, 0x4 ;  /* 0x0000001316187211 */ /* 0x002fe200078f20ff */
[--C-:B------:R-:W-:Y:S01]  /*3c00*/  FFMA.FTZ R61, R61, UR11, -R71.reuse ;  /* 0x0000000b3d3d7c23 */ /* 0x100fe20008010847 */
[--C-:B------:R-:W-:Y:S01]  /*3c10*/  FFMA.FTZ R65, R65, UR11, -R71.reuse ;  /* 0x0000000b41417c23 */ /* 0x100fe20008010847 */
[--C-:B------:R-:W-:Y:S01]  /*3c20*/  FFMA.FTZ R68, R68, UR11, -R71.reuse ;  /* 0x0000000b44447c23 */ /* 0x100fe20008010847 */
[----:B------:R-:W-:Y:S01]  /*3c30*/  LOP3.LUT R36, R24, 0xfffffff0, RZ, 0xc0, !PT ;  /* 0xfffffff018247812 */ /* 0x000fe200078ec0ff */
[--C-:B------:R-:W-:Y:S01]  /*3c40*/  FFMA.FTZ R69, R69, UR11, -R71.reuse ;  /* 0x0000000b45457c23 */ /* 0x100fe20008010847 */
[--C-:B------:R-:W-:Y:S01]  /*3c50*/  FFMA.FTZ R72, R72, UR11, -R71.reuse ;  /* 0x0000000b48487c23 */ /* 0x100fe20008010847 */
[----:B------:R1:W-:Y:S01]  /*3c60*/  MUFU.EX2 R74, R28 ;  /* 0x0000001c004a7308 */ /* 0x0003e20000000800 */
[--C-:B--2---:R-:W-:Y:S01]  /*3c70*/  FFMA.FTZ R25, R37, UR11, -R71.reuse ;  /* 0x0000000b25197c23 */ /* 0x104fe20008010847 */
[--C-:B------:R-:W-:Y:S01]  /*3c80*/  FFMA.FTZ R37, R45, UR11, -R71.reuse ;  /* 0x0000000b2d257c23 */ /* 0x100fe20008010847 */
[--C-:B------:R-:W-:Y:S01]  /*3c90*/  FFMA.FTZ R45, R53, UR11, -R71.reuse ;  /* 0x0000000b352d7c23 */ /* 0x100fe20008010847 */
[--C-:B------:R-:W-:Y:S01]  /*3ca0*/  FFMA.FTZ R73, R73, UR11, -R71.reuse ;  /* 0x0000000b49497c23 */ /* 0x100fe20008010847 */
[--C-:B------:R-:W-:Y:S01]  /*3cb0*/  FFMA.FTZ R76, R76, UR11, -R71.reuse ;  /* 0x0000000b4c4c7c23 */ /* 0x100fe20008010847 */
[--C-:B------:R-:W-:Y:S01]  /*3cc0*/  FFMA.FTZ R77, R77, UR11, -R71.reuse ;  /* 0x0000000b4d4d7c23 */ /* 0x100fe20008010847 */
[--C-:B------:R-:W-:Y:S01]  /*3cd0*/  FFMA.FTZ R80, R80, UR11, -R71.reuse ;  /* 0x0000000b50507c23 */ /* 0x100fe20008010847 */
[----:B------:R2:W-:Y:S01]  /*3ce0*/  MUFU.EX2 R87, R25 ;  /* 0x0000001900577308 */ /* 0x0005e20000000800 */
[--C-:B-1----:R-:W-:Y:S01]  /*3cf0*/  FFMA.FTZ R28, R40, UR11, -R71.reuse ;  /* 0x0000000b281c7c23 */ /* 0x102fe20008010847 */
[--C-:B------:R-:W-:Y:S01]  /*3d00*/  FFMA.FTZ R81, R81, UR11, -R71.reuse ;  /* 0x0000000b51517c23 */ /* 0x100fe20008010847 */
[----:B------:R-:W-:-:S05]  /*3d10*/  FFMA.FTZ R84, R84, UR11, -R71 ;  /* 0x0000000b54547c23 */ /* 0x000fca0008010847 */
[----:B------:R1:W-:Y:S01]  /*3d20*/  MUFU.EX2 R79, R29 ;  /* 0x0000001d004f7308 */ /* 0x0003e20000000800 */
[----:B--2---:R-:W-:Y:S01]  /*3d30*/  IMAD.IADD R25, R19, 0x1, -R36 ;  /* 0x0000000113197824 */ /* 0x004fe200078e0a24 */
[----:B------:R-:W-:Y:S01]  /*3d40*/  LEA.HI R19, R22, R19, RZ, 0x5 ;  /* 0x0000001316137211 */ /* 0x000fe200078f28ff */
[----:B0-----:R-:W-:Y:S01]  /*3d50*/  FADD.FTZ R22, R21, R6 ;  /* 0x0000000615167221 */ /* 0x001fe20000010000 */
[----:B------:R-:W-:Y:S02]  /*3d60*/  F2FP.F16.F32.PACK_AB R21, R6, R21 ;  /* 0x000000150615723e */ /* 0x000fe400000000ff */
[----:B------:R-:W-:Y:S01]  /*3d70*/  SHF.R.S32.HI R40, RZ, 0x1f, R25 ;  /* 0x0000001fff287819 */ /* 0x000fe20000011419 */
[----:B------:R-:W-:Y:S01]  /*3d80*/  IMAD.SHL.U32 R19, R19, 0x20, RZ ;  /* 0x0000002013137824 */ /* 0x000fe200078e00ff */
[----:B------:R-:W0:Y:S02]  /*3d90*/  MUFU.EX2 R2, R2 ;  /* 0x0000000200027308 */ /* 0x000e240000000800 */
[----:B-1----:R-:W-:-:S04]  /*3da0*/  LEA.HI R29, R40, R25, RZ, 0x3 ;  /* 0x00000019281d7211 */ /* 0x002fc800078f18ff */
[----:B------:R-:W-:Y:S02]  /*3db0*/  LOP3.LUT R40, R29, 0xfffffff8, RZ, 0xc0, !PT ;  /* 0xfffffff81d287812 */ /* 0x000fe400078ec0ff */
[----:B------:R1:W2:Y:S03]  /*3dc0*/  MUFU.EX2 R78, R32 ;  /* 0x00000020004e7308 */ /* 0x0002a60000000800 */
[----:B------:R-:W-:-:S05]  /*3dd0*/  IMAD.IADD R25, R25, 0x1, -R40 ;  /* 0x0000000119197824 */ /* 0x000fca00078e0a28 */
[C---:B------:R-:W-:Y:S01]  /*3de0*/  LOP3.LUT P1, RZ, R25.reuse, 0x4, RZ, 0xc0, !PT ;  /* 0x0000000419ff7812 */ /* 0x040fe2000782c0ff */
[----:B-1----:R-:W-:Y:S01]  /*3df0*/  FFMA.FTZ R32, R44, UR11, -R71 ;  /* 0x0000000b2c207c23 */ /* 0x002fe20008010847 */
[----:B------:R-:W-:Y:S01]  /*3e00*/  SHF.R.S32.HI R44, RZ, 0x4, R24 ;  /* 0x00000004ff2c7819 */ /* 0x000fe20000011418 */
[C---:B------:R-:W-:Y:S01]  /*3e10*/  IMAD.SHL.U32 R24, R25.reuse, 0x40, RZ ;  /* 0x0000004019187824 */ /* 0x040fe200078e00ff */
[----:B------:R-:W-:Y:S01]  /*3e20*/  LOP3.LUT P2, RZ, R25, 0x2, RZ, 0xc0, !PT ;  /* 0x0000000219ff7812 */ /* 0x000fe2000784c0ff */
[----:B0-----:R-:W-:Y:S01]  /*3e30*/  FADD.FTZ R25, R2, R75 ;  /* 0x0000004b02197221 */ /* 0x001fe20000010000 */
[----:B------:R-:W0:Y:S01]  /*3e40*/  MUFU.EX2 R26, R26 ;  /* 0x0000001a001a7308 */ /* 0x000e220000000800 */
[----:B------:R-:W-:Y:S01]  /*3e50*/  IMAD.SHL.U32 R49, R44, 0x8, RZ ;  /* 0x000000082c317824 */ /* 0x000fe200078e00ff */
[----:B------:R-:W-:Y:S01]  /*3e60*/  LOP3.LUT R24, R24, 0x1c0, RZ, 0xc0, !PT ;  /* 0x000001c018187812 */ /* 0x000fe200078ec0ff */
[----:B------:R-:W-:Y:S02]  /*3e70*/  IMAD.SHL.U32 R44, R29, 0x40, RZ ;  /* 0x000000401d2c7824 */ /* 0x000fe400078e00ff */
[----:B------:R-:W-:Y:S01]  /*3e80*/  FADD.FTZ R29, R23, R22 ;  /* 0x00000016171d7221 */ /* 0x000fe20000010000 */
[----:B------:R-:W-:-:S02]  /*3e90*/  F2FP.F16.F32.PACK_AB R23, R4, R23 ;  /* 0x000000170417723e */ /* 0x000fc400000000ff */
[----:B------:R-:W-:Y:S01]  /*3ea0*/  LOP3.LUT R49, R24, 0x8, R49, 0xf8, !PT ;  /* 0x0000000818317812 */ /* 0x000fe200078ef831 */
[----:B------:R-:W-:Y:S01]  /*3eb0*/  FADD.FTZ R22, R4, R29 ;  /* 0x0000001d04167221 */ /* 0x000fe20000010000 */
[----:B------:R-:W-:Y:S01]  /*3ec0*/  SHF.R.U32.HI R24, RZ, 0x3, R24 ;  /* 0x00000003ff187819 */ /* 0x000fe20000011618 */
[----:B------:R-:W-:Y:S01]  /*3ed0*/  FADD.FTZ R4, R74, R25 ;  /* 0x000000194a047221 */ /* 0x000fe20000010000 */
[----:B------:R-:W-:Y:S01]  /*3ee0*/  LOP3.LUT R44, R44, 0x7ffffe00, RZ, 0xc0, !PT ;  /* 0x7ffffe002c2c7812 */ /* 0x000fe200078ec0ff */
[----:B------:R-:W-:Y:S01]  /*3ef0*/  FADD.FTZ R29, R5, R22 ;  /* 0x00000016051d7221 */ /* 0x000fe20000010000 */
[----:B------:R-:W-:Y:S01]  /*3f00*/  LOP3.LUT R24, R49, R24, RZ, 0x3c, !PT ;  /* 0x0000001831187212 */ /* 0x000fe200078e3cff */
[----:B------:R-:W1:Y:S01]  /*3f10*/  MUFU.EX2 R28, R28 ;  /* 0x0000001c001c7308 */ /* 0x000e620000000800 */
[----:B------:R-:W-:Y:S01]  /*3f20*/  LOP3.LUT R49, R19, 0x7ffffc00, RZ, 0xc0, !PT ;  /* 0x7ffffc0013317812 */ /* 0x000fe200078ec0ff */
[C---:B------:R-:W-:Y:S01]  /*3f30*/  FADD.FTZ R6, R14.reuse, R29 ;  /* 0x0000001d0e067221 */ /* 0x040fe20000010000 */
[----:B------:R-:W-:Y:S01]  /*3f40*/  FADD.FTZ R29, R79, R4 ;  /* 0x000000044f1d7221 */ /* 0x000fe20000010000 */
[----:B------:R-:W-:Y:S01]  /*3f50*/  F2FP.F16.F32.PACK_AB R25, R14, R5 ;  /* 0x000000050e19723e */ /* 0x000fe200000000ff */
[----:B------:R-:W-:Y:S01]  /*3f60*/  FFMA.FTZ R19, R57, UR11, -R71 ;  /* 0x0000000b39137c23 */ /* 0x000fe20008010847 */
[----:B------:R-:W-:Y:S01]  /*3f70*/  IADD3 R24, R24, R44, R49 ;  /* 0x0000002c18187210 */ /* 0x000fe20007ffe031 */
[----:B------:R-:W-:Y:S01]  /*3f80*/  FADD.FTZ R49, R27, R6 ;  /* 0x000000061b317221 */ /* 0x000fe20000010000 */
[----:B--2---:R-:W-:Y:S01]  /*3f90*/  FADD.FTZ R6, R78, R29 ;  /* 0x0000001d4e067221 */ /* 0x004fe20000010000 */
[----:B------:R-:W2:Y:S01]  /*3fa0*/  MUFU.EX2 R33, R33 ;  /* 0x0000002100217308 */ /* 0x000ea20000000800 */
[C---:B------:R-:W-:Y:S01]  /*3fb0*/  F2FP.F16.F32.PACK_AB R27, R20.reuse, R27 ;  /* 0x0000001b141b723e */ /* 0x040fe200000000ff */
[----:B------:R-:W-:Y:S01]  /*3fc0*/  FADD.FTZ R49, R20, R49 ;  /* 0x0000003114317221 */ /* 0x000fe20000010000 */
[----:B------:R-:W-:Y:S01]  /*3fd0*/  FADD.FTZ R29, R83, R6 ;  /* 0x00000006531d7221 */ /* 0x000fe20000010000 */
[----:B------:R-:W-:Y:S01]  /*3fe0*/  F2FP.F16.F32.PACK_AB R20, R75, R2 ;  /* 0x000000024b14723e */ /* 0x000fe200000000ff */
[----:B------:R-:W-:Y:S01]  /*3ff0*/  FFMA.FTZ R44, R60, UR11, -R71 ;  /* 0x0000000b3c2c7c23 */ /* 0x000fe20008010847 */
[----:B------:R-:W-:Y:S01]  /*4000*/  F2FP.F16.F32.PACK_AB R22, R79, R74 ;  /* 0x0000004a4f16723e */ /* 0x000fe200000000ff */
[----:B0-----:R-:W-:Y:S01]  /*4010*/  FADD.FTZ R6, R26, R29 ;  /* 0x0000001d1a067221 */ /* 0x001fe20000010000 */
[----:B------:R-:W0:Y:S01]  /*4020*/  MUFU.EX2 R32, R32 ;  /* 0x0000002000207308 */ /* 0x000e220000000800 */
[----:B------:R-:W-:Y:S01]  /*4030*/  LEA R2, R24, UR38, 0x1 ;  /* 0x0000002618027c11 */ /* 0x000fe2000f8e08ff */
[----:B------:R-:W-:Y:S01]  /*4040*/  FFMA.FTZ R4, R64, UR11, -R71 ;  /* 0x0000000b40047c23 */ /* 0x000fe20008010847 */
[----:B------:R-:W-:Y:S01]  /*4050*/  FADD.FTZ R29, R87, R6 ;  /* 0x00000006571d7221 */ /* 0x000fe20000010000 */
[----:B------:R-:W-:Y:S01]  /*4060*/  FADD.FTZ R6, R12, R49 ;  /* 0x000000310c067221 */ /* 0x000fe20000010000 */
[----:B------:R-:W-:Y:S01]  /*4070*/  F2FP.F16.F32.PACK_AB R24, R83, R78 ;  /* 0x0000004e5318723e */ /* 0x000fe200000000ff */
[----:B------:R3:W-:Y:S01]  /*4080*/  STSM.16.M88.4 [R2+0x21800], R20 ;  /* 0x0218001402007844 */ /* 0x0007e20000000200 */
[----:B------:R-:W-:-:S02]  /*4090*/  VIADD R139, R2, 0x21820 ;  /* 0x00021820028b7836 */ /* 0x000fc40000000000 */
[----:B------:R-:W-:Y:S01]  /*40a0*/  FADD.FTZ R14, R13, R6 ;  /* 0x000000060d0e7221 */ /* 0x000fe20000010000 */
[----:B-1----:R-:W-:Y:S01]  /*40b0*/  FADD.FTZ R6, R28, R29 ;  /* 0x0000001d1c067221 */ /* 0x002fe20000010000 */
[----:B------:R-:W1:Y:S01]  /*40c0*/  MUFU.EX2 R37, R37 ;  /* 0x0000002500257308 */ /* 0x000e620000000800 */
[----:B------:R-:W-:Y:S01]  /*40d0*/  F2FP.F16.F32.PACK_AB R26, R87, R26 ;  /* 0x0000001a571a723e */ /* 0x000fe200000000ff */
[----:B------:R-:W-:Y:S01]  /*40e0*/  FADD.FTZ R49, R31, R14 ;  /* 0x0000000e1f317221 */ /* 0x000fe20000010000 */
[----:B--2---:R-:W-:Y:S01]  /*40f0*/  FADD.FTZ R29, R33, R6 ;  /* 0x00000006211d7221 */ /* 0x004fe20000010000 */
[----:B------:R-:W-:Y:S01]  /*4100*/  FFMA.FTZ R71, R85, UR11, -R71 ;  /* 0x0000000b55477c23 */ /* 0x000fe20008010847 */
[C---:B------:R-:W-:Y:S01]  /*4110*/  F2FP.F16.F32.PACK_AB R31, R30.reuse, R31 ;  /* 0x0000001f1e1f723e */ /* 0x040fe200000000ff */
[----:B------:R-:W-:Y:S01]  /*4120*/  FADD.FTZ R14, R30, R49 ;  /* 0x000000311e0e7221 */ /* 0x000fe20000010000 */
[----:B0-----:R-:W-:Y:S01]  /*4130*/  FADD.FTZ R6, R32, R29 ;  /* 0x0000001d20067221 */ /* 0x001fe20000010000 */
[----:B------:R0:W2:Y:S01]  /*4140*/  MUFU.EX2 R36, R48 ;  /* 0x0000003000247308 */ /* 0x0000a20000000800 */
[----:B------:R-:W-:Y:S01]  /*4150*/  F2FP.F16.F32.PACK_AB R28, R33, R28 ;  /* 0x0000001c211c723e */ /* 0x000fe200000000ff */
[----:B------:R-:W-:Y:S01]  /*4160*/  FADD.FTZ R29, R3, R14 ;  /* 0x0000000e031d7221 */ /* 0x000fe20000010000 */
[----:B---3--:R-:W-:-:S03]  /*4170*/  F2FP.F16.F32.PACK_AB R21, R34, R3 ;  /* 0x000000032215723e */ /* 0x008fc600000000ff */
[----:B------:R-:W-:Y:S01]  /*4180*/  FADD.FTZ R14, R34, R29 ;  /* 0x0000001d220e7221 */ /* 0x000fe20000010000 */
[----:B------:R-:W-:Y:S01]  /*4190*/  F2FP.F16.F32.PACK_AB R29, R13, R12 ;  /* 0x0000000c0d1d723e */ /* 0x000fe200000000ff */
[----:B------:R-:W3:Y:S01]  /*41a0*/  MUFU.EX2 R41, R41 ;  /* 0x0000002900297308 */ /* 0x000ee20000000800 */
[----:B-1----:R-:W-:Y:S01]  /*41b0*/  FADD.FTZ R49, R37, R6 ;  /* 0x0000000625317221 */ /* 0x002fe20000010000 */
[----:B------:R-:W-:Y:S01]  /*41c0*/  FADD.FTZ R13, R35, R14 ;  /* 0x0000000e230d7221 */ /* 0x000fe20000010000 */
[----:B0-----:R-:W-:Y:S01]  /*41d0*/  VIADD R48, R2, 0x21800 ;  /* 0x0002180002307836 */ /* 0x001fe20000000000 */
[C---:B------:R-:W-:Y:S01]  /*41e0*/  F2FP.F16.F32.PACK_AB R23, R42.reuse, R35 ;  /* 0x000000232a17723e */ /* 0x040fe200000000ff */
[----:B------:R-:W-:Y:S02]  /*41f0*/  IMAD.MOV.U32 R14, RZ, RZ, 0x40 ;  /* 0x00000040ff0e7424 */ /* 0x000fe400078e00ff */
[----:B------:R-:W-:Y:S01]  /*4200*/  FADD.FTZ R13, R42, R13 ;  /* 0x0000000d2a0d7221 */ /* 0x000fe20000010000 */
[----:B------:R-:W-:Y:S01]  /*4210*/  @P2 VIADD R139, R48, 0xffffffe0 ;  /* 0xffffffe0308b2836 */ /* 0x000fe20000000000 */
[----:B------:R-:W0:Y:S01]  /*4220*/  MUFU.EX2 R40, R52 ;  /* 0x0000003400287308 */ /* 0x000e220000000800 */
[----:B--2---:R-:W-:Y:S01]  /*4230*/  FADD.FTZ R6, R36, R49 ;  /* 0x0000003124067221 */ /* 0x004fe20000010000 */
[----:B------:R-:W-:Y:S01]  /*4240*/  FADD.FTZ R12, R38, R13 ;  /* 0x0000000d260c7221 */ /* 0x000fe20000010000 */
[----:B------:R-:W-:Y:S01]  /*4250*/  F2FP.F16.F32.PACK_AB R30, R37, R32 ;  /* 0x00000020251e723e */ /* 0x000fe200000000ff */
[----:B------:R1:W-:Y:S01]  /*4260*/  STSM.16.M88.4 [R139], R24 ;  /* 0x000000188b007844 */ /* 0x0003e20000000200 */
[----:B------:R-:W-:-:S02]  /*4270*/  VIADD R142, R139, 0x6000 ;  /* 0x000060008b8e7836 */ /* 0x000fc40000000000 */
[----:B------:R-:W-:Y:S01]  /*4280*/  FADD.FTZ R13, R39, R12 ;  /* 0x0000000c270d7221 */ /* 0x000fe20000010000 */
[----:B------:R-:W2:Y:S01]  /*4290*/  MUFU.EX2 R45, R45 ;  /* 0x0000002d002d7308 */ /* 0x000ea20000000800 */
[C---:B---3--:R-:W-:Y:S02]  /*42a0*/  FADD.FTZ R3, R41.reuse, R6 ;  /* 0x0000000629037221 */ /* 0x048fe40000010000 */
[----:B------:R-:W-:Y:S01]  /*42b0*/  FADD.FTZ R12, R46, R13 ;  /* 0x0000000d2e0c7221 */ /* 0x000fe20000010000 */
[----:B------:R-:W-:Y:S02]  /*42c0*/  SEL R13, R14, 0xffffffc0, !P1 ;  /* 0xffffffc00e0d7807 */ /* 0x000fe40004800000 */
[----:B------:R-:W-:Y:S01]  /*42d0*/  F2FP.F16.F32.PACK_AB R20, R41, R36 ;  /* 0x000000242914723e */ /* 0x000fe200000000ff */
[----:B------:R-:W-:Y:S01]  /*42e0*/  FADD.FTZ R14, R47, R12 ;  /* 0x0000000c2f0e7221 */ /* 0x000fe20000010000 */
[----:B------:R-:W-:Y:S01]  /*42f0*/  PLOP3.LUT P1, PT, PT, PT, UP0, 0x40, 0x0 ;  /* 0x000000000000781c */ /* 0x000fe20003f2e808 */
[----:B------:R-:W3:Y:S01]  /*4300*/  MUFU.EX2 R18, R56 ;  /* 0x0000003800127308 */ /* 0x000ee20000000800 */
[----:B0-----:R-:W-:Y:S01]  /*4310*/  FADD.FTZ R6, R40, R3 ;  /* 0x0000000328067221 */ /* 0x001fe20000010000 */
[----:B-1----:R-:W-:-:S06]  /*4320*/  FADD.FTZ R25, R51, R14 ;  /* 0x0000000e33197221 */ /* 0x002fcc0000010000 */
[----:B------:R-:W0:Y:S01]  /*4330*/  MUFU.EX2 R19, R19 ;  /* 0x0000001300137308 */ /* 0x000e220000000800 */
[C---:B--2---:R-:W-:Y:S01]  /*4340*/  FADD.FTZ R3, R45.reuse, R6 ;  /* 0x000000062d037221 */ /* 0x044fe20000010000 */
[----:B------:R-:W-:-:S06]  /*4350*/  F2FP.F16.F32.PACK_AB R22, R45, R40 ;  /* 0x000000282d16723e */ /* 0x000fcc00000000ff */
[----:B------:R-:W1:Y:S01]  /*4360*/  MUFU.EX2 R58, R58 ;  /* 0x0000003a003a7308 */ /* 0x000e620000000800 */
[----:B---3--:R-:W-:-:S07]  /*4370*/  FADD.FTZ R6, R18, R3 ;  /* 0x0000000312067221 */ /* 0x008fce0000010000 */
[----:B------:R-:W2:Y:S01]  /*4380*/  MUFU.EX2 R44, R44 ;  /* 0x0000002c002c7308 */ /* 0x000ea20000000800 */
[C---:B0-----:R-:W-:Y:S01]  /*4390*/  FADD.FTZ R3, R19.reuse, R6 ;  /* 0x0000000613037221 */ /* 0x041fe20000010000 */
[----:B------:R-:W-:Y:S01]  /*43a0*/  IMAD.IADD R6, R48, 0x1, R13 ;  /* 0x0000000130067824 */ /* 0x000fe200078e020d */
[----:B------:R-:W-:-:S04]  /*43b0*/  F2FP.F16.F32.PACK_AB R24, R19, R18 ;  /* 0x000000121318723e */ /* 0x000fc800000000ff */
[----:B------:R-:W-:Y:S01]  /*43c0*/  STSM.16.M88.4 [R6], R28 ;  /* 0x0000001c06007844 */ /* 0x000fe20000000200 */
[----:B------:R-:W0:Y:S01]  /*43d0*/  MUFU.EX2 R55, R55 ;  /* 0x0000003700377308 */ /* 0x000e220000000800 */
[C---:B-1----:R-:W-:Y:S01]  /*43e0*/  FADD.FTZ R14, R58.reuse, R25 ;  /* 0x000000193a0e7221 */ /* 0x042fe20000010000 */
[----:B------:R-:W-:Y:S02]  /*43f0*/  F2FP.F16.F32.PACK_AB R25, R39, R38 ;  /* 0x000000262719723e */ /* 0x000fe400000000ff */
[----:B------:R-:W-:-:S04]  /*4400*/  F2FP.F16.F32.PACK_AB R33, R58, R51 ;  /* 0x000000333a21723e */ /* 0x000fc800000000ff */
[----:B------:R-:W1:Y:S01]  /*4410*/  MUFU.EX2 R5, R61 ;  /* 0x0000003d00057308 */ /* 0x000e620000000800 */
[----:B--2---:R-:W-:Y:S01]  /*4420*/  FADD.FTZ R12, R44, R3 ;  /* 0x000000032c0c7221 */ /* 0x004fe20000010000 */
[----:B------:R-:W-:-:S05]  /*4430*/  IMAD.IADD R3, R13, 0x1, R139 ;  /* 0x000000010d037824 */ /* 0x000fca00078e028b */
[----:B------:R2:W-:Y:S01]  /*4440*/  STSM.16.M88.4 [R3], R20 ;  /* 0x0000001403007844 */ /* 0x0005e20000000200 */
[----:B------:R-:W3:Y:S01]  /*4450*/  MUFU.EX2 R62, R62 ;  /* 0x0000003e003e7308 */ /* 0x000ee20000000800 */
[----:B0-----:R-:W-:-:S07]  /*4460*/  FADD.FTZ R27, R55, R14 ;  /* 0x0000000e371b7221 */ /* 0x001fce0000010000 */
[----:B------:R-:W0:Y:S01]  /*4470*/  MUFU.EX2 R4, R4 ;  /* 0x0000000400047308 */ /* 0x000e220000000800 */
[C---:B-1----:R-:W-:Y:S01]  /*4480*/  FADD.FTZ R13, R5.reuse, R12 ;  /* 0x0000000c050d7221 */ /* 0x042fe20000010000 */
[----:B------:R-:W-:-:S06]  /*4490*/  F2FP.F16.F32.PACK_AB R26, R5, R44 ;  /* 0x0000002c051a723e */ /* 0x000fcc00000000ff */
[----:B------:R-:W1:Y:S01]  /*44a0*/  MUFU.EX2 R66, R66 ;  /* 0x0000004200427308 */ /* 0x000e620000000800 */
[----:B---3--:R-:W-:Y:S01]  /*44b0*/  FADD.FTZ R35, R62, R27 ;  /* 0x0000001b3e237221 */ /* 0x008fe20000010000 */
[----:B------:R-:W-:-:S05]  /*44c0*/  F2FP.F16.F32.PACK_AB R27, R47, R46 ;  /* 0x0000002e2f1b723e */ /* 0x000fca00000000ff */
[----:B------:R3:W-:Y:S01]  /*44d0*/  STSM.16.M88.4 [R2+0x27800], R24 ;  /* 0x0278001802007844 */ /* 0x0007e20000000200 */
[----:B------:R-:W4:Y:S01]  /*44e0*/  MUFU.EX2 R65, R65 ;  /* 0x0000004100417308 */ /* 0x000f220000000800 */
[----:B0-----:R-:W-:-:S07]  /*44f0*/  FADD.FTZ R12, R4, R13 ;  /* 0x0000000d040c7221 */ /* 0x001fce0000010000 */
[----:B------:R-:W2:Y:S01]  /*4500*/  MUFU.EX2 R67, R67 ;  /* 0x0000004300437308 */ /* 0x000ea20000000800 */
[----:B-1----:R-:W-:Y:S01]  /*4510*/  FADD.FTZ R14, R66, R35 ;  /* 0x00000023420e7221 */ /* 0x002fe20000010000 */
[----:B------:R-:W-:-:S06]  /*4520*/  F2FP.F16.F32.PACK_AB R35, R62, R55 ;  /* 0x000000373e23723e */ /* 0x000fcc00000000ff */
[----:B------:R-:W0:Y:S01]  /*4530*/  MUFU.EX2 R68, R68 ;  /* 0x0000004400447308 */ /* 0x000e220000000800 */
[C---:B----4-:R-:W-:Y:S01]  /*4540*/  FADD.FTZ R13, R65.reuse, R12 ;  /* 0x0000000c410d7221 */ /* 0x050fe20000010000 */
[----:B------:R-:W-:-:S06]  /*4550*/  F2FP.F16.F32.PACK_AB R32, R65, R4 ;  /* 0x000000044120723e */ /* 0x000fcc00000000ff */
[----:B------:R-:W1:Y:S01]  /*4560*/  MUFU.EX2 R54, R54 ;  /* 0x0000003600367308 */ /* 0x000e620000000800 */
[C---:B--2---:R-:W-:Y:S01]  /*4570*/  FADD.FTZ R23, R67.reuse, R14 ;  /* 0x0000000e43177221 */ /* 0x044fe20000010000 */
[----:B------:R-:W-:Y:S01]  /*4580*/  F2FP.F16.F32.PACK_AB R21, R67, R66 ;  /* 0x000000424315723e */ /* 0x000fe200000000ff */
[----:B------:R-:W-:-:S05]  /*4590*/  VIADD R14, R17, 0xfffffffe ;  /* 0xfffffffe110e7836 */ /* 0x000fca0000000000 */
[----:B------:R-:W2:Y:S01]  /*45a0*/  MUFU.EX2 R69, R69 ;  /* 0x0000004500457308 */ /* 0x000ea20000000800 */
[----:B0-----:R-:W-:-:S07]  /*45b0*/  FADD.FTZ R12, R68, R13 ;  /* 0x0000000d440c7221 */ /* 0x001fce0000010000 */
[----:B------:R-:W0:Y:S01]  /*45c0*/  MUFU.EX2 R43, R43 ;  /* 0x0000002b002b7308 */ /* 0x000e220000000800 */
[----:B-1----:R-:W-:-:S07]  /*45d0*/  FADD.FTZ R4, R54, R23 ;  /* 0x0000001736047221 */ /* 0x002fce0000010000 */
[----:B------:R-:W1:Y:S01]  /*45e0*/  MUFU.EX2 R72, R72 ;  /* 0x0000004800487308 */ /* 0x000e620000000800 */
[C---:B--2---:R-:W-:Y:S01]  /*45f0*/  F2FP.F16.F32.PACK_AB R34, R69.reuse, R68 ;  /* 0x000000444522723e */ /* 0x044fe200000000ff */
[----:B------:R-:W-:-:S04]  /*4600*/  FADD.FTZ R13, R69, R12 ;  /* 0x0000000c450d7221 */ /* 0x000fc80000010000 */
[----:B------:R3:W-:Y:S02]  /*4610*/  STSM.16.M88.4 [R139+0x6000], R32 ;  /* 0x006000208b007844 */ /* 0x0007e40000000200 */
[----:B------:R-:W2:Y:S01]  /*4620*/  MUFU.EX2 R73, R73 ;  /* 0x0000004900497308 */ /* 0x000ea20000000800 */
[C---:B0-----:R-:W-:Y:S01]  /*4630*/  F2FP.F16.F32.PACK_AB R23, R43.reuse, R54 ;  /* 0x000000362b17723e */ /* 0x041fe200000000ff */
[----:B------:R-:W-:-:S06]  /*4640*/  FADD.FTZ R43, R43, R4 ;  /* 0x000000042b2b7221 */ /* 0x000fcc0000010000 */
[----:B------:R-:W-:Y:S01]  /*4650*/  MUFU.EX2 R76, R76 ;  /* 0x0000004c004c7308 */ /* 0x000fe20000000800 */
[----:B-1----:R-:W-:-:S07]  /*4660*/  FADD.FTZ R12, R72, R13 ;  /* 0x0000000d480c7221 */ /* 0x002fce0000010000 */
[----:B------:R-:W0:Y:S01]  /*4670*/  MUFU.EX2 R77, R77 ;  /* 0x0000004d004d7308 */ /* 0x000e220000000800 */
[C---:B--2---:R-:W-:Y:S01]  /*4680*/  F2FP.F16.F32.PACK_AB R20, R73.reuse, R72 ;  /* 0x000000484914723e */ /* 0x044fe200000000ff */
[----:B------:R-:W-:-:S06]  /*4690*/  FADD.FTZ R5, R73, R12 ;  /* 0x0000000c49057221 */ /* 0x000fcc0000010000 */
[----:B------:R-:W1:Y:S08]  /*46a0*/  MUFU.EX2 R50, R50 ;  /* 0x0000003200327308 */ /* 0x000e700000000800 */
[----:B------:R-:W-:Y:S01]  /*46b0*/  MUFU.EX2 R63, R63 ;  /* 0x0000003f003f7308 */ /* 0x000fe20000000800 */
[----:B0-----:R-:W-:Y:S01]  /*46c0*/  F2FP.F16.F32.PACK_AB R22, R77, R76 ;  /* 0x0000004c4d16723e */ /* 0x001fe200000000ff */
[----:B------:R-:W-:-:S04]  /*46d0*/  FADD.FTZ R76, R76, R5 ;  /* 0x000000054c4c7221 */ /* 0x000fc80000010000 */
[----:B------:R3:W-:Y:S01]  /*46e0*/  STSM.16.M88.4 [R6+0x6000], R20 ;  /* 0x0060001406007844 */ /* 0x0007e20000000200 */
[----:B------:R-:W-:Y:S01]  /*46f0*/  FADD.FTZ R77, R77, R76 ;  /* 0x0000004c4d4d7221 */ /* 0x000fe20000010000 */
[----:B------:R-:W0:Y:S01]  /*4700*/  MUFU.EX2 R70, R70 ;  /* 0x0000004600467308 */ /* 0x000e220000000800 */
[----:B-1----:R-:W-:Y:S01]  /*4710*/  F2FP.F16.F32.PACK_AB R29, R59, R50 ;  /* 0x000000323b1d723e */ /* 0x002fe200000000ff */
[----:B------:R-:W-:-:S04]  /*4720*/  FADD.FTZ R4, R50, R43 ;  /* 0x0000002b32047221 */ /* 0x000fc80000010000 */
[----:B------:R-:W-:Y:S02]  /*4730*/  FADD.FTZ R4, R59, R4 ;  /* 0x000000043b047221 */ /* 0x000fe40000010000 */
[----:B------:R-:W-:Y:S08]  /*4740*/  MUFU.EX2 R80, R80 ;  /* 0x0000005000507308 */ /* 0x000ff00000000800 */
[----:B------:R-:W1:Y:S01]  /*4750*/  MUFU.EX2 R81, R81 ;  /* 0x0000005100517308 */ /* 0x000e620000000800 */
[----:B0-----:R-:W-:Y:S01]  /*4760*/  F2FP.F16.F32.PACK_AB R31, R70, R63 ;  /* 0x0000003f461f723e */ /* 0x001fe200000000ff */
[----:B------:R-:W-:-:S04]  /*4770*/  FADD.FTZ R63, R63, R4 ;  /* 0x000000043f3f7221 */ /* 0x000fc80000010000 */
[----:B------:R-:W-:Y:S02]  /*4780*/  FADD.FTZ R4, R70, R63 ;  /* 0x0000003f46047221 */ /* 0x000fe40000010000 */
[----:B------:R-:W-:Y:S08]  /*4790*/  MUFU.EX2 R84, R84 ;  /* 0x0000005400547308 */ /* 0x000ff00000000800 */
[----:B------:R-:W0:Y:S01]  /*47a0*/  MUFU.EX2 R71, R71 ;  /* 0x0000004700477308 */ /* 0x000e220000000800 */
[----:B-1----:R-:W-:Y:S01]  /*47b0*/  F2FP.F16.F32.PACK_AB R28, R81, R80 ;  /* 0x00000050511c723e */ /* 0x002fe200000000ff */
[----:B------:R-:W-:-:S04]  /*47c0*/  FADD.FTZ R80, R80, R77 ;  /* 0x0000004d50507221 */ /* 0x000fc80000010000 */
        /* <DEDUP_REMOVED lines=8> */
[----:B------:R-:W-:Y:S05]  /*4850*/  @P1 BRA `(.L_x_10888) ;  /* 0x00000000004c1947 */ /* 0x000fea0003800000 */
        /* <DEDUP_REMOVED lines=11> */
.L_x_10889:
[----:B------:R-:W-:Y:S02]  /*4910*/  ULDC UR14, c[0x0][0x9e4] ;  /* 0x00027900000e7ab9 */ /* 0x000fe40000000800 */
[----:B------:R-:W-:-:S11]  /*4920*/  UISETP.NE.AND UP0, UPT, UR14, 0x1, UPT ;  /* 0x000000010e00788c */ /* 0x000fd6000bf05270 */
[----:B------:R-:W-:Y:S02]  /*4930*/  @UP0 ULDC.64 UR18, c[0x0][0x9e8] ;  /* 0x00027a0000120ab9 */ /* 0x000fe40000000a00 */
[----:B------:R-:W-:-:S04]  /*4940*/  UIMAD.WIDE.U32 UR4, UR10, UR18, URZ ;  /* 0x000000120a0472a5 */ /* 0x000fc8000f8e003f */
[----:B------:R-:W-:-:S12]  /*4950*/  @UP0 USHF.R.U32.HI UR10, URZ, UR19, UR5 ;  /* 0x000000133f0a0299 */ /* 0x000fd80008011605 */
.L_x_10890:
[----:B------:R-:W-:-:S04]  /*4960*/  UIMAD UR10, UR10, UR14, UR14 ;  /* 0x0000000e0a0a72a4 */ /* 0x000fc8000f8e020e */
[----:B------:R-:W-:-:S04]  /*4970*/  UISETP.LT.AND UP0, UPT, UR6, UR10, UPT ;  /* 0x0000000a0600728c */ /* 0x000fc8000bf01270 */
[----:B------:R-:W-:-:S12]  /*4980*/  USEL UR6, UR6, UR10, UP0 ;  /* 0x0000000a06067287 */ /* 0x000fd80008000000 */
.L_x_10888:
[----:B------:R-:W-:Y:S01]  /*4990*/  R2UR UR5, R147 ;  /* 0x00000000930572ca */ /* 0x000fe200000e0000 */
[----:B------:R-:W-:Y:S01]  /*49a0*/  USHF.R.S32.HI UR4, URZ, 0x1f, UR6 ;  /* 0x0000001f3f047899 */ /* 0x000fe20008011406 */
[----:B------:R-:W-:Y:S02]  /*49b0*/  CS2R R134, SRZ ;  /* 0x0000000000867805 */ /* 0x000fe4000001ff00 */
[----:B------:R-:W-:Y:S02]  /*49c0*/  CS2R R132, SRZ ;  /* 0x0000000000847805 */ /* 0x000fe4000001ff00 */
[----:B------:R-:W-:Y:S01]  /*49d0*/  CS2R R130, SRZ ;  /* 0x0000000000827805 */ /* 0x000fe2000001ff00 */
[----:B------:R-:W-:Y:S01]  /*49e0*/  ULEA.HI UR4, UR4, UR6, URZ, 0x7 ;  /* 0x0000000604047291 */ /* 0x000fe2000f8f383f */
[----:B------:R-:W-:Y:S02]  /*49f0*/  CS2R R128, SRZ ;  /* 0x0000000000807805 */ /* 0x000fe4000001ff00 */
[----:B------:R-:W-:-:S02]  /*4a00*/  CS2R R126, SRZ ;  /* 0x00000000007e7805 */ /* 0x000fc4000001ff00 */
[----:B------:R-:W-:Y:S01]  /*4a10*/  CS2R R124, SRZ ;  /* 0x00000000007c7805 */ /* 0x000fe2000001ff00 */
[----:B------:R-:W-:Y:S01]  /*4a20*/  USHF.R.S32.HI UR4, URZ, 0x7, UR4 ;  /* 0x000000073f047899 */ /* 0x000fe20008011404 */
[----:B------:R-:W-:Y:S02]  /*4a30*/  CS2R R122, SRZ ;  /* 0x00000000007a7805 */ /* 0x000fe4000001ff00 */
[----:B------:R-:W-:Y:S02]  /*4a40*/  CS2R R120, SRZ ;  /* 0x0000000000787805 */ /* 0x000fe4000001ff00 */
[----:B------:R-:W-:Y:S01]  /*4a50*/  CS2R R118, SRZ ;  /* 0x0000000000767805 */ /* 0x000fe2000001ff00 */
[----:B------:R-:W-:Y:S01]  /*4a60*/  UISETP.LT.AND UP0, UPT, UR5, UR4, UPT ;  /* 0x000000040500728c */ /* 0x000fe2000bf01270 */
[----:B------:R-:W-:Y:S02]  /*4a70*/  CS2R R116, SRZ ;  /* 0x0000000000747805 */ /* 0x000fe4000001ff00 */
[----:B------:R-:W-:-:S02]  /*4a80*/  CS2R R114, SRZ ;  /* 0x0000000000727805 */ /* 0x000fc4000001ff00 */
[----:B------:R-:W-:Y:S01]  /*4a90*/  CS2R R112, SRZ ;  /* 0x0000000000707805 */ /* 0x000fe2000001ff00 */
[----:B------:R-:W-:Y:S01]  /*4aa0*/  USEL UR32, UR5, UR4, !UP0 ;  /* 0x0000000405207287 */ /* 0x000fe2000c000000 */
[----:B------:R-:W-:Y:S02]  /*4ab0*/  CS2R R110, SRZ ;  /* 0x00000000006e7805 */ /* 0x000fe4000001ff00 */
[----:B------:R-:W-:Y:S01]  /*4ac0*/  CS2R R108, SRZ ;  /* 0x00000000006c7805 */ /* 0x000fe2000001ff00 */
[----:B------:R-:W-:Y:S01]  /*4ad0*/  UMOV UR4, URZ ;  /* 0x0000003f00047c82 */ /* 0x000fe20008000000 */
[----:B------:R-:W-:Y:S01]  /*4ae0*/  UMOV UR5, URZ ;  /* 0x0000003f00057c82 */ /* 0x000fe20008000000 */
        /* <DEDUP_REMOVED lines=19> */
[----:B------:R-:W-:Y:S01]  /*4c20*/  ULDC UR34, c[0x0][0x988] ;  /* 0x0002620000227ab9 */ /* 0x000fe20000000800 */
[----:B------:R-:W-:-:S05]  /*4c30*/  ULDC UR40, c[0x0][0x9e0] ;  /* 0x0002780000287ab9 */ /* 0x000fca0000000800 */
.L_x_10910:
[----:B------:R-:W-:Y:S01]  /*4c40*/  ISETP.NE.AND P2, PT, RZ, UR60, PT ;  /* 0x0000003cff007c0c */ /* 0x000fe2000bf45270 */
[----:B------:R-:W-:-:S04]  /*4c50*/  UISETP.NE.AND UP0, UPT, UR6, 0x1, UPT ;  /* 0x000000010600788c */ /* 0x000fc8000bf05270 */
[----:B------:R-:W-:-:S04]  /*4c60*/  USEL UR5, URZ, 0x1, UP0 ;  /* 0x000000013f057887 */ /* 0x000fc80008000000 */
[----:B------:R-:W-:-:S04]  /*4c70*/  ULOP3.LUT UR5, UR41, UR5, URZ, 0x3c, !UPT ;  /* 0x0000000529057292 */ /* 0x000fc8000f8e3c3f */
[----:B------:R-:W-:Y:S08]  /*4c80*/  @P2 BRA `(.L_x_10892) ;  /* 0x0000000000382947 */ /* 0x000ff00003800000 */
[----:B------:R-:W-:Y:S05]  /*4c90*/  @!P0 BRA `(.L_x_10893) ;  /* 0x0000000000048947 */ /* 0x000fea0003800000 */
[----:B------:R-:W-:Y:S01]  /*4ca0*/  BPT.TRAP 0x1 ;  /* 0x000000040000795c */ /* 0x000fe20000300000 */
.L_x_10893:
        /* <DEDUP_REMOVED lines=9> */
.L_x_10894:
[----:B-1----:R-:W-:Y:S05]  /*4d40*/  @P1 BRA `(.L_x_10892) ;  /* 0x0000000000081947 */ /* 0x002fea0003800000 */
[----:B------:R-:W1:Y:S02]  /*4d50*/  SYNCS.PHASECHK.TRANS64.TRYWAIT P1, [UR4+0x2d830], R0 ;  /* 0x02d83000ff0075a7 */ /* 0x000e640008020144 */
[----:B-1----:R-:W-:Y:S05]  /*4d60*/  @!P1 BRA `(.L_x_10895) ;  /* 0x000000e800009947 */ /* 0x002fea0003800000 */
.L_x_10892:
[----:B-1----:R-:W1:Y:S01]  /*4d70*/  S2R R7, SR_TID.X ;  /* 0x0000000000077919 */ /* 0x002e620000002100 */
[----:B------:R-:W-:Y:S01]  /*4d80*/  UIADD3 UR4, UR6, 0x1, URZ ;  /* 0x0000000106047890 */ /* 0x000fe2000fffe03f */
[----:B------:R-:W-:Y:S01]  /*4d90*/  R2UR UR28, R8 ;  /* 0x00000000081c72ca */ /* 0x000fe200000e0000 */
[----:B------:R-:W-:Y:S01]  /*4da0*/  UMOV UR31, 0x80000020 ;  /* 0x80000020001f7882 */ /* 0x000fe20000000000 */
[----:B------:R-:W-:Y:S01]  /*4db0*/  R2UR UR29, R9 ;  /* 0x00000000091d72ca */ /* 0x000fe200000e0000 */
[----:B------:R-:W-:Y:S01]  /*4dc0*/  UISETP.NE.AND UP0, UPT, UR4, 0x2, UPT ;  /* 0x000000020400788c */ /* 0x000fe2000bf05270 */
[----:B------:R-:W-:Y:S01]  /*4dd0*/  UMOV UR11, 0x80000020 ;  /* 0x80000020000b7882 */ /* 0x000fe20000000000 */
[----:B------:R-:W-:Y:S02]  /*4de0*/  UMOV UR15, 0x80000020 ;  /* 0x80000020000f7882 */ /* 0x000fe40000000000 */
[----:B------:R-:W-:Y:S01]  /*4df0*/  USEL UR4, UR4, URZ, UP0 ;  /* 0x0000003f04047287 */ /* 0x000fe20008000000 */
[----:B------:R-:W-:Y:S01]  /*4e00*/  UMOV UR19, 0x80000020 ;  /* 0x8000002000137882 */ /* 0x000fe20000000000 */
[----:B------:R-:W-:-:S02]  /*4e10*/  UMOV UR23, 0x80000020 ;  /* 0x8000002000177882 */ /* 0x000fc40000000000 */
[----:B------:R-:W-:Y:S01]  /*4e20*/  UIMAD UR30, UR4, 0x600, UR7 ;  /* 0x00000600041e78a4 */ /* 0x000fe2000f8e0207 */
[----:B------:R-:W-:-:S03]  /*4e30*/  UMOV UR27, 0x80000020 ;  /* 0x80000020001b7882 */ /* 0x000fc60000000000 */
[----:B------:R-:W-:Y:S02]  /*4e40*/  UIADD3 UR10, UR30, 0x2, URZ ;  /* 0x000000021e0a7890 */ /* 0x000fe4000fffe03f */
[----:B------:R-:W-:Y:S02]  /*4e50*/  UIADD3 UR14, UR30, 0x200, URZ ;  /* 0x000002001e0e7890 */ /* 0x000fe4000fffe03f */
[----:B------:R-:W-:Y:S02]  /*4e60*/  UIADD3 UR18, UR30, 0x202, URZ ;  /* 0x000002021e127890 */ /* 0x000fe4000fffe03f */
[----:B------:R-:W-:Y:S02]  /*4e70*/  UIADD3 UR22, UR30, 0x400, URZ ;  /* 0x000004001e167890 */ /* 0x000fe4000fffe03f */
[----:B------:R-:W-:Y:S01]  /*4e80*/  UIADD3 UR26, UR30, 0x402, URZ ;  /* 0x000004021e1a7890 */ /* 0x000fe2000fffe03f */
[----:B-1----:R-:W-:-:S05]  /*4e90*/  SHF.R.U32.HI R7, RZ, 0x7, R7 ;  /* 0x00000007ff077819 */ /* 0x002fca0000011607 */
[----:B0-----:R-:W-:-:S05]  /*4ea0*/  VIADD R0, R7, 0x8 ;  /* 0x0000000807007836 */ /* 0x001fca0000000000 */
[----:B------:R0:W-:Y:S06]  /*4eb0*/  BAR.SYNC.DEFER_BLOCKING R0, 0x100 ;  /* 0x000400000000751d */ /* 0x0001ec0000010000 */
[----:B---3--:R-:W-:-:S06]  /*4ec0*/  WARPGROUP.ARRIVE ;  /* 0x00000000000079c5 */ /* 0x008fcc0000000000 */
        /* <DEDUP_REMOVED lines=20> */
.L_x_10897:
[----:B------:R-:W-:Y:S01]  /*5010*/  ULEA UR10, UR6, UR38, 0x3 ;  /* 0x00000026060a7291 */ /* 0x000fe2000f8e183f */
[----:B------:R-:W-:-:S05]  /*5020*/  IMAD.U32 R0, RZ, RZ, UR41 ;  /* 0x00000029ff007e24 */ /* 0x000fca000f8e00ff */
[----:B------:R-:W-:-:S04]  /*5030*/  SHF.L.U32 R0, R0, 0x1f, RZ ;  /* 0x0000001f00007819 */ /* 0x000fc800000006ff */
[----:B------:R0:W1:Y:S01]  /*5040*/  SYNCS.PHASECHK.TRANS64.TRYWAIT P1, [UR10+0x2d850], R0 ;  /* 0x02d85000ff0075a7 */ /* 0x000062000802014a */
[----:B------:R-:W-:Y:S05]  /*5050*/  @!P0 BRA `(.L_x_10898) ;  /* 0x0000000000048947 */ /* 0x000fea0003800000 */
[----:B------:R-:W-:Y:S01]  /*5060*/  BPT.TRAP 0x1 ;  /* 0x000000040000795c */ /* 0x000fe20000300000 */
.L_x_10898:
[----:B-1----:R-:W-:Y:S05]  /*5070*/  @P1 BRA `(.L_x_10896) ;  /* 0x0000000000081947 */ /* 0x002fea0003800000 */
[----:B------:R-:W1:Y:S02]  /*5080*/  SYNCS.PHASECHK.TRANS64.TRYWAIT P1, [UR10+0x2d850], R0 ;  /* 0x02d85000ff0075a7 */ /* 0x000e64000802014a */
[----:B-1----:R-:W-:Y:S05]  /*5090*/  @!P1 BRA `(.L_x_10899) ;  /* 0x000000e4004c9947 */ /* 0x002fea0003800000 */
.L_x_10896:
[----:B------:R-:W-:Y:S01]  /*50a0*/  UIADD3 UR10, UR38, 0x400, URZ ;  /* 0x00000400260a7890 */ /* 0x000fe2000fffe03f */
[----:B------:R-:W-:Y:S01]  /*50b0*/  R2UR UR14, R145 ;  /* 0x00000000910e72ca */ /* 0x000fe200000e0000 */
[----:B------:R-:W-:Y:S01]  /*50c0*/  WARPGROUP.ARRIVE ;  /* 0x00000000000079c5 */ /* 0x000fe20000000000 */
[----:B------:R-:W-:Y:S01]  /*50d0*/  UMOV UR29, 0x40000040 ;  /* 0x40000040001d7882 */ /* 0x000fe20000000000 */
[----:B------:R-:W-:-:S04]  /*50e0*/  USHF.R.U32.HI UR10, URZ, 0x4, UR10 ;  /* 0x000000043f0a7899 */ /* 0x000fc8000801160a */
[----:B------:R-:W1:Y:S01]  /*50f0*/  S2R R15, SR_TID.X ;  /* 0x00000000000f7919 */ /* 0x000e620000002100 */
[----:B------:R-:W-:Y:S01]  /*5100*/  UMOV UR31, 0x80000020 ;  /* 0x80000020001f7882 */ /* 0x000fe20000000000 */
[----:B------:R-:W-:-:S04]  /*5110*/  ULOP3.LUT UR10, UR10, 0x3fff, URZ, 0xc0, !UPT ;  /* 0x00003fff0a0a7892 */ /* 0x000fc8000f8ec03f */
[----:B------:R-:W-:Y:S02]  /*5120*/  ULOP3.LUT UR11, UR10, 0x2000000, URZ, 0xfc, !UPT ;  /* 0x020000000a0b7892 */ /* 0x000fe4000f8efc3f */
[----:B------:R-:W-:Y:S02]  /*5130*/  ULOP3.LUT UR10, UR14, 0x10000, URZ, 0xfc, !UPT ;  /* 0x000100000e0a7892 */ /* 0x000fe4000f8efc3f */
[----:B------:R-:W-:-:S05]  /*5140*/  UIMAD UR11, UR6, 0x600, UR11 ;  /* 0x00000600060b78a4 */ /* 0x000fca000f8e020b */
[----:B------:R-:W-:Y:S02]  /*5150*/  UMOV UR28, UR10 ;  /* 0x0000000a001c7c82 */ /* 0x000fe40008000000 */
[----:B------:R-:W-:Y:S02]  /*5160*/  UMOV UR30, UR11 ;  /* 0x0000000b001e7c82 */ /* 0x000fe40008000000 */
[----:B------:R-:W-:Y:S01]  /*5170*/  HGMMA.64x96x16.F32 R88, gdesc[UR28].tnspB, R88, gsb0 ;  /* 0x416000001c5879f0 */ /* 0x000fe20008000858 */
[----:B------:R-:W-:Y:S02]  /*5180*/  UIADD3 UR28, UR10, 0x2, URZ ;  /* 0x000000020a1c7890 */ /* 0x000fe4000fffe03f */
[----:B------:R-:W-:Y:S01]  /*5190*/  UIADD3 UR30, UR11, 0x40, URZ ;  /* 0x000000400b1e7890 */ /* 0x000fe2000fffe03f */
[----:B------:R-:W-:Y:S01]  /*51a0*/  UMOV UR29, 0x40000040 ;  /* 0x40000040001d7882 */ /* 0x000fe20000000000 */
[----:B------:R-:W-:Y:S01]  /*51b0*/  UMOV UR31, 0x80000020 ;  /* 0x80000020001f7882 */ /* 0x000fe20000000000 */
[----:B-1----:R-:W-:-:S02]  /*51c0*/  SHF.R.U32.HI R7, RZ, 0x7, R15 ;  /* 0x00000007ff077819 */ /* 0x002fc4000001160f */
        /* <DEDUP_REMOVED lines=52> */
.L_x_10900:
[----:B------:R-:W-:Y:S01]  /*5510*/  R2UR UR10, R144 ;  /* 0x00000000900a72ca */ /* 0x000fe200000e0000 */
[----:B------:R-:W1:Y:S01]  /*5520*/  S2UR UR18, SR_CgaCtaId ;  /* 0x00000000001279c3 */ /* 0x000e620000008800 */
[----:B------:R-:W-:Y:S01]  /*5530*/  IMAD.MOV.U32 R15, RZ, RZ, R11 ;  /* 0x000000ffff0f7224 */ /* 0x000fe200078e000b */
[----:B------:R-:W-:Y:S01]  /*5540*/  UISETP.NE.AND UP0, UPT, UR39, URZ, UPT ;  /* 0x0000003f2700728c */ /* 0x000fe2000bf05270 */
[----:B------:R-:W-:-:S05]  /*5550*/  R2UR UR15, R146 ;  /* 0x00000000920f72ca */ /* 0x000fca00000e0000 */
[----:B------:R-:W2:Y:S04]  /*5560*/  LDC R7, c[0x0][0x288] ;  /* 0x0000a200ff077b82 */ /* 0x000ea80000000800 */
[----:B------:R-:W-:Y:S02]  /*5570*/  UISETP.NE.AND UP1, UPT, UR10, URZ, UPT ;  /* 0x0000003f0a00728c */ /* 0x000fe4000bf25270 */
[----:B------:R-:W-:-:S04]  /*5580*/  ULEA UR10, UR4, UR38, 0x3 ;  /* 0x00000026040a7291 */ /* 0x000fc8000f8e183f */
[----:B------:R-:W-:Y:S01]  /*5590*/  PLOP3.LUT P1, PT, PT, PT, UP1, 0x80, 0x0 ;  /* 0x000000000000781c */ /* 0x000fe20003f2f018 */
[----:B------:R-:W-:Y:S01]  /*55a0*/  UIADD3 UR10, UR10, 0x2d840, URZ ;  /* 0x0002d8400a0a7890 */ /* 0x000fe2000fffe03f */
[----:B------:R-:W-:-:S03]  /*55b0*/  PLOP3.LUT P2, PT, PT, PT, UP1, 0x80, 0x0 ;  /* 0x000000000000781c */ /* 0x000fc60003f4f018 */
[----:B------:R-:W-:Y:S01]  /*55c0*/  @UP1 ULDC UR11, c[0x0][0x44c] ;  /* 0x00011300000b1ab9 */ /* 0x000fe20000000800 */
[----:B------:R-:W-:Y:S01]  /*55d0*/  @UP1 ULDC UR14, c[0x0][0x450] ;  /* 0x00011400000e1ab9 */ /* 0x000fe20000000800 */
[----:B-1----:R-:W-:-:S06]  /*55e0*/  UPRMT UR10, UR18, 0x654, UR10 ;  /* 0x00000654120a7896 */ /* 0x002fcc000800000a */
[----:B0-----:R-:W-:Y:S01]  /*55f0*/  @P1 IMAD.HI.U32 R0, R11, UR11, RZ ;  /* 0x0000000b0b001c27 */ /* 0x001fe2000f8e00ff */
[----:B------:R-:W-:Y:S02]  /*5600*/  PLOP3.LUT P1, PT, PT, PT, UP0, 0x40, 0x0 ;  /* 0x000000000000781c */ /* 0x000fe40003f2e808 */
[----:B------:R-:W-:Y:S02]  /*5610*/  SYNCS.ARRIVE.TRANS64.RED.A1T0 RZ, [UR10], RZ ;  /* 0x000000ffffff79a7 */ /* 0x000fe4000810040a */
[----:B------:R-:W-:Y:S01]  /*5620*/  @P2 SHF.R.U32.HI R15, RZ, UR14, R0 ;  /* 0x0000000eff0f2c19 */ /* 0x000fe20008011600 */
[----:B------:R-:W-:-:S04]  /*5630*/  IMAD.SHL.U32 R0, R14, 0x80, RZ ;  /* 0x000000800e007824 */ /* 0x000fc800078e00ff */
[----:B------:R-:W0:Y:S01]  /*5640*/  SHFL.IDX PT, R21, R15, RZ, 0x1c1f ;  /* 0x001c1fff0f157589 */ /* 0x000e2200000e0000 */
[----:B------:R-:W-:-:S05]  /*5650*/  IADD3 R17, -R0, 0x1, RZ ;  /* 0x0000000100117810 */ /* 0x000fca0007ffe1ff */
[----:B------:R-:W-:-:S04]  /*5660*/  IMAD R17, R10, -0x2, R17 ;  /* 0xfffffffe0a117824 */ /* 0x000fc800078e0211 */
[----:B------:R-:W-:-:S04]  /*5670*/  IMAD R18, R16, UR35, R17 ;  /* 0x0000002310127c24 */ /* 0x000fc8000f8e0211 */
[----:B--2---:R-:W-:-:S04]  /*5680*/  IMAD.IADD R18, R18, 0x1, -R7 ;  /* 0x0000000112127824 */ /* 0x004fc800078e0a07 */
[C---:B------:R-:W-:Y:S02]  /*5690*/  VIADD R20, R18.reuse, UR40 ;  /* 0x0000002812147c36 */ /* 0x040fe40008000000 */
[----:B------:R-:W-:Y:S02]  /*56a0*/  VIADD R19, R18, UR15 ;  /* 0x0000000f12137c36 */ /* 0x000fe40008000000 */
[----:B0-----:R-:W-:Y:S02]  /*56b0*/  IMAD.IADD R18, R20, 0x1, R21 ;  /* 0x0000000114127824 */ /* 0x001fe400078e0215 */
        /* <DEDUP_REMOVED lines=15> */
.L_x_10903:
[----:B------:R-:W-:-:S05]  /*57b0*/  IMAD.U32 R136, RZ, RZ, UR33 ;  /* 0x00000021ff887e24 */ /* 0x000fca000f8e00ff */
[----:B------:R-:W-:-:S13]  /*57c0*/  ISETP.NE.AND P1, PT, R136, 0x1, PT ;  /* 0x000000018800780c */ /* 0x000fda0003f25270 */
[----:B------:R-:W0:Y:S02]  /*57d0*/  @P1 LDC.64 R22, c[0x0][0x9e8] ;  /* 0x00027a00ff161b82 */ /* 0x000e240000000a00 */
[----:B0-----:R-:W-:-:S05]  /*57e0*/  @P1 IMAD.HI.U32 R22, R21, R22, RZ ;  /* 0x0000001615161227 */ /* 0x001fca00078e00ff */
[----:B------:R-:W-:-:S07]  /*57f0*/  @P1 SHF.R.U32.HI R21, RZ, R23, R22 ;  /* 0x00000017ff151219 */ /* 0x000fce0000011616 */
.L_x_10904:
[----:B------:R-:W-:Y:S05]  /*5800*/  BSYNC B0 ;  /* 0x0000000000007941 */ /* 0x000fea0003800000 */
.L_x_10902:
[----:B------:R-:W-:-:S04]  /*5810*/  IMAD R21, R21, R136, -R0 ;  /* 0x0000008815157224 */ /* 0x000fc800078e0a00 */
[----:B------:R-:W-:-:S05]  /*5820*/  IMAD R21, R10, -0x2, R21 ;  /* 0xfffffffe0a157824 */ /* 0x000fca00078e0215 */
[----:B------:R-:W-:Y:S02]  /*5830*/  VIADDMNMX R18, R21, R136, R18, PT ;  /* 0x0000008815127246 */ /* 0x000fe40003800112 */
[----:B------:R-:W-:-:S07]  /*5840*/  VIMNMX R17, R17, R21, !PT ;  /* 0x0000001511117248 */ /* 0x000fce0007fe0100 */
.L_x_10901:
        /* <DEDUP_REMOVED lines=116> */
.L_x_10907:
[----:B------:R-:W-:-:S05]  /*5f90*/  IMAD.U32 R21, RZ, RZ, UR33 ;  /* 0x00000021ff157e24 */ /* 0x000fca000f8e00ff */
[----:B------:R-:W-:-:S13]  /*5fa0*/  ISETP.NE.AND P2, PT, R21, 0x1, PT ;  /* 0x000000011500780c */ /* 0x000fda0003f45270 */
[----:B------:R-:W0:Y:S02]  /*5fb0*/  @P2 LDC.64 R18, c[0x0][0x9e8] ;  /* 0x00027a00ff122b82 */ /* 0x000e240000000a00 */
[----:B0-----:R-:W-:-:S05]  /*5fc0*/  @P2 IMAD.HI.U32 R18, R15, R18, RZ ;  /* 0x000000120f122227 */ /* 0x001fca00078e00ff */
[----:B------:R-:W-:-:S07]  /*5fd0*/  @P2 SHF.R.U32.HI R15, RZ, R19, R18 ;  /* 0x00000013ff0f2219 */ /* 0x000fce0000011612 */
.L_x_10908:
[----:B------:R-:W-:Y:S05]  /*5fe0*/  BSYNC B0 ;  /* 0x0000000000007941 */ /* 0x000fea0003800000 */
.L_x_10906:
[----:B------:R-:W-:-:S04]  /*5ff0*/  IMAD R15, R15, R21, -R0 ;  /* 0x000000150f0f7224 */ /* 0x000fc800078e0a00 */
[----:B------:R-:W-:-:S05]  /*6000*/  IMAD R15, R10, -0x2, R15 ;  /* 0xfffffffe0a0f7824 */ /* 0x000fca00078e020f */
[----:B------:R-:W-:Y:S02]  /*6010*/  VIADDMNMX R20, R15, R21, R20, PT ;  /* 0x000000150f147246 */ /* 0x000fe40003800114 */
[----:B------:R-:W-:-:S07]  /*6020*/  VIMNMX R17, R17, R15, !PT ;  /* 0x0000000f11117248 */ /* 0x000fce0007fe0100 */
.L_x_10905:
        /* <DEDUP_REMOVED lines=65> */
[----:B------:R-:W-:Y:S01]  /*6440*/  FSEL R43, R43, -INF , !P2 ;  /* 0xff8000002b2b7808 */ /* 0x000fe20005000000 */
[----:B------:R-:W0:Y:S01]  /*6450*/  SHFL.BFLY PT, R0, R15, 0x2, 0x1f ;  /* 0x0c401f000f007f89 */ /* 0x000e2200000e0000 */
[----:B------:R-:W-:-:S02]  /*6460*/  ISETP.GT.AND P2, PT, R17, 0x30, P1 ;  /* 0x000000301100780c */ /* 0x000fc40000f44270 */
[----:B------:R-:W-:Y:S02]  /*6470*/  FSEL R46, R46, -INF , !P3 ;  /* 0xff8000002e2e7808 */ /* 0x000fe40005800000 */
[C---:B------:R-:W-:Y:S02]  /*6480*/  ISETP.LT.OR P4, PT, R20.reuse, 0x2a, P4 ;  /* 0x0000002a1400780c */ /* 0x040fe40002781670 */
[----:B------:R-:W-:Y:S02]  /*6490*/  ISETP.GT.AND P3, PT, R17, 0x31, P1 ;  /* 0x000000311100780c */ /* 0x000fe40000f64270 */
[----:B------:R-:W-:Y:S02]  /*64a0*/  ISETP.LT.OR P2, PT, R20, 0x31, P2 ;  /* 0x000000311400780c */ /* 0x000fe40001741670 */
[----:B------:R-:W-:Y:S02]  /*64b0*/  FSEL R47, R47, -INF , !P4 ;  /* 0xff8000002f2f7808 */ /* 0x000fe40006000000 */
[----:B------:R-:W-:-:S02]  /*64c0*/  ISETP.GT.AND P5, PT, R17, 0x38, P1 ;  /* 0x000000381100780c */ /* 0x000fc40000fa4270 */
[----:B------:R-:W-:Y:S02]  /*64d0*/  FSEL R50, R50, -INF , !P2 ;  /* 0xff80000032327808 */ /* 0x000fe40005000000 */
[C---:B------:R-:W-:Y:S02]  /*64e0*/  ISETP.LT.OR P3, PT, R20.reuse, 0x32, P3 ;  /* 0x000000321400780c */ /* 0x040fe40001f61670 */
[----:B------:R-:W-:Y:S02]  /*64f0*/  ISETP.GT.AND P4, PT, R17, 0x39, P1 ;  /* 0x000000391100780c */ /* 0x000fe40000f84270 */
[----:B------:R-:W-:Y:S02]  /*6500*/  ISETP.LT.OR P5, PT, R20, 0x39, P5 ;  /* 0x000000391400780c */ /* 0x000fe40002fa1670 */
[----:B------:R-:W-:Y:S02]  /*6510*/  FSEL R51, R51, -INF , !P3 ;  /* 0xff80000033337808 */ /* 0x000fe40005800000 */
[----:B0-----:R-:W-:-:S02]  /*6520*/  FMNMX.FTZ R18, R15, R0, !PT ;  /* 0x000000000f127209 */ /* 0x001fc40007810000 */
[C---:B------:R-:W-:Y:S02]  /*6530*/  ISETP.GT.AND P2, PT, R17.reuse, 0x40, P1 ;  /* 0x000000401100780c */ /* 0x040fe40000f44270 */
[----:B------:R-:W-:Y:S01]  /*6540*/  FSEL R54, R54, -INF , !P5 ;  /* 0xff80000036367808 */ /* 0x000fe20006800000 */
[----:B------:R-:W0:Y:S01]  /*6550*/  SHFL.BFLY PT, R19, R18, 0x1, 0x1f ;  /* 0x0c201f0012137f89 */ /* 0x000e2200000e0000 */
        /* <DEDUP_REMOVED lines=12> */
[----:B0-----:R-:W-:Y:S02]  /*6620*/  FMNMX.FTZ R0, R18, R19, !PT ;  /* 0x0000001312007209 */ /* 0x001fe40007810000 */
[----:B------:R-:W-:Y:S02]  /*6630*/  ISETP.LT.OR P4, PT, R20, 0x4a, P4 ;  /* 0x0000004a1400780c */ /* 0x000fe40002781670 */
[C---:B------:R-:W-:Y:S01]  /*6640*/  FSETP.NEU.FTZ.AND P6, PT, R0.reuse, -INF , PT ;  /* 0xff8000000000780b */ /* 0x040fe20003fdd000 */
[----:B------:R-:W-:Y:S01]  /*6650*/  FMUL.FTZ R19, R0, UR11 ;  /* 0x0000000b00137c20 */ /* 0x000fe20008410000 */
[----:B------:R-:W-:-:S02]  /*6660*/  ISETP.GT.AND P3, PT, R17, 0x51, P1 ;  /* 0x000000511100780c */ /* 0x000fc40000f64270 */
        /* <DEDUP_REMOVED lines=19> */
[----:B------:R-:W-:Y:S01]  /*67a0*/  FSEL R66, R66, -INF , !P2 ;  /* 0xff80000042427808 */ /* 0x000fe20005000000 */
[----:B------:R-:W-:Y:S01]  /*67b0*/  FFMA.FTZ R49, R49, UR11, -R15 ;  /* 0x0000000b31317c23 */ /* 0x000fe2000801080f */
[----:B------:R-:W-:-:S02]  /*67c0*/  FMNMX.FTZ R28, R34, R29, !PT ;  /* 0x0000001d221c7209 */ /* 0x000fc40007810000 */
[----:B------:R-:W-:Y:S01]  /*67d0*/  ISETP.LT.OR P3, PT, R20, 0x52, P3 ;  /* 0x000000521400780c */ /* 0x000fe20001f61670 */
[----:B------:R-:W-:Y:S01]  /*67e0*/  MUFU.EX2 R18, R18 ;  /* 0x0000001200127308 */ /* 0x000fe20000000800 */
[----:B------:R-:W-:Y:S02]  /*67f0*/  FMNMX.FTZ R29, R35, R28, !PT ;  /* 0x0000001c231d7209 */ /* 0x000fe40007810000 */
[----:B------:R-:W-:Y:S02]  /*6800*/  ISETP.GT.AND P4, PT, R17, 0x59, P1 ;  /* 0x000000591100780c */ /* 0x000fe40000f84270 */
[----:B------:R-:W-:Y:S01]  /*6810*/  FMNMX.FTZ R32, R38, R29, !PT ;  /* 0x0000001d26207209 */ /* 0x000fe20007810000 */
[----:B------:R-:W-:Y:S01]  /*6820*/  FFMA.FTZ R29, R40, UR11, -R15 ;  /* 0x0000000b281d7c23 */ /* 0x000fe2000801080f */
[----:B------:R-:W-:Y:S01]  /*6830*/  ISETP.LT.OR P5, PT, R20, 0x59, P5 ;  /* 0x000000591400780c */ /* 0x000fe20002fa1670 */
[----:B------:R1:W-:Y:S01]  /*6840*/  MUFU.EX2 R28, R37 ;  /* 0x00000025001c7308 */ /* 0x0003e20000000800 */
[----:B0-----:R-:W-:-:S02]  /*6850*/  FMNMX.FTZ R33, R39, R32, !PT ;  /* 0x0000002027217209 */ /* 0x001fc40007810000 */
[----:B------:R-:W-:Y:S02]  /*6860*/  FSEL R67, R67, -INF , !P3 ;  /* 0xff80000043437808 */ /* 0x000fe40005800000 */
[----:B------:R-:W-:Y:S02]  /*6870*/  FMNMX.FTZ R32, R42, R33, !PT ;  /* 0x000000212a207209 */ /* 0x000fe40007810000 */
[----:B------:R-:W-:Y:S01]  /*6880*/  ISETP.GT.AND P2, PT, R17, 0x60, P1 ;  /* 0x000000601100780c */ /* 0x000fe20000f44270 */
[----:B------:R-:W-:Y:S01]  /*6890*/  MUFU.EX2 R19, R19 ;  /* 0x0000001300137308 */ /* 0x000fe20000000800 */
[----:B------:R-:W-:Y:S02]  /*68a0*/  FMNMX.FTZ R33, R43, R32, !PT ;  /* 0x000000202b217209 */ /* 0x000fe40007810000 */
[----:B------:R-:W-:Y:S02]  /*68b0*/  FSEL R70, R70, -INF , !P5 ;  /* 0xff80000046467808 */ /* 0x000fe40006800000 */
[----:B------:R-:W-:Y:S01]  /*68c0*/  FMNMX.FTZ R36, R46, R33, !PT ;  /* 0x000000212e247209 */ /* 0x000fe20007810000 */
[----:B------:R-:W-:Y:S01]  /*68d0*/  FFMA.FTZ R33, R44, UR11, -R15 ;  /* 0x0000000b2c217c23 */ /* 0x000fe2000801080f */
[----:B------:R-:W-:Y:S01]  /*68e0*/  ISETP.LT.OR P4, PT, R20, 0x5a, P4 ;  /* 0x0000005a1400780c */ /* 0x000fe20002781670 */
[----:B------:R0:W-:Y:S01]  /*68f0*/  MUFU.EX2 R32, R41 ;  /* 0x0000002900207308 */ /* 0x0001e20000000800 */
[----:B-1----:R-:W-:-:S02]  /*6900*/  FMNMX.FTZ R37, R47, R36, !PT ;  /* 0x000000242f257209 */ /* 0x002fc40007810000 */
[----:B------:R-:W-:Y:S02]  /*6910*/  ISETP.GT.AND P3, PT, R17, 0x61, P1 ;  /* 0x000000611100780c */ /* 0x000fe40000f64270 */
[----:B------:R-:W-:Y:S02]  /*6920*/  FMNMX.FTZ R36, R50, R37, !PT ;  /* 0x0000002532247209 */ /* 0x000fe40007810000 */
[----:B------:R-:W-:Y:S01]  /*6930*/  ISETP.LT.OR P2, PT, R20, 0x61, P2 ;  /* 0x000000611400780c */ /* 0x000fe20001741670 */
[----:B------:R-:W-:Y:S01]  /*6940*/  MUFU.EX2 R21, R21 ;  /* 0x0000001500157308 */ /* 0x000fe20000000800 */
[----:B------:R-:W-:Y:S02]  /*6950*/  FMNMX.FTZ R37, R51, R36, !PT ;  /* 0x0000002433257209 */ /* 0x000fe40007810000 */
[----:B------:R-:W-:Y:S02]  /*6960*/  FSEL R71, R71, -INF , !P4 ;  /* 0xff80000047477808 */ /* 0x000fe40006000000 */
[----:B------:R-:W-:Y:S01]  /*6970*/  FMNMX.FTZ R40, R54, R37, !PT ;  /* 0x0000002536287209 */ /* 0x000fe20007810000 */
[--C-:B------:R-:W-:Y:S01]  /*6980*/  FFMA.FTZ R37, R48, UR11, -R15.reuse ;  /* 0x0000000b30257c23 */ /* 0x100fe2000801080f */
[----:B------:R-:W-:Y:S01]  /*6990*/  ISETP.GT.AND P5, PT, R17, 0x68, P1 ;  /* 0x000000681100780c */ /* 0x000fe20000fa4270 */
[----:B------:R1:W-:Y:S01]  /*69a0*/  MUFU.EX2 R36, R45 ;  /* 0x0000002d00247308 */ /* 0x0003e20000000800 */
[----:B0-----:R-:W-:Y:S01]  /*69b0*/  FMNMX.FTZ R41, R55, R40, !PT ;  /* 0x0000002837297209 */ /* 0x001fe20007810000 */
        /* <DEDUP_REMOVED lines=10> */
[----:B------:R0:W-:Y:S01]  /*6a60*/  MUFU.EX2 R40, R49 ;  /* 0x0000003100287308 */ /* 0x0001e20000000800 */
[----:B------:R-:W-:Y:S01]  /*6a70*/  FMNMX.FTZ R44, R62, R41, !PT ;  /* 0x000000293e2c7209 */ /* 0x000fe20007810000 */
[--C-:B------:R-:W-:Y:S01]  /*6a80*/  FFMA.FTZ R41, R52, UR11, -R15.reuse ;  /* 0x0000000b34297c23 */ /* 0x100fe2000801080f */
[----:B------:R-:W-:Y:S01]  /*6a90*/  ISETP.LT.OR P5, PT, R20, 0x69, P5 ;  /* 0x000000691400780c */ /* 0x000fe20002fa1670 */
[--C-:B------:R-:W-:Y:S01]  /*6aa0*/  FFMA.FTZ R52, R60, UR11, -R15.reuse ;  /* 0x0000000b3c347c23 */ /* 0x100fe2000801080f */
[----:B-1----:R-:W-:Y:S01]  /*6ab0*/  FMNMX.FTZ R45, R63, R44, !PT ;  /* 0x0000002c3f2d7209 */ /* 0x002fe20007810000 */
[--C-:B------:R-:W-:Y:S01]  /*6ac0*/  FFMA.FTZ R60, R68, UR11, -R15.reuse ;  /* 0x0000000b443c7c23 */ /* 0x100fe2000801080f */
[----:B------:R-:W-:Y:S01]  /*6ad0*/  FSEL R75, R75, -INF , !P3 ;  /* 0xff8000004b4b7808 */ /* 0x000fe20005800000 */
[--C-:B------:R-:W-:Y:S01]  /*6ae0*/  FFMA.FTZ R68, R76, UR11, -R15.reuse ;  /* 0x0000000b4c447c23 */ /* 0x100fe2000801080f */
[----:B------:R-:W-:Y:S01]  /*6af0*/  FMNMX.FTZ R44, R66, R45, !PT ;  /* 0x0000002d422c7209 */ /* 0x000fe20007810000 */
[--C-:B0-----:R-:W-:Y:S01]  /*6b00*/  FFMA.FTZ R49, R56, UR11, -R15.reuse ;  /* 0x0000000b38317c23 */ /* 0x101fe2000801080f */
[----:B------:R-:W-:Y:S01]  /*6b10*/  ISETP.GT.AND P2, PT, R17, 0x70, P1 ;  /* 0x000000701100780c */ /* 0x000fe20000f44270 */
[--C-:B------:R-:W-:Y:S01]  /*6b20*/  FFMA.FTZ R56, R64, UR11, -R15.reuse ;  /* 0x0000000b40387c23 */ /* 0x100fe2000801080f */
[----:B------:R-:W-:Y:S01]  /*6b30*/  FMNMX.FTZ R45, R67, R44, !PT ;  /* 0x0000002c432d7209 */ /* 0x000fe20007810000 */
[--C-:B------:R-:W-:Y:S01]  /*6b40*/  FFMA.FTZ R64, R72, UR11, -R15.reuse ;  /* 0x0000000b48407c23 */ /* 0x100fe2000801080f */
[----:B------:R-:W-:Y:S01]  /*6b50*/  FSEL R78, R78, -INF , !P5 ;  /* 0xff8000004e4e7808 */ /* 0x000fe20006800000 */
[--C-:B------:R-:W-:Y:S01]  /*6b60*/  FFMA.FTZ R72, R80, UR11, -R15.reuse ;  /* 0x0000000b50487c23 */ /* 0x100fe2000801080f */
[----:B------:R-:W-:Y:S01]  /*6b70*/  FMNMX.FTZ R44, R70, R45, !PT ;  /* 0x0000002d462c7209 */ /* 0x000fe20007810000 */
[----:B------:R-:W-:Y:S01]  /*6b80*/  FFMA.FTZ R76, R84, UR11, -R15 ;  /* 0x0000000b544c7c23 */ /* 0x000fe2000801080f */
[----:B------:R-:W-:Y:S01]  /*6b90*/  ISETP.LT.OR P4, PT, R20, 0x6a, P4 ;  /* 0x0000006a1400780c */ /* 0x000fe20002781670 */
[----:B------:R-:W-:Y:S01]  /*6ba0*/  MUFU.EX2 R22, R22 ;  /* 0x0000001600167308 */ /* 0x000fe20000000800 */
[----:B------:R-:W-:-:S02]  /*6bb0*/  FMNMX.FTZ R45, R71, R44, !PT ;  /* 0x0000002c472d7209 */ /* 0x000fc40007810000 */
[----:B------:R-:W-:Y:S02]  /*6bc0*/  ISETP.GT.AND P3, PT, R17, 0x71, P1 ;  /* 0x000000711100780c */ /* 0x000fe40000f64270 */
[----:B------:R-:W-:Y:S02]  /*6bd0*/  FMNMX.FTZ R44, R74, R45, !PT ;  /* 0x0000002d4a2c7209 */ /* 0x000fe40007810000 */
[----:B------:R-:W-:Y:S01]  /*6be0*/  ISETP.LT.OR P2, PT, R20, 0x71, P2 ;  /* 0x000000711400780c */ /* 0x000fe20001741670 */
[----:B------:R-:W-:Y:S01]  /*6bf0*/  MUFU.EX2 R23, R23 ;  /* 0x0000001700177308 */ /* 0x000fe20000000800 */
[----:B------:R-:W-:Y:S02]  /*6c00*/  FMNMX.FTZ R45, R75, R44, !PT ;  /* 0x0000002c4b2d7209 */ /* 0x000fe40007810000 */
        /* <DEDUP_REMOVED lines=8> */
[--C-:B------:R-:W-:Y:S01]  /*6c90*/  FFMA.FTZ R17, R57, UR11, -R15.reuse ;  /* 0x0000000b39117c23 */ /* 0x100fe2000801080f */
[----:B------:R-:W-:Y:S01]  /*6ca0*/  ISETP.LT.OR P5, PT, R20, 0x79, P5 ;  /* 0x000000791400780c */ /* 0x000fe20002fa1670 */
[--C-:B------:R-:W-:Y:S01]  /*6cb0*/  FFMA.FTZ R57, R65, UR11, -R15.reuse ;  /* 0x0000000b41397c23 */ /* 0x100fe2000801080f */
[----:B------:R-:W-:Y:S01]  /*6cc0*/  FSEL R83, R83, -INF , !P3 ;  /* 0xff80000053537808 */ /* 0x000fe20005800000 */
[--C-:B------:R-:W-:Y:S01]  /*6cd0*/  FFMA.FTZ R65, R73, UR11, -R15.reuse ;  /* 0x0000000b49417c23 */ /* 0x100fe2000801080f */
[----:B------:R-:W-:Y:S01]  /*6ce0*/  FMNMX.FTZ R44, R82, R45, !PT ;  /* 0x0000002d522c7209 */ /* 0x000fe20007810000 */
[----:B------:R-:W-:Y:S01]  /*6cf0*/  FFMA.FTZ R73, R81, UR11, -R15 ;  /* 0x0000000b51497c23 */ /* 0x000fe2000801080f */
[----:B------:R-:W-:Y:S01]  /*6d00*/  ISETP.LT.OR P1, PT, R20, 0x7a, P1 ;  /* 0x0000007a1400780c */ /* 0x000fe20000f21670 */
[----:B------:R-:W-:Y:S01]  /*6d10*/  MUFU.EX2 R29, R29 ;  /* 0x0000001d001d7308 */ /* 0x000fe20000000800 */
[----:B------:R-:W-:-:S02]  /*6d20*/  FSEL R86, R86, -INF , !P5 ;  /* 0xff80000056567808 */ /* 0x000fc40006800000 */
[----:B------:R-:W-:Y:S02]  /*6d30*/  FMNMX.FTZ R45, R83, R44, !PT ;  /* 0x0000002c532d7209 */ /* 0x000fe40007810000 */
[----:B------:R-:W-:Y:S02]  /*6d40*/  FSEL R87, R87, -INF , !P1 ;  /* 0xff80000057577808 */ /* 0x000fe40004800000 */
[----:B------:R-:W-:Y:S01]  /*6d50*/  FMNMX.FTZ R20, R86, R45, !PT ;  /* 0x0000002d56147209 */ /* 0x000fe20007810000 */
[----:B------:R-:W-:Y:S01]  /*6d60*/  MUFU.EX2 R33, R33 ;  /* 0x0000002100217308 */ /* 0x000fe20000000800 */
[----:B------:R-:W-:Y:S02]  /*6d70*/  FSEL R44, R0, RZ, P6 ;  /* 0x000000ff002c7208 */ /* 0x000fe40003000000 */
[----:B------:R-:W-:-:S03]  /*6d80*/  FMNMX.FTZ R20, R87, R20, !PT ;  /* 0x0000001457147209 */ /* 0x000fc60007810000 */
[----:B------:R-:W-:Y:S02]  /*6d90*/  FADD.FTZ R44, -R44, R13 ;  /* 0x0000000d2c2c7221 */ /* 0x000fe40000010100 */
[----:B------:R-:W0:Y:S01]  /*6da0*/  SHFL.BFLY PT, R45, R20, 0x2, 0x1f ;  /* 0x0c401f00142d7f89 */ /* 0x000e2200000e0000 */
[----:B------:R-:W-:Y:S01]  /*6db0*/  MUFU.EX2 R37, R37 ;  /* 0x0000002500257308 */ /* 0x000fe20000000800 */
[----:B------:R-:W-:-:S07]  /*6dc0*/  FMUL.FTZ R13, R44, UR11 ;  /* 0x0000000b2c0d7c20 */ /* 0x000fce0008410000 */
[----:B------:R-:W1:Y:S08]  /*6dd0*/  MUFU.EX2 R13, R13 ;  /* 0x0000000d000d7308 */ /* 0x000e700000000800 */
        /* <DEDUP_REMOVED lines=20> */
[--C-:B------:R-:W-:Y:S01]  /*6f20*/  FFMA.FTZ R34, R34, UR11, -R44.reuse ;  /* 0x0000000b22227c23 */ /* 0x100fe2000801082c */
[----:B------:R-:W-:Y:S01]  /*6f30*/  MUFU.EX2 R45, R45 ;  /* 0x0000002d002d7308 */ /* 0x000fe20000000800 */
[----:B------:R-:W-:Y:S01]  /*6f40*/  FFMA.FTZ R27, R46, UR11, -R44 ;  /* 0x0000000b2e1b7c23 */ /* 0x000fe2000801082c */
[----:B------:R-:W-:Y:S01]  /*6f50*/  FMUL.FTZ R12, R12, UR11 ;  /* 0x0000000b0c0c7c20 */ /* 0x000fe20008410000 */
[----:B-1----:R-:W-:Y:S01]  /*6f60*/  FFMA.FTZ R46, R13, R5, R18 ;  /* 0x000000050d2e7223 */ /* 0x002fe20000010012 */
[--C-:B------:R-:W-:Y:S01]  /*6f70*/  FFMA.FTZ R31, R38, UR11, -R44.reuse ;  /* 0x0000000b261f7c23 */ /* 0x100fe2000801082c */
[--C-:B------:R-:W-:Y:S01]  /*6f80*/  FFMA.FTZ R80, R39, UR11, -R44.reuse ;  /* 0x0000000b27507c23 */ /* 0x100fe2000801082c */
[----:B------:R-:W-:Y:S01]  /*6f90*/  FFMA.FTZ R39, R47, UR11, -R44 ;  /* 0x0000000b2f277c23 */ /* 0x000fe2000801082c */
        /* <DEDUP_REMOVED lines=28> */
[----:B------:R-:W-:-:S03]  /*7160*/  FFMA.FTZ R71, R86, UR11, -R44 ;  /* 0x0000000b56477c23 */ /* 0x000fc6000801082c */
[----:B------:R-:W-:Y:S02]  /*7170*/  FADD.FTZ R47, R23, R4 ;  /* 0x00000004172f7221 */ /* 0x000fe40000010000 */
[----:B------:R-:W1:Y:S01]  /*7180*/  MUFU.EX2 R34, R34 ;  /* 0x0000002200227308 */ /* 0x000e620000000800 */
[----:B--2---:R-:W-:Y:S01]  /*7190*/  FADD.FTZ R5, R20, R5 ;  /* 0x0000000514057221 */ /* 0x004fe20000010000 */
[----:B------:R-:W-:-:S06]  /*71a0*/  FADD.FTZ R46, R24, R47 ;  /* 0x0000002f182e7221 */ /* 0x000fcc0000010000 */
[----:B------:R-:W2:Y:S01]  /*71b0*/  MUFU.EX2 R81, R81 ;  /* 0x0000005100517308 */ /* 0x000ea20000000800 */
[----:B0-----:R-:W-:-:S07]  /*71c0*/  FADD.FTZ R5, R84, R5 ;  /* 0x0000000554057221 */ /* 0x001fce0000010000 */
[----:B------:R-:W0:Y:S01]  /*71d0*/  MUFU.EX2 R31, R31 ;  /* 0x0000001f001f7308 */ /* 0x000e220000000800 */
[----:B-1----:R-:W-:Y:S01]  /*71e0*/  FADD.FTZ R4, R34, R5 ;  /* 0x0000000522047221 */ /* 0x002fe20000010000 */
[----:B------:R-:W-:-:S06]  /*71f0*/  FADD.FTZ R5, R25, R46 ;  /* 0x0000002e19057221 */ /* 0x000fcc0000010000 */
[----:B------:R-:W1:Y:S01]  /*7200*/  MUFU.EX2 R80, R80 ;  /* 0x0000005000507308 */ /* 0x000e620000000800 */
[----:B--2---:R-:W-:-:S07]  /*7210*/  FADD.FTZ R4, R81, R4 ;  /* 0x0000000451047221 */ /* 0x004fce0000010000 */
        /* <DEDUP_REMOVED lines=19> */
[----:B------:R2:W3:Y:S01]  /*7350*/  MUFU.EX2 R35, R54 ;  /* 0x0000003600237308 */ /* 0x0004e20000000800 */
[----:B0-----:R-:W-:-:S07]  /*7360*/  FADD.FTZ R5, R30, R5 ;  /* 0x000000051e057221 */ /* 0x001fce0000010000 */
[----:B------:R-:W0:Y:S01]  /*7370*/  MUFU.EX2 R138, R138 ;  /* 0x0000008a008a7308 */ /* 0x000e220000000800 */
[----:B-1----:R-:W-:Y:S01]  /*7380*/  FADD.FTZ R46, R38, R5 ;  /* 0x00000005262e7221 */ /* 0x002fe20000010000 */
[----:B------:R-:W-:Y:S01]  /*7390*/  FADD.FTZ R5, R41, R4 ;  /* 0x0000000429057221 */ /* 0x000fe20000010000 */
[--C-:B--2---:R-:W-:Y:S01]  /*73a0*/  FFMA.FTZ R54, R74, UR11, -R44.reuse ;  /* 0x0000000b4a367c23 */ /* 0x104fe2000801082c */
[----:B------:R-:W-:Y:S02]  /*73b0*/  FFMA.FTZ R74, R87, UR11, -R44 ;  /* 0x0000000b574a7c23 */ /* 0x000fe4000801082c */
[----:B------:R-:W-:Y:S02]  /*73c0*/  FADD.FTZ R4, R48, R5 ;  /* 0x0000000530047221 */ /* 0x000fe40000010000 */
[----:B------:R-:W1:Y:S01]  /*73d0*/  MUFU.EX2 R43, R43 ;  /* 0x0000002b002b7308 */ /* 0x000e620000000800 */
[----:B---3--:R-:W-:Y:S01]  /*73e0*/  FADD.FTZ R47, R35, R46 ;  /* 0x0000002e232f7221 */ /* 0x008fe20000010000 */
        /* <DEDUP_REMOVED lines=61> */
.L_x_10909:
[----:B------:R-:W0:Y:S01]  /*77c0*/  S2UR UR10, SR_CgaCtaId ;  /* 0x00000000000a79c3 */ /* 0x000e220000008800 */
[----:B------:R-:W-:Y:S01]  /*77d0*/  ULEA UR6, UR6, UR38, 0x3 ;  /* 0x0000002606067291 */ /* 0x000fe2000f8e183f */
[----:B------:R-:W-:Y:S01]  /*77e0*/  F2FP.F16.F32.PACK_AB R46, R22, R21 ;  /* 0x00000015162e723e */ /* 0x000fe200000000ff */
[----:B------:R-:W-:Y:S01]  /*77f0*/  UMOV UR41, UR5 ;  /* 0x0000000500297c82 */ /* 0x000fe20008000000 */
[----:B------:R-:W-:Y:S01]  /*7800*/  F2FP.F16.F32.PACK_AB R47, R84, R20 ;  /* 0x00000014542f723e */ /* 0x000fe200000000ff */
[----:B------:R-:W-:Y:S01]  /*7810*/  UIADD3 UR6, UR6, 0x2d860, URZ ;  /* 0x0002d86006067890 */ /* 0x000fe2000fffe03f */
        /* <DEDUP_REMOVED lines=18> */
[----:B0-----:R-:W-:Y:S01]  /*7940*/  UPRMT UR6, UR10, 0x654, UR6 ;  /* 0x000006540a067896 */ /* 0x001fe20008000006 */
        /* <DEDUP_REMOVED lines=23> */
[----:B------:R0:W-:Y:S01]  /*7ac0*/  STSM.16.M88.4 [R3], R28 ;  /* 0x0000001c03007844 */ /* 0x0001e20000000200 */
[----:B------:R-:W-:Y:S01]  /*7ad0*/  F2FP.F16.F32.PACK_AB R58, R61, R60 ;  /* 0x0000003c3d3a723e */ /* 0x000fe200000000ff */
[----:B------:R-:W-:Y:S01]  /*7ae0*/  FMUL.FTZ R117, R117, R13 ;  /* 0x0000000d75757220 */ /* 0x000fe20000410000 */
[----:B------:R-:W-:Y:S01]  /*7af0*/  F2FP.F16.F32.PACK_AB R59, R67, R59 ;  /* 0x0000003b433b723e */ /* 0x000fe200000000ff */
[----:B------:R0:W-:Y:S01]  /*7b00*/  STSM.16.M88.4 [R2+0x27800], R32 ;  /* 0x0278002002007844 */ /* 0x0001e20000000200 */
        /* <DEDUP_REMOVED lines=14> */
[----:B------:R-:W-:Y:S01]  /*7bf0*/  ISETP.GT.AND P1, PT, R14, UR32, PT ;  /* 0x000000200e007c0c */ /* 0x000fe2000bf24270 */
        /* <DEDUP_REMOVED lines=37> */
[----:B-1----:R-:W-:Y:S01]  /*7e50*/  NOP ;  /* 0x0000000000007918 */ /* 0x002fe20000000000 */
[----:B0-----:R-:W-:Y:S05]  /*7e60*/  @P1 BRA `(.L_x_10910) ;  /* 0xffffffcc00741947 */ /* 0x001fea000383ffff */
.L_x_10891:
[----:B------:R-:W0:Y:S01]  /*7e70*/  S2UR UR10, SR_CTAID.X ;  /* 0x00000000000a79c3 */ /* 0x000e220000002500 */
[----:B------:R-:W-:Y:S01]  /*7e80*/  R2UR UR6, R144 ;  /* 0x00000000900672ca */ /* 0x000fe200000e0000 */
[----:B------:R-:W-:Y:S01]  /*7e90*/  UISETP.NE.AND UP0, UPT, UR39, URZ, UPT ;  /* 0x0000003f2700728c */ /* 0x000fe2000bf05270 */
[----:B------:R-:W-:-:S05]  /*7ea0*/  IADD3 R7, -R7, 0x1, RZ ;  /* 0x0000000107077810 */ /* 0x000fca0007ffe1ff */
[----:B------:R-:W-:Y:S01]  /*7eb0*/  IMAD R7, R16, UR35, R7 ;  /* 0x0000002310077c24 */ /* 0x000fe2000f8e0207 */
[----:B------:R-:W-:-:S05]  /*7ec0*/  PLOP3.LUT P1, PT, PT, PT, UP0, 0x40, 0x0 ;  /* 0x000000000000781c */ /* 0x000fca0003f2e808 */
[----:B------:R-:W-:-:S03]  /*7ed0*/  UISETP.NE.AND UP1, UPT, UR6, URZ, UPT ;  /* 0x0000003f0600728c */ /* 0x000fc6000bf25270 */
[----:B------:R-:W-:Y:S02]  /*7ee0*/  UMOV UR6, 0xc0 ;  /* 0x000000c000067882 */ /* 0x000fe40000000000 */
[----:B0-----:R-:W-:Y:S01]  /*7ef0*/  UIMAD UR6, UR10, UR6, 0xbf ;  /* 0x000000bf0a0674a4 */ /* 0x001fe2000f8e0206 */
[----:B------:R-:W-:-:S05]  /*7f00*/  R2UR UR10, R7 ;  /* 0x00000000070a72ca */ /* 0x000fca00000e0000 */
[----:B------:R-:W-:Y:S01]  /*7f10*/  @UP1 ULDC UR14, c[0x0][0x44c] ;  /* 0x00011300000e1ab9 */ /* 0x000fe20000000800 */
[----:B------:R-:W-:Y:S01]  /*7f20*/  @UP1 ULDC UR18, c[0x0][0x450] ;  /* 0x0001140000121ab9 */ /* 0x000fe20000000800 */
        /* <DEDUP_REMOVED lines=17> */
.L_x_10912:
[----:B------:R-:W-:Y:S02]  /*8040*/  ULDC UR18, c[0x0][0x9e4] ;  /* 0x0002790000127ab9 */ /* 0x000fe40000000800 */
[----:B------:R-:W-:-:S11]  /*8050*/  UISETP.NE.AND UP0, UPT, UR18, 0x1, UPT ;  /* 0x000000011200788c */ /* 0x000fd6000bf05270 */
[----:B------:R-:W-:Y:S02]  /*8060*/  @UP0 ULDC.64 UR22, c[0x0][0x9e8] ;  /* 0x00027a0000160ab9 */ /* 0x000fe40000000a00 */
[----:B------:R-:W-:-:S04]  /*8070*/  UIMAD.WIDE.U32 UR14, UR6, UR22, URZ ;  /* 0x00000016060e72a5 */ /* 0x000fc8000f8e003f */
[----:B------:R-:W-:-:S12]  /*8080*/  @UP0 USHF.R.U32.HI UR6, URZ, UR23, UR15 ;  /* 0x000000173f060299 */ /* 0x000fd8000801160f */
.L_x_10913:
[----:B------:R-:W-:-:S04]  /*8090*/  UIMAD UR6, UR6, UR18, URZ ;  /* 0x00000012060672a4 */ /* 0x000fc8000f8e023f */
[----:B------:R-:W-:-:S04]  /*80a0*/  UISETP.LT.AND UP0, UPT, UR10, UR6, UPT ;  /* 0x000000060a00728c */ /* 0x000fc8000bf01270 */
[----:B------:R-:W-:-:S12]  /*80b0*/  USEL UR10, UR10, UR6, !UP0 ;  /* 0x000000060a0a7287 */ /* 0x000fd8000c000000 */
.L_x_10911:
        /* <DEDUP_REMOVED lines=14> */
.L_x_10925:
[----:B------:R-:W-:Y:S01]  /*81a0*/  ISETP.NE.AND P2, PT, RZ, UR60, PT ;  /* 0x0000003cff007c0c */ /* 0x000fe2000bf45270 */
[----:B------:R-:W-:-:S04]  /*81b0*/  UISETP.NE.AND UP0, UPT, UR10, 0x1, UPT ;  /* 0x000000010a00788c */ /* 0x000fc8000bf05270 */
[----:B------:R-:W-:-:S04]  /*81c0*/  USEL UR5, URZ, 0x1, UP0 ;  /* 0x000000013f057887 */ /* 0x000fc80008000000 */
[----:B------:R-:W-:-:S04]  /*81d0*/  ULOP3.LUT UR5, UR32, UR5, URZ, 0x3c, !UPT ;  /* 0x0000000520057292 */ /* 0x000fc8000f8e3c3f */
[----:B------:R-:W-:Y:S08]  /*81e0*/  @P2 BRA `(.L_x_10915) ;  /* 0x0000000000382947 */ /* 0x000ff00003800000 */
[----:B------:R-:W-:Y:S05]  /*81f0*/  @!P0 BRA `(.L_x_10916) ;  /* 0x0000000000048947 */ /* 0x000fea0003800000 */
[----:B------:R-:W-:Y:S01]  /*8200*/  BPT.TRAP 0x1 ;  /* 0x000000040000795c */ /* 0x000fe20000300000 */
.L_x_10916:
        /* <DEDUP_REMOVED lines=9> */
.L_x_10917:
[----:B-1----:R-:W-:Y:S05]  /*82a0*/  @P1 BRA `(.L_x_10915) ;  /* 0x0000000000081947 */ /* 0x002fea0003800000 */
[----:B------:R-:W1:Y:S02]  /*82b0*/  SYNCS.PHASECHK.TRANS64.TRYWAIT P1, [UR4+0x2d830], R0 ;  /* 0x02d83000ff0075a7 */ /* 0x000e640008020144 */
[----:B-1----:R-:W-:Y:S05]  /*82c0*/  @!P1 BRA `(.L_x_10918) ;  /* 0x000000b000d89947 */ /* 0x002fea0003800000 */
.L_x_10915:
        /* <DEDUP_REMOVED lines=11> */
[----:B------:R-:W-:-:S04]  /*8380*/  UIMAD UR26, UR4, 0x600, UR7 ;  /* 0x00000600041a78a4 */ /* 0x000fc8000f8e0207 */
[----:B------:R-:W-:Y:S02]  /*8390*/  UIADD3 UR14, UR26, 0x200, URZ ;  /* 0x000002001a0e7890 */ /* 0x000fe4000fffe03f */
[----:B------:R-:W-:Y:S02]  /*83a0*/  UIADD3 UR18, UR26, 0x202, URZ ;  /* 0x000002021a127890 */ /* 0x000fe4000fffe03f */
[----:B------:R-:W-:Y:S01]  /*83b0*/  UMOV UR30, UR26 ;  /* 0x0000001a001e7c82 */ /* 0x000fe20008000000 */
[----:B------:R-:W-:Y:S01]  /*83c0*/  UIADD3 UR22, UR26, 0x400, URZ ;  /* 0x000004001a167890 */ /* 0x000fe2000fffe03f */
[----:B-1----:R-:W-:-:S05]  /*83d0*/  SHF.R.U32.HI R13, RZ, 0x7, R13 ;  /* 0x00000007ff0d7819 */ /* 0x002fca000001160d */
[----:B0-----:R-:W-:-:S05]  /*83e0*/  VIADD R0, R13, 0x8 ;  /* 0x000000080d007836 */ /* 0x001fca0000000000 */
[----:B------:R0:W-:Y:S06]  /*83f0*/  BAR.SYNC.DEFER_BLOCKING R0, 0x100 ;  /* 0x000400000000751d */ /* 0x0001ec0000010000 */
[----:B---3--:R-:W-:-:S06]  /*8400*/  WARPGROUP.ARRIVE ;  /* 0x00000000000079c5 */ /* 0x008fcc0000000000 */
[----:B------:R-:W-:Y:S01]  /*8410*/  HGMMA.64x128x16.F32 R24, gdesc[UR28], RZ, !UPT, gsb0 ;  /* 0x01e000001c1879f0 */ /* 0x000fe2000c0008ff */
[----:B------:R-:W-:Y:S01]  /*8420*/  UIADD3 UR30, UR26, 0x2, URZ ;  /* 0x000000021a1e7890 */ /* 0x000fe2000fffe03f */
[----:B------:R-:W-:Y:S01]  /*8430*/  UMOV UR28, UR8 ;  /* 0x00000008001c7c82 */ /* 0x000fe20008000000 */
[----:B------:R-:W-:Y:S01]  /*8440*/  UMOV UR29, UR9 ;  /* 0x00000009001d7c82 */ /* 0x000fe20008000000 */
[----:B------:R-:W-:Y:S01]  /*8450*/  UMOV UR31, 0x80000020 ;  /* 0x80000020001f7882 */ /* 0x000fe20000000000 */
[----:B------:R-:W-:Y:S01]  /*8460*/  UIADD3 UR26, UR26, 0x402, URZ ;  /* 0x000004021a1a7890 */ /* 0x000fe2000fffe03f */
        /* <DEDUP_REMOVED lines=19> */
.L_x_10920:
[----:B------:R-:W-:Y:S01]  /*85a0*/  ULEA UR14, UR10, UR38, 0x3 ;  /* 0x000000260a0e7291 */ /* 0x000fe2000f8e183f */
[----:B------:R-:W-:-:S05]  /*85b0*/  IMAD.U32 R0, RZ, RZ, UR32 ;  /* 0x00000020ff007e24 */ /* 0x000fca000f8e00ff */
[----:B------:R-:W-:-:S04]  /*85c0*/  SHF.L.U32 R0, R0, 0x1f, RZ ;  /* 0x0000001f00007819 */ /* 0x000fc800000006ff */
[----:B------:R0:W1:Y:S01]  /*85d0*/  SYNCS.PHASECHK.TRANS64.TRYWAIT P1, [UR14+0x2d850], R0 ;  /* 0x02d85000ff0075a7 */ /* 0x000062000802014e */
[----:B------:R-:W-:Y:S05]  /*85e0*/  @!P0 BRA `(.L_x_10921) ;  /* 0x0000000000048947 */ /* 0x000fea0003800000 */
[----:B------:R-:W-:Y:S01]  /*85f0*/  BPT.TRAP 0x1 ;  /* 0x000000040000795c */ /* 0x000fe20000300000 */
.L_x_10921:
[----:B-1----:R-:W-:Y:S05]  /*8600*/  @P1 BRA `(.L_x_10919) ;  /* 0x0000000000081947 */ /* 0x002fea0003800000 */
[----:B------:R-:W1:Y:S02]  /*8610*/  SYNCS.PHASECHK.TRANS64.TRYWAIT P1, [UR14+0x2d850], R0 ;  /* 0x02d85000ff0075a7 */ /* 0x000e64000802014e */
[----:B-1----:R-:W-:Y:S05]  /*8620*/  @!P1 BRA `(.L_x_10922) ;  /* 0x000000b000189947 */ /* 0x002fea0003800000 */
.L_x_10919:
        /* <DEDUP_REMOVED lines=71> */
.L_x_10923:
[----:B0-----:R-:W-:Y:S01]  /*8aa0*/  FMNMX.FTZ R0, R24, R7, !PT ;  /* 0x0000000718007209 */ /* 0x001fe20007810000 */
        /* <DEDUP_REMOVED lines=80> */
[C---:B------:R-:W-:Y:S01]  /*8fb0*/  FADD.FTZ R7, -R15.reuse, R12 ;  /* 0x0000000c0f077221 */ /* 0x040fe20000010100 */
[----:B------:R-:W-:Y:S01]  /*8fc0*/  FMUL.FTZ R36, R15, UR11 ;  /* 0x0000000b0f247c20 */ /* 0x000fe20008410000 */
        /* <DEDUP_REMOVED lines=28> */
[----:B------:R-:W-:Y:S01]  /*9190*/  FFMA.FTZ R52, R61, UR11, -R13 ;  /* 0x0000000b3d347c23 */ /* 0x000fe2000801080d */
        /* <DEDUP_REMOVED lines=11> */
[----:B------:R-:W-:Y:S01]  /*9250*/  FFMA.FTZ R72, R81, UR11, -R13 ;  /* 0x0000000b51487c23 */ /* 0x000fe2000801080d */
        /* <DEDUP_REMOVED lines=14> */
[----:B0-----:R-:W-:Y:S01]  /*9340*/  FADD.FTZ R4, R18, R5 ;  /* 0x0000000512047221 */ /* 0x001fe20000010000 */
[--C-:B------:R-:W-:Y:S01]  /*9350*/  FFMA.FTZ R51, R74, UR11, -R36.reuse ;  /* 0x0000000b4a337c23 */ /* 0x100fe20008010824 */
[--C-:B------:R-:W-:Y:S01]  /*9360*/  FFMA.FTZ R59, R75, UR11, -R36.reuse ;  /* 0x0000000b4b3b7c23 */ /* 0x100fe20008010824 */
[--C-:B------:R-:W-:Y:S01]  /*9370*/  FFMA.FTZ R54, R78, UR11, -R36.reuse ;  /* 0x0000000b4e367c23 */ /* 0x100fe20008010824 */
[--C-:B------:R-:W-:Y:S01]  /*9380*/  FFMA.FTZ R55, R82, UR11, -R36.reuse ;  /* 0x0000000b52377c23 */ /* 0x100fe20008010824 */
[--C-:B------:R-:W-:Y:S01]  /*9390*/  FFMA.FTZ R67, R86, UR11, -R36.reuse ;  /* 0x0000000b56437c23 */ /* 0x100fe20008010824 */
[----:B------:R-:W-:Y:S01]  /*93a0*/  FFMA.FTZ R70, R87, UR11, -R36 ;  /* 0x0000000b57467c23 */ /* 0x000fe20008010824 */
[----:B------:R-:W0:Y:S01]  /*93b0*/  MUFU.EX2 R26, R26 ;  /* 0x0000001a001a7308 */ /* 0x000e220000000800 */
[----:B--2---:R-:W-:-:S07]  /*93c0*/  FADD.FTZ R39, R140, R39 ;  /* 0x000000278c277221 */ /* 0x004fce0000010000 */
[----:B------:R2:W3:Y:S01]  /*93d0*/  MUFU.EX2 R20, R29 ;  /* 0x0000001d00147308 */ /* 0x0004e20000000800 */
[----:B-1----:R-:W-:-:S07]  /*93e0*/  FADD.FTZ R5, R19, R4 ;  /* 0x0000000413057221 */ /* 0x002fce0000010000 */
[----:B------:R-:W1:Y:S01]  /*93f0*/  MUFU.EX2 R138, R138 ;  /* 0x0000008a008a7308 */ /* 0x000e620000000800 */
[--C-:B--2---:R-:W-:Y:S01]  /*9400*/  FFMA.FTZ R29, R44, UR11, -R13.reuse ;  /* 0x0000000b2c1d7c23 */ /* 0x104fe2000801080d */
[----:B------:R-:W-:Y:S01]  /*9410*/  FFMA.FTZ R44, R53, UR11, -R13 ;  /* 0x0000000b352c7c23 */ /* 0x000fe2000801080d */
[----:B0-----:R-:W-:Y:S01]  /*9420*/  FADD.FTZ R39, R26, R39 ;  /* 0x000000271a277221 */ /* 0x001fe20000010000 */
[--C-:B------:R-:W-:Y:S01]  /*9430*/  FFMA.FTZ R53, R64, UR11, -R13.reuse ;  /* 0x0000000b40357c23 */ /* 0x100fe2000801080d */
[--C-:B------:R-:W-:Y:S01]  /*9440*/  FFMA.FTZ R64, R73, UR11, -R13.reuse ;  /* 0x0000000b49407c23 */ /* 0x100fe2000801080d */
[--C-:B------:R-:W-:Y:S01]  /*9450*/  FFMA.FTZ R73, R84, UR11, -R13.reuse ;  /* 0x0000000b54497c23 */ /* 0x100fe2000801080d */
[----:B------:R-:W-:Y:S01]  /*9460*/  FFMA.FTZ R13, R85, UR11, -R13 ;  /* 0x0000000b550d7c23 */ /* 0x000fe2000801080d */
[----:B------:R-:W0:Y:S01]  /*9470*/  MUFU.EX2 R21, R21 ;  /* 0x0000001500157308 */ /* 0x000e220000000800 */
[----:B---3--:R-:W-:Y:S01]  /*9480*/  FADD.FTZ R4, R20, R5 ;  /* 0x0000000514047221 */ /* 0x008fe20000010000 */
[--C-:B------:R-:W-:Y:S01]  /*9490*/  FFMA.FTZ R85, R43, UR11, -R36.reuse ;  /* 0x0000000b2b557c23 */ /* 0x100fe20008010824 */
[--C-:B------:R-:W-:Y:S01]  /*94a0*/  FFMA.FTZ R84, R47, UR11, -R36.reuse ;  /* 0x0000000b2f547c23 */ /* 0x100fe20008010824 */
[--C-:B------:R-:W-:Y:S01]  /*94b0*/  FFMA.FTZ R43, R58, UR11, -R36.reuse ;  /* 0x0000000b3a2b7c23 */ /* 0x100fe20008010824 */
[--C-:B------:R-:W-:Y:S01]  /*94c0*/  FFMA.FTZ R47, R66, UR11, -R36.reuse ;  /* 0x0000000b422f7c23 */ /* 0x100fe20008010824 */
[--C-:B------:R-:W-:Y:S01]  /*94d0*/  FFMA.FTZ R58, R79, UR11, -R36.reuse ;  /* 0x0000000b4f3a7c23 */ /* 0x100fe20008010824 */
[----:B------:R-:W-:Y:S01]  /*94e0*/  FFMA.FTZ R66, R83, UR11, -R36 ;  /* 0x0000000b53427c23 */ /* 0x000fe20008010824 */
        /* <DEDUP_REMOVED lines=114> */
.L_x_10924:
[----:B------:R-:W0:Y:S01]  /*9c10*/  S2UR UR14, SR_CgaCtaId ;  /* 0x00000000000e79c3 */ /* 0x000e220000008800 */
[----:B------:R-:W-:Y:S01]  /*9c20*/  ULEA UR10, UR10, UR38, 0x3 ;  /* 0x000000260a0a7291 */ /* 0x000fe2000f8e183f */
[----:B------:R-:W-:Y:S01]  /*9c30*/  F2FP.F16.F32.PACK_AB R38, R20, R19 ;  /* 0x000000131426723e */ /* 0x000fe200000000ff */
[----:B------:R-:W-:Y:S01]  /*9c40*/  UMOV UR32, UR5 ;  /* 0x0000000500207c82 */ /* 0x000fe20008000000 */
[----:B------:R-:W-:Y:S01]  /*9c50*/  F2FP.F16.F32.PACK_AB R20, R22, R21 ;  /* 0x000000151614723e */ /* 0x000fe200000000ff */
[----:B------:R-:W-:Y:S01]  /*9c60*/  UIADD3 UR10, UR10, 0x2d860, URZ ;  /* 0x0002d8600a0a7890 */ /* 0x000fe2000fffe03f */
        /* <DEDUP_REMOVED lines=18> */
[----:B0-----:R-:W-:Y:S01]  /*9d90*/  UPRMT UR10, UR14, 0x654, UR10 ;  /* 0x000006540e0a7896 */ /* 0x001fe2000800000a */
        /* <DEDUP_REMOVED lines=8> */
[----:B------:R-:W-:Y:S01]  /*9e20*/  SYNCS.ARRIVE.TRANS64.RED.A1T0 RZ, [UR10], RZ ;  /* 0x000000ffffff79a7 */ /* 0x000fe2000810040a */
        /* <DEDUP_REMOVED lines=13> */
[----:B------:R-:W-:Y:S01]  /*9f00*/  ISETP.GT.AND P1, PT, R14, UR6, PT ;  /* 0x000000060e007c0c */ /* 0x000fe2000bf24270 */
[-C--:B------:R-:W-:Y:S01]  /*9f10*/  FMUL.FTZ R117, R117, R12.reuse ;  /* 0x0000000c75757220 */ /* 0x080fe20000410000 */
[-C--:B------:R-:W-:Y:S01]  /*9f20*/  FMUL.FTZ R120, R120, R12.reuse ;  /* 0x0000000c78787220 */ /* 0x080fe20000410000 */
[----:B0-----:R-:W-:Y:S01]  /*9f30*/  F2FP.F16.F32.PACK_AB R38, R68, R65 ;  /* 0x000000414426723e */ /* 0x001fe200000000ff */
[----:B------:R2:W-:Y:S01]  /*9f40*/  STSM.16.M88.4 [R2+0x27800], R32 ;  /* 0x0278002002007844 */ /* 0x0005e20000000200 */
[----:B------:R-:W-:Y:S01]  /*9f50*/  F2FP.F16.F32.PACK_AB R36, R64, R61 ;  /* 0x0000003d4024723e */ /* 0x000fe200000000ff */
[-C--:B------:R-:W-:Y:S01]  /*9f60*/  FMUL.FTZ R121, R121, R12.reuse ;  /* 0x0000000c79797220 */ /* 0x080fe20000410000 */
[----:B-1----:R-:W-:Y:S01]  /*9f70*/  F2FP.F16.F32.PACK_AB R20, R56, R53 ;  /* 0x000000353814723e */ /* 0x002fe200000000ff */
        /* <DEDUP_REMOVED lines=10> */
[----:B------:R2:W-:Y:S01]  /*a020*/  STSM.16.M88.4 [R142], R20 ;  /* 0x000000148e007844 */ /* 0x0005e20000000200 */
[----:B------:R-:W-:Y:S01]  /*a030*/  F2FP.F16.F32.PACK_AB R65, R66, R55 ;  /* 0x000000374241723e */ /* 0x000fe200000000ff */
[----:B------:R-:W-:Y:S01]  /*a040*/  FMUL.FTZ R133, R133, R12 ;  /* 0x0000000c85857220 */ /* 0x000fe20000410000 */
[----:B------:R-:W-:Y:S01]  /*a050*/  F2FP.F16.F32.PACK_AB R64, R72, R69 ;  /* 0x000000454840723e */ /* 0x000fe200000000ff */
[----:B------:R2:W-:Y:S01]  /*a060*/  STSM.16.M88.4 [R6+0x6000], R36 ;  /* 0x0060002406007844 */ /* 0x0005e20000000200 */
[----:B------:R-:W-:Y:S01]  /*a070*/  F2FP.F16.F32.PACK_AB R66, R13, R73 ;  /* 0x000000490d42723e */ /* 0x000fe200000000ff */
[-C--:B------:R-:W-:Y:S01]  /*a080*/  FMUL.FTZ R90, R90, R7.reuse ;  /* 0x000000075a5a7220 */ /* 0x080fe20000410000 */
[-C--:B------:R-:W-:Y:S01]  /*a090*/  FMUL.FTZ R91, R91, R7.reuse ;  /* 0x000000075b5b7220 */ /* 0x080fe20000410000 */
[-C--:B------:R-:W-:Y:S01]  /*a0a0*/  FMUL.FTZ R94, R94, R7.reuse ;  /* 0x000000075e5e7220 */ /* 0x080fe20000410000 */
[-C--:B------:R-:W-:Y:S01]  /*a0b0*/  FMUL.FTZ R95, R95, R7.reuse ;  /* 0x000000075f5f7220 */ /* 0x080fe20000410000 */
        /* <DEDUP_REMOVED lines=30> */
[----:B0-----:R-:W-:Y:S01]  /*a2a0*/  NOP ;  /* 0x0000000000007918 */ /* 0x001fe20000000000 */
[----:B--2---:R-:W-:Y:S05]  /*a2b0*/  @P1 BRA `(.L_x_10925) ;  /* 0xffffffdc00b81947 */ /* 0x004fea000383ffff */
.L_x_10914:
[----:B------:R-:W-:-:S13]  /*a2c0*/  R2UR UR6, R147 ;  /* 0x00000000930672ca */ /* 0x000fda00000e0000 */
[----:B------:R-:W-:-:S13]  /*a2d0*/  ISETP.GE.AND P1, PT, R14, UR6, PT ;  /* 0x000000060e007c0c */ /* 0x000fda000bf26270 */
[----:B------:R-:W-:Y:S05]  /*a2e0*/  @!P1 BRA `(.L_x_10926) ;  /* 0x0000003000cc9947 */ /* 0x000fea0003800000 */
[----:B------:R-:W0:Y:S01]  /*a2f0*/  S2R R12, SR_TID.X ;  /* 0x00000000000c7919 */ /* 0x000e220000002100 */
[----:B------:R-:W-:Y:S01]  /*a300*/  R2UR UR6, R145 ;  /* 0x00000000910672ca */ /* 0x000fe200000e0000 */
[----:B------:R-:W-:Y:S01]  /*a310*/  UMOV UR30, UR5 ;  /* 0x00000005001e7c82 */ /* 0x000fe20008000000 */
[----:B------:R-:W-:Y:S01]  /*a320*/  UMOV UR5, 0x40000040 ;  /* 0x4000004000057882 */ /* 0x000fe20000000000 */
[----:B------:R-:W-:Y:S01]  /*a330*/  IMAD.MOV.U32 R7, RZ, RZ, R15 ;  /* 0x000000ffff077224 */ /* 0x000fe200078e000f */
[----:B------:R-:W-:Y:S01]  /*a340*/  UMOV UR57, 0x40000040 ;  /* 0x4000004000397882 */ /* 0x000fe20000000000 */
[----:B------:R-:W-:Y:S01]  /*a350*/  IMAD.U32 R141, RZ, RZ, UR5 ;  /* 0x00000005ff8d7e24 */ /* 0x000fe2000f8e00ff */
[----:B------:R-:W-:Y:S01]  /*a360*/  UMOV UR29, 0x40000040 ;  /* 0x40000040001d7882 */ /* 0x000fe20000000000 */
[----:B------:R-:W-:Y:S01]  /*a370*/  UMOV UR33, 0x40000040 ;  /* 0x4000004000217882 */ /* 0x000fe20000000000 */
[----:B------:R-:W-:Y:S01]  /*a380*/  UMOV UR41, 0x40000040 ;  /* 0x4000004000297882 */ /* 0x000fe20000000000 */
[----:B------:R-:W-:Y:S01]  /*a390*/  UMOV UR45, 0x40000040 ;  /* 0x40000040002d7882 */ /* 0x000fe20000000000 */
[----:B------:R-:W-:-:S03]  /*a3a0*/  UMOV UR49, 0x40000040 ;  /* 0x4000004000317882 */ /* 0x000fc60000000000 */
[----:B------:R-:W-:-:S03]  /*a3b0*/  ULOP3.LUT UR61, UR6, 0x10000, URZ, 0xfc, !UPT ;  /* 0x00010000063d7892 */ /* 0x000fc6000f8efc3f */
[----:B------:R-:W-:Y:S01]  /*a3c0*/  UMOV UR6, UR4 ;  /* 0x0000000400067c82 */ /* 0x000fe20008000000 */
[----:B------:R-:W-:Y:S02]  /*a3d0*/  UIADD3 UR4, UR61, 0x2, URZ ;  /* 0x000000023d047890 */ /* 0x000fe4000fffe03f */
[----:B------:R-:W-:Y:S02]  /*a3e0*/  UIADD3 UR56, UR61, 0x4, URZ ;  /* 0x000000043d387890 */ /* 0x000fe4000fffe03f */
[----:B------:R-:W-:Y:S02]  /*a3f0*/  UIADD3 UR28, UR61, 0x6, URZ ;  /* 0x000000063d1c7890 */ /* 0x000fe4000fffe03f */
[----:B------:R-:W-:Y:S01]  /*a400*/  IMAD.U32 R140, RZ, RZ, UR4 ;  /* 0x00000004ff8c7e24 */ /* 0x000fe2000f8e00ff */
[----:B------:R-:W-:Y:S02]  /*a410*/  UIADD3 UR32, UR61, 0x600, URZ ;  /* 0x000006003d207890 */ /* 0x000fe4000fffe03f */
[----:B------:R-:W-:-:S02]  /*a420*/  UIADD3 UR40, UR61, 0x602, URZ ;  /* 0x000006023d287890 */ /* 0x000fc4000fffe03f */
[----:B------:R-:W-:Y:S02]  /*a430*/  UIADD3 UR44, UR61, 0x604, URZ ;  /* 0x000006043d2c7890 */ /* 0x000fe4000fffe03f */
[----:B------:R-:W-:Y:S01]  /*a440*/  UIADD3 UR48, UR61, 0x606, URZ ;  /* 0x000006063d307890 */ /* 0x000fe2000fffe03f */
[----:B0-----:R-:W-:Y:S02]  /*a450*/  SHF.R.U32.HI R13, RZ, 0x7, R12 ;  /* 0x00000007ff0d7819 */ /* 0x001fe4000001160c */
[----:B------:R-:W-:Y:S01]  /*a460*/  ISETP.GE.U32.AND P1, PT, R12, 0x180, PT ;  /* 0x000001800c00780c */ /* 0x000fe20003f26070 */
[----:B------:R-:W-:Y:S02]  /*a470*/  IMAD.MOV.U32 R12, RZ, RZ, R0 ;  /* 0x000000ffff0c7224 */ /* 0x000fe400078e0000 */
[C---:B------:R-:W-:Y:S02]  /*a480*/  VIADD R143, R13.reuse, 0x9 ;  /* 0x000000090d8f7836 */ /* 0x040fe40000000000 */
[----:B------:R-:W-:-:S03]  /*a490*/  VIADD R148, R13, 0x8 ;  /* 0x000000080d947836 */ /* 0x000fc60000000000 */
[----:B------:R-:W-:-:S07]  /*a4a0*/  SEL R143, R143, 0x9, !P1 ;  /* 0x000000098f8f7807 */ /* 0x000fce0004800000 */
.L_x_10945:
        /* <DEDUP_REMOVED lines=9> */
.L_x_10928:
[----:B------:R-:W-:Y:S01]  /*a540*/  ULEA UR10, UR4, UR38, 0x3 ;  /* 0x00000026040a7291 */ /* 0x000fe2000f8e183f */
[----:B------:R-:W-:-:S05]  /*a550*/  IMAD.U32 R0, RZ, RZ, UR5 ;  /* 0x00000005ff007e24 */ /* 0x000fca000f8e00ff */
[----:B------:R-:W-:-:S04]  /*a560*/  SHF.L.U32 R0, R0, 0x1f, RZ ;  /* 0x0000001f00007819 */ /* 0x000fc800000006ff */
[----:B------:R0:W1:Y:S01]  /*a570*/  SYNCS.PHASECHK.TRANS64.TRYWAIT P1, [UR10+0x2d830], R0 ;  /* 0x02d83000ff0075a7 */ /* 0x000062000802014a */
[----:B------:R-:W-:Y:S05]  /*a580*/  @!P0 BRA `(.L_x_10929) ;  /* 0x0000000000048947 */ /* 0x000fea0003800000 */
[----:B------:R-:W-:Y:S01]  /*a590*/  BPT.TRAP 0x1 ;  /* 0x000000040000795c */ /* 0x000fe20000300000 */
.L_x_10929:
[----:B-1----:R-:W-:Y:S05]  /*a5a0*/  @P1 BRA `(.L_x_10927) ;  /* 0x0000000000081947 */ /* 0x002fea0003800000 */
[----:B------:R-:W1:Y:S02]  /*a5b0*/  SYNCS.PHASECHK.TRANS64.TRYWAIT P1, [UR10+0x2d830], R0 ;  /* 0x02d83000ff0075a7 */ /* 0x000e64000802014a */
[----:B-1----:R-:W-:Y:S05]  /*a5c0*/  @!P1 BRA `(.L_x_10930) ;  /* 0x0000009000489947 */ /* 0x002fea0003800000 */
.L_x_10927:
[----:B------:R2:W-:Y:S01]  /*a5d0*/  BAR.SYNC.DEFER_BLOCKING R148, 0x100 ;  /* 0x000400940000751d */ /* 0x0005e20000010000 */
[----:B------:R-:W-:Y:S01]  /*a5e0*/  R2UR UR52, R8 ;  /* 0x00000000083472ca */ /* 0x000fe200000e0000 */
[----:B------:R-:W-:Y:S01]  /*a5f0*/  UIMAD UR26, UR4, 0x600, UR7 ;  /* 0x00000600041a78a4 */ /* 0x000fe2000f8e0207 */
[----:B------:R-:W-:-:S03]  /*a600*/  R2UR UR53, R9 ;  /* 0x00000000093572ca */ /* 0x000fc600000e0000 */
[----:B------:R-:W-:Y:S01]  /*a610*/  UMOV UR55, 0x80000020 ;  /* 0x8000002000377882 */ /* 0x000fe20000000000 */
        /* <DEDUP_REMOVED lines=32> */
.L_x_10932:
[----:B------:R-:W-:Y:S01]  /*a820*/  ULEA UR10, UR6, UR38, 0x3 ;  /* 0x00000026060a7291 */ /* 0x000fe2000f8e183f */
[----:B01----:R-:W-:-:S05]  /*a830*/  IMAD.U32 R0, RZ, RZ, UR30 ;  /* 0x0000001eff007e24 */ /* 0x003fca000f8e00ff */
[----:B------:R-:W-:-:S04]  /*a840*/  SHF.L.U32 R0, R0, 0x1f, RZ ;  /* 0x0000001f00007819 */ /* 0x000fc800000006ff */
[----:B------:R0:W1:Y:S01]  /*a850*/  SYNCS.PHASECHK.TRANS64.TRYWAIT P1, [UR10+0x2d850], R0 ;  /* 0x02d85000ff0075a7 */ /* 0x000062000802014a */
[----:B------:R-:W-:Y:S05]  /*a860*/  @!P0 BRA `(.L_x_10933) ;  /* 0x0000000000048947 */ /* 0x000fea0003800000 */
[----:B------:R-:W-:Y:S01]  /*a870*/  BPT.TRAP 0x1 ;  /* 0x000000040000795c */ /* 0x000fe20000300000 */
.L_x_10933:
[----:B-1----:R-:W-:Y:S05]  /*a880*/  @P1 BRA `(.L_x_10931) ;  /* 0x0000000000081947 */ /* 0x002fea0003800000 */
[----:B------:R-:W1:Y:S02]  /*a890*/  SYNCS.PHASECHK.TRANS64.TRYWAIT P1, [UR10+0x2d850], R0 ;  /* 0x02d85000ff0075a7 */ /* 0x000e64000802014a */
[----:B-1----:R-:W-:Y:S05]  /*a8a0*/  @!P1 BRA `(.L_x_10934) ;  /* 0x0000008c00a89947 */ /* 0x002fea0003800000 */
.L_x_10931:
[----:B------:R-:W-:Y:S01]  /*a8b0*/  UIADD3 UR10, UR38, 0x400, URZ ;  /* 0x00000400260a7890 */ /* 0x000fe2000fffe03f */
[----:B------:R-:W-:Y:S01]  /*a8c0*/  WARPGROUP.ARRIVE ;  /* 0x00000000000079c5 */ /* 0x000fe20000000000 */
[----:B------:R-:W-:Y:S01]  /*a8d0*/  UMOV UR52, UR61 ;  /* 0x0000003d00347c82 */ /* 0x000fe20008000000 */
[----:B------:R-:W-:Y:S01]  /*a8e0*/  UMOV UR53, 0x40000040 ;  /* 0x4000004000357882 */ /* 0x000fe20000000000 */
[----:B------:R-:W-:Y:S01]  /*a8f0*/  USHF.R.U32.HI UR10, URZ, 0x4, UR10 ;  /* 0x000000043f0a7899 */ /* 0x000fe2000801160a */
[----:B------:R-:W-:Y:S01]  /*a900*/  UMOV UR55, 0x80000020 ;  /* 0x8000002000377882 */ /* 0x000fe20000000000 */
[----:B------:R-:W-:Y:S02]  /*a910*/  UMOV UR59, 0x80000020 ;  /* 0x80000020003b7882 */ /* 0x000fe40000000000 */
[----:B------:R-:W-:Y:S01]  /*a920*/  ULOP3.LUT UR10, UR10, 0x3fff, URZ, 0xc0, !UPT ;  /* 0x00003fff0a0a7892 */ /* 0x000fe2000f8ec03f */
[----:B------:R-:W-:Y:S01]  /*a930*/  UMOV UR31, 0x80000020 ;  /* 0x80000020001f7882 */ /* 0x000fe20000000000 */
[----:B------:R-:W-:-:S02]  /*a940*/  UMOV UR35, 0x80000020 ;  /* 0x8000002000237882 */ /* 0x000fc40000000000 */
[----:B------:R-:W-:Y:S01]  /*a950*/  ULOP3.LUT UR10, UR10, 0x2000000, URZ, 0xfc, !UPT ;  /* 0x020000000a0a7892 */ /* 0x000fe2000f8efc3f */
[----:B------:R-:W-:Y:S01]  /*a960*/  UMOV UR43, 0x80000020 ;  /* 0x80000020002b7882 */ /* 0x000fe20000000000 */
[----:B------:R-:W-:Y:S02]  /*a970*/  UMOV UR47, 0x80000020 ;  /* 0x80000020002f7882 */ /* 0x000fe40000000000 */
[----:B------:R-:W-:Y:S01]  /*a980*/  UIMAD UR10, UR6, 0x600, UR10 ;  /* 0x00000600060a78a4 */ /* 0x000fe2000f8e020a */
[----:B------:R-:W-:-:S03]  /*a990*/  UMOV UR51, 0x80000020 ;  /* 0x8000002000337882 */ /* 0x000fc60000000000 */
[----:B------:R-:W-:Y:S02]  /*a9a0*/  UIADD3 UR11, UR10, 0x40, URZ ;  /* 0x000000400a0b7890 */ /* 0x000fe4000fffe03f */
[----:B------:R-:W-:Y:S02]  /*a9b0*/  UIADD3 UR58, UR10, 0x80, URZ ;  /* 0x000000800a3a7890 */ /* 0x000fe4000fffe03f */
[----:B------:R-:W-:Y:S01]  /*a9c0*/  UMOV UR54, UR10 ;  /* 0x0000000a00367c82 */ /* 0x000fe20008000000 */
[----:B------:R-:W-:Y:S01]  /*a9d0*/  UIADD3 UR30, UR10, 0xc0, URZ ;  /* 0x000000c00a1e7890 */ /* 0x000fe2000fffe03f */
[----:B------:R-:W-:Y:S01]  /*a9e0*/  HGMMA.64x96x16.F32 R88, gdesc[UR52].tnspB, R88, gsb0 ;  /* 0x41600000345879f0 */ /* 0x000fe20008000858 */
[----:B------:R-:W-:Y:S01]  /*a9f0*/  R2UR UR52, R140 ;  /* 0x000000008c3472ca */ /* 0x000fe200000e0000 */
[----:B------:R-:W-:Y:S01]  /*aa00*/  UMOV UR54, UR11 ;  /* 0x0000000b00367c82 */ /* 0x000fe20008000000 */
[----:B------:R-:W-:Y:S01]  /*aa10*/  R2UR UR53, R141 ;  /* 0x000000008d3572ca */ /* 0x000fe200000e0000 */
[----:B------:R-:W-:Y:S01]  /*aa20*/  UMOV UR55, 0x80000020 ;  /* 0x8000002000377882 */ /* 0x000fe20000000000 */
[----:B------:R-:W-:-:S02]  /*aa30*/  UIADD3 UR34, UR10, 0x100, URZ ;  /* 0x000001000a227890 */ /* 0x000fc4000fffe03f */
[----:B------:R-:W-:Y:S02]  /*aa40*/  UIADD3 UR42, UR10, 0x140, URZ ;  /* 0x000001400a2a7890 */ /* 0x000fe4000fffe03f */
[----:B------:R-:W-:Y:S02]  /*aa50*/  UIADD3 UR46, UR10, 0x180, URZ ;  /* 0x000001800a2e7890 */ /* 0x000fe4000fffe03f */
[----:B------:R-:W-:Y:S01]  /*aa60*/  UIADD3 UR50, UR10, 0x1c0, URZ ;  /* 0x000001c00a327890 */ /* 0x000fe2000fffe03f */
        /* <DEDUP_REMOVED lines=25> */
.L_x_10935:
[----:B------:R-:W-:Y:S01]  /*ac00*/  R2UR UR10, R144 ;  /* 0x00000000900a72ca */ /* 0x000fe200000e0000 */
[----:B------:R-:W3:Y:S01]  /*ac10*/  S2UR UR15, SR_CgaCtaId ;  /* 0x00000000000f79c3 */ /* 0x000ee20000008800 */
[----:B-1----:R-:W-:Y:S01]  /*ac20*/  IMAD.MOV.U32 R13, RZ, RZ, R11 ;  /* 0x000000ffff0d7224 */ /* 0x002fe200078e000b */
[----:B------:R-:W-:Y:S01]  /*ac30*/  UISETP.NE.AND UP0, UPT, UR39, URZ, UPT ;  /* 0x0000003f2700728c */ /* 0x000fe2000bf05270 */
[----:B------:R-:W-:Y:S01]  /*ac40*/  R2UR UR14, R146 ;  /* 0x00000000920e72ca */ /* 0x000fe200000e0000 */
[----:B------:R-:W-:Y:S01]  /*ac50*/  ULDC UR19, c[0x0][0x2f0] ;  /* 0x0000bc0000137ab9 */ /* 0x000fe20000000800 */
[----:B------:R-:W-:-:S07]  /*ac60*/  ULDC UR18, c[0x0][0x288] ;  /* 0x0000a20000127ab9 */ /* 0x000fce0000000800 */
[----:B------:R-:W-:Y:S02]  /*ac70*/  UISETP.NE.AND UP1, UPT, UR10, URZ, UPT ;  /* 0x0000003f0a00728c */ /* 0x000fe4000bf25270 */
[----:B------:R-:W-:-:S04]  /*ac80*/  ULEA UR10, UR4, UR38, 0x3 ;  /* 0x00000026040a7291 */ /* 0x000fc8000f8e183f */
[----:B------:R-:W-:Y:S01]  /*ac90*/  PLOP3.LUT P1, PT, PT, PT, UP1, 0x80, 0x0 ;  /* 0x000000000000781c */ /* 0x000fe20003f2f018 */
[----:B------:R-:W-:Y:S01]  /*aca0*/  UIADD3 UR10, UR10, 0x2d840, URZ ;  /* 0x0002d8400a0a7890 */ /* 0x000fe2000fffe03f */
[----:B------:R-:W-:-:S03]  /*acb0*/  PLOP3.LUT P2, PT, PT, PT, UP1, 0x80, 0x0 ;  /* 0x000000000000781c */ /* 0x000fc60003f4f018 */
[----:B------:R-:W-:Y:S01]  /*acc0*/  @UP1 ULDC UR11, c[0x0][0x44c] ;  /* 0x00011300000b1ab9 */ /* 0x000fe20000000800 */
[----:B---3--:R-:W-:-:S03]  /*acd0*/  UPRMT UR10, UR15, 0x654, UR10 ;  /* 0x000006540f0a7896 */ /* 0x008fc6000800000a */
[----:B------:R-:W-:-:S04]  /*ace0*/  ULDC UR15, c[0x0][0x9e0] ;  /* 0x00027800000f7ab9 */ /* 0x000fc80000000800 */
[----:B0-----:R-:W-:Y:S01]  /*acf0*/  @P1 IMAD.HI.U32 R0, R11, UR11, RZ ;  /* 0x0000000b0b001c27 */ /* 0x001fe2000f8e00ff */
[----:B------:R-:W-:Y:S01]  /*ad00*/  @UP1 ULDC UR11, c[0x0][0x450] ;  /* 0x00011400000b1ab9 */ /* 0x000fe20000000800 */
[----:B------:R-:W-:Y:S01]  /*ad10*/  PLOP3.LUT P1, PT, PT, PT, UP0, 0x40, 0x0 ;  /* 0x000000000000781c */ /* 0x000fe20003f2e808 */
[----:B------:R-:W-:Y:S02]  /*ad20*/  SYNCS.ARRIVE.TRANS64.RED.A1T0 RZ, [UR10], RZ ;  /* 0x000000ffffff79a7 */ /* 0x000fe4000810040a */
[----:B------:R-:W-:Y:S01]  /*ad30*/  @P2 SHF.R.U32.HI R13, RZ, UR11, R0 ;  /* 0x0000000bff0d2c19 */ /* 0x000fe20008011600 */
[----:B------:R-:W-:-:S04]  /*ad40*/  IMAD.SHL.U32 R0, R14, 0x80, RZ ;  /* 0x000000800e007824 */ /* 0x000fc800078e00ff */
[----:B------:R-:W0:Y:S01]  /*ad50*/  SHFL.IDX PT, R21, R13, RZ, 0x1c1f ;  /* 0x001c1fff0d157589 */ /* 0x000e2200000e0000 */
[----:B------:R-:W-:-:S05]  /*ad60*/  IADD3 R15, -R0, 0x1, RZ ;  /* 0x00000001000f7810 */ /* 0x000fca0007ffe1ff */
[----:B------:R-:W-:-:S04]  /*ad70*/  IMAD R15, R10, -0x2, R15 ;  /* 0xfffffffe0a0f7824 */ /* 0x000fc800078e020f */
[----:B------:R-:W-:-:S04]  /*ad80*/  IMAD R15, R16, UR19, R15 ;  /* 0x00000013100f7c24 */ /* 0x000fc8000f8e020f */
[----:B------:R-:W-:-:S04]  /*ad90*/  VIADD R15, R15, -UR18 ;  /* 0x800000120f0f7c36 */ /* 0x000fc80008000000 */
[C---:B------:R-:W-:Y:S02]  /*ada0*/  VIADD R19, R15.reuse, UR15 ;  /* 0x0000000f0f137c36 */ /* 0x040fe40008000000 */
[----:B------:R-:W-:Y:S02]  /*adb0*/  VIADD R18, R15, UR14 ;  /* 0x0000000e0f127c36 */ /* 0x000fe40008000000 */
        /* <DEDUP_REMOVED lines=19> */
.L_x_10938:
[----:B------:R-:W-:Y:S02]  /*aef0*/  ULDC UR10, c[0x0][0x9e4] ;  /* 0x00027900000a7ab9 */ /* 0x000fe40000000800 */
[----:B------:R-:W-:-:S05]  /*af00*/  IMAD.U32 R22, RZ, RZ, UR10 ;  /* 0x0000000aff167e24 */ /* 0x000fca000f8e00ff */
[----:B------:R-:W-:-:S13]  /*af10*/  ISETP.NE.AND P1, PT, R22, 0x1, PT ;  /* 0x000000011600780c */ /* 0x000fda0003f25270 */
[----:B------:R-:W0:Y:S02]  /*af20*/  @P1 LDC.64 R20, c[0x0][0x9e8] ;  /* 0x00027a00ff141b82 */ /* 0x000e240000000a00 */
[----:B0-----:R-:W-:-:S05]  /*af30*/  @P1 IMAD.HI.U32 R20, R23, R20, RZ ;  /* 0x0000001417141227 */ /* 0x001fca00078e00ff */
[----:B------:R-:W-:-:S07]  /*af40*/  @P1 SHF.R.U32.HI R23, RZ, R21, R20 ;  /* 0x00000015ff171219 */ /* 0x000fce0000011614 */
.L_x_10939:
[----:B------:R-:W-:Y:S05]  /*af50*/  BSYNC B0 ;  /* 0x0000000000007941 */ /* 0x000fea0003800000 */
.L_x_10937:
[----:B------:R-:W-:-:S04]  /*af60*/  IMAD R23, R23, R22, -R0 ;  /* 0x0000001617177224 */ /* 0x000fc800078e0a00 */
[----:B------:R-:W-:-:S05]  /*af70*/  IMAD R20, R10, -0x2, R23 ;  /* 0xfffffffe0a147824 */ /* 0x000fca00078e0217 */
[----:B------:R-:W-:Y:S02]  /*af80*/  VIADDMNMX R17, R20, R22, R17, PT ;  /* 0x0000001614117246 */ /* 0x000fe40003800111 */
[----:B------:R-:W-:-:S07]  /*af90*/  VIMNMX R15, R15, R20, !PT ;  /* 0x000000140f0f7248 */ /* 0x000fce0007fe0100 */
.L_x_10936:
[----:B------:R-:W-:Y:S01]  /*afa0*/  ISETP.GT.AND P1, PT, R14, -0x1, PT ;  /* 0xffffffff0e00780c */ /* 0x000fe20003f24270 */
[----:B------:R-:W0:Y:S01]  /*afb0*/  SHFL.IDX PT, R13, R13, 0x1, 0x1c1f ;  /* 0x003c1f000d0d7f89 */ /* 0x000e2200000e0000 */
[----:B------:R-:W-:Y:S02]  /*afc0*/  UISETP.NE.AND UP0, UPT, UR39, URZ, UPT ;  /* 0x0000003f2700728c */ /* 0x000fe4000bf05270 */
[C---:B------:R-:W-:Y:S02]  /*afd0*/  ISETP.GT.AND P3, PT, R15.reuse, 0x8, P1 ;  /* 0x000000080f00780c */ /* 0x040fe40000f64270 */
[----:B------:R-:W-:Y:S02]  /*afe0*/  ISETP.GT.AND P6, PT, R15, RZ, P1 ;  /* 0x000000ff0f00720c */ /* 0x000fe40000fc4270 */
        /* <DEDUP_REMOVED lines=114> */
.L_x_10942:
[----:B------:R-:W-:Y:S02]  /*b710*/  ULDC UR10, c[0x0][0x9e4] ;  /* 0x00027900000a7ab9 */ /* 0x000fe40000000800 */
[----:B------:R-:W-:-:S05]  /*b720*/  IMAD.U32 R20, RZ, RZ, UR10 ;  /* 0x0000000aff147e24 */ /* 0x000fca000f8e00ff */
[----:B------:R-:W-:-:S13]  /*b730*/  ISETP.NE.AND P2, PT, R20, 0x1, PT ;  /* 0x000000011400780c */ /* 0x000fda0003f45270 */
[----:B------:R-:W0:Y:S02]  /*b740*/  @P2 LDC.64 R18, c[0x0][0x9e8] ;  /* 0x00027a00ff122b82 */ /* 0x000e240000000a00 */
[----:B0-----:R-:W-:-:S05]  /*b750*/  @P2 IMAD.HI.U32 R18, R13, R18, RZ ;  /* 0x000000120d122227 */ /* 0x001fca00078e00ff */
[----:B------:R-:W-:-:S07]  /*b760*/  @P2 SHF.R.U32.HI R13, RZ, R19, R18 ;  /* 0x00000013ff0d2219 */ /* 0x000fce0000011612 */
.L_x_10943:
[----:B------:R-:W-:Y:S05]  /*b770*/  BSYNC B0 ;  /* 0x0000000000007941 */ /* 0x000fea0003800000 */
.L_x_10941:
[----:B------:R-:W-:-:S04]  /*b780*/  IMAD R13, R13, R20, -R0 ;  /* 0x000000140d0d7224 */ /* 0x000fc800078e0a00 */
[----:B------:R-:W-:-:S05]  /*b790*/  IMAD R0, R10, -0x2, R13 ;  /* 0xfffffffe0a007824 */ /* 0x000fca00078e020d */
[----:B------:R-:W-:Y:S02]  /*b7a0*/  VIADDMNMX R15, R0, R20, R15, PT ;  /* 0x00000014000f7246 */ /* 0x000fe4000380010f */
[----:B------:R-:W-:-:S07]  /*b7b0*/  VIMNMX R17, R17, R0, !PT ;  /* 0x0000000011117248 */ /* 0x000fce0007fe0100 */
.L_x_10940:
[----:B------:R-:W-:Y:S01]  /*b7c0*/  FMNMX.FTZ R0, R24, R12, !PT ;  /* 0x0000000c18007209 */ /* 0x000fe20007810000 */
[----:B------:R-:W-:Y:S01]  /*b7d0*/  ULDC UR10, c[0x0][0x988] ;  /* 0x00026200000a7ab9 */ /* 0x000fe20000000800 */
[----:B------:R-:W-:Y:S01]  /*b7e0*/  ISETP.GT.AND P5, PT, R17, 0x10, P1 ;  /* 0x000000101100780c */ /* 0x000fe20000fa4270 */
[----:B------:R-:W-:Y:S01]  /*b7f0*/  UMOV UR11, UR10 ;  /* 0x0000000a000b7c82 */ /* 0x000fe20008000000 */
        /* <DEDUP_REMOVED lines=66> */
[----:B------:R-:W-:Y:S02]  /*bc20*/  ISETP.LT.OR P4, PT, R15, 0x2a, P4 ;  /* 0x0000002a0f00780c */ /* 0x000fe40002781670 */
[----:B------:R-:W-:Y:S02]  /*bc30*/  ISETP.GT.AND P3, PT, R17, 0x31, P1 ;  /* 0x000000311100780c */ /* 0x000fe40000f64270 */
[----:B------:R-:W-:Y:S02]  /*bc40*/  ISETP.LT.OR P2, PT, R15, 0x31, P2 ;  /* 0x000000310f00780c */ /* 0x000fe40001741670 */
[----:B------:R-:W-:Y:S02]  /*bc50*/  FSEL R47, R47, -INF , !P4 ;  /* 0xff8000002f2f7808 */ /* 0x000fe40006000000 */
[----:B------:R-:W-:-:S02]  /*bc60*/  ISETP.GT.AND P5, PT, R17, 0x38, P1 ;  /* 0x000000381100780c */ /* 0x000fc40000fa4270 */
[----:B------:R-:W-:Y:S02]  /*bc70*/  FSEL R50, R50, -INF , !P2 ;  /* 0xff80000032327808 */ /* 0x000fe40005000000 */
[----:B------:R-:W-:Y:S02]  /*bc80*/  ISETP.LT.OR P3, PT, R15, 0x32, P3 ;  /* 0x000000320f00780c */ /* 0x000fe40001f61670 */
[----:B------:R-:W-:Y:S02]  /*bc90*/  ISETP.GT.AND P4, PT, R17, 0x39, P1 ;  /* 0x000000391100780c */ /* 0x000fe40000f84270 */
[----:B------:R-:W-:Y:S02]  /*bca0*/  ISETP.LT.OR P5, PT, R15, 0x39, P5 ;  /* 0x000000390f00780c */ /* 0x000fe40002fa1670 */
[----:B------:R-:W-:Y:S02]  /*bcb0*/  FSEL R51, R51, -INF , !P3 ;  /* 0xff80000033337808 */ /* 0x000fe40005800000 */
[----:B0-----:R-:W-:-:S02]  /*bcc0*/  FMNMX.FTZ R18, R13, R0, !PT ;  /* 0x000000000d127209 */ /* 0x001fc40007810000 */
[----:B------:R-:W-:Y:S02]  /*bcd0*/  ISETP.GT.AND P2, PT, R17, 0x40, P1 ;  /* 0x000000401100780c */ /* 0x000fe40000f44270 */
[----:B------:R-:W-:Y:S01]  /*bce0*/  FSEL R54, R54, -INF , !P5 ;  /* 0xff80000036367808 */ /* 0x000fe20006800000 */
[----:B------:R-:W0:Y:S01]  /*bcf0*/  SHFL.BFLY PT, R19, R18, 0x1, 0x1f ;  /* 0x0c201f0012137f89 */ /* 0x000e2200000e0000 */
[----:B------:R-:W-:Y:S02]  /*bd00*/  ISETP.LT.OR P4, PT, R15, 0x3a, P4 ;  /* 0x0000003a0f00780c */ /* 0x000fe40002781670 */
[----:B------:R-:W-:Y:S02]  /*bd10*/  ISETP.GT.AND P3, PT, R17, 0x41, P1 ;  /* 0x000000411100780c */ /* 0x000fe40000f64270 */
[----:B------:R-:W-:Y:S02]  /*bd20*/  ISETP.LT.OR P2, PT, R15, 0x41, P2 ;  /* 0x000000410f00780c */ /* 0x000fe40001741670 */
[----:B------:R-:W-:-:S02]  /*bd30*/  FSEL R55, R55, -INF , !P4 ;  /* 0xff80000037377808 */ /* 0x000fc40006000000 */
[----:B------:R-:W-:Y:S02]  /*bd40*/  ISETP.GT.AND P5, PT, R17, 0x48, P1 ;  /* 0x000000481100780c */ /* 0x000fe40000fa4270 */
[----:B------:R-:W-:Y:S02]  /*bd50*/  FSEL R58, R58, -INF , !P2 ;  /* 0xff8000003a3a7808 */ /* 0x000fe40005000000 */
[----:B------:R-:W-:Y:S02]  /*bd60*/  ISETP.LT.OR P3, PT, R15, 0x42, P3 ;  /* 0x000000420f00780c */ /* 0x000fe40001f61670 */
[----:B------:R-:W-:Y:S02]  /*bd70*/  ISETP.GT.AND P4, PT, R17, 0x49, P1 ;  /* 0x000000491100780c */ /* 0x000fe40000f84270 */
[----:B------:R-:W-:Y:S02]  /*bd80*/  ISETP.LT.OR P5, PT, R15, 0x49, P5 ;  /* 0x000000490f00780c */ /* 0x000fe40002fa1670 */
[----:B------:R-:W-:-:S02]  /*bd90*/  FSEL R59, R59, -INF , !P3 ;  /* 0xff8000003b3b7808 */ /* 0x000fc40005800000 */
[----:B------:R-:W-:Y:S02]  /*bda0*/  ISETP.GT.AND P2, PT, R17, 0x50, P1 ;  /* 0x000000501100780c */ /* 0x000fe40000f44270 */
        /* <DEDUP_REMOVED lines=21> */
[----:B------:R-:W-:Y:S01]  /*bf00*/  FSEL R66, R66, -INF , !P2 ;  /* 0xff80000042427808 */ /* 0x000fe20005000000 */
[--C-:B------:R-:W-:Y:S01]  /*bf10*/  FFMA.FTZ R44, R44, UR11, -R13.reuse ;  /* 0x0000000b2c2c7c23 */ /* 0x100fe2000801080d */
[----:B------:R-:W-:Y:S01]  /*bf20*/  FMNMX.FTZ R25, R31, R24, !PT ;  /* 0x000000181f197209 */ /* 0x000fe20007810000 */
[----:B------:R-:W-:Y:S01]  /*bf30*/  FFMA.FTZ R48, R48, UR11, -R13 ;  /* 0x0000000b30307c23 */ /* 0x000fe2000801080d */
[----:B------:R0:W-:Y:S01]  /*bf40*/  MUFU.EX2 R24, R36 ;  /* 0x0000002400187308 */ /* 0x0001e20000000800 */
[----:B------:R-:W-:-:S02]  /*bf50*/  ISETP.LT.OR P3, PT, R15, 0x52, P3 ;  /* 0x000000520f00780c */ /* 0x000fc40001f61670 */
[----:B------:R-:W-:Y:S01]  /*bf60*/  FMNMX.FTZ R28, R34, R25, !PT ;  /* 0x00000019221c7209 */ /* 0x000fe20007810000 */
[----:B------:R-:W-:Y:S01]  /*bf70*/  FFMA.FTZ R25, R37, UR11, -R13 ;  /* 0x0000000b25197c23 */ /* 0x000fe2000801080d */
[----:B------:R-:W-:Y:S02]  /*bf80*/  ISETP.GT.AND P4, PT, R17, 0x59, P1 ;  /* 0x000000591100780c */ /* 0x000fe40000f84270 */
[----:B------:R-:W-:Y:S01]  /*bf90*/  FMNMX.FTZ R29, R35, R28, !PT ;  /* 0x0000001c231d7209 */ /* 0x000fe20007810000 */
[----:B------:R-:W-:Y:S01]  /*bfa0*/  MUFU.EX2 R18, R18 ;  /* 0x0000001200127308 */ /* 0x000fe20000000800 */
[----:B------:R-:W-:Y:S02]  /*bfb0*/  ISETP.LT.OR P5, PT, R15, 0x59, P5 ;  /* 0x000000590f00780c */ /* 0x000fe40002fa1670 */
[----:B------:R-:W-:Y:S02]  /*bfc0*/  FMNMX.FTZ R28, R38, R29, !PT ;  /* 0x0000001d261c7209 */ /* 0x000fe40007810000 */
[----:B------:R-:W-:-:S02]  /*bfd0*/  FSEL R67, R67, -INF , !P3 ;  /* 0xff80000043437808 */ /* 0x000fc40005800000 */
[----:B------:R-:W-:Y:S01]  /*bfe0*/  FMNMX.FTZ R29, R39, R28, !PT ;  /* 0x0000001c271d7209 */ /* 0x000fe20007810000 */
[----:B------:R-:W-:Y:S01]  /*bff0*/  MUFU.EX2 R19, R19 ;  /* 0x0000001300137308 */ /* 0x000fe20000000800 */
[----:B------:R-:W-:Y:S02]  /*c000*/  ISETP.GT.AND P2, PT, R17, 0x60, P1 ;  /* 0x000000601100780c */ /* 0x000fe40000f44270 */
[----:B------:R-:W-:Y:S01]  /*c010*/  FMNMX.FTZ R32, R42, R29, !PT ;  /* 0x0000001d2a207209 */ /* 0x000fe20007810000 */
[----:B------:R-:W-:Y:S01]  /*c020*/  FFMA.FTZ R29, R41, UR11, -R13 ;  /* 0x0000000b291d7c23 */ /* 0x000fe2000801080d */
[----:B------:R-:W-:Y:S02]  /*c030*/  FSEL R70, R70, -INF , !P5 ;  /* 0xff80000046467808 */ /* 0x000fe40006800000 */
[----:B------:R-:W-:Y:S01]  /*c040*/  FMNMX.FTZ R33, R43, R32, !PT ;  /* 0x000000202b217209 */ /* 0x000fe20007810000 */
[----:B------:R-:W-:Y:S01]  /*c050*/  MUFU.EX2 R28, R40 ;  /* 0x00000028001c7308 */ /* 0x000fe20000000800 */
[----:B------:R-:W-:-:S02]  /*c060*/  ISETP.LT.OR P4, PT, R15, 0x5a, P4 ;  /* 0x0000005a0f00780c */ /* 0x000fc40002781670 */
[----:B------:R-:W-:Y:S02]  /*c070*/  FMNMX.FTZ R32, R46, R33, !PT ;  /* 0x000000212e207209 */ /* 0x000fe40007810000 */
[----:B------:R-:W-:Y:S02]  /*c080*/  ISETP.GT.AND P3, PT, R17, 0x61, P1 ;  /* 0x000000611100780c */ /* 0x000fe40000f64270 */
[----:B------:R-:W-:Y:S01]  /*c090*/  FMNMX.FTZ R33, R47, R32, !PT ;  /* 0x000000202f217209 */ /* 0x000fe20007810000 */
[----:B------:R-:W-:Y:S01]  /*c0a0*/  MUFU.EX2 R20, R20 ;  /* 0x0000001400147308 */ /* 0x000fe20000000800 */
[----:B------:R-:W-:Y:S02]  /*c0b0*/  ISETP.LT.OR P2, PT, R15, 0x61, P2 ;  /* 0x000000610f00780c */ /* 0x000fe40001741670 */
[----:B0-----:R-:W-:Y:S01]  /*c0c0*/  FMNMX.FTZ R36, R50, R33, !PT ;  /* 0x0000002132247209 */ /* 0x001fe20007810000 */
[--C-:B------:R-:W-:Y:S01]  /*c0d0*/  FFMA.FTZ R33, R45, UR11, -R13.reuse ;  /* 0x0000000b2d217c23 */ /* 0x100fe2000801080d */
[----:B------:R-:W-:Y:S01]  /*c0e0*/  FSEL R71, R71, -INF , !P4 ;  /* 0xff80000047477808 */ /* 0x000fe20006000000 */
[--C-:B------:R-:W-:Y:S01]  /*c0f0*/  FFMA.FTZ R45, R53, UR11, -R13.reuse ;  /* 0x0000000b352d7c23 */ /* 0x100fe2000801080d */
[----:B------:R-:W-:Y:S01]  /*c100*/  FMNMX.FTZ R37, R51, R36, !PT ;  /* 0x0000002433257209 */ /* 0x000fe20007810000 */
[----:B------:R0:W-:Y:S01]  /*c110*/  MUFU.EX2 R32, R44 ;  /* 0x0000002c00207308 */ /* 0x0001e20000000800 */
[----:B------:R-:W-:Y:S01]  /*c120*/  ISETP.GT.AND P5, PT, R17, 0x68, P1 ;  /* 0x000000681100780c */ /* 0x000fe20000fa4270 */
[--C-:B------:R-:W-:Y:S01]  /*c130*/  FFMA.FTZ R53, R64, UR11, -R13.reuse ;  /* 0x0000000b40357c23 */ /* 0x100fe2000801080d */
[----:B------:R-:W-:Y:S01]  /*c140*/  FMNMX.FTZ R36, R54, R37, !PT ;  /* 0x0000002536247209 */ /* 0x000fe20007810000 */
[--C-:B------:R-:W-:Y:S01]  /*c150*/  FFMA.FTZ R64, R73, UR11, -R13.reuse ;  /* 0x0000000b49407c23 */ /* 0x100fe2000801080d */
[----:B------:R-:W-:Y:S01]  /*c160*/  FSEL R74, R74, -INF , !P2 ;  /* 0xff8000004a4a7808 */ /* 0x000fe20005000000 */
[--C-:B------:R-:W-:Y:S01]  /*c170*/  FFMA.FTZ R73, R84, UR11, -R13.reuse ;  /* 0x0000000b54497c23 */ /* 0x100fe2000801080d */
[----:B------:R-:W-:Y:S01]  /*c180*/  FMNMX.FTZ R37, R55, R36, !PT ;  /* 0x0000002437257209 */ /* 0x000fe20007810000 */
[----:B------:R-:W-:Y:S01]  /*c190*/  MUFU.EX2 R21, R21 ;  /* 0x0000001500157308 */ /* 0x000fe20000000800 */
[----:B------:R-:W-:Y:S01]  /*c1a0*/  ISETP.LT.OR P3, PT, R15, 0x62, P3 ;  /* 0x000000620f00780c */ /* 0x000fe20001f61670 */
[--C-:B0-----:R-:W-:Y:S01]  /*c1b0*/  FFMA.FTZ R44, R52, UR11, -R13.reuse ;  /* 0x0000000b342c7c23 */ /* 0x101fe2000801080d */
[----:B------:R-:W-:Y:S01]  /*c1c0*/  FMNMX.FTZ R40, R58, R37, !PT ;  /* 0x000000253a287209 */ /* 0x000fe20007810000 */
[--C-:B------:R-:W-:Y:S01]  /*c1d0*/  FFMA.FTZ R37, R49, UR11, -R13.reuse ;  /* 0x0000000b31257c23 */ /* 0x100fe2000801080d */
[----:B------:R-:W-:Y:S01]  /*c1e0*/  ISETP.GT.AND P4, PT, R17, 0x69, P1 ;  /* 0x000000691100780c */ /* 0x000fe20000f84270 */
[--C-:B------:R-:W-:Y:S01]  /*c1f0*/  FFMA.FTZ R49, R60, UR11, -R13.reuse ;  /* 0x0000000b3c317c23 */ /* 0x100fe2000801080d */
[----:B------:R-:W-:Y:S01]  /*c200*/  FMNMX.FTZ R41, R59, R40, !PT ;  /* 0x000000283b297209 */ /* 0x000fe20007810000 */
[----:B------:R0:W-:Y:S01]  /*c210*/  MUFU.EX2 R36, R48 ;  /* 0x0000003000247308 */ /* 0x0001e20000000800 */
        /* <DEDUP_REMOVED lines=9> */
[--C-:B0-----:R-:W-:Y:S01]  /*c2b0*/  FFMA.FTZ R48, R56, UR11, -R13.reuse ;  /* 0x0000000b38307c23 */ /* 0x101fe2000801080d */
        /* <DEDUP_REMOVED lines=18> */
[----:B------:R-:W-:Y:S02]  /*c3e0*/  FMNMX.FTZ R40, R78, R41, !PT ;  /* 0x000000294e287209 */ /* 0x000fe40007810000 */
[----:B------:R-:W-:Y:S02]  /*c3f0*/  ISETP.LT.OR P3, PT, R15, 0x72, P3 ;  /* 0x000000720f00780c */ /* 0x000fe40001f61670 */
[----:B------:R-:W-:Y:S02]  /*c400*/  FSEL R82, R82, -INF , !P2 ;  /* 0xff80000052527808 */ /* 0x000fe40005000000 */
[----:B------:R-:W-:Y:S01]  /*c410*/  FMNMX.FTZ R41, R79, R40, !PT ;  /* 0x000000284f297209 */ /* 0x000fe20007810000 */
[----:B------:R-:W-:Y:S01]  /*c420*/  MUFU.EX2 R29, R29 ;  /* 0x0000001d001d7308 */ /* 0x000fe20000000800 */
        /* <DEDUP_REMOVED lines=44> */
[--C-:B------:R-:W-:Y:S01]  /*c6f0*/  FFMA.FTZ R81, R35, UR11, -R40.reuse ;  /* 0x0000000b23517c23 */ /* 0x100fe20008010828 */
[----:B------:R-:W-:Y:S01]  /*c700*/  FFMA.FTZ R30, R38, UR11, -R40 ;  /* 0x0000000b261e7c23 */ /* 0x000fe20008010828 */
[----:B------:R-:W-:Y:S01]  /*c710*/  FMUL.FTZ R7, R42, UR11 ;  /* 0x0000000b2a077c20 */ /* 0x000fe20008410000 */
[----:B-1----:R-:W-:Y:S01]  /*c720*/  FFMA.FTZ R42, R12, R5, R18 ;  /* 0x000000050c2a7223 */ /* 0x002fe20000010012 */
[--C-:B------:R-:W-:Y:S01]  /*c730*/  FFMA.FTZ R77, R43, UR11, -R40.reuse ;  /* 0x0000000b2b4d7c23 */ /* 0x100fe20008010828 */
[--C-:B------:R-:W-:Y:S01]  /*c740*/  FFMA.FTZ R80, R39, UR11, -R40.reuse ;  /* 0x0000000b27507c23 */ /* 0x100fe20008010828 */
[----:B------:R-:W-:Y:S01]  /*c750*/  FFMA.FTZ R31, R46, UR11, -R40 ;  /* 0x0000000b2e1f7c23 */ /* 0x000fe20008010828 */
[----:B------:R-:W-:Y:S01]  /*c760*/  MUFU.EX2 R41, R41 ;  /* 0x0000002900297308 */ /* 0x000fe20000000800 */
[----:B------:R-:W-:Y:S01]  /*c770*/  FADD.FTZ R5, R19, R42 ;  /* 0x0000002a13057221 */ /* 0x000fe20000010000 */
        /* <DEDUP_REMOVED lines=22> */
[----:B------:R-:W3:Y:S01]  /*c8e0*/  MUFU.EX2 R84, R84 ;  /* 0x0000005400547308 */ /* 0x000ee20000000800 */
[----:B0-----:R-:W-:Y:S01]  /*c8f0*/  FFMA.FTZ R4, R7, R4, R41 ;  /* 0x0000000407047223 */ /* 0x001fe20000010029 */
[----:B------:R-:W-:-:S03]  /*c900*/  FFMA.FTZ R71, R87, UR11, -R40 ;  /* 0x0000000b57477c23 */ /* 0x000fc60008010828 */
[----:B------:R-:W-:Y:S01]  /*c910*/  FADD.FTZ R43, R85, R4 ;  /* 0x00000004552b7221 */ /* 0x000fe20000010000 */
[----:B------:R-:W-:Y:S02]  /*c920*/  FADD.FTZ R4, R20, R5 ;  /* 0x0000000514047221 */ /* 0x000fe40000010000 */
[----:B------:R-:W0:Y:S01]  /*c930*/  MUFU.EX2 R34, R34 ;  /* 0x0000002200227308 */ /* 0x000e220000000800 */
[----:B-1----:R-:W-:Y:S01]  /*c940*/  FADD.FTZ R43, R76, R43 ;  /* 0x0000002b4c2b7221 */ /* 0x002fe20000010000 */
[----:B------:R-:W-:-:S04]  /*c950*/  FADD.FTZ R5, R21, R4 ;  /* 0x0000000415057221 */ /* 0x000fc80000010000 */
[----:B------:R-:W-:Y:S02]  /*c960*/  FADD.FTZ R4, R22, R5 ;  /* 0x0000000516047221 */ /* 0x000fe40000010000 */
[----:B------:R-:W1:Y:S01]  /*c970*/  MUFU.EX2 R81, R81 ;  /* 0x0000005100517308 */ /* 0x000e620000000800 */
[----:B---3--:R-:W-:Y:S01]  /*c980*/  FADD.FTZ R43, R84, R43 ;  /* 0x0000002b542b7221 */ /* 0x008fe20000010000 */
[----:B------:R-:W-:-:S04]  /*c990*/  FADD.FTZ R5, R23, R4 ;  /* 0x0000000417057221 */ /* 0x000fc80000010000 */
[----:B------:R-:W-:Y:S02]  /*c9a0*/  FADD.FTZ R4, R24, R5 ;  /* 0x0000000518047221 */ /* 0x000fe40000010000 */
[----:B------:R-:W3:Y:S01]  /*c9b0*/  MUFU.EX2 R30, R30 ;  /* 0x0000001e001e7308 */ /* 0x000ee20000000800 */
[----:B0-----:R-:W-:Y:S01]  /*c9c0*/  FADD.FTZ R42, R34, R43 ;  /* 0x0000002b222a7221 */ /* 0x001fe20000010000 */
[----:B------:R-:W-:-:S06]  /*c9d0*/  FADD.FTZ R5, R25, R4 ;  /* 0x0000000419057221 */ /* 0x000fcc0000010000 */
[----:B------:R-:W0:Y:S01]  /*c9e0*/  MUFU.EX2 R80, R80 ;  /* 0x0000005000507308 */ /* 0x000e220000000800 */
[----:B-1----:R-:W-:Y:S01]  /*c9f0*/  FADD.FTZ R43, R81, R42 ;  /* 0x0000002a512b7221 */ /* 0x002fe20000010000 */
[----:B------:R-:W-:-:S04]  /*ca00*/  FADD.FTZ R42, R28, R5 ;  /* 0x000000051c2a7221 */ /* 0x000fc80000010000 */
[----:B------:R-:W-:Y:S02]  /*ca10*/  FADD.FTZ R5, R29, R42 ;  /* 0x0000002a1d057221 */ /* 0x000fe40000010000 */
[----:B------:R-:W1:Y:S01]  /*ca20*/  MUFU.EX2 R27, R27 ;  /* 0x0000001b001b7308 */ /* 0x000e620000000800 */
[----:B---3--:R-:W-:Y:S01]  /*ca30*/  FADD.FTZ R43, R30, R43 ;  /* 0x0000002b1e2b7221 */ /* 0x008fe20000010000 */
[----:B------:R-:W-:-:S06]  /*ca40*/  FADD.FTZ R42, R32, R5 ;  /* 0x00000005202a7221 */ /* 0x000fcc0000010000 */
[----:B------:R-:W3:Y:S01]  /*ca50*/  MUFU.EX2 R77, R77 ;  /* 0x0000004d004d7308 */ /* 0x000ee20000000800 */
[----:B0-----:R-:W-:Y:S01]  /*ca60*/  FADD.FTZ R4, R80, R43 ;  /* 0x0000002b50047221 */ /* 0x001fe20000010000 */
[----:B------:R-:W-:-:S06]  /*ca70*/  FADD.FTZ R43, R33, R42 ;  /* 0x0000002a212b7221 */ /* 0x000fcc0000010000 */
[----:B------:R-:W0:Y:S01]  /*ca80*/  MUFU.EX2 R31, R31 ;  /* 0x0000001f001f7308 */ /* 0x000e220000000800 */
[----:B-1----:R-:W-:-:S07]  /*ca90*/  FADD.FTZ R4, R27, R4 ;  /* 0x000000041b047221 */ /* 0x002fce0000010000 */
[----:B------:R-:W1:Y:S01]  /*caa0*/  MUFU.EX2 R38, R38 ;  /* 0x0000002600267308 */ /* 0x000e620000000800 */
[----:B---3--:R-:W-:-:S07]  /*cab0*/  FADD.FTZ R4, R77, R4 ;  /* 0x000000044d047221 */ /* 0x008fce0000010000 */
[----:B------:R-:W3:Y:S01]  /*cac0*/  MUFU.EX2 R26, R26 ;  /* 0x0000001a001a7308 */ /* 0x000ee20000000800 */
[----:B0-----:R-:W-:Y:S01]  /*cad0*/  FADD.FTZ R5, R31, R4 ;  /* 0x000000041f057221 */ /* 0x001fe20000010000 */
[----:B------:R-:W-:-:S06]  /*cae0*/  FADD.FTZ R4, R36, R43 ;  /* 0x0000002b24047221 */ /* 0x000fcc0000010000 */
[----:B------:R-:W0:Y:S01]  /*caf0*/  MUFU.EX2 R35, R35 ;  /* 0x0000002300237308 */ /* 0x000e220000000800 */
[----:B-1----:R-:W-:-:S07]  /*cb00*/  FADD.FTZ R5, R38, R5 ;  /* 0x0000000526057221 */ /* 0x002fce0000010000 */
[----:B------:R-:W1:Y:S01]  /*cb10*/  MUFU.EX2 R39, R39 ;  /* 0x0000002700277308 */ /* 0x000e620000000800 */
        /* <DEDUP_REMOVED lines=8> */
[----:B-1----:R-:W-:Y:S01]  /*cba0*/  FADD.FTZ R5, R39, R42 ;  /* 0x0000002a27057221 */ /* 0x002fe20000010000 */
[----:B------:R-:W-:-:S06]  /*cbb0*/  FADD.FTZ R4, R17, R4 ;  /* 0x0000000411047221 */ /* 0x000fcc0000010000 */
[----:B------:R-:W1:Y:S01]  /*cbc0*/  MUFU.EX2 R137, R137 ;  /* 0x0000008900897308 */ /* 0x000e620000000800 */
[----:B---3--:R-:W-:-:S07]  /*cbd0*/  FADD.FTZ R5, R138, R5 ;  /* 0x000000058a057221 */ /* 0x008fce0000010000 */
[----:B------:R-:W3:Y:S01]  /*cbe0*/  MUFU.EX2 R47, R47 ;  /* 0x0000002f002f7308 */ /* 0x000ee20000000800 */
        /* <DEDUP_REMOVED lines=55> */
.L_x_10944:
        /* <DEDUP_REMOVED lines=24> */
[----:B0-----:R-:W-:Y:S01]  /*d0e0*/  UPRMT UR6, UR10, 0x654, UR6 ;  /* 0x000006540a067896 */ /* 0x001fe20008000006 */
        /* <DEDUP_REMOVED lines=8> */
[----:B------:R-:W-:Y:S01]  /*d170*/  SYNCS.ARRIVE.TRANS64.RED.A1T0 RZ, [UR6], RZ ;  /* 0x000000ffffff79a7 */ /* 0x000fe20008100406 */
[----:B------:R-:W-:Y:S01]  /*d180*/  STSM.16.M88.4 [R2+0x21800], R40 ;  /* 0x0218002802007844 */ /* 0x000fe20000000200 */
[----:B------:R-:W-:Y:S01]  /*d190*/  F2FP.F16.F32.PACK_AB R39, R138, R39 ;  /* 0x000000278a27723e */ /* 0x000fe200000000ff */
[----:B------:R-:W-:Y:S01]  /*d1a0*/  UMOV UR6, UR4 ;  /* 0x0000000400067c82 */ /* 0x000fe20008000000 */
[----:B------:R-:W-:Y:S01]  /*d1b0*/  F2FP.F16.F32.PACK_AB R24, R17, R48 ;  /* 0x000000301118723e */ /* 0x000fe200000000ff */
[----:B------:R0:W-:Y:S01]  /*d1c0*/  STSM.16.M88.4 [R139], R20 ;  /* 0x000000148b007844 */ /* 0x0001e20000000200 */
[----:B------:R-:W-:Y:S01]  /*d1d0*/  F2FP.F16.F32.PACK_AB R25, R137, R46 ;  /* 0x0000002e8919723e */ /* 0x000fe200000000ff */
[-C--:B------:R-:W-:Y:S01]  /*d1e0*/  FMUL.FTZ R113, R113, R12.reuse ;  /* 0x0000000c71717220 */ /* 0x080fe20000410000 */
        /* <DEDUP_REMOVED lines=8> */
[----:B------:R-:W-:Y:S01]  /*d270*/  R2UR UR10, R147 ;  /* 0x00000000930a72ca */ /* 0x000fe200000e0000 */
[----:B------:R4:W-:Y:S01]  /*d280*/  STSM.16.M88.4 [R2+0x27800], R24 ;  /* 0x0278001802007844 */ /* 0x0009e20000000200 */
[-C--:B------:R-:W-:Y:S01]  /*d290*/  FMUL.FTZ R120, R120, R12.reuse ;  /* 0x0000000c78787220 */ /* 0x080fe20000410000 */
[-C--:B------:R-:W-:Y:S01]  /*d2a0*/  FMUL.FTZ R121, R121, R12.reuse ;  /* 0x0000000c79797220 */ /* 0x080fe20000410000 */
[-C--:B------:R-:W-:Y:S01]  /*d2b0*/  FMUL.FTZ R124, R124, R12.reuse ;  /* 0x0000000c7c7c7220 */ /* 0x080fe20000410000 */
[----:B0-----:R-:W-:Y:S01]  /*d2c0*/  F2FP.F16.F32.PACK_AB R20, R56, R53 ;  /* 0x000000353814723e */ /* 0x001fe200000000ff */
        /* <DEDUP_REMOVED lines=10> */
[----:B------:R4:W-:Y:S01]  /*d370*/  STSM.16.M88.4 [R142], R20 ;  /* 0x000000148e007844 */ /* 0x0009e20000000200 */
[----:B-1----:R-:W-:Y:S01]  /*d380*/  F2FP.F16.F32.PACK_AB R28, R72, R69 ;  /* 0x00000045481c723e */ /* 0x002fe200000000ff */
[----:B------:R-:W-:Y:S01]  /*d390*/  FMUL.FTZ R90, R90, R7 ;  /* 0x000000075a5a7220 */ /* 0x000fe20000410000 */
[----:B------:R-:W-:Y:S01]  /*d3a0*/  F2FP.F16.F32.PACK_AB R29, R67, R58 ;  /* 0x0000003a431d723e */ /* 0x000fe200000000ff */
[----:B------:R4:W-:Y:S01]  /*d3b0*/  STSM.16.M88.4 [R6+0x6000], R52 ;  /* 0x0060003406007844 */ /* 0x0009e20000000200 */
[----:B------:R-:W-:Y:S01]  /*d3c0*/  F2FP.F16.F32.PACK_AB R30, R13, R73 ;  /* 0x000000490d1e723e */ /* 0x000fe200000000ff */
[-C--:B------:R-:W-:Y:S01]  /*d3d0*/  FMUL.FTZ R91, R91, R7.reuse ;  /* 0x000000075b5b7220 */ /* 0x080fe20000410000 */
[----:B------:R-:W-:Y:S01]  /*d3e0*/  F2FP.F16.F32.PACK_AB R31, R71, R70 ;  /* 0x00000046471f723e */ /* 0x000fe200000000ff */
[-C--:B------:R-:W-:Y:S01]  /*d3f0*/  FMUL.FTZ R94, R94, R7.reuse ;  /* 0x000000075e5e7220 */ /* 0x080fe20000410000 */
[----:B------:R-:W-:Y:S01]  /*d400*/  ISETP.GT.AND P1, PT, R14, UR10, PT ;  /* 0x0000000a0e007c0c */ /* 0x000fe2000bf24270 */
        /* <DEDUP_REMOVED lines=32> */
[----:B----4-:R-:W-:Y:S05]  /*d610*/  @P1 BRA `(.L_x_10945) ;  /* 0xffffffcc00a41947 */ /* 0x010fea000383ffff */
.L_x_10926:
[----:B------:R-:W-:Y:S06]  /*d620*/  BAR.ARV 0x8, 0x200 ;  /* 0x0208000000007b1d */ /* 0x000fec0000002000 */
[----:B------:R-:W-:Y:S05]  /*d630*/  @!P0 BRA `(.L_x_10946) ;  /* 0x0000000000048947 */ /* 0x000fea0003800000 */
[----:B------:R-:W-:Y:S01]  /*d640*/  BPT.TRAP 0x1 ;  /* 0x000000040000795c */ /* 0x000fe20000300000 */
.L_x_10946:
[----:B------:R-:W-:Y:S01]  /*d650*/  ULEA UR6, UR4, UR38, 0x3 ;  /* 0x0000002604067291 */ /* 0x000fe2000f8e183f */
[----:B---3--:R-:W-:-:S05]  /*d660*/  IMAD.U32 R2, RZ, RZ, UR5 ;  /* 0x00000005ff027e24 */ /* 0x008fca000f8e00ff */
[----:B------:R-:W-:-:S04]  /*d670*/  SHF.L.U32 R2, R2, 0x1f, RZ ;  /* 0x0000001f02027819 */ /* 0x000fc800000006ff */
[----:B------:R0:W1:Y:S01]  /*d680*/  SYNCS.PHASECHK.TRANS64.TRYWAIT P1, [UR6+0x2d850], R2 ;  /* 0x02d85002ff0075a7 */ /* 0x0000620008020146 */
[----:B------:R-:W-:Y:S05]  /*d690*/  @!P0 BRA `(.L_x_10947) ;  /* 0x0000000000048947 */ /* 0x000fea0003800000 */
[----:B------:R-:W-:Y:S01]  /*d6a0*/  BPT.TRAP 0x1 ;  /* 0x000000040000795c */ /* 0x000fe20000300000 */
.L_x_10947:
[----:B-1----:R-:W-:Y:S05]  /*d6b0*/  @P1 BRA `(.L_x_10948) ;  /* 0x0000000000081947 */ /* 0x002fea0003800000 */
[----:B------:R-:W1:Y:S02]  /*d6c0*/  SYNCS.PHASECHK.TRANS64.TRYWAIT P1, [UR6+0x2d850], R2 ;  /* 0x02d85002ff0075a7 */ /* 0x000e640008020146 */
[----:B-1----:R-:W-:Y:S05]  /*d6d0*/  @!P1 BRA `(.L_x_10949) ;  /* 0x0000006000349947 */ /* 0x002fea0003800000 */
.L_x_10948:
[----:B------:R-:W-:Y:S01]  /*d6e0*/  UIADD3 UR38, UR38, 0x400, URZ ;  /* 0x0000040026267890 */ /* 0x000fe2000fffe03f */
[----:B------:R-:W-:Y:S01]  /*d6f0*/  R2UR UR5, R145 ;  /* 0x00000000910572ca */ /* 0x000fe200000e0000 */
[----:B------:R-:W-:Y:S01]  /*d700*/  WARPGROUP.ARRIVE ;  /* 0x00000000000079c5 */ /* 0x000fe20000000000 */
[----:B------:R-:W-:Y:S01]  /*d710*/  UMOV UR13, 0x40000040 ;  /* 0x40000040000d7882 */ /* 0x000fe20000000000 */
[----:B------:R-:W-:Y:S01]  /*d720*/  USHF.R.U32.HI UR38, URZ, 0x4, UR38 ;  /* 0x000000043f267899 */ /* 0x000fe20008011626 */
[----:B01----:R-:W0:Y:S01]  /*d730*/  SHFL.BFLY PT, R2, R5, 0x2, 0x1f ;  /* 0x0c401f0005027f89 */ /* 0x003e2200000e0000 */
[----:B------:R-:W-:Y:S01]  /*d740*/  UMOV UR15, 0x80000020 ;  /* 0x80000020000f7882 */ /* 0x000fe20000000000 */
[----:B------:R-:W-:Y:S01]  /*d750*/  IMAD.MOV.U32 R8, RZ, RZ, RZ ;  /* 0x000000ffff087224 */ /* 0x000fe200078e00ff */
[----:B------:R-:W-:Y:S01]  /*d760*/  ULOP3.LUT UR38, UR38, 0x3fff, URZ, 0xc0, !UPT ;  /* 0x00003fff26267892 */ /* 0x000fe2000f8ec03f */
[----:B------:R-:W1:Y:S01]  /*d770*/  SHFL.BFLY PT, R3, R4, 0x2, 0x1f ;  /* 0x0c401f0004037f89 */ /* 0x000e6200000e0000 */
[----:B------:R-:W-:-:S02]  /*d780*/  IMAD.U32 R13, RZ, RZ, UR11 ;  /* 0x0000000bff0d7e24 */ /* 0x000fc4000f8e00ff */
        /* <DEDUP_REMOVED lines=8> */
[----:B0-----:R-:W-:Y:S01]  /*d810*/  FADD.FTZ R2, R2, R5 ;  /* 0x0000000502027221 */ /* 0x001fe20000010000 */
[----:B------:R-:W-:Y:S01]  /*d820*/  UMOV UR13, 0x40000040 ;  /* 0x40000040000d7882 */ /* 0x000fe20000000000 */
[----:B------:R-:W-:Y:S01]  /*d830*/  UMOV UR15, 0x80000020 ;  /* 0x80000020000f7882 */ /* 0x000fe20000000000 */
[----:B------:R-:W-:-:S02]  /*d840*/  IMAD.U32 R5, RZ, RZ, UR11 ;  /* 0x0000000bff057e24 */ /* 0x000fc4000f8e00ff */
[----:B-1----:R-:W-:Y:S01]  /*d850*/  FADD.FTZ R6, R3, R4 ;  /* 0x0000000403067221 */ /* 0x002fe20000010000 */
[----:B------:R-:W-:Y:S01]  /*d860*/  IMAD.MOV.U32 R4, RZ, RZ, RZ ;  /* 0x000000ffff047224 */ /* 0x000fe200078e00ff */
[----:B------:R-:W0:Y:S04]  /*d870*/  SHFL.BFLY PT, R3, R2, 0x1, 0x1f ;  /* 0x0c201f0002037f89 */ /* 0x000e2800000e0000 */
[----:B------:R-:W1:Y:S01]  /*d880*/  SHFL.BFLY PT, R7, R6, 0x1, 0x1f ;  /* 0x0c201f0006077f89 */ /* 0x000e6200000e0000 */
[----:B0-----:R-:W-:Y:S01]  /*d890*/  FADD.FTZ R11, R2, R3 ;  /* 0x00000003020b7221 */ /* 0x001fe20000010000 */
[----:B------:R-:W-:Y:S02]  /*d8a0*/  IMAD.MOV.U32 R2, RZ, RZ, -0x800000 ;  /* 0xff800000ff027424 */ /* 0x000fe400078e00ff */
[----:B------:R-:W-:-:S02]  /*d8b0*/  IMAD.MOV.U32 R3, RZ, RZ, -0x800000 ;  /* 0xff800000ff037424 */ /* 0x000fc400078e00ff */
        /* <DEDUP_REMOVED lines=61> */
.L_x_10950:
        /* <DEDUP_REMOVED lines=53> */
.L_x_10872:
[----:B------:R-:W-:Y:S05]  /*dfe0*/  @P0 BRA `(.L_x_10951) ;  /* 0x0000001000940947 */ /* 0x000fea0003800000 */
[----:B------:R-:W3:Y:S01]  /*dff0*/  LDL R4, [R1+0x4] ;  /* 0x0000040001047983 */ /* 0x000ee20000100800 */
[----:B------:R-:W0:Y:S01]  /*e000*/  S2UR UR12, SR_CTAID.Z ;  /* 0x00000000000c79c3 */ /* 0x000e220000002700 */
[----:B------:R-:W-:Y:S01]  /*e010*/  ULDC.64 UR8, c[0x0][0xbd0] ;  /* 0x0002f40000087ab9 */ /* 0x000fe20000000a00 */
[----:B------:R-:W-:Y:S01]  /*e020*/  BSSY B0, `(.L_x_10952) ;  /* 0x00000d5000007945 */ /* 0x000fe20003800000 */
[----:B------:R-:W1:Y:S01]  /*e030*/  S2R R0, SR_TID.X ;  /* 0x0000000000007919 */ /* 0x000e620000002100 */
[----:B------:R-:W4:Y:S04]  /*e040*/  S2R R21, SR_CTAID.X ;  /* 0x0000000000157919 */ /* 0x000f280000002500 */
[----:B------:R-:W5:Y:S08]  /*e050*/  S2UR UR11, SR_CTAID.Y ;  /* 0x00000000000b79c3 */ /* 0x000f700000002600 */
[----:B------:R-:W5:Y:S08]  /*e060*/  LDC R20, c[0x0][0xc50] ;  /* 0x00031400ff147b82 */ /* 0x000f700000000800 */
[----:B------:R-:W2:Y:S01]  /*e070*/  LDC.64 R18, c[0x0][0xb40] ;  /* 0x0002d000ff127b82 */ /* 0x000ea20000000a00 */
[----:B0-----:R-:W-:-:S07]  /*e080*/  USHF.R.S32.HI UR10, URZ, 0x1f, UR12 ;  /* 0x0000001f3f0a7899 */ /* 0x001fce000801140c */
[----:B------:R-:W-:Y:S01]  /*e090*/  BAR.SYNC.DEFER_BLOCKING 0x1, 0x180 ;  /* 0x0046000000007b1d */ /* 0x000fe20000010000 */
[----:B---3--:R-:W-:Y:S01]  /*e0a0*/  R2UR UR13, R4 ;  /* 0x00000000040d72ca */ /* 0x008fe200000e0000 */
[----:B-1----:R-:W-:-:S05]  /*e0b0*/  VIADD R4, R0, 0xffffff80 ;  /* 0xffffff8000047836 */ /* 0x002fca0000000000 */
[----:B------:R-:W-:-:S04]  /*e0c0*/  SHF.R.S32.HI R5, RZ, 0x1f, R4 ;  /* 0x0000001fff057819 */ /* 0x000fc80000011404 */
[CC--:B------:R-:W-:Y:S02]  /*e0d0*/  LEA.HI R8, R5.reuse, R4.reuse, RZ, 0x7 ;  /* 0x0000000405087211 */ /* 0x0c0fe400078f38ff */
[----:B------:R-:W-:Y:S01]  /*e0e0*/  LEA.HI R12, R5, R4, RZ, 0x2 ;  /* 0x00000004050c7211 */ /* 0x000fe200078f10ff */
[----:B------:R-:W-:Y:S01]  /*e0f0*/  USHF.R.S32.HI UR7, URZ, 0x1f, UR13 ;  /* 0x0000001f3f077899 */ /* 0x000fe2000801140d */
[----:B------:R-:W-:Y:S01]  /*e100*/  LOP3.LUT R7, R8, 0xffffff80, RZ, 0xc0, !PT ;  /* 0xffffff8008077812 */ /* 0x000fe200078ec0ff */
[----:B------:R-:W-:Y:S01]  /*e110*/  UIMAD.WIDE.U32 UR4, UR13, UR8, URZ ;  /* 0x000000080d0472a5 */ /* 0x000fe2000f8e003f */
[----:B------:R-:W-:Y:S01]  /*e120*/  LOP3.LUT R15, R12, 0xfffffffc, RZ, 0xc0, !PT ;  /* 0xfffffffc0c0f7812 */ /* 0x000fe200078ec0ff */
[----:B------:R-:W-:Y:S01]  /*e130*/  UIMAD UR6, UR7, UR8, URZ ;  /* 0x00000008070672a4 */ /* 0x000fe2000f8e023f */
[----:B------:R-:W-:Y:S01]  /*e140*/  SHF.R.S32.HI R8, RZ, 0x7, R8 ;  /* 0x00000007ff087819 */ /* 0x000fe20000011408 */
[C---:B------:R-:W-:Y:S02]  /*e150*/  IMAD.IADD R0, R4.reuse, 0x1, -R7 ;  /* 0x0000000104007824 */ /* 0x040fe400078e0a07 */
[----:B------:R-:W0:Y:S01]  /*e160*/  LDC R7, c[0x0][0xbe8] ;  /* 0x0002fa00ff077b82 */ /* 0x000e220000000800 */
[----:B------:R-:W-:Y:S01]  /*e170*/  IMAD.IADD R12, R4, 0x1, -R15 ;  /* 0x00000001040c7824 */ /* 0x000fe200078e0a0f */
[----:B------:R-:W-:Y:S01]  /*e180*/  UIMAD UR6, UR13, UR9, UR6 ;  /* 0x000000090d0672a4 */ /* 0x000fe2000f8e0206 */
[----:B------:R-:W-:Y:S01]  /*e190*/  SHF.R.S32.HI R11, RZ, 0x1f, R0 ;  /* 0x0000001fff0b7819 */ /* 0x000fe20000011400 */
[----:B------:R-:W-:Y:S01]  /*e1a0*/  IMAD.HI R5, R8, 0x55555556, RZ ;  /* 0x5555555608057827 */ /* 0x000fe200078e02ff */
[----:B------:R-:W-:Y:S01]  /*e1b0*/  ULDC.64 UR8, c[0x0][0xb38] ;  /* 0x0002ce0000087ab9 */ /* 0x000fe20000000a00 */
[----:B------:R-:W-:Y:S01]  /*e1c0*/  UIADD3 UR6, UR5, UR6, URZ ;  /* 0x0000000605067290 */ /* 0x000fe2000fffe03f */
[----:B------:R-:W-:Y:S01]  /*e1d0*/  LEA.HI R6, R11, R0, RZ, 0x2 ;  /* 0x000000000b067211 */ /* 0x000fe200078f10ff */
[----:B------:R-:W1:Y:S01]  /*e1e0*/  LDC.64 R14, c[0x0][0xbd8] ;  /* 0x0002f600ff0e7b82 */ /* 0x000e620000000a00 */
[----:B------:R-:W-:Y:S01]  /*e1f0*/  LEA.HI R5, R5, R5, RZ, 0x1 ;  /* 0x0000000505057211 */ /* 0x000fe200078f08ff */
[----:B------:R-:W-:Y:S01]  /*e200*/  UIMAD UR7, UR7, UR8, URZ ;  /* 0x00000008070772a4 */ /* 0x000fe2000f8e023f */
[----:B------:R-:W-:-:S02]  /*e210*/  SHF.R.S32.HI R10, RZ, 0x2, R6 ;  /* 0x00000002ff0a7819 */ /* 0x000fc40000011406 */
[----:B------:R-:W-:Y:S02]  /*e220*/  SHF.R.S32.HI R9, RZ, 0x1f, R6 ;  /* 0x0000001fff097819 */ /* 0x000fe40000011406 */
[----:B------:R-:W-:Y:S02]  /*e230*/  LEA.HI R11, R11, R0, RZ, 0x5 ;  /* 0x000000000b0b7211 */ /* 0x000fe400078f28ff */
[----:B------:R-:W-:Y:S02]  /*e240*/  LEA.HI R9, R9, R10, RZ, 0x3 ;  /* 0x0000000a09097211 */ /* 0x000fe400078f18ff */
[----:B------:R-:W-:Y:S02]  /*e250*/  SHF.R.S32.HI R11, RZ, 0x5, R11 ;  /* 0x00000005ff0b7819 */ /* 0x000fe4000001140b */
[----:B------:R-:W-:Y:S01]  /*e260*/  LOP3.LUT R13, R9, 0xfffffff8, RZ, 0xc0, !PT ;  /* 0xfffffff8090d7812 */ /* 0x000fe200078ec0ff */
[----:B------:R-:W-:Y:S01]  /*e270*/  IMAD R9, R5, -0x3, R8 ;  /* 0xfffffffd05097824 */ /* 0x000fe200078e0208 */
[----:B------:R-:W-:-:S02]  /*e280*/  LEA.HI R5, R12, R12, RZ, 0x1 ;  /* 0x0000000c0c057211 */ /* 0x000fc400078f08ff */
[----:B0-----:R-:W-:Y:S01]  /*e290*/  ISETP.NE.AND P0, PT, R7, 0x1, PT ;  /* 0x000000010700780c */ /* 0x001fe20003f05270 */
[----:B------:R-:W-:Y:S01]  /*e2a0*/  IMAD.IADD R4, R10, 0x1, -R13 ;  /* 0x000000010a047824 */ /* 0x000fe200078e0a0d */
[----:B------:R-:W-:-:S03]  /*e2b0*/  LOP3.LUT R5, R5, 0x1ffffffe, RZ, 0xc0, !PT ;  /* 0x1ffffffe05057812 */ /* 0x000fc600078ec0ff */
[----:B------:R-:W-:Y:S02]  /*e2c0*/  IMAD R8, R11, 0x10, R4 ;  /* 0x000000100b087824 */ /* 0x000fe400078e0204 */
[----:B------:R-:W-:Y:S02]  /*e2d0*/  IMAD.IADD R17, R12, 0x1, -R5 ;  /* 0x000000010c117824 */ /* 0x000fe400078e0a05 */
[----:B------:R-:W-:Y:S02]  /*e2e0*/  IMAD R10, R9, 0x40, R8 ;  /* 0x00000040090a7824 */ /* 0x000fe400078e0208 */
[----:B------:R-:W-:Y:S02]  /*e2f0*/  IMAD.U32 R5, RZ, RZ, UR5 ;  /* 0x00000005ff057e24 */ /* 0x000fe4000f8e00ff */
[----:B------:R-:W0:Y:S01]  /*e300*/  @P0 LDC R13, c[0x0][0xbec] ;  /* 0x0002fb00ff0d0b82 */ /* 0x000e220000000800 */
[----:B------:R-:W-:Y:S01]  /*e310*/  IMAD.U32 R4, RZ, RZ, UR4 ;  /* 0x00000004ff047e24 */ /* 0x000fe2000f8e00ff */
[----:B------:R-:W-:Y:S01]  /*e320*/  UIMAD.WIDE.U32 UR4, UR13, UR8, URZ ;  /* 0x000000080d0472a5 */ /* 0x000fe2000f8e003f */
[----:B------:R-:W-:Y:S01]  /*e330*/  IMAD.U32 R5, RZ, RZ, UR6 ;  /* 0x00000006ff057e24 */ /* 0x000fe2000f8e00ff */
[----:B------:R-:W-:Y:S01]  /*e340*/  UIMAD UR6, UR13, UR9, UR7 ;  /* 0x000000090d0672a4 */ /* 0x000fe2000f8e0207 */
[----:B-1----:R-:W-:-:S02]  /*e350*/  IMAD R12, R14, UR10, RZ ;  /* 0x0000000a0e0c7c24 */ /* 0x002fc4000f8e02ff */
[----:B------:R-:W-:Y:S01]  /*e360*/  IMAD R8, R17, 0x8, R10 ;  /* 0x0000000811087824 */ /* 0x000fe200078e020a */
[----:B------:R-:W1:Y:S01]  /*e370*/  @P0 LDC R16, c[0x0][0xbf0] ;  /* 0x0002fc00ff100b82 */ /* 0x000e620000000800 */
[----:B------:R-:W-:Y:S01]  /*e380*/  IMAD R15, R15, UR12, R12 ;  /* 0x0000000c0f0f7c24 */ /* 0x000fe2000f8e020c */
[----:B------:R-:W-:Y:S01]  /*e390*/  UIADD3 UR6, UR5, UR6, URZ ;  /* 0x0000000605067290 */ /* 0x000fe2000fffe03f */
[----:B----4-:R-:W-:Y:S01]  /*e3a0*/  IMAD R12, R21, 0xc0, R8 ;  /* 0x000000c0150c7824 */ /* 0x010fe200078e0208 */
[----:B------:R-:W-:Y:S01]  /*e3b0*/  ULDC.64 UR8, c[0x0][0xb28] ;  /* 0x0002ca0000087ab9 */ /* 0x000fe20000000a00 */
[----:B------:R-:W-:Y:S02]  /*e3c0*/  IMAD R17, RZ, RZ, -UR13 ;  /* 0x8000000dff117e24 */ /* 0x000fe4000f8e02ff */
[----:B------:R-:W-:Y:S01]  /*e3d0*/  IMAD.WIDE.U32 R4, R14, UR12, R4 ;  /* 0x0000000c0e047c25 */ /* 0x000fe2000f8e0004 */
[----:B------:R-:W3:Y:S03]  /*e3e0*/  @P0 LDC R25, c[0x0][0xbec] ;  /* 0x0002fb00ff190b82 */ /* 0x000ee60000000800 */
[----:B------:R-:W-:-:S02]  /*e3f0*/  IMAD.U32 R9, RZ, RZ, UR5 ;  /* 0x00000005ff097e24 */ /* 0x000fc4000f8e00ff */
[----:B-----5:R-:W-:Y:S02]  /*e400*/  IMAD R23, R20, R17, UR11 ;  /* 0x0000000b14177e24 */ /* 0x020fe4000f8e0211 */
[----:B------:R-:W-:Y:S01]  /*e410*/  IMAD.U32 R8, RZ, RZ, UR4 ;  /* 0x00000004ff087e24 */ /* 0x000fe2000f8e00ff */
[----:B------:R-:W4:Y:S01]  /*e420*/  @P0 LDC R22, c[0x0][0xbf0] ;  /* 0x0002fc00ff160b82 */ /* 0x000f220000000800 */
[----:B0-----:R-:W-:Y:S01]  /*e430*/  @P0 IMAD.HI.U32 R13, R12, R13, RZ ;  /* 0x0000000d0c0d0227 */ /* 0x001fe200078e00ff */
[----:B------:R-:W-:-:S03]  /*e440*/  ULDC.64 UR4, c[0x0][0xbe0] ;  /* 0x0002f80000047ab9 */ /* 0x000fc60000000a00 */
[----:B------:R-:W-:Y:S01]  /*e450*/  IMAD.U32 R9, RZ, RZ, UR6 ;  /* 0x00000006ff097e24 */ /* 0x000fe2000f8e00ff */
[----:B------:R-:W-:Y:S01]  /*e460*/  ULDC.64 UR6, c[0x0][0xb48] ;  /* 0x0002d20000067ab9 */ /* 0x000fe20000000a00 */
[C---:B--2---:R-:W-:Y:S02]  /*e470*/  IMAD R14, R18.reuse, UR10, RZ ;  /* 0x0000000a120e7c24 */ /* 0x044fe4000f8e02ff */
[----:B------:R-:W-:Y:S01]  /*e480*/  IMAD.MOV.U32 R11, RZ, RZ, R12 ;  /* 0x000000ffff0b7224 */ /* 0x000fe200078e000c */
[----:B-1----:R-:W-:Y:S01]  /*e490*/  @P0 SHF.R.U32.HI R11, RZ, R16, R13 ;  /* 0x00000010ff0b0219 */ /* 0x002fe2000001160d */
[----:B------:R-:W-:Y:S01]  /*e4a0*/  IMAD.IADD R5, R5, 0x1, R15 ;  /* 0x0000000105057824 */ /* 0x000fe200078e020f */
[----:B------:R-:W-:Y:S01]  /*e4b0*/  SHF.R.S32.HI R16, RZ, 0x1f, R23 ;  /* 0x0000001fff107819 */ /* 0x000fe20000011417 */
[----:B------:R-:W-:Y:S02]  /*e4c0*/  IMAD R15, R19, UR12, R14 ;  /* 0x0000000c130f7c24 */ /* 0x000fe4000f8e020e */
        /* <DEDUP_REMOVED lines=9> */
[C---:B------:R-:W-:Y:S01]  /*e560*/  IMAD R17, R23.reuse, UR7, R15 ;  /* 0x0000000717117c24 */ /* 0x040fe2000f8e020f */
[--C-:B------:R-:W-:Y:S01]  /*e570*/  SHF.R.S32.HI R15, RZ, 0x1f, R11.reuse ;  /* 0x0000001fff0f7819 */ /* 0x100fe2000001140b */
[----:B------:R-:W-:Y:S02]  /*e580*/  IMAD.MOV R11, RZ, RZ, -R11 ;  /* 0x000000ffff0b7224 */ /* 0x000fe400078e0a0b */
[C---:B------:R-:W-:Y:S01]  /*e590*/  IMAD R16, R23.reuse, UR5, R14 ;  /* 0x0000000517107c24 */ /* 0x040fe2000f8e020e */
[----:B------:R-:W-:Y:S01]  /*e5a0*/  SHF.R.S32.HI R14, RZ, 0x1f, R13 ;  /* 0x0000001fff0e7819 */ /* 0x000fe2000001140d */
[----:B------:R-:W-:Y:S01]  /*e5b0*/  IMAD.WIDE.U32 R8, R23, UR6, R8 ;  /* 0x0000000617087c25 */ /* 0x000fe2000f8e0008 */
[----:B------:R-:W-:Y:S01]  /*e5c0*/  ULDC.64 UR4, c[0x0][0xb30] ;  /* 0x0002cc0000047ab9 */ /* 0x000fe20000000a00 */
[----:B------:R-:W-:Y:S01]  /*e5d0*/  ULDC.64 UR6, c[0x0][0xbc8] ;  /* 0x0002f20000067ab9 */ /* 0x000fe20000000a00 */
[----:B------:R-:W-:Y:S01]  /*e5e0*/  IADD3.X R5, R15, R5, R16, P0, !PT ;  /* 0x000000050f057210 */ /* 0x000fe200007fe410 */
        /* <DEDUP_REMOVED lines=26> */
[----:B------:R-:W-:Y:S01]  /*e790*/  IMAD R12, R21, 0xc0, R10 ;  /* 0x000000c0150c7824 */ /* 0x000fe200078e020a */
[----:B------:R-:W-:Y:S01]  /*e7a0*/  LEA.HI.X R13, R4, UR7, R11, 0x2, P0 ;  /* 0x00000007040d7c11 */ /* 0x000fe200080f140b */
[----:B------:R-:W-:Y:S01]  /*e7b0*/  SHFL.IDX PT, R10, R14, 0x1, 0x1c1f ;  /* 0x003c1f000e0a7f89 */ /* 0x000fe200000e0000 */
[----:B------:R-:W-:Y:S01]  /*e7c0*/  LEA.HI.X R22, R8, UR9, R5, 0x2, P1 ;  /* 0x0000000908167c11 */ /* 0x000fe200088f1405 */
[----:B------:R-:W-:Y:S01]  /*e7d0*/  IMAD R19, R7, UR6, RZ ;  /* 0x0000000607137c24 */ /* 0x000fe2000f8e02ff */
[----:B------:R-:W-:Y:S01]  /*e7e0*/  LOP3.LUT P0, RZ, R0, 0x3, RZ, 0xc0, !PT ;  /* 0x0000000300ff7812 */ /* 0x000fe2000780c0ff */
[----:B------:R-:W-:Y:S01]  /*e7f0*/  SHFL.IDX PT, R8, R14, RZ, 0x1c1f ;  /* 0x001c1fff0e087589 */ /* 0x000fe200000e0000 */
[C---:B------:R-:W-:Y:S01]  /*e800*/  VIADD R18, R12.reuse, 0x8 ;  /* 0x000000080c127836 */ /* 0x040fe20000000000 */
[----:B------:R-:W-:Y:S01]  /*e810*/  UIADD3 UR4, UR4, 0x2d820, URZ ;  /* 0x0002d82004047890 */ /* 0x000fe2000fffe03f */
[CC--:B------:R-:W-:Y:S01]  /*e820*/  ISETP.GE.OR P1, PT, R12.reuse, R19.reuse, P0 ;  /* 0x000000130c00720c */ /* 0x0c0fe20000726670 */
[----:B------:R-:W0:Y:S01]  /*e830*/  SHFL.IDX PT, R9, R13, RZ, 0x1c1f ;  /* 0x001c1fff0d097589 */ /* 0x000e2200000e0000 */
[-C--:B------:R-:W-:Y:S01]  /*e840*/  ISETP.GE.AND P2, PT, R12, R19.reuse, PT ;  /* 0x000000130c00720c */ /* 0x080fe20003f46270 */
[----:B------:R-:W-:Y:S01]  /*e850*/  UPRMT UR4, URZ, 0x654, UR4 ;  /* 0x000006543f047896 */ /* 0x000fe20008000004 */
[----:B------:R-:W-:Y:S01]  /*e860*/  ISETP.GE.OR P0, PT, R18, R19, P0 ;  /* 0x000000131200720c */ /* 0x000fe20000706670 */
[----:B------:R-:W1:Y:S01]  /*e870*/  SHFL.IDX PT, R11, R13, 0x1, 0x1c1f ;  /* 0x003c1f000d0b7f89 */ /* 0x000e6200000e0000 */
[----:B------:R-:W-:-:S03]  /*e880*/  LOP3.LUT R7, R6, 0x7ffffffc, RZ, 0xc0, !PT ;  /* 0x7ffffffc06077812 */ /* 0x000fc600078ec0ff */
[----:B------:R2:W3:Y:S02]  /*e890*/  SHFL.IDX PT, R4, R20, RZ, 0x1c1f ;  /* 0x001c1fff14047589 */ /* 0x0004e400000e0000 */
[----:B------:R-:W-:Y:S01]  /*e8a0*/  IMAD.IADD R7, R0, 0x1, -R7 ;  /* 0x0000000100077824 */ /* 0x000fe200078e0a07 */
[----:B------:R-:W-:Y:S01]  /*e8b0*/  SYNCS.ARRIVE.TRANS64.RED.A1T0 RZ, [UR4], RZ ;  /* 0x000000ffffff79a7 */ /* 0x000fe20008100404 */
[----:B------:R2:W4:Y:S02]  /*e8c0*/  SHFL.IDX PT, R5, R22, RZ, 0x1c1f ;  /* 0x001c1fff16057589 */ /* 0x00052400000e0000 */
[----:B------:R-:W-:Y:S02]  /*e8d0*/  IMAD.SHL.U32 R7, R7, 0x2, RZ ;  /* 0x0000000207077824 */ /* 0x000fe400078e00ff */
[----:B0-----:R2:W-:Y:S04]  /*e8e0*/  @!P1 ST.E desc[UR36][R8.64], R2 ;  /* 0x0000000208009985 */ /* 0x0015e8000c101924 */
[----:B-1----:R2:W-:Y:S01]  /*e8f0*/  @!P0 ST.E desc[UR36][R10.64], R3 ;  /* 0x000000030a008985 */ /* 0x0025e2000c101924 */
[----:B------:R-:W-:Y:S05]  /*e900*/  @P2 BRA `(.L_x_10953) ;  /* 0x0000000400182947 */ /* 0x000fea0003800000 */
[C---:B------:R-:W-:Y:S01]  /*e910*/  VIADD R0, R7.reuse, 0x8 ;  /* 0x0000000807007836 */ /* 0x040fe20000000000 */
        /* <DEDUP_REMOVED lines=9> */
[----:B------:R-:W-:Y:S01]  /*e9b0*/  VIADD R17, R7, 0x40 ;  /* 0x0000004007117836 */ /* 0x000fe20000000000 */
[----:B------:R-:W-:-:S07]  /*e9c0*/  ISETP.GE.AND P4, PT, R8, UR4, PT ;  /* 0x0000000408007c0c */ /* 0x000fce000bf86270 */
        /* <DEDUP_REMOVED lines=19> */
[----:B------:R-:W-:Y:S01]  /*eb00*/  ISETP.GE.AND P1, PT, R6, UR4, PT ;  /* 0x0000000406007c0c */ /* 0x000fe2000bf26270 */
[----:B------:R-:W-:Y:S01]  /*eb10*/  @!P4 IMAD.WIDE R14, R15, 0x4, R4 ;  /* 0x000000040f0ec825 */ /* 0x000fe200078e0204 */
[----:B------:R3:W-:Y:S01]  /*eb20*/  @!P3 ST.E.64 desc[UR36][R12.64], R100 ;  /* 0x000000640c00b985 */ /* 0x0007e2000c101b24 */
[----:B------:R-:W-:Y:S02]  /*eb30*/  ISETP.GE.AND P3, PT, R17, UR4, PT ;  /* 0x0000000411007c0c */ /* 0x000fe4000bf66270 */
[C---:B0-----:R-:W-:Y:S01]  /*eb40*/  VIADD R3, R7.reuse, 0x50 ;  /* 0x0000005007037836 */ /* 0x041fe20000000000 */
[----:B------:R0:W-:Y:S01]  /*eb50*/  @!P4 ST.E.64 desc[UR36][R14.64], R104 ;  /* 0x000000680e00c985 */ /* 0x0001e2000c101b24 */
[C---:B------:R-:W-:Y:S01]  /*eb60*/  VIADD R2, R7.reuse, 0x48 ;  /* 0x0000004807027836 */ /* 0x040fe20000000000 */
[----:B------:R-:W-:Y:S01]  /*eb70*/  @!P0 LEA.HI R0, R0, R0, RZ, 0x1 ;  /* 0x0000000000008211 */ /* 0x000fe200078f08ff */
[----:B-1----:R-:W-:Y:S01]  /*eb80*/  VIADD R9, R7, 0x58 ;  /* 0x0000005807097836 */ /* 0x002fe20000000000 */
[----:B------:R-:W-:-:S02]  /*eb90*/  ISETP.GE.AND P5, PT, R3, UR4, PT ;  /* 0x0000000403007c0c */ /* 0x000fc4000bfa6270 */
[----:B------:R-:W-:Y:S02]  /*eba0*/  ISETP.GE.AND P4, PT, R2, UR4, PT ;  /* 0x0000000402007c0c */ /* 0x000fe4000bf86270 */
[----:B------:R-:W-:Y:S02]  /*ebb0*/  ISETP.GE.AND P6, PT, R9, UR4, PT ;  /* 0x0000000409007c0c */ /* 0x000fe4000bfc6270 */
[----:B------:R-:W-:Y:S02]  /*ebc0*/  @!P1 LEA.HI R6, R6, R6, RZ, 0x1 ;  /* 0x0000000606069211 */ /* 0x000fe400078f08ff */
[----:B------:R-:W-:Y:S02]  /*ebd0*/  @!P2 LEA.HI R16, R16, R16, RZ, 0x1 ;  /* 0x000000101010a211 */ /* 0x000fe400078f08ff */
[----:B------:R-:W-:Y:S02]  /*ebe0*/  @!P3 LEA.HI R17, R17, R17, RZ, 0x1 ;  /* 0x000000111111b211 */ /* 0x000fe400078f08ff */
[----:B--2---:R-:W-:-:S02]  /*ebf0*/  @!P2 LOP3.LUT R11, R16, 0xfffffffe, RZ, 0xc0, !PT ;  /* 0xfffffffe100ba812 */ /* 0x004fc400078ec0ff */
[----:B------:R-:W-:Y:S02]  /*ec00*/  @!P5 LEA.HI R8, R3, R3, RZ, 0x1 ;  /* 0x000000030308d211 */ /* 0x000fe400078f08ff */
[----:B------:R-:W-:Y:S02]  /*ec10*/  @!P4 LEA.HI R2, R2, R2, RZ, 0x1 ;  /* 0x000000020202c211 */ /* 0x000fe400078f08ff */
[----:B------:R-:W-:Y:S02]  /*ec20*/  @!P6 LEA.HI R10, R9, R9, RZ, 0x1 ;  /* 0x00000009090ae211 */ /* 0x000fe400078f08ff */
[----:B------:R-:W-:Y:S02]  /*ec30*/  @!P0 LOP3.LUT R3, R0, 0xfffffffe, RZ, 0xc0, !PT ;  /* 0xfffffffe00038812 */ /* 0x000fe400078ec0ff */
[----:B------:R-:W-:Y:S02]  /*ec40*/  @!P1 LOP3.LUT R9, R6, 0xfffffffe, RZ, 0xc0, !PT ;  /* 0xfffffffe06099812 */ /* 0x000fe400078ec0ff */
[----:B---3--:R-:W-:-:S02]  /*ec50*/  @!P3 LOP3.LUT R13, R17, 0xfffffffe, RZ, 0xc0, !PT ;  /* 0xfffffffe110db812 */ /* 0x008fc400078ec0ff */
[----:B0-----:R-:W-:Y:S01]  /*ec60*/  @!P4 LOP3.LUT R15, R2, 0xfffffffe, RZ, 0xc0, !PT ;  /* 0xfffffffe020fc812 */ /* 0x001fe200078ec0ff */
[--C-:B------:R-:W-:Y:S01]  /*ec70*/  @!P0 IMAD.WIDE R2, R3, 0x4, R4.reuse ;  /* 0x0000000403028825 */ /* 0x100fe200078e0204 */
[----:B------:R-:W-:Y:S02]  /*ec80*/  @!P5 LOP3.LUT R17, R8, 0xfffffffe, RZ, 0xc0, !PT ;  /* 0xfffffffe0811d812 */ /* 0x000fe400078ec0ff */
        /* <DEDUP_REMOVED lines=14> */
.L_x_10953:
[----:B------:R-:W-:Y:S05]  /*ed70*/  BSYNC B0 ;  /* 0x0000000000007941 */ /* 0x000fea0003800000 */
.L_x_10952:
[----:B------:R-:W-:Y:S01]  /*ed80*/  ISETP.GE.AND P0, PT, R18, R19, PT ;  /* 0x000000131200720c */ /* 0x000fe20003f06270 */
[----:B0-----:R1:W0:Y:S04]  /*ed90*/  SHFL.IDX PT, R15, R22, 0x1, 0x1c1f ;  /* 0x003c1f00160f7f89 */ /* 0x00122800000e0000 */
[----:B------:R1:W0:Y:S08]  /*eda0*/  SHFL.IDX PT, R14, R20, 0x1, 0x1c1f ;  /* 0x003c1f00140e7f89 */ /* 0x00023000000e0000 */
[----:B-1----:R-:W-:Y:S05]  /*edb0*/  @P0 BRA `(.L_x_10864) ;  /* 0x0000004400b40947 */ /* 0x002fea0003800000 */
        /* <DEDUP_REMOVED lines=12> */
[C---:B------:R-:W-:Y:S01]  /*ee80*/  VIADD R16, R7.reuse, 0x40 ;  /* 0x0000004007107836 */ /* 0x040fe20000000000 */
[----:B------:R-:W-:Y:S01]  /*ee90*/  ISETP.GE.AND P1, PT, R12, UR4, PT ;  /* 0x000000040c007c0c */ /* 0x000fe2000bf26270 */
[----:B------:R-:W-:-:S02]  /*eea0*/  VIADD R17, R7, 0x48 ;  /* 0x0000004807117836 */ /* 0x000fc40000000000 */
[----:B------:R-:W-:Y:S02]  /*eeb0*/  VIADD R18, R7, 0x50 ;  /* 0x0000005007127836 */ /* 0x000fe40000000000 */
[----:B------:R-:W-:Y:S02]  /*eec0*/  @!P3 LEA.HI R0, R0, R0, RZ, 0x1 ;  /* 0x000000000000b211 */ /* 0x000fe400078f08ff */
[----:B------:R-:W-:Y:S02]  /*eed0*/  @!P4 LEA.HI R2, R2, R2, RZ, 0x1 ;  /* 0x000000020202c211 */ /* 0x000fe400078f08ff */
[----:B------:R-:W-:Y:S02]  /*eee0*/  @!P5 LEA.HI R3, R3, R3, RZ, 0x1 ;  /* 0x000000030303d211 */ /* 0x000fe400078f08ff */
[----:B----4-:R-:W-:Y:S01]  /*eef0*/  @!P3 LOP3.LUT R5, R0, 0xfffffffe, RZ, 0xc0, !PT ;  /* 0xfffffffe0005b812 */ /* 0x010fe200078ec0ff */
[----:B------:R-:W-:Y:S01]  /*ef00*/  VIADD R0, R7, 0x30 ;  /* 0x0000003007007836 */ /* 0x000fe20000000000 */
[----:B------:R-:W-:-:S02]  /*ef10*/  @!P4 LOP3.LUT R9, R2, 0xfffffffe, RZ, 0xc0, !PT ;  /* 0xfffffffe0209c812 */ /* 0x000fc400078ec0ff */
[----:B------:R-:W-:Y:S01]  /*ef20*/  @!P5 LOP3.LUT R11, R3, 0xfffffffe, RZ, 0xc0, !PT ;  /* 0xfffffffe030bd812 */ /* 0x000fe200078ec0ff */
[--C-:B0-----:R-:W-:Y:S01]  /*ef30*/  @!P2 IMAD.WIDE R2, R7, 0x4, R14.reuse ;  /* 0x000000040702a825 */ /* 0x101fe200078e020e */
[----:B------:R-:W-:Y:S02]  /*ef40*/  ISETP.GE.AND P6, PT, R18, UR4, PT ;  /* 0x0000000412007c0c */ /* 0x000fe4000bfc6270 */
[----:B------:R-:W-:Y:S01]  /*ef50*/  @!P0 LEA.HI R6, R6, R6, RZ, 0x1 ;  /* 0x0000000606068211 */ /* 0x000fe200078f08ff */
[--C-:B---3--:R-:W-:Y:S01]  /*ef60*/  @!P3 IMAD.WIDE R4, R5, 0x4, R14.reuse ;  /* 0x000000040504b825 */ /* 0x108fe200078e020e */
[----:B------:R0:W-:Y:S01]  /*ef70*/  @!P2 ST.E.64 desc[UR36][R2.64], R90 ;  /* 0x0000005a0200a985 */ /* 0x0001e2000c101b24 */
[----:B------:R-:W-:Y:S02]  /*ef80*/  ISETP.GE.AND P2, PT, R0, UR4, PT ;  /* 0x0000000400007c0c */ /* 0x000fe4000bf46270 */
[----:B------:R-:W-:Y:S01]  /*ef90*/  @!P4 IMAD.WIDE R8, R9, 0x4, R14 ;  /* 0x000000040908c825 */ /* 0x000fe200078e020e */
[----:B------:R1:W-:Y:S01]  /*efa0*/  @!P3 ST.E.64 desc[UR36][R4.64], R94 ;  /* 0x0000005e0400b985 */ /* 0x0003e2000c101b24 */
[----:B------:R-:W-:-:S02]  /*efb0*/  ISETP.GE.AND P3, PT, R13, UR4, PT ;  /* 0x000000040d007c0c */ /* 0x000fc4000bf66270 */
[----:B------:R-:W-:Y:S01]  /*efc0*/  @!P5 IMAD.WIDE R10, R11, 0x4, R14 ;  /* 0x000000040b0ad825 */ /* 0x000fe200078e020e */
        /* <DEDUP_REMOVED lines=19> */
[----:B---3--:R-:W-:Y:S02]  /*f100*/  @!P4 LOP3.LUT R11, R16, 0xfffffffe, RZ, 0xc0, !PT ;  /* 0xfffffffe100bc812 */ /* 0x008fe400078ec0ff */
[----:B------:R-:W-:Y:S02]  /*f110*/  @!P5 LOP3.LUT R17, R17, 0xfffffffe, RZ, 0xc0, !PT ;  /* 0xfffffffe1111d812 */ /* 0x000fe400078ec0ff */
        /* <DEDUP_REMOVED lines=18> */
.L_x_10951:
[----:B------:R-:W0:Y:S02]  /*f240*/  S2R R2, SR_TID.X ;  /* 0x0000000000027919 */ /* 0x000e240000002100 */
[----:B0-----:R-:W-:-:S05]  /*f250*/  VIADD R0, R2, 0xffffff80 ;  /* 0xffffff8002007836 */ /* 0x001fca0000000000 */
[----:B------:R-:W-:-:S13]  /*f260*/  ISETP.GT.AND P0, PT, R0, 0xbf, PT ;  /* 0x000000bf0000780c */ /* 0x000fda0003f04270 */
[----:B------:R-:W-:Y:S05]  /*f270*/  @P0 BRA `(.L_x_10864) ;  /* 0x0000004000840947 */ /* 0x000fea0003800000 */
[----:B------:R-:W0:Y:S01]  /*f280*/  S2R R0, SR_CTAID.X ;  /* 0x0000000000007919 */ /* 0x000e220000002500 */
[----:B------:R-:W1:Y:S01]  /*f290*/  LDC R6, c[0x0][0xbe8] ;  /* 0x0002fa00ff067b82 */ /* 0x000e620000000800 */
[----:B------:R-:W-:Y:S02]  /*f2a0*/  ULDC UR4, c[0x0][0xa88] ;  /* 0x0002a20000047ab9 */ /* 0x000fe40000000800 */
[----:B-1----:R-:W-:Y:S02]  /*f2b0*/  IMAD R3, R6, UR4, RZ ;  /* 0x0000000406037c24 */ /* 0x002fe4000f8e02ff */
[----:B0-----:R-:W-:-:S04]  /*f2c0*/  IMAD R0, R0, 0xc0, R2 ;  /* 0x000000c000007824 */ /* 0x001fc800078e0202 */
[----:B------:R-:W-:-:S05]  /*f2d0*/  VIADD R0, R0, 0xffffff80 ;  /* 0xffffff8000007836 */ /* 0x000fca0000000000 */
[----:B------:R-:W-:-:S13]  /*f2e0*/  ISETP.GE.AND P0, PT, R0, R3, PT ;  /* 0x000000030000720c */ /* 0x000fda0003f06270 */
[----:B------:R-:W-:Y:S05]  /*f2f0*/  @P0 BRA `(.L_x_10864) ;  /* 0x0000004000640947 */ /* 0x000fea0003800000 */
[----:B------:R-:W3:Y:S01]  /*f300*/  LDL R2, [R1+0x4] ;  /* 0x0000040001027983 */ /* 0x000ee20000100800 */
[----:B------:R-:W-:Y:S01]  /*f310*/  ISETP.NE.AND P0, PT, R6, 0x1, PT ;  /* 0x000000010600780c */ /* 0x000fe20003f05270 */
[----:B------:R-:W-:Y:S01]  /*f320*/  S2UR UR7, SR_CTAID.Z ;  /* 0x00000000000779c3 */ /* 0x000fe20000002700 */
[----:B------:R-:W-:Y:S01]  /*f330*/  ULDC.64 UR8, c[0x0][0xbd0] ;  /* 0x0002f40000087ab9 */ /* 0x000fe20000000a00 */
[----:B------:R-:W-:-:S06]  /*f340*/  IMAD.MOV.U32 R5, RZ, RZ, R0 ;  /* 0x000000ffff057224 */ /* 0x000fcc00078e0000 */
[----:B------:R-:W0:Y:S08]  /*f350*/  LDC.64 R10, c[0x0][0xbd8] ;  /* 0x0002f600ff0a7b82 */ /* 0x000e300000000a00 */
[----:B------:R-:W1:Y:S08]  /*f360*/  @P0 LDC R7, c[0x0][0xbec] ;  /* 0x0002fb00ff070b82 */ /* 0x000e700000000800 */
[----:B------:R-:W4:Y:S08]  /*f370*/  @P0 LDC R9, c[0x0][0xbf0] ;  /* 0x0002fc00ff090b82 */ /* 0x000f300000000800 */
[----:B------:R-:W5:Y:S08]  /*f380*/  S2UR UR10, SR_CTAID.Y ;  /* 0x00000000000a79c3 */ /* 0x000f700000002600 */
[----:B------:R-:W5:Y:S01]  /*f390*/  LDC R8, c[0x0][0xc50] ;  /* 0x00031400ff087b82 */ /* 0x000f620000000800 */
[----:B-1----:R-:W-:-:S05]  /*f3a0*/  @P0 IMAD.HI.U32 R4, R0, R7, RZ ;  /* 0x0000000700040227 */ /* 0x002fca00078e00ff */
[----:B----4-:R-:W-:Y:S02]  /*f3b0*/  @P0 SHF.R.U32.HI R5, RZ, R9, R4 ;  /* 0x00000009ff050219 */ /* 0x010fe40000011604 */
[----:B---3--:R-:W-:-:S13]  /*f3c0*/  R2UR UR11, R2 ;  /* 0x00000000020b72ca */ /* 0x008fda00000e0000 */
[----:B------:R-:W-:Y:S02]  /*f3d0*/  USHF.R.S32.HI UR6, URZ, 0x1f, UR11 ;  /* 0x0000001f3f067899 */ /* 0x000fe4000801140b */
[----:B------:R-:W-:Y:S01]  /*f3e0*/  IMAD R7, RZ, RZ, -UR11 ;  /* 0x8000000bff077e24 */ /* 0x000fe2000f8e02ff */
[----:B------:R-:W-:Y:S02]  /*f3f0*/  UIMAD.WIDE.U32 UR4, UR11, UR8, URZ ;  /* 0x000000080b0472a5 */ /* 0x000fe4000f8e003f */
[----:B------:R-:W-:Y:S01]  /*f400*/  UIMAD UR6, UR6, UR8, URZ ;  /* 0x00000008060672a4 */ /* 0x000fe2000f8e023f */
[----:B-----5:R-:W-:Y:S01]  /*f410*/  IMAD R9, R8, R7, UR10 ;  /* 0x0000000a08097e24 */ /* 0x020fe2000f8e0207 */
        /* <DEDUP_REMOVED lines=32> */
.L_x_10862:
        /* <DEDUP_REMOVED lines=18> */
.L_x_10954:
[----:B------:R-:W-:Y:S01]  /*f740*/  ULDC UR7, c[0x0][0xc50] ;  /* 0x0003140000077ab9 */ /* 0x000fe20000000800 */
[----:B------:R-:W-:Y:S01]  /*f750*/  UMOV UR41, UR6 ;  /* 0x0000000600297c82 */ /* 0x000fe20008000000 */
[----:B------:R-:W-:-:S11]  /*f760*/  UISETP.NE.AND UP0, UPT, UR7, 0x1, UPT ;  /* 0x000000010700788c */ /* 0x000fd6000bf05270 */
[----:B------:R-:W-:Y:S01]  /*f770*/  @UP0 ULDC UR4, c[0x0][0xc54] ;  /* 0x0003150000040ab9 */ /* 0x000fe20000000800 */
[----:B------:R-:W-:Y:S01]  /*f780*/  @UP0 ULDC UR8, c[0x0][0xc58] ;  /* 0x0003160000080ab9 */ /* 0x000fe20000000800 */
[----:B------:R-:W-:-:S04]  /*f790*/  UIMAD.WIDE.U32 UR4, UR6, UR4, URZ ;  /* 0x00000004060472a5 */ /* 0x000fc8000f8e003f */
[----:B------:R-:W-:-:S12]  /*f7a0*/  @UP0 USHF.R.U32.HI UR41, URZ, UR8, UR5 ;  /* 0x000000083f290299 */ /* 0x000fd80008011605 */
.L_x_10955:
        /* <DEDUP_REMOVED lines=32> */
[----:B-1----:R-:W-:-:S04]  /*f9b0*/  UIMAD UR42, UR42, 0xc0, URZ ;  /* 0x000000c02a2a78a4 */ /* 0x002fc8000f8e023f */
        /* <DEDUP_REMOVED lines=20> */
.L_x_10958:
[----:B------:R-:W-:-:S11]  /*fb00*/  UISETP.NE.AND UP0, UPT, UR5, 0x1, UPT ;  /* 0x000000010500788c */ /* 0x000fd6000bf05270 */
[----:B------:R-:W-:Y:S02]  /*fb10*/  @UP0 ULDC.64 UR12, c[0x0][0x9e8] ;  /* 0x00027a00000c0ab9 */ /* 0x000fe40000000a00 */
[----:B------:R-:W-:-:S04]  /*fb20*/  UIMAD.WIDE.U32 UR6, UR8, UR12, URZ ;  /* 0x0000000c080672a5 */ /* 0x000fc8000f8e003f */
[----:B------:R-:W-:-:S12]  /*fb30*/  @UP0 USHF.R.U32.HI UR8, URZ, UR13, UR7 ;  /* 0x0000000d3f080299 */ /* 0x000fd80008011607 */
.L_x_10959:
[----:B------:R-:W-:-:S04]  /*fb40*/  UIMAD UR8, UR8, UR5, UR5 ;  /* 0x00000005080872a4 */ /* 0x000fc8000f8e0205 */
[----:B------:R-:W-:-:S04]  /*fb50*/  UISETP.LT.AND UP0, UPT, UR4, UR8, UPT ;  /* 0x000000080400728c */ /* 0x000fc8000bf01270 */
[----:B------:R-:W-:-:S12]  /*fb60*/  USEL UR4, UR4, UR8, UP0 ;  /* 0x0000000804047287 */ /* 0x000fd80008000000 */
.L_x_10957:
        /* <DEDUP_REMOVED lines=26> */
.L_x_10961:
[----:B------:R-:W-:-:S11]  /*fd10*/  UISETP.NE.AND UP0, UPT, UR5, 0x1, UPT ;  /* 0x000000010500788c */ /* 0x000fd6000bf05270 */
[----:B------:R-:W-:Y:S02]  /*fd20*/  @UP0 ULDC.64 UR10, c[0x0][0x9e8] ;  /* 0x00027a00000a0ab9 */ /* 0x000fe40000000a00 */
[----:B------:R-:W-:-:S04]  /*fd30*/  UIMAD.WIDE.U32 UR6, UR4, UR10, URZ ;  /* 0x0000000a040672a5 */ /* 0x000fc8000f8e003f */
[----:B------:R-:W-:-:S12]  /*fd40*/  @UP0 USHF.R.U32.HI UR4, URZ, UR11, UR7 ;  /* 0x0000000b3f040299 */ /* 0x000fd80008011607 */
.L_x_10962:
[----:B------:R-:W-:-:S04]  /*fd50*/  UIMAD UR4, UR4, UR5, URZ ;  /* 0x00000005040472a4 */ /* 0x000fc8000f8e023f */
[----:B------:R-:W-:-:S04]  /*fd60*/  UISETP.LT.AND UP0, UPT, UR8, UR4, UPT ;  /* 0x000000040800728c */ /* 0x000fc8000bf01270 */
[----:B------:R-:W-:-:S12]  /*fd70*/  USEL UR8, UR8, UR4, !UP0 ;  /* 0x0000000408087287 */ /* 0x000fd8000c000000 */
.L_x_10960:
        /* <DEDUP_REMOVED lines=44> */
.L_x_10963:
[----:B------:R-:W-:Y:S02]  /*10040*/  UIMAD UR51, UR46, UR40, UR45 ;  /* 0x000000282e3372a4 */ /* 0x000fe4000f8e022d */
[----:B------:R-:W-:Y:S02]  /*10050*/  IMAD.U32 R0, RZ, RZ, UR40 ;  /* 0x00000028ff007e24 */ /* 0x000fe4000f8e00ff */
[----:B------:R-:W-:Y:S02]  /*10060*/  IMAD.MOV.U32 R2, RZ, RZ, RZ ;  /* 0x000000ffff027224 */ /* 0x000fe400078e00ff */
        /* <DEDUP_REMOVED lines=29> */
.L_x_10964:
        /* <DEDUP_REMOVED lines=20> */
.L_x_10966:
        /* <DEDUP_REMOVED lines=15> */
.L_x_10965:
[----:B------:R-:W0:Y:S01]  /*10470*/  LDC.64 R2, c[0x0][0x9f8] ;  /* 0x00027e00ff027b82 */ /* 0x000e220000000a00 */
[----:B------:R-:W-:Y:S01]  /*10480*/  IMAD.MOV.U32 R6, RZ, RZ, R24 ;  /* 0x000000ffff067224 */ /* 0x000fe200078e0018 */
[----:B------:R-:W1:Y:S06]  /*10490*/  S2R R21, SR_TID.X ;  /* 0x0000000000157919 */ /* 0x000e6c0000002100 */
[----:B------:R-:W2:Y:S01]  /*104a0*/  LDC R17, c[0x0][0x430] ;  /* 0x00010c00ff117b82 */ /* 0x000ea20000000800 */
[----:B------:R-:W-:Y:S01]  /*104b0*/  VIADD R0, R19, 0xffffffff ;  /* 0xffffffff13007836 */ /* 0x000fe20000000000 */
[----:B------:R-:W-:Y:S01]  /*104c0*/  LOP3.LUT R16, R16, 0xffffffef, RZ, 0xc0, !PT ;  /* 0xffffffef10107812 */ /* 0x000fe200078ec0ff */
[----:B------:R-:W-:Y:S01]  /*104d0*/  ULDC UR4, c[0x0][0x2f4] ;  /* 0x0000bd0000047ab9 */ /* 0x000fe20000000800 */
[----:B0-----:R-:W-:-:S04]  /*104e0*/  ISETP.NE.U32.AND P0, PT, R2, RZ, PT ;  /* 0x000000ff0200720c */ /* 0x001fc80003f05070 */
[----:B------:R-:W-:-:S13]  /*104f0*/  ISETP.NE.AND.EX P0, PT, R3, RZ, PT, P0 ;  /* 0x000000ff0300720c */ /* 0x000fda0003f05300 */
[----:B------:R-:W0:Y:S02]  /*10500*/  @P0 LDC.64 R2, c[0x0][0x9f8] ;  /* 0x00027e00ff020b82 */ /* 0x000e240000000a00 */
[----:B0-----:R-:W-:-:S05]  /*10510*/  @P0 IMAD.WIDE R2, R24, 0x4, R2 ;  /* 0x0000000418020825 */ /* 0x001fca00078e0202 */
[----:B------:R0:W3:Y:S01]  /*10520*/  @P0 LDG.E R6, desc[UR36][R2.64] ;  /* 0x0000002402060981 */ /* 0x0000e2000c1e1900 */
[C---:B-1----:R-:W-:Y:S01]  /*10530*/  LOP3.LUT R20, R21.reuse, 0x7f, RZ, 0xc0, !PT ;  /* 0x0000007f15147812 */ /* 0x042fe200078ec0ff */
[----:B------:R-:W-:Y:S01]  /*10540*/  IMAD.SHL.U32 R23, R21, 0x20, RZ ;  /* 0x0000002015177824 */ /* 0x000fe200078e00ff */
[----:B--2---:R-:W-:Y:S02]  /*10550*/  ISETP.NE.AND P1, PT, R17, 0x1, PT ;  /* 0x000000011100780c */ /* 0x004fe40003f25270 */
[----:B------:R-:W-:Y:S02]  /*10560*/  SHF.R.U32.HI R4, RZ, 0x2, R20 ;  /* 0x00000002ff047819 */ /* 0x000fe40000011614 */
[----:B------:R-:W-:-:S03]  /*10570*/  LOP3.LUT R23, R23, 0x60, RZ, 0xc0, !PT ;  /* 0x0000006017177812 */ /* 0x000fc600078ec0ff */
[----:B------:R-:W-:-:S04]  /*10580*/  IMAD R4, R0, 0x80, R4 ;  /* 0x0000008000047824 */ /* 0x000fc800078e0204 */
[----:B------:R-:W-:Y:S02]  /*10590*/  IMAD.IADD R7, R23, 0x1, R4 ;  /* 0x0000000117077824 */ /* 0x000fe400078e0204 */
[----:B------:R-:W1:Y:S01]  /*105a0*/  @P1 LDC R5, c[0x0][0x434] ;  /* 0x00010d00ff051b82 */ /* 0x000e620000000800 */
[----:B------:R-:W-:Y:S01]  /*105b0*/  @P1 LOP3.LUT R16, R16, 0x10, RZ, 0xfc, !PT ;  /* 0x0000001010101812 */ /* 0x000fe200078efcff */
[C---:B-----5:R-:W-:Y:S01]  /*105c0*/  IMAD.IADD R8, R7.reuse, 0x1, R22 ;  /* 0x0000000107087824 */ /* 0x060fe200078e0216 */
[----:B------:R-:W-:-:S03]  /*105d0*/  ISETP.GE.AND P0, PT, R7, UR49, PT ;  /* 0x0000003107007c0c */ /* 0x000fc6000bf06270 */
[----:B------:R-:W-:Y:S02]  /*105e0*/  IMAD.MOV.U32 R7, RZ, RZ, R8 ;  /* 0x000000ffff077224 */ /* 0x000fe400078e0008 */
[----:B0-----:R-:W0:Y:S08]  /*105f0*/  @P1 LDC R3, c[0x0][0x438] ;  /* 0x00010e00ff031b82 */ /* 0x001e300000000800 */
[----:B------:R-:W2:Y:S01]  /*10600*/  @!P0 LDC.64 R10, c[0x0][0x428] ;  /* 0x00010a00ff0a8b82 */ /* 0x000ea20000000a00 */
[----:B-1----:R-:W-:-:S07]  /*10610*/  @P1 IMAD.HI.U32 R2, R8, R5, RZ ;  /* 0x0000000508021227 */ /* 0x002fce00078e00ff */
[----:B------:R-:W1:Y:S01]  /*10620*/  @!P0 LDC.64 R4, c[0x0][0x418] ;  /* 0x00010600ff048b82 */ /* 0x000e620000000a00 */
[----:B0-----:R-:W-:-:S04]  /*10630*/  @P1 SHF.R.U32.HI R7, RZ, R3, R2 ;  /* 0x00000003ff071219 */ /* 0x001fc80000011602 */
[----:B------:R-:W-:Y:S02]  /*10640*/  @!P0 SHF.R.S32.HI R3, RZ, 0x1f, R7 ;  /* 0x0000001fff038819 */ /* 0x000fe40000011407 */
[----:B------:R-:W-:Y:S01]  /*10650*/  LOP3.LUT R16, R16, 0xfffffffb, RZ, 0xc0, !PT ;  /* 0xfffffffb10107812 */ /* 0x000fe200078ec0ff */
[----:B------:R-:W-:Y:S01]  /*10660*/  UMOV UR5, 0xffffffff ;  /* 0xffffffff00057882 */ /* 0x000fe20000000000 */
[----:B---3--:R-:W-:Y:S01]  /*10670*/  SHF.R.S32.HI R9, RZ, 0x1f, R6 ;  /* 0x0000001fff097819 */ /* 0x008fe20000011406 */
[----:B------:R0:W-:Y:S04]  /*10680*/  STL [R1], R6 ;  /* 0x0000000601007387 */ /* 0x0001e80000100800 */
[----:B--2---:R-:W-:Y:S01]  /*10690*/  @!P0 IMAD R2, R9, R10, RZ ;  /* 0x0000000a09028224 */ /* 0x004fe200078e02ff */
[----:B------:R2:W-:Y:S03]  /*106a0*/  STL [R1+0x8], R9 ;  /* 0x0000080901007387 */ /* 0x0005e60000100800 */
[----:B------:R-:W-:-:S02]  /*106b0*/  @!P0 IMAD R11, R6, R11, R2 ;  /* 0x0000000b060b8224 */ /* 0x000fc400078e0202 */
[----:B------:R-:W-:-:S04]  /*106c0*/  @!P0 IMAD.MOV.U32 R2, RZ, RZ, R7 ;  /* 0x000000ffff028224 */ /* 0x000fc800078e0007 */
[----:B------:R-:W-:-:S04]  /*106d0*/  @!P0 IMAD.WIDE.U32 R2, R6, R10, R2 ;  /* 0x0000000a06028225 */ /* 0x000fc800078e0002 */
[----:B------:R-:W-:Y:S01]  /*106e0*/  @!P0 IMAD.IADD R3, R3, 0x1, R11 ;  /* 0x0000000103038824 */ /* 0x000fe200078e020b */
[C---:B-1----:R-:W-:Y:S01]  /*106f0*/  @!P0 LEA R4, P1, R2.reuse, R4, 0x2 ;  /* 0x0000000402048211 */ /* 0x042fe200078210ff */
[----:B0-----:R-:W-:Y:S02]  /*10700*/  IMAD.MOV.U32 R6, RZ, RZ, RZ ;  /* 0x000000ffff067224 */ /* 0x001fe400078e00ff */
[----:B--2---:R-:W-:Y:S01]  /*10710*/  IMAD.SHL.U32 R9, R21, 0x8, RZ ;  /* 0x0000000815097824 */ /* 0x004fe200078e00ff */
[----:B------:R-:W-:-:S05]  /*10720*/  @!P0 LEA.HI.X R5, R2, R5, R3, 0x2, P1 ;  /* 0x0000000502058211 */ /* 0x000fca00008f1403 */
[----:B------:R0:W5:Y:S02]  /*10730*/  @!P0 LDG.E R6, desc[UR36][R4.64] ;  /* 0x0000002404068981 */ /* 0x000164000c1e1900 */
[----:B0-----:R-:W-:-:S04]  /*10740*/  LOP3.LUT R4, R9, 0x18, RZ, 0xc0, !PT ;  /* 0x0000001809047812 */ /* 0x001fc800078ec0ff */
        /* <DEDUP_REMOVED lines=10> */
[----:B------:R-:W-:Y:S06]  /*107f0*/  BRA.DIV UR5, `(.L_x_10967) ;  /* 0x0000003205047947 */ /* 0x000fec000b800000 */
.L_x_11009:
[----:B------:R-:W2:Y:S01]  /*10800*/  LDL R2, [R1+0xc] ;  /* 0x00000c0001027983 */ /* 0x000ea20000100800 */
[----:B------:R-:W-:Y:S01]  /*10810*/  IMAD.U32 R29, RZ, RZ, UR41 ;  /* 0x00000029ff1d7e24 */ /* 0x000fe2000f8e00ff */
[----:B------:R-:W-:Y:S01]  /*10820*/  LOP3.LUT R16, R16, 0xfffffff7, RZ, 0xc0, !PT ;  /* 0xfffffff710107812 */ /* 0x000fe200078ec0ff */
[----:B------:R-:W-:Y:S02]  /*10830*/  IMAD.MOV R5, RZ, RZ, -R7 ;  /* 0x000000ffff057224 */ /* 0x000fe400078e0a07 */
[----:B------:R-:W-:Y:S01]  /*10840*/  IMAD.MOV.U32 R26, RZ, RZ, R0 ;  /* 0x000000ffff1a7224 */ /* 0x000fe200078e0000 */
[----:B------:R-:W-:Y:S01]  /*10850*/  SHF.R.S32.HI R29, RZ, 0x1f, R29 ;  /* 0x0000001fff1d7819 */ /* 0x000fe2000001141d */
[----:B------:R-:W-:Y:S01]  /*10860*/  IMAD R5, R17, R5, R8 ;  /* 0x0000000511057224 */ /* 0x000fe200078e0208 */
[----:B--2---:R-:W-:-:S13]  /*10870*/  R2UR UR4, R2 ;  /* 0x00000000020472ca */ /* 0x004fda00000e0000 */
[----:B------:R-:W-:-:S06]  /*10880*/  ULOP3.LUT UR4, UR4, 0x2, URZ, 0xfc, !UPT ;  /* 0x0000000204047892 */ /* 0x000fcc000f8efc3f */
[----:B------:R-:W-:-:S05]  /*10890*/  IMAD.U32 R2, RZ, RZ, UR4 ;  /* 0x00000004ff027e24 */ /* 0x000fca000f8e00ff */
[----:B------:R-:W-:-:S13]  /*108a0*/  ISETP.NE.AND P0, PT, R2, 0x3, PT ;  /* 0x000000030200780c */ /* 0x000fda0003f05270 */
[----:B------:R-:W-:Y:S01]  /*108b0*/  @P0 LOP3.LUT R16, R16, 0x8, RZ, 0xfc, !PT ;  /* 0x0000000810100812 */ /* 0x000fe200078efcff */
[----:B------:R-:W-:Y:S06]  /*108c0*/  @!P0 BRA `(.L_x_10968) ;  /* 0x0000000000048947 */ /* 0x000fec0003800000 */
[----:B------:R-:W-:Y:S01]  /*108d0*/  BPT.TRAP 0x1 ;  /* 0x000000040000795c */ /* 0x000fe20000300000 */
.L_x_10968:
[----:B------:R-:W-:Y:S01]  /*108e0*/  IMAD.MOV.U32 R10, RZ, RZ, 0x1 ;  /* 0x00000001ff0a7424 */ /* 0x000fe200078e00ff */
[----:B------:R-:W-:Y:S01]  /*108f0*/  SHF.R.S32.HI R7, RZ, 0x1f, R5 ;  /* 0x0000001fff077819 */ /* 0x000fe20000011405 */
[----:B------:R-:W-:Y:S01]  /*10900*/  ULDC.64 UR4, c[0x0][0x328] ;  /* 0x0000ca0000047ab9 */ /* 0x000fe20000000a00 */
[----:B-----5:R-:W-:Y:S02]  /*10910*/  SHF.R.S32.HI R4, RZ, 0x1f, R6 ;  /* 0x0000001fff047819 */ /* 0x020fe40000011406 */
[----:B------:R-:W-:Y:S01]  /*10920*/  SHF.L.U32 R10, R10, 0x1f, RZ ;  /* 0x0000001f0a0a7819 */ /* 0x000fe200000006ff */
[----:B------:R-:W-:Y:S01]  /*10930*/  IMAD R2, R7, UR4, RZ ;  /* 0x0000000407027c24 */ /* 0x000fe2000f8e02ff */
[----:B------:R-:W-:Y:S02]  /*10940*/  R2UR UR6, R29 ;  /* 0x000000001d0672ca */ /* 0x000fe400000e0000 */
[----:B------:R-:W0:Y:S01]  /*10950*/  SYNCS.PHASECHK.TRANS64.TRYWAIT P0, [UR47+0x2d840], R10 ;  /* 0x02d8400aff0075a7 */ /* 0x000e22000800016f */
[----:B------:R-:W-:-:S02]  /*10960*/  IMAD R11, R5, UR5, R2 ;  /* 0x00000005050b7c24 */ /* 0x000fc4000f8e0202 */
        /* <DEDUP_REMOVED lines=13> */
[----:B------:R-:W-:Y:S01]  /*10a40*/  VIADD R3, R3, UR4 ;  /* 0x0000000403037c36 */ /* 0x000fe20008000000 */
[----:B------:R-:W-:-:S04]  /*10a50*/  LEA R17, P1, R2, UR6, 0x1 ;  /* 0x0000000602117c11 */ /* 0x000fc8000f8208ff */
[----:B------:R-:W-:Y:S01]  /*10a60*/  LEA.HI.X R18, R2, UR7, R3, 0x1, P1 ;  /* 0x0000000702127c11 */ /* 0x000fe200088f0c03 */
[----:B0-----:R-:W-:Y:S08]  /*10a70*/  @!P0 BRA `(.L_x_10969) ;  /* 0x0000002c00848947 */ /* 0x001ff00003800000 */
.L_x_11010:
[----:B------:R-:W1:Y:S01]  /*10a80*/  S2R R11, SR_TID.X ;  /* 0x00000000000b7919 */ /* 0x000e620000002100 */
[----:B------:R-:W-:Y:S01]  /*10a90*/  ULDC.64 UR4, c[0x0][0x300] ;  /* 0x0000c00000047ab9 */ /* 0x000fe20000000a00 */
[----:B------:R-:W-:Y:S01]  /*10aa0*/  R2UR UR6, R29 ;  /* 0x000000001d0672ca */ /* 0x000fe200000e0000 */
[----:B------:R-:W-:Y:S01]  /*10ab0*/  IMAD R2, R7, UR4, RZ ;  /* 0x0000000407027c24 */ /* 0x000fe2000f8e02ff */
[----:B0-----:R-:W0:Y:S01]  /*10ac0*/  S2R R10, SR_TID.X ;  /* 0x00000000000a7919 */ /* 0x001e220000002100 */
[C---:B------:R-:W-:Y:S02]  /*10ad0*/  LOP3.LUT P4, RZ, R16.reuse, 0x4, RZ, 0xc0, !PT ;  /* 0x0000000410ff7812 */ /* 0x040fe4000788c0ff */
        /* <DEDUP_REMOVED lines=10> */
[----:B------:R-:W-:Y:S01]  /*10b80*/  IMAD.SHL.U32 R4, R20, 0x8, RZ ;  /* 0x0000000814047824 */ /* 0x000fe200078e00ff */
[----:B------:R-:W-:Y:S01]  /*10b90*/  LOP3.LUT R6, R9, 0xc0, RZ, 0xc0, !PT ;  /* 0x000000c009067812 */ /* 0x000fe200078ec0ff */
[----:B------:R-:W-:Y:S02]  /*10ba0*/  IMAD.IADD R3, R3, 0x1, R5 ;  /* 0x0000000103037824 */ /* 0x000fe400078e0205 */
[----:B------:R-:W-:Y:S01]  /*10bb0*/  IMAD.MOV.U32 R5, RZ, RZ, -0x80 ;  /* 0xffffff80ff057424 */ /* 0x000fe200078e00ff */
[----:B------:R-:W-:Y:S02]  /*10bc0*/  LOP3.LUT R4, R4, 0x300, RZ, 0xc0, !PT ;  /* 0x0000030004047812 */ /* 0x000fe400078ec0ff */
[--C-:B------:R-:W-:Y:S01]  /*10bd0*/  LOP3.LUT R6, R6, 0x18, R9.reuse, 0xf8, !PT ;  /* 0x0000001806067812 */ /* 0x100fe200078ef809 */
[----:B------:R-:W-:Y:S01]  /*10be0*/  IMAD R8, R0, R5, UR49 ;  /* 0x0000003100087e24 */ /* 0x000fe2000f8e0205 */
[----:B-1----:R-:W-:Y:S01]  /*10bf0*/  LOP3.LUT R11, R11, 0x7f, RZ, 0xc0, !PT ;  /* 0x0000007f0b0b7812 */ /* 0x002fe200078ec0ff */
[----:B------:R-:W-:Y:S01]  /*10c00*/  IMAD.U32 R5, RZ, RZ, UR4 ;  /* 0x00000004ff057e24 */ /* 0x000fe2000f8e00ff */
[----:B------:R-:W-:Y:S01]  /*10c10*/  UIMAD UR4, UR6, UR4, URZ ;  /* 0x00000004060472a4 */ /* 0x000fe2000f8e023f */
[----:B------:R-:W-:-:S02]  /*10c20*/  LOP3.LUT R4, R4, 0x20, R9, 0xf8, !PT ;  /* 0x0000002004047812 */ /* 0x000fc400078ef809 */
[----:B------:R-:W-:Y:S01]  /*10c30*/  IMAD.WIDE.U32 R2, R5, UR41, R2 ;  /* 0x0000002905027c25 */ /* 0x000fe2000f8e0002 */
[----:B------:R-:W-:Y:S01]  /*10c40*/  UIMAD UR4, UR41, UR5, UR4 ;  /* 0x00000005290472a4 */ /* 0x000fe2000f8e0204 */
[----:B------:R-:W-:Y:S01]  /*10c50*/  SHF.R.U32.HI R11, RZ, 0x2, R11 ;  /* 0x00000002ff0b7819 */ /* 0x000fe2000001160b */
[----:B------:R-:W-:Y:S01]  /*10c60*/  ULDC.64 UR6, c[0x0][0x2e8] ;  /* 0x0000ba0000067ab9 */ /* 0x000fe20000000a00 */
[----:B0-----:R-:W-:Y:S02]  /*10c70*/  LOP3.LUT R28, R6, 0x18, R10, 0x78, !PT ;  /* 0x00000018061c7812 */ /* 0x001fe400078e780a */
[----:B------:R-:W-:Y:S01]  /*10c80*/  LEA R0, P1, R2, UR6, 0x1 ;  /* 0x0000000602007c11 */ /* 0x000fe2000f8208ff */
[----:B------:R-:W-:Y:S01]  /*10c90*/  VIADD R9, R3, UR4 ;  /* 0x0000000403097c36 */ /* 0x000fe20008000000 */
[----:B------:R-:W-:Y:S01]  /*10ca0*/  UMOV UR4, 0xffffffff ;  /* 0xffffffff00047882 */ /* 0x000fe20000000000 */
[----:B------:R-:W-:Y:S01]  /*10cb0*/  IMAD.IADD R8, R8, 0x1, -R11 ;  /* 0x0000000108087824 */ /* 0x000fe200078e0a0b */
[----:B------:R-:W-:-:S02]  /*10cc0*/  LOP3.LUT R28, R4, R28, RZ, 0xfc, !PT ;  /* 0x0000001c041c7212 */ /* 0x000fc400078efcff */
[----:B------:R-:W-:Y:S02]  /*10cd0*/  LEA.HI.X R9, R2, UR7, R9, 0x1, P1 ;  /* 0x0000000702097c11 */ /* 0x000fe400088f0c09 */
[----:B------:R-:W-:Y:S01]  /*10ce0*/  ISETP.GE.AND P0, PT, R8, 0x1, PT ;  /* 0x000000010800780c */ /* 0x000fe20003f06270 */
[----:B------:R-:W-:-:S12]  /*10cf0*/  BRA.DIV UR4, `(.L_x_10970) ;  /* 0x0000002a04fc7947 */ /* 0x000fd8000b800000 */
        /* <DEDUP_REMOVED lines=8> */
[----:B------:R-:W-:Y:S01]  /*10d80*/  SHFL.IDX PT, R3, R0, 0x2, 0x1c1f ;  /* 0x005c1f0000037f89 */ /* 0x000fe200000e0000 */
[----:B-1----:R-:W-:Y:S02]  /*10d90*/  IMAD.MOV.U32 R7, RZ, RZ, R6 ;  /* 0x000000ffff077224 */ /* 0x002fe400078e0006 */
[----:B0-----:R-:W-:Y:S02]  /*10da0*/  IMAD.SHL.U32 R11, R2, 0x8, RZ ;  /* 0x00000008020b7824 */ /* 0x001fe400078e00ff */
[----:B------:R-:W0:Y:S01]  /*10db0*/  SHFL.IDX PT, R2, R9, 0x2, 0x1c1f ;  /* 0x005c1f0009027f89 */ /* 0x000e2200000e0000 */
[----:B--2---:R-:W-:Y:S02]  /*10dc0*/  IMAD.MOV.U32 R6, RZ, RZ, R14 ;  /* 0x000000ffff067224 */ /* 0x004fe400078e000e */
[----:B------:R-:W-:Y:S01]  /*10dd0*/  LOP3.LUT R11, R11, 0x18, RZ, 0xc0, !PT ;  /* 0x000000180b0b7812 */ /* 0x000fe200078ec0ff */
[----:B------:R-:W1:Y:S01]  /*10de0*/  SHFL.IDX PT, R9, R9, 0x3, 0x1c1f ;  /* 0x007c1f0009097f89 */ /* 0x000e6200000e0000 */
[----:B---3--:R-:W-:-:S03]  /*10df0*/  LOP3.LUT R5, R5, R4, RZ, 0x3c, !PT ;  /* 0x0000000405057212 */ /* 0x008fc600078e3cff */
[----:B------:R-:W-:Y:S01]  /*10e00*/  @P0 IMAD.WIDE.U32 R6, R11, 0x2, R6 ;  /* 0x000000020b060825 */ /* 0x000fe200078e0006 */
[----:B------:R2:W3:Y:S01]  /*10e10*/  SHFL.IDX PT, R14, R0, 0x3, 0x1c1f ;  /* 0x007c1f00000e7f89 */ /* 0x0004e200000e0000 */
[----:B------:R-:W-:-:S03]  /*10e20*/  LOP3.LUT R4, R5, R4, RZ, 0x3c, !PT ;  /* 0x0000000405047212 */ /* 0x000fc600078e3cff */
[----:B------:R2:W-:Y:S01]  /*10e30*/  @P0 LDGSTS.E.BYPASS.LTC128B.128 [R21+0x15400], desc[UR36][R6.64], !P4 ;  /* 0x1540000006150fae */ /* 0x0005e2000e101d64 */
[----:B------:R-:W-:-:S03]  /*10e40*/  LOP3.LUT R5, R5, R4, RZ, 0x3c, !PT ;  /* 0x0000000405057212 */ /* 0x000fc600078e3cff */
[----:B------:R2:W-:Y:S01]  /*10e50*/  @P0 LDGSTS.E.BYPASS.LTC128B.128 [R21+0x17400], desc[UR36][R6.64+0x40], !P3 ;  /* 0x1740004006150fae */ /* 0x0005e2000d901d64 */
[----:B------:R-:W-:-:S03]  /*10e60*/  @P1 IMAD.WIDE.U32 R4, R11, 0x2, R4 ;  /* 0x000000020b041825 */ /* 0x000fc600078e0004 */
[----:B------:R2:W-:Y:S01]  /*10e70*/  @P0 LDGSTS.E.BYPASS.LTC128B.128 [R21+0x19400], desc[UR36][R6.64+0x80], !P2 ;  /* 0x1940008006150fae */ /* 0x0005e2000d101d64 */
[----:B------:R-:W-:Y:S02]  /*10e80*/  ISETP.GE.AND P0, PT, R8, 0x41, PT ;  /* 0x000000410800780c */ /* 0x000fe40003f06270 */
[-C--:B0-----:R-:W-:Y:S01]  /*10e90*/  LOP3.LUT R3, R3, R2.reuse, RZ, 0x3c, !PT ;  /* 0x0000000203037212 */ /* 0x081fe200078e3cff */
[----:B------:R2:W-:Y:S03]  /*10ea0*/  @P1 LDGSTS.E.BYPASS.LTC128B.128 [R25+0x15c00], desc[UR36][R4.64], !P4 ;  /* 0x15c0000004191fae */ /* 0x0005e6000e101d64 */
[C---:B------:R-:W-:Y:S01]  /*10eb0*/  LOP3.LUT R2, R3.reuse, R2, RZ, 0x3c, !PT ;  /* 0x0000000203027212 */ /* 0x040fe200078e3cff */
[----:B------:R2:W-:Y:S03]  /*10ec0*/  @P1 LDGSTS.E.BYPASS.LTC128B.128 [R25+0x17c00], desc[UR36][R4.64+0x40], !P3 ;  /* 0x17c0004004191fae */ /* 0x0005e6000d901d64 */
[----:B------:R-:W-:Y:S01]  /*10ed0*/  LOP3.LUT R3, R3, R2, RZ, 0x3c, !PT ;  /* 0x0000000203037212 */ /* 0x000fe200078e3cff */
[----:B------:R2:W-:Y:S02]  /*10ee0*/  @P1 LDGSTS.E.BYPASS.LTC128B.128 [R25+0x19c00], desc[UR36][R4.64+0x80], !P2 ;  /* 0x19c0008004191fae */ /* 0x0005e4000d101d64 */
[----:B------:R-:W-:Y:S01]  /*10ef0*/  @P0 LEA R27, R28, UR47, 0x1 ;  /* 0x0000002f1c1b0c11 */ /* 0x000fe2000f8e08ff */
[----:B------:R-:W-:-:S05]  /*10f00*/  @P0 IMAD.WIDE.U32 R2, R11, 0x2, R2 ;  /* 0x000000020b020825 */ /* 0x000fca00078e0002 */
[----:B------:R2:W-:Y:S04]  /*10f10*/  @P0 LDGSTS.E.BYPASS.LTC128B.128 [R27+0x16400], desc[UR36][R2.64], !P4 ;  /* 0x16400000021b0fae */ /* 0x0005e8000e101d64 */
[----:B------:R2:W-:Y:S04]  /*10f20*/  @P0 LDGSTS.E.BYPASS.LTC128B.128 [R27+0x18400], desc[UR36][R2.64+0x40], !P3 ;  /* 0x18400040021b0fae */ /* 0x0005e8000d901d64 */
[----:B-1-3--:R2:W-:Y:S02]  /*10f30*/  @P0 LDGSTS.E.BYPASS.LTC128B.128 [R27+0x1a400], desc[UR36][R2.64+0x80], !P2 ;  /* 0x1a400080021b0fae */ /* 0x00a5e4000d101d64 */
.L_x_11020:
[----:B------:R-:W-:Y:S01]  /*10f40*/  ISETP.GE.AND P0, PT, R8, 0x61, PT ;  /* 0x000000610800780c */ /* 0x000fe20003f06270 */
[----:B--2---:R-:W-:Y:S02]  /*10f50*/  IMAD.SHL.U32 R27, R10, 0x8, RZ ;  /* 0x000000080a1b7824 */ /* 0x004fe400078e00ff */
[----:B------:R-:W-:Y:S02]  /*10f60*/  IMAD.MOV.U32 R2, RZ, RZ, R14 ;  /* 0x000000ffff027224 */ /* 0x000fe400078e000e */
[----:B------:R-:W-:Y:S01]  /*10f70*/  IMAD.MOV.U32 R3, RZ, RZ, R9 ;  /* 0x000000ffff037224 */ /* 0x000fe200078e0009 */
[----:B------:R-:W-:-:S07]  /*10f80*/  LOP3.LUT R27, R27, 0x18, RZ, 0xc0, !PT ;  /* 0x000000181b1b7812 */ /* 0x000fce00078ec0ff */
        /* <DEDUP_REMOVED lines=15> */
.L_x_10971:
        /* <DEDUP_REMOVED lines=30> */
.L_x_10972:
[----:B------:R-:W0:Y:S01]  /*11260*/  S2R R13, SR_TID.X ;  /* 0x00000000000d7919 */ /* 0x000e220000002100 */
[----:B------:R-:W-:Y:S01]  /*11270*/  UISETP.NE.AND UP0, UPT, UR50, URZ, UPT ;  /* 0x0000003f3200728c */ /* 0x000fe2000bf05270 */
[----:B------:R-:W-:Y:S01]  /*11280*/  IMAD.U32 R4, RZ, RZ, UR38 ;  /* 0x00000026ff047e24 */ /* 0x000fe2000f8e00ff */
[----:B------:R-:W-:Y:S01]  /*11290*/  ULDC.64 UR4, c[0x0][0x2e0] ;  /* 0x0000b80000047ab9 */ /* 0x000fe20000000a00 */
[----:B------:R-:W-:Y:S01]  /*112a0*/  IMAD.U32 R3, RZ, RZ, UR48 ;  /* 0x00000030ff037e24 */ /* 0x000fe2000f8e00ff */
[----:B------:R-:W1:Y:S01]  /*112b0*/  LDC R20, c[0x0][0x448] ;  /* 0x00011200ff147b82 */ /* 0x000e620000000800 */
[----:B------:R-:W-:Y:S01]  /*112c0*/  IMAD.MOV.U32 R2, RZ, RZ, R4 ;  /* 0x000000ffff027224 */ /* 0x000fe200078e0004 */
[----:B------:R-:W-:Y:S01]  /*112d0*/  PLOP3.LUT P1, PT, PT, PT, UP0, 0x80, 0x0 ;  /* 0x000000000000781c */ /* 0x000fe20003f2f008 */
[----:B------:R-:W-:Y:S01]  /*112e0*/  IMAD R25, R25, UR4, RZ ;  /* 0x0000000419197c24 */ /* 0x000fe2000f8e02ff */
[----:B------:R-:W-:Y:S01]  /*112f0*/  PLOP3.LUT P0, PT, PT, PT, UP0, 0x80, 0x0 ;  /* 0x000000000000781c */ /* 0x000fe20003f0f008 */
[----:B------:R-:W-:-:S02]  /*11300*/  IMAD.WIDE.U32 R2, R24, UR4, R2 ;  /* 0x0000000418027c25 */ /* 0x000fc4000f8e0002 */
[----:B------:R-:W-:Y:S02]  /*11310*/  @UP0 ULDC UR4, c[0x0][0x44c] ;  /* 0x0001130000040ab9 */ /* 0x000fe40000000800 */
[----:B------:R-:W-:Y:S02]  /*11320*/  IMAD.U32 R5, RZ, RZ, UR39 ;  /* 0x00000027ff057e24 */ /* 0x000fe4000f8e00ff */
[----:B------:R-:W-:-:S04]  /*11330*/  IMAD R25, R24, UR5, R25 ;  /* 0x0000000518197c24 */ /* 0x000fc8000f8e0219 */
[----:B------:R-:W-:Y:S01]  /*11340*/  IMAD.IADD R3, R3, 0x1, R25 ;  /* 0x0000000103037824 */ /* 0x000fe200078e0219 */
[C---:B0-----:R-:W-:Y:S01]  /*11350*/  LOP3.LUT R21, R13.reuse, 0x7f, RZ, 0xc0, !PT ;  /* 0x0000007f0d157812 */ /* 0x041fe200078ec0ff */
[----:B------:R-:W-:-:S03]  /*11360*/  IMAD.SHL.U32 R13, R13, 0x8, RZ ;  /* 0x000000080d0d7824 */ /* 0x000fc600078e00ff */
[----:B------:R-:W-:Y:S02]  /*11370*/  SHF.R.U32.HI R21, RZ, 0x2, R21 ;  /* 0x00000002ff157819 */ /* 0x000fe40000011615 */
[----:B------:R-:W-:Y:S02]  /*11380*/  LOP3.LUT R13, R13, 0x18, RZ, 0xc0, !PT ;  /* 0x000000180d0d7812 */ /* 0x000fe400078ec0ff */
[----:B------:R-:W-:Y:S02]  /*11390*/  IADD3 R7, R21, UR42, R23 ;  /* 0x0000002a15077c10 */ /* 0x000fe4000fffe017 */
[C---:B------:R-:W-:Y:S02]  /*113a0*/  LOP3.LUT R14, R13.reuse, 0x20, RZ, 0xfc, !PT ;  /* 0x000000200d0e7812 */ /* 0x040fe400078efcff */
[----:B------:R-:W-:Y:S01]  /*113b0*/  LOP3.LUT R13, R13, 0x40, RZ, 0xfc, !PT ;  /* 0x000000400d0d7812 */ /* 0x000fe200078efcff */
[----:B------:R-:W-:Y:S01]  /*113c0*/  @P1 IMAD.HI.U32 R0, R7, UR4, RZ ;  /* 0x0000000407001c27 */ /* 0x000fe2000f8e00ff */
[----:B------:R-:W-:Y:S01]  /*113d0*/  PLOP3.LUT P1, PT, PT, PT, UP0, 0x80, 0x0 ;  /* 0x000000000000781c */ /* 0x000fe20003f2f008 */
[----:B------:R-:W-:-:S02]  /*113e0*/  @UP0 ULDC UR4, c[0x0][0x450] ;  /* 0x0001140000040ab9 */ /* 0x000fc40000000800 */
[----:B------:R-:W-:Y:S01]  /*113f0*/  IMAD.MOV.U32 R5, RZ, RZ, R7 ;  /* 0x000000ffff057224 */ /* 0x000fe200078e0007 */
[----:B------:R-:W-:Y:S01]  /*11400*/  @P0 SHF.R.U32.HI R5, RZ, UR4, R0 ;  /* 0x00000004ff050c19 */ /* 0x000fe20008011600 */
[----:B------:R-:W-:Y:S01]  /*11410*/  VIADD R0, R7, 0x80 ;  /* 0x0000008007007836 */ /* 0x000fe20000000000 */
[----:B------:R-:W-:Y:S01]  /*11420*/  PLOP3.LUT P0, PT, PT, PT, UP0, 0x80, 0x0 ;  /* 0x000000000000781c */ /* 0x000fe20003f0f008 */
[----:B------:R-:W-:Y:S02]  /*11430*/  @UP0 ULDC UR4, c[0x0][0x44c] ;  /* 0x0001130000040ab9 */ /* 0x000fe40000000800 */
[----:B------:R-:W-:Y:S02]  /*11440*/  IMAD.MOV.U32 R10, RZ, RZ, R0 ;  /* 0x000000ffff0a7224 */ /* 0x000fe400078e0000 */
[----:B------:R-:W-:Y:S02]  /*11450*/  IMAD.MOV R9, RZ, RZ, -R5 ;  /* 0x000000ffff097224 */ /* 0x000fe400078e0a05 */
[----:B------:R-:W-:Y:S01]  /*11460*/  @P1 IMAD.HI.U32 R4, R0, UR4, RZ ;  /* 0x0000000400041c27 */ /* 0x000fe2000f8e00ff */
[----:B------:R-:W-:-:S03]  /*11470*/  @UP0 ULDC UR4, c[0x0][0x450] ;  /* 0x0001140000040ab9 */ /* 0x000fc60000000800 */
[----:B-1----:R-:W-:Y:S02]  /*11480*/  IMAD R9, R20, R9, R7 ;  /* 0x0000000914097224 */ /* 0x002fe400078e0207 */
[----:B------:R-:W-:Y:S01]  /*11490*/  @P0 SHF.R.U32.HI R10, RZ, UR4, R4 ;  /* 0x00000004ff0a0c19 */ /* 0x000fe20008011604 */
[----:B------:R-:W-:Y:S01]  /*114a0*/  ULDC.64 UR4, c[0x0][0x2d0] ;  /* 0x0000b40000047ab9 */ /* 0x000fe20000000a00 */
[----:B------:R-:W-:Y:S02]  /*114b0*/  SHF.R.S32.HI R4, RZ, 0x1f, R5 ;  /* 0x0000001fff047819 */ /* 0x000fe40000011405 */
[----:B------:R-:W-:Y:S01]  /*114c0*/  SHF.R.S32.HI R12, RZ, 0x1f, R10 ;  /* 0x0000001fff0c7819 */ /* 0x000fe2000001140a */
[----:B------:R-:W-:-:S04]  /*114d0*/  IMAD.WIDE.U32 R6, R10, UR4, R2 ;  /* 0x000000040a067c25 */ /* 0x000fc8000f8e0002 */
[----:B------:R-:W-:Y:S02]  /*114e0*/  IMAD R4, R4, UR4, RZ ;  /* 0x0000000404047c24 */ /* 0x000fe4000f8e02ff */
[----:B------:R-:W-:Y:S02]  /*114f0*/  IMAD R12, R12, UR4, RZ ;  /* 0x000000040c0c7c24 */ /* 0x000fe4000f8e02ff */
[C---:B------:R-:W-:Y:S02]  /*11500*/  IMAD R8, R5.reuse, UR5, R4 ;  /* 0x0000000505087c24 */ /* 0x040fe4000f8e0204 */
[----:B------:R-:W-:Y:S01]  /*11510*/  IMAD.WIDE.U32 R4, R5, UR4, R2 ;  /* 0x0000000405047c25 */ /* 0x000fe2000f8e0002 */
[----:B------:R-:W-:-:S03]  /*11520*/  SHF.R.S32.HI R2, RZ, 0x1f, R9 ;  /* 0x0000001fff027819 */ /* 0x000fc60000011409 */
[----:B------:R-:W-:Y:S02]  /*11530*/  IMAD.MOV R11, RZ, RZ, -R10 ;  /* 0x000000ffff0b7224 */ /* 0x000fe400078e0a0a */
[----:B------:R-:W-:Y:S01]  /*11540*/  IMAD R10, R10, UR5, R12 ;  /* 0x000000050a0a7c24 */ /* 0x000fe2000f8e020c */
[----:B------:R-:W-:Y:S01]  /*11550*/  ULDC.64 UR4, c[0x0][0x2c8] ;  /* 0x0000b20000047ab9 */ /* 0x000fe20000000a00 */
[----:B------:R-:W-:Y:S02]  /*11560*/  IMAD.IADD R3, R5, 0x1, R8 ;  /* 0x0000000105037824 */ /* 0x000fe400078e0208 */
[----:B------:R-:W-:Y:S02]  /*11570*/  IMAD R8, R2, UR4, RZ ;  /* 0x0000000402087c24 */ /* 0x000fe4000f8e02ff */
[----:B------:R-:W-:Y:S02]  /*11580*/  IMAD R0, R20, R11, R0 ;  /* 0x0000000b14007224 */ /* 0x000fe400078e0200 */
[----:B------:R-:W-:-:S02]  /*11590*/  IMAD.MOV.U32 R2, RZ, RZ, R4 ;  /* 0x000000ffff027224 */ /* 0x000fc400078e0004 */
[C---:B------:R-:W-:Y:S02]  /*115a0*/  IMAD R8, R9.reuse, UR5, R8 ;  /* 0x0000000509087c24 */ /* 0x040fe4000f8e0208 */
[----:B------:R-:W-:Y:S01]  /*115b0*/  IMAD.WIDE.U32 R4, R9, UR4, R2 ;  /* 0x0000000409047c25 */ /* 0x000fe2000f8e0002 */
[----:B------:R-:W-:-:S03]  /*115c0*/  SHF.R.S32.HI R2, RZ, 0x1f, R0 ;  /* 0x0000001fff027819 */ /* 0x000fc60000011400 */
[----:B------:R-:W-:Y:S02]  /*115d0*/  IMAD.IADD R3, R7, 0x1, R10 ;  /* 0x0000000107037824 */ /* 0x000fe400078e020a */
[----:B------:R-:W-:Y:S02]  /*115e0*/  IMAD R7, R2, UR4, RZ ;  /* 0x0000000402077c24 */ /* 0x000fe4000f8e02ff */
[----:B------:R-:W-:Y:S02]  /*115f0*/  IMAD.MOV.U32 R2, RZ, RZ, R6 ;  /* 0x000000ffff027224 */ /* 0x000fe400078e0006 */
[C---:B------:R-:W-:Y:S02]  /*11600*/  IMAD R6, R0.reuse, UR5, R7 ;  /* 0x0000000500067c24 */ /* 0x040fe4000f8e0207 */
[----:B------:R-:W-:Y:S01]  /*11610*/  IMAD.WIDE.U32 R2, R0, UR4, R2 ;  /* 0x0000000400027c25 */ /* 0x000fe2000f8e0002 */
[----:B------:R-:W-:Y:S02]  /*11620*/  ULDC.64 UR4, c[0x0][0x280] ;  /* 0x0000a00000047ab9 */ /* 0x000fe40000000a00 */
[----:B------:R-:W-:Y:S01]  /*11630*/  LEA R7, P0, R4, UR4, 0x1 ;  /* 0x0000000404077c11 */ /* 0x000fe2000f8008ff */
[----:B------:R-:W-:-:S02]  /*11640*/  IMAD.IADD R9, R5, 0x1, R8 ;  /* 0x0000000105097824 */ /* 0x000fc400078e0208 */
[----:B------:R-:W-:-:S03]  /*11650*/  IMAD.IADD R3, R3, 0x1, R6 ;  /* 0x0000000103037824 */ /* 0x000fc600078e0206 */
[----:B------:R-:W-:Y:S02]  /*11660*/  LEA.HI.X R9, R4, UR5, R9, 0x1, P0 ;  /* 0x0000000504097c11 */ /* 0x000fe400080f0c09 */
        /* <DEDUP_REMOVED lines=8> */
[----:B------:R-:W0:Y:S01]  /*116f0*/  S2R R3, SR_TID.X ;  /* 0x0000000000037919 */ /* 0x000e220000002100 */
[----:B------:R-:W-:Y:S01]  /*11700*/  ULDC UR4, c[0x0][0x288] ;  /* 0x0000a20000047ab9 */ /* 0x000fe20000000800 */
[----:B------:R-:W-:Y:S01]  /*11710*/  IMAD.MOV.U32 R24, RZ, RZ, 0x1 ;  /* 0x00000001ff187424 */ /* 0x000fe200078e00ff */
[----:B------:R-:W-:Y:S01]  /*11720*/  SHFL.IDX PT, R2, R9, RZ, 0x1c1f ;  /* 0x001c1fff09027589 */ /* 0x000fe200000e0000 */
[----:B------:R-:W-:-:S03]  /*11730*/  IMAD R0, R20, UR4, RZ ;  /* 0x0000000414007c24 */ /* 0x000fc6000f8e02ff */
[----:B------:R-:W-:Y:S04]  /*11740*/  SHFL.IDX PT, R14, R7, RZ, 0x1c1f ;  /* 0x001c1fff070e7589 */ /* 0x000fe800000e0000 */
[----:B------:R-:W1:Y:S01]  /*11750*/  SHFL.IDX PT, R4, R9, 0x1, 0x1c1f ;  /* 0x003c1f0009047f89 */ /* 0x000e6200000e0000 */
[----:B0-----:R-:W-:-:S04]  /*11760*/  LOP3.LUT R3, R3, 0x7f, RZ, 0xc0, !PT ;  /* 0x0000007f03037812 */ /* 0x001fc800078ec0ff */
[----:B------:R-:W-:Y:S01]  /*11770*/  SHF.R.U32.HI R3, RZ, 0x2, R3 ;  /* 0x00000002ff037819 */ /* 0x000fe20000011603 */
[----:B-1----:R-:W-:-:S04]  /*11780*/  IMAD.MOV.U32 R5, RZ, RZ, R4 ;  /* 0x000000ffff057224 */ /* 0x002fc800078e0004 */
[----:B------:R-:W-:Y:S02]  /*11790*/  VIADD R6, R3, UR42 ;  /* 0x0000002a03067c36 */ /* 0x000fe40008000000 */
[----:B------:R-:W-:Y:S02]  /*117a0*/  IMAD.MOV.U32 R3, RZ, RZ, R2 ;  /* 0x000000ffff037224 */ /* 0x000fe400078e0002 */
[----:B------:R-:W-:Y:S01]  /*117b0*/  IMAD.MOV.U32 R2, RZ, RZ, R14 ;  /* 0x000000ffff027224 */ /* 0x000fe200078e000e */
[C---:B------:R-:W-:Y:S01]  /*117c0*/  ISETP.GE.AND P2, PT, R6.reuse, R0, PT ;  /* 0x000000000600720c */ /* 0x040fe20003f46270 */
[----:B------:R-:W0:Y:S01]  /*117d0*/  SHFL.IDX PT, R14, R7, 0x1, 0x1c1f ;  /* 0x003c1f00070e7f89 */ /* 0x000e2200000e0000 */
[----:B------:R-:W-:-:S11]  /*117e0*/  VIADD R11, R6, 0x20 ;  /* 0x00000020060b7836 */ /* 0x000fd60000000000 */
[----:B------:R-:W-:Y:S01]  /*117f0*/  @!P2 IMAD.WIDE.U32 R2, R27, 0x2, R2 ;  /* 0x000000021b02a825 */ /* 0x000fe200078e0002 */
[----:B------:R-:W-:-:S05]  /*11800*/  @!P2 LEA R21, R28, UR47, 0x1 ;  /* 0x0000002f1c15ac11 */ /* 0x000fca000f8e08ff */
[----:B------:R-:W-:Y:S04]  /*11810*/  @!P2 LDGSTS.E.BYPASS.LTC128B.128 [R21+0xc400], desc[UR36][R2.64], !P3 ;  /* 0x0c4000000215afae */ /* 0x000fe8000d901d64 */
[----:B------:R-:W-:Y:S01]  /*11820*/  @!P2 LDGSTS.E.BYPASS.LTC128B.128 [R21+0xf400], desc[UR36][R2.64+0x40], !P0 ;  /* 0x0f4000400215afae */ /* 0x000fe2000c101d64 */
[----:B0-----:R-:W-:-:S03]  /*11830*/  IMAD.MOV.U32 R4, RZ, RZ, R14 ;  /* 0x000000ffff047224 */ /* 0x001fc600078e000e */
[----:B------:R0:W-:Y:S01]  /*11840*/  @!P2 LDGSTS.E.BYPASS.LTC128B.128 [R21+0x12400], desc[UR36][R2.64+0x80], !P1 ;  /* 0x124000800215afae */ /* 0x0001e2000c901d64 */
[----:B------:R-:W-:Y:S01]  /*11850*/  ISETP.GE.AND P2, PT, R11, R0, PT ;  /* 0x000000000b00720c */ /* 0x000fe20003f46270 */
[----:B------:R-:W-:Y:S02]  /*11860*/  VIADD R11, R6, 0x40 ;  /* 0x00000040060b7836 */ /* 0x000fe40000000000 */
[----:B------:R-:W-:Y:S04]  /*11870*/  SHFL.IDX PT, R14, R7, 0x2, 0x1c1f ;  /* 0x005c1f00070e7f89 */ /* 0x000fe800000e0000 */
[----:B0-----:R-:W0:Y:S06]  /*11880*/  SHFL.IDX PT, R2, R9, 0x2, 0x1c1f ;  /* 0x005c1f0009027f89 */ /* 0x001e2c00000e0000 */
[----:B------:R-:W-:Y:S01]  /*11890*/  @!P2 IMAD.WIDE.U32 R4, R27, 0x2, R4 ;  /* 0x000000021b04a825 */ /* 0x000fe200078e0004 */
[----:B------:R-:W-:-:S05]  /*118a0*/  @!P2 LEA R25, R28, UR47, 0x1 ;  /* 0x0000002f1c19ac11 */ /* 0x000fca000f8e08ff */
[----:B------:R-:W-:Y:S04]  /*118b0*/  @!P2 LDGSTS.E.BYPASS.LTC128B.128 [R25+0xcc00], desc[UR36][R4.64], !P3 ;  /* 0x0cc000000419afae */ /* 0x000fe8000d901d64 */
[----:B------:R-:W-:Y:S04]  /*118c0*/  @!P2 LDGSTS.E.BYPASS.LTC128B.128 [R25+0xfc00], desc[UR36][R4.64+0x40], !P0 ;  /* 0x0fc000400419afae */ /* 0x000fe8000c101d64 */
[----:B------:R1:W-:Y:S01]  /*118d0*/  @!P2 LDGSTS.E.BYPASS.LTC128B.128 [R25+0x12c00], desc[UR36][R4.64+0x80], !P1 ;  /* 0x12c000800419afae */ /* 0x0003e2000c901d64 */
[----:B------:R-:W-:Y:S01]  /*118e0*/  ISETP.GE.AND P2, PT, R11, R0, PT ;  /* 0x000000000b00720c */ /* 0x000fe20003f46270 */
[----:B------:R-:W-:-:S02]  /*118f0*/  VIADD R11, R6, 0x60 ;  /* 0x00000060060b7836 */ /* 0x000fc40000000000 */
[----:B0-----:R-:W-:Y:S02]  /*11900*/  IMAD.MOV.U32 R3, RZ, RZ, R2 ;  /* 0x000000ffff037224 */ /* 0x001fe400078e0002 */
[----:B------:R-:W-:Y:S01]  /*11910*/  IMAD.MOV.U32 R2, RZ, RZ, R14 ;  /* 0x000000ffff027224 */ /* 0x000fe200078e000e */
[----:B-1----:R-:W-:Y:S07]  /*11920*/  SHFL.IDX PT, R5, R9, 0x3, 0x1c1f ;  /* 0x007c1f0009057f89 */ /* 0x002fee00000e0000 */
[----:B------:R-:W-:Y:S01]  /*11930*/  @!P2 IMAD.WIDE.U32 R2, R27, 0x2, R2 ;  /* 0x000000021b02a825 */ /* 0x000fe200078e0002 */
[----:B------:R-:W-:Y:S01]  /*11940*/  @!P2 LEA R21, R28, UR47, 0x1 ;  /* 0x0000002f1c15ac11 */ /* 0x000fe2000f8e08ff */
[----:B------:R0:W1:Y:S04]  /*11950*/  SHFL.IDX PT, R4, R7, 0x3, 0x1c1f ;  /* 0x007c1f0007047f89 */ /* 0x00006800000e0000 */
[----:B------:R-:W-:Y:S04]  /*11960*/  @!P2 LDGSTS.E.BYPASS.LTC128B.128 [R21+0xd400], desc[UR36][R2.64], !P3 ;  /* 0x0d4000000215afae */ /* 0x000fe8000d901d64 */
[----:B------:R-:W-:Y:S01]  /*11970*/  @!P2 LDGSTS.E.BYPASS.LTC128B.128 [R21+0x10400], desc[UR36][R2.64+0x40], !P0 ;  /* 0x104000400215afae */ /* 0x000fe2000c101d64 */
[----:B0-----:R-:W-:-:S03]  /*11980*/  VIADD R7, R6, 0x80 ;  /* 0x0000008006077836 */ /* 0x001fc60000000000 */
[----:B------:R0:W-:Y:S01]  /*11990*/  @!P2 LDGSTS.E.BYPASS.LTC128B.128 [R21+0x13400], desc[UR36][R2.64+0x80], !P1 ;  /* 0x134000800215afae */ /* 0x0001e2000c901d64 */
[----:B------:R-:W-:-:S03]  /*119a0*/  ISETP.GE.AND P2, PT, R11, R0, PT ;  /* 0x000000000b00720c */ /* 0x000fc60003f46270 */
[----:B------:R-:W-:Y:S04]  /*119b0*/  SHFL.IDX PT, R14, R10, 0x1, 0x1c1f ;  /* 0x003c1f000a0e7f89 */ /* 0x000fe800000e0000 */
[----:B0-----:R-:W-:Y:S06]  /*119c0*/  SHFL.IDX PT, R3, R8, RZ, 0x1c1f ;  /* 0x001c1fff08037589 */ /* 0x001fec00000e0000 */
        /* <DEDUP_REMOVED lines=13> */
.L_x_11033:
        /* <DEDUP_REMOVED lines=14> */
.L_x_10975:
[----:B------:R-:W-:Y:S05]  /*11b80*/  BSYNC B0 ;  /* 0x0000000000007941 */ /* 0x000fea0003800000 */
.L_x_10974:
[----:B------:R-:W-:Y:S01]  /*11b90*/  NOP ;  /* 0x0000000000007918 */ /* 0x000fe20000000000 */
[----:B------:R-:W-:Y:S01]  /*11ba0*/  SYNCS.ARRIVE.TRANS64.RED.A0T1 RZ, [UR47+0x2d800], RZ ;  /* 0x02d800ffffff79a7 */ /* 0x000fe2000820042f */
[----:B------:R-:W-:Y:S01]  /*11bb0*/  IMAD.MOV.U32 R0, RZ, RZ, 0x1 ;  /* 0x00000001ff007424 */ /* 0x000fe200078e00ff */
[----:B------:R-:W-:Y:S04]  /*11bc0*/  ARRIVES.LDGSTSBAR.64.TRANSCNT [UR47+0x2d800] ;  /* 0x02d80000ff0079b0 */ /* 0x000fe80008000aaf */
[----:B------:R-:W-:Y:S01]  /*11bd0*/  SHF.L.U32 R0, R0, 0x1f, RZ ;  /* 0x0000001f00007819 */ /* 0x000fe200000006ff */
[----:B------:R-:W-:Y:S01]  /*11be0*/  NOP ;  /* 0x0000000000007918 */ /* 0x000fe20000000000 */
[----:B------:R-:W-:Y:S01]  /*11bf0*/  SYNCS.ARRIVE.TRANS64.A1T0 RZ, [UR47+0x2d800], RZ ;  /* 0x02d800ffffff79a7 */ /* 0x000fe2000810002f */
[----:B------:R-:W-:-:S05]  /*11c00*/  VIADD R19, R19, 0xfffffffe ;  /* 0xfffffffe13137836 */ /* 0x000fca0000000000 */
[----:B------:R-:W-:Y:S01]  /*11c10*/  ISETP.GE.AND P0, PT, R19, UR51, PT ;  /* 0x0000003313007c0c */ /* 0x000fe2000bf06270 */
[----:B------:R-:W1:Y:S02]  /*11c20*/  SYNCS.PHASECHK.TRANS64.TRYWAIT P1, [UR47+0x2d820], R0 ;  /* 0x02d82000ff0075a7 */ /* 0x000e64000802016f */
[----:B-1----:R-:W-:Y:S10]  /*11c30*/  @!P1 BRA `(.L_x_10976) ;  /* 0x0000002800849947 */ /* 0x002ff40003800000 */
.L_x_11034:
[----:B------:R-:W-:Y:S01]  /*11c40*/  IMAD.MOV.U32 R21, RZ, RZ, RZ ;  /* 0x000000ffff157224 */ /* 0x000fe200078e00ff */
[----:B------:R-:W-:Y:S06]  /*11c50*/  @!P0 BRA `(.L_x_10977) ;  /* 0x0000000c00cc8947 */ /* 0x000fec0003800000 */
[----:B0-----:R-:W0:Y:S01]  /*11c60*/  S2R R2, SR_TID.X ;  /* 0x0000000000027919 */ /* 0x001e220000002100 */
[----:B------:R-:W-:Y:S01]  /*11c70*/  UIADD3 UR4, UR46, 0x1, URZ ;  /* 0x000000012e047890 */ /* 0x000fe2000fffe03f */
[----:B------:R-:W-:Y:S01]  /*11c80*/  LOP3.LUT R3, RZ, UR44, RZ, 0x33, !PT ;  /* 0x0000002cff037c12 */ /* 0x000fe2000f8e33ff */
[----:B------:R-:W-:Y:S01]  /*11c90*/  BSSY B0, `(.L_x_10977) ;  /* 0x00000ef000007945 */ /* 0x000fe20003800000 */
[----:B------:R-:W1:Y:S01]  /*11ca0*/  S2R R4, SR_TID.X ;  /* 0x0000000000047919 */ /* 0x000e620000002100 */
[----:B------:R-:W-:Y:S01]  /*11cb0*/  UIMAD UR4, UR4, UR40, URZ ;  /* 0x00000028040472a4 */ /* 0x000fe2000f8e023f */
[----:B------:R-:W-:Y:S01]  /*11cc0*/  LOP3.LUT R5, RZ, UR43, RZ, 0x33, !PT ;  /* 0x0000002bff057c12 */ /* 0x000fe2000f8e33ff */
[----:B------:R-:W-:-:S04]  /*11cd0*/  IMAD.MOV.U32 R20, RZ, RZ, RZ ;  /* 0x000000ffff147224 */ /* 0x000fc800078e00ff */
[----:B------:R-:W-:Y:S01]  /*11ce0*/  LOP3.LUT R0, RZ, UR4, RZ, 0x33, !PT ;  /* 0x00000004ff007c12 */ /* 0x000fe2000f8e33ff */
[----:B------:R-:W-:-:S03]  /*11cf0*/  ULDC UR4, c[0x0][0x2f4] ;  /* 0x0000bd0000047ab9 */ /* 0x000fc60000000800 */
[----:B------:R-:W-:-:S04]  /*11d00*/  VIADDMNMX R0, R0, -UR45, R3, !PT ;  /* 0x8000002d00007c46 */ /* 0x000fc8000f800103 */
[----:B------:R-:W-:-:S04]  /*11d10*/  VIMNMX R0, R0, R5, !PT ;  /* 0x0000000500007248 */ /* 0x000fc80007fe0100 */
[----:B------:R-:W-:Y:S02]  /*11d20*/  IADD3 R26, -R0, -0x2, RZ ;  /* 0xfffffffe001a7810 */ /* 0x000fe40007ffe1ff */
[----:B0-----:R-:W-:-:S04]  /*11d30*/  LOP3.LUT R2, R2, 0x7f, RZ, 0xc0, !PT ;  /* 0x0000007f02027812 */ /* 0x001fc800078ec0ff */
[----:B------:R-:W-:-:S04]  /*11d40*/  SHF.R.U32.HI R2, RZ, 0x2, R2 ;  /* 0x00000002ff027819 */ /* 0x000fc80000011602 */
[----:B------:R-:W-:Y:S01]  /*11d50*/  IADD3 R23, R23, R22, R2 ;  /* 0x0000001617177210 */ /* 0x000fe20007ffe002 */
[----:B------:R-:W-:Y:S01]  /*11d60*/  IMAD.MOV.U32 R22, RZ, RZ, 0x1 ;  /* 0x00000001ff167424 */ /* 0x000fe200078e00ff */
[----:B------:R-:W-:Y:S01]  /*11d70*/  IADD3 R3, -R2, UR49, RZ ;  /* 0x0000003102037c10 */ /* 0x000fe2000fffe1ff */
[C---:B-1----:R-:W-:Y:S02]  /*11d80*/  IMAD.SHL.U32 R2, R4.reuse, 0x8, RZ ;  /* 0x0000000804027824 */ /* 0x042fe400078e00ff */
[----:B------:R-:W-:Y:S02]  /*11d90*/  IMAD.SHL.U32 R4, R4, 0x8, RZ ;  /* 0x0000000804047824 */ /* 0x000fe400078e00ff */
[----:B------:R-:W-:Y:S01]  /*11da0*/  VIADD R23, R23, 0xfffffe80 ;  /* 0xfffffe8017177836 */ /* 0x000fe20000000000 */
[----:B------:R-:W-:Y:S01]  /*11db0*/  LOP3.LUT R2, R2, 0x18, RZ, 0xc0, !PT ;  /* 0x0000001802027812 */ /* 0x000fe200078ec0ff */
[----:B------:R-:W-:Y:S01]  /*11dc0*/  IMAD R3, R0, 0x80, R3 ;  /* 0x0000008000037824 */ /* 0x000fe200078e0203 */
[----:B------:R-:W-:Y:S01]  /*11dd0*/  LOP3.LUT R4, R4, 0x18, RZ, 0xc0, !PT ;  /* 0x0000001804047812 */ /* 0x000fe200078ec0ff */
[----:B------:R-:W-:Y:S01]  /*11de0*/  IMAD R10, R0, -0x80, R23 ;  /* 0xffffff80000a7824 */ /* 0x000fe200078e0217 */
[----:B------:R-:W-:Y:S01]  /*11df0*/  ISETP.GE.AND P3, PT, R2, UR4, PT ;  /* 0x0000000402007c0c */ /* 0x000fe2000bf66270 */
[----:B------:R-:W-:Y:S01]  /*11e00*/  VIADD R0, R3, 0x100 ;  /* 0x0000010003007836 */ /* 0x000fe20000000000 */
[----:B------:R-:W-:-:S02]  /*11e10*/  LOP3.LUT R4, R4, 0x20, RZ, 0xfc, !PT ;  /* 0x0000002004047812 */ /* 0x000fc400078efcff */
[----:B------:R-:W-:Y:S02]  /*11e20*/  LOP3.LUT R2, R2, 0x40, RZ, 0xfc, !PT ;  /* 0x0000004002027812 */ /* 0x000fe400078efcff */
[----:B------:R-:W-:Y:S02]  /*11e30*/  ISETP.GE.AND P2, PT, R4, UR4, PT ;  /* 0x0000000404007c0c */ /* 0x000fe4000bf46270 */
[----:B------:R-:W-:-:S13]  /*11e40*/  ISETP.GE.AND P1, PT, R2, UR4, PT ;  /* 0x0000000402007c0c */ /* 0x000fda000bf26270 */
.L_x_10990:
        /* <DEDUP_REMOVED lines=15> */
[----:B------:R-:W-:-:S03]  /*11f40*/  ULDC.64 UR4, c[0x0][0x418] ;  /* 0x0001060000047ab9 */ /* 0x000fc60000000a00 */
[----:B------:R-:W-:Y:S01]  /*11f50*/  IMAD.IADD R3, R5, 0x1, R3 ;  /* 0x0000000105037824 */ /* 0x000fe200078e0203 */
[----:B------:R-:W-:-:S04]  /*11f60*/  LEA R6, P0, R2, UR4, 0x2 ;  /* 0x0000000402067c11 */ /* 0x000fc8000f8010ff */
[----:B------:R-:W-:-:S05]  /*11f70*/  LEA.HI.X R7, R2, UR5, R3, 0x2, P0 ;  /* 0x0000000502077c11 */ /* 0x000fca00080f1403 */
[----:B------:R-:W2:Y:S01]  /*11f80*/  LDG.E R6, desc[UR36][R6.64] ;  /* 0x0000002406067981 */ /* 0x000ea2000c1e1900 */
[----:B------:R-:W-:Y:S01]  /*11f90*/  LOP3.LUT P4, RZ, R16, 0x8, RZ, 0xc0, !PT ;  /* 0x0000000810ff7812 */ /* 0x000fe2000788c0ff */
        /* <DEDUP_REMOVED lines=8> */
.L_x_10978:
[----:B------:R-:W-:Y:S01]  /*12020*/  LEA R7, R21, UR47, 0x3 ;  /* 0x0000002f15077c11 */ /* 0x000fe2000f8e18ff */
[----:B------:R-:W-:Y:S01]  /*12030*/  BSSY B1, `(.L_x_10979) ;  /* 0x0000004000017945 */ /* 0x000fe20003800000 */
[----:B------:R-:W-:-:S04]  /*12040*/  SHF.L.U32 R2, R24, 0x1f, RZ ;  /* 0x0000001f18027819 */ /* 0x000fc800000006ff */
[----:B------:R-:W0:Y:S02]  /*12050*/  SYNCS.PHASECHK.TRANS64.TRYWAIT P0, [R7+URZ+0x2d840], R2 ;  /* 0x02d84002070075a7 */ /* 0x000e24000800017f */
[----:B0-----:R-:W-:Y:S05]  /*12060*/  @!P0 BRA `(.L_x_10980) ;  /* 0x0000002400908947 */ /* 0x001fea0003800000 */
.L_x_11035:
[----:B------:R-:W-:Y:S05]  /*12070*/  BSYNC B1 ;  /* 0x0000000000017941 */ /* 0x000fea0003800000 */
.L_x_10979:
        /* <DEDUP_REMOVED lines=24> */
[----:B------:R-:W-:Y:S01]  /*12200*/  LEA R8, P0, R2, UR6, 0x1 ;  /* 0x0000000602087c11 */ /* 0x000fe2000f8008ff */
[----:B------:R-:W-:Y:S01]  /*12210*/  VIADD R19, R3, UR4 ;  /* 0x0000000403137c36 */ /* 0x000fe20008000000 */
[----:B------:R-:W-:-:S04]  /*12220*/  UMOV UR4, 0xffffffff ;  /* 0xffffffff00047882 */ /* 0x000fc80000000000 */
[----:B------:R-:W-:Y:S01]  /*12230*/  LEA.HI.X R19, R2, UR7, R19, 0x1, P0 ;  /* 0x0000000702137c11 */ /* 0x000fe200080f0c13 */
[----:B------:R-:W-:Y:S06]  /*12240*/  BRA.DIV UR4, `(.L_x_10981) ;  /* 0x00000026042c7947 */ /* 0x000fec000b800000 */
[----:B------:R-:W0:Y:S01]  /*12250*/  S2R R3, SR_TID.X ;  /* 0x0000000000037919 */ /* 0x000e220000002100 */
[----:B------:R-:W-:Y:S02]  /*12260*/  LOP3.LUT P6, RZ, R16, 0x4, RZ, 0xc0, !PT ;  /* 0x0000000410ff7812 */ /* 0x000fe400078cc0ff */
[----:B------:R-:W-:Y:S01]  /*12270*/  LEA R9, R9, UR47, 0x1 ;  /* 0x0000002f09097c11 */ /* 0x000fe2000f8e08ff */
        /* <DEDUP_REMOVED lines=26> */
.L_x_11045:
        /* <DEDUP_REMOVED lines=11> */
.L_x_10982:
        /* <DEDUP_REMOVED lines=10> */
.L_x_10983:
[----:B------:R2:W-:Y:S01]  /*12570*/  SYNCS.ARRIVE.TRANS64.A1T0 RZ, [R7+URZ+0x2d830], RZ ;  /* 0x02d830ff07ff79a7 */ /* 0x0005e2000810003f */
[----:B------:R-:W-:Y:S05]  /*12580*/  @!P5 BRA `(.L_x_10984) ;  /* 0x000000000004d947 */ /* 0x000fea0003800000 */
[----:B------:R-:W-:Y:S01]  /*12590*/  BPT.TRAP 0x1 ;  /* 0x000000040000795c */ /* 0x000fe20000300000 */
.L_x_10984:
[----:B-1----:R-:W-:Y:S01]  /*125a0*/  SHF.L.U32 R2, R22, 0x1f, RZ ;  /* 0x0000001f16027819 */ /* 0x002fe200000006ff */
[----:B------:R-:W-:Y:S01]  /*125b0*/  BSSY B1, `(.L_x_10985) ;  /* 0x0000004000017945 */ /* 0x000fe20003800000 */
[----:B--2---:R-:W-:-:S04]  /*125c0*/  LEA R7, R20, UR47, 0x3 ;  /* 0x0000002f14077c11 */ /* 0x004fc8000f8e18ff */
[----:B------:R-:W1:Y:S02]  /*125d0*/  SYNCS.PHASECHK.TRANS64.TRYWAIT P0, [R7+URZ+0x2d860], R2 ;  /* 0x02d86002070075a7 */ /* 0x000e64000800017f */
[----:B-1----:R-:W-:Y:S05]  /*125e0*/  @!P0 BRA `(.L_x_10986) ;  /* 0x0000002400988947 */ /* 0x002fea0003800000 */
.L_x_11046:
[----:B------:R-:W-:Y:S05]  /*125f0*/  BSYNC B1 ;  /* 0x0000000000017941 */ /* 0x000fea0003800000 */
.L_x_10985:
        /* <DEDUP_REMOVED lines=36> */
.L_x_11056:
        /* <DEDUP_REMOVED lines=22> */
[----:B------:R-:W-:-:S07]  /*129a0*/  IMAD.IADD R19, R3, 0x1, R25 ;  /* 0x0000000103137824 */ /* 0x000fce00078e0219 */
.L_x_10988:
        /* <DEDUP_REMOVED lines=10> */
.L_x_10989:
        /* <DEDUP_REMOVED lines=10> */
[----:B------:R-:W-:Y:S01]  /*12af0*/  ULDC.64 UR6, c[0x0][0x318] ;  /* 0x0000c60000067ab9 */ /* 0x000fe20000000a00 */
[----:B------:R-:W-:Y:S01]  /*12b00*/  UIMAD UR4, UR41, UR5, UR4 ;  /* 0x00000005290472a4 */ /* 0x000fe2000f8e0204 */
[----:B------:R-:W-:Y:S01]  /*12b10*/  LEA R17, P0, R18, UR6, 0x1 ;  /* 0x0000000612117c11 */ /* 0x000fe2000f8008ff */
[----:B------:R-:W-:Y:S02]  /*12b20*/  IMAD.MOV.U32 R22, RZ, RZ, R24 ;  /* 0x000000ffff167224 */ /* 0x000fe400078e0018 */
[----:B------:R-:W-:Y:S02]  /*12b30*/  IMAD.MOV.U32 R20, RZ, RZ, R21 ;  /* 0x000000ffff147224 */ /* 0x000fe400078e0015 */
[----:B------:R-:W-:-:S05]  /*12b40*/  VIADD R3, R19, UR4 ;  /* 0x0000000413037c36 */ /* 0x000fca0008000000 */
[----:B------:R-:W-:Y:S02]  /*12b50*/  LEA.HI.X R18, R18, UR7, R3, 0x1, P0 ;  /* 0x0000000712127c11 */ /* 0x000fe400080f0c03 */
[----:B------:R-:W-:-:S13]  /*12b60*/  ISETP.GT.AND P0, PT, R26, UR51, PT ;  /* 0x000000331a007c0c */ /* 0x000fda000bf04270 */
[----:B0-----:R-:W-:Y:S05]  /*12b70*/  @P0 BRA `(.L_x_10990) ;  /* 0xfffffff000b40947 */ /* 0x001fea000383ffff */
[----:B------:R-:W-:Y:S05]  /*12b80*/  BSYNC B0 ;  /* 0x0000000000007941 */ /* 0x000fea0003800000 */
.L_x_10977:
[----:B------:R-:W-:-:S13]  /*12b90*/  LOP3.LUT P0, RZ, R16, 0x8, RZ, 0xc0, !PT ;  /* 0x0000000810ff7812 */ /* 0x000fda000780c0ff */
[----:B------:R-:W-:Y:S05]  /*12ba0*/  @!P0 BRA `(.L_x_10991) ;  /* 0x0000000000048947 */ /* 0x000fea0003800000 */
[----:B------:R-:W-:Y:S01]  /*12bb0*/  BPT.TRAP 0x1 ;  /* 0x000000040000795c */ /* 0x000fe20000300000 */
.L_x_10991:
        /* <DEDUP_REMOVED lines=12> */
.L_x_11057:
[----:B------:R-:W-:Y:S05]  /*12c80*/  BSYNC B0 ;  /* 0x0000000000007941 */ /* 0x000fea0003800000 */
.L_x_10992:
[----:B------:R-:W1:Y:S01]  /*12c90*/  S2R R10, SR_TID.X ;  /* 0x00000000000a7919 */ /* 0x000e620000002100 */
[----:B------:R-:W-:Y:S01]  /*12ca0*/  UMOV UR4, 0xffffffff ;  /* 0xffffffff00047882 */ /* 0x000fe20000000000 */
[----:B-1----:R-:W-:-:S05]  /*12cb0*/  IMAD.SHL.U32 R9, R10, 0x8, RZ ;  /* 0x000000080a097824 */ /* 0x002fca00078e00ff */
[----:B------:R-:W-:Y:S01]  /*12cc0*/  LOP3.LUT R9, R9, 0x18, RZ, 0xc0, !PT ;  /* 0x0000001809097812 */ /* 0x000fe200078ec0ff */
[----:B------:R-:W-:Y:S06]  /*12cd0*/  BRA.DIV UR4, `(.L_x_10994) ;  /* 0x0000002604587947 */ /* 0x000fec000b800000 */
[----:B------:R-:W-:Y:S01]  /*12ce0*/  IMAD.SHL.U32 R7, R10, 0x8, RZ ;  /* 0x000000080a077824 */ /* 0x000fe200078e00ff */
[----:B0-----:R-:W-:Y:S01]  /*12cf0*/  SHFL.IDX PT, R3, R18, RZ, 0x1c1f ;  /* 0x001c1fff12037589 */ /* 0x001fe200000e0000 */
[----:B------:R-:W-:Y:S01]  /*12d00*/  ULDC UR4, c[0x0][0x2f4] ;  /* 0x0000bd0000047ab9 */ /* 0x000fe20000000800 */
[----:B------:R-:W-:Y:S02]  /*12d10*/  LEA R4, R4, UR47, 0x1 ;  /* 0x0000002f04047c11 */ /* 0x000fe4000f8e08ff */
[----:B------:R-:W0:Y:S01]  /*12d20*/  SHFL.IDX PT, R2, R17, RZ, 0x1c1f ;  /* 0x001c1fff11027589 */ /* 0x000e2200000e0000 */
[----:B------:R-:W-:Y:S02]  /*12d30*/  LOP3.LUT R7, R7, 0x18, RZ, 0xc0, !PT ;  /* 0x0000001807077812 */ /* 0x000fe400078ec0ff */
[----:B------:R-:W-:Y:S01]  /*12d40*/  ISETP.GE.AND P2, PT, R9, UR4, PT ;  /* 0x0000000409007c0c */ /* 0x000fe2000bf46270 */
[----:B------:R-:W-:Y:S01]  /*12d50*/  SHFL.IDX PT, R6, R18, 0x1, 0x1c1f ;  /* 0x003c1f0012067f89 */ /* 0x000fe200000e0000 */
[----:B------:R-:W-:-:S02]  /*12d60*/  LOP3.LUT R8, R7, 0x20, RZ, 0xfc, !PT ;  /* 0x0000002007087812 */ /* 0x000fc400078efcff */
[----:B------:R-:W-:Y:S01]  /*12d70*/  LOP3.LUT R7, R7, 0x40, RZ, 0xfc, !PT ;  /* 0x0000004007077812 */ /* 0x000fe200078efcff */
[----:B------:R-:W1:Y:S01]  /*12d80*/  SHFL.IDX PT, R14, R17, 0x1, 0x1c1f ;  /* 0x003c1f00110e7f89 */ /* 0x000e6200000e0000 */
[----:B------:R-:W-:Y:S02]  /*12d90*/  ISETP.GE.AND P1, PT, R8, UR4, PT ;  /* 0x0000000408007c0c */ /* 0x000fe4000bf26270 */
[----:B------:R-:W-:Y:S01]  /*12da0*/  ISETP.GE.AND P0, PT, R7, UR4, PT ;  /* 0x0000000407007c0c */ /* 0x000fe2000bf06270 */
[----:B------:R-:W2:Y:S01]  /*12db0*/  SHFL.IDX PT, R8, R17, 0x2, 0x1c1f ;  /* 0x005c1f0011087f89 */ /* 0x000ea200000e0000 */
[C---:B------:R-:W-:Y:S02]  /*12dc0*/  ISETP.LT.OR P3, PT, R5.reuse, 0x1, P2 ;  /* 0x000000010500780c */ /* 0x040fe40001761670 */
[C---:B------:R-:W-:Y:S01]  /*12dd0*/  ISETP.LT.OR P4, PT, R5.reuse, 0x1, P1 ;  /* 0x000000010500780c */ /* 0x040fe20000f81670 */
[----:B------:R-:W3:Y:S01]  /*12de0*/  SHFL.IDX PT, R7, R18, 0x2, 0x1c1f ;  /* 0x005c1f0012077f89 */ /* 0x000ee200000e0000 */
[----:B------:R-:W-:-:S03]  /*12df0*/  ISETP.LT.OR P5, PT, R5, 0x1, P0 ;  /* 0x000000010500780c */ /* 0x000fc600007a1670 */
[----:B------:R-:W4:Y:S01]  /*12e00*/  SHFL.IDX PT, R18, R18, 0x3, 0x1c1f ;  /* 0x007c1f0012127f89 */ /* 0x000f2200000e0000 */
        /* <DEDUP_REMOVED lines=24> */
.L_x_11067:
        /* <DEDUP_REMOVED lines=14> */
.L_x_10995:
        /* <DEDUP_REMOVED lines=10> */
.L_x_10996:
[----:B0-----:R-:W-:Y:S01]  /*13110*/  VIADD R2, R21, 0x1 ;  /* 0x0000000115027836 */ /* 0x001fe20000000000 */
[----:B------:R0:W-:Y:S04]  /*13120*/  SYNCS.ARRIVE.TRANS64.A1T0 RZ, [R0+URZ+0x2d850], RZ ;  /* 0x02d850ff00ff79a7 */ /* 0x0001e8000810003f */
[----:B------:R-:W-:-:S04]  /*13130*/  ISETP.NE.AND P0, PT, R2, 0x2, PT ;  /* 0x000000020200780c */ /* 0x000fc80003f05270 */
[----:B------:R-:W-:Y:S02]  /*13140*/  SEL R3, RZ, 0x1, P0 ;  /* 0x00000001ff037807 */ /* 0x000fe40000000000 */
[----:B------:R-:W-:Y:S02]  /*13150*/  SEL R2, R2, RZ, P0 ;  /* 0x000000ff02027207 */ /* 0x000fe40000000000 */
[----:B0-----:R-:W-:-:S07]  /*13160*/  LOP3.LUT R0, R24, R3, RZ, 0x3c, !PT ;  /* 0x0000000318007212 */ /* 0x001fce00078e3cff */
.L_x_10956:
[----:B------:R-:W0:Y:S01]  /*13170*/  S2R R4, SR_CgaCtaId ;  /* 0x0000000000047919 */ /* 0x000e220000008800 */
[----:B------:R-:W-:Y:S02]  /*13180*/  MOV R3, 0x400 ;  /* 0x0000040000037802 */ /* 0x000fe40000000f00 */
[----:B------:R-:W-:Y:S02]  /*13190*/  SHF.L.U32 R6, R6, 0x1f, RZ ;  /* 0x0000001f06067819 */ /* 0x000fe400000006ff */
[----:B0-----:R-:W-:-:S04]  /*131a0*/  LEA R7, R4, R3, 0x18 ;  /* 0x0000000304077211 */ /* 0x001fc800078ec0ff */
[----:B------:R-:W0:Y:S02]  /*131b0*/  SYNCS.PHASECHK.TRANS64.TRYWAIT P0, [R7+URZ+0x2d820], R6 ;  /* 0x02d82006070075a7 */ /* 0x000e24000800017f */
[----:B0-----:R-:W-:Y:S05]  /*131c0*/  @!P0 BRA `(.L_x_10997) ;  /* 0x0000002400988947 */ /* 0x001fea0003800000 */
.L_x_11068:
[----:B------:R-:W-:-:S03]  /*131d0*/  UMOV UR4, 0xffffffff ;  /* 0xffffffff00047882 */ /* 0x000fc60000000000 */
[----:B------:R-:W-:Y:S05]  /*131e0*/  BRA.DIV UR4, `(.L_x_10998) ;  /* 0x0000002604a47947 */ /* 0x000fea000b800000 */
[----:B------:R-:W1:Y:S02]  /*131f0*/  S2R R3, SR_TID.X ;  /* 0x0000000000037919 */ /* 0x000e640000002100 */
[----:B-1----:R-:W-:-:S04]  /*13200*/  SHF.R.U32.HI R3, RZ, 0x5, R3 ;  /* 0x00000005ff037819 */ /* 0x002fc80000011603 */
[----:B------:R-:W-:-:S05]  /*13210*/  LOP3.LUT R3, R3, 0x3, RZ, 0xc0, !PT ;  /* 0x0000000303037812 */ /* 0x000fca00078ec0ff */
[----:B------:R1:W2:Y:S02]  /*13220*/  SHFL.IDX PT, R14, R3, RZ, 0x1f ;  /* 0x00001fff030e7589 */ /* 0x0002a400000e0000 */
.L_x_11071:
[----:B--2---:R-:W-:-:S13]  /*13230*/  ISETP.NE.AND P0, PT, R14, RZ, PT ;  /* 0x000000ff0e00720c */ /* 0x004fda0003f05270 */
[----:B------:R-:W-:Y:S05]  /*13240*/  @P0 BRA `(.L_x_10864) ;  /* 0x0000000000900947 */ /* 0x000fea0003800000 */
[----:B------:R-:W-:-:S03]  /*13250*/  UMOV UR4, 0xffffffff ;  /* 0xffffffff00047882 */ /* 0x000fc60000000000 */
[----:B------:R-:W-:Y:S05]  /*13260*/  BRA.DIV UR4, `(.L_x_10999) ;  /* 0x0000002604b87947 */ /* 0x000fea000b800000 */
[----:B------:R-:W-:-:S13]  /*13270*/  ELECT P6, URZ, PT ;  /* 0x00000000003f782f */ /* 0x000fda00038c0000 */
.L_x_11074:
        /* <DEDUP_REMOVED lines=8> */
.L_x_11000:
[----:B------:R-:W-:Y:S01]  /*13300*/  IMAD R5, R2, 0x8, R7 ;  /* 0x0000000802057824 */ /* 0x000fe200078e0207 */
[----:B------:R-:W-:Y:S01]  /*13310*/  SHF.L.U32 R4, R0, 0x1f, RZ ;  /* 0x0000001f00047819 */ /* 0x000fe200000006ff */
[----:B------:R-:W-:-:S03]  /*13320*/  VIADD R2, R2, 0x1 ;  /* 0x0000000102027836 */ /* 0x000fc60000000000 */
[----:B------:R-:W1:Y:S02]  /*13330*/  SYNCS.PHASECHK.TRANS64.TRYWAIT P1, [R5+URZ+0x2d840], R4 ;  /* 0x02d84004050075a7 */ /* 0x000e64000802017f */
[----:B------:R-:W-:-:S04]  /*13340*/  ISETP.NE.AND P2, PT, R2, 0x2, PT ;  /* 0x000000020200780c */ /* 0x000fc80003f45270 */
[----:B------:R-:W-:Y:S01]  /*13350*/  SEL R3, RZ, 0x1, P2 ;  /* 0x00000001ff037807 */ /* 0x000fe20001000000 */
[----:B-1----:R-:W-:Y:S08]  /*13360*/  @!P1 BRA `(.L_x_11001) ;  /* 0x0000002400989947 */ /* 0x002ff00003800000 */
.L_x_11075:
[----:B------:R-:W-:Y:S02]  /*13370*/  SEL R2, R2, RZ, P2 ;  /* 0x000000ff02027207 */ /* 0x000fe40001000000 */
[----:B------:R-:W-:Y:S01]  /*13380*/  LOP3.LUT R0, R0, R3, RZ, 0x3c, !PT ;  /* 0x0000000300007212 */ /* 0x000fe200078e3cff */
[----:B------:R-:W-:Y:S06]  /*13390*/  @!P0 BRA `(.L_x_11002) ;  /* 0x0000000000048947 */ /* 0x000fec0003800000 */
[----:B------:R-:W-:Y:S01]  /*133a0*/  BPT.TRAP 0x1 ;  /* 0x000000040000795c */ /* 0x000fe20000300000 */
.L_x_11002:
[----:B------:R-:W-:Y:S01]  /*133b0*/  IMAD R3, R2, 0x8, R7 ;  /* 0x0000000802037824 */ /* 0x000fe200078e0207 */
[----:B------:R-:W-:-:S04]  /*133c0*/  SHF.L.U32 R0, R0, 0x1f, RZ ;  /* 0x0000001f00007819 */ /* 0x000fc800000006ff */
[----:B------:R-:W2:Y:S02]  /*133d0*/  SYNCS.PHASECHK.TRANS64.TRYWAIT P1, [R3+URZ+0x2d840], R0 ;  /* 0x02d84000030075a7 */ /* 0x000ea4000802017f */
[----:B--2---:R-:W-:Y:S05]  /*133e0*/  @!P1 BRA `(.L_x_11003) ;  /* 0x00000024008c9947 */ /* 0x004fea0003800000 */
.L_x_11076:
[----:B------:R-:W-:Y:S05]  /*133f0*/  @!P0 BRA `(.L_x_11004) ;  /* 0x0000000000048947 */ /* 0x000fea0003800000 */
[----:B------:R-:W-:Y:S01]  /*13400*/  BPT.TRAP 0x1 ;  /* 0x000000040000795c */ /* 0x000fe20000300000 */
.L_x_11004:
[----:B------:R-:W3:Y:S02]  /*13410*/  SYNCS.PHASECHK.TRANS64.TRYWAIT P1, [R5+URZ+0x2d860], R4 ;  /* 0x02d86004050075a7 */ /* 0x000ee4000802017f */
[----:B---3--:R-:W-:Y:S05]  /*13420*/  @!P1 BRA `(.L_x_11005) ;  /* 0x0000002400909947 */ /* 0x008fea0003800000 */
.L_x_11077:
[----:B------:R-:W-:Y:S05]  /*13430*/  @!P0 BRA `(.L_x_11006) ;  /* 0x0000000000048947 */ /* 0x000fea0003800000 */
[----:B------:R-:W-:Y:S01]  /*13440*/  BPT.TRAP 0x1 ;  /* 0x000000040000795c */ /* 0x000fe20000300000 */
.L_x_11006:
[----:B----4-:R4:W0:Y:S02]  /*13450*/  SYNCS.PHASECHK.TRANS64.TRYWAIT P0, [R3+URZ+0x2d860], R0 ;  /* 0x02d86000030075a7 */ /* 0x010824000800017f */
[----:B0-----:R-:W-:Y:S05]  /*13460*/  @!P0 NANOSLEEP.SYNCS 0x989680 ;  /* 0x009896800000895d */ /* 0x001fea0003900000 */
[----:B------:R-:W0:Y:S02]  /*13470*/  @!P0 SYNCS.PHASECHK.TRANS64 P0, [R3+URZ+0x2d860], R0 ;  /* 0x02d86000030085a7 */ /* 0x000e24000800007f */
[----:B0-----:R-:W-:Y:S05]  /*13480*/  @!P0 BRA `(.L_x_11006) ;  /* 0xfffffffc00f08947 */ /* 0x001fea000383ffff */
.L_x_10864:
[----:B------:R-:W-:Y:S05]  /*13490*/  BSYNC B6 ;  /* 0x0000000000067941 */ /* 0x000fea0003800000 */
.L_x_10861:
[----:B------:R-:W-:Y:S05]  /*134a0*/  EXIT ;  /* 0x000000000000794d */ /* 0x000fea0003800000 */
.L_x_10874:
[----:B0-----:R-:W-:-:S04]  /*134b0*/  IMAD.U32 R3, RZ, RZ, UR38 ;  /* 0x00000026ff037e24 */ /* 0x001fc8000f8e00ff */
[----:B------:R0:W1:Y:S03]  /*134c0*/  SYNCS.PHASECHK.TRANS64.TRYWAIT P0, [R3+URZ+0x2d800], R0 ;  /* 0x02d80000030075a7 */ /* 0x000066000800017f */
[----:B-1----:R-:W-:Y:S05]  /*134d0*/  @!P0 NANOSLEEP.SYNCS 0x989680 ;  /* 0x009896800000895d */ /* 0x002fea0003900000 */
[----:B------:R-:W1:Y:S02]  /*134e0*/  @!P0 SYNCS.PHASECHK.TRANS64 P0, [R3+URZ+0x2d800], R0 ;  /* 0x02d80000030085a7 */ /* 0x000e64000800007f */
[----:B-1----:R-:W-:Y:S05]  /*134f0*/  @!P0 BRA `(.L_x_10874) ;  /* 0xfffffffc00ec8947 */ /* 0x002fea000383ffff */
[----:B------:R-:W-:Y:S05]  /*13500*/  BRA `(.L_x_11007) ;  /* 0xfffffee000947947 */ /* 0x000fea000383ffff */
.L_x_10878:
[----:B0-----:R-:W-:-:S04]  /*13510*/  IMAD.U32 R3, RZ, RZ, UR38 ;  /* 0x00000026ff037e24 */ /* 0x001fc8000f8e00ff */
[----:B------:R0:W2:Y:S03]  /*13520*/  SYNCS.PHASECHK.TRANS64.TRYWAIT P1, [R3+URZ+0x2d830], R0 ;  /* 0x02d83000030075a7 */ /* 0x0000a6000802017f */
[----:B--2---:R-:W-:Y:S05]  /*13530*/  @!P1 NANOSLEEP.SYNCS 0x989680 ;  /* 0x009896800000995d */ /* 0x004fea0003900000 */
[----:B------:R-:W2:Y:S02]  /*13540*/  @!P1 SYNCS.PHASECHK.TRANS64 P1, [R3+URZ+0x2d830], R0 ;  /* 0x02d83000030095a7 */ /* 0x000ea4000802007f */
[----:B--2---:R-:W-:Y:S05]  /*13550*/  @!P1 BRA `(.L_x_10878) ;  /* 0xfffffffc00ec9947 */ /* 0x004fea000383ffff */
[----:B------:R-:W-:Y:S05]  /*13560*/  BRA `(.L_x_10877) ;  /* 0xfffffee000b87947 */ /* 0x000fea000383ffff */
.L_x_10895:
[----:B-1----:R-:W-:-:S04]  /*13570*/  IMAD.U32 R7, RZ, RZ, UR4 ;  /* 0x00000004ff077e24 */ /* 0x002fc8000f8e00ff */
[----:B------:R1:W2:Y:S03]  /*13580*/  SYNCS.PHASECHK.TRANS64.TRYWAIT P1, [R7+URZ+0x2d830], R0 ;  /* 0x02d83000070075a7 */ /* 0x0002a6000802017f */
[----:B--2---:R-:W-:Y:S05]  /*13590*/  @!P1 NANOSLEEP.SYNCS 0x989680 ;  /* 0x009896800000995d */ /* 0x004fea0003900000 */
[----:B------:R-:W2:Y:S02]  /*135a0*/  @!P1 SYNCS.PHASECHK.TRANS64 P1, [R7+URZ+0x2d830], R0 ;  /* 0x02d83000070095a7 */ /* 0x000ea4000802007f */
[----:B--2---:R-:W-:Y:S05]  /*135b0*/  @!P1 BRA `(.L_x_10895) ;  /* 0xfffffffc00ec9947 */ /* 0x004fea000383ffff */
[----:B------:R-:W-:Y:S05]  /*135c0*/  BRA `(.L_x_10892) ;  /* 0xffffff1400e87947 */ /* 0x000fea000383ffff */
.L_x_10899:
[----:B-1----:R-:W-:-:S04]  /*135d0*/  IMAD.U32 R7, RZ, RZ, UR10 ;  /* 0x0000000aff077e24 */ /* 0x002fc8000f8e00ff */
[----:B------:R1:W2:Y:S03]  /*135e0*/  SYNCS.PHASECHK.TRANS64.TRYWAIT P1, [R7+URZ+0x2d850], R0 ;  /* 0x02d85000070075a7 */ /* 0x0002a6000802017f */
[----:B--2---:R-:W-:Y:S05]  /*135f0*/  @!P1 NANOSLEEP.SYNCS 0x989680 ;  /* 0x009896800000995d */ /* 0x004fea0003900000 */
[----:B------:R-:W2:Y:S02]  /*13600*/  @!P1 SYNCS.PHASECHK.TRANS64 P1, [R7+URZ+0x2d850], R0 ;  /* 0x02d85000070095a7 */ /* 0x000ea4000802007f */
[----:B--2---:R-:W-:Y:S05]  /*13610*/  @!P1 BRA `(.L_x_10899) ;  /* 0xfffffffc00ec9947 */ /* 0x004fea000383ffff */
[----:B------:R-:W-:Y:S05]  /*13620*/  BRA `(.L_x_10896) ;  /* 0xffffff18009c7947 */ /* 0x000fea000383ffff */
.L_x_10918:
[----:B-1----:R-:W-:-:S04]  /*13630*/  IMAD.U32 R13, RZ, RZ, UR4 ;  /* 0x00000004ff0d7e24 */ /* 0x002fc8000f8e00ff */
[----:B------:R1:W2:Y:S03]  /*13640*/  SYNCS.PHASECHK.TRANS64.TRYWAIT P1, [R13+URZ+0x2d830], R0 ;  /* 0x02d830000d0075a7 */ /* 0x0002a6000802017f */
[----:B--2---:R-:W-:Y:S05]  /*13650*/  @!P1 NANOSLEEP.SYNCS 0x989680 ;  /* 0x009896800000995d */ /* 0x004fea0003900000 */
[----:B------:R-:W2:Y:S02]  /*13660*/  @!P1 SYNCS.PHASECHK.TRANS64 P1, [R13+URZ+0x2d830], R0 ;  /* 0x02d830000d0095a7 */ /* 0x000ea4000802007f */
[----:B--2---:R-:W-:Y:S05]  /*13670*/  @!P1 BRA `(.L_x_10918) ;  /* 0xfffffffc00ec9947 */ /* 0x004fea000383ffff */
[----:B------:R-:W-:Y:S05]  /*13680*/  BRA `(.L_x_10915) ;  /* 0xffffff4c00107947 */ /* 0x000fea000383ffff */
.L_x_10922:
[----:B-1----:R-:W-:-:S04]  /*13690*/  IMAD.U32 R13, RZ, RZ, UR14 ;  /* 0x0000000eff0d7e24 */ /* 0x002fc8000f8e00ff */
[----:B------:R1:W2:Y:S03]  /*136a0*/  SYNCS.PHASECHK.TRANS64.TRYWAIT P1, [R13+URZ+0x2d850], R0 ;  /* 0x02d850000d0075a7 */ /* 0x0002a6000802017f */
[----:B--2---:R-:W-:Y:S05]  /*136b0*/  @!P1 NANOSLEEP.SYNCS 0x989680 ;  /* 0x009896800000995d */ /* 0x004fea0003900000 */
[----:B------:R-:W2:Y:S02]  /*136c0*/  @!P1 SYNCS.PHASECHK.TRANS64 P1, [R13+URZ+0x2d850], R0 ;  /* 0x02d850000d0095a7 */ /* 0x000ea4000802007f */
[----:B--2---:R-:W-:Y:S05]  /*136d0*/  @!P1 BRA `(.L_x_10922) ;  /* 0xfffffffc00ec9947 */ /* 0x004fea000383ffff */
[----:B------:R-:W-:Y:S05]  /*136e0*/  BRA `(.L_x_10919) ;  /* 0xffffff4c00d07947 */ /* 0x000fea000383ffff */
.L_x_10930:
[----:B-1----:R-:W-:-:S04]  /*136f0*/  IMAD.U32 R13, RZ, RZ, UR10 ;  /* 0x0000000aff0d7e24 */ /* 0x002fc8000f8e00ff */
[----:B------:R1:W2:Y:S03]  /*13700*/  SYNCS.PHASECHK.TRANS64.TRYWAIT P1, [R13+URZ+0x2d830], R0 ;  /* 0x02d830000d0075a7 */ /* 0x0002a6000802017f */
[----:B--2---:R-:W-:Y:S05]  /*13710*/  @!P1 NANOSLEEP.SYNCS 0x989680 ;  /* 0x009896800000995d */ /* 0x004fea0003900000 */
[----:B------:R-:W2:Y:S02]  /*13720*/  @!P1 SYNCS.PHASECHK.TRANS64 P1, [R13+URZ+0x2d830], R0 ;  /* 0x02d830000d0095a7 */ /* 0x000ea4000802007f */
[----:B--2---:R-:W-:Y:S05]  /*13730*/  @!P1 BRA `(.L_x_10930) ;  /* 0xfffffffc00ec9947 */ /* 0x004fea000383ffff */
[----:B------:R-:W-:Y:S05]  /*13740*/  BRA `(.L_x_10927) ;  /* 0xffffff6c00a07947 */ /* 0x000fea000383ffff */
.L_x_10934:
[----:B-1----:R-:W-:-:S04]  /*13750*/  IMAD.U32 R13, RZ, RZ, UR10 ;  /* 0x0000000aff0d7e24 */ /* 0x002fc8000f8e00ff */
[----:B------:R1:W2:Y:S03]  /*13760*/  SYNCS.PHASECHK.TRANS64.TRYWAIT P1, [R13+URZ+0x2d850], R0 ;  /* 0x02d850000d0075a7 */ /* 0x0002a6000802017f */
[----:B--2---:R-:W-:Y:S05]  /*13770*/  @!P1 NANOSLEEP.SYNCS 0x989680 ;  /* 0x009896800000995d */ /* 0x004fea0003900000 */
[----:B------:R-:W2:Y:S02]  /*13780*/  @!P1 SYNCS.PHASECHK.TRANS64 P1, [R13+URZ+0x2d850], R0 ;  /* 0x02d850000d0095a7 */ /* 0x000ea4000802007f */
[----:B--2---:R-:W-:Y:S05]  /*13790*/  @!P1 BRA `(.L_x_10934) ;  /* 0xfffffffc00ec9947 */ /* 0x004fea000383ffff */
[----:B------:R-:W-:Y:S05]  /*137a0*/  BRA `(.L_x_10931) ;  /* 0xffffff7000407947 */ /* 0x000fea000383ffff */
.L_x_10949:
[----:B-1----:R-:W-:-:S04]  /*137b0*/  IMAD.U32 R3, RZ, RZ, UR6 ;  /* 0x00000006ff037e24 */ /* 0x002fc8000f8e00ff */
[----:B------:R1:W3:Y:S03]  /*137c0*/  SYNCS.PHASECHK.TRANS64.TRYWAIT P1, [R3+URZ+0x2d850], R2 ;  /* 0x02d85002030075a7 */ /* 0x0002e6000802017f */
[----:B---3--:R-:W-:Y:S05]  /*137d0*/  @!P1 NANOSLEEP.SYNCS 0x989680 ;  /* 0x009896800000995d */ /* 0x008fea0003900000 */
[----:B------:R-:W3:Y:S02]  /*137e0*/  @!P1 SYNCS.PHASECHK.TRANS64 P1, [R3+URZ+0x2d850], R2 ;  /* 0x02d85002030095a7 */ /* 0x000ee4000802007f */
[----:B---3--:R-:W-:Y:S05]  /*137f0*/  @!P1 BRA `(.L_x_10949) ;  /* 0xfffffffc00ec9947 */ /* 0x008fea000383ffff */
[----:B------:R-:W-:Y:S05]  /*13800*/  BRA `(.L_x_10948) ;  /* 0xffffff9c00b47947 */ /* 0x000fea000383ffff */
.L_x_10967:
[----:B------:R-:W-:Y:S02]  /*13810*/  IMAD.MOV.U32 R13, RZ, RZ, R18 ;  /* 0x000000ffff0d7224 */ /* 0x000fe400078e0012 */
[----:B------:R-:W-:Y:S02]  /*13820*/  IMAD.MOV.U32 R12, RZ, RZ, RZ ;  /* 0x000000ffff0c7224 */ /* 0x000fe400078e00ff */
[----:B------:R-:W-:Y:S02]  /*13830*/  IMAD.MOV.U32 R11, RZ, RZ, 0x1f ;  /* 0x0000001fff0b7424 */ /* 0x000fe400078e00ff */
[----:B------:R-:W-:-:S07]  /*13840*/  IMAD.MOV.U32 R15, RZ, RZ, -0x1 ;  /* 0xffffffffff0f7424 */ /* 0x000fce00078e00ff */
[----:B-----5:R-:W-:Y:S05]  /*13850*/  WARPSYNC.COLLECTIVE R15, `(.L_x_11008) ;  /* 0x000000000f087348 */ /* 0x020fea0003c00000 */
[----:B------:R0:W1:Y:S02]  /*13860*/  SHFL.IDX P6, R14, R13, R12, R11 ;  /* 0x0000000c0d0e7389 */ /* 0x00006400000c000b */
[----:B01---5:R-:W-:Y:S01]  /*13870*/  ENDCOLLECTIVE ;  /* 0x000000000000791b */ /* 0x023fe20003800000 */
.L_x_11008:
[----:B------:R-:W-:Y:S05]  /*13880*/  BRA `(.L_x_11009) ;  /* 0xffffffcc00dc7947 */ /* 0x000fea000383ffff */
.L_x_10969:
[----:B0-----:R-:W-:-:S04]  /*13890*/  IMAD.U32 R3, RZ, RZ, UR47 ;  /* 0x0000002fff037e24 */ /* 0x001fc8000f8e00ff */
[----:B------:R0:W1:Y:S03]  /*138a0*/  SYNCS.PHASECHK.TRANS64.TRYWAIT P0, [R3+URZ+0x2d840], R10 ;  /* 0x02d8400a030075a7 */ /* 0x000066000800017f */
[----:B-1----:R-:W-:Y:S05]  /*138b0*/  @!P0 NANOSLEEP.SYNCS 0x989680 ;  /* 0x009896800000895d */ /* 0x002fea0003900000 */
[----:B------:R-:W1:Y:S02]  /*138c0*/  @!P0 SYNCS.PHASECHK.TRANS64 P0, [R3+URZ+0x2d840], R10 ;  /* 0x02d8400a030085a7 */ /* 0x000e64000800007f */
[----:B-1----:R-:W-:Y:S05]  /*138d0*/  @!P0 BRA `(.L_x_10969) ;  /* 0xfffffffc00ec8947 */ /* 0x002fea000383ffff */
[----:B------:R-:W-:Y:S05]  /*138e0*/  BRA `(.L_x_11010) ;  /* 0xffffffd000647947 */ /* 0x000fea000383ffff */
.L_x_10970:
        /* <DEDUP_REMOVED lines=8> */
.L_x_11012:
[----:B------:R-:W-:Y:S05]  /*13970*/  BSYNC B0 ;  /* 0x0000000000007941 */ /* 0x000fea0003800000 */
.L_x_11011:
[----:B------:R-:W-:Y:S01]  /*13980*/  IMAD.MOV.U32 R13, RZ, RZ, R0 ;  /* 0x000000ffff0d7224 */ /* 0x000fe200078e0000 */
[----:B------:R-:W0:Y:S01]  /*13990*/  S2R R21, SR_TID.X ;  /* 0x0000000000157919 */ /* 0x000e220000002100 */
[----:B------:R-:W-:Y:S02]  /*139a0*/  IMAD.MOV.U32 R12, RZ, RZ, RZ ;  /* 0x000000ffff0c7224 */ /* 0x000fe400078e00ff */
[----:B------:R-:W-:Y:S02]  /*139b0*/  IMAD.MOV.U32 R11, RZ, RZ, 0x1c1f ;  /* 0x00001c1fff0b7424 */ /* 0x000fe400078e00ff */
[----:B------:R-:W-:Y:S02]  /*139c0*/  IMAD.MOV.U32 R15, RZ, RZ, -0x1 ;  /* 0xffffffffff0f7424 */ /* 0x000fe400078e00ff */
[----:B------:R-:W-:-:S07]  /*139d0*/  IMAD.MOV.U32 R6, RZ, RZ, R14 ;  /* 0x000000ffff067224 */ /* 0x000fce00078e000e */
[----:B0-----:R-:W-:Y:S05]  /*139e0*/  WARPSYNC.COLLECTIVE R15, `(.L_x_11013) ;  /* 0x000000000f087348 */ /* 0x001fea0003c00000 */
[----:B------:R1:W2:Y:S02]  /*139f0*/  SHFL.IDX P6, R14, R13, R12, R11 ;  /* 0x0000000c0d0e7389 */ /* 0x0002a400000c000b */
[----:B012---:R-:W-:Y:S01]  /*13a00*/  ENDCOLLECTIVE ;  /* 0x000000000000791b */ /* 0x007fe20003800000 */
.L_x_11013:
[----:B------:R-:W-:Y:S02]  /*13a10*/  IMAD.MOV.U32 R7, RZ, RZ, R6 ;  /* 0x000000ffff077224 */ /* 0x000fe400078e0006 */
[----:B------:R-:W-:Y:S02]  /*13a20*/  IMAD.MOV.U32 R13, RZ, RZ, R9 ;  /* 0x000000ffff0d7224 */ /* 0x000fe400078e0009 */
[----:B------:R-:W-:Y:S02]  /*13a30*/  IMAD.MOV.U32 R12, RZ, RZ, 0x1 ;  /* 0x00000001ff0c7424 */ /* 0x000fe400078e00ff */
[----:B------:R-:W-:Y:S01]  /*13a40*/  IMAD.SHL.U32 R27, R21, 0x8, RZ ;  /* 0x00000008151b7824 */ /* 0x000fe200078e00ff */
[----:B------:R-:W-:Y:S01]  /*13a50*/  @P0 LEA R21, R28, UR47, 0x1 ;  /* 0x0000002f1c150c11 */ /* 0x000fe2000f8e08ff */
[----:B------:R-:W-:-:S07]  /*13a60*/  IMAD.MOV.U32 R6, RZ, RZ, R14 ;  /* 0x000000ffff067224 */ /* 0x000fce00078e000e */
[----:B------:R-:W-:Y:S05]  /*13a70*/  WARPSYNC.COLLECTIVE R15, `(.L_x_11014) ;  /* 0x000000000f087348 */ /* 0x000fea0003c00000 */
[----:B------:R0:W1:Y:S02]  /*13a80*/  SHFL.IDX P6, R14, R13, R12, R11 ;  /* 0x0000000c0d0e7389 */ /* 0x00006400000c000b */
[----:B01----:R-:W-:Y:S01]  /*13a90*/  ENDCOLLECTIVE ;  /* 0x000000000000791b */ /* 0x003fe20003800000 */
.L_x_11014:
[----:B------:R-:W-:-:S05]  /*13aa0*/  LOP3.LUT R27, R27, 0x18, RZ, 0xc0, !PT ;  /* 0x000000181b1b7812 */ /* 0x000fca00078ec0ff */
        /* <DEDUP_REMOVED lines=13> */
.L_x_11015:
[----:B------:R-:W-:Y:S01]  /*13b80*/  @P0 LEA R25, R28, UR47, 0x1 ;  /* 0x0000002f1c190c11 */ /* 0x000fe2000f8e08ff */
[----:B------:R-:W-:Y:S02]  /*13b90*/  IMAD.MOV.U32 R13, RZ, RZ, R9 ;  /* 0x000000ffff0d7224 */ /* 0x000fe400078e0009 */
[----:B------:R-:W-:Y:S02]  /*13ba0*/  IMAD.MOV.U32 R12, RZ, RZ, 0x2 ;  /* 0x00000002ff0c7424 */ /* 0x000fe400078e00ff */
[----:B------:R-:W-:-:S07]  /*13bb0*/  IMAD.MOV.U32 R5, RZ, RZ, R14 ;  /* 0x000000ffff057224 */ /* 0x000fce00078e000e */
[----:B------:R-:W-:Y:S05]  /*13bc0*/  WARPSYNC.COLLECTIVE R15, `(.L_x_11016) ;  /* 0x000000000f087348 */ /* 0x000fea0003c00000 */
[----:B------:R0:W1:Y:S02]  /*13bd0*/  SHFL.IDX P6, R14, R13, R12, R11 ;  /* 0x0000000c0d0e7389 */ /* 0x00006400000c000b */
[----:B01----:R-:W-:Y:S01]  /*13be0*/  ENDCOLLECTIVE ;  /* 0x000000000000791b */ /* 0x003fe20003800000 */
.L_x_11016:
        /* <DEDUP_REMOVED lines=14> */
.L_x_11017:
[----:B------:R-:W-:Y:S01]  /*13cd0*/  @!PT LDS RZ, [RZ] ;  /* 0x00000000fffff984 */ /* 0x000fe20000000800 */
[----:B------:R-:W-:Y:S01]  /*13ce0*/  @!PT LDS RZ, [RZ] ;  /* 0x00000000fffff984 */ /* 0x000fe20000000800 */
[----:B------:R-:W-:Y:S01]  /*13cf0*/  @!PT LDS RZ, [RZ] ;  /* 0x00000000fffff984 */ /* 0x000fe20000000800 */
[----:B------:R0:W-:Y:S01]  /*13d00*/  @P0 LDGSTS.E.BYPASS.LTC128B.128 [R25+0x19c00], desc[UR36][R4.64+0x80], !P2 ;  /* 0x19c0008004190fae */ /* 0x0001e2000d101d64 */
[----:B------:R-:W-:Y:S01]  /*13d10*/  ISETP.GE.AND P0, PT, R8, 0x41, PT ;  /* 0x000000410800780c */ /* 0x000fe20003f06270 */
[----:B------:R-:W-:Y:S02]  /*13d20*/  IMAD.MOV.U32 R13, RZ, RZ, R9 ;  /* 0x000000ffff0d7224 */ /* 0x000fe400078e0009 */
[----:B------:R-:W-:Y:S02]  /*13d30*/  IMAD.MOV.U32 R12, RZ, RZ, 0x3 ;  /* 0x00000003ff0c7424 */ /* 0x000fe400078e00ff */
[----:B------:R-:W-:-:S08]  /*13d40*/  IMAD.MOV.U32 R3, RZ, RZ, R14 ;  /* 0x000000ffff037224 */ /* 0x000fd000078e000e */
[----:B0-----:R-:W-:Y:S05]  /*13d50*/  WARPSYNC.COLLECTIVE R15, `(.L_x_11018) ;  /* 0x000000000f087348 */ /* 0x001fea0003c00000 */
[----:B------:R1:W2:Y:S02]  /*13d60*/  SHFL.IDX P6, R14, R13, R12, R11 ;  /* 0x0000000c0d0e7389 */ /* 0x0002a400000c000b */
[----:B012---:R-:W-:Y:S01]  /*13d70*/  ENDCOLLECTIVE ;  /* 0x000000000000791b */ /* 0x007fe20003800000 */
.L_x_11018:
[----:B------:R-:W-:-:S04]  /*13d80*/  LOP3.LUT R3, R3, R2, RZ, 0x3c, !PT ;  /* 0x0000000203037212 */ /* 0x000fc800078e3cff */
[----:B------:R-:W-:-:S04]  /*13d90*/  LOP3.LUT R2, R3, R2, RZ, 0x3c, !PT ;  /* 0x0000000203027212 */ /* 0x000fc800078e3cff */
[----:B------:R-:W-:Y:S01]  /*13da0*/  LOP3.LUT R3, R3, R2, RZ, 0x3c, !PT ;  /* 0x0000000203037212 */ /* 0x000fe200078e3cff */
[----:B------:R-:W-:Y:S02]  /*13db0*/  IMAD.MOV.U32 R13, RZ, RZ, R0 ;  /* 0x000000ffff0d7224 */ /* 0x000fe400078e0000 */
[----:B------:R-:W-:Y:S01]  /*13dc0*/  @P0 IMAD.WIDE.U32 R2, R27, 0x2, R2 ;  /* 0x000000021b020825 */ /* 0x000fe200078e0002 */
[----:B------:R-:W-:-:S05]  /*13dd0*/  @P0 LEA R27, R28, UR47, 0x1 ;  /* 0x0000002f1c1b0c11 */ /* 0x000fca000f8e08ff */
        /* <DEDUP_REMOVED lines=10> */
.L_x_11019:
[----:B------:R-:W-:Y:S05]  /*13e80*/  BRA `(.L_x_11020) ;  /* 0xffffffd0002c7947 */ /* 0x000fea000383ffff */
.L_x_10973:
[----:B------:R-:W-:Y:S02]  /*13e90*/  IMAD.MOV.U32 R13, RZ, RZ, R9 ;  /* 0x000000ffff0d7224 */ /* 0x000fe400078e0009 */
[----:B------:R-:W-:Y:S02]  /*13ea0*/  IMAD.MOV.U32 R12, RZ, RZ, RZ ;  /* 0x000000ffff0c7224 */ /* 0x000fe400078e00ff */
[----:B------:R-:W-:Y:S02]  /*13eb0*/  IMAD.MOV.U32 R11, RZ, RZ, 0x1c1f ;  /* 0x00001c1fff0b7424 */ /* 0x000fe400078e00ff */
[----:B------:R-:W-:Y:S02]  /*13ec0*/  IMAD.MOV.U32 R15, RZ, RZ, -0x1 ;  /* 0xffffffffff0f7424 */ /* 0x000fe400078e00ff */
[----:B------:R-:W-:Y:S02]  /*13ed0*/  VIADD R6, R21, UR42 ;  /* 0x0000002a15067c36 */ /* 0x000fe40008000000 */
[----:B------:R-:W-:-:S07]  /*13ee0*/  IMAD.MOV.U32 R24, RZ, RZ, 0x1 ;  /* 0x00000001ff187424 */ /* 0x000fce00078e00ff */
[----:B------:R-:W-:Y:S05]  /*13ef0*/  WARPSYNC.COLLECTIVE R15, `(.L_x_11021) ;  /* 0x000000000f087348 */ /* 0x000fea0003c00000 */
[----:B------:R0:W1:Y:S02]  /*13f00*/  SHFL.IDX P6, R14, R13, R12, R11 ;  /* 0x0000000c0d0e7389 */ /* 0x00006400000c000b */
[----:B01----:R-:W-:Y:S01]  /*13f10*/  ENDCOLLECTIVE ;  /* 0x000000000000791b */ /* 0x003fe20003800000 */
.L_x_11021:
[----:B------:R-:W-:Y:S02]  /*13f20*/  VIADD R5, R6, 0x20 ;  /* 0x0000002006057836 */ /* 0x000fe40000000000 */
[----:B------:R-:W-:Y:S02]  /*13f30*/  IMAD.MOV.U32 R13, RZ, RZ, R7 ;  /* 0x000000ffff0d7224 */ /* 0x000fe400078e0007 */
[----:B------:R-:W-:-:S07]  /*13f40*/  IMAD.MOV.U32 R2, RZ, RZ, R14 ;  /* 0x000000ffff027224 */ /* 0x000fce00078e000e */
[----:B------:R-:W-:Y:S05]  /*13f50*/  WARPSYNC.COLLECTIVE R15, `(.L_x_11022) ;  /* 0x000000000f087348 */ /* 0x000fea0003c00000 */
[----:B------:R0:W1:Y:S02]  /*13f60*/  SHFL.IDX P6, R14, R13, R12, R11 ;  /* 0x0000000c0d0e7389 */ /* 0x00006400000c000b */
[----:B01----:R-:W-:Y:S01]  /*13f70*/  ENDCOLLECTIVE ;  /* 0x000000000000791b */ /* 0x003fe20003800000 */
.L_x_11022:
[----:B------:R-:W-:Y:S01]  /*13f80*/  ULDC UR4, c[0x0][0x288] ;  /* 0x0000a20000047ab9 */ /* 0x000fe20000000800 */
[----:B------:R-:W-:Y:S02]  /*13f90*/  IMAD.MOV.U32 R3, RZ, RZ, R2 ;  /* 0x000000ffff037224 */ /* 0x000fe400078e0002 */
        /* <DEDUP_REMOVED lines=9> */
.L_x_11023:
        /* <DEDUP_REMOVED lines=13> */
.L_x_11024:
[----:B------:R-:W-:Y:S02]  /*14100*/  VIADD R3, R6, 0x40 ;  /* 0x0000004006037836 */ /* 0x000fe40000000000 */
[----:B------:R-:W-:Y:S01]  /*14110*/  IMAD.MOV.U32 R5, RZ, RZ, R4 ;  /* 0x000000ffff057224 */ /* 0x000fe200078e0004 */
[----:B------:R-:W-:Y:S01]  /*14120*/  @!P2 LEA R25, R28, UR47, 0x1 ;  /* 0x0000002f1c19ac11 */ /* 0x000fe2000f8e08ff */
[----:B------:R-:W-:Y:S02]  /*14130*/  IMAD.MOV.U32 R13, RZ, RZ, R9 ;  /* 0x000000ffff0d7224 */ /* 0x000fe400078e0009 */
[----:B------:R-:W-:Y:S02]  /*14140*/  IMAD.MOV.U32 R12, RZ, RZ, 0x2 ;  /* 0x00000002ff0c7424 */ /* 0x000fe400078e00ff */
[----:B------:R-:W-:-:S07]  /*14150*/  IMAD.MOV.U32 R4, RZ, RZ, R14 ;  /* 0x000000ffff047224 */ /* 0x000fce00078e000e */
[----:B------:R-:W-:Y:S05]  /*14160*/  WARPSYNC.COLLECTIVE R15, `(.L_x_11025) ;  /* 0x000000000f087348 */ /* 0x000fea0003c00000 */
[----:B------:R0:W1:Y:S02]  /*14170*/  SHFL.IDX P6, R14, R13, R12, R11 ;  /* 0x0000000c0d0e7389 */ /* 0x00006400000c000b */
[----:B01----:R-:W-:Y:S01]  /*14180*/  ENDCOLLECTIVE ;  /* 0x000000000000791b */ /* 0x003fe20003800000 */
.L_x_11025:
        /* <DEDUP_REMOVED lines=13> */
.L_x_11026:
        /* <DEDUP_REMOVED lines=8> */
.L_x_11027:
        /* <DEDUP_REMOVED lines=12> */
.L_x_11028:
[----:B------:R-:W-:-:S05]  /*143a0*/  VIADD R3, R6, 0x60 ;  /* 0x0000006006037836 */ /* 0x000fca0000000000 */
        /* <DEDUP_REMOVED lines=9> */
.L_x_11029:
        /* <DEDUP_REMOVED lines=13> */
.L_x_11030:
[----:B------:R-:W-:Y:S01]  /*14510*/  @!P2 LEA R7, R28, UR47, 0x1 ;  /* 0x0000002f1c07ac11 */ /* 0x000fe2000f8e08ff */
[----:B------:R-:W-:Y:S02]  /*14520*/  IMAD.MOV.U32 R13, RZ, RZ, R8 ;  /* 0x000000ffff0d7224 */ /* 0x000fe400078e0008 */
[----:B------:R-:W-:Y:S02]  /*14530*/  IMAD.MOV.U32 R12, RZ, RZ, 0x1 ;  /* 0x00000001ff0c7424 */ /* 0x000fe400078e00ff */
[----:B------:R-:W-:-:S07]  /*14540*/  IMAD.MOV.U32 R2, RZ, RZ, R14 ;  /* 0x000000ffff027224 */ /* 0x000fce00078e000e */
[----:B------:R-:W-:Y:S05]  /*14550*/  WARPSYNC.COLLECTIVE R15, `(.L_x_11031) ;  /* 0x000000000f087348 */ /* 0x000fea0003c00000 */
[----:B------:R0:W1:Y:S02]  /*14560*/  SHFL.IDX P6, R14, R13, R12, R11 ;  /* 0x0000000c0d0e7389 */ /* 0x00006400000c000b */
[----:B01----:R-:W-:Y:S01]  /*14570*/  ENDCOLLECTIVE ;  /* 0x000000000000791b */ /* 0x003fe20003800000 */
.L_x_11031:
        /* <DEDUP_REMOVED lines=12> */
.L_x_11032:
[----:B------:R-:W-:Y:S05]  /*14640*/  BRA `(.L_x_11033) ;  /* 0xffffffd400147947 */ /* 0x000fea000383ffff */
.L_x_10976:
[----:B0-----:R-:W-:-:S04]  /*14650*/  IMAD.U32 R3, RZ, RZ, UR47 ;  /* 0x0000002fff037e24 */ /* 0x001fc8000f8e00ff */
[----:B------:R0:W1:Y:S03]  /*14660*/  SYNCS.PHASECHK.TRANS64.TRYWAIT P1, [R3+URZ+0x2d820], R0 ;  /* 0x02d82000030075a7 */ /* 0x000066000802017f */
[----:B-1----:R-:W-:Y:S05]  /*14670*/  @!P1 NANOSLEEP.SYNCS 0x989680 ;  /* 0x009896800000995d */ /* 0x002fea0003900000 */
[----:B------:R-:W1:Y:S02]  /*14680*/  @!P1 SYNCS.PHASECHK.TRANS64 P1, [R3+URZ+0x2d820], R0 ;  /* 0x02d82000030095a7 */ /* 0x000e64000802007f */
[----:B-1----:R-:W-:Y:S05]  /*14690*/  @!P1 BRA `(.L_x_10976) ;  /* 0xfffffffc00ec9947 */ /* 0x002fea000383ffff */
[----:B------:R-:W-:Y:S05]  /*146a0*/  BRA `(.L_x_11034) ;  /* 0xffffffd400647947 */ /* 0x000fea000383ffff */
.L_x_10980:
[----:B0-----:R0:W1:Y:S02]  /*146b0*/  SYNCS.PHASECHK.TRANS64.TRYWAIT P0, [R7+URZ+0x2d840], R2 ;  /* 0x02d84002070075a7 */ /* 0x001064000800017f */
[----:B-1----:R-:W-:Y:S05]  /*146c0*/  @!P0 NANOSLEEP.SYNCS 0x989680 ;  /* 0x009896800000895d */ /* 0x002fea0003900000 */
[----:B------:R-:W1:Y:S02]  /*146d0*/  @!P0 SYNCS.PHASECHK.TRANS64 P0, [R7+URZ+0x2d840], R2 ;  /* 0x02d84002070085a7 */ /* 0x000e64000800007f */
[----:B-1----:R-:W-:Y:S05]  /*146e0*/  @!P0 BRA `(.L_x_10980) ;  /* 0xfffffffc00f08947 */ /* 0x002fea000383ffff */
[----:B------:R-:W-:Y:S05]  /*146f0*/  BRA `(.L_x_11035) ;  /* 0xffffffd8005c7947 */ /* 0x000fea000383ffff */
.L_x_10981:
        /* <DEDUP_REMOVED lines=8> */
.L_x_11037:
[----:B------:R-:W-:Y:S05]  /*14780*/  BSYNC B1 ;  /* 0x0000000000017941 */ /* 0x000fea0003800000 */
.L_x_11036:
[----:B------:R-:W0:Y:S01]  /*14790*/  S2R R27, SR_TID.X ;  /* 0x00000000001b7919 */ /* 0x000e220000002100 */
[----:B------:R-:W-:Y:S01]  /*147a0*/  IMAD.MOV.U32 R13, RZ, RZ, R8 ;  /* 0x000000ffff0d7224 */ /* 0x000fe200078e0008 */
[----:B------:R-:W-:Y:S01]  /*147b0*/  LOP3.LUT R16, R16, 0xffefffff, RZ, 0xc0, !PT ;  /* 0xffefffff10107812 */ /* 0x000fe200078ec0ff */
[----:B------:R-:W-:Y:S01]  /*147c0*/  IMAD.MOV.U32 R12, RZ, RZ, RZ ;  /* 0x000000ffff0c7224 */ /* 0x000fe200078e00ff */
[----:B------:R-:W-:Y:S01]  /*147d0*/  LEA R9, R9, UR47, 0x1 ;  /* 0x0000002f09097c11 */ /* 0x000fe2000f8e08ff */
[----:B------:R-:W-:Y:S01]  /*147e0*/  IMAD.MOV.U32 R11, RZ, RZ, 0x1c1f ;  /* 0x00001c1fff0b7424 */ /* 0x000fe200078e00ff */
[----:B------:R-:W-:Y:S01]  /*147f0*/  @P1 LOP3.LUT R16, R16, 0x100000, RZ, 0xfc, !PT ;  /* 0x0010000010101812 */ /* 0x000fe200078efcff */
[----:B------:R-:W-:Y:S02]  /*14800*/  IMAD.MOV.U32 R15, RZ, RZ, -0x1 ;  /* 0xffffffffff0f7424 */ /* 0x000fe400078e00ff */
[----:B------:R-:W-:Y:S01]  /*14810*/  IMAD.MOV.U32 R3, RZ, RZ, R14 ;  /* 0x000000ffff037224 */ /* 0x000fe200078e000e */
[----:B------:R-:W-:-:S13]  /*14820*/  LOP3.LUT P1, RZ, R16, 0x4, RZ, 0xc0, !PT ;  /* 0x0000000410ff7812 */ /* 0x000fda000782c0ff */
[----:B0-----:R-:W-:Y:S05]  /*14830*/  WARPSYNC.COLLECTIVE R15, `(.L_x_11038) ;  /* 0x000000000f087348 */ /* 0x001fea0003c00000 */
[----:B------:R1:W2:Y:S02]  /*14840*/  SHFL.IDX P6, R14, R13, R12, R11 ;  /* 0x0000000c0d0e7389 */ /* 0x0002a400000c000b */
[----:B012---:R-:W-:Y:S01]  /*14850*/  ENDCOLLECTIVE ;  /* 0x000000000000791b */ /* 0x007fe20003800000 */
.L_x_11038:
        /* <DEDUP_REMOVED lines=8> */
.L_x_11039:
        /* <DEDUP_REMOVED lines=14> */
.L_x_11040:
[----:B------:R-:W-:Y:S02]  /*149c0*/  IMAD.MOV.U32 R13, RZ, RZ, R19 ;  /* 0x000000ffff0d7224 */ /* 0x000fe400078e0013 */
[----:B------:R-:W-:Y:S02]  /*149d0*/  IMAD.MOV.U32 R12, RZ, RZ, 0x2 ;  /* 0x00000002ff0c7424 */ /* 0x000fe400078e00ff */
[----:B------:R-:W-:-:S07]  /*149e0*/  IMAD.MOV.U32 R2, RZ, RZ, R14 ;  /* 0x000000ffff027224 */ /* 0x000fce00078e000e */
[----:B------:R-:W-:Y:S05]  /*149f0*/  WARPSYNC.COLLECTIVE R15, `(.L_x_11041) ;  /* 0x000000000f087348 */ /* 0x000fea0003c00000 */
[----:B------:R0:W1:Y:S02]  /*14a00*/  SHFL.IDX P6, R14, R13, R12, R11 ;  /* 0x0000000c0d0e7389 */ /* 0x00006400000c000b */
[----:B01----:R-:W-:Y:S01]  /*14a10*/  ENDCOLLECTIVE ;  /* 0x000000000000791b */ /* 0x003fe20003800000 */
.L_x_11041:
        /* <DEDUP_REMOVED lines=13> */
.L_x_11042:
[----:B------:R-:W-:Y:S02]  /*14af0*/  IMAD.MOV.U32 R13, RZ, RZ, R19 ;  /* 0x000000ffff0d7224 */ /* 0x000fe400078e0013 */
[----:B------:R-:W-:Y:S02]  /*14b00*/  IMAD.MOV.U32 R12, RZ, RZ, 0x3 ;  /* 0x00000003ff0c7424 */ /* 0x000fe400078e00ff */
[----:B------:R-:W-:-:S07]  /*14b10*/  IMAD.MOV.U32 R2, RZ, RZ, R14 ;  /* 0x000000ffff027224 */ /* 0x000fce00078e000e */
[----:B------:R-:W-:Y:S05]  /*14b20*/  WARPSYNC.COLLECTIVE R15, `(.L_x_11043) ;  /* 0x000000000f087348 */ /* 0x000fea0003c00000 */
[----:B------:R0:W1:Y:S02]  /*14b30*/  SHFL.IDX P6, R14, R13, R12, R11 ;  /* 0x0000000c0d0e7389 */ /* 0x00006400000c000b */
[----:B01----:R-:W-:Y:S01]  /*14b40*/  ENDCOLLECTIVE ;  /* 0x000000000000791b */ /* 0x003fe20003800000 */
.L_x_11043:
        /* <DEDUP_REMOVED lines=14> */
.L_x_11044:
[----:B------:R-:W-:Y:S01]  /*14c30*/  IMAD.MOV.U32 R2, RZ, RZ, R14 ;  /* 0x000000ffff027224 */ /* 0x000fe200078e000e */
[----:B------:R-:W-:Y:S06]  /*14c40*/  BRA `(.L_x_11045) ;  /* 0xffffffd400f47947 */ /* 0x000fec000383ffff */
.L_x_10986:
[----:B-1----:R1:W2:Y:S02]  /*14c50*/  SYNCS.PHASECHK.TRANS64.TRYWAIT P0, [R7+URZ+0x2d860], R2 ;  /* 0x02d86002070075a7 */ /* 0x0022a4000800017f */
[----:B--2---:R-:W-:Y:S05]  /*14c60*/  @!P0 NANOSLEEP.SYNCS 0x989680 ;  /* 0x009896800000895d */ /* 0x004fea0003900000 */
[----:B------:R-:W2:Y:S02]  /*14c70*/  @!P0 SYNCS.PHASECHK.TRANS64 P0, [R7+URZ+0x2d860], R2 ;  /* 0x02d86002070085a7 */ /* 0x000ea4000800007f */
[----:B--2---:R-:W-:Y:S05]  /*14c80*/  @!P0 BRA `(.L_x_10986) ;  /* 0xfffffffc00f08947 */ /* 0x004fea000383ffff */
[----:B------:R-:W-:Y:S05]  /*14c90*/  BRA `(.L_x_11046) ;  /* 0xffffffd800547947 */ /* 0x000fea000383ffff */
.L_x_10987:
        /* <DEDUP_REMOVED lines=8> */
.L_x_11048:
[----:B------:R-:W-:Y:S05]  /*14d20*/  BSYNC B1 ;  /* 0x0000000000017941 */ /* 0x000fea0003800000 */
.L_x_11047:
        /* <DEDUP_REMOVED lines=9> */
.L_x_11049:
[----:B------:R-:W-:Y:S02]  /*14dc0*/  IMAD.MOV.U32 R13, RZ, RZ, R18 ;  /* 0x000000ffff0d7224 */ /* 0x000fe400078e0012 */
[----:B------:R-:W-:Y:S01]  /*14dd0*/  IMAD.MOV.U32 R12, RZ, RZ, 0x1 ;  /* 0x00000001ff0c7424 */ /* 0x000fe200078e00ff */
[----:B------:R-:W-:-:S13]  /*14de0*/  IADD3 R2, P0, R14, R4, RZ ;  /* 0x000000040e027210 */ /* 0x000fda0007f1e0ff */
[----:B------:R-:W-:Y:S05]  /*14df0*/  WARPSYNC.COLLECTIVE R15, `(.L_x_11050) ;  /* 0x000000000f087348 */ /* 0x000fea0003c00000 */
[----:B------:R0:W1:Y:S02]  /*14e00*/  SHFL.IDX P6, R14, R13, R12, R11 ;  /* 0x0000000c0d0e7389 */ /* 0x00006400000c000b */
[----:B01----:R-:W-:Y:S01]  /*14e10*/  ENDCOLLECTIVE ;  /* 0x000000000000791b */ /* 0x003fe20003800000 */
.L_x_11050:
        /* <DEDUP_REMOVED lines=15> */
.L_x_11051:
[----:B------:R-:W-:Y:S02]  /*14f10*/  IMAD.MOV.U32 R13, RZ, RZ, R18 ;  /* 0x000000ffff0d7224 */ /* 0x000fe400078e0012 */
[----:B------:R-:W-:Y:S01]  /*14f20*/  IMAD.MOV.U32 R12, RZ, RZ, 0x2 ;  /* 0x00000002ff0c7424 */ /* 0x000fe200078e00ff */
[----:B------:R-:W-:-:S13]  /*14f30*/  IADD3 R2, P0, R14, R4, RZ ;  /* 0x000000040e027210 */ /* 0x000fda0007f1e0ff */
[----:B------:R-:W-:Y:S05]  /*14f40*/  WARPSYNC.COLLECTIVE R15, `(.L_x_11052) ;  /* 0x000000000f087348 */ /* 0x000fea0003c00000 */
[----:B------:R0:W1:Y:S02]  /*14f50*/  SHFL.IDX P6, R14, R13, R12, R11 ;  /* 0x0000000c0d0e7389 */ /* 0x00006400000c000b */
[----:B01----:R-:W-:Y:S01]  /*14f60*/  ENDCOLLECTIVE ;  /* 0x000000000000791b */ /* 0x003fe20003800000 */
.L_x_11052:
        /* <DEDUP_REMOVED lines=15> */
.L_x_11053:
[----:B------:R-:W-:Y:S02]  /*15060*/  IMAD.MOV.U32 R13, RZ, RZ, R18 ;  /* 0x000000ffff0d7224 */ /* 0x000fe400078e0012 */
[----:B------:R-:W-:Y:S01]  /*15070*/  IMAD.MOV.U32 R12, RZ, RZ, 0x3 ;  /* 0x00000003ff0c7424 */ /* 0x000fe200078e00ff */
[----:B------:R-:W-:-:S13]  /*15080*/  IADD3 R2, P0, R14, R4, RZ ;  /* 0x000000040e027210 */ /* 0x000fda0007f1e0ff */
[----:B------:R-:W-:Y:S05]  /*15090*/  WARPSYNC.COLLECTIVE R15, `(.L_x_11054) ;  /* 0x000000000f087348 */ /* 0x000fea0003c00000 */
[----:B------:R0:W1:Y:S02]  /*150a0*/  SHFL.IDX P6, R14, R13, R12, R11 ;  /* 0x0000000c0d0e7389 */ /* 0x00006400000c000b */
[----:B01----:R-:W-:Y:S01]  /*150b0*/  ENDCOLLECTIVE ;  /* 0x000000000000791b */ /* 0x003fe20003800000 */
.L_x_11054:
        /* <DEDUP_REMOVED lines=12> */
.L_x_11055:
[----:B------:R-:W-:Y:S01]  /*15180*/  @!PT LDS RZ, [RZ] ;  /* 0x00000000fffff984 */ /* 0x000fe20000000800 */
[----:B------:R-:W-:Y:S01]  /*15190*/  @!PT LDS RZ, [RZ] ;  /* 0x00000000fffff984 */ /* 0x000fe20000000800 */
[----:B------:R-:W-:Y:S01]  /*151a0*/  @!PT LDS RZ, [RZ] ;  /* 0x00000000fffff984 */ /* 0x000fe20000000800 */
[----:B------:R0:W-:Y:S01]  /*151b0*/  LDGSTS.E.BYPASS.LTC128B.128 [R8+0x3400], desc[UR36][R2.64+0x40], !P0 ;  /* 0x0340004002087fae */ /* 0x0001e2000c101d64 */
[----:B------:R-:W-:-:S13]  /*151c0*/  ISETP.LT.OR P0, PT, R0, 0x41, P1 ;  /* 0x000000410000780c */ /* 0x000fda0000f01670 */
[----:B------:R0:W-:Y:S01]  /*151d0*/  LDGSTS.E.BYPASS.LTC128B.128 [R8+0x5400], desc[UR36][R2.64+0x80], !P0 ;  /* 0x0540008002087fae */ /* 0x0001e2000c101d64 */
[----:B------:R-:W-:Y:S05]  /*151e0*/  BRA `(.L_x_11056) ;  /* 0xffffffd400947947 */ /* 0x000fea000383ffff */
.L_x_10993:
[----:B0-----:R0:W1:Y:S02]  /*151f0*/  SYNCS.PHASECHK.TRANS64.TRYWAIT P0, [R0+URZ+0x2d860], R3 ;  /* 0x02d86003000075a7 */ /* 0x001064000800017f */
[----:B-1----:R-:W-:Y:S05]  /*15200*/  @!P0 NANOSLEEP.SYNCS 0x989680 ;  /* 0x009896800000895d */ /* 0x002fea0003900000 */
[----:B------:R-:W1:Y:S02]  /*15210*/  @!P0 SYNCS.PHASECHK.TRANS64 P0, [R0+URZ+0x2d860], R3 ;  /* 0x02d86003000085a7 */ /* 0x000e64000800007f */
[----:B-1----:R-:W-:Y:S05]  /*15220*/  @!P0 BRA `(.L_x_10993) ;  /* 0xfffffffc00f08947 */ /* 0x002fea000383ffff */
[----:B------:R-:W-:Y:S05]  /*15230*/  BRA `(.L_x_11057) ;  /* 0xffffffd800907947 */ /* 0x000fea000383ffff */
.L_x_10994:
        /* <DEDUP_REMOVED lines=8> */
.L_x_11059:
[----:B------:R-:W-:Y:S05]  /*152c0*/  BSYNC B0 ;  /* 0x0000000000007941 */ /* 0x000fea0003800000 */
.L_x_11058:
[----:B------:R-:W0:Y:S01]  /*152d0*/  S2R R2, SR_TID.X ;  /* 0x0000000000027919 */ /* 0x000e220000002100 */
[----:B------:R-:W-:Y:S01]  /*152e0*/  IMAD.MOV.U32 R13, RZ, RZ, R17 ;  /* 0x000000ffff0d7224 */ /* 0x000fe200078e0011 */
[----:B------:R-:W-:Y:S01]  /*152f0*/  LEA R4, R4, UR47, 0x1 ;  /* 0x0000002f04047c11 */ /* 0x000fe2000f8e08ff */
[----:B------:R-:W-:Y:S02]  /*15300*/  IMAD.MOV.U32 R12, RZ, RZ, RZ ;  /* 0x000000ffff0c7224 */ /* 0x000fe400078e00ff */
[----:B------:R-:W-:Y:S02]  /*15310*/  IMAD.MOV.U32 R11, RZ, RZ, 0x1c1f ;  /* 0x00001c1fff0b7424 */ /* 0x000fe400078e00ff */
[----:B------:R-:W-:Y:S02]  /*15320*/  IMAD.MOV.U32 R15, RZ, RZ, -0x1 ;  /* 0xffffffffff0f7424 */ /* 0x000fe400078e00ff */
[----:B------:R-:W-:-:S07]  /*15330*/  IMAD.MOV.U32 R3, RZ, RZ, R14 ;  /* 0x000000ffff037224 */ /* 0x000fce00078e000e */
[----:B0-----:R-:W-:Y:S05]  /*15340*/  WARPSYNC.COLLECTIVE R15, `(.L_x_11060) ;  /* 0x000000000f087348 */ /* 0x001fea0003c00000 */
[----:B------:R1:W2:Y:S02]  /*15350*/  SHFL.IDX P6, R14, R13, R12, R11 ;  /* 0x0000000c0d0e7389 */ /* 0x0002a400000c000b */
[----:B012---:R-:W-:Y:S01]  /*15360*/  ENDCOLLECTIVE ;  /* 0x000000000000791b */ /* 0x007fe20003800000 */
.L_x_11060:
[----:B------:R-:W-:Y:S02]  /*15370*/  ULDC UR4, c[0x0][0x2f4] ;  /* 0x0000bd0000047ab9 */ /* 0x000fe40000000800 */
[----:B------:R-:W-:-:S04]  /*15380*/  ISETP.GE.AND P2, PT, R9, UR4, PT ;  /* 0x0000000409007c0c */ /* 0x000fc8000bf46270 */
[----:B------:R-:W-:Y:S01]  /*15390*/  ISETP.LT.OR P3, PT, R5, 0x1, P2 ;  /* 0x000000010500780c */ /* 0x000fe20001761670 */
[----:B------:R-:W-:Y:S02]  /*153a0*/  IMAD.MOV.U32 R13, RZ, RZ, R18 ;  /* 0x000000ffff0d7224 */ /* 0x000fe400078e0012 */
        /* <DEDUP_REMOVED lines=11> */
.L_x_11061:
        /* <DEDUP_REMOVED lines=17> */
.L_x_11062:
        /* <DEDUP_REMOVED lines=8> */
.L_x_11063:
        /* <DEDUP_REMOVED lines=15> */
.L_x_11064:
[----:B------:R-:W-:Y:S02]  /*156e0*/  IMAD.MOV.U32 R3, RZ, RZ, R7 ;  /* 0x000000ffff037224 */ /* 0x000fe400078e0007 */
[----:B------:R-:W-:Y:S02]  /*156f0*/  IMAD.MOV.U32 R13, RZ, RZ, R18 ;  /* 0x000000ffff0d7224 */ /* 0x000fe400078e0012 */
[----:B------:R-:W-:Y:S02]  /*15700*/  IMAD.MOV.U32 R12, RZ, RZ, 0x3 ;  /* 0x00000003ff0c7424 */ /* 0x000fe400078e00ff */
[----:B------:R-:W-:-:S07]  /*15710*/  IMAD.MOV.U32 R8, RZ, RZ, R14 ;  /* 0x000000ffff087224 */ /* 0x000fce00078e000e */
[----:B------:R-:W-:Y:S05]  /*15720*/  WARPSYNC.COLLECTIVE R15, `(.L_x_11065) ;  /* 0x000000000f087348 */ /* 0x000fea0003c00000 */
[----:B------:R0:W1:Y:S02]  /*15730*/  SHFL.IDX P6, R14, R13, R12, R11 ;  /* 0x0000000c0d0e7389 */ /* 0x00006400000c000b */
[----:B01----:R-:W-:Y:S01]  /*15740*/  ENDCOLLECTIVE ;  /* 0x000000000000791b */ /* 0x003fe20003800000 */
.L_x_11065:
        /* <DEDUP_REMOVED lines=13> */
.L_x_11066:
[----:B------:R-:W-:Y:S05]  /*15820*/  BRA `(.L_x_11067) ;  /* 0xffffffd400d87947 */ /* 0x000fea000383ffff */
.L_x_10997:
[----:B0-----:R0:W1:Y:S02]  /*15830*/  SYNCS.PHASECHK.TRANS64.TRYWAIT P0, [R7+URZ+0x2d820], R6 ;  /* 0x02d82006070075a7 */ /* 0x001064000800017f */
[----:B-1----:R-:W-:Y:S05]  /*15840*/  @!P0 NANOSLEEP.SYNCS 0x989680 ;  /* 0x009896800000895d */ /* 0x002fea0003900000 */
[----:B------:R-:W1:Y:S02]  /*15850*/  @!P0 SYNCS.PHASECHK.TRANS64 P0, [R7+URZ+0x2d820], R6 ;  /* 0x02d82006070085a7 */ /* 0x000e64000800007f */
[----:B-1----:R-:W-:Y:S05]  /*15860*/  @!P0 BRA `(.L_x_10997) ;  /* 0xfffffffc00f08947 */ /* 0x002fea000383ffff */
[----:B------:R-:W-:Y:S05]  /*15870*/  BRA `(.L_x_11068) ;  /* 0xffffffd800547947 */ /* 0x000fea000383ffff */
.L_x_10998:
        /* <DEDUP_REMOVED lines=11> */
.L_x_11070:
[----:B------:R-:W-:Y:S05]  /*15930*/  BSYNC B0 ;  /* 0x0000000000007941 */ /* 0x000fea0003800000 */
.L_x_11069:
[----:B------:R-:W-:Y:S05]  /*15940*/  BRA `(.L_x_11071) ;  /* 0xffffffd800387947 */ /* 0x000fea000383ffff */
.L_x_10999:
[----:B------:R-:W-:Y:S01]  /*15950*/  BSSY B0, `(.L_x_11072) ;  /* 0x0000006000007945 */ /* 0x000fe20003800000 */
[----:B------:R-:W-:-:S07]  /*15960*/  IMAD.MOV.U32 R15, RZ, RZ, -0x1 ;  /* 0xffffffffff0f7424 */ /* 0x000fce00078e00ff */
[----:B01---5:R-:W-:Y:S05]  /*15970*/  WARPSYNC.COLLECTIVE R15, `(.L_x_11073) ;  /* 0x000000000f0c7348 */ /* 0x023fea0003c00000 */
[----:B------:R-:W-:Y:S02]  /*15980*/  ELECT P6, UR62, PT ;  /* 0x00000000003e782f */ /* 0x000fe400038c0000 */
[----:B------:R-:W-:Y:S01]  /*15990*/  MOV R14, UR62 ;  /* 0x0000003e000e7c02 */ /* 0x000fe20008000f00 */
[----:B01---5:R-:W-:Y:S10]  /*159a0*/  ENDCOLLECTIVE ;  /* 0x000000000000791b */ /* 0x023ff40003800000 */
.L_x_11073:
[----:B------:R-:W-:Y:S05]  /*159b0*/  BSYNC B0 ;  /* 0x0000000000007941 */ /* 0x000fea0003800000 */
.L_x_11072:
[----:B------:R-:W-:Y:S05]  /*159c0*/  BRA `(.L_x_11074) ;  /* 0xffffffd8002c7947 */ /* 0x000fea000383ffff */
.L_x_11001:
[----:B-1----:R1:W2:Y:S02]  /*159d0*/  SYNCS.PHASECHK.TRANS64.TRYWAIT P1, [R5+URZ+0x2d840], R4 ;  /* 0x02d84004050075a7 */ /* 0x0022a4000802017f */
[----:B--2---:R-:W-:Y:S05]  /*159e0*/  @!P1 NANOSLEEP.SYNCS 0x989680 ;  /* 0x009896800000995d */ /* 0x004fea0003900000 */
[----:B------:R-:W2:Y:S02]  /*159f0*/  @!P1 SYNCS.PHASECHK.TRANS64 P1, [R5+URZ+0x2d840], R4 ;  /* 0x02d84004050095a7 */ /* 0x000ea4000802007f */
[----:B--2---:R-:W-:Y:S05]  /*15a00*/  @!P1 BRA `(.L_x_11001) ;  /* 0xfffffffc00f09947 */ /* 0x004fea000383ffff */
[----:B------:R-:W-:Y:S05]  /*15a10*/  BRA `(.L_x_11075) ;  /* 0xffffffd800547947 */ /* 0x000fea000383ffff */
.L_x_11003:
[----:B--2---:R2:W3:Y:S02]  /*15a20*/  SYNCS.PHASECHK.TRANS64.TRYWAIT P1, [R3+URZ+0x2d840], R0 ;  /* 0x02d84000030075a7 */ /* 0x0044e4000802017f */
[----:B---3--:R-:W-:Y:S05]  /*15a30*/  @!P1 NANOSLEEP.SYNCS 0x989680 ;  /* 0x009896800000995d */ /* 0x008fea0003900000 */
[----:B------:R-:W3:Y:S02]  /*15a40*/  @!P1 SYNCS.PHASECHK.TRANS64 P1, [R3+URZ+0x2d840], R0 ;  /* 0x02d84000030095a7 */ /* 0x000ee4000802007f */
[----:B---3--:R-:W-:Y:S05]  /*15a50*/  @!P1 BRA `(.L_x_11003) ;  /* 0xfffffffc00f09947 */ /* 0x008fea000383ffff */
[----:B------:R-:W-:Y:S05]  /*15a60*/  BRA `(.L_x_11076) ;  /* 0xffffffd800607947 */ /* 0x000fea000383ffff */
.L_x_11005:
[----:B---3--:R3:W4:Y:S02]  /*15a70*/  SYNCS.PHASECHK.TRANS64.TRYWAIT P1, [R5+URZ+0x2d860], R4 ;  /* 0x02d86004050075a7 */ /* 0x008724000802017f */
[----:B----4-:R-:W-:Y:S05]  /*15a80*/  @!P1 NANOSLEEP.SYNCS 0x989680 ;  /* 0x009896800000995d */ /* 0x010fea0003900000 */
[----:B------:R-:W4:Y:S02]  /*15a90*/  @!P1 SYNCS.PHASECHK.TRANS64 P1, [R5+URZ+0x2d860], R4 ;  /* 0x02d86004050095a7 */ /* 0x000f24000802007f */
[----:B----4-:R-:W-:Y:S05]  /*15aa0*/  @!P1 BRA `(.L_x_11005) ;  /* 0xfffffffc00f09947 */ /* 0x010fea000383ffff */
[----:B------:R-:W-:Y:S05]  /*15ab0*/  BRA `(.L_x_11077) ;  /* 0xffffffd8005c7947 */ /* 0x000fea000383ffff */
.L_x_11078:
        /* <DEDUP_REMOVED lines=12> */
.L_x_15999:


//--------------------- .text._ZN7cutlass13device_kernelIN5flash11enable_sm90INS1_16FlashAttnFwdSm90INS1_25CollectiveMainloopFwdSm90ILi2EN4cute5tupleIJNS5_1CILi1EEES8_S8_EEENS6_IJNS7_ILi192EEENS7_ILi128EEENS7_ILi96EEEEEELi96ENS_6half_tEfNS_4arch4Sm90ELb0ELb1ELb0ELb1ELb1ELb0ELb0ELb0ELb1ELb1ELb1ELb0EEENS1_21CollectiveEpilogueFwdINS6_IJSA_SC_SB_EEES9_SE_SG_Li384ELb1ELb1ELb1ELb0EEENS1_36VarlenDynamicPersistentTileSchedulerILi192ELi128ELi384ELi128ELb1ELb1ELb1ELb1ELb0ELb1EEEEEEEEEvNT_6ParamsE --------------------------
	.section	.text._ZN7cutlass13device_kernelIN5flash11enable_sm90INS1_16FlashAttnFwdSm90INS1_25CollectiveMainloopFwdSm90ILi2EN4cute5tupleIJNS5_1CILi1EEES8_S8_EEENS6_IJNS7_ILi192EEENS7_ILi128EEENS7_ILi96EEEEEELi96ENS_6half_tEfNS_4arch4Sm90ELb0ELb1ELb0ELb1ELb1ELb0ELb0ELb0ELb1ELb1ELb1ELb0EEENS1_21CollectiveEpilogueFwdINS6_IJSA_SC_SB_EEES9_SE_SG_Li384ELb1ELb1ELb1ELb0EEENS1_36VarlenDynamicPersistentTileSchedulerILi192ELi128ELi384ELi128ELb1ELb1ELb1ELb1ELb0ELb1EEEEEEEEEvNT_6ParamsE,"ax",@progbits
	.align	128
.text._ZN7cutlass13device_kernelIN5flash11enable_sm90INS1_16FlashAttnFwdSm90INS1_25CollectiveMainloopFwdSm90ILi2EN4cute5tupleIJNS5_1CILi1EEES8_S8_EEENS6_IJNS7_ILi192EEENS7_ILi128EEENS7_ILi96EEEEEELi96ENS_6half_tEfNS_4arch4Sm90ELb0ELb1ELb0ELb1ELb1ELb0ELb0ELb0ELb1ELb1ELb1ELb0EEENS1_21CollectiveEpilogueFwdINS6_IJSA_SC_SB_EEES9_SE_SG_Li384ELb1ELb1ELb1ELb0EEENS1_36VarlenDynamicPersistentTileSchedulerILi192ELi128ELi384ELi128ELb1ELb1ELb1ELb1ELb0ELb1EEEEEEEEEvNT_6ParamsE:
        .type           _ZN7cutlass13device_kernelIN5flash11enable_sm90INS1_16FlashAttnFwdSm90INS1_25CollectiveMainloopFwdSm90ILi2EN4cute5tupleIJNS5_1CILi1EEES8_S8_EEENS6_IJNS7_ILi192EEENS7_ILi128EEENS7_ILi96EEEEEELi96ENS_6half_tEfNS_4arch4Sm90ELb0ELb1ELb0ELb1ELb1ELb0ELb0ELb0ELb1ELb1ELb1ELb0EEENS1_21CollectiveEpilogueFwdINS6_IJSA_SC_SB_EEES9_SE_SG_Li384ELb1ELb1ELb1ELb0EEENS1_36VarlenDynamicPersistentTileSchedulerILi192ELi128ELi384ELi128ELb1ELb1ELb1ELb1ELb0ELb1EEEEEEEEEvNT_6ParamsE,@function
        .size           _ZN7cutlass13device_kernelIN5flash11enable_sm90INS1_16FlashAttnFwdSm90INS1_25CollectiveMainloopFwdSm90ILi2EN4cute5tupleIJNS5_1CILi1EEES8_S8_EEENS6_IJNS7_ILi192EEENS7_ILi128EEENS7_ILi96EEEEEELi96ENS_6half_tEfNS_4arch4Sm90ELb0ELb1ELb0ELb1ELb1ELb0ELb0ELb0ELb1ELb1ELb1ELb0EEENS1_21CollectiveEpilogueFwdINS6_IJSA_SC_SB_EEES9_SE_SG_Li384ELb1ELb1ELb1ELb0EEENS1_36VarlenDynamicPersistentTileSchedulerILi192ELi128ELi384ELi128ELb1ELb1ELb1ELb1ELb0ELb1EEEEEEEEEvNT_6ParamsE,(.L_x_16000 - _ZN7cutlass13device_kernelIN5flash11enable_sm90INS1_16FlashAttnFwdSm90INS1_25CollectiveMainloopFwdSm90ILi2EN4cute5tupleIJNS5_1CILi1EEES8_S8_EEENS6_IJNS7_ILi192EEENS7_ILi128EEENS7_ILi96EEEEEELi96ENS_6half_tEfNS_4arch4Sm90ELb0ELb1ELb0ELb1ELb1ELb0ELb0ELb0ELb1ELb1ELb1ELb0EEENS1_21CollectiveEpilogueFwdINS6_IJSA_SC_SB_EEES9_SE_SG_Li384ELb1ELb1ELb1ELb0EEENS1_36VarlenDynamicPersistentTileSchedulerILi192ELi128ELi384ELi128ELb1ELb1ELb1ELb1ELb0ELb1EEEEEEEEEvNT_6ParamsE)
        .other          _ZN7cutlass13device_kernelIN5flash11enable_sm90INS1_16FlashAttnFwdSm90INS1_25CollectiveMainloopFwdSm90ILi2EN4cute5tupleIJNS5_1CILi1EEES8_S8_EEENS6_IJNS7_ILi192EEENS7_ILi128EEENS7_ILi96EEEEEELi96ENS_6half_tEfNS_4arch4Sm90ELb0ELb1ELb0ELb1ELb1ELb0ELb0ELb0ELb1ELb1ELb1ELb0EEENS1_21CollectiveEpilogueFwdINS6_IJSA_SC_SB_EEES9_SE_SG_Li384ELb1ELb1ELb1ELb0EEENS1_36VarlenDynamicPersistentTileSchedulerILi192ELi128ELi384ELi128ELb1ELb1ELb1ELb1ELb0ELb1EEEEEEEEEvNT_6ParamsE,@"STO_CUDA_ENTRY STV_DEFAULT"
_ZN7cutlass13device_kernelIN5flash11enable_sm90INS1_16FlashAttnFwdSm90INS1_25CollectiveMainloopFwdSm90ILi2EN4cute5tupleIJNS5_1CILi1EEES8_S8_EEENS6_IJNS7_ILi192EEENS7_ILi128EEENS7_ILi96EEEEEELi96ENS_6half_tEfNS_4arch4Sm90ELb0ELb1ELb0ELb1ELb1ELb0ELb0ELb0ELb1ELb1ELb1ELb0EEENS1_21CollectiveEpilogueFwdINS6_IJSA_SC_SB_EEES9_SE_SG_Li384ELb1ELb1ELb1ELb0EEENS1_36VarlenDynamicPersistentTileSchedulerILi192ELi128ELi384ELi128ELb1ELb1ELb1ELb1ELb0ELb1EEEEEEEEEvNT_6ParamsE:
        /* <DEDUP_REMOVED lines=45> */
.L_x_11079:
        /* <DEDUP_REMOVED lines=22> */
.L_x_11080:
        /* <DEDUP_REMOVED lines=18> */
.L_x_11081:
        /* <DEDUP_REMOVED lines=22> */
.L_x_11082:
        /* <DEDUP_REMOVED lines=23> */
.L_x_11083:
        /* <DEDUP_REMOVED lines=8> */
.L_x_11085:
        /* <DEDUP_REMOVED lines=18> */
[----:B------:R-:W-:Y:S01]  /*09c0*/  VIADD R13, R2, 0xffffff80 ;  /* 0xffffff80020d7836 */ /* 0x000fe20000000000 */
[----:B------:R-:W-:Y:S01]  /*09d0*/  R2UR UR6, R9 ;  /* 0x00000000090672ca */ /* 0x000fe200000e0000 */
[----:B------:R-:W-:Y:S01]  /*09e0*/  IMAD.MOV.U32 R19, RZ, RZ, 0x40 ;  /* 0x00000040ff137424 */ /* 0x000fe200078e00ff */
[----:B------:R-:W-:Y:S01]  /*09f0*/  R2UR UR5, R10 ;  /* 0x000000000a0572ca */ /* 0x000fe200000e0000 */
[----:B------:R-:W-:Y:S01]  /*0a00*/  ULOP3.LUT UR52, UR44, 0x1, URZ, 0xfc, !UPT ;  /* 0x000000012c347892 */ /* 0x000fe2000f8efc3f */
[----:B------:R-:W-:Y:S01]  /*0a10*/  SHF.R.S32.HI R0, RZ, 0x1f, R13 ;  /* 0x0000001fff007819 */ /* 0x000fe2000001140d */
[----:B------:R-:W-:Y:S01]  /*0a20*/  UMOV UR51, URZ ;  /* 0x0000003f00337c82 */ /* 0x000fe20008000000 */
[----:B------:R-:W-:Y:S01]  /*0a30*/  R2UR UR7, R11 ;  /* 0x000000000b0772ca */ /* 0x000fe200000e0000 */
[----:B------:R-:W-:Y:S01]  /*0a40*/  UMOV UR50, URZ ;  /* 0x0000003f00327c82 */ /* 0x000fe20008000000 */
[CC--:B------:R-:W-:Y:S01]  /*0a50*/  LEA.HI R3, R0.reuse, R13.reuse, RZ, 0x4 ;  /* 0x0000000d00037211 */ /* 0x0c0fe200078f20ff */
[----:B------:R-:W-:Y:S01]  /*0a60*/  UMOV UR49, URZ ;  /* 0x0000003f00317c82 */ /* 0x000fe20008000000 */
[----:B------:R-:W-:-:S02]  /*0a70*/  LEA.HI R2, R0, R13, RZ, 0x7 ;  /* 0x0000000d00027211 */ /* 0x000fc400078f38ff */
[----:B------:R-:W-:Y:S02]  /*0a80*/  LOP3.LUT R4, R3, 0xfffffff0, RZ, 0xc0, !PT ;  /* 0xfffffff003047812 */ /* 0x000fe400078ec0ff */
[----:B------:R-:W-:Y:S02]  /*0a90*/  SHF.R.S32.HI R6, RZ, 0x4, R3 ;  /* 0x00000004ff067819 */ /* 0x000fe40000011403 */
[----:B------:R-:W-:Y:S01]  /*0aa0*/  LOP3.LUT R153, R2, 0xffffff80, RZ, 0xc0, !PT ;  /* 0xffffff8002997812 */ /* 0x000fe200078ec0ff */
[----:B------:R-:W-:Y:S01]  /*0ab0*/  IMAD.IADD R4, R13, 0x1, -R4 ;  /* 0x000000010d047824 */ /* 0x000fe200078e0a04 */
[----:B------:R-:W-:Y:S02]  /*0ac0*/  LEA.HI R3, R3, R6, RZ, 0x1 ;  /* 0x0000000603037211 */ /* 0x000fe400078f08ff */
[----:B------:R-:W-:Y:S01]  /*0ad0*/  LEA.HI R7, R0, R13, RZ, 0x5 ;  /* 0x0000000d00077211 */ /* 0x000fe200078f28ff */
[----:B------:R-:W-:Y:S01]  /*0ae0*/  IMAD.IADD R153, R13, 0x1, -R153 ;  /* 0x000000010d997824 */ /* 0x000fe200078e0a99 */
[----:B------:R-:W-:-:S02]  /*0af0*/  LOP3.LUT R5, R3, 0x1ffffffe, RZ, 0xc0, !PT ;  /* 0x1ffffffe03057812 */ /* 0x000fc400078ec0ff */
[----:B------:R-:W-:Y:S02]  /*0b00*/  SHF.R.S32.HI R3, RZ, 0x1f, R4 ;  /* 0x0000001fff037819 */ /* 0x000fe40000011404 */
[----:B------:R-:W-:Y:S01]  /*0b10*/  SHF.R.S32.HI R8, RZ, 0x1f, R153 ;  /* 0x0000001fff087819 */ /* 0x000fe20000011499 */
[----:B------:R-:W-:Y:S01]  /*0b20*/  IMAD.IADD R5, R6, 0x1, -R5 ;  /* 0x0000000106057824 */ /* 0x000fe200078e0a05 */
[----:B------:R-:W-:Y:S02]  /*0b30*/  LEA.HI R3, R3, R4, RZ, 0x3 ;  /* 0x0000000403037211 */ /* 0x000fe400078f18ff */
[----:B------:R-:W-:Y:S01]  /*0b40*/  LEA.HI R9, R8, R153, RZ, 0x2 ;  /* 0x0000009908097211 */ /* 0x000fe200078f10ff */
[----:B------:R-:W-:Y:S01]  /*0b50*/  IMAD.SHL.U32 R5, R5, 0x8, RZ ;  /* 0x0000000805057824 */ /* 0x000fe200078e00ff */
[----:B------:R-:W-:Y:S01]  /*0b60*/  SHF.R.S32.HI R7, RZ, 0x5, R7 ;  /* 0x00000005ff077819 */ /* 0x000fe20000011407 */
[----:B------:R-:W-:Y:S01]  /*0b70*/  IMAD.SHL.U32 R6, R3, 0x40, RZ ;  /* 0x0000004003067824 */ /* 0x000fe200078e00ff */
[----:B------:R-:W-:-:S02]  /*0b80*/  SHF.R.S32.HI R10, RZ, 0x2, R9 ;  /* 0x00000002ff0a7819 */ /* 0x000fc40000011409 */
[----:B------:R-:W-:Y:S01]  /*0b90*/  SHF.R.S32.HI R11, RZ, 0x1f, R9 ;  /* 0x0000001fff0b7819 */ /* 0x000fe20000011409 */
[----:B------:R-:W-:Y:S01]  /*0ba0*/  IMAD R12, R7, 0x10, R4 ;  /* 0x00000010070c7824 */ /* 0x000fe200078e0204 */
[----:B------:R-:W-:Y:S02]  /*0bb0*/  LOP3.LUT R3, R3, 0xfffffff8, RZ, 0xc0, !PT ;  /* 0xfffffff803037812 */ /* 0x000fe400078ec0ff */
[----:B------:R-:W-:Y:S02]  /*0bc0*/  SHF.R.S32.HI R14, RZ, 0x7, R2 ;  /* 0x00000007ff0e7819 */ /* 0x000fe40000011402 */
[----:B------:R-:W-:Y:S01]  /*0bd0*/  LEA.HI R11, R11, R10, RZ, 0x3 ;  /* 0x0000000a0b0b7211 */ /* 0x000fe200078f18ff */
[----:B------:R-:W-:Y:S01]  /*0be0*/  IMAD.IADD R3, R4, 0x1, -R3 ;  /* 0x0000000104037824 */ /* 0x000fe200078e0a03 */
[----:B------:R-:W-:Y:S01]  /*0bf0*/  LEA.HI R8, R8, R153, RZ, 0x5 ;  /* 0x0000009908087211 */ /* 0x000fe200078f28ff */
[----:B------:R-:W-:Y:S01]  /*0c00*/  IMAD.HI R4, R14, 0x55555556, RZ ;  /* 0x555555560e047827 */ /* 0x000fe200078e02ff */
[----:B------:R-:W-:-:S02]  /*0c10*/  LOP3.LUT R11, R11, 0xfffffff8, RZ, 0xc0, !PT ;  /* 0xfffffff80b0b7812 */ /* 0x000fc400078ec0ff */
[----:B------:R-:W-:Y:S01]  /*0c20*/  LOP3.LUT R6, R6, 0x7ffffe00, RZ, 0xc0, !PT ;  /* 0x7ffffe0006067812 */ /* 0x000fe200078ec0ff */
[----:B------:R-:W-:Y:S01]  /*0c30*/  IMAD.SHL.U32 R2, R3, 0x40, RZ ;  /* 0x0000004003027824 */ /* 0x000fe200078e00ff */
[----:B------:R-:W-:Y:S01]  /*0c40*/  LEA.HI R4, R4, R4, RZ, 0x1 ;  /* 0x0000000404047211 */ /* 0x000fe200078f08ff */
[----:B------:R-:W-:Y:S01]  /*0c50*/  IMAD.IADD R11, R10, 0x1, -R11 ;  /* 0x000000010a0b7824 */ /* 0x000fe200078e0a0b */
[----:B------:R-:W-:Y:S01]  /*0c60*/  SHF.R.S32.HI R8, RZ, 0x5, R8 ;  /* 0x00000005ff087819 */ /* 0x000fe20000011408 */
[----:B------:R-:W-:Y:S01]  /*0c70*/  IMAD R6, R7, 0x400, R6 ;  /* 0x0000040007067824 */ /* 0x000fe200078e0206 */
[----:B------:R-:W-:Y:S01]  /*0c80*/  LOP3.LUT R2, R2, 0x1c0, RZ, 0xc0, !PT ;  /* 0x000001c002027812 */ /* 0x000fe200078ec0ff */
[--C-:B------:R-:W-:Y:S01]  /*0c90*/  IMAD.U32 R7, R12, 0x20, R5.reuse ;  /* 0x000000200c077824 */ /* 0x100fe200078e0005 */
[----:B------:R-:W-:Y:S01]  /*0ca0*/  LEA.HI R0, R0, R13, RZ, 0x2 ;  /* 0x0000000d00007211 */ /* 0x000fe200078f10ff */
[----:B------:R-:W-:Y:S01]  /*0cb0*/  IMAD R4, R4, -0x3, R14 ;  /* 0xfffffffd04047824 */ /* 0x000fe200078e020e */
[----:B------:R-:W-:Y:S01]  /*0cc0*/  LOP3.LUT R5, R2, 0x8, R5, 0xf8, !PT ;  /* 0x0000000802057812 */ /* 0x000fe200078ef805 */
[----:B------:R-:W-:Y:S01]  /*0cd0*/  IMAD R11, R8, 0x10, R11 ;  /* 0x00000010080b7824 */ /* 0x000fe200078e020b */
[----:B------:R-:W-:Y:S01]  /*0ce0*/  SHF.R.U32.HI R2, RZ, 0x3, R2 ;  /* 0x00000003ff027819 */ /* 0x000fe20000011602 */
[----:B------:R0:W-:Y:S01]  /*0cf0*/  STL [R1+0x14], R7 ;  /* 0x0000140701007387 */ /* 0x0001e20000100800 */
[----:B------:R-:W-:-:S02]  /*0d00*/  LOP3.LUT R151, R0, 0xfffffffc, RZ, 0xc0, !PT ;  /* 0xfffffffc00977812 */ /* 0x000fc400078ec0ff */
[----:B------:R-:W-:Y:S02]  /*0d10*/  LOP3.LUT R5, R5, R2, RZ, 0x3c, !PT ;  /* 0x0000000205057212 */ /* 0x000fe400078e3cff */
[----:B------:R-:W-:Y:S01]  /*0d20*/  R2P PR, R3, 0x6 ;  /* 0x0000000603007804 */ /* 0x000fe20000000000 */
[----:B------:R-:W-:Y:S01]  /*0d30*/  IMAD.IADD R151, R13, 0x1, -R151 ;  /* 0x000000010d977824 */ /* 0x000fe200078e0a97 */
[----:B------:R-:W-:Y:S01]  /*0d40*/  SHF.R.S32.HI R152, RZ, 0x2, R0 ;  /* 0x00000002ff987819 */ /* 0x000fe20000011400 */
[----:B------:R-:W-:Y:S02]  /*0d50*/  IMAD.IADD R5, R6, 0x1, R5 ;  /* 0x0000000106057824 */ /* 0x000fe400078e0205 */
[----:B0-----:R-:W-:Y:S01]  /*0d60*/  IMAD R7, R4, 0x40, R11 ;  /* 0x0000004004077824 */ /* 0x001fe200078e020b */
[----:B------:R-:W-:Y:S01]  /*0d70*/  LOP3.LUT R4, R9, 0x7ffffffc, RZ, 0xc0, !PT ;  /* 0x7ffffffc09047812 */ /* 0x000fe200078ec0ff */
[C---:B------:R-:W-:Y:S01]  /*0d80*/  IMAD.SHL.U32 R138, R151.reuse, 0x8, RZ ;  /* 0x00000008978a7824 */ /* 0x040fe200078e00ff */
[----:B------:R-:W-:-:S02]  /*0d90*/  LEA.HI R2, R151, R151, RZ, 0x1 ;  /* 0x0000009797027211 */ /* 0x000fc400078f08ff */
[----:B------:R0:W-:Y:S01]  /*0da0*/  STL [R1+0x10], R7 ;  /* 0x0000100701007387 */ /* 0x0001e20000100800 */
[----:B------:R-:W-:Y:S01]  /*0db0*/  IMAD.IADD R4, R153, 0x1, -R4 ;  /* 0x0000000199047824 */ /* 0x000fe200078e0a04 */
[----:B------:R-:W-:Y:S01]  /*0dc0*/  LEA R18, R5, UR41, 0x1 ;  /* 0x0000002905127c11 */ /* 0x000fe2000f8e08ff */
[----:B------:R-:W-:Y:S01]  /*0dd0*/  VIADD R139, R138, 0x20 ;  /* 0x000000208a8b7836 */ /* 0x000fe20000000000 */
[----:B------:R-:W-:Y:S01]  /*0de0*/  LOP3.LUT R2, R2, 0x1ffffffe, RZ, 0xc0, !PT ;  /* 0x1ffffffe02027812 */ /* 0x000fe200078ec0ff */
[----:B------:R-:W-:Y:S01]  /*0df0*/  IMAD.SHL.U32 R17, R4, 0x2, RZ ;  /* 0x0000000204117824 */ /* 0x000fe200078e00ff */
[----:B------:R-:W-:Y:S01]  /*0e00*/  SEL R19, R19, 0xffffffc0, !P2 ;  /* 0xffffffc013137807 */ /* 0x000fe20005000000 */
[----:B------:R-:W-:Y:S01]  /*0e10*/  VIADD R22, R18, 0x21800 ;  /* 0x0002180012167836 */ /* 0x000fe20000000000 */
[----:B------:R-:W-:Y:S01]  /*0e20*/  SHF.R.S32.HI R3, RZ, 0x1f, R139 ;  /* 0x0000001fff037819 */ /* 0x000fe2000001148b */
[----:B------:R-:W-:Y:S02]  /*0e30*/  VIADD R141, R138, 0x40 ;  /* 0x000000408a8d7836 */ /* 0x000fe40000000000 */
        /* <DEDUP_REMOVED lines=17> */
[----:B------:R-:W-:Y:S01]  /*0f50*/  VIADD R23, R18, 0x21820 ;  /* 0x0002182012177836 */ /* 0x000fe20000000000 */
[----:B------:R-:W-:Y:S01]  /*0f60*/  SHF.R.S32.HI R155, RZ, 0x1f, R143 ;  /* 0x0000001fff9b7819 */ /* 0x000fe2000001148f */
[----:B------:R-:W-:Y:S01]  /*0f70*/  IMAD.IADD R2, R151, 0x1, -R2 ;  /* 0x0000000197027824 */ /* 0x000fe200078e0a02 */
[----:B------:R-:W-:Y:S01]  /*0f80*/  SHF.R.S32.HI R154, RZ, 0x1f, R142 ;  /* 0x0000001fff9a7819 */ /* 0x000fe2000001148e */
[----:B------:R-:W-:-:S02]  /*0f90*/  @P1 VIADD R23, R22, 0xffffffe0 ;  /* 0xffffffe016171836 */ /* 0x000fc40000000000 */
[----:B------:R-:W-:Y:S02]  /*0fa0*/  IMAD.IADD R22, R22, 0x1, R19 ;  /* 0x0000000116167824 */ /* 0x000fe400078e0213 */
[----:B------:R-:W-:Y:S02]  /*0fb0*/  VIADD R140, R17, 0x10 ;  /* 0x00000010118c7836 */ /* 0x000fe40000000000 */
[----:B------:R-:W-:Y:S02]  /*0fc0*/  IMAD R137, R2, 0x8, R7 ;  /* 0x0000000802897824 */ /* 0x000fe400078e0207 */
[----:B------:R-:W-:Y:S02]  /*0fd0*/  IMAD.IADD R19, R19, 0x1, R23 ;  /* 0x0000000113137824 */ /* 0x000fe400078e0217 */
[----:B0-----:R-:W-:-:S07]  /*0fe0*/  VIADD R136, R23, 0x6000 ;  /* 0x0000600017887836 */ /* 0x001fce0000000000 */
.L_x_11189:
        /* <DEDUP_REMOVED lines=11> */
[----:B01-3--:R-:W-:Y:S02]  /*10a0*/  IMAD.U32 R2, RZ, RZ, UR8 ;  /* 0x00000008ff027e24 */ /* 0x00bfe4000f8e00ff */
[----:B----4-:R-:W-:Y:S01]  /*10b0*/  IMAD.U32 R3, RZ, RZ, UR9 ;  /* 0x00000009ff037e24 */ /* 0x010fe2000f8e00ff */
[----:B------:R-:W-:Y:S02]  /*10c0*/  @UP1 ULDC.64 UR8, c[0x0][0xa18] ;  /* 0x0002860000081ab9 */ /* 0x000fe40000000a00 */
[----:B------:R-:W-:Y:S02]  /*10d0*/  @UP1 UIMAD.WIDE UR8, UR7, 0x4, UR8 ;  /* 0x00000004070818a5 */ /* 0x000fe4000f8e0208 */
[----:B--2---:R-:W2:Y:S04]  /*10e0*/  @P0 LDG.E R2, desc[UR56][R2.64] ;  /* 0x0000003802020981 */ /* 0x004ea8000c1e1900 */
[----:B------:R-:W-:-:S02]  /*10f0*/  IMAD.U32 R4, RZ, RZ, UR8 ;  /* 0x00000008ff047e24 */ /* 0x000fc4000f8e00ff */
        /* <DEDUP_REMOVED lines=30> */
.L_x_11086:
        /* <DEDUP_REMOVED lines=9> */
.L_x_11087:
        /* <DEDUP_REMOVED lines=13> */
.L_x_11088:
[----:B------:R-:W-:Y:S01]  /*1440*/  ULDC UR7, c[0x0][0x448] ;  /* 0x0001120000077ab9 */ /* 0x000fe20000000800 */
[----:B------:R-:W-:Y:S02]  /*1450*/  UIMAD UR39, UR6, 0xc0, URZ ;  /* 0x000000c0062778a4 */ /* 0x000fe4000f8e023f */
        /* <DEDUP_REMOVED lines=26> */
.L_x_11090:
[----:B------:R-:W-:-:S11]  /*1600*/  UISETP.NE.AND UP0, UPT, UR7, 0x1, UPT ;  /* 0x000000010700788c */ /* 0x000fd6000bf05270 */
[----:B------:R-:W-:Y:S02]  /*1610*/  @UP0 ULDC.64 UR10, c[0x0][0x9e8] ;  /* 0x00027a00000a0ab9 */ /* 0x000fe40000000a00 */
[----:B------:R-:W-:-:S04]  /*1620*/  UIMAD.WIDE.U32 UR8, UR4, UR10, URZ ;  /* 0x0000000a040872a5 */ /* 0x000fc8000f8e003f */
[----:B------:R-:W-:-:S12]  /*1630*/  @UP0 USHF.R.U32.HI UR4, URZ, UR11, UR9 ;  /* 0x0000000b3f040299 */ /* 0x000fd80008011609 */
.L_x_11091:
[----:B------:R-:W-:-:S04]  /*1640*/  UIMAD UR4, UR4, UR7, UR7 ;  /* 0x00000007040472a4 */ /* 0x000fc8000f8e0207 */
[----:B------:R-:W-:-:S04]  /*1650*/  UISETP.LT.AND UP0, UPT, UR6, UR4, UPT ;  /* 0x000000040600728c */ /* 0x000fc8000bf01270 */
[----:B------:R-:W-:-:S12]  /*1660*/  USEL UR6, UR6, UR4, UP0 ;  /* 0x0000000406067287 */ /* 0x000fd80008000000 */
.L_x_11089:
        /* <DEDUP_REMOVED lines=33> */
.L_x_11093:
[----:B------:R-:W-:-:S11]  /*1880*/  UISETP.NE.AND UP0, UPT, UR7, 0x1, UPT ;  /* 0x000000010700788c */ /* 0x000fd6000bf05270 */
[----:B------:R-:W-:Y:S02]  /*1890*/  @UP0 ULDC.64 UR12, c[0x0][0x9e8] ;  /* 0x00027a00000c0ab9 */ /* 0x000fe40000000a00 */
[----:B------:R-:W-:-:S04]  /*18a0*/  UIMAD.WIDE.U32 UR8, UR4, UR12, URZ ;  /* 0x0000000c040872a5 */ /* 0x000fc8000f8e003f */
[----:B------:R-:W-:-:S12]  /*18b0*/  @UP0 USHF.R.U32.HI UR4, URZ, UR13, UR9 ;  /* 0x0000000d3f040299 */ /* 0x000fd80008011609 */
.L_x_11094:
[----:B------:R-:W-:-:S04]  /*18c0*/  UIMAD UR4, UR4, UR7, URZ ;  /* 0x00000007040472a4 */ /* 0x000fc8000f8e023f */
[----:B------:R-:W-:-:S04]  /*18d0*/  UISETP.LT.AND UP0, UPT, UR10, UR4, UPT ;  /* 0x000000040a00728c */ /* 0x000fc8000bf01270 */
[----:B------:R-:W-:-:S12]  /*18e0*/  USEL UR10, UR10, UR4, !UP0 ;  /* 0x000000040a0a7287 */ /* 0x000fd8000c000000 */
.L_x_11092:
        /* <DEDUP_REMOVED lines=52> */
.L_x_11095:
[----:B------:R-:W-:Y:S01]  /*1c30*/  UIMAD UR36, UR37, UR4, UR36 ;  /* 0x00000004252472a4 */ /* 0x000fe2000f8e0224 */
[----:B------:R-:W-:Y:S01]  /*1c40*/  IMAD.U32 R88, RZ, RZ, UR6 ;  /* 0x00000006ff587e24 */ /* 0x000fe2000f8e00ff */
[----:B------:R-:W-:Y:S01]  /*1c50*/  PLOP3.LUT P0, PT, PT, PT, PT, 0x80, 0x0 ;  /* 0x000000000000781c */ /* 0x000fe20003f0f070 */
[----:B------:R-:W-:Y:S01]  /*1c60*/  IMAD.U32 R3, RZ, RZ, UR4 ;  /* 0x00000004ff037e24 */ /* 0x000fe2000f8e00ff */
[----:B------:R-:W-:Y:S01]  /*1c70*/  CS2R R134, SRZ ;  /* 0x0000000000867805 */ /* 0x000fe2000001ff00 */
[----:B------:R-:W-:Y:S01]  /*1c80*/  IMAD.MOV.U32 R2, RZ, RZ, RZ ;  /* 0x000000ffff027224 */ /* 0x000fe200078e00ff */
[----:B------:R-:W-:Y:S01]  /*1c90*/  CS2R R132, SRZ ;  /* 0x0000000000847805 */ /* 0x000fe2000001ff00 */
[----:B------:R-:W-:Y:S01]  /*1ca0*/  IMAD.MOV.U32 R0, RZ, RZ, RZ ;  /* 0x000000ffff007224 */ /* 0x000fe200078e00ff */
[----:B------:R-:W-:Y:S02]  /*1cb0*/  VIADDMNMX R88, R3, UR36, R88, PT ;  /* 0x0000002403587c46 */ /* 0x000fe4000b800158 */
[----:B------:R-:W-:-:S02]  /*1cc0*/  CS2R R130, SRZ ;  /* 0x0000000000827805 */ /* 0x000fc4000001ff00 */
[----:B------:R-:W-:Y:S02]  /*1cd0*/  CS2R R128, SRZ ;  /* 0x0000000000807805 */ /* 0x000fe4000001ff00 */
[----:B------:R-:W-:Y:S02]  /*1ce0*/  CS2R R126, SRZ ;  /* 0x00000000007e7805 */ /* 0x000fe4000001ff00 */
[----:B------:R-:W-:Y:S02]  /*1cf0*/  ISETP.GT.AND P1, PT, R88, UR36, PT ;  /* 0x0000002458007c0c */ /* 0x000fe4000bf24270 */
        /* <DEDUP_REMOVED lines=20> */
[----:B------:R-:W0:Y:S02]  /*1e40*/  S2R R4, SR_TID.X ;  /* 0x0000000000047919 */ /* 0x000e240000002100 */
[----:B0-----:R-:W-:-:S05]  /*1e50*/  VIADD R5, R4, 0xffffff80 ;  /* 0xffffff8004057836 */ /* 0x001fca0000000000 */
[----:B------:R-:W-:-:S04]  /*1e60*/  SHF.R.S32.HI R4, RZ, 0x1f, R5 ;  /* 0x0000001fff047819 */ /* 0x000fc80000011405 */
[----:B------:R-:W-:-:S04]  /*1e70*/  LEA.HI R4, R4, R5, RZ, 0x7 ;  /* 0x0000000504047211 */ /* 0x000fc800078f38ff */
[----:B------:R-:W-:-:S05]  /*1e80*/  SHF.R.S32.HI R4, RZ, 0x7, R4 ;  /* 0x00000007ff047819 */ /* 0x000fca0000011404 */
[----:B------:R-:W0:Y:S02]  /*1e90*/  SHFL.IDX PT, R0, R4, RZ, 0x1f ;  /* 0x00001fff04007589 */ /* 0x000e2400000e0000 */
[----:B0-----:R-:W-:-:S13]  /*1ea0*/  R2UR UR46, R0 ;  /* 0x00000000002e72ca */ /* 0x001fda00000e0000 */
[----:B------:R-:W-:-:S04]  /*1eb0*/  UIMAD.WIDE UR4, UR46, 0x55555556, URZ ;  /* 0x555555562e0478a5 */ /* 0x000fc8000f8e023f */
[----:B------:R-:W-:Y:S02]  /*1ec0*/  ULEA.HI UR55, UR5, UR5, URZ, 0x1 ;  /* 0x0000000505377291 */ /* 0x000fe4000f8f083f */
[----:B------:R-:W-:Y:S02]  /*1ed0*/  UIADD3 UR5, UR41, 0x21800, URZ ;  /* 0x0002180029057890 */ /* 0x000fe4000fffe03f */
[----:B------:R-:W-:Y:S02]  /*1ee0*/  UIMAD UR55, UR55, -0x3, UR46 ;  /* 0xfffffffd373778a4 */ /* 0x000fe4000f8e022e */
[----:B------:R-:W-:Y:S02]  /*1ef0*/  ULOP3.LUT UP0, URZ, UR5, 0x3ff, URZ, 0xc0, !UPT ;  /* 0x000003ff053f7892 */ /* 0x000fe4000f80c03f */
[----:B------:R-:W-:Y:S02]  /*1f00*/  ULEA UR4, UR55, UR41, 0xc ;  /* 0x0000002937047291 */ /* 0x000fe4000f8e603f */
[----:B------:R-:W-:-:S02]  /*1f10*/  ULEA UR5, UR55, UR5, 0xd ;  /* 0x0000000537057291 */ /* 0x000fc4000f8e683f */
[----:B------:R-:W-:Y:S01]  /*1f20*/  PLOP3.LUT P0, PT, PT, PT, UP0, 0x80, 0x0 ;  /* 0x000000000000781c */ /* 0x000fe20003f0f008 */
[----:B------:R-:W-:Y:S02]  /*1f30*/  UIADD3 UR4, UR4, 0xc400, URZ ;  /* 0x0000c40004047890 */ /* 0x000fe4000fffe03f */
[----:B------:R-:W-:Y:S02]  /*1f40*/  USHF.R.U32.HI UR5, URZ, 0x4, UR5 ;  /* 0x000000043f057899 */ /* 0x000fe40008011605 */
[----:B------:R-:W-:Y:S02]  /*1f50*/  USHF.R.U32.HI UR4, URZ, 0x4, UR4 ;  /* 0x000000043f047899 */ /* 0x000fe40008011604 */
[----:B------:R-:W-:Y:S02]  /*1f60*/  ULOP3.LUT UR45, UR5, 0x3fff, URZ, 0xc0, !UPT ;  /* 0x00003fff052d7892 */ /* 0x000fe4000f8ec03f */
[----:B------:R-:W-:-:S04]  /*1f70*/  ULOP3.LUT UR59, UR4, 0x3fff, URZ, 0xc0, !UPT ;  /* 0x00003fff043b7892 */ /* 0x000fc8000f8ec03f */
[----:B------:R-:W-:Y:S08]  /*1f80*/  @!P0 BRA `(.L_x_11097) ;  /* 0x0000000000408947 */ /* 0x000ff00003800000 */
        /* <DEDUP_REMOVED lines=16> */
.L_x_11097:
        /* <DEDUP_REMOVED lines=9> */
.L_x_11284:
[----:B------:R-:W-:Y:S05]  /*2120*/  @!P0 BRA `(.L_x_11099) ;  /* 0x0000000000048947 */ /* 0x000fea0003800000 */
[----:B------:R-:W-:Y:S01]  /*2130*/  BPT.TRAP 0x1 ;  /* 0x000000040000795c */ /* 0x000fe20000300000 */
.L_x_11099:
[----:B0-----:R-:W-:Y:S02]  /*2140*/  IMAD.U32 R3, RZ, RZ, UR49 ;  /* 0x00000031ff037e24 */ /* 0x001fe4000f8e00ff */
[----:B------:R-:W-:-:S03]  /*2150*/  IMAD.U32 R0, RZ, RZ, UR50 ;  /* 0x00000032ff007e24 */ /* 0x000fc6000f8e00ff */
[----:B------:R-:W-:Y:S02]  /*2160*/  LEA R3, R3, UR41, 0x3 ;  /* 0x0000002903037c11 */ /* 0x000fe4000f8e18ff */
[----:B------:R-:W-:-:S04]  /*2170*/  SHF.L.U32 R0, R0, 0x1f, RZ ;  /* 0x0000001f00007819 */ /* 0x000fc800000006ff */
[----:B------:R0:W1:Y:S01]  /*2180*/  SYNCS.PHASECHK.TRANS64.TRYWAIT P1, [R3+URZ+0x2d830], R0 ;  /* 0x02d83000030075a7 */ /* 0x000062000802017f */
[----:B------:R-:W-:Y:S05]  /*2190*/  @!P0 BRA `(.L_x_11100) ;  /* 0x0000000000048947 */ /* 0x000fea0003800000 */
[----:B------:R-:W-:Y:S01]  /*21a0*/  BPT.TRAP 0x1 ;  /* 0x000000040000795c */ /* 0x000fe20000300000 */
.L_x_11100:
[----:B-1----:R-:W-:Y:S05]  /*21b0*/  @P1 BRA `(.L_x_11101) ;  /* 0x0000000000081947 */ /* 0x002fea0003800000 */
[----:B------:R-:W1:Y:S02]  /*21c0*/  SYNCS.PHASECHK.TRANS64.TRYWAIT P1, [R3+URZ+0x2d830], R0 ;  /* 0x02d83000030075a7 */ /* 0x000e64000802017f */
[----:B-1----:R-:W-:Y:S05]  /*21d0*/  @!P1 BRA `(.L_x_11102) ;  /* 0x0000015400dc9947 */ /* 0x002fea0003800000 */
.L_x_11101:
[----:B------:R-:W-:Y:S05]  /*21e0*/  WARPSYNC.ALL ;  /* 0x0000000000007948 */ /* 0x000fea0003800000 */
[----:B------:R-:W-:Y:S01]  /*21f0*/  UIADD3 UR4, UR41, 0x15400, URZ ;  /* 0x0001540029047890 */ /* 0x000fe2000fffe03f */
[----:B------:R-:W-:Y:S01]  /*2200*/  WARPGROUP.ARRIVE ;  /* 0x00000000000079c5 */ /* 0x000fe20000000000 */
[----:B------:R-:W-:Y:S01]  /*2210*/  UMOV UR5, 0x80000020 ;  /* 0x8000002000057882 */ /* 0x000fe20000000000 */
[----:B------:R-:W-:Y:S01]  /*2220*/  UMOV UR7, 0x80000020 ;  /* 0x8000002000077882 */ /* 0x000fe20000000000 */
[----:B------:R-:W-:Y:S01]  /*2230*/  USHF.R.U32.HI UR4, URZ, 0x4, UR4 ;  /* 0x000000043f047899 */ /* 0x000fe20008011604 */
[----:B------:R-:W-:Y:S01]  /*2240*/  UMOV UR9, 0x80000020 ;  /* 0x8000002000097882 */ /* 0x000fe20000000000 */
[----:B------:R-:W-:-:S02]  /*2250*/  UMOV UR11, 0x80000020 ;  /* 0x80000020000b7882 */ /* 0x000fc40000000000 */
[----:B------:R-:W-:Y:S01]  /*2260*/  ULOP3.LUT UR4, UR4, 0x3fff, URZ, 0xc0, !UPT ;  /* 0x00003fff04047892 */ /* 0x000fe2000f8ec03f */
[----:B------:R-:W-:Y:S01]  /*2270*/  UMOV UR13, 0x80000020 ;  /* 0x80000020000d7882 */ /* 0x000fe20000000000 */
[----:B------:R-:W-:Y:S02]  /*2280*/  UMOV UR15, 0x80000020 ;  /* 0x80000020000f7882 */ /* 0x000fe40000000000 */
[----:B------:R-:W-:Y:S02]  /*2290*/  ULOP3.LUT UR32, UR4, 0x10000, URZ, 0xfc, !UPT ;  /* 0x0001000004207892 */ /* 0x000fe4000f8efc3f */
[----:B------:R-:W-:Y:S02]  /*22a0*/  ULOP3.LUT UR4, UR59, 0x10000, URZ, 0xfc, !UPT ;  /* 0x000100003b047892 */ /* 0x000fe4000f8efc3f */
[----:B------:R-:W-:Y:S02]  /*22b0*/  UIMAD UR6, UR49, 0x600, UR32 ;  /* 0x00000600310678a4 */ /* 0x000fe4000f8e0220 */
[----:B------:R-:W-:-:S02]  /*22c0*/  UIADD3 UR8, UR4, 0x2, URZ ;  /* 0x0000000204087890 */ /* 0x000fc4000fffe03f */
[----:B------:R-:W-:Y:S02]  /*22d0*/  UIADD3 UR10, UR6, 0x2, URZ ;  /* 0x00000002060a7890 */ /* 0x000fe4000fffe03f */
[----:B------:R-:W-:Y:S02]  /*22e0*/  UIADD3 UR12, UR4, 0x300, URZ ;  /* 0x00000300040c7890 */ /* 0x000fe4000fffe03f */
[----:B------:R-:W-:Y:S02]  /*22f0*/  UIADD3 UR14, UR6, 0x200, URZ ;  /* 0x00000200060e7890 */ /* 0x000fe4000fffe03f */
[----:B------:R-:W-:Y:S01]  /*2300*/  HGMMA.64x128x16.F32 R24, gdesc[UR4], RZ, !UPT, gsb0 ;  /* 0x01e00000041879f0 */ /* 0x000fe2000c0008ff */
        /* <DEDUP_REMOVED lines=30> */
.L_x_11103:
[----:B------:R-:W-:Y:S01]  /*24f0*/  UISETP.NE.AND UP1, UPT, UR54, URZ, UPT ;  /* 0x0000003f3600728c */ /* 0x000fe2000bf25270 */
[----:B------:R-:W-:Y:S01]  /*2500*/  VIADD R5, R137, UR39 ;  /* 0x0000002789057c36 */ /* 0x000fe20008000000 */
[----:B------:R-:W-:Y:S01]  /*2510*/  R2UR UR6, R3 ;  /* 0x00000000030672ca */ /* 0x000fe200000e0000 */
[----:B01----:R-:W-:Y:S01]  /*2520*/  IMAD.MOV.U32 R3, RZ, RZ, -0x80 ;  /* 0xffffff80ff037424 */ /* 0x003fe200078e00ff */
[----:B------:R-:W-:Y:S01]  /*2530*/  UISETP.NE.AND UP0, UPT, UR53, URZ, UPT ;  /* 0x0000003f3500728c */ /* 0x000fe2000bf05270 */
[----:B------:R-:W-:Y:S01]  /*2540*/  LEA R4, R88, 0xffffff80, 0x7 ;  /* 0xffffff8058047811 */ /* 0x000fe200078e38ff */
[----:B------:R-:W-:Y:S01]  /*2550*/  ULDC UR35, c[0x0][0x9dc] ;  /* 0x0002770000237ab9 */ /* 0x000fe20000000800 */
[----:B------:R-:W-:Y:S01]  /*2560*/  PLOP3.LUT P1, PT, PT, PT, UP1, 0x80, 0x0 ;  /* 0x000000000000781c */ /* 0x000fe20003f2f018 */
[----:B------:R-:W-:Y:S01]  /*2570*/  ULDC UR14, c[0x0][0x9e0] ;  /* 0x00027800000e7ab9 */ /* 0x000fe20000000800 */
[----:B------:R-:W-:Y:S02]  /*2580*/  PLOP3.LUT P2, PT, PT, PT, UP1, 0x80, 0x0 ;  /* 0x000000000000781c */ /* 0x000fe40003f4f018 */
[----:B------:R-:W-:-:S04]  /*2590*/  @UP1 ULDC UR7, c[0x0][0x44c] ;  /* 0x0001130000071ab9 */ /* 0x000fc80000000800 */
[----:B------:R-:W-:-:S04]  /*25a0*/  UIADD3 UR6, UR6, 0x2d840, URZ ;  /* 0x0002d84006067890 */ /* 0x000fc8000fffe03f */
[----:B------:R-:W-:Y:S01]  /*25b0*/  UPRMT UR6, UR42, 0x654, UR6 ;  /* 0x000006542a067896 */ /* 0x000fe20008000006 */
[----:B------:R-:W-:Y:S01]  /*25c0*/  @P1 IMAD.HI.U32 R0, R5, UR7, RZ ;  /* 0x0000000705001c27 */ /* 0x000fe2000f8e00ff */
[----:B------:R-:W-:Y:S01]  /*25d0*/  @UP1 ULDC UR7, c[0x0][0x450] ;  /* 0x0001140000071ab9 */ /* 0x000fe20000000800 */
[----:B------:R-:W-:-:S03]  /*25e0*/  PLOP3.LUT P1, PT, PT, PT, UP0, 0x40, 0x0 ;  /* 0x000000000000781c */ /* 0x000fc60003f2e808 */
[----:B------:R-:W-:Y:S01]  /*25f0*/  @P2 SHF.R.U32.HI R5, RZ, UR7, R0 ;  /* 0x00000007ff052c19 */ /* 0x000fe20008011600 */
[----:B------:R-:W-:Y:S02]  /*2600*/  IMAD R0, R88, R3, 0x80 ;  /* 0x0000008058007424 */ /* 0x000fe400078e0203 */
[----:B------:R-:W-:Y:S01]  /*2610*/  IMAD.U32 R3, RZ, RZ, UR48 ;  /* 0x00000030ff037e24 */ /* 0x000fe2000f8e00ff */
[----:B------:R-:W-:Y:S01]  /*2620*/  SYNCS.ARRIVE.TRANS64.RED.A1T0 RZ, [UR6], RZ ;  /* 0x000000ffffff79a7 */ /* 0x000fe20008100406 */
[----:B------:R-:W0:Y:S01]  /*2630*/  SHFL.IDX PT, R11, R5, RZ, 0x1c1f ;  /* 0x001c1fff050b7589 */ /* 0x000e2200000e0000 */
[C-C-:B------:R-:W-:Y:S01]  /*2640*/  IADD3 R2, -R17.reuse, 0x1, R0.reuse ;  /* 0x0000000111027810 */ /* 0x140fe20007ffe100 */
[----:B------:R-:W-:Y:S01]  /*2650*/  ULOP3.LUT UR6, URZ, UR35, URZ, 0x33, !UPT ;  /* 0x000000233f067292 */ /* 0x000fe2000f8e333f */
[----:B------:R-:W-:Y:S02]  /*2660*/  IADD3 R6, -R17, UR38, R0 ;  /* 0x0000002611067c10 */ /* 0x000fe4000fffe100 */
        /* <DEDUP_REMOVED lines=20> */
.L_x_11106:
[----:B------:R-:W-:Y:S02]  /*27b0*/  ULDC UR6, c[0x0][0x9e4] ;  /* 0x0002790000067ab9 */ /* 0x000fe40000000800 */
[----:B------:R-:W-:-:S05]  /*27c0*/  IMAD.U32 R12, RZ, RZ, UR6 ;  /* 0x00000006ff0c7e24 */ /* 0x000fca000f8e00ff */
[----:B------:R-:W-:-:S13]  /*27d0*/  ISETP.NE.AND P1, PT, R12, 0x1, PT ;  /* 0x000000010c00780c */ /* 0x000fda0003f25270 */
[----:B------:R-:W0:Y:S02]  /*27e0*/  @P1 LDC.64 R2, c[0x0][0x9e8] ;  /* 0x00027a00ff021b82 */ /* 0x000e240000000a00 */
[----:B0-----:R-:W-:-:S05]  /*27f0*/  @P1 IMAD.HI.U32 R2, R11, R2, RZ ;  /* 0x000000020b021227 */ /* 0x001fca00078e00ff */
[----:B------:R-:W-:-:S07]  /*2800*/  @P1 SHF.R.U32.HI R11, RZ, R3, R2 ;  /* 0x00000003ff0b1219 */ /* 0x000fce0000011602 */
.L_x_11107:
[----:B------:R-:W-:Y:S05]  /*2810*/  BSYNC B0 ;  /* 0x0000000000007941 */ /* 0x000fea0003800000 */
.L_x_11105:
[----:B------:R-:W-:-:S04]  /*2820*/  IMAD R2, R11, R12, -R4 ;  /* 0x0000000c0b027224 */ /* 0x000fc800078e0a04 */
[----:B------:R-:W-:-:S05]  /*2830*/  IMAD.IADD R2, R2, 0x1, -R17 ;  /* 0x0000000102027824 */ /* 0x000fca00078e0a11 */
[----:B------:R-:W-:Y:S02]  /*2840*/  VIADDMNMX R9, R2, R12, R9, PT ;  /* 0x0000000c02097246 */ /* 0x000fe40003800109 */
[----:B------:R-:W-:-:S07]  /*2850*/  VIMNMX R10, R10, R2, !PT ;  /* 0x000000020a0a7248 */ /* 0x000fce0007fe0100 */
.L_x_11104:
[C---:B------:R-:W-:Y:S01]  /*2860*/  ISETP.GE.AND P6, PT, R0.reuse, 0xa, PT ;  /* 0x0000000a0000780c */ /* 0x040fe20003fc6270 */
[----:B------:R-:W0:Y:S01]  /*2870*/  SHFL.IDX PT, R5, R5, 0x1, 0x1c1f ;  /* 0x003c1f0005057f89 */ /* 0x000e2200000e0000 */
[C---:B------:R-:W-:Y:S01]  /*2880*/  ISETP.GE.AND P1, PT, R0.reuse, 0x2, PT ;  /* 0x000000020000780c */ /* 0x040fe20003f26270 */
[----:B------:R-:W-:Y:S01]  /*2890*/  UISETP.NE.AND UP0, UPT, UR53, URZ, UPT ;  /* 0x0000003f3500728c */ /* 0x000fe2000bf05270 */
        /* <DEDUP_REMOVED lines=176> */
[----:B0-----:R-:W-:Y:S01]  /*33a0*/  VIADDMNMX R0, R5, R7, R6, PT ;  /* 0x0000000705007246 */ /* 0x001fe20003800106 */
[----:B------:R-:W-:-:S10]  /*33b0*/  IMAD.IADD R7, R8, 0x1, R5 ;  /* 0x0000000108077824 */ /* 0x000fd400078e0205 */
[----:B------:R-:W-:Y:S02]  /*33c0*/  @P6 LOP3.LUT R16, R16, 0x1, RZ, 0xfc, !PT ;  /* 0x0000000110106812 */ /* 0x000fe400078efcff */
        /* <DEDUP_REMOVED lines=19> */
.L_x_11110:
[----:B------:R-:W-:Y:S02]  /*3500*/  ULDC UR6, c[0x0][0x9e4] ;  /* 0x0002790000067ab9 */ /* 0x000fe40000000800 */
[----:B------:R-:W-:-:S05]  /*3510*/  IMAD.U32 R9, RZ, RZ, UR6 ;  /* 0x00000006ff097e24 */ /* 0x000fca000f8e00ff */
[----:B------:R-:W-:-:S13]  /*3520*/  ISETP.NE.AND P6, PT, R9, 0x1, PT ;  /* 0x000000010900780c */ /* 0x000fda0003fc5270 */
[----:B------:R-:W0:Y:S02]  /*3530*/  @P6 LDC.64 R2, c[0x0][0x9e8] ;  /* 0x00027a00ff026b82 */ /* 0x000e240000000a00 */
[----:B0-----:R-:W-:-:S05]  /*3540*/  @P6 IMAD.HI.U32 R2, R5, R2, RZ ;  /* 0x0000000205026227 */ /* 0x001fca00078e00ff */
[----:B------:R-:W-:-:S07]  /*3550*/  @P6 SHF.R.U32.HI R5, RZ, R3, R2 ;  /* 0x00000003ff056219 */ /* 0x000fce0000011602 */
.L_x_11111:
[----:B------:R-:W-:Y:S05]  /*3560*/  BSYNC B0 ;  /* 0x0000000000007941 */ /* 0x000fea0003800000 */
.L_x_11109:
[----:B------:R-:W-:-:S04]  /*3570*/  IMAD R4, R5, R9, -R4 ;  /* 0x0000000905047224 */ /* 0x000fc800078e0a04 */
[----:B------:R-:W-:-:S05]  /*3580*/  IMAD.IADD R4, R4, 0x1, -R17 ;  /* 0x0000000104047824 */ /* 0x000fca00078e0a11 */
[----:B------:R-:W-:Y:S02]  /*3590*/  VIADDMNMX R0, R4, R9, R0, PT ;  /* 0x0000000904007246 */ /* 0x000fe40003800100 */
[----:B------:R-:W-:-:S07]  /*35a0*/  VIMNMX R7, R7, R4, !PT ;  /* 0x0000000407077248 */ /* 0x000fce0007fe0100 */
.L_x_11108:
[----:B------:R-:W-:Y:S01]  /*35b0*/  ISETP.GT.AND P1, PT, R7, 0x1, !P1 ;  /* 0x000000010700780c */ /* 0x000fe20004f24270 */
[----:B------:R-:W-:Y:S01]  /*35c0*/  ULDC UR33, c[0x0][0x988] ;  /* 0x0002620000217ab9 */ /* 0x000fe20000000800 */
[----:B------:R-:W-:Y:S01]  /*35d0*/  LOP3.LUT P6, RZ, R16, 0x4, RZ, 0xc0, !PT ;  /* 0x0000000410ff7812 */ /* 0x000fe200078cc0ff */
        /* <DEDUP_REMOVED lines=14> */
[----:B------:R-:W-:Y:S01]  /*36c0*/  LOP3.LUT P1, RZ, R16, 0x8, RZ, 0xc0, !PT ;  /* 0x0000000810ff7812 */ /* 0x000fe2000782c0ff */
        /* <DEDUP_REMOVED lines=9> */
[----:B------:R-:W-:-:S02]  /*3760*/  LOP3.LUT P1, RZ, R16, 0x10, RZ, 0xc0, !PT ;  /* 0x0000001010ff7812 */ /* 0x000fc4000782c0ff */
[----:B------:R-:W-:Y:S02]  /*3770*/  FMNMX.FTZ R2, R36, R3, !PT ;  /* 0x0000000324027209 */ /* 0x000fe40007810000 */
[----:B------:R-:W-:Y:S02]  /*3780*/  ISETP.GT.AND P1, PT, R7, 0x11, !P1 ;  /* 0x000000110700780c */ /* 0x000fe40004f24270 */
[C---:B------:R-:W-:Y:S02]  /*3790*/  ISETP.LT.OR P2, PT, R0.reuse, 0x9, P2 ;  /* 0x000000090000780c */ /* 0x040fe40001741670 */
[----:B------:R-:W-:Y:S02]  /*37a0*/  ISETP.LT.OR P1, PT, R0, 0x12, P1 ;  /* 0x000000120000780c */ /* 0x000fe40000f21670 */
[----:B------:R-:W-:Y:S02]  /*37b0*/  FMNMX.FTZ R3, R37, R2, !PT ;  /* 0x0000000225037209 */ /* 0x000fe40007810000 */
        /* <DEDUP_REMOVED lines=8> */
[C---:B------:R-:W-:Y:S02]  /*3840*/  LOP3.LUT P1, RZ, R16.reuse, 0x1000000, RZ, 0xc0, !PT ;  /* 0x0100000010ff7812 */ /* 0x040fe4000782c0ff */
[----:B------:R-:W-:Y:S02]  /*3850*/  FMNMX.FTZ R3, R41, R2, !PT ;  /* 0x0000000229037209 */ /* 0x000fe40007810000 */
[----:B------:R-:W-:Y:S02]  /*3860*/  ISETP.GT.AND P1, PT, R7, 0x19, !P1 ;  /* 0x000000190700780c */ /* 0x000fe40004f24270 */
[----:B------:R-:W-:Y:S02]  /*3870*/  LOP3.LUT P6, RZ, R16, 0x20000, RZ, 0xc0, !PT ;  /* 0x0002000010ff7812 */ /* 0x000fe400078cc0ff */
        /* <DEDUP_REMOVED lines=53> */
[----:B------:R-:W-:Y:S01]  /*3bd0*/  LOP3.LUT P2, RZ, R16, 0x80, RZ, 0xc0, !PT ;  /* 0x0000008010ff7812 */ /* 0x000fe2000784c0ff */
[----:B------:R-:W0:Y:S01]  /*3be0*/  SHFL.BFLY PT, R3, R2, 0x2, 0x1f ;  /* 0x0c401f0002037f89 */ /* 0x000e2200000e0000 */
[----:B------:R-:W-:-:S02]  /*3bf0*/  FSEL R55, R55, -INF , !P1 ;  /* 0xff80000037377808 */ /* 0x000fc40004800000 */
[C---:B------:R-:W-:Y:S02]  /*3c00*/  LOP3.LUT P1, RZ, R16.reuse, 0x8000, RZ, 0xc0, !PT ;  /* 0x0000800010ff7812 */ /* 0x040fe4000782c0ff */
[----:B------:R-:W-:Y:S02]  /*3c10*/  LOP3.LUT P6, RZ, R16, 0x40, RZ, 0xc0, !PT ;  /* 0x0000004010ff7812 */ /* 0x000fe400078cc0ff */
[C---:B------:R-:W-:Y:S02]  /*3c20*/  ISETP.GT.AND P1, PT, R7.reuse, 0x40, !P1 ;  /* 0x000000400700780c */ /* 0x040fe40004f24270 */
[C---:B------:R-:W-:Y:S02]  /*3c30*/  ISETP.GT.AND P3, PT, R7.reuse, 0x70, !P3 ;  /* 0x000000700700780c */ /* 0x040fe40005f64270 */
[----:B------:R-:W-:Y:S02]  /*3c40*/  ISETP.LT.OR P1, PT, R0, 0x41, P1 ;  /* 0x000000410000780c */ /* 0x000fe40000f21670 */
[----:B------:R-:W-:-:S02]  /*3c50*/  ISETP.GT.AND P4, PT, R7, 0x71, !P4 ;  /* 0x000000710700780c */ /* 0x000fc40006784270 */
[----:B------:R-:W-:Y:S02]  /*3c60*/  FSEL R58, R58, -INF , !P1 ;  /* 0xff8000003a3a7808 */ /* 0x000fe40004800000 */
[----:B------:R-:W-:Y:S02]  /*3c70*/  LOP3.LUT P1, RZ, R16, 0x4000, RZ, 0xc0, !PT ;  /* 0x0000400010ff7812 */ /* 0x000fe4000782c0ff */
[C---:B------:R-:W-:Y:S02]  /*3c80*/  ISETP.GT.AND P5, PT, R7.reuse, 0x78, !P5 ;  /* 0x000000780700780c */ /* 0x040fe40006fa4270 */
[----:B------:R-:W-:Y:S02]  /*3c90*/  ISETP.GT.AND P1, PT, R7, 0x41, !P1 ;  /* 0x000000410700780c */ /* 0x000fe40004f24270 */
[C---:B------:R-:W-:Y:S02]  /*3ca0*/  ISETP.LT.OR P3, PT, R0.reuse, 0x71, P3 ;  /* 0x000000710000780c */ /* 0x040fe40001f61670 */
[----:B------:R-:W-:-:S02]  /*3cb0*/  ISETP.LT.OR P1, PT, R0, 0x42, P1 ;  /* 0x000000420000780c */ /* 0x000fc40000f21670 */
[----:B0-----:R-:W-:Y:S02]  /*3cc0*/  FMNMX.FTZ R4, R2, R3, !PT ;  /* 0x0000000302047209 */ /* 0x001fe40007810000 */
[----:B------:R-:W-:Y:S02]  /*3cd0*/  FSEL R59, R59, -INF , !P1 ;  /* 0xff8000003b3b7808 */ /* 0x000fe40004800000 */
[----:B------:R-:W-:Y:S01]  /*3ce0*/  LOP3.LUT P1, RZ, R16, 0x2000, RZ, 0xc0, !PT ;  /* 0x0000200010ff7812 */ /* 0x000fe2000782c0ff */
[----:B------:R-:W0:Y:S01]  /*3cf0*/  SHFL.BFLY PT, R3, R4, 0x1, 0x1f ;  /* 0x0c201f0004037f89 */ /* 0x000e2200000e0000 */
[----:B------:R-:W-:Y:S02]  /*3d00*/  ISETP.LT.OR P4, PT, R0, 0x72, P4 ;  /* 0x000000720000780c */ /* 0x000fe40002781670 */
[----:B------:R-:W-:Y:S02]  /*3d10*/  ISETP.GT.AND P1, PT, R7, 0x48, !P1 ;  /* 0x000000480700780c */ /* 0x000fe40004f24270 */
[----:B------:R-:W-:-:S02]  /*3d20*/  FSEL R82, R82, -INF , !P3 ;  /* 0xff80000052527808 */ /* 0x000fc40005800000 */
[C---:B------:R-:W-:Y:S02]  /*3d30*/  ISETP.LT.OR P1, PT, R0.reuse, 0x49, P1 ;  /* 0x000000490000780c */ /* 0x040fe40000f21670 */
[----:B------:R-:W-:Y:S02]  /*3d40*/  ISETP.LT.OR P5, PT, R0, 0x79, P5 ;  /* 0x000000790000780c */ /* 0x000fe40002fa1670 */
[----:B------:R-:W-:Y:S02]  /*3d50*/  FSEL R62, R62, -INF , !P1 ;  /* 0xff8000003e3e7808 */ /* 0x000fe40004800000 */
[----:B------:R-:W-:Y:S02]  /*3d60*/  LOP3.LUT P1, RZ, R16, 0x1000, RZ, 0xc0, !PT ;  /* 0x0000100010ff7812 */ /* 0x000fe4000782c0ff */
[----:B------:R-:W-:Y:S02]  /*3d70*/  FSEL R83, R83, -INF , !P4 ;  /* 0xff80000053537808 */ /* 0x000fe40006000000 */
[----:B------:R-:W-:-:S02]  /*3d80*/  ISETP.GT.AND P1, PT, R7, 0x49, !P1 ;  /* 0x000000490700780c */ /* 0x000fc40004f24270 */
[----:B------:R-:W-:Y:S02]  /*3d90*/  FSEL R86, R86, -INF , !P5 ;  /* 0xff80000056567808 */ /* 0x000fe40006800000 */
[----:B------:R-:W-:Y:S02]  /*3da0*/  ISETP.LT.OR P1, PT, R0, 0x4a, P1 ;  /* 0x0000004a0000780c */ /* 0x000fe40000f21670 */
[----:B0-----:R-:W-:Y:S02]  /*3db0*/  FMNMX.FTZ R3, R4, R3, !PT ;  /* 0x0000000304037209 */ /* 0x001fe40007810000 */
[----:B------:R-:W-:Y:S02]  /*3dc0*/  FSEL R63, R63, -INF , !P1 ;  /* 0xff8000003f3f7808 */ /* 0x000fe40004800000 */
[----:B------:R-:W-:Y:S01]  /*3dd0*/  LOP3.LUT P1, RZ, R16, 0x800, RZ, 0xc0, !PT ;  /* 0x0000080010ff7812 */ /* 0x000fe2000782c0ff */
[----:B------:R-:W-:-:S03]  /*3de0*/  FMUL.FTZ R89, R3, UR33 ;  /* 0x0000002103597c20 */ /* 0x000fc60008410000 */
[----:B------:R-:W-:-:S04]  /*3df0*/  ISETP.GT.AND P1, PT, R7, 0x50, !P1 ;  /* 0x000000500700780c */ /* 0x000fc80004f24270 */
[----:B------:R-:W-:-:S04]  /*3e00*/  ISETP.LT.OR P1, PT, R0, 0x51, P1 ;  /* 0x000000510000780c */ /* 0x000fc80000f21670 */
[----:B------:R-:W-:Y:S02]  /*3e10*/  FSEL R66, R66, -INF , !P1 ;  /* 0xff80000042427808 */ /* 0x000fe40004800000 */
[----:B------:R-:W-:-:S04]  /*3e20*/  LOP3.LUT P1, RZ, R16, 0x400, RZ, 0xc0, !PT ;  /* 0x0000040010ff7812 */ /* 0x000fc8000782c0ff */
        /* <DEDUP_REMOVED lines=11> */
[C---:B------:R-:W-:Y:S02]  /*3ee0*/  ISETP.GT.AND P1, PT, R7.reuse, 0x60, !P2 ;  /* 0x000000600700780c */ /* 0x040fe40005724270 */
[----:B------:R-:W-:Y:S02]  /*3ef0*/  LOP3.LUT P2, RZ, R16, 0x20, RZ, 0xc0, !PT ;  /* 0x0000002010ff7812 */ /* 0x000fe4000784c0ff */
[----:B------:R-:W-:Y:S02]  /*3f00*/  ISETP.LT.OR P1, PT, R0, 0x61, P1 ;  /* 0x000000610000780c */ /* 0x000fe40000f21670 */
[----:B------:R-:W-:Y:S02]  /*3f10*/  ISETP.GT.AND P2, PT, R7, 0x69, !P2 ;  /* 0x000000690700780c */ /* 0x000fe40005744270 */
[----:B------:R-:W-:-:S02]  /*3f20*/  FSEL R74, R74, -INF , !P1 ;  /* 0xff8000004a4a7808 */ /* 0x000fc40004800000 */
[----:B------:R-:W-:Y:S02]  /*3f30*/  ISETP.GT.AND P1, PT, R7, 0x61, !P6 ;  /* 0x000000610700780c */ /* 0x000fe40007724270 */
[----:B------:R-:W-:Y:S02]  /*3f40*/  LOP3.LUT P6, RZ, R16, 0x2, RZ, 0xc0, !PT ;  /* 0x0000000210ff7812 */ /* 0x000fe400078cc0ff */
[C---:B------:R-:W-:Y:S02]  /*3f50*/  ISETP.LT.OR P1, PT, R0.reuse, 0x62, P1 ;  /* 0x000000620000780c */ /* 0x040fe40000f21670 */
[----:B------:R-:W-:Y:S02]  /*3f60*/  ISETP.LT.OR P2, PT, R0, 0x6a, P2 ;  /* 0x0000006a0000780c */ /* 0x000fe40001741670 */
[----:B------:R-:W-:Y:S02]  /*3f70*/  FSEL R75, R75, -INF , !P1 ;  /* 0xff8000004b4b7808 */ /* 0x000fe40004800000 */
[----:B------:R-:W-:-:S02]  /*3f80*/  FSETP.NEU.FTZ.AND P1, PT, R3, -INF , PT ;  /* 0xff8000000300780b */ /* 0x000fc40003f3d000 */
[----:B------:R-:W-:Y:S02]  /*3f90*/  FSEL R79, R79, -INF , !P2 ;  /* 0xff8000004f4f7808 */ /* 0x000fe40005000000 */
[----:B------:R-:W-:Y:S02]  /*3fa0*/  FSEL R89, R89, RZ, P1 ;  /* 0x000000ff59597208 */ /* 0x000fe40000800000 */
[----:B------:R-:W-:Y:S02]  /*3fb0*/  ISETP.GT.AND P1, PT, R7, RZ, !P6 ;  /* 0x000000ff0700720c */ /* 0x000fe40007724270 */
[----:B------:R-:W-:Y:S01]  /*3fc0*/  LOP3.LUT P6, RZ, R16, 0x1, RZ, 0xc0, !PT ;  /* 0x0000000110ff7812 */ /* 0x000fe200078cc0ff */
[--C-:B------:R-:W-:Y:S01]  /*3fd0*/  FFMA.FTZ R9, R25, UR33, -R89.reuse ;  /* 0x0000002119097c23 */ /* 0x100fe20008010859 */
[----:B------:R-:W-:Y:S01]  /*3fe0*/  ISETP.LT.OR P1, PT, R0, 0x1, P1 ;  /* 0x000000010000780c */ /* 0x000fe20000f21670 */
[--C-:B------:R-:W-:Y:S01]  /*3ff0*/  FFMA.FTZ R8, R24, UR33, -R89.reuse ;  /* 0x0000002118087c23 */ /* 0x100fe20008010859 */
[----:B------:R-:W-:Y:S01]  /*4000*/  ISETP.GT.AND P6, PT, R7, 0x79, !P6 ;  /* 0x000000790700780c */ /* 0x000fe200077c4270 */
[--C-:B------:R-:W-:Y:S01]  /*4010*/  FFMA.FTZ R4, R32, UR33, -R89.reuse ;  /* 0x0000002120047c23 */ /* 0x100fe20008010859 */
[----:B------:R-:W-:Y:S01]  /*4020*/  FSEL R90, R26, -INF , !P1 ;  /* 0xff8000001a5a7808 */ /* 0x000fe20004800000 */
[--C-:B------:R-:W-:Y:S01]  /*4030*/  FFMA.FTZ R10, R28, UR33, -R89.reuse ;  /* 0x000000211c0a7c23 */ /* 0x100fe20008010859 */
[----:B------:R-:W-:Y:S01]  /*4040*/  LOP3.LUT P1, RZ, R16, 0x4000000, RZ, 0xc0, !PT ;  /* 0x0400000010ff7812 */ /* 0x000fe2000782c0ff */
[----:B------:R-:W-:Y:S01]  /*4050*/  MUFU.EX2 R8, R8 ;  /* 0x0000000800087308 */ /* 0x000fe20000000800 */
[----:B------:R-:W-:Y:S01]  /*4060*/  FMNMX.FTZ R5, R90, R27, !PT ;  /* 0x0000001b5a057209 */ /* 0x000fe20007810000 */
[--C-:B------:R-:W-:Y:S01]  /*4070*/  FFMA.FTZ R11, R29, UR33, -R89.reuse ;  /* 0x000000211d0b7c23 */ /* 0x100fe20008010859 */
[----:B------:R-:W-:Y:S01]  /*4080*/  ISETP.GT.AND P1, PT, R7, 0x68, !P1 ;  /* 0x000000680700780c */ /* 0x000fe20004f24270 */
[--C-:B------:R-:W-:Y:S01]  /*4090*/  FFMA.FTZ R53, R53, UR33, -R89.reuse ;  /* 0x0000002135357c23 */ /* 0x100fe20008010859 */
[----:B------:R-:W-:Y:S01]  /*40a0*/  FMNMX.FTZ R2, R30, R5, !PT ;  /* 0x000000051e027209 */ /* 0x000fe20007810000 */
[--C-:B------:R-:W-:Y:S01]  /*40b0*/  FFMA.FTZ R13, R33, UR33, -R89.reuse ;  /* 0x00000021210d7c23 */ /* 0x100fe20008010859 */
[----:B------:R-:W-:Y:S01]  /*40c0*/  ISETP.LT.OR P1, PT, R0, 0x69, P1 ;  /* 0x000000690000780c */ /* 0x000fe20000f21670 */
[----:B------:R-:W0:Y:S01]  /*40d0*/  MUFU.EX2 R9, R9 ;  /* 0x0000000900097308 */ /* 0x000e220000000800 */
[----:B------:R-:W-:Y:S01]  /*40e0*/  FMNMX.FTZ R5, R31, R2, !PT ;  /* 0x000000021f057209 */ /* 0x000fe20007810000 */
[--C-:B------:R-:W-:Y:S01]  /*40f0*/  FFMA.FTZ R49, R49, UR33, -R89.reuse ;  /* 0x0000002131317c23 */ /* 0x100fe20008010859 */
[----:B------:R-:W-:Y:S01]  /*4100*/  FSEL R78, R78, -INF , !P1 ;  /* 0xff8000004e4e7808 */ /* 0x000fe20004800000 */
[--C-:B------:R-:W-:Y:S01]  /*4110*/  FFMA.FTZ R12, R36, UR33, -R89.reuse ;  /* 0x00000021240c7c23 */ /* 0x100fe20008010859 */
[----:B------:R-:W-:Y:S01]  /*4120*/  FMNMX.FTZ R2, R34, R5, !PT ;  /* 0x0000000522027209 */ /* 0x000fe20007810000 */
[--C-:B------:R-:W-:Y:S01]  /*4130*/  FFMA.FTZ R21, R41, UR33, -R89.reuse ;  /* 0x0000002129157c23 */ /* 0x100fe20008010859 */
[----:B------:R-:W-:Y:S01]  /*4140*/  ISETP.LT.OR P6, PT, R0, 0x7a, P6 ;  /* 0x0000007a0000780c */ /* 0x000fe200037c1670 */
[----:B------:R-:W1:Y:S01]  /*4150*/  MUFU.EX2 R10, R10 ;  /* 0x0000000a000a7308 */ /* 0x000e620000000800 */
[----:B------:R-:W-:Y:S01]  /*4160*/  FMNMX.FTZ R5, R35, R2, !PT ;  /* 0x0000000223057209 */ /* 0x000fe20007810000 */
[--C-:B------:R-:W-:Y:S01]  /*4170*/  FFMA.FTZ R41, R73, UR33, -R89.reuse ;  /* 0x0000002149297c23 */ /* 0x100fe20008010859 */
[----:B------:R-:W-:Y:S01]  /*4180*/  FSEL R87, R87, -INF , !P6 ;  /* 0xff80000057577808 */ /* 0x000fe20007000000 */
        /* <DEDUP_REMOVED lines=16> */
[----:B------:R-:W-:Y:S01]  /*4290*/  FFMA.FTZ R37, R85, UR33, -R89 ;  /* 0x0000002155257c23 */ /* 0x000fe20008010859 */
        /* <DEDUP_REMOVED lines=11> */
[----:B------:R-:W-:Y:S01]  /*4350*/  FMNMX.FTZ R5, R59, R2, !PT ;  /* 0x000000023b057209 */ /* 0x000fe20007810000 */
[----:B------:R-:W-:-:S03]  /*4360*/  FFMA.FTZ R2, R48, UR33, -R89 ;  /* 0x0000002130027c23 */ /* 0x000fc60008010859 */
[----:B------:R-:W-:-:S03]  /*4370*/  FMNMX.FTZ R6, R62, R5, !PT ;  /* 0x000000053e067209 */ /* 0x000fc60007810000 */
[----:B------:R-:W-:Y:S01]  /*4380*/  MUFU.EX2 R21, R21 ;  /* 0x0000001500157308 */ /* 0x000fe20000000800 */
[----:B------:R-:W-:-:S04]  /*4390*/  FMNMX.FTZ R5, R63, R6, !PT ;  /* 0x000000063f057209 */ /* 0x000fc80007810000 */
[----:B------:R-:W-:-:S03]  /*43a0*/  FMNMX.FTZ R6, R66, R5, !PT ;  /* 0x0000000542067209 */ /* 0x000fc60007810000 */
[----:B------:R2:W-:Y:S01]  /*43b0*/  MUFU.EX2 R5, R49 ;  /* 0x0000003100057308 */ /* 0x0005e20000000800 */
[----:B------:R-:W-:Y:S01]  /*43c0*/  FMNMX.FTZ R25, R67, R6, !PT ;  /* 0x0000000643197209 */ /* 0x000fe20007810000 */
[----:B------:R-:W-:-:S03]  /*43d0*/  FFMA.FTZ R6, R52, UR33, -R89 ;  /* 0x0000002134067c23 */ /* 0x000fc60008010859 */
[----:B------:R-:W-:-:S03]  /*43e0*/  FMNMX.FTZ R24, R70, R25, !PT ;  /* 0x0000001946187209 */ /* 0x000fc60007810000 */
[----:B------:R-:W-:Y:S01]  /*43f0*/  MUFU.EX2 R20, R20 ;  /* 0x0000001400147308 */ /* 0x000fe20000000800 */
[----:B------:R-:W-:Y:S01]  /*4400*/  FMNMX.FTZ R25, R71, R24, !PT ;  /* 0x0000001847197209 */ /* 0x000fe20007810000 */
[--C-:B--2---:R-:W-:Y:S01]  /*4410*/  FFMA.FTZ R49, R57, UR33, -R89.reuse ;  /* 0x0000002139317c23 */ /* 0x104fe20008010859 */
[----:B------:R-:W-:Y:S02]  /*4420*/  FFMA.FTZ R57, R65, UR33, -R89 ;  /* 0x0000002141397c23 */ /* 0x000fe40008010859 */
        /* <DEDUP_REMOVED lines=10> */
[----:B------:R-:W-:Y:S01]  /*44d0*/  MUFU.EX2 R2, R2 ;  /* 0x0000000200027308 */ /* 0x000fe20000000800 */
[----:B------:R-:W-:Y:S01]  /*44e0*/  FMNMX.FTZ R7, R83, R26, !PT ;  /* 0x0000001a53077209 */ /* 0x000fe20007810000 */
[----:B------:R-:W-:-:S03]  /*44f0*/  FFMA.FTZ R26, R60, UR33, -R89 ;  /* 0x000000213c1a7c23 */ /* 0x000fc60008010859 */
[----:B------:R-:W-:-:S03]  /*4500*/  FMNMX.FTZ R0, R86, R7, !PT ;  /* 0x0000000756007209 */ /* 0x000fc60007810000 */
[----:B------:R-:W-:Y:S01]  /*4510*/  MUFU.EX2 R6, R6 ;  /* 0x0000000600067308 */ /* 0x000fe20000000800 */
[----:B------:R-:W-:-:S05]  /*4520*/  FMNMX.FTZ R0, R87, R0, !PT ;  /* 0x0000000057007209 */ /* 0x000fca0007810000 */
[----:B------:R-:W2:Y:S02]  /*4530*/  SHFL.BFLY PT, R7, R0, 0x2, 0x1f ;  /* 0x0c401f0000077f89 */ /* 0x000ea400000e0000 */
[----:B------:R-:W-:Y:S08]  /*4540*/  MUFU.EX2 R24, R24 ;  /* 0x0000001800187308 */ /* 0x000ff00000000800 */
[----:B------:R-:W-:Y:S08]  /*4550*/  MUFU.EX2 R49, R49 ;  /* 0x0000003100317308 */ /* 0x000ff00000000800 */
[----:B------:R-:W-:Y:S01]  /*4560*/  MUFU.EX2 R26, R26 ;  /* 0x0000001a001a7308 */ /* 0x000fe20000000800 */
[----:B--2---:R-:W-:Y:S01]  /*4570*/  FMNMX.FTZ R32, R0, R7, !PT ;  /* 0x0000000700207209 */ /* 0x004fe20007810000 */
[----:B------:R-:W-:-:S06]  /*4580*/  FFMA.FTZ R0, R80, UR33, -R89 ;  /* 0x0000002150007c23 */ /* 0x000fcc0008010859 */
        /* <DEDUP_REMOVED lines=28> */
[----:B------:R2:W3:Y:S01]  /*4750*/  MUFU.EX2 R69, R52 ;  /* 0x0000003400457308 */ /* 0x0004e20000000800 */
        /* <DEDUP_REMOVED lines=8> */
[--C-:B--2---:R-:W-:Y:S01]  /*47e0*/  FFMA.FTZ R52, R46, UR33, -R48.reuse ;  /* 0x000000212e347c23 */ /* 0x104fe20008010830 */
[--C-:B------:R-:W-:Y:S01]  /*47f0*/  FFMA.FTZ R46, R55, UR33, -R48.reuse ;  /* 0x00000021372e7c23 */ /* 0x100fe20008010830 */
[----:B0-----:R-:W-:Y:S01]  /*4800*/  FADD.FTZ R55, R8, R9 ;  /* 0x0000000908377221 */ /* 0x001fe20000010000 */
[----:B------:R-:W-:Y:S01]  /*4810*/  F2FP.F16.F32.PACK_AB R8, R9, R8 ;  /* 0x000000080908723e */ /* 0x000fe200000000ff */
[--C-:B------:R-:W-:Y:S01]  /*4820*/  FFMA.FTZ R78, R78, UR33, -R48.reuse ;  /* 0x000000214e4e7c23 */ /* 0x100fe20008010830 */
[----:B------:R-:W-:Y:S01]  /*4830*/  FFMA.FTZ R79, R79, UR33, -R48 ;  /* 0x000000214f4f7c23 */ /* 0x000fe20008010830 */
[----:B-1----:R-:W-:Y:S01]  /*4840*/  FADD.FTZ R58, R10, R55 ;  /* 0x000000370a3a7221 */ /* 0x002fe20000010000 */
[----:B------:R0:W1:Y:S01]  /*4850*/  MUFU.EX2 R73, R60 ;  /* 0x0000003c00497308 */ /* 0x0000620000000800 */
[----:B---3--:R-:W-:Y:S01]  /*4860*/  FADD.FTZ R9, R90, R69 ;  /* 0x000000455a097221 */ /* 0x008fe20000010000 */
[C---:B------:R-:W-:Y:S01]  /*4870*/  F2FP.F16.F32.PACK_AB R10, R11.reuse, R10 ;  /* 0x0000000a0b0a723e */ /* 0x040fe200000000ff */
[----:B------:R-:W-:Y:S01]  /*4880*/  FADD.FTZ R59, R11, R58 ;  /* 0x0000003a0b3b7221 */ /* 0x000fe20000010000 */
[--C-:B------:R-:W-:Y:S01]  /*4890*/  FFMA.FTZ R55, R66, UR33, -R48.reuse ;  /* 0x0000002142377c23 */ /* 0x100fe20008010830 */
[--C-:B------:R-:W-:Y:S01]  /*48a0*/  FFMA.FTZ R82, R82, UR33, -R48.reuse ;  /* 0x0000002152527c23 */ /* 0x100fe20008010830 */
[--C-:B------:R-:W-:Y:S01]  /*48b0*/  FFMA.FTZ R83, R83, UR33, -R48.reuse ;  /* 0x0000002153537c23 */ /* 0x100fe20008010830 */
[--C-:B------:R-:W-:Y:S01]  /*48c0*/  FFMA.FTZ R86, R86, UR33, -R48.reuse ;  /* 0x0000002156567c23 */ /* 0x100fe20008010830 */
[----:B------:R-:W2:Y:S01]  /*48d0*/  MUFU.EX2 R27, R27 ;  /* 0x0000001b001b7308 */ /* 0x000ea20000000800 */
[----:B0-----:R-:W-:Y:S01]  /*48e0*/  FADD.FTZ R60, R4, R59 ;  /* 0x0000003b043c7221 */ /* 0x001fe20000010000 */
[----:B----4-:R-:W-:Y:S01]  /*48f0*/  FADD.FTZ R58, R56, R9 ;  /* 0x00000009383a7221 */ /* 0x010fe20000010000 */
[----:B------:R-:W-:Y:S01]  /*4900*/  F2FP.F16.F32.PACK_AB R9, R69, R90 ;  /* 0x0000005a4509723e */ /* 0x000fe200000000ff */
[----:B------:R-:W-:Y:S01]  /*4910*/  FFMA.FTZ R87, R87, UR33, -R48 ;  /* 0x0000002157577c23 */ /* 0x000fe20008010830 */
[----:B------:R-:W-:-:S03]  /*4920*/  FADD.FTZ R59, R13, R60 ;  /* 0x0000003c0d3b7221 */ /* 0x000fc60000010000 */
[----:B------:R-:W0:Y:S01]  /*4930*/  MUFU.EX2 R30, R30 ;  /* 0x0000001e001e7308 */ /* 0x000e220000000800 */
[C---:B-1----:R-:W-:Y:S01]  /*4940*/  FADD.FTZ R60, R73.reuse, R58 ;  /* 0x0000003a493c7221 */ /* 0x042fe20000010000 */
[----:B------:R-:W-:Y:S01]  /*4950*/  FADD.FTZ R62, R12, R59 ;  /* 0x0000003b0c3e7221 */ /* 0x000fe20000010000 */
[----:B------:R-:W-:Y:S01]  /*4960*/  F2FP.F16.F32.PACK_AB R11, R73, R56 ;  /* 0x00000038490b723e */ /* 0x000fe200000000ff */
[--C-:B------:R-:W-:Y:S01]  /*4970*/  FFMA.FTZ R58, R70, UR33, -R48.reuse ;  /* 0x00000021463a7c23 */ /* 0x100fe20008010830 */
[----:B------:R-:W-:Y:S01]  /*4980*/  FFMA.FTZ R59, R71, UR33, -R48 ;  /* 0x00000021473b7c23 */ /* 0x000fe20008010830 */
[----:B------:R-:W-:Y:S02]  /*4990*/  FADD.FTZ R69, R15, R62 ;  /* 0x0000003e0f457221 */ /* 0x000fe40000010000 */
[----:B------:R-:W1:Y:S01]  /*49a0*/  MUFU.EX2 R31, R31 ;  /* 0x0000001f001f7308 */ /* 0x000e620000000800 */
[----:B--2---:R-:W-:Y:S01]  /*49b0*/  FADD.FTZ R63, R27, R60 ;  /* 0x0000003c1b3f7221 */ /* 0x004fe20000010000 */
[----:B------:R-:W-:Y:S01]  /*49c0*/  FADD.FTZ R62, R14, R69 ;  /* 0x000000450e3e7221 */ /* 0x000fe20000010000 */
[----:B------:R2:W-:Y:S05]  /*49d0*/  STSM.16.M88.4 [R18+0x21800], R8 ;  /* 0x0218000812007844 */ /* 0x0005ea0000000200 */
[----:B------:R-:W3:Y:S01]  /*49e0*/  MUFU.EX2 R34, R34 ;  /* 0x0000002200227308 */ /* 0x000ee20000000800 */
[----:B0-----:R-:W-:-:S07]  /*49f0*/  FADD.FTZ R60, R30, R63 ;  /* 0x0000003f1e3c7221 */ /* 0x001fce0000010000 */
[----:B------:R-:W0:Y:S01]  /*4a00*/  MUFU.EX2 R38, R38 ;  /* 0x0000002600267308 */ /* 0x000e220000000800 */
[----:B-1----:R-:W-:Y:S01]  /*4a10*/  FADD.FTZ R63, R31, R60 ;  /* 0x0000003c1f3f7221 */ /* 0x002fe20000010000 */
[----:B--2---:R-:W-:Y:S02]  /*4a20*/  F2FP.F16.F32.PACK_AB R8, R13, R4 ;  /* 0x000000040d08723e */ /* 0x004fe400000000ff */
[----:B------:R-:W-:Y:S02]  /*4a30*/  F2FP.F16.F32.PACK_AB R10, R15, R12 ;  /* 0x0000000c0f0a723e */ /* 0x000fe400000000ff */
[----:B------:R-:W-:Y:S02]  /*4a40*/  F2FP.F16.F32.PACK_AB R12, R21, R14 ;  /* 0x0000000e150c723e */ /* 0x000fe400000000ff */
[----:B------:R-:W1:Y:S01]  /*4a50*/  MUFU.EX2 R43, R43 ;  /* 0x0000002b002b7308 */ /* 0x000e620000000800 */
[----:B---3--:R-:W-:Y:S01]  /*4a60*/  FADD.FTZ R63, R34, R63 ;  /* 0x0000003f223f7221 */ /* 0x008fe20000010000 */
[----:B------:R-:W-:-:S02]  /*4a70*/  F2FP.F16.F32.PACK_AB R14, R29, R20 ;  /* 0x000000141d0e723e */ /* 0x000fc400000000ff */
[----:B------:R-:W-:Y:S02]  /*4a80*/  F2FP.F16.F32.PACK_AB R9, R30, R27 ;  /* 0x0000001b1e09723e */ /* 0x000fe400000000ff */
[----:B------:R-:W-:Y:S02]  /*4a90*/  F2FP.F16.F32.PACK_AB R11, R34, R31 ;  /* 0x0000001f220b723e */ /* 0x000fe400000000ff */
[----:B------:R-:W2:Y:S01]  /*4aa0*/  MUFU.EX2 R52, R52 ;  /* 0x0000003400347308 */ /* 0x000ea20000000800 */
[----:B0-----:R-:W-:Y:S02]  /*4ab0*/  FADD.FTZ R60, R38, R63 ;  /* 0x0000003f263c7221 */ /* 0x001fe40000010000 */
[----:B------:R0:W-:Y:S05]  /*4ac0*/  STSM.16.M88.4 [R23], R8 ;  /* 0x0000000817007844 */ /* 0x0001ea0000000200 */
[----:B------:R3:W-:Y:S01]  /*4ad0*/  MUFU.EX2 R56, R67 ;  /* 0x0000004300387308 */ /* 0x0007e20000000800 */
[----:B-1----:R-:W-:-:S07]  /*4ae0*/  FADD.FTZ R63, R43, R60 ;  /* 0x0000003c2b3f7221 */ /* 0x002fce0000010000 */
[----:B------:R-:W1:Y:S01]  /*4af0*/  MUFU.EX2 R65, R65 ;  /* 0x0000004100417308 */ /* 0x000e620000000800 */
[----:B---3--:R-:W-:Y:S01]  /*4b00*/  FADD.FTZ R67, R21, R62 ;  /* 0x0000003e15437221 */ /* 0x008fe20000010000 */
[----:B--2---:R-:W-:Y:S01]  /*4b10*/  FADD.FTZ R60, R52, R63 ;  /* 0x0000003f343c7221 */ /* 0x004fe20000010000 */
[----:B0-----:R-:W-:Y:S02]  /*4b20*/  F2FP.F16.F32.PACK_AB R8, R5, R2 ;  /* 0x000000020508723e */ /* 0x001fe400000000ff */
[----:B------:R-:W-:Y:S01]  /*4b30*/  FADD.FTZ R62, R20, R67 ;  /* 0x00000043143e7221 */ /* 0x000fe20000010000 */
[----:B------:R-:W-:Y:S02]  /*4b40*/  F2FP.F16.F32.PACK_AB R10, R25, R6 ;  /* 0x00000006190a723e */ /* 0x000fe400000000ff */
[----:B------:R-:W0:Y:S01]  /*4b50*/  MUFU.EX2 R35, R35 ;  /* 0x0000002300237308 */ /* 0x000e220000000800 */
[----:B------:R-:W-:-:S04]  /*4b60*/  FADD.FTZ R67, R29, R62 ;  /* 0x0000003e1d437221 */ /* 0x000fc80000010000 */
[----:B------:R-:W-:-:S03]  /*4b70*/  FADD.FTZ R62, R2, R67 ;  /* 0x00000043023e7221 */ /* 0x000fc60000010000 */
[----:B------:R-:W2:Y:S01]  /*4b80*/  MUFU.EX2 R42, R42 ;  /* 0x0000002a002a7308 */ /* 0x000ea20000000800 */
[----:B------:R-:W-:Y:S01]  /*4b90*/  FADD.FTZ R63, R5, R62 ;  /* 0x0000003e053f7221 */ /* 0x000fe20000010000 */
[----:B-1----:R-:W-:-:S03]  /*4ba0*/  FADD.FTZ R60, R65, R60 ;  /* 0x0000003c413c7221 */ /* 0x002fc60000010000 */
[----:B------:R-:W-:Y:S01]  /*4bb0*/  FADD.FTZ R4, R6, R63 ;  /* 0x0000003f06047221 */ /* 0x000fe20000010000 */
[----:B------:R-:W-:Y:S02]  /*4bc0*/  VIADD R6, R88, 0xfffffffe ;  /* 0xfffffffe58067836 */ /* 0x000fe40000000000 */
[----:B------:R-:W1:Y:S01]  /*4bd0*/  MUFU.EX2 R39, R39 ;  /* 0x0000002700277308 */ /* 0x000e620000000800 */
[----:B0-----:R-:W-:Y:S01]  /*4be0*/  FADD.FTZ R13, R35, R60 ;  /* 0x0000003c230d7221 */ /* 0x001fe20000010000 */
[----:B------:R-:W-:-:S04]  /*4bf0*/  FADD.FTZ R15, R25, R4 ;  /* 0x00000004190f7221 */ /* 0x000fc80000010000 */
[----:B------:R-:W-:Y:S02]  /*4c00*/  FADD.FTZ R20, R24, R15 ;  /* 0x0000000f18147221 */ /* 0x000fe40000010000 */
[----:B------:R-:W0:Y:S01]  /*4c10*/  MUFU.EX2 R46, R46 ;  /* 0x0000002e002e7308 */ /* 0x000e220000000800 */
[C---:B--2---:R-:W-:Y:S01]  /*4c20*/  FADD.FTZ R4, R42.reuse, R13 ;  /* 0x0000000d2a047221 */ /* 0x044fe20000010000 */
[----:B------:R-:W-:Y:S01]  /*4c30*/  FADD.FTZ R21, R49, R20 ;  /* 0x0000001431157221 */ /* 0x000fe20000010000 */
[----:B------:R-:W-:Y:S02]  /*4c40*/  F2FP.F16.F32.PACK_AB R13, R43, R38 ;  /* 0x000000262b0d723e */ /* 0x000fe400000000ff */
[----:B------:R-:W-:Y:S01]  /*4c50*/  F2FP.F16.F32.PACK_AB R9, R42, R35 ;  /* 0x000000232a09723e */ /* 0x000fe200000000ff */
[----:B------:R-:W-:Y:S02]  /*4c60*/  FADD.FTZ R20, R26, R21 ;  /* 0x000000151a147221 */ /* 0x000fe40000010000 */
[----:B------:R-:W2:Y:S01]  /*4c70*/  MUFU.EX2 R47, R47 ;  /* 0x0000002f002f7308 */ /* 0x000ea20000000800 */
[----:B-1----:R-:W-:Y:S01]  /*4c80*/  FADD.FTZ R15, R39, R4 ;  /* 0x00000004270f7221 */ /* 0x002fe20000010000 */
[----:B------:R-:W-:-:S04]  /*4c90*/  FADD.FTZ R27, R53, R20 ;  /* 0x00000014351b7221 */ /* 0x000fc80000010000 */
[----:B------:R-:W-:Y:S02]  /*4ca0*/  FADD.FTZ R2, R40, R27 ;  /* 0x0000001b28027221 */ /* 0x000fe40000010000 */
[----:B------:R-:W1:Y:S01]  /*4cb0*/  MUFU.EX2 R50, R50 ;  /* 0x0000003200327308 */ /* 0x000e620000000800 */
[C---:B0-----:R-:W-:Y:S01]  /*4cc0*/  FADD.FTZ R4, R46.reuse, R15 ;  /* 0x0000000f2e047221 */ /* 0x041fe20000010000 */
[----:B------:R-:W-:Y:S02]  /*4cd0*/  F2FP.F16.F32.PACK_AB R15, R65, R52 ;  /* 0x00000034410f723e */ /* 0x000fe400000000ff */
[----:B------:R-:W-:-:S03]  /*4ce0*/  F2FP.F16.F32.PACK_AB R11, R46, R39 ;  /* 0x000000272e0b723e */ /* 0x000fc600000000ff */
[----:B------:R0:W-:Y:S01]  /*4cf0*/  STSM.16.M88.4 [R22], R12 ;  /* 0x0000000c16007844 */ /* 0x0001e20000000200 */
[----:B------:R-:W3:Y:S01]  /*4d00*/  MUFU.EX2 R51, R51 ;  /* 0x0000003300337308 */ /* 0x000ee20000000800 */
[----:B--2---:R-:W-:Y:S02]  /*4d10*/  FADD.FTZ R21, R47, R4 ;  /* 0x000000042f157221 */ /* 0x004fe40000010000 */
[----:B------:R2:W-:Y:S05]  /*4d20*/  STSM.16.M88.4 [R19], R8 ;  /* 0x0000000813007844 */ /* 0x0005ea0000000200 */
[----:B------:R-:W4:Y:S01]  /*4d30*/  MUFU.EX2 R54, R54 ;  /* 0x0000003600367308 */ /* 0x000f220000000800 */
[----:B-1----:R-:W-:Y:S01]  /*4d40*/  FADD.FTZ R4, R50, R21 ;  /* 0x0000001532047221 */ /* 0x002fe20000010000 */
[----:B------:R-:W-:Y:S01]  /*4d50*/  FADD.FTZ R21, R57, R2 ;  /* 0x0000000239157221 */ /* 0x000fe20000010000 */
[----:B0-----:R-:W-:-:S05]  /*4d60*/  F2FP.F16.F32.PACK_AB R12, R49, R24 ;  /* 0x00000018310c723e */ /* 0x001fca00000000ff */
[----:B------:R-:W0:Y:S01]  /*4d70*/  MUFU.EX2 R55, R55 ;  /* 0x0000003700377308 */ /* 0x000e220000000800 */
[----:B---3--:R-:W-:Y:S01]  /*4d80*/  FADD.FTZ R5, R51, R4 ;  /* 0x0000000433057221 */ /* 0x008fe20000010000 */
[----:B------:R-:W-:Y:S01]  /*4d90*/  FADD.FTZ R4, R44, R21 ;  /* 0x000000152c047221 */ /* 0x000fe20000010000 */
[----:B------:R-:W-:Y:S02]  /*4da0*/  F2FP.F16.F32.PACK_AB R14, R53, R26 ;  /* 0x0000001a350e723e */ /* 0x000fe400000000ff */
[----:B------:R-:W-:Y:S01]  /*4db0*/  F2FP.F16.F32.PACK_AB R13, R50, R47 ;  /* 0x0000002f320d723e */ /* 0x000fe200000000ff */
[----:B------:R-:W-:Y:S01]  /*4dc0*/  FADD.FTZ R21, R61, R4 ;  /* 0x000000043d157221 */ /* 0x000fe20000010000 */
[----:B------:R-:W-:Y:S01]  /*4dd0*/  F2FP.F16.F32.PACK_AB R24, R57, R40 ;  /* 0x000000283918723e */ /* 0x000fe200000000ff */
[----:B------:R-:W1:Y:S01]  /*4de0*/  MUFU.EX2 R58, R58 ;  /* 0x0000003a003a7308 */ /* 0x000e620000000800 */
[C---:B----4-:R-:W-:Y:S01]  /*4df0*/  FADD.FTZ R2, R54.reuse, R5 ;  /* 0x0000000536027221 */ /* 0x050fe20000010000 */
[----:B------:R-:W-:-:S02]  /*4e00*/  F2FP.F16.F32.PACK_AB R15, R54, R51 ;  /* 0x00000033360f723e */ /* 0x000fc400000000ff */
[----:B------:R-:W-:-:S03]  /*4e10*/  F2FP.F16.F32.PACK_AB R26, R61, R44 ;  /* 0x0000002c3d1a723e */ /* 0x000fc600000000ff */
[----:B------:R3:W-:Y:S01]  /*4e20*/  STSM.16.M88.4 [R18+0x27800], R12 ;  /* 0x0278000c12007844 */ /* 0x0007e20000000200 */
[----:B------:R-:W4:Y:S01]  /*4e30*/  MUFU.EX2 R59, R59 ;  /* 0x0000003b003b7308 */ /* 0x000f220000000800 */
[----:B0-----:R-:W-:Y:S01]  /*4e40*/  FADD.FTZ R5, R55, R2 ;  /* 0x0000000237057221 */ /* 0x001fe20000010000 */
[----:B------:R-:W-:-:S03]  /*4e50*/  F2FP.F16.F32.PACK_AB R25, R56, R55 ;  /* 0x000000373819723e */ /* 0x000fc600000000ff */
[----:B------:R-:W-:-:S03]  /*4e60*/  FADD.FTZ R5, R56, R5 ;  /* 0x0000000538057221 */ /* 0x000fc60000010000 */
[----:B------:R-:W0:Y:S01]  /*4e70*/  MUFU.EX2 R48, R74 ;  /* 0x0000004a00307308 */ /* 0x000e220000000800 */
[----:B-1----:R-:W-:-:S07]  /*4e80*/  FADD.FTZ R2, R58, R5 ;  /* 0x000000053a027221 */ /* 0x002fce0000010000 */
[----:B------:R-:W1:Y:S01]  /*4e90*/  MUFU.EX2 R75, R75 ;  /* 0x0000004b004b7308 */ /* 0x000e620000000800 */
[C---:B----4-:R-:W-:Y:S01]  /*4ea0*/  FADD.FTZ R5, R59.reuse, R2 ;  /* 0x000000023b057221 */ /* 0x050fe20000010000 */
[----:B------:R-:W-:Y:S01]  /*4eb0*/  FADD.FTZ R2, R28, R21 ;  /* 0x000000151c027221 */ /* 0x000fe20000010000 */
[----:B------:R-:W-:-:S05]  /*4ec0*/  F2FP.F16.F32.PACK_AB R27, R59, R58 ;  /* 0x0000003a3b1b723e */ /* 0x000fca00000000ff */
[----:B------:R-:W4:Y:S01]  /*4ed0*/  MUFU.EX2 R78, R78 ;  /* 0x0000004e004e7308 */ /* 0x000f220000000800 */
[----:B0-----:R-:W-:Y:S01]  /*4ee0*/  FADD.FTZ R4, R48, R5 ;  /* 0x0000000530047221 */ /* 0x001fe20000010000 */
[----:B------:R3:W-:Y:S06]  /*4ef0*/  STSM.16.M88.4 [R136], R24 ;  /* 0x0000001888007844 */ /* 0x0007ec0000000200 */
[----:B------:R-:W0:Y:S01]  /*4f00*/  MUFU.EX2 R31, R79 ;  /* 0x0000004f001f7308 */ /* 0x000e220000000800 */
[C---:B-1----:R-:W-:Y:S01]  /*4f10*/  FADD.FTZ R21, R75.reuse, R4 ;  /* 0x000000044b157221 */ /* 0x042fe20000010000 */
[----:B------:R-:W-:-:S06]  /*4f20*/  F2FP.F16.F32.PACK_AB R29, R75, R48 ;  /* 0x000000304b1d723e */ /* 0x000fcc00000000ff */
[----:B------:R-:W1:Y:S01]  /*4f30*/  MUFU.EX2 R41, R41 ;  /* 0x0000002900297308 */ /* 0x000e620000000800 */
[----:B----4-:R-:W-:-:S07]  /*4f40*/  FADD.FTZ R4, R78, R21 ;  /* 0x000000154e047221 */ /* 0x010fce0000010000 */
[----:B------:R-:W4:Y:S01]  /*4f50*/  MUFU.EX2 R36, R36 ;  /* 0x0000002400247308 */ /* 0x000f220000000800 */
[C---:B0-----:R-:W-:Y:S01]  /*4f60*/  FADD.FTZ R21, R31.reuse, R4 ;  /* 0x000000041f157221 */ /* 0x041fe20000010000 */
[----:B------:R-:W-:-:S06]  /*4f70*/  F2FP.F16.F32.PACK_AB R31, R31, R78 ;  /* 0x0000004e1f1f723e */ /* 0x000fcc00000000ff */
[----:B------:R-:W0:Y:S01]  /*4f80*/  MUFU.EX2 R45, R45 ;  /* 0x0000002d002d7308 */ /* 0x000e220000000800 */
[C---:B-1----:R-:W-:Y:S01]  /*4f90*/  F2FP.F16.F32.PACK_AB R28, R41.reuse, R28 ;  /* 0x0000001c291c723e */ /* 0x042fe200000000ff */
[----:B------:R-:W-:-:S06]  /*4fa0*/  FADD.FTZ R5, R41, R2 ;  /* 0x0000000229057221 */ /* 0x000fcc0000010000 */
[----:B------:R-:W-:Y:S01]  /*4fb0*/  MUFU.EX2 R0, R0 ;  /* 0x0000000000007308 */ /* 0x000fe20000000800 */
[----:B----4-:R-:W-:-:S07]  /*4fc0*/  FADD.FTZ R2, R36, R5 ;  /* 0x0000000524027221 */ /* 0x010fce0000010000 */
[----:B------:R-:W2:Y:S01]  /*4fd0*/  MUFU.EX2 R33, R33 ;  /* 0x0000002100217308 */ /* 0x000ea20000000800 */
[C---:B0-----:R-:W-:Y:S01]  /*4fe0*/  F2FP.F16.F32.PACK_AB R30, R45.reuse, R36 ;  /* 0x000000242d1e723e */ /* 0x041fe200000000ff */
[----:B------:R-:W-:-:S04]  /*4ff0*/  FADD.FTZ R5, R45, R2 ;  /* 0x000000022d057221 */ /* 0x000fc80000010000 */
[----:B------:R3:W-:Y:S02]  /*5000*/  STSM.16.M88.4 [R22+0x6000], R28 ;  /* 0x0060001c16007844 */ /* 0x0007e40000000200 */
[----:B------:R-:W0:Y:S08]  /*5010*/  MUFU.EX2 R32, R32 ;  /* 0x0000002000207308 */ /* 0x000e300000000800 */
[----:B------:R-:W1:Y:S01]  /*5020*/  MUFU.EX2 R37, R37 ;  /* 0x0000002500257308 */ /* 0x000e620000000800 */
[----:B--2---:R-:W-:Y:S01]  /*5030*/  F2FP.F16.F32.PACK_AB R8, R33, R0 ;  /* 0x000000002108723e */ /* 0x004fe200000000ff */
[----:B------:R-:W-:-:S04]  /*5040*/  FADD.FTZ R0, R0, R5 ;  /* 0x0000000500007221 */ /* 0x000fc80000010000 */
[----:B------:R-:W-:Y:S02]  /*5050*/  FADD.FTZ R33, R33, R0 ;  /* 0x0000000021217221 */ /* 0x000fe40000010000 */
[----:B------:R-:W-:Y:S02]  /*5060*/  MUFU.EX2 R82, R82 ;  /* 0x0000005200527308 */ /* 0x000fe40000000800 */
[----:B0-----:R-:W-:-:S06]  /*5070*/  FADD.FTZ R2, R32, R33 ;  /* 0x0000002120027221 */ /* 0x001fcc0000010000 */
[----:B------:R-:W0:Y:S01]  /*5080*/  MUFU.EX2 R83, R83 ;  /* 0x0000005300537308 */ /* 0x000e220000000800 */
[C---:B-1----:R-:W-:Y:S01]  /*5090*/  F2FP.F16.F32.PACK_AB R10, R37.reuse, R32 ;  /* 0x00000020250a723e */ /* 0x042fe200000000ff */
[----:B------:R-:W-:-:S06]  /*50a0*/  FADD.FTZ R2, R37, R2 ;  /* 0x0000000225027221 */ /* 0x000fcc0000010000 */
[----:B------:R-:W1:Y:S08]  /*50b0*/  MUFU.EX2 R86, R86 ;  /* 0x0000005600567308 */ /* 0x000e700000000800 */
[----:B------:R-:W2:Y:S01]  /*50c0*/  MUFU.EX2 R87, R87 ;  /* 0x0000005700577308 */ /* 0x000ea20000000800 */
[----:B0-----:R-:W-:Y:S01]  /*50d0*/  F2FP.F16.F32.PACK_AB R9, R83, R82 ;  /* 0x000000525309723e */ /* 0x001fe200000000ff */
[----:B------:R-:W-:-:S04]  /*50e0*/  FADD.FTZ R82, R82, R21 ;  /* 0x0000001552527221 */ /* 0x000fc80000010000 */
[----:B------:R-:W-:-:S04]  /*50f0*/  FADD.FTZ R83, R83, R82 ;  /* 0x0000005253537221 */ /* 0x000fc80000010000 */
[----:B-1----:R-:W-:Y:S01]  /*5100*/  FADD.FTZ R0, R86, R83 ;  /* 0x0000005356007221 */ /* 0x002fe20000010000 */
[----:B--2---:R-:W-:-:S03]  /*5110*/  F2FP.F16.F32.PACK_AB R11, R87, R86 ;  /* 0x00000056570b723e */ /* 0x004fc600000000ff */
[----:B------:R-:W-:Y:S02]  /*5120*/  FADD.FTZ R0, R87, R0 ;  /* 0x0000000057007221 */ /* 0x000fe40000010000 */
[----:B------:R3:W-:Y:S01]  /*5130*/  STSM.16.M88.4 [R19+0x6000], R8 ;  /* 0x0060000813007844 */ /* 0x0007e20000000200 */
        /* <DEDUP_REMOVED lines=15> */
.L_x_11113:
[----:B------:R-:W-:Y:S02]  /*5230*/  ULDC UR18, c[0x0][0x9e4] ;  /* 0x0002790000127ab9 */ /* 0x000fe40000000800 */
[----:B------:R-:W-:-:S11]  /*5240*/  UISETP.NE.AND UP0, UPT, UR18, 0x1, UPT ;  /* 0x000000011200788c */ /* 0x000fd6000bf05270 */
[----:B------:R-:W-:Y:S02]  /*5250*/  @UP0 ULDC.64 UR6, c[0x0][0x9e8] ;  /* 0x00027a0000060ab9 */ /* 0x000fe40000000a00 */
[----:B------:R-:W-:-:S04]  /*5260*/  UIMAD.WIDE.U32 UR10, UR15, UR6, URZ ;  /* 0x000000060f0a72a5 */ /* 0x000fc8000f8e003f */
[----:B------:R-:W-:-:S12]  /*5270*/  @UP0 USHF.R.U32.HI UR15, URZ, UR7, UR11 ;  /* 0x000000073f0f0299 */ /* 0x000fd8000801160b */
.L_x_11114:
[----:B------:R-:W-:-:S04]  /*5280*/  UIMAD UR15, UR15, UR18, UR18 ;  /* 0x000000120f0f72a4 */ /* 0x000fc8000f8e0212 */
[----:B------:R-:W-:-:S04]  /*5290*/  UISETP.LT.AND UP0, UPT, UR14, UR15, UPT ;  /* 0x0000000f0e00728c */ /* 0x000fc8000bf01270 */
[----:B------:R-:W-:-:S12]  /*52a0*/  USEL UR14, UR14, UR15, UP0 ;  /* 0x0000000f0e0e7287 */ /* 0x000fd80008000000 */
.L_x_11112:
        /* <DEDUP_REMOVED lines=40> */
.L_x_11134:
[----:B------:R-:W-:Y:S01]  /*5530*/  ISETP.NE.AND P2, PT, RZ, UR46, PT ;  /* 0x0000002eff007c0c */ /* 0x000fe2000bf45270 */
[----:B------:R-:W-:-:S04]  /*5540*/  UISETP.NE.AND UP0, UPT, UR60, 0x1, UPT ;  /* 0x000000013c00788c */ /* 0x000fc8000bf05270 */
[----:B------:R-:W-:-:S04]  /*5550*/  USEL UR50, URZ, 0x1, UP0 ;  /* 0x000000013f327887 */ /* 0x000fc80008000000 */
[----:B------:R-:W-:-:S04]  /*5560*/  ULOP3.LUT UR50, UR28, UR50, URZ, 0x3c, !UPT ;  /* 0x000000321c327292 */ /* 0x000fc8000f8e3c3f */
[----:B------:R-:W-:Y:S08]  /*5570*/  @P2 BRA `(.L_x_11116) ;  /* 0x0000000000382947 */ /* 0x000ff00003800000 */
[----:B------:R-:W-:Y:S05]  /*5580*/  @!P0 BRA `(.L_x_11117) ;  /* 0x0000000000048947 */ /* 0x000fea0003800000 */
[----:B------:R-:W-:Y:S01]  /*5590*/  BPT.TRAP 0x1 ;  /* 0x000000040000795c */ /* 0x000fe20000300000 */
.L_x_11117:
        /* <DEDUP_REMOVED lines=9> */
.L_x_11118:
[----:B-1----:R-:W-:Y:S05]  /*5630*/  @P1 BRA `(.L_x_11116) ;  /* 0x0000000000081947 */ /* 0x002fea0003800000 */
[----:B------:R-:W1:Y:S02]  /*5640*/  SYNCS.PHASECHK.TRANS64.TRYWAIT P1, [UR6+0x2d830], R3 ;  /* 0x02d83003ff0075a7 */ /* 0x000e640008020146 */
[----:B-1----:R-:W-:Y:S05]  /*5650*/  @!P1 BRA `(.L_x_11119) ;  /* 0x0000012000d09947 */ /* 0x002fea0003800000 */
.L_x_11116:
        /* <DEDUP_REMOVED lines=13> */
[----:B------:R-:W-:Y:S02]  /*5730*/  UIADD3 UR18, UR6, 0x202, URZ ;  /* 0x0000020206127890 */ /* 0x000fe4000fffe03f */
[----:B------:R-:W-:Y:S02]  /*5740*/  UIADD3 UR22, UR6, 0x400, URZ ;  /* 0x0000040006167890 */ /* 0x000fe4000fffe03f */
[----:B------:R-:W-:Y:S01]  /*5750*/  UIADD3 UR26, UR6, 0x402, URZ ;  /* 0x00000402061a7890 */ /* 0x000fe2000fffe03f */
[----:B--2---:R-:W-:-:S05]  /*5760*/  SHF.R.U32.HI R7, RZ, 0x7, R7 ;  /* 0x00000007ff077819 */ /* 0x004fca0000011607 */
[----:B01----:R-:W-:-:S05]  /*5770*/  VIADD R3, R7, 0x8 ;  /* 0x0000000807037836 */ /* 0x003fca0000000000 */
        /* <DEDUP_REMOVED lines=22> */
.L_x_11121:
[----:B------:R-:W-:Y:S01]  /*58e0*/  ULEA UR6, UR60, UR41, 0x3 ;  /* 0x000000293c067291 */ /* 0x000fe2000f8e183f */
[----:B------:R-:W-:-:S05]  /*58f0*/  IMAD.U32 R3, RZ, RZ, UR28 ;  /* 0x0000001cff037e24 */ /* 0x000fca000f8e00ff */
[----:B------:R-:W-:-:S04]  /*5900*/  SHF.L.U32 R3, R3, 0x1f, RZ ;  /* 0x0000001f03037819 */ /* 0x000fc800000006ff */
[----:B------:R0:W1:Y:S01]  /*5910*/  SYNCS.PHASECHK.TRANS64.TRYWAIT P1, [UR6+0x2d850], R3 ;  /* 0x02d85003ff0075a7 */ /* 0x0000620008020146 */
[----:B------:R-:W-:Y:S05]  /*5920*/  @!P0 BRA `(.L_x_11122) ;  /* 0x0000000000048947 */ /* 0x000fea0003800000 */
[----:B------:R-:W-:Y:S01]  /*5930*/  BPT.TRAP 0x1 ;  /* 0x000000040000795c */ /* 0x000fe20000300000 */
.L_x_11122:
[----:B-1----:R-:W-:Y:S05]  /*5940*/  @P1 BRA `(.L_x_11120) ;  /* 0x0000000000081947 */ /* 0x002fea0003800000 */
[----:B------:R-:W1:Y:S02]  /*5950*/  SYNCS.PHASECHK.TRANS64.TRYWAIT P1, [UR6+0x2d850], R3 ;  /* 0x02d85003ff0075a7 */ /* 0x000e640008020146 */
[----:B-1----:R-:W-:Y:S05]  /*5960*/  @!P1 BRA `(.L_x_11123) ;  /* 0x0000012000249947 */ /* 0x002fea0003800000 */
.L_x_11120:
[----:B------:R-:W-:Y:S01]  /*5970*/  UIADD3 UR6, UR41, 0x400, URZ ;  /* 0x0000040029067890 */ /* 0x000fe2000fffe03f */
[----:B------:R-:W-:Y:S01]  /*5980*/  WARPGROUP.ARRIVE ;  /* 0x00000000000079c5 */ /* 0x000fe20000000000 */
[----:B------:R-:W-:-:S05]  /*5990*/  ULEA UR7, UR55, UR41, 0xd ;  /* 0x0000002937077291 */ /* 0x000fca000f8e683f */
[----:B------:R-:W1:Y:S01]  /*59a0*/  S2R R8, SR_TID.X ;  /* 0x0000000000087919 */ /* 0x000e620000002100 */
[----:B------:R-:W-:Y:S02]  /*59b0*/  USHF.R.U32.HI UR6, URZ, 0x4, UR6 ;  /* 0x000000043f067899 */ /* 0x000fe40008011606 */
[----:B------:R-:W-:Y:S02]  /*59c0*/  UIADD3 UR7, UR7, 0x21800, URZ ;  /* 0x0002180007077890 */ /* 0x000fe4000fffe03f */
[----:B------:R-:W-:Y:S02]  /*59d0*/  ULOP3.LUT UR6, UR6, 0x3fff, URZ, 0xc0, !UPT ;  /* 0x00003fff06067892 */ /* 0x000fe4000f8ec03f */
[----:B------:R-:W-:Y:S02]  /*59e0*/  USHF.R.U32.HI UR7, URZ, 0x4, UR7 ;  /* 0x000000043f077899 */ /* 0x000fe40008011607 */
[----:B------:R-:W-:Y:S02]  /*59f0*/  ULOP3.LUT UR10, UR6, 0x2000000, URZ, 0xfc, !UPT ;  /* 0x02000000060a7892 */ /* 0x000fe4000f8efc3f */
[----:B------:R-:W-:-:S02]  /*5a00*/  ULOP3.LUT UR6, UR7, 0x3fff, URZ, 0xc0, !UPT ;  /* 0x00003fff07067892 */ /* 0x000fc4000f8ec03f */
[----:B------:R-:W-:Y:S02]  /*5a10*/  UIMAD UR7, UR60, 0x600, UR10 ;  /* 0x000006003c0778a4 */ /* 0x000fe4000f8e020a */
[----:B------:R-:W-:Y:S01]  /*5a20*/  ULOP3.LUT UR6, UR6, 0x10000, URZ, 0xfc, !UPT ;  /* 0x0001000006067892 */ /* 0x000fe2000f8efc3f */
[----:B------:R-:W-:Y:S01]  /*5a30*/  UMOV UR31, 0x80000020 ;  /* 0x80000020001f7882 */ /* 0x000fe20000000000 */
[----:B------:R-:W-:-:S03]  /*5a40*/  UMOV UR29, 0x40000040 ;  /* 0x40000040001d7882 */ /* 0x000fc60000000000 */
        /* <DEDUP_REMOVED lines=60> */
.L_x_11124:
[----:B------:R-:W-:Y:S01]  /*5e10*/  UISETP.NE.AND UP1, UPT, UR54, URZ, UPT ;  /* 0x0000003f3600728c */ /* 0x000fe2000bf25270 */
[----:B------:R-:W-:Y:S01]  /*5e20*/  VIADD R7, R137, UR39 ;  /* 0x0000002789077c36 */ /* 0x000fe20008000000 */
[----:B------:R-:W-:Y:S01]  /*5e30*/  UISETP.NE.AND UP0, UPT, UR53, URZ, UPT ;  /* 0x0000003f3500728c */ /* 0x000fe2000bf05270 */
[----:B------:R-:W-:-:S03]  /*5e40*/  IMAD.U32 R10, RZ, RZ, UR48 ;  /* 0x00000030ff0a7e24 */ /* 0x000fc6000f8e00ff */
[----:B------:R-:W-:Y:S02]  /*5e50*/  PLOP3.LUT P1, PT, PT, PT, UP1, 0x80, 0x0 ;  /* 0x000000000000781c */ /* 0x000fe40003f2f018 */
[----:B------:R-:W-:-:S03]  /*5e60*/  PLOP3.LUT P2, PT, PT, PT, UP1, 0x80, 0x0 ;  /* 0x000000000000781c */ /* 0x000fc60003f4f018 */
[----:B------:R-:W-:-:S08]  /*5e70*/  @UP1 ULDC UR6, c[0x0][0x44c] ;  /* 0x0001130000061ab9 */ /* 0x000fd00000000800 */
[----:B0-----:R-:W-:Y:S01]  /*5e80*/  @P1 IMAD.HI.U32 R3, R7, UR6, RZ ;  /* 0x0000000607031c27 */ /* 0x001fe2000f8e00ff */
[----:B------:R-:W-:Y:S01]  /*5e90*/  @UP1 ULDC UR6, c[0x0][0x450] ;  /* 0x0001140000061ab9 */ /* 0x000fe20000000800 */
[----:B------:R-:W-:-:S03]  /*5ea0*/  PLOP3.LUT P1, PT, PT, PT, UP0, 0x40, 0x0 ;  /* 0x000000000000781c */ /* 0x000fc60003f2e808 */
[----:B------:R-:W-:Y:S01]  /*5eb0*/  @P2 SHF.R.U32.HI R7, RZ, UR6, R3 ;  /* 0x00000006ff072c19 */ /* 0x000fe20008011603 */
[----:B------:R-:W-:Y:S01]  /*5ec0*/  ULEA UR6, UR49, UR41, 0x3 ;  /* 0x0000002931067291 */ /* 0x000fe2000f8e183f */
[----:B------:R-:W-:-:S03]  /*5ed0*/  IMAD.SHL.U32 R3, R6, 0x80, RZ ;  /* 0x0000008006037824 */ /* 0x000fc600078e00ff */
[----:B------:R-:W-:Y:S01]  /*5ee0*/  UIADD3 UR6, UR6, 0x2d840, URZ ;  /* 0x0002d84006067890 */ /* 0x000fe2000fffe03f */
[----:B------:R-:W0:Y:S01]  /*5ef0*/  SHFL.IDX PT, R14, R7, RZ, 0x1c1f ;  /* 0x001c1fff070e7589 */ /* 0x000e2200000e0000 */
[----:B------:R-:W-:Y:S02]  /*5f00*/  IADD3 R8, -R17, 0x1, -R3 ;  /* 0x0000000111087810 */ /* 0x000fe40007ffe903 */
[----:B------:R-:W-:Y:S02]  /*5f10*/  UPRMT UR6, UR42, 0x654, UR6 ;  /* 0x000006542a067896 */ /* 0x000fe40008000006 */
[----:B------:R-:W-:-:S05]  /*5f20*/  IADD3 R10, -R10, UR38, R8 ;  /* 0x000000260a0a7c10 */ /* 0x000fca000fffe108 */
[----:B------:R-:W-:Y:S02]  /*5f30*/  VIADD R11, R10, UR58 ;  /* 0x0000003a0a0b7c36 */ /* 0x000fe40008000000 */
[----:B------:R-:W-:Y:S01]  /*5f40*/  SYNCS.ARRIVE.TRANS64.RED.A1T0 RZ, [UR6], RZ ;  /* 0x000000ffffff79a7 */ /* 0x000fe20008100406 */
[----:B------:R-:W-:-:S06]  /*5f50*/  ULOP3.LUT UR6, URZ, UR35, URZ, 0x33, !UPT ;  /* 0x000000233f067292 */ /* 0x000fcc000f8e333f */
[----:B------:R-:W-:Y:S02]  /*5f60*/  VIADD R10, R10, UR6 ;  /* 0x000000060a0a7c36 */ /* 0x000fe40008000000 */
[----:B0-----:R-:W-:Y:S02]  /*5f70*/  IMAD.IADD R9, R11, 0x1, R14 ;  /* 0x000000010b097824 */ /* 0x001fe400078e020e */
        /* <DEDUP_REMOVED lines=15> */
.L_x_11127:
[----:B------:R-:W-:-:S05]  /*6070*/  IMAD.U32 R15, RZ, RZ, UR34 ;  /* 0x00000022ff0f7e24 */ /* 0x000fca000f8e00ff */
[----:B------:R-:W-:-:S13]  /*6080*/  ISETP.NE.AND P1, PT, R15, 0x1, PT ;  /* 0x000000010f00780c */ /* 0x000fda0003f25270 */
[----:B------:R-:W0:Y:S02]  /*6090*/  @P1 LDC.64 R12, c[0x0][0x9e8] ;  /* 0x00027a00ff0c1b82 */ /* 0x000e240000000a00 */
[----:B0-----:R-:W-:-:S05]  /*60a0*/  @P1 IMAD.HI.U32 R12, R14, R12, RZ ;  /* 0x0000000c0e0c1227 */ /* 0x001fca00078e00ff */
[----:B------:R-:W-:-:S07]  /*60b0*/  @P1 SHF.R.U32.HI R14, RZ, R13, R12 ;  /* 0x0000000dff0e1219 */ /* 0x000fce000001160c */
.L_x_11128:
[----:B------:R-:W-:Y:S05]  /*60c0*/  BSYNC B0 ;  /* 0x0000000000007941 */ /* 0x000fea0003800000 */
.L_x_11126:
[----:B------:R-:W-:-:S04]  /*60d0*/  IMAD R14, R14, R15, -R3 ;  /* 0x0000000f0e0e7224 */ /* 0x000fc800078e0a03 */
[----:B------:R-:W-:-:S05]  /*60e0*/  IMAD.IADD R14, R14, 0x1, -R17 ;  /* 0x000000010e0e7824 */ /* 0x000fca00078e0a11 */
[----:B------:R-:W-:Y:S02]  /*60f0*/  VIMNMX R8, R8, R14, !PT ;  /* 0x0000000e08087248 */ /* 0x000fe40007fe0100 */
[----:B------:R-:W-:-:S07]  /*6100*/  VIADDMNMX R9, R14, R15, R9, PT ;  /* 0x0000000f0e097246 */ /* 0x000fce0003800109 */
.L_x_11125:
        /* <DEDUP_REMOVED lines=15> */
[----:B------:R-:W-:Y:S01]  /*6200*/  ISETP.GT.AND P5, PT, R8, 0x9, P1 ;  /* 0x000000090800780c */ /* 0x000fe20000fa4270 */
[----:B------:R-:W-:Y:S01]  /*6210*/  IMAD.IADD R10, R10, 0x1, R7 ;  /* 0x000000010a0a7824 */ /* 0x000fe200078e0207 */
        /* <DEDUP_REMOVED lines=99> */
.L_x_11131:
[----:B------:R-:W-:-:S05]  /*6850*/  IMAD.U32 R12, RZ, RZ, UR34 ;  /* 0x00000022ff0c7e24 */ /* 0x000fca000f8e00ff */
[----:B------:R-:W-:-:S13]  /*6860*/  ISETP.NE.AND P2, PT, R12, 0x1, PT ;  /* 0x000000010c00780c */ /* 0x000fda0003f45270 */
[----:B------:R-:W0:Y:S02]  /*6870*/  @P2 LDC.64 R8, c[0x0][0x9e8] ;  /* 0x00027a00ff082b82 */ /* 0x000e240000000a00 */
[----:B0-----:R-:W-:-:S05]  /*6880*/  @P2 IMAD.HI.U32 R8, R7, R8, RZ ;  /* 0x0000000807082227 */ /* 0x001fca00078e00ff */
[----:B------:R-:W-:-:S07]  /*6890*/  @P2 SHF.R.U32.HI R7, RZ, R9, R8 ;  /* 0x00000009ff072219 */ /* 0x000fce0000011608 */
.L_x_11132:
[----:B------:R-:W-:Y:S05]  /*68a0*/  BSYNC B0 ;  /* 0x0000000000007941 */ /* 0x000fea0003800000 */
.L_x_11130:
[----:B------:R-:W-:-:S04]  /*68b0*/  IMAD R3, R7, R12, -R3 ;  /* 0x0000000c07037224 */ /* 0x000fc800078e0a03 */
[----:B------:R-:W-:-:S05]  /*68c0*/  IMAD.IADD R3, R3, 0x1, -R17 ;  /* 0x0000000103037824 */ /* 0x000fca00078e0a11 */
[----:B------:R-:W-:Y:S02]  /*68d0*/  VIMNMX R10, R10, R3, !PT ;  /* 0x000000030a0a7248 */ /* 0x000fe40007fe0100 */
[----:B------:R-:W-:-:S07]  /*68e0*/  VIADDMNMX R11, R3, R12, R11, PT ;  /* 0x0000000c030b7246 */ /* 0x000fce000380010b */
.L_x_11129:
[----:B------:R-:W-:Y:S02]  /*68f0*/  FMNMX.FTZ R3, R24, R5, !PT ;  /* 0x0000000518037209 */ /* 0x000fe40007810000 */
[----:B------:R-:W-:Y:S02]  /*6900*/  LOP3.LUT R16, R16, 0xf7ffffff, RZ, 0xc0, !PT ;  /* 0xf7ffffff10107812 */ /* 0x000fe400078ec0ff */
[----:B------:R-:W-:Y:S02]  /*6910*/  FMNMX.FTZ R3, R25, R3, !PT ;  /* 0x0000000319037209 */ /* 0x000fe40007810000 */
[----:B------:R-:W-:Y:S02]  /*6920*/  @P0 LOP3.LUT R16, R16, 0x8000000, RZ, 0xfc, !PT ;  /* 0x0800000010100812 */ /* 0x000fe400078efcff */
[----:B------:R-:W-:Y:S02]  /*6930*/  FMNMX.FTZ R3, R28, R3, !PT ;  /* 0x000000031c037209 */ /* 0x000fe40007810000 */
[----:B------:R-:W-:-:S02]  /*6940*/  ISETP.GT.AND P0, PT, R10, 0x59, P1 ;  /* 0x000000590a00780c */ /* 0x000fc40000f04270 */
[----:B------:R-:W-:Y:S02]  /*6950*/  FMNMX.FTZ R3, R29, R3, !PT ;  /* 0x000000031d037209 */ /* 0x000fe40007810000 */
[----:B------:R-:W-:Y:S02]  /*6960*/  ISETP.GT.AND P4, PT, R10, 0x1, P1 ;  /* 0x000000010a00780c */ /* 0x000fe40000f84270 */
[----:B------:R-:W-:Y:S02]  /*6970*/  FMNMX.FTZ R3, R32, R3, !PT ;  /* 0x0000000320037209 */ /* 0x000fe40007810000 */
[----:B------:R-:W-:Y:S02]  /*6980*/  ISETP.GT.AND P5, PT, R10, 0x8, P1 ;  /* 0x000000080a00780c */ /* 0x000fe40000fa4270 */
[----:B------:R-:W-:Y:S02]  /*6990*/  FMNMX.FTZ R3, R33, R3, !PT ;  /* 0x0000000321037209 */ /* 0x000fe40007810000 */
[----:B------:R-:W-:-:S02]  /*69a0*/  LOP3.LUT R16, R16, 0xbfffffff, RZ, 0xc0, !PT ;  /* 0xbfffffff10107812 */ /* 0x000fc400078ec0ff */
[----:B------:R-:W-:Y:S02]  /*69b0*/  FMNMX.FTZ R3, R36, R3, !PT ;  /* 0x0000000324037209 */ /* 0x000fe40007810000 */
[----:B------:R-:W-:Y:S02]  /*69c0*/  ISETP.LT.OR P4, PT, R11, 0x2, P4 ;  /* 0x000000020b00780c */ /* 0x000fe40002781670 */
[----:B------:R-:W-:Y:S02]  /*69d0*/  FMNMX.FTZ R3, R37, R3, !PT ;  /* 0x0000000325037209 */ /* 0x000fe40007810000 */
[----:B------:R-:W-:Y:S02]  /*69e0*/  ISETP.LT.OR P5, PT, R11, 0x9, P5 ;  /* 0x000000090b00780c */ /* 0x000fe40002fa1670 */
[----:B------:R-:W-:Y:S02]  /*69f0*/  FMNMX.FTZ R3, R40, R3, !PT ;  /* 0x0000000328037209 */ /* 0x000fe40007810000 */
[----:B------:R-:W-:-:S02]  /*6a00*/  @P0 LOP3.LUT R16, R16, 0x40000000, RZ, 0xfc, !PT ;  /* 0x4000000010100812 */ /* 0x000fc400078efcff */
[----:B------:R-:W-:Y:S02]  /*6a10*/  FMNMX.FTZ R3, R41, R3, !PT ;  /* 0x0000000329037209 */ /* 0x000fe40007810000 */
[----:B------:R-:W-:Y:S02]  /*6a20*/  ISETP.GT.AND P0, PT, R10, 0x71, P1 ;  /* 0x000000710a00780c */ /* 0x000fe40000f04270 */
        /* <DEDUP_REMOVED lines=11> */
[----:B------:R-:W-:Y:S02]  /*6ae0*/  ISETP.GT.AND P4, PT, R10, 0x18, P1 ;  /* 0x000000180a00780c */ /* 0x000fe40000f84270 */
[----:B------:R-:W-:Y:S02]  /*6af0*/  FMNMX.FTZ R3, R56, R3, !PT ;  /* 0x0000000338037209 */ /* 0x000fe40007810000 */
[----:B------:R-:W-:Y:S02]  /*6b00*/  ISETP.GT.AND P5, PT, R10, 0x19, P1 ;  /* 0x000000190a00780c */ /* 0x000fe40000fa4270 */
[----:B------:R-:W-:Y:S02]  /*6b10*/  FMNMX.FTZ R3, R57, R3, !PT ;  /* 0x0000000339037209 */ /* 0x000fe40007810000 */
[----:B------:R-:W-:-:S02]  /*6b20*/  ISETP.LT.OR P6, PT, R11, 0xa, P6 ;  /* 0x0000000a0b00780c */ /* 0x000fc400037c1670 */
[----:B------:R-:W-:Y:S02]  /*6b30*/  FMNMX.FTZ R3, R60, R3, !PT ;  /* 0x000000033c037209 */ /* 0x000fe40007810000 */
[----:B------:R-:W-:Y:S02]  /*6b40*/  ISETP.LT.OR P2, PT, R11, 0x11, P2 ;  /* 0x000000110b00780c */ /* 0x000fe40001741670 */
[----:B------:R-:W-:Y:S02]  /*6b50*/  FMNMX.FTZ R3, R61, R3, !PT ;  /* 0x000000033d037209 */ /* 0x000fe40007810000 */
[C---:B------:R-:W-:Y:S02]  /*6b60*/  ISETP.LT.OR P3, PT, R11.reuse, 0x12, P3 ;  /* 0x000000120b00780c */ /* 0x040fe40001f61670 */
[----:B------:R-:W-:Y:S02]  /*6b70*/  FMNMX.FTZ R3, R64, R3, !PT ;  /* 0x0000000340037209 */ /* 0x000fe40007810000 */
[----:B------:R-:W-:-:S02]  /*6b80*/  ISETP.LT.OR P4, PT, R11, 0x19, P4 ;  /* 0x000000190b00780c */ /* 0x000fc40002781670 */
[----:B------:R-:W-:Y:S02]  /*6b90*/  FMNMX.FTZ R3, R65, R3, !PT ;  /* 0x0000000341037209 */ /* 0x000fe40007810000 */
[----:B------:R-:W-:Y:S02]  /*6ba0*/  ISETP.LT.OR P5, PT, R11, 0x1a, P5 ;  /* 0x0000001a0b00780c */ /* 0x000fe40002fa1670 */
[----:B------:R-:W-:Y:S02]  /*6bb0*/  FMNMX.FTZ R3, R68, R3, !PT ;  /* 0x0000000344037209 */ /* 0x000fe40007810000 */
[----:B------:R-:W-:Y:S02]  /*6bc0*/  LOP3.LUT R16, R16, 0xfffffffd, RZ, 0xc0, !PT ;  /* 0xfffffffd10107812 */ /* 0x000fe400078ec0ff */
[----:B------:R-:W-:Y:S02]  /*6bd0*/  FSEL R31, R31, -INF , !P6 ;  /* 0xff8000001f1f7808 */ /* 0x000fe40007000000 */
[----:B------:R-:W-:-:S02]  /*6be0*/  FSEL R34, R34, -INF , !P2 ;  /* 0xff80000022227808 */ /* 0x000fc40005000000 */
        /* <DEDUP_REMOVED lines=8> */
[----:B------:R-:W-:Y:S02]  /*6c70*/  FMNMX.FTZ R3, R69, R3, !PT ;  /* 0x0000000345037209 */ /* 0x000fe40007810000 */
[----:B------:R-:W-:Y:S02]  /*6c80*/  @P0 LOP3.LUT R16, R16, 0x2, RZ, 0xfc, !PT ;  /* 0x0000000210100812 */ /* 0x000fe400078efcff */
[----:B------:R-:W-:Y:S02]  /*6c90*/  ISETP.GT.AND P0, PT, R10, 0x78, P1 ;  /* 0x000000780a00780c */ /* 0x000fe40000f04270 */
[----:B------:R-:W-:-:S02]  /*6ca0*/  ISETP.LT.OR P6, PT, R11, 0x21, P6 ;  /* 0x000000210b00780c */ /* 0x000fc400037c1670 */
[C---:B------:R-:W-:Y:S02]  /*6cb0*/  ISETP.LT.OR P2, PT, R11.reuse, 0x22, P2 ;  /* 0x000000220b00780c */ /* 0x040fe40001741670 */
[C---:B------:R-:W-:Y:S02]  /*6cc0*/  ISETP.LT.OR P3, PT, R11.reuse, 0x29, P3 ;  /* 0x000000290b00780c */ /* 0x040fe40001f61670 */
[C---:B------:R-:W-:Y:S02]  /*6cd0*/  ISETP.LT.OR P4, PT, R11.reuse, 0x2a, P4 ;  /* 0x0000002a0b00780c */ /* 0x040fe40002781670 */
[----:B------:R-:W-:Y:S02]  /*6ce0*/  ISETP.LT.OR P5, PT, R11, 0x31, P5 ;  /* 0x000000310b00780c */ /* 0x000fe40002fa1670 */
[----:B------:R-:W-:Y:S02]  /*6cf0*/  FMNMX.FTZ R3, R72, R3, !PT ;  /* 0x0000000348037209 */ /* 0x000fe40007810000 */
[----:B------:R-:W-:-:S02]  /*6d00*/  FSEL R42, R42, -INF , !P6 ;  /* 0xff8000002a2a7808 */ /* 0x000fc40007000000 */
[----:B------:R-:W-:Y:S02]  /*6d10*/  FSEL R43, R43, -INF , !P2 ;  /* 0xff8000002b2b7808 */ /* 0x000fe40005000000 */
[----:B------:R-:W-:Y:S02]  /*6d20*/  FSEL R46, R46, -INF , !P3 ;  /* 0xff8000002e2e7808 */ /* 0x000fe40005800000 */
[----:B------:R-:W-:Y:S02]  /*6d30*/  FSEL R47, R47, -INF , !P4 ;  /* 0xff8000002f2f7808 */ /* 0x000fe40006000000 */
[----:B------:R-:W-:Y:S02]  /*6d40*/  FSEL R50, R50, -INF , !P5 ;  /* 0xff80000032327808 */ /* 0x000fe40006800000 */
[----:B------:R-:W-:Y:S02]  /*6d50*/  FMNMX.FTZ R3, R73, R3, !PT ;  /* 0x0000000349037209 */ /* 0x000fe40007810000 */
[----:B------:R-:W-:-:S02]  /*6d60*/  ISETP.GT.AND P6, PT, R10, 0x31, P1 ;  /* 0x000000310a00780c */ /* 0x000fc40000fc4270 */
[C---:B------:R-:W-:Y:S02]  /*6d70*/  ISETP.GT.AND P2, PT, R10.reuse, 0x38, P1 ;  /* 0x000000380a00780c */ /* 0x040fe40000f44270 */
[C---:B------:R-:W-:Y:S02]  /*6d80*/  ISETP.GT.AND P3, PT, R10.reuse, 0x39, P1 ;  /* 0x000000390a00780c */ /* 0x040fe40000f64270 */
[C---:B------:R-:W-:Y:S02]  /*6d90*/  ISETP.GT.AND P4, PT, R10.reuse, 0x40, P1 ;  /* 0x000000400a00780c */ /* 0x040fe40000f84270 */
[----:B------:R-:W-:Y:S02]  /*6da0*/  ISETP.GT.AND P5, PT, R10, 0x41, P1 ;  /* 0x000000410a00780c */ /* 0x000fe40000fa4270 */
[----:B------:R-:W-:Y:S02]  /*6db0*/  LOP3.LUT R16, R16, 0xfffffff7, RZ, 0xc0, !PT ;  /* 0xfffffff710107812 */ /* 0x000fe400078ec0ff */
[----:B------:R-:W-:-:S02]  /*6dc0*/  FMNMX.FTZ R3, R76, R3, !PT ;  /* 0x000000034c037209 */ /* 0x000fc40007810000 */
[C---:B------:R-:W-:Y:S02]  /*6dd0*/  ISETP.LT.OR P6, PT, R11.reuse, 0x32, P6 ;  /* 0x000000320b00780c */ /* 0x040fe400037c1670 */
[C---:B------:R-:W-:Y:S02]  /*6de0*/  ISETP.LT.OR P2, PT, R11.reuse, 0x39, P2 ;  /* 0x000000390b00780c */ /* 0x040fe40001741670 */
[C---:B------:R-:W-:Y:S02]  /*6df0*/  ISETP.LT.OR P3, PT, R11.reuse, 0x3a, P3 ;  /* 0x0000003a0b00780c */ /* 0x040fe40001f61670 */
[C---:B------:R-:W-:Y:S02]  /*6e00*/  ISETP.LT.OR P4, PT, R11.reuse, 0x41, P4 ;  /* 0x000000410b00780c */ /* 0x040fe40002781670 */
[----:B------:R-:W-:Y:S02]  /*6e10*/  ISETP.LT.OR P5, PT, R11, 0x42, P5 ;  /* 0x000000420b00780c */ /* 0x000fe40002fa1670 */
[----:B------:R-:W-:-:S02]  /*6e20*/  @P0 LOP3.LUT R16, R16, 0x8, RZ, 0xfc, !PT ;  /* 0x0000000810100812 */ /* 0x000fc400078efcff */
[----:B------:R-:W-:Y:S02]  /*6e30*/  ISETP.GT.AND P0, PT, R10, RZ, P1 ;  /* 0x000000ff0a00720c */ /* 0x000fe40000f04270 */
[----:B------:R-:W-:Y:S02]  /*6e40*/  FMNMX.FTZ R3, R77, R3, !PT ;  /* 0x000000034d037209 */ /* 0x000fe40007810000 */
[----:B------:R-:W-:Y:S02]  /*6e50*/  FSEL R51, R51, -INF , !P6 ;  /* 0xff80000033337808 */ /* 0x000fe40007000000 */
[----:B------:R-:W-:Y:S02]  /*6e60*/  FSEL R54, R54, -INF , !P2 ;  /* 0xff80000036367808 */ /* 0x000fe40005000000 */
[----:B------:R-:W-:Y:S02]  /*6e70*/  FSEL R55, R55, -INF , !P3 ;  /* 0xff80000037377808 */ /* 0x000fe40005800000 */
[----:B------:R-:W-:-:S02]  /*6e80*/  FSEL R58, R58, -INF , !P4 ;  /* 0xff8000003a3a7808 */ /* 0x000fc40006000000 */
[----:B------:R-:W-:Y:S02]  /*6e90*/  FSEL R59, R59, -INF , !P5 ;  /* 0xff8000003b3b7808 */ /* 0x000fe40006800000 */
[C---:B------:R-:W-:Y:S02]  /*6ea0*/  ISETP.GT.AND P6, PT, R10.reuse, 0x48, P1 ;  /* 0x000000480a00780c */ /* 0x040fe40000fc4270 */
[C---:B------:R-:W-:Y:S02]  /*6eb0*/  ISETP.GT.AND P2, PT, R10.reuse, 0x49, P1 ;  /* 0x000000490a00780c */ /* 0x040fe40000f44270 */
[C---:B------:R-:W-:Y:S02]  /*6ec0*/  ISETP.GT.AND P3, PT, R10.reuse, 0x50, P1 ;  /* 0x000000500a00780c */ /* 0x040fe40000f64270 */
[C---:B------:R-:W-:Y:S02]  /*6ed0*/  ISETP.GT.AND P4, PT, R10.reuse, 0x51, P1 ;  /* 0x000000510a00780c */ /* 0x040fe40000f84270 */
[----:B------:R-:W-:-:S02]  /*6ee0*/  ISETP.GT.AND P5, PT, R10, 0x58, P1 ;  /* 0x000000580a00780c */ /* 0x000fc40000fa4270 */
[----:B------:R-:W-:Y:S02]  /*6ef0*/  FMNMX.FTZ R3, R80, R3, !PT ;  /* 0x0000000350037209 */ /* 0x000fe40007810000 */
[C---:B------:R-:W-:Y:S02]  /*6f00*/  ISETP.LT.OR P6, PT, R11.reuse, 0x49, P6 ;  /* 0x000000490b00780c */ /* 0x040fe400037c1670 */
[C---:B------:R-:W-:Y:S02]  /*6f10*/  ISETP.LT.OR P2, PT, R11.reuse, 0x4a, P2 ;  /* 0x0000004a0b00780c */ /* 0x040fe40001741670 */
[C---:B------:R-:W-:Y:S02]  /*6f20*/  ISETP.LT.OR P3, PT, R11.reuse, 0x51, P3 ;  /* 0x000000510b00780c */ /* 0x040fe40001f61670 */
[C---:B------:R-:W-:Y:S02]  /*6f30*/  ISETP.LT.OR P4, PT, R11.reuse, 0x52, P4 ;  /* 0x000000520b00780c */ /* 0x040fe40002781670 */
[----:B------:R-:W-:-:S02]  /*6f40*/  ISETP.LT.OR P5, PT, R11, 0x59, P5 ;  /* 0x000000590b00780c */ /* 0x000fc40002fa1670 */
[----:B------:R-:W-:Y:S02]  /*6f50*/  FMNMX.FTZ R3, R81, R3, !PT ;  /* 0x0000000351037209 */ /* 0x000fe40007810000 */
[----:B------:R-:W-:Y:S02]  /*6f60*/  LOP3.LUT R16, R16, 0xffffff7f, RZ, 0xc0, !PT ;  /* 0xffffff7f10107812 */ /* 0x000fe400078ec0ff */
        /* <DEDUP_REMOVED lines=11> */
[----:B------:R-:W-:Y:S02]  /*7020*/  FMNMX.FTZ R3, R84, R3, !PT ;  /* 0x0000000354037209 */ /* 0x000fe40007810000 */
[----:B------:R-:W-:Y:S02]  /*7030*/  @P0 LOP3.LUT R16, R16, 0x80, RZ, 0xfc, !PT ;  /* 0x0000008010100812 */ /* 0x000fe400078efcff */
[----:B------:R-:W-:Y:S02]  /*7040*/  FMNMX.FTZ R3, R85, R3, !PT ;  /* 0x0000000355037209 */ /* 0x000fe40007810000 */
[C---:B------:R-:W-:Y:S02]  /*7050*/  LOP3.LUT P0, RZ, R16.reuse, 0x40000000, RZ, 0xc0, !PT ;  /* 0x4000000010ff7812 */ /* 0x040fe4000780c0ff */
[----:B------:R-:W-:Y:S01]  /*7060*/  LOP3.LUT R16, R16, 0xffffffdf, RZ, 0xc0, !PT ;  /* 0xffffffdf10107812 */ /* 0x000fe200078ec0ff */
[----:B------:R-:W0:Y:S01]  /*7070*/  SHFL.BFLY PT, R7, R3, 0x2, 0x1f ;  /* 0x0c401f0003077f89 */ /* 0x000e2200000e0000 */
[----:B------:R-:W-:-:S02]  /*7080*/  ISETP.LT.OR P0, PT, R11, 0x5a, P0 ;  /* 0x0000005a0b00780c */ /* 0x000fc40000701670 */
[----:B------:R-:W-:Y:S02]  /*7090*/  @P1 LOP3.LUT R16, R16, 0x20, RZ, 0xfc, !PT ;  /* 0x0000002010101812 */ /* 0x000fe400078efcff */
[C---:B------:R-:W-:Y:S02]  /*70a0*/  ISETP.LT.OR P6, PT, R11.reuse, 0x71, P6 ;  /* 0x000000710b00780c */ /* 0x040fe400037c1670 */
[C---:B------:R-:W-:Y:S02]  /*70b0*/  LOP3.LUT P1, RZ, R16.reuse, 0x2, RZ, 0xc0, !PT ;  /* 0x0000000210ff7812 */ /* 0x040fe4000782c0ff */
[----:B------:R-:W-:Y:S02]  /*70c0*/  LOP3.LUT R16, R16, 0xfffffeff, RZ, 0xc0, !PT ;  /* 0xfffffeff10107812 */ /* 0x000fe400078ec0ff */
[----:B------:R-:W-:-:S03]  /*70d0*/  ISETP.LT.OR P1, PT, R11, 0x72, P1 ;  /* 0x000000720b00780c */ /* 0x000fc60000f21670 */
[----:B------:R-:W-:Y:S02]  /*70e0*/  @P0 LOP3.LUT R16, R16, 0x100, RZ, 0xfc, !PT ;  /* 0x0000010010100812 */ /* 0x000fe400078efcff */
[C---:B------:R-:W-:Y:S02]  /*70f0*/  ISETP.LT.OR P0, PT, R11.reuse, 0x61, P2 ;  /* 0x000000610b00780c */ /* 0x040fe40001701670 */
[C---:B------:R-:W-:Y:S02]  /*7100*/  LOP3.LUT P2, RZ, R16.reuse, 0x8, RZ, 0xc0, !PT ;  /* 0x0000000810ff7812 */ /* 0x040fe4000784c0ff */
[----:B------:R-:W-:Y:S02]  /*7110*/  LOP3.LUT R16, R16, 0xffffffbf, RZ, 0xc0, !PT ;  /* 0xffffffbf10107812 */ /* 0x000fe400078ec0ff */
[----:B------:R-:W-:Y:S02]  /*7120*/  ISETP.LT.OR P2, PT, R11, 0x79, P2 ;  /* 0x000000790b00780c */ /* 0x000fe40001741670 */
[----:B0-----:R-:W-:-:S02]  /*7130*/  FMNMX.FTZ R3, R3, R7, !PT ;  /* 0x0000000703037209 */ /* 0x001fc40007810000 */
[----:B------:R-:W-:Y:S02]  /*7140*/  FSEL R83, R83, -INF , !P1 ;  /* 0xff80000053537808 */ /* 0x000fe40004800000 */
[----:B------:R-:W-:Y:S01]  /*7150*/  FSEL R86, R86, -INF , !P2 ;  /* 0xff80000056567808 */ /* 0x000fe20005000000 */
[----:B------:R-:W0:Y:S01]  /*7160*/  SHFL.BFLY PT, R7, R3, 0x1, 0x1f ;  /* 0x0c201f0003077f89 */ /* 0x000e2200000e0000 */
[----:B------:R-:W-:Y:S02]  /*7170*/  @P0 LOP3.LUT R16, R16, 0x40, RZ, 0xfc, !PT ;  /* 0x0000004010100812 */ /* 0x000fe400078efcff */
[----:B------:R-:W-:Y:S02]  /*7180*/  ISETP.LT.OR P0, PT, R11, 0x62, P3 ;  /* 0x000000620b00780c */ /* 0x000fe40001f01670 */
[C---:B------:R-:W-:Y:S02]  /*7190*/  LOP3.LUT P3, RZ, R16.reuse, 0x80, RZ, 0xc0, !PT ;  /* 0x0000008010ff7812 */ /* 0x040fe4000786c0ff */
[----:B------:R-:W-:-:S02]  /*71a0*/  LOP3.LUT R16, R16, 0xffffffef, RZ, 0xc0, !PT ;  /* 0xffffffef10107812 */ /* 0x000fc400078ec0ff */
[----:B------:R-:W-:-:S04]  /*71b0*/  ISETP.LT.OR P3, PT, R11, 0x1, P3 ;  /* 0x000000010b00780c */ /* 0x000fc80001f61670 */
[----:B------:R-:W-:-:S03]  /*71c0*/  FSEL R26, R26, -INF , !P3 ;  /* 0xff8000001a1a7808 */ /* 0x000fc60005800000 */
[----:B------:R-:W-:Y:S02]  /*71d0*/  @P0 LOP3.LUT R16, R16, 0x10, RZ, 0xfc, !PT ;  /* 0x0000001010100812 */ /* 0x000fe400078efcff */
[----:B------:R-:W-:Y:S02]  /*71e0*/  ISETP.LT.OR P0, PT, R11, 0x69, P4 ;  /* 0x000000690b00780c */ /* 0x000fe40002701670 */
[C---:B------:R-:W-:Y:S02]  /*71f0*/  LOP3.LUT P4, RZ, R16.reuse, 0x20, RZ, 0xc0, !PT ;  /* 0x0000002010ff7812 */ /* 0x040fe4000788c0ff */
[----:B------:R-:W-:Y:S02]  /*7200*/  LOP3.LUT R16, R16, 0xfffffffb, RZ, 0xc0, !PT ;  /* 0xfffffffb10107812 */ /* 0x000fe400078ec0ff */
[----:B0-----:R-:W-:Y:S02]  /*7210*/  FMNMX.FTZ R3, R3, R7, !PT ;  /* 0x0000000703037209 */ /* 0x001fe40007810000 */
[----:B------:R-:W-:-:S04]  /*7220*/  ISETP.LT.OR P4, PT, R11, 0x7a, P4 ;  /* 0x0000007a0b00780c */ /* 0x000fc80002781670 */
[----:B------:R-:W-:Y:S02]  /*7230*/  FSEL R87, R87, -INF , !P4 ;  /* 0xff80000057577808 */ /* 0x000fe40006000000 */
[----:B------:R-:W-:Y:S02]  /*7240*/  @P0 LOP3.LUT R16, R16, 0x4, RZ, 0xfc, !PT ;  /* 0x0000000410100812 */ /* 0x000fe400078efcff */
[----:B------:R-:W-:Y:S02]  /*7250*/  ISETP.LT.OR P0, PT, R11, 0x6a, P5 ;  /* 0x0000006a0b00780c */ /* 0x000fe40002f01670 */
[C---:B------:R-:W-:Y:S02]  /*7260*/  FSETP.NEU.FTZ.AND P5, PT, R3.reuse, -INF , PT ;  /* 0xff8000000300780b */ /* 0x040fe40003fbd000 */
[----:B------:R-:W-:Y:S02]  /*7270*/  LOP3.LUT R16, R16, 0xefffffff, RZ, 0xc0, !PT ;  /* 0xefffffff10107812 */ /* 0x000fe400078ec0ff */
[----:B------:R-:W-:-:S05]  /*7280*/  FSEL R7, R3, RZ, P5 ;  /* 0x000000ff03077208 */ /* 0x000fca0002800000 */
[----:B------:R-:W-:Y:S01]  /*7290*/  FADD.FTZ R5, -R7, R5 ;  /* 0x0000000507057221 */ /* 0x000fe20000010100 */
[----:B------:R-:W-:Y:S01]  /*72a0*/  FMUL.FTZ R7, R3, UR33 ;  /* 0x0000002103077c20 */ /* 0x000fe20008410000 */
[----:B------:R-:W-:Y:S02]  /*72b0*/  @P0 LOP3.LUT R16, R16, 0x10000000, RZ, 0xfc, !PT ;  /* 0x1000000010100812 */ /* 0x000fe400078efcff */
[----:B------:R-:W-:Y:S02]  /*72c0*/  FMUL.FTZ R9, R5, UR33 ;  /* 0x0000002105097c20 */ /* 0x000fe40008410000 */
[----:B------:R-:W-:Y:S02]  /*72d0*/  FSEL R7, R7, RZ, P5 ;  /* 0x000000ff07077208 */ /* 0x000fe40002800000 */
[----:B------:R-:W-:-:S03]  /*72e0*/  LOP3.LUT R16, R16, 0xdfffffff, RZ, 0xc0, !PT ;  /* 0xdfffffff10107812 */ /* 0x000fc600078ec0ff */
        /* <DEDUP_REMOVED lines=33> */
[----:B------:R-:W-:Y:S01]  /*7500*/  MUFU.EX2 R24, R24 ;  /* 0x0000001800187308 */ /* 0x000fe20000000800 */
[----:B------:R-:W-:-:S02]  /*7510*/  @P6 LOP3.LUT R16, R16, 0x20000000, RZ, 0xfc, !PT ;  /* 0x2000000010106812 */ /* 0x000fc400078efcff */
[----:B------:R-:W-:Y:S02]  /*7520*/  FMNMX.FTZ R7, R27, R7, !PT ;  /* 0x000000071b077209 */ /* 0x000fe40007810000 */
[----:B------:R-:W-:Y:S02]  /*7530*/  LOP3.LUT P6, RZ, R16, 0x100, RZ, 0xc0, !PT ;  /* 0x0000010010ff7812 */ /* 0x000fe400078cc0ff */
[----:B------:R-:W-:Y:S01]  /*7540*/  FMNMX.FTZ R7, R30, R7, !PT ;  /* 0x000000071e077209 */ /* 0x000fe20007810000 */
[----:B------:R-:W-:Y:S01]  /*7550*/  MUFU.EX2 R25, R25 ;  /* 0x0000001900197308 */ /* 0x000fe20000000800 */
[----:B------:R-:W-:Y:S02]  /*7560*/  LOP3.LUT P0, RZ, R16, 0x40, RZ, 0xc0, !PT ;  /* 0x0000004010ff7812 */ /* 0x000fe4000780c0ff */
[----:B------:R-:W-:Y:S02]  /*7570*/  FMNMX.FTZ R7, R31, R7, !PT ;  /* 0x000000071f077209 */ /* 0x000fe40007810000 */
[----:B------:R-:W-:-:S02]  /*7580*/  FSEL R71, R71, -INF , !P6 ;  /* 0xff80000047477808 */ /* 0x000fc40007000000 */
[----:B------:R-:W-:Y:S01]  /*7590*/  FMNMX.FTZ R7, R34, R7, !PT ;  /* 0x0000000722077209 */ /* 0x000fe20007810000 */
[----:B------:R-:W-:Y:S01]  /*75a0*/  MUFU.EX2 R28, R28 ;  /* 0x0000001c001c7308 */ /* 0x000fe20000000800 */
[----:B------:R-:W-:Y:S02]  /*75b0*/  LOP3.LUT P5, RZ, R16, 0x10, RZ, 0xc0, !PT ;  /* 0x0000001010ff7812 */ /* 0x000fe400078ac0ff */
[----:B------:R-:W-:Y:S02]  /*75c0*/  FMNMX.FTZ R7, R35, R7, !PT ;  /* 0x0000000723077209 */ /* 0x000fe40007810000 */
[----:B------:R-:W-:Y:S02]  /*75d0*/  FSEL R74, R74, -INF , !P0 ;  /* 0xff8000004a4a7808 */ /* 0x000fe40004000000 */
[----:B------:R-:W-:Y:S01]  /*75e0*/  FMNMX.FTZ R7, R38, R7, !PT ;  /* 0x0000000726077209 */ /* 0x000fe20007810000 */
[----:B------:R-:W-:Y:S01]  /*75f0*/  MUFU.EX2 R29, R29 ;  /* 0x0000001d001d7308 */ /* 0x000fe20000000800 */
[----:B------:R-:W-:-:S02]  /*7600*/  FSEL R75, R75, -INF , !P5 ;  /* 0xff8000004b4b7808 */ /* 0x000fc40006800000 */
        /* <DEDUP_REMOVED lines=59> */
[----:B------:R-:W-:Y:S01]  /*79c0*/  FMUL.FTZ R4, R7, UR33 ;  /* 0x0000002107047c20 */ /* 0x000fe20008410000 */
[----:B------:R-:W-:Y:S04]  /*79d0*/  MUFU.EX2 R72, R72 ;  /* 0x0000004800487308 */ /* 0x000fe80000000800 */
[----:B------:R-:W-:-:S04]  /*79e0*/  FSEL R5, R4, RZ, P1 ;  /* 0x000000ff04057208 */ /* 0x000fc80000800000 */
        /* <DEDUP_REMOVED lines=140> */
.L_x_11133:
[----:B------:R-:W-:Y:S01]  /*82b0*/  ULEA UR6, UR60, UR41, 0x3 ;  /* 0x000000293c067291 */ /* 0x000fe2000f8e183f */
[----:B------:R-:W-:Y:S01]  /*82c0*/  F2FP.F16.F32.PACK_AB R24, R25, R24 ;  /* 0x000000181918723e */ /* 0x000fe200000000ff */
[----:B------:R-:W-:Y:S01]  /*82d0*/  UMOV UR28, UR50 ;  /* 0x00000032001c7c82 */ /* 0x000fe20008000000 */
[----:B------:R-:W-:Y:S01]  /*82e0*/  F2FP.F16.F32.PACK_AB R25, R11, R26 ;  /* 0x0000001a0b19723e */ /* 0x000fe200000000ff */
[----:B------:R-:W-:Y:S01]  /*82f0*/  UIADD3 UR6, UR6, 0x2d860, URZ ;  /* 0x0002d86006067890 */ /* 0x000fe2000fffe03f */
[----:B------:R-:W-:Y:S01]  /*8300*/  F2FP.F16.F32.PACK_AB R32, R33, R32 ;  /* 0x000000202120723e */ /* 0x000fe200000000ff */
[----:B------:R-:W-:Y:S01]  /*8310*/  UMOV UR60, UR49 ;  /* 0x00000031003c7c82 */ /* 0x000fe20008000000 */
[----:B------:R-:W-:Y:S01]  /*8320*/  F2FP.F16.F32.PACK_AB R26, R29, R28 ;  /* 0x0000001c1d1a723e */ /* 0x000fe200000000ff */
[----:B------:R-:W-:Y:S01]  /*8330*/  UPRMT UR6, UR42, 0x654, UR6 ;  /* 0x000006542a067896 */ /* 0x000fe20008000006 */
        /* <DEDUP_REMOVED lines=13> */
[----:B------:R-:W-:Y:S01]  /*8410*/  FMUL.FTZ R96, R96, R4 ;  /* 0x0000000460607220 */ /* 0x000fe20000410000 */
[----:B------:R-:W-:Y:S01]  /*8420*/  F2FP.F16.F32.PACK_AB R42, R45, R44 ;  /* 0x0000002c2d2a723e */ /* 0x000fe200000000ff */
[----:B------:R0:W-:Y:S01]  /*8430*/  STSM.16.M88.4 [R23], R32 ;  /* 0x0000002017007844 */ /* 0x0001e20000000200 */
[----:B------:R-:W-:Y:S01]  /*8440*/  F2FP.F16.F32.PACK_AB R43, R47, R43 ;  /* 0x0000002b2f2b723e */ /* 0x000fe200000000ff */
[----:B------:R-:W-:Y:S01]  /*8450*/  FMUL.FTZ R97, R97, R4 ;  /* 0x0000000461617220 */ /* 0x000fe20000410000 */
        /* <DEDUP_REMOVED lines=38> */
[----:B------:R-:W-:Y:S01]  /*86c0*/  ISETP.GT.AND P1, PT, R6, UR59, PT ;  /* 0x0000003b06007c0c */ /* 0x000fe2000bf24270 */
[-C--:B------:R-:W-:Y:S01]  /*86d0*/  FMUL.FTZ R128, R128, R4.reuse ;  /* 0x0000000480807220 */ /* 0x080fe20000410000 */
[-C--:B------:R-:W-:Y:S01]  /*86e0*/  FMUL.FTZ R129, R129, R4.reuse ;  /* 0x0000000481817220 */ /* 0x080fe20000410000 */
[----:B------:R0:W-:Y:S01]  /*86f0*/  STSM.16.M88.4 [R19+0x6000], R80 ;  /* 0x0060005013007844 */ /* 0x0001e20000000200 */
[-C--:B------:R-:W-:Y:S01]  /*8700*/  FMUL.FTZ R132, R132, R4.reuse ;  /* 0x0000000484847220 */ /* 0x080fe20000410000 */
[----:B------:R-:W-:Y:S01]  /*8710*/  FMUL.FTZ R133, R133, R4 ;  /* 0x0000000485857220 */ /* 0x000fe20000410000 */
        /* <DEDUP_REMOVED lines=35> */
.L_x_11115:
        /* <DEDUP_REMOVED lines=24> */
.L_x_11136:
[----:B------:R-:W-:Y:S02]  /*8ad0*/  ULDC UR15, c[0x0][0x9e4] ;  /* 0x00027900000f7ab9 */ /* 0x000fe40000000800 */
[----:B------:R-:W-:-:S11]  /*8ae0*/  UISETP.NE.AND UP0, UPT, UR15, 0x1, UPT ;  /* 0x000000010f00788c */ /* 0x000fd6000bf05270 */
[----:B------:R-:W-:Y:S02]  /*8af0*/  @UP0 ULDC.64 UR6, c[0x0][0x9e8] ;  /* 0x00027a0000060ab9 */ /* 0x000fe40000000a00 */
[----:B------:R-:W-:-:S04]  /*8b00*/  UIMAD.WIDE.U32 UR10, UR14, UR6, URZ ;  /* 0x000000060e0a72a5 */ /* 0x000fc8000f8e003f */
[----:B------:R-:W-:-:S12]  /*8b10*/  @UP0 USHF.R.U32.HI UR14, URZ, UR7, UR11 ;  /* 0x000000073f0e0299 */ /* 0x000fd8000801160b */
.L_x_11137:
[----:B------:R-:W-:-:S04]  /*8b20*/  UIMAD UR14, UR14, UR15, URZ ;  /* 0x0000000f0e0e72a4 */ /* 0x000fc8000f8e023f */
[----:B------:R-:W-:-:S04]  /*8b30*/  UISETP.LT.AND UP0, UPT, UR35, UR14, UPT ;  /* 0x0000000e2300728c */ /* 0x000fc8000bf01270 */
[----:B------:R-:W-:-:S12]  /*8b40*/  USEL UR35, UR35, UR14, !UP0 ;  /* 0x0000000e23237287 */ /* 0x000fd8000c000000 */
.L_x_11135:
        /* <DEDUP_REMOVED lines=8> */
[----:B---3--:R-:W-:Y:S01]  /*8bd0*/  IMAD.MOV.U32 R8, RZ, RZ, R7 ;  /* 0x000000ffff087224 */ /* 0x008fe200078e0007 */
[----:B------:R-:W-:Y:S01]  /*8be0*/  UMOV UR28, UR50 ;  /* 0x00000032001c7c82 */ /* 0x000fe20008000000 */
[----:B------:R-:W-:Y:S01]  /*8bf0*/  IMAD.MOV.U32 R9, RZ, RZ, R3 ;  /* 0x000000ffff097224 */ /* 0x000fe200078e0003 */
[----:B------:R-:W-:Y:S01]  /*8c00*/  UMOV UR35, UR49 ;  /* 0x0000003100237c82 */ /* 0x000fe20008000000 */
[----:B------:R-:W-:Y:S01]  /*8c10*/  IMAD.MOV.U32 R4, RZ, RZ, R6 ;  /* 0x000000ffff047224 */ /* 0x000fe200078e0006 */
[----:B------:R-:W-:-:S06]  /*8c20*/  ULDC UR33, c[0x0][0x988] ;  /* 0x0002620000217ab9 */ /* 0x000fcc0000000800 */
.L_x_11149:
[----:B------:R-:W-:Y:S01]  /*8c30*/  ISETP.NE.AND P2, PT, RZ, UR46, PT ;  /* 0x0000002eff007c0c */ /* 0x000fe2000bf45270 */
[----:B------:R-:W-:-:S04]  /*8c40*/  UISETP.NE.AND UP0, UPT, UR35, 0x1, UPT ;  /* 0x000000012300788c */ /* 0x000fc8000bf05270 */
[----:B------:R-:W-:-:S04]  /*8c50*/  USEL UR50, URZ, 0x1, UP0 ;  /* 0x000000013f327887 */ /* 0x000fc80008000000 */
[----:B------:R-:W-:-:S04]  /*8c60*/  ULOP3.LUT UR50, UR28, UR50, URZ, 0x3c, !UPT ;  /* 0x000000321c327292 */ /* 0x000fc8000f8e3c3f */
[----:B------:R-:W-:Y:S08]  /*8c70*/  @P2 BRA `(.L_x_11139) ;  /* 0x0000000000382947 */ /* 0x000ff00003800000 */
[----:B------:R-:W-:Y:S05]  /*8c80*/  @!P0 BRA `(.L_x_11140) ;  /* 0x0000000000048947 */ /* 0x000fea0003800000 */
[----:B------:R-:W-:Y:S01]  /*8c90*/  BPT.TRAP 0x1 ;  /* 0x000000040000795c */ /* 0x000fe20000300000 */
.L_x_11140:
        /* <DEDUP_REMOVED lines=9> */
.L_x_11141:
[----:B-1----:R-:W-:Y:S05]  /*8d30*/  @P1 BRA `(.L_x_11139) ;  /* 0x0000000000081947 */ /* 0x002fea0003800000 */
[----:B------:R-:W1:Y:S02]  /*8d40*/  SYNCS.PHASECHK.TRANS64.TRYWAIT P1, [UR6+0x2d830], R3 ;  /* 0x02d83003ff0075a7 */ /* 0x000e640008020146 */
[----:B-1----:R-:W-:Y:S05]  /*8d50*/  @!P1 BRA `(.L_x_11142) ;  /* 0x000000ec00409947 */ /* 0x002fea0003800000 */
.L_x_11139:
        /* <DEDUP_REMOVED lines=40> */
.L_x_11144:
[----:B------:R-:W-:Y:S01]  /*8fe0*/  ULEA UR6, UR35, UR41, 0x3 ;  /* 0x0000002923067291 */ /* 0x000fe2000f8e183f */
[----:B------:R-:W-:-:S05]  /*8ff0*/  IMAD.U32 R3, RZ, RZ, UR28 ;  /* 0x0000001cff037e24 */ /* 0x000fca000f8e00ff */
[----:B------:R-:W-:-:S04]  /*9000*/  SHF.L.U32 R3, R3, 0x1f, RZ ;  /* 0x0000001f03037819 */ /* 0x000fc800000006ff */
[----:B------:R0:W1:Y:S01]  /*9010*/  SYNCS.PHASECHK.TRANS64.TRYWAIT P1, [UR6+0x2d850], R3 ;  /* 0x02d85003ff0075a7 */ /* 0x0000620008020146 */
[----:B------:R-:W-:Y:S05]  /*9020*/  @!P0 BRA `(.L_x_11145) ;  /* 0x0000000000048947 */ /* 0x000fea0003800000 */
[----:B------:R-:W-:Y:S01]  /*9030*/  BPT.TRAP 0x1 ;  /* 0x000000040000795c */ /* 0x000fe20000300000 */
.L_x_11145:
[----:B-1----:R-:W-:Y:S05]  /*9040*/  @P1 BRA `(.L_x_11143) ;  /* 0x0000000000081947 */ /* 0x002fea0003800000 */
[----:B------:R-:W1:Y:S02]  /*9050*/  SYNCS.PHASECHK.TRANS64.TRYWAIT P1, [UR6+0x2d850], R3 ;  /* 0x02d85003ff0075a7 */ /* 0x000e640008020146 */
[----:B-1----:R-:W-:Y:S05]  /*9060*/  @!P1 BRA `(.L_x_11146) ;  /* 0x000000e800949947 */ /* 0x002fea0003800000 */
.L_x_11143:
[----:B------:R-:W-:Y:S01]  /*9070*/  UIADD3 UR6, UR41, 0x400, URZ ;  /* 0x0000040029067890 */ /* 0x000fe2000fffe03f */
[----:B------:R-:W-:Y:S01]  /*9080*/  WARPGROUP.ARRIVE ;  /* 0x00000000000079c5 */ /* 0x000fe20000000000 */
[----:B------:R-:W-:Y:S01]  /*9090*/  UMOV UR29, 0x40000040 ;  /* 0x40000040001d7882 */ /* 0x000fe20000000000 */
[----:B------:R-:W-:Y:S01]  /*90a0*/  UMOV UR31, 0x80000020 ;  /* 0x80000020001f7882 */ /* 0x000fe20000000000 */
[----:B------:R-:W-:-:S03]  /*90b0*/  USHF.R.U32.HI UR6, URZ, 0x4, UR6 ;  /* 0x000000043f067899 */ /* 0x000fc60008011606 */
[----:B------:R-:W1:Y:S01]  /*90c0*/  S2R R6, SR_TID.X ;  /* 0x0000000000067919 */ /* 0x000e620000002100 */
        /* <DEDUP_REMOVED lines=64> */
.L_x_11147:
        /* <DEDUP_REMOVED lines=74> */
[----:B------:R-:W-:-:S04]  /*9970*/  FMUL.FTZ R5, R3, UR33 ;  /* 0x0000002103057c20 */ /* 0x000fc80008410000 */
[----:B------:R-:W0:Y:S01]  /*9980*/  SHFL.BFLY PT, R7, R6, 0x1, 0x1f ;  /* 0x0c201f0006077f89 */ /* 0x000e2200000e0000 */
        /* <DEDUP_REMOVED lines=23> */
[----:B0-----:R-:W-:Y:S01]  /*9b00*/  FMNMX.FTZ R7, R6, R7, !PT ;  /* 0x0000000706077209 */ /* 0x001fe20007810000 */
[----:B------:R-:W-:Y:S01]  /*9b10*/  FADD.FTZ R6, -R3, R9 ;  /* 0x0000000903067221 */ /* 0x000fe20000010100 */
[--C-:B------:R-:W-:Y:S01]  /*9b20*/  FFMA.FTZ R64, R64, UR33, -R5.reuse ;  /* 0x0000002140407c23 */ /* 0x100fe20008010805 */
[--C-:B------:R-:W-:Y:S01]  /*9b30*/  FFMA.FTZ R65, R65, UR33, -R5.reuse ;  /* 0x0000002141417c23 */ /* 0x100fe20008010805 */
[----:B------:R-:W-:Y:S01]  /*9b40*/  FFMA.FTZ R68, R68, UR33, -R5 ;  /* 0x0000002144447c23 */ /* 0x000fe20008010805 */
[C---:B------:R-:W-:Y:S01]  /*9b50*/  FADD.FTZ R8, -R7.reuse, R8 ;  /* 0x0000000807087221 */ /* 0x040fe20000010100 */
[----:B------:R-:W-:Y:S01]  /*9b60*/  FMUL.FTZ R9, R7, UR33 ;  /* 0x0000002107097c20 */ /* 0x000fe20008410000 */
[----:B------:R-:W-:Y:S01]  /*9b70*/  FMUL.FTZ R6, R6, UR33 ;  /* 0x0000002106067c20 */ /* 0x000fe20008410000 */
        /* <DEDUP_REMOVED lines=50> */
[----:B------:R-:W-:Y:S01]  /*9ea0*/  FADD.FTZ R0, R28, R2 ;  /* 0x000000021c007221 */ /* 0x000fe20000010000 */
[----:B------:R-:W-:Y:S01]  /*9eb0*/  FFMA.FTZ R86, R86, UR33, -R9 ;  /* 0x0000002156567c23 */ /* 0x000fe20008010809 */
[----:B------:R-:W-:Y:S01]  /*9ec0*/  FFMA.FTZ R5, R85, UR33, -R5 ;  /* 0x0000002155057c23 */ /* 0x000fe20008010805 */
[----:B------:R-:W-:Y:S01]  /*9ed0*/  FFMA.FTZ R9, R87, UR33, -R9 ;  /* 0x0000002157097c23 */ /* 0x000fe20008010809 */
[----:B------:R-:W-:-:S02]  /*9ee0*/  FADD.FTZ R0, R29, R0 ;  /* 0x000000001d007221 */ /* 0x000fc40000010000 */
        /* <DEDUP_REMOVED lines=116> */
.L_x_11148:
        /* <DEDUP_REMOVED lines=106> */
[----:B------:R-:W-:-:S07]  /*acd0*/  IMAD.MOV.U32 R6, RZ, RZ, R4 ;  /* 0x000000ffff067224 */ /* 0x000fce00078e0004 */
.L_x_11138:
        /* <DEDUP_REMOVED lines=10> */
.L_x_11169:
[----:B------:R-:W-:Y:S01]  /*ad80*/  ISETP.NE.AND P2, PT, RZ, UR46, PT ;  /* 0x0000002eff007c0c */ /* 0x000fe2000bf45270 */
[----:B------:R-:W-:-:S04]  /*ad90*/  UISETP.NE.AND UP0, UPT, UR58, 0x1, UPT ;  /* 0x000000013a00788c */ /* 0x000fc8000bf05270 */
[----:B------:R-:W-:-:S04]  /*ada0*/  USEL UR50, URZ, 0x1, UP0 ;  /* 0x000000013f327887 */ /* 0x000fc80008000000 */
[----:B------:R-:W-:-:S04]  /*adb0*/  ULOP3.LUT UR50, UR28, UR50, URZ, 0x3c, !UPT ;  /* 0x000000321c327292 */ /* 0x000fc8000f8e3c3f */
[----:B------:R-:W-:Y:S08]  /*adc0*/  @P2 BRA `(.L_x_11151) ;  /* 0x0000000000382947 */ /* 0x000ff00003800000 */
[----:B------:R-:W-:Y:S05]  /*add0*/  @!P0 BRA `(.L_x_11152) ;  /* 0x0000000000048947 */ /* 0x000fea0003800000 */
[----:B------:R-:W-:Y:S01]  /*ade0*/  BPT.TRAP 0x1 ;  /* 0x000000040000795c */ /* 0x000fe20000300000 */
.L_x_11152:
        /* <DEDUP_REMOVED lines=9> */
.L_x_11153:
[----:B-1----:R-:W-:Y:S05]  /*ae80*/  @P1 BRA `(.L_x_11151) ;  /* 0x0000000000081947 */ /* 0x002fea0003800000 */
[----:B------:R-:W1:Y:S02]  /*ae90*/  SYNCS.PHASECHK.TRANS64.TRYWAIT P1, [UR6+0x2d830], R3 ;  /* 0x02d83003ff0075a7 */ /* 0x000e640008020146 */
[----:B-1----:R-:W-:Y:S05]  /*aea0*/  @!P1 BRA `(.L_x_11154) ;  /* 0x000000cc001c9947 */ /* 0x002fea0003800000 */
.L_x_11151:
        /* <DEDUP_REMOVED lines=40> */
.L_x_11156:
[----:B------:R-:W-:Y:S01]  /*b130*/  ULEA UR6, UR58, UR41, 0x3 ;  /* 0x000000293a067291 */ /* 0x000fe2000f8e183f */
[----:B------:R-:W-:-:S05]  /*b140*/  IMAD.U32 R3, RZ, RZ, UR28 ;  /* 0x0000001cff037e24 */ /* 0x000fca000f8e00ff */
[----:B------:R-:W-:-:S04]  /*b150*/  SHF.L.U32 R3, R3, 0x1f, RZ ;  /* 0x0000001f03037819 */ /* 0x000fc800000006ff */
[----:B------:R0:W1:Y:S01]  /*b160*/  SYNCS.PHASECHK.TRANS64.TRYWAIT P1, [UR6+0x2d850], R3 ;  /* 0x02d85003ff0075a7 */ /* 0x0000620008020146 */
[----:B------:R-:W-:Y:S05]  /*b170*/  @!P0 BRA `(.L_x_11157) ;  /* 0x0000000000048947 */ /* 0x000fea0003800000 */
[----:B------:R-:W-:Y:S01]  /*b180*/  BPT.TRAP 0x1 ;  /* 0x000000040000795c */ /* 0x000fe20000300000 */
.L_x_11157:
[----:B-1----:R-:W-:Y:S05]  /*b190*/  @P1 BRA `(.L_x_11155) ;  /* 0x0000000000081947 */ /* 0x002fea0003800000 */
[----:B------:R-:W1:Y:S02]  /*b1a0*/  SYNCS.PHASECHK.TRANS64.TRYWAIT P1, [UR6+0x2d850], R3 ;  /* 0x02d85003ff0075a7 */ /* 0x000e640008020146 */
[----:B-1----:R-:W-:Y:S05]  /*b1b0*/  @!P1 BRA `(.L_x_11158) ;  /* 0x000000c800709947 */ /* 0x002fea0003800000 */
.L_x_11155:
        /* <DEDUP_REMOVED lines=70> */
.L_x_11159:
        /* <DEDUP_REMOVED lines=38> */
.L_x_11162:
[----:B------:R-:W-:-:S05]  /*b880*/  IMAD.U32 R15, RZ, RZ, UR34 ;  /* 0x00000022ff0f7e24 */ /* 0x000fca000f8e00ff */
[----:B------:R-:W-:-:S13]  /*b890*/  ISETP.NE.AND P1, PT, R15, 0x1, PT ;  /* 0x000000010f00780c */ /* 0x000fda0003f25270 */
[----:B------:R-:W0:Y:S02]  /*b8a0*/  @P1 LDC.64 R12, c[0x0][0x9e8] ;  /* 0x00027a00ff0c1b82 */ /* 0x000e240000000a00 */
[----:B0-----:R-:W-:-:S05]  /*b8b0*/  @P1 IMAD.HI.U32 R12, R14, R12, RZ ;  /* 0x0000000c0e0c1227 */ /* 0x001fca00078e00ff */
[----:B------:R-:W-:-:S07]  /*b8c0*/  @P1 SHF.R.U32.HI R14, RZ, R13, R12 ;  /* 0x0000000dff0e1219 */ /* 0x000fce000001160c */
.L_x_11163:
[----:B------:R-:W-:Y:S05]  /*b8d0*/  BSYNC B0 ;  /* 0x0000000000007941 */ /* 0x000fea0003800000 */
.L_x_11161:
[----:B------:R-:W-:-:S04]  /*b8e0*/  IMAD R14, R14, R15, -R3 ;  /* 0x0000000f0e0e7224 */ /* 0x000fc800078e0a03 */
[----:B------:R-:W-:-:S05]  /*b8f0*/  IMAD.IADD R14, R14, 0x1, -R17 ;  /* 0x000000010e0e7824 */ /* 0x000fca00078e0a11 */
[----:B------:R-:W-:Y:S02]  /*b900*/  VIMNMX R8, R8, R14, !PT ;  /* 0x0000000e08087248 */ /* 0x000fe40007fe0100 */
[----:B------:R-:W-:-:S07]  /*b910*/  VIADDMNMX R9, R14, R15, R9, PT ;  /* 0x0000000f0e097246 */ /* 0x000fce0003800109 */
.L_x_11160:
        /* <DEDUP_REMOVED lines=116> */
.L_x_11166:
[----:B------:R-:W-:-:S05]  /*c060*/  IMAD.U32 R12, RZ, RZ, UR34 ;  /* 0x00000022ff0c7e24 */ /* 0x000fca000f8e00ff */
[----:B------:R-:W-:-:S13]  /*c070*/  ISETP.NE.AND P2, PT, R12, 0x1, PT ;  /* 0x000000010c00780c */ /* 0x000fda0003f45270 */
[----:B------:R-:W0:Y:S02]  /*c080*/  @P2 LDC.64 R8, c[0x0][0x9e8] ;  /* 0x00027a00ff082b82 */ /* 0x000e240000000a00 */
[----:B0-----:R-:W-:-:S05]  /*c090*/  @P2 IMAD.HI.U32 R8, R7, R8, RZ ;  /* 0x0000000807082227 */ /* 0x001fca00078e00ff */
[----:B------:R-:W-:-:S07]  /*c0a0*/  @P2 SHF.R.U32.HI R7, RZ, R9, R8 ;  /* 0x00000009ff072219 */ /* 0x000fce0000011608 */
.L_x_11167:
[----:B------:R-:W-:Y:S05]  /*c0b0*/  BSYNC B0 ;  /* 0x0000000000007941 */ /* 0x000fea0003800000 */
.L_x_11165:
[----:B------:R-:W-:-:S04]  /*c0c0*/  IMAD R3, R7, R12, -R3 ;  /* 0x0000000c07037224 */ /* 0x000fc800078e0a03 */
[----:B------:R-:W-:-:S05]  /*c0d0*/  IMAD.IADD R3, R3, 0x1, -R17 ;  /* 0x0000000103037824 */ /* 0x000fca00078e0a11 */
[----:B------:R-:W-:Y:S02]  /*c0e0*/  VIMNMX R10, R10, R3, !PT ;  /* 0x000000030a0a7248 */ /* 0x000fe40007fe0100 */
[----:B------:R-:W-:-:S07]  /*c0f0*/  VIADDMNMX R11, R3, R12, R11, PT ;  /* 0x0000000c030b7246 */ /* 0x000fce000380010b */
.L_x_11164:
        /* <DEDUP_REMOVED lines=412> */
.L_x_11168:
        /* <DEDUP_REMOVED lines=106> */
.L_x_11150:
[----:B------:R-:W-:Y:S06]  /*e160*/  BAR.ARV 0x8, 0x200 ;  /* 0x0208000000007b1d */ /* 0x000fec0000002000 */
[----:B------:R-:W-:Y:S05]  /*e170*/  @!P0 BRA `(.L_x_11170) ;  /* 0x0000000000048947 */ /* 0x000fea0003800000 */
[----:B------:R-:W-:Y:S01]  /*e180*/  BPT.TRAP 0x1 ;  /* 0x000000040000795c */ /* 0x000fe20000300000 */
.L_x_11170:
[----:B------:R-:W-:Y:S01]  /*e190*/  ULEA UR8, UR49, UR41, 0x3 ;  /* 0x0000002931087291 */ /* 0x000fe2000f8e183f */
[----:B------:R-:W-:-:S05]  /*e1a0*/  IMAD.U32 R4, RZ, RZ, UR50 ;  /* 0x00000032ff047e24 */ /* 0x000fca000f8e00ff */
[----:B------:R-:W-:-:S04]  /*e1b0*/  SHF.L.U32 R4, R4, 0x1f, RZ ;  /* 0x0000001f04047819 */ /* 0x000fc800000006ff */
[----:B------:R0:W1:Y:S01]  /*e1c0*/  SYNCS.PHASECHK.TRANS64.TRYWAIT P1, [UR8+0x2d850], R4 ;  /* 0x02d85004ff0075a7 */ /* 0x0000620008020148 */
[----:B------:R-:W-:Y:S05]  /*e1d0*/  @!P0 BRA `(.L_x_11171) ;  /* 0x0000000000048947 */ /* 0x000fea0003800000 */
[----:B------:R-:W-:Y:S01]  /*e1e0*/  BPT.TRAP 0x1 ;  /* 0x000000040000795c */ /* 0x000fe20000300000 */
.L_x_11171:
[----:B-1----:R-:W-:Y:S05]  /*e1f0*/  @P1 BRA `(.L_x_11172) ;  /* 0x0000000000081947 */ /* 0x002fea0003800000 */
[----:B------:R-:W1:Y:S02]  /*e200*/  SYNCS.PHASECHK.TRANS64.TRYWAIT P1, [UR8+0x2d850], R4 ;  /* 0x02d85004ff0075a7 */ /* 0x000e640008020148 */
[----:B-1----:R-:W-:Y:S05]  /*e210*/  @!P1 BRA `(.L_x_11173) ;  /* 0x0000009800709947 */ /* 0x002fea0003800000 */
.L_x_11172:
[----:B------:R-:W-:Y:S01]  /*e220*/  UIADD3 UR41, UR41, 0x400, URZ ;  /* 0x0000040029297890 */ /* 0x000fe2000fffe03f */
[----:B------:R-:W-:Y:S01]  /*e230*/  WARPGROUP.ARRIVE ;  /* 0x00000000000079c5 */ /* 0x000fe20000000000 */
[----:B------:R-:W-:Y:S01]  /*e240*/  ULOP3.LUT UR45, UR45, 0x10000, URZ, 0xfc, !UPT ;  /* 0x000100002d2d7892 */ /* 0x000fe2000f8efc3f */
[----:B-1----:R-:W1:Y:S01]  /*e250*/  SHFL.BFLY PT, R5, R2, 0x2, 0x1f ;  /* 0x0c401f0002057f89 */ /* 0x002e6200000e0000 */
[----:B------:R-:W-:Y:S01]  /*e260*/  USHF.R.U32.HI UR41, URZ, 0x4, UR41 ;  /* 0x000000043f297899 */ /* 0x000fe20008011629 */
[----:B---3--:R-:W-:Y:S01]  /*e270*/  IMAD.MOV.U32 R10, RZ, RZ, RZ ;  /* 0x000000ffff0a7224 */ /* 0x008fe200078e00ff */
[----:B------:R-:W-:Y:S01]  /*e280*/  UMOV UR5, 0x40000040 ;  /* 0x4000004000057882 */ /* 0x000fe20000000000 */
[----:B------:R-:W-:Y:S01]  /*e290*/  UMOV UR7, 0x80000020 ;  /* 0x8000002000077882 */ /* 0x000fe20000000000 */
[----:B------:R-:W-:Y:S01]  /*e2a0*/  ULOP3.LUT UR41, UR41, 0x3fff, URZ, 0xc0, !UPT ;  /* 0x00003fff29297892 */ /* 0x000fe2000f8ec03f */
[----:B------:R-:W2:Y:S01]  /*e2b0*/  SHFL.BFLY PT, R9, R0, 0x2, 0x1f ;  /* 0x0c401f0000097f89 */ /* 0x000ea200000e0000 */
[----:B------:R-:W-:-:S02]  /*e2c0*/  UMOV UR4, UR45 ;  /* 0x0000002d00047c82 */ /* 0x000fc40008000000 */
[----:B------:R-:W-:-:S04]  /*e2d0*/  ULOP3.LUT UR9, UR41, 0x2000000, URZ, 0xfc, !UPT ;  /* 0x0200000029097892 */ /* 0x000fc8000f8efc3f */
[----:B------:R-:W-:-:S07]  /*e2e0*/  UIMAD UR9, UR49, 0x600, UR9 ;  /* 0x00000600310978a4 */ /* 0x000fce000f8e0209 */
[----:B------:R-:W-:Y:S02]  /*e2f0*/  UMOV UR6, UR9 ;  /* 0x0000000900067c82 */ /* 0x000fe40008000000 */
[----:B------:R-:W-:Y:S01]  /*e300*/  HGMMA.64x96x16.F32 R88, gdesc[UR4].tnspB, R88, gsb0 ;  /* 0x41600000045879f0 */ /* 0x000fe20008000858 */
[----:B------:R-:W-:Y:S01]  /*e310*/  UIADD3 UR4, UR45, 0x2, URZ ;  /* 0x000000022d047890 */ /* 0x000fe2000fffe03f */
[----:B-1----:R-:W-:Y:S01]  /*e320*/  FADD.FTZ R5, R5, R2 ;  /* 0x0000000205057221 */ /* 0x002fe20000010000 */
[----:B------:R-:W-:Y:S01]  /*e330*/  UIADD3 UR6, UR9, 0x40, URZ ;  /* 0x0000004009067890 */ /* 0x000fe2000fffe03f */
[----:B------:R-:W-:Y:S01]  /*e340*/  IMAD.MOV.U32 R2, RZ, RZ, -0x800000 ;  /* 0xff800000ff027424 */ /* 0x000fe200078e00ff */
[----:B------:R-:W-:Y:S01]  /*e350*/  UMOV UR5, 0x40000040 ;  /* 0x4000004000057882 */ /* 0x000fe20000000000 */
[----:B------:R-:W-:Y:S01]  /*e360*/  UMOV UR7, 0x80000020 ;  /* 0x8000002000077882 */ /* 0x000fe20000000000 */
[----:B0-----:R-:W0:Y:S01]  /*e370*/  SHFL.BFLY PT, R4, R5, 0x1, 0x1f ;  /* 0x0c201f0005047f89 */ /* 0x001e2200000e0000 */
[----:B--2---:R-:W-:Y:S01]  /*e380*/  FADD.FTZ R9, R9, R0 ;  /* 0x0000000009097221 */ /* 0x004fe20000010000 */
[----:B------:R-:W-:-:S04]  /*e390*/  IMAD.MOV.U32 R0, RZ, RZ, -0x800000 ;  /* 0xff800000ff007424 */ /* 0x000fc800078e00ff */
[----:B------:R-:W1:Y:S01]  /*e3a0*/  SHFL.BFLY PT, R6, R9, 0x1, 0x1f ;  /* 0x0c201f0009067f89 */ /* 0x000e6200000e0000 */
[----:B0-----:R-:W-:Y:S01]  /*e3b0*/  FADD.FTZ R12, R5, R4 ;  /* 0x00000004050c7221 */ /* 0x001fe20000010000 */
[----:B------:R-:W-:-:S04]  /*e3c0*/  IMAD.MOV.U32 R4, RZ, RZ, RZ ;  /* 0x000000ffff047224 */ /* 0x000fc800078e00ff */
[----:B------:R-:W-:Y:S01]  /*e3d0*/  FSETP.NE.FTZ.AND P1, PT, R12, RZ, PT ;  /* 0x000000ff0c00720b */ /* 0x000fe20003f35000 */
[----:B-1----:R-:W-:Y:S01]  /*e3e0*/  FADD.FTZ R13, R9, R6 ;  /* 0x00000006090d7221 */ /* 0x002fe20000010000 */
[----:B------:R-:W-:Y:S02]  /*e3f0*/  IMAD.U32 R6, RZ, RZ, UR33 ;  /* 0x00000021ff067e24 */ /* 0x000fe4000f8e00ff */
[----:B------:R-:W-:Y:S02]  /*e400*/  IMAD.U32 R9, RZ, RZ, UR33 ;  /* 0x00000021ff097e24 */ /* 0x000fe4000f8e00ff */
[----:B------:R-:W-:-:S07]  /*e410*/  FSETP.NE.FTZ.AND P2, PT, R13, RZ, PT ;  /* 0x000000ff0d00720b */ /* 0x000fce0003f55000 */
[----:B------:R-:W0:Y:S01]  /*e420*/  @P1 MUFU.LG2 R8, R12 ;  /* 0x0000000c00081308 */ /* 0x000e220000000c00 */
[----:B------:R-:W-:-:S05]  /*e430*/  @P1 FMUL.FTZ R6, R6, 0.69314718246459960938 ;  /* 0x3f31721806061820 */ /* 0x000fca0000410000 */
[----:B------:R-:W-:Y:S02]  /*e440*/  @P2 FMUL.FTZ R9, R9, 0.69314718246459960938 ;  /* 0x3f31721809092820 */ /* 0x000fe40000410000 */
        /* <DEDUP_REMOVED lines=55> */
.L_x_11174:
        /* <DEDUP_REMOVED lines=10> */
[----:B------:R-:W-:Y:S01]  /*e860*/  USEL UR4, URZ, 0x1, UP0 ;  /* 0x000000013f047887 */ /* 0x000fe20008000000 */
        /* <DEDUP_REMOVED lines=47> */
.L_x_11096:
        /* <DEDUP_REMOVED lines=13> */
[----:B------:R-:W-:-:S07]  /*ec30*/  ULDC.64 UR10, c[0x0][0xc00] ;  /* 0x00030000000a7ab9 */ /* 0x000fce0000000a00 */
[----:B------:R-:W1:Y:S01]  /*ec40*/  LDC R36, c[0x0][0xbe8] ;  /* 0x0002fa00ff247b82 */ /* 0x000e620000000800 */
[----:B------:R-:W-:Y:S01]  /*ec50*/  UMOV UR8, UR41 ;  /* 0x0000002900087c82 */ /* 0x000fe20008000000 */
[----:B0-----:R-:W-:Y:S01]  /*ec60*/  UMOV UR9, UR4 ;  /* 0x0000000400097c82 */ /* 0x001fe20008000000 */
[----:B------:R-:W-:Y:S02]  /*ec70*/  IMAD.U32 R28, RZ, RZ, UR8 ;  /* 0x00000008ff1c7e24 */ /* 0x000fe4000f8e00ff */
[----:B------:R-:W-:Y:S01]  /*ec80*/  IMAD.U32 R29, RZ, RZ, UR9 ;  /* 0x00000009ff1d7e24 */ /* 0x000fe2000f8e00ff */
[----:B------:R-:W-:Y:S02]  /*ec90*/  ULDC.64 UR8, c[0x0][0xc00] ;  /* 0x0003000000087ab9 */ /* 0x000fe40000000a00 */
[----:B------:R-:W-:Y:S01]  /*eca0*/  UIMAD.WIDE UR8, UR43, 0x4, UR8 ;  /* 0x000000042b0878a5 */ /* 0x000fe2000f8e0208 */
[----:B------:R-:W-:Y:S01]  /*ecb0*/  BAR.SYNC.DEFER_BLOCKING 0x1, 0x180 ;  /* 0x0046000000007b1d */ /* 0x000fe20000010000 */
[----:B--2---:R-:W-:-:S03]  /*ecc0*/  IMAD.WIDE R4, R3, 0x2, R28 ;  /* 0x0000000203047825 */ /* 0x004fc600078e021c */
[C---:B------:R-:W-:Y:S02]  /*ecd0*/  LOP3.LUT R3, R4.reuse, 0x180, RZ, 0xc0, !PT ;  /* 0x0000018004037812 */ /* 0x040fe400078ec0ff */
[----:B------:R-:W-:Y:S02]  /*ece0*/  IADD3 R8, P4, R4, 0x20, RZ ;  /* 0x0000002004087810 */ /* 0x000fe40007f9e0ff */
[----:B------:R-:W-:Y:S02]  /*ecf0*/  SHF.R.U64 R3, R3, 0x3, RZ ;  /* 0x0000000303037819 */ /* 0x000fe400000012ff */
[----:B------:R-:W-:Y:S01]  /*ed00*/  LOP3.LUT R6, R8, 0x180, RZ, 0xc0, !PT ;  /* 0x0000018008067812 */ /* 0x000fe200078ec0ff */
[----:B------:R-:W-:Y:S01]  /*ed10*/  IMAD.X R25, RZ, RZ, R5, P4 ;  /* 0x000000ffff197224 */ /* 0x000fe200020e0605 */
[C---:B------:R-:W-:Y:S02]  /*ed20*/  IADD3 R27, P3, R4.reuse, 0x3000, RZ ;  /* 0x00003000041b7810 */ /* 0x040fe40007f7e0ff */
[----:B------:R-:W-:-:S02]  /*ed30*/  IADD3 R10, P2, R4, 0x3020, RZ ;  /* 0x00003020040a7810 */ /* 0x000fc40007f5e0ff */
        /* <DEDUP_REMOVED lines=8> */
[----:B------:R-:W-:Y:S02]  /*edc0*/  LOP3.LUT R7, R27, 0x180, RZ, 0xc0, !PT ;  /* 0x000001801b077812 */ /* 0x000fe400078ec0ff */
[----:B------:R-:W-:-:S02]  /*edd0*/  LOP3.LUT R24, R3, R8, RZ, 0x3c, !PT ;  /* 0x0000000803187212 */ /* 0x000fc400078e3cff */
[----:B------:R-:W-:Y:S02]  /*ede0*/  SHF.R.U64 R6, R7, 0x3, RZ ;  /* 0x0000000307067819 */ /* 0x000fe400000012ff */
[----:B------:R-:W-:Y:S02]  /*edf0*/  LOP3.LUT R3, R10, 0x180, RZ, 0xc0, !PT ;  /* 0x000001800a037812 */ /* 0x000fe400078ec0ff */
[----:B------:R-:W-:Y:S02]  /*ee00*/  LOP3.LUT R14, R6, R27, RZ, 0x3c, !PT ;  /* 0x0000001b060e7212 */ /* 0x000fe400078e3cff */
[----:B------:R-:W-:Y:S02]  /*ee10*/  SHF.R.U64 R3, R3, 0x3, RZ ;  /* 0x0000000303037819 */ /* 0x000fe400000012ff */
[----:B------:R-:W-:Y:S02]  /*ee20*/  LOP3.LUT R8, R31, 0x180, RZ, 0xc0, !PT ;  /* 0x000001801f087812 */ /* 0x000fe400078ec0ff */
[----:B------:R-:W-:-:S02]  /*ee30*/  LOP3.LUT R27, R30, 0x180, RZ, 0xc0, !PT ;  /* 0x000001801e1b7812 */ /* 0x000fc400078ec0ff */
[----:B------:R-:W-:Y:S02]  /*ee40*/  LOP3.LUT R12, R3, R10, RZ, 0x3c, !PT ;  /* 0x0000000a030c7212 */ /* 0x000fe400078e3cff */
[----:B------:R-:W-:Y:S02]  /*ee50*/  SHF.R.U64 R8, R8, 0x3, RZ ;  /* 0x0000000308087819 */ /* 0x000fe400000012ff */
[----:B------:R-:W-:Y:S02]  /*ee60*/  SHF.R.U64 R27, R27, 0x3, RZ ;  /* 0x000000031b1b7819 */ /* 0x000fe400000012ff */
[----:B------:R-:W-:Y:S02]  /*ee70*/  MOV R26, R4 ;  /* 0x00000004001a7202 */ /* 0x000fe40000000f00 */
[----:B------:R-:W-:Y:S02]  /*ee80*/  F2FP.F16.F32.PACK_AB R4, R21, R20 ;  /* 0x000000141504723e */ /* 0x000fe400000000ff */
[----:B------:R-:W-:-:S02]  /*ee90*/  F2FP.F16.F32.PACK_AB R5, R91, R90 ;  /* 0x0000005a5b05723e */ /* 0x000fc400000000ff */
[----:B------:R-:W-:Y:S02]  /*eea0*/  F2FP.F16.F32.PACK_AB R6, R93, R92 ;  /* 0x0000005c5d06723e */ /* 0x000fe400000000ff */
[----:B------:R-:W-:Y:S02]  /*eeb0*/  F2FP.F16.F32.PACK_AB R7, R95, R94 ;  /* 0x0000005e5f07723e */ /* 0x000fe400000000ff */
[----:B------:R-:W-:Y:S02]  /*eec0*/  MOV R35, R14 ;  /* 0x0000000e00237202 */ /* 0x000fe40000000f00 */
[----:B------:R-:W-:Y:S01]  /*eed0*/  MOV R34, R12 ;  /* 0x0000000c00227202 */ /* 0x000fe20000000f00 */
[----:B------:R0:W-:Y:S01]  /*eee0*/  STSM.16.M88.4 [R26], R4 ;  /* 0x000000041a007844 */ /* 0x0001e20000000200 */
[----:B------:R-:W-:Y:S01]  /*eef0*/  LOP3.LUT R8, R8, R31, RZ, 0x3c, !PT ;  /* 0x0000001f08087212 */ /* 0x000fe200078e3cff */
[----:B------:R-:W-:Y:S01]  /*ef00*/  IMAD.U32 R31, RZ, RZ, UR9 ;  /* 0x00000009ff1f7e24 */ /* 0x000fe2000f8e00ff */
[----:B------:R-:W-:Y:S01]  /*ef10*/  LOP3.LUT R10, R27, R30, RZ, 0x3c, !PT ;  /* 0x0000001e1b0a7212 */ /* 0x000fe200078e3cff */
[----:B------:R-:W-:Y:S01]  /*ef20*/  IMAD.U32 R30, RZ, RZ, UR8 ;  /* 0x00000008ff1e7e24 */ /* 0x000fe2000f8e00ff */
[----:B------:R-:W-:Y:S01]  /*ef30*/  MOV R24, R24 ;  /* 0x0000001800187202 */ /* 0x000fe20000000f00 */
[----:B------:R-:W-:Y:S01]  /*ef40*/  ULDC.64 UR8, c[0x0][0xc08] ;  /* 0x0003020000087ab9 */ /* 0x000fe20000000a00 */
[----:B------:R-:W-:-:S02]  /*ef50*/  F2FP.F16.F32.PACK_AB R12, R97, R96 ;  /* 0x00000060610c723e */ /* 0x000fc400000000ff */
[----:B------:R-:W-:Y:S02]  /*ef60*/  F2FP.F16.F32.PACK_AB R13, R99, R98 ;  /* 0x00000062630d723e */ /* 0x000fe400000000ff */
[----:B------:R-:W-:Y:S02]  /*ef70*/  F2FP.F16.F32.PACK_AB R14, R101, R100 ;  /* 0x00000064650e723e */ /* 0x000fe400000000ff */
[----:B------:R-:W-:Y:S02]  /*ef80*/  F2FP.F16.F32.PACK_AB R15, R103, R102 ;  /* 0x00000066670f723e */ /* 0x000fe400000000ff */
[----:B------:R-:W-:Y:S02]  /*ef90*/  MOV R3, R8 ;  /* 0x0000000800037202 */ /* 0x000fe40000000f00 */
[----:B------:R-:W-:Y:S01]  /*efa0*/  MOV R33, R10 ;  /* 0x0000000a00217202 */ /* 0x000fe20000000f00 */
[----:B------:R2:W-:Y:S01]  /*efb0*/  STSM.16.M88.4 [R24], R12 ;  /* 0x0000000c18007844 */ /* 0x0005e20000000200 */
[----:B0-----:R-:W-:-:S02]  /*efc0*/  F2FP.F16.F32.PACK_AB R4, R105, R104 ;  /* 0x000000686904723e */ /* 0x001fc400000000ff */
        /* <DEDUP_REMOVED lines=8> */
[----:B--2---:R-:W-:Y:S02]  /*f050*/  F2FP.F16.F32.PACK_AB R12, R121, R120 ;  /* 0x00000078790c723e */ /* 0x004fe400000000ff */
        /* <DEDUP_REMOVED lines=9> */
[----:B------:R-:W-:-:S03]  /*f0f0*/  ISETP.NE.U32.AND P0, PT, RZ, UR10, PT ;  /* 0x0000000aff007c0c */ /* 0x000fc6000bf05070 */
[----:B------:R2:W-:Y:S01]  /*f100*/  STSM.16.M88.4 [R33], R24 ;  /* 0x0000001821007844 */ /* 0x0005e20000000200 */
[----:B------:R-:W-:Y:S01]  /*f110*/  BAR.SYNC.DEFER_BLOCKING 0x1, 0x180 ;  /* 0x0046000000007b1d */ /* 0x000fe20000010000 */
[----:B------:R-:W-:-:S13]  /*f120*/  ISETP.NE.AND.EX P0, PT, RZ, UR11, PT, P0 ;  /* 0x0000000bff007c0c */ /* 0x000fda000bf05300 */
[----:B------:R-:W3:Y:S01]  /*f130*/  @P0 LDG.E R32, desc[UR56][R30.64] ;  /* 0x000000381e200981 */ /* 0x000ee2000c1e1900 */
[----:B------:R-:W-:Y:S01]  /*f140*/  UISETP.NE.U32.AND UP0, UPT, UR8, URZ, UPT ;  /* 0x0000003f0800728c */ /* 0x000fe2000bf05070 */
[----:B-1----:R-:W-:Y:S01]  /*f150*/  ISETP.NE.AND P1, PT, R36, 0x1, PT ;  /* 0x000000012400780c */ /* 0x002fe20003f25270 */
[----:B------:R-:W-:Y:S02]  /*f160*/  ULDC UR4, c[0x0][0xa88] ;  /* 0x0002a20000047ab9 */ /* 0x000fe40000000800 */
[----:B------:R-:W-:Y:S01]  /*f170*/  UISETP.NE.AND.EX UP0, UPT, UR9, URZ, UPT, UP0 ;  /* 0x0000003f0900728c */ /* 0x000fe2000bf05300 */
[----:B0-----:R-:W-:Y:S01]  /*f180*/  IMAD.U32 R3, RZ, RZ, UR4 ;  /* 0x00000004ff037e24 */ /* 0x001fe2000f8e00ff */
[----:B------:R-:W-:-:S04]  /*f190*/  ULDC UR4, c[0x0][0xad4] ;  /* 0x0002b50000047ab9 */ /* 0x000fc80000000800 */
[----:B------:R-:W-:-:S04]  /*f1a0*/  PLOP3.LUT P4, PT, PT, PT, UP0, 0x80, 0x0 ;  /* 0x000000000000781c */ /* 0x000fc80003f8f008 */
[----:B------:R-:W0:Y:S01]  /*f1b0*/  @P1 LDC R6, c[0x0][0xbec] ;  /* 0x0002fb00ff061b82 */ /* 0x000e220000000800 */
[----:B------:R-:W-:Y:S02]  /*f1c0*/  @UP0 ULDC.64 UR8, c[0x0][0xc08] ;  /* 0x0003020000080ab9 */ /* 0x000fe40000000a00 */
[----:B------:R-:W-:Y:S02]  /*f1d0*/  @UP0 UIMAD.WIDE UR8, UR43, 0x4, UR8 ;  /* 0x000000042b0808a5 */ /* 0x000fe4000f8e0208 */
[----:B------:R-:W-:-:S03]  /*f1e0*/  UISETP.NE.AND UP0, UPT, UR47, URZ, UPT ;  /* 0x0000003f2f00728c */ /* 0x000fc6000bf05270 */
[----:B------:R-:W1:Y:S01]  /*f1f0*/  @P1 LDC R9, c[0x0][0xbf0] ;  /* 0x0002fc00ff091b82 */ /* 0x000e620000000800 */
[----:B------:R-:W-:Y:S01]  /*f200*/  USEL UR4, UR47, UR4, UP0 ;  /* 0x000000042f047287 */ /* 0x000fe20008000000 */
[----:B------:R-:W-:Y:S01]  /*f210*/  IMAD.U32 R4, RZ, RZ, UR8 ;  /* 0x00000008ff047e24 */ /* 0x000fe2000f8e00ff */
[----:B------:R-:W-:Y:S01]  /*f220*/  UMOV UR19, 0x9b8 ;  /* 0x000009b800137882 */ /* 0x000fe20000000000 */
[----:B------:R-:W-:Y:S01]  /*f230*/  IMAD.U32 R5, RZ, RZ, UR9 ;  /* 0x00000009ff057e24 */ /* 0x000fe2000f8e00ff */
[----:B------:R-:W-:Y:S02]  /*f240*/  UISETP.GT.AND UP1, UPT, UR4, 0x1, UPT ;  /* 0x000000010400788c */ /* 0x000fe4000bf24270 */
[----:B------:R-:W-:Y:S02]  /*f250*/  UISETP.NE.U32.AND UP0, UPT, UR10, URZ, UPT ;  /* 0x0000003f0a00728c */ /* 0x000fe4000bf05070 */
[----:B------:R-:W-:Y:S01]  /*f260*/  USEL UR19, UR19, 0x978, UP1 ;  /* 0x0000097813137887 */ /* 0x000fe20008800000 */
[----:B------:R-:W-:Y:S01]  /*f270*/  VIADD R11, R137, UR39 ;  /* 0x00000027890b7c36 */ /* 0x000fe20008000000 */
        /* <DEDUP_REMOVED lines=10> */
[----:B0-----:R-:W-:Y:S01]  /*f320*/  @P1 IMAD.HI.U32 R4, R11, R6, RZ ;  /* 0x000000060b041227 */ /* 0x001fe200078e00ff */
[----:B------:R-:W-:Y:S01]  /*f330*/  ULDC.64 UR16, c[0x0][UR19+0x228] ;  /* 0x00008a0013107abb */ /* 0x000fe20008000a00 */
[----:B------:R-:W-:Y:S02]  /*f340*/  UIMAD UR15, UR15, UR8, URZ ;  /* 0x000000080f0f72a4 */ /* 0x000fe4000f8e023f */
[----:B------:R-:W-:Y:S01]  /*f350*/  UIMAD.WIDE.U32 UR12, UR10, UR40, URZ ;  /* 0x000000280a0c72a5 */ /* 0x000fe2000f8e003f */
[----:B-1----:R-:W-:Y:S01]  /*f360*/  @P1 SHF.R.U32.HI R7, RZ, R9, R4 ;  /* 0x00000009ff071219 */ /* 0x002fe20000011604 */
        /* <DEDUP_REMOVED lines=12> */
[----:B---3--:R-:W-:-:S13]  /*f430*/  @P0 R2UR UR4, R32 ;  /* 0x00000000200402ca */ /* 0x008fda00000e0000 */
        /* <DEDUP_REMOVED lines=18> */
[----:B--2---:R-:W-:Y:S08]  /*f560*/  @P4 BRA `(.L_x_11177) ;  /* 0x0000000000104947 */ /* 0x004ff00003800000 */
[----:B------:R-:W-:Y:S05]  /*f570*/  @!P0 BRA `(.L_x_11177) ;  /* 0x00000000000c8947 */ /* 0x000fea0003800000 */
[----:B------:R-:W2:Y:S04]  /*f580*/  LDG.E R4, desc[UR56][R30.64] ;  /* 0x000000381e047981 */ /* 0x000ea8000c1e1900 */
[----:B-----5:R-:W2:Y:S02]  /*f590*/  LDG.E R3, desc[UR56][R30.64+0x4] ;  /* 0x000004381e037981 */ /* 0x020ea4000c1e1900 */
[----:B--2---:R-:W-:-:S07]  /*f5a0*/  IMAD.IADD R3, R3, 0x1, -R4 ;  /* 0x0000000103037824 */ /* 0x004fce00078e0a04 */
.L_x_11177:
        /* <DEDUP_REMOVED lines=17> */
[----:B0-----:R-:W-:Y:S01]  /*f6c0*/  IMAD R5, R152, 0x20, R138 ;  /* 0x0000002098057824 */ /* 0x001fe200078e028a */
[----:B------:R-:W0:Y:S01]  /*f6d0*/  @P1 LDC R21, c[0x0][0xbec] ;  /* 0x0002fb00ff151b82 */ /* 0x000e220000000800 */
[----:B------:R-:W-:Y:S02]  /*f6e0*/  ULDC.64 UR12, c[0x0][0xaa0] ;  /* 0x0002a800000c7ab9 */ /* 0x000fe40000000a00 */
[----:B------:R-:W-:-:S03]  /*f6f0*/  IMAD.WIDE R28, R5, 0x2, R28 ;  /* 0x00000002051c7825 */ /* 0x000fc600078e021c */
[C---:B------:R-:W-:Y:S02]  /*f700*/  IADD3 R7, P5, R28.reuse, 0x7800, RZ ;  /* 0x000078001c077810 */ /* 0x040fe40007fbe0ff */
[----:B------:R-:W1:Y:S01]  /*f710*/  @P1 LDC R39, c[0x0][0xbf0] ;  /* 0x0002fc00ff271b82 */ /* 0x000e620000000800 */
[----:B------:R-:W-:Y:S01]  /*f720*/  UIMAD UR9, UR14, UR12, URZ ;  /* 0x0000000c0e0972a4 */ /* 0x000fe2000f8e023f */
[C---:B------:R-:W-:Y:S02]  /*f730*/  IADD3 R9, P0, R28.reuse, 0x1800, RZ ;  /* 0x000018001c097810 */ /* 0x040fe40007f1e0ff */
[----:B------:R-:W-:Y:S01]  /*f740*/  LOP3.LUT R0, R7, 0x180, RZ, 0xc0, !PT ;  /* 0x0000018007007812 */ /* 0x000fe200078ec0ff */
[----:B------:R-:W-:Y:S01]  /*f750*/  UIMAD.WIDE.U32 UR10, UR4, UR12, URZ ;  /* 0x0000000c040a72a5 */ /* 0x000fe2000f8e003f */
[----:B------:R-:W-:Y:S01]  /*f760*/  IADD3 R13, P2, R28, 0x3000, RZ ;  /* 0x000030001c0d7810 */ /* 0x000fe20007f5e0ff */
[----:B------:R-:W-:Y:S01]  /*f770*/  IMAD.X R33, RZ, RZ, R29, P5 ;  /* 0x000000ffff217224 */ /* 0x000fe200028e061d */
[----:B------:R-:W-:Y:S01]  /*f780*/  SHF.R.U64 R0, R0, 0x3, RZ ;  /* 0x0000000300007819 */ /* 0x000fe200000012ff */
[----:B------:R-:W-:Y:S01]  /*f790*/  UIMAD UR9, UR4, UR13, UR9 ;  /* 0x0000000d040972a4 */ /* 0x000fe2000f8e0209 */
[----:B------:R-:W-:-:S02]  /*f7a0*/  IADD3 R25, P3, R28, 0x4800, RZ ;  /* 0x000048001c197810 */ /* 0x000fc40007f7e0ff */
[----:B------:R-:W-:Y:S01]  /*f7b0*/  LOP3.LUT R32, R0, R7, RZ, 0x3c, !PT ;  /* 0x0000000700207212 */ /* 0x000fe200078e3cff */
[----:B------:R-:W-:Y:S01]  /*f7c0*/  IMAD R0, R151, 0x60, R152 ;  /* 0x0000006097007824 */ /* 0x000fe200078e0298 */
[----:B------:R-:W-:Y:S01]  /*f7d0*/  UIADD3 UR11, UR11, UR9, URZ ;  /* 0x000000090b0b7290 */ /* 0x000fe2000fffe03f */
[----:B------:R-:W-:Y:S01]  /*f7e0*/  IADD3 R31, P4, R28, 0x6000, RZ ;  /* 0x000060001c1f7810 */ /* 0x000fe20007f9e0ff */
[----:B------:R-:W-:Y:S01]  /*f7f0*/  ULDC.64 UR12, c[0x0][0xae8] ;  /* 0x0002ba00000c7ab9 */ /* 0x000fe20000000a00 */
[----:B------:R-:W-:Y:S01]  /*f800*/  VIADD R2, R0, UR39 ;  /* 0x0000002700027c36 */ /* 0x000fe20008000000 */
[----:B------:R-:W-:Y:S01]  /*f810*/  UIMAD.WIDE.U32 UR10, UR40, UR12, UR10 ;  /* 0x0000000c280a72a5 */ /* 0x000fe2000f8e000a */
[----:B------:R-:W-:Y:S01]  /*f820*/  LOP3.LUT R8, R9, 0x180, RZ, 0xc0, !PT ;  /* 0x0000018009087812 */ /* 0x000fe200078ec0ff */
[----:B------:R-:W-:Y:S01]  /*f830*/  USHF.R.S32.HI UR4, URZ, 0x1f, UR8 ;  /* 0x0000001f3f047899 */ /* 0x000fe20008011408 */
[----:B0-----:R-:W-:Y:S01]  /*f840*/  @P1 IMAD.HI.U32 R0, R2, R21, RZ ;  /* 0x0000001502001227 */ /* 0x001fe200078e00ff */
[----:B------:R-:W-:Y:S01]  /*f850*/  UIMAD UR11, UR40, UR13, UR11 ;  /* 0x0000000d280b72a4 */ /* 0x000fe2000f8e020b */
[----:B------:R-:W-:Y:S01]  /*f860*/  LOP3.LUT R12, R13, 0x180, RZ, 0xc0, !PT ;  /* 0x000001800d0c7812 */ /* 0x000fe200078ec0ff */
[----:B------:R-:W5:Y:S01]  /*f870*/  LD.E.128 R32, desc[UR56][R32.64] ;  /* 0x0000003820207980 */ /* 0x000f62000c101d00 */
[----:B------:R-:W-:Y:S01]  /*f880*/  ULDC.64 UR12, c[0x0][0xaf0] ;  /* 0x0002bc00000c7ab9 */ /* 0x000fe20000000a00 */
[----:B------:R-:W-:Y:S01]  /*f890*/  IMAD.MOV.U32 R37, RZ, RZ, R2 ;  /* 0x000000ffff257224 */ /* 0x000fe200078e0002 */
[----:B------:R-:W-:Y:S01]  /*f8a0*/  UIMAD UR4, UR4, UR12, URZ ;  /* 0x0000000c040472a4 */ /* 0x000fe2000f8e023f */
[----:B-1----:R-:W-:-:S02]  /*f8b0*/  @P1 SHF.R.U32.HI R37, RZ, R39, R0 ;  /* 0x00000027ff251219 */ /* 0x002fc40000011600 */
[----:B------:R-:W-:Y:S02]  /*f8c0*/  LOP3.LUT R24, R25, 0x180, RZ, 0xc0, !PT ;  /* 0x0000018019187812 */ /* 0x000fe400078ec0ff */
[----:B------:R-:W-:Y:S02]  /*f8d0*/  LOP3.LUT R30, R31, 0x180, RZ, 0xc0, !PT ;  /* 0x000001801f1e7812 */ /* 0x000fe400078ec0ff */
[----:B------:R-:W-:Y:S01]  /*f8e0*/  LOP3.LUT R5, R28, 0x180, RZ, 0xc0, !PT ;  /* 0x000001801c057812 */ /* 0x000fe200078ec0ff */
[----:B------:R-:W-:Y:S01]  /*f8f0*/  UIMAD UR4, UR8, UR13, UR4 ;  /* 0x0000000d080472a4 */ /* 0x000fe2000f8e0204 */
[--C-:B------:R-:W-:Y:S01]  /*f900*/  SHF.R.S32.HI R0, RZ, 0x1f, R37.reuse ;  /* 0x0000001fff007819 */ /* 0x100fe20000011425 */
[----:B------:R-:W-:Y:S01]  /*f910*/  UIMAD.WIDE.U32 UR8, UR8, UR12, UR10 ;  /* 0x0000000c080872a5 */ /* 0x000fe2000f8e000a */
[----:B------:R-:W-:Y:S01]  /*f920*/  SHF.R.U64 R8, R8, 0x3, RZ ;  /* 0x0000000308087819 */ /* 0x000fe200000012ff */
[----:B------:R-:W-:Y:S01]  /*f930*/  IMAD.MOV R39, RZ, RZ, -R37 ;  /* 0x000000ffff277224 */ /* 0x000fe200078e0a25 */
[----:B------:R-:W-:Y:S01]  /*f940*/  SHF.R.U64 R12, R12, 0x3, RZ ;  /* 0x000000030c0c7819 */ /* 0x000fe200000012ff */
[----:B------:R-:W-:Y:S01]  /*f950*/  ULDC.64 UR10, c[0x0][0xae0] ;  /* 0x0002b800000a7ab9 */ /* 0x000fe20000000a00 */
[----:B------:R-:W-:-:S02]  /*f960*/  SHF.R.U64 R24, R24, 0x3, RZ ;  /* 0x0000000318187819 */ /* 0x000fc400000012ff */
[----:B------:R-:W-:Y:S02]  /*f970*/  SHF.R.U64 R30, R30, 0x3, RZ ;  /* 0x000000031e1e7819 */ /* 0x000fe400000012ff */
[----:B------:R-:W-:Y:S01]  /*f980*/  SHF.R.U64 R5, R5, 0x3, RZ ;  /* 0x0000000305057819 */ /* 0x000fe200000012ff */
[----:B------:R-:W-:Y:S01]  /*f990*/  UIADD3 UR4, UR9, UR4, URZ ;  /* 0x0000000409047290 */ /* 0x000fe2000fffe03f */
[----:B------:R-:W-:Y:S01]  /*f9a0*/  LOP3.LUT R8, R8, R9, RZ, 0x3c, !PT ;  /* 0x0000000908087212 */ /* 0x000fe200078e3cff */
[----:B------:R-:W-:Y:S01]  /*f9b0*/  IMAD R0, R0, UR10, RZ ;  /* 0x0000000a00007c24 */ /* 0x000fe2000f8e02ff */
[----:B------:R-:W-:Y:S01]  /*f9c0*/  LOP3.LUT R12, R12, R13, RZ, 0x3c, !PT ;  /* 0x0000000d0c0c7212 */ /* 0x000fe200078e3cff */
[----:B------:R-:W-:Y:S01]  /*f9d0*/  IMAD R39, R36, R39, R2 ;  /* 0x0000002724277224 */ /* 0x000fe200078e0202 */
[----:B------:R-:W-:Y:S01]  /*f9e0*/  LOP3.LUT R24, R24, R25, RZ, 0x3c, !PT ;  /* 0x0000001918187212 */ /* 0x000fe200078e3cff */
[--C-:B------:R-:W-:Y:S01]  /*f9f0*/  IMAD.X R9, RZ, RZ, R29.reuse, P0 ;  /* 0x000000ffff097224 */ /* 0x100fe200000e061d */
[----:B------:R-:W-:Y:S01]  /*fa00*/  LOP3.LUT R30, R30, R31, RZ, 0x3c, !PT ;  /* 0x0000001f1e1e7212 */ /* 0x000fe200078e3cff */
[--C-:B------:R-:W-:Y:S01]  /*fa10*/  IMAD.X R13, RZ, RZ, R29.reuse, P2 ;  /* 0x000000ffff0d7224 */ /* 0x100fe200010e061d */
[----:B------:R-:W-:Y:S01]  /*fa20*/  LOP3.LUT R4, R5, R28, RZ, 0x3c, !PT ;  /* 0x0000001c05047212 */ /* 0x000fe200078e3cff */
[----:B------:R-:W-:-:S02]  /*fa30*/  IMAD.X R25, RZ, RZ, R29, P3 ;  /* 0x000000ffff197224 */ /* 0x000fc400018e061d */
[--C-:B------:R-:W-:Y:S01]  /*fa40*/  IMAD.X R31, RZ, RZ, R29.reuse, P4 ;  /* 0x000000ffff1f7224 */ /* 0x100fe200020e061d */
[----:B------:R-:W5:Y:S01]  /*fa50*/  LD.E.128 R8, desc[UR56][R8.64] ;  /* 0x0000003808087980 */ /* 0x000f62000c101d00 */
[----:B------:R-:W-:Y:S02]  /*fa60*/  IMAD.MOV.U32 R5, RZ, RZ, R29 ;  /* 0x000000ffff057224 */ /* 0x000fe400078e001d */
[----:B------:R-:W-:Y:S01]  /*fa70*/  IMAD R41, R37, UR11, R0 ;  /* 0x0000000b25297c24 */ /* 0x000fe2000f8e0200 */
[----:B------:R-:W-:Y:S01]  /*fa80*/  SHF.R.S32.HI R0, RZ, 0x1f, R39 ;  /* 0x0000001fff007819 */ /* 0x000fe20000011427 */
[----:B------:R-:W-:Y:S01]  /*fa90*/  IMAD.U32 R21, RZ, RZ, UR9 ;  /* 0x00000009ff157e24 */ /* 0x000fe2000f8e00ff */
[----:B------:R-:W5:Y:S01]  /*faa0*/  LD.E.128 R12, desc[UR56][R12.64] ;  /* 0x000000380c0c7980 */ /* 0x000f62000c101d00 */
[----:B------:R-:W-:Y:S01]  /*fab0*/  IMAD.U32 R20, RZ, RZ, UR8 ;  /* 0x00000008ff147e24 */ /* 0x000fe2000f8e00ff */
[----:B------:R-:W-:Y:S01]  /*fac0*/  ULDC.64 UR8, c[0x0][0xad8] ;  /* 0x0002b60000087ab9 */ /* 0x000fe20000000a00 */
[----:B------:R-:W-:Y:S01]  /*fad0*/  IMAD.U32 R21, RZ, RZ, UR4 ;  /* 0x00000004ff157e24 */ /* 0x000fe2000f8e00ff */
[----:B------:R-:W5:Y:S01]  /*fae0*/  LD.E.128 R4, desc[UR56][R4.64] ;  /* 0x0000003804047980 */ /* 0x000f62000c101d00 */
[----:B------:R-:W-:-:S03]  /*faf0*/  IMAD R0, R0, UR8, RZ ;  /* 0x0000000800007c24 */ /* 0x000fc6000f8e02ff */
[----:B------:R-:W5:Y:S01]  /*fb00*/  LD.E.128 R24, desc[UR56][R24.64] ;  /* 0x0000003818187980 */ /* 0x000f62000c101d00 */
[----:B------:R-:W-:-:S03]  /*fb10*/  IMAD.WIDE.U32 R20, R37, UR10, R20 ;  /* 0x0000000a25147c25 */ /* 0x000fc6000f8e0014 */
[----:B------:R-:W5:Y:S01]  /*fb20*/  LD.E.128 R28, desc[UR56][R30.64] ;  /* 0x000000381e1c7980 */ /* 0x000f62000c101d00 */
[----:B------:R-:W-:Y:S01]  /*fb30*/  @!PT LDS RZ, [RZ] ;  /* 0x00000000fffff984 */ /* 0x000fe20000000800 */
[----:B------:R-:W-:Y:S01]  /*fb40*/  @!PT LDS RZ, [RZ] ;  /* 0x00000000fffff984 */ /* 0x000fe20000000800 */
[----:B------:R-:W-:Y:S01]  /*fb50*/  @!PT LDS RZ, [RZ] ;  /* 0x00000000fffff984 */ /* 0x000fe20000000800 */
[----:B------:R-:W-:Y:S01]  /*fb60*/  @!PT LDS RZ, [RZ] ;  /* 0x00000000fffff984 */ /* 0x000fe20000000800 */
[----:B------:R0:W-:Y:S06]  /*fb70*/  MEMBAR.ALL.CTA ;  /* 0x0000000000007992 */ /* 0x0001ec0000008000 */
[----:B0-----:R-:W0:Y:S01]  /*fb80*/  FENCE.VIEW.ASYNC.S ;  /* 0x00000000000073c6 */ /* 0x001e220000000000 */
[----:B------:R-:W-:Y:S02]  /*fb90*/  IMAD.IADD R21, R21, 0x1, R41 ;  /* 0x0000000115157824 */ /* 0x000fe400078e0229 */
[----:B------:R-:W-:-:S02]  /*fba0*/  IMAD R37, R39, UR9, R0 ;  /* 0x0000000927257c24 */ /* 0x000fc4000f8e0200 */
[----:B------:R-:W-:Y:S01]  /*fbb0*/  VIADD R0, R152, UR39 ;  /* 0x0000002798007c36 */ /* 0x000fe20008000000 */
[----:B------:R-:W-:Y:S01]  /*fbc0*/  UIADD3 UR4, UR41, 0x2d820, URZ ;  /* 0x0002d82029047890 */ /* 0x000fe2000fffe03f */
[----:B------:R-:W-:Y:S01]  /*fbd0*/  IMAD.WIDE.U32 R20, R39, UR8, R20 ;  /* 0x0000000827147c25 */ /* 0x000fe2000f8e0014 */
[----:B------:R-:W-:Y:S02]  /*fbe0*/  ULDC.64 UR8, c[0x0][0xa80] ;  /* 0x0002a00000087ab9 */ /* 0x000fe40000000a00 */
[----:B------:R-:W-:Y:S01]  /*fbf0*/  ISETP.GE.AND P0, PT, R0, R3, PT ;  /* 0x000000030000720c */ /* 0x000fe20003f06270 */
[----:B------:R-:W-:Y:S01]  /*fc00*/  IMAD.IADD R21, R21, 0x1, R37 ;  /* 0x0000000115157824 */ /* 0x000fe200078e0225 */
[----:B------:R-:W-:Y:S01]  /*fc10*/  UPRMT UR4, URZ, 0x654, UR4 ;  /* 0x000006543f047896 */ /* 0x000fe20008000004 */
[----:B------:R-:W-:-:S04]  /*fc20*/  LEA R2, P1, R20, UR8, 0x1 ;  /* 0x0000000814027c11 */ /* 0x000fc8000f8208ff */
[----:B------:R-:W-:Y:S01]  /*fc30*/  LEA.HI.X R42, R20, UR9, R21, 0x1, P1 ;  /* 0x00000009142a7c11 */ /* 0x000fe200088f0c15 */
[----:B0-----:R0:W1:Y:S01]  /*fc40*/  SHFL.IDX PT, R36, R2, RZ, 0x1c1f ;  /* 0x001c1fff02247589 */ /* 0x00106200000e0000 */
[----:B------:R-:W-:Y:S03]  /*fc50*/  BSSY B1, `(.L_x_11179) ;  /* 0x0000012000017945 */ /* 0x000fe60003800000 */
[----:B------:R0:W2:Y:S01]  /*fc60*/  SHFL.IDX PT, R37, R42, RZ, 0x1c1f ;  /* 0x001c1fff2a257589 */ /* 0x0000a200000e0000 */
[----:B------:R-:W-:Y:S01]  /*fc70*/  SYNCS.ARRIVE.TRANS64.RED.A1T0 RZ, [UR4], RZ ;  /* 0x000000ffffff79a7 */ /* 0x000fe20008100404 */
        /* <DEDUP_REMOVED lines=15> */
.L_x_11180:
[----:B------:R-:W-:Y:S05]  /*fd70*/  BSYNC B1 ;  /* 0x0000000000017941 */ /* 0x000fea0003800000 */
.L_x_11179:
        /* <DEDUP_REMOVED lines=8> */
[C---:B0-----:R-:W-:Y:S02]  /*fe00*/  @!P2 LEA R6, P0, R139.reuse, R4, 0x1 ;  /* 0x000000048b06a211 */ /* 0x041fe400078008ff */
        /* <DEDUP_REMOVED lines=10> */
.L_x_11178:
        /* <DEDUP_REMOVED lines=11> */
[----:B------:R-:W-:Y:S01]  /*ff60*/  SHF.R.S32.HI R24, RZ, 0x1f, R17 ;  /* 0x0000001fff187819 */ /* 0x000fe20000011411 */
[----:B------:R-:W-:Y:S01]  /*ff70*/  ULDC.64 UR12, c[0x0][0xb38] ;  /* 0x0002ce00000c7ab9 */ /* 0x000fe20000000a00 */
[----:B------:R-:W-:Y:S01]  /*ff80*/  SHF.R.S32.HI R27, RZ, 0x1f, R140 ;  /* 0x0000001fff1b7819 */ /* 0x000fe2000001148c */
[----:B------:R-:W-:Y:S01]  /*ff90*/  UIMAD.WIDE.U32 UR10, UR40, UR12, UR10 ;  /* 0x0000000c280a72a5 */ /* 0x000fe2000f8e000a */
[----:B------:R-:W-:-:S02]  /*ffa0*/  SHF.R.S32.HI R25, RZ, 0x1f, R26 ;  /* 0x0000001fff197819 */ /* 0x000fc4000001141a */
[----:B------:R-:W-:Y:S01]  /*ffb0*/  SHF.R.S32.HI R28, RZ, 0x1f, R146 ;  /* 0x0000001fff1c7819 */ /* 0x000fe20000011492 */
[----:B------:R-:W-:Y:S01]  /*ffc0*/  UIMAD UR11, UR40, UR13, UR11 ;  /* 0x0000000d280b72a4 */ /* 0x000fe2000f8e020b */
[----:B------:R-:W-:Y:S02]  /*ffd0*/  SHF.R.S32.HI R29, RZ, 0x1f, R147 ;  /* 0x0000001fff1d7819 */ /* 0x000fe40000011493 */
[----:B------:R-:W-:Y:S01]  /*ffe0*/  ULDC.64 UR12, c[0x0][0xb40] ;  /* 0x0002d000000c7ab9 */ /* 0x000fe20000000a00 */
[----:B------:R-:W-:Y:S01]  /*fff0*/  SHF.R.S32.HI R30, RZ, 0x1f, R148 ;  /* 0x0000001fff1e7819 */ /* 0x000fe20000011494 */
[----:B------:R-:W-:Y:S01]  /*10000*/  UIMAD UR4, UR4, UR12, URZ ;  /* 0x0000000c040472a4 */ /* 0x000fe2000f8e023f */
[----:B------:R-:W-:Y:S01]  /*10010*/  SHF.R.S32.HI R31, RZ, 0x1f, R149 ;  /* 0x0000001fff1f7819 */ /* 0x000fe20000011495 */
[----:B0-----:R-:W-:Y:S01]  /*10020*/  @P1 IMAD.HI.U32 R0, R11, R0, RZ ;  /* 0x000000000b001227 */ /* 0x001fe200078e00ff */
[----:B------:R-:W-:Y:S01]  /*10030*/  SHF.R.S32.HI R32, RZ, 0x1f, R150 ;  /* 0x0000001fff207819 */ /* 0x000fe20000011496 */
[----:B------:R-:W-:-:S02]  /*10040*/  UIMAD UR4, UR8, UR13, UR4 ;  /* 0x0000000d080472a4 */ /* 0x000fc4000f8e0204 */
[----:B------:R-:W-:-:S03]  /*10050*/  UIMAD.WIDE.U32 UR8, UR8, UR12, UR10 ;  /* 0x0000000c080872a5 */ /* 0x000fc6000f8e000a */
[----:B------:R-:W-:Y:S01]  /*10060*/  ULDC.64 UR10, c[0x0][0xb48] ;  /* 0x0002d200000a7ab9 */ /* 0x000fe20000000a00 */
[----:B------:R-:W-:Y:S01]  /*10070*/  UIADD3 UR9, UR9, UR4, URZ ;  /* 0x0000000409097290 */ /* 0x000fe2000fffe03f */
[----:B-1----:R-:W-:Y:S01]  /*10080*/  @P1 SHF.R.U32.HI R5, RZ, R3, R0 ;  /* 0x00000003ff051219 */ /* 0x002fe20000011600 */
[----:B------:R-:W-:Y:S02]  /*10090*/  UIADD3 UR4, UR41, 0x2d820, URZ ;  /* 0x0002d82029047890 */ /* 0x000fe4000fffe03f */
[----:B------:R-:W-:Y:S01]  /*100a0*/  UIMAD.WIDE.U32 UR8, UR37, UR10, UR8 ;  /* 0x0000000a250872a5 */ /* 0x000fe2000f8e0008 */
[--C-:B------:R-:W-:Y:S01]  /*100b0*/  SHF.R.S32.HI R0, RZ, 0x1f, R5.reuse ;  /* 0x0000001fff007819 */ /* 0x100fe20000011405 */
[----:B------:R-:W-:Y:S01]  /*100c0*/  IMAD.MOV R7, RZ, RZ, -R5 ;  /* 0x000000ffff077224 */ /* 0x000fe200078e0a05 */
[----:B------:R-:W-:Y:S02]  /*100d0*/  UPRMT UR4, URZ, 0x654, UR4 ;  /* 0x000006543f047896 */ /* 0x000fe40008000004 */
[----:B------:R-:W-:Y:S01]  /*100e0*/  UIMAD UR37, UR37, UR11, UR9 ;  /* 0x0000000b252572a4 */ /* 0x000fe2000f8e0209 */
[----:B------:R-:W-:-:S02]  /*100f0*/  IMAD R7, R36, R7, R11 ;  /* 0x0000000724077224 */ /* 0x000fc400078e020b */
[----:B------:R-:W-:Y:S01]  /*10100*/  ULDC.64 UR10, c[0x0][0xb30] ;  /* 0x0002cc00000a7ab9 */ /* 0x000fe20000000a00 */
[----:B------:R-:W-:Y:S02]  /*10110*/  IMAD.U32 R3, RZ, RZ, UR9 ;  /* 0x00000009ff037e24 */ /* 0x000fe4000f8e00ff */
[----:B------:R-:W-:Y:S01]  /*10120*/  IMAD R0, R0, UR10, RZ ;  /* 0x0000000a00007c24 */ /* 0x000fe2000f8e02ff */
[----:B------:R-:W-:Y:S01]  /*10130*/  SYNCS.ARRIVE.TRANS64.RED.A1T0 RZ, [UR4], RZ ;  /* 0x000000ffffff79a7 */ /* 0x000fe20008100404 */
        /* <DEDUP_REMOVED lines=23> */
[C---:B------:R-:W-:Y:S02]  /*102b0*/  @!P3 LEA R4, P6, R26.reuse, R15, 0x2 ;  /* 0x0000000f1a04b211 */ /* 0x040fe400078c10ff */
[-C--:B--2---:R-:W-:Y:S02]  /*102c0*/  @!P1 LEA.HI.X R3, R17, R13.reuse, R24, 0x2, P5 ;  /* 0x0000000d11039211 */ /* 0x084fe400028f1418 */
[----:B------:R-:W-:Y:S02]  /*102d0*/  @!P3 LEA.HI.X R5, R26, R13, R25, 0x2, P6 ;  /* 0x0000000d1a05b211 */ /* 0x000fe400030f1419 */
[----:B------:R-:W-:Y:S01]  /*102e0*/  ISETP.GE.AND P5, PT, R149, UR4, PT ;  /* 0x0000000495007c0c */ /* 0x000fe2000bfa6270 */
[----:B------:R1:W-:Y:S01]  /*102f0*/  @!P1 ST.E.64 desc[UR56][R2.64], R20 ;  /* 0x0000001402009985 */ /* 0x0003e2000c101b38 */
[----:B------:R-:W-:-:S02]  /*10300*/  @!P4 LEA R6, P1, R140, R15, 0x2 ;  /* 0x0000000f8c06c211 */ /* 0x000fc400078210ff */
[----:B------:R-:W-:Y:S01]  /*10310*/  @!P2 LEA R8, P6, R150, R15, 0x2 ;  /* 0x0000000f9608a211 */ /* 0x000fe200078c10ff */
[----:B------:R2:W-:Y:S01]  /*10320*/  @!P3 ST.E.64 desc[UR56][R4.64], R92 ;  /* 0x0000005c0400b985 */ /* 0x0005e2000c101b38 */
        /* <DEDUP_REMOVED lines=24> */
[C---:B-1----:R-:W-:Y:S02]  /*104b0*/  @!P4 LEA R10, P2, R144.reuse, R15, 0x2 ;  /* 0x0000000f900ac211 */ /* 0x042fe400078410ff */
[----:B------:R-:W-:Y:S02]  /*104c0*/  @!P5 LEA.HI.X R9, R145, R13, R157, 0x2, P6 ;  /* 0x0000000d9109d211 */ /* 0x000fe400030f149d */
[C---:B--2---:R-:W-:Y:S02]  /*104d0*/  @!P3 LEA R2, P6, R143.reuse, R15, 0x2 ;  /* 0x0000000f8f02b211 */ /* 0x044fe400078c10ff */
[----:B------:R-:W-:Y:S01]  /*104e0*/  @!P4 LEA.HI.X R11, R144, R13, R156, 0x2, P2 ;  /* 0x0000000d900bc211 */ /* 0x000fe200010f149c */
[----:B------:R3:W-:Y:S01]  /*104f0*/  @!P5 ST.E.64 desc[UR56][R8.64], R120 ;  /* 0x000000780800d985 */ /* 0x0007e2000c101b38 */
[C---:B------:R-:W-:Y:S02]  /*10500*/  @!P1 LEA R12, P2, R142.reuse, R15, 0x2 ;  /* 0x0000000f8e0c9211 */ /* 0x040fe400078410ff */
[-C--:B------:R-:W-:Y:S01]  /*10510*/  @!P3 LEA.HI.X R3, R143, R13.reuse, R155, 0x2, P6 ;  /* 0x0000000d8f03b211 */ /* 0x080fe200030f149b */
[----:B------:R3:W-:Y:S01]  /*10520*/  @!P4 ST.E.64 desc[UR56][R10.64], R124 ;  /* 0x0000007c0a00c985 */ /* 0x0007e2000c101b38 */
[----:B------:R-:W-:-:S03]  /*10530*/  @!P1 LEA.HI.X R13, R142, R13, R154, 0x2, P2 ;  /* 0x0000000d8e0d9211 */ /* 0x000fc600010f149a */
[----:B------:R3:W-:Y:S04]  /*10540*/  @!P3 ST.E.64 desc[UR56][R2.64], R128 ;  /* 0x000000800200b985 */ /* 0x0007e8000c101b38 */
[----:B------:R3:W-:Y:S02]  /*10550*/  @!P1 ST.E.64 desc[UR56][R12.64], R132 ;  /* 0x000000840c009985 */ /* 0x0007e4000c101b38 */
.L_x_11183:
[----:B------:R-:W-:Y:S05]  /*10560*/  BSYNC B1 ;  /* 0x0000000000017941 */ /* 0x000fea0003800000 */
.L_x_11182:
[----:B-1----:R1:W4:Y:S04]  /*10570*/  SHFL.IDX PT, R15, R14, 0x1, 0x1c1f ;  /* 0x003c1f000e0f7f89 */ /* 0x00232800000e0000 */
        /* <DEDUP_REMOVED lines=8> */
[CC--:B0--3--:R-:W-:Y:S02]  /*10600*/  @!P5 LEA R2, P0, R17.reuse, R21.reuse, 0x2 ;  /* 0x000000151102d211 */ /* 0x0c9fe400078010ff */
[C---:B------:R-:W-:Y:S02]  /*10610*/  @!P6 LEA R4, P1, R26.reuse, R21, 0x2 ;  /* 0x000000151a04e211 */ /* 0x040fe400078210ff */
[-C--:B----4-:R-:W-:Y:S02]  /*10620*/  @!P5 LEA.HI.X R3, R17, R15.reuse, R24, 0x2, P0 ;  /* 0x0000000f1103d211 */ /* 0x090fe400000f1418 */
[----:B------:R-:W-:Y:S02]  /*10630*/  @!P6 LEA.HI.X R5, R26, R15, R25, 0x2, P1 ;  /* 0x0000000f1a05e211 */ /* 0x000fe400008f1419 */
[----:B------:R-:W-:Y:S01]  /*10640*/  ISETP.GE.AND P1, PT, R148, UR4, PT ;  /* 0x0000000494007c0c */ /* 0x000fe2000bf26270 */
[----:B------:R0:W-:Y:S01]  /*10650*/  @!P5 ST.E.64 desc[UR56][R2.64], R90 ;  /* 0x0000005a0200d985 */ /* 0x0001e2000c101b38 */
[----:B------:R-:W-:-:S02]  /*10660*/  @!P2 LEA R6, P0, R140, R21, 0x2 ;  /* 0x000000158c06a211 */ /* 0x000fc400078010ff */
[-C--:B------:R-:W-:Y:S01]  /*10670*/  @!P3 LEA R8, P5, R150, R21.reuse, 0x2 ;  /* 0x000000159608b211 */ /* 0x080fe200078a10ff */
[----:B------:R3:W-:Y:S01]  /*10680*/  @!P6 ST.E.64 desc[UR56][R4.64], R94 ;  /* 0x0000005e0400e985 */ /* 0x0007e2000c101b38 */
[----:B------:R-:W-:Y:S02]  /*10690*/  @!P4 LEA R10, P6, R149, R21, 0x2 ;  /* 0x00000015950ac211 */ /* 0x000fe400078c10ff */
[-C--:B------:R-:W-:Y:S02]  /*106a0*/  @!P2 LEA.HI.X R7, R140, R15.reuse, R27, 0x2, P0 ;  /* 0x0000000f8c07a211 */ /* 0x080fe400000f141b */
[-C--:B------:R-:W-:Y:S02]  /*106b0*/  @!P3 LEA.HI.X R9, R150, R15.reuse, R32, 0x2, P5 ;  /* 0x0000000f9609b211 */ /* 0x080fe400028f1420 */
[----:B------:R-:W-:Y:S01]  /*106c0*/  ISETP.GE.AND P0, PT, R147, UR4, PT ;  /* 0x0000000493007c0c */ /* 0x000fe2000bf06270 */
[----:B------:R-:W-:Y:S01]  /*106d0*/  @!P2 ST.E.64 desc[UR56][R6.64], R98 ;  /* 0x000000620600a985 */ /* 0x000fe2000c101b38 */
[----:B------:R-:W-:-:S02]  /*106e0*/  @!P4 LEA.HI.X R11, R149, R15, R31, 0x2, P6 ;  /* 0x0000000f950bc211 */ /* 0x000fc400030f141f */
[----:B0-----:R-:W-:Y:S01]  /*106f0*/  @!P1 LEA R2, P5, R148, R21, 0x2 ;  /* 0x0000001594029211 */ /* 0x001fe200078a10ff */
[----:B------:R0:W-:Y:S01]  /*10700*/  @!P3 ST.E.64 desc[UR56][R8.64], R102 ;  /* 0x000000660800b985 */ /* 0x0001e2000c101b38 */
[----:B------:R-:W-:Y:S02]  /*10710*/  ISETP.GE.AND P3, PT, R145, UR4, PT ;  /* 0x0000000491007c0c */ /* 0x000fe4000bf66270 */
[----:B------:R-:W-:Y:S01]  /*10720*/  ISETP.GE.AND P2, PT, R144, UR4, PT ;  /* 0x0000000490007c0c */ /* 0x000fe2000bf46270 */
[----:B------:R4:W-:Y:S01]  /*10730*/  @!P4 ST.E.64 desc[UR56][R10.64], R106 ;  /* 0x0000006a0a00c985 */ /* 0x0009e2000c101b38 */
[----:B------:R-:W-:Y:S02]  /*10740*/  ISETP.GE.AND P4, PT, R146, UR4, PT ;  /* 0x0000000492007c0c */ /* 0x000fe4000bf86270 */
[----:B------:R-:W-:Y:S02]  /*10750*/  @!P1 LEA.HI.X R3, R148, R15, R30, 0x2, P5 ;  /* 0x0000000f94039211 */ /* 0x000fe400028f141e */
[----:B------:R-:W-:-:S02]  /*10760*/  ISETP.GE.AND P5, PT, R143, UR4, PT ;  /* 0x000000048f007c0c */ /* 0x000fc4000bfa6270 */
[C---:B---3--:R-:W-:Y:S01]  /*10770*/  @!P0 LEA R4, P6, R147.reuse, R21, 0x2 ;  /* 0x0000001593048211 */ /* 0x048fe200078c10ff */
[----:B------:R3:W-:Y:S03]  /*10780*/  @!P1 ST.E.64 desc[UR56][R2.64], R110 ;  /* 0x0000006e02009985 */ /* 0x0007e6000c101b38 */
[----:B------:R-:W-:Y:S02]  /*10790*/  @!P0 LEA.HI.X R5, R147, R15, R29, 0x2, P6 ;  /* 0x0000000f93058211 */ /* 0x000fe400030f141d */
[-C--:B0-----:R-:W-:Y:S02]  /*107a0*/  @!P3 LEA R8, P6, R145, R21.reuse, 0x2 ;  /* 0x000000159108b211 */ /* 0x081fe400078c10ff */
[-C--:B------:R-:W-:Y:S01]  /*107b0*/  @!P4 LEA R6, P1, R146, R21.reuse, 0x2 ;  /* 0x000000159206c211 */ /* 0x080fe200078210ff */
[----:B------:R3:W-:Y:S01]  /*107c0*/  @!P0 ST.E.64 desc[UR56][R4.64], R114 ;  /* 0x0000007204008985 */ /* 0x0007e2000c101b38 */
[----:B----4-:R-:W-:-:S02]  /*107d0*/  @!P2 LEA R10, P0, R144, R21, 0x2 ;  /* 0x00000015900aa211 */ /* 0x010fc400078010ff */
[----:B------:R-:W-:Y:S02]  /*107e0*/  @!P4 LEA.HI.X R7, R146, R15, R28, 0x2, P1 ;  /* 0x0000000f9207c211 */ /* 0x000fe400008f141c */
[----:B------:R-:W-:Y:S02]  /*107f0*/  @!P5 LEA R12, P1, R143, R21, 0x2 ;  /* 0x000000158f0cd211 */ /* 0x000fe400078210ff */
[-C--:B------:R-:W-:Y:S01]  /*10800*/  @!P3 LEA.HI.X R9, R145, R15.reuse, R157, 0x2, P6 ;  /* 0x0000000f9109b211 */ /* 0x080fe200030f149d */
[----:B------:R3:W-:Y:S01]  /*10810*/  @!P4 ST.E.64 desc[UR56][R6.64], R118 ;  /* 0x000000760600c985 */ /* 0x0007e2000c101b38 */
[-C--:B------:R-:W-:Y:S02]  /*10820*/  @!P2 LEA.HI.X R11, R144, R15.reuse, R156, 0x2, P0 ;  /* 0x0000000f900ba211 */ /* 0x080fe400000f149c */
[----:B--2---:R-:W-:Y:S01]  /*10830*/  @!P5 LEA.HI.X R13, R143, R15, R155, 0x2, P1 ;  /* 0x0000000f8f0dd211 */ /* 0x004fe200008f149b */
        /* <DEDUP_REMOVED lines=9> */
.L_x_11176:
        /* <DEDUP_REMOVED lines=13> */
[----:B------:R-:W-:Y:S01]  /*109a0*/  IMAD.U32 R0, RZ, RZ, UR4 ;  /* 0x00000004ff007e24 */ /* 0x000fe2000f8e00ff */
[----:B------:R-:W0:Y:S04]  /*109b0*/  S2R R7, SR_TID.X ;  /* 0x0000000000077919 */ /* 0x000e280000002100 */
[----:B------:R-:W-:-:S05]  /*109c0*/  PLOP3.LUT P2, PT, PT, PT, UP1, 0x80, 0x0 ;  /* 0x000000000000781c */ /* 0x000fca0003f4f018 */
[----:B------:R-:W-:Y:S02]  /*109d0*/  @UP1 ULDC.64 UR8, c[0x0][0xc08] ;  /* 0x0003020000081ab9 */ /* 0x000fe40000000a00 */
[----:B------:R-:W-:-:S06]  /*109e0*/  @UP1 UIMAD.WIDE UR8, UR43, 0x4, UR8 ;  /* 0x000000042b0818a5 */ /* 0x000fcc000f8e0208 */
[----:B------:R-:W-:Y:S02]  /*109f0*/  IMAD.U32 R4, RZ, RZ, UR8 ;  /* 0x00000008ff047e24 */ /* 0x000fe4000f8e00ff */
[----:B------:R-:W-:-:S05]  /*10a00*/  IMAD.U32 R5, RZ, RZ, UR9 ;  /* 0x00000009ff057e24 */ /* 0x000fca000f8e00ff */
[----:B------:R1:W5:Y:S01]  /*10a10*/  @P2 LDG.E R0, desc[UR56][R4.64] ;  /* 0x0000003804002981 */ /* 0x000362000c1e1900 */
[----:B------:R-:W-:Y:S01]  /*10a20*/  UISETP.NE.AND UP1, UPT, UR47, URZ, UPT ;  /* 0x0000003f2f00728c */ /* 0x000fe2000bf25270 */
[----:B------:R-:W-:Y:S01]  /*10a30*/  UMOV UR4, URZ ;  /* 0x0000003f00047c82 */ /* 0x000fe20008000000 */
[----:B0-----:R-:W-:-:S09]  /*10a40*/  VIADD R7, R7, 0xffffff80 ;  /* 0xffffff8007077836 */ /* 0x001fd20000000000 */
[----:B------:R-:W-:Y:S01]  /*10a50*/  @!UP1 ULDC UR47, c[0x0][0xad4] ;  /* 0x0002b500002f9ab9 */ /* 0x000fe20000000800 */
[----:B------:R-:W-:Y:S02]  /*10a60*/  ISETP.GT.AND P0, PT, R7, 0xbf, PT ;  /* 0x000000bf0700780c */ /* 0x000fe40003f04270 */
[----:B--2---:R-:W-:Y:S01]  /*10a70*/  @P1 R2UR UR4, R6 ;  /* 0x00000000060412ca */ /* 0x004fe200000e0000 */
[----:B-1----:R-:W-:-:S14]  /*10a80*/  @P2 BRA `(.L_x_11184) ;  /* 0x0000000000102947 */ /* 0x002fdc0003800000 */
[----:B------:R-:W-:Y:S05]  /*10a90*/  @!P1 BRA `(.L_x_11184) ;  /* 0x00000000000c9947 */ /* 0x000fea0003800000 */
[----:B------:R-:W2:Y:S04]  /*10aa0*/  LDG.E R5, desc[UR56][R2.64] ;  /* 0x0000003802057981 */ /* 0x000ea8000c1e1900 */
[----:B-----5:R-:W2:Y:S02]  /*10ab0*/  LDG.E R0, desc[UR56][R2.64+0x4] ;  /* 0x0000043802007981 */ /* 0x020ea4000c1e1900 */
[----:B--2---:R-:W-:-:S07]  /*10ac0*/  IMAD.IADD R0, R0, 0x1, -R5 ;  /* 0x0000000100007824 */ /* 0x004fce00078e0a05 */
.L_x_11184:
        /* <DEDUP_REMOVED lines=59> */
.L_x_11186:
[----:B------:R-:W-:Y:S05]  /*10e80*/  BSYNC B1 ;  /* 0x0000000000017941 */ /* 0x000fea0003800000 */
.L_x_11185:
        /* <DEDUP_REMOVED lines=9> */
[----:B0-----:R-:W-:Y:S01]  /*10f20*/  VIADD R4, R2, UR39 ;  /* 0x0000002702047c36 */ /* 0x001fe20008000000 */
[----:B------:R-:W-:Y:S01]  /*10f30*/  UIMAD UR10, UR4, UR13, UR10 ;  /* 0x0000000d040a72a4 */ /* 0x000fe2000f8e020a */
[----:B------:R-:W-:Y:S02]  /*10f40*/  SHF.R.S32.HI R10, RZ, 0x1f, R141 ;  /* 0x0000001fff0a7819 */ /* 0x000fe4000001148d */
[----:B------:R-:W-:Y:S01]  /*10f50*/  IMAD.MOV.U32 R5, RZ, RZ, R4 ;  /* 0x000000ffff057224 */ /* 0x000fe200078e0004 */
[----:B------:R-:W-:Y:S01]  /*10f60*/  UIADD3 UR9, UR9, UR10, URZ ;  /* 0x0000000a09097290 */ /* 0x000fe2000fffe03f */
[----:B------:R-:W-:-:S02]  /*10f70*/  SHF.R.S32.HI R14, RZ, 0x1f, R139 ;  /* 0x0000001fff0e7819 */ /* 0x000fc4000001148b */
        /* <DEDUP_REMOVED lines=27> */
[----:B-----5:R-:W-:Y:S02]  /*11130*/  IMAD R11, R0, R11, RZ ;  /* 0x0000000b000b7224 */ /* 0x020fe400078e02ff */
[----:B------:R-:W-:Y:S02]  /*11140*/  VIADD R0, R152, UR39 ;  /* 0x0000002798007c36 */ /* 0x000fe40008000000 */
[C---:B------:R-:W-:Y:S02]  /*11150*/  IMAD R5, R7.reuse, UR9, R4 ;  /* 0x0000000907057c24 */ /* 0x040fe4000f8e0204 */
[----:B------:R-:W-:Y:S01]  /*11160*/  IMAD.WIDE.U32 R2, R7, UR8, R2 ;  /* 0x0000000807027c25 */ /* 0x000fe2000f8e0002 */
[----:B------:R-:W-:Y:S01]  /*11170*/  ISETP.GE.AND P0, PT, R0, R11, PT ;  /* 0x0000000b0000720c */ /* 0x000fe20003f06270 */
[----:B------:R-:W-:-:S02]  /*11180*/  ULDC.64 UR8, c[0x0][0xa80] ;  /* 0x0002a00000087ab9 */ /* 0x000fc40000000a00 */
        /* <DEDUP_REMOVED lines=18> */
.L_x_11188:
[----:B------:R-:W-:Y:S05]  /*112b0*/  BSYNC B1 ;  /* 0x0000000000017941 */ /* 0x000fea0003800000 */
.L_x_11187:
        /* <DEDUP_REMOVED lines=11> */
[----:B0---4-:R-:W-:Y:S01]  /*11370*/  @!P2 IMAD.WIDE R4, R138, 0x2, R2 ;  /* 0x000000028a04a825 */ /* 0x011fe200078e0202 */
[-C--:B------:R-:W-:Y:S02]  /*11380*/  @!P3 LEA.HI.X R7, R139, R3.reuse, R14, 0x1, P0 ;  /* 0x000000038b07b211 */ /* 0x080fe400000f0c0e */
[----:B------:R-:W-:Y:S02]  /*11390*/  @!P4 LEA.HI.X R9, R141, R3, R10, 0x1, P1 ;  /* 0x000000038d09c211 */ /* 0x000fe400008f0c0a */
[----:B------:R2:W-:Y:S04]  /*113a0*/  @!P2 ST.E.128 desc[UR56][R4.64], RZ ;  /* 0x000000ff0400a985 */ /* 0x0005e8000c101d38 */
[----:B------:R2:W-:Y:S04]  /*113b0*/  @!P3 ST.E.128 desc[UR56][R6.64], RZ ;  /* 0x000000ff0600b985 */ /* 0x0005e8000c101d38 */
[----:B------:R2:W-:Y:S02]  /*113c0*/  @!P4 ST.E.128 desc[UR56][R8.64], RZ ;  /* 0x000000ff0800c985 */ /* 0x0005e4000c101d38 */
.L_x_11181:
[----:B------:R-:W-:Y:S05]  /*113d0*/  BSYNC B0 ;  /* 0x0000000000007941 */ /* 0x000fea0003800000 */
.L_x_11175:
[----:B------:R-:W-:Y:S02]  /*113e0*/  ULDC UR4, c[0x0][0xc3c] ;  /* 0x00030f0000047ab9 */ /* 0x000fe40000000800 */
[----:B------:R-:W-:-:S06]  /*113f0*/  UISETP.GE.AND UP0, UPT, UR7, UR4, UPT ;  /* 0x000000040700728c */ /* 0x000fcc000bf06270 */
[----:B------:R-:W-:-:S13]  /*11400*/  PLOP3.LUT P0, PT, PT, PT, UP0, 0x80, 0x0 ;  /* 0x000000000000781c */ /* 0x000fda0003f0f008 */
[----:B------:R-:W-:Y:S05]  /*11410*/  @!P0 BRA `(.L_x_11189) ;  /* 0xfffffef800f48947 */ /* 0x000fea000383ffff */
[----:B------:R-:W-:Y:S05]  /*11420*/  EXIT ;  /* 0x000000000000794d */ /* 0x000fea0003800000 */
.L_x_11084:
        /* <DEDUP_REMOVED lines=16> */
.L_x_11190:
        /* <DEDUP_REMOVED lines=44> */
.L_x_11194:
[----:B------:R-:W0:Y:S01]  /*117f0*/  LDC R2, c[0x0][0xc3c] ;  /* 0x00030f00ff027b82 */ /* 0x000e220000000800 */
[----:B------:R-:W-:-:S06]  /*11800*/  UIADD3 UR4, UR4, 0x1f, URZ ;  /* 0x0000001f04047890 */ /* 0x000fcc000fffe03f */
[----:B0-----:R-:W-:-:S13]  /*11810*/  ISETP.LE.AND P6, PT, R2, UR4, PT ;  /* 0x0000000402007c0c */ /* 0x001fda000bfc3270 */
[----:B------:R-:W-:Y:S05]  /*11820*/  @P6 BRA `(.L_x_11193) ;  /* 0x0000000800a46947 */ /* 0x000fea0003800000 */
[----:B------:R-:W-:-:S05]  /*11830*/  VIADD R7, R0, UR4 ;  /* 0x0000000400077c36 */ /* 0x000fca0008000000 */
[----:B------:R-:W-:-:S13]  /*11840*/  ISETP.GE.OR P6, PT, R7, R2, !P0 ;  /* 0x000000020700720c */ /* 0x000fda00047c6670 */
[----:B------:R-:W0:Y:S08]  /*11850*/  @!P6 LDC.64 R4, c[0x0][0xc80] ;  /* 0x00032000ff04eb82 */ /* 0x000e300000000a00 */
[----:B------:R-:W1:Y:S01]  /*11860*/  @!P6 LDC.64 R2, c[0x0][0xc78] ;  /* 0x00031e00ff02eb82 */ /* 0x000e620000000a00 */
[----:B0-----:R-:W-:-:S04]  /*11870*/  @!P6 IMAD.WIDE R4, R7, 0x4, R4 ;  /* 0x000000040704e825 */ /* 0x001fc800078e0204 */
[----:B-1----:R-:W-:Y:S01]  /*11880*/  @!P6 IMAD.WIDE R2, R7, 0x4, R2 ;  /* 0x000000040702e825 */ /* 0x002fe200078e0202 */
[----:B------:R-:W-:-:S06]  /*11890*/  CS2R R6, SRZ ;  /* 0x0000000000067805 */ /* 0x000fcc000001ff00 */
[----:B------:R-:W2:Y:S04]  /*118a0*/  @!P6 LDG.E R6, desc[UR56][R4.64] ;  /* 0x000000380406e981 */ /* 0x000ea8000c1e1900 */
        /* <DEDUP_REMOVED lines=22> */
.L_x_11192:
        /* <DEDUP_REMOVED lines=13> */
.L_x_11195:
[----:B-1----:R-:W-:Y:S02]  /*11ae0*/  IMAD R24, R24, UR5, R3 ;  /* 0x0000000518187c24 */ /* 0x002fe4000f8e0203 */
[----:B------:R-:W-:-:S03]  /*11af0*/  VIADD R27, R27, UR4 ;  /* 0x000000041b1b7c36 */ /* 0x000fc60008000000 */
[----:B0-----:R-:W-:Y:S01]  /*11b00*/  IADD3 R5, -R24, UR6, RZ ;  /* 0x0000000618057c10 */ /* 0x001fe2000fffe1ff */
[----:B------:R-:W-:Y:S06]  /*11b10*/  @!P1 BRA `(.L_x_11196) ;  /* 0x0000000000e89947 */ /* 0x000fec0003800000 */
[-C--:B--2---:R-:W-:Y:S02]  /*11b20*/  IABS R8, R6.reuse ;  /* 0x0000000600087213 */ /* 0x084fe40000000000 */
[----:B------:R-:W-:Y:S02]  /*11b30*/  IABS R4, R7 ;  /* 0x0000000700047213 */ /* 0x000fe40000000000 */
[----:B------:R-:W0:Y:S01]  /*11b40*/  I2F.RP R9, R8 ;  /* 0x0000000800097306 */ /* 0x000e220000209400 */
[----:B------:R-:W-:Y:S02]  /*11b50*/  IABS R10, R5 ;  /* 0x00000005000a7213 */ /* 0x000fe40000000000 */
[----:B------:R-:W-:-:S05]  /*11b60*/  IABS R12, R6 ;  /* 0x00000006000c7213 */ /* 0x000fca0000000000 */
[----:B0-----:R-:W0:Y:S02]  /*11b70*/  MUFU.RCP R9, R9 ;  /* 0x0000000900097308 */ /* 0x001e240000001000 */
[----:B0-----:R-:W-:-:S06]  /*11b80*/  VIADD R2, R9, 0xffffffe ;  /* 0x0ffffffe09027836 */ /* 0x001fcc0000000000 */
[----:B------:R-:W0:Y:S08]  /*11b90*/  I2F.RP R9, R4 ;  /* 0x0000000400097306 */ /* 0x000e300000209400 */
[----:B------:R1:W2:Y:S08]  /*11ba0*/  F2I.FTZ.U32.TRUNC.NTZ R3, R2 ;  /* 0x0000000200037305 */ /* 0x0002b0000021f000 */
[----:B0-----:R-:W0:Y:S01]  /*11bb0*/  MUFU.RCP R9, R9 ;  /* 0x0000000900097308 */ /* 0x001e220000001000 */
[----:B-1----:R-:W-:-:S02]  /*11bc0*/  IMAD.MOV.U32 R2, RZ, RZ, RZ ;  /* 0x000000ffff027224 */ /* 0x002fc400078e00ff */
[----:B--2---:R-:W-:-:S04]  /*11bd0*/  IMAD.MOV R11, RZ, RZ, -R3 ;  /* 0x000000ffff0b7224 */ /* 0x004fc800078e0a03 */
[----:B------:R-:W-:-:S04]  /*11be0*/  IMAD R11, R11, R8, RZ ;  /* 0x000000080b0b7224 */ /* 0x000fc800078e02ff */
[----:B------:R-:W-:-:S04]  /*11bf0*/  IMAD.HI.U32 R3, R3, R11, R2 ;  /* 0x0000000b03037227 */ /* 0x000fc800078e0002 */
[----:B------:R-:W-:Y:S02]  /*11c00*/  IMAD.MOV R11, RZ, RZ, -R12 ;  /* 0x000000ffff0b7224 */ /* 0x000fe400078e0a0c */
[----:B------:R-:W-:-:S04]  /*11c10*/  IMAD.HI.U32 R2, R3, R10, RZ ;  /* 0x0000000a03027227 */ /* 0x000fc800078e00ff */
[----:B------:R-:W-:Y:S02]  /*11c20*/  IMAD R3, R2, R11, R10 ;  /* 0x0000000b02037224 */ /* 0x000fe400078e020a */
[----:B0-----:R-:W-:-:S03]  /*11c30*/  VIADD R10, R9, 0xffffffe ;  /* 0x0ffffffe090a7836 */ /* 0x001fc60000000000 */
[----:B------:R-:W-:-:S13]  /*11c40*/  ISETP.GT.U32.AND P1, PT, R8, R3, PT ;  /* 0x000000030800720c */ /* 0x000fda0003f24070 */
[----:B------:R-:W-:Y:S02]  /*11c50*/  @!P1 IMAD.IADD R3, R3, 0x1, -R8 ;  /* 0x0000000103039824 */ /* 0x000fe400078e0a08 */
[----:B------:R-:W-:Y:S01]  /*11c60*/  @!P1 VIADD R2, R2, 0x1 ;  /* 0x0000000102029836 */ /* 0x000fe20000000000 */
[----:B------:R-:W-:Y:S02]  /*11c70*/  ISETP.NE.AND P1, PT, R6, RZ, PT ;  /* 0x000000ff0600720c */ /* 0x000fe40003f25270 */
[----:B------:R-:W-:Y:S02]  /*11c80*/  ISETP.GE.U32.AND P0, PT, R3, R8, PT ;  /* 0x000000080300720c */ /* 0x000fe40003f06070 */
[----:B------:R-:W-:Y:S01]  /*11c90*/  LOP3.LUT R8, R5, R6, RZ, 0x3c, !PT ;  /* 0x0000000605087212 */ /* 0x000fe200078e3cff */
[----:B------:R-:W0:Y:S03]  /*11ca0*/  F2I.FTZ.U32.TRUNC.NTZ R3, R10 ;  /* 0x0000000a00037305 */ /* 0x000e26000021f000 */
[----:B------:R-:W-:-:S07]  /*11cb0*/  ISETP.GE.AND P2, PT, R8, RZ, PT ;  /* 0x000000ff0800720c */ /* 0x000fce0003f46270 */
        /* <DEDUP_REMOVED lines=32> */
.L_x_11196:
        /* <DEDUP_REMOVED lines=31> */
[----:B------:R-:W-:-:S03]  /*120b0*/  IMAD R12, R4, R2, R5 ;  /* 0x00000002040c7224 */ /* 0x000fc600078e0205 */
[----:B------:R-:W-:-:S04]  /*120c0*/  VIADDMNMX R7, R10, UR5, R7, PT ;  /* 0x000000050a077c46 */ /* 0x000fc8000b800107 */
[-C--:B------:R-:W-:Y:S01]  /*120d0*/  IABS R9, R7.reuse ;  /* 0x0000000700097213 */ /* 0x080fe20000000000 */
[----:B------:R-:W-:Y:S01]  /*120e0*/  IMAD.MOV R26, RZ, RZ, -R7 ;  /* 0x000000ffff1a7224 */ /* 0x000fe200078e0a07 */
[----:B------:R-:W-:Y:S02]  /*120f0*/  IABS R4, R7 ;  /* 0x0000000700047213 */ /* 0x000fe40000000000 */
[----:B------:R-:W0:Y:S03]  /*12100*/  I2F.RP R10, R9 ;  /* 0x00000009000a7306 */ /* 0x000e260000209400 */
[----:B------:R-:W-:-:S05]  /*12110*/  IMAD.MOV R4, RZ, RZ, -R4 ;  /* 0x000000ffff047224 */ /* 0x000fca00078e0a04 */
[----:B0-----:R-:W0:Y:S02]  /*12120*/  MUFU.RCP R10, R10 ;  /* 0x0000000a000a7308 */ /* 0x001e240000001000 */
[----:B0-----:R-:W-:-:S06]  /*12130*/  VIADD R3, R10, 0xffffffe ;  /* 0x0ffffffe0a037836 */ /* 0x001fcc0000000000 */
[----:B------:R-:W0:Y:S02]  /*12140*/  F2I.FTZ.U32.TRUNC.NTZ R3, R3 ;  /* 0x0000000300037305 */ /* 0x000e24000021f000 */
[----:B0-----:R-:W-:-:S04]  /*12150*/  IMAD.MOV R11, RZ, RZ, -R3 ;  /* 0x000000ffff0b7224 */ /* 0x001fc800078e0a03 */
[----:B------:R-:W-:Y:S01]  /*12160*/  IMAD.MOV.U32 R2, RZ, RZ, R11 ;  /* 0x000000ffff027224 */ /* 0x000fe200078e000b */
[----:B------:R-:W-:-:S03]  /*12170*/  IABS R11, R12 ;  /* 0x0000000c000b7213 */ /* 0x000fc60000000000 */
[----:B------:R-:W-:Y:S02]  /*12180*/  IMAD R5, R2, R9, RZ ;  /* 0x0000000902057224 */ /* 0x000fe400078e02ff */
[----:B------:R-:W-:-:S04]  /*12190*/  IMAD.MOV.U32 R2, RZ, RZ, RZ ;  /* 0x000000ffff027224 */ /* 0x000fc800078e00ff */
[----:B------:R-:W-:Y:S01]  /*121a0*/  IMAD.HI.U32 R2, R3, R5, R2 ;  /* 0x0000000503027227 */ /* 0x000fe200078e0002 */
[----:B------:R-:W-:-:S04]  /*121b0*/  LOP3.LUT R3, R12, R7, RZ, 0x3c, !PT ;  /* 0x000000070c037212 */ /* 0x000fc800078e3cff */
[----:B------:R-:W-:Y:S01]  /*121c0*/  ISETP.GE.AND P2, PT, R3, RZ, PT ;  /* 0x000000ff0300720c */ /* 0x000fe20003f46270 */
[----:B------:R-:W-:Y:S01]  /*121d0*/  IMAD.HI.U32 R2, R2, R11, RZ ;  /* 0x0000000b02027227 */ /* 0x000fe200078e00ff */
[----:B------:R-:W-:-:S03]  /*121e0*/  IADD3 R3, R8, 0x1000000, R12 ;  /* 0x0100000008037810 */ /* 0x000fc60007ffe00c */
        /* <DEDUP_REMOVED lines=9> */
[----:B------:R-:W-:-:S07]  /*12280*/  IMAD R26, R2, R26, R3 ;  /* 0x0000001a021a7224 */ /* 0x000fce00078e0203 */
.L_x_11197:
[----:B------:R-:W-:-:S05]  /*12290*/  LOP3.LUT R25, RZ, R2, RZ, 0x33, !PT ;  /* 0x00000002ff197212 */ /* 0x000fca00078e33ff */
[----:B------:R-:W-:Y:S01]  /*122a0*/  IMAD.IADD R25, R6, 0x1, R25 ;  /* 0x0000000106197824 */ /* 0x000fe200078e0219 */
[----:B------:R-:W-:Y:S06]  /*122b0*/  BRA `(.L_x_11198) ;  /* 0x0000000000147947 */ /* 0x000fec0003800000 */
.L_x_11193:
[----:B------:R-:W-:Y:S01]  /*122c0*/  ULDC UR4, c[0x0][0xc3c] ;  /* 0x00030f0000047ab9 */ /* 0x000fe20000000800 */
[----:B------:R-:W-:Y:S02]  /*122d0*/  IMAD.MOV.U32 R25, RZ, RZ, RZ ;  /* 0x000000ffff197224 */ /* 0x000fe400078e00ff */
[----:B------:R-:W-:Y:S02]  /*122e0*/  IMAD.U32 R24, RZ, RZ, UR6 ;  /* 0x00000006ff187e24 */ /* 0x000fe4000f8e00ff */
[----:B------:R-:W-:Y:S02]  /*122f0*/  IMAD.MOV.U32 R26, RZ, RZ, RZ ;  /* 0x000000ffff1a7224 */ /* 0x000fe400078e00ff */
[----:B------:R-:W-:-:S07]  /*12300*/  IMAD.U32 R27, RZ, RZ, UR4 ;  /* 0x00000004ff1b7e24 */ /* 0x000fce000f8e00ff */
.L_x_11198:
[----:B------:R-:W-:-:S13]  /*12310*/  ISETP.NE.AND P0, PT, R0, RZ, PT ;  /* 0x000000ff0000720c */ /* 0x000fda0003f05270 */
[----:B------:R-:W0:Y:S01]  /*12320*/  @!P0 S2R R3, SR_CgaCtaId ;  /* 0x0000000000038919 */ /* 0x000e220000008800 */
[----:B------:R-:W-:-:S04]  /*12330*/  @!P0 MOV R0, 0x400 ;  /* 0x0000040000008802 */ /* 0x000fc80000000f00 */
[----:B0-----:R-:W-:-:S05]  /*12340*/  @!P0 LEA R0, R3, R0, 0x18 ;  /* 0x0000000003008211 */ /* 0x001fca00078ec0ff */
[----:B------:R1:W-:Y:S01]  /*12350*/  @!P0 STS.128 [R0+0x2d8d0], R24 ;  /* 0x02d8d01800008388 */ /* 0x0003e20000000c00 */
[----:B------:R-:W-:Y:S06]  /*12360*/  BAR.ARV 0x5, 0x200 ;  /* 0x0148000000007b1d */ /* 0x000fec0000002000 */
.L_x_11191:
[----:B------:R2:W-:Y:S01]  /*12370*/  STL [R1+0x28], RZ ;  /* 0x000028ff01007387 */ /* 0x0005e20000100800 */
[----:B------:R-:W-:Y:S01]  /*12380*/  ULDC UR4, c[0x0][0xc3c] ;  /* 0x00030f0000047ab9 */ /* 0x000fe20000000800 */
[----:B------:R-:W-:Y:S01]  /*12390*/  IMAD.MOV.U32 R29, RZ, RZ, 0x1 ;  /* 0x00000001ff1d7424 */ /* 0x000fe200078e00ff */
[----:B0-----:R-:W-:Y:S01]  /*123a0*/  ISETP.GE.AND P0, PT, R27, UR4, PT ;  /* 0x000000041b007c0c */ /* 0x001fe2000bf06270 */
[----:B------:R-:W-:-:S12]  /*123b0*/  IMAD.MOV.U32 R23, RZ, RZ, RZ ;  /* 0x000000ffff177224 */ /* 0x000fd800078e00ff */
[----:B--2---:R-:W-:Y:S05]  /*123c0*/  @P0 BRA `(.L_x_11199) ;  /* 0x0000005000600947 */ /* 0x004fea0003800000 */
[----:B------:R-:W0:Y:S01]  /*123d0*/  S2R R3, SR_TID.X ;  /* 0x0000000000037919 */ /* 0x000e220000002100 */
        /* <DEDUP_REMOVED lines=10> */
[C---:B0-----:R-:W-:Y:S01]  /*12480*/  LOP3.LUT R5, R3.reuse, 0x7f, RZ, 0xc0, !PT ;  /* 0x0000007f03057812 */ /* 0x041fe200078ec0ff */
[C---:B-1----:R-:W-:Y:S02]  /*12490*/  IMAD.SHL.U32 R0, R3.reuse, 0x8, RZ ;  /* 0x0000000803007824 */ /* 0x042fe400078e00ff */
[----:B------:R-:W-:Y:S01]  /*124a0*/  IMAD.SHL.U32 R4, R3, 0x20, RZ ;  /* 0x0000002003047824 */ /* 0x000fe200078e00ff */
[----:B------:R-:W-:Y:S02]  /*124b0*/  SHF.R.U32.HI R5, RZ, 0x2, R5 ;  /* 0x00000002ff057819 */ /* 0x000fe40000011605 */
[----:B------:R-:W-:Y:S02]  /*124c0*/  LOP3.LUT R2, R0, 0xd8, RZ, 0xc0, !PT ;  /* 0x000000d800027812 */ /* 0x000fe400078ec0ff */
[----:B------:R-:W-:Y:S02]  /*124d0*/  LOP3.LUT R6, R4, 0x60, RZ, 0xc0, !PT ;  /* 0x0000006004067812 */ /* 0x000fe400078ec0ff */
[----:B------:R-:W-:-:S02]  /*124e0*/  LOP3.LUT R3, R2, 0x18, R3, 0x78, !PT ;  /* 0x0000001802037812 */ /* 0x000fc400078e7803 */
[----:B------:R-:W-:Y:S02]  /*124f0*/  LOP3.LUT R4, R0, 0x18, RZ, 0xc0, !PT ;  /* 0x0000001800047812 */ /* 0x000fe400078ec0ff */
[----:B------:R-:W-:Y:S02]  /*12500*/  LOP3.LUT R2, R3, 0x320, R0, 0xf8, !PT ;  /* 0x0000032003027812 */ /* 0x000fe400078ef800 */
[----:B------:R-:W-:Y:S02]  /*12510*/  LOP3.LUT R0, R5, R6, RZ, 0xfc, !PT ;  /* 0x0000000605007212 */ /* 0x000fe400078efcff */
[----:B------:R-:W-:Y:S01]  /*12520*/  LOP3.LUT R5, R4, 0x20, RZ, 0xfc, !PT ;  /* 0x0000002004057812 */ /* 0x000fe200078efcff */
[----:B------:R-:W-:Y:S01]  /*12530*/  IMAD R0, R2, 0x2, R17 ;  /* 0x0000000202007824 */ /* 0x000fe200078e0211 */
[----:B------:R-:W-:-:S04]  /*12540*/  LOP3.LUT R3, R4, 0x40, RZ, 0xfc, !PT ;  /* 0x0000004004037812 */ /* 0x000fc800078efcff */
[----:B------:R3:W-:Y:S03]  /*12550*/  STL [R1+0x18], R0 ;  /* 0x0000180001007387 */ /* 0x0007e60000100800 */
.L_x_11270:
        /* <DEDUP_REMOVED lines=10> */
[----:B---3--:R-:W-:Y:S01]  /*12600*/  IMAD.MOV.U32 R0, RZ, RZ, RZ ;  /* 0x000000ffff007224 */ /* 0x008fe200078e00ff */
        /* <DEDUP_REMOVED lines=10> */
[----:B------:R-:W3:Y:S01]  /*126b0*/  @P2 LDG.E R0, desc[UR56][R2.64] ;  /* 0x0000003802002981 */ /* 0x000ee2000c1e1900 */
[----:B-1----:R-:W-:-:S05]  /*126c0*/  @P1 IMAD.WIDE R4, R27, 0x4, R4 ;  /* 0x000000041b041825 */ /* 0x002fca00078e0204 */
[----:B------:R0:W5:Y:S01]  /*126d0*/  @P1 LDG.E R28, desc[UR56][R4.64] ;  /* 0x00000038041c1981 */ /* 0x000162000c1e1900 */
        /* <DEDUP_REMOVED lines=8> */
[----:B-1----:R-:W-:Y:S01]  /*12760*/  IMAD.U32 R0, RZ, RZ, UR4 ;  /* 0x00000004ff007e24 */ /* 0x002fe2000f8e00ff */
[----:B------:R-:W-:Y:S06]  /*12770*/  @P1 BRA `(.L_x_11200) ;  /* 0x0000000000181947 */ /* 0x000fec0003800000 */
[----:B------:R-:W-:Y:S02]  /*12780*/  ULDC UR4, c[0x0][0x288] ;  /* 0x0000a20000047ab9 */ /* 0x000fe40000000800 */
[----:B-----5:R-:W-:Y:S01]  /*12790*/  IMAD.U32 R28, RZ, RZ, UR4 ;  /* 0x00000004ff1c7e24 */ /* 0x020fe2000f8e00ff */
[----:B------:R-:W-:Y:S06]  /*127a0*/  @!P2 BRA `(.L_x_11200) ;  /* 0x00000000000ca947 */ /* 0x000fec0003800000 */
[----:B0-----:R-:W2:Y:S04]  /*127b0*/  LDG.E R5, desc[UR56][R2.64] ;  /* 0x0000003802057981 */ /* 0x001ea8000c1e1900 */
[----:B------:R-:W2:Y:S02]  /*127c0*/  LDG.E R28, desc[UR56][R2.64+0x4] ;  /* 0x00000438021c7981 */ /* 0x000ea4000c1e1900 */
[----:B--2---:R-:W-:-:S07]  /*127d0*/  IMAD.IADD R28, R28, 0x1, -R5 ;  /* 0x000000011c1c7824 */ /* 0x004fce00078e0a05 */
.L_x_11200:
        /* <DEDUP_REMOVED lines=8> */
.L_x_11201:
        /* <DEDUP_REMOVED lines=9> */
.L_x_11202:
[----:B-1----:R-:W1:Y:S01]  /*128f0*/  LDC R2, c[0x0][0x448] ;  /* 0x00011200ff027b82 */ /* 0x002e620000000800 */
[----:B------:R-:W-:Y:S01]  /*12900*/  IMAD R25, R25, 0xc0, RZ ;  /* 0x000000c019197824 */ /* 0x000fe200078e02ff */
[----:B------:R-:W-:Y:S01]  /*12910*/  LOP3.LUT R16, R16, 0xfffffff7, RZ, 0xc0, !PT ;  /* 0xfffffff710107812 */ /* 0x000fe200078ec0ff */
[----:B-----5:R-:W-:Y:S02]  /*12920*/  IMAD.IADD R7, R0, 0x1, -R19 ;  /* 0x0000000100077824 */ /* 0x020fe400078e0a13 */
[----:B------:R-:W-:-:S03]  /*12930*/  VIADD R3, R25, 0xbf ;  /* 0x000000bf19037836 */ /* 0x000fc60000000000 */
[----:B------:R-:W-:Y:S01]  /*12940*/  IADD3 R0, R7, 0x1, -R28 ;  /* 0x0000000107007810 */ /* 0x000fe20007ffe81c */
[----:B------:R2:W-:Y:S01]  /*12950*/  STL [R1+0x8], R7 ;  /* 0x0000080701007387 */ /* 0x0005e20000100800 */
[----:B-1----:R-:W-:-:S13]  /*12960*/  ISETP.NE.AND P2, PT, R2, 0x1, PT ;  /* 0x000000010200780c */ /* 0x002fda0003f45270 */
[----:B0-----:R-:W0:Y:S01]  /*12970*/  @P2 LDC R4, c[0x0][0x44c] ;  /* 0x00011300ff042b82 */ /* 0x001e220000000800 */
[----:B------:R-:W-:-:S07]  /*12980*/  @P2 LOP3.LUT R16, R16, 0x8, RZ, 0xfc, !PT ;  /* 0x0000000810102812 */ /* 0x000fce00078efcff */
[----:B------:R-:W1:Y:S01]  /*12990*/  @P2 LDC R2, c[0x0][0x450] ;  /* 0x00011400ff022b82 */ /* 0x000e620000000800 */
[----:B0-----:R-:W-:-:S05]  /*129a0*/  @P2 IMAD.HI.U32 R5, R3, R4, RZ ;  /* 0x0000000403052227 */ /* 0x001fca00078e00ff */
[----:B-1----:R-:W-:-:S05]  /*129b0*/  @P2 SHF.R.U32.HI R3, RZ, R2, R5 ;  /* 0x00000002ff032219 */ /* 0x002fca0000011605 */
[----:B------:R-:W-:Y:S02]  /*129c0*/  IMAD.IADD R0, R0, 0x1, R3 ;  /* 0x0000000100007824 */ /* 0x000fe400078e0203 */
[----:B------:R-:W0:Y:S02]  /*129d0*/  LDC.64 R2, c[0x0][0x9e0] ;  /* 0x00027800ff027b82 */ /* 0x000e240000000a00 */
[----:B0-----:R-:W-:Y:S01]  /*129e0*/  ISETP.GE.AND P1, PT, R3, 0x1, PT ;  /* 0x000000010300780c */ /* 0x001fe20003f26270 */
[----:B------:R-:W-:-:S12]  /*129f0*/  IMAD.IADD R2, R0, 0x1, R2 ;  /* 0x0000000100027824 */ /* 0x000fd800078e0202 */
[----:B--2---:R-:W-:Y:S05]  /*12a00*/  @!P1 BRA `(.L_x_11203) ;  /* 0x0000000000489947 */ /* 0x004fea0003800000 */
        /* <DEDUP_REMOVED lines=11> */
.L_x_11205:
[----:B------:R-:W-:-:S13]  /*12ac0*/  ISETP.NE.AND P0, PT, R3, 0x1, PT ;  /* 0x000000010300780c */ /* 0x000fda0003f05270 */
[----:B------:R-:W0:Y:S02]  /*12ad0*/  @P0 LDC.64 R4, c[0x0][0x9e8] ;  /* 0x00027a00ff040b82 */ /* 0x000e240000000a00 */
[----:B0-----:R-:W-:-:S05]  /*12ae0*/  @P0 IMAD.HI.U32 R4, R6, R4, RZ ;  /* 0x0000000406040227 */ /* 0x001fca00078e00ff */
[----:B------:R-:W-:-:S07]  /*12af0*/  @P0 SHF.R.U32.HI R6, RZ, R5, R4 ;  /* 0x00000005ff060219 */ /* 0x000fce0000011604 */
.L_x_11206:
[----:B------:R-:W-:Y:S05]  /*12b00*/  BSYNC B0 ;  /* 0x0000000000007941 */ /* 0x000fea0003800000 */
.L_x_11204:
[----:B------:R-:W-:-:S05]  /*12b10*/  IMAD R5, R6, R3, R3 ;  /* 0x0000000306057224 */ /* 0x000fca00078e0203 */
[----:B------:R-:W-:-:S07]  /*12b20*/  VIMNMX R2, R2, R5, PT ;  /* 0x0000000502027248 */ /* 0x000fce0003fe0100 */
.L_x_11203:
[----:B------:R-:W0:Y:S01]  /*12b30*/  @P2 LDC R4, c[0x0][0x44c] ;  /* 0x00011300ff042b82 */ /* 0x000e220000000800 */
[----:B------:R-:W-:-:S07]  /*12b40*/  ULDC UR4, c[0x0][0x9dc] ;  /* 0x0002770000047ab9 */ /* 0x000fce0000000800 */
[----:B------:R-:W1:Y:S01]  /*12b50*/  @P2 LDC R0, c[0x0][0x450] ;  /* 0x00011400ff002b82 */ /* 0x000e620000000800 */
[----:B0-----:R-:W-:-:S04]  /*12b60*/  @P2 IMAD.HI.U32 R5, R25, R4, RZ ;  /* 0x0000000419052227 */ /* 0x001fc800078e00ff */
[----:B------:R-:W-:Y:S01]  /*12b70*/  IMAD.MOV.U32 R4, RZ, RZ, R25 ;  /* 0x000000ffff047224 */ /* 0x000fe200078e0019 */
[----:B-1----:R-:W-:Y:S01]  /*12b80*/  @P2 SHF.R.U32.HI R4, RZ, R0, R5 ;  /* 0x00000000ff042219 */ /* 0x002fe20000011605 */
[----:B------:R-:W-:Y:S02]  /*12b90*/  VIADD R0, R2, 0x7f ;  /* 0x0000007f02007836 */ /* 0x000fe40000000000 */
[----:B------:R-:W-:Y:S01]  /*12ba0*/  VIADD R2, R7, 0x7f ;  /* 0x0000007f07027836 */ /* 0x000fe20000000000 */
[----:B------:R-:W-:Y:S02]  /*12bb0*/  IADD3 R6, R4, R7, -R28 ;  /* 0x0000000704067210 */ /* 0x000fe40007ffe81c */
[----:B------:R-:W-:-:S04]  /*12bc0*/  SHF.R.S32.HI R5, RZ, 0x1f, R0 ;  /* 0x0000001fff057819 */ /* 0x000fc80000011400 */
[----:B------:R-:W-:Y:S02]  /*12bd0*/  LEA.HI R0, R5, R0, RZ, 0x7 ;  /* 0x0000000005007211 */ /* 0x000fe400078f38ff */
[----:B------:R-:W-:Y:S02]  /*12be0*/  SHF.R.S32.HI R5, RZ, 0x1f, R2 ;  /* 0x0000001fff057819 */ /* 0x000fe40000011402 */
[----:B------:R-:W-:Y:S02]  /*12bf0*/  SHF.R.S32.HI R0, RZ, 0x7, R0 ;  /* 0x00000007ff007819 */ /* 0x000fe40000011400 */
[----:B------:R-:W-:Y:S01]  /*12c00*/  LEA.HI R5, R5, R2, RZ, 0x7 ;  /* 0x0000000205057211 */ /* 0x000fe200078f38ff */
[----:B------:R-:W-:-:S03]  /*12c10*/  VIADD R2, R6, -UR4 ;  /* 0x8000000406027c36 */ /* 0x000fc60008000000 */
[----:B------:R-:W-:-:S04]  /*12c20*/  SHF.R.S32.HI R5, RZ, 0x7, R5 ;  /* 0x00000007ff057819 */ /* 0x000fc80000011405 */
        /* <DEDUP_REMOVED lines=12> */
.L_x_11209:
[----:B------:R-:W-:-:S13]  /*12cf0*/  ISETP.NE.AND P0, PT, R3, 0x1, PT ;  /* 0x000000010300780c */ /* 0x000fda0003f05270 */
[----:B------:R-:W0:Y:S02]  /*12d00*/  @P0 LDC.64 R4, c[0x0][0x9e8] ;  /* 0x00027a00ff040b82 */ /* 0x000e240000000a00 */
[----:B0-----:R-:W-:-:S05]  /*12d10*/  @P0 IMAD.HI.U32 R4, R6, R4, RZ ;  /* 0x0000000406040227 */ /* 0x001fca00078e00ff */
[----:B------:R-:W-:-:S07]  /*12d20*/  @P0 SHF.R.U32.HI R6, RZ, R5, R4 ;  /* 0x00000005ff060219 */ /* 0x000fce0000011604 */
.L_x_11210:
[----:B------:R-:W-:Y:S05]  /*12d30*/  BSYNC B0 ;  /* 0x0000000000007941 */ /* 0x000fea0003800000 */
.L_x_11208:
[----:B------:R-:W-:-:S05]  /*12d40*/  IMAD R3, R6, R3, RZ ;  /* 0x0000000306037224 */ /* 0x000fca00078e02ff */
[----:B------:R-:W-:-:S07]  /*12d50*/  VIMNMX R2, R2, R3, !PT ;  /* 0x0000000302027248 */ /* 0x000fce0007fe0100 */
.L_x_11207:
[C---:B------:R-:W-:Y:S01]  /*12d60*/  LOP3.LUT R3, R26.reuse, 0xff000000, RZ, 0xc0, !PT ;  /* 0xff0000001a037812 */ /* 0x040fe200078ec0ff */
[----:B------:R-:W-:Y:S01]  /*12d70*/  BSSY B0, `(.L_x_11211) ;  /* 0x0000029000007945 */ /* 0x000fe20003800000 */
[----:B------:R-:W-:Y:S02]  /*12d80*/  LOP3.LUT R4, R26, 0xff0000, RZ, 0xc0, !PT ;  /* 0x00ff00001a047812 */ /* 0x000fe400078ec0ff */
[----:B------:R-:W-:-:S04]  /*12d90*/  SHF.R.U32.HI R3, RZ, 0x8, R3 ;  /* 0x00000008ff037819 */ /* 0x000fc80000011603 */
[----:B------:R-:W-:Y:S02]  /*12da0*/  LEA.HI R4, R4, R3, RZ, 0x10 ;  /* 0x0000000304047211 */ /* 0x000fe400078f80ff */
[----:B------:R-:W-:-:S04]  /*12db0*/  SHF.R.S32.HI R3, RZ, 0x1f, R2 ;  /* 0x0000001fff037819 */ /* 0x000fc80000011402 */
[----:B------:R-:W-:Y:S01]  /*12dc0*/  LEA.HI R3, R3, R2, RZ, 0x7 ;  /* 0x0000000203037211 */ /* 0x000fe200078f38ff */
[----:B------:R-:W-:-:S03]  /*12dd0*/  IMAD.MOV.U32 R2, RZ, RZ, RZ ;  /* 0x000000ffff027224 */ /* 0x000fc600078e00ff */
[----:B------:R-:W-:-:S04]  /*12de0*/  SHF.R.S32.HI R3, RZ, 0x7, R3 ;  /* 0x00000007ff037819 */ /* 0x000fc80000011403 */
[----:B------:R-:W-:-:S04]  /*12df0*/  VIMNMX R5, RZ, R3, !PT ;  /* 0x00000003ff057248 */ /* 0x000fc80007fe0100 */
[----:B------:R-:W-:-:S13]  /*12e00*/  ISETP.GT.AND P0, PT, R0, R5, PT ;  /* 0x000000050000720c */ /* 0x000fda0003f04270 */
[----:B------:R-:W-:Y:S05]  /*12e10*/  @!P0 BRA `(.L_x_11212) ;  /* 0x0000000000788947 */ /* 0x000fea0003800000 */
[----:B------:R-:W-:-:S04]  /*12e20*/  SHF.R.U32.HI R6, RZ, 0x10, R4 ;  /* 0x00000010ff067819 */ /* 0x000fc80000011604 */
[----:B------:R-:W-:-:S13]  /*12e30*/  ISETP.NE.AND P0, PT, R6, RZ, PT ;  /* 0x000000ff0600720c */ /* 0x000fda0003f05270 */
[----:B------:R-:W0:Y:S02]  /*12e40*/  @!P0 LDC R6, c[0x0][0x9f0] ;  /* 0x00027c00ff068b82 */ /* 0x000e240000000800 */
[----:B0-----:R-:W-:Y:S02]  /*12e50*/  IABS R8, R6 ;  /* 0x0000000600087213 */ /* 0x001fe40000000000 */
        /* <DEDUP_REMOVED lines=26> */
.L_x_11212:
[----:B------:R-:W-:Y:S05]  /*13000*/  BSYNC B0 ;  /* 0x0000000000007941 */ /* 0x000fea0003800000 */
.L_x_11211:
[----:B------:R-:W-:Y:S01]  /*13010*/  LOP3.LUT R4, R4, 0xff, RZ, 0xc0, !PT ;  /* 0x000000ff04047812 */ /* 0x000fe200078ec0ff */
[----:B------:R-:W-:Y:S04]  /*13020*/  BSSY B7, `(.L_x_11213) ;  /* 0x000034d000077945 */ /* 0x000fe80003800000 */
[----:B------:R-:W-:-:S05]  /*13030*/  IMAD R3, R4, R2, R5 ;  /* 0x0000000204037224 */ /* 0x000fca00078e0205 */
        /* <DEDUP_REMOVED lines=22> */
.L_x_11214:
        /* <DEDUP_REMOVED lines=20> */
.L_x_11217:
[----:B------:R-:W-:Y:S05]  /*132e0*/  BSYNC B6 ;  /* 0x0000000000067941 */ /* 0x000fea0003800000 */
.L_x_11216:
        /* <DEDUP_REMOVED lines=20> */
.L_x_11220:
        /* <DEDUP_REMOVED lines=15> */
.L_x_11219:
[----:B------:R-:W-:Y:S05]  /*13520*/  BSYNC B6 ;  /* 0x0000000000067941 */ /* 0x000fea0003800000 */
.L_x_11218:
[----:B------:R-:W-:Y:S01]  /*13530*/  ULDC.64 UR4, c[0x0][0x9f8] ;  /* 0x00027e0000047ab9 */ /* 0x000fe20000000a00 */
[----:B------:R-:W2:Y:S01]  /*13540*/  LDL R18, [R1+0x8] ;  /* 0x0000080001127983 */ /* 0x000ea20000100800 */
[----:B------:R-:W-:Y:S01]  /*13550*/  ISETP.NE.U32.AND P0, PT, RZ, UR4, PT ;  /* 0x00000004ff007c0c */ /* 0x000fe2000bf05070 */
[----:B------:R-:W-:Y:S01]  /*13560*/  IMAD.MOV.U32 R7, RZ, RZ, R27 ;  /* 0x000000ffff077224 */ /* 0x000fe200078e001b */
[----:B------:R-:W0:Y:S01]  /*13570*/  LDC R6, c[0x0][0x430] ;  /* 0x00010c00ff067b82 */ /* 0x000e220000000800 */
[----:B------:R-:W1:Y:S01]  /*13580*/  S2R R21, SR_TID.X ;  /* 0x0000000000157919 */ /* 0x000e620000002100 */
[----:B------:R-:W-:Y:S01]  /*13590*/  ISETP.NE.AND.EX P0, PT, RZ, UR5, PT, P0 ;  /* 0x00000005ff007c0c */ /* 0x000fe2000bf05300 */
[----:B------:R-:W3:Y:S01]  /*135a0*/  S2R R20, SR_TID.X ;  /* 0x0000000000147919 */ /* 0x000ee20000002100 */
[----:B------:R-:W-:Y:S01]  /*135b0*/  VIADD R22, R22, 0xffffffff ;  /* 0xffffffff16167836 */ /* 0x000fe20000000000 */
[----:B------:R-:W-:Y:S01]  /*135c0*/  LOP3.LUT R16, R16, 0xffffffdf, RZ, 0xc0, !PT ;  /* 0xffffffdf10107812 */ /* 0x000fe200078ec0ff */
[----:B------:R-:W-:-:S09]  /*135d0*/  ULDC UR4, c[0x0][0x2f4] ;  /* 0x0000bd0000047ab9 */ /* 0x000fd20000000800 */
[----:B------:R-:W4:Y:S02]  /*135e0*/  @P0 LDC.64 R2, c[0x0][0x9f8] ;  /* 0x00027e00ff020b82 */ /* 0x000f240000000a00 */
[----:B----4-:R-:W-:-:S05]  /*135f0*/  @P0 IMAD.WIDE R2, R27, 0x4, R2 ;  /* 0x000000041b020825 */ /* 0x010fca00078e0202 */
[----:B------:R4:W2:Y:S01]  /*13600*/  @P0 LDG.E R7, desc[UR56][R2.64] ;  /* 0x0000003802070981 */ /* 0x0008a2000c1e1900 */
[----:B0-----:R-:W-:Y:S01]  /*13610*/  ISETP.NE.AND P1, PT, R6, 0x1, PT ;  /* 0x000000010600780c */ /* 0x001fe20003f25270 */
[----:B-1----:R-:W-:Y:S01]  /*13620*/  IMAD.SHL.U32 R21, R21, 0x20, RZ ;  /* 0x0000002015157824 */ /* 0x002fe200078e00ff */
[----:B---3--:R-:W-:Y:S01]  /*13630*/  LOP3.LUT R20, R20, 0x7f, RZ, 0xc0, !PT ;  /* 0x0000007f14147812 */ /* 0x008fe200078ec0ff */
[----:B------:R-:W-:Y:S01]  /*13640*/  IMAD.SHL.U32 R9, R22, 0x80, RZ ;  /* 0x0000008016097824 */ /* 0x000fe200078e00ff */
[----:B------:R-:W0:Y:S02]  /*13650*/  S2R R8, SR_TID.X ;  /* 0x0000000000087919 */ /* 0x000e240000002100 */
[----:B------:R-:W-:Y:S02]  /*13660*/  SHF.R.U32.HI R20, RZ, 0x2, R20 ;  /* 0x00000002ff147819 */ /* 0x000fe40000011614 */
[----:B------:R-:W-:-:S04]  /*13670*/  LOP3.LUT R21, R21, 0x60, RZ, 0xc0, !PT ;  /* 0x0000006015157812 */ /* 0x000fc800078ec0ff */
[----:B------:R-:W-:Y:S01]  /*13680*/  LOP3.LUT R0, R9, R20, R21, 0xfe, !PT ;  /* 0x0000001409007212 */ /* 0x000fe200078efe15 */
[----:B----4-:R-:W1:Y:S01]  /*13690*/  @P1 LDC R3, c[0x0][0x434] ;  /* 0x00010d00ff031b82 */ /* 0x010e620000000800 */
[----:B------:R-:W-:-:S07]  /*136a0*/  @P1 LOP3.LUT R16, R16, 0x20, RZ, 0xfc, !PT ;  /* 0x0000002010101812 */ /* 0x000fce00078efcff */
[----:B------:R-:W3:Y:S01]  /*136b0*/  @P1 LDC R2, c[0x0][0x438] ;  /* 0x00010e00ff021b82 */ /* 0x000ee20000000800 */
[----:B------:R-:W-:Y:S01]  /*136c0*/  LOP3.LUT R16, R16, 0xfffffffb, RZ, 0xc0, !PT ;  /* 0xfffffffb10107812 */ /* 0x000fe200078ec0ff */
[----:B------:R-:W-:Y:S01]  /*136d0*/  UMOV UR5, 0xffffffff ;  /* 0xffffffff00057882 */ /* 0x000fe20000000000 */
[----:B------:R-:W-:Y:S02]  /*136e0*/  LOP3.LUT R26, R26, 0xffff, RZ, 0xc0, !PT ;  /* 0x0000ffff1a1a7812 */ /* 0x000fe400078ec0ff */
[C---:B--2---:R-:W-:Y:S01]  /*136f0*/  ISETP.GE.AND P0, PT, R0.reuse, R18, PT ;  /* 0x000000120000720c */ /* 0x044fe20003f06270 */
[----:B------:R-:W-:Y:S02]  /*13700*/  IMAD.IADD R0, R0, 0x1, R19 ;  /* 0x0000000100007824 */ /* 0x000fe400078e0213 */
[----:B0-----:R-:W-:Y:S02]  /*13710*/  IMAD.SHL.U32 R18, R8, 0x8, RZ ;  /* 0x0000000808127824 */ /* 0x001fe400078e00ff */
[----:B-1----:R-:W-:-:S03]  /*13720*/  @P1 IMAD.HI.U32 R3, R0, R3, RZ ;  /* 0x0000000300031227 */ /* 0x002fc600078e00ff */
[----:B------:R-:W-:Y:S01]  /*13730*/  LOP3.LUT R18, R18, 0x18, RZ, 0xc0, !PT ;  /* 0x0000001812127812 */ /* 0x000fe200078ec0ff */
[----:B------:R-:W-:Y:S01]  /*13740*/  IMAD.MOV.U32 R4, RZ, RZ, R0 ;  /* 0x000000ffff047224 */ /* 0x000fe200078e0000 */
[----:B---3--:R-:W-:-:S03]  /*13750*/  @P1 SHF.R.U32.HI R4, RZ, R2, R3 ;  /* 0x00000002ff041219 */ /* 0x008fc60000011603 */
[----:B------:R-:W0:Y:S02]  /*13760*/  @!P0 LDC.64 R2, c[0x0][0x428] ;  /* 0x00010a00ff028b82 */ /* 0x000e240000000a00 */
[----:B------:R-:W-:-:S04]  /*13770*/  IMAD.MOV R5, RZ, RZ, -R4 ;  /* 0x000000ffff057224 */ /* 0x000fc800078e0a04 */
[----:B------:R-:W-:Y:S01]  /*13780*/  IMAD R0, R6, R5, R0 ;  /* 0x0000000506007224 */ /* 0x000fe200078e0200 */
[--C-:B------:R-:W-:Y:S02]  /*13790*/  @!P0 SHF.R.S32.HI R5, RZ, 0x1f, R4.reuse ;  /* 0x0000001fff058819 */ /* 0x100fe40000011404 */
[----:B------:R-:W-:Y:S01]  /*137a0*/  SHF.R.S32.HI R6, RZ, 0x1f, R7 ;  /* 0x0000001fff067819 */ /* 0x000fe20000011407 */
[----:B------:R-:W-:Y:S01]  /*137b0*/  STL [R1+0x4], R7 ;  /* 0x0000040701007387 */ /* 0x000fe20000100800 */
[----:B0-----:R-:W-:-:S03]  /*137c0*/  @!P0 IMAD.WIDE.U32 R4, R7, R2, R4 ;  /* 0x0000000207048225 */ /* 0x001fc600078e0004 */
[----:B------:R0:W-:Y:S02]  /*137d0*/  STL [R1+0x14], R6 ;  /* 0x0000140601007387 */ /* 0x0001e40000100800 */
[----:B0-----:R-:W-:-:S04]  /*137e0*/  @!P0 IMAD R6, R6, R2, RZ ;  /* 0x0000000206068224 */ /* 0x001fc800078e02ff */
[----:B------:R-:W-:Y:S02]  /*137f0*/  @!P0 IMAD R6, R7, R3, R6 ;  /* 0x0000000307068224 */ /* 0x000fe400078e0206 */
[----:B------:R-:W0:Y:S01]  /*13800*/  @!P0 LDC.64 R2, c[0x0][0x418] ;  /* 0x00010600ff028b82 */ /* 0x000e220000000a00 */
[C---:B------:R-:W-:Y:S01]  /*13810*/  ISETP.GE.AND P2, PT, R18.reuse, UR4, PT ;  /* 0x0000000412007c0c */ /* 0x040fe2000bf46270 */
[----:B------:R-:W-:Y:S01]  /*13820*/  @!P0 IMAD.IADD R5, R5, 0x1, R6 ;  /* 0x0000000105058824 */ /* 0x000fe200078e0206 */
[C---:B------:R-:W-:Y:S02]  /*13830*/  LOP3.LUT R10, R18.reuse, 0x20, RZ, 0xfc, !PT ;  /* 0x00000020120a7812 */ /* 0x040fe400078efcff */
[----:B------:R-:W-:-:S09]  /*13840*/  LOP3.LUT R8, R18, 0x40, RZ, 0xfc, !PT ;  /* 0x0000004012087812 */ /* 0x000fd200078efcff */
[----:B------:R-:W-:Y:S02]  /*13850*/  @P2 LOP3.LUT R16, R16, 0x4, RZ, 0xfc, !PT ;  /* 0x0000000410102812 */ /* 0x000fe400078efcff */
[----:B0-----:R-:W-:Y:S01]  /*13860*/  @!P0 LEA R6, P1, R4, R2, 0x2 ;  /* 0x0000000204068211 */ /* 0x001fe200078210ff */
[----:B------:R-:W-:-:S03]  /*13870*/  IMAD.MOV.U32 R2, RZ, RZ, RZ ;  /* 0x000000ffff027224 */ /* 0x000fc600078e00ff */
[----:B------:R-:W-:Y:S02]  /*13880*/  @!P0 LEA.HI.X R7, R4, R3, R5, 0x2, P1 ;  /* 0x0000000304078211 */ /* 0x000fe400008f1405 */
[----:B------:R-:W-:-:S03]  /*13890*/  ISETP.GE.AND P1, PT, R10, UR4, PT ;  /* 0x000000040a007c0c */ /* 0x000fc6000bf26270 */
[----:B------:R0:W5:Y:S01]  /*138a0*/  @!P0 LDG.E R2, desc[UR56][R6.64] ;  /* 0x0000003806028981 */ /* 0x000162000c1e1900 */
[----:B------:R-:W-:Y:S01]  /*138b0*/  ISETP.GE.AND P0, PT, R8, UR4, PT ;  /* 0x0000000408007c0c */ /* 0x000fe2000bf06270 */
[----:B------:R-:W-:Y:S01]  /*138c0*/  IMAD.U32 R3, RZ, RZ, UR36 ;  /* 0x00000024ff037e24 */ /* 0x000fe2000f8e00ff */
[----:B------:R-:W-:-:S07]  /*138d0*/  LOP3.LUT R16, R16, 0xfffffffd, RZ, 0xc0, !PT ;  /* 0xfffffffd10107812 */ /* 0x000fce00078ec0ff */
[----:B------:R-:W-:-:S04]  /*138e0*/  @P1 LOP3.LUT R16, R16, 0x2, RZ, 0xfc, !PT ;  /* 0x0000000210101812 */ /* 0x000fc800078efcff */
[----:B------:R-:W-:-:S04]  /*138f0*/  LOP3.LUT R16, R16, 0xfffffffe, RZ, 0xc0, !PT ;  /* 0xfffffffe10107812 */ /* 0x000fc800078ec0ff */
[----:B------:R-:W-:Y:S01]  /*13900*/  @P0 LOP3.LUT R16, R16, 0x1, RZ, 0xfc, !PT ;  /* 0x0000000110100812 */ /* 0x000fe200078efcff */
[----:B0-----:R-:W-:Y:S06]  /*13910*/  BRA.DIV UR5, `(.L_x_11221) ;  /* 0x0000004205c87947 */ /* 0x001fec000b800000 */
.L_x_11287:
[----:B------:R-:W-:Y:S02]  /*13920*/  ISETP.NE.AND P0, PT, R3, 0x3, PT ;  /* 0x000000030300780c */ /* 0x000fe40003f05270 */
[----:B------:R-:W-:-:S11]  /*13930*/  LOP3.LUT R16, R16, 0xffffffef, RZ, 0xc0, !PT ;  /* 0xffffffef10107812 */ /* 0x000fd600078ec0ff */
[----:B------:R-:W-:Y:S01]  /*13940*/  @P0 LOP3.LUT R16, R16, 0x10, RZ, 0xfc, !PT ;  /* 0x0000001010100812 */ /* 0x000fe200078efcff */
[----:B------:R-:W-:Y:S06]  /*13950*/  @!P0 BRA `(.L_x_11222) ;  /* 0x0000000000048947 */ /* 0x000fec0003800000 */
[----:B------:R-:W-:Y:S01]  /*13960*/  BPT.TRAP 0x1 ;  /* 0x000000040000795c */ /* 0x000fe20000300000 */
.L_x_11222:
        /* <DEDUP_REMOVED lines=23> */
.L_x_11288:
[----:B------:R-:W-:Y:S05]  /*13ae0*/  BSYNC B0 ;  /* 0x0000000000007941 */ /* 0x000fea0003800000 */
.L_x_11223:
[----:B------:R-:W0:Y:S01]  /*13af0*/  LDL R14, [R1+0x8] ;  /* 0x00000800010e7983 */ /* 0x000e220000100800 */
[----:B------:R-:W-:Y:S01]  /*13b00*/  ULDC.64 UR4, c[0x0][0x300] ;  /* 0x0000c00000047ab9 */ /* 0x000fe20000000a00 */
[----:B------:R-:W-:Y:S01]  /*13b10*/  ULDC.64 UR6, c[0x0][0x2e8] ;  /* 0x0000ba0000067ab9 */ /* 0x000fe20000000a00 */
[----:B------:R-:W-:Y:S01]  /*13b20*/  IMAD R3, R3, UR4, RZ ;  /* 0x0000000403037c24 */ /* 0x000fe2000f8e02ff */
[----:B------:R-:W1:Y:S01]  /*13b30*/  S2R R11, SR_TID.X ;  /* 0x00000000000b7919 */ /* 0x000e620000002100 */
[----:B------:R-:W-:Y:S01]  /*13b40*/  IMAD.WIDE.U32 R6, R0, UR4, RZ ;  /* 0x0000000400067c25 */ /* 0x000fe2000f8e00ff */
[----:B------:R-:W-:Y:S01]  /*13b50*/  LOP3.LUT P4, RZ, R16, 0x4, RZ, 0xc0, !PT ;  /* 0x0000000410ff7812 */ /* 0x000fe2000788c0ff */
[----:B------:R-:W2:Y:S02]  /*13b60*/  S2R R10, SR_TID.X ;  /* 0x00000000000a7919 */ /* 0x000ea40000002100 */
[----:B------:R-:W-:Y:S01]  /*13b70*/  IMAD R3, R0, UR5, R3 ;  /* 0x0000000500037c24 */ /* 0x000fe2000f8e0203 */
[----:B------:R-:W-:Y:S01]  /*13b80*/  ULDC.64 UR4, c[0x0][0x310] ;  /* 0x0000c40000047ab9 */ /* 0x000fe20000000a00 */
[----:B------:R-:W-:Y:S01]  /*13b90*/  LOP3.LUT P3, RZ, R16, 0x2, RZ, 0xc0, !PT ;  /* 0x0000000210ff7812 */ /* 0x000fe2000786c0ff */
[----:B------:R-:W-:Y:S01]  /*13ba0*/  IMAD R8, R8, UR4, RZ ;  /* 0x0000000408087c24 */ /* 0x000fe2000f8e02ff */
[----:B------:R-:W-:Y:S01]  /*13bb0*/  LOP3.LUT P2, RZ, R16, 0x1, RZ, 0xc0, !PT ;  /* 0x0000000110ff7812 */ /* 0x000fe2000784c0ff */
[----:B------:R-:W-:-:S02]  /*13bc0*/  IMAD.IADD R7, R7, 0x1, R3 ;  /* 0x0000000107077824 */ /* 0x000fc400078e0203 */
[----:B------:R-:W-:-:S04]  /*13bd0*/  IMAD.WIDE.U32 R6, R2, UR4, R6 ;  /* 0x0000000402067c25 */ /* 0x000fc8000f8e0006 */
[----:B------:R-:W-:Y:S01]  /*13be0*/  IMAD R2, R2, UR5, R8 ;  /* 0x0000000502027c24 */ /* 0x000fe2000f8e0208 */
[----:B------:R-:W-:-:S03]  /*13bf0*/  ULDC.64 UR4, c[0x0][0x308] ;  /* 0x0000c20000047ab9 */ /* 0x000fc60000000a00 */
[----:B------:R-:W-:Y:S02]  /*13c00*/  IMAD.IADD R3, R7, 0x1, R2 ;  /* 0x0000000107037824 */ /* 0x000fe400078e0202 */
[----:B------:R-:W-:-:S04]  /*13c10*/  IMAD.MOV.U32 R2, RZ, RZ, R6 ;  /* 0x000000ffff027224 */ /* 0x000fc800078e0006 */
[C---:B------:R-:W-:Y:S01]  /*13c20*/  IMAD.WIDE.U32 R2, R26.reuse, UR4, R2 ;  /* 0x000000041a027c25 */ /* 0x040fe2000f8e0002 */
[----:B------:R-:W-:Y:S01]  /*13c30*/  UMOV UR4, 0xffffffff ;  /* 0xffffffff00047882 */ /* 0x000fe20000000000 */
[----:B-1----:R-:W-:Y:S02]  /*13c40*/  LOP3.LUT R13, R11, 0x7f, RZ, 0xc0, !PT ;  /* 0x0000007f0b0d7812 */ /* 0x002fe400078ec0ff */
[----:B------:R-:W-:Y:S01]  /*13c50*/  IMAD R6, R26, UR5, R3 ;  /* 0x000000051a067c24 */ /* 0x000fe2000f8e0203 */
[----:B------:R-:W-:Y:S01]  /*13c60*/  LEA R0, P0, R2, UR6, 0x1 ;  /* 0x0000000602007c11 */ /* 0x000fe2000f8008ff */
[C---:B--2---:R-:W-:Y:S01]  /*13c70*/  IMAD.SHL.U32 R11, R10.reuse, 0x8, RZ ;  /* 0x000000080a0b7824 */ /* 0x044fe200078e00ff */
        /* <DEDUP_REMOVED lines=9> */
[----:B0-----:R-:W-:-:S04]  /*13d10*/  IADD3 R5, -R13, R14, -R9 ;  /* 0x0000000e0d057210 */ /* 0x001fc80007ffe909 */
        /* <DEDUP_REMOVED lines=40> */
.L_x_11298:
        /* <DEDUP_REMOVED lines=12> */
.L_x_11226:
        /* <DEDUP_REMOVED lines=11> */
.L_x_11227:
[----:B0-----:R0:W5:Y:S01]  /*14110*/  LDL.LU R3, [R1] ;  /* 0x0000000001037983 */ /* 0x0011620000300800 */
[----:B------:R0:W-:Y:S02]  /*14120*/  SYNCS.ARRIVE.TRANS64.A1T0 RZ, [R4+URZ+0x2d830], RZ ;  /* 0x02d830ff04ff79a7 */ /* 0x0001e4000810003f */
[----:B------:R-:W-:Y:S05]  /*14130*/  WARPSYNC.ALL ;  /* 0x0000000000007948 */ /* 0x000fea0003800000 */
[----:B------:R-:W-:Y:S01]  /*14140*/  ULDC.64 UR4, c[0x0][0x298] ;  /* 0x0000a60000047ab9 */ /* 0x000fe20000000a00 */
[----:B------:R-:W-:Y:S01]  /*14150*/  VIADD R2, R17, 0xc400 ;  /* 0x0000c40011027836 */ /* 0x000fe20000000000 */
[----:B------:R-:W-:Y:S01]  /*14160*/  BSSY B6, `(.L_x_11228) ;  /* 0x000001b000067945 */ /* 0x000fe20003800000 */
[----:B------:R-:W-:Y:S03]  /*14170*/  BAR.SYNC.DEFER_BLOCKING 0x8, 0x200 ;  /* 0x0208000000007b1d */ /* 0x000fe60000010000 */
[----:B------:R-:W-:-:S02]  /*14180*/  LOP3.LUT P0, RZ, R2, 0x1bf, RZ, 0xc0, !PT ;  /* 0x000001bf02ff7812 */ /* 0x000fc4000780c0ff */
[----:B-----5:R-:W-:Y:S01]  /*14190*/  SHF.R.S32.HI R0, RZ, 0x1f, R3 ;  /* 0x0000001fff007819 */ /* 0x020fe20000011403 */
[----:B0-----:R-:W-:-:S04]  /*141a0*/  IMAD.WIDE.U32 R4, R3, UR4, RZ ;  /* 0x0000000403047c25 */ /* 0x001fc8000f8e00ff */
[----:B------:R-:W-:Y:S01]  /*141b0*/  IMAD R0, R0, UR4, RZ ;  /* 0x0000000400007c24 */ /* 0x000fe2000f8e02ff */
[----:B------:R0:W-:Y:S03]  /*141c0*/  STL.64 [R1+0x20], R4 ;  /* 0x0000200401007387 */ /* 0x0001e60000100a00 */
[----:B------:R-:W-:-:S04]  /*141d0*/  IMAD R0, R3, UR5, R0 ;  /* 0x0000000503007c24 */ /* 0x000fc8000f8e0200 */
[----:B------:R-:W-:-:S05]  /*141e0*/  IMAD.IADD R0, R5, 0x1, R0 ;  /* 0x0000000105007824 */ /* 0x000fca00078e0200 */
[----:B------:R0:W-:Y:S01]  /*141f0*/  STL [R1], R0 ;  /* 0x0000000001007387 */ /* 0x0001e20000100800 */
        /* <DEDUP_REMOVED lines=17> */
.L_x_11229:
[----:B------:R-:W-:Y:S05]  /*14310*/  BSYNC B6 ;  /* 0x0000000000067941 */ /* 0x000fea0003800000 */
.L_x_11228:
[----:B------:R-:W2:Y:S01]  /*14320*/  LDL.LU R2, [R1] ;  /* 0x0000000001027983 */ /* 0x000ea20000300800 */
[----:B0-----:R-:W0:Y:S01]  /*14330*/  LDC R5, c[0x0][0x448] ;  /* 0x00011200ff057b82 */ /* 0x001e220000000800 */
[----:B------:R-:W-:Y:S01]  /*14340*/  LOP3.LUT P6, RZ, R16, 0x40, RZ, 0xc0, !PT ;  /* 0x0000004010ff7812 */ /* 0x000fe200078cc0ff */
[----:B------:R-:W-:Y:S01]  /*14350*/  ULDC.64 UR6, c[0x0][0x2e0] ;  /* 0x0000b80000067ab9 */ /* 0x000fe20000000a00 */
[----:B------:R-:W3:Y:S01]  /*14360*/  LDL.LU.64 R20, [R1+0x20] ;  /* 0x0000200001147983 */ /* 0x000ee20000300a00 */
[----:B------:R-:W-:Y:S01]  /*14370*/  SHF.R.S32.HI R4, RZ, 0x1f, R27 ;  /* 0x0000001fff047819 */ /* 0x000fe2000001141b */
[----:B------:R-:W-:Y:S01]  /*14380*/  ULDC.64 UR4, c[0x0][0x2d8] ;  /* 0x0000b60000047ab9 */ /* 0x000fe20000000a00 */
[----:B------:R-:W-:Y:S01]  /*14390*/  SEL R0, R27, RZ, !P6 ;  /* 0x000000ff1b007207 */ /* 0x000fe20007000000 */
[----:B------:R-:W-:Y:S01]  /*143a0*/  ULDC.64 UR8, c[0x0][0x280] ;  /* 0x0000a00000087ab9 */ /* 0x000fe20000000a00 */
[----:B------:R-:W-:Y:S01]  /*143b0*/  SEL R4, R4, RZ, !P6 ;  /* 0x000000ff04047207 */ /* 0x000fe20007000000 */
[----:B------:R-:W1:Y:S01]  /*143c0*/  LDC R9, c[0x0][0x448] ;  /* 0x00011200ff097b82 */ /* 0x000e620000000800 */
[----:B------:R-:W4:Y:S03]  /*143d0*/  S2R R11, SR_TID.X ;  /* 0x00000000000b7919 */ /* 0x000f260000002100 */
[----:B------:R-:W-:Y:S01]  /*143e0*/  IMAD R4, R4, UR6, RZ ;  /* 0x0000000604047c24 */ /* 0x000fe2000f8e02ff */
[----:B0-----:R-:W-:-:S03]  /*143f0*/  ISETP.NE.AND P6, PT, R5, 0x1, PT ;  /* 0x000000010500780c */ /* 0x001fc60003fc5270 */
[----:B------:R-:W-:-:S10]  /*14400*/  IMAD R5, R0, UR7, R4 ;  /* 0x0000000700057c24 */ /* 0x000fd4000f8e0204 */
[----:B------:R-:W0:Y:S01]  /*14410*/  @P6 LDC R4, c[0x0][0x44c] ;  /* 0x00011300ff046b82 */ /* 0x000e220000000800 */
[----:B----4-:R-:W-:-:S07]  /*14420*/  IMAD.SHL.U32 R10, R11, 0x8, RZ ;  /* 0x000000080b0a7824 */ /* 0x010fce00078e00ff */
[----:B------:R-:W4:Y:S01]  /*14430*/  @P6 LDC R8, c[0x0][0x450] ;  /* 0x00011400ff086b82 */ /* 0x000f220000000800 */
        /* <DEDUP_REMOVED lines=8> */
[----:B------:R-:W-:Y:S01]  /*144c0*/  IMAD.WIDE.U32 R2, R0, UR6, R2 ;  /* 0x0000000600027c25 */ /* 0x000fe2000f8e0002 */
[----:B------:R-:W-:Y:S01]  /*144d0*/  ULDC.64 UR6, c[0x0][0x2c8] ;  /* 0x0000b20000067ab9 */ /* 0x000fe20000000a00 */
[----:B------:R-:W5:Y:S02]  /*144e0*/  @P6 LDC R0, c[0x0][0x450] ;  /* 0x00011400ff006b82 */ /* 0x000f640000000800 */
[----:B------:R-:W-:-:S02]  /*144f0*/  IMAD.IADD R3, R3, 0x1, R5 ;  /* 0x0000000103037824 */ /* 0x000fc400078e0205 */
[----:B--2---:R-:W-:Y:S01]  /*14500*/  IMAD.SHL.U32 R21, R21, 0x20, RZ ;  /* 0x0000002015157824 */ /* 0x004fe200078e00ff */
[----:B---3--:R-:W-:-:S04]  /*14510*/  LOP3.LUT R20, R20, 0x7f, RZ, 0xc0, !PT ;  /* 0x0000007f14147812 */ /* 0x008fc800078ec0ff */
[----:B------:R-:W-:Y:S02]  /*14520*/  LOP3.LUT R21, R21, 0x60, RZ, 0xc0, !PT ;  /* 0x0000006015157812 */ /* 0x000fe400078ec0ff */
[----:B------:R-:W-:-:S04]  /*14530*/  SHF.R.U32.HI R20, RZ, 0x2, R20 ;  /* 0x00000002ff147819 */ /* 0x000fc80000011614 */
[----:B------:R-:W-:Y:S01]  /*14540*/  LOP3.LUT R20, R20, R21, RZ, 0xfc, !PT ;  /* 0x0000001514147212 */ /* 0x000fe200078efcff */
[----:B------:R-:W-:-:S04]  /*14550*/  IMAD.SHL.U32 R21, R11, 0x8, RZ ;  /* 0x000000080b157824 */ /* 0x000fc800078e00ff */
[----:B------:R-:W-:Y:S01]  /*14560*/  IMAD.IADD R6, R20, 0x1, R25 ;  /* 0x0000000114067824 */ /* 0x000fe200078e0219 */
[----:B------:R-:W-:Y:S02]  /*14570*/  LOP3.LUT R21, R21, 0x18, RZ, 0xc0, !PT ;  /* 0x0000001815157812 */ /* 0x000fe400078ec0ff */
[----:B------:R-:W-:Y:S01]  /*14580*/  LOP3.LUT R20, R11, 0x7f, RZ, 0xc0, !PT ;  /* 0x0000007f0b147812 */ /* 0x000fe200078ec0ff */
[----:B0-----:R-:W-:Y:S01]  /*14590*/  @P6 IMAD.HI.U32 R5, R6, R4, RZ ;  /* 0x0000000406056227 */ /* 0x001fe200078e00ff */
[C---:B------:R-:W-:Y:S02]  /*145a0*/  LOP3.LUT R12, R21.reuse, 0x20, RZ, 0xfc, !PT ;  /* 0x00000020150c7812 */ /* 0x040fe400078efcff */
[----:B------:R-:W-:Y:S01]  /*145b0*/  LOP3.LUT R11, R21, 0x40, RZ, 0xfc, !PT ;  /* 0x00000040150b7812 */ /* 0x000fe200078efcff */
[----:B------:R-:W-:Y:S01]  /*145c0*/  IMAD.MOV.U32 R4, RZ, RZ, R6 ;  /* 0x000000ffff047224 */ /* 0x000fe200078e0006 */
[----:B-----5:R-:W-:Y:S02]  /*145d0*/  @P6 SHF.R.U32.HI R4, RZ, R0, R5 ;  /* 0x00000000ff046219 */ /* 0x020fe40000011605 */
[----:B------:R-:W-:-:S02]  /*145e0*/  SHF.R.U32.HI R20, RZ, 0x2, R20 ;  /* 0x00000002ff147819 */ /* 0x000fc40000011614 */
[--C-:B------:R-:W-:Y:S01]  /*145f0*/  SHF.R.S32.HI R0, RZ, 0x1f, R4.reuse ;  /* 0x0000001fff007819 */ /* 0x100fe20000011404 */
[----:B------:R-:W-:-:S04]  /*14600*/  IMAD.MOV R7, RZ, RZ, -R4 ;  /* 0x000000ffff077224 */ /* 0x000fc800078e0a04 */
[----:B------:R-:W-:-:S04]  /*14610*/  IMAD R0, R0, UR4, RZ ;  /* 0x0000000400007c24 */ /* 0x000fc8000f8e02ff */
[C---:B------:R-:W-:Y:S02]  /*14620*/  IMAD R0, R4.reuse, UR5, R0 ;  /* 0x0000000504007c24 */ /* 0x040fe4000f8e0200 */
[----:B------:R-:W-:-:S04]  /*14630*/  IMAD.WIDE.U32 R4, R4, UR4, R2 ;  /* 0x0000000404047c25 */ /* 0x000fc8000f8e0002 */
[----:B------:R-:W-:Y:S02]  /*14640*/  IMAD.IADD R5, R5, 0x1, R0 ;  /* 0x0000000105057824 */ /* 0x000fe400078e0200 */
[----:B-1----:R-:W-:-:S04]  /*14650*/  IMAD R0, R9, R7, R6 ;  /* 0x0000000709007224 */ /* 0x002fc800078e0206 */
[----:B------:R-:W-:Y:S01]  /*14660*/  IMAD.WIDE.U32 R4, R0, UR6, R4 ;  /* 0x0000000600047c25 */ /* 0x000fe2000f8e0004 */
[----:B------:R-:W-:-:S05]  /*14670*/  SHF.R.S32.HI R7, RZ, 0x1f, R0 ;  /* 0x0000001fff077819 */ /* 0x000fca0000011400 */
[----:B------:R-:W-:-:S04]  /*14680*/  IMAD R7, R7, UR6, RZ ;  /* 0x0000000607077c24 */ /* 0x000fc8000f8e02ff */
[----:B------:R-:W-:Y:S01]  /*14690*/  IMAD R7, R0, UR7, R7 ;  /* 0x0000000700077c24 */ /* 0x000fe2000f8e0207 */
[----:B------:R-:W-:-:S03]  /*146a0*/  LEA R0, P0, R4, UR8, 0x1 ;  /* 0x0000000804007c11 */ /* 0x000fc6000f8008ff */
[----:B------:R-:W-:Y:S02]  /*146b0*/  IMAD.IADD R5, R5, 0x1, R7 ;  /* 0x0000000105057824 */ /* 0x000fe400078e0207 */
[----:B------:R-:W0:Y:S03]  /*146c0*/  @P6 LDC R7, c[0x0][0x44c] ;  /* 0x00011300ff076b82 */ /* 0x000e260000000800 */
[----:B------:R-:W-:Y:S01]  /*146d0*/  LEA.HI.X R4, R4, UR9, R5, 0x1, P0 ;  /* 0x0000000904047c11 */ /* 0x000fe200080f0c05 */
[----:B------:R-:W-:-:S04]  /*146e0*/  VIADD R5, R6, 0x80 ;  /* 0x0000008006057836 */ /* 0x000fc80000000000 */
[----:B------:R-:W-:Y:S02]  /*146f0*/  IMAD.MOV.U32 R6, RZ, RZ, R5 ;  /* 0x000000ffff067224 */ /* 0x000fe400078e0005 */
[----:B0-----:R-:W-:-:S05]  /*14700*/  @P6 IMAD.HI.U32 R7, R5, R7, RZ ;  /* 0x0000000705076227 */ /* 0x001fca00078e00ff */
[----:B----4-:R-:W-:-:S05]  /*14710*/  @P6 SHF.R.U32.HI R6, RZ, R8, R7 ;  /* 0x00000008ff066219 */ /* 0x010fca0000011607 */
        /* <DEDUP_REMOVED lines=20> */
[----:B------:R-:W2:Y:S01]  /*14860*/  LDL R11, [R1+0x18] ;  /* 0x00001800010b7983 */ /* 0x000ea20000100800 */
[----:B------:R-:W-:Y:S02]  /*14870*/  IMAD R2, R28, R9, RZ ;  /* 0x000000091c027224 */ /* 0x000fe400078e02ff */
[----:B------:R-:W-:Y:S01]  /*14880*/  IMAD.IADD R25, R20, 0x1, R25 ;  /* 0x0000000114197824 */ /* 0x000fe200078e0219 */
[----:B------:R-:W0:Y:S04]  /*14890*/  SHFL.IDX PT, R5, R0, RZ, 0x1c1f ;  /* 0x001c1fff00057589 */ /* 0x000e2800000e0000 */
[----:B------:R-:W1:Y:S01]  /*148a0*/  SHFL.IDX PT, R6, R4, RZ, 0x1c1f ;  /* 0x001c1fff04067589 */ /* 0x000e6200000e0000 */
[----:B------:R-:W-:-:S13]  /*148b0*/  ISETP.GE.AND P3, PT, R25, R2, PT ;  /* 0x000000021900720c */ /* 0x000fda0003f66270 */
[----:B0-----:R-:W-:-:S05]  /*148c0*/  @!P3 LEA R5, P4, R10, R5, 0x1 ;  /* 0x000000050a05b211 */ /* 0x001fca00078808ff */
[----:B-1----:R-:W-:-:S04]  /*148d0*/  @!P3 IMAD.X R6, RZ, RZ, R6, P4 ;  /* 0x000000ffff06b224 */ /* 0x002fc800020e0606 */
[----:B------:R-:W-:Y:S02]  /*148e0*/  @!P3 IMAD.MOV.U32 R7, RZ, RZ, R6 ;  /* 0x000000ffff07b224 */ /* 0x000fe400078e0006 */
[----:B------:R-:W-:Y:S02]  /*148f0*/  @!P3 IMAD.MOV.U32 R6, RZ, RZ, R5 ;  /* 0x000000ffff06b224 */ /* 0x000fe400078e0005 */
[----:B------:R-:W0:Y:S04]  /*14900*/  SHFL.IDX PT, R5, R0, 0x1, 0x1c1f ;  /* 0x003c1f0000057f89 */ /* 0x000e2800000e0000 */
[----:B--2---:R-:W-:Y:S04]  /*14910*/  @!P3 LDGSTS.E.BYPASS.LTC128B.128 [R11+0xc400], desc[UR56][R6.64], !P0 ;  /* 0x0c400000060bbfae */ /* 0x004fe8000c101d78 */
        /* <DEDUP_REMOVED lines=44> */
.L_x_11311:
        /* <DEDUP_REMOVED lines=8> */
[----:B--2---:R1:W-:Y:S01]  /*14c60*/  @!P3 LDGSTS.E.BYPASS.LTC128B.128 [R0+0xec00], desc[UR56][R2.64], !P0 ;  /* 0x0ec000000200bfae */ /* 0x0043e2000c101d78 */
[----:B------:R-:W-:-:S03]  /*14c70*/  PLOP3.LUT P0, PT, PT, PT, PT, 0x80, 0x0 ;  /* 0x000000000000781c */ /* 0x000fc60003f0f070 */
[----:B------:R1:W-:Y:S04]  /*14c80*/  @!P3 LDGSTS.E.BYPASS.LTC128B.128 [R0+0x11c00], desc[UR56][R2.64+0x40], !P1 ;  /* 0x11c000400200bfae */ /* 0x0003e8000c901d78 */
[----:B------:R1:W-:Y:S01]  /*14c90*/  @!P3 LDGSTS.E.BYPASS.LTC128B.128 [R0+0x14c00], desc[UR56][R2.64+0x80], !P2 ;  /* 0x14c000800200bfae */ /* 0x0003e2000d101d78 */
[----:B------:R-:W-:-:S05]  /*14ca0*/  NOP ;  /* 0x0000000000007918 */ /* 0x000fca0000000000 */
.L_x_11231:
        /* <DEDUP_REMOVED lines=18> */
.L_x_11312:
[----:B------:R-:W-:Y:S05]  /*14dd0*/  BSYNC B0 ;  /* 0x0000000000007941 */ /* 0x000fea0003800000 */
.L_x_11232:
        /* <DEDUP_REMOVED lines=18> */
.L_x_11248:
[----:B------:R-:W2:Y:S01]  /*14f00*/  LDL R8, [R1+0x10] ;  /* 0x0000100001087983 */ /* 0x000ea20000100800 */
[----:B------:R-:W0:Y:S03]  /*14f10*/  LDC R4, c[0x0][0x430] ;  /* 0x00010c00ff047b82 */ /* 0x000e260000000800 */
[----:B------:R-:W3:Y:S04]  /*14f20*/  LDL R7, [R1+0x14] ;  /* 0x0000140001077983 */ /* 0x000ee80000100800 */
[----:B------:R-:W4:Y:S01]  /*14f30*/  LDL R6, [R1+0x4] ;  /* 0x0000040001067983 */ /* 0x000f220000100800 */
[----:B------:R-:W1:Y:S01]  /*14f40*/  S2R R2, SR_TID.X ;  /* 0x0000000000027919 */ /* 0x000e620000002100 */
        /* <DEDUP_REMOVED lines=11> */
[----:B0-----:R-:W-:-:S04]  /*15000*/  @P0 IMAD.HI.U32 R5, R4, R5, RZ ;  /* 0x0000000504050227 */ /* 0x001fc800078e00ff */
[----:B------:R-:W-:Y:S01]  /*15010*/  IMAD.MOV.U32 R2, RZ, RZ, R4 ;  /* 0x000000ffff027224 */ /* 0x000fe200078e0004 */
        /* <DEDUP_REMOVED lines=13> */
[----:B------:R-:W-:Y:S02]  /*150f0*/  IMAD.U32 R6, RZ, RZ, UR36 ;  /* 0x00000024ff067e24 */ /* 0x000fe4000f8e00ff */
[----:B------:R-:W-:-:S03]  /*15100*/  VIADD R23, R10, 0x1 ;  /* 0x000000010a177836 */ /* 0x000fc60000000000 */
[----:B------:R-:W-:Y:S02]  /*15110*/  ISETP.NE.AND P4, PT, R6, 0x3, PT ;  /* 0x000000030600780c */ /* 0x000fe40003f85270 */
        /* <DEDUP_REMOVED lines=8> */
.L_x_11236:
[----:B------:R-:W-:Y:S01]  /*151a0*/  IMAD R5, R23, 0x8, R17 ;  /* 0x0000000817057824 */ /* 0x000fe200078e0211 */
[----:B------:R-:W-:Y:S01]  /*151b0*/  SHF.L.U32 R0, R29, 0x1f, RZ ;  /* 0x0000001f1d007819 */ /* 0x000fe200000006ff */
[----:B------:R-:W-:Y:S03]  /*151c0*/  BSSY B1, `(.L_x_11237) ;  /* 0x0000003000017945 */ /* 0x000fe60003800000 */
[----:B------:R-:W0:Y:S02]  /*151d0*/  SYNCS.PHASECHK.TRANS64.TRYWAIT P0, [R5+URZ+0x2d840], R0 ;  /* 0x02d84000050075a7 */ /* 0x000e24000800017f */
[----:B0-----:R-:W-:Y:S05]  /*151e0*/  @!P0 BRA `(.L_x_11238) ;  /* 0x0000003800588947 */ /* 0x001fea0003800000 */
.L_x_11313:
[----:B------:R-:W-:Y:S05]  /*151f0*/  BSYNC B1 ;  /* 0x0000000000017941 */ /* 0x000fea0003800000 */
.L_x_11237:
        /* <DEDUP_REMOVED lines=57> */
.L_x_11323:
        /* <DEDUP_REMOVED lines=11> */
.L_x_11240:
        /* <DEDUP_REMOVED lines=11> */
.L_x_11241:
[----:B------:R1:W-:Y:S01]  /*156f0*/  SYNCS.ARRIVE.TRANS64.A1T0 RZ, [R5+URZ+0x2d830], RZ ;  /* 0x02d830ff05ff79a7 */ /* 0x0003e2000810003f */
[----:B------:R-:W-:Y:S05]  /*15700*/  @!P5 BRA `(.L_x_11242) ;  /* 0x000000000004d947 */ /* 0x000fea0003800000 */
[----:B------:R-:W-:Y:S01]  /*15710*/  BPT.TRAP 0x1 ;  /* 0x000000040000795c */ /* 0x000fe20000300000 */
.L_x_11242:
[----:B------:R-:W-:Y:S01]  /*15720*/  SHF.L.U32 R2, R20, 0x1f, RZ ;  /* 0x0000001f14027819 */ /* 0x000fe200000006ff */
[----:B-1----:R-:W-:Y:S01]  /*15730*/  IMAD R5, R10, 0x8, R17 ;  /* 0x000000080a057824 */ /* 0x002fe200078e0211 */
[----:B------:R-:W-:Y:S03]  /*15740*/  BSSY B1, `(.L_x_11243) ;  /* 0x0000003000017945 */ /* 0x000fe60003800000 */
[----:B------:R-:W1:Y:S02]  /*15750*/  SYNCS.PHASECHK.TRANS64.TRYWAIT P0, [R5+URZ+0x2d860], R2 ;  /* 0x02d86002050075a7 */ /* 0x000e64000800017f */
[----:B-1----:R-:W-:Y:S05]  /*15760*/  @!P0 BRA `(.L_x_11244) ;  /* 0x0000003800608947 */ /* 0x002fea0003800000 */
.L_x_11324:
[----:B------:R-:W-:Y:S05]  /*15770*/  BSYNC B1 ;  /* 0x0000000000017941 */ /* 0x000fea0003800000 */
.L_x_11243:
        /* <DEDUP_REMOVED lines=49> */
.L_x_11334:
        /* <DEDUP_REMOVED lines=29> */
.L_x_11246:
        /* <DEDUP_REMOVED lines=12> */
.L_x_11247:
        /* <DEDUP_REMOVED lines=8> */
.L_x_11235:
[----:B------:R-:W-:Y:S05]  /*15da0*/  BSYNC B0 ;  /* 0x0000000000007941 */ /* 0x000fea0003800000 */
.L_x_11234:
        /* <DEDUP_REMOVED lines=17> */
.L_x_11250:
[----:B------:R-:W-:Y:S05]  /*15ec0*/  BSYNC B0 ;  /* 0x0000000000007941 */ /* 0x000fea0003800000 */
.L_x_11249:
[----:B------:R-:W-:-:S05]  /*15ed0*/  IMAD.U32 R0, RZ, RZ, UR36 ;  /* 0x00000024ff007e24 */ /* 0x000fca000f8e00ff */
[----:B------:R-:W-:-:S13]  /*15ee0*/  ISETP.NE.AND P0, PT, R0, 0x3, PT ;  /* 0x000000030000780c */ /* 0x000fda0003f05270 */
[----:B------:R-:W-:Y:S05]  /*15ef0*/  @!P0 BRA `(.L_x_11251) ;  /* 0x0000000000048947 */ /* 0x000fea0003800000 */
[----:B------:R-:W-:Y:S01]  /*15f00*/  BPT.TRAP 0x1 ;  /* 0x000000040000795c */ /* 0x000fe20000300000 */
.L_x_11251:
[----:B------:R-:W2:Y:S01]  /*15f10*/  LDL.LU R2, [R1+0x8] ;  /* 0x0000080001027983 */ /* 0x000ea20000300800 */
[----:B------:R-:W-:Y:S01]  /*15f20*/  IMAD R0, R23, 0x8, R17 ;  /* 0x0000000817007824 */ /* 0x000fe200078e0211 */
[----:B------:R-:W-:Y:S01]  /*15f30*/  SHF.L.U32 R3, R29, 0x1f, RZ ;  /* 0x0000001f1d037819 */ /* 0x000fe200000006ff */
[----:B------:R-:W-:Y:S03]  /*15f40*/  BSSY B0, `(.L_x_11252) ;  /* 0x0000004000007945 */ /* 0x000fe60003800000 */
[----:B------:R-:W1:Y:S01]  /*15f50*/  SYNCS.PHASECHK.TRANS64.TRYWAIT P0, [R0+URZ+0x2d860], R3 ;  /* 0x02d86003000075a7 */ /* 0x000e62000800017f */
[----:B--2---:R-:W-:Y:S01]  /*15f60*/  IMAD R6, R22, -0x80, R2 ;  /* 0xffffff8016067824 */ /* 0x004fe200078e0202 */
[----:B-1----:R-:W-:Y:S06]  /*15f70*/  @!P0 BRA `(.L_x_11253) ;  /* 0x0000003400d48947 */ /* 0x002fec0003800000 */
.L_x_11335:
[----:B------:R-:W-:Y:S05]  /*15f80*/  BSYNC B0 ;  /* 0x0000000000007941 */ /* 0x000fea0003800000 */
.L_x_11252:
        /* <DEDUP_REMOVED lines=56> */
.L_x_11345:
        /* <DEDUP_REMOVED lines=13> */
.L_x_11255:
        /* <DEDUP_REMOVED lines=11> */
.L_x_11256:
[----:B------:R-:W-:Y:S01]  /*16490*/  VIADD R23, R23, 0x1 ;  /* 0x0000000117177836 */ /* 0x000fe20000000000 */
[----:B------:R0:W-:Y:S04]  /*164a0*/  SYNCS.ARRIVE.TRANS64.A1T0 RZ, [R0+URZ+0x2d850], RZ ;  /* 0x02d850ff00ff79a7 */ /* 0x0001e8000810003f */
[----:B------:R-:W-:-:S04]  /*164b0*/  ISETP.NE.AND P0, PT, R23, 0x2, PT ;  /* 0x000000021700780c */ /* 0x000fc80003f05270 */
[----:B0-----:R-:W-:Y:S02]  /*164c0*/  SEL R0, RZ, 0x1, P0 ;  /* 0x00000001ff007807 */ /* 0x001fe40000000000 */
[----:B------:R-:W-:Y:S02]  /*164d0*/  SEL R23, R23, RZ, P0 ;  /* 0x000000ff17177207 */ /* 0x000fe40000000000 */
[----:B------:R-:W-:-:S07]  /*164e0*/  LOP3.LUT R29, R29, R0, RZ, 0x3c, !PT ;  /* 0x000000001d1d7212 */ /* 0x000fce00078e3cff */
.L_x_11215:
[----:B------:R-:W-:Y:S05]  /*164f0*/  BSYNC B7 ;  /* 0x0000000000077941 */ /* 0x000fea0003800000 */
.L_x_11213:
        /* <DEDUP_REMOVED lines=11> */
.L_x_11257:
        /* <DEDUP_REMOVED lines=21> */
[----:B------:R0:W-:Y:S02]  /*16700*/  SHFL.IDX PT, R6, R24, 0x1, 0x1f ;  /* 0x00201f0018067f89 */ /* 0x0001e400000e0000 */
[----:B0-----:R-:W-:-:S02]  /*16710*/  IMAD.MOV.U32 R24, RZ, RZ, RZ ;  /* 0x000000ffff187224 */ /* 0x001fc400078e00ff */
[----:B--2---:R-:W-:Y:S02]  /*16720*/  @!P1 IMAD.MOV.U32 R25, RZ, RZ, R7 ;  /* 0x000000ffff199224 */ /* 0x004fe400078e0007 */
        /* <DEDUP_REMOVED lines=19> */
.L_x_11355:
[----:B------:R-:W-:Y:S02]  /*16860*/  ULDC UR4, c[0x0][0xc38] ;  /* 0x00030e0000047ab9 */ /* 0x000fe40000000800 */
[----:B------:R-:W-:-:S04]  /*16870*/  IMAD.U32 R4, RZ, RZ, UR4 ;  /* 0x00000004ff047e24 */ /* 0x000fc8000f8e00ff */
[----:B-1----:R-:W-:-:S04]  /*16880*/  IMAD R3, R14, R4, RZ ;  /* 0x000000040e037224 */ /* 0x002fc800078e02ff */
[----:B------:R-:W-:-:S05]  /*16890*/  IMAD.IADD R6, R6, 0x1, R3 ;  /* 0x0000000106067824 */ /* 0x000fca00078e0203 */
[----:B------:R-:W-:-:S13]  /*168a0*/  ISETP.GT.AND P6, PT, R6, R0, PT ;  /* 0x000000000600720c */ /* 0x000fda0003fc4270 */
[----:B------:R-:W-:Y:S05]  /*168b0*/  @P6 BRA `(.L_x_11260) ;  /* 0x0000000000a46947 */ /* 0x000fea0003800000 */
.L_x_11263:
        /* <DEDUP_REMOVED lines=35> */
.L_x_11363:
[----:B------:R-:W-:Y:S02]  /*16af0*/  ULDC UR4, c[0x0][0xc38] ;  /* 0x00030e0000047ab9 */ /* 0x000fe40000000800 */
[----:B------:R-:W-:-:S04]  /*16b00*/  IMAD.U32 R4, RZ, RZ, UR4 ;  /* 0x00000004ff047e24 */ /* 0x000fc8000f8e00ff */
[----:B-1----:R-:W-:-:S04]  /*16b10*/  IMAD R3, R14, R4, RZ ;  /* 0x000000040e037224 */ /* 0x002fc800078e02ff */
[----:B------:R-:W-:-:S05]  /*16b20*/  IMAD.IADD R6, R3, 0x1, R6 ;  /* 0x0000000103067824 */ /* 0x000fca00078e0206 */
[----:B------:R-:W-:-:S13]  /*16b30*/  ISETP.GT.AND P6, PT, R6, R0, PT ;  /* 0x000000000600720c */ /* 0x000fda0003fc4270 */
[----:B------:R-:W-:Y:S05]  /*16b40*/  @!P6 BRA `(.L_x_11263) ;  /* 0xfffffffc005ce947 */ /* 0x000fea000383ffff */
.L_x_11260:
        /* <DEDUP_REMOVED lines=10> */
.L_x_11368:
[----:B------:R-:W-:-:S13]  /*16bf0*/  ISETP.NE.AND P0, PT, R3, RZ, PT ;  /* 0x000000ff0300720c */ /* 0x000fda0003f05270 */
[----:B------:R-:W-:Y:S05]  /*16c00*/  @!P0 BRA `(.L_x_11265) ;  /* 0x0000000000108947 */ /* 0x000fea0003800000 */
[----:B------:R-:W-:Y:S01]  /*16c10*/  UMOV UR4, 0xffffffff ;  /* 0xffffffff00047882 */ /* 0x000fe20000000000 */
[----:B------:R-:W-:Y:S02]  /*16c20*/  VIADD R12, R7, 0xffffffff ;  /* 0xffffffff070c7836 */ /* 0x000fe40000000000 */
[----:B------:R-:W-:Y:S05]  /*16c30*/  BRA.DIV UR4, `(.L_x_11266) ;  /* 0x0000003a04787947 */ /* 0x000fea000b800000 */
[----:B------:R4:W0:Y:S02]  /*16c40*/  SHFL.IDX PT, R24, R2, R12, 0x1f ;  /* 0x00001f0c02187589 */ /* 0x00082400000e0000 */
.L_x_11265:
[----:B---3--:R-:W-:Y:S01]  /*16c50*/  ISETP.NE.AND P0, PT, R5, 0x1, PT ;  /* 0x000000010500780c */ /* 0x008fe20003f05270 */
[----:B0-----:R-:W-:-:S04]  /*16c60*/  IMAD R24, R24, R4, R6 ;  /* 0x0000000418187224 */ /* 0x001fc800078e0206 */
[----:B------:R-:W-:-:S08]  /*16c70*/  IMAD.IADD R0, R0, 0x1, -R24 ;  /* 0x0000000100007824 */ /* 0x000fd000078e0a18 */
[----:B------:R-:W-:Y:S05]  /*16c80*/  @!P0 BRA `(.L_x_11267) ;  /* 0x0000000000dc8947 */ /* 0x000fea0003800000 */
[----:B--2---:R-:W-:Y:S01]  /*16c90*/  IABS R4, R25 ;  /* 0x0000001900047213 */ /* 0x004fe20000000000 */
[----:B----4-:R-:W-:Y:S01]  /*16ca0*/  IMAD.MOV.U32 R2, RZ, RZ, RZ ;  /* 0x000000ffff027224 */ /* 0x010fe200078e00ff */
[----:B------:R-:W-:Y:S02]  /*16cb0*/  IABS R6, R5 ;  /* 0x0000000500067213 */ /* 0x000fe40000000000 */
[----:B-1----:R-:W0:Y:S08]  /*16cc0*/  I2F.RP R7, R4 ;  /* 0x0000000400077306 */ /* 0x002e300000209400 */
[----:B------:R-:W-:Y:S08]  /*16cd0*/  I2F.RP R10, R6 ;  /* 0x00000006000a7306 */ /* 0x000ff00000209400 */
[----:B0-----:R-:W0:Y:S02]  /*16ce0*/  MUFU.RCP R7, R7 ;  /* 0x0000000700077308 */ /* 0x001e240000001000 */
[----:B0-----:R-:W-:Y:S01]  /*16cf0*/  VIADD R8, R7, 0xffffffe ;  /* 0x0ffffffe07087836 */ /* 0x001fe20000000000 */
[----:B------:R-:W-:-:S05]  /*16d00*/  IABS R7, R25 ;  /* 0x0000001900077213 */ /* 0x000fca0000000000 */
[----:B------:R0:W1:Y:S02]  /*16d10*/  F2I.FTZ.U32.TRUNC.NTZ R3, R8 ;  /* 0x0000000800037305 */ /* 0x000064000021f000 */
[----:B0-----:R-:W-:Y:S01]  /*16d20*/  IABS R8, R0 ;  /* 0x0000000000087213 */ /* 0x001fe20000000000 */
[----:B-1----:R-:W-:-:S04]  /*16d30*/  IMAD.MOV R9, RZ, RZ, -R3 ;  /* 0x000000ffff097224 */ /* 0x002fc800078e0a03 */
[----:B------:R-:W-:-:S04]  /*16d40*/  IMAD R9, R9, R4, RZ ;  /* 0x0000000409097224 */ /* 0x000fc800078e02ff */
[----:B------:R-:W-:Y:S02]  /*16d50*/  IMAD.HI.U32 R3, R3, R9, R2 ;  /* 0x0000000903037227 */ /* 0x000fe400078e0002 */
[----:B------:R-:W0:Y:S02]  /*16d60*/  MUFU.RCP R2, R10 ;  /* 0x0000000a00027308 */ /* 0x000e240000001000 */
[----:B------:R-:W-:Y:S02]  /*16d70*/  IMAD.MOV R9, RZ, RZ, -R7 ;  /* 0x000000ffff097224 */ /* 0x000fe400078e0a07 */
[----:B------:R-:W-:-:S04]  /*16d80*/  IMAD.HI.U32 R7, R3, R8, RZ ;  /* 0x0000000803077227 */ /* 0x000fc800078e00ff */
[----:B------:R-:W-:-:S05]  /*16d90*/  IMAD R9, R7, R9, R8 ;  /* 0x0000000907097224 */ /* 0x000fca00078e0208 */
[----:B------:R-:W-:Y:S01]  /*16da0*/  ISETP.GT.U32.AND P1, PT, R4, R9, PT ;  /* 0x000000090400720c */ /* 0x000fe20003f24070 */
[----:B0-----:R-:W-:Y:S02]  /*16db0*/  VIADD R8, R2, 0xffffffe ;  /* 0x0ffffffe02087836 */ /* 0x001fe40000000000 */
[----:B------:R-:W-:Y:S02]  /*16dc0*/  IMAD.MOV.U32 R2, RZ, RZ, RZ ;  /* 0x000000ffff027224 */ /* 0x000fe400078e00ff */
[----:B------:R-:W0:Y:S08]  /*16dd0*/  F2I.FTZ.U32.TRUNC.NTZ R3, R8 ;  /* 0x0000000800037305 */ /* 0x000e30000021f000 */
[----:B------:R-:W-:-:S02]  /*16de0*/  @!P1 IMAD.IADD R9, R9, 0x1, -R4 ;  /* 0x0000000109099824 */ /* 0x000fc400078e0a04 */
[----:B------:R-:W-:Y:S01]  /*16df0*/  @!P1 VIADD R7, R7, 0x1 ;  /* 0x0000000107079836 */ /* 0x000fe20000000000 */
[----:B------:R-:W-:Y:S02]  /*16e00*/  ISETP.NE.AND P1, PT, R25, RZ, PT ;  /* 0x000000ff1900720c */ /* 0x000fe40003f25270 */
[----:B------:R-:W-:Y:S02]  /*16e10*/  ISETP.GE.U32.AND P0, PT, R9, R4, PT ;  /* 0x000000040900720c */ /* 0x000fe40003f06070 */
[----:B------:R-:W-:Y:S01]  /*16e20*/  IABS R4, R5 ;  /* 0x0000000500047213 */ /* 0x000fe20000000000 */
[----:B0-----:R-:W-:-:S04]  /*16e30*/  IMAD.MOV R9, RZ, RZ, -R3 ;  /* 0x000000ffff097224 */ /* 0x001fc800078e0a03 */
[----:B------:R-:W-:Y:S02]  /*16e40*/  IMAD.MOV R4, RZ, RZ, -R4 ;  /* 0x000000ffff047224 */ /* 0x000fe400078e0a04 */
[----:B------:R-:W-:-:S04]  /*16e50*/  IMAD R9, R9, R6, RZ ;  /* 0x0000000609097224 */ /* 0x000fc800078e02ff */
[----:B------:R-:W-:Y:S01]  /*16e60*/  IMAD.HI.U32 R2, R3, R9, R2 ;  /* 0x0000000903027227 */ /* 0x000fe200078e0002 */
[----:B------:R-:W-:-:S03]  /*16e70*/  LOP3.LUT R3, R0, R25, RZ, 0x3c, !PT ;  /* 0x0000001900037212 */ /* 0x000fc600078e3cff */
[----:B------:R-:W-:Y:S01]  /*16e80*/  @P0 VIADD R7, R7, 0x1 ;  /* 0x0000000107070836 */ /* 0x000fe20000000000 */
[----:B------:R-:W-:-:S13]  /*16e90*/  ISETP.GE.AND P2, PT, R3, RZ, PT ;  /* 0x000000ff0300720c */ /* 0x000fda0003f46270 */
        /* <DEDUP_REMOVED lines=22> */
.L_x_11267:
[----:B----4-:R-:W0:Y:S02]  /*17000*/  LDC.64 R2, c[0x0][0xc90] ;  /* 0x00032400ff027b82 */ /* 0x010e240000000a00 */
[----:B0-----:R-:W-:-:S05]  /*17010*/  IMAD.WIDE R2, R27, 0x4, R2 ;  /* 0x000000041b027825 */ /* 0x001fca00078e0202 */
[----:B-1----:R0:W2:Y:S02]  /*17020*/  LDG.E R7, desc[UR56][R2.64] ;  /* 0x0000003802077981 */ /* 0x0020a4000c1e1900 */
[----:B0-----:R-:W-:Y:S02]  /*17030*/  IMAD.MOV.U32 R2, RZ, RZ, RZ ;  /* 0x000000ffff027224 */ /* 0x001fe400078e00ff */
[----:B--2---:R-:W-:-:S05]  /*17040*/  IMAD R5, R25, R7, RZ ;  /* 0x0000000719057224 */ /* 0x004fca00078e02ff */
[-C--:B------:R-:W-:Y:S02]  /*17050*/  IABS R6, R5.reuse ;  /* 0x0000000500067213 */ /* 0x080fe40000000000 */
[----:B------:R-:W-:Y:S02]  /*17060*/  IABS R10, R5 ;  /* 0x00000005000a7213 */ /* 0x000fe40000000000 */
[----:B------:R-:W0:Y:S08]  /*17070*/  I2F.RP R8, R6 ;  /* 0x0000000600087306 */ /* 0x000e300000209400 */
[----:B0-----:R-:W0:Y:S02]  /*17080*/  MUFU.RCP R8, R8 ;  /* 0x0000000800087308 */ /* 0x001e240000001000 */
[----:B0-----:R-:W-:-:S02]  /*17090*/  VIADD R9, R8, 0xffffffe ;  /* 0x0ffffffe08097836 */ /* 0x001fc40000000000 */
[----:B------:R-:W-:-:S04]  /*170a0*/  IMAD.MOV R8, RZ, RZ, -R10 ;  /* 0x000000ffff087224 */ /* 0x000fc800078e0a0a */
[----:B------:R-:W0:Y:S02]  /*170b0*/  F2I.FTZ.U32.TRUNC.NTZ R3, R9 ;  /* 0x0000000900037305 */ /* 0x000e24000021f000 */
[----:B0-----:R-:W-:-:S04]  /*170c0*/  IMAD.MOV R11, RZ, RZ, -R3 ;  /* 0x000000ffff0b7224 */ /* 0x001fc800078e0a03 */
[----:B------:R-:W-:-:S04]  /*170d0*/  IMAD R11, R11, R6, RZ ;  /* 0x000000060b0b7224 */ /* 0x000fc800078e02ff */
[----:B------:R-:W-:Y:S01]  /*170e0*/  IMAD.HI.U32 R3, R3, R11, R2 ;  /* 0x0000000b03037227 */ /* 0x000fe200078e0002 */
        /* <DEDUP_REMOVED lines=11> */
[----:B------:R-:W-:-:S04]  /*171a0*/  IMAD.MOV.U32 R2, RZ, RZ, R3 ;  /* 0x000000ffff027224 */ /* 0x000fc800078e0003 */
        /* <DEDUP_REMOVED lines=31> */
[----:B------:R-:W-:Y:S01]  /*173a0*/  @!P1 LOP3.LUT R2, RZ, R4, RZ, 0x33, !PT ;  /* 0x00000004ff029212 */ /* 0x000fe200078e33ff */
[----:B------:R-:W-:-:S04]  /*173b0*/  IMAD.MOV R4, RZ, RZ, -R4 ;  /* 0x000000ffff047224 */ /* 0x000fc800078e0a04 */
[----:B------:R-:W-:-:S07]  /*173c0*/  IMAD R26, R2, R4, R5 ;  /* 0x00000004021a7224 */ /* 0x000fce00078e0205 */
.L_x_11268:
[----:B------:R-:W-:-:S05]  /*173d0*/  LOP3.LUT R2, RZ, R2, RZ, 0x33, !PT ;  /* 0x00000002ff027212 */ /* 0x000fca00078e33ff */
[----:B------:R-:W-:Y:S01]  /*173e0*/  IMAD.IADD R25, R25, 0x1, R2 ;  /* 0x0000000119197824 */ /* 0x000fe200078e0202 */
[----:B------:R-:W-:Y:S06]  /*173f0*/  BRA `(.L_x_11269) ;  /* 0x00000000001c7947 */ /* 0x000fec0003800000 */
.L_x_11261:
[----:B------:R-:W-:Y:S01]  /*17400*/  UMOV UR4, URZ ;  /* 0x0000003f00047c82 */ /* 0x000fe20008000000 */
[----:B------:R-:W-:Y:S01]  /*17410*/  UMOV UR5, URZ ;  /* 0x0000003f00057c82 */ /* 0x000fe20008000000 */
[----:B------:R-:W-:Y:S01]  /*17420*/  ULDC UR6, c[0x0][0xc3c] ;  /* 0x00030f0000067ab9 */ /* 0x000fe20000000800 */
[----:B------:R-:W-:Y:S02]  /*17430*/  IMAD.MOV.U32 R24, RZ, RZ, R0 ;  /* 0x000000ffff187224 */ /* 0x000fe400078e0000 */
[----:B------:R-:W-:Y:S02]  /*17440*/  IMAD.U32 R25, RZ, RZ, UR4 ;  /* 0x00000004ff197e24 */ /* 0x000fe4000f8e00ff */
[----:B------:R-:W-:Y:S02]  /*17450*/  IMAD.U32 R26, RZ, RZ, UR5 ;  /* 0x00000005ff1a7e24 */ /* 0x000fe4000f8e00ff */
[----:B------:R-:W-:-:S07]  /*17460*/  IMAD.U32 R27, RZ, RZ, UR6 ;  /* 0x00000006ff1b7e24 */ /* 0x000fce000f8e00ff */
.L_x_11269:
        /* <DEDUP_REMOVED lines=10> */
.L_x_11258:
[----:B------:R-:W-:Y:S02]  /*17510*/  ULDC UR4, c[0x0][0xc3c] ;  /* 0x00030f0000047ab9 */ /* 0x000fe40000000800 */
[----:B-1----:R-:W-:-:S13]  /*17520*/  ISETP.GE.AND P0, PT, R27, UR4, PT ;  /* 0x000000041b007c0c */ /* 0x002fda000bf06270 */
[----:B------:R-:W-:Y:S05]  /*17530*/  @!P0 BRA `(.L_x_11270) ;  /* 0xffffffb000088947 */ /* 0x000fea000383ffff */
[----:B------:R-:W-:Y:S05]  /*17540*/  BSYNC B8 ;  /* 0x0000000000087941 */ /* 0x000fea0003800000 */
.L_x_11199:
[----:B-1----:R-:W3:Y:S01]  /*17550*/  LDL.LU R0, [R1+0x28] ;  /* 0x0000280001007983 */ /* 0x002ee20000300800 */
[----:B------:R-:W-:Y:S01]  /*17560*/  BSSY B0, `(.L_x_11271) ;  /* 0x000000b000007945 */ /* 0x000fe20003800000 */
[----:B------:R-:W1:Y:S01]  /*17570*/  S2R R5, SR_CgaCtaId ;  /* 0x0000000000057919 */ /* 0x000e620000008800 */
[----:B---3--:R-:W-:-:S05]  /*17580*/  VIADD R0, R0, 0x1 ;  /* 0x0000000100007836 */ /* 0x008fca0000000000 */
[----:B------:R-:W-:-:S04]  /*17590*/  LEA.HI R2, R0, R0, RZ, 0x1 ;  /* 0x0000000000027211 */ /* 0x000fc800078f08ff */
[----:B------:R-:W-:Y:S02]  /*175a0*/  LOP3.LUT R3, R2, 0xfffffffe, RZ, 0xc0, !PT ;  /* 0xfffffffe02037812 */ /* 0x000fe400078ec0ff */
[----:B------:R-:W-:-:S03]  /*175b0*/  MOV R2, 0x400 ;  /* 0x0000040000027802 */ /* 0x000fc60000000f00 */
[----:B------:R-:W-:Y:S01]  /*175c0*/  IMAD.IADD R0, R0, 0x1, -R3 ;  /* 0x0000000100007824 */ /* 0x000fe200078e0a03 */
[----:B-1----:R-:W-:-:S04]  /*175d0*/  LEA R5, R5, R2, 0x18 ;  /* 0x0000000205057211 */ /* 0x002fc800078ec0ff */
[----:B------:R-:W-:-:S04]  /*175e0*/  SHF.L.U32 R0, R0, 0x1f, RZ ;  /* 0x0000001f00007819 */ /* 0x000fc800000006ff */
[----:B------:R-:W1:Y:S02]  /*175f0*/  SYNCS.PHASECHK.TRANS64.TRYWAIT P0, [R5+URZ+0x2d820], R0 ;  /* 0x02d82000050075a7 */ /* 0x000e64000800017f */
[----:B-1----:R-:W-:Y:S05]  /*17600*/  @!P0 BRA `(.L_x_11272) ;  /* 0x00000030002c8947 */ /* 0x002fea0003800000 */
.L_x_11371:
[----:B------:R-:W-:Y:S05]  /*17610*/  BSYNC B0 ;  /* 0x0000000000007941 */ /* 0x000fea0003800000 */
.L_x_11271:
[----:B------:R-:W-:-:S03]  /*17620*/  UMOV UR4, 0xffffffff ;  /* 0xffffffff00047882 */ /* 0x000fc60000000000 */
[----:B------:R-:W-:Y:S05]  /*17630*/  BRA.DIV UR4, `(.L_x_11273) ;  /* 0x0000003204347947 */ /* 0x000fea000b800000 */
[----:B-1----:R-:W1:Y:S02]  /*17640*/  S2R R0, SR_TID.X ;  /* 0x0000000000007919 */ /* 0x002e640000002100 */
[----:B-1----:R-:W-:-:S04]  /*17650*/  SHF.R.U32.HI R0, RZ, 0x5, R0 ;  /* 0x00000005ff007819 */ /* 0x002fc80000011600 */
[----:B------:R-:W-:-:S05]  /*17660*/  LOP3.LUT R0, R0, 0x3, RZ, 0xc0, !PT ;  /* 0x0000000300007812 */ /* 0x000fca00078ec0ff */
[----:B------:R1:W3:Y:S02]  /*17670*/  SHFL.IDX PT, R14, R0, RZ, 0x1f ;  /* 0x00001fff000e7589 */ /* 0x0002e400000e0000 */
.L_x_11374:
[----:B---3--:R-:W-:Y:S01]  /*17680*/  ISETP.NE.AND P0, PT, R14, RZ, PT ;  /* 0x000000ff0e00720c */ /* 0x008fe20003f05270 */
[----:B------:R-:W-:-:S12]  /*17690*/  BSSY B0, `(.L_x_11274) ;  /* 0x0000024000007945 */ /* 0x000fd80003800000 */
[----:B------:R-:W-:Y:S05]  /*176a0*/  @P0 BRA `(.L_x_11275) ;  /* 0x0000000000880947 */ /* 0x000fea0003800000 */
[----:B------:R-:W-:-:S03]  /*176b0*/  UMOV UR4, 0xffffffff ;  /* 0xffffffff00047882 */ /* 0x000fc60000000000 */
[----:B------:R-:W-:Y:S05]  /*176c0*/  BRA.DIV UR4, `(.L_x_11276) ;  /* 0x0000003204447947 */ /* 0x000fea000b800000 */
[----:B------:R-:W-:-:S13]  /*176d0*/  ELECT P6, URZ, PT ;  /* 0x00000000003f782f */ /* 0x000fda00038c0000 */
.L_x_11377:
[----:B------:R-:W-:Y:S05]  /*176e0*/  @!P6 BRA `(.L_x_11275) ;  /* 0x000000000078e947 */ /* 0x000fea0003800000 */
[----:B------:R-:W-:-:S06]  /*176f0*/  ULOP3.LUT UR4, UR44, 0x2, URZ, 0xfc, !UPT ;  /* 0x000000022c047892 */ /* 0x000fcc000f8efc3f */
[----:B-1----:R-:W-:-:S05]  /*17700*/  IMAD.U32 R0, RZ, RZ, UR4 ;  /* 0x00000004ff007e24 */ /* 0x002fca000f8e00ff */
[----:B------:R-:W-:-:S13]  /*17710*/  ISETP.NE.AND P0, PT, R0, 0x3, PT ;  /* 0x000000030000780c */ /* 0x000fda0003f05270 */
[----:B------:R-:W-:Y:S05]  /*17720*/  @!P0 BRA `(.L_x_11277) ;  /* 0x0000000000048947 */ /* 0x000fea0003800000 */
[----:B------:R-:W-:Y:S01]  /*17730*/  BPT.TRAP 0x1 ;  /* 0x000000040000795c */ /* 0x000fe20000300000 */
.L_x_11277:
[----:B------:R-:W-:Y:S01]  /*17740*/  IMAD R3, R23, 0x8, R5 ;  /* 0x0000000817037824 */ /* 0x000fe200078e0205 */
[----:B------:R-:W-:Y:S01]  /*17750*/  SHF.L.U32 R2, R29, 0x1f, RZ ;  /* 0x0000001f1d027819 */ /* 0x000fe200000006ff */
[----:B------:R-:W-:-:S03]  /*17760*/  VIADD R23, R23, 0x1 ;  /* 0x0000000117177836 */ /* 0x000fc60000000000 */
[----:B------:R-:W1:Y:S02]  /*17770*/  SYNCS.PHASECHK.TRANS64.TRYWAIT P1, [R3+URZ+0x2d840], R2 ;  /* 0x02d84002030075a7 */ /* 0x000e64000802017f */
[----:B------:R-:W-:-:S04]  /*17780*/  ISETP.NE.AND P2, PT, R23, 0x2, PT ;  /* 0x000000021700780c */ /* 0x000fc80003f45270 */
[----:B------:R-:W-:Y:S01]  /*17790*/  SEL R0, RZ, 0x1, P2 ;  /* 0x00000001ff007807 */ /* 0x000fe20001000000 */
[----:B-1----:R-:W-:Y:S08]  /*177a0*/  @!P1 BRA `(.L_x_11278) ;  /* 0x00000030002c9947 */ /* 0x002ff00003800000 */
.L_x_11378:
[----:B------:R-:W-:Y:S02]  /*177b0*/  SEL R23, R23, RZ, P2 ;  /* 0x000000ff17177207 */ /* 0x000fe40001000000 */
[----:B------:R-:W-:Y:S01]  /*177c0*/  LOP3.LUT R0, R29, R0, RZ, 0x3c, !PT ;  /* 0x000000001d007212 */ /* 0x000fe200078e3cff */
[----:B------:R-:W-:Y:S06]  /*177d0*/  @!P0 BRA `(.L_x_11279) ;  /* 0x0000000000048947 */ /* 0x000fec0003800000 */
[----:B------:R-:W-:Y:S01]  /*177e0*/  BPT.TRAP 0x1 ;  /* 0x000000040000795c */ /* 0x000fe20000300000 */
.L_x_11279:
[----:B------:R-:W-:Y:S01]  /*177f0*/  IMAD R23, R23, 0x8, R5 ;  /* 0x0000000817177824 */ /* 0x000fe200078e0205 */
[----:B------:R-:W-:-:S04]  /*17800*/  SHF.L.U32 R0, R0, 0x1f, RZ ;  /* 0x0000001f00007819 */ /* 0x000fc800000006ff */
[----:B------:R-:W3:Y:S02]  /*17810*/  SYNCS.PHASECHK.TRANS64.TRYWAIT P1, [R23+URZ+0x2d840], R0 ;  /* 0x02d84000170075a7 */ /* 0x000ee4000802017f */
[----:B---3--:R-:W-:Y:S05]  /*17820*/  @!P1 BRA `(.L_x_11280) ;  /* 0x0000003000209947 */ /* 0x008fea0003800000 */
.L_x_11379:
[----:B------:R-:W-:Y:S05]  /*17830*/  @!P0 BRA `(.L_x_11281) ;  /* 0x0000000000048947 */ /* 0x000fea0003800000 */
[----:B------:R-:W-:Y:S01]  /*17840*/  BPT.TRAP 0x1 ;  /* 0x000000040000795c */ /* 0x000fe20000300000 */
.L_x_11281:
[----:B------:R-:W4:Y:S02]  /*17850*/  SYNCS.PHASECHK.TRANS64.TRYWAIT P1, [R3+URZ+0x2d860], R2 ;  /* 0x02d86002030075a7 */ /* 0x000f24000802017f */
[----:B----4-:R-:W-:Y:S05]  /*17860*/  @!P1 BRA `(.L_x_11282) ;  /* 0x0000003000249947 */ /* 0x010fea0003800000 */
.L_x_11380:
[----:B------:R-:W-:Y:S05]  /*17870*/  @!P0 BRA `(.L_x_11283) ;  /* 0x0000000000048947 */ /* 0x000fea0003800000 */
[----:B------:R-:W-:Y:S01]  /*17880*/  BPT.TRAP 0x1 ;  /* 0x000000040000795c */ /* 0x000fe20000300000 */
.L_x_11283:
[----:B------:R0:W0:Y:S02]  /*17890*/  SYNCS.PHASECHK.TRANS64.TRYWAIT P0, [R23+URZ+0x2d860], R0 ;  /* 0x02d86000170075a7 */ /* 0x000024000800017f */
[----:B0-----:R-:W-:Y:S05]  /*178a0*/  @!P0 NANOSLEEP.SYNCS 0x989680 ;  /* 0x009896800000895d */ /* 0x001fea0003900000 */
[----:B------:R-:W0:Y:S02]  /*178b0*/  @!P0 SYNCS.PHASECHK.TRANS64 P0, [R23+URZ+0x2d860], R0 ;  /* 0x02d86000170085a7 */ /* 0x000e24000800007f */
[----:B0-----:R-:W-:Y:S05]  /*178c0*/  @!P0 BRA `(.L_x_11283) ;  /* 0xfffffffc00f08947 */ /* 0x001fea000383ffff */
.L_x_11275:
[----:B------:R-:W-:Y:S05]  /*178d0*/  BSYNC B0 ;  /* 0x0000000000007941 */ /* 0x000fea0003800000 */
.L_x_11274:
[----:B------:R-:W-:Y:S05]  /*178e0*/  EXIT ;  /* 0x000000000000794d */ /* 0x000fea0003800000 */
.L_x_11098:
[----:B0-----:R-:W-:-:S04]  /*178f0*/  IMAD.U32 R3, RZ, RZ, UR41 ;  /* 0x00000029ff037e24 */ /* 0x001fc8000f8e00ff */
[----:B------:R0:W1:Y:S03]  /*17900*/  SYNCS.PHASECHK.TRANS64.TRYWAIT P1, [R3+URZ+0x2d800], R0 ;  /* 0x02d80000030075a7 */ /* 0x000066000802017f */
[----:B-1----:R-:W-:Y:S05]  /*17910*/  @!P1 NANOSLEEP.SYNCS 0x989680 ;  /* 0x009896800000995d */ /* 0x002fea0003900000 */
[----:B------:R-:W1:Y:S02]  /*17920*/  @!P1 SYNCS.PHASECHK.TRANS64 P1, [R3+URZ+0x2d800], R0 ;  /* 0x02d80000030095a7 */ /* 0x000e64000802007f */
[----:B-1----:R-:W-:Y:S05]  /*17930*/  @!P1 BRA `(.L_x_11098) ;  /* 0xfffffffc00ec9947 */ /* 0x002fea000383ffff */
[----:B------:R-:W-:Y:S05]  /*17940*/  BRA `(.L_x_11284) ;  /* 0xfffffea400f47947 */ /* 0x000fea000383ffff */
.L_x_11102:
[----:B-1----:R1:W2:Y:S02]  /*17950*/  SYNCS.PHASECHK.TRANS64.TRYWAIT P1, [R3+URZ+0x2d830], R0 ;  /* 0x02d83000030075a7 */ /* 0x0022a4000802017f */
[----:B--2---:R-:W-:Y:S05]  /*17960*/  @!P1 NANOSLEEP.SYNCS 0x989680 ;  /* 0x009896800000995d */ /* 0x004fea0003900000 */
[----:B------:R-:W2:Y:S02]  /*17970*/  @!P1 SYNCS.PHASECHK.TRANS64 P1, [R3+URZ+0x2d830], R0 ;  /* 0x02d83000030095a7 */ /* 0x000ea4000802007f */
[----:B--2---:R-:W-:Y:S05]  /*17980*/  @!P1 BRA `(.L_x_11102) ;  /* 0xfffffffc00f09947 */ /* 0x004fea000383ffff */
[----:B------:R-:W-:Y:S05]  /*17990*/  BRA `(.L_x_11101) ;  /* 0xfffffea800107947 */ /* 0x000fea000383ffff */
.L_x_11119:
[----:B-1-3--:R-:W-:-:S04]  /*179a0*/  IMAD.U32 R8, RZ, RZ, UR6 ;  /* 0x00000006ff087e24 */ /* 0x00afc8000f8e00ff */
[----:B------:R1:W2:Y:S03]  /*179b0*/  SYNCS.PHASECHK.TRANS64.TRYWAIT P1, [R8+URZ+0x2d830], R3 ;  /* 0x02d83003080075a7 */ /* 0x0002a6000802017f */
[----:B--2---:R-:W-:Y:S05]  /*179c0*/  @!P1 NANOSLEEP.SYNCS 0x989680 ;  /* 0x009896800000995d */ /* 0x004fea0003900000 */
[----:B------:R-:W2:Y:S02]  /*179d0*/  @!P1 SYNCS.PHASECHK.TRANS64 P1, [R8+URZ+0x2d830], R3 ;  /* 0x02d83003080095a7 */ /* 0x000ea4000802007f */
[----:B--2---:R-:W-:Y:S05]  /*179e0*/  @!P1 BRA `(.L_x_11119) ;  /* 0xfffffffc00ec9947 */ /* 0x004fea000383ffff */
[----:B------:R-:W-:Y:S05]  /*179f0*/  BRA `(.L_x_11116) ;  /* 0xfffffedc00187947 */ /* 0x000fea000383ffff */
.L_x_11123:
[----:B-1----:R-:W-:-:S04]  /*17a00*/  IMAD.U32 R7, RZ, RZ, UR6 ;  /* 0x00000006ff077e24 */ /* 0x002fc8000f8e00ff */
[----:B------:R1:W2:Y:S03]  /*17a10*/  SYNCS.PHASECHK.TRANS64.TRYWAIT P1, [R7+URZ+0x2d850], R3 ;  /* 0x02d85003070075a7 */ /* 0x0002a6000802017f */
[----:B--2---:R-:W-:Y:S05]  /*17a20*/  @!P1 NANOSLEEP.SYNCS 0x989680 ;  /* 0x009896800000995d */ /* 0x004fea0003900000 */
[----:B------:R-:W2:Y:S02]  /*17a30*/  @!P1 SYNCS.PHASECHK.TRANS64 P1, [R7+URZ+0x2d850], R3 ;  /* 0x02d85003070095a7 */ /* 0x000ea4000802007f */
[----:B--2---:R-:W-:Y:S05]  /*17a40*/  @!P1 BRA `(.L_x_11123) ;  /* 0xfffffffc00ec9947 */ /* 0x004fea000383ffff */
[----:B------:R-:W-:Y:S05]  /*17a50*/  BRA `(.L_x_11120) ;  /* 0xfffffedc00c47947 */ /* 0x000fea000383ffff */
.L_x_11142:
[----:B-1----:R-:W-:-:S04]  /*17a60*/  IMAD.U32 R6, RZ, RZ, UR6 ;  /* 0x00000006ff067e24 */ /* 0x002fc8000f8e00ff */
[----:B------:R1:W2:Y:S03]  /*17a70*/  SYNCS.PHASECHK.TRANS64.TRYWAIT P1, [R6+URZ+0x2d830], R3 ;  /* 0x02d83003060075a7 */ /* 0x0002a6000802017f */
[----:B--2---:R-:W-:Y:S05]  /*17a80*/  @!P1 NANOSLEEP.SYNCS 0x989680 ;  /* 0x009896800000995d */ /* 0x004fea0003900000 */
[----:B------:R-:W2:Y:S02]  /*17a90*/  @!P1 SYNCS.PHASECHK.TRANS64 P1, [R6+URZ+0x2d830], R3 ;  /* 0x02d83003060095a7 */ /* 0x000ea4000802007f */
[----:B--2---:R-:W-:Y:S05]  /*17aa0*/  @!P1 BRA `(.L_x_11142) ;  /* 0xfffffffc00ec9947 */ /* 0x004fea000383ffff */
[----:B------:R-:W-:Y:S05]  /*17ab0*/  BRA `(.L_x_11139) ;  /* 0xffffff1000a87947 */ /* 0x000fea000383ffff */
.L_x_11146:
[----:B-1----:R-:W-:-:S04]  /*17ac0*/  IMAD.U32 R5, RZ, RZ, UR6 ;  /* 0x00000006ff057e24 */ /* 0x002fc8000f8e00ff */
[----:B------:R1:W2:Y:S03]  /*17ad0*/  SYNCS.PHASECHK.TRANS64.TRYWAIT P1, [R5+URZ+0x2d850], R3 ;  /* 0x02d85003050075a7 */ /* 0x0002a6000802017f */
[----:B--2---:R-:W-:Y:S05]  /*17ae0*/  @!P1 NANOSLEEP.SYNCS 0x989680 ;  /* 0x009896800000995d */ /* 0x004fea0003900000 */
[----:B------:R-:W2:Y:S02]  /*17af0*/  @!P1 SYNCS.PHASECHK.TRANS64 P1, [R5+URZ+0x2d850], R3 ;  /* 0x02d85003050095a7 */ /* 0x000ea4000802007f */
[----:B--2---:R-:W-:Y:S05]  /*17b00*/  @!P1 BRA `(.L_x_11146) ;  /* 0xfffffffc00ec9947 */ /* 0x004fea000383ffff */
[----:B------:R-:W-:Y:S05]  /*17b10*/  BRA `(.L_x_11143) ;  /* 0xffffff1400547947 */ /* 0x000fea000383ffff */
.L_x_11154:
[----:B-1-3--:R-:W-:-:S04]  /*17b20*/  IMAD.U32 R8, RZ, RZ, UR6 ;  /* 0x00000006ff087e24 */ /* 0x00afc8000f8e00ff */
[----:B------:R1:W2:Y:S03]  /*17b30*/  SYNCS.PHASECHK.TRANS64.TRYWAIT P1, [R8+URZ+0x2d830], R3 ;  /* 0x02d83003080075a7 */ /* 0x0002a6000802017f */
[----:B--2---:R-:W-:Y:S05]  /*17b40*/  @!P1 NANOSLEEP.SYNCS 0x989680 ;  /* 0x009896800000995d */ /* 0x004fea0003900000 */
[----:B------:R-:W2:Y:S02]  /*17b50*/  @!P1 SYNCS.PHASECHK.TRANS64 P1, [R8+URZ+0x2d830], R3 ;  /* 0x02d83003080095a7 */ /* 0x000ea4000802007f */
[----:B--2---:R-:W-:Y:S05]  /*17b60*/  @!P1 BRA `(.L_x_11154) ;  /* 0xfffffffc00ec9947 */ /* 0x004fea000383ffff */
[----:B------:R-:W-:Y:S05]  /*17b70*/  BRA `(.L_x_11151) ;  /* 0xffffff3000cc7947 */ /* 0x000fea000383ffff */
.L_x_11158:
[----:B-1----:R-:W-:-:S04]  /*17b80*/  IMAD.U32 R7, RZ, RZ, UR6 ;  /* 0x00000006ff077e24 */ /* 0x002fc8000f8e00ff */
[----:B------:R1:W2:Y:S03]  /*17b90*/  SYNCS.PHASECHK.TRANS64.TRYWAIT P1, [R7+URZ+0x2d850], R3 ;  /* 0x02d85003070075a7 */ /* 0x0002a6000802017f */
[----:B--2---:R-:W-:Y:S05]  /*17ba0*/  @!P1 NANOSLEEP.SYNCS 0x989680 ;  /* 0x009896800000995d */ /* 0x004fea0003900000 */
[----:B------:R-:W2:Y:S02]  /*17bb0*/  @!P1 SYNCS.PHASECHK.TRANS64 P1, [R7+URZ+0x2d850], R3 ;  /* 0x02d85003070095a7 */ /* 0x000ea4000802007f */
[----:B--2---:R-:W-:Y:S05]  /*17bc0*/  @!P1 BRA `(.L_x_11158) ;  /* 0xfffffffc00ec9947 */ /* 0x004fea000383ffff */
[----:B------:R-:W-:Y:S05]  /*17bd0*/  BRA `(.L_x_11155) ;  /* 0xffffff3400787947 */ /* 0x000fea000383ffff */
.L_x_11173:
[----:B-1----:R-:W-:-:S04]  /*17be0*/  IMAD.U32 R5, RZ, RZ, UR8 ;  /* 0x00000008ff057e24 */ /* 0x002fc8000f8e00ff */
[----:B------:R1:W2:Y:S03]  /*17bf0*/  SYNCS.PHASECHK.TRANS64.TRYWAIT P1, [R5+URZ+0x2d850], R4 ;  /* 0x02d85004050075a7 */ /* 0x0002a6000802017f */
[----:B--2---:R-:W-:Y:S05]  /*17c00*/  @!P1 NANOSLEEP.SYNCS 0x989680 ;  /* 0x009896800000995d */ /* 0x004fea0003900000 */
[----:B------:R-:W2:Y:S02]  /*17c10*/  @!P1 SYNCS.PHASECHK.TRANS64 P1, [R5+URZ+0x2d850], R4 ;  /* 0x02d85004050095a7 */ /* 0x000ea4000802007f */
[----:B--2---:R-:W-:Y:S05]  /*17c20*/  @!P1 BRA `(.L_x_11173) ;  /* 0xfffffffc00ec9947 */ /* 0x004fea000383ffff */
[----:B------:R-:W-:Y:S05]  /*17c30*/  BRA `(.L_x_11172) ;  /* 0xffffff6400787947 */ /* 0x000fea000383ffff */
.L_x_11221:
        /* <DEDUP_REMOVED lines=11> */
.L_x_11286:
[----:B------:R-:W-:Y:S05]  /*17cf0*/  BSYNC B0 ;  /* 0x0000000000007941 */ /* 0x000fea0003800000 */
.L_x_11285:
[----:B------:R-:W-:Y:S05]  /*17d00*/  BRA `(.L_x_11287) ;  /* 0xffffffbc00047947 */ /* 0x000fea000383ffff */
.L_x_11224:
[----:B0-----:R0:W1:Y:S02]  /*17d10*/  SYNCS.PHASECHK.TRANS64.TRYWAIT P0, [R4+URZ+0x2d840], R5 ;  /* 0x02d84005040075a7 */ /* 0x001064000800017f */
[----:B-1----:R-:W-:Y:S05]  /*17d20*/  @!P0 NANOSLEEP.SYNCS 0x989680 ;  /* 0x009896800000895d */ /* 0x002fea0003900000 */
[----:B------:R-:W1:Y:S02]  /*17d30*/  @!P0 SYNCS.PHASECHK.TRANS64 P0, [R4+URZ+0x2d840], R5 ;  /* 0x02d84005040085a7 */ /* 0x000e64000800007f */
[----:B-1----:R-:W-:Y:S05]  /*17d40*/  @!P0 BRA `(.L_x_11224) ;  /* 0xfffffffc00f08947 */ /* 0x002fea000383ffff */
[----:B------:R-:W-:Y:S05]  /*17d50*/  BRA `(.L_x_11288) ;  /* 0xffffffbc00607947 */ /* 0x000fea000383ffff */
.L_x_11225:
        /* <DEDUP_REMOVED lines=8> */
.L_x_11290:
[----:B------:R-:W-:Y:S05]  /*17de0*/  BSYNC B0 ;  /* 0x0000000000007941 */ /* 0x000fea0003800000 */
.L_x_11289:
        /* <DEDUP_REMOVED lines=9> */
.L_x_11291:
[----:B------:R-:W-:Y:S02]  /*17e80*/  IMAD.MOV.U32 R13, RZ, RZ, R6 ;  /* 0x000000ffff0d7224 */ /* 0x000fe400078e0006 */
[----:B------:R-:W-:Y:S02]  /*17e90*/  IMAD.MOV.U32 R12, RZ, RZ, 0x1 ;  /* 0x00000001ff0c7424 */ /* 0x000fe400078e00ff */
[----:B------:R-:W-:-:S07]  /*17ea0*/  IMAD.MOV.U32 R3, RZ, RZ, R14 ;  /* 0x000000ffff037224 */ /* 0x000fce00078e000e */
[----:B------:R-:W-:Y:S05]  /*17eb0*/  WARPSYNC.COLLECTIVE R15, `(.L_x_11292) ;  /* 0x000000000f087348 */ /* 0x000fea0003c00000 */
[----:B------:R0:W1:Y:S02]  /*17ec0*/  SHFL.IDX P6, R14, R13, R12, R11 ;  /* 0x0000000c0d0e7389 */ /* 0x00006400000c000b */
[----:B01----:R-:W-:Y:S01]  /*17ed0*/  ENDCOLLECTIVE ;  /* 0x000000000000791b */ /* 0x003fe20003800000 */
.L_x_11292:
        /* <DEDUP_REMOVED lines=17> */
.L_x_11293:
[----:B------:R-:W-:Y:S02]  /*17ff0*/  @P1 IMAD R8, R7, 0x2, R17 ;  /* 0x0000000207081824 */ /* 0x000fe400078e0211 */
[----:B------:R-:W-:Y:S02]  /*18000*/  IMAD.MOV.U32 R13, RZ, RZ, R6 ;  /* 0x000000ffff0d7224 */ /* 0x000fe400078e0006 */
[----:B------:R-:W-:Y:S02]  /*18010*/  IMAD.MOV.U32 R12, RZ, RZ, 0x2 ;  /* 0x00000002ff0c7424 */ /* 0x000fe400078e00ff */
[----:B------:R-:W-:-:S07]  /*18020*/  IMAD.MOV.U32 R3, RZ, RZ, R14 ;  /* 0x000000ffff037224 */ /* 0x000fce00078e000e */
[----:B------:R-:W-:Y:S05]  /*18030*/  WARPSYNC.COLLECTIVE R15, `(.L_x_11294) ;  /* 0x000000000f087348 */ /* 0x000fea0003c00000 */
[----:B------:R0:W1:Y:S02]  /*18040*/  SHFL.IDX P6, R14, R13, R12, R11 ;  /* 0x0000000c0d0e7389 */ /* 0x00006400000c000b */
[----:B01----:R-:W-:Y:S01]  /*18050*/  ENDCOLLECTIVE ;  /* 0x000000000000791b */ /* 0x003fe20003800000 */
.L_x_11294:
        /* <DEDUP_REMOVED lines=17> */
.L_x_11295:
[----:B------:R-:W-:Y:S02]  /*18170*/  @P1 IMAD R8, R7, 0x2, R17 ;  /* 0x0000000207081824 */ /* 0x000fe400078e0211 */
[----:B------:R-:W-:Y:S02]  /*18180*/  IMAD.MOV.U32 R13, RZ, RZ, R6 ;  /* 0x000000ffff0d7224 */ /* 0x000fe400078e0006 */
[----:B------:R-:W-:Y:S02]  /*18190*/  IMAD.MOV.U32 R12, RZ, RZ, 0x3 ;  /* 0x00000003ff0c7424 */ /* 0x000fe400078e00ff */
[----:B------:R-:W-:-:S07]  /*181a0*/  IMAD.MOV.U32 R3, RZ, RZ, R14 ;  /* 0x000000ffff037224 */ /* 0x000fce00078e000e */
[----:B------:R-:W-:Y:S05]  /*181b0*/  WARPSYNC.COLLECTIVE R15, `(.L_x_11296) ;  /* 0x000000000f087348 */ /* 0x000fea0003c00000 */
[----:B------:R0:W1:Y:S02]  /*181c0*/  SHFL.IDX P6, R14, R13, R12, R11 ;  /* 0x0000000c0d0e7389 */ /* 0x00006400000c000b */
[----:B01----:R-:W-:Y:S01]  /*181d0*/  ENDCOLLECTIVE ;  /* 0x000000000000791b */ /* 0x003fe20003800000 */
.L_x_11296:
        /* <DEDUP_REMOVED lines=10> */
.L_x_11297:
        /* <DEDUP_REMOVED lines=8> */
.L_x_11230:
[----:B------:R0:W5:Y:S01]  /*18300*/  LDL R21, [R1+0x18] ;  /* 0x0000180001157983 */ /* 0x0001620000100800 */
[----:B------:R-:W-:Y:S02]  /*18310*/  IMAD.MOV.U32 R13, RZ, RZ, R4 ;  /* 0x000000ffff0d7224 */ /* 0x000fe400078e0004 */
[----:B------:R-:W-:Y:S02]  /*18320*/  IMAD.MOV.U32 R12, RZ, RZ, RZ ;  /* 0x000000ffff0c7224 */ /* 0x000fe400078e00ff */
[----:B------:R-:W-:Y:S02]  /*18330*/  IMAD.MOV.U32 R11, RZ, RZ, 0x1c1f ;  /* 0x00001c1fff0b7424 */ /* 0x000fe400078e00ff */
[----:B------:R-:W-:Y:S02]  /*18340*/  IMAD.MOV.U32 R15, RZ, RZ, -0x1 ;  /* 0xffffffffff0f7424 */ /* 0x000fe400078e00ff */
[----:B------:R-:W-:Y:S02]  /*18350*/  IMAD R2, R28, R9, RZ ;  /* 0x000000091c027224 */ /* 0x000fe400078e02ff */
[----:B0-----:R-:W-:-:S07]  /*18360*/  IMAD.IADD R25, R20, 0x1, R25 ;  /* 0x0000000114197824 */ /* 0x001fce00078e0219 */
[----:B-----5:R-:W-:Y:S05]  /*18370*/  WARPSYNC.COLLECTIVE R15, `(.L_x_11299) ;  /* 0x000000000f087348 */ /* 0x020fea0003c00000 */
[----:B------:R0:W1:Y:S02]  /*18380*/  SHFL.IDX P6, R14, R13, R12, R11 ;  /* 0x0000000c0d0e7389 */ /* 0x00006400000c000b */
[----:B01---5:R-:W-:Y:S01]  /*18390*/  ENDCOLLECTIVE ;  /* 0x000000000000791b */ /* 0x023fe20003800000 */
.L_x_11299:
[----:B------:R-:W-:Y:S01]  /*183a0*/  ISETP.GE.AND P3, PT, R25, R2, PT ;  /* 0x000000021900720c */ /* 0x000fe20003f66270 */
[----:B------:R-:W-:Y:S02]  /*183b0*/  IMAD.MOV.U32 R13, RZ, RZ, R0 ;  /* 0x000000ffff0d7224 */ /* 0x000fe400078e0000 */
[----:B------:R-:W-:-:S10]  /*183c0*/  IMAD.MOV.U32 R6, RZ, RZ, R14 ;  /* 0x000000ffff067224 */ /* 0x000fd400078e000e */
[----:B------:R-:W-:Y:S05]  /*183d0*/  WARPSYNC.COLLECTIVE R15, `(.L_x_11300) ;  /* 0x000000000f087348 */ /* 0x000fea0003c00000 */
[----:B------:R0:W1:Y:S02]  /*183e0*/  SHFL.IDX P6, R14, R13, R12, R11 ;  /* 0x0000000c0d0e7389 */ /* 0x00006400000c000b */
[----:B01----:R-:W-:Y:S01]  /*183f0*/  ENDCOLLECTIVE ;  /* 0x000000000000791b */ /* 0x003fe20003800000 */
.L_x_11300:
[----:B------:R-:W-:Y:S02]  /*18400*/  IMAD.MOV.U32 R13, RZ, RZ, R4 ;  /* 0x000000ffff0d7224 */ /* 0x000fe400078e0004 */
[----:B------:R-:W-:Y:S02]  /*18410*/  IMAD.MOV.U32 R12, RZ, RZ, 0x1 ;  /* 0x00000001ff0c7424 */ /* 0x000fe400078e00ff */
[----:B------:R-:W-:-:S07]  /*18420*/  IMAD.MOV.U32 R5, RZ, RZ, R14 ;  /* 0x000000ffff057224 */ /* 0x000fce00078e000e */
[----:B------:R-:W-:Y:S05]  /*18430*/  WARPSYNC.COLLECTIVE R15, `(.L_x_11301) ;  /* 0x000000000f087348 */ /* 0x000fea0003c00000 */
[----:B------:R0:W1:Y:S02]  /*18440*/  SHFL.IDX P6, R14, R13, R12, R11 ;  /* 0x0000000c0d0e7389 */ /* 0x00006400000c000b */
[----:B01----:R-:W-:Y:S01]  /*18450*/  ENDCOLLECTIVE ;  /* 0x000000000000791b */ /* 0x003fe20003800000 */
.L_x_11301:
[----:B------:R-:W-:-:S05]  /*18460*/  @!P3 LEA R5, P4, R10, R5, 0x1 ;  /* 0x000000050a05b211 */ /* 0x000fca00078808ff */
[----:B------:R-:W-:-:S04]  /*18470*/  @!P3 IMAD.X R6, RZ, RZ, R6, P4 ;  /* 0x000000ffff06b224 */ /* 0x000fc800020e0606 */
[----:B------:R-:W-:Y:S02]  /*18480*/  @!P3 IMAD.MOV.U32 R7, RZ, RZ, R6 ;  /* 0x000000ffff07b224 */ /* 0x000fe400078e0006 */
[----:B------:R-:W-:Y:S02]  /*18490*/  @!P3 IMAD.MOV.U32 R6, RZ, RZ, R5 ;  /* 0x000000ffff06b224 */ /* 0x000fe400078e0005 */
[----:B------:R-:W-:Y:S02]  /*184a0*/  IMAD.MOV.U32 R13, RZ, RZ, R0 ;  /* 0x000000ffff0d7224 */ /* 0x000fe400078e0000 */
[----:B------:R-:W-:Y:S01]  /*184b0*/  VIADD R5, R25, 0x20 ;  /* 0x0000002019057836 */ /* 0x000fe20000000000 */
        /* <DEDUP_REMOVED lines=11> */
.L_x_11302:
[----:B------:R-:W-:Y:S02]  /*18570*/  IMAD.MOV.U32 R13, RZ, RZ, R4 ;  /* 0x000000ffff0d7224 */ /* 0x000fe400078e0004 */
[----:B------:R-:W-:Y:S02]  /*18580*/  IMAD.MOV.U32 R12, RZ, RZ, 0x2 ;  /* 0x00000002ff0c7424 */ /* 0x000fe400078e00ff */
[----:B------:R-:W-:-:S07]  /*18590*/  IMAD.MOV.U32 R5, RZ, RZ, R14 ;  /* 0x000000ffff057224 */ /* 0x000fce00078e000e */
[----:B------:R-:W-:Y:S05]  /*185a0*/  WARPSYNC.COLLECTIVE R15, `(.L_x_11303) ;  /* 0x000000000f087348 */ /* 0x000fea0003c00000 */
[----:B------:R0:W1:Y:S02]  /*185b0*/  SHFL.IDX P6, R14, R13, R12, R11 ;  /* 0x0000000c0d0e7389 */ /* 0x00006400000c000b */
[----:B01----:R-:W-:Y:S01]  /*185c0*/  ENDCOLLECTIVE ;  /* 0x000000000000791b */ /* 0x003fe20003800000 */
.L_x_11303:
        /* <DEDUP_REMOVED lines=16> */
.L_x_11304:
[----:B------:R-:W-:Y:S02]  /*186d0*/  IMAD.MOV.U32 R13, RZ, RZ, R4 ;  /* 0x000000ffff0d7224 */ /* 0x000fe400078e0004 */
[----:B------:R-:W-:Y:S02]  /*186e0*/  IMAD.MOV.U32 R12, RZ, RZ, 0x3 ;  /* 0x00000003ff0c7424 */ /* 0x000fe400078e00ff */
[----:B------:R-:W-:-:S07]  /*186f0*/  IMAD.MOV.U32 R5, RZ, RZ, R14 ;  /* 0x000000ffff057224 */ /* 0x000fce00078e000e */
[----:B------:R-:W-:Y:S05]  /*18700*/  WARPSYNC.COLLECTIVE R15, `(.L_x_11305) ;  /* 0x000000000f087348 */ /* 0x000fea0003c00000 */
[----:B------:R0:W1:Y:S02]  /*18710*/  SHFL.IDX P6, R14, R13, R12, R11 ;  /* 0x0000000c0d0e7389 */ /* 0x00006400000c000b */
[----:B01----:R-:W-:Y:S01]  /*18720*/  ENDCOLLECTIVE ;  /* 0x000000000000791b */ /* 0x003fe20003800000 */
.L_x_11305:
        /* <DEDUP_REMOVED lines=11> */
[----:B------:R-:W-:Y:S01]  /*187e0*/  IMAD.MOV.U32 R4, RZ, RZ, R14 ;  /* 0x000000ffff047224 */ /* 0x000fe200078e000e */
[----:B------:R-:W-:-:S13]  /*187f0*/  ISETP.GE.AND P3, PT, R5, R2, PT ;  /* 0x000000020500720c */ /* 0x000fda0003f66270 */
[----:B0-----:R-:W-:Y:S05]  /*18800*/  WARPSYNC.COLLECTIVE R15, `(.L_x_11306) ;  /* 0x000000000f087348 */ /* 0x001fea0003c00000 */
[----:B------:R1:W2:Y:S02]  /*18810*/  SHFL.IDX P6, R14, R13, R12, R11 ;  /* 0x0000000c0d0e7389 */ /* 0x0002a400000c000b */
[----:B012---:R-:W-:Y:S01]  /*18820*/  ENDCOLLECTIVE ;  /* 0x000000000000791b */ /* 0x007fe20003800000 */
.L_x_11306:
[----:B------:R-:W-:Y:S02]  /*18830*/  IMAD.MOV.U32 R13, RZ, RZ, R3 ;  /* 0x000000ffff0d7224 */ /* 0x000fe400078e0003 */
[----:B------:R-:W-:Y:S02]  /*18840*/  IMAD.MOV.U32 R12, RZ, RZ, RZ ;  /* 0x000000ffff0c7224 */ /* 0x000fe400078e00ff */
[----:B------:R-:W-:-:S07]  /*18850*/  IMAD.MOV.U32 R0, RZ, RZ, R14 ;  /* 0x000000ffff007224 */ /* 0x000fce00078e000e */
[----:B------:R-:W-:Y:S05]  /*18860*/  WARPSYNC.COLLECTIVE R15, `(.L_x_11307) ;  /* 0x000000000f087348 */ /* 0x000fea0003c00000 */
[----:B------:R0:W1:Y:S02]  /*18870*/  SHFL.IDX P6, R14, R13, R12, R11 ;  /* 0x0000000c0d0e7389 */ /* 0x00006400000c000b */
[----:B01----:R-:W-:Y:S01]  /*18880*/  ENDCOLLECTIVE ;  /* 0x000000000000791b */ /* 0x003fe20003800000 */
.L_x_11307:
[----:B------:R-:W-:-:S05]  /*18890*/  @!P3 LEA R0, P4, R10, R0, 0x1 ;  /* 0x000000000a00b211 */ /* 0x000fca00078808ff */
[----:B------:R-:W-:-:S04]  /*188a0*/  @!P3 IMAD.X R4, RZ, RZ, R4, P4 ;  /* 0x000000ffff04b224 */ /* 0x000fc800020e0604 */
[----:B------:R-:W-:Y:S02]  /*188b0*/  @!P3 IMAD.MOV.U32 R5, RZ, RZ, R4 ;  /* 0x000000ffff05b224 */ /* 0x000fe400078e0004 */
        /* <DEDUP_REMOVED lines=14> */
.L_x_11308:
[----:B------:R-:W-:Y:S02]  /*189a0*/  IMAD.MOV.U32 R13, RZ, RZ, R3 ;  /* 0x000000ffff0d7224 */ /* 0x000fe400078e0003 */
[----:B------:R-:W-:Y:S02]  /*189b0*/  IMAD.MOV.U32 R12, RZ, RZ, 0x1 ;  /* 0x00000001ff0c7424 */ /* 0x000fe400078e00ff */
[----:B------:R-:W-:-:S07]  /*189c0*/  IMAD.MOV.U32 R4, RZ, RZ, R14 ;  /* 0x000000ffff047224 */ /* 0x000fce00078e000e */
[----:B------:R-:W-:Y:S05]  /*189d0*/  WARPSYNC.COLLECTIVE R15, `(.L_x_11309) ;  /* 0x000000000f087348 */ /* 0x000fea0003c00000 */
[----:B------:R0:W1:Y:S02]  /*189e0*/  SHFL.IDX P6, R14, R13, R12, R11 ;  /* 0x0000000c0d0e7389 */ /* 0x00006400000c000b */
[----:B01----:R-:W-:Y:S01]  /*189f0*/  ENDCOLLECTIVE ;  /* 0x000000000000791b */ /* 0x003fe20003800000 */
.L_x_11309:
        /* <DEDUP_REMOVED lines=14> */
.L_x_11310:
[----:B------:R-:W-:Y:S01]  /*18ae0*/  IMAD.MOV.U32 R8, RZ, RZ, R14 ;  /* 0x000000ffff087224 */ /* 0x000fe200078e000e */
[----:B------:R-:W-:Y:S06]  /*18af0*/  BRA `(.L_x_11311) ;  /* 0xffffffc000387947 */ /* 0x000fec000383ffff */
.L_x_11233:
[----:B-1----:R1:W2:Y:S02]  /*18b00*/  SYNCS.PHASECHK.TRANS64.TRYWAIT P0, [R17+URZ+0x2d820], R0 ;  /* 0x02d82000110075a7 */ /* 0x0022a4000800017f */
[----:B--2---:R-:W-:Y:S05]  /*18b10*/  @!P0 NANOSLEEP.SYNCS 0x989680 ;  /* 0x009896800000895d */ /* 0x004fea0003900000 */
[----:B------:R-:W2:Y:S02]  /*18b20*/  @!P0 SYNCS.PHASECHK.TRANS64 P0, [R17+URZ+0x2d820], R0 ;  /* 0x02d82000110085a7 */ /* 0x000ea4000800007f */
[----:B--2---:R-:W-:Y:S05]  /*18b30*/  @!P0 BRA `(.L_x_11233) ;  /* 0xfffffffc00f08947 */ /* 0x004fea000383ffff */
[----:B------:R-:W-:Y:S05]  /*18b40*/  BRA `(.L_x_11312) ;  /* 0xffffffc000a07947 */ /* 0x000fea000383ffff */
.L_x_11238:
[----:B0-----:R0:W1:Y:S02]  /*18b50*/  SYNCS.PHASECHK.TRANS64.TRYWAIT P0, [R5+URZ+0x2d840], R0 ;  /* 0x02d84000050075a7 */ /* 0x001064000800017f */
[----:B-1----:R-:W-:Y:S05]  /*18b60*/  @!P0 NANOSLEEP.SYNCS 0x989680 ;  /* 0x009896800000895d */ /* 0x002fea0003900000 */
[----:B------:R-:W1:Y:S02]  /*18b70*/  @!P0 SYNCS.PHASECHK.TRANS64 P0, [R5+URZ+0x2d840], R0 ;  /* 0x02d84000050085a7 */ /* 0x000e64000800007f */
[----:B-1----:R-:W-:Y:S05]  /*18b80*/  @!P0 BRA `(.L_x_11238) ;  /* 0xfffffffc00f08947 */ /* 0x002fea000383ffff */
[----:B------:R-:W-:Y:S05]  /*18b90*/  BRA `(.L_x_11313) ;  /* 0xffffffc400947947 */ /* 0x000fea000383ffff */
.L_x_11239:
        /* <DEDUP_REMOVED lines=8> */
.L_x_11315:
[----:B------:R-:W-:Y:S05]  /*18c20*/  BSYNC B1 ;  /* 0x0000000000017941 */ /* 0x000fea0003800000 */
.L_x_11314:
[----:B------:R-:W0:Y:S01]  /*18c30*/  S2R R25, SR_TID.X ;  /* 0x0000000000197919 */ /* 0x000e220000002100 */
        /* <DEDUP_REMOVED lines=8> */
[----:B------:R-:W-:-:S12]  /*18cc0*/  IMAD R4, R4, 0x2, R17 ;  /* 0x0000000204047824 */ /* 0x000fd800078e0211 */
[----:B0-----:R-:W-:Y:S05]  /*18cd0*/  WARPSYNC.COLLECTIVE R15, `(.L_x_11316) ;  /* 0x000000000f087348 */ /* 0x001fea0003c00000 */
[----:B------:R1:W2:Y:S02]  /*18ce0*/  SHFL.IDX P6, R14, R13, R12, R11 ;  /* 0x0000000c0d0e7389 */ /* 0x0002a400000c000b */
[----:B012---:R-:W-:Y:S01]  /*18cf0*/  ENDCOLLECTIVE ;  /* 0x000000000000791b */ /* 0x007fe20003800000 */
.L_x_11316:
        /* <DEDUP_REMOVED lines=8> */
.L_x_11317:
        /* <DEDUP_REMOVED lines=14> */
.L_x_11318:
[----:B------:R-:W-:Y:S02]  /*18e60*/  IMAD.MOV.U32 R13, RZ, RZ, R8 ;  /* 0x000000ffff0d7224 */ /* 0x000fe400078e0008 */
[----:B------:R-:W-:Y:S02]  /*18e70*/  IMAD.MOV.U32 R12, RZ, RZ, 0x2 ;  /* 0x00000002ff0c7424 */ /* 0x000fe400078e00ff */
[----:B------:R-:W-:-:S07]  /*18e80*/  IMAD.MOV.U32 R2, RZ, RZ, R14 ;  /* 0x000000ffff027224 */ /* 0x000fce00078e000e */
[----:B------:R-:W-:Y:S05]  /*18e90*/  WARPSYNC.COLLECTIVE R15, `(.L_x_11319) ;  /* 0x000000000f087348 */ /* 0x000fea0003c00000 */
[----:B------:R0:W1:Y:S02]  /*18ea0*/  SHFL.IDX P6, R14, R13, R12, R11 ;  /* 0x0000000c0d0e7389 */ /* 0x00006400000c000b */
[----:B01----:R-:W-:Y:S01]  /*18eb0*/  ENDCOLLECTIVE ;  /* 0x000000000000791b */ /* 0x003fe20003800000 */
.L_x_11319:
        /* <DEDUP_REMOVED lines=13> */
.L_x_11320:
[----:B------:R-:W-:Y:S02]  /*18f90*/  IMAD.MOV.U32 R13, RZ, RZ, R8 ;  /* 0x000000ffff0d7224 */ /* 0x000fe400078e0008 */
[----:B------:R-:W-:Y:S02]  /*18fa0*/  IMAD.MOV.U32 R12, RZ, RZ, 0x3 ;  /* 0x00000003ff0c7424 */ /* 0x000fe400078e00ff */
[----:B------:R-:W-:-:S07]  /*18fb0*/  IMAD.MOV.U32 R2, RZ, RZ, R14 ;  /* 0x000000ffff027224 */ /* 0x000fce00078e000e */
[----:B------:R-:W-:Y:S05]  /*18fc0*/  WARPSYNC.COLLECTIVE R15, `(.L_x_11321) ;  /* 0x000000000f087348 */ /* 0x000fea0003c00000 */
[----:B------:R0:W1:Y:S02]  /*18fd0*/  SHFL.IDX P6, R14, R13, R12, R11 ;  /* 0x0000000c0d0e7389 */ /* 0x00006400000c000b */
[----:B01----:R-:W-:Y:S01]  /*18fe0*/  ENDCOLLECTIVE ;  /* 0x000000000000791b */ /* 0x003fe20003800000 */
.L_x_11321:
        /* <DEDUP_REMOVED lines=14> */
.L_x_11322:
[----:B------:R-:W-:Y:S01]  /*190d0*/  IMAD.MOV.U32 R2, RZ, RZ, R14 ;  /* 0x000000ffff027224 */ /* 0x000fe200078e000e */
[----:B------:R-:W-:Y:S06]  /*190e0*/  BRA `(.L_x_11323) ;  /* 0xffffffc400287947 */ /* 0x000fec000383ffff */
.L_x_11244:
[----:B-1----:R1:W2:Y:S02]  /*190f0*/  SYNCS.PHASECHK.TRANS64.TRYWAIT P0, [R5+URZ+0x2d860], R2 ;  /* 0x02d86002050075a7 */ /* 0x0022a4000800017f */
[----:B--2---:R-:W-:Y:S05]  /*19100*/  @!P0 NANOSLEEP.SYNCS 0x989680 ;  /* 0x009896800000895d */ /* 0x004fea0003900000 */
[----:B------:R-:W2:Y:S02]  /*19110*/  @!P0 SYNCS.PHASECHK.TRANS64 P0, [R5+URZ+0x2d860], R2 ;  /* 0x02d86002050085a7 */ /* 0x000ea4000800007f */
[----:B--2---:R-:W-:Y:S05]  /*19120*/  @!P0 BRA `(.L_x_11244) ;  /* 0xfffffffc00f08947 */ /* 0x004fea000383ffff */
[----:B------:R-:W-:Y:S05]  /*19130*/  BRA `(.L_x_11324) ;  /* 0xffffffc4008c7947 */ /* 0x000fea000383ffff */
.L_x_11245:
        /* <DEDUP_REMOVED lines=8> */
.L_x_11326:
[----:B------:R-:W-:Y:S05]  /*191c0*/  BSYNC B1 ;  /* 0x0000000000017941 */ /* 0x000fea0003800000 */
.L_x_11325:
        /* <DEDUP_REMOVED lines=9> */
.L_x_11327:
[----:B------:R-:W-:Y:S02]  /*19260*/  IMAD.MOV.U32 R13, RZ, RZ, R19 ;  /* 0x000000ffff0d7224 */ /* 0x000fe400078e0013 */
[----:B------:R-:W-:Y:S02]  /*19270*/  IMAD.MOV.U32 R12, RZ, RZ, 0x1 ;  /* 0x00000001ff0c7424 */ /* 0x000fe400078e00ff */
[----:B------:R-:W-:-:S07]  /*19280*/  IMAD.MOV.U32 R2, RZ, RZ, R14 ;  /* 0x000000ffff027224 */ /* 0x000fce00078e000e */
[----:B------:R-:W-:Y:S05]  /*19290*/  WARPSYNC.COLLECTIVE R15, `(.L_x_11328) ;  /* 0x000000000f087348 */ /* 0x000fea0003c00000 */
[----:B------:R0:W1:Y:S02]  /*192a0*/  SHFL.IDX P6, R14, R13, R12, R11 ;  /* 0x0000000c0d0e7389 */ /* 0x00006400000c000b */
[----:B01----:R-:W-:Y:S01]  /*192b0*/  ENDCOLLECTIVE ;  /* 0x000000000000791b */ /* 0x003fe20003800000 */
.L_x_11328:
        /* <DEDUP_REMOVED lines=16> */
.L_x_11329:
[----:B------:R-:W-:Y:S02]  /*193c0*/  IMAD.MOV.U32 R13, RZ, RZ, R19 ;  /* 0x000000ffff0d7224 */ /* 0x000fe400078e0013 */
[----:B------:R-:W-:Y:S02]  /*193d0*/  IMAD.MOV.U32 R12, RZ, RZ, 0x2 ;  /* 0x00000002ff0c7424 */ /* 0x000fe400078e00ff */
[----:B------:R-:W-:-:S07]  /*193e0*/  IMAD.MOV.U32 R2, RZ, RZ, R14 ;  /* 0x000000ffff027224 */ /* 0x000fce00078e000e */
[----:B------:R-:W-:Y:S05]  /*193f0*/  WARPSYNC.COLLECTIVE R15, `(.L_x_11330) ;  /* 0x000000000f087348 */ /* 0x000fea0003c00000 */
[----:B------:R0:W1:Y:S02]  /*19400*/  SHFL.IDX P6, R14, R13, R12, R11 ;  /* 0x0000000c0d0e7389 */ /* 0x00006400000c000b */
[----:B01----:R-:W-:Y:S01]  /*19410*/  ENDCOLLECTIVE ;  /* 0x000000000000791b */ /* 0x003fe20003800000 */
.L_x_11330:
        /* <DEDUP_REMOVED lines=16> */
.L_x_11331:
[----:B------:R-:W-:Y:S02]  /*19520*/  IMAD.MOV.U32 R13, RZ, RZ, R19 ;  /* 0x000000ffff0d7224 */ /* 0x000fe400078e0013 */
[----:B------:R-:W-:Y:S02]  /*19530*/  IMAD.MOV.U32 R12, RZ, RZ, 0x3 ;  /* 0x00000003ff0c7424 */ /* 0x000fe400078e00ff */
[----:B------:R-:W-:-:S07]  /*19540*/  IMAD.MOV.U32 R2, RZ, RZ, R14 ;  /* 0x000000ffff027224 */ /* 0x000fce00078e000e */
[----:B------:R-:W-:Y:S05]  /*19550*/  WARPSYNC.COLLECTIVE R15, `(.L_x_11332) ;  /* 0x000000000f087348 */ /* 0x000fea0003c00000 */
[----:B------:R0:W1:Y:S02]  /*19560*/  SHFL.IDX P6, R14, R13, R12, R11 ;  /* 0x0000000c0d0e7389 */ /* 0x00006400000c000b */
[----:B01----:R-:W-:Y:S01]  /*19570*/  ENDCOLLECTIVE ;  /* 0x000000000000791b */ /* 0x003fe20003800000 */
.L_x_11332:
        /* <DEDUP_REMOVED lines=13> */
.L_x_11333:
        /* <DEDUP_REMOVED lines=8> */
.L_x_11253:
[----:B-1----:R1:W2:Y:S02]  /*196d0*/  SYNCS.PHASECHK.TRANS64.TRYWAIT P0, [R0+URZ+0x2d860], R3 ;  /* 0x02d86003000075a7 */ /* 0x0022a4000800017f */
[----:B--2---:R-:W-:Y:S05]  /*196e0*/  @!P0 NANOSLEEP.SYNCS 0x989680 ;  /* 0x009896800000895d */ /* 0x004fea0003900000 */
[----:B------:R-:W2:Y:S02]  /*196f0*/  @!P0 SYNCS.PHASECHK.TRANS64 P0, [R0+URZ+0x2d860], R3 ;  /* 0x02d86003000085a7 */ /* 0x000ea4000800007f */
[----:B--2---:R-:W-:Y:S05]  /*19700*/  @!P0 BRA `(.L_x_11253) ;  /* 0xfffffffc00f08947 */ /* 0x004fea000383ffff */
[----:B------:R-:W-:Y:S05]  /*19710*/  BRA `(.L_x_11335) ;  /* 0xffffffc800187947 */ /* 0x000fea000383ffff */
.L_x_11254:
        /* <DEDUP_REMOVED lines=8> */
.L_x_11337:
[----:B------:R-:W-:Y:S05]  /*197a0*/  BSYNC B0 ;  /* 0x0000000000007941 */ /* 0x000fea0003800000 */
.L_x_11336:
[----:B------:R-:W0:Y:S01]  /*197b0*/  S2R R2, SR_TID.X ;  /* 0x0000000000027919 */ /* 0x000e220000002100 */
[----:B------:R-:W-:Y:S02]  /*197c0*/  IMAD.MOV.U32 R13, RZ, RZ, R18 ;  /* 0x000000ffff0d7224 */ /* 0x000fe400078e0012 */
[----:B------:R-:W-:Y:S02]  /*197d0*/  IMAD.MOV.U32 R12, RZ, RZ, RZ ;  /* 0x000000ffff0c7224 */ /* 0x000fe400078e00ff */
[----:B------:R-:W-:Y:S02]  /*197e0*/  IMAD.MOV.U32 R11, RZ, RZ, 0x1c1f ;  /* 0x00001c1fff0b7424 */ /* 0x000fe400078e00ff */
[----:B------:R-:W-:Y:S02]  /*197f0*/  IMAD.MOV.U32 R15, RZ, RZ, -0x1 ;  /* 0xffffffffff0f7424 */ /* 0x000fe400078e00ff */
[----:B------:R-:W-:Y:S02]  /*19800*/  IMAD.MOV.U32 R3, RZ, RZ, R14 ;  /* 0x000000ffff037224 */ /* 0x000fe400078e000e */
[----:B------:R-:W-:-:S07]  /*19810*/  IMAD R4, R4, 0x2, R17 ;  /* 0x0000000204047824 */ /* 0x000fce00078e0211 */
[----:B0-----:R-:W-:Y:S05]  /*19820*/  WARPSYNC.COLLECTIVE R15, `(.L_x_11338) ;  /* 0x000000000f087348 */ /* 0x001fea0003c00000 */
[----:B------:R1:W2:Y:S02]  /*19830*/  SHFL.IDX P6, R14, R13, R12, R11 ;  /* 0x0000000c0d0e7389 */ /* 0x0002a400000c000b */
[----:B012---:R-:W-:Y:S01]  /*19840*/  ENDCOLLECTIVE ;  /* 0x000000000000791b */ /* 0x007fe20003800000 */
.L_x_11338:
        /* <DEDUP_REMOVED lines=17> */
.L_x_11339:
        /* <DEDUP_REMOVED lines=14> */
.L_x_11340:
[----:B------:R-:W-:Y:S02]  /*19a40*/  IMAD.MOV.U32 R13, RZ, RZ, R19 ;  /* 0x000000ffff0d7224 */ /* 0x000fe400078e0013 */
[----:B------:R-:W-:Y:S01]  /*19a50*/  IMAD.MOV.U32 R12, RZ, RZ, 0x2 ;  /* 0x00000002ff0c7424 */ /* 0x000fe200078e00ff */
[----:B------:R-:W-:-:S13]  /*19a60*/  IADD3 R2, P4, R14, R5, RZ ;  /* 0x000000050e027210 */ /* 0x000fda0007f9e0ff */
[----:B------:R-:W-:Y:S05]  /*19a70*/  WARPSYNC.COLLECTIVE R15, `(.L_x_11341) ;  /* 0x000000000f087348 */ /* 0x000fea0003c00000 */
[----:B------:R0:W1:Y:S02]  /*19a80*/  SHFL.IDX P6, R14, R13, R12, R11 ;  /* 0x0000000c0d0e7389 */ /* 0x00006400000c000b */
[----:B01----:R-:W-:Y:S01]  /*19a90*/  ENDCOLLECTIVE ;  /* 0x000000000000791b */ /* 0x003fe20003800000 */
.L_x_11341:
        /* <DEDUP_REMOVED lines=15> */
.L_x_11342:
[----:B------:R-:W-:Y:S02]  /*19b90*/  IMAD.MOV.U32 R13, RZ, RZ, R19 ;  /* 0x000000ffff0d7224 */ /* 0x000fe400078e0013 */
[----:B------:R-:W-:Y:S01]  /*19ba0*/  IMAD.MOV.U32 R12, RZ, RZ, 0x3 ;  /* 0x00000003ff0c7424 */ /* 0x000fe200078e00ff */
[----:B------:R-:W-:-:S13]  /*19bb0*/  IADD3 R2, P4, R14, R5, RZ ;  /* 0x000000050e027210 */ /* 0x000fda0007f9e0ff */
[----:B------:R-:W-:Y:S05]  /*19bc0*/  WARPSYNC.COLLECTIVE R15, `(.L_x_11343) ;  /* 0x000000000f087348 */ /* 0x000fea0003c00000 */
[----:B------:R0:W1:Y:S02]  /*19bd0*/  SHFL.IDX P6, R14, R13, R12, R11 ;  /* 0x0000000c0d0e7389 */ /* 0x00006400000c000b */
[----:B01----:R-:W-:Y:S01]  /*19be0*/  ENDCOLLECTIVE ;  /* 0x000000000000791b */ /* 0x003fe20003800000 */
.L_x_11343:
        /* <DEDUP_REMOVED lines=14> */
.L_x_11344:
[----:B------:R-:W-:Y:S05]  /*19cd0*/  BRA `(.L_x_11345) ;  /* 0xffffffc4008c7947 */ /* 0x000fea000383ffff */
.L_x_11259:
        /* <DEDUP_REMOVED lines=8> */
.L_x_11347:
[----:B------:R-:W-:Y:S05]  /*19d60*/  BSYNC B0 ;  /* 0x0000000000007941 */ /* 0x000fea0003800000 */
.L_x_11346:
        /* <DEDUP_REMOVED lines=9> */
.L_x_11348:
[----:B------:R-:W-:Y:S02]  /*19e00*/  ULDC UR4, c[0x0][0xc3c] ;  /* 0x00030f0000047ab9 */ /* 0x000fe40000000800 */
[----:B------:R-:W-:-:S13]  /*19e10*/  ISETP.GE.OR P1, PT, R9, UR4, !P0 ;  /* 0x0000000409007c0c */ /* 0x000fda000c726670 */
[----:B------:R-:W0:Y:S08]  /*19e20*/  @!P1 LDC.64 R2, c[0x0][0xc80] ;  /* 0x00032000ff029b82 */ /* 0x000e300000000a00 */
[----:B------:R-:W1:Y:S01]  /*19e30*/  @!P1 LDC.64 R4, c[0x0][0xc78] ;  /* 0x00031e00ff049b82 */ /* 0x000e620000000a00 */
[----:B------:R-:W-:Y:S01]  /*19e40*/  CS2R R24, SRZ ;  /* 0x0000000000187805 */ /* 0x000fe2000001ff00 */
        /* <DEDUP_REMOVED lines=18> */
.L_x_11349:
[----:B------:R-:W-:Y:S01]  /*19f70*/  IMAD.MOV.U32 R12, RZ, RZ, 0x2 ;  /* 0x00000002ff0c7424 */ /* 0x000fe200078e00ff */
[----:B------:R-:W-:-:S05]  /*19f80*/  SEL R4, R14, RZ, P1 ;  /* 0x000000ff0e047207 */ /* 0x000fca0000800000 */
[----:B------:R-:W-:-:S04]  /*19f90*/  IMAD.IADD R4, R13, 0x1, R4 ;  /* 0x000000010d047824 */ /* 0x000fc800078e0204 */
[----:B------:R-:W-:-:S07]  /*19fa0*/  IMAD.MOV.U32 R13, RZ, RZ, R4 ;  /* 0x000000ffff0d7224 */ /* 0x000fce00078e0004 */
[----:B------:R-:W-:Y:S05]  /*19fb0*/  WARPSYNC.COLLECTIVE R15, `(.L_x_11350) ;  /* 0x000000000f087348 */ /* 0x000fea0003c00000 */
[----:B------:R0:W1:Y:S02]  /*19fc0*/  SHFL.UP P6, R14, R13, R12, R11 ;  /* 0x0400000c0d0e7389 */ /* 0x00006400000c000b */
[----:B01----:R-:W-:Y:S01]  /*19fd0*/  ENDCOLLECTIVE ;  /* 0x000000000000791b */ /* 0x003fe20003800000 */
.L_x_11350:
[----:B------:R-:W-:Y:S01]  /*19fe0*/  IMAD.MOV.U32 R12, RZ, RZ, 0x4 ;  /* 0x00000004ff0c7424 */ /* 0x000fe200078e00ff */
[----:B------:R-:W-:-:S05]  /*19ff0*/  SEL R3, R14, RZ, P2 ;  /* 0x000000ff0e037207 */ /* 0x000fca0001000000 */
[----:B------:R-:W-:-:S04]  /*1a000*/  IMAD.IADD R2, R4, 0x1, R3 ;  /* 0x0000000104027824 */ /* 0x000fc800078e0203 */
[----:B------:R-:W-:-:S07]  /*1a010*/  IMAD.MOV.U32 R13, RZ, RZ, R2 ;  /* 0x000000ffff0d7224 */ /* 0x000fce00078e0002 */
[----:B------:R-:W-:Y:S05]  /*1a020*/  WARPSYNC.COLLECTIVE R15, `(.L_x_11351) ;  /* 0x000000000f087348 */ /* 0x000fea0003c00000 */
[----:B------:R0:W1:Y:S02]  /*1a030*/  SHFL.UP P6, R14, R13, R12, R11 ;  /* 0x0400000c0d0e7389 */ /* 0x00006400000c000b */
[----:B01----:R-:W-:Y:S01]  /*1a040*/  ENDCOLLECTIVE ;  /* 0x000000000000791b */ /* 0x003fe20003800000 */
.L_x_11351:
[----:B------:R-:W-:Y:S01]  /*1a050*/  IMAD.MOV.U32 R12, RZ, RZ, 0x8 ;  /* 0x00000008ff0c7424 */ /* 0x000fe200078e00ff */
[----:B------:R-:W-:-:S05]  /*1a060*/  SEL R3, R14, RZ, P3 ;  /* 0x000000ff0e037207 */ /* 0x000fca0001800000 */
[----:B------:R-:W-:-:S04]  /*1a070*/  IMAD.IADD R3, R2, 0x1, R3 ;  /* 0x0000000102037824 */ /* 0x000fc800078e0203 */
[----:B------:R-:W-:-:S07]  /*1a080*/  IMAD.MOV.U32 R13, RZ, RZ, R3 ;  /* 0x000000ffff0d7224 */ /* 0x000fce00078e0003 */
[----:B------:R-:W-:Y:S05]  /*1a090*/  WARPSYNC.COLLECTIVE R15, `(.L_x_11352) ;  /* 0x000000000f087348 */ /* 0x000fea0003c00000 */
[----:B------:R0:W1:Y:S02]  /*1a0a0*/  SHFL.UP P6, R14, R13, R12, R11 ;  /* 0x0400000c0d0e7389 */ /* 0x00006400000c000b */
[----:B01----:R-:W-:Y:S01]  /*1a0b0*/  ENDCOLLECTIVE ;  /* 0x000000000000791b */ /* 0x003fe20003800000 */
.L_x_11352:
[----:B------:R-:W-:Y:S01]  /*1a0c0*/  IMAD.MOV.U32 R12, RZ, RZ, 0x10 ;  /* 0x00000010ff0c7424 */ /* 0x000fe200078e00ff */
[----:B------:R-:W-:-:S05]  /*1a0d0*/  SEL R4, R14, RZ, P4 ;  /* 0x000000ff0e047207 */ /* 0x000fca0002000000 */
[----:B------:R-:W-:-:S04]  /*1a0e0*/  IMAD.IADD R4, R3, 0x1, R4 ;  /* 0x0000000103047824 */ /* 0x000fc800078e0204 */
[----:B------:R-:W-:-:S07]  /*1a0f0*/  IMAD.MOV.U32 R13, RZ, RZ, R4 ;  /* 0x000000ffff0d7224 */ /* 0x000fce00078e0004 */
[----:B------:R-:W-:Y:S05]  /*1a100*/  WARPSYNC.COLLECTIVE R15, `(.L_x_11353) ;  /* 0x000000000f087348 */ /* 0x000fea0003c00000 */
[----:B------:R0:W1:Y:S02]  /*1a110*/  SHFL.UP P6, R14, R13, R12, R11 ;  /* 0x0400000c0d0e7389 */ /* 0x00006400000c000b */
[----:B01----:R-:W-:Y:S01]  /*1a120*/  ENDCOLLECTIVE ;  /* 0x000000000000791b */ /* 0x003fe20003800000 */
.L_x_11353:
        /* <DEDUP_REMOVED lines=8> */
.L_x_11354:
[----:B------:R-:W-:Y:S05]  /*1a1b0*/  BRA `(.L_x_11355) ;  /* 0xffffffc400a87947 */ /* 0x000fea000383ffff */
.L_x_11262:
[----:B------:R-:W-:Y:S01]  /*1a1c0*/  BSSY B0, `(.L_x_11356) ;  /* 0x0000007000007945 */ /* 0x000fe20003800000 */
[----:B------:R-:W-:Y:S02]  /*1a1d0*/  IMAD.MOV.U32 R12, RZ, RZ, 0x1 ;  /* 0x00000001ff0c7424 */ /* 0x000fe400078e00ff */
[----:B------:R-:W-:Y:S02]  /*1a1e0*/  IMAD.MOV.U32 R11, RZ, RZ, RZ ;  /* 0x000000ffff0b7224 */ /* 0x000fe400078e00ff */
[----:B------:R-:W-:-:S07]  /*1a1f0*/  IMAD.MOV.U32 R15, RZ, RZ, -0x1 ;  /* 0xffffffffff0f7424 */ /* 0x000fce00078e00ff */
[----:B------:R-:W-:Y:S05]  /*1a200*/  WARPSYNC.COLLECTIVE R15, `(.L_x_11357) ;  /* 0x000000000f087348 */ /* 0x000fea0003c00000 */
[----:B------:R0:W1:Y:S02]  /*1a210*/  SHFL.UP P6, R14, R13, R12, R11 ;  /* 0x0400000c0d0e7389 */ /* 0x00006400000c000b */
[----:B01----:R-:W-:Y:S01]  /*1a220*/  ENDCOLLECTIVE ;  /* 0x000000000000791b */ /* 0x003fe20003800000 */
.L_x_11357:
[----:B------:R-:W-:Y:S05]  /*1a230*/  BSYNC B0 ;  /* 0x0000000000007941 */ /* 0x000fea0003800000 */
.L_x_11356:
        /* <DEDUP_REMOVED lines=8> */
.L_x_11358:
[----:B------:R-:W-:Y:S01]  /*1a2c0*/  IMAD.MOV.U32 R12, RZ, RZ, 0x4 ;  /* 0x00000004ff0c7424 */ /* 0x000fe200078e00ff */
[----:B------:R-:W-:-:S05]  /*1a2d0*/  SEL R2, R14, RZ, P2 ;  /* 0x000000ff0e027207 */ /* 0x000fca0001000000 */
[----:B------:R-:W-:-:S04]  /*1a2e0*/  IMAD.IADD R2, R13, 0x1, R2 ;  /* 0x000000010d027824 */ /* 0x000fc800078e0202 */
[----:B------:R-:W-:-:S07]  /*1a2f0*/  IMAD.MOV.U32 R13, RZ, RZ, R2 ;  /* 0x000000ffff0d7224 */ /* 0x000fce00078e0002 */
[----:B------:R-:W-:Y:S05]  /*1a300*/  WARPSYNC.COLLECTIVE R15, `(.L_x_11359) ;  /* 0x000000000f087348 */ /* 0x000fea0003c00000 */
[----:B------:R0:W1:Y:S02]  /*1a310*/  SHFL.UP P6, R14, R13, R12, R11 ;  /* 0x0400000c0d0e7389 */ /* 0x00006400000c000b */
[----:B01----:R-:W-:Y:S01]  /*1a320*/  ENDCOLLECTIVE ;  /* 0x000000000000791b */ /* 0x003fe20003800000 */
.L_x_11359:
[----:B------:R-:W-:Y:S01]  /*1a330*/  IMAD.MOV.U32 R12, RZ, RZ, 0x8 ;  /* 0x00000008ff0c7424 */ /* 0x000fe200078e00ff */
[----:B------:R-:W-:-:S05]  /*1a340*/  SEL R3, R14, RZ, P3 ;  /* 0x000000ff0e037207 */ /* 0x000fca0001800000 */
[----:B------:R-:W-:-:S04]  /*1a350*/  IMAD.IADD R3, R2, 0x1, R3 ;  /* 0x0000000102037824 */ /* 0x000fc800078e0203 */
[----:B------:R-:W-:-:S07]  /*1a360*/  IMAD.MOV.U32 R13, RZ, RZ, R3 ;  /* 0x000000ffff0d7224 */ /* 0x000fce00078e0003 */
[----:B------:R-:W-:Y:S05]  /*1a370*/  WARPSYNC.COLLECTIVE R15, `(.L_x_11360) ;  /* 0x000000000f087348 */ /* 0x000fea0003c00000 */
[----:B------:R0:W1:Y:S02]  /*1a380*/  SHFL.UP P6, R14, R13, R12, R11 ;  /* 0x0400000c0d0e7389 */ /* 0x00006400000c000b */
[----:B01----:R-:W-:Y:S01]  /*1a390*/  ENDCOLLECTIVE ;  /* 0x000000000000791b */ /* 0x003fe20003800000 */
.L_x_11360:
[----:B------:R-:W-:Y:S01]  /*1a3a0*/  IMAD.MOV.U32 R12, RZ, RZ, 0x10 ;  /* 0x00000010ff0c7424 */ /* 0x000fe200078e00ff */
[----:B------:R-:W-:-:S05]  /*1a3b0*/  SEL R4, R14, RZ, P4 ;  /* 0x000000ff0e047207 */ /* 0x000fca0002000000 */
[----:B------:R-:W-:-:S04]  /*1a3c0*/  IMAD.IADD R4, R3, 0x1, R4 ;  /* 0x0000000103047824 */ /* 0x000fc800078e0204 */
[----:B------:R-:W-:-:S07]  /*1a3d0*/  IMAD.MOV.U32 R13, RZ, RZ, R4 ;  /* 0x000000ffff0d7224 */ /* 0x000fce00078e0004 */
[----:B------:R-:W-:Y:S05]  /*1a3e0*/  WARPSYNC.COLLECTIVE R15, `(.L_x_11361) ;  /* 0x000000000f087348 */ /* 0x000fea0003c00000 */
[----:B------:R0:W1:Y:S02]  /*1a3f0*/  SHFL.UP P6, R14, R13, R12, R11 ;  /* 0x0400000c0d0e7389 */ /* 0x00006400000c000b */
[----:B01----:R-:W-:Y:S01]  /*1a400*/  ENDCOLLECTIVE ;  /* 0x000000000000791b */ /* 0x003fe20003800000 */
.L_x_11361:
        /* <DEDUP_REMOVED lines=8> */
.L_x_11362:
[----:B------:R-:W-:Y:S05]  /*1a490*/  BRA `(.L_x_11363) ;  /* 0xffffffc400947947 */ /* 0x000fea000383ffff */
.L_x_11264:
[----:B------:R-:W-:Y:S01]  /*1a4a0*/  BSSY B0, `(.L_x_11364) ;  /* 0x0000006000007945 */ /* 0x000fe20003800000 */
[----:B------:R-:W-:Y:S01]  /*1a4b0*/  PLOP3.LUT P6, PT, P6, PT, PT, 0x8, 0x0 ;  /* 0x000000000000781c */ /* 0x000fe200037ce170 */
[----:B------:R-:W-:-:S12]  /*1a4c0*/  IMAD.MOV.U32 R15, RZ, RZ, -0x1 ;  /* 0xffffffffff0f7424 */ /* 0x000fd800078e00ff */
[----:B0-----:R-:W-:Y:S05]  /*1a4d0*/  WARPSYNC.COLLECTIVE R15, `(.L_x_11365) ;  /* 0x000000000f087348 */ /* 0x001fea0003c00000 */
[----:B------:R-:W-:Y:S01]  /*1a4e0*/  VOTE.ANY R14, PT, P6 ;  /* 0x00000000000e7806 */ /* 0x000fe200030e0100 */
[----:B0-----:R-:W-:Y:S06]  /*1a4f0*/  ENDCOLLECTIVE ;  /* 0x000000000000791b */ /* 0x001fec0003800000 */
.L_x_11365:
[----:B------:R-:W-:Y:S05]  /*1a500*/  BSYNC B0 ;  /* 0x0000000000007941 */ /* 0x000fea0003800000 */
.L_x_11364:
[----:B------:R-:W-:Y:S02]  /*1a510*/  IMAD.MOV.U32 R3, RZ, RZ, R14 ;  /* 0x000000ffff037224 */ /* 0x000fe400078e000e */
[----:B------:R-:W-:Y:S02]  /*1a520*/  IMAD.MOV.U32 R13, RZ, RZ, R25 ;  /* 0x000000ffff0d7224 */ /* 0x000fe400078e0019 */
[----:B------:R-:W0:Y:S01]  /*1a530*/  POPC R7, R3 ;  /* 0x0000000300077309 */ /* 0x000e220000000000 */
[----:B------:R-:W-:Y:S02]  /*1a540*/  IMAD.MOV.U32 R11, RZ, RZ, 0x1f ;  /* 0x0000001fff0b7424 */ /* 0x000fe400078e00ff */
[----:B------:R-:W-:Y:S02]  /*1a550*/  IMAD.MOV.U32 R15, RZ, RZ, -0x1 ;  /* 0xffffffffff0f7424 */ /* 0x000fe400078e00ff */
[----:B0-----:R-:W-:Y:S02]  /*1a560*/  IMAD.MOV.U32 R12, RZ, RZ, R7 ;  /* 0x000000ffff0c7224 */ /* 0x001fe400078e0007 */
[----:B------:R-:W-:-:S07]  /*1a570*/  IMAD.IADD R27, R7, 0x1, R27 ;  /* 0x00000001071b7824 */ /* 0x000fce00078e021b */
[----:B------:R-:W-:Y:S05]  /*1a580*/  WARPSYNC.COLLECTIVE R15, `(.L_x_11366) ;  /* 0x000000000f087348 */ /* 0x000fea0003c00000 */
[----:B------:R0:W1:Y:S02]  /*1a590*/  SHFL.IDX P6, R14, R13, R12, R11 ;  /* 0x0000000c0d0e7389 */ /* 0x00006400000c000b */
[----:B01----:R-:W-:Y:S01]  /*1a5a0*/  ENDCOLLECTIVE ;  /* 0x000000000000791b */ /* 0x003fe20003800000 */
.L_x_11366:
[----:B------:R-:W-:Y:S02]  /*1a5b0*/  IMAD.MOV.U32 R13, RZ, RZ, R5 ;  /* 0x000000ffff0d7224 */ /* 0x000fe400078e0005 */
[----:B------:R-:W-:-:S07]  /*1a5c0*/  IMAD.MOV.U32 R25, RZ, RZ, R14 ;  /* 0x000000ffff197224 */ /* 0x000fce00078e000e */
[----:B------:R-:W-:Y:S05]  /*1a5d0*/  WARPSYNC.COLLECTIVE R15, `(.L_x_11367) ;  /* 0x000000000f087348 */ /* 0x000fea0003c00000 */
[----:B------:R0:W1:Y:S02]  /*1a5e0*/  SHFL.IDX P6, R14, R13, R12, R11 ;  /* 0x0000000c0d0e7389 */ /* 0x00006400000c000b */
[----:B01----:R-:W-:Y:S01]  /*1a5f0*/  ENDCOLLECTIVE ;  /* 0x000000000000791b */ /* 0x003fe20003800000 */
.L_x_11367:
[----:B------:R-:W-:Y:S01]  /*1a600*/  IMAD.MOV.U32 R5, RZ, RZ, R14 ;  /* 0x000000ffff057224 */ /* 0x000fe200078e000e */
[----:B------:R-:W-:Y:S06]  /*1a610*/  BRA `(.L_x_11368) ;  /* 0xffffffc400747947 */ /* 0x000fec000383ffff */
.L_x_11266:
[----:B------:R-:W-:Y:S01]  /*1a620*/  BSSY B0, `(.L_x_11369) ;  /* 0x0000007000007945 */ /* 0x000fe20003800000 */
[----:B------:R-:W-:Y:S02]  /*1a630*/  IMAD.MOV.U32 R13, RZ, RZ, R2 ;  /* 0x000000ffff0d7224 */ /* 0x000fe400078e0002 */
[----:B------:R-:W-:Y:S02]  /*1a640*/  IMAD.MOV.U32 R11, RZ, RZ, 0x1f ;  /* 0x0000001fff0b7424 */ /* 0x000fe400078e00ff */
[----:B------:R-:W-:-:S07]  /*1a650*/  IMAD.MOV.U32 R15, RZ, RZ, -0x1 ;  /* 0xffffffffff0f7424 */ /* 0x000fce00078e00ff */
[----:B0123--:R-:W-:Y:S05]  /*1a660*/  WARPSYNC.COLLECTIVE R15, `(.L_x_11370) ;  /* 0x000000000f087348 */ /* 0x00ffea0003c00000 */
[----:B------:R4:W0:Y:S02]  /*1a670*/  SHFL.IDX P6, R14, R13, R12, R11 ;  /* 0x0000000c0d0e7389 */ /* 0x00082400000c000b */
[----:B01234-:R-:W-:Y:S01]  /*1a680*/  ENDCOLLECTIVE ;  /* 0x000000000000791b */ /* 0x01ffe20003800000 */
.L_x_11370:
[----:B------:R-:W-:Y:S05]  /*1a690*/  BSYNC B0 ;  /* 0x0000000000007941 */ /* 0x000fea0003800000 */
.L_x_11369:
[----:B------:R-:W-:Y:S01]  /*1a6a0*/  IMAD.MOV.U32 R24, RZ, RZ, R14 ;  /* 0x000000ffff187224 */ /* 0x000fe200078e000e */
[----:B------:R-:W-:Y:S06]  /*1a6b0*/  BRA `(.L_x_11265) ;  /* 0xffffffc400647947 */ /* 0x000fec000383ffff */
.L_x_11272:
[----:B-1----:R1:W3:Y:S02]  /*1a6c0*/  SYNCS.PHASECHK.TRANS64.TRYWAIT P0, [R5+URZ+0x2d820], R0 ;  /* 0x02d82000050075a7 */ /* 0x0022e4000800017f */
[----:B---3--:R-:W-:Y:S05]  /*1a6d0*/  @!P0 NANOSLEEP.SYNCS 0x989680 ;  /* 0x009896800000895d */ /* 0x008fea0003900000 */
[----:B------:R-:W3:Y:S02]  /*1a6e0*/  @!P0 SYNCS.PHASECHK.TRANS64 P0, [R5+URZ+0x2d820], R0 ;  /* 0x02d82000050085a7 */ /* 0x000ee4000800007f */
[----:B---3--:R-:W-:Y:S05]  /*1a6f0*/  @!P0 BRA `(.L_x_11272) ;  /* 0xfffffffc00f08947 */ /* 0x008fea000383ffff */
[----:B------:R-:W-:Y:S05]  /*1a700*/  BRA `(.L_x_11371) ;  /* 0xffffffcc00c07947 */ /* 0x000fea000383ffff */
.L_x_11273:
        /* <DEDUP_REMOVED lines=11> */
.L_x_11373:
[----:B------:R-:W-:Y:S05]  /*1a7c0*/  BSYNC B0 ;  /* 0x0000000000007941 */ /* 0x000fea0003800000 */
.L_x_11372:
[----:B------:R-:W-:Y:S05]  /*1a7d0*/  BRA `(.L_x_11374) ;  /* 0xffffffcc00a87947 */ /* 0x000fea000383ffff */
.L_x_11276:
[----:B------:R-:W-:Y:S01]  /*1a7e0*/  BSSY B1, `(.L_x_11375) ;  /* 0x0000006000017945 */ /* 0x000fe20003800000 */
[----:B------:R-:W-:-:S07]  /*1a7f0*/  IMAD.MOV.U32 R15, RZ, RZ, -0x1 ;  /* 0xffffffffff0f7424 */ /* 0x000fce00078e00ff */
[----:B012---:R-:W-:Y:S05]  /*1a800*/  WARPSYNC.COLLECTIVE R15, `(.L_x_11376) ;  /* 0x000000000f0c7348 */ /* 0x007fea0003c00000 */
[----:B------:R-:W-:Y:S02]  /*1a810*/  ELECT P6, UR62, PT ;  /* 0x00000000003e782f */ /* 0x000fe400038c0000 */
[----:B------:R-:W-:Y:S01]  /*1a820*/  MOV R14, UR62 ;  /* 0x0000003e000e7c02 */ /* 0x000fe20008000f00 */
[----:B012---:R-:W-:Y:S10]  /*1a830*/  ENDCOLLECTIVE ;  /* 0x000000000000791b */ /* 0x007ff40003800000 */
.L_x_11376:
[----:B------:R-:W-:Y:S05]  /*1a840*/  BSYNC B1 ;  /* 0x0000000000017941 */ /* 0x000fea0003800000 */
.L_x_11375:
[----:B------:R-:W-:Y:S05]  /*1a850*/  BRA `(.L_x_11377) ;  /* 0xffffffcc00a07947 */ /* 0x000fea000383ffff */
.L_x_11278:
[----:B-1----:R1:W3:Y:S02]  /*1a860*/  SYNCS.PHASECHK.TRANS64.TRYWAIT P1, [R3+URZ+0x2d840], R2 ;  /* 0x02d84002030075a7 */ /* 0x0022e4000802017f */
[----:B---3--:R-:W-:Y:S05]  /*1a870*/  @!P1 NANOSLEEP.SYNCS 0x989680 ;  /* 0x009896800000995d */ /* 0x008fea0003900000 */
[----:B------:R-:W3:Y:S02]  /*1a880*/  @!P1 SYNCS.PHASECHK.TRANS64 P1, [R3+URZ+0x2d840], R2 ;  /* 0x02d84002030095a7 */ /* 0x000ee4000802007f */
[----:B---3--:R-:W-:Y:S05]  /*1a890*/  @!P1 BRA `(.L_x_11278) ;  /* 0xfffffffc00f09947 */ /* 0x008fea000383ffff */
[----:B------:R-:W-:Y:S05]  /*1a8a0*/  BRA `(.L_x_11378) ;  /* 0xffffffcc00c07947 */ /* 0x000fea000383ffff */
.L_x_11280:
[----:B---3--:R3:W4:Y:S02]  /*1a8b0*/  SYNCS.PHASECHK.TRANS64.TRYWAIT P1, [R23+URZ+0x2d840], R0 ;  /* 0x02d84000170075a7 */ /* 0x008724000802017f */
[----:B----4-:R-:W-:Y:S05]  /*1a8c0*/  @!P1 NANOSLEEP.SYNCS 0x989680 ;  /* 0x009896800000995d */ /* 0x010fea0003900000 */
[----:B------:R-:W4:Y:S02]  /*1a8d0*/  @!P1 SYNCS.PHASECHK.TRANS64 P1, [R23+URZ+0x2d840], R0 ;  /* 0x02d84000170095a7 */ /* 0x000f24000802007f */
[----:B----4-:R-:W-:Y:S05]  /*1a8e0*/  @!P1 BRA `(.L_x_11280) ;  /* 0xfffffffc00f09947 */ /* 0x010fea000383ffff */
[----:B------:R-:W-:Y:S05]  /*1a8f0*/  BRA `(.L_x_11379) ;  /* 0xffffffcc00cc7947 */ /* 0x000fea000383ffff */
.L_x_11282:
[----:B----4-:R4:W0:Y:S02]  /*1a900*/  SYNCS.PHASECHK.TRANS64.TRYWAIT P1, [R3+URZ+0x2d860], R2 ;  /* 0x02d86002030075a7 */ /* 0x010824000802017f */
[----:B0-----:R-:W-:Y:S05]  /*1a910*/  @!P1 NANOSLEEP.SYNCS 0x989680 ;  /* 0x009896800000995d */ /* 0x001fea0003900000 */
[----:B------:R-:W0:Y:S02]  /*1a920*/  @!P1 SYNCS.PHASECHK.TRANS64 P1, [R3+URZ+0x2d860], R2 ;  /* 0x02d86002030095a7 */ /* 0x000e24000802007f */
[----:B0-----:R-:W-:Y:S05]  /*1a930*/  @!P1 BRA `(.L_x_11282) ;  /* 0xfffffffc00f09947 */ /* 0x001fea000383ffff */
[----:B------:R-:W-:Y:S05]  /*1a940*/  BRA `(.L_x_11380) ;  /* 0xffffffcc00c87947 */ /* 0x000fea000383ffff */
.L_x_11381:
        /* <DEDUP_REMOVED lines=11> */
.L_x_16000:


//--------------------- .text._ZN7cutlass13device_kernelIN5flash11enable_sm90INS1_16FlashAttnFwdSm90INS1_25CollectiveMainloopFwdSm90ILi2EN4cute5tupleIJNS5_1CILi1EEES8_S8_EEENS6_IJNS7_ILi192EEENS7_ILi128EEENS7_ILi96EEEEEELi96ENS_6half_tEfNS_4arch4Sm90ELb0ELb1ELb0ELb1ELb1ELb1ELb0ELb0ELb1ELb1ELb1ELb0EEENS1_21CollectiveEpilogueFwdINS6_IJSA_SC_SB_EEES9_SE_SG_Li384ELb1ELb1ELb1ELb0EEENS1_36VarlenDynamicPersistentTileSchedulerILi192ELi128ELi384ELi128ELb1ELb1ELb1ELb1ELb0ELb1EEEEEEEEEvNT_6ParamsE --------------------------
	.section	.text._ZN7cutlass13device_kernelIN5flash11enable_sm90INS1_16FlashAttnFwdSm90INS1_25CollectiveMainloopFwdSm90ILi2EN4cute5tupleIJNS5_1CILi1EEES8_S8_EEENS6_IJNS7_ILi192EEENS7_ILi128EEENS7_ILi96EEEEEELi96ENS_6half_tEfNS_4arch4Sm90ELb0ELb1ELb0ELb1ELb1ELb1ELb0ELb0ELb1ELb1ELb1ELb0EEENS1_21CollectiveEpilogueFwdINS6_IJSA_SC_SB_EEES9_SE_SG_Li384ELb1ELb1ELb1ELb0EEENS1_36VarlenDynamicPersistentTileSchedulerILi192ELi128ELi384ELi128ELb1ELb1ELb1ELb1ELb0ELb1EEEEEEEEEvNT_6ParamsE,"ax",@progbits
	.align	128
.text._ZN7cutlass13device_kernelIN5flash11enable_sm90INS1_16FlashAttnFwdSm90INS1_25CollectiveMainloopFwdSm90ILi2EN4cute5tupleIJNS5_1CILi1EEES8_S8_EEENS6_IJNS7_ILi192EEENS7_ILi128EEENS7_ILi96EEEEEELi96ENS_6half_tEfNS_4arch4Sm90ELb0ELb1ELb0ELb1ELb1ELb1ELb0ELb0ELb1ELb1ELb1ELb0EEENS1_21CollectiveEpilogueFwdINS6_IJSA_SC_SB_EEES9_SE_SG_Li384ELb1ELb1ELb1ELb0EEENS1_36VarlenDynamicPersistentTileSchedulerILi192ELi128ELi384ELi128ELb1ELb1ELb1ELb1ELb0ELb1EEEEEEEEEvNT_6ParamsE:
        .type           _ZN7cutlass13device_kernelIN5flash11enable_sm90INS1_16FlashAttnFwdSm90INS1_25CollectiveMainloopFwdSm90ILi2EN4cute5tupleIJNS5_1CILi1EEES8_S8_EEENS6_IJNS7_ILi192EEENS7_ILi128EEENS7_ILi96EEEEEELi96ENS_6half_tEfNS_4arch4Sm90ELb0ELb1ELb0ELb1ELb1ELb1ELb0ELb0ELb1ELb1ELb1ELb0EEENS1_21CollectiveEpilogueFwdINS6_IJSA_SC_SB_EEES9_SE_SG_Li384ELb1ELb1ELb1ELb0EEENS1_36VarlenDynamicPersistentTileSchedulerILi192ELi128ELi384ELi128ELb1ELb1ELb1ELb1ELb0ELb1EEEEEEEEEvNT_6ParamsE,@function
        .size           _ZN7cutlass13device_kernelIN5flash11enable_sm90INS1_16FlashAttnFwdSm90INS1_25CollectiveMainloopFwdSm90ILi2EN4cute5tupleIJNS5_1CILi1EEES8_S8_EEENS6_IJNS7_ILi192EEENS7_ILi128EEENS7_ILi96EEEEEELi96ENS_6half_tEfNS_4arch4Sm90ELb0ELb1ELb0ELb1ELb1ELb1ELb0ELb0ELb1ELb1ELb1ELb0EEENS1_21CollectiveEpilogueFwdINS6_IJSA_SC_SB_EEES9_SE_SG_Li384ELb1ELb1ELb1ELb0EEENS1_36VarlenDynamicPersistentTileSchedulerILi192ELi128ELi384ELi128ELb1ELb1ELb1ELb1ELb0ELb1EEEEEEEEEvNT_6ParamsE,(.L_x_16001 - _ZN7cutlass13device_kernelIN5flash11enable_sm90INS1_16FlashAttnFwdSm90INS1_25CollectiveMainloopFwdSm90ILi2EN4cute5tupleIJNS5_1CILi1EEES8_S8_EEENS6_IJNS7_ILi192EEENS7_ILi128EEENS7_ILi96EEEEEELi96ENS_6half_tEfNS_4arch4Sm90ELb0ELb1ELb0ELb1ELb1ELb1ELb0ELb0ELb1ELb1ELb1ELb0EEENS1_21CollectiveEpilogueFwdINS6_IJSA_SC_SB_EEES9_SE_SG_Li384ELb1ELb1ELb1ELb0EEENS1_36VarlenDynamicPersistentTileSchedulerILi192ELi128ELi384ELi128ELb1ELb1ELb1ELb1ELb0ELb1EEEEEEEEEvNT_6ParamsE)
        .other          _ZN7cutlass13device_kernelIN5flash11enable_sm90INS1_16FlashAttnFwdSm90INS1_25CollectiveMainloopFwdSm90ILi2EN4cute5tupleIJNS5_1CILi1EEES8_S8_EEENS6_IJNS7_ILi192EEENS7_ILi128EEENS7_ILi96EEEEEELi96ENS_6half_tEfNS_4arch4Sm90ELb0ELb1ELb0ELb1ELb1ELb1ELb0ELb0ELb1ELb1ELb1ELb0EEENS1_21CollectiveEpilogueFwdINS6_IJSA_SC_SB_EEES9_SE_SG_Li384ELb1ELb1ELb1ELb0EEENS1_36VarlenDynamicPersistentTileSchedulerILi192ELi128ELi384ELi128ELb1ELb1ELb1ELb1ELb0ELb1EEEEEEEEEvNT_6ParamsE,@"STO_CUDA_ENTRY STV_DEFAULT"
_ZN7cutlass13device_kernelIN5flash11enable_sm90INS1_16FlashAttnFwdSm90INS1_25CollectiveMainloopFwdSm90ILi2EN4cute5tupleIJNS5_1CILi1EEES8_S8_EEENS6_IJNS7_ILi192EEENS7_ILi128EEENS7_ILi96EEEEEELi96ENS_6half_tEfNS_4arch4Sm90ELb0ELb1ELb0ELb1ELb1ELb1ELb0ELb0ELb1ELb1ELb1ELb0EEENS1_21CollectiveEpilogueFwdINS6_IJSA_SC_SB_EEES9_SE_SG_Li384ELb1ELb1ELb1ELb0EEENS1_36VarlenDynamicPersistentTileSchedulerILi192ELi128ELi384ELi128ELb1ELb1ELb1ELb1ELb0ELb1EEEEEEEEEvNT_6ParamsE:
        /* <DEDUP_REMOVED lines=18> */
.L_x_11383:
[----:B------:R-:W-:Y:S05]  /*0120*/  BSYNC B0 ;  /* 0x0000000000007941 */ /* 0x000fea0003800000 */
.L_x_11382:
        /* <DEDUP_REMOVED lines=41> */
.L_x_11384:
        /* <DEDUP_REMOVED lines=22> */
.L_x_11385:
        /* <DEDUP_REMOVED lines=18> */
.L_x_11386:
        /* <DEDUP_REMOVED lines=22> */
.L_x_11387:
        /* <DEDUP_REMOVED lines=22> */
.L_x_11388:
        /* <DEDUP_REMOVED lines=8> */
.L_x_11391:
        /* <DEDUP_REMOVED lines=23> */
[----:B------:R-:W-:Y:S01]  /*0af0*/  IMAD.MOV.U32 R145, RZ, RZ, 0x40 ;  /* 0x00000040ff917424 */ /* 0x000fe200078e00ff */
[----:B------:R-:W-:Y:S01]  /*0b00*/  CS2R R22, SRZ ;  /* 0x0000000000167805 */ /* 0x000fe2000001ff00 */
[----:B------:R-:W-:Y:S01]  /*0b10*/  IMAD.MOV.U32 R147, RZ, RZ, RZ ;  /* 0x000000ffff937224 */ /* 0x000fe200078e00ff */
[----:B------:R-:W-:Y:S01]  /*0b20*/  ULOP3.LUT UR39, UR36, 0x1, URZ, 0xfc, !UPT ;  /* 0x0000000124277892 */ /* 0x000fe2000f8efc3f */
[----:B------:R-:W-:-:S08]  /*0b30*/  UMOV UR37, URZ ;  /* 0x0000003f00257c82 */ /* 0x000fd00008000000 */
[----:B------:R-:W-:Y:S01]  /*0b40*/  UIADD3 UR40, UR40, 0xc400, URZ ;  /* 0x0000c40028287890 */ /* 0x000fe2000fffe03f */
[----:B0-----:R-:W-:-:S05]  /*0b50*/  VIADD R0, R0, 0xffffff80 ;  /* 0xffffff8000007836 */ /* 0x001fca0000000000 */
[----:B------:R-:W-:Y:S02]  /*0b60*/  SHF.R.S32.HI R3, RZ, 0x1f, R0 ;  /* 0x0000001fff037819 */ /* 0x000fe40000011400 */
[-C--:B------:R-:W-:Y:S02]  /*0b70*/  LEA.HI R6, R0, R0.reuse, RZ, 0x1 ;  /* 0x0000000000067211 */ /* 0x080fe400078f08ff */
[CC--:B------:R-:W-:Y:S02]  /*0b80*/  LEA.HI R5, R3.reuse, R0.reuse, RZ, 0x4 ;  /* 0x0000000003057211 */ /* 0x0c0fe400078f20ff */
[CC--:B------:R-:W-:Y:S02]  /*0b90*/  LEA.HI R7, R3.reuse, R0.reuse, RZ, 0x5 ;  /* 0x0000000003077211 */ /* 0x0c0fe400078f28ff */
[CC--:B------:R-:W-:Y:S02]  /*0ba0*/  LEA.HI R4, R3.reuse, R0.reuse, RZ, 0x2 ;  /* 0x0000000003047211 */ /* 0x0c0fe400078f10ff */
[----:B------:R-:W-:-:S02]  /*0bb0*/  LEA.HI R3, R3, R0, RZ, 0x7 ;  /* 0x0000000003037211 */ /* 0x000fc400078f38ff */
[----:B------:R-:W-:Y:S02]  /*0bc0*/  LOP3.LUT R9, R6, 0xfffffffe, RZ, 0xc0, !PT ;  /* 0xfffffffe06097812 */ /* 0x000fe400078ec0ff */
[--C-:B------:R-:W-:Y:S02]  /*0bd0*/  SHF.R.S32.HI R8, RZ, 0x2, R4.reuse ;  /* 0x00000002ff087819 */ /* 0x100fe40000011404 */
[----:B------:R-:W-:Y:S01]  /*0be0*/  SHF.R.S32.HI R11, RZ, 0x1f, R4 ;  /* 0x0000001fff0b7819 */ /* 0x000fe20000011404 */
[----:B------:R-:W-:Y:S01]  /*0bf0*/  IMAD.IADD R18, R0, 0x1, -R9 ;  /* 0x0000000100127824 */ /* 0x000fe200078e0a09 */
[----:B------:R-:W-:Y:S02]  /*0c00*/  LOP3.LUT R13, R4, 0xfffffffc, RZ, 0xc0, !PT ;  /* 0xfffffffc040d7812 */ /* 0x000fe400078ec0ff */
[----:B------:R-:W-:Y:S01]  /*0c10*/  SHF.R.S32.HI R4, RZ, 0x7, R3 ;  /* 0x00000007ff047819 */ /* 0x000fe20000011403 */
[----:B------:R-:W-:Y:S01]  /*0c20*/  IMAD.SHL.U32 R24, R18, 0x4, RZ ;  /* 0x0000000412187824 */ /* 0x000fe200078e00ff */
[----:B------:R-:W-:Y:S01]  /*0c30*/  SHF.R.S32.HI R12, RZ, 0x1, R6 ;  /* 0x00000001ff0c7819 */ /* 0x000fe20000011406 */
[----:B------:R-:W-:Y:S01]  /*0c40*/  IMAD.IADD R13, R0, 0x1, -R13 ;  /* 0x00000001000d7824 */ /* 0x000fe200078e0a0d */
[----:B------:R-:W-:Y:S01]  /*0c50*/  LOP3.LUT R15, R3, 0xffffff80, RZ, 0xc0, !PT ;  /* 0xffffff80030f7812 */ /* 0x000fe200078ec0ff */
[----:B------:R-:W-:Y:S01]  /*0c60*/  IMAD.HI R10, R4, 0x55555556, RZ ;  /* 0x55555556040a7827 */ /* 0x000fe200078e02ff */
[----:B------:R-:W-:Y:S01]  /*0c70*/  LOP3.LUT R3, R5, 0xfffffff0, RZ, 0xc0, !PT ;  /* 0xfffffff005037812 */ /* 0x000fe200078ec0ff */
[----:B------:R0:W-:Y:S01]  /*0c80*/  STL [R1+0x80], R18 ;  /* 0x0000801201007387 */ /* 0x0001e20000100800 */
[----:B------:R-:W-:Y:S01]  /*0c90*/  LEA.HI R11, R11, R8, RZ, 0x2 ;  /* 0x000000080b0b7211 */ /* 0x000fe200078f10ff */
[----:B------:R-:W-:Y:S01]  /*0ca0*/  IMAD.IADD R21, R0, 0x1, -R15 ;  /* 0x0000000100157824 */ /* 0x000fe200078e0a0f */
[----:B------:R-:W-:Y:S01]  /*0cb0*/  LEA.HI R9, R6, R12, RZ, 0x1 ;  /* 0x0000000c06097211 */ /* 0x000fe200078f08ff */
[----:B------:R-:W-:Y:S01]  /*0cc0*/  IMAD.IADD R3, R0, 0x1, -R3 ;  /* 0x0000000100037824 */ /* 0x000fe200078e0a03 */
[----:B------:R-:W-:Y:S01]  /*0cd0*/  SHF.R.S32.HI R6, RZ, 0x4, R5 ;  /* 0x00000004ff067819 */ /* 0x000fe20000011405 */
[----:B------:R-:W-:Y:S01]  /*0ce0*/  VIADD R0, R24, 0x10 ;  /* 0x0000001018007836 */ /* 0x000fe20000000000 */
[----:B------:R-:W-:Y:S01]  /*0cf0*/  LOP3.LUT R11, R11, 0xfffffffc, RZ, 0xc0, !PT ;  /* 0xfffffffc0b0b7812 */ /* 0x000fe200078ec0ff */
[----:B------:R-:W-:Y:S01]  /*0d00*/  STL [R1+0x84], R21 ;  /* 0x0000841501007387 */ /* 0x000fe20000100800 */
[----:B------:R-:W-:Y:S01]  /*0d10*/  LEA.HI R17, R10, R10, RZ, 0x1 ;  /* 0x0000000a0a117211 */ /* 0x000fe200078f08ff */
[----:B------:R-:W-:Y:S01]  /*0d20*/  VIADD R20, R24, 0x20 ;  /* 0x0000002018147836 */ /* 0x000fe20000000000 */
[----:B------:R-:W-:Y:S01]  /*0d30*/  LOP3.LUT R9, R9, 0x7fffffe, RZ, 0xc0, !PT ;  /* 0x07fffffe09097812 */ /* 0x000fe200078ec0ff */
[----:B------:R-:W-:Y:S01]  /*0d40*/  IMAD.IADD R11, R8, 0x1, -R11 ;  /* 0x00000001080b7824 */ /* 0x000fe200078e0a0b */
[----:B------:R-:W-:Y:S01]  /*0d50*/  LEA.HI R5, R5, R6, RZ, 0x1 ;  /* 0x0000000605057211 */ /* 0x000fe200078f08ff */
[----:B------:R-:W-:Y:S01]  /*0d60*/  IMAD R17, R17, -0x3, R4 ;  /* 0xfffffffd11117824 */ /* 0x000fe200078e0204 */
[----:B------:R-:W-:Y:S01]  /*0d70*/  SHF.R.S32.HI R8, RZ, 0x1f, R21 ;  /* 0x0000001fff087819 */ /* 0x000fe20000011415 */
[----:B------:R-:W-:Y:S01]  /*0d80*/  IMAD.IADD R9, R12, 0x1, -R9 ;  /* 0x000000010c097824 */ /* 0x000fe200078e0a09 */
[----:B------:R-:W-:Y:S01]  /*0d90*/  STL [R1+0x18], R24 ;  /* 0x0000181801007387 */ /* 0x000fe20000100800 */
[----:B------:R-:W-:Y:S01]  /*0da0*/  LEA.HI R4, R13, R13, RZ, 0x1 ;  /* 0x0000000d0d047211 */ /* 0x000fe200078f08ff */
[----:B------:R-:W-:Y:S01]  /*0db0*/  IMAD.IADD R12, R24, 0x1, R0 ;  /* 0x00000001180c7824 */ /* 0x000fe200078e0200 */
[----:B------:R-:W-:Y:S01]  /*0dc0*/  LOP3.LUT R5, R5, 0x1ffffffe, RZ, 0xc0, !PT ;  /* 0x1ffffffe05057812 */ /* 0x000fe200078ec0ff */
[----:B------:R1:W-:Y:S01]  /*0dd0*/  STL [R1+0x54], R0 ;  /* 0x0000540001007387 */ /* 0x0003e20000100800 */
[----:B------:R-:W-:Y:S01]  /*0de0*/  LEA.HI R10, R8, R21, RZ, 0x2 ;  /* 0x00000015080a7211 */ /* 0x000fe200078f10ff */
[----:B------:R-:W-:Y:S01]  /*0df0*/  IMAD R14, R6, 0x8, R9 ;  /* 0x00000008060e7824 */ /* 0x000fe200078e0209 */
[----:B------:R-:W-:Y:S01]  /*0e00*/  LOP3.LUT R4, R4, 0x1ffffffe, RZ, 0xc0, !PT ;  /* 0x1ffffffe04047812 */ /* 0x000fe200078ec0ff */
[----:B------:R-:W-:Y:S01]  /*0e10*/  IMAD.IADD R5, R6, 0x1, -R5 ;  /* 0x0000000106057824 */ /* 0x000fe200078e0a05 */
[--C-:B------:R-:W-:Y:S01]  /*0e20*/  SHF.R.S32.HI R6, RZ, 0x2, R10.reuse ;  /* 0x00000002ff067819 */ /* 0x100fe2000001140a */
[----:B------:R2:W-:Y:S01]  /*0e30*/  STL [R1+0x50], R20 ;  /* 0x0000501401007387 */ /* 0x0005e20000100800 */
[----:B------:R-:W-:Y:S01]  /*0e40*/  SHF.R.S32.HI R9, RZ, 0x1f, R10 ;  /* 0x0000001fff097819 */ /* 0x000fe2000001140a */
[----:B------:R-:W-:Y:S01]  /*0e50*/  IMAD.IADD R13, R13, 0x1, -R4 ;  /* 0x000000010d0d7824 */ /* 0x000fe200078e0a04 */
[----:B------:R-:W-:Y:S01]  /*0e60*/  SHF.R.S32.HI R7, RZ, 0x5, R7 ;  /* 0x00000005ff077819 */ /* 0x000fe20000011407 */
[----:B0-----:R-:W-:Y:S01]  /*0e70*/  IMAD.SHL.U32 R18, R18, 0x8, RZ ;  /* 0x0000000812127824 */ /* 0x001fe200078e00ff */
[--C-:B-1----:R-:W-:Y:S01]  /*0e80*/  SHF.R.S32.HI R0, RZ, 0x1f, R3.reuse ;  /* 0x0000001fff007819 */ /* 0x102fe20000011403 */
[----:B------:R-:W-:Y:S01]  /*0e90*/  IMAD.SHL.U32 R11, R11, 0x40, RZ ;  /* 0x000000400b0b7824 */ /* 0x000fe200078e00ff */
[----:B------:R-:W-:Y:S01]  /*0ea0*/  LEA.HI R9, R9, R6, RZ, 0x3 ;  /* 0x0000000609097211 */ /* 0x000fe200078f18ff */
[----:B------:R-:W-:Y:S01]  /*0eb0*/  IMAD R19, R7, 0x10, R3 ;  /* 0x0000001007137824 */ /* 0x000fe200078e0203 */
[----:B------:R-:W-:Y:S01]  /*0ec0*/  LEA.HI R0, R0, R3, RZ, 0x3 ;  /* 0x0000000300007211 */ /* 0x000fe200078f18ff */
[C---:B------:R-:W-:Y:S01]  /*0ed0*/  VIADD R137, R18.reuse, 0x30 ;  /* 0x0000003012897836 */ /* 0x040fe20000000000 */
[----:B------:R-:W-:Y:S01]  /*0ee0*/  LOP3.LUT R9, R9, 0xfffffff8, RZ, 0xc0, !PT ;  /* 0xfffffff809097812 */ /* 0x000fe200078ec0ff */
[----:B------:R-:W-:Y:S01]  /*0ef0*/  VIADD R136, R18, 0x40 ;  /* 0x0000004012887836 */ /* 0x000fe20000000000 */
[----:B------:R-:W-:Y:S01]  /*0f00*/  LOP3.LUT R4, R0, 0xfffffff8, RZ, 0xc0, !PT ;  /* 0xfffffff800047812 */ /* 0x000fe200078ec0ff */
[----:B------:R-:W-:Y:S01]  /*0f10*/  VIADD R138, R18, 0x50 ;  /* 0x00000050128a7836 */ /* 0x000fe20000000000 */
[----:B------:R-:W-:Y:S01]  /*0f20*/  SHF.R.S32.HI R15, RZ, 0x1f, R12 ;  /* 0x0000001fff0f7819 */ /* 0x000fe2000001140c */
[----:B------:R-:W-:Y:S01]  /*0f30*/  IMAD.IADD R9, R6, 0x1, -R9 ;  /* 0x0000000106097824 */ /* 0x000fe200078e0a09 */
[----:B------:R-:W-:Y:S01]  /*0f40*/  LEA.HI R8, R8, R21, RZ, 0x5 ;  /* 0x0000001508087211 */ /* 0x000fe200078f28ff */
[----:B------:R-:W-:Y:S01]  /*0f50*/  IMAD.IADD R4, R3, 0x1, -R4 ;  /* 0x0000000103047824 */ /* 0x000fe200078e0a04 */
[----:B------:R-:W-:Y:S01]  /*0f60*/  LEA.HI R15, R15, R12, RZ, 0x3 ;  /* 0x0000000c0f0f7211 */ /* 0x000fe200078f18ff */
[----:B------:R-:W-:Y:S01]  /*0f70*/  IMAD.SHL.U32 R6, R0, 0x40, RZ ;  /* 0x0000004000067824 */ /* 0x000fe200078e00ff */
[----:B------:R-:W-:Y:S01]  /*0f80*/  SHF.R.S32.HI R8, RZ, 0x5, R8 ;  /* 0x00000005ff087819 */ /* 0x000fe20000011408 */
[C---:B------:R-:W-:Y:S01]  /*0f90*/  IMAD.SHL.U32 R3, R4.reuse, 0x40, RZ ;  /* 0x0000004004037824 */ /* 0x040fe200078e00ff */
[----:B------:R-:W-:Y:S01]  /*0fa0*/  R2P PR, R4, 0x6 ;  /* 0x0000000604007804 */ /* 0x000fe20000000000 */
[----:B------:R-:W-:Y:S01]  /*0fb0*/  IMAD.SHL.U32 R0, R5, 0x8, RZ ;  /* 0x0000000805007824 */ /* 0x000fe200078e00ff */
[----:B------:R-:W-:Y:S01]  /*0fc0*/  LOP3.LUT R6, R6, 0x7ffffe00, RZ, 0xc0, !PT ;  /* 0x7ffffe0006067812 */ /* 0x000fe200078ec0ff */
[----:B------:R-:W-:Y:S01]  /*0fd0*/  IMAD.IADD R12, R24, 0x1, R20 ;  /* 0x00000001180c7824 */ /* 0x000fe200078e0214 */
[----:B------:R-:W-:Y:S01]  /*0fe0*/  LOP3.LUT R3, R3, 0x1c0, RZ, 0xc0, !PT ;  /* 0x000001c003037812 */ /* 0x000fe200078ec0ff */
[----:B--2---:R-:W-:Y:S01]  /*0ff0*/  IMAD.U32 R20, R19, 0x20, R0 ;  /* 0x0000002013147824 */ /* 0x004fe200078e0000 */
[----:B------:R-:W-:Y:S01]  /*1000*/  LOP3.LUT R10, R10, 0x7ffffffc, RZ, 0xc0, !PT ;  /* 0x7ffffffc0a0a7812 */ /* 0x000fe200078ec0ff */
[----:B------:R-:W-:Y:S01]  /*1010*/  IMAD R6, R7, 0x400, R6 ;  /* 0x0000040007067824 */ /* 0x000fe200078e0206 */
[----:B------:R-:W-:Y:S01]  /*1020*/  LOP3.LUT R0, R3, 0x8, R0, 0xf8, !PT ;  /* 0x0000000803007812 */ /* 0x000fe200078ef800 */
[----:B------:R-:W-:Y:S01]  /*1030*/  IMAD R8, R8, 0x10, R9 ;  /* 0x0000001008087824 */ /* 0x000fe200078e0209 */
[----:B------:R-:W-:Y:S01]  /*1040*/  SHF.R.U32.HI R3, RZ, 0x3, R3 ;  /* 0x00000003ff037819 */ /* 0x000fe20000011603 */
[----:B------:R0:W-:Y:S01]  /*1050*/  STL [R1+0x90], R20 ;  /* 0x0000901401007387 */ /* 0x0001e20000100800 */
[----:B------:R-:W-:Y:S01]  /*1060*/  VIADD R4, R24, 0x18 ;  /* 0x0000001818047836 */ /* 0x000fe20000000000 */
[----:B------:R-:W-:Y:S01]  /*1070*/  SHF.R.S32.HI R5, RZ, 0x1f, R12 ;  /* 0x0000001fff057819 */ /* 0x000fe2000001140c */
[----:B------:R-:W-:Y:S01]  /*1080*/  IMAD.IADD R10, R21, 0x1, -R10 ;  /* 0x00000001150a7824 */ /* 0x000fe200078e0a0a */
[----:B------:R-:W-:Y:S01]  /*1090*/  LOP3.LUT R3, R0, R3, RZ, 0x3c, !PT ;  /* 0x0000000300037212 */ /* 0x000fe200078e3cff */
[----:B------:R-:W-:Y:S01]  /*10a0*/  VIADD R0, R24, 0x28 ;  /* 0x0000002818007836 */ /* 0x000fe20000000000 */
[----:B------:R-:W-:Y:S01]  /*10b0*/  LEA.HI R5, R5, R12, RZ, 0x3 ;  /* 0x0000000c05057211 */ /* 0x000fe200078f18ff */
[----:B------:R-:W-:Y:S01]  /*10c0*/  IMAD.SHL.U32 R21, R14, 0x20, RZ ;  /* 0x000000200e157824 */ /* 0x000fe200078e00ff */
[----:B------:R-:W-:Y:S01]  /*10d0*/  SHF.R.S32.HI R7, RZ, 0x3, R15 ;  /* 0x00000003ff077819 */ /* 0x000fe2000001140f */
[----:B------:R-:W-:Y:S01]  /*10e0*/  IMAD.IADD R3, R6, 0x1, R3 ;  /* 0x0000000106037824 */ /* 0x000fe200078e0203 */
[----:B------:R-:W-:Y:S01]  /*10f0*/  SHF.R.S32.HI R5, RZ, 0x3, R5 ;  /* 0x00000003ff057819 */ /* 0x000fe20000011405 */
[----:B0-----:R-:W-:Y:S01]  /*1100*/  IMAD R20, R17, 0x40, R8 ;  /* 0x0000004011147824 */ /* 0x001fe200078e0208 */
[----:B------:R-:W-:Y:S01]  /*1110*/  SEL R145, R145, 0xffffffc0, !P2 ;  /* 0xffffffc091917807 */ /* 0x000fe20005000000 */
[----:B------:R-:W-:Y:S01]  /*1120*/  VIADD R6, R24, 0x8 ;  /* 0x0000000818067836 */ /* 0x000fe20000000000 */
[----:B------:R-:W-:Y:S01]  /*1130*/  SHF.R.S32.HI R19, RZ, 0x1f, R18 ;  /* 0x0000001fff137819 */ /* 0x000fe20000011412 */
[----:B------:R-:W-:Y:S01]  /*1140*/  IMAD.SHL.U32 R142, R10, 0x2, RZ ;  /* 0x000000020a8e7824 */ /* 0x000fe200078e00ff */
[----:B------:R-:W-:Y:S01]  /*1150*/  STL [R1+0x8c], R20 ;  /* 0x00008c1401007387 */ /* 0x000fe20000100800 */
[----:B------:R-:W-:-:S02]  /*1160*/  IMAD R144, R3, 0x2, R2 ;  /* 0x0000000203907824 */ /* 0x000fc400078e0202 */
[C---:B------:R-:W-:Y:S01]  /*1170*/  VIADD R15, R142.reuse, 0x8 ;  /* 0x000000088e0f7836 */ /* 0x040fe20000000000 */
[----:B------:R-:W-:Y:S01]  /*1180*/  STL [R1+0x60], R6 ;  /* 0x0000600601007387 */ /* 0x000fe20000100800 */
[----:B------:R-:W-:Y:S02]  /*1190*/  VIADD R9, R142, 0x30 ;  /* 0x000000308e097836 */ /* 0x000fe40000000000 */
[----:B------:R-:W-:Y:S01]  /*11a0*/  VIADD R146, R144, 0x21800 ;  /* 0x0002180090927836 */ /* 0x000fe20000000000 */
        /* <DEDUP_REMOVED lines=8> */
[----:B------:R-:W-:Y:S01]  /*1230*/  IMAD.MOV.U32 R17, RZ, RZ, RZ ;  /* 0x000000ffff117224 */ /* 0x000fe200078e00ff */
[----:B0-----:R-:W-:Y:S01]  /*1240*/  SHF.R.S32.HI R4, RZ, 0x1f, R137 ;  /* 0x0000001fff047819 */ /* 0x001fe20000011489 */
[----:B------:R-:W-:Y:S01]  /*1250*/  VIADD R24, R142, 0x58 ;  /* 0x000000588e187836 */ /* 0x000fe20000000000 */
[----:B------:R-:W-:-:S02]  /*1260*/  SHF.R.S32.HI R12, RZ, 0x1f, R12 ;  /* 0x0000001fff0c7819 */ /* 0x000fc4000001140c */
[----:B-1----:R-:W-:Y:S01]  /*1270*/  SHF.R.S32.HI R0, RZ, 0x1f, R136 ;  /* 0x0000001fff007819 */ /* 0x002fe20000011488 */
[----:B------:R0:W-:Y:S01]  /*1280*/  STL [R1+0x4c], R4 ;  /* 0x00004c0401007387 */ /* 0x0001e20000100800 */
[----:B------:R-:W-:-:S03]  /*1290*/  SHF.R.S32.HI R10, RZ, 0x1f, R10 ;  /* 0x0000001fff0a7819 */ /* 0x000fc6000001140a */
[----:B------:R1:W-:Y:S01]  /*12a0*/  STL [R1+0x48], R0 ;  /* 0x0000480001007387 */ /* 0x0003e20000100800 */
[----:B0-----:R-:W-:Y:S01]  /*12b0*/  LOP3.LUT R4, R11, 0xc0, RZ, 0xc0, !PT ;  /* 0x000000c00b047812 */ /* 0x001fe200078ec0ff */
[----:B------:R-:W-:Y:S01]  /*12c0*/  VIADD R11, R142, 0x20 ;  /* 0x000000208e0b7836 */ /* 0x000fe20000000000 */
[----:B-1----:R-:W-:Y:S02]  /*12d0*/  SHF.R.S32.HI R0, RZ, 0x1f, R138 ;  /* 0x0000001fff007819 */ /* 0x002fe4000001148a */
[----:B------:R-:W-:-:S03]  /*12e0*/  SHF.R.U32.HI R6, RZ, 0x3, R4 ;  /* 0x00000003ff067819 */ /* 0x000fc60000011604 */
[----:B------:R0:W-:Y:S04]  /*12f0*/  STL [R1+0x44], R0 ;  /* 0x0000440001007387 */ /* 0x0001e80000100800 */
[----:B------:R1:W-:Y:S04]  /*1300*/  STL [R1+0x20], R4 ;  /* 0x0000200401007387 */ /* 0x0003e80000100800 */
[----:B------:R-:W-:Y:S01]  /*1310*/  STL [R1+0x28], R21 ;  /* 0x0000281501007387 */ /* 0x000fe20000100800 */
[----:B0-----:R-:W-:-:S03]  /*1320*/  LOP3.LUT R0, R4, 0x8, R18, 0xf8, !PT ;  /* 0x0000000804007812 */ /* 0x001fc600078ef812 */
[----:B------:R0:W-:Y:S01]  /*1330*/  STL [R1+0x24], R6 ;  /* 0x0000240601007387 */ /* 0x0001e20000100800 */
[----:B-1----:R-:W-:Y:S02]  /*1340*/  LOP3.LUT R4, R4, 0x18, R18, 0xf8, !PT ;  /* 0x0000001804047812 */ /* 0x002fe400078ef812 */
[-C--:B------:R-:W-:Y:S01]  /*1350*/  LOP3.LUT R0, R0, R6.reuse, RZ, 0x3c, !PT ;  /* 0x0000000600007212 */ /* 0x080fe200078e3cff */
[----:B------:R1:W-:Y:S01]  /*1360*/  STL [R1+0x34], R7 ;  /* 0x0000340701007387 */ /* 0x0003e20000100800 */
[----:B------:R-:W-:-:S03]  /*1370*/  LOP3.LUT R4, R4, R6, RZ, 0x3c, !PT ;  /* 0x0000000604047212 */ /* 0x000fc600078e3cff */
[C---:B------:R-:W-:Y:S01]  /*1380*/  IMAD.IADD R0, R21.reuse, 0x1, R0 ;  /* 0x0000000115007824 */ /* 0x040fe200078e0200 */
[----:B------:R2:W-:Y:S01]  /*1390*/  STL [R1+0x38], R5 ;  /* 0x0000380501007387 */ /* 0x0005e20000100800 */
[----:B------:R-:W-:Y:S02]  /*13a0*/  IMAD.IADD R4, R21, 0x1, R4 ;  /* 0x0000000115047824 */ /* 0x000fe400078e0204 */
[C---:B0-----:R-:W-:Y:S01]  /*13b0*/  VIADD R6, R142.reuse, 0x48 ;  /* 0x000000488e067836 */ /* 0x041fe20000000000 */
[----:B------:R0:W-:Y:S01]  /*13c0*/  STL [R1+0x70], R0 ;  /* 0x0000700001007387 */ /* 0x0001e20000100800 */
[----:B-1----:R-:W-:Y:S01]  /*13d0*/  VIADD R7, R142, 0x40 ;  /* 0x000000408e077836 */ /* 0x002fe20000000000 */
[----:B------:R-:W-:Y:S02]  /*13e0*/  LEA R4, R4, UR40, 0x1 ;  /* 0x0000002804047c11 */ /* 0x000fe4000f8e08ff */
[----:B------:R-:W-:Y:S02]  /*13f0*/  SHF.R.S32.HI R6, RZ, 0x1f, R6 ;  /* 0x0000001fff067819 */ /* 0x000fe40000011406 */
[----:B--2---:R-:W-:Y:S01]  /*1400*/  SHF.R.S32.HI R5, RZ, 0x1f, R142 ;  /* 0x0000001fff057819 */ /* 0x004fe2000001148e */
[----:B------:R-:W-:Y:S01]  /*1410*/  VIADD R5, R142, 0x50 ;  /* 0x000000508e057836 */ /* 0x000fe20000000000 */
[----:B------:R-:W-:Y:S01]  /*1420*/  STL [R1+0x88], R4 ;  /* 0x0000880401007387 */ /* 0x000fe20000100800 */
[----:B------:R-:W-:-:S02]  /*1430*/  SHF.R.S32.HI R7, RZ, 0x1f, R7 ;  /* 0x0000001fff077819 */ /* 0x000fc40000011407 */
[----:B0-----:R-:W-:Y:S02]  /*1440*/  SHF.R.S32.HI R0, RZ, 0x1f, R15 ;  /* 0x0000001fff007819 */ /* 0x001fe4000001140f */
[----:B------:R-:W-:Y:S02]  /*1450*/  SHF.R.S32.HI R0, RZ, 0x1f, R11 ;  /* 0x0000001fff007819 */ /* 0x000fe4000001140b */
[----:B------:R-:W-:Y:S01]  /*1460*/  SHF.R.S32.HI R0, RZ, 0x1f, R9 ;  /* 0x0000001fff007819 */ /* 0x000fe20000011409 */
[----:B------:R-:W-:Y:S01]  /*1470*/  VIADD R0, R144, 0x21820 ;  /* 0x0002182090007836 */ /* 0x000fe20000000000 */
[----:B------:R-:W-:Y:S01]  /*1480*/  SHF.R.S32.HI R3, RZ, 0x1f, R5 ;  /* 0x0000001fff037819 */ /* 0x000fe20000011405 */
[C---:B------:R-:W-:Y:S02]  /*1490*/  @P1 VIADD R0, R146.reuse, 0xffffffe0 ;  /* 0xffffffe092001836 */ /* 0x040fe40000000000 */
[----:B------:R-:W-:Y:S02]  /*14a0*/  IMAD.IADD R146, R146, 0x1, R145 ;  /* 0x0000000192927824 */ /* 0x000fe400078e0291 */
[----:B------:R-:W-:Y:S01]  /*14b0*/  IMAD R3, R13, 0x8, R20 ;  /* 0x000000080d037824 */ /* 0x000fe200078e0214 */
[----:B------:R0:W-:Y:S01]  /*14c0*/  STL [R1+0x3c], R0 ;  /* 0x00003c0001007387 */ /* 0x0001e20000100800 */
[----:B------:R-:W-:-:S03]  /*14d0*/  IMAD.IADD R145, R145, 0x1, R0 ;  /* 0x0000000191917824 */ /* 0x000fc600078e0200 */
[----:B------:R1:W-:Y:S01]  /*14e0*/  STL [R1+0x68], R3 ;  /* 0x0000680301007387 */ /* 0x0003e20000100800 */
[----:B0-----:R-:W-:-:S05]  /*14f0*/  VIADD R0, R0, 0x6000 ;  /* 0x0000600000007836 */ /* 0x001fca0000000000 */
[----:B------:R1:W-:Y:S02]  /*1500*/  STL [R1+0x40], R0 ;  /* 0x0000400001007387 */ /* 0x0003e40000100800 */
.L_x_11619:
[----:B------:R-:W-:Y:S05]  /*1510*/  YIELD ;  /* 0x0000000000007946 */ /* 0x000fea0003800000 */
[----:B------:R-:W-:Y:S01]  /*1520*/  ULDC.64 UR4, c[0x0][0xa28] ;  /* 0x00028a0000047ab9 */ /* 0x000fe20000000a00 */
[----:B0-234-:R-:W0:Y:S01]  /*1530*/  LDC.64 R4, c[0x0][0xa08] ;  /* 0x00028200ff047b82 */ /* 0x01de220000000a00 */
        /* <DEDUP_REMOVED lines=9> */
[----:B------:R-:W2:Y:S01]  /*15d0*/  @P1 LDC.64 R6, c[0x0][0xa28] ;  /* 0x00028a00ff061b82 */ /* 0x000ea20000000a00 */
[----:B------:R-:W-:Y:S01]  /*15e0*/  ISETP.NE.AND.EX P0, PT, RZ, UR5, PT, P0 ;  /* 0x00000005ff007c0c */ /* 0x000fe2000bf05300 */
[----:B0-----:R-:W-:-:S06]  /*15f0*/  IMAD.WIDE R4, R35, 0x4, R4 ;  /* 0x0000000423047825 */ /* 0x001fcc00078e0204 */
[----:B------:R-:W0:Y:S01]  /*1600*/  @P2 LDC.64 R8, c[0x0][0xa18] ;  /* 0x00028600ff082b82 */ /* 0x000e220000000a00 */
[----:B------:R-:W-:Y:S02]  /*1610*/  ULDC UR4, c[0x0][0x288] ;  /* 0x0000a20000047ab9 */ /* 0x000fe40000000800 */
[----:B------:R-:W-:Y:S01]  /*1620*/  IMAD.U32 R140, RZ, RZ, UR4 ;  /* 0x00000004ff8c7e24 */ /* 0x000fe2000f8e00ff */
[----:B------:R-:W-:Y:S02]  /*1630*/  ULDC.64 UR4, c[0x0][0x418] ;  /* 0x0001060000047ab9 */ /* 0x000fe40000000a00 */
[----:B------:R3:W5:Y:S01]  /*1640*/  @P0 LDG.E R78, desc[UR52][R4.64] ;  /* 0x00000034044e0981 */ /* 0x000762000c1e1900 */
[----:B--2---:R-:W-:-:S05]  /*1650*/  @P1 IMAD.WIDE R6, R35, 0x4, R6 ;  /* 0x0000000423061825 */ /* 0x004fca00078e0206 */
        /* <DEDUP_REMOVED lines=20> */
[----:B-1----:R-:W2:Y:S02]  /*17a0*/  LDG.E R3, desc[UR52][R6.64+0x4] ;  /* 0x0000043406037981 */ /* 0x002ea4000c1e1900 */
[----:B--2---:R-:W-:-:S07]  /*17b0*/  IMAD.IADD R140, R3, 0x1, -R140 ;  /* 0x00000001038c7824 */ /* 0x004fce00078e0a8c */
.L_x_11393:
[----:B------:R-:W-:Y:S01]  /*17c0*/  ULDC.64 UR4, c[0x0][0xa20] ;  /* 0x0002880000047ab9 */ /* 0x000fe20000000a00 */
[----:B------:R0:W-:Y:S01]  /*17d0*/  STL [R1+0x78], R35 ;  /* 0x0000782301007387 */ /* 0x0001e20000100800 */
[----:B------:R-:W-:Y:S02]  /*17e0*/  ISETP.NE.U32.AND P1, PT, RZ, UR4, PT ;  /* 0x00000004ff007c0c */ /* 0x000fe4000bf25070 */
[C---:B-1----:R-:W-:Y:S02]  /*17f0*/  LOP3.LUT R3, R34.reuse, 0xff000000, RZ, 0xc0, !PT ;  /* 0xff00000022037812 */ /* 0x042fe400078ec0ff */
[----:B------:R-:W-:Y:S02]  /*1800*/  ISETP.NE.AND.EX P1, PT, RZ, UR5, PT, P1 ;  /* 0x00000005ff007c0c */ /* 0x000fe4000bf25310 */
[----:B------:R-:W-:Y:S02]  /*1810*/  LOP3.LUT R0, R34, 0xff0000, RZ, 0xc0, !PT ;  /* 0x00ff000022007812 */ /* 0x000fe400078ec0ff */
[----:B------:R-:W-:-:S02]  /*1820*/  SHF.R.U32.HI R3, RZ, 0x8, R3 ;  /* 0x00000008ff037819 */ /* 0x000fc40000011603 */
[----:B------:R-:W-:Y:S02]  /*1830*/  LOP3.LUT R141, R34, 0xffff, RZ, 0xc0, !PT ;  /* 0x0000ffff228d7812 */ /* 0x000fe400078ec0ff */
[----:B------:R-:W-:-:S05]  /*1840*/  LEA.HI R13, R0, R3, RZ, 0x10 ;  /* 0x00000003000d7211 */ /* 0x000fca00078f80ff */
[----:B0-----:R-:W-:Y:S05]  /*1850*/  @!P1 BRA `(.L_x_11394) ;  /* 0x0000000000109947 */ /* 0x001fea0003800000 */
[----:B------:R-:W0:Y:S02]  /*1860*/  LDC.64 R4, c[0x0][0xa20] ;  /* 0x00028800ff047b82 */ /* 0x000e240000000a00 */
[----:B0-----:R-:W-:-:S05]  /*1870*/  IMAD.WIDE R4, R35, 0x4, R4 ;  /* 0x0000000423047825 */ /* 0x001fca00078e0204 */
[----:B------:R0:W5:Y:S01]  /*1880*/  LDG.E R27, desc[UR52][R4.64] ;  /* 0x00000034041b7981 */ /* 0x000162000c1e1900 */
[----:B------:R-:W-:Y:S05]  /*1890*/  BRA `(.L_x_11395) ;  /* 0x0000000000107947 */ /* 0x000fea0003800000 */
.L_x_11394:
[----:B------:R-:W-:Y:S05]  /*18a0*/  @!P0 BRA `(.L_x_11395) ;  /* 0x00000000000c8947 */ /* 0x000fea0003800000 */
[----:B------:R-:W2:Y:S04]  /*18b0*/  LDG.E R0, desc[UR52][R4.64] ;  /* 0x0000003404007981 */ /* 0x000ea8000c1e1900 */
[----:B------:R-:W2:Y:S02]  /*18c0*/  LDG.E R27, desc[UR52][R4.64+0x4] ;  /* 0x00000434041b7981 */ /* 0x000ea4000c1e1900 */
[----:B--2---:R-:W-:-:S07]  /*18d0*/  IMAD.IADD R27, R27, 0x1, -R0 ;  /* 0x000000011b1b7824 */ /* 0x004fce00078e0a00 */
.L_x_11395:
        /* <DEDUP_REMOVED lines=11> */
[----:B------:R-:W3:Y:S01]  /*1990*/  @P0 LDG.E R3, desc[UR52][R6.64+0x4] ;  /* 0x0000043406030981 */ /* 0x000ee2000c1e1900 */
[----:B-----5:R-:W-:Y:S02]  /*19a0*/  IMAD.MOV.U32 R96, RZ, RZ, R27 ;  /* 0x000000ffff607224 */ /* 0x020fe400078e001b */
[----:B--2---:R-:W-:-:S05]  /*19b0*/  @P1 IMAD.WIDE R8, R35, 0x4, R8 ;  /* 0x0000000423081825 */ /* 0x004fca00078e0208 */
[----:B------:R1:W5:Y:S01]  /*19c0*/  @P1 LDG.E R96, desc[UR52][R8.64] ;  /* 0x0000003408601981 */ /* 0x000362000c1e1900 */
[----:B0-----:R-:W-:Y:S01]  /*19d0*/  ISETP.NE.AND P1, PT, R4, 0x1, PT ;  /* 0x000000010400780c */ /* 0x001fe20003f25270 */
[----:B------:R-:W-:Y:S01]  /*19e0*/  IMAD R14, R33, 0xc0, RZ ;  /* 0x000000c0210e7824 */ /* 0x000fe200078e02ff */
[----:B------:R-:W0:Y:S01]  /*19f0*/  LDC.64 R4, c[0x0][0x9e0] ;  /* 0x00027800ff047b82 */ /* 0x000e220000000a00 */
[----:B------:R-:W-:-:S03]  /*1a00*/  IMAD.IADD R15, R27, 0x1, -R10 ;  /* 0x000000011b0f7824 */ /* 0x000fc600078e0a0a */
[----:B------:R2:W-:Y:S07]  /*1a10*/  STL [R1+0x30], R14 ;  /* 0x0000300e01007387 */ /* 0x0005ee0000100800 */
[----:B------:R-:W4:Y:S08]  /*1a20*/  @P1 LDC R11, c[0x0][0x44c] ;  /* 0x00011300ff0b1b82 */ /* 0x000f300000000800 */
[----:B------:R-:W1:Y:S01]  /*1a30*/  @P1 LDC R12, c[0x0][0x450] ;  /* 0x00011400ff0c1b82 */ /* 0x000e620000000800 */
[----:B0-----:R-:W-:Y:S01]  /*1a40*/  ISETP.GE.AND P2, PT, R5, 0x1, PT ;  /* 0x000000010500780c */ /* 0x001fe20003f46270 */
[----:B---3--:R-:W-:-:S02]  /*1a50*/  @P0 IMAD.IADD R24, R3, 0x1, -R0 ;  /* 0x0000000103180824 */ /* 0x008fc400078e0a00 */
[----:B------:R-:W-:Y:S02]  /*1a60*/  VIADD R0, R14, 0xbf ;  /* 0x000000bf0e007836 */ /* 0x000fe40000000000 */
[----:B------:R-:W-:Y:S02]  /*1a70*/  IMAD.IADD R143, R15, 0x1, R24 ;  /* 0x000000010f8f7824 */ /* 0x000fe400078e0218 */
[----:B----4-:R-:W-:-:S03]  /*1a80*/  @P1 IMAD.HI.U32 R3, R0, R11, RZ ;  /* 0x0000000b00031227 */ /* 0x010fc600078e00ff */
[C---:B------:R-:W-:Y:S01]  /*1a90*/  IADD3 R7, R143.reuse, 0x1, -R140 ;  /* 0x000000018f077810 */ /* 0x040fe20007ffe88c */
[----:B------:R-:W-:Y:S01]  /*1aa0*/  IMAD.MOV.U32 R6, RZ, RZ, R0 ;  /* 0x000000ffff067224 */ /* 0x000fe200078e0000 */
[----:B-1----:R-:W-:Y:S01]  /*1ab0*/  @P1 SHF.R.U32.HI R6, RZ, R12, R3 ;  /* 0x0000000cff061219 */ /* 0x002fe20000011603 */
[----:B------:R-:W-:-:S04]  /*1ac0*/  VIADD R0, R143, 0x7f ;  /* 0x0000007f8f007836 */ /* 0x000fc80000000000 */
[----:B------:R-:W-:Y:S01]  /*1ad0*/  IMAD.IADD R9, R7, 0x1, R6 ;  /* 0x0000000107097824 */ /* 0x000fe200078e0206 */
[----:B------:R-:W-:-:S03]  /*1ae0*/  SHF.R.S32.HI R3, RZ, 0x1f, R0 ;  /* 0x0000001fff037819 */ /* 0x000fc60000011400 */
[----:B------:R-:W-:Y:S01]  /*1af0*/  IMAD.IADD R4, R9, 0x1, R4 ;  /* 0x0000000109047824 */ /* 0x000fe200078e0204 */
[----:B------:R-:W-:-:S04]  /*1b00*/  LEA.HI R3, R3, R0, RZ, 0x7 ;  /* 0x0000000003037211 */ /* 0x000fc800078f38ff */
[----:B------:R-:W-:Y:S01]  /*1b10*/  SHF.R.S32.HI R100, RZ, 0x7, R3 ;  /* 0x00000007ff647819 */ /* 0x000fe20000011403 */
        /* <DEDUP_REMOVED lines=12> */
.L_x_11398:
[----:B------:R-:W-:-:S13]  /*1be0*/  ISETP.NE.AND P0, PT, R5, 0x1, PT ;  /* 0x000000010500780c */ /* 0x000fda0003f05270 */
[----:B------:R-:W0:Y:S02]  /*1bf0*/  @P0 LDC.64 R6, c[0x0][0x9e8] ;  /* 0x00027a00ff060b82 */ /* 0x000e240000000a00 */
[----:B0-----:R-:W-:-:S05]  /*1c00*/  @P0 IMAD.HI.U32 R6, R0, R6, RZ ;  /* 0x0000000600060227 */ /* 0x001fca00078e00ff */
[----:B------:R-:W-:-:S07]  /*1c10*/  @P0 SHF.R.U32.HI R0, RZ, R7, R6 ;  /* 0x00000007ff000219 */ /* 0x000fce0000011606 */
.L_x_11399:
[----:B------:R-:W-:Y:S05]  /*1c20*/  BSYNC B0 ;  /* 0x0000000000007941 */ /* 0x000fea0003800000 */
.L_x_11397:
[----:B------:R-:W-:-:S05]  /*1c30*/  IMAD R3, R0, R5, R5 ;  /* 0x0000000500037224 */ /* 0x000fca00078e0205 */
[----:B------:R-:W-:-:S07]  /*1c40*/  VIMNMX R4, R4, R3, PT ;  /* 0x0000000304047248 */ /* 0x000fce0003fe0100 */
.L_x_11396:
[----:B------:R-:W0:Y:S01]  /*1c50*/  @P1 LDC R6, c[0x0][0x44c] ;  /* 0x00011300ff061b82 */ /* 0x000e220000000800 */
[----:B------:R-:W-:Y:S01]  /*1c60*/  VIADD R4, R4, 0x7f ;  /* 0x0000007f04047836 */ /* 0x000fe20000000000 */
[----:B------:R-:W-:Y:S01]  /*1c70*/  ULDC UR4, c[0x0][0x9dc] ;  /* 0x0002770000047ab9 */ /* 0x000fe20000000800 */
[----:B------:R-:W-:Y:S02]  /*1c80*/  IMAD.MOV.U32 R0, RZ, RZ, R14 ;  /* 0x000000ffff007224 */ /* 0x000fe400078e000e */
[----:B------:R-:W-:Y:S01]  /*1c90*/  IMAD.IADD R8, R143, 0x1, -R140 ;  /* 0x000000018f087824 */ /* 0x000fe200078e0a8c */
[----:B------:R-:W-:Y:S02]  /*1ca0*/  SHF.R.S32.HI R3, RZ, 0x1f, R4 ;  /* 0x0000001fff037819 */ /* 0x000fe40000011404 */
[----:B------:R-:W1:Y:S02]  /*1cb0*/  @P1 LDC R7, c[0x0][0x450] ;  /* 0x00011400ff071b82 */ /* 0x000e640000000800 */
[----:B------:R-:W-:Y:S01]  /*1cc0*/  LEA.HI R3, R3, R4, RZ, 0x7 ;  /* 0x0000000403037211 */ /* 0x000fe200078f38ff */
[----:B------:R2:W-:Y:S03]  /*1cd0*/  STL [R1+0xc], R8 ;  /* 0x00000c0801007387 */ /* 0x0005e60000100800 */
[----:B------:R-:W-:Y:S01]  /*1ce0*/  SHF.R.S32.HI R3, RZ, 0x7, R3 ;  /* 0x00000007ff037819 */ /* 0x000fe20000011403 */
[----:B0-----:R-:W-:-:S05]  /*1cf0*/  @P1 IMAD.HI.U32 R6, R14, R6, RZ ;  /* 0x000000060e061227 */ /* 0x001fca00078e00ff */
[----:B-1----:R-:W-:-:S05]  /*1d00*/  @P1 SHF.R.U32.HI R0, RZ, R7, R6 ;  /* 0x00000007ff001219 */ /* 0x002fca0000011606 */
[----:B------:R-:W-:Y:S01]  /*1d10*/  IMAD.IADD R0, R8, 0x1, R0 ;  /* 0x0000000108007824 */ /* 0x000fe200078e0200 */
[----:B--2---:R-:W-:-:S03]  /*1d20*/  VIMNMX R8, R100, R3, PT ;  /* 0x0000000364087248 */ /* 0x004fc60003fe0100 */
        /* <DEDUP_REMOVED lines=12> */
.L_x_11402:
[----:B------:R-:W-:-:S13]  /*1df0*/  ISETP.NE.AND P0, PT, R5, 0x1, PT ;  /* 0x000000010500780c */ /* 0x000fda0003f05270 */
[----:B------:R-:W0:Y:S02]  /*1e00*/  @P0 LDC.64 R6, c[0x0][0x9e8] ;  /* 0x00027a00ff060b82 */ /* 0x000e240000000a00 */
[----:B0-----:R-:W-:-:S05]  /*1e10*/  @P0 IMAD.HI.U32 R6, R0, R6, RZ ;  /* 0x0000000600060227 */ /* 0x001fca00078e00ff */
[----:B------:R-:W-:-:S07]  /*1e20*/  @P0 SHF.R.U32.HI R0, RZ, R7, R6 ;  /* 0x00000007ff000219 */ /* 0x000fce0000011606 */
.L_x_11403:
[----:B------:R-:W-:Y:S05]  /*1e30*/  BSYNC B0 ;  /* 0x0000000000007941 */ /* 0x000fea0003800000 */
.L_x_11401:
[----:B------:R-:W-:-:S05]  /*1e40*/  IMAD R0, R0, R5, RZ ;  /* 0x0000000500007224 */ /* 0x000fca00078e02ff */
[----:B------:R-:W-:-:S07]  /*1e50*/  VIMNMX R3, R3, R0, !PT ;  /* 0x0000000003037248 */ /* 0x000fce0007fe0100 */
.L_x_11400:
[----:B------:R-:W-:Y:S01]  /*1e60*/  SHF.R.S32.HI R0, RZ, 0x1f, R3 ;  /* 0x0000001fff007819 */ /* 0x000fe20000011403 */
[----:B------:R-:W-:Y:S01]  /*1e70*/  BSSY B0, `(.L_x_11404) ;  /* 0x000002a000007945 */ /* 0x000fe20003800000 */
[----:B------:R-:W-:Y:S02]  /*1e80*/  LOP3.LUT R14, R13, 0xff, RZ, 0xc0, !PT ;  /* 0x000000ff0d0e7812 */ /* 0x000fe400078ec0ff */
[----:B------:R-:W-:Y:S02]  /*1e90*/  LEA.HI R0, R0, R3, RZ, 0x7 ;  /* 0x0000000300007211 */ /* 0x000fe400078f38ff */
[----:B------:R-:W-:Y:S01]  /*1ea0*/  SHF.R.U32.HI R4, RZ, 0x10, R13 ;  /* 0x00000010ff047819 */ /* 0x000fe2000001160d */
[----:B------:R0:W-:Y:S01]  /*1eb0*/  STL [R1+0x7c], R14 ;  /* 0x00007c0e01007387 */ /* 0x0001e20000100800 */
[----:B------:R-:W-:-:S03]  /*1ec0*/  SHF.R.S32.HI R0, RZ, 0x7, R0 ;  /* 0x00000007ff007819 */ /* 0x000fc60000011400 */
[----:B------:R0:W-:Y:S01]  /*1ed0*/  STL [R1+0x74], R4 ;  /* 0x0000740401007387 */ /* 0x0001e20000100800 */
[----:B------:R-:W-:Y:S01]  /*1ee0*/  VIMNMX R9, RZ, R0, !PT ;  /* 0x00000000ff097248 */ /* 0x000fe20007fe0100 */
[----:B------:R-:W-:-:S03]  /*1ef0*/  IMAD.MOV.U32 R0, RZ, RZ, RZ ;  /* 0x000000ffff007224 */ /* 0x000fc600078e00ff */
        /* <DEDUP_REMOVED lines=33> */
.L_x_11405:
[----:B------:R-:W-:Y:S05]  /*2110*/  BSYNC B0 ;  /* 0x0000000000007941 */ /* 0x000fea0003800000 */
.L_x_11404:
        /* <DEDUP_REMOVED lines=36> */
.L_x_11408:
[----:B------:R-:W-:Y:S05]  /*2360*/  BSYNC B6 ;  /* 0x0000000000067941 */ /* 0x000fea0003800000 */
.L_x_11407:
        /* <DEDUP_REMOVED lines=20> */
.L_x_11410:
[----:B------:R-:W-:Y:S05]  /*24b0*/  BSYNC B6 ;  /* 0x0000000000067941 */ /* 0x000fea0003800000 */
.L_x_11409:
[----:B------:R-:W2:Y:S01]  /*24c0*/  LDL.64 R36, [R1+0x18] ;  /* 0x0000180001247983 */ /* 0x000ea20000100a00 */
[----:B------:R-:W-:-:S03]  /*24d0*/  ULDC.64 UR4, c[0x0][0x9f8] ;  /* 0x00027e0000047ab9 */ /* 0x000fc60000000a00 */
[----:B------:R-:W2:Y:S01]  /*24e0*/  LDL.64 R20, [R1+0x18] ;  /* 0x0000180001147983 */ /* 0x000ea20000100a00 */
[----:B------:R-:W-:Y:S01]  /*24f0*/  ISETP.NE.U32.AND P0, PT, RZ, UR4, PT ;  /* 0x00000004ff007c0c */ /* 0x000fe2000bf05070 */
[----:B------:R-:W-:Y:S01]  /*2500*/  IMAD.MOV.U32 R0, RZ, RZ, R35 ;  /* 0x000000ffff007224 */ /* 0x000fe200078e0023 */
[----:B------:R-:W0:Y:S01]  /*2510*/  LDC.64 R8, c[0x0][0x408] ;  /* 0x00010200ff087b82 */ /* 0x000e220000000a00 */
[----:B------:R-:W1:Y:S01]  /*2520*/  S2R R29, SR_TID.X ;  /* 0x00000000001d7919 */ /* 0x000e620000002100 */
[----:B------:R-:W-:Y:S01]  /*2530*/  ISETP.NE.AND.EX P0, PT, RZ, UR5, PT, P0 ;  /* 0x00000005ff007c0c */ /* 0x000fe2000bf05300 */
[----:B------:R-:W-:-:S05]  /*2540*/  VIADD R3, R18, 0x10 ;  /* 0x0000001012037836 */ /* 0x000fca0000000000 */
[----:B------:R-:W3:Y:S08]  /*2550*/  LDC R11, c[0x0][0x3f4] ;  /* 0x0000fd00ff0b7b82 */ /* 0x000ef00000000800 */
[----:B------:R-:W4:Y:S01]  /*2560*/  @P0 LDC.64 R4, c[0x0][0x9f8] ;  /* 0x00027e00ff040b82 */ /* 0x000f220000000a00 */
[----:B------:R-:W-:-:S07]  /*2570*/  IMAD.IADD R78, R78, 0x1, R27 ;  /* 0x000000014e4e7824 */ /* 0x000fce00078e021b */
[----:B------:R-:W3:Y:S01]  /*2580*/  LDC.64 R86, c[0x0][0x3f8] ;  /* 0x0000fe00ff567b82 */ /* 0x000ee20000000a00 */
[----:B-1----:R-:W-:Y:S01]  /*2590*/  VIADD R31, R29, 0xffffff80 ;  /* 0xffffff801d1f7836 */ /* 0x002fe20000000000 */
[----:B------:R-:W-:Y:S01]  /*25a0*/  SHF.R.U32.HI R28, RZ, 0x7, R29 ;  /* 0x00000007ff1c7819 */ /* 0x000fe2000001161d */
[----:B----4-:R-:W-:-:S04]  /*25b0*/  @P0 IMAD.WIDE R4, R35, 0x4, R4 ;  /* 0x0000000423040825 */ /* 0x010fc800078e0204 */
[C---:B------:R-:W-:Y:S01]  /*25c0*/  VIADD R30, R29.reuse, 0xffffff80 ;  /* 0xffffff801d1e7836 */ /* 0x040fe20000000000 */
[----:B------:R1:W4:Y:S01]  /*25d0*/  @P0 LDG.E R0, desc[UR52][R4.64] ;  /* 0x0000003404000981 */ /* 0x000322000c1e1900 */
[----:B------:R-:W-:Y:S01]  /*25e0*/  ISETP.NE.AND P6, PT, R28, 0x1, PT ;  /* 0x000000011c00780c */ /* 0x000fe20003fc5270 */
[----:B------:R-:W-:Y:S01]  /*25f0*/  VIADD R6, R29, 0xffffff80 ;  /* 0xffffff801d067836 */ /* 0x000fe20000000000 */
[----:B------:R-:W-:Y:S02]  /*2600*/  LOP3.LUT R16, R16, 0xfffffffb, RZ, 0xc0, !PT ;  /* 0xfffffffb10107812 */ /* 0x000fe400078ec0ff */
[----:B------:R-:W-:Y:S02]  /*2610*/  LEA.HI R30, R30, R31, RZ, 0x1 ;  /* 0x0000001f1e1e7211 */ /* 0x000fe400078f08ff */
[----:B------:R-:W-:Y:S02]  /*2620*/  SHF.R.S32.HI R7, RZ, 0x1f, R6 ;  /* 0x0000001fff077819 */ /* 0x000fe40000011406 */
[----:B------:R-:W-:-:S02]  /*2630*/  SHF.R.S32.HI R30, RZ, 0x1, R30 ;  /* 0x00000001ff1e7819 */ /* 0x000fc4000001141e */
[----:B------:R-:W-:Y:S02]  /*2640*/  LEA.HI R7, R7, R6, RZ, 0x2 ;  /* 0x0000000607077211 */ /* 0x000fe400078f10ff */
[----:B------:R-:W-:Y:S01]  /*2650*/  SHF.R.S32.HI R13, RZ, 0x1f, R30 ;  /* 0x0000001fff0d7819 */ /* 0x000fe2000001141e */
[----:B------:R-:W-:Y:S05]  /*2660*/  @!P6 WARPSYNC.ALL ;  /* 0x000000000000e948 */ /* 0x000fea0003800000 */
[----:B------:R-:W-:Y:S01]  /*2670*/  ULDC UR4, c[0x0][0x2f4] ;  /* 0x0000bd0000047ab9 */ /* 0x000fe20000000800 */
[----:B------:R-:W-:Y:S01]  /*2680*/  SHF.R.S32.HI R32, RZ, 0x2, R7 ;  /* 0x00000002ff207819 */ /* 0x000fe20000011407 */
[----:B0-----:R-:W-:Y:S01]  /*2690*/  IMAD R6, R13, R8, RZ ;  /* 0x000000080d067224 */ /* 0x001fe200078e02ff */
[----:B------:R-:W-:Y:S01]  /*26a0*/  ISETP.GE.AND P1, PT, R3, UR4, PT ;  /* 0x0000000403007c0c */ /* 0x000fe2000bf26270 */
[----:B---3--:R-:W-:Y:S01]  /*26b0*/  IMAD.WIDE.U32 R70, R30, R86, R18 ;  /* 0x000000561e467225 */ /* 0x008fe200078e0012 */
[----:B------:R-:W-:-:S02]  /*26c0*/  ISETP.GE.AND P0, PT, R18, UR4, PT ;  /* 0x0000000412007c0c */ /* 0x000fc4000bf06270 */
[----:B-1----:R-:W-:Y:S01]  /*26d0*/  SEL R5, RZ, 0xffffffff, P1 ;  /* 0xffffffffff057807 */ /* 0x002fe20000800000 */
[C---:B------:R-:W-:Y:S01]  /*26e0*/  IMAD R15, R30.reuse, R9, R6 ;  /* 0x000000091e0f7224 */ /* 0x040fe200078e0206 */
[----:B------:R-:W-:Y:S01]  /*26f0*/  SHF.R.S32.HI R7, RZ, 0x1f, R7 ;  /* 0x0000001fff077819 */ /* 0x000fe20000011407 */
[----:B------:R-:W-:Y:S01]  /*2700*/  IMAD.WIDE.U32 R66, R30, R8, R18 ;  /* 0x000000081e427225 */ /* 0x000fe200078e0012 */
[----:B------:R-:W-:Y:S02]  /*2710*/  SEL R4, RZ, 0x1, P0 ;  /* 0x00000001ff047807 */ /* 0x000fe40000000000 */
[----:B------:R-:W-:Y:S01]  /*2720*/  LEA.HI R7, R7, R32, RZ, 0x2 ;  /* 0x0000002007077211 */ /* 0x000fe200078f10ff */
[----:B------:R-:W-:Y:S01]  /*2730*/  IMAD.SHL.U32 R5, R5, 0x2, RZ ;  /* 0x0000000205057824 */ /* 0x000fe200078e00ff */
[----:B------:R-:W-:Y:S01]  /*2740*/  ISETP.GE.AND P1, PT, R137, UR4, PT ;  /* 0x0000000489007c0c */ /* 0x000fe2000bf26270 */
[----:B------:R-:W-:Y:S01]  /*2750*/  IMAD.IADD R67, R67, 0x1, R15 ;  /* 0x0000000143437824 */ /* 0x000fe200078e020f */
[----:B------:R-:W-:-:S02]  /*2760*/  LOP3.LUT R7, R7, 0xfffffffc, RZ, 0xc0, !PT ;  /* 0xfffffffc07077812 */ /* 0x000fc400078ec0ff */
[----:B------:R-:W-:Y:S01]  /*2770*/  LOP3.LUT R5, R5, 0x2, R4, 0xe2, !PT ;  /* 0x0000000205057812 */ /* 0x000fe200078ee204 */
[----:B------:R-:W-:Y:S01]  /*2780*/  VIADD R4, R18, 0x20 ;  /* 0x0000002012047836 */ /* 0x000fe20000000000 */
[-C--:B------:R-:W-:Y:S01]  /*2790*/  ISETP.GE.AND P2, PT, R3, R11.reuse, PT ;  /* 0x0000000b0300720c */ /* 0x080fe20003f46270 */
[----:B------:R-:W-:Y:S01]  /*27a0*/  IMAD.IADD R32, R32, 0x1, -R7 ;  /* 0x0000000120207824 */ /* 0x000fe200078e0a07 */
[----:B------:R-:W-:Y:S02]  /*27b0*/  SEL R7, RZ, 0x8, P1 ;  /* 0x00000008ff077807 */ /* 0x000fe40000800000 */
[C---:B------:R-:W-:Y:S02]  /*27c0*/  ISETP.GE.AND P0, PT, R4.reuse, UR4, PT ;  /* 0x0000000404007c0c */ /* 0x040fe4000bf06270 */
[----:B------:R-:W-:Y:S02]  /*27d0*/  ISETP.GE.AND P1, PT, R4, R11, PT ;  /* 0x0000000b0400720c */ /* 0x000fe40003f26270 */
[----:B------:R-:W-:-:S02]  /*27e0*/  SEL R6, RZ, 0x4, P0 ;  /* 0x00000004ff067807 */ /* 0x000fc40000000000 */
[----:B------:R-:W-:Y:S02]  /*27f0*/  ISETP.GE.AND P0, PT, R136, UR4, PT ;  /* 0x0000000488007c0c */ /* 0x000fe4000bf06270 */
[----:B------:R-:W-:Y:S02]  /*2800*/  LOP3.LUT R5, R7, R5, R6, 0xfe, !PT ;  /* 0x0000000507057212 */ /* 0x000fe400078efe06 */
[----:B------:R-:W-:Y:S02]  /*2810*/  SEL R6, RZ, 0x10, P0 ;  /* 0x00000010ff067807 */ /* 0x000fe40000000000 */
[----:B------:R-:W-:Y:S02]  /*2820*/  LOP3.LUT P0, RZ, R32, 0x2, RZ, 0xc0, !PT ;  /* 0x0000000220ff7812 */ /* 0x000fe4000780c0ff */
[----:B------:R-:W-:Y:S01]  /*2830*/  LOP3.LUT R29, R5, R6, RZ, 0xfc, !PT ;  /* 0x00000006051d7212 */ /* 0x000fe200078efcff */
[----:B------:R-:W-:Y:S02]  /*2840*/  IMAD R6, R13, R86, RZ ;  /* 0x000000560d067224 */ /* 0x000fe400078e02ff */
[----:B--2---:R-:W-:-:S08]  /*2850*/  IMAD.MOV.U32 R20, RZ, RZ, R36 ;  /* 0x000000ffff147224 */ /* 0x004fd000078e0024 */
[----:B------:R-:W-:Y:S01]  /*2860*/  @P0 LOP3.LUT R16, R16, 0x4, RZ, 0xfc, !PT ;  /* 0x0000000410100812 */ /* 0x000fe200078efcff */
[----:B------:R-:W-:Y:S01]  /*2870*/  IMAD R13, R30, R87, R6 ;  /* 0x000000571e0d7224 */ /* 0x000fe200078e0206 */
[----:B------:R-:W-:Y:S02]  /*2880*/  ISETP.GE.AND P0, PT, R18, R11, PT ;  /* 0x0000000b1200720c */ /* 0x000fe40003f06270 */
[----:B------:R-:W-:-:S05]  /*2890*/  SHF.R.S32.HI R21, RZ, 0x1f, R20 ;  /* 0x0000001fff157819 */ /* 0x000fca0000011414 */
[----:B------:R0:W-:Y:S01]  /*28a0*/  STL [R1+0x1c], R21 ;  /* 0x00001c1501007387 */ /* 0x0001e20000100800 */
[C---:B------:R-:W-:Y:S01]  /*28b0*/  SEL R5, R11.reuse, RZ, P0 ;  /* 0x000000ff0b057207 */ /* 0x040fe20000000000 */
[C-C-:B------:R-:W-:Y:S02]  /*28c0*/  IMAD.WIDE.U32 R72, R30.reuse, R86, R20.reuse ;  /* 0x000000561e487225 */ /* 0x140fe400078e0014 */
[----:B------:R-:W2:Y:S01]  /*28d0*/  LDL R35, [R1+0x20] ;  /* 0x0000200001237983 */ /* 0x000ea20000100800 */
[C---:B------:R-:W-:Y:S01]  /*28e0*/  SEL R10, R11.reuse, RZ, P2 ;  /* 0x000000ff0b0a7207 */ /* 0x040fe20001000000 */
[----:B------:R-:W-:Y:S02]  /*28f0*/  IMAD.WIDE.U32 R68, R30, R8, R20 ;  /* 0x000000081e447225 */ /* 0x000fe400078e0014 */
[----:B------:R-:W3:Y:S04]  /*2900*/  LDL R34, [R1+0x24] ;  /* 0x0000240001227983 */ /* 0x000ee80000100800 */
[----:B------:R-:W3:Y:S04]  /*2910*/  LDL R31, [R1+0x28] ;  /* 0x00002800011f7983 */ /* 0x000ee80000100800 */
[----:B------:R-:W3:Y:S01]  /*2920*/  LDL R27, [R1+0x80] ;  /* 0x00008000011b7983 */ /* 0x000ee20000100800 */
[----:B------:R-:W-:Y:S01]  /*2930*/  SEL R7, R11, RZ, P1 ;  /* 0x000000ff0b077207 */ /* 0x000fe20000800000 */
[----:B------:R-:W-:-:S02]  /*2940*/  IMAD.IADD R6, R18, 0x1, R5 ;  /* 0x0000000112067824 */ /* 0x000fc400078e0205 */
[----:B------:R-:W-:Y:S02]  /*2950*/  IMAD.IADD R12, R3, 0x1, R10 ;  /* 0x00000001030c7824 */ /* 0x000fe400078e020a */
[----:B------:R-:W-:Y:S01]  /*2960*/  IMAD.IADD R14, R4, 0x1, R7 ;  /* 0x00000001040e7824 */ /* 0x000fe200078e0207 */
[----:B------:R-:W-:Y:S01]  /*2970*/  SHF.R.S32.HI R7, RZ, 0x1f, R6 ;  /* 0x0000001fff077819 */ /* 0x000fe20000011406 */
[----:B------:R-:W-:Y:S02]  /*2980*/  IMAD.IADD R71, R71, 0x1, R13 ;  /* 0x0000000147477824 */ /* 0x000fe400078e020d */
[----:B------:R-:W-:Y:S01]  /*2990*/  IMAD.IADD R73, R13, 0x1, R73 ;  /* 0x000000010d497824 */ /* 0x000fe200078e0249 */
[----:B------:R-:W-:Y:S01]  /*29a0*/  SHF.R.S32.HI R13, RZ, 0x1f, R12 ;  /* 0x0000001fff0d7819 */ /* 0x000fe2000001140c */
[----:B------:R-:W-:Y:S01]  /*29b0*/  IMAD.IADD R69, R15, 0x1, R69 ;  /* 0x000000010f457824 */ /* 0x000fe200078e0245 */
[----:B------:R-:W-:Y:S02]  /*29c0*/  LOP3.LUT R16, R16, 0xfffffffe, RZ, 0xc0, !PT ;  /* 0xfffffffe10107812 */ /* 0x000fe400078ec0ff */
[----:B------:R-:W-:-:S02]  /*29d0*/  LEA.HI R10, R7, R6, RZ, 0x5 ;  /* 0x00000006070a7211 */ /* 0x000fc400078f28ff */
[----:B------:R-:W-:Y:S02]  /*29e0*/  SHF.R.S32.HI R15, RZ, 0x1f, R14 ;  /* 0x0000001fff0f7819 */ /* 0x000fe4000001140e */
[----:B------:R-:W-:Y:S02]  /*29f0*/  LEA.HI R5, R7, R6, RZ, 0x3 ;  /* 0x0000000607057211 */ /* 0x000fe400078f18ff */
[CC--:B------:R-:W-:Y:S02]  /*2a00*/  LEA.HI R6, R13.reuse, R12.reuse, RZ, 0x3 ;  /* 0x0000000c0d067211 */ /* 0x0c0fe400078f18ff */
[----:B------:R-:W-:Y:S02]  /*2a10*/  @P2 LOP3.LUT R16, R16, 0x1, RZ, 0xfc, !PT ;  /* 0x0000000110102812 */ /* 0x000fe400078efcff */
[----:B------:R-:W-:Y:S01]  /*2a20*/  LEA.HI R13, R13, R12, RZ, 0x5 ;  /* 0x0000000c0d0d7211 */ /* 0x000fe200078f28ff */
[----:B------:R-:W-:Y:S01]  /*2a30*/  IMAD.SHL.U32 R12, R10, 0x80, RZ ;  /* 0x000000800a0c7824 */ /* 0x000fe200078e00ff */
[----:B------:R-:W-:-:S02]  /*2a40*/  LEA.HI R7, R15, R14, RZ, 0x3 ;  /* 0x0000000e0f077211 */ /* 0x000fc400078f18ff */
[----:B------:R-:W-:Y:S02]  /*2a50*/  LEA.HI R15, R15, R14, RZ, 0x5 ;  /* 0x0000000e0f0f7211 */ /* 0x000fe400078f28ff */
[----:B0----5:R-:W-:Y:S02]  /*2a60*/  SHF.R.S32.HI R21, RZ, 0x1f, R96 ;  /* 0x0000001fff157819 */ /* 0x021fe40000011460 */
[----:B------:R-:W-:Y:S01]  /*2a70*/  LOP3.LUT R16, R16, 0xfffffffd, RZ, 0xc0, !PT ;  /* 0xfffffffd10107812 */ /* 0x000fe200078ec0ff */
[----:B------:R-:W-:-:S03]  /*2a80*/  IMAD.SHL.U32 R20, R15, 0x80, RZ ;  /* 0x000000800f147824 */ /* 0x000fc600078e00ff */
[----:B------:R-:W-:Y:S02]  /*2a90*/  @P1 LOP3.LUT R16, R16, 0x2, RZ, 0xfc, !PT ;  /* 0x0000000210101812 */ /* 0x000fe400078efcff */
[----:B------:R-:W-:Y:S01]  /*2aa0*/  ISETP.GE.AND P1, PT, R138, UR4, PT ;  /* 0x000000048a007c0c */ /* 0x000fe2000bf26270 */
[----:B------:R-:W-:Y:S01]  /*2ab0*/  IMAD.SHL.U32 R14, R13, 0x80, RZ ;  /* 0x000000800d0e7824 */ /* 0x000fe200078e00ff */
[----:B------:R-:W-:Y:S01]  /*2ac0*/  LOP3.LUT R20, R20, 0xfffff000, RZ, 0xc0, !PT ;  /* 0xfffff00014147812 */ /* 0x000fe200078ec0ff */
[----:B------:R-:W-:-:S04]  /*2ad0*/  IMAD.WIDE.U32 R70, R96, R86, R70 ;  /* 0x0000005660467225 */ /* 0x000fc800078e0046 */
[----:B------:R-:W-:-:S04]  /*2ae0*/  IMAD.WIDE.U32 R72, R96, R86, R72 ;  /* 0x0000005660487225 */ /* 0x000fc800078e0048 */
[----:B------:R-:W-:Y:S01]  /*2af0*/  VIADD R99, R28, 0x8 ;  /* 0x000000081c637836 */ /* 0x000fe20000000000 */
[----:B------:R-:W-:Y:S01]  /*2b00*/  SEL R28, RZ, 0x20, P1 ;  /* 0x00000020ff1c7807 */ /* 0x000fe20000800000 */
[-C--:B------:R-:W-:Y:S01]  /*2b10*/  IMAD.WIDE.U32 R66, R96, R8.reuse, R66 ;  /* 0x0000000860427225 */ /* 0x080fe200078e0042 */
[----:B------:R-:W-:Y:S02]  /*2b20*/  LOP3.LUT R12, R12, 0xfffff000, RZ, 0xc0, !PT ;  /* 0xfffff0000c0c7812 */ /* 0x000fe400078ec0ff */
[----:B------:R-:W-:Y:S01]  /*2b30*/  LOP3.LUT R14, R14, 0xfffff000, RZ, 0xc0, !PT ;  /* 0xfffff0000e0e7812 */ /* 0x000fe200078ec0ff */
[----:B------:R-:W-:Y:S01]  /*2b40*/  IMAD.WIDE.U32 R68, R96, R8, R68 ;  /* 0x0000000860447225 */ /* 0x000fe200078e0044 */
[----:B------:R-:W-:Y:S02]  /*2b50*/  LOP3.LUT R28, R29, R28, RZ, 0xfc, !PT ;  /* 0x0000001c1d1c7212 */ /* 0x000fe400078efcff */
[----:B------:R-:W-:Y:S01]  /*2b60*/  SHF.L.U64.HI R80, R8, 0x7, R9 ;  /* 0x0000000708507819 */ /* 0x000fe20000010209 */
[----:B------:R-:W-:Y:S01]  /*2b70*/  IMAD.SHL.U32 R98, R11, 0x2, RZ ;  /* 0x000000020b627824 */ /* 0x000fe200078e00ff */
[----:B----4-:R-:W-:-:S02]  /*2b80*/  SHF.R.S32.HI R79, RZ, 0x1f, R0 ;  /* 0x0000001fff4f7819 */ /* 0x010fc40000011400 */
[----:B------:R-:W-:Y:S01]  /*2b90*/  LOP3.LUT R29, R29, 0x1, RZ, 0xc0, !PT ;  /* 0x000000011d1d7812 */ /* 0x000fe200078ec0ff */
[----:B------:R-:W-:Y:S01]  /*2ba0*/  @!P6 BAR.SYNC.DEFER_BLOCKING 0x9, 0x100 ;  /* 0x024400000000eb1d */ /* 0x000fe20000010000 */
[C---:B--2---:R-:W-:Y:S02]  /*2bb0*/  LOP3.LUT R10, R35.reuse, 0x18, R5, 0xf8, !PT ;  /* 0x00000018230a7812 */ /* 0x044fe400078ef805 */
[----:B------:R-:W-:Y:S02]  /*2bc0*/  LOP3.LUT R15, R35, 0x18, R7, 0xf8, !PT ;  /* 0x00000018230f7812 */ /* 0x000fe400078ef807 */
[----:B---3--:R-:W-:Y:S01]  /*2bd0*/  LOP3.LUT R95, R10, R34, RZ, 0x3c, !PT ;  /* 0x000000220a5f7212 */ /* 0x008fe200078e3cff */
[C---:B------:R-:W-:Y:S02]  /*2be0*/  IMAD R10, R21.reuse, R8, RZ ;  /* 0x00000008150a7224 */ /* 0x040fe400078e02ff */
[----:B------:R-:W-:Y:S01]  /*2bf0*/  IMAD R21, R21, R86, RZ ;  /* 0x0000005615157224 */ /* 0x000fe200078e02ff */
[----:B------:R-:W-:-:S02]  /*2c00*/  LOP3.LUT R13, R35, 0x18, R6, 0xf8, !PT ;  /* 0x00000018230d7812 */ /* 0x000fc400078ef806 */
[-C--:B------:R-:W-:Y:S01]  /*2c10*/  LOP3.LUT R15, R15, R34.reuse, RZ, 0x3c, !PT ;  /* 0x000000220f0f7212 */ /* 0x080fe200078e3cff */
[C---:B------:R-:W-:Y:S01]  /*2c20*/  IMAD R21, R96.reuse, R87, R21 ;  /* 0x0000005760157224 */ /* 0x040fe200078e0215 */
[----:B------:R-:W-:Y:S01]  /*2c30*/  LOP3.LUT R13, R13, R34, RZ, 0x3c, !PT ;  /* 0x000000220d0d7212 */ /* 0x000fe200078e3cff */
[----:B------:R-:W-:Y:S01]  /*2c40*/  IMAD R75, R96, R9, R10 ;  /* 0x00000009604b7224 */ /* 0x000fe200078e020a */
[----:B------:R-:W-:Y:S01]  /*2c50*/  IADD3 R93, R15, R20, R31 ;  /* 0x000000140f5d7210 */ /* 0x000fe20007ffe01f */
[----:B------:R-:W-:Y:S01]  /*2c60*/  IMAD R10, R27, 0xc0, R30 ;  /* 0x000000c01b0a7824 */ /* 0x000fe200078e021e */
[----:B------:R-:W-:Y:S01]  /*2c70*/  LOP3.LUT R20, R5, 0xfffffff8, RZ, 0xc0, !PT ;  /* 0xfffffff805147812 */ /* 0x000fe200078ec0ff */
[----:B------:R-:W-:Y:S01]  /*2c80*/  IMAD.IADD R76, R71, 0x1, R21 ;  /* 0x00000001474c7824 */ /* 0x000fe200078e0215 */
[----:B------:R-:W-:Y:S01]  /*2c90*/  LOP3.LUT R27, R7, 0xfffffff8, RZ, 0xc0, !PT ;  /* 0xfffffff8071b7812 */ /* 0x000fe200078ec0ff */
[----:B------:R-:W-:Y:S01]  /*2ca0*/  IMAD.IADD R74, R21, 0x1, R73 ;  /* 0x00000001154a7824 */ /* 0x000fe200078e0249 */
[----:B------:R-:W-:Y:S01]  /*2cb0*/  LOP3.LUT R21, R6, 0xfffffff8, RZ, 0xc0, !PT ;  /* 0xfffffff806157812 */ /* 0x000fe200078ec0ff */
[----:B------:R-:W-:Y:S01]  /*2cc0*/  IMAD.IADD R77, R67, 0x1, R75 ;  /* 0x00000001434d7824 */ /* 0x000fe200078e024b */
[--C-:B------:R-:W-:Y:S01]  /*2cd0*/  IADD3 R95, R95, R12, R31.reuse ;  /* 0x0000000c5f5f7210 */ /* 0x100fe20007ffe01f */
[----:B------:R-:W-:Y:S01]  /*2ce0*/  IMAD.SHL.U32 R8, R8, 0x80, RZ ;  /* 0x0000008008087824 */ /* 0x000fe200078e00ff */
[----:B------:R-:W-:Y:S01]  /*2cf0*/  IADD3 R94, R13, R14, R31 ;  /* 0x0000000e0d5e7210 */ /* 0x000fe20007ffe01f */
[C---:B------:R-:W-:Y:S01]  /*2d00*/  IMAD.SHL.U32 R9, R86.reuse, 0x80, RZ ;  /* 0x0000008056097824 */ /* 0x040fe200078e00ff */
[----:B------:R-:W-:Y:S01]  /*2d10*/  SHF.L.U64.HI R87, R86, 0x7, R87 ;  /* 0x0000000756577819 */ /* 0x000fe20000010257 */
[----:B------:R-:W-:Y:S01]  /*2d20*/  IMAD.IADD R75, R75, 0x1, R69 ;  /* 0x000000014b4b7824 */ /* 0x000fe200078e0245 */
[----:B------:R-:W-:-:S02]  /*2d30*/  SHF.R.S32.HI R92, RZ, 0x1f, R20 ;  /* 0x0000001fff5c7819 */ /* 0x000fc40000011414 */
[----:B------:R-:W-:Y:S02]  /*2d40*/  SHF.R.S32.HI R91, RZ, 0x1f, R21 ;  /* 0x0000001fff5b7819 */ /* 0x000fe40000011415 */
[----:B------:R-:W-:Y:S02]  /*2d50*/  SHF.R.S32.HI R90, RZ, 0x1f, R27 ;  /* 0x0000001fff5a7819 */ /* 0x000fe4000001141b */
[C---:B------:R-:W-:Y:S02]  /*2d60*/  LOP3.LUT R30, R28.reuse, 0x2, RZ, 0xc0, !PT ;  /* 0x000000021c1e7812 */ /* 0x040fe400078ec0ff */
[----:B------:R-:W-:-:S07]  /*2d70*/  LOP3.LUT R31, R28, 0x4, RZ, 0xc0, !PT ;  /* 0x000000041c1f7812 */ /* 0x000fce00078ec0ff */
.L_x_11469:
[----:B--2---:R-:W2:Y:S01]  /*2d80*/  LDL R37, [R1+0x70] ;  /* 0x0000700001257983 */ /* 0x004ea20000100800 */
[----:B------:R-:W0:Y:S01]  /*2d90*/  LDC R82, c[0x0][0x430] ;  /* 0x00010c00ff527b82 */ /* 0x000e220000000800 */
        /* <DEDUP_REMOVED lines=18> */
[----:B------:R-:W-:-:S04]  /*2ec0*/  @!P1 IMAD.WIDE.U32 R14, R0, R14, R34 ;  /* 0x0000000e000e9225 */ /* 0x000fc800078e0022 */
[----:B------:R-:W-:Y:S01]  /*2ed0*/  @!P1 IMAD.IADD R15, R15, 0x1, R25 ;  /* 0x000000010f0f9824 */ /* 0x000fe200078e0219 */
[----:B---3--:R-:W-:Y:S02]  /*2ee0*/  @!P1 LEA R12, P2, R14, R12, 0x2 ;  /* 0x0000000c0e0c9211 */ /* 0x008fe400078410ff */
[----:B------:R-:W-:Y:S02]  /*2ef0*/  LOP3.LUT P3, RZ, R32, 0x2, RZ, 0xc0, !PT ;  /* 0x0000000220ff7812 */ /* 0x000fe4000786c0ff */
[----:B------:R-:W-:Y:S02]  /*2f00*/  @!P1 LEA.HI.X R13, R14, R13, R15, 0x2, P2 ;  /* 0x0000000d0e0d9211 */ /* 0x000fe400010f140f */
[----:B------:R-:W-:Y:S01]  /*2f10*/  ISETP.GE.AND P2, PT, R97, 0x1, PT ;  /* 0x000000016100780c */ /* 0x000fe20003f46270 */
[----:B------:R-:W-:Y:S01]  /*2f20*/  IMAD.MOV R25, RZ, RZ, -R34 ;  /* 0x000000ffff197224 */ /* 0x000fe200078e0a22 */
[----:B------:R-:W-:Y:S05]  /*2f30*/  YIELD ;  /* 0x0000000000007946 */ /* 0x000fea0003800000 */
[----:B------:R-:W-:Y:S01]  /*2f40*/  BSSY B0, `(.L_x_11411) ;  /* 0x0000432000007945 */ /* 0x000fe20003800000 */
[----:B------:R0:W5:Y:S01]  /*2f50*/  @!P1 LDG.E R81, desc[UR52][R12.64] ;  /* 0x000000340c519981 */ /* 0x000162000c1e1900 */
[----:B------:R-:W-:Y:S01]  /*2f60*/  IMAD R82, R82, R25, R38 ;  /* 0x0000001952527224 */ /* 0x000fe200078e0226 */
[----:B------:R-:W-:Y:S01]  /*2f70*/  ISETP.GT.AND P1, PT, R11, R65, PT ;  /* 0x000000410b00720c */ /* 0x000fe20003f24270 */
[----:B------:R-:W-:-:S02]  /*2f80*/  IMAD.MOV.U32 R25, RZ, RZ, R11 ;  /* 0x000000ffff197224 */ /* 0x000fc400078e000b */
[----:B--2---:R-:W-:-:S04]  /*2f90*/  IMAD R15, R22, 0x3000, R37 ;  /* 0x00003000160f7824 */ /* 0x004fc800078e0225 */
[C---:B------:R-:W-:Y:S02]  /*2fa0*/  VIADD R35, R15.reuse, 0x10 ;  /* 0x000000100f237836 */ /* 0x040fe40000000000 */
[C---:B------:R-:W-:Y:S02]  /*2fb0*/  @P3 VIADD R35, R15.reuse, 0xfffffff0 ;  /* 0xfffffff00f233836 */ /* 0x040fe40000000000 */
[--C-:B------:R-:W-:Y:S02]  /*2fc0*/  IMAD R64, R15, 0x2, R26.reuse ;  /* 0x000000020f407824 */ /* 0x100fe400078e021a */
[----:B------:R-:W-:Y:S01]  /*2fd0*/  IMAD R35, R35, 0x2, R26 ;  /* 0x0000000223237824 */ /* 0x000fe200078e021a */
        /* <DEDUP_REMOVED lines=12> */
[C---:B------:R-:W-:Y:S01]  /*30a0*/  IMAD R15, R81.reuse, UR5, R14 ;  /* 0x00000005510f7c24 */ /* 0x040fe2000f8e020e */
[----:B------:R-:W-:Y:S01]  /*30b0*/  SHF.R.S32.HI R14, RZ, 0x1f, R25 ;  /* 0x0000001fff0e7819 */ /* 0x000fe20000011419 */
[----:B------:R-:W-:Y:S01]  /*30c0*/  IMAD.WIDE.U32 R12, R81, UR4, R12 ;  /* 0x00000004510c7c25 */ /* 0x000fe2000f8e000c */
[----:B------:R-:W-:-:S03]  /*30d0*/  ULDC.64 UR4, c[0x0][0x308] ;  /* 0x0000c20000047ab9 */ /* 0x000fc60000000a00 */
[----:B------:R-:W-:Y:S02]  /*30e0*/  IMAD.IADD R13, R13, 0x1, R15 ;  /* 0x000000010d0d7824 */ /* 0x000fe400078e020f */
[----:B------:R-:W-:Y:S02]  /*30f0*/  IMAD R15, R87, R25, RZ ;  /* 0x00000019570f7224 */ /* 0x000fe400078e02ff */
[----:B------:R-:W-:-:S04]  /*3100*/  IMAD.WIDE.U32 R12, R141, UR4, R12 ;  /* 0x000000048d0c7c25 */ /* 0x000fc8000f8e000c */
[----:B------:R-:W-:Y:S01]  /*3110*/  IMAD R61, R141, UR5, R13 ;  /* 0x000000058d3d7c24 */ /* 0x000fe2000f8e020d */
[----:B------:R-:W-:Y:S01]  /*3120*/  ULDC.64 UR4, c[0x0][0x2e8] ;  /* 0x0000ba0000047ab9 */ /* 0x000fe20000000a00 */
[----:B------:R-:W-:Y:S01]  /*3130*/  IMAD R13, R80, R25, RZ ;  /* 0x00000019500d7224 */ /* 0x000fe200078e02ff */
[----:B------:R-:W-:Y:S01]  /*3140*/  LEA R60, P2, R12, UR4, 0x1 ;  /* 0x000000040c3c7c11 */ /* 0x000fe2000f8408ff */
[----:B------:R-:W-:Y:S01]  /*3150*/  ULDC.U8 UR4, c[0x0][0x410] ;  /* 0x0001040000047ab9 */ /* 0x000fe20000000000 */
[----:B------:R-:W-:Y:S02]  /*3160*/  IMAD R37, R14, R9, R15 ;  /* 0x000000090e257224 */ /* 0x000fe400078e020f */
        /* <DEDUP_REMOVED lines=8> */
[----:B------:R-:W0:Y:S01]  /*31f0*/  S2R R36, SR_TID.X ;  /* 0x0000000000247919 */ /* 0x000e220000002100 */
        /* <DEDUP_REMOVED lines=11> */
[C---:B0-----:R-:W-:Y:S02]  /*32b0*/  VIADD R40, R36.reuse, 0xffffff80 ;  /* 0xffffff8024287836 */ /* 0x041fe40000000000 */
[----:B------:R-:W-:-:S05]  /*32c0*/  VIADD R36, R36, 0xffffff80 ;  /* 0xffffff8024247836 */ /* 0x000fca0000000000 */
[----:B------:R-:W-:Y:S02]  /*32d0*/  LEA.HI R36, R36, R40, RZ, 0x1 ;  /* 0x0000002824247211 */ /* 0x000fe400078f08ff */
[----:B------:R-:W-:Y:S02]  /*32e0*/  CS2R R40, SRZ ;  /* 0x0000000000287805 */ /* 0x000fe4000001ff00 */
[----:B------:R-:W-:-:S04]  /*32f0*/  SHF.R.S32.HI R36, RZ, 0x1, R36 ;  /* 0x00000001ff247819 */ /* 0x000fc80000011424 */
[----:B------:R-:W-:Y:S02]  /*3300*/  ISETP.GE.AND P3, PT, R36, R85, PT ;  /* 0x000000552400720c */ /* 0x000fe40003f66270 */
[----:B------:R-:W-:-:S11]  /*3310*/  CS2R R36, SRZ ;  /* 0x0000000000247805 */ /* 0x000fd6000001ff00 */
[----:B------:R-:W-:Y:S05]  /*3320*/  @P3 BRA `(.L_x_11415) ;  /* 0x0000000000b83947 */ /* 0x000fea0003800000 */
[----:B------:R-:W2:Y:S04]  /*3330*/  LDL.64 R102, [R1+0x18] ;  /* 0x0000180001667983 */ /* 0x000ea80000100a00 */
[----:B------:R-:W3:Y:S04]  /*3340*/  LDL R89, [R1+0x60] ;  /* 0x0000600001597983 */ /* 0x000ee80000100800 */
[----:B------:R-:W4:Y:S04]  /*3350*/  LDL R88, [R1+0x54] ;  /* 0x0000540001587983 */ /* 0x000f280000100800 */
[----:B------:R-:W4:Y:S04]  /*3360*/  LDL R86, [R1+0x5c] ;  /* 0x00005c0001567983 */ /* 0x000f280000100800 */
        /* <DEDUP_REMOVED lines=42> */
.L_x_11415:
[----:B------:R-:W-:Y:S05]  /*3610*/  BSYNC B1 ;  /* 0x0000000000017941 */ /* 0x000fea0003800000 */
.L_x_11414:
        /* <DEDUP_REMOVED lines=43> */
.L_x_11416:
[----:B------:R-:W-:Y:S01]  /*38d0*/  IMAD R34, R22, 0x8, R2 ;  /* 0x0000000816227824 */ /* 0x000fe200078e0202 */
[----:B------:R-:W-:Y:S01]  /*38e0*/  SHF.L.U32 R86, R147, 0x1f, RZ ;  /* 0x0000001f93567819 */ /* 0x000fe200000006ff */
[----:B------:R-:W-:Y:S03]  /*38f0*/  BSSY B1, `(.L_x_11417) ;  /* 0x0000003000017945 */ /* 0x000fe60003800000 */
[----:B------:R-:W0:Y:S02]  /*3900*/  SYNCS.PHASECHK.TRANS64.TRYWAIT P4, [R34+URZ+0x2d890], R86 ;  /* 0x02d89056220075a7 */ /* 0x000e24000808017f */
[----:B0-----:R-:W-:Y:S05]  /*3910*/  @!P4 BRA `(.L_x_11418) ;  /* 0x0000020c00d0c947 */ /* 0x001fea0003800000 */
.L_x_11762:
[----:B------:R-:W-:Y:S05]  /*3920*/  BSYNC B1 ;  /* 0x0000000000017941 */ /* 0x000fea0003800000 */
.L_x_11417:
[----:B------:R-:W-:-:S03]  /*3930*/  UMOV UR4, 0xffffffff ;  /* 0xffffffff00047882 */ /* 0x000fc60000000000 */
[----:B------:R-:W-:Y:S05]  /*3940*/  BRA.DIV UR4, `(.L_x_11419) ;  /* 0x0000020e04d87947 */ /* 0x000fea000b800000 */
[----:B------:R-:W1:Y:S04]  /*3950*/  SHFL.IDX PT, R61, R61, RZ, 0x1e1f ;  /* 0x001e1fff3d3d7589 */ /* 0x000e6800000e0000 */
[----:B------:R-:W2:Y:S02]  /*3960*/  SHFL.IDX PT, R60, R60, RZ, 0x1e1f ;  /* 0x001e1fff3c3c7589 */ /* 0x000ea400000e0000 */
.L_x_11766:
[----:B------:R-:W-:Y:S05]  /*3970*/  @P3 BRA `(.L_x_11420) ;  /* 0x0000003800383947 */ /* 0x000fea0003800000 */
[----:B------:R-:W-:Y:S01]  /*3980*/  ISETP.NE.AND P3, PT, R29, RZ, PT ;  /* 0x000000ff1d00720c */ /* 0x000fe20003f65270 */
[----:B------:R-:W-:-:S12]  /*3990*/  BSSY B1, `(.L_x_11421) ;  /* 0x0000035000017945 */ /* 0x000fd80003800000 */
[----:B------:R-:W-:Y:S05]  /*39a0*/  @!P3 BRA `(.L_x_11422) ;  /* 0x0000000000ccb947 */ /* 0x000fea0003800000 */
[----:B------:R-:W3:Y:S01]  /*39b0*/  LDL.64 R110, [R1+0x18] ;  /* 0x00001800016e7983 */ /* 0x000ee20000100a00 */
[----:B------:R-:W-:Y:S03]  /*39c0*/  BSSY B2, `(.L_x_11423) ;  /* 0x000002e000027945 */ /* 0x000fe60003800000 */
[----:B------:R4:W0:Y:S01]  /*39d0*/  LDS.128 R12, [R64+0x15000] ;  /* 0x01500000400c7984 */ /* 0x0008220000000c00 */
[----:B---3--:R-:W-:-:S13]  /*39e0*/  ISETP.GE.AND P3, PT, R110, R97, PT ;  /* 0x000000616e00720c */ /* 0x008fda0003f66270 */
[----:B0---4-:R-:W-:Y:S05]  /*39f0*/  @P3 BRA `(.L_x_11424) ;  /* 0x0000000000a83947 */ /* 0x011fea0003800000 */
        /* <DEDUP_REMOVED lines=10> */
[CC--:B------:R-:W-:Y:S01]  /*3aa0*/  FMUL.FTZ R11, R57.reuse, R13.reuse ;  /* 0x0000000d390b7220 */ /* 0x0c0fe20000410000 */
[----:B------:R-:W-:Y:S02]  /*3ab0*/  HADD2.F32 R56, -RZ, R56.H0_H0 ;  /* 0x20000038ff387230 */ /* 0x000fe40000004100 */
[C---:B------:R-:W-:Y:S01]  /*3ac0*/  FMUL.FTZ R13, R88.reuse, R13 ;  /* 0x0000000d580d7220 */ /* 0x040fe20000410000 */
[-C--:B------:R-:W-:Y:S01]  /*3ad0*/  FFMA.FTZ R11, R88, R59.reuse, -R11 ;  /* 0x0000003b580b7223 */ /* 0x080fe2000001080b */
[----:B------:R-:W-:Y:S02]  /*3ae0*/  IMAD.MOV.U32 R88, RZ, RZ, R12 ;  /* 0x000000ffff587224 */ /* 0x000fe400078e000c */
[----:B------:R-:W-:Y:S01]  /*3af0*/  FFMA.FTZ R13, R57, R59, R13 ;  /* 0x0000003b390d7223 */ /* 0x000fe2000001000d */
[----:B------:R-:W-:-:S02]  /*3b00*/  HADD2.F32 R57, -RZ, R15.H1_H1 ;  /* 0x3000000fff397230 */ /* 0x000fc40000004100 */
[----:B------:R-:W-:Y:S02]  /*3b10*/  HADD2.F32 R59, -RZ, R15.H0_H0 ;  /* 0x2000000fff3b7230 */ /* 0x000fe40000004100 */
[--C-:B------:R-:W-:Y:S02]  /*3b20*/  HADD2.F32 R12, -RZ, R88.reuse.H1_H1 ;  /* 0x30000058ff0c7230 */ /* 0x100fe40000004100 */
[-C--:B------:R-:W-:Y:S01]  /*3b30*/  FMUL.FTZ R15, R57, R58.reuse ;  /* 0x0000003a390f7220 */ /* 0x080fe20000410000 */
[----:B------:R-:W-:Y:S02]  /*3b40*/  HADD2.F32 R88, -RZ, R88.H0_H0 ;  /* 0x20000058ff587230 */ /* 0x000fe40000004100 */
[----:B------:R-:W-:Y:S01]  /*3b50*/  FMUL.FTZ R58, R59, R58 ;  /* 0x0000003a3b3a7220 */ /* 0x000fe20000410000 */
[----:B------:R-:W-:Y:S01]  /*3b60*/  F2FP.F16.F32.PACK_AB R13, R13, R11 ;  /* 0x0000000b0d0d723e */ /* 0x000fe200000000ff */
[----:B------:R-:W-:Y:S01]  /*3b70*/  FFMA.FTZ R15, R59, R56, -R15 ;  /* 0x000000383b0f7223 */ /* 0x000fe2000001080f */
[----:B------:R-:W-:-:S02]  /*3b80*/  HADD2.F32 R59, -RZ, R109.H1_H1 ;  /* 0x3000006dff3b7230 */ /* 0x000fc40000004100 */
[----:B------:R-:W-:Y:S01]  /*3b90*/  FFMA.FTZ R57, R57, R56, R58 ;  /* 0x0000003839397223 */ /* 0x000fe2000001003a */
[----:B------:R-:W-:Y:S02]  /*3ba0*/  HADD2.F32 R56, -RZ, R89.H0_H0 ;  /* 0x20000059ff387230 */ /* 0x000fe40000004100 */
[-C--:B------:R-:W-:Y:S01]  /*3bb0*/  FMUL.FTZ R58, R12, R59.reuse ;  /* 0x0000003b0c3a7220 */ /* 0x080fe20000410000 */
[C---:B------:R-:W-:Y:S01]  /*3bc0*/  FMUL.FTZ R59, R88.reuse, R59 ;  /* 0x0000003b583b7220 */ /* 0x040fe20000410000 */
[----:B------:R-:W-:Y:S02]  /*3bd0*/  F2FP.F16.F32.PACK_AB R15, R57, R15 ;  /* 0x0000000f390f723e */ /* 0x000fe400000000ff */
[-C--:B------:R-:W-:Y:S01]  /*3be0*/  FFMA.FTZ R58, R88, R56.reuse, -R58 ;  /* 0x00000038583a7223 */ /* 0x080fe2000001083a */
[----:B------:R-:W-:Y:S01]  /*3bf0*/  FFMA.FTZ R12, R12, R56, R59 ;  /* 0x000000380c0c7223 */ /* 0x000fe2000001003b */
[----:B------:R-:W-:Y:S02]  /*3c00*/  HADD2.F32 R56, -RZ, R109.H0_H0 ;  /* 0x2000006dff387230 */ /* 0x000fe40000004100 */
[----:B------:R-:W-:-:S02]  /*3c10*/  HADD2.F32 R59, -RZ, R14.H1_H1 ;  /* 0x3000000eff3b7230 */ /* 0x000fc40000004100 */
        /* <DEDUP_REMOVED lines=8> */
.L_x_11424:
[----:B------:R-:W-:Y:S05]  /*3ca0*/  BSYNC B2 ;  /* 0x0000000000027941 */ /* 0x000fea0003800000 */
.L_x_11423:
[----:B--2---:R-:W-:-:S04]  /*3cb0*/  LEA R56, P3, R18, R60, 0x1 ;  /* 0x0000003c12387211 */ /* 0x004fc800078608ff */
[----:B-1----:R-:W-:-:S05]  /*3cc0*/  LEA.HI.X R57, R18, R61, R19, 0x1, P3 ;  /* 0x0000003d12397211 */ /* 0x002fca00018f0c13 */
[----:B------:R3:W-:Y:S04]  /*3cd0*/  ST.E.128 desc[UR52][R56.64], R12 ;  /* 0x0000000c38007985 */ /* 0x0007e8000c101d34 */
.L_x_11422:
[----:B------:R-:W-:Y:S05]  /*3ce0*/  BSYNC B1 ;  /* 0x0000000000017941 */ /* 0x000fea0003800000 */
.L_x_11421:
        /* <DEDUP_REMOVED lines=50> */
.L_x_11428:
[----:B------:R-:W-:Y:S05]  /*4010*/  BSYNC B2 ;  /* 0x0000000000027941 */ /* 0x000fea0003800000 */
.L_x_11427:
[----:B------:R-:W3:Y:S01]  /*4020*/  LDL R11, [R1+0x34] ;  /* 0x00003400010b7983 */ /* 0x000ee20000100800 */
[----:B--2---:R-:W-:Y:S02]  /*4030*/  IMAD.MOV.U32 R52, RZ, RZ, R60 ;  /* 0x000000ffff347224 */ /* 0x004fe400078e003c */
[----:B-1----:R-:W-:Y:S02]  /*4040*/  IMAD.MOV.U32 R53, RZ, RZ, R61 ;  /* 0x000000ffff357224 */ /* 0x002fe400078e003d */
[----:B---3--:R-:W-:-:S04]  /*4050*/  IMAD.SHL.U32 R11, R11, 0x8, RZ ;  /* 0x000000080b0b7824 */ /* 0x008fc800078e00ff */
[----:B------:R-:W-:-:S05]  /*4060*/  IMAD.WIDE R52, R11, 0x2, R52 ;  /* 0x000000020b347825 */ /* 0x000fca00078e0234 */
[----:B------:R4:W-:Y:S02]  /*4070*/  ST.E.128 desc[UR52][R52.64], R12 ;  /* 0x0000000c34007985 */ /* 0x0009e4000c101d34 */
.L_x_11426:
[----:B------:R-:W-:Y:S05]  /*4080*/  BSYNC B1 ;  /* 0x0000000000017941 */ /* 0x000fea0003800000 */
.L_x_11425:
        /* <DEDUP_REMOVED lines=52> */
.L_x_11432:
[----:B------:R-:W-:Y:S05]  /*43d0*/  BSYNC B2 ;  /* 0x0000000000027941 */ /* 0x000fea0003800000 */
.L_x_11431:
[----:B------:R-:W3:Y:S01]  /*43e0*/  LDL R11, [R1+0x38] ;  /* 0x00003800010b7983 */ /* 0x000ee20000100800 */
[----:B--2---:R-:W-:Y:S02]  /*43f0*/  IMAD.MOV.U32 R48, RZ, RZ, R60 ;  /* 0x000000ffff307224 */ /* 0x004fe400078e003c */
[----:B-1----:R-:W-:Y:S02]  /*4400*/  IMAD.MOV.U32 R49, RZ, RZ, R61 ;  /* 0x000000ffff317224 */ /* 0x002fe400078e003d */
[----:B---3--:R-:W-:-:S04]  /*4410*/  IMAD.SHL.U32 R11, R11, 0x8, RZ ;  /* 0x000000080b0b7824 */ /* 0x008fc800078e00ff */
[----:B------:R-:W-:-:S05]  /*4420*/  IMAD.WIDE R48, R11, 0x2, R48 ;  /* 0x000000020b307825 */ /* 0x000fca00078e0230 */
[----:B------:R1:W-:Y:S02]  /*4430*/  ST.E.128 desc[UR52][R48.64], R12 ;  /* 0x0000000c30007985 */ /* 0x0003e4000c101d34 */
.L_x_11430:
[----:B------:R-:W-:Y:S05]  /*4440*/  BSYNC B1 ;  /* 0x0000000000017941 */ /* 0x000fea0003800000 */
.L_x_11429:
        /* <DEDUP_REMOVED lines=8> */
[----:B------:R-:W-:Y:S01]  /*44d0*/  SHF.R.U64 R11, R44, 0x10, R45 ;  /* 0x000000102c0b7819 */ /* 0x000fe2000000122d */
[----:B------:R-:W-:Y:S01]  /*44e0*/  IMAD.MOV.U32 R48, RZ, RZ, R13 ;  /* 0x000000ffff307224 */ /* 0x000fe200078e000d */
[----:B------:R-:W-:Y:S02]  /*44f0*/  SHF.R.U32.HI R44, RZ, 0x10, R45 ;  /* 0x00000010ff2c7819 */ /* 0x000fe4000001162d */
[--C-:B------:R-:W-:Y:S01]  /*4500*/  SHF.R.U64 R45, R46, 0x10, R47.reuse ;  /* 0x000000102e2d7819 */ /* 0x100fe2000000122f */
[----:B------:R-:W-:Y:S01]  /*4510*/  HADD2.F32 R11, -RZ, R11.H0_H0 ;  /* 0x2000000bff0b7230 */ /* 0x000fe20000004100 */
[----:B------:R-:W-:Y:S01]  /*4520*/  SHF.R.U32.HI R46, RZ, 0x10, R47 ;  /* 0x00000010ff2e7819 */ /* 0x000fe2000001162f */
[--C-:B------:R-:W-:Y:S02]  /*4530*/  HADD2.F32 R13, -RZ, R48.reuse.H1_H1 ;  /* 0x30000030ff0d7230 */ /* 0x100fe40000004100 */
[----:B------:R-:W-:Y:S02]  /*4540*/  HADD2.F32 R47, -RZ, R45.H0_H0 ;  /* 0x2000002dff2f7230 */ /* 0x000fe40000004100 */
[----:B------:R-:W-:-:S02]  /*4550*/  HADD2.F32 R45, -RZ, R48.H0_H0 ;  /* 0x20000030ff2d7230 */ /* 0x000fc40000004100 */
[----:B------:R-:W-:Y:S02]  /*4560*/  HADD2.F32 R46, -RZ, R46.H0_H0 ;  /* 0x2000002eff2e7230 */ /* 0x000fe40000004100 */
[-C--:B------:R-:W-:Y:S01]  /*4570*/  FMUL.FTZ R48, R13, R47.reuse ;  /* 0x0000002f0d307220 */ /* 0x080fe20000410000 */
[----:B------:R-:W-:Y:S02]  /*4580*/  HADD2.F32 R44, -RZ, R44.H0_H0 ;  /* 0x2000002cff2c7230 */ /* 0x000fe40000004100 */
[C---:B------:R-:W-:Y:S01]  /*4590*/  FMUL.FTZ R47, R45.reuse, R47 ;  /* 0x0000002f2d2f7220 */ /* 0x040fe20000410000 */
[----:B------:R-:W-:-:S03]  /*45a0*/  FFMA.FTZ R48, R45, R11, -R48 ;  /* 0x0000000b2d307223 */ /* 0x000fc60000010830 */
[----:B------:R-:W-:Y:S01]  /*45b0*/  FFMA.FTZ R47, R13, R11, R47 ;  /* 0x0000000b0d2f7223 */ /* 0x000fe2000001002f */
[----:B------:R-:W-:-:S04]  /*45c0*/  IMAD.MOV.U32 R13, RZ, RZ, R15 ;  /* 0x000000ffff0d7224 */ /* 0x000fc800078e000f */
        /* <DEDUP_REMOVED lines=28> */
.L_x_11436:
[----:B------:R-:W-:Y:S05]  /*4790*/  BSYNC B2 ;  /* 0x0000000000027941 */ /* 0x000fea0003800000 */
.L_x_11435:
[----:B------:R-:W3:Y:S01]  /*47a0*/  LDL R11, [R1+0x4c] ;  /* 0x00004c00010b7983 */ /* 0x000ee20000100800 */
[----:B--2---:R-:W-:-:S04]  /*47b0*/  LEA R44, P3, R137, R60, 0x1 ;  /* 0x0000003c892c7211 */ /* 0x004fc800078608ff */
[----:B---3--:R-:W-:-:S05]  /*47c0*/  LEA.HI.X R45, R137, R61, R11, 0x1, P3 ;  /* 0x0000003d892d7211 */ /* 0x008fca00018f0c0b */
[----:B------:R1:W-:Y:S04]  /*47d0*/  ST.E.128 desc[UR52][R44.64], R12 ;  /* 0x0000000c2c007985 */ /* 0x0003e8000c101d34 */
.L_x_11434:
[----:B------:R-:W-:Y:S05]  /*47e0*/  BSYNC B1 ;  /* 0x0000000000017941 */ /* 0x000fea0003800000 */
.L_x_11433:
[----:B------:R-:W-:Y:S01]  /*47f0*/  LOP3.LUT P3, RZ, R28, 0x10, RZ, 0xc0, !PT ;  /* 0x000000101cff7812 */ /* 0x000fe2000786c0ff */
[----:B------:R-:W-:-:S12]  /*4800*/  BSSY B1, `(.L_x_11437) ;  /* 0x0000038000017945 */ /* 0x000fd80003800000 */
[----:B------:R-:W-:Y:S05]  /*4810*/  @!P3 BRA `(.L_x_11438) ;  /* 0x0000000000d8b947 */ /* 0x000fea0003800000 */
[----:B-1-34-:R-:W3:Y:S04]  /*4820*/  LDL R12, [R1+0x48] ;  /* 0x00004800010c7983 */ /* 0x01aee80000100800 */
[----:B------:R-:W4:Y:S01]  /*4830*/  LDL R11, [R1+0x50] ;  /* 0x00005000010b7983 */ /* 0x000f220000100800 */
[C---:B--2---:R-:W-:Y:S01]  /*4840*/  LEA R44, P3, R136.reuse, R60, 0x1 ;  /* 0x0000003c882c7211 */ /* 0x044fe200078608ff */
[----:B------:R-:W-:Y:S03]  /*4850*/  BSSY B2, `(.L_x_11439) ;  /* 0x0000031000027945 */ /* 0x000fe60003800000 */
[----:B---3--:R-:W-:Y:S02]  /*4860*/  LEA.HI.X R45, R136, R61, R12, 0x1, P3 ;  /* 0x0000003d882d7211 */ /* 0x008fe400018f0c0c */
[----:B------:R1:W2:Y:S01]  /*4870*/  LDS.128 R12, [R64+0x19000] ;  /* 0x01900000400c7984 */ /* 0x0002a20000000c00 */
[----:B----4-:R-:W-:-:S13]  /*4880*/  ISETP.GE.AND P3, PT, R11, R97, PT ;  /* 0x000000610b00720c */ /* 0x010fda0003f66270 */
[----:B-1----:R-:W-:Y:S05]  /*4890*/  @P3 BRA `(.L_x_11440) ;  /* 0x0000000000b03947 */ /* 0x002fea0003800000 */
[----:B------:R-:W-:Y:S01]  /*48a0*/  SHF.R.U64 R46, R42, 0x10, R43 ;  /* 0x000000102a2e7819 */ /* 0x000fe2000000122b */
[----:B--2---:R-:W-:Y:S01]  /*48b0*/  IMAD.MOV.U32 R42, RZ, RZ, R13 ;  /* 0x000000ffff2a7224 */ /* 0x004fe200078e000d */
        /* <DEDUP_REMOVED lines=10> */
[----:B------:R-:W-:Y:S02]  /*4960*/  IMAD.MOV.U32 R40, RZ, RZ, R12 ;  /* 0x000000ffff287224 */ /* 0x000fe400078e000c */
[----:B------:R-:W-:Y:S01]  /*4970*/  FFMA.FTZ R11, R11, R13, R46 ;  /* 0x0000000d0b0b7223 */ /* 0x000fe2000001002e */
[----:B------:R-:W-:Y:S02]  /*4980*/  HADD2.F32 R12, -RZ, R43.H0_H0 ;  /* 0x2000002bff0c7230 */ /* 0x000fe40000004100 */
[--C-:B------:R-:W-:Y:S02]  /*4990*/  HADD2.F32 R13, -RZ, R15.reuse.H1_H1 ;  /* 0x3000000fff0d7230 */ /* 0x100fe40000004100 */
[----:B------:R-:W-:Y:S01]  /*49a0*/  HADD2.F32 R15, -RZ, R15.H0_H0 ;  /* 0x2000000fff0f7230 */ /* 0x000fe20000004100 */
[----:B------:R-:W-:Y:S01]  /*49b0*/  F2FP.F16.F32.PACK_AB R11, R11, R42 ;  /* 0x0000002a0b0b723e */ /* 0x000fe200000000ff */
[----:B------:R-:W-:-:S02]  /*49c0*/  HADD2.F32 R46, -RZ, R41.H0_H0 ;  /* 0x20000029ff2e7230 */ /* 0x000fc40000004100 */
[-C--:B------:R-:W-:Y:S01]  /*49d0*/  FMUL.FTZ R48, R13, R12.reuse ;  /* 0x0000000c0d307220 */ /* 0x080fe20000410000 */
[----:B------:R-:W-:Y:S02]  /*49e0*/  HADD2.F32 R43, -RZ, R102.H0_H0 ;  /* 0x20000066ff2b7230 */ /* 0x000fe40000004100 */
[C---:B------:R-:W-:Y:S01]  /*49f0*/  FMUL.FTZ R50, R15.reuse, R12 ;  /* 0x0000000c0f327220 */ /* 0x040fe20000410000 */
[----:B------:R-:W-:Y:S02]  /*4a00*/  HADD2.F32 R41, -RZ, R101.H0_H0 ;  /* 0x20000065ff297230 */ /* 0x000fe40000004100 */
[-C--:B------:R-:W-:Y:S01]  /*4a10*/  FFMA.FTZ R12, R15, R46.reuse, -R48 ;  /* 0x0000002e0f0c7223 */ /* 0x080fe20000010830 */
[--C-:B------:R-:W-:Y:S02]  /*4a20*/  HADD2.F32 R15, -RZ, R40.reuse.H0_H0 ;  /* 0x20000028ff0f7230 */ /* 0x100fe40000004100 */
[----:B------:R-:W-:Y:S01]  /*4a30*/  FFMA.FTZ R13, R13, R46, R50 ;  /* 0x0000002e0d0d7223 */ /* 0x000fe20000010032 */
[----:B------:R-:W-:-:S02]  /*4a40*/  HADD2.F32 R40, -RZ, R40.H1_H1 ;  /* 0x30000028ff287230 */ /* 0x000fc40000004100 */
[----:B------:R-:W-:Y:S02]  /*4a50*/  HADD2.F32 R102, -RZ, R102.H1_H1 ;  /* 0x30000066ff667230 */ /* 0x000fe40000004100 */
[----:B------:R-:W-:Y:S02]  /*4a60*/  HADD2.F32 R101, -RZ, R101.H1_H1 ;  /* 0x30000065ff657230 */ /* 0x000fe40000004100 */
[-C--:B------:R-:W-:Y:S01]  /*4a70*/  FMUL.FTZ R46, R40, R43.reuse ;  /* 0x0000002b282e7220 */ /* 0x080fe20000410000 */
[----:B------:R-:W-:-:S03]  /*4a80*/  FMUL.FTZ R43, R15, R43 ;  /* 0x0000002b0f2b7220 */ /* 0x000fc60000410000 */
[-C--:B------:R-:W-:Y:S01]  /*4a90*/  FFMA.FTZ R15, R15, R41.reuse, -R46 ;  /* 0x000000290f0f7223 */ /* 0x080fe2000001082e */
[----:B------:R-:W-:Y:S01]  /*4aa0*/  FFMA.FTZ R40, R40, R41, R43 ;  /* 0x0000002928287223 */ /* 0x000fe2000001002b */
[--C-:B------:R-:W-:Y:S02]  /*4ab0*/  HADD2.F32 R41, -RZ, R14.reuse.H0_H0 ;  /* 0x2000000eff297230 */ /* 0x100fe40000004100 */
        /* <DEDUP_REMOVED lines=10> */
.L_x_11440:
[----:B------:R-:W-:Y:S05]  /*4b60*/  BSYNC B2 ;  /* 0x0000000000027941 */ /* 0x000fea0003800000 */
.L_x_11439:
[----:B--2---:R1:W-:Y:S02]  /*4b70*/  ST.E.128 desc[UR52][R44.64], R12 ;  /* 0x0000000c2c007985 */ /* 0x0043e4000c101d34 */
.L_x_11438:
[----:B------:R-:W-:Y:S05]  /*4b80*/  BSYNC B1 ;  /* 0x0000000000017941 */ /* 0x000fea0003800000 */
.L_x_11437:
[----:B------:R-:W-:-:S13]  /*4b90*/  LOP3.LUT P3, RZ, R28, 0x20, RZ, 0xc0, !PT ;  /* 0x000000201cff7812 */ /* 0x000fda000786c0ff */
        /* <DEDUP_REMOVED lines=9> */
[----:B------:R-:W-:Y:S02]  /*4c30*/  SHF.R.U64 R36, R36, 0x10, R37 ;  /* 0x0000001024247819 */ /* 0x000fe40000001225 */
[--C-:B------:R-:W-:Y:S01]  /*4c40*/  SHF.R.U64 R11, R38, 0x10, R39.reuse ;  /* 0x00000010260b7819 */ /* 0x100fe20000001227 */
[----:B--2---:R-:W-:Y:S01]  /*4c50*/  HADD2.F32 R38, -RZ, R15.H1_H1 ;  /* 0x3000000fff267230 */ /* 0x004fe20000004100 */
        /* <DEDUP_REMOVED lines=38> */
.L_x_11442:
[----:B------:R-:W-:Y:S05]  /*4ec0*/  BSYNC B1 ;  /* 0x0000000000017941 */ /* 0x000fea0003800000 */
.L_x_11441:
[----:B--2---:R1:W-:Y:S01]  /*4ed0*/  ST.E.128 desc[UR52][R40.64], R12 ;  /* 0x0000000c28007985 */ /* 0x0043e2000c101d34 */
[----:B------:R-:W-:Y:S05]  /*4ee0*/  BRA `(.L_x_11420) ;  /* 0x0000002000dc7947 */ /* 0x000fea0003800000 */
.L_x_11413:
        /* <DEDUP_REMOVED lines=13> */
[----:B0-----:R-:W-:-:S02]  /*4fc0*/  VIADD R37, R36, 0xffffff80 ;  /* 0xffffff8024257836 */ /* 0x001fc40000000000 */
[----:B------:R-:W-:-:S05]  /*4fd0*/  VIADD R36, R36, 0xffffff80 ;  /* 0xffffff8024247836 */ /* 0x000fca0000000000 */
[----:B------:R-:W-:-:S04]  /*4fe0*/  LEA.HI R36, R36, R37, RZ, 0x1 ;  /* 0x0000002524247211 */ /* 0x000fc800078f08ff */
[----:B------:R-:W-:-:S04]  /*4ff0*/  SHF.R.S32.HI R36, RZ, 0x1, R36 ;  /* 0x00000001ff247819 */ /* 0x000fc80000011424 */
[----:B------:R-:W-:Y:S02]  /*5000*/  ISETP.GE.AND P3, PT, R36, R85, PT ;  /* 0x000000552400720c */ /* 0x000fe40003f66270 */
[----:B------:R-:W-:-:S11]  /*5010*/  CS2R R36, SRZ ;  /* 0x0000000000247805 */ /* 0x000fd6000001ff00 */
[----:B------:R-:W-:Y:S05]  /*5020*/  @P3 BRA `(.L_x_11444) ;  /* 0x00000000007c3947 */ /* 0x000fea0003800000 */
        /* <DEDUP_REMOVED lines=31> */
.L_x_11444:
[----:B------:R-:W-:Y:S05]  /*5220*/  BSYNC B1 ;  /* 0x0000000000017941 */ /* 0x000fea0003800000 */
.L_x_11443:
        /* <DEDUP_REMOVED lines=47> */
.L_x_11445:
[----:B------:R-:W-:Y:S01]  /*5520*/  IMAD R34, R22, 0x8, R2 ;  /* 0x0000000816227824 */ /* 0x000fe200078e0202 */
[----:B------:R-:W-:Y:S01]  /*5530*/  SHF.L.U32 R86, R147, 0x1f, RZ ;  /* 0x0000001f93567819 */ /* 0x000fe200000006ff */
[----:B------:R-:W-:Y:S03]  /*5540*/  BSSY B1, `(.L_x_11446) ;  /* 0x0000003000017945 */ /* 0x000fe60003800000 */
[----:B------:R-:W0:Y:S02]  /*5550*/  SYNCS.PHASECHK.TRANS64.TRYWAIT P4, [R34+URZ+0x2d890], R86 ;  /* 0x02d89056220075a7 */ /* 0x000e24000808017f */
[----:B0-----:R-:W-:Y:S05]  /*5560*/  @!P4 BRA `(.L_x_11447) ;  /* 0x000001f4001cc947 */ /* 0x001fea0003800000 */
.L_x_11767:
[----:B------:R-:W-:Y:S05]  /*5570*/  BSYNC B1 ;  /* 0x0000000000017941 */ /* 0x000fea0003800000 */
.L_x_11446:
[----:B------:R-:W-:-:S03]  /*5580*/  UMOV UR4, 0xffffffff ;  /* 0xffffffff00047882 */ /* 0x000fc60000000000 */
[----:B------:R-:W-:Y:S05]  /*5590*/  BRA.DIV UR4, `(.L_x_11448) ;  /* 0x000001f604247947 */ /* 0x000fea000b800000 */
[----:B------:R1:W2:Y:S04]  /*55a0*/  SHFL.IDX PT, R89, R61, RZ, 0x1e1f ;  /* 0x001e1fff3d597589 */ /* 0x0002a800000e0000 */
[----:B------:R1:W3:Y:S02]  /*55b0*/  SHFL.IDX PT, R88, R60, RZ, 0x1e1f ;  /* 0x001e1fff3c587589 */ /* 0x0002e400000e0000 */
.L_x_11771:
[----:B------:R-:W-:Y:S05]  /*55c0*/  @P3 BRA `(.L_x_11420) ;  /* 0x0000001c00243947 */ /* 0x000fea0003800000 */
[----:B------:R-:W4:Y:S01]  /*55d0*/  LDC R11, c[0x0][0x2f4] ;  /* 0x0000bd00ff0b7b82 */ /* 0x000f220000000800 */
[----:B------:R-:W-:Y:S01]  /*55e0*/  ISETP.NE.AND P3, PT, R29, RZ, PT ;  /* 0x000000ff1d00720c */ /* 0x000fe20003f65270 */
[----:B------:R-:W-:Y:S01]  /*55f0*/  BSSY B1, `(.L_x_11449) ;  /* 0x000007b000017945 */ /* 0x000fe20003800000 */
[----:B----4-:R-:W-:-:S11]  /*5600*/  IMAD.IADD R101, R11, 0x1, -R98 ;  /* 0x000000010b657824 */ /* 0x010fd600078e0a62 */
[----:B------:R-:W-:Y:S05]  /*5610*/  @!P3 BRA `(.L_x_11450) ;  /* 0x0000000400e0b947 */ /* 0x000fea0003800000 */
[----:B-1----:R-:W4:Y:S04]  /*5620*/  LDL R60, [R1+0x20] ;  /* 0x00002000013c7983 */ /* 0x002f280000100800 */
[----:B------:R-:W5:Y:S04]  /*5630*/  LDL R15, [R1+0x24] ;  /* 0x00002400010f7983 */ /* 0x000f680000100800 */
[----:B------:R-:W2:Y:S01]  /*5640*/  LDL R14, [R1+0x28] ;  /* 0x00002800010e7983 */ /* 0x000ea20000100800 */
[----:B------:R-:W-:Y:S01]  /*5650*/  SEL R12, R98, R101, !P0 ;  /* 0x00000065620c7207 */ /* 0x000fe20004000000 */
[----:B------:R-:W-:Y:S01]  /*5660*/  BSSY B2, `(.L_x_11451) ;  /* 0x000006d000027945 */ /* 0x000fe20003800000 */
[----:B------:R-:W-:-:S02]  /*5670*/  ISETP.GE.AND P3, PT, R18, R97, PT ;  /* 0x000000611200720c */ /* 0x000fc40003f66270 */
[----:B------:R-:W-:-:S04]  /*5680*/  SHF.R.S32.HI R13, RZ, 0x1f, R12 ;  /* 0x0000001fff0d7819 */ /* 0x000fc8000001140c */
[----:B------:R-:W-:-:S04]  /*5690*/  LEA.HI R13, R13, R12, RZ, 0x4 ;  /* 0x0000000c0d0d7211 */ /* 0x000fc800078f20ff */
[----:B------:R-:W-:-:S04]  /*56a0*/  SHF.R.S32.HI R13, RZ, 0x4, R13 ;  /* 0x00000004ff0d7819 */ /* 0x000fc8000001140d */
[----:B------:R-:W-:-:S04]  /*56b0*/  LEA.HI.SX32 R102, R5, R13, 0x1d ;  /* 0x0000000d05667211 */ /* 0x000fc800078feaff */
[----:B------:R-:W-:-:S04]  /*56c0*/  SHF.R.S32.HI R12, RZ, 0x1f, R102 ;  /* 0x0000001fff0c7819 */ /* 0x000fc80000011466 */
[----:B------:R-:W-:Y:S01]  /*56d0*/  LEA.HI R12, R12, R102, RZ, 0x2 ;  /* 0x000000660c0c7211 */ /* 0x000fe200078f10ff */
[----:B------:R-:W-:-:S04]  /*56e0*/  IMAD.SHL.U32 R102, R102, 0x8, RZ ;  /* 0x0000000866667824 */ /* 0x000fc800078e00ff */
[----:B------:R-:W-:-:S05]  /*56f0*/  IMAD.SHL.U32 R12, R12, 0x400, RZ ;  /* 0x000004000c0c7824 */ /* 0x000fca00078e00ff */
[----:B------:R-:W-:Y:S02]  /*5700*/  LOP3.LUT R12, R12, 0x7ffff000, RZ, 0xc0, !PT ;  /* 0x7ffff0000c0c7812 */ /* 0x000fe400078ec0ff */
[----:B----4-:R-:W-:-:S04]  /*5710*/  LOP3.LUT R13, R60, 0x18, R102, 0xf8, !PT ;  /* 0x000000183c0d7812 */ /* 0x010fc800078ef866 */
[----:B-----5:R-:W-:-:S04]  /*5720*/  LOP3.LUT R13, R13, R15, RZ, 0x3c, !PT ;  /* 0x0000000f0d0d7212 */ /* 0x020fc800078e3cff */
[----:B--2---:R-:W-:-:S05]  /*5730*/  IADD3 R12, R13, R12, R14 ;  /* 0x0000000c0d0c7210 */ /* 0x004fca0007ffe00e */
[C---:B------:R-:W-:Y:S02]  /*5740*/  IMAD R60, R22.reuse, 0x3000, R12 ;  /* 0x00003000163c7824 */ /* 0x040fe400078e020c */
[----:B------:R-:W-:Y:S02]  /*5750*/  IMAD R12, R22, 0x3000, R95 ;  /* 0x00003000160c7824 */ /* 0x000fe400078e025f */
[--C-:B------:R-:W-:Y:S02]  /*5760*/  IMAD R60, R60, 0x2, R2.reuse ;  /* 0x000000023c3c7824 */ /* 0x100fe400078e0202 */
[----:B------:R-:W-:-:S04]  /*5770*/  IMAD R12, R12, 0x2, R2 ;  /* 0x000000020c0c7824 */ /* 0x000fc800078e0202 */
[----:B------:R-:W1:Y:S04]  /*5780*/  LDS.128 R60, [R60+0x15400] ;  /* 0x015400003c3c7984 */ /* 0x000e680000000c00 */
[----:B------:R-:W2:Y:S01]  /*5790*/  LDS.128 R12, [R12+0x15400] ;  /* 0x015400000c0c7984 */ /* 0x000ea20000000c00 */
[----:B------:R-:W-:Y:S05]  /*57a0*/  @P3 BRA `(.L_x_11452) ;  /* 0x0000000400603947 */ /* 0x000fea0003800000 */
[----:B-1----:R-:W-:Y:S01]  /*57b0*/  IMAD.MOV.U32 R104, RZ, RZ, R61 ;  /* 0x000000ffff687224 */ /* 0x002fe200078e003d */
[----:B------:R-:W-:Y:S01]  /*57c0*/  SHF.R.U64 R44, R44, 0x10, R45 ;  /* 0x000000102c2c7819 */ /* 0x000fe2000000122d */
[----:B--2---:R-:W-:Y:S01]  /*57d0*/  IMAD.MOV.U32 R103, RZ, RZ, R13 ;  /* 0x000000ffff677224 */ /* 0x004fe200078e000d */
        /* <DEDUP_REMOVED lines=21> */
[C---:B------:R-:W-:Y:S01]  /*5930*/  FMUL.FTZ R105, R56.reuse, R105 ;  /* 0x0000006938697220 */ /* 0x040fe20000410000 */
[----:B------:R-:W-:Y:S02]  /*5940*/  HADD2.F32 R46, -RZ, R46.H0_H0 ;  /* 0x2000002eff2e7230 */ /* 0x000fe40000004100 */
[-C--:B------:R-:W-:Y:S01]  /*5950*/  FFMA.FTZ R56, R56, R45.reuse, -R103 ;  /* 0x0000002d38387223 */ /* 0x080fe20000010867 */
[----:B------:R-:W-:Y:S01]  /*5960*/  FFMA.FTZ R45, R104, R45, R105 ;  /* 0x0000002d682d7223 */ /* 0x000fe20000010069 */
[----:B------:R-:W-:-:S02]  /*5970*/  HADD2.F32 R104, -RZ, R118.H0_H0 ;  /* 0x20000076ff687230 */ /* 0x000fc40000004100 */
[--C-:B------:R-:W-:Y:S01]  /*5980*/  HADD2.F32 R105, -RZ, R63.reuse.H0_H0 ;  /* 0x2000003fff697230 */ /* 0x100fe20000004100 */
[----:B------:R-:W-:Y:S02]  /*5990*/  F2FP.F16.F32.PACK_AB R56, R56, R61 ;  /* 0x0000003d3838723e */ /* 0x000fe400000000ff */
[----:B------:R-:W-:Y:S02]  /*59a0*/  F2FP.F16.F32.PACK_AB R45, R45, R13 ;  /* 0x0000000d2d2d723e */ /* 0x000fe400000000ff */
        /* <DEDUP_REMOVED lines=10> */
[----:B------:R-:W-:-:S02]  /*5a50*/  HADD2.F32 R63, -RZ, R15.H1_H1 ;  /* 0x3000000fff3f7230 */ /* 0x000fc40000004100 */
[----:B------:R-:W-:Y:S02]  /*5a60*/  HADD2.F32 R105, -RZ, R105.H0_H0 ;  /* 0x20000069ff697230 */ /* 0x000fe40000004100 */
[----:B------:R-:W-:Y:S02]  /*5a70*/  HADD2.F32 R59, -RZ, R59.H0_H0 ;  /* 0x2000003bff3b7230 */ /* 0x000fe40000004100 */
[----:B------:R-:W-:Y:S02]  /*5a80*/  HADD2.F32 R47, -RZ, R47.H0_H0 ;  /* 0x2000002fff2f7230 */ /* 0x000fe40000004100 */
[----:B------:R-:W-:Y:S02]  /*5a90*/  IMAD.MOV.U32 R61, RZ, RZ, R45 ;  /* 0x000000ffff3d7224 */ /* 0x000fe400078e002d */
[-C--:B------:R-:W-:Y:S01]  /*5aa0*/  FMUL.FTZ R15, R58, R59.reuse ;  /* 0x0000003b3a0f7220 */ /* 0x080fe20000410000 */
[----:B------:R-:W-:-:S03]  /*5ab0*/  FMUL.FTZ R59, R63, R59 ;  /* 0x0000003b3f3b7220 */ /* 0x000fc60000410000 */
[-C--:B------:R-:W-:Y:S01]  /*5ac0*/  FFMA.FTZ R15, R63, R105.reuse, -R15 ;  /* 0x000000693f0f7223 */ /* 0x080fe2000001080f */
[----:B------:R-:W-:Y:S01]  /*5ad0*/  FFMA.FTZ R59, R58, R105, R59 ;  /* 0x000000693a3b7223 */ /* 0x000fe2000001003b */
[----:B------:R-:W-:Y:S02]  /*5ae0*/  HADD2.F32 R58, -RZ, R60.H0_H0 ;  /* 0x2000003cff3a7230 */ /* 0x000fe40000004100 */
[----:B------:R-:W-:Y:S01]  /*5af0*/  HADD2.F32 R105, -RZ, R12.H0_H0 ;  /* 0x2000000cff697230 */ /* 0x000fe20000004100 */
[----:B------:R-:W-:Y:S01]  /*5b00*/  F2FP.F16.F32.PACK_AB R15, R15, R103 ;  /* 0x000000670f0f723e */ /* 0x000fe200000000ff */
[----:B------:R-:W-:Y:S02]  /*5b10*/  HADD2.F32 R63, -RZ, R117.H0_H0 ;  /* 0x20000075ff3f7230 */ /* 0x000fe40000004100 */
[-C--:B------:R-:W-:Y:S01]  /*5b20*/  FMUL.FTZ R106, R58, R107.reuse ;  /* 0x0000006b3a6a7220 */ /* 0x080fe20000410000 */
[----:B------:R-:W-:Y:S02]  /*5b30*/  HADD2.F32 R60, -RZ, R60.H1_H1 ;  /* 0x3000003cff3c7230 */ /* 0x000fe40000004100 */
[----:B------:R-:W-:Y:S01]  /*5b40*/  FMUL.FTZ R107, R105, R107 ;  /* 0x0000006b696b7220 */ /* 0x000fe20000410000 */
[----:B------:R-:W-:-:S02]  /*5b50*/  HADD2.F32 R12, -RZ, R12.H1_H1 ;  /* 0x3000000cff0c7230 */ /* 0x000fc40000004100 */
[-C--:B------:R-:W-:Y:S01]  /*5b60*/  FFMA.FTZ R106, R105, R63.reuse, -R106 ;  /* 0x0000003f696a7223 */ /* 0x080fe2000001086a */
[----:B------:R-:W-:Y:S02]  /*5b70*/  HADD2.F32 R105, -RZ, R117.H1_H1 ;  /* 0x30000075ff697230 */ /* 0x000fe40000004100 */
[----:B------:R-:W-:Y:S01]  /*5b80*/  FFMA.FTZ R107, R58, R63, R107 ;  /* 0x0000003f3a6b7223 */ /* 0x000fe2000001006b */
[-C--:B------:R-:W-:Y:S01]  /*5b90*/  FMUL.FTZ R58, R60, R57.reuse ;  /* 0x000000393c3a7220 */ /* 0x080fe20000410000 */
[C---:B------:R-:W-:Y:S01]  /*5ba0*/  FMUL.FTZ R57, R12.reuse, R57 ;  /* 0x000000390c397220 */ /* 0x040fe20000410000 */
[----:B------:R-:W-:Y:S02]  /*5bb0*/  F2FP.F16.F32.PACK_AB R59, R59, R104 ;  /* 0x000000683b3b723e */ /* 0x000fe400000000ff */
[-C--:B------:R-:W-:Y:S01]  /*5bc0*/  FFMA.FTZ R12, R12, R44.reuse, -R58 ;  /* 0x0000002c0c0c7223 */ /* 0x080fe2000001083a */
[----:B------:R-:W-:Y:S01]  /*5bd0*/  FFMA.FTZ R44, R60, R44, R57 ;  /* 0x0000002c3c2c7223 */ /* 0x000fe20000010039 */
[----:B------:R-:W-:-:S02]  /*5be0*/  HADD2.F32 R57, -RZ, R62.H0_H0 ;  /* 0x2000003eff397230 */ /* 0x000fc40000004100 */
[----:B------:R-:W-:Y:S01]  /*5bf0*/  HADD2.F32 R60, -RZ, R14.H0_H0 ;  /* 0x2000000eff3c7230 */ /* 0x000fe20000004100 */
[----:B------:R-:W-:Y:S01]  /*5c00*/  F2FP.F16.F32.PACK_AB R12, R12, R106 ;  /* 0x0000006a0c0c723e */ /* 0x000fe200000000ff */
[----:B------:R-:W-:Y:S02]  /*5c10*/  HADD2.F32 R58, -RZ, R116.H0_H0 ;  /* 0x20000074ff3a7230 */ /* 0x000fe40000004100 */
[CC--:B------:R-:W-:Y:S01]  /*5c20*/  FMUL.FTZ R63, R57.reuse, R105.reuse ;  /* 0x00000069393f7220 */ /* 0x0c0fe20000410000 */
        /* <DEDUP_REMOVED lines=16> */
.L_x_11452:
[----:B------:R-:W-:Y:S05]  /*5d30*/  BSYNC B2 ;  /* 0x0000000000027941 */ /* 0x000fea0003800000 */
.L_x_11451:
[----:B---3--:R-:W-:-:S04]  /*5d40*/  LEA R44, P3, R20, R88, 0x1 ;  /* 0x00000058142c7211 */ /* 0x008fc800078608ff */
[----:B------:R-:W-:Y:S02]  /*5d50*/  LEA.HI.X R45, R20, R89, R92, 0x1, P3 ;  /* 0x00000059142d7211 */ /* 0x000fe400018f0c5c */
[----:B------:R-:W-:-:S03]  /*5d60*/  ISETP.GE.AND P3, PT, R102, R11, PT ;  /* 0x0000000b6600720c */ /* 0x000fc60003f66270 */
[----:B--2---:R2:W-:Y:S10]  /*5d70*/  ST.E.128 desc[UR52][R44.64], R12 ;  /* 0x0000000c2c007985 */ /* 0x0045f4000c101d34 */
[----:B--2---:R-:W-:-:S05]  /*5d80*/  @!P3 IMAD.WIDE R12, R102, 0x2, R88 ;  /* 0x00000002660cb825 */ /* 0x004fca00078e0258 */
[----:B-1----:R4:W-:Y:S02]  /*5d90*/  @!P3 ST.E.128 desc[UR52][R12.64], R60 ;  /* 0x0000003c0c00b985 */ /* 0x0029e4000c101d34 */
.L_x_11450:
[----:B------:R-:W-:Y:S05]  /*5da0*/  BSYNC B1 ;  /* 0x0000000000017941 */ /* 0x000fea0003800000 */
.L_x_11449:
[----:B------:R-:W-:Y:S01]  /*5db0*/  ISETP.NE.AND P3, PT, R30, RZ, PT ;  /* 0x000000ff1e00720c */ /* 0x000fe20003f65270 */
[----:B------:R-:W-:-:S12]  /*5dc0*/  BSSY B1, `(.L_x_11453) ;  /* 0x000007d000017945 */ /* 0x000fd80003800000 */
[----:B------:R-:W-:Y:S05]  /*5dd0*/  @!P3 BRA `(.L_x_11454) ;  /* 0x0000000400ecb947 */ /* 0x000fea0003800000 */
[----:B------:R-:W5:Y:S04]  /*5de0*/  LDL R44, [R1+0x20] ;  /* 0x00002000012c7983 */ /* 0x000f680000100800 */
[----:B------:R-:W2:Y:S04]  /*5df0*/  LDL R15, [R1+0x24] ;  /* 0x00002400010f7983 */ /* 0x000ea80000100800 */
[----:B------:R-:W3:Y:S01]  /*5e00*/  LDL R14, [R1+0x28] ;  /* 0x00002800010e7983 */ /* 0x000ee20000100800 */
[----:B------:R-:W-:Y:S01]  /*5e10*/  LOP3.LUT P4, RZ, R16, 0x1, RZ, 0xc0, !PT ;  /* 0x0000000110ff7812 */ /* 0x000fe2000788c0ff */
[----:B------:R-:W-:Y:S01]  /*5e20*/  BSSY B2, `(.L_x_11455) ;  /* 0x0000070000027945 */ /* 0x000fe20003800000 */
[----:B------:R-:W-:-:S02]  /*5e30*/  ISETP.GE.AND P3, PT, R3, R97, PT ;  /* 0x000000610300720c */ /* 0x000fc40003f66270 */
[----:B----4-:R-:W-:-:S04]  /*5e40*/  SEL R12, R98, R101, !P4 ;  /* 0x00000065620c7207 */ /* 0x010fc80006000000 */
        /* <DEDUP_REMOVED lines=9> */
[----:B-----5:R-:W-:-:S04]  /*5ee0*/  LOP3.LUT R13, R44, 0x18, R56, 0xf8, !PT ;  /* 0x000000182c0d7812 */ /* 0x020fc800078ef838 */
[----:B--2---:R-:W-:-:S04]  /*5ef0*/  LOP3.LUT R13, R13, R15, RZ, 0x3c, !PT ;  /* 0x0000000f0d0d7212 */ /* 0x004fc800078e3cff */
[----:B---3--:R-:W-:-:S05]  /*5f00*/  IADD3 R12, R13, R12, R14 ;  /* 0x0000000c0d0c7210 */ /* 0x008fca0007ffe00e */
[C---:B------:R-:W-:Y:S02]  /*5f10*/  IMAD R44, R22.reuse, 0x3000, R12 ;  /* 0x00003000162c7824 */ /* 0x040fe400078e020c */
[----:B------:R-:W-:Y:S02]  /*5f20*/  IMAD R12, R22, 0x3000, R94 ;  /* 0x00003000160c7824 */ /* 0x000fe400078e025e */
[--C-:B------:R-:W-:Y:S02]  /*5f30*/  IMAD R44, R44, 0x2, R2.reuse ;  /* 0x000000022c2c7824 */ /* 0x100fe400078e0202 */
[----:B------:R-:W-:-:S04]  /*5f40*/  IMAD R12, R12, 0x2, R2 ;  /* 0x000000020c0c7824 */ /* 0x000fc800078e0202 */
[----:B------:R-:W2:Y:S04]  /*5f50*/  LDS.128 R44, [R44+0x15400] ;  /* 0x015400002c2c7984 */ /* 0x000ea80000000c00 */
[----:B------:R-:W3:Y:S01]  /*5f60*/  LDS.128 R12, [R12+0x15400] ;  /* 0x015400000c0c7984 */ /* 0x000ee20000000c00 */
[----:B------:R-:W-:Y:S05]  /*5f70*/  @P3 BRA `(.L_x_11456) ;  /* 0x0000000400683947 */ /* 0x000fea0003800000 */
[----:B--2---:R-:W-:Y:S01]  /*5f80*/  IMAD.MOV.U32 R58, RZ, RZ, R45 ;  /* 0x000000ffff3a7224 */ /* 0x004fe200078e002d */
[----:B------:R-:W-:Y:S01]  /*5f90*/  SHF.R.U64 R40, R40, 0x10, R41 ;  /* 0x0000001028287819 */ /* 0x000fe20000001229 */
[----:B---3--:R-:W-:Y:S01]  /*5fa0*/  IMAD.MOV.U32 R57, RZ, RZ, R13 ;  /* 0x000000ffff397224 */ /* 0x008fe200078e000d */
        /* <DEDUP_REMOVED lines=83> */
[----:B------:R-:W-:Y:S02]  /*64e0*/  IMAD.MOV.U32 R44, RZ, RZ, R53 ;  /* 0x000000ffff2c7224 */ /* 0x000fe400078e0035 */
[----:B------:R-:W-:Y:S02]  /*64f0*/  IMAD.MOV.U32 R14, RZ, RZ, R54 ;  /* 0x000000ffff0e7224 */ /* 0x000fe400078e0036 */
[----:B------:R-:W-:Y:S02]  /*6500*/  IMAD.MOV.U32 R46, RZ, RZ, R43 ;  /* 0x000000ffff2e7224 */ /* 0x000fe400078e002b */
[----:B------:R-:W-:-:S07]  /*6510*/  IMAD.MOV.U32 R47, RZ, RZ, R59 ;  /* 0x000000ffff2f7224 */ /* 0x000fce00078e003b */
.L_x_11456:
[----:B------:R-:W-:Y:S05]  /*6520*/  BSYNC B2 ;  /* 0x0000000000027941 */ /* 0x000fea0003800000 */
.L_x_11455:
[----:B------:R-:W-:-:S04]  /*6530*/  LEA R40, P3, R21, R88, 0x1 ;  /* 0x0000005815287211 */ /* 0x000fc800078608ff */
[----:B------:R-:W-:Y:S02]  /*6540*/  LEA.HI.X R41, R21, R89, R91, 0x1, P3 ;  /* 0x0000005915297211 */ /* 0x000fe400018f0c5b */
[----:B------:R-:W-:-:S03]  /*6550*/  ISETP.GE.AND P3, PT, R56, R11, PT ;  /* 0x0000000b3800720c */ /* 0x000fc60003f66270 */
[----:B---3--:R3:W-:Y:S10]  /*6560*/  ST.E.128 desc[UR52][R40.64], R12 ;  /* 0x0000000c28007985 */ /* 0x0087f4000c101d34 */
[----:B---3--:R-:W-:-:S05]  /*6570*/  @!P3 IMAD.WIDE R12, R56, 0x2, R88 ;  /* 0x00000002380cb825 */ /* 0x008fca00078e0258 */
[----:B--2---:R2:W-:Y:S02]  /*6580*/  @!P3 ST.E.128 desc[UR52][R12.64], R44 ;  /* 0x0000002c0c00b985 */ /* 0x0045e4000c101d34 */
.L_x_11454:
[----:B------:R-:W-:Y:S05]  /*6590*/  BSYNC B1 ;  /* 0x0000000000017941 */ /* 0x000fea0003800000 */
.L_x_11453:
[----:B------:R-:W-:-:S13]  /*65a0*/  ISETP.NE.AND P3, PT, R31, RZ, PT ;  /* 0x000000ff1f00720c */ /* 0x000fda0003f65270 */
[----:B------:R-:W-:Y:S05]  /*65b0*/  @!P3 BRA `(.L_x_11420) ;  /* 0x0000000c0028b947 */ /* 0x000fea0003800000 */
[----:B------:R-:W5:Y:S04]  /*65c0*/  LDL R40, [R1+0x20] ;  /* 0x0000200001287983 */ /* 0x000f680000100800 */
[----:B------:R-:W5:Y:S04]  /*65d0*/  LDL R15, [R1+0x24] ;  /* 0x00002400010f7983 */ /* 0x000f680000100800 */
[----:B------:R-:W5:Y:S01]  /*65e0*/  LDL R14, [R1+0x28] ;  /* 0x00002800010e7983 */ /* 0x000f620000100800 */
[----:B------:R-:W-:Y:S01]  /*65f0*/  LOP3.LUT P4, RZ, R16, 0x2, RZ, 0xc0, !PT ;  /* 0x0000000210ff7812 */ /* 0x000fe2000788c0ff */
[----:B------:R-:W-:Y:S01]  /*6600*/  BSSY B1, `(.L_x_11457) ;  /* 0x000006e000017945 */ /* 0x000fe20003800000 */
[----:B--23--:R-:W-:-:S02]  /*6610*/  LEA R44, P3, R27, R88, 0x1 ;  /* 0x000000581b2c7211 */ /* 0x00cfc400078608ff */
[----:B------:R-:W-:Y:S02]  /*6620*/  SEL R101, R98, R101, !P4 ;  /* 0x0000006562657207 */ /* 0x000fe40006000000 */
[----:B------:R-:W-:Y:S02]  /*6630*/  LEA.HI.X R45, R27, R89, R90, 0x1, P3 ;  /* 0x000000591b2d7211 */ /* 0x000fe400018f0c5a */
[----:B----4-:R-:W-:Y:S02]  /*6640*/  SHF.R.S32.HI R12, RZ, 0x1f, R101 ;  /* 0x0000001fff0c7819 */ /* 0x010fe40000011465 */
[----:B------:R-:W-:Y:S02]  /*6650*/  ISETP.GE.AND P3, PT, R4, R97, PT ;  /* 0x000000610400720c */ /* 0x000fe40003f66270 */
[----:B------:R-:W-:-:S04]  /*6660*/  LEA.HI R12, R12, R101, RZ, 0x4 ;  /* 0x000000650c0c7211 */ /* 0x000fc800078f20ff */
[----:B------:R-:W-:-:S04]  /*6670*/  SHF.R.S32.HI R12, RZ, 0x4, R12 ;  /* 0x00000004ff0c7819 */ /* 0x000fc8000001140c */
[----:B------:R-:W-:-:S04]  /*6680*/  LEA.HI.SX32 R12, R7, R12, 0x1d ;  /* 0x0000000c070c7211 */ /* 0x000fc800078feaff */
[----:B------:R-:W-:Y:S01]  /*6690*/  SHF.R.S32.HI R13, RZ, 0x1f, R12 ;  /* 0x0000001fff0d7819 */ /* 0x000fe2000001140c */
[----:B------:R-:W-:-:S03]  /*66a0*/  IMAD.SHL.U32 R46, R12, 0x8, RZ ;  /* 0x000000080c2e7824 */ /* 0x000fc600078e00ff */
[----:B------:R-:W-:-:S05]  /*66b0*/  LEA.HI R13, R13, R12, RZ, 0x2 ;  /* 0x0000000c0d0d7211 */ /* 0x000fca00078f10ff */
[----:B------:R-:W-:-:S05]  /*66c0*/  IMAD.SHL.U32 R13, R13, 0x400, RZ ;  /* 0x000004000d0d7824 */ /* 0x000fca00078e00ff */
[----:B------:R-:W-:Y:S02]  /*66d0*/  LOP3.LUT R13, R13, 0x7ffff000, RZ, 0xc0, !PT ;  /* 0x7ffff0000d0d7812 */ /* 0x000fe400078ec0ff */
[----:B-----5:R-:W-:-:S04]  /*66e0*/  LOP3.LUT R12, R40, 0x18, R46, 0xf8, !PT ;  /* 0x00000018280c7812 */ /* 0x020fc800078ef82e */
[----:B------:R-:W-:-:S04]  /*66f0*/  LOP3.LUT R12, R12, R15, RZ, 0x3c, !PT ;  /* 0x0000000f0c0c7212 */ /* 0x000fc800078e3cff */
[----:B------:R-:W-:-:S05]  /*6700*/  IADD3 R13, R12, R13, R14 ;  /* 0x0000000d0c0d7210 */ /* 0x000fca0007ffe00e */
        /* <DEDUP_REMOVED lines=45> */
[----:B------:R-:W-:Y:S01]  /*69e0*/  SHF.R.U32.HI R49, RZ, 0x10, R39 ;  /* 0x00000010ff317819 */ /* 0x000fe20000011627 */
[----:B------:R-:W-:Y:S01]  /*69f0*/  HADD2.F32 R53, -RZ, R110.H0_H0 ;  /* 0x2000006eff357230 */ /* 0x000fe20000004100 */
        /* <DEDUP_REMOVED lines=12> */
[--C-:B------:R-:W-:Y:S02]  /*6ac0*/  HADD2.F32 R49, -RZ, R12.reuse.H0_H0 ;  /* 0x2000000cff317230 */ /* 0x100fe40000004100 */
[----:B------:R-:W-:Y:S01]  /*6ad0*/  F2FP.F16.F32.PACK_AB R43, R15, R43 ;  /* 0x0000002b0f2b723e */ /* 0x000fe200000000ff */
[-C--:B------:R-:W-:Y:S01]  /*6ae0*/  FMUL.FTZ R50, R41, R111.reuse ;  /* 0x0000006f29327220 */ /* 0x080fe20000410000 */
[----:B------:R-:W-:Y:S02]  /*6af0*/  IMAD.MOV.U32 R15, RZ, RZ, R51 ;  /* 0x000000ffff0f7224 */ /* 0x000fe400078e0033 */
[C---:B------:R-:W-:Y:S01]  /*6b00*/  FMUL.FTZ R111, R49.reuse, R111 ;  /* 0x0000006f316f7220 */ /* 0x040fe20000410000 */
[----:B------:R-:W-:Y:S01]  /*6b10*/  FFMA.FTZ R50, R49, R109, -R50 ;  /* 0x0000006d31327223 */ /* 0x000fe20000010832 */
[----:B------:R-:W-:-:S02]  /*6b20*/  HADD2.F32 R49, -RZ, R12.H1_H1 ;  /* 0x3000000cff317230 */ /* 0x000fc40000004100 */
[----:B------:R-:W-:Y:S01]  /*6b30*/  FFMA.FTZ R111, R41, R109, R111 ;  /* 0x0000006d296f7223 */ /* 0x000fe2000001006f */
[----:B------:R-:W-:Y:S02]  /*6b40*/  HADD2.F32 R41, -RZ, R40.H1_H1 ;  /* 0x30000028ff297230 */ /* 0x000fe40000004100 */
[--C-:B------:R-:W-:Y:S02]  /*6b50*/  HADD2.F32 R40, -RZ, R42.reuse.H0_H0 ;  /* 0x2000002aff287230 */ /* 0x100fe40000004100 */
[----:B------:R-:W-:Y:S02]  /*6b60*/  HADD2.F32 R42, -RZ, R42.H1_H1 ;  /* 0x3000002aff2a7230 */ /* 0x000fe40000004100 */
[-C--:B------:R-:W-:Y:S01]  /*6b70*/  FMUL.FTZ R12, R41, R48.reuse ;  /* 0x00000030290c7220 */ /* 0x080fe20000410000 */
[C---:B------:R-:W-:Y:S01]  /*6b80*/  FMUL.FTZ R48, R49.reuse, R48 ;  /* 0x0000003031307220 */ /* 0x040fe20000410000 */
[----:B------:R-:W-:Y:S02]  /*6b90*/  FMUL.FTZ R57, R40, R53 ;  /* 0x0000003528397220 */ /* 0x000fe40000410000 */
[-C--:B------:R-:W-:Y:S01]  /*6ba0*/  FFMA.FTZ R49, R49, R36.reuse, -R12 ;  /* 0x0000002431317223 */ /* 0x080fe2000001080c */
[----:B------:R-:W-:Y:S01]  /*6bb0*/  FFMA.FTZ R12, R41, R36, R48 ;  /* 0x00000024290c7223 */ /* 0x000fe20000010030 */
[----:B------:R-:W-:-:S02]  /*6bc0*/  HADD2.F32 R36, -RZ, R14.H0_H0 ;  /* 0x2000000eff247230 */ /* 0x000fc40000004100 */
[----:B------:R-:W-:Y:S01]  /*6bd0*/  HADD2.F32 R41, -RZ, R108.H0_H0 ;  /* 0x2000006cff297230 */ /* 0x000fe20000004100 */
[----:B------:R-:W-:Y:S01]  /*6be0*/  F2FP.F16.F32.PACK_AB R50, R49, R50 ;  /* 0x000000323132723e */ /* 0x000fe200000000ff */
[----:B------:R-:W-:Y:S02]  /*6bf0*/  HADD2.F32 R14, -RZ, R14.H1_H1 ;  /* 0x3000000eff0e7230 */ /* 0x000fe40000004100 */
[C---:B------:R-:W-:Y:S01]  /*6c00*/  FMUL.FTZ R53, R36.reuse, R53 ;  /* 0x0000003524357220 */ /* 0x040fe20000410000 */
[----:B------:R-:W-:-:S03]  /*6c10*/  FFMA.FTZ R36, R36, R41, -R57 ;  /* 0x0000002924247223 */ /* 0x000fc60000010839 */
[----:B------:R-:W-:Y:S01]  /*6c20*/  FFMA.FTZ R40, R40, R41, R53 ;  /* 0x0000002928287223 */ /* 0x000fe20000010035 */
[----:B------:R-:W-:Y:S02]  /*6c30*/  HADD2.F32 R41, -RZ, R38.H0_H0 ;  /* 0x20000026ff297230 */ /* 0x000fe40000004100 */
[-C--:B------:R-:W-:Y:S01]  /*6c40*/  FMUL.FTZ R53, R42, R39.reuse ;  /* 0x000000272a357220 */ /* 0x080fe20000410000 */
[----:B------:R-:W-:Y:S01]  /*6c50*/  FMUL.FTZ R57, R14, R39 ;  /* 0x000000270e397220 */ /* 0x000fe20000410000 */
[----:B------:R-:W-:Y:S01]  /*6c60*/  F2FP.F16.F32.PACK_AB R38, R12, R111 ;  /* 0x0000006f0c26723e */ /* 0x000fe200000000ff */
[----:B------:R-:W-:Y:S02]  /*6c70*/  IMAD.MOV.U32 R12, RZ, RZ, R50 ;  /* 0x000000ffff0c7224 */ /* 0x000fe400078e0032 */
[-C--:B------:R-:W-:Y:S01]  /*6c80*/  FFMA.FTZ R39, R14, R41.reuse, -R53 ;  /* 0x000000290e277223 */ /* 0x080fe20000010835 */
[----:B------:R-:W-:-:S04]  /*6c90*/  FFMA.FTZ R41, R42, R41, R57 ;  /* 0x000000292a297223 */ /* 0x000fc80000010039 */
[----:B------:R-:W-:Y:S02]  /*6ca0*/  F2FP.F16.F32.PACK_AB R14, R39, R36 ;  /* 0x00000024270e723e */ /* 0x000fe400000000ff */
[----:B------:R-:W-:Y:S01]  /*6cb0*/  F2FP.F16.F32.PACK_AB R42, R41, R40 ;  /* 0x00000028292a723e */ /* 0x000fe200000000ff */
[----:B------:R-:W-:Y:S02]  /*6cc0*/  IMAD.MOV.U32 R40, RZ, RZ, R38 ;  /* 0x000000ffff287224 */ /* 0x000fe400078e0026 */
[----:B------:R-:W-:-:S07]  /*6cd0*/  IMAD.MOV.U32 R41, RZ, RZ, R47 ;  /* 0x000000ffff297224 */ /* 0x000fce00078e002f */
.L_x_11458:
[----:B------:R-:W-:Y:S05]  /*6ce0*/  BSYNC B1 ;  /* 0x0000000000017941 */ /* 0x000fea0003800000 */
.L_x_11457:
[----:B---3--:R3:W-:Y:S01]  /*6cf0*/  ST.E.128 desc[UR52][R44.64], R12 ;  /* 0x0000000c2c007985 */ /* 0x0087e2000c101d34 */
[----:B------:R-:W-:-:S13]  /*6d00*/  ISETP.GE.AND P3, PT, R46, R11, PT ;  /* 0x0000000b2e00720c */ /* 0x000fda0003f66270 */
[----:B------:R-:W-:Y:S05]  /*6d10*/  @P3 BRA `(.L_x_11420) ;  /* 0x0000000400503947 */ /* 0x000fea0003800000 */
[----:B------:R-:W-:-:S05]  /*6d20*/  IMAD.WIDE R88, R46, 0x2, R88 ;  /* 0x000000022e587825 */ /* 0x000fca00078e0258 */
[----:B--2---:R2:W-:Y:S01]  /*6d30*/  ST.E.128 desc[UR52][R88.64], R40 ;  /* 0x0000002858007985 */ /* 0x0045e2000c101d34 */
[----:B------:R-:W-:Y:S05]  /*6d40*/  BRA `(.L_x_11420) ;  /* 0x0000000400447947 */ /* 0x000fea0003800000 */
.L_x_11412:
[----:B------:R-:W-:-:S06]  /*6d50*/  UISETP.NE.AND UP0, UPT, UR39, 0x3, UPT ;  /* 0x000000032700788c */ /* 0x000fcc000bf05270 */
[----:B------:R-:W-:-:S13]  /*6d60*/  PLOP3.LUT P2, PT, PT, PT, UP0, 0x80, 0x0 ;  /* 0x000000000000781c */ /* 0x000fda0003f4f008 */
[----:B------:R-:W-:Y:S05]  /*6d70*/  @!P2 BRA `(.L_x_11459) ;  /* 0x000000000004a947 */ /* 0x000fea0003800000 */
[----:B------:R-:W-:Y:S01]  /*6d80*/  BPT.TRAP 0x1 ;  /* 0x000000040000795c */ /* 0x000fe20000300000 */
.L_x_11459:
[----:B------:R-:W-:Y:S01]  /*6d90*/  IMAD R34, R22, 0x8, R2 ;  /* 0x0000000816227824 */ /* 0x000fe200078e0202 */
[----:B------:R-:W-:Y:S01]  /*6da0*/  SHF.L.U32 R86, R147, 0x1f, RZ ;  /* 0x0000001f93567819 */ /* 0x000fe200000006ff */
[----:B------:R-:W-:Y:S01]  /*6db0*/  BSSY B1, `(.L_x_11460) ;  /* 0x0000004000017945 */ /* 0x000fe20003800000 */
[----:B------:R-:W-:Y:S02]  /*6dc0*/  SHF.R.S32.HI R83, RZ, 0x1f, R82 ;  /* 0x0000001fff537819 */ /* 0x000fe40000011452 */
[----:B------:R-:W0:Y:S02]  /*6dd0*/  SYNCS.PHASECHK.TRANS64.TRYWAIT P3, [R34+URZ+0x2d890], R86 ;  /* 0x02d89056220075a7 */ /* 0x000e24000806017f */
[----:B0-----:R-:W-:Y:S05]  /*6de0*/  @!P3 BRA `(.L_x_11461) ;  /* 0x000001dc005cb947 */ /* 0x001fea0003800000 */
.L_x_11772:
[----:B------:R-:W-:Y:S05]  /*6df0*/  BSYNC B1 ;  /* 0x0000000000017941 */ /* 0x000fea0003800000 */
.L_x_11460:
[----:B------:R-:W1:Y:S01]  /*6e00*/  S2R R36, SR_TID.X ;  /* 0x0000000000247919 */ /* 0x000e620000002100 */
        /* <DEDUP_REMOVED lines=18> */
[----:B------:R-:W-:Y:S01]  /*6f30*/  LEA R43, P3, R12, UR6, 0x1 ;  /* 0x000000060c2b7c11 */ /* 0x000fe2000f8608ff */
[C---:B-1----:R-:W-:Y:S02]  /*6f40*/  VIADD R37, R36.reuse, 0xffffff80 ;  /* 0xffffff8024257836 */ /* 0x042fe40000000000 */
[----:B------:R-:W-:Y:S01]  /*6f50*/  VIADD R36, R36, 0xffffff80 ;  /* 0xffffff8024247836 */ /* 0x000fe20000000000 */
[----:B------:R-:W-:-:S04]  /*6f60*/  LEA.HI.X R13, R12, UR7, R13, 0x1, P3 ;  /* 0x000000070c0d7c11 */ /* 0x000fc800098f0c0d */
[----:B------:R-:W-:-:S04]  /*6f70*/  LEA.HI R36, R36, R37, RZ, 0x1 ;  /* 0x0000002524247211 */ /* 0x000fc800078f08ff */
[----:B------:R-:W-:-:S04]  /*6f80*/  SHF.R.S32.HI R36, RZ, 0x1, R36 ;  /* 0x00000001ff247819 */ /* 0x000fc80000011424 */
[----:B------:R-:W-:Y:S01]  /*6f90*/  ISETP.GT.AND P3, PT, R85, R36, PT ;  /* 0x000000245500720c */ /* 0x000fe20003f64270 */
[----:B------:R-:W-:-:S12]  /*6fa0*/  BRA.DIV UR4, `(.L_x_11462) ;  /* 0x000001de04007947 */ /* 0x000fd8000b800000 */
[----:B------:R1:W2:Y:S04]  /*6fb0*/  SHFL.IDX PT, R42, R13, RZ, 0x1e1f ;  /* 0x001e1fff0d2a7589 */ /* 0x0002a800000e0000 */
[----:B------:R-:W3:Y:S02]  /*6fc0*/  SHFL.IDX PT, R43, R43, RZ, 0x1e1f ;  /* 0x001e1fff2b2b7589 */ /* 0x000ee400000e0000 */
.L_x_11776:
[----:B------:R-:W-:Y:S05]  /*6fd0*/  @!P3 BRA `(.L_x_11420) ;  /* 0x0000000000a0b947 */ /* 0x000fea0003800000 */
[----:B-1----:R-:W4:Y:S01]  /*6fe0*/  LDL R13, [R1+0x4c] ;  /* 0x00004c00010d7983 */ /* 0x002f220000100800 */
[----:B------:R-:W-:-:S03]  /*6ff0*/  ULDC UR4, c[0x0][0x2f4] ;  /* 0x0000bd0000047ab9 */ /* 0x000fc60000000800 */
[----:B------:R-:W5:Y:S04]  /*7000*/  LDL R12, [R1+0x48] ;  /* 0x00004800010c7983 */ /* 0x000f680000100800 */
[----:B------:R-:W5:Y:S04]  /*7010*/  LDL R11, [R1+0x34] ;  /* 0x00003400010b7983 */ /* 0x000f680000100800 */
[----:B------:R-:W5:Y:S01]  /*7020*/  LDL R45, [R1+0x38] ;  /* 0x00003800012d7983 */ /* 0x000f620000100800 */
[C---:B------:R-:W-:Y:S02]  /*7030*/  ISETP.GE.AND P5, PT, R18.reuse, UR4, PT ;  /* 0x0000000412007c0c */ /* 0x040fe4000bfa6270 */
[----:B------:R-:W-:Y:S01]  /*7040*/  ISETP.GE.AND P4, PT, R137, UR4, PT ;  /* 0x0000000489007c0c */ /* 0x000fe2000bf86270 */
[----:B------:R-:W5:Y:S10]  /*7050*/  LDL R44, [R1+0x44] ;  /* 0x00004400012c7983 */ /* 0x000f740000100800 */
[----:B---3--:R-:W-:-:S04]  /*7060*/  @!P5 LEA R40, P3, R18, R43, 0x1 ;  /* 0x0000002b1228d211 */ /* 0x008fc800078608ff */
[----:B--2---:R-:W-:Y:S02]  /*7070*/  @!P5 LEA.HI.X R41, R18, R42, R19, 0x1, P3 ;  /* 0x0000002a1229d211 */ /* 0x004fe400018f0c13 */
[----:B------:R-:W-:-:S04]  /*7080*/  @!P4 LEA R38, P3, R137, R43, 0x1 ;  /* 0x0000002b8926c211 */ /* 0x000fc800078608ff */
[----:B----4-:R-:W-:Y:S02]  /*7090*/  @!P4 LEA.HI.X R39, R137, R42, R13, 0x1, P3 ;  /* 0x0000002a8927c211 */ /* 0x010fe400018f0c0d */
[----:B------:R-:W-:-:S13]  /*70a0*/  ISETP.GE.AND P3, PT, R136, UR4, PT ;  /* 0x0000000488007c0c */ /* 0x000fda000bf66270 */
[----:B------:R-:W-:-:S04]  /*70b0*/  @!P3 LEA R36, P6, R136, R43, 0x1 ;  /* 0x0000002b8824b211 */ /* 0x000fc800078c08ff */
[----:B-----5:R-:W-:Y:S02]  /*70c0*/  @!P3 LEA.HI.X R37, R136, R42, R12, 0x1, P6 ;  /* 0x0000002a8825b211 */ /* 0x020fe400030f0c0c */
[----:B------:R-:W1:Y:S04]  /*70d0*/  @!P5 LDS.128 R12, [R64+0x15000] ;  /* 0x01500000400cd984 */ /* 0x000e680000000c00 */
        /* <DEDUP_REMOVED lines=10> */
[----:B------:R-:W-:Y:S02]  /*7180*/  @!P5 IMAD.SHL.U32 R11, R45, 0x8, RZ ;  /* 0x000000082d0bd824 */ /* 0x000fe400078e00ff */
        /* <DEDUP_REMOVED lines=13> */
.L_x_11420:
[----:B------:R-:W-:Y:S05]  /*7260*/  BSYNC B0 ;  /* 0x0000000000007941 */ /* 0x000fea0003800000 */
.L_x_11411:
        /* <DEDUP_REMOVED lines=16> */
.L_x_11464:
[----:B------:R-:W-:Y:S05]  /*7370*/  BSYNC B0 ;  /* 0x0000000000007941 */ /* 0x000fea0003800000 */
.L_x_11463:
[----:B------:R-:W5:Y:S01]  /*7380*/  SYNCS.PHASECHK.TRANS64.TRYWAIT P2, [R34+URZ+0x2d8b0], R86 ;  /* 0x02d8b056220075a7 */ /* 0x000f62000804017f */
[----:B------:R-:W-:Y:S04]  /*7390*/  BSSY B0, `(.L_x_11465) ;  /* 0x0000002000007945 */ /* 0x000fe80003800000 */
[----:B-----5:R-:W-:Y:S05]  /*73a0*/  @!P2 BRA `(.L_x_11466) ;  /* 0x000001d80048a947 */ /* 0x020fea0003800000 */
.L_x_11777:
[----:B------:R-:W-:Y:S05]  /*73b0*/  BSYNC B0 ;  /* 0x0000000000007941 */ /* 0x000fea0003800000 */
.L_x_11465:
[----:B-1-34-:R-:W1:Y:S01]  /*73c0*/  S2R R14, SR_TID.X ;  /* 0x00000000000e7919 */ /* 0x01ae620000002100 */
[----:B------:R-:W-:Y:S01]  /*73d0*/  ULDC.64 UR4, c[0x0][0x328] ;  /* 0x0000ca0000047ab9 */ /* 0x000fe20000000a00 */
[----:B------:R-:W-:Y:S01]  /*73e0*/  ULDC.64 UR6, c[0x0][0x318] ;  /* 0x0000c60000067ab9 */ /* 0x000fe20000000a00 */
[----:B------:R-:W-:Y:S01]  /*73f0*/  IMAD R83, R83, UR4, RZ ;  /* 0x0000000453537c24 */ /* 0x000fe2000f8e02ff */
[----:B------:R-:W-:Y:S01]  /*7400*/  BSSY B0, `(.L_x_11467) ;  /* 0x000003c000007945 */ /* 0x000fe20003800000 */
[----:B--2---:R-:W-:-:S04]  /*7410*/  IMAD.WIDE.U32 R12, R82, UR4, RZ ;  /* 0x00000004520c7c25 */ /* 0x004fc8000f8e00ff */
[----:B------:R-:W-:Y:S01]  /*7420*/  IMAD R83, R82, UR5, R83 ;  /* 0x0000000552537c24 */ /* 0x000fe2000f8e0253 */
[----:B------:R-:W-:Y:S02]  /*7430*/  ULDC.64 UR4, c[0x0][0x338] ;  /* 0x0000ce0000047ab9 */ /* 0x000fe40000000a00 */
[----:B------:R-:W-:Y:S02]  /*7440*/  IMAD R84, R84, UR4, RZ ;  /* 0x0000000454547c24 */ /* 0x000fe4000f8e02ff */
[----:B------:R-:W-:Y:S02]  /*7450*/  IMAD.IADD R13, R13, 0x1, R83 ;  /* 0x000000010d0d7824 */ /* 0x000fe400078e0253 */
[C---:B0-----:R-:W-:Y:S02]  /*7460*/  IMAD R11, R81.reuse, UR5, R84 ;  /* 0x00000005510b7c24 */ /* 0x041fe4000f8e0254 */
[----:B------:R-:W-:Y:S01]  /*7470*/  IMAD.WIDE.U32 R12, R81, UR4, R12 ;  /* 0x00000004510c7c25 */ /* 0x000fe2000f8e000c */
[----:B------:R-:W-:-:S03]  /*7480*/  ULDC.64 UR4, c[0x0][0x330] ;  /* 0x0000cc0000047ab9 */ /* 0x000fc60000000a00 */
[----:B------:R-:W-:Y:S02]  /*7490*/  IMAD.IADD R13, R13, 0x1, R11 ;  /* 0x000000010d0d7824 */ /* 0x000fe400078e020b */
[----:B------:R-:W-:-:S04]  /*74a0*/  IMAD.WIDE.U32 R12, R141, UR4, R12 ;  /* 0x000000048d0c7c25 */ /* 0x000fc8000f8e000c */
[----:B------:R-:W-:Y:S01]  /*74b0*/  IMAD R13, R141, UR5, R13 ;  /* 0x000000058d0d7c24 */ /* 0x000fe2000f8e020d */
[----:B------:R-:W-:Y:S01]  /*74c0*/  LEA R11, P2, R12, UR6, 0x1 ;  /* 0x000000060c0b7c11 */ /* 0x000fe2000f8408ff */
[C---:B-1----:R-:W-:Y:S02]  /*74d0*/  VIADD R15, R14.reuse, 0xffffff80 ;  /* 0xffffff800e0f7836 */ /* 0x042fe40000000000 */
[----:B------:R-:W-:Y:S01]  /*74e0*/  VIADD R14, R14, 0xffffff80 ;  /* 0xffffff800e0e7836 */ /* 0x000fe20000000000 */
[----:B------:R-:W-:Y:S01]  /*74f0*/  LEA.HI.X R12, R12, UR7, R13, 0x1, P2 ;  /* 0x000000070c0c7c11 */ /* 0x000fe200090f0c0d */
[----:B------:R0:W1:Y:S03]  /*7500*/  SHFL.IDX PT, R40, R11, RZ, 0x1e1f ;  /* 0x001e1fff0b287589 */ /* 0x00006600000e0000 */
[----:B------:R-:W-:Y:S01]  /*7510*/  LEA.HI R14, R14, R15, RZ, 0x1 ;  /* 0x0000000f0e0e7211 */ /* 0x000fe200078f08ff */
[----:B------:R0:W2:Y:S03]  /*7520*/  SHFL.IDX PT, R41, R12, RZ, 0x1e1f ;  /* 0x001e1fff0c297589 */ /* 0x0000a600000e0000 */
[----:B------:R-:W-:-:S04]  /*7530*/  SHF.R.S32.HI R14, RZ, 0x1, R14 ;  /* 0x00000001ff0e7819 */ /* 0x000fc8000001140e */
[----:B------:R-:W-:-:S13]  /*7540*/  ISETP.GT.AND P2, PT, R85, R14, PT ;  /* 0x0000000e5500720c */ /* 0x000fda0003f44270 */
[----:B01----:R-:W-:Y:S05]  /*7550*/  @!P2 BRA `(.L_x_11468) ;  /* 0x000000000098a947 */ /* 0x003fea0003800000 */
[----:B------:R-:W3:Y:S01]  /*7560*/  LDL R15, [R1+0x4c] ;  /* 0x00004c00010f7983 */ /* 0x000ee20000100800 */
[----:B------:R-:W-:-:S03]  /*7570*/  ULDC UR4, c[0x0][0x2f4] ;  /* 0x0000bd0000047ab9 */ /* 0x000fc60000000800 */
[----:B------:R-:W4:Y:S04]  /*7580*/  LDL R14, [R1+0x48] ;  /* 0x00004800010e7983 */ /* 0x000f280000100800 */
[----:B------:R-:W5:Y:S04]  /*7590*/  LDL R46, [R1+0x34] ;  /* 0x00003400012e7983 */ /* 0x000f680000100800 */
[----:B------:R-:W5:Y:S01]  /*75a0*/  LDL R45, [R1+0x38] ;  /* 0x00003800012d7983 */ /* 0x000f620000100800 */
[C---:B------:R-:W-:Y:S02]  /*75b0*/  ISETP.GE.AND P5, PT, R18.reuse, UR4, PT ;  /* 0x0000000412007c0c */ /* 0x040fe4000bfa6270 */
[----:B------:R-:W-:Y:S01]  /*75c0*/  ISETP.GE.AND P4, PT, R137, UR4, PT ;  /* 0x0000000489007c0c */ /* 0x000fe2000bf86270 */
[----:B------:R-:W5:Y:S10]  /*75d0*/  LDL R44, [R1+0x44] ;  /* 0x00004400012c7983 */ /* 0x000f740000100800 */
[----:B------:R-:W-:-:S04]  /*75e0*/  @!P5 LEA R42, P2, R18, R40, 0x1 ;  /* 0x00000028122ad211 */ /* 0x000fc800078408ff */
[----:B--2---:R-:W-:Y:S02]  /*75f0*/  @!P5 LEA.HI.X R43, R18, R41, R19, 0x1, P2 ;  /* 0x00000029122bd211 */ /* 0x004fe400010f0c13 */
[----:B------:R-:W-:-:S04]  /*7600*/  @!P4 LEA R38, P2, R137, R40, 0x1 ;  /* 0x000000288926c211 */ /* 0x000fc800078408ff */
[----:B---3--:R-:W-:Y:S02]  /*7610*/  @!P4 LEA.HI.X R39, R137, R41, R15, 0x1, P2 ;  /* 0x000000298927c211 */ /* 0x008fe400010f0c0f */
[----:B------:R-:W-:-:S13]  /*7620*/  ISETP.GE.AND P2, PT, R136, UR4, PT ;  /* 0x0000000488007c0c */ /* 0x000fda000bf46270 */
[----:B------:R-:W-:-:S04]  /*7630*/  @!P2 LEA R36, P6, R136, R40, 0x1 ;  /* 0x000000288824a211 */ /* 0x000fc800078c08ff */
[----:B----4-:R-:W-:Y:S02]  /*7640*/  @!P2 LEA.HI.X R37, R136, R41, R14, 0x1, P6 ;  /* 0x000000298825a211 */ /* 0x010fe400030f0c0e */
[----:B------:R-:W0:Y:S04]  /*7650*/  @!P5 LDS.128 R12, [R64] ;  /* 0x00000000400cd984 */ /* 0x000e280000000c00 */
[----:B0-----:R0:W-:Y:S01]  /*7660*/  @!P5 ST.E.128 desc[UR52][R42.64], R12 ;  /* 0x0000000c2a00d985 */ /* 0x0011e2000c101d34 */
[----:B------:R-:W-:-:S13]  /*7670*/  ISETP.GE.AND P5, PT, R3, UR4, PT ;  /* 0x0000000403007c0c */ /* 0x000fda000bfa6270 */
[----:B------:R-:W1:Y:S01]  /*7680*/  @!P5 LDS.128 R12, [R35] ;  /* 0x00000000230cd984 */ /* 0x000e620000000c00 */
[----:B-----5:R-:W-:-:S04]  /*7690*/  @!P5 IMAD.SHL.U32 R11, R46, 0x8, RZ ;  /* 0x000000082e0bd824 */ /* 0x020fc800078e00ff */
        /* <DEDUP_REMOVED lines=18> */
.L_x_11468:
[----:B------:R-:W-:Y:S05]  /*77c0*/  BSYNC B0 ;  /* 0x0000000000007941 */ /* 0x000fea0003800000 */
.L_x_11467:
[----:B------:R-:W-:Y:S01]  /*77d0*/  @!PT LDS RZ, [RZ] ;  /* 0x00000000fffff984 */ /* 0x000fe20000000800 */
[----:B------:R-:W-:Y:S01]  /*77e0*/  @!PT LDS RZ, [RZ] ;  /* 0x00000000fffff984 */ /* 0x000fe20000000800 */
[----:B------:R-:W-:Y:S01]  /*77f0*/  @!PT LDS RZ, [RZ] ;  /* 0x00000000fffff984 */ /* 0x000fe20000000800 */
[----:B------:R-:W-:Y:S01]  /*7800*/  @!PT LDS RZ, [RZ] ;  /* 0x00000000fffff984 */ /* 0x000fe20000000800 */
[----:B------:R1:W-:Y:S06]  /*7810*/  MEMBAR.ALL.CTA ;  /* 0x0000000000007992 */ /* 0x0003ec0000008000 */
[----:B-1----:R-:W1:Y:S01]  /*7820*/  FENCE.VIEW.ASYNC.S ;  /* 0x00000000000073c6 */ /* 0x002e620000000000 */
[----:B------:R-:W-:Y:S02]  /*7830*/  VIADD R22, R22, 0x1 ;  /* 0x0000000116167836 */ /* 0x000fe40000000000 */
[----:B------:R-:W-:Y:S01]  /*7840*/  @!P3 VIADD R34, R34, 0x2d8c0 ;  /* 0x0002d8c02222b836 */ /* 0x000fe20000000000 */
[----:B-1----:R1:W-:Y:S02]  /*7850*/  BAR.SYNC.DEFER_BLOCKING R99, 0x80 ;  /* 0x000200630000751d */ /* 0x0023e40000010000 */
[----:B------:R-:W-:-:S02]  /*7860*/  ISETP.NE.AND P2, PT, R22, 0x2, PT ;  /* 0x000000021600780c */ /* 0x000fc40003f45270 */
[----:B------:R-:W-:Y:S02]  /*7870*/  @!P3 PRMT R34, RZ, 0x654, R34 ;  /* 0x00000654ff22b816 */ /* 0x000fe40000000022 */
[----:B0-----:R-:W-:Y:S02]  /*7880*/  SEL R12, RZ, 0x1, P2 ;  /* 0x00000001ff0c7807 */ /* 0x001fe40001000000 */
[----:B------:R-:W-:Y:S02]  /*7890*/  SEL R22, R22, RZ, P2 ;  /* 0x000000ff16167207 */ /* 0x000fe40001000000 */
[----:B------:R-:W-:Y:S01]  /*78a0*/  LOP3.LUT R147, R147, R12, RZ, 0x3c, !PT ;  /* 0x0000000c93937212 */ /* 0x000fe200078e3cff */
[----:B------:R1:W-:Y:S01]  /*78b0*/  @!P3 SYNCS.ARRIVE.TRANS64.RED.A1T0 RZ, [R34+URZ], RZ ;  /* 0x000000ff22ffb9a7 */ /* 0x0003e2000810043f */
[----:B------:R-:W-:Y:S05]  /*78c0*/  @P1 BRA `(.L_x_11469) ;  /* 0xffffffb4002c1947 */ /* 0x000fea000383ffff */
[----:B------:R-:W0:Y:S01]  /*78d0*/  S2R R11, SR_TID.X ;  /* 0x00000000000b7919 */ /* 0x000e220000002100 */
[----:B------:R-:W-:Y:S02]  /*78e0*/  PLOP3.LUT P0, PT, PT, PT, PT, 0x8, 0x0 ;  /* 0x000000000000781c */ /* 0x000fe40003f0e170 */
[----:B0-----:R-:W-:-:S04]  /*78f0*/  SHF.R.U32.HI R11, RZ, 0x7, R11 ;  /* 0x00000007ff0b7819 */ /* 0x001fc8000001160b */
[----:B------:R-:W-:-:S13]  /*7900*/  ISETP.NE.AND P4, PT, R11, 0x1, PT ;  /* 0x000000010b00780c */ /* 0x000fda0003f85270 */
[----:B------:R-:W-:Y:S06]  /*7910*/  @!P4 BAR.ARV 0x9, 0x100 ;  /* 0x024400000000cb1d */ /* 0x000fec0000002000 */
.L_x_11406:
[----:B------:R-:W3:Y:S01]  /*7920*/  LDL R9, [R1+0x30] ;  /* 0x0000300001097983 */ /* 0x000ee20000100800 */
[----:B------:R-:W0:Y:S01]  /*7930*/  LDC R0, c[0x0][0x448] ;  /* 0x00011200ff007b82 */ /* 0x000e220000000800 */
[----:B------:R-:W-:-:S07]  /*7940*/  IADD3 R7, R143, 0x1, -R140 ;  /* 0x000000018f077810 */ /* 0x000fce0007ffe88c */
[----:B------:R-:W4:Y:S01]  /*7950*/  LDC.64 R4, c[0x0][0x9e0] ;  /* 0x00027800ff047b82 */ /* 0x000f220000000a00 */
[----:B0-----:R-:W-:Y:S02]  /*7960*/  ISETP.NE.AND P1, PT, R0, 0x1, PT ;  /* 0x000000010000780c */ /* 0x001fe40003f25270 */
[----:B----4-:R-:W-:-:S11]  /*7970*/  ISETP.GE.AND P2, PT, R5, 0x1, PT ;  /* 0x000000010500780c */ /* 0x010fd60003f46270 */
[----:B------:R-:W0:Y:S08]  /*7980*/  @P1 LDC R3, c[0x0][0x44c] ;  /* 0x00011300ff031b82 */ /* 0x000e300000000800 */
[----:B------:R-:W4:Y:S01]  /*7990*/  @P1 LDC R6, c[0x0][0x450] ;  /* 0x00011400ff061b82 */ /* 0x000f220000000800 */
[----:B---3--:R-:W-:-:S04]  /*79a0*/  VIADD R0, R9, 0xbf ;  /* 0x000000bf09007836 */ /* 0x008fc80000000000 */
[----:B0-----:R-:W-:-:S05]  /*79b0*/  @P1 IMAD.HI.U32 R3, R0, R3, RZ ;  /* 0x0000000300031227 */ /* 0x001fca00078e00ff */
[----:B----4-:R-:W-:-:S05]  /*79c0*/  @P1 SHF.R.U32.HI R0, RZ, R6, R3 ;  /* 0x00000006ff001219 */ /* 0x010fca0000011603 */
[----:B------:R-:W-:Y:S01]  /*79d0*/  IMAD.IADD R3, R7, 0x1, R0 ;  /* 0x0000000107037824 */ /* 0x000fe200078e0200 */
[----:B------:R-:W-:Y:S06]  /*79e0*/  @P0 BRA `(.L_x_11470) ;  /* 0x00000000000c0947 */ /* 0x000fec0003800000 */
[----:B------:R-:W0:Y:S01]  /*79f0*/  FENCE.VIEW.ASYNC.G ;  /* 0x00000000000073c6 */ /* 0x000e220000000100 */
[----:B------:R-:W-:Y:S05]  /*7a00*/  WARPSYNC.ALL ;  /* 0x0000000000007948 */ /* 0x000fea0003800000 */
[----:B0-----:R-:W-:Y:S06]  /*7a10*/  BAR.ARV 0xc, 0x200 ;  /* 0x0308000000007b1d */ /* 0x001fec0000002000 */
.L_x_11470:
        /* <DEDUP_REMOVED lines=13> */
.L_x_11473:
[----:B------:R-:W-:-:S13]  /*7af0*/  ISETP.NE.AND P0, PT, R5, 0x1, PT ;  /* 0x000000010500780c */ /* 0x000fda0003f05270 */
[----:B------:R-:W0:Y:S02]  /*7b00*/  @P0 LDC.64 R6, c[0x0][0x9e8] ;  /* 0x00027a00ff060b82 */ /* 0x000e240000000a00 */
[----:B0-----:R-:W-:-:S05]  /*7b10*/  @P0 IMAD.HI.U32 R6, R0, R6, RZ ;  /* 0x0000000600060227 */ /* 0x001fca00078e00ff */
[----:B------:R-:W-:-:S07]  /*7b20*/  @P0 SHF.R.U32.HI R0, RZ, R7, R6 ;  /* 0x00000007ff000219 */ /* 0x000fce0000011606 */
.L_x_11474:
[----:B------:R-:W-:Y:S05]  /*7b30*/  BSYNC B0 ;  /* 0x0000000000007941 */ /* 0x000fea0003800000 */
.L_x_11472:
[----:B------:R-:W-:-:S05]  /*7b40*/  IMAD R3, R0, R5, R5 ;  /* 0x0000000500037224 */ /* 0x000fca00078e0205 */
[----:B------:R-:W-:-:S07]  /*7b50*/  VIMNMX R4, R4, R3, PT ;  /* 0x0000000304047248 */ /* 0x000fce0003fe0100 */
.L_x_11471:
[----:B------:R-:W3:Y:S01]  /*7b60*/  LDL R8, [R1+0xc] ;  /* 0x00000c0001087983 */ /* 0x000ee20000100800 */
[----:B------:R-:W0:Y:S01]  /*7b70*/  @P1 LDC R0, c[0x0][0x44c] ;  /* 0x00011300ff001b82 */ /* 0x000e220000000800 */
[----:B------:R-:W-:Y:S01]  /*7b80*/  VIADD R4, R4, 0x7f ;  /* 0x0000007f04047836 */ /* 0x000fe20000000000 */
[----:B------:R-:W-:-:S04]  /*7b90*/  ULDC UR4, c[0x0][0x9dc] ;  /* 0x0002770000047ab9 */ /* 0x000fc80000000800 */
[----:B------:R-:W-:Y:S02]  /*7ba0*/  SHF.R.S32.HI R3, RZ, 0x1f, R4 ;  /* 0x0000001fff037819 */ /* 0x000fe40000011404 */
[----:B------:R-:W4:Y:S02]  /*7bb0*/  @P1 LDC R7, c[0x0][0x450] ;  /* 0x00011400ff071b82 */ /* 0x000f240000000800 */
[----:B------:R-:W-:-:S04]  /*7bc0*/  LEA.HI R3, R3, R4, RZ, 0x7 ;  /* 0x0000000403037211 */ /* 0x000fc800078f38ff */
[----:B------:R-:W-:-:S04]  /*7bd0*/  SHF.R.S32.HI R3, RZ, 0x7, R3 ;  /* 0x00000007ff037819 */ /* 0x000fc80000011403 */
[----:B------:R-:W-:Y:S01]  /*7be0*/  VIMNMX R100, R100, R3, PT ;  /* 0x0000000364647248 */ /* 0x000fe20003fe0100 */
[----:B0-----:R-:W-:-:S04]  /*7bf0*/  @P1 IMAD.HI.U32 R6, R9, R0, RZ ;  /* 0x0000000009061227 */ /* 0x001fc800078e00ff */
[----:B------:R-:W-:Y:S01]  /*7c00*/  IMAD.MOV.U32 R0, RZ, RZ, R9 ;  /* 0x000000ffff007224 */ /* 0x000fe200078e0009 */
[----:B----4-:R-:W-:-:S05]  /*7c10*/  @P1 SHF.R.U32.HI R0, RZ, R7, R6 ;  /* 0x00000007ff001219 */ /* 0x010fca0000011606 */
[----:B---3--:R-:W-:-:S04]  /*7c20*/  IMAD.IADD R0, R8, 0x1, R0 ;  /* 0x0000000108007824 */ /* 0x008fc800078e0200 */
        /* <DEDUP_REMOVED lines=12> */
.L_x_11477:
[----:B------:R-:W-:-:S13]  /*7cf0*/  ISETP.NE.AND P0, PT, R5, 0x1, PT ;  /* 0x000000010500780c */ /* 0x000fda0003f05270 */
[----:B------:R-:W0:Y:S02]  /*7d00*/  @P0 LDC.64 R6, c[0x0][0x9e8] ;  /* 0x00027a00ff060b82 */ /* 0x000e240000000a00 */
[----:B0-----:R-:W-:-:S05]  /*7d10*/  @P0 IMAD.HI.U32 R4, R0, R6, RZ ;  /* 0x0000000600040227 */ /* 0x001fca00078e00ff */
[----:B------:R-:W-:-:S07]  /*7d20*/  @P0 SHF.R.U32.HI R0, RZ, R7, R4 ;  /* 0x00000007ff000219 */ /* 0x000fce0000011604 */
.L_x_11478:
[----:B------:R-:W-:Y:S05]  /*7d30*/  BSYNC B0 ;  /* 0x0000000000007941 */ /* 0x000fea0003800000 */
.L_x_11476:
[----:B------:R-:W-:-:S05]  /*7d40*/  IMAD R0, R0, R5, RZ ;  /* 0x0000000500007224 */ /* 0x000fca00078e02ff */
[----:B------:R-:W-:-:S07]  /*7d50*/  VIMNMX R3, R3, R0, !PT ;  /* 0x0000000003037248 */ /* 0x000fce0007fe0100 */
.L_x_11475:
        /* <DEDUP_REMOVED lines=40> */
.L_x_11480:
[----:B------:R-:W-:Y:S05]  /*7fe0*/  BSYNC B0 ;  /* 0x0000000000007941 */ /* 0x000fea0003800000 */
.L_x_11479:
        /* <DEDUP_REMOVED lines=20> */
[----:B-1----:R-:W-:Y:S02]  /*8130*/  CS2R R98, SRZ ;  /* 0x0000000000627805 */ /* 0x002fe4000001ff00 */
[----:B------:R-:W-:Y:S02]  /*8140*/  CS2R R6, SRZ ;  /* 0x0000000000067805 */ /* 0x000fe4000001ff00 */
[----:B------:R-:W-:Y:S02]  /*8150*/  CS2R R94, SRZ ;  /* 0x00000000005e7805 */ /* 0x000fe4000001ff00 */
[----:B------:R-:W-:Y:S02]  /*8160*/  CS2R R92, SRZ ;  /* 0x00000000005c7805 */ /* 0x000fe4000001ff00 */
[----:B------:R-:W-:-:S02]  /*8170*/  CS2R R90, SRZ ;  /* 0x00000000005a7805 */ /* 0x000fc4000001ff00 */
[----:B------:R-:W-:Y:S01]  /*8180*/  CS2R R88, SRZ ;  /* 0x0000000000587805 */ /* 0x000fe2000001ff00 */
[----:B---3--:R-:W-:-:S05]  /*8190*/  IMAD R0, R0, R97, R9 ;  /* 0x0000006100007224 */ /* 0x008fca00078e0209 */
[----:B------:R0:W-:Y:S01]  /*81a0*/  STL [R1+0x6c], R0 ;  /* 0x00006c0001007387 */ /* 0x0001e20000100800 */
[----:B------:R-:W-:Y:S02]  /*81b0*/  VIADDMNMX R97, R0, R97, R100, PT ;  /* 0x0000006100617246 */ /* 0x000fe40003800164 */
[----:B------:R-:W-:Y:S02]  /*81c0*/  CS2R R100, SRZ ;  /* 0x0000000000647805 */ /* 0x000fe4000001ff00 */
[----:B------:R-:W-:-:S13]  /*81d0*/  ISETP.GT.AND P1, PT, R97, R0, PT ;  /* 0x000000006100720c */ /* 0x000fda0003f24270 */
[----:B0-----:R-:W-:Y:S05]  /*81e0*/  @!P1 BRA `(.L_x_11481) ;  /* 0x0000011400e89947 */ /* 0x001fea0003800000 */
[----:B------:R-:W0:Y:S01]  /*81f0*/  S2R R0, SR_TID.X ;  /* 0x0000000000007919 */ /* 0x000e220000002100 */
[----:B------:R-:W-:Y:S01]  /*8200*/  UMOV UR4, 0xffffffff ;  /* 0xffffffff00047882 */ /* 0x000fe20000000000 */
[----:B0-----:R-:W-:-:S05]  /*8210*/  VIADD R40, R0, 0xffffff80 ;  /* 0xffffff8000287836 */ /* 0x001fca0000000000 */
[----:B--2---:R-:W-:-:S04]  /*8220*/  SHF.R.S32.HI R41, RZ, 0x1f, R40 ;  /* 0x0000001fff297819 */ /* 0x004fc80000011428 */
[----:B------:R-:W-:-:S04]  /*8230*/  LEA.HI R13, R41, R40, RZ, 0x7 ;  /* 0x00000028290d7211 */ /* 0x000fc800078f38ff */
[----:B------:R-:W-:Y:S01]  /*8240*/  SHF.R.S32.HI R13, RZ, 0x7, R13 ;  /* 0x00000007ff0d7819 */ /* 0x000fe2000001140d */
[----:B------:R-:W-:Y:S06]  /*8250*/  BRA.DIV UR4, `(.L_x_11482) ;  /* 0x000001ca04b07947 */ /* 0x000fec000b800000 */
[----:B------:R-:W0:Y:S04]  /*8260*/  SHFL.IDX PT, R0, R13, RZ, 0x1f ;  /* 0x00001fff0d007589 */ /* 0x000e2800000e0000 */
[----:B0-----:R1:W-:Y:S02]  /*8270*/  STL [R1+0x10], R0 ;  /* 0x0000100001007387 */ /* 0x0013e40000100800 */
.L_x_11780:
[----:B------:R-:W1:Y:S01]  /*8280*/  LDL R3, [R1+0x10] ;  /* 0x0000100001037983 */ /* 0x000e620000100800 */
[----:B------:R-:W-:Y:S01]  /*8290*/  BSSY B6, `(.L_x_11483) ;  /* 0x0000020000067945 */ /* 0x000fe20003800000 */
[----:B-1----:R-:W-:-:S05]  /*82a0*/  IMAD.HI R0, R3, 0x55555556, RZ ;  /* 0x5555555603007827 */ /* 0x002fca00078e02ff */
[----:B------:R-:W-:-:S05]  /*82b0*/  LEA.HI R0, R0, R0, RZ, 0x1 ;  /* 0x0000000000007211 */ /* 0x000fca00078f08ff */
[----:B------:R-:W-:Y:S02]  /*82c0*/  IMAD R4, R0, -0x3, R3 ;  /* 0xfffffffd00047824 */ /* 0x000fe400078e0203 */
[----:B------:R-:W-:Y:S02]  /*82d0*/  VIADD R3, R2, 0x21800 ;  /* 0x0002180002037836 */ /* 0x000fe40000000000 */
[----:B------:R-:W-:Y:S01]  /*82e0*/  IMAD R0, R4, 0x1000, R2 ;  /* 0x0000100004007824 */ /* 0x000fe200078e0202 */
[----:B------:R1:W-:Y:S02]  /*82f0*/  STL [R1+0x2c], R4 ;  /* 0x00002c0401007387 */ /* 0x0003e40000100800 */
[----:B------:R-:W-:Y:S01]  /*8300*/  LOP3.LUT P0, RZ, R3, 0x3ff, RZ, 0xc0, !PT ;  /* 0x000003ff03ff7812 */ /* 0x000fe2000780c0ff */
[----:B------:R-:W-:-:S05]  /*8310*/  VIADD R0, R0, 0xc400 ;  /* 0x0000c40000007836 */ /* 0x000fca0000000000 */
[----:B------:R-:W-:Y:S01]  /*8320*/  SHF.R.U32.HI R0, RZ, 0x4, R0 ;  /* 0x00000004ff007819 */ /* 0x000fe20000011600 */
[----:B-1----:R-:W-:-:S03]  /*8330*/  IMAD R4, R4, 0x2000, R3 ;  /* 0x0000200004047824 */ /* 0x002fc600078e0203 */
[----:B------:R-:W-:Y:S02]  /*8340*/  LOP3.LUT R148, R0, 0x3fff, RZ, 0xc0, !PT ;  /* 0x00003fff00947812 */ /* 0x000fe400078ec0ff */
[----:B------:R-:W-:-:S04]  /*8350*/  SHF.R.U32.HI R4, RZ, 0x4, R4 ;  /* 0x00000004ff047819 */ /* 0x000fc80000011604 */
[----:B------:R-:W-:-:S05]  /*8360*/  LOP3.LUT R3, R4, 0x3fff, RZ, 0xc0, !PT ;  /* 0x00003fff04037812 */ /* 0x000fca00078ec0ff */
[----:B------:R1:W-:Y:S01]  /*8370*/  STL [R1+0x58], R3 ;  /* 0x0000580301007387 */ /* 0x0003e20000100800 */
        /* <DEDUP_REMOVED lines=16> */
[----:B01---5:R-:W-:Y:S05]  /*8480*/  CALL.ABS.NOINC R14 ;  /* 0x000000000e007343 */ /* 0x023fea0003c00000 */
.L_x_11484:
[----:B------:R-:W-:Y:S05]  /*8490*/  BSYNC B6 ;  /* 0x0000000000067941 */ /* 0x000fea0003800000 */
.L_x_11483:
[----:B------:R-:W-:Y:S02]  /*84a0*/  ULDC UR4, c[0x0][0x3f4] ;  /* 0x0000fd0000047ab9 */ /* 0x000fe40000000800 */
[----:B------:R-:W-:-:S13]  /*84b0*/  ISETP.LT.AND P0, PT, RZ, UR4, PT ;  /* 0x00000004ff007c0c */ /* 0x000fda000bf01270 */
[----:B------:R-:W-:Y:S05]  /*84c0*/  @P0 BRA `(.L_x_11485) ;  /* 0x0000000000400947 */ /* 0x000fea0003800000 */
[----:B------:R-:W-:-:S04]  /*84d0*/  ULEA.HI UR4, UR37, UR37, URZ, 0x1 ;  /* 0x0000002525047291 */ /* 0x000fc8000f8f083f */
[----:B------:R-:W-:-:S04]  /*84e0*/  ULOP3.LUT UR4, UR4, 0xfffffffe, URZ, 0xc0, !UPT ;  /* 0xfffffffe04047892 */ /* 0x000fc8000f8ec03f */
[----:B------:R-:W-:-:S06]  /*84f0*/  UIADD3 UR4, UR37, -UR4, URZ ;  /* 0x8000000425047290 */ /* 0x000fcc000fffe03f */
[----:B-1----:R-:W-:-:S05]  /*8500*/  IMAD.U32 R3, RZ, RZ, UR4 ;  /* 0x00000004ff037e24 */ /* 0x002fca000f8e00ff */
[----:B------:R-:W-:-:S04]  /*8510*/  SHF.L.U32 R3, R3, 0x1f, RZ ;  /* 0x0000001f03037819 */ /* 0x000fc800000006ff */
[----:B------:R1:W2:Y:S03]  /*8520*/  SYNCS.PHASECHK.TRANS64.TRYWAIT P0, [R2+URZ+0x2d800], R3 ;  /* 0x02d80003020075a7 */ /* 0x0002a6000800017f */
[----:B--2---:R-:W-:Y:S05]  /*8530*/  @!P0 NANOSLEEP.SYNCS 0x989680 ;  /* 0x009896800000895d */ /* 0x004fea0003900000 */
[----:B------:R-:W2:Y:S01]  /*8540*/  @!P0 SYNCS.PHASECHK.TRANS64 P0, [R2+URZ+0x2d800], R3 ;  /* 0x02d80003020085a7 */ /* 0x000ea2000800007f */
[----:B------:R-:W-:Y:S04]  /*8550*/  BSSY B0, `(.L_x_11486) ;  /* 0x0000006000007945 */ /* 0x000fe80003800000 */
[----:B--2---:R-:W-:Y:S05]  /*8560*/  @P0 BRA `(.L_x_11487) ;  /* 0x0000000000100947 */ /* 0x004fea0003800000 */
.L_x_11488:
[----:B--2---:R2:W3:Y:S02]  /*8570*/  SYNCS.PHASECHK.TRANS64.TRYWAIT P0, [R2+URZ+0x2d800], R3 ;  /* 0x02d80003020075a7 */ /* 0x0044e4000800017f */
[----:B---3--:R-:W-:Y:S05]  /*8580*/  @!P0 NANOSLEEP.SYNCS 0x989680 ;  /* 0x009896800000895d */ /* 0x008fea0003900000 */
[----:B------:R-:W3:Y:S02]  /*8590*/  @!P0 SYNCS.PHASECHK.TRANS64 P0, [R2+URZ+0x2d800], R3 ;  /* 0x02d80003020085a7 */ /* 0x000ee4000800007f */
[----:B---3--:R-:W-:Y:S05]  /*85a0*/  @!P0 BRA `(.L_x_11488) ;  /* 0xfffffffc00f08947 */ /* 0x008fea000383ffff */
.L_x_11487:
[----:B------:R-:W-:Y:S05]  /*85b0*/  BSYNC B0 ;  /* 0x0000000000007941 */ /* 0x000fea0003800000 */
.L_x_11486:
[----:B------:R-:W-:Y:S05]  /*85c0*/  BRA `(.L_x_11489) ;  /* 0x0000003c00b07947 */ /* 0x000fea0003800000 */
.L_x_11485:
[----:B------:R-:W-:Y:S01]  /*85d0*/  ULOP3.LUT UP0, URZ, UR40, 0x1bf, URZ, 0xc0, !UPT ;  /* 0x000001bf283f7892 */ /* 0x000fe2000f80c03f */
[----:B-----5:R-:W-:Y:S01]  /*85e0*/  SHF.R.S32.HI R0, RZ, 0x1f, R96 ;  /* 0x0000001fff007819 */ /* 0x020fe20000011460 */
[----:B------:R-:W-:Y:S01]  /*85f0*/  ULDC.64 UR4, c[0x0][0x3f8] ;  /* 0x0000fe0000047ab9 */ /* 0x000fe20000000a00 */
[----:B------:R-:W-:Y:S01]  /*8600*/  ULDC.64 UR6, c[0x0][0x408] ;  /* 0x0001020000067ab9 */ /* 0x000fe20000000a00 */
[----:B------:R-:W-:Y:S02]  /*8610*/  IMAD.WIDE.U32 R24, R96, UR4, RZ ;  /* 0x0000000460187c25 */ /* 0x000fe4000f8e00ff */
[----:B------:R-:W-:Y:S02]  /*8620*/  PLOP3.LUT P0, PT, PT, PT, UP0, 0x80, 0x0 ;  /* 0x000000000000781c */ /* 0x000fe40003f0f008 */
[C---:B-1----:R-:W-:Y:S02]  /*8630*/  IMAD R3, R0.reuse, UR4, RZ ;  /* 0x0000000400037c24 */ /* 0x042fe4000f8e02ff */
[----:B------:R-:W-:-:S02]  /*8640*/  IMAD R5, R0, UR6, RZ ;  /* 0x0000000600057c24 */ /* 0x000fc4000f8e02ff */
[C---:B------:R-:W-:Y:S02]  /*8650*/  IMAD R3, R96.reuse, UR5, R3 ;  /* 0x0000000560037c24 */ /* 0x040fe4000f8e0203 */
[C---:B------:R-:W-:Y:S02]  /*8660*/  IMAD R5, R96.reuse, UR7, R5 ;  /* 0x0000000760057c24 */ /* 0x040fe4000f8e0205 */
[----:B------:R-:W-:-:S04]  /*8670*/  IMAD.WIDE.U32 R26, R96, UR6, RZ ;  /* 0x00000006601a7c25 */ /* 0x000fc8000f8e00ff */
[----:B------:R-:W-:Y:S02]  /*8680*/  IMAD.IADD R29, R3, 0x1, R25 ;  /* 0x00000001031d7824 */ /* 0x000fe400078e0219 */
[----:B------:R-:W-:Y:S01]  /*8690*/  IMAD.IADD R31, R5, 0x1, R27 ;  /* 0x00000001051f7824 */ /* 0x000fe200078e021b */
        /* <DEDUP_REMOVED lines=17> */
.L_x_11490:
[----:B------:R-:W2:Y:S01]  /*87b0*/  LDL R20, [R1+0x30] ;  /* 0x0000300001147983 */ /* 0x000ea20000100800 */
[----:B------:R-:W-:Y:S01]  /*87c0*/  ULDC.U8 UR4, c[0x0][0x410] ;  /* 0x0001040000047ab9 */ /* 0x000fe20000000000 */
[----:B------:R-:W1:Y:S01]  /*87d0*/  S2R R21, SR_TID.X ;  /* 0x0000000000157919 */ /* 0x000e620000002100 */
[----:B------:R-:W-:Y:S01]  /*87e0*/  ISETP.NE.AND P0, PT, RZ, UR4, PT ;  /* 0x00000004ff007c0c */ /* 0x000fe2000bf05270 */
[----:B------:R-:W-:Y:S01]  /*87f0*/  BSSY B0, `(.L_x_11491) ;  /* 0x00003c1000007945 */ /* 0x000fe20003800000 */
[C---:B-1----:R-:W-:Y:S02]  /*8800*/  VIADD R51, R21.reuse, 0xffffff80 ;  /* 0xffffff8015337836 */ /* 0x042fe40000000000 */
[----:B------:R-:W-:-:S05]  /*8810*/  VIADD R49, R21, 0xffffff80 ;  /* 0xffffff8015317836 */ /* 0x000fca0000000000 */
[----:B------:R-:W-:-:S04]  /*8820*/  LEA.HI R49, R49, R51, RZ, 0x1 ;  /* 0x0000003331317211 */ /* 0x000fc800078f08ff */
[----:B------:R-:W-:-:S05]  /*8830*/  SHF.R.S32.HI R49, RZ, 0x1, R49 ;  /* 0x00000001ff317819 */ /* 0x000fca0000011431 */
[----:B--2---:R-:W-:Y:S01]  /*8840*/  IMAD.IADD R6, R49, 0x1, R20 ;  /* 0x0000000131067824 */ /* 0x004fe200078e0214 */
[----:B------:R-:W-:Y:S06]  /*8850*/  @!P0 BRA `(.L_x_11492) ;  /* 0x0000001c00688947 */ /* 0x000fec0003800000 */
        /* <DEDUP_REMOVED lines=8> */
[----:B-1----:R-:W-:-:S04]  /*88e0*/  @P0 IMAD.HI.U32 R0, R6, R3, RZ ;  /* 0x0000000306000227 */ /* 0x002fc800078e00ff */
[----:B------:R-:W-:Y:S01]  /*88f0*/  IMAD.MOV.U32 R3, RZ, RZ, R6 ;  /* 0x000000ffff037224 */ /* 0x000fe200078e0006 */
[----:B--2---:R-:W-:-:S04]  /*8900*/  @P0 SHF.R.U32.HI R3, RZ, R7, R0 ;  /* 0x00000007ff030219 */ /* 0x004fc80000011600 */
        /* <DEDUP_REMOVED lines=18> */
[----:B------:R-:W3:Y:S04]  /*8a30*/  SHFL.IDX PT, R38, R38, RZ, 0x1e1f ;  /* 0x001e1fff26267589 */ /* 0x000ee800000e0000 */
[----:B------:R-:W4:Y:S04]  /*8a40*/  SHFL.IDX PT, R0, R0, RZ, 0x1e1f ;  /* 0x001e1fff00007589 */ /* 0x000f2800000e0000 */
[----:B-1----:R-:W0:Y:S02]  /*8a50*/  SHFL.IDX PT, R39, R39, RZ, 0x1e1f ;  /* 0x001e1fff27277589 */ /* 0x002e2400000e0000 */
.L_x_11786:
[----:B------:R-:W-:Y:S01]  /*8a60*/  IMAD R42, R140, R5, RZ ;  /* 0x000000058c2a7224 */ /* 0x000fe200078e02ff */
[----:B------:R-:W-:Y:S01]  /*8a70*/  BSSY B1, `(.L_x_11494) ;  /* 0x000005e000017945 */ /* 0x000fe20003800000 */
        /* <DEDUP_REMOVED lines=13> */
[----:B------:R-:W-:Y:S01]  /*8b50*/  CS2R R10, SRZ ;  /* 0x00000000000a7805 */ /* 0x000fe2000001ff00 */
[----:B------:R-:W-:Y:S06]  /*8b60*/  @P0 BRA `(.L_x_11495) ;  /* 0x0000000400380947 */ /* 0x000fec0003800000 */
[----:B------:R-:W2:Y:S01]  /*8b70*/  LDL R50, [R1+0x60] ;  /* 0x0000600001327983 */ /* 0x000ea20000100800 */
[----:B------:R-:W-:-:S03]  /*8b80*/  ULDC UR4, c[0x0][0x3f4] ;  /* 0x0000fd0000047ab9 */ /* 0x000fc60000000800 */
[----:B------:R-:W3:Y:S04]  /*8b90*/  LDL R48, [R1+0x54] ;  /* 0x0000540001307983 */ /* 0x000ee80000100800 */
[----:B------:R-:W4:Y:S04]  /*8ba0*/  LDL R47, [R1+0x5c] ;  /* 0x00005c00012f7983 */ /* 0x000f280000100800 */
[----:B------:R-:W4:Y:S04]  /*8bb0*/  LDL R46, [R1+0x50] ;  /* 0x00005000012e7983 */ /* 0x000f280000100800 */
[----:B------:R-:W4:Y:S04]  /*8bc0*/  LDL.64 R44, [R1+0x18] ;  /* 0x00001800012c7983 */ /* 0x000f280000100a00 */
[----:B------:R-:W4:Y:S01]  /*8bd0*/  LDL R43, [R1+0x64] ;  /* 0x00006400012b7983 */ /* 0x000f220000100800 */
[----:B------:R-:W-:-:S02]  /*8be0*/  CS2R R36, SRZ ;  /* 0x0000000000247805 */ /* 0x000fc4000001ff00 */
[----:B------:R-:W-:Y:S02]  /*8bf0*/  CS2R R34, SRZ ;  /* 0x0000000000227805 */ /* 0x000fe4000001ff00 */
[----:B------:R-:W-:Y:S02]  /*8c00*/  CS2R R32, SRZ ;  /* 0x0000000000207805 */ /* 0x000fe4000001ff00 */
[C---:B--2---:R-:W-:Y:S01]  /*8c10*/  ISETP.GE.AND P3, PT, R50.reuse, UR4, PT ;  /* 0x0000000432007c0c */ /* 0x044fe2000bf66270 */
[----:B------:R-:W-:Y:S01]  /*8c20*/  IMAD.SHL.U32 R24, R50, 0x2, RZ ;  /* 0x0000000232187824 */ /* 0x000fe200078e00ff */
[----:B------:R-:W-:Y:S02]  /*8c30*/  SHF.R.S32.HI R4, RZ, 0x1f, R50 ;  /* 0x0000001fff047819 */ /* 0x000fe40000011432 */
[C---:B---3--:R-:W-:Y:S01]  /*8c40*/  ISETP.GE.AND P2, PT, R48.reuse, UR4, PT ;  /* 0x0000000430007c0c */ /* 0x048fe2000bf46270 */
[----:B------:R-:W-:Y:S01]  /*8c50*/  IMAD.SHL.U32 R14, R48, 0x2, RZ ;  /* 0x00000002300e7824 */ /* 0x000fe200078e00ff */
[----:B------:R-:W-:-:S02]  /*8c60*/  SHF.L.U64.HI R4, R50, 0x1, R4 ;  /* 0x0000000132047819 */ /* 0x000fc40000010204 */
[C---:B----4-:R-:W-:Y:S01]  /*8c70*/  ISETP.GE.AND P1, PT, R47.reuse, UR4, PT ;  /* 0x000000042f007c0c */ /* 0x050fe2000bf26270 */
[----:B------:R-:W-:Y:S01]  /*8c80*/  IMAD.SHL.U32 R10, R47, 0x2, RZ ;  /* 0x000000022f0a7824 */ /* 0x000fe200078e00ff */
[----:B------:R-:W-:Y:S02]  /*8c90*/  SHF.R.S32.HI R5, RZ, 0x1f, R48 ;  /* 0x0000001fff057819 */ /* 0x000fe40000011430 */
[C---:B------:R-:W-:Y:S01]  /*8ca0*/  ISETP.GE.AND P0, PT, R46.reuse, UR4, PT ;  /* 0x000000042e007c0c */ /* 0x040fe2000bf06270 */
[----:B------:R-:W-:Y:S01]  /*8cb0*/  IMAD.SHL.U32 R28, R46, 0x2, RZ ;  /* 0x000000022e1c7824 */ /* 0x000fe200078e00ff */
[-C--:B------:R-:W-:Y:S02]  /*8cc0*/  @!P3 IADD3 R26, P4, R38, R24.reuse, RZ ;  /* 0x00000018261ab210 */ /* 0x080fe40007f9e0ff */
[----:B------:R-:W-:Y:S02]  /*8cd0*/  @!P3 IADD3 R24, P5, R39, R24, RZ ;  /* 0x000000182718b210 */ /* 0x000fe40007fbe0ff */
[----:B------:R-:W-:Y:S01]  /*8ce0*/  SHF.L.U64.HI R5, R48, 0x1, R5 ;  /* 0x0000000130057819 */ /* 0x000fe20000010205 */
[--C-:B------:R-:W-:Y:S01]  /*8cf0*/  @!P3 IMAD.X R27, R3, 0x1, R4.reuse, P4 ;  /* 0x00000001031bb824 */ /* 0x100fe200020e0604 */
[-C--:B------:R-:W-:Y:S01]  /*8d00*/  @!P2 IADD3 R20, P4, R38, R14.reuse, RZ ;  /* 0x0000000e2614a210 */ /* 0x080fe20007f9e0ff */
[----:B------:R-:W-:Y:S01]  /*8d10*/  @!P3 IMAD.X R25, R0, 0x1, R4, P5 ;  /* 0x000000010019b824 */ /* 0x000fe200028e0604 */
[----:B------:R-:W-:Y:S01]  /*8d20*/  @!P2 IADD3 R14, P5, R39, R14, RZ ;  /* 0x0000000e270ea210 */ /* 0x000fe20007fbe0ff */
[----:B------:R-:W-:Y:S01]  /*8d30*/  IMAD.SHL.U32 R31, R43, 0x2, RZ ;  /* 0x000000022b1f7824 */ /* 0x000fe200078e00ff */
[----:B------:R-:W-:Y:S01]  /*8d40*/  SHF.R.S32.HI R6, RZ, 0x1f, R47 ;  /* 0x0000001fff067819 */ /* 0x000fe2000001142f */
[--C-:B------:R-:W-:Y:S01]  /*8d50*/  @!P2 IMAD.X R21, R3, 0x1, R5.reuse, P4 ;  /* 0x000000010315a824 */ /* 0x100fe200020e0605 */
[-C--:B------:R-:W-:Y:S01]  /*8d60*/  @!P1 IADD3 R12, P4, R38, R10.reuse, RZ ;  /* 0x0000000a260c9210 */ /* 0x080fe20007f9e0ff */
[----:B------:R-:W-:Y:S01]  /*8d70*/  @!P2 IMAD.X R15, R0, 0x1, R5, P5 ;  /* 0x00000001000fa824 */ /* 0x000fe200028e0605 */
[----:B------:R-:W-:Y:S01]  /*8d80*/  SHF.L.U64.HI R6, R47, 0x1, R6 ;  /* 0x000000012f067819 */ /* 0x000fe20000010206 */
[----:B------:R-:W5:Y:S01]  /*8d90*/  @!P3 LD.E.64 R32, desc[UR52][R26.64] ;  /* 0x000000341a20b980 */ /* 0x000f62000c101b00 */
[----:B------:R-:W-:-:S02]  /*8da0*/  @!P1 IADD3 R10, P5, R39, R10, RZ ;  /* 0x0000000a270a9210 */ /* 0x000fc40007fbe0ff */
[----:B------:R-:W-:Y:S01]  /*8db0*/  SHF.R.S32.HI R7, RZ, 0x1f, R46 ;  /* 0x0000001fff077819 */ /* 0x000fe2000001142e */
[--C-:B------:R-:W-:Y:S01]  /*8dc0*/  @!P1 IMAD.X R13, R3, 0x1, R6.reuse, P4 ;  /* 0x00000001030d9824 */ /* 0x100fe200020e0606 */
[----:B------:R-:W-:Y:S01]  /*8dd0*/  ISETP.GE.AND P4, PT, R44, UR4, PT ;  /* 0x000000042c007c0c */ /* 0x000fe2000bf86270 */
[----:B------:R-:W-:Y:S01]  /*8de0*/  @!P1 IMAD.X R11, R0, 0x1, R6, P5 ;  /* 0x00000001000b9824 */ /* 0x000fe200028e0606 */
[----:B------:R-:W-:Y:S02]  /*8df0*/  SHF.L.U64.HI R7, R46, 0x1, R7 ;  /* 0x000000012e077819 */ /* 0x000fe40000010207 */
[----:B------:R-:W-:Y:S02]  /*8e00*/  @!P0 IADD3 R8, P5, R38, R28, RZ ;  /* 0x0000001c26088210 */ /* 0x000fe40007fbe0ff */
[----:B------:R-:W-:-:S03]  /*8e10*/  SHF.R.S32.HI R30, RZ, 0x1f, R43 ;  /* 0x0000001fff1e7819 */ /* 0x000fc6000001142b */
[----:B------:R-:W-:Y:S01]  /*8e20*/  @!P0 IMAD.X R9, R3, 0x1, R7, P5 ;  /* 0x0000000103098824 */ /* 0x000fe200028e0607 */
[----:B------:R-:W-:-:S03]  /*8e30*/  @!P0 IADD3 R4, P5, R39, R28, RZ ;  /* 0x0000001c27048210 */ /* 0x000fc60007fbe0ff */
[----:B------:R-:W-:Y:S02]  /*8e40*/  @!P4 IMAD.MOV.U32 R28, RZ, RZ, R38 ;  /* 0x000000ffff1cc224 */ /* 0x000fe400078e0026 */
[----:B------:R-:W-:Y:S01]  /*8e50*/  @!P0 IMAD.X R5, R0, 0x1, R7, P5 ;  /* 0x0000000100058824 */ /* 0x000fe200028e0607 */
[----:B------:R-:W-:Y:S01]  /*8e60*/  ISETP.GE.AND P5, PT, R43, UR4, PT ;  /* 0x000000042b007c0c */ /* 0x000fe2000bfa6270 */
        /* <DEDUP_REMOVED lines=30> */
.L_x_11495:
[----:B------:R-:W-:Y:S05]  /*9050*/  BSYNC B1 ;  /* 0x0000000000017941 */ /* 0x000fea0003800000 */
.L_x_11494:
[----:B------:R-:W-:Y:S01]  /*9060*/  ULEA.HI UR4, UR37, UR37, URZ, 0x1 ;  /* 0x0000002525047291 */ /* 0x000fe2000f8f083f */
[----:B--2--5:R-:W-:Y:S01]  /*9070*/  IMAD.MOV.U32 R3, RZ, RZ, R35 ;  /* 0x000000ffff037224 */ /* 0x024fe200078e0023 */
[----:B------:R-:W-:Y:S01]  /*9080*/  VIMNMX R42, R42, 0xc0, PT ;  /* 0x000000c02a2a7848 */ /* 0x000fe20003fe0100 */
[----:B----4-:R-:W-:Y:S01]  /*9090*/  IMAD.MOV.U32 R0, RZ, RZ, R34 ;  /* 0x000000ffff007224 */ /* 0x010fe200078e0022 */
[----:B------:R-:W-:Y:S01]  /*90a0*/  ULOP3.LUT UR4, UR4, 0xfffffffe, URZ, 0xc0, !UPT ;  /* 0xfffffffe04047892 */ /* 0x000fe2000f8ec03f */
[----:B0-----:R-:W-:Y:S01]  /*90b0*/  IMAD.MOV.U32 R4, RZ, RZ, R30 ;  /* 0x000000ffff047224 */ /* 0x001fe200078e001e */
        /* <DEDUP_REMOVED lines=11> */
[----:B------:R-:W-:Y:S01]  /*9170*/  PRMT R47, R4, 0x7610, R47 ;  /* 0x00007610042f7816 */ /* 0x000fe2000000002f */
[----:B------:R-:W-:Y:S01]  /*9180*/  IMAD.MOV.U32 R4, RZ, RZ, R21 ;  /* 0x000000ffff047224 */ /* 0x000fe200078e0015 */
[----:B------:R-:W-:Y:S01]  /*9190*/  SHF.L.U32 R3, R3, 0x1f, RZ ;  /* 0x0000001f03037819 */ /* 0x000fe200000006ff */
[----:B------:R-:W-:Y:S01]  /*91a0*/  IMAD.MOV.U32 R5, RZ, RZ, R12 ;  /* 0x000000ffff057224 */ /* 0x000fe200078e000c */
[----:B------:R-:W-:Y:S01]  /*91b0*/  ISETP.GE.AND P1, PT, R49, R42, PT ;  /* 0x0000002a3100720c */ /* 0x000fe20003f26270 */
[----:B------:R-:W-:Y:S01]  /*91c0*/  IMAD.MOV.U32 R6, RZ, RZ, R13 ;  /* 0x000000ffff067224 */ /* 0x000fe200078e000d */
[----:B------:R-:W0:Y:S01]  /*91d0*/  SYNCS.PHASECHK.TRANS64.TRYWAIT P0, [R2+URZ+0x2d800], R3 ;  /* 0x02d80003020075a7 */ /* 0x000e22000800017f */
[----:B------:R-:W-:Y:S01]  /*91e0*/  PRMT R44, R0, 0x5410, R4 ;  /* 0x00005410002c7816 */ /* 0x000fe20000000004 */
[----:B------:R-:W-:Y:S01]  /*91f0*/  IMAD.MOV.U32 R0, RZ, RZ, R8 ;  /* 0x000000ffff007224 */ /* 0x000fe200078e0008 */
[----:B------:R-:W-:Y:S01]  /*9200*/  BSSY B1, `(.L_x_11496) ;  /* 0x0000018000017945 */ /* 0x000fe20003800000 */
[----:B------:R-:W-:Y:S01]  /*9210*/  PRMT R42, R5, 0x5410, R6 ;  /* 0x00005410052a7816 */ /* 0x000fe20000000006 */
[----:B------:R-:W-:-:S02]  /*9220*/  IMAD.MOV.U32 R4, RZ, RZ, R9 ;  /* 0x000000ffff047224 */ /* 0x000fc400078e0009 */
[----:B------:R-:W-:Y:S02]  /*9230*/  IMAD.MOV.U32 R5, RZ, RZ, R36 ;  /* 0x000000ffff057224 */ /* 0x000fe400078e0024 */
[----:B------:R-:W-:Y:S01]  /*9240*/  IMAD.MOV.U32 R6, RZ, RZ, R37 ;  /* 0x000000ffff067224 */ /* 0x000fe200078e0025 */
[----:B---3--:R-:W-:Y:S01]  /*9250*/  PRMT R38, R0, 0x5410, R4 ;  /* 0x0000541000267816 */ /* 0x008fe20000000004 */
[----:B------:R-:W-:Y:S01]  /*9260*/  IMAD.MOV.U32 R0, RZ, RZ, R32 ;  /* 0x000000ffff007224 */ /* 0x000fe200078e0020 */
        /* <DEDUP_REMOVED lines=16> */
[----:B0-----:R-:W-:Y:S06]  /*9370*/  @!P0 BRA `(.L_x_11497) ;  /* 0x000001bc00008947 */ /* 0x001fec0003800000 */
.L_x_11787:
[----:B------:R-:W-:Y:S05]  /*9380*/  BSYNC B1 ;  /* 0x0000000000017941 */ /* 0x000fea0003800000 */
.L_x_11496:
[----:B------:R-:W-:Y:S01]  /*9390*/  PRMT R39, R0, 0x5410, R4 ;  /* 0x0000541000277816 */ /* 0x000fe20000000004 */
[----:B------:R-:W-:Y:S06]  /*93a0*/  @P1 BRA `(.L_x_11498) ;  /* 0x0000003000141947 */ /* 0x000fec0003800000 */
[----:B------:R-:W2:Y:S01]  /*93b0*/  LDL.64 R54, [R1+0x18] ;  /* 0x0000180001367983 */ /* 0x000ea20000100a00 */
[----:B------:R-:W2:Y:S03]  /*93c0*/  LDC R4, c[0x0][0x3f4] ;  /* 0x0000fd00ff047b82 */ /* 0x000ea60000000800 */
[----:B------:R-:W3:Y:S04]  /*93d0*/  LDL R53, [R1+0x70] ;  /* 0x0000700001357983 */ /* 0x000ee80000100800 */
[----:B------:R-:W4:Y:S04]  /*93e0*/  LDL R52, [R1+0x60] ;  /* 0x0000600001347983 */ /* 0x000f280000100800 */
[----:B------:R-:W5:Y:S04]  /*93f0*/  LDL R51, [R1+0x54] ;  /* 0x0000540001337983 */ /* 0x000f680000100800 */
[----:B------:R-:W5:Y:S04]  /*9400*/  LDL R49, [R1+0x5c] ;  /* 0x00005c0001317983 */ /* 0x000f680000100800 */
[----:B------:R-:W5:Y:S04]  /*9410*/  LDL R7, [R1+0x50] ;  /* 0x0000500001077983 */ /* 0x000f680000100800 */
[----:B------:R-:W5:Y:S01]  /*9420*/  LDL R6, [R1+0x64] ;  /* 0x0000640001067983 */ /* 0x000f620000100800 */
[----:B------:R-:W-:-:S04]  /*9430*/  LEA.HI R40, R41, R40, RZ, 0x2 ;  /* 0x0000002829287211 */ /* 0x000fc800078f10ff */
[--C-:B------:R-:W-:Y:S02]  /*9440*/  SHF.R.S32.HI R0, RZ, 0x2, R40.reuse ;  /* 0x00000002ff007819 */ /* 0x100fe40000011428 */
[----:B0-----:R-:W-:-:S04]  /*9450*/  SHF.R.S32.HI R3, RZ, 0x1f, R40 ;  /* 0x0000001fff037819 */ /* 0x001fc80000011428 */
[----:B------:R-:W-:-:S04]  /*9460*/  LEA.HI R3, R3, R0, RZ, 0x2 ;  /* 0x0000000003037211 */ /* 0x000fc800078f10ff */
[----:B------:R-:W-:Y:S01]  /*9470*/  LOP3.LUT R5, R3, 0xfffffffc, RZ, 0xc0, !PT ;  /* 0xfffffffc03057812 */ /* 0x000fe200078ec0ff */
[----:B------:R-:W-:Y:S04]  /*9480*/  BSSY B1, `(.L_x_11499) ;  /* 0x0000036000017945 */ /* 0x000fe80003800000 */
[----:B------:R-:W-:-:S05]  /*9490*/  IMAD.IADD R5, R0, 0x1, -R5 ;  /* 0x0000000100057824 */ /* 0x000fca00078e0a05 */
[----:B------:R-:W-:Y:S02]  /*94a0*/  LOP3.LUT P0, RZ, R5, 0x2, RZ, 0xc0, !PT ;  /* 0x0000000205ff7812 */ /* 0x000fe4000780c0ff */
[----:B--2---:R-:W-:Y:S01]  /*94b0*/  ISETP.GE.AND P6, PT, R54, R4, PT ;  /* 0x000000043600720c */ /* 0x004fe20003fc6270 */
[----:B---3--:R-:W-:-:S04]  /*94c0*/  IMAD R3, R53, 0x2, R2 ;  /* 0x0000000235037824 */ /* 0x008fc800078e0202 */
[----:B------:R-:W-:Y:S01]  /*94d0*/  VIADD R0, R3, 0x20 ;  /* 0x0000002003007836 */ /* 0x000fe20000000000 */
[-C--:B----4-:R-:W-:Y:S02]  /*94e0*/  ISETP.GE.AND P1, PT, R52, R4.reuse, PT ;  /* 0x000000043400720c */ /* 0x090fe40003f26270 */
[-C--:B-----5:R-:W-:Y:S02]  /*94f0*/  ISETP.GE.AND P2, PT, R51, R4.reuse, PT ;  /* 0x000000043300720c */ /* 0x0a0fe40003f46270 */
[-C--:B------:R-:W-:Y:S02]  /*9500*/  ISETP.GE.AND P3, PT, R49, R4.reuse, PT ;  /* 0x000000043100720c */ /* 0x080fe40003f66270 */
[-C--:B------:R-:W-:Y:S02]  /*9510*/  ISETP.GE.AND P4, PT, R7, R4.reuse, PT ;  /* 0x000000040700720c */ /* 0x080fe40003f86270 */
        /* <DEDUP_REMOVED lines=19> */
[CC--:B------:R-:W-:Y:S01]  /*9650*/  FMUL.FTZ R40, R4.reuse, R50.reuse ;  /* 0x0000003204287220 */ /* 0x0c0fe20000410000 */
[----:B------:R-:W-:Y:S01]  /*9660*/  FFMA.FTZ R53, R37, R49, -R52 ;  /* 0x0000003125357223 */ /* 0x000fe20000010834 */
[-C--:B------:R-:W-:Y:S01]  /*9670*/  FMUL.FTZ R52, R4, R41.reuse ;  /* 0x0000002904347220 */ /* 0x080fe20000410000 */
[----:B------:R-:W-:Y:S02]  /*9680*/  HADD2.F32 R35, -RZ, R6.H1_H1 ;  /* 0x30000006ff237230 */ /* 0x000fe40000004100 */
[----:B------:R-:W-:Y:S01]  /*9690*/  FFMA.FTZ R41, R7, R41, -R40 ;  /* 0x0000002907297223 */ /* 0x000fe20000010828 */
[--C-:B------:R-:W-:Y:S02]  /*96a0*/  HADD2.F32 R6, -RZ, R5.reuse.H0_H0 ;  /* 0x20000005ff067230 */ /* 0x100fe40000004100 */
[----:B------:R-:W-:Y:S01]  /*96b0*/  FFMA.FTZ R54, R37, R51, R54 ;  /* 0x0000003325367223 */ /* 0x000fe20000010036 */
[----:B------:R-:W-:Y:S02]  /*96c0*/  HADD2.F32 R40, -RZ, R48.H1_H1 ;  /* 0x30000030ff287230 */ /* 0x000fe40000004100 */
[----:B------:R-:W-:Y:S01]  /*96d0*/  FFMA.FTZ R52, R7, R50, R52 ;  /* 0x0000003207347223 */ /* 0x000fe20000010034 */
[----:B------:R-:W-:-:S02]  /*96e0*/  HADD2.F32 R5, -RZ, R5.H1_H1 ;  /* 0x30000005ff057230 */ /* 0x000fc40000004100 */
[----:B------:R-:W-:Y:S02]  /*96f0*/  HADD2.F32 R4, -RZ, R56.H1_H1 ;  /* 0x30000038ff047230 */ /* 0x000fe40000004100 */
[----:B------:R-:W-:Y:S01]  /*9700*/  FMUL.FTZ R49, R35, R40 ;  /* 0x0000002823317220 */ /* 0x000fe20000410000 */
[----:B------:R-:W-:Y:S02]  /*9710*/  HADD2.F32 R37, -RZ, R55.H0_H0 ;  /* 0x20000037ff257230 */ /* 0x000fe40000004100 */
[----:B------:R-:W-:Y:S01]  /*9720*/  FMUL.FTZ R50, R5, R36 ;  /* 0x0000002405327220 */ /* 0x000fe20000410000 */
[-C--:B------:R-:W-:Y:S01]  /*9730*/  FMUL.FTZ R35, R35, R4.reuse ;  /* 0x0000000423237220 */ /* 0x080fe20000410000 */
[----:B------:R-:W-:Y:S01]  /*9740*/  FFMA.FTZ R49, R34, R4, -R49 ;  /* 0x0000000422317223 */ /* 0x000fe20000010831 */
[-C--:B------:R-:W-:Y:S01]  /*9750*/  FMUL.FTZ R7, R5, R37.reuse ;  /* 0x0000002505077220 */ /* 0x080fe20000410000 */
[----:B------:R-:W-:Y:S01]  /*9760*/  FFMA.FTZ R50, R6, R37, R50 ;  /* 0x0000002506327223 */ /* 0x000fe20000010032 */
[----:B------:R-:W-:Y:S01]  /*9770*/  FFMA.FTZ R34, R34, R40, R35 ;  /* 0x0000002822227223 */ /* 0x000fe20000010023 */
[----:B------:R-:W-:Y:S01]  /*9780*/  F2FP.F16.F32.PACK_AB R4, R52, R41 ;  /* 0x000000293404723e */ /* 0x000fe200000000ff */
[----:B------:R-:W-:Y:S01]  /*9790*/  FFMA.FTZ R5, R6, R36, -R7 ;  /* 0x0000002406057223 */ /* 0x000fe20000010807 */
[----:B------:R-:W-:-:S02]  /*97a0*/  F2FP.F16.F32.PACK_AB R7, R54, R53 ;  /* 0x000000353607723e */ /* 0x000fc400000000ff */
[----:B------:R-:W-:Y:S02]  /*97b0*/  F2FP.F16.F32.PACK_AB R6, R34, R49 ;  /* 0x000000312206723e */ /* 0x000fe400000000ff */
[----:B------:R-:W-:-:S05]  /*97c0*/  F2FP.F16.F32.PACK_AB R5, R50, R5 ;  /* 0x000000053205723e */ /* 0x000fca00000000ff */
[----:B------:R0:W-:Y:S02]  /*97d0*/  STS.128 [R3+0xc400], R4 ;  /* 0x00c4000403007388 */ /* 0x0001e40000000c00 */
.L_x_11500:
[----:B------:R-:W-:Y:S05]  /*97e0*/  BSYNC B1 ;  /* 0x0000000000017941 */ /* 0x000fea0003800000 */
.L_x_11499:
[----:B------:R-:W-:Y:S01]  /*97f0*/  BSSY B1, `(.L_x_11501) ;  /* 0x000002d000017945 */ /* 0x000fe20003800000 */
[----:B------:R-:W-:-:S03]  /*9800*/  @P0 VIADD R0, R3, 0xffffffe0 ;  /* 0xffffffe003000836 */ /* 0x000fc60000000000 */
        /* <DEDUP_REMOVED lines=10> */
[----:B------:R-:W-:-:S02]  /*98b0*/  HADD2.F32 R48, -RZ, R48.H0_H0 ;  /* 0x20000030ff307230 */ /* 0x000fc40000004100 */
        /* <DEDUP_REMOVED lines=23> */
[----:B------:R-:W-:Y:S01]  /*9a30*/  FMUL.FTZ R34, R5, R4 ;  /* 0x0000000405227220 */ /* 0x000fe20000410000 */
        /* <DEDUP_REMOVED lines=8> */
.L_x_11502:
[----:B------:R-:W-:Y:S05]  /*9ac0*/  BSYNC B1 ;  /* 0x0000000000017941 */ /* 0x000fea0003800000 */
.L_x_11501:
        /* <DEDUP_REMOVED lines=44> */
.L_x_11504:
[----:B------:R-:W-:Y:S05]  /*9d90*/  BSYNC B1 ;  /* 0x0000000000017941 */ /* 0x000fea0003800000 */
.L_x_11503:
[----:B------:R-:W-:Y:S04]  /*9da0*/  BSSY B1, `(.L_x_11505) ;  /* 0x000002c000017945 */ /* 0x000fe80003800000 */
[----:B------:R-:W-:Y:S05]  /*9db0*/  @P3 BRA `(.L_x_11506) ;  /* 0x0000000000a83947 */ /* 0x000fea0003800000 */
[----:B012---:R-:W0:Y:S01]  /*9dc0*/  LDS.128 R4, [R0+0xf400] ;  /* 0x00f4000000047984 */ /* 0x007e220000000c00 */
        /* <DEDUP_REMOVED lines=41> */
.L_x_11506:
[----:B------:R-:W-:Y:S05]  /*a060*/  BSYNC B1 ;  /* 0x0000000000017941 */ /* 0x000fea0003800000 */
.L_x_11505:
        /* <DEDUP_REMOVED lines=44> */
.L_x_11508:
[----:B------:R-:W-:Y:S05]  /*a330*/  BSYNC B1 ;  /* 0x0000000000017941 */ /* 0x000fea0003800000 */
.L_x_11507:
        /* <DEDUP_REMOVED lines=44> */
.L_x_11492:
        /* <DEDUP_REMOVED lines=17> */
[----:B------:R-:W-:-:S04]  /*a710*/  IMAD.WIDE.U32 R26, R3, UR6, R26 ;  /* 0x00000006031a7c25 */ /* 0x000fc8000f8e001a */
        /* <DEDUP_REMOVED lines=10> */
[----:B------:R1:W2:Y:S04]  /*a7c0*/  SHFL.IDX PT, R0, R13, RZ, 0x1e1f ;  /* 0x001e1fff0d007589 */ /* 0x0002a800000e0000 */
[----:B------:R-:W3:Y:S04]  /*a7d0*/  SHFL.IDX PT, R3, R3, RZ, 0x1e1f ;  /* 0x001e1fff03037589 */ /* 0x000ee800000e0000 */
[----:B------:R1:W4:Y:S04]  /*a7e0*/  SHFL.IDX PT, R37, R26, RZ, 0x1e1f ;  /* 0x001e1fff1a257589 */ /* 0x00032800000e0000 */
[----:B------:R-:W0:Y:S02]  /*a7f0*/  SHFL.IDX PT, R38, R38, RZ, 0x1e1f ;  /* 0x001e1fff26267589 */ /* 0x000e2400000e0000 */
.L_x_11793:
[----:B------:R-:W-:Y:S01]  /*a800*/  IMAD R7, R140, R7, RZ ;  /* 0x000000078c077224 */ /* 0x000fe200078e02ff */
[----:B------:R-:W-:Y:S01]  /*a810*/  BSSY B1, `(.L_x_11510) ;  /* 0x000003a000017945 */ /* 0x000fe20003800000 */
[----:B------:R-:W-:Y:S02]  /*a820*/  CS2R R4, SRZ ;  /* 0x0000000000047805 */ /* 0x000fe4000001ff00 */
[----:B------:R-:W-:Y:S01]  /*a830*/  CS2R R8, SRZ ;  /* 0x0000000000087805 */ /* 0x000fe2000001ff00 */
[----:B------:R-:W-:Y:S01]  /*a840*/  IMAD R40, R33, -0xc0, R7 ;  /* 0xffffff4021287824 */ /* 0x000fe200078e0207 */
[----:B------:R-:W-:Y:S02]  /*a850*/  ISETP.GE.AND P0, PT, R6, R7, PT ;  /* 0x000000070600720c */ /* 0x000fe40003f06270 */
[----:B------:R-:W-:Y:S02]  /*a860*/  CS2R R6, SRZ ;  /* 0x0000000000067805 */ /* 0x000fe4000001ff00 */
[----:B------:R-:W-:-:S02]  /*a870*/  CS2R R10, SRZ ;  /* 0x00000000000a7805 */ /* 0x000fc4000001ff00 */
[----:B-1----:R-:W-:Y:S02]  /*a880*/  CS2R R12, SRZ ;  /* 0x00000000000c7805 */ /* 0x002fe4000001ff00 */
[----:B0-----:R-:W-:Y:S02]  /*a890*/  CS2R R14, SRZ ;  /* 0x00000000000e7805 */ /* 0x001fe4000001ff00 */
[----:B------:R-:W-:Y:S02]  /*a8a0*/  CS2R R24, SRZ ;  /* 0x0000000000187805 */ /* 0x000fe4000001ff00 */
[----:B------:R-:W-:Y:S02]  /*a8b0*/  CS2R R26, SRZ ;  /* 0x00000000001a7805 */ /* 0x000fe4000001ff00 */
[----:B------:R-:W-:Y:S02]  /*a8c0*/  CS2R R28, SRZ ;  /* 0x00000000001c7805 */ /* 0x000fe4000001ff00 */
[----:B------:R-:W-:-:S02]  /*a8d0*/  CS2R R30, SRZ ;  /* 0x00000000001e7805 */ /* 0x000fc4000001ff00 */
[----:B------:R-:W-:Y:S02]  /*a8e0*/  CS2R R32, SRZ ;  /* 0x0000000000207805 */ /* 0x000fe4000001ff00 */
[----:B------:R-:W-:Y:S01]  /*a8f0*/  CS2R R34, SRZ ;  /* 0x0000000000227805 */ /* 0x000fe2000001ff00 */
[----:B------:R-:W-:Y:S06]  /*a900*/  @P0 BRA `(.L_x_11511) ;  /* 0x0000000000a80947 */ /* 0x000fec0003800000 */
[----:B------:R-:W4:Y:S04]  /*a910*/  LDL R21, [R1+0x34] ;  /* 0x0000340001157983 */ /* 0x000f280000100800 */
[----:B------:R-:W4:Y:S01]  /*a920*/  LDL R20, [R1+0x38] ;  /* 0x0000380001147983 */ /* 0x000f220000100800 */
[C---:B------:R-:W-:Y:S01]  /*a930*/  VIADD R4, R18.reuse, 0x10 ;  /* 0x0000001012047836 */ /* 0x040fe20000000000 */
[----:B------:R-:W-:Y:S01]  /*a940*/  ULDC UR4, c[0x0][0x3f4] ;  /* 0x0000fd0000047ab9 */ /* 0x000fe20000000800 */
[C---:B------:R-:W-:Y:S01]  /*a950*/  VIADD R5, R18.reuse, 0x20 ;  /* 0x0000002012057836 */ /* 0x040fe20000000000 */
[----:B------:R-:W-:Y:S01]  /*a960*/  ISETP.GE.AND P2, PT, R18, UR4, PT ;  /* 0x0000000412007c0c */ /* 0x000fe2000bf46270 */
[----:B---3--:R-:W-:Y:S01]  /*a970*/  IMAD.MOV.U32 R6, RZ, RZ, R3 ;  /* 0x000000ffff067224 */ /* 0x008fe200078e0003 */
[----:B------:R-:W-:Y:S01]  /*a980*/  ISETP.GE.AND P3, PT, R4, UR4, PT ;  /* 0x0000000404007c0c */ /* 0x000fe2000bf66270 */
[----:B--2---:R-:W-:Y:S01]  /*a990*/  IMAD.MOV.U32 R7, RZ, RZ, R0 ;  /* 0x000000ffff077224 */ /* 0x004fe200078e0000 */
[----:B------:R-:W-:Y:S01]  /*a9a0*/  ISETP.GE.AND P4, PT, R5, UR4, PT ;  /* 0x0000000405007c0c */ /* 0x000fe2000bf86270 */
[----:B------:R-:W-:Y:S01]  /*a9b0*/  IMAD.MOV.U32 R8, RZ, RZ, R38 ;  /* 0x000000ffff087224 */ /* 0x000fe200078e0026 */
[----:B------:R-:W-:Y:S01]  /*a9c0*/  CS2R R28, SRZ ;  /* 0x00000000001c7805 */ /* 0x000fe2000001ff00 */
[----:B----4-:R-:W-:Y:S01]  /*a9d0*/  IMAD.MOV.U32 R9, RZ, RZ, R37 ;  /* 0x000000ffff097224 */ /* 0x010fe200078e0025 */
[----:B------:R-:W-:-:S02]  /*a9e0*/  CS2R R30, SRZ ;  /* 0x00000000001e7805 */ /* 0x000fc4000001ff00 */
[----:B------:R-:W-:Y:S02]  /*a9f0*/  CS2R R10, SRZ ;  /* 0x00000000000a7805 */ /* 0x000fe4000001ff00 */
[----:B------:R-:W-:Y:S02]  /*aa00*/  CS2R R32, SRZ ;  /* 0x0000000000207805 */ /* 0x000fe4000001ff00 */
[----:B------:R-:W-:Y:S01]  /*aa10*/  CS2R R34, SRZ ;  /* 0x0000000000227805 */ /* 0x000fe2000001ff00 */
[----:B------:R-:W-:Y:S01]  /*aa20*/  @!P2 IMAD.SHL.U32 R36, R18, 0x2, RZ ;  /* 0x000000021224a824 */ /* 0x000fe200078e00ff */
[----:B------:R-:W-:Y:S02]  /*aa30*/  CS2R R14, SRZ ;  /* 0x00000000000e7805 */ /* 0x000fe4000001ff00 */
[----:B------:R-:W-:Y:S02]  /*aa40*/  CS2R R24, SRZ ;  /* 0x0000000000187805 */ /* 0x000fe4000001ff00 */
[----:B------:R-:W-:Y:S01]  /*aa50*/  CS2R R26, SRZ ;  /* 0x00000000001a7805 */ /* 0x000fe2000001ff00 */
[----:B------:R-:W-:-:S02]  /*aa60*/  @!P3 IMAD.SHL.U32 R13, R21, 0x8, RZ ;  /* 0x00000008150db824 */ /* 0x000fc400078e00ff */
[----:B------:R-:W-:Y:S01]  /*aa70*/  @!P4 IMAD.SHL.U32 R39, R20, 0x8, RZ ;  /* 0x000000081427c824 */ /* 0x000fe200078e00ff */
        /* <DEDUP_REMOVED lines=10> */
[----:B0-----:R-:W-:Y:S01]  /*ab20*/  CS2R R4, SRZ ;  /* 0x0000000000047805 */ /* 0x001fe2000001ff00 */
[--C-:B------:R-:W-:Y:S02]  /*ab30*/  @!P2 IMAD.X R21, R0, 0x1, R3.reuse, P0 ;  /* 0x000000010015a824 */ /* 0x100fe400000e0603 */
[----:B------:R-:W-:Y:S01]  /*ab40*/  @!P2 IMAD.X R37, R37, 0x1, R3, P1 ;  /* 0x000000012525a824 */ /* 0x000fe200008e0603 */
[----:B------:R0:W5:Y:S01]  /*ab50*/  @!P3 LD.E.128 R8, desc[UR52][R12.64] ;  /* 0x000000340c08b980 */ /* 0x000162000c101d00 */
[----:B-1----:R-:W-:-:S03]  /*ab60*/  CS2R R6, SRZ ;  /* 0x0000000000067805 */ /* 0x002fc6000001ff00 */
[----:B------:R1:W5:Y:S04]  /*ab70*/  @!P2 LD.E.128 R24, desc[UR52][R20.64] ;  /* 0x000000341418a980 */ /* 0x000368000c101d00 */
[----:B------:R1:W5:Y:S01]  /*ab80*/  @!P2 LD.E.128 R4, desc[UR52][R36.64] ;  /* 0x000000342404a980 */ /* 0x000362000c101d00 */
[----:B0-----:R-:W-:-:S06]  /*ab90*/  CS2R R12, SRZ ;  /* 0x00000000000c7805 */ /* 0x001fcc000001ff00 */
[----:B------:R1:W5:Y:S02]  /*aba0*/  @!P4 LD.E.128 R12, desc[UR52][R38.64] ;  /* 0x00000034260cc980 */ /* 0x000364000c101d00 */
.L_x_11511:
[----:B------:R-:W-:Y:S05]  /*abb0*/  BSYNC B1 ;  /* 0x0000000000017941 */ /* 0x000fea0003800000 */
.L_x_11510:
[----:B---3--:R-:W0:Y:S01]  /*abc0*/  S2R R3, SR_TID.X ;  /* 0x0000000000037919 */ /* 0x008e220000002100 */
[----:B------:R-:W-:Y:S01]  /*abd0*/  ULEA.HI UR4, UR37, UR37, URZ, 0x1 ;  /* 0x0000002525047291 */ /* 0x000fe2000f8f083f */
[----:B--2--5:R-:W-:Y:S01]  /*abe0*/  IMAD.MOV.U32 R0, RZ, RZ, R4 ;  /* 0x000000ffff007224 */ /* 0x024fe200078e0004 */
[----:B------:R-:W-:Y:S01]  /*abf0*/  VIMNMX R40, R40, 0xc0, PT ;  /* 0x000000c028287848 */ /* 0x000fe20003fe0100 */
[----:B-1----:R-:W-:Y:S01]  /*ac00*/  IMAD.MOV.U32 R20, RZ, RZ, R6 ;  /* 0x000000ffff147224 */ /* 0x002fe200078e0006 */
[----:B------:R-:W-:Y:S01]  /*ac10*/  ULOP3.LUT UR4, UR4, 0xfffffffe, URZ, 0xc0, !UPT ;  /* 0xfffffffe04047892 */ /* 0x000fe2000f8ec03f */
[----:B----4-:R-:W-:Y:S01]  /*ac20*/  IMAD.MOV.U32 R37, RZ, RZ, R25 ;  /* 0x000000ffff257224 */ /* 0x010fe200078e0019 */
        /* <DEDUP_REMOVED lines=11> */
[----:B------:R-:W-:Y:S02]  /*ace0*/  BSSY B1, `(.L_x_11512) ;  /* 0x0000027000017945 */ /* 0x000fe40003800000 */
[----:B------:R-:W-:Y:S01]  /*acf0*/  PRMT R48, R48, 0x5410, R0 ;  /* 0x0000541030307816 */ /* 0x000fe20000000000 */
[----:B------:R-:W-:Y:S01]  /*ad00*/  IMAD.MOV.U32 R0, RZ, RZ, R14 ;  /* 0x000000ffff007224 */ /* 0x000fe200078e000e */
[----:B------:R-:W-:Y:S01]  /*ad10*/  PRMT R47, R20, 0x7610, R47 ;  /* 0x00007610142f7816 */ /* 0x000fe2000000002f */
[----:B------:R-:W-:-:S05]  /*ad20*/  IMAD.MOV.U32 R20, RZ, RZ, R15 ;  /* 0x000000ffff147224 */ /* 0x000fca00078e000f */
[----:B------:R-:W-:Y:S01]  /*ad30*/  PRMT R44, R0, 0x5410, R20 ;  /* 0x00005410002c7816 */ /* 0x000fe20000000014 */
[----:B------:R-:W-:Y:S02]  /*ad40*/  IMAD.MOV.U32 R0, RZ, RZ, R26 ;  /* 0x000000ffff007224 */ /* 0x000fe400078e001a */
[----:B------:R-:W-:Y:S02]  /*ad50*/  IMAD.MOV.U32 R20, RZ, RZ, R27 ;  /* 0x000000ffff147224 */ /* 0x000fe400078e001b */
[C---:B0-----:R-:W-:Y:S02]  /*ad60*/  VIADD R36, R3.reuse, 0xffffff80 ;  /* 0xffffff8003247836 */ /* 0x041fe40000000000 */
[----:B------:R-:W-:Y:S01]  /*ad70*/  VIADD R21, R3, 0xffffff80 ;  /* 0xffffff8003157836 */ /* 0x000fe20000000000 */
[----:B------:R-:W-:Y:S01]  /*ad80*/  PRMT R68, R0, 0x5410, R20 ;  /* 0x0000541000447816 */ /* 0x000fe20000000014 */
[----:B------:R-:W-:Y:S02]  /*ad90*/  IMAD.MOV.U32 R3, RZ, RZ, R5 ;  /* 0x000000ffff037224 */ /* 0x000fe400078e0005 */
[----:B------:R-:W-:Y:S01]  /*ada0*/  IMAD.MOV.U32 R0, RZ, RZ, R30 ;  /* 0x000000ffff007224 */ /* 0x000fe200078e001e */
[----:B------:R-:W-:Y:S01]  /*adb0*/  LEA.HI R21, R21, R36, RZ, 0x1 ;  /* 0x0000002415157211 */ /* 0x000fe200078f08ff */
[----:B------:R-:W-:Y:S01]  /*adc0*/  IMAD.MOV.U32 R36, RZ, RZ, R13 ;  /* 0x000000ffff247224 */ /* 0x000fe200078e000d */
[----:B------:R-:W-:Y:S01]  /*add0*/  PRMT R62, R3, 0x7610, R62 ;  /* 0x00007610033e7816 */ /* 0x000fe2000000003e */
[----:B------:R-:W-:Y:S01]  /*ade0*/  IMAD.U32 R3, RZ, RZ, UR4 ;  /* 0x00000004ff037e24 */ /* 0x000fe2000f8e00ff */
[----:B------:R-:W-:Y:S01]  /*adf0*/  SHF.R.S32.HI R21, RZ, 0x1, R21 ;  /* 0x00000001ff157819 */ /* 0x000fe20000011415 */
[----:B------:R-:W-:Y:S01]  /*ae00*/  IMAD.MOV.U32 R20, RZ, RZ, R31 ;  /* 0x000000ffff147224 */ /* 0x000fe200078e001f */
[----:B------:R-:W-:Y:S01]  /*ae10*/  PRMT R47, R47, 0x5410, R0 ;  /* 0x000054102f2f7816 */ /* 0x000fe20000000000 */
[----:B------:R-:W-:Y:S01]  /*ae20*/  IMAD.MOV.U32 R0, RZ, RZ, R34 ;  /* 0x000000ffff007224 */ /* 0x000fe200078e0022 */
[----:B------:R-:W-:-:S02]  /*ae30*/  SHF.L.U32 R3, R3, 0x1f, RZ ;  /* 0x0000001f03037819 */ /* 0x000fc400000006ff */
[----:B------:R-:W-:Y:S01]  /*ae40*/  ISETP.GE.AND P1, PT, R21, R40, PT ;  /* 0x000000281500720c */ /* 0x000fe20003f26270 */
[----:B------:R-:W-:Y:S01]  /*ae50*/  IMAD.MOV.U32 R21, RZ, RZ, R9 ;  /* 0x000000ffff157224 */ /* 0x000fe200078e0009 */
[----:B------:R-:W0:Y:S01]  /*ae60*/  SYNCS.PHASECHK.TRANS64.TRYWAIT P0, [R2+URZ+0x2d800], R3 ;  /* 0x02d80003020075a7 */ /* 0x000e22000800017f */
[----:B------:R-:W-:Y:S01]  /*ae70*/  PRMT R48, R20, 0x7610, R48 ;  /* 0x0000761014307816 */ /* 0x000fe20000000030 */
[----:B------:R-:W-:Y:S02]  /*ae80*/  IMAD.MOV.U32 R20, RZ, RZ, R35 ;  /* 0x000000ffff147224 */ /* 0x000fe400078e0023 */
[----:B------:R-:W-:Y:S01]  /*ae90*/  PRMT R51, R21, 0x7610, R51 ;  /* 0x0000761015337816 */ /* 0x000fe20000000033 */
[----:B------:R-:W-:-:S03]  /*aea0*/  IMAD.MOV.U32 R21, RZ, RZ, R12 ;  /* 0x000000ffff157224 */ /* 0x000fc600078e000c */
[----:B------:R-:W-:Y:S01]  /*aeb0*/  PRMT R51, R51, 0x5410, R37 ;  /* 0x0000541033337816 */ /* 0x000fe20000000025 */
[----:B------:R-:W-:Y:S01]  /*aec0*/  IMAD.MOV.U32 R37, RZ, RZ, R33 ;  /* 0x000000ffff257224 */ /* 0x000fe200078e0021 */
[----:B------:R-:W-:Y:S01]  /*aed0*/  PRMT R21, R21, 0x5410, R36 ;  /* 0x0000541015157816 */ /* 0x000fe20000000024 */
[----:B------:R-:W-:-:S05]  /*aee0*/  IMAD.MOV.U32 R36, RZ, RZ, R24 ;  /* 0x000000ffff247224 */ /* 0x000fca00078e0018 */
[----:B------:R-:W-:Y:S01]  /*aef0*/  PRMT R65, R36, 0x7610, R65 ;  /* 0x0000761024417816 */ /* 0x000fe20000000041 */
[----:B------:R-:W-:-:S05]  /*af00*/  IMAD.MOV.U32 R36, RZ, RZ, R28 ;  /* 0x000000ffff247224 */ /* 0x000fca00078e001c */
[----:B------:R-:W-:Y:S01]  /*af10*/  PRMT R49, R36, 0x7610, R49 ;  /* 0x0000761024317816 */ /* 0x000fe20000000031 */
[----:B------:R-:W-:-:S05]  /*af20*/  IMAD.MOV.U32 R36, RZ, RZ, R32 ;  /* 0x000000ffff247224 */ /* 0x000fca00078e0020 */
[----:B------:R-:W-:Y:S01]  /*af30*/  PRMT R45, R36, 0x5410, R37 ;  /* 0x00005410242d7816 */ /* 0x000fe20000000025 */
[----:B0-----:R-:W-:Y:S06]  /*af40*/  @!P0 BRA `(.L_x_11513) ;  /* 0x000001a000908947 */ /* 0x001fec0003800000 */
.L_x_11794:
[----:B------:R-:W-:Y:S05]  /*af50*/  BSYNC B1 ;  /* 0x0000000000017941 */ /* 0x000fea0003800000 */
.L_x_11512:
[----:B------:R-:W-:Y:S01]  /*af60*/  PRMT R46, R0, 0x5410, R20 ;  /* 0x00005410002e7816 */ /* 0x000fe20000000014 */
[----:B------:R-:W-:Y:S06]  /*af70*/  @P1 BRA `(.L_x_11498) ;  /* 0x0000001400201947 */ /* 0x000fec0003800000 */
[----:B------:R1:W5:Y:S01]  /*af80*/  LDL R71, [R1+0x20] ;  /* 0x0000200001477983 */ /* 0x0003620000100800 */
[----:B0-----:R-:W0:Y:S03]  /*af90*/  LDC R3, c[0x0][0x3f4] ;  /* 0x0000fd00ff037b82 */ /* 0x001e260000000800 */
[----:B------:R1:W5:Y:S04]  /*afa0*/  LDL R70, [R1+0x28] ;  /* 0x0000280001467983 */ /* 0x0003680000100800 */
[----:B------:R1:W5:Y:S01]  /*afb0*/  LDL R69, [R1+0x24] ;  /* 0x0000240001457983 */ /* 0x0003620000100800 */
[C---:B------:R-:W-:Y:S01]  /*afc0*/  VIADD R0, R18.reuse, 0x10 ;  /* 0x0000001012007836 */ /* 0x040fe20000000000 */
[----:B------:R-:W-:Y:S01]  /*afd0*/  BSSY B1, `(.L_x_11514) ;  /* 0x0000066000017945 */ /* 0x000fe20003800000 */
[C---:B------:R-:W-:Y:S01]  /*afe0*/  VIADD R20, R18.reuse, 0x20 ;  /* 0x0000002012147836 */ /* 0x040fe20000000000 */
[----:B0-----:R-:W-:-:S02]  /*aff0*/  ISETP.GE.AND P0, PT, R18, R3, PT ;  /* 0x000000031200720c */ /* 0x001fc40003f06270 */
[-C--:B------:R-:W-:Y:S02]  /*b000*/  ISETP.GE.AND P1, PT, R0, R3.reuse, PT ;  /* 0x000000030000720c */ /* 0x080fe40003f26270 */
[----:B------:R-:W-:-:S09]  /*b010*/  ISETP.GE.AND P2, PT, R20, R3, PT ;  /* 0x000000031400720c */ /* 0x000fd20003f46270 */
[----:B-1----:R-:W-:Y:S05]  /*b020*/  @P0 BRA `(.L_x_11515) ;  /* 0x0000000400800947 */ /* 0x002fea0003800000 */
[----:B------:R-:W2:Y:S04]  /*b030*/  LDL R36, [R1+0x80] ;  /* 0x0000800001247983 */ /* 0x000ea80000100800 */
[----:B------:R-:W3:Y:S01]  /*b040*/  LDL R72, [R1+0x88] ;  /* 0x0000880001487983 */ /* 0x000ee20000100800 */
[--C-:B------:R-:W-:Y:S01]  /*b050*/  SHF.R.U64 R4, R4, 0x10, R5.reuse ;  /* 0x0000001004047819 */ /* 0x100fe20000001205 */
[----:B------:R-:W-:Y:S01]  /*b060*/  HADD2.F32 R60, -RZ, R60.H0_H0 ;  /* 0x2000003cff3c7230 */ /* 0x000fe20000004100 */
[----:B------:R-:W-:Y:S01]  /*b070*/  SHF.R.U32.HI R57, RZ, 0x10, R5 ;  /* 0x00000010ff397819 */ /* 0x000fe20000011605 */
[----:B------:R-:W-:Y:S01]  /*b080*/  HADD2.F32 R62, -RZ, R62.H0_H0 ;  /* 0x2000003eff3e7230 */ /* 0x000fe20000004100 */
[--C-:B------:R-:W-:Y:S01]  /*b090*/  SHF.R.U64 R5, R26, 0x10, R27.reuse ;  /* 0x000000101a057819 */ /* 0x100fe2000000121b */
[----:B------:R-:W-:Y:S01]  /*b0a0*/  HADD2.F32 R59, -RZ, R59.H0_H0 ;  /* 0x2000003bff3b7230 */ /* 0x000fe20000004100 */
[----:B------:R-:W-:Y:S01]  /*b0b0*/  SHF.R.U32.HI R26, RZ, 0x10, R27 ;  /* 0x00000010ff1a7819 */ /* 0x000fe2000001161b */
[----:B------:R-:W-:Y:S01]  /*b0c0*/  HADD2.F32 R61, -RZ, R57.H0_H0 ;  /* 0x20000039ff3d7230 */ /* 0x000fe20000004100 */
[----:B------:R-:W-:Y:S01]  /*b0d0*/  SHF.R.U32.HI R52, RZ, 0x10, R25 ;  /* 0x00000010ff347819 */ /* 0x000fe20000011619 */
[----:B------:R-:W-:Y:S01]  /*b0e0*/  HADD2.F32 R5, -RZ, R5.H0_H0 ;  /* 0x20000005ff057230 */ /* 0x000fe20000004100 */
[----:B------:R-:W-:-:S02]  /*b0f0*/  SHF.R.U64 R6, R6, 0x10, R7 ;  /* 0x0000001006067819 */ /* 0x000fc40000001207 */
[----:B------:R-:W-:Y:S01]  /*b100*/  SHF.R.U32.HI R7, RZ, 0x10, R7 ;  /* 0x00000010ff077819 */ /* 0x000fe20000011607 */
[----:B------:R-:W-:Y:S01]  /*b110*/  HADD2.F32 R57, -RZ, R52.H0_H0 ;  /* 0x20000034ff397230 */ /* 0x000fe20000004100 */
[----:B--2---:R-:W-:-:S04]  /*b120*/  LEA.HI R0, R3, R36, RZ, 0x1d ;  /* 0x0000002403007211 */ /* 0x004fc800078fe8ff */
[----:B------:R-:W-:-:S04]  /*b130*/  SHF.R.S32.HI R37, RZ, 0x1f, R0 ;  /* 0x0000001fff257819 */ /* 0x000fc80000011400 */
[----:B------:R-:W-:Y:S01]  /*b140*/  LEA.HI R37, R37, R0, RZ, 0x2 ;  /* 0x0000000025257211 */ /* 0x000fe200078f10ff */
[----:B------:R-:W-:-:S03]  /*b150*/  IMAD.SHL.U32 R0, R0, 0x8, RZ ;  /* 0x0000000800007824 */ /* 0x000fc600078e00ff */
[----:B------:R-:W-:Y:S02]  /*b160*/  SHF.R.S32.HI R37, RZ, 0x2, R37 ;  /* 0x00000002ff257819 */ /* 0x000fe40000011425 */
[----:B-----5:R-:W-:-:S03]  /*b170*/  LOP3.LUT R0, R71, 0x18, R0, 0xf8, !PT ;  /* 0x0000001847007812 */ /* 0x020fc600078ef800 */
[----:B------:R-:W-:Y:S01]  /*b180*/  IMAD R20, R37, 0x1800, R70 ;  /* 0x0000180025147824 */ /* 0x000fe200078e0246 */
[----:B------:R-:W-:Y:S01]  /*b190*/  LOP3.LUT R41, R0, R69, RZ, 0x3c, !PT ;  /* 0x0000004500297212 */ /* 0x000fe200078e3cff */
[----:B---3--:R-:W0:Y:S04]  /*b1a0*/  LDS.128 R36, [R72] ;  /* 0x0000000048247984 */ /* 0x008e280000000c00 */
[----:B------:R-:W-:Y:S01]  /*b1b0*/  IMAD.IADD R41, R20, 0x1, R41 ;  /* 0x0000000114297824 */ /* 0x000fe200078e0229 */
[----:B------:R-:W-:-:S03]  /*b1c0*/  SHF.R.U64 R20, R24, 0x10, R25 ;  /* 0x0000001018147819 */ /* 0x000fc60000001219 */
        /* <DEDUP_REMOVED lines=20> */
[----:B------:R-:W-:Y:S01]  /*b310*/  FFMA.FTZ R52, R54, R57, -R63 ;  /* 0x0000003936347223 */ /* 0x000fe2000001083f */
[C---:B------:R-:W-:Y:S01]  /*b320*/  FMUL.FTZ R57, R56.reuse, R59 ;  /* 0x0000003b38397220 */ /* 0x040fe20000410000 */
[----:B------:R-:W-:Y:S02]  /*b330*/  HADD2.F32 R58, -RZ, R67.H0_H0 ;  /* 0x20000043ff3a7230 */ /* 0x000fe40000004100 */
[----:B------:R-:W-:Y:S01]  /*b340*/  FMUL.FTZ R60, R56, R55 ;  /* 0x00000037383c7220 */ /* 0x000fe20000410000 */
[----:B------:R-:W-:-:S02]  /*b350*/  HADD2.F32 R56, -RZ, R68.H0_H0 ;  /* 0x20000044ff387230 */ /* 0x000fc40000004100 */
[C---:B------:R-:W-:Y:S01]  /*b360*/  FFMA.FTZ R55, R50.reuse, R55, -R57 ;  /* 0x0000003732377223 */ /* 0x040fe20000010839 */
[----:B------:R-:W-:Y:S02]  /*b370*/  HADD2.F32 R41, -RZ, R43.H0_H0 ;  /* 0x2000002bff297230 */ /* 0x000fe40000004100 */
[----:B------:R-:W-:Y:S01]  /*b380*/  FFMA.FTZ R50, R50, R59, R60 ;  /* 0x0000003b32327223 */ /* 0x000fe2000001003c */
[C---:B------:R-:W-:Y:S01]  /*b390*/  FMUL.FTZ R60, R53.reuse, R58 ;  /* 0x0000003a353c7220 */ /* 0x040fe20000410000 */
[----:B------:R-:W-:Y:S02]  /*b3a0*/  HADD2.F32 R57, -RZ, R68.H1_H1 ;  /* 0x30000044ff397230 */ /* 0x000fe40000004100 */
[-C--:B------:R-:W-:Y:S01]  /*b3b0*/  FMUL.FTZ R62, R53, R56.reuse ;  /* 0x00000038353e7220 */ /* 0x080fe20000410000 */
[----:B------:R-:W-:Y:S02]  /*b3c0*/  HADD2.F32 R59, -RZ, R67.H1_H1 ;  /* 0x30000043ff3b7230 */ /* 0x000fe40000004100 */
[----:B------:R-:W-:Y:S01]  /*b3d0*/  FFMA.FTZ R53, R25, R56, -R60 ;  /* 0x0000003819357223 */ /* 0x000fe2000001083c */
[----:B------:R-:W-:-:S02]  /*b3e0*/  HADD2.F32 R60, -RZ, R7.H0_H0 ;  /* 0x20000007ff3c7230 */ /* 0x000fc40000004100 */
[C---:B------:R-:W-:Y:S01]  /*b3f0*/  FMUL.FTZ R64, R41.reuse, R57 ;  /* 0x0000003929407220 */ /* 0x040fe20000410000 */
[----:B------:R-:W-:Y:S02]  /*b400*/  HADD2.F32 R43, -RZ, R43.H1_H1 ;  /* 0x3000002bff2b7230 */ /* 0x000fe40000004100 */
[-C--:B------:R-:W-:Y:S01]  /*b410*/  FMUL.FTZ R7, R41, R59.reuse ;  /* 0x0000003b29077220 */ /* 0x080fe20000410000 */
        /* <DEDUP_REMOVED lines=33> */
.L_x_11515:
[----:B------:R-:W-:Y:S05]  /*b630*/  BSYNC B1 ;  /* 0x0000000000017941 */ /* 0x000fea0003800000 */
.L_x_11514:
[----:B------:R-:W-:Y:S04]  /*b640*/  BSSY B1, `(.L_x_11516) ;  /* 0x000006d000017945 */ /* 0x000fe80003800000 */
[----:B------:R-:W-:Y:S05]  /*b650*/  @P1 BRA `(.L_x_11517) ;  /* 0x0000000400ac1947 */ /* 0x000fea0003800000 */
[----:B0-----:R-:W2:Y:S04]  /*b660*/  LDL R6, [R1+0x54] ;  /* 0x0000540001067983 */ /* 0x001ea80000100800 */
[----:B------:R-:W2:Y:S04]  /*b670*/  LDL.64 R4, [R1+0x18] ;  /* 0x0000180001047983 */ /* 0x000ea80000100a00 */
[----:B------:R-:W3:Y:S01]  /*b680*/  LDL R0, [R1+0x34] ;  /* 0x0000340001007983 */ /* 0x000ee20000100800 */
[--C-:B------:R-:W-:Y:S01]  /*b690*/  HADD2.F32 R53, -RZ, R51.reuse.H1_H1 ;  /* 0x30000033ff357230 */ /* 0x100fe20000004100 */
[----:B------:R-:W-:Y:S01]  /*b6a0*/  SHF.R.U32.HI R54, RZ, 0x10, R9 ;  /* 0x00000010ff367819 */ /* 0x000fe20000011609 */
[----:B------:R-:W-:Y:S01]  /*b6b0*/  HADD2.F32 R51, -RZ, R51.H0_H0 ;  /* 0x20000033ff337230 */ /* 0x000fe20000004100 */
[--C-:B------:R-:W-:Y:S01]  /*b6c0*/  SHF.R.U64 R28, R28, 0x10, R29.reuse ;  /* 0x000000101c1c7819 */ /* 0x100fe2000000121d */
[----:B------:R-:W-:Y:S01]  /*b6d0*/  HADD2.F32 R52, -RZ, R49.H1_H1 ;  /* 0x30000031ff347230 */ /* 0x000fe20000004100 */
[----:B------:R-:W-:Y:S01]  /*b6e0*/  SHF.R.U32.HI R50, RZ, 0x10, R29 ;  /* 0x00000010ff327819 */ /* 0x000fe2000001161d */
[----:B------:R-:W-:Y:S01]  /*b6f0*/  HADD2.F32 R54, -RZ, R54.H0_H0 ;  /* 0x20000036ff367230 */ /* 0x000fe20000004100 */
[----:B------:R-:W-:-:S02]  /*b700*/  SHF.R.U64 R29, R8, 0x10, R9 ;  /* 0x00000010081d7819 */ /* 0x000fc40000001209 */
[--C-:B------:R-:W-:Y:S01]  /*b710*/  SHF.R.U64 R8, R30, 0x10, R31.reuse ;  /* 0x000000101e087819 */ /* 0x100fe2000000121f */
[----:B------:R-:W-:Y:S01]  /*b720*/  HADD2.F32 R50, -RZ, R50.H0_H0 ;  /* 0x20000032ff327230 */ /* 0x000fe20000004100 */
[----:B------:R-:W-:Y:S01]  /*b730*/  SHF.R.U32.HI R30, RZ, 0x10, R31 ;  /* 0x00000010ff1e7819 */ /* 0x000fe2000001161f */
[----:B------:R-:W-:Y:S01]  /*b740*/  HADD2.F32 R29, -RZ, R29.H0_H0 ;  /* 0x2000001dff1d7230 */ /* 0x000fe20000004100 */
[--C-:B------:R-:W-:Y:S02]  /*b750*/  SHF.R.U64 R9, R10, 0x10, R11.reuse ;  /* 0x000000100a097819 */ /* 0x100fe4000000120b */
[----:B------:R-:W-:Y:S01]  /*b760*/  SHF.R.U32.HI R10, RZ, 0x10, R11 ;  /* 0x00000010ff0a7819 */ /* 0x000fe2000001160b */
[----:B------:R-:W-:-:S04]  /*b770*/  HADD2.F32 R30, -RZ, R30.H0_H0 ;  /* 0x2000001eff1e7230 */ /* 0x000fc80000004100 */
[----:B------:R-:W-:Y:S02]  /*b780*/  HADD2.F32 R10, -RZ, R10.H0_H0 ;  /* 0x2000000aff0a7230 */ /* 0x000fe40000004100 */
[----:B--2---:R-:W-:Y:S01]  /*b790*/  IMAD.IADD R4, R4, 0x1, R6 ;  /* 0x0000000104047824 */ /* 0x004fe200078e0206 */
[----:B---3--:R-:W-:-:S04]  /*b7a0*/  LEA.HI R0, R3, R0, RZ, 0x1d ;  /* 0x0000000003007211 */ /* 0x008fc800078fe8ff */
[----:B------:R-:W-:-:S04]  /*b7b0*/  SHF.R.S32.HI R5, RZ, 0x1f, R4 ;  /* 0x0000001fff057819 */ /* 0x000fc80000011404 */
[CC--:B------:R-:W-:Y:S02]  /*b7c0*/  LEA.HI R6, R5.reuse, R4.reuse, RZ, 0x5 ;  /* 0x0000000405067211 */ /* 0x0c0fe400078f28ff */
[----:B------:R-:W-:Y:S02]  /*b7d0*/  LEA.HI R4, R5, R4, RZ, 0x3 ;  /* 0x0000000405047211 */ /* 0x000fe400078f18ff */
[----:B------:R-:W-:Y:S02]  /*b7e0*/  SHF.R.S32.HI R5, RZ, 0x1f, R0 ;  /* 0x0000001fff057819 */ /* 0x000fe40000011400 */
[----:B-----5:R-:W-:Y:S02]  /*b7f0*/  LOP3.LUT R4, R71, 0x18, R4, 0xf8, !PT ;  /* 0x0000001847047812 */ /* 0x020fe400078ef804 */
[----:B------:R-:W-:Y:S01]  /*b800*/  LEA.HI R5, R5, R0, RZ, 0x2 ;  /* 0x0000000005057211 */ /* 0x000fe200078f10ff */
[----:B------:R-:W-:Y:S01]  /*b810*/  IMAD.SHL.U32 R0, R0, 0x8, RZ ;  /* 0x0000000800007824 */ /* 0x000fe200078e00ff */
[----:B------:R-:W-:-:S02]  /*b820*/  LOP3.LUT R7, R4, R69, RZ, 0x3c, !PT ;  /* 0x0000004504077212 */ /* 0x000fc400078e3cff */
[----:B------:R-:W-:Y:S02]  /*b830*/  SHF.R.S32.HI R5, RZ, 0x2, R5 ;  /* 0x00000002ff057819 */ /* 0x000fe40000011405 */
[----:B------:R-:W-:Y:S02]  /*b840*/  LOP3.LUT R4, R71, 0x18, R0, 0xf8, !PT ;  /* 0x0000001847047812 */ /* 0x000fe400078ef800 */
[----:B------:R-:W-:Y:S01]  /*b850*/  SHF.R.S32.HI R6, RZ, 0x5, R6 ;  /* 0x00000005ff067819 */ /* 0x000fe20000011406 */
[----:B------:R-:W-:Y:S01]  /*b860*/  IMAD R20, R5, 0x1800, R70 ;  /* 0x0000180005147824 */ /* 0x000fe200078e0246 */
[----:B------:R-:W-:-:S03]  /*b870*/  LOP3.LUT R25, R4, R69, RZ, 0x3c, !PT ;  /* 0x0000004504197212 */ /* 0x000fc600078e3cff */
[----:B------:R-:W-:Y:S02]  /*b880*/  IMAD R6, R6, 0x1800, R70 ;  /* 0x0000180006067824 */ /* 0x000fe400078e0246 */
[----:B------:R-:W-:Y:S02]  /*b890*/  IMAD.IADD R25, R20, 0x1, R25 ;  /* 0x0000000114197824 */ /* 0x000fe400078e0219 */
[----:B------:R-:W-:Y:S02]  /*b8a0*/  IMAD.IADD R6, R6, 0x1, R7 ;  /* 0x0000000106067824 */ /* 0x000fe400078e0207 */
[----:B------:R-:W-:-:S03]  /*b8b0*/  IMAD R20, R25, 0x2, R2 ;  /* 0x0000000219147824 */ /* 0x000fc600078e0202 */
[----:B------:R-:W-:Y:S02]  /*b8c0*/  LEA R0, R6, UR40, 0x1 ;  /* 0x0000002806007c11 */ /* 0x000fe4000f8e08ff */
[----:B------:R-:W0:Y:S04]  /*b8d0*/  LDS.128 R24, [R20+0xc400] ;  /* 0x00c4000014187984 */ /* 0x000e280000000c00 */
[----:B------:R-:W1:Y:S01]  /*b8e0*/  LDS.128 R4, [R0] ;  /* 0x0000000000047984 */ /* 0x000e620000000c00 */
[--C-:B0-----:R-:W-:Y:S02]  /*b8f0*/  HADD2.F32 R40, -RZ, R25.reuse.H0_H0 ;  /* 0x20000019ff287230 */ /* 0x101fe40000004100 */
[----:B------:R-:W-:Y:S02]  /*b900*/  HADD2.F32 R41, -RZ, R25.H1_H1 ;  /* 0x30000019ff297230 */ /* 0x000fe40000004100 */
[----:B-1----:R-:W-:-:S02]  /*b910*/  HADD2.F32 R36, -RZ, R5.H0_H0 ;  /* 0x20000005ff247230 */ /* 0x002fc40000004100 */
[C---:B------:R-:W-:Y:S01]  /*b920*/  FMUL.FTZ R25, R40.reuse, R51 ;  /* 0x0000003328197220 */ /* 0x040fe20000410000 */
[--C-:B------:R-:W-:Y:S02]  /*b930*/  HADD2.F32 R43, -RZ, R27.reuse.H0_H0 ;  /* 0x2000001bff2b7230 */ /* 0x100fe40000004100 */
[----:B------:R-:W-:Y:S02]  /*b940*/  HADD2.F32 R31, -RZ, R27.H1_H1 ;  /* 0x3000001bff1f7230 */ /* 0x000fe40000004100 */
[-C--:B------:R-:W-:Y:S01]  /*b950*/  FMUL.FTZ R27, R40, R53.reuse ;  /* 0x00000035281b7220 */ /* 0x080fe20000410000 */
[----:B------:R-:W-:Y:S02]  /*b960*/  HADD2.F32 R38, -RZ, R5.H1_H1 ;  /* 0x30000005ff267230 */ /* 0x000fe40000004100 */
[----:B------:R-:W-:Y:S01]  /*b970*/  FFMA.FTZ R25, R36, R53, -R25 ;  /* 0x0000003524197223 */ /* 0x000fe20000010819 */
[----:B------:R-:W-:Y:S02]  /*b980*/  HADD2.F32 R37, -RZ, R24.H0_H0 ;  /* 0x20000018ff257230 */ /* 0x000fe40000004100 */
[----:B------:R-:W-:Y:S01]  /*b990*/  FMUL.FTZ R53, R41, R54 ;  /* 0x0000003629357220 */ /* 0x000fe20000410000 */
[----:B------:R-:W-:-:S02]  /*b9a0*/  HADD2.F32 R40, -RZ, R49.H0_H0 ;  /* 0x20000031ff287230 */ /* 0x000fc40000004100 */
[----:B------:R-:W-:Y:S01]  /*b9b0*/  FFMA.FTZ R27, R36, R51, R27 ;  /* 0x00000033241b7223 */ /* 0x000fe2000001001b */
[----:B------:R-:W-:Y:S02]  /*b9c0*/  HADD2.F32 R39, -RZ, R4.H0_H0 ;  /* 0x20000004ff277230 */ /* 0x000fe40000004100 */
[-C--:B------:R-:W-:Y:S01]  /*b9d0*/  FMUL.FTZ R51, R41, R50.reuse ;  /* 0x0000003229337220 */ /* 0x080fe20000410000 */
[----:B------:R-:W-:Y:S01]  /*b9e0*/  FFMA.FTZ R36, R38, R50, -R53 ;  /* 0x0000003226247223 */ /* 0x000fe20000010835 */
[C---:B------:R-:W-:Y:S01]  /*b9f0*/  FMUL.FTZ R50, R37.reuse, R52 ;  /* 0x0000003425327220 */ /* 0x040fe20000410000 */
[----:B------:R-:W-:Y:S02]  /*ba00*/  HADD2.F32 R42, -RZ, R26.H0_H0 ;  /* 0x2000001aff2a7230 */ /* 0x000fe40000004100 */
[-C--:B------:R-:W-:Y:S01]  /*ba10*/  FMUL.FTZ R49, R37, R40.reuse ;  /* 0x0000002825317220 */ /* 0x080fe20000410000 */
[----:B------:R-:W-:Y:S02]  /*ba20*/  HADD2.F32 R41, -RZ, R48.H1_H1 ;  /* 0x30000030ff297230 */ /* 0x000fe40000004100 */
[----:B------:R-:W-:Y:S01]  /*ba30*/  FFMA.FTZ R37, R39, R40, -R50 ;  /* 0x0000002827257223 */ /* 0x000fe20000010832 */
[----:B------:R-:W-:-:S02]  /*ba40*/  HADD2.F32 R5, -RZ, R6.H0_H0 ;  /* 0x20000006ff057230 */ /* 0x000fc40000004100 */
[----:B------:R-:W-:Y:S01]  /*ba50*/  FFMA.FTZ R49, R39, R52, R49 ;  /* 0x0000003427317223 */ /* 0x000fe20000010031 */
[--C-:B------:R-:W-:Y:S02]  /*ba60*/  HADD2.F32 R40, -RZ, R47.reuse.H1_H1 ;  /* 0x3000002fff287230 */ /* 0x100fe40000004100 */
[----:B------:R-:W-:Y:S01]  /*ba70*/  FMUL.FTZ R52, R42, R41 ;  /* 0x000000292a347220 */ /* 0x000fe20000410000 */
[----:B------:R-:W-:Y:S02]  /*ba80*/  HADD2.F32 R50, -RZ, R47.H0_H0 ;  /* 0x2000002fff327230 */ /* 0x000fe40000004100 */
[----:B------:R-:W-:Y:S01]  /*ba90*/  FFMA.FTZ R38, R38, R54, R51 ;  /* 0x0000003626267223 */ /* 0x000fe20000010033 */
[----:B------:R-:W-:Y:S02]  /*baa0*/  HADD2.F32 R48, -RZ, R48.H0_H0 ;  /* 0x20000030ff307230 */ /* 0x000fe40000004100 */
[----:B------:R-:W-:Y:S01]  /*bab0*/  FMUL.FTZ R42, R42, R40 ;  /* 0x000000282a2a7220 */ /* 0x000fe20000410000 */
[----:B------:R-:W-:-:S02]  /*bac0*/  HADD2.F32 R11, -RZ, R7.H0_H0 ;  /* 0x20000007ff0b7230 */ /* 0x000fc40000004100 */
[----:B------:R-:W-:Y:S01]  /*bad0*/  FFMA.FTZ R52, R5, R40, -R52 ;  /* 0x0000002805347223 */ /* 0x000fe20000010834 */
[C---:B------:R-:W-:Y:S01]  /*bae0*/  FMUL.FTZ R40, R43.reuse, R50 ;  /* 0x000000322b287220 */ /* 0x040fe20000410000 */
[-C--:B------:R-:W-:Y:S01]  /*baf0*/  FMUL.FTZ R43, R43, R48.reuse ;  /* 0x000000302b2b7220 */ /* 0x080fe20000410000 */
[----:B------:R-:W-:Y:S02]  /*bb00*/  HADD2.F32 R7, -RZ, R7.H1_H1 ;  /* 0x30000007ff077230 */ /* 0x000fe40000004100 */
[----:B------:R-:W-:Y:S01]  /*bb10*/  FFMA.FTZ R42, R5, R41, R42 ;  /* 0x00000029052a7223 */ /* 0x000fe2000001002a */
[----:B------:R-:W-:Y:S01]  /*bb20*/  FFMA.FTZ R40, R11, R48, -R40 ;  /* 0x000000300b287223 */ /* 0x000fe20000010828 */
[----:B------:R-:W-:Y:S02]  /*bb30*/  HADD2.F32 R24, -RZ, R24.H1_H1 ;  /* 0x30000018ff187230 */ /* 0x000fe40000004100 */
[----:B------:R-:W-:Y:S01]  /*bb40*/  FMUL.FTZ R54, R31, R10 ;  /* 0x0000000a1f367220 */ /* 0x000fe20000410000 */
[----:B------:R-:W-:Y:S01]  /*bb50*/  FFMA.FTZ R43, R11, R50, R43 ;  /* 0x000000320b2b7223 */ /* 0x000fe2000001002b */
[----:B------:R-:W-:Y:S01]  /*bb60*/  FMUL.FTZ R48, R31, R30 ;  /* 0x0000001e1f307220 */ /* 0x000fe20000410000 */
[----:B------:R-:W-:-:S02]  /*bb70*/  HADD2.F32 R26, -RZ, R26.H1_H1 ;  /* 0x3000001aff1a7230 */ /* 0x000fc40000004100 */
[C---:B------:R-:W-:Y:S01]  /*bb80*/  FFMA.FTZ R39, R7.reuse, R30, -R54 ;  /* 0x0000001e07277223 */ /* 0x040fe20000010836 */
[----:B------:R-:W-:Y:S02]  /*bb90*/  HADD2.F32 R5, -RZ, R28.H0_H0 ;  /* 0x2000001cff057230 */ /* 0x000fe40000004100 */
[----:B------:R-:W-:Y:S01]  /*bba0*/  FFMA.FTZ R48, R7, R10, R48 ;  /* 0x0000000a07307223 */ /* 0x000fe20000010030 */
[----:B------:R-:W-:Y:S02]  /*bbb0*/  HADD2.F32 R11, -RZ, R9.H0_H0 ;  /* 0x20000009ff0b7230 */ /* 0x000fe40000004100 */
[C---:B------:R-:W-:Y:S01]  /*bbc0*/  FMUL.FTZ R7, R24.reuse, R29 ;  /* 0x0000001d18077220 */ /* 0x040fe20000410000 */
[----:B------:R-:W-:Y:S02]  /*bbd0*/  HADD2.F32 R9, -RZ, R8.H0_H0 ;  /* 0x20000008ff097230 */ /* 0x000fe40000004100 */
[----:B------:R-:W-:Y:S01]  /*bbe0*/  FMUL.FTZ R24, R24, R5 ;  /* 0x0000000518187220 */ /* 0x000fe20000410000 */
[----:B------:R-:W-:-:S02]  /*bbf0*/  HADD2.F32 R4, -RZ, R4.H1_H1 ;  /* 0x30000004ff047230 */ /* 0x000fc40000004100 */
[C---:B------:R-:W-:Y:S01]  /*bc00*/  FMUL.FTZ R31, R26.reuse, R11 ;  /* 0x0000000b1a1f7220 */ /* 0x040fe20000410000 */
        /* <DEDUP_REMOVED lines=16> */
.L_x_11517:
[----:B------:R-:W-:Y:S05]  /*bd10*/  BSYNC B1 ;  /* 0x0000000000017941 */ /* 0x000fea0003800000 */
.L_x_11516:
[----:B------:R-:W-:Y:S05]  /*bd20*/  @P2 BRA `(.L_x_11498) ;  /* 0x0000000400b42947 */ /* 0x000fea0003800000 */
[----:B01----:R-:W2:Y:S04]  /*bd30*/  LDL.64 R4, [R1+0x18] ;  /* 0x0000180001047983 */ /* 0x003ea80000100a00 */
[----:B------:R-:W3:Y:S01]  /*bd40*/  LDL R0, [R1+0x50] ;  /* 0x0000500001007983 */ /* 0x000ee20000100800 */
[----:B--2---:R-:W-:-:S03]  /*bd50*/  IMAD.MOV.U32 R6, RZ, RZ, R4 ;  /* 0x000000ffff067224 */ /* 0x004fc600078e0004 */
[----:B------:R-:W2:Y:S01]  /*bd60*/  LDL R4, [R1+0x38] ;  /* 0x0000380001047983 */ /* 0x000ea20000100800 */
[----:B------:R-:W-:Y:S02]  /*bd70*/  IMAD.MOV.U32 R7, RZ, RZ, R5 ;  /* 0x000000ffff077224 */ /* 0x000fe400078e0005 */
[----:B---3--:R-:W-:-:S05]  /*bd80*/  IMAD.IADD R0, R6, 0x1, R0 ;  /* 0x0000000106007824 */ /* 0x008fca00078e0200 */
[----:B------:R-:W-:Y:S02]  /*bd90*/  SHF.R.S32.HI R5, RZ, 0x1f, R0 ;  /* 0x0000001fff057819 */ /* 0x000fe40000011400 */
[--C-:B------:R-:W-:Y:S01]  /*bda0*/  SHF.R.U64 R20, R32, 0x10, R33.reuse ;  /* 0x0000001020147819 */ /* 0x100fe20000001221 */
[----:B------:R-:W-:Y:S01]  /*bdb0*/  HADD2.F32 R31, -RZ, R45.H1_H1 ;  /* 0x3000002dff1f7230 */ /* 0x000fe20000004100 */
[----:B------:R-:W-:Y:S01]  /*bdc0*/  SHF.R.U32.HI R36, RZ, 0x10, R33 ;  /* 0x00000010ff247819 */ /* 0x000fe20000011621 */
[----:B------:R-:W-:Y:S01]  /*bdd0*/  HADD2.F32 R33, -RZ, R21.H1_H1 ;  /* 0x30000015ff217230 */ /* 0x000fe20000004100 */
[--C-:B------:R-:W-:Y:S02]  /*bde0*/  SHF.R.U32.HI R32, RZ, 0x10, R13.reuse ;  /* 0x00000010ff207819 */ /* 0x100fe4000001160d */
[----:B------:R-:W-:Y:S02]  /*bdf0*/  SHF.R.U64 R24, R12, 0x10, R13 ;  /* 0x000000100c187819 */ /* 0x000fe4000000120d */
[----:B------:R-:W-:Y:S01]  /*be00*/  SHF.R.U64 R12, R34, 0x10, R35 ;  /* 0x00000010220c7819 */ /* 0x000fe20000001223 */
[----:B------:R-:W-:Y:S01]  /*be10*/  HADD2.F32 R34, -RZ, R32.H0_H0 ;  /* 0x20000020ff227230 */ /* 0x000fe20000004100 */
[----:B------:R-:W-:-:S02]  /*be20*/  SHF.R.U64 R13, R14, 0x10, R15 ;  /* 0x000000100e0d7819 */ /* 0x000fc4000000120f */
[----:B------:R-:W-:Y:S02]  /*be30*/  SHF.R.U32.HI R41, RZ, 0x10, R35 ;  /* 0x00000010ff297819 */ /* 0x000fe40000011623 */
[----:B------:R-:W-:Y:S01]  /*be40*/  SHF.R.U32.HI R39, RZ, 0x10, R15 ;  /* 0x00000010ff277819 */ /* 0x000fe2000001160f */
[----:B------:R-:W-:Y:S02]  /*be50*/  HADD2.F32 R32, -RZ, R21.H0_H0 ;  /* 0x20000015ff207230 */ /* 0x000fe40000004100 */
[----:B------:R-:W-:Y:S01]  /*be60*/  HADD2.F32 R13, -RZ, R13.H0_H0 ;  /* 0x2000000dff0d7230 */ /* 0x000fe20000004100 */
[----:B--2---:R-:W-:Y:S02]  /*be70*/  LEA.HI R3, R3, R4, RZ, 0x1d ;  /* 0x0000000403037211 */ /* 0x004fe400078fe8ff */
[CC--:B------:R-:W-:Y:S02]  /*be80*/  LEA.HI R4, R5.reuse, R0.reuse, RZ, 0x5 ;  /* 0x0000000005047211 */ /* 0x0c0fe400078f28ff */
[----:B------:R-:W-:-:S02]  /*be90*/  LEA.HI R5, R5, R0, RZ, 0x3 ;  /* 0x0000000005057211 */ /* 0x000fc400078f18ff */
[----:B------:R-:W-:Y:S02]  /*bea0*/  SHF.R.S32.HI R0, RZ, 0x1f, R3 ;  /* 0x0000001fff007819 */ /* 0x000fe40000011403 */
[----:B------:R-:W-:Y:S02]  /*beb0*/  SHF.R.S32.HI R4, RZ, 0x5, R4 ;  /* 0x00000005ff047819 */ /* 0x000fe40000011404 */
[----:B------:R-:W-:Y:S01]  /*bec0*/  LEA.HI R0, R0, R3, RZ, 0x2 ;  /* 0x0000000300007211 */ /* 0x000fe200078f10ff */
[----:B------:R-:W-:Y:S02]  /*bed0*/  IMAD.SHL.U32 R3, R3, 0x8, RZ ;  /* 0x0000000803037824 */ /* 0x000fe400078e00ff */
[----:B-----5:R-:W-:Y:S01]  /*bee0*/  IMAD R6, R4, 0x1800, R70 ;  /* 0x0000180004067824 */ /* 0x020fe200078e0246 */
[----:B------:R-:W-:Y:S02]  /*bef0*/  SHF.R.S32.HI R4, RZ, 0x2, R0 ;  /* 0x00000002ff047819 */ /* 0x000fe40000011400 */
[----:B------:R-:W-:-:S02]  /*bf00*/  LOP3.LUT R3, R71, 0x18, R3, 0xf8, !PT ;  /* 0x0000001847037812 */ /* 0x000fc400078ef803 */
[----:B------:R-:W-:Y:S01]  /*bf10*/  LOP3.LUT R5, R71, 0x18, R5, 0xf8, !PT ;  /* 0x0000001847057812 */ /* 0x000fe200078ef805 */
[----:B------:R-:W-:Y:S01]  /*bf20*/  IMAD R8, R4, 0x1800, R70 ;  /* 0x0000180004087824 */ /* 0x000fe200078e0246 */
[-C--:B------:R-:W-:Y:S02]  /*bf30*/  LOP3.LUT R3, R3, R69.reuse, RZ, 0x3c, !PT ;  /* 0x0000004503037212 */ /* 0x080fe400078e3cff */
[----:B------:R-:W-:-:S03]  /*bf40*/  LOP3.LUT R5, R5, R69, RZ, 0x3c, !PT ;  /* 0x0000004505057212 */ /* 0x000fc600078e3cff */
        /* <DEDUP_REMOVED lines=10> */
[-C--:B------:R-:W-:Y:S01]  /*bff0*/  FMUL.FTZ R37, R27, R31.reuse ;  /* 0x0000001f1b257220 */ /* 0x080fe20000410000 */
[----:B------:R-:W-:Y:S02]  /*c000*/  HADD2.F32 R15, -RZ, R5.H1_H1 ;  /* 0x30000005ff0f7230 */ /* 0x000fe40000004100 */
[----:B------:R-:W-:Y:S02]  /*c010*/  HADD2.F32 R27, -RZ, R36.H0_H0 ;  /* 0x20000024ff1b7230 */ /* 0x000fe40000004100 */
[----:B------:R-:W-:Y:S01]  /*c020*/  FFMA.FTZ R35, R14, R31, -R35 ;  /* 0x0000001f0e237223 */ /* 0x000fe20000010823 */
[----:B------:R-:W-:Y:S02]  /*c030*/  HADD2.F32 R9, -RZ, R8.H0_H0 ;  /* 0x20000008ff097230 */ /* 0x000fe40000004100 */
[----:B------:R-:W-:Y:S01]  /*c040*/  FMUL.FTZ R36, R28, R34 ;  /* 0x000000221c247220 */ /* 0x000fe20000410000 */
[----:B------:R-:W-:Y:S01]  /*c050*/  FFMA.FTZ R37, R14, R33, R37 ;  /* 0x000000210e257223 */ /* 0x000fe20000010025 */
[----:B------:R-:W-:-:S02]  /*c060*/  HADD2.F32 R14, -RZ, R45.H0_H0 ;  /* 0x2000002dff0e7230 */ /* 0x000fc40000004100 */
[-C--:B------:R-:W-:Y:S01]  /*c070*/  FMUL.FTZ R40, R28, R27.reuse ;  /* 0x0000001b1c287220 */ /* 0x080fe20000410000 */
[----:B------:R-:W-:Y:S01]  /*c080*/  FFMA.FTZ R38, R15, R27, -R36 ;  /* 0x0000001b0f267223 */ /* 0x000fe20000010824 */
[----:B------:R-:W-:Y:S02]  /*c090*/  HADD2.F32 R5, -RZ, R4.H0_H0 ;  /* 0x20000004ff057230 */ /* 0x000fe40000004100 */
[C---:B------:R-:W-:Y:S01]  /*c0a0*/  FMUL.FTZ R36, R9.reuse, R32 ;  /* 0x0000002009247220 */ /* 0x040fe20000410000 */
[----:B------:R-:W-:Y:S01]  /*c0b0*/  FMUL.FTZ R9, R9, R14 ;  /* 0x0000000e09097220 */ /* 0x000fe20000410000 */
[----:B------:R-:W-:Y:S02]  /*c0c0*/  HADD2.F32 R29, -RZ, R10.H0_H0 ;  /* 0x2000000aff1d7230 */ /* 0x000fe40000004100 */
[----:B------:R-:W-:Y:S02]  /*c0d0*/  HADD2.F32 R28, -RZ, R44.H0_H0 ;  /* 0x2000002cff1c7230 */ /* 0x000fe40000004100 */
[----:B------:R-:W-:Y:S01]  /*c0e0*/  FFMA.FTZ R40, R15, R34, R40 ;  /* 0x000000220f287223 */ /* 0x000fe20000010028 */
[C---:B------:R-:W-:Y:S01]  /*c0f0*/  FFMA.FTZ R36, R5.reuse, R14, -R36 ;  /* 0x0000000e05247223 */ /* 0x040fe20000010824 */
[----:B------:R-:W-:Y:S01]  /*c100*/  FFMA.FTZ R15, R5, R32, R9 ;  /* 0x00000020050f7223 */ /* 0x000fe20000010009 */
[----:B------:R-:W-:-:S02]  /*c110*/  HADD2.F32 R25, -RZ, R6.H0_H0 ;  /* 0x20000006ff197230 */ /* 0x000fc40000004100 */
[C---:B------:R-:W-:Y:S01]  /*c120*/  FMUL.FTZ R32, R29.reuse, R28 ;  /* 0x0000001c1d207220 */ /* 0x040fe20000410000 */
[----:B------:R-:W-:Y:S02]  /*c130*/  HADD2.F32 R30, -RZ, R11.H0_H0 ;  /* 0x2000000bff1e7230 */ /* 0x000fe40000004100 */
[----:B------:R-:W-:Y:S02]  /*c140*/  HADD2.F32 R14, -RZ, R46.H0_H0 ;  /* 0x2000002eff0e7230 */ /* 0x000fe40000004100 */
[----:B------:R-:W-:Y:S02]  /*c150*/  HADD2.F32 R9, -RZ, R44.H1_H1 ;  /* 0x3000002cff097230 */ /* 0x000fe40000004100 */
        /* <DEDUP_REMOVED lines=8> */
[----:B------:R-:W-:Y:S02]  /*c1e0*/  HADD2.F32 R14, -RZ, R41.H0_H0 ;  /* 0x20000029ff0e7230 */ /* 0x000fe40000004100 */
[----:B------:R-:W-:Y:S01]  /*c1f0*/  FFMA.FTZ R34, R25, R28, R34 ;  /* 0x0000001c19227223 */ /* 0x000fe20000010022 */
[C---:B------:R-:W-:Y:S01]  /*c200*/  FFMA.FTZ R28, R26.reuse, R5, -R21 ;  /* 0x000000051a1c7223 */ /* 0x040fe20000010815 */
[----:B------:R-:W-:Y:S01]  /*c210*/  FFMA.FTZ R30, R26, R9, R30 ;  /* 0x000000091a1e7223 */ /* 0x000fe2000001001e */
[----:B------:R-:W-:-:S02]  /*c220*/  HADD2.F32 R7, -RZ, R7.H1_H1 ;  /* 0x30000007ff077230 */ /* 0x000fc40000004100 */
[C---:B------:R-:W-:Y:S01]  /*c230*/  FMUL.FTZ R42, R11.reuse, R32 ;  /* 0x000000200b2a7220 */ /* 0x040fe20000410000 */
[----:B------:R-:W-:Y:S01]  /*c240*/  FMUL.FTZ R26, R11, R14 ;  /* 0x0000000e0b1a7220 */ /* 0x000fe20000410000 */
[----:B------:R-:W-:Y:S02]  /*c250*/  HADD2.F32 R8, -RZ, R8.H1_H1 ;  /* 0x30000008ff087230 */ /* 0x000fe40000004100 */
[----:B------:R-:W-:Y:S02]  /*c260*/  HADD2.F32 R10, -RZ, R10.H1_H1 ;  /* 0x3000000aff0a7230 */ /* 0x000fe40000004100 */
[----:B------:R-:W-:Y:S02]  /*c270*/  HADD2.F32 R11, -RZ, R24.H0_H0 ;  /* 0x20000018ff0b7230 */ /* 0x000fe40000004100 */
[----:B------:R-:W-:Y:S02]  /*c280*/  HADD2.F32 R5, -RZ, R20.H0_H0 ;  /* 0x20000014ff057230 */ /* 0x000fe40000004100 */
        /* <DEDUP_REMOVED lines=23> */
.L_x_11498:
[----:B------:R-:W-:Y:S05]  /*c400*/  BSYNC B0 ;  /* 0x0000000000007941 */ /* 0x000fea0003800000 */
.L_x_11491:
        /* <DEDUP_REMOVED lines=8> */
.L_x_11489:
[----:B0--3--:R-:W-:-:S05]  /*c490*/  IMAD.U32 R0, RZ, RZ, UR39 ;  /* 0x00000027ff007e24 */ /* 0x009fca000f8e00ff */
[----:B------:R-:W-:-:S13]  /*c4a0*/  ISETP.NE.AND P0, PT, R0, 0x3, PT ;  /* 0x000000030000780c */ /* 0x000fda0003f05270 */
[----:B------:R-:W-:Y:S05]  /*c4b0*/  @!P0 BRA `(.L_x_11518) ;  /* 0x0000000000048947 */ /* 0x000fea0003800000 */
[----:B------:R-:W-:Y:S01]  /*c4c0*/  BPT.TRAP 0x1 ;  /* 0x000000040000795c */ /* 0x000fe20000300000 */
.L_x_11518:
[----:B------:R-:W-:Y:S01]  /*c4d0*/  IMAD R0, R17, 0x8, R2 ;  /* 0x0000000811007824 */ /* 0x000fe200078e0202 */
[----:B--2-4-:R-:W-:-:S04]  /*c4e0*/  SHF.L.U32 R5, R23, 0x1f, RZ ;  /* 0x0000001f17057819 */ /* 0x014fc800000006ff */
[----:B------:R0:W2:Y:S01]  /*c4f0*/  SYNCS.PHASECHK.TRANS64.TRYWAIT P1, [R0+URZ+0x2d830], R5 ;  /* 0x02d83005000075a7 */ /* 0x0000a2000802017f */
[----:B------:R-:W-:Y:S05]  /*c500*/  @!P0 BRA `(.L_x_11519) ;  /* 0x0000000000048947 */ /* 0x000fea0003800000 */
[----:B------:R-:W-:Y:S01]  /*c510*/  BPT.TRAP 0x1 ;  /* 0x000000040000795c */ /* 0x000fe20000300000 */
.L_x_11519:
[----:B-1----:R-:W-:Y:S01]  /*c520*/  VIADD R3, R2, 0x15400 ;  /* 0x0001540002037836 */ /* 0x002fe20000000000 */
[----:B------:R-:W-:Y:S01]  /*c530*/  LOP3.LUT R148, R148, 0x10000, RZ, 0xfc, !PT ;  /* 0x0001000094947812 */ /* 0x000fe200078efcff */
[----:B------:R-:W-:-:S03]  /*c540*/  IMAD.MOV.U32 R149, RZ, RZ, -0x7fffffe0 ;  /* 0x80000020ff957424 */ /* 0x000fc600078e00ff */
[----:B------:R-:W-:-:S04]  /*c550*/  SHF.R.U32.HI R3, RZ, 0x4, R3 ;  /* 0x00000004ff037819 */ /* 0x000fc80000011603 */
[----:B------:R-:W-:-:S04]  /*c560*/  LOP3.LUT R3, R3, 0x3fff, RZ, 0xc0, !PT ;  /* 0x00003fff03037812 */ /* 0x000fc800078ec0ff */
[----:B------:R-:W-:-:S05]  /*c570*/  LOP3.LUT R3, R3, 0x10000, RZ, 0xfc, !PT ;  /* 0x0001000003037812 */ /* 0x000fca00078efcff */
[----:B------:R1:W-:Y:S01]  /*c580*/  STL [R1+0x14], R3 ;  /* 0x0000140301007387 */ /* 0x0003e20000100800 */
[----:B--2---:R-:W-:Y:S05]  /*c590*/  @P1 BRA `(.L_x_11520) ;  /* 0x0000000000081947 */ /* 0x004fea0003800000 */
[----:B------:R-:W2:Y:S02]  /*c5a0*/  SYNCS.PHASECHK.TRANS64.TRYWAIT P1, [R0+URZ+0x2d830], R5 ;  /* 0x02d83005000075a7 */ /* 0x000ea4000802017f */
[----:B--2---:R-:W-:Y:S05]  /*c5b0*/  @!P1 BRA `(.L_x_11521) ;  /* 0x0000018c00089947 */ /* 0x004fea0003800000 */
.L_x_11520:
[----:B-1----:R-:W3:Y:S01]  /*c5c0*/  LDL R3, [R1+0x14] ;  /* 0x0000140001037983 */ /* 0x002ee20000100800 */
[----:B0-2---:R-:W-:Y:S01]  /*c5d0*/  IMAD.MOV.U32 R5, RZ, RZ, -0x7fffffe0 ;  /* 0x80000020ff057424 */ /* 0x005fe200078e00ff */
[----:B------:R-:W-:Y:S05]  /*c5e0*/  WARPSYNC.ALL ;  /* 0x0000000000007948 */ /* 0x000fea0003800000 */
[C---:B------:R-:W-:Y:S01]  /*c5f0*/  R2UR UR4, R148.reuse ;  /* 0x00000000940472ca */ /* 0x040fe200000e0000 */
[----:B-----5:R-:W-:Y:S01]  /*c600*/  WARPGROUP.ARRIVE ;  /* 0x00000000000079c5 */ /* 0x020fe20000000000 */
[----:B------:R-:W-:Y:S01]  /*c610*/  R2UR UR5, R149 ;  /* 0x00000000950572ca */ /* 0x000fe200000e0000 */
[----:B------:R-:W-:Y:S01]  /*c620*/  IMAD.MOV.U32 R7, RZ, RZ, -0x7fffffe0 ;  /* 0x80000020ff077424 */ /* 0x000fe200078e00ff */
[----:B------:R-:W-:Y:S01]  /*c630*/  R2UR UR7, R5 ;  /* 0x00000000050772ca */ /* 0x000fe200000e0000 */
[----:B------:R-:W-:-:S02]  /*c640*/  VIADD R8, R148, 0x2 ;  /* 0x0000000294087836 */ /* 0x000fc40000000000 */
[----:B------:R-:W-:Y:S02]  /*c650*/  IMAD.MOV.U32 R9, RZ, RZ, -0x7fffffe0 ;  /* 0x80000020ff097424 */ /* 0x000fe400078e00ff */
[C---:B------:R-:W-:Y:S02]  /*c660*/  VIADD R156, R148.reuse, 0x300 ;  /* 0x00000300949c7836 */ /* 0x040fe40000000000 */
[----:B------:R-:W-:Y:S01]  /*c670*/  IMAD.MOV.U32 R157, RZ, RZ, -0x7fffffe0 ;  /* 0x80000020ff9d7424 */ /* 0x000fe200078e00ff */
[----:B------:R0:W-:Y:S01]  /*c680*/  STL.64 [R1], R8 ;  /* 0x0000000801007387 */ /* 0x0001e20000100a00 */
[C---:B------:R-:W-:Y:S02]  /*c690*/  VIADD R154, R148.reuse, 0x302 ;  /* 0x00000302949a7836 */ /* 0x040fe40000000000 */
[----:B------:R-:W-:Y:S02]  /*c6a0*/  IMAD.MOV.U32 R155, RZ, RZ, -0x7fffffe0 ;  /* 0x80000020ff9b7424 */ /* 0x000fe400078e00ff */
[----:B------:R-:W-:-:S02]  /*c6b0*/  VIADD R152, R148, 0x600 ;  /* 0x0000060094987836 */ /* 0x000fc40000000000 */
[----:B------:R-:W-:Y:S02]  /*c6c0*/  IMAD.MOV.U32 R153, RZ, RZ, -0x7fffffe0 ;  /* 0x80000020ff997424 */ /* 0x000fe400078e00ff */
[----:B------:R-:W-:Y:S02]  /*c6d0*/  IMAD.MOV.U32 R5, RZ, RZ, -0x7fffffe0 ;  /* 0x80000020ff057424 */ /* 0x000fe400078e00ff */
[----:B------:R-:W-:Y:S02]  /*c6e0*/  VIADD R150, R148, 0x602 ;  /* 0x0000060294967836 */ /* 0x000fe40000000000 */
[----:B------:R-:W-:Y:S02]  /*c6f0*/  IMAD.MOV.U32 R151, RZ, RZ, -0x7fffffe0 ;  /* 0x80000020ff977424 */ /* 0x000fe400078e00ff */
[----:B---3--:R-:W-:-:S04]  /*c700*/  IMAD R4, R17, 0x600, R3 ;  /* 0x0000060011047824 */ /* 0x008fc800078e0203 */
[C---:B------:R-:W-:Y:S01]  /*c710*/  VIADD R6, R4.reuse, 0x2 ;  /* 0x0000000204067836 */ /* 0x040fe20000000000 */
[----:B------:R-:W-:-:S13]  /*c720*/  R2UR UR6, R4 ;  /* 0x00000000040672ca */ /* 0x000fda00000e0000 */
[----:B------:R-:W-:Y:S01]  /*c730*/  HGMMA.64x128x16.F32 R24, gdesc[UR4], RZ, !UPT, gsb0 ;  /* 0x01e00000041879f0 */ /* 0x000fe2000c0008ff */
        /* <DEDUP_REMOVED lines=22> */
[----:B------:R-:W-:Y:S01]  /*c8a0*/  R2UR UR4, R154 ;  /* 0x000000009a0472ca */ /* 0x000fe200000e0000 */
[----:B------:R-:W-:Y:S01]  /*c8b0*/  VIADD R4, R4, 0x402 ;  /* 0x0000040204047836 */ /* 0x000fe20000000000 */
        /* <DEDUP_REMOVED lines=19> */
[----:B0-----:R-:W-:Y:S05]  /*c9f0*/  @!P0 BRA `(.L_x_11522) ;  /* 0x0000000000048947 */ /* 0x001fea0003800000 */
[----:B------:R-:W-:Y:S01]  /*ca00*/  BPT.TRAP 0x1 ;  /* 0x000000040000795c */ /* 0x000fe20000300000 */
.L_x_11522:
[----:B------:R-:W2:Y:S01]  /*ca10*/  LDL R5, [R1+0x68] ;  /* 0x0000680001057983 */ /* 0x000ea20000100800 */
[----:B------:R-:W0:Y:S03]  /*ca20*/  LDC R89, c[0x0][0x448] ;  /* 0x00011200ff597b82 */ /* 0x000e260000000800 */
[----:B------:R-:W2:Y:S01]  /*ca30*/  LDL R88, [R1+0x30] ;  /* 0x0000300001587983 */ /* 0x000ea20000100800 */
[----:B------:R-:W-:Y:S01]  /*ca40*/  IMAD.MOV.U32 R8, RZ, RZ, -0x80 ;  /* 0xffffff80ff087424 */ /* 0x000fe200078e00ff */
[----:B------:R-:W-:Y:S01]  /*ca50*/  ULDC.64 UR6, c[0x0][0x9e0] ;  /* 0x0002780000067ab9 */ /* 0x000fe20000000a00 */
[----:B------:R-:W-:Y:S01]  /*ca60*/  LOP3.LUT R16, R16, 0xffffffdf, RZ, 0xc0, !PT ;  /* 0xffffffdf10107812 */ /* 0x000fe200078ec0ff */
[----:B------:R-:W-:Y:S01]  /*ca70*/  UISETP.GE.AND UP0, UPT, UR7, 0x1, UPT ;  /* 0x000000010700788c */ /* 0x000fe2000bf06270 */
[----:B------:R-:W-:Y:S01]  /*ca80*/  IMAD R8, R97, R8, 0x80 ;  /* 0x0000008061087424 */ /* 0x000fe200078e0208 */
[----:B------:R-:W-:Y:S01]  /*ca90*/  ULDC UR50, c[0x0][0x9dc] ;  /* 0x0002770000327ab9 */ /* 0x000fe20000000800 */
[----:B------:R-:W-:Y:S01]  /*caa0*/  VIADD R0, R0, 0x2d840 ;  /* 0x0002d84000007836 */ /* 0x000fe20000000000 */
[----:B------:R-:W-:-:S02]  /*cab0*/  ULOP3.LUT UR4, URZ, UR50, URZ, 0x33, !UPT ;  /* 0x000000323f047292 */ /* 0x000fc4000f8e333f */
[----:B------:R-:W-:-:S04]  /*cac0*/  IADD3 R6, -R142, 0x1, R8 ;  /* 0x000000018e067810 */ /* 0x000fc80007ffe108 */
[----:B------:R-:W-:-:S05]  /*cad0*/  IADD3 R6, -R140, R6, R143 ;  /* 0x000000068c067210 */ /* 0x000fca0007ffe18f */
[C---:B------:R-:W-:Y:S01]  /*cae0*/  VIADD R7, R6.reuse, UR6 ;  /* 0x0000000606077c36 */ /* 0x040fe20008000000 */
[----:B0-----:R-:W-:Y:S01]  /*caf0*/  ISETP.NE.AND P1, PT, R89, 0x1, PT ;  /* 0x000000015900780c */ /* 0x001fe20003f25270 */
[----:B------:R-:W-:-:S12]  /*cb00*/  VIADD R6, R6, UR4 ;  /* 0x0000000406067c36 */ /* 0x000fd80008000000 */
[----:B------:R-:W0:Y:S01]  /*cb10*/  @P1 LDC R4, c[0x0][0x44c] ;  /* 0x00011300ff041b82 */ /* 0x000e220000000800 */
[----:B------:R-:W-:-:S07]  /*cb20*/  @P1 LOP3.LUT R16, R16, 0x20, RZ, 0xfc, !PT ;  /* 0x0000002010101812 */ /* 0x000fce00078efcff */
[----:B------:R-:W1:Y:S01]  /*cb30*/  @P1 LDC R3, c[0x0][0x450] ;  /* 0x00011400ff031b82 */ /* 0x000e620000000800 */
[----:B--2---:R-:W-:Y:S01]  /*cb40*/  IMAD.IADD R9, R5, 0x1, R88 ;  /* 0x0000000105097824 */ /* 0x004fe200078e0258 */
[----:B------:R-:W-:-:S03]  /*cb50*/  IADD3 R5, -R142, R143, R8 ;  /* 0x0000008f8e057210 */ /* 0x000fc60007ffe108 */
[----:B0-----:R-:W-:-:S05]  /*cb60*/  @P1 IMAD.HI.U32 R4, R9, R4, RZ ;  /* 0x0000000409041227 */ /* 0x001fca00078e00ff */
[----:B-1----:R-:W-:Y:S01]  /*cb70*/  @P1 SHF.R.U32.HI R9, RZ, R3, R4 ;  /* 0x00000003ff091219 */ /* 0x002fe20000011604 */
[----:B------:R-:W-:Y:S01]  /*cb80*/  IMAD.U32 R3, RZ, RZ, UR38 ;  /* 0x00000026ff037e24 */ /* 0x000fe2000f8e00ff */
[----:B------:R-:W-:Y:S02]  /*cb90*/  PLOP3.LUT P1, PT, PT, PT, UP0, 0x40, 0x0 ;  /* 0x000000000000781c */ /* 0x000fe40003f2e808 */
[----:B------:R-:W-:Y:S01]  /*cba0*/  LEA R4, R97, 0xffffff80, 0x7 ;  /* 0xffffff8061047811 */ /* 0x000fe200078e38ff */
[----:B------:R-:W0:Y:S01]  /*cbb0*/  SHFL.IDX PT, R10, R9, RZ, 0x1c1f ;  /* 0x001c1fff090a7589 */ /* 0x000e2200000e0000 */
[----:B------:R-:W-:-:S04]  /*cbc0*/  PRMT R0, R3, 0x654, R0 ;  /* 0x0000065403007816 */ /* 0x000fc80000000000 */
[----:B------:R1:W-:Y:S01]  /*cbd0*/  SYNCS.ARRIVE.TRANS64.RED.A1T0 RZ, [R0+URZ], RZ ;  /* 0x000000ff00ff79a7 */ /* 0x0003e2000810043f */
[----:B0-----:R-:W-:Y:S01]  /*cbe0*/  VIADDMNMX R3, R10, R7, R5, PT ;  /* 0x000000070a037246 */ /* 0x001fe20003800105 */
[----:B-1----:R-:W-:-:S03]  /*cbf0*/  IMAD.IADD R0, R6, 0x1, R10 ;  /* 0x0000000106007824 */ /* 0x002fc600078e020a */
[----:B------:R-:W-:Y:S05]  /*cc00*/  @P1 BRA `(.L_x_11523) ;  /* 0x0000000000581947 */ /* 0x000fea0003800000 */
[----:B------:R-:W-:Y:S01]  /*cc10*/  IADD3 R10, -R140, R143, R10 ;  /* 0x0000008f8c0a7210 */ /* 0x000fe20007ffe10a */
[----:B------:R-:W-:Y:S03]  /*cc20*/  BSSY B0, `(.L_x_11524) ;  /* 0x0000010000007945 */ /* 0x000fe60003800000 */
[----:B------:R-:W-:-:S13]  /*cc30*/  ISETP.GT.AND P1, PT, R10, -0x1, PT ;  /* 0xffffffff0a00780c */ /* 0x000fda0003f24270 */
[----:B------:R-:W-:Y:S05]  /*cc40*/  @P1 BRA `(.L_x_11525) ;  /* 0x0000000000201947 */ /* 0x000fea0003800000 */
[----:B------:R-:W-:Y:S01]  /*cc50*/  UISETP.NE.AND UP1, UPT, UR7, 0x1, UPT ;  /* 0x000000010700788c */ /* 0x000fe2000bf25270 */
[----:B------:R-:W-:-:S05]  /*cc60*/  LOP3.LUT R10, RZ, R10, RZ, 0x33, !PT ;  /* 0x0000000aff0a7212 */ /* 0x000fca00078e33ff */
[----:B------:R-:W-:-:S05]  /*cc70*/  PLOP3.LUT P1, PT, PT, PT, UP1, 0x80, 0x0 ;  /* 0x000000000000781c */ /* 0x000fca0003f2f018 */
[----:B------:R-:W-:-:S08]  /*cc80*/  @UP1 ULDC.64 UR4, c[0x0][0x9e8] ;  /* 0x00027a0000041ab9 */ /* 0x000fd00000000a00 */
[----:B------:R-:W-:-:S05]  /*cc90*/  @P1 IMAD.HI.U32 R11, R10, UR4, RZ ;  /* 0x000000040a0b1c27 */ /* 0x000fca000f8e00ff */
[----:B------:R-:W-:-:S04]  /*cca0*/  @P1 SHF.R.U32.HI R10, RZ, UR5, R11 ;  /* 0x00000005ff0a1c19 */ /* 0x000fc8000801160b */
[----:B------:R-:W-:Y:S01]  /*ccb0*/  LOP3.LUT R10, RZ, R10, RZ, 0x33, !PT ;  /* 0x0000000aff0a7212 */ /* 0x000fe200078e33ff */
[----:B------:R-:W-:Y:S06]  /*ccc0*/  BRA `(.L_x_11526) ;  /* 0x0000000000147947 */ /* 0x000fec0003800000 */
.L_x_11525:
[----:B------:R-:W-:-:S06]  /*ccd0*/  UISETP.NE.AND UP1, UPT, UR7, 0x1, UPT ;  /* 0x000000010700788c */ /* 0x000fcc000bf25270 */
[----:B------:R-:W-:-:S05]  /*cce0*/  PLOP3.LUT P1, PT, PT, PT, UP1, 0x80, 0x0 ;  /* 0x000000000000781c */ /* 0x000fca0003f2f018 */
[----:B------:R-:W-:-:S08]  /*ccf0*/  @UP1 ULDC.64 UR4, c[0x0][0x9e8] ;  /* 0x00027a0000041ab9 */ /* 0x000fd00000000a00 */
[----:B------:R-:W-:-:S05]  /*cd00*/  @P1 IMAD.HI.U32 R11, R10, UR4, RZ ;  /* 0x000000040a0b1c27 */ /* 0x000fca000f8e00ff */
[----:B------:R-:W-:-:S07]  /*cd10*/  @P1 SHF.R.U32.HI R10, RZ, UR5, R11 ;  /* 0x00000005ff0a1c19 */ /* 0x000fce000801160b */
.L_x_11526:
[----:B------:R-:W-:Y:S05]  /*cd20*/  BSYNC B0 ;  /* 0x0000000000007941 */ /* 0x000fea0003800000 */
.L_x_11524:
[----:B------:R-:W-:-:S04]  /*cd30*/  IMAD R10, R10, UR7, -R4 ;  /* 0x000000070a0a7c24 */ /* 0x000fc8000f8e0a04 */
[----:B------:R-:W-:-:S05]  /*cd40*/  IMAD.IADD R10, R10, 0x1, -R142 ;  /* 0x000000010a0a7824 */ /* 0x000fca00078e0a8e */
[----:B------:R-:W-:Y:S02]  /*cd50*/  VIMNMX R0, R0, R10, !PT ;  /* 0x0000000a00007248 */ /* 0x000fe40007fe0100 */
[----:B------:R-:W-:-:S07]  /*cd60*/  VIADDMNMX R3, R10, UR7, R3, PT ;  /* 0x000000070a037c46 */ /* 0x000fce000b800103 */
.L_x_11523:
[C---:B------:R-:W-:Y:S01]  /*cd70*/  ISETP.GE.AND P2, PT, R8.reuse, 0x9, PT ;  /* 0x000000090800780c */ /* 0x040fe20003f46270 */
[----:B------:R-:W0:Y:S01]  /*cd80*/  SHFL.IDX PT, R9, R9, 0x1, 0x1c1f ;  /* 0x003c1f0009097f89 */ /* 0x000e2200000e0000 */
[----:B------:R-:W-:Y:S02]  /*cd90*/  ISETP.GE.AND P1, PT, R8, 0x2, PT ;  /* 0x000000020800780c */ /* 0x000fe40003f26270 */
[----:B------:R-:W-:Y:S02]  /*cda0*/  LOP3.LUT R16, R16, 0xfffffffe, RZ, 0xc0, !PT ;  /* 0xfffffffe10107812 */ /* 0x000fe400078ec0ff */
[----:B------:R-:W-:Y:S02]  /*cdb0*/  ISETP.GT.AND P3, PT, R0, 0x1, !P1 ;  /* 0x000000010000780c */ /* 0x000fe40004f64270 */
[----:B------:R-:W-:Y:S02]  /*cdc0*/  ISETP.GE.AND P4, PT, R8, 0xa, PT ;  /* 0x0000000a0800780c */ /* 0x000fe40003f86270 */
[----:B------:R-:W-:-:S02]  /*cdd0*/  ISETP.LT.OR P3, PT, R3, 0x2, P3 ;  /* 0x000000020300780c */ /* 0x000fc40001f61670 */
[----:B------:R-:W-:Y:S02]  /*cde0*/  ISETP.GE.AND P6, PT, R8, 0x1, PT ;  /* 0x000000010800780c */ /* 0x000fe40003fc6270 */
[----:B------:R-:W-:Y:S02]  /*cdf0*/  @P2 LOP3.LUT R16, R16, 0x1, RZ, 0xfc, !PT ;  /* 0x0000000110102812 */ /* 0x000fe400078efcff */
[----:B------:R-:W-:Y:S02]  /*ce00*/  ISETP.GT.AND P2, PT, R0, 0x8, !P2 ;  /* 0x000000080000780c */ /* 0x000fe40005744270 */
[----:B------:R-:W-:Y:S02]  /*ce10*/  FSEL R25, R25, -INF , !P3 ;  /* 0xff80000019197808 */ /* 0x000fe40005800000 */
[----:B------:R-:W-:Y:S02]  /*ce20*/  ISETP.LT.OR P2, PT, R3, 0x9, P2 ;  /* 0x000000090300780c */ /* 0x000fe40001741670 */
[----:B------:R-:W-:-:S02]  /*ce30*/  ISETP.GE.AND P3, PT, R8, 0x11, PT ;  /* 0x000000110800780c */ /* 0x000fc40003f66270 */
[----:B------:R-:W-:Y:S01]  /*ce40*/  LOP3.LUT R16, R16, 0xfffffffd, RZ, 0xc0, !PT ;  /* 0xfffffffd10107812 */ /* 0x000fe200078ec0ff */
[----:B0-----:R-:W-:Y:S01]  /*ce50*/  IMAD.IADD R6, R6, 0x1, R9 ;  /* 0x0000000106067824 */ /* 0x001fe200078e0209 */
[----:B------:R-:W-:Y:S02]  /*ce60*/  FSEL R28, R28, -INF , !P2 ;  /* 0xff8000001c1c7808 */ /* 0x000fe40005000000 */
[----:B------:R-:W-:Y:S02]  /*ce70*/  ISETP.GT.AND P2, PT, R0, 0x9, !P4 ;  /* 0x000000090000780c */ /* 0x000fe40006744270 */
[----:B------:R-:W-:Y:S02]  /*ce80*/  @P4 LOP3.LUT R16, R16, 0x2, RZ, 0xfc, !PT ;  /* 0x0000000210104812 */ /* 0x000fe400078efcff */
[----:B------:R-:W-:Y:S02]  /*ce90*/  ISETP.LT.OR P2, PT, R3, 0xa, P2 ;  /* 0x0000000a0300780c */ /* 0x000fe40001741670 */
[----:B------:R-:W-:-:S02]  /*cea0*/  LOP3.LUT R16, R16, 0xfffffffb, RZ, 0xc0, !PT ;  /* 0xfffffffb10107812 */ /* 0x000fc400078ec0ff */
[----:B------:R-:W-:Y:S02]  /*ceb0*/  FSEL R29, R29, -INF , !P2 ;  /* 0xff8000001d1d7808 */ /* 0x000fe40005000000 */
[----:B------:R-:W-:Y:S02]  /*cec0*/  @P3 LOP3.LUT R16, R16, 0x4, RZ, 0xfc, !PT ;  /* 0x0000000410103812 */ /* 0x000fe400078efcff */
[----:B------:R-:W-:Y:S02]  /*ced0*/  ISETP.GT.AND P2, PT, R0, 0x10, !P3 ;  /* 0x000000100000780c */ /* 0x000fe40005f44270 */
[----:B------:R-:W-:Y:S02]  /*cee0*/  ISETP.GE.AND P3, PT, R8, 0x12, PT ;  /* 0x000000120800780c */ /* 0x000fe40003f66270 */
[----:B------:R-:W-:Y:S02]  /*cef0*/  ISETP.LT.OR P2, PT, R3, 0x11, P2 ;  /* 0x000000110300780c */ /* 0x000fe40001741670 */
[----:B------:R-:W-:-:S02]  /*cf00*/  LOP3.LUT R16, R16, 0xfdffffff, RZ, 0xc0, !PT ;  /* 0xfdffffff10107812 */ /* 0x000fc400078ec0ff */
[----:B------:R-:W-:Y:S02]  /*cf10*/  FSEL R32, R32, -INF , !P2 ;  /* 0xff80000020207808 */ /* 0x000fe40005000000 */
[----:B------:R-:W-:Y:S02]  /*cf20*/  ISETP.GT.AND P2, PT, R0, 0x11, !P3 ;  /* 0x000000110000780c */ /* 0x000fe40005f44270 */
[----:B------:R-:W-:Y:S02]  /*cf30*/  VIADDMNMX R5, R9, R7, R5, PT ;  /* 0x0000000709057246 */ /* 0x000fe40003800105 */
[----:B------:R-:W-:Y:S02]  /*cf40*/  ISETP.LT.OR P2, PT, R3, 0x12, P2 ;  /* 0x000000120300780c */ /* 0x000fe40001741670 */
[----:B------:R-:W-:Y:S02]  /*cf50*/  @P3 LOP3.LUT R16, R16, 0x2000000, RZ, 0xfc, !PT ;  /* 0x0200000010103812 */ /* 0x000fe400078efcff */
[----:B------:R-:W-:-:S02]  /*cf60*/  ISETP.GE.AND P3, PT, R8, 0x19, PT ;  /* 0x000000190800780c */ /* 0x000fc40003f66270 */
        /* <DEDUP_REMOVED lines=145> */
[----:B------:R-:W-:-:S04]  /*d880*/  ISETP.GT.AND P5, PT, R0, RZ, !P6 ;  /* 0x000000ff0000720c */ /* 0x000fc800077a4270 */
[----:B------:R-:W-:-:S04]  /*d890*/  ISETP.LT.OR P5, PT, R3, 0x1, P5 ;  /* 0x000000010300780c */ /* 0x000fc80002fa1670 */
[----:B------:R-:W-:Y:S02]  /*d8a0*/  FSEL R24, R24, -INF , !P5 ;  /* 0xff80000018187808 */ /* 0x000fe40006800000 */
[----:B------:R-:W-:-:S13]  /*d8b0*/  ISETP.GE.AND P5, PT, R8, 0x7a, PT ;  /* 0x0000007a0800780c */ /* 0x000fda0003fa6270 */
[----:B------:R-:W-:Y:S02]  /*d8c0*/  @P5 LOP3.LUT R16, R16, 0x8000000, RZ, 0xfc, !PT ;  /* 0x0800000010105812 */ /* 0x000fe400078efcff */
[----:B------:R-:W-:-:S04]  /*d8d0*/  ISETP.GT.AND P5, PT, R0, 0x79, !P5 ;  /* 0x000000790000780c */ /* 0x000fc80006fa4270 */
[----:B------:R-:W-:-:S04]  /*d8e0*/  ISETP.LT.OR P5, PT, R3, 0x7a, P5 ;  /* 0x0000007a0300780c */ /* 0x000fc80002fa1670 */
[----:B------:R-:W-:Y:S02]  /*d8f0*/  FSEL R85, R85, -INF , !P5 ;  /* 0xff80000055557808 */ /* 0x000fe40006800000 */
[----:B------:R-:W-:-:S13]  /*d900*/  PLOP3.LUT P5, PT, PT, PT, UP0, 0x40, 0x0 ;  /* 0x000000000000781c */ /* 0x000fda0003fae808 */
        /* <DEDUP_REMOVED lines=9> */
[----:B------:R-:W-:Y:S01]  /*d9a0*/  @P5 IMAD.HI.U32 R3, R0, UR4, RZ ;  /* 0x0000000400035c27 */ /* 0x000fe2000f8e00ff */
[----:B------:R-:W-:-:S13]  /*d9b0*/  PLOP3.LUT P5, PT, PT, PT, UP1, 0x80, 0x0 ;  /* 0x000000000000781c */ /* 0x000fda0003faf018 */
[----:B------:R-:W-:-:S04]  /*d9c0*/  @P5 SHF.R.U32.HI R0, RZ, UR5, R3 ;  /* 0x00000005ff005c19 */ /* 0x000fc80008011603 */
[----:B------:R-:W-:Y:S01]  /*d9d0*/  LOP3.LUT R0, RZ, R0, RZ, 0x33, !PT ;  /* 0x00000000ff007212 */ /* 0x000fe200078e33ff */
[----:B------:R-:W-:Y:S06]  /*d9e0*/  BRA `(.L_x_11530) ;  /* 0x0000000000187947 */ /* 0x000fec0003800000 */
.L_x_11529:
[----:B------:R-:W-:-:S06]  /*d9f0*/  UISETP.NE.AND UP1, UPT, UR7, 0x1, UPT ;  /* 0x000000010700788c */ /* 0x000fcc000bf25270 */
[----:B------:R-:W-:-:S05]  /*da00*/  PLOP3.LUT P5, PT, PT, PT, UP1, 0x80, 0x0 ;  /* 0x000000000000781c */ /* 0x000fca0003faf018 */
[----:B------:R-:W-:-:S08]  /*da10*/  @UP1 ULDC.64 UR4, c[0x0][0x9e8] ;  /* 0x00027a0000041ab9 */ /* 0x000fd00000000a00 */
[----:B------:R-:W-:Y:S01]  /*da20*/  @P5 IMAD.HI.U32 R3, R0, UR4, RZ ;  /* 0x0000000400035c27 */ /* 0x000fe2000f8e00ff */
[----:B------:R-:W-:-:S13]  /*da30*/  PLOP3.LUT P5, PT, PT, PT, UP1, 0x80, 0x0 ;  /* 0x000000000000781c */ /* 0x000fda0003faf018 */
[----:B------:R-:W-:-:S07]  /*da40*/  @P5 SHF.R.U32.HI R0, RZ, UR5, R3 ;  /* 0x00000005ff005c19 */ /* 0x000fce0008011603 */
.L_x_11530:
[----:B------:R-:W-:Y:S05]  /*da50*/  BSYNC B0 ;  /* 0x0000000000007941 */ /* 0x000fea0003800000 */
.L_x_11528:
[----:B------:R-:W-:-:S04]  /*da60*/  IMAD R0, R0, UR7, -R4 ;  /* 0x0000000700007c24 */ /* 0x000fc8000f8e0a04 */
[----:B------:R-:W-:-:S05]  /*da70*/  IMAD.IADD R0, R0, 0x1, -R142 ;  /* 0x0000000100007824 */ /* 0x000fca00078e0a8e */
[----:B------:R-:W-:Y:S02]  /*da80*/  VIMNMX R6, R6, R0, !PT ;  /* 0x0000000006067248 */ /* 0x000fe40007fe0100 */
[----:B------:R-:W-:-:S07]  /*da90*/  VIADDMNMX R5, R0, UR7, R5, PT ;  /* 0x0000000700057c46 */ /* 0x000fce000b800105 */
.L_x_11527:
[----:B------:R-:W-:Y:S01]  /*daa0*/  ISETP.GT.AND P1, PT, R6, 0x1, !P1 ;  /* 0x000000010600780c */ /* 0x000fe20004f24270 */
[----:B------:R-:W2:Y:S01]  /*dab0*/  LDL R90, [R1+0x3c] ;  /* 0x00003c00015a7983 */ /* 0x000ea20000100800 */
[----:B------:R-:W-:Y:S01]  /*dac0*/  LOP3.LUT P5, RZ, R16, 0x4, RZ, 0xc0, !PT ;  /* 0x0000000410ff7812 */ /* 0x000fe200078ac0ff */
[----:B------:R-:W-:Y:S01]  /*dad0*/  ULDC UR51, c[0x0][0x988] ;  /* 0x0002620000337ab9 */ /* 0x000fe20000000800 */
        /* <DEDUP_REMOVED lines=76> */
[----:B------:R-:W-:Y:S01]  /*dfa0*/  ISETP.GT.AND P6, PT, R6, RZ, !P6 ;  /* 0x000000ff0600720c */ /* 0x000fe200077c4270 */
[----:B------:R-:W0:Y:S01]  /*dfb0*/  SHFL.BFLY PT, R3, R0, 0x2, 0x1f ;  /* 0x0c401f0000037f89 */ /* 0x000e2200000e0000 */
[----:B------:R-:W-:Y:S02]  /*dfc0*/  FSEL R50, R50, -INF , !P1 ;  /* 0xff80000032327808 */ /* 0x000fe40004800000 */
[----:B------:R-:W-:Y:S02]  /*dfd0*/  LOP3.LUT P1, RZ, R16, 0x20000, RZ, 0xc0, !PT ;  /* 0x0002000010ff7812 */ /* 0x000fe4000782c0ff */
[----:B------:R-:W-:Y:S02]  /*dfe0*/  ISETP.LT.OR P6, PT, R5, 0x1, P6 ;  /* 0x000000010500780c */ /* 0x000fe400037c1670 */
[----:B------:R-:W-:Y:S02]  /*dff0*/  ISETP.GT.AND P1, PT, R6, 0x31, !P1 ;  /* 0x000000310600780c */ /* 0x000fe40004f24270 */
[----:B------:R-:W-:-:S02]  /*e000*/  FSEL R26, R26, -INF , !P6 ;  /* 0xff8000001a1a7808 */ /* 0x000fc40007000000 */
[----:B------:R-:W-:Y:S02]  /*e010*/  ISETP.LT.OR P1, PT, R5, 0x32, P1 ;  /* 0x000000320500780c */ /* 0x000fe40000f21670 */
[----:B------:R-:W-:Y:S02]  /*e020*/  FMNMX.FTZ R7, R26, R27, !PT ;  /* 0x0000001b1a077209 */ /* 0x000fe40007810000 */
[----:B------:R-:W-:Y:S02]  /*e030*/  FSEL R51, R51, -INF , !P1 ;  /* 0xff80000033337808 */ /* 0x000fe40004800000 */
[----:B------:R-:W-:Y:S02]  /*e040*/  LOP3.LUT P1, RZ, R16, 0x10000, RZ, 0xc0, !PT ;  /* 0x0001000010ff7812 */ /* 0x000fe4000782c0ff */
[C---:B------:R-:W-:Y:S02]  /*e050*/  ISETP.GT.AND P2, PT, R6.reuse, 0x70, !P2 ;  /* 0x000000700600780c */ /* 0x040fe40005744270 */
[----:B------:R-:W-:-:S02]  /*e060*/  ISETP.GT.AND P1, PT, R6, 0x38, !P1 ;  /* 0x000000380600780c */ /* 0x000fc40004f24270 */
[----:B------:R-:W-:Y:S02]  /*e070*/  ISETP.GT.AND P3, PT, R6, 0x71, !P3 ;  /* 0x000000710600780c */ /* 0x000fe40005f64270 */
[----:B------:R-:W-:Y:S02]  /*e080*/  ISETP.LT.OR P1, PT, R5, 0x39, P1 ;  /* 0x000000390500780c */ /* 0x000fe40000f21670 */
[----:B0-----:R-:W-:Y:S02]  /*e090*/  FMNMX.FTZ R3, R0, R3, !PT ;  /* 0x0000000300037209 */ /* 0x001fe40007810000 */
[----:B------:R-:W-:Y:S02]  /*e0a0*/  FSEL R54, R54, -INF , !P1 ;  /* 0xff80000036367808 */ /* 0x000fe40004800000 */
[----:B------:R-:W-:Y:S01]  /*e0b0*/  ISETP.GT.AND P1, PT, R6, 0x39, !P5 ;  /* 0x000000390600780c */ /* 0x000fe20006f24270 */
[----:B------:R-:W0:Y:S01]  /*e0c0*/  SHFL.BFLY PT, R0, R3, 0x1, 0x1f ;  /* 0x0c201f0003007f89 */ /* 0x000e2200000e0000 */
[----:B------:R-:W-:-:S02]  /*e0d0*/  LOP3.LUT P5, RZ, R16, 0x8, RZ, 0xc0, !PT ;  /* 0x0000000810ff7812 */ /* 0x000fc400078ac0ff */
[C---:B------:R-:W-:Y:S02]  /*e0e0*/  ISETP.LT.OR P1, PT, R5.reuse, 0x3a, P1 ;  /* 0x0000003a0500780c */ /* 0x040fe40000f21670 */
[----:B------:R-:W-:Y:S02]  /*e0f0*/  ISETP.LT.OR P2, PT, R5, 0x71, P2 ;  /* 0x000000710500780c */ /* 0x000fe40001741670 */
[----:B------:R-:W-:Y:S02]  /*e100*/  FSEL R55, R55, -INF , !P1 ;  /* 0xff80000037377808 */ /* 0x000fe40004800000 */
[----:B------:R-:W-:Y:S02]  /*e110*/  LOP3.LUT P1, RZ, R16, 0x4000, RZ, 0xc0, !PT ;  /* 0x0000400010ff7812 */ /* 0x000fe4000782c0ff */
[C---:B------:R-:W-:Y:S02]  /*e120*/  ISETP.GT.AND P4, PT, R6.reuse, 0x78, !P4 ;  /* 0x000000780600780c */ /* 0x040fe40006784270 */
[----:B------:R-:W-:-:S02]  /*e130*/  ISETP.GT.AND P1, PT, R6, 0x40, !P1 ;  /* 0x000000400600780c */ /* 0x000fc40004f24270 */
[C---:B------:R-:W-:Y:S02]  /*e140*/  ISETP.LT.OR P3, PT, R5.reuse, 0x72, P3 ;  /* 0x000000720500780c */ /* 0x040fe40001f61670 */
[----:B------:R-:W-:Y:S02]  /*e150*/  ISETP.LT.OR P1, PT, R5, 0x41, P1 ;  /* 0x000000410500780c */ /* 0x000fe40000f21670 */
[----:B------:R-:W-:Y:S02]  /*e160*/  FSEL R82, R82, -INF , !P2 ;  /* 0xff80000052527808 */ /* 0x000fe40005000000 */
[----:B------:R-:W-:Y:S02]  /*e170*/  FSEL R58, R58, -INF , !P1 ;  /* 0xff8000003a3a7808 */ /* 0x000fe40004800000 */
[----:B------:R-:W-:Y:S02]  /*e180*/  LOP3.LUT P1, RZ, R16, 0x2000, RZ, 0xc0, !PT ;  /* 0x0000200010ff7812 */ /* 0x000fe4000782c0ff */
[----:B0-----:R-:W-:-:S02]  /*e190*/  FMNMX.FTZ R3, R3, R0, !PT ;  /* 0x0000000003037209 */ /* 0x001fc40007810000 */
[----:B------:R-:W-:Y:S02]  /*e1a0*/  ISETP.GT.AND P1, PT, R6, 0x41, !P1 ;  /* 0x000000410600780c */ /* 0x000fe40004f24270 */
[----:B------:R-:W-:Y:S01]  /*e1b0*/  ISETP.LT.OR P4, PT, R5, 0x79, P4 ;  /* 0x000000790500780c */ /* 0x000fe20002781670 */
[----:B------:R-:W-:Y:S01]  /*e1c0*/  FMUL.FTZ R0, R3, UR51 ;  /* 0x0000003303007c20 */ /* 0x000fe20008410000 */
[----:B------:R-:W-:Y:S02]  /*e1d0*/  ISETP.LT.OR P1, PT, R5, 0x42, P1 ;  /* 0x000000420500780c */ /* 0x000fe40000f21670 */
[----:B------:R-:W-:Y:S02]  /*e1e0*/  FSEL R83, R83, -INF , !P3 ;  /* 0xff80000053537808 */ /* 0x000fe40005800000 */
[----:B------:R-:W-:Y:S02]  /*e1f0*/  FSEL R59, R59, -INF , !P1 ;  /* 0xff8000003b3b7808 */ /* 0x000fe40004800000 */
[----:B------:R-:W-:-:S02]  /*e200*/  LOP3.LUT P1, RZ, R16, 0x1000, RZ, 0xc0, !PT ;  /* 0x0000100010ff7812 */ /* 0x000fc4000782c0ff */
[----:B------:R-:W-:Y:S02]  /*e210*/  FSEL R86, R86, -INF , !P4 ;  /* 0xff80000056567808 */ /* 0x000fe40006000000 */
        /* <DEDUP_REMOVED lines=31> */
[----:B------:R-:W-:Y:S02]  /*e410*/  ISETP.GT.AND P1, PT, R6, 0x68, !P5 ;  /* 0x000000680600780c */ /* 0x000fe40006f24270 */
[----:B------:R-:W-:Y:S02]  /*e420*/  LOP3.LUT P5, RZ, R16, 0x4000000, RZ, 0xc0, !PT ;  /* 0x0400000010ff7812 */ /* 0x000fe400078ac0ff */
[----:B------:R-:W-:-:S04]  /*e430*/  ISETP.LT.OR P1, PT, R5, 0x69, P1 ;  /* 0x000000690500780c */ /* 0x000fc80000f21670 */
[----:B------:R-:W-:Y:S02]  /*e440*/  FSEL R78, R78, -INF , !P1 ;  /* 0xff8000004e4e7808 */ /* 0x000fe40004800000 */
[----:B------:R-:W-:-:S04]  /*e450*/  FSETP.NEU.FTZ.AND P1, PT, R3, -INF , PT ;  /* 0xff8000000300780b */ /* 0x000fc80003f3d000 */
[----:B------:R-:W-:Y:S02]  /*e460*/  FSEL R0, R0, RZ, P1 ;  /* 0x000000ff00007208 */ /* 0x000fe40000800000 */
[----:B------:R-:W-:Y:S02]  /*e470*/  ISETP.GT.AND P1, PT, R6, 0x69, !P5 ;  /* 0x000000690600780c */ /* 0x000fe40006f24270 */
[----:B------:R-:W-:Y:S01]  /*e480*/  LOP3.LUT P5, RZ, R16, 0x8000000, RZ, 0xc0, !PT ;  /* 0x0800000010ff7812 */ /* 0x000fe200078ac0ff */
        /* <DEDUP_REMOVED lines=34> */
[----:B------:R-:W-:-:S02]  /*e6b0*/  ISETP.LT.OR P1, PT, R5, 0x6a, P1 ;  /* 0x0000006a0500780c */ /* 0x000fc40000f21670 */
[----:B------:R-:W-:Y:S02]  /*e6c0*/  FMNMX.FTZ R7, R31, R0, !PT ;  /* 0x000000001f077209 */ /* 0x000fe40007810000 */
[----:B------:R-:W-:Y:S02]  /*e6d0*/  FSEL R79, R79, -INF , !P1 ;  /* 0xff8000004f4f7808 */ /* 0x000fe40004800000 */
[----:B------:R-:W-:Y:S01]  /*e6e0*/  FMNMX.FTZ R0, R34, R7, !PT ;  /* 0x0000000722007209 */ /* 0x000fe20007810000 */
[----:B------:R-:W0:Y:S01]  /*e6f0*/  MUFU.EX2 R25, R25 ;  /* 0x0000001900197308 */ /* 0x000e220000000800 */
[----:B------:R-:W-:Y:S02]  /*e700*/  ISETP.GT.AND P1, PT, R6, 0x79, !P5 ;  /* 0x000000790600780c */ /* 0x000fe40006f24270 */
[----:B------:R-:W-:Y:S02]  /*e710*/  FMNMX.FTZ R7, R35, R0, !PT ;  /* 0x0000000023077209 */ /* 0x000fe40007810000 */
[----:B------:R-:W-:-:S02]  /*e720*/  ISETP.LT.OR P1, PT, R5, 0x7a, P1 ;  /* 0x0000007a0500780c */ /* 0x000fc40000f21670 */
[----:B------:R-:W-:Y:S01]  /*e730*/  FMNMX.FTZ R0, R38, R7, !PT ;  /* 0x0000000726007209 */ /* 0x000fe20007810000 */
[----:B------:R-:W1:Y:S01]  /*e740*/  MUFU.EX2 R6, R28 ;  /* 0x0000001c00067308 */ /* 0x000e620000000800 */
[----:B------:R-:W-:Y:S02]  /*e750*/  FSEL R87, R87, -INF , !P1 ;  /* 0xff80000057577808 */ /* 0x000fe40004800000 */
[----:B------:R-:W-:-:S04]  /*e760*/  FMNMX.FTZ R7, R39, R0, !PT ;  /* 0x0000000027077209 */ /* 0x000fc80007810000 */
[----:B------:R-:W-:Y:S01]  /*e770*/  FMNMX.FTZ R0, R42, R7, !PT ;  /* 0x000000072a007209 */ /* 0x000fe20007810000 */
[----:B------:R-:W3:Y:S01]  /*e780*/  MUFU.EX2 R29, R29 ;  /* 0x0000001d001d7308 */ /* 0x000ee20000000800 */
[----:B0-----:R-:W-:Y:S01]  /*e790*/  FADD.FTZ R5, R4, R25 ;  /* 0x0000001904057221 */ /* 0x001fe20000010000 */
[----:B------:R-:W-:Y:S02]  /*e7a0*/  F2FP.F16.F32.PACK_AB R4, R25, R4 ;  /* 0x000000041904723e */ /* 0x000fe400000000ff */
[----:B------:R-:W-:-:S04]  /*e7b0*/  FMNMX.FTZ R7, R43, R0, !PT ;  /* 0x000000002b077209 */ /* 0x000fc80007810000 */
[----:B------:R-:W-:Y:S01]  /*e7c0*/  FMNMX.FTZ R0, R46, R7, !PT ;  /* 0x000000072e007209 */ /* 0x000fe20007810000 */
[----:B------:R-:W0:Y:S01]  /*e7d0*/  MUFU.EX2 R8, R32 ;  /* 0x0000002000087308 */ /* 0x000e220000000800 */
[----:B-1----:R-:W-:Y:S02]  /*e7e0*/  FADD.FTZ R20, R6, R5 ;  /* 0x0000000506147221 */ /* 0x002fe40000010000 */
[----:B------:R-:W-:-:S04]  /*e7f0*/  FMNMX.FTZ R7, R47, R0, !PT ;  /* 0x000000002f077209 */ /* 0x000fc80007810000 */
[----:B------:R-:W-:Y:S01]  /*e800*/  FMNMX.FTZ R0, R50, R7, !PT ;  /* 0x0000000732007209 */ /* 0x000fe20007810000 */
[----:B------:R-:W1:Y:S01]  /*e810*/  MUFU.EX2 R33, R33 ;  /* 0x0000002100217308 */ /* 0x000e620000000800 */
[C---:B---3--:R-:W-:Y:S01]  /*e820*/  FADD.FTZ R5, R29.reuse, R20 ;  /* 0x000000141d057221 */ /* 0x048fe20000010000 */
[----:B------:R-:W-:Y:S02]  /*e830*/  F2FP.F16.F32.PACK_AB R6, R29, R6 ;  /* 0x000000061d06723e */ /* 0x000fe400000000ff */
[----:B------:R-:W-:Y:S01]  /*e840*/  FMNMX.FTZ R7, R51, R0, !PT ;  /* 0x0000000033077209 */ /* 0x000fe20007810000 */
[----:B------:R-:W3:Y:S03]  /*e850*/  LDL R29, [R1+0x40] ;  /* 0x00004000011d7983 */ /* 0x000ee60000100800 */
[----:B------:R-:W-:Y:S01]  /*e860*/  FMNMX.FTZ R0, R54, R7, !PT ;  /* 0x0000000736007209 */ /* 0x000fe20007810000 */
[----:B------:R-:W4:Y:S01]  /*e870*/  MUFU.EX2 R10, R36 ;  /* 0x00000024000a7308 */ /* 0x000f220000000800 */
[----:B0-----:R-:W-:-:S02]  /*e880*/  FADD.FTZ R5, R8, R5 ;  /* 0x0000000508057221 */ /* 0x001fc40000010000 */
[----:B------:R-:W-:-:S04]  /*e890*/  FMNMX.FTZ R7, R55, R0, !PT ;  /* 0x0000000037077209 */ /* 0x000fc80007810000 */
[----:B------:R-:W-:Y:S01]  /*e8a0*/  FMNMX.FTZ R0, R58, R7, !PT ;  /* 0x000000073a007209 */ /* 0x000fe20007810000 */
[----:B------:R-:W0:Y:S01]  /*e8b0*/  MUFU.EX2 R37, R37 ;  /* 0x0000002500257308 */ /* 0x000e220000000800 */
[C---:B-1----:R-:W-:Y:S01]  /*e8c0*/  FADD.FTZ R5, R33.reuse, R5 ;  /* 0x0000000521057221 */ /* 0x042fe20000010000 */
[----:B------:R-:W-:Y:S02]  /*e8d0*/  F2FP.F16.F32.PACK_AB R8, R33, R8 ;  /* 0x000000082108723e */ /* 0x000fe400000000ff */
[----:B------:R-:W-:-:S04]  /*e8e0*/  FMNMX.FTZ R7, R59, R0, !PT ;  /* 0x000000003b077209 */ /* 0x000fc80007810000 */
[----:B------:R-:W-:Y:S01]  /*e8f0*/  FMNMX.FTZ R0, R62, R7, !PT ;  /* 0x000000073e007209 */ /* 0x000fe20007810000 */
[----:B------:R-:W1:Y:S01]  /*e900*/  MUFU.EX2 R12, R40 ;  /* 0x00000028000c7308 */ /* 0x000e620000000800 */
[----:B----4-:R-:W-:Y:S02]  /*e910*/  FADD.FTZ R20, R10, R5 ;  /* 0x000000050a147221 */ /* 0x010fe40000010000 */
[----:B------:R-:W-:-:S04]  /*e920*/  FMNMX.FTZ R7, R63, R0, !PT ;  /* 0x000000003f077209 */ /* 0x000fc80007810000 */
[----:B------:R-:W-:Y:S01]  /*e930*/  FMNMX.FTZ R0, R66, R7, !PT ;  /* 0x0000000742007209 */ /* 0x000fe20007810000 */
[----:B------:R-:W4:Y:S01]  /*e940*/  MUFU.EX2 R41, R41 ;  /* 0x0000002900297308 */ /* 0x000f220000000800 */
[C---:B0-----:R-:W-:Y:S01]  /*e950*/  FADD.FTZ R5, R37.reuse, R20 ;  /* 0x0000001425057221 */ /* 0x041fe20000010000 */
        /* <DEDUP_REMOVED lines=8> */
[C---:B----4-:R-:W-:Y:S01]  /*e9e0*/  FADD.FTZ R5, R41.reuse, R20 ;  /* 0x0000001429057221 */ /* 0x050fe20000010000 */
[----:B------:R-:W-:Y:S02]  /*e9f0*/  F2FP.F16.F32.PACK_AB R12, R41, R12 ;  /* 0x0000000c290c723e */ /* 0x000fe400000000ff */
[----:B------:R-:W-:-:S04]  /*ea00*/  FMNMX.FTZ R7, R75, R0, !PT ;  /* 0x000000004b077209 */ /* 0x000fc80007810000 */
[----:B------:R-:W-:Y:S01]  /*ea10*/  FMNMX.FTZ R0, R78, R7, !PT ;  /* 0x000000074e007209 */ /* 0x000fe20007810000 */
[----:B------:R-:W4:Y:S01]  /*ea20*/  MUFU.EX2 R24, R48 ;  /* 0x0000003000187308 */ /* 0x000f220000000800 */
[----:B0-----:R-:W-:Y:S02]  /*ea30*/  FADD.FTZ R20, R14, R5 ;  /* 0x000000050e147221 */ /* 0x001fe40000010000 */
        /* <DEDUP_REMOVED lines=9> */
[----:B------:R-:W-:-:S05]  /*ead0*/  FMNMX.FTZ R0, R87, R0, !PT ;  /* 0x0000000057007209 */ /* 0x000fca0007810000 */
[----:B------:R-:W4:Y:S01]  /*eae0*/  SHFL.BFLY PT, R7, R0, 0x2, 0x1f ;  /* 0x0c401f0000077f89 */ /* 0x000f2200000e0000 */
[----:B------:R-:W5:Y:S01]  /*eaf0*/  MUFU.EX2 R53, R53 ;  /* 0x0000003500357308 */ /* 0x000f620000000800 */
[----:B0-----:R-:W-:-:S07]  /*eb00*/  FADD.FTZ R21, R49, R20 ;  /* 0x0000001431157221 */ /* 0x001fce0000010000 */
[----:B------:R-:W0:Y:S01]  /*eb10*/  MUFU.EX2 R56, R56 ;  /* 0x0000003800387308 */ /* 0x000e220000000800 */
[----:B-1----:R-:W-:-:S07]  /*eb20*/  FADD.FTZ R20, R52, R21 ;  /* 0x0000001534147221 */ /* 0x002fce0000010000 */
[----:B------:R-:W-:Y:S01]  /*eb30*/  MUFU.EX2 R57, R57 ;  /* 0x0000003900397308 */ /* 0x000fe20000000800 */
[----:B-----5:R-:W-:Y:S01]  /*eb40*/  FADD.FTZ R21, R53, R20 ;  /* 0x0000001435157221 */ /* 0x020fe20000010000 */
[----:B----4-:R-:W-:-:S06]  /*eb50*/  FMNMX.FTZ R0, R0, R7, !PT ;  /* 0x0000000700007209 */ /* 0x010fcc0007810000 */
[----:B------:R-:W-:Y:S01]  /*eb60*/  MUFU.EX2 R60, R60 ;  /* 0x0000003c003c7308 */ /* 0x000fe20000000800 */
[----:B0-----:R-:W-:Y:S01]  /*eb70*/  FADD.FTZ R20, R56, R21 ;  /* 0x0000001538147221 */ /* 0x001fe20000010000 */
        /* <DEDUP_REMOVED lines=45> */
[----:B0-----:R-:W-:Y:S01]  /*ee50*/  FADD.FTZ R28, R26, R27 ;  /* 0x0000001b1a1c7221 */ /* 0x001fe20000010000 */
[----:B------:R-:W-:-:S06]  /*ee60*/  F2FP.F16.F32.PACK_AB R5, R27, R26 ;  /* 0x0000001a1b05723e */ /* 0x000fcc00000000ff */
[----:B------:R-:W0:Y:S08]  /*ee70*/  MUFU.EX2 R7, R30 ;  /* 0x0000001e00077308 */ /* 0x000e300000000800 */
[----:B------:R-:W1:Y:S08]  /*ee80*/  MUFU.EX2 R9, R34 ;  /* 0x0000002200097308 */ /* 0x000e700000000800 */
[----:B------:R-:W4:Y:S01]  /*ee90*/  MUFU.EX2 R35, R35 ;  /* 0x0000002300237308 */ /* 0x000f220000000800 */
[----:B0-----:R-:W-:-:S07]  /*eea0*/  FADD.FTZ R28, R7, R28 ;  /* 0x0000001c071c7221 */ /* 0x001fce0000010000 */
[----:B------:R-:W0:Y:S01]  /*eeb0*/  MUFU.EX2 R11, R38 ;  /* 0x00000026000b7308 */ /* 0x000e220000000800 */
[----:B------:R-:W-:-:S07]  /*eec0*/  FADD.FTZ R28, R31, R28 ;  /* 0x0000001c1f1c7221 */ /* 0x000fce0000010000 */
[----:B------:R-:W5:Y:S01]  /*eed0*/  MUFU.EX2 R39, R39 ;  /* 0x0000002700277308 */ /* 0x000f620000000800 */
[----:B-1----:R-:W-:-:S07]  /*eee0*/  FADD.FTZ R28, R9, R28 ;  /* 0x0000001c091c7221 */ /* 0x002fce0000010000 */
[----:B------:R-:W1:Y:S01]  /*eef0*/  MUFU.EX2 R13, R42 ;  /* 0x0000002a000d7308 */ /* 0x000e620000000800 */
[----:B----4-:R-:W-:-:S07]  /*ef00*/  FADD.FTZ R28, R35, R28 ;  /* 0x0000001c231c7221 */ /* 0x010fce0000010000 */
[----:B------:R-:W4:Y:S01]  /*ef10*/  MUFU.EX2 R43, R43 ;  /* 0x0000002b002b7308 */ /* 0x000f220000000800 */
[----:B0-----:R-:W-:-:S07]  /*ef20*/  FADD.FTZ R28, R11, R28 ;  /* 0x0000001c0b1c7221 */ /* 0x001fce0000010000 */
[----:B------:R-:W0:Y:S01]  /*ef30*/  MUFU.EX2 R15, R46 ;  /* 0x0000002e000f7308 */ /* 0x000e220000000800 */
[----:B-----5:R-:W-:-:S07]  /*ef40*/  FADD.FTZ R28, R39, R28 ;  /* 0x0000001c271c7221 */ /* 0x020fce0000010000 */
[----:B------:R-:W5:Y:S01]  /*ef50*/  MUFU.EX2 R47, R47 ;  /* 0x0000002f002f7308 */ /* 0x000f620000000800 */
[----:B-1----:R-:W-:-:S07]  /*ef60*/  FADD.FTZ R28, R13, R28 ;  /* 0x0000001c0d1c7221 */ /* 0x002fce0000010000 */
[----:B------:R-:W1:Y:S01]  /*ef70*/  MUFU.EX2 R25, R50 ;  /* 0x0000003200197308 */ /* 0x000e620000000800 */
[----:B----4-:R-:W-:-:S07]  /*ef80*/  FADD.FTZ R28, R43, R28 ;  /* 0x0000001c2b1c7221 */ /* 0x010fce0000010000 */
[----:B------:R-:W4:Y:S01]  /*ef90*/  MUFU.EX2 R51, R51 ;  /* 0x0000003300337308 */ /* 0x000f220000000800 */
[----:B0-----:R-:W-:-:S07]  /*efa0*/  FADD.FTZ R28, R15, R28 ;  /* 0x0000001c0f1c7221 */ /* 0x001fce0000010000 */
[----:B------:R-:W-:Y:S01]  /*efb0*/  MUFU.EX2 R54, R54 ;  /* 0x0000003600367308 */ /* 0x000fe20000000800 */
[----:B-----5:R-:W-:-:S07]  /*efc0*/  FADD.FTZ R28, R47, R28 ;  /* 0x0000001c2f1c7221 */ /* 0x020fce0000010000 */
[----:B------:R-:W0:Y:S01]  /*efd0*/  MUFU.EX2 R55, R55 ;  /* 0x0000003700377308 */ /* 0x000e220000000800 */
[----:B-1----:R-:W-:Y:S01]  /*efe0*/  FADD.FTZ R28, R25, R28 ;  /* 0x0000001c191c7221 */ /* 0x002fe20000010000 */
[----:B------:R-:W-:Y:S01]  /*eff0*/  FADD.FTZ R27, R57, R20 ;  /* 0x00000014391b7221 */ /* 0x000fe20000010000 */
[----:B------:R-:W-:Y:S02]  /*f000*/  F2FP.F16.F32.PACK_AB R7, R31, R7 ;  /* 0x000000071f07723e */ /* 0x000fe400000000ff */
[----:B------:R-:W-:Y:S01]  /*f010*/  F2FP.F16.F32.PACK_AB R9, R35, R9 ;  /* 0x000000092309723e */ /* 0x000fe200000000ff */
[----:B----4-:R-:W-:Y:S01]  /*f020*/  FADD.FTZ R21, R51, R28 ;  /* 0x0000001c33157221 */ /* 0x010fe20000010000 */
[----:B------:R-:W-:Y:S01]  /*f030*/  F2FP.F16.F32.PACK_AB R11, R39, R11 ;  /* 0x0000000b270b723e */ /* 0x000fe200000000ff */
[----:B------:R-:W-:Y:S01]  /*f040*/  FADD.FTZ R28, R60, R27 ;  /* 0x0000001b3c1c7221 */ /* 0x000fe20000010000 */
[----:B------:R-:W-:Y:S01]  /*f050*/  F2FP.F16.F32.PACK_AB R13, R43, R13 ;  /* 0x0000000d2b0d723e */ /* 0x000fe200000000ff */
[----:B------:R-:W-:Y:S01]  /*f060*/  STSM.16.M88.4 [R144+0x21800], R4 ;  /* 0x0218000490007844 */ /* 0x000fe20000000200 */
[----:B------:R-:W-:Y:S01]  /*f070*/  F2FP.F16.F32.PACK_AB R15, R47, R15 ;  /* 0x0000000f2f0f723e */ /* 0x000fe200000000ff */
[----:B------:R-:W1:Y:S01]  /*f080*/  MUFU.EX2 R58, R58 ;  /* 0x0000003a003a7308 */ /* 0x000e620000000800 */
[----:B------:R-:W-:Y:S01]  /*f090*/  F2FP.F16.F32.PACK_AB R24, R49, R24 ;  /* 0x000000183118723e */ /* 0x000fe200000000ff */
[----:B--2---:R-:W-:Y:S01]  /*f0a0*/  STSM.16.M88.4 [R90], R8 ;  /* 0x000000085a007844 */ /* 0x004fe20000000200 */
[----:B------:R-:W-:-:S02]  /*f0b0*/  F2FP.F16.F32.PACK_AB R26, R53, R52 ;  /* 0x00000034351a723e */ /* 0x000fc400000000ff */
[----:B------:R-:W-:Y:S02]  /*f0c0*/  F2FP.F16.F32.PACK_AB R25, R51, R25 ;  /* 0x000000193319723e */ /* 0x000fe400000000ff */
[----:B0-----:R-:W-:Y:S01]  /*f0d0*/  F2FP.F16.F32.PACK_AB R27, R55, R54 ;  /* 0x00000036371b723e */ /* 0x001fe200000000ff */
[----:B------:R-:W-:Y:S01]  /*f0e0*/  STSM.16.M88.4 [R146], R12 ;  /* 0x0000000c92007844 */ /* 0x000fe20000000200 */
[----:B------:R-:W0:Y:S03]  /*f0f0*/  MUFU.EX2 R59, R59 ;  /* 0x0000003b003b7308 */ /* 0x000e260000000800 */
[----:B------:R2:W-:Y:S05]  /*f100*/  STSM.16.M88.4 [R145], R24 ;  /* 0x0000001891007844 */ /* 0x0005ea0000000200 */
[----:B------:R-:W4:Y:S08]  /*f110*/  MUFU.EX2 R62, R62 ;  /* 0x0000003e003e7308 */ /* 0x000f300000000800 */
[----:B------:R-:W5:Y:S01]  /*f120*/  MUFU.EX2 R63, R63 ;  /* 0x0000003f003f7308 */ /* 0x000f620000000800 */
[----:B--2---:R-:W2:Y:S01]  /*f130*/  LDL.LU R26, [R1+0xc] ;  /* 0x00000c00011a7983 */ /* 0x004ea20000300800 */
[----:B------:R-:W-:Y:S01]  /*f140*/  FADD.FTZ R20, R54, R21 ;  /* 0x0000001536147221 */ /* 0x000fe20000010000 */
[----:B------:R-:W-:-:S03]  /*f150*/  FADD.FTZ R5, R61, R28 ;  /* 0x0000001c3d057221 */ /* 0x000fc60000010000 */
[----:B------:R-:W-:Y:S02]  /*f160*/  FADD.FTZ R21, R55, R20 ;  /* 0x0000001437157221 */ /* 0x000fe40000010000 */
[----:B------:R-:W3:Y:S02]  /*f170*/  MUFU.EX2 R66, R66 ;  /* 0x0000004200427308 */ /* 0x000ee40000000800 */
[----:B-1----:R-:W-:Y:S01]  /*f180*/  FADD.FTZ R8, R58, R21 ;  /* 0x000000153a087221 */ /* 0x002fe20000010000 */
[----:B------:R-:W-:-:S03]  /*f190*/  FADD.FTZ R10, R64, R5 ;  /* 0x00000005400a7221 */ /* 0x000fc60000010000 */
[----:B0-----:R-:W-:Y:S02]  /*f1a0*/  FADD.FTZ R5, R59, R8 ;  /* 0x000000083b057221 */ /* 0x001fe40000010000 */
[----:B------:R-:W0:Y:S02]  /*f1b0*/  MUFU.EX2 R67, R67 ;  /* 0x0000004300437308 */ /* 0x000e240000000800 */
[----:B----4-:R-:W-:-:S06]  /*f1c0*/  FADD.FTZ R8, R62, R5 ;  /* 0x000000053e087221 */ /* 0x010fcc0000010000 */
[----:B------:R-:W1:Y:S01]  /*f1d0*/  MUFU.EX2 R70, R70 ;  /* 0x0000004600467308 */ /* 0x000e620000000800 */
[----:B-----5:R-:W-:Y:S01]  /*f1e0*/  FADD.FTZ R9, R63, R8 ;  /* 0x000000083f097221 */ /* 0x020fe20000010000 */
[----:B------:R-:W-:-:S06]  /*f1f0*/  FADD.FTZ R7, R65, R10 ;  /* 0x0000000a41077221 */ /* 0x000fcc0000010000 */
[----:B------:R-:W4:Y:S01]  /*f200*/  MUFU.EX2 R72, R72 ;  /* 0x0000004800487308 */ /* 0x000f220000000800 */
[----:B---3--:R-:W-:-:S07]  /*f210*/  FADD.FTZ R8, R66, R9 ;  /* 0x0000000942087221 */ /* 0x008fce0000010000 */
[----:B------:R-:W3:Y:S01]  /*f220*/  MUFU.EX2 R71, R71 ;  /* 0x0000004700477308 */ /* 0x000ee20000000800 */
[----:B------:R-:W-:Y:S01]  /*f230*/  FADD.FTZ R10, R68, R7 ;  /* 0x00000007440a7221 */ /* 0x000fe20000010000 */
[----:B0-----:R-:W-:-:S06]  /*f240*/  FADD.FTZ R9, R67, R8 ;  /* 0x0000000843097221 */ /* 0x001fcc0000010000 */
[----:B------:R-:W0:Y:S08]  /*f250*/  MUFU.EX2 R73, R73 ;  /* 0x0000004900497308 */ /* 0x000e300000000800 */
[----:B------:R-:W5:Y:S01]  /*f260*/  MUFU.EX2 R74, R74 ;  /* 0x0000004a004a7308 */ /* 0x000f620000000800 */
[----:B------:R-:W-:Y:S01]  /*f270*/  FADD.FTZ R11, R69, R10 ;  /* 0x0000000a450b7221 */ /* 0x000fe20000010000 */
[----:B------:R-:W-:-:S06]  /*f280*/  ISETP.NE.AND P5, PT, R89, 0x1, PT ;  /* 0x000000015900780c */ /* 0x000fcc0003fa5270 */
[----:B------:R-:W5:Y:S01]  /*f290*/  MUFU.EX2 R76, R76 ;  /* 0x0000004c004c7308 */ /* 0x000f620000000800 */
[----:B-1----:R-:W-:-:S07]  /*f2a0*/  FADD.FTZ R8, R70, R9 ;  /* 0x0000000946087221 */ /* 0x002fce0000010000 */
[----:B------:R-:W1:Y:S01]  /*f2b0*/  MUFU.EX2 R75, R75 ;  /* 0x0000004b004b7308 */ /* 0x000e620000000800 */
[----:B----4-:R-:W-:Y:S01]  /*f2c0*/  FADD.FTZ R10, R72, R11 ;  /* 0x0000000b480a7221 */ /* 0x010fe20000010000 */
[----:B---3--:R-:W-:-:S06]  /*f2d0*/  FADD.FTZ R9, R71, R8 ;  /* 0x0000000847097221 */ /* 0x008fcc0000010000 */
[----:B------:R-:W3:Y:S08]  /*f2e0*/  MUFU.EX2 R77, R77 ;  /* 0x0000004d004d7308 */ /* 0x000ef00000000800 */
[----:B------:R-:W4:Y:S01]  /*f2f0*/  MUFU.EX2 R78, R78 ;  /* 0x0000004e004e7308 */ /* 0x000f220000000800 */
[----:B0-----:R-:W-:-:S07]  /*f300*/  FADD.FTZ R11, R73, R10 ;  /* 0x0000000a490b7221 */ /* 0x001fce0000010000 */
[----:B------:R-:W0:Y:S01]  /*f310*/  MUFU.EX2 R79, R79 ;  /* 0x0000004f004f7308 */ /* 0x000e220000000800 */
[----:B-----5:R-:W-:-:S07]  /*f320*/  FADD.FTZ R12, R74, R9 ;  /* 0x000000094a0c7221 */ /* 0x020fce0000010000 */
[----:B------:R-:W-:Y:S08]  /*f330*/  MUFU.EX2 R80, R80 ;  /* 0x0000005000507308 */ /* 0x000ff00000000800 */
[----:B------:R-:W5:Y:S08]  /*f340*/  MUFU.EX2 R81, R81 ;  /* 0x0000005100517308 */ /* 0x000f700000000800 */
[----:B------:R-:W-:Y:S08]  /*f350*/  MUFU.EX2 R84, R84 ;  /* 0x0000005400547308 */ /* 0x000ff00000000800 */
[----:B------:R-:W5:Y:S08]  /*f360*/  MUFU.EX2 R85, R85 ;  /* 0x0000005500557308 */ /* 0x000f700000000800 */
[----:B------:R-:W-:Y:S08]  /*f370*/  MUFU.EX2 R82, R82 ;  /* 0x0000005200527308 */ /* 0x000ff00000000800 */
[----:B------:R-:W5:Y:S08]  /*f380*/  MUFU.EX2 R83, R83 ;  /* 0x0000005300537308 */ /* 0x000f700000000800 */
[----:B------:R-:W-:Y:S08]  /*f390*/  MUFU.EX2 R86, R86 ;  /* 0x0000005600567308 */ /* 0x000ff00000000800 */
[----:B------:R-:W5:Y:S01]  /*f3a0*/  MUFU.EX2 R87, R87 ;  /* 0x0000005700577308 */ /* 0x000f620000000800 */
[----:B------:R-:W-:Y:S01]  /*f3b0*/  F2FP.F16.F32.PACK_AB R4, R57, R56 ;  /* 0x000000383904723e */ /* 0x000fe200000000ff */
[----:B------:R-:W-:Y:S01]  /*f3c0*/  FADD.FTZ R10, R76, R11 ;  /* 0x0000000b4c0a7221 */ /* 0x000fe20000010000 */
[----:B------:R-:W-:-:S02]  /*f3d0*/  F2FP.F16.F32.PACK_AB R6, R61, R60 ;  /* 0x0000003c3d06723e */ /* 0x000fc400000000ff */
[----:B------:R-:W-:Y:S02]  /*f3e0*/  F2FP.F16.F32.PACK_AB R5, R59, R58 ;  /* 0x0000003a3b05723e */ /* 0x000fe400000000ff */
[----:B------:R-:W-:Y:S01]  /*f3f0*/  F2FP.F16.F32.PACK_AB R7, R63, R62 ;  /* 0x0000003e3f07723e */ /* 0x000fe200000000ff */
[----:B-1----:R-:W-:Y:S01]  /*f400*/  FADD.FTZ R11, R75, R12 ;  /* 0x0000000c4b0b7221 */ /* 0x002fe20000010000 */
[----:B------:R-:W1:Y:S01]  /*f410*/  @P5 LDC R24, c[0x0][0x44c] ;  /* 0x00011300ff185b82 */ /* 0x000e620000000800 */
[----:B---3--:R-:W-:Y:S02]  /*f420*/  FADD.FTZ R21, R77, R10 ;  /* 0x0000000a4d157221 */ /* 0x008fe40000010000 */
[----:B------:R3:W-:Y:S01]  /*f430*/  STSM.16.M88.4 [R144+0x27800], R4 ;  /* 0x0278000490007844 */ /* 0x0007e20000000200 */
[----:B----4-:R-:W-:Y:S01]  /*f440*/  FADD.FTZ R20, R78, R11 ;  /* 0x0000000b4e147221 */ /* 0x010fe20000010000 */
[----:B------:R-:W-:Y:S02]  /*f450*/  F2FP.F16.F32.PACK_AB R8, R73, R72 ;  /* 0x000000484908723e */ /* 0x000fe400000000ff */
[----:B------:R-:W-:Y:S01]  /*f460*/  F2FP.F16.F32.PACK_AB R10, R77, R76 ;  /* 0x0000004c4d0a723e */ /* 0x000fe200000000ff */
[----:B------:R-:W4:Y:S01]  /*f470*/  @P5 LDC R25, c[0x0][0x450] ;  /* 0x00011400ff195b82 */ /* 0x000f220000000800 */
[----:B------:R-:W-:-:S02]  /*f480*/  F2FP.F16.F32.PACK_AB R9, R75, R74 ;  /* 0x0000004a4b09723e */ /* 0x000fc400000000ff */
[----:B0-----:R-:W-:Y:S02]  /*f490*/  F2FP.F16.F32.PACK_AB R11, R79, R78 ;  /* 0x0000004e4f0b723e */ /* 0x001fe400000000ff */
[----:B-----5:R-:W-:Y:S02]  /*f4a0*/  F2FP.F16.F32.PACK_AB R12, R81, R80 ;  /* 0x00000050510c723e */ /* 0x020fe400000000ff */
[----:B------:R-:W-:Y:S02]  /*f4b0*/  F2FP.F16.F32.PACK_AB R14, R85, R84 ;  /* 0x00000054550e723e */ /* 0x000fe400000000ff */
[----:B------:R-:W-:Y:S02]  /*f4c0*/  F2FP.F16.F32.PACK_AB R13, R83, R82 ;  /* 0x00000052530d723e */ /* 0x000fe400000000ff */
[----:B---3--:R-:W-:Y:S02]  /*f4d0*/  F2FP.F16.F32.PACK_AB R4, R65, R64 ;  /* 0x000000404104723e */ /* 0x008fe400000000ff */
[----:B------:R-:W-:-:S02]  /*f4e0*/  F2FP.F16.F32.PACK_AB R6, R69, R68 ;  /* 0x000000444506723e */ /* 0x000fc400000000ff */
[----:B------:R-:W-:Y:S02]  /*f4f0*/  F2FP.F16.F32.PACK_AB R5, R67, R66 ;  /* 0x000000424305723e */ /* 0x000fe400000000ff */
[----:B------:R-:W-:Y:S02]  /*f500*/  F2FP.F16.F32.PACK_AB R7, R71, R70 ;  /* 0x000000464707723e */ /* 0x000fe400000000ff */
[----:B------:R-:W-:-:S03]  /*f510*/  F2FP.F16.F32.PACK_AB R15, R87, R86 ;  /* 0x00000056570f723e */ /* 0x000fc600000000ff */
[----:B------:R0:W-:Y:S04]  /*f520*/  STSM.16.M88.4 [R29], R4 ;  /* 0x000000041d007844 */ /* 0x0001e80000000200 */
[----:B------:R2:W-:Y:S04]  /*f530*/  STSM.16.M88.4 [R146+0x6000], R8 ;  /* 0x0060000892007844 */ /* 0x0005e80000000200 */
[----:B------:R3:W-:Y:S01]  /*f540*/  STSM.16.M88.4 [R145+0x6000], R12 ;  /* 0x0060000c91007844 */ /* 0x0007e20000000200 */
[----:B------:R5:W-:Y:S06]  /*f550*/  MEMBAR.ALL.CTA ;  /* 0x0000000000007992 */ /* 0x000bec0000008000 */
[----:B-----5:R-:W5:Y:S01]  /*f560*/  FENCE.VIEW.ASYNC.S ;  /* 0x00000000000073c6 */ /* 0x020f620000000000 */
[----:B------:R-:W-:Y:S01]  /*f570*/  FADD.FTZ R79, R79, R20 ;  /* 0x000000144f4f7221 */ /* 0x000fe20000010000 */
[----:B------:R-:W-:Y:S01]  /*f580*/  PLOP3.LUT P1, PT, PT, PT, UP0, 0x40, 0x0 ;  /* 0x000000000000781c */ /* 0x000fe20003f2e808 */
[----:B-1----:R-:W-:-:S04]  /*f590*/  @P5 IMAD.HI.U32 R24, R88, R24, RZ ;  /* 0x0000001858185227 */ /* 0x002fc800078e00ff */
[----:B------:R-:W-:Y:S01]  /*f5a0*/  FADD.FTZ R80, R80, R21 ;  /* 0x0000001550507221 */ /* 0x000fe20000010000 */
[----:B------:R-:W-:Y:S01]  /*f5b0*/  FADD.FTZ R82, R82, R79 ;  /* 0x0000004f52527221 */ /* 0x000fe20000010000 */
[----:B------:R-:W-:Y:S01]  /*f5c0*/  IMAD.MOV.U32 R20, RZ, RZ, R88 ;  /* 0x000000ffff147224 */ /* 0x000fe200078e0058 */
[----:B----4-:R-:W-:Y:S01]  /*f5d0*/  @P5 SHF.R.U32.HI R20, RZ, R25, R24 ;  /* 0x00000019ff145219 */ /* 0x010fe20000011618 */
[----:B------:R-:W-:Y:S01]  /*f5e0*/  FADD.FTZ R81, R81, R80 ;  /* 0x0000005051517221 */ /* 0x000fe20000010000 */
[----:B------:R-:W-:-:S03]  /*f5f0*/  FADD.FTZ R83, R83, R82 ;  /* 0x0000005253537221 */ /* 0x000fc60000010000 */
[----:B------:R-:W-:Y:S01]  /*f600*/  FADD.FTZ R84, R84, R81 ;  /* 0x0000005154547221 */ /* 0x000fe20000010000 */
[----:B------:R-:W-:Y:S01]  /*f610*/  FADD.FTZ R86, R86, R83 ;  /* 0x0000005356567221 */ /* 0x000fe20000010000 */
[----:B0-----:R-:W-:Y:S02]  /*f620*/  VIADD R4, R97, 0xfffffffe ;  /* 0xfffffffe61047836 */ /* 0x001fe40000000000 */
[----:B------:R-:W-:Y:S01]  /*f630*/  FADD.FTZ R139, R85, R84 ;  /* 0x00000054558b7221 */ /* 0x000fe20000010000 */
[----:B------:R-:W-:Y:S01]  /*f640*/  FADD.FTZ R5, R87, R86 ;  /* 0x0000005657057221 */ /* 0x000fe20000010000 */
[----:B--2---:R-:W-:-:S04]  /*f650*/  IMAD.IADD R8, R26, 0x1, R20 ;  /* 0x000000011a087824 */ /* 0x004fc800078e0214 */
[----:B------:R-:W-:Y:S01]  /*f660*/  VIADD R6, R8, UR6 ;  /* 0x0000000608067c36 */ /* 0x000fe20008000000 */
[----:B-----5:R-:W-:Y:S01]  /*f670*/  NOP ;  /* 0x0000000000007918 */ /* 0x020fe20000000000 */
[----:B---3--:R-:W-:Y:S05]  /*f680*/  @P1 BRA `(.L_x_11531) ;  /* 0x0000000000541947 */ /* 0x008fea0003800000 */
[C---:B------:R-:W-:Y:S01]  /*f690*/  ISETP.GT.AND P1, PT, R8.reuse, RZ, PT ;  /* 0x000000ff0800720c */ /* 0x040fe20003f24270 */
[----:B------:R-:W-:Y:S01]  /*f6a0*/  BSSY B0, `(.L_x_11532) ;  /* 0x0000010000007945 */ /* 0x000fe20003800000 */
[----:B------:R-:W-:-:S11]  /*f6b0*/  VIADD R7, R8, 0xffffffff ;  /* 0xffffffff08077836 */ /* 0x000fd60000000000 */
[----:B------:R-:W-:Y:S05]  /*f6c0*/  @P1 BRA `(.L_x_11533) ;  /* 0x0000000000201947 */ /* 0x000fea0003800000 */
[----:B------:R-:W-:Y:S01]  /*f6d0*/  UISETP.NE.AND UP1, UPT, UR7, 0x1, UPT ;  /* 0x000000010700788c */ /* 0x000fe2000bf25270 */
[----:B------:R-:W-:-:S05]  /*f6e0*/  IMAD.MOV R7, RZ, RZ, -R8 ;  /* 0x000000ffff077224 */ /* 0x000fca00078e0a08 */
[----:B------:R-:W-:-:S05]  /*f6f0*/  PLOP3.LUT P1, PT, PT, PT, UP1, 0x80, 0x0 ;  /* 0x000000000000781c */ /* 0x000fca0003f2f018 */
[----:B------:R-:W-:-:S08]  /*f700*/  @UP1 ULDC.64 UR4, c[0x0][0x9e8] ;  /* 0x00027a0000041ab9 */ /* 0x000fd00000000a00 */
[----:B------:R-:W-:-:S05]  /*f710*/  @P1 IMAD.HI.U32 R8, R7, UR4, RZ ;  /* 0x0000000407081c27 */ /* 0x000fca000f8e00ff */
[----:B------:R-:W-:-:S04]  /*f720*/  @P1 SHF.R.U32.HI R7, RZ, UR5, R8 ;  /* 0x00000005ff071c19 */ /* 0x000fc80008011608 */
[----:B------:R-:W-:Y:S01]  /*f730*/  LOP3.LUT R7, RZ, R7, RZ, 0x33, !PT ;  /* 0x00000007ff077212 */ /* 0x000fe200078e33ff */
[----:B------:R-:W-:Y:S06]  /*f740*/  BRA `(.L_x_11534) ;  /* 0x0000000000147947 */ /* 0x000fec0003800000 */
.L_x_11533:
[----:B------:R-:W-:-:S06]  /*f750*/  UISETP.NE.AND UP1, UPT, UR7, 0x1, UPT ;  /* 0x000000010700788c */ /* 0x000fcc000bf25270 */
[----:B------:R-:W-:-:S05]  /*f760*/  PLOP3.LUT P1, PT, PT, PT, UP1, 0x80, 0x0 ;  /* 0x000000000000781c */ /* 0x000fca0003f2f018 */
[----:B------:R-:W-:-:S08]  /*f770*/  @UP1 ULDC.64 UR4, c[0x0][0x9e8] ;  /* 0x00027a0000041ab9 */ /* 0x000fd00000000a00 */
[----:B------:R-:W-:-:S05]  /*f780*/  @P1 IMAD.HI.U32 R8, R7, UR4, RZ ;  /* 0x0000000407081c27 */ /* 0x000fca000f8e00ff */
[----:B------:R-:W-:-:S07]  /*f790*/  @P1 SHF.R.U32.HI R7, RZ, UR5, R8 ;  /* 0x00000005ff071c19 */ /* 0x000fce0008011608 */
.L_x_11534:
[----:B------:R-:W-:Y:S05]  /*f7a0*/  BSYNC B0 ;  /* 0x0000000000007941 */ /* 0x000fea0003800000 */
.L_x_11532:
[----:B------:R-:W-:-:S04]  /*f7b0*/  IMAD.U32 R8, RZ, RZ, UR7 ;  /* 0x00000007ff087e24 */ /* 0x000fc8000f8e00ff */
[----:B------:R-:W-:-:S05]  /*f7c0*/  IMAD R7, R7, R8, UR7 ;  /* 0x0000000707077e24 */ /* 0x000fca000f8e0208 */
[----:B------:R-:W-:-:S07]  /*f7d0*/  VIMNMX R6, R6, R7, PT ;  /* 0x0000000706067248 */ /* 0x000fce0003fe0100 */
.L_x_11531:
[----:B------:R-:W2:Y:S01]  /*f7e0*/  LDL R8, [R1+0x6c] ;  /* 0x00006c0001087983 */ /* 0x000ea20000100800 */
        /* <DEDUP_REMOVED lines=36> */
[----:B--2---:R-:W-:-:S04]  /*fa30*/  VIMNMX R8, R8, R7, !PT ;  /* 0x0000000708087248 */ /* 0x004fc80007fe0100 */
[----:B------:R-:W-:Y:S01]  /*fa40*/  ISETP.GE.AND P1, PT, R4, R8, PT ;  /* 0x000000080400720c */ /* 0x000fe20003f26270 */
[----:B------:R0:W-:-:S12]  /*fa50*/  STL [R1+0xc], R8 ;  /* 0x00000c0801007387 */ /* 0x0001d80000100800 */
[----:B0-----:R-:W-:Y:S05]  /*fa60*/  @!P1 BRA `(.L_x_11535) ;  /* 0x0000003400749947 */ /* 0x001fea0003800000 */
[----:B------:R-:W-:-:S07]  /*fa70*/  IMAD.MOV.U32 R135, RZ, RZ, RZ ;  /* 0x000000ffff877224 */ /* 0x000fce00078e00ff */
.L_x_11555:
[----:B------:R-:W2:Y:S01]  /*fa80*/  LDL R7, [R1+0x10] ;  /* 0x0000100001077983 */ /* 0x000ea20000100800 */
[----:B------:R-:W-:Y:S01]  /*fa90*/  VIADD R6, R17, 0x1 ;  /* 0x0000000111067836 */ /* 0x000fe20000000000 */
[----:B------:R-:W-:Y:S05]  /*faa0*/  YIELD ;  /* 0x0000000000007946 */ /* 0x000fea0003800000 */
[----:B------:R-:W-:-:S04]  /*fab0*/  ISETP.NE.AND P2, PT, R6, 0x2, PT ;  /* 0x000000020600780c */ /* 0x000fc80003f45270 */
[----:B------:R-:W-:Y:S02]  /*fac0*/  SEL R8, RZ, 0x1, P2 ;  /* 0x00000001ff087807 */ /* 0x000fe40001000000 */
[----:B------:R-:W-:Y:S02]  /*fad0*/  SEL R6, R6, RZ, P2 ;  /* 0x000000ff06067207 */ /* 0x000fe40001000000 */
[----:B--2---:R-:W-:Y:S02]  /*fae0*/  ISETP.NE.AND P1, PT, R7, RZ, PT ;  /* 0x000000ff0700720c */ /* 0x004fe40003f25270 */
[----:B------:R-:W-:-:S11]  /*faf0*/  LOP3.LUT R7, R23, R8, RZ, 0x3c, !PT ;  /* 0x0000000817077212 */ /* 0x000fd600078e3cff */
[----:B------:R-:W-:Y:S05]  /*fb00*/  @P1 BRA `(.L_x_11536) ;  /* 0x0000000000301947 */ /* 0x000fea0003800000 */
[----:B------:R-:W-:Y:S05]  /*fb10*/  @!P0 BRA `(.L_x_11537) ;  /* 0x0000000000048947 */ /* 0x000fea0003800000 */
[----:B------:R-:W-:Y:S01]  /*fb20*/  BPT.TRAP 0x1 ;  /* 0x000000040000795c */ /* 0x000fe20000300000 */
.L_x_11537:
[----:B------:R-:W-:Y:S01]  /*fb30*/  IMAD R9, R6, 0x8, R2 ;  /* 0x0000000806097824 */ /* 0x000fe200078e0202 */
[----:B------:R-:W-:-:S04]  /*fb40*/  SHF.L.U32 R8, R7, 0x1f, RZ ;  /* 0x0000001f07087819 */ /* 0x000fc800000006ff */
[----:B------:R0:W1:Y:S01]  /*fb50*/  SYNCS.PHASECHK.TRANS64.TRYWAIT P2, [R9+URZ+0x2d830], R8 ;  /* 0x02d83008090075a7 */ /* 0x000062000804017f */
[----:B------:R-:W-:Y:S05]  /*fb60*/  @!P0 BRA `(.L_x_11538) ;  /* 0x0000000000048947 */ /* 0x000fea0003800000 */
[----:B------:R-:W-:Y:S01]  /*fb70*/  BPT.TRAP 0x1 ;  /* 0x000000040000795c */ /* 0x000fe20000300000 */
.L_x_11538:
[----:B------:R-:W-:Y:S04]  /*fb80*/  BSSY B0, `(.L_x_11536) ;  /* 0x0000004000007945 */ /* 0x000fe80003800000 */
[----:B-1----:R-:W-:Y:S05]  /*fb90*/  @P2 BRA `(.L_x_11539) ;  /* 0x0000000000082947 */ /* 0x002fea0003800000 */
[----:B------:R-:W1:Y:S02]  /*fba0*/  SYNCS.PHASECHK.TRANS64.TRYWAIT P2, [R9+URZ+0x2d830], R8 ;  /* 0x02d83008090075a7 */ /* 0x000e64000804017f */
[----:B-1----:R-:W-:Y:S05]  /*fbb0*/  @!P2 BRA `(.L_x_11540) ;  /* 0x00000154009ca947 */ /* 0x002fea0003800000 */
.L_x_11539:
[----:B------:R-:W-:Y:S05]  /*fbc0*/  BSYNC B0 ;  /* 0x0000000000007941 */ /* 0x000fea0003800000 */
.L_x_11536:
[----:B01----:R-:W2:Y:S01]  /*fbd0*/  LDL R8, [R1+0x14] ;  /* 0x0000140001087983 */ /* 0x003ea20000100800 */
[----:B------:R-:W0:Y:S01]  /*fbe0*/  S2R R10, SR_TID.X ;  /* 0x00000000000a7919 */ /* 0x000e220000002100 */
[----:B------:R-:W-:Y:S05]  /*fbf0*/  WARPSYNC.ALL ;  /* 0x0000000000007948 */ /* 0x000fea0003800000 */
[----:B0-----:R-:W-:-:S05]  /*fc00*/  SHF.R.U32.HI R10, RZ, 0x7, R10 ;  /* 0x00000007ff0a7819 */ /* 0x001fca000001160a */
[----:B------:R-:W-:-:S05]  /*fc10*/  VIADD R20, R10, 0x8 ;  /* 0x000000080a147836 */ /* 0x000fca0000000000 */
[----:B------:R0:W-:Y:S06]  /*fc20*/  BAR.SYNC.DEFER_BLOCKING R20, 0x100 ;  /* 0x000400140000751d */ /* 0x0001ec0000010000 */
[----:B0-----:R-:W3:Y:S01]  /*fc30*/  LDL.64 R20, [R1] ;  /* 0x0000000001147983 */ /* 0x001ee20000100a00 */
[----:B------:R-:W-:Y:S01]  /*fc40*/  IMAD.MOV.U32 R9, RZ, RZ, -0x7fffffe0 ;  /* 0x80000020ff097424 */ /* 0x000fe200078e00ff */
[----:B------:R-:W-:Y:S02]  /*fc50*/  R2UR UR8, R148 ;  /* 0x00000000940872ca */ /* 0x000fe400000e0000 */
[----:B------:R-:W-:-:S02]  /*fc60*/  R2UR UR9, R149 ;  /* 0x00000000950972ca */ /* 0x000fc400000e0000 */
[----:B------:R-:W-:Y:S01]  /*fc70*/  R2UR UR11, R9 ;  /* 0x00000000090b72ca */ /* 0x000fe200000e0000 */
[----:B------:R-:W-:Y:S01]  /*fc80*/  WARPGROUP.ARRIVE ;  /* 0x00000000000079c5 */ /* 0x000fe20000000000 */
[----:B------:R-:W-:-:S05]  /*fc90*/  IMAD.MOV.U32 R13, RZ, RZ, -0x7fffffe0 ;  /* 0x80000020ff0d7424 */ /* 0x000fca00078e00ff */
[----:B------:R-:W-:Y:S01]  /*fca0*/  R2UR UR15, R13 ;  /* 0x000000000d0f72ca */ /* 0x000fe200000e0000 */
[----:B--2---:R-:W-:-:S05]  /*fcb0*/  IMAD R8, R6, 0x600, R8 ;  /* 0x0000060006087824 */ /* 0x004fca00078e0208 */
[----:B------:R-:W-:-:S13]  /*fcc0*/  R2UR UR10, R8 ;  /* 0x00000000080a72ca */ /* 0x000fda00000e0000 */
[----:B------:R-:W-:Y:S01]  /*fcd0*/  HGMMA.64x128x16.F32 R24, gdesc[UR8], RZ, !UPT, gsb0 ;  /* 0x01e00000081879f0 */ /* 0x000fe2000c0008ff */
[----:B------:R-:W-:-:S05]  /*fce0*/  VIADD R12, R8, 0x2 ;  /* 0x00000002080c7836 */ /* 0x000fca0000000000 */
[----:B------:R-:W-:Y:S02]  /*fcf0*/  R2UR UR14, R12 ;  /* 0x000000000c0e72ca */ /* 0x000fe400000e0000 */
[----:B---3--:R-:W-:Y:S02]  /*fd00*/  R2UR UR12, R20 ;  /* 0x00000000140c72ca */ /* 0x008fe400000e0000 */
[----:B------:R-:W-:Y:S01]  /*fd10*/  R2UR UR13, R21 ;  /* 0x00000000150d72ca */ /* 0x000fe200000e0000 */
[----:B------:R-:W-:Y:S02]  /*fd20*/  WARPGROUP.DEPBAR.LE gsb0, 0x0 ;  /* 0x00008000000079c5 */ /* 0x000fe40000010000 */
[----:B------:R-:W-:-:S10]  /*fd30*/  WARPGROUP.ARRIVE ;  /* 0x00000000000079c5 */ /* 0x000fd40000000000 */
[----:B------:R-:W-:Y:S01]  /*fd40*/  HGMMA.64x128x16.F32 R24, gdesc[UR12], R24, gsb0 ;  /* 0x01e000000c1879f0 */ /* 0x000fe20008000818 */
[----:B------:R-:W-:Y:S02]  /*fd50*/  VIADD R10, R8, 0x200 ;  /* 0x00000200080a7836 */ /* 0x000fe40000000000 */
[----:B------:R-:W-:Y:S01]  /*fd60*/  IMAD.MOV.U32 R11, RZ, RZ, -0x7fffffe0 ;  /* 0x80000020ff0b7424 */ /* 0x000fe200078e00ff */
[----:B------:R-:W-:Y:S02]  /*fd70*/  R2UR UR16, R156 ;  /* 0x000000009c1072ca */ /* 0x000fe400000e0000 */
[----:B------:R-:W-:Y:S02]  /*fd80*/  R2UR UR18, R10 ;  /* 0x000000000a1272ca */ /* 0x000fe400000e0000 */
[----:B------:R-:W-:Y:S02]  /*fd90*/  R2UR UR19, R11 ;  /* 0x000000000b1372ca */ /* 0x000fe400000e0000 */
[----:B------:R-:W-:Y:S01]  /*fda0*/  R2UR UR17, R157 ;  /* 0x000000009d1172ca */ /* 0x000fe200000e0000 */
[----:B------:R-:W-:Y:S01]  /*fdb0*/  VIADD R12, R8, 0x202 ;  /* 0x00000202080c7836 */ /* 0x000fe20000000000 */
[----:B------:R-:W-:-:S02]  /*fdc0*/  R2UR UR23, R13 ;  /* 0x000000000d1772ca */ /* 0x000fc400000e0000 */
[----:B------:R-:W-:Y:S02]  /*fdd0*/  R2UR UR20, R154 ;  /* 0x000000009a1472ca */ /* 0x000fe400000e0000 */
[----:B------:R-:W-:Y:S02]  /*fde0*/  R2UR UR22, R12 ;  /* 0x000000000c1672ca */ /* 0x000fe400000e0000 */
[----:B------:R-:W-:Y:S01]  /*fdf0*/  R2UR UR21, R155 ;  /* 0x000000009b1572ca */ /* 0x000fe200000e0000 */
[----:B------:R-:W-:Y:S02]  /*fe00*/  WARPGROUP.DEPBAR.LE gsb0, 0x0 ;  /* 0x00008000000079c5 */ /* 0x000fe40000010000 */
[----:B------:R-:W-:-:S06]  /*fe10*/  WARPGROUP.ARRIVE ;  /* 0x00000000000079c5 */ /* 0x000fcc0000000000 */
[----:B------:R-:W-:Y:S01]  /*fe20*/  HGMMA.64x128x16.F32 R24, gdesc[UR16], R24, gsb0 ;  /* 0x01e00000101879f0 */ /* 0x000fe20008000818 */
[----:B------:R-:W-:Y:S02]  /*fe30*/  VIADD R14, R8, 0x400 ;  /* 0x00000400080e7836 */ /* 0x000fe40000000000 */
[----:B------:R-:W-:Y:S01]  /*fe40*/  IMAD.MOV.U32 R15, RZ, RZ, -0x7fffffe0 ;  /* 0x80000020ff0f7424 */ /* 0x000fe200078e00ff */
[----:B------:R-:W-:Y:S02]  /*fe50*/  R2UR UR24, R152 ;  /* 0x00000000981872ca */ /* 0x000fe400000e0000 */
[----:B------:R-:W-:Y:S02]  /*fe60*/  R2UR UR26, R14 ;  /* 0x000000000e1a72ca */ /* 0x000fe400000e0000 */
[----:B------:R-:W-:Y:S02]  /*fe70*/  R2UR UR27, R15 ;  /* 0x000000000f1b72ca */ /* 0x000fe400000e0000 */
[----:B------:R-:W-:Y:S01]  /*fe80*/  R2UR UR25, R153 ;  /* 0x00000000991972ca */ /* 0x000fe200000e0000 */
[----:B------:R-:W-:-:S02]  /*fe90*/  WARPGROUP.DEPBAR.LE gsb0, 0x0 ;  /* 0x00008000000079c5 */ /* 0x000fc40000010000 */
[----:B------:R-:W-:-:S06]  /*fea0*/  WARPGROUP.ARRIVE ;  /* 0x00000000000079c5 */ /* 0x000fcc0000000000 */
[----:B------:R-:W-:Y:S01]  /*feb0*/  HGMMA.64x128x16.F32 R24, gdesc[UR20], R24, gsb0 ;  /* 0x01e00000141879f0 */ /* 0x000fe20008000818 */
[----:B------:R-:W-:Y:S01]  /*fec0*/  VIADD R8, R8, 0x402 ;  /* 0x0000040208087836 */ /* 0x000fe20000000000 */
[----:B------:R-:W-:Y:S02]  /*fed0*/  R2UR UR31, R9 ;  /* 0x00000000091f72ca */ /* 0x000fe400000e0000 */
        /* <DEDUP_REMOVED lines=13> */
.L_x_11542:
[----:B------:R-:W-:Y:S01]  /*ffb0*/  SHF.L.U32 R8, R23, 0x1f, RZ ;  /* 0x0000001f17087819 */ /* 0x000fe200000006ff */
[----:B------:R-:W-:-:S04]  /*ffc0*/  IMAD R9, R17, 0x8, R2 ;  /* 0x0000000811097824 */ /* 0x000fc800078e0202 */
[----:B------:R0:W1:Y:S01]  /*ffd0*/  SYNCS.PHASECHK.TRANS64.TRYWAIT P1, [R9+URZ+0x2d850], R8 ;  /* 0x02d85008090075a7 */ /* 0x000062000802017f */
[----:B------:R-:W-:Y:S05]  /*ffe0*/  @!P0 BRA `(.L_x_11543) ;  /* 0x0000000000048947 */ /* 0x000fea0003800000 */
[----:B------:R-:W-:Y:S01]  /*fff0*/  BPT.TRAP 0x1 ;  /* 0x000000040000795c */ /* 0x000fe20000300000 */
.L_x_11543:
[----:B-1----:R-:W-:Y:S05]  /*10000*/  @P1 BRA `(.L_x_11541) ;  /* 0x0000000000081947 */ /* 0x002fea0003800000 */
[----:B------:R-:W1:Y:S02]  /*10010*/  SYNCS.PHASECHK.TRANS64.TRYWAIT P1, [R9+URZ+0x2d850], R8 ;  /* 0x02d85008090075a7 */ /* 0x000e64000802017f */
[----:B-1----:R-:W-:Y:S05]  /*10020*/  @!P1 BRA `(.L_x_11544) ;  /* 0x0000015000949947 */ /* 0x002fea0003800000 */
.L_x_11541:
[----:B------:R-:W2:Y:S01]  /*10030*/  LDL R12, [R1+0x2c] ;  /* 0x00002c00010c7983 */ /* 0x000ea20000100800 */
[----:B01----:R-:W-:Y:S01]  /*10040*/  VIADD R8, R2, 0x400 ;  /* 0x0000040002087836 */ /* 0x003fe20000000000 */
[----:B------:R-:W-:Y:S05]  /*10050*/  WARPSYNC.ALL ;  /* 0x0000000000007948 */ /* 0x000fea0003800000 */
[----:B------:R-:W-:Y:S01]  /*10060*/  SHF.R.U32.HI R8, RZ, 0x4, R8 ;  /* 0x00000004ff087819 */ /* 0x000fe20000011608 */
[----:B------:R-:W-:Y:S01]  /*10070*/  IMAD.MOV.U32 R9, RZ, RZ, -0x7fffffe0 ;  /* 0x80000020ff097424 */ /* 0x000fe200078e00ff */
[----:B------:R-:W-:Y:S01]  /*10080*/  WARPGROUP.ARRIVE ;  /* 0x00000000000079c5 */ /* 0x000fe20000000000 */
[----:B------:R-:W-:Y:S01]  /*10090*/  UMOV UR9, 0x40000040 ;  /* 0x4000004000097882 */ /* 0x000fe20000000000 */
[----:B------:R-:W-:Y:S01]  /*100a0*/  LOP3.LUT R8, R8, 0x3fff, RZ, 0xc0, !PT ;  /* 0x00003fff08087812 */ /* 0x000fe200078ec0ff */
[----:B------:R-:W-:Y:S01]  /*100b0*/  IMAD.MOV.U32 R11, RZ, RZ, -0x7fffffe0 ;  /* 0x80000020ff0b7424 */ /* 0x000fe200078e00ff */
[----:B------:R-:W-:Y:S01]  /*100c0*/  R2UR UR11, R9 ;  /* 0x00000000090b72ca */ /* 0x000fe200000e0000 */
[----:B------:R-:W-:Y:S01]  /*100d0*/  UMOV UR13, 0x40000040 ;  /* 0x40000040000d7882 */ /* 0x000fe20000000000 */
[----:B------:R-:W-:Y:S01]  /*100e0*/  LOP3.LUT R8, R8, 0x2000000, RZ, 0xfc, !PT ;  /* 0x0200000008087812 */ /* 0x000fe200078efcff */
[----:B------:R-:W-:Y:S01]  /*100f0*/  UMOV UR17, 0x40000040 ;  /* 0x4000004000117882 */ /* 0x000fe20000000000 */
[C---:B------:R-:W-:Y:S01]  /*10100*/  R2UR UR15, R11.reuse ;  /* 0x000000000b0f72ca */ /* 0x040fe200000e0000 */
[----:B------:R-:W-:Y:S01]  /*10110*/  UMOV UR21, 0x40000040 ;  /* 0x4000004000157882 */ /* 0x000fe20000000000 */
[----:B------:R-:W-:Y:S01]  /*10120*/  R2UR UR19, R11 ;  /* 0x000000000b1372ca */ /* 0x000fe200000e0000 */
[----:B------:R-:W-:Y:S01]  /*10130*/  IMAD R8, R17, 0x600, R8 ;  /* 0x0000060011087824 */ /* 0x000fe200078e0208 */
[C---:B------:R-:W-:Y:S01]  /*10140*/  R2UR UR23, R11.reuse ;  /* 0x000000000b1772ca */ /* 0x040fe200000e0000 */
[----:B------:R-:W-:Y:S01]  /*10150*/  UMOV UR25, 0x40000040 ;  /* 0x4000004000197882 */ /* 0x000fe20000000000 */
[C---:B------:R-:W-:Y:S01]  /*10160*/  R2UR UR27, R11.reuse ;  /* 0x000000000b1b72ca */ /* 0x040fe200000e0000 */
[C---:B------:R-:W-:Y:S01]  /*10170*/  VIADD R10, R8.reuse, 0x40 ;  /* 0x00000040080a7836 */ /* 0x040fe20000000000 */
[----:B------:R-:W-:Y:S01]  /*10180*/  R2UR UR10, R8 ;  /* 0x00000000080a72ca */ /* 0x000fe200000e0000 */
[----:B------:R-:W-:Y:S01]  /*10190*/  UMOV UR29, 0x40000040 ;  /* 0x40000040001d7882 */ /* 0x000fe20000000000 */
[C---:B------:R-:W-:Y:S01]  /*101a0*/  R2UR UR31, R11.reuse ;  /* 0x000000000b1f72ca */ /* 0x040fe200000e0000 */
[----:B------:R-:W-:Y:S01]  /*101b0*/  UMOV UR33, 0x40000040 ;  /* 0x4000004000217882 */ /* 0x000fe20000000000 */
[----:B------:R-:W-:Y:S01]  /*101c0*/  R2UR UR14, R10 ;  /* 0x000000000a0e72ca */ /* 0x000fe200000e0000 */
[----:B------:R-:W-:Y:S01]  /*101d0*/  VIADD R10, R8, 0x80 ;  /* 0x00000080080a7836 */ /* 0x000fe20000000000 */
[----:B------:R-:W-:Y:S01]  /*101e0*/  R2UR UR35, R11 ;  /* 0x000000000b2372ca */ /* 0x000fe200000e0000 */
[----:B------:R-:W-:Y:S01]  /*101f0*/  UMOV UR45, 0x40000040 ;  /* 0x40000040002d7882 */ /* 0x000fe20000000000 */
[----:B------:R-:W-:Y:S01]  /*10200*/  R2UR UR47, R9 ;  /* 0x00000000092f72ca */ /* 0x000fe200000e0000 */
[----:B------:R-:W0:Y:S01]  /*10210*/  S2R R13, SR_TID.X ;  /* 0x00000000000d7919 */ /* 0x000e220000002100 */
[----:B------:R-:W-:Y:S01]  /*10220*/  R2UR UR18, R10 ;  /* 0x000000000a1272ca */ /* 0x000fe200000e0000 */
[----:B------:R-:W-:-:S05]  /*10230*/  VIADD R10, R8, 0xc0 ;  /* 0x000000c0080a7836 */ /* 0x000fca0000000000 */
[----:B------:R-:W-:Y:S01]  /*10240*/  R2UR UR22, R10 ;  /* 0x000000000a1672ca */ /* 0x000fe200000e0000 */
[----:B------:R-:W-:-:S05]  /*10250*/  VIADD R10, R8, 0x100 ;  /* 0x00000100080a7836 */ /* 0x000fca0000000000 */
[----:B------:R-:W-:Y:S01]  /*10260*/  R2UR UR26, R10 ;  /* 0x000000000a1a72ca */ /* 0x000fe200000e0000 */
[----:B------:R-:W-:-:S05]  /*10270*/  VIADD R10, R8, 0x140 ;  /* 0x00000140080a7836 */ /* 0x000fca0000000000 */
[----:B------:R-:W-:Y:S01]  /*10280*/  R2UR UR30, R10 ;  /* 0x000000000a1e72ca */ /* 0x000fe200000e0000 */
[C---:B------:R-:W-:Y:S02]  /*10290*/  VIADD R10, R8.reuse, 0x180 ;  /* 0x00000180080a7836 */ /* 0x040fe40000000000 */
[----:B------:R-:W-:-:S03]  /*102a0*/  VIADD R8, R8, 0x1c0 ;  /* 0x000001c008087836 */ /* 0x000fc60000000000 */
[----:B------:R-:W-:Y:S02]  /*102b0*/  R2UR UR34, R10 ;  /* 0x000000000a2272ca */ /* 0x000fe400000e0000 */
[----:B------:R-:W-:Y:S02]  /*102c0*/  R2UR UR46, R8 ;  /* 0x00000000082e72ca */ /* 0x000fe400000e0000 */
[----:B0-----:R-:W-:Y:S01]  /*102d0*/  ISETP.GE.U32.AND P1, PT, R13, 0x180, PT ;  /* 0x000001800d00780c */ /* 0x001fe20003f26070 */
[----:B--2---:R-:W-:Y:S01]  /*102e0*/  IMAD R8, R12, 0x2000, R2 ;  /* 0x000020000c087824 */ /* 0x004fe200078e0202 */
[----:B------:R-:W-:-:S04]  /*102f0*/  SHF.R.U32.HI R12, RZ, 0x7, R13 ;  /* 0x00000007ff0c7819 */ /* 0x000fc8000001160d */
[----:B------:R-:W-:Y:S01]  /*10300*/  R2UR UR8, R8 ;  /* 0x00000000080872ca */ /* 0x000fe200000e0000 */
[----:B------:R-:W-:-:S05]  /*10310*/  VIADD R8, R12, 0x9 ;  /* 0x000000090c087836 */ /* 0x000fca0000000000 */
[----:B------:R-:W-:-:S07]  /*10320*/  SEL R8, R8, 0x9, !P1 ;  /* 0x0000000908087807 */ /* 0x000fce0004800000 */
[----:B------:R-:W-:-:S04]  /*10330*/  UIADD3 UR8, UR8, 0x21800, URZ ;  /* 0x0002180008087890 */ /* 0x000fc8000fffe03f */
[----:B------:R-:W-:-:S04]  /*10340*/  USHF.R.U32.HI UR8, URZ, 0x4, UR8 ;  /* 0x000000043f087899 */ /* 0x000fc80008011608 */
[----:B------:R-:W-:-:S04]  /*10350*/  ULOP3.LUT UR8, UR8, 0x3fff, URZ, 0xc0, !UPT ;  /* 0x00003fff08087892 */ /* 0x000fc8000f8ec03f */
[----:B------:R-:W-:-:S04]  /*10360*/  ULOP3.LUT UR8, UR8, 0x10000, URZ, 0xfc, !UPT ;  /* 0x0001000008087892 */ /* 0x000fc8000f8efc3f */
[----:B------:R-:W-:Y:S02]  /*10370*/  UIADD3 UR12, UR8, 0x2, URZ ;  /* 0x00000002080c7890 */ /* 0x000fe4000fffe03f */
[----:B------:R-:W-:Y:S02]  /*10380*/  UIADD3 UR16, UR8, 0x4, URZ ;  /* 0x0000000408107890 */ /* 0x000fe4000fffe03f */
[----:B------:R-:W-:Y:S02]  /*10390*/  UIADD3 UR20, UR8, 0x6, URZ ;  /* 0x0000000608147890 */ /* 0x000fe4000fffe03f */
[----:B------:R-:W-:Y:S01]  /*103a0*/  HGMMA.64x96x16.F32 R88, gdesc[UR8].tnspB, R88, gsb0 ;  /* 0x41600000085879f0 */ /* 0x000fe20008000858 */
[----:B------:R-:W-:Y:S02]  /*103b0*/  UIADD3 UR24, UR8, 0x600, URZ ;  /* 0x0000060008187890 */ /* 0x000fe4000fffe03f */
[----:B------:R-:W-:Y:S02]  /*103c0*/  UIADD3 UR28, UR8, 0x602, URZ ;  /* 0x00000602081c7890 */ /* 0x000fe4000fffe03f */
[----:B------:R-:W-:-:S02]  /*103d0*/  UIADD3 UR32, UR8, 0x604, URZ ;  /* 0x0000060408207890 */ /* 0x000fc4000fffe03f */
        /* <DEDUP_REMOVED lines=26> */
.L_x_11545:
[----:B------:R-:W2:Y:S01]  /*10580*/  LDL R11, [R1+0x30] ;  /* 0x00003000010b7983 */ /* 0x000ea20000100800 */
[----:B0-----:R-:W0:Y:S03]  /*10590*/  LDC R8, c[0x0][0x448] ;  /* 0x00011200ff087b82 */ /* 0x001e260000000800 */
[----:B------:R-:W2:Y:S01]  /*105a0*/  LDL R10, [R1+0x68] ;  /* 0x00006800010a7983 */ /* 0x000ea20000100800 */
[----:B0-----:R-:W-:-:S13]  /*105b0*/  ISETP.NE.AND P1, PT, R8, 0x1, PT ;  /* 0x000000010800780c */ /* 0x001fda0003f25270 */
[----:B------:R-:W0:Y:S08]  /*105c0*/  @P1 LDC R9, c[0x0][0x44c] ;  /* 0x00011300ff091b82 */ /* 0x000e300000000800 */
[----:B------:R-:W1:Y:S01]  /*105d0*/  @P1 LDC R8, c[0x0][0x450] ;  /* 0x00011400ff081b82 */ /* 0x000e620000000800 */
[----:B------:R-:W-:Y:S02]  /*105e0*/  UMOV UR50, UR42 ;  /* 0x0000002a00327c82 */ /* 0x000fe40008000000 */
[----:B------:R-:W-:Y:S01]  /*105f0*/  ULOP3.LUT UR8, URZ, UR50, URZ, 0x33, !UPT ;  /* 0x000000323f087292 */ /* 0x000fe2000f8e333f */
[----:B--2---:R-:W-:-:S04]  /*10600*/  IMAD.IADD R13, R10, 0x1, R11 ;  /* 0x000000010a0d7824 */ /* 0x004fc800078e020b */
[----:B0-----:R-:W-:-:S05]  /*10610*/  @P1 IMAD.HI.U32 R9, R13, R9, RZ ;  /* 0x000000090d091227 */ /* 0x001fca00078e00ff */
[----:B-1----:R-:W-:Y:S01]  /*10620*/  @P1 SHF.R.U32.HI R13, RZ, R8, R9 ;  /* 0x00000008ff0d1219 */ /* 0x002fe20000011609 */
[----:B------:R-:W-:Y:S02]  /*10630*/  IMAD R8, R6, 0x8, R2 ;  /* 0x0000000806087824 */ /* 0x000fe400078e0202 */
[----:B------:R-:W-:Y:S02]  /*10640*/  IMAD.U32 R9, RZ, RZ, UR38 ;  /* 0x00000026ff097e24 */ /* 0x000fe4000f8e00ff */
[----:B------:R-:W-:Y:S01]  /*10650*/  VIADD R8, R8, 0x2d840 ;  /* 0x0002d84008087836 */ /* 0x000fe20000000000 */
[----:B------:R-:W0:Y:S04]  /*10660*/  SHFL.IDX PT, R20, R13, RZ, 0x1c1f ;  /* 0x001c1fff0d147589 */ /* 0x000e2800000e0000 */
[----:B------:R-:W-:-:S04]  /*10670*/  PRMT R8, R9, 0x654, R8 ;  /* 0x0000065409087816 */ /* 0x000fc80000000008 */
[----:B------:R1:W-:Y:S01]  /*10680*/  SYNCS.ARRIVE.TRANS64.RED.A1T0 RZ, [R8+URZ], RZ ;  /* 0x000000ff08ff79a7 */ /* 0x0003e2000810043f */
[----:B------:R-:W-:Y:S01]  /*10690*/  PLOP3.LUT P1, PT, PT, PT, UP0, 0x40, 0x0 ;  /* 0x000000000000781c */ /* 0x000fe20003f2e808 */
[----:B-1----:R-:W-:-:S05]  /*106a0*/  IMAD.SHL.U32 R8, R4, 0x80, RZ ;  /* 0x0000008004087824 */ /* 0x002fca00078e00ff */
[----:B------:R-:W-:-:S04]  /*106b0*/  IADD3 R11, -R142, 0x1, -R8 ;  /* 0x000000018e0b7810 */ /* 0x000fc80007ffe908 */
[----:B------:R-:W-:-:S05]  /*106c0*/  IADD3 R11, -R140, R11, R143 ;  /* 0x0000000b8c0b7210 */ /* 0x000fca0007ffe18f */
[C---:B------:R-:W-:Y:S02]  /*106d0*/  VIADD R12, R11.reuse, UR49 ;  /* 0x000000310b0c7c36 */ /* 0x040fe40008000000 */
[----:B------:R-:W-:Y:S02]  /*106e0*/  VIADD R11, R11, UR8 ;  /* 0x000000080b0b7c36 */ /* 0x000fe40008000000 */
[C---:B0-----:R-:W-:Y:S02]  /*106f0*/  IMAD.IADD R10, R20.reuse, 0x1, R12 ;  /* 0x00000001140a7824 */ /* 0x041fe400078e020c */
[----:B------:R-:W-:Y:S01]  /*10700*/  IMAD.IADD R9, R20, 0x1, R11 ;  /* 0x0000000114097824 */ /* 0x000fe200078e020b */
        /* <DEDUP_REMOVED lines=13> */
.L_x_11548:
[----:B------:R-:W-:-:S05]  /*107e0*/  IMAD.U32 R21, RZ, RZ, UR41 ;  /* 0x00000029ff157e24 */ /* 0x000fca000f8e00ff */
[----:B------:R-:W-:-:S13]  /*107f0*/  ISETP.NE.AND P1, PT, R21, 0x1, PT ;  /* 0x000000011500780c */ /* 0x000fda0003f25270 */
[----:B------:R-:W0:Y:S02]  /*10800*/  @P1 LDC.64 R14, c[0x0][0x9e8] ;  /* 0x00027a00ff0e1b82 */ /* 0x000e240000000a00 */
[----:B0-----:R-:W-:-:S05]  /*10810*/  @P1 IMAD.HI.U32 R14, R20, R14, RZ ;  /* 0x0000000e140e1227 */ /* 0x001fca00078e00ff */
[----:B------:R-:W-:-:S07]  /*10820*/  @P1 SHF.R.U32.HI R20, RZ, R15, R14 ;  /* 0x0000000fff141219 */ /* 0x000fce000001160e */
.L_x_11549:
[----:B------:R-:W-:Y:S05]  /*10830*/  BSYNC B0 ;  /* 0x0000000000007941 */ /* 0x000fea0003800000 */
.L_x_11547:
[----:B------:R-:W-:-:S04]  /*10840*/  IMAD R20, R20, R21, -R8 ;  /* 0x0000001514147224 */ /* 0x000fc800078e0a08 */
[----:B------:R-:W-:-:S05]  /*10850*/  IMAD.IADD R20, R20, 0x1, -R142 ;  /* 0x0000000114147824 */ /* 0x000fca00078e0a8e */
[----:B------:R-:W-:Y:S02]  /*10860*/  VIMNMX R9, R9, R20, !PT ;  /* 0x0000001409097248 */ /* 0x000fe40007fe0100 */
[----:B------:R-:W-:-:S07]  /*10870*/  VIADDMNMX R10, R20, R21, R10, PT ;  /* 0x00000015140a7246 */ /* 0x000fce000380010a */
.L_x_11546:
[----:B------:R-:W-:Y:S01]  /*10880*/  ISETP.GT.AND P1, PT, R4, -0x1, PT ;  /* 0xffffffff0400780c */ /* 0x000fe20003f24270 */
[----:B------:R-:W0:Y:S03]  /*10890*/  SHFL.IDX PT, R13, R13, 0x1, 0x1c1f ;  /* 0x003c1f000d0d7f89 */ /* 0x000e2600000e0000 */
        /* <DEDUP_REMOVED lines=13> */
[----:B------:R-:W-:Y:S02]  /*10970*/  ISETP.GT.AND P2, PT, R9, 0x10, P1 ;  /* 0x000000100900780c */ /* 0x000fe40000f44270 */
[----:B------:R-:W-:Y:S02]  /*10980*/  FSEL R33, R33, -INF , !P4 ;  /* 0xff80000021217808 */ /* 0x000fe40006000000 */
[----:B------:R-:W-:Y:S02]  /*10990*/  ISETP.GT.AND P4, PT, R9, 0x20, P1 ;  /* 0x000000200900780c */ /* 0x000fe40000f84270 */
[----:B------:R-:W-:-:S02]  /*109a0*/  ISETP.LT.OR P3, PT, R10, 0xa, P3 ;  /* 0x0000000a0a00780c */ /* 0x000fc40001f61670 */
[C---:B------:R-:W-:Y:S02]  /*109b0*/  ISETP.LT.OR P2, PT, R10.reuse, 0x11, P2 ;  /* 0x000000110a00780c */ /* 0x040fe40001741670 */
[----:B------:R-:W-:Y:S02]  /*109c0*/  ISETP.LT.OR P4, PT, R10, 0x21, P4 ;  /* 0x000000210a00780c */ /* 0x000fe40002781670 */
[----:B------:R-:W-:Y:S02]  /*109d0*/  FSEL R29, R29, -INF , !P3 ;  /* 0xff8000001d1d7808 */ /* 0x000fe40005800000 */
[----:B------:R-:W-:Y:S02]  /*109e0*/  FSEL R32, R32, -INF , !P2 ;  /* 0xff80000020207808 */ /* 0x000fe40005000000 */
[C---:B------:R-:W-:Y:S02]  /*109f0*/  ISETP.GT.AND P3, PT, R9.reuse, 0x18, P1 ;  /* 0x000000180900780c */ /* 0x040fe40000f64270 */
        /* <DEDUP_REMOVED lines=65> */
[----:B------:R-:W-:Y:S02]  /*10e10*/  PLOP3.LUT P4, PT, PT, PT, UP0, 0x40, 0x0 ;  /* 0x000000000000781c */ /* 0x000fe40003f8e808 */
[----:B------:R-:W-:-:S02]  /*10e20*/  ISETP.LT.OR P3, PT, R10, 0x6a, P3 ;  /* 0x0000006a0a00780c */ /* 0x000fc40001f61670 */
[----:B------:R-:W-:Y:S02]  /*10e30*/  ISETP.LT.OR P2, PT, R10, 0x71, P2 ;  /* 0x000000710a00780c */ /* 0x000fe40001741670 */
[----:B------:R-:W-:Y:S02]  /*10e40*/  FSEL R77, R77, -INF , !P3 ;  /* 0xff8000004d4d7808 */ /* 0x000fe40005800000 */
[----:B------:R-:W-:Y:S02]  /*10e50*/  FSEL R80, R80, -INF , !P2 ;  /* 0xff80000050507808 */ /* 0x000fe40005000000 */
[C---:B------:R-:W-:Y:S02]  /*10e60*/  ISETP.GT.AND P3, PT, R9.reuse, 0x78, P1 ;  /* 0x000000780900780c */ /* 0x040fe40000f64270 */
[----:B------:R-:W-:Y:S01]  /*10e70*/  ISETP.GT.AND P2, PT, R9, 0x79, P1 ;  /* 0x000000790900780c */ /* 0x000fe20000f44270 */
[----:B------:R-:W-:Y:S01]  /*10e80*/  IMAD.IADD R9, R11, 0x1, R13 ;  /* 0x000000010b097824 */ /* 0x000fe200078e020d */
[----:B------:R-:W-:-:S02]  /*10e90*/  ISETP.LT.OR P3, PT, R10, 0x79, P3 ;  /* 0x000000790a00780c */ /* 0x000fc40001f61670 */
[----:B------:R-:W-:Y:S02]  /*10ea0*/  ISETP.LT.OR P2, PT, R10, 0x7a, P2 ;  /* 0x0000007a0a00780c */ /* 0x000fe40001741670 */
[----:B------:R-:W-:Y:S02]  /*10eb0*/  FSEL R84, R84, -INF , !P3 ;  /* 0xff80000054547808 */ /* 0x000fe40005800000 */
[----:B------:R-:W-:Y:S01]  /*10ec0*/  FSEL R85, R85, -INF , !P2 ;  /* 0xff80000055557808 */ /* 0x000fe20005000000 */
[----:B------:R-:W-:Y:S08]  /*10ed0*/  @P4 BRA `(.L_x_11550) ;  /* 0x0000000000584947 */ /* 0x000ff00003800000 */
        /* <DEDUP_REMOVED lines=12> */
.L_x_11552:
[----:B------:R-:W-:-:S05]  /*10fa0*/  IMAD.U32 R14, RZ, RZ, UR41 ;  /* 0x00000029ff0e7e24 */ /* 0x000fca000f8e00ff */
[----:B------:R-:W-:-:S13]  /*10fb0*/  ISETP.NE.AND P2, PT, R14, 0x1, PT ;  /* 0x000000010e00780c */ /* 0x000fda0003f45270 */
[----:B------:R-:W0:Y:S02]  /*10fc0*/  @P2 LDC.64 R10, c[0x0][0x9e8] ;  /* 0x00027a00ff0a2b82 */ /* 0x000e240000000a00 */
[----:B0-----:R-:W-:-:S05]  /*10fd0*/  @P2 IMAD.HI.U32 R10, R13, R10, RZ ;  /* 0x0000000a0d0a2227 */ /* 0x001fca00078e00ff */
[----:B------:R-:W-:-:S07]  /*10fe0*/  @P2 SHF.R.U32.HI R13, RZ, R11, R10 ;  /* 0x0000000bff0d2219 */ /* 0x000fce000001160a */
.L_x_11553:
[----:B------:R-:W-:Y:S05]  /*10ff0*/  BSYNC B0 ;  /* 0x0000000000007941 */ /* 0x000fea0003800000 */
.L_x_11551:
[----:B------:R-:W-:-:S04]  /*11000*/  IMAD R8, R13, R14, -R8 ;  /* 0x0000000e0d087224 */ /* 0x000fc800078e0a08 */
[----:B------:R-:W-:-:S05]  /*11010*/  IMAD.IADD R8, R8, 0x1, -R142 ;  /* 0x0000000108087824 */ /* 0x000fca00078e0a8e */
[----:B------:R-:W-:Y:S02]  /*11020*/  VIMNMX R9, R9, R8, !PT ;  /* 0x0000000809097248 */ /* 0x000fe40007fe0100 */
[----:B------:R-:W-:-:S07]  /*11030*/  VIADDMNMX R12, R8, R14, R12, PT ;  /* 0x0000000e080c7246 */ /* 0x000fce000380010c */
.L_x_11550:
[----:B------:R-:W-:Y:S01]  /*11040*/  FMNMX.FTZ R8, R24, R3, !PT ;  /* 0x0000000318087209 */ /* 0x000fe20007810000 */
[----:B------:R-:W-:Y:S01]  /*11050*/  UMOV UR51, UR7 ;  /* 0x0000000700337c82 */ /* 0x000fe20008000000 */
[C---:B------:R-:W-:Y:S02]  /*11060*/  ISETP.GT.AND P4, PT, R9.reuse, 0x1, P1 ;  /* 0x000000010900780c */ /* 0x040fe40000f84270 */
[C---:B------:R-:W-:Y:S02]  /*11070*/  ISETP.GT.AND P2, PT, R9.reuse, 0x8, P1 ;  /* 0x000000080900780c */ /* 0x040fe40000f44270 */
[----:B------:R-:W-:Y:S02]  /*11080*/  ISETP.GT.AND P3, PT, R9, 0x9, P1 ;  /* 0x000000090900780c */ /* 0x000fe40000f64270 */
[----:B------:R-:W-:Y:S02]  /*11090*/  FMNMX.FTZ R8, R25, R8, !PT ;  /* 0x0000000819087209 */ /* 0x000fe40007810000 */
[----:B------:R-:W-:-:S02]  /*110a0*/  ISETP.LT.OR P4, PT, R12, 0x2, P4 ;  /* 0x000000020c00780c */ /* 0x000fc40002781670 */
[C---:B------:R-:W-:Y:S02]  /*110b0*/  ISETP.LT.OR P2, PT, R12.reuse, 0x9, P2 ;  /* 0x000000090c00780c */ /* 0x040fe40001741670 */
[----:B------:R-:W-:Y:S02]  /*110c0*/  ISETP.LT.OR P3, PT, R12, 0xa, P3 ;  /* 0x0000000a0c00780c */ /* 0x000fe40001f61670 */
[----:B------:R-:W-:Y:S02]  /*110d0*/  FMNMX.FTZ R8, R28, R8, !PT ;  /* 0x000000081c087209 */ /* 0x000fe40007810000 */
[----:B------:R-:W-:Y:S02]  /*110e0*/  FSEL R27, R27, -INF , !P4 ;  /* 0xff8000001b1b7808 */ /* 0x000fe40006000000 */
[----:B------:R-:W-:Y:S02]  /*110f0*/  FSEL R30, R30, -INF , !P2 ;  /* 0xff8000001e1e7808 */ /* 0x000fe40005000000 */
[----:B------:R-:W-:-:S02]  /*11100*/  FSEL R31, R31, -INF , !P3 ;  /* 0xff8000001f1f7808 */ /* 0x000fc40005800000 */
[----:B------:R-:W-:Y:S02]  /*11110*/  FMNMX.FTZ R8, R29, R8, !PT ;  /* 0x000000081d087209 */ /* 0x000fe40007810000 */
        /* <DEDUP_REMOVED lines=11> */
[C---:B------:R-:W-:Y:S02]  /*111d0*/  ISETP.GT.AND P4, PT, R9.reuse, 0x19, P1 ;  /* 0x000000190900780c */ /* 0x040fe40000f84270 */
[C---:B------:R-:W-:Y:S02]  /*111e0*/  ISETP.GT.AND P2, PT, R9.reuse, 0x20, P1 ;  /* 0x000000200900780c */ /* 0x040fe40000f44270 */
[----:B------:R-:W-:Y:S02]  /*111f0*/  ISETP.GT.AND P3, PT, R9, 0x21, P1 ;  /* 0x000000210900780c */ /* 0x000fe40000f64270 */
[----:B------:R-:W-:Y:S02]  /*11200*/  FMNMX.FTZ R8, R36, R8, !PT ;  /* 0x0000000824087209 */ /* 0x000fe40007810000 */
[C---:B------:R-:W-:Y:S02]  /*11210*/  ISETP.LT.OR P4, PT, R12.reuse, 0x1a, P4 ;  /* 0x0000001a0c00780c */ /* 0x040fe40002781670 */
[----:B------:R-:W-:-:S02]  /*11220*/  ISETP.LT.OR P2, PT, R12, 0x21, P2 ;  /* 0x000000210c00780c */ /* 0x000fc40001741670 */
[----:B------:R-:W-:Y:S02]  /*11230*/  ISETP.LT.OR P3, PT, R12, 0x22, P3 ;  /* 0x000000220c00780c */ /* 0x000fe40001f61670 */
[----:B------:R-:W-:Y:S02]  /*11240*/  FMNMX.FTZ R8, R37, R8, !PT ;  /* 0x0000000825087209 */ /* 0x000fe40007810000 */
[----:B------:R-:W-:Y:S02]  /*11250*/  FSEL R39, R39, -INF , !P4 ;  /* 0xff80000027277808 */ /* 0x000fe40006000000 */
[----:B------:R-:W-:Y:S02]  /*11260*/  FSEL R42, R42, -INF , !P2 ;  /* 0xff8000002a2a7808 */ /* 0x000fe40005000000 */
[----:B------:R-:W-:Y:S02]  /*11270*/  FSEL R43, R43, -INF , !P3 ;  /* 0xff8000002b2b7808 */ /* 0x000fe40005800000 */
[----:B------:R-:W-:-:S02]  /*11280*/  ISETP.GT.AND P4, PT, R9, 0x28, P1 ;  /* 0x000000280900780c */ /* 0x000fc40000f84270 */
[C---:B------:R-:W-:Y:S02]  /*11290*/  ISETP.GT.AND P2, PT, R9.reuse, 0x29, P1 ;  /* 0x000000290900780c */ /* 0x040fe40000f44270 */
[----:B------:R-:W-:Y:S02]  /*112a0*/  ISETP.GT.AND P3, PT, R9, 0x30, P1 ;  /* 0x000000300900780c */ /* 0x000fe40000f64270 */
[----:B------:R-:W-:Y:S02]  /*112b0*/  FMNMX.FTZ R8, R40, R8, !PT ;  /* 0x0000000828087209 */ /* 0x000fe40007810000 */
[C---:B------:R-:W-:Y:S02]  /*112c0*/  ISETP.LT.OR P4, PT, R12.reuse, 0x29, P4 ;  /* 0x000000290c00780c */ /* 0x040fe40002781670 */
[C---:B------:R-:W-:Y:S02]  /*112d0*/  ISETP.LT.OR P2, PT, R12.reuse, 0x2a, P2 ;  /* 0x0000002a0c00780c */ /* 0x040fe40001741670 */
[----:B------:R-:W-:-:S02]  /*112e0*/  ISETP.LT.OR P3, PT, R12, 0x31, P3 ;  /* 0x000000310c00780c */ /* 0x000fc40001f61670 */
[----:B------:R-:W-:Y:S02]  /*112f0*/  FMNMX.FTZ R8, R41, R8, !PT ;  /* 0x0000000829087209 */ /* 0x000fe40007810000 */
[----:B------:R-:W-:Y:S02]  /*11300*/  FSEL R46, R46, -INF , !P4 ;  /* 0xff8000002e2e7808 */ /* 0x000fe40006000000 */
[----:B------:R-:W-:Y:S02]  /*11310*/  FSEL R47, R47, -INF , !P2 ;  /* 0xff8000002f2f7808 */ /* 0x000fe40005000000 */
[----:B------:R-:W-:Y:S02]  /*11320*/  FSEL R50, R50, -INF , !P3 ;  /* 0xff80000032327808 */ /* 0x000fe40005800000 */
[C---:B------:R-:W-:Y:S02]  /*11330*/  ISETP.GT.AND P4, PT, R9.reuse, 0x31, P1 ;  /* 0x000000310900780c */ /* 0x040fe40000f84270 */
[----:B------:R-:W-:-:S02]  /*11340*/  ISETP.GT.AND P2, PT, R9, 0x38, P1 ;  /* 0x000000380900780c */ /* 0x000fc40000f44270 */
[----:B------:R-:W-:Y:S02]  /*11350*/  ISETP.GT.AND P3, PT, R9, 0x39, P1 ;  /* 0x000000390900780c */ /* 0x000fe40000f64270 */
[----:B------:R-:W-:Y:S02]  /*11360*/  FMNMX.FTZ R8, R44, R8, !PT ;  /* 0x000000082c087209 */ /* 0x000fe40007810000 */
[C---:B------:R-:W-:Y:S02]  /*11370*/  ISETP.LT.OR P4, PT, R12.reuse, 0x32, P4 ;  /* 0x000000320c00780c */ /* 0x040fe40002781670 */
[C---:B------:R-:W-:Y:S02]  /*11380*/  ISETP.LT.OR P2, PT, R12.reuse, 0x39, P2 ;  /* 0x000000390c00780c */ /* 0x040fe40001741670 */
[----:B------:R-:W-:Y:S02]  /*11390*/  ISETP.LT.OR P3, PT, R12, 0x3a, P3 ;  /* 0x0000003a0c00780c */ /* 0x000fe40001f61670 */
[----:B------:R-:W-:-:S02]  /*113a0*/  FMNMX.FTZ R8, R45, R8, !PT ;  /* 0x000000082d087209 */ /* 0x000fc40007810000 */
[----:B------:R-:W-:Y:S02]  /*113b0*/  FSEL R51, R51, -INF , !P4 ;  /* 0xff80000033337808 */ /* 0x000fe40006000000 */
[----:B------:R-:W-:Y:S02]  /*113c0*/  FSEL R54, R54, -INF , !P2 ;  /* 0xff80000036367808 */ /* 0x000fe40005000000 */
[----:B------:R-:W-:Y:S02]  /*113d0*/  FSEL R55, R55, -INF , !P3 ;  /* 0xff80000037377808 */ /* 0x000fe40005800000 */
[----:B------:R-:W-:Y:S02]  /*113e0*/  FMNMX.FTZ R8, R48, R8, !PT ;  /* 0x0000000830087209 */ /* 0x000fe40007810000 */
[----:B------:R-:W-:Y:S02]  /*113f0*/  LOP3.LUT R16, R16, 0xdfffffff, RZ, 0xc0, !PT ;  /* 0xdfffffff10107812 */ /* 0x000fe400078ec0ff */
[----:B------:R-:W-:-:S02]  /*11400*/  ISETP.GT.AND P4, PT, R9, 0x40, P1 ;  /* 0x000000400900780c */ /* 0x000fc40000f84270 */
[C---:B------:R-:W-:Y:S02]  /*11410*/  ISETP.GT.AND P2, PT, R9.reuse, 0x41, P1 ;  /* 0x000000410900780c */ /* 0x040fe40000f44270 */
[----:B------:R-:W-:Y:S02]  /*11420*/  ISETP.GT.AND P3, PT, R9, 0x48, P1 ;  /* 0x000000480900780c */ /* 0x000fe40000f64270 */
[----:B------:R-:W-:Y:S02]  /*11430*/  FMNMX.FTZ R8, R49, R8, !PT ;  /* 0x0000000831087209 */ /* 0x000fe40007810000 */
[----:B------:R-:W-:Y:S02]  /*11440*/  @P0 LOP3.LUT R16, R16, 0x20000000, RZ, 0xfc, !PT ;  /* 0x2000000010100812 */ /* 0x000fe400078efcff */
[C---:B------:R-:W-:Y:S02]  /*11450*/  ISETP.LT.OR P4, PT, R12.reuse, 0x41, P4 ;  /* 0x000000410c00780c */ /* 0x040fe40002781670 */
[----:B------:R-:W-:-:S02]  /*11460*/  ISETP.LT.OR P2, PT, R12, 0x42, P2 ;  /* 0x000000420c00780c */ /* 0x000fc40001741670 */
[----:B------:R-:W-:Y:S02]  /*11470*/  ISETP.LT.OR P3, PT, R12, 0x49, P3 ;  /* 0x000000490c00780c */ /* 0x000fe40001f61670 */
[----:B------:R-:W-:Y:S02]  /*11480*/  ISETP.GT.AND P0, PT, R9, 0x61, P1 ;  /* 0x000000610900780c */ /* 0x000fe40000f04270 */
        /* <DEDUP_REMOVED lines=11> */
[----:B------:R-:W-:Y:S02]  /*11540*/  LOP3.LUT R16, R16, 0x7fffffff, RZ, 0xc0, !PT ;  /* 0x7fffffff10107812 */ /* 0x000fe400078ec0ff */
[----:B------:R-:W-:Y:S02]  /*11550*/  FMNMX.FTZ R8, R56, R8, !PT ;  /* 0x0000000838087209 */ /* 0x000fe40007810000 */
[----:B------:R-:W-:Y:S02]  /*11560*/  FSEL R63, R63, -INF , !P4 ;  /* 0xff8000003f3f7808 */ /* 0x000fe40006000000 */
[----:B------:R-:W-:Y:S02]  /*11570*/  FSEL R66, R66, -INF , !P2 ;  /* 0xff80000042427808 */ /* 0x000fe40005000000 */
[----:B------:R-:W-:-:S02]  /*11580*/  FSEL R67, R67, -INF , !P3 ;  /* 0xff80000043437808 */ /* 0x000fc40005800000 */
[C---:B------:R-:W-:Y:S02]  /*11590*/  ISETP.GT.AND P4, PT, R9.reuse, 0x58, P1 ;  /* 0x000000580900780c */ /* 0x040fe40000f84270 */
[C---:B------:R-:W-:Y:S02]  /*115a0*/  ISETP.GT.AND P2, PT, R9.reuse, 0x59, P1 ;  /* 0x000000590900780c */ /* 0x040fe40000f44270 */
[C---:B------:R-:W-:Y:S02]  /*115b0*/  ISETP.GT.AND P3, PT, R9.reuse, 0x60, P1 ;  /* 0x000000600900780c */ /* 0x040fe40000f64270 */
[----:B------:R-:W-:Y:S02]  /*115c0*/  @P0 LOP3.LUT R16, R16, 0x80000000, RZ, 0xfc, !PT ;  /* 0x8000000010100812 */ /* 0x000fe400078efcff */
[----:B------:R-:W-:Y:S02]  /*115d0*/  ISETP.GT.AND P0, PT, R9, RZ, P1 ;  /* 0x000000ff0900720c */ /* 0x000fe40000f04270 */
[----:B------:R-:W-:-:S02]  /*115e0*/  FMNMX.FTZ R8, R57, R8, !PT ;  /* 0x0000000839087209 */ /* 0x000fc40007810000 */
[C---:B------:R-:W-:Y:S02]  /*115f0*/  ISETP.LT.OR P4, PT, R12.reuse, 0x59, P4 ;  /* 0x000000590c00780c */ /* 0x040fe40002781670 */
[C---:B------:R-:W-:Y:S02]  /*11600*/  ISETP.LT.OR P2, PT, R12.reuse, 0x5a, P2 ;  /* 0x0000005a0c00780c */ /* 0x040fe40001741670 */
[----:B------:R-:W-:Y:S02]  /*11610*/  ISETP.LT.OR P3, PT, R12, 0x61, P3 ;  /* 0x000000610c00780c */ /* 0x000fe40001f61670 */
[----:B------:R-:W-:Y:S02]  /*11620*/  FMNMX.FTZ R8, R60, R8, !PT ;  /* 0x000000083c087209 */ /* 0x000fe40007810000 */
        /* <DEDUP_REMOVED lines=9> */
[----:B------:R-:W-:Y:S02]  /*116c0*/  LOP3.LUT R16, R16, 0xfffffff7, RZ, 0xc0, !PT ;  /* 0xfffffff710107812 */ /* 0x000fe400078ec0ff */
[----:B------:R-:W-:Y:S02]  /*116d0*/  ISETP.GT.AND P1, PT, R9, 0x79, P1 ;  /* 0x000000790900780c */ /* 0x000fe40000f24270 */
[----:B------:R-:W-:Y:S02]  /*116e0*/  FMNMX.FTZ R8, R64, R8, !PT ;  /* 0x0000000840087209 */ /* 0x000fe40007810000 */
[----:B------:R-:W-:Y:S02]  /*116f0*/  @P0 LOP3.LUT R16, R16, 0x8, RZ, 0xfc, !PT ;  /* 0x0000000810100812 */ /* 0x000fe400078efcff */
[----:B------:R-:W-:-:S02]  /*11700*/  FMNMX.FTZ R8, R65, R8, !PT ;  /* 0x0000000841087209 */ /* 0x000fc40007810000 */
[C---:B------:R-:W-:Y:S02]  /*11710*/  LOP3.LUT P0, RZ, R16.reuse, 0x80000000, RZ, 0xc0, !PT ;  /* 0x8000000010ff7812 */ /* 0x040fe4000780c0ff */
[----:B------:R-:W-:Y:S02]  /*11720*/  LOP3.LUT R16, R16, 0xfffffffd, RZ, 0xc0, !PT ;  /* 0xfffffffd10107812 */ /* 0x000fe400078ec0ff */
[----:B------:R-:W-:Y:S02]  /*11730*/  FMNMX.FTZ R8, R68, R8, !PT ;  /* 0x0000000844087209 */ /* 0x000fe40007810000 */
[----:B------:R-:W-:Y:S02]  /*11740*/  @P1 LOP3.LUT R16, R16, 0x2, RZ, 0xfc, !PT ;  /* 0x0000000210101812 */ /* 0x000fe400078efcff */
[----:B------:R-:W-:Y:S02]  /*11750*/  FMNMX.FTZ R8, R69, R8, !PT ;  /* 0x0000000845087209 */ /* 0x000fe40007810000 */
[----:B------:R-:W-:-:S02]  /*11760*/  LOP3.LUT P1, RZ, R16, 0x8, RZ, 0xc0, !PT ;  /* 0x0000000810ff7812 */ /* 0x000fc4000782c0ff */
[----:B------:R-:W-:Y:S02]  /*11770*/  FMNMX.FTZ R8, R72, R8, !PT ;  /* 0x0000000848087209 */ /* 0x000fe40007810000 */
[----:B------:R-:W-:Y:S02]  /*11780*/  ISETP.LT.OR P1, PT, R12, 0x1, P1 ;  /* 0x000000010c00780c */ /* 0x000fe40000f21670 */
[----:B------:R-:W-:Y:S02]  /*11790*/  FMNMX.FTZ R8, R73, R8, !PT ;  /* 0x0000000849087209 */ /* 0x000fe40007810000 */
[----:B------:R-:W-:Y:S02]  /*117a0*/  FSEL R26, R26, -INF , !P1 ;  /* 0xff8000001a1a7808 */ /* 0x000fe40004800000 */
        /* <DEDUP_REMOVED lines=12> */
[----:B------:R-:W-:Y:S01]  /*11870*/  ISETP.LT.OR P0, PT, R12, 0x62, P0 ;  /* 0x000000620c00780c */ /* 0x000fe20000701670 */
[----:B------:R-:W0:Y:S01]  /*11880*/  SHFL.BFLY PT, R9, R8, 0x2, 0x1f ;  /* 0x0c401f0008097f89 */ /* 0x000e2200000e0000 */
[----:B------:R-:W-:-:S02]  /*11890*/  FMNMX.FTZ R10, R38, R10, !PT ;  /* 0x0000000a260a7209 */ /* 0x000fc40007810000 */
[----:B------:R-:W-:Y:S02]  /*118a0*/  LOP3.LUT R16, R16, 0xffffffef, RZ, 0xc0, !PT ;  /* 0xffffffef10107812 */ /* 0x000fe400078ec0ff */
[----:B------:R-:W-:Y:S02]  /*118b0*/  FMNMX.FTZ R10, R39, R10, !PT ;  /* 0x0000000a270a7209 */ /* 0x000fe40007810000 */
[----:B------:R-:W-:Y:S02]  /*118c0*/  ISETP.LT.OR P4, PT, R12, 0x71, P4 ;  /* 0x000000710c00780c */ /* 0x000fe40002781670 */
[----:B------:R-:W-:Y:S02]  /*118d0*/  FMNMX.FTZ R10, R42, R10, !PT ;  /* 0x0000000a2a0a7209 */ /* 0x000fe40007810000 */
[----:B------:R-:W-:Y:S02]  /*118e0*/  ISETP.LT.OR P5, PT, R12, 0x72, P5 ;  /* 0x000000720c00780c */ /* 0x000fe40002fa1670 */
[----:B------:R-:W-:-:S02]  /*118f0*/  FMNMX.FTZ R10, R43, R10, !PT ;  /* 0x0000000a2b0a7209 */ /* 0x000fc40007810000 */
[----:B------:R-:W-:Y:S02]  /*11900*/  @P0 LOP3.LUT R16, R16, 0x10, RZ, 0xfc, !PT ;  /* 0x0000001010100812 */ /* 0x000fe400078efcff */
[----:B------:R-:W-:Y:S02]  /*11910*/  FMNMX.FTZ R10, R46, R10, !PT ;  /* 0x0000000a2e0a7209 */ /* 0x000fe40007810000 */
[----:B------:R-:W-:Y:S02]  /*11920*/  ISETP.LT.OR P0, PT, R12, 0x69, P2 ;  /* 0x000000690c00780c */ /* 0x000fe40001701670 */
[----:B------:R-:W-:Y:S02]  /*11930*/  FMNMX.FTZ R10, R47, R10, !PT ;  /* 0x0000000a2f0a7209 */ /* 0x000fe40007810000 */
[----:B------:R-:W-:Y:S02]  /*11940*/  LOP3.LUT P2, RZ, R16, 0x2, RZ, 0xc0, !PT ;  /* 0x0000000210ff7812 */ /* 0x000fe4000784c0ff */
[----:B0-----:R-:W-:-:S02]  /*11950*/  FMNMX.FTZ R8, R8, R9, !PT ;  /* 0x0000000908087209 */ /* 0x001fc40007810000 */
[----:B------:R-:W-:Y:S02]  /*11960*/  FMNMX.FTZ R10, R50, R10, !PT ;  /* 0x0000000a320a7209 */ /* 0x000fe40007810000 */
[----:B------:R-:W-:Y:S01]  /*11970*/  LOP3.LUT R16, R16, 0xfffffffb, RZ, 0xc0, !PT ;  /* 0xfffffffb10107812 */ /* 0x000fe200078ec0ff */
[----:B------:R-:W0:Y:S01]  /*11980*/  SHFL.BFLY PT, R9, R8, 0x1, 0x1f ;  /* 0x0c201f0008097f89 */ /* 0x000e2200000e0000 */
[----:B------:R-:W-:Y:S02]  /*11990*/  FMNMX.FTZ R10, R51, R10, !PT ;  /* 0x0000000a330a7209 */ /* 0x000fe40007810000 */
[----:B------:R-:W-:Y:S02]  /*119a0*/  @P0 LOP3.LUT R16, R16, 0x4, RZ, 0xfc, !PT ;  /* 0x0000000410100812 */ /* 0x000fe400078efcff */
[----:B------:R-:W-:Y:S02]  /*119b0*/  FMNMX.FTZ R10, R54, R10, !PT ;  /* 0x0000000a360a7209 */ /* 0x000fe40007810000 */
[----:B------:R-:W-:-:S02]  /*119c0*/  ISETP.LT.OR P0, PT, R12, 0x6a, P3 ;  /* 0x0000006a0c00780c */ /* 0x000fc40001f01670 */
[----:B------:R-:W-:Y:S02]  /*119d0*/  FMNMX.FTZ R10, R55, R10, !PT ;  /* 0x0000000a370a7209 */ /* 0x000fe40007810000 */
[----:B------:R-:W-:Y:S02]  /*119e0*/  LOP3.LUT R16, R16, 0xbfffffff, RZ, 0xc0, !PT ;  /* 0xbfffffff10107812 */ /* 0x000fe400078ec0ff */
[----:B------:R-:W-:Y:S02]  /*119f0*/  FMNMX.FTZ R10, R58, R10, !PT ;  /* 0x0000000a3a0a7209 */ /* 0x000fe40007810000 */
[----:B------:R-:W-:Y:S02]  /*11a00*/  FSEL R82, R82, -INF , !P4 ;  /* 0xff80000052527808 */ /* 0x000fe40006000000 */
[----:B------:R-:W-:Y:S02]  /*11a10*/  FMNMX.FTZ R10, R59, R10, !PT ;  /* 0x0000000a3b0a7209 */ /* 0x000fe40007810000 */
[----:B------:R-:W-:-:S02]  /*11a20*/  ISETP.LT.OR P6, PT, R12, 0x79, P6 ;  /* 0x000000790c00780c */ /* 0x000fc400037c1670 */
[----:B------:R-:W-:Y:S02]  /*11a30*/  FMNMX.FTZ R10, R62, R10, !PT ;  /* 0x0000000a3e0a7209 */ /* 0x000fe40007810000 */
[----:B------:R-:W-:Y:S02]  /*11a40*/  @P0 LOP3.LUT R16, R16, 0x40000000, RZ, 0xfc, !PT ;  /* 0x4000000010100812 */ /* 0x000fe400078efcff */
[----:B0-----:R-:W-:Y:S02]  /*11a50*/  FMNMX.FTZ R8, R8, R9, !PT ;  /* 0x0000000908087209 */ /* 0x001fe40007810000 */
[----:B------:R-:W-:Y:S02]  /*11a60*/  FMNMX.FTZ R10, R63, R10, !PT ;  /* 0x0000000a3f0a7209 */ /* 0x000fe40007810000 */
[----:B------:R-:W-:Y:S02]  /*11a70*/  FSETP.NEU.FTZ.AND P3, PT, R8, -INF , PT ;  /* 0xff8000000800780b */ /* 0x000fe40003f7d000 */
[----:B------:R-:W-:-:S02]  /*11a80*/  FMNMX.FTZ R10, R66, R10, !PT ;  /* 0x0000000a420a7209 */ /* 0x000fc40007810000 */
[----:B------:R-:W-:Y:S02]  /*11a90*/  FSEL R9, R8, RZ, P3 ;  /* 0x000000ff08097208 */ /* 0x000fe40001800000 */
[----:B------:R-:W-:Y:S02]  /*11aa0*/  FMNMX.FTZ R10, R67, R10, !PT ;  /* 0x0000000a430a7209 */ /* 0x000fe40007810000 */
[----:B------:R-:W-:Y:S01]  /*11ab0*/  LOP3.LUT P0, RZ, R16, 0x10, RZ, 0xc0, !PT ;  /* 0x0000001010ff7812 */ /* 0x000fe2000780c0ff */
[----:B------:R-:W-:Y:S01]  /*11ac0*/  FADD.FTZ R3, -R9, R3 ;  /* 0x0000000309037221 */ /* 0x000fe20000010100 */
[----:B------:R-:W-:Y:S01]  /*11ad0*/  FMNMX.FTZ R10, R70, R10, !PT ;  /* 0x0000000a460a7209 */ /* 0x000fe20007810000 */
[----:B------:R-:W-:Y:S01]  /*11ae0*/  FMUL.FTZ R9, R8, UR51 ;  /* 0x0000003308097c20 */ /* 0x000fe20008410000 */
[----:B------:R-:W-:Y:S02]  /*11af0*/  FSEL R75, R75, -INF , !P0 ;  /* 0xff8000004b4b7808 */ /* 0x000fe40004000000 */
[----:B------:R-:W-:-:S02]  /*11b00*/  FMNMX.FTZ R10, R71, R10, !PT ;  /* 0x0000000a470a7209 */ /* 0x000fc40007810000 */
[----:B------:R-:W-:Y:S02]  /*11b10*/  FSEL R9, R9, RZ, P3 ;  /* 0x000000ff09097208 */ /* 0x000fe40001800000 */
[----:B------:R-:W-:Y:S02]  /*11b20*/  LOP3.LUT P3, RZ, R16, 0x4, RZ, 0xc0, !PT ;  /* 0x0000000410ff7812 */ /* 0x000fe4000786c0ff */
[----:B------:R-:W-:Y:S01]  /*11b30*/  FMNMX.FTZ R10, R74, R10, !PT ;  /* 0x0000000a4a0a7209 */ /* 0x000fe20007810000 */
[--C-:B------:R-:W-:Y:S01]  /*11b40*/  FFMA.FTZ R24, R24, UR51, -R9.reuse ;  /* 0x0000003318187c23 */ /* 0x100fe20008010809 */
[----:B------:R-:W-:Y:S01]  /*11b50*/  LOP3.LUT P0, RZ, R16, 0x40000000, RZ, 0xc0, !PT ;  /* 0x4000000010ff7812 */ /* 0x000fe2000780c0ff */
        /* <DEDUP_REMOVED lines=14> */
[----:B------:R-:W-:Y:S01]  /*11c40*/  FMUL.FTZ R12, R3, UR51 ;  /* 0x00000033030c7c20 */ /* 0x000fe20008410000 */
        /* <DEDUP_REMOVED lines=16> */
[--C-:B------:R-:W-:Y:S01]  /*11d50*/  FFMA.FTZ R52, R52, UR51, -R9.reuse ;  /* 0x0000003334347c23 */ /* 0x100fe20008010809 */
[----:B------:R-:W0:Y:S01]  /*11d60*/  SHFL.BFLY PT, R11, R10, 0x2, 0x1f ;  /* 0x0c401f000a0b7f89 */ /* 0x000e2200000e0000 */
        /* <DEDUP_REMOVED lines=20> */
[----:B------:R-:W-:-:S02]  /*11eb0*/  LOP3.LUT P0, RZ, R16, 0x20000000, RZ, 0xc0, !PT ;  /* 0x2000000010ff7812 */ /* 0x000fc4000780c0ff */
[----:B0-----:R-:W-:-:S05]  /*11ec0*/  FMNMX.FTZ R10, R10, R11, !PT ;  /* 0x0000000b0a0a7209 */ /* 0x001fca0007810000 */
        /* <DEDUP_REMOVED lines=165> */
.L_x_11554:
[----:B------:R-:W2:Y:S04]  /*12920*/  LDL R38, [R1+0x3c] ;  /* 0x00003c0001267983 */ /* 0x000ea80000100800 */
[----:B------:R-:W3:Y:S01]  /*12930*/  LDL R30, [R1+0x40] ;  /* 0x00004000011e7983 */ /* 0x000ee20000100800 */
[----:B------:R-:W-:Y:S01]  /*12940*/  F2FP.F16.F32.PACK_AB R80, R81, R80 ;  /* 0x000000505150723e */ /* 0x000fe200000000ff */
[----:B------:R-:W-:Y:S01]  /*12950*/  IMAD R17, R17, 0x8, R2 ;  /* 0x0000000811117824 */ /* 0x000fe200078e0202 */
[----:B------:R-:W-:Y:S01]  /*12960*/  F2FP.F16.F32.PACK_AB R81, R83, R82 ;  /* 0x000000525351723e */ /* 0x000fe200000000ff */
[----:B------:R-:W-:Y:S01]  /*12970*/  IMAD.U32 R23, RZ, RZ, UR38 ;  /* 0x00000026ff177e24 */ /* 0x000fe2000f8e00ff */
[----:B------:R-:W-:Y:S01]  /*12980*/  F2FP.F16.F32.PACK_AB R82, R9, R84 ;  /* 0x000000540952723e */ /* 0x000fe200000000ff */
[----:B------:R-:W-:Y:S01]  /*12990*/  VIADD R17, R17, 0x2d860 ;  /* 0x0002d86011117836 */ /* 0x000fe20000000000 */
[----:B------:R-:W4:Y:S01]  /*129a0*/  LDL R9, [R1+0xc] ;  /* 0x00000c0001097983 */ /* 0x000f220000100800 */
[----:B------:R-:W-:-:S02]  /*129b0*/  F2FP.F16.F32.PACK_AB R24, R25, R24 ;  /* 0x000000181918723e */ /* 0x000fc400000000ff */
[----:B------:R-:W-:Y:S02]  /*129c0*/  F2FP.F16.F32.PACK_AB R25, R14, R26 ;  /* 0x0000001a0e19723e */ /* 0x000fe400000000ff */
[----:B------:R-:W-:Y:S02]  /*129d0*/  F2FP.F16.F32.PACK_AB R32, R33, R32 ;  /* 0x000000202120723e */ /* 0x000fe400000000ff */
[----:B------:R-:W-:Y:S02]  /*129e0*/  PRMT R17, R23, 0x654, R17 ;  /* 0x0000065417117816 */ /* 0x000fe40000000011 */
[----:B------:R-:W-:Y:S02]  /*129f0*/  F2FP.F16.F32.PACK_AB R26, R29, R28 ;  /* 0x0000001c1d1a723e */ /* 0x000fe400000000ff */
[----:B------:R-:W-:Y:S01]  /*12a00*/  F2FP.F16.F32.PACK_AB R27, R31, R27 ;  /* 0x0000001b1f1b723e */ /* 0x000fe200000000ff */
[----:B------:R0:W-:Y:S01]  /*12a10*/  SYNCS.ARRIVE.TRANS64.RED.A1T0 RZ, [R17+URZ], RZ ;  /* 0x000000ff11ff79a7 */ /* 0x0001e2000810043f */
[----:B------:R-:W-:-:S02]  /*12a20*/  F2FP.F16.F32.PACK_AB R33, R13, R34 ;  /* 0x000000220d21723e */ /* 0x000fc400000000ff */
[----:B------:R-:W-:Y:S01]  /*12a30*/  F2FP.F16.F32.PACK_AB R40, R41, R40 ;  /* 0x000000282928723e */ /* 0x000fe200000000ff */
[----:B------:R1:W-:Y:S01]  /*12a40*/  STSM.16.M88.4 [R144+0x21800], R24 ;  /* 0x0218001890007844 */ /* 0x0003e20000000200 */
        /* <DEDUP_REMOVED lines=71> */
[----:B------:R-:W-:Y:S02]  /*12ec0*/  IMAD.MOV.U32 R3, RZ, RZ, R8 ;  /* 0x000000ffff037224 */ /* 0x000fe400078e0008 */
[----:B------:R-:W-:Y:S02]  /*12ed0*/  IMAD.MOV.U32 R23, RZ, RZ, R7 ;  /* 0x000000ffff177224 */ /* 0x000fe400078e0007 */
[----:B0-----:R-:W-:Y:S01]  /*12ee0*/  IMAD.MOV.U32 R17, RZ, RZ, R6 ;  /* 0x000000ffff117224 */ /* 0x001fe200078e0006 */
[----:B--2---:R1:W-:Y:S04]  /*12ef0*/  STSM.16.M88.4 [R38], R32 ;  /* 0x0000002026007844 */ /* 0x0043e80000000200 */
[----:B------:R1:W-:Y:S04]  /*12f00*/  STSM.16.M88.4 [R146], R40 ;  /* 0x0000002892007844 */ /* 0x0003e80000000200 */
[----:B------:R1:W-:Y:S04]  /*12f10*/  STSM.16.M88.4 [R145], R48 ;  /* 0x0000003091007844 */ /* 0x0003e80000000200 */
[----:B------:R1:W-:Y:S04]  /*12f20*/  STSM.16.M88.4 [R144+0x27800], R56 ;  /* 0x0278003890007844 */ /* 0x0003e80000000200 */
[----:B---3--:R1:W-:Y:S04]  /*12f30*/  STSM.16.M88.4 [R30], R64 ;  /* 0x000000401e007844 */ /* 0x0083e80000000200 */
[----:B------:R1:W-:Y:S04]  /*12f40*/  STSM.16.M88.4 [R146+0x6000], R72 ;  /* 0x0060004892007844 */ /* 0x0003e80000000200 */
[----:B------:R1:W-:Y:S01]  /*12f50*/  STSM.16.M88.4 [R145+0x6000], R80 ;  /* 0x0060005091007844 */ /* 0x0003e20000000200 */
[----:B------:R-:W-:Y:S01]  /*12f60*/  @!PT LDS RZ, [RZ] ;  /* 0x00000000fffff984 */ /* 0x000fe20000000800 */
[----:B------:R-:W-:Y:S01]  /*12f70*/  @!PT LDS RZ, [RZ] ;  /* 0x00000000fffff984 */ /* 0x000fe20000000800 */
[----:B------:R-:W-:Y:S01]  /*12f80*/  @!PT LDS RZ, [RZ] ;  /* 0x00000000fffff984 */ /* 0x000fe20000000800 */
[----:B------:R-:W-:Y:S01]  /*12f90*/  @!PT LDS RZ, [RZ] ;  /* 0x00000000fffff984 */ /* 0x000fe20000000800 */
[----:B------:R0:W-:Y:S06]  /*12fa0*/  MEMBAR.ALL.CTA ;  /* 0x0000000000007992 */ /* 0x0001ec0000008000 */
[----:B0-----:R-:W0:Y:S01]  /*12fb0*/  FENCE.VIEW.ASYNC.S ;  /* 0x00000000000073c6 */ /* 0x001e220000000000 */
[C---:B----4-:R-:W-:Y:S01]  /*12fc0*/  ISETP.GT.AND P1, PT, R4.reuse, R9, PT ;  /* 0x000000090400720c */ /* 0x050fe20003f24270 */
[----:B------:R-:W-:Y:S01]  /*12fd0*/  VIADD R4, R4, 0xffffffff ;  /* 0xffffffff04047836 */ /* 0x000fe20000000000 */
[----:B0-----:R-:W-:-:S11]  /*12fe0*/  NOP ;  /* 0x0000000000007918 */ /* 0x001fd60000000000 */
[----:B-1----:R-:W-:Y:S05]  /*12ff0*/  @P1 BRA `(.L_x_11555) ;  /* 0xffffffc800a01947 */ /* 0x002fea000383ffff */
[----:B------:R-:W-:Y:S02]  /*13000*/  IMAD.MOV.U32 R0, RZ, RZ, R10 ;  /* 0x000000ffff007224 */ /* 0x000fe400078e000a */
[----:B------:R-:W-:Y:S02]  /*13010*/  IMAD.MOV.U32 R3, RZ, RZ, R8 ;  /* 0x000000ffff037224 */ /* 0x000fe400078e0008 */
[----:B------:R-:W-:Y:S02]  /*13020*/  IMAD.MOV.U32 R17, RZ, RZ, R6 ;  /* 0x000000ffff117224 */ /* 0x000fe400078e0006 */
[----:B------:R-:W-:-:S07]  /*13030*/  IMAD.MOV.U32 R23, RZ, RZ, R7 ;  /* 0x000000ffff177224 */ /* 0x000fce00078e0007 */
.L_x_11535:
[----:B------:R-:W2:Y:S01]  /*13040*/  LDL R6, [R1+0x30] ;  /* 0x0000300001067983 */ /* 0x000ea20000100800 */
[----:B------:R-:W0:Y:S01]  /*13050*/  LDC R7, c[0x0][0x448] ;  /* 0x00011200ff077b82 */ /* 0x000e220000000800 */
[----:B------:R-:W-:Y:S02]  /*13060*/  LOP3.LUT R16, R16, 0xfffffffb, RZ, 0xc0, !PT ;  /* 0xfffffffb10107812 */ /* 0x000fe400078ec0ff */
[----:B------:R-:W-:-:S05]  /*13070*/  IADD3 R9, R143, 0x1, -R140 ;  /* 0x000000018f097810 */ /* 0x000fca0007ffe88c */
        /* <DEDUP_REMOVED lines=9> */
[----:B-1----:R-:W-:-:S03]  /*13110*/  ISETP.GE.AND P1, PT, R10, 0x1, PT ;  /* 0x000000010a00780c */ /* 0x002fc60003f26270 */
[----:B------:R-:W-:-:S04]  /*13120*/  IMAD.IADD R6, R9, 0x1, R6 ;  /* 0x0000000109067824 */ /* 0x000fc800078e0206 */
[----:B------:R-:W-:-:S06]  /*13130*/  VIADD R8, R6, -UR50 ;  /* 0x8000003206087c36 */ /* 0x000fcc0008000000 */
        /* <DEDUP_REMOVED lines=13> */
.L_x_11558:
[----:B------:R-:W-:-:S13]  /*13210*/  ISETP.NE.AND P1, PT, R10, 0x1, PT ;  /* 0x000000010a00780c */ /* 0x000fda0003f25270 */
[----:B------:R-:W0:Y:S02]  /*13220*/  @P1 LDC.64 R6, c[0x0][0x9e8] ;  /* 0x00027a00ff061b82 */ /* 0x000e240000000a00 */
[----:B0-----:R-:W-:-:S05]  /*13230*/  @P1 IMAD.HI.U32 R6, R9, R6, RZ ;  /* 0x0000000609061227 */ /* 0x001fca00078e00ff */
[----:B------:R-:W-:-:S07]  /*13240*/  @P1 SHF.R.U32.HI R9, RZ, R7, R6 ;  /* 0x00000007ff091219 */ /* 0x000fce0000011606 */
.L_x_11559:
[----:B------:R-:W-:Y:S05]  /*13250*/  BSYNC B0 ;  /* 0x0000000000007941 */ /* 0x000fea0003800000 */
.L_x_11557:
[----:B------:R-:W-:-:S05]  /*13260*/  IMAD R9, R9, R10, RZ ;  /* 0x0000000a09097224 */ /* 0x000fca00078e02ff */
[----:B------:R-:W-:-:S07]  /*13270*/  VIMNMX R8, R8, R9, !PT ;  /* 0x0000000908087248 */ /* 0x000fce0007fe0100 */
.L_x_11556:
[----:B------:R-:W2:Y:S01]  /*13280*/  LDL R6, [R1+0x6c] ;  /* 0x00006c0001067983 */ /* 0x000ea20000100800 */
[----:B------:R-:W-:-:S05]  /*13290*/  VIADD R8, R8, 0x7f ;  /* 0x0000007f08087836 */ /* 0x000fca0000000000 */
[----:B------:R-:W-:-:S04]  /*132a0*/  SHF.R.S32.HI R7, RZ, 0x1f, R8 ;  /* 0x0000001fff077819 */ /* 0x000fc80000011408 */
[----:B------:R-:W-:-:S04]  /*132b0*/  LEA.HI R7, R7, R8, RZ, 0x7 ;  /* 0x0000000807077211 */ /* 0x000fc800078f38ff */
[----:B------:R-:W-:-:S04]  /*132c0*/  SHF.R.S32.HI R7, RZ, 0x7, R7 ;  /* 0x00000007ff077819 */ /* 0x000fc80000011407 */
[----:B--2---:R-:W-:-:S04]  /*132d0*/  VIMNMX R6, R6, R7, !PT ;  /* 0x0000000706067248 */ /* 0x004fc80007fe0100 */
[----:B------:R-:W-:Y:S01]  /*132e0*/  ISETP.GE.AND P1, PT, R4, R6, PT ;  /* 0x000000060400720c */ /* 0x000fe20003f26270 */
[----:B------:R0:W-:-:S12]  /*132f0*/  STL [R1+0xc], R6 ;  /* 0x00000c0601007387 */ /* 0x0001d80000100800 */
[----:B0-----:R-:W-:Y:S05]  /*13300*/  @!P1 BRA `(.L_x_11560) ;  /* 0x0000002400249947 */ /* 0x001fea0003800000 */
[----:B------:R-:W-:Y:S02]  /*13310*/  IMAD.MOV.U32 R8, RZ, RZ, R0 ;  /* 0x000000ffff087224 */ /* 0x000fe400078e0000 */
[----:B------:R-:W-:Y:S02]  /*13320*/  IMAD.MOV.U32 R9, RZ, RZ, R3 ;  /* 0x000000ffff097224 */ /* 0x000fe400078e0003 */
[----:B------:R-:W-:Y:S02]  /*13330*/  IMAD.MOV.U32 R7, RZ, RZ, R23 ;  /* 0x000000ffff077224 */ /* 0x000fe400078e0017 */
[----:B------:R-:W-:-:S07]  /*13340*/  IMAD.MOV.U32 R6, RZ, RZ, R17 ;  /* 0x000000ffff067224 */ /* 0x000fce00078e0011 */
.L_x_11572:
        /* <DEDUP_REMOVED lines=9> */
.L_x_11562:
        /* <DEDUP_REMOVED lines=8> */
.L_x_11563:
[----:B------:R-:W-:Y:S04]  /*13460*/  BSSY B0, `(.L_x_11561) ;  /* 0x0000004000007945 */ /* 0x000fe80003800000 */
[----:B-1----:R-:W-:Y:S05]  /*13470*/  @P2 BRA `(.L_x_11564) ;  /* 0x0000000000082947 */ /* 0x002fea0003800000 */
[----:B------:R-:W1:Y:S02]  /*13480*/  SYNCS.PHASECHK.TRANS64.TRYWAIT P2, [R3+URZ+0x2d830], R0 ;  /* 0x02d83000030075a7 */ /* 0x000e64000804017f */
[----:B-1----:R-:W-:Y:S05]  /*13490*/  @!P2 BRA `(.L_x_11565) ;  /* 0x0000011c008ca947 */ /* 0x002fea0003800000 */
.L_x_11564:
[----:B------:R-:W-:Y:S05]  /*134a0*/  BSYNC B0 ;  /* 0x0000000000007941 */ /* 0x000fea0003800000 */
.L_x_11561:
[----:B01----:R-:W2:Y:S01]  /*134b0*/  LDL R3, [R1+0x14] ;  /* 0x0000140001037983 */ /* 0x003ea20000100800 */
[----:B------:R-:W-:Y:S01]  /*134c0*/  VIADD R17, R6, 0x1 ;  /* 0x0000000106117836 */ /* 0x000fe20000000000 */
[----:B------:R-:W0:Y:S04]  /*134d0*/  S2R R0, SR_TID.X ;  /* 0x0000000000007919 */ /* 0x000e280000002100 */
[----:B------:R-:W-:-:S04]  /*134e0*/  ISETP.NE.AND P2, PT, R17, 0x2, PT ;  /* 0x000000021100780c */ /* 0x000fc80003f45270 */
[----:B------:R-:W-:Y:S01]  /*134f0*/  SEL R17, R17, RZ, P2 ;  /* 0x000000ff11117207 */ /* 0x000fe20001000000 */
[----:B------:R-:W-:Y:S01]  /*13500*/  IMAD.MOV.U32 R13, RZ, RZ, -0x7fffffe0 ;  /* 0x80000020ff0d7424 */ /* 0x000fe200078e00ff */
[----:B------:R-:W-:Y:S05]  /*13510*/  WARPSYNC.ALL ;  /* 0x0000000000007948 */ /* 0x000fea0003800000 */
[----:B------:R-:W-:Y:S02]  /*13520*/  R2UR UR19, R13 ;  /* 0x000000000d1372ca */ /* 0x000fe400000e0000 */
[----:B0-----:R-:W-:-:S05]  /*13530*/  SHF.R.U32.HI R0, RZ, 0x7, R0 ;  /* 0x00000007ff007819 */ /* 0x001fca0000011600 */
[----:B------:R-:W-:-:S05]  /*13540*/  VIADD R0, R0, 0x8 ;  /* 0x0000000800007836 */ /* 0x000fca0000000000 */
[----:B------:R0:W-:Y:S01]  /*13550*/  BAR.SYNC.DEFER_BLOCKING R0, 0x100 ;  /* 0x000400000000751d */ /* 0x0001e20000010000 */
[----:B------:R-:W-:Y:S01]  /*13560*/  IMAD.MOV.U32 R11, RZ, RZ, -0x7fffffe0 ;  /* 0x80000020ff0b7424 */ /* 0x000fe200078e00ff */
[----:B------:R-:W-:Y:S02]  /*13570*/  R2UR UR8, R148 ;  /* 0x00000000940872ca */ /* 0x000fe400000e0000 */
[----:B------:R-:W-:Y:S02]  /*13580*/  R2UR UR9, R149 ;  /* 0x00000000950972ca */ /* 0x000fe400000e0000 */
[----:B------:R-:W-:Y:S01]  /*13590*/  R2UR UR11, R11 ;  /* 0x000000000b0b72ca */ /* 0x000fe200000e0000 */
[----:B------:R-:W-:Y:S01]  /*135a0*/  WARPGROUP.ARRIVE ;  /* 0x00000000000079c5 */ /* 0x000fe20000000000 */
[----:B--2---:R-:W-:-:S04]  /*135b0*/  IMAD R10, R17, 0x600, R3 ;  /* 0x00000600110a7824 */ /* 0x004fc800078e0203 */
[----:B------:R-:W-:-:S05]  /*135c0*/  VIADD R12, R10, 0x200 ;  /* 0x000002000a0c7836 */ /* 0x000fca0000000000 */
[----:B------:R-:W-:Y:S02]  /*135d0*/  R2UR UR18, R12 ;  /* 0x000000000c1272ca */ /* 0x000fe400000e0000 */
[----:B------:R-:W2:Y:S01]  /*135e0*/  LDL.64 R12, [R1] ;  /* 0x00000000010c7983 */ /* 0x000ea20000100a00 */
[----:B------:R-:W-:-:S13]  /*135f0*/  R2UR UR10, R10 ;  /* 0x000000000a0a72ca */ /* 0x000fda00000e0000 */
[----:B------:R-:W-:Y:S01]  /*13600*/  HGMMA.64x128x16.F32 R24, gdesc[UR8], RZ, !UPT, gsb0 ;  /* 0x01e00000081879f0 */ /* 0x000fe2000c0008ff */
[----:B------:R-:W-:Y:S02]  /*13610*/  VIADD R14, R10, 0x2 ;  /* 0x000000020a0e7836 */ /* 0x000fe40000000000 */
[----:B------:R-:W-:-:S03]  /*13620*/  IMAD.MOV.U32 R15, RZ, RZ, -0x7fffffe0 ;  /* 0x80000020ff0f7424 */ /* 0x000fc600078e00ff */
[----:B------:R-:W-:Y:S02]  /*13630*/  R2UR UR14, R14 ;  /* 0x000000000e0e72ca */ /* 0x000fe400000e0000 */
[----:B------:R-:W-:Y:S02]  /*13640*/  R2UR UR15, R15 ;  /* 0x000000000f0f72ca */ /* 0x000fe400000e0000 */
[----:B------:R-:W-:Y:S02]  /*13650*/  R2UR UR16, R156 ;  /* 0x000000009c1072ca */ /* 0x000fe400000e0000 */
[----:B------:R-:W-:Y:S01]  /*13660*/  R2UR UR17, R157 ;  /* 0x000000009d1172ca */ /* 0x000fe200000e0000 */
[----:B------:R-:W-:Y:S02]  /*13670*/  WARPGROUP.DEPBAR.LE gsb0, 0x0 ;  /* 0x00008000000079c5 */ /* 0x000fe40000010000 */
[----:B------:R-:W-:Y:S01]  /*13680*/  WARPGROUP.ARRIVE ;  /* 0x00000000000079c5 */ /* 0x000fe20000000000 */
[----:B--2---:R-:W-:-:S02]  /*13690*/  R2UR UR12, R12 ;  /* 0x000000000c0c72ca */ /* 0x004fc400000e0000 */
[----:B------:R-:W-:-:S13]  /*136a0*/  R2UR UR13, R13 ;  /* 0x000000000d0d72ca */ /* 0x000fda00000e0000 */
        /* <DEDUP_REMOVED lines=33> */
.L_x_11567:
[----:B------:R-:W-:Y:S01]  /*138c0*/  SHF.L.U32 R0, R7, 0x1f, RZ ;  /* 0x0000001f07007819 */ /* 0x000fe200000006ff */
[----:B------:R-:W-:-:S04]  /*138d0*/  IMAD R3, R6, 0x8, R2 ;  /* 0x0000000806037824 */ /* 0x000fc800078e0202 */
[----:B------:R0:W1:Y:S01]  /*138e0*/  SYNCS.PHASECHK.TRANS64.TRYWAIT P1, [R3+URZ+0x2d850], R0 ;  /* 0x02d85000030075a7 */ /* 0x000062000802017f */
[----:B------:R-:W-:Y:S05]  /*138f0*/  @!P0 BRA `(.L_x_11568) ;  /* 0x0000000000048947 */ /* 0x000fea0003800000 */
[----:B------:R-:W-:Y:S01]  /*13900*/  BPT.TRAP 0x1 ;  /* 0x000000040000795c */ /* 0x000fe20000300000 */
.L_x_11568:
[----:B-1----:R-:W-:Y:S05]  /*13910*/  @P1 BRA `(.L_x_11566) ;  /* 0x0000000000081947 */ /* 0x002fea0003800000 */
[----:B------:R-:W1:Y:S02]  /*13920*/  SYNCS.PHASECHK.TRANS64.TRYWAIT P1, [R3+URZ+0x2d850], R0 ;  /* 0x02d85000030075a7 */ /* 0x000e64000802017f */
[----:B-1----:R-:W-:Y:S05]  /*13930*/  @!P1 BRA `(.L_x_11569) ;  /* 0x0000011800789947 */ /* 0x002fea0003800000 */
.L_x_11566:
        /* <DEDUP_REMOVED lines=24> */
[----:B------:R-:W-:Y:S01]  /*13ac0*/  R2UR UR18, R12 ;  /* 0x000000000c1272ca */ /* 0x000fe200000e0000 */
[----:B------:R-:W-:Y:S01]  /*13ad0*/  VIADD R12, R10, 0xc0 ;  /* 0x000000c00a0c7836 */ /* 0x000fe20000000000 */
[----:B------:R-:W-:Y:S01]  /*13ae0*/  R2UR UR35, R13 ;  /* 0x000000000d2372ca */ /* 0x000fe200000e0000 */
[----:B------:R-:W-:Y:S01]  /*13af0*/  IMAD.MOV.U32 R13, RZ, RZ, 0x40000040 ;  /* 0x40000040ff0d7424 */ /* 0x000fe200078e00ff */
[----:B------:R-:W-:-:S02]  /*13b00*/  R2UR UR45, R11 ;  /* 0x000000000b2d72ca */ /* 0x000fc400000e0000 */
        /* <DEDUP_REMOVED lines=11> */
[----:B------:R-:W-:Y:S02]  /*13bc0*/  VIADD R10, R10, 0x1c0 ;  /* 0x000001c00a0a7836 */ /* 0x000fe40000000000 */
[----:B------:R-:W-:Y:S01]  /*13bd0*/  IMAD.MOV.U32 R13, RZ, RZ, 0x40000040 ;  /* 0x40000040ff0d7424 */ /* 0x000fe200078e00ff */
[----:B------:R-:W-:Y:S02]  /*13be0*/  R2UR UR34, R12 ;  /* 0x000000000c2272ca */ /* 0x000fe400000e0000 */
[----:B------:R-:W-:Y:S02]  /*13bf0*/  R2UR UR46, R10 ;  /* 0x000000000a2e72ca */ /* 0x000fe400000e0000 */
[----:B------:R-:W-:Y:S01]  /*13c00*/  R2UR UR25, R13 ;  /* 0x000000000d1972ca */ /* 0x000fe200000e0000 */
[----:B------:R-:W-:-:S05]  /*13c10*/  IMAD.MOV.U32 R13, RZ, RZ, 0x40000040 ;  /* 0x40000040ff0d7424 */ /* 0x000fca00078e00ff */
[----:B------:R-:W-:Y:S01]  /*13c20*/  R2UR UR29, R13 ;  /* 0x000000000d1d72ca */ /* 0x000fe200000e0000 */
[----:B------:R-:W-:-:S05]  /*13c30*/  IMAD.MOV.U32 R13, RZ, RZ, 0x40000040 ;  /* 0x40000040ff0d7424 */ /* 0x000fca00078e00ff */
[----:B------:R-:W-:Y:S02]  /*13c40*/  R2UR UR33, R13 ;  /* 0x000000000d2172ca */ /* 0x000fe400000e0000 */
[----:B--2---:R-:W-:Y:S02]  /*13c50*/  LOP3.LUT R10, R7, 0x10000, RZ, 0xfc, !PT ;  /* 0x00010000070a7812 */ /* 0x004fe400078efcff */
[----:B------:R-:W0:Y:S02]  /*13c60*/  S2R R7, SR_TID.X ;  /* 0x0000000000077919 */ /* 0x000e240000002100 */
[C---:B------:R-:W-:Y:S01]  /*13c70*/  R2UR UR8, R10.reuse ;  /* 0x000000000a0872ca */ /* 0x040fe200000e0000 */
[----:B------:R-:W-:-:S05]  /*13c80*/  VIADD R12, R10, 0x2 ;  /* 0x000000020a0c7836 */ /* 0x000fca0000000000 */
[----:B------:R-:W-:Y:S01]  /*13c90*/  R2UR UR12, R12 ;  /* 0x000000000c0c72ca */ /* 0x000fe200000e0000 */
[----:B------:R-:W-:-:S05]  /*13ca0*/  VIADD R12, R10, 0x4 ;  /* 0x000000040a0c7836 */ /* 0x000fca0000000000 */
[----:B------:R-:W-:Y:S01]  /*13cb0*/  R2UR UR16, R12 ;  /* 0x000000000c1072ca */ /* 0x000fe200000e0000 */
[----:B------:R-:W-:Y:S01]  /*13cc0*/  HGMMA.64x96x16.F32 R88, gdesc[UR8].tnspB, R88, gsb0 ;  /* 0x41600000085879f0 */ /* 0x000fe20008000858 */
[----:B------:R-:W-:-:S05]  /*13cd0*/  VIADD R12, R10, 0x6 ;  /* 0x000000060a0c7836 */ /* 0x000fca0000000000 */
[----:B------:R-:W-:Y:S01]  /*13ce0*/  R2UR UR20, R12 ;  /* 0x000000000c1472ca */ /* 0x000fe200000e0000 */
[----:B------:R-:W-:-:S05]  /*13cf0*/  VIADD R12, R10, 0x600 ;  /* 0x000006000a0c7836 */ /* 0x000fca0000000000 */
[----:B------:R-:W-:Y:S01]  /*13d00*/  R2UR UR24, R12 ;  /* 0x000000000c1872ca */ /* 0x000fe200000e0000 */
[----:B------:R-:W-:Y:S01]  /*13d10*/  VIADD R12, R10, 0x602 ;  /* 0x000006020a0c7836 */ /* 0x000fe20000000000 */
[----:B0-----:R-:W-:-:S04]  /*13d20*/  SHF.R.U32.HI R0, RZ, 0x7, R7 ;  /* 0x00000007ff007819 */ /* 0x001fc80000011607 */
[----:B------:R-:W-:Y:S01]  /*13d30*/  R2UR UR28, R12 ;  /* 0x000000000c1c72ca */ /* 0x000fe200000e0000 */
[C---:B------:R-:W-:Y:S01]  /*13d40*/  VIADD R12, R10.reuse, 0x604 ;  /* 0x000006040a0c7836 */ /* 0x040fe20000000000 */
[----:B------:R-:W-:Y:S01]  /*13d50*/  ISETP.GE.U32.AND P1, PT, R7, 0x180, PT ;  /* 0x000001800700780c */ /* 0x000fe20003f26070 */
[----:B------:R-:W-:Y:S02]  /*13d60*/  VIADD R10, R10, 0x606 ;  /* 0x000006060a0a7836 */ /* 0x000fe40000000000 */
[----:B------:R-:W-:Y:S01]  /*13d70*/  VIADD R0, R0, 0x9 ;  /* 0x0000000900007836 */ /* 0x000fe20000000000 */
        /* <DEDUP_REMOVED lines=28> */
.L_x_11570:
        /* <DEDUP_REMOVED lines=82> */
[----:B------:R-:W-:Y:S01]  /*14460*/  FMUL.FTZ R10, R0, UR51 ;  /* 0x00000033000a7c20 */ /* 0x000fe20008410000 */
[--C-:B------:R-:W-:Y:S01]  /*14470*/  FFMA.FTZ R24, R24, UR51, -R7.reuse ;  /* 0x0000003318187c23 */ /* 0x100fe20008010807 */
[----:B------:R-:W-:Y:S01]  /*14480*/  FMUL.FTZ R9, R9, UR51 ;  /* 0x0000003309097c20 */ /* 0x000fe20008410000 */
        /* <DEDUP_REMOVED lines=40> */
[----:B------:R-:W-:Y:S01]  /*14710*/  FFMA.FTZ R59, R59, UR51, -R10 ;  /* 0x000000333b3b7c23 */ /* 0x000fe2000801080a */
        /* <DEDUP_REMOVED lines=36> */
[----:B------:R-:W-:Y:S01]  /*14960*/  FFMA.FTZ R7, R85, UR51, -R7 ;  /* 0x0000003355077c23 */ /* 0x000fe20008010807 */
[----:B------:R-:W-:-:S04]  /*14970*/  FFMA.FTZ R10, R87, UR51, -R10 ;  /* 0x00000033570a7c23 */ /* 0x000fc8000801080a */
        /* <DEDUP_REMOVED lines=116> */
.L_x_11571:
[----:B------:R-:W2:Y:S01]  /*150c0*/  LDL R46, [R1+0x3c] ;  /* 0x00003c00012e7983 */ /* 0x000ea20000100800 */
[----:B------:R-:W-:-:S03]  /*150d0*/  IMAD R6, R6, 0x8, R2 ;  /* 0x0000000806067824 */ /* 0x000fc600078e0202 */
[----:B------:R-:W3:Y:S01]  /*150e0*/  LDL R38, [R1+0x40] ;  /* 0x0000400001267983 */ /* 0x000ee20000100800 */
[----:B------:R-:W-:Y:S01]  /*150f0*/  VIADD R6, R6, 0x2d860 ;  /* 0x0002d86006067836 */ /* 0x000fe20000000000 */
[----:B------:R-:W-:Y:S01]  /*15100*/  F2FP.F16.F32.PACK_AB R24, R25, R24 ;  /* 0x000000181918723e */ /* 0x000fe200000000ff */
[----:B------:R-:W-:Y:S01]  /*15110*/  IMAD.U32 R30, RZ, RZ, UR38 ;  /* 0x00000026ff1e7e24 */ /* 0x000fe2000f8e00ff */
[----:B------:R-:W-:Y:S02]  /*15120*/  F2FP.F16.F32.PACK_AB R25, R21, R26 ;  /* 0x0000001a1519723e */ /* 0x000fe400000000ff */
[----:B------:R-:W-:Y:S02]  /*15130*/  F2FP.F16.F32.PACK_AB R32, R33, R32 ;  /* 0x000000202120723e */ /* 0x000fe400000000ff */
[----:B------:R-:W-:Y:S02]  /*15140*/  PRMT R6, R30, 0x654, R6 ;  /* 0x000006541e067816 */ /* 0x000fe40000000006 */
[----:B------:R-:W-:-:S02]  /*15150*/  F2FP.F16.F32.PACK_AB R26, R29, R28 ;  /* 0x0000001c1d1a723e */ /* 0x000fc400000000ff */
[----:B------:R0:W-:Y:S01]  /*15160*/  SYNCS.ARRIVE.TRANS64.RED.A1T0 RZ, [R6+URZ], RZ ;  /* 0x000000ff06ff79a7 */ /* 0x0001e2000810043f */
[----:B------:R-:W-:Y:S02]  /*15170*/  F2FP.F16.F32.PACK_AB R27, R31, R27 ;  /* 0x0000001b1f1b723e */ /* 0x000fe400000000ff */
[----:B------:R-:W-:Y:S02]  /*15180*/  F2FP.F16.F32.PACK_AB R33, R20, R34 ;  /* 0x000000221421723e */ /* 0x000fe400000000ff */
[----:B------:R-:W-:Y:S01]  /*15190*/  F2FP.F16.F32.PACK_AB R40, R41, R40 ;  /* 0x000000282928723e */ /* 0x000fe200000000ff */
[----:B------:R1:W-:Y:S01]  /*151a0*/  STSM.16.M88.4 [R144+0x21800], R24 ;  /* 0x0218001890007844 */ /* 0x0003e20000000200 */
[----:B------:R-:W-:Y:S02]  /*151b0*/  F2FP.F16.F32.PACK_AB R34, R37, R36 ;  /* 0x000000242522723e */ /* 0x000fe400000000ff */
[----:B------:R-:W-:Y:S01]  /*151c0*/  F2FP.F16.F32.PACK_AB R35, R39, R35 ;  /* 0x000000232723723e */ /* 0x000fe200000000ff */
[----:B0-----:R-:W4:Y:S01]  /*151d0*/  LDL R6, [R1+0xc] ;  /* 0x00000c0001067983 */ /* 0x001f220000100800 */
        /* <DEDUP_REMOVED lines=73> */
[----:B------:R-:W-:Y:S01]  /*15670*/  IMAD.MOV.U32 R7, RZ, RZ, R23 ;  /* 0x000000ffff077224 */ /* 0x000fe200078e0017 */
        /* <DEDUP_REMOVED lines=14> */
[----:B------:R-:W-:-:S02]  /*15760*/  VIADD R4, R4, 0xffffffff ;  /* 0xffffffff04047836 */ /* 0x000fc40000000000 */
[----:B------:R-:W-:Y:S01]  /*15770*/  IMAD.MOV.U32 R6, RZ, RZ, R17 ;  /* 0x000000ffff067224 */ /* 0x000fe200078e0011 */
[----:B0-----:R-:W-:-:S09]  /*15780*/  NOP ;  /* 0x0000000000007918 */ /* 0x001fd20000000000 */
[----:B-1----:R-:W-:Y:S05]  /*15790*/  @P1 BRA `(.L_x_11572) ;  /* 0xffffffd800ec1947 */ /* 0x002fea000383ffff */
.L_x_11560:
[----:B------:R-:W2:Y:S02]  /*157a0*/  LDL R6, [R1+0x6c] ;  /* 0x00006c0001067983 */ /* 0x000ea40000100800 */
[----:B--2---:R-:W-:-:S13]  /*157b0*/  ISETP.GE.AND P1, PT, R4, R6, PT ;  /* 0x000000060400720c */ /* 0x004fda0003f26270 */
[----:B------:R-:W-:Y:S05]  /*157c0*/  @!P1 BRA `(.L_x_11573) ;  /* 0x00000034006c9947 */ /* 0x000fea0003800000 */
[----:B------:R-:W-:Y:S02]  /*157d0*/  IMAD.MOV.U32 R6, RZ, RZ, R0 ;  /* 0x000000ffff067224 */ /* 0x000fe400078e0000 */
[----:B------:R-:W-:Y:S02]  /*157e0*/  IMAD.MOV.U32 R7, RZ, RZ, R3 ;  /* 0x000000ffff077224 */ /* 0x000fe400078e0003 */
[----:B------:R-:W-:Y:S02]  /*157f0*/  IMAD.MOV.U32 R9, RZ, RZ, R23 ;  /* 0x000000ffff097224 */ /* 0x000fe400078e0017 */
[----:B------:R-:W-:-:S07]  /*15800*/  IMAD.MOV.U32 R8, RZ, RZ, R17 ;  /* 0x000000ffff087224 */ /* 0x000fce00078e0011 */
.L_x_11593:
        /* <DEDUP_REMOVED lines=9> */
.L_x_11575:
        /* <DEDUP_REMOVED lines=8> */
.L_x_11576:
[----:B------:R-:W-:Y:S04]  /*15920*/  BSSY B0, `(.L_x_11574) ;  /* 0x0000004000007945 */ /* 0x000fe80003800000 */
[----:B-1----:R-:W-:Y:S05]  /*15930*/  @P2 BRA `(.L_x_11577) ;  /* 0x0000000000082947 */ /* 0x002fea0003800000 */
[----:B------:R-:W1:Y:S02]  /*15940*/  SYNCS.PHASECHK.TRANS64.TRYWAIT P2, [R3+URZ+0x2d830], R0 ;  /* 0x02d83000030075a7 */ /* 0x000e64000804017f */
[----:B-1----:R-:W-:Y:S05]  /*15950*/  @!P2 BRA `(.L_x_11578) ;  /* 0x000000f80084a947 */ /* 0x002fea0003800000 */
.L_x_11577:
[----:B------:R-:W-:Y:S05]  /*15960*/  BSYNC B0 ;  /* 0x0000000000007941 */ /* 0x000fea0003800000 */
.L_x_11574:
        /* <DEDUP_REMOVED lines=65> */
.L_x_11580:
[----:B------:R-:W-:Y:S01]  /*15d80*/  SHF.L.U32 R0, R9, 0x1f, RZ ;  /* 0x0000001f09007819 */ /* 0x000fe200000006ff */
[----:B------:R-:W-:-:S04]  /*15d90*/  IMAD R3, R8, 0x8, R2 ;  /* 0x0000000808037824 */ /* 0x000fc800078e0202 */
[----:B------:R0:W1:Y:S01]  /*15da0*/  SYNCS.PHASECHK.TRANS64.TRYWAIT P1, [R3+URZ+0x2d850], R0 ;  /* 0x02d85000030075a7 */ /* 0x000062000802017f */
[----:B------:R-:W-:Y:S05]  /*15db0*/  @!P0 BRA `(.L_x_11581) ;  /* 0x0000000000048947 */ /* 0x000fea0003800000 */
[----:B------:R-:W-:Y:S01]  /*15dc0*/  BPT.TRAP 0x1 ;  /* 0x000000040000795c */ /* 0x000fe20000300000 */
.L_x_11581:
[----:B-1----:R-:W-:Y:S05]  /*15dd0*/  @P1 BRA `(.L_x_11579) ;  /* 0x0000000000081947 */ /* 0x002fea0003800000 */
[----:B------:R-:W1:Y:S02]  /*15de0*/  SYNCS.PHASECHK.TRANS64.TRYWAIT P1, [R3+URZ+0x2d850], R0 ;  /* 0x02d85000030075a7 */ /* 0x000e64000802017f */
[----:B-1----:R-:W-:Y:S05]  /*15df0*/  @!P1 BRA `(.L_x_11582) ;  /* 0x000000f400709947 */ /* 0x002fea0003800000 */
.L_x_11579:
        /* <DEDUP_REMOVED lines=96> */
.L_x_11583:
[----:B------:R-:W2:Y:S01]  /*16400*/  LDL R10, [R1+0x30] ;  /* 0x00003000010a7983 */ /* 0x000ea20000100800 */
[----:B0-----:R-:W0:Y:S03]  /*16410*/  LDC R0, c[0x0][0x448] ;  /* 0x00011200ff007b82 */ /* 0x001e260000000800 */
[----:B------:R-:W2:Y:S01]  /*16420*/  LDL R9, [R1+0x68] ;  /* 0x0000680001097983 */ /* 0x000ea20000100800 */
[----:B0-----:R-:W-:-:S13]  /*16430*/  ISETP.NE.AND P1, PT, R0, 0x1, PT ;  /* 0x000000010000780c */ /* 0x001fda0003f25270 */
[----:B------:R-:W0:Y:S08]  /*16440*/  @P1 LDC R3, c[0x0][0x44c] ;  /* 0x00011300ff031b82 */ /* 0x000e300000000800 */
[----:B------:R-:W1:Y:S01]  /*16450*/  @P1 LDC R0, c[0x0][0x450] ;  /* 0x00011400ff001b82 */ /* 0x000e620000000800 */
[----:B------:R-:W-:Y:S01]  /*16460*/  ULOP3.LUT UR8, URZ, UR48, URZ, 0x33, !UPT ;  /* 0x000000303f087292 */ /* 0x000fe2000f8e333f */
[----:B--2---:R-:W-:-:S06]  /*16470*/  IMAD.IADD R12, R9, 0x1, R10 ;  /* 0x00000001090c7824 */ /* 0x004fcc00078e020a */
[----:B------:R-:W2:Y:S01]  /*16480*/  LDC R9, c[0x0][0x9e4] ;  /* 0x00027900ff097b82 */ /* 0x000ea20000000800 */
        /* <DEDUP_REMOVED lines=8> */
[----:B--2---:R-:W-:Y:S01]  /*16510*/  ISETP.GE.AND P3, PT, R9, 0x1, PT ;  /* 0x000000010900780c */ /* 0x004fe20003f66270 */
[----:B-1----:R-:W-:-:S05]  /*16520*/  IMAD.SHL.U32 R0, R4, 0x80, RZ ;  /* 0x0000008004007824 */ /* 0x002fca00078e00ff */
[----:B------:R-:W-:-:S04]  /*16530*/  IADD3 R10, -R142, 0x1, -R0 ;  /* 0x000000018e0a7810 */ /* 0x000fc80007ffe900 */
[----:B------:R-:W-:-:S05]  /*16540*/  IADD3 R10, -R140, R10, R143 ;  /* 0x0000000a8c0a7210 */ /* 0x000fca0007ffe18f */
[C---:B------:R-:W-:Y:S02]  /*16550*/  VIADD R11, R10.reuse, UR43 ;  /* 0x0000002b0a0b7c36 */ /* 0x040fe40008000000 */
[----:B------:R-:W-:Y:S02]  /*16560*/  VIADD R10, R10, UR8 ;  /* 0x000000080a0a7c36 */ /* 0x000fe40008000000 */
[C---:B0-----:R-:W-:Y:S02]  /*16570*/  IMAD.IADD R9, R13.reuse, 0x1, R11 ;  /* 0x000000010d097824 */ /* 0x041fe400078e020b */
        /* <DEDUP_REMOVED lines=14> */
.L_x_11586:
[----:B------:R-:W-:-:S05]  /*16660*/  IMAD.U32 R20, RZ, RZ, UR5 ;  /* 0x00000005ff147e24 */ /* 0x000fca000f8e00ff */
[----:B------:R-:W-:-:S13]  /*16670*/  ISETP.NE.AND P1, PT, R20, 0x1, PT ;  /* 0x000000011400780c */ /* 0x000fda0003f25270 */
[----:B------:R-:W0:Y:S02]  /*16680*/  @P1 LDC.64 R14, c[0x0][0x9e8] ;  /* 0x00027a00ff0e1b82 */ /* 0x000e240000000a00 */
[----:B0-----:R-:W-:-:S05]  /*16690*/  @P1 IMAD.HI.U32 R14, R13, R14, RZ ;  /* 0x0000000e0d0e1227 */ /* 0x001fca00078e00ff */
[----:B------:R-:W-:-:S07]  /*166a0*/  @P1 SHF.R.U32.HI R13, RZ, R15, R14 ;  /* 0x0000000fff0d1219 */ /* 0x000fce000001160e */
.L_x_11587:
[----:B------:R-:W-:Y:S05]  /*166b0*/  BSYNC B0 ;  /* 0x0000000000007941 */ /* 0x000fea0003800000 */
.L_x_11585:
[----:B------:R-:W-:-:S04]  /*166c0*/  IMAD R13, R13, R20, -R0 ;  /* 0x000000140d0d7224 */ /* 0x000fc800078e0a00 */
[----:B------:R-:W-:-:S05]  /*166d0*/  IMAD.IADD R13, R13, 0x1, -R142 ;  /* 0x000000010d0d7824 */ /* 0x000fca00078e0a8e */
[----:B------:R-:W-:Y:S02]  /*166e0*/  VIMNMX R3, R3, R13, !PT ;  /* 0x0000000d03037248 */ /* 0x000fe40007fe0100 */
[----:B------:R-:W-:-:S07]  /*166f0*/  VIADDMNMX R9, R13, R20, R9, PT ;  /* 0x000000140d097246 */ /* 0x000fce0003800109 */
.L_x_11584:
        /* <DEDUP_REMOVED lines=93> */
[----:B------:R-:W-:Y:S01]  /*16cd0*/  ISETP.GT.AND P1, PT, R3, 0x79, P5 ;  /* 0x000000790300780c */ /* 0x000fe20002f24270 */
[--C-:B0-----:R-:W-:Y:S01]  /*16ce0*/  IMAD.IADD R3, R11, 0x1, R12.reuse ;  /* 0x000000010b037824 */ /* 0x101fe200078e020c */
[C---:B------:R-:W-:Y:S02]  /*16cf0*/  ISETP.LT.OR P2, PT, R9.reuse, 0x79, P2 ;  /* 0x000000790900780c */ /* 0x040fe40001741670 */
[----:B------:R-:W-:Y:S01]  /*16d00*/  ISETP.LT.OR P1, PT, R9, 0x7a, P1 ;  /* 0x0000007a0900780c */ /* 0x000fe20000f21670 */
[----:B------:R-:W-:Y:S01]  /*16d10*/  IMAD.IADD R9, R10, 0x1, R12 ;  /* 0x000000010a097824 */ /* 0x000fe200078e020c */
[----:B------:R-:W-:-:S02]  /*16d20*/  FSEL R84, R84, -INF , !P2 ;  /* 0xff80000054547808 */ /* 0x000fc40005000000 */
        /* <DEDUP_REMOVED lines=14> */
.L_x_11590:
[----:B------:R-:W-:-:S05]  /*16e10*/  IMAD.U32 R13, RZ, RZ, UR5 ;  /* 0x00000005ff0d7e24 */ /* 0x000fca000f8e00ff */
[----:B------:R-:W-:-:S13]  /*16e20*/  ISETP.NE.AND P1, PT, R13, 0x1, PT ;  /* 0x000000010d00780c */ /* 0x000fda0003f25270 */
[----:B------:R-:W0:Y:S02]  /*16e30*/  @P1 LDC.64 R10, c[0x0][0x9e8] ;  /* 0x00027a00ff0a1b82 */ /* 0x000e240000000a00 */
[----:B0-----:R-:W-:-:S05]  /*16e40*/  @P1 IMAD.HI.U32 R10, R12, R10, RZ ;  /* 0x0000000a0c0a1227 */ /* 0x001fca00078e00ff */
[----:B------:R-:W-:-:S07]  /*16e50*/  @P1 SHF.R.U32.HI R12, RZ, R11, R10 ;  /* 0x0000000bff0c1219 */ /* 0x000fce000001160a */
.L_x_11591:
[----:B------:R-:W-:Y:S05]  /*16e60*/  BSYNC B0 ;  /* 0x0000000000007941 */ /* 0x000fea0003800000 */
.L_x_11589:
[----:B------:R-:W-:-:S04]  /*16e70*/  IMAD R0, R12, R13, -R0 ;  /* 0x0000000d0c007224 */ /* 0x000fc800078e0a00 */
[----:B------:R-:W-:-:S05]  /*16e80*/  IMAD.IADD R0, R0, 0x1, -R142 ;  /* 0x0000000100007824 */ /* 0x000fca00078e0a8e */
[----:B------:R-:W-:Y:S02]  /*16e90*/  VIMNMX R9, R9, R0, !PT ;  /* 0x0000000009097248 */ /* 0x000fe40007fe0100 */
[----:B------:R-:W-:-:S07]  /*16ea0*/  VIADDMNMX R3, R0, R13, R3, PT ;  /* 0x0000000d00037246 */ /* 0x000fce0003800103 */
.L_x_11588:
        /* <DEDUP_REMOVED lines=9> */
[----:B------:R-:W-:Y:S02]  /*16f40*/  ISETP.GT.AND P1, PT, R9, 0x9, P5 ;  /* 0x000000090900780c */ /* 0x000fe40002f24270 */
[----:B------:R-:W-:Y:S02]  /*16f50*/  FMNMX.FTZ R0, R32, R0, !PT ;  /* 0x0000000020007209 */ /* 0x000fe40007810000 */
[C---:B------:R-:W-:Y:S02]  /*16f60*/  ISETP.LT.OR P2, PT, R3.reuse, 0x9, P2 ;  /* 0x000000090300780c */ /* 0x040fe40001741670 */
[----:B------:R-:W-:-:S02]  /*16f70*/  ISETP.LT.OR P1, PT, R3, 0xa, P1 ;  /* 0x0000000a0300780c */ /* 0x000fc40000f21670 */
[----:B------:R-:W-:Y:S02]  /*16f80*/  FMNMX.FTZ R0, R33, R0, !PT ;  /* 0x0000000021007209 */ /* 0x000fe40007810000 */
[----:B------:R-:W-:Y:S02]  /*16f90*/  FSEL R30, R30, -INF , !P2 ;  /* 0xff8000001e1e7808 */ /* 0x000fe40005000000 */
[----:B------:R-:W-:Y:S02]  /*16fa0*/  FSEL R31, R31, -INF , !P1 ;  /* 0xff8000001f1f7808 */ /* 0x000fe40004800000 */
[C---:B------:R-:W-:Y:S02]  /*16fb0*/  ISETP.GT.AND P2, PT, R9.reuse, 0x10, P5 ;  /* 0x000000100900780c */ /* 0x040fe40002f44270 */
[----:B------:R-:W-:Y:S02]  /*16fc0*/  ISETP.GT.AND P1, PT, R9, 0x11, P5 ;  /* 0x000000110900780c */ /* 0x000fe40002f24270 */
[----:B------:R-:W-:-:S02]  /*16fd0*/  FMNMX.FTZ R0, R36, R0, !PT ;  /* 0x0000000024007209 */ /* 0x000fc40007810000 */
[C---:B------:R-:W-:Y:S02]  /*16fe0*/  ISETP.LT.OR P2, PT, R3.reuse, 0x11, P2 ;  /* 0x000000110300780c */ /* 0x040fe40001741670 */
[----:B------:R-:W-:Y:S02]  /*16ff0*/  ISETP.LT.OR P1, PT, R3, 0x12, P1 ;  /* 0x000000120300780c */ /* 0x000fe40000f21670 */
[----:B------:R-:W-:Y:S02]  /*17000*/  FMNMX.FTZ R0, R37, R0, !PT ;  /* 0x0000000025007209 */ /* 0x000fe40007810000 */
[----:B------:R-:W-:Y:S02]  /*17010*/  FSEL R34, R34, -INF , !P2 ;  /* 0xff80000022227808 */ /* 0x000fe40005000000 */
[----:B------:R-:W-:Y:S02]  /*17020*/  FSEL R35, R35, -INF , !P1 ;  /* 0xff80000023237808 */ /* 0x000fe40004800000 */
[----:B------:R-:W-:-:S02]  /*17030*/  FMNMX.FTZ R0, R40, R0, !PT ;  /* 0x0000000028007209 */ /* 0x000fc40007810000 */
[C---:B------:R-:W-:Y:S02]  /*17040*/  ISETP.GT.AND P2, PT, R9.reuse, 0x18, P5 ;  /* 0x000000180900780c */ /* 0x040fe40002f44270 */
[----:B------:R-:W-:Y:S02]  /*17050*/  ISETP.GT.AND P1, PT, R9, 0x19, P5 ;  /* 0x000000190900780c */ /* 0x000fe40002f24270 */
[----:B------:R-:W-:Y:S02]  /*17060*/  FMNMX.FTZ R0, R41, R0, !PT ;  /* 0x0000000029007209 */ /* 0x000fe40007810000 */
[C---:B------:R-:W-:Y:S02]  /*17070*/  ISETP.LT.OR P2, PT, R3.reuse, 0x19, P2 ;  /* 0x000000190300780c */ /* 0x040fe40001741670 */
[----:B------:R-:W-:Y:S02]  /*17080*/  ISETP.LT.OR P1, PT, R3, 0x1a, P1 ;  /* 0x0000001a0300780c */ /* 0x000fe40000f21670 */
[----:B------:R-:W-:-:S02]  /*17090*/  FMNMX.FTZ R0, R44, R0, !PT ;  /* 0x000000002c007209 */ /* 0x000fc40007810000 */
[----:B------:R-:W-:Y:S02]  /*170a0*/  FSEL R38, R38, -INF , !P2 ;  /* 0xff80000026267808 */ /* 0x000fe40005000000 */
[----:B------:R-:W-:Y:S02]  /*170b0*/  FSEL R39, R39, -INF , !P1 ;  /* 0xff80000027277808 */ /* 0x000fe40004800000 */
[C---:B------:R-:W-:Y:S02]  /*170c0*/  ISETP.GT.AND P2, PT, R9.reuse, 0x20, P5 ;  /* 0x000000200900780c */ /* 0x040fe40002f44270 */
[----:B------:R-:W-:Y:S02]  /*170d0*/  ISETP.GT.AND P1, PT, R9, 0x21, P5 ;  /* 0x000000210900780c */ /* 0x000fe40002f24270 */
[----:B------:R-:W-:Y:S02]  /*170e0*/  FMNMX.FTZ R0, R45, R0, !PT ;  /* 0x000000002d007209 */ /* 0x000fe40007810000 */
[----:B------:R-:W-:-:S02]  /*170f0*/  ISETP.LT.OR P2, PT, R3, 0x21, P2 ;  /* 0x000000210300780c */ /* 0x000fc40001741670 */
[----:B------:R-:W-:Y:S02]  /*17100*/  ISETP.LT.OR P1, PT, R3, 0x22, P1 ;  /* 0x000000220300780c */ /* 0x000fe40000f21670 */
[----:B------:R-:W-:Y:S02]  /*17110*/  FMNMX.FTZ R0, R48, R0, !PT ;  /* 0x0000000030007209 */ /* 0x000fe40007810000 */
[----:B------:R-:W-:Y:S02]  /*17120*/  FSEL R42, R42, -INF , !P2 ;  /* 0xff8000002a2a7808 */ /* 0x000fe40005000000 */
[----:B------:R-:W-:Y:S02]  /*17130*/  FSEL R43, R43, -INF , !P1 ;  /* 0xff8000002b2b7808 */ /* 0x000fe40004800000 */
[C---:B------:R-:W-:Y:S02]  /*17140*/  ISETP.GT.AND P2, PT, R9.reuse, 0x28, P5 ;  /* 0x000000280900780c */ /* 0x040fe40002f44270 */
[----:B------:R-:W-:-:S02]  /*17150*/  ISETP.GT.AND P1, PT, R9, 0x29, P5 ;  /* 0x000000290900780c */ /* 0x000fc40002f24270 */
[----:B------:R-:W-:Y:S02]  /*17160*/  FMNMX.FTZ R0, R49, R0, !PT ;  /* 0x0000000031007209 */ /* 0x000fe40007810000 */
[C---:B------:R-:W-:Y:S02]  /*17170*/  ISETP.LT.OR P2, PT, R3.reuse, 0x29, P2 ;  /* 0x000000290300780c */ /* 0x040fe40001741670 */
[----:B------:R-:W-:Y:S02]  /*17180*/  ISETP.LT.OR P1, PT, R3, 0x2a, P1 ;  /* 0x0000002a0300780c */ /* 0x000fe40000f21670 */
[----:B------:R-:W-:Y:S02]  /*17190*/  FMNMX.FTZ R0, R52, R0, !PT ;  /* 0x0000000034007209 */ /* 0x000fe40007810000 */
[----:B------:R-:W-:Y:S02]  /*171a0*/  FSEL R46, R46, -INF , !P2 ;  /* 0xff8000002e2e7808 */ /* 0x000fe40005000000 */
[----:B------:R-:W-:-:S02]  /*171b0*/  FSEL R47, R47, -INF , !P1 ;  /* 0xff8000002f2f7808 */ /* 0x000fc40004800000 */
        /* <DEDUP_REMOVED lines=8> */
[----:B------:R-:W-:Y:S02]  /*17240*/  FMNMX.FTZ R0, R57, R0, !PT ;  /* 0x0000000039007209 */ /* 0x000fe40007810000 */
        /* <DEDUP_REMOVED lines=8> */
[----:B------:R-:W-:-:S02]  /*172d0*/  ISETP.GT.AND P2, PT, R9, 0x40, P5 ;  /* 0x000000400900780c */ /* 0x000fc40002f44270 */
[----:B------:R-:W-:Y:S02]  /*172e0*/  ISETP.GT.AND P1, PT, R9, 0x41, P5 ;  /* 0x000000410900780c */ /* 0x000fe40002f24270 */
[----:B------:R-:W-:Y:S02]  /*172f0*/  FMNMX.FTZ R0, R64, R0, !PT ;  /* 0x0000000040007209 */ /* 0x000fe40007810000 */
[C---:B------:R-:W-:Y:S02]  /*17300*/  ISETP.LT.OR P2, PT, R3.reuse, 0x41, P2 ;  /* 0x000000410300780c */ /* 0x040fe40001741670 */
[----:B------:R-:W-:Y:S02]  /*17310*/  ISETP.LT.OR P1, PT, R3, 0x42, P1 ;  /* 0x000000420300780c */ /* 0x000fe40000f21670 */
[----:B------:R-:W-:Y:S02]  /*17320*/  FMNMX.FTZ R0, R65, R0, !PT ;  /* 0x0000000041007209 */ /* 0x000fe40007810000 */
[----:B------:R-:W-:-:S02]  /*17330*/  FSEL R58, R58, -INF , !P2 ;  /* 0xff8000003a3a7808 */ /* 0x000fc40005000000 */
[----:B------:R-:W-:Y:S02]  /*17340*/  FSEL R59, R59, -INF , !P1 ;  /* 0xff8000003b3b7808 */ /* 0x000fe40004800000 */
        /* <DEDUP_REMOVED lines=22> */
[----:B------:R-:W-:-:S02]  /*174b0*/  ISETP.GT.AND P4, PT, R9, 0x68, P5 ;  /* 0x000000680900780c */ /* 0x000fc40002f84270 */
[----:B------:R-:W-:Y:S02]  /*174c0*/  FMNMX.FTZ R0, R80, R0, !PT ;  /* 0x0000000050007209 */ /* 0x000fe40007810000 */
[----:B------:R-:W-:Y:S02]  /*174d0*/  FSEL R70, R70, -INF , !P2 ;  /* 0xff80000046467808 */ /* 0x000fe40005000000 */
[----:B------:R-:W-:Y:S02]  /*174e0*/  FSEL R71, R71, -INF , !P1 ;  /* 0xff80000047477808 */ /* 0x000fe40004800000 */
[C---:B------:R-:W-:Y:S02]  /*174f0*/  ISETP.GT.AND P2, PT, R9.reuse, 0x60, P5 ;  /* 0x000000600900780c */ /* 0x040fe40002f44270 */
[----:B------:R-:W-:Y:S02]  /*17500*/  ISETP.GT.AND P1, PT, R9, 0x61, P5 ;  /* 0x000000610900780c */ /* 0x000fe40002f24270 */
[----:B------:R-:W-:-:S02]  /*17510*/  ISETP.LT.OR P4, PT, R3, 0x69, P4 ;  /* 0x000000690300780c */ /* 0x000fc40002781670 */
[----:B------:R-:W-:Y:S02]  /*17520*/  LOP3.LUT R16, R16, 0xdfffffff, RZ, 0xc0, !PT ;  /* 0xdfffffff10107812 */ /* 0x000fe400078ec0ff */
[----:B------:R-:W-:Y:S02]  /*17530*/  FMNMX.FTZ R0, R81, R0, !PT ;  /* 0x0000000051007209 */ /* 0x000fe40007810000 */
[C---:B------:R-:W-:Y:S02]  /*17540*/  ISETP.LT.OR P2, PT, R3.reuse, 0x61, P2 ;  /* 0x000000610300780c */ /* 0x040fe40001741670 */
[----:B------:R-:W-:Y:S02]  /*17550*/  ISETP.LT.OR P1, PT, R3, 0x62, P1 ;  /* 0x000000620300780c */ /* 0x000fe40000f21670 */
[----:B------:R-:W-:Y:S02]  /*17560*/  @P0 LOP3.LUT R16, R16, 0x20000000, RZ, 0xfc, !PT ;  /* 0x2000000010100812 */ /* 0x000fe400078efcff */
[----:B------:R-:W-:-:S02]  /*17570*/  FMNMX.FTZ R0, R84, R0, !PT ;  /* 0x0000000054007209 */ /* 0x000fc40007810000 */
[----:B------:R-:W-:Y:S02]  /*17580*/  FSEL R74, R74, -INF , !P2 ;  /* 0xff8000004a4a7808 */ /* 0x000fe40005000000 */
[----:B------:R-:W-:Y:S02]  /*17590*/  FSEL R75, R75, -INF , !P1 ;  /* 0xff8000004b4b7808 */ /* 0x000fe40004800000 */
[C---:B------:R-:W-:Y:S02]  /*175a0*/  ISETP.GT.AND P6, PT, R9.reuse, 0x69, P5 ;  /* 0x000000690900780c */ /* 0x040fe40002fc4270 */
[C---:B------:R-:W-:Y:S02]  /*175b0*/  ISETP.GT.AND P3, PT, R9.reuse, 0x70, P5 ;  /* 0x000000700900780c */ /* 0x040fe40002f64270 */
[C---:B------:R-:W-:Y:S02]  /*175c0*/  ISETP.GT.AND P2, PT, R9.reuse, 0x71, P5 ;  /* 0x000000710900780c */ /* 0x040fe40002f44270 */
[----:B------:R-:W-:-:S02]  /*175d0*/  ISETP.GT.AND P1, PT, R9, 0x78, P5 ;  /* 0x000000780900780c */ /* 0x000fc40002f24270 */
[C---:B------:R-:W-:Y:S02]  /*175e0*/  ISETP.GT.AND P0, PT, R9.reuse, RZ, P5 ;  /* 0x000000ff0900720c */ /* 0x040fe40002f04270 */
[----:B------:R-:W-:Y:S02]  /*175f0*/  LOP3.LUT R16, R16, 0xfffffffd, RZ, 0xc0, !PT ;  /* 0xfffffffd10107812 */ /* 0x000fe400078ec0ff */
[----:B------:R-:W-:Y:S02]  /*17600*/  ISETP.GT.AND P5, PT, R9, 0x79, P5 ;  /* 0x000000790900780c */ /* 0x000fe40002fa4270 */
[----:B------:R-:W-:Y:S02]  /*17610*/  FMNMX.FTZ R0, R85, R0, !PT ;  /* 0x0000000055007209 */ /* 0x000fe40007810000 */
[----:B------:R-:W-:Y:S02]  /*17620*/  @P4 LOP3.LUT R16, R16, 0x2, RZ, 0xfc, !PT ;  /* 0x0000000210104812 */ /* 0x000fe400078efcff */
[----:B------:R-:W-:-:S02]  /*17630*/  ISETP.LT.OR P4, PT, R3, 0x6a, P6 ;  /* 0x0000006a0300780c */ /* 0x000fc40003781670 */
[C---:B------:R-:W-:Y:S02]  /*17640*/  ISETP.LT.OR P3, PT, R3.reuse, 0x71, P3 ;  /* 0x000000710300780c */ /* 0x040fe40001f61670 */
[C---:B------:R-:W-:Y:S02]  /*17650*/  ISETP.LT.OR P2, PT, R3.reuse, 0x72, P2 ;  /* 0x000000720300780c */ /* 0x040fe40001741670 */
[C---:B------:R-:W-:Y:S02]  /*17660*/  ISETP.LT.OR P1, PT, R3.reuse, 0x79, P1 ;  /* 0x000000790300780c */ /* 0x040fe40000f21670 */
[C---:B------:R-:W-:Y:S02]  /*17670*/  ISETP.LT.OR P0, PT, R3.reuse, 0x1, P0 ;  /* 0x000000010300780c */ /* 0x040fe40000701670 */
[----:B------:R-:W-:Y:S02]  /*17680*/  ISETP.LT.OR P5, PT, R3, 0x7a, P5 ;  /* 0x0000007a0300780c */ /* 0x000fe40002fa1670 */
[----:B------:R-:W0:Y:S01]  /*17690*/  SHFL.BFLY PT, R3, R0, 0x2, 0x1f ;  /* 0x0c401f0000037f89 */ /* 0x000e2200000e0000 */
[----:B------:R-:W-:-:S02]  /*176a0*/  FSEL R26, R26, -INF , !P0 ;  /* 0xff8000001a1a7808 */ /* 0x000fc40004000000 */
[----:B------:R-:W-:Y:S02]  /*176b0*/  FSEL R79, R79, -INF , !P4 ;  /* 0xff8000004f4f7808 */ /* 0x000fe40006000000 */
[----:B------:R-:W-:Y:S02]  /*176c0*/  FSEL R82, R82, -INF , !P3 ;  /* 0xff80000052527808 */ /* 0x000fe40005800000 */
[----:B------:R-:W-:Y:S02]  /*176d0*/  FSEL R83, R83, -INF , !P2 ;  /* 0xff80000053537808 */ /* 0x000fe40005000000 */
[----:B------:R-:W-:Y:S02]  /*176e0*/  FSEL R86, R86, -INF , !P1 ;  /* 0xff80000056567808 */ /* 0x000fe40004800000 */
[----:B------:R-:W-:Y:S02]  /*176f0*/  FSEL R87, R87, -INF , !P5 ;  /* 0xff80000057577808 */ /* 0x000fe40006800000 */
[----:B------:R-:W-:-:S02]  /*17700*/  LOP3.LUT P0, RZ, R16, 0x20000000, RZ, 0xc0, !PT ;  /* 0x2000000010ff7812 */ /* 0x000fc4000780c0ff */
[----:B0-----:R-:W-:-:S05]  /*17710*/  FMNMX.FTZ R3, R0, R3, !PT ;  /* 0x0000000300037209 */ /* 0x001fca0007810000 */
[----:B------:R-:W0:Y:S02]  /*17720*/  SHFL.BFLY PT, R0, R3, 0x1, 0x1f ;  /* 0x0c201f0003007f89 */ /* 0x000e2400000e0000 */
[----:B0-----:R-:W-:-:S04]  /*17730*/  FMNMX.FTZ R3, R3, R0, !PT ;  /* 0x0000000003037209 */ /* 0x001fc80007810000 */
[----:B------:R-:W-:-:S04]  /*17740*/  FSETP.NEU.FTZ.AND P6, PT, R3, -INF , PT ;  /* 0xff8000000300780b */ /* 0x000fc80003fdd000 */
[----:B------:R-:W-:-:S05]  /*17750*/  FSEL R0, R3, RZ, P6 ;  /* 0x000000ff03007208 */ /* 0x000fca0003000000 */
[----:B------:R-:W-:Y:S01]  /*17760*/  FADD.FTZ R7, -R0, R7 ;  /* 0x0000000700077221 */ /* 0x000fe20000010100 */
[----:B------:R-:W-:-:S03]  /*17770*/  FMUL.FTZ R0, R3, UR51 ;  /* 0x0000003303007c20 */ /* 0x000fc60008410000 */
[----:B------:R-:W-:Y:S02]  /*17780*/  FMUL.FTZ R10, R7, UR51 ;  /* 0x00000033070a7c20 */ /* 0x000fe40008410000 */
[----:B------:R-:W-:Y:S02]  /*17790*/  FSEL R0, R0, RZ, P6 ;  /* 0x000000ff00007208 */ /* 0x000fe40003000000 */
[----:B------:R-:W-:-:S03]  /*177a0*/  LOP3.LUT P6, RZ, R16, 0x2, RZ, 0xc0, !PT ;  /* 0x0000000210ff7812 */ /* 0x000fc600078cc0ff */
        /* <DEDUP_REMOVED lines=34> */
[----:B------:R-:W-:-:S02]  /*179d0*/  FSEL R78, R78, -INF , !P6 ;  /* 0xff8000004e4e7808 */ /* 0x000fc40007000000 */
        /* <DEDUP_REMOVED lines=204> */
.L_x_11592:
        /* <DEDUP_REMOVED lines=110> */
.L_x_11573:
[----:B------:R-:W-:Y:S05]  /*18d80*/  WARPSYNC.ALL ;  /* 0x0000000000007948 */ /* 0x000fea0003800000 */
[----:B------:R-:W-:Y:S06]  /*18d90*/  BAR.ARV 0x8, 0x200 ;  /* 0x0208000000007b1d */ /* 0x000fec0000002000 */
[----:B------:R-:W-:Y:S05]  /*18da0*/  @!P0 BRA `(.L_x_11594) ;  /* 0x0000000000048947 */ /* 0x000fea0003800000 */
[----:B------:R-:W-:Y:S01]  /*18db0*/  BPT.TRAP 0x1 ;  /* 0x000000040000795c */ /* 0x000fe20000300000 */
.L_x_11594:
[----:B------:R-:W-:Y:S01]  /*18dc0*/  IMAD R14, R17, 0x8, R2 ;  /* 0x00000008110e7824 */ /* 0x000fe200078e0202 */
[----:B------:R-:W-:-:S04]  /*18dd0*/  SHF.L.U32 R9, R23, 0x1f, RZ ;  /* 0x0000001f17097819 */ /* 0x000fc800000006ff */
[----:B------:R0:W1:Y:S01]  /*18de0*/  SYNCS.PHASECHK.TRANS64.TRYWAIT P1, [R14+URZ+0x2d850], R9 ;  /* 0x02d850090e0075a7 */ /* 0x000062000802017f */
[----:B------:R-:W-:Y:S05]  /*18df0*/  @!P0 BRA `(.L_x_11595) ;  /* 0x0000000000048947 */ /* 0x000fea0003800000 */
[----:B------:R-:W-:Y:S01]  /*18e00*/  BPT.TRAP 0x1 ;  /* 0x000000040000795c */ /* 0x000fe20000300000 */
.L_x_11595:
        /* <DEDUP_REMOVED lines=10> */
.L_x_11596:
[----:B------:R-:W-:Y:S01]  /*18eb0*/  IMAD R8, R17, 0x600, R2 ;  /* 0x0000060011087824 */ /* 0x000fe200078e0202 */
[----:B------:R-:W-:Y:S05]  /*18ec0*/  WARPSYNC.ALL ;  /* 0x0000000000007948 */ /* 0x000fea0003800000 */
[----:B01----:R-:W-:Y:S01]  /*18ed0*/  IMAD.MOV.U32 R9, RZ, RZ, -0x7fffffe0 ;  /* 0x80000020ff097424 */ /* 0x003fe200078e00ff */
[C---:B------:R-:W-:Y:S01]  /*18ee0*/  R2UR UR4, R6.reuse ;  /* 0x00000000060472ca */ /* 0x040fe200000e0000 */
[----:B------:R-:W-:Y:S01]  /*18ef0*/  WARPGROUP.ARRIVE ;  /* 0x00000000000079c5 */ /* 0x000fe20000000000 */
[----:B------:R-:W-:Y:S01]  /*18f00*/  R2UR UR5, R7 ;  /* 0x00000000070572ca */ /* 0x000fe200000e0000 */
[----:B------:R-:W-:Y:S01]  /*18f10*/  VIADD R10, R6, 0x2 ;  /* 0x00000002060a7836 */ /* 0x000fe20000000000 */
[C---:B------:R-:W-:Y:S01]  /*18f20*/  R2UR UR6, R8.reuse ;  /* 0x00000000080672ca */ /* 0x040fe200000e0000 */
[----:B------:R-:W-:Y:S01]  /*18f30*/  VIADD R12, R8, 0x40 ;  /* 0x00000040080c7836 */ /* 0x000fe20000000000 */
[----:B------:R-:W-:Y:S01]  /*18f40*/  R2UR UR7, R9 ;  /* 0x00000000090772ca */ /* 0x000fe200000e0000 */
[----:B------:R-:W-:Y:S01]  /*18f50*/  IMAD.MOV.U32 R11, RZ, RZ, 0x40000040 ;  /* 0x40000040ff0b7424 */ /* 0x000fe200078e00ff */
[----:B------:R-:W0:Y:S01]  /*18f60*/  SHFL.BFLY PT, R2, R139, 0x2, 0x1f ;  /* 0x0c401f008b027f89 */ /* 0x000e2200000e0000 */
[----:B------:R-:W-:-:S02]  /*18f70*/  IMAD.MOV.U32 R13, RZ, RZ, -0x7fffffe0 ;  /* 0x80000020ff0d7424 */ /* 0x000fc400078e00ff */
[----:B------:R-:W-:Y:S02]  /*18f80*/  IMAD.MOV.U32 R7, RZ, RZ, 0x40000040 ;  /* 0x40000040ff077424 */ /* 0x000fe400078e00ff */
[----:B------:R-:W-:-:S06]  /*18f90*/  IMAD.MOV.U32 R9, RZ, RZ, -0x7fffffe0 ;  /* 0x80000020ff097424 */ /* 0x000fcc00078e00ff */
        /* <DEDUP_REMOVED lines=8> */
[----:B------:R-:W-:Y:S02]  /*19020*/  IMAD.MOV.U32 R13, RZ, RZ, -0x7fffffe0 ;  /* 0x80000020ff0d7424 */ /* 0x000fe400078e00ff */
[----:B0-----:R-:W-:Y:S01]  /*19030*/  FADD.FTZ R4, R2, R139 ;  /* 0x0000008b02047221 */ /* 0x001fe20000010000 */
[----:B------:R-:W-:Y:S01]  /*19040*/  IMAD.MOV.U32 R2, RZ, RZ, RZ ;  /* 0x000000ffff027224 */ /* 0x000fe200078e00ff */
[----:B------:R-:W-:-:S02]  /*19050*/  WARPGROUP.DEPBAR.LE gsb0, 0x0 ;  /* 0x00008000000079c5 */ /* 0x000fc40000010000 */
[----:B------:R-:W-:-:S06]  /*19060*/  WARPGROUP.ARRIVE ;  /* 0x00000000000079c5 */ /* 0x000fcc0000000000 */
        /* <DEDUP_REMOVED lines=42> */
[----:B------:R-:W-:-:S02]  /*19310*/  VIADD R6, R6, 0x606 ;  /* 0x0000060606067836 */ /* 0x000fc40000000000 */
[----:B------:R-:W-:Y:S01]  /*19320*/  VIADD R8, R8, 0x1c0 ;  /* 0x000001c008087836 */ /* 0x000fe20000000000 */
[----:B------:R-:W-:Y:S02]  /*19330*/  WARPGROUP.DEPBAR.LE gsb0, 0x0 ;  /* 0x00008000000079c5 */ /* 0x000fe40000010000 */
[----:B------:R-:W-:-:S06]  /*19340*/  WARPGROUP.ARRIVE ;  /* 0x00000000000079c5 */ /* 0x000fcc0000000000 */
[----:B------:R-:W-:Y:S01]  /*19350*/  HGMMA.64x96x16.F32 R88, gdesc[UR4].tnspB, R88, gsb0 ;  /* 0x41600000045879f0 */ /* 0x000fe20008000858 */
[----:B------:R-:W-:Y:S02]  /*19360*/  R2UR UR4, R10 ;  /* 0x000000000a0472ca */ /* 0x000fe400000e0000 */
[----:B------:R-:W-:Y:S02]  /*19370*/  R2UR UR5, R11 ;  /* 0x000000000b0572ca */ /* 0x000fe400000e0000 */
[----:B------:R-:W-:Y:S01]  /*19380*/  R2UR UR6, R12 ;  /* 0x000000000c0672ca */ /* 0x000fe200000e0000 */
[----:B------:R-:W-:Y:S01]  /*19390*/  IMAD.U32 R12, RZ, RZ, UR51 ;  /* 0x00000033ff0c7e24 */ /* 0x000fe2000f8e00ff */
[----:B------:R-:W-:Y:S01]  /*193a0*/  R2UR UR7, R13 ;  /* 0x000000000d0772ca */ /* 0x000fe200000e0000 */
[----:B------:R-:W-:Y:S01]  /*193b0*/  IMAD.U32 R13, RZ, RZ, UR51 ;  /* 0x00000033ff0d7e24 */ /* 0x000fe2000f8e00ff */
[----:B------:R-:W-:Y:S02]  /*193c0*/  WARPGROUP.DEPBAR.LE gsb0, 0x0 ;  /* 0x00008000000079c5 */ /* 0x000fe40000010000 */
[----:B------:R-:W-:-:S09]  /*193d0*/  WARPGROUP.ARRIVE ;  /* 0x00000000000079c5 */ /* 0x000fd20000000000 */
[----:B------:R-:W-:Y:S01]  /*193e0*/  HGMMA.64x96x16.F32 R88, gdesc[UR4].tnspB, R88, gsb0 ;  /* 0x41600000045879f0 */ /* 0x000fe20008000858 */
[----:B------:R-:W-:Y:S02]  /*193f0*/  R2UR UR4, R6 ;  /* 0x00000000060472ca */ /* 0x000fe400000e0000 */
[----:B------:R-:W-:Y:S01]  /*19400*/  R2UR UR5, R7 ;  /* 0x00000000070572ca */ /* 0x000fe200000e0000 */
[----:B------:R-:W0:Y:S01]  /*19410*/  SHFL.BFLY PT, R6, R5, 0x2, 0x1f ;  /* 0x0c401f0005067f89 */ /* 0x000e2200000e0000 */
[----:B------:R-:W-:Y:S01]  /*19420*/  R2UR UR6, R8 ;  /* 0x00000000080672ca */ /* 0x000fe200000e0000 */
[----:B------:R-:W-:Y:S01]  /*19430*/  IMAD.MOV.U32 R8, RZ, RZ, RZ ;  /* 0x000000ffff087224 */ /* 0x000fe200078e00ff */
[----:B------:R-:W-:Y:S01]  /*19440*/  R2UR UR7, R9 ;  /* 0x00000000090772ca */ /* 0x000fe200000e0000 */
[----:B------:R-:W1:Y:S01]  /*19450*/  SHFL.BFLY PT, R7, R4, 0x1, 0x1f ;  /* 0x0c201f0004077f89 */ /* 0x000e6200000e0000 */
[----:B0-----:R-:W-:Y:S01]  /*19460*/  FADD.FTZ R6, R6, R5 ;  /* 0x0000000506067221 */ /* 0x001fe20000010000 */
[----:B------:R-:W-:-:S02]  /*19470*/  IMAD.MOV.U32 R5, RZ, RZ, -0x800000 ;  /* 0xff800000ff057424 */ /* 0x000fc400078e00ff */
[----:B-1----:R-:W-:Y:S02]  /*19480*/  FADD.FTZ R10, R4, R7 ;  /* 0x00000007040a7221 */ /* 0x002fe40000010000 */
[----:B------:R-:W0:Y:S01]  /*19490*/  SHFL.BFLY PT, R9, R6, 0x1, 0x1f ;  /* 0x0c201f0006097f89 */ /* 0x000e2200000e0000 */
[----:B------:R-:W-:Y:S02]  /*194a0*/  IMAD.MOV.U32 R4, RZ, RZ, -0x800000 ;  /* 0xff800000ff047424 */ /* 0x000fe400078e00ff */
[----:B------:R-:W-:-:S13]  /*194b0*/  FSETP.NE.FTZ.AND P1, PT, R10, RZ, PT ;  /* 0x000000ff0a00720b */ /* 0x000fda0003f35000 */
[----:B------:R-:W1:Y:S01]  /*194c0*/  @P1 MUFU.LG2 R7, R10 ;  /* 0x0000000a00071308 */ /* 0x000e620000000c00 */
[----:B0-----:R-:W-:-:S07]  /*194d0*/  FADD.FTZ R11, R6, R9 ;  /* 0x00000009060b7221 */ /* 0x001fce0000010000 */
[----:B------:R-:W-:Y:S01]  /*194e0*/  @P1 MUFU.RCP R8, R10 ;  /* 0x0000000a00081308 */ /* 0x000fe20000001000 */
[----:B------:R-:W-:Y:S01]  /*194f0*/  @P1 FMUL.FTZ R6, R12, 0.69314718246459960938 ;  /* 0x3f3172180c061820 */ /* 0x000fe20000410000 */
        /* <DEDUP_REMOVED lines=14> */
.L_x_11598:
        /* <DEDUP_REMOVED lines=59> */
.L_x_11481:
        /* <DEDUP_REMOVED lines=11> */
[----:B------:R-:W-:-:S03]  /*19a40*/  ULDC UR4, c[0x0][0xad4] ;  /* 0x0002b50000047ab9 */ /* 0x000fc60000000800 */
[----:B-1----:R-:W4:Y:S04]  /*19a50*/  LDL.LU R32, [R1+0x74] ;  /* 0x0000740001207983 */ /* 0x002f280000300800 */
[----:B--2---:R-:W2:Y:S01]  /*19a60*/  LDL R41, [R1+0x78] ;  /* 0x0000780001297983 */ /* 0x004ea20000100800 */
[----:B------:R-:W1:Y:S01]  /*19a70*/  S2R R3, SR_SWINHI ;  /* 0x0000000000037919 */ /* 0x000e620000002f00 */
[----:B------:R-:W-:Y:S02]  /*19a80*/  MOV R20, R2 ;  /* 0x0000000200147202 */ /* 0x000fe40000000f00 */
[----:B-1----:R-:W-:-:S03]  /*19a90*/  MOV R21, R3 ;  /* 0x0000000300157202 */ /* 0x002fc60000000f00 */
[----:B---3--:R-:W-:-:S03]  /*19aa0*/  IMAD.WIDE R8, R0, 0x2, R20 ;  /* 0x0000000200087825 */ /* 0x008fc600078e0214 */
[C---:B------:R-:W-:Y:S02]  /*19ab0*/  LOP3.LUT R3, R8.reuse, 0x180, RZ, 0xc0, !PT ;  /* 0x0000018008037812 */ /* 0x040fe400078ec0ff */
[C---:B------:R-:W-:Y:S02]  /*19ac0*/  IADD3 R10, P2, R8.reuse, 0x3020, RZ ;  /* 0x00003020080a7810 */ /* 0x040fe40007f5e0ff */
[----:B------:R-:W-:Y:S02]  /*19ad0*/  SHF.R.U64 R3, R3, 0x3, RZ ;  /* 0x0000000303037819 */ /* 0x000fe400000012ff */
[C---:B------:R-:W-:Y:S02]  /*19ae0*/  IADD3 R11, P4, R8.reuse, 0x20, RZ ;  /* 0x00000020080b7810 */ /* 0x040fe40007f9e0ff */
[C---:B------:R-:W-:Y:S02]  /*19af0*/  IADD3 R31, P3, R8.reuse, 0x3000, RZ ;  /* 0x00003000081f7810 */ /* 0x040fe40007f7e0ff */
[----:B------:R-:W-:-:S02]  /*19b00*/  IADD3 R12, P1, R8, 0x6000, RZ ;  /* 0x00006000080c7810 */ /* 0x000fc40007f3e0ff */
[----:B------:R-:W-:Y:S02]  /*19b10*/  IADD3 R37, P0, R8, 0x6020, RZ ;  /* 0x0000602008257810 */ /* 0x000fe40007f1e0ff */
[----:B------:R-:W-:Y:S02]  /*19b20*/  LOP3.LUT R8, R3, R8, RZ, 0x3c, !PT ;  /* 0x0000000803087212 */ /* 0x000fe400078e3cff */
[----:B------:R-:W-:Y:S01]  /*19b30*/  LOP3.LUT R3, R10, 0x180, RZ, 0xc0, !PT ;  /* 0x000001800a037812 */ /* 0x000fe200078ec0ff */
[----:B------:R-:W-:Y:S01]  /*19b40*/  IMAD.X R15, RZ, RZ, R9, P0 ;  /* 0x000000ffff0f7224 */ /* 0x000fe200000e0609 */
[----:B----4-:R-:W-:Y:S02]  /*19b50*/  ISETP.NE.AND P0, PT, R32, RZ, PT ;  /* 0x000000ff2000720c */ /* 0x010fe40003f05270 */
[----:B------:R-:W-:-:S04]  /*19b60*/  SHF.R.U64 R3, R3, 0x3, RZ ;  /* 0x0000000303037819 */ /* 0x000fc800000012ff */
        /* <DEDUP_REMOVED lines=9> */
[----:B------:R-:W-:Y:S01]  /*19c00*/  MOV R30, R8 ;  /* 0x00000008001e7202 */ /* 0x000fe20000000f00 */
        /* <DEDUP_REMOVED lines=11> */
[----:B------:R-:W-:-:S02]  /*19cc0*/  F2FP.F16.F32.PACK_AB R8, R89, R88 ;  /* 0x000000585908723e */ /* 0x000fc400000000ff */
[----:B------:R-:W-:Y:S02]  /*19cd0*/  F2FP.F16.F32.PACK_AB R9, R91, R90 ;  /* 0x0000005a5b09723e */ /* 0x000fe400000000ff */
[----:B------:R-:W-:Y:S02]  /*19ce0*/  F2FP.F16.F32.PACK_AB R10, R93, R92 ;  /* 0x0000005c5d0a723e */ /* 0x000fe400000000ff */
[----:B------:R-:W-:Y:S01]  /*19cf0*/  F2FP.F16.F32.PACK_AB R11, R95, R94 ;  /* 0x0000005e5f0b723e */ /* 0x000fe200000000ff */
[----:B------:R-:W-:Y:S01]  /*19d00*/  BAR.SYNC.DEFER_BLOCKING 0x1, 0x180 ;  /* 0x0046000000007b1d */ /* 0x000fe20000010000 */
[----:B------:R-:W-:Y:S02]  /*19d10*/  MOV R40, R24 ;  /* 0x0000001800287202 */ /* 0x000fe40000000f00 */
[----:B------:R-:W-:Y:S02]  /*19d20*/  MOV R0, R26 ;  /* 0x0000001a00007202 */ /* 0x000fe40000000f00 */
[----:B------:R-:W-:-:S02]  /*19d30*/  LOP3.LUT R14, R14, R37, RZ, 0x3c, !PT ;  /* 0x000000250e0e7212 */ /* 0x000fc400078e3cff */
[----:B------:R-:W-:Y:S01]  /*19d40*/  F2FP.F16.F32.PACK_AB R24, R7, R6 ;  /* 0x000000060718723e */ /* 0x000fe200000000ff */
[----:B------:R-:W2:Y:S01]  /*19d50*/  LDC.64 R36, c[0x0][0xc00] ;  /* 0x00030000ff247b82 */ /* 0x000ea20000000a00 */
        /* <DEDUP_REMOVED lines=15> */
[----:B-1----:R-:W-:Y:S02]  /*19e50*/  F2FP.F16.F32.PACK_AB R30, R109, R108 ;  /* 0x0000006c6d1e723e */ /* 0x002fe400000000ff */
[----:B------:R-:W-:Y:S02]  /*19e60*/  F2FP.F16.F32.PACK_AB R8, R113, R112 ;  /* 0x000000707108723e */ /* 0x000fe400000000ff */
[----:B------:R-:W-:Y:S02]  /*19e70*/  F2FP.F16.F32.PACK_AB R9, R115, R114 ;  /* 0x000000727309723e */ /* 0x000fe400000000ff */
[----:B------:R-:W-:-:S02]  /*19e80*/  F2FP.F16.F32.PACK_AB R10, R117, R116 ;  /* 0x00000074750a723e */ /* 0x000fc400000000ff */
[----:B------:R-:W-:Y:S02]  /*19e90*/  F2FP.F16.F32.PACK_AB R11, R119, R118 ;  /* 0x00000076770b723e */ /* 0x000fe400000000ff */
[----:B---3--:R-:W-:Y:S02]  /*19ea0*/  F2FP.F16.F32.PACK_AB R24, R129, R128 ;  /* 0x000000808118723e */ /* 0x008fe400000000ff */
        /* <DEDUP_REMOVED lines=9> */
[----:B------:R-:W-:Y:S01]  /*19f40*/  ISETP.NE.AND.EX P3, PT, RZ, UR5, PT, P3 ;  /* 0x00000005ff007c0c */ /* 0x000fe2000bf65330 */
[----:B-1----:R-:W-:Y:S02]  /*19f50*/  IMAD.MOV.U32 R0, RZ, RZ, RZ ;  /* 0x000000ffff007224 */ /* 0x002fe400078e00ff */
[----:B--2---:R-:W-:-:S10]  /*19f60*/  IMAD.WIDE R28, R41, 0x4, R36 ;  /* 0x00000004291c7825 */ /* 0x004fd400078e0224 */
[----:B------:R-:W5:Y:S01]  /*19f70*/  @P3 LDG.E R0, desc[UR52][R28.64] ;  /* 0x000000341c003981 */ /* 0x000f62000c1e1900 */
[----:B------:R-:W-:-:S04]  /*19f80*/  ISETP.NE.U32.AND P0, PT, RZ, UR6, PT ;  /* 0x00000006ff007c0c */ /* 0x000fc8000bf05070 */
[----:B------:R-:W-:-:S13]  /*19f90*/  ISETP.NE.AND.EX P0, PT, RZ, UR7, PT, P0 ;  /* 0x00000007ff007c0c */ /* 0x000fda000bf05300 */
[----:B---3--:R-:W1:Y:S01]  /*19fa0*/  @P0 LDC.64 R8, c[0x0][0xc08] ;  /* 0x00030200ff080b82 */ /* 0x008e620000000a00 */
[----:B------:R-:W-:Y:S01]  /*19fb0*/  ULDC UR6, c[0x0][0xa88] ;  /* 0x0002a20000067ab9 */ /* 0x000fe20000000800 */
[----:B----4-:R-:W-:Y:S01]  /*19fc0*/  IMAD.MOV.U32 R14, RZ, RZ, 0x9b8 ;  /* 0x000009b8ff0e7424 */ /* 0x010fe200078e00ff */
[----:B------:R-:W-:Y:S01]  /*19fd0*/  ISETP.GT.AND P1, PT, R3, 0x1, PT ;  /* 0x000000010300780c */ /* 0x000fe20003f24270 */
[----:B------:R-:W-:-:S03]  /*19fe0*/  IMAD.U32 R48, RZ, RZ, UR6 ;  /* 0x00000006ff307e24 */ /* 0x000fc6000f8e00ff */
[----:B------:R-:W-:Y:S01]  /*19ff0*/  SEL R14, R14, 0x978, P1 ;  /* 0x000009780e0e7807 */ /* 0x000fe20000800000 */
[----:B------:R-:W2:Y:S08]  /*1a000*/  LDC R3, c[0x0][0xbe8] ;  /* 0x0002fa00ff037b82 */ /* 0x000eb00000000800 */
[----:B------:R0:W3:Y:S01]  /*1a010*/  LDC.64 R10, c[0x0][R14+0x218] ;  /* 0x000086000e0a7b82 */ /* 0x0000e20000000a00 */
[----:B-1----:R-:W-:-:S07]  /*1a020*/  @P0 IMAD.WIDE R8, R41, 0x4, R8 ;  /* 0x0000000429080825 */ /* 0x002fce00078e0208 */
[----:B------:R0:W1:Y:S01]  /*1a030*/  LDC.64 R12, c[0x0][R14+0x228] ;  /* 0x00008a000e0c7b82 */ /* 0x0000620000000a00 */
[----:B------:R4:W5:Y:S07]  /*1a040*/  @P0 LDG.E R48, desc[UR52][R8.64] ;  /* 0x0000003408300981 */ /* 0x00096e000c1e1900 */
[----:B----4-:R0:W4:Y:S01]  /*1a050*/  LDC.64 R8, c[0x0][R14+0x220] ;  /* 0x000088000e087b82 */ /* 0x0101220000000a00 */
[----:B--2---:R-:W-:Y:S01]  /*1a060*/  ISETP.NE.AND P2, PT, R3, 0x1, PT ;  /* 0x000000010300780c */ /* 0x004fe20003f45270 */
[----:B---3--:R-:W-:-:S12]  /*1a070*/  @P0 BRA `(.L_x_11601) ;  /* 0x0000000000100947 */ /* 0x008fd80003800000 */
[----:B------:R-:W-:Y:S05]  /*1a080*/  @!P3 BRA `(.L_x_11601) ;  /* 0x00000000000cb947 */ /* 0x000fea0003800000 */
[----:B------:R-:W2:Y:S04]  /*1a090*/  LDG.E R15, desc[UR52][R28.64] ;  /* 0x000000341c0f7981 */ /* 0x000ea8000c1e1900 */
[----:B-----5:R-:W2:Y:S02]  /*1a0a0*/  LDG.E R48, desc[UR52][R28.64+0x4] ;  /* 0x000004341c307981 */ /* 0x020ea4000c1e1900 */
[----:B--2---:R-:W-:-:S07]  /*1a0b0*/  IMAD.IADD R48, R48, 0x1, -R15 ;  /* 0x0000000130307824 */ /* 0x004fce00078e0a0f */
.L_x_11601:
[----:B------:R-:W2:Y:S04]  /*1a0c0*/  LDL R28, [R1+0x68] ;  /* 0x00006800011c7983 */ /* 0x000ea80000100800 */
[----:B------:R-:W2:Y:S04]  /*1a0d0*/  LDL R54, [R1+0x30] ;  /* 0x0000300001367983 */ /* 0x000ea80000100800 */
[----:B------:R-:W3:Y:S01]  /*1a0e0*/  LDL R52, [R1+0x7c] ;  /* 0x00007c0001347983 */ /* 0x000ee20000100800 */
[----:B0-----:R-:W0:Y:S01]  /*1a0f0*/  LDC.64 R14, c[0x0][R14+0x210] ;  /* 0x000084000e0e7b82 */ /* 0x001e220000000a00 */
[----:B------:R-:W-:Y:S01]  /*1a100*/  ISETP.NE.U32.AND P0, PT, RZ, UR4, PT ;  /* 0x00000004ff007c0c */ /* 0x000fe2000bf05070 */
[-C--:B------:R-:W-:Y:S01]  /*1a110*/  IMAD R31, R11, R141.reuse, RZ ;  /* 0x0000008d0b1f7224 */ /* 0x080fe200078e02ff */
[----:B------:R-:W3:Y:S01]  /*1a120*/  LDL R36, [R1+0x8c] ;  /* 0x00008c0001247983 */ /* 0x000ee20000100800 */
[----:B------:R-:W-:Y:S01]  /*1a130*/  SHF.R.S32.HI R26, RZ, 0x1f, R41 ;  /* 0x0000001fff1a7819 */ /* 0x000fe20000011429 */
[----:B------:R-:W-:Y:S01]  /*1a140*/  IMAD.WIDE.U32 R10, R10, R141, RZ ;  /* 0x0000008d0a0a7225 */ /* 0x000fe200078e00ff */
[----:B------:R-:W-:Y:S01]  /*1a150*/  ISETP.NE.AND.EX P0, PT, RZ, UR5, PT, P0 ;  /* 0x00000005ff007c0c */ /* 0x000fe2000bf05300 */
[----:B------:R-:W3:Y:S01]  /*1a160*/  LDL R30, [R1+0x84] ;  /* 0x00008400011e7983 */ /* 0x000ee20000100800 */
[----:B------:R-:W1:Y:S02]  /*1a170*/  @P2 LDC R39, c[0x0][0xbec] ;  /* 0x0002fb00ff272b82 */ /* 0x000e640000000800 */
[----:B------:R-:W-:-:S02]  /*1a180*/  SEL R32, R41, RZ, !P0 ;  /* 0x000000ff29207207 */ /* 0x000fc40004000000 */
[----:B------:R-:W-:-:S03]  /*1a190*/  SEL R29, R26, RZ, !P0 ;  /* 0x000000ff1a1d7207 */ /* 0x000fc60004000000 */
[-C--:B----4-:R-:W-:Y:S01]  /*1a1a0*/  IMAD R9, R9, R32.reuse, RZ ;  /* 0x0000002009097224 */ /* 0x090fe200078e02ff */
[----:B------:R-:W4:Y:S03]  /*1a1b0*/  @P2 LDC R27, c[0x0][0xbf0] ;  /* 0x0002fc00ff1b2b82 */ /* 0x000f260000000800 */
[C---:B------:R-:W-:Y:S02]  /*1a1c0*/  IMAD R37, R8.reuse, R29, R9 ;  /* 0x0000001d08257224 */ /* 0x040fe400078e0209 */
[----:B------:R-:W-:-:S03]  /*1a1d0*/  IMAD.WIDE.U32 R8, R8, R32, RZ ;  /* 0x0000002008087225 */ /* 0x000fc600078e00ff */
[----:B------:R-:W0:Y:S01]  /*1a1e0*/  LDC.64 R24, c[0x0][0xba8] ;  /* 0x0002ea00ff187b82 */ /* 0x000e220000000a00 */
[--C-:B-----5:R-:W-:Y:S02]  /*1a1f0*/  IADD3 R10, P0, P3, R8, R10, R0.reuse ;  /* 0x0000000a080a7210 */ /* 0x120fe40007b1e000 */
[----:B------:R-:W-:-:S05]  /*1a200*/  SHF.R.S32.HI R49, RZ, 0x1f, R0 ;  /* 0x0000001fff317819 */ /* 0x000fca0000011400 */
[----:B0-----:R-:W0:Y:S08]  /*1a210*/  @!P1 LDC R24, c[0x0][0xb50] ;  /* 0x0002d400ff189b82 */ /* 0x001e300000000800 */
[----:B------:R-:W0:Y:S01]  /*1a220*/  @!P1 LDC R25, c[0x0][0xb54] ;  /* 0x0002d500ff199b82 */ /* 0x000e220000000800 */
[----:B------:R-:W-:Y:S02]  /*1a230*/  IMAD R48, R48, R3, RZ ;  /* 0x0000000330307224 */ /* 0x000fe400078e02ff */
[----:B--2---:R-:W-:-:S02]  /*1a240*/  IMAD.IADD R26, R28, 0x1, R54 ;  /* 0x000000011c1a7824 */ /* 0x004fc400078e0236 */
[----:B------:R-:W-:Y:S02]  /*1a250*/  IMAD.IADD R28, R11, 0x1, R31 ;  /* 0x000000010b1c7824 */ /* 0x000fe400078e021f */
[----:B-1----:R-:W-:Y:S01]  /*1a260*/  @P2 IMAD.HI.U32 R8, R26, R39, RZ ;  /* 0x000000271a082227 */ /* 0x002fe200078e00ff */
[----:B---3--:R-:W-:-:S03]  /*1a270*/  SEL R29, R52, RZ, P1 ;  /* 0x000000ff341d7207 */ /* 0x008fc60000800000 */
[----:B------:R-:W-:Y:S02]  /*1a280*/  IMAD.IADD R11, R9, 0x1, R37 ;  /* 0x00000001090b7824 */ /* 0x000fe400078e0225 */
[----:B------:R-:W-:Y:S01]  /*1a290*/  IMAD.MOV.U32 R9, RZ, RZ, R26 ;  /* 0x000000ffff097224 */ /* 0x000fe200078e001a */
[----:B----4-:R-:W-:Y:S01]  /*1a2a0*/  @P2 SHF.R.U32.HI R9, RZ, R27, R8 ;  /* 0x0000001bff092219 */ /* 0x010fe20000011608 */
[-C--:B------:R-:W-:Y:S02]  /*1a2b0*/  IMAD R31, R13, R29.reuse, RZ ;  /* 0x0000001d0d1f7224 */ /* 0x080fe400078e02ff */
        /* <DEDUP_REMOVED lines=8> */
[-C--:B------:R-:W-:Y:S01]  /*1a340*/  IMAD R8, R15, R9.reuse, RZ ;  /* 0x000000090f087224 */ /* 0x080fe200078e02ff */
[----:B------:R-:W-:Y:S01]  /*1a350*/  SHF.R.S32.HI R11, RZ, 0x1f, R9 ;  /* 0x0000001fff0b7819 */ /* 0x000fe20000011409 */
[----:B------:R-:W-:-:S04]  /*1a360*/  IMAD.WIDE.U32 R12, R14, R9, R12 ;  /* 0x000000090e0c7225 */ /* 0x000fc800078e000c */
[----:B------:R-:W-:-:S04]  /*1a370*/  IMAD R11, R14, R11, R8 ;  /* 0x0000000b0e0b7224 */ /* 0x000fc800078e0208 */
[----:B------:R-:W-:Y:S01]  /*1a380*/  IMAD.IADD R8, R13, 0x1, R11 ;  /* 0x000000010d087824 */ /* 0x000fe200078e020b */
[----:B0-----:R-:W-:-:S04]  /*1a390*/  LEA R13, P0, R12, R24, 0x2 ;  /* 0x000000180c0d7211 */ /* 0x001fc800078010ff */
[----:B------:R-:W-:Y:S01]  /*1a3a0*/  LEA.HI.X R12, R12, R25, R8, 0x2, P0 ;  /* 0x000000190c0c7211 */ /* 0x000fe200000f1408 */
[----:B------:R-:W-:Y:S01]  /*1a3b0*/  SHFL.IDX PT, R10, R13, 0x1, 0x1c1f ;  /* 0x003c1f000d0a7f89 */ /* 0x000fe200000e0000 */
[----:B------:R-:W-:-:S03]  /*1a3c0*/  IMAD.IADD R25, R36, 0x1, R54 ;  /* 0x0000000124197824 */ /* 0x000fc600078e0236 */
        /* <DEDUP_REMOVED lines=14> */
[----:B-1----:R-:W-:-:S05]  /*1a4b0*/  VIADD R4, R30, 0xffffff80 ;  /* 0xffffff801e047836 */ /* 0x002fca0000000000 */
[----:B------:R-:W-:-:S04]  /*1a4c0*/  SHF.R.S32.HI R5, RZ, 0x1f, R4 ;  /* 0x0000001fff057819 */ /* 0x000fc80000011404 */
[----:B------:R-:W-:-:S04]  /*1a4d0*/  LEA.HI R5, R5, R4, RZ, 0x2 ;  /* 0x0000000405057211 */ /* 0x000fc800078f10ff */
[----:B------:R-:W-:Y:S02]  /*1a4e0*/  LOP3.LUT R7, R5, 0xfffffffc, RZ, 0xc0, !PT ;  /* 0xfffffffc05077812 */ /* 0x000fe400078ec0ff */
[----:B------:R-:W-:-:S03]  /*1a4f0*/  SHF.R.S32.HI R10, RZ, 0x2, R5 ;  /* 0x00000002ff0a7819 */ /* 0x000fc60000011405 */
[----:B------:R-:W-:-:S04]  /*1a500*/  IMAD.IADD R13, R4, 0x1, -R7 ;  /* 0x00000001040d7824 */ /* 0x000fc800078e0a07 */
[----:B------:R-:W-:-:S04]  /*1a510*/  IMAD.SHL.U32 R51, R13, 0x8, RZ ;  /* 0x000000080d337824 */ /* 0x000fc800078e00ff */
[----:B------:R-:W-:Y:S02]  /*1a520*/  IMAD R5, R10, 0x20, R51 ;  /* 0x000000200a057824 */ /* 0x000fe400078e0233 */
[----:B------:R-:W-:Y:S02]  /*1a530*/  IMAD R49, R49, UR4, RZ ;  /* 0x0000000431317c24 */ /* 0x000fe4000f8e02ff */
[----:B------:R-:W-:-:S04]  /*1a540*/  IMAD.WIDE R20, R5, 0x2, R20 ;  /* 0x0000000205147825 */ /* 0x000fc800078e0214 */
[----:B------:R-:W-:Y:S01]  /*1a550*/  IMAD R49, R0, UR5, R49 ;  /* 0x0000000500317c24 */ /* 0x000fe2000f8e0231 */
[----:B------:R-:W-:Y:S01]  /*1a560*/  IADD3 R25, P0, R20, 0x1800, RZ ;  /* 0x0000180014197810 */ /* 0x000fe20007f1e0ff */
[----:B------:R-:W-:Y:S01]  /*1a570*/  IMAD.WIDE.U32 R8, R0, UR4, RZ ;  /* 0x0000000400087c25 */ /* 0x000fe2000f8e00ff */
[C---:B------:R-:W-:Y:S01]  /*1a580*/  IADD3 R29, P1, R20.reuse, 0x3000, RZ ;  /* 0x00003000141d7810 */ /* 0x040fe20007f3e0ff */
[----:B------:R-:W-:Y:S01]  /*1a590*/  ULDC.64 UR4, c[0x0][0xae8] ;  /* 0x0002ba0000047ab9 */ /* 0x000fe20000000a00 */
[C---:B------:R-:W-:Y:S01]  /*1a5a0*/  IADD3 R37, P3, R20.reuse, 0x4800, RZ ;  /* 0x0000480014257810 */ /* 0x040fe20007f7e0ff */
[----:B------:R-:W-:Y:S01]  /*1a5b0*/  IMAD R0, R13, 0x60, R10 ;  /* 0x000000600d007824 */ /* 0x000fe200078e020a */
[C---:B------:R-:W-:Y:S01]  /*1a5c0*/  IADD3 R41, P4, R20.reuse, 0x6000, RZ ;  /* 0x0000600014297810 */ /* 0x040fe20007f9e0ff */
[----:B------:R-:W-:Y:S01]  /*1a5d0*/  IMAD.IADD R9, R9, 0x1, R49 ;  /* 0x0000000109097824 */ /* 0x000fe200078e0231 */
[----:B------:R-:W-:Y:S01]  /*1a5e0*/  IADD3 R5, P5, R20, 0x7800, RZ ;  /* 0x0000780014057810 */ /* 0x000fe20007fbe0ff */
[----:B------:R-:W-:Y:S01]  /*1a5f0*/  IMAD.IADD R14, R54, 0x1, R0 ;  /* 0x00000001360e7824 */ /* 0x000fe200078e0200 */
[----:B------:R-:W-:-:S02]  /*1a600*/  LOP3.LUT R24, R25, 0x180, RZ, 0xc0, !PT ;  /* 0x0000018019187812 */ /* 0x000fc400078ec0ff */
[----:B------:R-:W-:Y:S02]  /*1a610*/  LOP3.LUT R28, R29, 0x180, RZ, 0xc0, !PT ;  /* 0x000001801d1c7812 */ /* 0x000fe400078ec0ff */
[----:B------:R-:W-:Y:S02]  /*1a620*/  LOP3.LUT R36, R37, 0x180, RZ, 0xc0, !PT ;  /* 0x0000018025247812 */ /* 0x000fe400078ec0ff */
[----:B------:R-:W-:Y:S01]  /*1a630*/  LOP3.LUT R40, R41, 0x180, RZ, 0xc0, !PT ;  /* 0x0000018029287812 */ /* 0x000fe200078ec0ff */
[----:B------:R-:W-:Y:S01]  /*1a640*/  IMAD.WIDE.U32 R8, R141, UR4, R8 ;  /* 0x000000048d087c25 */ /* 0x000fe2000f8e0008 */
[----:B------:R-:W-:Y:S02]  /*1a650*/  LOP3.LUT R4, R5, 0x180, RZ, 0xc0, !PT ;  /* 0x0000018005047812 */ /* 0x000fe400078ec0ff */
[----:B------:R-:W-:Y:S01]  /*1a660*/  LOP3.LUT R7, R20, 0x180, RZ, 0xc0, !PT ;  /* 0x0000018014077812 */ /* 0x000fe200078ec0ff */
[----:B0-----:R-:W-:Y:S01]  /*1a670*/  @P2 IMAD.HI.U32 R0, R14, R11, RZ ;  /* 0x0000000b0e002227 */ /* 0x001fe200078e00ff */
[----:B------:R-:W-:-:S02]  /*1a680*/  SHF.R.U64 R24, R24, 0x3, RZ ;  /* 0x0000000318187819 */ /* 0x000fc400000012ff */
[----:B------:R-:W-:Y:S01]  /*1a690*/  SHF.R.U64 R28, R28, 0x3, RZ ;  /* 0x000000031c1c7819 */ /* 0x000fe200000012ff */
[----:B------:R-:W-:Y:S01]  /*1a6a0*/  IMAD.X R45, RZ, RZ, R21, P5 ;  /* 0x000000ffff2d7224 */ /* 0x000fe200028e0615 */
[----:B------:R-:W-:Y:S02]  /*1a6b0*/  SHF.R.U64 R36, R36, 0x3, RZ ;  /* 0x0000000324247819 */ /* 0x000fe400000012ff */
[----:B------:R-:W-:Y:S02]  /*1a6c0*/  SHF.R.U64 R40, R40, 0x3, RZ ;  /* 0x0000000328287819 */ /* 0x000fe400000012ff */
[----:B------:R-:W-:Y:S01]  /*1a6d0*/  SHF.R.S32.HI R13, RZ, 0x1f, R32 ;  /* 0x0000001fff0d7819 */ /* 0x000fe20000011420 */
[----:B------:R-:W-:Y:S01]  /*1a6e0*/  IMAD R9, R141, UR5, R9 ;  /* 0x000000058d097c24 */ /* 0x000fe2000f8e0209 */
[----:B------:R-:W-:Y:S01]  /*1a6f0*/  SHF.R.U64 R4, R4, 0x3, RZ ;  /* 0x0000000304047819 */ /* 0x000fe200000012ff */
[----:B------:R-:W-:Y:S01]  /*1a700*/  ULDC.64 UR4, c[0x0][0xaf0] ;  /* 0x0002bc0000047ab9 */ /* 0x000fe20000000a00 */
[----:B------:R-:W-:Y:S01]  /*1a710*/  SHF.R.U64 R7, R7, 0x3, RZ ;  /* 0x0000000307077819 */ /* 0x000fe200000012ff */
[----:B------:R-:W-:Y:S01]  /*1a720*/  IMAD.MOV.U32 R11, RZ, RZ, R14 ;  /* 0x000000ffff0b7224 */ /* 0x000fe200078e000e */
        /* <DEDUP_REMOVED lines=8> */
[----:B--2---:R-:W-:Y:S01]  /*1a7b0*/  @P2 SHF.R.U32.HI R11, RZ, R15, R0 ;  /* 0x0000000fff0b2219 */ /* 0x004fe20000011600 */
[----:B------:R-:W-:Y:S01]  /*1a7c0*/  IMAD R13, R13, UR4, RZ ;  /* 0x000000040d0d7c24 */ /* 0x000fe2000f8e02ff */
[----:B------:R-:W-:Y:S01]  /*1a7d0*/  LOP3.LUT R44, R4, R5, RZ, 0x3c, !PT ;  /* 0x00000005042c7212 */ /* 0x000fe200078e3cff */
[C---:B------:R-:W-:Y:S01]  /*1a7e0*/  IMAD.WIDE.U32 R8, R32.reuse, UR4, R8 ;  /* 0x0000000420087c25 */ /* 0x040fe2000f8e0008 */
[----:B------:R-:W-:Y:S01]  /*1a7f0*/  LOP3.LUT R20, R7, R20, RZ, 0x3c, !PT ;  /* 0x0000001407147212 */ /* 0x000fe200078e3cff */
[----:B------:R-:W5:Y:S01]  /*1a800*/  LD.E.128 R24, desc[UR52][R24.64] ;  /* 0x0000003418187980 */ /* 0x000f62000c101d00 */
[----:B------:R-:W-:Y:S01]  /*1a810*/  SHF.R.S32.HI R0, RZ, 0x1f, R11 ;  /* 0x0000001fff007819 */ /* 0x000fe2000001140b */
[----:B------:R-:W-:Y:S01]  /*1a820*/  IMAD R13, R32, UR5, R13 ;  /* 0x00000005200d7c24 */ /* 0x000fe2000f8e020d */
[----:B------:R-:W-:Y:S01]  /*1a830*/  ULDC.64 UR4, c[0x0][0xae0] ;  /* 0x0002b80000047ab9 */ /* 0x000fe20000000a00 */
[----:B------:R-:W-:Y:S01]  /*1a840*/  IMAD.MOV R12, RZ, RZ, -R11 ;  /* 0x000000ffff0c7224 */ /* 0x000fe200078e0a0b */
[----:B------:R0:W5:Y:S01]  /*1a850*/  LD.E.128 R4, desc[UR52][R20.64] ;  /* 0x0000003414047980 */ /* 0x000162000c101d00 */
[----:B------:R-:W-:-:S03]  /*1a860*/  IMAD.IADD R9, R9, 0x1, R13 ;  /* 0x0000000109097824 */ /* 0x000fc600078e020d */
[----:B------:R-:W5:Y:S01]  /*1a870*/  LD.E.128 R28, desc[UR52][R28.64] ;  /* 0x000000341c1c7980 */ /* 0x000f62000c101d00 */
[----:B------:R-:W-:-:S03]  /*1a880*/  IMAD R0, R0, UR4, RZ ;  /* 0x0000000400007c24 */ /* 0x000fc6000f8e02ff */
[----:B------:R-:W5:Y:S01]  /*1a890*/  LD.E.128 R36, desc[UR52][R36.64] ;  /* 0x0000003424247980 */ /* 0x000f62000c101d00 */
[----:B------:R-:W-:-:S03]  /*1a8a0*/  IMAD R3, R3, R12, R14 ;  /* 0x0000000c03037224 */ /* 0x000fc600078e020e */
        /* <DEDUP_REMOVED lines=8> */
[----:B------:R-:W-:-:S04]  /*1a930*/  IMAD.WIDE.U32 R8, R11, UR4, R8 ;  /* 0x000000040b087c25 */ /* 0x000fc8000f8e0008 */
[----:B------:R-:W-:Y:S01]  /*1a940*/  IMAD R13, R11, UR5, R0 ;  /* 0x000000050b0d7c24 */ /* 0x000fe2000f8e0200 */
[----:B------:R-:W-:Y:S01]  /*1a950*/  SHF.R.S32.HI R11, RZ, 0x1f, R3 ;  /* 0x0000001fff0b7819 */ /* 0x000fe20000011403 */
[----:B------:R-:W-:Y:S02]  /*1a960*/  ULDC.64 UR4, c[0x0][0xad8] ;  /* 0x0002b60000047ab9 */ /* 0x000fe40000000a00 */
[----:B------:R-:W-:Y:S02]  /*1a970*/  IMAD.IADD R9, R9, 0x1, R13 ;  /* 0x0000000109097824 */ /* 0x000fe400078e020d */
[----:B------:R-:W-:Y:S02]  /*1a980*/  IMAD R12, R11, UR4, RZ ;  /* 0x000000040b0c7c24 */ /* 0x000fe4000f8e02ff */
[----:B------:R-:W-:Y:S02]  /*1a990*/  VIADD R0, R2, 0x2d820 ;  /* 0x0002d82002007836 */ /* 0x000fe40000000000 */
[----:B------:R-:W-:-:S02]  /*1a9a0*/  IMAD R11, R3, UR5, R12 ;  /* 0x00000005030b7c24 */ /* 0x000fc4000f8e020c */
[----:B------:R-:W-:Y:S01]  /*1a9b0*/  IMAD.WIDE.U32 R8, R3, UR4, R8 ;  /* 0x0000000403087c25 */ /* 0x000fe2000f8e0008 */
[----:B------:R-:W-:Y:S01]  /*1a9c0*/  ULDC.64 UR4, c[0x0][0xa80] ;  /* 0x0002a00000047ab9 */ /* 0x000fe20000000a00 */
[----:B------:R-:W-:Y:S02]  /*1a9d0*/  PRMT R0, RZ, 0x654, R0 ;  /* 0x00000654ff007816 */ /* 0x000fe40000000000 */
[----:B------:R-:W-:Y:S01]  /*1a9e0*/  IMAD.IADD R3, R9, 0x1, R11 ;  /* 0x0000000109037824 */ /* 0x000fe200078e020b */
[C---:B0-----:R-:W-:Y:S01]  /*1a9f0*/  LEA R20, P0, R8.reuse, UR4, 0x1 ;  /* 0x0000000408147c11 */ /* 0x041fe2000f8008ff */
[C---:B------:R-:W-:Y:S01]  /*1aa00*/  VIADD R49, R51.reuse, 0x20 ;  /* 0x0000002033317836 */ /* 0x040fe20000000000 */
[----:B------:R-:W-:Y:S01]  /*1aa10*/  UMOV UR4, 0xffffffff ;  /* 0xffffffff00047882 */ /* 0x000fe20000000000 */
[----:B------:R-:W-:Y:S01]  /*1aa20*/  VIADD R53, R51, 0x40 ;  /* 0x0000004033357836 */ /* 0x000fe20000000000 */
[----:B-1----:R0:W-:Y:S01]  /*1aa30*/  SYNCS.ARRIVE.TRANS64.RED.A1T0 RZ, [R0+URZ], RZ ;  /* 0x000000ff00ff79a7 */ /* 0x0021e2000810043f */
[----:B------:R-:W-:-:S02]  /*1aa40*/  LEA.HI.X R3, R8, UR5, R3, 0x1, P0 ;  /* 0x0000000508037c11 */ /* 0x000fc400080f0c03 */
[----:B------:R-:W-:Y:S02]  /*1aa50*/  SHF.R.S32.HI R32, RZ, 0x1f, R49 ;  /* 0x0000001fff207819 */ /* 0x000fe40000011431 */
[----:B------:R-:W-:Y:S01]  /*1aa60*/  SHF.R.S32.HI R50, RZ, 0x1f, R53 ;  /* 0x0000001fff327819 */ /* 0x000fe20000011435 */
[----:B------:R-:W-:Y:S06]  /*1aa70*/  BRA.DIV UR4, `(.L_x_11603) ;  /* 0x000000aa04787947 */ /* 0x000fec000b800000 */
[----:B0-----:R0:W1:Y:S04]  /*1aa80*/  SHFL.IDX PT, R0, R3, RZ, 0x1c1f ;  /* 0x001c1fff03007589 */ /* 0x00106800000e0000 */
[----:B------:R0:W2:Y:S02]  /*1aa90*/  SHFL.IDX PT, R14, R20, RZ, 0x1c1f ;  /* 0x001c1fff140e7589 */ /* 0x0000a400000e0000 */
.L_x_11797:
[----:B------:R-:W-:Y:S01]  /*1aaa0*/  IMAD.IADD R21, R10, 0x1, R54 ;  /* 0x000000010a157824 */ /* 0x000fe200078e0236 */
[----:B------:R-:W-:Y:S04]  /*1aab0*/  BSSY B1, `(.L_x_11604) ;  /* 0x0000011000017945 */ /* 0x000fe80003800000 */
[----:B------:R-:W-:-:S13]  /*1aac0*/  ISETP.GE.AND P0, PT, R21, R48, PT ;  /* 0x000000301500720c */ /* 0x000fda0003f06270 */
[----:B------:R-:W-:Y:S05]  /*1aad0*/  @P0 BRA `(.L_x_11605) ;  /* 0x0000000000380947 */ /* 0x000fea0003800000 */
[----:B------:R-:W-:Y:S02]  /*1aae0*/  ULDC UR4, c[0x0][0xac8] ;  /* 0x0002b20000047ab9 */ /* 0x000fe40000000800 */
[----:B------:R-:W-:Y:S02]  /*1aaf0*/  ISETP.GE.AND P0, PT, R51, UR4, PT ;  /* 0x0000000433007c0c */ /* 0x000fe4000bf06270 */
[----:B------:R-:W-:Y:S02]  /*1ab00*/  ISETP.GE.AND P1, PT, R49, UR4, PT ;  /* 0x0000000431007c0c */ /* 0x000fe4000bf26270 */
[----:B------:R-:W-:-:S09]  /*1ab10*/  ISETP.GE.AND P2, PT, R53, UR4, PT ;  /* 0x0000000435007c0c */ /* 0x000fd2000bf46270 */
[----:B--2---:R-:W-:Y:S02]  /*1ab20*/  @!P0 IMAD.MOV.U32 R12, RZ, RZ, R14 ;  /* 0x000000ffff0c8224 */ /* 0x004fe400078e000e */
[----:B-1----:R-:W-:Y:S01]  /*1ab30*/  @!P0 IMAD.MOV.U32 R13, RZ, RZ, R0 ;  /* 0x000000ffff0d8224 */ /* 0x002fe200078e0000 */
[-C--:B------:R-:W-:Y:S02]  /*1ab40*/  @!P1 LEA R10, P3, R49, R14.reuse, 0x1 ;  /* 0x0000000e310a9211 */ /* 0x080fe400078608ff */
[----:B------:R-:W-:Y:S01]  /*1ab50*/  @!P2 LEA R8, P4, R53, R14, 0x1 ;  /* 0x0000000e3508a211 */ /* 0x000fe200078808ff */
[----:B------:R-:W-:Y:S01]  /*1ab60*/  @!P0 IMAD.WIDE R12, R51, 0x2, R12 ;  /* 0x00000002330c8825 */ /* 0x000fe200078e020c */
[-C--:B------:R-:W-:Y:S02]  /*1ab70*/  @!P1 LEA.HI.X R11, R49, R0.reuse, R32, 0x1, P3 ;  /* 0x00000000310b9211 */ /* 0x080fe400018f0c20 */
[----:B------:R-:W-:Y:S02]  /*1ab80*/  @!P2 LEA.HI.X R9, R53, R0, R50, 0x1, P4 ;  /* 0x000000003509a211 */ /* 0x000fe400020f0c32 */
[----:B-----5:R3:W-:Y:S04]  /*1ab90*/  @!P0 ST.E.128 desc[UR52][R12.64], R4 ;  /* 0x000000040c008985 */ /* 0x0207e8000c101d34 */
[----:B------:R3:W-:Y:S04]  /*1aba0*/  @!P1 ST.E.128 desc[UR52][R10.64], R28 ;  /* 0x0000001c0a009985 */ /* 0x0007e8000c101d34 */
[----:B------:R3:W-:Y:S02]  /*1abb0*/  @!P2 ST.E.128 desc[UR52][R8.64], R40 ;  /* 0x000000280800a985 */ /* 0x0007e4000c101d34 */
.L_x_11605:
[----:B------:R-:W-:Y:S05]  /*1abc0*/  BSYNC B1 ;  /* 0x0000000000017941 */ /* 0x000fea0003800000 */
.L_x_11604:
[----:B------:R-:W-:-:S03]  /*1abd0*/  UMOV UR4, 0xffffffff ;  /* 0xffffffff00047882 */ /* 0x000fc60000000000 */
[----:B------:R-:W-:Y:S05]  /*1abe0*/  BRA.DIV UR4, `(.L_x_11606) ;  /* 0x000000aa04507947 */ /* 0x000fea000b800000 */
[----:B0-----:R-:W0:Y:S04]  /*1abf0*/  SHFL.IDX PT, R3, R3, 0x1, 0x1c1f ;  /* 0x003c1f0003037f89 */ /* 0x001e2800000e0000 */
[----:B--2---:R2:W4:Y:S02]  /*1ac00*/  SHFL.IDX PT, R14, R20, 0x1, 0x1c1f ;  /* 0x003c1f00140e7f89 */ /* 0x00452400000e0000 */
.L_x_11801:
[----:B---3-5:R-:W-:-:S05]  /*1ac10*/  VIADD R5, R21, 0x60 ;  /* 0x0000006015057836 */ /* 0x028fca0000000000 */
[----:B------:R-:W-:-:S13]  /*1ac20*/  ISETP.GE.AND P0, PT, R5, R48, PT ;  /* 0x000000300500720c */ /* 0x000fda0003f06270 */
[----:B------:R-:W-:Y:S05]  /*1ac30*/  @P0 BRA `(.L_x_11607) ;  /* 0x0000001800840947 */ /* 0x000fea0003800000 */
[----:B------:R-:W-:Y:S02]  /*1ac40*/  ULDC UR4, c[0x0][0xac8] ;  /* 0x0002b20000047ab9 */ /* 0x000fe40000000800 */
[----:B------:R-:W-:Y:S02]  /*1ac50*/  ISETP.GE.AND P1, PT, R51, UR4, PT ;  /* 0x0000000433007c0c */ /* 0x000fe4000bf26270 */
[----:B------:R-:W-:-:S11]  /*1ac60*/  ISETP.GE.AND P2, PT, R49, UR4, PT ;  /* 0x0000000431007c0c */ /* 0x000fd6000bf46270 */
[----:B0-----:R-:W-:Y:S02]  /*1ac70*/  @!P1 IMAD.MOV.U32 R15, RZ, RZ, R3 ;  /* 0x000000ffff0f9224 */ /* 0x001fe400078e0003 */
[----:B----4-:R-:W-:Y:S01]  /*1ac80*/  @!P2 LEA R4, P0, R49, R14, 0x1 ;  /* 0x0000000e3104a211 */ /* 0x010fe200078008ff */
        /* <DEDUP_REMOVED lines=10> */
.L_x_11602:
[----:B------:R-:W-:Y:S01]  /*1ad30*/  ULDC.64 UR4, c[0x0][0xb08] ;  /* 0x0002c20000047ab9 */ /* 0x000fe20000000a00 */
[----:B------:R-:W1:Y:S01]  /*1ad40*/  @P2 LDC R13, c[0x0][0xbec] ;  /* 0x0002fb00ff0d2b82 */ /* 0x000e620000000800 */
[----:B------:R-:W-:Y:S01]  /*1ad50*/  IMAD R49, R49, UR4, RZ ;  /* 0x0000000431317c24 */ /* 0x000fe2000f8e02ff */
[----:B0-----:R-:W-:Y:S01]  /*1ad60*/  SHF.R.S32.HI R9, RZ, 0x1f, R32 ;  /* 0x0000001fff097819 */ /* 0x001fe20000011420 */
[----:B------:R-:W-:-:S04]  /*1ad70*/  IMAD.WIDE.U32 R4, R0, UR4, RZ ;  /* 0x0000000400047c25 */ /* 0x000fc8000f8e00ff */
[----:B------:R-:W-:Y:S01]  /*1ad80*/  IMAD R49, R0, UR5, R49 ;  /* 0x0000000500317c24 */ /* 0x000fe2000f8e0231 */
[----:B------:R-:W-:Y:S01]  /*1ad90*/  ULDC.64 UR4, c[0x0][0xb38] ;  /* 0x0002ce0000047ab9 */ /* 0x000fe20000000a00 */
[----:B------:R-:W0:Y:S01]  /*1ada0*/  @P2 LDC R0, c[0x0][0xbf0] ;  /* 0x0002fc00ff002b82 */ /* 0x000e220000000800 */
[----:B------:R-:W-:Y:S02]  /*1adb0*/  VIADD R10, R2, 0x2d820 ;  /* 0x0002d820020a7836 */ /* 0x000fe40000000000 */
[----:B------:R-:W-:-:S03]  /*1adc0*/  IMAD.IADD R5, R5, 0x1, R49 ;  /* 0x0000000105057824 */ /* 0x000fc600078e0231 */
[----:B------:R-:W-:Y:S01]  /*1add0*/  PRMT R10, RZ, 0x654, R10 ;  /* 0x00000654ff0a7816 */ /* 0x000fe2000000000a */
[----:B------:R-:W-:-:S03]  /*1ade0*/  IMAD.WIDE.U32 R4, R141, UR4, R4 ;  /* 0x000000048d047c25 */ /* 0x000fc6000f8e0004 */
[----:B------:R2:W-:Y:S01]  /*1adf0*/  SYNCS.ARRIVE.TRANS64.RED.A1T0 RZ, [R10+URZ], RZ ;  /* 0x000000ff0aff79a7 */ /* 0x0005e2000810043f */
[----:B------:R-:W-:Y:S01]  /*1ae00*/  IMAD R5, R141, UR5, R5 ;  /* 0x000000058d057c24 */ /* 0x000fe2000f8e0205 */
[----:B------:R-:W-:Y:S02]  /*1ae10*/  ULDC.64 UR4, c[0x0][0xb40] ;  /* 0x0002d00000047ab9 */ /* 0x000fe40000000a00 */
[----:B------:R-:W-:Y:S02]  /*1ae20*/  IMAD R9, R9, UR4, RZ ;  /* 0x0000000409097c24 */ /* 0x000fe4000f8e02ff */
[----:B------:R-:W-:-:S04]  /*1ae30*/  IMAD.WIDE.U32 R4, R32, UR4, R4 ;  /* 0x0000000420047c25 */ /* 0x000fc8000f8e0004 */
[----:B------:R-:W-:Y:S01]  /*1ae40*/  IMAD R11, R32, UR5, R9 ;  /* 0x00000005200b7c24 */ /* 0x000fe2000f8e0209 */
[----:B------:R-:W-:Y:S01]  /*1ae50*/  ULDC.64 UR4, c[0x0][0xb48] ;  /* 0x0002d20000047ab9 */ /* 0x000fe20000000a00 */
[----:B-1----:R-:W-:-:S04]  /*1ae60*/  @P2 IMAD.HI.U32 R13, R26, R13, RZ ;  /* 0x0000000d1a0d2227 */ /* 0x002fc800078e00ff */
[----:B------:R-:W-:Y:S02]  /*1ae70*/  IMAD.IADD R5, R5, 0x1, R11 ;  /* 0x0000000105057824 */ /* 0x000fe400078e020b */
[----:B------:R-:W-:Y:S01]  /*1ae80*/  IMAD.MOV.U32 R9, RZ, RZ, R26 ;  /* 0x000000ffff097224 */ /* 0x000fe200078e001a */
[----:B0-----:R-:W-:Y:S01]  /*1ae90*/  @P2 SHF.R.U32.HI R9, RZ, R0, R13 ;  /* 0x00000000ff092219 */ /* 0x001fe2000001160d */
[----:B------:R-:W-:-:S03]  /*1aea0*/  IMAD.WIDE.U32 R4, R52, UR4, R4 ;  /* 0x0000000434047c25 */ /* 0x000fc6000f8e0004 */
[--C-:B------:R-:W-:Y:S01]  /*1aeb0*/  SHF.R.S32.HI R0, RZ, 0x1f, R9.reuse ;  /* 0x0000001fff007819 */ /* 0x100fe20000011409 */
[----:B------:R-:W-:Y:S02]  /*1aec0*/  IMAD.MOV R8, RZ, RZ, -R9 ;  /* 0x000000ffff087224 */ /* 0x000fe400078e0a09 */
[----:B------:R-:W-:Y:S01]  /*1aed0*/  IMAD R5, R52, UR5, R5 ;  /* 0x0000000534057c24 */ /* 0x000fe2000f8e0205 */
[----:B------:R-:W-:Y:S01]  /*1aee0*/  ULDC.64 UR4, c[0x0][0xb30] ;  /* 0x0002cc0000047ab9 */ /* 0x000fe20000000a00 */
        /* <DEDUP_REMOVED lines=15> */
[----:B--2---:R-:W-:Y:S06]  /*1afe0*/  BRA.DIV UR4, `(.L_x_11608) ;  /* 0x000000a604987947 */ /* 0x004fec000b800000 */
[----:B------:R0:W1:Y:S04]  /*1aff0*/  SHFL.IDX PT, R3, R20, RZ, 0x1c1f ;  /* 0x001c1fff14037589 */ /* 0x00006800000e0000 */
[----:B------:R0:W2:Y:S02]  /*1b000*/  SHFL.IDX PT, R14, R0, RZ, 0x1c1f ;  /* 0x001c1fff000e7589 */ /* 0x0000a400000e0000 */
.L_x_11804:
[----:B------:R-:W-:Y:S01]  /*1b010*/  ISETP.GE.AND P0, PT, R25, R48, PT ;  /* 0x000000301900720c */ /* 0x000fe20003f06270 */
[----:B------:R-:W-:-:S12]  /*1b020*/  BSSY B1, `(.L_x_11609) ;  /* 0x0000054000017945 */ /* 0x000fd80003800000 */
[----:B------:R-:W-:Y:S05]  /*1b030*/  @P0 BRA `(.L_x_11610) ;  /* 0x0000000400480947 */ /* 0x000fea0003800000 */
[----:B------:R-:W-:Y:S01]  /*1b040*/  ULDC UR4, c[0x0][0xac8] ;  /* 0x0002b20000047ab9 */ /* 0x000fe20000000800 */
[C---:B------:R-:W-:Y:S01]  /*1b050*/  VIADD R12, R142.reuse, 0x8 ;  /* 0x000000088e0c7836 */ /* 0x040fe20000000000 */
[C---:B------:R-:W-:Y:S01]  /*1b060*/  ISETP.GE.AND P2, PT, R142.reuse, UR4, PT ;  /* 0x000000048e007c0c */ /* 0x040fe2000bf46270 */
[C---:B------:R-:W-:Y:S01]  /*1b070*/  VIADD R11, R142.reuse, 0x10 ;  /* 0x000000108e0b7836 */ /* 0x040fe20000000000 */
[----:B------:R-:W-:Y:S01]  /*1b080*/  SHF.R.S32.HI R8, RZ, 0x1f, R142 ;  /* 0x0000001fff087819 */ /* 0x000fe2000001148e */
[----:B------:R-:W-:Y:S01]  /*1b090*/  VIADD R15, R142, 0x18 ;  /* 0x000000188e0f7836 */ /* 0x000fe20000000000 */
[----:B------:R-:W-:Y:S01]  /*1b0a0*/  ISETP.GE.AND P3, PT, R12, UR4, PT ;  /* 0x000000040c007c0c */ /* 0x000fe2000bf66270 */
[C---:B------:R-:W-:Y:S01]  /*1b0b0*/  VIADD R10, R142.reuse, 0x20 ;  /* 0x000000208e0a7836 */ /* 0x040fe20000000000 */
[----:B------:R-:W-:Y:S01]  /*1b0c0*/  ISETP.GE.AND P0, PT, R11, UR4, PT ;  /* 0x000000040b007c0c */ /* 0x000fe2000bf06270 */
[C---:B------:R-:W-:Y:S02]  /*1b0d0*/  VIADD R21, R142.reuse, 0x8 ;  /* 0x000000088e157836 */ /* 0x040fe40000000000 */
[----:B------:R-:W-:-:S02]  /*1b0e0*/  VIADD R13, R142, 0x10 ;  /* 0x000000108e0d7836 */ /* 0x000fc40000000000 */
[C---:B------:R-:W-:Y:S01]  /*1b0f0*/  VIADD R26, R142.reuse, 0x28 ;  /* 0x000000288e1a7836 */ /* 0x040fe20000000000 */
[----:B------:R-:W-:Y:S01]  /*1b100*/  SHF.R.S32.HI R21, RZ, 0x1f, R21 ;  /* 0x0000001fff157819 */ /* 0x000fe20000011415 */
[C---:B------:R-:W-:Y:S01]  /*1b110*/  VIADD R25, R142.reuse, 0x38 ;  /* 0x000000388e197836 */ /* 0x040fe20000000000 */
[CC--:B--2---:R-:W-:Y:S02]  /*1b120*/  @!P2 LEA R4, P1, R142.reuse, R14.reuse, 0x2 ;  /* 0x0000000e8e04a211 */ /* 0x0c4fe400078210ff */
[----:B------:R-:W-:Y:S02]  /*1b130*/  SHF.R.S32.HI R13, RZ, 0x1f, R13 ;  /* 0x0000001fff0d7819 */ /* 0x000fe4000001140d */
[----:B-1----:R-:W-:Y:S02]  /*1b140*/  @!P2 LEA.HI.X R5, R142, R3, R8, 0x2, P1 ;  /* 0x000000038e05a211 */ /* 0x002fe400008f1408 */
[----:B------:R-:W-:Y:S02]  /*1b150*/  ISETP.GE.AND P1, PT, R15, UR4, PT ;  /* 0x000000040f007c0c */ /* 0x000fe4000bf26270 */
[----:B------:R-:W-:Y:S01]  /*1b160*/  @!P3 LEA R8, P4, R12, R14, 0x2 ;  /* 0x0000000e0c08b211 */ /* 0x000fe200078810ff */
[----:B------:R1:W-:Y:S01]  /*1b170*/  @!P2 ST.E.64 desc[UR52][R4.64], R88 ;  /* 0x000000580400a985 */ /* 0x0003e2000c101b34 */
[----:B------:R-:W-:-:S02]  /*1b180*/  ISETP.GE.AND P2, PT, R10, UR4, PT ;  /* 0x000000040a007c0c */ /* 0x000fc4000bf46270 */
[----:B------:R-:W-:Y:S01]  /*1b190*/  @!P3 LEA.HI.X R9, R12, R3, R21, 0x2, P4 ;  /* 0x000000030c09b211 */ /* 0x000fe200020f1415 */
[C---:B------:R-:W-:Y:S01]  /*1b1a0*/  VIADD R12, R142.reuse, 0x28 ;  /* 0x000000288e0c7836 */ /* 0x040fe20000000000 */
[----:B------:R-:W-:Y:S01]  /*1b1b0*/  SHF.R.S32.HI R26, RZ, 0x1f, R26 ;  /* 0x0000001fff1a7819 */ /* 0x000fe2000001141a */
[----:B------:R-:W-:Y:S01]  /*1b1c0*/  VIADD R21, R142, 0x18 ;  /* 0x000000188e157836 */ /* 0x000fe20000000000 */
[----:B------:R-:W-:Y:S01]  /*1b1d0*/  SHF.R.S32.HI R25, RZ, 0x1f, R25 ;  /* 0x0000001fff197819 */ /* 0x000fe20000011419 */
[----:B------:R2:W-:Y:S01]  /*1b1e0*/  @!P3 ST.E.64 desc[UR52][R8.64], R92 ;  /* 0x0000005c0800b985 */ /* 0x0005e2000c101b34 */
[----:B------:R-:W-:Y:S02]  /*1b1f0*/  ISETP.GE.AND P3, PT, R12, UR4, PT ;  /* 0x000000040c007c0c */ /* 0x000fe4000bf66270 */
[----:B------:R-:W-:Y:S02]  /*1b200*/  SHF.R.S32.HI R21, RZ, 0x1f, R21 ;  /* 0x0000001fff157819 */ /* 0x000fe40000011415 */
[----:B-1----:R-:W-:-:S04]  /*1b210*/  @!P0 LEA R4, P5, R11, R14, 0x2 ;  /* 0x0000000e0b048211 */ /* 0x002fc800078a10ff */
[-C--:B------:R-:W-:Y:S01]  /*1b220*/  @!P0 LEA.HI.X R5, R11, R3.reuse, R13, 0x2, P5 ;  /* 0x000000030b058211 */ /* 0x080fe200028f140d */
[C---:B------:R-:W-:Y:S02]  /*1b230*/  VIADD R13, R142.reuse, 0x30 ;  /* 0x000000308e0d7836 */ /* 0x040fe40000000000 */
[C---:B------:R-:W-:Y:S01]  /*1b240*/  VIADD R11, R142.reuse, 0x20 ;  /* 0x000000208e0b7836 */ /* 0x040fe20000000000 */
[----:B--2---:R-:W-:Y:S01]  /*1b250*/  @!P1 LEA R8, P4, R15, R14, 0x2 ;  /* 0x0000000e0f089211 */ /* 0x004fe200078810ff */
[----:B------:R1:W-:Y:S01]  /*1b260*/  @!P0 ST.E.64 desc[UR52][R4.64], R6 ;  /* 0x0000000604008985 */ /* 0x0003e2000c101b34 */
[----:B------:R-:W-:Y:S02]  /*1b270*/  ISETP.GE.AND P0, PT, R13, UR4, PT ;  /* 0x000000040d007c0c */ /* 0x000fe4000bf06270 */
[----:B------:R-:W-:Y:S02]  /*1b280*/  SHF.R.S32.HI R11, RZ, 0x1f, R11 ;  /* 0x0000001fff0b7819 */ /* 0x000fe4000001140b */
[----:B------:R-:W-:Y:S01]  /*1b290*/  @!P1 LEA.HI.X R9, R15, R3, R21, 0x2, P4 ;  /* 0x000000030f099211 */ /* 0x000fe200020f1415 */
[----:B------:R-:W-:-:S02]  /*1b2a0*/  VIADD R21, R142, 0x38 ;  /* 0x000000388e157836 */ /* 0x000fc40000000000 */
[----:B------:R-:W-:Y:S02]  /*1b2b0*/  VIADD R15, R142, 0x30 ;  /* 0x000000308e0f7836 */ /* 0x000fe40000000000 */
[----:B------:R-:W-:Y:S01]  /*1b2c0*/  @!P1 ST.E.64 desc[UR52][R8.64], R100 ;  /* 0x0000006408009985 */ /* 0x000fe2000c101b34 */
[----:B------:R-:W-:Y:S02]  /*1b2d0*/  ISETP.GE.AND P1, PT, R21, UR4, PT ;  /* 0x0000000415007c0c */ /* 0x000fe4000bf26270 */
[----:B------:R-:W-:Y:S02]  /*1b2e0*/  SHF.R.S32.HI R15, RZ, 0x1f, R15 ;  /* 0x0000001fff0f7819 */ /* 0x000fe4000001140f */
[----:B-1----:R-:W-:-:S04]  /*1b2f0*/  @!P2 LEA R4, P5, R10, R14, 0x2 ;  /* 0x0000000e0a04a211 */ /* 0x002fc800078a10ff */
[-C--:B------:R-:W-:Y:S01]  /*1b300*/  @!P2 LEA.HI.X R5, R10, R3.reuse, R11, 0x2, P5 ;  /* 0x000000030a05a211 */ /* 0x080fe200028f140b */
[----:B------:R-:W-:Y:S01]  /*1b310*/  VIADD R11, R142, 0x40 ;  /* 0x000000408e0b7836 */ /* 0x000fe20000000000 */
[----:B------:R-:W-:Y:S01]  /*1b320*/  @!P3 LEA R6, P5, R12, R14, 0x2 ;  /* 0x0000000e0c06b211 */ /* 0x000fe200078a10ff */
[----:B------:R-:W-:Y:S02]  /*1b330*/  VIADD R10, R142, 0x48 ;  /* 0x000000488e0a7836 */ /* 0x000fe40000000000 */
[----:B------:R1:W-:Y:S01]  /*1b340*/  @!P2 ST.E.64 desc[UR52][R4.64], R104 ;  /* 0x000000680400a985 */ /* 0x0003e2000c101b34 */
[----:B------:R-:W-:Y:S02]  /*1b350*/  ISETP.GE.AND P2, PT, R11, UR4, PT ;  /* 0x000000040b007c0c */ /* 0x000fe4000bf46270 */
[----:B------:R-:W-:Y:S01]  /*1b360*/  @!P3 LEA.HI.X R7, R12, R3, R26, 0x2, P5 ;  /* 0x000000030c07b211 */ /* 0x000fe200028f141a */
[----:B------:R-:W-:Y:S01]  /*1b370*/  VIADD R12, R142, 0x50 ;  /* 0x000000508e0c7836 */ /* 0x000fe20000000000 */
[----:B------:R-:W-:-:S03]  /*1b380*/  ISETP.GE.AND P5, PT, R10, UR4, PT ;  /* 0x000000040a007c0c */ /* 0x000fc6000bfa6270 */
[----:B------:R2:W-:Y:S01]  /*1b390*/  @!P3 ST.E.64 desc[UR52][R6.64], R108 ;  /* 0x0000006c0600b985 */ /* 0x0005e2000c101b34 */
[----:B------:R-:W-:Y:S02]  /*1b3a0*/  ISETP.GE.AND P3, PT, R12, UR4, PT ;  /* 0x000000040c007c0c */ /* 0x000fe4000bf66270 */
[----:B-1----:R-:W-:-:S04]  /*1b3b0*/  @!P0 LEA R4, P4, R13, R14, 0x2 ;  /* 0x0000000e0d048211 */ /* 0x002fc800078810ff */
[-C--:B------:R-:W-:Y:S01]  /*1b3c0*/  @!P0 LEA.HI.X R5, R13, R3.reuse, R15, 0x2, P4 ;  /* 0x000000030d058211 */ /* 0x080fe200020f140f */
[C---:B------:R-:W-:Y:S02]  /*1b3d0*/  VIADD R13, R142.reuse, 0x40 ;  /* 0x000000408e0d7836 */ /* 0x040fe40000000000 */
[----:B------:R-:W-:Y:S01]  /*1b3e0*/  VIADD R15, R142, 0x58 ;  /* 0x000000588e0f7836 */ /* 0x000fe20000000000 */
[C---:B--2---:R-:W-:Y:S01]  /*1b3f0*/  @!P1 LEA R6, P4, R21.reuse, R14, 0x2 ;  /* 0x0000000e15069211 */ /* 0x044fe200078810ff */
[----:B------:R1:W-:Y:S01]  /*1b400*/  @!P0 ST.E.64 desc[UR52][R4.64], R112 ;  /* 0x0000007004008985 */ /* 0x0003e2000c101b34 */
[----:B------:R-:W-:Y:S02]  /*1b410*/  SHF.R.S32.HI R13, RZ, 0x1f, R13 ;  /* 0x0000001fff0d7819 */ /* 0x000fe4000001140d */
[----:B------:R-:W-:Y:S02]  /*1b420*/  @!P1 LEA.HI.X R7, R21, R3, R25, 0x2, P4 ;  /* 0x0000000315079211 */ /* 0x000fe400020f1419 */
[----:B------:R-:W-:-:S02]  /*1b430*/  ISETP.GE.AND P4, PT, R15, UR4, PT ;  /* 0x000000040f007c0c */ /* 0x000fc4000bf86270 */
[----:B------:R-:W-:Y:S01]  /*1b440*/  SHF.R.S32.HI R26, RZ, 0x1f, R15 ;  /* 0x0000001fff1a7819 */ /* 0x000fe2000001140f */
[----:B------:R3:W-:Y:S01]  /*1b450*/  @!P1 ST.E.64 desc[UR52][R6.64], R116 ;  /* 0x0000007406009985 */ /* 0x0007e2000c101b34 */
[----:B-1----:R-:W-:-:S04]  /*1b460*/  @!P2 LEA R4, P0, R11, R14, 0x2 ;  /* 0x0000000e0b04a211 */ /* 0x002fc800078010ff */
[-C--:B------:R-:W-:Y:S01]  /*1b470*/  @!P2 LEA.HI.X R5, R11, R3.reuse, R13, 0x2, P0 ;  /* 0x000000030b05a211 */ /* 0x080fe200000f140d */
[----:B------:R-:W-:Y:S01]  /*1b480*/  VIADD R11, R142, 0x48 ;  /* 0x000000488e0b7836 */ /* 0x000fe20000000000 */
[----:B------:R-:W-:Y:S01]  /*1b490*/  @!P5 LEA R8, P0, R10, R14, 0x2 ;  /* 0x0000000e0a08d211 */ /* 0x000fe200078010ff */
[----:B------:R-:W-:Y:S02]  /*1b4a0*/  VIADD R13, R142, 0x50 ;  /* 0x000000508e0d7836 */ /* 0x000fe40000000000 */
[----:B------:R3:W-:Y:S01]  /*1b4b0*/  @!P2 ST.E.64 desc[UR52][R4.64], R120 ;  /* 0x000000780400a985 */ /* 0x0007e2000c101b34 */
[----:B------:R-:W-:Y:S02]  /*1b4c0*/  SHF.R.S32.HI R11, RZ, 0x1f, R11 ;  /* 0x0000001fff0b7819 */ /* 0x000fe4000001140b */
[----:B------:R-:W-:Y:S02]  /*1b4d0*/  SHF.R.S32.HI R13, RZ, 0x1f, R13 ;  /* 0x0000001fff0d7819 */ /* 0x000fe4000001140d */
[----:B------:R-:W-:-:S02]  /*1b4e0*/  @!P5 LEA.HI.X R9, R10, R3, R11, 0x2, P0 ;  /* 0x000000030a09d211 */ /* 0x000fc400000f140b */
[----:B------:R-:W-:-:S03]  /*1b4f0*/  @!P3 LEA R10, P0, R12, R14, 0x2 ;  /* 0x0000000e0c0ab211 */ /* 0x000fc600078010ff */
[----:B------:R3:W-:Y:S01]  /*1b500*/  @!P5 ST.E.64 desc[UR52][R8.64], R124 ;  /* 0x0000007c0800d985 */ /* 0x0007e2000c101b34 */
[----:B------:R-:W-:Y:S02]  /*1b510*/  @!P3 LEA.HI.X R11, R12, R3, R13, 0x2, P0 ;  /* 0x000000030c0bb211 */ /* 0x000fe400000f140d */
[----:B------:R-:W-:-:S03]  /*1b520*/  @!P4 LEA R12, P0, R15, R14, 0x2 ;  /* 0x0000000e0f0cc211 */ /* 0x000fc600078010ff */
[----:B------:R3:W-:Y:S01]  /*1b530*/  @!P3 ST.E.64 desc[UR52][R10.64], R128 ;  /* 0x000000800a00b985 */ /* 0x0007e2000c101b34 */
[----:B------:R-:W-:-:S05]  /*1b540*/  @!P4 LEA.HI.X R13, R15, R3, R26, 0x2, P0 ;  /* 0x000000030f0dc211 */ /* 0x000fca00000f141a */
[----:B------:R3:W-:Y:S04]  /*1b550*/  @!P4 ST.E.64 desc[UR52][R12.64], R132 ;  /* 0x000000840c00c985 */ /* 0x0007e8000c101b34 */
.L_x_11610:
[----:B------:R-:W-:Y:S05]  /*1b560*/  BSYNC B1 ;  /* 0x0000000000017941 */ /* 0x000fea0003800000 */
.L_x_11609:
[----:B------:R-:W-:-:S03]  /*1b570*/  UMOV UR4, 0xffffffff ;  /* 0xffffffff00047882 */ /* 0x000fc60000000000 */
[----:B------:R-:W-:Y:S05]  /*1b580*/  BRA.DIV UR4, `(.L_x_11611) ;  /* 0x000000a204647947 */ /* 0x000fea000b800000 */
[----:B-1----:R1:W4:Y:S04]  /*1b590*/  SHFL.IDX PT, R3, R20, 0x1, 0x1c1f ;  /* 0x003c1f0014037f89 */ /* 0x00232800000e0000 */
[----:B--2---:R1:W2:Y:S02]  /*1b5a0*/  SHFL.IDX PT, R14, R0, 0x1, 0x1c1f ;  /* 0x003c1f00000e7f89 */ /* 0x0042a400000e0000 */
.L_x_11808:
[----:B------:R-:W-:-:S13]  /*1b5b0*/  ISETP.GE.AND P0, PT, R24, R48, PT ;  /* 0x000000301800720c */ /* 0x000fda0003f06270 */
[----:B------:R-:W-:Y:S05]  /*1b5c0*/  @P0 BRA `(.L_x_11607) ;  /* 0x0000001000200947 */ /* 0x000fea0003800000 */
[----:B------:R-:W-:Y:S01]  /*1b5d0*/  ULDC UR4, c[0x0][0xac8] ;  /* 0x0002b20000047ab9 */ /* 0x000fe20000000800 */
[C---:B---3--:R-:W-:Y:S01]  /*1b5e0*/  VIADD R12, R142.reuse, 0x8 ;  /* 0x000000088e0c7836 */ /* 0x048fe20000000000 */
[C---:B------:R-:W-:Y:S01]  /*1b5f0*/  ISETP.GE.AND P3, PT, R142.reuse, UR4, PT ;  /* 0x000000048e007c0c */ /* 0x040fe2000bf66270 */
[C---:B------:R-:W-:Y:S01]  /*1b600*/  VIADD R10, R142.reuse, 0x10 ;  /* 0x000000108e0a7836 */ /* 0x040fe20000000000 */
[----:B01----:R-:W-:Y:S01]  /*1b610*/  SHF.R.S32.HI R0, RZ, 0x1f, R142 ;  /* 0x0000001fff007819 */ /* 0x003fe2000001148e */
[----:B------:R-:W-:Y:S01]  /*1b620*/  VIADD R15, R142, 0x18 ;  /* 0x000000188e0f7836 */ /* 0x000fe20000000000 */
[----:B------:R-:W-:Y:S01]  /*1b630*/  ISETP.GE.AND P4, PT, R12, UR4, PT ;  /* 0x000000040c007c0c */ /* 0x000fe2000bf86270 */
[----:B------:R-:W-:Y:S01]  /*1b640*/  VIADD R13, R142, 0x8 ;  /* 0x000000088e0d7836 */ /* 0x000fe20000000000 */
[----:B------:R-:W-:Y:S01]  /*1b650*/  ISETP.GE.AND P1, PT, R10, UR4, PT ;  /* 0x000000040a007c0c */ /* 0x000fe2000bf26270 */
[C---:B------:R-:W-:Y:S01]  /*1b660*/  VIADD R11, R142.reuse, 0x10 ;  /* 0x000000108e0b7836 */ /* 0x040fe20000000000 */
[----:B------:R-:W-:Y:S01]  /*1b670*/  ISETP.GE.AND P2, PT, R15, UR4, PT ;  /* 0x000000040f007c0c */ /* 0x000fe2000bf46270 */
[C---:B------:R-:W-:Y:S01]  /*1b680*/  VIADD R20, R142.reuse, 0x20 ;  /* 0x000000208e147836 */ /* 0x040fe20000000000 */
[----:B------:R-:W-:Y:S01]  /*1b690*/  SHF.R.S32.HI R13, RZ, 0x1f, R13 ;  /* 0x0000001fff0d7819 */ /* 0x000fe2000001140d */
[C---:B------:R-:W-:Y:S01]  /*1b6a0*/  VIADD R21, R142.reuse, 0x30 ;  /* 0x000000308e157836 */ /* 0x040fe20000000000 */
[----:B------:R-:W-:Y:S01]  /*1b6b0*/  SHF.R.S32.HI R11, RZ, 0x1f, R11 ;  /* 0x0000001fff0b7819 */ /* 0x000fe2000001140b */
[C---:B------:R-:W-:Y:S01]  /*1b6c0*/  VIADD R26, R142.reuse, 0x18 ;  /* 0x000000188e1a7836 */ /* 0x040fe20000000000 */
[C---:B--2---:R-:W-:Y:S01]  /*1b6d0*/  @!P3 LEA R4, P0, R142.reuse, R14, 0x2 ;  /* 0x0000000e8e04b211 */ /* 0x044fe200078010ff */
[----:B------:R-:W-:-:S03]  /*1b6e0*/  VIADD R25, R142, 0x20 ;  /* 0x000000208e197836 */ /* 0x000fc60000000000 */
[CC--:B----4-:R-:W-:Y:S01]  /*1b6f0*/  @!P3 LEA.HI.X R5, R142.reuse, R3.reuse, R0, 0x2, P0 ;  /* 0x000000038e05b211 */ /* 0x0d0fe200000f1400 */
[----:B------:R-:W-:Y:S01]  /*1b700*/  VIADD R0, R142, 0x28 ;  /* 0x000000288e007836 */ /* 0x000fe20000000000 */
[-C--:B------:R-:W-:Y:S02]  /*1b710*/  @!P4 LEA R6, P0, R12, R14.reuse, 0x2 ;  /* 0x0000000e0c06c211 */ /* 0x080fe400078010ff */
[----:B------:R-:W-:Y:S01]  /*1b720*/  @!P1 LEA R8, P5, R10, R14, 0x2 ;  /* 0x0000000e0a089211 */ /* 0x000fe200078a10ff */
[----:B------:R-:W-:Y:S01]  /*1b730*/  @!P3 ST.E.64 desc[UR52][R4.64], R90 ;  /* 0x0000005a0400b985 */ /* 0x000fe2000c101b34 */
[----:B------:R-:W-:Y:S02]  /*1b740*/  ISETP.GE.AND P3, PT, R20, UR4, PT ;  /* 0x0000000414007c0c */ /* 0x000fe4000bf66270 */
[-C--:B------:R-:W-:Y:S02]  /*1b750*/  @!P4 LEA.HI.X R7, R12, R3.reuse, R13, 0x2, P0 ;  /* 0x000000030c07c211 */ /* 0x080fe400000f140d */
[----:B------:R-:W-:-:S02]  /*1b760*/  @!P1 LEA.HI.X R9, R10, R3, R11, 0x2, P5 ;  /* 0x000000030a099211 */ /* 0x000fc400028f140b */
[----:B------:R-:W-:Y:S01]  /*1b770*/  SHF.R.S32.HI R26, RZ, 0x1f, R26 ;  /* 0x0000001fff1a7819 */ /* 0x000fe2000001141a */
[----:B------:R0:W-:Y:S01]  /*1b780*/  @!P4 ST.E.64 desc[UR52][R6.64], R94 ;  /* 0x0000005e0600c985 */ /* 0x0001e2000c101b34 */
[-C--:B------:R-:W-:Y:S02]  /*1b790*/  @!P2 LEA R10, P4, R15, R14.reuse, 0x2 ;  /* 0x0000000e0f0aa211 */ /* 0x080fe400078810ff */
[----:B------:R-:W-:Y:S01]  /*1b7a0*/  ISETP.GE.AND P0, PT, R0, UR4, PT ;  /* 0x0000000400007c0c */ /* 0x000fe2000bf06270 */
[----:B------:R1:W-:Y:S01]  /*1b7b0*/  @!P1 ST.E.64 desc[UR52][R8.64], R98 ;  /* 0x0000006208009985 */ /* 0x0003e2000c101b34 */
[----:B------:R-:W-:Y:S02]  /*1b7c0*/  ISETP.GE.AND P1, PT, R21, UR4, PT ;  /* 0x0000000415007c0c */ /* 0x000fe4000bf26270 */
[----:B------:R-:W-:Y:S02]  /*1b7d0*/  @!P3 LEA R12, P5, R20, R14, 0x2 ;  /* 0x0000000e140cb211 */ /* 0x000fe400078a10ff */
[----:B------:R-:W-:-:S02]  /*1b7e0*/  SHF.R.S32.HI R25, RZ, 0x1f, R25 ;  /* 0x0000001fff197819 */ /* 0x000fc40000011419 */
[-C--:B------:R-:W-:Y:S01]  /*1b7f0*/  @!P2 LEA.HI.X R11, R15, R3.reuse, R26, 0x2, P4 ;  /* 0x000000030f0ba211 */ /* 0x080fe200020f141a */
[----:B------:R-:W-:Y:S01]  /*1b800*/  VIADD R15, R142, 0x38 ;  /* 0x000000388e0f7836 */ /* 0x000fe20000000000 */
[----:B------:R-:W-:Y:S01]  /*1b810*/  @!P3 LEA.HI.X R13, R20, R3, R25, 0x2, P5 ;  /* 0x00000003140db211 */ /* 0x000fe200028f1419 */
[C---:B------:R-:W-:Y:S02]  /*1b820*/  VIADD R26, R142.reuse, 0x30 ;  /* 0x000000308e1a7836 */ /* 0x040fe40000000000 */
[C---:B------:R-:W-:Y:S01]  /*1b830*/  VIADD R25, R142.reuse, 0x28 ;  /* 0x000000288e197836 */ /* 0x040fe20000000000 */
[----:B------:R2:W-:Y:S01]  /*1b840*/  @!P2 ST.E.64 desc[UR52][R10.64], R102 ;  /* 0x000000660a00a985 */ /* 0x0005e2000c101b34 */
[----:B------:R-:W-:Y:S01]  /*1b850*/  ISETP.GE.AND P2, PT, R15, UR4, PT ;  /* 0x000000040f007c0c */ /* 0x000fe2000bf46270 */
[----:B------:R-:W-:Y:S01]  /*1b860*/  VIADD R20, R142, 0x40 ;  /* 0x000000408e147836 */ /* 0x000fe20000000000 */
[----:B------:R-:W-:Y:S01]  /*1b870*/  SHF.R.S32.HI R26, RZ, 0x1f, R26 ;  /* 0x0000001fff1a7819 */ /* 0x000fe2000001141a */
[----:B------:R3:W-:Y:S01]  /*1b880*/  @!P3 ST.E.64 desc[UR52][R12.64], R106 ;  /* 0x0000006a0c00b985 */ /* 0x0007e2000c101b34 */
[----:B0-----:R-:W-:-:S02]  /*1b890*/  @!P1 LEA R6, P5, R21, R14, 0x2 ;  /* 0x0000000e15069211 */ /* 0x001fc400078a10ff */
[-C--:B------:R-:W-:Y:S02]  /*1b8a0*/  @!P0 LEA R4, P4, R0, R14.reuse, 0x2 ;  /* 0x0000000e00048211 */ /* 0x080fe400078810ff */
[----:B------:R-:W-:Y:S02]  /*1b8b0*/  SHF.R.S32.HI R25, RZ, 0x1f, R25 ;  /* 0x0000001fff197819 */ /* 0x000fe40000011419 */
[-C--:B------:R-:W-:Y:S01]  /*1b8c0*/  @!P1 LEA.HI.X R7, R21, R3.reuse, R26, 0x2, P5 ;  /* 0x0000000315079211 */ /* 0x080fe200028f141a */
[----:B------:R-:W-:Y:S01]  /*1b8d0*/  VIADD R21, R142, 0x38 ;  /* 0x000000388e157836 */ /* 0x000fe20000000000 */
[----:B------:R-:W-:Y:S01]  /*1b8e0*/  @!P0 LEA.HI.X R5, R0, R3, R25, 0x2, P4 ;  /* 0x0000000300058211 */ /* 0x000fe200020f1419 */
[----:B------:R-:W-:Y:S01]  /*1b8f0*/  VIADD R25, R142, 0x48 ;  /* 0x000000488e197836 */ /* 0x000fe20000000000 */
[----:B------:R-:W-:Y:S01]  /*1b900*/  ISETP.GE.AND P4, PT, R20, UR4, PT ;  /* 0x0000000414007c0c */ /* 0x000fe2000bf86270 */
[C---:B------:R-:W-:Y:S01]  /*1b910*/  VIADD R0, R142.reuse, 0x50 ;  /* 0x000000508e007836 */ /* 0x040fe20000000000 */
[----:B------:R-:W-:Y:S01]  /*1b920*/  SHF.R.S32.HI R21, RZ, 0x1f, R21 ;  /* 0x0000001fff157819 */ /* 0x000fe20000011415 */
[----:B------:R0:W-:Y:S01]  /*1b930*/  @!P0 ST.E.64 desc[UR52][R4.64], R110 ;  /* 0x0000006e04008985 */ /* 0x0001e2000c101b34 */
[----:B-1----:R-:W-:Y:S01]  /*1b940*/  @!P2 LEA R8, P5, R15, R14, 0x2 ;  /* 0x0000000e0f08a211 */ /* 0x002fe200078a10ff */
[----:B------:R-:W-:Y:S01]  /*1b950*/  VIADD R26, R142, 0x48 ;  /* 0x000000488e1a7836 */ /* 0x000fe20000000000 */
[----:B------:R-:W-:Y:S01]  /*1b960*/  ISETP.GE.AND P3, PT, R25, UR4, PT ;  /* 0x0000000419007c0c */ /* 0x000fe2000bf66270 */
[----:B------:R0:W-:Y:S01]  /*1b970*/  @!P1 ST.E.64 desc[UR52][R6.64], R114 ;  /* 0x0000007206009985 */ /* 0x0001e2000c101b34 */
[----:B------:R-:W-:-:S02]  /*1b980*/  ISETP.GE.AND P0, PT, R0, UR4, PT ;  /* 0x0000000400007c0c */ /* 0x000fc4000bf06270 */
[----:B------:R-:W-:Y:S01]  /*1b990*/  @!P2 LEA.HI.X R9, R15, R3, R21, 0x2, P5 ;  /* 0x000000030f09a211 */ /* 0x000fe200028f1415 */
[C---:B------:R-:W-:Y:S01]  /*1b9a0*/  VIADD R21, R142.reuse, 0x40 ;  /* 0x000000408e157836 */ /* 0x040fe20000000000 */
[----:B------:R-:W-:Y:S01]  /*1b9b0*/  SHF.R.S32.HI R26, RZ, 0x1f, R26 ;  /* 0x0000001fff1a7819 */ /* 0x000fe2000001141a */
[----:B------:R-:W-:Y:S01]  /*1b9c0*/  VIADD R15, R142, 0x50 ;  /* 0x000000508e0f7836 */ /* 0x000fe20000000000 */
[-C--:B--2---:R-:W-:Y:S01]  /*1b9d0*/  @!P4 LEA R10, P1, R20, R14.reuse, 0x2 ;  /* 0x0000000e140ac211 */ /* 0x084fe200078210ff */
[----:B------:R0:W-:Y:S01]  /*1b9e0*/  @!P2 ST.E.64 desc[UR52][R8.64], R118 ;  /* 0x000000760800a985 */ /* 0x0001e2000c101b34 */
[----:B------:R-:W-:Y:S02]  /*1b9f0*/  SHF.R.S32.HI R21, RZ, 0x1f, R21 ;  /* 0x0000001fff157819 */ /* 0x000fe40000011415 */
[----:B------:R-:W-:Y:S02]  /*1ba00*/  SHF.R.S32.HI R15, RZ, 0x1f, R15 ;  /* 0x0000001fff0f7819 */ /* 0x000fe4000001140f */
[----:B---3--:R-:W-:-:S02]  /*1ba10*/  @!P3 LEA R12, P5, R25, R14, 0x2 ;  /* 0x0000000e190cb211 */ /* 0x008fc400078a10ff */
[-C--:B------:R-:W-:Y:S02]  /*1ba20*/  @!P4 LEA.HI.X R11, R20, R3.reuse, R21, 0x2, P1 ;  /* 0x00000003140bc211 */ /* 0x080fe400008f1415 */
[----:B------:R-:W-:Y:S02]  /*1ba30*/  @!P0 LEA R20, P1, R0, R14, 0x2 ;  /* 0x0000000e00148211 */ /* 0x000fe400078210ff */
[-C--:B------:R-:W-:Y:S01]  /*1ba40*/  @!P3 LEA.HI.X R13, R25, R3.reuse, R26, 0x2, P5 ;  /* 0x00000003190db211 */ /* 0x080fe200028f141a */
[----:B------:R-:W-:Y:S01]  /*1ba50*/  VIADD R25, R142, 0x58 ;  /* 0x000000588e197836 */ /* 0x000fe20000000000 */
[----:B------:R-:W-:Y:S01]  /*1ba60*/  @!P0 LEA.HI.X R21, R0, R3, R15, 0x2, P1 ;  /* 0x0000000300158211 */ /* 0x000fe200008f140f */
[----:B------:R0:W-:Y:S04]  /*1ba70*/  @!P4 ST.E.64 desc[UR52][R10.64], R122 ;  /* 0x0000007a0a00c985 */ /* 0x0001e8000c101b34 */
[----:B------:R0:W-:Y:S04]  /*1ba80*/  @!P3 ST.E.64 desc[UR52][R12.64], R126 ;  /* 0x0000007e0c00b985 */ /* 0x0001e8000c101b34 */
[----:B------:R0:W-:Y:S01]  /*1ba90*/  @!P0 ST.E.64 desc[UR52][R20.64], R130 ;  /* 0x0000008214008985 */ /* 0x0001e2000c101b34 */
[----:B------:R-:W-:-:S13]  /*1baa0*/  ISETP.GE.AND P0, PT, R25, UR4, PT ;  /* 0x0000000419007c0c */ /* 0x000fda000bf06270 */
[----:B0-----:R-:W-:Y:S05]  /*1bab0*/  @P0 BRA `(.L_x_11607) ;  /* 0x0000000800e40947 */ /* 0x001fea0003800000 */
[----:B------:R-:W-:Y:S02]  /*1bac0*/  LEA R14, P0, R25, R14, 0x2 ;  /* 0x0000000e190e7211 */ /* 0x000fe400078010ff */
[----:B------:R-:W-:-:S04]  /*1bad0*/  SHF.R.S32.HI R0, RZ, 0x1f, R25 ;  /* 0x0000001fff007819 */ /* 0x000fc80000011419 */
[----:B------:R-:W-:-:S05]  /*1bae0*/  LEA.HI.X R15, R25, R3, R0, 0x2, P0 ;  /* 0x00000003190f7211 */ /* 0x000fca00000f1400 */
[----:B------:R0:W-:Y:S01]  /*1baf0*/  ST.E.64 desc[UR52][R14.64], R134 ;  /* 0x000000860e007985 */ /* 0x0001e2000c101b34 */
[----:B------:R-:W-:Y:S05]  /*1bb00*/  BRA `(.L_x_11607) ;  /* 0x0000000800d07947 */ /* 0x000fea0003800000 */
.L_x_11600:
        /* <DEDUP_REMOVED lines=10> */
[----:B------:R-:W2:Y:S01]  /*1bbb0*/  @P1 LDC.64 R6, c[0x0][0xc08] ;  /* 0x00030200ff061b82 */ /* 0x000ea20000000a00 */
[----:B------:R-:W-:Y:S02]  /*1bbc0*/  ULDC UR4, c[0x0][0xa88] ;  /* 0x0002a20000047ab9 */ /* 0x000fe40000000800 */
[----:B------:R-:W-:Y:S01]  /*1bbd0*/  IMAD.U32 R20, RZ, RZ, UR4 ;  /* 0x00000004ff147e24 */ /* 0x000fe2000f8e00ff */
[----:B------:R-:W0:Y:S01]  /*1bbe0*/  S2R R9, SR_TID.X ;  /* 0x0000000000097919 */ /* 0x000e220000002100 */
[----:B---3--:R-:W-:-:S04]  /*1bbf0*/  IMAD.WIDE R4, R0, 0x4, R4 ;  /* 0x0000000400047825 */ /* 0x008fc800078e0204 */
[----:B--2---:R-:W-:Y:S01]  /*1bc00*/  @P1 IMAD.WIDE R6, R0, 0x4, R6 ;  /* 0x0000000400061825 */ /* 0x004fe200078e0206 */
        /* <DEDUP_REMOVED lines=11> */
[----:B--2---:R-:W2:Y:S04]  /*1bcc0*/  LDG.E R7, desc[UR52][R4.64] ;  /* 0x0000003404077981 */ /* 0x004ea8000c1e1900 */
[----:B-----5:R-:W2:Y:S02]  /*1bcd0*/  LDG.E R20, desc[UR52][R4.64+0x4] ;  /* 0x0000043404147981 */ /* 0x020ea4000c1e1900 */
[----:B--2---:R-:W-:-:S07]  /*1bce0*/  IMAD.IADD R20, R20, 0x1, -R7 ;  /* 0x0000000114147824 */ /* 0x004fce00078e0a07 */
.L_x_11612:
[----:B------:R-:W-:Y:S01]  /*1bcf0*/  BSSY B1, `(.L_x_11613) ;  /* 0x0000037000017945 */ /* 0x000fe20003800000 */
[----:B------:R-:W-:Y:S02]  /*1bd00*/  SEL R29, R0, RZ, !P0 ;  /* 0x000000ff001d7207 */ /* 0x000fe40004000000 */
[----:B------:R-:W-:Y:S02]  /*1bd10*/  SEL R28, R28, RZ, !P0 ;  /* 0x000000ff1c1c7207 */ /* 0x000fe40004000000 */
[----:B-----5:R-:W-:Y:S01]  /*1bd20*/  SHF.R.S32.HI R26, RZ, 0x1f, R3 ;  /* 0x0000001fff1a7819 */ /* 0x020fe20000011403 */
[----:B------:R-:W-:Y:S06]  /*1bd30*/  @P3 BRA `(.L_x_11614) ;  /* 0x0000000000c83947 */ /* 0x000fec0003800000 */
[----:B--2---:R-:W2:Y:S01]  /*1bd40*/  LDL R4, [R1+0x30] ;  /* 0x0000300001047983 */ /* 0x004ea20000100800 */
[----:B------:R-:W0:Y:S02]  /*1bd50*/  LDC R37, c[0x0][0xbe8] ;  /* 0x0002fa00ff257b82 */ /* 0x000e240000000800 */
[----:B0-----:R-:W-:Y:S01]  /*1bd60*/  IMAD R0, R20, R37, RZ ;  /* 0x0000002514007224 */ /* 0x001fe200078e02ff */
[----:B--2---:R-:W-:-:S04]  /*1bd70*/  IADD3 R31, R4, -0x80, R9 ;  /* 0xffffff80041f7810 */ /* 0x004fc80007ffe009 */
[----:B------:R-:W-:-:S13]  /*1bd80*/  ISETP.GE.AND P0, PT, R31, R0, PT ;  /* 0x000000001f00720c */ /* 0x000fda0003f06270 */
[----:B------:R-:W-:Y:S05]  /*1bd90*/  @P0 BRA `(.L_x_11614) ;  /* 0x0000000000b00947 */ /* 0x000fea0003800000 */
[----:B-1----:R-:W2:Y:S01]  /*1bda0*/  LDL.LU R32, [R1+0x7c] ;  /* 0x00007c0001207983 */ /* 0x002ea20000300800 */
        /* <DEDUP_REMOVED lines=43> */
.L_x_11614:
[----:B------:R-:W-:Y:S05]  /*1c060*/  BSYNC B1 ;  /* 0x0000000000017941 */ /* 0x000fea0003800000 */
.L_x_11613:
[----:B------:R-:W-:Y:S05]  /*1c070*/  @P2 BRA `(.L_x_11607) ;  /* 0x0000000400742947 */ /* 0x000fea0003800000 */
[----:B------:R-:W3:Y:S01]  /*1c080*/  LDL R25, [R1+0x30] ;  /* 0x0000300001197983 */ /* 0x000ee20000100800 */
[----:B------:R-:W4:Y:S01]  /*1c090*/  LDC R21, c[0x0][0xbe8] ;  /* 0x0002fa00ff157b82 */ /* 0x000f220000000800 */
[----:B0-2---:R-:W-:Y:S01]  /*1c0a0*/  SHF.R.S32.HI R5, RZ, 0x1f, R30 ;  /* 0x0000001fff057819 */ /* 0x005fe2000001141e */
        /* <DEDUP_REMOVED lines=14> */
[----:B----4-:R-:W-:-:S03]  /*1c190*/  ISETP.NE.AND P0, PT, R21, 0x1, PT ;  /* 0x000000011500780c */ /* 0x010fc60003f05270 */
[----:B------:R-:W-:Y:S01]  /*1c1a0*/  IMAD R5, R141, UR5, R5 ;  /* 0x000000058d057c24 */ /* 0x000fe2000f8e0205 */
[----:B------:R-:W-:Y:S01]  /*1c1b0*/  ULDC.64 UR4, c[0x0][0xae0] ;  /* 0x0002b80000047ab9 */ /* 0x000fe20000000a00 */
[C---:B------:R-:W-:Y:S02]  /*1c1c0*/  IMAD R7, R29.reuse, UR7, R6 ;  /* 0x000000071d077c24 */ /* 0x040fe4000f8e0206 */
[----:B------:R-:W-:-:S04]  /*1c1d0*/  IMAD.WIDE.U32 R4, R29, UR6, R4 ;  /* 0x000000061d047c25 */ /* 0x000fc8000f8e0004 */
[----:B------:R-:W-:Y:S02]  /*1c1e0*/  IMAD.IADD R5, R5, 0x1, R7 ;  /* 0x0000000105057824 */ /* 0x000fe400078e0207 */
[----:B------:R-:W0:Y:S08]  /*1c1f0*/  @P0 LDC R8, c[0x0][0xbec] ;  /* 0x0002fb00ff080b82 */ /* 0x000e300000000800 */
[----:B------:R-:W2:Y:S01]  /*1c200*/  @P0 LDC R11, c[0x0][0xbf0] ;  /* 0x0002fc00ff0b0b82 */ /* 0x000ea20000000800 */
[----:B---3--:R-:W-:-:S04]  /*1c210*/  IMAD.IADD R9, R25, 0x1, R0 ;  /* 0x0000000119097824 */ /* 0x008fc800078e0200 */
[----:B0-----:R-:W-:-:S04]  /*1c220*/  @P0 IMAD.HI.U32 R0, R9, R8, RZ ;  /* 0x0000000809000227 */ /* 0x001fc800078e00ff */
[----:B------:R-:W-:Y:S01]  /*1c230*/  IMAD.MOV.U32 R3, RZ, RZ, R9 ;  /* 0x000000ffff037224 */ /* 0x000fe200078e0009 */
[----:B--2---:R-:W-:-:S04]  /*1c240*/  @P0 SHF.R.U32.HI R3, RZ, R11, R0 ;  /* 0x0000000bff030219 */ /* 0x004fc80000011600 */
        /* <DEDUP_REMOVED lines=11> */
[----:B------:R-:W-:-:S04]  /*1c300*/  IMAD.WIDE.U32 R4, R7, UR4, R4 ;  /* 0x0000000407047c25 */ /* 0x000fc8000f8e0004 */
[----:B------:R-:W-:Y:S01]  /*1c310*/  IMAD R3, R7, UR5, R0 ;  /* 0x0000000507037c24 */ /* 0x000fe2000f8e0200 */
[----:B------:R-:W-:Y:S01]  /*1c320*/  ULDC.64 UR4, c[0x0][0xa80] ;  /* 0x0002a00000047ab9 */ /* 0x000fe20000000a00 */
[----:B------:R-:W-:Y:S01]  /*1c330*/  VIADD R8, R9, 0x40 ;  /* 0x0000004009087836 */ /* 0x000fe20000000000 */
[C---:B------:R-:W-:Y:S01]  /*1c340*/  LEA R0, P0, R4.reuse, UR4, 0x1 ;  /* 0x0000000404007c11 */ /* 0x040fe2000f8008ff */
[----:B------:R-:W-:Y:S01]  /*1c350*/  IMAD.IADD R3, R5, 0x1, R3 ;  /* 0x0000000105037824 */ /* 0x000fe200078e0203 */
[----:B------:R-:W-:Y:S01]  /*1c360*/  UMOV UR4, 0xffffffff ;  /* 0xffffffff00047882 */ /* 0x000fe20000000000 */
[----:B------:R-:W-:Y:S01]  /*1c370*/  VIADD R7, R9, 0x20 ;  /* 0x0000002009077836 */ /* 0x000fe20000000000 */
[----:B------:R-:W-:Y:S02]  /*1c380*/  SHF.R.S32.HI R24, RZ, 0x1f, R8 ;  /* 0x0000001fff187819 */ /* 0x000fe40000011408 */
[----:B------:R-:W-:Y:S02]  /*1c390*/  LEA.HI.X R4, R4, UR5, R3, 0x1, P0 ;  /* 0x0000000504047c11 */ /* 0x000fe400080f0c03 */
[----:B------:R-:W-:Y:S01]  /*1c3a0*/  SHF.R.S32.HI R26, RZ, 0x1f, R7 ;  /* 0x0000001fff1a7819 */ /* 0x000fe20000011407 */
[----:B------:R-:W-:Y:S06]  /*1c3b0*/  BRA.DIV UR4, `(.L_x_11615) ;  /* 0x0000009604207947 */ /* 0x000fec000b800000 */
[----:B------:R0:W2:Y:S04]  /*1c3c0*/  SHFL.IDX PT, R3, R4, RZ, 0x1c1f ;  /* 0x001c1fff04037589 */ /* 0x0000a800000e0000 */
[----:B------:R0:W3:Y:S02]  /*1c3d0*/  SHFL.IDX PT, R14, R0, RZ, 0x1c1f ;  /* 0x001c1fff000e7589 */ /* 0x0000e400000e0000 */
.L_x_11811:
[----:B------:R-:W-:Y:S01]  /*1c3e0*/  IMAD R21, R20, R21, RZ ;  /* 0x0000001514157224 */ /* 0x000fe200078e02ff */
[----:B------:R-:W-:Y:S01]  /*1c3f0*/  BSSY B1, `(.L_x_11616) ;  /* 0x0000011000017945 */ /* 0x000fe20003800000 */
[----:B------:R-:W-:-:S05]  /*1c400*/  IMAD.IADD R6, R10, 0x1, R25 ;  /* 0x000000010a067824 */ /* 0x000fca00078e0219 */
        /* <DEDUP_REMOVED lines=15> */
.L_x_11617:
[----:B------:R-:W-:Y:S05]  /*1c500*/  BSYNC B1 ;  /* 0x0000000000017941 */ /* 0x000fea0003800000 */
.L_x_11616:
[----:B------:R-:W-:-:S03]  /*1c510*/  UMOV UR4, 0xffffffff ;  /* 0xffffffff00047882 */ /* 0x000fc60000000000 */
[----:B------:R-:W-:Y:S05]  /*1c520*/  BRA.DIV UR4, `(.L_x_11618) ;  /* 0x0000009204f87947 */ /* 0x000fea000b800000 */
[----:B--2---:R2:W0:Y:S04]  /*1c530*/  SHFL.IDX PT, R3, R4, 0x1, 0x1c1f ;  /* 0x003c1f0004037f89 */ /* 0x00442800000e0000 */
[----:B---34-:R2:W3:Y:S02]  /*1c540*/  SHFL.IDX PT, R14, R0, 0x1, 0x1c1f ;  /* 0x003c1f00000e7f89 */ /* 0x0184e400000e0000 */
.L_x_11815:
        /* <DEDUP_REMOVED lines=16> */
.L_x_11607:
[----:B------:R-:W-:Y:S05]  /*1c650*/  BSYNC B0 ;  /* 0x0000000000007941 */ /* 0x000fea0003800000 */
.L_x_11599:
[----:B------:R-:W-:Y:S02]  /*1c660*/  ULDC UR4, c[0x0][0xc3c] ;  /* 0x00030f0000047ab9 */ /* 0x000fe40000000800 */
[----:B-1----:R-:W-:-:S13]  /*1c670*/  ISETP.GE.AND P0, PT, R35, UR4, PT ;  /* 0x0000000423007c0c */ /* 0x002fda000bf06270 */
[----:B------:R-:W-:Y:S05]  /*1c680*/  @!P0 BRA `(.L_x_11619) ;  /* 0xfffffe4c00a08947 */ /* 0x000fea000383ffff */
[----:B------:R-:W-:Y:S05]  /*1c690*/  BRA `(.L_x_11392) ;  /* 0x0000008000687947 */ /* 0x000fea0003800000 */
.L_x_11390:
        /* <DEDUP_REMOVED lines=16> */
.L_x_11620:
        /* <DEDUP_REMOVED lines=44> */
.L_x_11624:
        /* <DEDUP_REMOVED lines=37> */
.L_x_11622:
        /* <DEDUP_REMOVED lines=13> */
.L_x_11625:
[----:B-1----:R-:W-:Y:S02]  /*1cd80*/  IMAD R24, R24, UR5, R5 ;  /* 0x0000000518187c24 */ /* 0x002fe4000f8e0205 */
[----:B------:R-:W-:-:S03]  /*1cd90*/  VIADD R27, R27, UR4 ;  /* 0x000000041b1b7c36 */ /* 0x000fc60008000000 */
[----:B------:R-:W-:Y:S01]  /*1cda0*/  IADD3 R4, -R24, UR6, RZ ;  /* 0x0000000618047c10 */ /* 0x000fe2000fffe1ff */
[----:B------:R-:W-:Y:S06]  /*1cdb0*/  @!P1 BRA `(.L_x_11626) ;  /* 0x0000000000e89947 */ /* 0x000fec0003800000 */
[----:B--2---:R-:W-:Y:S02]  /*1cdc0*/  IABS R7, R25 ;  /* 0x0000001900077213 */ /* 0x004fe40000000000 */
[----:B------:R-:W-:Y:S02]  /*1cdd0*/  IABS R5, R6 ;  /* 0x0000000600057213 */ /* 0x000fe40000000000 */
[----:B------:R-:W1:Y:S08]  /*1cde0*/  I2F.RP R8, R7 ;  /* 0x0000000700087306 */ /* 0x000e700000209400 */
[----:B-1----:R-:W0:Y:S02]  /*1cdf0*/  MUFU.RCP R8, R8 ;  /* 0x0000000800087308 */ /* 0x002e240000001000 */
[----:B0-----:R-:W-:Y:S01]  /*1ce00*/  VIADD R2, R8, 0xffffffe ;  /* 0x0ffffffe08027836 */ /* 0x001fe20000000000 */
[----:B------:R-:W-:-:S05]  /*1ce10*/  IABS R8, R4 ;  /* 0x0000000400087213 */ /* 0x000fca0000000000 */
[----:B------:R0:W1:Y:S02]  /*1ce20*/  F2I.FTZ.U32.TRUNC.NTZ R3, R2 ;  /* 0x0000000200037305 */ /* 0x000064000021f000 */
[----:B0-----:R-:W-:Y:S02]  /*1ce30*/  IMAD.MOV.U32 R2, RZ, RZ, RZ ;  /* 0x000000ffff027224 */ /* 0x001fe400078e00ff */
[----:B-1----:R-:W-:-:S04]  /*1ce40*/  IMAD.MOV R10, RZ, RZ, -R3 ;  /* 0x000000ffff0a7224 */ /* 0x002fc800078e0a03 */
[----:B------:R-:W-:Y:S01]  /*1ce50*/  IMAD R9, R10, R7, RZ ;  /* 0x000000070a097224 */ /* 0x000fe200078e02ff */
[----:B------:R-:W-:-:S03]  /*1ce60*/  IABS R10, R25 ;  /* 0x00000019000a7213 */ /* 0x000fc60000000000 */
[----:B------:R-:W-:Y:S02]  /*1ce70*/  IMAD.HI.U32 R3, R3, R9, R2 ;  /* 0x0000000903037227 */ /* 0x000fe400078e0002 */
[----:B------:R-:W0:Y:S02]  /*1ce80*/  I2F.RP R9, R5 ;  /* 0x0000000500097306 */ /* 0x000e240000209400 */
[----:B------:R-:W-:Y:S01]  /*1ce90*/  IMAD.MOV R11, RZ, RZ, -R10 ;  /* 0x000000ffff0b7224 */ /* 0x000fe200078e0a0a */
[----:B------:R-:W-:Y:S01]  /*1cea0*/  IABS R10, R6 ;  /* 0x00000006000a7213 */ /* 0x000fe20000000000 */
[----:B------:R-:W-:-:S04]  /*1ceb0*/  IMAD.HI.U32 R2, R3, R8, RZ ;  /* 0x0000000803027227 */ /* 0x000fc800078e00ff */
[----:B------:R-:W-:Y:S02]  /*1cec0*/  IMAD R8, R2, R11, R8 ;  /* 0x0000000b02087224 */ /* 0x000fe400078e0208 */
[----:B------:R-:W-:-:S03]  /*1ced0*/  IMAD.MOV R10, RZ, RZ, -R10 ;  /* 0x000000ffff0a7224 */ /* 0x000fc600078e0a0a */
[----:B------:R-:W-:Y:S01]  /*1cee0*/  ISETP.GT.U32.AND P1, PT, R7, R8, PT ;  /* 0x000000080700720c */ /* 0x000fe20003f24070 */
[----:B0-----:R-:W0:-:S12]  /*1cef0*/  MUFU.RCP R9, R9 ;  /* 0x0000000900097308 */ /* 0x001e180000001000 */
[----:B------:R-:W-:Y:S02]  /*1cf00*/  @!P1 IMAD.IADD R8, R8, 0x1, -R7 ;  /* 0x0000000108089824 */ /* 0x000fe400078e0a07 */
[----:B------:R-:W-:Y:S01]  /*1cf10*/  @!P1 VIADD R2, R2, 0x1 ;  /* 0x0000000102029836 */ /* 0x000fe20000000000 */
[----:B------:R-:W-:Y:S02]  /*1cf20*/  ISETP.NE.AND P1, PT, R25, RZ, PT ;  /* 0x000000ff1900720c */ /* 0x000fe40003f25270 */
[----:B------:R-:W-:Y:S01]  /*1cf30*/  ISETP.GE.U32.AND P0, PT, R8, R7, PT ;  /* 0x000000070800720c */ /* 0x000fe20003f06070 */
[----:B0-----:R-:W-:Y:S01]  /*1cf40*/  VIADD R3, R9, 0xffffffe ;  /* 0x0ffffffe09037836 */ /* 0x001fe20000000000 */
[----:B------:R-:W-:-:S04]  /*1cf50*/  LOP3.LUT R7, R4, R25, RZ, 0x3c, !PT ;  /* 0x0000001904077212 */ /* 0x000fc800078e3cff */
[----:B------:R-:W-:Y:S01]  /*1cf60*/  ISETP.GE.AND P2, PT, R7, RZ, PT ;  /* 0x000000ff0700720c */ /* 0x000fe20003f46270 */
[----:B------:R-:W0:Y:S06]  /*1cf70*/  F2I.FTZ.U32.TRUNC.NTZ R3, R3 ;  /* 0x0000000300037305 */ /* 0x000e2c000021f000 */
[----:B------:R-:W-:-:S04]  /*1cf80*/  @P0 VIADD R2, R2, 0x1 ;  /* 0x0000000102020836 */ /* 0x000fc80000000000 */
[----:B------:R-:W-:-:S04]  /*1cf90*/  IMAD.MOV.U32 R9, RZ, RZ, R2 ;  /* 0x000000ffff097224 */ /* 0x000fc800078e0002 */
[----:B------:R-:W-:Y:S01]  /*1cfa0*/  @!P2 IMAD.MOV R9, RZ, RZ, -R9 ;  /* 0x000000ffff09a224 */ /* 0x000fe200078e0a09 */
[----:B------:R-:W-:Y:S01]  /*1cfb0*/  @!P1 LOP3.LUT R9, RZ, R25, RZ, 0x33, !PT ;  /* 0x00000019ff099212 */ /* 0x000fe200078e33ff */
[----:B0-----:R-:W-:-:S03]  /*1cfc0*/  IMAD.MOV R2, RZ, RZ, -R3 ;  /* 0x000000ffff027224 */ /* 0x001fc600078e0a03 */
[----:B------:R-:W-:Y:S01]  /*1cfd0*/  IABS R8, R9 ;  /* 0x0000000900087213 */ /* 0x000fe20000000000 */
[----:B------:R-:W-:Y:S02]  /*1cfe0*/  IMAD R7, R2, R5, RZ ;  /* 0x0000000502077224 */ /* 0x000fe400078e02ff */
[----:B------:R-:W-:-:S04]  /*1cff0*/  IMAD.MOV.U32 R2, RZ, RZ, RZ ;  /* 0x000000ffff027224 */ /* 0x000fc800078e00ff */
        /* <DEDUP_REMOVED lines=22> */
.L_x_11626:
        /* <DEDUP_REMOVED lines=15> */
[----:B------:R-:W-:Y:S02]  /*1d250*/  IMAD.MOV.U32 R9, RZ, RZ, R11 ;  /* 0x000000ffff097224 */ /* 0x000fe400078e000b */
        /* <DEDUP_REMOVED lines=19> */
[----:B------:R-:W-:-:S02]  /*1d390*/  IABS R10, R4 ;  /* 0x00000004000a7213 */ /* 0x000fc40000000000 */
[----:B------:R-:W-:Y:S01]  /*1d3a0*/  IABS R8, R6 ;  /* 0x0000000600087213 */ /* 0x000fe20000000000 */
[----:B------:R-:W-:Y:S01]  /*1d3b0*/  IMAD.MOV R26, RZ, RZ, -R6 ;  /* 0x000000ffff1a7224 */ /* 0x000fe200078e0a06 */
[----:B------:R-:W-:Y:S02]  /*1d3c0*/  IADD3 R7, R7, 0x1000000, R4 ;  /* 0x0100000007077810 */ /* 0x000fe40007ffe004 */
[----:B------:R-:W0:Y:S08]  /*1d3d0*/  I2F.RP R9, R8 ;  /* 0x0000000800097306 */ /* 0x000e300000209400 */
[----:B0-----:R-:W0:Y:S02]  /*1d3e0*/  MUFU.RCP R9, R9 ;  /* 0x0000000900097308 */ /* 0x001e240000001000 */
[----:B0-----:R-:W-:-:S06]  /*1d3f0*/  VIADD R3, R9, 0xffffffe ;  /* 0x0ffffffe09037836 */ /* 0x001fcc0000000000 */
[----:B------:R-:W0:Y:S02]  /*1d400*/  F2I.FTZ.U32.TRUNC.NTZ R3, R3 ;  /* 0x0000000300037305 */ /* 0x000e24000021f000 */
[----:B0-----:R-:W-:-:S04]  /*1d410*/  IMAD.MOV R11, RZ, RZ, -R3 ;  /* 0x000000ffff0b7224 */ /* 0x001fc800078e0a03 */
[----:B------:R-:W-:Y:S01]  /*1d420*/  IMAD R5, R11, R8, RZ ;  /* 0x000000080b057224 */ /* 0x000fe200078e02ff */
[----:B------:R-:W-:-:S03]  /*1d430*/  IABS R11, R6 ;  /* 0x00000006000b7213 */ /* 0x000fc60000000000 */
        /* <DEDUP_REMOVED lines=16> */
.L_x_11627:
[----:B------:R-:W-:-:S05]  /*1d540*/  LOP3.LUT R2, RZ, R2, RZ, 0x33, !PT ;  /* 0x00000002ff027212 */ /* 0x000fca00078e33ff */
[----:B------:R-:W-:Y:S01]  /*1d550*/  IMAD.IADD R25, R25, 0x1, R2 ;  /* 0x0000000119197824 */ /* 0x000fe200078e0202 */
[----:B------:R-:W-:Y:S06]  /*1d560*/  BRA `(.L_x_11628) ;  /* 0x00000000000c7947 */ /* 0x000fec0003800000 */
.L_x_11623:
[----:B------:R-:W-:Y:S02]  /*1d570*/  IMAD.MOV.U32 R25, RZ, RZ, RZ ;  /* 0x000000ffff197224 */ /* 0x000fe400078e00ff */
[----:B------:R-:W-:Y:S02]  /*1d580*/  IMAD.U32 R24, RZ, RZ, UR6 ;  /* 0x00000006ff187e24 */ /* 0x000fe4000f8e00ff */
[----:B------:R-:W-:-:S07]  /*1d590*/  IMAD.MOV.U32 R26, RZ, RZ, RZ ;  /* 0x000000ffff1a7224 */ /* 0x000fce00078e00ff */
.L_x_11628:
[----:B------:R-:W-:-:S13]  /*1d5a0*/  ISETP.NE.AND P0, PT, R0, RZ, PT ;  /* 0x000000ff0000720c */ /* 0x000fda0003f05270 */
[----:B------:R-:W0:Y:S01]  /*1d5b0*/  @!P0 S2R R3, SR_CgaCtaId ;  /* 0x0000000000038919 */ /* 0x000e220000008800 */
[----:B------:R-:W-:-:S04]  /*1d5c0*/  @!P0 MOV R0, 0x400 ;  /* 0x0000040000008802 */ /* 0x000fc80000000f00 */
[----:B0-----:R-:W-:-:S05]  /*1d5d0*/  @!P0 LEA R0, R3, R0, 0x18 ;  /* 0x0000000003008211 */ /* 0x001fca00078ec0ff */
[----:B------:R0:W-:Y:S01]  /*1d5e0*/  @!P0 STS.128 [R0+0x2d8d0], R24 ;  /* 0x02d8d01800008388 */ /* 0x0001e20000000c00 */
[----:B------:R-:W-:Y:S06]  /*1d5f0*/  BAR.ARV 0x5, 0x200 ;  /* 0x0148000000007b1d */ /* 0x000fec0000002000 */
.L_x_11621:
        /* <DEDUP_REMOVED lines=22> */
[----:B------:R-:W-:Y:S01]  /*1d760*/  LOP3.LUT R3, R3, 0x300, R4, 0xf8, !PT ;  /* 0x0000030003037812 */ /* 0x000fe200078ef804 */
[----:B------:R-:W-:Y:S01]  /*1d770*/  IMAD.MOV.U32 R4, RZ, RZ, 0x1 ;  /* 0x00000001ff047424 */ /* 0x000fe200078e00ff */
[----:B------:R-:W-:Y:S02]  /*1d780*/  LOP3.LUT R2, R2, 0x18, R7, 0x78, !PT ;  /* 0x0000001802027812 */ /* 0x000fe400078e7807 */
[----:B------:R-:W-:Y:S02]  /*1d790*/  LOP3.LUT R0, R0, 0x18, RZ, 0xc0, !PT ;  /* 0x0000001800007812 */ /* 0x000fe400078ec0ff */
[----:B------:R-:W-:Y:S01]  /*1d7a0*/  LOP3.LUT R5, R3, R2, RZ, 0xfc, !PT ;  /* 0x0000000203057212 */ /* 0x000fe200078efcff */
[----:B------:R-:W-:Y:S01]  /*1d7b0*/  IMAD.SHL.U32 R2, R7, 0x20, RZ ;  /* 0x0000002007027824 */ /* 0x000fe200078e00ff */
[----:B------:R-:W-:Y:S01]  /*1d7c0*/  SHF.R.U32.HI R3, RZ, 0x2, R6 ;  /* 0x00000002ff037819 */ /* 0x000fe20000011606 */
[----:B------:R-:W-:-:S02]  /*1d7d0*/  IMAD.MOV.U32 R6, RZ, RZ, 0x1 ;  /* 0x00000001ff067424 */ /* 0x000fc400078e00ff */
[----:B------:R-:W-:Y:S01]  /*1d7e0*/  STL [R1+0x10], R5 ;  /* 0x0000100501007387 */ /* 0x000fe20000100800 */
[----:B------:R-:W-:-:S03]  /*1d7f0*/  LOP3.LUT R2, R2, 0x60, RZ, 0xc0, !PT ;  /* 0x0000006002027812 */ /* 0x000fc600078ec0ff */
[----:B------:R-:W-:Y:S04]  /*1d800*/  STL [R1+0x48], RZ ;  /* 0x000048ff01007387 */ /* 0x000fe80000100800 */
[----:B------:R0:W-:Y:S04]  /*1d810*/  STL [R1+0x4], R4 ;  /* 0x0000040401007387 */ /* 0x0001e80000100800 */
[----:B------:R1:W-:Y:S01]  /*1d820*/  STL [R1], R6 ;  /* 0x0000000601007387 */ /* 0x0003e20000100800 */
[----:B0-----:R-:W-:Y:S02]  /*1d830*/  LOP3.LUT R4, R3, R2, RZ, 0xfc, !PT ;  /* 0x0000000203047212 */ /* 0x001fe400078efcff */
[----:B------:R-:W-:-:S02]  /*1d840*/  LOP3.LUT R3, R0, 0x20, RZ, 0xfc, !PT ;  /* 0x0000002000037812 */ /* 0x000fc400078efcff */
[----:B------:R-:W-:Y:S01]  /*1d850*/  LOP3.LUT R2, R0, 0x40, RZ, 0xfc, !PT ;  /* 0x0000004000027812 */ /* 0x000fe200078efcff */
[----:B------:R-:W-:-:S05]  /*1d860*/  IMAD R0, R5, 0x2, R18 ;  /* 0x0000000205007824 */ /* 0x000fca00078e0212 */
[----:B------:R1:W-:Y:S02]  /*1d870*/  STL [R1+0x30], R0 ;  /* 0x0000300001007387 */ /* 0x0003e40000100800 */
.L_x_11750:
[----:B------:R-:W-:Y:S05]  /*1d880*/  YIELD ;  /* 0x0000000000007946 */ /* 0x000fea0003800000 */
[----:B------:R-:W-:Y:S01]  /*1d890*/  ULDC.64 UR4, c[0x0][0xa28] ;  /* 0x00028a0000047ab9 */ /* 0x000fe20000000a00 */
[----:B------:R-:W-:Y:S01]  /*1d8a0*/  IMAD.MOV.U32 R11, RZ, RZ, RZ ;  /* 0x000000ffff0b7224 */ /* 0x000fe200078e00ff */
[----:B------:R-:W-:Y:S01]  /*1d8b0*/  ISETP.NE.U32.AND P0, PT, RZ, UR4, PT ;  /* 0x00000004ff007c0c */ /* 0x000fe2000bf05070 */
[----:B01----:R-:W0:Y:S01]  /*1d8c0*/  LDC.64 R6, c[0x0][0xa00] ;  /* 0x00028000ff067b82 */ /* 0x003e220000000a00 */
[----:B------:R-:W-:Y:S01]  /*1d8d0*/  IMAD.MOV.U32 R0, RZ, RZ, RZ ;  /* 0x000000ffff007224 */ /* 0x000fe200078e00ff */
[----:B------:R-:W-:Y:S01]  /*1d8e0*/  ULDC.64 UR6, c[0x0][0xa10] ;  /* 0x0002840000067ab9 */ /* 0x000fe20000000a00 */
[----:B------:R-:W-:Y:S01]  /*1d8f0*/  ISETP.NE.AND.EX P0, PT, RZ, UR5, PT, P0 ;  /* 0x00000005ff007c0c */ /* 0x000fe2000bf05300 */
[----:B------:R-:W-:-:S12]  /*1d900*/  ULDC.64 UR4, c[0x0][0xa18] ;  /* 0x0002860000047ab9 */ /* 0x000fd80000000a00 */
[----:B------:R-:W1:Y:S02]  /*1d910*/  @P0 LDC.64 R2, c[0x0][0xa28] ;  /* 0x00028a00ff020b82 */ /* 0x000e640000000a00 */
[----:B-1----:R-:W-:-:S05]  /*1d920*/  @P0 IMAD.WIDE R2, R27, 0x4, R2 ;  /* 0x000000041b020825 */ /* 0x002fca00078e0202 */
[----:B--2---:R1:W2:Y:S01]  /*1d930*/  @P0 LDG.E R11, desc[UR52][R2.64] ;  /* 0x00000034020b0981 */ /* 0x0042a2000c1e1900 */
[----:B------:R-:W-:Y:S01]  /*1d940*/  ISETP.NE.U32.AND P0, PT, RZ, UR4, PT ;  /* 0x00000004ff007c0c */ /* 0x000fe2000bf05070 */
[----:B0-----:R-:W-:Y:S01]  /*1d950*/  IMAD.WIDE R6, R27, 0x4, R6 ;  /* 0x000000041b067825 */ /* 0x001fe200078e0206 */
[----:B------:R-:W-:Y:S02]  /*1d960*/  ISETP.NE.U32.AND P1, PT, RZ, UR6, PT ;  /* 0x00000006ff007c0c */ /* 0x000fe4000bf25070 */
[----:B------:R-:W-:Y:S01]  /*1d970*/  ISETP.NE.AND.EX P2, PT, RZ, UR5, PT, P0 ;  /* 0x00000005ff007c0c */ /* 0x000fe2000bf45300 */
[----:B------:R-:W-:Y:S01]  /*1d980*/  ULDC.64 UR4, c[0x0][0xa00] ;  /* 0x0002800000047ab9 */ /* 0x000fe20000000a00 */
[----:B------:R-:W-:Y:S01]  /*1d990*/  ISETP.NE.AND.EX P1, PT, RZ, UR7, PT, P1 ;  /* 0x00000007ff007c0c */ /* 0x000fe2000bf25310 */
[----:B------:R-:W-:Y:S01]  /*1d9a0*/  IMAD.MOV.U32 R4, RZ, RZ, RZ ;  /* 0x000000ffff047224 */ /* 0x000fe200078e00ff */
[----:B------:R-:W-:Y:S01]  /*1d9b0*/  ISETP.NE.U32.AND P0, PT, RZ, UR4, PT ;  /* 0x00000004ff007c0c */ /* 0x000fe2000bf05070 */
[----:B-1----:R-:W0:Y:S03]  /*1d9c0*/  LDC.64 R2, c[0x0][0xa10] ;  /* 0x00028400ff027b82 */ /* 0x002e260000000a00 */
[----:B------:R-:W-:-:S05]  /*1d9d0*/  ISETP.NE.AND.EX P0, PT, RZ, UR5, PT, P0 ;  /* 0x00000005ff007c0c */ /* 0x000fca000bf05300 */
[----:B------:R-:W1:Y:S08]  /*1d9e0*/  @P2 LDC.64 R8, c[0x0][0xa18] ;  /* 0x00028600ff082b82 */ /* 0x000e700000000a00 */
[----:B---3--:R-:W3:Y:S01]  /*1d9f0*/  @P0 LDG.E R0, desc[UR52][R6.64] ;  /* 0x0000003406000981 */ /* 0x008ee2000c1e1900 */
[----:B------:R-:W-:Y:S01]  /*1da00*/  ULDC UR4, c[0x0][0x288] ;  /* 0x0000a20000047ab9 */ /* 0x000fe20000000800 */
[----:B0-----:R-:W-:-:S05]  /*1da10*/  IMAD.WIDE R2, R27, 0x4, R2 ;  /* 0x000000041b027825 */ /* 0x001fca00078e0202 */
[----:B-----5:R-:W5:Y:S01]  /*1da20*/  @P1 LDG.E R4, desc[UR52][R2.64] ;  /* 0x0000003402041981 */ /* 0x020f62000c1e1900 */
[----:B-1----:R-:W-:-:S03]  /*1da30*/  @P2 IMAD.WIDE R8, R27, 0x4, R8 ;  /* 0x000000041b082825 */ /* 0x002fc600078e0208 */
[----:B---3--:R0:W-:Y:S02]  /*1da40*/  STL [R1+0x34], R0 ;  /* 0x0000340001007387 */ /* 0x0081e40000100800 */
[----:B0-----:R-:W-:Y:S01]  /*1da50*/  IMAD.U32 R0, RZ, RZ, UR4 ;  /* 0x00000004ff007e24 */ /* 0x001fe2000f8e00ff */
[----:B------:R-:W-:-:S05]  /*1da60*/  ULDC.64 UR4, c[0x0][0x418] ;  /* 0x0001060000047ab9 */ /* 0x000fca0000000a00 */
        /* <DEDUP_REMOVED lines=15> */
[----:B0-----:R-:W2:Y:S04]  /*1db60*/  LDG.E R0, desc[UR52][R6.64] ;  /* 0x0000003406007981 */ /* 0x001ea8000c1e1900 */
[----:B------:R-:W2:Y:S02]  /*1db70*/  LDG.E R6, desc[UR52][R6.64+0x4] ;  /* 0x0000043406067981 */ /* 0x000ea4000c1e1900 */
[----:B--2---:R-:W-:-:S05]  /*1db80*/  IMAD.IADD R12, R6, 0x1, -R0 ;  /* 0x00000001060c7824 */ /* 0x004fca00078e0a00 */
[----:B------:R1:W-:Y:S02]  /*1db90*/  STL [R1+0x8], R12 ;  /* 0x0000080c01007387 */ /* 0x0003e40000100800 */
.L_x_11630:
[----:B------:R-:W-:Y:S01]  /*1dba0*/  ULDC.64 UR4, c[0x0][0xa20] ;  /* 0x0002880000047ab9 */ /* 0x000fe20000000a00 */
[C---:B------:R-:W-:Y:S02]  /*1dbb0*/  LOP3.LUT R10, R26.reuse, 0xff000000, RZ, 0xc0, !PT ;  /* 0xff0000001a0a7812 */ /* 0x040fe400078ec0ff */
[----:B------:R-:W-:Y:S02]  /*1dbc0*/  ISETP.NE.U32.AND P0, PT, RZ, UR4, PT ;  /* 0x00000004ff007c0c */ /* 0x000fe4000bf05070 */
[----:B------:R-:W-:Y:S02]  /*1dbd0*/  SHF.R.U32.HI R10, RZ, 0x8, R10 ;  /* 0x00000008ff0a7819 */ /* 0x000fe4000001160a */
[----:B------:R-:W-:Y:S02]  /*1dbe0*/  ISETP.NE.AND.EX P0, PT, RZ, UR5, PT, P0 ;  /* 0x00000005ff007c0c */ /* 0x000fe4000bf05300 */
[C---:B0-----:R-:W-:Y:S02]  /*1dbf0*/  LOP3.LUT R0, R26.reuse, 0xff0000, RZ, 0xc0, !PT ;  /* 0x00ff00001a007812 */ /* 0x041fe400078ec0ff */
[----:B------:R-:W-:-:S02]  /*1dc00*/  LOP3.LUT R17, R26, 0xffff, RZ, 0xc0, !PT ;  /* 0x0000ffff1a117812 */ /* 0x000fc400078ec0ff */
[----:B------:R-:W-:-:S07]  /*1dc10*/  LEA.HI R10, R0, R10, RZ, 0x10 ;  /* 0x0000000a000a7211 */ /* 0x000fce00078f80ff */
[----:B------:R-:W-:Y:S05]  /*1dc20*/  @!P0 BRA `(.L_x_11631) ;  /* 0x0000000000108947 */ /* 0x000fea0003800000 */
[----:B------:R-:W0:Y:S02]  /*1dc30*/  LDC.64 R6, c[0x0][0xa20] ;  /* 0x00028800ff067b82 */ /* 0x000e240000000a00 */
[----:B0-----:R-:W-:-:S05]  /*1dc40*/  IMAD.WIDE R6, R27, 0x4, R6 ;  /* 0x000000041b067825 */ /* 0x001fca00078e0206 */
[----:B------:R0:W5:Y:S01]  /*1dc50*/  LDG.E R5, desc[UR52][R6.64] ;  /* 0x0000003406057981 */ /* 0x000162000c1e1900 */
[----:B------:R-:W-:Y:S05]  /*1dc60*/  BRA `(.L_x_11632) ;  /* 0x0000000000247947 */ /* 0x000fea0003800000 */
.L_x_11631:
        /* <DEDUP_REMOVED lines=9> */
.L_x_11632:
[----:B------:R-:W2:Y:S04]  /*1dd00*/  @P1 LDG.E R0, desc[UR52][R2.64] ;  /* 0x0000003402001981 */ /* 0x000ea8000c1e1900 */
[----:B0-----:R0:W2:Y:S01]  /*1dd10*/  @P1 LDG.E R6, desc[UR52][R2.64+0x4] ;  /* 0x0000043402061981 */ /* 0x0010a2000c1e1900 */
[----:B------:R-:W-:Y:S02]  /*1dd20*/  IMAD R25, R25, 0xc0, RZ ;  /* 0x000000c019197824 */ /* 0x000fe400078e02ff */
[----:B-----5:R-:W-:Y:S01]  /*1dd30*/  IMAD.IADD R5, R5, 0x1, -R11 ;  /* 0x0000000105057824 */ /* 0x020fe200078e0a0b */
[----:B0-----:R-:W0:Y:S02]  /*1dd40*/  LDC R2, c[0x0][0x448] ;  /* 0x00011200ff027b82 */ /* 0x001e240000000800 */
[----:B0-----:R-:W-:-:S13]  /*1dd50*/  ISETP.NE.AND P2, PT, R2, 0x1, PT ;  /* 0x000000010200780c */ /* 0x001fda0003f45270 */
[----:B------:R-:W0:Y:S08]  /*1dd60*/  @P2 LDC R3, c[0x0][0x44c] ;  /* 0x00011300ff032b82 */ /* 0x000e300000000800 */
[----:B------:R-:W3:Y:S01]  /*1dd70*/  @P2 LDC R2, c[0x0][0x450] ;  /* 0x00011400ff022b82 */ /* 0x000ee20000000800 */
[----:B--2---:R-:W-:Y:S02]  /*1dd80*/  @P1 IMAD.IADD R8, R6, 0x1, -R0 ;  /* 0x0000000106081824 */ /* 0x004fe400078e0a00 */
[----:B------:R-:W-:-:S02]  /*1dd90*/  VIADD R0, R25, 0xbf ;  /* 0x000000bf19007836 */ /* 0x000fc40000000000 */
[----:B------:R-:W-:Y:S02]  /*1dda0*/  IMAD.IADD R11, R5, 0x1, R8 ;  /* 0x00000001050b7824 */ /* 0x000fe400078e0208 */
[----:B0-----:R-:W-:-:S03]  /*1ddb0*/  @P2 IMAD.HI.U32 R3, R0, R3, RZ ;  /* 0x0000000300032227 */ /* 0x001fc600078e00ff */
[----:B------:R0:W-:Y:S01]  /*1ddc0*/  STL [R1+0x18], R11 ;  /* 0x0000180b01007387 */ /* 0x0001e20000100800 */
[C---:B------:R-:W-:Y:S01]  /*1ddd0*/  VIADD R22, R11.reuse, 0x7f ;  /* 0x0000007f0b167836 */ /* 0x040fe20000000000 */
[----:B---3--:R-:W-:Y:S02]  /*1dde0*/  @P2 SHF.R.U32.HI R0, RZ, R2, R3 ;  /* 0x00000002ff002219 */ /* 0x008fe40000011603 */
[----:B------:R-:W-:Y:S02]  /*1ddf0*/  IADD3 R21, R11, 0x1, -R12 ;  /* 0x000000010b157810 */ /* 0x000fe40007ffe80c */
[----:B------:R-:W-:-:S03]  /*1de00*/  SHF.R.S32.HI R2, RZ, 0x1f, R22 ;  /* 0x0000001fff027819 */ /* 0x000fc60000011416 */
[----:B------:R-:W-:Y:S01]  /*1de10*/  IMAD.IADD R0, R21, 0x1, R0 ;  /* 0x0000000115007824 */ /* 0x000fe200078e0200 */
[----:B------:R-:W-:Y:S02]  /*1de20*/  LEA.HI R22, R2, R22, RZ, 0x7 ;  /* 0x0000001602167211 */ /* 0x000fe400078f38ff */
[----:B------:R-:W2:Y:S02]  /*1de30*/  LDC.64 R2, c[0x0][0x9e0] ;  /* 0x00027800ff027b82 */ /* 0x000ea40000000a00 */
[----:B------:R-:W-:Y:S02]  /*1de40*/  SHF.R.S32.HI R22, RZ, 0x7, R22 ;  /* 0x00000007ff167819 */ /* 0x000fe40000011416 */
[----:B--2---:R-:W-:Y:S01]  /*1de50*/  ISETP.GE.AND P3, PT, R3, 0x1, PT ;  /* 0x000000010300780c */ /* 0x004fe20003f66270 */
[----:B------:R-:W-:-:S12]  /*1de60*/  IMAD.IADD R2, R0, 0x1, R2 ;  /* 0x0000000100027824 */ /* 0x000fd800078e0202 */
[----:B0-----:R-:W-:Y:S05]  /*1de70*/  @!P3 BRA `(.L_x_11633) ;  /* 0x000000000048b947 */ /* 0x001fea0003800000 */
        /* <DEDUP_REMOVED lines=11> */
.L_x_11635:
[----:B------:R-:W-:-:S13]  /*1df30*/  ISETP.NE.AND P0, PT, R3, 0x1, PT ;  /* 0x000000010300780c */ /* 0x000fda0003f05270 */
[----:B------:R-:W0:Y:S02]  /*1df40*/  @P0 LDC.64 R6, c[0x0][0x9e8] ;  /* 0x00027a00ff060b82 */ /* 0x000e240000000a00 */
[----:B0-----:R-:W-:-:S05]  /*1df50*/  @P0 IMAD.HI.U32 R6, R9, R6, RZ ;  /* 0x0000000609060227 */ /* 0x001fca00078e00ff */
[----:B------:R-:W-:-:S07]  /*1df60*/  @P0 SHF.R.U32.HI R9, RZ, R7, R6 ;  /* 0x00000007ff090219 */ /* 0x000fce0000011606 */
.L_x_11636:
[----:B------:R-:W-:Y:S05]  /*1df70*/  BSYNC B0 ;  /* 0x0000000000007941 */ /* 0x000fea0003800000 */
.L_x_11634:
[----:B------:R-:W-:-:S05]  /*1df80*/  IMAD R9, R9, R3, R3 ;  /* 0x0000000309097224 */ /* 0x000fca00078e0203 */
[----:B------:R-:W-:-:S07]  /*1df90*/  VIMNMX R2, R2, R9, PT ;  /* 0x0000000902027248 */ /* 0x000fce0003fe0100 */
.L_x_11633:
[----:B------:R-:W0:Y:S01]  /*1dfa0*/  @P2 LDC R6, c[0x0][0x44c] ;  /* 0x00011300ff062b82 */ /* 0x000e220000000800 */
[----:B------:R-:W-:Y:S01]  /*1dfb0*/  VIADD R2, R2, 0x7f ;  /* 0x0000007f02027836 */ /* 0x000fe20000000000 */
[----:B------:R-:W-:Y:S01]  /*1dfc0*/  ULDC UR4, c[0x0][0x9dc] ;  /* 0x0002770000047ab9 */ /* 0x000fe20000000800 */
[----:B------:R-:W-:Y:S02]  /*1dfd0*/  IMAD.MOV.U32 R0, RZ, RZ, R25 ;  /* 0x000000ffff007224 */ /* 0x000fe400078e0019 */
[----:B------:R-:W-:-:S03]  /*1dfe0*/  IMAD.IADD R20, R11, 0x1, -R12 ;  /* 0x000000010b147824 */ /* 0x000fc600078e0a0c */
[----:B------:R-:W2:Y:S01]  /*1dff0*/  @P2 LDC R7, c[0x0][0x450] ;  /* 0x00011400ff072b82 */ /* 0x000ea20000000800 */
[----:B0-----:R-:W-:-:S05]  /*1e000*/  @P2 IMAD.HI.U32 R6, R25, R6, RZ ;  /* 0x0000000619062227 */ /* 0x001fca00078e00ff */
[----:B--2---:R-:W-:Y:S02]  /*1e010*/  @P2 SHF.R.U32.HI R0, RZ, R7, R6 ;  /* 0x00000007ff002219 */ /* 0x004fe40000011606 */
[----:B------:R-:W-:-:S04]  /*1e020*/  SHF.R.S32.HI R6, RZ, 0x1f, R2 ;  /* 0x0000001fff067819 */ /* 0x000fc80000011402 */
[----:B------:R-:W-:Y:S01]  /*1e030*/  LEA.HI R6, R6, R2, RZ, 0x7 ;  /* 0x0000000206067211 */ /* 0x000fe200078f38ff */
[----:B------:R-:W-:-:S03]  /*1e040*/  IMAD.IADD R2, R20, 0x1, R0 ;  /* 0x0000000114027824 */ /* 0x000fc600078e0200 */
[----:B------:R-:W-:Y:S01]  /*1e050*/  SHF.R.S32.HI R9, RZ, 0x7, R6 ;  /* 0x00000007ff097819 */ /* 0x000fe20000011406 */
[----:B------:R-:W-:-:S03]  /*1e060*/  VIADD R0, R2, -UR4 ;  /* 0x8000000402007c36 */ /* 0x000fc60008000000 */
        /* <DEDUP_REMOVED lines=12> */
.L_x_11639:
[----:B------:R-:W-:-:S13]  /*1e130*/  ISETP.NE.AND P0, PT, R3, 0x1, PT ;  /* 0x000000010300780c */ /* 0x000fda0003f05270 */
[----:B------:R-:W0:Y:S02]  /*1e140*/  @P0 LDC.64 R6, c[0x0][0x9e8] ;  /* 0x00027a00ff060b82 */ /* 0x000e240000000a00 */
[----:B0-----:R-:W-:-:S05]  /*1e150*/  @P0 IMAD.HI.U32 R6, R2, R6, RZ ;  /* 0x0000000602060227 */ /* 0x001fca00078e00ff */
[----:B------:R-:W-:-:S07]  /*1e160*/  @P0 SHF.R.U32.HI R2, RZ, R7, R6 ;  /* 0x00000007ff020219 */ /* 0x000fce0000011606 */
.L_x_11640:
[----:B------:R-:W-:Y:S05]  /*1e170*/  BSYNC B0 ;  /* 0x0000000000007941 */ /* 0x000fea0003800000 */
.L_x_11638:
[----:B------:R-:W-:-:S05]  /*1e180*/  IMAD R2, R2, R3, RZ ;  /* 0x0000000302027224 */ /* 0x000fca00078e02ff */
[----:B------:R-:W-:-:S07]  /*1e190*/  VIMNMX R0, R0, R2, !PT ;  /* 0x0000000200007248 */ /* 0x000fce0007fe0100 */
.L_x_11637:
        /* <DEDUP_REMOVED lines=19> */
[----:B------:R0:W2:Y:S02]  /*1e2d0*/  F2I.FTZ.U32.TRUNC.NTZ R3, R2 ;  /* 0x0000000200037305 */ /* 0x0000a4000021f000 */
[----:B0-----:R-:W-:-:S04]  /*1e2e0*/  LOP3.LUT R2, R11, R7, RZ, 0x3c, !PT ;  /* 0x000000070b027212 */ /* 0x001fc800078e3cff */
[----:B------:R-:W-:Y:S01]  /*1e2f0*/  ISETP.GE.AND P3, PT, R2, RZ, PT ;  /* 0x000000ff0200720c */ /* 0x000fe20003f66270 */
[----:B--2---:R-:W-:-:S04]  /*1e300*/  IMAD.MOV R2, RZ, RZ, -R3 ;  /* 0x000000ffff027224 */ /* 0x004fc800078e0a03 */
[----:B-1----:R-:W-:Y:S02]  /*1e310*/  IMAD R12, R2, R10, RZ ;  /* 0x0000000a020c7224 */ /* 0x002fe400078e02ff */
        /* <DEDUP_REMOVED lines=16> */
.L_x_11642:
[----:B------:R-:W-:Y:S05]  /*1e420*/  BSYNC B0 ;  /* 0x0000000000007941 */ /* 0x000fea0003800000 */
.L_x_11641:
        /* <DEDUP_REMOVED lines=24> */
.L_x_11818:
[----:B--2---:R-:W-:Y:S02]  /*1e5b0*/  ISETP.NE.AND P0, PT, R14, RZ, PT ;  /* 0x000000ff0e00720c */ /* 0x004fe40003f05270 */
[----:B------:R-:W-:-:S11]  /*1e5c0*/  PLOP3.LUT P6, PT, PT, PT, PT, 0x8, 0x0 ;  /* 0x000000000000781c */ /* 0x000fd60003fce170 */
[----:B------:R-:W-:Y:S05]  /*1e5d0*/  @P0 BRA `(.L_x_11646) ;  /* 0x00000000000c0947 */ /* 0x000fea0003800000 */
[----:B------:R-:W-:-:S03]  /*1e5e0*/  UMOV UR4, 0xffffffff ;  /* 0xffffffff00047882 */ /* 0x000fc60000000000 */
[----:B------:R-:W-:Y:S05]  /*1e5f0*/  BRA.DIV UR4, `(.L_x_11647) ;  /* 0x0000007604407947 */ /* 0x000fea000b800000 */
[----:B------:R-:W-:-:S13]  /*1e600*/  ELECT P6, URZ, PT ;  /* 0x00000000003f782f */ /* 0x000fda00038c0000 */
.L_x_11646:
        /* <DEDUP_REMOVED lines=9> */
.L_x_11821:
[----:B------:R-:W-:Y:S05]  /*1e6a0*/  BSYNC B1 ;  /* 0x0000000000017941 */ /* 0x000fea0003800000 */
.L_x_11648:
[----:B------:R-:W-:Y:S04]  /*1e6b0*/  BSSY B1, `(.L_x_11650) ;  /* 0x000008c000017945 */ /* 0x000fe80003800000 */
[----:B------:R-:W-:Y:S05]  /*1e6c0*/  @!P6 BRA `(.L_x_11651) ;  /* 0x000000080028e947 */ /* 0x000fea0003800000 */
[----:B------:R-:W2:Y:S01]  /*1e6d0*/  LDL R8, [R1+0x4] ;  /* 0x0000040001087983 */ /* 0x000ea20000100800 */
[----:B------:R-:W-:Y:S01]  /*1e6e0*/  IMAD R10, R29, 0x8, R18 ;  /* 0x000000081d0a7824 */ /* 0x000fe200078e0212 */
[----:B------:R-:W3:Y:S01]  /*1e6f0*/  S2R R7, SR_TID.X ;  /* 0x0000000000077919 */ /* 0x000ee20000002100 */
[----:B------:R-:W-:Y:S01]  /*1e700*/  BSSY B2, `(.L_x_11652) ;  /* 0x0000006000027945 */ /* 0x000fe20003800000 */
[----:B---3--:R-:W-:-:S04]  /*1e710*/  LOP3.LUT R7, R7, 0x7f, RZ, 0xc0, !PT ;  /* 0x0000007f07077812 */ /* 0x008fc800078ec0ff */
[----:B------:R-:W-:Y:S02]  /*1e720*/  ISETP.NE.AND P1, PT, R7, RZ, PT ;  /* 0x000000ff0700720c */ /* 0x000fe40003f25270 */
[----:B--2---:R-:W-:-:S04]  /*1e730*/  SHF.L.U32 R9, R8, 0x1f, RZ ;  /* 0x0000001f08097819 */ /* 0x004fc800000006ff */
[----:B------:R-:W2:Y:S02]  /*1e740*/  SYNCS.PHASECHK.TRANS64.TRYWAIT P0, [R10+URZ+0x2d8a0], R9 ;  /* 0x02d8a0090a0075a7 */ /* 0x000ea4000800017f */
[----:B--2---:R-:W-:Y:S05]  /*1e750*/  @!P0 BRA `(.L_x_11653) ;  /* 0x00000074001c8947 */ /* 0x004fea0003800000 */
.L_x_11822:
[----:B------:R-:W-:Y:S05]  /*1e760*/  BSYNC B2 ;  /* 0x0000000000027941 */ /* 0x000fea0003800000 */
.L_x_11652:
[----:B------:R-:W-:Y:S04]  /*1e770*/  BSSY B2, `(.L_x_11654) ;  /* 0x0000009000027945 */ /* 0x000fe80003800000 */
[----:B------:R-:W-:Y:S05]  /*1e780*/  @P1 BRA `(.L_x_11655) ;  /* 0x00000000001c1947 */ /* 0x000fea0003800000 */
[----:B0-----:R-:W0:Y:S02]  /*1e790*/  S2R R6, SR_TID.X ;  /* 0x0000000000067919 */ /* 0x001e240000002100 */
[----:B0-----:R-:W-:Y:S01]  /*1e7a0*/  LOP3.LUT R7, R6, 0x1f, RZ, 0xc0, !PT ;  /* 0x0000001f06077812 */ /* 0x001fe200078ec0ff */
[----:B------:R-:W-:-:S03]  /*1e7b0*/  IMAD.MOV.U32 R6, RZ, RZ, 0x6000 ;  /* 0x00006000ff067424 */ /* 0x000fc600078e00ff */
[----:B------:R-:W-:Y:S01]  /*1e7c0*/  ISETP.NE.AND P0, PT, R7, RZ, PT ;  /* 0x000000ff0700720c */ /* 0x000fe20003f05270 */
[----:B------:R3:W-:-:S12]  /*1e7d0*/  SYNCS.ARRIVE.TRANS64 RZ, [R10+URZ+0x2d890], R6 ;  /* 0x02d890060aff79a7 */ /* 0x0007d8000800003f */
[----:B---3--:R-:W-:Y:S05]  /*1e7e0*/  @!P0 BRA `(.L_x_11655) ;  /* 0x0000000000048947 */ /* 0x008fea0003800000 */
[----:B------:R-:W-:Y:S01]  /*1e7f0*/  BPT.TRAP 0x1 ;  /* 0x000000040000795c */ /* 0x000fe20000300000 */
.L_x_11655:
[----:B------:R-:W-:Y:S05]  /*1e800*/  BSYNC B2 ;  /* 0x0000000000027941 */ /* 0x000fea0003800000 */
.L_x_11654:
        /* <DEDUP_REMOVED lines=8> */
[----:B0-----:R-:W-:Y:S01]  /*1e890*/  VIADD R6, R10, 0x2d890 ;  /* 0x0002d8900a067836 */ /* 0x001fe20000000000 */
[----:B------:R-:W-:Y:S01]  /*1e8a0*/  UMOV UR6, 0x0 ;  /* 0x0000000000067882 */ /* 0x000fe20000000000 */
[----:B------:R-:W-:Y:S01]  /*1e8b0*/  VIADD R11, R8, 0x15400 ;  /* 0x00015400080b7836 */ /* 0x000fe20000000000 */
[----:B------:R-:W-:-:S09]  /*1e8c0*/  UMOV UR7, 0x12f00000 ;  /* 0x12f0000000077882 */ /* 0x000fd20000000000 */
.L_x_11656:
        /* <DEDUP_REMOVED lines=16> */
.L_x_11657:
        /* <DEDUP_REMOVED lines=16> */
.L_x_11658:
        /* <DEDUP_REMOVED lines=13> */
.L_x_11823:
[----:B------:R-:W-:Y:S05]  /*1eba0*/  BSYNC B2 ;  /* 0x0000000000027941 */ /* 0x000fea0003800000 */
.L_x_11659:
[----:B------:R-:W-:Y:S01]  /*1ebb0*/  BSSY B2, `(.L_x_11661) ;  /* 0x000000b000027945 */ /* 0x000fe20003800000 */
[----:B-1----:R-:W-:Y:S02]  /*1ebc0*/  IMAD.MOV.U32 R12, RZ, RZ, 0x0 ;  /* 0x00000000ff0c7424 */ /* 0x002fe400078e00ff */
[----:B------:R-:W-:Y:S01]  /*1ebd0*/  IMAD.MOV.U32 R13, RZ, RZ, 0x12f00000 ;  /* 0x12f00000ff0d7424 */ /* 0x000fe200078e00ff */
[----:B------:R-:W-:Y:S06]  /*1ebe0*/  @P1 BRA `(.L_x_11662) ;  /* 0x00000000001c1947 */ /* 0x000fec0003800000 */
[----:B------:R-:W1:Y:S02]  /*1ebf0*/  S2R R6, SR_TID.X ;  /* 0x0000000000067919 */ /* 0x000e640000002100 */
[----:B-1----:R-:W-:Y:S01]  /*1ec00*/  LOP3.LUT R11, R6, 0x1f, RZ, 0xc0, !PT ;  /* 0x0000001f060b7812 */ /* 0x002fe200078ec0ff */
[----:B------:R-:W-:-:S03]  /*1ec10*/  IMAD.MOV.U32 R6, RZ, RZ, 0x6000 ;  /* 0x00006000ff067424 */ /* 0x000fc600078e00ff */
[----:B------:R-:W-:Y:S01]  /*1ec20*/  ISETP.NE.AND P0, PT, R11, RZ, PT ;  /* 0x000000ff0b00720c */ /* 0x000fe20003f05270 */
[----:B------:R1:W-:-:S12]  /*1ec30*/  SYNCS.ARRIVE.TRANS64 RZ, [R10+URZ+0x2d8b0], R6 ;  /* 0x02d8b0060aff79a7 */ /* 0x0003d8000800003f */
[----:B-1----:R-:W-:Y:S05]  /*1ec40*/  @!P0 BRA `(.L_x_11662) ;  /* 0x0000000000048947 */ /* 0x002fea0003800000 */
[----:B------:R-:W-:Y:S01]  /*1ec50*/  BPT.TRAP 0x1 ;  /* 0x000000040000795c */ /* 0x000fe20000300000 */
.L_x_11662:
[----:B------:R-:W-:Y:S05]  /*1ec60*/  BSYNC B2 ;  /* 0x0000000000027941 */ /* 0x000fea0003800000 */
.L_x_11661:
[----:B------:R-:W-:Y:S01]  /*1ec70*/  R2UR UR10, R23 ;  /* 0x00000000170a72ca */ /* 0x000fe200000e0000 */
[----:B------:R-:W-:Y:S01]  /*1ec80*/  UIADD3 UR4, UP0, UR40, 0x670, URZ ;  /* 0x0000067028047890 */ /* 0x000fe2000ff1e03f */
[----:B------:R-:W-:Y:S01]  /*1ec90*/  R2UR UR6, R12 ;  /* 0x000000000c0672ca */ /* 0x000fe200000e0000 */
[----:B0-2---:R-:W-:Y:S01]  /*1eca0*/  VIADD R10, R10, 0x2d8b0 ;  /* 0x0002d8b00a0a7836 */ /* 0x005fe20000000000 */
[----:B------:R-:W-:Y:S01]  /*1ecb0*/  R2UR UR7, R13 ;  /* 0x000000000d0772ca */ /* 0x000fe200000e0000 */
[----:B------:R-:W-:Y:S01]  /*1ecc0*/  VIADD R6, R8, 0x400 ;  /* 0x0000040008067836 */ /* 0x000fe20000000000 */
[----:B------:R-:W-:Y:S01]  /*1ecd0*/  PLOP3.LUT P0, PT, PT, PT, PT, 0x80, 0x0 ;  /* 0x000000000000781c */ /* 0x000fe20003f0f070 */
[----:B------:R-:W-:-:S12]  /*1ece0*/  UIADD3.X UR5, URZ, UR41, URZ, UP0, !UPT ;  /* 0x000000293f057290 */ /* 0x000fd800087fe43f */
.L_x_11663:
        /* <DEDUP_REMOVED lines=15> */
.L_x_11664:
        /* <DEDUP_REMOVED lines=15> */
.L_x_11665:
        /* <DEDUP_REMOVED lines=10> */
.L_x_11651:
[----:B------:R-:W-:Y:S05]  /*1ef70*/  BSYNC B1 ;  /* 0x0000000000017941 */ /* 0x000fea0003800000 */
.L_x_11650:
        /* <DEDUP_REMOVED lines=11> */
.L_x_11682:
[----:B------:R-:W-:Y:S05]  /*1f030*/  YIELD ;  /* 0x0000000000007946 */ /* 0x000fea0003800000 */
[----:B------:R-:W-:Y:S04]  /*1f040*/  BSSY B1, `(.L_x_11666) ;  /* 0x000008b000017945 */ /* 0x000fe80003800000 */
[----:B--2---:R-:W-:Y:S05]  /*1f050*/  @!P6 BRA `(.L_x_11667) ;  /* 0x000000080024e947 */ /* 0x004fea0003800000 */
[----:B0-----:R-:W2:Y:S01]  /*1f060*/  LDL R6, [R1+0x4] ;  /* 0x0000040001067983 */ /* 0x001ea20000100800 */
[----:B------:R-:W-:Y:S01]  /*1f070*/  IMAD R9, R29, 0x8, R18 ;  /* 0x000000081d097824 */ /* 0x000fe200078e0212 */
[----:B------:R-:W0:Y:S01]  /*1f080*/  S2R R3, SR_TID.X ;  /* 0x0000000000037919 */ /* 0x000e220000002100 */
[----:B------:R-:W-:Y:S01]  /*1f090*/  BSSY B2, `(.L_x_11668) ;  /* 0x0000006000027945 */ /* 0x000fe20003800000 */
[----:B0-----:R-:W-:-:S04]  /*1f0a0*/  LOP3.LUT R3, R3, 0x7f, RZ, 0xc0, !PT ;  /* 0x0000007f03037812 */ /* 0x001fc800078ec0ff */
[----:B------:R-:W-:Y:S02]  /*1f0b0*/  ISETP.NE.AND P2, PT, R3, RZ, PT ;  /* 0x000000ff0300720c */ /* 0x000fe40003f45270 */
[----:B--2---:R-:W-:-:S04]  /*1f0c0*/  SHF.L.U32 R8, R6, 0x1f, RZ ;  /* 0x0000001f06087819 */ /* 0x004fc800000006ff */
[----:B------:R-:W0:Y:S02]  /*1f0d0*/  SYNCS.PHASECHK.TRANS64.TRYWAIT P1, [R9+URZ+0x2d8a0], R8 ;  /* 0x02d8a008090075a7 */ /* 0x000e24000802017f */
[----:B0-----:R-:W-:Y:S05]  /*1f0e0*/  @!P1 BRA `(.L_x_11669) ;  /* 0x0000006800e09947 */ /* 0x001fea0003800000 */
.L_x_11824:
[----:B------:R-:W-:Y:S05]  /*1f0f0*/  BSYNC B2 ;  /* 0x0000000000027941 */ /* 0x000fea0003800000 */
.L_x_11668:
[----:B------:R-:W-:Y:S04]  /*1f100*/  BSSY B2, `(.L_x_11670) ;  /* 0x0000009000027945 */ /* 0x000fe80003800000 */
[----:B------:R-:W-:Y:S05]  /*1f110*/  @P2 BRA `(.L_x_11671) ;  /* 0x00000000001c2947 */ /* 0x000fea0003800000 */
[----:B------:R-:W2:Y:S02]  /*1f120*/  S2R R3, SR_TID.X ;  /* 0x0000000000037919 */ /* 0x000ea40000002100 */
[----:B--2---:R-:W-:Y:S01]  /*1f130*/  LOP3.LUT R6, R3, 0x1f, RZ, 0xc0, !PT ;  /* 0x0000001f03067812 */ /* 0x004fe200078ec0ff */
[----:B------:R-:W-:-:S03]  /*1f140*/  IMAD.MOV.U32 R3, RZ, RZ, 0x6000 ;  /* 0x00006000ff037424 */ /* 0x000fc600078e00ff */
[----:B------:R-:W-:Y:S01]  /*1f150*/  ISETP.NE.AND P1, PT, R6, RZ, PT ;  /* 0x000000ff0600720c */ /* 0x000fe20003f25270 */
[----:B------:R2:W-:-:S12]  /*1f160*/  SYNCS.ARRIVE.TRANS64 RZ, [R9+URZ+0x2d890], R3 ;  /* 0x02d8900309ff79a7 */ /* 0x0005d8000800003f */
[----:B--2---:R-:W-:Y:S05]  /*1f170*/  @!P1 BRA `(.L_x_11671) ;  /* 0x0000000000049947 */ /* 0x004fea0003800000 */
[----:B------:R-:W-:Y:S01]  /*1f180*/  BPT.TRAP 0x1 ;  /* 0x000000040000795c */ /* 0x000fe20000300000 */
.L_x_11671:
[----:B------:R-:W-:Y:S05]  /*1f190*/  BSYNC B2 ;  /* 0x0000000000027941 */ /* 0x000fea0003800000 */
.L_x_11670:
        /* <DEDUP_REMOVED lines=11> */
.L_x_11672:
        /* <DEDUP_REMOVED lines=10> */
[----:B------:R-:W-:Y:S01]  /*1f2f0*/  IMAD.MOV.U32 R23, RZ, RZ, 0x20 ;  /* 0x00000020ff177424 */ /* 0x000fe200078e00ff */
[----:B------:R-:W-:Y:S01]  /*1f300*/  PLOP3.LUT P1, PT, PT, PT, PT, 0x80, 0x0 ;  /* 0x000000000000781c */ /* 0x000fe20003f2f070 */
[----:B------:R-:W-:Y:S01]  /*1f310*/  VIADD R11, R7, 0x17400 ;  /* 0x00017400070b7836 */ /* 0x000fe20000000000 */
[----:B------:R-:W-:Y:S01]  /*1f320*/  UMOV UR6, 0x0 ;  /* 0x0000000000067882 */ /* 0x000fe20000000000 */
[----:B------:R-:W-:Y:S01]  /*1f330*/  UMOV UR7, 0x12f00000 ;  /* 0x12f0000000077882 */ /* 0x000fe20000000000 */
[----:B------:R-:W-:-:S15]  /*1f340*/  R2UR UR10, R23 ;  /* 0x00000000170a72ca */ /* 0x000fde00000e0000 */
.L_x_11673:
        /* <DEDUP_REMOVED lines=16> */
.L_x_11674:
        /* <DEDUP_REMOVED lines=10> */
[----:B------:R-:W2:Y:S01]  /*1f4f0*/  SYNCS.PHASECHK.TRANS64.TRYWAIT P1, [R9+URZ+0x2d8c0], R8 ;  /* 0x02d8c008090075a7 */ /* 0x000ea2000802017f */
[----:B------:R-:W-:Y:S04]  /*1f500*/  BSSY B2, `(.L_x_11675) ;  /* 0x0000002000027945 */ /* 0x000fe80003800000 */
[----:B--2---:R-:W-:Y:S05]  /*1f510*/  @!P1 BRA `(.L_x_11676) ;  /* 0x0000006400e89947 */ /* 0x004fea0003800000 */
.L_x_11825:
[----:B------:R-:W-:Y:S05]  /*1f520*/  BSYNC B2 ;  /* 0x0000000000027941 */ /* 0x000fea0003800000 */
.L_x_11675:
        /* <DEDUP_REMOVED lines=11> */
.L_x_11678:
[----:B------:R-:W-:Y:S05]  /*1f5e0*/  BSYNC B2 ;  /* 0x0000000000027941 */ /* 0x000fea0003800000 */
.L_x_11677:
        /* <DEDUP_REMOVED lines=8> */
.L_x_11679:
        /* <DEDUP_REMOVED lines=15> */
.L_x_11680:
        /* <DEDUP_REMOVED lines=15> */
.L_x_11681:
        /* <DEDUP_REMOVED lines=10> */
.L_x_11667:
[----:B------:R-:W-:Y:S05]  /*1f8f0*/  BSYNC B1 ;  /* 0x0000000000017941 */ /* 0x000fea0003800000 */
.L_x_11666:
        /* <DEDUP_REMOVED lines=10> */
.L_x_11644:
[----:B------:R-:W-:Y:S05]  /*1f9a0*/  BSYNC B0 ;  /* 0x0000000000007941 */ /* 0x000fea0003800000 */
.L_x_11643:
[----:B------:R-:W3:Y:S01]  /*1f9b0*/  LDC R2, c[0x0][0x448] ;  /* 0x00011200ff027b82 */ /* 0x000ee20000000800 */
[----:B------:R-:W-:Y:S01]  /*1f9c0*/  VIADD R3, R25, 0xbf ;  /* 0x000000bf19037836 */ /* 0x000fe20000000000 */
[----:B------:R-:W-:Y:S06]  /*1f9d0*/  @!P0 WARPSYNC.ALL ;  /* 0x0000000000008948 */ /* 0x000fec0003800000 */
[----:B------:R-:W-:Y:S01]  /*1f9e0*/  @!P0 BAR.SYNC.DEFER_BLOCKING 0xc, 0x200 ;  /* 0x0308000000008b1d */ /* 0x000fe20000010000 */
[----:B---3--:R-:W-:-:S13]  /*1f9f0*/  ISETP.NE.AND P1, PT, R2, 0x1, PT ;  /* 0x000000010200780c */ /* 0x008fda0003f25270 */
[----:B------:R-:W3:Y:S08]  /*1fa00*/  @P1 LDC R4, c[0x0][0x44c] ;  /* 0x00011300ff041b82 */ /* 0x000ef00000000800 */
[----:B------:R-:W4:Y:S01]  /*1fa10*/  @P1 LDC R2, c[0x0][0x450] ;  /* 0x00011400ff021b82 */ /* 0x000f220000000800 */
[----:B---3--:R-:W-:-:S05]  /*1fa20*/  @P1 IMAD.HI.U32 R4, R3, R4, RZ ;  /* 0x0000000403041227 */ /* 0x008fca00078e00ff */
[----:B----4-:R-:W-:-:S05]  /*1fa30*/  @P1 SHF.R.U32.HI R3, RZ, R2, R4 ;  /* 0x00000002ff031219 */ /* 0x010fca0000011604 */
[----:B------:R-:W-:Y:S02]  /*1fa40*/  IMAD.IADD R21, R21, 0x1, R3 ;  /* 0x0000000115157824 */ /* 0x000fe400078e0203 */
[----:B------:R-:W3:Y:S02]  /*1fa50*/  LDC.64 R2, c[0x0][0x9e0] ;  /* 0x00027800ff027b82 */ /* 0x000ee40000000a00 */
[----:B---3--:R-:W-:Y:S01]  /*1fa60*/  ISETP.GE.AND P2, PT, R3, 0x1, PT ;  /* 0x000000010300780c */ /* 0x008fe20003f46270 */
[----:B------:R-:W-:-:S12]  /*1fa70*/  IMAD.IADD R2, R21, 0x1, R2 ;  /* 0x0000000115027824 */ /* 0x000fd800078e0202 */
[----:B------:R-:W-:Y:S05]  /*1fa80*/  @!P2 BRA `(.L_x_11683) ;  /* 0x000000000048a947 */ /* 0x000fea0003800000 */
[C---:B------:R-:W-:Y:S01]  /*1fa90*/  ISETP.GT.AND P0, PT, R21.reuse, RZ, PT ;  /* 0x000000ff1500720c */ /* 0x040fe20003f04270 */
[----:B------:R-:W-:Y:S01]  /*1faa0*/  BSSY B0, `(.L_x_11684) ;  /* 0x000000e000007945 */ /* 0x000fe20003800000 */
[----:B0-----:R-:W-:-:S11]  /*1fab0*/  VIADD R6, R21, 0xffffffff ;  /* 0xffffffff15067836 */ /* 0x001fd60000000000 */
        /* <DEDUP_REMOVED lines=8> */
.L_x_11685:
[----:B------:R-:W-:-:S13]  /*1fb40*/  ISETP.NE.AND P0, PT, R3, 0x1, PT ;  /* 0x000000010300780c */ /* 0x000fda0003f05270 */
[----:B------:R-:W0:Y:S02]  /*1fb50*/  @P0 LDC.64 R4, c[0x0][0x9e8] ;  /* 0x00027a00ff040b82 */ /* 0x000e240000000a00 */
[----:B0-----:R-:W-:-:S05]  /*1fb60*/  @P0 IMAD.HI.U32 R4, R6, R4, RZ ;  /* 0x0000000406040227 */ /* 0x001fca00078e00ff */
[----:B------:R-:W-:-:S07]  /*1fb70*/  @P0 SHF.R.U32.HI R6, RZ, R5, R4 ;  /* 0x00000005ff060219 */ /* 0x000fce0000011604 */
.L_x_11686:
[----:B------:R-:W-:Y:S05]  /*1fb80*/  BSYNC B0 ;  /* 0x0000000000007941 */ /* 0x000fea0003800000 */
.L_x_11684:
[----:B------:R-:W-:-:S05]  /*1fb90*/  IMAD R6, R6, R3, R3 ;  /* 0x0000000306067224 */ /* 0x000fca00078e0203 */
[----:B------:R-:W-:-:S07]  /*1fba0*/  VIMNMX R2, R2, R6, PT ;  /* 0x0000000602027248 */ /* 0x000fce0003fe0100 */
.L_x_11683:
[----:B------:R-:W-:Y:S01]  /*1fbb0*/  VIADD R2, R2, 0x7f ;  /* 0x0000007f02027836 */ /* 0x000fe20000000000 */
[----:B------:R-:W-:Y:S01]  /*1fbc0*/  ULDC UR4, c[0x0][0x9dc] ;  /* 0x0002770000047ab9 */ /* 0x000fe20000000800 */
[----:B------:R-:W-:-:S03]  /*1fbd0*/  IMAD.MOV.U32 R5, RZ, RZ, R25 ;  /* 0x000000ffff057224 */ /* 0x000fc600078e0019 */
[----:B------:R-:W-:-:S04]  /*1fbe0*/  SHF.R.S32.HI R4, RZ, 0x1f, R2 ;  /* 0x0000001fff047819 */ /* 0x000fc80000011402 */
[----:B------:R-:W-:Y:S02]  /*1fbf0*/  LEA.HI R4, R4, R2, RZ, 0x7 ;  /* 0x0000000204047211 */ /* 0x000fe400078f38ff */
[----:B------:R-:W3:Y:S02]  /*1fc00*/  @P1 LDC R2, c[0x0][0x450] ;  /* 0x00011400ff021b82 */ /* 0x000ee40000000800 */
[----:B------:R-:W-:-:S04]  /*1fc10*/  SHF.R.S32.HI R4, RZ, 0x7, R4 ;  /* 0x00000007ff047819 */ /* 0x000fc80000011404 */
[----:B0-----:R-:W-:Y:S02]  /*1fc20*/  VIMNMX R6, R22, R4, PT ;  /* 0x0000000416067248 */ /* 0x001fe40003fe0100 */
[----:B------:R-:W0:Y:S02]  /*1fc30*/  @P1 LDC R4, c[0x0][0x44c] ;  /* 0x00011300ff041b82 */ /* 0x000e240000000800 */
        /* <DEDUP_REMOVED lines=15> */
.L_x_11689:
[----:B------:R-:W-:-:S13]  /*1fd30*/  ISETP.NE.AND P0, PT, R3, 0x1, PT ;  /* 0x000000010300780c */ /* 0x000fda0003f05270 */
[----:B------:R-:W0:Y:S02]  /*1fd40*/  @P0 LDC.64 R4, c[0x0][0x9e8] ;  /* 0x00027a00ff040b82 */ /* 0x000e240000000a00 */
[----:B0-----:R-:W-:-:S05]  /*1fd50*/  @P0 IMAD.HI.U32 R4, R7, R4, RZ ;  /* 0x0000000407040227 */ /* 0x001fca00078e00ff */
[----:B------:R-:W-:-:S07]  /*1fd60*/  @P0 SHF.R.U32.HI R7, RZ, R5, R4 ;  /* 0x00000005ff070219 */ /* 0x000fce0000011604 */
.L_x_11690:
[----:B------:R-:W-:Y:S05]  /*1fd70*/  BSYNC B0 ;  /* 0x0000000000007941 */ /* 0x000fea0003800000 */
.L_x_11688:
[----:B------:R-:W-:-:S05]  /*1fd80*/  IMAD R3, R7, R3, RZ ;  /* 0x0000000307037224 */ /* 0x000fca00078e02ff */
[----:B------:R-:W-:-:S07]  /*1fd90*/  VIMNMX R2, R2, R3, !PT ;  /* 0x0000000302027248 */ /* 0x000fce0007fe0100 */
.L_x_11687:
[----:B------:R-:W-:Y:S01]  /*1fda0*/  ISETP.NE.AND P1, PT, R0, RZ, PT ;  /* 0x000000ff0000720c */ /* 0x000fe20003f25270 */
[----:B------:R-:W-:Y:S01]  /*1fdb0*/  BSSY B0, `(.L_x_11691) ;  /* 0x0000024000007945 */ /* 0x000fe20003800000 */
[----:B------:R-:W-:-:S04]  /*1fdc0*/  SHF.R.S32.HI R3, RZ, 0x1f, R2 ;  /* 0x0000001fff037819 */ /* 0x000fc80000011402 */
[----:B------:R-:W-:Y:S01]  /*1fdd0*/  LEA.HI R3, R3, R2, RZ, 0x7 ;  /* 0x0000000203037211 */ /* 0x000fe200078f38ff */
[----:B------:R-:W-:-:S03]  /*1fde0*/  IMAD.MOV.U32 R2, RZ, RZ, RZ ;  /* 0x000000ffff027224 */ /* 0x000fc600078e00ff */
[----:B------:R-:W-:-:S03]  /*1fdf0*/  SHF.R.S32.HI R3, RZ, 0x7, R3 ;  /* 0x00000007ff037819 */ /* 0x000fc60000011403 */
[----:B------:R-:W0:Y:S01]  /*1fe00*/  @!P1 LDC R0, c[0x0][0x9f0] ;  /* 0x00027c00ff009b82 */ /* 0x000e220000000800 */
[----:B------:R-:W-:-:S04]  /*1fe10*/  VIMNMX R4, RZ, R3, !PT ;  /* 0x00000003ff047248 */ /* 0x000fc80007fe0100 */
[----:B------:R-:W-:-:S13]  /*1fe20*/  ISETP.GT.AND P0, PT, R6, R4, PT ;  /* 0x000000040600720c */ /* 0x000fda0003f04270 */
[----:B------:R-:W-:Y:S05]  /*1fe30*/  @!P0 BRA `(.L_x_11692) ;  /* 0x00000000006c8947 */ /* 0x000fea0003800000 */
[-C--:B0-----:R-:W-:Y:S02]  /*1fe40*/  IABS R5, R0.reuse ;  /* 0x0000000000057213 */ /* 0x081fe40000000000 */
[----:B--2---:R-:W-:Y:S02]  /*1fe50*/  IABS R8, R0 ;  /* 0x0000000000087213 */ /* 0x004fe40000000000 */
        /* <DEDUP_REMOVED lines=25> */
.L_x_11692:
[----:B------:R-:W-:Y:S05]  /*1fff0*/  BSYNC B0 ;  /* 0x0000000000007941 */ /* 0x000fea0003800000 */
.L_x_11691:
[-C--:B0-----:R-:W-:Y:S01]  /*20000*/  IMAD R0, R19, R2.reuse, R4 ;  /* 0x0000000213007224 */ /* 0x081fe200078e0204 */
        /* <DEDUP_REMOVED lines=12> */
[----:B------:R-:W3:Y:S01]  /*200d0*/  LDC.64 R2, c[0x0][0xc60] ;  /* 0x00031800ff027b82 */ /* 0x000ee20000000a00 */
[----:B------:R-:W0:Y:S02]  /*200e0*/  FLO.U32 R0, UR4 ;  /* 0x0000000400007d00 */ /* 0x000e2400080e0000 */
[----:B0-----:R-:W-:-:S06]  /*200f0*/  ISETP.EQ.U32.AND P0, PT, R0, R5, PT ;  /* 0x000000050000720c */ /* 0x001fcc0003f02070 */
[----:B------:R-:W3:Y:S07]  /*20100*/  POPC R5, UR4 ;  /* 0x0000000400057d09 */ /* 0x000eee0008000000 */
[----:B---3--:R-:W3:Y:S01]  /*20110*/  @P0 ATOMG.E.ADD.STRONG.GPU PT, R3, desc[UR52][R2.64], R5 ;  /* 0x00000005020309a8 */ /* 0x008ee200081ee1f4 */
[----:B------:R-:W0:Y:S02]  /*20120*/  S2R R4, SR_LTMASK ;  /* 0x0000000000047919 */ /* 0x000e240000003900 */
[----:B0-----:R-:W-:-:S04]  /*20130*/  LOP3.LUT R4, R4, UR4, RZ, 0xc0, !PT ;  /* 0x0000000404047c12 */ /* 0x001fc8000f8ec0ff */
[----:B------:R-:W0:Y:S01]  /*20140*/  POPC R7, R4 ;  /* 0x0000000400077309 */ /* 0x000e220000000000 */
[----:B---3--:R-:W0:Y:S02]  /*20150*/  SHFL.IDX PT, R0, R3, R0, 0x1f ;  /* 0x00001f0003007589 */ /* 0x008e2400000e0000 */
[----:B0-----:R-:W-:Y:S01]  /*20160*/  IADD3 R24, R0, UR37, R7 ;  /* 0x0000002500187c10 */ /* 0x001fe2000fffe007 */
[----:B------:R-:W-:Y:S06]  /*20170*/  BRA `(.L_x_11695) ;  /* 0x0000003000b47947 */ /* 0x000fec0003800000 */
.L_x_11694:
        /* <DEDUP_REMOVED lines=15> */
[----:B--2---:R-:W-:Y:S02]  /*20270*/  IMAD.MOV.U32 R8, RZ, RZ, 0x70 ;  /* 0x00000070ff087424 */ /* 0x004fe400078e00ff */
[----:B-1----:R-:W-:Y:S02]  /*20280*/  IMAD.MOV.U32 R12, RZ, RZ, 0x1 ;  /* 0x00000001ff0c7424 */ /* 0x002fe400078e00ff */
[----:B------:R-:W-:-:S07]  /*20290*/  IMAD.MOV.U32 R13, RZ, RZ, RZ ;  /* 0x000000ffff0d7224 */ /* 0x000fce00078e00ff */
[----:B------:R-:W-:-:S07]  /*202a0*/  LEPC R20, `(.L_x_11697) ;  /* 0x000000001014794e */ /* 0x000fce0000000000 */
[----:B0-----:R-:W-:Y:S05]  /*202b0*/  CALL.ABS.NOINC R2 ;  /* 0x0000000002007343 */ /* 0x001fea0003c00000 */
.L_x_11697:
[----:B------:R-:W-:Y:S05]  /*202c0*/  BSYNC B6 ;  /* 0x0000000000067941 */ /* 0x000fea0003800000 */
.L_x_11696:
        /* <DEDUP_REMOVED lines=9> */
[----:B------:R-:W-:Y:S02]  /*20360*/  IMAD.U32 R4, RZ, RZ, UR6 ;  /* 0x00000006ff047e24 */ /* 0x000fe4000f8e00ff */
[----:B------:R-:W-:Y:S02]  /*20370*/  IMAD.U32 R5, RZ, RZ, UR7 ;  /* 0x00000007ff057e24 */ /* 0x000fe4000f8e00ff */
[----:B------:R-:W-:Y:S02]  /*20380*/  IMAD.U32 R6, RZ, RZ, UR8 ;  /* 0x00000008ff067e24 */ /* 0x000fe4000f8e00ff */
[----:B------:R-:W-:-:S02]  /*20390*/  IMAD.U32 R7, RZ, RZ, UR9 ;  /* 0x00000009ff077e24 */ /* 0x000fc4000f8e00ff */
[----:B------:R-:W-:Y:S02]  /*203a0*/  IMAD.U32 R10, RZ, RZ, UR4 ;  /* 0x00000004ff0a7e24 */ /* 0x000fe4000f8e00ff */
[----:B------:R-:W-:Y:S02]  /*203b0*/  IMAD.U32 R11, RZ, RZ, UR5 ;  /* 0x00000005ff0b7e24 */ /* 0x000fe4000f8e00ff */
[----:B--2---:R-:W-:Y:S02]  /*203c0*/  IMAD.MOV.U32 R8, RZ, RZ, 0x70 ;  /* 0x00000070ff087424 */ /* 0x004fe400078e00ff */
[----:B-1----:R-:W-:Y:S02]  /*203d0*/  IMAD.MOV.U32 R12, RZ, RZ, 0x1 ;  /* 0x00000001ff0c7424 */ /* 0x002fe400078e00ff */
[----:B0-----:R-:W-:-:S07]  /*203e0*/  IMAD.MOV.U32 R13, RZ, RZ, RZ ;  /* 0x000000ffff0d7224 */ /* 0x001fce00078e00ff */
[----:B------:R-:W-:-:S07]  /*203f0*/  LEPC R20, `(.L_x_11700) ;  /* 0x000000001014794e */ /* 0x000fce0000000000 */
[----:B---3--:R-:W-:Y:S05]  /*20400*/  CALL.ABS.NOINC R2 ;  /* 0x0000000002007343 */ /* 0x008fea0003c00000 */
.L_x_11700:
        /* <DEDUP_REMOVED lines=15> */
.L_x_11699:
[----:B------:R-:W-:Y:S05]  /*20500*/  BSYNC B6 ;  /* 0x0000000000067941 */ /* 0x000fea0003800000 */
.L_x_11698:
[----:B------:R-:W-:Y:S01]  /*20510*/  ULDC.64 UR4, c[0x0][0x9f8] ;  /* 0x00027e0000047ab9 */ /* 0x000fe20000000a00 */
[----:B------:R-:W3:Y:S01]  /*20520*/  LDL R20, [R1+0x18] ;  /* 0x0000180001147983 */ /* 0x000ee20000100800 */
[----:B------:R-:W-:-:S03]  /*20530*/  ISETP.NE.U32.AND P0, PT, RZ, UR4, PT ;  /* 0x00000004ff007c0c */ /* 0x000fc6000bf05070 */
[----:B------:R-:W4:Y:S01]  /*20540*/  LDL R19, [R1+0x28] ;  /* 0x0000280001137983 */ /* 0x000f220000100800 */
[----:B------:R-:W-:Y:S01]  /*20550*/  ISETP.NE.AND.EX P0, PT, RZ, UR5, PT, P0 ;  /* 0x00000005ff007c0c */ /* 0x000fe2000bf05300 */
[----:B------:R-:W-:Y:S01]  /*20560*/  IMAD.MOV.U32 R9, RZ, RZ, R27 ;  /* 0x000000ffff097224 */ /* 0x000fe200078e001b */
[----:B------:R-:W0:Y:S01]  /*20570*/  LDC R5, c[0x0][0x430] ;  /* 0x00010c00ff057b82 */ /* 0x000e220000000800 */
[----:B------:R-:W1:Y:S01]  /*20580*/  S2R R22, SR_TID.X ;  /* 0x0000000000167919 */ /* 0x000e620000002100 */
[----:B------:R-:W2:Y:S01]  /*20590*/  S2R R21, SR_TID.X ;  /* 0x0000000000157919 */ /* 0x000ea20000002100 */
[----:B------:R-:W-:Y:S01]  /*205a0*/  VIADD R23, R23, 0xffffffff ;  /* 0xffffffff17177836 */ /* 0x000fe20000000000 */
[----:B------:R-:W-:-:S07]  /*205b0*/  ULDC UR4, c[0x0][0x2f4] ;  /* 0x0000bd0000047ab9 */ /* 0x000fce0000000800 */
[----:B------:R-:W1:Y:S02]  /*205c0*/  @P0 LDC.64 R2, c[0x0][0x9f8] ;  /* 0x00027e00ff020b82 */ /* 0x000e640000000a00 */
[----:B-1----:R-:W-:-:S05]  /*205d0*/  @P0 IMAD.WIDE R2, R27, 0x4, R2 ;  /* 0x000000041b020825 */ /* 0x002fca00078e0202 */
[----:B------:R1:W4:Y:S01]  /*205e0*/  @P0 LDG.E R9, desc[UR52][R2.64] ;  /* 0x0000003402090981 */ /* 0x000322000c1e1900 */
[----:B0-----:R-:W-:Y:S01]  /*205f0*/  ISETP.NE.AND P1, PT, R5, 0x1, PT ;  /* 0x000000010500780c */ /* 0x001fe20003f25270 */
[----:B------:R-:W-:Y:S01]  /*20600*/  IMAD.SHL.U32 R22, R22, 0x20, RZ ;  /* 0x0000002016167824 */ /* 0x000fe200078e00ff */
[----:B--2---:R-:W-:Y:S01]  /*20610*/  LOP3.LUT R21, R21, 0x7f, RZ, 0xc0, !PT ;  /* 0x0000007f15157812 */ /* 0x004fe200078ec0ff */
[----:B------:R-:W-:-:S03]  /*20620*/  IMAD.SHL.U32 R8, R23, 0x80, RZ ;  /* 0x0000008017087824 */ /* 0x000fc600078e00ff */
[----:B------:R-:W-:Y:S02]  /*20630*/  SHF.R.U32.HI R21, RZ, 0x2, R21 ;  /* 0x00000002ff157819 */ /* 0x000fe40000011615 */
[----:B------:R-:W-:-:S04]  /*20640*/  LOP3.LUT R22, R22, 0x60, RZ, 0xc0, !PT ;  /* 0x0000006016167812 */ /* 0x000fc800078ec0ff */
[----:B------:R-:W-:Y:S01]  /*20650*/  LOP3.LUT R0, R8, R21, R22, 0xfe, !PT ;  /* 0x0000001508007212 */ /* 0x000fe200078efe16 */
[----:B-1----:R-:W0:Y:S08]  /*20660*/  @P1 LDC R3, c[0x0][0x434] ;  /* 0x00010d00ff031b82 */ /* 0x002e300000000800 */
[----:B------:R-:W1:Y:S01]  /*20670*/  @P1 LDC R2, c[0x0][0x438] ;  /* 0x00010e00ff021b82 */ /* 0x000e620000000800 */
[----:B------:R-:W-:Y:S01]  /*20680*/  LOP3.LUT R16, R16, 0xfffffff7, RZ, 0xc0, !PT ;  /* 0xfffffff710107812 */ /* 0x000fe200078ec0ff */
[----:B------:R-:W-:Y:S01]  /*20690*/  UMOV UR5, 0xffffffff ;  /* 0xffffffff00057882 */ /* 0x000fe20000000000 */
[C---:B---3--:R-:W-:Y:S01]  /*206a0*/  ISETP.GE.AND P0, PT, R0.reuse, R20, PT ;  /* 0x000000140000720c */ /* 0x048fe20003f06270 */
[----:B----4-:R-:W-:-:S04]  /*206b0*/  IMAD.IADD R0, R0, 0x1, R19 ;  /* 0x0000000100007824 */ /* 0x010fc800078e0213 */
[----:B0-----:R-:W-:-:S04]  /*206c0*/  @P1 IMAD.HI.U32 R3, R0, R3, RZ ;  /* 0x0000000300031227 */ /* 0x001fc800078e00ff */
[----:B------:R-:W-:Y:S01]  /*206d0*/  IMAD.MOV.U32 R6, RZ, RZ, R0 ;  /* 0x000000ffff067224 */ /* 0x000fe200078e0000 */
[----:B-1----:R-:W-:-:S03]  /*206e0*/  @P1 SHF.R.U32.HI R6, RZ, R2, R3 ;  /* 0x00000002ff061219 */ /* 0x002fc60000011603 */
[----:B------:R-:W0:Y:S01]  /*206f0*/  @!P0 LDC.64 R2, c[0x0][0x428] ;  /* 0x00010a00ff028b82 */ /* 0x000e220000000a00 */
[--C-:B------:R-:W-:Y:S01]  /*20700*/  @!P0 SHF.R.S32.HI R7, RZ, 0x1f, R6.reuse ;  /* 0x0000001fff078819 */ /* 0x100fe20000011406 */
[----:B------:R-:W-:-:S04]  /*20710*/  IMAD.MOV R4, RZ, RZ, -R6 ;  /* 0x000000ffff047224 */ /* 0x000fc800078e0a06 */
[----:B------:R-:W-:Y:S01]  /*20720*/  IMAD R4, R5, R4, R0 ;  /* 0x0000000405047224 */ /* 0x000fe200078e0200 */
[----:B------:R-:W-:Y:S01]  /*20730*/  SHF.R.S32.HI R10, RZ, 0x1f, R9 ;  /* 0x0000001fff0a7819 */ /* 0x000fe20000011409 */
[----:B------:R1:W-:Y:S01]  /*20740*/  STL [R1+0xc], R9 ;  /* 0x00000c0901007387 */ /* 0x0003e20000100800 */
[----:B0-----:R-:W-:-:S03]  /*20750*/  @!P0 IMAD.WIDE.U32 R6, R9, R2, R6 ;  /* 0x0000000209068225 */ /* 0x001fc600078e0006 */
[----:B------:R0:W-:Y:S01]  /*20760*/  STL [R1+0x2c], R10 ;  /* 0x00002c0a01007387 */ /* 0x0001e20000100800 */
[----:B------:R-:W-:-:S04]  /*20770*/  @!P0 IMAD R0, R10, R2, RZ ;  /* 0x000000020a008224 */ /* 0x000fc800078e02ff */
[----:B------:R-:W-:Y:S02]  /*20780*/  @!P0 IMAD R0, R9, R3, R0 ;  /* 0x0000000309008224 */ /* 0x000fe400078e0200 */
[----:B-1----:R-:W1:Y:S01]  /*20790*/  S2R R9, SR_TID.X ;  /* 0x0000000000097919 */ /* 0x002e620000002100 */
[----:B------:R-:W2:Y:S01]  /*207a0*/  @!P0 LDC.64 R2, c[0x0][0x418] ;  /* 0x00010600ff028b82 */ /* 0x000ea20000000a00 */
[----:B------:R-:W-:Y:S02]  /*207b0*/  @!P0 IMAD.IADD R0, R7, 0x1, R0 ;  /* 0x0000000107008824 */ /* 0x000fe400078e0200 */
[----:B------:R-:W-:-:S05]  /*207c0*/  IMAD.U32 R5, RZ, RZ, UR38 ;  /* 0x00000026ff057e24 */ /* 0x000fca000f8e00ff */
[----:B------:R-:W-:Y:S02]  /*207d0*/  ISETP.NE.AND P2, PT, R5, 0x3, PT ;  /* 0x000000030500780c */ /* 0x000fe40003f45270 */
[----:B--2---:R-:W-:-:S04]  /*207e0*/  @!P0 LEA R2, P1, R6, R2, 0x2 ;  /* 0x0000000206028211 */ /* 0x004fc800078210ff */
[----:B------:R-:W-:Y:S01]  /*207f0*/  @!P0 LEA.HI.X R3, R6, R3, R0, 0x2, P1 ;  /* 0x0000000306038211 */ /* 0x000fe200008f1400 */
[----:B------:R-:W-:Y:S02]  /*20800*/  IMAD.MOV.U32 R0, RZ, RZ, RZ ;  /* 0x000000ffff007224 */ /* 0x000fe400078e00ff */
[----:B-1----:R-:W-:-:S04]  /*20810*/  IMAD.SHL.U32 R9, R9, 0x8, RZ ;  /* 0x0000000809097824 */ /* 0x002fc800078e00ff */
[----:B------:R1:W5:Y:S01]  /*20820*/  @!P0 LDG.E R0, desc[UR52][R2.64] ;  /* 0x0000003402008981 */ /* 0x000362000c1e1900 */
[----:B------:R-:W-:Y:S02]  /*20830*/  LOP3.LUT R9, R9, 0x18, RZ, 0xc0, !PT ;  /* 0x0000001809097812 */ /* 0x000fe400078ec0ff */
[----:B------:R-:W-:Y:S02]  /*20840*/  @P2 LOP3.LUT R16, R16, 0x8, RZ, 0xfc, !PT ;  /* 0x0000000810102812 */ /* 0x000fe400078efcff */
[C---:B------:R-:W-:Y:S02]  /*20850*/  ISETP.GE.AND P0, PT, R9.reuse, UR4, PT ;  /* 0x0000000409007c0c */ /* 0x040fe4000bf06270 */
[C---:B0-----:R-:W-:Y:S02]  /*20860*/  LOP3.LUT R10, R9.reuse, 0x20, RZ, 0xfc, !PT ;  /* 0x00000020090a7812 */ /* 0x041fe400078efcff */
[----:B------:R-:W-:Y:S02]  /*20870*/  LOP3.LUT R16, R16, 0xfffffffb, RZ, 0xc0, !PT ;  /* 0xfffffffb10107812 */ /* 0x000fe400078ec0ff */
[----:B------:R-:W-:-:S02]  /*20880*/  LOP3.LUT R9, R9, 0x40, RZ, 0xfc, !PT ;  /* 0x0000004009097812 */ /* 0x000fc400078efcff */
[----:B------:R-:W-:-:S05]  /*20890*/  ISETP.GE.AND P1, PT, R10, UR4, PT ;  /* 0x000000040a007c0c */ /* 0x000fca000bf26270 */
[----:B------:R-:W-:Y:S02]  /*208a0*/  @P0 LOP3.LUT R16, R16, 0x4, RZ, 0xfc, !PT ;  /* 0x0000000410100812 */ /* 0x000fe400078efcff */
[----:B------:R-:W-:Y:S02]  /*208b0*/  ISETP.GE.AND P0, PT, R9, UR4, PT ;  /* 0x0000000409007c0c */ /* 0x000fe4000bf06270 */
[----:B------:R-:W-:-:S04]  /*208c0*/  LOP3.LUT R16, R16, 0xfffffffe, RZ, 0xc0, !PT ;  /* 0xfffffffe10107812 */ /* 0x000fc800078ec0ff */
[----:B------:R-:W-:-:S04]  /*208d0*/  LOP3.LUT R16, R16, 0xfffffffd, RZ, 0xc0, !PT ;  /* 0xfffffffd10107812 */ /* 0x000fc800078ec0ff */
[----:B------:R-:W-:-:S04]  /*208e0*/  @P1 LOP3.LUT R16, R16, 0x2, RZ, 0xfc, !PT ;  /* 0x0000000210101812 */ /* 0x000fc800078efcff */
[----:B------:R-:W-:Y:S01]  /*208f0*/  @P0 LOP3.LUT R16, R16, 0x1, RZ, 0xfc, !PT ;  /* 0x0000000110100812 */ /* 0x000fe200078efcff */
[----:B-1----:R-:W-:Y:S06]  /*20900*/  BRA.DIV UR5, `(.L_x_11701) ;  /* 0x0000005605007947 */ /* 0x002fec000b800000 */
.L_x_11828:
[----:B------:R-:W-:Y:S05]  /*20910*/  @!P2 BRA `(.L_x_11702) ;  /* 0x000000000004a947 */ /* 0x000fea0003800000 */
[----:B------:R-:W-:Y:S01]  /*20920*/  BPT.TRAP 0x1 ;  /* 0x000000040000795c */ /* 0x000fe20000300000 */
.L_x_11702:
[----:B------:R-:W2:Y:S01]  /*20930*/  LDL R9, [R1] ;  /* 0x0000000001097983 */ /* 0x000ea20000100800 */
        /* <DEDUP_REMOVED lines=17> */
[----:B------:R-:W-:-:S04]  /*20a50*/  LEA R19, P0, R2, UR6, 0x1 ;  /* 0x0000000602137c11 */ /* 0x000fc8000f8008ff */
[----:B------:R-:W-:Y:S01]  /*20a60*/  LEA.HI.X R22, R2, UR7, R22, 0x1, P0 ;  /* 0x0000000702167c11 */ /* 0x000fe200080f0c16 */
[----:B------:R-:W-:Y:S01]  /*20a70*/  IMAD R2, R28, 0x8, R18 ;  /* 0x000000081c027824 */ /* 0x000fe200078e0212 */
[----:B--2---:R-:W-:-:S06]  /*20a80*/  SHF.L.U32 R3, R9, 0x1f, RZ ;  /* 0x0000001f09037819 */ /* 0x004fcc00000006ff */
[----:B------:R-:W0:Y:S02]  /*20a90*/  SYNCS.PHASECHK.TRANS64.TRYWAIT P0, [R2+URZ+0x2d840], R3 ;  /* 0x02d84003020075a7 */ /* 0x000e24000800017f */
[----:B0-----:R-:W-:Y:S05]  /*20aa0*/  @!P0 BRA `(.L_x_11704) ;  /* 0x0000005000cc8947 */ /* 0x001fea0003800000 */
.L_x_11829:
[----:B------:R-:W-:Y:S05]  /*20ab0*/  BSYNC B0 ;  /* 0x0000000000007941 */ /* 0x000fea0003800000 */
.L_x_11703:
[----:B------:R-:W2:Y:S01]  /*20ac0*/  LDL R12, [R1+0x18] ;  /* 0x00001800010c7983 */ /* 0x000ea20000100800 */
[----:B------:R-:W-:Y:S01]  /*20ad0*/  ULDC.64 UR4, c[0x0][0x300] ;  /* 0x0000c00000047ab9 */ /* 0x000fe20000000a00 */
[----:B------:R-:W-:Y:S02]  /*20ae0*/  ULDC.64 UR6, c[0x0][0x2e8] ;  /* 0x0000ba0000067ab9 */ /* 0x000fe40000000a00 */
[----:B------:R-:W3:Y:S01]  /*20af0*/  LDL R10, [R1+0x10] ;  /* 0x00001000010a7983 */ /* 0x000ee20000100800 */
[----:B------:R-:W-:Y:S01]  /*20b00*/  IMAD R5, R5, UR4, RZ ;  /* 0x0000000405057c24 */ /* 0x000fe2000f8e02ff */
[----:B------:R-:W-:Y:S01]  /*20b10*/  LOP3.LUT P4, RZ, R16, 0x4, RZ, 0xc0, !PT ;  /* 0x0000000410ff7812 */ /* 0x000fe2000788c0ff */
[----:B------:R-:W1:Y:S02]  /*20b20*/  S2R R7, SR_TID.X ;  /* 0x0000000000077919 */ /* 0x000e640000002100 */
[----:B0-----:R-:W-:Y:S01]  /*20b30*/  IMAD R3, R4, UR5, R5 ;  /* 0x0000000504037c24 */ /* 0x001fe2000f8e0205 */
        /* <DEDUP_REMOVED lines=9> */
[----:B------:R-:W-:Y:S02]  /*20bd0*/  IMAD.IADD R5, R5, 0x1, R0 ;  /* 0x0000000105057824 */ /* 0x000fe400078e0200 */
[----:B------:R-:W-:Y:S01]  /*20be0*/  IMAD.WIDE.U32 R4, R17, UR4, R4 ;  /* 0x0000000411047c25 */ /* 0x000fe2000f8e0004 */
[----:B------:R-:W-:Y:S02]  /*20bf0*/  UMOV UR4, 0xffffffff ;  /* 0xffffffff00047882 */ /* 0x000fe40000000000 */
[----:B------:R-:W-:Y:S02]  /*20c00*/  LEA R0, P0, R4, UR6, 0x1 ;  /* 0x0000000604007c11 */ /* 0x000fe4000f8008ff */
[----:B-1----:R-:W-:Y:S01]  /*20c10*/  LOP3.LUT R9, R7, 0x7f, RZ, 0xc0, !PT ;  /* 0x0000007f07097812 */ /* 0x002fe200078ec0ff */
[----:B------:R-:W-:-:S03]  /*20c20*/  IMAD R7, R17, UR5, R5 ;  /* 0x0000000511077c24 */ /* 0x000fc6000f8e0205 */
[----:B------:R-:W-:Y:S02]  /*20c30*/  SHF.R.U32.HI R11, RZ, 0x2, R9 ;  /* 0x00000002ff0b7819 */ /* 0x000fe40000011609 */
[----:B------:R-:W0:Y:S01]  /*20c40*/  S2R R9, SR_TID.X ;  /* 0x0000000000097919 */ /* 0x000e220000002100 */
[----:B------:R-:W-:Y:S01]  /*20c50*/  LEA.HI.X R7, R4, UR7, R7, 0x1, P0 ;  /* 0x0000000704077c11 */ /* 0x000fe200080f0c07 */
[----:B0-----:R-:W-:-:S05]  /*20c60*/  IMAD.SHL.U32 R9, R9, 0x8, RZ ;  /* 0x0000000809097824 */ /* 0x001fca00078e00ff */
[----:B------:R-:W-:Y:S02]  /*20c70*/  LOP3.LUT R9, R9, 0x18, RZ, 0xc0, !PT ;  /* 0x0000001809097812 */ /* 0x000fe400078ec0ff */
[----:B--2---:R-:W-:-:S04]  /*20c80*/  IADD3 R3, -R11, R12, -R8 ;  /* 0x0000000c0b037210 */ /* 0x004fc80007ffe908 */
[----:B------:R-:W-:Y:S01]  /*20c90*/  ISETP.GE.AND P0, PT, R3, 0x1, PT ;  /* 0x000000010300780c */ /* 0x000fe20003f06270 */
[----:B---3--:R-:W-:Y:S01]  /*20ca0*/  IMAD R8, R28, 0x3000, R10 ;  /* 0x000030001c087824 */ /* 0x008fe200078e020a */
[----:B------:R-:W-:Y:S11]  /*20cb0*/  BRA.DIV UR4, `(.L_x_11705) ;  /* 0x00000052045c7947 */ /* 0x000ff6000b800000 */
        /* <DEDUP_REMOVED lines=38> */
.L_x_11839:
        /* <DEDUP_REMOVED lines=12> */
.L_x_11706:
        /* <DEDUP_REMOVED lines=11> */
.L_x_11707:
[----:B------:R1:W5:Y:S01]  /*21090*/  LDL.LU R3, [R1+0x34] ;  /* 0x0000340001037983 */ /* 0x0003620000300800 */
        /* <DEDUP_REMOVED lines=9> */
[----:B------:R-:W-:-:S04]  /*21130*/  ISETP.NE.AND.EX P0, PT, RZ, UR7, PT, P0 ;  /* 0x00000007ff007c0c */ /* 0x000fc8000bf05300 */
[----:B------:R-:W-:Y:S02]  /*21140*/  SEL R26, R27, RZ, !P0 ;  /* 0x000000ff1b1a7207 */ /* 0x000fe40004000000 */
[----:B-1---5:R-:W-:Y:S01]  /*21150*/  SHF.R.S32.HI R2, RZ, 0x1f, R3 ;  /* 0x0000001fff027819 */ /* 0x022fe20000011403 */
[----:B0-----:R-:W-:-:S04]  /*21160*/  IMAD.WIDE.U32 R4, R3, UR4, RZ ;  /* 0x0000000403047c25 */ /* 0x001fc8000f8e00ff */
[----:B------:R-:W-:Y:S01]  /*21170*/  IMAD R2, R2, UR4, RZ ;  /* 0x0000000402027c24 */ /* 0x000fe2000f8e02ff */
[----:B------:R0:W-:Y:S03]  /*21180*/  STL.64 [R1+0x38], R4 ;  /* 0x0000380401007387 */ /* 0x0001e60000100a00 */
[----:B------:R-:W-:Y:S01]  /*21190*/  IMAD R0, R3, UR5, R2 ;  /* 0x0000000503007c24 */ /* 0x000fe2000f8e0202 */
[----:B------:R-:W-:-:S03]  /*211a0*/  SHF.R.S32.HI R2, RZ, 0x1f, R27 ;  /* 0x0000001fff027819 */ /* 0x000fc6000001141b */
[----:B------:R-:W-:Y:S01]  /*211b0*/  IMAD.IADD R3, R5, 0x1, R0 ;  /* 0x0000000105037824 */ /* 0x000fe200078e0200 */
[----:B------:R-:W-:-:S04]  /*211c0*/  SEL R0, R2, RZ, !P0 ;  /* 0x000000ff02007207 */ /* 0x000fc80004000000 */
[----:B------:R0:W-:Y:S04]  /*211d0*/  STL [R1+0x34], R3 ;  /* 0x0000340301007387 */ /* 0x0001e80000100800 */
[----:B------:R0:W-:Y:S01]  /*211e0*/  STL [R1+0x44], R0 ;  /* 0x0000440001007387 */ /* 0x0001e20000100800 */
        /* <DEDUP_REMOVED lines=17> */
.L_x_11709:
[----:B------:R-:W-:Y:S05]  /*21300*/  BSYNC B6 ;  /* 0x0000000000067941 */ /* 0x000fea0003800000 */
.L_x_11708:
[----:B------:R-:W2:Y:S01]  /*21310*/  LDL.LU R2, [R1+0x34] ;  /* 0x0000340001027983 */ /* 0x000ea20000300800 */
[----:B------:R-:W1:Y:S01]  /*21320*/  LDC R9, c[0x0][0x448] ;  /* 0x00011200ff097b82 */ /* 0x000e620000000800 */
[----:B------:R-:W-:Y:S01]  /*21330*/  ULDC.64 UR4, c[0x0][0x2d8] ;  /* 0x0000b60000047ab9 */ /* 0x000fe20000000a00 */
[----:B------:R-:W-:Y:S01]  /*21340*/  ULDC.64 UR6, c[0x0][0x2e0] ;  /* 0x0000b80000067ab9 */ /* 0x000fe20000000a00 */
[----:B------:R-:W3:Y:S01]  /*21350*/  LDL.LU.64 R20, [R1+0x38] ;  /* 0x0000380001147983 */ /* 0x000ee20000300a00 */
[----:B------:R-:W-:-:S03]  /*21360*/  ULDC.64 UR8, c[0x0][0x280] ;  /* 0x0000a00000087ab9 */ /* 0x000fc60000000a00 */
[----:B0-----:R-:W4:Y:S01]  /*21370*/  LDL.LU R0, [R1+0x44] ;  /* 0x0000440001007983 */ /* 0x001f220000300800 */
[----:B-1----:R-:W-:-:S13]  /*21380*/  ISETP.NE.AND P1, PT, R9, 0x1, PT ;  /* 0x000000010900780c */ /* 0x002fda0003f25270 */
[----:B------:R-:W0:Y:S08]  /*21390*/  @P1 LDC R5, c[0x0][0x44c] ;  /* 0x00011300ff051b82 */ /* 0x000e300000000800 */
[----:B------:R-:W1:Y:S08]  /*213a0*/  @P1 LDC R6, c[0x0][0x450] ;  /* 0x00011400ff061b82 */ /* 0x000e700000000800 */
[----:B------:R-:W1:Y:S01]  /*213b0*/  @P1 LDC R8, c[0x0][0x450] ;  /* 0x00011400ff081b82 */ /* 0x000e620000000800 */
[----:B--2---:R-:W-:-:S02]  /*213c0*/  IMAD.MOV.U32 R3, RZ, RZ, R2 ;  /* 0x000000ffff037224 */ /* 0x004fc400078e0002 */
        /* <DEDUP_REMOVED lines=17> */
[----:B------:R-:W-:-:S04]  /*214e0*/  IMAD.IADD R0, R20, 0x1, R25 ;  /* 0x0000000114007824 */ /* 0x000fc800078e0219 */
        /* <DEDUP_REMOVED lines=16> */
[----:B------:R-:W-:Y:S01]  /*215f0*/  IMAD.IADD R6, R5, 0x1, R6 ;  /* 0x0000000105067824 */ /* 0x000fe200078e0206 */
        /* <DEDUP_REMOVED lines=13> */
[----:B------:R-:W-:-:S04]  /*216d0*/  IMAD R6, R6, UR5, R7 ;  /* 0x0000000506067c24 */ /* 0x000fc8000f8e0207 */
[----:B------:R-:W-:Y:S01]  /*216e0*/  IMAD.IADD R3, R3, 0x1, R6 ;  /* 0x0000000103037824 */ /* 0x000fe200078e0206 */
[----:B------:R-:W-:-:S05]  /*216f0*/  SHF.R.S32.HI R6, RZ, 0x1f, R0 ;  /* 0x0000001fff067819 */ /* 0x000fca0000011400 */
[----:B------:R-:W-:Y:S02]  /*21700*/  IMAD R6, R6, UR6, RZ ;  /* 0x0000000606067c24 */ /* 0x000fe4000f8e02ff */
[----:B------:R-:W-:-:S04]  /*21710*/  IMAD.WIDE.U32 R2, R0, UR6, R2 ;  /* 0x0000000600027c25 */ /* 0x000fc8000f8e0002 */
[C---:B0-----:R-:W-:Y:S02]  /*21720*/  IMAD.SHL.U32 R11, R13.reuse, 0x8, RZ ;  /* 0x000000080d0b7824 */ /* 0x041fe400078e00ff */
[----:B------:R-:W-:Y:S02]  /*21730*/  IMAD R6, R0, UR7, R6 ;  /* 0x0000000700067c24 */ /* 0x000fe4000f8e0206 */
[----:B------:R-:W-:Y:S01]  /*21740*/  IMAD.SHL.U32 R10, R13, 0x8, RZ ;  /* 0x000000080d0a7824 */ /* 0x000fe200078e00ff */
[----:B------:R-:W-:Y:S01]  /*21750*/  LOP3.LUT R11, R11, 0x18, RZ, 0xc0, !PT ;  /* 0x000000180b0b7812 */ /* 0x000fe200078ec0ff */
[----:B------:R-:W-:Y:S01]  /*21760*/  IMAD.IADD R6, R3, 0x1, R6 ;  /* 0x0000000103067824 */ /* 0x000fe200078e0206 */
[----:B------:R-:W-:Y:S02]  /*21770*/  LEA R7, P0, R2, UR8, 0x1 ;  /* 0x0000000802077c11 */ /* 0x000fe4000f8008ff */
[----:B------:R-:W-:Y:S02]  /*21780*/  LOP3.LUT R12, R11, 0x20, RZ, 0xfc, !PT ;  /* 0x000000200b0c7812 */ /* 0x000fe400078efcff */
[----:B------:R-:W-:-:S02]  /*21790*/  LOP3.LUT R10, R10, 0x18, RZ, 0xc0, !PT ;  /* 0x000000180a0a7812 */ /* 0x000fc400078ec0ff */
[----:B------:R-:W-:Y:S01]  /*217a0*/  LOP3.LUT R11, R11, 0x40, RZ, 0xfc, !PT ;  /* 0x000000400b0b7812 */ /* 0x000fe200078efcff */
[----:B------:R-:W-:Y:S01]  /*217b0*/  UMOV UR5, 0xffffffff ;  /* 0xffffffff00057882 */ /* 0x000fe20000000000 */
[----:B------:R-:W-:Y:S02]  /*217c0*/  LEA.HI.X R6, R2, UR9, R6, 0x1, P0 ;  /* 0x0000000902067c11 */ /* 0x000fe400080f0c06 */
[----:B------:R-:W-:Y:S02]  /*217d0*/  LOP3.LUT R20, R13, 0x7f, RZ, 0xc0, !PT ;  /* 0x0000007f0d147812 */ /* 0x000fe400078ec0ff */
[----:B------:R-:W-:Y:S02]  /*217e0*/  ISETP.GE.AND P0, PT, R10, UR4, PT ;  /* 0x000000040a007c0c */ /* 0x000fe4000bf06270 */
[----:B------:R-:W-:Y:S02]  /*217f0*/  ISETP.GE.AND P1, PT, R12, UR4, PT ;  /* 0x000000040c007c0c */ /* 0x000fe4000bf26270 */
[----:B------:R-:W-:-:S02]  /*21800*/  ISETP.GE.AND P2, PT, R11, UR4, PT ;  /* 0x000000040b007c0c */ /* 0x000fc4000bf46270 */
[----:B------:R-:W-:Y:S01]  /*21810*/  SHF.R.U32.HI R20, RZ, 0x2, R20 ;  /* 0x00000002ff147819 */ /* 0x000fe20000011614 */
[----:B--2---:R-:W-:Y:S10]  /*21820*/  BRA.DIV UR5, `(.L_x_11710) ;  /* 0x0000004a05e87947 */ /* 0x004ff4000b800000 */
[----:B------:R-:W0:Y:S01]  /*21830*/  SHFL.IDX PT, R3, R5, RZ, 0x1c1f ;  /* 0x001c1fff05037589 */ /* 0x000e2200000e0000 */
[----:B-----5:R-:W-:Y:S02]  /*21840*/  IMAD R0, R21, R9, RZ ;  /* 0x0000000915007224 */ /* 0x020fe400078e02ff */
[----:B------:R-:W-:Y:S01]  /*21850*/  IMAD.IADD R25, R20, 0x1, R25 ;  /* 0x0000000114197824 */ /* 0x000fe200078e0219 */
        /* <DEDUP_REMOVED lines=58> */
.L_x_11852:
[----:B------:R-:W-:-:S05]  /*21c00*/  VIADD R25, R25, 0xa0 ;  /* 0x000000a019197836 */ /* 0x000fca0000000000 */
[----:B------:R-:W-:-:S13]  /*21c10*/  ISETP.GE.AND P3, PT, R25, R0, PT ;  /* 0x000000001900720c */ /* 0x000fda0003f66270 */
[----:B-1----:R-:W-:-:S05]  /*21c20*/  @!P3 LEA R2, P4, R10, R2, 0x1 ;  /* 0x000000020a02b211 */ /* 0x002fca00078808ff */
[----:B------:R-:W-:-:S05]  /*21c30*/  @!P3 IMAD.X R3, RZ, RZ, R6, P4 ;  /* 0x000000ffff03b224 */ /* 0x000fca00020e0606 */
        /* <DEDUP_REMOVED lines=8> */
.L_x_11711:
        /* <DEDUP_REMOVED lines=18> */
.L_x_11853:
[----:B------:R-:W-:Y:S05]  /*21de0*/  BSYNC B0 ;  /* 0x0000000000007941 */ /* 0x000fea0003800000 */
.L_x_11712:
        /* <DEDUP_REMOVED lines=8> */
[----:B------:R-:W-:Y:S01]  /*21e70*/  IMAD.MOV.U32 R10, RZ, RZ, R28 ;  /* 0x000000ffff0a7224 */ /* 0x000fe200078e001c */
[----:B------:R2:W5:Y:S04]  /*21e80*/  LDL.LU R20, [R1] ;  /* 0x0000000001147983 */ /* 0x0005680000300800 */
[----:B------:R2:W-:Y:S01]  /*21e90*/  STL [R1+0x8], R23 ;  /* 0x0000081701007387 */ /* 0x0005e20000100800 */
[----:B-1----:R-:W-:-:S05]  /*21ea0*/  IMAD.SHL.U32 R4, R2, 0x8, RZ ;  /* 0x0000000802047824 */ /* 0x002fca00078e00ff */
[----:B------:R-:W-:-:S04]  /*21eb0*/  LOP3.LUT R4, R4, 0x18, RZ, 0xc0, !PT ;  /* 0x0000001804047812 */ /* 0x000fc800078ec0ff */
[C---:B------:R-:W-:Y:S02]  /*21ec0*/  LOP3.LUT R3, R4.reuse, 0x20, RZ, 0xfc, !PT ;  /* 0x0000002004037812 */ /* 0x040fe400078efcff */
[C---:B------:R-:W-:Y:S02]  /*21ed0*/  LOP3.LUT R2, R4.reuse, 0x40, RZ, 0xfc, !PT ;  /* 0x0000004004027812 */ /* 0x040fe400078efcff */
[----:B------:R-:W-:Y:S02]  /*21ee0*/  ISETP.GE.AND P3, PT, R4, UR4, PT ;  /* 0x0000000404007c0c */ /* 0x000fe4000bf66270 */
[----:B------:R-:W-:Y:S02]  /*21ef0*/  ISETP.GE.AND P2, PT, R3, UR4, PT ;  /* 0x0000000403007c0c */ /* 0x000fe4000bf46270 */
[----:B--2---:R-:W-:-:S13]  /*21f00*/  ISETP.GE.AND P1, PT, R2, UR4, PT ;  /* 0x0000000402007c0c */ /* 0x004fda000bf26270 */
.L_x_11728:
        /* <DEDUP_REMOVED lines=10> */
[----:B------:R-:W-:Y:S02]  /*21fb0*/  IMAD.SHL.U32 R2, R2, 0x20, RZ ;  /* 0x0000002002027824 */ /* 0x000fe400078e00ff */
        /* <DEDUP_REMOVED lines=22> */
[----:B-----5:R-:W-:Y:S01]  /*22120*/  LOP3.LUT R2, R20, R2, RZ, 0x3c, !PT ;  /* 0x0000000214027212 */ /* 0x020fe200078e3cff */
[----:B------:R-:W-:-:S04]  /*22130*/  IMAD.U32 R6, RZ, RZ, UR38 ;  /* 0x00000026ff067e24 */ /* 0x000fc8000f8e00ff */
[----:B------:R0:W-:Y:S01]  /*22140*/  STL [R1], R2 ;  /* 0x0000000201007387 */ /* 0x0001e20000100800 */
[----:B------:R-:W-:Y:S01]  /*22150*/  ISETP.NE.AND P4, PT, R6, 0x3, PT ;  /* 0x000000030600780c */ /* 0x000fe20003f85270 */
[----:B------:R-:W-:Y:S01]  /*22160*/  IMAD.MOV.U32 R23, RZ, RZ, R0 ;  /* 0x000000ffff177224 */ /* 0x000fe200078e0000 */
[----:B------:R-:W-:Y:S02]  /*22170*/  SEL R28, R28, RZ, P0 ;  /* 0x000000ff1c1c7207 */ /* 0x000fe40000000000 */
[----:B--2---:R-:W-:-:S09]  /*22180*/  SHF.R.S32.HI R26, RZ, 0x1f, R8 ;  /* 0x0000001fff1a7819 */ /* 0x004fd20000011408 */
[----:B0-----:R-:W-:Y:S05]  /*22190*/  @!P4 BRA `(.L_x_11716) ;  /* 0x000000000004c947 */ /* 0x001fea0003800000 */
[----:B------:R-:W-:Y:S01]  /*221a0*/  BPT.TRAP 0x1 ;  /* 0x000000040000795c */ /* 0x000fe20000300000 */
.L_x_11716:
[----:B------:R-:W-:Y:S01]  /*221b0*/  IMAD R5, R28, 0x8, R18 ;  /* 0x000000081c057824 */ /* 0x000fe200078e0212 */
[----:B------:R-:W-:Y:S01]  /*221c0*/  SHF.L.U32 R0, R2, 0x1f, RZ ;  /* 0x0000001f02007819 */ /* 0x000fe200000006ff */
[----:B------:R-:W-:Y:S03]  /*221d0*/  BSSY B1, `(.L_x_11717) ;  /* 0x0000003000017945 */ /* 0x000fe60003800000 */
[----:B------:R-:W0:Y:S02]  /*221e0*/  SYNCS.PHASECHK.TRANS64.TRYWAIT P0, [R5+URZ+0x2d840], R0 ;  /* 0x02d84000050075a7 */ /* 0x000e24000800017f */
[----:B0-----:R-:W-:Y:S05]  /*221f0*/  @!P0 BRA `(.L_x_11718) ;  /* 0x0000004800988947 */ /* 0x001fea0003800000 */
.L_x_11854:
[----:B------:R-:W-:Y:S05]  /*22200*/  BSYNC B1 ;  /* 0x0000000000017941 */ /* 0x000fea0003800000 */
.L_x_11717:
        /* <DEDUP_REMOVED lines=52> */
.L_x_11864:
        /* <DEDUP_REMOVED lines=11> */
.L_x_11720:
        /* <DEDUP_REMOVED lines=11> */
.L_x_11721:
[----:B------:R1:W-:Y:S01]  /*226b0*/  SYNCS.ARRIVE.TRANS64.A1T0 RZ, [R5+URZ+0x2d830], RZ ;  /* 0x02d830ff05ff79a7 */ /* 0x0003e2000810003f */
[----:B------:R-:W-:Y:S05]  /*226c0*/  @!P5 BRA `(.L_x_11722) ;  /* 0x000000000004d947 */ /* 0x000fea0003800000 */
[----:B------:R-:W-:Y:S01]  /*226d0*/  BPT.TRAP 0x1 ;  /* 0x000000040000795c */ /* 0x000fe20000300000 */
.L_x_11722:
[----:B------:R-:W-:Y:S01]  /*226e0*/  SHF.L.U32 R2, R20, 0x1f, RZ ;  /* 0x0000001f14027819 */ /* 0x000fe200000006ff */
[----:B-1----:R-:W-:Y:S01]  /*226f0*/  IMAD R5, R10, 0x8, R18 ;  /* 0x000000080a057824 */ /* 0x002fe200078e0212 */
[----:B------:R-:W-:Y:S03]  /*22700*/  BSSY B1, `(.L_x_11723) ;  /* 0x0000003000017945 */ /* 0x000fe60003800000 */
[----:B------:R-:W1:Y:S02]  /*22710*/  SYNCS.PHASECHK.TRANS64.TRYWAIT P0, [R5+URZ+0x2d860], R2 ;  /* 0x02d86002050075a7 */ /* 0x000e64000800017f */
[----:B-1----:R-:W-:Y:S05]  /*22720*/  @!P0 BRA `(.L_x_11724) ;  /* 0x0000004800b48947 */ /* 0x002fea0003800000 */
.L_x_11865:
[----:B------:R-:W-:Y:S05]  /*22730*/  BSYNC B1 ;  /* 0x0000000000017941 */ /* 0x000fea0003800000 */
.L_x_11723:
        /* <DEDUP_REMOVED lines=45> */
.L_x_11875:
        /* <DEDUP_REMOVED lines=29> */
.L_x_11726:
        /* <DEDUP_REMOVED lines=12> */
.L_x_11727:
[----:B------:R-:W2:Y:S01]  /*22ca0*/  LDL R2, [R1+0x24] ;  /* 0x0000240001027983 */ /* 0x000ea20000100800 */
[----:B------:R1:W-:Y:S01]  /*22cb0*/  SYNCS.ARRIVE.TRANS64.A1T0 RZ, [R5+URZ+0x2d850], RZ ;  /* 0x02d850ff05ff79a7 */ /* 0x0003e2000810003f */
[----:B------:R-:W-:Y:S02]  /*22cc0*/  VIADD R0, R23, 0xffffffff ;  /* 0xffffffff17007836 */ /* 0x000fe40000000000 */
[----:B------:R1:W5:Y:S01]  /*22cd0*/  LDL R20, [R1] ;  /* 0x0000000001147983 */ /* 0x0003620000100800 */
[----:B------:R-:W-:-:S03]  /*22ce0*/  IMAD.MOV.U32 R10, RZ, RZ, R28 ;  /* 0x000000ffff0a7224 */ /* 0x000fc600078e001c */
[----:B------:R1:W-:Y:S01]  /*22cf0*/  STL [R1+0x8], R23 ;  /* 0x0000081701007387 */ /* 0x0003e20000100800 */
[----:B--2---:R-:W-:-:S13]  /*22d00*/  ISETP.GT.AND P0, PT, R23, R2, PT ;  /* 0x000000021700720c */ /* 0x004fda0003f04270 */
[----:B-1----:R-:W-:Y:S05]  /*22d10*/  @P0 BRA `(.L_x_11728) ;  /* 0xfffffff0007c0947 */ /* 0x002fea000383ffff */
.L_x_11715:
[----:B------:R-:W-:Y:S05]  /*22d20*/  BSYNC B0 ;  /* 0x0000000000007941 */ /* 0x000fea0003800000 */
.L_x_11714:
        /* <DEDUP_REMOVED lines=17> */
.L_x_11730:
[----:B------:R-:W-:Y:S05]  /*22e40*/  BSYNC B0 ;  /* 0x0000000000007941 */ /* 0x000fea0003800000 */
.L_x_11729:
[----:B------:R-:W-:-:S05]  /*22e50*/  IMAD.U32 R0, RZ, RZ, UR38 ;  /* 0x00000026ff007e24 */ /* 0x000fca000f8e00ff */
[----:B------:R-:W-:-:S13]  /*22e60*/  ISETP.NE.AND P0, PT, R0, 0x3, PT ;  /* 0x000000030000780c */ /* 0x000fda0003f05270 */
[----:B------:R-:W-:Y:S05]  /*22e70*/  @!P0 BRA `(.L_x_11731) ;  /* 0x0000000000048947 */ /* 0x000fea0003800000 */
[----:B------:R-:W-:Y:S01]  /*22e80*/  BPT.TRAP 0x1 ;  /* 0x000000040000795c */ /* 0x000fe20000300000 */
.L_x_11731:
        /* <DEDUP_REMOVED lines=8> */
.L_x_11876:
[----:B------:R-:W-:Y:S05]  /*22f10*/  BSYNC B0 ;  /* 0x0000000000007941 */ /* 0x000fea0003800000 */
.L_x_11732:
        /* <DEDUP_REMOVED lines=51> */
.L_x_11886:
        /* <DEDUP_REMOVED lines=13> */
.L_x_11735:
        /* <DEDUP_REMOVED lines=11> */
.L_x_11736:
        /* <DEDUP_REMOVED lines=8> */
.L_x_11695:
[----:B------:R-:W-:Y:S05]  /*23450*/  BSYNC B7 ;  /* 0x0000000000077941 */ /* 0x000fea0003800000 */
.L_x_11693:
        /* <DEDUP_REMOVED lines=11> */
.L_x_11737:
        /* <DEDUP_REMOVED lines=43> */
.L_x_11896:
[----:B------:R-:W-:Y:S02]  /*237c0*/  ULDC UR4, c[0x0][0xc38] ;  /* 0x00030e0000047ab9 */ /* 0x000fe40000000800 */
[----:B------:R-:W-:-:S04]  /*237d0*/  IMAD.U32 R4, RZ, RZ, UR4 ;  /* 0x00000004ff047e24 */ /* 0x000fc8000f8e00ff */
[----:B--2---:R-:W-:-:S04]  /*237e0*/  IMAD R3, R14, R4, RZ ;  /* 0x000000040e037224 */ /* 0x004fc800078e02ff */
[----:B------:R-:W-:-:S05]  /*237f0*/  IMAD.IADD R6, R6, 0x1, R3 ;  /* 0x0000000106067824 */ /* 0x000fca00078e0203 */
[----:B------:R-:W-:-:S13]  /*23800*/  ISETP.GT.AND P6, PT, R6, R0, PT ;  /* 0x000000000600720c */ /* 0x000fda0003fc4270 */
[----:B------:R-:W-:Y:S05]  /*23810*/  @P6 BRA `(.L_x_11740) ;  /* 0x0000000000a46947 */ /* 0x000fea0003800000 */
.L_x_11743:
        /* <DEDUP_REMOVED lines=35> */
.L_x_11904:
[----:B------:R-:W-:Y:S02]  /*23a50*/  ULDC UR4, c[0x0][0xc38] ;  /* 0x00030e0000047ab9 */ /* 0x000fe40000000800 */
[----:B------:R-:W-:-:S04]  /*23a60*/  IMAD.U32 R4, RZ, RZ, UR4 ;  /* 0x00000004ff047e24 */ /* 0x000fc8000f8e00ff */
[----:B--2---:R-:W-:-:S04]  /*23a70*/  IMAD R3, R14, R4, RZ ;  /* 0x000000040e037224 */ /* 0x004fc800078e02ff */
[----:B------:R-:W-:-:S05]  /*23a80*/  IMAD.IADD R6, R3, 0x1, R6 ;  /* 0x0000000103067824 */ /* 0x000fca00078e0206 */
[----:B------:R-:W-:-:S13]  /*23a90*/  ISETP.GT.AND P6, PT, R6, R0, PT ;  /* 0x000000000600720c */ /* 0x000fda0003fc4270 */
[----:B------:R-:W-:Y:S05]  /*23aa0*/  @!P6 BRA `(.L_x_11743) ;  /* 0xfffffffc005ce947 */ /* 0x000fea000383ffff */
.L_x_11740:
        /* <DEDUP_REMOVED lines=10> */
.L_x_11909:
[----:B------:R-:W-:-:S13]  /*23b50*/  ISETP.NE.AND P0, PT, R3, RZ, PT ;  /* 0x000000ff0300720c */ /* 0x000fda0003f05270 */
[----:B------:R-:W-:Y:S05]  /*23b60*/  @!P0 BRA `(.L_x_11745) ;  /* 0x0000000000108947 */ /* 0x000fea0003800000 */
[----:B------:R-:W-:Y:S01]  /*23b70*/  UMOV UR4, 0xffffffff ;  /* 0xffffffff00047882 */ /* 0x000fe20000000000 */
[----:B-1----:R-:W-:Y:S02]  /*23b80*/  VIADD R12, R7, 0xffffffff ;  /* 0xffffffff070c7836 */ /* 0x002fe40000000000 */
[----:B------:R-:W-:Y:S05]  /*23b90*/  BRA.DIV UR4, `(.L_x_11746) ;  /* 0x0000004a04e47947 */ /* 0x000fea000b800000 */
[----:B------:R1:W0:Y:S02]  /*23ba0*/  SHFL.IDX PT, R24, R2, R12, 0x1f ;  /* 0x00001f0c02187589 */ /* 0x00022400000e0000 */
.L_x_11745:
[----:B----4-:R-:W-:Y:S01]  /*23bb0*/  ISETP.NE.AND P0, PT, R5, 0x1, PT ;  /* 0x000000010500780c */ /* 0x010fe20003f05270 */
[----:B0-----:R-:W-:-:S04]  /*23bc0*/  IMAD R24, R24, R4, R6 ;  /* 0x0000000418187224 */ /* 0x001fc800078e0206 */
[----:B------:R-:W-:-:S08]  /*23bd0*/  IMAD.IADD R0, R0, 0x1, -R24 ;  /* 0x0000000100007824 */ /* 0x000fd000078e0a18 */
[----:B------:R-:W-:Y:S05]  /*23be0*/  @!P0 BRA `(.L_x_11747) ;  /* 0x0000000000dc8947 */ /* 0x000fea0003800000 */
[-C--:B---3--:R-:W-:Y:S01]  /*23bf0*/  IABS R6, R25.reuse ;  /* 0x0000001900067213 */ /* 0x088fe20000000000 */
[----:B-1----:R-:W-:Y:S01]  /*23c00*/  IMAD.MOV.U32 R2, RZ, RZ, RZ ;  /* 0x000000ffff027224 */ /* 0x002fe200078e00ff */
[----:B------:R-:W-:Y:S02]  /*23c10*/  IABS R8, R25 ;  /* 0x0000001900087213 */ /* 0x000fe40000000000 */
[----:B------:R-:W0:Y:S03]  /*23c20*/  I2F.RP R4, R6 ;  /* 0x0000000600047306 */ /* 0x000e260000209400 */
[----:B------:R-:W-:-:S05]  /*23c30*/  IMAD.MOV R8, RZ, RZ, -R8 ;  /* 0x000000ffff087224 */ /* 0x000fca00078e0a08 */
[----:B0-----:R-:W2:Y:S02]  /*23c40*/  MUFU.RCP R4, R4 ;  /* 0x0000000400047308 */ /* 0x001ea40000001000 */
[----:B--2---:R-:W-:-:S06]  /*23c50*/  VIADD R7, R4, 0xffffffe ;  /* 0x0ffffffe04077836 */ /* 0x004fcc0000000000 */
[----:B------:R-:W0:Y:S02]  /*23c60*/  F2I.FTZ.U32.TRUNC.NTZ R3, R7 ;  /* 0x0000000700037305 */ /* 0x000e24000021f000 */
[----:B0-----:R-:W-:-:S04]  /*23c70*/  IMAD.MOV R9, RZ, RZ, -R3 ;  /* 0x000000ffff097224 */ /* 0x001fc800078e0a03 */
[----:B------:R-:W-:-:S04]  /*23c80*/  IMAD R9, R9, R6, RZ ;  /* 0x0000000609097224 */ /* 0x000fc800078e02ff */
[----:B------:R-:W-:Y:S01]  /*23c90*/  IMAD.HI.U32 R2, R3, R9, R2 ;  /* 0x0000000903027227 */ /* 0x000fe200078e0002 */
[----:B------:R-:W-:-:S05]  /*23ca0*/  IABS R3, R0 ;  /* 0x0000000000037213 */ /* 0x000fca0000000000 */
[----:B------:R-:W-:-:S04]  /*23cb0*/  IMAD.HI.U32 R4, R2, R3, RZ ;  /* 0x0000000302047227 */ /* 0x000fc800078e00ff */
[----:B------:R-:W-:Y:S02]  /*23cc0*/  IMAD R3, R4, R8, R3 ;  /* 0x0000000804037224 */ /* 0x000fe400078e0203 */
[----:B------:R-:W-:-:S03]  /*23cd0*/  IMAD.MOV.U32 R2, RZ, RZ, RZ ;  /* 0x000000ffff027224 */ /* 0x000fc600078e00ff */
[----:B------:R-:W-:-:S13]  /*23ce0*/  ISETP.GT.U32.AND P1, PT, R6, R3, PT ;  /* 0x000000030600720c */ /* 0x000fda0003f24070 */
[----:B------:R-:W-:Y:S02]  /*23cf0*/  @!P1 IMAD.IADD R3, R3, 0x1, -R6 ;  /* 0x0000000103039824 */ /* 0x000fe400078e0a06 */
[----:B------:R-:W-:Y:S01]  /*23d00*/  @!P1 VIADD R4, R4, 0x1 ;  /* 0x0000000104049836 */ /* 0x000fe20000000000 */
[----:B------:R-:W-:Y:S02]  /*23d10*/  ISETP.NE.AND P1, PT, R25, RZ, PT ;  /* 0x000000ff1900720c */ /* 0x000fe40003f25270 */
[----:B------:R-:W-:Y:S02]  /*23d20*/  ISETP.GE.U32.AND P0, PT, R3, R6, PT ;  /* 0x000000060300720c */ /* 0x000fe40003f06070 */
[----:B------:R-:W-:-:S04]  /*23d30*/  IABS R6, R5 ;  /* 0x0000000500067213 */ /* 0x000fc80000000000 */
[----:B------:R-:W0:Y:S07]  /*23d40*/  I2F.RP R7, R6 ;  /* 0x0000000600077306 */ /* 0x000e2e0000209400 */
        /* <DEDUP_REMOVED lines=33> */
.L_x_11747:
[----:B-1----:R-:W0:Y:S02]  /*23f60*/  LDC.64 R2, c[0x0][0xc90] ;  /* 0x00032400ff027b82 */ /* 0x002e240000000a00 */
[----:B0-----:R-:W-:-:S05]  /*23f70*/  IMAD.WIDE R2, R27, 0x4, R2 ;  /* 0x000000041b027825 */ /* 0x001fca00078e0202 */
[----:B------:R0:W3:Y:S02]  /*23f80*/  LDG.E R6, desc[UR52][R2.64] ;  /* 0x0000003402067981 */ /* 0x0000e4000c1e1900 */
[----:B0-----:R-:W-:Y:S02]  /*23f90*/  IMAD.MOV.U32 R2, RZ, RZ, RZ ;  /* 0x000000ffff027224 */ /* 0x001fe400078e00ff */
[----:B---3--:R-:W-:-:S05]  /*23fa0*/  IMAD R5, R25, R6, RZ ;  /* 0x0000000619057224 */ /* 0x008fca00078e02ff */
[----:B--2---:R-:W-:-:S04]  /*23fb0*/  IABS R7, R5 ;  /* 0x0000000500077213 */ /* 0x004fc80000000000 */
        /* <DEDUP_REMOVED lines=19> */
[----:B------:R-:W-:-:S06]  /*240f0*/  IMAD.MOV.U32 R2, RZ, RZ, RZ ;  /* 0x000000ffff027224 */ /* 0x000fcc00078e00ff */
[----:B------:R-:W-:-:S04]  /*24100*/  @P0 VIADD R9, R9, 0x1 ;  /* 0x0000000109090836 */ /* 0x000fc80000000000 */
[----:B------:R-:W-:-:S04]  /*24110*/  IMAD.MOV.U32 R7, RZ, RZ, R9 ;  /* 0x000000ffff077224 */ /* 0x000fc800078e0009 */
[----:B------:R-:W-:Y:S01]  /*24120*/  @!P2 IMAD.MOV R7, RZ, RZ, -R7 ;  /* 0x000000ffff07a224 */ /* 0x000fe200078e0a07 */
[----:B------:R-:W-:-:S05]  /*24130*/  @!P1 LOP3.LUT R7, RZ, R5, RZ, 0x33, !PT ;  /* 0x00000005ff079212 */ /* 0x000fca00078e33ff */
[----:B------:R-:W-:Y:S02]  /*24140*/  IMAD R8, R6, R7, RZ ;  /* 0x0000000706087224 */ /* 0x000fe400078e02ff */
[----:B------:R-:W-:Y:S02]  /*24150*/  IMAD.MOV R7, RZ, RZ, -R7 ;  /* 0x000000ffff077224 */ /* 0x000fe400078e0a07 */
[----:B------:R-:W-:Y:S02]  /*24160*/  IMAD.MOV R3, RZ, RZ, -R8 ;  /* 0x000000ffff037224 */ /* 0x000fe400078e0a08 */
[----:B------:R-:W-:-:S03]  /*24170*/  IMAD R5, R5, R7, R0 ;  /* 0x0000000705057224 */ /* 0x000fc600078e0200 */
[----:B------:R-:W-:-:S04]  /*24180*/  VIADDMNMX R4, R3, R4, R6, PT ;  /* 0x0000000403047246 */ /* 0x000fc80003800106 */
[-C--:B------:R-:W-:Y:S02]  /*24190*/  IABS R6, R4.reuse ;  /* 0x0000000400067213 */ /* 0x080fe40000000000 */
[----:B------:R-:W-:Y:S02]  /*241a0*/  IABS R0, R4 ;  /* 0x0000000400007213 */ /* 0x000fe40000000000 */
[----:B------:R-:W0:Y:S03]  /*241b0*/  I2F.RP R9, R6 ;  /* 0x0000000600097306 */ /* 0x000e260000209400 */
[----:B------:R-:W-:-:S05]  /*241c0*/  IMAD.MOV R0, RZ, RZ, -R0 ;  /* 0x000000ffff007224 */ /* 0x000fca00078e0a00 */
        /* <DEDUP_REMOVED lines=9> */
[----:B------:R-:W-:Y:S02]  /*24260*/  LOP3.LUT R0, R5, R4, RZ, 0x3c, !PT ;  /* 0x0000000405007212 */ /* 0x000fe400078e3cff */
[----:B------:R-:W-:Y:S02]  /*24270*/  IADD3 R5, R8, 0x1000000, R5 ;  /* 0x0100000008057810 */ /* 0x000fe40007ffe005 */
        /* <DEDUP_REMOVED lines=8> */
[----:B------:R-:W-:Y:S01]  /*24300*/  @!P1 LOP3.LUT R2, RZ, R4, RZ, 0x33, !PT ;  /* 0x00000004ff029212 */ /* 0x000fe200078e33ff */
[----:B------:R-:W-:-:S04]  /*24310*/  IMAD.MOV R4, RZ, RZ, -R4 ;  /* 0x000000ffff047224 */ /* 0x000fc800078e0a04 */
[----:B------:R-:W-:-:S07]  /*24320*/  IMAD R26, R2, R4, R5 ;  /* 0x00000004021a7224 */ /* 0x000fce00078e0205 */
.L_x_11748:
[----:B------:R-:W-:-:S05]  /*24330*/  LOP3.LUT R2, RZ, R2, RZ, 0x33, !PT ;  /* 0x00000002ff027212 */ /* 0x000fca00078e33ff */
[----:B------:R-:W-:Y:S01]  /*24340*/  IMAD.IADD R25, R25, 0x1, R2 ;  /* 0x0000000119197824 */ /* 0x000fe200078e0202 */
[----:B------:R-:W-:Y:S06]  /*24350*/  BRA `(.L_x_11749) ;  /* 0x00000000001c7947 */ /* 0x000fec0003800000 */
.L_x_11741:
[----:B------:R-:W-:Y:S01]  /*24360*/  UMOV UR4, URZ ;  /* 0x0000003f00047c82 */ /* 0x000fe20008000000 */
[----:B------:R-:W-:Y:S01]  /*24370*/  UMOV UR5, URZ ;  /* 0x0000003f00057c82 */ /* 0x000fe20008000000 */
[----:B------:R-:W-:Y:S01]  /*24380*/  ULDC UR6, c[0x0][0xc3c] ;  /* 0x00030f0000067ab9 */ /* 0x000fe20000000800 */
[----:B------:R-:W-:Y:S02]  /*24390*/  IMAD.MOV.U32 R24, RZ, RZ, R0 ;  /* 0x000000ffff187224 */ /* 0x000fe400078e0000 */
[----:B------:R-:W-:Y:S02]  /*243a0*/  IMAD.U32 R25, RZ, RZ, UR4 ;  /* 0x00000004ff197e24 */ /* 0x000fe4000f8e00ff */
[----:B------:R-:W-:Y:S02]  /*243b0*/  IMAD.U32 R26, RZ, RZ, UR5 ;  /* 0x00000005ff1a7e24 */ /* 0x000fe4000f8e00ff */
[----:B------:R-:W-:-:S07]  /*243c0*/  IMAD.U32 R27, RZ, RZ, UR6 ;  /* 0x00000006ff1b7e24 */ /* 0x000fce000f8e00ff */
.L_x_11749:
        /* <DEDUP_REMOVED lines=10> */
.L_x_11738:
[----:B------:R-:W-:Y:S02]  /*24470*/  ULDC UR4, c[0x0][0xc3c] ;  /* 0x00030f0000047ab9 */ /* 0x000fe40000000800 */
[----:B----4-:R-:W-:-:S13]  /*24480*/  ISETP.GE.AND P0, PT, R27, UR4, PT ;  /* 0x000000041b007c0c */ /* 0x010fda000bf06270 */
[----:B------:R-:W-:Y:S05]  /*24490*/  @!P0 BRA `(.L_x_11750) ;  /* 0xffffff9000f88947 */ /* 0x000fea000383ffff */
[----:B------:R-:W-:Y:S05]  /*244a0*/  BSYNC B8 ;  /* 0x0000000000087941 */ /* 0x000fea0003800000 */
.L_x_11629:
[----:B0-----:R-:W4:Y:S01]  /*244b0*/  LDL.LU R0, [R1+0x48] ;  /* 0x0000480001007983 */ /* 0x001f220000300800 */
[----:B------:R-:W-:Y:S01]  /*244c0*/  BSSY B0, `(.L_x_11751) ;  /* 0x000000b000007945 */ /* 0x000fe20003800000 */
[----:B------:R-:W0:Y:S01]  /*244d0*/  S2R R5, SR_CgaCtaId ;  /* 0x0000000000057919 */ /* 0x000e220000008800 */
        /* <DEDUP_REMOVED lines=9> */
.L_x_11912:
[----:B------:R-:W-:Y:S05]  /*24570*/  BSYNC B0 ;  /* 0x0000000000007941 */ /* 0x000fea0003800000 */
.L_x_11751:
[----:B------:R-:W-:-:S03]  /*24580*/  UMOV UR4, 0xffffffff ;  /* 0xffffffff00047882 */ /* 0x000fc60000000000 */
[----:B------:R-:W-:Y:S05]  /*24590*/  BRA.DIV UR4, `(.L_x_11753) ;  /* 0x0000004204a07947 */ /* 0x000fea000b800000 */
[----:B0-----:R-:W0:Y:S02]  /*245a0*/  S2R R0, SR_TID.X ;  /* 0x0000000000007919 */ /* 0x001e240000002100 */
[----:B0-----:R-:W-:-:S04]  /*245b0*/  SHF.R.U32.HI R0, RZ, 0x5, R0 ;  /* 0x00000005ff007819 */ /* 0x001fc80000011600 */
[----:B------:R-:W-:-:S05]  /*245c0*/  LOP3.LUT R0, R0, 0x3, RZ, 0xc0, !PT ;  /* 0x0000000300007812 */ /* 0x000fca00078ec0ff */
[----:B------:R0:W4:Y:S02]  /*245d0*/  SHFL.IDX PT, R14, R0, RZ, 0x1f ;  /* 0x00001fff000e7589 */ /* 0x00012400000e0000 */
.L_x_11915:
[----:B----4-:R-:W-:-:S13]  /*245e0*/  ISETP.NE.AND P0, PT, R14, RZ, PT ;  /* 0x000000ff0e00720c */ /* 0x010fda0003f05270 */
[----:B------:R-:W-:Y:S05]  /*245f0*/  @P0 BRA `(.L_x_11392) ;  /* 0x0000000000900947 */ /* 0x000fea0003800000 */
[----:B------:R-:W-:-:S03]  /*24600*/  UMOV UR4, 0xffffffff ;  /* 0xffffffff00047882 */ /* 0x000fc60000000000 */
[----:B------:R-:W-:Y:S05]  /*24610*/  BRA.DIV UR4, `(.L_x_11754) ;  /* 0x0000004204b47947 */ /* 0x000fea000b800000 */
[----:B------:R-:W-:-:S13]  /*24620*/  ELECT P6, URZ, PT ;  /* 0x00000000003f782f */ /* 0x000fda00038c0000 */
.L_x_11918:
[----:B------:R-:W-:Y:S05]  /*24630*/  @!P6 BRA `(.L_x_11392) ;  /* 0x000000000080e947 */ /* 0x000fea0003800000 */
[----:B------:R-:W-:-:S06]  /*24640*/  ULOP3.LUT UR4, UR36, 0x2, URZ, 0xfc, !UPT ;  /* 0x0000000224047892 */ /* 0x000fcc000f8efc3f */
[----:B0-----:R-:W-:-:S05]  /*24650*/  IMAD.U32 R0, RZ, RZ, UR4 ;  /* 0x00000004ff007e24 */ /* 0x001fca000f8e00ff */
[----:B------:R-:W-:-:S13]  /*24660*/  ISETP.NE.AND P0, PT, R0, 0x3, PT ;  /* 0x000000030000780c */ /* 0x000fda0003f05270 */
[----:B------:R-:W-:Y:S05]  /*24670*/  @!P0 BRA `(.L_x_11755) ;  /* 0x0000000000048947 */ /* 0x000fea0003800000 */
[----:B------:R-:W-:Y:S01]  /*24680*/  BPT.TRAP 0x1 ;  /* 0x000000040000795c */ /* 0x000fe20000300000 */
.L_x_11755:
        /* <DEDUP_REMOVED lines=8> */
.L_x_11919:
[----:B------:R-:W4:Y:S01]  /*24710*/  LDL.LU R4, [R1] ;  /* 0x0000000001047983 */ /* 0x000f220000300800 */
[----:B------:R-:W-:Y:S02]  /*24720*/  SEL R28, R28, RZ, P2 ;  /* 0x000000ff1c1c7207 */ /* 0x000fe40001000000 */
[----:B----4-:R-:W-:Y:S01]  /*24730*/  LOP3.LUT R0, R4, R0, RZ, 0x3c, !PT ;  /* 0x0000000004007212 */ /* 0x010fe200078e3cff */
[----:B------:R-:W-:Y:S06]  /*24740*/  @!P0 BRA `(.L_x_11757) ;  /* 0x0000000000048947 */ /* 0x000fec0003800000 */
[----:B------:R-:W-:Y:S01]  /*24750*/  BPT.TRAP 0x1 ;  /* 0x000000040000795c */ /* 0x000fe20000300000 */
.L_x_11757:
[----:B------:R-:W-:Y:S01]  /*24760*/  IMAD R5, R28, 0x8, R5 ;  /* 0x000000081c057824 */ /* 0x000fe200078e0205 */
[----:B------:R-:W-:-:S04]  /*24770*/  SHF.L.U32 R0, R0, 0x1f, RZ ;  /* 0x0000001f00007819 */ /* 0x000fc800000006ff */
[----:B------:R-:W4:Y:S02]  /*24780*/  SYNCS.PHASECHK.TRANS64.TRYWAIT P1, [R5+URZ+0x2d840], R0 ;  /* 0x02d84000050075a7 */ /* 0x000f24000802017f */
[----:B----4-:R-:W-:Y:S05]  /*24790*/  @!P1 BRA `(.L_x_11758) ;  /* 0x0000004000889947 */ /* 0x010fea0003800000 */
.L_x_11920:
[----:B------:R-:W-:Y:S05]  /*247a0*/  @!P0 BRA `(.L_x_11759) ;  /* 0x0000000000048947 */ /* 0x000fea0003800000 */
[----:B------:R-:W-:Y:S01]  /*247b0*/  BPT.TRAP 0x1 ;  /* 0x000000040000795c */ /* 0x000fe20000300000 */
.L_x_11759:
[----:B------:R-:W0:Y:S02]  /*247c0*/  SYNCS.PHASECHK.TRANS64.TRYWAIT P1, [R3+URZ+0x2d860], R2 ;  /* 0x02d86002030075a7 */ /* 0x000e24000802017f */
[----:B0-----:R-:W-:Y:S05]  /*247d0*/  @!P1 BRA `(.L_x_11760) ;  /* 0x00000040008c9947 */ /* 0x001fea0003800000 */
.L_x_11921:
[----:B------:R-:W-:Y:S05]  /*247e0*/  @!P0 BRA `(.L_x_11761) ;  /* 0x0000000000048947 */ /* 0x000fea0003800000 */
[----:B------:R-:W-:Y:S01]  /*247f0*/  BPT.TRAP 0x1 ;  /* 0x000000040000795c */ /* 0x000fe20000300000 */
.L_x_11761:
[----:B------:R0:W0:Y:S02]  /*24800*/  SYNCS.PHASECHK.TRANS64.TRYWAIT P0, [R5+URZ+0x2d860], R0 ;  /* 0x02d86000050075a7 */ /* 0x000024000800017f */
[----:B0-----:R-:W-:Y:S05]  /*24810*/  @!P0 NANOSLEEP.SYNCS 0x989680 ;  /* 0x009896800000895d */ /* 0x001fea0003900000 */
[----:B------:R-:W0:Y:S02]  /*24820*/  @!P0 SYNCS.PHASECHK.TRANS64 P0, [R5+URZ+0x2d860], R0 ;  /* 0x02d86000050085a7 */ /* 0x000e24000800007f */
[----:B0-----:R-:W-:Y:S05]  /*24830*/  @!P0 BRA `(.L_x_11761) ;  /* 0xfffffffc00f08947 */ /* 0x001fea000383ffff */
.L_x_11392:
[----:B------:R-:W-:Y:S05]  /*24840*/  BSYNC B9 ;  /* 0x0000000000097941 */ /* 0x000fea0003800000 */
.L_x_11389:
[----:B------:R-:W-:Y:S05]  /*24850*/  EXIT ;  /* 0x000000000000794d */ /* 0x000fea0003800000 */
.L_x_11418:
[----:B0-----:R0:W1:Y:S02]  /*24860*/  SYNCS.PHASECHK.TRANS64.TRYWAIT P4, [R34+URZ+0x2d890], R86 ;  /* 0x02d89056220075a7 */ /* 0x001064000808017f */
[----:B-1----:R-:W-:Y:S05]  /*24870*/  @!P4 NANOSLEEP.SYNCS 0x989680 ;  /* 0x009896800000c95d */ /* 0x002fea0003900000 */
[----:B------:R-:W1:Y:S02]  /*24880*/  @!P4 SYNCS.PHASECHK.TRANS64 P4, [R34+URZ+0x2d890], R86 ;  /* 0x02d890562200c5a7 */ /* 0x000e64000808007f */
[----:B-1----:R-:W-:Y:S05]  /*24890*/  @!P4 BRA `(.L_x_11418) ;  /* 0xfffffffc00f0c947 */ /* 0x002fea000383ffff */
[----:B------:R-:W-:Y:S05]  /*248a0*/  BRA `(.L_x_11762) ;  /* 0xfffffdf0001c7947 */ /* 0x000fea000383ffff */
.L_x_11419:
        /* <DEDUP_REMOVED lines=8> */
.L_x_11764:
[----:B------:R-:W-:Y:S05]  /*24930*/  BSYNC B1 ;  /* 0x0000000000017941 */ /* 0x000fea0003800000 */
.L_x_11763:
        /* <DEDUP_REMOVED lines=8> */
.L_x_11765:
[----:B------:R-:W-:Y:S01]  /*249c0*/  IMAD.MOV.U32 R60, RZ, RZ, R14 ;  /* 0x000000ffff3c7224 */ /* 0x000fe200078e000e */
[----:B------:R-:W-:Y:S06]  /*249d0*/  BRA `(.L_x_11766) ;  /* 0xfffffdec00e47947 */ /* 0x000fec000383ffff */
.L_x_11447:
[----:B0-----:R0:W1:Y:S02]  /*249e0*/  SYNCS.PHASECHK.TRANS64.TRYWAIT P4, [R34+URZ+0x2d890], R86 ;  /* 0x02d89056220075a7 */ /* 0x001064000808017f */
[----:B-1----:R-:W-:Y:S05]  /*249f0*/  @!P4 NANOSLEEP.SYNCS 0x989680 ;  /* 0x009896800000c95d */ /* 0x002fea0003900000 */
[----:B------:R-:W1:Y:S02]  /*24a00*/  @!P4 SYNCS.PHASECHK.TRANS64 P4, [R34+URZ+0x2d890], R86 ;  /* 0x02d890562200c5a7 */ /* 0x000e64000808007f */
[----:B-1----:R-:W-:Y:S05]  /*24a10*/  @!P4 BRA `(.L_x_11447) ;  /* 0xfffffffc00f0c947 */ /* 0x002fea000383ffff */
[----:B------:R-:W-:Y:S05]  /*24a20*/  BRA `(.L_x_11767) ;  /* 0xfffffe0800d07947 */ /* 0x000fea000383ffff */
.L_x_11448:
        /* <DEDUP_REMOVED lines=8> */
.L_x_11769:
[----:B------:R-:W-:Y:S05]  /*24ab0*/  BSYNC B1 ;  /* 0x0000000000017941 */ /* 0x000fea0003800000 */
.L_x_11768:
        /* <DEDUP_REMOVED lines=8> */
.L_x_11770:
[----:B------:R-:W-:Y:S01]  /*24b40*/  IMAD.MOV.U32 R88, RZ, RZ, R14 ;  /* 0x000000ffff587224 */ /* 0x000fe200078e000e */
[----:B------:R-:W-:Y:S06]  /*24b50*/  BRA `(.L_x_11771) ;  /* 0xfffffe0800987947 */ /* 0x000fec000383ffff */
.L_x_11461:
[----:B0-----:R0:W1:Y:S02]  /*24b60*/  SYNCS.PHASECHK.TRANS64.TRYWAIT P3, [R34+URZ+0x2d890], R86 ;  /* 0x02d89056220075a7 */ /* 0x001064000806017f */
[----:B-1----:R-:W-:Y:S05]  /*24b70*/  @!P3 NANOSLEEP.SYNCS 0x989680 ;  /* 0x009896800000b95d */ /* 0x002fea0003900000 */
[----:B------:R-:W1:Y:S02]  /*24b80*/  @!P3 SYNCS.PHASECHK.TRANS64 P3, [R34+URZ+0x2d890], R86 ;  /* 0x02d890562200b5a7 */ /* 0x000e64000806007f */
[----:B-1----:R-:W-:Y:S05]  /*24b90*/  @!P3 BRA `(.L_x_11461) ;  /* 0xfffffffc00f0b947 */ /* 0x002fea000383ffff */
[----:B------:R-:W-:Y:S05]  /*24ba0*/  BRA `(.L_x_11772) ;  /* 0xfffffe2000907947 */ /* 0x000fea000383ffff */
.L_x_11462:
[----:B------:R-:W-:Y:S01]  /*24bb0*/  BSSY B1, `(.L_x_11773) ;  /* 0x0000007000017945 */ /* 0x000fe20003800000 */
[----:B------:R-:W-:Y:S02]  /*24bc0*/  IMAD.MOV.U32 R12, RZ, RZ, RZ ;  /* 0x000000ffff0c7224 */ /* 0x000fe400078e00ff */
[----:B------:R-:W-:Y:S02]  /*24bd0*/  IMAD.MOV.U32 R11, RZ, RZ, 0x1e1f ;  /* 0x00001e1fff0b7424 */ /* 0x000fe400078e00ff */
[----:B------:R-:W-:-:S07]  /*24be0*/  IMAD.MOV.U32 R15, RZ, RZ, -0x1 ;  /* 0xffffffffff0f7424 */ /* 0x000fce00078e00ff */
[----:B0-----:R-:W-:Y:S05]  /*24bf0*/  WARPSYNC.COLLECTIVE R15, `(.L_x_11774) ;  /* 0x000000000f087348 */ /* 0x001fea0003c00000 */
[----:B------:R1:W2:Y:S02]  /*24c00*/  SHFL.IDX P6, R14, R13, R12, R11 ;  /* 0x0000000c0d0e7389 */ /* 0x0002a400000c000b */
[----:B012---:R-:W-:Y:S01]  /*24c10*/  ENDCOLLECTIVE ;  /* 0x000000000000791b */ /* 0x007fe20003800000 */
.L_x_11774:
[----:B------:R-:W-:Y:S05]  /*24c20*/  BSYNC B1 ;  /* 0x0000000000017941 */ /* 0x000fea0003800000 */
.L_x_11773:
        /* <DEDUP_REMOVED lines=8> */
.L_x_11775:
[----:B------:R-:W-:Y:S01]  /*24cb0*/  IMAD.MOV.U32 R43, RZ, RZ, R14 ;  /* 0x000000ffff2b7224 */ /* 0x000fe200078e000e */
[----:B------:R-:W-:Y:S06]  /*24cc0*/  BRA `(.L_x_11776) ;  /* 0xfffffe2000c07947 */ /* 0x000fec000383ffff */
.L_x_11466:
[----:B------:R0:W0:Y:S02]  /*24cd0*/  SYNCS.PHASECHK.TRANS64.TRYWAIT P2, [R34+URZ+0x2d8b0], R86 ;  /* 0x02d8b056220075a7 */ /* 0x000024000804017f */
[----:B0-----:R-:W-:Y:S05]  /*24ce0*/  @!P2 NANOSLEEP.SYNCS 0x989680 ;  /* 0x009896800000a95d */ /* 0x001fea0003900000 */
[----:B------:R-:W0:Y:S02]  /*24cf0*/  @!P2 SYNCS.PHASECHK.TRANS64 P2, [R34+URZ+0x2d8b0], R86 ;  /* 0x02d8b0562200a5a7 */ /* 0x000e24000804007f */
[----:B0-----:R-:W-:Y:S05]  /*24d00*/  @!P2 BRA `(.L_x_11466) ;  /* 0xfffffffc00f0a947 */ /* 0x001fea000383ffff */
[----:B------:R-:W-:Y:S05]  /*24d10*/  BRA `(.L_x_11777) ;  /* 0xfffffe2400a47947 */ /* 0x000fea000383ffff */
.L_x_11482:
[----:B------:R-:W-:Y:S01]  /*24d20*/  BSSY B0, `(.L_x_11778) ;  /* 0x0000007000007945 */ /* 0x000fe20003800000 */
[----:B------:R-:W-:Y:S02]  /*24d30*/  IMAD.MOV.U32 R12, RZ, RZ, RZ ;  /* 0x000000ffff0c7224 */ /* 0x000fe400078e00ff */
[----:B------:R-:W-:Y:S02]  /*24d40*/  IMAD.MOV.U32 R11, RZ, RZ, 0x1f ;  /* 0x0000001fff0b7424 */ /* 0x000fe400078e00ff */
[----:B------:R-:W-:-:S07]  /*24d50*/  IMAD.MOV.U32 R15, RZ, RZ, -0x1 ;  /* 0xffffffffff0f7424 */ /* 0x000fce00078e00ff */
[----:B-----5:R-:W-:Y:S05]  /*24d60*/  WARPSYNC.COLLECTIVE R15, `(.L_x_11779) ;  /* 0x000000000f087348 */ /* 0x020fea0003c00000 */
[----:B------:R0:W1:Y:S02]  /*24d70*/  SHFL.IDX P6, R14, R13, R12, R11 ;  /* 0x0000000c0d0e7389 */ /* 0x00006400000c000b */
[----:B01---5:R-:W-:Y:S01]  /*24d80*/  ENDCOLLECTIVE ;  /* 0x000000000000791b */ /* 0x023fe20003800000 */
.L_x_11779:
[----:B------:R-:W-:Y:S05]  /*24d90*/  BSYNC B0 ;  /* 0x0000000000007941 */ /* 0x000fea0003800000 */
.L_x_11778:
[----:B------:R0:W-:Y:S01]  /*24da0*/  STL [R1+0x10], R14 ;  /* 0x0000100e01007387 */ /* 0x0001e20000100800 */
[----:B------:R-:W-:Y:S05]  /*24db0*/  BRA `(.L_x_11780) ;  /* 0xfffffe3400307947 */ /* 0x000fea000383ffff */
.L_x_11493:
[----:B------:R-:W-:Y:S01]  /*24dc0*/  BSSY B1, `(.L_x_11781) ;  /* 0x0000007000017945 */ /* 0x000fe20003800000 */
[----:B------:R-:W-:Y:S02]  /*24dd0*/  IMAD.MOV.U32 R12, RZ, RZ, RZ ;  /* 0x000000ffff0c7224 */ /* 0x000fe400078e00ff */
[----:B------:R-:W-:Y:S02]  /*24de0*/  IMAD.MOV.U32 R11, RZ, RZ, 0x1e1f ;  /* 0x00001e1fff0b7424 */ /* 0x000fe400078e00ff */
[----:B------:R-:W-:-:S07]  /*24df0*/  IMAD.MOV.U32 R15, RZ, RZ, -0x1 ;  /* 0xffffffffff0f7424 */ /* 0x000fce00078e00ff */
[----:B0-----:R-:W-:Y:S05]  /*24e00*/  WARPSYNC.COLLECTIVE R15, `(.L_x_11782) ;  /* 0x000000000f087348 */ /* 0x001fea0003c00000 */
[----:B0-----:R0:W1:Y:S02]  /*24e10*/  SHFL.IDX P6, R14, R13, R12, R11 ;  /* 0x0000000c0d0e7389 */ /* 0x00106400000c000b */
[----:B01----:R-:W-:Y:S01]  /*24e20*/  ENDCOLLECTIVE ;  /* 0x000000000000791b */ /* 0x003fe20003800000 */
.L_x_11782:
[----:B------:R-:W-:Y:S05]  /*24e30*/  BSYNC B1 ;  /* 0x0000000000017941 */ /* 0x000fea0003800000 */
.L_x_11781:
        /* <DEDUP_REMOVED lines=8> */
.L_x_11783:
[----:B------:R-:W-:Y:S02]  /*24ec0*/  IMAD.MOV.U32 R13, RZ, RZ, R0 ;  /* 0x000000ffff0d7224 */ /* 0x000fe400078e0000 */
[----:B------:R-:W-:-:S07]  /*24ed0*/  IMAD.MOV.U32 R38, RZ, RZ, R14 ;  /* 0x000000ffff267224 */ /* 0x000fce00078e000e */
[----:B------:R-:W-:Y:S05]  /*24ee0*/  WARPSYNC.COLLECTIVE R15, `(.L_x_11784) ;  /* 0x000000000f087348 */ /* 0x000fea0003c00000 */
[----:B------:R0:W1:Y:S02]  /*24ef0*/  SHFL.IDX P6, R14, R13, R12, R11 ;  /* 0x0000000c0d0e7389 */ /* 0x00006400000c000b */
[----:B01----:R-:W-:Y:S01]  /*24f00*/  ENDCOLLECTIVE ;  /* 0x000000000000791b */ /* 0x003fe20003800000 */
.L_x_11784:
[----:B------:R-:W-:Y:S02]  /*24f10*/  IMAD.MOV.U32 R13, RZ, RZ, R39 ;  /* 0x000000ffff0d7224 */ /* 0x000fe400078e0027 */
[----:B------:R-:W-:-:S07]  /*24f20*/  IMAD.MOV.U32 R0, RZ, RZ, R14 ;  /* 0x000000ffff007224 */ /* 0x000fce00078e000e */
[----:B------:R-:W-:Y:S05]  /*24f30*/  WARPSYNC.COLLECTIVE R15, `(.L_x_11785) ;  /* 0x000000000f087348 */ /* 0x000fea0003c00000 */
[----:B------:R0:W1:Y:S02]  /*24f40*/  SHFL.IDX P6, R14, R13, R12, R11 ;  /* 0x0000000c0d0e7389 */ /* 0x00006400000c000b */
[----:B01----:R-:W-:Y:S01]  /*24f50*/  ENDCOLLECTIVE ;  /* 0x000000000000791b */ /* 0x003fe20003800000 */
.L_x_11785:
[----:B------:R-:W-:Y:S01]  /*24f60*/  IMAD.MOV.U32 R39, RZ, RZ, R14 ;  /* 0x000000ffff277224 */ /* 0x000fe200078e000e */
[----:B------:R-:W-:Y:S06]  /*24f70*/  BRA `(.L_x_11786) ;  /* 0xfffffe3800b87947 */ /* 0x000fec000383ffff */
.L_x_11497:
[----:B0-----:R0:W1:Y:S02]  /*24f80*/  SYNCS.PHASECHK.TRANS64.TRYWAIT P0, [R2+URZ+0x2d800], R3 ;  /* 0x02d80003020075a7 */ /* 0x001064000800017f */
[----:B-1----:R-:W-:Y:S05]  /*24f90*/  @!P0 NANOSLEEP.SYNCS 0x989680 ;  /* 0x009896800000895d */ /* 0x002fea0003900000 */
[----:B------:R-:W1:Y:S02]  /*24fa0*/  @!P0 SYNCS.PHASECHK.TRANS64 P0, [R2+URZ+0x2d800], R3 ;  /* 0x02d80003020085a7 */ /* 0x000e64000800007f */
[----:B-1----:R-:W-:Y:S05]  /*24fb0*/  @!P0 BRA `(.L_x_11497) ;  /* 0xfffffffc00f08947 */ /* 0x002fea000383ffff */
[----:B------:R-:W-:Y:S05]  /*24fc0*/  BRA `(.L_x_11787) ;  /* 0xfffffe4000ec7947 */ /* 0x000fea000383ffff */
.L_x_11509:
[----:B------:R-:W-:Y:S01]  /*24fd0*/  BSSY B1, `(.L_x_11788) ;  /* 0x0000007000017945 */ /* 0x000fe20003800000 */
[----:B------:R-:W-:Y:S02]  /*24fe0*/  IMAD.MOV.U32 R12, RZ, RZ, RZ ;  /* 0x000000ffff0c7224 */ /* 0x000fe400078e00ff */
[----:B------:R-:W-:Y:S02]  /*24ff0*/  IMAD.MOV.U32 R11, RZ, RZ, 0x1e1f ;  /* 0x00001e1fff0b7424 */ /* 0x000fe400078e00ff */
[----:B------:R-:W-:-:S07]  /*25000*/  IMAD.MOV.U32 R15, RZ, RZ, -0x1 ;  /* 0xffffffffff0f7424 */ /* 0x000fce00078e00ff */
[----:B0-----:R-:W-:Y:S05]  /*25010*/  WARPSYNC.COLLECTIVE R15, `(.L_x_11789) ;  /* 0x000000000f087348 */ /* 0x001fea0003c00000 */
[----:B0-----:R0:W1:Y:S02]  /*25020*/  SHFL.IDX P6, R14, R13, R12, R11 ;  /* 0x0000000c0d0e7389 */ /* 0x00106400000c000b */
[----:B01----:R-:W-:Y:S01]  /*25030*/  ENDCOLLECTIVE ;  /* 0x000000000000791b */ /* 0x003fe20003800000 */
.L_x_11789:
[----:B------:R-:W-:Y:S05]  /*25040*/  BSYNC B1 ;  /* 0x0000000000017941 */ /* 0x000fea0003800000 */
.L_x_11788:
        /* <DEDUP_REMOVED lines=8> */
.L_x_11790:
[----:B------:R-:W-:Y:S02]  /*250d0*/  IMAD.MOV.U32 R13, RZ, RZ, R26 ;  /* 0x000000ffff0d7224 */ /* 0x000fe400078e001a */
[----:B------:R-:W-:-:S07]  /*250e0*/  IMAD.MOV.U32 R3, RZ, RZ, R14 ;  /* 0x000000ffff037224 */ /* 0x000fce00078e000e */
[----:B------:R-:W-:Y:S05]  /*250f0*/  WARPSYNC.COLLECTIVE R15, `(.L_x_11791) ;  /* 0x000000000f087348 */ /* 0x000fea0003c00000 */
[----:B------:R0:W1:Y:S02]  /*25100*/  SHFL.IDX P6, R14, R13, R12, R11 ;  /* 0x0000000c0d0e7389 */ /* 0x00006400000c000b */
[----:B01----:R-:W-:Y:S01]  /*25110*/  ENDCOLLECTIVE ;  /* 0x000000000000791b */ /* 0x003fe20003800000 */
.L_x_11791:
[----:B------:R-:W-:Y:S02]  /*25120*/  IMAD.MOV.U32 R13, RZ, RZ, R38 ;  /* 0x000000ffff0d7224 */ /* 0x000fe400078e0026 */
[----:B------:R-:W-:-:S07]  /*25130*/  IMAD.MOV.U32 R37, RZ, RZ, R14 ;  /* 0x000000ffff257224 */ /* 0x000fce00078e000e */
[----:B------:R-:W-:Y:S05]  /*25140*/  WARPSYNC.COLLECTIVE R15, `(.L_x_11792) ;  /* 0x000000000f087348 */ /* 0x000fea0003c00000 */
[----:B------:R0:W1:Y:S02]  /*25150*/  SHFL.IDX P6, R14, R13, R12, R11 ;  /* 0x0000000c0d0e7389 */ /* 0x00006400000c000b */
[----:B01----:R-:W-:Y:S01]  /*25160*/  ENDCOLLECTIVE ;  /* 0x000000000000791b */ /* 0x003fe20003800000 */
.L_x_11792:
[----:B------:R-:W-:Y:S01]  /*25170*/  IMAD.MOV.U32 R38, RZ, RZ, R14 ;  /* 0x000000ffff267224 */ /* 0x000fe200078e000e */
[----:B------:R-:W-:Y:S06]  /*25180*/  BRA `(.L_x_11793) ;  /* 0xfffffe54009c7947 */ /* 0x000fec000383ffff */
.L_x_11513:
[----:B0-----:R0:W1:Y:S02]  /*25190*/  SYNCS.PHASECHK.TRANS64.TRYWAIT P0, [R2+URZ+0x2d800], R3 ;  /* 0x02d80003020075a7 */ /* 0x001064000800017f */
[----:B-1----:R-:W-:Y:S05]  /*251a0*/  @!P0 NANOSLEEP.SYNCS 0x989680 ;  /* 0x009896800000895d */ /* 0x002fea0003900000 */
[----:B------:R-:W1:Y:S02]  /*251b0*/  @!P0 SYNCS.PHASECHK.TRANS64 P0, [R2+URZ+0x2d800], R3 ;  /* 0x02d80003020085a7 */ /* 0x000e64000800007f */
[----:B-1----:R-:W-:Y:S05]  /*251c0*/  @!P0 BRA `(.L_x_11513) ;  /* 0xfffffffc00f08947 */ /* 0x002fea000383ffff */
[----:B------:R-:W-:Y:S05]  /*251d0*/  BRA `(.L_x_11794) ;  /* 0xfffffe5c005c7947 */ /* 0x000fea000383ffff */
.L_x_11521:
[----:B--2---:R2:W3:Y:S02]  /*251e0*/  SYNCS.PHASECHK.TRANS64.TRYWAIT P1, [R0+URZ+0x2d830], R5 ;  /* 0x02d83005000075a7 */ /* 0x0044e4000802017f */
[----:B---3--:R-:W-:Y:S05]  /*251f0*/  @!P1 NANOSLEEP.SYNCS 0x989680 ;  /* 0x009896800000995d */ /* 0x008fea0003900000 */
[----:B------:R-:W3:Y:S02]  /*25200*/  @!P1 SYNCS.PHASECHK.TRANS64 P1, [R0+URZ+0x2d830], R5 ;  /* 0x02d83005000095a7 */ /* 0x000ee4000802007f */
[----:B---3--:R-:W-:Y:S05]  /*25210*/  @!P1 BRA `(.L_x_11521) ;  /* 0xfffffffc00f09947 */ /* 0x008fea000383ffff */
[----:B------:R-:W-:Y:S05]  /*25220*/  BRA `(.L_x_11520) ;  /* 0xfffffe7000e47947 */ /* 0x000fea000383ffff */
.L_x_11540:
[----:B-1----:R1:W2:Y:S02]  /*25230*/  SYNCS.PHASECHK.TRANS64.TRYWAIT P2, [R9+URZ+0x2d830], R8 ;  /* 0x02d83008090075a7 */ /* 0x0022a4000804017f */
[----:B--2---:R-:W-:Y:S05]  /*25240*/  @!P2 NANOSLEEP.SYNCS 0x989680 ;  /* 0x009896800000a95d */ /* 0x004fea0003900000 */
[----:B------:R-:W2:Y:S02]  /*25250*/  @!P2 SYNCS.PHASECHK.TRANS64 P2, [R9+URZ+0x2d830], R8 ;  /* 0x02d830080900a5a7 */ /* 0x000ea4000804007f */
[----:B--2---:R-:W-:Y:S05]  /*25260*/  @!P2 BRA `(.L_x_11540) ;  /* 0xfffffffc00f0a947 */ /* 0x004fea000383ffff */
[----:B------:R-:W-:Y:S05]  /*25270*/  BRA `(.L_x_11539) ;  /* 0xfffffea800507947 */ /* 0x000fea000383ffff */
.L_x_11544:
[----:B-1----:R1:W2:Y:S02]  /*25280*/  SYNCS.PHASECHK.TRANS64.TRYWAIT P1, [R9+URZ+0x2d850], R8 ;  /* 0x02d85008090075a7 */ /* 0x0022a4000802017f */
[----:B--2---:R-:W-:Y:S05]  /*25290*/  @!P1 NANOSLEEP.SYNCS 0x989680 ;  /* 0x009896800000995d */ /* 0x004fea0003900000 */
[----:B------:R-:W2:Y:S02]  /*252a0*/  @!P1 SYNCS.PHASECHK.TRANS64 P1, [R9+URZ+0x2d850], R8 ;  /* 0x02d85008090095a7 */ /* 0x000ea4000802007f */
[----:B--2---:R-:W-:Y:S05]  /*252b0*/  @!P1 BRA `(.L_x_11544) ;  /* 0xfffffffc00f09947 */ /* 0x004fea000383ffff */
[----:B------:R-:W-:Y:S05]  /*252c0*/  BRA `(.L_x_11541) ;  /* 0xfffffeac00587947 */ /* 0x000fea000383ffff */
.L_x_11565:
[----:B-1----:R1:W2:Y:S02]  /*252d0*/  SYNCS.PHASECHK.TRANS64.TRYWAIT P2, [R3+URZ+0x2d830], R0 ;  /* 0x02d83000030075a7 */ /* 0x0022a4000804017f */
[----:B--2---:R-:W-:Y:S05]  /*252e0*/  @!P2 NANOSLEEP.SYNCS 0x989680 ;  /* 0x009896800000a95d */ /* 0x004fea0003900000 */
[----:B------:R-:W2:Y:S02]  /*252f0*/  @!P2 SYNCS.PHASECHK.TRANS64 P2, [R3+URZ+0x2d830], R0 ;  /* 0x02d830000300a5a7 */ /* 0x000ea4000804007f */
[----:B--2---:R-:W-:Y:S05]  /*25300*/  @!P2 BRA `(.L_x_11565) ;  /* 0xfffffffc00f0a947 */ /* 0x004fea000383ffff */
[----:B------:R-:W-:Y:S05]  /*25310*/  BRA `(.L_x_11564) ;  /* 0xfffffee000607947 */ /* 0x000fea000383ffff */
.L_x_11569:
[----:B-1----:R1:W2:Y:S02]  /*25320*/  SYNCS.PHASECHK.TRANS64.TRYWAIT P1, [R3+URZ+0x2d850], R0 ;  /* 0x02d85000030075a7 */ /* 0x0022a4000802017f */
[----:B--2---:R-:W-:Y:S05]  /*25330*/  @!P1 NANOSLEEP.SYNCS 0x989680 ;  /* 0x009896800000995d */ /* 0x004fea0003900000 */
[----:B------:R-:W2:Y:S02]  /*25340*/  @!P1 SYNCS.PHASECHK.TRANS64 P1, [R3+URZ+0x2d850], R0 ;  /* 0x02d85000030095a7 */ /* 0x000ea4000802007f */
[----:B--2---:R-:W-:Y:S05]  /*25350*/  @!P1 BRA `(.L_x_11569) ;  /* 0xfffffffc00f09947 */ /* 0x004fea000383ffff */
[----:B------:R-:W-:Y:S05]  /*25360*/  BRA `(.L_x_11566) ;  /* 0xfffffee400747947 */ /* 0x000fea000383ffff */
.L_x_11578:
[----:B-1----:R1:W2:Y:S02]  /*25370*/  SYNCS.PHASECHK.TRANS64.TRYWAIT P2, [R3+URZ+0x2d830], R0 ;  /* 0x02d83000030075a7 */ /* 0x0022a4000804017f */
[----:B--2---:R-:W-:Y:S05]  /*25380*/  @!P2 NANOSLEEP.SYNCS 0x989680 ;  /* 0x009896800000a95d */ /* 0x004fea0003900000 */
[----:B------:R-:W2:Y:S02]  /*25390*/  @!P2 SYNCS.PHASECHK.TRANS64 P2, [R3+URZ+0x2d830], R0 ;  /* 0x02d830000300a5a7 */ /* 0x000ea4000804007f */
[----:B--2---:R-:W-:Y:S05]  /*253a0*/  @!P2 BRA `(.L_x_11578) ;  /* 0xfffffffc00f0a947 */ /* 0x004fea000383ffff */
[----:B------:R-:W-:Y:S05]  /*253b0*/  BRA `(.L_x_11577) ;  /* 0xffffff0400687947 */ /* 0x000fea000383ffff */
.L_x_11582:
[----:B-1----:R1:W2:Y:S02]  /*253c0*/  SYNCS.PHASECHK.TRANS64.TRYWAIT P1, [R3+URZ+0x2d850], R0 ;  /* 0x02d85000030075a7 */ /* 0x0022a4000802017f */
[----:B--2---:R-:W-:Y:S05]  /*253d0*/  @!P1 NANOSLEEP.SYNCS 0x989680 ;  /* 0x009896800000995d */ /* 0x004fea0003900000 */
[----:B------:R-:W2:Y:S02]  /*253e0*/  @!P1 SYNCS.PHASECHK.TRANS64 P1, [R3+URZ+0x2d850], R0 ;  /* 0x02d85000030095a7 */ /* 0x000ea4000802007f */
[----:B--2---:R-:W-:Y:S05]  /*253f0*/  @!P1 BRA `(.L_x_11582) ;  /* 0xfffffffc00f09947 */ /* 0x004fea000383ffff */
[----:B------:R-:W-:Y:S05]  /*25400*/  BRA `(.L_x_11579) ;  /* 0xffffff08007c7947 */ /* 0x000fea000383ffff */
.L_x_11597:
[----:B-1----:R1:W2:Y:S02]  /*25410*/  SYNCS.PHASECHK.TRANS64.TRYWAIT P1, [R14+URZ+0x2d850], R9 ;  /* 0x02d850090e0075a7 */ /* 0x0022a4000802017f */
[----:B--2---:R-:W-:Y:S05]  /*25420*/  @!P1 NANOSLEEP.SYNCS 0x989680 ;  /* 0x009896800000995d */ /* 0x004fea0003900000 */
[----:B------:R-:W2:Y:S02]  /*25430*/  @!P1 SYNCS.PHASECHK.TRANS64 P1, [R14+URZ+0x2d850], R9 ;  /* 0x02d850090e0095a7 */ /* 0x000ea4000802007f */
[----:B--2---:R-:W-:Y:S05]  /*25440*/  @!P1 BRA `(.L_x_11597) ;  /* 0xfffffffc00f09947 */ /* 0x004fea000383ffff */
[----:B------:R-:W-:Y:S05]  /*25450*/  BRA `(.L_x_11596) ;  /* 0xffffff3800947947 */ /* 0x000fea000383ffff */
.L_x_11603:
[----:B------:R-:W-:Y:S02]  /*25460*/  IMAD.MOV.U32 R13, RZ, RZ, R3 ;  /* 0x000000ffff0d7224 */ /* 0x000fe400078e0003 */
[----:B------:R-:W-:Y:S02]  /*25470*/  IMAD.MOV.U32 R12, RZ, RZ, RZ ;  /* 0x000000ffff0c7224 */ /* 0x000fe400078e00ff */
[----:B------:R-:W-:Y:S02]  /*25480*/  IMAD.MOV.U32 R11, RZ, RZ, 0x1c1f ;  /* 0x00001c1fff0b7424 */ /* 0x000fe400078e00ff */
[----:B------:R-:W-:-:S07]  /*25490*/  IMAD.MOV.U32 R15, RZ, RZ, -0x1 ;  /* 0xffffffffff0f7424 */ /* 0x000fce00078e00ff */
[----:B0----5:R-:W-:Y:S05]  /*254a0*/  WARPSYNC.COLLECTIVE R15, `(.L_x_11795) ;  /* 0x000000000f087348 */ /* 0x021fea0003c00000 */
[----:B------:R1:W2:Y:S02]  /*254b0*/  SHFL.IDX P6, R14, R13, R12, R11 ;  /* 0x0000000c0d0e7389 */ /* 0x0002a400000c000b */
[----:B012--5:R-:W-:Y:S01]  /*254c0*/  ENDCOLLECTIVE ;  /* 0x000000000000791b */ /* 0x027fe20003800000 */
.L_x_11795:
[----:B------:R-:W-:Y:S02]  /*254d0*/  IMAD.MOV.U32 R13, RZ, RZ, R20 ;  /* 0x000000ffff0d7224 */ /* 0x000fe400078e0014 */
[----:B------:R-:W-:-:S07]  /*254e0*/  IMAD.MOV.U32 R0, RZ, RZ, R14 ;  /* 0x000000ffff007224 */ /* 0x000fce00078e000e */
[----:B------:R-:W-:Y:S05]  /*254f0*/  WARPSYNC.COLLECTIVE R15, `(.L_x_11796) ;  /* 0x000000000f087348 */ /* 0x000fea0003c00000 */
[----:B------:R0:W1:Y:S02]  /*25500*/  SHFL.IDX P6, R14, R13, R12, R11 ;  /* 0x0000000c0d0e7389 */ /* 0x00006400000c000b */
[----:B01----:R-:W-:Y:S01]  /*25510*/  ENDCOLLECTIVE ;  /* 0x000000000000791b */ /* 0x003fe20003800000 */
.L_x_11796:
[----:B------:R-:W-:Y:S05]  /*25520*/  BRA `(.L_x_11797) ;  /* 0xffffff54005c7947 */ /* 0x000fea000383ffff */
.L_x_11606:
        /* <DEDUP_REMOVED lines=8> */
.L_x_11799:
[----:B------:R-:W-:Y:S05]  /*255b0*/  BSYNC B1 ;  /* 0x0000000000017941 */ /* 0x000fea0003800000 */
.L_x_11798:
        /* <DEDUP_REMOVED lines=8> */
.L_x_11800:
[----:B------:R-:W-:Y:S05]  /*25640*/  BRA `(.L_x_11801) ;  /* 0xffffff5400707947 */ /* 0x000fea000383ffff */
.L_x_11608:
[----:B------:R-:W-:Y:S02]  /*25650*/  IMAD.MOV.U32 R13, RZ, RZ, R20 ;  /* 0x000000ffff0d7224 */ /* 0x000fe400078e0014 */
[----:B------:R-:W-:Y:S02]  /*25660*/  IMAD.MOV.U32 R12, RZ, RZ, RZ ;  /* 0x000000ffff0c7224 */ /* 0x000fe400078e00ff */
[----:B------:R-:W-:Y:S02]  /*25670*/  IMAD.MOV.U32 R11, RZ, RZ, 0x1c1f ;  /* 0x00001c1fff0b7424 */ /* 0x000fe400078e00ff */
[----:B------:R-:W-:-:S07]  /*25680*/  IMAD.MOV.U32 R15, RZ, RZ, -0x1 ;  /* 0xffffffffff0f7424 */ /* 0x000fce00078e00ff */
[----:B------:R-:W-:Y:S05]  /*25690*/  WARPSYNC.COLLECTIVE R15, `(.L_x_11802) ;  /* 0x000000000f087348 */ /* 0x000fea0003c00000 */
[----:B------:R0:W1:Y:S02]  /*256a0*/  SHFL.IDX P6, R14, R13, R12, R11 ;  /* 0x0000000c0d0e7389 */ /* 0x00006400000c000b */
[----:B01----:R-:W-:Y:S01]  /*256b0*/  ENDCOLLECTIVE ;  /* 0x000000000000791b */ /* 0x003fe20003800000 */
.L_x_11802:
[----:B------:R-:W-:Y:S02]  /*256c0*/  IMAD.MOV.U32 R13, RZ, RZ, R0 ;  /* 0x000000ffff0d7224 */ /* 0x000fe400078e0000 */
[----:B------:R-:W-:-:S07]  /*256d0*/  IMAD.MOV.U32 R3, RZ, RZ, R14 ;  /* 0x000000ffff037224 */ /* 0x000fce00078e000e */
[----:B------:R-:W-:Y:S05]  /*256e0*/  WARPSYNC.COLLECTIVE R15, `(.L_x_11803) ;  /* 0x000000000f087348 */ /* 0x000fea0003c00000 */
[----:B------:R0:W1:Y:S02]  /*256f0*/  SHFL.IDX P6, R14, R13, R12, R11 ;  /* 0x0000000c0d0e7389 */ /* 0x00006400000c000b */
[----:B01----:R-:W-:Y:S01]  /*25700*/  ENDCOLLECTIVE ;  /* 0x000000000000791b */ /* 0x003fe20003800000 */
.L_x_11803:
[----:B------:R-:W-:Y:S05]  /*25710*/  BRA `(.L_x_11804) ;  /* 0xffffff58003c7947 */ /* 0x000fea000383ffff */
.L_x_11611:
[----:B------:R-:W-:Y:S01]  /*25720*/  BSSY B1, `(.L_x_11805) ;  /* 0x0000008000017945 */ /* 0x000fe20003800000 */
[----:B---3--:R-:W-:Y:S02]  /*25730*/  IMAD.MOV.U32 R13, RZ, RZ, R20 ;  /* 0x000000ffff0d7224 */ /* 0x008fe400078e0014 */
[----:B------:R-:W-:Y:S02]  /*25740*/  IMAD.MOV.U32 R12, RZ, RZ, 0x1 ;  /* 0x00000001ff0c7424 */ /* 0x000fe400078e00ff */
[----:B------:R-:W-:Y:S02]  /*25750*/  IMAD.MOV.U32 R11, RZ, RZ, 0x1c1f ;  /* 0x00001c1fff0b7424 */ /* 0x000fe400078e00ff */
[----:B------:R-:W-:-:S07]  /*25760*/  IMAD.MOV.U32 R15, RZ, RZ, -0x1 ;  /* 0xffffffffff0f7424 */ /* 0x000fce00078e00ff */
[----:B012---:R-:W-:Y:S05]  /*25770*/  WARPSYNC.COLLECTIVE R15, `(.L_x_11806) ;  /* 0x000000000f087348 */ /* 0x007fea0003c00000 */
[----:B--2---:R2:W3:Y:S02]  /*25780*/  SHFL.IDX P6, R14, R13, R12, R11 ;  /* 0x0000000c0d0e7389 */ /* 0x0044e400000c000b */
[----:B0123--:R-:W-:Y:S01]  /*25790*/  ENDCOLLECTIVE ;  /* 0x000000000000791b */ /* 0x00ffe20003800000 */
.L_x_11806:
[----:B------:R-:W-:Y:S05]  /*257a0*/  BSYNC B1 ;  /* 0x0000000000017941 */ /* 0x000fea0003800000 */
.L_x_11805:
        /* <DEDUP_REMOVED lines=8> */
.L_x_11807:
[----:B------:R-:W-:Y:S05]  /*25830*/  BRA `(.L_x_11808) ;  /* 0xffffff5c005c7947 */ /* 0x000fea000383ffff */
.L_x_11615:
[----:B------:R-:W-:Y:S02]  /*25840*/  IMAD.MOV.U32 R13, RZ, RZ, R4 ;  /* 0x000000ffff0d7224 */ /* 0x000fe400078e0004 */
[----:B------:R-:W-:Y:S02]  /*25850*/  IMAD.MOV.U32 R12, RZ, RZ, RZ ;  /* 0x000000ffff0c7224 */ /* 0x000fe400078e00ff */
[----:B------:R-:W-:Y:S02]  /*25860*/  IMAD.MOV.U32 R11, RZ, RZ, 0x1c1f ;  /* 0x00001c1fff0b7424 */ /* 0x000fe400078e00ff */
[----:B------:R-:W-:-:S07]  /*25870*/  IMAD.MOV.U32 R15, RZ, RZ, -0x1 ;  /* 0xffffffffff0f7424 */ /* 0x000fce00078e00ff */
[----:B-1----:R-:W-:Y:S05]  /*25880*/  WARPSYNC.COLLECTIVE R15, `(.L_x_11809) ;  /* 0x000000000f087348 */ /* 0x002fea0003c00000 */
[----:B------:R0:W2:Y:S02]  /*25890*/  SHFL.IDX P6, R14, R13, R12, R11 ;  /* 0x0000000c0d0e7389 */ /* 0x0000a400000c000b */
[----:B012---:R-:W-:Y:S01]  /*258a0*/  ENDCOLLECTIVE ;  /* 0x000000000000791b */ /* 0x007fe20003800000 */
.L_x_11809:
[----:B------:R-:W-:Y:S02]  /*258b0*/  IMAD.MOV.U32 R13, RZ, RZ, R0 ;  /* 0x000000ffff0d7224 */ /* 0x000fe400078e0000 */
[----:B------:R-:W-:-:S07]  /*258c0*/  IMAD.MOV.U32 R3, RZ, RZ, R14 ;  /* 0x000000ffff037224 */ /* 0x000fce00078e000e */
[----:B------:R-:W-:Y:S05]  /*258d0*/  WARPSYNC.COLLECTIVE R15, `(.L_x_11810) ;  /* 0x000000000f087348 */ /* 0x000fea0003c00000 */
[----:B------:R0:W1:Y:S02]  /*258e0*/  SHFL.IDX P6, R14, R13, R12, R11 ;  /* 0x0000000c0d0e7389 */ /* 0x00006400000c000b */
[----:B01----:R-:W-:Y:S01]  /*258f0*/  ENDCOLLECTIVE ;  /* 0x000000000000791b */ /* 0x003fe20003800000 */
.L_x_11810:
[----:B------:R-:W-:Y:S05]  /*25900*/  BRA `(.L_x_11811) ;  /* 0xffffff6800b47947 */ /* 0x000fea000383ffff */
.L_x_11618:
        /* <DEDUP_REMOVED lines=8> */
.L_x_11813:
[----:B------:R-:W-:Y:S05]  /*25990*/  BSYNC B1 ;  /* 0x0000000000017941 */ /* 0x000fea0003800000 */
.L_x_11812:
        /* <DEDUP_REMOVED lines=8> */
.L_x_11814:
[----:B------:R-:W-:Y:S05]  /*25a20*/  BRA `(.L_x_11815) ;  /* 0xffffff6800c87947 */ /* 0x000fea000383ffff */
.L_x_11645:
[----:B------:R-:W0:Y:S01]  /*25a30*/  S2R R7, SR_TID.X ;  /* 0x0000000000077919 */ /* 0x000e220000002100 */
[----:B------:R-:W-:Y:S01]  /*25a40*/  BSSY B1, `(.L_x_11816) ;  /* 0x000000a000017945 */ /* 0x000fe20003800000 */
[----:B-1----:R-:W-:Y:S02]  /*25a50*/  IMAD.MOV.U32 R12, RZ, RZ, RZ ;  /* 0x000000ffff0c7224 */ /* 0x002fe400078e00ff */
        /* <DEDUP_REMOVED lines=8> */
.L_x_11817:
[----:B------:R-:W-:Y:S05]  /*25ae0*/  BSYNC B1 ;  /* 0x0000000000017941 */ /* 0x000fea0003800000 */
.L_x_11816:
[----:B------:R-:W-:Y:S05]  /*25af0*/  BRA `(.L_x_11818) ;  /* 0xffffff8800ac7947 */ /* 0x000fea000383ffff */
.L_x_11647:
[----:B------:R-:W-:Y:S01]  /*25b00*/  BSSY B1, `(.L_x_11819) ;  /* 0x0000006000017945 */ /* 0x000fe20003800000 */
[----:B------:R-:W-:-:S07]  /*25b10*/  IMAD.MOV.U32 R15, RZ, RZ, -0x1 ;  /* 0xffffffffff0f7424 */ /* 0x000fce00078e00ff */
[----:B01----:R-:W-:Y:S05]  /*25b20*/  WARPSYNC.COLLECTIVE R15, `(.L_x_11820) ;  /* 0x000000000f0c7348 */ /* 0x003fea0003c00000 */
[----:B------:R-:W-:Y:S02]  /*25b30*/  ELECT P6, UR62, PT ;  /* 0x00000000003e782f */ /* 0x000fe400038c0000 */
[----:B------:R-:W-:Y:S01]  /*25b40*/  MOV R14, UR62 ;  /* 0x0000003e000e7c02 */ /* 0x000fe20008000f00 */
[----:B01----:R-:W-:Y:S10]  /*25b50*/  ENDCOLLECTIVE ;  /* 0x000000000000791b */ /* 0x003ff40003800000 */
.L_x_11820:
[----:B------:R-:W-:Y:S05]  /*25b60*/  BSYNC B1 ;  /* 0x0000000000017941 */ /* 0x000fea0003800000 */
.L_x_11819:
[----:B------:R-:W-:Y:S05]  /*25b70*/  BRA `(.L_x_11646) ;  /* 0xffffff8800a47947 */ /* 0x000fea000383ffff */
.L_x_11649:
[----:B0-----:R0:W2:Y:S02]  /*25b80*/  SYNCS.PHASECHK.TRANS64.TRYWAIT P0, [R18+URZ+0x2d820], R6 ;  /* 0x02d82006120075a7 */ /* 0x0010a4000800017f */
[----:B--2---:R-:W-:Y:S05]  /*25b90*/  @!P0 NANOSLEEP.SYNCS 0x989680 ;  /* 0x009896800000895d */ /* 0x004fea0003900000 */
[----:B------:R-:W2:Y:S02]  /*25ba0*/  @!P0 SYNCS.PHASECHK.TRANS64 P0, [R18+URZ+0x2d820], R6 ;  /* 0x02d82006120085a7 */ /* 0x000ea4000800007f */
[----:B--2---:R-:W-:Y:S05]  /*25bb0*/  @!P0 BRA `(.L_x_11649) ;  /* 0xfffffffc00f08947 */ /* 0x004fea000383ffff */
[----:B------:R-:W-:Y:S05]  /*25bc0*/  BRA `(.L_x_11821) ;  /* 0xffffff8800b47947 */ /* 0x000fea000383ffff */
.L_x_11653:
[----:B--2---:R2:W3:Y:S02]  /*25bd0*/  SYNCS.PHASECHK.TRANS64.TRYWAIT P0, [R10+URZ+0x2d8a0], R9 ;  /* 0x02d8a0090a0075a7 */ /* 0x0044e4000800017f */
[----:B---3--:R-:W-:Y:S05]  /*25be0*/  @!P0 NANOSLEEP.SYNCS 0x989680 ;  /* 0x009896800000895d */ /* 0x008fea0003900000 */
[----:B------:R-:W3:Y:S02]  /*25bf0*/  @!P0 SYNCS.PHASECHK.TRANS64 P0, [R10+URZ+0x2d8a0], R9 ;  /* 0x02d8a0090a0085a7 */ /* 0x000ee4000800007f */
[----:B---3--:R-:W-:Y:S05]  /*25c00*/  @!P0 BRA `(.L_x_11653) ;  /* 0xfffffffc00f08947 */ /* 0x008fea000383ffff */
[----:B------:R-:W-:Y:S05]  /*25c10*/  BRA `(.L_x_11822) ;  /* 0xffffff8800d07947 */ /* 0x000fea000383ffff */
.L_x_11660:
[----:B0-----:R0:W3:Y:S02]  /*25c20*/  SYNCS.PHASECHK.TRANS64.TRYWAIT P0, [R10+URZ+0x2d8c0], R9 ;  /* 0x02d8c0090a0075a7 */ /* 0x0010e4000800017f */
[----:B---3--:R-:W-:Y:S05]  /*25c30*/  @!P0 NANOSLEEP.SYNCS 0x989680 ;  /* 0x009896800000895d */ /* 0x008fea0003900000 */
[----:B------:R-:W3:Y:S02]  /*25c40*/  @!P0 SYNCS.PHASECHK.TRANS64 P0, [R10+URZ+0x2d8c0], R9 ;  /* 0x02d8c0090a0085a7 */ /* 0x000ee4000800007f */
[----:B---3--:R-:W-:Y:S05]  /*25c50*/  @!P0 BRA `(.L_x_11660) ;  /* 0xfffffffc00f08947 */ /* 0x008fea000383ffff */
[----:B------:R-:W-:Y:S05]  /*25c60*/  BRA `(.L_x_11823) ;  /* 0xffffff8c00cc7947 */ /* 0x000fea000383ffff */
.L_x_11669:
[----:B0-----:R0:W2:Y:S02]  /*25c70*/  SYNCS.PHASECHK.TRANS64.TRYWAIT P1, [R9+URZ+0x2d8a0], R8 ;  /* 0x02d8a008090075a7 */ /* 0x0010a4000802017f */
[----:B--2---:R-:W-:Y:S05]  /*25c80*/  @!P1 NANOSLEEP.SYNCS 0x989680 ;  /* 0x009896800000995d */ /* 0x004fea0003900000 */
[----:B------:R-:W2:Y:S02]  /*25c90*/  @!P1 SYNCS.PHASECHK.TRANS64 P1, [R9+URZ+0x2d8a0], R8 ;  /* 0x02d8a008090095a7 */ /* 0x000ea4000802007f */
[----:B--2---:R-:W-:Y:S05]  /*25ca0*/  @!P1 BRA `(.L_x_11669) ;  /* 0xfffffffc00f09947 */ /* 0x004fea000383ffff */
[----:B------:R-:W-:Y:S05]  /*25cb0*/  BRA `(.L_x_11824) ;  /* 0xffffff94000c7947 */ /* 0x000fea000383ffff */
.L_x_11676:
[----:B--2---:R2:W3:Y:S02]  /*25cc0*/  SYNCS.PHASECHK.TRANS64.TRYWAIT P1, [R9+URZ+0x2d8c0], R8 ;  /* 0x02d8c008090075a7 */ /* 0x0044e4000802017f */
[----:B---3--:R-:W-:Y:S05]  /*25cd0*/  @!P1 NANOSLEEP.SYNCS 0x989680 ;  /* 0x009896800000995d */ /* 0x008fea0003900000 */
[----:B------:R-:W3:Y:S02]  /*25ce0*/  @!P1 SYNCS.PHASECHK.TRANS64 P1, [R9+URZ+0x2d8c0], R8 ;  /* 0x02d8c008090095a7 */ /* 0x000ee4000802007f */
[----:B---3--:R-:W-:Y:S05]  /*25cf0*/  @!P1 BRA `(.L_x_11676) ;  /* 0xfffffffc00f09947 */ /* 0x008fea000383ffff */
[----:B------:R-:W-:Y:S05]  /*25d00*/  BRA `(.L_x_11825) ;  /* 0xffffff9800047947 */ /* 0x000fea000383ffff */
.L_x_11701:
        /* <DEDUP_REMOVED lines=11> */
.L_x_11827:
[----:B------:R-:W-:Y:S05]  /*25dc0*/  BSYNC B0 ;  /* 0x0000000000007941 */ /* 0x000fea0003800000 */
.L_x_11826:
[----:B------:R-:W-:Y:S05]  /*25dd0*/  BRA `(.L_x_11828) ;  /* 0xffffffa800cc7947 */ /* 0x000fea000383ffff */
.L_x_11704:
[----:B0-----:R0:W1:Y:S02]  /*25de0*/  SYNCS.PHASECHK.TRANS64.TRYWAIT P0, [R2+URZ+0x2d840], R3 ;  /* 0x02d84003020075a7 */ /* 0x001064000800017f */
[----:B-1----:R-:W-:Y:S05]  /*25df0*/  @!P0 NANOSLEEP.SYNCS 0x989680 ;  /* 0x009896800000895d */ /* 0x002fea0003900000 */
[----:B------:R-:W1:Y:S02]  /*25e00*/  @!P0 SYNCS.PHASECHK.TRANS64 P0, [R2+URZ+0x2d840], R3 ;  /* 0x02d84003020085a7 */ /* 0x000e64000800007f */
[----:B-1----:R-:W-:Y:S05]  /*25e10*/  @!P0 BRA `(.L_x_11704) ;  /* 0xfffffffc00f08947 */ /* 0x002fea000383ffff */
[----:B------:R-:W-:Y:S05]  /*25e20*/  BRA `(.L_x_11829) ;  /* 0xffffffac00207947 */ /* 0x000fea000383ffff */
.L_x_11705:
        /* <DEDUP_REMOVED lines=8> */
.L_x_11831:
[----:B------:R-:W-:Y:S05]  /*25eb0*/  BSYNC B0 ;  /* 0x0000000000007941 */ /* 0x000fea0003800000 */
.L_x_11830:
        /* <DEDUP_REMOVED lines=9> */
.L_x_11832:
[----:B------:R-:W-:Y:S02]  /*25f50*/  IMAD.MOV.U32 R13, RZ, RZ, R7 ;  /* 0x000000ffff0d7224 */ /* 0x000fe400078e0007 */
[----:B------:R-:W-:Y:S02]  /*25f60*/  IMAD.MOV.U32 R12, RZ, RZ, 0x1 ;  /* 0x00000001ff0c7424 */ /* 0x000fe400078e00ff */
[----:B------:R-:W-:-:S07]  /*25f70*/  IMAD.MOV.U32 R5, RZ, RZ, R14 ;  /* 0x000000ffff057224 */ /* 0x000fce00078e000e */
[----:B------:R-:W-:Y:S05]  /*25f80*/  WARPSYNC.COLLECTIVE R15, `(.L_x_11833) ;  /* 0x000000000f087348 */ /* 0x000fea0003c00000 */
[----:B------:R0:W1:Y:S02]  /*25f90*/  SHFL.IDX P6, R14, R13, R12, R11 ;  /* 0x0000000c0d0e7389 */ /* 0x00006400000c000b */
[----:B01----:R-:W-:Y:S01]  /*25fa0*/  ENDCOLLECTIVE ;  /* 0x000000000000791b */ /* 0x003fe20003800000 */
.L_x_11833:
        /* <DEDUP_REMOVED lines=17> */
.L_x_11834:
[----:B------:R-:W-:Y:S02]  /*260c0*/  @P1 IMAD R6, R8, 0x2, R18 ;  /* 0x0000000208061824 */ /* 0x000fe400078e0212 */
[----:B------:R-:W-:Y:S02]  /*260d0*/  IMAD.MOV.U32 R13, RZ, RZ, R7 ;  /* 0x000000ffff0d7224 */ /* 0x000fe400078e0007 */
[----:B------:R-:W-:Y:S02]  /*260e0*/  IMAD.MOV.U32 R12, RZ, RZ, 0x2 ;  /* 0x00000002ff0c7424 */ /* 0x000fe400078e00ff */
[----:B------:R-:W-:-:S07]  /*260f0*/  IMAD.MOV.U32 R5, RZ, RZ, R14 ;  /* 0x000000ffff057224 */ /* 0x000fce00078e000e */
[----:B------:R-:W-:Y:S05]  /*26100*/  WARPSYNC.COLLECTIVE R15, `(.L_x_11835) ;  /* 0x000000000f087348 */ /* 0x000fea0003c00000 */
[----:B------:R0:W1:Y:S02]  /*26110*/  SHFL.IDX P6, R14, R13, R12, R11 ;  /* 0x0000000c0d0e7389 */ /* 0x00006400000c000b */
[----:B01----:R-:W-:Y:S01]  /*26120*/  ENDCOLLECTIVE ;  /* 0x000000000000791b */ /* 0x003fe20003800000 */
.L_x_11835:
        /* <DEDUP_REMOVED lines=17> */
.L_x_11836:
[----:B------:R-:W-:Y:S02]  /*26240*/  @P1 IMAD R6, R8, 0x2, R18 ;  /* 0x0000000208061824 */ /* 0x000fe400078e0212 */
[----:B------:R-:W-:Y:S02]  /*26250*/  IMAD.MOV.U32 R13, RZ, RZ, R7 ;  /* 0x000000ffff0d7224 */ /* 0x000fe400078e0007 */
[----:B------:R-:W-:Y:S02]  /*26260*/  IMAD.MOV.U32 R12, RZ, RZ, 0x3 ;  /* 0x00000003ff0c7424 */ /* 0x000fe400078e00ff */
[----:B------:R-:W-:-:S07]  /*26270*/  IMAD.MOV.U32 R5, RZ, RZ, R14 ;  /* 0x000000ffff057224 */ /* 0x000fce00078e000e */
[----:B------:R-:W-:Y:S05]  /*26280*/  WARPSYNC.COLLECTIVE R15, `(.L_x_11837) ;  /* 0x000000000f087348 */ /* 0x000fea0003c00000 */
[----:B------:R0:W1:Y:S02]  /*26290*/  SHFL.IDX P6, R14, R13, R12, R11 ;  /* 0x0000000c0d0e7389 */ /* 0x00006400000c000b */
[----:B01----:R-:W-:Y:S01]  /*262a0*/  ENDCOLLECTIVE ;  /* 0x000000000000791b */ /* 0x003fe20003800000 */
.L_x_11837:
        /* <DEDUP_REMOVED lines=10> */
.L_x_11838:
        /* <DEDUP_REMOVED lines=8> */
.L_x_11710:
        /* <DEDUP_REMOVED lines=9> */
.L_x_11840:
[C---:B------:R-:W-:Y:S01]  /*26460*/  VIADD R9, R25.reuse, 0x20 ;  /* 0x0000002019097836 */ /* 0x040fe20000000000 */
[----:B------:R-:W-:Y:S01]  /*26470*/  ISETP.GE.AND P3, PT, R25, R0, PT ;  /* 0x000000001900720c */ /* 0x000fe20003f66270 */
[----:B------:R-:W-:Y:S02]  /*26480*/  IMAD.MOV.U32 R13, RZ, RZ, R5 ;  /* 0x000000ffff0d7224 */ /* 0x000fe400078e0005 */
[----:B------:R-:W-:-:S10]  /*26490*/  IMAD.MOV.U32 R2, RZ, RZ, R14 ;  /* 0x000000ffff027224 */ /* 0x000fd400078e000e */
[----:B------:R-:W-:Y:S05]  /*264a0*/  WARPSYNC.COLLECTIVE R15, `(.L_x_11841) ;  /* 0x000000000f087348 */ /* 0x000fea0003c00000 */
[----:B------:R0:W1:Y:S02]  /*264b0*/  SHFL.IDX P6, R14, R13, R12, R11 ;  /* 0x0000000c0d0e7389 */ /* 0x00006400000c000b */
[----:B01----:R-:W-:Y:S01]  /*264c0*/  ENDCOLLECTIVE ;  /* 0x000000000000791b */ /* 0x003fe20003800000 */
.L_x_11841:
[----:B------:R-:W-:Y:S02]  /*264d0*/  IMAD.MOV.U32 R13, RZ, RZ, R4 ;  /* 0x000000ffff0d7224 */ /* 0x000fe400078e0004 */
[----:B------:R-:W-:Y:S02]  /*264e0*/  IMAD.MOV.U32 R12, RZ, RZ, 0x1 ;  /* 0x00000001ff0c7424 */ /* 0x000fe400078e00ff */
[----:B------:R-:W-:-:S07]  /*264f0*/  IMAD.MOV.U32 R3, RZ, RZ, R14 ;  /* 0x000000ffff037224 */ /* 0x000fce00078e000e */
[----:B------:R-:W-:Y:S05]  /*26500*/  WARPSYNC.COLLECTIVE R15, `(.L_x_11842) ;  /* 0x000000000f087348 */ /* 0x000fea0003c00000 */
[----:B------:R0:W1:Y:S02]  /*26510*/  SHFL.IDX P6, R14, R13, R12, R11 ;  /* 0x0000000c0d0e7389 */ /* 0x00006400000c000b */
[----:B01----:R-:W-:Y:S01]  /*26520*/  ENDCOLLECTIVE ;  /* 0x000000000000791b */ /* 0x003fe20003800000 */
.L_x_11842:
        /* <DEDUP_REMOVED lines=17> */
.L_x_11843:
[----:B------:R-:W-:Y:S02]  /*26640*/  IMAD.MOV.U32 R13, RZ, RZ, R4 ;  /* 0x000000ffff0d7224 */ /* 0x000fe400078e0004 */
[----:B------:R-:W-:Y:S02]  /*26650*/  IMAD.MOV.U32 R12, RZ, RZ, 0x2 ;  /* 0x00000002ff0c7424 */ /* 0x000fe400078e00ff */
[----:B------:R-:W-:-:S07]  /*26660*/  IMAD.MOV.U32 R3, RZ, RZ, R14 ;  /* 0x000000ffff037224 */ /* 0x000fce00078e000e */
[----:B------:R-:W-:Y:S05]  /*26670*/  WARPSYNC.COLLECTIVE R15, `(.L_x_11844) ;  /* 0x000000000f087348 */ /* 0x000fea0003c00000 */
[----:B------:R0:W1:Y:S02]  /*26680*/  SHFL.IDX P6, R14, R13, R12, R11 ;  /* 0x0000000c0d0e7389 */ /* 0x00006400000c000b */
[----:B01----:R-:W-:Y:S01]  /*26690*/  ENDCOLLECTIVE ;  /* 0x000000000000791b */ /* 0x003fe20003800000 */
.L_x_11844:
        /* <DEDUP_REMOVED lines=18> */
.L_x_11845:
[----:B------:R-:W-:Y:S02]  /*267c0*/  IMAD.MOV.U32 R13, RZ, RZ, R4 ;  /* 0x000000ffff0d7224 */ /* 0x000fe400078e0004 */
[----:B------:R-:W-:Y:S02]  /*267d0*/  IMAD.MOV.U32 R12, RZ, RZ, 0x3 ;  /* 0x00000003ff0c7424 */ /* 0x000fe400078e00ff */
[----:B------:R-:W-:-:S07]  /*267e0*/  IMAD.MOV.U32 R3, RZ, RZ, R14 ;  /* 0x000000ffff037224 */ /* 0x000fce00078e000e */
[----:B------:R-:W-:Y:S05]  /*267f0*/  WARPSYNC.COLLECTIVE R15, `(.L_x_11846) ;  /* 0x000000000f087348 */ /* 0x000fea0003c00000 */
[----:B------:R0:W1:Y:S02]  /*26800*/  SHFL.IDX P6, R14, R13, R12, R11 ;  /* 0x0000000c0d0e7389 */ /* 0x00006400000c000b */
[----:B01----:R-:W-:Y:S01]  /*26810*/  ENDCOLLECTIVE ;  /* 0x000000000000791b */ /* 0x003fe20003800000 */
.L_x_11846:
[----:B------:R-:W-:-:S05]  /*26820*/  @!P3 LEA R3, P4, R10, R3, 0x1 ;  /* 0x000000030a03b211 */ /* 0x000fca00078808ff */
[----:B------:R-:W-:-:S05]  /*26830*/  @!P3 IMAD.X R2, RZ, RZ, R2, P4 ;  /* 0x000000ffff02b224 */ /* 0x000fca00020e0602 */
[----:B------:R-:W-:Y:S01]  /*26840*/  @!P3 LOP3.LUT R3, R3, R2, RZ, 0x3c, !PT ;  /* 0x000000020303b212 */ /* 0x000fe200078e3cff */
[----:B------:R-:W-:-:S03]  /*26850*/  IMAD.MOV.U32 R13, RZ, RZ, R5 ;  /* 0x000000ffff0d7224 */ /* 0x000fc600078e0005 */
[----:B------:R-:W-:-:S04]  /*26860*/  @!P3 LOP3.LUT R2, R3, R2, RZ, 0x3c, !PT ;  /* 0x000000020302b212 */ /* 0x000fc800078e3cff */
[----:B------:R-:W-:Y:S01]  /*26870*/  @!P3 LOP3.LUT R3, R3, R2, RZ, 0x3c, !PT ;  /* 0x000000020303b212 */ /* 0x000fe200078e3cff */
[----:B------:R-:W-:-:S07]  /*26880*/  IMAD.MOV.U32 R4, RZ, RZ, R14 ;  /* 0x000000ffff047224 */ /* 0x000fce00078e000e */
[----:B------:R-:W-:Y:S05]  /*26890*/  WARPSYNC.COLLECTIVE R15, `(.L_x_11847) ;  /* 0x000000000f087348 */ /* 0x000fea0003c00000 */
[----:B------:R0:W1:Y:S02]  /*268a0*/  SHFL.IDX P6, R14, R13, R12, R11 ;  /* 0x0000000c0d0e7389 */ /* 0x00006400000c000b */
[----:B01----:R-:W-:Y:S01]  /*268b0*/  ENDCOLLECTIVE ;  /* 0x000000000000791b */ /* 0x003fe20003800000 */
.L_x_11847:
[----:B------:R-:W-:Y:S01]  /*268c0*/  @!PT LDS RZ, [RZ] ;  /* 0x00000000fffff984 */ /* 0x000fe20000000800 */
[----:B------:R-:W-:Y:S01]  /*268d0*/  @!PT LDS RZ, [RZ] ;  /* 0x00000000fffff984 */ /* 0x000fe20000000800 */
[----:B------:R-:W-:Y:S01]  /*268e0*/  @!PT LDS RZ, [RZ] ;  /* 0x00000000fffff984 */ /* 0x000fe20000000800 */
[----:B------:R-:W-:Y:S04]  /*268f0*/  @!P3 LDGSTS.E.BYPASS.LTC128B.128 [R8+0xd400], desc[UR52][R2.64], !P0 ;  /* 0x0d4000000208bfae */ /* 0x000fe8000c101d74 */
[----:B------:R-:W-:Y:S04]  /*26900*/  @!P3 LDGSTS.E.BYPASS.LTC128B.128 [R8+0x10400], desc[UR52][R2.64+0x40], !P1 ;  /* 0x104000400208bfae */ /* 0x000fe8000c901d74 */
[----:B------:R0:W-:Y:S01]  /*26910*/  @!P3 LDGSTS.E.BYPASS.LTC128B.128 [R8+0x13400], desc[UR52][R2.64+0x80], !P2 ;  /* 0x134000800208bfae */ /* 0x0001e2000d101d74 */
[----:B------:R-:W-:Y:S02]  /*26920*/  IMAD.MOV.U32 R13, RZ, RZ, R6 ;  /* 0x000000ffff0d7224 */ /* 0x000fe400078e0006 */
[----:B------:R-:W-:-:S02]  /*26930*/  IMAD.MOV.U32 R12, RZ, RZ, RZ ;  /* 0x000000ffff0c7224 */ /* 0x000fc400078e00ff */
[----:B0-----:R-:W-:Y:S02]  /*26940*/  VIADD R2, R25, 0x60 ;  /* 0x0000006019027836 */ /* 0x001fe40000000000 */
[----:B------:R-:W-:-:S07]  /*26950*/  IMAD.MOV.U32 R5, RZ, RZ, R14 ;  /* 0x000000ffff057224 */ /* 0x000fce00078e000e */
[----:B------:R-:W-:Y:S05]  /*26960*/  WARPSYNC.COLLECTIVE R15, `(.L_x_11848) ;  /* 0x000000000f087348 */ /* 0x000fea0003c00000 */
[----:B------:R0:W1:Y:S02]  /*26970*/  SHFL.IDX P6, R14, R13, R12, R11 ;  /* 0x0000000c0d0e7389 */ /* 0x00006400000c000b */
[----:B01----:R-:W-:Y:S01]  /*26980*/  ENDCOLLECTIVE ;  /* 0x000000000000791b */ /* 0x003fe20003800000 */
.L_x_11848:
[----:B------:R-:W-:-:S13]  /*26990*/  ISETP.GE.AND P3, PT, R2, R0, PT ;  /* 0x000000000200720c */ /* 0x000fda0003f66270 */
        /* <DEDUP_REMOVED lines=15> */
.L_x_11849:
[----:B------:R-:W-:Y:S02]  /*26a90*/  IMAD.MOV.U32 R13, RZ, RZ, R6 ;  /* 0x000000ffff0d7224 */ /* 0x000fe400078e0006 */
[----:B------:R-:W-:Y:S02]  /*26aa0*/  IMAD.MOV.U32 R12, RZ, RZ, 0x1 ;  /* 0x00000001ff0c7424 */ /* 0x000fe400078e00ff */
[----:B------:R-:W-:-:S07]  /*26ab0*/  IMAD.MOV.U32 R3, RZ, RZ, R14 ;  /* 0x000000ffff037224 */ /* 0x000fce00078e000e */
[----:B------:R-:W-:Y:S05]  /*26ac0*/  WARPSYNC.COLLECTIVE R15, `(.L_x_11850) ;  /* 0x000000000f087348 */ /* 0x000fea0003c00000 */
[----:B------:R0:W1:Y:S02]  /*26ad0*/  SHFL.IDX P6, R14, R13, R12, R11 ;  /* 0x0000000c0d0e7389 */ /* 0x00006400000c000b */
[----:B01----:R-:W-:Y:S01]  /*26ae0*/  ENDCOLLECTIVE ;  /* 0x000000000000791b */ /* 0x003fe20003800000 */
.L_x_11850:
        /* <DEDUP_REMOVED lines=10> */
.L_x_11851:
[----:B------:R-:W-:Y:S01]  /*26b90*/  @!PT LDS RZ, [RZ] ;  /* 0x00000000fffff984 */ /* 0x000fe20000000800 */
[----:B------:R-:W-:Y:S01]  /*26ba0*/  @!PT LDS RZ, [RZ] ;  /* 0x00000000fffff984 */ /* 0x000fe20000000800 */
[----:B------:R-:W-:Y:S01]  /*26bb0*/  @!PT LDS RZ, [RZ] ;  /* 0x00000000fffff984 */ /* 0x000fe20000000800 */
[----:B------:R-:W-:Y:S04]  /*26bc0*/  @!P3 LDGSTS.E.BYPASS.LTC128B.128 [R8+0xe400], desc[UR52][R2.64], !P0 ;  /* 0x0e4000000208bfae */ /* 0x000fe8000c101d74 */
[----:B------:R-:W-:Y:S04]  /*26bd0*/  @!P3 LDGSTS.E.BYPASS.LTC128B.128 [R8+0x11400], desc[UR52][R2.64+0x40], !P1 ;  /* 0x114000400208bfae */ /* 0x000fe8000c901d74 */
[----:B------:R0:W-:Y:S02]  /*26be0*/  @!P3 LDGSTS.E.BYPASS.LTC128B.128 [R8+0x14400], desc[UR52][R2.64+0x80], !P2 ;  /* 0x144000800208bfae */ /* 0x0001e4000d101d74 */
[----:B0-----:R-:W-:Y:S01]  /*26bf0*/  IMAD.MOV.U32 R2, RZ, RZ, R14 ;  /* 0x000000ffff027224 */ /* 0x001fe200078e000e */
[----:B------:R-:W-:Y:S06]  /*26c00*/  BRA `(.L_x_11852) ;  /* 0xffffffac00fc7947 */ /* 0x000fec000383ffff */
.L_x_11713:
[----:B-1----:R1:W2:Y:S02]  /*26c10*/  SYNCS.PHASECHK.TRANS64.TRYWAIT P0, [R18+URZ+0x2d820], R0 ;  /* 0x02d82000120075a7 */ /* 0x0022a4000800017f */
[----:B--2---:R-:W-:Y:S05]  /*26c20*/  @!P0 NANOSLEEP.SYNCS 0x989680 ;  /* 0x009896800000895d */ /* 0x004fea0003900000 */
[----:B------:R-:W2:Y:S02]  /*26c30*/  @!P0 SYNCS.PHASECHK.TRANS64 P0, [R18+URZ+0x2d820], R0 ;  /* 0x02d82000120085a7 */ /* 0x000ea4000800007f */
[----:B--2---:R-:W-:Y:S05]  /*26c40*/  @!P0 BRA `(.L_x_11713) ;  /* 0xfffffffc00f08947 */ /* 0x004fea000383ffff */
[----:B------:R-:W-:Y:S05]  /*26c50*/  BRA `(.L_x_11853) ;  /* 0xffffffb000607947 */ /* 0x000fea000383ffff */
.L_x_11718:
[----:B0-----:R0:W1:Y:S02]  /*26c60*/  SYNCS.PHASECHK.TRANS64.TRYWAIT P0, [R5+URZ+0x2d840], R0 ;  /* 0x02d84000050075a7 */ /* 0x001064000800017f */
[----:B-1----:R-:W-:Y:S05]  /*26c70*/  @!P0 NANOSLEEP.SYNCS 0x989680 ;  /* 0x009896800000895d */ /* 0x002fea0003900000 */
[----:B------:R-:W1:Y:S02]  /*26c80*/  @!P0 SYNCS.PHASECHK.TRANS64 P0, [R5+URZ+0x2d840], R0 ;  /* 0x02d84000050085a7 */ /* 0x000e64000800007f */
[----:B-1----:R-:W-:Y:S05]  /*26c90*/  @!P0 BRA `(.L_x_11718) ;  /* 0xfffffffc00f08947 */ /* 0x002fea000383ffff */
[----:B------:R-:W-:Y:S05]  /*26ca0*/  BRA `(.L_x_11854) ;  /* 0xffffffb400547947 */ /* 0x000fea000383ffff */
.L_x_11719:
        /* <DEDUP_REMOVED lines=8> */
.L_x_11856:
[----:B------:R-:W-:Y:S05]  /*26d30*/  BSYNC B1 ;  /* 0x0000000000017941 */ /* 0x000fea0003800000 */
.L_x_11855:
        /* <DEDUP_REMOVED lines=13> */
.L_x_11857:
        /* <DEDUP_REMOVED lines=8> */
.L_x_11858:
        /* <DEDUP_REMOVED lines=14> */
.L_x_11859:
[----:B------:R-:W-:Y:S02]  /*26f70*/  IMAD.MOV.U32 R13, RZ, RZ, R7 ;  /* 0x000000ffff0d7224 */ /* 0x000fe400078e0007 */
[----:B------:R-:W-:Y:S02]  /*26f80*/  IMAD.MOV.U32 R12, RZ, RZ, 0x2 ;  /* 0x00000002ff0c7424 */ /* 0x000fe400078e00ff */
[----:B------:R-:W-:-:S07]  /*26f90*/  IMAD.MOV.U32 R2, RZ, RZ, R14 ;  /* 0x000000ffff027224 */ /* 0x000fce00078e000e */
[----:B------:R-:W-:Y:S05]  /*26fa0*/  WARPSYNC.COLLECTIVE R15, `(.L_x_11860) ;  /* 0x000000000f087348 */ /* 0x000fea0003c00000 */
[----:B------:R0:W1:Y:S02]  /*26fb0*/  SHFL.IDX P6, R14, R13, R12, R11 ;  /* 0x0000000c0d0e7389 */ /* 0x00006400000c000b */
[----:B01----:R-:W-:Y:S01]  /*26fc0*/  ENDCOLLECTIVE ;  /* 0x000000000000791b */ /* 0x003fe20003800000 */
.L_x_11860:
        /* <DEDUP_REMOVED lines=13> */
.L_x_11861:
[----:B------:R-:W-:Y:S02]  /*270a0*/  IMAD.MOV.U32 R13, RZ, RZ, R7 ;  /* 0x000000ffff0d7224 */ /* 0x000fe400078e0007 */
[----:B------:R-:W-:Y:S02]  /*270b0*/  IMAD.MOV.U32 R12, RZ, RZ, 0x3 ;  /* 0x00000003ff0c7424 */ /* 0x000fe400078e00ff */
[----:B------:R-:W-:-:S07]  /*270c0*/  IMAD.MOV.U32 R2, RZ, RZ, R14 ;  /* 0x000000ffff027224 */ /* 0x000fce00078e000e */
[----:B------:R-:W-:Y:S05]  /*270d0*/  WARPSYNC.COLLECTIVE R15, `(.L_x_11862) ;  /* 0x000000000f087348 */ /* 0x000fea0003c00000 */
[----:B------:R0:W1:Y:S02]  /*270e0*/  SHFL.IDX P6, R14, R13, R12, R11 ;  /* 0x0000000c0d0e7389 */ /* 0x00006400000c000b */
[----:B01----:R-:W-:Y:S01]  /*270f0*/  ENDCOLLECTIVE ;  /* 0x000000000000791b */ /* 0x003fe20003800000 */
.L_x_11862:
        /* <DEDUP_REMOVED lines=14> */
.L_x_11863:
[----:B------:R-:W-:Y:S01]  /*271e0*/  IMAD.MOV.U32 R2, RZ, RZ, R14 ;  /* 0x000000ffff027224 */ /* 0x000fe200078e000e */
[----:B------:R-:W-:Y:S06]  /*271f0*/  BRA `(.L_x_11864) ;  /* 0xffffffb000d47947 */ /* 0x000fec000383ffff */
.L_x_11724:
[----:B-1----:R1:W2:Y:S02]  /*27200*/  SYNCS.PHASECHK.TRANS64.TRYWAIT P0, [R5+URZ+0x2d860], R2 ;  /* 0x02d86002050075a7 */ /* 0x0022a4000800017f */
[----:B--2---:R-:W-:Y:S05]  /*27210*/  @!P0 NANOSLEEP.SYNCS 0x989680 ;  /* 0x009896800000895d */ /* 0x004fea0003900000 */
[----:B------:R-:W2:Y:S02]  /*27220*/  @!P0 SYNCS.PHASECHK.TRANS64 P0, [R5+URZ+0x2d860], R2 ;  /* 0x02d86002050085a7 */ /* 0x000ea4000800007f */
[----:B--2---:R-:W-:Y:S05]  /*27230*/  @!P0 BRA `(.L_x_11724) ;  /* 0xfffffffc00f08947 */ /* 0x004fea000383ffff */
[----:B------:R-:W-:Y:S05]  /*27240*/  BRA `(.L_x_11865) ;  /* 0xffffffb400387947 */ /* 0x000fea000383ffff */
.L_x_11725:
        /* <DEDUP_REMOVED lines=8> */
.L_x_11867:
[----:B------:R-:W-:Y:S05]  /*272d0*/  BSYNC B1 ;  /* 0x0000000000017941 */ /* 0x000fea0003800000 */
.L_x_11866:
        /* <DEDUP_REMOVED lines=9> */
.L_x_11868:
[----:B------:R-:W-:Y:S02]  /*27370*/  IMAD.MOV.U32 R13, RZ, RZ, R22 ;  /* 0x000000ffff0d7224 */ /* 0x000fe400078e0016 */
[----:B------:R-:W-:Y:S02]  /*27380*/  IMAD.MOV.U32 R12, RZ, RZ, 0x1 ;  /* 0x00000001ff0c7424 */ /* 0x000fe400078e00ff */
[----:B------:R-:W-:-:S07]  /*27390*/  IMAD.MOV.U32 R2, RZ, RZ, R14 ;  /* 0x000000ffff027224 */ /* 0x000fce00078e000e */
[----:B------:R-:W-:Y:S05]  /*273a0*/  WARPSYNC.COLLECTIVE R15, `(.L_x_11869) ;  /* 0x000000000f087348 */ /* 0x000fea0003c00000 */
[----:B------:R0:W1:Y:S02]  /*273b0*/  SHFL.IDX P6, R14, R13, R12, R11 ;  /* 0x0000000c0d0e7389 */ /* 0x00006400000c000b */
[----:B01----:R-:W-:Y:S01]  /*273c0*/  ENDCOLLECTIVE ;  /* 0x000000000000791b */ /* 0x003fe20003800000 */
.L_x_11869:
        /* <DEDUP_REMOVED lines=16> */
.L_x_11870:
[----:B------:R-:W-:Y:S02]  /*274d0*/  IMAD.MOV.U32 R13, RZ, RZ, R22 ;  /* 0x000000ffff0d7224 */ /* 0x000fe400078e0016 */
[----:B------:R-:W-:Y:S02]  /*274e0*/  IMAD.MOV.U32 R12, RZ, RZ, 0x2 ;  /* 0x00000002ff0c7424 */ /* 0x000fe400078e00ff */
[----:B------:R-:W-:-:S07]  /*274f0*/  IMAD.MOV.U32 R2, RZ, RZ, R14 ;  /* 0x000000ffff027224 */ /* 0x000fce00078e000e */
[----:B------:R-:W-:Y:S05]  /*27500*/  WARPSYNC.COLLECTIVE R15, `(.L_x_11871) ;  /* 0x000000000f087348 */ /* 0x000fea0003c00000 */
[----:B------:R0:W1:Y:S02]  /*27510*/  SHFL.IDX P6, R14, R13, R12, R11 ;  /* 0x0000000c0d0e7389 */ /* 0x00006400000c000b */
[----:B01----:R-:W-:Y:S01]  /*27520*/  ENDCOLLECTIVE ;  /* 0x000000000000791b */ /* 0x003fe20003800000 */
.L_x_11871:
        /* <DEDUP_REMOVED lines=16> */
.L_x_11872:
[----:B------:R-:W-:Y:S02]  /*27630*/  IMAD.MOV.U32 R13, RZ, RZ, R22 ;  /* 0x000000ffff0d7224 */ /* 0x000fe400078e0016 */
[----:B------:R-:W-:Y:S02]  /*27640*/  IMAD.MOV.U32 R12, RZ, RZ, 0x3 ;  /* 0x00000003ff0c7424 */ /* 0x000fe400078e00ff */
[----:B------:R-:W-:-:S07]  /*27650*/  IMAD.MOV.U32 R2, RZ, RZ, R14 ;  /* 0x000000ffff027224 */ /* 0x000fce00078e000e */
[----:B------:R-:W-:Y:S05]  /*27660*/  WARPSYNC.COLLECTIVE R15, `(.L_x_11873) ;  /* 0x000000000f087348 */ /* 0x000fea0003c00000 */
[----:B------:R0:W1:Y:S02]  /*27670*/  SHFL.IDX P6, R14, R13, R12, R11 ;  /* 0x0000000c0d0e7389 */ /* 0x00006400000c000b */
[----:B01----:R-:W-:Y:S01]  /*27680*/  ENDCOLLECTIVE ;  /* 0x000000000000791b */ /* 0x003fe20003800000 */
.L_x_11873:
        /* <DEDUP_REMOVED lines=13> */
.L_x_11874:
        /* <DEDUP_REMOVED lines=8> */
.L_x_11733:
[----:B-1----:R1:W2:Y:S02]  /*277e0*/  SYNCS.PHASECHK.TRANS64.TRYWAIT P0, [R0+URZ+0x2d860], R3 ;  /* 0x02d86003000075a7 */ /* 0x0022a4000800017f */
[----:B--2---:R-:W-:Y:S05]  /*277f0*/  @!P0 NANOSLEEP.SYNCS 0x989680 ;  /* 0x009896800000895d */ /* 0x004fea0003900000 */
[----:B------:R-:W2:Y:S02]  /*27800*/  @!P0 SYNCS.PHASECHK.TRANS64 P0, [R0+URZ+0x2d860], R3 ;  /* 0x02d86003000085a7 */ /* 0x000ea4000800007f */
[----:B--2---:R-:W-:Y:S05]  /*27810*/  @!P0 BRA `(.L_x_11733) ;  /* 0xfffffffc00f08947 */ /* 0x004fea000383ffff */
[----:B------:R-:W-:Y:S05]  /*27820*/  BRA `(.L_x_11876) ;  /* 0xffffffb400b87947 */ /* 0x000fea000383ffff */
.L_x_11734:
        /* <DEDUP_REMOVED lines=8> */
.L_x_11878:
[----:B------:R-:W-:Y:S05]  /*278b0*/  BSYNC B0 ;  /* 0x0000000000007941 */ /* 0x000fea0003800000 */
.L_x_11877:
        /* <DEDUP_REMOVED lines=10> */
.L_x_11879:
        /* <DEDUP_REMOVED lines=17> */
.L_x_11880:
        /* <DEDUP_REMOVED lines=14> */
.L_x_11881:
[----:B------:R-:W-:Y:S02]  /*27b50*/  IMAD.MOV.U32 R13, RZ, RZ, R22 ;  /* 0x000000ffff0d7224 */ /* 0x000fe400078e0016 */
[----:B------:R-:W-:Y:S01]  /*27b60*/  IMAD.MOV.U32 R12, RZ, RZ, 0x2 ;  /* 0x00000002ff0c7424 */ /* 0x000fe200078e00ff */
[----:B------:R-:W-:-:S13]  /*27b70*/  IADD3 R2, P4, R14, R5, RZ ;  /* 0x000000050e027210 */ /* 0x000fda0007f9e0ff */
[----:B------:R-:W-:Y:S05]  /*27b80*/  WARPSYNC.COLLECTIVE R15, `(.L_x_11882) ;  /* 0x000000000f087348 */ /* 0x000fea0003c00000 */
[----:B------:R0:W1:Y:S02]  /*27b90*/  SHFL.IDX P6, R14, R13, R12, R11 ;  /* 0x0000000c0d0e7389 */ /* 0x00006400000c000b */
[----:B01----:R-:W-:Y:S01]  /*27ba0*/  ENDCOLLECTIVE ;  /* 0x000000000000791b */ /* 0x003fe20003800000 */
.L_x_11882:
        /* <DEDUP_REMOVED lines=15> */
.L_x_11883:
[----:B------:R-:W-:Y:S02]  /*27ca0*/  IMAD.MOV.U32 R13, RZ, RZ, R22 ;  /* 0x000000ffff0d7224 */ /* 0x000fe400078e0016 */
[----:B------:R-:W-:Y:S01]  /*27cb0*/  IMAD.MOV.U32 R12, RZ, RZ, 0x3 ;  /* 0x00000003ff0c7424 */ /* 0x000fe200078e00ff */
[----:B------:R-:W-:-:S13]  /*27cc0*/  IADD3 R2, P4, R14, R5, RZ ;  /* 0x000000050e027210 */ /* 0x000fda0007f9e0ff */
[----:B------:R-:W-:Y:S05]  /*27cd0*/  WARPSYNC.COLLECTIVE R15, `(.L_x_11884) ;  /* 0x000000000f087348 */ /* 0x000fea0003c00000 */
[----:B------:R0:W1:Y:S02]  /*27ce0*/  SHFL.IDX P6, R14, R13, R12, R11 ;  /* 0x0000000c0d0e7389 */ /* 0x00006400000c000b */
[----:B01----:R-:W-:Y:S01]  /*27cf0*/  ENDCOLLECTIVE ;  /* 0x000000000000791b */ /* 0x003fe20003800000 */
.L_x_11884:
        /* <DEDUP_REMOVED lines=14> */
.L_x_11885:
[----:B------:R-:W-:Y:S05]  /*27de0*/  BRA `(.L_x_11886) ;  /* 0xffffffb400187947 */ /* 0x000fea000383ffff */
.L_x_11739:
[----:B------:R-:W-:Y:S01]  /*27df0*/  BSSY B0, `(.L_x_11887) ;  /* 0x0000008000007945 */ /* 0x000fe20003800000 */
[----:B------:R-:W-:Y:S02]  /*27e00*/  IMAD.MOV.U32 R13, RZ, RZ, R24 ;  /* 0x000000ffff0d7224 */ /* 0x000fe400078e0018 */
[----:B-1----:R-:W-:Y:S02]  /*27e10*/  IMAD.MOV.U32 R12, RZ, RZ, RZ ;  /* 0x000000ffff0c7224 */ /* 0x002fe400078e00ff */
[----:B------:R-:W-:Y:S02]  /*27e20*/  IMAD.MOV.U32 R11, RZ, RZ, 0x1f ;  /* 0x0000001fff0b7424 */ /* 0x000fe400078e00ff */
[----:B------:R-:W-:-:S07]  /*27e30*/  IMAD.MOV.U32 R15, RZ, RZ, -0x1 ;  /* 0xffffffffff0f7424 */ /* 0x000fce00078e00ff */
[----:B0----5:R-:W-:Y:S05]  /*27e40*/  WARPSYNC.COLLECTIVE R15, `(.L_x_11888) ;  /* 0x000000000f087348 */ /* 0x021fea0003c00000 */
[----:B------:R1:W2:Y:S02]  /*27e50*/  SHFL.IDX P6, R14, R13, R12, R11 ;  /* 0x0000000c0d0e7389 */ /* 0x0002a400000c000b */
[----:B012--5:R-:W-:Y:S01]  /*27e60*/  ENDCOLLECTIVE ;  /* 0x000000000000791b */ /* 0x027fe20003800000 */
.L_x_11888:
[----:B------:R-:W-:Y:S05]  /*27e70*/  BSYNC B0 ;  /* 0x0000000000007941 */ /* 0x000fea0003800000 */
.L_x_11887:
        /* <DEDUP_REMOVED lines=9> */
.L_x_11889:
        /* <DEDUP_REMOVED lines=23> */
.L_x_11890:
[----:B------:R-:W-:Y:S01]  /*28080*/  IMAD.MOV.U32 R12, RZ, RZ, 0x2 ;  /* 0x00000002ff0c7424 */ /* 0x000fe200078e00ff */
[----:B------:R-:W-:-:S05]  /*28090*/  SEL R4, R14, RZ, P1 ;  /* 0x000000ff0e047207 */ /* 0x000fca0000800000 */
[----:B------:R-:W-:-:S04]  /*280a0*/  IMAD.IADD R4, R13, 0x1, R4 ;  /* 0x000000010d047824 */ /* 0x000fc800078e0204 */
[----:B------:R-:W-:-:S07]  /*280b0*/  IMAD.MOV.U32 R13, RZ, RZ, R4 ;  /* 0x000000ffff0d7224 */ /* 0x000fce00078e0004 */
[----:B------:R-:W-:Y:S05]  /*280c0*/  WARPSYNC.COLLECTIVE R15, `(.L_x_11891) ;  /* 0x000000000f087348 */ /* 0x000fea0003c00000 */
[----:B------:R0:W1:Y:S02]  /*280d0*/  SHFL.UP P6, R14, R13, R12, R11 ;  /* 0x0400000c0d0e7389 */ /* 0x00006400000c000b */
[----:B01----:R-:W-:Y:S01]  /*280e0*/  ENDCOLLECTIVE ;  /* 0x000000000000791b */ /* 0x003fe20003800000 */
.L_x_11891:
[----:B------:R-:W-:Y:S01]  /*280f0*/  IMAD.MOV.U32 R12, RZ, RZ, 0x4 ;  /* 0x00000004ff0c7424 */ /* 0x000fe200078e00ff */
[----:B------:R-:W-:-:S05]  /*28100*/  SEL R3, R14, RZ, P2 ;  /* 0x000000ff0e037207 */ /* 0x000fca0001000000 */
[----:B------:R-:W-:-:S04]  /*28110*/  IMAD.IADD R2, R4, 0x1, R3 ;  /* 0x0000000104027824 */ /* 0x000fc800078e0203 */
[----:B------:R-:W-:-:S07]  /*28120*/  IMAD.MOV.U32 R13, RZ, RZ, R2 ;  /* 0x000000ffff0d7224 */ /* 0x000fce00078e0002 */
[----:B------:R-:W-:Y:S05]  /*28130*/  WARPSYNC.COLLECTIVE R15, `(.L_x_11892) ;  /* 0x000000000f087348 */ /* 0x000fea0003c00000 */
[----:B------:R0:W1:Y:S02]  /*28140*/  SHFL.UP P6, R14, R13, R12, R11 ;  /* 0x0400000c0d0e7389 */ /* 0x00006400000c000b */
[----:B01----:R-:W-:Y:S01]  /*28150*/  ENDCOLLECTIVE ;  /* 0x000000000000791b */ /* 0x003fe20003800000 */
.L_x_11892:
[----:B------:R-:W-:Y:S01]  /*28160*/  IMAD.MOV.U32 R12, RZ, RZ, 0x8 ;  /* 0x00000008ff0c7424 */ /* 0x000fe200078e00ff */
[----:B------:R-:W-:-:S05]  /*28170*/  SEL R3, R14, RZ, P3 ;  /* 0x000000ff0e037207 */ /* 0x000fca0001800000 */
[----:B------:R-:W-:-:S04]  /*28180*/  IMAD.IADD R3, R2, 0x1, R3 ;  /* 0x0000000102037824 */ /* 0x000fc800078e0203 */
[----:B------:R-:W-:-:S07]  /*28190*/  IMAD.MOV.U32 R13, RZ, RZ, R3 ;  /* 0x000000ffff0d7224 */ /* 0x000fce00078e0003 */
[----:B------:R-:W-:Y:S05]  /*281a0*/  WARPSYNC.COLLECTIVE R15, `(.L_x_11893) ;  /* 0x000000000f087348 */ /* 0x000fea0003c00000 */
[----:B------:R0:W1:Y:S02]  /*281b0*/  SHFL.UP P6, R14, R13, R12, R11 ;  /* 0x0400000c0d0e7389 */ /* 0x00006400000c000b */
[----:B01----:R-:W-:Y:S01]  /*281c0*/  ENDCOLLECTIVE ;  /* 0x000000000000791b */ /* 0x003fe20003800000 */
.L_x_11893:
[----:B------:R-:W-:Y:S01]  /*281d0*/  IMAD.MOV.U32 R12, RZ, RZ, 0x10 ;  /* 0x00000010ff0c7424 */ /* 0x000fe200078e00ff */
[----:B------:R-:W-:-:S05]  /*281e0*/  SEL R4, R14, RZ, P4 ;  /* 0x000000ff0e047207 */ /* 0x000fca0002000000 */
[----:B------:R-:W-:-:S04]  /*281f0*/  IMAD.IADD R4, R3, 0x1, R4 ;  /* 0x0000000103047824 */ /* 0x000fc800078e0204 */
[----:B------:R-:W-:-:S07]  /*28200*/  IMAD.MOV.U32 R13, RZ, RZ, R4 ;  /* 0x000000ffff0d7224 */ /* 0x000fce00078e0004 */
[----:B------:R-:W-:Y:S05]  /*28210*/  WARPSYNC.COLLECTIVE R15, `(.L_x_11894) ;  /* 0x000000000f087348 */ /* 0x000fea0003c00000 */
[----:B------:R0:W1:Y:S02]  /*28220*/  SHFL.UP P6, R14, R13, R12, R11 ;  /* 0x0400000c0d0e7389 */ /* 0x00006400000c000b */
[----:B01----:R-:W-:Y:S01]  /*28230*/  ENDCOLLECTIVE ;  /* 0x000000000000791b */ /* 0x003fe20003800000 */
.L_x_11894:
        /* <DEDUP_REMOVED lines=8> */
.L_x_11895:
[----:B------:R-:W-:Y:S05]  /*282c0*/  BRA `(.L_x_11896) ;  /* 0xffffffb4003c7947 */ /* 0x000fea000383ffff */
.L_x_11742:
[----:B------:R-:W-:Y:S01]  /*282d0*/  BSSY B0, `(.L_x_11897) ;  /* 0x0000007000007945 */ /* 0x000fe20003800000 */
[----:B-1----:R-:W-:Y:S02]  /*282e0*/  IMAD.MOV.U32 R12, RZ, RZ, 0x1 ;  /* 0x00000001ff0c7424 */ /* 0x002fe400078e00ff */
[----:B------:R-:W-:Y:S02]  /*282f0*/  IMAD.MOV.U32 R11, RZ, RZ, RZ ;  /* 0x000000ffff0b7224 */ /* 0x000fe400078e00ff */
[----:B------:R-:W-:-:S07]  /*28300*/  IMAD.MOV.U32 R15, RZ, RZ, -0x1 ;  /* 0xffffffffff0f7424 */ /* 0x000fce00078e00ff */
[----:B-----5:R-:W-:Y:S05]  /*28310*/  WARPSYNC.COLLECTIVE R15, `(.L_x_11898) ;  /* 0x000000000f087348 */ /* 0x020fea0003c00000 */
[----:B------:R0:W1:Y:S02]  /*28320*/  SHFL.UP P6, R14, R13, R12, R11 ;  /* 0x0400000c0d0e7389 */ /* 0x00006400000c000b */
[----:B01---5:R-:W-:Y:S01]  /*28330*/  ENDCOLLECTIVE ;  /* 0x000000000000791b */ /* 0x023fe20003800000 */
.L_x_11898:
[----:B------:R-:W-:Y:S05]  /*28340*/  BSYNC B0 ;  /* 0x0000000000007941 */ /* 0x000fea0003800000 */
.L_x_11897:
        /* <DEDUP_REMOVED lines=8> */
.L_x_11899:
[----:B------:R-:W-:Y:S01]  /*283d0*/  IMAD.MOV.U32 R12, RZ, RZ, 0x4 ;  /* 0x00000004ff0c7424 */ /* 0x000fe200078e00ff */
[----:B------:R-:W-:-:S05]  /*283e0*/  SEL R14, R14, RZ, P2 ;  /* 0x000000ff0e0e7207 */ /* 0x000fca0001000000 */
[----:B------:R-:W-:-:S04]  /*283f0*/  IMAD.IADD R3, R13, 0x1, R14 ;  /* 0x000000010d037824 */ /* 0x000fc800078e020e */
[----:B------:R-:W-:-:S07]  /*28400*/  IMAD.MOV.U32 R13, RZ, RZ, R3 ;  /* 0x000000ffff0d7224 */ /* 0x000fce00078e0003 */
[----:B------:R-:W-:Y:S05]  /*28410*/  WARPSYNC.COLLECTIVE R15, `(.L_x_11900) ;  /* 0x000000000f087348 */ /* 0x000fea0003c00000 */
[----:B------:R0:W1:Y:S02]  /*28420*/  SHFL.UP P6, R14, R13, R12, R11 ;  /* 0x0400000c0d0e7389 */ /* 0x00006400000c000b */
[----:B01----:R-:W-:Y:S01]  /*28430*/  ENDCOLLECTIVE ;  /* 0x000000000000791b */ /* 0x003fe20003800000 */
.L_x_11900:
[----:B------:R-:W-:Y:S01]  /*28440*/  IMAD.MOV.U32 R12, RZ, RZ, 0x8 ;  /* 0x00000008ff0c7424 */ /* 0x000fe200078e00ff */
[----:B------:R-:W-:-:S05]  /*28450*/  SEL R4, R14, RZ, P3 ;  /* 0x000000ff0e047207 */ /* 0x000fca0001800000 */
[----:B------:R-:W-:-:S04]  /*28460*/  IMAD.IADD R4, R3, 0x1, R4 ;  /* 0x0000000103047824 */ /* 0x000fc800078e0204 */
[----:B------:R-:W-:-:S07]  /*28470*/  IMAD.MOV.U32 R13, RZ, RZ, R4 ;  /* 0x000000ffff0d7224 */ /* 0x000fce00078e0004 */
[----:B------:R-:W-:Y:S05]  /*28480*/  WARPSYNC.COLLECTIVE R15, `(.L_x_11901) ;  /* 0x000000000f087348 */ /* 0x000fea0003c00000 */
[----:B------:R0:W1:Y:S02]  /*28490*/  SHFL.UP P6, R14, R13, R12, R11 ;  /* 0x0400000c0d0e7389 */ /* 0x00006400000c000b */
[----:B01----:R-:W-:Y:S01]  /*284a0*/  ENDCOLLECTIVE ;  /* 0x000000000000791b */ /* 0x003fe20003800000 */
.L_x_11901:
[----:B------:R-:W-:Y:S01]  /*284b0*/  IMAD.MOV.U32 R12, RZ, RZ, 0x10 ;  /* 0x00000010ff0c7424 */ /* 0x000fe200078e00ff */
[----:B------:R-:W-:-:S05]  /*284c0*/  SEL R7, R14, RZ, P4 ;  /* 0x000000ff0e077207 */ /* 0x000fca0002000000 */
[----:B------:R-:W-:-:S04]  /*284d0*/  IMAD.IADD R7, R4, 0x1, R7 ;  /* 0x0000000104077824 */ /* 0x000fc800078e0207 */
[----:B------:R-:W-:-:S07]  /*284e0*/  IMAD.MOV.U32 R13, RZ, RZ, R7 ;  /* 0x000000ffff0d7224 */ /* 0x000fce00078e0007 */
[----:B------:R-:W-:Y:S05]  /*284f0*/  WARPSYNC.COLLECTIVE R15, `(.L_x_11902) ;  /* 0x000000000f087348 */ /* 0x000fea0003c00000 */
[----:B------:R0:W1:Y:S02]  /*28500*/  SHFL.UP P6, R14, R13, R12, R11 ;  /* 0x0400000c0d0e7389 */ /* 0x00006400000c000b */
[----:B01----:R-:W-:Y:S01]  /*28510*/  ENDCOLLECTIVE ;  /* 0x000000000000791b */ /* 0x003fe20003800000 */
.L_x_11902:
        /* <DEDUP_REMOVED lines=8> */
.L_x_11903:
[----:B------:R-:W-:Y:S05]  /*285a0*/  BRA `(.L_x_11904) ;  /* 0xffffffb400287947 */ /* 0x000fea000383ffff */
.L_x_11744:
[----:B------:R-:W-:Y:S01]  /*285b0*/  BSSY B0, `(.L_x_11905) ;  /* 0x0000006000007945 */ /* 0x000fe20003800000 */
[----:B------:R-:W-:Y:S01]  /*285c0*/  PLOP3.LUT P6, PT, P6, PT, PT, 0x8, 0x0 ;  /* 0x000000000000781c */ /* 0x000fe200037ce170 */
[----:B------:R-:W-:-:S12]  /*285d0*/  IMAD.MOV.U32 R15, RZ, RZ, -0x1 ;  /* 0xffffffffff0f7424 */ /* 0x000fd800078e00ff */
[----:B01---5:R-:W-:Y:S05]  /*285e0*/  WARPSYNC.COLLECTIVE R15, `(.L_x_11906) ;  /* 0x000000000f087348 */ /* 0x023fea0003c00000 */
[----:B------:R-:W-:Y:S01]  /*285f0*/  VOTE.ANY R14, PT, P6 ;  /* 0x00000000000e7806 */ /* 0x000fe200030e0100 */
[----:B01---5:R-:W-:Y:S06]  /*28600*/  ENDCOLLECTIVE ;  /* 0x000000000000791b */ /* 0x023fec0003800000 */
.L_x_11906:
[----:B------:R-:W-:Y:S05]  /*28610*/  BSYNC B0 ;  /* 0x0000000000007941 */ /* 0x000fea0003800000 */
.L_x_11905:
        /* <DEDUP_REMOVED lines=10> */
.L_x_11907:
[----:B------:R-:W-:Y:S02]  /*286c0*/  IMAD.MOV.U32 R13, RZ, RZ, R5 ;  /* 0x000000ffff0d7224 */ /* 0x000fe400078e0005 */
[----:B------:R-:W-:-:S07]  /*286d0*/  IMAD.MOV.U32 R25, RZ, RZ, R14 ;  /* 0x000000ffff197224 */ /* 0x000fce00078e000e */
[----:B------:R-:W-:Y:S05]  /*286e0*/  WARPSYNC.COLLECTIVE R15, `(.L_x_11908) ;  /* 0x000000000f087348 */ /* 0x000fea0003c00000 */
[----:B------:R0:W1:Y:S02]  /*286f0*/  SHFL.IDX P6, R14, R13, R12, R11 ;  /* 0x0000000c0d0e7389 */ /* 0x00006400000c000b */
[----:B01----:R-:W-:Y:S01]  /*28700*/  ENDCOLLECTIVE ;  /* 0x000000000000791b */ /* 0x003fe20003800000 */
.L_x_11908:
[----:B------:R-:W-:Y:S01]  /*28710*/  IMAD.MOV.U32 R5, RZ, RZ, R14 ;  /* 0x000000ffff057224 */ /* 0x000fe200078e000e */
[----:B------:R-:W-:Y:S06]  /*28720*/  BRA `(.L_x_11909) ;  /* 0xffffffb400087947 */ /* 0x000fec000383ffff */
.L_x_11746:
[----:B------:R-:W-:Y:S01]  /*28730*/  BSSY B0, `(.L_x_11910) ;  /* 0x0000007000007945 */ /* 0x000fe20003800000 */
[----:B------:R-:W-:Y:S02]  /*28740*/  IMAD.MOV.U32 R13, RZ, RZ, R2 ;  /* 0x000000ffff0d7224 */ /* 0x000fe400078e0002 */
[----:B------:R-:W-:Y:S02]  /*28750*/  IMAD.MOV.U32 R11, RZ, RZ, 0x1f ;  /* 0x0000001fff0b7424 */ /* 0x000fe400078e00ff */
[----:B------:R-:W-:-:S07]  /*28760*/  IMAD.MOV.U32 R15, RZ, RZ, -0x1 ;  /* 0xffffffffff0f7424 */ /* 0x000fce00078e00ff */
[----:B0-2345:R-:W-:Y:S05]  /*28770*/  WARPSYNC.COLLECTIVE R15, `(.L_x_11911) ;  /* 0x000000000f087348 */ /* 0x03dfea0003c00000 */
[----:B------:R1:W0:Y:S02]  /*28780*/  SHFL.IDX P6, R14, R13, R12, R11 ;  /* 0x0000000c0d0e7389 */ /* 0x00022400000c000b */
[----:B012345:R-:W-:Y:S01]  /*28790*/  ENDCOLLECTIVE ;  /* 0x000000000000791b */ /* 0x03ffe20003800000 */
.L_x_11911:
[----:B------:R-:W-:Y:S05]  /*287a0*/  BSYNC B0 ;  /* 0x0000000000007941 */ /* 0x000fea0003800000 */
.L_x_11910:
[----:B------:R-:W-:Y:S01]  /*287b0*/  IMAD.MOV.U32 R24, RZ, RZ, R14 ;  /* 0x000000ffff187224 */ /* 0x000fe200078e000e */
[----:B------:R-:W-:Y:S06]  /*287c0*/  BRA `(.L_x_11745) ;  /* 0xffffffb000f87947 */ /* 0x000fec000383ffff */
.L_x_11752:
[----:B0-----:R0:W4:Y:S02]  /*287d0*/  SYNCS.PHASECHK.TRANS64.TRYWAIT P0, [R5+URZ+0x2d820], R0 ;  /* 0x02d82000050075a7 */ /* 0x001124000800017f */
[----:B----4-:R-:W-:Y:S05]  /*287e0*/  @!P0 NANOSLEEP.SYNCS 0x989680 ;  /* 0x009896800000895d */ /* 0x010fea0003900000 */
[----:B------:R-:W4:Y:S02]  /*287f0*/  @!P0 SYNCS.PHASECHK.TRANS64 P0, [R5+URZ+0x2d820], R0 ;  /* 0x02d82000050085a7 */ /* 0x000f24000800007f */
[----:B----4-:R-:W-:Y:S05]  /*28800*/  @!P0 BRA `(.L_x_11752) ;  /* 0xfffffffc00f08947 */ /* 0x010fea000383ffff */
[----:B------:R-:W-:Y:S05]  /*28810*/  BRA `(.L_x_11912) ;  /* 0xffffffbc00547947 */ /* 0x000fea000383ffff */
.L_x_11753:
[----:B------:R-:W4:Y:S01]  /*28820*/  S2R R2, SR_TID.X ;  /* 0x0000000000027919 */ /* 0x000f220000002100 */
[----:B------:R-:W-:Y:S01]  /*28830*/  BSSY B0, `(.L_x_11913) ;  /* 0x000000a000007945 */ /* 0x000fe20003800000 */
[----:B-1----:R-:W-:Y:S02]  /*28840*/  IMAD.MOV.U32 R12, RZ, RZ, RZ ;  /* 0x000000ffff0c7224 */ /* 0x002fe400078e00ff */
[----:B------:R-:W-:Y:S02]  /*28850*/  IMAD.MOV.U32 R11, RZ, RZ, 0x1f ;  /* 0x0000001fff0b7424 */ /* 0x000fe400078e00ff */
[----:B------:R-:W-:Y:S01]  /*28860*/  IMAD.MOV.U32 R15, RZ, RZ, -0x1 ;  /* 0xffffffffff0f7424 */ /* 0x000fe200078e00ff */
[----:B----4-:R-:W-:-:S04]  /*28870*/  SHF.R.U32.HI R2, RZ, 0x5, R2 ;  /* 0x00000005ff027819 */ /* 0x010fc80000011602 */
[----:B------:R-:W-:-:S05]  /*28880*/  LOP3.LUT R2, R2, 0x3, RZ, 0xc0, !PT ;  /* 0x0000000302027812 */ /* 0x000fca00078ec0ff */
[----:B------:R-:W-:-:S07]  /*28890*/  IMAD.MOV.U32 R13, RZ, RZ, R2 ;  /* 0x000000ffff0d7224 */ /* 0x000fce00078e0002 */
[----:B0-23-5:R-:W-:Y:S05]  /*288a0*/  WARPSYNC.COLLECTIVE R15, `(.L_x_11914) ;  /* 0x000000000f087348 */ /* 0x02dfea0003c00000 */
[----:B------:R1:W4:Y:S02]  /*288b0*/  SHFL.IDX P6, R14, R13, R12, R11 ;  /* 0x0000000c0d0e7389 */ /* 0x00032400000c000b */
[----:B012345:R-:W-:Y:S01]  /*288c0*/  ENDCOLLECTIVE ;  /* 0x000000000000791b */ /* 0x03ffe20003800000 */
.L_x_11914:
[----:B------:R-:W-:Y:S05]  /*288d0*/  BSYNC B0 ;  /* 0x0000000000007941 */ /* 0x000fea0003800000 */
.L_x_11913:
[----:B------:R-:W-:Y:S05]  /*288e0*/  BRA `(.L_x_11915) ;  /* 0xffffffbc003c7947 */ /* 0x000fea000383ffff */
.L_x_11754:
[----:B------:R-:W-:Y:S01]  /*288f0*/  BSSY B0, `(.L_x_11916) ;  /* 0x0000006000007945 */ /* 0x000fe20003800000 */
[----:B------:R-:W-:-:S07]  /*28900*/  IMAD.MOV.U32 R15, RZ, RZ, -0x1 ;  /* 0xffffffffff0f7424 */ /* 0x000fce00078e00ff */
[----:B0123-5:R-:W-:Y:S05]  /*28910*/  WARPSYNC.COLLECTIVE R15, `(.L_x_11917) ;  /* 0x000000000f0c7348 */ /* 0x02ffea0003c00000 */
[----:B------:R-:W-:Y:S02]  /*28920*/  ELECT P6, UR62, PT ;  /* 0x00000000003e782f */ /* 0x000fe400038c0000 */
[----:B------:R-:W-:Y:S01]  /*28930*/  MOV R14, UR62 ;  /* 0x0000003e000e7c02 */ /* 0x000fe20008000f00 */
[----:B0123-5:R-:W-:Y:S10]  /*28940*/  ENDCOLLECTIVE ;  /* 0x000000000000791b */ /* 0x02fff40003800000 */
.L_x_11917:
[----:B------:R-:W-:Y:S05]  /*28950*/  BSYNC B0 ;  /* 0x0000000000007941 */ /* 0x000fea0003800000 */
.L_x_11916:
[----:B------:R-:W-:Y:S05]  /*28960*/  BRA `(.L_x_11918) ;  /* 0xffffffbc00307947 */ /* 0x000fea000383ffff */
.L_x_11756:
[----:B0-----:R0:W4:Y:S02]  /*28970*/  SYNCS.PHASECHK.TRANS64.TRYWAIT P1, [R3+URZ+0x2d840], R2 ;  /* 0x02d84002030075a7 */ /* 0x001124000802017f */
[----:B----4-:R-:W-:Y:S05]  /*28980*/  @!P1 NANOSLEEP.SYNCS 0x989680 ;  /* 0x009896800000995d */ /* 0x010fea0003900000 */
[----:B------:R-:W4:Y:S02]  /*28990*/  @!P1 SYNCS.PHASECHK.TRANS64 P1, [R3+URZ+0x2d840], R2 ;  /* 0x02d84002030095a7 */ /* 0x000f24000802007f */
[----:B----4-:R-:W-:Y:S05]  /*289a0*/  @!P1 BRA `(.L_x_11756) ;  /* 0xfffffffc00f09947 */ /* 0x010fea000383ffff */
[----:B------:R-:W-:Y:S05]  /*289b0*/  BRA `(.L_x_11919) ;  /* 0xffffffbc00547947 */ /* 0x000fea000383ffff */
.L_x_11758:
[----:B----4-:R4:W0:Y:S02]  /*289c0*/  SYNCS.PHASECHK.TRANS64.TRYWAIT P1, [R5+URZ+0x2d840], R0 ;  /* 0x02d84000050075a7 */ /* 0x010824000802017f */
[----:B0-----:R-:W-:Y:S05]  /*289d0*/  @!P1 NANOSLEEP.SYNCS 0x989680 ;  /* 0x009896800000995d */ /* 0x001fea0003900000 */
[----:B------:R-:W0:Y:S02]  /*289e0*/  @!P1 SYNCS.PHASECHK.TRANS64 P1, [R5+URZ+0x2d840], R0 ;  /* 0x02d84000050095a7 */ /* 0x000e24000802007f */
[----:B0-----:R-:W-:Y:S05]  /*289f0*/  @!P1 BRA `(.L_x_11758) ;  /* 0xfffffffc00f09947 */ /* 0x001fea000383ffff */
[----:B------:R-:W-:Y:S05]  /*28a00*/  BRA `(.L_x_11920) ;  /* 0xffffffbc00647947 */ /* 0x000fea000383ffff */
.L_x_11760:
[----:B------:R0:W0:Y:S02]  /*28a10*/  SYNCS.PHASECHK.TRANS64.TRYWAIT P1, [R3+URZ+0x2d860], R2 ;  /* 0x02d86002030075a7 */ /* 0x000024000802017f */
[----:B0-----:R-:W-:Y:S05]  /*28a20*/  @!P1 NANOSLEEP.SYNCS 0x989680 ;  /* 0x009896800000995d */ /* 0x001fea0003900000 */
[----:B------:R-:W0:Y:S02]  /*28a30*/  @!P1 SYNCS.PHASECHK.TRANS64 P1, [R3+URZ+0x2d860], R2 ;  /* 0x02d86002030095a7 */ /* 0x000e24000802007f */
[----:B0-----:R-:W-:Y:S05]  /*28a40*/  @!P1 BRA `(.L_x_11760) ;  /* 0xfffffffc00f09947 */ /* 0x001fea000383ffff */
[----:B------:R-:W-:Y:S05]  /*28a50*/  BRA `(.L_x_11921) ;  /* 0xffffffbc00607947 */ /* 0x000fea000383ffff */
.L_x_11922:
        /* <DEDUP_REMOVED lines=10> */
.L_x_16001:


//--------------------- .text._ZN7cutlass13device_kernelIN5flash11enable_sm90INS1_16FlashAttnFwdSm90INS1_25CollectiveMainloopFwdSm90ILi2EN4cute5tupleIJNS5_1CILi1EEES8_S8_EEENS6_IJNS7_ILi192EEENS7_ILi128EEENS7_ILi96EEEEEELi96ENS_6half_tEfNS_4arch4Sm90ELb1ELb0ELb0ELb0ELb1ELb0ELb0ELb0ELb1ELb1ELb1ELb0EEENS1_21CollectiveEpilogueFwdINS6_IJSA_SC_SB_EEES9_SE_SG_Li384ELb0ELb1ELb1ELb0EEENS1_19SingleTileSchedulerILb0ELb1ELb1ELi192EEEEEEEEEvNT_6ParamsE --------------------------
	.section	.text._ZN7cutlass13device_kernelIN5flash11enable_sm90INS1_16FlashAttnFwdSm90INS1_25CollectiveMainloopFwdSm90ILi2EN4cute5tupleIJNS5_1CILi1EEES8_S8_EEENS6_IJNS7_ILi192EEENS7_ILi128EEENS7_ILi96EEEEEELi96ENS_6half_tEfNS_4arch4Sm90ELb1ELb0ELb0ELb0ELb1ELb0ELb0ELb0ELb1ELb1ELb1ELb0EEENS1_21CollectiveEpilogueFwdINS6_IJSA_SC_SB_EEES9_SE_SG_Li384ELb0ELb1ELb1ELb0EEENS1_19SingleTileSchedulerILb0ELb1ELb1ELi192EEEEEEEEEvNT_6ParamsE,"ax",@progbits
	.align	128
.text._ZN7cutlass13device_kernelIN5flash11enable_sm90INS1_16FlashAttnFwdSm90INS1_25CollectiveMainloopFwdSm90ILi2EN4cute5tupleIJNS5_1CILi1EEES8_S8_EEENS6_IJNS7_ILi192EEENS7_ILi128EEENS7_ILi96EEEEEELi96ENS_6half_tEfNS_4arch4Sm90ELb1ELb0ELb0ELb0ELb1ELb0ELb0ELb0ELb1ELb1ELb1ELb0EEENS1_21CollectiveEpilogueFwdINS6_IJSA_SC_SB_EEES9_SE_SG_Li384ELb0ELb1ELb1ELb0EEENS1_19SingleTileSchedulerILb0ELb1ELb1ELi192EEEEEEEEEvNT_6ParamsE:
        .type           _ZN7cutlass13device_kernelIN5flash11enable_sm90INS1_16FlashAttnFwdSm90INS1_25CollectiveMainloopFwdSm90ILi2EN4cute5tupleIJNS5_1CILi1EEES8_S8_EEENS6_IJNS7_ILi192EEENS7_ILi128EEENS7_ILi96EEEEEELi96ENS_6half_tEfNS_4arch4Sm90ELb1ELb0ELb0ELb0ELb1ELb0ELb0ELb0ELb1ELb1ELb1ELb0EEENS1_21CollectiveEpilogueFwdINS6_IJSA_SC_SB_EEES9_SE_SG_Li384ELb0ELb1ELb1ELb0EEENS1_19SingleTileSchedulerILb0ELb1ELb1ELi192EEEEEEEEEvNT_6ParamsE,@function
        .size           _ZN7cutlass13device_kernelIN5flash11enable_sm90INS1_16FlashAttnFwdSm90INS1_25CollectiveMainloopFwdSm90ILi2EN4cute5tupleIJNS5_1CILi1EEES8_S8_EEENS6_IJNS7_ILi192EEENS7_ILi128EEENS7_ILi96EEEEEELi96ENS_6half_tEfNS_4arch4Sm90ELb1ELb0ELb0ELb0ELb1ELb0ELb0ELb0ELb1ELb1ELb1ELb0EEENS1_21CollectiveEpilogueFwdINS6_IJSA_SC_SB_EEES9_SE_SG_Li384ELb0ELb1ELb1ELb0EEENS1_19SingleTileSchedulerILb0ELb1ELb1ELi192EEEEEEEEEvNT_6ParamsE,(.L_x_16002 - _ZN7cutlass13device_kernelIN5flash11enable_sm90INS1_16FlashAttnFwdSm90INS1_25CollectiveMainloopFwdSm90ILi2EN4cute5tupleIJNS5_1CILi1EEES8_S8_EEENS6_IJNS7_ILi192EEENS7_ILi128EEENS7_ILi96EEEEEELi96ENS_6half_tEfNS_4arch4Sm90ELb1ELb0ELb0ELb0ELb1ELb0ELb0ELb0ELb1ELb1ELb1ELb0EEENS1_21CollectiveEpilogueFwdINS6_IJSA_SC_SB_EEES9_SE_SG_Li384ELb0ELb1ELb1ELb0EEENS1_19SingleTileSchedulerILb0ELb1ELb1ELi192EEEEEEEEEvNT_6ParamsE)
        .other          _ZN7cutlass13device_kernelIN5flash11enable_sm90INS1_16FlashAttnFwdSm90INS1_25CollectiveMainloopFwdSm90ILi2EN4cute5tupleIJNS5_1CILi1EEES8_S8_EEENS6_IJNS7_ILi192EEENS7_ILi128EEENS7_ILi96EEEEEELi96ENS_6half_tEfNS_4arch4Sm90ELb1ELb0ELb0ELb0ELb1ELb0ELb0ELb0ELb1ELb1ELb1ELb0EEENS1_21CollectiveEpilogueFwdINS6_IJSA_SC_SB_EEES9_SE_SG_Li384ELb0ELb1ELb1ELb0EEENS1_19SingleTileSchedulerILb0ELb1ELb1ELi192EEEEEEEEEvNT_6ParamsE,@"STO_CUDA_ENTRY STV_DEFAULT"
_ZN7cutlass13device_kernelIN5flash11enable_sm90INS1_16FlashAttnFwdSm90INS1_25CollectiveMainloopFwdSm90ILi2EN4cute5tupleIJNS5_1CILi1EEES8_S8_EEENS6_IJNS7_ILi192EEENS7_ILi128EEENS7_ILi96EEEEEELi96ENS_6half_tEfNS_4arch4Sm90ELb1ELb0ELb0ELb0ELb1ELb0ELb0ELb0ELb1ELb1ELb1ELb0EEENS1_21CollectiveEpilogueFwdINS6_IJSA_SC_SB_EEES9_SE_SG_Li384ELb0ELb1ELb1ELb0EEENS1_19SingleTileSchedulerILb0ELb1ELb1ELi192EEEEEEEEEvNT_6ParamsE:
        /* <DEDUP_REMOVED lines=45> */
.L_x_11923:
        /* <DEDUP_REMOVED lines=22> */
.L_x_11924:
        /* <DEDUP_REMOVED lines=18> */
.L_x_11925:
        /* <DEDUP_REMOVED lines=22> */
.L_x_11926:
        /* <DEDUP_REMOVED lines=23> */
.L_x_11927:
        /* <DEDUP_REMOVED lines=11> */
.L_x_11930:
        /* <DEDUP_REMOVED lines=20> */
[----:B------:R1:W-:Y:S07]  /*0a10*/  STL [R1], R0 ;  /* 0x0000000001007387 */ /* 0x0003ee0000100800 */
[----:B------:R-:W-:Y:S06]  /*0a20*/  @!P0 BAR.ARV 0x9, 0x100 ;  /* 0x0244000000008b1d */ /* 0x000fec0000002000 */
[----:B---3--:R-:W-:-:S13]  /*0a30*/  ISETP.LE.AND P0, PT, RZ, UR8, PT ;  /* 0x00000008ff007c0c */ /* 0x008fda000bf03270 */
[----:B-1----:R-:W-:Y:S05]  /*0a40*/  @!P0 BRA `(.L_x_11931) ;  /* 0x000000d800948947 */ /* 0x002fea0003800000 */
[----:B------:R-:W1:Y:S01]  /*0a50*/  S2UR UR38, SR_CTAID.X ;  /* 0x00000000002679c3 */ /* 0x000e620000002500 */
        /* <DEDUP_REMOVED lines=15> */
[----:B-1----:R-:W-:-:S04]  /*0b50*/  UIMAD UR38, UR38, 0xc0, URZ ;  /* 0x000000c0262678a4 */ /* 0x002fc8000f8e023f */
[----:B------:R-:W-:Y:S02]  /*0b60*/  @UP1 UIADD3 UR4, UR38, 0xbf, URZ ;  /* 0x000000bf26041890 */ /* 0x000fe4000fffe03f */
[----:B------:R-:W-:Y:S02]  /*0b70*/  UIADD3 UR6, UR38, 0xbf, URZ ;  /* 0x000000bf26067890 */ /* 0x000fe4000fffe03f */
[----:B------:R-:W-:Y:S02]  /*0b80*/  UIMAD.WIDE.U32 UR4, UR4, UR5, URZ ;  /* 0x00000005040472a5 */ /* 0x000fe4000f8e003f */
[----:B------:R-:W-:Y:S02]  /*0b90*/  UIMAD UR4, UR36, UR8, 0x7f ;  /* 0x0000007f240474a4 */ /* 0x000fe4000f8e0208 */
[----:B------:R-:W-:Y:S02]  /*0ba0*/  @UP1 USHF.R.U32.HI UR6, URZ, UR10, UR5 ;  /* 0x0000000a3f061299 */ /* 0x000fe40008011605 */
[----:B------:R-:W-:-:S02]  /*0bb0*/  USHF.R.S32.HI UR5, URZ, 0x1f, UR4 ;  /* 0x0000001f3f057899 */ /* 0x000fc40008011404 */
        /* <DEDUP_REMOVED lines=10> */
[----:B------:R-:W-:Y:S02]  /*0c60*/  UISETP.GE.AND UP1, UPT, UR10, 0x1, UPT ;  /* 0x000000010a00788c */ /* 0x000fe4000bf26270 */
[----:B------:R-:W-:-:S04]  /*0c70*/  ULOP3.LUT UR7, UR9, 0xffff, URZ, 0xc0, !UPT ;  /* 0x0000ffff09077892 */ /* 0x000fc8000f8ec03f */
        /* <DEDUP_REMOVED lines=36> */
.L_x_11932:
[----:B------:R-:W-:Y:S01]  /*0ec0*/  UIMAD UR5, UR7, UR4, URZ ;  /* 0x00000004070572a4 */ /* 0x000fe2000f8e023f */
[----:B------:R-:W-:Y:S01]  /*0ed0*/  IMAD.U32 R0, RZ, RZ, UR10 ;  /* 0x0000000aff007e24 */ /* 0x000fe2000f8e00ff */
[----:B------:R-:W-:Y:S01]  /*0ee0*/  PLOP3.LUT P0, PT, PT, PT, PT, 0x80, 0x0 ;  /* 0x000000000000781c */ /* 0x000fe20003f0f070 */
[----:B------:R-:W-:Y:S01]  /*0ef0*/  IMAD.U32 R3, RZ, RZ, UR4 ;  /* 0x00000004ff037e24 */ /* 0x000fe2000f8e00ff */
[----:B------:R-:W-:Y:S01]  /*0f00*/  CS2R R134, SRZ ;  /* 0x0000000000867805 */ /* 0x000fe2000001ff00 */
[----:B------:R-:W-:Y:S01]  /*0f10*/  VIADD R16, R6, 0xffffff80 ;  /* 0xffffff8006107836 */ /* 0x000fe20000000000 */
[----:B------:R-:W-:Y:S01]  /*0f20*/  CS2R R132, SRZ ;  /* 0x0000000000847805 */ /* 0x000fe2000001ff00 */
[----:B------:R-:W-:Y:S01]  /*0f30*/  IMAD.U32 R142, RZ, RZ, UR5 ;  /* 0x00000005ff8e7e24 */ /* 0x000fe2000f8e00ff */
[----:B------:R-:W-:Y:S02]  /*0f40*/  VIADDMNMX R0, R3, UR5, R0, PT ;  /* 0x0000000503007c46 */ /* 0x000fe4000b800100 */
[----:B0-----:R-:W-:-:S02]  /*0f50*/  CS2R R2, SRZ ;  /* 0x0000000000027805 */ /* 0x001fc4000001ff00 */
        /* <DEDUP_REMOVED lines=24> */
[----:B------:R-:W-:-:S07]  /*10e0*/  CS2R R88, SRZ ;  /* 0x0000000000587805 */ /* 0x000fce000001ff00 */
[----:B------:R-:W-:Y:S05]  /*10f0*/  @!P1 BRA `(.L_x_11933) ;  /* 0x0000008000989947 */ /* 0x000fea0003800000 */
        /* <DEDUP_REMOVED lines=12> */
[----:B------:R-:W-:Y:S02]  /*11c0*/  UIMAD.WIDE UR4, UR9, 0x55555556, URZ ;  /* 0x55555556090478a5 */ /* 0x000fe4000f8e023f */
[----:B------:R-:W-:Y:S02]  /*11d0*/  IMAD.U32 R140, RZ, RZ, UR9 ;  /* 0x00000009ff8c7e24 */ /* 0x000fe4000f8e00ff */
        /* <DEDUP_REMOVED lines=27> */
.L_x_11934:
[----:B------:R-:W-:Y:S02]  /*1390*/  R2UR UR4, R2 ;  /* 0x00000000020472ca */ /* 0x000fe400000e0000 */
[----:B------:R-:W-:-:S11]  /*13a0*/  SHF.L.U32 R0, RZ, 0x1f, RZ ;  /* 0x0000001fff007819 */ /* 0x000fd600000006ff */
[----:B------:R-:W0:Y:S02]  /*13b0*/  SYNCS.PHASECHK.TRANS64.TRYWAIT P0, [UR4+0x2d800], R0 ;  /* 0x02d80000ff0075a7 */ /* 0x000e240008000144 */
[----:B0-----:R-:W-:Y:S05]  /*13c0*/  @!P0 BRA `(.L_x_11935) ;  /* 0x000000d0003c8947 */ /* 0x001fea0003800000 */
.L_x_12020:
[----:B0-----:R-:W2:Y:S02]  /*13d0*/  LDL R3, [R1+0x8] ;  /* 0x0000080001037983 */ /* 0x001ea40000100800 */
[----:B--2---:R-:W-:-:S13]  /*13e0*/  R2UR UR4, R3 ;  /* 0x00000000030472ca */ /* 0x004fda00000e0000 */
[----:B------:R-:W-:-:S06]  /*13f0*/  ULOP3.LUT UR4, UR4, 0x1, URZ, 0xfc, !UPT ;  /* 0x0000000104047892 */ /* 0x000fcc000f8efc3f */
[----:B------:R-:W-:-:S05]  /*1400*/  IMAD.U32 R3, RZ, RZ, UR4 ;  /* 0x00000004ff037e24 */ /* 0x000fca000f8e00ff */
[----:B------:R-:W-:-:S13]  /*1410*/  ISETP.NE.AND P0, PT, R3, 0x3, PT ;  /* 0x000000030300780c */ /* 0x000fda0003f05270 */
[----:B------:R-:W-:Y:S05]  /*1420*/  @!P0 BRA `(.L_x_11936) ;  /* 0x0000000000048947 */ /* 0x000fea0003800000 */
[----:B------:R-:W-:Y:S01]  /*1430*/  BPT.TRAP 0x1 ;  /* 0x000000040000795c */ /* 0x000fe20000300000 */
.L_x_11936:
[----:B------:R-:W-:-:S13]  /*1440*/  R2UR UR4, R2 ;  /* 0x00000000020472ca */ /* 0x000fda00000e0000 */
[----:B------:R0:W1:Y:S01]  /*1450*/  SYNCS.PHASECHK.TRANS64.TRYWAIT P1, [UR4+0x2d830], R0 ;  /* 0x02d83000ff0075a7 */ /* 0x0000620008020144 */
[----:B------:R-:W-:Y:S05]  /*1460*/  @!P0 BRA `(.L_x_11937) ;  /* 0x0000000000048947 */ /* 0x000fea0003800000 */
[----:B------:R-:W-:Y:S01]  /*1470*/  BPT.TRAP 0x1 ;  /* 0x000000040000795c */ /* 0x000fe20000300000 */
.L_x_11937:
[----:B------:R-:W-:-:S05]  /*1480*/  IMAD.U32 R8, RZ, RZ, UR40 ;  /* 0x00000028ff087e24 */ /* 0x000fca000f8e00ff */
[----:B------:R-:W-:Y:S01]  /*1490*/  LOP3.LUT R8, R8, 0x10000, RZ, 0xfc, !PT ;  /* 0x0001000008087812 */ /* 0x000fe200078efcff */
[----:B-1----:R-:W-:Y:S06]  /*14a0*/  @P1 BRA `(.L_x_11938) ;  /* 0x00000000000c1947 */ /* 0x002fec0003800000 */
[----:B------:R-:W-:-:S13]  /*14b0*/  R2UR UR4, R2 ;  /* 0x00000000020472ca */ /* 0x000fda00000e0000 */
[----:B------:R-:W1:Y:S02]  /*14c0*/  SYNCS.PHASECHK.TRANS64.TRYWAIT P1, [UR4+0x2d830], R0 ;  /* 0x02d83000ff0075a7 */ /* 0x000e640008020144 */
[----:B-1----:R-:W-:Y:S05]  /*14d0*/  @!P1 BRA `(.L_x_11939) ;  /* 0x000000d000149947 */ /* 0x002fea0003800000 */
.L_x_11938:
[----:B------:R-:W-:Y:S05]  /*14e0*/  WARPSYNC.ALL ;  /* 0x0000000000007948 */ /* 0x000fea0003800000 */
[----:B------:R-:W-:Y:S01]  /*14f0*/  IMAD.MOV.U32 R9, RZ, RZ, -0x7fffffe0 ;  /* 0x80000020ff097424 */ /* 0x000fe200078e00ff */
[----:B------:R-:W-:Y:S01]  /*1500*/  R2UR UR4, R2 ;  /* 0x00000000020472ca */ /* 0x000fe200000e0000 */
[----:B------:R-:W-:Y:S01]  /*1510*/  WARPGROUP.ARRIVE ;  /* 0x00000000000079c5 */ /* 0x000fe20000000000 */
[C---:B------:R-:W-:Y:S01]  /*1520*/  R2UR UR8, R8.reuse ;  /* 0x00000000080872ca */ /* 0x040fe200000e0000 */
[----:B------:R-:W-:Y:S01]  /*1530*/  UMOV UR11, 0x80000020 ;  /* 0x80000020000b7882 */ /* 0x000fe20000000000 */
[----:B------:R-:W-:Y:S01]  /*1540*/  R2UR UR9, R9 ;  /* 0x00000000090972ca */ /* 0x000fe200000e0000 */
[----:B------:R-:W-:Y:S01]  /*1550*/  UMOV UR13, 0x80000020 ;  /* 0x80000020000d7882 */ /* 0x000fe20000000000 */
[----:B------:R-:W-:Y:S01]  /*1560*/  R2UR UR24, R8 ;  /* 0x00000000081872ca */ /* 0x000fe200000e0000 */
[----:B------:R-:W-:Y:S01]  /*1570*/  UMOV UR15, 0x80000020 ;  /* 0x80000020000f7882 */ /* 0x000fe20000000000 */
[----:B------:R-:W-:Y:S01]  /*1580*/  UMOV UR17, 0x80000020 ;  /* 0x8000002000117882 */ /* 0x000fe20000000000 */
[----:B------:R-:W-:Y:S01]  /*1590*/  UMOV UR7, 0x80000020 ;  /* 0x8000002000077882 */ /* 0x000fe20000000000 */
[----:B------:R-:W-:Y:S01]  /*15a0*/  UMOV UR5, UR17 ;  /* 0x0000001100057c82 */ /* 0x000fe20008000000 */
[----:B------:R-:W-:Y:S01]  /*15b0*/  UMOV UR21, 0x80000020 ;  /* 0x8000002000157882 */ /* 0x000fe20000000000 */
[----:B------:R-:W-:Y:S01]  /*15c0*/  UMOV UR25, 0x80000020 ;  /* 0x8000002000197882 */ /* 0x000fe20000000000 */
[----:B------:R-:W-:-:S04]  /*15d0*/  UIADD3 UR4, UR4, 0x15400, URZ ;  /* 0x0001540004047890 */ /* 0x000fc8000fffe03f */
[----:B------:R-:W-:Y:S02]  /*15e0*/  USHF.R.U32.HI UR4, URZ, 0x4, UR4 ;  /* 0x000000043f047899 */ /* 0x000fe40008011604 */
[----:B------:R-:W-:Y:S02]  /*15f0*/  UIADD3 UR12, UR24, 0x300, URZ ;  /* 0x00000300180c7890 */ /* 0x000fe4000fffe03f */
[----:B------:R-:W-:Y:S02]  /*1600*/  ULOP3.LUT UR4, UR4, 0x3fff, URZ, 0xc0, !UPT ;  /* 0x00003fff04047892 */ /* 0x000fe4000f8ec03f */
[----:B------:R-:W-:Y:S02]  /*1610*/  UIADD3 UR16, UR24, 0x302, URZ ;  /* 0x0000030218107890 */ /* 0x000fe4000fffe03f */
[----:B------:R-:W-:Y:S02]  /*1620*/  ULOP3.LUT UR18, UR4, 0x10000, URZ, 0xfc, !UPT ;  /* 0x0001000004127892 */ /* 0x000fe4000f8efc3f */
[----:B------:R-:W-:-:S02]  /*1630*/  UIADD3 UR20, UR24, 0x600, URZ ;  /* 0x0000060018147890 */ /* 0x000fc4000fffe03f */
[----:B------:R-:W-:Y:S02]  /*1640*/  UIADD3 UR14, UR18, 0x200, URZ ;  /* 0x00000200120e7890 */ /* 0x000fe4000fffe03f */
[----:B------:R-:W-:Y:S02]  /*1650*/  UIADD3 UR6, UR18, 0x202, URZ ;  /* 0x0000020212067890 */ /* 0x000fe4000fffe03f */
[----:B------:R-:W-:Y:S01]  /*1660*/  IMAD.U32 R13, RZ, RZ, UR18 ;  /* 0x00000012ff0d7e24 */ /* 0x000fe2000f8e00ff */
[----:B------:R-:W-:Y:S01]  /*1670*/  UMOV UR10, UR18 ;  /* 0x00000012000a7c82 */ /* 0x000fe20008000000 */
[----:B------:R-:W-:Y:S01]  /*1680*/  UMOV UR4, UR16 ;  /* 0x0000001000047c82 */ /* 0x000fe20008000000 */
[----:B------:R-:W-:Y:S01]  /*1690*/  HGMMA.64x128x16.F32 R24, gdesc[UR8], RZ, !UPT, gsb0 ;  /* 0x01e00000081879f0 */ /* 0x000fe2000c0008ff */
[----:B------:R-:W-:Y:S02]  /*16a0*/  UIADD3 UR8, UR24, 0x2, URZ ;  /* 0x0000000218087890 */ /* 0x000fe4000fffe03f */
[----:B------:R-:W-:Y:S01]  /*16b0*/  UIADD3 UR10, UR18, 0x2, URZ ;  /* 0x00000002120a7890 */ /* 0x000fe2000fffe03f */
[----:B------:R-:W-:Y:S01]  /*16c0*/  UMOV UR9, 0x80000020 ;  /* 0x8000002000097882 */ /* 0x000fe20000000000 */
[----:B------:R-:W-:Y:S01]  /*16d0*/  UMOV UR11, 0x80000020 ;  /* 0x80000020000b7882 */ /* 0x000fe20000000000 */
[----:B------:R-:W-:Y:S01]  /*16e0*/  UIADD3 UR24, UR24, 0x602, URZ ;  /* 0x0000060218187890 */ /* 0x000fe2000fffe03f */
        /* <DEDUP_REMOVED lines=8> */
[----:B------:R-:W-:Y:S01]  /*1770*/  HGMMA.64x128x16.F32 R24, gdesc[UR4], R24, gsb0 ;  /* 0x01e00000041879f0 */ /* 0x000fe20008000818 */
[----:B------:R-:W-:Y:S01]  /*1780*/  UIADD3 UR6, UR18, 0x400, URZ ;  /* 0x0000040012067890 */ /* 0x000fe2000fffe03f */
[----:B------:R-:W-:Y:S01]  /*1790*/  UMOV UR4, UR20 ;  /* 0x0000001400047c82 */ /* 0x000fe20008000000 */
[----:B------:R-:W-:Y:S01]  /*17a0*/  UMOV UR5, UR21 ;  /* 0x0000001500057c82 */ /* 0x000fe20008000000 */
[----:B------:R-:W-:Y:S01]  /*17b0*/  UMOV UR7, 0x80000020 ;  /* 0x8000002000077882 */ /* 0x000fe20000000000 */
[----:B------:R-:W-:Y:S02]  /*17c0*/  WARPGROUP.DEPBAR.LE gsb0, 0x0 ;  /* 0x00008000000079c5 */ /* 0x000fe40000010000 */
[----:B------:R-:W-:-:S06]  /*17d0*/  WARPGROUP.ARRIVE ;  /* 0x00000000000079c5 */ /* 0x000fcc0000000000 */
[----:B------:R-:W-:Y:S01]  /*17e0*/  HGMMA.64x128x16.F32 R24, gdesc[UR4], R24, gsb0 ;  /* 0x01e00000041879f0 */ /* 0x000fe20008000818 */
[----:B------:R-:W-:Y:S01]  /*17f0*/  UIADD3 UR6, UR18, 0x402, URZ ;  /* 0x0000040212067890 */ /* 0x000fe2000fffe03f */
[----:B------:R-:W-:Y:S01]  /*1800*/  UMOV UR4, UR24 ;  /* 0x0000001800047c82 */ /* 0x000fe20008000000 */
[----:B------:R-:W-:Y:S01]  /*1810*/  UMOV UR5, UR25 ;  /* 0x0000001900057c82 */ /* 0x000fe20008000000 */
[----:B------:R-:W-:Y:S01]  /*1820*/  UMOV UR7, 0x80000020 ;  /* 0x8000002000077882 */ /* 0x000fe20000000000 */
[----:B------:R-:W-:Y:S02]  /*1830*/  WARPGROUP.DEPBAR.LE gsb0, 0x0 ;  /* 0x00008000000079c5 */ /* 0x000fe40000010000 */
[----:B------:R-:W-:-:S06]  /*1840*/  WARPGROUP.ARRIVE ;  /* 0x00000000000079c5 */ /* 0x000fcc0000000000 */
[----:B------:R-:W-:Y:S03]  /*1850*/  HGMMA.64x128x16.F32 R24, gdesc[UR4], R24, gsb0 ;  /* 0x01e00000041879f0 */ /* 0x000fe60008000818 */
[----:B------:R-:W-:Y:S02]  /*1860*/  WARPGROUP.DEPBAR.LE gsb0, 0x0 ;  /* 0x00008000000079c5 */ /* 0x000fe40000010000 */
[----:B------:R-:W-:Y:S05]  /*1870*/  @!P0 BRA `(.L_x_11940) ;  /* 0x0000000000048947 */ /* 0x000fea0003800000 */
[----:B------:R-:W-:Y:S01]  /*1880*/  BPT.TRAP 0x1 ;  /* 0x000000040000795c */ /* 0x000fe20000300000 */
.L_x_11940:
[----:B-1----:R-:W-:Y:S01]  /*1890*/  LOP3.LUT R3, R18, 0xffffff80, RZ, 0xc0, !PT ;  /* 0xffffff8012037812 */ /* 0x002fe200078ec0ff */
[----:B------:R-:W-:Y:S01]  /*18a0*/  IMAD.HI R6, R19, 0x55555556, RZ ;  /* 0x5555555613067827 */ /* 0x000fe200078e02ff */
[----:B------:R-:W-:Y:S01]  /*18b0*/  LEA.HI R5, R17, R16, RZ, 0x2 ;  /* 0x0000001011057211 */ /* 0x000fe200078f10ff */
[----:B------:R-:W-:Y:S01]  /*18c0*/  UISETP.NE.AND UP0, UPT, UR37, URZ, UPT ;  /* 0x0000003f2500728c */ /* 0x000fe2000bf05270 */
[----:B------:R-:W1:Y:S01]  /*18d0*/  S2UR UR10, SR_CgaCtaId ;  /* 0x00000000000a79c3 */ /* 0x000e620000008800 */
[----:B------:R-:W-:Y:S01]  /*18e0*/  IMAD.IADD R3, R16, 0x1, -R3 ;  /* 0x0000000110037824 */ /* 0x000fe200078e0a03 */
[----:B------:R-:W-:Y:S01]  /*18f0*/  LOP3.LUT R11, R5, 0xfffffffc, RZ, 0xc0, !PT ;  /* 0xfffffffc050b7812 */ /* 0x000fe200078ec0ff */
[----:B------:R-:W-:Y:S01]  /*1900*/  ULDC UR6, c[0x0][0x2f0] ;  /* 0x0000bc0000067ab9 */ /* 0x000fe20000000800 */
[----:B------:R-:W-:Y:S01]  /*1910*/  LEA.HI R6, R6, R6, RZ, 0x1 ;  /* 0x0000000606067211 */ /* 0x000fe200078f08ff */
[----:B------:R-:W-:Y:S01]  /*1920*/  ULDC UR14, c[0x0][0x288] ;  /* 0x0000a200000e7ab9 */ /* 0x000fe20000000800 */
[----:B0-----:R-:W-:Y:S01]  /*1930*/  SHF.R.S32.HI R0, RZ, 0x1f, R3 ;  /* 0x0000001fff007819 */ /* 0x001fe20000011403 */
[----:B------:R-:W-:Y:S01]  /*1940*/  IMAD.IADD R11, R16, 0x1, -R11 ;  /* 0x00000001100b7824 */ /* 0x000fe200078e0a0b */
[----:B------:R-:W-:Y:S01]  /*1950*/  PLOP3.LUT P1, PT, PT, PT, UP0, 0x80, 0x0 ;  /* 0x000000000000781c */ /* 0x000fe20003f2f008 */
[----:B------:R-:W-:Y:S01]  /*1960*/  IMAD R6, R6, -0x3, R19 ;  /* 0xfffffffd06067824 */ /* 0x000fe200078e0213 */
[CC--:B------:R-:W-:Y:S01]  /*1970*/  LEA.HI R4, R0.reuse, R3.reuse, RZ, 0x2 ;  /* 0x0000000300047211 */ /* 0x0c0fe200078f10ff */
[----:B------:R-:W-:Y:S01]  /*1980*/  @UP0 ULDC UR4, c[0x0][0x44c] ;  /* 0x0001130000040ab9 */ /* 0x000fe20000000800 */
[----:B------:R-:W-:Y:S01]  /*1990*/  LEA.HI R5, R0, R3, RZ, 0x5 ;  /* 0x0000000300057211 */ /* 0x000fe200078f28ff */
[----:B------:R-:W-:Y:S01]  /*19a0*/  @UP0 ULDC UR5, c[0x0][0x450] ;  /* 0x0001140000050ab9 */ /* 0x000fe20000000800 */
[--C-:B------:R-:W-:Y:S01]  /*19b0*/  SHF.R.S32.HI R0, RZ, 0x2, R4.reuse ;  /* 0x00000002ff007819 */ /* 0x100fe20000011404 */
[----:B------:R-:W-:Y:S01]  /*19c0*/  ULDC UR31, c[0x0][0x988] ;  /* 0x00026200001f7ab9 */ /* 0x000fe20000000800 */
[----:B------:R-:W-:Y:S01]  /*19d0*/  SHF.R.S32.HI R7, RZ, 0x1f, R4 ;  /* 0x0000001fff077819 */ /* 0x000fe20000011404 */
[----:B------:R-:W-:Y:S01]  /*19e0*/  @UP0 ULDC UR15, c[0x0][0x450] ;  /* 0x00011400000f0ab9 */ /* 0x000fe20000000800 */
[----:B------:R-:W-:-:S02]  /*19f0*/  SHF.R.S32.HI R5, RZ, 0x5, R5 ;  /* 0x00000005ff057819 */ /* 0x000fc40000011405 */
[----:B------:R-:W-:Y:S02]  /*1a00*/  CS2R R134, SRZ ;  /* 0x0000000000867805 */ /* 0x000fe4000001ff00 */
[----:B------:R-:W-:Y:S02]  /*1a10*/  LEA.HI R7, R7, R0, RZ, 0x3 ;  /* 0x0000000007077211 */ /* 0x000fe400078f18ff */
[----:B------:R-:W-:Y:S02]  /*1a20*/  CS2R R132, SRZ ;  /* 0x0000000000847805 */ /* 0x000fe4000001ff00 */
[----:B------:R-:W-:Y:S02]  /*1a30*/  LEA.HI R10, R11, R11, RZ, 0x1 ;  /* 0x0000000b0b0a7211 */ /* 0x000fe400078f08ff */
[----:B------:R-:W-:Y:S02]  /*1a40*/  CS2R R130, SRZ ;  /* 0x0000000000827805 */ /* 0x000fe4000001ff00 */
[----:B------:R-:W-:-:S02]  /*1a50*/  LEA R5, R5, UR38, 0x4 ;  /* 0x0000002605057c11 */ /* 0x000fc4000f8e20ff */
[----:B------:R-:W-:Y:S02]  /*1a60*/  CS2R R128, SRZ ;  /* 0x0000000000807805 */ /* 0x000fe4000001ff00 */
[----:B------:R-:W-:Y:S02]  /*1a70*/  LOP3.LUT R7, R7, 0xfffffff8, RZ, 0xc0, !PT ;  /* 0xfffffff807077812 */ /* 0x000fe400078ec0ff */
[----:B------:R-:W-:Y:S02]  /*1a80*/  CS2R R126, SRZ ;  /* 0x00000000007e7805 */ /* 0x000fe4000001ff00 */
[----:B------:R-:W-:Y:S02]  /*1a90*/  LOP3.LUT R10, R10, 0x1ffffffe, RZ, 0xc0, !PT ;  /* 0x1ffffffe0a0a7812 */ /* 0x000fe400078ec0ff */
[----:B------:R-:W-:Y:S02]  /*1aa0*/  CS2R R124, SRZ ;  /* 0x00000000007c7805 */ /* 0x000fe4000001ff00 */
[----:B------:R-:W-:-:S02]  /*1ab0*/  IADD3 R5, R5, R0, -R7 ;  /* 0x0000000005057210 */ /* 0x000fc40007ffe807 */
[----:B------:R-:W-:Y:S02]  /*1ac0*/  CS2R R122, SRZ ;  /* 0x00000000007a7805 */ /* 0x000fe4000001ff00 */
[----:B------:R-:W-:Y:S01]  /*1ad0*/  PLOP3.LUT P2, PT, PT, PT, UP0, 0x80, 0x0 ;  /* 0x000000000000781c */ /* 0x000fe20003f4f008 */
[----:B------:R-:W-:Y:S01]  /*1ae0*/  IMAD.IADD R11, R11, 0x1, -R10 ;  /* 0x000000010b0b7824 */ /* 0x000fe200078e0a0a */
[----:B------:R-:W-:Y:S01]  /*1af0*/  LOP3.LUT R4, R4, 0x7ffffffc, RZ, 0xc0, !PT ;  /* 0x7ffffffc04047812 */ /* 0x000fe200078ec0ff */
[----:B------:R-:W-:Y:S01]  /*1b00*/  IMAD R6, R6, 0x40, R5 ;  /* 0x0000004006067824 */ /* 0x000fe200078e0205 */
[----:B------:R-:W-:Y:S02]  /*1b10*/  R2UR UR7, R2 ;  /* 0x00000000020772ca */ /* 0x000fe400000e0000 */
[----:B------:R-:W-:Y:S02]  /*1b20*/  CS2R R120, SRZ ;  /* 0x0000000000787805 */ /* 0x000fe4000001ff00 */
[----:B------:R-:W-:Y:S01]  /*1b30*/  R2UR UR18, R142 ;  /* 0x000000008e1272ca */ /* 0x000fe200000e0000 */
[----:B------:R-:W-:Y:S01]  /*1b40*/  IMAD R11, R11, 0x8, R6 ;  /* 0x000000080b0b7824 */ /* 0x000fe200078e0206 */
[----:B------:R-:W-:Y:S01]  /*1b50*/  CS2R R118, SRZ ;  /* 0x0000000000767805 */ /* 0x000fe2000001ff00 */
[----:B------:R-:W-:Y:S01]  /*1b60*/  IMAD.IADD R139, R3, 0x1, -R4 ;  /* 0x00000001038b7824 */ /* 0x000fe200078e0a04 */
[----:B------:R-:W-:Y:S01]  /*1b70*/  CS2R R116, SRZ ;  /* 0x0000000000747805 */ /* 0x000fe2000001ff00 */
[----:B------:R-:W-:Y:S01]  /*1b80*/  @P1 IMAD.HI.U32 R0, R11, UR4, RZ ;  /* 0x000000040b001c27 */ /* 0x000fe2000f8e00ff */
[----:B------:R-:W-:Y:S01]  /*1b90*/  UMOV UR4, 0xffffff80 ;  /* 0xffffff8000047882 */ /* 0x000fe20000000000 */
[----:B------:R-:W-:Y:S01]  /*1ba0*/  CS2R R114, SRZ ;  /* 0x0000000000727805 */ /* 0x000fe2000001ff00 */
[----:B------:R-:W-:Y:S01]  /*1bb0*/  UIMAD UR4, UR39, UR4, 0x80 ;  /* 0x00000080270474a4 */ /* 0x000fe2000f8e0204 */
[----:B------:R-:W-:Y:S01]  /*1bc0*/  IMAD.MOV.U32 R12, RZ, RZ, R11 ;  /* 0x000000ffff0c7224 */ /* 0x000fe200078e000b */
[----:B------:R-:W-:Y:S01]  /*1bd0*/  @P2 SHF.R.U32.HI R12, RZ, UR5, R0 ;  /* 0x00000005ff0c2c19 */ /* 0x000fe20008011600 */
[----:B------:R-:W-:Y:S01]  /*1be0*/  IMAD.U32 R3, RZ, RZ, UR6 ;  /* 0x00000006ff037e24 */ /* 0x000fe2000f8e00ff */
[----:B------:R-:W-:Y:S01]  /*1bf0*/  UIADD3 UR5, UR4, 0x1, URZ ;  /* 0x0000000104057890 */ /* 0x000fe2000fffe03f */
[----:B------:R-:W-:Y:S01]  /*1c00*/  CS2R R112, SRZ ;  /* 0x0000000000707805 */ /* 0x000fe2000001ff00 */
[----:B------:R-:W-:Y:S01]  /*1c10*/  UIMAD UR4, UR36, UR6, UR4 ;  /* 0x00000006240472a4 */ /* 0x000fe2000f8e0204 */
[----:B------:R-:W0:Y:S01]  /*1c20*/  SHFL.IDX PT, R0, R12, RZ, 0x1c1f ;  /* 0x001c1fff0c007589 */ /* 0x000e2200000e0000 */
[----:B------:R-:W-:Y:S01]  /*1c30*/  UIMAD UR6, UR36, UR6, -UR14 ;  /* 0x00000006240672a4 */ /* 0x000fe2000f8e0a0e */
[----:B------:R-:W-:Y:S01]  /*1c40*/  CS2R R110, SRZ ;  /* 0x00000000006e7805 */ /* 0x000fe2000001ff00 */
[----:B------:R-:W-:Y:S01]  /*1c50*/  IMAD.U32 R10, RZ, RZ, UR5 ;  /* 0x00000005ff0a7e24 */ /* 0x000fe2000f8e00ff */
[----:B------:R-:W-:Y:S01]  /*1c60*/  UMOV UR5, URZ ;  /* 0x0000003f00057c82 */ /* 0x000fe20008000000 */
[----:B------:R-:W-:Y:S01]  /*1c70*/  IMAD.U32 R4, RZ, RZ, UR4 ;  /* 0x00000004ff047e24 */ /* 0x000fe2000f8e00ff */
[----:B------:R-:W-:Y:S01]  /*1c80*/  UIADD3 UR4, UR7, 0x2d840, URZ ;  /* 0x0002d84007047890 */ /* 0x000fe2000fffe03f */
[C---:B------:R-:W-:Y:S01]  /*1c90*/  IMAD R10, R139.reuse, -0x2, R10 ;  /* 0xfffffffe8b0a7824 */ /* 0x040fe200078e020a */
[----:B------:R-:W-:Y:S01]  /*1ca0*/  CS2R R108, SRZ ;  /* 0x00000000006c7805 */ /* 0x000fe2000001ff00 */
[----:B------:R-:W-:Y:S01]  /*1cb0*/  IMAD R4, R139, -0x2, R4 ;  /* 0xfffffffe8b047824 */ /* 0x000fe200078e0204 */
[----:B-1----:R-:W-:Y:S01]  /*1cc0*/  UPRMT UR4, UR10, 0x654, UR4 ;  /* 0x000006540a047896 */ /* 0x002fe20008000004 */
[----:B------:R-:W-:Y:S01]  /*1cd0*/  IMAD R10, R3, UR36, R10 ;  /* 0x00000024030a7c24 */ /* 0x000fe2000f8e020a */
[----:B------:R-:W-:Y:S01]  /*1ce0*/  CS2R R106, SRZ ;  /* 0x00000000006a7805 */ /* 0x000fe2000001ff00 */
[----:B------:R-:W-:Y:S01]  /*1cf0*/  @UP0 ULDC UR10, c[0x0][0x44c] ;  /* 0x00011300000a0ab9 */ /* 0x000fe20000000800 */
[----:B------:R-:W-:Y:S01]  /*1d00*/  CS2R R104, SRZ ;  /* 0x0000000000687805 */ /* 0x000fe2000001ff00 */
[----:B------:R-:W-:Y:S01]  /*1d10*/  VIADD R3, R10, -UR14 ;  /* 0x8000000e0a037c36 */ /* 0x000fe20008000000 */
[----:B------:R-:W-:Y:S01]  /*1d20*/  UIMAD.WIDE.U32 UR10, UR38, UR10, URZ ;  /* 0x0000000a260a72a5 */ /* 0x000fe2000f8e003f */
[----:B------:R-:W-:-:S02]  /*1d30*/  CS2R R102, SRZ ;  /* 0x0000000000667805 */ /* 0x000fc4000001ff00 */
[----:B------:R-:W-:Y:S01]  /*1d40*/  CS2R R100, SRZ ;  /* 0x0000000000647805 */ /* 0x000fe2000001ff00 */
[----:B------:R-:W-:Y:S01]  /*1d50*/  SYNCS.ARRIVE.TRANS64.RED.A1T0 RZ, [UR4], RZ ;  /* 0x000000ffffff79a7 */ /* 0x000fe20008100404 */
[----:B------:R-:W-:Y:S01]  /*1d60*/  @UP0 USHF.R.U32.HI UR38, URZ, UR15, UR11 ;  /* 0x0000000f3f260299 */ /* 0x000fe2000801160b */
[----:B------:R-:W-:Y:S01]  /*1d70*/  CS2R R98, SRZ ;  /* 0x0000000000627805 */ /* 0x000fe2000001ff00 */
[----:B------:R-:W-:Y:S01]  /*1d80*/  UMOV UR4, URZ ;  /* 0x0000003f00047c82 */ /* 0x000fe20008000000 */
[----:B------:R-:W-:Y:S02]  /*1d90*/  CS2R R96, SRZ ;  /* 0x0000000000607805 */ /* 0x000fe4000001ff00 */
[----:B0-----:R-:W-:Y:S01]  /*1da0*/  VIADDMNMX R0, R0, R3, R4, PT ;  /* 0x0000000300007246 */ /* 0x001fe20003800104 */
[----:B------:R-:W-:-:S03]  /*1db0*/  UIADD3 UR6, UR6, UR38, URZ ;  /* 0x0000002606067290 */ /* 0x000fc6000fffe03f */
[C---:B------:R-:W-:Y:S01]  /*1dc0*/  ISETP.GT.AND P1, PT, R0.reuse, RZ, PT ;  /* 0x000000ff0000720c */ /* 0x040fe20003f24270 */
[----:B------:R-:W-:Y:S01]  /*1dd0*/  USHF.R.S32.HI UR10, URZ, 0x1f, UR6 ;  /* 0x0000001f3f0a7899 */ /* 0x000fe20008011406 */
[C---:B------:R-:W-:Y:S02]  /*1de0*/  ISETP.GT.AND P2, PT, R0.reuse, 0x1, PT ;  /* 0x000000010000780c */ /* 0x040fe40003f44270 */
[----:B------:R-:W-:Y:S01]  /*1df0*/  ISETP.GT.AND P3, PT, R0, 0x8, PT ;  /* 0x000000080000780c */ /* 0x000fe20003f64270 */
[----:B------:R-:W-:Y:S01]  /*1e00*/  ULEA.HI UR10, UR10, UR6, URZ, 0x7 ;  /* 0x000000060a0a7291 */ /* 0x000fe2000f8f383f */
[----:B------:R-:W-:Y:S02]  /*1e10*/  FSEL R3, R24, -INF , P1 ;  /* 0xff80000018037808 */ /* 0x000fe40000800000 */
[----:B------:R-:W-:Y:S01]  /*1e20*/  FSEL R89, R25, -INF , P2 ;  /* 0xff80000019597808 */ /* 0x000fe20001000000 */
[----:B------:R-:W-:Y:S01]  /*1e30*/  USHF.R.S32.HI UR10, URZ, 0x7, UR10 ;  /* 0x000000073f0a7899 */ /* 0x000fe2000801140a */
[----:B------:R-:W-:-:S02]  /*1e40*/  ISETP.GT.AND P1, PT, R0, 0x9, PT ;  /* 0x000000090000780c */ /* 0x000fc40003f24270 */
[----:B------:R-:W-:Y:S01]  /*1e50*/  FSEL R91, R28, -INF , P3 ;  /* 0xff8000001c5b7808 */ /* 0x000fe20001800000 */
[----:B------:R-:W-:Y:S01]  /*1e60*/  UISETP.LT.AND UP0, UPT, UR18, UR10, UPT ;  /* 0x0000000a1200728c */ /* 0x000fe2000bf01270 */
[----:B------:R-:W-:Y:S02]  /*1e70*/  FMNMX.FTZ R6, R3, R89, !PT ;  /* 0x0000005903067209 */ /* 0x000fe40007810000 */
[C---:B------:R-:W-:Y:S01]  /*1e80*/  ISETP.GT.AND P2, PT, R0.reuse, 0x10, PT ;  /* 0x000000100000780c */ /* 0x040fe20003f44270 */
[----:B------:R-:W-:Y:S01]  /*1e90*/  USEL UR28, UR18, UR10, !UP0 ;  /* 0x0000000a121c7287 */ /* 0x000fe2000c000000 */
        /* <DEDUP_REMOVED lines=90> */
[----:B0-----:R-:W-:Y:S02]  /*2440*/  IADD3 R93, R93, -UR14, R10 ;  /* 0x8000000e5d5d7c10 */ /* 0x001fe4000fffe00a */
[----:B-1----:R-:W-:-:S02]  /*2450*/  FMNMX.FTZ R0, R18, R95, !PT ;  /* 0x0000005f12007209 */ /* 0x002fc40007810000 */
[----:B------:R-:W-:Y:S02]  /*2460*/  CS2R R94, SRZ ;  /* 0x00000000005e7805 */ /* 0x000fe4000001ff00 */
[----:B------:R-:W-:Y:S02]  /*2470*/  VIMNMX R14, R4, R93, PT ;  /* 0x0000005d040e7248 */ /* 0x000fe40003fe0100 */
[----:B------:R-:W-:Y:S02]  /*2480*/  CS2R R92, SRZ ;  /* 0x00000000005c7805 */ /* 0x000fe4000001ff00 */
[C---:B------:R-:W-:Y:S01]  /*2490*/  FSETP.NEU.FTZ.AND P1, PT, R0.reuse, -INF , PT ;  /* 0xff8000000000780b */ /* 0x040fe20003f3d000 */
[----:B------:R-:W-:Y:S01]  /*24a0*/  FMUL.FTZ R6, R0, UR31 ;  /* 0x0000001f00067c20 */ /* 0x000fe20008410000 */
[C---:B------:R-:W-:Y:S02]  /*24b0*/  ISETP.GT.AND P2, PT, R14.reuse, 0x1, PT ;  /* 0x000000010e00780c */ /* 0x040fe40003f44270 */
[----:B------:R-:W-:-:S02]  /*24c0*/  ISETP.GT.AND P3, PT, R14, 0x8, PT ;  /* 0x000000080e00780c */ /* 0x000fc40003f64270 */
[----:B------:R-:W-:Y:S02]  /*24d0*/  FSEL R6, R6, RZ, P1 ;  /* 0x000000ff06067208 */ /* 0x000fe40000800000 */
[----:B------:R-:W-:Y:S02]  /*24e0*/  ISETP.GT.AND P1, PT, R14, RZ, PT ;  /* 0x000000ff0e00720c */ /* 0x000fe40003f24270 */
[----:B------:R-:W-:Y:S01]  /*24f0*/  FSEL R27, R27, -INF , P2 ;  /* 0xff8000001b1b7808 */ /* 0x000fe20001000000 */
[--C-:B------:R-:W-:Y:S01]  /*2500*/  FFMA.FTZ R89, R89, UR31, -R6.reuse ;  /* 0x0000001f59597c23 */ /* 0x100fe20008010806 */
[----:B------:R-:W-:Y:S01]  /*2510*/  FSEL R26, R26, -INF , P1 ;  /* 0xff8000001a1a7808 */ /* 0x000fe20000800000 */
[--C-:B------:R-:W-:Y:S01]  /*2520*/  FFMA.FTZ R20, R7, UR31, -R6.reuse ;  /* 0x0000001f07147c23 */ /* 0x100fe20008010806 */
[----:B------:R-:W-:Y:S01]  /*2530*/  ISETP.GT.AND P1, PT, R14, 0x9, PT ;  /* 0x000000090e00780c */ /* 0x000fe20003f24270 */
[----:B------:R0:W-:Y:S01]  /*2540*/  MUFU.EX2 R4, R89 ;  /* 0x0000005900047308 */ /* 0x0001e20000000800 */
[----:B------:R-:W-:Y:S01]  /*2550*/  FSEL R30, R30, -INF , P3 ;  /* 0xff8000001e1e7808 */ /* 0x000fe20001800000 */
[--C-:B------:R-:W-:Y:S01]  /*2560*/  FFMA.FTZ R22, R15, UR31, -R6.reuse ;  /* 0x0000001f0f167c23 */ /* 0x100fe20008010806 */
[C---:B------:R-:W-:Y:S01]  /*2570*/  ISETP.GT.AND P2, PT, R14.reuse, 0x10, PT ;  /* 0x000000100e00780c */ /* 0x040fe20003f44270 */
[--C-:B------:R-:W-:Y:S01]  /*2580*/  FFMA.FTZ R24, R19, UR31, -R6.reuse ;  /* 0x0000001f13187c23 */ /* 0x100fe20008010806 */
[----:B------:R-:W-:Y:S01]  /*2590*/  FSEL R31, R31, -INF , P1 ;  /* 0xff8000001f1f7808 */ /* 0x000fe20000800000 */
[--C-:B------:R-:W-:Y:S01]  /*25a0*/  FFMA.FTZ R28, R29, UR31, -R6.reuse ;  /* 0x0000001f1d1c7c23 */ /* 0x100fe20008010806 */
[----:B------:R-:W-:Y:S01]  /*25b0*/  ISETP.GT.AND P1, PT, R14, 0x11, PT ;  /* 0x000000110e00780c */ /* 0x000fe20003f24270 */
[--C-:B------:R-:W-:Y:S01]  /*25c0*/  FFMA.FTZ R48, R72, UR31, -R6.reuse ;  /* 0x0000001f48307c23 */ /* 0x100fe20008010806 */
[----:B0-----:R-:W-:Y:S01]  /*25d0*/  FMNMX.FTZ R89, R26, R27, !PT ;  /* 0x0000001b1a597209 */ /* 0x001fe20007810000 */
        /* <DEDUP_REMOVED lines=16> */
[----:B------:R-:W-:Y:S01]  /*26e0*/  FFMA.FTZ R56, R84, UR31, -R6 ;  /* 0x0000001f54387c23 */ /* 0x000fe20008010806 */
[----:B------:R-:W-:Y:S01]  /*26f0*/  FMNMX.FTZ R33, R35, R10, !PT ;  /* 0x0000000a23217209 */ /* 0x000fe20007810000 */
[----:B------:R-:W0:Y:S01]  /*2700*/  MUFU.EX2 R3, R3 ;  /* 0x0000000300037308 */ /* 0x000e220000000800 */
[----:B------:R-:W-:-:S02]  /*2710*/  ISETP.GT.AND P2, PT, R14, 0x20, PT ;  /* 0x000000200e00780c */ /* 0x000fc40003f44270 */
[----:B------:R-:W-:Y:S02]  /*2720*/  CS2R R90, SRZ ;  /* 0x00000000005a7805 */ /* 0x000fe4000001ff00 */
[----:B------:R-:W-:Y:S02]  /*2730*/  FSEL R39, R39, -INF , P1 ;  /* 0xff80000027277808 */ /* 0x000fe40000800000 */
[----:B------:R-:W-:Y:S02]  /*2740*/  CS2R R88, SRZ ;  /* 0x0000000000587805 */ /* 0x000fe4000001ff00 */
[----:B------:R-:W-:Y:S02]  /*2750*/  FMNMX.FTZ R10, R38, R33, !PT ;  /* 0x00000021260a7209 */ /* 0x000fe40007810000 */
[----:B------:R-:W-:Y:S01]  /*2760*/  ISETP.GT.AND P1, PT, R14, 0x21, PT ;  /* 0x000000210e00780c */ /* 0x000fe20003f24270 */
[----:B------:R-:W1:Y:S01]  /*2770*/  MUFU.EX2 R18, R18 ;  /* 0x0000001200127308 */ /* 0x000e620000000800 */
[----:B------:R-:W-:-:S02]  /*2780*/  FSEL R42, R42, -INF , P2 ;  /* 0xff8000002a2a7808 */ /* 0x000fc40001000000 */
[----:B------:R-:W-:Y:S02]  /*2790*/  FMNMX.FTZ R15, R39, R10, !PT ;  /* 0x0000000a270f7209 */ /* 0x000fe40007810000 */
[----:B------:R-:W-:Y:S02]  /*27a0*/  ISETP.GT.AND P2, PT, R14, 0x28, PT ;  /* 0x000000280e00780c */ /* 0x000fe40003f44270 */
[----:B------:R-:W-:Y:S01]  /*27b0*/  FSEL R43, R43, -INF , P1 ;  /* 0xff8000002b2b7808 */ /* 0x000fe20000800000 */
[----:B------:R-:W2:Y:S01]  /*27c0*/  MUFU.EX2 R5, R5 ;  /* 0x0000000500057308 */ /* 0x000ea20000000800 */
[----:B------:R-:W-:Y:S01]  /*27d0*/  FMNMX.FTZ R10, R42, R15, !PT ;  /* 0x0000000f2a0a7209 */ /* 0x000fe20007810000 */
[--C-:B------:R-:W-:Y:S01]  /*27e0*/  FFMA.FTZ R15, R37, UR31, -R6.reuse ;  /* 0x0000001f250f7c23 */ /* 0x100fe20008010806 */
[----:B------:R-:W-:Y:S01]  /*27f0*/  ISETP.GT.AND P1, PT, R14, 0x29, PT ;  /* 0x000000290e00780c */ /* 0x000fe20003f24270 */
[--C-:B------:R-:W-:Y:S01]  /*2800*/  FFMA.FTZ R37, R53, UR31, -R6.reuse ;  /* 0x0000001f35257c23 */ /* 0x100fe20008010806 */
[----:B------:R-:W-:Y:S01]  /*2810*/  FSEL R46, R46, -INF , P2 ;  /* 0xff8000002e2e7808 */ /* 0x000fe20001000000 */
[--C-:B------:R-:W-:Y:S01]  /*2820*/  FFMA.FTZ R53, R69, UR31, -R6.reuse ;  /* 0x0000001f45357c23 */ /* 0x100fe20008010806 */
[----:B------:R-:W-:Y:S01]  /*2830*/  FMNMX.FTZ R33, R43, R10, !PT ;  /* 0x0000000a2b217209 */ /* 0x000fe20007810000 */
[----:B------:R-:W-:Y:S01]  /*2840*/  FFMA.FTZ R69, R81, UR31, -R6 ;  /* 0x0000001f51457c23 */ /* 0x000fe20008010806 */
        /* <DEDUP_REMOVED lines=30> */
[----:B------:R-:W-:Y:S02]  /*2a30*/  FMNMX.FTZ R12, R58, R29, !PT ;  /* 0x0000001d3a0c7209 */ /* 0x000fe40007810000 */
[----:B------:R-:W-:Y:S01]  /*2a40*/  ISETP.GT.AND P1, PT, R14, 0x49, PT ;  /* 0x000000490e00780c */ /* 0x000fe20003f24270 */
[----:B------:R3:W-:Y:S01]  /*2a50*/  MUFU.EX2 R10, R28 ;  /* 0x0000001c000a7308 */ /* 0x0007e20000000800 */
[----:B------:R-:W-:Y:S02]  /*2a60*/  FSEL R62, R62, -INF , P2 ;  /* 0xff8000003e3e7808 */ /* 0x000fe40001000000 */
[----:B------:R-:W-:Y:S02]  /*2a70*/  FMNMX.FTZ R29, R59, R12, !PT ;  /* 0x0000000c3b1d7209 */ /* 0x000fe40007810000 */
[----:B------:R-:W-:Y:S02]  /*2a80*/  ISETP.GT.AND P2, PT, R14, 0x50, PT ;  /* 0x000000500e00780c */ /* 0x000fe40003f44270 */
[----:B------:R-:W-:Y:S01]  /*2a90*/  FSEL R63, R63, -INF , P1 ;  /* 0xff8000003f3f7808 */ /* 0x000fe20000800000 */
[----:B------:R-:W-:Y:S01]  /*2aa0*/  MUFU.EX2 R24, R24 ;  /* 0x0000001800187308 */ /* 0x000fe20000000800 */
[----:B------:R-:W-:Y:S01]  /*2ab0*/  FMNMX.FTZ R12, R62, R29, !PT ;  /* 0x0000001d3e0c7209 */ /* 0x000fe20007810000 */
[--C-:B---3--:R-:W-:Y:S01]  /*2ac0*/  FFMA.FTZ R28, R25, UR31, -R6.reuse ;  /* 0x0000001f191c7c23 */ /* 0x108fe20008010806 */
        /* <DEDUP_REMOVED lines=40> */
[----:B------:R3:W-:Y:S01]  /*2d50*/  MUFU.EX2 R32, R23 ;  /* 0x0000001700207308 */ /* 0x0007e20000000800 */
[----:B------:R-:W-:Y:S02]  /*2d60*/  FMNMX.FTZ R36, R82, R21, !PT ;  /* 0x0000001552247209 */ /* 0x000fe40007810000 */
[----:B------:R-:W-:Y:S02]  /*2d70*/  ISETP.GT.AND P1, PT, R14, 0x79, PT ;  /* 0x000000790e00780c */ /* 0x000fe40003f24270 */
[----:B------:R-:W-:-:S02]  /*2d80*/  FSEL R86, R86, -INF , P2 ;  /* 0xff80000056567808 */ /* 0x000fc40001000000 */
[----:B------:R-:W-:Y:S01]  /*2d90*/  FMNMX.FTZ R21, R83, R36, !PT ;  /* 0x0000002453157209 */ /* 0x000fe20007810000 */
[----:B------:R-:W-:Y:S01]  /*2da0*/  FFMA.FTZ R36, R64, UR31, -R6 ;  /* 0x0000001f40247c23 */ /* 0x000fe20008010806 */
[----:B------:R-:W-:Y:S01]  /*2db0*/  FSEL R87, R87, -INF , P1 ;  /* 0xff80000057577808 */ /* 0x000fe20000800000 */
[----:B------:R-:W-:Y:S01]  /*2dc0*/  MUFU.EX2 R41, R41 ;  /* 0x0000002900297308 */ /* 0x000fe20000000800 */
[----:B------:R-:W-:-:S04]  /*2dd0*/  FMNMX.FTZ R14, R86, R21, !PT ;  /* 0x00000015560e7209 */ /* 0x000fc80007810000 */
[----:B------:R-:W-:-:S03]  /*2de0*/  FMNMX.FTZ R14, R87, R14, !PT ;  /* 0x0000000e570e7209 */ /* 0x000fc60007810000 */
[----:B------:R-:W-:Y:S02]  /*2df0*/  MUFU.EX2 R40, R40 ;  /* 0x0000002800287308 */ /* 0x000fe40000000800 */
[----:B------:R-:W4:Y:S06]  /*2e00*/  SHFL.BFLY PT, R21, R14, 0x2, 0x1f ;  /* 0x0c401f000e157f89 */ /* 0x000f2c00000e0000 */
[----:B------:R-:W-:Y:S08]  /*2e10*/  MUFU.EX2 R49, R49 ;  /* 0x0000003100317308 */ /* 0x000ff00000000800 */
[----:B------:R-:W-:Y:S08]  /*2e20*/  MUFU.EX2 R36, R36 ;  /* 0x0000002400247308 */ /* 0x000ff00000000800 */
[----:B------:R-:W-:Y:S01]  /*2e30*/  MUFU.EX2 R45, R45 ;  /* 0x0000002d002d7308 */ /* 0x000fe20000000800 */
[----:B----4-:R-:W-:-:S05]  /*2e40*/  FMNMX.FTZ R21, R14, R21, !PT ;  /* 0x000000150e157209 */ /* 0x010fca0007810000 */
[----:B------:R-:W4:Y:S02]  /*2e50*/  SHFL.BFLY PT, R14, R21, 0x1, 0x1f ;  /* 0x0c201f00150e7f89 */ /* 0x000f2400000e0000 */
[----:B------:R-:W-:Y:S08]  /*2e60*/  MUFU.EX2 R44, R44 ;  /* 0x0000002c002c7308 */ /* 0x000ff00000000800 */
[----:B------:R-:W-:Y:S08]  /*2e70*/  MUFU.EX2 R53, R53 ;  /* 0x0000003500357308 */ /* 0x000ff00000000800 */
[----:B------:R-:W-:Y:S01]  /*2e80*/  MUFU.EX2 R48, R48 ;  /* 0x0000003000307308 */ /* 0x000fe20000000800 */
[----:B----4-:R-:W-:-:S07]  /*2e90*/  FMNMX.FTZ R14, R21, R14, !PT ;  /* 0x0000000e150e7209 */ /* 0x010fce0007810000 */
[----:B------:R-:W-:Y:S01]  /*2ea0*/  MUFU.EX2 R57, R57 ;  /* 0x0000003900397308 */ /* 0x000fe20000000800 */
[C---:B------:R-:W-:Y:S01]  /*2eb0*/  FSETP.NEU.FTZ.AND P1, PT, R14.reuse, -INF , PT ;  /* 0xff8000000e00780b */ /* 0x040fe20003f3d000 */
[----:B------:R-:W-:-:S06]  /*2ec0*/  FMUL.FTZ R72, R14, UR31 ;  /* 0x0000001f0e487c20 */ /* 0x000fcc0008410000 */
[----:B------:R-:W-:Y:S01]  /*2ed0*/  MUFU.EX2 R52, R52 ;  /* 0x0000003400347308 */ /* 0x000fe20000000800 */
[----:B------:R-:W-:-:S05]  /*2ee0*/  FSEL R72, R72, RZ, P1 ;  /* 0x000000ff48487208 */ /* 0x000fca0000800000 */
[--C-:B------:R-:W-:Y:S01]  /*2ef0*/  FFMA.FTZ R6, R26, UR31, -R72.reuse ;  /* 0x0000001f1a067c23 */ /* 0x100fe20008010848 */
[----:B------:R-:W-:Y:S01]  /*2f00*/  LEA.HI R26, R17, R16, RZ, 0x4 ;  /* 0x00000010111a7211 */ /* 0x000fe200078f20ff */
[--C-:B---3--:R-:W-:Y:S01]  /*2f10*/  FFMA.FTZ R23, R30, UR31, -R72.reuse ;  /* 0x0000001f1e177c23 */ /* 0x108fe20008010848 */
[--C-:B------:R-:W-:Y:S01]  /*2f20*/  FFMA.FTZ R30, R31, UR31, -R72.reuse ;  /* 0x0000001f1f1e7c23 */ /* 0x100fe20008010848 */
[--C-:B------:R-:W-:Y:S01]  /*2f30*/  FFMA.FTZ R64, R39, UR31, -R72.reuse ;  /* 0x0000001f27407c23 */ /* 0x100fe20008010848 */
[----:B------:R-:W-:Y:S01]  /*2f40*/  LOP3.LUT R31, R26, 0xfffffff0, RZ, 0xc0, !PT ;  /* 0xfffffff01a1f7812 */ /* 0x000fe200078ec0ff */
[--C-:B------:R-:W-:Y:S01]  /*2f50*/  FFMA.FTZ R21, R27, UR31, -R72.reuse ;  /* 0x0000001f1b157c23 */ /* 0x100fe20008010848 */
[--C-:B------:R-:W-:Y:S01]  /*2f60*/  FFMA.FTZ R27, R38, UR31, -R72.reuse ;  /* 0x0000001f261b7c23 */ /* 0x100fe20008010848 */
[--C-:B------:R-:W-:Y:S01]  /*2f70*/  FFMA.FTZ R25, R34, UR31, -R72.reuse ;  /* 0x0000001f22197c23 */ /* 0x100fe20008010848 */
[----:B------:R-:W-:Y:S01]  /*2f80*/  FFMA.FTZ R68, R47, UR31, -R72 ;  /* 0x0000001f2f447c23 */ /* 0x000fe20008010848 */
[----:B------:R-:W-:-:S02]  /*2f90*/  IMAD.IADD R39, R16, 0x1, -R31 ;  /* 0x0000000110277824 */ /* 0x000fc400078e0a1f */
[--C-:B------:R-:W-:Y:S01]  /*2fa0*/  FFMA.FTZ R34, R35, UR31, -R72.reuse ;  /* 0x0000001f23227c23 */ /* 0x100fe20008010848 */
[--C-:B------:R-:W-:Y:S01]  /*2fb0*/  FFMA.FTZ R35, R42, UR31, -R72.reuse ;  /* 0x0000001f2a237c23 */ /* 0x100fe20008010848 */
[--C-:B------:R-:W-:Y:S01]  /*2fc0*/  FFMA.FTZ R42, R43, UR31, -R72.reuse ;  /* 0x0000001f2b2a7c23 */ /* 0x100fe20008010848 */
[--C-:B------:R-:W-:Y:S01]  /*2fd0*/  FFMA.FTZ R43, R46, UR31, -R72.reuse ;  /* 0x0000001f2e2b7c23 */ /* 0x100fe20008010848 */
[----:B------:R-:W-:Y:S01]  /*2fe0*/  SHF.R.S32.HI R38, RZ, 0x1f, R39 ;  /* 0x0000001fff267819 */ /* 0x000fe20000011427 */
[--C-:B------:R-:W-:Y:S01]  /*2ff0*/  FFMA.FTZ R31, R50, UR31, -R72.reuse ;  /* 0x0000001f321f7c23 */ /* 0x100fe20008010848 */
[----:B------:R-:W-:Y:S01]  /*3000*/  LEA.HI R16, R17, R16, RZ, 0x5 ;  /* 0x0000001011107211 */ /* 0x000fe200078f28ff */
[----:B------:R-:W-:Y:S01]  /*3010*/  MUFU.EX2 R6, R6 ;  /* 0x0000000600067308 */ /* 0x000fe20000000800 */
[----:B------:R-:W-:Y:S01]  /*3020*/  LEA.HI R47, R38, R39, RZ, 0x3 ;  /* 0x00000027262f7211 */ /* 0x000fe200078f18ff */
[--C-:B------:R-:W-:Y:S01]  /*3030*/  FFMA.FTZ R38, R51, UR31, -R72.reuse ;  /* 0x0000001f33267c23 */ /* 0x100fe20008010848 */
[--C-:B------:R-:W-:Y:S01]  /*3040*/  FFMA.FTZ R67, R67, UR31, -R72.reuse ;  /* 0x0000001f43437c23 */ /* 0x100fe20008010848 */
[----:B------:R-:W-:Y:S01]  /*3050*/  IMAD.SHL.U32 R16, R16, 0x20, RZ ;  /* 0x0000002010107824 */ /* 0x000fe200078e00ff */
[----:B------:R-:W-:Y:S01]  /*3060*/  LOP3.LUT R46, R47, 0xfffffff8, RZ, 0xc0, !PT ;  /* 0xfffffff82f2e7812 */ /* 0x000fe200078ec0ff */
[--C-:B------:R-:W-:Y:S01]  /*3070*/  FFMA.FTZ R70, R70, UR31, -R72.reuse ;  /* 0x0000001f46467c23 */ /* 0x100fe20008010848 */
[----:B------:R-:W-:Y:S01]  /*3080*/  FFMA.FTZ R71, R71, UR31, -R72 ;  /* 0x0000001f47477c23 */ /* 0x000fe20008010848 */
[----:B------:R-:W3:Y:S01]  /*3090*/  MUFU.EX2 R21, R21 ;  /* 0x0000001500157308 */ /* 0x000ee20000000800 */
[----:B------:R-:W-:Y:S01]  /*30a0*/  LOP3.LUT R17, R16, 0x7ffffc00, RZ, 0xc0, !PT ;  /* 0x7ffffc0010117812 */ /* 0x000fe200078ec0ff */
[----:B------:R-:W-:Y:S01]  /*30b0*/  IMAD.IADD R50, R39, 0x1, -R46 ;  /* 0x0000000127327824 */ /* 0x000fe200078e0a2e */
[----:B------:R-:W-:Y:S01]  /*30c0*/  SHF.R.S32.HI R46, RZ, 0x4, R26 ;  /* 0x00000004ff2e7819 */ /* 0x000fe2000001141a */
[----:B------:R-:W-:Y:S01]  /*30d0*/  FFMA.FTZ R39, R54, UR31, -R72 ;  /* 0x0000001f36277c23 */ /* 0x000fe20008010848 */
[----:B------:R-:W-:-:S02]  /*30e0*/  IMAD.SHL.U32 R54, R47, 0x40, RZ ;  /* 0x000000402f367824 */ /* 0x000fc400078e00ff */
[--C-:B------:R-:W-:Y:S01]  /*30f0*/  FFMA.FTZ R47, R58, UR31, -R72.reuse ;  /* 0x0000001f3a2f7c23 */ /* 0x100fe20008010848 */
[----:B------:R-:W-:Y:S01]  /*3100*/  IMAD.SHL.U32 R26, R50, 0x40, RZ ;  /* 0x00000040321a7824 */ /* 0x000fe200078e00ff */
[----:B------:R-:W4:Y:S01]  /*3110*/  MUFU.EX2 R23, R23 ;  /* 0x0000001700177308 */ /* 0x000f220000000800 */
[----:B------:R-:W-:Y:S01]  /*3120*/  IMAD.SHL.U32 R51, R46, 0x8, RZ ;  /* 0x000000082e337824 */ /* 0x000fe200078e00ff */
[----:B------:R-:W-:Y:S01]  /*3130*/  LOP3.LUT R54, R54, 0x7ffffe00, RZ, 0xc0, !PT ;  /* 0x7ffffe0036367812 */ /* 0x000fe200078ec0ff */
[--C-:B------:R-:W-:Y:S01]  /*3140*/  FFMA.FTZ R46, R55, UR31, -R72.reuse ;  /* 0x0000001f372e7c23 */ /* 0x100fe20008010848 */
[----:B------:R-:W-:Y:S01]  /*3150*/  LOP3.LUT R26, R26, 0x1c0, RZ, 0xc0, !PT ;  /* 0x000001c01a1a7812 */ /* 0x000fe200078ec0ff */
[--C-:B------:R-:W-:Y:S01]  /*3160*/  FFMA.FTZ R58, R63, UR31, -R72.reuse ;  /* 0x0000001f3f3a7c23 */ /* 0x100fe20008010848 */
[----:B------:R-:W-:Y:S01]  /*3170*/  LOP3.LUT P1, RZ, R50, 0x4, RZ, 0xc0, !PT ;  /* 0x0000000432ff7812 */ /* 0x000fe2000782c0ff */
[----:B------:R-:W-:Y:S01]  /*3180*/  FFMA.FTZ R74, R74, UR31, -R72 ;  /* 0x0000001f4a4a7c23 */ /* 0x000fe20008010848 */
[----:B------:R-:W-:Y:S01]  /*3190*/  LOP3.LUT R51, R26, 0x8, R51, 0xf8, !PT ;  /* 0x000000081a337812 */ /* 0x000fe200078ef833 */
[----:B------:R-:W5:Y:S01]  /*31a0*/  MUFU.EX2 R30, R30 ;  /* 0x0000001e001e7308 */ /* 0x000f620000000800 */
[----:B------:R-:W-:Y:S01]  /*31b0*/  SHF.R.U32.HI R26, RZ, 0x3, R26 ;  /* 0x00000003ff1a7819 */ /* 0x000fe2000001161a */
[--C-:B------:R-:W-:Y:S01]  /*31c0*/  FFMA.FTZ R75, R75, UR31, -R72.reuse ;  /* 0x0000001f4b4b7c23 */ /* 0x100fe20008010848 */
[----:B------:R-:W-:Y:S01]  /*31d0*/  LOP3.LUT P2, RZ, R50, 0x2, RZ, 0xc0, !PT ;  /* 0x0000000232ff7812 */ /* 0x000fe2000784c0ff */
[--C-:B------:R-:W-:Y:S01]  /*31e0*/  FFMA.FTZ R50, R59, UR31, -R72.reuse ;  /* 0x0000001f3b327c23 */ /* 0x100fe20008010848 */
[----:B------:R-:W-:Y:S01]  /*31f0*/  LOP3.LUT R26, R51, R26, RZ, 0x3c, !PT ;  /* 0x0000001a331a7212 */ /* 0x000fe200078e3cff */
[--C-:B------:R-:W-:Y:S01]  /*3200*/  FFMA.FTZ R51, R62, UR31, -R72.reuse ;  /* 0x0000001f3e337c23 */ /* 0x100fe20008010848 */
[----:B------:R-:W-:Y:S01]  /*3210*/  FFMA.FTZ R78, R78, UR31, -R72 ;  /* 0x0000001f4e4e7c23 */ /* 0x000fe20008010848 */
[----:B------:R-:W5:Y:S01]  /*3220*/  MUFU.EX2 R25, R25 ;  /* 0x0000001900197308 */ /* 0x000f620000000800 */
[----:B------:R-:W-:Y:S01]  /*3230*/  IADD3 R73, R26, R54, R17 ;  /* 0x000000361a497210 */ /* 0x000fe20007ffe011 */
[----:B0-----:R-:W-:Y:S01]  /*3240*/  FADD.FTZ R17, R3, R4 ;  /* 0x0000000403117221 */ /* 0x001fe20000010000 */
[--C-:B------:R-:W-:Y:S01]  /*3250*/  FFMA.FTZ R54, R66, UR31, -R72.reuse ;  /* 0x0000001f42367c23 */ /* 0x100fe20008010848 */
[--C-:B------:R-:W-:Y:S01]  /*3260*/  FFMA.FTZ R79, R79, UR31, -R72.reuse ;  /* 0x0000001f4f4f7c23 */ /* 0x100fe20008010848 */
[--C-:B------:R-:W-:Y:S01]  /*3270*/  FFMA.FTZ R82, R82, UR31, -R72.reuse ;  /* 0x0000001f52527c23 */ /* 0x100fe20008010848 */
[----:B-1----:R-:W-:Y:S01]  /*3280*/  FADD.FTZ R16, R18, R17 ;  /* 0x0000001112107221 */ /* 0x002fe20000010000 */
[----:B--2---:R-:W-:Y:S01]  /*3290*/  F2FP.F16.F32.PACK_AB R18, R5, R18 ;  /* 0x000000120512723e */ /* 0x004fe200000000ff */
[----:B------:R-:W0:Y:S01]  /*32a0*/  MUFU.EX2 R34, R34 ;  /* 0x0000002200227308 */ /* 0x000e220000000800 */
[----:B------:R-:W-:Y:S01]  /*32b0*/  FFMA.FTZ R83, R83, UR31, -R72 ;  /* 0x0000001f53537c23 */ /* 0x000fe20008010848 */
[----:B------:R-:W-:Y:S01]  /*32c0*/  FADD.FTZ R17, R5, R16 ;  /* 0x0000001005117221 */ /* 0x000fe20000010000 */
[----:B---3--:R-:W-:Y:S01]  /*32d0*/  FADD.FTZ R16, R6, R21 ;  /* 0x0000001506107221 */ /* 0x008fe20000010000 */
[--C-:B------:R-:W-:Y:S01]  /*32e0*/  FFMA.FTZ R86, R86, UR31, -R72.reuse ;  /* 0x0000001f56567c23 */ /* 0x100fe20008010848 */
[----:B------:R-:W-:Y:S01]  /*32f0*/  FFMA.FTZ R87, R87, UR31, -R72 ;  /* 0x0000001f57577c23 */ /* 0x000fe20008010848 */
[----:B------:R-:W-:Y:S01]  /*3300*/  FADD.FTZ R26, R20, R17 ;  /* 0x00000011141a7221 */ /* 0x000fe20000010000 */
[----:B----4-:R-:W-:Y:S01]  /*3310*/  FADD.FTZ R17, R23, R16 ;  /* 0x0000001017117221 */ /* 0x010fe20000010000 */
[----:B------:R-:W1:Y:S01]  /*3320*/  MUFU.EX2 R27, R27 ;  /* 0x0000001b001b7308 */ /* 0x000e620000000800 */
[C---:B------:R-:W-:Y:S01]  /*3330*/  F2FP.F16.F32.PACK_AB R20, R7.reuse, R20 ;  /* 0x000000140714723e */ /* 0x040fe200000000ff */
[----:B------:R-:W-:Y:S01]  /*3340*/  FADD.FTZ R55, R7, R26 ;  /* 0x0000001a07377221 */ /* 0x000fe20000010000 */
[----:B-----5:R-:W-:-:S03]  /*3350*/  FADD.FTZ R16, R30, R17 ;  /* 0x000000111e107221 */ /* 0x020fc60000010000 */
[----:B------:R-:W-:Y:S01]  /*3360*/  FADD.FTZ R26, R22, R55 ;  /* 0x00000037161a7221 */ /* 0x000fe20000010000 */
[----:B------:R-:W-:Y:S01]  /*3370*/  FADD.FTZ R17, R25, R16 ;  /* 0x0000001019117221 */ /* 0x000fe20000010000 */
[----:B------:R-:W2:Y:S01]  /*3380*/  MUFU.EX2 R64, R64 ;  /* 0x0000004000407308 */ /* 0x000ea20000000800 */
[----:B------:R-:W-:Y:S01]  /*3390*/  F2FP.F16.F32.PACK_AB R16, R4, R3 ;  /* 0x000000030410723e */ /* 0x000fe200000000ff */
[C---:B------:R-:W-:Y:S01]  /*33a0*/  FADD.FTZ R55, R15.reuse, R26 ;  /* 0x0000001a0f377221 */ /* 0x040fe20000010000 */
[----:B0-----:R-:W-:Y:S01]  /*33b0*/  FADD.FTZ R4, R34, R17 ;  /* 0x0000001122047221 */ /* 0x001fe20000010000 */
[----:B------:R-:W-:Y:S02]  /*33c0*/  F2FP.F16.F32.PACK_AB R22, R15, R22 ;  /* 0x000000160f16723e */ /* 0x000fe400000000ff */
[----:B------:R-:W-:Y:S01]  /*33d0*/  FADD.FTZ R26, R24, R55 ;  /* 0x00000037181a7221 */ /* 0x000fe20000010000 */
[----:B------:R-:W-:Y:S01]  /*33e0*/  F2FP.F16.F32.PACK_AB R24, R19, R24 ;  /* 0x000000181318723e */ /* 0x000fe200000000ff */
[----:B------:R-:W0:Y:S01]  /*33f0*/  MUFU.EX2 R35, R35 ;  /* 0x0000002300237308 */ /* 0x000e220000000800 */
[----:B-1----:R-:W-:Y:S01]  /*3400*/  FADD.FTZ R3, R27, R4 ;  /* 0x000000041b037221 */ /* 0x002fe20000010000 */
[----:B------:R-:W-:Y:S01]  /*3410*/  FADD.FTZ R17, R19, R26 ;  /* 0x0000001a13117221 */ /* 0x000fe20000010000 */
[----:B------:R-:W-:-:S03]  /*3420*/  F2FP.F16.F32.PACK_AB R19, R30, R23 ;  /* 0x000000171e13723e */ /* 0x000fc600000000ff */
[----:B------:R-:W-:Y:S01]  /*3430*/  FADD.FTZ R26, R10, R17 ;  /* 0x000000110a1a7221 */ /* 0x000fe20000010000 */
[----:B------:R-:W-:Y:S01]  /*3440*/  F2FP.F16.F32.PACK_AB R17, R21, R6 ;  /* 0x000000061511723e */ /* 0x000fe200000000ff */
[----:B------:R-:W1:Y:S01]  /*3450*/  MUFU.EX2 R42, R42 ;  /* 0x0000002a002a7308 */ /* 0x000e620000000800 */
[----:B--2---:R-:W-:Y:S01]  /*3460*/  FADD.FTZ R4, R64, R3 ;  /* 0x0000000340047221 */ /* 0x004fe20000010000 */
[C---:B------:R-:W-:Y:S01]  /*3470*/  FADD.FTZ R7, R33.reuse, R26 ;  /* 0x0000001a21077221 */ /* 0x040fe20000010000 */
[----:B------:R-:W-:Y:S02]  /*3480*/  F2FP.F16.F32.PACK_AB R26, R33, R10 ;  /* 0x0000000a211a723e */ /* 0x000fe400000000ff */
[----:B------:R-:W-:Y:S01]  /*3490*/  F2FP.F16.F32.PACK_AB R21, R34, R25 ;  /* 0x000000192215723e */ /* 0x000fe200000000ff */
[----:B------:R-:W-:Y:S01]  /*34a0*/  FADD.FTZ R6, R28, R7 ;  /* 0x000000071c067221 */ /* 0x000fe20000010000 */
[----:B------:R-:W-:Y:S01]  /*34b0*/  F2FP.F16.F32.PACK_AB R23, R64, R27 ;  /* 0x0000001b4017723e */ /* 0x000fe200000000ff */
[----:B------:R-:W2:Y:S01]  /*34c0*/  MUFU.EX2 R43, R43 ;  /* 0x0000002b002b7308 */ /* 0x000ea20000000800 */
[----:B0-----:R-:W-:Y:S01]  /*34d0*/  FADD.FTZ R3, R35, R4 ;  /* 0x0000000423037221 */ /* 0x001fe20000010000 */
[C---:B------:R-:W-:Y:S01]  /*34e0*/  FADD.FTZ R15, R29.reuse, R6 ;  /* 0x000000061d0f7221 */ /* 0x040fe20000010000 */
[----:B------:R-:W-:-:S03]  /*34f0*/  F2FP.F16.F32.PACK_AB R28, R29, R28 ;  /* 0x0000001c1d1c723e */ /* 0x000fc600000000ff */
[----:B------:R-:W-:Y:S02]  /*3500*/  FADD.FTZ R6, R12, R15 ;  /* 0x0000000f0c067221 */ /* 0x000fe40000010000 */
[----:B------:R-:W0:Y:S01]  /*3510*/  MUFU.EX2 R68, R68 ;  /* 0x0000004400447308 */ /* 0x000e220000000800 */
[C---:B-1----:R-:W-:Y:S01]  /*3520*/  FADD.FTZ R4, R42.reuse, R3 ;  /* 0x000000032a047221 */ /* 0x042fe20000010000 */
[----:B------:R-:W-:Y:S01]  /*3530*/  F2FP.F16.F32.PACK_AB R25, R42, R35 ;  /* 0x000000232a19723e */ /* 0x000fe200000000ff */
[----:B------:R-:W-:-:S05]  /*3540*/  IMAD.MOV.U32 R35, RZ, RZ, 0x40 ;  /* 0x00000040ff237424 */ /* 0x000fca00078e00ff */
[----:B------:R-:W1:Y:S01]  /*3550*/  MUFU.EX2 R31, R31 ;  /* 0x0000001f001f7308 */ /* 0x000e620000000800 */
[----:B--2---:R-:W-:Y:S01]  /*3560*/  FADD.FTZ R3, R43, R4 ;  /* 0x000000042b037221 */ /* 0x004fe20000010000 */
[----:B------:R-:W-:-:S06]  /*3570*/  SEL R35, R35, 0xffffffc0, !P1 ;  /* 0xffffffc023237807 */ /* 0x000fcc0004800000 */
[----:B------:R-:W2:Y:S01]  /*3580*/  MUFU.EX2 R38, R38 ;  /* 0x0000002600267308 */ /* 0x000ea20000000800 */
[C---:B0-----:R-:W-:Y:S01]  /*3590*/  FADD.FTZ R4, R68.reuse, R3 ;  /* 0x0000000344047221 */ /* 0x041fe20000010000 */
[----:B------:R-:W-:Y:S01]  /*35a0*/  LEA R3, R73, UR7, 0x1 ;  /* 0x0000000749037c11 */ /* 0x000fe2000f8e08ff */
[----:B------:R-:W-:Y:S01]  /*35b0*/  UIADD3 UR7, UR39, -0x2, URZ ;  /* 0xfffffffe27077890 */ /* 0x000fe2000fffe03f */
[----:B------:R-:W-:-:S03]  /*35c0*/  F2FP.F16.F32.PACK_AB R27, R68, R43 ;  /* 0x0000002b441b723e */ /* 0x000fc600000000ff */
[----:B------:R0:W-:Y:S01]  /*35d0*/  STSM.16.M88.4 [R3+0x21800], R16 ;  /* 0x0218001003007844 */ /* 0x0001e20000000200 */
[----:B------:R-:W3:Y:S01]  /*35e0*/  MUFU.EX2 R39, R39 ;  /* 0x0000002700277308 */ /* 0x000ee20000000800 */
[----:B-1----:R-:W-:Y:S01]  /*35f0*/  FADD.FTZ R7, R31, R4 ;  /* 0x000000041f077221 */ /* 0x002fe20000010000 */
[C---:B------:R-:W-:Y:S01]  /*3600*/  VIADD R30, R3.reuse, 0x21800 ;  /* 0x00021800031e7836 */ /* 0x040fe20000000000 */
[----:B------:R-:W-:Y:S01]  /*3610*/  UISETP.GE.AND UP0, UPT, UR7, UR28, UPT ;  /* 0x0000001c0700728c */ /* 0x000fe2000bf06270 */
[----:B------:R-:W-:Y:S02]  /*3620*/  VIADD R10, R3, 0x21820 ;  /* 0x00021820030a7836 */ /* 0x000fe40000000000 */
[----:B------:R-:W-:Y:S02]  /*3630*/  @P2 VIADD R10, R30, 0xffffffe0 ;  /* 0xffffffe01e0a2836 */ /* 0x000fe40000000000 */
[----:B------:R-:W1:Y:S01]  /*3640*/  MUFU.EX2 R46, R46 ;  /* 0x0000002e002e7308 */ /* 0x000e620000000800 */
[C---:B--2---:R-:W-:Y:S01]  /*3650*/  FADD.FTZ R4, R38.reuse, R7 ;  /* 0x0000000726047221 */ /* 0x044fe20000010000 */
[----:B------:R-:W-:Y:S01]  /*3660*/  FADD.FTZ R7, R37, R6 ;  /* 0x0000000625077221 */ /* 0x000fe20000010000 */
[----:B------:R2:W-:Y:S01]  /*3670*/  STSM.16.M88.4 [R10], R20 ;  /* 0x000000140a007844 */ /* 0x0005e20000000200 */
[----:B------:R-:W-:-:S02]  /*3680*/  F2FP.F16.F32.PACK_AB R29, R38, R31 ;  /* 0x0000001f261d723e */ /* 0x000fc400000000ff */
[----:B------:R-:W-:Y:S01]  /*3690*/  FADD.FTZ R6, R32, R7 ;  /* 0x0000000720067221 */ /* 0x000fe20000010000 */
[----:B------:R-:W-:Y:S01]  /*36a0*/  IMAD.IADD R7, R30, 0x1, R35 ;  /* 0x000000011e077824 */ /* 0x000fe200078e0223 */
[----:B------:R-:W4:Y:S01]  /*36b0*/  MUFU.EX2 R47, R47 ;  /* 0x0000002f002f7308 */ /* 0x000f220000000800 */
[----:B---3--:R-:W-:Y:S01]  /*36c0*/  FADD.FTZ R15, R39, R4 ;  /* 0x00000004270f7221 */ /* 0x008fe20000010000 */
[----:B------:R-:W-:Y:S01]  /*36d0*/  FADD.FTZ R33, R41, R6 ;  /* 0x0000000629217221 */ /* 0x000fe20000010000 */
[----:B------:R-:W-:Y:S01]  /*36e0*/  F2FP.F16.F32.PACK_AB R30, R37, R12 ;  /* 0x0000000c251e723e */ /* 0x000fe200000000ff */
[----:B------:R-:W-:Y:S01]  /*36f0*/  STSM.16.M88.4 [R7], R24 ;  /* 0x0000001807007844 */ /* 0x000fe20000000200 */
[----:B0-----:R-:W-:Y:S01]  /*3700*/  F2FP.F16.F32.PACK_AB R16, R41, R32 ;  /* 0x000000202910723e */ /* 0x001fe200000000ff */
[----:B------:R-:W-:Y:S01]  /*3710*/  FADD.FTZ R6, R40, R33 ;  /* 0x0000002128067221 */ /* 0x000fe20000010000 */
[C---:B------:R-:W-:Y:S01]  /*3720*/  F2FP.F16.F32.PACK_AB R18, R49.reuse, R40 ;  /* 0x000000283112723e */ /* 0x040fe200000000ff */
[----:B------:R-:W0:Y:S01]  /*3730*/  MUFU.EX2 R50, R50 ;  /* 0x0000003200327308 */ /* 0x000e220000000800 */
[C---:B-1----:R-:W-:Y:S01]  /*3740*/  FADD.FTZ R4, R46.reuse, R15 ;  /* 0x0000000f2e047221 */ /* 0x042fe20000010000 */
[----:B------:R-:W-:Y:S01]  /*3750*/  FADD.FTZ R33, R49, R6 ;  /* 0x0000000631217221 */ /* 0x000fe20000010000 */
[----:B------:R-:W-:-:S02]  /*3760*/  F2FP.F16.F32.PACK_AB R31, R46, R39 ;  /* 0x000000272e1f723e */ /* 0x000fc400000000ff */
[----:B------:R-:W-:Y:S02]  /*3770*/  F2FP.F16.F32.PACK_AB R38, R53, R44 ;  /* 0x0000002c3526723e */ /* 0x000fe400000000ff */
[----:B------:R-:W-:Y:S01]  /*3780*/  PLOP3.LUT P1, PT, PT, PT, UP0, 0x80, 0x0 ;  /* 0x000000000000781c */ /* 0x000fe20003f2f008 */
[----:B------:R-:W1:Y:S01]  /*3790*/  MUFU.EX2 R51, R51 ;  /* 0x0000003300337308 */ /* 0x000e620000000800 */
[----:B----4-:R-:W-:-:S07]  /*37a0*/  FADD.FTZ R15, R47, R4 ;  /* 0x000000042f0f7221 */ /* 0x010fce0000010000 */
[----:B------:R-:W3:Y:S01]  /*37b0*/  MUFU.EX2 R58, R58 ;  /* 0x0000003a003a7308 */ /* 0x000ee20000000800 */
[----:B0-----:R-:W-:-:S07]  /*37c0*/  FADD.FTZ R4, R50, R15 ;  /* 0x0000000f32047221 */ /* 0x001fce0000010000 */
[----:B------:R-:W0:Y:S01]  /*37d0*/  MUFU.EX2 R54, R54 ;  /* 0x0000003600367308 */ /* 0x000e220000000800 */
[----:B-1----:R-:W-:Y:S01]  /*37e0*/  FADD.FTZ R15, R51, R4 ;  /* 0x00000004330f7221 */ /* 0x002fe20000010000 */
[----:B------:R-:W-:Y:S01]  /*37f0*/  FADD.FTZ R4, R36, R33 ;  /* 0x0000002124047221 */ /* 0x000fe20000010000 */
[----:B------:R-:W-:-:S03]  /*3800*/  F2FP.F16.F32.PACK_AB R36, R45, R36 ;  /* 0x000000242d24723e */ /* 0x000fc600000000ff */
[----:B------:R-:W-:Y:S02]  /*3810*/  FADD.FTZ R17, R45, R4 ;  /* 0x000000042d117221 */ /* 0x000fe40000010000 */
[----:B------:R-:W1:Y:S01]  /*3820*/  MUFU.EX2 R5, R67 ;  /* 0x0000004300057308 */ /* 0x000e620000000800 */
[----:B---3--:R-:W-:Y:S01]  /*3830*/  FADD.FTZ R15, R58, R15 ;  /* 0x0000000f3a0f7221 */ /* 0x008fe20000010000 */
[----:B------:R-:W-:Y:S01]  /*3840*/  FADD.FTZ R6, R44, R17 ;  /* 0x000000112c067221 */ /* 0x000fe20000010000 */
[----:B------:R-:W-:-:S03]  /*3850*/  F2FP.F16.F32.PACK_AB R17, R50, R47 ;  /* 0x0000002f3211723e */ /* 0x000fc600000000ff */
[----:B------:R-:W-:Y:S02]  /*3860*/  FADD.FTZ R19, R53, R6 ;  /* 0x0000000635137221 */ /* 0x000fe40000010000 */
[----:B------:R-:W3:Y:S01]  /*3870*/  MUFU.EX2 R61, R61 ;  /* 0x0000003d003d7308 */ /* 0x000ee20000000800 */
[----:B0-----:R-:W-:Y:S01]  /*3880*/  FADD.FTZ R4, R54, R15 ;  /* 0x0000000f36047221 */ /* 0x001fe20000010000 */
[----:B------:R-:W-:Y:S01]  /*3890*/  FADD.FTZ R12, R48, R19 ;  /* 0x00000013300c7221 */ /* 0x000fe20000010000 */
[----:B------:R-:W-:Y:S02]  /*38a0*/  F2FP.F16.F32.PACK_AB R19, R58, R51 ;  /* 0x000000333a13723e */ /* 0x000fe400000000ff */
[C---:B------:R-:W-:Y:S01]  /*38b0*/  F2FP.F16.F32.PACK_AB R48, R57.reuse, R48 ;  /* 0x000000303930723e */ /* 0x040fe200000000ff */
[----:B--2---:R-:W-:Y:S02]  /*38c0*/  FADD.FTZ R21, R57, R12 ;  /* 0x0000000c39157221 */ /* 0x004fe40000010000 */
[----:B------:R-:W0:Y:S01]  /*38d0*/  MUFU.EX2 R70, R70 ;  /* 0x0000004600467308 */ /* 0x000e220000000800 */
[----:B-1----:R-:W-:Y:S01]  /*38e0*/  FADD.FTZ R15, R5, R4 ;  /* 0x00000004050f7221 */ /* 0x002fe20000010000 */
[----:B------:R-:W-:Y:S01]  /*38f0*/  FADD.FTZ R12, R52, R21 ;  /* 0x00000015340c7221 */ /* 0x000fe20000010000 */
[----:B------:R-:W-:Y:S01]  /*3900*/  IMAD.IADD R4, R35, 0x1, R10 ;  /* 0x0000000123047824 */ /* 0x000fe200078e020a */
[----:B------:R-:W-:-:S04]  /*3910*/  F2FP.F16.F32.PACK_AB R37, R5, R54 ;  /* 0x000000360525723e */ /* 0x000fc800000000ff */
[----:B------:R-:W1:Y:S01]  /*3920*/  MUFU.EX2 R71, R71 ;  /* 0x0000004700477308 */ /* 0x000e620000000800 */
[C---:B---3--:R-:W-:Y:S01]  /*3930*/  FADD.FTZ R21, R61.reuse, R12 ;  /* 0x0000000c3d157221 */ /* 0x048fe20000010000 */
[----:B------:R-:W-:Y:S01]  /*3940*/  F2FP.F16.F32.PACK_AB R50, R61, R52 ;  /* 0x000000343d32723e */ /* 0x000fe200000000ff */
[----:B------:R-:W-:Y:S04]  /*3950*/  STSM.16.M88.4 [R4], R28 ;  /* 0x0000001c04007844 */ /* 0x000fe80000000200 */
[----:B------:R2:W-:Y:S01]  /*3960*/  STSM.16.M88.4 [R3+0x27800], R16 ;  /* 0x0278001003007844 */ /* 0x0005e20000000200 */
[----:B------:R-:W3:Y:S01]  /*3970*/  MUFU.EX2 R60, R60 ;  /* 0x0000003c003c7308 */ /* 0x000ee20000000800 */
[----:B0-----:R-:W-:-:S07]  /*3980*/  FADD.FTZ R6, R70, R15 ;  /* 0x0000000f46067221 */ /* 0x001fce0000010000 */
[----:B------:R-:W0:Y:S01]  /*3990*/  MUFU.EX2 R74, R74 ;  /* 0x0000004a004a7308 */ /* 0x000e220000000800 */
[C---:B-1----:R-:W-:Y:S01]  /*39a0*/  F2FP.F16.F32.PACK_AB R39, R71.reuse, R70 ;  /* 0x000000464727723e */ /* 0x042fe200000000ff */
[----:B------:R-:W-:-:S04]  /*39b0*/  FADD.FTZ R15, R71, R6 ;  /* 0x00000006470f7221 */ /* 0x000fc80000010000 */
[----:B------:R1:W-:Y:S02]  /*39c0*/  STSM.16.M88.4 [R10+0x6000], R36 ;  /* 0x006000240a007844 */ /* 0x0003e40000000200 */
[----:B------:R-:W4:Y:S01]  /*39d0*/  MUFU.EX2 R75, R75 ;  /* 0x0000004b004b7308 */ /* 0x000f220000000800 */
[----:B---3--:R-:W-:-:S07]  /*39e0*/  FADD.FTZ R12, R60, R21 ;  /* 0x000000153c0c7221 */ /* 0x008fce0000010000 */
[----:B------:R-:W3:Y:S01]  /*39f0*/  MUFU.EX2 R78, R78 ;  /* 0x0000004e004e7308 */ /* 0x000ee20000000800 */
[----:B0-----:R-:W-:-:S07]  /*3a00*/  FADD.FTZ R6, R74, R15 ;  /* 0x0000000f4a067221 */ /* 0x001fce0000010000 */
[----:B------:R-:W0:Y:S01]  /*3a10*/  MUFU.EX2 R79, R79 ;  /* 0x0000004f004f7308 */ /* 0x000e220000000800 */
[C---:B----4-:R-:W-:Y:S01]  /*3a20*/  F2FP.F16.F32.PACK_AB R49, R75.reuse, R74 ;  /* 0x0000004a4b31723e */ /* 0x050fe200000000ff */
[----:B------:R-:W-:-:S06]  /*3a30*/  FADD.FTZ R15, R75, R6 ;  /* 0x000000064b0f7221 */ /* 0x000fcc0000010000 */
[----:B------:R-:W4:Y:S01]  /*3a40*/  MUFU.EX2 R69, R69 ;  /* 0x0000004500457308 */ /* 0x000f220000000800 */
[----:B---3--:R-:W-:-:S07]  /*3a50*/  FADD.FTZ R6, R78, R15 ;  /* 0x0000000f4e067221 */ /* 0x008fce0000010000 */
[----:B------:R-:W-:Y:S01]  /*3a60*/  MUFU.EX2 R56, R56 ;  /* 0x0000003800387308 */ /* 0x000fe20000000800 */
[C---:B0-----:R-:W-:Y:S01]  /*3a70*/  F2FP.F16.F32.PACK_AB R51, R79.reuse, R78 ;  /* 0x0000004e4f33723e */ /* 0x041fe200000000ff */
[----:B------:R-:W-:-:S04]  /*3a80*/  FADD.FTZ R15, R79, R6 ;  /* 0x000000064f0f7221 */ /* 0x000fc80000010000 */
[----:B------:R1:W-:Y:S02]  /*3a90*/  STSM.16.M88.4 [R7+0x6000], R48 ;  /* 0x0060003007007844 */ /* 0x0003e40000000200 */
[----:B------:R-:W0:Y:S01]  /*3aa0*/  MUFU.EX2 R65, R65 ;  /* 0x0000004100417308 */ /* 0x000e220000000800 */
[C---:B----4-:R-:W-:Y:S01]  /*3ab0*/  F2FP.F16.F32.PACK_AB R60, R69.reuse, R60 ;  /* 0x0000003c453c723e */ /* 0x050fe200000000ff */
[----:B--2---:R-:W-:Y:S01]  /*3ac0*/  FADD.FTZ R17, R69, R12 ;  /* 0x0000000c45117221 */ /* 0x004fe20000010000 */
[----:B------:R-:W-:-:S05]  /*3ad0*/  VIADD R12, R10, 0x6000 ;  /* 0x000060000a0c7836 */ /* 0x000fca0000000000 */
[----:B------:R-:W2:Y:S08]  /*3ae0*/  MUFU.EX2 R82, R82 ;  /* 0x0000005200527308 */ /* 0x000eb00000000800 */
[----:B------:R-:W3:Y:S01]  /*3af0*/  MUFU.EX2 R83, R83 ;  /* 0x0000005300537308 */ /* 0x000ee20000000800 */
[----:B0-----:R-:W-:-:S07]  /*3b00*/  F2FP.F16.F32.PACK_AB R62, R65, R56 ;  /* 0x00000038413e723e */ /* 0x001fce00000000ff */
[----:B------:R-:W-:Y:S01]  /*3b10*/  MUFU.EX2 R86, R86 ;  /* 0x0000005600567308 */ /* 0x000fe20000000800 */
[----:B--2---:R-:W-:-:S07]  /*3b20*/  FADD.FTZ R6, R82, R15 ;  /* 0x0000000f52067221 */ /* 0x004fce0000010000 */
[----:B------:R-:W0:Y:S01]  /*3b30*/  MUFU.EX2 R87, R87 ;  /* 0x0000005700577308 */ /* 0x000e220000000800 */
[C---:B---3--:R-:W-:Y:S01]  /*3b40*/  F2FP.F16.F32.PACK_AB R61, R83.reuse, R82 ;  /* 0x00000052533d723e */ /* 0x048fe200000000ff */
[----:B------:R-:W-:Y:S01]  /*3b50*/  FADD.FTZ R5, R83, R6 ;  /* 0x0000000653057221 */ /* 0x000fe20000010000 */
[----:B------:R-:W-:-:S04]  /*3b60*/  FADD.FTZ R6, R56, R17 ;  /* 0x0000001138067221 */ /* 0x000fc80000010000 */
[----:B------:R-:W-:Y:S01]  /*3b70*/  FADD.FTZ R6, R65, R6 ;  /* 0x0000000641067221 */ /* 0x000fe20000010000 */
[----:B0-----:R-:W-:Y:S01]  /*3b80*/  F2FP.F16.F32.PACK_AB R63, R87, R86 ;  /* 0x00000056573f723e */ /* 0x001fe200000000ff */
[----:B------:R-:W-:-:S04]  /*3b90*/  FADD.FTZ R86, R86, R5 ;  /* 0x0000000556567221 */ /* 0x000fc80000010000 */
[----:B------:R1:W-:Y:S01]  /*3ba0*/  STSM.16.M88.4 [R4+0x6000], R60 ;  /* 0x0060003c04007844 */ /* 0x0003e20000000200 */
[----:B------:R-:W-:Y:S01]  /*3bb0*/  FADD.FTZ R5, R87, R86 ;  /* 0x0000005657057221 */ /* 0x000fe20000010000 */
[----:B------:R0:W-:Y:S06]  /*3bc0*/  MEMBAR.ALL.CTA ;  /* 0x0000000000007992 */ /* 0x0001ec0000008000 */
[----:B0-----:R-:W0:Y:S02]  /*3bd0*/  FENCE.VIEW.ASYNC.S ;  /* 0x00000000000073c6 */ /* 0x001e240000000000 */
[----:B0-----:R-:W-:Y:S01]  /*3be0*/  NOP ;  /* 0x0000000000007918 */ /* 0x001fe20000000000 */
[----:B------:R-:W-:Y:S05]  /*3bf0*/  @!P1 BRA `(.L_x_11941) ;  /* 0x0000002800e49947 */ /* 0x000fea0003800000 */
        /* <DEDUP_REMOVED lines=8> */
.L_x_11952:
[----:B------:R-:W-:Y:S01]  /*3c80*/  R2UR UR4, R140 ;  /* 0x000000008c0472ca */ /* 0x000fe200000e0000 */
[----:B------:R-:W-:-:S04]  /*3c90*/  UISETP.NE.AND UP0, UPT, UR6, 0x1, UPT ;  /* 0x000000010600788c */ /* 0x000fc8000bf05270 */
[----:B------:R-:W-:-:S04]  /*3ca0*/  USEL UR5, URZ, 0x1, UP0 ;  /* 0x000000013f057887 */ /* 0x000fc80008000000 */
[----:B------:R-:W-:-:S04]  /*3cb0*/  ULOP3.LUT UR5, UR38, UR5, URZ, 0x3c, !UPT ;  /* 0x0000000526057292 */ /* 0x000fc8000f8e3c3f */
[----:B------:R-:W-:-:S13]  /*3cc0*/  ISETP.NE.AND P2, PT, RZ, UR4, PT ;  /* 0x00000004ff007c0c */ /* 0x000fda000bf45270 */
[----:B------:R-:W-:Y:S05]  /*3cd0*/  @P2 BRA `(.L_x_11942) ;  /* 0x00000000003c2947 */ /* 0x000fea0003800000 */
[----:B------:R-:W-:Y:S05]  /*3ce0*/  @!P0 BRA `(.L_x_11943) ;  /* 0x0000000000048947 */ /* 0x000fea0003800000 */
[----:B------:R-:W-:Y:S01]  /*3cf0*/  BPT.TRAP 0x1 ;  /* 0x000000040000795c */ /* 0x000fe20000300000 */
.L_x_11943:
[----:B------:R-:W-:Y:S01]  /*3d00*/  R2UR UR10, R2 ;  /* 0x00000000020a72ca */ /* 0x000fe200000e0000 */
        /* <DEDUP_REMOVED lines=9> */
.L_x_11944:
[----:B--2---:R-:W-:Y:S05]  /*3da0*/  @P1 BRA `(.L_x_11942) ;  /* 0x0000000000081947 */ /* 0x004fea0003800000 */
[----:B------:R-:W2:Y:S02]  /*3db0*/  SYNCS.PHASECHK.TRANS64.TRYWAIT P1, [UR4+0x2d830], R0 ;  /* 0x02d83000ff0075a7 */ /* 0x000ea40008020144 */
[----:B--2---:R-:W-:Y:S05]  /*3dc0*/  @!P1 BRA `(.L_x_11945) ;  /* 0x000000a400f49947 */ /* 0x004fea0003800000 */
.L_x_11942:
[----:B------:R-:W3:Y:S01]  /*3dd0*/  S2R R14, SR_TID.X ;  /* 0x00000000000e7919 */ /* 0x000ee20000002100 */
[----:B------:R-:W-:Y:S01]  /*3de0*/  R2UR UR10, R13 ;  /* 0x000000000d0a72ca */ /* 0x000fe200000e0000 */
        /* <DEDUP_REMOVED lines=17> */
[----:B---3--:R-:W-:-:S05]  /*3f00*/  SHF.R.U32.HI R14, RZ, 0x7, R14 ;  /* 0x00000007ff0e7819 */ /* 0x008fca000001160e */
[----:B0-2---:R-:W-:-:S05]  /*3f10*/  VIADD R0, R14, 0x8 ;  /* 0x000000080e007836 */ /* 0x005fca0000000000 */
        /* <DEDUP_REMOVED lines=22> */
.L_x_11947:
[----:B------:R-:W-:Y:S01]  /*4080*/  R2UR UR10, R2 ;  /* 0x00000000020a72ca */ /* 0x000fe200000e0000 */
[----:B------:R-:W-:-:S05]  /*4090*/  IMAD.U32 R0, RZ, RZ, UR38 ;  /* 0x00000026ff007e24 */ /* 0x000fca000f8e00ff */
[----:B------:R-:W-:-:S07]  /*40a0*/  SHF.L.U32 R0, R0, 0x1f, RZ ;  /* 0x0000001f00007819 */ /* 0x000fce00000006ff */
[----:B------:R-:W-:-:S09]  /*40b0*/  ULEA UR10, UR6, UR10, 0x3 ;  /* 0x0000000a060a7291 */ /* 0x000fd2000f8e183f */
[----:B------:R0:W1:Y:S01]  /*40c0*/  SYNCS.PHASECHK.TRANS64.TRYWAIT P1, [UR10+0x2d850], R0 ;  /* 0x02d85000ff0075a7 */ /* 0x000062000802014a */
[----:B------:R-:W-:Y:S05]  /*40d0*/  @!P0 BRA `(.L_x_11948) ;  /* 0x0000000000048947 */ /* 0x000fea0003800000 */
[----:B------:R-:W-:Y:S01]  /*40e0*/  BPT.TRAP 0x1 ;  /* 0x000000040000795c */ /* 0x000fe20000300000 */
.L_x_11948:
[----:B-1----:R-:W-:Y:S05]  /*40f0*/  @P1 BRA `(.L_x_11946) ;  /* 0x0000000000081947 */ /* 0x002fea0003800000 */
[----:B------:R-:W1:Y:S02]  /*4100*/  SYNCS.PHASECHK.TRANS64.TRYWAIT P1, [UR10+0x2d850], R0 ;  /* 0x02d85000ff0075a7 */ /* 0x000e64000802014a */
[----:B-1----:R-:W-:Y:S05]  /*4110*/  @!P1 BRA `(.L_x_11949) ;  /* 0x000000a400389947 */ /* 0x002fea0003800000 */
.L_x_11946:
[----:B------:R-:W-:Y:S01]  /*4120*/  R2UR UR10, R2 ;  /* 0x00000000020a72ca */ /* 0x000fe200000e0000 */
[----:B------:R-:W-:Y:S01]  /*4130*/  WARPGROUP.ARRIVE ;  /* 0x00000000000079c5 */ /* 0x000fe20000000000 */
[----:B------:R-:W-:Y:S01]  /*4140*/  R2UR UR14, R141 ;  /* 0x000000008d0e72ca */ /* 0x000fe200000e0000 */
[----:B------:R-:W-:Y:S01]  /*4150*/  UMOV UR33, 0x40000040 ;  /* 0x4000004000217882 */ /* 0x000fe20000000000 */
[----:B------:R-:W-:-:S03]  /*4160*/  UMOV UR35, 0x80000020 ;  /* 0x8000002000237882 */ /* 0x000fc60000000000 */
[----:B-1----:R-:W1:Y:S06]  /*4170*/  S2R R17, SR_TID.X ;  /* 0x0000000000117919 */ /* 0x002e6c0000002100 */
[----:B------:R-:W-:-:S04]  /*4180*/  UIADD3 UR10, UR10, 0x400, URZ ;  /* 0x000004000a0a7890 */ /* 0x000fc8000fffe03f */
[----:B------:R-:W-:-:S04]  /*4190*/  USHF.R.U32.HI UR10, URZ, 0x4, UR10 ;  /* 0x000000043f0a7899 */ /* 0x000fc8000801160a */
[----:B------:R-:W-:-:S04]  /*41a0*/  ULOP3.LUT UR10, UR10, 0x3fff, URZ, 0xc0, !UPT ;  /* 0x00003fff0a0a7892 */ /* 0x000fc8000f8ec03f */
[----:B------:R-:W-:Y:S02]  /*41b0*/  ULOP3.LUT UR11, UR10, 0x2000000, URZ, 0xfc, !UPT ;  /* 0x020000000a0b7892 */ /* 0x000fe4000f8efc3f */
[----:B------:R-:W-:Y:S02]  /*41c0*/  ULOP3.LUT UR10, UR14, 0x10000, URZ, 0xfc, !UPT ;  /* 0x000100000e0a7892 */ /* 0x000fe4000f8efc3f */
[----:B------:R-:W-:-:S05]  /*41d0*/  UIMAD UR11, UR6, 0x600, UR11 ;  /* 0x00000600060b78a4 */ /* 0x000fca000f8e020b */
[----:B------:R-:W-:Y:S02]  /*41e0*/  UMOV UR32, UR10 ;  /* 0x0000000a00207c82 */ /* 0x000fe40008000000 */
[----:B------:R-:W-:Y:S01]  /*41f0*/  UMOV UR34, UR11 ;  /* 0x0000000b00227c82 */ /* 0x000fe20008000000 */
[----:B-1----:R-:W-:Y:S01]  /*4200*/  SHF.R.U32.HI R14, RZ, 0x7, R17 ;  /* 0x00000007ff0e7819 */ /* 0x002fe20000011611 */
[----:B------:R-:W-:Y:S01]  /*4210*/  HGMMA.64x96x16.F32 R88, gdesc[UR32].tnspB, R88, gsb0 ;  /* 0x41600000205879f0 */ /* 0x000fe20008000858 */
[----:B------:R-:W-:Y:S01]  /*4220*/  UIADD3 UR32, UR10, 0x2, URZ ;  /* 0x000000020a207890 */ /* 0x000fe2000fffe03f */
[----:B------:R-:W-:Y:S01]  /*4230*/  ISETP.GE.U32.AND P1, PT, R17, 0x180, PT ;  /* 0x000001801100780c */ /* 0x000fe20003f26070 */
[----:B------:R-:W-:Y:S01]  /*4240*/  UIADD3 UR34, UR11, 0x40, URZ ;  /* 0x000000400b227890 */ /* 0x000fe2000fffe03f */
[----:B0-----:R-:W-:Y:S01]  /*4250*/  VIADD R0, R14, 0x9 ;  /* 0x000000090e007836 */ /* 0x001fe20000000000 */
[----:B------:R-:W-:Y:S01]  /*4260*/  UMOV UR33, 0x40000040 ;  /* 0x4000004000217882 */ /* 0x000fe20000000000 */
[----:B------:R-:W-:-:S03]  /*4270*/  UMOV UR35, 0x80000020 ;  /* 0x8000002000237882 */ /* 0x000fc60000000000 */
        /* <DEDUP_REMOVED lines=50> */
.L_x_11950:
[----:B------:R-:W-:Y:S01]  /*45a0*/  UISETP.NE.AND UP0, UPT, UR37, URZ, UPT ;  /* 0x0000003f2500728c */ /* 0x000fe2000bf05270 */
[----:B0-----:R-:W-:Y:S01]  /*45b0*/  IMAD.MOV.U32 R0, RZ, RZ, R11 ;  /* 0x000000ffff007224 */ /* 0x001fe200078e000b */
[----:B------:R-:W-:Y:S01]  /*45c0*/  R2UR UR11, R2 ;  /* 0x00000000020b72ca */ /* 0x000fe200000e0000 */
[----:B------:R-:W-:-:S03]  /*45d0*/  IMAD.U32 R19, RZ, RZ, UR29 ;  /* 0x0000001dff137e24 */ /* 0x000fc6000f8e00ff */
        /* <DEDUP_REMOVED lines=8> */
[----:B------:R-:W-:Y:S02]  /*4660*/  UIMAD UR10, UR7, UR10, 0x1 ;  /* 0x00000001070a74a4 */ /* 0x000fe4000f8e020a */
[----:B------:R-:W0:Y:S04]  /*4670*/  SHFL.IDX PT, R17, R0, RZ, 0x1c1f ;  /* 0x001c1fff00117589 */ /* 0x000e2800000e0000 */
[----:B------:R-:W-:Y:S01]  /*4680*/  IMAD R14, R139, R14, UR10 ;  /* 0x0000000a8b0e7e24 */ /* 0x000fe2000f8e020e */
[----:B------:R-:W-:Y:S01]  /*4690*/  ULEA UR10, UR4, UR11, 0x3 ;  /* 0x0000000b040a7291 */ /* 0x000fe2000f8e183f */
[----:B------:R-:W1:Y:S02]  /*46a0*/  S2UR UR11, SR_CgaCtaId ;  /* 0x00000000000b79c3 */ /* 0x000e640000008800 */
[----:B------:R-:W-:Y:S01]  /*46b0*/  IMAD R14, R19, UR36, R14 ;  /* 0x00000024130e7c24 */ /* 0x000fe2000f8e020e */
[----:B------:R-:W-:-:S04]  /*46c0*/  UIADD3 UR10, UR10, 0x2d840, URZ ;  /* 0x0002d8400a0a7890 */ /* 0x000fc8000fffe03f */
[----:B0-----:R-:W-:-:S04]  /*46d0*/  IADD3 R17, R17, -UR30, R14 ;  /* 0x8000001e11117c10 */ /* 0x001fc8000fffe00e */
[C---:B------:R-:W-:Y:S02]  /*46e0*/  ISETP.GT.AND P1, PT, R17.reuse, RZ, PT ;  /* 0x000000ff1100720c */ /* 0x040fe40003f24270 */
[C---:B------:R-:W-:Y:S01]  /*46f0*/  ISETP.GT.AND P2, PT, R17.reuse, 0x1, PT ;  /* 0x000000011100780c */ /* 0x040fe20003f44270 */
[----:B-1----:R-:W-:Y:S01]  /*4700*/  UPRMT UR10, UR11, 0x654, UR10 ;  /* 0x000006540b0a7896 */ /* 0x002fe2000800000a */
[----:B------:R-:W-:Y:S02]  /*4710*/  FSEL R24, R24, -INF , P1 ;  /* 0xff80000018187808 */ /* 0x000fe40000800000 */
[----:B------:R-:W-:Y:S02]  /*4720*/  ISETP.GT.AND P1, PT, R17, 0x8, PT ;  /* 0x000000081100780c */ /* 0x000fe40003f24270 */
[----:B------:R-:W-:Y:S02]  /*4730*/  FSEL R25, R25, -INF , P2 ;  /* 0xff80000019197808 */ /* 0x000fe40001000000 */
[----:B------:R-:W-:-:S02]  /*4740*/  FMNMX.FTZ R18, R24, R15, !PT ;  /* 0x0000000f18127209 */ /* 0x000fc40007810000 */
[----:B------:R-:W-:Y:S01]  /*4750*/  ISETP.GT.AND P2, PT, R17, 0x9, PT ;  /* 0x000000091100780c */ /* 0x000fe20003f44270 */
[----:B------:R-:W-:Y:S01]  /*4760*/  SYNCS.ARRIVE.TRANS64.RED.A1T0 RZ, [UR10], RZ ;  /* 0x000000ffffff79a7 */ /* 0x000fe2000810040a */
        /* <DEDUP_REMOVED lines=83> */
[----:B------:R-:W-:Y:S01]  /*4ca0*/  ISETP.GT.AND P2, PT, R17, 0x79, PT ;  /* 0x000000791100780c */ /* 0x000fe20003f44270 */
[----:B------:R-:W0:Y:S01]  /*4cb0*/  SHFL.IDX PT, R19, R0, 0x1, 0x1c1f ;  /* 0x003c1f0000137f89 */ /* 0x000e2200000e0000 */
[----:B------:R-:W-:Y:S02]  /*4cc0*/  FSEL R84, R84, -INF , P1 ;  /* 0xff80000054547808 */ /* 0x000fe40000800000 */
[----:B------:R-:W-:Y:S02]  /*4cd0*/  FMNMX.FTZ R17, R81, R18, !PT ;  /* 0x0000001251117209 */ /* 0x000fe40007810000 */
[----:B------:R-:W-:Y:S02]  /*4ce0*/  FSEL R85, R85, -INF , P2 ;  /* 0xff80000055557808 */ /* 0x000fe40001000000 */
[----:B------:R-:W-:-:S04]  /*4cf0*/  FMNMX.FTZ R18, R84, R17, !PT ;  /* 0x0000001154127209 */ /* 0x000fc80007810000 */
[----:B------:R-:W-:-:S05]  /*4d00*/  FMNMX.FTZ R20, R85, R18, !PT ;  /* 0x0000001255147209 */ /* 0x000fca0007810000 */
[----:B------:R-:W1:Y:S01]  /*4d10*/  SHFL.BFLY PT, R17, R20, 0x2, 0x1f ;  /* 0x0c401f0014117f89 */ /* 0x000e6200000e0000 */
[----:B0-----:R-:W-:-:S04]  /*4d20*/  IADD3 R14, R19, -UR30, R14 ;  /* 0x8000001e130e7c10 */ /* 0x001fc8000fffe00e */
[C---:B------:R-:W-:Y:S02]  /*4d30*/  ISETP.GT.AND P2, PT, R14.reuse, RZ, PT ;  /* 0x000000ff0e00720c */ /* 0x040fe40003f44270 */
[----:B------:R-:W-:Y:S02]  /*4d40*/  ISETP.GT.AND P3, PT, R14, 0x1, PT ;  /* 0x000000010e00780c */ /* 0x000fe40003f64270 */
[----:B------:R-:W-:Y:S02]  /*4d50*/  FSEL R26, R26, -INF , P2 ;  /* 0xff8000001a1a7808 */ /* 0x000fe40001000000 */
[----:B------:R-:W-:Y:S02]  /*4d60*/  ISETP.GT.AND P2, PT, R14, 0x8, PT ;  /* 0x000000080e00780c */ /* 0x000fe40003f44270 */
[----:B------:R-:W-:Y:S02]  /*4d70*/  FSEL R27, R27, -INF , P3 ;  /* 0xff8000001b1b7808 */ /* 0x000fe40001800000 */
[----:B------:R-:W-:-:S02]  /*4d80*/  FMNMX.FTZ R22, R26, R16, !PT ;  /* 0x000000101a167209 */ /* 0x000fc40007810000 */
[----:B-1----:R-:W-:Y:S02]  /*4d90*/  FMNMX.FTZ R21, R20, R17, !PT ;  /* 0x0000001114157209 */ /* 0x002fe40007810000 */
[----:B------:R-:W-:Y:S02]  /*4da0*/  ISETP.GT.AND P3, PT, R14, 0x9, PT ;  /* 0x000000090e00780c */ /* 0x000fe40003f64270 */
[----:B------:R-:W-:Y:S01]  /*4db0*/  FSEL R30, R30, -INF , P2 ;  /* 0xff8000001e1e7808 */ /* 0x000fe20001000000 */
[----:B------:R-:W0:Y:S01]  /*4dc0*/  SHFL.BFLY PT, R18, R21, 0x1, 0x1f ;  /* 0x0c201f0015127f89 */ /* 0x000e2200000e0000 */
        /* <DEDUP_REMOVED lines=12> */
[----:B0-----:R-:W-:Y:S02]  /*4e90*/  FMNMX.FTZ R0, R21, R18, !PT ;  /* 0x0000001215007209 */ /* 0x001fe40007810000 */
[----:B------:R-:W-:Y:S02]  /*4ea0*/  FSEL R39, R39, -INF , P3 ;  /* 0xff80000027277808 */ /* 0x000fe40001800000 */
[C---:B------:R-:W-:Y:S01]  /*4eb0*/  FSETP.NEU.FTZ.AND P1, PT, R0.reuse, -INF , PT ;  /* 0xff8000000000780b */ /* 0x040fe20003f3d000 */
[----:B------:R-:W-:Y:S01]  /*4ec0*/  FMUL.FTZ R17, R0, UR31 ;  /* 0x0000001f00117c20 */ /* 0x000fe20008410000 */
[----:B------:R-:W-:-:S02]  /*4ed0*/  ISETP.GT.AND P3, PT, R14, 0x21, PT ;  /* 0x000000210e00780c */ /* 0x000fc40003f64270 */
[----:B------:R-:W-:Y:S02]  /*4ee0*/  FSEL R42, R42, -INF , P2 ;  /* 0xff8000002a2a7808 */ /* 0x000fe40001000000 */
[----:B------:R-:W-:Y:S02]  /*4ef0*/  FSEL R17, R17, RZ, P1 ;  /* 0x000000ff11117208 */ /* 0x000fe40000800000 */
[----:B------:R-:W-:Y:S02]  /*4f00*/  ISETP.GT.AND P2, PT, R14, 0x28, PT ;  /* 0x000000280e00780c */ /* 0x000fe40003f44270 */
[----:B------:R-:W-:Y:S01]  /*4f10*/  FSEL R43, R43, -INF , P3 ;  /* 0xff8000002b2b7808 */ /* 0x000fe20001800000 */
[--C-:B------:R-:W-:Y:S01]  /*4f20*/  FFMA.FTZ R18, R24, UR31, -R17.reuse ;  /* 0x0000001f18127c23 */ /* 0x100fe20008010811 */
[--C-:B------:R-:W-:Y:S01]  /*4f30*/  FFMA.FTZ R25, R25, UR31, -R17.reuse ;  /* 0x0000001f19197c23 */ /* 0x100fe20008010811 */
[----:B------:R-:W-:Y:S01]  /*4f40*/  FMNMX.FTZ R24, R34, R23, !PT ;  /* 0x0000001722187209 */ /* 0x000fe20007810000 */
[--C-:B------:R-:W-:Y:S01]  /*4f50*/  FFMA.FTZ R20, R28, UR31, -R17.reuse ;  /* 0x0000001f1c147c23 */ /* 0x100fe20008010811 */
[--C-:B------:R-:W-:Y:S01]  /*4f60*/  FFMA.FTZ R21, R29, UR31, -R17.reuse ;  /* 0x0000001f1d157c23 */ /* 0x100fe20008010811 */
[----:B------:R0:W-:Y:S01]  /*4f70*/  MUFU.EX2 R19, R25 ;  /* 0x0000001900137308 */ /* 0x0001e20000000800 */
[----:B------:R-:W-:Y:S01]  /*4f80*/  ISETP.GT.AND P3, PT, R14, 0x29, PT ;  /* 0x000000290e00780c */ /* 0x000fe20003f64270 */
[--C-:B------:R-:W-:Y:S01]  /*4f90*/  FFMA.FTZ R32, R32, UR31, -R17.reuse ;  /* 0x0000001f20207c23 */ /* 0x100fe20008010811 */
[----:B------:R-:W-:Y:S01]  /*4fa0*/  FSEL R46, R46, -INF , P2 ;  /* 0xff8000002e2e7808 */ /* 0x000fe20001000000 */
[--C-:B------:R-:W-:Y:S01]  /*4fb0*/  FFMA.FTZ R23, R33, UR31, -R17.reuse ;  /* 0x0000001f21177c23 */ /* 0x100fe20008010811 */
[----:B------:R-:W-:Y:S01]  /*4fc0*/  ISETP.GT.AND P2, PT, R14, 0x30, PT ;  /* 0x000000300e00780c */ /* 0x000fe20003f44270 */
[--C-:B------:R-:W-:Y:S01]  /*4fd0*/  FFMA.FTZ R36, R36, UR31, -R17.reuse ;  /* 0x0000001f24247c23 */ /* 0x100fe20008010811 */
[----:B------:R-:W-:Y:S01]  /*4fe0*/  FSEL R47, R47, -INF , P3 ;  /* 0xff8000002f2f7808 */ /* 0x000fe20001800000 */
[----:B------:R1:W-:Y:S01]  /*4ff0*/  MUFU.EX2 R22, R32 ;  /* 0x0000002000167308 */ /* 0x0003e20000000800 */
[----:B0-----:R-:W-:Y:S01]  /*5000*/  FMNMX.FTZ R25, R35, R24, !PT ;  /* 0x0000001823197209 */ /* 0x001fe20007810000 */
        /* <DEDUP_REMOVED lines=10> */
[----:B------:R0:W-:Y:S01]  /*50b0*/  MUFU.EX2 R24, R36 ;  /* 0x0000002400187308 */ /* 0x0001e20000000800 */
[----:B------:R-:W-:Y:S01]  /*50c0*/  FMNMX.FTZ R28, R42, R25, !PT ;  /* 0x000000192a1c7209 */ /* 0x000fe20007810000 */
[--C-:B------:R-:W-:Y:S01]  /*50d0*/  FFMA.FTZ R25, R37, UR31, -R17.reuse ;  /* 0x0000001f25197c23 */ /* 0x100fe20008010811 */
[----:B------:R-:W-:Y:S01]  /*50e0*/  FSEL R51, R51, -INF , P3 ;  /* 0xff80000033337808 */ /* 0x000fe20001800000 */
[----:B------:R-:W-:Y:S01]  /*50f0*/  FFMA.FTZ R81, R81, UR31, -R17 ;  /* 0x0000001f51517c23 */ /* 0x000fe20008010811 */
[----:B------:R-:W-:-:S02]  /*5100*/  FMNMX.FTZ R29, R43, R28, !PT ;  /* 0x0000001c2b1d7209 */ /* 0x000fc40007810000 */
[----:B------:R-:W-:Y:S01]  /*5110*/  ISETP.GT.AND P3, PT, R14, 0x39, PT ;  /* 0x000000390e00780c */ /* 0x000fe20003f64270 */
[----:B------:R-:W-:Y:S01]  /*5120*/  MUFU.EX2 R18, R18 ;  /* 0x0000001200127308 */ /* 0x000fe20000000800 */
[----:B------:R-:W-:Y:S02]  /*5130*/  FMNMX.FTZ R28, R46, R29, !PT ;  /* 0x0000001d2e1c7209 */ /* 0x000fe40007810000 */
[----:B------:R-:W-:Y:S02]  /*5140*/  FSEL R54, R54, -INF , P2 ;  /* 0xff80000036367808 */ /* 0x000fe40001000000 */
[----:B------:R-:W-:Y:S02]  /*5150*/  FMNMX.FTZ R29, R47, R28, !PT ;  /* 0x0000001c2f1d7209 */ /* 0x000fe40007810000 */
[----:B------:R-:W-:Y:S01]  /*5160*/  ISETP.GT.AND P2, PT, R14, 0x40, PT ;  /* 0x000000400e00780c */ /* 0x000fe20003f44270 */
[----:B------:R2:W-:Y:S01]  /*5170*/  MUFU.EX2 R28, R40 ;  /* 0x00000028001c7308 */ /* 0x0005e20000000800 */
[----:B-1----:R-:W-:Y:S01]  /*5180*/  FMNMX.FTZ R32, R50, R29, !PT ;  /* 0x0000001d32207209 */ /* 0x002fe20007810000 */
[----:B------:R-:W-:Y:S01]  /*5190*/  FFMA.FTZ R29, R41, UR31, -R17 ;  /* 0x0000001f291d7c23 */ /* 0x000fe20008010811 */
[----:B------:R-:W-:-:S02]  /*51a0*/  FSEL R55, R55, -INF , P3 ;  /* 0xff80000037377808 */ /* 0x000fc40001800000 */
[----:B------:R-:W-:Y:S02]  /*51b0*/  FMNMX.FTZ R33, R51, R32, !PT ;  /* 0x0000002033217209 */ /* 0x000fe40007810000 */
[----:B------:R-:W-:Y:S01]  /*51c0*/  ISETP.GT.AND P3, PT, R14, 0x41, PT ;  /* 0x000000410e00780c */ /* 0x000fe20003f64270 */
[----:B------:R-:W-:Y:S01]  /*51d0*/  MUFU.EX2 R20, R20 ;  /* 0x0000001400147308 */ /* 0x000fe20000000800 */
[----:B------:R-:W-:Y:S02]  /*51e0*/  FMNMX.FTZ R32, R54, R33, !PT ;  /* 0x0000002136207209 */ /* 0x000fe40007810000 */
[----:B------:R-:W-:Y:S02]  /*51f0*/  FSEL R58, R58, -INF , P2 ;  /* 0xff8000003a3a7808 */ /* 0x000fe40001000000 */
[----:B------:R-:W-:Y:S02]  /*5200*/  FMNMX.FTZ R33, R55, R32, !PT ;  /* 0x0000002037217209 */ /* 0x000fe40007810000 */
[----:B------:R-:W-:Y:S01]  /*5210*/  ISETP.GT.AND P2, PT, R14, 0x48, PT ;  /* 0x000000480e00780c */ /* 0x000fe20003f44270 */
[----:B------:R1:W-:Y:S01]  /*5220*/  MUFU.EX2 R32, R44 ;  /* 0x0000002c00207308 */ /* 0x0003e20000000800 */
[----:B------:R-:W-:-:S02]  /*5230*/  FSEL R59, R59, -INF , P3 ;  /* 0xff8000003b3b7808 */ /* 0x000fc40001800000 */
[----:B0-----:R-:W-:Y:S01]  /*5240*/  FMNMX.FTZ R36, R58, R33, !PT ;  /* 0x000000213a247209 */ /* 0x001fe20007810000 */
        /* <DEDUP_REMOVED lines=15> */
[----:B--2---:R-:W-:Y:S01]  /*5340*/  FMNMX.FTZ R40, R66, R37, !PT ;  /* 0x0000002542287209 */ /* 0x004fe20007810000 */
        /* <DEDUP_REMOVED lines=13> */
[----:B------:R0:W-:Y:S01]  /*5420*/  MUFU.EX2 R40, R52 ;  /* 0x0000003400287308 */ /* 0x0001e20000000800 */
[----:B------:R-:W-:-:S02]  /*5430*/  FSEL R75, R75, -INF , P3 ;  /* 0xff8000004b4b7808 */ /* 0x000fc40001800000 */
[----:B-1----:R-:W-:Y:S01]  /*5440*/  FMNMX.FTZ R44, R74, R41, !PT ;  /* 0x000000294a2c7209 */ /* 0x002fe20007810000 */
[--C-:B------:R-:W-:Y:S01]  /*5450*/  FFMA.FTZ R41, R53, UR31, -R17.reuse ;  /* 0x0000001f35297c23 */ /* 0x100fe20008010811 */
[----:B------:R-:W-:Y:S01]  /*5460*/  ISETP.GT.AND P3, PT, R14, 0x69, PT ;  /* 0x000000690e00780c */ /* 0x000fe20003f64270 */
[--C-:B------:R-:W-:Y:S01]  /*5470*/  FFMA.FTZ R53, R65, UR31, -R17.reuse ;  /* 0x0000001f41357c23 */ /* 0x100fe20008010811 */
[----:B------:R-:W-:Y:S01]  /*5480*/  FSEL R78, R78, -INF , P2 ;  /* 0xff8000004e4e7808 */ /* 0x000fe20001000000 */
[--C-:B------:R-:W-:Y:S01]  /*5490*/  FFMA.FTZ R65, R77, UR31, -R17.reuse ;  /* 0x0000001f4d417c23 */ /* 0x100fe20008010811 */
[----:B------:R-:W-:Y:S01]  /*54a0*/  FMNMX.FTZ R45, R75, R44, !PT ;  /* 0x0000002c4b2d7209 */ /* 0x000fe20007810000 */
[--C-:B0-----:R-:W-:Y:S01]  /*54b0*/  FFMA.FTZ R52, R64, UR31, -R17.reuse ;  /* 0x0000001f40347c23 */ /* 0x101fe20008010811 */
[----:B------:R-:W-:Y:S01]  /*54c0*/  ISETP.GT.AND P2, PT, R14, 0x70, PT ;  /* 0x000000700e00780c */ /* 0x000fe20003f44270 */
[----:B------:R-:W-:Y:S01]  /*54d0*/  FFMA.FTZ R64, R76, UR31, -R17 ;  /* 0x0000001f4c407c23 */ /* 0x000fe20008010811 */
        /* <DEDUP_REMOVED lines=24> */
[--C-:B0-----:R-:W-:Y:S01]  /*5660*/  FFMA.FTZ R56, R68, UR31, -R17.reuse ;  /* 0x0000001f44387c23 */ /* 0x101fe20008010811 */
[----:B------:R-:W-:-:S03]  /*5670*/  FFMA.FTZ R68, R80, UR31, -R17 ;  /* 0x0000001f50447c23 */ /* 0x000fc60008010811 */
        /* <DEDUP_REMOVED lines=15> */
[----:B------:R0:W-:Y:S03]  /*5770*/  MUFU.EX2 R69, R81 ;  /* 0x0000005100457308 */ /* 0x0001e60000000800 */
[----:B------:R-:W-:-:S05]  /*5780*/  FSEL R80, R80, RZ, P2 ;  /* 0x000000ff50507208 */ /* 0x000fca0001000000 */
[----:B------:R-:W-:Y:S01]  /*5790*/  MUFU.EX2 R60, R60 ;  /* 0x0000003c003c7308 */ /* 0x000fe20000000800 */
[--C-:B------:R-:W-:Y:S01]  /*57a0*/  FFMA.FTZ R17, R26, UR31, -R80.reuse ;  /* 0x0000001f1a117c23 */ /* 0x100fe20008010850 */
[----:B------:R-:W-:Y:S01]  /*57b0*/  FSEL R26, R0, RZ, P1 ;  /* 0x000000ff001a7208 */ /* 0x000fe20000800000 */
[--C-:B------:R-:W-:Y:S01]  /*57c0*/  FFMA.FTZ R136, R27, UR31, -R80.reuse ;  /* 0x0000001f1b887c23 */ /* 0x100fe20008010850 */
[--C-:B------:R-:W-:Y:S01]  /*57d0*/  FFMA.FTZ R77, R30, UR31, -R80.reuse ;  /* 0x0000001f1e4d7c23 */ /* 0x100fe20008010850 */
[--C-:B------:R-:W-:Y:S01]  /*57e0*/  FFMA.FTZ R85, R31, UR31, -R80.reuse ;  /* 0x0000001f1f557c23 */ /* 0x100fe20008010850 */
[--C-:B------:R-:W-:Y:S01]  /*57f0*/  FFMA.FTZ R76, R34, UR31, -R80.reuse ;  /* 0x0000001f224c7c23 */ /* 0x100fe20008010850 */
[----:B------:R-:W-:Y:S01]  /*5800*/  FADD.FTZ R26, -R26, R15 ;  /* 0x0000000f1a1a7221 */ /* 0x000fe20000010100 */
[----:B------:R-:W-:Y:S01]  /*5810*/  FSEL R15, R14, RZ, P2 ;  /* 0x000000ff0e0f7208 */ /* 0x000fe20001000000 */
[----:B------:R-:W-:Y:S01]  /*5820*/  MUFU.EX2 R17, R17 ;  /* 0x0000001100117308 */ /* 0x000fe20000000800 */
[--C-:B------:R-:W-:Y:S01]  /*5830*/  FFMA.FTZ R84, R35, UR31, -R80.reuse ;  /* 0x0000001f23547c23 */ /* 0x100fe20008010850 */
[----:B------:R-:W-:Y:S01]  /*5840*/  FMUL.FTZ R26, R26, UR31 ;  /* 0x0000001f1a1a7c20 */ /* 0x000fe20008410000 */
[----:B------:R-:W-:Y:S01]  /*5850*/  FFMA.FTZ R34, R38, UR31, -R80 ;  /* 0x0000001f26227c23 */ /* 0x000fe20008010850 */
[----:B------:R-:W-:Y:S01]  /*5860*/  FADD.FTZ R15, -R15, R16 ;  /* 0x000000100f0f7221 */ /* 0x000fe20000010100 */
[--C-:B------:R-:W-:Y:S01]  /*5870*/  FFMA.FTZ R35, R51, UR31, -R80.reuse ;  /* 0x0000001f33237c23 */ /* 0x100fe20008010850 */
[--C-:B0-----:R-:W-:Y:S01]  /*5880*/  FFMA.FTZ R81, R39, UR31, -R80.reuse ;  /* 0x0000001f27517c23 */ /* 0x101fe20008010850 */
        /* <DEDUP_REMOVED lines=22> */
[----:B------:R-:W-:Y:S01]  /*59f0*/  FFMA.FTZ R63, R79, UR31, -R80 ;  /* 0x0000001f4f3f7c23 */ /* 0x000fe20008010850 */
[----:B------:R-:W-:Y:S01]  /*5a00*/  FADD.FTZ R51, R19, R6 ;  /* 0x0000000613337221 */ /* 0x000fe20000010000 */
[----:B------:R-:W-:-:S02]  /*5a10*/  FFMA.FTZ R70, R86, UR31, -R80 ;  /* 0x0000001f56467c23 */ /* 0x000fc40008010850 */
[----:B------:R-:W0:Y:S01]  /*5a20*/  MUFU.EX2 R77, R77 ;  /* 0x0000004d004d7308 */ /* 0x000e220000000800 */
[----:B-1----:R-:W-:Y:S01]  /*5a30*/  FFMA.FTZ R5, R15, R5, R17 ;  /* 0x000000050f057223 */ /* 0x002fe20000010011 */
[----:B------:R-:W-:-:S06]  /*5a40*/  FADD.FTZ R16, R20, R51 ;  /* 0x0000003314107221 */ /* 0x000fcc0000010000 */
        /* <DEDUP_REMOVED lines=27> */
[----:B-1----:R-:W-:Y:S01]  /*5c00*/  FADD.FTZ R6, R42, R51 ;  /* 0x000000332a067221 */ /* 0x002fe20000010000 */
[----:B------:R-:W-:-:S06]  /*5c10*/  FFMA.FTZ R51, R74, UR31, -R80 ;  /* 0x0000001f4a337c23 */ /* 0x000fcc0008010850 */
        /* <DEDUP_REMOVED lines=36> */
[--C-:B------:R-:W-:Y:S01]  /*5e60*/  FFMA.FTZ R67, R83, UR31, -R80.reuse ;  /* 0x0000001f53437c23 */ /* 0x100fe20008010850 */
[----:B------:R-:W-:Y:S01]  /*5e70*/  FADD.FTZ R16, R60, R71 ;  /* 0x000000473c107221 */ /* 0x000fe20000010000 */
[----:B------:R-:W-:-:S04]  /*5e80*/  FFMA.FTZ R71, R87, UR31, -R80 ;  /* 0x0000001f57477c23 */ /* 0x000fc80008010850 */
        /* <DEDUP_REMOVED lines=19> */
[----:B--2---:R-:W-:-:S04]  /*5fc0*/  FADD.FTZ R6, R68, R5 ;  /* 0x0000000544067221 */ /* 0x004fc80000010000 */
[----:B------:R-:W-:-:S03]  /*5fd0*/  FADD.FTZ R5, R69, R6 ;  /* 0x0000000645057221 */ /* 0x000fc60000010000 */
        /* <DEDUP_REMOVED lines=12> */
.L_x_11951:
[----:B------:R-:W0:Y:S01]  /*60a0*/  S2UR UR10, SR_CgaCtaId ;  /* 0x00000000000a79c3 */ /* 0x000e220000008800 */
[----:B------:R-:W-:Y:S01]  /*60b0*/  R2UR UR11, R2 ;  /* 0x00000000020b72ca */ /* 0x000fe200000e0000 */
[----:B------:R-:W-:Y:S01]  /*60c0*/  UISETP.GT.AND UP0, UPT, UR7, UR28, UPT ;  /* 0x0000001c0700728c */ /* 0x000fe2000bf04270 */
[----:B------:R-:W-:Y:S01]  /*60d0*/  F2FP.F16.F32.PACK_AB R16, R19, R18 ;  /* 0x000000121310723e */ /* 0x000fe200000000ff */
[----:B------:R-:W-:Y:S01]  /*60e0*/  UMOV UR38, UR5 ;  /* 0x0000000500267c82 */ /* 0x000fe20008000000 */
        /* <DEDUP_REMOVED lines=9> */
[----:B------:R-:W-:Y:S01]  /*6180*/  ULEA UR6, UR6, UR11, 0x3 ;  /* 0x0000000b06067291 */ /* 0x000fe2000f8e183f */
[----:B------:R-:W-:Y:S01]  /*6190*/  F2FP.F16.F32.PACK_AB R21, R84, R76 ;  /* 0x0000004c5415723e */ /* 0x000fe200000000ff */
[-C--:B------:R-:W-:Y:S01]  /*61a0*/  FMUL.FTZ R98, R98, R15.reuse ;  /* 0x0000000f62627220 */ /* 0x080fe20000410000 */
[----:B------:R-:W-:Y:S01]  /*61b0*/  F2FP.F16.F32.PACK_AB R22, R25, R24 ;  /* 0x000000181916723e */ /* 0x000fe200000000ff */
[----:B------:R-:W-:Y:S01]  /*61c0*/  UIADD3 UR6, UR6, 0x2d860, URZ ;  /* 0x0002d86006067890 */ /* 0x000fe2000fffe03f */
[----:B------:R-:W-:Y:S01]  /*61d0*/  F2FP.F16.F32.PACK_AB R23, R81, R34 ;  /* 0x000000225117723e */ /* 0x000fe200000000ff */
[-C--:B------:R-:W-:Y:S01]  /*61e0*/  FMUL.FTZ R99, R99, R15.reuse ;  /* 0x0000000f63637220 */ /* 0x080fe20000410000 */
[----:B------:R-:W-:Y:S01]  /*61f0*/  F2FP.F16.F32.PACK_AB R29, R42, R30 ;  /* 0x0000001e2a1d723e */ /* 0x000fe200000000ff */
[----:B------:R-:W-:Y:S01]  /*6200*/  FMUL.FTZ R102, R102, R15 ;  /* 0x0000000f66667220 */ /* 0x000fe20000410000 */
[----:B------:R-:W-:Y:S01]  /*6210*/  F2FP.F16.F32.PACK_AB R30, R33, R32 ;  /* 0x00000020211e723e */ /* 0x000fe200000000ff */
[----:B0-----:R-:W-:Y:S01]  /*6220*/  UPRMT UR6, UR10, 0x654, UR6 ;  /* 0x000006540a067896 */ /* 0x001fe20008000006 */
[----:B------:R-:W-:Y:S01]  /*6230*/  F2FP.F16.F32.PACK_AB R31, R38, R31 ;  /* 0x0000001f261f723e */ /* 0x000fe200000000ff */
[----:B------:R-:W-:Y:S01]  /*6240*/  UIADD3 UR10, UR7, -0x1, URZ ;  /* 0xffffffff070a7890 */ /* 0x000fe2000fffe03f */
[----:B------:R-:W-:Y:S01]  /*6250*/  F2FP.F16.F32.PACK_AB R36, R37, R36 ;  /* 0x000000242524723e */ /* 0x000fe200000000ff */
[-C--:B------:R-:W-:Y:S01]  /*6260*/  FMUL.FTZ R103, R103, R15.reuse ;  /* 0x0000000f67677220 */ /* 0x080fe20000410000 */
        /* <DEDUP_REMOVED lines=11> */
[----:B------:R-:W-:Y:S01]  /*6320*/  STSM.16.M88.4 [R10], R20 ;  /* 0x000000140a007844 */ /* 0x000fe20000000200 */
[----:B------:R-:W-:Y:S01]  /*6330*/  F2FP.F16.F32.PACK_AB R46, R49, R48 ;  /* 0x00000030312e723e */ /* 0x000fe200000000ff */
[----:B------:R-:W-:Y:S01]  /*6340*/  UMOV UR6, UR4 ;  /* 0x0000000400067c82 */ /* 0x000fe20008000000 */
[----:B------:R-:W-:Y:S01]  /*6350*/  F2FP.F16.F32.PACK_AB R47, R137, R47 ;  /* 0x0000002f892f723e */ /* 0x000fe200000000ff */
[----:B------:R-:W-:Y:S01]  /*6360*/  STSM.16.M88.4 [R7], R28 ;  /* 0x0000001c07007844 */ /* 0x000fe20000000200 */
[----:B------:R-:W-:Y:S01]  /*6370*/  F2FP.F16.F32.PACK_AB R53, R54, R50 ;  /* 0x000000323635723e */ /* 0x000fe200000000ff */
[-C--:B------:R-:W-:Y:S01]  /*6380*/  FMUL.FTZ R110, R110, R15.reuse ;  /* 0x0000000f6e6e7220 */ /* 0x080fe20000410000 */
[----:B------:R-:W-:Y:S01]  /*6390*/  F2FP.F16.F32.PACK_AB R60, R61, R60 ;  /* 0x0000003c3d3c723e */ /* 0x000fe200000000ff */
[----:B------:R-:W-:Y:S01]  /*63a0*/  STSM.16.M88.4 [R4], R36 ;  /* 0x0000002404007844 */ /* 0x000fe20000000200 */
[----:B------:R-:W-:Y:S01]  /*63b0*/  F2FP.F16.F32.PACK_AB R54, R57, R56 ;  /* 0x000000383936723e */ /* 0x000fe200000000ff */
[----:B------:R-:W-:Y:S01]  /*63c0*/  FMUL.FTZ R111, R111, R15 ;  /* 0x0000000f6f6f7220 */ /* 0x000fe20000410000 */
[----:B------:R-:W-:Y:S01]  /*63d0*/  F2FP.F16.F32.PACK_AB R55, R66, R55 ;  /* 0x000000374237723e */ /* 0x000fe200000000ff */
[----:B------:R-:W-:Y:S01]  /*63e0*/  STSM.16.M88.4 [R3+0x27800], R44 ;  /* 0x0278002c03007844 */ /* 0x000fe20000000200 */
[----:B------:R-:W-:Y:S01]  /*63f0*/  F2FP.F16.F32.PACK_AB R61, R62, R51 ;  /* 0x000000333e3d723e */ /* 0x000fe200000000ff */
[-C--:B------:R-:W-:Y:S01]  /*6400*/  FMUL.FTZ R114, R114, R15.reuse ;  /* 0x0000000f72727220 */ /* 0x080fe20000410000 */
[----:B------:R-:W-:Y:S01]  /*6410*/  F2FP.F16.F32.PACK_AB R62, R65, R64 ;  /* 0x00000040413e723e */ /* 0x000fe200000000ff */
[----:B------:R-:W-:Y:S01]  /*6420*/  STSM.16.M88.4 [R12], R52 ;  /* 0x000000340c007844 */ /* 0x000fe20000000200 */
[----:B------:R-:W-:Y:S01]  /*6430*/  F2FP.F16.F32.PACK_AB R63, R63, R58 ;  /* 0x0000003a3f3f723e */ /* 0x000fe200000000ff */
[-C--:B------:R-:W-:Y:S01]  /*6440*/  FMUL.FTZ R115, R115, R15.reuse ;  /* 0x0000000f73737220 */ /* 0x080fe20000410000 */
[----:B0-----:R-:W-:Y:S01]  /*6450*/  F2FP.F16.F32.PACK_AB R16, R69, R68 ;  /* 0x000000444510723e */ /* 0x001fe200000000ff */
[----:B------:R-:W-:Y:S01]  /*6460*/  FMUL.FTZ R118, R118, R15 ;  /* 0x0000000f76767220 */ /* 0x000fe20000410000 */
[----:B------:R-:W-:Y:S01]  /*6470*/  F2FP.F16.F32.PACK_AB R17, R67, R59 ;  /* 0x0000003b4311723e */ /* 0x000fe200000000ff */
[----:B------:R-:W-:Y:S01]  /*6480*/  STSM.16.M88.4 [R7+0x6000], R60 ;  /* 0x0060003c07007844 */ /* 0x000fe20000000200 */
[----:B------:R-:W-:Y:S01]  /*6490*/  F2FP.F16.F32.PACK_AB R18, R73, R72 ;  /* 0x000000484912723e */ /* 0x000fe200000000ff */
[-C--:B------:R-:W-:Y:S01]  /*64a0*/  FMUL.FTZ R119, R119, R15.reuse ;  /* 0x0000000f77777220 */ /* 0x080fe20000410000 */
[----:B------:R-:W-:Y:S01]  /*64b0*/  F2FP.F16.F32.PACK_AB R19, R71, R70 ;  /* 0x000000464713723e */ /* 0x000fe200000000ff */
[-C--:B------:R-:W-:Y:S01]  /*64c0*/  FMUL.FTZ R122, R122, R15.reuse ;  /* 0x0000000f7a7a7220 */ /* 0x080fe20000410000 */
[----:B------:R-:W-:Y:S01]  /*64d0*/  PLOP3.LUT P1, PT, PT, PT, UP0, 0x80, 0x0 ;  /* 0x000000000000781c */ /* 0x000fe20003f2f008 */
        /* <DEDUP_REMOVED lines=38> */
[----:B0-----:R-:W-:-:S02]  /*6740*/  IMAD.MOV.U32 R16, RZ, RZ, R14 ;  /* 0x000000ffff107224 */ /* 0x001fc400078e000e */
[----:B------:R-:W-:Y:S01]  /*6750*/  IMAD.MOV.U32 R15, RZ, RZ, R0 ;  /* 0x000000ffff0f7224 */ /* 0x000fe200078e0000 */
[----:B-1----:R-:W-:Y:S01]  /*6760*/  NOP ;  /* 0x0000000000007918 */ /* 0x002fe20000000000 */
[----:B------:R-:W-:Y:S05]  /*6770*/  @P1 BRA `(.L_x_11952) ;  /* 0xffffffd400401947 */ /* 0x000fea000383ffff */
[----:B------:R-:W-:-:S05]  /*6780*/  UMOV UR7, UR10 ;  /* 0x0000000a00077c82 */ /* 0x000fca0008000000 */
.L_x_11941:
[----:B------:R-:W-:-:S13]  /*6790*/  R2UR UR6, R142 ;  /* 0x000000008e0672ca */ /* 0x000fda00000e0000 */
[----:B------:R-:W-:-:S06]  /*67a0*/  UISETP.GE.AND UP0, UPT, UR7, UR6, UPT ;  /* 0x000000060700728c */ /* 0x000fcc000bf06270 */
[----:B------:R-:W-:-:S13]  /*67b0*/  PLOP3.LUT P1, PT, PT, PT, UP0, 0x80, 0x0 ;  /* 0x000000000000781c */ /* 0x000fda0003f2f008 */
[----:B------:R-:W-:Y:S05]  /*67c0*/  @!P1 BRA `(.L_x_11953) ;  /* 0x00000020006c9947 */ /* 0x000fea0003800000 */
[----:B------:R-:W0:Y:S01]  /*67d0*/  S2R R11, SR_TID.X ;  /* 0x00000000000b7919 */ /* 0x000e220000002100 */
[----:B------:R-:W-:Y:S01]  /*67e0*/  R2UR UR6, R141 ;  /* 0x000000008d0672ca */ /* 0x000fe200000e0000 */
[----:B------:R-:W-:Y:S01]  /*67f0*/  IMAD.MOV.U32 R17, RZ, RZ, R14 ;  /* 0x000000ffff117224 */ /* 0x000fe200078e000e */
[----:B------:R-:W-:Y:S01]  /*6800*/  UMOV UR30, UR5 ;  /* 0x00000005001e7c82 */ /* 0x000fe20008000000 */
[----:B------:R-:W-:Y:S01]  /*6810*/  IMAD.MOV.U32 R15, RZ, RZ, R0 ;  /* 0x000000ffff0f7224 */ /* 0x000fe200078e0000 */
[----:B------:R-:W-:Y:S01]  /*6820*/  UMOV UR29, 0x40000040 ;  /* 0x40000040001d7882 */ /* 0x000fe20000000000 */
[----:B------:R-:W-:Y:S01]  /*6830*/  UMOV UR33, 0x40000040 ;  /* 0x4000004000217882 */ /* 0x000fe20000000000 */
[----:B------:R-:W-:Y:S01]  /*6840*/  UMOV UR37, 0x40000040 ;  /* 0x4000004000257882 */ /* 0x000fe20000000000 */
[----:B------:R-:W-:Y:S01]  /*6850*/  UMOV UR41, 0x40000040 ;  /* 0x4000004000297882 */ /* 0x000fe20000000000 */
[----:B------:R-:W-:Y:S01]  /*6860*/  UMOV UR45, 0x40000040 ;  /* 0x40000040002d7882 */ /* 0x000fe20000000000 */
[----:B------:R-:W-:Y:S01]  /*6870*/  UMOV UR49, 0x40000040 ;  /* 0x4000004000317882 */ /* 0x000fe20000000000 */
[----:B------:R-:W-:-:S03]  /*6880*/  UMOV UR53, 0x40000040 ;  /* 0x4000004000357882 */ /* 0x000fc60000000000 */
[----:B------:R-:W-:-:S04]  /*6890*/  ULOP3.LUT UR6, UR6, 0x10000, URZ, 0xfc, !UPT ;  /* 0x0001000006067892 */ /* 0x000fc8000f8efc3f */
[----:B------:R-:W-:Y:S02]  /*68a0*/  UIADD3 UR28, UR6, 0x2, URZ ;  /* 0x00000002061c7890 */ /* 0x000fe4000fffe03f */
[----:B------:R-:W-:Y:S01]  /*68b0*/  IMAD.U32 R139, RZ, RZ, UR6 ;  /* 0x00000006ff8b7e24 */ /* 0x000fe2000f8e00ff */
[----:B------:R-:W-:Y:S02]  /*68c0*/  UIADD3 UR32, UR6, 0x4, URZ ;  /* 0x0000000406207890 */ /* 0x000fe4000fffe03f */
[----:B------:R-:W-:Y:S02]  /*68d0*/  UIADD3 UR36, UR6, 0x6, URZ ;  /* 0x0000000606247890 */ /* 0x000fe4000fffe03f */
[----:B------:R-:W-:Y:S02]  /*68e0*/  UIADD3 UR40, UR6, 0x600, URZ ;  /* 0x0000060006287890 */ /* 0x000fe4000fffe03f */
[----:B------:R-:W-:Y:S02]  /*68f0*/  UIADD3 UR44, UR6, 0x602, URZ ;  /* 0x00000602062c7890 */ /* 0x000fe4000fffe03f */
[----:B------:R-:W-:-:S02]  /*6900*/  UIADD3 UR48, UR6, 0x604, URZ ;  /* 0x0000060406307890 */ /* 0x000fc4000fffe03f */
[----:B------:R-:W-:Y:S01]  /*6910*/  UIADD3 UR52, UR6, 0x606, URZ ;  /* 0x0000060606347890 */ /* 0x000fe2000fffe03f */
[----:B0-----:R-:W-:Y:S02]  /*6920*/  SHF.R.U32.HI R16, RZ, 0x7, R11 ;  /* 0x00000007ff107819 */ /* 0x001fe4000001160b */
[----:B------:R-:W-:Y:S01]  /*6930*/  ISETP.GE.U32.AND P1, PT, R11, 0x180, PT ;  /* 0x000001800b00780c */ /* 0x000fe20003f26070 */
[----:B------:R-:W-:Y:S02]  /*6940*/  UMOV UR6, UR4 ;  /* 0x0000000400067c82 */ /* 0x000fe40008000000 */
[C---:B------:R-:W-:Y:S02]  /*6950*/  VIADD R11, R16.reuse, 0x9 ;  /* 0x00000009100b7836 */ /* 0x040fe40000000000 */
[----:B------:R-:W-:-:S03]  /*6960*/  VIADD R143, R16, 0x8 ;  /* 0x00000008108f7836 */ /* 0x000fc60000000000 */
[----:B------:R-:W-:-:S07]  /*6970*/  SEL R11, R11, 0x9, !P1 ;  /* 0x000000090b0b7807 */ /* 0x000fce0004800000 */
.L_x_11964:
[----:B------:R-:W-:Y:S01]  /*6980*/  R2UR UR10, R140 ;  /* 0x000000008c0a72ca */ /* 0x000fe200000e0000 */
[----:B------:R-:W-:-:S04]  /*6990*/  UIADD3 UR4, UR6, 0x1, URZ ;  /* 0x0000000106047890 */ /* 0x000fc8000fffe03f */
[----:B------:R-:W-:-:S04]  /*69a0*/  UISETP.NE.AND UP0, UPT, UR4, 0x2, UPT ;  /* 0x000000020400788c */ /* 0x000fc8000bf05270 */
[----:B------:R-:W-:Y:S02]  /*69b0*/  USEL UR5, URZ, 0x1, UP0 ;  /* 0x000000013f057887 */ /* 0x000fe40008000000 */
[----:B------:R-:W-:Y:S02]  /*69c0*/  USEL UR4, UR4, URZ, UP0 ;  /* 0x0000003f04047287 */ /* 0x000fe40008000000 */
[----:B------:R-:W-:Y:S01]  /*69d0*/  ISETP.NE.AND P2, PT, RZ, UR10, PT ;  /* 0x0000000aff007c0c */ /* 0x000fe2000bf45270 */
[----:B------:R-:W-:-:S12]  /*69e0*/  ULOP3.LUT UR5, UR30, UR5, URZ, 0x3c, !UPT ;  /* 0x000000051e057292 */ /* 0x000fd8000f8e3c3f */
[----:B---3--:R-:W-:Y:S05]  /*69f0*/  @P2 BRA `(.L_x_11954) ;  /* 0x0000000000302947 */ /* 0x008fea0003800000 */
[----:B------:R-:W-:Y:S05]  /*6a00*/  @!P0 BRA `(.L_x_11955) ;  /* 0x0000000000048947 */ /* 0x000fea0003800000 */
[----:B------:R-:W-:Y:S01]  /*6a10*/  BPT.TRAP 0x1 ;  /* 0x000000040000795c */ /* 0x000fe20000300000 */
.L_x_11955:
[----:B------:R-:W-:Y:S01]  /*6a20*/  R2UR UR10, R2 ;  /* 0x00000000020a72ca */ /* 0x000fe200000e0000 */
[----:B------:R-:W-:-:S05]  /*6a30*/  IMAD.U32 R0, RZ, RZ, UR5 ;  /* 0x00000005ff007e24 */ /* 0x000fca000f8e00ff */
[----:B------:R-:W-:-:S07]  /*6a40*/  SHF.L.U32 R0, R0, 0x1f, RZ ;  /* 0x0000001f00007819 */ /* 0x000fce00000006ff */
[----:B------:R-:W-:-:S09]  /*6a50*/  ULEA UR10, UR4, UR10, 0x3 ;  /* 0x0000000a040a7291 */ /* 0x000fd2000f8e183f */
[----:B------:R0:W2:Y:S01]  /*6a60*/  SYNCS.PHASECHK.TRANS64.TRYWAIT P1, [UR10+0x2d830], R0 ;  /* 0x02d83000ff0075a7 */ /* 0x0000a2000802014a */
[----:B------:R-:W-:Y:S05]  /*6a70*/  @!P0 BRA `(.L_x_11956) ;  /* 0x0000000000048947 */ /* 0x000fea0003800000 */
[----:B------:R-:W-:Y:S01]  /*6a80*/  BPT.TRAP 0x1 ;  /* 0x000000040000795c */ /* 0x000fe20000300000 */
.L_x_11956:
[----:B--2---:R-:W-:Y:S05]  /*6a90*/  @P1 BRA `(.L_x_11954) ;  /* 0x0000000000081947 */ /* 0x004fea0003800000 */
[----:B------:R-:W2:Y:S02]  /*6aa0*/  SYNCS.PHASECHK.TRANS64.TRYWAIT P1, [UR10+0x2d830], R0 ;  /* 0x02d83000ff0075a7 */ /* 0x000ea4000802014a */
[----:B--2---:R-:W-:Y:S05]  /*6ab0*/  @!P1 BRA `(.L_x_11957) ;  /* 0x0000007800e89947 */ /* 0x004fea0003800000 */
.L_x_11954:
[----:B------:R3:W-:Y:S01]  /*6ac0*/  BAR.SYNC.DEFER_BLOCKING R143, 0x100 ;  /* 0x0004008f0000751d */ /* 0x0007e20000010000 */
[----:B------:R-:W-:Y:S02]  /*6ad0*/  R2UR UR10, R13 ;  /* 0x000000000d0a72ca */ /* 0x000fe400000e0000 */
[----:B------:R-:W-:Y:S02]  /*6ae0*/  R2UR UR56, R8 ;  /* 0x00000000083872ca */ /* 0x000fe400000e0000 */
[----:B------:R-:W-:Y:S01]  /*6af0*/  R2UR UR57, R9 ;  /* 0x00000000093972ca */ /* 0x000fe200000e0000 */
[----:B------:R-:W-:Y:S01]  /*6b00*/  UMOV UR59, 0x80000020 ;  /* 0x80000020003b7882 */ /* 0x000fe20000000000 */
[----:B------:R-:W-:Y:S01]  /*6b10*/  UMOV UR11, 0x80000020 ;  /* 0x80000020000b7882 */ /* 0x000fe20000000000 */
[----:B------:R-:W-:Y:S01]  /*6b20*/  UMOV UR15, 0x80000020 ;  /* 0x80000020000f7882 */ /* 0x000fe20000000000 */
[----:B------:R-:W-:Y:S01]  /*6b30*/  UMOV UR19, 0x80000020 ;  /* 0x8000002000137882 */ /* 0x000fe20000000000 */
[----:B------:R-:W-:Y:S01]  /*6b40*/  UMOV UR23, 0x80000020 ;  /* 0x8000002000177882 */ /* 0x000fe20000000000 */
[----:B------:R-:W-:-:S03]  /*6b50*/  UMOV UR27, 0x80000020 ;  /* 0x80000020001b7882 */ /* 0x000fc60000000000 */
[----:B------:R-:W-:-:S04]  /*6b60*/  UIMAD UR26, UR4, 0x600, UR10 ;  /* 0x00000600041a78a4 */ /* 0x000fc8000f8e020a */
[----:B------:R-:W-:Y:S02]  /*6b70*/  UIADD3 UR10, UR26, 0x2, URZ ;  /* 0x000000021a0a7890 */ /* 0x000fe4000fffe03f */
[----:B------:R-:W-:Y:S02]  /*6b80*/  UIADD3 UR14, UR26, 0x200, URZ ;  /* 0x000002001a0e7890 */ /* 0x000fe4000fffe03f */
[----:B------:R-:W-:Y:S01]  /*6b90*/  UMOV UR58, UR26 ;  /* 0x0000001a003a7c82 */ /* 0x000fe20008000000 */
[----:B------:R-:W-:Y:S01]  /*6ba0*/  UIADD3 UR18, UR26, 0x202, URZ ;  /* 0x000002021a127890 */ /* 0x000fe2000fffe03f */
[----:B-1----:R-:W-:Y:S01]  /*6bb0*/  WARPGROUP.ARRIVE ;  /* 0x00000000000079c5 */ /* 0x002fe20000000000 */
[----:B------:R-:W-:Y:S02]  /*6bc0*/  UIADD3 UR22, UR26, 0x400, URZ ;  /* 0x000004001a167890 */ /* 0x000fe4000fffe03f */
[----:B------:R-:W-:-:S03]  /*6bd0*/  UIADD3 UR26, UR26, 0x402, URZ ;  /* 0x000004021a1a7890 */ /* 0x000fc6000fffe03f */
        /* <DEDUP_REMOVED lines=17> */
[----:B---3--:R-:W-:Y:S05]  /*6cf0*/  @P2 BRA `(.L_x_11958) ;  /* 0x0000000000302947 */ /* 0x008fea0003800000 */
[----:B------:R-:W-:Y:S05]  /*6d00*/  @!P0 BRA `(.L_x_11959) ;  /* 0x0000000000048947 */ /* 0x000fea0003800000 */
[----:B------:R-:W-:Y:S01]  /*6d10*/  BPT.TRAP 0x1 ;  /* 0x000000040000795c */ /* 0x000fe20000300000 */
.L_x_11959:
[----:B------:R-:W-:Y:S01]  /*6d20*/  R2UR UR10, R2 ;  /* 0x00000000020a72ca */ /* 0x000fe200000e0000 */
[----:B0-2---:R-:W-:-:S05]  /*6d30*/  IMAD.U32 R0, RZ, RZ, UR30 ;  /* 0x0000001eff007e24 */ /* 0x005fca000f8e00ff */
[----:B------:R-:W-:-:S07]  /*6d40*/  SHF.L.U32 R0, R0, 0x1f, RZ ;  /* 0x0000001f00007819 */ /* 0x000fce00000006ff */
[----:B------:R-:W-:-:S09]  /*6d50*/  ULEA UR10, UR6, UR10, 0x3 ;  /* 0x0000000a060a7291 */ /* 0x000fd2000f8e183f */
[----:B------:R0:W1:Y:S01]  /*6d60*/  SYNCS.PHASECHK.TRANS64.TRYWAIT P1, [UR10+0x2d850], R0 ;  /* 0x02d85000ff0075a7 */ /* 0x000062000802014a */
[----:B------:R-:W-:Y:S05]  /*6d70*/  @!P0 BRA `(.L_x_11960) ;  /* 0x0000000000048947 */ /* 0x000fea0003800000 */
[----:B------:R-:W-:Y:S01]  /*6d80*/  BPT.TRAP 0x1 ;  /* 0x000000040000795c */ /* 0x000fe20000300000 */
.L_x_11960:
[----:B-1----:R-:W-:Y:S05]  /*6d90*/  @P1 BRA `(.L_x_11958) ;  /* 0x0000000000081947 */ /* 0x002fea0003800000 */
[----:B------:R-:W1:Y:S02]  /*6da0*/  SYNCS.PHASECHK.TRANS64.TRYWAIT P1, [UR10+0x2d850], R0 ;  /* 0x02d85000ff0075a7 */ /* 0x000e64000802014a */
[----:B-1----:R-:W-:Y:S05]  /*6db0*/  @!P1 BRA `(.L_x_11961) ;  /* 0x0000007800409947 */ /* 0x002fea0003800000 */
.L_x_11958:
[----:B------:R-:W-:Y:S01]  /*6dc0*/  R2UR UR10, R2 ;  /* 0x00000000020a72ca */ /* 0x000fe200000e0000 */
[----:B------:R-:W-:Y:S01]  /*6dd0*/  WARPGROUP.ARRIVE ;  /* 0x00000000000079c5 */ /* 0x000fe20000000000 */
        /* <DEDUP_REMOVED lines=9> */
[----:B------:R-:W-:-:S02]  /*6e70*/  UMOV UR55, 0x80000020 ;  /* 0x8000002000377882 */ /* 0x000fc40000000000 */
[----:B------:R-:W-:Y:S02]  /*6e80*/  UIADD3 UR10, UR10, 0x400, URZ ;  /* 0x000004000a0a7890 */ /* 0x000fe4000fffe03f */
[----:B------:R-:W-:Y:S02]  /*6e90*/  UMOV UR56, UR11 ;  /* 0x0000000b00387c82 */ /* 0x000fe40008000000 */
[----:B------:R-:W-:-:S04]  /*6ea0*/  USHF.R.U32.HI UR10, URZ, 0x4, UR10 ;  /* 0x000000043f0a7899 */ /* 0x000fc8000801160a */
[----:B------:R-:W-:-:S04]  /*6eb0*/  ULOP3.LUT UR10, UR10, 0x3fff, URZ, 0xc0, !UPT ;  /* 0x00003fff0a0a7892 */ /* 0x000fc8000f8ec03f */
[----:B------:R-:W-:-:S04]  /*6ec0*/  ULOP3.LUT UR10, UR10, 0x2000000, URZ, 0xfc, !UPT ;  /* 0x020000000a0a7892 */ /* 0x000fc8000f8efc3f */
[----:B------:R-:W-:-:S04]  /*6ed0*/  UIMAD UR58, UR6, 0x600, UR10 ;  /* 0x00000600063a78a4 */ /* 0x000fc8000f8e020a */
        /* <DEDUP_REMOVED lines=33> */
.L_x_11962:
[----:B012---:R-:W-:Y:S01]  /*70f0*/  FMNMX.FTZ R0, R24, R15, !PT ;  /* 0x0000000f18007209 */ /* 0x007fe20007810000 */
[----:B------:R-:W-:Y:S01]  /*7100*/  ULDC UR10, c[0x0][0x988] ;  /* 0x00026200000a7ab9 */ /* 0x000fe20000000800 */
[----:B------:R-:W-:Y:S01]  /*7110*/  FMNMX.FTZ R14, R26, R17, !PT ;  /* 0x000000111a0e7209 */ /* 0x000fe20007810000 */
[----:B------:R-:W-:Y:S01]  /*7120*/  UMOV UR31, UR10 ;  /* 0x0000000a001f7c82 */ /* 0x000fe20008000000 */
[----:B------:R-:W-:Y:S01]  /*7130*/  FMNMX.FTZ R19, R25, R0, !PT ;  /* 0x0000000019137209 */ /* 0x000fe20007810000 */
        /* <DEDUP_REMOVED lines=75> */
[----:B------:R-:W-:-:S04]  /*75f0*/  FADD.FTZ R15, -R0, R15 ;  /* 0x0000000f000f7221 */ /* 0x000fc80000010100 */
[----:B------:R-:W-:Y:S01]  /*7600*/  FMUL.FTZ R22, R15, UR31 ;  /* 0x0000001f0f167c20 */ /* 0x000fe20008410000 */
[----:B------:R-:W-:Y:S01]  /*7610*/  FADD.FTZ R15, -R14, R17 ;  /* 0x000000110e0f7221 */ /* 0x000fe20000010100 */
[----:B------:R-:W-:Y:S02]  /*7620*/  FMUL.FTZ R17, R0, UR31 ;  /* 0x0000001f00117c20 */ /* 0x000fe40008410000 */
[----:B------:R0:W-:Y:S01]  /*7630*/  MUFU.EX2 R16, R22 ;  /* 0x0000001600107308 */ /* 0x0001e20000000800 */
[----:B------:R-:W-:Y:S01]  /*7640*/  FMUL.FTZ R15, R15, UR31 ;  /* 0x0000001f0f0f7c20 */ /* 0x000fe20008410000 */
        /* <DEDUP_REMOVED lines=12> */
[--C-:B0-----:R-:W-:Y:S01]  /*7710*/  FFMA.FTZ R22, R32, UR31, -R17.reuse ;  /* 0x0000001f20167c23 */ /* 0x101fe20008010811 */
        /* <DEDUP_REMOVED lines=15> */
[----:B------:R-:W-:Y:S01]  /*7810*/  FFMA.FTZ R136, R35, UR31, -R36 ;  /* 0x0000001f23887c23 */ /* 0x000fe20008010824 */
[--C-:B------:R-:W-:Y:S01]  /*7820*/  FFMA.FTZ R53, R61, UR31, -R17.reuse ;  /* 0x0000001f3d357c23 */ /* 0x100fe20008010811 */
[--C-:B------:R-:W-:Y:S01]  /*7830*/  FFMA.FTZ R56, R64, UR31, -R17.reuse ;  /* 0x0000001f40387c23 */ /* 0x100fe20008010811 */
[--C-:B------:R-:W-:Y:S01]  /*7840*/  FFMA.FTZ R57, R65, UR31, -R17.reuse ;  /* 0x0000001f41397c23 */ /* 0x100fe20008010811 */
[----:B------:R-:W2:Y:S01]  /*7850*/  MUFU.EX2 R19, R19 ;  /* 0x0000001300137308 */ /* 0x000ea20000000800 */
[--C-:B------:R-:W-:Y:S01]  /*7860*/  FFMA.FTZ R60, R68, UR31, -R17.reuse ;  /* 0x0000001f443c7c23 */ /* 0x100fe20008010811 */
[--C-:B------:R-:W-:Y:S01]  /*7870*/  FFMA.FTZ R61, R69, UR31, -R17.reuse ;  /* 0x0000001f453d7c23 */ /* 0x100fe20008010811 */
[--C-:B------:R-:W-:Y:S01]  /*7880*/  FFMA.FTZ R64, R72, UR31, -R17.reuse ;  /* 0x0000001f48407c23 */ /* 0x100fe20008010811 */
[--C-:B------:R-:W-:Y:S01]  /*7890*/  FFMA.FTZ R65, R73, UR31, -R17.reuse ;  /* 0x0000001f49417c23 */ /* 0x100fe20008010811 */
[--C-:B------:R-:W-:Y:S01]  /*78a0*/  FFMA.FTZ R68, R76, UR31, -R17.reuse ;  /* 0x0000001f4c447c23 */ /* 0x100fe20008010811 */
[----:B-1----:R-:W-:Y:S01]  /*78b0*/  FFMA.FTZ R6, R16, R6, R18 ;  /* 0x0000000610067223 */ /* 0x002fe20000010012 */
[--C-:B------:R-:W-:Y:S01]  /*78c0*/  FFMA.FTZ R69, R77, UR31, -R17.reuse ;  /* 0x0000001f4d457c23 */ /* 0x100fe20008010811 */
[----:B------:R-:W1:Y:S01]  /*78d0*/  MUFU.EX2 R138, R138 ;  /* 0x0000008a008a7308 */ /* 0x000e620000000800 */
[--C-:B------:R-:W-:Y:S01]  /*78e0*/  FFMA.FTZ R72, R80, UR31, -R17.reuse ;  /* 0x0000001f50487c23 */ /* 0x100fe20008010811 */
[--C-:B------:R-:W-:Y:S01]  /*78f0*/  FFMA.FTZ R73, R81, UR31, -R17.reuse ;  /* 0x0000001f51497c23 */ /* 0x100fe20008010811 */
[----:B------:R-:W-:Y:S01]  /*7900*/  FFMA.FTZ R76, R84, UR31, -R17 ;  /* 0x0000001f544c7c23 */ /* 0x000fe20008010811 */
[----:B0-----:R-:W-:Y:S01]  /*7910*/  FFMA.FTZ R5, R15, R5, R37 ;  /* 0x000000050f057223 */ /* 0x001fe20000010025 */
[----:B------:R-:W-:Y:S01]  /*7920*/  FFMA.FTZ R17, R85, UR31, -R17 ;  /* 0x0000001f55117c23 */ /* 0x000fe20008010811 */
        /* <DEDUP_REMOVED lines=11> */
[----:B-1----:R-:W-:Y:S01]  /*79e0*/  FADD.FTZ R5, R138, R5 ;  /* 0x000000058a057221 */ /* 0x002fe20000010000 */
        /* <DEDUP_REMOVED lines=13> */
[--C-:B------:R-:W-:Y:S01]  /*7ac0*/  FFMA.FTZ R66, R75, UR31, -R36.reuse ;  /* 0x0000001f4b427c23 */ /* 0x100fe20008010824 */
        /* <DEDUP_REMOVED lines=124> */
.L_x_11963:
[----:B------:R-:W0:Y:S01]  /*8290*/  S2UR UR10, SR_CgaCtaId ;  /* 0x00000000000a79c3 */ /* 0x000e220000008800 */
[----:B------:R-:W-:Y:S01]  /*82a0*/  R2UR UR11, R2 ;  /* 0x00000000020b72ca */ /* 0x000fe200000e0000 */
[----:B------:R-:W-:Y:S01]  /*82b0*/  UMOV UR30, UR5 ;  /* 0x00000005001e7c82 */ /* 0x000fe20008000000 */
        /* <DEDUP_REMOVED lines=19> */
[-C--:B------:R-:W-:Y:S01]  /*83f0*/  FMUL.FTZ R103, R103, R15.reuse ;  /* 0x0000000f67677220 */ /* 0x080fe20000410000 */
[----:B------:R-:W-:Y:S01]  /*8400*/  F2FP.F16.F32.PACK_AB R40, R41, R40 ;  /* 0x000000282928723e */ /* 0x000fe200000000ff */
[----:B0-----:R-:W-:Y:S01]  /*8410*/  UPRMT UR6, UR10, 0x654, UR6 ;  /* 0x000006540a067896 */ /* 0x001fe20008000006 */
        /* <DEDUP_REMOVED lines=13> */
[----:B------:R-:W-:Y:S01]  /*84f0*/  UIADD3 UR6, UR7, -0x1, URZ ;  /* 0xffffffff07067890 */ /* 0x000fe2000fffe03f */
        /* <DEDUP_REMOVED lines=16> */
[----:B------:R-:W-:Y:S01]  /*8600*/  R2UR UR10, R142 ;  /* 0x000000008e0a72ca */ /* 0x000fe200000e0000 */
        /* <DEDUP_REMOVED lines=12> */
[----:B------:R-:W-:Y:S01]  /*86d0*/  UISETP.GT.AND UP0, UPT, UR7, UR10, UPT ;  /* 0x0000000a0700728c */ /* 0x000fe2000bf04270 */
[-C--:B------:R-:W-:Y:S01]  /*86e0*/  FMUL.FTZ R130, R130, R15.reuse ;  /* 0x0000000f82827220 */ /* 0x080fe20000410000 */
[-C--:B------:R-:W-:Y:S01]  /*86f0*/  FMUL.FTZ R131, R131, R15.reuse ;  /* 0x0000000f83837220 */ /* 0x080fe20000410000 */
[----:B------:R-:W-:Y:S01]  /*8700*/  UMOV UR7, UR6 ;  /* 0x0000000600077c82 */ /* 0x000fe20008000000 */
[----:B------:R0:W-:Y:S01]  /*8710*/  STSM.16.M88.4 [R4+0x6000], R68 ;  /* 0x0060004404007844 */ /* 0x0001e20000000200 */
[----:B------:R-:W-:Y:S01]  /*8720*/  UMOV UR6, UR4 ;  /* 0x0000000400067c82 */ /* 0x000fe20008000000 */
[----:B------:R-:W-:Y:S01]  /*8730*/  PLOP3.LUT P1, PT, PT, PT, UP0, 0x80, 0x0 ;  /* 0x000000000000781c */ /* 0x000fe20003f2f008 */
[-C--:B------:R-:W-:Y:S01]  /*8740*/  FMUL.FTZ R134, R134, R15.reuse ;  /* 0x0000000f86867220 */ /* 0x080fe20000410000 */
[----:B------:R-:W-:Y:S01]  /*8750*/  @!PT LDS RZ, [RZ] ;  /* 0x00000000fffff984 */ /* 0x000fe20000000800 */
[----:B------:R-:W-:Y:S01]  /*8760*/  @!PT LDS RZ, [RZ] ;  /* 0x00000000fffff984 */ /* 0x000fe20000000800 */
[----:B------:R-:W-:Y:S01]  /*8770*/  @!PT LDS RZ, [RZ] ;  /* 0x00000000fffff984 */ /* 0x000fe20000000800 */
[----:B------:R-:W-:Y:S01]  /*8780*/  @!PT LDS RZ, [RZ] ;  /* 0x00000000fffff984 */ /* 0x000fe20000000800 */
[----:B------:R1:W-:Y:S06]  /*8790*/  MEMBAR.ALL.CTA ;  /* 0x0000000000007992 */ /* 0x0003ec0000008000 */
[----:B-1----:R-:W1:Y:S01]  /*87a0*/  FENCE.VIEW.ASYNC.S ;  /* 0x00000000000073c6 */ /* 0x002e620000000000 */
        /* <DEDUP_REMOVED lines=27> */
[----:B-1----:R-:W-:Y:S01]  /*8960*/  NOP ;  /* 0x0000000000007918 */ /* 0x002fe20000000000 */
[----:B0-----:R-:W-:Y:S05]  /*8970*/  @P1 BRA `(.L_x_11964) ;  /* 0xffffffe000001947 */ /* 0x001fea000383ffff */
.L_x_11953:
[----:B------:R-:W-:Y:S06]  /*8980*/  BAR.ARV 0x8, 0x200 ;  /* 0x0208000000007b1d */ /* 0x000fec0000002000 */
[----:B------:R-:W-:Y:S05]  /*8990*/  @!P0 BRA `(.L_x_11965) ;  /* 0x0000000000048947 */ /* 0x000fea0003800000 */
[----:B------:R-:W-:Y:S01]  /*89a0*/  BPT.TRAP 0x1 ;  /* 0x000000040000795c */ /* 0x000fe20000300000 */
.L_x_11965:
[----:B------:R-:W-:Y:S01]  /*89b0*/  R2UR UR6, R2 ;  /* 0x00000000020672ca */ /* 0x000fe200000e0000 */
[----:B------:R-:W-:-:S05]  /*89c0*/  IMAD.U32 R3, RZ, RZ, UR5 ;  /* 0x00000005ff037e24 */ /* 0x000fca000f8e00ff */
[----:B------:R-:W-:-:S07]  /*89d0*/  SHF.L.U32 R3, R3, 0x1f, RZ ;  /* 0x0000001f03037819 */ /* 0x000fce00000006ff */
[----:B------:R-:W-:-:S09]  /*89e0*/  ULEA UR6, UR4, UR6, 0x3 ;  /* 0x0000000604067291 */ /* 0x000fd2000f8e183f */
[----:B------:R0:W2:Y:S01]  /*89f0*/  SYNCS.PHASECHK.TRANS64.TRYWAIT P1, [UR6+0x2d850], R3 ;  /* 0x02d85003ff0075a7 */ /* 0x0000a20008020146 */
[----:B------:R-:W-:Y:S05]  /*8a00*/  @!P0 BRA `(.L_x_11966) ;  /* 0x0000000000048947 */ /* 0x000fea0003800000 */
[----:B------:R-:W-:Y:S01]  /*8a10*/  BPT.TRAP 0x1 ;  /* 0x000000040000795c */ /* 0x000fe20000300000 */
.L_x_11966:
[----:B--2---:R-:W-:Y:S05]  /*8a20*/  @P1 BRA `(.L_x_11967) ;  /* 0x0000000000081947 */ /* 0x004fea0003800000 */
[----:B------:R-:W2:Y:S02]  /*8a30*/  SYNCS.PHASECHK.TRANS64.TRYWAIT P1, [UR6+0x2d850], R3 ;  /* 0x02d85003ff0075a7 */ /* 0x000ea40008020146 */
[----:B--2---:R-:W-:Y:S05]  /*8a40*/  @!P1 BRA `(.L_x_11968) ;  /* 0x0000005c00349947 */ /* 0x004fea0003800000 */
.L_x_11967:
[----:B------:R-:W-:Y:S01]  /*8a50*/  R2UR UR5, R2 ;  /* 0x00000000020572ca */ /* 0x000fe200000e0000 */
[----:B------:R-:W-:Y:S01]  /*8a60*/  WARPGROUP.ARRIVE ;  /* 0x00000000000079c5 */ /* 0x000fe20000000000 */
[----:B------:R-:W-:Y:S01]  /*8a70*/  R2UR UR7, R141 ;  /* 0x000000008d0772ca */ /* 0x000fe200000e0000 */
[----:B------:R-:W-:Y:S01]  /*8a80*/  UMOV UR9, 0x40000040 ;  /* 0x4000004000097882 */ /* 0x000fe20000000000 */
[----:B------:R-:W-:Y:S01]  /*8a90*/  UMOV UR11, 0x80000020 ;  /* 0x80000020000b7882 */ /* 0x000fe20000000000 */
[----:B01----:R-:W0:Y:S01]  /*8aa0*/  SHFL.BFLY PT, R3, R6, 0x2, 0x1f ;  /* 0x0c401f0006037f89 */ /* 0x003e2200000e0000 */
[----:B------:R-:W-:-:S03]  /*8ab0*/  IMAD.MOV.U32 R8, RZ, RZ, RZ ;  /* 0x000000ffff087224 */ /* 0x000fc600078e00ff */
[----:B------:R-:W1:Y:S04]  /*8ac0*/  SHFL.BFLY PT, R2, R5, 0x2, 0x1f ;  /* 0x0c401f0005027f89 */ /* 0x000e6800000e0000 */
[----:B------:R-:W-:Y:S02]  /*8ad0*/  UIADD3 UR5, UR5, 0x400, URZ ;  /* 0x0000040005057890 */ /* 0x000fe4000fffe03f */
[----:B------:R-:W-:Y:S02]  /*8ae0*/  ULOP3.LUT UR7, UR7, 0x10000, URZ, 0xfc, !UPT ;  /* 0x0001000007077892 */ /* 0x000fe4000f8efc3f */
[----:B------:R-:W-:-:S04]  /*8af0*/  USHF.R.U32.HI UR5, URZ, 0x4, UR5 ;  /* 0x000000043f057899 */ /* 0x000fc80008011605 */
[----:B------:R-:W-:Y:S01]  /*8b00*/  ULOP3.LUT UR5, UR5, 0x3fff, URZ, 0xc0, !UPT ;  /* 0x00003fff05057892 */ /* 0x000fe2000f8ec03f */
[----:B------:R-:W-:-:S03]  /*8b10*/  UMOV UR8, UR7 ;  /* 0x0000000700087c82 */ /* 0x000fc60008000000 */
[----:B------:R-:W-:-:S04]  /*8b20*/  ULOP3.LUT UR5, UR5, 0x2000000, URZ, 0xfc, !UPT ;  /* 0x0200000005057892 */ /* 0x000fc8000f8efc3f */
[----:B------:R-:W-:Y:S01]  /*8b30*/  UIMAD UR4, UR4, 0x600, UR5 ;  /* 0x00000600040478a4 */ /* 0x000fe2000f8e0205 */
[----:B0-----:R-:W-:Y:S01]  /*8b40*/  FADD.FTZ R3, R3, R6 ;  /* 0x0000000603037221 */ /* 0x001fe20000010000 */
[----:B-1----:R-:W-:Y:S01]  /*8b50*/  FADD.FTZ R4, R2, R5 ;  /* 0x0000000502047221 */ /* 0x002fe20000010000 */
[----:B------:R-:W-:-:S03]  /*8b60*/  IMAD.MOV.U32 R5, RZ, RZ, RZ ;  /* 0x000000ffff057224 */ /* 0x000fc600078e00ff */
[----:B------:R-:W0:Y:S01]  /*8b70*/  SHFL.BFLY PT, R2, R3, 0x1, 0x1f ;  /* 0x0c201f0003027f89 */ /* 0x000e2200000e0000 */
[----:B------:R-:W-:Y:S02]  /*8b80*/  UMOV UR10, UR4 ;  /* 0x00000004000a7c82 */ /* 0x000fe40008000000 */
[----:B------:R-:W-:Y:S01]  /*8b90*/  HGMMA.64x96x16.F32 R88, gdesc[UR8].tnspB, R88, gsb0 ;  /* 0x41600000085879f0 */ /* 0x000fe20008000858 */
[----:B------:R-:W-:Y:S01]  /*8ba0*/  UIADD3 UR8, UR7, 0x2, URZ ;  /* 0x0000000207087890 */ /* 0x000fe2000fffe03f */
[----:B------:R-:W3:Y:S01]  /*8bb0*/  SHFL.BFLY PT, R7, R4, 0x1, 0x1f ;  /* 0x0c201f0004077f89 */ /* 0x000ee200000e0000 */
[----:B------:R-:W-:Y:S01]  /*8bc0*/  UIADD3 UR10, UR4, 0x40, URZ ;  /* 0x00000040040a7890 */ /* 0x000fe2000fffe03f */
[----:B------:R-:W-:Y:S01]  /*8bd0*/  UMOV UR9, 0x40000040 ;  /* 0x4000004000097882 */ /* 0x000fe20000000000 */
[----:B------:R-:W-:Y:S01]  /*8be0*/  UMOV UR11, 0x80000020 ;  /* 0x80000020000b7882 */ /* 0x000fe20000000000 */
[----:B0-----:R-:W-:Y:S01]  /*8bf0*/  FADD.FTZ R10, R3, R2 ;  /* 0x00000002030a7221 */ /* 0x001fe20000010000 */
[----:B------:R-:W-:-:S02]  /*8c00*/  IMAD.MOV.U32 R3, RZ, RZ, -0x800000 ;  /* 0xff800000ff037424 */ /* 0x000fc400078e00ff */
[----:B------:R-:W-:Y:S02]  /*8c10*/  IMAD.MOV.U32 R2, RZ, RZ, -0x800000 ;  /* 0xff800000ff027424 */ /* 0x000fe400078e00ff */
[----:B---3--:R-:W-:Y:S01]  /*8c20*/  FADD.FTZ R11, R4, R7 ;  /* 0x00000007040b7221 */ /* 0x008fe20000010000 */
[----:B------:R-:W-:Y:S01]  /*8c30*/  FSETP.NE.FTZ.AND P1, PT, R10, RZ, PT ;  /* 0x000000ff0a00720b */ /* 0x000fe20003f35000 */
[----:B------:R-:W-:Y:S02]  /*8c40*/  IMAD.U32 R7, RZ, RZ, UR31 ;  /* 0x0000001fff077e24 */ /* 0x000fe4000f8e00ff */
[----:B------:R-:W-:Y:S01]  /*8c50*/  IMAD.U32 R4, RZ, RZ, UR31 ;  /* 0x0000001fff047e24 */ /* 0x000fe2000f8e00ff */
        /* <DEDUP_REMOVED lines=59> */
.L_x_11969:
        /* <DEDUP_REMOVED lines=53> */
.L_x_11933:
[----:B------:R-:W-:Y:S05]  /*9360*/  @P0 BRA `(.L_x_11970) ;  /* 0x0000001000940947 */ /* 0x000fea0003800000 */
[----:B------:R-:W2:Y:S01]  /*9370*/  LDL R4, [R1] ;  /* 0x0000000001047983 */ /* 0x000ea20000100800 */
[----:B------:R-:W0:Y:S01]  /*9380*/  S2UR UR12, SR_CTAID.Z ;  /* 0x00000000000c79c3 */ /* 0x000e220000002700 */
[----:B------:R-:W-:Y:S01]  /*9390*/  ULDC.64 UR8, c[0x0][0xbd0] ;  /* 0x0002f40000087ab9 */ /* 0x000fe20000000a00 */
[----:B------:R-:W-:Y:S01]  /*93a0*/  BSSY B0, `(.L_x_11971) ;  /* 0x00000d5000007945 */ /* 0x000fe20003800000 */
[----:B------:R-:W1:Y:S01]  /*93b0*/  S2R R0, SR_TID.X ;  /* 0x0000000000007919 */ /* 0x000e620000002100 */
[----:B------:R-:W3:Y:S04]  /*93c0*/  S2R R21, SR_CTAID.X ;  /* 0x0000000000157919 */ /* 0x000ee80000002500 */
[----:B------:R-:W4:Y:S08]  /*93d0*/  S2UR UR11, SR_CTAID.Y ;  /* 0x00000000000b79c3 */ /* 0x000f300000002600 */
[----:B------:R-:W4:Y:S08]  /*93e0*/  LDC R20, c[0x0][0xc50] ;  /* 0x00031400ff147b82 */ /* 0x000f300000000800 */
[----:B------:R-:W5:Y:S01]  /*93f0*/  LDC.64 R18, c[0x0][0xb40] ;  /* 0x0002d000ff127b82 */ /* 0x000f620000000a00 */
[----:B0-----:R-:W-:-:S07]  /*9400*/  USHF.R.S32.HI UR10, URZ, 0x1f, UR12 ;  /* 0x0000001f3f0a7899 */ /* 0x001fce000801140c */
[----:B------:R-:W-:Y:S01]  /*9410*/  BAR.SYNC.DEFER_BLOCKING 0x1, 0x180 ;  /* 0x0046000000007b1d */ /* 0x000fe20000010000 */
[----:B--2---:R-:W-:Y:S01]  /*9420*/  R2UR UR13, R4 ;  /* 0x00000000040d72ca */ /* 0x004fe200000e0000 */
        /* <DEDUP_REMOVED lines=47> */
[----:B---3--:R-:W-:Y:S01]  /*9720*/  IMAD R12, R21, 0xc0, R8 ;  /* 0x000000c0150c7824 */ /* 0x008fe200078e0208 */
[----:B------:R-:W-:Y:S01]  /*9730*/  ULDC.64 UR8, c[0x0][0xb28] ;  /* 0x0002ca0000087ab9 */ /* 0x000fe20000000a00 */
[----:B------:R-:W-:Y:S02]  /*9740*/  IMAD R17, RZ, RZ, -UR13 ;  /* 0x8000000dff117e24 */ /* 0x000fe4000f8e02ff */
[----:B------:R-:W-:Y:S01]  /*9750*/  IMAD.WIDE.U32 R4, R14, UR12, R4 ;  /* 0x0000000c0e047c25 */ /* 0x000fe2000f8e0004 */
[----:B------:R-:W2:Y:S03]  /*9760*/  @P0 LDC R25, c[0x0][0xbec] ;  /* 0x0002fb00ff190b82 */ /* 0x000ea60000000800 */
[----:B------:R-:W-:-:S02]  /*9770*/  IMAD.U32 R9, RZ, RZ, UR5 ;  /* 0x00000005ff097e24 */ /* 0x000fc4000f8e00ff */
[----:B----4-:R-:W-:Y:S02]  /*9780*/  IMAD R23, R20, R17, UR11 ;  /* 0x0000000b14177e24 */ /* 0x010fe4000f8e0211 */
[----:B------:R-:W-:Y:S01]  /*9790*/  IMAD.U32 R8, RZ, RZ, UR4 ;  /* 0x00000004ff087e24 */ /* 0x000fe2000f8e00ff */
[----:B------:R-:W3:Y:S01]  /*97a0*/  @P0 LDC R22, c[0x0][0xbf0] ;  /* 0x0002fc00ff160b82 */ /* 0x000ee20000000800 */
[----:B0-----:R-:W-:Y:S01]  /*97b0*/  @P0 IMAD.HI.U32 R13, R12, R13, RZ ;  /* 0x0000000d0c0d0227 */ /* 0x001fe200078e00ff */
[----:B------:R-:W-:-:S03]  /*97c0*/  ULDC.64 UR4, c[0x0][0xbe0] ;  /* 0x0002f80000047ab9 */ /* 0x000fc60000000a00 */
[----:B------:R-:W-:Y:S01]  /*97d0*/  IMAD.U32 R9, RZ, RZ, UR6 ;  /* 0x00000006ff097e24 */ /* 0x000fe2000f8e00ff */
[----:B------:R-:W-:Y:S01]  /*97e0*/  ULDC.64 UR6, c[0x0][0xb48] ;  /* 0x0002d20000067ab9 */ /* 0x000fe20000000a00 */
[C---:B-----5:R-:W-:Y:S02]  /*97f0*/  IMAD R14, R18.reuse, UR10, RZ ;  /* 0x0000000a120e7c24 */ /* 0x060fe4000f8e02ff */
[----:B------:R-:W-:Y:S01]  /*9800*/  IMAD.MOV.U32 R11, RZ, RZ, R12 ;  /* 0x000000ffff0b7224 */ /* 0x000fe200078e000c */
[----:B-1----:R-:W-:Y:S01]  /*9810*/  @P0 SHF.R.U32.HI R11, RZ, R16, R13 ;  /* 0x00000010ff0b0219 */ /* 0x002fe2000001160d */
[----:B------:R-:W-:Y:S01]  /*9820*/  IMAD.IADD R5, R5, 0x1, R15 ;  /* 0x0000000105057824 */ /* 0x000fe200078e020f */
[----:B------:R-:W-:Y:S01]  /*9830*/  SHF.R.S32.HI R16, RZ, 0x1f, R23 ;  /* 0x0000001fff107819 */ /* 0x000fe20000011417 */
[----:B------:R-:W-:Y:S02]  /*9840*/  IMAD R15, R19, UR12, R14 ;  /* 0x0000000c130f7c24 */ /* 0x000fe4000f8e020e */
[----:B------:R-:W-:-:S04]  /*9850*/  IMAD.WIDE.U32 R8, R18, UR12, R8 ;  /* 0x0000000c12087c25 */ /* 0x000fc8000f8e0008 */
[----:B--2---:R-:W-:-:S04]  /*9860*/  @P0 IMAD.HI.U32 R25, R12, R25, RZ ;  /* 0x000000190c190227 */ /* 0x004fc800078e00ff */
[----:B------:R-:W-:Y:S02]  /*9870*/  IMAD.IADD R9, R9, 0x1, R15 ;  /* 0x0000000109097824 */ /* 0x000fe400078e020f */
[----:B------:R-:W-:Y:S02]  /*9880*/  IMAD R15, R16, UR6, RZ ;  /* 0x00000006100f7c24 */ /* 0x000fe4000f8e02ff */
[----:B------:R-:W-:-:S04]  /*9890*/  IMAD.WIDE.U32 R4, R23, UR4, R4 ;  /* 0x0000000417047c25 */ /* 0x000fc8000f8e0004 */
[----:B------:R-:W-:Y:S01]  /*98a0*/  IMAD.MOV.U32 R13, RZ, RZ, R12 ;  /* 0x000000ffff0d7224 */ /* 0x000fe200078e000c */
[----:B---3--:R-:W-:Y:S01]  /*98b0*/  @P0 SHF.R.U32.HI R13, RZ, R22, R25 ;  /* 0x00000016ff0d0219 */ /* 0x008fe20000011619 */
        /* <DEDUP_REMOVED lines=131> */
.L_x_11972:
[----:B------:R-:W-:Y:S05]  /*a0f0*/  BSYNC B0 ;  /* 0x0000000000007941 */ /* 0x000fea0003800000 */
.L_x_11971:
[----:B------:R-:W-:Y:S01]  /*a100*/  ISETP.GE.AND P0, PT, R18, R19, PT ;  /* 0x000000131200720c */ /* 0x000fe20003f06270 */
[----:B0-----:R0:W1:Y:S04]  /*a110*/  SHFL.IDX PT, R15, R22, 0x1, 0x1c1f ;  /* 0x003c1f00160f7f89 */ /* 0x00106800000e0000 */
[----:B------:R0:W0:Y:S08]  /*a120*/  SHFL.IDX PT, R14, R20, 0x1, 0x1c1f ;  /* 0x003c1f00140e7f89 */ /* 0x00003000000e0000 */
        /* <DEDUP_REMOVED lines=24> */
[--C-:B01----:R-:W-:Y:S01]  /*a2b0*/  @!P2 IMAD.WIDE R2, R7, 0x4, R14.reuse ;  /* 0x000000040702a825 */ /* 0x103fe200078e020e */
        /* <DEDUP_REMOVED lines=48> */
.L_x_11970:
        /* <DEDUP_REMOVED lines=22> */
[----:B-1----:R-:W-:-:S05]  /*a720*/  @P0 IMAD.HI.U32 R4, R0, R7, RZ ;  /* 0x0000000700040227 */ /* 0x002fca00078e00ff */
[----:B---3--:R-:W-:Y:S02]  /*a730*/  @P0 SHF.R.U32.HI R5, RZ, R9, R4 ;  /* 0x00000009ff050219 */ /* 0x008fe40000011604 */
[----:B--2---:R-:W-:-:S13]  /*a740*/  R2UR UR11, R2 ;  /* 0x00000000020b72ca */ /* 0x004fda00000e0000 */
        /* <DEDUP_REMOVED lines=37> */
.L_x_11929:
        /* <DEDUP_REMOVED lines=18> */
.L_x_11973:
[----:B------:R-:W-:Y:S01]  /*aac0*/  ULDC UR42, c[0x0][0xc50] ;  /* 0x00031400002a7ab9 */ /* 0x000fe20000000800 */
[----:B------:R-:W-:Y:S01]  /*aad0*/  UMOV UR39, UR6 ;  /* 0x0000000600277c82 */ /* 0x000fe20008000000 */
[----:B------:R-:W-:-:S11]  /*aae0*/  UISETP.NE.AND UP0, UPT, UR42, 0x1, UPT ;  /* 0x000000012a00788c */ /* 0x000fd6000bf05270 */
[----:B------:R-:W-:Y:S01]  /*aaf0*/  @UP0 ULDC UR4, c[0x0][0xc54] ;  /* 0x0003150000040ab9 */ /* 0x000fe20000000800 */
[----:B------:R-:W-:Y:S01]  /*ab00*/  @UP0 ULDC UR7, c[0x0][0xc58] ;  /* 0x0003160000070ab9 */ /* 0x000fe20000000800 */
[----:B------:R-:W-:-:S04]  /*ab10*/  UIMAD.WIDE.U32 UR4, UR6, UR4, URZ ;  /* 0x00000004060472a5 */ /* 0x000fc8000f8e003f */
[----:B------:R-:W-:-:S12]  /*ab20*/  @UP0 USHF.R.U32.HI UR39, URZ, UR7, UR5 ;  /* 0x000000073f270299 */ /* 0x000fd80008011605 */
.L_x_11974:
        /* <DEDUP_REMOVED lines=8> */
[----:B------:R-:W-:Y:S01]  /*abb0*/  ULDC UR6, c[0x0][0x448] ;  /* 0x0001120000067ab9 */ /* 0x000fe20000000800 */
[----:B------:R-:W-:Y:S01]  /*abc0*/  ULDC.64 UR4, c[0x0][0x418] ;  /* 0x0001060000047ab9 */ /* 0x000fe20000000a00 */
[----:B------:R-:W-:-:S05]  /*abd0*/  IMAD.MOV.U32 R22, RZ, RZ, RZ ;  /* 0x000000ffff167224 */ /* 0x000fca00078e00ff */
[----:B------:R-:W1:Y:S01]  /*abe0*/  S2UR UR46, SR_CTAID.X ;  /* 0x00000000002e79c3 */ /* 0x000e620000002500 */
[----:B------:R-:W-:Y:S02]  /*abf0*/  UISETP.NE.AND UP1, UPT, UR6, 0x1, UPT ;  /* 0x000000010600788c */ /* 0x000fe4000bf25270 */
[----:B------:R-:W-:Y:S01]  /*ac00*/  UISETP.NE.U32.AND UP0, UPT, UR4, URZ, UPT ;  /* 0x0000003f0400728c */ /* 0x000fe2000bf05070 */
[----:B------:R-:W-:Y:S02]  /*ac10*/  UMOV UR6, 0xc0 ;  /* 0x000000c000067882 */ /* 0x000fe40000000000 */
[----:B------:R-:W-:Y:S01]  /*ac20*/  ULDC UR4, c[0x0][0x424] ;  /* 0x0001090000047ab9 */ /* 0x000fe20000000800 */
[----:B------:R-:W-:Y:S01]  /*ac30*/  UISETP.NE.AND.EX UP0, UPT, UR5, URZ, UPT, UP0 ;  /* 0x0000003f0500728c */ /* 0x000fe2000bf05300 */
[----:B------:R-:W-:Y:S01]  /*ac40*/  ULDC UR7, c[0x0][0x2f0] ;  /* 0x0000bc0000077ab9 */ /* 0x000fe20000000800 */
[----:B------:R-:W-:Y:S02]  /*ac50*/  ULDC UR8, c[0x0][0x288] ;  /* 0x0000a20000087ab9 */ /* 0x000fe40000000800 */
[----:B------:R-:W-:Y:S01]  /*ac60*/  USEL UR40, UR4, 0x1, UP0 ;  /* 0x0000000104287887 */ /* 0x000fe20008000000 */
[----:B------:R-:W-:Y:S01]  /*ac70*/  @UP1 ULDC UR5, c[0x0][0x44c] ;  /* 0x0001130000051ab9 */ /* 0x000fe20000000800 */
[----:B0-----:R-:W-:-:S04]  /*ac80*/  ISETP.NE.U32.AND P0, PT, R2, RZ, PT ;  /* 0x000000ff0200720c */ /* 0x001fc80003f05070 */
[----:B------:R-:W-:Y:S01]  /*ac90*/  ISETP.NE.AND.EX P0, PT, R3, RZ, PT, P0 ;  /* 0x000000ff0300720c */ /* 0x000fe20003f05300 */
[----:B-1----:R-:W-:Y:S02]  /*aca0*/  UIMAD UR6, UR46, UR6, 0xbf ;  /* 0x000000bf2e0674a4 */ /* 0x002fe4000f8e0206 */
        /* <DEDUP_REMOVED lines=57> */
.L_x_11976:
[----:B------:R-:W-:Y:S02]  /*b040*/  UIMAD UR48, UR42, UR38, URZ ;  /* 0x000000262a3072a4 */ /* 0x000fe4000f8e023f */
[----:B------:R-:W-:Y:S02]  /*b050*/  IMAD.U32 R2, RZ, RZ, UR38 ;  /* 0x00000026ff027e24 */ /* 0x000fe4000f8e00ff */
        /* <DEDUP_REMOVED lines=29> */
.L_x_11977:
        /* <DEDUP_REMOVED lines=20> */
.L_x_11979:
        /* <DEDUP_REMOVED lines=15> */
.L_x_11978:
        /* <DEDUP_REMOVED lines=57> */
.L_x_12022:
        /* <DEDUP_REMOVED lines=14> */
.L_x_11981:
        /* <DEDUP_REMOVED lines=26> */
.L_x_12023:
        /* <DEDUP_REMOVED lines=76> */
.L_x_12033:
        /* <DEDUP_REMOVED lines=20> */
.L_x_11984:
        /* <DEDUP_REMOVED lines=30> */
.L_x_11985:
[----:B------:R-:W0:Y:S01]  /*c250*/  S2R R13, SR_TID.X ;  /* 0x00000000000d7919 */ /* 0x000e220000002100 */
[----:B------:R-:W-:Y:S01]  /*c260*/  UISETP.NE.AND UP0, UPT, UR47, URZ, UPT ;  /* 0x0000003f2f00728c */ /* 0x000fe2000bf05270 */
[----:B------:R-:W-:Y:S01]  /*c270*/  IMAD.U32 R4, RZ, RZ, UR36 ;  /* 0x00000024ff047e24 */ /* 0x000fe2000f8e00ff */
[----:B------:R-:W-:Y:S01]  /*c280*/  ULDC.64 UR4, c[0x0][0x2e0] ;  /* 0x0000b80000047ab9 */ /* 0x000fe20000000a00 */
[----:B------:R-:W-:Y:S01]  /*c290*/  IMAD.U32 R7, RZ, RZ, UR46 ;  /* 0x0000002eff077e24 */ /* 0x000fe2000f8e00ff */
[----:B------:R-:W1:Y:S01]  /*c2a0*/  LDC R20, c[0x0][0x448] ;  /* 0x00011200ff147b82 */ /* 0x000e620000000800 */
[----:B------:R-:W-:Y:S01]  /*c2b0*/  IMAD.U32 R3, RZ, RZ, UR45 ;  /* 0x0000002dff037e24 */ /* 0x000fe2000f8e00ff */
[----:B------:R-:W-:Y:S01]  /*c2c0*/  PLOP3.LUT P1, PT, PT, PT, UP0, 0x80, 0x0 ;  /* 0x000000000000781c */ /* 0x000fe20003f2f008 */
[----:B------:R-:W-:Y:S01]  /*c2d0*/  IMAD.MOV.U32 R2, RZ, RZ, R4 ;  /* 0x000000ffff027224 */ /* 0x000fe200078e0004 */
[----:B------:R-:W-:Y:S01]  /*c2e0*/  PLOP3.LUT P0, PT, PT, PT, UP0, 0x80, 0x0 ;  /* 0x000000000000781c */ /* 0x000fe20003f0f008 */
[----:B------:R-:W-:-:S02]  /*c2f0*/  IMAD R25, R25, UR4, RZ ;  /* 0x0000000419197c24 */ /* 0x000fc4000f8e02ff */
[----:B------:R-:W-:Y:S01]  /*c300*/  IMAD.WIDE.U32 R2, R24, UR4, R2 ;  /* 0x0000000418027c25 */ /* 0x000fe2000f8e0002 */
[----:B------:R-:W-:-:S03]  /*c310*/  @UP0 ULDC UR4, c[0x0][0x44c] ;  /* 0x0001130000040ab9 */ /* 0x000fc60000000800 */
[----:B------:R-:W-:Y:S02]  /*c320*/  IMAD.U32 R5, RZ, RZ, UR37 ;  /* 0x00000025ff057e24 */ /* 0x000fe4000f8e00ff */
[----:B------:R-:W-:-:S04]  /*c330*/  IMAD R25, R24, UR5, R25 ;  /* 0x0000000518197c24 */ /* 0x000fc8000f8e0219 */
[----:B------:R-:W-:Y:S01]  /*c340*/  IMAD.IADD R3, R3, 0x1, R25 ;  /* 0x0000000103037824 */ /* 0x000fe200078e0219 */
[C---:B0-----:R-:W-:Y:S01]  /*c350*/  LOP3.LUT R21, R13.reuse, 0x7f, RZ, 0xc0, !PT ;  /* 0x0000007f0d157812 */ /* 0x041fe200078ec0ff */
[----:B------:R-:W-:-:S03]  /*c360*/  IMAD.SHL.U32 R13, R13, 0x8, RZ ;  /* 0x000000080d0d7824 */ /* 0x000fc600078e00ff */
[----:B------:R-:W-:Y:S02]  /*c370*/  SHF.R.U32.HI R21, RZ, 0x2, R21 ;  /* 0x00000002ff157819 */ /* 0x000fe40000011615 */
[----:B------:R-:W-:-:S03]  /*c380*/  LOP3.LUT R13, R13, 0x18, RZ, 0xc0, !PT ;  /* 0x000000180d0d7812 */ /* 0x000fc600078ec0ff */
[----:B------:R-:W-:Y:S01]  /*c390*/  IMAD.IADD R0, R23, 0x1, R21 ;  /* 0x0000000117007824 */ /* 0x000fe200078e0215 */
[C---:B------:R-:W-:Y:S02]  /*c3a0*/  LOP3.LUT R14, R13.reuse, 0x20, RZ, 0xfc, !PT ;  /* 0x000000200d0e7812 */ /* 0x040fe400078efcff */
[----:B------:R-:W-:Y:S01]  /*c3b0*/  LOP3.LUT R13, R13, 0x40, RZ, 0xfc, !PT ;  /* 0x000000400d0d7812 */ /* 0x000fe200078efcff */
[----:B------:R-:W-:-:S04]  /*c3c0*/  IMAD R7, R7, 0xc0, R0 ;  /* 0x000000c007077824 */ /* 0x000fc800078e0200 */
[C---:B------:R-:W-:Y:S01]  /*c3d0*/  @P1 IMAD.HI.U32 R0, R7.reuse, UR4, RZ ;  /* 0x0000000407001c27 */ /* 0x040fe2000f8e00ff */
[----:B------:R-:W-:Y:S01]  /*c3e0*/  PLOP3.LUT P1, PT, PT, PT, UP0, 0x80, 0x0 ;  /* 0x000000000000781c */ /* 0x000fe20003f2f008 */
[----:B------:R-:W-:Y:S02]  /*c3f0*/  @UP0 ULDC UR4, c[0x0][0x450] ;  /* 0x0001140000040ab9 */ /* 0x000fe40000000800 */
[----:B------:R-:W-:Y:S01]  /*c400*/  IMAD.MOV.U32 R5, RZ, RZ, R7 ;  /* 0x000000ffff057224 */ /* 0x000fe200078e0007 */
[----:B------:R-:W-:Y:S01]  /*c410*/  @P0 SHF.R.U32.HI R5, RZ, UR4, R0 ;  /* 0x00000004ff050c19 */ /* 0x000fe20008011600 */
[----:B------:R-:W-:Y:S01]  /*c420*/  VIADD R0, R7, 0x80 ;  /* 0x0000008007007836 */ /* 0x000fe20000000000 */
[----:B------:R-:W-:Y:S01]  /*c430*/  PLOP3.LUT P0, PT, PT, PT, UP0, 0x80, 0x0 ;  /* 0x000000000000781c */ /* 0x000fe20003f0f008 */
[----:B------:R-:W-:Y:S02]  /*c440*/  @UP0 ULDC UR4, c[0x0][0x44c] ;  /* 0x0001130000040ab9 */ /* 0x000fe40000000800 */
[----:B------:R-:W-:-:S02]  /*c450*/  IMAD.MOV.U32 R10, RZ, RZ, R0 ;  /* 0x000000ffff0a7224 */ /* 0x000fc400078e0000 */
        /* <DEDUP_REMOVED lines=31> */
[----:B------:R-:W-:Y:S01]  /*c650*/  IMAD.IADD R9, R5, 0x1, R8 ;  /* 0x0000000105097824 */ /* 0x000fe200078e0208 */
[----:B------:R-:W-:-:S04]  /*c660*/  IADD3 R3, R3, R6, RZ ;  /* 0x0000000603037210 */ /* 0x000fc80007ffe0ff */
        /* <DEDUP_REMOVED lines=10> */
[----:B------:R-:W-:Y:S01]  /*c710*/  IMAD.U32 R0, RZ, RZ, UR46 ;  /* 0x0000002eff007e24 */ /* 0x000fe2000f8e00ff */
        /* <DEDUP_REMOVED lines=9> */
[----:B------:R-:W-:Y:S02]  /*c7b0*/  IMAD R0, R0, 0xc0, R3 ;  /* 0x000000c000007824 */ /* 0x000fe400078e0203 */
        /* <DEDUP_REMOVED lines=48> */
.L_x_12046:
        /* <DEDUP_REMOVED lines=14> */
.L_x_11988:
[----:B------:R-:W-:Y:S05]  /*cba0*/  BSYNC B0 ;  /* 0x0000000000007941 */ /* 0x000fea0003800000 */
.L_x_11987:
        /* <DEDUP_REMOVED lines=11> */
.L_x_12047:
[----:B------:R-:W-:Y:S01]  /*cc60*/  IMAD.MOV.U32 R21, RZ, RZ, RZ ;  /* 0x000000ffff157224 */ /* 0x000fe200078e00ff */
[----:B------:R-:W-:Y:S06]  /*cc70*/  @!P0 BRA `(.L_x_11990) ;  /* 0x0000000c00c88947 */ /* 0x000fec0003800000 */
[----:B0-----:R-:W0:Y:S01]  /*cc80*/  S2R R2, SR_TID.X ;  /* 0x0000000000027919 */ /* 0x001e220000002100 */
[----:B------:R-:W-:Y:S01]  /*cc90*/  UIADD3 UR4, UR42, 0x1, URZ ;  /* 0x000000012a047890 */ /* 0x000fe2000fffe03f */
[----:B------:R-:W-:Y:S01]  /*cca0*/  LOP3.LUT R0, RZ, UR41, RZ, 0x33, !PT ;  /* 0x00000029ff007c12 */ /* 0x000fe2000f8e33ff */
[----:B------:R-:W-:Y:S01]  /*ccb0*/  ULOP3.LUT UR5, URZ, UR43, URZ, 0x33, !UPT ;  /* 0x0000002b3f057292 */ /* 0x000fe2000f8e333f */
[----:B------:R-:W1:Y:S01]  /*ccc0*/  S2R R4, SR_TID.X ;  /* 0x0000000000047919 */ /* 0x000e620000002100 */
[----:B------:R-:W-:Y:S01]  /*ccd0*/  UIMAD UR4, UR4, UR38, URZ ;  /* 0x00000026040472a4 */ /* 0x000fe2000f8e023f */
[----:B------:R-:W-:Y:S01]  /*cce0*/  BSSY B0, `(.L_x_11990) ;  /* 0x00000eb000007945 */ /* 0x000fe20003800000 */
[----:B------:R-:W-:-:S04]  /*ccf0*/  IMAD.MOV.U32 R20, RZ, RZ, RZ ;  /* 0x000000ffff147224 */ /* 0x000fc800078e00ff */
[----:B------:R-:W-:Y:S01]  /*cd00*/  LOP3.LUT R3, RZ, UR4, RZ, 0x33, !PT ;  /* 0x00000004ff037c12 */ /* 0x000fe2000f8e33ff */
[----:B------:R-:W-:-:S03]  /*cd10*/  ULDC UR4, c[0x0][0x2f4] ;  /* 0x0000bd0000047ab9 */ /* 0x000fc60000000800 */
[----:B------:R-:W-:-:S04]  /*cd20*/  VIMNMX3 R0, R0, UR5, R3, !PT ;  /* 0x0000000500007c0f */ /* 0x000fc8000f800103 */
        /* <DEDUP_REMOVED lines=19> */
.L_x_12003:
        /* <DEDUP_REMOVED lines=29> */
.L_x_11991:
[----:B------:R-:W-:Y:S01]  /*d030*/  LEA R7, R21, UR44, 0x3 ;  /* 0x0000002c15077c11 */ /* 0x000fe2000f8e18ff */
[----:B------:R-:W-:Y:S01]  /*d040*/  BSSY B1, `(.L_x_11992) ;  /* 0x0000004000017945 */ /* 0x000fe20003800000 */
[----:B------:R-:W-:-:S04]  /*d050*/  SHF.L.U32 R2, R24, 0x1f, RZ ;  /* 0x0000001f18027819 */ /* 0x000fc800000006ff */
[----:B------:R-:W0:Y:S02]  /*d060*/  SYNCS.PHASECHK.TRANS64.TRYWAIT P0, [R7+URZ+0x2d840], R2 ;  /* 0x02d84002070075a7 */ /* 0x000e24000800017f */
[----:B0-----:R-:W-:Y:S05]  /*d070*/  @!P0 BRA `(.L_x_11993) ;  /* 0x00000024006c8947 */ /* 0x001fea0003800000 */
.L_x_12048:
[----:B------:R-:W-:Y:S05]  /*d080*/  BSYNC B1 ;  /* 0x0000000000017941 */ /* 0x000fea0003800000 */
.L_x_11992:
        /* <DEDUP_REMOVED lines=58> */
.L_x_12058:
        /* <DEDUP_REMOVED lines=11> */
.L_x_11995:
        /* <DEDUP_REMOVED lines=10> */
.L_x_11996:
[----:B------:R2:W-:Y:S01]  /*d580*/  SYNCS.ARRIVE.TRANS64.A1T0 RZ, [R7+URZ+0x2d830], RZ ;  /* 0x02d830ff07ff79a7 */ /* 0x0005e2000810003f */
[----:B------:R-:W-:Y:S05]  /*d590*/  @!P5 BRA `(.L_x_11997) ;  /* 0x000000000004d947 */ /* 0x000fea0003800000 */
[----:B------:R-:W-:Y:S01]  /*d5a0*/  BPT.TRAP 0x1 ;  /* 0x000000040000795c */ /* 0x000fe20000300000 */
.L_x_11997:
[----:B-1----:R-:W-:Y:S01]  /*d5b0*/  SHF.L.U32 R2, R22, 0x1f, RZ ;  /* 0x0000001f16027819 */ /* 0x002fe200000006ff */
[----:B------:R-:W-:Y:S01]  /*d5c0*/  BSSY B1, `(.L_x_11998) ;  /* 0x0000004000017945 */ /* 0x000fe20003800000 */
[----:B--2---:R-:W-:-:S04]  /*d5d0*/  LEA R7, R20, UR44, 0x3 ;  /* 0x0000002c14077c11 */ /* 0x004fc8000f8e18ff */
[----:B------:R-:W1:Y:S02]  /*d5e0*/  SYNCS.PHASECHK.TRANS64.TRYWAIT P0, [R7+URZ+0x2d860], R2 ;  /* 0x02d86002070075a7 */ /* 0x000e64000800017f */
[----:B-1----:R-:W-:Y:S05]  /*d5f0*/  @!P0 BRA `(.L_x_11999) ;  /* 0x0000002400748947 */ /* 0x002fea0003800000 */
.L_x_12059:
[----:B------:R-:W-:Y:S05]  /*d600*/  BSYNC B1 ;  /* 0x0000000000017941 */ /* 0x000fea0003800000 */
.L_x_11998:
        /* <DEDUP_REMOVED lines=36> */
.L_x_12069:
        /* <DEDUP_REMOVED lines=23> */
.L_x_12001:
        /* <DEDUP_REMOVED lines=10> */
.L_x_12002:
        /* <DEDUP_REMOVED lines=20> */
.L_x_11990:
[----:B------:R-:W-:-:S13]  /*dba0*/  LOP3.LUT P0, RZ, R16, 0x8, RZ, 0xc0, !PT ;  /* 0x0000000810ff7812 */ /* 0x000fda000780c0ff */
[----:B------:R-:W-:Y:S05]  /*dbb0*/  @!P0 BRA `(.L_x_12004) ;  /* 0x0000000000048947 */ /* 0x000fea0003800000 */
[----:B------:R-:W-:Y:S01]  /*dbc0*/  BPT.TRAP 0x1 ;  /* 0x000000040000795c */ /* 0x000fe20000300000 */
.L_x_12004:
        /* <DEDUP_REMOVED lines=12> */
.L_x_12070:
[----:B------:R-:W-:Y:S05]  /*dc90*/  BSYNC B0 ;  /* 0x0000000000007941 */ /* 0x000fea0003800000 */
.L_x_12005:
        /* <DEDUP_REMOVED lines=48> */
.L_x_12080:
        /* <DEDUP_REMOVED lines=14> */
.L_x_12008:
        /* <DEDUP_REMOVED lines=10> */
.L_x_12009:
[----:B0-----:R-:W-:Y:S01]  /*e120*/  VIADD R2, R21, 0x1 ;  /* 0x0000000115027836 */ /* 0x001fe20000000000 */
[----:B------:R0:W-:Y:S04]  /*e130*/  SYNCS.ARRIVE.TRANS64.A1T0 RZ, [R0+URZ+0x2d850], RZ ;  /* 0x02d850ff00ff79a7 */ /* 0x0001e8000810003f */
[----:B------:R-:W-:-:S04]  /*e140*/  ISETP.NE.AND P0, PT, R2, 0x2, PT ;  /* 0x000000020200780c */ /* 0x000fc80003f05270 */
[----:B------:R-:W-:Y:S02]  /*e150*/  SEL R3, RZ, 0x1, P0 ;  /* 0x00000001ff037807 */ /* 0x000fe40000000000 */
[----:B------:R-:W-:Y:S02]  /*e160*/  SEL R2, R2, RZ, P0 ;  /* 0x000000ff02027207 */ /* 0x000fe40000000000 */
[----:B0-----:R-:W-:-:S07]  /*e170*/  LOP3.LUT R0, R24, R3, RZ, 0x3c, !PT ;  /* 0x0000000318007212 */ /* 0x001fce00078e3cff */
.L_x_11975:
[----:B------:R-:W0:Y:S01]  /*e180*/  S2R R4, SR_CgaCtaId ;  /* 0x0000000000047919 */ /* 0x000e220000008800 */
[----:B------:R-:W-:Y:S02]  /*e190*/  MOV R3, 0x400 ;  /* 0x0000040000037802 */ /* 0x000fe40000000f00 */
[----:B------:R-:W-:Y:S02]  /*e1a0*/  SHF.L.U32 R6, R6, 0x1f, RZ ;  /* 0x0000001f06067819 */ /* 0x000fe400000006ff */
[----:B0-----:R-:W-:-:S04]  /*e1b0*/  LEA R7, R4, R3, 0x18 ;  /* 0x0000000304077211 */ /* 0x001fc800078ec0ff */
[----:B------:R-:W0:Y:S02]  /*e1c0*/  SYNCS.PHASECHK.TRANS64.TRYWAIT P0, [R7+URZ+0x2d820], R6 ;  /* 0x02d82006070075a7 */ /* 0x000e24000800017f */
[----:B0-----:R-:W-:Y:S05]  /*e1d0*/  @!P0 BRA `(.L_x_12010) ;  /* 0x0000002400748947 */ /* 0x001fea0003800000 */
.L_x_12081:
[----:B------:R-:W-:-:S03]  /*e1e0*/  UMOV UR4, 0xffffffff ;  /* 0xffffffff00047882 */ /* 0x000fc60000000000 */
[----:B------:R-:W-:Y:S05]  /*e1f0*/  BRA.DIV UR4, `(.L_x_12011) ;  /* 0x0000002604807947 */ /* 0x000fea000b800000 */
[----:B------:R-:W1:Y:S02]  /*e200*/  S2R R3, SR_TID.X ;  /* 0x0000000000037919 */ /* 0x000e640000002100 */
[----:B-1----:R-:W-:-:S04]  /*e210*/  SHF.R.U32.HI R3, RZ, 0x5, R3 ;  /* 0x00000005ff037819 */ /* 0x002fc80000011603 */
[----:B------:R-:W-:-:S05]  /*e220*/  LOP3.LUT R3, R3, 0x3, RZ, 0xc0, !PT ;  /* 0x0000000303037812 */ /* 0x000fca00078ec0ff */
[----:B------:R1:W2:Y:S02]  /*e230*/  SHFL.IDX PT, R14, R3, RZ, 0x1f ;  /* 0x00001fff030e7589 */ /* 0x0002a400000e0000 */
.L_x_12084:
[----:B--2---:R-:W-:-:S13]  /*e240*/  ISETP.NE.AND P0, PT, R14, RZ, PT ;  /* 0x000000ff0e00720c */ /* 0x004fda0003f05270 */
[----:B------:R-:W-:Y:S05]  /*e250*/  @P0 BRA `(.L_x_11931) ;  /* 0x0000000000900947 */ /* 0x000fea0003800000 */
[----:B------:R-:W-:-:S03]  /*e260*/  UMOV UR4, 0xffffffff ;  /* 0xffffffff00047882 */ /* 0x000fc60000000000 */
[----:B------:R-:W-:Y:S05]  /*e270*/  BRA.DIV UR4, `(.L_x_12012) ;  /* 0x0000002604947947 */ /* 0x000fea000b800000 */
[----:B------:R-:W-:-:S13]  /*e280*/  ELECT P6, URZ, PT ;  /* 0x00000000003f782f */ /* 0x000fda00038c0000 */
.L_x_12087:
        /* <DEDUP_REMOVED lines=8> */
.L_x_12013:
[----:B------:R-:W-:Y:S01]  /*e310*/  IMAD R5, R2, 0x8, R7 ;  /* 0x0000000802057824 */ /* 0x000fe200078e0207 */
[----:B------:R-:W-:Y:S01]  /*e320*/  SHF.L.U32 R4, R0, 0x1f, RZ ;  /* 0x0000001f00047819 */ /* 0x000fe200000006ff */
[----:B------:R-:W-:-:S03]  /*e330*/  VIADD R2, R2, 0x1 ;  /* 0x0000000102027836 */ /* 0x000fc60000000000 */
[----:B------:R-:W1:Y:S02]  /*e340*/  SYNCS.PHASECHK.TRANS64.TRYWAIT P1, [R5+URZ+0x2d840], R4 ;  /* 0x02d84004050075a7 */ /* 0x000e64000802017f */
[----:B------:R-:W-:-:S04]  /*e350*/  ISETP.NE.AND P2, PT, R2, 0x2, PT ;  /* 0x000000020200780c */ /* 0x000fc80003f45270 */
[----:B------:R-:W-:Y:S01]  /*e360*/  SEL R3, RZ, 0x1, P2 ;  /* 0x00000001ff037807 */ /* 0x000fe20001000000 */
[----:B-1----:R-:W-:Y:S08]  /*e370*/  @!P1 BRA `(.L_x_12014) ;  /* 0x0000002400749947 */ /* 0x002ff00003800000 */
.L_x_12088:
[----:B------:R-:W-:Y:S02]  /*e380*/  SEL R2, R2, RZ, P2 ;  /* 0x000000ff02027207 */ /* 0x000fe40001000000 */
[----:B------:R-:W-:Y:S01]  /*e390*/  LOP3.LUT R0, R0, R3, RZ, 0x3c, !PT ;  /* 0x0000000300007212 */ /* 0x000fe200078e3cff */
[----:B------:R-:W-:Y:S06]  /*e3a0*/  @!P0 BRA `(.L_x_12015) ;  /* 0x0000000000048947 */ /* 0x000fec0003800000 */
[----:B------:R-:W-:Y:S01]  /*e3b0*/  BPT.TRAP 0x1 ;  /* 0x000000040000795c */ /* 0x000fe20000300000 */
.L_x_12015:
[----:B------:R-:W-:Y:S01]  /*e3c0*/  IMAD R3, R2, 0x8, R7 ;  /* 0x0000000802037824 */ /* 0x000fe200078e0207 */
[----:B------:R-:W-:-:S04]  /*e3d0*/  SHF.L.U32 R0, R0, 0x1f, RZ ;  /* 0x0000001f00007819 */ /* 0x000fc800000006ff */
[----:B------:R-:W2:Y:S02]  /*e3e0*/  SYNCS.PHASECHK.TRANS64.TRYWAIT P1, [R3+URZ+0x2d840], R0 ;  /* 0x02d84000030075a7 */ /* 0x000ea4000802017f */
[----:B--2---:R-:W-:Y:S05]  /*e3f0*/  @!P1 BRA `(.L_x_12016) ;  /* 0x0000002400689947 */ /* 0x004fea0003800000 */
.L_x_12089:
[----:B------:R-:W-:Y:S05]  /*e400*/  @!P0 BRA `(.L_x_12017) ;  /* 0x0000000000048947 */ /* 0x000fea0003800000 */
[----:B------:R-:W-:Y:S01]  /*e410*/  BPT.TRAP 0x1 ;  /* 0x000000040000795c */ /* 0x000fe20000300000 */
.L_x_12017:
[----:B------:R-:W3:Y:S02]  /*e420*/  SYNCS.PHASECHK.TRANS64.TRYWAIT P1, [R5+URZ+0x2d860], R4 ;  /* 0x02d86004050075a7 */ /* 0x000ee4000802017f */
[----:B---3--:R-:W-:Y:S05]  /*e430*/  @!P1 BRA `(.L_x_12018) ;  /* 0x00000024006c9947 */ /* 0x008fea0003800000 */
.L_x_12090:
[----:B------:R-:W-:Y:S05]  /*e440*/  @!P0 BRA `(.L_x_12019) ;  /* 0x0000000000048947 */ /* 0x000fea0003800000 */
[----:B------:R-:W-:Y:S01]  /*e450*/  BPT.TRAP 0x1 ;  /* 0x000000040000795c */ /* 0x000fe20000300000 */
.L_x_12019:
[----:B----4-:R4:W0:Y:S02]  /*e460*/  SYNCS.PHASECHK.TRANS64.TRYWAIT P0, [R3+URZ+0x2d860], R0 ;  /* 0x02d86000030075a7 */ /* 0x010824000800017f */
[----:B0-----:R-:W-:Y:S05]  /*e470*/  @!P0 NANOSLEEP.SYNCS 0x989680 ;  /* 0x009896800000895d */ /* 0x001fea0003900000 */
[----:B------:R-:W0:Y:S02]  /*e480*/  @!P0 SYNCS.PHASECHK.TRANS64 P0, [R3+URZ+0x2d860], R0 ;  /* 0x02d86000030085a7 */ /* 0x000e24000800007f */
[----:B0-----:R-:W-:Y:S05]  /*e490*/  @!P0 BRA `(.L_x_12019) ;  /* 0xfffffffc00f08947 */ /* 0x001fea000383ffff */
.L_x_11931:
[----:B------:R-:W-:Y:S05]  /*e4a0*/  BSYNC B6 ;  /* 0x0000000000067941 */ /* 0x000fea0003800000 */
.L_x_11928:
[----:B------:R-:W-:Y:S05]  /*e4b0*/  EXIT ;  /* 0x000000000000794d */ /* 0x000fea0003800000 */
.L_x_11935:
[----:B------:R-:W-:-:S13]  /*e4c0*/  R2UR UR4, R2 ;  /* 0x00000000020472ca */ /* 0x000fda00000e0000 */
[----:B0-----:R-:W-:-:S04]  /*e4d0*/  IMAD.U32 R3, RZ, RZ, UR4 ;  /* 0x00000004ff037e24 */ /* 0x001fc8000f8e00ff */
[----:B------:R0:W1:Y:S03]  /*e4e0*/  SYNCS.PHASECHK.TRANS64.TRYWAIT P0, [R3+URZ+0x2d800], R0 ;  /* 0x02d80000030075a7 */ /* 0x000066000800017f */
[----:B-1----:R-:W-:Y:S05]  /*e4f0*/  @!P0 NANOSLEEP.SYNCS 0x989680 ;  /* 0x009896800000895d */ /* 0x002fea0003900000 */
[----:B------:R-:W1:Y:S02]  /*e500*/  @!P0 SYNCS.PHASECHK.TRANS64 P0, [R3+URZ+0x2d800], R0 ;  /* 0x02d80000030085a7 */ /* 0x000e64000800007f */
[----:B-1----:R-:W-:Y:S05]  /*e510*/  @!P0 BRA `(.L_x_11935) ;  /* 0xfffffffc00e88947 */ /* 0x002fea000383ffff */
[----:B------:R-:W-:Y:S05]  /*e520*/  BRA `(.L_x_12020) ;  /* 0xffffff2c00a87947 */ /* 0x000fea000383ffff */
.L_x_11939:
[----:B------:R-:W-:-:S13]  /*e530*/  R2UR UR4, R2 ;  /* 0x00000000020472ca */ /* 0x000fda00000e0000 */
[----:B-1----:R-:W-:-:S04]  /*e540*/  IMAD.U32 R3, RZ, RZ, UR4 ;  /* 0x00000004ff037e24 */ /* 0x002fc8000f8e00ff */
[----:B------:R1:W2:Y:S03]  /*e550*/  SYNCS.PHASECHK.TRANS64.TRYWAIT P1, [R3+URZ+0x2d830], R0 ;  /* 0x02d83000030075a7 */ /* 0x0002a6000802017f */
[----:B--2---:R-:W-:Y:S05]  /*e560*/  @!P1 NANOSLEEP.SYNCS 0x989680 ;  /* 0x009896800000995d */ /* 0x004fea0003900000 */
[----:B------:R-:W2:Y:S02]  /*e570*/  @!P1 SYNCS.PHASECHK.TRANS64 P1, [R3+URZ+0x2d830], R0 ;  /* 0x02d83000030095a7 */ /* 0x000ea4000802007f */
[----:B--2---:R-:W-:Y:S05]  /*e580*/  @!P1 BRA `(.L_x_11939) ;  /* 0xfffffffc00e89947 */ /* 0x004fea000383ffff */
[----:B------:R-:W-:Y:S05]  /*e590*/  BRA `(.L_x_11938) ;  /* 0xffffff2c00d07947 */ /* 0x000fea000383ffff */
.L_x_11945:
[----:B--2---:R-:W-:-:S04]  /*e5a0*/  IMAD.U32 R17, RZ, RZ, UR4 ;  /* 0x00000004ff117e24 */ /* 0x004fc8000f8e00ff */
[----:B------:R2:W3:Y:S03]  /*e5b0*/  SYNCS.PHASECHK.TRANS64.TRYWAIT P1, [R17+URZ+0x2d830], R0 ;  /* 0x02d83000110075a7 */ /* 0x0004e6000802017f */
[----:B---3--:R-:W-:Y:S05]  /*e5c0*/  @!P1 NANOSLEEP.SYNCS 0x989680 ;  /* 0x009896800000995d */ /* 0x008fea0003900000 */
[----:B------:R-:W3:Y:S02]  /*e5d0*/  @!P1 SYNCS.PHASECHK.TRANS64 P1, [R17+URZ+0x2d830], R0 ;  /* 0x02d83000110095a7 */ /* 0x000ee4000802007f */
[----:B---3--:R-:W-:Y:S05]  /*e5e0*/  @!P1 BRA `(.L_x_11945) ;  /* 0xfffffffc00ec9947 */ /* 0x008fea000383ffff */
[----:B------:R-:W-:Y:S05]  /*e5f0*/  BRA `(.L_x_11942) ;  /* 0xffffff5400f47947 */ /* 0x000fea000383ffff */
.L_x_11949:
[----:B-1----:R-:W-:-:S04]  /*e600*/  IMAD.U32 R17, RZ, RZ, UR10 ;  /* 0x0000000aff117e24 */ /* 0x002fc8000f8e00ff */
[----:B------:R1:W2:Y:S03]  /*e610*/  SYNCS.PHASECHK.TRANS64.TRYWAIT P1, [R17+URZ+0x2d850], R0 ;  /* 0x02d85000110075a7 */ /* 0x0002a6000802017f */
[----:B--2---:R-:W-:Y:S05]  /*e620*/  @!P1 NANOSLEEP.SYNCS 0x989680 ;  /* 0x009896800000995d */ /* 0x004fea0003900000 */
[----:B------:R-:W2:Y:S02]  /*e630*/  @!P1 SYNCS.PHASECHK.TRANS64 P1, [R17+URZ+0x2d850], R0 ;  /* 0x02d85000110095a7 */ /* 0x000ea4000802007f */
[----:B--2---:R-:W-:Y:S05]  /*e640*/  @!P1 BRA `(.L_x_11949) ;  /* 0xfffffffc00ec9947 */ /* 0x004fea000383ffff */
[----:B------:R-:W-:Y:S05]  /*e650*/  BRA `(.L_x_11946) ;  /* 0xffffff5800b07947 */ /* 0x000fea000383ffff */
.L_x_11957:
[----:B--2---:R-:W-:-:S04]  /*e660*/  IMAD.U32 R19, RZ, RZ, UR10 ;  /* 0x0000000aff137e24 */ /* 0x004fc8000f8e00ff */
[----:B------:R2:W3:Y:S03]  /*e670*/  SYNCS.PHASECHK.TRANS64.TRYWAIT P1, [R19+URZ+0x2d830], R0 ;  /* 0x02d83000130075a7 */ /* 0x0004e6000802017f */
[----:B---3--:R-:W-:Y:S05]  /*e680*/  @!P1 NANOSLEEP.SYNCS 0x989680 ;  /* 0x009896800000995d */ /* 0x008fea0003900000 */
[----:B------:R-:W3:Y:S02]  /*e690*/  @!P1 SYNCS.PHASECHK.TRANS64 P1, [R19+URZ+0x2d830], R0 ;  /* 0x02d83000130095a7 */ /* 0x000ee4000802007f */
[----:B---3--:R-:W-:Y:S05]  /*e6a0*/  @!P1 BRA `(.L_x_11957) ;  /* 0xfffffffc00ec9947 */ /* 0x008fea000383ffff */
[----:B------:R-:W-:Y:S05]  /*e6b0*/  BRA `(.L_x_11954) ;  /* 0xffffff8400007947 */ /* 0x000fea000383ffff */
.L_x_11961:
[----:B-1----:R-:W-:-:S04]  /*e6c0*/  IMAD.U32 R19, RZ, RZ, UR10 ;  /* 0x0000000aff137e24 */ /* 0x002fc8000f8e00ff */
[----:B------:R1:W2:Y:S03]  /*e6d0*/  SYNCS.PHASECHK.TRANS64.TRYWAIT P1, [R19+URZ+0x2d850], R0 ;  /* 0x02d85000130075a7 */ /* 0x0002a6000802017f */
[----:B--2---:R-:W-:Y:S05]  /*e6e0*/  @!P1 NANOSLEEP.SYNCS 0x989680 ;  /* 0x009896800000995d */ /* 0x004fea0003900000 */
[----:B------:R-:W2:Y:S02]  /*e6f0*/  @!P1 SYNCS.PHASECHK.TRANS64 P1, [R19+URZ+0x2d850], R0 ;  /* 0x02d85000130095a7 */ /* 0x000ea4000802007f */
[----:B--2---:R-:W-:Y:S05]  /*e700*/  @!P1 BRA `(.L_x_11961) ;  /* 0xfffffffc00ec9947 */ /* 0x004fea000383ffff */
[----:B------:R-:W-:Y:S05]  /*e710*/  BRA `(.L_x_11958) ;  /* 0xffffff8400a87947 */ /* 0x000fea000383ffff */
.L_x_11968:
[----:B-1----:R-:W-:-:S04]  /*e720*/  IMAD.U32 R4, RZ, RZ, UR6 ;  /* 0x00000006ff047e24 */ /* 0x002fc8000f8e00ff */
[----:B------:R1:W2:Y:S03]  /*e730*/  SYNCS.PHASECHK.TRANS64.TRYWAIT P1, [R4+URZ+0x2d850], R3 ;  /* 0x02d85003040075a7 */ /* 0x0002a6000802017f */
[----:B--2---:R-:W-:Y:S05]  /*e740*/  @!P1 NANOSLEEP.SYNCS 0x989680 ;  /* 0x009896800000995d */ /* 0x004fea0003900000 */
[----:B------:R-:W2:Y:S02]  /*e750*/  @!P1 SYNCS.PHASECHK.TRANS64 P1, [R4+URZ+0x2d850], R3 ;  /* 0x02d85003040095a7 */ /* 0x000ea4000802007f */
[----:B--2---:R-:W-:Y:S05]  /*e760*/  @!P1 BRA `(.L_x_11968) ;  /* 0xfffffffc00ec9947 */ /* 0x004fea000383ffff */
[----:B------:R-:W-:Y:S05]  /*e770*/  BRA `(.L_x_11967) ;  /* 0xffffffa000b47947 */ /* 0x000fea000383ffff */
.L_x_11980:
[----:B------:R-:W-:Y:S02]  /*e780*/  IMAD.MOV.U32 R13, RZ, RZ, R18 ;  /* 0x000000ffff0d7224 */ /* 0x000fe400078e0012 */
[----:B------:R-:W-:Y:S02]  /*e790*/  IMAD.MOV.U32 R12, RZ, RZ, RZ ;  /* 0x000000ffff0c7224 */ /* 0x000fe400078e00ff */
[----:B------:R-:W-:Y:S02]  /*e7a0*/  IMAD.MOV.U32 R11, RZ, RZ, 0x1f ;  /* 0x0000001fff0b7424 */ /* 0x000fe400078e00ff */
[----:B------:R-:W-:-:S07]  /*e7b0*/  IMAD.MOV.U32 R15, RZ, RZ, -0x1 ;  /* 0xffffffffff0f7424 */ /* 0x000fce00078e00ff */
[----:B-----5:R-:W-:Y:S05]  /*e7c0*/  WARPSYNC.COLLECTIVE R15, `(.L_x_12021) ;  /* 0x000000000f087348 */ /* 0x020fea0003c00000 */
[----:B------:R0:W1:Y:S02]  /*e7d0*/  SHFL.IDX P6, R14, R13, R12, R11 ;  /* 0x0000000c0d0e7389 */ /* 0x00006400000c000b */
[----:B01---5:R-:W-:Y:S01]  /*e7e0*/  ENDCOLLECTIVE ;  /* 0x000000000000791b */ /* 0x023fe20003800000 */
.L_x_12021:
[----:B------:R-:W-:Y:S05]  /*e7f0*/  BRA `(.L_x_12022) ;  /* 0xffffffcc00fc7947 */ /* 0x000fea000383ffff */
.L_x_11982:
[----:B0-----:R-:W-:-:S04]  /*e800*/  IMAD.U32 R3, RZ, RZ, UR44 ;  /* 0x0000002cff037e24 */ /* 0x001fc8000f8e00ff */
[----:B------:R0:W1:Y:S03]  /*e810*/  SYNCS.PHASECHK.TRANS64.TRYWAIT P0, [R3+URZ+0x2d840], R10 ;  /* 0x02d8400a030075a7 */ /* 0x000066000800017f */
[----:B-1----:R-:W-:Y:S05]  /*e820*/  @!P0 NANOSLEEP.SYNCS 0x989680 ;  /* 0x009896800000895d */ /* 0x002fea0003900000 */
[----:B------:R-:W1:Y:S02]  /*e830*/  @!P0 SYNCS.PHASECHK.TRANS64 P0, [R3+URZ+0x2d840], R10 ;  /* 0x02d8400a030085a7 */ /* 0x000e64000800007f */
[----:B-1----:R-:W-:Y:S05]  /*e840*/  @!P0 BRA `(.L_x_11982) ;  /* 0xfffffffc00ec8947 */ /* 0x002fea000383ffff */
[----:B------:R-:W-:Y:S05]  /*e850*/  BRA `(.L_x_12023) ;  /* 0xffffffd000847947 */ /* 0x000fea000383ffff */
.L_x_11983:
        /* <DEDUP_REMOVED lines=8> */
.L_x_12025:
[----:B------:R-:W-:Y:S05]  /*e8e0*/  BSYNC B0 ;  /* 0x0000000000007941 */ /* 0x000fea0003800000 */
.L_x_12024:
        /* <DEDUP_REMOVED lines=9> */
.L_x_12026:
        /* <DEDUP_REMOVED lines=9> */
.L_x_12027:
        /* <DEDUP_REMOVED lines=14> */
.L_x_12028:
[----:B------:R-:W-:Y:S01]  /*eaf0*/  @P0 LEA R25, R28, UR44, 0x1 ;  /* 0x0000002c1c190c11 */ /* 0x000fe2000f8e08ff */
[----:B------:R-:W-:Y:S02]  /*eb00*/  IMAD.MOV.U32 R13, RZ, RZ, R9 ;  /* 0x000000ffff0d7224 */ /* 0x000fe400078e0009 */
[----:B------:R-:W-:Y:S02]  /*eb10*/  IMAD.MOV.U32 R12, RZ, RZ, 0x2 ;  /* 0x00000002ff0c7424 */ /* 0x000fe400078e00ff */
[----:B------:R-:W-:-:S07]  /*eb20*/  IMAD.MOV.U32 R5, RZ, RZ, R14 ;  /* 0x000000ffff057224 */ /* 0x000fce00078e000e */
[----:B------:R-:W-:Y:S05]  /*eb30*/  WARPSYNC.COLLECTIVE R15, `(.L_x_12029) ;  /* 0x000000000f087348 */ /* 0x000fea0003c00000 */
[----:B------:R0:W1:Y:S02]  /*eb40*/  SHFL.IDX P6, R14, R13, R12, R11 ;  /* 0x0000000c0d0e7389 */ /* 0x00006400000c000b */
[----:B01----:R-:W-:Y:S01]  /*eb50*/  ENDCOLLECTIVE ;  /* 0x000000000000791b */ /* 0x003fe20003800000 */
.L_x_12029:
        /* <DEDUP_REMOVED lines=14> */
.L_x_12030:
        /* <DEDUP_REMOVED lines=11> */
.L_x_12031:
        /* <DEDUP_REMOVED lines=16> */
.L_x_12032:
[----:B------:R-:W-:Y:S05]  /*edf0*/  BRA `(.L_x_12033) ;  /* 0xffffffd0004c7947 */ /* 0x000fea000383ffff */
.L_x_11986:
[----:B------:R-:W-:Y:S02]  /*ee00*/  IMAD.MOV.U32 R13, RZ, RZ, R9 ;  /* 0x000000ffff0d7224 */ /* 0x000fe400078e0009 */
[----:B------:R-:W-:Y:S02]  /*ee10*/  IMAD.MOV.U32 R12, RZ, RZ, RZ ;  /* 0x000000ffff0c7224 */ /* 0x000fe400078e00ff */
[----:B------:R-:W-:Y:S02]  /*ee20*/  IMAD.MOV.U32 R11, RZ, RZ, 0x1c1f ;  /* 0x00001c1fff0b7424 */ /* 0x000fe400078e00ff */
[----:B------:R-:W-:Y:S02]  /*ee30*/  IMAD.MOV.U32 R15, RZ, RZ, -0x1 ;  /* 0xffffffffff0f7424 */ /* 0x000fe400078e00ff */
[----:B------:R-:W-:Y:S02]  /*ee40*/  IMAD.U32 R0, RZ, RZ, UR46 ;  /* 0x0000002eff007e24 */ /* 0x000fe4000f8e00ff */
[----:B------:R-:W-:-:S07]  /*ee50*/  IMAD.MOV.U32 R24, RZ, RZ, 0x1 ;  /* 0x00000001ff187424 */ /* 0x000fce00078e00ff */
[----:B------:R-:W-:Y:S05]  /*ee60*/  WARPSYNC.COLLECTIVE R15, `(.L_x_12034) ;  /* 0x000000000f087348 */ /* 0x000fea0003c00000 */
[----:B------:R0:W1:Y:S02]  /*ee70*/  SHFL.IDX P6, R14, R13, R12, R11 ;  /* 0x0000000c0d0e7389 */ /* 0x00006400000c000b */
[----:B01----:R-:W-:Y:S01]  /*ee80*/  ENDCOLLECTIVE ;  /* 0x000000000000791b */ /* 0x003fe20003800000 */
.L_x_12034:
[----:B------:R-:W-:-:S04]  /*ee90*/  IMAD R0, R0, 0xc0, R21 ;  /* 0x000000c000007824 */ /* 0x000fc800078e0215 */
[----:B------:R-:W-:Y:S02]  /*eea0*/  VIADD R5, R0, 0x20 ;  /* 0x0000002000057836 */ /* 0x000fe40000000000 */
[----:B------:R-:W-:Y:S02]  /*eeb0*/  IMAD.MOV.U32 R13, RZ, RZ, R7 ;  /* 0x000000ffff0d7224 */ /* 0x000fe400078e0007 */
[----:B------:R-:W-:-:S07]  /*eec0*/  IMAD.MOV.U32 R2, RZ, RZ, R14 ;  /* 0x000000ffff027224 */ /* 0x000fce00078e000e */
[----:B------:R-:W-:Y:S05]  /*eed0*/  WARPSYNC.COLLECTIVE R15, `(.L_x_12035) ;  /* 0x000000000f087348 */ /* 0x000fea0003c00000 */
[----:B------:R0:W1:Y:S02]  /*eee0*/  SHFL.IDX P6, R14, R13, R12, R11 ;  /* 0x0000000c0d0e7389 */ /* 0x00006400000c000b */
[----:B01----:R-:W-:Y:S01]  /*eef0*/  ENDCOLLECTIVE ;  /* 0x000000000000791b */ /* 0x003fe20003800000 */
.L_x_12035:
[----:B------:R-:W-:Y:S01]  /*ef00*/  ULDC UR4, c[0x0][0x288] ;  /* 0x0000a20000047ab9 */ /* 0x000fe20000000800 */
[----:B------:R-:W-:Y:S02]  /*ef10*/  IMAD.MOV.U32 R3, RZ, RZ, R2 ;  /* 0x000000ffff037224 */ /* 0x000fe400078e0002 */
[----:B------:R-:W-:-:S05]  /*ef20*/  IMAD R6, R20, UR4, RZ ;  /* 0x0000000414067c24 */ /* 0x000fca000f8e02ff */
[----:B------:R-:W-:Y:S01]  /*ef30*/  ISETP.GE.AND P2, PT, R0, R6, PT ;  /* 0x000000060000720c */ /* 0x000fe20003f46270 */
[----:B------:R-:W-:Y:S01]  /*ef40*/  IMAD.MOV.U32 R13, RZ, RZ, R9 ;  /* 0x000000ffff0d7224 */ /* 0x000fe200078e0009 */
[----:B------:R-:W-:-:S11]  /*ef50*/  MOV R12, 0x1 ;  /* 0x00000001000c7802 */ /* 0x000fd60000000f00 */
[----:B------:R-:W-:Y:S01]  /*ef60*/  @!P2 LEA R21, R28, UR44, 0x1 ;  /* 0x0000002c1c15ac11 */ /* 0x000fe2000f8e08ff */
[----:B------:R-:W-:-:S07]  /*ef70*/  IMAD.MOV.U32 R2, RZ, RZ, R14 ;  /* 0x000000ffff027224 */ /* 0x000fce00078e000e */
[----:B------:R-:W-:Y:S05]  /*ef80*/  WARPSYNC.COLLECTIVE R15, `(.L_x_12036) ;  /* 0x000000000f087348 */ /* 0x000fea0003c00000 */
[----:B------:R0:W1:Y:S02]  /*ef90*/  SHFL.IDX P6, R14, R13, R12, R11 ;  /* 0x0000000c0d0e7389 */ /* 0x00006400000c000b */
[----:B01----:R-:W-:Y:S01]  /*efa0*/  ENDCOLLECTIVE ;  /* 0x000000000000791b */ /* 0x003fe20003800000 */
.L_x_12036:
        /* <DEDUP_REMOVED lines=13> */
.L_x_12037:
        /* <DEDUP_REMOVED lines=9> */
.L_x_12038:
        /* <DEDUP_REMOVED lines=13> */
.L_x_12039:
        /* <DEDUP_REMOVED lines=8> */
.L_x_12040:
        /* <DEDUP_REMOVED lines=12> */
.L_x_12041:
        /* <DEDUP_REMOVED lines=10> */
.L_x_12042:
        /* <DEDUP_REMOVED lines=13> */
.L_x_12043:
[----:B------:R-:W-:Y:S01]  /*f490*/  @!P2 LEA R7, R28, UR44, 0x1 ;  /* 0x0000002c1c07ac11 */ /* 0x000fe2000f8e08ff */
[----:B------:R-:W-:Y:S02]  /*f4a0*/  IMAD.MOV.U32 R13, RZ, RZ, R8 ;  /* 0x000000ffff0d7224 */ /* 0x000fe400078e0008 */
[----:B------:R-:W-:Y:S02]  /*f4b0*/  IMAD.MOV.U32 R12, RZ, RZ, 0x1 ;  /* 0x00000001ff0c7424 */ /* 0x000fe400078e00ff */
[----:B------:R-:W-:-:S07]  /*f4c0*/  IMAD.MOV.U32 R2, RZ, RZ, R14 ;  /* 0x000000ffff027224 */ /* 0x000fce00078e000e */
[----:B------:R-:W-:Y:S05]  /*f4d0*/  WARPSYNC.COLLECTIVE R15, `(.L_x_12044) ;  /* 0x000000000f087348 */ /* 0x000fea0003c00000 */
[----:B------:R0:W1:Y:S02]  /*f4e0*/  SHFL.IDX P6, R14, R13, R12, R11 ;  /* 0x0000000c0d0e7389 */ /* 0x00006400000c000b */
[----:B01----:R-:W-:Y:S01]  /*f4f0*/  ENDCOLLECTIVE ;  /* 0x000000000000791b */ /* 0x003fe20003800000 */
.L_x_12044:
        /* <DEDUP_REMOVED lines=12> */
.L_x_12045:
[----:B------:R-:W-:Y:S05]  /*f5c0*/  BRA `(.L_x_12046) ;  /* 0xffffffd4003c7947 */ /* 0x000fea000383ffff */
.L_x_11989:
[----:B0-----:R-:W-:-:S04]  /*f5d0*/  IMAD.U32 R3, RZ, RZ, UR44 ;  /* 0x0000002cff037e24 */ /* 0x001fc8000f8e00ff */
[----:B------:R0:W1:Y:S03]  /*f5e0*/  SYNCS.PHASECHK.TRANS64.TRYWAIT P1, [R3+URZ+0x2d820], R0 ;  /* 0x02d82000030075a7 */ /* 0x000066000802017f */
[----:B-1----:R-:W-:Y:S05]  /*f5f0*/  @!P1 NANOSLEEP.SYNCS 0x989680 ;  /* 0x009896800000995d */ /* 0x002fea0003900000 */
[----:B------:R-:W1:Y:S02]  /*f600*/  @!P1 SYNCS.PHASECHK.TRANS64 P1, [R3+URZ+0x2d820], R0 ;  /* 0x02d82000030095a7 */ /* 0x000e64000802007f */
[----:B-1----:R-:W-:Y:S05]  /*f610*/  @!P1 BRA `(.L_x_11989) ;  /* 0xfffffffc00ec9947 */ /* 0x002fea000383ffff */
[----:B------:R-:W-:Y:S05]  /*f620*/  BRA `(.L_x_12047) ;  /* 0xffffffd4008c7947 */ /* 0x000fea000383ffff */
.L_x_11993:
[----:B0-----:R0:W1:Y:S02]  /*f630*/  SYNCS.PHASECHK.TRANS64.TRYWAIT P0, [R7+URZ+0x2d840], R2 ;  /* 0x02d84002070075a7 */ /* 0x001064000800017f */
[----:B-1----:R-:W-:Y:S05]  /*f640*/  @!P0 NANOSLEEP.SYNCS 0x989680 ;  /* 0x009896800000895d */ /* 0x002fea0003900000 */
[----:B------:R-:W1:Y:S02]  /*f650*/  @!P0 SYNCS.PHASECHK.TRANS64 P0, [R7+URZ+0x2d840], R2 ;  /* 0x02d84002070085a7 */ /* 0x000e64000800007f */
[----:B-1----:R-:W-:Y:S05]  /*f660*/  @!P0 BRA `(.L_x_11993) ;  /* 0xfffffffc00f08947 */ /* 0x002fea000383ffff */
[----:B------:R-:W-:Y:S05]  /*f670*/  BRA `(.L_x_12048) ;  /* 0xffffffd800807947 */ /* 0x000fea000383ffff */
.L_x_11994:
        /* <DEDUP_REMOVED lines=8> */
.L_x_12050:
[----:B------:R-:W-:Y:S05]  /*f700*/  BSYNC B1 ;  /* 0x0000000000017941 */ /* 0x000fea0003800000 */
.L_x_12049:
        /* <DEDUP_REMOVED lines=13> */
.L_x_12051:
        /* <DEDUP_REMOVED lines=8> */
.L_x_12052:
        /* <DEDUP_REMOVED lines=14> */
.L_x_12053:
[----:B------:R-:W-:Y:S02]  /*f940*/  IMAD.MOV.U32 R13, RZ, RZ, R19 ;  /* 0x000000ffff0d7224 */ /* 0x000fe400078e0013 */
[----:B------:R-:W-:Y:S02]  /*f950*/  IMAD.MOV.U32 R12, RZ, RZ, 0x2 ;  /* 0x00000002ff0c7424 */ /* 0x000fe400078e00ff */
[----:B------:R-:W-:-:S07]  /*f960*/  IMAD.MOV.U32 R2, RZ, RZ, R14 ;  /* 0x000000ffff027224 */ /* 0x000fce00078e000e */
[----:B------:R-:W-:Y:S05]  /*f970*/  WARPSYNC.COLLECTIVE R15, `(.L_x_12054) ;  /* 0x000000000f087348 */ /* 0x000fea0003c00000 */
[----:B------:R0:W1:Y:S02]  /*f980*/  SHFL.IDX P6, R14, R13, R12, R11 ;  /* 0x0000000c0d0e7389 */ /* 0x00006400000c000b */
[----:B01----:R-:W-:Y:S01]  /*f990*/  ENDCOLLECTIVE ;  /* 0x000000000000791b */ /* 0x003fe20003800000 */
.L_x_12054:
        /* <DEDUP_REMOVED lines=13> */
.L_x_12055:
[----:B------:R-:W-:Y:S02]  /*fa70*/  IMAD.MOV.U32 R13, RZ, RZ, R19 ;  /* 0x000000ffff0d7224 */ /* 0x000fe400078e0013 */
[----:B------:R-:W-:Y:S02]  /*fa80*/  IMAD.MOV.U32 R12, RZ, RZ, 0x3 ;  /* 0x00000003ff0c7424 */ /* 0x000fe400078e00ff */
[----:B------:R-:W-:-:S07]  /*fa90*/  IMAD.MOV.U32 R2, RZ, RZ, R14 ;  /* 0x000000ffff027224 */ /* 0x000fce00078e000e */
[----:B------:R-:W-:Y:S05]  /*faa0*/  WARPSYNC.COLLECTIVE R15, `(.L_x_12056) ;  /* 0x000000000f087348 */ /* 0x000fea0003c00000 */
[----:B------:R0:W1:Y:S02]  /*fab0*/  SHFL.IDX P6, R14, R13, R12, R11 ;  /* 0x0000000c0d0e7389 */ /* 0x00006400000c000b */
[----:B01----:R-:W-:Y:S01]  /*fac0*/  ENDCOLLECTIVE ;  /* 0x000000000000791b */ /* 0x003fe20003800000 */
.L_x_12056:
        /* <DEDUP_REMOVED lines=14> */
.L_x_12057:
[----:B------:R-:W-:Y:S01]  /*fbb0*/  IMAD.MOV.U32 R2, RZ, RZ, R14 ;  /* 0x000000ffff027224 */ /* 0x000fe200078e000e */
[----:B------:R-:W-:Y:S06]  /*fbc0*/  BRA `(.L_x_12058) ;  /* 0xffffffd800187947 */ /* 0x000fec000383ffff */
.L_x_11999:
[----:B-1----:R1:W2:Y:S02]  /*fbd0*/  SYNCS.PHASECHK.TRANS64.TRYWAIT P0, [R7+URZ+0x2d860], R2 ;  /* 0x02d86002070075a7 */ /* 0x0022a4000800017f */
[----:B--2---:R-:W-:Y:S05]  /*fbe0*/  @!P0 NANOSLEEP.SYNCS 0x989680 ;  /* 0x009896800000895d */ /* 0x004fea0003900000 */
[----:B------:R-:W2:Y:S02]  /*fbf0*/  @!P0 SYNCS.PHASECHK.TRANS64 P0, [R7+URZ+0x2d860], R2 ;  /* 0x02d86002070085a7 */ /* 0x000ea4000800007f */
[----:B--2---:R-:W-:Y:S05]  /*fc00*/  @!P0 BRA `(.L_x_11999) ;  /* 0xfffffffc00f08947 */ /* 0x004fea000383ffff */
[----:B------:R-:W-:Y:S05]  /*fc10*/  BRA `(.L_x_12059) ;  /* 0xffffffd800787947 */ /* 0x000fea000383ffff */
.L_x_12000:
        /* <DEDUP_REMOVED lines=8> */
.L_x_12061:
[----:B------:R-:W-:Y:S05]  /*fca0*/  BSYNC B1 ;  /* 0x0000000000017941 */ /* 0x000fea0003800000 */
.L_x_12060:
        /* <DEDUP_REMOVED lines=9> */
.L_x_12062:
[----:B------:R-:W-:Y:S02]  /*fd40*/  IMAD.MOV.U32 R13, RZ, RZ, R18 ;  /* 0x000000ffff0d7224 */ /* 0x000fe400078e0012 */
[----:B------:R-:W-:Y:S01]  /*fd50*/  IMAD.MOV.U32 R12, RZ, RZ, 0x1 ;  /* 0x00000001ff0c7424 */ /* 0x000fe200078e00ff */
[----:B------:R-:W-:-:S13]  /*fd60*/  IADD3 R2, P0, R14, R4, RZ ;  /* 0x000000040e027210 */ /* 0x000fda0007f1e0ff */
[----:B------:R-:W-:Y:S05]  /*fd70*/  WARPSYNC.COLLECTIVE R15, `(.L_x_12063) ;  /* 0x000000000f087348 */ /* 0x000fea0003c00000 */
[----:B------:R0:W1:Y:S02]  /*fd80*/  SHFL.IDX P6, R14, R13, R12, R11 ;  /* 0x0000000c0d0e7389 */ /* 0x00006400000c000b */
[----:B01----:R-:W-:Y:S01]  /*fd90*/  ENDCOLLECTIVE ;  /* 0x000000000000791b */ /* 0x003fe20003800000 */
.L_x_12063:
        /* <DEDUP_REMOVED lines=15> */
.L_x_12064:
[----:B------:R-:W-:Y:S02]  /*fe90*/  IMAD.MOV.U32 R13, RZ, RZ, R18 ;  /* 0x000000ffff0d7224 */ /* 0x000fe400078e0012 */
[----:B------:R-:W-:Y:S01]  /*fea0*/  IMAD.MOV.U32 R12, RZ, RZ, 0x2 ;  /* 0x00000002ff0c7424 */ /* 0x000fe200078e00ff */
[----:B------:R-:W-:-:S13]  /*feb0*/  IADD3 R2, P0, R14, R4, RZ ;  /* 0x000000040e027210 */ /* 0x000fda0007f1e0ff */
[----:B------:R-:W-:Y:S05]  /*fec0*/  WARPSYNC.COLLECTIVE R15, `(.L_x_12065) ;  /* 0x000000000f087348 */ /* 0x000fea0003c00000 */
[----:B------:R0:W1:Y:S02]  /*fed0*/  SHFL.IDX P6, R14, R13, R12, R11 ;  /* 0x0000000c0d0e7389 */ /* 0x00006400000c000b */
[----:B01----:R-:W-:Y:S01]  /*fee0*/  ENDCOLLECTIVE ;  /* 0x000000000000791b */ /* 0x003fe20003800000 */
.L_x_12065:
        /* <DEDUP_REMOVED lines=15> */
.L_x_12066:
[----:B------:R-:W-:Y:S02]  /*ffe0*/  IMAD.MOV.U32 R13, RZ, RZ, R18 ;  /* 0x000000ffff0d7224 */ /* 0x000fe400078e0012 */
[----:B------:R-:W-:Y:S01]  /*fff0*/  IMAD.MOV.U32 R12, RZ, RZ, 0x3 ;  /* 0x00000003ff0c7424 */ /* 0x000fe200078e00ff */
[----:B------:R-:W-:-:S13]  /*10000*/  IADD3 R2, P0, R14, R4, RZ ;  /* 0x000000040e027210 */ /* 0x000fda0007f1e0ff */
[----:B------:R-:W-:Y:S05]  /*10010*/  WARPSYNC.COLLECTIVE R15, `(.L_x_12067) ;  /* 0x000000000f087348 */ /* 0x000fea0003c00000 */
[----:B------:R0:W1:Y:S02]  /*10020*/  SHFL.IDX P6, R14, R13, R12, R11 ;  /* 0x0000000c0d0e7389 */ /* 0x00006400000c000b */
[----:B01----:R-:W-:Y:S01]  /*10030*/  ENDCOLLECTIVE ;  /* 0x000000000000791b */ /* 0x003fe20003800000 */
.L_x_12067:
        /* <DEDUP_REMOVED lines=12> */
.L_x_12068:
[----:B------:R-:W-:Y:S01]  /*10100*/  @!PT LDS RZ, [RZ] ;  /* 0x00000000fffff984 */ /* 0x000fe20000000800 */
[----:B------:R-:W-:Y:S01]  /*10110*/  @!PT LDS RZ, [RZ] ;  /* 0x00000000fffff984 */ /* 0x000fe20000000800 */
[----:B------:R-:W-:Y:S01]  /*10120*/  @!PT LDS RZ, [RZ] ;  /* 0x00000000fffff984 */ /* 0x000fe20000000800 */
[----:B------:R0:W-:Y:S01]  /*10130*/  LDGSTS.E.BYPASS.LTC128B.128 [R8+0x3400], desc[UR60][R2.64+0x40], !P0 ;  /* 0x0340004002087fae */ /* 0x0001e2000c101d7c */
[----:B------:R-:W-:-:S13]  /*10140*/  ISETP.LT.OR P0, PT, R0, 0x41, P1 ;  /* 0x000000410000780c */ /* 0x000fda0000f01670 */
[----:B------:R0:W-:Y:S01]  /*10150*/  LDGSTS.E.BYPASS.LTC128B.128 [R8+0x5400], desc[UR60][R2.64+0x80], !P0 ;  /* 0x0540008002087fae */ /* 0x0001e2000c101d7c */
[----:B------:R-:W-:Y:S05]  /*10160*/  BRA `(.L_x_12069) ;  /* 0xffffffd400b87947 */ /* 0x000fea000383ffff */
.L_x_12006:
[----:B0-----:R0:W1:Y:S02]  /*10170*/  SYNCS.PHASECHK.TRANS64.TRYWAIT P0, [R0+URZ+0x2d860], R3 ;  /* 0x02d86003000075a7 */ /* 0x001064000800017f */
[----:B-1----:R-:W-:Y:S05]  /*10180*/  @!P0 NANOSLEEP.SYNCS 0x989680 ;  /* 0x009896800000895d */ /* 0x002fea0003900000 */
[----:B------:R-:W1:Y:S02]  /*10190*/  @!P0 SYNCS.PHASECHK.TRANS64 P0, [R0+URZ+0x2d860], R3 ;  /* 0x02d86003000085a7 */ /* 0x000e64000800007f */
[----:B-1----:R-:W-:Y:S05]  /*101a0*/  @!P0 BRA `(.L_x_12006) ;  /* 0xfffffffc00f08947 */ /* 0x002fea000383ffff */
[----:B------:R-:W-:Y:S05]  /*101b0*/  BRA `(.L_x_12070) ;  /* 0xffffffd800b47947 */ /* 0x000fea000383ffff */
.L_x_12007:
        /* <DEDUP_REMOVED lines=8> */
.L_x_12072:
[----:B------:R-:W-:Y:S05]  /*10240*/  BSYNC B0 ;  /* 0x0000000000007941 */ /* 0x000fea0003800000 */
.L_x_12071:
        /* <DEDUP_REMOVED lines=10> */
.L_x_12073:
        /* <DEDUP_REMOVED lines=15> */
.L_x_12074:
        /* <DEDUP_REMOVED lines=17> */
.L_x_12075:
        /* <DEDUP_REMOVED lines=8> */
.L_x_12076:
        /* <DEDUP_REMOVED lines=15> */
.L_x_12077:
[----:B------:R-:W-:Y:S02]  /*10660*/  IMAD.MOV.U32 R3, RZ, RZ, R7 ;  /* 0x000000ffff037224 */ /* 0x000fe400078e0007 */
[----:B------:R-:W-:Y:S02]  /*10670*/  IMAD.MOV.U32 R13, RZ, RZ, R18 ;  /* 0x000000ffff0d7224 */ /* 0x000fe400078e0012 */
[----:B------:R-:W-:Y:S02]  /*10680*/  IMAD.MOV.U32 R12, RZ, RZ, 0x3 ;  /* 0x00000003ff0c7424 */ /* 0x000fe400078e00ff */
[----:B------:R-:W-:-:S07]  /*10690*/  IMAD.MOV.U32 R8, RZ, RZ, R14 ;  /* 0x000000ffff087224 */ /* 0x000fce00078e000e */
[----:B------:R-:W-:Y:S05]  /*106a0*/  WARPSYNC.COLLECTIVE R15, `(.L_x_12078) ;  /* 0x000000000f087348 */ /* 0x000fea0003c00000 */
[----:B------:R0:W1:Y:S02]  /*106b0*/  SHFL.IDX P6, R14, R13, R12, R11 ;  /* 0x0000000c0d0e7389 */ /* 0x00006400000c000b */
[----:B01----:R-:W-:Y:S01]  /*106c0*/  ENDCOLLECTIVE ;  /* 0x000000000000791b */ /* 0x003fe20003800000 */
.L_x_12078:
        /* <DEDUP_REMOVED lines=13> */
.L_x_12079:
[----:B------:R-:W-:Y:S05]  /*107a0*/  BRA `(.L_x_12080) ;  /* 0xffffffd400fc7947 */ /* 0x000fea000383ffff */
.L_x_12010:
[----:B0-----:R0:W1:Y:S02]  /*107b0*/  SYNCS.PHASECHK.TRANS64.TRYWAIT P0, [R7+URZ+0x2d820], R6 ;  /* 0x02d82006070075a7 */ /* 0x001064000800017f */
[----:B-1----:R-:W-:Y:S05]  /*107c0*/  @!P0 NANOSLEEP.SYNCS 0x989680 ;  /* 0x009896800000895d */ /* 0x002fea0003900000 */
[----:B------:R-:W1:Y:S02]  /*107d0*/  @!P0 SYNCS.PHASECHK.TRANS64 P0, [R7+URZ+0x2d820], R6 ;  /* 0x02d82006070085a7 */ /* 0x000e64000800007f */
[----:B-1----:R-:W-:Y:S05]  /*107e0*/  @!P0 BRA `(.L_x_12010) ;  /* 0xfffffffc00f08947 */ /* 0x002fea000383ffff */
[----:B------:R-:W-:Y:S05]  /*107f0*/  BRA `(.L_x_12081) ;  /* 0xffffffd800787947 */ /* 0x000fea000383ffff */
.L_x_12011:
        /* <DEDUP_REMOVED lines=11> */
.L_x_12083:
[----:B------:R-:W-:Y:S05]  /*108b0*/  BSYNC B0 ;  /* 0x0000000000007941 */ /* 0x000fea0003800000 */
.L_x_12082:
[----:B------:R-:W-:Y:S05]  /*108c0*/  BRA `(.L_x_12084) ;  /* 0xffffffd8005c7947 */ /* 0x000fea000383ffff */
.L_x_12012:
[----:B------:R-:W-:Y:S01]  /*108d0*/  BSSY B0, `(.L_x_12085) ;  /* 0x0000006000007945 */ /* 0x000fe20003800000 */
[----:B------:R-:W-:-:S07]  /*108e0*/  IMAD.MOV.U32 R15, RZ, RZ, -0x1 ;  /* 0xffffffffff0f7424 */ /* 0x000fce00078e00ff */
[----:B01---5:R-:W-:Y:S05]  /*108f0*/  WARPSYNC.COLLECTIVE R15, `(.L_x_12086) ;  /* 0x000000000f0c7348 */ /* 0x023fea0003c00000 */
[----:B------:R-:W-:Y:S02]  /*10900*/  ELECT P6, UR62, PT ;  /* 0x00000000003e782f */ /* 0x000fe400038c0000 */
[----:B------:R-:W-:Y:S01]  /*10910*/  MOV R14, UR62 ;  /* 0x0000003e000e7c02 */ /* 0x000fe20008000f00 */
[----:B01---5:R-:W-:Y:S10]  /*10920*/  ENDCOLLECTIVE ;  /* 0x000000000000791b */ /* 0x023ff40003800000 */
.L_x_12086:
[----:B------:R-:W-:Y:S05]  /*10930*/  BSYNC B0 ;  /* 0x0000000000007941 */ /* 0x000fea0003800000 */
.L_x_12085:
[----:B------:R-:W-:Y:S05]  /*10940*/  BRA `(.L_x_12087) ;  /* 0xffffffd800507947 */ /* 0x000fea000383ffff */
.L_x_12014:
[----:B-1----:R1:W2:Y:S02]  /*10950*/  SYNCS.PHASECHK.TRANS64.TRYWAIT P1, [R5+URZ+0x2d840], R4 ;  /* 0x02d84004050075a7 */ /* 0x0022a4000802017f */
[----:B--2---:R-:W-:Y:S05]  /*10960*/  @!P1 NANOSLEEP.SYNCS 0x989680 ;  /* 0x009896800000995d */ /* 0x004fea0003900000 */
[----:B------:R-:W2:Y:S02]  /*10970*/  @!P1 SYNCS.PHASECHK.TRANS64 P1, [R5+URZ+0x2d840], R4 ;  /* 0x02d84004050095a7 */ /* 0x000ea4000802007f */
[----:B--2---:R-:W-:Y:S05]  /*10980*/  @!P1 BRA `(.L_x_12014) ;  /* 0xfffffffc00f09947 */ /* 0x004fea000383ffff */
[----:B------:R-:W-:Y:S05]  /*10990*/  BRA `(.L_x_12088) ;  /* 0xffffffd800787947 */ /* 0x000fea000383ffff */
.L_x_12016:
[----:B--2---:R2:W3:Y:S02]  /*109a0*/  SYNCS.PHASECHK.TRANS64.TRYWAIT P1, [R3+URZ+0x2d840], R0 ;  /* 0x02d84000030075a7 */ /* 0x0044e4000802017f */
[----:B---3--:R-:W-:Y:S05]  /*109b0*/  @!P1 NANOSLEEP.SYNCS 0x989680 ;  /* 0x009896800000995d */ /* 0x008fea0003900000 */
[----:B------:R-:W3:Y:S02]  /*109c0*/  @!P1 SYNCS.PHASECHK.TRANS64 P1, [R3+URZ+0x2d840], R0 ;  /* 0x02d84000030095a7 */ /* 0x000ee4000802007f */
[----:B---3--:R-:W-:Y:S05]  /*109d0*/  @!P1 BRA `(.L_x_12016) ;  /* 0xfffffffc00f09947 */ /* 0x008fea000383ffff */
[----:B------:R-:W-:Y:S05]  /*109e0*/  BRA `(.L_x_12089) ;  /* 0xffffffd800847947 */ /* 0x000fea000383ffff */
.L_x_12018:
[----:B---3--:R3:W4:Y:S02]  /*109f0*/  SYNCS.PHASECHK.TRANS64.TRYWAIT P1, [R5+URZ+0x2d860], R4 ;  /* 0x02d86004050075a7 */ /* 0x008724000802017f */
[----:B----4-:R-:W-:Y:S05]  /*10a00*/  @!P1 NANOSLEEP.SYNCS 0x989680 ;  /* 0x009896800000995d */ /* 0x010fea0003900000 */
[----:B------:R-:W4:Y:S02]  /*10a10*/  @!P1 SYNCS.PHASECHK.TRANS64 P1, [R5+URZ+0x2d860], R4 ;  /* 0x02d86004050095a7 */ /* 0x000f24000802007f */
[----:B----4-:R-:W-:Y:S05]  /*10a20*/  @!P1 BRA `(.L_x_12018) ;  /* 0xfffffffc00f09947 */ /* 0x010fea000383ffff */
[----:B------:R-:W-:Y:S05]  /*10a30*/  BRA `(.L_x_12090) ;  /* 0xffffffd800807947 */ /* 0x000fea000383ffff */
.L_x_12091:
        /* <DEDUP_REMOVED lines=12> */
.L_x_16002:


//--------------------- .text._ZN7cutlass13device_kernelIN5flash11enable_sm90INS1_16FlashAttnFwdSm90INS1_25CollectiveMainloopFwdSm90ILi2EN4cute5tupleIJNS5_1CILi1EEES8_S8_EEENS6_IJNS7_ILi192EEENS7_ILi128EEENS7_ILi96EEEEEELi96ENS_6half_tEfNS_4arch4Sm90ELb1ELb0ELb0ELb1ELb1ELb0ELb0ELb0ELb1ELb1ELb1ELb0EEENS1_21CollectiveEpilogueFwdINS6_IJSA_SC_SB_EEES9_SE_SG_Li384ELb1ELb1ELb1ELb0EEENS1_36VarlenDynamicPersistentTileSchedulerILi192ELi128ELi384ELi128ELb1ELb1ELb1ELb1ELb1ELb1EEEEEEEEEvNT_6ParamsE --------------------------
	.section	.text._ZN7cutlass13device_kernelIN5flash11enable_sm90INS1_16FlashAttnFwdSm90INS1_25CollectiveMainloopFwdSm90ILi2EN4cute5tupleIJNS5_1CILi1EEES8_S8_EEENS6_IJNS7_ILi192EEENS7_ILi128EEENS7_ILi96EEEEEELi96ENS_6half_tEfNS_4arch4Sm90ELb1ELb0ELb0ELb1ELb1ELb0ELb0ELb0ELb1ELb1ELb1ELb0EEENS1_21CollectiveEpilogueFwdINS6_IJSA_SC_SB_EEES9_SE_SG_Li384ELb1ELb1ELb1ELb0EEENS1_36VarlenDynamicPersistentTileSchedulerILi192ELi128ELi384ELi128ELb1ELb1ELb1ELb1ELb1ELb1EEEEEEEEEvNT_6ParamsE,"ax",@progbits
	.align	128
.text._ZN7cutlass13device_kernelIN5flash11enable_sm90INS1_16FlashAttnFwdSm90INS1_25CollectiveMainloopFwdSm90ILi2EN4cute5tupleIJNS5_1CILi1EEES8_S8_EEENS6_IJNS7_ILi192EEENS7_ILi128EEENS7_ILi96EEEEEELi96ENS_6half_tEfNS_4arch4Sm90ELb1ELb0ELb0ELb1ELb1ELb0ELb0ELb0ELb1ELb1ELb1ELb0EEENS1_21CollectiveEpilogueFwdINS6_IJSA_SC_SB_EEES9_SE_SG_Li384ELb1ELb1ELb1ELb0EEENS1_36VarlenDynamicPersistentTileSchedulerILi192ELi128ELi384ELi128ELb1ELb1ELb1ELb1ELb1ELb1EEEEEEEEEvNT_6ParamsE:
        .type           _ZN7cutlass13device_kernelIN5flash11enable_sm90INS1_16FlashAttnFwdSm90INS1_25CollectiveMainloopFwdSm90ILi2EN4cute5tupleIJNS5_1CILi1EEES8_S8_EEENS6_IJNS7_ILi192EEENS7_ILi128EEENS7_ILi96EEEEEELi96ENS_6half_tEfNS_4arch4Sm90ELb1ELb0ELb0ELb1ELb1ELb0ELb0ELb0ELb1ELb1ELb1ELb0EEENS1_21CollectiveEpilogueFwdINS6_IJSA_SC_SB_EEES9_SE_SG_Li384ELb1ELb1ELb1ELb0EEENS1_36VarlenDynamicPersistentTileSchedulerILi192ELi128ELi384ELi128ELb1ELb1ELb1ELb1ELb1ELb1EEEEEEEEEvNT_6ParamsE,@function
        .size           _ZN7cutlass13device_kernelIN5flash11enable_sm90INS1_16FlashAttnFwdSm90INS1_25CollectiveMainloopFwdSm90ILi2EN4cute5tupleIJNS5_1CILi1EEES8_S8_EEENS6_IJNS7_ILi192EEENS7_ILi128EEENS7_ILi96EEEEEELi96ENS_6half_tEfNS_4arch4Sm90ELb1ELb0ELb0ELb1ELb1ELb0ELb0ELb0ELb1ELb1ELb1ELb0EEENS1_21CollectiveEpilogueFwdINS6_IJSA_SC_SB_EEES9_SE_SG_Li384ELb1ELb1ELb1ELb0EEENS1_36VarlenDynamicPersistentTileSchedulerILi192ELi128ELi384ELi128ELb1ELb1ELb1ELb1ELb1ELb1EEEEEEEEEvNT_6ParamsE,(.L_x_16003 - _ZN7cutlass13device_kernelIN5flash11enable_sm90INS1_16FlashAttnFwdSm90INS1_25CollectiveMainloopFwdSm90ILi2EN4cute5tupleIJNS5_1CILi1EEES8_S8_EEENS6_IJNS7_ILi192EEENS7_ILi128EEENS7_ILi96EEEEEELi96ENS_6half_tEfNS_4arch4Sm90ELb1ELb0ELb0ELb1ELb1ELb0ELb0ELb0ELb1ELb1ELb1ELb0EEENS1_21CollectiveEpilogueFwdINS6_IJSA_SC_SB_EEES9_SE_SG_Li384ELb1ELb1ELb1ELb0EEENS1_36VarlenDynamicPersistentTileSchedulerILi192ELi128ELi384ELi128ELb1ELb1ELb1ELb1ELb1ELb1EEEEEEEEEvNT_6ParamsE)
        .other          _ZN7cutlass13device_kernelIN5flash11enable_sm90INS1_16FlashAttnFwdSm90INS1_25CollectiveMainloopFwdSm90ILi2EN4cute5tupleIJNS5_1CILi1EEES8_S8_EEENS6_IJNS7_ILi192EEENS7_ILi128EEENS7_ILi96EEEEEELi96ENS_6half_tEfNS_4arch4Sm90ELb1ELb0ELb0ELb1ELb1ELb0ELb0ELb0ELb1ELb1ELb1ELb0EEENS1_21CollectiveEpilogueFwdINS6_IJSA_SC_SB_EEES9_SE_SG_Li384ELb1ELb1ELb1ELb0EEENS1_36VarlenDynamicPersistentTileSchedulerILi192ELi128ELi384ELi128ELb1ELb1ELb1ELb1ELb1ELb1EEEEEEEEEvNT_6ParamsE,@"STO_CUDA_ENTRY STV_DEFAULT"
_ZN7cutlass13device_kernelIN5flash11enable_sm90INS1_16FlashAttnFwdSm90INS1_25CollectiveMainloopFwdSm90ILi2EN4cute5tupleIJNS5_1CILi1EEES8_S8_EEENS6_IJNS7_ILi192EEENS7_ILi128EEENS7_ILi96EEEEEELi96ENS_6half_tEfNS_4arch4Sm90ELb1ELb0ELb0ELb1ELb1ELb0ELb0ELb0ELb1ELb1ELb1ELb0EEENS1_21CollectiveEpilogueFwdINS6_IJSA_SC_SB_EEES9_SE_SG_Li384ELb1ELb1ELb1ELb0EEENS1_36VarlenDynamicPersistentTileSchedulerILi192ELi128ELi384ELi128ELb1ELb1ELb1ELb1ELb1ELb1EEEEEEEEEvNT_6ParamsE:
        /* <DEDUP_REMOVED lines=45> */
.L_x_12092:
        /* <DEDUP_REMOVED lines=22> */
.L_x_12093:
        /* <DEDUP_REMOVED lines=18> */
.L_x_12094:
        /* <DEDUP_REMOVED lines=22> */
.L_x_12095:
        /* <DEDUP_REMOVED lines=22> */
.L_x_12096:
        /* <DEDUP_REMOVED lines=8> */
.L_x_12098:
        /* <DEDUP_REMOVED lines=38> */
[----:B------:R-:W-:Y:S01]  /*0af0*/  IMAD.IADD R3, R4, 0x1, -R3 ;  /* 0x0000000104037824 */ /* 0x000fe200078e0a03 */
[----:B------:R-:W-:Y:S01]  /*0b00*/  LEA.HI R13, R12, R16, RZ, 0x2 ;  /* 0x000000100c0d7211 */ /* 0x000fe200078f10ff */
[----:B------:R-:W-:Y:S02]  /*0b10*/  IMAD.IADD R7, R6, 0x1, -R7 ;  /* 0x0000000106077824 */ /* 0x000fe400078e0a07 */
[----:B------:R-:W-:Y:S01]  /*0b20*/  IMAD R6, R8, 0x10, R4 ;  /* 0x0000001008067824 */ /* 0x000fe200078e0204 */
[----:B------:R-:W-:Y:S01]  /*0b30*/  LEA.HI R4, R2, R2, RZ, 0x1 ;  /* 0x0000000202047211 */ /* 0x000fe200078f08ff */
[----:B------:R-:W-:Y:S01]  /*0b40*/  IMAD.SHL.U32 R2, R3, 0x40, RZ ;  /* 0x0000004003027824 */ /* 0x000fe200078e00ff */
[--C-:B------:R-:W-:Y:S02]  /*0b50*/  SHF.R.S32.HI R14, RZ, 0x2, R13.reuse ;  /* 0x00000002ff0e7819 */ /* 0x100fe4000001140d */
[----:B------:R-:W-:Y:S01]  /*0b60*/  SHF.R.S32.HI R15, RZ, 0x1f, R13 ;  /* 0x0000001fff0f7819 */ /* 0x000fe2000001140d */
[----:B------:R-:W-:Y:S01]  /*0b70*/  IMAD.SHL.U32 R7, R7, 0x8, RZ ;  /* 0x0000000807077824 */ /* 0x000fe200078e00ff */
[----:B------:R-:W-:Y:S01]  /*0b80*/  LOP3.LUT R2, R2, 0x1c0, RZ, 0xc0, !PT ;  /* 0x000001c002027812 */ /* 0x000fe200078ec0ff */
[----:B------:R-:W-:Y:S01]  /*0b90*/  IMAD.SHL.U32 R5, R5, 0x40, RZ ;  /* 0x0000004005057824 */ /* 0x000fe200078e00ff */
[----:B------:R-:W-:Y:S01]  /*0ba0*/  LEA.HI R15, R15, R14, RZ, 0x3 ;  /* 0x0000000e0f0f7211 */ /* 0x000fe200078f18ff */
[----:B------:R-:W-:Y:S01]  /*0bb0*/  IMAD.U32 R6, R6, 0x20, R7 ;  /* 0x0000002006067824 */ /* 0x000fe200078e0007 */
[----:B------:R-:W-:-:S02]  /*0bc0*/  LEA.HI R12, R12, R16, RZ, 0x5 ;  /* 0x000000100c0c7211 */ /* 0x000fc400078f28ff */
[----:B------:R-:W-:Y:S02]  /*0bd0*/  LOP3.LUT R15, R15, 0xfffffff8, RZ, 0xc0, !PT ;  /* 0xfffffff80f0f7812 */ /* 0x000fe400078ec0ff */
[----:B------:R-:W-:Y:S02]  /*0be0*/  LOP3.LUT R7, R2, 0x8, R7, 0xf8, !PT ;  /* 0x0000000802077812 */ /* 0x000fe400078ef807 */
[----:B------:R-:W-:Y:S02]  /*0bf0*/  LOP3.LUT R5, R5, 0x7ffffe00, RZ, 0xc0, !PT ;  /* 0x7ffffe0005057812 */ /* 0x000fe400078ec0ff */
[----:B------:R-:W-:Y:S01]  /*0c00*/  SHF.R.U32.HI R2, RZ, 0x3, R2 ;  /* 0x00000003ff027819 */ /* 0x000fe20000011602 */
[----:B------:R-:W-:Y:S01]  /*0c10*/  IMAD.IADD R15, R14, 0x1, -R15 ;  /* 0x000000010e0f7824 */ /* 0x000fe200078e0a0f */
[----:B------:R-:W-:Y:S01]  /*0c20*/  SHF.R.S32.HI R12, RZ, 0x5, R12 ;  /* 0x00000005ff0c7819 */ /* 0x000fe2000001140c */
[----:B------:R-:W-:Y:S01]  /*0c30*/  IMAD R5, R8, 0x400, R5 ;  /* 0x0000040008057824 */ /* 0x000fe200078e0205 */
[----:B------:R-:W-:-:S02]  /*0c40*/  LOP3.LUT R2, R7, R2, RZ, 0x3c, !PT ;  /* 0x0000000207027212 */ /* 0x000fc400078e3cff */
[----:B------:R-:W-:Y:S01]  /*0c50*/  LEA.HI R0, R0, R18, RZ, 0x2 ;  /* 0x0000001200007211 */ /* 0x000fe200078f10ff */
[----:B------:R-:W-:Y:S02]  /*0c60*/  IMAD R4, R4, -0x3, R17 ;  /* 0xfffffffd04047824 */ /* 0x000fe400078e0211 */
[----:B------:R-:W-:Y:S02]  /*0c70*/  IMAD R15, R12, 0x10, R15 ;  /* 0x000000100c0f7824 */ /* 0x000fe400078e020f */
[----:B------:R-:W-:Y:S01]  /*0c80*/  IMAD.IADD R17, R5, 0x1, R2 ;  /* 0x0000000105117824 */ /* 0x000fe200078e0202 */
[----:B------:R-:W-:Y:S01]  /*0c90*/  LOP3.LUT R2, R0, 0xfffffffc, RZ, 0xc0, !PT ;  /* 0xfffffffc00027812 */ /* 0x000fe200078ec0ff */
[----:B------:R-:W-:Y:S01]  /*0ca0*/  IMAD R8, R4, 0x40, R15 ;  /* 0x0000004004087824 */ /* 0x000fe200078e020f */
[----:B------:R0:W-:Y:S01]  /*0cb0*/  STL [R1+0x48], R6 ;  /* 0x0000480601007387 */ /* 0x0001e20000100800 */
[----:B------:R-:W-:Y:S02]  /*0cc0*/  LOP3.LUT R13, R13, 0x7ffffffc, RZ, 0xc0, !PT ;  /* 0x7ffffffc0d0d7812 */ /* 0x000fe400078ec0ff */
[----:B------:R-:W-:Y:S01]  /*0cd0*/  IMAD.IADD R4, R18, 0x1, -R2 ;  /* 0x0000000112047824 */ /* 0x000fe200078e0a02 */
[----:B------:R1:W-:Y:S01]  /*0ce0*/  STL [R1+0x44], R8 ;  /* 0x0000440801007387 */ /* 0x0003e20000100800 */
[----:B------:R-:W-:-:S03]  /*0cf0*/  R2P PR, R3, 0x6 ;  /* 0x0000000603007804 */ /* 0x000fc60000000000 */
[----:B------:R1:W-:Y:S01]  /*0d00*/  STL [R1+0x10], RZ ;  /* 0x000010ff01007387 */ /* 0x0003e20000100800 */
[C---:B------:R-:W-:Y:S01]  /*0d10*/  LEA.HI R3, R4.reuse, R4, RZ, 0x1 ;  /* 0x0000000404037211 */ /* 0x040fe200078f08ff */
[----:B------:R-:W-:Y:S02]  /*0d20*/  IMAD.SHL.U32 R145, R4, 0x8, RZ ;  /* 0x0000000804917824 */ /* 0x000fe400078e00ff */
[----:B------:R-:W-:Y:S01]  /*0d30*/  IMAD.IADD R13, R16, 0x1, -R13 ;  /* 0x00000001100d7824 */ /* 0x000fe200078e0a0d */
[----:B------:R-:W-:Y:S01]  /*0d40*/  LOP3.LUT R3, R3, 0x1ffffffe, RZ, 0xc0, !PT ;  /* 0x1ffffffe03037812 */ /* 0x000fe200078ec0ff */
[----:B------:R-:W-:Y:S01]  /*0d50*/  VIADD R150, R145, 0x40 ;  /* 0x0000004091967836 */ /* 0x000fe20000000000 */
[----:B------:R-:W-:Y:S01]  /*0d60*/  LEA R17, R17, UR40, 0x1 ;  /* 0x0000002811117c11 */ /* 0x000fe2000f8e08ff */
[----:B------:R-:W-:Y:S02]  /*0d70*/  VIADD R149, R145, 0x20 ;  /* 0x0000002091957836 */ /* 0x000fe40000000000 */
[----:B------:R-:W-:Y:S01]  /*0d80*/  IMAD.SHL.U32 R141, R13, 0x2, RZ ;  /* 0x000000020d8d7824 */ /* 0x000fe200078e00ff */
[----:B------:R-:W-:Y:S01]  /*0d90*/  SHF.R.S32.HI R0, RZ, 0x2, R0 ;  /* 0x00000002ff007819 */ /* 0x000fe20000011400 */
[----:B------:R-:W-:Y:S01]  /*0da0*/  IMAD.MOV.U32 R18, RZ, RZ, 0x40 ;  /* 0x00000040ff127424 */ /* 0x000fe200078e00ff */
[----:B------:R-:W-:Y:S01]  /*0db0*/  SHF.R.S32.HI R0, RZ, 0x1f, R150 ;  /* 0x0000001fff007819 */ /* 0x000fe20000011496 */
[----:B------:R-:W-:Y:S01]  /*0dc0*/  IMAD.IADD R3, R4, 0x1, -R3 ;  /* 0x0000000104037824 */ /* 0x000fe200078e0a03 */
[----:B------:R-:W-:Y:S01]  /*0dd0*/  SHF.R.S32.HI R4, RZ, 0x1f, R149 ;  /* 0x0000001fff047819 */ /* 0x000fe20000011495 */
[----:B------:R-:W-:-:S02]  /*0de0*/  IMAD.MOV.U32 R5, RZ, RZ, R9 ;  /* 0x000000ffff057224 */ /* 0x000fc400078e0009 */
[C---:B------:R-:W-:Y:S01]  /*0df0*/  VIADD R0, R141.reuse, 0x20 ;  /* 0x000000208d007836 */ /* 0x040fe20000000000 */
[----:B------:R-:W-:Y:S01]  /*0e00*/  SEL R18, R18, 0xffffffc0, !P2 ;  /* 0xffffffc012127807 */ /* 0x000fe20005000000 */
[C---:B------:R-:W-:Y:S02]  /*0e10*/  VIADD R9, R141.reuse, 0x10 ;  /* 0x000000108d097836 */ /* 0x040fe40000000000 */
[C---:B------:R-:W-:Y:S02]  /*0e20*/  VIADD R4, R141.reuse, 0x18 ;  /* 0x000000188d047836 */ /* 0x040fe40000000000 */
[C---:B------:R-:W-:Y:S02]  /*0e30*/  VIADD R155, R141.reuse, 0x38 ;  /* 0x000000388d9b7836 */ /* 0x040fe40000000000 */
[----:B0-----:R-:W-:Y:S02]  /*0e40*/  IMAD.MOV.U32 R6, RZ, RZ, R10 ;  /* 0x000000ffff067224 */ /* 0x001fe400078e000a */
[----:B------:R-:W-:-:S02]  /*0e50*/  VIADD R157, R141, 0x28 ;  /* 0x000000288d9d7836 */ /* 0x000fc40000000000 */
[C---:B------:R-:W-:Y:S02]  /*0e60*/  VIADD R156, R141.reuse, 0x30 ;  /* 0x000000308d9c7836 */ /* 0x040fe40000000000 */
[C---:B------:R-:W-:Y:S02]  /*0e70*/  VIADD R153, R141.reuse, 0x48 ;  /* 0x000000488d997836 */ /* 0x040fe40000000000 */
[C---:B------:R-:W-:Y:S02]  /*0e80*/  VIADD R10, R141.reuse, 0x8 ;  /* 0x000000088d0a7836 */ /* 0x040fe40000000000 */
[C---:B------:R-:W-:Y:S02]  /*0e90*/  VIADD R154, R141.reuse, 0x40 ;  /* 0x000000408d9a7836 */ /* 0x040fe40000000000 */
[C---:B------:R-:W-:Y:S02]  /*0ea0*/  VIADD R152, R141.reuse, 0x50 ;  /* 0x000000508d987836 */ /* 0x040fe40000000000 */
[----:B------:R-:W-:-:S02]  /*0eb0*/  VIADD R151, R141, 0x58 ;  /* 0x000000588d977836 */ /* 0x000fc40000000000 */
[----:B------:R-:W-:Y:S01]  /*0ec0*/  VIADD R23, R17, 0x21820 ;  /* 0x0002182011177836 */ /* 0x000fe20000000000 */
[----:B------:R-:W-:Y:S02]  /*0ed0*/  SHF.R.S32.HI R0, RZ, 0x1f, R0 ;  /* 0x0000001fff007819 */ /* 0x000fe40000011400 */
[----:B------:R-:W-:Y:S02]  /*0ee0*/  SHF.R.S32.HI R9, RZ, 0x1f, R9 ;  /* 0x0000001fff097819 */ /* 0x000fe40000011409 */
[----:B------:R-:W-:Y:S02]  /*0ef0*/  SHF.R.S32.HI R4, RZ, 0x1f, R4 ;  /* 0x0000001fff047819 */ /* 0x000fe40000011404 */
        /* <DEDUP_REMOVED lines=10> */
[----:B------:R-:W-:Y:S01]  /*0fa0*/  SHF.R.S32.HI R0, RZ, 0x1f, R151 ;  /* 0x0000001fff007819 */ /* 0x000fe20000011497 */
[----:B------:R-:W-:Y:S01]  /*0fb0*/  UMOV UR38, URZ ;  /* 0x0000003f00267c82 */ /* 0x000fe20008000000 */
[----:B--2---:R-:W-:Y:S01]  /*0fc0*/  LOP3.LUT R22, R19, 0x1, RZ, 0xfc, !PT ;  /* 0x0000000113167812 */ /* 0x004fe200078efcff */
[----:B------:R-:W-:-:S04]  /*0fd0*/  VIADD R19, R17, 0x21800 ;  /* 0x0002180011137836 */ /* 0x000fc80000000000 */
[C---:B------:R-:W-:Y:S02]  /*0fe0*/  @P1 VIADD R23, R19.reuse, 0xffffffe0 ;  /* 0xffffffe013171836 */ /* 0x040fe40000000000 */
[----:B------:R-:W-:Y:S02]  /*0ff0*/  IMAD.IADD R19, R19, 0x1, R18 ;  /* 0x0000000113137824 */ /* 0x000fe400078e0212 */
[----:B------:R-:W-:Y:S02]  /*1000*/  IMAD.IADD R18, R18, 0x1, R23 ;  /* 0x0000000112127824 */ /* 0x000fe400078e0217 */
[----:B-1----:R-:W-:-:S07]  /*1010*/  VIADD R136, R23, 0x6000 ;  /* 0x0000600017887836 */ /* 0x002fce0000000000 */
.L_x_12154:
[----:B012-4-:R-:W0:Y:S01]  /*1020*/  LDC.64 R8, c[0x0][0xc88] ;  /* 0x00032200ff087b82 */ /* 0x017e220000000a00 */
[----:B------:R-:W-:Y:S01]  /*1030*/  ULDC.64 UR4, c[0x0][0xa28] ;  /* 0x00028a0000047ab9 */ /* 0x000fe20000000a00 */
[----:B------:R-:W-:-:S06]  /*1040*/  ULDC.64 UR6, c[0x0][0xa18] ;  /* 0x0002860000067ab9 */ /* 0x000fcc0000000a00 */
[----:B------:R-:W1:Y:S08]  /*1050*/  LDC.64 R12, c[0x0][0x418] ;  /* 0x00010600ff0c7b82 */ /* 0x000e700000000a00 */
[----:B------:R-:W2:Y:S01]  /*1060*/  LDC R0, c[0x0][0x424] ;  /* 0x00010900ff007b82 */ /* 0x000ea20000000800 */
[----:B0-----:R-:W-:-:S07]  /*1070*/  IMAD.WIDE R8, R7, 0x4, R8 ;  /* 0x0000000407087825 */ /* 0x001fce00078e0208 */
[----:B------:R-:W0:Y:S01]  /*1080*/  LDC R15, c[0x0][0x2f0] ;  /* 0x0000bc00ff0f7b82 */ /* 0x000e220000000800 */
[----:B------:R-:W3:Y:S01]  /*1090*/  LDG.E R144, desc[UR36][R8.64] ;  /* 0x0000002408907981 */ /* 0x000ee2000c1e1900 */
[----:B------:R-:W-:Y:S01]  /*10a0*/  ISETP.NE.U32.AND P1, PT, RZ, UR4, PT ;  /* 0x00000004ff007c0c */ /* 0x000fe2000bf25070 */
[----:B------:R-:W-:Y:S01]  /*10b0*/  IMAD.MOV.U32 R3, RZ, RZ, RZ ;  /* 0x000000ffff037224 */ /* 0x000fe200078e00ff */
[----:B------:R-:W-:Y:S02]  /*10c0*/  ISETP.NE.U32.AND P0, PT, RZ, UR6, PT ;  /* 0x00000006ff007c0c */ /* 0x000fe4000bf05070 */
[----:B------:R-:W-:Y:S02]  /*10d0*/  ISETP.NE.AND.EX P1, PT, RZ, UR5, PT, P1 ;  /* 0x00000005ff007c0c */ /* 0x000fe4000bf25310 */
[----:B------:R-:W-:Y:S02]  /*10e0*/  ISETP.NE.AND.EX P0, PT, RZ, UR7, PT, P0 ;  /* 0x00000007ff007c0c */ /* 0x000fe4000bf05300 */
[----:B---3--:R-:W-:-:S09]  /*10f0*/  SHF.R.S32.HI R148, RZ, 0x1f, R144 ;  /* 0x0000001fff947819 */ /* 0x008fd20000011490 */
[----:B------:R-:W-:-:S04]  /*1100*/  @P1 LEA R10, P2, R144, UR4, 0x2 ;  /* 0x00000004900a1c11 */ /* 0x000fc8000f8410ff */
[C---:B------:R-:W-:Y:S02]  /*1110*/  @P1 LEA.HI.X R11, R144.reuse, UR5, R148, 0x2, P2 ;  /* 0x00000005900b1c11 */ /* 0x040fe400090f1494 */
[----:B------:R-:W-:-:S03]  /*1120*/  @P0 LEA R8, P2, R144, UR6, 0x2 ;  /* 0x0000000690080c11 */ /* 0x000fc6000f8410ff */
[----:B------:R3:W5:Y:S01]  /*1130*/  @P1 LDG.E R3, desc[UR36][R10.64] ;  /* 0x000000240a031981 */ /* 0x000762000c1e1900 */
[----:B------:R-:W-:Y:S01]  /*1140*/  @P0 LEA.HI.X R9, R144, UR7, R148, 0x2, P2 ;  /* 0x0000000790090c11 */ /* 0x000fe200090f1494 */
[----:B------:R-:W-:-:S04]  /*1150*/  ULDC.64 UR6, c[0x0][0xa20] ;  /* 0x0002880000067ab9 */ /* 0x000fc80000000a00 */
[----:B------:R3:W5:Y:S01]  /*1160*/  @P0 LDG.E R140, desc[UR36][R8.64] ;  /* 0x00000024088c0981 */ /* 0x000762000c1e1900 */
[----:B-1----:R-:W-:Y:S02]  /*1170*/  ISETP.NE.U32.AND P1, PT, R12, RZ, PT ;  /* 0x000000ff0c00720c */ /* 0x002fe40003f25070 */
[----:B------:R-:W-:Y:S02]  /*1180*/  ISETP.NE.U32.AND P2, PT, RZ, UR6, PT ;  /* 0x00000006ff007c0c */ /* 0x000fe4000bf45070 */
[----:B------:R-:W-:Y:S02]  /*1190*/  ISETP.NE.AND.EX P1, PT, R13, RZ, PT, P1 ;  /* 0x000000ff0d00720c */ /* 0x000fe40003f25310 */
[----:B------:R-:W-:Y:S02]  /*11a0*/  ISETP.NE.AND.EX P2, PT, RZ, UR7, PT, P2 ;  /* 0x00000007ff007c0c */ /* 0x000fe4000bf45320 */
[----:B--2---:R-:W-:Y:S01]  /*11b0*/  SEL R0, R0, 0x1, P1 ;  /* 0x0000000100007807 */ /* 0x004fe20000800000 */
[----:B0--3--:R-:W-:Y:S10]  /*11c0*/  @P0 BRA `(.L_x_12099) ;  /* 0x0000000000280947 */ /* 0x009ff40003800000 */
[----:B------:R-:W-:Y:S01]  /*11d0*/  ULDC.64 UR4, c[0x0][0xa00] ;  /* 0x0002800000047ab9 */ /* 0x000fe20000000a00 */
[----:B-----5:R-:W0:Y:S01]  /*11e0*/  LDC R140, c[0x0][0x288] ;  /* 0x0000a200ff8c7b82 */ /* 0x020e220000000800 */
[----:B------:R-:W-:-:S04]  /*11f0*/  ISETP.NE.U32.AND P0, PT, RZ, UR4, PT ;  /* 0x00000004ff007c0c */ /* 0x000fc8000bf05070 */
[----:B------:R-:W-:-:S13]  /*1200*/  ISETP.NE.AND.EX P0, PT, RZ, UR5, PT, P0 ;  /* 0x00000005ff007c0c */ /* 0x000fda000bf05300 */
[----:B------:R-:W-:Y:S05]  /*1210*/  @!P0 BRA `(.L_x_12099) ;  /* 0x0000000000148947 */ /* 0x000fea0003800000 */
[----:B------:R-:W1:Y:S02]  /*1220*/  LDC.64 R8, c[0x0][0xa00] ;  /* 0x00028000ff087b82 */ /* 0x000e640000000a00 */
[----:B-1----:R-:W-:-:S05]  /*1230*/  IMAD.WIDE R8, R144, 0x4, R8 ;  /* 0x0000000490087825 */ /* 0x002fca00078e0208 */
[----:B0-----:R-:W2:Y:S04]  /*1240*/  LDG.E R140, desc[UR36][R8.64] ;  /* 0x00000024088c7981 */ /* 0x001ea8000c1e1900 */
[----:B------:R-:W2:Y:S02]  /*1250*/  LDG.E R7, desc[UR36][R8.64+0x4] ;  /* 0x0000042408077981 */ /* 0x000ea4000c1e1900 */
[----:B--2---:R-:W-:-:S07]  /*1260*/  IMAD.IADD R140, R7, 0x1, -R140 ;  /* 0x00000001078c7824 */ /* 0x004fce00078e0a8c */
.L_x_12099:
[----:B------:R-:W-:Y:S01]  /*1270*/  IMAD R138, R0, R15, RZ ;  /* 0x0000000f008a7224 */ /* 0x000fe200078e02ff */
[----:B------:R-:W-:Y:S01]  /*1280*/  LOP3.LUT R146, R6, 0xffff, RZ, 0xc0, !PT ;  /* 0x0000ffff06927812 */ /* 0x000fe200078ec0ff */
[----:B------:R-:W-:Y:S06]  /*1290*/  @!P2 BRA `(.L_x_12100) ;  /* 0x000000000010a947 */ /* 0x000fec0003800000 */
[----:B------:R-:W-:-:S04]  /*12a0*/  LEA R8, P0, R144, UR6, 0x2 ;  /* 0x0000000690087c11 */ /* 0x000fc8000f8010ff */
[----:B------:R-:W-:-:S05]  /*12b0*/  LEA.HI.X R9, R144, UR7, R148, 0x2, P0 ;  /* 0x0000000790097c11 */ /* 0x000fca00080f1494 */
[----:B------:R1:W5:Y:S01]  /*12c0*/  LDG.E R138, desc[UR36][R8.64] ;  /* 0x00000024088a7981 */ /* 0x000362000c1e1900 */
[----:B------:R-:W-:Y:S05]  /*12d0*/  BRA `(.L_x_12101) ;  /* 0x0000000000247947 */ /* 0x000fea0003800000 */
.L_x_12100:
        /* <DEDUP_REMOVED lines=9> */
.L_x_12101:
[----:B------:R-:W2:Y:S01]  /*1370*/  LDC R0, c[0x0][0x448] ;  /* 0x00011200ff007b82 */ /* 0x000ea20000000800 */
[----:B------:R-:W-:Y:S01]  /*1380*/  IMAD R137, R5, 0xc0, RZ ;  /* 0x000000c005897824 */ /* 0x000fe200078e02ff */
[----:B------:R-:W-:Y:S01]  /*1390*/  LOP3.LUT R16, R16, 0xffffffef, RZ, 0xc0, !PT ;  /* 0xffffffef10107812 */ /* 0x000fe200078ec0ff */
[----:B-----5:R-:W-:-:S05]  /*13a0*/  IMAD.IADD R138, R138, 0x1, -R3 ;  /* 0x000000018a8a7824 */ /* 0x020fca00078e0a03 */
[----:B0-----:R-:W-:Y:S02]  /*13b0*/  IADD3 R5, R138, 0x80, -R140 ;  /* 0x000000808a057810 */ /* 0x001fe40007ffe88c */
[----:B--2---:R-:W-:Y:S01]  /*13c0*/  ISETP.NE.AND P0, PT, R0, 0x1, PT ;  /* 0x000000010000780c */ /* 0x004fe20003f05270 */
[----:B------:R-:W-:-:S12]  /*13d0*/  VIADD R0, R137, 0xbf ;  /* 0x000000bf89007836 */ /* 0x000fd80000000000 */
[----:B------:R-:W0:Y:S01]  /*13e0*/  @P0 LDC R7, c[0x0][0x44c] ;  /* 0x00011300ff070b82 */ /* 0x000e220000000800 */
[----:B------:R-:W-:-:S07]  /*13f0*/  @P0 LOP3.LUT R16, R16, 0x10, RZ, 0xfc, !PT ;  /* 0x0000001010100812 */ /* 0x000fce00078efcff */
[----:B------:R-:W2:Y:S01]  /*1400*/  @P0 LDC R4, c[0x0][0x450] ;  /* 0x00011400ff040b82 */ /* 0x000ea20000000800 */
[----:B0-----:R-:W-:-:S05]  /*1410*/  @P0 IMAD.HI.U32 R3, R0, R7, RZ ;  /* 0x0000000700030227 */ /* 0x001fca00078e00ff */
[----:B--2---:R-:W-:Y:S01]  /*1420*/  @P0 SHF.R.U32.HI R0, RZ, R4, R3 ;  /* 0x00000004ff000219 */ /* 0x004fe20000011603 */
[----:B------:R-:W-:-:S04]  /*1430*/  VIADD R3, R138, 0x7f ;  /* 0x0000007f8a037836 */ /* 0x000fc80000000000 */
[----:B------:R-:W-:Y:S01]  /*1440*/  IMAD.IADD R5, R5, 0x1, R0 ;  /* 0x0000000105057824 */ /* 0x000fe200078e0200 */
[----:B------:R-:W-:-:S04]  /*1450*/  SHF.R.S32.HI R0, RZ, 0x1f, R3 ;  /* 0x0000001fff007819 */ /* 0x000fc80000011403 */
[----:B------:R-:W-:Y:S02]  /*1460*/  SHF.R.S32.HI R4, RZ, 0x1f, R5 ;  /* 0x0000001fff047819 */ /* 0x000fe40000011405 */
[----:B------:R-:W-:Y:S02]  /*1470*/  LEA.HI R0, R0, R3, RZ, 0x7 ;  /* 0x0000000300007211 */ /* 0x000fe400078f38ff */
[----:B------:R-:W-:Y:S01]  /*1480*/  LEA.HI R4, R4, R5, RZ, 0x7 ;  /* 0x0000000504047211 */ /* 0x000fe200078f38ff */
[----:B------:R-:W-:Y:S01]  /*1490*/  IMAD.MOV.U32 R5, RZ, RZ, RZ ;  /* 0x000000ffff057224 */ /* 0x000fe200078e00ff */
[----:B------:R-:W-:Y:S02]  /*14a0*/  SHF.R.S32.HI R3, RZ, 0x7, R0 ;  /* 0x00000007ff037819 */ /* 0x000fe40000011400 */
[----:B------:R-:W-:Y:S02]  /*14b0*/  SHF.R.S32.HI R4, RZ, 0x7, R4 ;  /* 0x00000007ff047819 */ /* 0x000fe40000011404 */
[----:B------:R-:W-:-:S02]  /*14c0*/  LOP3.LUT R0, R6, 0xff000000, RZ, 0xc0, !PT ;  /* 0xff00000006007812 */ /* 0x000fc400078ec0ff */
[----:B------:R-:W-:Y:S02]  /*14d0*/  VIMNMX R88, R3, R4, PT ;  /* 0x0000000403587248 */ /* 0x000fe40003fe0100 */
[----:B------:R-:W-:Y:S02]  /*14e0*/  LOP3.LUT R6, R6, 0xff0000, RZ, 0xc0, !PT ;  /* 0x00ff000006067812 */ /* 0x000fe400078ec0ff */
[----:B------:R-:W-:Y:S02]  /*14f0*/  SHF.R.U32.HI R3, RZ, 0x8, R0 ;  /* 0x00000008ff037819 */ /* 0x000fe40000011600 */
[----:B------:R-:W-:Y:S02]  /*1500*/  ISETP.GE.AND P0, PT, R88, 0x1, PT ;  /* 0x000000015800780c */ /* 0x000fe40003f06270 */
[----:B------:R-:W-:-:S04]  /*1510*/  LEA.HI R3, R6, R3, RZ, 0x10 ;  /* 0x0000000306037211 */ /* 0x000fc800078f80ff */
[----:B------:R-:W-:Y:S02]  /*1520*/  LOP3.LUT R11, R3, 0xff, RZ, 0xc0, !PT ;  /* 0x000000ff030b7812 */ /* 0x000fe400078ec0ff */
[----:B------:R-:W-:-:S03]  /*1530*/  SHF.R.U32.HI R147, RZ, 0x10, R3 ;  /* 0x00000010ff937819 */ /* 0x000fc60000011603 */
[----:B------:R0:W-:Y:S02]  /*1540*/  STL [R1+0x8], R11 ;  /* 0x0000080b01007387 */ /* 0x0001e40000100800 */
[----:B------:R-:W-:Y:S05]  /*1550*/  @!P0 BRA `(.L_x_12102) ;  /* 0x0000000000708947 */ /* 0x000fea0003800000 */
[----:B------:R-:W1:Y:S01]  /*1560*/  LDC R0, c[0x0][0x9f0] ;  /* 0x00027c00ff007b82 */ /* 0x000e620000000800 */
[----:B------:R-:W-:-:S04]  /*1570*/  ISETP.NE.AND P0, PT, R147, RZ, PT ;  /* 0x000000ff9300720c */ /* 0x000fc80003f05270 */
[----:B-1----:R-:W-:-:S04]  /*1580*/  SEL R9, R147, R0, P0 ;  /* 0x0000000093097207 */ /* 0x002fc80000000000 */
        /* <DEDUP_REMOVED lines=25> */
.L_x_12102:
[-C--:B------:R-:W-:Y:S01]  /*1720*/  IMAD R142, R11, R5.reuse, RZ ;  /* 0x000000050b8e7224 */ /* 0x080fe200078e02ff */
[----:B------:R-:W-:Y:S01]  /*1730*/  PLOP3.LUT P0, PT, PT, PT, PT, 0x80, 0x0 ;  /* 0x000000000000781c */ /* 0x000fe20003f0f070 */
[----:B------:R-:W-:Y:S01]  /*1740*/  IMAD.MOV.U32 R20, RZ, RZ, RZ ;  /* 0x000000ffff147224 */ /* 0x000fe200078e00ff */
[----:B------:R-:W-:Y:S01]  /*1750*/  CS2R R134, SRZ ;  /* 0x0000000000867805 */ /* 0x000fe2000001ff00 */
[----:B------:R-:W-:Y:S01]  /*1760*/  IMAD.MOV.U32 R0, RZ, RZ, RZ ;  /* 0x000000ffff007224 */ /* 0x000fe200078e00ff */
[----:B------:R-:W-:Y:S02]  /*1770*/  VIADDMNMX R88, R142, R5, R88, PT ;  /* 0x000000058e587246 */ /* 0x000fe40003800158 */
[----:B------:R-:W-:Y:S02]  /*1780*/  CS2R R132, SRZ ;  /* 0x0000000000847805 */ /* 0x000fe4000001ff00 */
[----:B------:R-:W-:Y:S02]  /*1790*/  CS2R R130, SRZ ;  /* 0x0000000000827805 */ /* 0x000fe4000001ff00 */
[----:B------:R-:W-:-:S02]  /*17a0*/  CS2R R128, SRZ ;  /* 0x0000000000807805 */ /* 0x000fc4000001ff00 */
[----:B------:R-:W-:Y:S02]  /*17b0*/  ISETP.GT.AND P1, PT, R88, R142, PT ;  /* 0x0000008e5800720c */ /* 0x000fe40003f24270 */
        /* <DEDUP_REMOVED lines=21> */
[----:B------:R-:W2:Y:S01]  /*1910*/  S2R R3, SR_TID.X ;  /* 0x0000000000037919 */ /* 0x000ea20000002100 */
[----:B------:R-:W-:-:S04]  /*1920*/  UIADD3 UR6, UR40, 0x21800, URZ ;  /* 0x0002180028067890 */ /* 0x000fc8000fffe03f */
[----:B------:R-:W-:-:S06]  /*1930*/  ULOP3.LUT UP0, URZ, UR6, 0x3ff, URZ, 0xc0, !UPT ;  /* 0x000003ff063f7892 */ /* 0x000fcc000f80c03f */
[----:B------:R-:W-:Y:S01]  /*1940*/  PLOP3.LUT P0, PT, PT, PT, UP0, 0x80, 0x0 ;  /* 0x000000000000781c */ /* 0x000fe20003f0f008 */
[----:B--2---:R-:W-:-:S05]  /*1950*/  VIADD R4, R3, 0xffffff80 ;  /* 0xffffff8003047836 */ /* 0x004fca0000000000 */
[----:B------:R-:W-:-:S04]  /*1960*/  SHF.R.S32.HI R3, RZ, 0x1f, R4 ;  /* 0x0000001fff037819 */ /* 0x000fc80000011404 */
[----:B------:R-:W-:-:S04]  /*1970*/  LEA.HI R3, R3, R4, RZ, 0x7 ;  /* 0x0000000403037211 */ /* 0x000fc800078f38ff */
[----:B------:R-:W-:-:S05]  /*1980*/  SHF.R.S32.HI R3, RZ, 0x7, R3 ;  /* 0x00000007ff037819 */ /* 0x000fca0000011403 */
[----:B------:R-:W2:Y:S02]  /*1990*/  SHFL.IDX PT, R0, R3, RZ, 0x1f ;  /* 0x00001fff03007589 */ /* 0x000ea400000e0000 */
[----:B--2---:R-:W-:-:S13]  /*19a0*/  R2UR UR42, R0 ;  /* 0x00000000002a72ca */ /* 0x004fda00000e0000 */
        /* <DEDUP_REMOVED lines=9> */
[----:B------:R-:W-:Y:S01]  /*1a40*/  ULOP3.LUT UR43, UR4, 0x3fff, URZ, 0xc0, !UPT ;  /* 0x00003fff042b7892 */ /* 0x000fe2000f8ec03f */
[----:B------:R-:W-:Y:S11]  /*1a50*/  @!P0 BRA `(.L_x_12104) ;  /* 0x0000000000408947 */ /* 0x000ff60003800000 */
[----:B------:R-:W-:Y:S01]  /*1a60*/  MOV R0, 0x0 ;  /* 0x0000000000007802 */ /* 0x000fe20000000f00 */
[----:B------:R-:W-:Y:S01]  /*1a70*/  ULDC.64 UR4, c[0x4][0x138] ;  /* 0x01004e0000047ab9 */ /* 0x000fe20000000a00 */
[----:B------:R-:W-:Y:S01]  /*1a80*/  ULDC.64 UR6, c[0x4][0x28] ;  /* 0x01000a0000067ab9 */ /* 0x000fe20000000a00 */
[----:B------:R-:W-:Y:S01]  /*1a90*/  IMAD.U32 R4, RZ, RZ, UR4 ;  /* 0x00000004ff047e24 */ /* 0x000fe2000f8e00ff */
[----:B------:R2:W3:Y:S01]  /*1aa0*/  LDC.64 R14, c[0x4][R0] ;  /* 0x01000000000e7b82 */ /* 0x0004e20000000a00 */
[----:B------:R-:W-:Y:S01]  /*1ab0*/  IMAD.U32 R5, RZ, RZ, UR5 ;  /* 0x00000005ff057e24 */ /* 0x000fe2000f8e00ff */
[----:B------:R-:W-:Y:S01]  /*1ac0*/  ULDC.64 UR4, c[0x4][0x140] ;  /* 0x0100500000047ab9 */ /* 0x000fe20000000a00 */
[----:B------:R-:W-:Y:S02]  /*1ad0*/  IMAD.U32 R10, RZ, RZ, UR6 ;  /* 0x00000006ff0a7e24 */ /* 0x000fe4000f8e00ff */
[----:B------:R-:W-:Y:S02]  /*1ae0*/  IMAD.U32 R6, RZ, RZ, UR4 ;  /* 0x00000004ff067e24 */ /* 0x000fe4000f8e00ff */
[----:B------:R-:W-:-:S02]  /*1af0*/  IMAD.U32 R7, RZ, RZ, UR5 ;  /* 0x00000005ff077e24 */ /* 0x000fc4000f8e00ff */
[----:B0-----:R-:W-:Y:S02]  /*1b00*/  IMAD.U32 R11, RZ, RZ, UR7 ;  /* 0x00000007ff0b7e24 */ /* 0x001fe4000f8e00ff */
[----:B-1----:R-:W-:Y:S02]  /*1b10*/  IMAD.MOV.U32 R8, RZ, RZ, 0x70 ;  /* 0x00000070ff087424 */ /* 0x002fe400078e00ff */
[----:B------:R-:W-:Y:S02]  /*1b20*/  IMAD.MOV.U32 R12, RZ, RZ, 0x1 ;  /* 0x00000001ff0c7424 */ /* 0x000fe400078e00ff */
[----:B--2---:R-:W-:-:S07]  /*1b30*/  IMAD.MOV.U32 R13, RZ, RZ, RZ ;  /* 0x000000ffff0d7224 */ /* 0x004fce00078e00ff */
[----:B------:R-:W-:-:S07]  /*1b40*/  LEPC R20, `(.L_x_12104) ;  /* 0x000000001014794e */ /* 0x000fce0000000000 */
[----:B---3--:R-:W-:Y:S05]  /*1b50*/  CALL.ABS.NOINC R14 ;  /* 0x000000000e007343 */ /* 0x008fea0003c00000 */
.L_x_12104:
[----:B------:R-:W2:Y:S01]  /*1b60*/  LDL R20, [R1+0x10] ;  /* 0x0000100001147983 */ /* 0x000ea20000100800 */
[----:B------:R-:W-:Y:S02]  /*1b70*/  ISETP.NE.AND P0, PT, R22, 0x3, PT ;  /* 0x000000031600780c */ /* 0x000fe40003f05270 */
[----:B--2---:R-:W-:-:S04]  /*1b80*/  LEA.HI R0, R20, R20, RZ, 0x1 ;  /* 0x0000001414007211 */ /* 0x004fc800078f08ff */
[----:B------:R-:W-:-:S05]  /*1b90*/  LOP3.LUT R0, R0, 0xfffffffe, RZ, 0xc0, !PT ;  /* 0xfffffffe00007812 */ /* 0x000fca00078ec0ff */
[----:B------:R-:W-:-:S05]  /*1ba0*/  IMAD.IADD R0, R20, 0x1, -R0 ;  /* 0x0000000114007824 */ /* 0x000fca00078e0a00 */
[----:B------:R-:W-:-:S04]  /*1bb0*/  SHF.L.U32 R0, R0, 0x1f, RZ ;  /* 0x0000001f00007819 */ /* 0x000fc800000006ff */
[----:B------:R-:W2:Y:S02]  /*1bc0*/  SYNCS.PHASECHK.TRANS64.TRYWAIT P1, [UR40+0x2d800], R0 ;  /* 0x02d80000ff0075a7 */ /* 0x000ea40008020168 */
[----:B--2---:R-:W-:Y:S05]  /*1bd0*/  @!P1 BRA `(.L_x_12105) ;  /* 0x0000010000e09947 */ /* 0x004fea0003800000 */
.L_x_12241:
[----:B------:R-:W-:Y:S05]  /*1be0*/  @!P0 BRA `(.L_x_12106) ;  /* 0x0000000000048947 */ /* 0x000fea0003800000 */
[----:B------:R-:W-:Y:S01]  /*1bf0*/  BPT.TRAP 0x1 ;  /* 0x000000040000795c */ /* 0x000fe20000300000 */
.L_x_12106:
[----:B--2---:R-:W-:Y:S01]  /*1c00*/  IMAD.U32 R0, RZ, RZ, UR38 ;  /* 0x00000026ff007e24 */ /* 0x004fe2000f8e00ff */
[----:B------:R-:W-:-:S04]  /*1c10*/  SHF.L.U32 R3, R2, 0x1f, RZ ;  /* 0x0000001f02037819 */ /* 0x000fc800000006ff */
[----:B------:R-:W-:-:S04]  /*1c20*/  LEA R0, R0, UR40, 0x3 ;  /* 0x0000002800007c11 */ /* 0x000fc8000f8e18ff */
[----:B------:R2:W3:Y:S01]  /*1c30*/  SYNCS.PHASECHK.TRANS64.TRYWAIT P1, [R0+URZ+0x2d830], R3 ;  /* 0x02d83003000075a7 */ /* 0x0004e2000802017f */
[----:B------:R-:W-:Y:S05]  /*1c40*/  @!P0 BRA `(.L_x_12107) ;  /* 0x0000000000048947 */ /* 0x000fea0003800000 */
[----:B------:R-:W-:Y:S01]  /*1c50*/  BPT.TRAP 0x1 ;  /* 0x000000040000795c */ /* 0x000fe20000300000 */
.L_x_12107:
[----:B---3--:R-:W-:Y:S05]  /*1c60*/  @P1 BRA `(.L_x_12108) ;  /* 0x0000000000081947 */ /* 0x008fea0003800000 */
[----:B------:R-:W3:Y:S02]  /*1c70*/  SYNCS.PHASECHK.TRANS64.TRYWAIT P1, [R0+URZ+0x2d830], R3 ;  /* 0x02d83003000075a7 */ /* 0x000ee4000802017f */
[----:B---3--:R-:W-:Y:S05]  /*1c80*/  @!P1 BRA `(.L_x_12109) ;  /* 0x0000010000cc9947 */ /* 0x008fea0003800000 */
.L_x_12108:
        /* <DEDUP_REMOVED lines=49> */
.L_x_12110:
[----:B--23--:R-:W2:Y:S01]  /*1fa0*/  LDC R3, c[0x0][0x448] ;  /* 0x00011200ff037b82 */ /* 0x00cea20000000800 */
[----:B------:R-:W-:Y:S01]  /*1fb0*/  IMAD.IADD R6, R143, 0x1, R137 ;  /* 0x000000018f067824 */ /* 0x000fe200078e0289 */
[----:B------:R-:W-:Y:S01]  /*1fc0*/  ULDC UR6, c[0x0][0x988] ;  /* 0x0002620000067ab9 */ /* 0x000fe20000000800 */
[----:B------:R-:W-:Y:S02]  /*1fd0*/  CS2R R134, SRZ ;  /* 0x0000000000867805 */ /* 0x000fe4000001ff00 */
[----:B--2---:R-:W-:-:S13]  /*1fe0*/  ISETP.NE.AND P4, PT, R3, 0x1, PT ;  /* 0x000000010300780c */ /* 0x004fda0003f85270 */
[----:B------:R-:W2:Y:S08]  /*1ff0*/  @P4 LDC R3, c[0x0][0x44c] ;  /* 0x00011300ff034b82 */ /* 0x000eb00000000800 */
[----:B------:R-:W3:Y:S01]  /*2000*/  @P4 LDC R4, c[0x0][0x450] ;  /* 0x00011400ff044b82 */ /* 0x000ee20000000800 */
[----:B--2---:R-:W-:-:S05]  /*2010*/  @P4 IMAD.HI.U32 R3, R6, R3, RZ ;  /* 0x0000000306034227 */ /* 0x004fca00078e00ff */
[----:B---3--:R-:W-:Y:S01]  /*2020*/  @P4 SHF.R.U32.HI R6, RZ, R4, R3 ;  /* 0x00000004ff064219 */ /* 0x008fe20000011603 */
[----:B------:R-:W-:-:S04]  /*2030*/  IMAD.MOV.U32 R3, RZ, RZ, -0x80 ;  /* 0xffffff80ff037424 */ /* 0x000fc800078e00ff */
[----:B------:R-:W2:Y:S01]  /*2040*/  SHFL.IDX PT, R5, R6, 0x1, 0x1c1f ;  /* 0x003c1f0006057f89 */ /* 0x000ea200000e0000 */
[----:B------:R-:W-:-:S03]  /*2050*/  IMAD R4, R88, R3, 0x80 ;  /* 0x0000008058047424 */ /* 0x000fc600078e0203 */
[----:B------:R-:W3:Y:S02]  /*2060*/  SHFL.IDX PT, R6, R6, RZ, 0x1c1f ;  /* 0x001c1fff06067589 */ /* 0x000ee400000e0000 */
[C-C-:B------:R-:W-:Y:S02]  /*2070*/  IADD3 R3, -R141.reuse, 0x1, R4.reuse ;  /* 0x000000018d037810 */ /* 0x140fe40007ffe104 */
[----:B------:R-:W-:Y:S02]  /*2080*/  IADD3 R7, -R141, R138, R4 ;  /* 0x0000008a8d077210 */ /* 0x000fe40007ffe104 */
[----:B------:R-:W-:-:S04]  /*2090*/  IADD3 R4, -R140, R3, R138 ;  /* 0x000000038c047210 */ /* 0x000fc80007ffe18a */
[----:B--2---:R-:W-:-:S04]  /*20a0*/  VIADDMNMX R3, R5, R4, R7, PT ;  /* 0x0000000405037246 */ /* 0x004fc80003800107 */
        /* <DEDUP_REMOVED lines=9> */
[----:B-1----:R-:W-:Y:S02]  /*2140*/  FSEL R8, R31, -INF , P1 ;  /* 0xff8000001f087808 */ /* 0x002fe40000800000 */
        /* <DEDUP_REMOVED lines=79> */
[----:B------:R-:W-:Y:S01]  /*2640*/  ISETP.GT.AND P1, PT, R3, 0x79, PT ;  /* 0x000000790300780c */ /* 0x000fe20003f24270 */
[----:B------:R-:W-:Y:S01]  /*2650*/  IMAD.U32 R3, RZ, RZ, UR6 ;  /* 0x00000006ff037e24 */ /* 0x000fe2000f8e00ff */
[----:B------:R-:W-:-:S02]  /*2660*/  FSEL R86, R86, -INF , P2 ;  /* 0xff80000056567808 */ /* 0x000fc40001000000 */
[----:B------:R-:W-:Y:S02]  /*2670*/  FMNMX.FTZ R5, R106, R5, !PT ;  /* 0x000000056a057209 */ /* 0x000fe40007810000 */
[----:B------:R-:W-:Y:S02]  /*2680*/  FSEL R108, R87, -INF , P1 ;  /* 0xff800000576c7808 */ /* 0x000fe40000800000 */
[----:B------:R-:W-:Y:S02]  /*2690*/  FMNMX.FTZ R5, R86, R5, !PT ;  /* 0x0000000556057209 */ /* 0x000fe40007810000 */
[----:B---3--:R-:W-:Y:S02]  /*26a0*/  VIADDMNMX R4, R6, R4, R7, PT ;  /* 0x0000000406047246 */ /* 0x008fe40003800107 */
[----:B0-----:R-:W-:Y:S02]  /*26b0*/  FMNMX.FTZ R11, R108, R5, !PT ;  /* 0x000000056c0b7209 */ /* 0x001fe40007810000 */
[----:B------:R-:W-:-:S02]  /*26c0*/  ISETP.GT.AND P2, PT, R4, 0x1, PT ;  /* 0x000000010400780c */ /* 0x000fc40003f44270 */
[----:B------:R-:W-:Y:S01]  /*26d0*/  ISETP.GT.AND P3, PT, R4, 0x8, PT ;  /* 0x000000080400780c */ /* 0x000fe20003f64270 */
[----:B------:R-:W0:Y:S01]  /*26e0*/  SHFL.BFLY PT, R110, R11, 0x2, 0x1f ;  /* 0x0c401f000b6e7f89 */ /* 0x000e2200000e0000 */
[----:B------:R-:W-:Y:S02]  /*26f0*/  FSEL R25, R25, -INF , P2 ;  /* 0xff80000019197808 */ /* 0x000fe40001000000 */
[----:B------:R-:W-:Y:S02]  /*2700*/  FSEL R28, R28, -INF , P3 ;  /* 0xff8000001c1c7808 */ /* 0x000fe40001800000 */
[----:B------:R-:W-:Y:S02]  /*2710*/  ISETP.GT.AND P2, PT, R4, 0x10, PT ;  /* 0x000000100400780c */ /* 0x000fe40003f44270 */
[----:B------:R-:W-:Y:S02]  /*2720*/  R2UR UR6, R0 ;  /* 0x00000000000672ca */ /* 0x000fe400000e0000 */
[----:B------:R-:W-:-:S02]  /*2730*/  FSEL R32, R32, -INF , P2 ;  /* 0xff80000020207808 */ /* 0x000fc40001000000 */
[----:B------:R-:W-:-:S04]  /*2740*/  ISETP.GT.AND P2, PT, R4, 0x18, PT ;  /* 0x000000180400780c */ /* 0x000fc80003f44270 */
[----:B------:R-:W-:Y:S02]  /*2750*/  FSEL R36, R36, -INF , P2 ;  /* 0xff80000024247808 */ /* 0x000fe40001000000 */
[----:B------:R-:W-:-:S03]  /*2760*/  ISETP.GT.AND P2, PT, R4, 0x20, PT ;  /* 0x000000200400780c */ /* 0x000fc60003f44270 */
[----:B------:R-:W-:Y:S01]  /*2770*/  UIADD3 UR6, UR6, 0x2d840, URZ ;  /* 0x0002d84006067890 */ /* 0x000fe2000fffe03f */
[----:B------:R-:W-:Y:S02]  /*2780*/  FSEL R40, R40, -INF , P2 ;  /* 0xff80000028287808 */ /* 0x000fe40001000000 */
[----:B------:R-:W-:Y:S01]  /*2790*/  ISETP.GT.AND P2, PT, R4, 0x28, PT ;  /* 0x000000280400780c */ /* 0x000fe20003f44270 */
[----:B------:R-:W-:Y:S01]  /*27a0*/  UPRMT UR6, UR41, 0x654, UR6 ;  /* 0x0000065429067896 */ /* 0x000fe20008000006 */
[----:B0-----:R-:W-:Y:S02]  /*27b0*/  FMNMX.FTZ R110, R11, R110, !PT ;  /* 0x0000006e0b6e7209 */ /* 0x001fe40007810000 */
[----:B------:R-:W-:Y:S02]  /*27c0*/  FSEL R44, R44, -INF , P2 ;  /* 0xff8000002c2c7808 */ /* 0x000fe40001000000 */
[----:B------:R-:W-:Y:S01]  /*27d0*/  ISETP.GT.AND P2, PT, R4, 0x30, PT ;  /* 0x000000300400780c */ /* 0x000fe20003f44270 */
[----:B------:R-:W0:Y:S03]  /*27e0*/  SHFL.BFLY PT, R5, R110, 0x1, 0x1f ;  /* 0x0c201f006e057f89 */ /* 0x000e2600000e0000 */
[----:B------:R-:W-:Y:S01]  /*27f0*/  FSEL R48, R48, -INF , P2 ;  /* 0xff80000030307808 */ /* 0x000fe20001000000 */
[----:B------:R-:W-:Y:S01]  /*2800*/  SYNCS.ARRIVE.TRANS64.RED.A1T0 RZ, [UR6], RZ ;  /* 0x000000ffffff79a7 */ /* 0x000fe20008100406 */
        /* <DEDUP_REMOVED lines=10> */
[----:B------:R-:W-:Y:S01]  /*28b0*/  FMUL.FTZ R9, R5, R3 ;  /* 0x0000000305097220 */ /* 0x000fe20000410000 */
[----:B------:R-:W-:-:S04]  /*28c0*/  ISETP.GT.AND P2, PT, R4, 0x58, PT ;  /* 0x000000580400780c */ /* 0x000fc80003f44270 */
[----:B------:R-:W-:Y:S02]  /*28d0*/  FSEL R9, R9, RZ, P1 ;  /* 0x000000ff09097208 */ /* 0x000fe40000800000 */
[----:B------:R-:W-:Y:S02]  /*28e0*/  ISETP.GT.AND P1, PT, R4, RZ, PT ;  /* 0x000000ff0400720c */ /* 0x000fe40003f24270 */
[----:B------:R-:W-:Y:S01]  /*28f0*/  FSEL R122, R68, -INF , P2 ;  /* 0xff800000447a7808 */ /* 0x000fe20001000000 */
[-CC-:B------:R-:W-:Y:S01]  /*2900*/  FFMA.FTZ R6, R30, R3.reuse, -R9.reuse ;  /* 0x000000031e067223 */ /* 0x180fe20000010809 */
[----:B------:R-:W-:Y:S01]  /*2910*/  FSEL R24, R24, -INF , P1 ;  /* 0xff80000018187808 */ /* 0x000fe20000800000 */
[-CC-:B------:R-:W-:Y:S01]  /*2920*/  FFMA.FTZ R7, R26, R3.reuse, -R9.reuse ;  /* 0x000000031a077223 */ /* 0x180fe20000010809 */
[----:B------:R-:W-:Y:S01]  /*2930*/  ISETP.GT.AND P1, PT, R4, 0x9, PT ;  /* 0x000000090400780c */ /* 0x000fe20003f24270 */
[--C-:B------:R-:W-:Y:S01]  /*2940*/  FFMA.FTZ R26, R27, R3, -R9.reuse ;  /* 0x000000031b1a7223 */ /* 0x100fe20000010809 */
[----:B------:R-:W-:Y:S01]  /*2950*/  FMNMX.FTZ R11, R24, R25, !PT ;  /* 0x00000019180b7209 */ /* 0x000fe20007810000 */
[-CC-:B------:R-:W-:Y:S01]  /*2960*/  FFMA.FTZ R46, R46, R3.reuse, -R9.reuse ;  /* 0x000000032e2e7223 */ /* 0x180fe20000010809 */
[----:B------:R-:W-:Y:S01]  /*2970*/  FSEL R110, R29, -INF , P1 ;  /* 0xff8000001d6e7808 */ /* 0x000fe20000800000 */
[--C-:B------:R-:W-:Y:S01]  /*2980*/  FFMA.FTZ R50, R50, R3, -R9.reuse ;  /* 0x0000000332327223 */ /* 0x100fe20000010809 */
[----:B------:R-:W-:Y:S01]  /*2990*/  FMNMX.FTZ R13, R28, R11, !PT ;  /* 0x0000000b1c0d7209 */ /* 0x000fe20007810000 */
[--C-:B------:R-:W-:Y:S01]  /*29a0*/  FFMA.FTZ R70, R70, R3, -R9.reuse ;  /* 0x0000000346467223 */ /* 0x100fe20000010809 */
[----:B------:R-:W-:Y:S01]  /*29b0*/  ISETP.GT.AND P1, PT, R4, 0x11, PT ;  /* 0x000000110400780c */ /* 0x000fe20003f24270 */
[----:B------:R0:W-:Y:S01]  /*29c0*/  MUFU.EX2 R11, R6 ;  /* 0x00000006000b7308 */ /* 0x0001e20000000800 */
        /* <DEDUP_REMOVED lines=9> */
[-CC-:B0-----:R-:W-:Y:S01]  /*2a60*/  FFMA.FTZ R6, R34, R3.reuse, -R9.reuse ;  /* 0x0000000322067223 */ /* 0x181fe20000010809 */
        /* <DEDUP_REMOVED lines=25> */
[----:B------:R-:W-:Y:S01]  /*2c00*/  FFMA.FTZ R108, R108, R3, -R9 ;  /* 0x000000036c6c7223 */ /* 0x000fe20000010809 */
[----:B------:R-:W-:-:S02]  /*2c10*/  FMNMX.FTZ R21, R48, R21, !PT ;  /* 0x0000001530157209 */ /* 0x000fc40007810000 */
[----:B------:R-:W-:Y:S02]  /*2c20*/  CS2R R106, SRZ ;  /* 0x00000000006a7805 */ /* 0x000fe4000001ff00 */
[----:B------:R-:W-:Y:S01]  /*2c30*/  ISETP.GT.AND P1, PT, R4, 0x39, PT ;  /* 0x000000390400780c */ /* 0x000fe20003f24270 */
[----:B------:R-:W2:Y:S01]  /*2c40*/  MUFU.EX2 R8, R8 ;  /* 0x0000000800087308 */ /* 0x000ea20000000800 */
[----:B------:R-:W-:Y:S01]  /*2c50*/  FMNMX.FTZ R21, R38, R21, !PT ;  /* 0x0000001526157209 */ /* 0x000fe20007810000 */
[-CC-:B0-----:R-:W-:Y:S01]  /*2c60*/  FFMA.FTZ R6, R42, R3.reuse, -R9.reuse ;  /* 0x000000032a067223 */ /* 0x181fe20000010809 */
[----:B------:R-:W-:Y:S01]  /*2c70*/  FSEL R116, R53, -INF , P1 ;  /* 0xff80000035747808 */ /* 0x000fe20000800000 */
[----:B------:R-:W-:Y:S01]  /*2c80*/  FFMA.FTZ R42, R14, R3, -R9 ;  /* 0x000000030e2a7223 */ /* 0x000fe20000010809 */
[----:B------:R-:W-:Y:S02]  /*2c90*/  FMNMX.FTZ R27, R52, R21, !PT ;  /* 0x00000015341b7209 */ /* 0x000fe40007810000 */
[----:B------:R-:W-:-:S02]  /*2ca0*/  CS2R R94, SRZ ;  /* 0x00000000005e7805 */ /* 0x000fc4000001ff00 */
[----:B------:R-:W-:Y:S01]  /*2cb0*/  ISETP.GT.AND P1, PT, R4, 0x41, PT ;  /* 0x000000410400780c */ /* 0x000fe20003f24270 */
[----:B------:R-:W-:Y:S01]  /*2cc0*/  MUFU.EX2 R21, R6 ;  /* 0x0000000600157308 */ /* 0x000fe20000000800 */
[----:B------:R-:W-:Y:S02]  /*2cd0*/  FMNMX.FTZ R27, R116, R27, !PT ;  /* 0x0000001b741b7209 */ /* 0x000fe40007810000 */
[----:B------:R-:W-:Y:S02]  /*2ce0*/  FSEL R118, R57, -INF , P1 ;  /* 0xff80000039767808 */ /* 0x000fe40000800000 */
[----:B------:R-:W-:Y:S02]  /*2cf0*/  FMNMX.FTZ R27, R56, R27, !PT ;  /* 0x0000001b381b7209 */ /* 0x000fe40007810000 */
[----:B------:R-:W-:Y:S01]  /*2d00*/  ISETP.GT.AND P1, PT, R4, 0x49, PT ;  /* 0x000000490400780c */ /* 0x000fe20003f24270 */
[----:B------:R-:W-:Y:S01]  /*2d10*/  MUFU.EX2 R10, R10 ;  /* 0x0000000a000a7308 */ /* 0x000fe20000000800 */
[----:B------:R-:W-:-:S02]  /*2d20*/  FMNMX.FTZ R27, R118, R27, !PT ;  /* 0x0000001b761b7209 */ /* 0x000fc40007810000 */
[----:B------:R-:W-:Y:S02]  /*2d30*/  FSEL R14, R61, -INF , P1 ;  /* 0xff8000003d0e7808 */ /* 0x000fe40000800000 */
[----:B------:R-:W-:Y:S02]  /*2d40*/  FMNMX.FTZ R29, R60, R27, !PT ;  /* 0x0000001b3c1d7209 */ /* 0x000fe40007810000 */
[----:B------:R-:W-:Y:S01]  /*2d50*/  ISETP.GT.AND P1, PT, R4, 0x51, PT ;  /* 0x000000510400780c */ /* 0x000fe20003f24270 */
[----:B------:R0:W-:Y:S01]  /*2d60*/  MUFU.EX2 R27, R46 ;  /* 0x0000002e001b7308 */ /* 0x0001e20000000800 */
[----:B------:R-:W-:Y:S02]  /*2d70*/  FMNMX.FTZ R29, R14, R29, !PT ;  /* 0x0000001d0e1d7209 */ /* 0x000fe40007810000 */
[----:B------:R-:W-:Y:S02]  /*2d80*/  FSEL R120, R65, -INF , P1 ;  /* 0xff80000041787808 */ /* 0x000fe40000800000 */
[----:B------:R-:W-:-:S02]  /*2d90*/  FMNMX.FTZ R29, R64, R29, !PT ;  /* 0x0000001d401d7209 */ /* 0x000fc40007810000 */
[----:B------:R-:W-:Y:S01]  /*2da0*/  ISETP.GT.AND P1, PT, R4, 0x59, PT ;  /* 0x000000590400780c */ /* 0x000fe20003f24270 */
[----:B------:R-:W-:Y:S01]  /*2db0*/  MUFU.EX2 R12, R12 ;  /* 0x0000000c000c7308 */ /* 0x000fe20000000800 */
[----:B------:R-:W-:Y:S01]  /*2dc0*/  FMNMX.FTZ R29, R120, R29, !PT ;  /* 0x0000001d781d7209 */ /* 0x000fe20007810000 */
[----:B0-----:R-:W-:Y:S01]  /*2dd0*/  FFMA.FTZ R46, R90, R3, -R9 ;  /* 0x000000035a2e7223 */ /* 0x001fe20000010809 */
[----:B------:R-:W-:Y:S02]  /*2de0*/  ISETP.GT.AND P2, PT, R4, 0x60, PT ;  /* 0x000000600400780c */ /* 0x000fe40003f44270 */
[----:B------:R-:W-:Y:S02]  /*2df0*/  FSEL R124, R69, -INF , P1 ;  /* 0xff800000457c7808 */ /* 0x000fe40000800000 */
[----:B------:R-:W-:Y:S01]  /*2e00*/  FMNMX.FTZ R31, R122, R29, !PT ;  /* 0x0000001d7a1f7209 */ /* 0x000fe20007810000 */
[----:B------:R-:W-:Y:S01]  /*2e10*/  MUFU.EX2 R42, R42 ;  /* 0x0000002a002a7308 */ /* 0x000fe20000000800 */
[----:B------:R-:W-:-:S02]  /*2e20*/  ISETP.GT.AND P1, PT, R4, 0x61, PT ;  /* 0x000000610400780c */ /* 0x000fc40003f24270 */
[----:B------:R-:W-:Y:S01]  /*2e30*/  FSEL R126, R72, -INF , P2 ;  /* 0xff800000487e7808 */ /* 0x000fe20001000000 */
[----:B------:R-:W-:Y:S01]  /*2e40*/  FFMA.FTZ R72, R96, R3, -R9 ;  /* 0x0000000360487223 */ /* 0x000fe20000010809 */
[----:B------:R-:W-:Y:S02]  /*2e50*/  FMNMX.FTZ R31, R124, R31, !PT ;  /* 0x0000001f7c1f7209 */ /* 0x000fe40007810000 */
[----:B------:R-:W-:Y:S02]  /*2e60*/  CS2R R96, SRZ ;  /* 0x0000000000607805 */ /* 0x000fe4000001ff00 */
[----:B------:R-:W-:Y:S01]  /*2e70*/  ISETP.GT.AND P2, PT, R4, 0x68, PT ;  /* 0x000000680400780c */ /* 0x000fe20003f44270 */
[----:B------:R0:W-:Y:S01]  /*2e80*/  MUFU.EX2 R29, R50 ;  /* 0x00000032001d7308 */ /* 0x0001e20000000800 */
[----:B------:R-:W-:Y:S02]  /*2e90*/  FSEL R128, R73, -INF , P1 ;  /* 0xff80000049807808 */ /* 0x000fe40000800000 */
[----:B------:R-:W-:-:S02]  /*2ea0*/  FMNMX.FTZ R31, R126, R31, !PT ;  /* 0x0000001f7e1f7209 */ /* 0x000fc40007810000 */
[----:B------:R-:W-:Y:S02]  /*2eb0*/  ISETP.GT.AND P1, PT, R4, 0x69, PT ;  /* 0x000000690400780c */ /* 0x000fe40003f24270 */
[----:B------:R-:W-:Y:S01]  /*2ec0*/  FSEL R90, R76, -INF , P2 ;  /* 0xff8000004c5a7808 */ /* 0x000fe20001000000 */
[--C-:B------:R-:W-:Y:S01]  /*2ed0*/  FFMA.FTZ R76, R98, R3, -R9.reuse ;  /* 0x00000003624c7223 */ /* 0x100fe20000010809 */
[----:B------:R-:W-:Y:S01]  /*2ee0*/  FMNMX.FTZ R31, R128, R31, !PT ;  /* 0x0000001f801f7209 */ /* 0x000fe20007810000 */
[----:B0-----:R-:W-:Y:S01]  /*2ef0*/  FFMA.FTZ R50, R92, R3, -R9 ;  /* 0x000000035c327223 */ /* 0x001fe20000010809 */
[----:B------:R-:W-:Y:S01]  /*2f00*/  ISETP.GT.AND P2, PT, R4, 0x70, PT ;  /* 0x000000700400780c */ /* 0x000fe20003f44270 */
[----:B------:R-:W-:Y:S01]  /*2f10*/  MUFU.EX2 R20, R20 ;  /* 0x0000001400147308 */ /* 0x000fe20000000800 */
[----:B------:R-:W-:Y:S02]  /*2f20*/  FSEL R130, R77, -INF , P1 ;  /* 0xff8000004d827808 */ /* 0x000fe40000800000 */
[----:B------:R-:W-:-:S02]  /*2f30*/  CS2R R98, SRZ ;  /* 0x0000000000627805 */ /* 0x000fc4000001ff00 */
        /* <DEDUP_REMOVED lines=8> */
[----:B------:R-:W-:Y:S01]  /*2fc0*/  MUFU.EX2 R46, R46 ;  /* 0x0000002e002e7308 */ /* 0x000fe20000000800 */
[----:B------:R-:W-:Y:S01]  /*2fd0*/  ISETP.GT.AND P1, PT, R4, 0x79, PT ;  /* 0x000000790400780c */ /* 0x000fe20003f24270 */
[----:B0-----:R-:W-:Y:S01]  /*2fe0*/  FFMA.FTZ R54, R102, R3, -R9 ;  /* 0x0000000366367223 */ /* 0x001fe20000010809 */
[----:B------:R-:W-:Y:S02]  /*2ff0*/  FSEL R84, R84, -INF , P2 ;  /* 0xff80000054547808 */ /* 0x000fe40001000000 */
[----:B------:R-:W-:Y:S02]  /*3000*/  CS2R R102, SRZ ;  /* 0x0000000000667805 */ /* 0x000fe4000001ff00 */
[----:B------:R-:W-:Y:S02]  /*3010*/  FMNMX.FTZ R33, R132, R33, !PT ;  /* 0x0000002184217209 */ /* 0x000fe40007810000 */
[----:B------:R-:W-:Y:S01]  /*3020*/  FSEL R92, R85, -INF , P1 ;  /* 0xff800000555c7808 */ /* 0x000fe20000800000 */
[----:B------:R-:W-:Y:S01]  /*3030*/  MUFU.EX2 R50, R50 ;  /* 0x0000003200327308 */ /* 0x000fe20000000800 */
[----:B------:R-:W-:-:S04]  /*3040*/  FMNMX.FTZ R35, R84, R33, !PT ;  /* 0x0000002154237209 */ /* 0x000fc80007810000 */
[----:B------:R-:W-:Y:S01]  /*3050*/  FMNMX.FTZ R4, R92, R35, !PT ;  /* 0x000000235c047209 */ /* 0x000fe20007810000 */
[-CC-:B------:R-:W-:Y:S01]  /*3060*/  FFMA.FTZ R35, R62, R3.reuse, -R9.reuse ;  /* 0x000000033e237223 */ /* 0x180fe20000010809 */
[-CC-:B------:R-:W-:Y:S01]  /*3070*/  FFMA.FTZ R62, R104, R3.reuse, -R9.reuse ;  /* 0x00000003683e7223 */ /* 0x180fe20000010809 */
[----:B------:R0:W-:Y:S01]  /*3080*/  MUFU.EX2 R33, R58 ;  /* 0x0000003a00217308 */ /* 0x0001e20000000800 */
[----:B------:R-:W-:Y:S01]  /*3090*/  CS2R R104, SRZ ;  /* 0x0000000000687805 */ /* 0x000fe2000001ff00 */
[----:B------:R-:W3:Y:S06]  /*30a0*/  SHFL.BFLY PT, R39, R4, 0x2, 0x1f ;  /* 0x0c401f0004277f89 */ /* 0x000eec00000e0000 */
[----:B------:R-:W-:Y:S01]  /*30b0*/  MUFU.EX2 R68, R68 ;  /* 0x0000004400447308 */ /* 0x000fe20000000800 */
[----:B0-----:R-:W-:Y:S01]  /*30c0*/  FFMA.FTZ R58, R100, R3, -R9 ;  /* 0x00000003643a7223 */ /* 0x001fe20000010809 */
[----:B------:R-:W-:-:S06]  /*30d0*/  CS2R R100, SRZ ;  /* 0x0000000000647805 */ /* 0x000fcc000001ff00 */
[----:B------:R-:W-:Y:S08]  /*30e0*/  MUFU.EX2 R35, R35 ;  /* 0x0000002300237308 */ /* 0x000ff00000000800 */
[----:B------:R-:W-:Y:S01]  /*30f0*/  MUFU.EX2 R72, R72 ;  /* 0x0000004800487308 */ /* 0x000fe20000000800 */
[----:B---3--:R-:W-:Y:S01]  /*3100*/  FMNMX.FTZ R45, R4, R39, !PT ;  /* 0x00000027042d7209 */ /* 0x008fe20007810000 */
[----:B------:R-:W-:-:S04]  /*3110*/  FFMA.FTZ R4, R86, R3, -R9 ;  /* 0x0000000356047223 */ /* 0x000fc80000010809 */
[----:B------:R-:W0:Y:S02]  /*3120*/  SHFL.BFLY PT, R6, R45, 0x1, 0x1f ;  /* 0x0c201f002d067f89 */ /* 0x000e2400000e0000 */
[----:B------:R3:W-:Y:S08]  /*3130*/  MUFU.EX2 R39, R70 ;  /* 0x0000004600277308 */ /* 0x0007f00000000800 */
[----:B------:R-:W-:Y:S08]  /*3140*/  MUFU.EX2 R37, R37 ;  /* 0x0000002500257308 */ /* 0x000ff00000000800 */
[----:B------:R-:W-:Y:S01]  /*3150*/  MUFU.EX2 R76, R76 ;  /* 0x0000004c004c7308 */ /* 0x000fe20000000800 */
[----:B0-----:R-:W-:Y:S01]  /*3160*/  FMNMX.FTZ R6, R45, R6, !PT ;  /* 0x000000062d067209 */ /* 0x001fe20007810000 */
[----:B------:R-:W-:-:S06]  /*3170*/  FFMA.FTZ R45, R82, R3, -R9 ;  /* 0x00000003522d7223 */ /* 0x000fcc0000010809 */
[----:B------:R-:W-:Y:S01]  /*3180*/  MUFU.EX2 R58, R58 ;  /* 0x0000003a003a7308 */ /* 0x000fe20000000800 */
[C---:B------:R-:W-:Y:S01]  /*3190*/  FSETP.NEU.FTZ.AND P1, PT, R6.reuse, -INF , PT ;  /* 0xff8000000600780b */ /* 0x040fe20003f3d000 */
[----:B------:R-:W-:-:S05]  /*31a0*/  FMUL.FTZ R55, R6, R3 ;  /* 0x0000000306377220 */ /* 0x000fca0000410000 */
[----:B------:R-:W-:Y:S01]  /*31b0*/  FSEL R55, R55, RZ, P1 ;  /* 0x000000ff37377208 */ /* 0x000fe20000800000 */
[----:B------:R-:W-:Y:S04]  /*31c0*/  MUFU.EX2 R41, R41 ;  /* 0x0000002900297308 */ /* 0x000fe80000000800 */
[-CC-:B------:R-:W-:Y:S01]  /*31d0*/  FFMA.FTZ R24, R24, R3.reuse, -R55.reuse ;  /* 0x0000000318187223 */ /* 0x180fe20000010837 */
[-CC-:B------:R-:W-:Y:S01]  /*31e0*/  FFMA.FTZ R25, R25, R3.reuse, -R55.reuse ;  /* 0x0000000319197223 */ /* 0x180fe20000010837 */
[-CC-:B------:R-:W-:Y:S01]  /*31f0*/  FFMA.FTZ R47, R28, R3.reuse, -R55.reuse ;  /* 0x000000031c2f7223 */ /* 0x180fe20000010837 */
[-CC-:B---3--:R-:W-:Y:S01]  /*3200*/  FFMA.FTZ R70, R110, R3.reuse, -R55.reuse ;  /* 0x000000036e467223 */ /* 0x188fe20000010837 */
[-CC-:B------:R-:W-:Y:S01]  /*3210*/  FFMA.FTZ R32, R32, R3.reuse, -R55.reuse ;  /* 0x0000000320207223 */ /* 0x180fe20000010837 */
[-CC-:B------:R-:W-:Y:S01]  /*3220*/  FFMA.FTZ R51, R30, R3.reuse, -R55.reuse ;  /* 0x000000031e337223 */ /* 0x180fe20000010837 */
        /* <DEDUP_REMOVED lines=8> */
[----:B------:R-:W0:Y:S01]  /*32b0*/  MUFU.EX2 R25, R25 ;  /* 0x0000001900197308 */ /* 0x000e220000000800 */
[----:B------:R-:W-:Y:S01]  /*32c0*/  FADD.FTZ R67, R11, R52 ;  /* 0x000000340b437221 */ /* 0x000fe20000010000 */
[-CC-:B------:R-:W-:Y:S01]  /*32d0*/  FFMA.FTZ R30, R44, R3.reuse, -R55.reuse ;  /* 0x000000032c1e7223 */ /* 0x180fe20000010837 */
[-CC-:B------:R-:W-:Y:S01]  /*32e0*/  FFMA.FTZ R53, R114, R3.reuse, -R55.reuse ;  /* 0x0000000372357223 */ /* 0x180fe20000010837 */
[--C-:B------:R-:W-:Y:S01]  /*32f0*/  FFMA.FTZ R34, R48, R3, -R55.reuse ;  /* 0x0000000330227223 */ /* 0x100fe20000010837 */
[----:B--2---:R-:W-:Y:S01]  /*3300*/  F2FP.F16.F32.PACK_AB R11, R8, R11 ;  /* 0x0000000b080b723e */ /* 0x004fe200000000ff */
        /* <DEDUP_REMOVED lines=17> */
[-C--:B------:R-:W-:Y:S01]  /*3420*/  FFMA.FTZ R132, R132, R3.reuse, -R55 ;  /* 0x0000000384847223 */ /* 0x080fe20000010837 */
[----:B------:R-:W0:Y:S01]  /*3430*/  MUFU.EX2 R32, R32 ;  /* 0x0000002000207308 */ /* 0x000e220000000800 */
[----:B-1----:R-:W-:Y:S01]  /*3440*/  FADD.FTZ R9, R47, R14 ;  /* 0x0000000e2f097221 */ /* 0x002fe20000010000 */
[----:B------:R-:W-:Y:S01]  /*3450*/  FADD.FTZ R14, R8, R67 ;  /* 0x00000043080e7221 */ /* 0x000fe20000010000 */
[----:B------:R-:W-:Y:S01]  /*3460*/  F2FP.F16.F32.PACK_AB R8, R25, R24 ;  /* 0x000000181908723e */ /* 0x000fe200000000ff */
[-CC-:B------:R-:W-:Y:S01]  /*3470*/  FFMA.FTZ R84, R84, R3.reuse, -R55.reuse ;  /* 0x0000000354547223 */ /* 0x180fe20000010837 */
[----:B------:R-:W-:Y:S01]  /*3480*/  FFMA.FTZ R55, R92, R3, -R55 ;  /* 0x000000035c377223 */ /* 0x000fe20000010837 */
[----:B------:R-:W-:Y:S01]  /*3490*/  FADD.FTZ R69, R13, R14 ;  /* 0x0000000e0d457221 */ /* 0x000fe20000010000 */
[----:B------:R-:W-:Y:S01]  /*34a0*/  F2FP.F16.F32.PACK_AB R13, R10, R13 ;  /* 0x0000000d0a0d723e */ /* 0x000fe200000000ff */
[----:B------:R-:W1:Y:S01]  /*34b0*/  MUFU.EX2 R51, R51 ;  /* 0x0000003300337308 */ /* 0x000e620000000800 */
[----:B--2---:R-:W-:Y:S01]  /*34c0*/  FADD.FTZ R67, R70, R9 ;  /* 0x0000000946437221 */ /* 0x004fe20000010000 */
[----:B------:R-:W-:Y:S01]  /*34d0*/  F2FP.F16.F32.PACK_AB R9, R26, R7 ;  /* 0x000000071a09723e */ /* 0x000fe200000000ff */
[----:B------:R-:W-:Y:S01]  /*34e0*/  FADD.FTZ R26, R10, R69 ;  /* 0x000000450a1a7221 */ /* 0x000fe20000010000 */
[----:B------:R-:W-:-:S02]  /*34f0*/  CS2R R122, SRZ ;  /* 0x00000000007a7805 */ /* 0x000fc4000001ff00 */
[----:B------:R-:W-:Y:S02]  /*3500*/  CS2R R118, SRZ ;  /* 0x0000000000767805 */ /* 0x000fe4000001ff00 */
[----:B------:R-:W-:Y:S01]  /*3510*/  CS2R R116, SRZ ;  /* 0x0000000000747805 */ /* 0x000fe2000001ff00 */
[----:B------:R-:W-:Y:S01]  /*3520*/  FADD.FTZ R69, R15, R26 ;  /* 0x0000001a0f457221 */ /* 0x000fe20000010000 */
[----:B------:R-:W2:Y:S01]  /*3530*/  MUFU.EX2 R36, R36 ;  /* 0x0000002400247308 */ /* 0x000ea20000000800 */
[----:B0-----:R-:W-:Y:S01]  /*3540*/  FADD.FTZ R14, R32, R67 ;  /* 0x00000043200e7221 */ /* 0x001fe20000010000 */
[----:B------:R-:W-:Y:S02]  /*3550*/  F2FP.F16.F32.PACK_AB R15, R12, R15 ;  /* 0x0000000f0c0f723e */ /* 0x000fe400000000ff */
[----:B------:R-:W-:Y:S02]  /*3560*/  CS2R R114, SRZ ;  /* 0x0000000000727805 */ /* 0x000fe4000001ff00 */
[----:B------:R-:W-:-:S02]  /*3570*/  CS2R R112, SRZ ;  /* 0x0000000000707805 */ /* 0x000fc4000001ff00 */
[----:B------:R-:W-:Y:S02]  /*3580*/  CS2R R110, SRZ ;  /* 0x00000000006e7805 */ /* 0x000fe4000001ff00 */
[----:B------:R-:W-:Y:S01]  /*3590*/  CS2R R92, SRZ ;  /* 0x00000000005c7805 */ /* 0x000fe2000001ff00 */
[----:B------:R-:W0:Y:S01]  /*35a0*/  MUFU.EX2 R59, R59 ;  /* 0x0000003b003b7308 */ /* 0x000e220000000800 */
[C---:B-1----:R-:W-:Y:S01]  /*35b0*/  FADD.FTZ R67, R51.reuse, R14 ;  /* 0x0000000e33437221 */ /* 0x042fe20000010000 */
[----:B------:R-:W-:Y:S01]  /*35c0*/  FADD.FTZ R14, R12, R69 ;  /* 0x000000450c0e7221 */ /* 0x000fe20000010000 */
[----:B------:R-:W-:-:S05]  /*35d0*/  F2FP.F16.F32.PACK_AB R12, R51, R32 ;  /* 0x00000020330c723e */ /* 0x000fca00000000ff */
[----:B------:R-:W1:Y:S01]  /*35e0*/  MUFU.EX2 R28, R28 ;  /* 0x0000001c001c7308 */ /* 0x000e620000000800 */
[----:B--2---:R-:W-:Y:S01]  /*35f0*/  FADD.FTZ R10, R36, R67 ;  /* 0x00000043240a7221 */ /* 0x004fe20000010000 */
[----:B------:R-:W-:-:S04]  /*3600*/  FADD.FTZ R67, R21, R14 ;  /* 0x0000000e15437221 */ /* 0x000fc80000010000 */
        /* <DEDUP_REMOVED lines=9> */
[----:B------:R1:W-:Y:S06]  /*36a0*/  STSM.16.M88.4 [R17+0x21800], R8 ;  /* 0x0218000811007844 */ /* 0x0003ec0000000200 */
[----:B------:R-:W3:Y:S01]  /*36b0*/  MUFU.EX2 R53, R53 ;  /* 0x0000003500357308 */ /* 0x000ee20000000800 */
[----:B--2---:R-:W-:Y:S01]  /*36c0*/  FADD.FTZ R25, R49, R14 ;  /* 0x0000000e31197221 */ /* 0x004fe20000010000 */
[----:B------:R-:W-:Y:S01]  /*36d0*/  F2FP.F16.F32.PACK_AB R14, R59, R36 ;  /* 0x000000243b0e723e */ /* 0x000fe200000000ff */
[----:B------:R-:W-:-:S04]  /*36e0*/  FADD.FTZ R59, R29, R26 ;  /* 0x0000001a1d3b7221 */ /* 0x000fc80000010000 */
[----:B------:R-:W-:Y:S01]  /*36f0*/  FADD.FTZ R20, R46, R59 ;  /* 0x0000003b2e147221 */ /* 0x000fe20000010000 */
[----:B------:R-:W2:Y:S01]  /*3700*/  MUFU.EX2 R34, R34 ;  /* 0x0000002200227308 */ /* 0x000ea20000000800 */
[----:B0-----:R-:W-:Y:S01]  /*3710*/  FADD.FTZ R24, R30, R25 ;  /* 0x000000191e187221 */ /* 0x001fe20000010000 */
[----:B------:R0:W-:Y:S01]  /*3720*/  STSM.16.M88.4 [R23], R12 ;  /* 0x0000000c17007844 */ /* 0x0001e20000000200 */
[----:B-1----:R-:W-:Y:S01]  /*3730*/  FADD.FTZ R11, R31, R20 ;  /* 0x000000141f0b7221 */ /* 0x002fe20000010000 */
[----:B------:R-:W-:Y:S02]  /*3740*/  F2FP.F16.F32.PACK_AB R25, R42, R21 ;  /* 0x000000152a19723e */ /* 0x000fe400000000ff */
[----:B------:R-:W-:Y:S02]  /*3750*/  F2FP.F16.F32.PACK_AB R9, R46, R29 ;  /* 0x0000001d2e09723e */ /* 0x000fe400000000ff */
[----:B------:R-:W1:Y:S01]  /*3760*/  MUFU.EX2 R57, R57 ;  /* 0x0000003900397308 */ /* 0x000e620000000800 */
[C---:B---3--:R-:W-:Y:S01]  /*3770*/  FADD.FTZ R51, R53.reuse, R24 ;  /* 0x0000001835337221 */ /* 0x048fe20000010000 */
[----:B------:R-:W-:-:S06]  /*3780*/  F2FP.F16.F32.PACK_AB R26, R53, R30 ;  /* 0x0000001e351a723e */ /* 0x000fcc00000000ff */
[----:B------:R-:W3:Y:S01]  /*3790*/  MUFU.EX2 R40, R40 ;  /* 0x0000002800287308 */ /* 0x000ee20000000800 */
[----:B--2---:R-:W-:Y:S01]  /*37a0*/  FADD.FTZ R24, R34, R51 ;  /* 0x0000003322187221 */ /* 0x004fe20000010000 */
[C---:B0-----:R-:W-:Y:S01]  /*37b0*/  FADD.FTZ R12, R50.reuse, R11 ;  /* 0x0000000b320c7221 */ /* 0x041fe20000010000 */
[----:B------:R-:W-:Y:S01]  /*37c0*/  F2FP.F16.F32.PACK_AB R11, R50, R31 ;  /* 0x0000001f320b723e */ /* 0x000fe200000000ff */
[----:B------:R-:W-:-:S04]  /*37d0*/  IMAD.MOV.U32 R31, RZ, RZ, R137 ;  /* 0x000000ffff1f7224 */ /* 0x000fc800078e0089 */
[----:B------:R-:W0:Y:S01]  /*37e0*/  MUFU.EX2 R63, R63 ;  /* 0x0000003f003f7308 */ /* 0x000e220000000800 */
[----:B-1----:R-:W-:Y:S01]  /*37f0*/  FADD.FTZ R51, R57, R24 ;  /* 0x0000001839337221 */ /* 0x002fe20000010000 */
[----:B------:R-:W-:Y:S02]  /*3800*/  F2FP.F16.F32.PACK_AB R24, R49, R28 ;  /* 0x0000001c3118723e */ /* 0x000fe400000000ff */
[----:B------:R-:W-:Y:S01]  /*3810*/  F2FP.F16.F32.PACK_AB R8, R57, R34 ;  /* 0x000000223908723e */ /* 0x000fe200000000ff */
[----:B------:R-:W1:Y:S02]  /*3820*/  @P4 LDC R28, c[0x0][0x44c] ;  /* 0x00011300ff1c4b82 */ /* 0x000e640000000800 */
[----:B------:R1:W-:Y:S01]  /*3830*/  STSM.16.M88.4 [R19], R24 ;  /* 0x0000001813007844 */ /* 0x0003e20000000200 */
[----:B------:R-:W2:Y:S01]  /*3840*/  MUFU.EX2 R38, R38 ;  /* 0x0000002600267308 */ /* 0x000ea20000000800 */
[----:B---3--:R-:W-:-:S07]  /*3850*/  FADD.FTZ R10, R40, R51 ;  /* 0x00000033280a7221 */ /* 0x008fce0000010000 */
[----:B------:R-:W3:Y:S01]  /*3860*/  MUFU.EX2 R61, R61 ;  /* 0x0000003d003d7308 */ /* 0x000ee20000000800 */
[C---:B0-----:R-:W-:Y:S01]  /*3870*/  FADD.FTZ R13, R63.reuse, R10 ;  /* 0x0000000a3f0d7221 */ /* 0x041fe20000010000 */
[----:B------:R-:W-:-:S05]  /*3880*/  F2FP.F16.F32.PACK_AB R10, R63, R40 ;  /* 0x000000283f0a723e */ /* 0x000fca00000000ff */
[----:B------:R0:W-:Y:S01]  /*3890*/  STSM.16.M88.4 [R18], R8 ;  /* 0x0000000812007844 */ /* 0x0001e20000000200 */
[----:B------:R-:W4:Y:S01]  /*38a0*/  MUFU.EX2 R0, R60 ;  /* 0x0000003c00007308 */ /* 0x000f220000000800 */
[----:B--2---:R-:W-:Y:S01]  /*38b0*/  FADD.FTZ R14, R38, R13 ;  /* 0x0000000d260e7221 */ /* 0x004fe20000010000 */
[----:B------:R-:W-:Y:S01]  /*38c0*/  FADD.FTZ R13, R33, R12 ;  /* 0x0000000c210d7221 */ /* 0x000fe20000010000 */
[----:B-1----:R-:W-:-:S04]  /*38d0*/  @P4 IMAD.HI.U32 R24, R137, R28, RZ ;  /* 0x0000001c89184227 */ /* 0x002fc800078e00ff */
[----:B------:R-:W-:Y:S01]  /*38e0*/  FADD.FTZ R12, R68, R13 ;  /* 0x0000000d440c7221 */ /* 0x000fe20000010000 */
[----:B------:R-:W1:Y:S01]  /*38f0*/  MUFU.EX2 R65, R65 ;  /* 0x0000004100417308 */ /* 0x000e620000000800 */
[----:B---3--:R-:W-:Y:S02]  /*3900*/  FADD.FTZ R15, R61, R14 ;  /* 0x0000000e3d0f7221 */ /* 0x008fe40000010000 */
[----:B------:R-:W-:-:S04]  /*3910*/  FADD.FTZ R13, R35, R12 ;  /* 0x0000000c230d7221 */ /* 0x000fc80000010000 */
[----:B------:R-:W-:Y:S01]  /*3920*/  FADD.FTZ R12, R72, R13 ;  /* 0x0000000d480c7221 */ /* 0x000fe20000010000 */
[----:B0-----:R-:W-:Y:S01]  /*3930*/  F2FP.F16.F32.PACK_AB R9, R68, R33 ;  /* 0x000000214409723e */ /* 0x001fe200000000ff */
[----:B------:R-:W0:Y:S01]  /*3940*/  MUFU.EX2 R44, R44 ;  /* 0x0000002c002c7308 */ /* 0x000e220000000800 */
[----:B----4-:R-:W-:Y:S01]  /*3950*/  FADD.FTZ R14, R0, R15 ;  /* 0x0000000f000e7221 */ /* 0x010fe20000010000 */
[----:B------:R-:W-:Y:S01]  /*3960*/  FADD.FTZ R13, R37, R12 ;  /* 0x0000000c250d7221 */ /* 0x000fe20000010000 */
[----:B------:R-:W2:Y:S01]  /*3970*/  @P4 LDC R33, c[0x0][0x450] ;  /* 0x00011400ff214b82 */ /* 0x000ea20000000800 */
[----:B------:R-:W-:Y:S02]  /*3980*/  F2FP.F16.F32.PACK_AB R8, R61, R38 ;  /* 0x000000263d08723e */ /* 0x000fe400000000ff */
[----:B------:R-:W-:Y:S02]  /*3990*/  F2FP.F16.F32.PACK_AB R11, R72, R35 ;  /* 0x00000023480b723e */ /* 0x000fe400000000ff */
[----:B------:R3:W4:Y:S01]  /*39a0*/  MUFU.EX2 R7, R120 ;  /* 0x0000007800077308 */ /* 0x0007220000000800 */
[C---:B-1----:R-:W-:Y:S01]  /*39b0*/  FADD.FTZ R15, R65.reuse, R14 ;  /* 0x0000000e410f7221 */ /* 0x042fe20000010000 */
[----:B------:R-:W-:-:S05]  /*39c0*/  F2FP.F16.F32.PACK_AB R10, R65, R0 ;  /* 0x00000000410a723e */ /* 0x000fca00000000ff */
[----:B------:R1:W-:Y:S01]  /*39d0*/  STSM.16.M88.4 [R17+0x27800], R8 ;  /* 0x0278000811007844 */ /* 0x0003e20000000200 */
[----:B------:R-:W5:Y:S01]  /*39e0*/  MUFU.EX2 R48, R48 ;  /* 0x0000003000307308 */ /* 0x000f620000000800 */
[----:B0-----:R-:W-:Y:S01]  /*39f0*/  FADD.FTZ R0, R44, R15 ;  /* 0x0000000f2c007221 */ /* 0x001fe20000010000 */
[----:B---3--:R-:W-:-:S06]  /*3a00*/  CS2R R120, SRZ ;  /* 0x0000000000787805 */ /* 0x008fcc000001ff00 */
[----:B------:R0:W3:Y:S01]  /*3a10*/  MUFU.EX2 R47, R124 ;  /* 0x0000007c002f7308 */ /* 0x0000e20000000800 */
[C---:B----4-:R-:W-:Y:S01]  /*3a20*/  FADD.FTZ R15, R7.reuse, R0 ;  /* 0x00000000070f7221 */ /* 0x050fe20000010000 */
[C---:B------:R-:W-:Y:S01]  /*3a30*/  FADD.FTZ R0, R76.reuse, R13 ;  /* 0x0000000d4c007221 */ /* 0x040fe20000010000 */
[----:B------:R-:W-:Y:S02]  /*3a40*/  F2FP.F16.F32.PACK_AB R12, R7, R44 ;  /* 0x0000002c070c723e */ /* 0x000fe400000000ff */
[----:B------:R-:W-:Y:S01]  /*3a50*/  F2FP.F16.F32.PACK_AB R13, R76, R37 ;  /* 0x000000254c0d723e */ /* 0x000fe200000000ff */
[----:B------:R-:W-:Y:S01]  /*3a60*/  FADD.FTZ R7, R39, R0 ;  /* 0x0000000027077221 */ /* 0x000fe20000010000 */
[----:B--2---:R-:W-:Y:S01]  /*3a70*/  @P4 SHF.R.U32.HI R31, RZ, R33, R24 ;  /* 0x00000021ff1f4219 */ /* 0x004fe20000011618 */
[----:B------:R-:W2:Y:S01]  /*3a80*/  MUFU.EX2 R126, R126 ;  /* 0x0000007e007e7308 */ /* 0x000ea20000000800 */
[----:B-----5:R-:W-:Y:S01]  /*3a90*/  FADD.FTZ R14, R48, R15 ;  /* 0x0000000f300e7221 */ /* 0x020fe20000010000 */
[C---:B------:R-:W-:Y:S01]  /*3aa0*/  FADD.FTZ R0, R58.reuse, R7 ;  /* 0x000000073a007221 */ /* 0x040fe20000010000 */
[----:B------:R-:W-:-:S02]  /*3ab0*/  F2FP.F16.F32.PACK_AB R15, R58, R39 ;  /* 0x000000273a0f723e */ /* 0x000fc400000000ff */
[----:B0-----:R-:W-:Y:S01]  /*3ac0*/  CS2R R124, SRZ ;  /* 0x00000000007c7805 */ /* 0x001fe2000001ff00 */
[----:B------:R-:W-:Y:S02]  /*3ad0*/  FADD.FTZ R7, R41, R0 ;  /* 0x0000000029077221 */ /* 0x000fe40000010000 */
[----:B------:R0:W4:Y:S01]  /*3ae0*/  MUFU.EX2 R21, R128 ;  /* 0x0000008000157308 */ /* 0x0001220000000800 */
[C---:B---3--:R-:W-:Y:S01]  /*3af0*/  FADD.FTZ R27, R47.reuse, R14 ;  /* 0x0000000e2f1b7221 */ /* 0x048fe20000010000 */
[----:B------:R-:W-:-:S05]  /*3b00*/  F2FP.F16.F32.PACK_AB R14, R47, R48 ;  /* 0x000000302f0e723e */ /* 0x000fca00000000ff */
[----:B------:R3:W-:Y:S01]  /*3b10*/  STSM.16.M88.4 [R136], R12 ;  /* 0x0000000c88007844 */ /* 0x0007e20000000200 */
[----:B------:R-:W5:Y:S01]  /*3b20*/  MUFU.EX2 R54, R54 ;  /* 0x0000003600367308 */ /* 0x000f620000000800 */
[----:B--2---:R-:W-:Y:S01]  /*3b30*/  FADD.FTZ R20, R126, R27 ;  /* 0x0000001b7e147221 */ /* 0x004fe20000010000 */
[----:B0-----:R-:W-:-:S06]  /*3b40*/  CS2R R128, SRZ ;  /* 0x0000000000807805 */ /* 0x001fcc000001ff00 */
[----:B------:R-:W0:Y:S01]  /*3b50*/  MUFU.EX2 R90, R90 ;  /* 0x0000005a005a7308 */ /* 0x000e220000000800 */
[C---:B----4-:R-:W-:Y:S01]  /*3b60*/  FADD.FTZ R27, R21.reuse, R20 ;  /* 0x00000014151b7221 */ /* 0x050fe20000010000 */
[----:B-1----:R-:W-:Y:S02]  /*3b70*/  F2FP.F16.F32.PACK_AB R8, R21, R126 ;  /* 0x0000007e1508723e */ /* 0x002fe400000000ff */
[----:B------:R-:W-:-:S04]  /*3b80*/  CS2R R126, SRZ ;  /* 0x00000000007e7805 */ /* 0x000fc8000001ff00 */
[----:B------:R-:W1:Y:S01]  /*3b90*/  MUFU.EX2 R43, R43 ;  /* 0x0000002b002b7308 */ /* 0x000e620000000800 */
[----:B-----5:R-:W-:-:S07]  /*3ba0*/  FADD.FTZ R0, R54, R7 ;  /* 0x0000000736007221 */ /* 0x020fce0000010000 */
[----:B------:R2:W4:Y:S01]  /*3bb0*/  MUFU.EX2 R29, R130 ;  /* 0x00000082001d7308 */ /* 0x0005220000000800 */
[----:B0-----:R-:W-:-:S07]  /*3bc0*/  FADD.FTZ R20, R90, R27 ;  /* 0x0000001b5a147221 */ /* 0x001fce0000010000 */
[----:B------:R-:W0:Y:S01]  /*3bd0*/  MUFU.EX2 R62, R62 ;  /* 0x0000003e003e7308 */ /* 0x000e220000000800 */
[----:B-1----:R-:W-:Y:S01]  /*3be0*/  FADD.FTZ R9, R43, R0 ;  /* 0x000000002b097221 */ /* 0x002fe20000010000 */
[----:B--2---:R-:W-:-:S06]  /*3bf0*/  CS2R R130, SRZ ;  /* 0x0000000000827805 */ /* 0x004fcc000001ff00 */
[----:B------:R-:W3:Y:S01]  /*3c00*/  MUFU.EX2 R80, R80 ;  /* 0x0000005000507308 */ /* 0x000ee20000000800 */
[----:B----4-:R-:W-:Y:S01]  /*3c10*/  FADD.FTZ R11, R29, R20 ;  /* 0x000000141d0b7221 */ /* 0x010fe20000010000 */
[----:B------:R-:W-:Y:S02]  /*3c20*/  IADD3 R20, R31, R138, -R140 ;  /* 0x0000008a1f147210 */ /* 0x000fe40007ffe88c */
[----:B------:R-:W-:Y:S02]  /*3c30*/  F2FP.F16.F32.PACK_AB R10, R29, R90 ;  /* 0x0000005a1d0a723e */ /* 0x000fe400000000ff */
[----:B------:R-:W-:Y:S02]  /*3c40*/  CS2R R90, SRZ ;  /* 0x00000000005a7805 */ /* 0x000fe4000001ff00 */
[----:B------:R-:W1:Y:S01]  /*3c50*/  MUFU.EX2 R45, R45 ;  /* 0x0000002d002d7308 */ /* 0x000e620000000800 */
[----:B0-----:R-:W-:Y:S01]  /*3c60*/  FADD.FTZ R0, R62, R9 ;  /* 0x000000093e007221 */ /* 0x001fe20000010000 */
[----:B------:R-:W-:-:S06]  /*3c70*/  F2FP.F16.F32.PACK_AB R9, R54, R41 ;  /* 0x000000293609723e */ /* 0x000fcc00000000ff */
[----:B------:R0:W2:Y:S01]  /*3c80*/  MUFU.EX2 R25, R132 ;  /* 0x0000008400197308 */ /* 0x0000a20000000800 */
[----:B---3--:R-:W-:Y:S01]  /*3c90*/  FADD.FTZ R12, R80, R11 ;  /* 0x0000000b500c7221 */ /* 0x008fe20000010000 */
[----:B------:R-:W-:-:S05]  /*3ca0*/  F2FP.F16.F32.PACK_AB R11, R62, R43 ;  /* 0x0000002b3e0b723e */ /* 0x000fca00000000ff */
[----:B------:R3:W-:Y:S01]  /*3cb0*/  STSM.16.M88.4 [R19+0x6000], R8 ;  /* 0x0060000813007844 */ /* 0x0007e20000000200 */
[----:B------:R-:W4:Y:S01]  /*3cc0*/  MUFU.EX2 R66, R66 ;  /* 0x0000004200427308 */ /* 0x000f220000000800 */
[----:B-1----:R-:W-:Y:S01]  /*3cd0*/  FADD.FTZ R13, R45, R0 ;  /* 0x000000002d0d7221 */ /* 0x002fe20000010000 */
[----:B0-----:R-:W-:-:S06]  /*3ce0*/  CS2R R132, SRZ ;  /* 0x0000000000847805 */ /* 0x001fcc000001ff00 */
[----:B------:R-:W0:Y:S01]  /*3cf0*/  MUFU.EX2 R4, R4 ;  /* 0x0000000400047308 */ /* 0x000e220000000800 */
[C---:B--2---:R-:W-:Y:S01]  /*3d00*/  FADD.FTZ R21, R25.reuse, R12 ;  /* 0x0000000c19157221 */ /* 0x044fe20000010000 */
[----:B------:R-:W-:Y:S01]  /*3d10*/  F2FP.F16.F32.PACK_AB R12, R25, R80 ;  /* 0x00000050190c723e */ /* 0x000fe200000000ff */
[----:B---3--:R-:W-:-:S05]  /*3d20*/  VIADD R8, R88, 0xfffffffe ;  /* 0xfffffffe58087836 */ /* 0x008fca0000000000 */
[----:B------:R-:W-:Y:S01]  /*3d30*/  MUFU.EX2 R84, R84 ;  /* 0x0000005400547308 */ /* 0x000fe20000000800 */
[C---:B----4-:R-:W-:Y:S01]  /*3d40*/  FADD.FTZ R25, R66.reuse, R13 ;  /* 0x0000000d42197221 */ /* 0x050fe20000010000 */
[----:B------:R-:W-:Y:S02]  /*3d50*/  F2FP.F16.F32.PACK_AB R13, R66, R45 ;  /* 0x0000002d420d723e */ /* 0x000fe400000000ff */
[----:B------:R-:W-:-:S04]  /*3d60*/  CS2R R88, SRZ ;  /* 0x0000000000587805 */ /* 0x000fc8000001ff00 */
[----:B------:R-:W1:Y:S01]  /*3d70*/  MUFU.EX2 R55, R55 ;  /* 0x0000003700377308 */ /* 0x000e620000000800 */
[----:B0-----:R-:W-:-:S07]  /*3d80*/  FADD.FTZ R0, R4, R25 ;  /* 0x0000001904007221 */ /* 0x001fce0000010000 */
[----:B------:R0:W2:Y:S01]  /*3d90*/  MUFU.EX2 R7, R108 ;  /* 0x0000006c00077308 */ /* 0x0000a20000000800 */
[----:B-1----:R-:W-:Y:S02]  /*3da0*/  F2FP.F16.F32.PACK_AB R14, R55, R84 ;  /* 0x00000054370e723e */ /* 0x002fe400000000ff */
[----:B0-----:R-:W-:Y:S02]  /*3db0*/  CS2R R108, SRZ ;  /* 0x00000000006c7805 */ /* 0x001fe4000001ff00 */
[C---:B--2---:R-:W-:Y:S01]  /*3dc0*/  F2FP.F16.F32.PACK_AB R15, R7.reuse, R4 ;  /* 0x00000004070f723e */ /* 0x044fe200000000ff */
[----:B------:R-:W-:Y:S01]  /*3dd0*/  FADD.FTZ R4, R84, R21 ;  /* 0x0000001554047221 */ /* 0x000fe20000010000 */
[----:B------:R-:W-:Y:S01]  /*3de0*/  SHF.R.S32.HI R21, RZ, 0x1f, R20 ;  /* 0x0000001fff157819 */ /* 0x000fe20000011414 */
[----:B------:R-:W-:Y:S02]  /*3df0*/  FADD.FTZ R0, R7, R0 ;  /* 0x0000000007007221 */ /* 0x000fe40000010000 */
[----:B------:R0:W-:Y:S01]  /*3e00*/  STSM.16.M88.4 [R18+0x6000], R12 ;  /* 0x0060000c12007844 */ /* 0x0001e20000000200 */
[----:B------:R-:W-:Y:S01]  /*3e10*/  LEA.HI R21, R21, R20, RZ, 0x7 ;  /* 0x0000001415157211 */ /* 0x000fe200078f38ff */
[----:B------:R-:W-:Y:S01]  /*3e20*/  FADD.FTZ R4, R55, R4 ;  /* 0x0000000437047221 */ /* 0x000fe20000010000 */
[----:B------:R1:W-:Y:S06]  /*3e30*/  MEMBAR.ALL.CTA ;  /* 0x0000000000007992 */ /* 0x0003ec0000008000 */
[----:B-1----:R-:W1:Y:S01]  /*3e40*/  FENCE.VIEW.ASYNC.S ;  /* 0x00000000000073c6 */ /* 0x002e620000000000 */
[----:B------:R-:W-:-:S04]  /*3e50*/  SHF.R.S32.HI R21, RZ, 0x7, R21 ;  /* 0x00000007ff157819 */ /* 0x000fc80000011415 */
[----:B------:R-:W-:-:S04]  /*3e60*/  VIMNMX R139, R142, R21, !PT ;  /* 0x000000158e8b7248 */ /* 0x000fc80007fe0100 */
[----:B------:R-:W-:Y:S01]  /*3e70*/  ISETP.GE.AND P1, PT, R8, R139, PT ;  /* 0x0000008b0800720c */ /* 0x000fe20003f26270 */
[----:B-1----:R-:W-:-:S12]  /*3e80*/  NOP ;  /* 0x0000000000007918 */ /* 0x002fd80000000000 */
[----:B0-----:R-:W-:Y:S05]  /*3e90*/  @!P1 BRA `(.L_x_12111) ;  /* 0x0000002800b89947 */ /* 0x001fea0003800000 */
[----:B------:R-:W-:Y:S01]  /*3ea0*/  IMAD.MOV.U32 R9, RZ, RZ, R5 ;  /* 0x000000ffff097224 */ /* 0x000fe200078e0005 */
[----:B------:R-:W-:Y:S01]  /*3eb0*/  UMOV UR6, UR38 ;  /* 0x0000002600067c82 */ /* 0x000fe20008000000 */
[----:B------:R-:W-:Y:S02]  /*3ec0*/  IMAD.MOV.U32 R7, RZ, RZ, R6 ;  /* 0x000000ffff077224 */ /* 0x000fe400078e0006 */
[----:B------:R-:W-:Y:S02]  /*3ed0*/  IMAD.MOV.U32 R10, RZ, RZ, R2 ;  /* 0x000000ffff0a7224 */ /* 0x000fe400078e0002 */
[----:B------:R-:W-:-:S07]  /*3ee0*/  IMAD.MOV.U32 R135, RZ, RZ, RZ ;  /* 0x000000ffff877224 */ /* 0x000fce00078e00ff */
.L_x_12122:
[----:B------:R-:W-:Y:S01]  /*3ef0*/  ISETP.NE.AND P2, PT, RZ, UR42, PT ;  /* 0x0000002aff007c0c */ /* 0x000fe2000bf45270 */
[----:B------:R-:W-:-:S04]  /*3f00*/  UISETP.NE.AND UP0, UPT, UR6, 0x1, UPT ;  /* 0x000000010600788c */ /* 0x000fc8000bf05270 */
[----:B------:R-:W-:-:S06]  /*3f10*/  USEL UR7, URZ, 0x1, UP0 ;  /* 0x000000013f077887 */ /* 0x000fcc0008000000 */
[----:B------:R-:W-:Y:S02]  /*3f20*/  LOP3.LUT R2, R10, UR7, RZ, 0x3c, !PT ;  /* 0x000000070a027c12 */ /* 0x000fe4000f8e3cff */
[----:B------:R-:W-:Y:S05]  /*3f30*/  @P2 BRA `(.L_x_12112) ;  /* 0x0000000000342947 */ /* 0x000fea0003800000 */
[----:B------:R-:W-:Y:S05]  /*3f40*/  @!P0 BRA `(.L_x_12113) ;  /* 0x0000000000048947 */ /* 0x000fea0003800000 */
[----:B------:R-:W-:Y:S01]  /*3f50*/  BPT.TRAP 0x1 ;  /* 0x000000040000795c */ /* 0x000fe20000300000 */
.L_x_12113:
[----:B------:R-:W-:Y:S01]  /*3f60*/  UIADD3 UR7, UR6, 0x1, URZ ;  /* 0x0000000106077890 */ /* 0x000fe2000fffe03f */
[----:B------:R-:W-:-:S03]  /*3f70*/  SHF.L.U32 R3, R2, 0x1f, RZ ;  /* 0x0000001f02037819 */ /* 0x000fc600000006ff */
[----:B------:R-:W-:-:S04]  /*3f80*/  UISETP.NE.AND UP0, UPT, UR7, 0x2, UPT ;  /* 0x000000020700788c */ /* 0x000fc8000bf05270 */
[----:B------:R-:W-:-:S04]  /*3f90*/  USEL UR7, UR7, URZ, UP0 ;  /* 0x0000003f07077287 */ /* 0x000fc80008000000 */
[----:B------:R-:W-:-:S09]  /*3fa0*/  ULEA UR7, UR7, UR40, 0x3 ;  /* 0x0000002807077291 */ /* 0x000fd2000f8e183f */
[----:B------:R0:W1:Y:S01]  /*3fb0*/  SYNCS.PHASECHK.TRANS64.TRYWAIT P1, [UR7+0x2d830], R3 ;  /* 0x02d83003ff0075a7 */ /* 0x0000620008020147 */
[----:B------:R-:W-:Y:S05]  /*3fc0*/  @!P0 BRA `(.L_x_12114) ;  /* 0x0000000000048947 */ /* 0x000fea0003800000 */
[----:B------:R-:W-:Y:S01]  /*3fd0*/  BPT.TRAP 0x1 ;  /* 0x000000040000795c */ /* 0x000fe20000300000 */
.L_x_12114:
[----:B-1----:R-:W-:Y:S05]  /*3fe0*/  @P1 BRA `(.L_x_12112) ;  /* 0x0000000000081947 */ /* 0x002fea0003800000 */
[----:B------:R-:W1:Y:S02]  /*3ff0*/  SYNCS.PHASECHK.TRANS64.TRYWAIT P1, [UR7+0x2d830], R3 ;  /* 0x02d83003ff0075a7 */ /* 0x000e640008020147 */
[----:B-1----:R-:W-:Y:S05]  /*4000*/  @!P1 BRA `(.L_x_12115) ;  /* 0x000000e000009947 */ /* 0x002fea0003800000 */
.L_x_12112:
[----:B------:R-:W2:Y:S01]  /*4010*/  S2R R5, SR_TID.X ;  /* 0x0000000000057919 */ /* 0x000ea20000002100 */
        /* <DEDUP_REMOVED lines=41> */
.L_x_12117:
[----:B------:R-:W-:Y:S01]  /*42b0*/  ULEA UR7, UR6, UR40, 0x3 ;  /* 0x0000002806077291 */ /* 0x000fe2000f8e183f */
[----:B------:R-:W-:-:S08]  /*42c0*/  SHF.L.U32 R3, R10, 0x1f, RZ ;  /* 0x0000001f0a037819 */ /* 0x000fd000000006ff */
[----:B------:R0:W1:Y:S01]  /*42d0*/  SYNCS.PHASECHK.TRANS64.TRYWAIT P1, [UR7+0x2d850], R3 ;  /* 0x02d85003ff0075a7 */ /* 0x0000620008020147 */
[----:B------:R-:W-:Y:S05]  /*42e0*/  @!P0 BRA `(.L_x_12118) ;  /* 0x0000000000048947 */ /* 0x000fea0003800000 */
[----:B------:R-:W-:Y:S01]  /*42f0*/  BPT.TRAP 0x1 ;  /* 0x000000040000795c */ /* 0x000fe20000300000 */
.L_x_12118:
[----:B-1----:R-:W-:Y:S05]  /*4300*/  @P1 BRA `(.L_x_12116) ;  /* 0x0000000000081947 */ /* 0x002fea0003800000 */
[----:B------:R-:W1:Y:S02]  /*4310*/  SYNCS.PHASECHK.TRANS64.TRYWAIT P1, [UR7+0x2d850], R3 ;  /* 0x02d85003ff0075a7 */ /* 0x000e640008020147 */
[----:B-1----:R-:W-:Y:S05]  /*4320*/  @!P1 BRA `(.L_x_12119) ;  /* 0x000000dc00509947 */ /* 0x002fea0003800000 */
.L_x_12116:
        /* <DEDUP_REMOVED lines=70> */
.L_x_12120:
[----:B0-----:R-:W0:Y:S01]  /*4790*/  LDC R3, c[0x0][0x448] ;  /* 0x00011200ff037b82 */ /* 0x001e220000000800 */
[----:B------:R-:W-:Y:S01]  /*47a0*/  IMAD.IADD R5, R143, 0x1, R137 ;  /* 0x000000018f057824 */ /* 0x000fe200078e0289 */
[----:B------:R-:W-:Y:S01]  /*47b0*/  LOP3.LUT R16, R16, 0xfffffeff, RZ, 0xc0, !PT ;  /* 0xfffffeff10107812 */ /* 0x000fe200078ec0ff */
[----:B------:R-:W-:-:S03]  /*47c0*/  ULEA UR7, UR38, UR40, 0x3 ;  /* 0x0000002826077291 */ /* 0x000fc6000f8e183f */
[----:B------:R-:W-:Y:S01]  /*47d0*/  @P0 LOP3.LUT R16, R16, 0x100, RZ, 0xfc, !PT ;  /* 0x0000010010100812 */ /* 0x000fe200078efcff */
[----:B------:R-:W-:-:S03]  /*47e0*/  UIADD3 UR7, UR7, 0x2d840, URZ ;  /* 0x0002d84007077890 */ /* 0x000fc6000fffe03f */
[----:B------:R-:W-:Y:S01]  /*47f0*/  LOP3.LUT R16, R16, 0xfffffdff, RZ, 0xc0, !PT ;  /* 0xfffffdff10107812 */ /* 0x000fe200078ec0ff */
[----:B------:R-:W-:-:S09]  /*4800*/  UPRMT UR7, UR41, 0x654, UR7 ;  /* 0x0000065429077896 */ /* 0x000fd20008000007 */
[----:B------:R-:W-:Y:S01]  /*4810*/  SYNCS.ARRIVE.TRANS64.RED.A1T0 RZ, [UR7], RZ ;  /* 0x000000ffffff79a7 */ /* 0x000fe20008100407 */
[----:B0-----:R-:W-:-:S13]  /*4820*/  ISETP.NE.AND P1, PT, R3, 0x1, PT ;  /* 0x000000010300780c */ /* 0x001fda0003f25270 */
[----:B------:R-:W0:Y:S08]  /*4830*/  @P1 LDC R6, c[0x0][0x44c] ;  /* 0x00011300ff061b82 */ /* 0x000e300000000800 */
[----:B------:R-:W1:Y:S01]  /*4840*/  @P1 LDC R3, c[0x0][0x450] ;  /* 0x00011400ff031b82 */ /* 0x000e620000000800 */
[----:B0-----:R-:W-:-:S05]  /*4850*/  @P1 IMAD.HI.U32 R6, R5, R6, RZ ;  /* 0x0000000605061227 */ /* 0x001fca00078e00ff */
[----:B-1----:R-:W-:Y:S01]  /*4860*/  @P1 SHF.R.U32.HI R5, RZ, R3, R6 ;  /* 0x00000003ff051219 */ /* 0x002fe20000011606 */
[----:B------:R-:W-:-:S04]  /*4870*/  IMAD.MOV.U32 R6, RZ, RZ, -0x80 ;  /* 0xffffff80ff067424 */ /* 0x000fc800078e00ff */
[----:B------:R-:W0:Y:S01]  /*4880*/  SHFL.IDX PT, R3, R5, RZ, 0x1c1f ;  /* 0x001c1fff05037589 */ /* 0x000e2200000e0000 */
[----:B------:R-:W-:-:S03]  /*4890*/  IMAD R6, R8, R6, 0x1 ;  /* 0x0000000108067424 */ /* 0x000fc600078e0206 */
[----:B------:R-:W1:Y:S02]  /*48a0*/  SHFL.IDX PT, R5, R5, 0x1, 0x1c1f ;  /* 0x003c1f0005057f89 */ /* 0x000e6400000e0000 */
[----:B------:R-:W-:-:S05]  /*48b0*/  IADD3 R6, R138, R6, -R141 ;  /* 0x000000068a067210 */ /* 0x000fca0007ffe88d */
[----:B------:R-:W-:-:S04]  /*48c0*/  IMAD.IADD R6, R6, 0x1, -R140 ;  /* 0x0000000106067824 */ /* 0x000fc800078e0a8c */
[C---:B0-----:R-:W-:Y:S02]  /*48d0*/  IMAD.IADD R3, R6.reuse, 0x1, R3 ;  /* 0x0000000106037824 */ /* 0x041fe400078e0203 */
[----:B-1----:R-:W-:-:S03]  /*48e0*/  IMAD.IADD R5, R6, 0x1, R5 ;  /* 0x0000000106057824 */ /* 0x002fc600078e0205 */
[C---:B------:R-:W-:Y:S02]  /*48f0*/  ISETP.GT.AND P5, PT, R3.reuse, RZ, PT ;  /* 0x000000ff0300720c */ /* 0x040fe40003fa4270 */
[----:B------:R-:W-:Y:S02]  /*4900*/  ISETP.GT.AND P4, PT, R3, 0x1, PT ;  /* 0x000000010300780c */ /* 0x000fe40003f84270 */
        /* <DEDUP_REMOVED lines=76> */
[C---:B------:R-:W-:Y:S02]  /*4dd0*/  ISETP.GT.AND P1, PT, R5.reuse, 0x30, PT ;  /* 0x000000300500780c */ /* 0x040fe40003f24270 */
[----:B------:R-:W-:Y:S02]  /*4de0*/  FMNMX.FTZ R3, R44, R3, !PT ;  /* 0x000000032c037209 */ /* 0x000fe40007810000 */
[----:B------:R-:W-:Y:S02]  /*4df0*/  ISETP.GT.AND P3, PT, R5, RZ, PT ;  /* 0x000000ff0500720c */ /* 0x000fe40003f64270 */
        /* <DEDUP_REMOVED lines=15> */
[----:B------:R-:W-:Y:S02]  /*4ef0*/  ISETP.GT.AND P4, PT, R5, 0x10, PT ;  /* 0x000000100500780c */ /* 0x000fe40003f84270 */
        /* <DEDUP_REMOVED lines=17> */
[C---:B------:R-:W-:Y:S02]  /*5010*/  ISETP.GT.AND P5, PT, R5.reuse, 0x20, PT ;  /* 0x000000200500780c */ /* 0x040fe40003fa4270 */
[----:B------:R-:W-:Y:S02]  /*5020*/  FMNMX.FTZ R3, R80, R3, !PT ;  /* 0x0000000350037209 */ /* 0x000fe40007810000 */
[----:B------:R-:W-:Y:S02]  /*5030*/  ISETP.GT.AND P4, PT, R5, 0x21, PT ;  /* 0x000000210500780c */ /* 0x000fe40003f84270 */
[----:B------:R-:W-:Y:S02]  /*5040*/  FMNMX.FTZ R3, R81, R3, !PT ;  /* 0x0000000351037209 */ /* 0x000fe40007810000 */
[----:B------:R-:W-:Y:S02]  /*5050*/  ISETP.GT.AND P3, PT, R5, 0x28, PT ;  /* 0x000000280500780c */ /* 0x000fe40003f64270 */
[----:B------:R-:W-:-:S02]  /*5060*/  FMNMX.FTZ R3, R84, R3, !PT ;  /* 0x0000000354037209 */ /* 0x000fc40007810000 */
[----:B------:R-:W-:Y:S02]  /*5070*/  ISETP.GT.AND P2, PT, R5, 0x29, PT ;  /* 0x000000290500780c */ /* 0x000fe40003f44270 */
[----:B------:R-:W-:Y:S02]  /*5080*/  FMNMX.FTZ R3, R85, R3, !PT ;  /* 0x0000000355037209 */ /* 0x000fe40007810000 */
[----:B------:R-:W-:Y:S02]  /*5090*/  FSEL R70, R70, -INF , P1 ;  /* 0xff80000046467808 */ /* 0x000fe40000800000 */
[----:B------:R-:W-:Y:S01]  /*50a0*/  ISETP.GT.AND P1, PT, R5, 0x69, PT ;  /* 0x000000690500780c */ /* 0x000fe20003f24270 */
[----:B------:R-:W0:Y:S01]  /*50b0*/  SHFL.BFLY PT, R6, R3, 0x2, 0x1f ;  /* 0x0c401f0003067f89 */ /* 0x000e2200000e0000 */
        /* <DEDUP_REMOVED lines=8> */
[----:B------:R-:W-:Y:S02]  /*5140*/  @P0 LOP3.LUT R16, R16, 0x200, RZ, 0xfc, !PT ;  /* 0x0000020010100812 */ /* 0x000fe400078efcff */
[----:B------:R-:W-:Y:S02]  /*5150*/  FSEL R51, R51, -INF , P5 ;  /* 0xff80000033337808 */ /* 0x000fe40002800000 */
[----:B------:R-:W-:Y:S02]  /*5160*/  FSEL R54, R54, -INF , P4 ;  /* 0xff80000036367808 */ /* 0x000fe40002000000 */
[----:B------:R-:W-:Y:S02]  /*5170*/  FSEL R55, R55, -INF , P3 ;  /* 0xff80000037377808 */ /* 0x000fe40001800000 */
[----:B0-----:R-:W-:Y:S02]  /*5180*/  FMNMX.FTZ R6, R3, R6, !PT ;  /* 0x0000000603067209 */ /* 0x001fe40007810000 */
[----:B------:R-:W-:-:S02]  /*5190*/  FSEL R58, R58, -INF , P2 ;  /* 0xff8000003a3a7808 */ /* 0x000fc40001000000 */
[C---:B------:R-:W-:Y:S01]  /*51a0*/  ISETP.GT.AND P5, PT, R5.reuse, 0x48, PT ;  /* 0x000000480500780c */ /* 0x040fe20003fa4270 */
[----:B------:R-:W0:Y:S01]  /*51b0*/  SHFL.BFLY PT, R3, R6, 0x1, 0x1f ;  /* 0x0c201f0006037f89 */ /* 0x000e2200000e0000 */
[C---:B------:R-:W-:Y:S02]  /*51c0*/  ISETP.GT.AND P4, PT, R5.reuse, 0x49, PT ;  /* 0x000000490500780c */ /* 0x040fe40003f84270 */
[C---:B------:R-:W-:Y:S02]  /*51d0*/  ISETP.GT.AND P3, PT, R5.reuse, 0x50, PT ;  /* 0x000000500500780c */ /* 0x040fe40003f64270 */
[----:B------:R-:W-:Y:S02]  /*51e0*/  ISETP.GT.AND P2, PT, R5, 0x51, PT ;  /* 0x000000510500780c */ /* 0x000fe40003f44270 */
[----:B------:R-:W-:Y:S02]  /*51f0*/  LOP3.LUT R16, R16, 0xfffffbff, RZ, 0xc0, !PT ;  /* 0xfffffbff10107812 */ /* 0x000fe400078ec0ff */
[----:B------:R-:W-:-:S02]  /*5200*/  FSEL R62, R62, -INF , P5 ;  /* 0xff8000003e3e7808 */ /* 0x000fc40002800000 */
[----:B------:R-:W-:Y:S02]  /*5210*/  FSEL R63, R63, -INF , P4 ;  /* 0xff8000003f3f7808 */ /* 0x000fe40002000000 */
[----:B------:R-:W-:Y:S02]  /*5220*/  FSEL R66, R66, -INF , P3 ;  /* 0xff80000042427808 */ /* 0x000fe40001800000 */
[----:B------:R-:W-:Y:S02]  /*5230*/  FSEL R67, R67, -INF , P2 ;  /* 0xff80000043437808 */ /* 0x000fe40001000000 */
[----:B------:R-:W-:Y:S02]  /*5240*/  @P1 LOP3.LUT R16, R16, 0x400, RZ, 0xfc, !PT ;  /* 0x0000040010101812 */ /* 0x000fe400078efcff */
[C---:B------:R-:W-:Y:S02]  /*5250*/  ISETP.GT.AND P2, PT, R5.reuse, 0x70, PT ;  /* 0x000000700500780c */ /* 0x040fe40003f44270 */
[----:B------:R-:W-:-:S02]  /*5260*/  ISETP.GT.AND P3, PT, R5, 0x71, PT ;  /* 0x000000710500780c */ /* 0x000fc40003f64270 */
[C---:B------:R-:W-:Y:S02]  /*5270*/  ISETP.GT.AND P4, PT, R5.reuse, 0x78, PT ;  /* 0x000000780500780c */ /* 0x040fe40003f84270 */
[----:B0-----:R-:W-:Y:S02]  /*5280*/  FMNMX.FTZ R6, R6, R3, !PT ;  /* 0x0000000306067209 */ /* 0x001fe40007810000 */
[C---:B------:R-:W-:Y:S02]  /*5290*/  ISETP.GT.AND P5, PT, R5.reuse, 0x79, PT ;  /* 0x000000790500780c */ /* 0x040fe40003fa4270 */
[C---:B------:R-:W-:Y:S02]  /*52a0*/  FSETP.NEU.FTZ.AND P6, PT, R6.reuse, -INF , PT ;  /* 0xff8000000600780b */ /* 0x040fe40003fdd000 */
[----:B------:R-:W-:Y:S02]  /*52b0*/  ISETP.GT.AND P1, PT, R5, 0x59, PT ;  /* 0x000000590500780c */ /* 0x000fe40003f24270 */
[----:B------:R-:W-:-:S02]  /*52c0*/  FSEL R3, R6, RZ, P6 ;  /* 0x000000ff06037208 */ /* 0x000fc40003000000 */
[----:B------:R-:W-:Y:S02]  /*52d0*/  ISETP.GT.AND P0, PT, R5, 0x60, PT ;  /* 0x000000600500780c */ /* 0x000fe40003f04270 */
[----:B------:R-:W-:Y:S01]  /*52e0*/  FSEL R71, R71, -INF , P1 ;  /* 0xff80000047477808 */ /* 0x000fe20000800000 */
[----:B------:R-:W-:Y:S01]  /*52f0*/  FADD.FTZ R7, -R3, R7 ;  /* 0x0000000703077221 */ /* 0x000fe20000010100 */
[----:B------:R-:W-:Y:S01]  /*5300*/  FSEL R74, R74, -INF , P0 ;  /* 0xff8000004a4a7808 */ /* 0x000fe20000000000 */
[----:B------:R-:W0:Y:S01]  /*5310*/  LDC R3, c[0x0][0x988] ;  /* 0x00026200ff037b82 */ /* 0x000e220000000800 */
[C---:B------:R-:W-:Y:S02]  /*5320*/  LOP3.LUT P0, RZ, R16.reuse, 0x200, RZ, 0xc0, !PT ;  /* 0x0000020010ff7812 */ /* 0x040fe4000780c0ff */
[----:B------:R-:W-:Y:S02]  /*5330*/  LOP3.LUT P1, RZ, R16, 0x400, RZ, 0xc0, !PT ;  /* 0x0000040010ff7812 */ /* 0x000fe4000782c0ff */
[----:B------:R-:W-:-:S02]  /*5340*/  FSEL R75, R75, -INF , P0 ;  /* 0xff8000004b4b7808 */ /* 0x000fc40000000000 */
[----:B------:R-:W-:Y:S02]  /*5350*/  FSEL R79, R79, -INF , P1 ;  /* 0xff8000004f4f7808 */ /* 0x000fe40000800000 */
[----:B------:R-:W-:Y:S02]  /*5360*/  FSEL R82, R82, -INF , P2 ;  /* 0xff80000052527808 */ /* 0x000fe40001000000 */
[----:B------:R-:W-:Y:S02]  /*5370*/  FSEL R83, R83, -INF , P3 ;  /* 0xff80000053537808 */ /* 0x000fe40001800000 */
[----:B------:R-:W-:Y:S02]  /*5380*/  FSEL R86, R86, -INF , P4 ;  /* 0xff80000056567808 */ /* 0x000fe40002000000 */
[----:B------:R-:W-:Y:S02]  /*5390*/  FSEL R87, R87, -INF , P5 ;  /* 0xff80000057577808 */ /* 0x000fe40002800000 */
[----:B------:R-:W-:Y:S01]  /*53a0*/  LOP3.LUT P0, RZ, R16, 0x100, RZ, 0xc0, !PT ;  /* 0x0000010010ff7812 */ /* 0x000fe2000780c0ff */
[-C--:B0-----:R-:W-:Y:S01]  /*53b0*/  FMUL.FTZ R10, R6, R3.reuse ;  /* 0x00000003060a7220 */ /* 0x081fe20000410000 */
[----:B------:R-:W-:-:S04]  /*53c0*/  FMUL.FTZ R7, R7, R3 ;  /* 0x0000000307077220 */ /* 0x000fc80000410000 */
[----:B------:R-:W-:Y:S02]  /*53d0*/  FSEL R10, R10, RZ, P6 ;  /* 0x000000ff0a0a7208 */ /* 0x000fe40003000000 */
[----:B------:R-:W-:Y:S01]  /*53e0*/  ISETP.GT.AND P6, PT, R5, 0x68, PT ;  /* 0x000000680500780c */ /* 0x000fe20003fc4270 */
[----:B------:R-:W-:Y:S01]  /*53f0*/  MUFU.EX2 R7, R7 ;  /* 0x0000000700077308 */ /* 0x000fe20000000800 */
[----:B------:R-:W-:Y:S01]  /*5400*/  FMNMX.FTZ R5, R26, R9, !PT ;  /* 0x000000091a057209 */ /* 0x000fe20007810000 */
[-CC-:B------:R-:W-:Y:S01]  /*5410*/  FFMA.FTZ R24, R24, R3.reuse, -R10.reuse ;  /* 0x0000000318187223 */ /* 0x180fe2000001080a */
[----:B------:R-:W-:Y:S01]  /*5420*/  FSEL R78, R78, -INF , P6 ;  /* 0xff8000004e4e7808 */ /* 0x000fe20003000000 */
[--C-:B------:R-:W-:Y:S01]  /*5430*/  FFMA.FTZ R25, R25, R3, -R10.reuse ;  /* 0x0000000319197223 */ /* 0x100fe2000001080a */
[----:B------:R-:W-:Y:S01]  /*5440*/  FMNMX.FTZ R5, R27, R5, !PT ;  /* 0x000000051b057209 */ /* 0x000fe20007810000 */
[-CC-:B------:R-:W-:Y:S01]  /*5450*/  FFMA.FTZ R28, R28, R3.reuse, -R10.reuse ;  /* 0x000000031c1c7223 */ /* 0x180fe2000001080a */
[--C-:B------:R-:W-:Y:S01]  /*5460*/  FFMA.FTZ R29, R29, R3, -R10.reuse ;  /* 0x000000031d1d7223 */ /* 0x100fe2000001080a */
[----:B------:R-:W0:Y:S01]  /*5470*/  MUFU.EX2 R24, R24 ;  /* 0x0000001800187308 */ /* 0x000e220000000800 */
        /* <DEDUP_REMOVED lines=16> */
[----:B------:R-:W-:Y:S01]  /*5580*/  FMNMX.FTZ R5, R38, R5, !PT ;  /* 0x0000000526057209 */ /* 0x000fe20007810000 */
[----:B0-----:R-:W-:Y:S01]  /*5590*/  FFMA.FTZ R4, R7, R4, R24 ;  /* 0x0000000407047223 */ /* 0x001fe20000010018 */
[-CC-:B------:R-:W-:Y:S01]  /*55a0*/  FFMA.FTZ R52, R52, R3.reuse, -R10.reuse ;  /* 0x0000000334347223 */ /* 0x180fe2000001080a */
[--C-:B------:R-:W-:Y:S01]  /*55b0*/  FFMA.FTZ R53, R53, R3, -R10.reuse ;  /* 0x0000000335357223 */ /* 0x100fe2000001080a */
[----:B------:R-:W-:Y:S01]  /*55c0*/  FMNMX.FTZ R5, R39, R5, !PT ;  /* 0x0000000527057209 */ /* 0x000fe20007810000 */
[-CC-:B------:R-:W-:Y:S01]  /*55d0*/  FFMA.FTZ R56, R56, R3.reuse, -R10.reuse ;  /* 0x0000000338387223 */ /* 0x180fe2000001080a */
[----:B------:R-:W-:Y:S01]  /*55e0*/  FFMA.FTZ R57, R57, R3, -R10 ;  /* 0x0000000339397223 */ /* 0x000fe2000001080a */
[----:B------:R-:W-:Y:S01]  /*55f0*/  MUFU.EX2 R29, R29 ;  /* 0x0000001d001d7308 */ /* 0x000fe20000000800 */
[----:B------:R-:W-:Y:S01]  /*5600*/  FMNMX.FTZ R5, R42, R5, !PT ;  /* 0x000000052a057209 */ /* 0x000fe20007810000 */
[----:B-1----:R-:W-:Y:S01]  /*5610*/  FADD.FTZ R4, R25, R4 ;  /* 0x0000000419047221 */ /* 0x002fe20000010000 */
        /* <DEDUP_REMOVED lines=104> */
[----:B0-----:R-:W-:-:S04]  /*5ca0*/  FFMA.FTZ R0, R9, R0, R26 ;  /* 0x0000000009007223 */ /* 0x001fc8000001001a */
[----:B------:R-:W-:Y:S01]  /*5cb0*/  FADD.FTZ R14, R13, R0 ;  /* 0x000000000d0e7221 */ /* 0x000fe20000010000 */
        /* <DEDUP_REMOVED lines=98> */
.L_x_12121:
        /* <DEDUP_REMOVED lines=103> */
[----:B------:R-:W-:Y:S01]  /*6950*/  IMAD.MOV.U32 R10, RZ, RZ, R2 ;  /* 0x000000ffff0a7224 */ /* 0x000fe200078e0002 */
[----:B-1----:R-:W-:Y:S01]  /*6960*/  NOP ;  /* 0x0000000000007918 */ /* 0x002fe20000000000 */
[----:B0-----:R-:W-:Y:S05]  /*6970*/  @P1 BRA `(.L_x_12122) ;  /* 0xffffffd4005c1947 */ /* 0x001fea000383ffff */
.L_x_12111:
[----:B------:R-:W-:-:S13]  /*6980*/  ISETP.GE.AND P1, PT, R8, R142, PT ;  /* 0x0000008e0800720c */ /* 0x000fda0003f26270 */
[----:B------:R-:W-:Y:S05]  /*6990*/  @!P1 BRA `(.L_x_12123) ;  /* 0x00000020003c9947 */ /* 0x000fea0003800000 */
[----:B------:R-:W-:Y:S01]  /*69a0*/  IMAD.MOV.U32 R9, RZ, RZ, R5 ;  /* 0x000000ffff097224 */ /* 0x000fe200078e0005 */
[----:B------:R-:W-:Y:S01]  /*69b0*/  UMOV UR6, UR38 ;  /* 0x0000002600067c82 */ /* 0x000fe20008000000 */
[----:B------:R-:W-:Y:S02]  /*69c0*/  IMAD.MOV.U32 R7, RZ, RZ, R6 ;  /* 0x000000ffff077224 */ /* 0x000fe400078e0006 */
[----:B------:R-:W-:-:S07]  /*69d0*/  IMAD.MOV.U32 R10, RZ, RZ, R2 ;  /* 0x000000ffff0a7224 */ /* 0x000fce00078e0002 */
.L_x_12134:
[----:B------:R-:W-:Y:S01]  /*69e0*/  ISETP.NE.AND P2, PT, RZ, UR42, PT ;  /* 0x0000002aff007c0c */ /* 0x000fe2000bf45270 */
[----:B------:R-:W-:-:S04]  /*69f0*/  UISETP.NE.AND UP0, UPT, UR6, 0x1, UPT ;  /* 0x000000010600788c */ /* 0x000fc8000bf05270 */
[----:B------:R-:W-:-:S06]  /*6a00*/  USEL UR7, URZ, 0x1, UP0 ;  /* 0x000000013f077887 */ /* 0x000fcc0008000000 */
[----:B------:R-:W-:Y:S02]  /*6a10*/  LOP3.LUT R2, R10, UR7, RZ, 0x3c, !PT ;  /* 0x000000070a027c12 */ /* 0x000fe4000f8e3cff */
[----:B------:R-:W-:Y:S05]  /*6a20*/  @P2 BRA `(.L_x_12124) ;  /* 0x0000000000342947 */ /* 0x000fea0003800000 */
[----:B------:R-:W-:Y:S05]  /*6a30*/  @!P0 BRA `(.L_x_12125) ;  /* 0x0000000000048947 */ /* 0x000fea0003800000 */
[----:B------:R-:W-:Y:S01]  /*6a40*/  BPT.TRAP 0x1 ;  /* 0x000000040000795c */ /* 0x000fe20000300000 */
.L_x_12125:
        /* <DEDUP_REMOVED lines=8> */
.L_x_12126:
[----:B-1----:R-:W-:Y:S05]  /*6ad0*/  @P1 BRA `(.L_x_12124) ;  /* 0x0000000000081947 */ /* 0x002fea0003800000 */
[----:B------:R-:W1:Y:S02]  /*6ae0*/  SYNCS.PHASECHK.TRANS64.TRYWAIT P1, [UR7+0x2d830], R3 ;  /* 0x02d83003ff0075a7 */ /* 0x000e640008020147 */
[----:B-1----:R-:W-:Y:S05]  /*6af0*/  @!P1 BRA `(.L_x_12127) ;  /* 0x000000b400749947 */ /* 0x002fea0003800000 */
.L_x_12124:
        /* <DEDUP_REMOVED lines=42> */
.L_x_12129:
[----:B------:R-:W-:Y:S01]  /*6da0*/  ULEA UR7, UR6, UR40, 0x3 ;  /* 0x0000002806077291 */ /* 0x000fe2000f8e183f */
[----:B------:R-:W-:-:S08]  /*6db0*/  SHF.L.U32 R3, R10, 0x1f, RZ ;  /* 0x0000001f0a037819 */ /* 0x000fd000000006ff */
[----:B------:R0:W1:Y:S01]  /*6dc0*/  SYNCS.PHASECHK.TRANS64.TRYWAIT P1, [UR7+0x2d850], R3 ;  /* 0x02d85003ff0075a7 */ /* 0x0000620008020147 */
[----:B------:R-:W-:Y:S05]  /*6dd0*/  @!P0 BRA `(.L_x_12130) ;  /* 0x0000000000048947 */ /* 0x000fea0003800000 */
[----:B------:R-:W-:Y:S01]  /*6de0*/  BPT.TRAP 0x1 ;  /* 0x000000040000795c */ /* 0x000fe20000300000 */
.L_x_12130:
[----:B-1----:R-:W-:Y:S05]  /*6df0*/  @P1 BRA `(.L_x_12128) ;  /* 0x0000000000081947 */ /* 0x002fea0003800000 */
[----:B------:R-:W1:Y:S02]  /*6e00*/  SYNCS.PHASECHK.TRANS64.TRYWAIT P1, [UR7+0x2d850], R3 ;  /* 0x02d85003ff0075a7 */ /* 0x000e640008020147 */
[----:B-1----:R-:W-:Y:S05]  /*6e10*/  @!P1 BRA `(.L_x_12131) ;  /* 0x000000b000c49947 */ /* 0x002fea0003800000 */
.L_x_12128:
        /* <DEDUP_REMOVED lines=70> */
.L_x_12132:
        /* <DEDUP_REMOVED lines=78> */
[C---:B------:R-:W-:Y:S01]  /*7760*/  FADD.FTZ R9, -R5.reuse, R9 ;  /* 0x0000000905097221 */ /* 0x040fe20000010100 */
        /* <DEDUP_REMOVED lines=46> */
[-C--:B------:R-:W-:Y:S01]  /*7a50*/  FFMA.FTZ R35, R35, R3.reuse, -R12 ;  /* 0x0000000323237223 */ /* 0x080fe2000001080c */
        /* <DEDUP_REMOVED lines=153> */
.L_x_12133:
        /* <DEDUP_REMOVED lines=106> */
.L_x_12123:
[----:B------:R-:W-:Y:S06]  /*8a90*/  BAR.ARV 0x8, 0x200 ;  /* 0x0208000000007b1d */ /* 0x000fec0000002000 */
[----:B------:R-:W-:Y:S05]  /*8aa0*/  @!P0 BRA `(.L_x_12135) ;  /* 0x0000000000048947 */ /* 0x000fea0003800000 */
[----:B------:R-:W-:Y:S01]  /*8ab0*/  BPT.TRAP 0x1 ;  /* 0x000000040000795c */ /* 0x000fe20000300000 */
.L_x_12135:
[----:B------:R-:W-:Y:S01]  /*8ac0*/  ULEA UR4, UR38, UR40, 0x3 ;  /* 0x0000002826047291 */ /* 0x000fe2000f8e183f */
[----:B------:R-:W-:-:S08]  /*8ad0*/  SHF.L.U32 R7, R2, 0x1f, RZ ;  /* 0x0000001f02077819 */ /* 0x000fd000000006ff */
[----:B------:R0:W1:Y:S01]  /*8ae0*/  SYNCS.PHASECHK.TRANS64.TRYWAIT P1, [UR4+0x2d850], R7 ;  /* 0x02d85007ff0075a7 */ /* 0x0000620008020144 */
[----:B------:R-:W-:Y:S05]  /*8af0*/  @!P0 BRA `(.L_x_12136) ;  /* 0x0000000000048947 */ /* 0x000fea0003800000 */
[----:B------:R-:W-:Y:S01]  /*8b00*/  BPT.TRAP 0x1 ;  /* 0x000000040000795c */ /* 0x000fe20000300000 */
.L_x_12136:
[----:B-1----:R-:W-:Y:S05]  /*8b10*/  @P1 BRA `(.L_x_12137) ;  /* 0x0000000000081947 */ /* 0x002fea0003800000 */
[----:B------:R-:W1:Y:S02]  /*8b20*/  SYNCS.PHASECHK.TRANS64.TRYWAIT P1, [UR4+0x2d850], R7 ;  /* 0x02d85007ff0075a7 */ /* 0x000e640008020144 */
[----:B-1----:R-:W-:Y:S05]  /*8b30*/  @!P1 BRA `(.L_x_12138) ;  /* 0x0000009400949947 */ /* 0x002fea0003800000 */
.L_x_12137:
[----:B------:R-:W-:Y:S01]  /*8b40*/  UIADD3 UR40, UR40, 0x400, URZ ;  /* 0x0000040028287890 */ /* 0x000fe2000fffe03f */
[----:B------:R-:W-:Y:S01]  /*8b50*/  WARPGROUP.ARRIVE ;  /* 0x00000000000079c5 */ /* 0x000fe20000000000 */
[----:B------:R-:W-:Y:S01]  /*8b60*/  ULOP3.LUT UR39, UR39, 0x10000, URZ, 0xfc, !UPT ;  /* 0x0001000027277892 */ /* 0x000fe2000f8efc3f */
[----:B01----:R-:W0:Y:S01]  /*8b70*/  SHFL.BFLY PT, R7, R4, 0x2, 0x1f ;  /* 0x0c401f0004077f89 */ /* 0x003e2200000e0000 */
[----:B------:R-:W-:Y:S01]  /*8b80*/  USHF.R.U32.HI UR40, URZ, 0x4, UR40 ;  /* 0x000000043f287899 */ /* 0x000fe20008011628 */
[----:B------:R-:W-:Y:S01]  /*8b90*/  IMAD.MOV.U32 R20, RZ, RZ, -0x800000 ;  /* 0xff800000ff147424 */ /* 0x000fe200078e00ff */
[----:B------:R-:W-:Y:S01]  /*8ba0*/  UMOV UR9, 0x40000040 ;  /* 0x4000004000097882 */ /* 0x000fe20000000000 */
[----:B------:R-:W-:Y:S01]  /*8bb0*/  UMOV UR11, 0x80000020 ;  /* 0x80000020000b7882 */ /* 0x000fe20000000000 */
[----:B------:R-:W-:Y:S01]  /*8bc0*/  ULOP3.LUT UR40, UR40, 0x3fff, URZ, 0xc0, !UPT ;  /* 0x00003fff28287892 */ /* 0x000fe2000f8ec03f */
[----:B------:R-:W1:Y:S01]  /*8bd0*/  SHFL.BFLY PT, R9, R0, 0x2, 0x1f ;  /* 0x0c401f0000097f89 */ /* 0x000e6200000e0000 */
[----:B------:R-:W-:-:S02]  /*8be0*/  UMOV UR8, UR39 ;  /* 0x0000002700087c82 */ /* 0x000fc40008000000 */
[----:B------:R-:W-:-:S04]  /*8bf0*/  ULOP3.LUT UR5, UR40, 0x2000000, URZ, 0xfc, !UPT ;  /* 0x0200000028057892 */ /* 0x000fc8000f8efc3f */
[----:B------:R-:W-:-:S07]  /*8c00*/  UIMAD UR5, UR38, 0x600, UR5 ;  /* 0x00000600260578a4 */ /* 0x000fce000f8e0205 */
[----:B------:R-:W-:Y:S02]  /*8c10*/  UMOV UR10, UR5 ;  /* 0x00000005000a7c82 */ /* 0x000fe40008000000 */
[----:B------:R-:W-:Y:S01]  /*8c20*/  HGMMA.64x96x16.F32 R88, gdesc[UR8].tnspB, R88, gsb0 ;  /* 0x41600000085879f0 */ /* 0x000fe20008000858 */
[----:B------:R-:W-:Y:S01]  /*8c30*/  UIADD3 UR8, UR39, 0x2, URZ ;  /* 0x0000000227087890 */ /* 0x000fe2000fffe03f */
[----:B0-----:R-:W-:Y:S01]  /*8c40*/  FADD.FTZ R7, R7, R4 ;  /* 0x0000000407077221 */ /* 0x001fe20000010000 */
[----:B------:R-:W-:Y:S01]  /*8c50*/  UIADD3 UR10, UR5, 0x40, URZ ;  /* 0x00000040050a7890 */ /* 0x000fe2000fffe03f */
[----:B------:R-:W-:Y:S01]  /*8c60*/  IMAD.MOV.U32 R4, RZ, RZ, RZ ;  /* 0x000000ffff047224 */ /* 0x000fe200078e00ff */
[----:B------:R-:W-:Y:S01]  /*8c70*/  UMOV UR9, 0x40000040 ;  /* 0x4000004000097882 */ /* 0x000fe20000000000 */
[----:B------:R-:W-:Y:S01]  /*8c80*/  UMOV UR11, 0x80000020 ;  /* 0x80000020000b7882 */ /* 0x000fe20000000000 */
[----:B------:R-:W0:Y:S01]  /*8c90*/  SHFL.BFLY PT, R8, R7, 0x1, 0x1f ;  /* 0x0c201f0007087f89 */ /* 0x000e2200000e0000 */
[----:B-1----:R-:W-:Y:S01]  /*8ca0*/  FADD.FTZ R9, R9, R0 ;  /* 0x0000000009097221 */ /* 0x002fe20000010000 */
[----:B------:R-:W-:-:S04]  /*8cb0*/  IMAD.MOV.U32 R0, RZ, RZ, -0x800000 ;  /* 0xff800000ff007424 */ /* 0x000fc800078e00ff */
[----:B------:R-:W1:Y:S01]  /*8cc0*/  SHFL.BFLY PT, R10, R9, 0x1, 0x1f ;  /* 0x0c201f00090a7f89 */ /* 0x000e6200000e0000 */
[----:B0-----:R-:W-:Y:S01]  /*8cd0*/  FADD.FTZ R13, R7, R8 ;  /* 0x00000008070d7221 */ /* 0x001fe20000010000 */
[----:B------:R-:W-:-:S04]  /*8ce0*/  IMAD.MOV.U32 R8, RZ, RZ, RZ ;  /* 0x000000ffff087224 */ /* 0x000fc800078e00ff */
[----:B------:R-:W-:Y:S01]  /*8cf0*/  FSETP.NE.FTZ.AND P1, PT, R13, RZ, PT ;  /* 0x000000ff0d00720b */ /* 0x000fe20003f35000 */
[----:B-1----:R-:W-:-:S05]  /*8d00*/  FADD.FTZ R14, R9, R10 ;  /* 0x0000000a090e7221 */ /* 0x002fca0000010000 */
        /* <DEDUP_REMOVED lines=59> */
.L_x_12139:
        /* <DEDUP_REMOVED lines=60> */
.L_x_12103:
[----:B------:R-:W3:Y:S08]  /*9480*/  S2UR UR41, SR_CgaCtaId ;  /* 0x00000000002979c3 */ /* 0x000ef00000008800 */
[----:B------:R-:W-:Y:S06]  /*9490*/  BAR.SYNC.DEFER_BLOCKING 0x5, 0x200 ;  /* 0x0148000000007b1d */ /* 0x000fec0000010000 */
[----:B------:R-:W-:Y:S01]  /*94a0*/  UMOV UR40, 0x400 ;  /* 0x0000040000287882 */ /* 0x000fe20000000000 */
[----:B------:R-:W-:Y:S01]  /*94b0*/  BSSY B0, `(.L_x_12140) ;  /* 0x000027f000007945 */ /* 0x000fe20003800000 */
[----:B---3--:R-:W-:-:S09]  /*94c0*/  ULEA UR40, UR41, UR40, 0x18 ;  /* 0x0000002829287291 */ /* 0x008fd2000f8ec03f */
[----:B------:R-:W3:Y:S01]  /*94d0*/  LDS.128 R4, [UR40+0x2d8d0] ;  /* 0x02d8d028ff047984 */ /* 0x000ee20008000c00 */
[----:B------:R-:W-:Y:S06]  /*94e0*/  BAR.ARV 0x4, 0x200 ;  /* 0x0108000000007b1d */ /* 0x000fec0000002000 */
[----:B------:R-:W-:Y:S05]  /*94f0*/  @P0 BRA `(.L_x_12141) ;  /* 0x0000001c004c0947 */ /* 0x000fea0003800000 */
[----:B--2---:R-:W1:Y:S01]  /*9500*/  LDL R3, [R1+0x48] ;  /* 0x0000480001037983 */ /* 0x004e620000100800 */
[----:B------:R-:W2:Y:S03]  /*9510*/  S2UR UR6, SR_SWINHI ;  /* 0x00000000000679c3 */ /* 0x000ea60000002f00 */
[----:B------:R-:W4:Y:S05]  /*9520*/  LDL R48, [R1+0x8] ;  /* 0x0000080001307983 */ /* 0x000f2a0000100800 */
[----:B------:R-:W3:Y:S01]  /*9530*/  LDC.64 R38, c[0x0][0xc00] ;  /* 0x00030000ff267b82 */ /* 0x000ee20000000a00 */
[----:B------:R-:W-:Y:S01]  /*9540*/  UMOV UR4, UR40 ;  /* 0x0000002800047c82 */ /* 0x000fe20008000000 */
[----:B--2---:R-:W-:Y:S01]  /*9550*/  UMOV UR5, UR6 ;  /* 0x0000000600057c82 */ /* 0x004fe20008000000 */
[----:B------:R-:W-:-:S02]  /*9560*/  IMAD.U32 R34, RZ, RZ, UR4 ;  /* 0x00000004ff227e24 */ /* 0x000fc4000f8e00ff */
[----:B------:R-:W-:Y:S01]  /*9570*/  IMAD.U32 R35, RZ, RZ, UR5 ;  /* 0x00000005ff237e24 */ /* 0x000fe2000f8e00ff */
[----:B------:R-:W-:Y:S01]  /*9580*/  F2FP.F16.F32.PACK_AB R30, R109, R108 ;  /* 0x0000006c6d1e723e */ /* 0x000fe200000000ff */
[----:B------:R-:W-:Y:S01]  /*9590*/  ULDC.64 UR4, c[0x0][0xc08] ;  /* 0x0003020000047ab9 */ /* 0x000fe20000000a00 */
[----:B------:R-:W-:Y:S01]  /*95a0*/  BAR.SYNC.DEFER_BLOCKING 0x1, 0x180 ;  /* 0x0046000000007b1d */ /* 0x000fe20000010000 */
[----:B-1----:R-:W-:-:S03]  /*95b0*/  IMAD.WIDE R8, R3, 0x2, R34 ;  /* 0x0000000203087825 */ /* 0x002fc600078e0222 */
[C---:B------:R-:W-:Y:S02]  /*95c0*/  IADD3 R14, P0, R8.reuse, 0x6020, RZ ;  /* 0x00006020080e7810 */ /* 0x040fe40007f1e0ff */
[C---:B------:R-:W-:Y:S02]  /*95d0*/  LOP3.LUT R3, R8.reuse, 0x180, RZ, 0xc0, !PT ;  /* 0x0000018008037812 */ /* 0x040fe400078ec0ff */
[----:B------:R-:W-:Y:S02]  /*95e0*/  IADD3 R12, P1, R8, 0x6000, RZ ;  /* 0x00006000080c7810 */ /* 0x000fe40007f3e0ff */
[----:B0-----:R-:W-:Y:S02]  /*95f0*/  LOP3.LUT R11, R14, 0x180, RZ, 0xc0, !PT ;  /* 0x000001800e0b7812 */ /* 0x001fe400078ec0ff */
[----:B------:R-:W-:Y:S02]  /*9600*/  SHF.R.U64 R3, R3, 0x3, RZ ;  /* 0x0000000303037819 */ /* 0x000fe400000012ff */
[----:B------:R-:W-:-:S02]  /*9610*/  LOP3.LUT R10, R12, 0x180, RZ, 0xc0, !PT ;  /* 0x000001800c0a7812 */ /* 0x000fc400078ec0ff */
[C---:B------:R-:W-:Y:S02]  /*9620*/  IADD3 R37, P2, R8.reuse, 0x3020, RZ ;  /* 0x0000302008257810 */ /* 0x040fe40007f5e0ff */
[C---:B------:R-:W-:Y:S02]  /*9630*/  IADD3 R31, P3, R8.reuse, 0x3000, RZ ;  /* 0x00003000081f7810 */ /* 0x040fe40007f7e0ff */
[----:B---3--:R-:W-:Y:S02]  /*9640*/  IADD3 R4, P4, R8, 0x20, RZ ;  /* 0x0000002008047810 */ /* 0x008fe40007f9e0ff */
[----:B------:R-:W-:Y:S02]  /*9650*/  SHF.R.U64 R11, R11, 0x3, RZ ;  /* 0x000000030b0b7819 */ /* 0x000fe400000012ff */
[----:B------:R-:W-:Y:S02]  /*9660*/  LOP3.LUT R8, R3, R8, RZ, 0x3c, !PT ;  /* 0x0000000803087212 */ /* 0x000fe400078e3cff */
[----:B------:R-:W-:-:S02]  /*9670*/  SHF.R.U64 R3, R10, 0x3, RZ ;  /* 0x000000030a037819 */ /* 0x000fc400000012ff */
[----:B------:R-:W-:Y:S02]  /*9680*/  LOP3.LUT R24, R11, R14, RZ, 0x3c, !PT ;  /* 0x0000000e0b187212 */ /* 0x000fe400078e3cff */
[----:B------:R-:W-:Y:S02]  /*9690*/  LOP3.LUT R14, R37, 0x180, RZ, 0xc0, !PT ;  /* 0x00000180250e7812 */ /* 0x000fe400078ec0ff */
[----:B------:R-:W-:Y:S02]  /*96a0*/  LOP3.LUT R12, R3, R12, RZ, 0x3c, !PT ;  /* 0x0000000c030c7212 */ /* 0x000fe400078e3cff */
[----:B------:R-:W-:Y:S02]  /*96b0*/  LOP3.LUT R26, R31, 0x180, RZ, 0xc0, !PT ;  /* 0x000001801f1a7812 */ /* 0x000fe400078ec0ff */
[----:B------:R-:W-:Y:S02]  /*96c0*/  LOP3.LUT R3, R4, 0x180, RZ, 0xc0, !PT ;  /* 0x0000018004037812 */ /* 0x000fe400078ec0ff */
[----:B------:R-:W-:-:S02]  /*96d0*/  SHF.R.U64 R14, R14, 0x3, RZ ;  /* 0x000000030e0e7819 */ /* 0x000fc400000012ff */
[----:B------:R-:W-:Y:S02]  /*96e0*/  SHF.R.U64 R26, R26, 0x3, RZ ;  /* 0x000000031a1a7819 */ /* 0x000fe400000012ff */
[----:B------:R-:W-:Y:S01]  /*96f0*/  SHF.R.U64 R3, R3, 0x3, RZ ;  /* 0x0000000303037819 */ /* 0x000fe200000012ff */
[--C-:B------:R-:W-:Y:S01]  /*9700*/  IMAD.X R25, RZ, RZ, R9.reuse, P0 ;  /* 0x000000ffff197224 */ /* 0x100fe200000e0609 */
[----:B------:R-:W-:Y:S01]  /*9710*/  LOP3.LUT R14, R14, R37, RZ, 0x3c, !PT ;  /* 0x000000250e0e7212 */ /* 0x000fe200078e3cff */
[--C-:B------:R-:W-:Y:S01]  /*9720*/  IMAD.X R27, RZ, RZ, R9.reuse, P3 ;  /* 0x000000ffff1b7224 */ /* 0x100fe200018e0609 */
[----:B------:R-:W-:Y:S01]  /*9730*/  LOP3.LUT R26, R26, R31, RZ, 0x3c, !PT ;  /* 0x0000001f1a1a7212 */ /* 0x000fe200078e3cff */
[--C-:B------:R-:W-:Y:S01]  /*9740*/  IMAD.X R29, RZ, RZ, R9.reuse, P4 ;  /* 0x000000ffff1d7224 */ /* 0x100fe200020e0609 */
[----:B------:R-:W0:Y:S01]  /*9750*/  LDC.64 R36, c[0x0][0xc00] ;  /* 0x00030000ff247b82 */ /* 0x000e220000000a00 */
[----:B------:R-:W-:Y:S01]  /*9760*/  LOP3.LUT R28, R3, R4, RZ, 0x3c, !PT ;  /* 0x00000004031c7212 */ /* 0x000fe200078e3cff */
[--C-:B------:R-:W-:Y:S01]  /*9770*/  IMAD.X R13, RZ, RZ, R9.reuse, P1 ;  /* 0x000000ffff0d7224 */ /* 0x100fe200008e0609 */
[----:B------:R-:W-:Y:S01]  /*9780*/  MOV R21, R8 ;  /* 0x0000000800157202 */ /* 0x000fe20000000f00 */
[----:B------:R-:W-:Y:S01]  /*9790*/  IMAD.X R15, RZ, RZ, R9, P2 ;  /* 0x000000ffff0f7224 */ /* 0x000fe200010e0609 */
[----:B------:R-:W-:-:S02]  /*97a0*/  F2FP.F16.F32.PACK_AB R8, R33, R32 ;  /* 0x000000202108723e */ /* 0x000fc400000000ff */
[----:B------:R-:W-:Y:S02]  /*97b0*/  F2FP.F16.F32.PACK_AB R9, R91, R90 ;  /* 0x0000005a5b09723e */ /* 0x000fe400000000ff */
[----:B------:R-:W-:Y:S02]  /*97c0*/  F2FP.F16.F32.PACK_AB R10, R93, R92 ;  /* 0x0000005c5d0a723e */ /* 0x000fe400000000ff */
[----:B------:R-:W-:Y:S02]  /*97d0*/  F2FP.F16.F32.PACK_AB R11, R95, R94 ;  /* 0x0000005e5f0b723e */ /* 0x000fe400000000ff */
[----:B------:R-:W-:Y:S02]  /*97e0*/  MOV R4, R24 ;  /* 0x0000001800047202 */ /* 0x000fe40000000f00 */
[----:B------:R-:W-:Y:S02]  /*97f0*/  MOV R3, R26 ;  /* 0x0000001a00037202 */ /* 0x000fe40000000f00 */
[----:B------:R-:W-:-:S02]  /*9800*/  MOV R41, R28 ;  /* 0x0000001c00297202 */ /* 0x000fc40000000f00 */
[----:B------:R-:W-:Y:S02]  /*9810*/  F2FP.F16.F32.PACK_AB R24, R97, R96 ;  /* 0x000000606118723e */ /* 0x000fe400000000ff */
[----:B------:R-:W-:Y:S02]  /*9820*/  F2FP.F16.F32.PACK_AB R25, R99, R98 ;  /* 0x000000626319723e */ /* 0x000fe400000000ff */
[----:B------:R-:W-:Y:S02]  /*9830*/  F2FP.F16.F32.PACK_AB R26, R101, R100 ;  /* 0x00000064651a723e */ /* 0x000fe400000000ff */
[----:B------:R-:W-:Y:S01]  /*9840*/  F2FP.F16.F32.PACK_AB R27, R103, R102 ;  /* 0x00000066671b723e */ /* 0x000fe200000000ff */
[----:B------:R1:W-:Y:S01]  /*9850*/  STSM.16.M88.4 [R21], R8 ;  /* 0x0000000815007844 */ /* 0x0003e20000000200 */
[----:B------:R-:W-:Y:S02]  /*9860*/  F2FP.F16.F32.PACK_AB R28, R105, R104 ;  /* 0x00000068691c723e */ /* 0x000fe400000000ff */
[----:B------:R-:W-:-:S02]  /*9870*/  F2FP.F16.F32.PACK_AB R29, R107, R106 ;  /* 0x0000006a6b1d723e */ /* 0x000fc400000000ff */
[----:B------:R-:W-:Y:S01]  /*9880*/  F2FP.F16.F32.PACK_AB R31, R111, R110 ;  /* 0x0000006e6f1f723e */ /* 0x000fe200000000ff */
[----:B------:R2:W-:Y:S01]  /*9890*/  STSM.16.M88.4 [R41], R24 ;  /* 0x0000001829007844 */ /* 0x0005e20000000200 */
[----:B------:R-:W-:Y:S02]  /*98a0*/  MOV R40, R14 ;  /* 0x0000000e00287202 */ /* 0x000fe40000000f00 */
[----:B------:R-:W-:Y:S02]  /*98b0*/  F2FP.F16.F32.PACK_AB R14, R125, R124 ;  /* 0x0000007c7d0e723e */ /* 0x000fe400000000ff */
[----:B------:R-:W-:Y:S01]  /*98c0*/  F2FP.F16.F32.PACK_AB R15, R127, R126 ;  /* 0x0000007e7f0f723e */ /* 0x000fe200000000ff */
[----:B------:R3:W-:Y:S01]  /*98d0*/  STSM.16.M88.4 [R3], R28 ;  /* 0x0000001c03007844 */ /* 0x0007e20000000200 */
[----:B-1----:R-:W-:Y:S02]  /*98e0*/  MOV R21, R12 ;  /* 0x0000000c00157202 */ /* 0x002fe40000000f00 */
[----:B------:R-:W-:-:S02]  /*98f0*/  F2FP.F16.F32.PACK_AB R8, R113, R112 ;  /* 0x000000707108723e */ /* 0x000fc400000000ff */
[----:B------:R-:W-:Y:S02]  /*9900*/  F2FP.F16.F32.PACK_AB R9, R115, R114 ;  /* 0x000000727309723e */ /* 0x000fe400000000ff */
[----:B------:R-:W-:Y:S02]  /*9910*/  F2FP.F16.F32.PACK_AB R10, R117, R116 ;  /* 0x00000074750a723e */ /* 0x000fe400000000ff */
[----:B------:R-:W-:Y:S02]  /*9920*/  F2FP.F16.F32.PACK_AB R11, R119, R118 ;  /* 0x00000076770b723e */ /* 0x000fe400000000ff */
[----:B------:R-:W-:Y:S02]  /*9930*/  F2FP.F16.F32.PACK_AB R12, R121, R120 ;  /* 0x00000078790c723e */ /* 0x000fe400000000ff */
[----:B------:R-:W-:Y:S02]  /*9940*/  F2FP.F16.F32.PACK_AB R13, R123, R122 ;  /* 0x0000007a7b0d723e */ /* 0x000fe400000000ff */
[----:B--2---:R-:W-:-:S02]  /*9950*/  F2FP.F16.F32.PACK_AB R24, R129, R128 ;  /* 0x000000808118723e */ /* 0x004fc400000000ff */
[----:B------:R-:W-:Y:S02]  /*9960*/  F2FP.F16.F32.PACK_AB R25, R131, R130 ;  /* 0x000000828319723e */ /* 0x000fe400000000ff */
[----:B------:R-:W-:Y:S02]  /*9970*/  F2FP.F16.F32.PACK_AB R26, R133, R132 ;  /* 0x00000084851a723e */ /* 0x000fe400000000ff */
[----:B------:R-:W-:Y:S01]  /*9980*/  F2FP.F16.F32.PACK_AB R27, R135, R134 ;  /* 0x00000086871b723e */ /* 0x000fe200000000ff */
[----:B------:R1:W-:Y:S04]  /*9990*/  STSM.16.M88.4 [R40], R8 ;  /* 0x0000000828007844 */ /* 0x0003e80000000200 */
[----:B------:R-:W-:Y:S04]  /*99a0*/  STSM.16.M88.4 [R21], R12 ;  /* 0x0000000c15007844 */ /* 0x000fe80000000200 */
[----:B------:R2:W-:Y:S01]  /*99b0*/  STSM.16.M88.4 [R4], R24 ;  /* 0x0000001804007844 */ /* 0x0005e20000000200 */
[----:B0-----:R-:W-:-:S04]  /*99c0*/  ISETP.NE.U32.AND P0, PT, R36, RZ, PT ;  /* 0x000000ff2400720c */ /* 0x001fc80003f05070 */
[----:B------:R-:W-:Y:S01]  /*99d0*/  ISETP.NE.AND.EX P0, PT, R37, RZ, PT, P0 ;  /* 0x000000ff2500720c */ /* 0x000fe20003f05300 */
[----:B---3--:R-:W-:Y:S02]  /*99e0*/  IMAD.MOV.U32 R3, RZ, RZ, RZ ;  /* 0x000000ffff037224 */ /* 0x008fe400078e00ff */
[----:B------:R-:W-:Y:S01]  /*99f0*/  IMAD.WIDE R28, R144, 0x4, R38 ;  /* 0x00000004901c7825 */ /* 0x000fe200078e0226 */
[----:B------:R-:W-:Y:S01]  /*9a00*/  BAR.SYNC.DEFER_BLOCKING 0x1, 0x180 ;  /* 0x0046000000007b1d */ /* 0x000fe20000010000 */
[----:B------:R-:W-:-:S07]  /*9a10*/  ISETP.NE.U32.AND P1, PT, RZ, UR4, PT ;  /* 0x00000004ff007c0c */ /* 0x000fce000bf25070 */
[----:B-1----:R-:W0:Y:S08]  /*9a20*/  LDC R10, c[0x0][0xad4] ;  /* 0x0002b500ff0a7b82 */ /* 0x002e300000000800 */
[----:B--2---:R-:W1:Y:S08]  /*9a30*/  LDC R4, c[0x0][0xbe8] ;  /* 0x0002fa00ff047b82 */ /* 0x004e700000000800 */
[----:B------:R-:W2:Y:S01]  /*9a40*/  LDC.64 R14, c[0x0][0xba8] ;  /* 0x0002ea00ff0e7b82 */ /* 0x000ea20000000a00 */
[----:B------:R-:W3:Y:S01]  /*9a50*/  @P0 LDG.E R3, desc[UR36][R28.64] ;  /* 0x000000241c030981 */ /* 0x000ee2000c1e1900 */
[----:B------:R-:W-:Y:S01]  /*9a60*/  ISETP.NE.AND.EX P1, PT, RZ, UR5, PT, P1 ;  /* 0x00000005ff007c0c */ /* 0x000fe2000bf25310 */
[----:B------:R-:W-:-:S12]  /*9a70*/  IMAD.MOV.U32 R24, RZ, RZ, 0x9b8 ;  /* 0x000009b8ff187424 */ /* 0x000fd800078e00ff */
[----:B------:R-:W-:-:S04]  /*9a80*/  @P1 LEA R8, P2, R144, UR4, 0x2 ;  /* 0x0000000490081c11 */ /* 0x000fc8000f8410ff */
[----:B------:R-:W-:Y:S02]  /*9a90*/  @P1 LEA.HI.X R9, R144, UR5, R148, 0x2, P2 ;  /* 0x0000000590091c11 */ /* 0x000fe400090f1494 */
        /* <DEDUP_REMOVED lines=10> */
[----:B------:R-:W-:-:S04]  /*9b40*/  ISETP.NE.U32.AND P2, PT, R36, RZ, PT ;  /* 0x000000ff2400720c */ /* 0x000fc80003f45070 */
[----:B------:R-:W-:-:S03]  /*9b50*/  ISETP.NE.AND.EX P2, PT, R37, RZ, PT, P2 ;  /* 0x000000ff2500720c */ /* 0x000fc60003f45320 */
[----:B------:R-:W3:Y:S01]  /*9b60*/  @P4 LDC R26, c[0x0][0xbec] ;  /* 0x0002fb00ff1a4b82 */ /* 0x000ee20000000800 */
[----:B------:R-:W-:-:S07]  /*9b70*/  SEL R144, R144, RZ, !P2 ;  /* 0x000000ff90907207 */ /* 0x000fce0005000000 */
[----:B------:R-:W3:Y:S01]  /*9b80*/  @P4 LDC R41, c[0x0][0xbf0] ;  /* 0x0002fc00ff294b82 */ /* 0x000ee20000000800 */
[----:B------:R-:W-:-:S07]  /*9b90*/  SEL R21, R148, RZ, !P2 ;  /* 0x000000ff94157207 */ /* 0x000fce0005000000 */
[----:B------:R4:W4:Y:S01]  /*9ba0*/  LDC.64 R12, c[0x0][R24+0x228] ;  /* 0x00008a00180c7b82 */ /* 0x0009220000000a00 */
[----:B0-----:R-:W-:-:S04]  /*9bb0*/  IMAD R9, R9, R144, RZ ;  /* 0x0000009009097224 */ /* 0x001fc800078e02ff */
[----:B------:R-:W-:Y:S02]  /*9bc0*/  IMAD R39, R8, R21, R9 ;  /* 0x0000001508277224 */ /* 0x000fe400078e0209 */
[-C--:B-1----:R-:W-:Y:S01]  /*9bd0*/  IMAD R21, R11, R146.reuse, RZ ;  /* 0x000000920b157224 */ /* 0x082fe200078e02ff */
[----:B--2---:R-:W0:Y:S01]  /*9be0*/  @!P3 LDC R14, c[0x0][0xb50] ;  /* 0x0002d400ff0ebb82 */ /* 0x004e220000000800 */
[----:B------:R-:W-:-:S04]  /*9bf0*/  IMAD.WIDE.U32 R10, R10, R146, RZ ;  /* 0x000000920a0a7225 */ /* 0x000fc800078e00ff */
[----:B------:R-:W-:-:S03]  /*9c00*/  IMAD.WIDE.U32 R8, R8, R144, RZ ;  /* 0x0000009008087225 */ /* 0x000fc600078e00ff */
[----:B----4-:R-:W1:Y:S01]  /*9c10*/  LDC.64 R24, c[0x0][R24+0x210] ;  /* 0x0000840018187b82 */ /* 0x010e620000000a00 */
[----:B------:R-:W-:Y:S01]  /*9c20*/  IMAD.IADD R27, R143, 0x1, R137 ;  /* 0x000000018f1b7824 */ /* 0x000fe200078e0289 */
[----:B------:R-:W-:Y:S01]  /*9c30*/  SEL R37, R48, RZ, P3 ;  /* 0x000000ff30257207 */ /* 0x000fe20001800000 */
[----:B------:R-:W-:Y:S02]  /*9c40*/  IMAD.IADD R30, R11, 0x1, R21 ;  /* 0x000000010b1e7824 */ /* 0x000fe400078e0215 */
[----:B------:R-:W-:Y:S02]  /*9c50*/  IMAD.IADD R11, R9, 0x1, R39 ;  /* 0x00000001090b7824 */ /* 0x000fe400078e0227 */
[----:B------:R-:W-:Y:S01]  /*9c60*/  IMAD.MOV.U32 R9, RZ, RZ, R27 ;  /* 0x000000ffff097224 */ /* 0x000fe200078e001b */
[----:B------:R-:W2:Y:S01]  /*9c70*/  @!P3 LDC R15, c[0x0][0xb54] ;  /* 0x0002d500ff0fbb82 */ /* 0x000ea20000000800 */
[-C--:B------:R-:W-:Y:S02]  /*9c80*/  IMAD R39, R13, R37.reuse, RZ ;  /* 0x000000250d277224 */ /* 0x080fe400078e02ff */
        /* <DEDUP_REMOVED lines=12> */
[-C--:B-1----:R-:W-:Y:S01]  /*9d50*/  IMAD R8, R25, R9.reuse, RZ ;  /* 0x0000000919087224 */ /* 0x082fe200078e02ff */
[----:B------:R-:W-:Y:S01]  /*9d60*/  SHF.R.S32.HI R11, RZ, 0x1f, R9 ;  /* 0x0000001fff0b7819 */ /* 0x000fe20000011409 */
[----:B------:R-:W-:-:S04]  /*9d70*/  IMAD.WIDE.U32 R12, R24, R9, R12 ;  /* 0x00000009180c7225 */ /* 0x000fc800078e000c */
[----:B------:R-:W-:Y:S01]  /*9d80*/  IMAD R11, R24, R11, R8 ;  /* 0x0000000b180b7224 */ /* 0x000fe200078e0208 */
[----:B0-----:R-:W-:-:S03]  /*9d90*/  LEA R14, P2, R12, R14, 0x2 ;  /* 0x0000000e0c0e7211 */ /* 0x001fc600078410ff */
[----:B------:R-:W-:-:S05]  /*9da0*/  IMAD.IADD R8, R13, 0x1, R11 ;  /* 0x000000010d087824 */ /* 0x000fca00078e020b */
[----:B--2---:R-:W-:Y:S01]  /*9db0*/  LEA.HI.X R15, R12, R15, R8, 0x2, P2 ;  /* 0x0000000f0c0f7211 */ /* 0x004fe200010f1408 */
[----:B------:R-:W-:Y:S06]  /*9dc0*/  @P1 BRA `(.L_x_12142) ;  /* 0x0000000000101947 */ /* 0x000fec0003800000 */
[----:B------:R-:W-:Y:S05]  /*9dd0*/  @!P0 BRA `(.L_x_12142) ;  /* 0x00000000000c8947 */ /* 0x000fea0003800000 */
[----:B------:R-:W2:Y:S04]  /*9de0*/  LDG.E R8, desc[UR36][R28.64] ;  /* 0x000000241c087981 */ /* 0x000ea8000c1e1900 */
[----:B-----5:R-:W2:Y:S02]  /*9df0*/  LDG.E R31, desc[UR36][R28.64+0x4] ;  /* 0x000004241c1f7981 */ /* 0x020ea4000c1e1900 */
[----:B--2---:R-:W-:-:S07]  /*9e00*/  IMAD.IADD R31, R31, 0x1, -R8 ;  /* 0x000000011f1f7824 */ /* 0x004fce00078e0a08 */
.L_x_12142:
        /* <DEDUP_REMOVED lines=13> */
[----:B--2---:R-:W-:-:S04]  /*9ee0*/  IMAD.IADD R25, R13, 0x1, R137 ;  /* 0x000000010d197824 */ /* 0x004fc800078e0289 */
        /* <DEDUP_REMOVED lines=11> */
[----:B------:R-:W-:-:S06]  /*9fa0*/  ULDC.64 UR6, c[0x0][0xa80] ;  /* 0x0002a00000067ab9 */ /* 0x000fcc0000000a00 */
[----:B------:R-:W3:Y:S01]  /*9fb0*/  @P4 LDC R45, c[0x0][0xbf0] ;  /* 0x0002fc00ff2d4b82 */ /* 0x000ee20000000800 */
[----:B-1----:R-:W-:-:S05]  /*9fc0*/  VIADD R41, R12, 0xffffff80 ;  /* 0xffffff800c297836 */ /* 0x002fca0000000000 */
[----:B------:R-:W-:-:S04]  /*9fd0*/  SHF.R.S32.HI R44, RZ, 0x1f, R41 ;  /* 0x0000001fff2c7819 */ /* 0x000fc80000011429 */
[----:B------:R-:W-:-:S04]  /*9fe0*/  LEA.HI R44, R44, R41, RZ, 0x2 ;  /* 0x000000292c2c7211 */ /* 0x000fc800078f10ff */
[----:B------:R-:W-:-:S05]  /*9ff0*/  SHF.R.S32.HI R44, RZ, 0x2, R44 ;  /* 0x00000002ff2c7819 */ /* 0x000fca000001142c */
[----:B0-----:R-:W-:-:S04]  /*a000*/  IMAD R9, R44, 0x20, R145 ;  /* 0x000000202c097824 */ /* 0x001fc800078e0291 */
[----:B------:R-:W-:Y:S01]  /*a010*/  IMAD.WIDE R34, R9, 0x2, R34 ;  /* 0x0000000209227825 */ /* 0x000fe200078e0222 */
[----:B------:R-:W-:Y:S02]  /*a020*/  SHF.R.S32.HI R42, RZ, 0x1f, R41 ;  /* 0x0000001fff2a7819 */ /* 0x000fe40000011429 */
[----:B------:R-:W-:Y:S02]  /*a030*/  IADD3 R11, P5, R34, 0x7800, RZ ;  /* 0x00007800220b7810 */ /* 0x000fe40007fbe0ff */
[----:B------:R-:W-:Y:S02]  /*a040*/  LEA.HI R42, R42, R41, RZ, 0x2 ;  /* 0x000000292a2a7211 */ /* 0x000fe400078f10ff */
[----:B------:R-:W-:Y:S01]  /*a050*/  LOP3.LUT R0, R11, 0x180, RZ, 0xc0, !PT ;  /* 0x000001800b007812 */ /* 0x000fe200078ec0ff */
[----:B------:R-:W-:Y:S01]  /*a060*/  IMAD.X R37, RZ, RZ, R35, P5 ;  /* 0x000000ffff257224 */ /* 0x000fe200028e0623 */
[----:B------:R-:W-:Y:S02]  /*a070*/  LOP3.LUT R42, R42, 0xfffffffc, RZ, 0xc0, !PT ;  /* 0xfffffffc2a2a7812 */ /* 0x000fe400078ec0ff */
[----:B------:R-:W-:-:S02]  /*a080*/  SHF.R.U64 R0, R0, 0x3, RZ ;  /* 0x0000000300007819 */ /* 0x000fc400000012ff */
[----:B------:R-:W-:Y:S02]  /*a090*/  IADD3 R13, P0, R34, 0x1800, RZ ;  /* 0x00001800220d7810 */ /* 0x000fe40007f1e0ff */
[----:B------:R-:W-:Y:S01]  /*a0a0*/  LOP3.LUT R36, R0, R11, RZ, 0x3c, !PT ;  /* 0x0000000b00247212 */ /* 0x000fe200078e3cff */
[----:B------:R-:W-:Y:S01]  /*a0b0*/  IMAD R0, R21, UR4, RZ ;  /* 0x0000000415007c24 */ /* 0x000fe2000f8e02ff */
[C---:B------:R-:W-:Y:S01]  /*a0c0*/  IADD3 R25, P1, R34.reuse, 0x3000, RZ ;  /* 0x0000300022197810 */ /* 0x040fe20007f3e0ff */
[----:B------:R-:W-:Y:S01]  /*a0d0*/  IMAD.IADD R42, R41, 0x1, -R42 ;  /* 0x00000001292a7824 */ /* 0x000fe200078e0a2a */
[C---:B------:R-:W-:Y:S01]  /*a0e0*/  IADD3 R29, P2, R34.reuse, 0x4800, RZ ;  /* 0x00004800221d7810 */ /* 0x040fe20007f5e0ff */
[C---:B------:R-:W-:Y:S01]  /*a0f0*/  IMAD R41, R3.reuse, UR5, R0 ;  /* 0x0000000503297c24 */ /* 0x040fe2000f8e0200 */
[----:B------:R-:W-:Y:S01]  /*a100*/  IADD3 R33, P3, R34, 0x6000, RZ ;  /* 0x0000600022217810 */ /* 0x000fe20007f7e0ff */
[----:B------:R-:W-:Y:S01]  /*a110*/  IMAD.WIDE.U32 R20, R3, UR4, RZ ;  /* 0x0000000403147c25 */ /* 0x000fe2000f8e00ff */
[----:B------:R-:W-:Y:S01]  /*a120*/  ULDC.64 UR4, c[0x0][0xae8] ;  /* 0x0002ba0000047ab9 */ /* 0x000fe20000000a00 */
[----:B------:R-:W-:Y:S01]  /*a130*/  LOP3.LUT R12, R13, 0x180, RZ, 0xc0, !PT ;  /* 0x000001800d0c7812 */ /* 0x000fe200078ec0ff */
[----:B------:R-:W5:Y:S01]  /*a140*/  LD.E.128 R36, desc[UR36][R36.64] ;  /* 0x0000002424247980 */ /* 0x000f62000c101d00 */
[----:B------:R-:W-:Y:S01]  /*a150*/  IMAD R0, R42, 0x60, R44 ;  /* 0x000000602a007824 */ /* 0x000fe200078e022c */
[----:B------:R-:W-:Y:S01]  /*a160*/  LOP3.LUT R24, R25, 0x180, RZ, 0xc0, !PT ;  /* 0x0000018019187812 */ /* 0x000fe200078ec0ff */
[----:B------:R-:W-:Y:S01]  /*a170*/  IMAD.IADD R21, R21, 0x1, R41 ;  /* 0x0000000115157824 */ /* 0x000fe200078e0229 */
[----:B------:R-:W-:Y:S01]  /*a180*/  LOP3.LUT R28, R29, 0x180, RZ, 0xc0, !PT ;  /* 0x000001801d1c7812 */ /* 0x000fe200078ec0ff */
[----:B------:R-:W-:Y:S01]  /*a190*/  IMAD.IADD R42, R137, 0x1, R0 ;  /* 0x00000001892a7824 */ /* 0x000fe200078e0200 */
[----:B------:R-:W-:Y:S01]  /*a1a0*/  LOP3.LUT R32, R33, 0x180, RZ, 0xc0, !PT ;  /* 0x0000018021207812 */ /* 0x000fe200078ec0ff */
[----:B------:R-:W-:Y:S01]  /*a1b0*/  IMAD.WIDE.U32 R20, R146, UR4, R20 ;  /* 0x0000000492147c25 */ /* 0x000fe2000f8e0014 */
[----:B------:R-:W-:-:S02]  /*a1c0*/  SHF.R.S32.HI R41, RZ, 0x1f, R144 ;  /* 0x0000001fff297819 */ /* 0x000fc40000011490 */
[----:B------:R-:W-:Y:S01]  /*a1d0*/  LOP3.LUT R9, R34, 0x180, RZ, 0xc0, !PT ;  /* 0x0000018022097812 */ /* 0x000fe200078ec0ff */
[----:B--2---:R-:W-:Y:S01]  /*a1e0*/  @P4 IMAD.HI.U32 R0, R42, R43, RZ ;  /* 0x0000002b2a004227 */ /* 0x004fe200078e00ff */
[----:B------:R-:W-:Y:S02]  /*a1f0*/  SHF.R.U64 R12, R12, 0x3, RZ ;  /* 0x000000030c0c7819 */ /* 0x000fe400000012ff */
[----:B------:R-:W-:Y:S01]  /*a200*/  SHF.R.U64 R24, R24, 0x3, RZ ;  /* 0x0000000318187819 */ /* 0x000fe200000012ff */
[----:B------:R-:W-:Y:S01]  /*a210*/  IMAD R21, R146, UR5, R21 ;  /* 0x0000000592157c24 */ /* 0x000fe2000f8e0215 */
[----:B------:R-:W-:Y:S01]  /*a220*/  ULDC.64 UR4, c[0x0][0xaf0] ;  /* 0x0002bc0000047ab9 */ /* 0x000fe20000000a00 */
[----:B------:R-:W-:Y:S01]  /*a230*/  IMAD.MOV.U32 R3, RZ, RZ, R42 ;  /* 0x000000ffff037224 */ /* 0x000fe200078e002a */
[----:B---3--:R-:W-:Y:S01]  /*a240*/  @P4 SHF.R.U32.HI R3, RZ, R45, R0 ;  /* 0x0000002dff034219 */ /* 0x008fe20000011600 */
[----:B------:R-:W-:Y:S01]  /*a250*/  IMAD R41, R41, UR4, RZ ;  /* 0x0000000429297c24 */ /* 0x000fe2000f8e02ff */
[----:B------:R-:W-:-:S02]  /*a260*/  SHF.R.U64 R28, R28, 0x3, RZ ;  /* 0x000000031c1c7819 */ /* 0x000fc400000012ff */
        /* <DEDUP_REMOVED lines=18> */
[----:B------:R-:W-:Y:S01]  /*a390*/  IMAD.IADD R21, R21, 0x1, R41 ;  /* 0x0000000115157824 */ /* 0x000fe200078e0229 */
[----:B------:R-:W5:Y:S01]  /*a3a0*/  LD.E.128 R24, desc[UR36][R24.64] ;  /* 0x0000002418187980 */ /* 0x000f62000c101d00 */
[----:B------:R-:W-:Y:S02]  /*a3b0*/  IMAD R0, R0, UR4, RZ ;  /* 0x0000000400007c24 */ /* 0x000fe4000f8e02ff */
[----:B------:R-:W-:Y:S01]  /*a3c0*/  IMAD R41, R4, R43, R42 ;  /* 0x0000002b04297224 */ /* 0x000fe200078e022a */
[----:B------:R-:W5:Y:S01]  /*a3d0*/  LD.E.128 R8, desc[UR36][R8.64] ;  /* 0x0000002408087980 */ /* 0x000f62000c101d00 */
[----:B------:R-:W-:-:S03]  /*a3e0*/  IMAD R43, R3, UR5, R0 ;  /* 0x00000005032b7c24 */ /* 0x000fc6000f8e0200 */
[----:B------:R-:W5:Y:S01]  /*a3f0*/  LD.E.128 R28, desc[UR36][R28.64] ;  /* 0x000000241c1c7980 */ /* 0x000f62000c101d00 */
[----:B------:R-:W-:-:S03]  /*a400*/  SHF.R.S32.HI R0, RZ, 0x1f, R41 ;  /* 0x0000001fff007819 */ /* 0x000fc60000011429 */
        /* <DEDUP_REMOVED lines=20> */
[----:B0-----:R0:W1:Y:S01]  /*a550*/  SHFL.IDX PT, R42, R0, RZ, 0x1c1f ;  /* 0x001c1fff002a7589 */ /* 0x00106200000e0000 */
        /* <DEDUP_REMOVED lines=11> */
[C---:B------:R-:W-:Y:S02]  /*a610*/  @!P2 LEA R46, P4, R150.reuse, R42, 0x1 ;  /* 0x0000002a962ea211 */ /* 0x040fe400078808ff */
[----:B--2---:R-:W-:Y:S01]  /*a620*/  @!P0 IMAD.WIDE R20, R145, 0x2, R42 ;  /* 0x0000000291148825 */ /* 0x004fe200078e022a */
[-C--:B------:R-:W-:Y:S02]  /*a630*/  @!P1 LEA.HI.X R45, R149, R43.reuse, R49, 0x1, P3 ;  /* 0x0000002b952d9211 */ /* 0x080fe400018f0c31 */
[----:B------:R-:W-:Y:S02]  /*a640*/  @!P2 LEA.HI.X R47, R150, R43, R48, 0x1, P4 ;  /* 0x0000002b962fa211 */ /* 0x000fe400020f0c30 */
[----:B-----5:R3:W-:Y:S04]  /*a650*/  @!P0 ST.E.128 desc[UR36][R20.64], R8 ;  /* 0x0000000814008985 */ /* 0x0207e8000c101d24 */
[----:B------:R3:W-:Y:S04]  /*a660*/  @!P1 ST.E.128 desc[UR36][R44.64], R24 ;  /* 0x000000182c009985 */ /* 0x0007e8000c101d24 */
[----:B------:R3:W-:Y:S02]  /*a670*/  @!P2 ST.E.128 desc[UR36][R46.64], R32 ;  /* 0x000000202e00a985 */ /* 0x0007e4000c101d24 */
.L_x_12145:
[----:B------:R-:W-:Y:S05]  /*a680*/  BSYNC B1 ;  /* 0x0000000000017941 */ /* 0x000fea0003800000 */
.L_x_12144:
        /* <DEDUP_REMOVED lines=19> */
.L_x_12143:
[----:B0-----:R-:W0:Y:S01]  /*a7c0*/  @P4 LDC R10, c[0x0][0xbec] ;  /* 0x0002fb00ff0a4b82 */ /* 0x001e220000000800 */
[----:B------:R-:W-:Y:S01]  /*a7d0*/  ULDC.64 UR4, c[0x0][0xb08] ;  /* 0x0002c20000047ab9 */ /* 0x000fe20000000a00 */
[----:B------:R-:W-:Y:S01]  /*a7e0*/  ULDC.64 UR6, c[0x0][0xb30] ;  /* 0x0002cc0000067ab9 */ /* 0x000fe20000000a00 */
[----:B------:R-:W-:Y:S01]  /*a7f0*/  IMAD R0, R21, UR4, RZ ;  /* 0x0000000415007c24 */ /* 0x000fe2000f8e02ff */
[----:B------:R-:W-:Y:S01]  /*a800*/  BSSY B1, `(.L_x_12147) ;  /* 0x000006d000017945 */ /* 0x000fe20003800000 */
        /* <DEDUP_REMOVED lines=16> */
[----:B------:R-:W-:Y:S01]  /*a910*/  VIADD R39, R141, 0x10 ;  /* 0x000000108d277836 */ /* 0x000fe20000000000 */
[----:B------:R-:W-:Y:S01]  /*a920*/  SHF.R.S32.HI R35, RZ, 0x1f, R35 ;  /* 0x0000001fff237819 */ /* 0x000fe20000011423 */
[----:B------:R-:W-:Y:S01]  /*a930*/  IMAD R3, R3, UR4, RZ ;  /* 0x0000000403037c24 */ /* 0x000fe2000f8e02ff */
[----:B------:R-:W-:Y:S01]  /*a940*/  SHF.R.S32.HI R37, RZ, 0x1f, R37 ;  /* 0x0000001fff257819 */ /* 0x000fe20000011425 */
        /* <DEDUP_REMOVED lines=12> */
[----:B------:R-:W-:Y:S01]  /*aa10*/  UIADD3 UR4, UR40, 0x2d820, URZ ;  /* 0x0002d82028047890 */ /* 0x000fe2000fffe03f */
[----:B------:R-:W-:-:S02]  /*aa20*/  SHF.R.S32.HI R41, RZ, 0x1f, R41 ;  /* 0x0000001fff297819 */ /* 0x000fc40000011429 */
[----:B------:R-:W-:Y:S01]  /*aa30*/  IMAD R11, R4, R11, R27 ;  /* 0x0000000b040b7224 */ /* 0x000fe200078e021b */
[----:B------:R-:W-:Y:S01]  /*aa40*/  UPRMT UR4, URZ, 0x654, UR4 ;  /* 0x000006543f047896 */ /* 0x000fe20008000004 */
[----:B------:R-:W-:Y:S01]  /*aa50*/  IMAD R0, R0, UR6, RZ ;  /* 0x0000000600007c24 */ /* 0x000fe2000f8e02ff */
[----:B------:R-:W-:Y:S01]  /*aa60*/  SHF.R.S32.HI R4, RZ, 0x1f, R151 ;  /* 0x0000001fff047819 */ /* 0x000fe20000011497 */
[----:B------:R-:W-:Y:S01]  /*aa70*/  IMAD R9, R48, UR5, R9 ;  /* 0x0000000530097c24 */ /* 0x000fe2000f8e0209 */
[----:B------:R-:W-:Y:S01]  /*aa80*/  SHF.R.S32.HI R27, RZ, 0x1f, R156 ;  /* 0x0000001fff1b7819 */ /* 0x000fe2000001149c */
        /* <DEDUP_REMOVED lines=16> */
[----:B------:R0:W1:Y:S01]  /*ab90*/  SHFL.IDX PT, R8, R0, RZ, 0x1c1f ;  /* 0x001c1fff00087589 */ /* 0x00006200000e0000 */
[----:B------:R-:W-:-:S03]  /*aba0*/  VIADD R40, R141, 0x8 ;  /* 0x000000088d287836 */ /* 0x000fc60000000000 */
        /* <DEDUP_REMOVED lines=50> */
.L_x_12148:
[----:B------:R-:W-:Y:S05]  /*aed0*/  BSYNC B1 ;  /* 0x0000000000017941 */ /* 0x000fea0003800000 */
.L_x_12147:
        /* <DEDUP_REMOVED lines=53> */
.L_x_12141:
[----:B0-----:R-:W0:Y:S01]  /*b230*/  LDC.64 R10, c[0x0][0xc00] ;  /* 0x00030000ff0a7b82 */ /* 0x001e220000000a00 */
[----:B------:R-:W-:Y:S01]  /*b240*/  ULDC.64 UR4, c[0x0][0xc08] ;  /* 0x0003020000047ab9 */ /* 0x000fe20000000a00 */
[----:B--2---:R-:W-:Y:S01]  /*b250*/  IMAD.MOV.U32 R3, RZ, RZ, RZ ;  /* 0x000000ffff037224 */ /* 0x004fe200078e00ff */
[----:B------:R-:W-:-:S04]  /*b260*/  ISETP.NE.U32.AND P1, PT, RZ, UR4, PT ;  /* 0x00000004ff007c0c */ /* 0x000fc8000bf25070 */
[----:B------:R-:W-:Y:S01]  /*b270*/  ISETP.NE.AND.EX P1, PT, RZ, UR5, PT, P1 ;  /* 0x00000005ff007c0c */ /* 0x000fe2000bf25310 */
[----:B-1----:R-:W1:Y:S01]  /*b280*/  LDC.64 R8, c[0x0][0xc00] ;  /* 0x00030000ff087b82 */ /* 0x002e620000000a00 */
[----:B0-----:R-:W-:-:S04]  /*b290*/  ISETP.NE.U32.AND P0, PT, R10, RZ, PT ;  /* 0x000000ff0a00720c */ /* 0x001fc80003f05070 */
[----:B------:R-:W-:-:S07]  /*b2a0*/  ISETP.NE.AND.EX P0, PT, R11, RZ, PT, P0 ;  /* 0x000000ff0b00720c */ /* 0x000fce0003f05300 */
[C---:B------:R-:W-:Y:S01]  /*b2b0*/  @P1 LEA R10, P2, R144.reuse, UR4, 0x2 ;  /* 0x00000004900a1c11 */ /* 0x040fe2000f8410ff */
[----:B------:R-:W-:Y:S01]  /*b2c0*/  ULDC UR4, c[0x0][0xa88] ;  /* 0x0002a20000047ab9 */ /* 0x000fe20000000800 */
[C---:B-1----:R-:W-:Y:S02]  /*b2d0*/  IMAD.WIDE R8, R144.reuse, 0x4, R8 ;  /* 0x0000000490087825 */ /* 0x042fe400078e0208 */
[----:B------:R-:W-:Y:S02]  /*b2e0*/  @P1 LEA.HI.X R11, R144, UR5, R148, 0x2, P2 ;  /* 0x00000005900b1c11 */ /* 0x000fe400090f1494 */
[----:B------:R-:W-:Y:S01]  /*b2f0*/  IMAD.U32 R0, RZ, RZ, UR4 ;  /* 0x00000004ff007e24 */ /* 0x000fe2000f8e00ff */
[----:B------:R0:W5:Y:S05]  /*b300*/  @P0 LDG.E R3, desc[UR36][R8.64] ;  /* 0x0000002408030981 */ /* 0x00016a000c1e1900 */
[----:B------:R0:W5:Y:S01]  /*b310*/  @P1 LDG.E R0, desc[UR36][R10.64] ;  /* 0x000000240a001981 */ /* 0x000162000c1e1900 */
[----:B------:R-:W-:Y:S01]  /*b320*/  ISETP.NE.AND P2, PT, R147, RZ, PT ;  /* 0x000000ff9300720c */ /* 0x000fe20003f45270 */
[----:B------:R-:W1:-:S12]  /*b330*/  S2R R12, SR_TID.X ;  /* 0x00000000000c7919 */ /* 0x000e580000002100 */
        /* <DEDUP_REMOVED lines=9> */
.L_x_12149:
[----:B------:R-:W-:Y:S01]  /*b3d0*/  BSSY B1, `(.L_x_12150) ;  /* 0x0000036000017945 */ /* 0x000fe20003800000 */
[----:B------:R-:W-:Y:S02]  /*b3e0*/  SEL R33, R144, RZ, !P0 ;  /* 0x000000ff90217207 */ /* 0x000fe40004000000 */
[----:B------:R-:W-:Y:S02]  /*b3f0*/  SEL R148, R148, RZ, !P0 ;  /* 0x000000ff94947207 */ /* 0x000fe40004000000 */
[----:B-----5:R-:W-:Y:S01]  /*b400*/  SHF.R.S32.HI R28, RZ, 0x1f, R3 ;  /* 0x0000001fff1c7819 */ /* 0x020fe20000011403 */
[----:B------:R-:W-:Y:S06]  /*b410*/  @P3 BRA `(.L_x_12151) ;  /* 0x0000000000c43947 */ /* 0x000fec0003800000 */
[----:B------:R-:W3:Y:S01]  /*b420*/  LDC R35, c[0x0][0xbe8] ;  /* 0x0002fa00ff237b82 */ /* 0x000ee20000000800 */
[----:B------:R-:W-:Y:S01]  /*b430*/  IADD3 R30, R137, -0x80, R12 ;  /* 0xffffff80891e7810 */ /* 0x000fe20007ffe00c */
[----:B---3--:R-:W-:-:S05]  /*b440*/  IMAD R4, R0, R35, RZ ;  /* 0x0000002300047224 */ /* 0x008fca00078e02ff */
[----:B------:R-:W-:-:S13]  /*b450*/  ISETP.GE.AND P0, PT, R30, R4, PT ;  /* 0x000000041e00720c */ /* 0x000fda0003f06270 */
[----:B------:R-:W-:Y:S05]  /*b460*/  @P0 BRA `(.L_x_12151) ;  /* 0x0000000000b00947 */ /* 0x000fea0003800000 */
[----:B------:R-:W2:Y:S01]  /*b470*/  LDL.LU R34, [R1+0x8] ;  /* 0x0000080001227983 */ /* 0x000ea20000300800 */
[----:B------:R-:W-:Y:S01]  /*b480*/  ISETP.NE.AND P1, PT, R35, 0x1, PT ;  /* 0x000000012300780c */ /* 0x000fe20003f25270 */
[----:B------:R-:W-:Y:S01]  /*b490*/  IMAD.MOV.U32 R26, RZ, RZ, 0x9b8 ;  /* 0x000009b8ff1a7424 */ /* 0x000fe200078e00ff */
[----:B------:R-:W-:Y:S01]  /*b4a0*/  ISETP.GT.AND P0, PT, R147, 0x1, PT ;  /* 0x000000019300780c */ /* 0x000fe20003f04270 */
[----:B------:R-:W0:Y:S01]  /*b4b0*/  LDC.64 R8, c[0x0][0xba8] ;  /* 0x0002ea00ff087b82 */ /* 0x000e220000000a00 */
[----:B------:R-:W-:Y:S02]  /*b4c0*/  IMAD.MOV.U32 R27, RZ, RZ, R30 ;  /* 0x000000ffff1b7224 */ /* 0x000fe400078e001e */
[----:B------:R-:W-:-:S05]  /*b4d0*/  SEL R26, R26, 0x978, P0 ;  /* 0x000009781a1a7807 */ /* 0x000fca0000000000 */
[----:B------:R-:W1:Y:S08]  /*b4e0*/  LDC.64 R20, c[0x0][R26+0x220] ;  /* 0x000088001a147b82 */ /* 0x000e700000000a00 */
[----:B------:R-:W3:Y:S08]  /*b4f0*/  @P1 LDC R25, c[0x0][0xbec] ;  /* 0x0002fb00ff191b82 */ /* 0x000ef00000000800 */
[----:B------:R-:W4:Y:S08]  /*b500*/  @P1 LDC R31, c[0x0][0xbf0] ;  /* 0x0002fc00ff1f1b82 */ /* 0x000f300000000800 */
[----:B------:R-:W5:Y:S01]  /*b510*/  LDC.64 R14, c[0x0][R26+0x218] ;  /* 0x000086001a0e7b82 */ /* 0x000f620000000a00 */
[----:B-1----:R-:W-:-:S07]  /*b520*/  IMAD R21, R21, R33, RZ ;  /* 0x0000002115157224 */ /* 0x002fce00078e02ff */
[----:B------:R-:W1:Y:S01]  /*b530*/  LDC.64 R12, c[0x0][R26+0x228] ;  /* 0x00008a001a0c7b82 */ /* 0x000e620000000a00 */
[----:B---3--:R-:W-:-:S04]  /*b540*/  @P1 IMAD.HI.U32 R4, R30, R25, RZ ;  /* 0x000000191e041227 */ /* 0x008fc800078e00ff */
[----:B------:R-:W-:-:S03]  /*b550*/  IMAD.WIDE.U32 R24, R20, R33, RZ ;  /* 0x0000002114187225 */ /* 0x000fc600078e00ff */
[----:B------:R-:W3:Y:S01]  /*b560*/  LDC.64 R10, c[0x0][R26+0x210] ;  /* 0x000084001a0a7b82 */ /* 0x000ee20000000a00 */
[----:B----4-:R-:W-:Y:S01]  /*b570*/  @P1 SHF.R.U32.HI R27, RZ, R31, R4 ;  /* 0x0000001fff1b1219 */ /* 0x010fe20000011604 */
[----:B------:R-:W-:-:S04]  /*b580*/  IMAD R31, R20, R148, R21 ;  /* 0x00000094141f7224 */ /* 0x000fc800078e0215 */
[----:B------:R-:W-:Y:S02]  /*b590*/  IMAD.IADD R4, R25, 0x1, R31 ;  /* 0x0000000119047824 */ /* 0x000fe400078e021f */
[-C--:B-----5:R-:W-:Y:S01]  /*b5a0*/  IMAD R29, R15, R146.reuse, RZ ;  /* 0x000000920f1d7224 */ /* 0x0a0fe200078e02ff */
[----:B0-----:R-:W0:Y:S01]  /*b5b0*/  @!P0 LDC R8, c[0x0][0xb50] ;  /* 0x0002d400ff088b82 */ /* 0x001e220000000800 */
[----:B------:R-:W-:-:S04]  /*b5c0*/  IMAD.WIDE.U32 R14, R14, R146, RZ ;  /* 0x000000920e0e7225 */ /* 0x000fc800078e00ff */
[----:B------:R-:W-:Y:S01]  /*b5d0*/  IMAD.IADD R29, R15, 0x1, R29 ;  /* 0x000000010f1d7824 */ /* 0x000fe200078e021d */
[----:B------:R-:W-:Y:S01]  /*b5e0*/  IADD3 R14, P1, P3, R24, R14, R3 ;  /* 0x0000000e180e7210 */ /* 0x000fe20007b3e003 */
[----:B------:R-:W-:Y:S01]  /*b5f0*/  IMAD.MOV R15, RZ, RZ, -R27 ;  /* 0x000000ffff0f7224 */ /* 0x000fe200078e0a1b */
[----:B------:R-:W4:Y:S02]  /*b600*/  @!P0 LDC R9, c[0x0][0xb54] ;  /* 0x0002d500ff098b82 */ /* 0x000f240000000800 */
[----:B------:R-:W-:Y:S01]  /*b610*/  IADD3.X R4, R4, R29, R28, P1, P3 ;  /* 0x0000001d04047210 */ /* 0x000fe20000fe641c */
[----:B------:R-:W-:Y:S01]  /*b620*/  IMAD R15, R35, R15, R30 ;  /* 0x0000000f230f7224 */ /* 0x000fe200078e021e */
[----:B--2---:R-:W-:-:S05]  /*b630*/  SEL R21, R34, RZ, P0 ;  /* 0x000000ff22157207 */ /* 0x004fca0000000000 */
[-C--:B-1----:R-:W-:Y:S02]  /*b640*/  IMAD R25, R13, R21.reuse, RZ ;  /* 0x000000150d197224 */ /* 0x082fe400078e02ff */
[----:B------:R-:W-:Y:S01]  /*b650*/  IMAD.WIDE.U32 R12, R12, R21, RZ ;  /* 0x000000150c0c7225 */ /* 0x000fe200078e00ff */
[----:B------:R-:W-:-:S03]  /*b660*/  SHF.R.S32.HI R21, RZ, 0x1f, R15 ;  /* 0x0000001fff157819 */ /* 0x000fc6000001140f */
[----:B------:R-:W-:Y:S01]  /*b670*/  IMAD.IADD R25, R13, 0x1, R25 ;  /* 0x000000010d197824 */ /* 0x000fe200078e0219 */
[----:B------:R-:W-:Y:S02]  /*b680*/  IADD3 R12, P0, P1, R27, R14, R12 ;  /* 0x0000000e1b0c7210 */ /* 0x000fe4000791e00c */
[----:B------:R-:W-:-:S04]  /*b690*/  SHF.R.S32.HI R27, RZ, 0x1f, R27 ;  /* 0x0000001fff1b7819 */ /* 0x000fc8000001141b */
[----:B------:R-:W-:Y:S01]  /*b6a0*/  IADD3.X R13, R27, R4, R25, P0, P1 ;  /* 0x000000041b0d7210 */ /* 0x000fe200007e2419 */
[----:B---3--:R-:W-:-:S04]  /*b6b0*/  IMAD R4, R11, R15, RZ ;  /* 0x0000000f0b047224 */ /* 0x008fc800078e02ff */
[C---:B------:R-:W-:Y:S02]  /*b6c0*/  IMAD R21, R10.reuse, R21, R4 ;  /* 0x000000150a157224 */ /* 0x040fe400078e0204 */
[----:B------:R-:W-:-:S04]  /*b6d0*/  IMAD.WIDE.U32 R10, R10, R15, R12 ;  /* 0x0000000f0a0a7225 */ /* 0x000fc800078e000c */
[----:B------:R-:W-:Y:S01]  /*b6e0*/  IMAD.IADD R4, R11, 0x1, R21 ;  /* 0x000000010b047824 */ /* 0x000fe200078e0215 */
[----:B0-----:R-:W-:Y:S01]  /*b6f0*/  LEA R8, P0, R10, R8, 0x2 ;  /* 0x000000080a087211 */ /* 0x001fe200078010ff */
[----:B------:R-:W-:-:S03]  /*b700*/  IMAD.MOV.U32 R11, RZ, RZ, -0x800000 ;  /* 0xff800000ff0b7424 */ /* 0x000fc600078e00ff */
[----:B----4-:R-:W-:-:S05]  /*b710*/  LEA.HI.X R9, R10, R9, R4, 0x2, P0 ;  /* 0x000000090a097211 */ /* 0x010fca00000f1404 */
[----:B------:R0:W-:Y:S04]  /*b720*/  STG.E desc[UR36][R8.64], R11 ;  /* 0x0000000b08007986 */ /* 0x0001e8000c101924 */
.L_x_12151:
[----:B------:R-:W-:Y:S05]  /*b730*/  BSYNC B1 ;  /* 0x0000000000017941 */ /* 0x000fea0003800000 */
.L_x_12150:
[----:B------:R-:W-:Y:S05]  /*b740*/  @P2 BRA `(.L_x_12146) ;  /* 0x0000000400542947 */ /* 0x000fea0003800000 */
[----:B------:R-:W1:Y:S01]  /*b750*/  LDC R15, c[0x0][0xbe8] ;  /* 0x0002fa00ff0f7b82 */ /* 0x000e620000000800 */
[--C-:B------:R-:W-:Y:S01]  /*b760*/  SHF.R.S32.HI R10, RZ, 0x1f, R32.reuse ;  /* 0x0000001fff0a7819 */ /* 0x100fe20000011420 */
[----:B------:R-:W-:Y:S01]  /*b770*/  ULDC.64 UR4, c[0x0][0xaa0] ;  /* 0x0002a80000047ab9 */ /* 0x000fe20000000a00 */
[----:B------:R-:W-:Y:S01]  /*b780*/  SHF.R.S32.HI R14, RZ, 0x1f, R32 ;  /* 0x0000001fff0e7819 */ /* 0x000fe20000011420 */
[----:B---3--:R-:W-:Y:S01]  /*b790*/  IMAD R4, R28, UR4, RZ ;  /* 0x000000041c047c24 */ /* 0x008fe2000f8e02ff */
        /* <DEDUP_REMOVED lines=16> */
[----:B------:R-:W-:Y:S02]  /*b8a0*/  IMAD.IADD R12, R137, 0x1, R4 ;  /* 0x00000001890c7824 */ /* 0x000fe400078e0204 */
        /* <DEDUP_REMOVED lines=20> */
[----:B------:R-:W-:Y:S02]  /*b9f0*/  IMAD.IADD R0, R14, 0x1, R137 ;  /* 0x000000010e007824 */ /* 0x000fe400078e0289 */
        /* <DEDUP_REMOVED lines=21> */
[----:B------:R3:W-:Y:S04]  /*bb50*/  @!P2 ST.E.128 desc[UR36][R10.64], RZ ;  /* 0x000000ff0a00a985 */ /* 0x0007e8000c101d24 */
[----:B------:R3:W-:Y:S04]  /*bb60*/  @!P3 ST.E.128 desc[UR36][R12.64], RZ ;  /* 0x000000ff0c00b985 */ /* 0x0007e8000c101d24 */
[----:B------:R3:W-:Y:S02]  /*bb70*/  @!P4 ST.E.128 desc[UR36][R20.64], RZ ;  /* 0x000000ff1400c985 */ /* 0x0007e4000c101d24 */
.L_x_12153:
[----:B------:R-:W-:Y:S05]  /*bb80*/  BSYNC B1 ;  /* 0x0000000000017941 */ /* 0x000fea0003800000 */
.L_x_12152:
        /* <DEDUP_REMOVED lines=10> */
[C---:B------:R-:W-:Y:S02]  /*bc30*/  @!P4 LEA R14, P1, R150.reuse, R8, 0x1 ;  /* 0x00000008960ec211 */ /* 0x040fe400078208ff */
[----:B----4-:R-:W-:Y:S01]  /*bc40*/  @!P2 IMAD.WIDE R10, R145, 0x2, R8 ;  /* 0x00000002910aa825 */ /* 0x010fe200078e0208 */
[-C--:B------:R-:W-:Y:S02]  /*bc50*/  @!P3 LEA.HI.X R13, R149, R9.reuse, R25, 0x1, P0 ;  /* 0x00000009950db211 */ /* 0x080fe400000f0c19 */
[----:B------:R-:W-:Y:S02]  /*bc60*/  @!P4 LEA.HI.X R15, R150, R9, R24, 0x1, P1 ;  /* 0x00000009960fc211 */ /* 0x000fe400008f0c18 */
[----:B------:R2:W-:Y:S04]  /*bc70*/  @!P2 ST.E.128 desc[UR36][R10.64], RZ ;  /* 0x000000ff0a00a985 */ /* 0x0005e8000c101d24 */
[----:B------:R2:W-:Y:S04]  /*bc80*/  @!P3 ST.E.128 desc[UR36][R12.64], RZ ;  /* 0x000000ff0c00b985 */ /* 0x0005e8000c101d24 */
[----:B------:R2:W-:Y:S02]  /*bc90*/  @!P4 ST.E.128 desc[UR36][R14.64], RZ ;  /* 0x000000ff0e00c985 */ /* 0x0005e4000c101d24 */
.L_x_12146:
[----:B------:R-:W-:Y:S05]  /*bca0*/  BSYNC B0 ;  /* 0x0000000000007941 */ /* 0x000fea0003800000 */
.L_x_12140:
[----:B------:R-:W-:Y:S02]  /*bcb0*/  ULDC UR4, c[0x0][0xc3c] ;  /* 0x00030f0000047ab9 */ /* 0x000fe40000000800 */
[----:B---3--:R-:W-:-:S13]  /*bcc0*/  ISETP.GE.AND P0, PT, R7, UR4, PT ;  /* 0x0000000407007c0c */ /* 0x008fda000bf06270 */
[----:B------:R-:W-:Y:S05]  /*bcd0*/  @!P0 BRA `(.L_x_12154) ;  /* 0xffffff5000d08947 */ /* 0x000fea000383ffff */
[----:B------:R-:W-:Y:S05]  /*bce0*/  EXIT ;  /* 0x000000000000794d */ /* 0x000fea0003800000 */
.L_x_12097:
        /* <DEDUP_REMOVED lines=16> */
.L_x_12155:
        /* <DEDUP_REMOVED lines=44> */
.L_x_12159:
[----:B------:R-:W0:Y:S01]  /*c0b0*/  LDC R2, c[0x0][0xc3c] ;  /* 0x00030f00ff027b82 */ /* 0x000e220000000800 */
[----:B------:R-:W-:-:S06]  /*c0c0*/  UIADD3 UR4, UR4, 0x1f, URZ ;  /* 0x0000001f04047890 */ /* 0x000fcc000fffe03f */
        /* <DEDUP_REMOVED lines=33> */
.L_x_12157:
        /* <DEDUP_REMOVED lines=13> */
.L_x_12160:
        /* <DEDUP_REMOVED lines=62> */
.L_x_12161:
        /* <DEDUP_REMOVED lines=62> */
.L_x_12162:
[----:B------:R-:W-:-:S05]  /*cb70*/  LOP3.LUT R2, RZ, R2, RZ, 0x33, !PT ;  /* 0x00000002ff027212 */ /* 0x000fca00078e33ff */
[----:B------:R-:W-:Y:S01]  /*cb80*/  IMAD.IADD R25, R25, 0x1, R2 ;  /* 0x0000000119197824 */ /* 0x000fe200078e0202 */
[----:B------:R-:W-:Y:S06]  /*cb90*/  BRA `(.L_x_12163) ;  /* 0x0000000000147947 */ /* 0x000fec0003800000 */
.L_x_12158:
[----:B------:R-:W-:Y:S01]  /*cba0*/  ULDC UR4, c[0x0][0xc3c] ;  /* 0x00030f0000047ab9 */ /* 0x000fe20000000800 */
[----:B------:R-:W-:Y:S02]  /*cbb0*/  IMAD.MOV.U32 R25, RZ, RZ, RZ ;  /* 0x000000ffff197224 */ /* 0x000fe400078e00ff */
[----:B------:R-:W-:Y:S02]  /*cbc0*/  IMAD.U32 R24, RZ, RZ, UR6 ;  /* 0x00000006ff187e24 */ /* 0x000fe4000f8e00ff */
[----:B------:R-:W-:Y:S02]  /*cbd0*/  IMAD.MOV.U32 R26, RZ, RZ, RZ ;  /* 0x000000ffff1a7224 */ /* 0x000fe400078e00ff */
[----:B------:R-:W-:-:S07]  /*cbe0*/  IMAD.U32 R27, RZ, RZ, UR4 ;  /* 0x00000004ff1b7e24 */ /* 0x000fce000f8e00ff */
.L_x_12163:
[----:B------:R-:W-:-:S13]  /*cbf0*/  ISETP.NE.AND P0, PT, R0, RZ, PT ;  /* 0x000000ff0000720c */ /* 0x000fda0003f05270 */
[----:B------:R-:W0:Y:S01]  /*cc00*/  @!P0 S2R R3, SR_CgaCtaId ;  /* 0x0000000000038919 */ /* 0x000e220000008800 */
[----:B------:R-:W-:-:S04]  /*cc10*/  @!P0 MOV R0, 0x400 ;  /* 0x0000040000008802 */ /* 0x000fc80000000f00 */
[----:B0-----:R-:W-:-:S05]  /*cc20*/  @!P0 LEA R0, R3, R0, 0x18 ;  /* 0x0000000003008211 */ /* 0x001fca00078ec0ff */
[----:B------:R1:W-:Y:S01]  /*cc30*/  @!P0 STS.128 [R0+0x2d8d0], R24 ;  /* 0x02d8d01800008388 */ /* 0x0003e20000000c00 */
[----:B------:R-:W-:Y:S06]  /*cc40*/  BAR.ARV 0x5, 0x200 ;  /* 0x0148000000007b1d */ /* 0x000fec0000002000 */
.L_x_12156:
[----:B------:R2:W-:Y:S01]  /*cc50*/  STL [R1+0x3c], RZ ;  /* 0x00003cff01007387 */ /* 0x0005e20000100800 */
[----:B------:R-:W-:Y:S01]  /*cc60*/  ULDC UR4, c[0x0][0xc3c] ;  /* 0x00030f0000047ab9 */ /* 0x000fe20000000800 */
[----:B------:R-:W-:Y:S01]  /*cc70*/  IMAD.MOV.U32 R29, RZ, RZ, 0x1 ;  /* 0x00000001ff1d7424 */ /* 0x000fe200078e00ff */
[----:B0-----:R-:W-:Y:S01]  /*cc80*/  ISETP.GE.AND P0, PT, R27, UR4, PT ;  /* 0x000000041b007c0c */ /* 0x001fe2000bf06270 */
[----:B------:R-:W-:-:S12]  /*cc90*/  IMAD.MOV.U32 R22, RZ, RZ, RZ ;  /* 0x000000ffff167224 */ /* 0x000fd800078e00ff */
[----:B--2---:R-:W-:Y:S05]  /*cca0*/  @P0 BRA `(.L_x_12164) ;  /* 0x0000004c00c40947 */ /* 0x004fea0003800000 */
[----:B------:R-:W2:Y:S01]  /*ccb0*/  LDL R6, [R1+0x20] ;  /* 0x0000200001067983 */ /* 0x000ea20000100800 */
[----:B------:R-:W1:Y:S01]  /*ccc0*/  S2R R3, SR_TID.X ;  /* 0x0000000000037919 */ /* 0x000e620000002100 */
[----:B------:R-:W0:Y:S01]  /*ccd0*/  S2UR UR5, SR_CgaCtaId ;  /* 0x00000000000579c3 */ /* 0x000e220000008800 */
[----:B------:R-:W-:Y:S01]  /*cce0*/  UMOV UR4, 0x400 ;  /* 0x0000040000047882 */ /* 0x000fe20000000000 */
[C---:B-1----:R-:W-:Y:S01]  /*ccf0*/  IMAD.SHL.U32 R0, R3.reuse, 0x8, RZ ;  /* 0x0000000803007824 */ /* 0x042fe200078e00ff */
[C---:B------:R-:W-:Y:S01]  /*cd00*/  LOP3.LUT R5, R3.reuse, 0x7f, RZ, 0xc0, !PT ;  /* 0x0000007f03057812 */ /* 0x040fe200078ec0ff */
[----:B------:R-:W-:-:S03]  /*cd10*/  IMAD.SHL.U32 R4, R3, 0x20, RZ ;  /* 0x0000002003047824 */ /* 0x000fc600078e00ff */
[----:B------:R-:W-:Y:S01]  /*cd20*/  LOP3.LUT R2, R0, 0xd8, RZ, 0xc0, !PT ;  /* 0x000000d800027812 */ /* 0x000fe200078ec0ff */
[----:B0-----:R-:W-:-:S03]  /*cd30*/  ULEA UR4, UR5, UR4, 0x18 ;  /* 0x0000000405047291 */ /* 0x001fc6000f8ec03f */
[----:B------:R-:W-:Y:S02]  /*cd40*/  LOP3.LUT R3, R2, 0x18, R3, 0x78, !PT ;  /* 0x0000001802037812 */ /* 0x000fe400078e7803 */
[----:B------:R-:W-:Y:S01]  /*cd50*/  SHF.R.U32.HI R5, RZ, 0x2, R5 ;  /* 0x00000002ff057819 */ /* 0x000fe20000011605 */
[----:B------:R-:W-:Y:S01]  /*cd60*/  IMAD.U32 R17, RZ, RZ, UR4 ;  /* 0x00000004ff117e24 */ /* 0x000fe2000f8e00ff */
[----:B------:R-:W-:Y:S01]  /*cd70*/  BSSY B8, `(.L_x_12164) ;  /* 0x00004e4000087945 */ /* 0x000fe20003800000 */
[----:B------:R-:W-:Y:S02]  /*cd80*/  IMAD.MOV.U32 R29, RZ, RZ, 0x1 ;  /* 0x00000001ff1d7424 */ /* 0x000fe400078e00ff */
[----:B------:R-:W-:Y:S01]  /*cd90*/  IMAD.MOV.U32 R22, RZ, RZ, RZ ;  /* 0x000000ffff167224 */ /* 0x000fe200078e00ff */
        /* <DEDUP_REMOVED lines=12> */
.L_x_12227:
        /* <DEDUP_REMOVED lines=50> */
.L_x_12165:
        /* <DEDUP_REMOVED lines=10> */
.L_x_12166:
        /* <DEDUP_REMOVED lines=9> */
.L_x_12167:
[----:B------:R-:W3:Y:S01]  /*d2b0*/  LDL R6, [R1+0x24] ;  /* 0x0000240001067983 */ /* 0x000ee20000100800 */
[----:B0-2---:R-:W0:Y:S01]  /*d2c0*/  LDC R2, c[0x0][0x448] ;  /* 0x00011200ff027b82 */ /* 0x005e220000000800 */
[----:B-----5:R-:W-:Y:S01]  /*d2d0*/  IMAD.IADD R5, R0, 0x1, -R7 ;  /* 0x0000000100057824 */ /* 0x020fe200078e0a07 */
[----:B------:R-:W-:Y:S01]  /*d2e0*/  LOP3.LUT R16, R16, 0xffffffdf, RZ, 0xc0, !PT ;  /* 0xffffffdf10107812 */ /* 0x000fe200078ec0ff */
[----:B------:R-:W-:Y:S03]  /*d2f0*/  BSSY B0, `(.L_x_12168) ;  /* 0x0000037000007945 */ /* 0x000fe60003800000 */
[----:B------:R1:W-:Y:S01]  /*d300*/  STL [R1+0xc], R5 ;  /* 0x00000c0501007387 */ /* 0x0003e20000100800 */
[----:B0-----:R-:W-:Y:S01]  /*d310*/  ISETP.NE.AND P0, PT, R2, 0x1, PT ;  /* 0x000000010200780c */ /* 0x001fe20003f05270 */
[----:B------:R-:W-:-:S04]  /*d320*/  IMAD R2, R25, 0xc0, RZ ;  /* 0x000000c019027824 */ /* 0x000fc800078e02ff */
[----:B------:R-:W-:-:S08]  /*d330*/  VIADD R2, R2, 0xbf ;  /* 0x000000bf02027836 */ /* 0x000fd00000000000 */
[----:B------:R-:W0:Y:S01]  /*d340*/  @P0 LDC R4, c[0x0][0x44c] ;  /* 0x00011300ff040b82 */ /* 0x000e220000000800 */
[----:B------:R-:W-:-:S07]  /*d350*/  @P0 LOP3.LUT R16, R16, 0x20, RZ, 0xfc, !PT ;  /* 0x0000002010100812 */ /* 0x000fce00078efcff */
[----:B------:R-:W2:Y:S01]  /*d360*/  @P0 LDC R3, c[0x0][0x450] ;  /* 0x00011400ff030b82 */ /* 0x000ea20000000800 */
[----:B0-----:R-:W-:-:S05]  /*d370*/  @P0 IMAD.HI.U32 R4, R2, R4, RZ ;  /* 0x0000000402040227 */ /* 0x001fca00078e00ff */
[----:B--2---:R-:W-:Y:S02]  /*d380*/  @P0 SHF.R.U32.HI R2, RZ, R3, R4 ;  /* 0x00000003ff020219 */ /* 0x004fe40000011604 */
[----:B------:R-:W-:-:S04]  /*d390*/  LOP3.LUT R4, R26, 0xff000000, RZ, 0xc0, !PT ;  /* 0xff0000001a047812 */ /* 0x000fc800078ec0ff */
[----:B------:R-:W-:Y:S02]  /*d3a0*/  SHF.R.U32.HI R4, RZ, 0x8, R4 ;  /* 0x00000008ff047819 */ /* 0x000fe40000011604 */
[----:B---3--:R-:W-:-:S05]  /*d3b0*/  IADD3 R0, R5, 0x80, -R6 ;  /* 0x0000008005007810 */ /* 0x008fca0007ffe806 */
[----:B------:R-:W-:-:S05]  /*d3c0*/  IMAD.IADD R0, R0, 0x1, R2 ;  /* 0x0000000100007824 */ /* 0x000fca00078e0202 */
[----:B------:R-:W-:-:S04]  /*d3d0*/  SHF.R.S32.HI R2, RZ, 0x1f, R0 ;  /* 0x0000001fff027819 */ /* 0x000fc80000011400 */
[----:B------:R-:W-:Y:S01]  /*d3e0*/  LEA.HI R0, R2, R0, RZ, 0x7 ;  /* 0x0000000002007211 */ /* 0x000fe200078f38ff */
[----:B------:R-:W-:-:S03]  /*d3f0*/  VIADD R2, R5, 0x7f ;  /* 0x0000007f05027836 */ /* 0x000fc60000000000 */
[----:B------:R-:W-:Y:S02]  /*d400*/  SHF.R.S32.HI R0, RZ, 0x7, R0 ;  /* 0x00000007ff007819 */ /* 0x000fe40000011400 */
[----:B------:R-:W-:-:S04]  /*d410*/  SHF.R.S32.HI R3, RZ, 0x1f, R2 ;  /* 0x0000001fff037819 */ /* 0x000fc80000011402 */
[----:B------:R-:W-:-:S04]  /*d420*/  LEA.HI R2, R3, R2, RZ, 0x7 ;  /* 0x0000000203027211 */ /* 0x000fc800078f38ff */
[----:B------:R-:W-:-:S04]  /*d430*/  SHF.R.S32.HI R2, RZ, 0x7, R2 ;  /* 0x00000007ff027819 */ /* 0x000fc80000011402 */
[----:B------:R-:W-:Y:S02]  /*d440*/  VIMNMX R0, R2, R0, PT ;  /* 0x0000000002007248 */ /* 0x000fe40003fe0100 */
[----:B------:R-:W-:Y:S02]  /*d450*/  LOP3.LUT R2, R26, 0xff0000, RZ, 0xc0, !PT ;  /* 0x00ff00001a027812 */ /* 0x000fe400078ec0ff */
[----:B------:R-:W-:Y:S02]  /*d460*/  ISETP.GE.AND P0, PT, R0, 0x1, PT ;  /* 0x000000010000780c */ /* 0x000fe40003f06270 */
[----:B------:R-:W-:Y:S01]  /*d470*/  LEA.HI R4, R2, R4, RZ, 0x10 ;  /* 0x0000000402047211 */ /* 0x000fe200078f80ff */
[----:B------:R-:W-:-:S10]  /*d480*/  IMAD.MOV.U32 R2, RZ, RZ, RZ ;  /* 0x000000ffff027224 */ /* 0x000fd400078e00ff */
[----:B-1----:R-:W-:Y:S05]  /*d490*/  @!P0 BRA `(.L_x_12169) ;  /* 0x0000000000708947 */ /* 0x002fea0003800000 */
        /* <DEDUP_REMOVED lines=28> */
.L_x_12169:
[----:B------:R-:W-:Y:S05]  /*d660*/  BSYNC B0 ;  /* 0x0000000000007941 */ /* 0x000fea0003800000 */
.L_x_12168:
        /* <DEDUP_REMOVED lines=25> */
.L_x_12171:
        /* <DEDUP_REMOVED lines=20> */
.L_x_12174:
[----:B------:R-:W-:Y:S05]  /*d940*/  BSYNC B6 ;  /* 0x0000000000067941 */ /* 0x000fea0003800000 */
.L_x_12173:
        /* <DEDUP_REMOVED lines=20> */
.L_x_12177:
        /* <DEDUP_REMOVED lines=15> */
.L_x_12176:
[----:B------:R-:W-:Y:S05]  /*db80*/  BSYNC B6 ;  /* 0x0000000000067941 */ /* 0x000fea0003800000 */
.L_x_12175:
[----:B------:R0:W2:Y:S01]  /*db90*/  LDL R20, [R1+0x4] ;  /* 0x0000040001147983 */ /* 0x0000a20000100800 */
[----:B------:R-:W-:Y:S01]  /*dba0*/  ULDC.64 UR4, c[0x0][0x9f8] ;  /* 0x00027e0000047ab9 */ /* 0x000fe20000000a00 */
[----:B------:R-:W1:Y:S01]  /*dbb0*/  LDC R5, c[0x0][0x430] ;  /* 0x00010c00ff057b82 */ /* 0x000e620000000800 */
[----:B------:R-:W-:Y:S01]  /*dbc0*/  ISETP.NE.U32.AND P0, PT, RZ, UR4, PT ;  /* 0x00000004ff007c0c */ /* 0x000fe2000bf05070 */
[----:B------:R-:W3:Y:S03]  /*dbd0*/  LDL R2, [R1+0x38] ;  /* 0x0000380001027983 */ /* 0x000ee60000100800 */
[----:B------:R-:W-:Y:S01]  /*dbe0*/  ISETP.NE.AND.EX P0, PT, RZ, UR5, PT, P0 ;  /* 0x00000005ff007c0c */ /* 0x000fe2000bf05300 */
[----:B------:R-:W4:Y:S04]  /*dbf0*/  LDL R4, [R1+0xc] ;  /* 0x00000c0001047983 */ /* 0x000f280000100800 */
[----:B------:R-:W4:Y:S08]  /*dc00*/  LDL R21, [R1+0x14] ;  /* 0x0000140001157983 */ /* 0x000f300000100800 */
        /* <DEDUP_REMOVED lines=19> */
[----:B------:R-:W-:Y:S01]  /*dd40*/  LOP3.LUT R26, R26, 0xffff, RZ, 0xc0, !PT ;  /* 0x0000ffff1a1a7812 */ /* 0x000fe200078ec0ff */
[----:B--2---:R-:W-:Y:S01]  /*dd50*/  @P0 STL [R1+0x4], R20 ;  /* 0x0000041401000387 */ /* 0x004fe20000100800 */
[C---:B----4-:R-:W-:Y:S01]  /*dd60*/  ISETP.GE.AND P0, PT, R0.reuse, R4, PT ;  /* 0x000000040000720c */ /* 0x050fe20003f06270 */
[----:B------:R-:W-:-:S04]  /*dd70*/  IMAD.IADD R0, R0, 0x1, R21 ;  /* 0x0000000100007824 */ /* 0x000fc800078e0215 */
[----:B-1----:R-:W-:-:S04]  /*dd80*/  @P2 IMAD.HI.U32 R3, R0, R3, RZ ;  /* 0x0000000300032227 */ /* 0x002fc800078e00ff */
[----:B------:R-:W-:Y:S01]  /*dd90*/  IMAD.MOV.U32 R6, RZ, RZ, R0 ;  /* 0x000000ffff067224 */ /* 0x000fe200078e0000 */
[----:B0-----:R-:W-:-:S03]  /*dda0*/  @P2 SHF.R.U32.HI R6, RZ, R2, R3 ;  /* 0x00000002ff062219 */ /* 0x001fc60000011603 */
[----:B------:R-:W0:Y:S02]  /*ddb0*/  @!P0 LDC.64 R2, c[0x0][0x428] ;  /* 0x00010a00ff028b82 */ /* 0x000e240000000a00 */
[--C-:B------:R-:W-:Y:S01]  /*ddc0*/  IMAD.MOV R4, RZ, RZ, -R6.reuse ;  /* 0x000000ffff047224 */ /* 0x100fe200078e0a06 */
[----:B------:R-:W-:-:S03]  /*ddd0*/  @!P0 SHF.R.S32.HI R7, RZ, 0x1f, R6 ;  /* 0x0000001fff078819 */ /* 0x000fc60000011406 */
[----:B------:R-:W-:Y:S01]  /*dde0*/  IMAD R4, R5, R4, R0 ;  /* 0x0000000405047224 */ /* 0x000fe200078e0200 */
[----:B------:R-:W-:-:S05]  /*ddf0*/  SHF.R.S32.HI R5, RZ, 0x1f, R20 ;  /* 0x0000001fff057819 */ /* 0x000fca0000011414 */
[----:B------:R1:W-:Y:S01]  /*de00*/  STL [R1+0x18], R5 ;  /* 0x0000180501007387 */ /* 0x0003e20000100800 */
[----:B0-----:R-:W-:-:S04]  /*de10*/  @!P0 IMAD.WIDE.U32 R6, R20, R2, R6 ;  /* 0x0000000214068225 */ /* 0x001fc800078e0006 */
[----:B------:R-:W-:Y:S02]  /*de20*/  @!P0 IMAD R2, R5, R2, RZ ;  /* 0x0000000205028224 */ /* 0x000fe400078e02ff */
[----:B-1----:R-:W0:Y:S02]  /*de30*/  S2R R5, SR_TID.X ;  /* 0x0000000000057919 */ /* 0x002e240000002100 */
[----:B------:R-:W-:Y:S02]  /*de40*/  @!P0 IMAD R0, R20, R3, R2 ;  /* 0x0000000314008224 */ /* 0x000fe400078e0202 */
[----:B------:R-:W1:Y:S02]  /*de50*/  @!P0 LDC.64 R2, c[0x0][0x418] ;  /* 0x00010600ff028b82 */ /* 0x000e640000000a00 */
[----:B------:R-:W-:Y:S02]  /*de60*/  @!P0 IMAD.IADD R0, R7, 0x1, R0 ;  /* 0x0000000107008824 */ /* 0x000fe400078e0200 */
[----:B0-----:R-:W-:-:S05]  /*de70*/  IMAD.SHL.U32 R20, R5, 0x8, RZ ;  /* 0x0000000805147824 */ /* 0x001fca00078e00ff */
[----:B------:R-:W-:-:S04]  /*de80*/  LOP3.LUT R20, R20, 0x18, RZ, 0xc0, !PT ;  /* 0x0000001814147812 */ /* 0x000fc800078ec0ff */
[----:B------:R-:W-:Y:S02]  /*de90*/  ISETP.GE.AND P2, PT, R20, UR4, PT ;  /* 0x0000000414007c0c */ /* 0x000fe4000bf46270 */
[----:B-1----:R-:W-:Y:S02]  /*dea0*/  @!P0 LEA R2, P1, R6, R2, 0x2 ;  /* 0x0000000206028211 */ /* 0x002fe400078210ff */
[----:B------:R-:W-:Y:S02]  /*deb0*/  LOP3.LUT R9, R20, 0x20, RZ, 0xfc, !PT ;  /* 0x0000002014097812 */ /* 0x000fe400078efcff */
[----:B------:R-:W-:Y:S01]  /*dec0*/  @!P0 LEA.HI.X R3, R6, R3, R0, 0x2, P1 ;  /* 0x0000000306038211 */ /* 0x000fe200008f1400 */
[----:B------:R-:W-:Y:S01]  /*ded0*/  IMAD.MOV.U32 R0, RZ, RZ, RZ ;  /* 0x000000ffff007224 */ /* 0x000fe200078e00ff */
[----:B------:R-:W-:Y:S02]  /*dee0*/  LOP3.LUT R5, R20, 0x40, RZ, 0xfc, !PT ;  /* 0x0000004014057812 */ /* 0x000fe400078efcff */
[----:B------:R-:W-:-:S03]  /*def0*/  ISETP.GE.AND P1, PT, R9, UR4, PT ;  /* 0x0000000409007c0c */ /* 0x000fc6000bf26270 */
[----:B------:R-:W-:Y:S01]  /*df00*/  @P2 LOP3.LUT R16, R16, 0x4, RZ, 0xfc, !PT ;  /* 0x0000000410102812 */ /* 0x000fe200078efcff */
[----:B------:R0:W5:Y:S01]  /*df10*/  @!P0 LDG.E R0, desc[UR36][R2.64] ;  /* 0x0000002402008981 */ /* 0x000162000c1e1900 */
[----:B------:R-:W-:Y:S02]  /*df20*/  ISETP.GE.AND P0, PT, R5, UR4, PT ;  /* 0x0000000405007c0c */ /* 0x000fe4000bf06270 */
[----:B------:R-:W-:-:S04]  /*df30*/  LOP3.LUT R16, R16, 0xfffffffe, RZ, 0xc0, !PT ;  /* 0xfffffffe10107812 */ /* 0x000fc800078ec0ff */
[----:B------:R-:W-:-:S04]  /*df40*/  LOP3.LUT R16, R16, 0xfffffffd, RZ, 0xc0, !PT ;  /* 0xfffffffd10107812 */ /* 0x000fc800078ec0ff */
[----:B------:R-:W-:-:S04]  /*df50*/  @P1 LOP3.LUT R16, R16, 0x2, RZ, 0xfc, !PT ;  /* 0x0000000210101812 */ /* 0x000fc800078efcff */
[----:B------:R-:W-:Y:S01]  /*df60*/  @P0 LOP3.LUT R16, R16, 0x1, RZ, 0xfc, !PT ;  /* 0x0000000110100812 */ /* 0x000fe200078efcff */
[----:B0-----:R-:W-:Y:S06]  /*df70*/  BRA.DIV UR5, `(.L_x_12178) ;  /* 0x00000042059c7947 */ /* 0x001fec000b800000 */
.L_x_12244:
[----:B------:R-:W2:Y:S01]  /*df80*/  LDL R2, [R1+0x40] ;  /* 0x0000400001027983 */ /* 0x000ea20000100800 */
[----:B------:R-:W-:Y:S02]  /*df90*/  LOP3.LUT R16, R16, 0xfffffff7, RZ, 0xc0, !PT ;  /* 0xfffffff710107812 */ /* 0x000fe400078ec0ff */
[----:B--2---:R-:W-:-:S13]  /*dfa0*/  ISETP.NE.AND P0, PT, R2, 0x3, PT ;  /* 0x000000030200780c */ /* 0x004fda0003f05270 */
[----:B------:R-:W-:Y:S01]  /*dfb0*/  @P0 LOP3.LUT R16, R16, 0x8, RZ, 0xfc, !PT ;  /* 0x0000000810100812 */ /* 0x000fe200078efcff */
[----:B------:R-:W-:Y:S06]  /*dfc0*/  @!P0 BRA `(.L_x_12179) ;  /* 0x0000000000048947 */ /* 0x000fec0003800000 */
[----:B------:R-:W-:Y:S01]  /*dfd0*/  BPT.TRAP 0x1 ;  /* 0x000000040000795c */ /* 0x000fe20000300000 */
.L_x_12179:
        /* <DEDUP_REMOVED lines=23> */
.L_x_12245:
[----:B------:R-:W-:Y:S05]  /*e150*/  BSYNC B0 ;  /* 0x0000000000007941 */ /* 0x000fea0003800000 */
.L_x_12180:
        /* <DEDUP_REMOVED lines=21> */
[C---:B------:R-:W-:Y:S02]  /*e2b0*/  LEA R0, P0, R4.reuse, UR6, 0x1 ;  /* 0x0000000604007c11 */ /* 0x040fe4000f8008ff */
[----:B-1----:R-:W-:Y:S02]  /*e2c0*/  LOP3.LUT R11, R7, 0x7f, RZ, 0xc0, !PT ;  /* 0x0000007f070b7812 */ /* 0x002fe400078ec0ff */
[----:B------:R-:W-:Y:S01]  /*e2d0*/  LEA.HI.X R6, R4, UR7, R6, 0x1, P0 ;  /* 0x0000000704067c11 */ /* 0x000fe200080f0c06 */
[C---:B0-----:R-:W-:Y:S01]  /*e2e0*/  IMAD.SHL.U32 R7, R9.reuse, 0x8, RZ ;  /* 0x0000000809077824 */ /* 0x041fe200078e00ff */
[----:B------:R-:W-:Y:S01]  /*e2f0*/  SHF.R.U32.HI R11, RZ, 0x2, R11 ;  /* 0x00000002ff0b7819 */ /* 0x000fe2000001160b */
[----:B------:R-:W-:-:S03]  /*e300*/  IMAD.SHL.U32 R10, R9, 0x8, RZ ;  /* 0x00000008090a7824 */ /* 0x000fc600078e00ff */
        /* <DEDUP_REMOVED lines=47> */
.L_x_12255:
        /* <DEDUP_REMOVED lines=12> */
.L_x_12183:
        /* <DEDUP_REMOVED lines=11> */
.L_x_12184:
[----:B------:R1:W5:Y:S01]  /*e770*/  LDL.LU R0, [R1+0x28] ;  /* 0x0000280001007983 */ /* 0x0003620000300800 */
[----:B------:R-:W-:Y:S01]  /*e780*/  LOP3.LUT P0, RZ, R16, 0x40, RZ, 0xc0, !PT ;  /* 0x0000004010ff7812 */ /* 0x000fe2000780c0ff */
[----:B------:R1:W-:Y:S02]  /*e790*/  SYNCS.ARRIVE.TRANS64.A1T0 RZ, [R2+URZ+0x2d830], RZ ;  /* 0x02d830ff02ff79a7 */ /* 0x0003e4000810003f */
[----:B------:R1:W5:Y:S10]  /*e7a0*/  LDL.LU R3, [R1] ;  /* 0x0000000001037983 */ /* 0x0003740000300800 */
[----:B------:R-:W-:Y:S05]  /*e7b0*/  WARPSYNC.ALL ;  /* 0x0000000000007948 */ /* 0x000fea0003800000 */
[----:B------:R-:W-:Y:S01]  /*e7c0*/  ULDC.64 UR4, c[0x0][0x298] ;  /* 0x0000a60000047ab9 */ /* 0x000fe20000000a00 */
[----:B-1----:R-:W-:Y:S01]  /*e7d0*/  VIADD R2, R17, 0xc400 ;  /* 0x0000c40011027836 */ /* 0x002fe20000000000 */
[----:B------:R-:W-:Y:S01]  /*e7e0*/  SEL R28, R28, RZ, !P0 ;  /* 0x000000ff1c1c7207 */ /* 0x000fe20004000000 */
[----:B------:R-:W-:Y:S01]  /*e7f0*/  BSSY B6, `(.L_x_12185) ;  /* 0x000001d000067945 */ /* 0x000fe20003800000 */
[----:B------:R-:W-:Y:S01]  /*e800*/  BAR.SYNC.DEFER_BLOCKING 0x8, 0x200 ;  /* 0x0208000000007b1d */ /* 0x000fe20000010000 */
[----:B-----5:R-:W-:-:S02]  /*e810*/  SEL R0, R0, RZ, !P0 ;  /* 0x000000ff00007207 */ /* 0x020fc40004000000 */
[----:B------:R-:W-:Y:S01]  /*e820*/  LOP3.LUT P0, RZ, R2, 0x1bf, RZ, 0xc0, !PT ;  /* 0x000001bf02ff7812 */ /* 0x000fe2000780c0ff */
[----:B0-----:R-:W-:Y:S02]  /*e830*/  IMAD.WIDE.U32 R4, R3, UR4, RZ ;  /* 0x0000000403047c25 */ /* 0x001fe4000f8e00ff */
[----:B------:R0:W-:Y:S04]  /*e840*/  STL [R1+0x28], R0 ;  /* 0x0000280001007387 */ /* 0x0001e80000100800 */
[----:B------:R1:W-:Y:S01]  /*e850*/  STL.64 [R1+0x30], R4 ;  /* 0x0000300401007387 */ /* 0x0003e20000100a00 */
[----:B0-----:R-:W-:-:S05]  /*e860*/  SHF.R.S32.HI R0, RZ, 0x1f, R3 ;  /* 0x0000001fff007819 */ /* 0x001fca0000011403 */
[----:B------:R-:W-:-:S04]  /*e870*/  IMAD R0, R0, UR4, RZ ;  /* 0x0000000400007c24 */ /* 0x000fc8000f8e02ff */
        /* <DEDUP_REMOVED lines=8> */
[----:B-1----:R-:W-:Y:S02]  /*e900*/  IMAD.U32 R4, RZ, RZ, UR6 ;  /* 0x00000006ff047e24 */ /* 0x002fe4000f8e00ff */
        /* <DEDUP_REMOVED lines=11> */
.L_x_12186:
[----:B------:R-:W-:Y:S05]  /*e9c0*/  BSYNC B6 ;  /* 0x0000000000067941 */ /* 0x000fea0003800000 */
.L_x_12185:
[----:B------:R-:W2:Y:S01]  /*e9d0*/  LDL.LU R21, [R1+0x28] ;  /* 0x0000280001157983 */ /* 0x000ea20000300800 */
[----:B-1----:R-:W0:Y:S01]  /*e9e0*/  LDC R0, c[0x0][0x448] ;  /* 0x00011200ff007b82 */ /* 0x002e220000000800 */
[----:B------:R-:W-:Y:S01]  /*e9f0*/  ULDC.64 UR6, c[0x0][0x2e0] ;  /* 0x0000b80000067ab9 */ /* 0x000fe20000000a00 */
[----:B------:R-:W-:Y:S01]  /*ea00*/  ULDC.64 UR4, c[0x0][0x2d8] ;  /* 0x0000b60000047ab9 */ /* 0x000fe20000000a00 */
[----:B------:R-:W3:Y:S01]  /*ea10*/  LDL.LU R20, [R1] ;  /* 0x0000000001147983 */ /* 0x000ee20000300800 */
[----:B------:R-:W-:-:S03]  /*ea20*/  ULDC.64 UR8, c[0x0][0x280] ;  /* 0x0000a00000087ab9 */ /* 0x000fc60000000a00 */
[----:B------:R-:W3:Y:S01]  /*ea30*/  LDL.LU.64 R2, [R1+0x30] ;  /* 0x0000300001027983 */ /* 0x000ee20000300a00 */
[----:B------:R-:W1:Y:S01]  /*ea40*/  LDC R10, c[0x0][0x448] ;  /* 0x00011200ff0a7b82 */ /* 0x000e620000000800 */
[----:B------:R-:W4:Y:S01]  /*ea50*/  S2R R13, SR_TID.X ;  /* 0x00000000000d7919 */ /* 0x000f220000002100 */
[----:B0-----:R-:W-:-:S13]  /*ea60*/  ISETP.NE.AND P6, PT, R0, 0x1, PT ;  /* 0x000000010000780c */ /* 0x001fda0003fc5270 */
[----:B------:R-:W0:Y:S01]  /*ea70*/  @P6 LDC R4, c[0x0][0x44c] ;  /* 0x00011300ff046b82 */ /* 0x000e220000000800 */
[----:B----4-:R-:W-:-:S07]  /*ea80*/  IMAD.SHL.U32 R11, R13, 0x8, RZ ;  /* 0x000000080d0b7824 */ /* 0x010fce00078e00ff */
[----:B------:R-:W4:Y:S01]  /*ea90*/  @P6 LDC R0, c[0x0][0x450] ;  /* 0x00011400ff006b82 */ /* 0x000f220000000800 */
[----:B------:R-:W-:-:S04]  /*eaa0*/  LOP3.LUT R11, R11, 0x18, RZ, 0xc0, !PT ;  /* 0x000000180b0b7812 */ /* 0x000fc800078ec0ff */
[C---:B------:R-:W-:Y:S02]  /*eab0*/  LOP3.LUT R12, R11.reuse, 0x20, RZ, 0xfc, !PT ;  /* 0x000000200b0c7812 */ /* 0x040fe400078efcff */
[----:B------:R-:W-:Y:S01]  /*eac0*/  LOP3.LUT R11, R11, 0x40, RZ, 0xfc, !PT ;  /* 0x000000400b0b7812 */ /* 0x000fe200078efcff */
[----:B--2---:R-:W-:Y:S02]  /*ead0*/  IMAD R5, R21, UR6, RZ ;  /* 0x0000000615057c24 */ /* 0x004fe4000f8e02ff */
[----:B------:R-:W2:Y:S02]  /*eae0*/  S2R R21, SR_TID.X ;  /* 0x0000000000157919 */ /* 0x000ea40000002100 */
[----:B------:R-:W-:Y:S02]  /*eaf0*/  IMAD R5, R28, UR7, R5 ;  /* 0x000000071c057c24 */ /* 0x000fe4000f8e0205 */
[----:B---3--:R-:W-:Y:S02]  /*eb00*/  IMAD.MOV.U32 R3, RZ, RZ, R20 ;  /* 0x000000ffff037224 */ /* 0x008fe400078e0014 */
[----:B------:R-:W3:Y:S01]  /*eb10*/  S2R R20, SR_TID.X ;  /* 0x0000000000147919 */ /* 0x000ee20000002100 */
[----:B------:R-:W-:-:S04]  /*eb20*/  IMAD.WIDE.U32 R2, R26, UR4, R2 ;  /* 0x000000041a027c25 */ /* 0x000fc8000f8e0002 */
[----:B------:R-:W-:Y:S01]  /*eb30*/  IMAD R3, R26, UR5, R3 ;  /* 0x000000051a037c24 */ /* 0x000fe2000f8e0203 */
[----:B------:R-:W-:Y:S01]  /*eb40*/  ULDC.64 UR4, c[0x0][0x2d0] ;  /* 0x0000b40000047ab9 */ /* 0x000fe20000000a00 */
[----:B------:R-:W-:Y:S01]  /*eb50*/  IMAD.WIDE.U32 R2, R28, UR6, R2 ;  /* 0x000000061c027c25 */ /* 0x000fe2000f8e0002 */
[----:B------:R-:W-:-:S03]  /*eb60*/  ULDC.64 UR6, c[0x0][0x2c8] ;  /* 0x0000b20000067ab9 */ /* 0x000fc60000000a00 */
[----:B------:R-:W-:Y:S02]  /*eb70*/  IMAD.IADD R3, R3, 0x1, R5 ;  /* 0x0000000103037824 */ /* 0x000fe400078e0205 */
[----:B--2---:R-:W-:-:S05]  /*eb80*/  IMAD.SHL.U32 R21, R21, 0x20, RZ ;  /* 0x0000002015157824 */ /* 0x004fca00078e00ff */
[----:B------:R-:W-:Y:S02]  /*eb90*/  LOP3.LUT R21, R21, 0x60, RZ, 0xc0, !PT ;  /* 0x0000006015157812 */ /* 0x000fe400078ec0ff */
[----:B---3--:R-:W-:-:S04]  /*eba0*/  LOP3.LUT R20, R20, 0x7f, RZ, 0xc0, !PT ;  /* 0x0000007f14147812 */ /* 0x008fc800078ec0ff */
        /* <DEDUP_REMOVED lines=9> */
[----:B----4-:R-:W-:-:S04]  /*ec40*/  @P6 SHF.R.U32.HI R4, RZ, R0, R5 ;  /* 0x00000000ff046219 */ /* 0x010fc80000011605 */
        /* <DEDUP_REMOVED lines=8> */
[----:B------:R-:W-:-:S03]  /*ecd0*/  SHF.R.S32.HI R7, RZ, 0x1f, R0 ;  /* 0x0000001fff077819 */ /* 0x000fc60000011400 */
[----:B------:R-:W-:Y:S01]  /*ece0*/  VIADD R5, R6, 0x80 ;  /* 0x0000008006057836 */ /* 0x000fe20000000000 */
[----:B------:R-:W-:Y:S01]  /*ecf0*/  LEA R4, P0, R8, UR8, 0x1 ;  /* 0x0000000808047c11 */ /* 0x000fe2000f8008ff */
[----:B------:R-:W-:Y:S02]  /*ed00*/  IMAD R7, R7, UR6, RZ ;  /* 0x0000000607077c24 */ /* 0x000fe4000f8e02ff */
        /* <DEDUP_REMOVED lines=84> */
.L_x_12268:
        /* <DEDUP_REMOVED lines=13> */
.L_x_12188:
        /* <DEDUP_REMOVED lines=18> */
.L_x_12269:
[----:B------:R-:W-:Y:S05]  /*f440*/  BSYNC B0 ;  /* 0x0000000000007941 */ /* 0x000fea0003800000 */
.L_x_12189:
        /* <DEDUP_REMOVED lines=18> */
.L_x_12205:
        /* <DEDUP_REMOVED lines=42> */
.L_x_12193:
[----:B------:R-:W-:Y:S01]  /*f810*/  IMAD R5, R22, 0x8, R17 ;  /* 0x0000000816057824 */ /* 0x000fe200078e0211 */
[----:B------:R-:W-:Y:S01]  /*f820*/  SHF.L.U32 R0, R29, 0x1f, RZ ;  /* 0x0000001f1d007819 */ /* 0x000fe200000006ff */
[----:B------:R-:W-:Y:S03]  /*f830*/  BSSY B1, `(.L_x_12194) ;  /* 0x0000003000017945 */ /* 0x000fe60003800000 */
[----:B------:R-:W0:Y:S02]  /*f840*/  SYNCS.PHASECHK.TRANS64.TRYWAIT P0, [R5+URZ+0x2d840], R0 ;  /* 0x02d84000050075a7 */ /* 0x000e24000800017f */
[----:B0-----:R-:W-:Y:S05]  /*f850*/  @!P0 BRA `(.L_x_12195) ;  /* 0x0000003800288947 */ /* 0x001fea0003800000 */
.L_x_12270:
[----:B------:R-:W-:Y:S05]  /*f860*/  BSYNC B1 ;  /* 0x0000000000017941 */ /* 0x000fea0003800000 */
.L_x_12194:
        /* <DEDUP_REMOVED lines=57> */
.L_x_12280:
        /* <DEDUP_REMOVED lines=11> */
.L_x_12197:
        /* <DEDUP_REMOVED lines=11> */
.L_x_12198:
[----:B------:R1:W-:Y:S01]  /*fd60*/  SYNCS.ARRIVE.TRANS64.A1T0 RZ, [R5+URZ+0x2d830], RZ ;  /* 0x02d830ff05ff79a7 */ /* 0x0003e2000810003f */
[----:B------:R-:W-:Y:S05]  /*fd70*/  @!P5 BRA `(.L_x_12199) ;  /* 0x000000000004d947 */ /* 0x000fea0003800000 */
[----:B------:R-:W-:Y:S01]  /*fd80*/  BPT.TRAP 0x1 ;  /* 0x000000040000795c */ /* 0x000fe20000300000 */
.L_x_12199:
[----:B------:R-:W-:Y:S01]  /*fd90*/  SHF.L.U32 R2, R20, 0x1f, RZ ;  /* 0x0000001f14027819 */ /* 0x000fe200000006ff */
[----:B-1----:R-:W-:Y:S01]  /*fda0*/  IMAD R5, R10, 0x8, R17 ;  /* 0x000000080a057824 */ /* 0x002fe200078e0211 */
[----:B------:R-:W-:Y:S03]  /*fdb0*/  BSSY B1, `(.L_x_12200) ;  /* 0x0000003000017945 */ /* 0x000fe60003800000 */
[----:B------:R-:W1:Y:S02]  /*fdc0*/  SYNCS.PHASECHK.TRANS64.TRYWAIT P0, [R5+URZ+0x2d860], R2 ;  /* 0x02d86002050075a7 */ /* 0x000e64000800017f */
[----:B-1----:R-:W-:Y:S05]  /*fdd0*/  @!P0 BRA `(.L_x_12201) ;  /* 0x0000003800308947 */ /* 0x002fea0003800000 */
.L_x_12281:
[----:B------:R-:W-:Y:S05]  /*fde0*/  BSYNC B1 ;  /* 0x0000000000017941 */ /* 0x000fea0003800000 */
.L_x_12200:
        /* <DEDUP_REMOVED lines=49> */
.L_x_12291:
        /* <DEDUP_REMOVED lines=29> */
.L_x_12203:
        /* <DEDUP_REMOVED lines=12> */
.L_x_12204:
        /* <DEDUP_REMOVED lines=8> */
.L_x_12192:
[----:B------:R-:W-:Y:S05]  /*10410*/  BSYNC B0 ;  /* 0x0000000000007941 */ /* 0x000fea0003800000 */
.L_x_12191:
        /* <DEDUP_REMOVED lines=17> */
.L_x_12207:
[----:B------:R-:W-:Y:S05]  /*10530*/  BSYNC B0 ;  /* 0x0000000000007941 */ /* 0x000fea0003800000 */
.L_x_12206:
[----:B------:R-:W2:Y:S02]  /*10540*/  LDL R0, [R1+0x40] ;  /* 0x0000400001007983 */ /* 0x000ea40000100800 */
[----:B--2---:R-:W-:-:S13]  /*10550*/  ISETP.NE.AND P0, PT, R0, 0x3, PT ;  /* 0x000000030000780c */ /* 0x004fda0003f05270 */
[----:B------:R-:W-:Y:S05]  /*10560*/  @!P0 BRA `(.L_x_12208) ;  /* 0x0000000000048947 */ /* 0x000fea0003800000 */
[----:B------:R-:W-:Y:S01]  /*10570*/  BPT.TRAP 0x1 ;  /* 0x000000040000795c */ /* 0x000fe20000300000 */
.L_x_12208:
[----:B------:R-:W2:Y:S01]  /*10580*/  LDL.LU R2, [R1+0xc] ;  /* 0x00000c0001027983 */ /* 0x000ea20000300800 */
[----:B------:R-:W-:Y:S01]  /*10590*/  IMAD R0, R22, 0x8, R17 ;  /* 0x0000000816007824 */ /* 0x000fe200078e0211 */
[----:B------:R-:W-:Y:S01]  /*105a0*/  SHF.L.U32 R3, R29, 0x1f, RZ ;  /* 0x0000001f1d037819 */ /* 0x000fe200000006ff */
[----:B------:R-:W-:Y:S03]  /*105b0*/  BSSY B0, `(.L_x_12209) ;  /* 0x0000004000007945 */ /* 0x000fe60003800000 */
[----:B------:R-:W1:Y:S01]  /*105c0*/  SYNCS.PHASECHK.TRANS64.TRYWAIT P0, [R0+URZ+0x2d860], R3 ;  /* 0x02d86003000075a7 */ /* 0x000e62000800017f */
[----:B--2---:R-:W-:Y:S01]  /*105d0*/  IMAD R6, R23, -0x80, R2 ;  /* 0xffffff8017067824 */ /* 0x004fe200078e0202 */
[----:B-1----:R-:W-:Y:S06]  /*105e0*/  @!P0 BRA `(.L_x_12210) ;  /* 0x0000003400a48947 */ /* 0x002fec0003800000 */
.L_x_12292:
[----:B------:R-:W-:Y:S05]  /*105f0*/  BSYNC B0 ;  /* 0x0000000000007941 */ /* 0x000fea0003800000 */
.L_x_12209:
        /* <DEDUP_REMOVED lines=56> */
.L_x_12302:
        /* <DEDUP_REMOVED lines=13> */
.L_x_12212:
        /* <DEDUP_REMOVED lines=11> */
.L_x_12213:
[----:B------:R-:W-:Y:S01]  /*10b00*/  VIADD R22, R22, 0x1 ;  /* 0x0000000116167836 */ /* 0x000fe20000000000 */
[----:B------:R0:W-:Y:S04]  /*10b10*/  SYNCS.ARRIVE.TRANS64.A1T0 RZ, [R0+URZ+0x2d850], RZ ;  /* 0x02d850ff00ff79a7 */ /* 0x0001e8000810003f */
[----:B------:R-:W-:-:S04]  /*10b20*/  ISETP.NE.AND P0, PT, R22, 0x2, PT ;  /* 0x000000021600780c */ /* 0x000fc80003f05270 */
[----:B0-----:R-:W-:Y:S02]  /*10b30*/  SEL R0, RZ, 0x1, P0 ;  /* 0x00000001ff007807 */ /* 0x001fe40000000000 */
[----:B------:R-:W-:Y:S02]  /*10b40*/  SEL R22, R22, RZ, P0 ;  /* 0x000000ff16167207 */ /* 0x000fe40000000000 */
[----:B------:R-:W-:-:S07]  /*10b50*/  LOP3.LUT R29, R29, R0, RZ, 0x3c, !PT ;  /* 0x000000001d1d7212 */ /* 0x000fce00078e3cff */
.L_x_12172:
[----:B------:R-:W-:Y:S05]  /*10b60*/  BSYNC B7 ;  /* 0x0000000000077941 */ /* 0x000fea0003800000 */
.L_x_12170:
        /* <DEDUP_REMOVED lines=11> */
.L_x_12214:
        /* <DEDUP_REMOVED lines=43> */
.L_x_12312:
[----:B------:R-:W-:Y:S02]  /*10ed0*/  ULDC UR4, c[0x0][0xc38] ;  /* 0x00030e0000047ab9 */ /* 0x000fe40000000800 */
[----:B------:R-:W-:-:S04]  /*10ee0*/  IMAD.U32 R4, RZ, RZ, UR4 ;  /* 0x00000004ff047e24 */ /* 0x000fc8000f8e00ff */
[----:B-1----:R-:W-:-:S04]  /*10ef0*/  IMAD R3, R14, R4, RZ ;  /* 0x000000040e037224 */ /* 0x002fc800078e02ff */
[----:B------:R-:W-:-:S05]  /*10f00*/  IMAD.IADD R6, R6, 0x1, R3 ;  /* 0x0000000106067824 */ /* 0x000fca00078e0203 */
[----:B------:R-:W-:-:S13]  /*10f10*/  ISETP.GT.AND P6, PT, R6, R0, PT ;  /* 0x000000000600720c */ /* 0x000fda0003fc4270 */
[----:B------:R-:W-:Y:S05]  /*10f20*/  @P6 BRA `(.L_x_12217) ;  /* 0x0000000000a46947 */ /* 0x000fea0003800000 */
.L_x_12220:
        /* <DEDUP_REMOVED lines=35> */
.L_x_12320:
[----:B------:R-:W-:Y:S02]  /*11160*/  ULDC UR4, c[0x0][0xc38] ;  /* 0x00030e0000047ab9 */ /* 0x000fe40000000800 */
[----:B------:R-:W-:-:S04]  /*11170*/  IMAD.U32 R4, RZ, RZ, UR4 ;  /* 0x00000004ff047e24 */ /* 0x000fc8000f8e00ff */
[----:B-1----:R-:W-:-:S04]  /*11180*/  IMAD R3, R14, R4, RZ ;  /* 0x000000040e037224 */ /* 0x002fc800078e02ff */
[----:B------:R-:W-:-:S05]  /*11190*/  IMAD.IADD R6, R3, 0x1, R6 ;  /* 0x0000000103067824 */ /* 0x000fca00078e0206 */
[----:B------:R-:W-:-:S13]  /*111a0*/  ISETP.GT.AND P6, PT, R6, R0, PT ;  /* 0x000000000600720c */ /* 0x000fda0003fc4270 */
[----:B------:R-:W-:Y:S05]  /*111b0*/  @!P6 BRA `(.L_x_12220) ;  /* 0xfffffffc005ce947 */ /* 0x000fea000383ffff */
.L_x_12217:
        /* <DEDUP_REMOVED lines=10> */
.L_x_12325:
[----:B------:R-:W-:-:S13]  /*11260*/  ISETP.NE.AND P0, PT, R3, RZ, PT ;  /* 0x000000ff0300720c */ /* 0x000fda0003f05270 */
[----:B------:R-:W-:Y:S05]  /*11270*/  @!P0 BRA `(.L_x_12222) ;  /* 0x0000000000108947 */ /* 0x000fea0003800000 */
[----:B------:R-:W-:Y:S01]  /*11280*/  UMOV UR4, 0xffffffff ;  /* 0xffffffff00047882 */ /* 0x000fe20000000000 */
[----:B------:R-:W-:Y:S02]  /*11290*/  VIADD R12, R7, 0xffffffff ;  /* 0xffffffff070c7836 */ /* 0x000fe40000000000 */
[----:B------:R-:W-:Y:S05]  /*112a0*/  BRA.DIV UR4, `(.L_x_12223) ;  /* 0x0000003a04487947 */ /* 0x000fea000b800000 */
[----:B------:R4:W0:Y:S02]  /*112b0*/  SHFL.IDX PT, R24, R2, R12, 0x1f ;  /* 0x00001f0c02187589 */ /* 0x00082400000e0000 */
.L_x_12222:
[----:B---3--:R-:W-:Y:S01]  /*112c0*/  ISETP.NE.AND P0, PT, R5, 0x1, PT ;  /* 0x000000010500780c */ /* 0x008fe20003f05270 */
[----:B0-----:R-:W-:-:S04]  /*112d0*/  IMAD R24, R24, R4, R6 ;  /* 0x0000000418187224 */ /* 0x001fc800078e0206 */
[----:B------:R-:W-:-:S08]  /*112e0*/  IMAD.IADD R0, R0, 0x1, -R24 ;  /* 0x0000000100007824 */ /* 0x000fd000078e0a18 */
[----:B------:R-:W-:Y:S05]  /*112f0*/  @!P0 BRA `(.L_x_12224) ;  /* 0x0000000000dc8947 */ /* 0x000fea0003800000 */
[-C--:B--2---:R-:W-:Y:S01]  /*11300*/  IABS R6, R25.reuse ;  /* 0x0000001900067213 */ /* 0x084fe20000000000 */
[----:B----4-:R-:W-:Y:S01]  /*11310*/  IMAD.MOV.U32 R2, RZ, RZ, RZ ;  /* 0x000000ffff027224 */ /* 0x010fe200078e00ff */
[----:B------:R-:W-:Y:S02]  /*11320*/  IABS R8, R25 ;  /* 0x0000001900087213 */ /* 0x000fe40000000000 */
[----:B------:R-:W0:Y:S03]  /*11330*/  I2F.RP R4, R6 ;  /* 0x0000000600047306 */ /* 0x000e260000209400 */
[----:B------:R-:W-:-:S05]  /*11340*/  IMAD.MOV R8, RZ, RZ, -R8 ;  /* 0x000000ffff087224 */ /* 0x000fca00078e0a08 */
[----:B0-----:R-:W1:Y:S02]  /*11350*/  MUFU.RCP R4, R4 ;  /* 0x0000000400047308 */ /* 0x001e640000001000 */
[----:B-1----:R-:W-:-:S06]  /*11360*/  VIADD R7, R4, 0xffffffe ;  /* 0x0ffffffe04077836 */ /* 0x002fcc0000000000 */
        /* <DEDUP_REMOVED lines=48> */
.L_x_12224:
[----:B----4-:R-:W0:Y:S02]  /*11670*/  LDC.64 R2, c[0x0][0xc90] ;  /* 0x00032400ff027b82 */ /* 0x010e240000000a00 */
[----:B0-----:R-:W-:-:S05]  /*11680*/  IMAD.WIDE R2, R27, 0x4, R2 ;  /* 0x000000041b027825 */ /* 0x001fca00078e0202 */
[----:B------:R0:W2:Y:S02]  /*11690*/  LDG.E R6, desc[UR36][R2.64] ;  /* 0x0000002402067981 */ /* 0x0000a4000c1e1900 */
[----:B0-----:R-:W-:Y:S02]  /*116a0*/  IMAD.MOV.U32 R2, RZ, RZ, RZ ;  /* 0x000000ffff027224 */ /* 0x001fe400078e00ff */
[----:B--2---:R-:W-:-:S05]  /*116b0*/  IMAD R5, R25, R6, RZ ;  /* 0x0000000619057224 */ /* 0x004fca00078e02ff */
[----:B-1----:R-:W-:-:S04]  /*116c0*/  IABS R7, R5 ;  /* 0x0000000500077213 */ /* 0x002fc80000000000 */
        /* <DEDUP_REMOVED lines=55> */
.L_x_12225:
[----:B------:R-:W-:-:S05]  /*11a40*/  LOP3.LUT R2, RZ, R2, RZ, 0x33, !PT ;  /* 0x00000002ff027212 */ /* 0x000fca00078e33ff */
[----:B------:R-:W-:Y:S01]  /*11a50*/  IMAD.IADD R25, R25, 0x1, R2 ;  /* 0x0000000119197824 */ /* 0x000fe200078e0202 */
[----:B------:R-:W-:Y:S06]  /*11a60*/  BRA `(.L_x_12226) ;  /* 0x00000000001c7947 */ /* 0x000fec0003800000 */
.L_x_12218:
[----:B------:R-:W-:Y:S01]  /*11a70*/  UMOV UR4, URZ ;  /* 0x0000003f00047c82 */ /* 0x000fe20008000000 */
[----:B------:R-:W-:Y:S01]  /*11a80*/  UMOV UR5, URZ ;  /* 0x0000003f00057c82 */ /* 0x000fe20008000000 */
[----:B------:R-:W-:Y:S01]  /*11a90*/  ULDC UR6, c[0x0][0xc3c] ;  /* 0x00030f0000067ab9 */ /* 0x000fe20000000800 */
[----:B------:R-:W-:Y:S02]  /*11aa0*/  IMAD.MOV.U32 R24, RZ, RZ, R0 ;  /* 0x000000ffff187224 */ /* 0x000fe400078e0000 */
[----:B------:R-:W-:Y:S02]  /*11ab0*/  IMAD.U32 R25, RZ, RZ, UR4 ;  /* 0x00000004ff197e24 */ /* 0x000fe4000f8e00ff */
[----:B------:R-:W-:Y:S02]  /*11ac0*/  IMAD.U32 R26, RZ, RZ, UR5 ;  /* 0x00000005ff1a7e24 */ /* 0x000fe4000f8e00ff */
[----:B------:R-:W-:-:S07]  /*11ad0*/  IMAD.U32 R27, RZ, RZ, UR6 ;  /* 0x00000006ff1b7e24 */ /* 0x000fce000f8e00ff */
.L_x_12226:
        /* <DEDUP_REMOVED lines=10> */
.L_x_12215:
[----:B------:R-:W-:Y:S02]  /*11b80*/  ULDC UR4, c[0x0][0xc3c] ;  /* 0x00030f0000047ab9 */ /* 0x000fe40000000800 */
[----:B-1----:R-:W-:-:S13]  /*11b90*/  ISETP.GE.AND P0, PT, R27, UR4, PT ;  /* 0x000000041b007c0c */ /* 0x002fda000bf06270 */
[----:B------:R-:W-:Y:S05]  /*11ba0*/  @!P0 BRA `(.L_x_12227) ;  /* 0xffffffb000ac8947 */ /* 0x000fea000383ffff */
[----:B------:R-:W-:Y:S05]  /*11bb0*/  BSYNC B8 ;  /* 0x0000000000087941 */ /* 0x000fea0003800000 */
.L_x_12164:
        /* <DEDUP_REMOVED lines=12> */
.L_x_12328:
[----:B------:R-:W-:Y:S05]  /*11c80*/  BSYNC B0 ;  /* 0x0000000000007941 */ /* 0x000fea0003800000 */
.L_x_12228:
[----:B------:R-:W-:-:S03]  /*11c90*/  UMOV UR4, 0xffffffff ;  /* 0xffffffff00047882 */ /* 0x000fc60000000000 */
[----:B------:R-:W-:Y:S05]  /*11ca0*/  BRA.DIV UR4, `(.L_x_12230) ;  /* 0x0000003204047947 */ /* 0x000fea000b800000 */
[----:B-1----:R-:W1:Y:S02]  /*11cb0*/  S2R R0, SR_TID.X ;  /* 0x0000000000007919 */ /* 0x002e640000002100 */
[----:B-1----:R-:W-:-:S04]  /*11cc0*/  SHF.R.U32.HI R0, RZ, 0x5, R0 ;  /* 0x00000005ff007819 */ /* 0x002fc80000011600 */
[----:B------:R-:W-:-:S05]  /*11cd0*/  LOP3.LUT R0, R0, 0x3, RZ, 0xc0, !PT ;  /* 0x0000000300007812 */ /* 0x000fca00078ec0ff */
[----:B------:R1:W3:Y:S02]  /*11ce0*/  SHFL.IDX PT, R14, R0, RZ, 0x1f ;  /* 0x00001fff000e7589 */ /* 0x0002e400000e0000 */
.L_x_12331:
[----:B---3--:R-:W-:Y:S01]  /*11cf0*/  ISETP.NE.AND P0, PT, R14, RZ, PT ;  /* 0x000000ff0e00720c */ /* 0x008fe20003f05270 */
[----:B------:R-:W-:-:S12]  /*11d00*/  BSSY B0, `(.L_x_12231) ;  /* 0x0000024000007945 */ /* 0x000fd80003800000 */
[----:B------:R-:W-:Y:S05]  /*11d10*/  @P0 BRA `(.L_x_12232) ;  /* 0x0000000000880947 */ /* 0x000fea0003800000 */
[----:B------:R-:W-:-:S03]  /*11d20*/  UMOV UR4, 0xffffffff ;  /* 0xffffffff00047882 */ /* 0x000fc60000000000 */
[----:B------:R-:W-:Y:S05]  /*11d30*/  BRA.DIV UR4, `(.L_x_12233) ;  /* 0x0000003204147947 */ /* 0x000fea000b800000 */
[----:B------:R-:W-:-:S13]  /*11d40*/  ELECT P6, URZ, PT ;  /* 0x00000000003f782f */ /* 0x000fda00038c0000 */
.L_x_12334:
[----:B------:R-:W-:Y:S05]  /*11d50*/  @!P6 BRA `(.L_x_12232) ;  /* 0x000000000078e947 */ /* 0x000fea0003800000 */
[----:B-1----:R-:W3:Y:S02]  /*11d60*/  LDL.LU R0, [R1+0x20] ;  /* 0x0000200001007983 */ /* 0x002ee40000300800 */
[----:B---3--:R-:W-:-:S04]  /*11d70*/  LOP3.LUT R0, R0, 0x2, RZ, 0xfc, !PT ;  /* 0x0000000200007812 */ /* 0x008fc800078efcff */
[----:B------:R-:W-:-:S13]  /*11d80*/  ISETP.NE.AND P0, PT, R0, 0x3, PT ;  /* 0x000000030000780c */ /* 0x000fda0003f05270 */
[----:B------:R-:W-:Y:S05]  /*11d90*/  @!P0 BRA `(.L_x_12234) ;  /* 0x0000000000048947 */ /* 0x000fea0003800000 */
[----:B------:R-:W-:Y:S01]  /*11da0*/  BPT.TRAP 0x1 ;  /* 0x000000040000795c */ /* 0x000fe20000300000 */
.L_x_12234:
[C---:B------:R-:W-:Y:S01]  /*11db0*/  IMAD R3, R22.reuse, 0x8, R5 ;  /* 0x0000000816037824 */ /* 0x040fe200078e0205 */
[----:B------:R-:W-:Y:S01]  /*11dc0*/  SHF.L.U32 R2, R29, 0x1f, RZ ;  /* 0x0000001f1d027819 */ /* 0x000fe200000006ff */
[----:B------:R-:W-:-:S03]  /*11dd0*/  VIADD R22, R22, 0x1 ;  /* 0x0000000116167836 */ /* 0x000fc60000000000 */
[----:B------:R-:W1:Y:S02]  /*11de0*/  SYNCS.PHASECHK.TRANS64.TRYWAIT P1, [R3+URZ+0x2d840], R2 ;  /* 0x02d84002030075a7 */ /* 0x000e64000802017f */
[----:B------:R-:W-:-:S04]  /*11df0*/  ISETP.NE.AND P2, PT, R22, 0x2, PT ;  /* 0x000000021600780c */ /* 0x000fc80003f45270 */
[----:B------:R-:W-:Y:S01]  /*11e00*/  SEL R0, RZ, 0x1, P2 ;  /* 0x00000001ff007807 */ /* 0x000fe20001000000 */
[----:B-1----:R-:W-:Y:S08]  /*11e10*/  @!P1 BRA `(.L_x_12235) ;  /* 0x0000002c00fc9947 */ /* 0x002ff00003800000 */
.L_x_12335:
[----:B------:R-:W-:Y:S02]  /*11e20*/  SEL R22, R22, RZ, P2 ;  /* 0x000000ff16167207 */ /* 0x000fe40001000000 */
[----:B------:R-:W-:Y:S01]  /*11e30*/  LOP3.LUT R0, R29, R0, RZ, 0x3c, !PT ;  /* 0x000000001d007212 */ /* 0x000fe200078e3cff */
[----:B------:R-:W-:Y:S06]  /*11e40*/  @!P0 BRA `(.L_x_12236) ;  /* 0x0000000000048947 */ /* 0x000fec0003800000 */
[----:B------:R-:W-:Y:S01]  /*11e50*/  BPT.TRAP 0x1 ;  /* 0x000000040000795c */ /* 0x000fe20000300000 */
.L_x_12236:
[----:B------:R-:W-:Y:S01]  /*11e60*/  IMAD R5, R22, 0x8, R5 ;  /* 0x0000000816057824 */ /* 0x000fe200078e0205 */
[----:B------:R-:W-:-:S04]  /*11e70*/  SHF.L.U32 R0, R0, 0x1f, RZ ;  /* 0x0000001f00007819 */ /* 0x000fc800000006ff */
[----:B------:R-:W3:Y:S02]  /*11e80*/  SYNCS.PHASECHK.TRANS64.TRYWAIT P1, [R5+URZ+0x2d840], R0 ;  /* 0x02d84000050075a7 */ /* 0x000ee4000802017f */
[----:B---3--:R-:W-:Y:S05]  /*11e90*/  @!P1 BRA `(.L_x_12237) ;  /* 0x0000002c00f09947 */ /* 0x008fea0003800000 */
.L_x_12336:
[----:B------:R-:W-:Y:S05]  /*11ea0*/  @!P0 BRA `(.L_x_12238) ;  /* 0x0000000000048947 */ /* 0x000fea0003800000 */
[----:B------:R-:W-:Y:S01]  /*11eb0*/  BPT.TRAP 0x1 ;  /* 0x000000040000795c */ /* 0x000fe20000300000 */
.L_x_12238:
[----:B------:R-:W4:Y:S02]  /*11ec0*/  SYNCS.PHASECHK.TRANS64.TRYWAIT P1, [R3+URZ+0x2d860], R2 ;  /* 0x02d86002030075a7 */ /* 0x000f24000802017f */
[----:B----4-:R-:W-:Y:S05]  /*11ed0*/  @!P1 BRA `(.L_x_12239) ;  /* 0x0000002c00f49947 */ /* 0x010fea0003800000 */
.L_x_12337:
[----:B------:R-:W-:Y:S05]  /*11ee0*/  @!P0 BRA `(.L_x_12240) ;  /* 0x0000000000048947 */ /* 0x000fea0003800000 */
[----:B------:R-:W-:Y:S01]  /*11ef0*/  BPT.TRAP 0x1 ;  /* 0x000000040000795c */ /* 0x000fe20000300000 */
.L_x_12240:
[----:B------:R0:W0:Y:S02]  /*11f00*/  SYNCS.PHASECHK.TRANS64.TRYWAIT P0, [R5+URZ+0x2d860], R0 ;  /* 0x02d86000050075a7 */ /* 0x000024000800017f */
[----:B0-----:R-:W-:Y:S05]  /*11f10*/  @!P0 NANOSLEEP.SYNCS 0x989680 ;  /* 0x009896800000895d */ /* 0x001fea0003900000 */
[----:B------:R-:W0:Y:S02]  /*11f20*/  @!P0 SYNCS.PHASECHK.TRANS64 P0, [R5+URZ+0x2d860], R0 ;  /* 0x02d86000050085a7 */ /* 0x000e24000800007f */
[----:B0-----:R-:W-:Y:S05]  /*11f30*/  @!P0 BRA `(.L_x_12240) ;  /* 0xfffffffc00f08947 */ /* 0x001fea000383ffff */
.L_x_12232:
[----:B------:R-:W-:Y:S05]  /*11f40*/  BSYNC B0 ;  /* 0x0000000000007941 */ /* 0x000fea0003800000 */
.L_x_12231:
[----:B------:R-:W-:Y:S05]  /*11f50*/  EXIT ;  /* 0x000000000000794d */ /* 0x000fea0003800000 */
.L_x_12105:
[----:B--2---:R-:W-:-:S04]  /*11f60*/  IMAD.U32 R3, RZ, RZ, UR40 ;  /* 0x00000028ff037e24 */ /* 0x004fc8000f8e00ff */
[----:B------:R2:W3:Y:S03]  /*11f70*/  SYNCS.PHASECHK.TRANS64.TRYWAIT P1, [R3+URZ+0x2d800], R0 ;  /* 0x02d80000030075a7 */ /* 0x0004e6000802017f */
[----:B---3--:R-:W-:Y:S05]  /*11f80*/  @!P1 NANOSLEEP.SYNCS 0x989680 ;  /* 0x009896800000995d */ /* 0x008fea0003900000 */
[----:B------:R-:W3:Y:S02]  /*11f90*/  @!P1 SYNCS.PHASECHK.TRANS64 P1, [R3+URZ+0x2d800], R0 ;  /* 0x02d80000030095a7 */ /* 0x000ee4000802007f */
[----:B---3--:R-:W-:Y:S05]  /*11fa0*/  @!P1 BRA `(.L_x_12105) ;  /* 0xfffffffc00ec9947 */ /* 0x008fea000383ffff */
[----:B------:R-:W-:Y:S05]  /*11fb0*/  BRA `(.L_x_12241) ;  /* 0xfffffefc00087947 */ /* 0x000fea000383ffff */
.L_x_12109:
[----:B---3--:R3:W4:Y:S02]  /*11fc0*/  SYNCS.PHASECHK.TRANS64.TRYWAIT P1, [R0+URZ+0x2d830], R3 ;  /* 0x02d83003000075a7 */ /* 0x008724000802017f */
[----:B----4-:R-:W-:Y:S05]  /*11fd0*/  @!P1 NANOSLEEP.SYNCS 0x989680 ;  /* 0x009896800000995d */ /* 0x010fea0003900000 */
[----:B------:R-:W4:Y:S02]  /*11fe0*/  @!P1 SYNCS.PHASECHK.TRANS64 P1, [R0+URZ+0x2d830], R3 ;  /* 0x02d83003000095a7 */ /* 0x000f24000802007f */
[----:B----4-:R-:W-:Y:S05]  /*11ff0*/  @!P1 BRA `(.L_x_12109) ;  /* 0xfffffffc00f09947 */ /* 0x010fea000383ffff */
[----:B------:R-:W-:Y:S05]  /*12000*/  BRA `(.L_x_12108) ;  /* 0xfffffefc00207947 */ /* 0x000fea000383ffff */
.L_x_12115:
[----:B-1----:R-:W-:-:S04]  /*12010*/  IMAD.U32 R6, RZ, RZ, UR7 ;  /* 0x00000007ff067e24 */ /* 0x002fc8000f8e00ff */
[----:B------:R1:W2:Y:S03]  /*12020*/  SYNCS.PHASECHK.TRANS64.TRYWAIT P1, [R6+URZ+0x2d830], R3 ;  /* 0x02d83003060075a7 */ /* 0x0002a6000802017f */
[----:B--2---:R-:W-:Y:S05]  /*12030*/  @!P1 NANOSLEEP.SYNCS 0x989680 ;  /* 0x009896800000995d */ /* 0x004fea0003900000 */
[----:B------:R-:W2:Y:S02]  /*12040*/  @!P1 SYNCS.PHASECHK.TRANS64 P1, [R6+URZ+0x2d830], R3 ;  /* 0x02d83003060095a7 */ /* 0x000ea4000802007f */
[----:B--2---:R-:W-:Y:S05]  /*12050*/  @!P1 BRA `(.L_x_12115) ;  /* 0xfffffffc00ec9947 */ /* 0x004fea000383ffff */
[----:B------:R-:W-:Y:S05]  /*12060*/  BRA `(.L_x_12112) ;  /* 0xffffff1c00e87947 */ /* 0x000fea000383ffff */
.L_x_12119:
[----:B-1----:R-:W-:-:S04]  /*12070*/  IMAD.U32 R5, RZ, RZ, UR7 ;  /* 0x00000007ff057e24 */ /* 0x002fc8000f8e00ff */
[----:B------:R1:W2:Y:S03]  /*12080*/  SYNCS.PHASECHK.TRANS64.TRYWAIT P1, [R5+URZ+0x2d850], R3 ;  /* 0x02d85003050075a7 */ /* 0x0002a6000802017f */
[----:B--2---:R-:W-:Y:S05]  /*12090*/  @!P1 NANOSLEEP.SYNCS 0x989680 ;  /* 0x009896800000995d */ /* 0x004fea0003900000 */
[----:B------:R-:W2:Y:S02]  /*120a0*/  @!P1 SYNCS.PHASECHK.TRANS64 P1, [R5+URZ+0x2d850], R3 ;  /* 0x02d85003050095a7 */ /* 0x000ea4000802007f */
[----:B--2---:R-:W-:Y:S05]  /*120b0*/  @!P1 BRA `(.L_x_12119) ;  /* 0xfffffffc00ec9947 */ /* 0x004fea000383ffff */
[----:B------:R-:W-:Y:S05]  /*120c0*/  BRA `(.L_x_12116) ;  /* 0xffffff2000987947 */ /* 0x000fea000383ffff */
.L_x_12127:
[----:B-1----:R-:W-:-:S04]  /*120d0*/  IMAD.U32 R6, RZ, RZ, UR7 ;  /* 0x00000007ff067e24 */ /* 0x002fc8000f8e00ff */
[----:B------:R1:W2:Y:S03]  /*120e0*/  SYNCS.PHASECHK.TRANS64.TRYWAIT P1, [R6+URZ+0x2d830], R3 ;  /* 0x02d83003060075a7 */ /* 0x0002a6000802017f */
[----:B--2---:R-:W-:Y:S05]  /*120f0*/  @!P1 NANOSLEEP.SYNCS 0x989680 ;  /* 0x009896800000995d */ /* 0x004fea0003900000 */
[----:B------:R-:W2:Y:S02]  /*12100*/  @!P1 SYNCS.PHASECHK.TRANS64 P1, [R6+URZ+0x2d830], R3 ;  /* 0x02d83003060095a7 */ /* 0x000ea4000802007f */
[----:B--2---:R-:W-:Y:S05]  /*12110*/  @!P1 BRA `(.L_x_12127) ;  /* 0xfffffffc00ec9947 */ /* 0x004fea000383ffff */
[----:B------:R-:W-:Y:S05]  /*12120*/  BRA `(.L_x_12124) ;  /* 0xffffff4800747947 */ /* 0x000fea000383ffff */
.L_x_12131:
[----:B-1----:R-:W-:-:S04]  /*12130*/  IMAD.U32 R5, RZ, RZ, UR7 ;  /* 0x00000007ff057e24 */ /* 0x002fc8000f8e00ff */
[----:B------:R1:W2:Y:S03]  /*12140*/  SYNCS.PHASECHK.TRANS64.TRYWAIT P1, [R5+URZ+0x2d850], R3 ;  /* 0x02d85003050075a7 */ /* 0x0002a6000802017f */
[----:B--2---:R-:W-:Y:S05]  /*12150*/  @!P1 NANOSLEEP.SYNCS 0x989680 ;  /* 0x009896800000995d */ /* 0x004fea0003900000 */
[----:B------:R-:W2:Y:S02]  /*12160*/  @!P1 SYNCS.PHASECHK.TRANS64 P1, [R5+URZ+0x2d850], R3 ;  /* 0x02d85003050095a7 */ /* 0x000ea4000802007f */
[----:B--2---:R-:W-:Y:S05]  /*12170*/  @!P1 BRA `(.L_x_12131) ;  /* 0xfffffffc00ec9947 */ /* 0x004fea000383ffff */
[----:B------:R-:W-:Y:S05]  /*12180*/  BRA `(.L_x_12128) ;  /* 0xffffff4c00247947 */ /* 0x000fea000383ffff */
.L_x_12138:
[----:B-1----:R-:W-:-:S04]  /*12190*/  IMAD.U32 R8, RZ, RZ, UR4 ;  /* 0x00000004ff087e24 */ /* 0x002fc8000f8e00ff */
[----:B------:R1:W2:Y:S03]  /*121a0*/  SYNCS.PHASECHK.TRANS64.TRYWAIT P1, [R8+URZ+0x2d850], R7 ;  /* 0x02d85007080075a7 */ /* 0x0002a6000802017f */
[----:B--2---:R-:W-:Y:S05]  /*121b0*/  @!P1 NANOSLEEP.SYNCS 0x989680 ;  /* 0x009896800000995d */ /* 0x004fea0003900000 */
[----:B------:R-:W2:Y:S02]  /*121c0*/  @!P1 SYNCS.PHASECHK.TRANS64 P1, [R8+URZ+0x2d850], R7 ;  /* 0x02d85007080095a7 */ /* 0x000ea4000802007f */
[----:B--2---:R-:W-:Y:S05]  /*121d0*/  @!P1 BRA `(.L_x_12138) ;  /* 0xfffffffc00ec9947 */ /* 0x004fea000383ffff */
[----:B------:R-:W-:Y:S05]  /*121e0*/  BRA `(.L_x_12137) ;  /* 0xffffff6800547947 */ /* 0x000fea000383ffff */
.L_x_12178:
        /* <DEDUP_REMOVED lines=11> */
.L_x_12243:
[----:B------:R-:W-:Y:S05]  /*122a0*/  BSYNC B0 ;  /* 0x0000000000007941 */ /* 0x000fea0003800000 */
.L_x_12242:
[----:B------:R-:W-:Y:S05]  /*122b0*/  BRA `(.L_x_12244) ;  /* 0xffffffbc00307947 */ /* 0x000fea000383ffff */
.L_x_12181:
[----:B0-----:R0:W1:Y:S02]  /*122c0*/  SYNCS.PHASECHK.TRANS64.TRYWAIT P0, [R2+URZ+0x2d840], R3 ;  /* 0x02d84003020075a7 */ /* 0x001064000800017f */
[----:B-1----:R-:W-:Y:S05]  /*122d0*/  @!P0 NANOSLEEP.SYNCS 0x989680 ;  /* 0x009896800000895d */ /* 0x002fea0003900000 */
[----:B------:R-:W1:Y:S02]  /*122e0*/  @!P0 SYNCS.PHASECHK.TRANS64 P0, [R2+URZ+0x2d840], R3 ;  /* 0x02d84003020085a7 */ /* 0x000e64000800007f */
[----:B-1----:R-:W-:Y:S05]  /*122f0*/  @!P0 BRA `(.L_x_12181) ;  /* 0xfffffffc00f08947 */ /* 0x002fea000383ffff */
[----:B------:R-:W-:Y:S05]  /*12300*/  BRA `(.L_x_12245) ;  /* 0xffffffbc00907947 */ /* 0x000fea000383ffff */
.L_x_12182:
        /* <DEDUP_REMOVED lines=8> */
.L_x_12247:
[----:B------:R-:W-:Y:S05]  /*12390*/  BSYNC B0 ;  /* 0x0000000000007941 */ /* 0x000fea0003800000 */
.L_x_12246:
        /* <DEDUP_REMOVED lines=9> */
.L_x_12248:
[----:B------:R-:W-:Y:S02]  /*12430*/  IMAD.MOV.U32 R13, RZ, RZ, R6 ;  /* 0x000000ffff0d7224 */ /* 0x000fe400078e0006 */
[----:B------:R-:W-:Y:S02]  /*12440*/  IMAD.MOV.U32 R12, RZ, RZ, 0x1 ;  /* 0x00000001ff0c7424 */ /* 0x000fe400078e00ff */
[----:B------:R-:W-:-:S07]  /*12450*/  IMAD.MOV.U32 R5, RZ, RZ, R14 ;  /* 0x000000ffff057224 */ /* 0x000fce00078e000e */
[----:B------:R-:W-:Y:S05]  /*12460*/  WARPSYNC.COLLECTIVE R15, `(.L_x_12249) ;  /* 0x000000000f087348 */ /* 0x000fea0003c00000 */
[----:B------:R0:W1:Y:S02]  /*12470*/  SHFL.IDX P6, R14, R13, R12, R11 ;  /* 0x0000000c0d0e7389 */ /* 0x00006400000c000b */
[----:B01----:R-:W-:Y:S01]  /*12480*/  ENDCOLLECTIVE ;  /* 0x000000000000791b */ /* 0x003fe20003800000 */
.L_x_12249:
        /* <DEDUP_REMOVED lines=17> */
.L_x_12250:
[----:B------:R-:W-:Y:S02]  /*125a0*/  @P1 IMAD R8, R7, 0x2, R17 ;  /* 0x0000000207081824 */ /* 0x000fe400078e0211 */
[----:B------:R-:W-:Y:S02]  /*125b0*/  IMAD.MOV.U32 R13, RZ, RZ, R6 ;  /* 0x000000ffff0d7224 */ /* 0x000fe400078e0006 */
[----:B------:R-:W-:Y:S02]  /*125c0*/  IMAD.MOV.U32 R12, RZ, RZ, 0x2 ;  /* 0x00000002ff0c7424 */ /* 0x000fe400078e00ff */
[----:B------:R-:W-:-:S07]  /*125d0*/  IMAD.MOV.U32 R5, RZ, RZ, R14 ;  /* 0x000000ffff057224 */ /* 0x000fce00078e000e */
[----:B------:R-:W-:Y:S05]  /*125e0*/  WARPSYNC.COLLECTIVE R15, `(.L_x_12251) ;  /* 0x000000000f087348 */ /* 0x000fea0003c00000 */
[----:B------:R0:W1:Y:S02]  /*125f0*/  SHFL.IDX P6, R14, R13, R12, R11 ;  /* 0x0000000c0d0e7389 */ /* 0x00006400000c000b */
[----:B01----:R-:W-:Y:S01]  /*12600*/  ENDCOLLECTIVE ;  /* 0x000000000000791b */ /* 0x003fe20003800000 */
.L_x_12251:
        /* <DEDUP_REMOVED lines=17> */
.L_x_12252:
[----:B------:R-:W-:Y:S02]  /*12720*/  @P1 IMAD R8, R7, 0x2, R17 ;  /* 0x0000000207081824 */ /* 0x000fe400078e0211 */
[----:B------:R-:W-:Y:S02]  /*12730*/  IMAD.MOV.U32 R13, RZ, RZ, R6 ;  /* 0x000000ffff0d7224 */ /* 0x000fe400078e0006 */
[----:B------:R-:W-:Y:S02]  /*12740*/  IMAD.MOV.U32 R12, RZ, RZ, 0x3 ;  /* 0x00000003ff0c7424 */ /* 0x000fe400078e00ff */
[----:B------:R-:W-:-:S07]  /*12750*/  IMAD.MOV.U32 R5, RZ, RZ, R14 ;  /* 0x000000ffff057224 */ /* 0x000fce00078e000e */
[----:B------:R-:W-:Y:S05]  /*12760*/  WARPSYNC.COLLECTIVE R15, `(.L_x_12253) ;  /* 0x000000000f087348 */ /* 0x000fea0003c00000 */
[----:B------:R0:W1:Y:S02]  /*12770*/  SHFL.IDX P6, R14, R13, R12, R11 ;  /* 0x0000000c0d0e7389 */ /* 0x00006400000c000b */
[----:B01----:R-:W-:Y:S01]  /*12780*/  ENDCOLLECTIVE ;  /* 0x000000000000791b */ /* 0x003fe20003800000 */
.L_x_12253:
        /* <DEDUP_REMOVED lines=10> */
.L_x_12254:
        /* <DEDUP_REMOVED lines=8> */
.L_x_12187:
        /* <DEDUP_REMOVED lines=11> */
.L_x_12256:
[----:B------:R-:W-:Y:S02]  /*12960*/  IMAD.MOV.U32 R13, RZ, RZ, R4 ;  /* 0x000000ffff0d7224 */ /* 0x000fe400078e0004 */
[----:B------:R-:W-:-:S07]  /*12970*/  IMAD.MOV.U32 R6, RZ, RZ, R14 ;  /* 0x000000ffff067224 */ /* 0x000fce00078e000e */
[----:B------:R-:W-:Y:S05]  /*12980*/  WARPSYNC.COLLECTIVE R15, `(.L_x_12257) ;  /* 0x000000000f087348 */ /* 0x000fea0003c00000 */
[----:B------:R0:W1:Y:S02]  /*12990*/  SHFL.IDX P6, R14, R13, R12, R11 ;  /* 0x0000000c0d0e7389 */ /* 0x00006400000c000b */
[----:B01----:R-:W-:Y:S01]  /*129a0*/  ENDCOLLECTIVE ;  /* 0x000000000000791b */ /* 0x003fe20003800000 */
.L_x_12257:
[----:B------:R-:W-:Y:S01]  /*129b0*/  ISETP.GE.AND P2, PT, R25, R2, PT ;  /* 0x000000021900720c */ /* 0x000fe20003f46270 */
[----:B------:R-:W-:Y:S02]  /*129c0*/  IMAD.MOV.U32 R13, RZ, RZ, R0 ;  /* 0x000000ffff0d7224 */ /* 0x000fe400078e0000 */
[----:B------:R-:W-:Y:S02]  /*129d0*/  IMAD.MOV.U32 R12, RZ, RZ, 0x1 ;  /* 0x00000001ff0c7424 */ /* 0x000fe400078e00ff */
[----:B------:R-:W-:-:S08]  /*129e0*/  IMAD.MOV.U32 R5, RZ, RZ, R14 ;  /* 0x000000ffff057224 */ /* 0x000fd000078e000e */
[----:B------:R-:W-:Y:S05]  /*129f0*/  WARPSYNC.COLLECTIVE R15, `(.L_x_12258) ;  /* 0x000000000f087348 */ /* 0x000fea0003c00000 */
[----:B------:R0:W1:Y:S02]  /*12a00*/  SHFL.IDX P6, R14, R13, R12, R11 ;  /* 0x0000000c0d0e7389 */ /* 0x00006400000c000b */
[----:B01----:R-:W-:Y:S01]  /*12a10*/  ENDCOLLECTIVE ;  /* 0x000000000000791b */ /* 0x003fe20003800000 */
.L_x_12258:
        /* <DEDUP_REMOVED lines=15> */
.L_x_12259:
        /* <DEDUP_REMOVED lines=8> */
.L_x_12260:
        /* <DEDUP_REMOVED lines=14> */
.L_x_12261:
        /* <DEDUP_REMOVED lines=8> */
.L_x_12262:
[----:B------:R-:W-:Y:S01]  /*12cf0*/  @!P2 LEA R5, P4, R20, R5, 0x1 ;  /* 0x000000051405a211 */ /* 0x000fe200078808ff */
[----:B------:R-:W-:Y:S02]  /*12d00*/  IMAD.MOV.U32 R13, RZ, RZ, R4 ;  /* 0x000000ffff0d7224 */ /* 0x000fe400078e0004 */
[----:B------:R-:W-:-:S10]  /*12d10*/  IMAD.MOV.U32 R0, RZ, RZ, R14 ;  /* 0x000000ffff007224 */ /* 0x000fd400078e000e */
[----:B------:R-:W-:Y:S05]  /*12d20*/  WARPSYNC.COLLECTIVE R15, `(.L_x_12263) ;  /* 0x000000000f087348 */ /* 0x000fea0003c00000 */
[----:B------:R0:W1:Y:S02]  /*12d30*/  SHFL.IDX P6, R14, R13, R12, R11 ;  /* 0x0000000c0d0e7389 */ /* 0x00006400000c000b */
[----:B01----:R-:W-:Y:S01]  /*12d40*/  ENDCOLLECTIVE ;  /* 0x000000000000791b */ /* 0x003fe20003800000 */
.L_x_12263:
        /* <DEDUP_REMOVED lines=16> */
.L_x_12264:
        /* <DEDUP_REMOVED lines=16> */
.L_x_12265:
[----:B------:R-:W-:Y:S02]  /*12f50*/  IMAD.MOV.U32 R13, RZ, RZ, R3 ;  /* 0x000000ffff0d7224 */ /* 0x000fe400078e0003 */
[----:B------:R-:W-:Y:S02]  /*12f60*/  IMAD.MOV.U32 R12, RZ, RZ, 0x1 ;  /* 0x00000001ff0c7424 */ /* 0x000fe400078e00ff */
[----:B------:R-:W-:-:S07]  /*12f70*/  IMAD.MOV.U32 R4, RZ, RZ, R14 ;  /* 0x000000ffff047224 */ /* 0x000fce00078e000e */
[----:B------:R-:W-:Y:S05]  /*12f80*/  WARPSYNC.COLLECTIVE R15, `(.L_x_12266) ;  /* 0x000000000f087348 */ /* 0x000fea0003c00000 */
[----:B------:R0:W1:Y:S02]  /*12f90*/  SHFL.IDX P6, R14, R13, R12, R11 ;  /* 0x0000000c0d0e7389 */ /* 0x00006400000c000b */
[----:B01----:R-:W-:Y:S01]  /*12fa0*/  ENDCOLLECTIVE ;  /* 0x000000000000791b */ /* 0x003fe20003800000 */
.L_x_12266:
        /* <DEDUP_REMOVED lines=14> */
.L_x_12267:
[----:B------:R-:W-:Y:S01]  /*13090*/  IMAD.MOV.U32 R8, RZ, RZ, R14 ;  /* 0x000000ffff087224 */ /* 0x000fe200078e000e */
[----:B------:R-:W-:Y:S06]  /*130a0*/  BRA `(.L_x_12268) ;  /* 0xffffffc000687947 */ /* 0x000fec000383ffff */
.L_x_12190:
[----:B-1----:R1:W2:Y:S02]  /*130b0*/  SYNCS.PHASECHK.TRANS64.TRYWAIT P0, [R17+URZ+0x2d820], R0 ;  /* 0x02d82000110075a7 */ /* 0x0022a4000800017f */
[----:B--2---:R-:W-:Y:S05]  /*130c0*/  @!P0 NANOSLEEP.SYNCS 0x989680 ;  /* 0x009896800000895d */ /* 0x004fea0003900000 */
[----:B------:R-:W2:Y:S02]  /*130d0*/  @!P0 SYNCS.PHASECHK.TRANS64 P0, [R17+URZ+0x2d820], R0 ;  /* 0x02d82000110085a7 */ /* 0x000ea4000800007f */
[----:B--2---:R-:W-:Y:S05]  /*130e0*/  @!P0 BRA `(.L_x_12190) ;  /* 0xfffffffc00f08947 */ /* 0x004fea000383ffff */
[----:B------:R-:W-:Y:S05]  /*130f0*/  BRA `(.L_x_12269) ;  /* 0xffffffc000d07947 */ /* 0x000fea000383ffff */
.L_x_12195:
[----:B0-----:R0:W1:Y:S02]  /*13100*/  SYNCS.PHASECHK.TRANS64.TRYWAIT P0, [R5+URZ+0x2d840], R0 ;  /* 0x02d84000050075a7 */ /* 0x001064000800017f */
[----:B-1----:R-:W-:Y:S05]  /*13110*/  @!P0 NANOSLEEP.SYNCS 0x989680 ;  /* 0x009896800000895d */ /* 0x002fea0003900000 */
[----:B------:R-:W1:Y:S02]  /*13120*/  @!P0 SYNCS.PHASECHK.TRANS64 P0, [R5+URZ+0x2d840], R0 ;  /* 0x02d84000050085a7 */ /* 0x000e64000800007f */
[----:B-1----:R-:W-:Y:S05]  /*13130*/  @!P0 BRA `(.L_x_12195) ;  /* 0xfffffffc00f08947 */ /* 0x002fea000383ffff */
[----:B------:R-:W-:Y:S05]  /*13140*/  BRA `(.L_x_12270) ;  /* 0xffffffc400c47947 */ /* 0x000fea000383ffff */
.L_x_12196:
        /* <DEDUP_REMOVED lines=8> */
.L_x_12272:
[----:B------:R-:W-:Y:S05]  /*131d0*/  BSYNC B1 ;  /* 0x0000000000017941 */ /* 0x000fea0003800000 */
.L_x_12271:
        /* <DEDUP_REMOVED lines=13> */
.L_x_12273:
        /* <DEDUP_REMOVED lines=8> */
.L_x_12274:
        /* <DEDUP_REMOVED lines=14> */
.L_x_12275:
[----:B------:R-:W-:Y:S02]  /*13410*/  IMAD.MOV.U32 R13, RZ, RZ, R8 ;  /* 0x000000ffff0d7224 */ /* 0x000fe400078e0008 */
[----:B------:R-:W-:Y:S02]  /*13420*/  IMAD.MOV.U32 R12, RZ, RZ, 0x2 ;  /* 0x00000002ff0c7424 */ /* 0x000fe400078e00ff */
[----:B------:R-:W-:-:S07]  /*13430*/  IMAD.MOV.U32 R2, RZ, RZ, R14 ;  /* 0x000000ffff027224 */ /* 0x000fce00078e000e */
[----:B------:R-:W-:Y:S05]  /*13440*/  WARPSYNC.COLLECTIVE R15, `(.L_x_12276) ;  /* 0x000000000f087348 */ /* 0x000fea0003c00000 */
[----:B------:R0:W1:Y:S02]  /*13450*/  SHFL.IDX P6, R14, R13, R12, R11 ;  /* 0x0000000c0d0e7389 */ /* 0x00006400000c000b */
[----:B01----:R-:W-:Y:S01]  /*13460*/  ENDCOLLECTIVE ;  /* 0x000000000000791b */ /* 0x003fe20003800000 */
.L_x_12276:
        /* <DEDUP_REMOVED lines=13> */
.L_x_12277:
[----:B------:R-:W-:Y:S02]  /*13540*/  IMAD.MOV.U32 R13, RZ, RZ, R8 ;  /* 0x000000ffff0d7224 */ /* 0x000fe400078e0008 */
[----:B------:R-:W-:Y:S02]  /*13550*/  IMAD.MOV.U32 R12, RZ, RZ, 0x3 ;  /* 0x00000003ff0c7424 */ /* 0x000fe400078e00ff */
[----:B------:R-:W-:-:S07]  /*13560*/  IMAD.MOV.U32 R2, RZ, RZ, R14 ;  /* 0x000000ffff027224 */ /* 0x000fce00078e000e */
[----:B------:R-:W-:Y:S05]  /*13570*/  WARPSYNC.COLLECTIVE R15, `(.L_x_12278) ;  /* 0x000000000f087348 */ /* 0x000fea0003c00000 */
[----:B------:R0:W1:Y:S02]  /*13580*/  SHFL.IDX P6, R14, R13, R12, R11 ;  /* 0x0000000c0d0e7389 */ /* 0x00006400000c000b */
[----:B01----:R-:W-:Y:S01]  /*13590*/  ENDCOLLECTIVE ;  /* 0x000000000000791b */ /* 0x003fe20003800000 */
.L_x_12278:
        /* <DEDUP_REMOVED lines=14> */
.L_x_12279:
[----:B------:R-:W-:Y:S01]  /*13680*/  IMAD.MOV.U32 R2, RZ, RZ, R14 ;  /* 0x000000ffff027224 */ /* 0x000fe200078e000e */
[----:B------:R-:W-:Y:S06]  /*13690*/  BRA `(.L_x_12280) ;  /* 0xffffffc400587947 */ /* 0x000fec000383ffff */
.L_x_12201:
[----:B-1----:R1:W2:Y:S02]  /*136a0*/  SYNCS.PHASECHK.TRANS64.TRYWAIT P0, [R5+URZ+0x2d860], R2 ;  /* 0x02d86002050075a7 */ /* 0x0022a4000800017f */
[----:B--2---:R-:W-:Y:S05]  /*136b0*/  @!P0 NANOSLEEP.SYNCS 0x989680 ;  /* 0x009896800000895d */ /* 0x004fea0003900000 */
[----:B------:R-:W2:Y:S02]  /*136c0*/  @!P0 SYNCS.PHASECHK.TRANS64 P0, [R5+URZ+0x2d860], R2 ;  /* 0x02d86002050085a7 */ /* 0x000ea4000800007f */
[----:B--2---:R-:W-:Y:S05]  /*136d0*/  @!P0 BRA `(.L_x_12201) ;  /* 0xfffffffc00f08947 */ /* 0x004fea000383ffff */
[----:B------:R-:W-:Y:S05]  /*136e0*/  BRA `(.L_x_12281) ;  /* 0xffffffc400bc7947 */ /* 0x000fea000383ffff */
.L_x_12202:
        /* <DEDUP_REMOVED lines=8> */
.L_x_12283:
[----:B------:R-:W-:Y:S05]  /*13770*/  BSYNC B1 ;  /* 0x0000000000017941 */ /* 0x000fea0003800000 */
.L_x_12282:
        /* <DEDUP_REMOVED lines=9> */
.L_x_12284:
[----:B------:R-:W-:Y:S02]  /*13810*/  IMAD.MOV.U32 R13, RZ, RZ, R19 ;  /* 0x000000ffff0d7224 */ /* 0x000fe400078e0013 */
[----:B------:R-:W-:Y:S02]  /*13820*/  IMAD.MOV.U32 R12, RZ, RZ, 0x1 ;  /* 0x00000001ff0c7424 */ /* 0x000fe400078e00ff */
[----:B------:R-:W-:-:S07]  /*13830*/  IMAD.MOV.U32 R2, RZ, RZ, R14 ;  /* 0x000000ffff027224 */ /* 0x000fce00078e000e */
[----:B------:R-:W-:Y:S05]  /*13840*/  WARPSYNC.COLLECTIVE R15, `(.L_x_12285) ;  /* 0x000000000f087348 */ /* 0x000fea0003c00000 */
[----:B------:R0:W1:Y:S02]  /*13850*/  SHFL.IDX P6, R14, R13, R12, R11 ;  /* 0x0000000c0d0e7389 */ /* 0x00006400000c000b */
[----:B01----:R-:W-:Y:S01]  /*13860*/  ENDCOLLECTIVE ;  /* 0x000000000000791b */ /* 0x003fe20003800000 */
.L_x_12285:
        /* <DEDUP_REMOVED lines=16> */
.L_x_12286:
[----:B------:R-:W-:Y:S02]  /*13970*/  IMAD.MOV.U32 R13, RZ, RZ, R19 ;  /* 0x000000ffff0d7224 */ /* 0x000fe400078e0013 */
[----:B------:R-:W-:Y:S02]  /*13980*/  IMAD.MOV.U32 R12, RZ, RZ, 0x2 ;  /* 0x00000002ff0c7424 */ /* 0x000fe400078e00ff */
[----:B------:R-:W-:-:S07]  /*13990*/  IMAD.MOV.U32 R2, RZ, RZ, R14 ;  /* 0x000000ffff027224 */ /* 0x000fce00078e000e */
[----:B------:R-:W-:Y:S05]  /*139a0*/  WARPSYNC.COLLECTIVE R15, `(.L_x_12287) ;  /* 0x000000000f087348 */ /* 0x000fea0003c00000 */
[----:B------:R0:W1:Y:S02]  /*139b0*/  SHFL.IDX P6, R14, R13, R12, R11 ;  /* 0x0000000c0d0e7389 */ /* 0x00006400000c000b */
[----:B01----:R-:W-:Y:S01]  /*139c0*/  ENDCOLLECTIVE ;  /* 0x000000000000791b */ /* 0x003fe20003800000 */
.L_x_12287:
        /* <DEDUP_REMOVED lines=16> */
.L_x_12288:
[----:B------:R-:W-:Y:S02]  /*13ad0*/  IMAD.MOV.U32 R13, RZ, RZ, R19 ;  /* 0x000000ffff0d7224 */ /* 0x000fe400078e0013 */
[----:B------:R-:W-:Y:S02]  /*13ae0*/  IMAD.MOV.U32 R12, RZ, RZ, 0x3 ;  /* 0x00000003ff0c7424 */ /* 0x000fe400078e00ff */
[----:B------:R-:W-:-:S07]  /*13af0*/  IMAD.MOV.U32 R2, RZ, RZ, R14 ;  /* 0x000000ffff027224 */ /* 0x000fce00078e000e */
[----:B------:R-:W-:Y:S05]  /*13b00*/  WARPSYNC.COLLECTIVE R15, `(.L_x_12289) ;  /* 0x000000000f087348 */ /* 0x000fea0003c00000 */
[----:B------:R0:W1:Y:S02]  /*13b10*/  SHFL.IDX P6, R14, R13, R12, R11 ;  /* 0x0000000c0d0e7389 */ /* 0x00006400000c000b */
[----:B01----:R-:W-:Y:S01]  /*13b20*/  ENDCOLLECTIVE ;  /* 0x000000000000791b */ /* 0x003fe20003800000 */
.L_x_12289:
        /* <DEDUP_REMOVED lines=13> */
.L_x_12290:
        /* <DEDUP_REMOVED lines=8> */
.L_x_12210:
[----:B-1----:R1:W2:Y:S02]  /*13c80*/  SYNCS.PHASECHK.TRANS64.TRYWAIT P0, [R0+URZ+0x2d860], R3 ;  /* 0x02d86003000075a7 */ /* 0x0022a4000800017f */
[----:B--2---:R-:W-:Y:S05]  /*13c90*/  @!P0 NANOSLEEP.SYNCS 0x989680 ;  /* 0x009896800000895d */ /* 0x004fea0003900000 */
[----:B------:R-:W2:Y:S02]  /*13ca0*/  @!P0 SYNCS.PHASECHK.TRANS64 P0, [R0+URZ+0x2d860], R3 ;  /* 0x02d86003000085a7 */ /* 0x000ea4000800007f */
[----:B--2---:R-:W-:Y:S05]  /*13cb0*/  @!P0 BRA `(.L_x_12210) ;  /* 0xfffffffc00f08947 */ /* 0x004fea000383ffff */
[----:B------:R-:W-:Y:S05]  /*13cc0*/  BRA `(.L_x_12292) ;  /* 0xffffffc800487947 */ /* 0x000fea000383ffff */
.L_x_12211:
        /* <DEDUP_REMOVED lines=8> */
.L_x_12294:
[----:B------:R-:W-:Y:S05]  /*13d50*/  BSYNC B0 ;  /* 0x0000000000007941 */ /* 0x000fea0003800000 */
.L_x_12293:
        /* <DEDUP_REMOVED lines=10> */
.L_x_12295:
        /* <DEDUP_REMOVED lines=17> */
.L_x_12296:
        /* <DEDUP_REMOVED lines=14> */
.L_x_12297:
[----:B------:R-:W-:Y:S02]  /*13ff0*/  IMAD.MOV.U32 R13, RZ, RZ, R19 ;  /* 0x000000ffff0d7224 */ /* 0x000fe400078e0013 */
[----:B------:R-:W-:Y:S01]  /*14000*/  IMAD.MOV.U32 R12, RZ, RZ, 0x2 ;  /* 0x00000002ff0c7424 */ /* 0x000fe200078e00ff */
[----:B------:R-:W-:-:S13]  /*14010*/  IADD3 R2, P4, R14, R5, RZ ;  /* 0x000000050e027210 */ /* 0x000fda0007f9e0ff */
[----:B------:R-:W-:Y:S05]  /*14020*/  WARPSYNC.COLLECTIVE R15, `(.L_x_12298) ;  /* 0x000000000f087348 */ /* 0x000fea0003c00000 */
[----:B------:R0:W1:Y:S02]  /*14030*/  SHFL.IDX P6, R14, R13, R12, R11 ;  /* 0x0000000c0d0e7389 */ /* 0x00006400000c000b */
[----:B01----:R-:W-:Y:S01]  /*14040*/  ENDCOLLECTIVE ;  /* 0x000000000000791b */ /* 0x003fe20003800000 */
.L_x_12298:
        /* <DEDUP_REMOVED lines=15> */
.L_x_12299:
[----:B------:R-:W-:Y:S02]  /*14140*/  IMAD.MOV.U32 R13, RZ, RZ, R19 ;  /* 0x000000ffff0d7224 */ /* 0x000fe400078e0013 */
[----:B------:R-:W-:Y:S01]  /*14150*/  IMAD.MOV.U32 R12, RZ, RZ, 0x3 ;  /* 0x00000003ff0c7424 */ /* 0x000fe200078e00ff */
[----:B------:R-:W-:-:S13]  /*14160*/  IADD3 R2, P4, R14, R5, RZ ;  /* 0x000000050e027210 */ /* 0x000fda0007f9e0ff */
[----:B------:R-:W-:Y:S05]  /*14170*/  WARPSYNC.COLLECTIVE R15, `(.L_x_12300) ;  /* 0x000000000f087348 */ /* 0x000fea0003c00000 */
[----:B------:R0:W1:Y:S02]  /*14180*/  SHFL.IDX P6, R14, R13, R12, R11 ;  /* 0x0000000c0d0e7389 */ /* 0x00006400000c000b */
[----:B01----:R-:W-:Y:S01]  /*14190*/  ENDCOLLECTIVE ;  /* 0x000000000000791b */ /* 0x003fe20003800000 */
.L_x_12300:
        /* <DEDUP_REMOVED lines=14> */
.L_x_12301:
[----:B------:R-:W-:Y:S05]  /*14280*/  BRA `(.L_x_12302) ;  /* 0xffffffc400bc7947 */ /* 0x000fea000383ffff */
.L_x_12216:
        /* <DEDUP_REMOVED lines=8> */
.L_x_12304:
[----:B------:R-:W-:Y:S05]  /*14310*/  BSYNC B0 ;  /* 0x0000000000007941 */ /* 0x000fea0003800000 */
.L_x_12303:
        /* <DEDUP_REMOVED lines=9> */
.L_x_12305:
        /* <DEDUP_REMOVED lines=23> */
.L_x_12306:
[----:B------:R-:W-:Y:S01]  /*14520*/  IMAD.MOV.U32 R12, RZ, RZ, 0x2 ;  /* 0x00000002ff0c7424 */ /* 0x000fe200078e00ff */
[----:B------:R-:W-:-:S05]  /*14530*/  SEL R4, R14, RZ, P1 ;  /* 0x000000ff0e047207 */ /* 0x000fca0000800000 */
[----:B------:R-:W-:-:S04]  /*14540*/  IMAD.IADD R4, R13, 0x1, R4 ;  /* 0x000000010d047824 */ /* 0x000fc800078e0204 */
[----:B------:R-:W-:-:S07]  /*14550*/  IMAD.MOV.U32 R13, RZ, RZ, R4 ;  /* 0x000000ffff0d7224 */ /* 0x000fce00078e0004 */
[----:B------:R-:W-:Y:S05]  /*14560*/  WARPSYNC.COLLECTIVE R15, `(.L_x_12307) ;  /* 0x000000000f087348 */ /* 0x000fea0003c00000 */
[----:B------:R0:W1:Y:S02]  /*14570*/  SHFL.UP P6, R14, R13, R12, R11 ;  /* 0x0400000c0d0e7389 */ /* 0x00006400000c000b */
[----:B01----:R-:W-:Y:S01]  /*14580*/  ENDCOLLECTIVE ;  /* 0x000000000000791b */ /* 0x003fe20003800000 */
.L_x_12307:
[----:B------:R-:W-:Y:S01]  /*14590*/  IMAD.MOV.U32 R12, RZ, RZ, 0x4 ;  /* 0x00000004ff0c7424 */ /* 0x000fe200078e00ff */
[----:B------:R-:W-:-:S05]  /*145a0*/  SEL R3, R14, RZ, P2 ;  /* 0x000000ff0e037207 */ /* 0x000fca0001000000 */
[----:B------:R-:W-:-:S04]  /*145b0*/  IMAD.IADD R2, R4, 0x1, R3 ;  /* 0x0000000104027824 */ /* 0x000fc800078e0203 */
[----:B------:R-:W-:-:S07]  /*145c0*/  IMAD.MOV.U32 R13, RZ, RZ, R2 ;  /* 0x000000ffff0d7224 */ /* 0x000fce00078e0002 */
[----:B------:R-:W-:Y:S05]  /*145d0*/  WARPSYNC.COLLECTIVE R15, `(.L_x_12308) ;  /* 0x000000000f087348 */ /* 0x000fea0003c00000 */
[----:B------:R0:W1:Y:S02]  /*145e0*/  SHFL.UP P6, R14, R13, R12, R11 ;  /* 0x0400000c0d0e7389 */ /* 0x00006400000c000b */
[----:B01----:R-:W-:Y:S01]  /*145f0*/  ENDCOLLECTIVE ;  /* 0x000000000000791b */ /* 0x003fe20003800000 */
.L_x_12308:
[----:B------:R-:W-:Y:S01]  /*14600*/  IMAD.MOV.U32 R12, RZ, RZ, 0x8 ;  /* 0x00000008ff0c7424 */ /* 0x000fe200078e00ff */
[----:B------:R-:W-:-:S05]  /*14610*/  SEL R3, R14, RZ, P3 ;  /* 0x000000ff0e037207 */ /* 0x000fca0001800000 */
[----:B------:R-:W-:-:S04]  /*14620*/  IMAD.IADD R3, R2, 0x1, R3 ;  /* 0x0000000102037824 */ /* 0x000fc800078e0203 */
[----:B------:R-:W-:-:S07]  /*14630*/  IMAD.MOV.U32 R13, RZ, RZ, R3 ;  /* 0x000000ffff0d7224 */ /* 0x000fce00078e0003 */
[----:B------:R-:W-:Y:S05]  /*14640*/  WARPSYNC.COLLECTIVE R15, `(.L_x_12309) ;  /* 0x000000000f087348 */ /* 0x000fea0003c00000 */
[----:B------:R0:W1:Y:S02]  /*14650*/  SHFL.UP P6, R14, R13, R12, R11 ;  /* 0x0400000c0d0e7389 */ /* 0x00006400000c000b */
[----:B01----:R-:W-:Y:S01]  /*14660*/  ENDCOLLECTIVE ;  /* 0x000000000000791b */ /* 0x003fe20003800000 */
.L_x_12309:
[----:B------:R-:W-:Y:S01]  /*14670*/  IMAD.MOV.U32 R12, RZ, RZ, 0x10 ;  /* 0x00000010ff0c7424 */ /* 0x000fe200078e00ff */
[----:B------:R-:W-:-:S05]  /*14680*/  SEL R4, R14, RZ, P4 ;  /* 0x000000ff0e047207 */ /* 0x000fca0002000000 */
[----:B------:R-:W-:-:S04]  /*14690*/  IMAD.IADD R4, R3, 0x1, R4 ;  /* 0x0000000103047824 */ /* 0x000fc800078e0204 */
[----:B------:R-:W-:-:S07]  /*146a0*/  IMAD.MOV.U32 R13, RZ, RZ, R4 ;  /* 0x000000ffff0d7224 */ /* 0x000fce00078e0004 */
[----:B------:R-:W-:Y:S05]  /*146b0*/  WARPSYNC.COLLECTIVE R15, `(.L_x_12310) ;  /* 0x000000000f087348 */ /* 0x000fea0003c00000 */
[----:B------:R0:W1:Y:S02]  /*146c0*/  SHFL.UP P6, R14, R13, R12, R11 ;  /* 0x0400000c0d0e7389 */ /* 0x00006400000c000b */
[----:B01----:R-:W-:Y:S01]  /*146d0*/  ENDCOLLECTIVE ;  /* 0x000000000000791b */ /* 0x003fe20003800000 */
.L_x_12310:
        /* <DEDUP_REMOVED lines=8> */
.L_x_12311:
[----:B------:R-:W-:Y:S05]  /*14760*/  BRA `(.L_x_12312) ;  /* 0xffffffc400d87947 */ /* 0x000fea000383ffff */
.L_x_12219:
[----:B------:R-:W-:Y:S01]  /*14770*/  BSSY B0, `(.L_x_12313) ;  /* 0x0000007000007945 */ /* 0x000fe20003800000 */
[----:B------:R-:W-:Y:S02]  /*14780*/  IMAD.MOV.U32 R12, RZ, RZ, 0x1 ;  /* 0x00000001ff0c7424 */ /* 0x000fe400078e00ff */
[----:B------:R-:W-:Y:S02]  /*14790*/  IMAD.MOV.U32 R11, RZ, RZ, RZ ;  /* 0x000000ffff0b7224 */ /* 0x000fe400078e00ff */
[----:B------:R-:W-:-:S07]  /*147a0*/  IMAD.MOV.U32 R15, RZ, RZ, -0x1 ;  /* 0xffffffffff0f7424 */ /* 0x000fce00078e00ff */
[----:B------:R-:W-:Y:S05]  /*147b0*/  WARPSYNC.COLLECTIVE R15, `(.L_x_12314) ;  /* 0x000000000f087348 */ /* 0x000fea0003c00000 */
[----:B------:R0:W1:Y:S02]  /*147c0*/  SHFL.UP P6, R14, R13, R12, R11 ;  /* 0x0400000c0d0e7389 */ /* 0x00006400000c000b */
[----:B01----:R-:W-:Y:S01]  /*147d0*/  ENDCOLLECTIVE ;  /* 0x000000000000791b */ /* 0x003fe20003800000 */
.L_x_12314:
[----:B------:R-:W-:Y:S05]  /*147e0*/  BSYNC B0 ;  /* 0x0000000000007941 */ /* 0x000fea0003800000 */
.L_x_12313:
        /* <DEDUP_REMOVED lines=8> */
.L_x_12315:
[----:B------:R-:W-:Y:S01]  /*14870*/  IMAD.MOV.U32 R12, RZ, RZ, 0x4 ;  /* 0x00000004ff0c7424 */ /* 0x000fe200078e00ff */
[----:B------:R-:W-:-:S05]  /*14880*/  SEL R14, R14, RZ, P2 ;  /* 0x000000ff0e0e7207 */ /* 0x000fca0001000000 */
[----:B------:R-:W-:-:S04]  /*14890*/  IMAD.IADD R3, R13, 0x1, R14 ;  /* 0x000000010d037824 */ /* 0x000fc800078e020e */
[----:B------:R-:W-:-:S07]  /*148a0*/  IMAD.MOV.U32 R13, RZ, RZ, R3 ;  /* 0x000000ffff0d7224 */ /* 0x000fce00078e0003 */
[----:B------:R-:W-:Y:S05]  /*148b0*/  WARPSYNC.COLLECTIVE R15, `(.L_x_12316) ;  /* 0x000000000f087348 */ /* 0x000fea0003c00000 */
[----:B------:R0:W1:Y:S02]  /*148c0*/  SHFL.UP P6, R14, R13, R12, R11 ;  /* 0x0400000c0d0e7389 */ /* 0x00006400000c000b */
[----:B01----:R-:W-:Y:S01]  /*148d0*/  ENDCOLLECTIVE ;  /* 0x000000000000791b */ /* 0x003fe20003800000 */
.L_x_12316:
[----:B------:R-:W-:Y:S01]  /*148e0*/  IMAD.MOV.U32 R12, RZ, RZ, 0x8 ;  /* 0x00000008ff0c7424 */ /* 0x000fe200078e00ff */
[----:B------:R-:W-:-:S05]  /*148f0*/  SEL R4, R14, RZ, P3 ;  /* 0x000000ff0e047207 */ /* 0x000fca0001800000 */
[----:B------:R-:W-:-:S04]  /*14900*/  IMAD.IADD R4, R3, 0x1, R4 ;  /* 0x0000000103047824 */ /* 0x000fc800078e0204 */
[----:B------:R-:W-:-:S07]  /*14910*/  IMAD.MOV.U32 R13, RZ, RZ, R4 ;  /* 0x000000ffff0d7224 */ /* 0x000fce00078e0004 */
[----:B------:R-:W-:Y:S05]  /*14920*/  WARPSYNC.COLLECTIVE R15, `(.L_x_12317) ;  /* 0x000000000f087348 */ /* 0x000fea0003c00000 */
[----:B------:R0:W1:Y:S02]  /*14930*/  SHFL.UP P6, R14, R13, R12, R11 ;  /* 0x0400000c0d0e7389 */ /* 0x00006400000c000b */
[----:B01----:R-:W-:Y:S01]  /*14940*/  ENDCOLLECTIVE ;  /* 0x000000000000791b */ /* 0x003fe20003800000 */
.L_x_12317:
[----:B------:R-:W-:Y:S01]  /*14950*/  IMAD.MOV.U32 R12, RZ, RZ, 0x10 ;  /* 0x00000010ff0c7424 */ /* 0x000fe200078e00ff */
[----:B------:R-:W-:-:S05]  /*14960*/  SEL R7, R14, RZ, P4 ;  /* 0x000000ff0e077207 */ /* 0x000fca0002000000 */
[----:B------:R-:W-:-:S04]  /*14970*/  IMAD.IADD R7, R4, 0x1, R7 ;  /* 0x0000000104077824 */ /* 0x000fc800078e0207 */
[----:B------:R-:W-:-:S07]  /*14980*/  IMAD.MOV.U32 R13, RZ, RZ, R7 ;  /* 0x000000ffff0d7224 */ /* 0x000fce00078e0007 */
[----:B------:R-:W-:Y:S05]  /*14990*/  WARPSYNC.COLLECTIVE R15, `(.L_x_12318) ;  /* 0x000000000f087348 */ /* 0x000fea0003c00000 */
[----:B------:R0:W1:Y:S02]  /*149a0*/  SHFL.UP P6, R14, R13, R12, R11 ;  /* 0x0400000c0d0e7389 */ /* 0x00006400000c000b */
[----:B01----:R-:W-:Y:S01]  /*149b0*/  ENDCOLLECTIVE ;  /* 0x000000000000791b */ /* 0x003fe20003800000 */
.L_x_12318:
        /* <DEDUP_REMOVED lines=8> */
.L_x_12319:
[----:B------:R-:W-:Y:S05]  /*14a40*/  BRA `(.L_x_12320) ;  /* 0xffffffc400c47947 */ /* 0x000fea000383ffff */
.L_x_12221:
[----:B------:R-:W-:Y:S01]  /*14a50*/  BSSY B0, `(.L_x_12321) ;  /* 0x0000006000007945 */ /* 0x000fe20003800000 */
[----:B------:R-:W-:Y:S01]  /*14a60*/  PLOP3.LUT P6, PT, P6, PT, PT, 0x8, 0x0 ;  /* 0x000000000000781c */ /* 0x000fe200037ce170 */
[----:B------:R-:W-:-:S12]  /*14a70*/  IMAD.MOV.U32 R15, RZ, RZ, -0x1 ;  /* 0xffffffffff0f7424 */ /* 0x000fd800078e00ff */
[----:B0-----:R-:W-:Y:S05]  /*14a80*/  WARPSYNC.COLLECTIVE R15, `(.L_x_12322) ;  /* 0x000000000f087348 */ /* 0x001fea0003c00000 */
[----:B------:R-:W-:Y:S01]  /*14a90*/  VOTE.ANY R14, PT, P6 ;  /* 0x00000000000e7806 */ /* 0x000fe200030e0100 */
[----:B0-----:R-:W-:Y:S06]  /*14aa0*/  ENDCOLLECTIVE ;  /* 0x000000000000791b */ /* 0x001fec0003800000 */
.L_x_12322:
[----:B------:R-:W-:Y:S05]  /*14ab0*/  BSYNC B0 ;  /* 0x0000000000007941 */ /* 0x000fea0003800000 */
.L_x_12321:
        /* <DEDUP_REMOVED lines=10> */
.L_x_12323:
[----:B------:R-:W-:Y:S02]  /*14b60*/  IMAD.MOV.U32 R13, RZ, RZ, R5 ;  /* 0x000000ffff0d7224 */ /* 0x000fe400078e0005 */
[----:B------:R-:W-:-:S07]  /*14b70*/  IMAD.MOV.U32 R25, RZ, RZ, R14 ;  /* 0x000000ffff197224 */ /* 0x000fce00078e000e */
[----:B------:R-:W-:Y:S05]  /*14b80*/  WARPSYNC.COLLECTIVE R15, `(.L_x_12324) ;  /* 0x000000000f087348 */ /* 0x000fea0003c00000 */
[----:B------:R0:W1:Y:S02]  /*14b90*/  SHFL.IDX P6, R14, R13, R12, R11 ;  /* 0x0000000c0d0e7389 */ /* 0x00006400000c000b */
[----:B01----:R-:W-:Y:S01]  /*14ba0*/  ENDCOLLECTIVE ;  /* 0x000000000000791b */ /* 0x003fe20003800000 */
.L_x_12324:
[----:B------:R-:W-:Y:S01]  /*14bb0*/  IMAD.MOV.U32 R5, RZ, RZ, R14 ;  /* 0x000000ffff057224 */ /* 0x000fe200078e000e */
[----:B------:R-:W-:Y:S06]  /*14bc0*/  BRA `(.L_x_12325) ;  /* 0xffffffc400a47947 */ /* 0x000fec000383ffff */
.L_x_12223:
[----:B------:R-:W-:Y:S01]  /*14bd0*/  BSSY B0, `(.L_x_12326) ;  /* 0x0000007000007945 */ /* 0x000fe20003800000 */
[----:B------:R-:W-:Y:S02]  /*14be0*/  IMAD.MOV.U32 R13, RZ, RZ, R2 ;  /* 0x000000ffff0d7224 */ /* 0x000fe400078e0002 */
[----:B------:R-:W-:Y:S02]  /*14bf0*/  IMAD.MOV.U32 R11, RZ, RZ, 0x1f ;  /* 0x0000001fff0b7424 */ /* 0x000fe400078e00ff */
[----:B------:R-:W-:-:S07]  /*14c00*/  IMAD.MOV.U32 R15, RZ, RZ, -0x1 ;  /* 0xffffffffff0f7424 */ /* 0x000fce00078e00ff */
[----:B0123--:R-:W-:Y:S05]  /*14c10*/  WARPSYNC.COLLECTIVE R15, `(.L_x_12327) ;  /* 0x000000000f087348 */ /* 0x00ffea0003c00000 */
[----:B------:R4:W0:Y:S02]  /*14c20*/  SHFL.IDX P6, R14, R13, R12, R11 ;  /* 0x0000000c0d0e7389 */ /* 0x00082400000c000b */
[----:B01234-:R-:W-:Y:S01]  /*14c30*/  ENDCOLLECTIVE ;  /* 0x000000000000791b */ /* 0x01ffe20003800000 */
.L_x_12327:
[----:B------:R-:W-:Y:S05]  /*14c40*/  BSYNC B0 ;  /* 0x0000000000007941 */ /* 0x000fea0003800000 */
.L_x_12326:
[----:B------:R-:W-:Y:S01]  /*14c50*/  IMAD.MOV.U32 R24, RZ, RZ, R14 ;  /* 0x000000ffff187224 */ /* 0x000fe200078e000e */
[----:B------:R-:W-:Y:S06]  /*14c60*/  BRA `(.L_x_12222) ;  /* 0xffffffc400947947 */ /* 0x000fec000383ffff */
.L_x_12229:
[----:B-1----:R1:W3:Y:S02]  /*14c70*/  SYNCS.PHASECHK.TRANS64.TRYWAIT P0, [R5+URZ+0x2d820], R0 ;  /* 0x02d82000050075a7 */ /* 0x0022e4000800017f */
[----:B---3--:R-:W-:Y:S05]  /*14c80*/  @!P0 NANOSLEEP.SYNCS 0x989680 ;  /* 0x009896800000895d */ /* 0x008fea0003900000 */
[----:B------:R-:W3:Y:S02]  /*14c90*/  @!P0 SYNCS.PHASECHK.TRANS64 P0, [R5+URZ+0x2d820], R0 ;  /* 0x02d82000050085a7 */ /* 0x000ee4000800007f */
[----:B---3--:R-:W-:Y:S05]  /*14ca0*/  @!P0 BRA `(.L_x_12229) ;  /* 0xfffffffc00f08947 */ /* 0x008fea000383ffff */
[----:B------:R-:W-:Y:S05]  /*14cb0*/  BRA `(.L_x_12328) ;  /* 0xffffffcc00f07947 */ /* 0x000fea000383ffff */
.L_x_12230:
        /* <DEDUP_REMOVED lines=11> */
.L_x_12330:
[----:B------:R-:W-:Y:S05]  /*14d70*/  BSYNC B0 ;  /* 0x0000000000007941 */ /* 0x000fea0003800000 */
.L_x_12329:
[----:B------:R-:W-:Y:S05]  /*14d80*/  BRA `(.L_x_12331) ;  /* 0xffffffcc00d87947 */ /* 0x000fea000383ffff */
.L_x_12233:
[----:B------:R-:W-:Y:S01]  /*14d90*/  BSSY B1, `(.L_x_12332) ;  /* 0x0000006000017945 */ /* 0x000fe20003800000 */
[----:B------:R-:W-:-:S07]  /*14da0*/  IMAD.MOV.U32 R15, RZ, RZ, -0x1 ;  /* 0xffffffffff0f7424 */ /* 0x000fce00078e00ff */
[----:B012---:R-:W-:Y:S05]  /*14db0*/  WARPSYNC.COLLECTIVE R15, `(.L_x_12333) ;  /* 0x000000000f0c7348 */ /* 0x007fea0003c00000 */
[----:B------:R-:W-:Y:S02]  /*14dc0*/  ELECT P6, UR62, PT ;  /* 0x00000000003e782f */ /* 0x000fe400038c0000 */
[----:B------:R-:W-:Y:S01]  /*14dd0*/  MOV R14, UR62 ;  /* 0x0000003e000e7c02 */ /* 0x000fe20008000f00 */
[----:B012---:R-:W-:Y:S10]  /*14de0*/  ENDCOLLECTIVE ;  /* 0x000000000000791b */ /* 0x007ff40003800000 */
.L_x_12333:
[----:B------:R-:W-:Y:S05]  /*14df0*/  BSYNC B1 ;  /* 0x0000000000017941 */ /* 0x000fea0003800000 */
.L_x_12332:
[----:B------:R-:W-:Y:S05]  /*14e00*/  BRA `(.L_x_12334) ;  /* 0xffffffcc00d07947 */ /* 0x000fea000383ffff */
.L_x_12235:
[----:B-1----:R1:W3:Y:S02]  /*14e10*/  SYNCS.PHASECHK.TRANS64.TRYWAIT P1, [R3+URZ+0x2d840], R2 ;  /* 0x02d84002030075a7 */ /* 0x0022e4000802017f */
[----:B---3--:R-:W-:Y:S05]  /*14e20*/  @!P1 NANOSLEEP.SYNCS 0x989680 ;  /* 0x009896800000995d */ /* 0x008fea0003900000 */
[----:B------:R-:W3:Y:S02]  /*14e30*/  @!P1 SYNCS.PHASECHK.TRANS64 P1, [R3+URZ+0x2d840], R2 ;  /* 0x02d84002030095a7 */ /* 0x000ee4000802007f */
[----:B---3--:R-:W-:Y:S05]  /*14e40*/  @!P1 BRA `(.L_x_12235) ;  /* 0xfffffffc00f09947 */ /* 0x008fea000383ffff */
[----:B------:R-:W-:Y:S05]  /*14e50*/  BRA `(.L_x_12335) ;  /* 0xffffffcc00f07947 */ /* 0x000fea000383ffff */
.L_x_12237:
[----:B---3--:R3:W4:Y:S02]  /*14e60*/  SYNCS.PHASECHK.TRANS64.TRYWAIT P1, [R5+URZ+0x2d840], R0 ;  /* 0x02d84000050075a7 */ /* 0x008724000802017f */
[----:B----4-:R-:W-:Y:S05]  /*14e70*/  @!P1 NANOSLEEP.SYNCS 0x989680 ;  /* 0x009896800000995d */ /* 0x010fea0003900000 */
[----:B------:R-:W4:Y:S02]  /*14e80*/  @!P1 SYNCS.PHASECHK.TRANS64 P1, [R5+URZ+0x2d840], R0 ;  /* 0x02d84000050095a7 */ /* 0x000f24000802007f */
[----:B----4-:R-:W-:Y:S05]  /*14e90*/  @!P1 BRA `(.L_x_12237) ;  /* 0xfffffffc00f09947 */ /* 0x010fea000383ffff */
[----:B------:R-:W-:Y:S05]  /*14ea0*/  BRA `(.L_x_12336) ;  /* 0xffffffcc00fc7947 */ /* 0x000fea000383ffff */
.L_x_12239:
[----:B----4-:R4:W0:Y:S02]  /*14eb0*/  SYNCS.PHASECHK.TRANS64.TRYWAIT P1, [R3+URZ+0x2d860], R2 ;  /* 0x02d86002030075a7 */ /* 0x010824000802017f */
[----:B0-----:R-:W-:Y:S05]  /*14ec0*/  @!P1 NANOSLEEP.SYNCS 0x989680 ;  /* 0x009896800000995d */ /* 0x001fea0003900000 */
[----:B------:R-:W0:Y:S02]  /*14ed0*/  @!P1 SYNCS.PHASECHK.TRANS64 P1, [R3+URZ+0x2d860], R2 ;  /* 0x02d86002030095a7 */ /* 0x000e24000802007f */
[----:B0-----:R-:W-:Y:S05]  /*14ee0*/  @!P1 BRA `(.L_x_12239) ;  /* 0xfffffffc00f09947 */ /* 0x001fea000383ffff */
[----:B------:R-:W-:Y:S05]  /*14ef0*/  BRA `(.L_x_12337) ;  /* 0xffffffcc00f87947 */ /* 0x000fea000383ffff */
.L_x_12338:
        /* <DEDUP_REMOVED lines=16> */
.L_x_16003:


//--------------------- .text._ZN7cutlass13device_kernelIN5flash11enable_sm90INS1_16FlashAttnFwdSm90INS1_25CollectiveMainloopFwdSm90ILi2EN4cute5tupleIJNS5_1CILi1EEES8_S8_EEENS6_IJNS7_ILi192EEENS7_ILi128EEENS7_ILi96EEEEEELi96ENS_6half_tEfNS_4arch4Sm90ELb1ELb0ELb0ELb1ELb1ELb1ELb0ELb0ELb1ELb1ELb1ELb0EEENS1_21CollectiveEpilogueFwdINS6_IJSA_SC_SB_EEES9_SE_SG_Li384ELb1ELb1ELb1ELb0EEENS1_36VarlenDynamicPersistentTileSchedulerILi192ELi128ELi384ELi128ELb1ELb1ELb1ELb1ELb1ELb1EEEEEEEEEvNT_6ParamsE --------------------------
	.section	.text._ZN7cutlass13device_kernelIN5flash11enable_sm90INS1_16FlashAttnFwdSm90INS1_25CollectiveMainloopFwdSm90ILi2EN4cute5tupleIJNS5_1CILi1EEES8_S8_EEENS6_IJNS7_ILi192EEENS7_ILi128EEENS7_ILi96EEEEEELi96ENS_6half_tEfNS_4arch4Sm90ELb1ELb0ELb0ELb1ELb1ELb1ELb0ELb0ELb1ELb1ELb1ELb0EEENS1_21CollectiveEpilogueFwdINS6_IJSA_SC_SB_EEES9_SE_SG_Li384ELb1ELb1ELb1ELb0EEENS1_36VarlenDynamicPersistentTileSchedulerILi192ELi128ELi384ELi128ELb1ELb1ELb1ELb1ELb1ELb1EEEEEEEEEvNT_6ParamsE,"ax",@progbits
	.align	128
.text._ZN7cutlass13device_kernelIN5flash11enable_sm90INS1_16FlashAttnFwdSm90INS1_25CollectiveMainloopFwdSm90ILi2EN4cute5tupleIJNS5_1CILi1EEES8_S8_EEENS6_IJNS7_ILi192EEENS7_ILi128EEENS7_ILi96EEEEEELi96ENS_6half_tEfNS_4arch4Sm90ELb1ELb0ELb0ELb1ELb1ELb1ELb0ELb0ELb1ELb1ELb1ELb0EEENS1_21CollectiveEpilogueFwdINS6_IJSA_SC_SB_EEES9_SE_SG_Li384ELb1ELb1ELb1ELb0EEENS1_36VarlenDynamicPersistentTileSchedulerILi192ELi128ELi384ELi128ELb1ELb1ELb1ELb1ELb1ELb1EEEEEEEEEvNT_6ParamsE:
        .type           _ZN7cutlass13device_kernelIN5flash11enable_sm90INS1_16FlashAttnFwdSm90INS1_25CollectiveMainloopFwdSm90ILi2EN4cute5tupleIJNS5_1CILi1EEES8_S8_EEENS6_IJNS7_ILi192EEENS7_ILi128EEENS7_ILi96EEEEEELi96ENS_6half_tEfNS_4arch4Sm90ELb1ELb0ELb0ELb1ELb1ELb1ELb0ELb0ELb1ELb1ELb1ELb0EEENS1_21CollectiveEpilogueFwdINS6_IJSA_SC_SB_EEES9_SE_SG_Li384ELb1ELb1ELb1ELb0EEENS1_36VarlenDynamicPersistentTileSchedulerILi192ELi128ELi384ELi128ELb1ELb1ELb1ELb1ELb1ELb1EEEEEEEEEvNT_6ParamsE,@function
        .size           _ZN7cutlass13device_kernelIN5flash11enable_sm90INS1_16FlashAttnFwdSm90INS1_25CollectiveMainloopFwdSm90ILi2EN4cute5tupleIJNS5_1CILi1EEES8_S8_EEENS6_IJNS7_ILi192EEENS7_ILi128EEENS7_ILi96EEEEEELi96ENS_6half_tEfNS_4arch4Sm90ELb1ELb0ELb0ELb1ELb1ELb1ELb0ELb0ELb1ELb1ELb1ELb0EEENS1_21CollectiveEpilogueFwdINS6_IJSA_SC_SB_EEES9_SE_SG_Li384ELb1ELb1ELb1ELb0EEENS1_36VarlenDynamicPersistentTileSchedulerILi192ELi128ELi384ELi128ELb1ELb1ELb1ELb1ELb1ELb1EEEEEEEEEvNT_6ParamsE,(.L_x_16004 - _ZN7cutlass13device_kernelIN5flash11enable_sm90INS1_16FlashAttnFwdSm90INS1_25CollectiveMainloopFwdSm90ILi2EN4cute5tupleIJNS5_1CILi1EEES8_S8_EEENS6_IJNS7_ILi192EEENS7_ILi128EEENS7_ILi96EEEEEELi96ENS_6half_tEfNS_4arch4Sm90ELb1ELb0ELb0ELb1ELb1ELb1ELb0ELb0ELb1ELb1ELb1ELb0EEENS1_21CollectiveEpilogueFwdINS6_IJSA_SC_SB_EEES9_SE_SG_Li384ELb1ELb1ELb1ELb0EEENS1_36VarlenDynamicPersistentTileSchedulerILi192ELi128ELi384ELi128ELb1ELb1ELb1ELb1ELb1ELb1EEEEEEEEEvNT_6ParamsE)
        .other          _ZN7cutlass13device_kernelIN5flash11enable_sm90INS1_16FlashAttnFwdSm90INS1_25CollectiveMainloopFwdSm90ILi2EN4cute5tupleIJNS5_1CILi1EEES8_S8_EEENS6_IJNS7_ILi192EEENS7_ILi128EEENS7_ILi96EEEEEELi96ENS_6half_tEfNS_4arch4Sm90ELb1ELb0ELb0ELb1ELb1ELb1ELb0ELb0ELb1ELb1ELb1ELb0EEENS1_21CollectiveEpilogueFwdINS6_IJSA_SC_SB_EEES9_SE_SG_Li384ELb1ELb1ELb1ELb0EEENS1_36VarlenDynamicPersistentTileSchedulerILi192ELi128ELi384ELi128ELb1ELb1ELb1ELb1ELb1ELb1EEEEEEEEEvNT_6ParamsE,@"STO_CUDA_ENTRY STV_DEFAULT"
_ZN7cutlass13device_kernelIN5flash11enable_sm90INS1_16FlashAttnFwdSm90INS1_25CollectiveMainloopFwdSm90ILi2EN4cute5tupleIJNS5_1CILi1EEES8_S8_EEENS6_IJNS7_ILi192EEENS7_ILi128EEENS7_ILi96EEEEEELi96ENS_6half_tEfNS_4arch4Sm90ELb1ELb0ELb0ELb1ELb1ELb1ELb0ELb0ELb1ELb1ELb1ELb0EEENS1_21CollectiveEpilogueFwdINS6_IJSA_SC_SB_EEES9_SE_SG_Li384ELb1ELb1ELb1ELb0EEENS1_36VarlenDynamicPersistentTileSchedulerILi192ELi128ELi384ELi128ELb1ELb1ELb1ELb1ELb1ELb1EEEEEEEEEvNT_6ParamsE:
        /* <DEDUP_REMOVED lines=18> */
.L_x_12340:
[----:B------:R-:W-:Y:S05]  /*0120*/  BSYNC B0 ;  /* 0x0000000000007941 */ /* 0x000fea0003800000 */
.L_x_12339:
        /* <DEDUP_REMOVED lines=41> */
.L_x_12341:
        /* <DEDUP_REMOVED lines=22> */
.L_x_12342:
        /* <DEDUP_REMOVED lines=18> */
.L_x_12343:
        /* <DEDUP_REMOVED lines=22> */
.L_x_12344:
        /* <DEDUP_REMOVED lines=22> */
.L_x_12345:
        /* <DEDUP_REMOVED lines=8> */
.L_x_12348:
        /* <DEDUP_REMOVED lines=24> */
[----:B------:R-:W-:Y:S01]  /*0b00*/  ULOP3.LUT UR41, UR36, 0x1, URZ, 0xfc, !UPT ;  /* 0x0000000124297892 */ /* 0x000fe2000f8efc3f */
[----:B------:R-:W-:Y:S01]  /*0b10*/  IMAD.MOV.U32 R141, RZ, RZ, RZ ;  /* 0x000000ffff8d7224 */ /* 0x000fe200078e00ff */
[----:B------:R-:W-:Y:S01]  /*0b20*/  UMOV UR37, URZ ;  /* 0x0000003f00257c82 */ /* 0x000fe20008000000 */
[----:B------:R-:W-:Y:S02]  /*0b30*/  IMAD.MOV.U32 R139, RZ, RZ, RZ ;  /* 0x000000ffff8b7224 */ /* 0x000fe400078e00ff */
[----:B------:R-:W-:-:S06]  /*0b40*/  IMAD.MOV.U32 R22, RZ, RZ, RZ ;  /* 0x000000ffff167224 */ /* 0x000fcc00078e00ff */
        /* <DEDUP_REMOVED lines=8> */
[--C-:B------:R-:W-:Y:S02]  /*0bd0*/  SHF.R.S32.HI R8, RZ, 0x2, R4.reuse ;  /* 0x00000002ff087819 */ /* 0x100fe40000011404 */
[----:B------:R-:W-:Y:S02]  /*0be0*/  SHF.R.S32.HI R13, RZ, 0x1f, R4 ;  /* 0x0000001fff0d7819 */ /* 0x000fe40000011404 */
[----:B------:R-:W-:Y:S02]  /*0bf0*/  LOP3.LUT R15, R4, 0xfffffffc, RZ, 0xc0, !PT ;  /* 0xfffffffc040f7812 */ /* 0x000fe400078ec0ff */
[----:B------:R-:W-:Y:S02]  /*0c00*/  SHF.R.S32.HI R4, RZ, 0x7, R3 ;  /* 0x00000007ff047819 */ /* 0x000fe40000011403 */
[----:B------:R-:W-:Y:S01]  /*0c10*/  LOP3.LUT R11, R9, 0xfffffffe, RZ, 0xc0, !PT ;  /* 0xfffffffe090b7812 */ /* 0x000fe200078ec0ff */
[----:B------:R-:W-:Y:S01]  /*0c20*/  IMAD.IADD R15, R0, 0x1, -R15 ;  /* 0x00000001000f7824 */ /* 0x000fe200078e0a0f */
[----:B------:R-:W-:Y:S01]  /*0c30*/  SHF.R.S32.HI R142, RZ, 0x1, R9 ;  /* 0x00000001ff8e7819 */ /* 0x000fe20000011409 */
[----:B------:R-:W-:Y:S01]  /*0c40*/  IMAD.HI R10, R4, 0x55555556, RZ ;  /* 0x55555556040a7827 */ /* 0x000fe200078e02ff */
[----:B------:R-:W-:-:S02]  /*0c50*/  LOP3.LUT R17, R3, 0xffffff80, RZ, 0xc0, !PT ;  /* 0xffffff8003117812 */ /* 0x000fc400078ec0ff */
[----:B------:R-:W-:Y:S01]  /*0c60*/  LEA.HI R13, R13, R8, RZ, 0x2 ;  /* 0x000000080d0d7211 */ /* 0x000fe200078f10ff */
[C---:B------:R-:W-:Y:S01]  /*0c70*/  IMAD.IADD R16, R0.reuse, 0x1, -R11 ;  /* 0x0000000100107824 */ /* 0x040fe200078e0a0b */
[----:B------:R-:W-:Y:S01]  /*0c80*/  LOP3.LUT R3, R5, 0xfffffff0, RZ, 0xc0, !PT ;  /* 0xfffffff005037812 */ /* 0x000fe200078ec0ff */
[----:B------:R-:W-:Y:S01]  /*0c90*/  IMAD.IADD R21, R0, 0x1, -R17 ;  /* 0x0000000100157824 */ /* 0x000fe200078e0a11 */
[----:B------:R-:W-:Y:S01]  /*0ca0*/  LEA.HI R9, R9, R142, RZ, 0x1 ;  /* 0x0000008e09097211 */ /* 0x000fe200078f08ff */
[----:B------:R-:W-:Y:S01]  /*0cb0*/  IMAD.SHL.U32 R24, R16, 0x4, RZ ;  /* 0x0000000410187824 */ /* 0x000fe200078e00ff */
[----:B------:R-:W-:Y:S01]  /*0cc0*/  SHF.R.S32.HI R6, RZ, 0x4, R5 ;  /* 0x00000004ff067819 */ /* 0x000fe20000011405 */
[----:B------:R-:W-:Y:S01]  /*0cd0*/  IMAD.IADD R3, R0, 0x1, -R3 ;  /* 0x0000000100037824 */ /* 0x000fe200078e0a03 */
[----:B------:R-:W-:Y:S01]  /*0ce0*/  LOP3.LUT R13, R13, 0xfffffffc, RZ, 0xc0, !PT ;  /* 0xfffffffc0d0d7812 */ /* 0x000fe200078ec0ff */
[----:B------:R-:W-:Y:S01]  /*0cf0*/  VIADD R12, R24, 0x10 ;  /* 0x00000010180c7836 */ /* 0x000fe20000000000 */
[----:B------:R-:W-:Y:S01]  /*0d00*/  LEA.HI R11, R10, R10, RZ, 0x1 ;  /* 0x0000000a0a0b7211 */ /* 0x000fe200078f08ff */
[----:B------:R0:W-:Y:S01]  /*0d10*/  STL [R1+0xb0], R16 ;  /* 0x0000b01001007387 */ /* 0x0001e20000100800 */
[----:B------:R-:W-:Y:S01]  /*0d20*/  LEA.HI R5, R5, R6, RZ, 0x1 ;  /* 0x0000000605057211 */ /* 0x000fe200078f08ff */
[----:B------:R-:W-:Y:S01]  /*0d30*/  IMAD.IADD R13, R8, 0x1, -R13 ;  /* 0x00000001080d7824 */ /* 0x000fe200078e0a0d */
[----:B------:R-:W-:Y:S01]  /*0d40*/  LOP3.LUT R9, R9, 0x7fffffe, RZ, 0xc0, !PT ;  /* 0x07fffffe09097812 */ /* 0x000fe200078ec0ff */
[----:B------:R-:W-:Y:S01]  /*0d50*/  IMAD R11, R11, -0x3, R4 ;  /* 0xfffffffd0b0b7824 */ /* 0x000fe200078e0204 */
[----:B------:R-:W-:Y:S01]  /*0d60*/  SHF.R.S32.HI R8, RZ, 0x1f, R21 ;  /* 0x0000001fff087819 */ /* 0x000fe20000011415 */
[----:B------:R-:W-:Y:S01]  /*0d70*/  STL [R1+0xb4], R21 ;  /* 0x0000b41501007387 */ /* 0x000fe20000100800 */
[----:B------:R-:W-:Y:S01]  /*0d80*/  LEA.HI R4, R15, R15, RZ, 0x1 ;  /* 0x0000000f0f047211 */ /* 0x000fe200078f08ff */
[----:B------:R-:W-:Y:S01]  /*0d90*/  VIADD R19, R24, 0x20 ;  /* 0x0000002018137836 */ /* 0x000fe20000000000 */
[----:B------:R-:W-:Y:S01]  /*0da0*/  LOP3.LUT R5, R5, 0x1ffffffe, RZ, 0xc0, !PT ;  /* 0x1ffffffe05057812 */ /* 0x000fe200078ec0ff */
[----:B------:R-:W-:Y:S01]  /*0db0*/  STL [R1], R24 ;  /* 0x0000001801007387 */ /* 0x000fe20000100800 */
[----:B------:R-:W-:Y:S01]  /*0dc0*/  IADD3 R9, R142, -R9, RZ ;  /* 0x800000098e097210 */ /* 0x000fe20007ffe0ff */
[----:B0-----:R-:W-:Y:S01]  /*0dd0*/  IMAD.SHL.U32 R16, R16, 0x8, RZ ;  /* 0x0000000810107824 */ /* 0x001fe200078e00ff */
[----:B------:R-:W-:Y:S01]  /*0de0*/  SHF.R.S32.HI R0, RZ, 0x1f, R3 ;  /* 0x0000001fff007819 */ /* 0x000fe20000011403 */
[----:B------:R-:W-:Y:S01]  /*0df0*/  IMAD.IADD R5, R6, 0x1, -R5 ;  /* 0x0000000106057824 */ /* 0x000fe200078e0a05 */
[----:B------:R-:W-:Y:S01]  /*0e00*/  LEA.HI R10, R8, R21, RZ, 0x2 ;  /* 0x00000015080a7211 */ /* 0x000fe200078f10ff */
[----:B------:R-:W-:Y:S01]  /*0e10*/  IMAD R20, R6, 0x8, R9 ;  /* 0x0000000806147824 */ /* 0x000fe200078e0209 */
[----:B------:R-:W-:Y:S01]  /*0e20*/  LOP3.LUT R4, R4, 0x1ffffffe, RZ, 0xc0, !PT ;  /* 0x1ffffffe04047812 */ /* 0x000fe200078ec0ff */
[----:B------:R0:W-:Y:S01]  /*0e30*/  STL [R1+0x3c], R12 ;  /* 0x00003c0c01007387 */ /* 0x0001e20000100800 */
[----:B------:R-:W-:Y:S01]  /*0e40*/  LEA.HI R0, R0, R3, RZ, 0x3 ;  /* 0x0000000300007211 */ /* 0x000fe200078f18ff */
[----:B------:R-:W-:Y:S01]  /*0e50*/  VIADD R136, R16, 0x30 ;  /* 0x0000003010887836 */ /* 0x000fe20000000000 */
[----:B------:R-:W-:Y:S01]  /*0e60*/  SHF.R.S32.HI R6, RZ, 0x2, R10 ;  /* 0x00000002ff067819 */ /* 0x000fe2000001140a */
[----:B------:R-:W-:Y:S01]  /*0e70*/  IMAD.IADD R15, R15, 0x1, -R4 ;  /* 0x000000010f0f7824 */ /* 0x000fe200078e0a04 */
[----:B------:R-:W-:Y:S01]  /*0e80*/  SHF.R.S32.HI R9, RZ, 0x1f, R10 ;  /* 0x0000001fff097819 */ /* 0x000fe2000001140a */
[----:B------:R1:W-:Y:S01]  /*0e90*/  STL [R1+0x38], R19 ;  /* 0x0000381301007387 */ /* 0x0003e20000100800 */
[----:B------:R-:W-:Y:S01]  /*0ea0*/  LOP3.LUT R4, R0, 0xfffffff8, RZ, 0xc0, !PT ;  /* 0xfffffff800047812 */ /* 0x000fe200078ec0ff */
[----:B------:R-:W-:Y:S01]  /*0eb0*/  VIADD R137, R16, 0x50 ;  /* 0x0000005010897836 */ /* 0x000fe20000000000 */
[----:B------:R-:W-:Y:S01]  /*0ec0*/  LEA.HI R9, R9, R6, RZ, 0x3 ;  /* 0x0000000609097211 */ /* 0x000fe200078f18ff */
[----:B0-----:R-:W-:Y:S01]  /*0ed0*/  IMAD.IADD R12, R24, 0x1, R12 ;  /* 0x00000001180c7824 */ /* 0x001fe200078e020c */
[----:B------:R-:W-:Y:S01]  /*0ee0*/  SHF.R.S32.HI R7, RZ, 0x5, R7 ;  /* 0x00000005ff077819 */ /* 0x000fe20000011407 */
[----:B------:R-:W-:Y:S01]  /*0ef0*/  IMAD.SHL.U32 R13, R13, 0x40, RZ ;  /* 0x000000400d0d7824 */ /* 0x000fe200078e00ff */
[----:B------:R-:W-:Y:S01]  /*0f00*/  IADD3 R4, R3, -R4, RZ ;  /* 0x8000000403047210 */ /* 0x000fe20007ffe0ff */
[----:B------:R-:W-:Y:S01]  /*0f10*/  IMAD.SHL.U32 R20, R20, 0x20, RZ ;  /* 0x0000002014147824 */ /* 0x000fe200078e00ff */
[----:B------:R-:W-:-:S02]  /*0f20*/  SHF.R.S32.HI R17, RZ, 0x1f, R12 ;  /* 0x0000001fff117819 */ /* 0x000fc4000001140c */
[----:B------:R-:W-:Y:S02]  /*0f30*/  LOP3.LUT R9, R9, 0xfffffff8, RZ, 0xc0, !PT ;  /* 0xfffffff809097812 */ /* 0x000fe400078ec0ff */
[----:B------:R-:W-:Y:S01]  /*0f40*/  LEA.HI R14, R17, R12, RZ, 0x3 ;  /* 0x0000000c110e7211 */ /* 0x000fe200078f18ff */
[----:B------:R-:W-:Y:S01]  /*0f50*/  IMAD R17, R7, 0x10, R3 ;  /* 0x0000001007117824 */ /* 0x000fe200078e0203 */
[----:B------:R-:W-:Y:S01]  /*0f60*/  LEA.HI R8, R8, R21, RZ, 0x5 ;  /* 0x0000001508087211 */ /* 0x000fe200078f28ff */
[C---:B------:R-:W-:Y:S01]  /*0f70*/  IMAD.SHL.U32 R3, R4.reuse, 0x40, RZ ;  /* 0x0000004004037824 */ /* 0x040fe200078e00ff */
[----:B------:R-:W-:Y:S01]  /*0f80*/  R2P PR, R4, 0x6 ;  /* 0x0000000604007804 */ /* 0x000fe20000000000 */
[----:B------:R-:W-:Y:S01]  /*0f90*/  IMAD.IADD R9, R6, 0x1, -R9 ;  /* 0x0000000106097824 */ /* 0x000fe200078e0a09 */
[----:B------:R-:W-:Y:S01]  /*0fa0*/  SHF.R.S32.HI R8, RZ, 0x5, R8 ;  /* 0x00000005ff087819 */ /* 0x000fe20000011408 */
[----:B------:R-:W-:Y:S01]  /*0fb0*/  IMAD.SHL.U32 R6, R0, 0x40, RZ ;  /* 0x0000004000067824 */ /* 0x000fe200078e00ff */
[----:B------:R-:W-:Y:S01]  /*0fc0*/  LOP3.LUT R3, R3, 0x1c0, RZ, 0xc0, !PT ;  /* 0x000001c003037812 */ /* 0x000fe200078ec0ff */
[----:B------:R-:W-:Y:S01]  /*0fd0*/  IMAD.SHL.U32 R0, R5, 0x8, RZ ;  /* 0x0000000805007824 */ /* 0x000fe200078e00ff */
[----:B------:R-:W-:Y:S01]  /*0fe0*/  IADD3 R23, R16, 0x40, RZ ;  /* 0x0000004010177810 */ /* 0x000fe20007ffe0ff */
[----:B------:R-:W-:Y:S01]  /*0ff0*/  IMAD.IADD R12, R24, 0x1, R19 ;  /* 0x00000001180c7824 */ /* 0x000fe200078e0213 */
[----:B------:R-:W-:Y:S01]  /*1000*/  LOP3.LUT R6, R6, 0x7ffffe00, RZ, 0xc0, !PT ;  /* 0x7ffffe0006067812 */ /* 0x000fe200078ec0ff */
[--C-:B-1----:R-:W-:Y:S01]  /*1010*/  IMAD.U32 R19, R17, 0x20, R0.reuse ;  /* 0x0000002011137824 */ /* 0x102fe200078e0000 */
[----:B------:R-:W-:Y:S01]  /*1020*/  LOP3.LUT R0, R3, 0x8, R0, 0xf8, !PT ;  /* 0x0000000803007812 */ /* 0x000fe200078ef800 */
[----:B------:R-:W-:Y:S01]  /*1030*/  IMAD R8, R8, 0x10, R9 ;  /* 0x0000001008087824 */ /* 0x000fe200078e0209 */
[----:B------:R-:W-:Y:S01]  /*1040*/  SHF.R.U32.HI R3, RZ, 0x3, R3 ;  /* 0x00000003ff037819 */ /* 0x000fe20000011603 */
[----:B------:R-:W-:Y:S01]  /*1050*/  IMAD R6, R7, 0x400, R6 ;  /* 0x0000040007067824 */ /* 0x000fe200078e0206 */
[----:B------:R-:W-:Y:S01]  /*1060*/  STL [R1+0xe4], R19 ;  /* 0x0000e41301007387 */ /* 0x000fe20000100800 */
[----:B------:R-:W-:Y:S01]  /*1070*/  VIADD R4, R24, 0x18 ;  /* 0x0000001818047836 */ /* 0x000fe20000000000 */
[----:B------:R-:W-:Y:S01]  /*1080*/  LOP3.LUT R3, R0, R3, RZ, 0x3c, !PT ;  /* 0x0000000300037212 */ /* 0x000fe200078e3cff */
[----:B------:R-:W-:Y:S01]  /*1090*/  VIADD R0, R24, 0x28 ;  /* 0x0000002818007836 */ /* 0x000fe20000000000 */
[----:B------:R-:W-:-:S02]  /*10a0*/  LEA R11, R11, R8, 0x6 ;  /* 0x000000080b0b7211 */ /* 0x000fc400078e30ff */
[----:B------:R-:W-:Y:S01]  /*10b0*/  LOP3.LUT R10, R10, 0x7ffffffc, RZ, 0xc0, !PT ;  /* 0x7ffffffc0a0a7812 */ /* 0x000fe200078ec0ff */
[----:B------:R-:W-:Y:S01]  /*10c0*/  IMAD.IADD R3, R6, 0x1, R3 ;  /* 0x0000000106037824 */ /* 0x000fe200078e0203 */
[----:B------:R-:W-:Y:S01]  /*10d0*/  SHF.R.S32.HI R5, RZ, 0x1f, R12 ;  /* 0x0000001fff057819 */ /* 0x000fe2000001140c */
[----:B------:R-:W-:Y:S01]  /*10e0*/  VIADD R6, R24, 0x8 ;  /* 0x0000000818067836 */ /* 0x000fe20000000000 */
[----:B------:R-:W-:Y:S01]  /*10f0*/  STL [R1+0xe0], R11 ;  /* 0x0000e00b01007387 */ /* 0x000fe20000100800 */
[----:B------:R-:W-:Y:S01]  /*1100*/  IMAD.IADD R10, R21, 0x1, -R10 ;  /* 0x00000001150a7824 */ /* 0x000fe200078e0a0a */
[----:B------:R-:W-:Y:S01]  /*1110*/  LEA.HI R5, R5, R12, RZ, 0x3 ;  /* 0x0000000c05057211 */ /* 0x000fe200078f18ff */
[----:B------:R-:W-:Y:S01]  /*1120*/  IMAD R143, R3, 0x2, R2 ;  /* 0x00000002038f7824 */ /* 0x000fe200078e0202 */
[----:B------:R-:W-:Y:S01]  /*1130*/  STL [R1+0x44], R6 ;  /* 0x0000440601007387 */ /* 0x000fe20000100800 */
[----:B------:R-:W-:Y:S01]  /*1140*/  IMAD.SHL.U32 R21, R10, 0x2, RZ ;  /* 0x000000020a157824 */ /* 0x000fe200078e00ff */
[----:B------:R-:W-:Y:S01]  /*1150*/  SHF.R.S32.HI R7, RZ, 0x3, R14 ;  /* 0x00000003ff077819 */ /* 0x000fe2000001140e */
[----:B------:R-:W-:Y:S01]  /*1160*/  VIADD R157, R143, 0x21800 ;  /* 0x000218008f9d7836 */ /* 0x000fe20000000000 */
[----:B------:R0:W-:Y:S01]  /*1170*/  STL [R1+0x40], R4 ;  /* 0x0000400401007387 */ /* 0x0001e20000100800 */
[----:B------:R-:W-:Y:S01]  /*1180*/  SHF.R.S32.HI R5, RZ, 0x3, R5 ;  /* 0x00000003ff057819 */ /* 0x000fe20000011405 */
[C---:B------:R-:W-:Y:S01]  /*1190*/  VIADD R12, R21.reuse, 0x18 ;  /* 0x00000018150c7836 */ /* 0x040fe20000000000 */
[C---:B------:R-:W-:Y:S01]  /*11a0*/  IADD3 R14, R21.reuse, 0x8, RZ ;  /* 0x00000008150e7810 */ /* 0x040fe20007ffe0ff */
[----:B------:R1:W-:Y:S01]  /*11b0*/  STL [R1+0x48], R0 ;  /* 0x0000480001007387 */ /* 0x0003e20000100800 */
[C---:B------:R-:W-:Y:S01]  /*11c0*/  VIADD R10, R21.reuse, 0x20 ;  /* 0x00000020150a7836 */ /* 0x040fe20000000000 */
[----:B------:R-:W-:Y:S01]  /*11d0*/  SEL R156, R156, 0xffffffc0, !P2 ;  /* 0xffffffc09c9c7807 */ /* 0x000fe20005000000 */
[C---:B------:R-:W-:Y:S01]  /*11e0*/  VIADD R9, R21.reuse, 0x28 ;  /* 0x0000002815097836 */ /* 0x040fe20000000000 */
[----:B------:R-:W-:Y:S01]  /*11f0*/  SHF.R.S32.HI R17, RZ, 0x1f, R16 ;  /* 0x0000001fff117819 */ /* 0x000fe20000011410 */
[----:B------:R-:W-:Y:S01]  /*1200*/  VIADD R8, R21, 0x30 ;  /* 0x0000003015087836 */ /* 0x000fe20000000000 */
[----:B0-----:R-:W-:Y:S01]  /*1210*/  SHF.R.S32.HI R4, RZ, 0x1f, R136 ;  /* 0x0000001fff047819 */ /* 0x001fe20000011488 */
[----:B------:R-:W-:Y:S01]  /*1220*/  IMAD.MOV.U32 R19, RZ, RZ, RZ ;  /* 0x000000ffff137224 */ /* 0x000fe200078e00ff */
[----:B-1----:R-:W-:-:S03]  /*1230*/  SHF.R.S32.HI R0, RZ, 0x1f, R23 ;  /* 0x0000001fff007819 */ /* 0x002fc60000011417 */
        /* <DEDUP_REMOVED lines=11> */
[----:B------:R-:W-:Y:S01]  /*12f0*/  STL [R1+0x64], R21 ;  /* 0x0000641501007387 */ /* 0x000fe20000100800 */
[----:B-1----:R-:W-:-:S03]  /*1300*/  LOP3.LUT R4, R4, 0x18, R16, 0xf8, !PT ;  /* 0x0000001804047812 */ /* 0x002fc600078ef810 */
[----:B------:R0:W-:Y:S01]  /*1310*/  STL [R1+0xc], R6 ;  /* 0x00000c0601007387 */ /* 0x0001e20000100800 */
[-C--:B------:R-:W-:Y:S02]  /*1320*/  LOP3.LUT R0, R0, R6.reuse, RZ, 0x3c, !PT ;  /* 0x0000000600007212 */ /* 0x080fe400078e3cff */
[----:B------:R-:W-:Y:S01]  /*1330*/  LOP3.LUT R4, R4, R6, RZ, 0x3c, !PT ;  /* 0x0000000604047212 */ /* 0x000fe200078e3cff */
[----:B------:R1:W-:Y:S02]  /*1340*/  STL [R1+0x14], R7 ;  /* 0x0000140701007387 */ /* 0x0003e40000100800 */
[C---:B------:R-:W-:Y:S02]  /*1350*/  IMAD.IADD R0, R20.reuse, 0x1, R0 ;  /* 0x0000000114007824 */ /* 0x040fe400078e0200 */
[----:B------:R2:W-:Y:S01]  /*1360*/  STL [R1+0x18], R5 ;  /* 0x0000180501007387 */ /* 0x0005e20000100800 */
[----:B------:R-:W-:Y:S02]  /*1370*/  IMAD.IADD R4, R20, 0x1, R4 ;  /* 0x0000000114047824 */ /* 0x000fe400078e0204 */
[C---:B0-----:R-:W-:Y:S01]  /*1380*/  VIADD R6, R21.reuse, 0x40 ;  /* 0x0000004015067836 */ /* 0x041fe20000000000 */
[----:B------:R0:W-:Y:S01]  /*1390*/  STL [R1+0xa8], R14 ;  /* 0x0000a80e01007387 */ /* 0x0001e20000100800 */
[----:B-1----:R-:W-:Y:S01]  /*13a0*/  VIADD R7, R21, 0x38 ;  /* 0x0000003815077836 */ /* 0x002fe20000000000 */
[----:B------:R-:W-:-:S02]  /*13b0*/  LEA R4, R4, UR42, 0x1 ;  /* 0x0000002a04047c11 */ /* 0x000fc4000f8e08ff */
[----:B------:R1:W-:Y:S01]  /*13c0*/  STL [R1+0xa4], R13 ;  /* 0x0000a40d01007387 */ /* 0x0003e20000100800 */
[C---:B--2---:R-:W-:Y:S01]  /*13d0*/  VIADD R5, R21.reuse, 0x48 ;  /* 0x0000004815057836 */ /* 0x044fe20000000000 */
[----:B------:R-:W-:Y:S02]  /*13e0*/  IADD3 R21, R21, 0x50, RZ ;  /* 0x0000005015157810 */ /* 0x000fe40007ffe0ff */
[----:B------:R-:W-:Y:S01]  /*13f0*/  STL [R1+0xa0], R12 ;  /* 0x0000a00c01007387 */ /* 0x000fe20000100800 */
[----:B0-----:R-:W-:-:S03]  /*1400*/  SHF.R.S32.HI R14, RZ, 0x1f, R14 ;  /* 0x0000001fff0e7819 */ /* 0x001fc6000001140e */
[----:B------:R0:W-:Y:S01]  /*1410*/  STL [R1+0x9c], R10 ;  /* 0x00009c0a01007387 */ /* 0x0001e20000100800 */
[----:B-1----:R-:W-:-:S03]  /*1420*/  SHF.R.S32.HI R13, RZ, 0x1f, R13 ;  /* 0x0000001fff0d7819 */ /* 0x002fc6000001140d */
[----:B------:R-:W-:Y:S04]  /*1430*/  STL [R1+0x98], R9 ;  /* 0x0000980901007387 */ /* 0x000fe80000100800 */
[----:B------:R-:W-:Y:S01]  /*1440*/  STL [R1+0x94], R8 ;  /* 0x0000940801007387 */ /* 0x000fe20000100800 */
[----:B0-----:R-:W-:-:S03]  /*1450*/  SHF.R.S32.HI R10, RZ, 0x1f, R10 ;  /* 0x0000001fff0a7819 */ /* 0x001fc6000001140a */
[----:B------:R0:W-:Y:S04]  /*1460*/  STL [R1+0x90], R7 ;  /* 0x0000900701007387 */ /* 0x0001e80000100800 */
[----:B------:R-:W-:Y:S04]  /*1470*/  STL [R1+0x80], R21 ;  /* 0x0000801501007387 */ /* 0x000fe80000100800 */
[----:B------:R1:W-:Y:S01]  /*1480*/  STL [R1+0x8c], R6 ;  /* 0x00008c0601007387 */ /* 0x0003e20000100800 */
[----:B0-----:R-:W-:-:S03]  /*1490*/  SHF.R.S32.HI R7, RZ, 0x1f, R7 ;  /* 0x0000001fff077819 */ /* 0x001fc60000011407 */
[----:B------:R0:W-:Y:S04]  /*14a0*/  STL [R1+0x68], R0 ;  /* 0x0000680001007387 */ /* 0x0001e80000100800 */
[----:B------:R-:W-:Y:S01]  /*14b0*/  STL [R1+0x88], R5 ;  /* 0x0000880501007387 */ /* 0x000fe20000100800 */
[----:B-1----:R-:W-:-:S03]  /*14c0*/  SHF.R.S32.HI R6, RZ, 0x1f, R6 ;  /* 0x0000001fff067819 */ /* 0x002fc60000011406 */
[----:B------:R-:W-:Y:S01]  /*14d0*/  STL [R1+0xd8], R14 ;  /* 0x0000d80e01007387 */ /* 0x000fe20000100800 */
[----:B0-----:R-:W-:-:S03]  /*14e0*/  SHF.R.S32.HI R0, RZ, 0x1f, R12 ;  /* 0x0000001fff007819 */ /* 0x001fc6000001140c */
[----:B------:R-:W-:Y:S04]  /*14f0*/  STL [R1+0xd4], R13 ;  /* 0x0000d40d01007387 */ /* 0x000fe80000100800 */
[----:B------:R0:W-:Y:S04]  /*1500*/  STL [R1+0xd0], R0 ;  /* 0x0000d00001007387 */ /* 0x0001e80000100800 */
[----:B------:R-:W-:Y:S01]  /*1510*/  STL [R1+0xcc], R10 ;  /* 0x0000cc0a01007387 */ /* 0x000fe20000100800 */
[----:B0-----:R-:W-:-:S05]  /*1520*/  SHF.R.S32.HI R0, RZ, 0x1f, R9 ;  /* 0x0000001fff007819 */ /* 0x001fca0000011409 */
[----:B------:R0:W-:Y:S04]  /*1530*/  STL [R1+0xc8], R0 ;  /* 0x0000c80001007387 */ /* 0x0001e80000100800 */
[----:B------:R1:W-:Y:S04]  /*1540*/  STL [R1+0xc4], R3 ;  /* 0x0000c40301007387 */ /* 0x0003e80000100800 */
[----:B------:R-:W-:Y:S01]  /*1550*/  STL [R1+0xc0], R7 ;  /* 0x0000c00701007387 */ /* 0x000fe20000100800 */
[----:B0-----:R-:W-:Y:S02]  /*1560*/  VIADD R0, R143, 0x21820 ;  /* 0x000218208f007836 */ /* 0x001fe40000000000 */
[C---:B------:R-:W-:Y:S01]  /*1570*/  @P1 VIADD R0, R157.reuse, 0xffffffe0 ;  /* 0xffffffe09d001836 */ /* 0x040fe20000000000 */
[----:B------:R-:W-:Y:S01]  /*1580*/  STL [R1+0xbc], R6 ;  /* 0x0000bc0601007387 */ /* 0x000fe20000100800 */
[----:B-1----:R-:W-:Y:S01]  /*1590*/  SHF.R.S32.HI R3, RZ, 0x1f, R5 ;  /* 0x0000001fff037819 */ /* 0x002fe20000011405 */
[----:B------:R-:W-:-:S02]  /*15a0*/  IMAD.IADD R157, R157, 0x1, R156 ;  /* 0x000000019d9d7824 */ /* 0x000fc400078e029c */
[----:B------:R-:W-:Y:S02]  /*15b0*/  IADD3 R156, R156, R0, RZ ;  /* 0x000000009c9c7210 */ /* 0x000fe40007ffe0ff */
[----:B------:R0:W-:Y:S04]  /*15c0*/  STL [R1+0xb8], R3 ;  /* 0x0000b80301007387 */ /* 0x0001e80000100800 */
[----:B------:R-:W-:Y:S04]  /*15d0*/  STL [R1+0xdc], R4 ;  /* 0x0000dc0401007387 */ /* 0x000fe80000100800 */
[----:B------:R1:W-:Y:S01]  /*15e0*/  STL [R1+0x50], R0 ;  /* 0x0000500001007387 */ /* 0x0003e20000100800 */
[----:B0-----:R-:W-:-:S05]  /*15f0*/  IMAD R3, R15, 0x8, R11 ;  /* 0x000000080f037824 */ /* 0x001fca00078e020b */
[----:B------:R0:W-:Y:S01]  /*1600*/  STL [R1+0x6c], R3 ;  /* 0x00006c0301007387 */ /* 0x0001e20000100800 */
[----:B-1----:R-:W-:-:S05]  /*1610*/  VIADD R0, R0, 0x6000 ;  /* 0x0000600000007836 */ /* 0x002fca0000000000 */
[----:B------:R0:W-:Y:S02]  /*1620*/  STL [R1+0x54], R0 ;  /* 0x0000540001007387 */ /* 0x0001e40000100800 */
.L_x_12515:
[----:B0-23--:R-:W1:Y:S02]  /*1630*/  LDC.64 R4, c[0x0][0xc88] ;  /* 0x00032200ff047b82 */ /* 0x00de640000000a00 */
[----:B-1----:R-:W-:-:S05]  /*1640*/  IMAD.WIDE R4, R99, 0x4, R4 ;  /* 0x0000000463047825 */ /* 0x002fca00078e0204 */
[----:B------:R-:W0:Y:S01]  /*1650*/  LDG.E R30, desc[UR38][R4.64] ;  /* 0x00000026041e7981 */ /* 0x000e22000c1e1900 */
[----:B------:R-:W-:Y:S05]  /*1660*/  YIELD ;  /* 0x0000000000007946 */ /* 0x000fea0003800000 */
[----:B------:R-:W-:Y:S01]  /*1670*/  ULDC.64 UR4, c[0x0][0xa28] ;  /* 0x00028a0000047ab9 */ /* 0x000fe20000000a00 */
[----:B------:R-:W-:Y:S01]  /*1680*/  ULDC.64 UR8, c[0x0][0xa18] ;  /* 0x0002860000087ab9 */ /* 0x000fe20000000a00 */
[----:B------:R-:W-:Y:S01]  /*1690*/  ISETP.NE.U32.AND P1, PT, RZ, UR4, PT ;  /* 0x00000004ff007c0c */ /* 0x000fe2000bf25070 */
[----:B----4-:R-:W-:Y:S01]  /*16a0*/  IMAD.MOV.U32 R11, RZ, RZ, RZ ;  /* 0x000000ffff0b7224 */ /* 0x010fe200078e00ff */
[----:B------:R-:W-:Y:S01]  /*16b0*/  ULDC.64 UR6, c[0x0][0xa08] ;  /* 0x0002820000067ab9 */ /* 0x000fe20000000a00 */
[----:B------:R-:W-:Y:S01]  /*16c0*/  IMAD.MOV.U32 R77, RZ, RZ, RZ ;  /* 0x000000ffff4d7224 */ /* 0x000fe200078e00ff */
[----:B------:R-:W-:-:S02]  /*16d0*/  ISETP.NE.AND.EX P1, PT, RZ, UR5, PT, P1 ;  /* 0x00000005ff007c0c */ /* 0x000fc4000bf25310 */
[----:B------:R-:W-:-:S04]  /*16e0*/  ISETP.NE.U32.AND P0, PT, RZ, UR6, PT ;  /* 0x00000006ff007c0c */ /* 0x000fc8000bf05070 */
[----:B------:R-:W-:Y:S02]  /*16f0*/  ISETP.NE.AND.EX P0, PT, RZ, UR7, PT, P0 ;  /* 0x00000007ff007c0c */ /* 0x000fe4000bf05300 */
[----:B0-----:R-:W-:Y:S01]  /*1700*/  SHF.R.S32.HI R0, RZ, 0x1f, R30 ;  /* 0x0000001fff007819 */ /* 0x001fe2000001141e */
[----:B------:R-:W-:-:S04]  /*1710*/  IMAD.SHL.U32 R27, R30, 0x4, RZ ;  /* 0x000000041e1b7824 */ /* 0x000fc800078e00ff */
[C---:B------:R-:W-:Y:S01]  /*1720*/  @P1 LEA R6, P2, R30.reuse, UR4, 0x2 ;  /* 0x000000041e061c11 */ /* 0x040fe2000f8410ff */
[----:B------:R-:W-:Y:S01]  /*1730*/  STL [R1+0x74], R30 ;  /* 0x0000741e01007387 */ /* 0x000fe20000100800 */
[C-C-:B------:R-:W-:Y:S02]  /*1740*/  SHF.L.U64.HI R31, R30.reuse, 0x2, R0.reuse ;  /* 0x000000021e1f7819 */ /* 0x140fe40000010200 */
[----:B------:R-:W-:Y:S01]  /*1750*/  @P1 LEA.HI.X R7, R30, UR5, R0, 0x2, P2 ;  /* 0x000000051e071c11 */ /* 0x000fe200090f1400 */
[----:B------:R-:W-:Y:S01]  /*1760*/  ULDC UR4, c[0x0][0x288] ;  /* 0x0000a20000047ab9 */ /* 0x000fe20000000800 */
[----:B------:R-:W-:Y:S01]  /*1770*/  ISETP.NE.U32.AND P2, PT, RZ, UR8, PT ;  /* 0x00000008ff007c0c */ /* 0x000fe2000bf45070 */
[----:B------:R0:W-:Y:S01]  /*1780*/  STL [R1+0xac], R0 ;  /* 0x0000ac0001007387 */ /* 0x0001e20000100800 */
[----:B------:R-:W-:Y:S02]  /*1790*/  IADD3 R4, P3, R27, UR6, RZ ;  /* 0x000000061b047c10 */ /* 0x000fe4000ff7e0ff */
[----:B------:R-:W-:Y:S01]  /*17a0*/  ISETP.NE.AND.EX P2, PT, RZ, UR9, PT, P2 ;  /* 0x00000009ff007c0c */ /* 0x000fe2000bf45320 */
[----:B------:R1:W5:Y:S01]  /*17b0*/  @P1 LDG.E R11, desc[UR38][R6.64] ;  /* 0x00000026060b1981 */ /* 0x000362000c1e1900 */
[----:B------:R-:W-:-:S03]  /*17c0*/  IADD3.X R5, R31, UR7, RZ, P3, !PT ;  /* 0x000000071f057c10 */ /* 0x000fc60009ffe4ff */
[----:B------:R1:W-:Y:S01]  /*17d0*/  STL [R1+0x78], R27 ;  /* 0x0000781b01007387 */ /* 0x0003e20000100800 */
[----:B0-----:R-:W-:Y:S01]  /*17e0*/  IMAD.U32 R0, RZ, RZ, UR4 ;  /* 0x00000004ff007e24 */ /* 0x001fe2000f8e00ff */
[----:B------:R-:W-:Y:S02]  /*17f0*/  ULDC.64 UR4, c[0x0][0x418] ;  /* 0x0001060000047ab9 */ /* 0x000fe40000000a00 */
[----:B------:R1:W5:Y:S04]  /*1800*/  @P0 LDG.E R77, desc[UR38][R4.64] ;  /* 0x00000026044d0981 */ /* 0x000368000c1e1900 */
[----:B------:R-:W-:Y:S01]  /*1810*/  @P2 IADD3 R8, P1, R27, UR8, RZ ;  /* 0x000000081b082c10 */ /* 0x000fe2000ff3e0ff */
[----:B------:R1:W-:Y:S03]  /*1820*/  STL [R1+0x7c], R31 ;  /* 0x00007c1f01007387 */ /* 0x0003e60000100800 */
[----:B------:R-:W-:-:S05]  /*1830*/  @P2 IADD3.X R9, R31, UR9, RZ, P1, !PT ;  /* 0x000000091f092c10 */ /* 0x000fca0008ffe4ff */
[----:B------:R-:W2:Y:S01]  /*1840*/  @P2 LDG.E R0, desc[UR38][R8.64] ;  /* 0x0000002608002981 */ /* 0x000ea2000c1e1900 */
        /* <DEDUP_REMOVED lines=9> */
[----:B--2---:R1:W-:Y:S01]  /*18e0*/  STL [R1+0x4c], R0 ;  /* 0x00004c0001007387 */ /* 0x0043e20000100800 */
[----:B------:R-:W-:Y:S01]  /*18f0*/  IMAD.MOV.U32 R12, RZ, RZ, R0 ;  /* 0x000000ffff0c7224 */ /* 0x000fe200078e0000 */
[----:B------:R-:W-:Y:S06]  /*1900*/  @P2 BRA `(.L_x_12350) ;  /* 0x0000000000282947 */ /* 0x000fec0003800000 */
[----:B------:R-:W-:Y:S02]  /*1910*/  ULDC.64 UR4, c[0x0][0xa00] ;  /* 0x0002800000047ab9 */ /* 0x000fe40000000a00 */
[----:B------:R-:W-:-:S04]  /*1920*/  ISETP.NE.U32.AND P1, PT, RZ, UR4, PT ;  /* 0x00000004ff007c0c */ /* 0x000fc8000bf25070 */
[----:B------:R-:W-:-:S13]  /*1930*/  ISETP.NE.AND.EX P1, PT, RZ, UR5, PT, P1 ;  /* 0x00000005ff007c0c */ /* 0x000fda000bf25310 */
[----:B------:R-:W-:Y:S05]  /*1940*/  @!P1 BRA `(.L_x_12350) ;  /* 0x0000000000189947 */ /* 0x000fea0003800000 */
[----:B-1----:R-:W0:Y:S02]  /*1950*/  LDC.64 R6, c[0x0][0xa00] ;  /* 0x00028000ff067b82 */ /* 0x002e240000000a00 */
[----:B0-----:R-:W-:-:S05]  /*1960*/  IMAD.WIDE R6, R30, 0x4, R6 ;  /* 0x000000041e067825 */ /* 0x001fca00078e0206 */
[----:B------:R-:W2:Y:S04]  /*1970*/  LDG.E R0, desc[UR38][R6.64] ;  /* 0x0000002606007981 */ /* 0x000ea8000c1e1900 */
[----:B------:R-:W2:Y:S02]  /*1980*/  LDG.E R3, desc[UR38][R6.64+0x4] ;  /* 0x0000042606037981 */ /* 0x000ea4000c1e1900 */
[----:B--2---:R-:W-:-:S05]  /*1990*/  IADD3 R12, -R0, R3, RZ ;  /* 0x00000003000c7210 */ /* 0x004fca0007ffe1ff */
[----:B------:R0:W-:Y:S02]  /*19a0*/  STL [R1+0x4c], R12 ;  /* 0x00004c0c01007387 */ /* 0x0001e40000100800 */
.L_x_12350:
[----:B------:R-:W-:Y:S01]  /*19b0*/  ULDC.64 UR4, c[0x0][0xa20] ;  /* 0x0002880000047ab9 */ /* 0x000fe20000000a00 */
[C---:B------:R-:W-:Y:S02]  /*19c0*/  LOP3.LUT R3, R98.reuse, 0xff000000, RZ, 0xc0, !PT ;  /* 0xff00000062037812 */ /* 0x040fe400078ec0ff */
[----:B------:R-:W-:Y:S02]  /*19d0*/  ISETP.NE.U32.AND P1, PT, RZ, UR4, PT ;  /* 0x00000004ff007c0c */ /* 0x000fe4000bf25070 */
[C---:B-1----:R-:W-:Y:S02]  /*19e0*/  LOP3.LUT R0, R98.reuse, 0xff0000, RZ, 0xc0, !PT ;  /* 0x00ff000062007812 */ /* 0x042fe400078ec0ff */
        /* <DEDUP_REMOVED lines=9> */
.L_x_12351:
[----:B------:R-:W-:Y:S05]  /*1a80*/  @!P0 BRA `(.L_x_12352) ;  /* 0x00000000000c8947 */ /* 0x000fea0003800000 */
[----:B------:R-:W2:Y:S04]  /*1a90*/  LDG.E R3, desc[UR38][R4.64] ;  /* 0x0000002604037981 */ /* 0x000ea8000c1e1900 */
[----:B------:R-:W2:Y:S02]  /*1aa0*/  LDG.E R28, desc[UR38][R4.64+0x4] ;  /* 0x00000426041c7981 */ /* 0x000ea4000c1e1900 */
[----:B--2---:R-:W-:-:S07]  /*1ab0*/  IMAD.IADD R28, R28, 0x1, -R3 ;  /* 0x000000011c1c7824 */ /* 0x004fce00078e0a03 */
.L_x_12352:
[----:B------:R-:W-:Y:S01]  /*1ac0*/  ULDC.64 UR4, c[0x0][0xa10] ;  /* 0x0002840000047ab9 */ /* 0x000fe20000000a00 */
[----:B------:R-:W2:Y:S01]  /*1ad0*/  LDC R8, c[0x0][0x448] ;  /* 0x00011200ff087b82 */ /* 0x000ea20000000800 */
[----:B------:R-:W-:-:S04]  /*1ae0*/  ISETP.NE.U32.AND P0, PT, RZ, UR4, PT ;  /* 0x00000004ff007c0c */ /* 0x000fc8000bf05070 */
[----:B------:R-:W-:Y:S01]  /*1af0*/  ISETP.NE.AND.EX P0, PT, RZ, UR5, PT, P0 ;  /* 0x00000005ff007c0c */ /* 0x000fe2000bf05300 */
[----:B------:R-:W-:-:S12]  /*1b00*/  ULDC.64 UR4, c[0x0][0xa30] ;  /* 0x00028c0000047ab9 */ /* 0x000fd80000000a00 */
[----:B------:R-:W3:Y:S02]  /*1b10*/  @P0 LDC.64 R4, c[0x0][0xa10] ;  /* 0x00028400ff040b82 */ /* 0x000ee40000000a00 */
[----:B---3--:R-:W-:-:S05]  /*1b20*/  @P0 IMAD.WIDE R4, R30, 0x4, R4 ;  /* 0x000000041e040825 */ /* 0x008fca00078e0204 */
[----:B------:R-:W3:Y:S04]  /*1b30*/  @P0 LDG.E R0, desc[UR38][R4.64] ;  /* 0x0000002604000981 */ /* 0x000ee8000c1e1900 */
[----:B------:R4:W3:Y:S01]  /*1b40*/  @P0 LDG.E R3, desc[UR38][R4.64+0x4] ;  /* 0x0000042604030981 */ /* 0x0008e2000c1e1900 */
[----:B------:R-:W-:Y:S01]  /*1b50*/  ISETP.NE.U32.AND P1, PT, RZ, UR4, PT ;  /* 0x00000004ff007c0c */ /* 0x000fe2000bf25070 */
[----:B-----5:R-:W-:-:S03]  /*1b60*/  IMAD.MOV.U32 R95, RZ, RZ, R28 ;  /* 0x000000ffff5f7224 */ /* 0x020fc600078e001c */
[----:B------:R-:W-:-:S13]  /*1b70*/  ISETP.NE.AND.EX P1, PT, RZ, UR5, PT, P1 ;  /* 0x00000005ff007c0c */ /* 0x000fda000bf25310 */
[----:B------:R-:W-:-:S04]  /*1b80*/  @P1 IADD3 R6, P2, R27, UR4, RZ ;  /* 0x000000041b061c10 */ /* 0x000fc8000ff5e0ff */
[----:B------:R-:W-:-:S05]  /*1b90*/  @P1 IADD3.X R7, R31, UR5, RZ, P2, !PT ;  /* 0x000000051f071c10 */ /* 0x000fca00097fe4ff */
[----:B------:R0:W5:Y:S01]  /*1ba0*/  @P1 LDG.E R95, desc[UR38][R6.64] ;  /* 0x00000026065f1981 */ /* 0x000162000c1e1900 */
[----:B--2---:R-:W-:Y:S01]  /*1bb0*/  ISETP.NE.AND P1, PT, R8, 0x1, PT ;  /* 0x000000010800780c */ /* 0x004fe20003f25270 */
[----:B------:R-:W-:Y:S01]  /*1bc0*/  IMAD R13, R97, 0xc0, RZ ;  /* 0x000000c0610d7824 */ /* 0x000fe200078e02ff */
[----:B------:R-:W-:Y:S01]  /*1bd0*/  BSSY B0, `(.L_x_12353) ;  /* 0x0000039000007945 */ /* 0x000fe20003800000 */
[----:B------:R-:W-:Y:S02]  /*1be0*/  IMAD.IADD R11, R28, 0x1, -R11 ;  /* 0x000000011c0b7824 */ /* 0x000fe400078e0a0b */
[----:B----4-:R-:W-:Y:S01]  /*1bf0*/  VIADD R4, R13, 0xbf ;  /* 0x000000bf0d047836 */ /* 0x010fe20000000000 */
[----:B------:R2:W-:Y:S07]  /*1c00*/  STL [R1+0x58], R13 ;  /* 0x0000580d01007387 */ /* 0x0005ee0000100800 */
[----:B------:R-:W4:Y:S01]  /*1c10*/  @P1 LDC R9, c[0x0][0x44c] ;  /* 0x00011300ff091b82 */ /* 0x000f220000000800 */
[----:B--2---:R-:W-:-:S07]  /*1c20*/  LOP3.LUT R13, R10, 0xff, RZ, 0xc0, !PT ;  /* 0x000000ff0a0d7812 */ /* 0x004fce00078ec0ff */
[----:B------:R-:W2:Y:S01]  /*1c30*/  @P1 LDC R5, c[0x0][0x450] ;  /* 0x00011400ff051b82 */ /* 0x000ea20000000800 */
[----:B---3--:R-:W-:Y:S02]  /*1c40*/  @P0 IMAD.IADD R24, R3, 0x1, -R0 ;  /* 0x0000000103180824 */ /* 0x008fe400078e0a00 */
[----:B----4-:R-:W-:-:S04]  /*1c50*/  @P1 IMAD.HI.U32 R0, R4, R9, RZ ;  /* 0x0000000904001227 */ /* 0x010fc800078e00ff */
[----:B0-----:R-:W-:Y:S01]  /*1c60*/  IMAD.IADD R6, R11, 0x1, R24 ;  /* 0x000000010b067824 */ /* 0x001fe200078e0218 */
[----:B--2---:R-:W-:-:S03]  /*1c70*/  @P1 SHF.R.U32.HI R4, RZ, R5, R0 ;  /* 0x00000005ff041219 */ /* 0x004fc60000011600 */
[C---:B------:R-:W-:Y:S01]  /*1c80*/  VIADD R0, R6.reuse, 0x7f ;  /* 0x0000007f06007836 */ /* 0x040fe20000000000 */
[----:B------:R-:W-:Y:S01]  /*1c90*/  IADD3 R100, R6, 0x80, -R12 ;  /* 0x0000008006647810 */ /* 0x000fe20007ffe80c */
[----:B------:R0:W-:Y:S03]  /*1ca0*/  STL [R1+0x5c], R6 ;  /* 0x00005c0601007387 */ /* 0x0001e60000100800 */
[----:B------:R-:W-:Y:S01]  /*1cb0*/  SHF.R.S32.HI R3, RZ, 0x1f, R0 ;  /* 0x0000001fff037819 */ /* 0x000fe20000011400 */
[----:B------:R-:W-:Y:S01]  /*1cc0*/  IMAD.IADD R4, R100, 0x1, R4 ;  /* 0x0000000164047824 */ /* 0x000fe200078e0204 */
[----:B------:R2:W-:Y:S02]  /*1cd0*/  STL [R1+0x84], R13 ;  /* 0x0000840d01007387 */ /* 0x0005e40000100800 */
[----:B------:R-:W-:Y:S02]  /*1ce0*/  LEA.HI R3, R3, R0, RZ, 0x7 ;  /* 0x0000000003037211 */ /* 0x000fe400078f38ff */
[----:B------:R-:W-:-:S02]  /*1cf0*/  SHF.R.S32.HI R5, RZ, 0x1f, R4 ;  /* 0x0000001fff057819 */ /* 0x000fc40000011404 */
[----:B0-----:R-:W-:Y:S02]  /*1d00*/  SHF.R.U32.HI R6, RZ, 0x10, R10 ;  /* 0x00000010ff067819 */ /* 0x001fe4000001160a */
[----:B------:R-:W-:Y:S02]  /*1d10*/  LEA.HI R5, R5, R4, RZ, 0x7 ;  /* 0x0000000405057211 */ /* 0x000fe400078f38ff */
[----:B------:R-:W-:Y:S01]  /*1d20*/  SHF.R.S32.HI R101, RZ, 0x7, R3 ;  /* 0x00000007ff657819 */ /* 0x000fe20000011403 */
[----:B------:R2:W-:Y:S01]  /*1d30*/  STL [R1+0x70], R6 ;  /* 0x0000700601007387 */ /* 0x0005e20000100800 */
[----:B------:R-:W-:-:S04]  /*1d40*/  SHF.R.S32.HI R0, RZ, 0x7, R5 ;  /* 0x00000007ff007819 */ /* 0x000fc80000011405 */
[----:B------:R-:W-:Y:S02]  /*1d50*/  VIMNMX R9, R101, R0, PT ;  /* 0x0000000065097248 */ /* 0x000fe40003fe0100 */
[----:B------:R-:W-:Y:S02]  /*1d60*/  MOV R0, RZ ;  /* 0x000000ff00007202 */ /* 0x000fe40000000f00 */
[----:B------:R-:W-:-:S13]  /*1d70*/  ISETP.GE.AND P0, PT, R9, 0x1, PT ;  /* 0x000000010900780c */ /* 0x000fda0003f06270 */
[----:B--2---:R-:W-:Y:S05]  /*1d80*/  @!P0 BRA `(.L_x_12354) ;  /* 0x0000000000748947 */ /* 0x004fea0003800000 */
[----:B------:R-:W-:Y:S01]  /*1d90*/  ISETP.NE.AND P0, PT, R6, RZ, PT ;  /* 0x000000ff0600720c */ /* 0x000fe20003f05270 */
[----:B------:R-:W-:-:S03]  /*1da0*/  ULDC UR4, c[0x0][0x9f0] ;  /* 0x00027c0000047ab9 */ /* 0x000fc60000000800 */
[----:B------:R-:W-:-:S04]  /*1db0*/  SEL R10, R6, UR4, P0 ;  /* 0x00000004060a7c07 */ /* 0x000fc80008000000 */
[-C--:B------:R-:W-:Y:S02]  /*1dc0*/  IABS R6, R10.reuse ;  /* 0x0000000a00067213 */ /* 0x080fe40000000000 */
[----:B------:R-:W-:Y:S02]  /*1dd0*/  IADD3 R0, R10, -0x1, R9 ;  /* 0xffffffff0a007810 */ /* 0x000fe40007ffe009 */
[----:B------:R-:W0:Y:S01]  /*1de0*/  I2F.RP R3, R6 ;  /* 0x0000000600037306 */ /* 0x000e220000209400 */
[----:B------:R-:W-:Y:S02]  /*1df0*/  IABS R12, R10 ;  /* 0x0000000a000c7213 */ /* 0x000fe40000000000 */
[----:B------:R-:W-:Y:S02]  /*1e00*/  IABS R8, R0 ;  /* 0x0000000000087213 */ /* 0x000fe40000000000 */
[----:B------:R-:W-:-:S04]  /*1e10*/  LOP3.LUT R0, R0, R10, RZ, 0x3c, !PT ;  /* 0x0000000a00007212 */ /* 0x000fc800078e3cff */
[----:B------:R-:W-:Y:S01]  /*1e20*/  ISETP.GE.AND P2, PT, R0, RZ, PT ;  /* 0x000000ff0000720c */ /* 0x000fe20003f46270 */
[----:B0-----:R-:W0:Y:S02]  /*1e30*/  MUFU.RCP R3, R3 ;  /* 0x0000000300037308 */ /* 0x001e240000001000 */
[----:B0-----:R-:W-:Y:S02]  /*1e40*/  VIADD R4, R3, 0xffffffe ;  /* 0x0ffffffe03047836 */ /* 0x001fe40000000000 */
[----:B------:R-:W-:-:S04]  /*1e50*/  IMAD.MOV R3, RZ, RZ, -R12 ;  /* 0x000000ffff037224 */ /* 0x000fc800078e0a0c */
[----:B------:R0:W2:Y:S02]  /*1e60*/  F2I.FTZ.U32.TRUNC.NTZ R5, R4 ;  /* 0x0000000400057305 */ /* 0x0000a4000021f000 */
[----:B0-----:R-:W-:Y:S02]  /*1e70*/  IMAD.MOV.U32 R4, RZ, RZ, RZ ;  /* 0x000000ffff047224 */ /* 0x001fe400078e00ff */
        /* <DEDUP_REMOVED lines=14> */
.L_x_12354:
[----:B------:R-:W-:Y:S05]  /*1f60*/  BSYNC B0 ;  /* 0x0000000000007941 */ /* 0x000fea0003800000 */
.L_x_12353:
        /* <DEDUP_REMOVED lines=36> */
.L_x_12357:
[----:B------:R-:W-:Y:S05]  /*21b0*/  BSYNC B6 ;  /* 0x0000000000067941 */ /* 0x000fea0003800000 */
.L_x_12356:
        /* <DEDUP_REMOVED lines=20> */
.L_x_12359:
[----:B------:R-:W-:Y:S05]  /*2300*/  BSYNC B6 ;  /* 0x0000000000067941 */ /* 0x000fea0003800000 */
.L_x_12358:
[----:B------:R-:W2:Y:S01]  /*2310*/  LDL.64 R20, [R1] ;  /* 0x0000000001147983 */ /* 0x000ea20000100a00 */
[----:B------:R-:W-:Y:S01]  /*2320*/  ULDC.64 UR4, c[0x0][0x9f8] ;  /* 0x00027e0000047ab9 */ /* 0x000fe20000000a00 */
[----:B------:R-:W0:Y:S02]  /*2330*/  LDC.64 R8, c[0x0][0x408] ;  /* 0x00010200ff087b82 */ /* 0x000e240000000a00 */
[----:B------:R-:W2:Y:S01]  /*2340*/  LDL.64 R32, [R1] ;  /* 0x0000000001207983 */ /* 0x000ea20000100a00 */
[----:B------:R-:W-:Y:S01]  /*2350*/  ISETP.NE.U32.AND P0, PT, RZ, UR4, PT ;  /* 0x00000004ff007c0c */ /* 0x000fe2000bf05070 */
[----:B------:R-:W-:-:S03]  /*2360*/  IMAD.MOV.U32 R0, RZ, RZ, R30 ;  /* 0x000000ffff007224 */ /* 0x000fc600078e001e */
[----:B------:R-:W-:Y:S01]  /*2370*/  ISETP.NE.AND.EX P0, PT, RZ, UR5, PT, P0 ;  /* 0x00000005ff007c0c */ /* 0x000fe2000bf05300 */
[----:B------:R-:W3:Y:S01]  /*2380*/  LDC.64 R10, c[0x0][0x3f8] ;  /* 0x0000fe00ff0a7b82 */ /* 0x000ee20000000a00 */
[----:B------:R-:W-:-:S07]  /*2390*/  SHF.R.S32.HI R15, RZ, 0x1f, R142 ;  /* 0x0000001fff0f7819 */ /* 0x000fce000001148e */
[----:B------:R-:W4:Y:S04]  /*23a0*/  LDC R13, c[0x0][0x3f4] ;  /* 0x0000fd00ff0d7b82 */ /* 0x000f280000000800 */
[----:B------:R-:W-:Y:S02]  /*23b0*/  @P0 IADD3 R4, P1, R27, UR4, RZ ;  /* 0x000000041b040c10 */ /* 0x000fe4000ff3e0ff */
[----:B------:R-:W1:Y:S02]  /*23c0*/  S2R R27, SR_TID.X ;  /* 0x00000000001b7919 */ /* 0x000e640000002100 */
[----:B------:R-:W-:-:S05]  /*23d0*/  @P0 IADD3.X R5, R31, UR5, RZ, P1, !PT ;  /* 0x000000051f050c10 */ /* 0x000fca0008ffe4ff */
[----:B------:R4:W2:Y:S01]  /*23e0*/  @P0 LDG.E R0, desc[UR38][R4.64] ;  /* 0x0000002604000981 */ /* 0x0008a2000c1e1900 */
[----:B------:R-:W-:Y:S01]  /*23f0*/  LOP3.LUT R18, R18, 0xfffffffb, RZ, 0xc0, !PT ;  /* 0xfffffffb12127812 */ /* 0x000fe200078ec0ff */
[----:B0-----:R-:W-:-:S04]  /*2400*/  IMAD.WIDE.U32 R64, R142, R8, R16 ;  /* 0x000000088e407225 */ /* 0x001fc800078e0010 */
[----:B---3--:R-:W-:-:S04]  /*2410*/  IMAD.WIDE.U32 R68, R142, R10, R16 ;  /* 0x0000000a8e447225 */ /* 0x008fc800078e0010 */
[----:B------:R-:W-:Y:S02]  /*2420*/  IMAD.IADD R77, R77, 0x1, R28 ;  /* 0x000000014d4d7824 */ /* 0x000fe400078e021c */
[----:B-1----:R-:W-:Y:S01]  /*2430*/  VIADD R3, R27, 0xffffff80 ;  /* 0xffffff801b037836 */ /* 0x002fe20000000000 */
[----:B------:R-:W-:-:S04]  /*2440*/  SHF.R.U32.HI R30, RZ, 0x7, R27 ;  /* 0x00000007ff1e7819 */ /* 0x000fc8000001161b */
[----:B------:R-:W-:Y:S02]  /*2450*/  ISETP.NE.AND P6, PT, R30, 0x1, PT ;  /* 0x000000011e00780c */ /* 0x000fe40003fc5270 */
[----:B------:R-:W-:-:S04]  /*2460*/  SHF.R.S32.HI R6, RZ, 0x1f, R3 ;  /* 0x0000001fff067819 */ /* 0x000fc80000011403 */
[----:B------:R-:W-:Y:S02]  /*2470*/  LEA.HI R6, R6, R3, RZ, 0x2 ;  /* 0x0000000306067211 */ /* 0x000fe400078f10ff */
[C---:B------:R-:W-:Y:S02]  /*2480*/  IADD3 R3, R16.reuse, 0x10, RZ ;  /* 0x0000001010037810 */ /* 0x040fe40007ffe0ff */
[--C-:B------:R-:W-:Y:S02]  /*2490*/  SHF.R.S32.HI R56, RZ, 0x2, R6.reuse ;  /* 0x00000002ff387819 */ /* 0x100fe40000011406 */
[----:B------:R-:W-:Y:S01]  /*24a0*/  SHF.R.S32.HI R7, RZ, 0x1f, R6 ;  /* 0x0000001fff077819 */ /* 0x000fe20000011406 */
[----:B------:R-:W-:Y:S05]  /*24b0*/  @!P6 WARPSYNC.ALL ;  /* 0x000000000000e948 */ /* 0x000fea0003800000 */
[----:B------:R-:W-:Y:S01]  /*24c0*/  ULDC UR4, c[0x0][0x2f4] ;  /* 0x0000bd0000047ab9 */ /* 0x000fe20000000800 */
[----:B------:R-:W-:Y:S01]  /*24d0*/  LEA.HI R7, R7, R56, RZ, 0x2 ;  /* 0x0000003807077211 */ /* 0x000fe200078f10ff */
[----:B------:R-:W-:Y:S01]  /*24e0*/  IMAD R6, R15, R8, RZ ;  /* 0x000000080f067224 */ /* 0x000fe200078e02ff */
[----:B------:R-:W-:Y:S01]  /*24f0*/  ISETP.GE.AND P1, PT, R3, UR4, PT ;  /* 0x0000000403007c0c */ /* 0x000fe2000bf26270 */
[----:B------:R-:W-:Y:S01]  /*2500*/  IMAD R15, R15, R10, RZ ;  /* 0x0000000a0f0f7224 */ /* 0x000fe200078e02ff */
[----:B------:R-:W-:-:S02]  /*2510*/  ISETP.GE.AND P0, PT, R16, UR4, PT ;  /* 0x0000000410007c0c */ /* 0x000fc4000bf06270 */
[----:B----4-:R-:W-:Y:S01]  /*2520*/  SEL R5, RZ, 0xffffffff, P1 ;  /* 0xffffffffff057807 */ /* 0x010fe20000800000 */
[----:B------:R-:W-:Y:S01]  /*2530*/  IMAD R15, R142, R11, R15 ;  /* 0x0000000b8e0f7224 */ /* 0x000fe200078e020f */
[----:B------:R-:W-:Y:S02]  /*2540*/  SEL R4, RZ, 0x1, P0 ;  /* 0x00000001ff047807 */ /* 0x000fe40000000000 */
[----:B------:R-:W-:Y:S01]  /*2550*/  LOP3.LUT R7, R7, 0xfffffffc, RZ, 0xc0, !PT ;  /* 0xfffffffc07077812 */ /* 0x000fe200078ec0ff */
[----:B------:R-:W-:Y:S01]  /*2560*/  IMAD.SHL.U32 R5, R5, 0x2, RZ ;  /* 0x0000000205057824 */ /* 0x000fe200078e00ff */
[----:B------:R-:W-:Y:S02]  /*2570*/  ISETP.GE.AND P1, PT, R136, UR4, PT ;  /* 0x0000000488007c0c */ /* 0x000fe4000bf26270 */
[----:B------:R-:W-:Y:S01]  /*2580*/  ISETP.GE.AND P2, PT, R3, R13, PT ;  /* 0x0000000d0300720c */ /* 0x000fe20003f46270 */
[----:B------:R-:W-:Y:S01]  /*2590*/  IMAD.IADD R56, R56, 0x1, -R7 ;  /* 0x0000000138387824 */ /* 0x000fe200078e0a07 */
[----:B------:R-:W-:Y:S01]  /*25a0*/  LOP3.LUT R5, R5, 0x2, R4, 0xe2, !PT ;  /* 0x0000000205057812 */ /* 0x000fe200078ee204 */
[----:B------:R-:W-:Y:S01]  /*25b0*/  VIADD R4, R16, 0x20 ;  /* 0x0000002010047836 */ /* 0x000fe20000000000 */
[----:B------:R-:W-:-:S04]  /*25c0*/  SEL R7, RZ, 0x8, P1 ;  /* 0x00000008ff077807 */ /* 0x000fc80000800000 */
[C---:B------:R-:W-:Y:S02]  /*25d0*/  ISETP.GE.AND P0, PT, R4.reuse, UR4, PT ;  /* 0x0000000404007c0c */ /* 0x040fe4000bf06270 */
[----:B------:R-:W-:Y:S01]  /*25e0*/  ISETP.GE.AND P1, PT, R4, R13, PT ;  /* 0x0000000d0400720c */ /* 0x000fe20003f26270 */
[----:B--2---:R-:W-:Y:S02]  /*25f0*/  IMAD.MOV.U32 R32, RZ, RZ, R20 ;  /* 0x000000ffff207224 */ /* 0x004fe400078e0014 */
[----:B------:R-:W-:Y:S01]  /*2600*/  IMAD R21, R142, R9, R6 ;  /* 0x000000098e157224 */ /* 0x000fe200078e0206 */
[----:B------:R-:W-:Y:S02]  /*2610*/  SEL R6, RZ, 0x4, P0 ;  /* 0x00000004ff067807 */ /* 0x000fe40000000000 */
[----:B------:R-:W-:Y:S01]  /*2620*/  SHF.R.S32.HI R33, RZ, 0x1f, R32 ;  /* 0x0000001fff217819 */ /* 0x000fe20000011420 */
[----:B------:R-:W-:Y:S01]  /*2630*/  IMAD.IADD R65, R65, 0x1, R21 ;  /* 0x0000000141417824 */ /* 0x000fe200078e0215 */
[----:B------:R-:W-:-:S02]  /*2640*/  ISETP.GE.AND P0, PT, R23, UR4, PT ;  /* 0x0000000417007c0c */ /* 0x000fc4000bf06270 */
[----:B------:R-:W-:Y:S01]  /*2650*/  LOP3.LUT R5, R7, R5, R6, 0xfe, !PT ;  /* 0x0000000507057212 */ /* 0x000fe200078efe06 */
[----:B------:R0:W-:Y:S01]  /*2660*/  STL [R1+0x4], R33 ;  /* 0x0000042101007387 */ /* 0x0001e20000100800 */
[C-C-:B------:R-:W-:Y:S01]  /*2670*/  IMAD.WIDE.U32 R66, R142.reuse, R8, R32.reuse ;  /* 0x000000088e427225 */ /* 0x140fe200078e0020 */
[----:B------:R-:W-:Y:S02]  /*2680*/  SEL R6, RZ, 0x10, P0 ;  /* 0x00000010ff067807 */ /* 0x000fe40000000000 */
[----:B------:R-:W2:Y:S01]  /*2690*/  LDL R27, [R1+0x8] ;  /* 0x00000800011b7983 */ /* 0x000ea20000100800 */
[----:B------:R-:W-:Y:S01]  /*26a0*/  IMAD.WIDE.U32 R70, R142, R10, R32 ;  /* 0x0000000a8e467225 */ /* 0x000fe200078e0020 */
[----:B------:R-:W-:Y:S02]  /*26b0*/  LOP3.LUT P0, RZ, R56, 0x2, RZ, 0xc0, !PT ;  /* 0x0000000238ff7812 */ /* 0x000fe4000780c0ff */
[----:B------:R-:W3:Y:S01]  /*26c0*/  LDL R34, [R1+0xc] ;  /* 0x00000c0001227983 */ /* 0x000ee20000100800 */
[----:B------:R-:W-:Y:S01]  /*26d0*/  LOP3.LUT R29, R5, R6, RZ, 0xfc, !PT ;  /* 0x00000006051d7212 */ /* 0x000fe200078efcff */
[----:B------:R-:W-:-:S02]  /*26e0*/  IMAD.IADD R67, R21, 0x1, R67 ;  /* 0x0000000115437824 */ /* 0x000fc400078e0243 */
[----:B0-----:R-:W4:Y:S04]  /*26f0*/  LDL R33, [R1+0x10] ;  /* 0x0000100001217983 */ /* 0x001f280000100800 */
[----:B------:R-:W4:Y:S03]  /*2700*/  LDL R32, [R1+0xb0] ;  /* 0x0000b00001207983 */ /* 0x000f260000100800 */
[----:B------:R-:W-:Y:S02]  /*2710*/  @P0 LOP3.LUT R18, R18, 0x4, RZ, 0xfc, !PT ;  /* 0x0000000412120812 */ /* 0x000fe400078efcff */
[----:B------:R-:W-:Y:S02]  /*2720*/  ISETP.GE.AND P0, PT, R16, R13, PT ;  /* 0x0000000d1000720c */ /* 0x000fe40003f06270 */
[----:B------:R-:W-:-:S02]  /*2730*/  SEL R7, R13, RZ, P1 ;  /* 0x000000ff0d077207 */ /* 0x000fc40000800000 */
[C---:B------:R-:W-:Y:S02]  /*2740*/  SEL R5, R13.reuse, RZ, P0 ;  /* 0x000000ff0d057207 */ /* 0x040fe40000000000 */
[----:B------:R-:W-:Y:S01]  /*2750*/  SEL R12, R13, RZ, P2 ;  /* 0x000000ff0d0c7207 */ /* 0x000fe20001000000 */
[----:B------:R-:W-:Y:S02]  /*2760*/  IMAD.IADD R20, R4, 0x1, R7 ;  /* 0x0000000104147824 */ /* 0x000fe400078e0207 */
[----:B------:R-:W-:Y:S02]  /*2770*/  IMAD.IADD R6, R16, 0x1, R5 ;  /* 0x0000000110067824 */ /* 0x000fe400078e0205 */
[----:B------:R-:W-:Y:S01]  /*2780*/  IMAD.IADD R14, R3, 0x1, R12 ;  /* 0x00000001030e7824 */ /* 0x000fe200078e020c */
[----:B------:R-:W-:Y:S02]  /*2790*/  SHF.R.S32.HI R21, RZ, 0x1f, R20 ;  /* 0x0000001fff157819 */ /* 0x000fe40000011414 */
[----:B------:R-:W-:Y:S01]  /*27a0*/  SHF.R.S32.HI R7, RZ, 0x1f, R6 ;  /* 0x0000001fff077819 */ /* 0x000fe20000011406 */
[----:B------:R-:W-:Y:S01]  /*27b0*/  IMAD.IADD R69, R69, 0x1, R15 ;  /* 0x0000000145457824 */ /* 0x000fe200078e020f */
[----:B------:R-:W-:-:S02]  /*27c0*/  IADD3 R71, R15, R71, RZ ;  /* 0x000000470f477210 */ /* 0x000fc40007ffe0ff */
[----:B------:R-:W-:Y:S02]  /*27d0*/  SHF.R.S32.HI R15, RZ, 0x1f, R14 ;  /* 0x0000001fff0f7819 */ /* 0x000fe4000001140e */
[CC--:B------:R-:W-:Y:S02]  /*27e0*/  LEA.HI R5, R7.reuse, R6.reuse, RZ, 0x3 ;  /* 0x0000000607057211 */ /* 0x0c0fe400078f18ff */
[----:B------:R-:W-:Y:S02]  /*27f0*/  LEA.HI R12, R7, R6, RZ, 0x5 ;  /* 0x00000006070c7211 */ /* 0x000fe400078f28ff */
[----:B------:R-:W-:Y:S02]  /*2800*/  LOP3.LUT R18, R18, 0xfffffffe, RZ, 0xc0, !PT ;  /* 0xfffffffe12127812 */ /* 0x000fe400078ec0ff */
[CC--:B------:R-:W-:Y:S02]  /*2810*/  LEA.HI R7, R21.reuse, R20.reuse, RZ, 0x3 ;  /* 0x0000001415077211 */ /* 0x0c0fe400078f18ff */
[----:B------:R-:W-:-:S02]  /*2820*/  LEA.HI R20, R21, R20, RZ, 0x5 ;  /* 0x0000001415147211 */ /* 0x000fc400078f28ff */
[CC--:B------:R-:W-:Y:S02]  /*2830*/  LEA.HI R6, R15.reuse, R14.reuse, RZ, 0x3 ;  /* 0x0000000e0f067211 */ /* 0x0c0fe400078f18ff */
[----:B------:R-:W-:Y:S02]  /*2840*/  @P2 LOP3.LUT R18, R18, 0x1, RZ, 0xfc, !PT ;  /* 0x0000000112122812 */ /* 0x000fe400078efcff */
[----:B------:R-:W-:Y:S01]  /*2850*/  LEA.HI R15, R15, R14, RZ, 0x5 ;  /* 0x0000000e0f0f7211 */ /* 0x000fe200078f28ff */
[----:B------:R-:W-:Y:S01]  /*2860*/  IMAD.SHL.U32 R14, R12, 0x80, RZ ;  /* 0x000000800c0e7824 */ /* 0x000fe200078e00ff */
[----:B-----5:R-:W-:Y:S01]  /*2870*/  SHF.R.S32.HI R31, RZ, 0x1f, R95 ;  /* 0x0000001fff1f7819 */ /* 0x020fe2000001145f */
[----:B------:R-:W-:Y:S01]  /*2880*/  IMAD.SHL.U32 R28, R20, 0x80, RZ ;  /* 0x00000080141c7824 */ /* 0x000fe200078e00ff */
[----:B------:R-:W-:Y:S01]  /*2890*/  LOP3.LUT R18, R18, 0xfffffffd, RZ, 0xc0, !PT ;  /* 0xfffffffd12127812 */ /* 0x000fe200078ec0ff */
[----:B------:R-:W-:Y:S01]  /*28a0*/  IMAD.SHL.U32 R21, R15, 0x80, RZ ;  /* 0x000000800f157824 */ /* 0x000fe200078e00ff */
[----:B------:R-:W-:-:S02]  /*28b0*/  LOP3.LUT R14, R14, 0xfffff000, RZ, 0xc0, !PT ;  /* 0xfffff0000e0e7812 */ /* 0x000fc400078ec0ff */
[----:B------:R-:W-:Y:S02]  /*28c0*/  @P1 LOP3.LUT R18, R18, 0x2, RZ, 0xfc, !PT ;  /* 0x0000000212121812 */ /* 0x000fe400078efcff */
[----:B------:R-:W-:Y:S02]  /*28d0*/  LOP3.LUT R28, R28, 0xfffff000, RZ, 0xc0, !PT ;  /* 0xfffff0001c1c7812 */ /* 0x000fe400078ec0ff */
[----:B------:R-:W-:Y:S02]  /*28e0*/  ISETP.GE.AND P1, PT, R137, UR4, PT ;  /* 0x0000000489007c0c */ /* 0x000fe4000bf26270 */
[----:B------:R-:W-:Y:S01]  /*28f0*/  LOP3.LUT R21, R21, 0xfffff000, RZ, 0xc0, !PT ;  /* 0xfffff00015157812 */ /* 0x000fe200078ec0ff */
[----:B------:R-:W-:Y:S01]  /*2900*/  IMAD.WIDE.U32 R68, R95, R10, R68 ;  /* 0x0000000a5f447225 */ /* 0x000fe200078e0044 */
[----:B------:R-:W-:-:S03]  /*2910*/  SHF.L.U64.HI R85, R8, 0x7, R9 ;  /* 0x0000000708557819 */ /* 0x000fc60000010209 */
[----:B------:R-:W-:Y:S01]  /*2920*/  IMAD.WIDE.U32 R64, R95, R8, R64 ;  /* 0x000000085f407225 */ /* 0x000fe200078e0040 */
[----:B------:R-:W-:-:S03]  /*2930*/  SHF.L.U64.HI R86, R10, 0x7, R11 ;  /* 0x000000070a567819 */ /* 0x000fc6000001020b */
[----:B------:R-:W-:Y:S01]  /*2940*/  IMAD.WIDE.U32 R66, R95, R8, R66 ;  /* 0x000000085f427225 */ /* 0x000fe200078e0042 */
[----:B------:R-:W-:-:S03]  /*2950*/  IADD3 R99, R30, 0x8, RZ ;  /* 0x000000081e637810 */ /* 0x000fc60007ffe0ff */
[----:B------:R-:W-:Y:S01]  /*2960*/  IMAD.WIDE.U32 R70, R95, R10, R70 ;  /* 0x0000000a5f467225 */ /* 0x000fe200078e0046 */
[----:B------:R-:W-:-:S03]  /*2970*/  SHF.R.S32.HI R78, RZ, 0x1f, R0 ;  /* 0x0000001fff4e7819 */ /* 0x000fc60000011400 */
[----:B------:R-:W-:Y:S01]  /*2980*/  IMAD.SHL.U32 R98, R13, 0x2, RZ ;  /* 0x000000020d627824 */ /* 0x000fe200078e00ff */
[----:B------:R-:W-:Y:S01]  /*2990*/  @!P6 BAR.SYNC.DEFER_BLOCKING 0x9, 0x100 ;  /* 0x024400000000eb1d */ /* 0x000fe20000010000 */
[C---:B--2---:R-:W-:Y:S02]  /*29a0*/  LOP3.LUT R12, R27.reuse, 0x18, R5, 0xf8, !PT ;  /* 0x000000181b0c7812 */ /* 0x044fe400078ef805 */
[C---:B------:R-:W-:Y:S02]  /*29b0*/  LOP3.LUT R20, R27.reuse, 0x18, R6, 0xf8, !PT ;  /* 0x000000181b147812 */ /* 0x040fe400078ef806 */
[----:B------:R-:W-:Y:S02]  /*29c0*/  LOP3.LUT R27, R27, 0x18, R7, 0xf8, !PT ;  /* 0x000000181b1b7812 */ /* 0x000fe400078ef807 */
[----:B---3--:R-:W-:Y:S01]  /*29d0*/  LOP3.LUT R15, R12, R34, RZ, 0x3c, !PT ;  /* 0x000000220c0f7212 */ /* 0x008fe200078e3cff */
[----:B------:R-:W-:Y:S01]  /*29e0*/  IMAD R12, R31, R8, RZ ;  /* 0x000000081f0c7224 */ /* 0x000fe200078e02ff */
[----:B------:R-:W-:-:S02]  /*29f0*/  LOP3.LUT R27, R27, R34, RZ, 0x3c, !PT ;  /* 0x000000221b1b7212 */ /* 0x000fc400078e3cff */
[--C-:B----4-:R-:W-:Y:S01]  /*2a00*/  IADD3 R94, R15, R14, R33.reuse ;  /* 0x0000000e0f5e7210 */ /* 0x110fe20007ffe021 */
[----:B------:R-:W-:Y:S01]  /*2a10*/  IMAD R15, R95, R9, R12 ;  /* 0x000000095f0f7224 */ /* 0x000fe200078e020c */
[----:B------:R-:W-:Y:S01]  /*2a20*/  LOP3.LUT R20, R20, R34, RZ, 0x3c, !PT ;  /* 0x0000002214147212 */ /* 0x000fe200078e3cff */
[----:B------:R-:W-:Y:S01]  /*2a30*/  IMAD R12, R31, R10, RZ ;  /* 0x0000000a1f0c7224 */ /* 0x000fe200078e02ff */
[--C-:B------:R-:W-:Y:S02]  /*2a40*/  IADD3 R92, R27, R28, R33.reuse ;  /* 0x0000001c1b5c7210 */ /* 0x100fe40007ffe021 */
[----:B------:R-:W-:Y:S01]  /*2a50*/  SEL R28, RZ, 0x20, P1 ;  /* 0x00000020ff1c7807 */ /* 0x000fe20000800000 */
[----:B------:R-:W-:Y:S01]  /*2a60*/  IMAD R73, R95, R11, R12 ;  /* 0x0000000b5f497224 */ /* 0x000fe200078e020c */
[----:B------:R-:W-:Y:S02]  /*2a70*/  IADD3 R93, R20, R21, R33 ;  /* 0x00000015145d7210 */ /* 0x000fe40007ffe021 */
[----:B------:R-:W-:-:S02]  /*2a80*/  LOP3.LUT R20, R5, 0xfffffff8, RZ, 0xc0, !PT ;  /* 0xfffffff805147812 */ /* 0x000fc400078ec0ff */
[----:B------:R-:W-:Y:S02]  /*2a90*/  LOP3.LUT R21, R6, 0xfffffff8, RZ, 0xc0, !PT ;  /* 0xfffffff806157812 */ /* 0x000fe400078ec0ff */
[----:B------:R-:W-:Y:S02]  /*2aa0*/  LOP3.LUT R27, R7, 0xfffffff8, RZ, 0xc0, !PT ;  /* 0xfffffff8071b7812 */ /* 0x000fe400078ec0ff */
[----:B------:R-:W-:Y:S01]  /*2ab0*/  LOP3.LUT R28, R29, R28, RZ, 0xfc, !PT ;  /* 0x0000001c1d1c7212 */ /* 0x000fe200078efcff */
[----:B------:R-:W-:Y:S01]  /*2ac0*/  IMAD.SHL.U32 R9, R10, 0x80, RZ ;  /* 0x000000800a097824 */ /* 0x000fe200078e00ff */
[----:B------:R-:W-:Y:S01]  /*2ad0*/  SHF.R.S32.HI R91, RZ, 0x1f, R20 ;  /* 0x0000001fff5b7819 */ /* 0x000fe20000011414 */
[----:B------:R-:W-:Y:S01]  /*2ae0*/  IMAD.IADD R75, R69, 0x1, R73 ;  /* 0x00000001454b7824 */ /* 0x000fe200078e0249 */
[----:B------:R-:W-:Y:S01]  /*2af0*/  SHF.R.S32.HI R90, RZ, 0x1f, R21 ;  /* 0x0000001fff5a7819 */ /* 0x000fe20000011415 */
[----:B------:R-:W-:Y:S01]  /*2b00*/  IMAD.SHL.U32 R8, R8, 0x80, RZ ;  /* 0x0000008008087824 */ /* 0x000fe200078e00ff */
[----:B------:R-:W-:Y:S01]  /*2b10*/  SHF.R.S32.HI R87, RZ, 0x1f, R27 ;  /* 0x0000001fff577819 */ /* 0x000fe2000001141b */
[----:B------:R-:W-:Y:S01]  /*2b20*/  IMAD R10, R32, 0xc0, R142 ;  /* 0x000000c0200a7824 */ /* 0x000fe200078e028e */
[----:B------:R-:W-:Y:S01]  /*2b30*/  LOP3.LUT R29, R29, 0x1, RZ, 0xc0, !PT ;  /* 0x000000011d1d7812 */ /* 0x000fe200078ec0ff */
[----:B------:R-:W-:Y:S01]  /*2b40*/  IMAD.IADD R76, R65, 0x1, R15 ;  /* 0x00000001414c7824 */ /* 0x000fe200078e020f */
[C---:B------:R-:W-:Y:S01]  /*2b50*/  LOP3.LUT R30, R28.reuse, 0x2, RZ, 0xc0, !PT ;  /* 0x000000021c1e7812 */ /* 0x040fe200078ec0ff */
[----:B------:R-:W-:Y:S01]  /*2b60*/  IMAD.IADD R74, R15, 0x1, R67 ;  /* 0x000000010f4a7824 */ /* 0x000fe200078e0243 */
[----:B------:R-:W-:Y:S01]  /*2b70*/  LOP3.LUT R31, R28, 0x4, RZ, 0xc0, !PT ;  /* 0x000000041c1f7812 */ /* 0x000fe200078ec0ff */
[----:B------:R-:W-:-:S07]  /*2b80*/  IMAD.IADD R73, R73, 0x1, R71 ;  /* 0x0000000149497824 */ /* 0x000fce00078e0247 */
.L_x_12418:
[----:B--2---:R-:W2:Y:S01]  /*2b90*/  LDL R35, [R1+0x68] ;  /* 0x0000680001237983 */ /* 0x004ea20000100800 */
        /* <DEDUP_REMOVED lines=11> */
[----:B---3--:R-:W3:Y:S08]  /*2c50*/  @!P1 LDC.64 R12, c[0x0][0x418] ;  /* 0x00010600ff0c9b82 */ /* 0x008ef00000000a00 */
        /* <DEDUP_REMOVED lines=35> */
[----:B------:R-:W-:Y:S02]  /*2e90*/  VIMNMX R83, R83, 0x80, PT ;  /* 0x0000008053537848 */ /* 0x000fe40003fe0100 */
[----:B------:R-:W-:Y:S01]  /*2ea0*/  IADD3 R13, R13, R15, RZ ;  /* 0x0000000f0d0d7210 */ /* 0x000fe20007ffe0ff */
        /* <DEDUP_REMOVED lines=36> */
[----:B------:R-:W2:Y:S04]  /*30f0*/  LDL.64 R102, [R1] ;  /* 0x0000000001667983 */ /* 0x000ea80000100a00 */
        /* <DEDUP_REMOVED lines=45> */
.L_x_12364:
[----:B------:R-:W-:Y:S05]  /*33d0*/  BSYNC B1 ;  /* 0x0000000000017941 */ /* 0x000fea0003800000 */
.L_x_12363:
[----:B-----5:R-:W-:Y:S01]  /*33e0*/  IMAD.MOV.U32 R11, RZ, RZ, R32 ;  /* 0x000000ffff0b7224 */ /* 0x020fe200078e0020 */
[----:B------:R-:W-:Y:S01]  /*33f0*/  UISETP.NE.AND UP0, UPT, UR41, 0x3, UPT ;  /* 0x000000032900788c */ /* 0x000fe2000bf05270 */
[----:B0-----:R-:W-:-:S05]  /*3400*/  IMAD.MOV.U32 R12, RZ, RZ, R33 ;  /* 0x000000ffff0c7224 */ /* 0x001fca00078e0021 */
        /* <DEDUP_REMOVED lines=40> */
.L_x_12365:
[----:B------:R-:W-:Y:S01]  /*3690*/  IMAD R57, R19, 0x8, R2 ;  /* 0x0000000813397824 */ /* 0x000fe200078e0202 */
[----:B------:R-:W-:Y:S01]  /*36a0*/  SHF.L.U32 R84, R141, 0x1f, RZ ;  /* 0x0000001f8d547819 */ /* 0x000fe200000006ff */
[----:B------:R-:W-:Y:S03]  /*36b0*/  BSSY B1, `(.L_x_12366) ;  /* 0x0000003000017945 */ /* 0x000fe60003800000 */
[----:B------:R-:W0:Y:S02]  /*36c0*/  SYNCS.PHASECHK.TRANS64.TRYWAIT P4, [R57+URZ+0x2d890], R84 ;  /* 0x02d89054390075a7 */ /* 0x000e24000808017f */
[----:B0-----:R-:W-:Y:S05]  /*36d0*/  @!P4 BRA `(.L_x_12367) ;  /* 0x000001b000c0c947 */ /* 0x001fea0003800000 */
.L_x_12642:
[----:B------:R-:W-:Y:S05]  /*36e0*/  BSYNC B1 ;  /* 0x0000000000017941 */ /* 0x000fea0003800000 */
.L_x_12366:
[----:B------:R-:W-:-:S03]  /*36f0*/  UMOV UR4, 0xffffffff ;  /* 0xffffffff00047882 */ /* 0x000fc60000000000 */
[----:B------:R-:W-:Y:S05]  /*3700*/  BRA.DIV UR4, `(.L_x_12368) ;  /* 0x000001b204c87947 */ /* 0x000fea000b800000 */
[----:B------:R-:W1:Y:S04]  /*3710*/  SHFL.IDX PT, R61, R61, RZ, 0x1e1f ;  /* 0x001e1fff3d3d7589 */ /* 0x000e6800000e0000 */
[----:B------:R-:W2:Y:S02]  /*3720*/  SHFL.IDX PT, R60, R60, RZ, 0x1e1f ;  /* 0x001e1fff3c3c7589 */ /* 0x000ea400000e0000 */
.L_x_12646:
[----:B------:R-:W-:Y:S05]  /*3730*/  @P3 BRA `(.L_x_12369) ;  /* 0x0000003800143947 */ /* 0x000fea0003800000 */
[----:B------:R-:W-:Y:S01]  /*3740*/  ISETP.NE.AND P3, PT, R29, RZ, PT ;  /* 0x000000ff1d00720c */ /* 0x000fe20003f65270 */
[----:B------:R-:W-:-:S12]  /*3750*/  BSSY B1, `(.L_x_12370) ;  /* 0x0000036000017945 */ /* 0x000fd80003800000 */
[----:B------:R-:W-:Y:S05]  /*3760*/  @!P3 BRA `(.L_x_12371) ;  /* 0x0000000000d0b947 */ /* 0x000fea0003800000 */
[----:B------:R-:W3:Y:S01]  /*3770*/  LDL.64 R112, [R1] ;  /* 0x0000000001707983 */ /* 0x000ee20000100a00 */
        /* <DEDUP_REMOVED lines=26> */
[----:B------:R-:W-:-:S04]  /*3920*/  FMUL.FTZ R52, R15, R54 ;  /* 0x000000360f347220 */ /* 0x000fc80000410000 */
        /* <DEDUP_REMOVED lines=20> */
.L_x_12373:
[----:B------:R-:W-:Y:S05]  /*3a70*/  BSYNC B2 ;  /* 0x0000000000027941 */ /* 0x000fea0003800000 */
.L_x_12372:
[----:B--2---:R-:W-:-:S04]  /*3a80*/  LEA R52, P3, R16, R60, 0x1 ;  /* 0x0000003c10347211 */ /* 0x004fc800078608ff */
[----:B-1----:R-:W-:-:S05]  /*3a90*/  LEA.HI.X R53, R16, R61, R17, 0x1, P3 ;  /* 0x0000003d10357211 */ /* 0x002fca00018f0c11 */
[----:B------:R3:W-:Y:S04]  /*3aa0*/  ST.E.128 desc[UR38][R52.64], R12 ;  /* 0x0000000c34007985 */ /* 0x0007e8000c101d26 */
.L_x_12371:
[----:B------:R-:W-:Y:S05]  /*3ab0*/  BSYNC B1 ;  /* 0x0000000000017941 */ /* 0x000fea0003800000 */
.L_x_12370:
        /* <DEDUP_REMOVED lines=50> */
.L_x_12377:
[----:B------:R-:W-:Y:S05]  /*3de0*/  BSYNC B2 ;  /* 0x0000000000027941 */ /* 0x000fea0003800000 */
.L_x_12376:
[----:B------:R-:W3:Y:S01]  /*3df0*/  LDL R11, [R1+0x14] ;  /* 0x00001400010b7983 */ /* 0x000ee20000100800 */
[----:B--2---:R-:W-:Y:S02]  /*3e00*/  IMAD.MOV.U32 R48, RZ, RZ, R60 ;  /* 0x000000ffff307224 */ /* 0x004fe400078e003c */
[----:B-1----:R-:W-:Y:S01]  /*3e10*/  IMAD.MOV.U32 R49, RZ, RZ, R61 ;  /* 0x000000ffff317224 */ /* 0x002fe200078e003d */
[----:B---3--:R-:W-:-:S05]  /*3e20*/  SHF.L.U32 R11, R11, 0x3, RZ ;  /* 0x000000030b0b7819 */ /* 0x008fca00000006ff */
[----:B------:R-:W-:-:S05]  /*3e30*/  IMAD.WIDE R48, R11, 0x2, R48 ;  /* 0x000000020b307825 */ /* 0x000fca00078e0230 */
[----:B------:R4:W-:Y:S02]  /*3e40*/  ST.E.128 desc[UR38][R48.64], R12 ;  /* 0x0000000c30007985 */ /* 0x0009e4000c101d26 */
.L_x_12375:
[----:B------:R-:W-:Y:S05]  /*3e50*/  BSYNC B1 ;  /* 0x0000000000017941 */ /* 0x000fea0003800000 */
.L_x_12374:
        /* <DEDUP_REMOVED lines=52> */
.L_x_12381:
[----:B------:R-:W-:Y:S05]  /*41a0*/  BSYNC B2 ;  /* 0x0000000000027941 */ /* 0x000fea0003800000 */
.L_x_12380:
[----:B------:R-:W3:Y:S01]  /*41b0*/  LDL R11, [R1+0x18] ;  /* 0x00001800010b7983 */ /* 0x000ee20000100800 */
[----:B-1----:R-:W-:Y:S01]  /*41c0*/  MOV R45, R61 ;  /* 0x0000003d002d7202 */ /* 0x002fe20000000f00 */
[----:B--2---:R-:W-:Y:S02]  /*41d0*/  IMAD.MOV.U32 R44, RZ, RZ, R60 ;  /* 0x000000ffff2c7224 */ /* 0x004fe400078e003c */
[----:B---3--:R-:W-:-:S04]  /*41e0*/  IMAD.SHL.U32 R11, R11, 0x8, RZ ;  /* 0x000000080b0b7824 */ /* 0x008fc800078e00ff */
[----:B------:R-:W-:-:S05]  /*41f0*/  IMAD.WIDE R44, R11, 0x2, R44 ;  /* 0x000000020b2c7825 */ /* 0x000fca00078e022c */
[----:B------:R1:W-:Y:S02]  /*4200*/  ST.E.128 desc[UR38][R44.64], R12 ;  /* 0x0000000c2c007985 */ /* 0x0003e4000c101d26 */
.L_x_12379:
[----:B------:R-:W-:Y:S05]  /*4210*/  BSYNC B1 ;  /* 0x0000000000017941 */ /* 0x000fea0003800000 */
.L_x_12378:
        /* <DEDUP_REMOVED lines=52> */
.L_x_12385:
[----:B------:R-:W-:Y:S05]  /*4560*/  BSYNC B2 ;  /* 0x0000000000027941 */ /* 0x000fea0003800000 */
.L_x_12384:
[----:B------:R-:W3:Y:S01]  /*4570*/  LDL R11, [R1+0x24] ;  /* 0x00002400010b7983 */ /* 0x000ee20000100800 */
[----:B--2---:R-:W-:-:S04]  /*4580*/  LEA R40, P3, R136, R60, 0x1 ;  /* 0x0000003c88287211 */ /* 0x004fc800078608ff */
[----:B---3--:R-:W-:-:S05]  /*4590*/  LEA.HI.X R41, R136, R61, R11, 0x1, P3 ;  /* 0x0000003d88297211 */ /* 0x008fca00018f0c0b */
[----:B------:R1:W-:Y:S04]  /*45a0*/  ST.E.128 desc[UR38][R40.64], R12 ;  /* 0x0000000c28007985 */ /* 0x0003e8000c101d26 */
.L_x_12383:
[----:B------:R-:W-:Y:S05]  /*45b0*/  BSYNC B1 ;  /* 0x0000000000017941 */ /* 0x000fea0003800000 */
.L_x_12382:
        /* <DEDUP_REMOVED lines=45> */
[----:B------:R-:W-:-:S05]  /*4890*/  HADD2.F32 R14, -RZ, R14.H1_H1 ;  /* 0x3000000eff0e7230 */ /* 0x000fca0000004100 */
[-C--:B------:R-:W-:Y:S01]  /*48a0*/  FMUL.FTZ R42, R14, R103.reuse ;  /* 0x000000670e2a7220 */ /* 0x080fe20000410000 */
[----:B------:R-:W-:-:S03]  /*48b0*/  FMUL.FTZ R103, R37, R103 ;  /* 0x0000006725677220 */ /* 0x000fc60000410000 */
[-C--:B------:R-:W-:Y:S01]  /*48c0*/  FFMA.FTZ R42, R37, R102.reuse, -R42 ;  /* 0x00000066252a7223 */ /* 0x080fe2000001082a */
[----:B------:R-:W-:Y:S01]  /*48d0*/  FFMA.FTZ R103, R14, R102, R103 ;  /* 0x000000660e677223 */ /* 0x000fe20000010067 */
[----:B------:R-:W-:Y:S01]  /*48e0*/  F2FP.F16.F32.PACK_AB R37, R13, R12 ;  /* 0x0000000c0d25723e */ /* 0x000fe200000000ff */
[----:B------:R-:W-:Y:S01]  /*48f0*/  IMAD.MOV.U32 R13, RZ, RZ, R11 ;  /* 0x000000ffff0d7224 */ /* 0x000fe200078e000b */
[----:B------:R-:W-:Y:S02]  /*4900*/  F2FP.F16.F32.PACK_AB R12, R36, R15 ;  /* 0x0000000f240c723e */ /* 0x000fe400000000ff */
[----:B------:R-:W-:Y:S01]  /*4910*/  F2FP.F16.F32.PACK_AB R14, R103, R42 ;  /* 0x0000002a670e723e */ /* 0x000fe200000000ff */
[----:B------:R-:W-:-:S07]  /*4920*/  IMAD.MOV.U32 R15, RZ, RZ, R37 ;  /* 0x000000ffff0f7224 */ /* 0x000fce00078e0025 */
.L_x_12389:
[----:B------:R-:W-:Y:S05]  /*4930*/  BSYNC B2 ;  /* 0x0000000000027941 */ /* 0x000fea0003800000 */
.L_x_12388:
[----:B--2---:R1:W-:Y:S02]  /*4940*/  ST.E.128 desc[UR38][R40.64], R12 ;  /* 0x0000000c28007985 */ /* 0x0043e4000c101d26 */
.L_x_12387:
[----:B------:R-:W-:Y:S05]  /*4950*/  BSYNC B1 ;  /* 0x0000000000017941 */ /* 0x000fea0003800000 */
.L_x_12386:
        /* <DEDUP_REMOVED lines=51> */
.L_x_12391:
[----:B------:R-:W-:Y:S05]  /*4c90*/  BSYNC B1 ;  /* 0x0000000000017941 */ /* 0x000fea0003800000 */
.L_x_12390:
[----:B--2---:R1:W-:Y:S01]  /*4ca0*/  ST.E.128 desc[UR38][R36.64], R12 ;  /* 0x0000000c24007985 */ /* 0x0043e2000c101d26 */
[----:B------:R-:W-:Y:S05]  /*4cb0*/  BRA `(.L_x_12369) ;  /* 0x0000002000b47947 */ /* 0x000fea0003800000 */
.L_x_12362:
        /* <DEDUP_REMOVED lines=46> */
.L_x_12393:
[----:B------:R-:W-:Y:S05]  /*4fa0*/  BSYNC B1 ;  /* 0x0000000000017941 */ /* 0x000fea0003800000 */
.L_x_12392:
        /* <DEDUP_REMOVED lines=47> */
.L_x_12394:
[----:B------:R-:W-:Y:S01]  /*52a0*/  LEA R57, R19, R2, 0x3 ;  /* 0x0000000213397211 */ /* 0x000fe200078e18ff */
[----:B------:R-:W-:Y:S01]  /*52b0*/  BSSY B1, `(.L_x_12395) ;  /* 0x0000004000017945 */ /* 0x000fe20003800000 */
[----:B------:R-:W-:-:S04]  /*52c0*/  SHF.L.U32 R84, R141, 0x1f, RZ ;  /* 0x0000001f8d547819 */ /* 0x000fc800000006ff */
[----:B------:R-:W0:Y:S02]  /*52d0*/  SYNCS.PHASECHK.TRANS64.TRYWAIT P4, [R57+URZ+0x2d890], R84 ;  /* 0x02d89054390075a7 */ /* 0x000e24000808017f */
[----:B0-----:R-:W-:Y:S05]  /*52e0*/  @!P4 BRA `(.L_x_12396) ;  /* 0x00000198001cc947 */ /* 0x001fea0003800000 */
.L_x_12647:
[----:B------:R-:W-:Y:S05]  /*52f0*/  BSYNC B1 ;  /* 0x0000000000017941 */ /* 0x000fea0003800000 */
.L_x_12395:
[----:B------:R-:W-:-:S03]  /*5300*/  UMOV UR4, 0xffffffff ;  /* 0xffffffff00047882 */ /* 0x000fc60000000000 */
[----:B------:R-:W-:Y:S05]  /*5310*/  BRA.DIV UR4, `(.L_x_12397) ;  /* 0x0000019a04247947 */ /* 0x000fea000b800000 */
[----:B------:R1:W2:Y:S04]  /*5320*/  SHFL.IDX PT, R89, R61, RZ, 0x1e1f ;  /* 0x001e1fff3d597589 */ /* 0x0002a800000e0000 */
[----:B------:R1:W3:Y:S02]  /*5330*/  SHFL.IDX PT, R88, R60, RZ, 0x1e1f ;  /* 0x001e1fff3c587589 */ /* 0x0002e400000e0000 */
.L_x_12651:
        /* <DEDUP_REMOVED lines=40> */
[CC--:B------:R-:W-:Y:S01]  /*55c0*/  FMUL.FTZ R61, R13.reuse, R106.reuse ;  /* 0x0000006a0d3d7220 */ /* 0x0c0fe20000410000 */
        /* <DEDUP_REMOVED lines=13> */
[CC--:B------:R-:W-:Y:S01]  /*56a0*/  FMUL.FTZ R104, R105.reuse, R106.reuse ;  /* 0x0000006a69687220 */ /* 0x0c0fe20000410000 */
[C---:B------:R-:W-:Y:S01]  /*56b0*/  FMUL.FTZ R106, R52.reuse, R106 ;  /* 0x0000006a346a7220 */ /* 0x040fe20000410000 */
[----:B------:R-:W-:Y:S02]  /*56c0*/  HADD2.F32 R40, -RZ, R40.H0_H0 ;  /* 0x20000028ff287230 */ /* 0x000fe40000004100 */
[-C--:B------:R-:W-:Y:S01]  /*56d0*/  FFMA.FTZ R52, R52, R41.reuse, -R104 ;  /* 0x0000002934347223 */ /* 0x080fe20000010868 */
[----:B------:R-:W-:Y:S01]  /*56e0*/  FFMA.FTZ R41, R105, R41, R106 ;  /* 0x0000002969297223 */ /* 0x000fe2000001006a */
[----:B------:R-:W-:-:S02]  /*56f0*/  HADD2.F32 R105, -RZ, R119.H0_H0 ;  /* 0x20000077ff697230 */ /* 0x000fc40000004100 */
[----:B------:R-:W-:Y:S01]  /*5700*/  HADD2.F32 R106, -RZ, R63.H0_H0 ;  /* 0x2000003fff6a7230 */ /* 0x000fe20000004100 */
[----:B------:R-:W-:Y:S01]  /*5710*/  F2FP.F16.F32.PACK_AB R52, R52, R61 ;  /* 0x0000003d3434723e */ /* 0x000fe200000000ff */
[----:B------:R-:W-:Y:S01]  /*5720*/  HADD2.F32 R42, -RZ, R42.H0_H0 ;  /* 0x2000002aff2a7230 */ /* 0x000fe20000004100 */
        /* <DEDUP_REMOVED lines=57> */
.L_x_12401:
[----:B------:R-:W-:Y:S05]  /*5ac0*/  BSYNC B2 ;  /* 0x0000000000027941 */ /* 0x000fea0003800000 */
.L_x_12400:
[----:B---3--:R-:W-:-:S04]  /*5ad0*/  LEA R40, P3, R20, R88, 0x1 ;  /* 0x0000005814287211 */ /* 0x008fc800078608ff */
[----:B------:R-:W-:Y:S02]  /*5ae0*/  LEA.HI.X R41, R20, R89, R91, 0x1, P3 ;  /* 0x0000005914297211 */ /* 0x000fe400018f0c5b */
[----:B------:R-:W-:-:S03]  /*5af0*/  ISETP.GE.AND P3, PT, R103, R11, PT ;  /* 0x0000000b6700720c */ /* 0x000fc60003f66270 */
[----:B--2---:R2:W-:Y:S10]  /*5b00*/  ST.E.128 desc[UR38][R40.64], R12 ;  /* 0x0000000c28007985 */ /* 0x0045f4000c101d26 */
[----:B--2---:R-:W-:-:S05]  /*5b10*/  @!P3 IMAD.WIDE R12, R103, 0x2, R88 ;  /* 0x00000002670cb825 */ /* 0x004fca00078e0258 */
[----:B-1----:R4:W-:Y:S02]  /*5b20*/  @!P3 ST.E.128 desc[UR38][R12.64], R60 ;  /* 0x0000003c0c00b985 */ /* 0x0029e4000c101d26 */
.L_x_12399:
[----:B------:R-:W-:Y:S05]  /*5b30*/  BSYNC B1 ;  /* 0x0000000000017941 */ /* 0x000fea0003800000 */
.L_x_12398:
        /* <DEDUP_REMOVED lines=23> */
[----:B------:R-:W-:-:S03]  /*5cb0*/  IMAD R12, R19, 0x3000, R93 ;  /* 0x00003000130c7824 */ /* 0x000fc600078e025d */
[----:B------:R-:W-:Y:S01]  /*5cc0*/  LEA R40, R40, R2, 0x1 ;  /* 0x0000000228287211 */ /* 0x000fe200078e08ff */
[----:B------:R-:W-:-:S05]  /*5cd0*/  IMAD R12, R12, 0x2, R2 ;  /* 0x000000020c0c7824 */ /* 0x000fca00078e0202 */
        /* <DEDUP_REMOVED lines=55> */
[----:B------:R-:W-:Y:S01]  /*6050*/  HADD2.F32 R53, -RZ, R114.H1_H1 ;  /* 0x30000072ff357230 */ /* 0x000fe20000004100 */
        /* <DEDUP_REMOVED lines=14> */
[--C-:B------:R-:W-:Y:S02]  /*6140*/  HADD2.F32 R40, -RZ, R113.reuse.H0_H0 ;  /* 0x20000071ff287230 */ /* 0x100fe40000004100 */
        /* <DEDUP_REMOVED lines=22> */
.L_x_12405:
[----:B------:R-:W-:Y:S05]  /*62b0*/  BSYNC B2 ;  /* 0x0000000000027941 */ /* 0x000fea0003800000 */
.L_x_12404:
[----:B------:R-:W-:-:S04]  /*62c0*/  LEA R36, P3, R21, R88, 0x1 ;  /* 0x0000005815247211 */ /* 0x000fc800078608ff */
[----:B------:R-:W-:Y:S02]  /*62d0*/  LEA.HI.X R37, R21, R89, R90, 0x1, P3 ;  /* 0x0000005915257211 */ /* 0x000fe400018f0c5a */
[----:B------:R-:W-:-:S03]  /*62e0*/  ISETP.GE.AND P3, PT, R52, R11, PT ;  /* 0x0000000b3400720c */ /* 0x000fc60003f66270 */
[----:B---3--:R3:W-:Y:S10]  /*62f0*/  ST.E.128 desc[UR38][R36.64], R12 ;  /* 0x0000000c24007985 */ /* 0x0087f4000c101d26 */
[----:B---3--:R-:W-:-:S05]  /*6300*/  @!P3 IMAD.WIDE R12, R52, 0x2, R88 ;  /* 0x00000002340cb825 */ /* 0x008fca00078e0258 */
[----:B--2---:R2:W-:Y:S02]  /*6310*/  @!P3 ST.E.128 desc[UR38][R12.64], R40 ;  /* 0x000000280c00b985 */ /* 0x0045e4000c101d26 */
.L_x_12403:
[----:B------:R-:W-:Y:S05]  /*6320*/  BSYNC B1 ;  /* 0x0000000000017941 */ /* 0x000fea0003800000 */
.L_x_12402:
        /* <DEDUP_REMOVED lines=22> */
[----:B------:R-:W-:Y:S01]  /*6490*/  IADD3 R12, R12, R13, R14 ;  /* 0x0000000d0c0c7210 */ /* 0x000fe20007ffe00e */
[----:B------:R-:W-:-:S04]  /*64a0*/  IMAD R13, R19, 0x3000, R92 ;  /* 0x00003000130d7824 */ /* 0x000fc800078e025c */
        /* <DEDUP_REMOVED lines=8> */
[----:B---3--:R-:W-:Y:S01]  /*6530*/  HADD2.F32 R43, -RZ, R37.H0_H0 ;  /* 0x20000025ff2b7230 */ /* 0x008fe20000004100 */
        /* <DEDUP_REMOVED lines=31> */
[----:B------:R-:W-:Y:S01]  /*6730*/  FMUL.FTZ R39, R49, R39 ;  /* 0x0000002731277220 */ /* 0x000fe20000410000 */
[----:B------:R-:W-:Y:S02]  /*6740*/  HADD2.F32 R32, -RZ, R32.H0_H0 ;  /* 0x20000020ff207230 */ /* 0x000fe40000004100 */
[----:B------:R-:W-:Y:S02]  /*6750*/  HADD2.F32 R111, -RZ, R111.H0_H0 ;  /* 0x2000006fff6f7230 */ /* 0x000fe40000004100 */
[-C--:B------:R-:W-:Y:S01]  /*6760*/  FFMA.FTZ R39, R45, R48.reuse, R39 ;  /* 0x000000302d277223 */ /* 0x080fe20000010027 */
[----:B------:R-:W-:Y:S01]  /*6770*/  SHF.R.U32.HI R45, RZ, 0x10, R35 ;  /* 0x00000010ff2d7819 */ /* 0x000fe20000011623 */
[----:B------:R-:W-:Y:S01]  /*6780*/  FFMA.FTZ R50, R49, R48, -R50 ;  /* 0x0000003031327223 */ /* 0x000fe20000010832 */
[--C-:B------:R-:W-:Y:S01]  /*6790*/  SHF.R.U64 R35, R46, 0x10, R47.reuse ;  /* 0x000000102e237819 */ /* 0x100fe2000000122f */
[----:B------:R-:W-:Y:S01]  /*67a0*/  HADD2.F32 R109, -RZ, R109.H0_H0 ;  /* 0x2000006dff6d7230 */ /* 0x000fe20000004100 */
[----:B------:R-:W-:Y:S01]  /*67b0*/  SHF.R.U32.HI R46, RZ, 0x10, R47 ;  /* 0x00000010ff2e7819 */ /* 0x000fe2000001162f */
[----:B------:R-:W-:-:S02]  /*67c0*/  HADD2.F32 R45, -RZ, R45.H0_H0 ;  /* 0x2000002dff2d7230 */ /* 0x000fc40000004100 */
[----:B------:R-:W-:Y:S02]  /*67d0*/  HADD2.F32 R35, -RZ, R35.H0_H0 ;  /* 0x20000023ff237230 */ /* 0x000fe40000004100 */
[----:B------:R-:W-:Y:S02]  /*67e0*/  HADD2.F32 R46, -RZ, R46.H0_H0 ;  /* 0x2000002eff2e7230 */ /* 0x000fe40000004100 */
[----:B------:R-:W-:-:S03]  /*67f0*/  IMAD.MOV.U32 R13, RZ, RZ, R33 ;  /* 0x000000ffff0d7224 */ /* 0x000fc600078e0021 */
        /* <DEDUP_REMOVED lines=14> */
[----:B------:R-:W-:-:S05]  /*68e0*/  HADD2.F32 R37, -RZ, R36.H1_H1 ;  /* 0x30000024ff257230 */ /* 0x000fca0000004100 */
        /* <DEDUP_REMOVED lines=10> */
[C---:B------:R-:W-:Y:S01]  /*6990*/  FMUL.FTZ R111, R12.reuse, R111 ;  /* 0x0000006f0c6f7220 */ /* 0x040fe20000410000 */
[----:B------:R-:W-:Y:S01]  /*69a0*/  F2FP.F16.F32.PACK_AB R36, R37, R112 ;  /* 0x000000702524723e */ /* 0x000fe200000000ff */
[----:B------:R-:W-:Y:S01]  /*69b0*/  FFMA.FTZ R12, R12, R109, -R49 ;  /* 0x0000006d0c0c7223 */ /* 0x000fe20000010831 */
[----:B------:R-:W-:-:S02]  /*69c0*/  HADD2.F32 R49, -RZ, R34.H0_H0 ;  /* 0x20000022ff317230 */ /* 0x000fc40000004100 */
[-C--:B------:R-:W-:Y:S01]  /*69d0*/  FMUL.FTZ R53, R38, R35.reuse ;  /* 0x0000002326357220 */ /* 0x080fe20000410000 */
[----:B------:R-:W-:Y:S01]  /*69e0*/  FMUL.FTZ R55, R14, R35 ;  /* 0x000000230e377220 */ /* 0x000fe20000410000 */
[----:B------:R-:W-:Y:S01]  /*69f0*/  FFMA.FTZ R32, R32, R109, R111 ;  /* 0x0000006d20207223 */ /* 0x000fe2000001006f */
[----:B------:R-:W-:Y:S01]  /*6a00*/  MOV R37, R43 ;  /* 0x0000002b00257202 */ /* 0x000fe20000000f00 */
[-C--:B------:R-:W-:Y:S01]  /*6a10*/  FFMA.FTZ R35, R14, R49.reuse, -R53 ;  /* 0x000000310e237223 */ /* 0x080fe20000010835 */
[----:B------:R-:W-:-:S04]  /*6a20*/  FFMA.FTZ R49, R38, R49, R55 ;  /* 0x0000003126317223 */ /* 0x000fc80000010037 */
[----:B------:R-:W-:Y:S01]  /*6a30*/  F2FP.F16.F32.PACK_AB R14, R35, R12 ;  /* 0x0000000c230e723e */ /* 0x000fe200000000ff */
[----:B------:R-:W-:Y:S01]  /*6a40*/  IMAD.MOV.U32 R12, RZ, RZ, R46 ;  /* 0x000000ffff0c7224 */ /* 0x000fe200078e002e */
[----:B------:R-:W-:-:S07]  /*6a50*/  F2FP.F16.F32.PACK_AB R38, R49, R32 ;  /* 0x000000203126723e */ /* 0x000fce00000000ff */
.L_x_12407:
[----:B------:R-:W-:Y:S05]  /*6a60*/  BSYNC B1 ;  /* 0x0000000000017941 */ /* 0x000fea0003800000 */
.L_x_12406:
[----:B--2---:R2:W-:Y:S01]  /*6a70*/  ST.E.128 desc[UR38][R40.64], R12 ;  /* 0x0000000c28007985 */ /* 0x0045e2000c101d26 */
[----:B------:R-:W-:-:S13]  /*6a80*/  ISETP.GE.AND P3, PT, R42, R11, PT ;  /* 0x0000000b2a00720c */ /* 0x000fda0003f66270 */
[----:B------:R-:W-:Y:S05]  /*6a90*/  @P3 BRA `(.L_x_12369) ;  /* 0x00000004003c3947 */ /* 0x000fea0003800000 */
[----:B------:R-:W-:-:S05]  /*6aa0*/  IMAD.WIDE R88, R42, 0x2, R88 ;  /* 0x000000022a587825 */ /* 0x000fca00078e0258 */
[----:B---3--:R3:W-:Y:S01]  /*6ab0*/  ST.E.128 desc[UR38][R88.64], R36 ;  /* 0x0000002458007985 */ /* 0x0087e2000c101d26 */
[----:B------:R-:W-:Y:S05]  /*6ac0*/  BRA `(.L_x_12369) ;  /* 0x0000000400307947 */ /* 0x000fea0003800000 */
.L_x_12361:
[----:B------:R-:W-:-:S06]  /*6ad0*/  UISETP.NE.AND UP0, UPT, UR41, 0x3, UPT ;  /* 0x000000032900788c */ /* 0x000fcc000bf05270 */
[----:B------:R-:W-:-:S13]  /*6ae0*/  PLOP3.LUT P2, PT, PT, PT, UP0, 0x80, 0x0 ;  /* 0x000000000000781c */ /* 0x000fda0003f4f008 */
[----:B------:R-:W-:Y:S05]  /*6af0*/  @!P2 BRA `(.L_x_12408) ;  /* 0x000000000004a947 */ /* 0x000fea0003800000 */
[----:B------:R-:W-:Y:S01]  /*6b00*/  BPT.TRAP 0x1 ;  /* 0x000000040000795c */ /* 0x000fe20000300000 */
.L_x_12408:
[----:B------:R-:W-:Y:S01]  /*6b10*/  IMAD R57, R19, 0x8, R2 ;  /* 0x0000000813397824 */ /* 0x000fe200078e0202 */
[----:B------:R-:W-:Y:S01]  /*6b20*/  SHF.L.U32 R84, R141, 0x1f, RZ ;  /* 0x0000001f8d547819 */ /* 0x000fe200000006ff */
[----:B------:R-:W-:Y:S01]  /*6b30*/  BSSY B1, `(.L_x_12409) ;  /* 0x0000004000017945 */ /* 0x000fe20003800000 */
[----:B------:R-:W-:Y:S02]  /*6b40*/  SHF.R.S32.HI R81, RZ, 0x1f, R80 ;  /* 0x0000001fff517819 */ /* 0x000fe40000011450 */
[----:B------:R-:W0:Y:S02]  /*6b50*/  SYNCS.PHASECHK.TRANS64.TRYWAIT P3, [R57+URZ+0x2d890], R84 ;  /* 0x02d89054390075a7 */ /* 0x000e24000806017f */
[----:B0-----:R-:W-:Y:S05]  /*6b60*/  @!P3 BRA `(.L_x_12410) ;  /* 0x00000180005cb947 */ /* 0x001fea0003800000 */
.L_x_12652:
[----:B------:R-:W-:Y:S05]  /*6b70*/  BSYNC B1 ;  /* 0x0000000000017941 */ /* 0x000fea0003800000 */
.L_x_12409:
        /* <DEDUP_REMOVED lines=24> */
.L_x_12656:
[----:B------:R-:W-:Y:S05]  /*6d00*/  @!P3 BRA `(.L_x_12369) ;  /* 0x0000000000a0b947 */ /* 0x000fea0003800000 */
[----:B-1----:R-:W4:Y:S01]  /*6d10*/  LDL R13, [R1+0x24] ;  /* 0x00002400010d7983 */ /* 0x002f220000100800 */
[----:B------:R-:W-:-:S03]  /*6d20*/  ULDC UR4, c[0x0][0x2f4] ;  /* 0x0000bd0000047ab9 */ /* 0x000fc60000000800 */
[----:B------:R-:W5:Y:S04]  /*6d30*/  LDL R12, [R1+0x20] ;  /* 0x00002000010c7983 */ /* 0x000f680000100800 */
[----:B------:R-:W5:Y:S04]  /*6d40*/  LDL R11, [R1+0x14] ;  /* 0x00001400010b7983 */ /* 0x000f680000100800 */
[----:B------:R-:W5:Y:S01]  /*6d50*/  LDL R41, [R1+0x18] ;  /* 0x0000180001297983 */ /* 0x000f620000100800 */
[----:B------:R-:W-:Y:S02]  /*6d60*/  ISETP.GE.AND P5, PT, R16, UR4, PT ;  /* 0x0000000410007c0c */ /* 0x000fe4000bfa6270 */
        /* <DEDUP_REMOVED lines=20> */
[----:B------:R-:W-:Y:S01]  /*6eb0*/  @!P5 IMAD.SHL.U32 R11, R41, 0x8, RZ ;  /* 0x00000008290bd824 */ /* 0x000fe200078e00ff */
[----:B-1----:R-:W-:Y:S01]  /*6ec0*/  @!P5 MOV R36, R39 ;  /* 0x000000270024d202 */ /* 0x002fe20000000f00 */
[----:B------:R-:W-:-:S04]  /*6ed0*/  @!P5 IMAD.MOV.U32 R37, RZ, RZ, R38 ;  /* 0x000000ffff25d224 */ /* 0x000fc800078e0026 */
        /* <DEDUP_REMOVED lines=11> */
.L_x_12369:
[----:B------:R-:W-:Y:S05]  /*6f90*/  BSYNC B0 ;  /* 0x0000000000007941 */ /* 0x000fea0003800000 */
.L_x_12360:
        /* <DEDUP_REMOVED lines=16> */
.L_x_12413:
[----:B------:R-:W-:Y:S05]  /*70a0*/  BSYNC B0 ;  /* 0x0000000000007941 */ /* 0x000fea0003800000 */
.L_x_12412:
[----:B------:R-:W5:Y:S01]  /*70b0*/  SYNCS.PHASECHK.TRANS64.TRYWAIT P2, [R57+URZ+0x2d8b0], R84 ;  /* 0x02d8b054390075a7 */ /* 0x000f62000804017f */
[----:B------:R-:W-:Y:S04]  /*70c0*/  BSSY B0, `(.L_x_12414) ;  /* 0x0000002000007945 */ /* 0x000fe80003800000 */
[----:B-----5:R-:W-:Y:S05]  /*70d0*/  @!P2 BRA `(.L_x_12415) ;  /* 0x0000017c005ca947 */ /* 0x020fea0003800000 */
.L_x_12657:
[----:B------:R-:W-:Y:S05]  /*70e0*/  BSYNC B0 ;  /* 0x0000000000007941 */ /* 0x000fea0003800000 */
.L_x_12414:
        /* <DEDUP_REMOVED lines=18> */
[----:B------:R-:W-:-:S03]  /*7210*/  ISETP.GT.AND P2, PT, R83, R142, PT ;  /* 0x0000008e5300720c */ /* 0x000fc60003f44270 */
[----:B------:R0:W2:Y:S10]  /*7220*/  SHFL.IDX PT, R37, R12, RZ, 0x1e1f ;  /* 0x001e1fff0c257589 */ /* 0x0000b400000e0000 */
[----:B0-----:R-:W-:Y:S05]  /*7230*/  @!P2 BRA `(.L_x_12417) ;  /* 0x000000000098a947 */ /* 0x001fea0003800000 */
[----:B------:R-:W3:Y:S01]  /*7240*/  LDL R15, [R1+0x24] ;  /* 0x00002400010f7983 */ /* 0x000ee20000100800 */
[----:B------:R-:W-:-:S03]  /*7250*/  ULDC UR4, c[0x0][0x2f4] ;  /* 0x0000bd0000047ab9 */ /* 0x000fc60000000800 */
[----:B------:R-:W4:Y:S04]  /*7260*/  LDL R14, [R1+0x20] ;  /* 0x00002000010e7983 */ /* 0x000f280000100800 */
[----:B------:R-:W5:Y:S04]  /*7270*/  LDL R42, [R1+0x14] ;  /* 0x00001400012a7983 */ /* 0x000f680000100800 */
[----:B------:R-:W5:Y:S01]  /*7280*/  LDL R41, [R1+0x18] ;  /* 0x0000180001297983 */ /* 0x000f620000100800 */
[----:B------:R-:W-:Y:S02]  /*7290*/  ISETP.GE.AND P5, PT, R16, UR4, PT ;  /* 0x0000000410007c0c */ /* 0x000fe4000bfa6270 */
[----:B------:R-:W-:Y:S01]  /*72a0*/  ISETP.GE.AND P4, PT, R136, UR4, PT ;  /* 0x0000000488007c0c */ /* 0x000fe2000bf86270 */
[----:B------:R-:W5:Y:S10]  /*72b0*/  LDL R40, [R1+0x1c] ;  /* 0x00001c0001287983 */ /* 0x000f740000100800 */
[----:B-1----:R-:W-:-:S04]  /*72c0*/  @!P5 LEA R38, P2, R16, R36, 0x1 ;  /* 0x000000241026d211 */ /* 0x002fc800078408ff */
        /* <DEDUP_REMOVED lines=29> */
.L_x_12417:
[----:B------:R-:W-:Y:S05]  /*74a0*/  BSYNC B0 ;  /* 0x0000000000007941 */ /* 0x000fea0003800000 */
.L_x_12416:
[----:B------:R-:W-:Y:S01]  /*74b0*/  @!PT LDS RZ, [RZ] ;  /* 0x00000000fffff984 */ /* 0x000fe20000000800 */
[----:B------:R-:W-:Y:S01]  /*74c0*/  @!PT LDS RZ, [RZ] ;  /* 0x00000000fffff984 */ /* 0x000fe20000000800 */
[----:B------:R-:W-:Y:S01]  /*74d0*/  @!PT LDS RZ, [RZ] ;  /* 0x00000000fffff984 */ /* 0x000fe20000000800 */
[----:B------:R-:W-:Y:S01]  /*74e0*/  @!PT LDS RZ, [RZ] ;  /* 0x00000000fffff984 */ /* 0x000fe20000000800 */
[----:B------:R3:W-:Y:S06]  /*74f0*/  MEMBAR.ALL.CTA ;  /* 0x0000000000007992 */ /* 0x0007ec0000008000 */
[----:B---3--:R-:W3:Y:S01]  /*7500*/  FENCE.VIEW.ASYNC.S ;  /* 0x00000000000073c6 */ /* 0x008ee20000000000 */
[----:B------:R-:W-:Y:S01]  /*7510*/  VIADD R19, R19, 0x1 ;  /* 0x0000000113137836 */ /* 0x000fe20000000000 */
[----:B------:R-:W-:Y:S01]  /*7520*/  @!P3 IADD3 R57, R57, 0x2d8c0, RZ ;  /* 0x0002d8c03939b810 */ /* 0x000fe20007ffe0ff */
[----:B---3--:R3:W-:Y:S03]  /*7530*/  BAR.SYNC.DEFER_BLOCKING R99, 0x80 ;  /* 0x000200630000751d */ /* 0x0087e60000010000 */
        /* <DEDUP_REMOVED lines=12> */
.L_x_12355:
[----:B------:R-:W4:Y:S01]  /*7600*/  LDL R3, [R1+0x58] ;  /* 0x0000580001037983 */ /* 0x000f220000100800 */
[----:B------:R-:W0:Y:S01]  /*7610*/  LDC R0, c[0x0][0x448] ;  /* 0x00011200ff007b82 */ /* 0x000e220000000800 */
[----:B------:R-:W-:Y:S01]  /*7620*/  IMAD.MOV.U32 R94, RZ, RZ, RZ ;  /* 0x000000ffff5e7224 */ /* 0x000fe200078e00ff */
[----:B0-----:R-:W-:-:S13]  /*7630*/  ISETP.NE.AND P1, PT, R0, 0x1, PT ;  /* 0x000000010000780c */ /* 0x001fda0003f25270 */
[----:B------:R-:W0:Y:S08]  /*7640*/  @P1 LDC R0, c[0x0][0x44c] ;  /* 0x00011300ff001b82 */ /* 0x000e300000000800 */
[----:B------:R-:W1:Y:S01]  /*7650*/  @P1 LDC R5, c[0x0][0x450] ;  /* 0x00011400ff051b82 */ /* 0x000e620000000800 */
[----:B----4-:R-:W-:-:S04]  /*7660*/  VIADD R3, R3, 0xbf ;  /* 0x000000bf03037836 */ /* 0x010fc80000000000 */
[----:B0-----:R-:W-:-:S05]  /*7670*/  @P1 IMAD.HI.U32 R0, R3, R0, RZ ;  /* 0x0000000003001227 */ /* 0x001fca00078e00ff */
[----:B-1----:R-:W-:-:S05]  /*7680*/  @P1 SHF.R.U32.HI R3, RZ, R5, R0 ;  /* 0x00000005ff031219 */ /* 0x002fca0000011600 */
        /* <DEDUP_REMOVED lines=10> */
.L_x_12419:
[----:B------:R-:W-:Y:S04]  /*7730*/  BSSY B0, `(.L_x_12420) ;  /* 0x0000020000007945 */ /* 0x000fe80003800000 */
[----:B------:R-:W-:Y:S05]  /*7740*/  @!P1 BRA `(.L_x_12421) ;  /* 0x0000000000789947 */ /* 0x000fea0003800000 */
[----:B------:R-:W4:Y:S01]  /*7750*/  LDL R0, [R1+0x70] ;  /* 0x0000700001007983 */ /* 0x000f220000100800 */
[----:B------:R-:W-:Y:S01]  /*7760*/  ULDC UR4, c[0x0][0x9f0] ;  /* 0x00027c0000047ab9 */ /* 0x000fe20000000800 */
[----:B----4-:R-:W-:-:S04]  /*7770*/  ISETP.NE.AND P0, PT, R0, RZ, PT ;  /* 0x000000ff0000720c */ /* 0x010fc80003f05270 */
        /* <DEDUP_REMOVED lines=27> */
.L_x_12421:
[----:B------:R-:W-:Y:S05]  /*7930*/  BSYNC B0 ;  /* 0x0000000000007941 */ /* 0x000fea0003800000 */
.L_x_12420:
[----:B------:R-:W4:Y:S01]  /*7940*/  LDL R0, [R1+0x84] ;  /* 0x0000840001007983 */ /* 0x000f220000100800 */
        /* <DEDUP_REMOVED lines=26> */
[----:B----4-:R-:W-:-:S05]  /*7af0*/  IMAD R0, R0, R94, RZ ;  /* 0x0000005e00007224 */ /* 0x010fca00078e02ff */
        /* <DEDUP_REMOVED lines=8> */
[----:B------:R-:W-:-:S04]  /*7b80*/  SHF.R.S32.HI R40, RZ, 0x1f, R41 ;  /* 0x0000001fff287819 */ /* 0x000fc80000011429 */
[----:B------:R-:W-:-:S04]  /*7b90*/  LEA.HI R13, R40, R41, RZ, 0x7 ;  /* 0x00000029280d7211 */ /* 0x000fc800078f38ff */
[----:B------:R-:W-:Y:S01]  /*7ba0*/  SHF.R.S32.HI R13, RZ, 0x7, R13 ;  /* 0x00000007ff0d7819 */ /* 0x000fe2000001140d */
[----:B------:R-:W-:Y:S06]  /*7bb0*/  BRA.DIV UR4, `(.L_x_12423) ;  /* 0x0000017204b87947 */ /* 0x000fec000b800000 */
[----:B------:R-:W0:Y:S04]  /*7bc0*/  SHFL.IDX PT, R0, R13, RZ, 0x1f ;  /* 0x00001fff0d007589 */ /* 0x000e2800000e0000 */
[----:B0-----:R1:W-:Y:S02]  /*7bd0*/  STL [R1+0x28], R0 ;  /* 0x0000280001007387 */ /* 0x0013e40000100800 */
.L_x_12660:
        /* <DEDUP_REMOVED lines=15> */
[----:B------:R-:W-:Y:S01]  /*7cd0*/  IMAD.U32 R4, RZ, RZ, UR4 ;  /* 0x00000004ff047e24 */ /* 0x000fe2000f8e00ff */
[----:B------:R-:W-:Y:S01]  /*7ce0*/  MOV R13, RZ ;  /* 0x000000ff000d7202 */ /* 0x000fe20000000f00 */
        /* <DEDUP_REMOVED lines=8> */
[----:B------:R-:W-:-:S07]  /*7d70*/  IMAD.MOV.U32 R12, RZ, RZ, 0x1 ;  /* 0x00000001ff0c7424 */ /* 0x000fce00078e00ff */
[----:B------:R-:W-:-:S07]  /*7d80*/  LEPC R20, `(.L_x_12425) ;  /* 0x000000001014794e */ /* 0x000fce0000000000 */
[----:B0123-5:R-:W-:Y:S05]  /*7d90*/  CALL.ABS.NOINC R14 ;  /* 0x000000000e007343 */ /* 0x02ffea0003c00000 */
.L_x_12425:
[----:B------:R-:W-:Y:S05]  /*7da0*/  BSYNC B6 ;  /* 0x0000000000067941 */ /* 0x000fea0003800000 */
.L_x_12424:
        /* <DEDUP_REMOVED lines=8> */
[----:B------:R4:W0:Y:S03]  /*7e30*/  SYNCS.PHASECHK.TRANS64.TRYWAIT P0, [R2+URZ+0x2d800], R3 ;  /* 0x02d80003020075a7 */ /* 0x000826000800017f */
[----:B0-----:R-:W-:Y:S05]  /*7e40*/  @!P0 NANOSLEEP.SYNCS 0x989680 ;  /* 0x009896800000895d */ /* 0x001fea0003900000 */
[----:B------:R-:W0:Y:S01]  /*7e50*/  @!P0 SYNCS.PHASECHK.TRANS64 P0, [R2+URZ+0x2d800], R3 ;  /* 0x02d80003020085a7 */ /* 0x000e22000800007f */
[----:B------:R-:W-:Y:S04]  /*7e60*/  BSSY B0, `(.L_x_12427) ;  /* 0x0000006000007945 */ /* 0x000fe80003800000 */
[----:B0-----:R-:W-:Y:S05]  /*7e70*/  @P0 BRA `(.L_x_12428) ;  /* 0x0000000000100947 */ /* 0x001fea0003800000 */
.L_x_12429:
[----:B------:R0:W0:Y:S02]  /*7e80*/  SYNCS.PHASECHK.TRANS64.TRYWAIT P0, [R2+URZ+0x2d800], R3 ;  /* 0x02d80003020075a7 */ /* 0x000024000800017f */
[----:B0-----:R-:W-:Y:S05]  /*7e90*/  @!P0 NANOSLEEP.SYNCS 0x989680 ;  /* 0x009896800000895d */ /* 0x001fea0003900000 */
[----:B------:R-:W0:Y:S02]  /*7ea0*/  @!P0 SYNCS.PHASECHK.TRANS64 P0, [R2+URZ+0x2d800], R3 ;  /* 0x02d80003020085a7 */ /* 0x000e24000800007f */
[----:B0-----:R-:W-:Y:S05]  /*7eb0*/  @!P0 BRA `(.L_x_12429) ;  /* 0xfffffffc00f08947 */ /* 0x001fea000383ffff */
.L_x_12428:
[----:B------:R-:W-:Y:S05]  /*7ec0*/  BSYNC B0 ;  /* 0x0000000000007941 */ /* 0x000fea0003800000 */
.L_x_12427:
[----:B------:R-:W-:Y:S05]  /*7ed0*/  BRA `(.L_x_12430) ;  /* 0x0000003c00987947 */ /* 0x000fea0003800000 */
.L_x_12426:
[----:B------:R-:W-:Y:S01]  /*7ee0*/  ULOP3.LUT UP0, URZ, UR42, 0x1bf, URZ, 0xc0, !UPT ;  /* 0x000001bf2a3f7892 */ /* 0x000fe2000f80c03f */
[----:B-1---5:R-:W-:Y:S01]  /*7ef0*/  SHF.R.S32.HI R0, RZ, 0x1f, R95 ;  /* 0x0000001fff007819 */ /* 0x022fe2000001145f */
[----:B------:R-:W-:Y:S01]  /*7f00*/  ULDC.64 UR4, c[0x0][0x3f8] ;  /* 0x0000fe0000047ab9 */ /* 0x000fe20000000a00 */
[----:B------:R-:W-:Y:S01]  /*7f10*/  ULDC.64 UR6, c[0x0][0x408] ;  /* 0x0001020000067ab9 */ /* 0x000fe20000000a00 */
[----:B------:R-:W-:Y:S02]  /*7f20*/  IMAD.WIDE.U32 R24, R95, UR4, RZ ;  /* 0x000000045f187c25 */ /* 0x000fe4000f8e00ff */
[----:B------:R-:W-:Y:S02]  /*7f30*/  PLOP3.LUT P0, PT, PT, PT, UP0, 0x80, 0x0 ;  /* 0x000000000000781c */ /* 0x000fe40003f0f008 */
        /* <DEDUP_REMOVED lines=23> */
[----:B0-23--:R-:W-:Y:S05]  /*80b0*/  CALL.ABS.NOINC R14 ;  /* 0x000000000e007343 */ /* 0x00dfea0003c00000 */
.L_x_12431:
[----:B------:R-:W4:Y:S01]  /*80c0*/  LDL R20, [R1+0x58] ;  /* 0x0000580001147983 */ /* 0x000f220000100800 */
[----:B------:R-:W-:Y:S01]  /*80d0*/  ULDC.U8 UR4, c[0x0][0x410] ;  /* 0x0001040000047ab9 */ /* 0x000fe20000000000 */
[----:B------:R-:W-:Y:S01]  /*80e0*/  BSSY B0, `(.L_x_12432) ;  /* 0x00003bd000007945 */ /* 0x000fe20003800000 */
[----:B------:R-:W-:Y:S01]  /*80f0*/  ISETP.NE.AND P0, PT, RZ, UR4, PT ;  /* 0x00000004ff007c0c */ /* 0x000fe2000bf05270 */
[----:B----4-:R-:W-:-:S12]  /*8100*/  IMAD.IADD R9, R142, 0x1, R20 ;  /* 0x000000018e097824 */ /* 0x010fd800078e0214 */
[----:B------:R-:W-:Y:S05]  /*8110*/  @!P0 BRA `(.L_x_12433) ;  /* 0x0000001c006c8947 */ /* 0x000fea0003800000 */
[----:B------:R-:W1:Y:S01]  /*8120*/  LDC R5, c[0x0][0x448] ;  /* 0x00011200ff057b82 */ /* 0x000e620000000800 */
[----:B------:R-:W-:Y:S01]  /*8130*/  IMAD.MOV.U32 R3, RZ, RZ, R9 ;  /* 0x000000ffff037224 */ /* 0x000fe200078e0009 */
[----:B------:R-:W-:Y:S01]  /*8140*/  ULDC.64 UR4, c[0x0][0x3f8] ;  /* 0x0000fe0000047ab9 */ /* 0x000fe20000000a00 */
[----:B------:R-:W-:Y:S01]  /*8150*/  ULDC.64 UR6, c[0x0][0x408] ;  /* 0x0001020000067ab9 */ /* 0x000fe20000000a00 */
[----:B------:R-:W-:Y:S02]  /*8160*/  IMAD.MOV.U32 R25, RZ, RZ, R29 ;  /* 0x000000ffff197224 */ /* 0x000fe400078e001d */
[----:B------:R-:W-:Y:S01]  /*8170*/  IMAD.MOV.U32 R27, RZ, RZ, R31 ;  /* 0x000000ffff1b7224 */ /* 0x000fe200078e001f */
[----:B-1----:R-:W-:-:S13]  /*8180*/  ISETP.NE.AND P0, PT, R5, 0x1, PT ;  /* 0x000000010500780c */ /* 0x002fda0003f05270 */
[----:B------:R-:W1:Y:S08]  /*8190*/  @P0 LDC R0, c[0x0][0x44c] ;  /* 0x00011300ff000b82 */ /* 0x000e700000000800 */
[----:B------:R-:W4:Y:S01]  /*81a0*/  @P0 LDC R7, c[0x0][0x450] ;  /* 0x00011400ff070b82 */ /* 0x000f220000000800 */
[----:B-1----:R-:W-:-:S05]  /*81b0*/  @P0 IMAD.HI.U32 R0, R9, R0, RZ ;  /* 0x0000000009000227 */ /* 0x002fca00078e00ff */
[----:B----4-:R-:W-:-:S04]  /*81c0*/  @P0 SHF.R.U32.HI R3, RZ, R7, R0 ;  /* 0x00000007ff030219 */ /* 0x010fc80000011600 */
        /* <DEDUP_REMOVED lines=17> */
[----:B------:R1:W4:Y:S04]  /*82e0*/  SHFL.IDX PT, R3, R13, RZ, 0x1e1f ;  /* 0x001e1fff0d037589 */ /* 0x00032800000e0000 */
[----:B------:R-:W0:Y:S04]  /*82f0*/  SHFL.IDX PT, R38, R38, RZ, 0x1e1f ;  /* 0x001e1fff26267589 */ /* 0x000e2800000e0000 */
[----:B------:R-:W0:Y:S04]  /*8300*/  SHFL.IDX PT, R0, R0, RZ, 0x1e1f ;  /* 0x001e1fff00007589 */ /* 0x000e2800000e0000 */
[----:B-1----:R-:W0:Y:S02]  /*8310*/  SHFL.IDX PT, R39, R39, RZ, 0x1e1f ;  /* 0x001e1fff27277589 */ /* 0x002e2400000e0000 */
.L_x_12666:
[----:B------:R-:W5:Y:S01]  /*8320*/  LDL R4, [R1+0x4c] ;  /* 0x00004c0001047983 */ /* 0x000f620000100800 */
[----:B------:R-:W-:Y:S01]  /*8330*/  BSSY B1, `(.L_x_12435) ;  /* 0x000005f000017945 */ /* 0x000fe20003800000 */
[----:B------:R-:W-:Y:S02]  /*8340*/  CS2R R34, SRZ ;  /* 0x0000000000227805 */ /* 0x000fe4000001ff00 */
[----:B------:R-:W-:Y:S02]  /*8350*/  CS2R R30, SRZ ;  /* 0x00000000001e7805 */ /* 0x000fe4000001ff00 */
[----:B------:R-:W-:Y:S02]  /*8360*/  CS2R R26, SRZ ;  /* 0x00000000001a7805 */ /* 0x000fe4000001ff00 */
[----:B------:R-:W-:Y:S02]  /*8370*/  CS2R R20, SRZ ;  /* 0x0000000000147805 */ /* 0x000fe4000001ff00 */
[----:B------:R-:W-:-:S02]  /*8380*/  CS2R R12, SRZ ;  /* 0x00000000000c7805 */ /* 0x000fc4000001ff00 */
[----:B--2---:R-:W-:Y:S02]  /*8390*/  CS2R R36, SRZ ;  /* 0x0000000000247805 */ /* 0x004fe4000001ff00 */
[----:B------:R-:W-:Y:S02]  /*83a0*/  CS2R R32, SRZ ;  /* 0x0000000000207805 */ /* 0x000fe4000001ff00 */
[----:B------:R-:W-:Y:S02]  /*83b0*/  CS2R R28, SRZ ;  /* 0x00000000001c7805 */ /* 0x000fe4000001ff00 */
[----:B------:R-:W-:Y:S02]  /*83c0*/  CS2R R24, SRZ ;  /* 0x0000000000187805 */ /* 0x000fe4000001ff00 */
[----:B0-----:R-:W-:Y:S02]  /*83d0*/  CS2R R14, SRZ ;  /* 0x00000000000e7805 */ /* 0x001fe4000001ff00 */
[----:B------:R-:W-:Y:S01]  /*83e0*/  CS2R R10, SRZ ;  /* 0x00000000000a7805 */ /* 0x000fe2000001ff00 */
[----:B-----5:R-:W-:-:S04]  /*83f0*/  IMAD R4, R4, R5, RZ ;  /* 0x0000000504047224 */ /* 0x020fc800078e02ff */
[----:B------:R-:W-:Y:S01]  /*8400*/  IMAD R97, R97, -0xc0, R4 ;  /* 0xffffff4061617824 */ /* 0x000fe200078e0204 */
[----:B------:R-:W-:Y:S02]  /*8410*/  ISETP.GE.AND P0, PT, R9, R4, PT ;  /* 0x000000040900720c */ /* 0x000fe40003f06270 */
[----:B------:R-:W-:-:S11]  /*8420*/  CS2R R8, SRZ ;  /* 0x0000000000087805 */ /* 0x000fd6000001ff00 */
[----:B------:R-:W-:Y:S05]  /*8430*/  @P0 BRA `(.L_x_12436) ;  /* 0x0000000400380947 */ /* 0x000fea0003800000 */
[----:B------:R-:W2:Y:S01]  /*8440*/  LDL R49, [R1+0x44] ;  /* 0x0000440001317983 */ /* 0x000ea20000100800 */
[----:B------:R-:W-:-:S03]  /*8450*/  ULDC UR4, c[0x0][0x3f4] ;  /* 0x0000fd0000047ab9 */ /* 0x000fc60000000800 */
[----:B------:R-:W3:Y:S04]  /*8460*/  LDL R48, [R1+0x3c] ;  /* 0x00003c0001307983 */ /* 0x000ee80000100800 */
[----:B------:R-:W4:Y:S04]  /*8470*/  LDL R45, [R1+0x40] ;  /* 0x00004000012d7983 */ /* 0x000f280000100800 */
[----:B------:R-:W4:Y:S04]  /*8480*/  LDL R43, [R1+0x38] ;  /* 0x00003800012b7983 */ /* 0x000f280000100800 */
[----:B------:R-:W4:Y:S04]  /*8490*/  LDL.64 R46, [R1] ;  /* 0x00000000012e7983 */ /* 0x000f280000100a00 */
[----:B------:R-:W4:Y:S01]  /*84a0*/  LDL R42, [R1+0x48] ;  /* 0x00004800012a7983 */ /* 0x000f220000100800 */
[----:B------:R-:W-:-:S02]  /*84b0*/  CS2R R36, SRZ ;  /* 0x0000000000247805 */ /* 0x000fc4000001ff00 */
[----:B------:R-:W-:Y:S02]  /*84c0*/  CS2R R34, SRZ ;  /* 0x0000000000227805 */ /* 0x000fe4000001ff00 */
[----:B------:R-:W-:Y:S02]  /*84d0*/  CS2R R32, SRZ ;  /* 0x0000000000207805 */ /* 0x000fe4000001ff00 */
[C---:B--2---:R-:W-:Y:S01]  /*84e0*/  ISETP.GE.AND P3, PT, R49.reuse, UR4, PT ;  /* 0x0000000431007c0c */ /* 0x044fe2000bf66270 */
[C---:B------:R-:W-:Y:S01]  /*84f0*/  IMAD.SHL.U32 R24, R49.reuse, 0x2, RZ ;  /* 0x0000000231187824 */ /* 0x040fe200078e00ff */
        /* <DEDUP_REMOVED lines=24> */
[----:B------:R-:W-:Y:S02]  /*8680*/  SHF.R.S32.HI R6, RZ, 0x1f, R43 ;  /* 0x0000001fff067819 */ /* 0x000fe4000001142b */
[----:B------:R-:W-:Y:S01]  /*8690*/  @!P1 IADD3.X R13, R3, R7, RZ, P4, !PT ;  /* 0x00000007030d9210 */ /* 0x000fe200027fe4ff */
[----:B------:R-:W-:Y:S01]  /*86a0*/  @!P1 IMAD.X R11, R0, 0x1, R7, P5 ;  /* 0x00000001000b9824 */ /* 0x000fe200028e0607 */
[----:B------:R-:W-:Y:S02]  /*86b0*/  SHF.L.U64.HI R6, R43, 0x1, R6 ;  /* 0x000000012b067819 */ /* 0x000fe40000010206 */
[-C--:B------:R-:W-:Y:S02]  /*86c0*/  @!P0 IADD3 R8, P5, R38, R28.reuse, RZ ;  /* 0x0000001c26088210 */ /* 0x080fe40007fbe0ff */
[----:B------:R-:W-:Y:S02]  /*86d0*/  ISETP.GE.AND P4, PT, R46, UR4, PT ;  /* 0x000000042e007c0c */ /* 0x000fe4000bf86270 */
[----:B------:R-:W-:Y:S01]  /*86e0*/  SHF.R.S32.HI R30, RZ, 0x1f, R42 ;  /* 0x0000001fff1e7819 */ /* 0x000fe2000001142a */
[----:B------:R-:W-:Y:S01]  /*86f0*/  @!P0 IMAD.X R9, R3, 0x1, R6, P5 ;  /* 0x0000000103098824 */ /* 0x000fe200028e0606 */
[----:B------:R-:W-:-:S05]  /*8700*/  @!P0 IADD3 R4, P5, R39, R28, RZ ;  /* 0x0000001c27048210 */ /* 0x000fca0007fbe0ff */
[----:B------:R-:W-:Y:S01]  /*8710*/  @!P0 IMAD.X R5, R0, 0x1, R6, P5 ;  /* 0x0000000100058824 */ /* 0x000fe200028e0606 */
[----:B------:R-:W-:-:S03]  /*8720*/  ISETP.GE.AND P5, PT, R42, UR4, PT ;  /* 0x000000042a007c0c */ /* 0x000fc6000bfa6270 */
[----:B------:R-:W-:Y:S02]  /*8730*/  @!P4 IMAD.MOV.U32 R28, RZ, RZ, R38 ;  /* 0x000000ffff1cc224 */ /* 0x000fe400078e0026 */
        /* <DEDUP_REMOVED lines=8> */
[----:B0-----:R-:W-:-:S04]  /*87c0*/  @!P5 IADD3 R6, P4, R38, R31, RZ ;  /* 0x0000001f2606d210 */ /* 0x001fc80007f9e0ff */
[----:B------:R-:W-:Y:S02]  /*87d0*/  @!P5 IADD3.X R7, R3, R30, RZ, P4, !PT ;  /* 0x0000001e0307d210 */ /* 0x000fe400027fe4ff */
        /* <DEDUP_REMOVED lines=20> */
.L_x_12436:
[----:B------:R-:W-:Y:S05]  /*8920*/  BSYNC B1 ;  /* 0x0000000000017941 */ /* 0x000fea0003800000 */
.L_x_12435:
[----:B------:R-:W-:Y:S01]  /*8930*/  ULEA.HI UR4, UR37, UR37, URZ, 0x1 ;  /* 0x0000002525047291 */ /* 0x000fe2000f8f083f */
[----:B----45:R-:W-:Y:S01]  /*8940*/  IMAD.MOV.U32 R3, RZ, RZ, R35 ;  /* 0x000000ffff037224 */ /* 0x030fe200078e0023 */
[----:B------:R-:W-:Y:S01]  /*8950*/  VIMNMX R97, R97, 0xc0, PT ;  /* 0x000000c061617848 */ /* 0x000fe20003fe0100 */
[----:B0-----:R-:W-:Y:S01]  /*8960*/  IMAD.MOV.U32 R4, RZ, RZ, R30 ;  /* 0x000000ffff047224 */ /* 0x001fe200078e001e */
[----:B------:R-:W-:Y:S01]  /*8970*/  ULOP3.LUT UR4, UR4, 0xfffffffe, URZ, 0xc0, !UPT ;  /* 0xfffffffe04047892 */ /* 0x000fe2000f8ec03f */
[----:B------:R-:W-:Y:S01]  /*8980*/  IMAD.MOV.U32 R0, RZ, RZ, R34 ;  /* 0x000000ffff007224 */ /* 0x000fe200078e0022 */
[----:B------:R-:W-:Y:S01]  /*8990*/  BSSY B1, `(.L_x_12437) ;  /* 0x000002c000017945 */ /* 0x000fe20003800000 */
        /* <DEDUP_REMOVED lines=14> */
[----:B------:R-:W-:-:S02]  /*8a80*/  MOV R0, R20 ;  /* 0x0000001400007202 */ /* 0x000fc40000000f00 */
[----:B------:R-:W0:Y:S01]  /*8a90*/  SYNCS.PHASECHK.TRANS64.TRYWAIT P0, [R2+URZ+0x2d800], R3 ;  /* 0x02d80003020075a7 */ /* 0x000e22000800017f */
[----:B------:R-:W-:Y:S02]  /*8aa0*/  ISETP.GE.AND P1, PT, R142, R97, PT ;  /* 0x000000618e00720c */ /* 0x000fe40003f26270 */
        /* <DEDUP_REMOVED lines=25> */
[----:B0-----:R-:W-:Y:S06]  /*8c40*/  @!P0 BRA `(.L_x_12438) ;  /* 0x00000164002c8947 */ /* 0x001fec0003800000 */
.L_x_12667:
[----:B------:R-:W-:Y:S05]  /*8c50*/  BSYNC B1 ;  /* 0x0000000000017941 */ /* 0x000fea0003800000 */
.L_x_12437:
[----:B------:R-:W-:Y:S01]  /*8c60*/  PRMT R39, R0, 0x5410, R4 ;  /* 0x0000541000277816 */ /* 0x000fe20000000004 */
[----:B------:R-:W-:Y:S06]  /*8c70*/  @P1 BRA `(.L_x_12439) ;  /* 0x00000030000c1947 */ /* 0x000fec0003800000 */
[----:B------:R-:W2:Y:S01]  /*8c80*/  LDL.64 R54, [R1] ;  /* 0x0000000001367983 */ /* 0x000ea20000100a00 */
[----:B------:R-:W2:Y:S03]  /*8c90*/  LDC R4, c[0x0][0x3f4] ;  /* 0x0000fd00ff047b82 */ /* 0x000ea60000000800 */
[----:B------:R-:W4:Y:S04]  /*8ca0*/  LDL R56, [R1+0x68] ;  /* 0x0000680001387983 */ /* 0x000f280000100800 */
[----:B------:R-:W5:Y:S04]  /*8cb0*/  LDL R53, [R1+0x44] ;  /* 0x0000440001357983 */ /* 0x000f680000100800 */
[----:B------:R-:W3:Y:S04]  /*8cc0*/  LDL R52, [R1+0x3c] ;  /* 0x00003c0001347983 */ /* 0x000ee80000100800 */
[----:B------:R-:W3:Y:S04]  /*8cd0*/  LDL R51, [R1+0x40] ;  /* 0x0000400001337983 */ /* 0x000ee80000100800 */
[----:B------:R-:W3:Y:S04]  /*8ce0*/  LDL R7, [R1+0x38] ;  /* 0x0000380001077983 */ /* 0x000ee80000100800 */
[----:B------:R-:W3:Y:S01]  /*8cf0*/  LDL R6, [R1+0x48] ;  /* 0x0000480001067983 */ /* 0x000ee20000100800 */
        /* <DEDUP_REMOVED lines=8> */
[----:B--2---:R-:W-:Y:S02]  /*8d80*/  ISETP.GE.AND P6, PT, R54, R4, PT ;  /* 0x000000043600720c */ /* 0x004fe40003fc6270 */
[----:B----4-:R-:W-:Y:S02]  /*8d90*/  LEA R3, R56, R2, 0x1 ;  /* 0x0000000238037211 */ /* 0x010fe400078e08ff */
[----:B-----5:R-:W-:-:S03]  /*8da0*/  ISETP.GE.AND P1, PT, R53, R4, PT ;  /* 0x000000043500720c */ /* 0x020fc60003f26270 */
[----:B------:R-:W-:Y:S01]  /*8db0*/  VIADD R0, R3, 0x20 ;  /* 0x0000002003007836 */ /* 0x000fe20000000000 */
[-C--:B---3--:R-:W-:Y:S02]  /*8dc0*/  ISETP.GE.AND P2, PT, R52, R4.reuse, PT ;  /* 0x000000043400720c */ /* 0x088fe40003f46270 */
[-C--:B------:R-:W-:Y:S02]  /*8dd0*/  ISETP.GE.AND P3, PT, R51, R4.reuse, PT ;  /* 0x000000043300720c */ /* 0x080fe40003f66270 */
[-C--:B------:R-:W-:Y:S02]  /*8de0*/  ISETP.GE.AND P4, PT, R7, R4.reuse, PT ;  /* 0x000000040700720c */ /* 0x080fe40003f86270 */
[----:B------:R-:W-:Y:S01]  /*8df0*/  ISETP.GE.AND P5, PT, R6, R4, PT ;  /* 0x000000040600720c */ /* 0x000fe20003fa6270 */
[----:B------:R-:W-:-:S12]  /*8e00*/  @P6 BRA `(.L_x_12441) ;  /* 0x0000000000a86947 */ /* 0x000fd80003800000 */
[----:B------:R-:W0:Y:S01]  /*8e10*/  LDS.128 R4, [R3+0xc400] ;  /* 0x00c4000003047984 */ /* 0x000e220000000c00 */
        /* <DEDUP_REMOVED lines=12> */
[C---:B------:R-:W-:Y:S01]  /*8ee0*/  FMUL.FTZ R54, R37.reuse, R41 ;  /* 0x0000002925367220 */ /* 0x040fe20000410000 */
[-C--:B------:R-:W-:Y:S01]  /*8ef0*/  FMUL.FTZ R53, R37, R51.reuse ;  /* 0x0000003325357220 */ /* 0x080fe20000410000 */
        /* <DEDUP_REMOVED lines=8> */
[----:B------:R-:W-:Y:S02]  /*8f80*/  HADD2.F32 R40, -RZ, R58.H0_H0 ;  /* 0x2000003aff287230 */ /* 0x000fe40000004100 */
        /* <DEDUP_REMOVED lines=18> */
.L_x_12441:
[----:B------:R-:W-:Y:S05]  /*90b0*/  BSYNC B1 ;  /* 0x0000000000017941 */ /* 0x000fea0003800000 */
.L_x_12440:
[----:B------:R-:W-:Y:S01]  /*90c0*/  BSSY B1, `(.L_x_12442) ;  /* 0x000002d000017945 */ /* 0x000fe20003800000 */
[----:B------:R-:W-:-:S03]  /*90d0*/  @P0 VIADD R0, R3, 0xffffffe0 ;  /* 0xffffffe003000836 */ /* 0x000fc60000000000 */
[----:B------:R-:W-:Y:S05]  /*90e0*/  @P1 BRA `(.L_x_12443) ;  /* 0x0000000000a81947 */ /* 0x000fea0003800000 */
[----:B0-----:R-:W0:Y:S01]  /*90f0*/  LDS.128 R4, [R0+0xc400] ;  /* 0x00c4000000047984 */ /* 0x001e220000000c00 */
[----:B------:R-:W-:Y:S01]  /*9100*/  SHF.R.U32.HI R35, RZ, 0x10, R33 ;  /* 0x00000010ff237819 */ /* 0x000fe20000011621 */
[----:B------:R-:W-:Y:S01]  /*9110*/  HADD2.F32 R34, -RZ, R59.H1_H1 ;  /* 0x3000003bff227230 */ /* 0x000fe20000004100 */
[----:B------:R-:W-:Y:S01]  /*9120*/  SHF.R.U32.HI R37, RZ, 0x10, R31 ;  /* 0x00000010ff257819 */ /* 0x000fe2000001161f */
[----:B------:R-:W-:Y:S01]  /*9130*/  HADD2.F32 R36, -RZ, R58.H1_H1 ;  /* 0x3000003aff247230 */ /* 0x000fe20000004100 */
        /* <DEDUP_REMOVED lines=37> */
.L_x_12443:
[----:B------:R-:W-:Y:S05]  /*9390*/  BSYNC B1 ;  /* 0x0000000000017941 */ /* 0x000fea0003800000 */
.L_x_12442:
        /* <DEDUP_REMOVED lines=44> */
.L_x_12445:
[----:B------:R-:W-:Y:S05]  /*9660*/  BSYNC B1 ;  /* 0x0000000000017941 */ /* 0x000fea0003800000 */
.L_x_12444:
        /* <DEDUP_REMOVED lines=44> */
.L_x_12447:
[----:B------:R-:W-:Y:S05]  /*9930*/  BSYNC B1 ;  /* 0x0000000000017941 */ /* 0x000fea0003800000 */
.L_x_12446:
        /* <DEDUP_REMOVED lines=44> */
.L_x_12449:
[----:B------:R-:W-:Y:S05]  /*9c00*/  BSYNC B1 ;  /* 0x0000000000017941 */ /* 0x000fea0003800000 */
.L_x_12448:
        /* <DEDUP_REMOVED lines=44> */
.L_x_12433:
[----:B------:R-:W1:Y:S01]  /*9ed0*/  LDC R10, c[0x0][0x448] ;  /* 0x00011200ff0a7b82 */ /* 0x000e620000000800 */
[----:B------:R-:W-:Y:S01]  /*9ee0*/  IMAD.MOV.U32 R3, RZ, RZ, R9 ;  /* 0x000000ffff037224 */ /* 0x000fe200078e0009 */
[----:B------:R-:W-:Y:S01]  /*9ef0*/  ULDC.64 UR4, c[0x0][0x3f8] ;  /* 0x0000fe0000047ab9 */ /* 0x000fe20000000a00 */
[----:B------:R-:W-:Y:S01]  /*9f00*/  ULDC.64 UR6, c[0x0][0x408] ;  /* 0x0001020000067ab9 */ /* 0x000fe20000000a00 */
[----:B------:R-:W-:Y:S02]  /*9f10*/  IMAD.MOV.U32 R4, RZ, RZ, R24 ;  /* 0x000000ffff047224 */ /* 0x000fe400078e0018 */
[----:B------:R-:W-:Y:S02]  /*9f20*/  IMAD.MOV.U32 R6, RZ, RZ, R26 ;  /* 0x000000ffff067224 */ /* 0x000fe400078e001a */
[----:B------:R-:W-:Y:S01]  /*9f30*/  IMAD.MOV.U32 R7, RZ, RZ, R31 ;  /* 0x000000ffff077224 */ /* 0x000fe200078e001f */
[----:B-1----:R-:W-:-:S13]  /*9f40*/  ISETP.NE.AND P0, PT, R10, 0x1, PT ;  /* 0x000000010a00780c */ /* 0x002fda0003f05270 */
[----:B------:R-:W1:Y:S08]  /*9f50*/  @P0 LDC R0, c[0x0][0x44c] ;  /* 0x00011300ff000b82 */ /* 0x000e700000000800 */
[----:B------:R-:W4:Y:S01]  /*9f60*/  @P0 LDC R5, c[0x0][0x450] ;  /* 0x00011400ff050b82 */ /* 0x000f220000000800 */
[----:B-1----:R-:W-:-:S05]  /*9f70*/  @P0 IMAD.HI.U32 R0, R9, R0, RZ ;  /* 0x0000000009000227 */ /* 0x002fca00078e00ff */
[----:B----4-:R-:W-:Y:S01]  /*9f80*/  @P0 SHF.R.U32.HI R3, RZ, R5, R0 ;  /* 0x00000005ff030219 */ /* 0x010fe20000011600 */
[----:B------:R-:W-:-:S03]  /*9f90*/  IMAD.MOV.U32 R5, RZ, RZ, R29 ;  /* 0x000000ffff057224 */ /* 0x000fc600078e001d */
[----:B------:R-:W-:Y:S01]  /*9fa0*/  SHF.R.S32.HI R0, RZ, 0x1f, R3 ;  /* 0x0000001fff007819 */ /* 0x000fe20000011403 */
[----:B------:R-:W-:-:S04]  /*9fb0*/  IMAD.WIDE.U32 R4, R3, UR4, R4 ;  /* 0x0000000403047c25 */ /* 0x000fc8000f8e0004 */
[C---:B------:R-:W-:Y:S02]  /*9fc0*/  IMAD R8, R0.reuse, UR4, RZ ;  /* 0x0000000400087c24 */ /* 0x040fe4000f8e02ff */
[----:B------:R-:W-:Y:S02]  /*9fd0*/  IMAD R0, R0, UR6, RZ ;  /* 0x0000000600007c24 */ /* 0x000fe4000f8e02ff */
[C---:B------:R-:W-:Y:S01]  /*9fe0*/  IMAD R13, R3.reuse, UR5, R8 ;  /* 0x00000005030d7c24 */ /* 0x040fe2000f8e0208 */
[----:B------:R-:W-:Y:S01]  /*9ff0*/  ULDC.64 UR4, c[0x0][0x3e8] ;  /* 0x0000fa0000047ab9 */ /* 0x000fe20000000a00 */
[----:B------:R-:W-:-:S03]  /*a000*/  IMAD.WIDE.U32 R6, R3, UR6, R6 ;  /* 0x0000000603067c25 */ /* 0x000fc6000f8e0006 */
[----:B------:R-:W-:Y:S01]  /*a010*/  IADD3 R13, R5, R13, RZ ;  /* 0x0000000d050d7210 */ /* 0x000fe20007ffe0ff */
[----:B--2---:R-:W-:Y:S01]  /*a020*/  IMAD R37, R3, UR7, R0 ;  /* 0x0000000703257c24 */ /* 0x004fe2000f8e0200 */
[----:B------:R-:W-:Y:S01]  /*a030*/  ULDC.64 UR6, c[0x0][0x400] ;  /* 0x0001000000067ab9 */ /* 0x000fe20000000a00 */
[----:B------:R-:W-:Y:S01]  /*a040*/  LEA R3, P0, R4, UR4, 0x1 ;  /* 0x0000000404037c11 */ /* 0x000fe2000f8008ff */
[----:B------:R-:W-:Y:S01]  /*a050*/  UMOV UR4, 0xffffffff ;  /* 0xffffffff00047882 */ /* 0x000fe20000000000 */
[----:B------:R-:W-:Y:S01]  /*a060*/  IMAD.IADD R37, R7, 0x1, R37 ;  /* 0x0000000107257824 */ /* 0x000fe200078e0225 */
[----:B------:R-:W-:Y:S02]  /*a070*/  LEA R38, P1, R6, UR6, 0x1 ;  /* 0x0000000606267c11 */ /* 0x000fe4000f8208ff */
[----:B------:R-:W-:Y:S02]  /*a080*/  LEA.HI.X R13, R4, UR5, R13, 0x1, P0 ;  /* 0x00000005040d7c11 */ /* 0x000fe400080f0c0d */
[----:B------:R-:W-:Y:S01]  /*a090*/  LEA.HI.X R37, R6, UR7, R37, 0x1, P1 ;  /* 0x0000000706257c11 */ /* 0x000fe200088f0c25 */
[----:B------:R-:W-:Y:S08]  /*a0a0*/  BRA.DIV UR4, `(.L_x_12450) ;  /* 0x0000015204287947 */ /* 0x000ff0000b800000 */
[----:B------:R1:W2:Y:S04]  /*a0b0*/  SHFL.IDX PT, R0, R13, RZ, 0x1e1f ;  /* 0x001e1fff0d007589 */ /* 0x0002a800000e0000 */
[----:B------:R-:W4:Y:S04]  /*a0c0*/  SHFL.IDX PT, R3, R3, RZ, 0x1e1f ;  /* 0x001e1fff03037589 */ /* 0x000f2800000e0000 */
[----:B------:R-:W0:Y:S04]  /*a0d0*/  SHFL.IDX PT, R37, R37, RZ, 0x1e1f ;  /* 0x001e1fff25257589 */ /* 0x000e2800000e0000 */
[----:B-1----:R-:W0:Y:S02]  /*a0e0*/  SHFL.IDX PT, R38, R38, RZ, 0x1e1f ;  /* 0x001e1fff26267589 */ /* 0x002e2400000e0000 */
.L_x_12673:
[----:B------:R-:W5:Y:S01]  /*a0f0*/  LDL R4, [R1+0x4c] ;  /* 0x00004c0001047983 */ /* 0x000f620000100800 */
[----:B------:R-:W-:Y:S01]  /*a100*/  BSSY B1, `(.L_x_12451) ;  /* 0x000003b000017945 */ /* 0x000fe20003800000 */
[----:B------:R-:W-:Y:S02]  /*a110*/  CS2R R6, SRZ ;  /* 0x0000000000067805 */ /* 0x000fe4000001ff00 */
[----:B------:R-:W-:Y:S02]  /*a120*/  CS2R R12, SRZ ;  /* 0x00000000000c7805 */ /* 0x000fe4000001ff00 */
[----:B0-----:R-:W-:Y:S02]  /*a130*/  CS2R R14, SRZ ;  /* 0x00000000000e7805 */ /* 0x001fe4000001ff00 */
[----:B------:R-:W-:Y:S02]  /*a140*/  CS2R R24, SRZ ;  /* 0x0000000000187805 */ /* 0x000fe4000001ff00 */
[----:B------:R-:W-:-:S02]  /*a150*/  CS2R R26, SRZ ;  /* 0x00000000001a7805 */ /* 0x000fc4000001ff00 */
[----:B------:R-:W-:Y:S02]  /*a160*/  CS2R R28, SRZ ;  /* 0x00000000001c7805 */ /* 0x000fe4000001ff00 */
[----:B------:R-:W-:Y:S02]  /*a170*/  CS2R R30, SRZ ;  /* 0x00000000001e7805 */ /* 0x000fe4000001ff00 */
[----:B------:R-:W-:Y:S02]  /*a180*/  CS2R R32, SRZ ;  /* 0x0000000000207805 */ /* 0x000fe4000001ff00 */
[----:B------:R-:W-:Y:S01]  /*a190*/  CS2R R34, SRZ ;  /* 0x0000000000227805 */ /* 0x000fe2000001ff00 */
[----:B-----5:R-:W-:Y:S01]  /*a1a0*/  IMAD R10, R4, R10, RZ ;  /* 0x0000000a040a7224 */ /* 0x020fe200078e02ff */
[----:B------:R-:W-:-:S03]  /*a1b0*/  CS2R R4, SRZ ;  /* 0x0000000000047805 */ /* 0x000fc6000001ff00 */
[----:B------:R-:W-:Y:S01]  /*a1c0*/  IMAD R97, R97, -0xc0, R10 ;  /* 0xffffff4061617824 */ /* 0x000fe200078e020a */
[----:B------:R-:W-:Y:S02]  /*a1d0*/  ISETP.GE.AND P0, PT, R9, R10, PT ;  /* 0x0000000a0900720c */ /* 0x000fe40003f06270 */
[----:B------:R-:W-:Y:S02]  /*a1e0*/  CS2R R8, SRZ ;  /* 0x0000000000087805 */ /* 0x000fe4000001ff00 */
[----:B------:R-:W-:-:S09]  /*a1f0*/  CS2R R10, SRZ ;  /* 0x00000000000a7805 */ /* 0x000fd2000001ff00 */
[----:B------:R-:W-:Y:S05]  /*a200*/  @P0 BRA `(.L_x_12452) ;  /* 0x0000000000a80947 */ /* 0x000fea0003800000 */
[----:B------:R-:W3:Y:S04]  /*a210*/  LDL R21, [R1+0x14] ;  /* 0x0000140001157983 */ /* 0x000ee80000100800 */
[----:B------:R-:W3:Y:S01]  /*a220*/  LDL R20, [R1+0x18] ;  /* 0x0000180001147983 */ /* 0x000ee20000100800 */
        /* <DEDUP_REMOVED lines=9> */
[----:B------:R-:W-:-:S02]  /*a2c0*/  MOV R8, R38 ;  /* 0x0000002600087202 */ /* 0x000fc40000000f00 */
[----:B------:R-:W-:Y:S02]  /*a2d0*/  CS2R R28, SRZ ;  /* 0x00000000001c7805 */ /* 0x000fe4000001ff00 */
[----:B------:R-:W-:Y:S02]  /*a2e0*/  CS2R R30, SRZ ;  /* 0x00000000001e7805 */ /* 0x000fe4000001ff00 */
[----:B------:R-:W-:Y:S02]  /*a2f0*/  CS2R R10, SRZ ;  /* 0x00000000000a7805 */ /* 0x000fe4000001ff00 */
[----:B------:R-:W-:Y:S02]  /*a300*/  CS2R R32, SRZ ;  /* 0x0000000000207805 */ /* 0x000fe4000001ff00 */
[----:B------:R-:W-:Y:S01]  /*a310*/  CS2R R34, SRZ ;  /* 0x0000000000227805 */ /* 0x000fe2000001ff00 */
[----:B------:R-:W-:Y:S01]  /*a320*/  @!P2 IMAD.SHL.U32 R36, R16, 0x2, RZ ;  /* 0x000000021024a824 */ /* 0x000fe200078e00ff */
[----:B------:R-:W-:-:S02]  /*a330*/  CS2R R14, SRZ ;  /* 0x00000000000e7805 */ /* 0x000fc4000001ff00 */
[----:B------:R-:W-:Y:S02]  /*a340*/  CS2R R24, SRZ ;  /* 0x0000000000187805 */ /* 0x000fe4000001ff00 */
[----:B------:R-:W-:Y:S01]  /*a350*/  CS2R R26, SRZ ;  /* 0x00000000001a7805 */ /* 0x000fe2000001ff00 */
[----:B---3--:R-:W-:Y:S02]  /*a360*/  @!P3 IMAD.SHL.U32 R13, R21, 0x8, RZ ;  /* 0x00000008150db824 */ /* 0x008fe400078e00ff */
        /* <DEDUP_REMOVED lines=20> */
.L_x_12452:
[----:B------:R-:W-:Y:S05]  /*a4b0*/  BSYNC B1 ;  /* 0x0000000000017941 */ /* 0x000fea0003800000 */
.L_x_12451:
[----:B------:R-:W-:Y:S01]  /*a4c0*/  ULEA.HI UR4, UR37, UR37, URZ, 0x1 ;  /* 0x0000002525047291 */ /* 0x000fe2000f8f083f */
[----:B----45:R-:W-:Y:S01]  /*a4d0*/  IMAD.MOV.U32 R3, RZ, RZ, R5 ;  /* 0x000000ffff037224 */ /* 0x030fe200078e0005 */
[----:B-1----:R-:W-:Y:S01]  /*a4e0*/  MOV R38, R25 ;  /* 0x0000001900267202 */ /* 0x002fe20000000f00 */
[----:B--2---:R-:W-:Y:S01]  /*a4f0*/  IMAD.MOV.U32 R0, RZ, RZ, R4 ;  /* 0x000000ffff007224 */ /* 0x004fe200078e0004 */
        /* <DEDUP_REMOVED lines=9> */
[----:B------:R-:W-:Y:S01]  /*a590*/  MOV R20, R8 ;  /* 0x0000000800147202 */ /* 0x000fe20000000f00 */
[----:B------:R-:W-:Y:S01]  /*a5a0*/  IMAD.U32 R3, RZ, RZ, UR4 ;  /* 0x00000004ff037e24 */ /* 0x000fe2000f8e00ff */
[----:B------:R-:W-:Y:S01]  /*a5b0*/  PRMT R67, R67, 0x5410, R0 ;  /* 0x0000541043437816 */ /* 0x000fe20000000000 */
        /* <DEDUP_REMOVED lines=8> */
[----:B------:R-:W-:Y:S01]  /*a640*/  PRMT R47, R20, 0x7610, R47 ;  /* 0x00007610142f7816 */ /* 0x000fe2000000002f */
        /* <DEDUP_REMOVED lines=15> */
[----:B------:R-:W-:Y:S01]  /*a740*/  VIMNMX R97, R97, 0xc0, PT ;  /* 0x000000c061617848 */ /* 0x000fe20003fe0100 */
[----:B------:R-:W-:Y:S01]  /*a750*/  IMAD.MOV.U32 R38, RZ, RZ, R33 ;  /* 0x000000ffff267224 */ /* 0x000fe200078e0021 */
[----:B------:R-:W-:Y:S01]  /*a760*/  PRMT R68, R0, 0x5410, R36 ;  /* 0x0000541000447816 */ /* 0x000fe20000000024 */
[----:B------:R-:W-:Y:S01]  /*a770*/  IMAD.MOV.U32 R0, RZ, RZ, R30 ;  /* 0x000000ffff007224 */ /* 0x000fe200078e001e */
[----:B------:R-:W-:Y:S01]  /*a780*/  ISETP.GE.AND P1, PT, R142, R97, PT ;  /* 0x000000618e00720c */ /* 0x000fe20003f26270 */
[----:B------:R-:W-:Y:S01]  /*a790*/  IMAD.MOV.U32 R36, RZ, RZ, R31 ;  /* 0x000000ffff247224 */ /* 0x000fe200078e001f */
[----:B------:R-:W-:-:S02]  /*a7a0*/  PRMT R45, R37, 0x5410, R38 ;  /* 0x00005410252d7816 */ /* 0x000fc40000000026 */
[----:B------:R-:W-:Y:S02]  /*a7b0*/  PRMT R47, R47, 0x5410, R0 ;  /* 0x000054102f2f7816 */ /* 0x000fe40000000000 */
[----:B------:R-:W-:Y:S01]  /*a7c0*/  PRMT R48, R36, 0x7610, R48 ;  /* 0x0000761024307816 */ /* 0x000fe20000000030 */
[----:B------:R-:W-:Y:S01]  /*a7d0*/  IMAD.MOV.U32 R36, RZ, RZ, R35 ;  /* 0x000000ffff247224 */ /* 0x000fe200078e0023 */
[----:B------:R-:W-:Y:S01]  /*a7e0*/  MOV R0, R34 ;  /* 0x0000002200007202 */ /* 0x000fe20000000f00 */
[----:B0-----:R-:W-:Y:S06]  /*a7f0*/  @!P0 BRA `(.L_x_12454) ;  /* 0x0000014800c48947 */ /* 0x001fec0003800000 */
.L_x_12674:
[----:B------:R-:W-:Y:S05]  /*a800*/  BSYNC B1 ;  /* 0x0000000000017941 */ /* 0x000fea0003800000 */
.L_x_12453:
        /* <DEDUP_REMOVED lines=14> */
[----:B------:R-:W4:Y:S01]  /*a8f0*/  LDL R73, [R1+0xdc] ;  /* 0x0000dc0001497983 */ /* 0x000f220000100800 */
[----:B------:R-:W-:Y:S01]  /*a900*/  HADD2.F32 R62, -RZ, R62.H0_H0 ;  /* 0x2000003eff3e7230 */ /* 0x000fe20000004100 */
[----:B------:R-:W-:Y:S01]  /*a910*/  SHF.R.U32.HI R61, RZ, 0x10, R5 ;  /* 0x00000010ff3d7819 */ /* 0x000fe20000011605 */
[----:B------:R-:W-:Y:S01]  /*a920*/  HADD2.F32 R60, -RZ, R60.H0_H0 ;  /* 0x2000003cff3c7230 */ /* 0x000fe20000004100 */
[----:B------:R-:W-:Y:S02]  /*a930*/  SHF.R.U32.HI R54, RZ, 0x10, R25 ;  /* 0x00000010ff367819 */ /* 0x000fe40000011619 */
        /* <DEDUP_REMOVED lines=17> */
[----:B----4-:R-:W0:Y:S04]  /*aa50*/  LDS.128 R36, [R73] ;  /* 0x0000000049247984 */ /* 0x010e280000000c00 */
        /* <DEDUP_REMOVED lines=12> */
[----:B---3--:R-:W-:Y:S02]  /*ab20*/  HADD2.F32 R57, -RZ, R40.H0_H0 ;  /* 0x20000028ff397230 */ /* 0x008fe40000004100 */
[C---:B------:R-:W-:Y:S01]  /*ab30*/  FMUL.FTZ R64, R37.reuse, R62 ;  /* 0x0000003e25407220 */ /* 0x040fe20000410000 */
[----:B------:R-:W-:Y:S01]  /*ab40*/  FMUL.FTZ R66, R37, R60 ;  /* 0x0000003c25427220 */ /* 0x000fe20000410000 */
[----:B------:R-:W-:-:S02]  /*ab50*/  HADD2.F32 R53, -RZ, R42.H0_H0 ;  /* 0x2000002aff357230 */ /* 0x000fc40000004100 */
        /* <DEDUP_REMOVED lines=12> */
[----:B------:R-:W-:Y:S02]  /*ac20*/  HADD2.F32 R51, -RZ, R43.H0_H0 ;  /* 0x2000002bff337230 */ /* 0x000fe40000004100 */
[----:B------:R-:W-:Y:S01]  /*ac30*/  FFMA.FTZ R52, R52, R60, R57 ;  /* 0x0000003c34347223 */ /* 0x000fe20000010039 */
[----:B------:R-:W-:Y:S02]  /*ac40*/  HADD2.F32 R64, -RZ, R67.H1_H1 ;  /* 0x30000043ff407230 */ /* 0x000fe40000004100 */
[----:B------:R-:W-:Y:S01]  /*ac50*/  FMUL.FTZ R66, R53, R62 ;  /* 0x0000003e35427220 */ /* 0x000fe20000410000 */
[----:B------:R-:W-:-:S02]  /*ac60*/  HADD2.F32 R60, -RZ, R68.H1_H1 ;  /* 0x30000044ff3c7230 */ /* 0x000fc40000004100 */
[-C--:B------:R-:W-:Y:S01]  /*ac70*/  FMUL.FTZ R68, R53, R58.reuse ;  /* 0x0000003a35447220 */ /* 0x080fe20000410000 */
[----:B------:R-:W-:Y:S02]  /*ac80*/  HADD2.F32 R43, -RZ, R43.H1_H1 ;  /* 0x3000002bff2b7230 */ /* 0x000fe40000004100 */
[----:B------:R-:W-:Y:S01]  /*ac90*/  FFMA.FTZ R53, R27, R58, -R66 ;  /* 0x0000003a1b357223 */ /* 0x000fe20000010842 */
[C---:B------:R-:W-:Y:S01]  /*aca0*/  FMUL.FTZ R70, R51.reuse, R64 ;  /* 0x0000004033467220 */ /* 0x040fe20000410000 */
[----:B------:R-:W-:Y:S02]  /*acb0*/  HADD2.F32 R66, -RZ, R7.H0_H0 ;  /* 0x20000007ff427230 */ /* 0x000fe40000004100 */
[----:B------:R-:W-:Y:S01]  /*acc0*/  FMUL.FTZ R51, R51, R60 ;  /* 0x0000003c33337220 */ /* 0x000fe20000410000 */
        /* <DEDUP_REMOVED lines=14> */
[----:B------:R-:W-:Y:S02]  /*adb0*/  HADD2.F32 R38, -RZ, R38.H1_H1 ;  /* 0x30000026ff267230 */ /* 0x000fe40000004100 */
        /* <DEDUP_REMOVED lines=18> */
.L_x_12456:
[----:B------:R-:W-:Y:S05]  /*aee0*/  BSYNC B1 ;  /* 0x0000000000017941 */ /* 0x000fea0003800000 */
.L_x_12455:
[----:B------:R-:W-:Y:S04]  /*aef0*/  BSSY B1, `(.L_x_12457) ;  /* 0x000006d000017945 */ /* 0x000fe80003800000 */
[----:B------:R-:W-:Y:S05]  /*af00*/  @P1 BRA `(.L_x_12458) ;  /* 0x0000000400ac1947 */ /* 0x000fea0003800000 */
[----:B0-----:R-:W2:Y:S04]  /*af10*/  LDL R6, [R1+0x3c] ;  /* 0x00003c0001067983 */ /* 0x001ea80000100800 */
[----:B------:R-:W2:Y:S04]  /*af20*/  LDL.64 R4, [R1] ;  /* 0x0000000001047983 */ /* 0x000ea80000100a00 */
[----:B------:R-:W4:Y:S01]  /*af30*/  LDL R0, [R1+0x14] ;  /* 0x0000140001007983 */ /* 0x000f220000100800 */
[--C-:B------:R-:W-:Y:S01]  /*af40*/  SHF.R.U64 R28, R28, 0x10, R29.reuse ;  /* 0x000000101c1c7819 */ /* 0x100fe2000000121d */
[--C-:B------:R-:W-:Y:S01]  /*af50*/  HADD2.F32 R51, -RZ, R50.reuse.H1_H1 ;  /* 0x30000032ff337230 */ /* 0x100fe20000004100 */
[----:B------:R-:W-:Y:S01]  /*af60*/  SHF.R.U32.HI R54, RZ, 0x10, R29 ;  /* 0x00000010ff367819 */ /* 0x000fe2000001161d */
[----:B------:R-:W-:Y:S01]  /*af70*/  HADD2.F32 R52, -RZ, R50.H0_H0 ;  /* 0x20000032ff347230 */ /* 0x000fe20000004100 */
[----:B------:R-:W-:Y:S01]  /*af80*/  SHF.R.U64 R29, R8, 0x10, R9 ;  /* 0x00000010081d7819 */ /* 0x000fe20000001209 */
[--C-:B------:R-:W-:Y:S01]  /*af90*/  HADD2.F32 R56, -RZ, R48.reuse.H1_H1 ;  /* 0x30000030ff387230 */ /* 0x100fe20000004100 */
[----:B------:R-:W-:Y:S01]  /*afa0*/  SHF.R.U64 R8, R30, 0x10, R31 ;  /* 0x000000101e087819 */ /* 0x000fe2000000121f */
[----:B------:R-:W-:Y:S01]  /*afb0*/  HADD2.F32 R48, -RZ, R48.H0_H0 ;  /* 0x20000030ff307230 */ /* 0x000fe20000004100 */
[----:B------:R-:W-:Y:S01]  /*afc0*/  SHF.R.U32.HI R53, RZ, 0x10, R9 ;  /* 0x00000010ff357819 */ /* 0x000fe20000011609 */
[----:B------:R-:W-:Y:S01]  /*afd0*/  HADD2.F32 R29, -RZ, R29.H0_H0 ;  /* 0x2000001dff1d7230 */ /* 0x000fe20000004100 */
[----:B------:R-:W-:-:S02]  /*afe0*/  SHF.R.U32.HI R30, RZ, 0x10, R31 ;  /* 0x00000010ff1e7819 */ /* 0x000fc4000001161f */
[--C-:B------:R-:W-:Y:S01]  /*aff0*/  SHF.R.U64 R9, R10, 0x10, R11.reuse ;  /* 0x000000100a097819 */ /* 0x100fe2000000120b */
[----:B------:R-:W-:Y:S01]  /*b000*/  HADD2.F32 R53, -RZ, R53.H0_H0 ;  /* 0x20000035ff357230 */ /* 0x000fe20000004100 */
[----:B------:R-:W-:Y:S01]  /*b010*/  SHF.R.U32.HI R10, RZ, 0x10, R11 ;  /* 0x00000010ff0a7819 */ /* 0x000fe2000001160b */
[----:B------:R-:W-:-:S04]  /*b020*/  HADD2.F32 R30, -RZ, R30.H0_H0 ;  /* 0x2000001eff1e7230 */ /* 0x000fc80000004100 */
[----:B------:R-:W-:Y:S02]  /*b030*/  HADD2.F32 R10, -RZ, R10.H0_H0 ;  /* 0x2000000aff0a7230 */ /* 0x000fe40000004100 */
[----:B--2---:R-:W-:Y:S01]  /*b040*/  IMAD.IADD R4, R4, 0x1, R6 ;  /* 0x0000000104047824 */ /* 0x004fe200078e0206 */
[----:B----4-:R-:W-:-:S04]  /*b050*/  LEA.HI R0, R3, R0, RZ, 0x1d ;  /* 0x0000000003007211 */ /* 0x010fc800078fe8ff */
        /* <DEDUP_REMOVED lines=14> */
[----:B------:R-:W-:-:S03]  /*b140*/  IMAD.IADD R25, R24, 0x1, R25 ;  /* 0x0000000118197824 */ /* 0x000fc600078e0219 */
[----:B------:R-:W-:Y:S01]  /*b150*/  IADD3 R6, R6, R7, RZ ;  /* 0x0000000706067210 */ /* 0x000fe20007ffe0ff */
[----:B------:R-:W-:-:S03]  /*b160*/  IMAD R36, R25, 0x2, R2 ;  /* 0x0000000219247824 */ /* 0x000fc600078e0202 */
[----:B------:R-:W-:Y:S02]  /*b170*/  LEA R0, R6, UR42, 0x1 ;  /* 0x0000002a06007c11 */ /* 0x000fe4000f8e08ff */
[----:B------:R-:W0:Y:S04]  /*b180*/  LDS.128 R24, [R36+0xc400] ;  /* 0x00c4000024187984 */ /* 0x000e280000000c00 */
[----:B------:R-:W1:Y:S01]  /*b190*/  LDS.128 R4, [R0] ;  /* 0x0000000000047984 */ /* 0x000e620000000c00 */
[----:B0-----:R-:W-:Y:S02]  /*b1a0*/  HADD2.F32 R41, -RZ, R25.H0_H0 ;  /* 0x20000019ff297230 */ /* 0x001fe40000004100 */
[----:B------:R-:W-:Y:S02]  /*b1b0*/  HADD2.F32 R50, -RZ, R27.H0_H0 ;  /* 0x2000001bff327230 */ /* 0x000fe40000004100 */
[----:B-1----:R-:W-:-:S02]  /*b1c0*/  HADD2.F32 R38, -RZ, R5.H0_H0 ;  /* 0x20000005ff267230 */ /* 0x002fc40000004100 */
[----:B------:R-:W-:Y:S02]  /*b1d0*/  HADD2.F32 R31, -RZ, R27.H1_H1 ;  /* 0x3000001bff1f7230 */ /* 0x000fe40000004100 */
[CC--:B------:R-:W-:Y:S01]  /*b1e0*/  FMUL.FTZ R27, R41.reuse, R51.reuse ;  /* 0x00000033291b7220 */ /* 0x0c0fe20000410000 */
[----:B------:R-:W-:Y:S02]  /*b1f0*/  HADD2.F32 R42, -RZ, R25.H1_H1 ;  /* 0x30000019ff2a7230 */ /* 0x000fe40000004100 */
[-C--:B------:R-:W-:Y:S01]  /*b200*/  FMUL.FTZ R25, R41, R52.reuse ;  /* 0x0000003429197220 */ /* 0x080fe20000410000 */
[----:B------:R-:W-:Y:S02]  /*b210*/  HADD2.F32 R41, -RZ, R54.H0_H0 ;  /* 0x20000036ff297230 */ /* 0x000fe40000004100 */
[C---:B------:R-:W-:Y:S01]  /*b220*/  FFMA.FTZ R27, R38.reuse, R52, R27 ;  /* 0x00000034261b7223 */ /* 0x040fe2000001001b */
[----:B------:R-:W-:Y:S02]  /*b230*/  HADD2.F32 R39, -RZ, R24.H0_H0 ;  /* 0x20000018ff277230 */ /* 0x000fe40000004100 */
[----:B------:R-:W-:Y:S01]  /*b240*/  FFMA.FTZ R25, R38, R51, -R25 ;  /* 0x0000003326197223 */ /* 0x000fe20000010819 */
[----:B------:R-:W-:-:S02]  /*b250*/  HADD2.F32 R54, -RZ, R49.H1_H1 ;  /* 0x30000031ff367230 */ /* 0x000fc40000004100 */
[C---:B------:R-:W-:Y:S01]  /*b260*/  FMUL.FTZ R51, R42.reuse, R53 ;  /* 0x000000352a337220 */ /* 0x040fe20000410000 */
[----:B------:R-:W-:Y:S02]  /*b270*/  HADD2.F32 R52, -RZ, R49.H0_H0 ;  /* 0x20000031ff347230 */ /* 0x000fe40000004100 */
        /* <DEDUP_REMOVED lines=9> */
[--C-:B------:R-:W-:Y:S02]  /*b310*/  HADD2.F32 R42, -RZ, R47.reuse.H1_H1 ;  /* 0x3000002fff2a7230 */ /* 0x100fe40000004100 */
[----:B------:R-:W-:Y:S01]  /*b320*/  FMUL.FTZ R54, R43, R56 ;  /* 0x000000382b367220 */ /* 0x000fe20000410000 */
[----:B------:R-:W-:Y:S02]  /*b330*/  HADD2.F32 R47, -RZ, R47.H0_H0 ;  /* 0x2000002fff2f7230 */ /* 0x000fe40000004100 */
[----:B------:R-:W-:Y:S01]  /*b340*/  FFMA.FTZ R38, R40, R41, -R51 ;  /* 0x0000002928267223 */ /* 0x000fe20000010833 */
[----:B------:R-:W-:-:S02]  /*b350*/  HADD2.F32 R11, -RZ, R7.H0_H0 ;  /* 0x20000007ff0b7230 */ /* 0x000fc40000004100 */
[-C--:B------:R-:W-:Y:S01]  /*b360*/  FMUL.FTZ R58, R43, R42.reuse ;  /* 0x0000002a2b3a7220 */ /* 0x080fe20000410000 */
[C---:B------:R-:W-:Y:S01]  /*b370*/  FFMA.FTZ R54, R5.reuse, R42, -R54 ;  /* 0x0000002a05367223 */ /* 0x040fe20000010836 */
[CC--:B------:R-:W-:Y:S01]  /*b380*/  FMUL.FTZ R42, R50.reuse, R47.reuse ;  /* 0x0000002f322a7220 */ /* 0x0c0fe20000410000 */
[----:B------:R-:W-:Y:S01]  /*b390*/  FMUL.FTZ R50, R50, R48 ;  /* 0x0000003032327220 */ /* 0x000fe20000410000 */
        /* <DEDUP_REMOVED lines=19> */
[----:B------:R-:W-:Y:S01]  /*b4d0*/  FFMA.FTZ R40, R40, R53, R49 ;  /* 0x0000003528287223 */ /* 0x000fe20000010031 */
        /* <DEDUP_REMOVED lines=14> */
.L_x_12458:
[----:B------:R-:W-:Y:S05]  /*b5c0*/  BSYNC B1 ;  /* 0x0000000000017941 */ /* 0x000fea0003800000 */
.L_x_12457:
[----:B------:R-:W-:Y:S05]  /*b5d0*/  @P2 BRA `(.L_x_12439) ;  /* 0x0000000400b42947 */ /* 0x000fea0003800000 */
[----:B01----:R-:W2:Y:S04]  /*b5e0*/  LDL.64 R4, [R1] ;  /* 0x0000000001047983 */ /* 0x003ea80000100a00 */
[----:B------:R-:W4:Y:S01]  /*b5f0*/  LDL R0, [R1+0x38] ;  /* 0x0000380001007983 */ /* 0x000f220000100800 */
[----:B--2---:R-:W-:-:S03]  /*b600*/  IMAD.MOV.U32 R6, RZ, RZ, R4 ;  /* 0x000000ffff067224 */ /* 0x004fc600078e0004 */
[----:B------:R-:W2:Y:S01]  /*b610*/  LDL R4, [R1+0x18] ;  /* 0x0000180001047983 */ /* 0x000ea20000100800 */
[----:B------:R-:W-:Y:S02]  /*b620*/  IMAD.MOV.U32 R7, RZ, RZ, R5 ;  /* 0x000000ffff077224 */ /* 0x000fe400078e0005 */
[----:B----4-:R-:W-:-:S05]  /*b630*/  IMAD.IADD R0, R6, 0x1, R0 ;  /* 0x0000000106007824 */ /* 0x010fca00078e0200 */
[----:B------:R-:W-:Y:S02]  /*b640*/  SHF.R.S32.HI R5, RZ, 0x1f, R0 ;  /* 0x0000001fff057819 */ /* 0x000fe40000011400 */
[----:B------:R-:W-:Y:S02]  /*b650*/  SHF.R.U64 R25, R12, 0x10, R13 ;  /* 0x000000100c197819 */ /* 0x000fe4000000120d */
[----:B------:R-:W-:Y:S01]  /*b660*/  SHF.R.U64 R12, R34, 0x10, R35 ;  /* 0x00000010220c7819 */ /* 0x000fe20000001223 */
[----:B------:R-:W-:Y:S01]  /*b670*/  HADD2.F32 R34, -RZ, R20.H1_H1 ;  /* 0x30000014ff227230 */ /* 0x000fe20000004100 */
[----:B------:R-:W-:Y:S01]  /*b680*/  SHF.R.U64 R24, R32, 0x10, R33 ;  /* 0x0000001020187819 */ /* 0x000fe20000001221 */
[----:B------:R-:W-:Y:S01]  /*b690*/  HADD2.F32 R32, -RZ, R45.H1_H1 ;  /* 0x3000002dff207230 */ /* 0x000fe20000004100 */
[----:B------:R-:W-:Y:S02]  /*b6a0*/  SHF.R.U32.HI R31, RZ, 0x10, R13 ;  /* 0x00000010ff1f7819 */ /* 0x000fe4000001160d */
[----:B------:R-:W-:-:S03]  /*b6b0*/  SHF.R.U32.HI R33, RZ, 0x10, R33 ;  /* 0x00000010ff217819 */ /* 0x000fc60000011621 */
[----:B------:R-:W-:Y:S01]  /*b6c0*/  HADD2.F32 R31, -RZ, R31.H0_H0 ;  /* 0x2000001fff1f7230 */ /* 0x000fe20000004100 */
[----:B------:R-:W-:Y:S02]  /*b6d0*/  SHF.R.U64 R37, R14, 0x10, R15 ;  /* 0x000000100e257819 */ /* 0x000fe4000000120f */
[----:B------:R-:W-:Y:S02]  /*b6e0*/  SHF.R.U32.HI R39, RZ, 0x10, R35 ;  /* 0x00000010ff277819 */ /* 0x000fe40000011623 */
[----:B------:R-:W-:Y:S01]  /*b6f0*/  SHF.R.U32.HI R35, RZ, 0x10, R15 ;  /* 0x00000010ff237819 */ /* 0x000fe2000001160f */
        /* <DEDUP_REMOVED lines=16> */
[----:B------:R-:W-:-:S03]  /*b800*/  IMAD.IADD R0, R6, 0x1, R5 ;  /* 0x0000000106007824 */ /* 0x000fc600078e0205 */
[----:B------:R-:W-:Y:S02]  /*b810*/  LEA R3, R3, R2, 0x1 ;  /* 0x0000000203037211 */ /* 0x000fe400078e08ff */
[----:B------:R-:W-:-:S03]  /*b820*/  LEA R0, R0, UR42, 0x1 ;  /* 0x0000002a00007c11 */ /* 0x000fc6000f8e08ff */
[----:B------:R-:W0:Y:S04]  /*b830*/  LDS.128 R8, [R3+0xc400] ;  /* 0x00c4000003087984 */ /* 0x000e280000000c00 */
[----:B------:R-:W1:Y:S01]  /*b840*/  LDS.128 R4, [R0] ;  /* 0x0000000000047984 */ /* 0x000e620000000c00 */
[----:B0-----:R-:W-:Y:S02]  /*b850*/  HADD2.F32 R27, -RZ, R9.H0_H0 ;  /* 0x20000009ff1b7230 */ /* 0x001fe40000004100 */
[----:B-1----:R-:W-:-:S03]  /*b860*/  HADD2.F32 R13, -RZ, R5.H0_H0 ;  /* 0x20000005ff0d7230 */ /* 0x002fc60000004100 */
[C---:B------:R-:W-:Y:S01]  /*b870*/  FMUL.FTZ R36, R27.reuse, R34 ;  /* 0x000000221b247220 */ /* 0x040fe20000410000 */
[----:B------:R-:W-:Y:S02]  /*b880*/  HADD2.F32 R28, -RZ, R9.H1_H1 ;  /* 0x30000009ff1c7230 */ /* 0x000fe40000004100 */
[-C--:B------:R-:W-:Y:S01]  /*b890*/  FMUL.FTZ R38, R27, R32.reuse ;  /* 0x000000201b267220 */ /* 0x080fe20000410000 */
[----:B------:R-:W-:Y:S02]  /*b8a0*/  HADD2.F32 R9, -RZ, R8.H0_H0 ;  /* 0x20000008ff097230 */ /* 0x000fe40000004100 */
[----:B------:R-:W-:Y:S01]  /*b8b0*/  FFMA.FTZ R36, R13, R32, -R36 ;  /* 0x000000200d247223 */ /* 0x000fe20000010824 */
[----:B------:R-:W-:Y:S02]  /*b8c0*/  HADD2.F32 R27, -RZ, R33.H0_H0 ;  /* 0x20000021ff1b7230 */ /* 0x000fe40000004100 */
[----:B------:R-:W-:Y:S02]  /*b8d0*/  HADD2.F32 R32, -RZ, R20.H0_H0 ;  /* 0x20000014ff207230 */ /* 0x000fe40000004100 */
[----:B------:R-:W-:-:S02]  /*b8e0*/  HADD2.F32 R20, -RZ, R45.H0_H0 ;  /* 0x2000002dff147230 */ /* 0x000fc40000004100 */
[----:B------:R-:W-:Y:S01]  /*b8f0*/  FFMA.FTZ R38, R13, R34, R38 ;  /* 0x000000220d267223 */ /* 0x000fe20000010026 */
[----:B------:R-:W-:Y:S02]  /*b900*/  HADD2.F32 R14, -RZ, R5.H1_H1 ;  /* 0x30000005ff0e7230 */ /* 0x000fe40000004100 */
[C---:B------:R-:W-:Y:S01]  /*b910*/  FMUL.FTZ R33, R28.reuse, R31 ;  /* 0x0000001f1c217220 */ /* 0x040fe20000410000 */
[----:B------:R-:W-:Y:S02]  /*b920*/  HADD2.F32 R5, -RZ, R4.H0_H0 ;  /* 0x20000004ff057230 */ /* 0x000fe40000004100 */
[----:B------:R-:W-:Y:S01]  /*b930*/  FMUL.FTZ R13, R28, R27 ;  /* 0x0000001b1c0d7220 */ /* 0x000fe20000410000 */
[C---:B------:R-:W-:Y:S01]  /*b940*/  FMUL.FTZ R34, R9.reuse, R32 ;  /* 0x0000002009227220 */ /* 0x040fe20000410000 */
[----:B------:R-:W-:Y:S02]  /*b950*/  HADD2.F32 R29, -RZ, R10.H0_H0 ;  /* 0x2000000aff1d7230 */ /* 0x000fe40000004100 */
[----:B------:R-:W-:Y:S01]  /*b960*/  FMUL.FTZ R9, R9, R20 ;  /* 0x0000001409097220 */ /* 0x000fe20000410000 */
[----:B------:R-:W-:-:S02]  /*b970*/  HADD2.F32 R28, -RZ, R21.H0_H0 ;  /* 0x20000015ff1c7230 */ /* 0x000fc40000004100 */
[C---:B------:R-:W-:Y:S01]  /*b980*/  FFMA.FTZ R33, R14.reuse, R27, -R33 ;  /* 0x0000001b0e217223 */ /* 0x040fe20000010821 */
        /* <DEDUP_REMOVED lines=8> */
[----:B------:R-:W-:Y:S02]  /*ba10*/  HADD2.F32 R5, -RZ, R46.H1_H1 ;  /* 0x3000002eff057230 */ /* 0x000fe40000004100 */
[-C--:B------:R-:W-:Y:S01]  /*ba20*/  FMUL.FTZ R40, R29, R14.reuse ;  /* 0x0000000e1d287220 */ /* 0x080fe20000410000 */
[----:B------:R-:W-:Y:S02]  /*ba30*/  HADD2.F32 R26, -RZ, R7.H0_H0 ;  /* 0x20000007ff1a7230 */ /* 0x000fe40000004100 */
[----:B------:R-:W-:Y:S01]  /*ba40*/  FFMA.FTZ R27, R15, R14, -R20 ;  /* 0x0000000e0f1b7223 */ /* 0x000fe20000010814 */
[C---:B------:R-:W-:Y:S01]  /*ba50*/  FMUL.FTZ R9, R30.reuse, R21 ;  /* 0x000000151e097220 */ /* 0x040fe20000410000 */
[----:B------:R-:W-:Y:S02]  /*ba60*/  HADD2.F32 R11, -RZ, R11.H1_H1 ;  /* 0x3000000bff0b7230 */ /* 0x000fe40000004100 */
[----:B------:R-:W-:Y:S01]  /*ba70*/  FMUL.FTZ R30, R30, R5 ;  /* 0x000000051e1e7220 */ /* 0x000fe20000410000 */
[----:B------:R-:W-:-:S02]  /*ba80*/  HADD2.F32 R20, -RZ, R35.H0_H0 ;  /* 0x20000023ff147230 */ /* 0x000fc40000004100 */
[----:B------:R-:W-:Y:S02]  /*ba90*/  HADD2.F32 R14, -RZ, R39.H0_H0 ;  /* 0x20000027ff0e7230 */ /* 0x000fe40000004100 */
[----:B------:R-:W-:Y:S01]  /*baa0*/  FFMA.FTZ R40, R15, R28, R40 ;  /* 0x0000001c0f287223 */ /* 0x000fe20000010028 */
[C---:B------:R-:W-:Y:S01]  /*bab0*/  FFMA.FTZ R28, R26.reuse, R5, -R9 ;  /* 0x000000051a1c7223 */ /* 0x040fe20000010809 */
[----:B------:R-:W-:Y:S01]  /*bac0*/  FFMA.FTZ R30, R26, R21, R30 ;  /* 0x000000151a1e7223 */ /* 0x000fe2000001001e */
[----:B------:R-:W-:Y:S02]  /*bad0*/  HADD2.F32 R7, -RZ, R7.H1_H1 ;  /* 0x30000007ff077230 */ /* 0x000fe40000004100 */
[C---:B------:R-:W-:Y:S01]  /*bae0*/  FMUL.FTZ R42, R11.reuse, R20 ;  /* 0x000000140b2a7220 */ /* 0x040fe20000410000 */
[----:B------:R-:W-:Y:S01]  /*baf0*/  FMUL.FTZ R26, R11, R14 ;  /* 0x0000000e0b1a7220 */ /* 0x000fe20000410000 */
[----:B------:R-:W-:Y:S02]  /*bb00*/  HADD2.F32 R8, -RZ, R8.H1_H1 ;  /* 0x30000008ff087230 */ /* 0x000fe40000004100 */
[----:B------:R-:W-:-:S02]  /*bb10*/  HADD2.F32 R10, -RZ, R10.H1_H1 ;  /* 0x3000000aff0a7230 */ /* 0x000fc40000004100 */
[----:B------:R-:W-:Y:S02]  /*bb20*/  HADD2.F32 R11, -RZ, R37.H0_H0 ;  /* 0x20000025ff0b7230 */ /* 0x000fe40000004100 */
[----:B------:R-:W-:Y:S02]  /*bb30*/  HADD2.F32 R5, -RZ, R24.H0_H0 ;  /* 0x20000018ff057230 */ /* 0x000fe40000004100 */
[----:B------:R-:W-:Y:S02]  /*bb40*/  HADD2.F32 R9, -RZ, R12.H0_H0 ;  /* 0x2000000cff097230 */ /* 0x000fe40000004100 */
[C---:B------:R-:W-:Y:S01]  /*bb50*/  FFMA.FTZ R21, R7.reuse, R14, -R42 ;  /* 0x0000000e07157223 */ /* 0x040fe2000001082a */
[----:B------:R-:W-:Y:S02]  /*bb60*/  HADD2.F32 R4, -RZ, R4.H1_H1 ;  /* 0x30000004ff047230 */ /* 0x000fe40000004100 */
        /* <DEDUP_REMOVED lines=18> */
[----:B------:R0:W-:Y:S04]  /*bc90*/  STS.128 [R0], R4 ;  /* 0x0000000400007388 */ /* 0x0001e80000000c00 */
[----:B------:R0:W-:Y:S02]  /*bca0*/  STS.128 [R3+0xc400], R8 ;  /* 0x00c4000803007388 */ /* 0x0001e40000000c00 */
.L_x_12439:
[----:B------:R-:W-:Y:S05]  /*bcb0*/  BSYNC B0 ;  /* 0x0000000000007941 */ /* 0x000fea0003800000 */
.L_x_12432:
        /* <DEDUP_REMOVED lines=8> */
.L_x_12430:
[----:B01-3--:R-:W-:-:S05]  /*bd40*/  IMAD.U32 R0, RZ, RZ, UR41 ;  /* 0x00000029ff007e24 */ /* 0x00bfca000f8e00ff */
[----:B------:R-:W-:-:S13]  /*bd50*/  ISETP.NE.AND P0, PT, R0, 0x3, PT ;  /* 0x000000030000780c */ /* 0x000fda0003f05270 */
[----:B------:R-:W-:Y:S05]  /*bd60*/  @!P0 BRA `(.L_x_12459) ;  /* 0x0000000000048947 */ /* 0x000fea0003800000 */
[----:B------:R-:W-:Y:S01]  /*bd70*/  BPT.TRAP 0x1 ;  /* 0x000000040000795c */ /* 0x000fe20000300000 */
.L_x_12459:
[----:B--2-4-:R-:W-:Y:S01]  /*bd80*/  IMAD R3, R22, 0x8, R2 ;  /* 0x0000000816037824 */ /* 0x014fe200078e0202 */
[----:B------:R-:W-:-:S04]  /*bd90*/  SHF.L.U32 R4, R139, 0x1f, RZ ;  /* 0x0000001f8b047819 */ /* 0x000fc800000006ff */
[----:B------:R0:W1:Y:S01]  /*bda0*/  SYNCS.PHASECHK.TRANS64.TRYWAIT P1, [R3+URZ+0x2d830], R4 ;  /* 0x02d83004030075a7 */ /* 0x000062000802017f */
[----:B------:R-:W-:Y:S05]  /*bdb0*/  @!P0 BRA `(.L_x_12460) ;  /* 0x0000000000048947 */ /* 0x000fea0003800000 */
[----:B------:R-:W-:Y:S01]  /*bdc0*/  BPT.TRAP 0x1 ;  /* 0x000000040000795c */ /* 0x000fe20000300000 */
.L_x_12460:
        /* <DEDUP_REMOVED lines=12> */
.L_x_12461:
[----:B--2---:R-:W0:Y:S01]  /*be90*/  LDL R0, [R1+0x2c] ;  /* 0x00002c0001007983 */ /* 0x004e220000100800 */
[----:B------:R-:W-:Y:S01]  /*bea0*/  IMAD.MOV.U32 R5, RZ, RZ, -0x7fffffe0 ;  /* 0x80000020ff057424 */ /* 0x000fe200078e00ff */
[----:B------:R-:W-:Y:S01]  /*beb0*/  LOP3.LUT R144, R44, 0x10000, RZ, 0xfc, !PT ;  /* 0x000100002c907812 */ /* 0x000fe200078efcff */
[----:B------:R-:W-:Y:S01]  /*bec0*/  IMAD.MOV.U32 R145, RZ, RZ, -0x7fffffe0 ;  /* 0x80000020ff917424 */ /* 0x000fe200078e00ff */
[----:B------:R-:W-:Y:S05]  /*bed0*/  WARPSYNC.ALL ;  /* 0x0000000000007948 */ /* 0x000fea0003800000 */
[----:B------:R-:W-:Y:S01]  /*bee0*/  R2UR UR7, R5 ;  /* 0x00000000050772ca */ /* 0x000fe200000e0000 */
[----:B-----5:R-:W-:Y:S01]  /*bef0*/  WARPGROUP.ARRIVE ;  /* 0x00000000000079c5 */ /* 0x020fe20000000000 */
[C---:B------:R-:W-:Y:S01]  /*bf00*/  R2UR UR4, R144.reuse ;  /* 0x00000000900472ca */ /* 0x040fe200000e0000 */
[----:B------:R-:W-:Y:S01]  /*bf10*/  IMAD.MOV.U32 R7, RZ, RZ, -0x7fffffe0 ;  /* 0x80000020ff077424 */ /* 0x000fe200078e00ff */
[----:B------:R-:W-:Y:S01]  /*bf20*/  R2UR UR5, R145 ;  /* 0x00000000910572ca */ /* 0x000fe200000e0000 */
[----:B------:R-:W-:Y:S01]  /*bf30*/  IMAD.MOV.U32 R155, RZ, RZ, -0x7fffffe0 ;  /* 0x80000020ff9b7424 */ /* 0x000fe200078e00ff */
[C---:B------:R-:W-:Y:S01]  /*bf40*/  IADD3 R154, R144.reuse, 0x2, RZ ;  /* 0x00000002909a7810 */ /* 0x040fe20007ffe0ff */
[C---:B------:R-:W-:Y:S01]  /*bf50*/  VIADD R152, R144.reuse, 0x300 ;  /* 0x0000030090987836 */ /* 0x040fe20000000000 */
[----:B------:R-:W-:Y:S01]  /*bf60*/  IADD3 R150, R144, 0x302, RZ ;  /* 0x0000030290967810 */ /* 0x000fe20007ffe0ff */
[----:B------:R-:W-:Y:S01]  /*bf70*/  IMAD.MOV.U32 R153, RZ, RZ, -0x7fffffe0 ;  /* 0x80000020ff997424 */ /* 0x000fe200078e00ff */
[----:B------:R-:W-:Y:S01]  /*bf80*/  MOV R147, 0x80000020 ;  /* 0x8000002000937802 */ /* 0x000fe20000000f00 */
[----:B------:R-:W-:-:S02]  /*bf90*/  IMAD.MOV.U32 R151, RZ, RZ, -0x7fffffe0 ;  /* 0x80000020ff977424 */ /* 0x000fc400078e00ff */
[C---:B------:R-:W-:Y:S02]  /*bfa0*/  VIADD R148, R144.reuse, 0x600 ;  /* 0x0000060090947836 */ /* 0x040fe40000000000 */
[----:B------:R-:W-:Y:S02]  /*bfb0*/  IMAD.MOV.U32 R149, RZ, RZ, -0x7fffffe0 ;  /* 0x80000020ff957424 */ /* 0x000fe400078e00ff */
[----:B------:R-:W-:Y:S02]  /*bfc0*/  IMAD.MOV.U32 R5, RZ, RZ, -0x7fffffe0 ;  /* 0x80000020ff057424 */ /* 0x000fe400078e00ff */
[----:B------:R-:W-:Y:S02]  /*bfd0*/  VIADD R146, R144, 0x602 ;  /* 0x0000060290927836 */ /* 0x000fe40000000000 */
[----:B01----:R-:W-:-:S04]  /*bfe0*/  IMAD R4, R22, 0x600, R0 ;  /* 0x0000060016047824 */ /* 0x003fc800078e0200 */
        /* <DEDUP_REMOVED lines=48> */
.L_x_12463:
[----:B------:R-:W2:Y:S01]  /*c2f0*/  LDL R5, [R1+0x6c] ;  /* 0x00006c0001057983 */ /* 0x000ea20000100800 */
[----:B------:R-:W0:Y:S01]  /*c300*/  LDC R0, c[0x0][0x448] ;  /* 0x00011200ff007b82 */ /* 0x000e220000000800 */
[----:B------:R-:W-:Y:S02]  /*c310*/  ULDC UR45, c[0x0][0x988] ;  /* 0x00026200002d7ab9 */ /* 0x000fe40000000800 */
[----:B------:R-:W2:Y:S04]  /*c320*/  LDL R90, [R1+0x58] ;  /* 0x00005800015a7983 */ /* 0x000ea80000100800 */
[----:B------:R-:W3:Y:S04]  /*c330*/  LDL R8, [R1+0x64] ;  /* 0x0000640001087983 */ /* 0x000ee80000100800 */
[----:B------:R-:W4:Y:S04]  /*c340*/  LDL R89, [R1+0x4c] ;  /* 0x00004c0001597983 */ /* 0x000f280000100800 */
[----:B------:R-:W5:Y:S04]  /*c350*/  LDL R88, [R1+0x5c] ;  /* 0x00005c0001587983 */ /* 0x000f680000100800 */
[----:B------:R-:W4:Y:S01]  /*c360*/  LDL R91, [R1+0x50] ;  /* 0x00005000015b7983 */ /* 0x000f220000100800 */
[----:B------:R-:W-:Y:S01]  /*c370*/  VIADD R10, R3, 0x2d840 ;  /* 0x0002d840030a7836 */ /* 0x000fe20000000000 */
        /* <DEDUP_REMOVED lines=9> */
[----:B------:R-:W0:Y:S01]  /*c410*/  SHFL.IDX PT, R4, R7, RZ, 0x1c1f ;  /* 0x001c1fff07047589 */ /* 0x000e2200000e0000 */
[----:B------:R-:W-:-:S04]  /*c420*/  IMAD.MOV.U32 R5, RZ, RZ, -0x80 ;  /* 0xffffff80ff057424 */ /* 0x000fc800078e00ff */
[----:B------:R-:W-:-:S05]  /*c430*/  IMAD R5, R94, R5, 0x80 ;  /* 0x000000805e057424 */ /* 0x000fca00078e0205 */
[C-C-:B---3--:R-:W-:Y:S02]  /*c440*/  IADD3 R6, -R8.reuse, 0x1, R5.reuse ;  /* 0x0000000108067810 */ /* 0x148fe40007ffe105 */
[----:B-----5:R-:W-:Y:S02]  /*c450*/  IADD3 R5, -R8, R88, R5 ;  /* 0x0000005808057210 */ /* 0x020fe40007ffe105 */
[----:B----4-:R-:W-:-:S04]  /*c460*/  IADD3 R6, -R89, R6, R88 ;  /* 0x0000000659067210 */ /* 0x010fc80007ffe158 */
[----:B0-----:R-:W-:-:S04]  /*c470*/  VIADDMNMX R4, R4, R6, R5, PT ;  /* 0x0000000604047246 */ /* 0x001fc80003800105 */
[C---:B------:R-:W-:Y:S02]  /*c480*/  ISETP.GT.AND P1, PT, R4.reuse, RZ, PT ;  /* 0x000000ff0400720c */ /* 0x040fe40003f24270 */
[----:B------:R-:W-:Y:S02]  /*c490*/  ISETP.GT.AND P4, PT, R4, 0x1, PT ;  /* 0x000000010400780c */ /* 0x000fe40003f84270 */
[----:B------:R-:W-:Y:S02]  /*c4a0*/  FSEL R24, R24, -INF , P1 ;  /* 0xff80000018187808 */ /* 0x000fe40000800000 */
[----:B------:R-:W-:Y:S02]  /*c4b0*/  FSEL R25, R25, -INF , P4 ;  /* 0xff80000019197808 */ /* 0x000fe40002000000 */
[C---:B------:R-:W-:Y:S02]  /*c4c0*/  ISETP.GT.AND P3, PT, R4.reuse, 0x8, PT ;  /* 0x000000080400780c */ /* 0x040fe40003f64270 */
[----:B------:R-:W-:-:S02]  /*c4d0*/  ISETP.GT.AND P2, PT, R4, 0x9, PT ;  /* 0x000000090400780c */ /* 0x000fc40003f44270 */
[C---:B------:R-:W-:Y:S02]  /*c4e0*/  ISETP.GT.AND P1, PT, R4.reuse, 0x10, PT ;  /* 0x000000100400780c */ /* 0x040fe40003f24270 */
[----:B------:R-:W-:Y:S01]  /*c4f0*/  ISETP.GT.AND P4, PT, R4, 0x11, PT ;  /* 0x000000110400780c */ /* 0x000fe20003f84270 */
[----:B------:R-:W0:Y:S01]  /*c500*/  SHFL.IDX PT, R0, R7, 0x1, 0x1c1f ;  /* 0x003c1f0007007f89 */ /* 0x000e2200000e0000 */
[----:B------:R-:W-:Y:S02]  /*c510*/  FSEL R28, R28, -INF , P3 ;  /* 0xff8000001c1c7808 */ /* 0x000fe40001800000 */
[----:B------:R-:W-:Y:S02]  /*c520*/  FSEL R29, R29, -INF , P2 ;  /* 0xff8000001d1d7808 */ /* 0x000fe40001000000 */
[----:B------:R-:W-:Y:S02]  /*c530*/  FSEL R32, R32, -INF , P1 ;  /* 0xff80000020207808 */ /* 0x000fe40000800000 */
[----:B------:R-:W-:-:S02]  /*c540*/  FSEL R33, R33, -INF , P4 ;  /* 0xff80000021217808 */ /* 0x000fc40002000000 */
[C---:B------:R-:W-:Y:S02]  /*c550*/  ISETP.GT.AND P3, PT, R4.reuse, 0x18, PT ;  /* 0x000000180400780c */ /* 0x040fe40003f64270 */
        /* <DEDUP_REMOVED lines=11> */
[----:B------:R-:W-:Y:S02]  /*c610*/  FSEL R44, R44, -INF , P3 ;  /* 0xff8000002c2c7808 */ /* 0x000fe40001800000 */
[----:B------:R-:W-:Y:S02]  /*c620*/  FSEL R45, R45, -INF , P2 ;  /* 0xff8000002d2d7808 */ /* 0x000fe40001000000 */
[----:B------:R-:W-:Y:S02]  /*c630*/  FSEL R48, R48, -INF , P1 ;  /* 0xff80000030307808 */ /* 0x000fe40000800000 */
[----:B------:R-:W-:Y:S02]  /*c640*/  FSEL R49, R49, -INF , P4 ;  /* 0xff80000031317808 */ /* 0x000fe40002000000 */
[C---:B------:R-:W-:Y:S02]  /*c650*/  ISETP.GT.AND P3, PT, R4.reuse, 0x38, PT ;  /* 0x000000380400780c */ /* 0x040fe40003f64270 */
[----:B------:R-:W-:-:S02]  /*c660*/  ISETP.GT.AND P2, PT, R4, 0x39, PT ;  /* 0x000000390400780c */ /* 0x000fc40003f44270 */
[C---:B------:R-:W-:Y:S02]  /*c670*/  ISETP.GT.AND P1, PT, R4.reuse, 0x40, PT ;  /* 0x000000400400780c */ /* 0x040fe40003f24270 */
[----:B------:R-:W-:Y:S02]  /*c680*/  ISETP.GT.AND P4, PT, R4, 0x41, PT ;  /* 0x000000410400780c */ /* 0x000fe40003f84270 */
        /* <DEDUP_REMOVED lines=16> */
[----:B0-----:R-:W-:Y:S02]  /*c790*/  VIADDMNMX R0, R0, R6, R5, PT ;  /* 0x0000000600007246 */ /* 0x001fe40003800105 */
[----:B------:R-:W-:Y:S02]  /*c7a0*/  FSEL R68, R68, -INF , P3 ;  /* 0xff80000044447808 */ /* 0x000fe40001800000 */
[----:B------:R-:W-:Y:S02]  /*c7b0*/  FSEL R69, R69, -INF , P2 ;  /* 0xff80000045457808 */ /* 0x000fe40001000000 */
[----:B------:R-:W-:Y:S02]  /*c7c0*/  FSEL R72, R72, -INF , P1 ;  /* 0xff80000048487808 */ /* 0x000fe40000800000 */
[----:B------:R-:W-:Y:S02]  /*c7d0*/  FSEL R73, R73, -INF , P4 ;  /* 0xff80000049497808 */ /* 0x000fe40002000000 */
[----:B------:R-:W-:-:S02]  /*c7e0*/  ISETP.GT.AND P3, PT, R0, RZ, PT ;  /* 0x000000ff0000720c */ /* 0x000fc40003f64270 */
[C---:B------:R-:W-:Y:S02]  /*c7f0*/  ISETP.GT.AND P2, PT, R0.reuse, 0x1, PT ;  /* 0x000000010000780c */ /* 0x040fe40003f44270 */
        /* <DEDUP_REMOVED lines=10> */
[----:B------:R-:W-:-:S02]  /*c8a0*/  FMNMX.FTZ R5, R26, R27, !PT ;  /* 0x0000001b1a057209 */ /* 0x000fc40007810000 */
        /* <DEDUP_REMOVED lines=31> */
[----:B------:R-:W-:Y:S02]  /*caa0*/  FMNMX.FTZ R5, R35, R5, !PT ;  /* 0x0000000523057209 */ /* 0x000fe40007810000 */
        /* <DEDUP_REMOVED lines=14> */
[----:B------:R-:W-:Y:S02]  /*cb90*/  FMNMX.FTZ R7, R24, R25, !PT ;  /* 0x0000001918077209 */ /* 0x000fe40007810000 */
[----:B------:R-:W-:-:S02]  /*cba0*/  FSEL R74, R74, -INF , P3 ;  /* 0xff8000004a4a7808 */ /* 0x000fc40001800000 */
[----:B------:R-:W-:Y:S02]  /*cbb0*/  FSEL R75, R75, -INF , P2 ;  /* 0xff8000004b4b7808 */ /* 0x000fe40001000000 */
[----:B------:R-:W-:Y:S02]  /*cbc0*/  FSEL R78, R78, -INF , P1 ;  /* 0xff8000004e4e7808 */ /* 0x000fe40000800000 */
[----:B------:R-:W-:Y:S02]  /*cbd0*/  FSEL R79, R79, -INF , P4 ;  /* 0xff8000004f4f7808 */ /* 0x000fe40002000000 */
[C---:B------:R-:W-:Y:S02]  /*cbe0*/  ISETP.GT.AND P3, PT, R0.reuse, 0x70, PT ;  /* 0x000000700000780c */ /* 0x040fe40003f64270 */
[C---:B------:R-:W-:Y:S02]  /*cbf0*/  ISETP.GT.AND P2, PT, R0.reuse, 0x71, PT ;  /* 0x000000710000780c */ /* 0x040fe40003f44270 */
[----:B------:R-:W-:-:S02]  /*cc00*/  ISETP.GT.AND P1, PT, R0, 0x78, PT ;  /* 0x000000780000780c */ /* 0x000fc40003f24270 */
[----:B------:R-:W-:Y:S02]  /*cc10*/  ISETP.GT.AND P4, PT, R0, 0x79, PT ;  /* 0x000000790000780c */ /* 0x000fe40003f84270 */
        /* <DEDUP_REMOVED lines=55> */
[----:B------:R-:W-:Y:S02]  /*cf90*/  FSEL R77, R77, -INF , P2 ;  /* 0xff8000004d4d7808 */ /* 0x000fe40001000000 */
[C---:B------:R-:W-:Y:S02]  /*cfa0*/  ISETP.GT.AND P1, PT, R4.reuse, 0x70, PT ;  /* 0x000000700400780c */ /* 0x040fe40003f24270 */
[C---:B------:R-:W-:Y:S02]  /*cfb0*/  ISETP.GT.AND P4, PT, R4.reuse, 0x71, PT ;  /* 0x000000710400780c */ /* 0x040fe40003f84270 */
[----:B------:R-:W-:-:S02]  /*cfc0*/  ISETP.GT.AND P3, PT, R4, 0x78, PT ;  /* 0x000000780400780c */ /* 0x000fc40003f64270 */
[----:B------:R-:W-:Y:S02]  /*cfd0*/  ISETP.GT.AND P2, PT, R4, 0x79, PT ;  /* 0x000000790400780c */ /* 0x000fe40003f44270 */
[----:B------:R-:W-:Y:S01]  /*cfe0*/  FMNMX.FTZ R5, R76, R5, !PT ;  /* 0x000000054c057209 */ /* 0x000fe20007810000 */
[----:B------:R-:W0:Y:S01]  /*cff0*/  SHFL.BFLY PT, R4, R0, 0x2, 0x1f ;  /* 0x0c401f0000047f89 */ /* 0x000e2200000e0000 */
[----:B------:R-:W-:Y:S02]  /*d000*/  FSEL R80, R80, -INF , P1 ;  /* 0xff80000050507808 */ /* 0x000fe40000800000 */
[----:B------:R-:W-:Y:S02]  /*d010*/  FMNMX.FTZ R5, R77, R5, !PT ;  /* 0x000000054d057209 */ /* 0x000fe40007810000 */
[----:B------:R-:W-:Y:S02]  /*d020*/  FSEL R81, R81, -INF , P4 ;  /* 0xff80000051517808 */ /* 0x000fe40002000000 */
[----:B------:R-:W-:-:S02]  /*d030*/  FMNMX.FTZ R5, R80, R5, !PT ;  /* 0x0000000550057209 */ /* 0x000fc40007810000 */
[----:B------:R-:W-:Y:S02]  /*d040*/  FSEL R84, R84, -INF , P3 ;  /* 0xff80000054547808 */ /* 0x000fe40001800000 */
[----:B------:R-:W-:Y:S02]  /*d050*/  FMNMX.FTZ R5, R81, R5, !PT ;  /* 0x0000000551057209 */ /* 0x000fe40007810000 */
[----:B------:R-:W-:Y:S02]  /*d060*/  FSEL R85, R85, -INF , P2 ;  /* 0xff80000055557808 */ /* 0x000fe40001000000 */
[----:B------:R-:W-:-:S04]  /*d070*/  FMNMX.FTZ R6, R84, R5, !PT ;  /* 0x0000000554067209 */ /* 0x000fc80007810000 */
[----:B------:R-:W-:Y:S02]  /*d080*/  FMNMX.FTZ R5, R85, R6, !PT ;  /* 0x0000000655057209 */ /* 0x000fe40007810000 */
[----:B0-----:R-:W-:-:S03]  /*d090*/  FMNMX.FTZ R4, R0, R4, !PT ;  /* 0x0000000400047209 */ /* 0x001fc60007810000 */
[----:B------:R-:W0:Y:S04]  /*d0a0*/  SHFL.BFLY PT, R0, R5, 0x2, 0x1f ;  /* 0x0c401f0005007f89 */ /* 0x000e2800000e0000 */
[----:B------:R-:W1:Y:S01]  /*d0b0*/  SHFL.BFLY PT, R7, R4, 0x1, 0x1f ;  /* 0x0c201f0004077f89 */ /* 0x000e6200000e0000 */
[----:B0-----:R-:W-:-:S05]  /*d0c0*/  FMNMX.FTZ R0, R5, R0, !PT ;  /* 0x0000000005007209 */ /* 0x001fca0007810000 */
[----:B------:R-:W0:Y:S01]  /*d0d0*/  SHFL.BFLY PT, R6, R0, 0x1, 0x1f ;  /* 0x0c201f0000067f89 */ /* 0x000e2200000e0000 */
[----:B-1----:R-:W-:-:S04]  /*d0e0*/  FMNMX.FTZ R7, R4, R7, !PT ;  /* 0x0000000704077209 */ /* 0x002fc80007810000 */
[C---:B------:R-:W-:Y:S01]  /*d0f0*/  FSETP.NEU.FTZ.AND P1, PT, R7.reuse, -INF , PT ;  /* 0xff8000000700780b */ /* 0x040fe20003f3d000 */
[----:B------:R-:W-:-:S05]  /*d100*/  FMUL.FTZ R8, R7, UR45 ;  /* 0x0000002d07087c20 */ /* 0x000fca0008410000 */
[----:B------:R-:W-:Y:S02]  /*d110*/  FSEL R8, R8, RZ, P1 ;  /* 0x000000ff08087208 */ /* 0x000fe40000800000 */
[----:B0-----:R-:W-:-:S04]  /*d120*/  FMNMX.FTZ R0, R0, R6, !PT ;  /* 0x0000000600007209 */ /* 0x001fc80007810000 */
[C---:B------:R-:W-:Y:S01]  /*d130*/  FSETP.NEU.FTZ.AND P1, PT, R0.reuse, -INF , PT ;  /* 0xff8000000000780b */ /* 0x040fe20003f3d000 */
[----:B------:R-:W-:Y:S01]  /*d140*/  FMUL.FTZ R9, R0, UR45 ;  /* 0x0000002d00097c20 */ /* 0x000fe20008410000 */
[----:B------:R-:W-:-:S04]  /*d150*/  FFMA.FTZ R4, R26, UR45, -R8 ;  /* 0x0000002d1a047c23 */ /* 0x000fc80008010808 */
[----:B------:R-:W-:Y:S01]  /*d160*/  FSEL R3, R9, RZ, P1 ;  /* 0x000000ff09037208 */ /* 0x000fe20000800000 */
[--C-:B------:R-:W-:Y:S01]  /*d170*/  FFMA.FTZ R5, R27, UR45, -R8.reuse ;  /* 0x0000002d1b057c23 */ /* 0x100fe20008010808 */
[--C-:B------:R-:W-:Y:S01]  /*d180*/  FFMA.FTZ R6, R30, UR45, -R8.reuse ;  /* 0x0000002d1e067c23 */ /* 0x100fe20008010808 */
[----:B------:R-:W-:Y:S02]  /*d190*/  FFMA.FTZ R12, R31, UR45, -R8 ;  /* 0x0000002d1f0c7c23 */ /* 0x000fe40008010808 */
[--C-:B------:R-:W-:Y:S01]  /*d1a0*/  FFMA.FTZ R13, R24, UR45, -R3.reuse ;  /* 0x0000002d180d7c23 */ /* 0x100fe20008010803 */
[--C-:B------:R-:W-:Y:S01]  /*d1b0*/  FFMA.FTZ R14, R25, UR45, -R3.reuse ;  /* 0x0000002d190e7c23 */ /* 0x100fe20008010803 */
[--C-:B------:R-:W-:Y:S01]  /*d1c0*/  FFMA.FTZ R15, R28, UR45, -R3.reuse ;  /* 0x0000002d1c0f7c23 */ /* 0x100fe20008010803 */
[----:B------:R-:W-:Y:S01]  /*d1d0*/  FFMA.FTZ R20, R29, UR45, -R3 ;  /* 0x0000002d1d147c23 */ /* 0x000fe20008010803 */
[----:B------:R-:W-:Y:S01]  /*d1e0*/  MUFU.EX2 R4, R4 ;  /* 0x0000000400047308 */ /* 0x000fe20000000800 */
[----:B------:R-:W-:-:S07]  /*d1f0*/  IMAD.U32 R9, RZ, RZ, UR40 ;  /* 0x00000028ff097e24 */ /* 0x000fce000f8e00ff */
[----:B------:R-:W0:Y:S01]  /*d200*/  MUFU.EX2 R5, R5 ;  /* 0x0000000500057308 */ /* 0x000e220000000800 */
[----:B------:R-:W-:-:S07]  /*d210*/  FFMA.FTZ R24, R32, UR45, -R3 ;  /* 0x0000002d20187c23 */ /* 0x000fce0008010803 */
[----:B------:R-:W-:Y:S08]  /*d220*/  MUFU.EX2 R6, R6 ;  /* 0x0000000600067308 */ /* 0x000ff00000000800 */
[----:B------:R-:W1:Y:S08]  /*d230*/  MUFU.EX2 R12, R12 ;  /* 0x0000000c000c7308 */ /* 0x000e700000000800 */
[----:B------:R-:W-:Y:S08]  /*d240*/  MUFU.EX2 R13, R13 ;  /* 0x0000000d000d7308 */ /* 0x000ff00000000800 */
[----:B------:R-:W2:Y:S08]  /*d250*/  MUFU.EX2 R14, R14 ;  /* 0x0000000e000e7308 */ /* 0x000eb00000000800 */
[----:B------:R-:W-:Y:S08]  /*d260*/  MUFU.EX2 R15, R15 ;  /* 0x0000000f000f7308 */ /* 0x000ff00000000800 */
[----:B------:R-:W3:Y:S01]  /*d270*/  MUFU.EX2 R20, R20 ;  /* 0x0000001400147308 */ /* 0x000ee20000000800 */
[--C-:B------:R-:W-:Y:S01]  /*d280*/  FFMA.FTZ R34, R34, UR45, -R8.reuse ;  /* 0x0000002d22227c23 */ /* 0x100fe20008010808 */
[----:B------:R-:W-:Y:S01]  /*d290*/  FFMA.FTZ R35, R35, UR45, -R8 ;  /* 0x0000002d23237c23 */ /* 0x000fe20008010808 */
[----:B------:R-:W-:Y:S01]  /*d2a0*/  PRMT R9, R9, 0x654, R10 ;  /* 0x0000065409097816 */ /* 0x000fe2000000000a */
[--C-:B------:R-:W-:Y:S01]  /*d2b0*/  FFMA.FTZ R26, R33, UR45, -R3.reuse ;  /* 0x0000002d211a7c23 */ /* 0x100fe20008010803 */
[----:B------:R-:W-:Y:S01]  /*d2c0*/  FFMA.FTZ R30, R36, UR45, -R3 ;  /* 0x0000002d241e7c23 */ /* 0x000fe20008010803 */
[--C-:B------:R-:W-:Y:S01]  /*d2d0*/  FFMA.FTZ R38, R38, UR45, -R8.reuse ;  /* 0x0000002d26267c23 */ /* 0x100fe20008010808 */
[----:B------:R0:W-:Y:S01]  /*d2e0*/  SYNCS.ARRIVE.TRANS64.RED.A1T0 RZ, [R9+URZ], RZ ;  /* 0x000000ff09ff79a7 */ /* 0x0001e2000810043f */
[----:B------:R-:W4:Y:S01]  /*d2f0*/  MUFU.EX2 R25, R34 ;  /* 0x0000002200197308 */ /* 0x000f220000000800 */
[--C-:B------:R-:W-:Y:S01]  /*d300*/  FFMA.FTZ R39, R39, UR45, -R8.reuse ;  /* 0x0000002d27277c23 */ /* 0x100fe20008010808 */
[--C-:B------:R-:W-:Y:S01]  /*d310*/  FFMA.FTZ R42, R42, UR45, -R8.reuse ;  /* 0x0000002d2a2a7c23 */ /* 0x100fe20008010808 */
[--C-:B------:R-:W-:Y:S01]  /*d320*/  FFMA.FTZ R43, R43, UR45, -R8.reuse ;  /* 0x0000002d2b2b7c23 */ /* 0x100fe20008010808 */
[--C-:B------:R-:W-:Y:S01]  /*d330*/  FFMA.FTZ R46, R46, UR45, -R8.reuse ;  /* 0x0000002d2e2e7c23 */ /* 0x100fe20008010808 */
[----:B------:R-:W-:-:S03]  /*d340*/  FFMA.FTZ R47, R47, UR45, -R8 ;  /* 0x0000002d2f2f7c23 */ /* 0x000fc60008010808 */
[----:B------:R-:W5:Y:S01]  /*d350*/  MUFU.EX2 R24, R24 ;  /* 0x0000001800187308 */ /* 0x000f620000000800 */
        /* <DEDUP_REMOVED lines=20> */
[----:B0-----:R-:W-:Y:S01]  /*d4a0*/  F2FP.F16.F32.PACK_AB R9, R5, R4 ;  /* 0x000000040509723e */ /* 0x001fe200000000ff */
[----:B------:R-:W0:Y:S01]  /*d4b0*/  MUFU.EX2 R35, R35 ;  /* 0x0000002300237308 */ /* 0x000e220000000800 */
[----:B-1----:R-:W-:Y:S01]  /*d4c0*/  F2FP.F16.F32.PACK_AB R11, R12, R6 ;  /* 0x000000060c0b723e */ /* 0x002fe200000000ff */
[----:B------:R-:W-:Y:S01]  /*d4d0*/  FADD.FTZ R5, R4, R5 ;  /* 0x0000000504057221 */ /* 0x000fe20000010000 */
[----:B--2---:R-:W-:Y:S01]  /*d4e0*/  F2FP.F16.F32.PACK_AB R8, R14, R13 ;  /* 0x0000000d0e08723e */ /* 0x004fe200000000ff */
[----:B------:R-:W-:Y:S01]  /*d4f0*/  FADD.FTZ R14, R13, R14 ;  /* 0x0000000e0d0e7221 */ /* 0x000fe20000010000 */
[----:B---3--:R-:W-:Y:S01]  /*d500*/  F2FP.F16.F32.PACK_AB R10, R20, R15 ;  /* 0x0000000f140a723e */ /* 0x008fe200000000ff */
[----:B------:R-:W-:-:S02]  /*d510*/  FFMA.FTZ R31, R37, UR45, -R3 ;  /* 0x0000002d251f7c23 */ /* 0x000fc40008010803 */
[----:B------:R-:W1:Y:S01]  /*d520*/  MUFU.EX2 R26, R26 ;  /* 0x0000001a001a7308 */ /* 0x000e620000000800 */
[----:B------:R-:W-:Y:S01]  /*d530*/  FADD.FTZ R37, R6, R5 ;  /* 0x0000000506257221 */ /* 0x000fe20000010000 */
[----:B------:R2:W-:Y:S01]  /*d540*/  STSM.16.M88.4 [R143+0x21800], R8 ;  /* 0x021800088f007844 */ /* 0x0005e20000000200 */
[----:B------:R-:W-:-:S05]  /*d550*/  FADD.FTZ R13, R15, R14 ;  /* 0x0000000e0f0d7221 */ /* 0x000fca0000010000 */
[----:B------:R-:W3:Y:S01]  /*d560*/  MUFU.EX2 R27, R38 ;  /* 0x00000026001b7308 */ /* 0x000ee20000000800 */
[----:B------:R-:W-:Y:S01]  /*d570*/  FADD.FTZ R12, R12, R37 ;  /* 0x000000250c0c7221 */ /* 0x000fe20000010000 */
[----:B------:R-:W-:-:S06]  /*d580*/  FADD.FTZ R13, R20, R13 ;  /* 0x0000000d140d7221 */ /* 0x000fcc0000010000 */
[----:B------:R-:W3:Y:S01]  /*d590*/  MUFU.EX2 R30, R30 ;  /* 0x0000001e001e7308 */ /* 0x000ee20000000800 */
[--C-:B--2---:R-:W-:Y:S01]  /*d5a0*/  FFMA.FTZ R8, R40, UR45, -R3.reuse ;  /* 0x0000002d28087c23 */ /* 0x104fe20008010803 */
[----:B------:R-:W-:-:S06]  /*d5b0*/  FFMA.FTZ R10, R41, UR45, -R3 ;  /* 0x0000002d290a7c23 */ /* 0x000fcc0008010803 */
[----:B------:R-:W2:Y:S01]  /*d5c0*/  MUFU.EX2 R39, R39 ;  /* 0x0000002700277308 */ /* 0x000ea20000000800 */
[----:B----4-:R-:W-:Y:S01]  /*d5d0*/  FADD.FTZ R12, R25, R12 ;  /* 0x0000000c190c7221 */ /* 0x010fe20000010000 */
[----:B-----5:R-:W-:-:S06]  /*d5e0*/  FADD.FTZ R13, R24, R13 ;  /* 0x0000000d180d7221 */ /* 0x020fcc0000010000 */
[----:B------:R-:W4:Y:S01]  /*d5f0*/  MUFU.EX2 R31, R31 ;  /* 0x0000001f001f7308 */ /* 0x000f220000000800 */
[----:B------:R-:W-:Y:S01]  /*d600*/  FFMA.FTZ R21, R44, UR45, -R3 ;  /* 0x0000002d2c157c23 */ /* 0x000fe20008010803 */
[----:B0-----:R-:W-:-:S06]  /*d610*/  FADD.FTZ R12, R35, R12 ;  /* 0x0000000c230c7221 */ /* 0x001fcc0000010000 */
[----:B------:R-:W0:Y:S01]  /*d620*/  MUFU.EX2 R9, R42 ;  /* 0x0000002a00097308 */ /* 0x000e220000000800 */
[----:B-1----:R-:W-:Y:S01]  /*d630*/  FADD.FTZ R13, R26, R13 ;  /* 0x0000000d1a0d7221 */ /* 0x002fe20000010000 */
[----:B------:R-:W-:-:S06]  /*d640*/  FFMA.FTZ R28, R45, UR45, -R3 ;  /* 0x0000002d2d1c7c23 */ /* 0x000fcc0008010803 */
[----:B------:R-:W1:Y:S01]  /*d650*/  MUFU.EX2 R8, R8 ;  /* 0x0000000800087308 */ /* 0x000e620000000800 */
[----:B---3--:R-:W-:Y:S01]  /*d660*/  FADD.FTZ R12, R27, R12 ;  /* 0x0000000c1b0c7221 */ /* 0x008fe20000010000 */
[----:B------:R-:W-:-:S06]  /*d670*/  FADD.FTZ R14, R30, R13 ;  /* 0x0000000d1e0e7221 */ /* 0x000fcc0000010000 */
[----:B------:R-:W3:Y:S01]  /*d680*/  MUFU.EX2 R43, R43 ;  /* 0x0000002b002b7308 */ /* 0x000ee20000000800 */
[----:B------:R-:W-:-:S07]  /*d690*/  FFMA.FTZ R29, R48, UR45, -R3 ;  /* 0x0000002d301d7c23 */ /* 0x000fce0008010803 */
[----:B------:R-:W5:Y:S01]  /*d6a0*/  MUFU.EX2 R10, R10 ;  /* 0x0000000a000a7308 */ /* 0x000f620000000800 */
[----:B--2---:R-:W-:Y:S01]  /*d6b0*/  FADD.FTZ R12, R39, R12 ;  /* 0x0000000c270c7221 */ /* 0x004fe20000010000 */
[----:B----4-:R-:W-:-:S06]  /*d6c0*/  FADD.FTZ R13, R31, R14 ;  /* 0x0000000e1f0d7221 */ /* 0x010fcc0000010000 */
[----:B------:R-:W2:Y:S01]  /*d6d0*/  MUFU.EX2 R21, R21 ;  /* 0x0000001500157308 */ /* 0x000ea20000000800 */
[----:B------:R-:W-:-:S07]  /*d6e0*/  FFMA.FTZ R32, R49, UR45, -R3 ;  /* 0x0000002d31207c23 */ /* 0x000fce0008010803 */
[----:B------:R-:W4:Y:S01]  /*d6f0*/  MUFU.EX2 R11, R46 ;  /* 0x0000002e000b7308 */ /* 0x000f220000000800 */
[----:B0-----:R-:W-:Y:S01]  /*d700*/  FADD.FTZ R12, R9, R12 ;  /* 0x0000000c090c7221 */ /* 0x001fe20000010000 */
[----:B-1----:R-:W-:-:S06]  /*d710*/  FADD.FTZ R13, R8, R13 ;  /* 0x0000000d080d7221 */ /* 0x002fcc0000010000 */
[----:B------:R-:W0:Y:S01]  /*d720*/  MUFU.EX2 R28, R28 ;  /* 0x0000001c001c7308 */ /* 0x000e220000000800 */
[----:B------:R-:W-:-:S07]  /*d730*/  FFMA.FTZ R33, R52, UR45, -R3 ;  /* 0x0000002d34217c23 */ /* 0x000fce0008010803 */
[----:B------:R-:W1:Y:S01]  /*d740*/  MUFU.EX2 R47, R47 ;  /* 0x0000002f002f7308 */ /* 0x000e620000000800 */
[----:B---3--:R-:W-:Y:S01]  /*d750*/  FADD.FTZ R14, R43, R12 ;  /* 0x0000000c2b0e7221 */ /* 0x008fe20000010000 */
[----:B-----5:R-:W-:-:S06]  /*d760*/  FADD.FTZ R12, R10, R13 ;  /* 0x0000000d0a0c7221 */ /* 0x020fcc0000010000 */
[----:B------:R-:W3:Y:S01]  /*d770*/  MUFU.EX2 R29, R29 ;  /* 0x0000001d001d7308 */ /* 0x000ee20000000800 */
[----:B------:R-:W-:-:S07]  /*d780*/  FFMA.FTZ R34, R53, UR45, -R3 ;  /* 0x0000002d35227c23 */ /* 0x000fce0008010803 */
[----:B------:R-:W5:Y:S01]  /*d790*/  MUFU.EX2 R50, R50 ;  /* 0x0000003200327308 */ /* 0x000f620000000800 */
[----:B--2---:R-:W-:Y:S01]  /*d7a0*/  FADD.FTZ R13, R21, R12 ;  /* 0x0000000c150d7221 */ /* 0x004fe20000010000 */
[----:B------:R-:W-:-:S06]  /*d7b0*/  FFMA.FTZ R4, R56, UR45, -R3 ;  /* 0x0000002d38047c23 */ /* 0x000fcc0008010803 */
[----:B------:R-:W2:Y:S01]  /*d7c0*/  MUFU.EX2 R32, R32 ;  /* 0x0000002000207308 */ /* 0x000ea20000000800 */
[----:B----4-:R-:W-:-:S07]  /*d7d0*/  FADD.FTZ R14, R11, R14 ;  /* 0x0000000e0b0e7221 */ /* 0x010fce0000010000 */
[----:B------:R-:W4:Y:S01]  /*d7e0*/  MUFU.EX2 R51, R51 ;  /* 0x0000003300337308 */ /* 0x000f220000000800 */
[----:B0-----:R-:W-:Y:S01]  /*d7f0*/  FADD.FTZ R12, R28, R13 ;  /* 0x0000000d1c0c7221 */ /* 0x001fe20000010000 */
[----:B------:R-:W-:-:S06]  /*d800*/  FFMA.FTZ R5, R57, UR45, -R3 ;  /* 0x0000002d39057c23 */ /* 0x000fcc0008010803 */
[----:B------:R-:W0:Y:S01]  /*d810*/  MUFU.EX2 R33, R33 ;  /* 0x0000002100217308 */ /* 0x000e220000000800 */
[----:B-1----:R-:W-:-:S07]  /*d820*/  FADD.FTZ R15, R47, R14 ;  /* 0x0000000e2f0f7221 */ /* 0x002fce0000010000 */
[----:B------:R-:W1:Y:S01]  /*d830*/  MUFU.EX2 R54, R54 ;  /* 0x0000003600367308 */ /* 0x000e620000000800 */
[----:B---3--:R-:W-:Y:S01]  /*d840*/  FADD.FTZ R13, R29, R12 ;  /* 0x0000000c1d0d7221 */ /* 0x008fe20000010000 */
[----:B------:R-:W-:-:S06]  /*d850*/  FFMA.FTZ R6, R60, UR45, -R3 ;  /* 0x0000002d3c067c23 */ /* 0x000fcc0008010803 */
[----:B------:R-:W3:Y:S01]  /*d860*/  MUFU.EX2 R34, R34 ;  /* 0x0000002200227308 */ /* 0x000ee20000000800 */
[----:B-----5:R-:W-:Y:S01]  /*d870*/  FADD.FTZ R14, R50, R15 ;  /* 0x0000000f320e7221 */ /* 0x020fe20000010000 */
[----:B------:R-:W-:-:S06]  /*d880*/  F2FP.F16.F32.PACK_AB R24, R26, R24 ;  /* 0x000000181a18723e */ /* 0x000fcc00000000ff */
[----:B------:R-:W5:Y:S01]  /*d890*/  MUFU.EX2 R55, R55 ;  /* 0x0000003700377308 */ /* 0x000f620000000800 */
[----:B------:R-:W-:Y:S01]  /*d8a0*/  F2FP.F16.F32.PACK_AB R25, R35, R25 ;  /* 0x000000192319723e */ /* 0x000fe200000000ff */
[----:B--2---:R-:W-:Y:S01]  /*d8b0*/  FADD.FTZ R12, R32, R13 ;  /* 0x0000000d200c7221 */ /* 0x004fe20000010000 */
[----:B------:R-:W-:-:S05]  /*d8c0*/  F2FP.F16.F32.PACK_AB R27, R39, R27 ;  /* 0x0000001b271b723e */ /* 0x000fca00000000ff */
[----:B------:R-:W2:Y:S01]  /*d8d0*/  MUFU.EX2 R4, R4 ;  /* 0x0000000400047308 */ /* 0x000ea20000000800 */
[----:B------:R-:W-:Y:S01]  /*d8e0*/  F2FP.F16.F32.PACK_AB R26, R31, R30 ;  /* 0x0000001e1f1a723e */ /* 0x000fe200000000ff */
[----:B------:R-:W-:Y:S01]  /*d8f0*/  FFMA.FTZ R20, R61, UR45, -R3 ;  /* 0x0000002d3d147c23 */ /* 0x000fe20008010803 */
[----:B----4-:R-:W-:-:S05]  /*d900*/  FADD.FTZ R15, R51, R14 ;  /* 0x0000000e330f7221 */ /* 0x010fca0000010000 */
[----:B------:R-:W4:Y:S01]  /*d910*/  MUFU.EX2 R58, R58 ;  /* 0x0000003a003a7308 */ /* 0x000f220000000800 */
[----:B------:R-:W-:Y:S01]  /*d920*/  F2FP.F16.F32.PACK_AB R8, R10, R8 ;  /* 0x000000080a08723e */ /* 0x000fe200000000ff */
[----:B------:R1:W-:Y:S01]  /*d930*/  STSM.16.M88.4 [R91], R24 ;  /* 0x000000185b007844 */ /* 0x0003e20000000200 */
[----:B------:R-:W-:-:S05]  /*d940*/  F2FP.F16.F32.PACK_AB R10, R28, R21 ;  /* 0x000000151c0a723e */ /* 0x000fca00000000ff */
[----:B------:R-:W4:Y:S01]  /*d950*/  MUFU.EX2 R5, R5 ;  /* 0x0000000500057308 */ /* 0x000f220000000800 */
[----:B0-----:R-:W-:Y:S01]  /*d960*/  FADD.FTZ R21, R33, R12 ;  /* 0x0000000c21157221 */ /* 0x001fe20000010000 */
[----:B------:R-:W-:-:S06]  /*d970*/  FFMA.FTZ R35, R64, UR45, -R3 ;  /* 0x0000002d40237c23 */ /* 0x000fcc0008010803 */
[----:B------:R-:W0:Y:S01]  /*d980*/  MUFU.EX2 R59, R59 ;  /* 0x0000003b003b7308 */ /* 0x000e220000000800 */
[----:B------:R-:W-:Y:S01]  /*d990*/  FFMA.FTZ R36, R65, UR45, -R3 ;  /* 0x0000002d41247c23 */ /* 0x000fe20008010803 */
[----:B-1----:R-:W-:Y:S01]  /*d9a0*/  FADD.FTZ R24, R54, R15 ;  /* 0x0000000f36187221 */ /* 0x002fe20000010000 */
[----:B---3--:R-:W-:-:S05]  /*d9b0*/  FADD.FTZ R21, R34, R21 ;  /* 0x0000001522157221 */ /* 0x008fca0000010000 */
[----:B------:R-:W1:Y:S01]  /*d9c0*/  MUFU.EX2 R6, R6 ;  /* 0x0000000600067308 */ /* 0x000e620000000800 */
[----:B-----5:R-:W-:-:S07]  /*d9d0*/  FADD.FTZ R25, R55, R24 ;  /* 0x0000001837197221 */ /* 0x020fce0000010000 */
[----:B------:R-:W-:Y:S01]  /*d9e0*/  MUFU.EX2 R62, R62 ;  /* 0x0000003e003e7308 */ /* 0x000fe20000000800 */
[----:B--2---:R-:W-:Y:S01]  /*d9f0*/  FADD.FTZ R24, R4, R21 ;  /* 0x0000001504187221 */ /* 0x004fe20000010000 */
[----:B----4-:R-:W-:-:S06]  /*da00*/  FADD.FTZ R26, R58, R25 ;  /* 0x000000193a1a7221 */ /* 0x010fcc0000010000 */
[----:B------:R-:W-:Y:S01]  /*da10*/  MUFU.EX2 R63, R63 ;  /* 0x0000003f003f7308 */ /* 0x000fe20000000800 */
[----:B------:R-:W-:Y:S01]  /*da20*/  F2FP.F16.F32.PACK_AB R9, R43, R9 ;  /* 0x000000092b09723e */ /* 0x000fe200000000ff */
[----:B------:R-:W-:Y:S01]  /*da30*/  FFMA.FTZ R68, R68, UR45, -R3 ;  /* 0x0000002d44447c23 */ /* 0x000fe20008010803 */
[----:B------:R-:W-:-:S05]  /*da40*/  F2FP.F16.F32.PACK_AB R11, R47, R11 ;  /* 0x0000000b2f0b723e */ /* 0x000fca00000000ff */
[----:B------:R-:W-:Y:S01]  /*da50*/  MUFU.EX2 R66, R66 ;  /* 0x0000004200427308 */ /* 0x000fe20000000800 */
[----:B------:R-:W-:-:S07]  /*da60*/  FFMA.FTZ R37, R72, UR45, -R3 ;  /* 0x0000002d48257c23 */ /* 0x000fce0008010803 */
[----:B------:R-:W-:Y:S01]  /*da70*/  MUFU.EX2 R67, R67 ;  /* 0x0000004300437308 */ /* 0x000fe20000000800 */
[----:B------:R-:W-:-:S07]  /*da80*/  F2FP.F16.F32.PACK_AB R13, R51, R50 ;  /* 0x00000032330d723e */ /* 0x000fce00000000ff */
[----:B------:R-:W-:Y:S08]  /*da90*/  MUFU.EX2 R70, R70 ;  /* 0x0000004600467308 */ /* 0x000ff00000000800 */
[----:B------:R-:W-:Y:S08]  /*daa0*/  MUFU.EX2 R71, R71 ;  /* 0x0000004700477308 */ /* 0x000ff00000000800 */
[----:B------:R-:W-:Y:S01]  /*dab0*/  MUFU.EX2 R74, R74 ;  /* 0x0000004a004a7308 */ /* 0x000fe20000000800 */
[--C-:B------:R-:W-:Y:S01]  /*dac0*/  FFMA.FTZ R38, R73, UR45, -R3.reuse ;  /* 0x0000002d49267c23 */ /* 0x100fe20008010803 */
[--C-:B------:R-:W-:Y:S01]  /*dad0*/  FFMA.FTZ R76, R76, UR45, -R3.reuse ;  /* 0x0000002d4c4c7c23 */ /* 0x100fe20008010803 */
[----:B------:R-:W2:Y:S05]  /*dae0*/  LDL R39, [R1+0x54] ;  /* 0x0000540001277983 */ /* 0x000eaa0000100800 */
[----:B------:R-:W3:Y:S01]  /*daf0*/  MUFU.EX2 R20, R20 ;  /* 0x0000001400147308 */ /* 0x000ee20000000800 */
[----:B------:R-:W-:Y:S01]  /*db00*/  FADD.FTZ R21, R5, R24 ;  /* 0x0000001805157221 */ /* 0x000fe20000010000 */
[--C-:B------:R-:W-:Y:S01]  /*db10*/  FFMA.FTZ R31, R69, UR45, -R3.reuse ;  /* 0x0000002d451f7c23 */ /* 0x100fe20008010803 */
[----:B------:R-:W-:Y:S01]  /*db20*/  F2FP.F16.F32.PACK_AB R14, R34, R33 ;  /* 0x00000021220e723e */ /* 0x000fe200000000ff */
[--C-:B------:R-:W-:Y:S01]  /*db30*/  FFMA.FTZ R77, R77, UR45, -R3.reuse ;  /* 0x0000002d4d4d7c23 */ /* 0x100fe20008010803 */
[----:B------:R-:W-:Y:S01]  /*db40*/  FFMA.FTZ R80, R80, UR45, -R3 ;  /* 0x0000002d50507c23 */ /* 0x000fe20008010803 */
[----:B------:R-:W4:Y:S02]  /*db50*/  @P5 LDC R27, c[0x0][0x450] ;  /* 0x00011400ff1b5b82 */ /* 0x000f240000000800 */
[----:B------:R-:W5:Y:S01]  /*db60*/  MUFU.EX2 R35, R35 ;  /* 0x0000002300237308 */ /* 0x000f620000000800 */
[----:B0-----:R-:W-:Y:S01]  /*db70*/  FADD.FTZ R25, R59, R26 ;  /* 0x0000001a3b197221 */ /* 0x001fe20000010000 */
[----:B------:R0:W-:Y:S01]  /*db80*/  STSM.16.M88.4 [R157], R8 ;  /* 0x000000089d007844 */ /* 0x0001e20000000200 */
[----:B-1----:R-:W-:-:S05]  /*db90*/  FADD.FTZ R21, R6, R21 ;  /* 0x0000001506157221 */ /* 0x002fca0000010000 */
[----:B------:R-:W1:Y:S01]  /*dba0*/  MUFU.EX2 R36, R36 ;  /* 0x0000002400247308 */ /* 0x000e620000000800 */
[----:B---3--:R-:W-:-:S07]  /*dbb0*/  FADD.FTZ R24, R20, R21 ;  /* 0x0000001514187221 */ /* 0x008fce0000010000 */
[----:B------:R-:W3:Y:S01]  /*dbc0*/  MUFU.EX2 R30, R68 ;  /* 0x00000044001e7308 */ /* 0x000ee20000000800 */
[----:B0-----:R-:W-:Y:S01]  /*dbd0*/  F2FP.F16.F32.PACK_AB R8, R5, R4 ;  /* 0x000000040508723e */ /* 0x001fe200000000ff */
[----:B------:R-:W-:Y:S01]  /*dbe0*/  FADD.FTZ R4, R62, R25 ;  /* 0x000000193e047221 */ /* 0x000fe20000010000 */
[----:B------:R-:W-:-:S05]  /*dbf0*/  F2FP.F16.F32.PACK_AB R12, R32, R29 ;  /* 0x0000001d200c723e */ /* 0x000fca00000000ff */
[----:B------:R-:W0:Y:S01]  /*dc00*/  MUFU.EX2 R31, R31 ;  /* 0x0000001f001f7308 */ /* 0x000e220000000800 */
[----:B------:R-:W-:Y:S01]  /*dc10*/  FADD.FTZ R5, R63, R4 ;  /* 0x000000043f057221 */ /* 0x000fe20000010000 */
[----:B------:R-:W-:Y:S01]  /*dc20*/  F2FP.F16.F32.PACK_AB R15, R55, R54 ;  /* 0x00000036370f723e */ /* 0x000fe200000000ff */
[----:B-----5:R-:W-:-:S05]  /*dc30*/  FADD.FTZ R11, R35, R24 ;  /* 0x00000018230b7221 */ /* 0x020fca0000010000 */
[----:B------:R-:W5:Y:S01]  /*dc40*/  MUFU.EX2 R37, R37 ;  /* 0x0000002500257308 */ /* 0x000f620000000800 */
[----:B------:R-:W-:Y:S01]  /*dc50*/  FADD.FTZ R4, R66, R5 ;  /* 0x0000000542047221 */ /* 0x000fe20000010000 */
[----:B------:R3:W-:Y:S01]  /*dc60*/  STSM.16.M88.4 [R156], R12 ;  /* 0x0000000c9c007844 */ /* 0x0007e20000000200 */
[----:B-1----:R-:W-:Y:S01]  /*dc70*/  FADD.FTZ R5, R36, R11 ;  /* 0x0000000b24057221 */ /* 0x002fe20000010000 */
[----:B------:R-:W-:Y:S01]  /*dc80*/  F2FP.F16.F32.PACK_AB R10, R20, R6 ;  /* 0x00000006140a723e */ /* 0x000fe200000000ff */
[----:B------:R-:W1:Y:S03]  /*dc90*/  @P5 LDC R25, c[0x0][0x44c] ;  /* 0x00011300ff195b82 */ /* 0x000e660000000800 */
[----:B------:R-:W4:Y:S01]  /*dca0*/  MUFU.EX2 R75, R75 ;  /* 0x0000004b004b7308 */ /* 0x000f220000000800 */
[----:B---3--:R-:W-:-:S07]  /*dcb0*/  FADD.FTZ R13, R67, R4 ;  /* 0x00000004430d7221 */ /* 0x008fce0000010000 */
[----:B------:R-:W3:Y:S01]  /*dcc0*/  MUFU.EX2 R78, R78 ;  /* 0x0000004e004e7308 */ /* 0x000ee20000000800 */
[----:B------:R-:W-:Y:S01]  /*dcd0*/  FADD.FTZ R4, R30, R5 ;  /* 0x000000051e047221 */ /* 0x000fe20000010000 */
[----:B------:R-:W-:-:S03]  /*dce0*/  FADD.FTZ R6, R70, R13 ;  /* 0x0000000d46067221 */ /* 0x000fc60000010000 */
[----:B0-----:R-:W-:Y:S01]  /*dcf0*/  FADD.FTZ R4, R31, R4 ;  /* 0x000000041f047221 */ /* 0x001fe20000010000 */
[----:B------:R-:W-:Y:S02]  /*dd00*/  FADD.FTZ R5, R71, R6 ;  /* 0x0000000647057221 */ /* 0x000fe40000010000 */
[----:B------:R-:W-:Y:S01]  /*dd10*/  MUFU.EX2 R79, R79 ;  /* 0x0000004f004f7308 */ /* 0x000fe20000000800 */
[----:B-----5:R-:W-:Y:S01]  /*dd20*/  FADD.FTZ R21, R37, R4 ;  /* 0x0000000425157221 */ /* 0x020fe20000010000 */
[----:B------:R-:W-:-:S06]  /*dd30*/  FADD.FTZ R4, R74, R5 ;  /* 0x000000054a047221 */ /* 0x000fcc0000010000 */
[----:B------:R-:W-:Y:S01]  /*dd40*/  MUFU.EX2 R82, R82 ;  /* 0x0000005200527308 */ /* 0x000fe20000000800 */
[----:B----4-:R-:W-:-:S07]  /*dd50*/  FADD.FTZ R5, R75, R4 ;  /* 0x000000044b057221 */ /* 0x010fce0000010000 */
[----:B------:R-:W0:Y:S01]  /*dd60*/  MUFU.EX2 R38, R38 ;  /* 0x0000002600267308 */ /* 0x000e220000000800 */
[----:B------:R-:W-:Y:S02]  /*dd70*/  F2FP.F16.F32.PACK_AB R9, R59, R58 ;  /* 0x0000003a3b09723e */ /* 0x000fe400000000ff */
[----:B------:R-:W-:-:S05]  /*dd80*/  F2FP.F16.F32.PACK_AB R11, R63, R62 ;  /* 0x0000003e3f0b723e */ /* 0x000fca00000000ff */
[----:B------:R-:W4:Y:S01]  /*dd90*/  MUFU.EX2 R76, R76 ;  /* 0x0000004c004c7308 */ /* 0x000f220000000800 */
[----:B---3--:R-:W-:-:S07]  /*dda0*/  FADD.FTZ R6, R78, R5 ;  /* 0x000000054e067221 */ /* 0x008fce0000010000 */
[----:B------:R-:W3:Y:S01]  /*ddb0*/  MUFU.EX2 R83, R83 ;  /* 0x0000005300537308 */ /* 0x000ee20000000800 */
[----:B------:R5:W-:Y:S01]  /*ddc0*/  STSM.16.M88.4 [R143+0x27800], R8 ;  /* 0x027800088f007844 */ /* 0x000be20000000200 */
[----:B0-----:R-:W-:-:S04]  /*ddd0*/  FADD.FTZ R21, R38, R21 ;  /* 0x0000001526157221 */ /* 0x001fc80000010000 */
[----:B----4-:R-:W-:Y:S01]  /*dde0*/  FADD.FTZ R4, R76, R21 ;  /* 0x000000154c047221 */ /* 0x010fe20000010000 */
[----:B-----5:R-:W-:-:S04]  /*ddf0*/  FADD.FTZ R11, R79, R6 ;  /* 0x000000064f0b7221 */ /* 0x020fc80000010000 */
[----:B------:R-:W-:-:S04]  /*de00*/  FADD.FTZ R6, R82, R11 ;  /* 0x0000000b52067221 */ /* 0x000fc80000010000 */
[----:B---3--:R-:W-:Y:S02]  /*de10*/  FADD.FTZ R21, R83, R6 ;  /* 0x0000000653157221 */ /* 0x008fe40000010000 */
[----:B------:R-:W3:Y:S01]  /*de20*/  LDL R6, [R1+0x60] ;  /* 0x0000600001067983 */ /* 0x000ee20000100800 */
[----:B------:R-:W0:Y:S01]  /*de30*/  MUFU.EX2 R77, R77 ;  /* 0x0000004d004d7308 */ /* 0x000e220000000800 */
[--C-:B------:R-:W-:Y:S01]  /*de40*/  FFMA.FTZ R81, R81, UR45, -R3.reuse ;  /* 0x0000002d51517c23 */ /* 0x100fe20008010803 */
[--C-:B------:R-:W-:Y:S01]  /*de50*/  FFMA.FTZ R84, R84, UR45, -R3.reuse ;  /* 0x0000002d54547c23 */ /* 0x100fe20008010803 */
[----:B------:R-:W-:-:S05]  /*de60*/  FFMA.FTZ R3, R85, UR45, -R3 ;  /* 0x0000002d55037c23 */ /* 0x000fca0008010803 */
[----:B------:R-:W4:Y:S08]  /*de70*/  MUFU.EX2 R80, R80 ;  /* 0x0000005000507308 */ /* 0x000f300000000800 */
[----:B------:R-:W5:Y:S01]  /*de80*/  MUFU.EX2 R81, R81 ;  /* 0x0000005100517308 */ /* 0x000f620000000800 */
[----:B-1----:R-:W-:-:S04]  /*de90*/  @P5 IMAD.HI.U32 R24, R90, R25, RZ ;  /* 0x000000195a185227 */ /* 0x002fc800078e00ff */
[----:B0-----:R-:W-:-:S03]  /*dea0*/  FADD.FTZ R5, R77, R4 ;  /* 0x000000044d057221 */ /* 0x001fc60000010000 */
[----:B------:R-:W-:Y:S08]  /*deb0*/  MUFU.EX2 R84, R84 ;  /* 0x0000005400547308 */ /* 0x000ff00000000800 */
[----:B------:R-:W0:Y:S01]  /*dec0*/  MUFU.EX2 R3, R3 ;  /* 0x0000000300037308 */ /* 0x000e220000000800 */
[----:B------:R-:W-:Y:S02]  /*ded0*/  IMAD.MOV.U32 R20, RZ, RZ, R90 ;  /* 0x000000ffff147224 */ /* 0x000fe400078e005a */
[----:B----4-:R-:W-:Y:S01]  /*dee0*/  FADD.FTZ R4, R80, R5 ;  /* 0x0000000550047221 */ /* 0x010fe20000010000 */
[----:B------:R-:W-:-:S04]  /*def0*/  F2FP.F16.F32.PACK_AB R12, R36, R35 ;  /* 0x00000023240c723e */ /* 0x000fc800000000ff */
[----:B------:R-:W-:Y:S01]  /*df00*/  MUFU.EX2 R86, R86 ;  /* 0x0000005600567308 */ /* 0x000fe20000000800 */
[----:B------:R-:W-:Y:S02]  /*df10*/  F2FP.F16.F32.PACK_AB R13, R67, R66 ;  /* 0x00000042430d723e */ /* 0x000fe400000000ff */
[----:B------:R-:W-:-:S05]  /*df20*/  F2FP.F16.F32.PACK_AB R14, R31, R30 ;  /* 0x0000001e1f0e723e */ /* 0x000fca00000000ff */
[----:B------:R-:W1:Y:S01]  /*df30*/  MUFU.EX2 R87, R87 ;  /* 0x0000005700577308 */ /* 0x000e620000000800 */
[----:B------:R-:W-:Y:S02]  /*df40*/  F2FP.F16.F32.PACK_AB R15, R71, R70 ;  /* 0x00000046470f723e */ /* 0x000fe400000000ff */
[----:B------:R-:W-:Y:S01]  /*df50*/  @P5 SHF.R.U32.HI R20, RZ, R27, R24 ;  /* 0x0000001bff145219 */ /* 0x000fe20000011618 */
[----:B-----5:R-:W-:-:S03]  /*df60*/  FADD.FTZ R5, R81, R4 ;  /* 0x0000000451057221 */ /* 0x020fc60000010000 */
[----:B------:R-:W-:Y:S02]  /*df70*/  IADD3 R4, R20, R88, -R89 ;  /* 0x0000005814047210 */ /* 0x000fe40007ffe859 */
[----:B------:R-:W-:Y:S02]  /*df80*/  F2FP.F16.F32.PACK_AB R8, R38, R37 ;  /* 0x000000252608723e */ /* 0x000fe400000000ff */
[----:B------:R-:W-:Y:S02]  /*df90*/  F2FP.F16.F32.PACK_AB R9, R75, R74 ;  /* 0x0000004a4b09723e */ /* 0x000fe400000000ff */
[----:B------:R-:W-:Y:S02]  /*dfa0*/  F2FP.F16.F32.PACK_AB R10, R77, R76 ;  /* 0x0000004c4d0a723e */ /* 0x000fe400000000ff */
[----:B------:R-:W-:Y:S02]  /*dfb0*/  F2FP.F16.F32.PACK_AB R11, R79, R78 ;  /* 0x0000004e4f0b723e */ /* 0x000fe400000000ff */
[----:B------:R-:W-:-:S02]  /*dfc0*/  CS2R R134, SRZ ;  /* 0x0000000000867805 */ /* 0x000fc4000001ff00 */
[----:B------:R-:W-:Y:S02]  /*dfd0*/  @P5 LOP3.LUT R18, R18, 0x8, RZ, 0xfc, !PT ;  /* 0x0000000812125812 */ /* 0x000fe400078efcff */
        /* <DEDUP_REMOVED lines=22> */
[----:B--2---:R0:W-:Y:S04]  /*e140*/  STSM.16.M88.4 [R39], R12 ;  /* 0x0000000c27007844 */ /* 0x0041e80000000200 */
[----:B------:R2:W-:Y:S01]  /*e150*/  STSM.16.M88.4 [R157+0x6000], R8 ;  /* 0x006000089d007844 */ /* 0x0005e20000000200 */
[----:B0-----:R-:W-:Y:S01]  /*e160*/  F2FP.F16.F32.PACK_AB R14, R3, R84 ;  /* 0x00000054030e723e */ /* 0x001fe200000000ff */
[----:B------:R-:W-:Y:S01]  /*e170*/  FADD.FTZ R84, R84, R5 ;  /* 0x0000000554547221 */ /* 0x000fe20000010000 */
[----:B------:R-:W-:-:S02]  /*e180*/  SHF.R.S32.HI R5, RZ, 0x1f, R4 ;  /* 0x0000001fff057819 */ /* 0x000fc40000011404 */
[----:B------:R-:W-:Y:S02]  /*e190*/  F2FP.F16.F32.PACK_AB R12, R81, R80 ;  /* 0x00000050510c723e */ /* 0x000fe400000000ff */
[----:B------:R-:W-:Y:S02]  /*e1a0*/  F2FP.F16.F32.PACK_AB R13, R83, R82 ;  /* 0x00000052530d723e */ /* 0x000fe400000000ff */
[----:B-1----:R-:W-:Y:S02]  /*e1b0*/  F2FP.F16.F32.PACK_AB R15, R87, R86 ;  /* 0x00000056570f723e */ /* 0x002fe400000000ff */
[----:B------:R-:W-:-:S03]  /*e1c0*/  LEA.HI R5, R5, R4, RZ, 0x7 ;  /* 0x0000000405057211 */ /* 0x000fc600078f38ff */
[----:B------:R2:W-:Y:S01]  /*e1d0*/  STSM.16.M88.4 [R156+0x6000], R12 ;  /* 0x0060000c9c007844 */ /* 0x0005e20000000200 */
[----:B------:R-:W-:Y:S01]  /*e1e0*/  SHF.R.S32.HI R5, RZ, 0x7, R5 ;  /* 0x00000007ff057819 */ /* 0x000fe20000011405 */
[----:B------:R0:W-:Y:S06]  /*e1f0*/  MEMBAR.ALL.CTA ;  /* 0x0000000000007992 */ /* 0x0001ec0000008000 */
[----:B0-----:R-:W0:Y:S01]  /*e200*/  FENCE.VIEW.ASYNC.S ;  /* 0x00000000000073c6 */ /* 0x001e220000000000 */
[----:B------:R-:W-:Y:S02]  /*e210*/  VIADD R4, R94, 0xfffffffe ;  /* 0xfffffffe5e047836 */ /* 0x000fe40000000000 */
[----:B------:R-:W-:Y:S01]  /*e220*/  FADD.FTZ R86, R86, R21 ;  /* 0x0000001556567221 */ /* 0x000fe20000010000 */
[----:B------:R-:W-:Y:S01]  /*e230*/  FADD.FTZ R140, R3, R84 ;  /* 0x00000054038c7221 */ /* 0x000fe20000010000 */
[----:B------:R-:W-:-:S02]  /*e240*/  CS2R R94, SRZ ;  /* 0x00000000005e7805 */ /* 0x000fc4000001ff00 */
[----:B------:R-:W-:Y:S01]  /*e250*/  FADD.FTZ R21, R87, R86 ;  /* 0x0000005657157221 */ /* 0x000fe20000010000 */
[----:B---3--:R-:W-:-:S05]  /*e260*/  VIMNMX R6, R6, R5, !PT ;  /* 0x0000000506067248 */ /* 0x008fca0007fe0100 */
[----:B------:R2:W-:Y:S01]  /*e270*/  STL [R1+0x34], R6 ;  /* 0x0000340601007387 */ /* 0x0005e20000100800 */
[----:B------:R-:W-:Y:S01]  /*e280*/  ISETP.GE.AND P1, PT, R4, R6, PT ;  /* 0x000000060400720c */ /* 0x000fe20003f26270 */
[----:B0-----:R-:W-:-:S12]  /*e290*/  NOP ;  /* 0x0000000000007918 */ /* 0x001fd80000000000 */
[----:B--2---:R-:W-:Y:S05]  /*e2a0*/  @!P1 BRA `(.L_x_12464) ;  /* 0x0000002c00a49947 */ /* 0x004fea0003800000 */
[----:B------:R-:W-:Y:S01]  /*e2b0*/  IMAD.MOV.U32 R6, RZ, RZ, R7 ;  /* 0x000000ffff067224 */ /* 0x000fe200078e0007 */
[----:B------:R-:W-:Y:S01]  /*e2c0*/  MOV R8, R139 ;  /* 0x0000008b00087202 */ /* 0x000fe20000000f00 */
[----:B------:R-:W-:Y:S02]  /*e2d0*/  IMAD.MOV.U32 R3, RZ, RZ, R0 ;  /* 0x000000ffff037224 */ /* 0x000fe400078e0000 */
[----:B------:R-:W-:Y:S02]  /*e2e0*/  IMAD.MOV.U32 R5, RZ, RZ, R22 ;  /* 0x000000ffff057224 */ /* 0x000fe400078e0016 */
[----:B------:R-:W-:-:S07]  /*e2f0*/  IMAD.MOV.U32 R135, RZ, RZ, RZ ;  /* 0x000000ffff877224 */ /* 0x000fce00078e00ff */
.L_x_12476:
        /* <DEDUP_REMOVED lines=9> */
.L_x_12466:
        /* <DEDUP_REMOVED lines=8> */
.L_x_12467:
[----:B------:R-:W-:Y:S04]  /*e410*/  BSSY B0, `(.L_x_12465) ;  /* 0x0000004000007945 */ /* 0x000fe80003800000 */
[----:B-1----:R-:W-:Y:S05]  /*e420*/  @P2 BRA `(.L_x_12468) ;  /* 0x0000000000082947 */ /* 0x002fea0003800000 */
[----:B------:R-:W1:Y:S02]  /*e430*/  SYNCS.PHASECHK.TRANS64.TRYWAIT P2, [R7+URZ+0x2d830], R0 ;  /* 0x02d83000070075a7 */ /* 0x000e64000804017f */
[----:B-1----:R-:W-:Y:S05]  /*e440*/  @!P2 BRA `(.L_x_12469) ;  /* 0x0000010c00d8a947 */ /* 0x002fea0003800000 */
.L_x_12468:
[----:B------:R-:W-:Y:S05]  /*e450*/  BSYNC B0 ;  /* 0x0000000000007941 */ /* 0x000fea0003800000 */
.L_x_12465:
[----:B01----:R-:W2:Y:S01]  /*e460*/  LDL R7, [R1+0x2c] ;  /* 0x00002c0001077983 */ /* 0x003ea20000100800 */
[----:B------:R-:W0:Y:S01]  /*e470*/  S2R R0, SR_TID.X ;  /* 0x0000000000007919 */ /* 0x000e220000002100 */
[----:B------:R-:W-:Y:S01]  /*e480*/  VIADD R22, R5, 0x1 ;  /* 0x0000000105167836 */ /* 0x000fe20000000000 */
[----:B------:R-:W-:Y:S05]  /*e490*/  WARPSYNC.ALL ;  /* 0x0000000000007948 */ /* 0x000fea0003800000 */
[----:B------:R-:W-:-:S04]  /*e4a0*/  ISETP.NE.AND P2, PT, R22, 0x2, PT ;  /* 0x000000021600780c */ /* 0x000fc80003f45270 */
[----:B------:R-:W-:Y:S02]  /*e4b0*/  SEL R22, R22, RZ, P2 ;  /* 0x000000ff16167207 */ /* 0x000fe40001000000 */
[----:B0-----:R-:W-:-:S05]  /*e4c0*/  SHF.R.U32.HI R0, RZ, 0x7, R0 ;  /* 0x00000007ff007819 */ /* 0x001fca0000011600 */
[----:B------:R-:W-:Y:S02]  /*e4d0*/  VIADD R0, R0, 0x8 ;  /* 0x0000000800007836 */ /* 0x000fe40000000000 */
[----:B------:R-:W-:Y:S01]  /*e4e0*/  IMAD.MOV.U32 R11, RZ, RZ, -0x7fffffe0 ;  /* 0x80000020ff0b7424 */ /* 0x000fe200078e00ff */
[----:B------:R-:W-:Y:S01]  /*e4f0*/  R2UR UR4, R144 ;  /* 0x00000000900472ca */ /* 0x000fe200000e0000 */
[----:B------:R-:W-:Y:S01]  /*e500*/  IMAD.MOV.U32 R25, RZ, RZ, -0x7fffffe0 ;  /* 0x80000020ff197424 */ /* 0x000fe200078e00ff */
[----:B------:R-:W-:Y:S02]  /*e510*/  R2UR UR5, R145 ;  /* 0x00000000910572ca */ /* 0x000fe400000e0000 */
[----:B------:R-:W-:Y:S02]  /*e520*/  R2UR UR7, R11 ;  /* 0x000000000b0772ca */ /* 0x000fe400000e0000 */
[----:B------:R-:W-:Y:S01]  /*e530*/  R2UR UR23, R25 ;  /* 0x00000000191772ca */ /* 0x000fe200000e0000 */
[----:B------:R-:W-:Y:S01]  /*e540*/  IMAD.MOV.U32 R15, RZ, RZ, -0x7fffffe0 ;  /* 0x80000020ff0f7424 */ /* 0x000fe200078e00ff */
[----:B------:R-:W-:-:S02]  /*e550*/  R2UR UR8, R154 ;  /* 0x000000009a0872ca */ /* 0x000fc400000e0000 */
[----:B------:R-:W-:Y:S02]  /*e560*/  R2UR UR9, R155 ;  /* 0x000000009b0972ca */ /* 0x000fe400000e0000 */
[----:B------:R-:W-:Y:S01]  /*e570*/  R2UR UR11, R15 ;  /* 0x000000000f0b72ca */ /* 0x000fe200000e0000 */
[----:B------:R0:W-:Y:S01]  /*e580*/  BAR.SYNC.DEFER_BLOCKING R0, 0x100 ;  /* 0x000400000000751d */ /* 0x0001e20000010000 */
[----:B------:R-:W-:Y:S01]  /*e590*/  IMAD.MOV.U32 R13, RZ, RZ, -0x7fffffe0 ;  /* 0x80000020ff0d7424 */ /* 0x000fe200078e00ff */
[----:B------:R-:W-:Y:S02]  /*e5a0*/  R2UR UR12, R152 ;  /* 0x00000000980c72ca */ /* 0x000fe400000e0000 */
[----:B------:R-:W-:Y:S02]  /*e5b0*/  R2UR UR13, R153 ;  /* 0x00000000990d72ca */ /* 0x000fe400000e0000 */
[----:B------:R-:W-:Y:S01]  /*e5c0*/  R2UR UR15, R13 ;  /* 0x000000000d0f72ca */ /* 0x000fe200000e0000 */
[----:B--2---:R-:W-:-:S04]  /*e5d0*/  IMAD R10, R22, 0x600, R7 ;  /* 0x00000600160a7824 */ /* 0x004fc800078e0207 */
[C---:B------:R-:W-:Y:S01]  /*e5e0*/  VIADD R24, R10.reuse, 0x400 ;  /* 0x000004000a187836 */ /* 0x040fe20000000000 */
[----:B------:R-:W-:-:S04]  /*e5f0*/  R2UR UR6, R10 ;  /* 0x000000000a0672ca */ /* 0x000fc800000e0000 */
[----:B------:R-:W-:Y:S02]  /*e600*/  R2UR UR22, R24 ;  /* 0x00000000181672ca */ /* 0x000fe400000e0000 */
[----:B------:R-:W-:-:S07]  /*e610*/  WARPGROUP.ARRIVE ;  /* 0x00000000000079c5 */ /* 0x000fce0000000000 */
[----:B------:R-:W-:Y:S01]  /*e620*/  HGMMA.64x128x16.F32 R24, gdesc[UR4], RZ, !UPT, gsb0 ;  /* 0x01e00000041879f0 */ /* 0x000fe2000c0008ff */
[----:B------:R-:W-:-:S05]  /*e630*/  VIADD R14, R10, 0x2 ;  /* 0x000000020a0e7836 */ /* 0x000fca0000000000 */
[----:B------:R-:W-:Y:S02]  /*e640*/  R2UR UR10, R14 ;  /* 0x000000000e0a72ca */ /* 0x000fe400000e0000 */
[----:B------:R-:W-:-:S04]  /*e650*/  IADD3 R12, R10, 0x200, RZ ;  /* 0x000002000a0c7810 */ /* 0x000fc80007ffe0ff */
[----:B------:R-:W-:Y:S01]  /*e660*/  R2UR UR14, R12 ;  /* 0x000000000c0e72ca */ /* 0x000fe200000e0000 */
[----:B------:R-:W-:Y:S02]  /*e670*/  WARPGROUP.DEPBAR.LE gsb0, 0x0 ;  /* 0x00008000000079c5 */ /* 0x000fe40000010000 */
        /* <DEDUP_REMOVED lines=30> */
.L_x_12471:
[----:B------:R-:W-:Y:S01]  /*e860*/  SHF.L.U32 R0, R8, 0x1f, RZ ;  /* 0x0000001f08007819 */ /* 0x000fe200000006ff */
[----:B------:R-:W-:-:S04]  /*e870*/  IMAD R7, R5, 0x8, R2 ;  /* 0x0000000805077824 */ /* 0x000fc800078e0202 */
[----:B------:R0:W1:Y:S01]  /*e880*/  SYNCS.PHASECHK.TRANS64.TRYWAIT P1, [R7+URZ+0x2d850], R0 ;  /* 0x02d85000070075a7 */ /* 0x000062000802017f */
[----:B------:R-:W-:Y:S05]  /*e890*/  @!P0 BRA `(.L_x_12472) ;  /* 0x0000000000048947 */ /* 0x000fea0003800000 */
[----:B------:R-:W-:Y:S01]  /*e8a0*/  BPT.TRAP 0x1 ;  /* 0x000000040000795c */ /* 0x000fe20000300000 */
.L_x_12472:
[----:B-1----:R-:W-:Y:S05]  /*e8b0*/  @P1 BRA `(.L_x_12470) ;  /* 0x0000000000081947 */ /* 0x002fea0003800000 */
[----:B------:R-:W1:Y:S02]  /*e8c0*/  SYNCS.PHASECHK.TRANS64.TRYWAIT P1, [R7+URZ+0x2d850], R0 ;  /* 0x02d85000070075a7 */ /* 0x000e64000802017f */
[----:B-1----:R-:W-:Y:S05]  /*e8d0*/  @!P1 BRA `(.L_x_12473) ;  /* 0x0000010800c89947 */ /* 0x002fea0003800000 */
.L_x_12470:
[----:B------:R-:W2:Y:S01]  /*e8e0*/  LDL R12, [R1+0x30] ;  /* 0x00003000010c7983 */ /* 0x000ea20000100800 */
[----:B01----:R-:W-:Y:S01]  /*e8f0*/  VIADD R0, R2, 0x400 ;  /* 0x0000040002007836 */ /* 0x003fe20000000000 */
[----:B------:R-:W-:Y:S05]  /*e900*/  WARPSYNC.ALL ;  /* 0x0000000000007948 */ /* 0x000fea0003800000 */
[----:B------:R-:W-:Y:S01]  /*e910*/  SHF.R.U32.HI R0, RZ, 0x4, R0 ;  /* 0x00000004ff007819 */ /* 0x000fe20000011600 */
[----:B------:R-:W-:Y:S01]  /*e920*/  WARPGROUP.ARRIVE ;  /* 0x00000000000079c5 */ /* 0x000fe20000000000 */
[----:B------:R-:W-:Y:S01]  /*e930*/  MOV R9, 0x80000020 ;  /* 0x8000002000097802 */ /* 0x000fe20000000f00 */
[----:B------:R-:W-:Y:S01]  /*e940*/  IMAD.MOV.U32 R11, RZ, RZ, -0x7fffffe0 ;  /* 0x80000020ff0b7424 */ /* 0x000fe200078e00ff */
[----:B------:R-:W-:-:S02]  /*e950*/  LOP3.LUT R0, R0, 0x3fff, RZ, 0xc0, !PT ;  /* 0x00003fff00007812 */ /* 0x000fc400078ec0ff */
[C---:B------:R-:W-:Y:S02]  /*e960*/  R2UR UR7, R9.reuse ;  /* 0x00000000090772ca */ /* 0x040fe400000e0000 */
[----:B------:R-:W-:Y:S02]  /*e970*/  LOP3.LUT R0, R0, 0x2000000, RZ, 0xfc, !PT ;  /* 0x0200000000007812 */ /* 0x000fe400078efcff */
[----:B------:R-:W-:Y:S02]  /*e980*/  R2UR UR35, R9 ;  /* 0x00000000092372ca */ /* 0x000fe400000e0000 */
[----:B------:R-:W-:Y:S01]  /*e990*/  MOV R9, 0x40000040 ;  /* 0x4000004000097802 */ /* 0x000fe20000000f00 */
        /* <DEDUP_REMOVED lines=13> */
[C---:B------:R-:W-:Y:S02]  /*ea70*/  R2UR UR27, R11.reuse ;  /* 0x000000000b1b72ca */ /* 0x040fe400000e0000 */
        /* <DEDUP_REMOVED lines=34> */
[----:B------:R-:W-:Y:S02]  /*eca0*/  R2UR UR20, R10 ;  /* 0x000000000a1472ca */ /* 0x000fe400000e0000 */
[----:B------:R-:W-:Y:S02]  /*ecb0*/  IADD3 R10, R8, 0x602, RZ ;  /* 0x00000602080a7810 */ /* 0x000fe40007ffe0ff */
[----:B0-----:R-:W-:Y:S02]  /*ecc0*/  SHF.R.U32.HI R0, RZ, 0x7, R12 ;  /* 0x00000007ff007819 */ /* 0x001fe4000001160c */
[----:B------:R-:W-:Y:S01]  /*ecd0*/  R2UR UR24, R10 ;  /* 0x000000000a1872ca */ /* 0x000fe200000e0000 */
[----:B------:R-:W-:Y:S01]  /*ece0*/  VIADD R10, R8, 0x604 ;  /* 0x00000604080a7836 */ /* 0x000fe20000000000 */
[----:B------:R-:W-:Y:S01]  /*ecf0*/  ISETP.GE.U32.AND P1, PT, R12, 0x180, PT ;  /* 0x000001800c00780c */ /* 0x000fe20003f26070 */
[----:B------:R-:W-:Y:S02]  /*ed00*/  VIADD R8, R8, 0x606 ;  /* 0x0000060608087836 */ /* 0x000fe40000000000 */
[----:B------:R-:W-:Y:S01]  /*ed10*/  VIADD R0, R0, 0x9 ;  /* 0x0000000900007836 */ /* 0x000fe20000000000 */
[----:B------:R-:W-:-:S02]  /*ed20*/  R2UR UR28, R10 ;  /* 0x000000000a1c72ca */ /* 0x000fc400000e0000 */
[----:B------:R-:W-:Y:S02]  /*ed30*/  R2UR UR32, R8 ;  /* 0x00000000082072ca */ /* 0x000fe400000e0000 */
[----:B------:R-:W-:Y:S01]  /*ed40*/  SEL R0, R0, 0x9, !P1 ;  /* 0x0000000900007807 */ /* 0x000fe20004800000 */
        /* <DEDUP_REMOVED lines=25> */
.L_x_12474:
[----:B------:R-:W2:Y:S01]  /*eee0*/  LDL R12, [R1+0x58] ;  /* 0x00005800010c7983 */ /* 0x000ea20000100800 */
[----:B0-----:R-:W0:Y:S03]  /*eef0*/  LDC R0, c[0x0][0x448] ;  /* 0x00011200ff007b82 */ /* 0x001e260000000800 */
[----:B------:R-:W2:Y:S04]  /*ef00*/  LDL R7, [R1+0x6c] ;  /* 0x00006c0001077983 */ /* 0x000ea80000100800 */
[----:B------:R-:W3:Y:S04]  /*ef10*/  LDL R11, [R1+0x64] ;  /* 0x00006400010b7983 */ /* 0x000ee80000100800 */
[----:B------:R-:W3:Y:S04]  /*ef20*/  LDL R10, [R1+0x5c] ;  /* 0x00005c00010a7983 */ /* 0x000ee80000100800 */
[----:B------:R-:W4:Y:S01]  /*ef30*/  LDL R9, [R1+0x4c] ;  /* 0x00004c0001097983 */ /* 0x000f220000100800 */
[----:B------:R-:W-:Y:S01]  /*ef40*/  LOP3.LUT R18, R18, 0xffffffdf, RZ, 0xc0, !PT ;  /* 0xffffffdf12127812 */ /* 0x000fe200078ec0ff */
[----:B------:R-:W-:Y:S01]  /*ef50*/  UMOV UR45, UR44 ;  /* 0x0000002c002d7c82 */ /* 0x000fe20008000000 */
[----:B------:R-:W-:-:S02]  /*ef60*/  IMAD R14, R22, 0x8, R2 ;  /* 0x00000008160e7824 */ /* 0x000fc400078e0202 */
[----:B------:R-:W-:Y:S01]  /*ef70*/  @P0 LOP3.LUT R18, R18, 0x20, RZ, 0xfc, !PT ;  /* 0x0000002012120812 */ /* 0x000fe200078efcff */
[----:B------:R-:W-:Y:S02]  /*ef80*/  IMAD.U32 R15, RZ, RZ, UR40 ;  /* 0x00000028ff0f7e24 */ /* 0x000fe4000f8e00ff */
[----:B------:R-:W-:Y:S01]  /*ef90*/  VIADD R14, R14, 0x2d840 ;  /* 0x0002d8400e0e7836 */ /* 0x000fe20000000000 */
[----:B0-----:R-:W-:Y:S02]  /*efa0*/  ISETP.NE.AND P1, PT, R0, 0x1, PT ;  /* 0x000000010000780c */ /* 0x001fe40003f25270 */
[----:B------:R-:W-:Y:S02]  /*efb0*/  LOP3.LUT R18, R18, 0xffffffbf, RZ, 0xc0, !PT ;  /* 0xffffffbf12127812 */ /* 0x000fe400078ec0ff */
[----:B------:R-:W-:-:S04]  /*efc0*/  PRMT R14, R15, 0x654, R14 ;  /* 0x000006540f0e7816 */ /* 0x000fc8000000000e */
[----:B------:R0:W-:Y:S05]  /*efd0*/  SYNCS.ARRIVE.TRANS64.RED.A1T0 RZ, [R14+URZ], RZ ;  /* 0x000000ff0eff79a7 */ /* 0x0001ea000810043f */
[----:B------:R-:W1:Y:S08]  /*efe0*/  @P1 LDC R8, c[0x0][0x44c] ;  /* 0x00011300ff081b82 */ /* 0x000e700000000800 */
[----:B------:R-:W5:Y:S01]  /*eff0*/  @P1 LDC R0, c[0x0][0x450] ;  /* 0x00011400ff001b82 */ /* 0x000f620000000800 */
[----:B--2---:R-:W-:-:S04]  /*f000*/  IMAD.IADD R7, R7, 0x1, R12 ;  /* 0x0000000107077824 */ /* 0x004fc800078e020c */
[----:B-1----:R-:W-:-:S05]  /*f010*/  @P1 IMAD.HI.U32 R8, R7, R8, RZ ;  /* 0x0000000807081227 */ /* 0x002fca00078e00ff */
[----:B-----5:R-:W-:Y:S01]  /*f020*/  @P1 SHF.R.U32.HI R7, RZ, R0, R8 ;  /* 0x00000000ff071219 */ /* 0x020fe20000011608 */
[----:B------:R-:W-:-:S04]  /*f030*/  IMAD.MOV.U32 R8, RZ, RZ, -0x80 ;  /* 0xffffff80ff087424 */ /* 0x000fc800078e00ff */
[----:B------:R-:W1:Y:S01]  /*f040*/  SHFL.IDX PT, R0, R7, RZ, 0x1c1f ;  /* 0x001c1fff07007589 */ /* 0x000e6200000e0000 */
[----:B------:R-:W-:-:S03]  /*f050*/  IMAD R8, R4, R8, 0x1 ;  /* 0x0000000104087424 */ /* 0x000fc600078e0208 */
[----:B------:R-:W2:Y:S02]  /*f060*/  SHFL.IDX PT, R7, R7, 0x1, 0x1c1f ;  /* 0x003c1f0007077f89 */ /* 0x000ea400000e0000 */
[----:B---3--:R-:W-:-:S04]  /*f070*/  IADD3 R8, R10, R8, -R11 ;  /* 0x000000080a087210 */ /* 0x008fc80007ffe80b */
[----:B----4-:R-:W-:-:S05]  /*f080*/  IADD3 R8, R8, -R9, RZ ;  /* 0x8000000908087210 */ /* 0x010fca0007ffe0ff */
[C---:B-1----:R-:W-:Y:S02]  /*f090*/  IMAD.IADD R0, R8.reuse, 0x1, R0 ;  /* 0x0000000108007824 */ /* 0x042fe400078e0200 */
[----:B--2---:R-:W-:-:S03]  /*f0a0*/  IMAD.IADD R7, R8, 0x1, R7 ;  /* 0x0000000108077824 */ /* 0x004fc600078e0207 */
        /* <DEDUP_REMOVED lines=60> */
[----:B------:R-:W-:Y:S02]  /*f470*/  FMNMX.FTZ R0, R24, R3, !PT ;  /* 0x0000000318007209 */ /* 0x000fe40007810000 */
[----:B------:R-:W-:Y:S02]  /*f480*/  FSEL R80, R80, -INF , P4 ;  /* 0xff80000050507808 */ /* 0x000fe40002000000 */
[----:B------:R-:W-:Y:S02]  /*f490*/  FMNMX.FTZ R0, R25, R0, !PT ;  /* 0x0000000019007209 */ /* 0x000fe40007810000 */
[----:B------:R-:W-:Y:S02]  /*f4a0*/  FSEL R81, R81, -INF , P3 ;  /* 0xff80000051517808 */ /* 0x000fe40001800000 */
[----:B------:R-:W-:Y:S02]  /*f4b0*/  FMNMX.FTZ R0, R28, R0, !PT ;  /* 0x000000001c007209 */ /* 0x000fe40007810000 */
[----:B------:R-:W-:-:S02]  /*f4c0*/  FSEL R84, R84, -INF , P2 ;  /* 0xff80000054547808 */ /* 0x000fc40001000000 */
[----:B------:R-:W-:Y:S02]  /*f4d0*/  FMNMX.FTZ R0, R29, R0, !PT ;  /* 0x000000001d007209 */ /* 0x000fe40007810000 */
[----:B------:R-:W-:Y:S02]  /*f4e0*/  FSEL R85, R85, -INF , P1 ;  /* 0xff80000055557808 */ /* 0x000fe40000800000 */
[----:B------:R-:W-:Y:S02]  /*f4f0*/  FMNMX.FTZ R0, R32, R0, !PT ;  /* 0x0000000020007209 */ /* 0x000fe40007810000 */
[----:B------:R-:W-:Y:S02]  /*f500*/  ISETP.GT.AND P4, PT, R7, RZ, PT ;  /* 0x000000ff0700720c */ /* 0x000fe40003f84270 */
[----:B------:R-:W-:Y:S02]  /*f510*/  FMNMX.FTZ R0, R33, R0, !PT ;  /* 0x0000000021007209 */ /* 0x000fe40007810000 */
[----:B------:R-:W-:-:S02]  /*f520*/  ISETP.GT.AND P3, PT, R7, 0x1, PT ;  /* 0x000000010700780c */ /* 0x000fc40003f64270 */
[----:B------:R-:W-:Y:S02]  /*f530*/  FMNMX.FTZ R0, R36, R0, !PT ;  /* 0x0000000024007209 */ /* 0x000fe40007810000 */
[----:B------:R-:W-:Y:S02]  /*f540*/  ISETP.GT.AND P2, PT, R7, 0x8, PT ;  /* 0x000000080700780c */ /* 0x000fe40003f44270 */
[----:B------:R-:W-:Y:S02]  /*f550*/  FMNMX.FTZ R0, R37, R0, !PT ;  /* 0x0000000025007209 */ /* 0x000fe40007810000 */
[----:B------:R-:W-:Y:S02]  /*f560*/  ISETP.GT.AND P1, PT, R7, 0x9, PT ;  /* 0x000000090700780c */ /* 0x000fe40003f24270 */
[----:B------:R-:W-:Y:S02]  /*f570*/  FMNMX.FTZ R0, R40, R0, !PT ;  /* 0x0000000028007209 */ /* 0x000fe40007810000 */
[----:B------:R-:W-:-:S02]  /*f580*/  FSEL R26, R26, -INF , P4 ;  /* 0xff8000001a1a7808 */ /* 0x000fc40002000000 */
[----:B------:R-:W-:Y:S02]  /*f590*/  FMNMX.FTZ R0, R41, R0, !PT ;  /* 0x0000000029007209 */ /* 0x000fe40007810000 */
[----:B------:R-:W-:Y:S02]  /*f5a0*/  FSEL R27, R27, -INF , P3 ;  /* 0xff8000001b1b7808 */ /* 0x000fe40001800000 */
[----:B------:R-:W-:Y:S02]  /*f5b0*/  FMNMX.FTZ R0, R44, R0, !PT ;  /* 0x000000002c007209 */ /* 0x000fe40007810000 */
[----:B------:R-:W-:Y:S02]  /*f5c0*/  FSEL R30, R30, -INF , P2 ;  /* 0xff8000001e1e7808 */ /* 0x000fe40001000000 */
[----:B------:R-:W-:Y:S02]  /*f5d0*/  FMNMX.FTZ R0, R45, R0, !PT ;  /* 0x000000002d007209 */ /* 0x000fe40007810000 */
[----:B------:R-:W-:-:S02]  /*f5e0*/  FSEL R31, R31, -INF , P1 ;  /* 0xff8000001f1f7808 */ /* 0x000fc40000800000 */
[----:B------:R-:W-:Y:S02]  /*f5f0*/  FMNMX.FTZ R0, R48, R0, !PT ;  /* 0x0000000030007209 */ /* 0x000fe40007810000 */
[----:B------:R-:W-:Y:S02]  /*f600*/  ISETP.GT.AND P4, PT, R7, 0x10, PT ;  /* 0x000000100700780c */ /* 0x000fe40003f84270 */
[----:B------:R-:W-:Y:S02]  /*f610*/  FMNMX.FTZ R0, R49, R0, !PT ;  /* 0x0000000031007209 */ /* 0x000fe40007810000 */
[C---:B------:R-:W-:Y:S02]  /*f620*/  ISETP.GT.AND P3, PT, R7.reuse, 0x11, PT ;  /* 0x000000110700780c */ /* 0x040fe40003f64270 */
[----:B------:R-:W-:Y:S02]  /*f630*/  FMNMX.FTZ R0, R52, R0, !PT ;  /* 0x0000000034007209 */ /* 0x000fe40007810000 */
[----:B------:R-:W-:-:S02]  /*f640*/  ISETP.GT.AND P2, PT, R7, 0x18, PT ;  /* 0x000000180700780c */ /* 0x000fc40003f44270 */
[----:B------:R-:W-:Y:S02]  /*f650*/  FMNMX.FTZ R0, R53, R0, !PT ;  /* 0x0000000035007209 */ /* 0x000fe40007810000 */
[----:B------:R-:W-:Y:S02]  /*f660*/  ISETP.GT.AND P1, PT, R7, 0x19, PT ;  /* 0x000000190700780c */ /* 0x000fe40003f24270 */
[----:B------:R-:W-:Y:S02]  /*f670*/  FMNMX.FTZ R0, R56, R0, !PT ;  /* 0x0000000038007209 */ /* 0x000fe40007810000 */
[----:B------:R-:W-:Y:S02]  /*f680*/  FSEL R34, R34, -INF , P4 ;  /* 0xff80000022227808 */ /* 0x000fe40002000000 */
[----:B------:R-:W-:Y:S02]  /*f690*/  FMNMX.FTZ R0, R57, R0, !PT ;  /* 0x0000000039007209 */ /* 0x000fe40007810000 */
[----:B------:R-:W-:-:S02]  /*f6a0*/  FSEL R35, R35, -INF , P3 ;  /* 0xff80000023237808 */ /* 0x000fc40001800000 */
[----:B------:R-:W-:Y:S02]  /*f6b0*/  FMNMX.FTZ R0, R60, R0, !PT ;  /* 0x000000003c007209 */ /* 0x000fe40007810000 */
[----:B------:R-:W-:Y:S02]  /*f6c0*/  FSEL R38, R38, -INF , P2 ;  /* 0xff80000026267808 */ /* 0x000fe40001000000 */
[----:B------:R-:W-:Y:S02]  /*f6d0*/  FMNMX.FTZ R0, R61, R0, !PT ;  /* 0x000000003d007209 */ /* 0x000fe40007810000 */
[----:B------:R-:W-:Y:S02]  /*f6e0*/  FSEL R39, R39, -INF , P1 ;  /* 0xff80000027277808 */ /* 0x000fe40000800000 */
[----:B------:R-:W-:Y:S02]  /*f6f0*/  FMNMX.FTZ R0, R64, R0, !PT ;  /* 0x0000000040007209 */ /* 0x000fe40007810000 */
[----:B------:R-:W-:-:S02]  /*f700*/  ISETP.GT.AND P4, PT, R7, 0x20, PT ;  /* 0x000000200700780c */ /* 0x000fc40003f84270 */
[----:B------:R-:W-:Y:S02]  /*f710*/  FMNMX.FTZ R0, R65, R0, !PT ;  /* 0x0000000041007209 */ /* 0x000fe40007810000 */
[C---:B------:R-:W-:Y:S02]  /*f720*/  ISETP.GT.AND P3, PT, R7.reuse, 0x21, PT ;  /* 0x000000210700780c */ /* 0x040fe40003f64270 */
[----:B------:R-:W-:Y:S02]  /*f730*/  FMNMX.FTZ R0, R68, R0, !PT ;  /* 0x0000000044007209 */ /* 0x000fe40007810000 */
[----:B------:R-:W-:Y:S02]  /*f740*/  ISETP.GT.AND P2, PT, R7, 0x28, PT ;  /* 0x000000280700780c */ /* 0x000fe40003f44270 */
[----:B------:R-:W-:Y:S02]  /*f750*/  FMNMX.FTZ R0, R69, R0, !PT ;  /* 0x0000000045007209 */ /* 0x000fe40007810000 */
        /* <DEDUP_REMOVED lines=10> */
[----:B------:R-:W-:Y:S02]  /*f800*/  ISETP.GT.AND P4, PT, R7, 0x30, PT ;  /* 0x000000300700780c */ /* 0x000fe40003f84270 */
[----:B------:R-:W-:Y:S02]  /*f810*/  FMNMX.FTZ R0, R81, R0, !PT ;  /* 0x0000000051007209 */ /* 0x000fe40007810000 */
[----:B------:R-:W-:-:S02]  /*f820*/  ISETP.GT.AND P3, PT, R7, 0x31, PT ;  /* 0x000000310700780c */ /* 0x000fc40003f64270 */
[----:B------:R-:W-:Y:S02]  /*f830*/  FMNMX.FTZ R0, R84, R0, !PT ;  /* 0x0000000054007209 */ /* 0x000fe40007810000 */
[----:B------:R-:W-:Y:S02]  /*f840*/  ISETP.GT.AND P2, PT, R7, 0x38, PT ;  /* 0x000000380700780c */ /* 0x000fe40003f44270 */
[----:B------:R-:W-:Y:S02]  /*f850*/  FMNMX.FTZ R0, R85, R0, !PT ;  /* 0x0000000055007209 */ /* 0x000fe40007810000 */
[C---:B------:R-:W-:Y:S02]  /*f860*/  ISETP.GT.AND P1, PT, R7.reuse, 0x39, PT ;  /* 0x000000390700780c */ /* 0x040fe40003f24270 */
[----:B------:R-:W-:Y:S01]  /*f870*/  ISETP.GT.AND P0, PT, R7, 0x61, PT ;  /* 0x000000610700780c */ /* 0x000fe20003f04270 */
[----:B------:R-:W1:Y:S01]  /*f880*/  SHFL.BFLY PT, R8, R0, 0x2, 0x1f ;  /* 0x0c401f0000087f89 */ /* 0x000e6200000e0000 */
        /* <DEDUP_REMOVED lines=12> */
[----:B-1----:R-:W-:-:S02]  /*f950*/  FMNMX.FTZ R0, R0, R8, !PT ;  /* 0x0000000800007209 */ /* 0x002fc40007810000 */
[C---:B------:R-:W-:Y:S02]  /*f960*/  ISETP.GT.AND P4, PT, R7.reuse, 0x50, PT ;  /* 0x000000500700780c */ /* 0x040fe40003f84270 */
[C---:B------:R-:W-:Y:S01]  /*f970*/  ISETP.GT.AND P3, PT, R7.reuse, 0x51, PT ;  /* 0x000000510700780c */ /* 0x040fe20003f64270 */
[----:B------:R-:W1:Y:S01]  /*f980*/  SHFL.BFLY PT, R8, R0, 0x1, 0x1f ;  /* 0x0c201f0000087f89 */ /* 0x000e6200000e0000 */
[C---:B------:R-:W-:Y:S02]  /*f990*/  ISETP.GT.AND P2, PT, R7.reuse, 0x58, PT ;  /* 0x000000580700780c */ /* 0x040fe40003f44270 */
[----:B------:R-:W-:Y:S02]  /*f9a0*/  ISETP.GT.AND P1, PT, R7, 0x59, PT ;  /* 0x000000590700780c */ /* 0x000fe40003f24270 */
[----:B------:R-:W-:Y:S02]  /*f9b0*/  FSEL R66, R66, -INF , P4 ;  /* 0xff80000042427808 */ /* 0x000fe40002000000 */
[----:B------:R-:W-:-:S02]  /*f9c0*/  FSEL R67, R67, -INF , P3 ;  /* 0xff80000043437808 */ /* 0x000fc40001800000 */
[----:B------:R-:W-:Y:S02]  /*f9d0*/  @P0 LOP3.LUT R18, R18, 0x40, RZ, 0xfc, !PT ;  /* 0x0000004012120812 */ /* 0x000fe400078efcff */
[----:B------:R-:W-:Y:S02]  /*f9e0*/  FSEL R70, R70, -INF , P2 ;  /* 0xff80000046467808 */ /* 0x000fe40001000000 */
[----:B------:R-:W-:Y:S02]  /*f9f0*/  FSEL R71, R71, -INF , P1 ;  /* 0xff80000047477808 */ /* 0x000fe40000800000 */
[C---:B------:R-:W-:Y:S02]  /*fa00*/  ISETP.GT.AND P1, PT, R7.reuse, 0x69, PT ;  /* 0x000000690700780c */ /* 0x040fe40003f24270 */
[C---:B------:R-:W-:Y:S02]  /*fa10*/  ISETP.GT.AND P2, PT, R7.reuse, 0x70, PT ;  /* 0x000000700700780c */ /* 0x040fe40003f44270 */
[----:B------:R-:W-:-:S02]  /*fa20*/  ISETP.GT.AND P3, PT, R7, 0x71, PT ;  /* 0x000000710700780c */ /* 0x000fc40003f64270 */
[C---:B------:R-:W-:Y:S02]  /*fa30*/  ISETP.GT.AND P4, PT, R7.reuse, 0x78, PT ;  /* 0x000000780700780c */ /* 0x040fe40003f84270 */
[C---:B------:R-:W-:Y:S02]  /*fa40*/  ISETP.GT.AND P5, PT, R7.reuse, 0x79, PT ;  /* 0x000000790700780c */ /* 0x040fe40003fa4270 */
[----:B-1----:R-:W-:Y:S02]  /*fa50*/  FMNMX.FTZ R0, R0, R8, !PT ;  /* 0x0000000800007209 */ /* 0x002fe40007810000 */
[----:B------:R-:W-:Y:S02]  /*fa60*/  ISETP.GT.AND P0, PT, R7, 0x60, PT ;  /* 0x000000600700780c */ /* 0x000fe40003f04270 */
[----:B------:R-:W-:Y:S02]  /*fa70*/  FSETP.NEU.FTZ.AND P6, PT, R0, -INF , PT ;  /* 0xff8000000000780b */ /* 0x000fe40003fdd000 */
[----:B------:R-:W-:-:S02]  /*fa80*/  FSEL R74, R74, -INF , P0 ;  /* 0xff8000004a4a7808 */ /* 0x000fc40000000000 */
[----:B------:R-:W-:Y:S02]  /*fa90*/  FSEL R8, R0, RZ, P6 ;  /* 0x000000ff00087208 */ /* 0x000fe40003000000 */
[----:B------:R-:W-:Y:S02]  /*faa0*/  LOP3.LUT P0, RZ, R18, 0x40, RZ, 0xc0, !PT ;  /* 0x0000004012ff7812 */ /* 0x000fe4000780c0ff */
[----:B------:R-:W-:Y:S01]  /*fab0*/  FSEL R79, R79, -INF , P1 ;  /* 0xff8000004f4f7808 */ /* 0x000fe20000800000 */
[----:B------:R-:W-:Y:S01]  /*fac0*/  FADD.FTZ R3, -R8, R3 ;  /* 0x0000000308037221 */ /* 0x000fe20000010100 */
[----:B------:R-:W-:Y:S01]  /*fad0*/  FMUL.FTZ R8, R0, UR45 ;  /* 0x0000002d00087c20 */ /* 0x000fe20008410000 */
[----:B------:R-:W-:Y:S02]  /*fae0*/  FSEL R75, R75, -INF , P0 ;  /* 0xff8000004b4b7808 */ /* 0x000fe40000000000 */
[----:B------:R-:W-:Y:S01]  /*faf0*/  FSEL R82, R82, -INF , P2 ;  /* 0xff80000052527808 */ /* 0x000fe20001000000 */
[----:B------:R-:W-:Y:S01]  /*fb00*/  FMUL.FTZ R3, R3, UR45 ;  /* 0x0000002d03037c20 */ /* 0x000fe20008410000 */
[----:B------:R-:W-:-:S02]  /*fb10*/  FSEL R8, R8, RZ, P6 ;  /* 0x000000ff08087208 */ /* 0x000fc40003000000 */
[----:B------:R-:W-:Y:S02]  /*fb20*/  ISETP.GT.AND P6, PT, R7, 0x68, PT ;  /* 0x000000680700780c */ /* 0x000fe40003fc4270 */
[----:B------:R-:W-:Y:S01]  /*fb30*/  FMNMX.FTZ R7, R26, R6, !PT ;  /* 0x000000061a077209 */ /* 0x000fe20007810000 */
[--C-:B------:R-:W-:Y:S01]  /*fb40*/  FFMA.FTZ R24, R24, UR45, -R8.reuse ;  /* 0x0000002d18187c23 */ /* 0x100fe20008010808 */
[----:B------:R-:W-:Y:S01]  /*fb50*/  FSEL R78, R78, -INF , P6 ;  /* 0xff8000004e4e7808 */ /* 0x000fe20003000000 */
[--C-:B------:R-:W-:Y:S01]  /*fb60*/  FFMA.FTZ R25, R25, UR45, -R8.reuse ;  /* 0x0000002d19197c23 */ /* 0x100fe20008010808 */
[----:B------:R-:W-:Y:S01]  /*fb70*/  FMNMX.FTZ R7, R27, R7, !PT ;  /* 0x000000071b077209 */ /* 0x000fe20007810000 */
[----:B------:R-:W-:Y:S01]  /*fb80*/  MUFU.EX2 R3, R3 ;  /* 0x0000000300037308 */ /* 0x000fe20000000800 */
[----:B------:R-:W-:Y:S01]  /*fb90*/  FSEL R83, R83, -INF , P3 ;  /* 0xff80000053537808 */ /* 0x000fe20001800000 */
[--C-:B------:R-:W-:Y:S01]  /*fba0*/  FFMA.FTZ R28, R28, UR45, -R8.reuse ;  /* 0x0000002d1c1c7c23 */ /* 0x100fe20008010808 */
[----:B------:R-:W-:Y:S01]  /*fbb0*/  FMNMX.FTZ R7, R30, R7, !PT ;  /* 0x000000071e077209 */ /* 0x000fe20007810000 */
[--C-:B------:R-:W-:Y:S01]  /*fbc0*/  FFMA.FTZ R29, R29, UR45, -R8.reuse ;  /* 0x0000002d1d1d7c23 */ /* 0x100fe20008010808 */
[----:B------:R-:W-:Y:S01]  /*fbd0*/  FSEL R86, R86, -INF , P4 ;  /* 0xff80000056567808 */ /* 0x000fe20002000000 */
[--C-:B------:R-:W-:Y:S01]  /*fbe0*/  FFMA.FTZ R32, R32, UR45, -R8.reuse ;  /* 0x0000002d20207c23 */ /* 0x100fe20008010808 */
[----:B------:R-:W-:Y:S01]  /*fbf0*/  FMNMX.FTZ R7, R31, R7, !PT ;  /* 0x000000071f077209 */ /* 0x000fe20007810000 */
[----:B------:R-:W1:Y:S01]  /*fc00*/  MUFU.EX2 R24, R24 ;  /* 0x0000001800187308 */ /* 0x000e620000000800 */
[----:B------:R-:W-:Y:S01]  /*fc10*/  FSEL R87, R87, -INF , P5 ;  /* 0xff80000057577808 */ /* 0x000fe20002800000 */
        /* <DEDUP_REMOVED lines=12> */
[----:B------:R-:W-:Y:S01]  /*fce0*/  FFMA.FTZ R49, R49, UR45, -R8 ;  /* 0x0000002d31317c23 */ /* 0x000fe20008010808 */
[----:B------:R-:W-:Y:S01]  /*fcf0*/  FMNMX.FTZ R7, R39, R7, !PT ;  /* 0x0000000727077209 */ /* 0x000fe20007810000 */
[----:B------:R-:W2:Y:S01]  /*fd00*/  MUFU.EX2 R28, R28 ;  /* 0x0000001c001c7308 */ /* 0x000ea20000000800 */
[----:B-1----:R-:W-:Y:S01]  /*fd10*/  FFMA.FTZ R140, R3, R140, R24 ;  /* 0x0000008c038c7223 */ /* 0x002fe20000010018 */
        /* <DEDUP_REMOVED lines=8> */
[--C-:B------:R-:W-:Y:S01]  /*fda0*/  FFMA.FTZ R60, R60, UR45, -R8.reuse ;  /* 0x0000002d3c3c7c23 */ /* 0x100fe20008010808 */
[----:B------:R-:W-:Y:S01]  /*fdb0*/  FMNMX.FTZ R7, R46, R7, !PT ;  /* 0x000000072e077209 */ /* 0x000fe20007810000 */
[--C-:B------:R-:W-:Y:S01]  /*fdc0*/  FFMA.FTZ R61, R61, UR45, -R8.reuse ;  /* 0x0000002d3d3d7c23 */ /* 0x100fe20008010808 */
[--C-:B------:R-:W-:Y:S01]  /*fdd0*/  FFMA.FTZ R64, R64, UR45, -R8.reuse ;  /* 0x0000002d40407c23 */ /* 0x100fe20008010808 */
[----:B------:R-:W-:Y:S01]  /*fde0*/  FFMA.FTZ R65, R65, UR45, -R8 ;  /* 0x0000002d41417c23 */ /* 0x000fe20008010808 */
[----:B------:R-:W-:Y:S01]  /*fdf0*/  FMNMX.FTZ R7, R47, R7, !PT ;  /* 0x000000072f077209 */ /* 0x000fe20007810000 */
[----:B------:R-:W0:Y:S01]  /*fe00*/  MUFU.EX2 R32, R32 ;  /* 0x0000002000207308 */ /* 0x000e220000000800 */
[----:B--2---:R-:W-:Y:S01]  /*fe10*/  FADD.FTZ R14, R28, R14 ;  /* 0x0000000e1c0e7221 */ /* 0x004fe20000010000 */
[--C-:B------:R-:W-:Y:S01]  /*fe20*/  FFMA.FTZ R68, R68, UR45, -R8.reuse ;  /* 0x0000002d44447c23 */ /* 0x100fe20008010808 */
[----:B------:R-:W-:Y:S01]  /*fe30*/  FMNMX.FTZ R7, R50, R7, !PT ;  /* 0x0000000732077209 */ /* 0x000fe20007810000 */
[--C-:B------:R-:W-:Y:S01]  /*fe40*/  FFMA.FTZ R69, R69, UR45, -R8.reuse ;  /* 0x0000002d45457c23 */ /* 0x100fe20008010808 */
[--C-:B------:R-:W-:Y:S01]  /*fe50*/  FFMA.FTZ R72, R72, UR45, -R8.reuse ;  /* 0x0000002d48487c23 */ /* 0x100fe20008010808 */
[----:B------:R-:W-:Y:S01]  /*fe60*/  FFMA.FTZ R73, R73, UR45, -R8 ;  /* 0x0000002d49497c23 */ /* 0x000fe20008010808 */
[----:B------:R-:W-:Y:S01]  /*fe70*/  FMNMX.FTZ R7, R51, R7, !PT ;  /* 0x0000000733077209 */ /* 0x000fe20007810000 */
[----:B------:R-:W2:Y:S01]  /*fe80*/  MUFU.EX2 R33, R33 ;  /* 0x0000002100217308 */ /* 0x000ea20000000800 */
[----:B-1----:R-:W-:Y:S01]  /*fe90*/  FADD.FTZ R14, R29, R14 ;  /* 0x0000000e1d0e7221 */ /* 0x002fe20000010000 */
        /* <DEDUP_REMOVED lines=10> */
[----:B------:R-:W-:Y:S01]  /*ff40*/  FFMA.FTZ R8, R85, UR45, -R8 ;  /* 0x0000002d55087c23 */ /* 0x000fe20008010808 */
[----:B------:R-:W-:-:S02]  /*ff50*/  LOP3.LUT P0, RZ, R18, 0x20, RZ, 0xc0, !PT ;  /* 0x0000002012ff7812 */ /* 0x000fc4000780c0ff */
[----:B------:R-:W-:Y:S01]  /*ff60*/  FMNMX.FTZ R7, R59, R7, !PT ;  /* 0x000000073b077209 */ /* 0x000fe20007810000 */
[----:B------:R-:W0:Y:S01]  /*ff70*/  MUFU.EX2 R37, R37 ;  /* 0x0000002500257308 */ /* 0x000e220000000800 */
[----:B--2---:R-:W-:Y:S02]  /*ff80*/  FADD.FTZ R14, R33, R14 ;  /* 0x0000000e210e7221 */ /* 0x004fe40000010000 */
[----:B------:R-:W-:-:S04]  /*ff90*/  FMNMX.FTZ R7, R62, R7, !PT ;  /* 0x000000073e077209 */ /* 0x000fc80007810000 */
[----:B------:R-:W-:Y:S01]  /*ffa0*/  FMNMX.FTZ R7, R63, R7, !PT ;  /* 0x000000073f077209 */ /* 0x000fe20007810000 */
[----:B------:R-:W2:Y:S01]  /*ffb0*/  MUFU.EX2 R40, R40 ;  /* 0x0000002800287308 */ /* 0x000ea20000000800 */
[----:B-1----:R-:W-:Y:S02]  /*ffc0*/  FADD.FTZ R14, R36, R14 ;  /* 0x0000000e240e7221 */ /* 0x002fe40000010000 */
[----:B------:R-:W-:-:S04]  /*ffd0*/  FMNMX.FTZ R7, R66, R7, !PT ;  /* 0x0000000742077209 */ /* 0x000fc80007810000 */
[----:B------:R-:W-:Y:S01]  /*ffe0*/  FMNMX.FTZ R7, R67, R7, !PT ;  /* 0x0000000743077209 */ /* 0x000fe20007810000 */
[----:B------:R-:W1:Y:S01]  /*fff0*/  MUFU.EX2 R41, R41 ;  /* 0x0000002900297308 */ /* 0x000e620000000800 */
[----:B0-----:R-:W-:Y:S02]  /*10000*/  FADD.FTZ R14, R37, R14 ;  /* 0x0000000e250e7221 */ /* 0x001fe40000010000 */
[----:B------:R-:W-:-:S04]  /*10010*/  FMNMX.FTZ R7, R70, R7, !PT ;  /* 0x0000000746077209 */ /* 0x000fc80007810000 */
        /* <DEDUP_REMOVED lines=17> */
[----:B------:R-:W-:Y:S01]  /*10130*/  MUFU.EX2 R52, R52 ;  /* 0x0000003400347308 */ /* 0x000fe20000000800 */
[----:B-1----:R-:W-:-:S03]  /*10140*/  FADD.FTZ R14, R48, R14 ;  /* 0x0000000e300e7221 */ /* 0x002fc60000010000 */
[----:B------:R-:W1:Y:S04]  /*10150*/  SHFL.BFLY PT, R9, R7, 0x2, 0x1f ;  /* 0x0c401f0007097f89 */ /* 0x000e6800000e0000 */
[----:B------:R-:W-:Y:S01]  /*10160*/  MUFU.EX2 R53, R53 ;  /* 0x0000003500357308 */ /* 0x000fe20000000800 */
[----:B0-----:R-:W-:-:S07]  /*10170*/  FADD.FTZ R14, R49, R14 ;  /* 0x0000000e310e7221 */ /* 0x001fce0000010000 */
[----:B------:R-:W-:Y:S08]  /*10180*/  MUFU.EX2 R56, R56 ;  /* 0x0000003800387308 */ /* 0x000ff00000000800 */
[----:B------:R-:W-:Y:S01]  /*10190*/  MUFU.EX2 R57, R57 ;  /* 0x0000003900397308 */ /* 0x000fe20000000800 */
[----:B-1----:R-:W-:-:S07]  /*101a0*/  FMNMX.FTZ R7, R7, R9, !PT ;  /* 0x0000000907077209 */ /* 0x002fce0007810000 */
        /* <DEDUP_REMOVED lines=11> */
[----:B------:R-:W-:Y:S02]  /*10260*/  MUFU.EX2 R69, R69 ;  /* 0x0000004500457308 */ /* 0x000fe40000000800 */
[----:B------:R-:W-:Y:S02]  /*10270*/  FMUL.FTZ R6, R6, UR45 ;  /* 0x0000002d06067c20 */ /* 0x000fe40008410000 */
[----:B------:R-:W-:-:S04]  /*10280*/  FSEL R9, R9, RZ, P1 ;  /* 0x000000ff09097208 */ /* 0x000fc80000800000 */
        /* <DEDUP_REMOVED lines=34> */
[--C-:B------:R-:W-:Y:S01]  /*104b0*/  FFMA.FTZ R79, R79, UR45, -R9.reuse ;  /* 0x0000002d4f4f7c23 */ /* 0x100fe20008010809 */
[--C-:B------:R-:W-:Y:S01]  /*104c0*/  FFMA.FTZ R82, R82, UR45, -R9.reuse ;  /* 0x0000002d52527c23 */ /* 0x100fe20008010809 */
[--C-:B------:R-:W-:Y:S01]  /*104d0*/  FFMA.FTZ R83, R83, UR45, -R9.reuse ;  /* 0x0000002d53537c23 */ /* 0x100fe20008010809 */
[--C-:B------:R-:W-:Y:S01]  /*104e0*/  FFMA.FTZ R86, R86, UR45, -R9.reuse ;  /* 0x0000002d56567c23 */ /* 0x100fe20008010809 */
[----:B------:R-:W-:-:S02]  /*104f0*/  FFMA.FTZ R9, R87, UR45, -R9 ;  /* 0x0000002d57097c23 */ /* 0x000fc40008010809 */
        /* <DEDUP_REMOVED lines=86> */
.L_x_12475:
        /* <DEDUP_REMOVED lines=106> */
[----:B------:R-:W-:Y:S01]  /*11100*/  IMAD.MOV.U32 R5, RZ, RZ, R22 ;  /* 0x000000ffff057224 */ /* 0x000fe200078e0016 */
[----:B------:R-:W-:Y:S01]  /*11110*/  IADD3 R4, R4, -0x1, RZ ;  /* 0xffffffff04047810 */ /* 0x000fe20007ffe0ff */
[----:B0-----:R-:W-:-:S10]  /*11120*/  NOP ;  /* 0x0000000000007918 */ /* 0x001fd40000000000 */
[----:B-1----:R-:W-:Y:S05]  /*11130*/  @P1 BRA `(.L_x_12476) ;  /* 0xffffffd000701947 */ /* 0x002fea000383ffff */
.L_x_12464:
[----:B------:R-:W2:Y:S02]  /*11140*/  LDL R3, [R1+0x60] ;  /* 0x0000600001037983 */ /* 0x000ea40000100800 */
[----:B--2---:R-:W-:-:S13]  /*11150*/  ISETP.GE.AND P1, PT, R4, R3, PT ;  /* 0x000000030400720c */ /* 0x004fda0003f26270 */
[----:B------:R-:W-:Y:S05]  /*11160*/  @!P1 BRA `(.L_x_12477) ;  /* 0x0000002400209947 */ /* 0x000fea0003800000 */
[----:B------:R-:W-:Y:S02]  /*11170*/  IMAD.MOV.U32 R6, RZ, RZ, R7 ;  /* 0x000000ffff067224 */ /* 0x000fe400078e0007 */
[----:B------:R-:W-:Y:S02]  /*11180*/  IMAD.MOV.U32 R8, RZ, RZ, R0 ;  /* 0x000000ffff087224 */ /* 0x000fe400078e0000 */
[----:B------:R-:W-:Y:S02]  /*11190*/  IMAD.MOV.U32 R5, RZ, RZ, R139 ;  /* 0x000000ffff057224 */ /* 0x000fe400078e008b */
[----:B------:R-:W-:-:S07]  /*111a0*/  IMAD.MOV.U32 R3, RZ, RZ, R22 ;  /* 0x000000ffff037224 */ /* 0x000fce00078e0016 */
.L_x_12489:
        /* <DEDUP_REMOVED lines=9> */
.L_x_12479:
[----:B------:R-:W-:-:S04]  /*11240*/  IADD3 R0, R3, 0x1, RZ ;  /* 0x0000000103007810 */ /* 0x000fc80007ffe0ff */
[----:B------:R-:W-:-:S04]  /*11250*/  ISETP.NE.AND P2, PT, R0, 0x2, PT ;  /* 0x000000020000780c */ /* 0x000fc80003f45270 */
[----:B------:R-:W-:Y:S02]  /*11260*/  SEL R7, R0, RZ, P2 ;  /* 0x000000ff00077207 */ /* 0x000fe40001000000 */
[----:B------:R-:W-:-:S03]  /*11270*/  SHF.L.U32 R0, R139, 0x1f, RZ ;  /* 0x0000001f8b007819 */ /* 0x000fc600000006ff */
[----:B------:R-:W-:-:S04]  /*11280*/  IMAD R7, R7, 0x8, R2 ;  /* 0x0000000807077824 */ /* 0x000fc800078e0202 */
[----:B------:R0:W1:Y:S01]  /*11290*/  SYNCS.PHASECHK.TRANS64.TRYWAIT P2, [R7+URZ+0x2d830], R0 ;  /* 0x02d83000070075a7 */ /* 0x000062000804017f */
[----:B------:R-:W-:Y:S05]  /*112a0*/  @!P0 BRA `(.L_x_12480) ;  /* 0x0000000000048947 */ /* 0x000fea0003800000 */
[----:B------:R-:W-:Y:S01]  /*112b0*/  BPT.TRAP 0x1 ;  /* 0x000000040000795c */ /* 0x000fe20000300000 */
.L_x_12480:
[----:B------:R-:W-:Y:S04]  /*112c0*/  BSSY B0, `(.L_x_12478) ;  /* 0x0000004000007945 */ /* 0x000fe80003800000 */
[----:B-1----:R-:W-:Y:S05]  /*112d0*/  @P2 BRA `(.L_x_12481) ;  /* 0x0000000000082947 */ /* 0x002fea0003800000 */
[----:B------:R-:W1:Y:S02]  /*112e0*/  SYNCS.PHASECHK.TRANS64.TRYWAIT P2, [R7+URZ+0x2d830], R0 ;  /* 0x02d83000070075a7 */ /* 0x000e64000804017f */
[----:B-1----:R-:W-:Y:S05]  /*112f0*/  @!P2 BRA `(.L_x_12482) ;  /* 0x000000e00054a947 */ /* 0x002fea0003800000 */
.L_x_12481:
[----:B------:R-:W-:Y:S05]  /*11300*/  BSYNC B0 ;  /* 0x0000000000007941 */ /* 0x000fea0003800000 */
.L_x_12478:
        /* <DEDUP_REMOVED lines=23> */
[----:B--2---:R-:W-:-:S05]  /*11480*/  IMAD R10, R22, 0x600, R7 ;  /* 0x00000600160a7824 */ /* 0x004fca00078e0207 */
[C---:B------:R-:W-:Y:S02]  /*11490*/  R2UR UR6, R10.reuse ;  /* 0x000000000a0672ca */ /* 0x040fe400000e0000 */
[----:B------:R-:W-:-:S04]  /*114a0*/  IADD3 R24, R10, 0x400, RZ ;  /* 0x000004000a187810 */ /* 0x000fc80007ffe0ff */
[----:B------:R-:W-:Y:S02]  /*114b0*/  R2UR UR22, R24 ;  /* 0x00000000181672ca */ /* 0x000fe400000e0000 */
[----:B------:R-:W-:-:S06]  /*114c0*/  WARPGROUP.ARRIVE ;  /* 0x00000000000079c5 */ /* 0x000fcc0000000000 */
[----:B------:R-:W-:Y:S01]  /*114d0*/  HGMMA.64x128x16.F32 R24, gdesc[UR4], RZ, !UPT, gsb0 ;  /* 0x01e00000041879f0 */ /* 0x000fe2000c0008ff */
[----:B------:R-:W-:-:S05]  /*114e0*/  VIADD R14, R10, 0x2 ;  /* 0x000000020a0e7836 */ /* 0x000fca0000000000 */
[----:B------:R-:W-:Y:S01]  /*114f0*/  R2UR UR10, R14 ;  /* 0x000000000e0a72ca */ /* 0x000fe200000e0000 */
[----:B------:R-:W-:-:S05]  /*11500*/  VIADD R12, R10, 0x200 ;  /* 0x000002000a0c7836 */ /* 0x000fca0000000000 */
        /* <DEDUP_REMOVED lines=32> */
.L_x_12484:
[----:B------:R-:W-:Y:S01]  /*11710*/  SHF.L.U32 R0, R5, 0x1f, RZ ;  /* 0x0000001f05007819 */ /* 0x000fe200000006ff */
[----:B------:R-:W-:-:S04]  /*11720*/  IMAD R5, R3, 0x8, R2 ;  /* 0x0000000803057824 */ /* 0x000fc800078e0202 */
[----:B------:R0:W1:Y:S01]  /*11730*/  SYNCS.PHASECHK.TRANS64.TRYWAIT P1, [R5+URZ+0x2d850], R0 ;  /* 0x02d85000050075a7 */ /* 0x000062000802017f */
[----:B------:R-:W-:Y:S05]  /*11740*/  @!P0 BRA `(.L_x_12485) ;  /* 0x0000000000048947 */ /* 0x000fea0003800000 */
[----:B------:R-:W-:Y:S01]  /*11750*/  BPT.TRAP 0x1 ;  /* 0x000000040000795c */ /* 0x000fe20000300000 */
.L_x_12485:
[----:B-1----:R-:W-:Y:S05]  /*11760*/  @P1 BRA `(.L_x_12483) ;  /* 0x0000000000081947 */ /* 0x002fea0003800000 */
[----:B------:R-:W1:Y:S02]  /*11770*/  SYNCS.PHASECHK.TRANS64.TRYWAIT P1, [R5+URZ+0x2d850], R0 ;  /* 0x02d85000050075a7 */ /* 0x000e64000802017f */
[----:B-1----:R-:W-:Y:S05]  /*11780*/  @!P1 BRA `(.L_x_12486) ;  /* 0x000000dc00449947 */ /* 0x002fea0003800000 */
.L_x_12483:
        /* <DEDUP_REMOVED lines=12> */
[----:B------:R-:W-:Y:S01]  /*11850*/  R2UR UR11, R13 ;  /* 0x000000000d0b72ca */ /* 0x000fe200000e0000 */
[----:B------:R-:W-:Y:S01]  /*11860*/  IMAD R10, R3, 0x600, R0 ;  /* 0x00000600030a7824 */ /* 0x000fe200078e0200 */
[----:B------:R-:W-:Y:S02]  /*11870*/  R2UR UR15, R13 ;  /* 0x000000000d0f72ca */ /* 0x000fe400000e0000 */
[----:B------:R-:W-:Y:S01]  /*11880*/  R2UR UR5, R11 ;  /* 0x000000000b0572ca */ /* 0x000fe200000e0000 */
[C---:B------:R-:W-:Y:S01]  /*11890*/  VIADD R12, R10.reuse, 0x40 ;  /* 0x000000400a0c7836 */ /* 0x040fe20000000000 */
[----:B------:R-:W-:Y:S01]  /*118a0*/  R2UR UR6, R10 ;  /* 0x000000000a0672ca */ /* 0x000fe200000e0000 */
[----:B------:R-:W-:Y:S01]  /*118b0*/  IMAD.MOV.U32 R11, RZ, RZ, 0x40000040 ;  /* 0x40000040ff0b7424 */ /* 0x000fe200078e00ff */
[----:B------:R-:W-:-:S02]  /*118c0*/  R2UR UR19, R13 ;  /* 0x000000000d1372ca */ /* 0x000fc400000e0000 */
[----:B------:R-:W-:Y:S02]  /*118d0*/  R2UR UR10, R12 ;  /* 0x000000000c0a72ca */ /* 0x000fe400000e0000 */
[----:B------:R-:W-:Y:S02]  /*118e0*/  IADD3 R12, R10, 0x80, RZ ;  /* 0x000000800a0c7810 */ /* 0x000fe40007ffe0ff */
        /* <DEDUP_REMOVED lines=24> */
[----:B------:R-:W-:Y:S02]  /*11a70*/  R2UR UR25, R13 ;  /* 0x000000000d1972ca */ /* 0x000fe400000e0000 */
[----:B------:R-:W-:-:S04]  /*11a80*/  MOV R13, 0x40000040 ;  /* 0x40000040000d7802 */ /* 0x000fc80000000f00 */
[----:B------:R-:W-:Y:S02]  /*11a90*/  R2UR UR29, R13 ;  /* 0x000000000d1d72ca */ /* 0x000fe400000e0000 */
[----:B--2---:R-:W-:Y:S02]  /*11aa0*/  LOP3.LUT R10, R7, 0x10000, RZ, 0xfc, !PT ;  /* 0x00010000070a7812 */ /* 0x004fe400078efcff */
[----:B------:R-:W0:Y:S02]  /*11ab0*/  S2R R7, SR_TID.X ;  /* 0x0000000000077919 */ /* 0x000e240000002100 */
[C---:B------:R-:W-:Y:S01]  /*11ac0*/  R2UR UR4, R10.reuse ;  /* 0x000000000a0472ca */ /* 0x040fe200000e0000 */
[----:B------:R-:W-:-:S05]  /*11ad0*/  VIADD R12, R10, 0x2 ;  /* 0x000000020a0c7836 */ /* 0x000fca0000000000 */
[----:B------:R-:W-:Y:S02]  /*11ae0*/  R2UR UR8, R12 ;  /* 0x000000000c0872ca */ /* 0x000fe400000e0000 */
[----:B------:R-:W-:-:S04]  /*11af0*/  IADD3 R12, R10, 0x4, RZ ;  /* 0x000000040a0c7810 */ /* 0x000fc80007ffe0ff */
        /* <DEDUP_REMOVED lines=41> */
.L_x_12487:
        /* <DEDUP_REMOVED lines=147> */
[----:B------:R-:W-:Y:S01]  /*126c0*/  FFMA.FTZ R75, R75, UR45, -R9 ;  /* 0x0000002d4b4b7c23 */ /* 0x000fe20008010809 */
[----:B------:R-:W-:Y:S01]  /*126d0*/  FFMA.FTZ R76, R76, UR45, -R5 ;  /* 0x0000002d4c4c7c23 */ /* 0x000fe20008010805 */
[----:B------:R-:W-:Y:S01]  /*126e0*/  FFMA.FTZ R78, R78, UR45, -R9 ;  /* 0x0000002d4e4e7c23 */ /* 0x000fe20008010809 */
[----:B------:R-:W-:Y:S01]  /*126f0*/  FFMA.FTZ R77, R77, UR45, -R5 ;  /* 0x0000002d4d4d7c23 */ /* 0x000fe20008010805 */
[----:B------:R-:W2:Y:S01]  /*12700*/  MUFU.EX2 R29, R29 ;  /* 0x0000001d001d7308 */ /* 0x000ea20000000800 */
[----:B-1----:R-:W-:Y:S01]  /*12710*/  FADD.FTZ R10, R28, R10 ;  /* 0x0000000a1c0a7221 */ /* 0x002fe20000010000 */
        /* <DEDUP_REMOVED lines=127> */
.L_x_12488:
[----:B------:R-:W2:Y:S01]  /*12f10*/  LDL R46, [R1+0x50] ;  /* 0x00005000012e7983 */ /* 0x000ea20000100800 */
[----:B------:R-:W-:-:S03]  /*12f20*/  IMAD R3, R3, 0x8, R2 ;  /* 0x0000000803037824 */ /* 0x000fc600078e0202 */
[----:B------:R-:W3:Y:S01]  /*12f30*/  LDL R38, [R1+0x54] ;  /* 0x0000540001267983 */ /* 0x000ee20000100800 */
[----:B------:R-:W-:Y:S01]  /*12f40*/  VIADD R3, R3, 0x2d860 ;  /* 0x0002d86003037836 */ /* 0x000fe20000000000 */
[----:B------:R-:W-:Y:S02]  /*12f50*/  MOV R30, UR40 ;  /* 0x00000028001e7c02 */ /* 0x000fe40008000f00 */
        /* <DEDUP_REMOVED lines=8> */
[----:B0-----:R-:W4:Y:S01]  /*12fe0*/  LDL R3, [R1+0x60] ;  /* 0x0000600001037983 */ /* 0x001f220000100800 */
[----:B------:R-:W-:Y:S02]  /*12ff0*/  F2FP.F16.F32.PACK_AB R40, R41, R40 ;  /* 0x000000282928723e */ /* 0x000fe400000000ff */
[----:B------:R-:W-:Y:S01]  /*13000*/  F2FP.F16.F32.PACK_AB R34, R37, R36 ;  /* 0x000000242522723e */ /* 0x000fe200000000ff */
[----:B------:R0:W-:Y:S01]  /*13010*/  STSM.16.M88.4 [R143+0x21800], R24 ;  /* 0x021800188f007844 */ /* 0x0001e20000000200 */
        /* <DEDUP_REMOVED lines=88> */
[C---:B----4-:R-:W-:Y:S01]  /*135a0*/  ISETP.GT.AND P1, PT, R4.reuse, R3, PT ;  /* 0x000000030400720c */ /* 0x050fe20003f24270 */
[----:B------:R-:W-:-:S02]  /*135b0*/  VIADD R4, R4, 0xffffffff ;  /* 0xffffffff04047836 */ /* 0x000fc40000000000 */
[----:B------:R-:W-:Y:S01]  /*135c0*/  IMAD.MOV.U32 R3, RZ, RZ, R22 ;  /* 0x000000ffff037224 */ /* 0x000fe200078e0016 */
[----:B-1----:R-:W-:-:S09]  /*135d0*/  NOP ;  /* 0x0000000000007918 */ /* 0x002fd20000000000 */
[----:B0-----:R-:W-:Y:S05]  /*135e0*/  @P1 BRA `(.L_x_12489) ;  /* 0xffffffd800f01947 */ /* 0x001fea000383ffff */
.L_x_12477:
[----:B------:R-:W-:Y:S05]  /*135f0*/  WARPSYNC.ALL ;  /* 0x0000000000007948 */ /* 0x000fea0003800000 */
[----:B------:R-:W-:Y:S06]  /*13600*/  BAR.ARV 0x8, 0x200 ;  /* 0x0208000000007b1d */ /* 0x000fec0000002000 */
[----:B------:R-:W-:Y:S05]  /*13610*/  @!P0 BRA `(.L_x_12490) ;  /* 0x0000000000048947 */ /* 0x000fea0003800000 */
[----:B------:R-:W-:Y:S01]  /*13620*/  BPT.TRAP 0x1 ;  /* 0x000000040000795c */ /* 0x000fe20000300000 */
.L_x_12490:
[----:B------:R-:W-:Y:S01]  /*13630*/  IMAD R6, R22, 0x8, R2 ;  /* 0x0000000816067824 */ /* 0x000fe200078e0202 */
[----:B------:R-:W-:-:S04]  /*13640*/  SHF.L.U32 R5, R139, 0x1f, RZ ;  /* 0x0000001f8b057819 */ /* 0x000fc800000006ff */
[----:B------:R0:W1:Y:S01]  /*13650*/  SYNCS.PHASECHK.TRANS64.TRYWAIT P1, [R6+URZ+0x2d850], R5 ;  /* 0x02d85005060075a7 */ /* 0x000062000802017f */
[----:B------:R-:W-:Y:S05]  /*13660*/  @!P0 BRA `(.L_x_12491) ;  /* 0x0000000000048947 */ /* 0x000fea0003800000 */
[----:B------:R-:W-:Y:S01]  /*13670*/  BPT.TRAP 0x1 ;  /* 0x000000040000795c */ /* 0x000fe20000300000 */
.L_x_12491:
[----:B------:R-:W2:Y:S01]  /*13680*/  LDL.LU R4, [R1+0x30] ;  /* 0x0000300001047983 */ /* 0x000ea20000300800 */
[----:B------:R-:W-:-:S05]  /*13690*/  VIADD R2, R2, 0x400 ;  /* 0x0000040002027836 */ /* 0x000fca0000000000 */
[----:B------:R-:W-:-:S04]  /*136a0*/  SHF.R.U32.HI R3, RZ, 0x4, R2 ;  /* 0x00000004ff037819 */ /* 0x000fc80000011602 */
[----:B------:R-:W-:-:S04]  /*136b0*/  LOP3.LUT R3, R3, 0x3fff, RZ, 0xc0, !PT ;  /* 0x00003fff03037812 */ /* 0x000fc800078ec0ff */
[----:B------:R-:W-:Y:S01]  /*136c0*/  LOP3.LUT R9, R3, 0x2000000, RZ, 0xfc, !PT ;  /* 0x0200000003097812 */ /* 0x000fe200078efcff */
[----:B------:R-:W-:Y:S01]  /*136d0*/  IMAD.MOV.U32 R3, RZ, RZ, 0x40000040 ;  /* 0x40000040ff037424 */ /* 0x000fe200078e00ff */
[----:B--2---:R-:W-:Y:S01]  /*136e0*/  LOP3.LUT R2, R4, 0x10000, RZ, 0xfc, !PT ;  /* 0x0001000004027812 */ /* 0x004fe200078efcff */
[----:B-1----:R-:W-:Y:S06]  /*136f0*/  @P1 BRA `(.L_x_12492) ;  /* 0x0000000000081947 */ /* 0x002fec0003800000 */
[----:B------:R-:W1:Y:S02]  /*13700*/  SYNCS.PHASECHK.TRANS64.TRYWAIT P1, [R6+URZ+0x2d850], R5 ;  /* 0x02d85005060075a7 */ /* 0x000e64000802017f */
[----:B-1----:R-:W-:Y:S05]  /*13710*/  @!P1 BRA `(.L_x_12493) ;  /* 0x000000bc00749947 */ /* 0x002fea0003800000 */
.L_x_12492:
[----:B------:R-:W-:Y:S01]  /*13720*/  IMAD R4, R22, 0x600, R9 ;  /* 0x0000060016047824 */ /* 0x000fe200078e0209 */
[----:B01----:R-:W-:Y:S01]  /*13730*/  MOV R5, 0x80000020 ;  /* 0x8000002000057802 */ /* 0x003fe20000000f00 */
[----:B------:R-:W-:Y:S05]  /*13740*/  WARPSYNC.ALL ;  /* 0x0000000000007948 */ /* 0x000fea0003800000 */
        /* <DEDUP_REMOVED lines=8> */
[----:B------:R-:W-:Y:S01]  /*137d0*/  MOV R3, 0x40000040 ;  /* 0x4000004000037802 */ /* 0x000fe20000000f00 */
[----:B------:R-:W-:-:S02]  /*137e0*/  IMAD.MOV.U32 R11, RZ, RZ, -0x7fffffe0 ;  /* 0x80000020ff0b7424 */ /* 0x000fc400078e00ff */
[----:B------:R-:W-:Y:S02]  /*137f0*/  IMAD.MOV.U32 R5, RZ, RZ, -0x7fffffe0 ;  /* 0x80000020ff057424 */ /* 0x000fe400078e00ff */
[----:B------:R-:W-:-:S06]  /*13800*/  IMAD.U32 R13, RZ, RZ, UR45 ;  /* 0x0000002dff0d7e24 */ /* 0x000fcc000f8e00ff */
        /* <DEDUP_REMOVED lines=38> */
[----:B------:R-:W-:Y:S02]  /*13a70*/  R2UR UR6, R10 ;  /* 0x000000000a0672ca */ /* 0x000fe400000e0000 */
        /* <DEDUP_REMOVED lines=20> */
[----:B------:R-:W-:Y:S01]  /*13bc0*/  R2UR UR5, R9 ;  /* 0x00000000090572ca */ /* 0x000fe200000e0000 */
[----:B------:R-:W-:Y:S01]  /*13bd0*/  IMAD.U32 R9, RZ, RZ, UR45 ;  /* 0x0000002dff097e24 */ /* 0x000fe2000f8e00ff */
[----:B------:R-:W-:Y:S02]  /*13be0*/  R2UR UR6, R10 ;  /* 0x000000000a0672ca */ /* 0x000fe400000e0000 */
[----:B------:R-:W-:Y:S01]  /*13bf0*/  R2UR UR7, R11 ;  /* 0x000000000b0772ca */ /* 0x000fe200000e0000 */
[----:B------:R-:W-:Y:S02]  /*13c00*/  WARPGROUP.DEPBAR.LE gsb0, 0x0 ;  /* 0x00008000000079c5 */ /* 0x000fe40000010000 */
[----:B------:R-:W-:-:S10]  /*13c10*/  WARPGROUP.ARRIVE ;  /* 0x00000000000079c5 */ /* 0x000fd40000000000 */
[----:B------:R-:W-:Y:S01]  /*13c20*/  HGMMA.64x96x16.F32 R88, gdesc[UR4].tnspB, R88, gsb0 ;  /* 0x41600000045879f0 */ /* 0x000fe20008000858 */
[----:B------:R-:W-:Y:S02]  /*13c30*/  R2UR UR4, R2 ;  /* 0x00000000020472ca */ /* 0x000fe400000e0000 */
[----:B------:R-:W-:Y:S01]  /*13c40*/  R2UR UR5, R3 ;  /* 0x00000000030572ca */ /* 0x000fe200000e0000 */
[----:B------:R-:W0:Y:S01]  /*13c50*/  SHFL.BFLY PT, R2, R21, 0x2, 0x1f ;  /* 0x0c401f0015027f89 */ /* 0x000e2200000e0000 */
[----:B------:R-:W-:Y:S02]  /*13c60*/  R2UR UR6, R4 ;  /* 0x00000000040672ca */ /* 0x000fe400000e0000 */
[----:B------:R-:W-:Y:S01]  /*13c70*/  R2UR UR7, R5 ;  /* 0x00000000050772ca */ /* 0x000fe200000e0000 */
[----:B------:R-:W1:Y:S01]  /*13c80*/  SHFL.BFLY PT, R3, R140, 0x2, 0x1f ;  /* 0x0c401f008c037f89 */ /* 0x000e6200000e0000 */
[----:B0-----:R-:W-:Y:S01]  /*13c90*/  FADD.FTZ R4, R2, R21 ;  /* 0x0000001502047221 */ /* 0x001fe20000010000 */
[----:B-1----:R-:W-:-:S04]  /*13ca0*/  FADD.FTZ R3, R3, R140 ;  /* 0x0000008c03037221 */ /* 0x002fc80000010000 */
[----:B------:R-:W0:Y:S04]  /*13cb0*/  SHFL.BFLY PT, R5, R4, 0x1, 0x1f ;  /* 0x0c201f0004057f89 */ /* 0x000e2800000e0000 */
[----:B------:R-:W1:Y:S01]  /*13cc0*/  SHFL.BFLY PT, R2, R3, 0x1, 0x1f ;  /* 0x0c201f0003027f89 */ /* 0x000e6200000e0000 */
[----:B0-----:R-:W-:Y:S01]  /*13cd0*/  FADD.FTZ R12, R4, R5 ;  /* 0x00000005040c7221 */ /* 0x001fe20000010000 */
[----:B------:R-:W-:Y:S02]  /*13ce0*/  IMAD.MOV.U32 R5, RZ, RZ, RZ ;  /* 0x000000ffff057224 */ /* 0x000fe400078e00ff */
[----:B------:R-:W-:Y:S02]  /*13cf0*/  IMAD.MOV.U32 R4, RZ, RZ, -0x800000 ;  /* 0xff800000ff047424 */ /* 0x000fe400078e00ff */
[----:B-1----:R-:W-:Y:S01]  /*13d00*/  FADD.FTZ R11, R3, R2 ;  /* 0x00000002030b7221 */ /* 0x002fe20000010000 */
[----:B------:R-:W-:Y:S01]  /*13d10*/  FSETP.NE.FTZ.AND P2, PT, R12, RZ, PT ;  /* 0x000000ff0c00720b */ /* 0x000fe20003f55000 */
[----:B------:R-:W-:-:S02]  /*13d20*/  IMAD.MOV.U32 R2, RZ, RZ, RZ ;  /* 0x000000ffff027224 */ /* 0x000fc400078e00ff */
        /* <DEDUP_REMOVED lines=10> */
[----:B-1----:R-:W-:Y:S01]  /*13dd0*/  @P1 FMUL.FTZ R8, R8, 0.69314718246459960938 ;  /* 0x3f31721808081820 */ /* 0x002fe20000410000 */
[----:B------:R-:W-:Y:S02]  /*13de0*/  WARPGROUP.DEPBAR.LE gsb0, 0x0 ;  /* 0x00008000000079c5 */ /* 0x000fe40000010000 */
[----:B------:R-:W-:Y:S01]  /*13df0*/  WARPGROUP.ARRIVE ;  /* 0x00000000000079c5 */ /* 0x000fe20000000000 */
[----:B------:R-:W-:-:S05]  /*13e00*/  @P1 FFMA.FTZ R3, R9, R0, R8 ;  /* 0x0000000009031223 */ /* 0x000fca0000010008 */
[----:B------:R-:W-:Y:S03]  /*13e10*/  HGMMA.64x96x16.F32 R88, gdesc[UR4].tnspB, R88, gsb0 ;  /* 0x41600000045879f0 */ /* 0x000fe60008000858 */
[----:B------:R-:W-:Y:S02]  /*13e20*/  WARPGROUP.DEPBAR.LE gsb0, 0x0 ;  /* 0x00008000000079c5 */ /* 0x000fe40000010000 */
[----:B------:R-:W-:Y:S05]  /*13e30*/  @!P0 BRA `(.L_x_12494) ;  /* 0x0000000000048947 */ /* 0x000fea0003800000 */
[----:B------:R-:W-:Y:S01]  /*13e40*/  BPT.TRAP 0x1 ;  /* 0x000000040000795c */ /* 0x000fe20000300000 */
.L_x_12494:
[----:B------:R-:W-:Y:S01]  /*13e50*/  VIADD R22, R22, 0x1 ;  /* 0x0000000116167836 */ /* 0x000fe20000000000 */
[----:B------:R-:W-:Y:S01]  /*13e60*/  MOV R7, UR40 ;  /* 0x0000002800077c02 */ /* 0x000fe20008000f00 */
[----:B------:R-:W-:Y:S02]  /*13e70*/  VIADD R6, R6, 0x2d860 ;  /* 0x0002d86006067836 */ /* 0x000fe40000000000 */
[-C--:B---3--:R-:W-:Y:S01]  /*13e80*/  FMUL.FTZ R88, R88, R5.reuse ;  /* 0x0000000558587220 */ /* 0x088fe20000410000 */
        /* <DEDUP_REMOVED lines=55> */
.L_x_12422:
[----:B------:R-:W-:Y:S05]  /*14200*/  WARPSYNC.ALL ;  /* 0x0000000000007948 */ /* 0x000fea0003800000 */
[----:B------:R-:W0:Y:S08]  /*14210*/  S2UR UR40, SR_CgaCtaId ;  /* 0x00000000002879c3 */ /* 0x000e300000008800 */
[----:B------:R-:W-:Y:S06]  /*14220*/  BAR.SYNC.DEFER_BLOCKING 0x5, 0x200 ;  /* 0x0148000000007b1d */ /* 0x000fec0000010000 */
[----:B------:R-:W-:Y:S01]  /*14230*/  UMOV UR4, 0x400 ;  /* 0x0000040000047882 */ /* 0x000fe20000000000 */
[----:B------:R-:W-:Y:S01]  /*14240*/  BSSY B0, `(.L_x_12495) ;  /* 0x00002b9000007945 */ /* 0x000fe20003800000 */
[----:B0-----:R-:W-:-:S06]  /*14250*/  ULEA UR4, UR40, UR4, 0x18 ;  /* 0x0000000428047291 */ /* 0x001fcc000f8ec03f */
[----:B------:R-:W-:-:S05]  /*14260*/  IMAD.U32 R2, RZ, RZ, UR4 ;  /* 0x00000004ff027e24 */ /* 0x000fca000f8e00ff */
[----:B---3--:R0:W1:Y:S01]  /*14270*/  LDS.128 R96, [R2+0x2d8d0] ;  /* 0x02d8d00002607984 */ /* 0x0080620000000c00 */
[----:B------:R-:W-:Y:S06]  /*14280*/  BAR.ARV 0x4, 0x200 ;  /* 0x0108000000007b1d */ /* 0x000fec0000002000 */
[----:B------:R-:W-:Y:S05]  /*14290*/  @P0 BRA `(.L_x_12496) ;  /* 0x0000001c00f40947 */ /* 0x000fea0003800000 */
[----:B------:R-:W3:Y:S01]  /*142a0*/  LDL R0, [R1+0xe4] ;  /* 0x0000e40001007983 */ /* 0x000ee20000100800 */
[----:B------:R-:W-:Y:S01]  /*142b0*/  ULDC UR4, c[0x0][0xad4] ;  /* 0x0002b50000047ab9 */ /* 0x000fe20000000800 */
[----:B------:R-:W4:Y:S02]  /*142c0*/  LDC R44, c[0x0][0xbe8] ;  /* 0x0002fa00ff2c7b82 */ /* 0x000f240000000800 */
[----:B------:R-:W4:Y:S04]  /*142d0*/  LDL.LU R30, [R1+0x70] ;  /* 0x00007000011e7983 */ /* 0x000f280000300800 */
[----:B------:R-:W4:Y:S04]  /*142e0*/  LDL.LU R41, [R1+0x78] ;  /* 0x0000780001297983 */ /* 0x000f280000300800 */
[----:B------:R-:W4:Y:S01]  /*142f0*/  LDL.LU R40, [R1+0x7c] ;  /* 0x00007c0001287983 */ /* 0x000f220000300800 */
[----:B------:R-:W2:Y:S01]  /*14300*/  S2R R5, SR_SWINHI ;  /* 0x0000000000057919 */ /* 0x000ea20000002f00 */
[----:B------:R-:W-:-:S02]  /*14310*/  MOV R34, R2 ;  /* 0x0000000200227202 */ /* 0x000fc40000000f00 */
[----:B--2---:R-:W-:-:S03]  /*14320*/  MOV R35, R5 ;  /* 0x0000000500237202 */ /* 0x004fc60000000f00 */
        /* <DEDUP_REMOVED lines=58> */
[----:B--2---:R-:W-:Y:S02]  /*146d0*/  F2FP.F16.F32.PACK_AB R31, R111, R110 ;  /* 0x0000006e6f1f723e */ /* 0x004fe400000000ff */
        /* <DEDUP_REMOVED lines=9> */
[----:B------:R-:W-:Y:S04]  /*14770*/  STSM.16.M88.4 [R38], R8 ;  /* 0x0000000826007844 */ /* 0x000fe80000000200 */
        /* <DEDUP_REMOVED lines=8> */
[----:B------:R-:W5:Y:S01]  /*14800*/  @P0 LDG.E R0, desc[UR38][R28.64] ;  /* 0x000000261c000981 */ /* 0x000f62000c1e1900 */
[----:B------:R-:W-:-:S04]  /*14810*/  ISETP.NE.U32.AND P3, PT, RZ, UR6, PT ;  /* 0x00000006ff007c0c */ /* 0x000fc8000bf65070 */
[----:B------:R-:W-:Y:S01]  /*14820*/  ISETP.NE.AND.EX P3, PT, RZ, UR7, PT, P3 ;  /* 0x00000007ff007c0c */ /* 0x000fe2000bf65330 */
[----:B---3--:R-:W-:Y:S01]  /*14830*/  IMAD.MOV.U32 R14, RZ, RZ, 0x9b8 ;  /* 0x000009b8ff0e7424 */ /* 0x008fe200078e00ff */
[----:B------:R-:W-:-:S04]  /*14840*/  ISETP.GT.AND P2, PT, R5, 0x1, PT ;  /* 0x000000010500780c */ /* 0x000fc80003f44270 */
[----:B------:R-:W-:-:S07]  /*14850*/  SEL R14, R14, 0x978, P2 ;  /* 0x000009780e0e7807 */ /* 0x000fce0001000000 */
[----:B------:R-:W-:Y:S01]  /*14860*/  @P3 IADD3 R8, P1, R41, UR6, RZ ;  /* 0x0000000629083c10 */ /* 0x000fe2000ff3e0ff */
[----:B------:R-:W-:Y:S02]  /*14870*/  ULDC UR6, c[0x0][0xa88] ;  /* 0x0002a20000067ab9 */ /* 0x000fe40000000800 */
[----:B------:R-:W-:Y:S02]  /*14880*/  MOV R31, UR6 ;  /* 0x00000006001f7c02 */ /* 0x000fe40008000f00 */
[----:B------:R-:W-:Y:S01]  /*14890*/  @P3 IADD3.X R9, R40, UR7, RZ, P1, !PT ;  /* 0x0000000728093c10 */ /* 0x000fe20008ffe4ff */
[----:B------:R4:W2:Y:S04]  /*148a0*/  LDC.64 R10, c[0x0][R14+0x218] ;  /* 0x000086000e0a7b82 */ /* 0x0008a80000000a00 */
[----:B------:R3:W5:Y:S04]  /*148b0*/  @P3 LDG.E R31, desc[UR38][R8.64] ;  /* 0x00000026081f3981 */ /* 0x000768000c1e1900 */
[----:B------:R4:W0:Y:S08]  /*148c0*/  LDC.64 R12, c[0x0][R14+0x228] ;  /* 0x00008a000e0c7b82 */ /* 0x0008300000000a00 */
[----:B---3--:R4:W3:Y:S01]  /*148d0*/  LDC.64 R8, c[0x0][R14+0x220] ;  /* 0x000088000e087b82 */ /* 0x0088e20000000a00 */
[----:B------:R-:W-:Y:S01]  /*148e0*/  ISETP.NE.AND P1, PT, R44, 0x1, PT ;  /* 0x000000012c00780c */ /* 0x000fe20003f25270 */
[----:B------:R-:W-:-:S12]  /*148f0*/  @P3 BRA `(.L_x_12497) ;  /* 0x0000000000103947 */ /* 0x000fd80003800000 */
[----:B------:R-:W-:Y:S05]  /*14900*/  @!P0 BRA `(.L_x_12497) ;  /* 0x00000000000c8947 */ /* 0x000fea0003800000 */
[----:B----4-:R-:W4:Y:S04]  /*14910*/  LDG.E R24, desc[UR38][R28.64] ;  /* 0x000000261c187981 */ /* 0x010f28000c1e1900 */
[----:B-----5:R-:W4:Y:S02]  /*14920*/  LDG.E R31, desc[UR38][R28.64+0x4] ;  /* 0x000004261c1f7981 */ /* 0x020f24000c1e1900 */
[----:B----4-:R-:W-:-:S07]  /*14930*/  IMAD.IADD R31, R31, 0x1, -R24 ;  /* 0x000000011f1f7824 */ /* 0x010fce00078e0a18 */
.L_x_12497:
[----:B----4-:R-:W4:Y:S01]  /*14940*/  LDL.LU R24, [R1+0x74] ;  /* 0x0000740001187983 */ /* 0x010f220000300800 */
[----:B------:R-:W1:Y:S03]  /*14950*/  LDC.64 R14, c[0x0][R14+0x210] ;  /* 0x000084000e0e7b82 */ /* 0x000e660000000a00 */
[----:B------:R-:W3:Y:S04]  /*14960*/  LDL.LU R5, [R1+0xac] ;  /* 0x0000ac0001057983 */ /* 0x000ee80000300800 */
[----:B------:R-:W3:Y:S01]  /*14970*/  LDL R26, [R1+0x6c] ;  /* 0x00006c00011a7983 */ /* 0x000ee20000100800 */
[----:B------:R-:W-:Y:S01]  /*14980*/  ISETP.NE.U32.AND P0, PT, RZ, UR4, PT ;  /* 0x00000004ff007c0c */ /* 0x000fe2000bf05070 */
[----:B------:R-:W0:Y:S02]  /*14990*/  @P1 LDC R37, c[0x0][0xbec] ;  /* 0x0002fb00ff251b82 */ /* 0x000e240000000800 */
[----:B------:R-:W3:Y:S04]  /*149a0*/  LDL R51, [R1+0x58] ;  /* 0x0000580001337983 */ /* 0x000ee80000100800 */
[----:B------:R-:W3:Y:S01]  /*149b0*/  LDL R50, [R1+0x84] ;  /* 0x0000840001327983 */ /* 0x000ee20000100800 */
[----:B------:R-:W-:Y:S01]  /*149c0*/  ISETP.NE.AND.EX P0, PT, RZ, UR5, PT, P0 ;  /* 0x00000005ff007c0c */ /* 0x000fe2000bf05300 */
[----:B------:R-:W1:Y:S01]  /*149d0*/  @P1 LDC R39, c[0x0][0xbf0] ;  /* 0x0002fc00ff271b82 */ /* 0x000e620000000800 */
[-C--:B--2---:R-:W-:Y:S01]  /*149e0*/  IMAD R27, R11, R138.reuse, RZ ;  /* 0x0000008a0b1b7224 */ /* 0x084fe200078e02ff */
[----:B------:R-:W2:Y:S01]  /*149f0*/  LDL R36, [R1+0xe0] ;  /* 0x0000e00001247983 */ /* 0x000ea20000100800 */
[----:B------:R-:W-:-:S03]  /*14a00*/  IMAD.WIDE.U32 R10, R10, R138, RZ ;  /* 0x0000008a0a0a7225 */ /* 0x000fc600078e00ff */
[----:B------:R-:W2:Y:S01]  /*14a10*/  LDL R30, [R1+0xb4] ;  /* 0x0000b400011e7983 */ /* 0x000ea20000100800 */
[----:B------:R-:W-:Y:S01]  /*14a20*/  IMAD.IADD R28, R11, 0x1, R27 ;  /* 0x000000010b1c7824 */ /* 0x000fe200078e021b */
[----:B-----5:R-:W-:Y:S01]  /*14a30*/  SHF.R.S32.HI R47, RZ, 0x1f, R0 ;  /* 0x0000001fff2f7819 */ /* 0x020fe20000011400 */
[----:B------:R-:W-:Y:S01]  /*14a40*/  IMAD R46, R31, R44, RZ ;  /* 0x0000002c1f2e7224 */ /* 0x000fe200078e02ff */
[----:B----4-:R-:W-:Y:S02]  /*14a50*/  SEL R45, R24, RZ, !P0 ;  /* 0x000000ff182d7207 */ /* 0x010fe40004000000 */
[----:B------:R-:W4:Y:S01]  /*14a60*/  LDC.64 R24, c[0x0][0xba8] ;  /* 0x0002ea00ff187b82 */ /* 0x000f220000000a00 */
[----:B---3--:R-:W-:Y:S02]  /*14a70*/  SEL R5, R5, RZ, !P0 ;  /* 0x000000ff05057207 */ /* 0x008fe40004000000 */
[----:B------:R-:W-:-:S04]  /*14a80*/  IMAD R9, R9, R45, RZ ;  /* 0x0000002d09097224 */ /* 0x000fc800078e02ff */
[C---:B------:R-:W-:Y:S02]  /*14a90*/  IMAD R29, R8.reuse, R5, R9 ;  /* 0x00000005081d7224 */ /* 0x040fe400078e0209 */
[----:B------:R-:W-:-:S04]  /*14aa0*/  IMAD.WIDE.U32 R8, R8, R45, RZ ;  /* 0x0000002d08087225 */ /* 0x000fc800078e00ff */
[----:B------:R-:W-:Y:S01]  /*14ab0*/  IMAD.IADD R26, R26, 0x1, R51 ;  /* 0x000000011a1a7824 */ /* 0x000fe200078e0233 */
[----:B------:R-:W-:-:S03]  /*14ac0*/  IADD3 R10, P0, P3, R8, R10, R0 ;  /* 0x0000000a080a7210 */ /* 0x000fc60007b1e000 */
[----:B0-----:R-:W-:Y:S01]  /*14ad0*/  @P1 IMAD.HI.U32 R8, R26, R37, RZ ;  /* 0x000000251a081227 */ /* 0x001fe200078e00ff */
[----:B------:R-:W-:-:S03]  /*14ae0*/  SEL R5, R50, RZ, P2 ;  /* 0x000000ff32057207 */ /* 0x000fc60001000000 */
[----:B------:R-:W-:Y:S02]  /*14af0*/  IMAD.IADD R11, R9, 0x1, R29 ;  /* 0x00000001090b7824 */ /* 0x000fe400078e021d */
[----:B------:R-:W-:Y:S01]  /*14b00*/  IMAD.MOV.U32 R9, RZ, RZ, R26 ;  /* 0x000000ffff097224 */ /* 0x000fe200078e001a */
[----:B-1----:R-:W-:Y:S01]  /*14b10*/  @P1 SHF.R.U32.HI R9, RZ, R39, R8 ;  /* 0x00000027ff091219 */ /* 0x002fe20000011608 */
[----:B----4-:R-:W0:Y:S01]  /*14b20*/  @!P2 LDC R24, c[0x0][0xb50] ;  /* 0x0002d400ff18ab82 */ /* 0x010e220000000800 */
[-C--:B------:R-:W-:Y:S02]  /*14b30*/  IMAD R27, R13, R5.reuse, RZ ;  /* 0x000000050d1b7224 */ /* 0x080fe400078e02ff */
[----:B------:R-:W-:-:S04]  /*14b40*/  IMAD.WIDE.U32 R12, R12, R5, RZ ;  /* 0x000000050c0c7225 */ /* 0x000fc800078e00ff */
[----:B------:R-:W-:Y:S01]  /*14b50*/  IMAD.MOV R5, RZ, RZ, -R9 ;  /* 0x000000ffff057224 */ /* 0x000fe200078e0a09 */
[----:B------:R-:W1:Y:S01]  /*14b60*/  @!P2 LDC R25, c[0x0][0xb54] ;  /* 0x0002d500ff19ab82 */ /* 0x000e620000000800 */
[----:B------:R-:W-:Y:S01]  /*14b70*/  IADD3.X R11, R11, R28, R47, P0, P3 ;  /* 0x0000001c0b0b7210 */ /* 0x000fe200007e642f */
[----:B------:R-:W-:Y:S01]  /*14b80*/  IMAD.IADD R27, R13, 0x1, R27 ;  /* 0x000000010d1b7824 */ /* 0x000fe200078e021b */
[----:B------:R-:W-:Y:S01]  /*14b90*/  IADD3 R12, P0, P3, R9, R10, R12 ;  /* 0x0000000a090c7210 */ /* 0x000fe20007b1e00c */
[----:B------:R-:W-:Y:S01]  /*14ba0*/  IMAD R5, R44, R5, R26 ;  /* 0x000000052c057224 */ /* 0x000fe200078e021a */
[----:B------:R-:W-:-:S04]  /*14bb0*/  SHF.R.S32.HI R8, RZ, 0x1f, R9 ;  /* 0x0000001fff087819 */ /* 0x000fc80000011409 */
[----:B------:R-:W-:Y:S01]  /*14bc0*/  IADD3.X R13, R8, R11, R27, P0, P3 ;  /* 0x0000000b080d7210 */ /* 0x000fe200007e641b */
[-C--:B------:R-:W-:Y:S01]  /*14bd0*/  IMAD R8, R15, R5.reuse, RZ ;  /* 0x000000050f087224 */ /* 0x080fe200078e02ff */
[----:B------:R-:W-:Y:S01]  /*14be0*/  SHF.R.S32.HI R9, RZ, 0x1f, R5 ;  /* 0x0000001fff097819 */ /* 0x000fe20000011405 */
[----:B------:R-:W-:-:S04]  /*14bf0*/  IMAD.WIDE.U32 R12, R14, R5, R12 ;  /* 0x000000050e0c7225 */ /* 0x000fc800078e000c */
[----:B------:R-:W-:-:S05]  /*14c00*/  IMAD R9, R14, R9, R8 ;  /* 0x000000090e097224 */ /* 0x000fca00078e0208 */
[----:B------:R-:W-:Y:S02]  /*14c10*/  IADD3 R5, R13, R9, RZ ;  /* 0x000000090d057210 */ /* 0x000fe40007ffe0ff */
[----:B0-----:R-:W-:-:S04]  /*14c20*/  LEA R13, P0, R12, R24, 0x2 ;  /* 0x000000180c0d7211 */ /* 0x001fc800078010ff */
[----:B-1----:R-:W-:Y:S01]  /*14c30*/  LEA.HI.X R5, R12, R25, R5, 0x2, P0 ;  /* 0x000000190c057211 */ /* 0x002fe200000f1405 */
[----:B------:R-:W-:Y:S01]  /*14c40*/  SHFL.IDX PT, R8, R13, RZ, 0x1c1f ;  /* 0x001c1fff0d087589 */ /* 0x000fe200000e0000 */
[----:B--2---:R-:W-:-:S03]  /*14c50*/  IMAD.IADD R25, R36, 0x1, R51 ;  /* 0x0000000124197824 */ /* 0x004fc600078e0233 */
[----:B------:R-:W0:Y:S04]  /*14c60*/  SHFL.IDX PT, R9, R5, RZ, 0x1c1f ;  /* 0x001c1fff05097589 */ /* 0x000e2800000e0000 */
[----:B------:R-:W-:Y:S04]  /*14c70*/  SHFL.IDX PT, R10, R13, 0x1, 0x1c1f ;  /* 0x003c1f000d0a7f89 */ /* 0x000fe800000e0000 */
        /* <DEDUP_REMOVED lines=11> */
[----:B0-----:R-:W0:Y:S01]  /*14d30*/  @P1 LDC R11, c[0x0][0xbf0] ;  /* 0x0002fc00ff0b1b82 */ /* 0x001e220000000800 */
[----:B-1----:R-:W-:-:S05]  /*14d40*/  VIADD R3, R30, 0xffffff80 ;  /* 0xffffff801e037836 */ /* 0x002fca0000000000 */
        /* <DEDUP_REMOVED lines=21> */
[----:B------:R-:W-:Y:S02]  /*14ea0*/  LOP3.LUT R36, R37, 0x180, RZ, 0xc0, !PT ;  /* 0x0000018025247812 */ /* 0x000fe400078ec0ff */
[----:B------:R-:W-:Y:S01]  /*14eb0*/  LOP3.LUT R5, R34, 0x180, RZ, 0xc0, !PT ;  /* 0x0000018022057812 */ /* 0x000fe200078ec0ff */
[----:B------:R-:W-:Y:S01]  /*14ec0*/  IMAD.IADD R9, R9, 0x1, R47 ;  /* 0x0000000109097824 */ /* 0x000fe200078e022f */
[----:B------:R-:W-:Y:S01]  /*14ed0*/  LOP3.LUT R3, R6, 0x180, RZ, 0xc0, !PT ;  /* 0x0000018006037812 */ /* 0x000fe200078ec0ff */
[----:B------:R-:W-:Y:S01]  /*14ee0*/  IMAD.IADD R13, R51, 0x1, R0 ;  /* 0x00000001330d7824 */ /* 0x000fe200078e0200 */
[----:B------:R-:W-:Y:S01]  /*14ef0*/  SHF.R.U64 R24, R24, 0x3, RZ ;  /* 0x0000000318187819 */ /* 0x000fe200000012ff */
[----:B------:R-:W-:Y:S01]  /*14f00*/  IMAD.X R41, RZ, RZ, R35, P5 ;  /* 0x000000ffff297224 */ /* 0x000fe200028e0623 */
[----:B------:R-:W-:Y:S02]  /*14f10*/  SHF.R.U64 R28, R28, 0x3, RZ ;  /* 0x000000031c1c7819 */ /* 0x000fe400000012ff */
[----:B------:R-:W-:-:S02]  /*14f20*/  SHF.R.U64 R32, R32, 0x3, RZ ;  /* 0x0000000320207819 */ /* 0x000fc400000012ff */
[----:B------:R-:W-:Y:S02]  /*14f30*/  SHF.R.U64 R36, R36, 0x3, RZ ;  /* 0x0000000324247819 */ /* 0x000fe400000012ff */
[----:B------:R-:W-:Y:S01]  /*14f40*/  SHF.R.U64 R5, R5, 0x3, RZ ;  /* 0x0000000305057819 */ /* 0x000fe200000012ff */
[----:B------:R-:W-:Y:S01]  /*14f50*/  IMAD.WIDE.U32 R8, R138, UR4, R8 ;  /* 0x000000048a087c25 */ /* 0x000fe2000f8e0008 */
[----:B------:R-:W-:Y:S02]  /*14f60*/  SHF.R.U64 R3, R3, 0x3, RZ ;  /* 0x0000000303037819 */ /* 0x000fe400000012ff */
[----:B------:R-:W-:Y:S01]  /*14f70*/  LOP3.LUT R24, R24, R25, RZ, 0x3c, !PT ;  /* 0x0000001918187212 */ /* 0x000fe200078e3cff */
[----:B--2---:R-:W-:Y:S01]  /*14f80*/  @P1 IMAD.HI.U32 R0, R13, R14, RZ ;  /* 0x0000000e0d001227 */ /* 0x004fe200078e00ff */
        /* <DEDUP_REMOVED lines=8> */
[----:B------:R-:W-:Y:S01]  /*15010*/  IMAD.MOV.U32 R5, RZ, RZ, R35 ;  /* 0x000000ffff057224 */ /* 0x000fe200078e0023 */
[----:B------:R-:W-:Y:S01]  /*15020*/  IADD3.X R33, RZ, R35, RZ, P3, !PT ;  /* 0x00000023ff217210 */ /* 0x000fe20001ffe4ff */
[----:B------:R-:W-:Y:S01]  /*15030*/  IMAD R9, R138, UR5, R9 ;  /* 0x000000058a097c24 */ /* 0x000fe2000f8e0209 */
[----:B------:R-:W-:Y:S01]  /*15040*/  LOP3.LUT R40, R3, R6, RZ, 0x3c, !PT ;  /* 0x0000000603287212 */ /* 0x000fe200078e3cff */
[----:B------:R-:W-:Y:S01]  /*15050*/  ULDC.64 UR4, c[0x0][0xaf0] ;  /* 0x0002bc0000047ab9 */ /* 0x000fe20000000a00 */
[----:B------:R-:W-:Y:S01]  /*15060*/  IMAD.MOV.U32 R3, RZ, RZ, R13 ;  /* 0x000000ffff037224 */ /* 0x000fe200078e000d */
[----:B0-----:R-:W-:Y:S01]  /*15070*/  @P1 SHF.R.U32.HI R3, RZ, R11, R0 ;  /* 0x0000000bff031219 */ /* 0x001fe20000011600 */
[----:B------:R-:W-:Y:S01]  /*15080*/  IMAD R12, R12, UR4, RZ ;  /* 0x000000040c0c7c24 */ /* 0x000fe2000f8e02ff */
[----:B------:R-:W5:Y:S01]  /*15090*/  LD.E.128 R4, desc[UR38][R4.64] ;  /* 0x0000002604047980 */ /* 0x000f62000c101d00 */
[----:B------:R-:W-:Y:S01]  /*150a0*/  IMAD.WIDE.U32 R8, R45, UR4, R8 ;  /* 0x000000042d087c25 */ /* 0x000fe2000f8e0008 */
[----:B------:R-:W-:-:S02]  /*150b0*/  SHF.R.S32.HI R0, RZ, 0x1f, R3 ;  /* 0x0000001fff007819 */ /* 0x000fc40000011403 */
[----:B------:R-:W5:Y:S01]  /*150c0*/  LD.E.128 R24, desc[UR38][R24.64] ;  /* 0x0000002618187980 */ /* 0x000f62000c101d00 */
[----:B------:R-:W-:Y:S01]  /*150d0*/  IMAD R11, R45, UR5, R12 ;  /* 0x000000052d0b7c24 */ /* 0x000fe2000f8e020c */
[----:B------:R-:W-:Y:S02]  /*150e0*/  ULDC.64 UR4, c[0x0][0xae0] ;  /* 0x0002b80000047ab9 */ /* 0x000fe40000000a00 */
[----:B------:R-:W5:Y:S01]  /*150f0*/  LD.E.128 R28, desc[UR38][R28.64] ;  /* 0x000000261c1c7980 */ /* 0x000f62000c101d00 */
[----:B------:R-:W-:-:S03]  /*15100*/  IMAD.MOV R21, RZ, RZ, -R3 ;  /* 0x000000ffff157224 */ /* 0x000fc600078e0a03 */
[----:B------:R-:W5:Y:S04]  /*15110*/  LD.E.128 R32, desc[UR38][R32.64] ;  /* 0x0000002620207980 */ /* 0x000f68000c101d00 */
[----:B------:R-:W5:Y:S04]  /*15120*/  LD.E.128 R36, desc[UR38][R36.64] ;  /* 0x0000002624247980 */ /* 0x000f68000c101d00 */
        /* <DEDUP_REMOVED lines=9> */
[----:B------:R-:W-:-:S02]  /*151c0*/  IMAD R21, R44, R21, R13 ;  /* 0x000000152c157224 */ /* 0x000fc400078e020d */
[----:B------:R-:W-:-:S04]  /*151d0*/  IMAD.WIDE.U32 R8, R3, UR4, R8 ;  /* 0x0000000403087c25 */ /* 0x000fc8000f8e0008 */
[----:B------:R-:W-:Y:S01]  /*151e0*/  IMAD R11, R3, UR5, R0 ;  /* 0x00000005030b7c24 */ /* 0x000fe2000f8e0200 */
[----:B------:R-:W-:Y:S01]  /*151f0*/  SHF.R.S32.HI R3, RZ, 0x1f, R21 ;  /* 0x0000001fff037819 */ /* 0x000fe20000011415 */
[----:B------:R-:W-:Y:S01]  /*15200*/  ULDC.64 UR4, c[0x0][0xad8] ;  /* 0x0002b60000047ab9 */ /* 0x000fe20000000a00 */
[----:B------:R-:W-:Y:S01]  /*15210*/  IADD3 R0, R2, 0x2d820, RZ ;  /* 0x0002d82002007810 */ /* 0x000fe20007ffe0ff */
[----:B------:R-:W-:Y:S02]  /*15220*/  IMAD.IADD R9, R9, 0x1, R11 ;  /* 0x0000000109097824 */ /* 0x000fe400078e020b */
[----:B------:R-:W-:Y:S01]  /*15230*/  IMAD R12, R3, UR4, RZ ;  /* 0x00000004030c7c24 */ /* 0x000fe2000f8e02ff */
[----:B------:R-:W-:Y:S01]  /*15240*/  PRMT R0, RZ, 0x654, R0 ;  /* 0x00000654ff007816 */ /* 0x000fe20000000000 */
[----:B------:R-:W-:Y:S02]  /*15250*/  VIADD R44, R49, 0x40 ;  /* 0x00000040312c7836 */ /* 0x000fe40000000000 */
[----:B------:R-:W-:-:S02]  /*15260*/  IMAD R3, R21, UR5, R12 ;  /* 0x0000000515037c24 */ /* 0x000fc4000f8e020c */
[----:B------:R-:W-:Y:S01]  /*15270*/  IMAD.WIDE.U32 R20, R21, UR4, R8 ;  /* 0x0000000415147c25 */ /* 0x000fe2000f8e0008 */
[----:B------:R-:W-:Y:S01]  /*15280*/  ULDC.64 UR4, c[0x0][0xa80] ;  /* 0x0002a00000047ab9 */ /* 0x000fe20000000a00 */
[----:B------:R-:W-:Y:S02]  /*15290*/  SHF.R.S32.HI R45, RZ, 0x1f, R44 ;  /* 0x0000001fff2d7819 */ /* 0x000fe4000001142c */
[----:B------:R-:W-:Y:S01]  /*152a0*/  IMAD.IADD R3, R21, 0x1, R3 ;  /* 0x0000000115037824 */ /* 0x000fe200078e0203 */
[----:B0-----:R0:W-:Y:S01]  /*152b0*/  SYNCS.ARRIVE.TRANS64.RED.A1T0 RZ, [R0+URZ], RZ ;  /* 0x000000ff00ff79a7 */ /* 0x0011e2000810043f */
[----:B------:R-:W-:-:S05]  /*152c0*/  VIADD R47, R49, 0x20 ;  /* 0x00000020312f7836 */ /* 0x000fca0000000000 */
[----:B------:R-:W-:Y:S02]  /*152d0*/  SHF.R.S32.HI R48, RZ, 0x1f, R47 ;  /* 0x0000001fff307819 */ /* 0x000fe4000001142f */
[----:B0-----:R-:W-:Y:S01]  /*152e0*/  LEA R0, P0, R20, UR4, 0x1 ;  /* 0x0000000414007c11 */ /* 0x001fe2000f8008ff */
[----:B------:R-:W-:-:S03]  /*152f0*/  UMOV UR4, 0xffffffff ;  /* 0xffffffff00047882 */ /* 0x000fc60000000000 */
[----:B------:R-:W-:Y:S01]  /*15300*/  LEA.HI.X R20, R20, UR5, R3, 0x1, P0 ;  /* 0x0000000514147c11 */ /* 0x000fe200080f0c03 */
[----:B------:R-:W-:Y:S08]  /*15310*/  BRA.DIV UR4, `(.L_x_12499) ;  /* 0x000000a204887947 */ /* 0x000ff0000b800000 */
[----:B------:R0:W1:Y:S04]  /*15320*/  SHFL.IDX PT, R3, R20, RZ, 0x1c1f ;  /* 0x001c1fff14037589 */ /* 0x00006800000e0000 */
[----:B------:R0:W2:Y:S02]  /*15330*/  SHFL.IDX PT, R14, R0, RZ, 0x1c1f ;  /* 0x001c1fff000e7589 */ /* 0x0000a400000e0000 */
.L_x_12677:
        /* <DEDUP_REMOVED lines=8> */
[----:B-1----:R-:W-:Y:S02]  /*153c0*/  @!P0 IMAD.MOV.U32 R15, RZ, RZ, R3 ;  /* 0x000000ffff0f8224 */ /* 0x002fe400078e0003 */
        /* <DEDUP_REMOVED lines=8> */
.L_x_12501:
[----:B------:R-:W-:Y:S05]  /*15450*/  BSYNC B1 ;  /* 0x0000000000017941 */ /* 0x000fea0003800000 */
.L_x_12500:
[----:B------:R-:W-:-:S03]  /*15460*/  UMOV UR4, 0xffffffff ;  /* 0xffffffff00047882 */ /* 0x000fc60000000000 */
[----:B------:R-:W-:Y:S05]  /*15470*/  BRA.DIV UR4, `(.L_x_12502) ;  /* 0x000000a204647947 */ /* 0x000fea000b800000 */
[----:B-1----:R1:W4:Y:S04]  /*15480*/  SHFL.IDX PT, R3, R20, 0x1, 0x1c1f ;  /* 0x003c1f0014037f89 */ /* 0x00232800000e0000 */
[----:B--2---:R1:W2:Y:S02]  /*15490*/  SHFL.IDX PT, R14, R0, 0x1, 0x1c1f ;  /* 0x003c1f00000e7f89 */ /* 0x0042a400000e0000 */
.L_x_12681:
        /* <DEDUP_REMOVED lines=18> */
.L_x_12498:
        /* <DEDUP_REMOVED lines=8> */
[----:B------:R-:W-:Y:S01]  /*15640*/  IMAD.MOV.U32 R3, RZ, RZ, R26 ;  /* 0x000000ffff037224 */ /* 0x000fe200078e001a */
[----:B------:R-:W-:-:S03]  /*15650*/  IADD3 R5, R5, R47, RZ ;  /* 0x0000002f05057210 */ /* 0x000fc60007ffe0ff */
        /* <DEDUP_REMOVED lines=8> */
[----:B------:R-:W-:Y:S01]  /*156e0*/  IMAD.IADD R5, R5, 0x1, R9 ;  /* 0x0000000105057824 */ /* 0x000fe200078e0209 */
[----:B-1----:R-:W-:Y:S01]  /*156f0*/  @P1 SHF.R.U32.HI R3, RZ, R8, R11 ;  /* 0x00000008ff031219 */ /* 0x002fe2000001160b */
[----:B------:R-:W-:Y:S02]  /*15700*/  VIADD R8, R2, 0x2d820 ;  /* 0x0002d82002087836 */ /* 0x000fe40000000000 */
[C---:B------:R-:W-:Y:S01]  /*15710*/  IMAD.WIDE.U32 R4, R50.reuse, UR4, R4 ;  /* 0x0000000432047c25 */ /* 0x040fe2000f8e0004 */
[--C-:B------:R-:W-:Y:S02]  /*15720*/  SHF.R.S32.HI R0, RZ, 0x1f, R3.reuse ;  /* 0x0000001fff007819 */ /* 0x100fe40000011403 */
[----:B------:R-:W-:Y:S01]  /*15730*/  PRMT R8, RZ, 0x654, R8 ;  /* 0x00000654ff087816 */ /* 0x000fe20000000008 */
[----:B------:R-:W-:Y:S02]  /*15740*/  IMAD.MOV R9, RZ, RZ, -R3 ;  /* 0x000000ffff097224 */ /* 0x000fe400078e0a03 */
[----:B------:R-:W-:Y:S01]  /*15750*/  IMAD R5, R50, UR5, R5 ;  /* 0x0000000532057c24 */ /* 0x000fe2000f8e0205 */
[----:B------:R-:W-:Y:S01]  /*15760*/  ULDC.64 UR4, c[0x0][0xb30] ;  /* 0x0002cc0000047ab9 */ /* 0x000fe20000000a00 */
[----:B------:R-:W-:Y:S01]  /*15770*/  IMAD R9, R44, R9, R26 ;  /* 0x000000092c097224 */ /* 0x000fe200078e021a */
[----:B------:R0:W-:Y:S01]  /*15780*/  SYNCS.ARRIVE.TRANS64.RED.A1T0 RZ, [R8+URZ], RZ ;  /* 0x000000ff08ff79a7 */ /* 0x0001e2000810043f */
[----:B------:R-:W-:-:S02]  /*15790*/  IMAD R0, R0, UR4, RZ ;  /* 0x0000000400007c24 */ /* 0x000fc4000f8e02ff */
        /* <DEDUP_REMOVED lines=16> */
.L_x_12684:
        /* <DEDUP_REMOVED lines=42> */
[----:B------:R-:W-:-:S05]  /*15b40*/  @!P1 LEA.HI.X R9, R38, R3, R39, 0x2, P4 ;  /* 0x0000000326099211 */ /* 0x000fca00020f1427 */
[----:B------:R-:W-:Y:S01]  /*15b50*/  @!P1 ST.E.64 desc[UR38][R8.64], R100 ;  /* 0x0000006408009985 */ /* 0x000fe2000c101b26 */
[----:B-1----:R-:W-:-:S04]  /*15b60*/  @!P2 LEA R4, P5, R36, R14, 0x2 ;  /* 0x0000000e2404a211 */ /* 0x002fc800078a10ff */
[-C--:B------:R-:W-:Y:S02]  /*15b70*/  @!P2 LEA.HI.X R5, R36, R3.reuse, R37, 0x2, P5 ;  /* 0x000000032405a211 */ /* 0x080fe400028f1425 */
[----:B------:R-:W-:Y:S02]  /*15b80*/  ISETP.GE.AND P1, PT, R28, UR4, PT ;  /* 0x000000041c007c0c */ /* 0x000fe4000bf26270 */
[----:B------:R-:W-:Y:S01]  /*15b90*/  @!P3 LEA R6, P5, R34, R14, 0x2 ;  /* 0x0000000e2206b211 */ /* 0x000fe200078a10ff */
        /* <DEDUP_REMOVED lines=28> */
.L_x_12506:
[----:B------:R-:W-:Y:S05]  /*15d60*/  BSYNC B1 ;  /* 0x0000000000017941 */ /* 0x000fea0003800000 */
.L_x_12505:
[----:B------:R-:W-:-:S03]  /*15d70*/  UMOV UR4, 0xffffffff ;  /* 0xffffffff00047882 */ /* 0x000fc60000000000 */
[----:B------:R-:W-:Y:S05]  /*15d80*/  BRA.DIV UR4, `(.L_x_12507) ;  /* 0x0000009a049c7947 */ /* 0x000fea000b800000 */
[----:B-1----:R1:W4:Y:S04]  /*15d90*/  SHFL.IDX PT, R3, R26, 0x1, 0x1c1f ;  /* 0x003c1f001a037f89 */ /* 0x00232800000e0000 */
[----:B--2---:R1:W2:Y:S02]  /*15da0*/  SHFL.IDX PT, R14, R0, 0x1, 0x1c1f ;  /* 0x003c1f00000e7f89 */ /* 0x0042a400000e0000 */
.L_x_12688:
        /* <DEDUP_REMOVED lines=56> */
[-C--:B0-----:R-:W-:Y:S02]  /*16130*/  @!P4 LEA R10, P1, R29, R14.reuse, 0x2 ;  /* 0x0000000e1d0ac211 */ /* 0x081fe400078210ff */
        /* <DEDUP_REMOVED lines=19> */
.L_x_12496:
[----:B------:R-:W3:Y:S01]  /*16270*/  LDL.LU R6, [R1+0x78] ;  /* 0x0000780001067983 */ /* 0x000ee20000300800 */
[----:B------:R-:W-:Y:S01]  /*16280*/  ULDC.64 UR6, c[0x0][0xc08] ;  /* 0x0003020000067ab9 */ /* 0x000fe20000000a00 */
[----:B------:R-:W-:Y:S02]  /*16290*/  ULDC.64 UR4, c[0x0][0xc00] ;  /* 0x0003000000047ab9 */ /* 0x000fe40000000a00 */
[----:B------:R-:W4:Y:S04]  /*162a0*/  LDL.LU R0, [R1+0x7c] ;  /* 0x00007c0001007983 */ /* 0x000f280000300800 */
[----:B------:R-:W2:Y:S01]  /*162b0*/  LDL R8, [R1+0x70] ;  /* 0x0000700001087983 */ /* 0x000ea20000100800 */
[----:B------:R-:W-:Y:S01]  /*162c0*/  ISETP.NE.U32.AND P1, PT, RZ, UR6, PT ;  /* 0x00000006ff007c0c */ /* 0x000fe2000bf25070 */
[----:B------:R-:W-:Y:S01]  /*162d0*/  IMAD.MOV.U32 R3, RZ, RZ, RZ ;  /* 0x000000ffff037224 */ /* 0x000fe200078e00ff */
[----:B------:R-:W-:-:S02]  /*162e0*/  ISETP.NE.U32.AND P0, PT, RZ, UR4, PT ;  /* 0x00000004ff007c0c */ /* 0x000fc4000bf05070 */
[----:B------:R-:W-:Y:S02]  /*162f0*/  ISETP.NE.AND.EX P1, PT, RZ, UR7, PT, P1 ;  /* 0x00000007ff007c0c */ /* 0x000fe4000bf25310 */
[----:B------:R-:W-:Y:S01]  /*16300*/  ISETP.NE.AND.EX P0, PT, RZ, UR5, PT, P0 ;  /* 0x00000005ff007c0c */ /* 0x000fe2000bf05300 */
[----:B------:R-:W0:Y:S01]  /*16310*/  S2R R9, SR_TID.X ;  /* 0x0000000000097919 */ /* 0x000e220000002100 */
[----:B---3--:R-:W-:Y:S01]  /*16320*/  IADD3 R4, P2, R6, UR4, RZ ;  /* 0x0000000406047c10 */ /* 0x008fe2000ff5e0ff */
[----:B------:R-:W-:-:S03]  /*16330*/  ULDC UR4, c[0x0][0xa88] ;  /* 0x0002a20000047ab9 */ /* 0x000fc60000000800 */
[----:B----4-:R-:W-:-:S05]  /*16340*/  IADD3.X R5, R0, UR5, RZ, P2, !PT ;  /* 0x0000000500057c10 */ /* 0x010fca00097fe4ff */
        /* <DEDUP_REMOVED lines=15> */
[----:B--2---:R-:W-:-:S07]  /*16440*/  IMAD.IADD R20, R20, 0x1, -R7 ;  /* 0x0000000114147824 */ /* 0x004fce00078e0a07 */
.L_x_12508:
        /* <DEDUP_REMOVED lines=57> */
.L_x_12510:
[----:B------:R-:W-:Y:S05]  /*167e0*/  BSYNC B1 ;  /* 0x0000000000017941 */ /* 0x000fea0003800000 */
.L_x_12509:
        /* <DEDUP_REMOVED lines=26> */
[----:B--2---:R-:W-:-:S04]  /*16990*/  IMAD.IADD R9, R27, 0x1, R0 ;  /* 0x000000011b097824 */ /* 0x004fc800078e0200 */
        /* <DEDUP_REMOVED lines=28> */
.L_x_12691:
        /* <DEDUP_REMOVED lines=9> */
[-C--:B--2---:R-:W-:Y:S02]  /*16bf0*/  @!P2 MOV R15, R3.reuse ;  /* 0x00000003000fa202 */ /* 0x084fe40000000f00 */
        /* <DEDUP_REMOVED lines=8> */
.L_x_12513:
[----:B------:R-:W-:Y:S05]  /*16c80*/  BSYNC B1 ;  /* 0x0000000000017941 */ /* 0x000fea0003800000 */
.L_x_12512:
[----:B------:R-:W-:-:S03]  /*16c90*/  UMOV UR4, 0xffffffff ;  /* 0xffffffff00047882 */ /* 0x000fc60000000000 */
[----:B------:R-:W-:Y:S05]  /*16ca0*/  BRA.DIV UR4, `(.L_x_12514) ;  /* 0x0000008e04507947 */ /* 0x000fea000b800000 */
[----:B--2---:R2:W0:Y:S04]  /*16cb0*/  SHFL.IDX PT, R3, R4, 0x1, 0x1c1f ;  /* 0x003c1f0004037f89 */ /* 0x00442800000e0000 */
[----:B---3--:R2:W3:Y:S02]  /*16cc0*/  SHFL.IDX PT, R14, R0, 0x1, 0x1c1f ;  /* 0x003c1f00000e7f89 */ /* 0x0084e400000e0000 */
.L_x_12695:
        /* <DEDUP_REMOVED lines=16> */
.L_x_12503:
[----:B------:R-:W-:Y:S05]  /*16dd0*/  BSYNC B0 ;  /* 0x0000000000007941 */ /* 0x000fea0003800000 */
.L_x_12495:
[----:B------:R-:W-:Y:S02]  /*16de0*/  ULDC UR4, c[0x0][0xc3c] ;  /* 0x00030f0000047ab9 */ /* 0x000fe40000000800 */
[----:B-1----:R-:W-:-:S13]  /*16df0*/  ISETP.GE.AND P0, PT, R99, UR4, PT ;  /* 0x0000000463007c0c */ /* 0x002fda000bf06270 */
[----:B------:R-:W-:Y:S05]  /*16e00*/  @!P0 BRA `(.L_x_12515) ;  /* 0xfffffea800088947 */ /* 0x000fea000383ffff */
[----:B------:R-:W-:Y:S05]  /*16e10*/  BRA `(.L_x_12349) ;  /* 0x0000007800e87947 */ /* 0x000fea0003800000 */
.L_x_12347:
        /* <DEDUP_REMOVED lines=16> */
.L_x_12516:
        /* <DEDUP_REMOVED lines=44> */
.L_x_12520:
        /* <DEDUP_REMOVED lines=37> */
.L_x_12518:
        /* <DEDUP_REMOVED lines=13> */
.L_x_12521:
        /* <DEDUP_REMOVED lines=11> */
[----:B0-----:R-:W-:Y:S01]  /*175b0*/  IMAD.MOV.U32 R2, RZ, RZ, RZ ;  /* 0x000000ffff027224 */ /* 0x001fe200078e00ff */
[----:B-1----:R-:W-:-:S05]  /*175c0*/  IADD3 R10, RZ, -R3, RZ ;  /* 0x80000003ff0a7210 */ /* 0x002fca0007ffe0ff */
        /* <DEDUP_REMOVED lines=20> */
[----:B------:R-:W-:Y:S02]  /*17710*/  IMAD.MOV.U32 R9, RZ, RZ, R2 ;  /* 0x000000ffff097224 */ /* 0x000fe400078e0002 */
[----:B0-----:R-:W-:-:S03]  /*17720*/  IMAD.MOV R2, RZ, RZ, -R3 ;  /* 0x000000ffff027224 */ /* 0x001fc600078e0a03 */
[----:B------:R-:W-:Y:S02]  /*17730*/  @!P2 IADD3 R9, -R9, RZ, RZ ;  /* 0x000000ff0909a210 */ /* 0x000fe40007ffe1ff */
        /* <DEDUP_REMOVED lines=19> */
[----:B------:R-:W-:-:S04]  /*17870*/  @!P1 LOP3.LUT R2, RZ, R6, RZ, 0x33, !PT ;  /* 0x00000006ff029212 */ /* 0x000fc800078e33ff */
[----:B------:R-:W-:-:S05]  /*17880*/  IADD3 R3, -R2, RZ, RZ ;  /* 0x000000ff02037210 */ /* 0x000fca0007ffe1ff */
[C---:B------:R-:W-:Y:S02]  /*17890*/  IMAD R26, R6.reuse, R3, R9 ;  /* 0x00000003061a7224 */ /* 0x040fe400078e0209 */
[----:B------:R-:W-:Y:S02]  /*178a0*/  IMAD R3, R6, 0x1000000, R2 ;  /* 0x0100000006037824 */ /* 0x000fe400078e0202 */
[----:B------:R-:W-:Y:S02]  /*178b0*/  IMAD R2, R25, R5, R4 ;  /* 0x0000000519027224 */ /* 0x000fe400078e0204 */
[----:B------:R-:W-:Y:S01]  /*178c0*/  IMAD R26, R26, 0x10000, R3 ;  /* 0x000100001a1a7824 */ /* 0x000fe200078e0203 */
[----:B------:R-:W-:Y:S06]  /*178d0*/  BRA `(.L_x_12523) ;  /* 0x0000000000f87947 */ /* 0x000fec0003800000 */
.L_x_12522:
        /* <DEDUP_REMOVED lines=47> */
[----:B------:R-:W-:-:S03]  /*17bd0*/  MOV R5, R10 ;  /* 0x0000000a00057202 */ /* 0x000fc60000000f00 */
        /* <DEDUP_REMOVED lines=14> */
.L_x_12523:
[----:B------:R-:W-:-:S05]  /*17cc0*/  LOP3.LUT R2, RZ, R2, RZ, 0x33, !PT ;  /* 0x00000002ff027212 */ /* 0x000fca00078e33ff */
[----:B------:R-:W-:Y:S01]  /*17cd0*/  IMAD.IADD R25, R25, 0x1, R2 ;  /* 0x0000000119197824 */ /* 0x000fe200078e0202 */
[----:B------:R-:W-:Y:S06]  /*17ce0*/  BRA `(.L_x_12524) ;  /* 0x00000000000c7947 */ /* 0x000fec0003800000 */
.L_x_12519:
[----:B------:R-:W-:Y:S01]  /*17cf0*/  IMAD.MOV.U32 R25, RZ, RZ, RZ ;  /* 0x000000ffff197224 */ /* 0x000fe200078e00ff */
[----:B------:R-:W-:Y:S01]  /*17d00*/  MOV R24, UR6 ;  /* 0x0000000600187c02 */ /* 0x000fe20008000f00 */
[----:B------:R-:W-:-:S07]  /*17d10*/  IMAD.MOV.U32 R26, RZ, RZ, RZ ;  /* 0x000000ffff1a7224 */ /* 0x000fce00078e00ff */
.L_x_12524:
[----:B------:R-:W-:-:S13]  /*17d20*/  ISETP.NE.AND P0, PT, R0, RZ, PT ;  /* 0x000000ff0000720c */ /* 0x000fda0003f05270 */
[----:B------:R-:W0:Y:S01]  /*17d30*/  @!P0 S2R R3, SR_CgaCtaId ;  /* 0x0000000000038919 */ /* 0x000e220000008800 */
[----:B------:R-:W-:-:S04]  /*17d40*/  @!P0 MOV R0, 0x400 ;  /* 0x0000040000008802 */ /* 0x000fc80000000f00 */
[----:B0-----:R-:W-:-:S05]  /*17d50*/  @!P0 LEA R0, R3, R0, 0x18 ;  /* 0x0000000003008211 */ /* 0x001fca00078ec0ff */
[----:B------:R1:W-:Y:S01]  /*17d60*/  @!P0 STS.128 [R0+0x2d8d0], R24 ;  /* 0x02d8d01800008388 */ /* 0x0003e20000000c00 */
[----:B------:R-:W-:Y:S06]  /*17d70*/  BAR.ARV 0x5, 0x200 ;  /* 0x0148000000007b1d */ /* 0x000fec0000002000 */
.L_x_12517:
[----:B-1----:R-:W-:Y:S01]  /*17d80*/  IMAD.MOV.U32 R0, RZ, RZ, 0x1 ;  /* 0x00000001ff007424 */ /* 0x002fe200078e00ff */
[----:B------:R-:W-:Y:S01]  /*17d90*/  ULDC UR4, c[0x0][0xc3c] ;  /* 0x00030f0000047ab9 */ /* 0x000fe20000000800 */
[----:B------:R-:W-:Y:S01]  /*17da0*/  IMAD.MOV.U32 R28, RZ, RZ, RZ ;  /* 0x000000ffff1c7224 */ /* 0x000fe200078e00ff */
[----:B0-----:R-:W-:Y:S02]  /*17db0*/  ISETP.GE.AND P0, PT, R27, UR4, PT ;  /* 0x000000041b007c0c */ /* 0x001fe4000bf06270 */
[----:B------:R0:W-:Y:S04]  /*17dc0*/  STL [R1], R0 ;  /* 0x0000000001007387 */ /* 0x0001e80000100800 */
[----:B------:R0:W-:Y:S07]  /*17dd0*/  STL [R1+0x4c], RZ ;  /* 0x00004cff01007387 */ /* 0x0001ee0000100800 */
[----:B------:R-:W-:Y:S05]  /*17de0*/  @P0 BRA `(.L_x_12525) ;  /* 0x0000006800100947 */ /* 0x000fea0003800000 */
[----:B------:R-:W0:Y:S01]  /*17df0*/  S2R R7, SR_TID.X ;  /* 0x0000000000077919 */ /* 0x000e220000002100 */
[----:B------:R-:W1:Y:S01]  /*17e00*/  S2UR UR5, SR_CgaCtaId ;  /* 0x00000000000579c3 */ /* 0x000e620000008800 */
[----:B------:R-:W-:Y:S01]  /*17e10*/  UMOV UR4, 0x400 ;  /* 0x0000040000047882 */ /* 0x000fe20000000000 */
[----:B------:R-:W-:Y:S01]  /*17e20*/  BSSY B8, `(.L_x_12525) ;  /* 0x0000680000087945 */ /* 0x000fe20003800000 */
[----:B------:R-:W-:Y:S01]  /*17e30*/  CS2R R28, SRZ ;  /* 0x00000000001c7805 */ /* 0x000fe2000001ff00 */
[----:B------:R-:W-:Y:S01]  /*17e40*/  ULDC.64 UR42, c[0x0][0x198] ;  /* 0x00006600002a7ab9 */ /* 0x000fe20000000a00 */
[----:B------:R-:W-:Y:S01]  /*17e50*/  ULOP3.LUT UR40, UR36, 0x2, URZ, 0xfc, !UPT ;  /* 0x0000000224287892 */ /* 0x000fe2000f8efc3f */
[----:B------:R-:W-:Y:S01]  /*17e60*/  ULDC UR37, c[0x0][0xc] ;  /* 0x0000030000257ab9 */ /* 0x000fe20000000800 */
[----:B-1----:R-:W-:-:S06]  /*17e70*/  ULEA UR4, UR5, UR4, 0x18 ;  /* 0x0000000405047291 */ /* 0x002fcc000f8ec03f */
[----:B------:R-:W-:Y:S01]  /*17e80*/  MOV R16, UR4 ;  /* 0x0000000400107c02 */ /* 0x000fe20008000f00 */
[C---:B0-----:R-:W-:Y:S01]  /*17e90*/  IMAD.SHL.U32 R0, R7.reuse, 0x8, RZ ;  /* 0x0000000807007824 */ /* 0x041fe200078e00ff */
[----:B------:R-:W-:-:S04]  /*17ea0*/  LOP3.LUT R6, R7, 0x7f, RZ, 0xc0, !PT ;  /* 0x0000007f07067812 */ /* 0x000fc800078ec0ff */
[----:B------:R-:W-:Y:S01]  /*17eb0*/  LOP3.LUT R3, R0, 0x20, RZ, 0xc0, !PT ;  /* 0x0000002000037812 */ /* 0x000fe200078ec0ff */
[----:B------:R-:W-:Y:S01]  /*17ec0*/  IMAD.SHL.U32 R4, R6, 0x8, RZ ;  /* 0x0000000806047824 */ /* 0x000fe200078e00ff */
[C---:B------:R-:W-:Y:S02]  /*17ed0*/  LOP3.LUT R2, R0.reuse, 0xd8, RZ, 0xc0, !PT ;  /* 0x000000d800027812 */ /* 0x040fe400078ec0ff */
[----:B------:R-:W-:Y:S02]  /*17ee0*/  LOP3.LUT R0, R0, 0x18, RZ, 0xc0, !PT ;  /* 0x0000001800007812 */ /* 0x000fe400078ec0ff */
[----:B------:R-:W-:Y:S01]  /*17ef0*/  LOP3.LUT R3, R3, 0x300, R4, 0xf8, !PT ;  /* 0x0000030003037812 */ /* 0x000fe200078ef804 */
[----:B------:R-:W-:Y:S01]  /*17f00*/  IMAD.MOV.U32 R4, RZ, RZ, 0x1 ;  /* 0x00000001ff047424 */ /* 0x000fe200078e00ff */
[----:B------:R-:W-:-:S04]  /*17f10*/  LOP3.LUT R2, R2, 0x18, R7, 0x78, !PT ;  /* 0x0000001802027812 */ /* 0x000fc800078e7807 */
[----:B------:R-:W-:Y:S01]  /*17f20*/  LOP3.LUT R5, R3, R2, RZ, 0xfc, !PT ;  /* 0x0000000203057212 */ /* 0x000fe200078efcff */
[----:B------:R-:W-:Y:S01]  /*17f30*/  IMAD.SHL.U32 R2, R7, 0x20, RZ ;  /* 0x0000002007027824 */ /* 0x000fe200078e00ff */
[----:B------:R-:W-:Y:S01]  /*17f40*/  SHF.R.U32.HI R3, RZ, 0x2, R6 ;  /* 0x00000002ff037819 */ /* 0x000fe20000011606 */
[----:B------:R-:W-:Y:S02]  /*17f50*/  IMAD.MOV.U32 R6, RZ, RZ, 0x1 ;  /* 0x00000001ff067424 */ /* 0x000fe400078e00ff */
        /* <DEDUP_REMOVED lines=10> */
.L_x_12630:
[----:B------:R-:W0:Y:S02]  /*18000*/  LDC.64 R2, c[0x0][0xc88] ;  /* 0x00032200ff027b82 */ /* 0x000e240000000a00 */
[----:B0-----:R-:W-:-:S05]  /*18010*/  IMAD.WIDE R2, R27, 0x4, R2 ;  /* 0x000000041b027825 */ /* 0x001fca00078e0202 */
[----:B--2---:R-:W2:Y:S01]  /*18020*/  LDG.E R11, desc[UR38][R2.64] ;  /* 0x00000026020b7981 */ /* 0x004ea2000c1e1900 */
[----:B------:R-:W-:Y:S05]  /*18030*/  YIELD ;  /* 0x0000000000007946 */ /* 0x000fea0003800000 */
[----:B------:R-:W-:Y:S01]  /*18040*/  ULDC.64 UR4, c[0x0][0xa28] ;  /* 0x00028a0000047ab9 */ /* 0x000fe20000000a00 */
[----:B------:R-:W-:Y:S01]  /*18050*/  IMAD.MOV.U32 R10, RZ, RZ, RZ ;  /* 0x000000ffff0a7224 */ /* 0x000fe200078e00ff */
[----:B------:R-:W-:Y:S01]  /*18060*/  ISETP.NE.U32.AND P0, PT, RZ, UR4, PT ;  /* 0x00000004ff007c0c */ /* 0x000fe2000bf05070 */
[----:B-1----:R-:W-:Y:S01]  /*18070*/  IMAD.MOV.U32 R6, RZ, RZ, RZ ;  /* 0x000000ffff067224 */ /* 0x002fe200078e00ff */
[----:B------:R-:W-:Y:S01]  /*18080*/  ULDC.64 UR8, c[0x0][0xa18] ;  /* 0x0002860000087ab9 */ /* 0x000fe20000000a00 */
[----:B------:R-:W-:Y:S01]  /*18090*/  ULDC.64 UR6, c[0x0][0xa10] ;  /* 0x0002840000067ab9 */ /* 0x000fe20000000a00 */
[----:B------:R-:W-:-:S02]  /*180a0*/  ISETP.NE.AND.EX P0, PT, RZ, UR5, PT, P0 ;  /* 0x00000005ff007c0c */ /* 0x000fc4000bf05300 */
[----:B--2---:R-:W-:Y:S01]  /*180b0*/  SHF.R.S32.HI R0, RZ, 0x1f, R11 ;  /* 0x0000001fff007819 */ /* 0x004fe2000001140b */
[----:B------:R-:W-:-:S10]  /*180c0*/  IMAD.SHL.U32 R19, R11, 0x4, RZ ;  /* 0x000000040b137824 */ /* 0x000fd400078e00ff */
[C---:B------:R-:W-:Y:S01]  /*180d0*/  @P0 LEA R2, P1, R11.reuse, UR4, 0x2 ;  /* 0x000000040b020c11 */ /* 0x040fe2000f8210ff */
[----:B------:R-:W-:Y:S03]  /*180e0*/  STL [R1+0x8], R11 ;  /* 0x0000080b01007387 */ /* 0x000fe60000100800 */
[C-C-:B------:R-:W-:Y:S01]  /*180f0*/  @P0 LEA.HI.X R3, R11.reuse, UR5, R0.reuse, 0x2, P1 ;  /* 0x000000050b030c11 */ /* 0x140fe200088f1400 */
[----:B------:R-:W-:Y:S01]  /*18100*/  ULDC.64 UR4, c[0x0][0xa00] ;  /* 0x0002800000047ab9 */ /* 0x000fe20000000a00 */
[----:B------:R-:W-:Y:S01]  /*18110*/  SHF.L.U64.HI R22, R11, 0x2, R0 ;  /* 0x000000020b167819 */ /* 0x000fe20000010200 */
[----:B------:R0:W-:Y:S04]  /*18120*/  STL [R1+0x48], R0 ;  /* 0x0000480001007387 */ /* 0x0001e80000100800 */
[----:B------:R1:W2:Y:S01]  /*18130*/  @P0 LDG.E R10, desc[UR38][R2.64] ;  /* 0x00000026020a0981 */ /* 0x0002a2000c1e1900 */
[----:B------:R-:W-:-:S02]  /*18140*/  ISETP.NE.U32.AND P0, PT, RZ, UR4, PT ;  /* 0x00000004ff007c0c */ /* 0x000fc4000bf05070 */
[----:B------:R-:W-:Y:S02]  /*18150*/  ISETP.NE.U32.AND P2, PT, RZ, UR8, PT ;  /* 0x00000008ff007c0c */ /* 0x000fe4000bf45070 */
[----:B------:R-:W-:Y:S01]  /*18160*/  ISETP.NE.AND.EX P0, PT, RZ, UR5, PT, P0 ;  /* 0x00000005ff007c0c */ /* 0x000fe2000bf05300 */
[----:B0-----:R-:W-:Y:S01]  /*18170*/  IMAD.MOV.U32 R0, RZ, RZ, RZ ;  /* 0x000000ffff007224 */ /* 0x001fe200078e00ff */
[----:B------:R-:W-:Y:S02]  /*18180*/  ISETP.NE.AND.EX P2, PT, RZ, UR9, PT, P2 ;  /* 0x00000009ff007c0c */ /* 0x000fe4000bf45320 */
[----:B------:R-:W-:Y:S02]  /*18190*/  ISETP.NE.U32.AND P1, PT, RZ, UR6, PT ;  /* 0x00000006ff007c0c */ /* 0x000fe4000bf25070 */
[----:B-1----:R-:W-:Y:S02]  /*181a0*/  IADD3 R2, P3, R19, UR4, RZ ;  /* 0x0000000413027c10 */ /* 0x002fe4000ff7e0ff */
[----:B------:R-:W-:-:S02]  /*181b0*/  ISETP.NE.AND.EX P1, PT, RZ, UR7, PT, P1 ;  /* 0x00000007ff007c0c */ /* 0x000fc4000bf25310 */
[----:B------:R-:W-:Y:S02]  /*181c0*/  IADD3.X R3, R22, UR5, RZ, P3, !PT ;  /* 0x0000000516037c10 */ /* 0x000fe40009ffe4ff */
[----:B------:R-:W-:-:S03]  /*181d0*/  IADD3 R4, P4, R19, UR6, RZ ;  /* 0x0000000613047c10 */ /* 0x000fc6000ff9e0ff */
        /* <DEDUP_REMOVED lines=18> */
[----:B0-----:R-:W-:Y:S01]  /*18300*/  IMAD.U32 R6, RZ, RZ, UR4 ;  /* 0x00000004ff067e24 */ /* 0x001fe2000f8e00ff */
[----:B---3--:R0:W-:Y:S04]  /*18310*/  STL [R1+0x40], R8 ;  /* 0x0000400801007387 */ /* 0x0081e80000100800 */
[----:B--2---:R0:W-:Y:S01]  /*18320*/  STL [R1+0x28], R10 ;  /* 0x0000280a01007387 */ /* 0x0041e20000100800 */
[----:B----4-:R-:W-:Y:S05]  /*18330*/  @P2 BRA `(.L_x_12526) ;  /* 0x0000000000142947 */ /* 0x010fea0003800000 */
[----:B------:R-:W-:Y:S05]  /*18340*/  @!P0 BRA `(.L_x_12526) ;  /* 0x0000000000108947 */ /* 0x000fea0003800000 */
[----:B------:R-:W0:Y:S04]  /*18350*/  LDG.E R7, desc[UR38][R2.64] ;  /* 0x0000002602077981 */ /* 0x000e28000c1e1900 */
[----:B------:R-:W0:Y:S02]  /*18360*/  LDG.E R2, desc[UR38][R2.64+0x4] ;  /* 0x0000042602027981 */ /* 0x000e24000c1e1900 */
[----:B0-----:R-:W-:-:S05]  /*18370*/  IADD3 R8, -R7, R2, RZ ;  /* 0x0000000207087210 */ /* 0x001fca0007ffe1ff */
[----:B------:R1:W-:Y:S02]  /*18380*/  STL [R1+0x40], R8 ;  /* 0x0000400801007387 */ /* 0x0003e40000100800 */
.L_x_12526:
[----:B------:R-:W-:Y:S01]  /*18390*/  IMAD.MOV.U32 R12, RZ, RZ, R11 ;  /* 0x000000ffff0c7224 */ /* 0x000fe200078e000b */
[----:B------:R-:W-:Y:S01]  /*183a0*/  ULDC.64 UR4, c[0x0][0xa20] ;  /* 0x0002880000047ab9 */ /* 0x000fe20000000a00 */
[C---:B------:R-:W-:Y:S02]  /*183b0*/  LOP3.LUT R7, R26.reuse, 0xff000000, RZ, 0xc0, !PT ;  /* 0xff0000001a077812 */ /* 0x040fe400078ec0ff */
[----:B------:R-:W-:Y:S01]  /*183c0*/  ISETP.NE.U32.AND P0, PT, RZ, UR4, PT ;  /* 0x00000004ff007c0c */ /* 0x000fe2000bf05070 */
[----:B------:R2:W-:Y:S01]  /*183d0*/  STL [R1+0xc], R12 ;  /* 0x00000c0c01007387 */ /* 0x0005e20000100800 */
[----:B------:R-:W-:Y:S02]  /*183e0*/  SHF.R.U32.HI R7, RZ, 0x8, R7 ;  /* 0x00000008ff077819 */ /* 0x000fe40000011607 */
[----:B------:R-:W-:Y:S02]  /*183f0*/  ISETP.NE.AND.EX P0, PT, RZ, UR5, PT, P0 ;  /* 0x00000005ff007c0c */ /* 0x000fe4000bf05300 */
[----:B------:R-:W-:-:S02]  /*18400*/  LOP3.LUT R2, R26, 0xff0000, RZ, 0xc0, !PT ;  /* 0x00ff00001a027812 */ /* 0x000fc400078ec0ff */
[----:B------:R-:W-:Y:S02]  /*18410*/  LOP3.LUT R17, R26, 0xffff, RZ, 0xc0, !PT ;  /* 0x0000ffff1a117812 */ /* 0x000fe400078ec0ff */
[----:B------:R-:W-:-:S07]  /*18420*/  LEA.HI R7, R2, R7, RZ, 0x10 ;  /* 0x0000000702077211 */ /* 0x000fce00078f80ff */
[----:B--2---:R-:W-:Y:S05]  /*18430*/  @!P0 BRA `(.L_x_12527) ;  /* 0x0000000000108947 */ /* 0x004fea0003800000 */
[----:B------:R-:W-:-:S04]  /*18440*/  IADD3 R2, P0, R19, UR4, RZ ;  /* 0x0000000413027c10 */ /* 0x000fc8000ff1e0ff */
[----:B------:R-:W-:-:S05]  /*18450*/  IADD3.X R3, R22, UR5, RZ, P0, !PT ;  /* 0x0000000516037c10 */ /* 0x000fca00087fe4ff */
[----:B------:R2:W5:Y:S01]  /*18460*/  LDG.E R6, desc[UR38][R2.64] ;  /* 0x0000002602067981 */ /* 0x000562000c1e1900 */
[----:B------:R-:W-:Y:S05]  /*18470*/  BRA `(.L_x_12528) ;  /* 0x0000000000247947 */ /* 0x000fea0003800000 */
.L_x_12527:
[----:B------:R-:W-:Y:S02]  /*18480*/  ULDC.64 UR4, c[0x0][0xa08] ;  /* 0x0002820000047ab9 */ /* 0x000fe40000000a00 */
[----:B------:R-:W-:-:S04]  /*18490*/  ISETP.NE.U32.AND P0, PT, RZ, UR4, PT ;  /* 0x00000004ff007c0c */ /* 0x000fc8000bf05070 */
[----:B------:R-:W-:-:S13]  /*184a0*/  ISETP.NE.AND.EX P0, PT, RZ, UR5, PT, P0 ;  /* 0x00000005ff007c0c */ /* 0x000fda000bf05300 */
[----:B------:R-:W-:Y:S05]  /*184b0*/  @!P0 BRA `(.L_x_12528) ;  /* 0x0000000000148947 */ /* 0x000fea0003800000 */
[----:B------:R-:W2:Y:S02]  /*184c0*/  LDC.64 R2, c[0x0][0xa08] ;  /* 0x00028200ff027b82 */ /* 0x000ea40000000a00 */
[----:B--2---:R-:W-:-:S05]  /*184d0*/  IMAD.WIDE R2, R12, 0x4, R2 ;  /* 0x000000040c027825 */ /* 0x004fca00078e0202 */
[----:B------:R-:W2:Y:S04]  /*184e0*/  LDG.E R6, desc[UR38][R2.64] ;  /* 0x0000002602067981 */ /* 0x000ea8000c1e1900 */
[----:B------:R-:W2:Y:S02]  /*184f0*/  LDG.E R2, desc[UR38][R2.64+0x4] ;  /* 0x0000042602027981 */ /* 0x000ea4000c1e1900 */
[----:B--2---:R-:W-:-:S07]  /*18500*/  IMAD.IADD R6, R2, 0x1, -R6 ;  /* 0x0000000102067824 */ /* 0x004fce00078e0a06 */
.L_x_12528:
[----:B--2---:R-:W2:Y:S01]  /*18510*/  @P1 LDG.E R2, desc[UR38][R4.64] ;  /* 0x0000002604021981 */ /* 0x004ea2000c1e1900 */
[----:B------:R-:W3:Y:S03]  /*18520*/  LDC R3, c[0x0][0x448] ;  /* 0x00011200ff037b82 */ /* 0x000ee60000000800 */
[----:B------:R4:W2:Y:S01]  /*18530*/  @P1 LDG.E R4, desc[UR38][R4.64+0x4] ;  /* 0x0000042604041981 */ /* 0x0008a2000c1e1900 */
[----:B-----5:R-:W-:Y:S01]  /*18540*/  IMAD.IADD R6, R6, 0x1, -R10 ;  /* 0x0000000106067824 */ /* 0x020fe200078e0a0a */
[----:B------:R-:W-:Y:S01]  /*18550*/  BSSY B0, `(.L_x_12529) ;  /* 0x0000037000007945 */ /* 0x000fe20003800000 */
[----:B------:R-:W-:Y:S02]  /*18560*/  LOP3.LUT R23, R7, 0xff, RZ, 0xc0, !PT ;  /* 0x000000ff07177812 */ /* 0x000fe400078ec0ff */
[----:B---3--:R-:W-:-:S13]  /*18570*/  ISETP.NE.AND P0, PT, R3, 0x1, PT ;  /* 0x000000010300780c */ /* 0x008fda0003f05270 */
[----:B------:R-:W3:Y:S08]  /*18580*/  @P0 LDC R3, c[0x0][0x44c] ;  /* 0x00011300ff030b82 */ /* 0x000ef00000000800 */
[----:B----4-:R-:W4:Y:S01]  /*18590*/  @P0 LDC R5, c[0x0][0x450] ;  /* 0x00011400ff050b82 */ /* 0x010f220000000800 */
[----:B--2---:R-:W-:Y:S02]  /*185a0*/  @P1 IMAD.IADD R9, R4, 0x1, -R2 ;  /* 0x0000000104091824 */ /* 0x004fe400078e0a02 */
[----:B------:R-:W-:-:S04]  /*185b0*/  IMAD R2, R25, 0xc0, RZ ;  /* 0x000000c019027824 */ /* 0x000fc800078e02ff */
[----:B------:R-:W-:-:S04]  /*185c0*/  VIADD R2, R2, 0xbf ;  /* 0x000000bf02027836 */ /* 0x000fc80000000000 */
[----:B---3--:R-:W-:-:S05]  /*185d0*/  @P0 IMAD.HI.U32 R3, R2, R3, RZ ;  /* 0x0000000302030227 */ /* 0x008fca00078e00ff */
[----:B----4-:R-:W-:Y:S01]  /*185e0*/  @P0 SHF.R.U32.HI R2, RZ, R5, R3 ;  /* 0x00000005ff020219 */ /* 0x010fe20000011603 */
[----:B------:R-:W-:-:S05]  /*185f0*/  IMAD.IADD R3, R6, 0x1, R9 ;  /* 0x0000000106037824 */ /* 0x000fca00078e0209 */
[----:B------:R2:W-:Y:S01]  /*18600*/  STL [R1+0x20], R3 ;  /* 0x0000200301007387 */ /* 0x0005e20000100800 */
[----:B------:R-:W-:-:S05]  /*18610*/  IADD3 R20, R3, 0x80, -R8 ;  /* 0x0000008003147810 */ /* 0x000fca0007ffe808 */
[----:B------:R-:W-:Y:S02]  /*18620*/  IMAD.IADD R2, R20, 0x1, R2 ;  /* 0x0000000114027824 */ /* 0x000fe400078e0202 */
[----:B--2---:R-:W-:-:S05]  /*18630*/  VIADD R3, R3, 0x7f ;  /* 0x0000007f03037836 */ /* 0x004fca0000000000 */
[----:B------:R-:W-:-:S04]  /*18640*/  SHF.R.S32.HI R4, RZ, 0x1f, R3 ;  /* 0x0000001fff047819 */ /* 0x000fc80000011403 */
[----:B------:R-:W-:Y:S02]  /*18650*/  LEA.HI R4, R4, R3, RZ, 0x7 ;  /* 0x0000000304047211 */ /* 0x000fe400078f38ff */
[----:B------:R-:W-:Y:S02]  /*18660*/  SHF.R.S32.HI R3, RZ, 0x1f, R2 ;  /* 0x0000001fff037819 */ /* 0x000fe40000011402 */
[----:B------:R-:W-:Y:S02]  /*18670*/  SHF.R.S32.HI R21, RZ, 0x7, R4 ;  /* 0x00000007ff157819 */ /* 0x000fe40000011404 */
[----:B------:R-:W-:Y:S02]  /*18680*/  LEA.HI R3, R3, R2, RZ, 0x7 ;  /* 0x0000000203037211 */ /* 0x000fe400078f38ff */
[----:B------:R-:W-:Y:S02]  /*18690*/  SHF.R.U32.HI R4, RZ, 0x10, R7 ;  /* 0x00000010ff047819 */ /* 0x000fe40000011607 */
[----:B------:R-:W-:-:S02]  /*186a0*/  SHF.R.S32.HI R3, RZ, 0x7, R3 ;  /* 0x00000007ff037819 */ /* 0x000fc40000011403 */
[----:B------:R-:W-:Y:S02]  /*186b0*/  MOV R2, RZ ;  /* 0x000000ff00027202 */ /* 0x000fe40000000f00 */
[----:B------:R-:W-:-:S04]  /*186c0*/  VIMNMX R5, R21, R3, PT ;  /* 0x0000000315057248 */ /* 0x000fc80003fe0100 */
[----:B------:R-:W-:-:S13]  /*186d0*/  ISETP.GE.AND P0, PT, R5, 0x1, PT ;  /* 0x000000010500780c */ /* 0x000fda0003f06270 */
[----:B------:R-:W-:Y:S05]  /*186e0*/  @!P0 BRA `(.L_x_12530) ;  /* 0x0000000000748947 */ /* 0x000fea0003800000 */
[----:B------:R-:W-:Y:S01]  /*186f0*/  ISETP.NE.AND P0, PT, R4, RZ, PT ;  /* 0x000000ff0400720c */ /* 0x000fe20003f05270 */
[----:B------:R-:W-:-:S03]  /*18700*/  ULDC UR4, c[0x0][0x9f0] ;  /* 0x00027c0000047ab9 */ /* 0x000fc60000000800 */
[----:B------:R-:W-:-:S04]  /*18710*/  SEL R7, R4, UR4, P0 ;  /* 0x0000000404077c07 */ /* 0x000fc80008000000 */
[----:B01----:R-:W-:Y:S02]  /*18720*/  IABS R8, R7 ;  /* 0x0000000700087213 */ /* 0x003fe40000000000 */
        /* <DEDUP_REMOVED lines=24> */
[----:B------:R-:W-:-:S07]  /*188b0*/  @!P2 LOP3.LUT R2, RZ, R7, RZ, 0x33, !PT ;  /* 0x00000007ff02a212 */ /* 0x000fce00078e33ff */
.L_x_12530:
[----:B------:R-:W-:Y:S05]  /*188c0*/  BSYNC B0 ;  /* 0x0000000000007941 */ /* 0x000fea0003800000 */
.L_x_12529:
        /* <DEDUP_REMOVED lines=20> */
[----:B------:R-:W2:Y:S02]  /*18a10*/  S2R R6, SR_TID.X ;  /* 0x0000000000067919 */ /* 0x000ea40000002100 */
[----:B--2---:R-:W-:-:S04]  /*18a20*/  SHF.R.U32.HI R6, RZ, 0x5, R6 ;  /* 0x00000005ff067819 */ /* 0x004fc80000011606 */
[----:B------:R-:W-:-:S05]  /*18a30*/  LOP3.LUT R6, R6, 0x3, RZ, 0xc0, !PT ;  /* 0x0000000306067812 */ /* 0x000fca00078ec0ff */
[----:B------:R2:W3:Y:S02]  /*18a40*/  SHFL.IDX PT, R14, R6, RZ, 0x1f ;  /* 0x00001fff060e7589 */ /* 0x0004e400000e0000 */
.L_x_12698:
[----:B---3--:R-:W-:Y:S02]  /*18a50*/  ISETP.NE.AND P0, PT, R14, RZ, PT ;  /* 0x000000ff0e00720c */ /* 0x008fe40003f05270 */
[----:B------:R-:W-:-:S11]  /*18a60*/  PLOP3.LUT P6, PT, PT, PT, PT, 0x8, 0x0 ;  /* 0x000000000000781c */ /* 0x000fd60003fce170 */
[----:B------:R-:W-:Y:S05]  /*18a70*/  @P0 BRA `(.L_x_12534) ;  /* 0x00000000000c0947 */ /* 0x000fea0003800000 */
[----:B------:R-:W-:-:S03]  /*18a80*/  UMOV UR4, 0xffffffff ;  /* 0xffffffff00047882 */ /* 0x000fc60000000000 */
[----:B------:R-:W-:Y:S05]  /*18a90*/  BRA.DIV UR4, `(.L_x_12535) ;  /* 0x0000007204507947 */ /* 0x000fea000b800000 */
[----:B------:R-:W-:-:S13]  /*18aa0*/  ELECT P6, URZ, PT ;  /* 0x00000000003f782f */ /* 0x000fda00038c0000 */
.L_x_12534:
[----:B--2---:R-:W2:Y:S01]  /*18ab0*/  LDL R6, [R1+0x4c] ;  /* 0x00004c0001067983 */ /* 0x004ea20000100800 */
[----:B------:R-:W-:Y:S01]  /*18ac0*/  BSSY B1, `(.L_x_12536) ;  /* 0x0000008000017945 */ /* 0x000fe20003800000 */
[----:B--2---:R-:W-:-:S05]  /*18ad0*/  VIADD R6, R6, 0x1 ;  /* 0x0000000106067836 */ /* 0x004fca0000000000 */
[----:B------:R-:W-:-:S04]  /*18ae0*/  LEA.HI R7, R6, R6, RZ, 0x1 ;  /* 0x0000000606077211 */ /* 0x000fc800078f08ff */
[----:B------:R-:W-:-:S05]  /*18af0*/  LOP3.LUT R7, R7, 0xfffffffe, RZ, 0xc0, !PT ;  /* 0xfffffffe07077812 */ /* 0x000fca00078ec0ff */
[----:B------:R-:W-:-:S05]  /*18b00*/  IMAD.IADD R6, R6, 0x1, -R7 ;  /* 0x0000000106067824 */ /* 0x000fca00078e0a07 */
[----:B------:R-:W-:-:S04]  /*18b10*/  SHF.L.U32 R6, R6, 0x1f, RZ ;  /* 0x0000001f06067819 */ /* 0x000fc800000006ff */
[----:B------:R-:W2:Y:S02]  /*18b20*/  SYNCS.PHASECHK.TRANS64.TRYWAIT P0, [R16+URZ+0x2d820], R6 ;  /* 0x02d82006100075a7 */ /* 0x000ea4000800017f */
[----:B--2---:R-:W-:Y:S05]  /*18b30*/  @!P0 BRA `(.L_x_12537) ;  /* 0x0000007000488947 */ /* 0x004fea0003800000 */
.L_x_12701:
[----:B------:R-:W-:Y:S05]  /*18b40*/  BSYNC B1 ;  /* 0x0000000000017941 */ /* 0x000fea0003800000 */
.L_x_12536:
[----:B------:R-:W-:Y:S04]  /*18b50*/  BSSY B1, `(.L_x_12538) ;  /* 0x000008c000017945 */ /* 0x000fe80003800000 */
[----:B------:R-:W-:Y:S05]  /*18b60*/  @!P6 BRA `(.L_x_12539) ;  /* 0x000000080028e947 */ /* 0x000fea0003800000 */
[----:B01----:R-:W3:Y:S01]  /*18b70*/  LDL R8, [R1+0x4] ;  /* 0x0000040001087983 */ /* 0x003ee20000100800 */
[----:B------:R-:W-:Y:S01]  /*18b80*/  IMAD R9, R29, 0x8, R16 ;  /* 0x000000081d097824 */ /* 0x000fe200078e0210 */
[----:B------:R-:W0:Y:S01]  /*18b90*/  S2R R7, SR_TID.X ;  /* 0x0000000000077919 */ /* 0x000e220000002100 */
[----:B------:R-:W-:Y:S01]  /*18ba0*/  BSSY B2, `(.L_x_12540) ;  /* 0x0000006000027945 */ /* 0x000fe20003800000 */
[----:B0-----:R-:W-:-:S04]  /*18bb0*/  LOP3.LUT R7, R7, 0x7f, RZ, 0xc0, !PT ;  /* 0x0000007f07077812 */ /* 0x001fc800078ec0ff */
[----:B------:R-:W-:Y:S02]  /*18bc0*/  ISETP.NE.AND P1, PT, R7, RZ, PT ;  /* 0x000000ff0700720c */ /* 0x000fe40003f25270 */
[----:B---3--:R-:W-:-:S04]  /*18bd0*/  SHF.L.U32 R11, R8, 0x1f, RZ ;  /* 0x0000001f080b7819 */ /* 0x008fc800000006ff */
[----:B------:R-:W0:Y:S02]  /*18be0*/  SYNCS.PHASECHK.TRANS64.TRYWAIT P0, [R9+URZ+0x2d8a0], R11 ;  /* 0x02d8a00b090075a7 */ /* 0x000e24000800017f */
[----:B0-----:R-:W-:Y:S05]  /*18bf0*/  @!P0 BRA `(.L_x_12541) ;  /* 0x00000070002c8947 */ /* 0x001fea0003800000 */
.L_x_12702:
[----:B------:R-:W-:Y:S05]  /*18c00*/  BSYNC B2 ;  /* 0x0000000000027941 */ /* 0x000fea0003800000 */
.L_x_12540:
[----:B------:R-:W-:Y:S04]  /*18c10*/  BSSY B2, `(.L_x_12542) ;  /* 0x0000009000027945 */ /* 0x000fe80003800000 */
[----:B------:R-:W-:Y:S05]  /*18c20*/  @P1 BRA `(.L_x_12543) ;  /* 0x00000000001c1947 */ /* 0x000fea0003800000 */
[----:B--2---:R-:W1:Y:S02]  /*18c30*/  S2R R6, SR_TID.X ;  /* 0x0000000000067919 */ /* 0x004e640000002100 */
[----:B-1----:R-:W-:Y:S01]  /*18c40*/  LOP3.LUT R7, R6, 0x1f, RZ, 0xc0, !PT ;  /* 0x0000001f06077812 */ /* 0x002fe200078ec0ff */
[----:B------:R-:W-:-:S03]  /*18c50*/  IMAD.MOV.U32 R6, RZ, RZ, 0x6000 ;  /* 0x00006000ff067424 */ /* 0x000fc600078e00ff */
[----:B------:R-:W-:Y:S01]  /*18c60*/  ISETP.NE.AND P0, PT, R7, RZ, PT ;  /* 0x000000ff0700720c */ /* 0x000fe20003f05270 */
[----:B------:R1:W-:-:S12]  /*18c70*/  SYNCS.ARRIVE.TRANS64 RZ, [R9+URZ+0x2d890], R6 ;  /* 0x02d8900609ff79a7 */ /* 0x0003d8000800003f */
[----:B-1----:R-:W-:Y:S05]  /*18c80*/  @!P0 BRA `(.L_x_12543) ;  /* 0x0000000000048947 */ /* 0x002fea0003800000 */
[----:B------:R-:W-:Y:S01]  /*18c90*/  BPT.TRAP 0x1 ;  /* 0x000000040000795c */ /* 0x000fe20000300000 */
.L_x_12543:
[----:B------:R-:W-:Y:S05]  /*18ca0*/  BSYNC B2 ;  /* 0x0000000000027941 */ /* 0x000fea0003800000 */
.L_x_12542:
[----:B------:R-:W-:Y:S01]  /*18cb0*/  MOV R14, RZ ;  /* 0x000000ff000e7202 */ /* 0x000fe20000000f00 */
[----:B------:R-:W-:Y:S01]  /*18cc0*/  IMAD R7, R5, 0x80, R0 ;  /* 0x0000008005077824 */ /* 0x000fe200078e0200 */
[----:B------:R-:W-:Y:S01]  /*18cd0*/  UIADD3 UR4, UP0, UR42, 0x570, URZ ;  /* 0x000005702a047890 */ /* 0x000fe2000ff1e03f */
[----:B------:R-:W-:Y:S01]  /*18ce0*/  IMAD R8, R29, 0x6000, R16 ;  /* 0x000060001d087824 */ /* 0x000fe200078e0210 */
[----:B------:R-:W-:Y:S01]  /*18cf0*/  R2UR UR10, R14 ;  /* 0x000000000e0a72ca */ /* 0x000fe200000e0000 */
[----:B------:R-:W-:Y:S01]  /*18d00*/  VIADD R7, R7, 0xffffff80 ;  /* 0xffffff8007077836 */ /* 0x000fe20000000000 */
[----:B------:R-:W-:Y:S01]  /*18d10*/  PLOP3.LUT P0, PT, PT, PT, PT, 0x80, 0x0 ;  /* 0x000000000000781c */ /* 0x000fe20003f0f070 */
[----:B--2---:R-:W-:Y:S01]  /*18d20*/  VIADD R6, R9, 0x2d890 ;  /* 0x0002d89009067836 */ /* 0x004fe20000000000 */
[----:B------:R-:W-:Y:S01]  /*18d30*/  UIADD3.X UR5, URZ, UR43, URZ, UP0, !UPT ;  /* 0x0000002b3f057290 */ /* 0x000fe200087fe43f */
[----:B------:R-:W-:Y:S01]  /*18d40*/  VIADD R10, R8, 0x15400 ;  /* 0x00015400080a7836 */ /* 0x000fe20000000000 */
[----:B------:R-:W-:Y:S01]  /*18d50*/  UMOV UR6, 0x0 ;  /* 0x0000000000067882 */ /* 0x000fe20000000000 */
[----:B------:R-:W-:-:S09]  /*18d60*/  UMOV UR7, 0x12f00000 ;  /* 0x12f0000000077882 */ /* 0x000fd20000000000 */
.L_x_12544:
        /* <DEDUP_REMOVED lines=16> */
.L_x_12545:
        /* <DEDUP_REMOVED lines=16> */
.L_x_12546:
        /* <DEDUP_REMOVED lines=13> */
.L_x_12703:
[----:B------:R-:W-:Y:S05]  /*19040*/  BSYNC B2 ;  /* 0x0000000000027941 */ /* 0x000fea0003800000 */
.L_x_12547:
[----:B------:R-:W-:Y:S01]  /*19050*/  BSSY B2, `(.L_x_12549) ;  /* 0x000000b000027945 */ /* 0x000fe20003800000 */
[----:B------:R-:W-:Y:S01]  /*19060*/  MOV R10, 0x0 ;  /* 0x00000000000a7802 */ /* 0x000fe20000000f00 */
[----:B01----:R-:W-:Y:S02]  /*19070*/  IMAD.MOV.U32 R11, RZ, RZ, 0x12f00000 ;  /* 0x12f00000ff0b7424 */ /* 0x003fe400078e00ff */
[----:B------:R-:W-:Y:S05]  /*19080*/  @P1 BRA `(.L_x_12550) ;  /* 0x00000000001c1947 */ /* 0x000fea0003800000 */
[----:B------:R-:W0:Y:S02]  /*19090*/  S2R R6, SR_TID.X ;  /* 0x0000000000067919 */ /* 0x000e240000002100 */
[----:B0-----:R-:W-:Y:S01]  /*190a0*/  LOP3.LUT R15, R6, 0x1f, RZ, 0xc0, !PT ;  /* 0x0000001f060f7812 */ /* 0x001fe200078ec0ff */
[----:B------:R-:W-:-:S03]  /*190b0*/  IMAD.MOV.U32 R6, RZ, RZ, 0x6000 ;  /* 0x00006000ff067424 */ /* 0x000fc600078e00ff */
[----:B------:R-:W-:Y:S01]  /*190c0*/  ISETP.NE.AND P0, PT, R15, RZ, PT ;  /* 0x000000ff0f00720c */ /* 0x000fe20003f05270 */
[----:B------:R0:W-:-:S12]  /*190d0*/  SYNCS.ARRIVE.TRANS64 RZ, [R9+URZ+0x2d8b0], R6 ;  /* 0x02d8b00609ff79a7 */ /* 0x0001d8000800003f */
[----:B0-----:R-:W-:Y:S05]  /*190e0*/  @!P0 BRA `(.L_x_12550) ;  /* 0x0000000000048947 */ /* 0x001fea0003800000 */
[----:B------:R-:W-:Y:S01]  /*190f0*/  BPT.TRAP 0x1 ;  /* 0x000000040000795c */ /* 0x000fe20000300000 */
.L_x_12550:
[----:B------:R-:W-:Y:S05]  /*19100*/  BSYNC B2 ;  /* 0x0000000000027941 */ /* 0x000fea0003800000 */
.L_x_12549:
        /* <DEDUP_REMOVED lines=8> */
.L_x_12551:
        /* <DEDUP_REMOVED lines=15> */
.L_x_12552:
        /* <DEDUP_REMOVED lines=15> */
.L_x_12553:
        /* <DEDUP_REMOVED lines=9> */
[----:B---3--:R-:W-:Y:S05]  /*19400*/  @P0 BRA.U.ANY `(.L_x_12553) ;  /* 0xfffffffd00d80947 */ /* 0x008fea000393ffff */
.L_x_12539:
[----:B------:R-:W-:Y:S05]  /*19410*/  BSYNC B1 ;  /* 0x0000000000017941 */ /* 0x000fea0003800000 */
.L_x_12538:
[----:B--2---:R-:W2:Y:S01]  /*19420*/  LDL.LU R6, [R1+0x4] ;  /* 0x0000040001067983 */ /* 0x004ea20000300800 */
[----:B------:R-:W-:Y:S01]  /*19430*/  VIADD R29, R29, 0x1 ;  /* 0x000000011d1d7836 */ /* 0x000fe20000000000 */
[----:B------:R-:W-:Y:S01]  /*19440*/  PLOP3.LUT P0, PT, PT, PT, PT, 0x8, 0x0 ;  /* 0x000000000000781c */ /* 0x000fe20003f0e170 */
[----:B0-----:R-:W-:-:S03]  /*19450*/  VIADD R10, R5, 0xfffffffe ;  /* 0xfffffffe050a7836 */ /* 0x001fc60000000000 */
[C---:B------:R-:W-:Y:S02]  /*19460*/  ISETP.NE.AND P1, PT, R29.reuse, 0x2, PT ;  /* 0x000000021d00780c */ /* 0x040fe40003f25270 */
[----:B------:R-:W-:Y:S02]  /*19470*/  ISETP.GE.AND P2, PT, R10, R3, PT ;  /* 0x000000030a00720c */ /* 0x000fe40003f46270 */
[----:B------:R-:W-:Y:S02]  /*19480*/  SEL R5, RZ, 0x1, P1 ;  /* 0x00000001ff057807 */ /* 0x000fe40000800000 */
[----:B------:R-:W-:Y:S02]  /*19490*/  SEL R29, R29, RZ, P1 ;  /* 0x000000ff1d1d7207 */ /* 0x000fe40000800000 */
[----:B--2---:R-:W-:-:S05]  /*194a0*/  LOP3.LUT R6, R6, R5, RZ, 0x3c, !PT ;  /* 0x0000000506067212 */ /* 0x004fca00078e3cff */
[----:B------:R2:W-:Y:S02]  /*194b0*/  STL [R1+0x4], R6 ;  /* 0x0000040601007387 */ /* 0x0005e40000100800 */
[----:B------:R-:W-:Y:S05]  /*194c0*/  @!P2 BRA `(.L_x_12532) ;  /* 0x00000008005ca947 */ /* 0x000fea0003800000 */
.L_x_12570:
[----:B------:R-:W-:Y:S05]  /*194d0*/  YIELD ;  /* 0x0000000000007946 */ /* 0x000fea0003800000 */
[----:B------:R-:W-:Y:S04]  /*194e0*/  BSSY B1, `(.L_x_12554) ;  /* 0x000008b000017945 */ /* 0x000fe80003800000 */
[----:B---3--:R-:W-:Y:S05]  /*194f0*/  @!P6 BRA `(.L_x_12555) ;  /* 0x000000080024e947 */ /* 0x008fea0003800000 */
[----:B--2---:R-:W1:Y:S01]  /*19500*/  LDL R6, [R1+0x4] ;  /* 0x0000040001067983 */ /* 0x004e620000100800 */
[----:B------:R-:W-:Y:S01]  /*19510*/  LEA R9, R29, R16, 0x3 ;  /* 0x000000101d097211 */ /* 0x000fe200078e18ff */
[----:B------:R-:W0:Y:S01]  /*19520*/  S2R R5, SR_TID.X ;  /* 0x0000000000057919 */ /* 0x000e220000002100 */
[----:B------:R-:W-:Y:S01]  /*19530*/  BSSY B2, `(.L_x_12556) ;  /* 0x0000006000027945 */ /* 0x000fe20003800000 */
[----:B0-----:R-:W-:-:S04]  /*19540*/  LOP3.LUT R5, R5, 0x7f, RZ, 0xc0, !PT ;  /* 0x0000007f05057812 */ /* 0x001fc800078ec0ff */
[----:B------:R-:W-:Y:S02]  /*19550*/  ISETP.NE.AND P2, PT, R5, RZ, PT ;  /* 0x000000ff0500720c */ /* 0x000fe40003f45270 */
[----:B-1----:R-:W-:-:S04]  /*19560*/  SHF.L.U32 R8, R6, 0x1f, RZ ;  /* 0x0000001f06087819 */ /* 0x002fc800000006ff */
[----:B------:R-:W0:Y:S02]  /*19570*/  SYNCS.PHASECHK.TRANS64.TRYWAIT P1, [R9+URZ+0x2d8a0], R8 ;  /* 0x02d8a008090075a7 */ /* 0x000e24000802017f */
[----:B0-----:R-:W-:Y:S05]  /*19580*/  @!P1 BRA `(.L_x_12557) ;  /* 0x0000006400f09947 */ /* 0x001fea0003800000 */
.L_x_12704:
[----:B------:R-:W-:Y:S05]  /*19590*/  BSYNC B2 ;  /* 0x0000000000027941 */ /* 0x000fea0003800000 */
.L_x_12556:
[----:B------:R-:W-:Y:S04]  /*195a0*/  BSSY B2, `(.L_x_12558) ;  /* 0x0000009000027945 */ /* 0x000fe80003800000 */
[----:B------:R-:W-:Y:S05]  /*195b0*/  @P2 BRA `(.L_x_12559) ;  /* 0x00000000001c2947 */ /* 0x000fea0003800000 */
[----:B------:R-:W1:Y:S02]  /*195c0*/  S2R R5, SR_TID.X ;  /* 0x0000000000057919 */ /* 0x000e640000002100 */
[----:B-1----:R-:W-:Y:S01]  /*195d0*/  LOP3.LUT R6, R5, 0x1f, RZ, 0xc0, !PT ;  /* 0x0000001f05067812 */ /* 0x002fe200078ec0ff */
[----:B------:R-:W-:-:S03]  /*195e0*/  IMAD.MOV.U32 R5, RZ, RZ, 0x6000 ;  /* 0x00006000ff057424 */ /* 0x000fc600078e00ff */
[----:B------:R-:W-:Y:S01]  /*195f0*/  ISETP.NE.AND P1, PT, R6, RZ, PT ;  /* 0x000000ff0600720c */ /* 0x000fe20003f25270 */
[----:B------:R1:W-:-:S12]  /*19600*/  SYNCS.ARRIVE.TRANS64 RZ, [R9+URZ+0x2d890], R5 ;  /* 0x02d8900509ff79a7 */ /* 0x0003d8000800003f */
[----:B-1----:R-:W-:Y:S05]  /*19610*/  @!P1 BRA `(.L_x_12559) ;  /* 0x0000000000049947 */ /* 0x002fea0003800000 */
[----:B------:R-:W-:Y:S01]  /*19620*/  BPT.TRAP 0x1 ;  /* 0x000000040000795c */ /* 0x000fe20000300000 */
.L_x_12559:
[----:B------:R-:W-:Y:S05]  /*19630*/  BSYNC B2 ;  /* 0x0000000000027941 */ /* 0x000fea0003800000 */
.L_x_12558:
        /* <DEDUP_REMOVED lines=11> */
.L_x_12560:
        /* <DEDUP_REMOVED lines=16> */
.L_x_12561:
        /* <DEDUP_REMOVED lines=16> */
.L_x_12562:
        /* <DEDUP_REMOVED lines=13> */
.L_x_12705:
[----:B------:R-:W-:Y:S05]  /*199c0*/  BSYNC B2 ;  /* 0x0000000000027941 */ /* 0x000fea0003800000 */
.L_x_12563:
        /* <DEDUP_REMOVED lines=11> */
.L_x_12566:
[----:B------:R-:W-:Y:S05]  /*19a80*/  BSYNC B2 ;  /* 0x0000000000027941 */ /* 0x000fea0003800000 */
.L_x_12565:
        /* <DEDUP_REMOVED lines=8> */
.L_x_12567:
        /* <DEDUP_REMOVED lines=15> */
.L_x_12568:
        /* <DEDUP_REMOVED lines=15> */
.L_x_12569:
        /* <DEDUP_REMOVED lines=10> */
.L_x_12555:
[----:B------:R-:W-:Y:S05]  /*19d90*/  BSYNC B1 ;  /* 0x0000000000017941 */ /* 0x000fea0003800000 */
.L_x_12554:
[----:B-1----:R-:W3:Y:S01]  /*19da0*/  LDL.LU R8, [R1+0x4] ;  /* 0x0000040001087983 */ /* 0x002ee20000300800 */
[----:B------:R-:W-:Y:S01]  /*19db0*/  VIADD R29, R29, 0x1 ;  /* 0x000000011d1d7836 */ /* 0x000fe20000000000 */
[C---:B------:R-:W-:Y:S02]  /*19dc0*/  ISETP.GT.AND P2, PT, R10.reuse, R3, PT ;  /* 0x000000030a00720c */ /* 0x040fe40003f44270 */
[----:B------:R-:W-:Y:S02]  /*19dd0*/  IADD3 R10, R10, -0x1, RZ ;  /* 0xffffffff0a0a7810 */ /* 0x000fe40007ffe0ff */
[----:B------:R-:W-:-:S04]  /*19de0*/  ISETP.NE.AND P1, PT, R29, 0x2, PT ;  /* 0x000000021d00780c */ /* 0x000fc80003f25270 */
[----:B------:R-:W-:Y:S02]  /*19df0*/  SEL R5, RZ, 0x1, P1 ;  /* 0x00000001ff057807 */ /* 0x000fe40000800000 */
[----:B------:R-:W-:Y:S02]  /*19e00*/  SEL R29, R29, RZ, P1 ;  /* 0x000000ff1d1d7207 */ /* 0x000fe40000800000 */
[----:B---3--:R-:W-:-:S05]  /*19e10*/  LOP3.LUT R8, R8, R5, RZ, 0x3c, !PT ;  /* 0x0000000508087212 */ /* 0x008fca00078e3cff */
[----:B------:R3:W-:Y:S01]  /*19e20*/  STL [R1+0x4], R8 ;  /* 0x0000040801007387 */ /* 0x0007e20000100800 */
[----:B------:R-:W-:Y:S05]  /*19e30*/  @P2 BRA `(.L_x_12570) ;  /* 0xfffffff400a42947 */ /* 0x000fea000383ffff */
.L_x_12532:
[----:B------:R-:W-:Y:S05]  /*19e40*/  BSYNC B0 ;  /* 0x0000000000007941 */ /* 0x000fea0003800000 */
.L_x_12531:
[----:B------:R-:W4:Y:S01]  /*19e50*/  LDC R0, c[0x0][0x448] ;  /* 0x00011200ff007b82 */ /* 0x000f220000000800 */
[----:B------:R-:W-:Y:S01]  /*19e60*/  IMAD.MOV.U32 R2, RZ, RZ, 0xc0 ;  /* 0x000000c0ff027424 */ /* 0x000fe200078e00ff */
[----:B------:R-:W-:Y:S01]  /*19e70*/  ISETP.NE.AND P2, PT, R4, RZ, PT ;  /* 0x000000ff0400720c */ /* 0x000fe20003f45270 */
[----:B------:R-:W-:Y:S05]  /*19e80*/  @!P0 WARPSYNC.ALL ;  /* 0x0000000000008948 */ /* 0x000fea0003800000 */
[----:B------:R-:W-:Y:S01]  /*19e90*/  IMAD R2, R25, R2, 0xbf ;  /* 0x000000bf19027424 */ /* 0x000fe200078e0202 */
[----:B------:R-:W-:Y:S06]  /*19ea0*/  BSSY B0, `(.L_x_12571) ;  /* 0x000002a000007945 */ /* 0x000fec0003800000 */
[----:B------:R-:W0:Y:S08]  /*19eb0*/  @!P2 LDC R4, c[0x0][0x9f0] ;  /* 0x00027c00ff04ab82 */ /* 0x000e300000000800 */
[----:B------:R-:W-:Y:S01]  /*19ec0*/  @!P0 BAR.SYNC.DEFER_BLOCKING 0xc, 0x200 ;  /* 0x0308000000008b1d */ /* 0x000fe20000010000 */
[----:B----4-:R-:W-:-:S13]  /*19ed0*/  ISETP.NE.AND P1, PT, R0, 0x1, PT ;  /* 0x000000010000780c */ /* 0x010fda0003f25270 */
[----:B------:R-:W4:Y:S08]  /*19ee0*/  @P1 LDC R0, c[0x0][0x44c] ;  /* 0x00011300ff001b82 */ /* 0x000f300000000800 */
[----:B------:R-:W5:Y:S01]  /*19ef0*/  @P1 LDC R3, c[0x0][0x450] ;  /* 0x00011400ff031b82 */ /* 0x000f620000000800 */
[----:B----4-:R-:W-:-:S05]  /*19f00*/  @P1 IMAD.HI.U32 R0, R2, R0, RZ ;  /* 0x0000000002001227 */ /* 0x010fca00078e00ff */
[----:B-----5:R-:W-:-:S05]  /*19f10*/  @P1 SHF.R.U32.HI R2, RZ, R3, R0 ;  /* 0x00000003ff021219 */ /* 0x020fca0000011600 */
[----:B------:R-:W-:-:S05]  /*19f20*/  IMAD.IADD R2, R20, 0x1, R2 ;  /* 0x0000000114027824 */ /* 0x000fca00078e0202 */
[----:B------:R-:W-:-:S04]  /*19f30*/  SHF.R.S32.HI R0, RZ, 0x1f, R2 ;  /* 0x0000001fff007819 */ /* 0x000fc80000011402 */
[----:B------:R-:W-:-:S04]  /*19f40*/  LEA.HI R0, R0, R2, RZ, 0x7 ;  /* 0x0000000200007211 */ /* 0x000fc800078f38ff */
[----:B------:R-:W-:-:S04]  /*19f50*/  SHF.R.S32.HI R0, RZ, 0x7, R0 ;  /* 0x00000007ff007819 */ /* 0x000fc80000011400 */
[----:B------:R-:W-:Y:S01]  /*19f60*/  VIMNMX R21, R21, R0, PT ;  /* 0x0000000015157248 */ /* 0x000fe20003fe0100 */
[----:B------:R-:W-:-:S03]  /*19f70*/  IMAD.MOV.U32 R0, RZ, RZ, RZ ;  /* 0x000000ffff007224 */ /* 0x000fc600078e00ff */
[----:B------:R-:W-:-:S13]  /*19f80*/  ISETP.GE.AND P1, PT, R21, 0x1, PT ;  /* 0x000000011500780c */ /* 0x000fda0003f26270 */
[----:B0-----:R-:W-:Y:S05]  /*19f90*/  @!P1 BRA `(.L_x_12572) ;  /* 0x0000000000689947 */ /* 0x001fea0003800000 */
[-C--:B------:R-:W-:Y:S02]  /*19fa0*/  IABS R0, R4.reuse ;  /* 0x0000000400007213 */ /* 0x080fe40000000000 */
        /* <DEDUP_REMOVED lines=25> */
.L_x_12572:
[----:B------:R-:W-:Y:S05]  /*1a140*/  BSYNC B0 ;  /* 0x0000000000007941 */ /* 0x000fea0003800000 */
.L_x_12571:
        /* <DEDUP_REMOVED lines=13> */
[----:B------:R-:W4:Y:S01]  /*1a220*/  LDC.64 R2, c[0x0][0xc60] ;  /* 0x00031800ff027b82 */ /* 0x000f220000000a00 */
[----:B------:R-:W0:Y:S02]  /*1a230*/  FLO.U32 R0, UR4 ;  /* 0x0000000400007d00 */ /* 0x000e2400080e0000 */
[----:B0-----:R-:W-:-:S06]  /*1a240*/  ISETP.EQ.U32.AND P0, PT, R0, R5, PT ;  /* 0x000000050000720c */ /* 0x001fcc0003f02070 */
[----:B------:R-:W4:Y:S07]  /*1a250*/  POPC R5, UR4 ;  /* 0x0000000400057d09 */ /* 0x000f2e0008000000 */
[----:B----4-:R-:W4:Y:S01]  /*1a260*/  @P0 ATOMG.E.ADD.STRONG.GPU PT, R3, desc[UR38][R2.64], R5 ;  /* 0x00000005020309a8 */ /* 0x010f2200081ee1e6 */
[----:B------:R-:W0:Y:S02]  /*1a270*/  S2R R4, SR_LTMASK ;  /* 0x0000000000047919 */ /* 0x000e240000003900 */
[----:B0-----:R-:W-:-:S04]  /*1a280*/  LOP3.LUT R4, R4, UR4, RZ, 0xc0, !PT ;  /* 0x0000000404047c12 */ /* 0x001fc8000f8ec0ff */
[----:B------:R-:W0:Y:S01]  /*1a290*/  POPC R7, R4 ;  /* 0x0000000400077309 */ /* 0x000e220000000000 */
[----:B----4-:R-:W0:Y:S02]  /*1a2a0*/  SHFL.IDX PT, R0, R3, R0, 0x1f ;  /* 0x00001f0003007589 */ /* 0x010e2400000e0000 */
[----:B0-----:R-:W-:Y:S01]  /*1a2b0*/  IADD3 R24, R0, UR37, R7 ;  /* 0x0000002500187c10 */ /* 0x001fe2000fffe007 */
[----:B------:R-:W-:Y:S06]  /*1a2c0*/  BRA `(.L_x_12575) ;  /* 0x0000003000c07947 */ /* 0x000fec0003800000 */
.L_x_12574:
        /* <DEDUP_REMOVED lines=12> */
[----:B--2---:R-:W-:Y:S02]  /*1a390*/  IMAD.U32 R6, RZ, RZ, UR8 ;  /* 0x00000008ff067e24 */ /* 0x004fe4000f8e00ff */
[----:B------:R-:W-:-:S02]  /*1a3a0*/  IMAD.U32 R7, RZ, RZ, UR9 ;  /* 0x00000009ff077e24 */ /* 0x000fc4000f8e00ff */
[----:B------:R-:W-:Y:S02]  /*1a3b0*/  IMAD.U32 R11, RZ, RZ, UR5 ;  /* 0x00000005ff0b7e24 */ /* 0x000fe4000f8e00ff */
[----:B-1-3--:R-:W-:Y:S02]  /*1a3c0*/  IMAD.MOV.U32 R8, RZ, RZ, 0x70 ;  /* 0x00000070ff087424 */ /* 0x00afe400078e00ff */
[----:B------:R-:W-:Y:S02]  /*1a3d0*/  IMAD.MOV.U32 R12, RZ, RZ, 0x1 ;  /* 0x00000001ff0c7424 */ /* 0x000fe400078e00ff */
[----:B------:R-:W-:-:S07]  /*1a3e0*/  IMAD.MOV.U32 R13, RZ, RZ, RZ ;  /* 0x000000ffff0d7224 */ /* 0x000fce00078e00ff */
[----:B------:R-:W-:-:S07]  /*1a3f0*/  LEPC R20, `(.L_x_12577) ;  /* 0x000000001014794e */ /* 0x000fce0000000000 */
[----:B0-----:R-:W-:Y:S05]  /*1a400*/  CALL.ABS.NOINC R2 ;  /* 0x0000000002007343 */ /* 0x001fea0003c00000 */
.L_x_12577:
[----:B------:R-:W-:Y:S05]  /*1a410*/  BSYNC B6 ;  /* 0x0000000000067941 */ /* 0x000fea0003800000 */
.L_x_12576:
        /* <DEDUP_REMOVED lines=12> */
[----:B--2---:R-:W-:Y:S02]  /*1a4e0*/  IMAD.U32 R6, RZ, RZ, UR8 ;  /* 0x00000008ff067e24 */ /* 0x004fe4000f8e00ff */
[----:B------:R-:W-:-:S02]  /*1a4f0*/  IMAD.U32 R10, RZ, RZ, UR4 ;  /* 0x00000004ff0a7e24 */ /* 0x000fc4000f8e00ff */
[----:B------:R-:W-:Y:S02]  /*1a500*/  IMAD.U32 R11, RZ, RZ, UR5 ;  /* 0x00000005ff0b7e24 */ /* 0x000fe4000f8e00ff */
[----:B-1-3--:R-:W-:Y:S02]  /*1a510*/  IMAD.MOV.U32 R8, RZ, RZ, 0x70 ;  /* 0x00000070ff087424 */ /* 0x00afe400078e00ff */
[----:B------:R-:W-:Y:S02]  /*1a520*/  IMAD.MOV.U32 R12, RZ, RZ, 0x1 ;  /* 0x00000001ff0c7424 */ /* 0x000fe400078e00ff */
[----:B0-----:R-:W-:-:S07]  /*1a530*/  IMAD.MOV.U32 R13, RZ, RZ, RZ ;  /* 0x000000ffff0d7224 */ /* 0x001fce00078e00ff */
[----:B------:R-:W-:-:S07]  /*1a540*/  LEPC R20, `(.L_x_12580) ;  /* 0x000000001014794e */ /* 0x000fce0000000000 */
[----:B----4-:R-:W-:Y:S05]  /*1a550*/  CALL.ABS.NOINC R2 ;  /* 0x0000000002007343 */ /* 0x010fea0003c00000 */
.L_x_12580:
        /* <DEDUP_REMOVED lines=15> */
.L_x_12579:
[----:B------:R-:W-:Y:S05]  /*1a650*/  BSYNC B6 ;  /* 0x0000000000067941 */ /* 0x000fea0003800000 */
.L_x_12578:
[----:B------:R-:W4:Y:S01]  /*1a660*/  LDL R20, [R1+0xc] ;  /* 0x00000c0001147983 */ /* 0x000f220000100800 */
[----:B------:R-:W-:Y:S01]  /*1a670*/  ULDC.64 UR4, c[0x0][0x9f8] ;  /* 0x00027e0000047ab9 */ /* 0x000fe20000000a00 */
[----:B------:R-:W-:Y:S01]  /*1a680*/  IMAD.MOV.U32 R23, RZ, RZ, R26 ;  /* 0x000000ffff177224 */ /* 0x000fe200078e001a */
[----:B------:R-:W-:Y:S01]  /*1a690*/  ISETP.NE.U32.AND P0, PT, RZ, UR4, PT ;  /* 0x00000004ff007c0c */ /* 0x000fe2000bf05070 */
[----:B------:R-:W2:Y:S01]  /*1a6a0*/  LDL R26, [R1+0x20] ;  /* 0x00002000011a7983 */ /* 0x000ea20000100800 */
[----:B------:R-:W0:Y:S02]  /*1a6b0*/  LDC R5, c[0x0][0x430] ;  /* 0x00010c00ff057b82 */ /* 0x000e240000000800 */
[----:B------:R-:W-:Y:S01]  /*1a6c0*/  ISETP.NE.AND.EX P0, PT, RZ, UR5, PT, P0 ;  /* 0x00000005ff007c0c */ /* 0x000fe2000bf05300 */
[----:B------:R-:W3:-:S12]  /*1a6d0*/  LDL R21, [R1+0x28] ;  /* 0x0000280001157983 */ /* 0x000ed80000100800 */
[----:B------:R-:W-:Y:S01]  /*1a6e0*/  @P0 IADD3 R2, P1, R19, UR4, RZ ;  /* 0x0000000413020c10 */ /* 0x000fe2000ff3e0ff */
[----:B------:R-:W1:Y:S01]  /*1a6f0*/  S2R R4, SR_TID.X ;  /* 0x0000000000047919 */ /* 0x000e620000002100 */
[----:B------:R-:W1:Y:S02]  /*1a700*/  S2R R0, SR_TID.X ;  /* 0x0000000000007919 */ /* 0x000e640000002100 */
[----:B------:R-:W-:Y:S01]  /*1a710*/  @P0 IADD3.X R3, R22, UR5, RZ, P1, !PT ;  /* 0x0000000516030c10 */ /* 0x000fe20008ffe4ff */
[----:B------:R-:W-:Y:S01]  /*1a720*/  VIADD R23, R23, 0xffffffff ;  /* 0xffffffff17177836 */ /* 0x000fe20000000000 */
[----:B------:R-:W-:Y:S01]  /*1a730*/  ULDC UR4, c[0x0][0x2f4] ;  /* 0x0000bd0000047ab9 */ /* 0x000fe20000000800 */
[----:B0-----:R-:W-:Y:S02]  /*1a740*/  ISETP.NE.AND P1, PT, R5, 0x1, PT ;  /* 0x000000010500780c */ /* 0x001fe40003f25270 */
[----:B----4-:R0:W4:Y:S01]  /*1a750*/  @P0 LDG.E R20, desc[UR38][R2.64] ;  /* 0x0000002602140981 */ /* 0x010122000c1e1900 */
        /* <DEDUP_REMOVED lines=8> */
[----:B------:R-:W2:Y:S01]  /*1a7e0*/  S2R R11, SR_TID.X ;  /* 0x00000000000b7919 */ /* 0x000ea20000002100 */
[----:B------:R-:W-:Y:S01]  /*1a7f0*/  LOP3.LUT R18, R18, 0xfffffff7, RZ, 0xc0, !PT ;  /* 0xfffffff712127812 */ /* 0x000fe200078ec0ff */
[----:B--2---:R-:W-:-:S05]  /*1a800*/  IMAD.SHL.U32 R11, R11, 0x8, RZ ;  /* 0x000000080b0b7824 */ /* 0x004fca00078e00ff */
[----:B------:R-:W-:-:S04]  /*1a810*/  LOP3.LUT R11, R11, 0x18, RZ, 0xc0, !PT ;  /* 0x000000180b0b7812 */ /* 0x000fc800078ec0ff */
[----:B------:R-:W-:Y:S01]  /*1a820*/  LOP3.LUT R12, R11, 0x20, RZ, 0xfc, !PT ;  /* 0x000000200b0c7812 */ /* 0x000fe200078efcff */
[----:B------:R-:W-:Y:S01]  /*1a830*/  UMOV UR5, 0xffffffff ;  /* 0xffffffff00057882 */ /* 0x000fe20000000000 */
[----:B----4-:R-:W-:Y:S01]  /*1a840*/  @P0 STL [R1+0xc], R20 ;  /* 0x00000c1401000387 */ /* 0x010fe20000100800 */
[C---:B------:R-:W-:Y:S01]  /*1a850*/  ISETP.GE.AND P0, PT, R0.reuse, R26, PT ;  /* 0x0000001a0000720c */ /* 0x040fe20003f06270 */
[----:B---3--:R-:W-:-:S04]  /*1a860*/  IMAD.IADD R0, R0, 0x1, R21 ;  /* 0x0000000100007824 */ /* 0x008fc800078e0215 */
        /* <DEDUP_REMOVED lines=12> */
[----:B------:R-:W-:Y:S01]  /*1a930*/  IMAD.U32 R5, RZ, RZ, UR40 ;  /* 0x00000028ff057e24 */ /* 0x000fe2000f8e00ff */
[----:B------:R0:W-:Y:S01]  /*1a940*/  STL [R1+0x2c], R8 ;  /* 0x00002c0801007387 */ /* 0x0001e20000100800 */
[----:B------:R-:W-:-:S03]  /*1a950*/  @!P0 IMAD.IADD R0, R7, 0x1, R0 ;  /* 0x0000000107008824 */ /* 0x000fc600078e0200 */
        /* <DEDUP_REMOVED lines=17> */
.L_x_12708:
[----:B------:R-:W-:Y:S05]  /*1aa70*/  @!P2 BRA `(.L_x_12582) ;  /* 0x000000000004a947 */ /* 0x000fea0003800000 */
[----:B------:R-:W-:Y:S01]  /*1aa80*/  BPT.TRAP 0x1 ;  /* 0x000000040000795c */ /* 0x000fe20000300000 */
.L_x_12582:
        /* <DEDUP_REMOVED lines=24> */
.L_x_12709:
[----:B------:R-:W-:Y:S05]  /*1ac10*/  BSYNC B0 ;  /* 0x0000000000007941 */ /* 0x000fea0003800000 */
.L_x_12583:
        /* <DEDUP_REMOVED lines=16> */
[----:B------:R-:W-:-:S03]  /*1ad20*/  ULDC.64 UR4, c[0x0][0x308] ;  /* 0x0000c20000047ab9 */ /* 0x000fc60000000a00 */
[----:B------:R-:W-:Y:S02]  /*1ad30*/  IMAD.IADD R3, R5, 0x1, R2 ;  /* 0x0000000105037824 */ /* 0x000fe400078e0202 */
        /* <DEDUP_REMOVED lines=53> */
.L_x_12719:
        /* <DEDUP_REMOVED lines=12> */
.L_x_12586:
        /* <DEDUP_REMOVED lines=11> */
.L_x_12587:
[----:B01----:R0:W5:Y:S01]  /*1b200*/  LDL.LU R4, [R1+0x34] ;  /* 0x0000340001047983 */ /* 0x0031620000300800 */
[----:B------:R0:W-:Y:S03]  /*1b210*/  SYNCS.ARRIVE.TRANS64.A1T0 RZ, [R0+URZ+0x2d830], RZ ;  /* 0x02d830ff00ff79a7 */ /* 0x0001e6000810003f */
[----:B------:R0:W5:Y:S04]  /*1b220*/  LDL.LU R6, [R1+0x8] ;  /* 0x0000080001067983 */ /* 0x0001680000300800 */
[----:B------:R0:W5:Y:S02]  /*1b230*/  LDL.LU R3, [R1+0x48] ;  /* 0x0000480001037983 */ /* 0x0001640000300800 */
[----:B------:R-:W-:Y:S05]  /*1b240*/  WARPSYNC.ALL ;  /* 0x0000000000007948 */ /* 0x000fea0003800000 */
[----:B------:R-:W-:Y:S01]  /*1b250*/  ULDC.64 UR4, c[0x0][0x298] ;  /* 0x0000a60000047ab9 */ /* 0x000fe20000000a00 */
[----:B------:R-:W-:Y:S01]  /*1b260*/  ULDC.64 UR6, c[0x0][0xa00] ;  /* 0x0002800000067ab9 */ /* 0x000fe20000000a00 */
[----:B0-----:R-:W-:Y:S01]  /*1b270*/  VIADD R0, R16, 0xc400 ;  /* 0x0000c40010007836 */ /* 0x001fe20000000000 */
[----:B------:R-:W-:Y:S01]  /*1b280*/  BAR.SYNC.DEFER_BLOCKING 0x8, 0x200 ;  /* 0x0208000000007b1d */ /* 0x000fe20000010000 */
[----:B------:R-:W-:-:S03]  /*1b290*/  ISETP.NE.U32.AND P0, PT, RZ, UR6, PT ;  /* 0x00000006ff007c0c */ /* 0x000fc6000bf05070 */
[----:B------:R-:W-:Y:S02]  /*1b2a0*/  LOP3.LUT P1, RZ, R0, 0x1bf, RZ, 0xc0, !PT ;  /* 0x000001bf00ff7812 */ /* 0x000fe4000782c0ff */
[----:B------:R-:W-:Y:S01]  /*1b2b0*/  ISETP.NE.AND.EX P0, PT, RZ, UR7, PT, P0 ;  /* 0x00000007ff007c0c */ /* 0x000fe2000bf05300 */
[----:B------:R-:W-:Y:S01]  /*1b2c0*/  BSSY B6, `(.L_x_12588) ;  /* 0x000001c000067945 */ /* 0x000fe20003800000 */
        /* <DEDUP_REMOVED lines=27> */
.L_x_12589:
[----:B------:R-:W-:Y:S05]  /*1b480*/  BSYNC B6 ;  /* 0x0000000000067941 */ /* 0x000fea0003800000 */
.L_x_12588:
        /* <DEDUP_REMOVED lines=53> */
[----:B------:R-:W0:Y:S01]  /*1b7e0*/  S2R R13, SR_TID.X ;  /* 0x00000000000d7919 */ /* 0x000e220000002100 */
[----:B------:R-:W-:-:S05]  /*1b7f0*/  IADD3 R7, -R6, RZ, RZ ;  /* 0x000000ff06077210 */ /* 0x000fca0007ffe1ff */
        /* <DEDUP_REMOVED lines=11> */
[C---:B0-----:R-:W-:Y:S02]  /*1b8b0*/  IMAD.SHL.U32 R11, R13.reuse, 0x8, RZ ;  /* 0x000000080d0b7824 */ /* 0x041fe400078e00ff */
[----:B------:R-:W-:-:S03]  /*1b8c0*/  IMAD.SHL.U32 R10, R13, 0x8, RZ ;  /* 0x000000080d0a7824 */ /* 0x000fc600078e00ff */
[----:B------:R-:W-:Y:S01]  /*1b8d0*/  LOP3.LUT R11, R11, 0x18, RZ, 0xc0, !PT ;  /* 0x000000180b0b7812 */ /* 0x000fe200078ec0ff */
[----:B------:R-:W-:Y:S01]  /*1b8e0*/  IMAD.IADD R6, R3, 0x1, R6 ;  /* 0x0000000103067824 */ /* 0x000fe200078e0206 */
        /* <DEDUP_REMOVED lines=73> */
.L_x_12732:
        /* <DEDUP_REMOVED lines=12> */
.L_x_12591:
        /* <DEDUP_REMOVED lines=18> */
.L_x_12733:
[----:B------:R-:W-:Y:S05]  /*1bf60*/  BSYNC B0 ;  /* 0x0000000000007941 */ /* 0x000fea0003800000 */
.L_x_12592:
[----:B------:R-:W1:Y:S04]  /*1bf70*/  LDL.LU R3, [R1+0x44] ;  /* 0x0000440001037983 */ /* 0x000e680000300800 */
[----:B------:R-:W2:Y:S01]  /*1bf80*/  LDL R2, [R1+0x24] ;  /* 0x0000240001027983 */ /* 0x000ea20000100800 */
[----:B------:R-:W-:Y:S01]  /*1bf90*/  BSSY B0, `(.L_x_12594) ;  /* 0x00000f1000007945 */ /* 0x000fe20003800000 */
[----:B-1----:R-:W-:-:S04]  /*1bfa0*/  IADD3 R0, R3, -0x2, RZ ;  /* 0xfffffffe03007810 */ /* 0x002fc80007ffe0ff */
        /* <DEDUP_REMOVED lines=14> */
.L_x_12608:
        /* <DEDUP_REMOVED lines=42> */
.L_x_12596:
[----:B------:R-:W-:Y:S01]  /*1c330*/  IMAD R5, R28, 0x8, R16 ;  /* 0x000000081c057824 */ /* 0x000fe200078e0210 */
[----:B------:R-:W-:Y:S01]  /*1c340*/  SHF.L.U32 R0, R2, 0x1f, RZ ;  /* 0x0000001f02007819 */ /* 0x000fe200000006ff */
[----:B------:R-:W-:Y:S03]  /*1c350*/  BSSY B1, `(.L_x_12597) ;  /* 0x0000003000017945 */ /* 0x000fe60003800000 */
[----:B------:R-:W0:Y:S02]  /*1c360*/  SYNCS.PHASECHK.TRANS64.TRYWAIT P0, [R5+URZ+0x2d840], R0 ;  /* 0x02d84000050075a7 */ /* 0x000e24000800017f */
[----:B0-----:R-:W-:Y:S05]  /*1c370*/  @!P0 BRA `(.L_x_12598) ;  /* 0x0000004800708947 */ /* 0x001fea0003800000 */
.L_x_12734:
[----:B------:R-:W-:Y:S05]  /*1c380*/  BSYNC B1 ;  /* 0x0000000000017941 */ /* 0x000fea0003800000 */
.L_x_12597:
        /* <DEDUP_REMOVED lines=52> */
.L_x_12744:
        /* <DEDUP_REMOVED lines=11> */
.L_x_12600:
        /* <DEDUP_REMOVED lines=11> */
.L_x_12601:
[----:B------:R1:W-:Y:S01]  /*1c830*/  SYNCS.ARRIVE.TRANS64.A1T0 RZ, [R5+URZ+0x2d830], RZ ;  /* 0x02d830ff05ff79a7 */ /* 0x0003e2000810003f */
[----:B------:R-:W-:Y:S05]  /*1c840*/  @!P5 BRA `(.L_x_12602) ;  /* 0x000000000004d947 */ /* 0x000fea0003800000 */
[----:B------:R-:W-:Y:S01]  /*1c850*/  BPT.TRAP 0x1 ;  /* 0x000000040000795c */ /* 0x000fe20000300000 */
.L_x_12602:
[----:B------:R-:W-:Y:S01]  /*1c860*/  SHF.L.U32 R2, R20, 0x1f, RZ ;  /* 0x0000001f14027819 */ /* 0x000fe200000006ff */
[----:B-1----:R-:W-:Y:S01]  /*1c870*/  IMAD R5, R10, 0x8, R16 ;  /* 0x000000080a057824 */ /* 0x002fe200078e0210 */
[----:B------:R-:W-:Y:S03]  /*1c880*/  BSSY B1, `(.L_x_12603) ;  /* 0x0000003000017945 */ /* 0x000fe60003800000 */
[----:B------:R-:W1:Y:S02]  /*1c890*/  SYNCS.PHASECHK.TRANS64.TRYWAIT P0, [R5+URZ+0x2d860], R2 ;  /* 0x02d86002050075a7 */ /* 0x000e64000800017f */
[----:B-1----:R-:W-:Y:S05]  /*1c8a0*/  @!P0 BRA `(.L_x_12604) ;  /* 0x00000048008c8947 */ /* 0x002fea0003800000 */
.L_x_12745:
[----:B------:R-:W-:Y:S05]  /*1c8b0*/  BSYNC B1 ;  /* 0x0000000000017941 */ /* 0x000fea0003800000 */
.L_x_12603:
        /* <DEDUP_REMOVED lines=45> */
.L_x_12755:
        /* <DEDUP_REMOVED lines=29> */
.L_x_12606:
        /* <DEDUP_REMOVED lines=12> */
.L_x_12607:
        /* <DEDUP_REMOVED lines=8> */
.L_x_12595:
[----:B------:R-:W-:Y:S05]  /*1cea0*/  BSYNC B0 ;  /* 0x0000000000007941 */ /* 0x000fea0003800000 */
.L_x_12594:
        /* <DEDUP_REMOVED lines=17> */
.L_x_12610:
[----:B------:R-:W-:Y:S05]  /*1cfc0*/  BSYNC B0 ;  /* 0x0000000000007941 */ /* 0x000fea0003800000 */
.L_x_12609:
[----:B------:R-:W-:-:S05]  /*1cfd0*/  IMAD.U32 R0, RZ, RZ, UR40 ;  /* 0x00000028ff007e24 */ /* 0x000fca000f8e00ff */
[----:B------:R-:W-:-:S13]  /*1cfe0*/  ISETP.NE.AND P0, PT, R0, 0x3, PT ;  /* 0x000000030000780c */ /* 0x000fda0003f05270 */
[----:B------:R-:W-:Y:S05]  /*1cff0*/  @!P0 BRA `(.L_x_12611) ;  /* 0x0000000000048947 */ /* 0x000fea0003800000 */
[----:B------:R-:W-:Y:S01]  /*1d000*/  BPT.TRAP 0x1 ;  /* 0x000000040000795c */ /* 0x000fe20000300000 */
.L_x_12611:
[----:B------:R-:W2:Y:S04]  /*1d010*/  LDL R3, [R1] ;  /* 0x0000000001037983 */ /* 0x000ea80000100800 */
[----:B------:R-:W3:Y:S01]  /*1d020*/  LDL.LU R2, [R1+0x20] ;  /* 0x0000200001027983 */ /* 0x000ee20000300800 */
[----:B------:R-:W-:Y:S01]  /*1d030*/  LEA R0, R28, R16, 0x3 ;  /* 0x000000101c007211 */ /* 0x000fe200078e18ff */
[----:B------:R-:W-:Y:S01]  /*1d040*/  BSSY B0, `(.L_x_12612) ;  /* 0x0000005000007945 */ /* 0x000fe20003800000 */
[----:B--2---:R-:W-:-:S04]  /*1d050*/  SHF.L.U32 R3, R3, 0x1f, RZ ;  /* 0x0000001f03037819 */ /* 0x004fc800000006ff */
[----:B------:R-:W1:Y:S01]  /*1d060*/  SYNCS.PHASECHK.TRANS64.TRYWAIT P0, [R0+URZ+0x2d860], R3 ;  /* 0x02d86003000075a7 */ /* 0x000e62000800017f */
[----:B---3--:R-:W-:Y:S01]  /*1d070*/  IMAD R6, R23, -0x80, R2 ;  /* 0xffffff8017067824 */ /* 0x008fe200078e0202 */
[----:B-1----:R-:W-:Y:S06]  /*1d080*/  @!P0 BRA `(.L_x_12613) ;  /* 0x00000048000c8947 */ /* 0x002fec0003800000 */
.L_x_12756:
[----:B------:R-:W-:Y:S05]  /*1d090*/  BSYNC B0 ;  /* 0x0000000000007941 */ /* 0x000fea0003800000 */
.L_x_12612:
        /* <DEDUP_REMOVED lines=51> */
.L_x_12766:
        /* <DEDUP_REMOVED lines=13> */
.L_x_12615:
        /* <DEDUP_REMOVED lines=11> */
.L_x_12616:
        /* <DEDUP_REMOVED lines=8> */
.L_x_12575:
[----:B------:R-:W-:Y:S05]  /*1d5d0*/  BSYNC B7 ;  /* 0x0000000000077941 */ /* 0x000fea0003800000 */
.L_x_12573:
[----:B------:R-:W-:-:S13]  /*1d5e0*/  LOP3.LUT P0, RZ, R18, 0x10, RZ, 0xc0, !PT ;  /* 0x0000001012ff7812 */ /* 0x000fda000780c0ff */
[----:B------:R-:W-:Y:S05]  /*1d5f0*/  @!P0 BRA `(.L_x_12617) ;  /* 0x0000000000248947 */ /* 0x000fea0003800000 */
[----:B------:R-:W-:Y:S05]  /*1d600*/  WARPSYNC.ALL ;  /* 0x0000000000007948 */ /* 0x000fea0003800000 */
[----:B------:R-:W4:Y:S08]  /*1d610*/  S2UR UR5, SR_CgaCtaId ;  /* 0x00000000000579c3 */ /* 0x000f300000008800 */
[----:B------:R-:W-:Y:S06]  /*1d620*/  BAR.SYNC.DEFER_BLOCKING 0x5, 0x200 ;  /* 0x0148000000007b1d */ /* 0x000fec0000010000 */
[----:B------:R-:W-:-:S02]  /*1d630*/  UMOV UR4, 0x400 ;  /* 0x0000040000047882 */ /* 0x000fc40000000000 */
[----:B----4-:R-:W-:-:S06]  /*1d640*/  ULEA UR4, UR5, UR4, 0x18 ;  /* 0x0000000405047291 */ /* 0x010fcc000f8ec03f */
[----:B------:R-:W-:-:S05]  /*1d650*/  IMAD.U32 R16, RZ, RZ, UR4 ;  /* 0x00000004ff107e24 */ /* 0x000fca000f8e00ff */
[----:B------:R4:W0:Y:S01]  /*1d660*/  LDS.128 R24, [R16+0x2d8d0] ;  /* 0x02d8d00010187984 */ /* 0x0008220000000c00 */
[----:B------:R-:W-:Y:S06]  /*1d670*/  BAR.ARV 0x4, 0x200 ;  /* 0x0108000000007b1d */ /* 0x000fec0000002000 */
[----:B------:R-:W-:Y:S05]  /*1d680*/  BRA `(.L_x_12618) ;  /* 0x0000000c00d87947 */ /* 0x000fea0003800000 */
.L_x_12617:
[----:B------:R-:W1:Y:S01]  /*1d690*/  S2R R0, SR_TID.X ;  /* 0x0000000000007919 */ /* 0x000e620000002100 */
[----:B------:R-:W-:Y:S01]  /*1d6a0*/  UMOV UR4, 0xffffffff ;  /* 0xffffffff00047882 */ /* 0x000fe20000000000 */
[----:B-1-3--:R-:W-:-:S04]  /*1d6b0*/  LOP3.LUT R8, R0, 0x1f, RZ, 0xc0, !PT ;  /* 0x0000001f00087812 */ /* 0x00afc800078ec0ff */
[----:B------:R-:W-:Y:S01]  /*1d6c0*/  ISETP.NE.AND P0, PT, R8, 0x1f, PT ;  /* 0x0000001f0800780c */ /* 0x000fe20003f05270 */
[----:B------:R-:W-:-:S12]  /*1d6d0*/  BRA.DIV UR4, `(.L_x_12619) ;  /* 0x0000004604fc7947 */ /* 0x000fd8000b800000 */
[----:B------:R-:W-:Y:S01]  /*1d6e0*/  IMAD.IADD R9, R27, 0x1, R8 ;  /* 0x000000011b097824 */ /* 0x000fe200078e0208 */
[----:B------:R-:W-:-:S04]  /*1d6f0*/  ULDC UR4, c[0x0][0xc3c] ;  /* 0x00030f0000047ab9 */ /* 0x000fc80000000800 */
[----:B------:R-:W-:-:S13]  /*1d700*/  ISETP.GE.OR P1, PT, R9, UR4, !P0 ;  /* 0x0000000409007c0c */ /* 0x000fda000c726670 */
[----:B0-----:R-:W0:Y:S08]  /*1d710*/  @!P1 LDC.64 R2, c[0x0][0xc80] ;  /* 0x00032000ff029b82 */ /* 0x001e300000000a00 */
[----:B------:R-:W1:Y:S01]  /*1d720*/  @!P1 LDC.64 R4, c[0x0][0xc78] ;  /* 0x00031e00ff049b82 */ /* 0x000e620000000a00 */
[----:B0-----:R-:W-:-:S05]  /*1d730*/  @!P1 IMAD.WIDE R2, R9, 0x4, R2 ;  /* 0x0000000409029825 */ /* 0x001fca00078e0202 */
[----:B------:R1:W3:Y:S02]  /*1d740*/  @!P1 LDG.E R7, desc[UR38][R2.64] ;  /* 0x0000002602079981 */ /* 0x0002e4000c1e1900 */
[----:B-1----:R-:W-:-:S05]  /*1d750*/  @!P1 IMAD.WIDE R2, R9, 0x4, R4 ;  /* 0x0000000409029825 */ /* 0x002fca00078e0204 */
[----:B------:R-:W4:Y:S01]  /*1d760*/  @!P1 LDG.E R4, desc[UR38][R2.64] ;  /* 0x0000002602049981 */ /* 0x000f22000c1e1900 */
[----:B------:R-:W-:Y:S01]  /*1d770*/  IMAD.MOV.U32 R25, RZ, RZ, RZ ;  /* 0x000000ffff197224 */ /* 0x000fe200078e00ff */
[C---:B------:R-:W-:Y:S01]  /*1d780*/  ISETP.GE.U32.AND P2, PT, R8.reuse, 0x2, PT ;  /* 0x000000020800780c */ /* 0x040fe20003f46070 */
[----:B------:R-:W-:Y:S01]  /*1d790*/  IMAD.MOV.U32 R5, RZ, RZ, RZ ;  /* 0x000000ffff057224 */ /* 0x000fe200078e00ff */
[C---:B------:R-:W-:Y:S01]  /*1d7a0*/  ISETP.GE.U32.AND P3, PT, R8.reuse, 0x4, PT ;  /* 0x000000040800780c */ /* 0x040fe20003f66070 */
[----:B------:R-:W-:Y:S01]  /*1d7b0*/  SHFL.IDX PT, R0, R24, RZ, 0x1f ;  /* 0x00001fff18007589 */ /* 0x000fe200000e0000 */
[C---:B------:R-:W-:Y:S02]  /*1d7c0*/  ISETP.GE.U32.AND P4, PT, R8.reuse, 0x8, PT ;  /* 0x000000080800780c */ /* 0x040fe40003f86070 */
[----:B------:R-:W-:Y:S01]  /*1d7d0*/  ISETP.GE.U32.AND P5, PT, R8, 0x10, PT ;  /* 0x000000100800780c */ /* 0x000fe20003fa6070 */
[----:B--2---:R0:W-:Y:S02]  /*1d7e0*/  SHFL.IDX PT, R6, R24, 0x1, 0x1f ;  /* 0x00201f0018067f89 */ /* 0x0041e400000e0000 */
[----:B0-----:R-:W-:-:S02]  /*1d7f0*/  IMAD.MOV.U32 R24, RZ, RZ, RZ ;  /* 0x000000ffff187224 */ /* 0x001fc400078e00ff */
[----:B---3--:R-:W-:Y:S02]  /*1d800*/  @!P1 IMAD.MOV.U32 R25, RZ, RZ, R7 ;  /* 0x000000ffff199224 */ /* 0x008fe400078e0007 */
[----:B----4-:R-:W-:Y:S01]  /*1d810*/  @!P1 IMAD.MOV.U32 R5, RZ, RZ, R4 ;  /* 0x000000ffff059224 */ /* 0x010fe200078e0004 */
[----:B------:R-:W-:-:S03]  /*1d820*/  ISETP.NE.AND P1, PT, R8, RZ, PT ;  /* 0x000000ff0800720c */ /* 0x000fc60003f25270 */
[----:B------:R-:W-:-:S05]  /*1d830*/  IMAD R13, R5, R25, RZ ;  /* 0x00000019050d7224 */ /* 0x000fca00078e02ff */
        /* <DEDUP_REMOVED lines=16> */
.L_x_12776:
[----:B------:R-:W-:Y:S02]  /*1d940*/  ULDC UR4, c[0x0][0xc38] ;  /* 0x00030e0000047ab9 */ /* 0x000fe40000000800 */
[----:B------:R-:W-:-:S04]  /*1d950*/  IMAD.U32 R4, RZ, RZ, UR4 ;  /* 0x00000004ff047e24 */ /* 0x000fc8000f8e00ff */
[----:B-1----:R-:W-:-:S04]  /*1d960*/  IMAD R3, R14, R4, RZ ;  /* 0x000000040e037224 */ /* 0x002fc800078e02ff */
[----:B------:R-:W-:-:S05]  /*1d970*/  IMAD.IADD R6, R6, 0x1, R3 ;  /* 0x0000000106067824 */ /* 0x000fca00078e0203 */
[----:B------:R-:W-:-:S13]  /*1d980*/  ISETP.GT.AND P6, PT, R6, R0, PT ;  /* 0x000000000600720c */ /* 0x000fda0003fc4270 */
[----:B------:R-:W-:Y:S05]  /*1d990*/  @P6 BRA `(.L_x_12620) ;  /* 0x0000000000a46947 */ /* 0x000fea0003800000 */
.L_x_12623:
        /* <DEDUP_REMOVED lines=35> */
.L_x_12784:
[----:B------:R-:W-:Y:S02]  /*1dbd0*/  ULDC UR4, c[0x0][0xc38] ;  /* 0x00030e0000047ab9 */ /* 0x000fe40000000800 */
[----:B------:R-:W-:-:S04]  /*1dbe0*/  IMAD.U32 R4, RZ, RZ, UR4 ;  /* 0x00000004ff047e24 */ /* 0x000fc8000f8e00ff */
[----:B-1----:R-:W-:-:S04]  /*1dbf0*/  IMAD R3, R14, R4, RZ ;  /* 0x000000040e037224 */ /* 0x002fc800078e02ff */
[----:B------:R-:W-:-:S05]  /*1dc00*/  IMAD.IADD R6, R3, 0x1, R6 ;  /* 0x0000000103067824 */ /* 0x000fca00078e0206 */
[----:B------:R-:W-:-:S13]  /*1dc10*/  ISETP.GT.AND P6, PT, R6, R0, PT ;  /* 0x000000000600720c */ /* 0x000fda0003fc4270 */
[----:B------:R-:W-:Y:S05]  /*1dc20*/  @!P6 BRA `(.L_x_12623) ;  /* 0xfffffffc005ce947 */ /* 0x000fea000383ffff */
.L_x_12620:
        /* <DEDUP_REMOVED lines=10> */
.L_x_12789:
[----:B------:R-:W-:-:S13]  /*1dcd0*/  ISETP.NE.AND P0, PT, R3, RZ, PT ;  /* 0x000000ff0300720c */ /* 0x000fda0003f05270 */
[----:B------:R-:W-:Y:S05]  /*1dce0*/  @!P0 BRA `(.L_x_12625) ;  /* 0x0000000000108947 */ /* 0x000fea0003800000 */
[----:B------:R-:W-:Y:S01]  /*1dcf0*/  UMOV UR4, 0xffffffff ;  /* 0xffffffff00047882 */ /* 0x000fe20000000000 */
[----:B------:R-:W-:Y:S02]  /*1dd00*/  VIADD R12, R7, 0xffffffff ;  /* 0xffffffff070c7836 */ /* 0x000fe40000000000 */
[----:B------:R-:W-:Y:S05]  /*1dd10*/  BRA.DIV UR4, `(.L_x_12626) ;  /* 0x0000004a04bc7947 */ /* 0x000fea000b800000 */
[----:B------:R4:W0:Y:S02]  /*1dd20*/  SHFL.IDX PT, R24, R2, R12, 0x1f ;  /* 0x00001f0c02187589 */ /* 0x00082400000e0000 */
.L_x_12625:
        /* <DEDUP_REMOVED lines=12> */
[----:B0-----:R-:W-:-:S05]  /*1ddf0*/  IADD3 R9, RZ, -R3, RZ ;  /* 0x80000003ff097210 */ /* 0x001fca0007ffe0ff */
        /* <DEDUP_REMOVED lines=13> */
[----:B------:R-:W-:Y:S01]  /*1ded0*/  @P0 IADD3 R4, R4, 0x1, RZ ;  /* 0x0000000104040810 */ /* 0x000fe20007ffe0ff */
        /* <DEDUP_REMOVED lines=24> */
[----:B------:R-:W-:-:S04]  /*1e060*/  @!P1 LOP3.LUT R2, RZ, R5, RZ, 0x33, !PT ;  /* 0x00000005ff029212 */ /* 0x000fc800078e33ff */
[C---:B------:R-:W-:Y:S01]  /*1e070*/  LEA R26, R5.reuse, R2, 0x18 ;  /* 0x00000002051a7211 */ /* 0x040fe200078ec0ff */
[----:B------:R-:W-:Y:S02]  /*1e080*/  IMAD.MOV R3, RZ, RZ, -R2 ;  /* 0x000000ffff037224 */ /* 0x000fe400078e0a02 */
[--C-:B------:R-:W-:Y:S02]  /*1e090*/  IMAD.MOV R2, RZ, RZ, -R4.reuse ;  /* 0x000000ffff027224 */ /* 0x100fe400078e0a04 */
[----:B------:R-:W-:Y:S02]  /*1e0a0*/  IMAD R5, R5, R3, R4 ;  /* 0x0000000305057224 */ /* 0x000fe400078e0204 */
[----:B------:R-:W-:Y:S02]  /*1e0b0*/  IMAD R2, R25, R2, R0 ;  /* 0x0000000219027224 */ /* 0x000fe400078e0200 */
[----:B------:R-:W-:Y:S01]  /*1e0c0*/  IMAD R26, R5, 0x10000, R26 ;  /* 0x00010000051a7824 */ /* 0x000fe200078e021a */
[----:B------:R-:W-:Y:S06]  /*1e0d0*/  BRA `(.L_x_12628) ;  /* 0x0000000000f47947 */ /* 0x000fec0003800000 */
.L_x_12627:
        /* <DEDUP_REMOVED lines=25> */
[----:B------:R-:W-:-:S05]  /*1e270*/  MOV R2, RZ ;  /* 0x000000ff00027202 */ /* 0x000fca0000000f00 */
        /* <DEDUP_REMOVED lines=35> */
.L_x_12628:
[----:B------:R-:W-:-:S05]  /*1e4b0*/  LOP3.LUT R2, RZ, R2, RZ, 0x33, !PT ;  /* 0x00000002ff027212 */ /* 0x000fca00078e33ff */
[----:B------:R-:W-:Y:S01]  /*1e4c0*/  IMAD.IADD R25, R25, 0x1, R2 ;  /* 0x0000000119197824 */ /* 0x000fe200078e0202 */
[----:B------:R-:W-:Y:S06]  /*1e4d0*/  BRA `(.L_x_12629) ;  /* 0x00000000001c7947 */ /* 0x000fec0003800000 */
.L_x_12621:
[----:B------:R-:W-:Y:S01]  /*1e4e0*/  UMOV UR4, URZ ;  /* 0x0000003f00047c82 */ /* 0x000fe20008000000 */
[----:B------:R-:W-:Y:S01]  /*1e4f0*/  UMOV UR5, URZ ;  /* 0x0000003f00057c82 */ /* 0x000fe20008000000 */
[----:B------:R-:W-:Y:S01]  /*1e500*/  ULDC UR6, c[0x0][0xc3c] ;  /* 0x00030f0000067ab9 */ /* 0x000fe20000000800 */
[----:B------:R-:W-:Y:S01]  /*1e510*/  MOV R24, R0 ;  /* 0x0000000000187202 */ /* 0x000fe20000000f00 */
[----:B------:R-:W-:Y:S02]  /*1e520*/  IMAD.U32 R25, RZ, RZ, UR4 ;  /* 0x00000004ff197e24 */ /* 0x000fe4000f8e00ff */
[----:B------:R-:W-:Y:S02]  /*1e530*/  IMAD.U32 R26, RZ, RZ, UR5 ;  /* 0x00000005ff1a7e24 */ /* 0x000fe4000f8e00ff */
[----:B------:R-:W-:-:S07]  /*1e540*/  IMAD.U32 R27, RZ, RZ, UR6 ;  /* 0x00000006ff1b7e24 */ /* 0x000fce000f8e00ff */
.L_x_12629:
        /* <DEDUP_REMOVED lines=10> */
.L_x_12618:
[----:B------:R-:W-:Y:S02]  /*1e5f0*/  ULDC UR4, c[0x0][0xc3c] ;  /* 0x00030f0000047ab9 */ /* 0x000fe40000000800 */
[----:B0-----:R-:W-:-:S13]  /*1e600*/  ISETP.GE.AND P0, PT, R27, UR4, PT ;  /* 0x000000041b007c0c */ /* 0x001fda000bf06270 */
[----:B------:R-:W-:Y:S05]  /*1e610*/  @!P0 BRA `(.L_x_12630) ;  /* 0xffffff9800788947 */ /* 0x000fea000383ffff */
[----:B------:R-:W-:Y:S05]  /*1e620*/  BSYNC B8 ;  /* 0x0000000000087941 */ /* 0x000fea0003800000 */
.L_x_12525:
[----:B0-----:R-:W2:Y:S01]  /*1e630*/  LDL.LU R0, [R1+0x4c] ;  /* 0x00004c0001007983 */ /* 0x001ea20000300800 */
[----:B------:R-:W-:Y:S01]  /*1e640*/  BSSY B0, `(.L_x_12631) ;  /* 0x000000b000007945 */ /* 0x000fe20003800000 */
[----:B------:R-:W0:Y:S01]  /*1e650*/  S2R R5, SR_CgaCtaId ;  /* 0x0000000000057919 */ /* 0x000e220000008800 */
[----:B--2---:R-:W-:-:S05]  /*1e660*/  VIADD R0, R0, 0x1 ;  /* 0x0000000100007836 */ /* 0x004fca0000000000 */
        /* <DEDUP_REMOVED lines=8> */
.L_x_12792:
[----:B------:R-:W-:Y:S05]  /*1e6f0*/  BSYNC B0 ;  /* 0x0000000000007941 */ /* 0x000fea0003800000 */
.L_x_12631:
[----:B------:R-:W-:-:S03]  /*1e700*/  UMOV UR4, 0xffffffff ;  /* 0xffffffff00047882 */ /* 0x000fc60000000000 */
[----:B------:R-:W-:Y:S05]  /*1e710*/  BRA.DIV UR4, `(.L_x_12633) ;  /* 0x0000004204787947 */ /* 0x000fea000b800000 */
[----:B0-----:R-:W0:Y:S02]  /*1e720*/  S2R R0, SR_TID.X ;  /* 0x0000000000007919 */ /* 0x001e240000002100 */
[----:B0-----:R-:W-:-:S04]  /*1e730*/  SHF.R.U32.HI R0, RZ, 0x5, R0 ;  /* 0x00000005ff007819 */ /* 0x001fc80000011600 */
[----:B------:R-:W-:-:S05]  /*1e740*/  LOP3.LUT R0, R0, 0x3, RZ, 0xc0, !PT ;  /* 0x0000000300007812 */ /* 0x000fca00078ec0ff */
[----:B------:R0:W2:Y:S02]  /*1e750*/  SHFL.IDX PT, R14, R0, RZ, 0x1f ;  /* 0x00001fff000e7589 */ /* 0x0000a400000e0000 */
.L_x_12795:
[----:B--2---:R-:W-:-:S13]  /*1e760*/  ISETP.NE.AND P0, PT, R14, RZ, PT ;  /* 0x000000ff0e00720c */ /* 0x004fda0003f05270 */
[----:B------:R-:W-:Y:S05]  /*1e770*/  @P0 BRA `(.L_x_12349) ;  /* 0x0000000000900947 */ /* 0x000fea0003800000 */
[----:B------:R-:W-:-:S03]  /*1e780*/  UMOV UR4, 0xffffffff ;  /* 0xffffffff00047882 */ /* 0x000fc60000000000 */
[----:B------:R-:W-:Y:S05]  /*1e790*/  BRA.DIV UR4, `(.L_x_12634) ;  /* 0x00000042048c7947 */ /* 0x000fea000b800000 */
[----:B------:R-:W-:-:S13]  /*1e7a0*/  ELECT P6, URZ, PT ;  /* 0x00000000003f782f */ /* 0x000fda00038c0000 */
.L_x_12798:
[----:B------:R-:W-:Y:S05]  /*1e7b0*/  @!P6 BRA `(.L_x_12349) ;  /* 0x000000000080e947 */ /* 0x000fea0003800000 */
[----:B------:R-:W-:-:S06]  /*1e7c0*/  ULOP3.LUT UR4, UR36, 0x2, URZ, 0xfc, !UPT ;  /* 0x0000000224047892 */ /* 0x000fcc000f8efc3f */
[----:B0-----:R-:W-:-:S05]  /*1e7d0*/  IMAD.U32 R0, RZ, RZ, UR4 ;  /* 0x00000004ff007e24 */ /* 0x001fca000f8e00ff */
[----:B------:R-:W-:-:S13]  /*1e7e0*/  ISETP.NE.AND P0, PT, R0, 0x3, PT ;  /* 0x000000030000780c */ /* 0x000fda0003f05270 */
[----:B------:R-:W-:Y:S05]  /*1e7f0*/  @!P0 BRA `(.L_x_12635) ;  /* 0x0000000000048947 */ /* 0x000fea0003800000 */
[----:B------:R-:W-:Y:S01]  /*1e800*/  BPT.TRAP 0x1 ;  /* 0x000000040000795c */ /* 0x000fe20000300000 */
.L_x_12635:
[----:B------:R-:W2:Y:S01]  /*1e810*/  LDL R0, [R1] ;  /* 0x0000000001007983 */ /* 0x000ea20000100800 */
[C---:B------:R-:W-:Y:S01]  /*1e820*/  IMAD R3, R28.reuse, 0x8, R5 ;  /* 0x000000081c037824 */ /* 0x040fe200078e0205 */
[----:B------:R-:W-:-:S04]  /*1e830*/  IADD3 R28, R28, 0x1, RZ ;  /* 0x000000011c1c7810 */ /* 0x000fc80007ffe0ff */
[----:B------:R-:W-:Y:S02]  /*1e840*/  ISETP.NE.AND P2, PT, R28, 0x2, PT ;  /* 0x000000021c00780c */ /* 0x000fe40003f45270 */
[----:B--2---:R-:W-:Y:S02]  /*1e850*/  SHF.L.U32 R2, R0, 0x1f, RZ ;  /* 0x0000001f00027819 */ /* 0x004fe400000006ff */
[----:B------:R-:W-:Y:S02]  /*1e860*/  SEL R0, RZ, 0x1, P2 ;  /* 0x00000001ff007807 */ /* 0x000fe40001000000 */
[----:B------:R-:W0:Y:S02]  /*1e870*/  SYNCS.PHASECHK.TRANS64.TRYWAIT P1, [R3+URZ+0x2d840], R2 ;  /* 0x02d84002030075a7 */ /* 0x000e24000802017f */
[----:B0-----:R-:W-:Y:S05]  /*1e880*/  @!P1 BRA `(.L_x_12636) ;  /* 0x0000004000709947 */ /* 0x001fea0003800000 */
.L_x_12799:
[----:B------:R-:W2:Y:S01]  /*1e890*/  LDL.LU R4, [R1] ;  /* 0x0000000001047983 */ /* 0x000ea20000300800 */
[----:B------:R-:W-:Y:S02]  /*1e8a0*/  SEL R28, R28, RZ, P2 ;  /* 0x000000ff1c1c7207 */ /* 0x000fe40001000000 */
[----:B--2---:R-:W-:Y:S01]  /*1e8b0*/  LOP3.LUT R0, R4, R0, RZ, 0x3c, !PT ;  /* 0x0000000004007212 */ /* 0x004fe200078e3cff */
[----:B------:R-:W-:Y:S06]  /*1e8c0*/  @!P0 BRA `(.L_x_12637) ;  /* 0x0000000000048947 */ /* 0x000fec0003800000 */
[----:B------:R-:W-:Y:S01]  /*1e8d0*/  BPT.TRAP 0x1 ;  /* 0x000000040000795c */ /* 0x000fe20000300000 */
.L_x_12637:
[----:B------:R-:W-:Y:S01]  /*1e8e0*/  IMAD R5, R28, 0x8, R5 ;  /* 0x000000081c057824 */ /* 0x000fe200078e0205 */
[----:B------:R-:W-:-:S04]  /*1e8f0*/  SHF.L.U32 R0, R0, 0x1f, RZ ;  /* 0x0000001f00007819 */ /* 0x000fc800000006ff */
[----:B------:R-:W2:Y:S02]  /*1e900*/  SYNCS.PHASECHK.TRANS64.TRYWAIT P1, [R5+URZ+0x2d840], R0 ;  /* 0x02d84000050075a7 */ /* 0x000ea4000802017f */
[----:B--2---:R-:W-:Y:S05]  /*1e910*/  @!P1 BRA `(.L_x_12638) ;  /* 0x0000004000609947 */ /* 0x004fea0003800000 */
.L_x_12800:
[----:B------:R-:W-:Y:S05]  /*1e920*/  @!P0 BRA `(.L_x_12639) ;  /* 0x0000000000048947 */ /* 0x000fea0003800000 */
[----:B------:R-:W-:Y:S01]  /*1e930*/  BPT.TRAP 0x1 ;  /* 0x000000040000795c */ /* 0x000fe20000300000 */
.L_x_12639:
[----:B------:R-:W0:Y:S02]  /*1e940*/  SYNCS.PHASECHK.TRANS64.TRYWAIT P1, [R3+URZ+0x2d860], R2 ;  /* 0x02d86002030075a7 */ /* 0x000e24000802017f */
[----:B0-----:R-:W-:Y:S05]  /*1e950*/  @!P1 BRA `(.L_x_12640) ;  /* 0x0000004000649947 */ /* 0x001fea0003800000 */
.L_x_12801:
[----:B------:R-:W-:Y:S05]  /*1e960*/  @!P0 BRA `(.L_x_12641) ;  /* 0x0000000000048947 */ /* 0x000fea0003800000 */
[----:B------:R-:W-:Y:S01]  /*1e970*/  BPT.TRAP 0x1 ;  /* 0x000000040000795c */ /* 0x000fe20000300000 */
.L_x_12641:
[----:B------:R0:W0:Y:S02]  /*1e980*/  SYNCS.PHASECHK.TRANS64.TRYWAIT P0, [R5+URZ+0x2d860], R0 ;  /* 0x02d86000050075a7 */ /* 0x000024000800017f */
[----:B0-----:R-:W-:Y:S05]  /*1e990*/  @!P0 NANOSLEEP.SYNCS 0x989680 ;  /* 0x009896800000895d */ /* 0x001fea0003900000 */
[----:B------:R-:W0:Y:S02]  /*1e9a0*/  @!P0 SYNCS.PHASECHK.TRANS64 P0, [R5+URZ+0x2d860], R0 ;  /* 0x02d86000050085a7 */ /* 0x000e24000800007f */
[----:B0-----:R-:W-:Y:S05]  /*1e9b0*/  @!P0 BRA `(.L_x_12641) ;  /* 0xfffffffc00f08947 */ /* 0x001fea000383ffff */
.L_x_12349:
[----:B------:R-:W-:Y:S05]  /*1e9c0*/  BSYNC B9 ;  /* 0x0000000000097941 */ /* 0x000fea0003800000 */
.L_x_12346:
[----:B------:R-:W-:Y:S05]  /*1e9d0*/  EXIT ;  /* 0x000000000000794d */ /* 0x000fea0003800000 */
.L_x_12367:
[----:B0-----:R0:W1:Y:S02]  /*1e9e0*/  SYNCS.PHASECHK.TRANS64.TRYWAIT P4, [R57+URZ+0x2d890], R84 ;  /* 0x02d89054390075a7 */ /* 0x001064000808017f */
[----:B-1----:R-:W-:Y:S05]  /*1e9f0*/  @!P4 NANOSLEEP.SYNCS 0x989680 ;  /* 0x009896800000c95d */ /* 0x002fea0003900000 */
[----:B------:R-:W1:Y:S02]  /*1ea00*/  @!P4 SYNCS.PHASECHK.TRANS64 P4, [R57+URZ+0x2d890], R84 ;  /* 0x02d890543900c5a7 */ /* 0x000e64000808007f */
[----:B-1----:R-:W-:Y:S05]  /*1ea10*/  @!P4 BRA `(.L_x_12367) ;  /* 0xfffffffc00f0c947 */ /* 0x002fea000383ffff */
[----:B------:R-:W-:Y:S05]  /*1ea20*/  BRA `(.L_x_12642) ;  /* 0xfffffe4c002c7947 */ /* 0x000fea000383ffff */
.L_x_12368:
        /* <DEDUP_REMOVED lines=8> */
.L_x_12644:
[----:B------:R-:W-:Y:S05]  /*1eab0*/  BSYNC B1 ;  /* 0x0000000000017941 */ /* 0x000fea0003800000 */
.L_x_12643:
        /* <DEDUP_REMOVED lines=8> */
.L_x_12645:
[----:B------:R-:W-:Y:S01]  /*1eb40*/  IMAD.MOV.U32 R60, RZ, RZ, R14 ;  /* 0x000000ffff3c7224 */ /* 0x000fe200078e000e */
[----:B------:R-:W-:Y:S06]  /*1eb50*/  BRA `(.L_x_12646) ;  /* 0xfffffe4800f47947 */ /* 0x000fec000383ffff */
.L_x_12396:
[----:B0-----:R0:W1:Y:S02]  /*1eb60*/  SYNCS.PHASECHK.TRANS64.TRYWAIT P4, [R57+URZ+0x2d890], R84 ;  /* 0x02d89054390075a7 */ /* 0x001064000808017f */
[----:B-1----:R-:W-:Y:S05]  /*1eb70*/  @!P4 NANOSLEEP.SYNCS 0x989680 ;  /* 0x009896800000c95d */ /* 0x002fea0003900000 */
[----:B------:R-:W1:Y:S02]  /*1eb80*/  @!P4 SYNCS.PHASECHK.TRANS64 P4, [R57+URZ+0x2d890], R84 ;  /* 0x02d890543900c5a7 */ /* 0x000e64000808007f */
[----:B-1----:R-:W-:Y:S05]  /*1eb90*/  @!P4 BRA `(.L_x_12396) ;  /* 0xfffffffc00f0c947 */ /* 0x002fea000383ffff */
[----:B------:R-:W-:Y:S05]  /*1eba0*/  BRA `(.L_x_12647) ;  /* 0xfffffe6400d07947 */ /* 0x000fea000383ffff */
.L_x_12397:
        /* <DEDUP_REMOVED lines=8> */
.L_x_12649:
[----:B------:R-:W-:Y:S05]  /*1ec30*/  BSYNC B1 ;  /* 0x0000000000017941 */ /* 0x000fea0003800000 */
.L_x_12648:
        /* <DEDUP_REMOVED lines=8> */
.L_x_12650:
[----:B------:R-:W-:Y:S01]  /*1ecc0*/  IMAD.MOV.U32 R88, RZ, RZ, R14 ;  /* 0x000000ffff587224 */ /* 0x000fe200078e000e */
[----:B------:R-:W-:Y:S06]  /*1ecd0*/  BRA `(.L_x_12651) ;  /* 0xfffffe6400987947 */ /* 0x000fec000383ffff */
.L_x_12410:
[----:B0-----:R0:W1:Y:S02]  /*1ece0*/  SYNCS.PHASECHK.TRANS64.TRYWAIT P3, [R57+URZ+0x2d890], R84 ;  /* 0x02d89054390075a7 */ /* 0x001064000806017f */
[----:B-1----:R-:W-:Y:S05]  /*1ecf0*/  @!P3 NANOSLEEP.SYNCS 0x989680 ;  /* 0x009896800000b95d */ /* 0x002fea0003900000 */
[----:B------:R-:W1:Y:S02]  /*1ed00*/  @!P3 SYNCS.PHASECHK.TRANS64 P3, [R57+URZ+0x2d890], R84 ;  /* 0x02d890543900b5a7 */ /* 0x000e64000806007f */
[----:B-1----:R-:W-:Y:S05]  /*1ed10*/  @!P3 BRA `(.L_x_12410) ;  /* 0xfffffffc00f0b947 */ /* 0x002fea000383ffff */
[----:B------:R-:W-:Y:S05]  /*1ed20*/  BRA `(.L_x_12652) ;  /* 0xfffffe7c00907947 */ /* 0x000fea000383ffff */
.L_x_12411:
[----:B------:R-:W-:Y:S01]  /*1ed30*/  BSSY B1, `(.L_x_12653) ;  /* 0x0000007000017945 */ /* 0x000fe20003800000 */
[----:B------:R-:W-:Y:S01]  /*1ed40*/  IMAD.MOV.U32 R12, RZ, RZ, RZ ;  /* 0x000000ffff0c7224 */ /* 0x000fe200078e00ff */
[----:B------:R-:W-:Y:S01]  /*1ed50*/  MOV R15, 0xffffffff ;  /* 0xffffffff000f7802 */ /* 0x000fe20000000f00 */
[----:B------:R-:W-:-:S07]  /*1ed60*/  IMAD.MOV.U32 R11, RZ, RZ, 0x1e1f ;  /* 0x00001e1fff0b7424 */ /* 0x000fce00078e00ff */
[----:B0-----:R-:W-:Y:S05]  /*1ed70*/  WARPSYNC.COLLECTIVE R15, `(.L_x_12654) ;  /* 0x000000000f087348 */ /* 0x001fea0003c00000 */
[----:B------:R1:W2:Y:S02]  /*1ed80*/  SHFL.IDX P6, R14, R13, R12, R11 ;  /* 0x0000000c0d0e7389 */ /* 0x0002a400000c000b */
[----:B012---:R-:W-:Y:S01]  /*1ed90*/  ENDCOLLECTIVE ;  /* 0x000000000000791b */ /* 0x007fe20003800000 */
.L_x_12654:
[----:B------:R-:W-:Y:S05]  /*1eda0*/  BSYNC B1 ;  /* 0x0000000000017941 */ /* 0x000fea0003800000 */
.L_x_12653:
        /* <DEDUP_REMOVED lines=8> */
.L_x_12655:
[----:B------:R-:W-:Y:S01]  /*1ee30*/  IMAD.MOV.U32 R39, RZ, RZ, R14 ;  /* 0x000000ffff277224 */ /* 0x000fe200078e000e */
[----:B------:R-:W-:Y:S06]  /*1ee40*/  BRA `(.L_x_12656) ;  /* 0xfffffe7c00ac7947 */ /* 0x000fec000383ffff */
.L_x_12415:
[----:B------:R0:W0:Y:S02]  /*1ee50*/  SYNCS.PHASECHK.TRANS64.TRYWAIT P2, [R57+URZ+0x2d8b0], R84 ;  /* 0x02d8b054390075a7 */ /* 0x000024000804017f */
[----:B0-----:R-:W-:Y:S05]  /*1ee60*/  @!P2 NANOSLEEP.SYNCS 0x989680 ;  /* 0x009896800000a95d */ /* 0x001fea0003900000 */
[----:B------:R-:W0:Y:S02]  /*1ee70*/  @!P2 SYNCS.PHASECHK.TRANS64 P2, [R57+URZ+0x2d8b0], R84 ;  /* 0x02d8b0543900a5a7 */ /* 0x000e24000804007f */
[----:B0-----:R-:W-:Y:S05]  /*1ee80*/  @!P2 BRA `(.L_x_12415) ;  /* 0xfffffffc00f0a947 */ /* 0x001fea000383ffff */
[----:B------:R-:W-:Y:S05]  /*1ee90*/  BRA `(.L_x_12657) ;  /* 0xfffffe8000907947 */ /* 0x000fea000383ffff */
.L_x_12423:
[----:B------:R-:W-:Y:S01]  /*1eea0*/  BSSY B0, `(.L_x_12658) ;  /* 0x0000007000007945 */ /* 0x000fe20003800000 */
[----:B------:R-:W-:Y:S01]  /*1eeb0*/  IMAD.MOV.U32 R12, RZ, RZ, RZ ;  /* 0x000000ffff0c7224 */ /* 0x000fe200078e00ff */
[----:B------:R-:W-:Y:S01]  /*1eec0*/  MOV R11, 0x1f ;  /* 0x0000001f000b7802 */ /* 0x000fe20000000f00 */
[----:B------:R-:W-:-:S07]  /*1eed0*/  IMAD.MOV.U32 R15, RZ, RZ, -0x1 ;  /* 0xffffffffff0f7424 */ /* 0x000fce00078e00ff */
[----:B--23-5:R-:W-:Y:S05]  /*1eee0*/  WARPSYNC.COLLECTIVE R15, `(.L_x_12659) ;  /* 0x000000000f087348 */ /* 0x02cfea0003c00000 */
[----:B------:R0:W1:Y:S02]  /*1eef0*/  SHFL.IDX P6, R14, R13, R12, R11 ;  /* 0x0000000c0d0e7389 */ /* 0x00006400000c000b */
[----:B0123-5:R-:W-:Y:S01]  /*1ef00*/  ENDCOLLECTIVE ;  /* 0x000000000000791b */ /* 0x02ffe20003800000 */
.L_x_12659:
[----:B------:R-:W-:Y:S05]  /*1ef10*/  BSYNC B0 ;  /* 0x0000000000007941 */ /* 0x000fea0003800000 */
.L_x_12658:
[----:B------:R0:W-:Y:S01]  /*1ef20*/  STL [R1+0x28], R14 ;  /* 0x0000280e01007387 */ /* 0x0001e20000100800 */
[----:B------:R-:W-:Y:S05]  /*1ef30*/  BRA `(.L_x_12660) ;  /* 0xfffffe8c00287947 */ /* 0x000fea000383ffff */
.L_x_12434:
[----:B------:R-:W-:Y:S01]  /*1ef40*/  BSSY B1, `(.L_x_12661) ;  /* 0x0000007000017945 */ /* 0x000fe20003800000 */
[----:B------:R-:W-:Y:S02]  /*1ef50*/  IMAD.MOV.U32 R12, RZ, RZ, RZ ;  /* 0x000000ffff0c7224 */ /* 0x000fe400078e00ff */
[----:B------:R-:W-:Y:S02]  /*1ef60*/  IMAD.MOV.U32 R11, RZ, RZ, 0x1e1f ;  /* 0x00001e1fff0b7424 */ /* 0x000fe400078e00ff */
[----:B------:R-:W-:-:S07]  /*1ef70*/  IMAD.MOV.U32 R15, RZ, RZ, -0x1 ;  /* 0xffffffffff0f7424 */ /* 0x000fce00078e00ff */
[----:B0-23--:R-:W-:Y:S05]  /*1ef80*/  WARPSYNC.COLLECTIVE R15, `(.L_x_12662) ;  /* 0x000000000f087348 */ /* 0x00dfea0003c00000 */
[----:B0-----:R0:W1:Y:S02]  /*1ef90*/  SHFL.IDX P6, R14, R13, R12, R11 ;  /* 0x0000000c0d0e7389 */ /* 0x00106400000c000b */
[----:B0123--:R-:W-:Y:S01]  /*1efa0*/  ENDCOLLECTIVE ;  /* 0x000000000000791b */ /* 0x00ffe20003800000 */
.L_x_12662:
[----:B------:R-:W-:Y:S05]  /*1efb0*/  BSYNC B1 ;  /* 0x0000000000017941 */ /* 0x000fea0003800000 */
.L_x_12661:
        /* <DEDUP_REMOVED lines=8> */
.L_x_12663:
[----:B------:R-:W-:Y:S02]  /*1f040*/  IMAD.MOV.U32 R13, RZ, RZ, R0 ;  /* 0x000000ffff0d7224 */ /* 0x000fe400078e0000 */
[----:B------:R-:W-:-:S07]  /*1f050*/  IMAD.MOV.U32 R38, RZ, RZ, R14 ;  /* 0x000000ffff267224 */ /* 0x000fce00078e000e */
[----:B------:R-:W-:Y:S05]  /*1f060*/  WARPSYNC.COLLECTIVE R15, `(.L_x_12664) ;  /* 0x000000000f087348 */ /* 0x000fea0003c00000 */
[----:B------:R0:W1:Y:S02]  /*1f070*/  SHFL.IDX P6, R14, R13, R12, R11 ;  /* 0x0000000c0d0e7389 */ /* 0x00006400000c000b */
[----:B01----:R-:W-:Y:S01]  /*1f080*/  ENDCOLLECTIVE ;  /* 0x000000000000791b */ /* 0x003fe20003800000 */
.L_x_12664:
[----:B------:R-:W-:Y:S02]  /*1f090*/  IMAD.MOV.U32 R13, RZ, RZ, R39 ;  /* 0x000000ffff0d7224 */ /* 0x000fe400078e0027 */
[----:B------:R-:W-:-:S07]  /*1f0a0*/  IMAD.MOV.U32 R0, RZ, RZ, R14 ;  /* 0x000000ffff007224 */ /* 0x000fce00078e000e */
[----:B------:R-:W-:Y:S05]  /*1f0b0*/  WARPSYNC.COLLECTIVE R15, `(.L_x_12665) ;  /* 0x000000000f087348 */ /* 0x000fea0003c00000 */
[----:B------:R0:W1:Y:S02]  /*1f0c0*/  SHFL.IDX P6, R14, R13, R12, R11 ;  /* 0x0000000c0d0e7389 */ /* 0x00006400000c000b */
[----:B01----:R-:W-:Y:S01]  /*1f0d0*/  ENDCOLLECTIVE ;  /* 0x000000000000791b */ /* 0x003fe20003800000 */
.L_x_12665:
[----:B------:R-:W-:Y:S01]  /*1f0e0*/  IMAD.MOV.U32 R39, RZ, RZ, R14 ;  /* 0x000000ffff277224 */ /* 0x000fe200078e000e */
[----:B------:R-:W-:Y:S06]  /*1f0f0*/  BRA `(.L_x_12666) ;  /* 0xfffffe9000887947 */ /* 0x000fec000383ffff */
.L_x_12438:
[----:B0-----:R0:W1:Y:S02]  /*1f100*/  SYNCS.PHASECHK.TRANS64.TRYWAIT P0, [R2+URZ+0x2d800], R3 ;  /* 0x02d80003020075a7 */ /* 0x001064000800017f */
[----:B-1----:R-:W-:Y:S05]  /*1f110*/  @!P0 NANOSLEEP.SYNCS 0x989680 ;  /* 0x009896800000895d */ /* 0x002fea0003900000 */
[----:B------:R-:W1:Y:S02]  /*1f120*/  @!P0 SYNCS.PHASECHK.TRANS64 P0, [R2+URZ+0x2d800], R3 ;  /* 0x02d80003020085a7 */ /* 0x000e64000800007f */
[----:B-1----:R-:W-:Y:S05]  /*1f130*/  @!P0 BRA `(.L_x_12438) ;  /* 0xfffffffc00f08947 */ /* 0x002fea000383ffff */
[----:B------:R-:W-:Y:S05]  /*1f140*/  BRA `(.L_x_12667) ;  /* 0xfffffe9800c07947 */ /* 0x000fea000383ffff */
.L_x_12450:
[----:B------:R-:W-:Y:S01]  /*1f150*/  BSSY B1, `(.L_x_12668) ;  /* 0x0000007000017945 */ /* 0x000fe20003800000 */
[----:B------:R-:W-:Y:S01]  /*1f160*/  IMAD.MOV.U32 R12, RZ, RZ, RZ ;  /* 0x000000ffff0c7224 */ /* 0x000fe200078e00ff */
[----:B------:R-:W-:Y:S01]  /*1f170*/  MOV R11, 0x1e1f ;  /* 0x00001e1f000b7802 */ /* 0x000fe20000000f00 */
[----:B------:R-:W-:-:S07]  /*1f180*/  IMAD.MOV.U32 R15, RZ, RZ, -0x1 ;  /* 0xffffffffff0f7424 */ /* 0x000fce00078e00ff */
[----:B0--3--:R-:W-:Y:S05]  /*1f190*/  WARPSYNC.COLLECTIVE R15, `(.L_x_12669) ;  /* 0x000000000f087348 */ /* 0x009fea0003c00000 */
[----:B0-----:R0:W1:Y:S02]  /*1f1a0*/  SHFL.IDX P6, R14, R13, R12, R11 ;  /* 0x0000000c0d0e7389 */ /* 0x00106400000c000b */
[----:B01-3--:R-:W-:Y:S01]  /*1f1b0*/  ENDCOLLECTIVE ;  /* 0x000000000000791b */ /* 0x00bfe20003800000 */
.L_x_12669:
[----:B------:R-:W-:Y:S05]  /*1f1c0*/  BSYNC B1 ;  /* 0x0000000000017941 */ /* 0x000fea0003800000 */
.L_x_12668:
        /* <DEDUP_REMOVED lines=8> */
.L_x_12670:
[----:B------:R-:W-:Y:S01]  /*1f250*/  MOV R13, R37 ;  /* 0x00000025000d7202 */ /* 0x000fe20000000f00 */
[----:B------:R-:W-:-:S07]  /*1f260*/  IMAD.MOV.U32 R3, RZ, RZ, R14 ;  /* 0x000000ffff037224 */ /* 0x000fce00078e000e */
[----:B------:R-:W-:Y:S05]  /*1f270*/  WARPSYNC.COLLECTIVE R15, `(.L_x_12671) ;  /* 0x000000000f087348 */ /* 0x000fea0003c00000 */
[----:B------:R0:W1:Y:S02]  /*1f280*/  SHFL.IDX P6, R14, R13, R12, R11 ;  /* 0x0000000c0d0e7389 */ /* 0x00006400000c000b */
[----:B01----:R-:W-:Y:S01]  /*1f290*/  ENDCOLLECTIVE ;  /* 0x000000000000791b */ /* 0x003fe20003800000 */
.L_x_12671:
[----:B------:R-:W-:Y:S02]  /*1f2a0*/  IMAD.MOV.U32 R13, RZ, RZ, R38 ;  /* 0x000000ffff0d7224 */ /* 0x000fe400078e0026 */
[----:B------:R-:W-:-:S07]  /*1f2b0*/  IMAD.MOV.U32 R37, RZ, RZ, R14 ;  /* 0x000000ffff257224 */ /* 0x000fce00078e000e */
[----:B------:R-:W-:Y:S05]  /*1f2c0*/  WARPSYNC.COLLECTIVE R15, `(.L_x_12672) ;  /* 0x000000000f087348 */ /* 0x000fea0003c00000 */
[----:B------:R0:W1:Y:S02]  /*1f2d0*/  SHFL.IDX P6, R14, R13, R12, R11 ;  /* 0x0000000c0d0e7389 */ /* 0x00006400000c000b */
[----:B01----:R-:W-:Y:S01]  /*1f2e0*/  ENDCOLLECTIVE ;  /* 0x000000000000791b */ /* 0x003fe20003800000 */
.L_x_12672:
[----:B------:R-:W-:Y:S01]  /*1f2f0*/  IMAD.MOV.U32 R38, RZ, RZ, R14 ;  /* 0x000000ffff267224 */ /* 0x000fe200078e000e */
[----:B------:R-:W-:Y:S06]  /*1f300*/  BRA `(.L_x_12673) ;  /* 0xfffffeac00787947 */ /* 0x000fec000383ffff */
.L_x_12454:
[----:B0-----:R0:W1:Y:S02]  /*1f310*/  SYNCS.PHASECHK.TRANS64.TRYWAIT P0, [R2+URZ+0x2d800], R3 ;  /* 0x02d80003020075a7 */ /* 0x001064000800017f */
[----:B-1----:R-:W-:Y:S05]  /*1f320*/  @!P0 NANOSLEEP.SYNCS 0x989680 ;  /* 0x009896800000895d */ /* 0x002fea0003900000 */
[----:B------:R-:W1:Y:S02]  /*1f330*/  @!P0 SYNCS.PHASECHK.TRANS64 P0, [R2+URZ+0x2d800], R3 ;  /* 0x02d80003020085a7 */ /* 0x000e64000800007f */
[----:B-1----:R-:W-:Y:S05]  /*1f340*/  @!P0 BRA `(.L_x_12454) ;  /* 0xfffffffc00f08947 */ /* 0x002fea000383ffff */
[----:B------:R-:W-:Y:S05]  /*1f350*/  BRA `(.L_x_12674) ;  /* 0xfffffeb400287947 */ /* 0x000fea000383ffff */
.L_x_12462:
[----:B-1----:R1:W3:Y:S02]  /*1f360*/  SYNCS.PHASECHK.TRANS64.TRYWAIT P1, [R3+URZ+0x2d830], R4 ;  /* 0x02d83004030075a7 */ /* 0x0022e4000802017f */
[----:B---3--:R-:W-:Y:S05]  /*1f370*/  @!P1 NANOSLEEP.SYNCS 0x989680 ;  /* 0x009896800000995d */ /* 0x008fea0003900000 */
[----:B------:R-:W3:Y:S02]  /*1f380*/  @!P1 SYNCS.PHASECHK.TRANS64 P1, [R3+URZ+0x2d830], R4 ;  /* 0x02d83004030095a7 */ /* 0x000ee4000802007f */
[----:B---3--:R-:W-:Y:S05]  /*1f390*/  @!P1 BRA `(.L_x_12462) ;  /* 0xfffffffc00f09947 */ /* 0x008fea000383ffff */
[----:B------:R-:W-:Y:S05]  /*1f3a0*/  BRA `(.L_x_12461) ;  /* 0xfffffec800b87947 */ /* 0x000fea000383ffff */
.L_x_12469:
[----:B-1----:R1:W2:Y:S02]  /*1f3b0*/  SYNCS.PHASECHK.TRANS64.TRYWAIT P2, [R7+URZ+0x2d830], R0 ;  /* 0x02d83000070075a7 */ /* 0x0022a4000804017f */
[----:B--2---:R-:W-:Y:S05]  /*1f3c0*/  @!P2 NANOSLEEP.SYNCS 0x989680 ;  /* 0x009896800000a95d */ /* 0x004fea0003900000 */
[----:B------:R-:W2:Y:S02]  /*1f3d0*/  @!P2 SYNCS.PHASECHK.TRANS64 P2, [R7+URZ+0x2d830], R0 ;  /* 0x02d830000700a5a7 */ /* 0x000ea4000804007f */
[----:B--2---:R-:W-:Y:S05]  /*1f3e0*/  @!P2 BRA `(.L_x_12469) ;  /* 0xfffffffc00f0a947 */ /* 0x004fea000383ffff */
[----:B------:R-:W-:Y:S05]  /*1f3f0*/  BRA `(.L_x_12468) ;  /* 0xfffffef000147947 */ /* 0x000fea000383ffff */
.L_x_12473:
[----:B-1----:R1:W2:Y:S02]  /*1f400*/  SYNCS.PHASECHK.TRANS64.TRYWAIT P1, [R7+URZ+0x2d850], R0 ;  /* 0x02d85000070075a7 */ /* 0x0022a4000802017f */
[----:B--2---:R-:W-:Y:S05]  /*1f410*/  @!P1 NANOSLEEP.SYNCS 0x989680 ;  /* 0x009896800000995d */ /* 0x004fea0003900000 */
[----:B------:R-:W2:Y:S02]  /*1f420*/  @!P1 SYNCS.PHASECHK.TRANS64 P1, [R7+URZ+0x2d850], R0 ;  /* 0x02d85000070095a7 */ /* 0x000ea4000802007f */
[----:B--2---:R-:W-:Y:S05]  /*1f430*/  @!P1 BRA `(.L_x_12473) ;  /* 0xfffffffc00f09947 */ /* 0x004fea000383ffff */
[----:B------:R-:W-:Y:S05]  /*1f440*/  BRA `(.L_x_12470) ;  /* 0xfffffef400247947 */ /* 0x000fea000383ffff */
.L_x_12482:
[----:B-1----:R1:W2:Y:S02]  /*1f450*/  SYNCS.PHASECHK.TRANS64.TRYWAIT P2, [R7+URZ+0x2d830], R0 ;  /* 0x02d83000070075a7 */ /* 0x0022a4000804017f */
[----:B--2---:R-:W-:Y:S05]  /*1f460*/  @!P2 NANOSLEEP.SYNCS 0x989680 ;  /* 0x009896800000a95d */ /* 0x004fea0003900000 */
[----:B------:R-:W2:Y:S02]  /*1f470*/  @!P2 SYNCS.PHASECHK.TRANS64 P2, [R7+URZ+0x2d830], R0 ;  /* 0x02d830000700a5a7 */ /* 0x000ea4000804007f */
[----:B--2---:R-:W-:Y:S05]  /*1f480*/  @!P2 BRA `(.L_x_12482) ;  /* 0xfffffffc00f0a947 */ /* 0x004fea000383ffff */
[----:B------:R-:W-:Y:S05]  /*1f490*/  BRA `(.L_x_12481) ;  /* 0xffffff1c00987947 */ /* 0x000fea000383ffff */
.L_x_12486:
[----:B-1----:R1:W2:Y:S02]  /*1f4a0*/  SYNCS.PHASECHK.TRANS64.TRYWAIT P1, [R5+URZ+0x2d850], R0 ;  /* 0x02d85000050075a7 */ /* 0x0022a4000802017f */
[----:B--2---:R-:W-:Y:S05]  /*1f4b0*/  @!P1 NANOSLEEP.SYNCS 0x989680 ;  /* 0x009896800000995d */ /* 0x004fea0003900000 */
[----:B------:R-:W2:Y:S02]  /*1f4c0*/  @!P1 SYNCS.PHASECHK.TRANS64 P1, [R5+URZ+0x2d850], R0 ;  /* 0x02d85000050095a7 */ /* 0x000ea4000802007f */
[----:B--2---:R-:W-:Y:S05]  /*1f4d0*/  @!P1 BRA `(.L_x_12486) ;  /* 0xfffffffc00f09947 */ /* 0x004fea000383ffff */
[----:B------:R-:W-:Y:S05]  /*1f4e0*/  BRA `(.L_x_12483) ;  /* 0xffffff2000a87947 */ /* 0x000fea000383ffff */
.L_x_12493:
[----:B-1----:R1:W2:Y:S02]  /*1f4f0*/  SYNCS.PHASECHK.TRANS64.TRYWAIT P1, [R6+URZ+0x2d850], R5 ;  /* 0x02d85005060075a7 */ /* 0x0022a4000802017f */
[----:B--2---:R-:W-:Y:S05]  /*1f500*/  @!P1 NANOSLEEP.SYNCS 0x989680 ;  /* 0x009896800000995d */ /* 0x004fea0003900000 */
[----:B------:R-:W2:Y:S02]  /*1f510*/  @!P1 SYNCS.PHASECHK.TRANS64 P1, [R6+URZ+0x2d850], R5 ;  /* 0x02d85005060095a7 */ /* 0x000ea4000802007f */
[----:B--2---:R-:W-:Y:S05]  /*1f520*/  @!P1 BRA `(.L_x_12493) ;  /* 0xfffffffc00f09947 */ /* 0x004fea000383ffff */
[----:B------:R-:W-:Y:S05]  /*1f530*/  BRA `(.L_x_12492) ;  /* 0xffffff4000787947 */ /* 0x000fea000383ffff */
.L_x_12499:
[----:B------:R-:W-:Y:S02]  /*1f540*/  IMAD.MOV.U32 R13, RZ, RZ, R20 ;  /* 0x000000ffff0d7224 */ /* 0x000fe400078e0014 */
[----:B------:R-:W-:Y:S02]  /*1f550*/  IMAD.MOV.U32 R12, RZ, RZ, RZ ;  /* 0x000000ffff0c7224 */ /* 0x000fe400078e00ff */
[----:B------:R-:W-:Y:S02]  /*1f560*/  IMAD.MOV.U32 R11, RZ, RZ, 0x1c1f ;  /* 0x00001c1fff0b7424 */ /* 0x000fe400078e00ff */
[----:B------:R-:W-:-:S07]  /*1f570*/  IMAD.MOV.U32 R15, RZ, RZ, -0x1 ;  /* 0xffffffffff0f7424 */ /* 0x000fce00078e00ff */
[----:B-----5:R-:W-:Y:S05]  /*1f580*/  WARPSYNC.COLLECTIVE R15, `(.L_x_12675) ;  /* 0x000000000f087348 */ /* 0x020fea0003c00000 */
[----:B------:R0:W1:Y:S02]  /*1f590*/  SHFL.IDX P6, R14, R13, R12, R11 ;  /* 0x0000000c0d0e7389 */ /* 0x00006400000c000b */
[----:B01---5:R-:W-:Y:S01]  /*1f5a0*/  ENDCOLLECTIVE ;  /* 0x000000000000791b */ /* 0x023fe20003800000 */
.L_x_12675:
[----:B------:R-:W-:Y:S01]  /*1f5b0*/  IMAD.MOV.U32 R13, RZ, RZ, R0 ;  /* 0x000000ffff0d7224 */ /* 0x000fe200078e0000 */
[----:B------:R-:W-:-:S07]  /*1f5c0*/  MOV R3, R14 ;  /* 0x0000000e00037202 */ /* 0x000fce0000000f00 */
[----:B------:R-:W-:Y:S05]  /*1f5d0*/  WARPSYNC.COLLECTIVE R15, `(.L_x_12676) ;  /* 0x000000000f087348 */ /* 0x000fea0003c00000 */
[----:B------:R0:W1:Y:S02]  /*1f5e0*/  SHFL.IDX P6, R14, R13, R12, R11 ;  /* 0x0000000c0d0e7389 */ /* 0x00006400000c000b */
[----:B01----:R-:W-:Y:S01]  /*1f5f0*/  ENDCOLLECTIVE ;  /* 0x000000000000791b */ /* 0x003fe20003800000 */
.L_x_12676:
[----:B------:R-:W-:Y:S05]  /*1f600*/  BRA `(.L_x_12677) ;  /* 0xffffff5c004c7947 */ /* 0x000fea000383ffff */
.L_x_12502:
        /* <DEDUP_REMOVED lines=8> */
.L_x_12679:
[----:B------:R-:W-:Y:S05]  /*1f690*/  BSYNC B1 ;  /* 0x0000000000017941 */ /* 0x000fea0003800000 */
.L_x_12678:
        /* <DEDUP_REMOVED lines=8> */
.L_x_12680:
[----:B------:R-:W-:Y:S05]  /*1f720*/  BRA `(.L_x_12681) ;  /* 0xffffff5c005c7947 */ /* 0x000fea000383ffff */
.L_x_12504:
[----:B------:R-:W-:Y:S02]  /*1f730*/  IMAD.MOV.U32 R13, RZ, RZ, R26 ;  /* 0x000000ffff0d7224 */ /* 0x000fe400078e001a */
[----:B------:R-:W-:Y:S02]  /*1f740*/  IMAD.MOV.U32 R12, RZ, RZ, RZ ;  /* 0x000000ffff0c7224 */ /* 0x000fe400078e00ff */
[----:B------:R-:W-:Y:S02]  /*1f750*/  IMAD.MOV.U32 R11, RZ, RZ, 0x1c1f ;  /* 0x00001c1fff0b7424 */ /* 0x000fe400078e00ff */
[----:B------:R-:W-:-:S07]  /*1f760*/  IMAD.MOV.U32 R15, RZ, RZ, -0x1 ;  /* 0xffffffffff0f7424 */ /* 0x000fce00078e00ff */
[----:B------:R-:W-:Y:S05]  /*1f770*/  WARPSYNC.COLLECTIVE R15, `(.L_x_12682) ;  /* 0x000000000f087348 */ /* 0x000fea0003c00000 */
[----:B------:R0:W1:Y:S02]  /*1f780*/  SHFL.IDX P6, R14, R13, R12, R11 ;  /* 0x0000000c0d0e7389 */ /* 0x00006400000c000b */
[----:B01----:R-:W-:Y:S01]  /*1f790*/  ENDCOLLECTIVE ;  /* 0x000000000000791b */ /* 0x003fe20003800000 */
.L_x_12682:
[----:B------:R-:W-:Y:S01]  /*1f7a0*/  MOV R13, R0 ;  /* 0x00000000000d7202 */ /* 0x000fe20000000f00 */
[----:B------:R-:W-:-:S07]  /*1f7b0*/  IMAD.MOV.U32 R3, RZ, RZ, R14 ;  /* 0x000000ffff037224 */ /* 0x000fce00078e000e */
[----:B------:R-:W-:Y:S05]  /*1f7c0*/  WARPSYNC.COLLECTIVE R15, `(.L_x_12683) ;  /* 0x000000000f087348 */ /* 0x000fea0003c00000 */
[----:B------:R0:W1:Y:S02]  /*1f7d0*/  SHFL.IDX P6, R14, R13, R12, R11 ;  /* 0x0000000c0d0e7389 */ /* 0x00006400000c000b */
[----:B01----:R-:W-:Y:S01]  /*1f7e0*/  ENDCOLLECTIVE ;  /* 0x000000000000791b */ /* 0x003fe20003800000 */
.L_x_12683:
[----:B------:R-:W-:Y:S05]  /*1f7f0*/  BRA `(.L_x_12684) ;  /* 0xffffff6000287947 */ /* 0x000fea000383ffff */
.L_x_12507:
        /* <DEDUP_REMOVED lines=8> */
.L_x_12686:
[----:B------:R-:W-:Y:S05]  /*1f880*/  BSYNC B1 ;  /* 0x0000000000017941 */ /* 0x000fea0003800000 */
.L_x_12685:
        /* <DEDUP_REMOVED lines=8> */
.L_x_12687:
[----:B------:R-:W-:Y:S05]  /*1f910*/  BRA `(.L_x_12688) ;  /* 0xffffff6400247947 */ /* 0x000fea000383ffff */
.L_x_12511:
[----:B------:R-:W-:Y:S02]  /*1f920*/  IMAD.MOV.U32 R13, RZ, RZ, R4 ;  /* 0x000000ffff0d7224 */ /* 0x000fe400078e0004 */
[----:B------:R-:W-:Y:S02]  /*1f930*/  IMAD.MOV.U32 R12, RZ, RZ, RZ ;  /* 0x000000ffff0c7224 */ /* 0x000fe400078e00ff */
[----:B------:R-:W-:Y:S02]  /*1f940*/  IMAD.MOV.U32 R11, RZ, RZ, 0x1c1f ;  /* 0x00001c1fff0b7424 */ /* 0x000fe400078e00ff */
[----:B------:R-:W-:-:S07]  /*1f950*/  IMAD.MOV.U32 R15, RZ, RZ, -0x1 ;  /* 0xffffffffff0f7424 */ /* 0x000fce00078e00ff */
[----:B-1----:R-:W-:Y:S05]  /*1f960*/  WARPSYNC.COLLECTIVE R15, `(.L_x_12689) ;  /* 0x000000000f087348 */ /* 0x002fea0003c00000 */
[----:B------:R0:W2:Y:S02]  /*1f970*/  SHFL.IDX P6, R14, R13, R12, R11 ;  /* 0x0000000c0d0e7389 */ /* 0x0000a400000c000b */
[----:B012---:R-:W-:Y:S01]  /*1f980*/  ENDCOLLECTIVE ;  /* 0x000000000000791b */ /* 0x007fe20003800000 */
.L_x_12689:
[----:B------:R-:W-:Y:S02]  /*1f990*/  IMAD.MOV.U32 R13, RZ, RZ, R0 ;  /* 0x000000ffff0d7224 */ /* 0x000fe400078e0000 */
[----:B------:R-:W-:-:S07]  /*1f9a0*/  IMAD.MOV.U32 R3, RZ, RZ, R14 ;  /* 0x000000ffff037224 */ /* 0x000fce00078e000e */
[----:B------:R-:W-:Y:S05]  /*1f9b0*/  WARPSYNC.COLLECTIVE R15, `(.L_x_12690) ;  /* 0x000000000f087348 */ /* 0x000fea0003c00000 */
[----:B------:R0:W1:Y:S02]  /*1f9c0*/  SHFL.IDX P6, R14, R13, R12, R11 ;  /* 0x0000000c0d0e7389 */ /* 0x00006400000c000b */
[----:B01----:R-:W-:Y:S01]  /*1f9d0*/  ENDCOLLECTIVE ;  /* 0x000000000000791b */ /* 0x003fe20003800000 */
.L_x_12690:
[----:B------:R-:W-:Y:S05]  /*1f9e0*/  BRA `(.L_x_12691) ;  /* 0xffffff70005c7947 */ /* 0x000fea000383ffff */
.L_x_12514:
[----:B------:R-:W-:Y:S01]  /*1f9f0*/  BSSY B1, `(.L_x_12692) ;  /* 0x0000008000017945 */ /* 0x000fe20003800000 */
[----:B----4-:R-:W-:Y:S01]  /*1fa00*/  MOV R13, R4 ;  /* 0x00000004000d7202 */ /* 0x010fe20000000f00 */
[----:B------:R-:W-:Y:S02]  /*1fa10*/  IMAD.MOV.U32 R12, RZ, RZ, 0x1 ;  /* 0x00000001ff0c7424 */ /* 0x000fe400078e00ff */
[----:B------:R-:W-:Y:S02]  /*1fa20*/  IMAD.MOV.U32 R11, RZ, RZ, 0x1c1f ;  /* 0x00001c1fff0b7424 */ /* 0x000fe400078e00ff */
[----:B------:R-:W-:-:S07]  /*1fa30*/  IMAD.MOV.U32 R15, RZ, RZ, -0x1 ;  /* 0xffffffffff0f7424 */ /* 0x000fce00078e00ff */
[----:B0123--:R-:W-:Y:S05]  /*1fa40*/  WARPSYNC.COLLECTIVE R15, `(.L_x_12693) ;  /* 0x000000000f087348 */ /* 0x00ffea0003c00000 */
[----:B---3--:R3:W4:Y:S02]  /*1fa50*/  SHFL.IDX P6, R14, R13, R12, R11 ;  /* 0x0000000c0d0e7389 */ /* 0x00872400000c000b */
[----:B01234-:R-:W-:Y:S01]  /*1fa60*/  ENDCOLLECTIVE ;  /* 0x000000000000791b */ /* 0x01ffe20003800000 */
.L_x_12693:
[----:B------:R-:W-:Y:S05]  /*1fa70*/  BSYNC B1 ;  /* 0x0000000000017941 */ /* 0x000fea0003800000 */
.L_x_12692:
        /* <DEDUP_REMOVED lines=8> */
.L_x_12694:
[----:B------:R-:W-:Y:S05]  /*1fb00*/  BRA `(.L_x_12695) ;  /* 0xffffff7000707947 */ /* 0x000fea000383ffff */
.L_x_12533:
        /* <DEDUP_REMOVED lines=11> */
.L_x_12697:
[----:B------:R-:W-:Y:S05]  /*1fbc0*/  BSYNC B1 ;  /* 0x0000000000017941 */ /* 0x000fea0003800000 */
.L_x_12696:
[----:B------:R-:W-:Y:S05]  /*1fbd0*/  BRA `(.L_x_12698) ;  /* 0xffffff8c009c7947 */ /* 0x000fea000383ffff */
.L_x_12535:
[----:B------:R-:W-:Y:S01]  /*1fbe0*/  BSSY B1, `(.L_x_12699) ;  /* 0x0000006000017945 */ /* 0x000fe20003800000 */
[----:B------:R-:W-:-:S07]  /*1fbf0*/  IMAD.MOV.U32 R15, RZ, RZ, -0x1 ;  /* 0xffffffffff0f7424 */ /* 0x000fce00078e00ff */
[----:B012---:R-:W-:Y:S05]  /*1fc00*/  WARPSYNC.COLLECTIVE R15, `(.L_x_12700) ;  /* 0x000000000f0c7348 */ /* 0x007fea0003c00000 */
[----:B------:R-:W-:Y:S02]  /*1fc10*/  ELECT P6, UR62, PT ;  /* 0x00000000003e782f */ /* 0x000fe400038c0000 */
[----:B------:R-:W-:Y:S01]  /*1fc20*/  MOV R14, UR62 ;  /* 0x0000003e000e7c02 */ /* 0x000fe20008000f00 */
[----:B012---:R-:W-:Y:S10]  /*1fc30*/  ENDCOLLECTIVE ;  /* 0x000000000000791b */ /* 0x007ff40003800000 */
.L_x_12700:
[----:B------:R-:W-:Y:S05]  /*1fc40*/  BSYNC B1 ;  /* 0x0000000000017941 */ /* 0x000fea0003800000 */
.L_x_12699:
[----:B------:R-:W-:Y:S05]  /*1fc50*/  BRA `(.L_x_12534) ;  /* 0xffffff8c00947947 */ /* 0x000fea000383ffff */
.L_x_12537:
[----:B--2---:R2:W3:Y:S02]  /*1fc60*/  SYNCS.PHASECHK.TRANS64.TRYWAIT P0, [R16+URZ+0x2d820], R6 ;  /* 0x02d82006100075a7 */ /* 0x0044e4000800017f */
[----:B---3--:R-:W-:Y:S05]  /*1fc70*/  @!P0 NANOSLEEP.SYNCS 0x989680 ;  /* 0x009896800000895d */ /* 0x008fea0003900000 */
[----:B------:R-:W3:Y:S02]  /*1fc80*/  @!P0 SYNCS.PHASECHK.TRANS64 P0, [R16+URZ+0x2d820], R6 ;  /* 0x02d82006100085a7 */ /* 0x000ee4000800007f */
[----:B---3--:R-:W-:Y:S05]  /*1fc90*/  @!P0 BRA `(.L_x_12537) ;  /* 0xfffffffc00f08947 */ /* 0x008fea000383ffff */
[----:B------:R-:W-:Y:S05]  /*1fca0*/  BRA `(.L_x_12701) ;  /* 0xffffff8c00a47947 */ /* 0x000fea000383ffff */
.L_x_12541:
[----:B0-----:R0:W1:Y:S02]  /*1fcb0*/  SYNCS.PHASECHK.TRANS64.TRYWAIT P0, [R9+URZ+0x2d8a0], R11 ;  /* 0x02d8a00b090075a7 */ /* 0x001064000800017f */
[----:B-1----:R-:W-:Y:S05]  /*1fcc0*/  @!P0 NANOSLEEP.SYNCS 0x989680 ;  /* 0x009896800000895d */ /* 0x002fea0003900000 */
[----:B------:R-:W1:Y:S02]  /*1fcd0*/  @!P0 SYNCS.PHASECHK.TRANS64 P0, [R9+URZ+0x2d8a0], R11 ;  /* 0x02d8a00b090085a7 */ /* 0x000e64000800007f */
[----:B-1----:R-:W-:Y:S05]  /*1fce0*/  @!P0 BRA `(.L_x_12541) ;  /* 0xfffffffc00f08947 */ /* 0x002fea000383ffff */
[----:B------:R-:W-:Y:S05]  /*1fcf0*/  BRA `(.L_x_12702) ;  /* 0xffffff8c00c07947 */ /* 0x000fea000383ffff */
.L_x_12548:
[----:B-1----:R1:W2:Y:S02]  /*1fd00*/  SYNCS.PHASECHK.TRANS64.TRYWAIT P0, [R9+URZ+0x2d8c0], R11 ;  /* 0x02d8c00b090075a7 */ /* 0x0022a4000800017f */
[----:B--2---:R-:W-:Y:S05]  /*1fd10*/  @!P0 NANOSLEEP.SYNCS 0x989680 ;  /* 0x009896800000895d */ /* 0x004fea0003900000 */
[----:B------:R-:W2:Y:S02]  /*1fd20*/  @!P0 SYNCS.PHASECHK.TRANS64 P0, [R9+URZ+0x2d8c0], R11 ;  /* 0x02d8c00b090085a7 */ /* 0x000ea4000800007f */
[----:B--2---:R-:W-:Y:S05]  /*1fd30*/  @!P0 BRA `(.L_x_12548) ;  /* 0xfffffffc00f08947 */ /* 0x004fea000383ffff */
[----:B------:R-:W-:Y:S05]  /*1fd40*/  BRA `(.L_x_12703) ;  /* 0xffffff9000bc7947 */ /* 0x000fea000383ffff */
.L_x_12557:
[----:B0-----:R0:W1:Y:S02]  /*1fd50*/  SYNCS.PHASECHK.TRANS64.TRYWAIT P1, [R9+URZ+0x2d8a0], R8 ;  /* 0x02d8a008090075a7 */ /* 0x001064000802017f */
[----:B-1----:R-:W-:Y:S05]  /*1fd60*/  @!P1 NANOSLEEP.SYNCS 0x989680 ;  /* 0x009896800000995d */ /* 0x002fea0003900000 */
[----:B------:R-:W1:Y:S02]  /*1fd70*/  @!P1 SYNCS.PHASECHK.TRANS64 P1, [R9+URZ+0x2d8a0], R8 ;  /* 0x02d8a008090095a7 */ /* 0x000e64000802007f */
[----:B-1----:R-:W-:Y:S05]  /*1fd80*/  @!P1 BRA `(.L_x_12557) ;  /* 0xfffffffc00f09947 */ /* 0x002fea000383ffff */
[----:B------:R-:W-:Y:S05]  /*1fd90*/  BRA `(.L_x_12704) ;  /* 0xffffff9400fc7947 */ /* 0x000fea000383ffff */
.L_x_12564:
[----:B-1----:R1:W2:Y:S02]  /*1fda0*/  SYNCS.PHASECHK.TRANS64.TRYWAIT P1, [R9+URZ+0x2d8c0], R8 ;  /* 0x02d8c008090075a7 */ /* 0x0022a4000802017f */
[----:B--2---:R-:W-:Y:S05]  /*1fdb0*/  @!P1 NANOSLEEP.SYNCS 0x989680 ;  /* 0x009896800000995d */ /* 0x004fea0003900000 */
[----:B------:R-:W2:Y:S02]  /*1fdc0*/  @!P1 SYNCS.PHASECHK.TRANS64 P1, [R9+URZ+0x2d8c0], R8 ;  /* 0x02d8c008090095a7 */ /* 0x000ea4000802007f */
[----:B--2---:R-:W-:Y:S05]  /*1fdd0*/  @!P1 BRA `(.L_x_12564) ;  /* 0xfffffffc00f09947 */ /* 0x004fea000383ffff */
[----:B------:R-:W-:Y:S05]  /*1fde0*/  BRA `(.L_x_12705) ;  /* 0xffffff9800f47947 */ /* 0x000fea000383ffff */
.L_x_12581:
[----:B------:R-:W0:Y:S01]  /*1fdf0*/  S2R R20, SR_TID.X ;  /* 0x0000000000147919 */ /* 0x000e220000002100 */
[----:B------:R-:W-:Y:S01]  /*1fe00*/  BSSY B0, `(.L_x_12706) ;  /* 0x000000a000007945 */ /* 0x000fe20003800000 */
[----:B------:R-:W-:Y:S02]  /*1fe10*/  IMAD.MOV.U32 R12, RZ, RZ, RZ ;  /* 0x000000ffff0c7224 */ /* 0x000fe400078e00ff */
[----:B------:R-:W-:Y:S01]  /*1fe20*/  IMAD.MOV.U32 R15, RZ, RZ, -0x1 ;  /* 0xffffffffff0f7424 */ /* 0x000fe200078e00ff */
[----:B0-----:R-:W-:-:S04]  /*1fe30*/  SHF.R.U32.HI R11, RZ, 0x5, R20 ;  /* 0x00000005ff0b7819 */ /* 0x001fc80000011614 */
[----:B------:R-:W-:-:S05]  /*1fe40*/  LOP3.LUT R11, R11, 0x3, RZ, 0xc0, !PT ;  /* 0x000000030b0b7812 */ /* 0x000fca00078ec0ff */
[----:B------:R-:W-:Y:S01]  /*1fe50*/  IMAD.MOV.U32 R13, RZ, RZ, R11 ;  /* 0x000000ffff0d7224 */ /* 0x000fe200078e000b */
[----:B------:R-:W-:-:S07]  /*1fe60*/  MOV R11, 0x1f ;  /* 0x0000001f000b7802 */ /* 0x000fce0000000f00 */
[----:B-----5:R-:W-:Y:S05]  /*1fe70*/  WARPSYNC.COLLECTIVE R15, `(.L_x_12707) ;  /* 0x000000000f087348 */ /* 0x020fea0003c00000 */
[----:B------:R0:W1:Y:S02]  /*1fe80*/  SHFL.IDX P6, R14, R13, R12, R11 ;  /* 0x0000000c0d0e7389 */ /* 0x00006400000c000b */
[----:B01---5:R-:W-:Y:S01]  /*1fe90*/  ENDCOLLECTIVE ;  /* 0x000000000000791b */ /* 0x023fe20003800000 */
.L_x_12707:
[----:B------:R-:W-:Y:S05]  /*1fea0*/  BSYNC B0 ;  /* 0x0000000000007941 */ /* 0x000fea0003800000 */
.L_x_12706:
[----:B------:R-:W-:Y:S05]  /*1feb0*/  BRA `(.L_x_12708) ;  /* 0xffffffa800ec7947 */ /* 0x000fea000383ffff */
.L_x_12584:
[----:B0-----:R0:W1:Y:S02]  /*1fec0*/  SYNCS.PHASECHK.TRANS64.TRYWAIT P0, [R0+URZ+0x2d840], R5 ;  /* 0x02d84005000075a7 */ /* 0x001064000800017f */
[----:B-1----:R-:W-:Y:S05]  /*1fed0*/  @!P0 NANOSLEEP.SYNCS 0x989680 ;  /* 0x009896800000895d */ /* 0x002fea0003900000 */
[----:B------:R-:W1:Y:S02]  /*1fee0*/  @!P0 SYNCS.PHASECHK.TRANS64 P0, [R0+URZ+0x2d840], R5 ;  /* 0x02d84005000085a7 */ /* 0x000e64000800007f */
[----:B-1----:R-:W-:Y:S05]  /*1fef0*/  @!P0 BRA `(.L_x_12584) ;  /* 0xfffffffc00f08947 */ /* 0x002fea000383ffff */
[----:B------:R-:W-:Y:S05]  /*1ff00*/  BRA `(.L_x_12709) ;  /* 0xffffffac00407947 */ /* 0x000fea000383ffff */
.L_x_12585:
        /* <DEDUP_REMOVED lines=8> */
.L_x_12711:
[----:B------:R-:W-:Y:S05]  /*1ff90*/  BSYNC B0 ;  /* 0x0000000000007941 */ /* 0x000fea0003800000 */
.L_x_12710:
        /* <DEDUP_REMOVED lines=8> */
.L_x_12712:
[----:B------:R-:W-:Y:S02]  /*20020*/  IMAD.MOV.U32 R13, RZ, RZ, R7 ;  /* 0x000000ffff0d7224 */ /* 0x000fe400078e0007 */
[----:B------:R-:W-:Y:S02]  /*20030*/  IMAD.MOV.U32 R12, RZ, RZ, 0x1 ;  /* 0x00000001ff0c7424 */ /* 0x000fe400078e00ff */
[----:B------:R-:W-:-:S07]  /*20040*/  IMAD.MOV.U32 R4, RZ, RZ, R14 ;  /* 0x000000ffff047224 */ /* 0x000fce00078e000e */
[----:B------:R-:W-:Y:S05]  /*20050*/  WARPSYNC.COLLECTIVE R15, `(.L_x_12713) ;  /* 0x000000000f087348 */ /* 0x000fea0003c00000 */
[----:B------:R0:W1:Y:S02]  /*20060*/  SHFL.IDX P6, R14, R13, R12, R11 ;  /* 0x0000000c0d0e7389 */ /* 0x00006400000c000b */
[----:B01----:R-:W-:Y:S01]  /*20070*/  ENDCOLLECTIVE ;  /* 0x000000000000791b */ /* 0x003fe20003800000 */
.L_x_12713:
[----:B------:R-:W-:-:S05]  /*20080*/  @P0 LEA R5, P1, R9, R4, 0x1 ;  /* 0x0000000409050211 */ /* 0x000fca00078208ff */
[----:B------:R-:W-:Y:S01]  /*20090*/  @P0 IMAD.X R4, RZ, RZ, R6, P1 ;  /* 0x000000ffff040224 */ /* 0x000fe200008e0606 */
[----:B------:R-:W-:Y:S01]  /*200a0*/  ISETP.GE.AND P1, PT, R3, 0x21, PT ;  /* 0x000000210300780c */ /* 0x000fe20003f26270 */
        /* <DEDUP_REMOVED lines=11> */
[----:B0-----:R-:W-:-:S07]  /*20160*/  MOV R6, R14 ;  /* 0x0000000e00067202 */ /* 0x001fce0000000f00 */
[----:B------:R-:W-:Y:S05]  /*20170*/  WARPSYNC.COLLECTIVE R15, `(.L_x_12714) ;  /* 0x000000000f087348 */ /* 0x000fea0003c00000 */
[----:B------:R0:W1:Y:S02]  /*20180*/  SHFL.IDX P6, R14, R13, R12, R11 ;  /* 0x0000000c0d0e7389 */ /* 0x00006400000c000b */
[----:B01----:R-:W-:Y:S01]  /*20190*/  ENDCOLLECTIVE ;  /* 0x000000000000791b */ /* 0x003fe20003800000 */
.L_x_12714:
[----:B------:R-:W-:Y:S02]  /*201a0*/  IMAD.MOV.U32 R13, RZ, RZ, R7 ;  /* 0x000000ffff0d7224 */ /* 0x000fe400078e0007 */
[----:B------:R-:W-:Y:S02]  /*201b0*/  IMAD.MOV.U32 R12, RZ, RZ, 0x2 ;  /* 0x00000002ff0c7424 */ /* 0x000fe400078e00ff */
[----:B------:R-:W-:-:S07]  /*201c0*/  IMAD.MOV.U32 R4, RZ, RZ, R14 ;  /* 0x000000ffff047224 */ /* 0x000fce00078e000e */
[----:B------:R-:W-:Y:S05]  /*201d0*/  WARPSYNC.COLLECTIVE R15, `(.L_x_12715) ;  /* 0x000000000f087348 */ /* 0x000fea0003c00000 */
[----:B------:R0:W1:Y:S02]  /*201e0*/  SHFL.IDX P6, R14, R13, R12, R11 ;  /* 0x0000000c0d0e7389 */ /* 0x00006400000c000b */
[----:B01----:R-:W-:Y:S01]  /*201f0*/  ENDCOLLECTIVE ;  /* 0x000000000000791b */ /* 0x003fe20003800000 */
.L_x_12715:
[----:B------:R-:W-:-:S05]  /*20200*/  @P1 LEA R5, P0, R9, R4, 0x1 ;  /* 0x0000000409051211 */ /* 0x000fca00078008ff */
[----:B------:R-:W-:Y:S02]  /*20210*/  @P1 IMAD.X R4, RZ, RZ, R6, P0 ;  /* 0x000000ffff041224 */ /* 0x000fe400000e0606 */
[----:B------:R-:W-:-:S03]  /*20220*/  @P1 IMAD R6, R8, 0x2, R16 ;  /* 0x0000000208061824 */ /* 0x000fc600078e0210 */
        /* <DEDUP_REMOVED lines=15> */
.L_x_12716:
[----:B------:R-:W-:Y:S02]  /*20320*/  IMAD.MOV.U32 R13, RZ, RZ, R7 ;  /* 0x000000ffff0d7224 */ /* 0x000fe400078e0007 */
[----:B------:R-:W-:Y:S02]  /*20330*/  IMAD.MOV.U32 R12, RZ, RZ, 0x3 ;  /* 0x00000003ff0c7424 */ /* 0x000fe400078e00ff */
[----:B------:R-:W-:-:S07]  /*20340*/  IMAD.MOV.U32 R4, RZ, RZ, R14 ;  /* 0x000000ffff047224 */ /* 0x000fce00078e000e */
[----:B------:R-:W-:Y:S05]  /*20350*/  WARPSYNC.COLLECTIVE R15, `(.L_x_12717) ;  /* 0x000000000f087348 */ /* 0x000fea0003c00000 */
[----:B------:R0:W1:Y:S02]  /*20360*/  SHFL.IDX P6, R14, R13, R12, R11 ;  /* 0x0000000c0d0e7389 */ /* 0x00006400000c000b */
[----:B01----:R-:W-:Y:S01]  /*20370*/  ENDCOLLECTIVE ;  /* 0x000000000000791b */ /* 0x003fe20003800000 */
.L_x_12717:
        /* <DEDUP_REMOVED lines=11> */
.L_x_12718:
[----:B------:R-:W-:Y:S01]  /*20430*/  @!PT LDS RZ, [RZ] ;  /* 0x00000000fffff984 */ /* 0x000fe20000000800 */
[----:B------:R-:W-:Y:S01]  /*20440*/  @!PT LDS RZ, [RZ] ;  /* 0x00000000fffff984 */ /* 0x000fe20000000800 */
[----:B------:R-:W-:Y:S01]  /*20450*/  @!PT LDS RZ, [RZ] ;  /* 0x00000000fffff984 */ /* 0x000fe20000000800 */
[----:B------:R0:W-:Y:S04]  /*20460*/  @P1 LDGSTS.E.BYPASS.LTC128B.128 [R6+0x16400], desc[UR38][R4.64], !P4 ;  /* 0x1640000004061fae */ /* 0x0001e8000e101d66 */
[----:B------:R0:W-:Y:S04]  /*20470*/  @P1 LDGSTS.E.BYPASS.LTC128B.128 [R6+0x18400], desc[UR38][R4.64+0x40], !P3 ;  /* 0x1840004004061fae */ /* 0x0001e8000d901d66 */
[----:B------:R0:W-:Y:S01]  /*20480*/  @P1 LDGSTS.E.BYPASS.LTC128B.128 [R6+0x1a400], desc[UR38][R4.64+0x80], !P2 ;  /* 0x1a40008004061fae */ /* 0x0001e2000d101d66 */
[----:B------:R-:W-:Y:S01]  /*20490*/  MOV R2, R14 ;  /* 0x0000000e00027202 */ /* 0x000fe20000000f00 */
[----:B------:R-:W-:Y:S06]  /*204a0*/  BRA `(.L_x_12719) ;  /* 0xffffffa800f87947 */ /* 0x000fec000383ffff */
.L_x_12590:
        /* <DEDUP_REMOVED lines=9> */
.L_x_12720:
[C---:B------:R-:W-:Y:S01]  /*20540*/  VIADD R9, R25.reuse, 0x20 ;  /* 0x0000002019097836 */ /* 0x040fe20000000000 */
[----:B------:R-:W-:Y:S01]  /*20550*/  ISETP.GE.AND P3, PT, R25, R0, PT ;  /* 0x000000001900720c */ /* 0x000fe20003f66270 */
[----:B------:R-:W-:Y:S02]  /*20560*/  IMAD.MOV.U32 R13, RZ, RZ, R5 ;  /* 0x000000ffff0d7224 */ /* 0x000fe400078e0005 */
[----:B------:R-:W-:-:S10]  /*20570*/  IMAD.MOV.U32 R2, RZ, RZ, R14 ;  /* 0x000000ffff027224 */ /* 0x000fd400078e000e */
[----:B------:R-:W-:Y:S05]  /*20580*/  WARPSYNC.COLLECTIVE R15, `(.L_x_12721) ;  /* 0x000000000f087348 */ /* 0x000fea0003c00000 */
[----:B------:R0:W1:Y:S02]  /*20590*/  SHFL.IDX P6, R14, R13, R12, R11 ;  /* 0x0000000c0d0e7389 */ /* 0x00006400000c000b */
[----:B01----:R-:W-:Y:S01]  /*205a0*/  ENDCOLLECTIVE ;  /* 0x000000000000791b */ /* 0x003fe20003800000 */
.L_x_12721:
[----:B------:R-:W-:Y:S02]  /*205b0*/  IMAD.MOV.U32 R13, RZ, RZ, R4 ;  /* 0x000000ffff0d7224 */ /* 0x000fe400078e0004 */
[----:B------:R-:W-:Y:S02]  /*205c0*/  IMAD.MOV.U32 R12, RZ, RZ, 0x1 ;  /* 0x00000001ff0c7424 */ /* 0x000fe400078e00ff */
[----:B------:R-:W-:-:S07]  /*205d0*/  IMAD.MOV.U32 R3, RZ, RZ, R14 ;  /* 0x000000ffff037224 */ /* 0x000fce00078e000e */
[----:B------:R-:W-:Y:S05]  /*205e0*/  WARPSYNC.COLLECTIVE R15, `(.L_x_12722) ;  /* 0x000000000f087348 */ /* 0x000fea0003c00000 */
[----:B------:R0:W1:Y:S02]  /*205f0*/  SHFL.IDX P6, R14, R13, R12, R11 ;  /* 0x0000000c0d0e7389 */ /* 0x00006400000c000b */
[----:B01----:R-:W-:Y:S01]  /*20600*/  ENDCOLLECTIVE ;  /* 0x000000000000791b */ /* 0x003fe20003800000 */
.L_x_12722:
[----:B------:R-:W-:-:S04]  /*20610*/  @!P3 LEA R3, P4, R10, R3, 0x1 ;  /* 0x000000030a03b211 */ /* 0x000fc800078808ff */
[----:B------:R-:W-:-:S04]  /*20620*/  @!P3 IADD3.X R2, RZ, R2, RZ, P4, !PT ;  /* 0x00000002ff02b210 */ /* 0x000fc800027fe4ff */
        /* <DEDUP_REMOVED lines=15> */
.L_x_12723:
[----:B------:R-:W-:Y:S02]  /*20720*/  IMAD.MOV.U32 R13, RZ, RZ, R4 ;  /* 0x000000ffff0d7224 */ /* 0x000fe400078e0004 */
[----:B------:R-:W-:Y:S02]  /*20730*/  IMAD.MOV.U32 R12, RZ, RZ, 0x2 ;  /* 0x00000002ff0c7424 */ /* 0x000fe400078e00ff */
[----:B------:R-:W-:-:S07]  /*20740*/  IMAD.MOV.U32 R3, RZ, RZ, R14 ;  /* 0x000000ffff037224 */ /* 0x000fce00078e000e */
[----:B------:R-:W-:Y:S05]  /*20750*/  WARPSYNC.COLLECTIVE R15, `(.L_x_12724) ;  /* 0x000000000f087348 */ /* 0x000fea0003c00000 */
[----:B------:R0:W1:Y:S02]  /*20760*/  SHFL.IDX P6, R14, R13, R12, R11 ;  /* 0x0000000c0d0e7389 */ /* 0x00006400000c000b */
[----:B01----:R-:W-:Y:S01]  /*20770*/  ENDCOLLECTIVE ;  /* 0x000000000000791b */ /* 0x003fe20003800000 */
.L_x_12724:
        /* <DEDUP_REMOVED lines=18> */
.L_x_12725:
[----:B------:R-:W-:Y:S01]  /*208a0*/  IMAD.MOV.U32 R13, RZ, RZ, R4 ;  /* 0x000000ffff0d7224 */ /* 0x000fe200078e0004 */
[----:B------:R-:W-:Y:S01]  /*208b0*/  MOV R12, 0x3 ;  /* 0x00000003000c7802 */ /* 0x000fe20000000f00 */
[----:B------:R-:W-:-:S07]  /*208c0*/  IMAD.MOV.U32 R3, RZ, RZ, R14 ;  /* 0x000000ffff037224 */ /* 0x000fce00078e000e */
[----:B------:R-:W-:Y:S05]  /*208d0*/  WARPSYNC.COLLECTIVE R15, `(.L_x_12726) ;  /* 0x000000000f087348 */ /* 0x000fea0003c00000 */
[----:B------:R0:W1:Y:S02]  /*208e0*/  SHFL.IDX P6, R14, R13, R12, R11 ;  /* 0x0000000c0d0e7389 */ /* 0x00006400000c000b */
[----:B01----:R-:W-:Y:S01]  /*208f0*/  ENDCOLLECTIVE ;  /* 0x000000000000791b */ /* 0x003fe20003800000 */
.L_x_12726:
        /* <DEDUP_REMOVED lines=10> */
.L_x_12727:
[----:B------:R-:W-:Y:S01]  /*209a0*/  @!PT LDS RZ, [RZ] ;  /* 0x00000000fffff984 */ /* 0x000fe20000000800 */
[----:B------:R-:W-:Y:S01]  /*209b0*/  @!PT LDS RZ, [RZ] ;  /* 0x00000000fffff984 */ /* 0x000fe20000000800 */
[----:B------:R-:W-:Y:S01]  /*209c0*/  @!PT LDS RZ, [RZ] ;  /* 0x00000000fffff984 */ /* 0x000fe20000000800 */
[----:B------:R-:W-:Y:S04]  /*209d0*/  @!P3 LDGSTS.E.BYPASS.LTC128B.128 [R8+0xd400], desc[UR38][R2.64], !P0 ;  /* 0x0d4000000208bfae */ /* 0x000fe8000c101d66 */
[----:B------:R-:W-:Y:S04]  /*209e0*/  @!P3 LDGSTS.E.BYPASS.LTC128B.128 [R8+0x10400], desc[UR38][R2.64+0x40], !P1 ;  /* 0x104000400208bfae */ /* 0x000fe8000c901d66 */
[----:B------:R0:W-:Y:S01]  /*209f0*/  @!P3 LDGSTS.E.BYPASS.LTC128B.128 [R8+0x13400], desc[UR38][R2.64+0x80], !P2 ;  /* 0x134000800208bfae */ /* 0x0001e2000d101d66 */
[----:B------:R-:W-:Y:S01]  /*20a00*/  IMAD.MOV.U32 R13, RZ, RZ, R6 ;  /* 0x000000ffff0d7224 */ /* 0x000fe200078e0006 */
[----:B------:R-:W-:Y:S01]  /*20a10*/  MOV R12, RZ ;  /* 0x000000ff000c7202 */ /* 0x000fe20000000f00 */
[----:B0-----:R-:W-:-:S02]  /*20a20*/  VIADD R2, R25, 0x60 ;  /* 0x0000006019027836 */ /* 0x001fc40000000000 */
[----:B------:R-:W-:-:S07]  /*20a30*/  IMAD.MOV.U32 R5, RZ, RZ, R14 ;  /* 0x000000ffff057224 */ /* 0x000fce00078e000e */
[----:B------:R-:W-:Y:S05]  /*20a40*/  WARPSYNC.COLLECTIVE R15, `(.L_x_12728) ;  /* 0x000000000f087348 */ /* 0x000fea0003c00000 */
[----:B------:R0:W1:Y:S02]  /*20a50*/  SHFL.IDX P6, R14, R13, R12, R11 ;  /* 0x0000000c0d0e7389 */ /* 0x00006400000c000b */
[----:B01----:R-:W-:Y:S01]  /*20a60*/  ENDCOLLECTIVE ;  /* 0x000000000000791b */ /* 0x003fe20003800000 */
.L_x_12728:
        /* <DEDUP_REMOVED lines=16> */
.L_x_12729:
[----:B------:R-:W-:Y:S02]  /*20b70*/  IMAD.MOV.U32 R13, RZ, RZ, R6 ;  /* 0x000000ffff0d7224 */ /* 0x000fe400078e0006 */
[----:B------:R-:W-:Y:S02]  /*20b80*/  IMAD.MOV.U32 R12, RZ, RZ, 0x1 ;  /* 0x00000001ff0c7424 */ /* 0x000fe400078e00ff */
[----:B------:R-:W-:-:S07]  /*20b90*/  IMAD.MOV.U32 R3, RZ, RZ, R14 ;  /* 0x000000ffff037224 */ /* 0x000fce00078e000e */
[----:B------:R-:W-:Y:S05]  /*20ba0*/  WARPSYNC.COLLECTIVE R15, `(.L_x_12730) ;  /* 0x000000000f087348 */ /* 0x000fea0003c00000 */
[----:B------:R0:W1:Y:S02]  /*20bb0*/  SHFL.IDX P6, R14, R13, R12, R11 ;  /* 0x0000000c0d0e7389 */ /* 0x00006400000c000b */
[----:B01----:R-:W-:Y:S01]  /*20bc0*/  ENDCOLLECTIVE ;  /* 0x000000000000791b */ /* 0x003fe20003800000 */
.L_x_12730:
[----:B------:R-:W-:-:S05]  /*20bd0*/  @!P3 LEA R3, P4, R10, R3, 0x1 ;  /* 0x000000030a03b211 */ /* 0x000fca00078808ff */
[----:B------:R-:W-:-:S05]  /*20be0*/  @!P3 IMAD.X R2, RZ, RZ, R2, P4 ;  /* 0x000000ffff02b224 */ /* 0x000fca00020e0602 */
[-C--:B------:R-:W-:Y:S02]  /*20bf0*/  @!P3 LOP3.LUT R3, R3, R2.reuse, RZ, 0x3c, !PT ;  /* 0x000000020303b212 */ /* 0x080fe400078e3cff */
[----:B------:R-:W-:Y:S02]  /*20c00*/  MOV R13, R7 ;  /* 0x00000007000d7202 */ /* 0x000fe40000000f00 */
[----:B------:R-:W-:-:S04]  /*20c10*/  @!P3 LOP3.LUT R2, R3, R2, RZ, 0x3c, !PT ;  /* 0x000000020302b212 */ /* 0x000fc800078e3cff */
[----:B------:R-:W-:Y:S01]  /*20c20*/  @!P3 LOP3.LUT R3, R3, R2, RZ, 0x3c, !PT ;  /* 0x000000020303b212 */ /* 0x000fe200078e3cff */
[----:B------:R-:W-:-:S07]  /*20c30*/  IMAD.MOV.U32 R6, RZ, RZ, R14 ;  /* 0x000000ffff067224 */ /* 0x000fce00078e000e */
[----:B------:R-:W-:Y:S05]  /*20c40*/  WARPSYNC.COLLECTIVE R15, `(.L_x_12731) ;  /* 0x000000000f087348 */ /* 0x000fea0003c00000 */
[----:B------:R0:W1:Y:S02]  /*20c50*/  SHFL.IDX P6, R14, R13, R12, R11 ;  /* 0x0000000c0d0e7389 */ /* 0x00006400000c000b */
[----:B01----:R-:W-:Y:S01]  /*20c60*/  ENDCOLLECTIVE ;  /* 0x000000000000791b */ /* 0x003fe20003800000 */
.L_x_12731:
        /* <DEDUP_REMOVED lines=8> */
.L_x_12593:
[----:B-1----:R1:W2:Y:S02]  /*20cf0*/  SYNCS.PHASECHK.TRANS64.TRYWAIT P0, [R16+URZ+0x2d820], R0 ;  /* 0x02d82000100075a7 */ /* 0x0022a4000800017f */
[----:B--2---:R-:W-:Y:S05]  /*20d00*/  @!P0 NANOSLEEP.SYNCS 0x989680 ;  /* 0x009896800000895d */ /* 0x004fea0003900000 */
[----:B------:R-:W2:Y:S02]  /*20d10*/  @!P0 SYNCS.PHASECHK.TRANS64 P0, [R16+URZ+0x2d820], R0 ;  /* 0x02d82000100085a7 */ /* 0x000ea4000800007f */
[----:B--2---:R-:W-:Y:S05]  /*20d20*/  @!P0 BRA `(.L_x_12593) ;  /* 0xfffffffc00f08947 */ /* 0x004fea000383ffff */
[----:B------:R-:W-:Y:S05]  /*20d30*/  BRA `(.L_x_12733) ;  /* 0xffffffb000887947 */ /* 0x000fea000383ffff */
.L_x_12598:
[----:B0-----:R0:W1:Y:S02]  /*20d40*/  SYNCS.PHASECHK.TRANS64.TRYWAIT P0, [R5+URZ+0x2d840], R0 ;  /* 0x02d84000050075a7 */ /* 0x001064000800017f */
[----:B-1----:R-:W-:Y:S05]  /*20d50*/  @!P0 NANOSLEEP.SYNCS 0x989680 ;  /* 0x009896800000895d */ /* 0x002fea0003900000 */
[----:B------:R-:W1:Y:S02]  /*20d60*/  @!P0 SYNCS.PHASECHK.TRANS64 P0, [R5+URZ+0x2d840], R0 ;  /* 0x02d84000050085a7 */ /* 0x000e64000800007f */
[----:B-1----:R-:W-:Y:S05]  /*20d70*/  @!P0 BRA `(.L_x_12598) ;  /* 0xfffffffc00f08947 */ /* 0x002fea000383ffff */
[----:B------:R-:W-:Y:S05]  /*20d80*/  BRA `(.L_x_12734) ;  /* 0xffffffb4007c7947 */ /* 0x000fea000383ffff */
.L_x_12599:
        /* <DEDUP_REMOVED lines=8> */
.L_x_12736:
[----:B------:R-:W-:Y:S05]  /*20e10*/  BSYNC B1 ;  /* 0x0000000000017941 */ /* 0x000fea0003800000 */
.L_x_12735:
[----:B------:R-:W0:Y:S01]  /*20e20*/  S2R R21, SR_TID.X ;  /* 0x0000000000157919 */ /* 0x000e220000002100 */
[----:B------:R-:W-:Y:S01]  /*20e30*/  IMAD.MOV.U32 R13, RZ, RZ, R6 ;  /* 0x000000ffff0d7224 */ /* 0x000fe200078e0006 */
[----:B------:R-:W-:Y:S01]  /*20e40*/  MOV R12, RZ ;  /* 0x000000ff000c7202 */ /* 0x000fe20000000f00 */
[----:B------:R-:W-:Y:S01]  /*20e50*/  IMAD.MOV.U32 R11, RZ, RZ, 0x1c1f ;  /* 0x00001c1fff0b7424 */ /* 0x000fe200078e00ff */
[----:B------:R-:W-:Y:S01]  /*20e60*/  LOP3.LUT R18, R18, 0xffffffdf, RZ, 0xc0, !PT ;  /* 0xffffffdf12127812 */ /* 0x000fe200078ec0ff */
[----:B------:R-:W-:Y:S02]  /*20e70*/  IMAD.MOV.U32 R15, RZ, RZ, -0x1 ;  /* 0xffffffffff0f7424 */ /* 0x000fe400078e00ff */
[----:B------:R-:W-:Y:S01]  /*20e80*/  IMAD.MOV.U32 R3, RZ, RZ, R14 ;  /* 0x000000ffff037224 */ /* 0x000fe200078e000e */
[----:B------:R-:W-:Y:S01]  /*20e90*/  @P1 LOP3.LUT R18, R18, 0x20, RZ, 0xfc, !PT ;  /* 0x0000002012121812 */ /* 0x000fe200078efcff */
[----:B------:R-:W-:-:S07]  /*20ea0*/  IMAD R4, R4, 0x2, R16 ;  /* 0x0000000204047824 */ /* 0x000fce00078e0210 */
[----:B0-----:R-:W-:Y:S05]  /*20eb0*/  WARPSYNC.COLLECTIVE R15, `(.L_x_12737) ;  /* 0x000000000f087348 */ /* 0x001fea0003c00000 */
[----:B------:R1:W2:Y:S02]  /*20ec0*/  SHFL.IDX P6, R14, R13, R12, R11 ;  /* 0x0000000c0d0e7389 */ /* 0x0002a400000c000b */
[----:B012---:R-:W-:Y:S01]  /*20ed0*/  ENDCOLLECTIVE ;  /* 0x000000000000791b */ /* 0x007fe20003800000 */
.L_x_12737:
        /* <DEDUP_REMOVED lines=8> */
.L_x_12738:
        /* <DEDUP_REMOVED lines=15> */
.L_x_12739:
[----:B------:R-:W-:Y:S02]  /*21050*/  IMAD.MOV.U32 R13, RZ, RZ, R7 ;  /* 0x000000ffff0d7224 */ /* 0x000fe400078e0007 */
[----:B------:R-:W-:Y:S02]  /*21060*/  IMAD.MOV.U32 R12, RZ, RZ, 0x2 ;  /* 0x00000002ff0c7424 */ /* 0x000fe400078e00ff */
[----:B------:R-:W-:-:S07]  /*21070*/  IMAD.MOV.U32 R2, RZ, RZ, R14 ;  /* 0x000000ffff027224 */ /* 0x000fce00078e000e */
[----:B------:R-:W-:Y:S05]  /*21080*/  WARPSYNC.COLLECTIVE R15, `(.L_x_12740) ;  /* 0x000000000f087348 */ /* 0x000fea0003c00000 */
[----:B------:R0:W1:Y:S02]  /*21090*/  SHFL.IDX P6, R14, R13, R12, R11 ;  /* 0x0000000c0d0e7389 */ /* 0x00006400000c000b */
[----:B01----:R-:W-:Y:S01]  /*210a0*/  ENDCOLLECTIVE ;  /* 0x000000000000791b */ /* 0x003fe20003800000 */
.L_x_12740:
        /* <DEDUP_REMOVED lines=13> */
.L_x_12741:
[----:B------:R-:W-:Y:S02]  /*21180*/  IMAD.MOV.U32 R13, RZ, RZ, R7 ;  /* 0x000000ffff0d7224 */ /* 0x000fe400078e0007 */
[----:B------:R-:W-:Y:S02]  /*21190*/  IMAD.MOV.U32 R12, RZ, RZ, 0x3 ;  /* 0x00000003ff0c7424 */ /* 0x000fe400078e00ff */
[----:B------:R-:W-:-:S07]  /*211a0*/  IMAD.MOV.U32 R2, RZ, RZ, R14 ;  /* 0x000000ffff027224 */ /* 0x000fce00078e000e */
[----:B------:R-:W-:Y:S05]  /*211b0*/  WARPSYNC.COLLECTIVE R15, `(.L_x_12742) ;  /* 0x000000000f087348 */ /* 0x000fea0003c00000 */
[----:B------:R0:W1:Y:S02]  /*211c0*/  SHFL.IDX P6, R14, R13, R12, R11 ;  /* 0x0000000c0d0e7389 */ /* 0x00006400000c000b */
[----:B01----:R-:W-:Y:S01]  /*211d0*/  ENDCOLLECTIVE ;  /* 0x000000000000791b */ /* 0x003fe20003800000 */
.L_x_12742:
        /* <DEDUP_REMOVED lines=14> */
.L_x_12743:
[----:B------:R-:W-:Y:S01]  /*212c0*/  MOV R2, R14 ;  /* 0x0000000e00027202 */ /* 0x000fe20000000f00 */
[----:B------:R-:W-:Y:S06]  /*212d0*/  BRA `(.L_x_12744) ;  /* 0xffffffb000fc7947 */ /* 0x000fec000383ffff */
.L_x_12604:
[----:B-1----:R1:W2:Y:S02]  /*212e0*/  SYNCS.PHASECHK.TRANS64.TRYWAIT P0, [R5+URZ+0x2d860], R2 ;  /* 0x02d86002050075a7 */ /* 0x0022a4000800017f */
[----:B--2---:R-:W-:Y:S05]  /*212f0*/  @!P0 NANOSLEEP.SYNCS 0x989680 ;  /* 0x009896800000895d */ /* 0x004fea0003900000 */
[----:B------:R-:W2:Y:S02]  /*21300*/  @!P0 SYNCS.PHASECHK.TRANS64 P0, [R5+URZ+0x2d860], R2 ;  /* 0x02d86002050085a7 */ /* 0x000ea4000800007f */
[----:B--2---:R-:W-:Y:S05]  /*21310*/  @!P0 BRA `(.L_x_12604) ;  /* 0xfffffffc00f08947 */ /* 0x004fea000383ffff */
[----:B------:R-:W-:Y:S05]  /*21320*/  BRA `(.L_x_12745) ;  /* 0xffffffb400607947 */ /* 0x000fea000383ffff */
.L_x_12605:
        /* <DEDUP_REMOVED lines=8> */
.L_x_12747:
[----:B------:R-:W-:Y:S05]  /*213b0*/  BSYNC B1 ;  /* 0x0000000000017941 */ /* 0x000fea0003800000 */
.L_x_12746:
[----:B------:R-:W-:Y:S01]  /*213c0*/  IMAD.MOV.U32 R13, RZ, RZ, R19 ;  /* 0x000000ffff0d7224 */ /* 0x000fe200078e0013 */
[----:B------:R-:W-:Y:S01]  /*213d0*/  MOV R11, 0x1c1f ;  /* 0x00001c1f000b7802 */ /* 0x000fe20000000f00 */
[----:B------:R-:W-:Y:S02]  /*213e0*/  IMAD.MOV.U32 R12, RZ, RZ, RZ ;  /* 0x000000ffff0c7224 */ /* 0x000fe400078e00ff */
[----:B------:R-:W-:Y:S02]  /*213f0*/  IMAD.MOV.U32 R15, RZ, RZ, -0x1 ;  /* 0xffffffffff0f7424 */ /* 0x000fe400078e00ff */
[----:B------:R-:W-:Y:S02]  /*21400*/  IMAD.MOV.U32 R3, RZ, RZ, R14 ;  /* 0x000000ffff037224 */ /* 0x000fe400078e000e */
[----:B------:R-:W-:-:S07]  /*21410*/  IMAD R4, R4, 0x2, R16 ;  /* 0x0000000204047824 */ /* 0x000fce00078e0210 */
[----:B------:R-:W-:Y:S05]  /*21420*/  WARPSYNC.COLLECTIVE R15, `(.L_x_12748) ;  /* 0x000000000f087348 */ /* 0x000fea0003c00000 */
[----:B------:R0:W1:Y:S02]  /*21430*/  SHFL.IDX P6, R14, R13, R12, R11 ;  /* 0x0000000c0d0e7389 */ /* 0x00006400000c000b */
[----:B01----:R-:W-:Y:S01]  /*21440*/  ENDCOLLECTIVE ;  /* 0x000000000000791b */ /* 0x003fe20003800000 */
.L_x_12748:
[----:B------:R-:W-:Y:S02]  /*21450*/  IMAD.MOV.U32 R13, RZ, RZ, R22 ;  /* 0x000000ffff0d7224 */ /* 0x000fe400078e0016 */
[----:B------:R-:W-:Y:S02]  /*21460*/  IMAD.MOV.U32 R12, RZ, RZ, 0x1 ;  /* 0x00000001ff0c7424 */ /* 0x000fe400078e00ff */
[----:B------:R-:W-:-:S07]  /*21470*/  IMAD.MOV.U32 R2, RZ, RZ, R14 ;  /* 0x000000ffff027224 */ /* 0x000fce00078e000e */
[----:B------:R-:W-:Y:S05]  /*21480*/  WARPSYNC.COLLECTIVE R15, `(.L_x_12749) ;  /* 0x000000000f087348 */ /* 0x000fea0003c00000 */
[----:B------:R0:W1:Y:S02]  /*21490*/  SHFL.IDX P6, R14, R13, R12, R11 ;  /* 0x0000000c0d0e7389 */ /* 0x00006400000c000b */
[----:B01----:R-:W-:Y:S01]  /*214a0*/  ENDCOLLECTIVE ;  /* 0x000000000000791b */ /* 0x003fe20003800000 */
.L_x_12749:
        /* <DEDUP_REMOVED lines=16> */
.L_x_12750:
[----:B------:R-:W-:Y:S02]  /*215b0*/  IMAD.MOV.U32 R13, RZ, RZ, R22 ;  /* 0x000000ffff0d7224 */ /* 0x000fe400078e0016 */
[----:B------:R-:W-:Y:S02]  /*215c0*/  IMAD.MOV.U32 R12, RZ, RZ, 0x2 ;  /* 0x00000002ff0c7424 */ /* 0x000fe400078e00ff */
[----:B------:R-:W-:-:S07]  /*215d0*/  IMAD.MOV.U32 R2, RZ, RZ, R14 ;  /* 0x000000ffff027224 */ /* 0x000fce00078e000e */
[----:B------:R-:W-:Y:S05]  /*215e0*/  WARPSYNC.COLLECTIVE R15, `(.L_x_12751) ;  /* 0x000000000f087348 */ /* 0x000fea0003c00000 */
[----:B------:R0:W1:Y:S02]  /*215f0*/  SHFL.IDX P6, R14, R13, R12, R11 ;  /* 0x0000000c0d0e7389 */ /* 0x00006400000c000b */
[----:B01----:R-:W-:Y:S01]  /*21600*/  ENDCOLLECTIVE ;  /* 0x000000000000791b */ /* 0x003fe20003800000 */
.L_x_12751:
        /* <DEDUP_REMOVED lines=16> */
.L_x_12752:
[----:B------:R-:W-:Y:S02]  /*21710*/  IMAD.MOV.U32 R13, RZ, RZ, R22 ;  /* 0x000000ffff0d7224 */ /* 0x000fe400078e0016 */
[----:B------:R-:W-:Y:S02]  /*21720*/  IMAD.MOV.U32 R12, RZ, RZ, 0x3 ;  /* 0x00000003ff0c7424 */ /* 0x000fe400078e00ff */
[----:B------:R-:W-:-:S07]  /*21730*/  IMAD.MOV.U32 R2, RZ, RZ, R14 ;  /* 0x000000ffff027224 */ /* 0x000fce00078e000e */
[----:B------:R-:W-:Y:S05]  /*21740*/  WARPSYNC.COLLECTIVE R15, `(.L_x_12753) ;  /* 0x000000000f087348 */ /* 0x000fea0003c00000 */
[----:B------:R0:W1:Y:S02]  /*21750*/  SHFL.IDX P6, R14, R13, R12, R11 ;  /* 0x0000000c0d0e7389 */ /* 0x00006400000c000b */
[----:B01----:R-:W-:Y:S01]  /*21760*/  ENDCOLLECTIVE ;  /* 0x000000000000791b */ /* 0x003fe20003800000 */
.L_x_12753:
        /* <DEDUP_REMOVED lines=13> */
.L_x_12754:
        /* <DEDUP_REMOVED lines=8> */
.L_x_12613:
[----:B-1----:R1:W2:Y:S02]  /*218c0*/  SYNCS.PHASECHK.TRANS64.TRYWAIT P0, [R0+URZ+0x2d860], R3 ;  /* 0x02d86003000075a7 */ /* 0x0022a4000800017f */
[----:B--2---:R-:W-:Y:S05]  /*218d0*/  @!P0 NANOSLEEP.SYNCS 0x989680 ;  /* 0x009896800000895d */ /* 0x004fea0003900000 */
[----:B------:R-:W2:Y:S02]  /*218e0*/  @!P0 SYNCS.PHASECHK.TRANS64 P0, [R0+URZ+0x2d860], R3 ;  /* 0x02d86003000085a7 */ /* 0x000ea4000800007f */
[----:B--2---:R-:W-:Y:S05]  /*218f0*/  @!P0 BRA `(.L_x_12613) ;  /* 0xfffffffc00f08947 */ /* 0x004fea000383ffff */
[----:B------:R-:W-:Y:S05]  /*21900*/  BRA `(.L_x_12756) ;  /* 0xffffffb400e07947 */ /* 0x000fea000383ffff */
.L_x_12614:
        /* <DEDUP_REMOVED lines=8> */
.L_x_12758:
[----:B------:R-:W-:Y:S05]  /*21990*/  BSYNC B0 ;  /* 0x0000000000007941 */ /* 0x000fea0003800000 */
.L_x_12757:
        /* <DEDUP_REMOVED lines=10> */
.L_x_12759:
[----:B------:R-:W-:Y:S01]  /*21a40*/  ULDC UR4, c[0x0][0x2f4] ;  /* 0x0000bd0000047ab9 */ /* 0x000fe20000000800 */
[----:B------:R-:W-:Y:S02]  /*21a50*/  IMAD.MOV.U32 R13, RZ, RZ, R22 ;  /* 0x000000ffff0d7224 */ /* 0x000fe400078e0016 */
[----:B------:R-:W-:Y:S02]  /*21a60*/  IMAD.MOV.U32 R12, RZ, RZ, 0x1 ;  /* 0x00000001ff0c7424 */ /* 0x000fe400078e00ff */
[----:B------:R-:W-:-:S05]  /*21a70*/  IMAD.SHL.U32 R7, R2, 0x8, RZ ;  /* 0x0000000802077824 */ /* 0x000fca00078e00ff */
[----:B------:R-:W-:-:S04]  /*21a80*/  LOP3.LUT R7, R7, 0x18, RZ, 0xc0, !PT ;  /* 0x0000001807077812 */ /* 0x000fc800078ec0ff */
[C---:B------:R-:W-:Y:S02]  /*21a90*/  SHF.L.U32 R5, R7.reuse, 0x1, RZ ;  /* 0x0000000107057819 */ /* 0x040fe400000006ff */
[C---:B------:R-:W-:Y:S02]  /*21aa0*/  ISETP.GE.AND P2, PT, R7.reuse, UR4, PT ;  /* 0x0000000407007c0c */ /* 0x040fe4000bf46270 */
[----:B------:R-:W-:Y:S02]  /*21ab0*/  IADD3 R2, P0, R14, R5, RZ ;  /* 0x000000050e027210 */ /* 0x000fe40007f1e0ff */
[C---:B------:R-:W-:Y:S02]  /*21ac0*/  LOP3.LUT R8, R7.reuse, 0x20, RZ, 0xfc, !PT ;  /* 0x0000002007087812 */ /* 0x040fe400078efcff */
[----:B------:R-:W-:Y:S01]  /*21ad0*/  LOP3.LUT R7, R7, 0x40, RZ, 0xfc, !PT ;  /* 0x0000004007077812 */ /* 0x000fe200078efcff */
[----:B------:R-:W-:Y:S01]  /*21ae0*/  IMAD.X R3, RZ, RZ, R3, P0 ;  /* 0x000000ffff037224 */ /* 0x000fe200000e0603 */
[----:B------:R-:W-:-:S02]  /*21af0*/  ISETP.LT.OR P3, PT, R6, 0x1, P2 ;  /* 0x000000010600780c */ /* 0x000fc40001761670 */
[----:B------:R-:W-:Y:S02]  /*21b00*/  ISETP.GE.AND P1, PT, R8, UR4, PT ;  /* 0x0000000408007c0c */ /* 0x000fe4000bf26270 */
[----:B------:R-:W-:-:S13]  /*21b10*/  ISETP.GE.AND P0, PT, R7, UR4, PT ;  /* 0x0000000407007c0c */ /* 0x000fda000bf06270 */
[----:B------:R-:W-:Y:S05]  /*21b20*/  WARPSYNC.COLLECTIVE R15, `(.L_x_12760) ;  /* 0x000000000f087348 */ /* 0x000fea0003c00000 */
[----:B------:R0:W1:Y:S02]  /*21b30*/  SHFL.IDX P6, R14, R13, R12, R11 ;  /* 0x0000000c0d0e7389 */ /* 0x00006400000c000b */
[----:B01----:R-:W-:Y:S01]  /*21b40*/  ENDCOLLECTIVE ;  /* 0x000000000000791b */ /* 0x003fe20003800000 */
.L_x_12760:
        /* <DEDUP_REMOVED lines=14> */
.L_x_12761:
[----:B------:R-:W-:Y:S01]  /*21c30*/  MOV R13, R22 ;  /* 0x00000016000d7202 */ /* 0x000fe20000000f00 */
[----:B------:R-:W-:Y:S01]  /*21c40*/  IMAD.MOV.U32 R12, RZ, RZ, 0x2 ;  /* 0x00000002ff0c7424 */ /* 0x000fe200078e00ff */
[----:B------:R-:W-:-:S13]  /*21c50*/  IADD3 R2, P4, R14, R5, RZ ;  /* 0x000000050e027210 */ /* 0x000fda0007f9e0ff */
[----:B------:R-:W-:Y:S05]  /*21c60*/  WARPSYNC.COLLECTIVE R15, `(.L_x_12762) ;  /* 0x000000000f087348 */ /* 0x000fea0003c00000 */
[----:B------:R0:W1:Y:S02]  /*21c70*/  SHFL.IDX P6, R14, R13, R12, R11 ;  /* 0x0000000c0d0e7389 */ /* 0x00006400000c000b */
[----:B01----:R-:W-:Y:S01]  /*21c80*/  ENDCOLLECTIVE ;  /* 0x000000000000791b */ /* 0x003fe20003800000 */
.L_x_12762:
        /* <DEDUP_REMOVED lines=15> */
.L_x_12763:
[----:B------:R-:W-:Y:S02]  /*21d80*/  IMAD.MOV.U32 R13, RZ, RZ, R22 ;  /* 0x000000ffff0d7224 */ /* 0x000fe400078e0016 */
[----:B------:R-:W-:Y:S01]  /*21d90*/  IMAD.MOV.U32 R12, RZ, RZ, 0x3 ;  /* 0x00000003ff0c7424 */ /* 0x000fe200078e00ff */
[----:B------:R-:W-:-:S13]  /*21da0*/  IADD3 R2, P4, R14, R5, RZ ;  /* 0x000000050e027210 */ /* 0x000fda0007f9e0ff */
[----:B------:R-:W-:Y:S05]  /*21db0*/  WARPSYNC.COLLECTIVE R15, `(.L_x_12764) ;  /* 0x000000000f087348 */ /* 0x000fea0003c00000 */
[----:B------:R0:W1:Y:S02]  /*21dc0*/  SHFL.IDX P6, R14, R13, R12, R11 ;  /* 0x0000000c0d0e7389 */ /* 0x00006400000c000b */
[----:B01----:R-:W-:Y:S01]  /*21dd0*/  ENDCOLLECTIVE ;  /* 0x000000000000791b */ /* 0x003fe20003800000 */
.L_x_12764:
        /* <DEDUP_REMOVED lines=10> */
[----:B------:R-:W-:-:S07]  /*21e80*/  IMAD.MOV.U32 R22, RZ, RZ, R14 ;  /* 0x000000ffff167224 */ /* 0x000fce00078e000e */
[----:B0-----:R-:W-:Y:S05]  /*21e90*/  WARPSYNC.COLLECTIVE R15, `(.L_x_12765) ;  /* 0x000000000f087348 */ /* 0x001fea0003c00000 */
[----:B------:R1:W2:Y:S02]  /*21ea0*/  SHFL.IDX P6, R14, R13, R12, R11 ;  /* 0x0000000c0d0e7389 */ /* 0x0002a400000c000b */
[----:B012---:R-:W-:Y:S01]  /*21eb0*/  ENDCOLLECTIVE ;  /* 0x000000000000791b */ /* 0x007fe20003800000 */
.L_x_12765:
[----:B------:R-:W-:Y:S05]  /*21ec0*/  BRA `(.L_x_12766) ;  /* 0xffffffb400407947 */ /* 0x000fea000383ffff */
.L_x_12619:
        /* <DEDUP_REMOVED lines=8> */
.L_x_12768:
[----:B------:R-:W-:Y:S05]  /*21f50*/  BSYNC B0 ;  /* 0x0000000000007941 */ /* 0x000fea0003800000 */
.L_x_12767:
        /* <DEDUP_REMOVED lines=9> */
.L_x_12769:
        /* <DEDUP_REMOVED lines=23> */
.L_x_12770:
[----:B------:R-:W-:Y:S01]  /*22160*/  IMAD.MOV.U32 R12, RZ, RZ, 0x2 ;  /* 0x00000002ff0c7424 */ /* 0x000fe200078e00ff */
[----:B------:R-:W-:-:S04]  /*22170*/  SEL R4, R14, RZ, P1 ;  /* 0x000000ff0e047207 */ /* 0x000fc80000800000 */
[----:B------:R-:W-:-:S05]  /*22180*/  IADD3 R4, R13, R4, RZ ;  /* 0x000000040d047210 */ /* 0x000fca0007ffe0ff */
[----:B------:R-:W-:-:S07]  /*22190*/  IMAD.MOV.U32 R13, RZ, RZ, R4 ;  /* 0x000000ffff0d7224 */ /* 0x000fce00078e0004 */
[----:B------:R-:W-:Y:S05]  /*221a0*/  WARPSYNC.COLLECTIVE R15, `(.L_x_12771) ;  /* 0x000000000f087348 */ /* 0x000fea0003c00000 */
[----:B------:R0:W1:Y:S02]  /*221b0*/  SHFL.UP P6, R14, R13, R12, R11 ;  /* 0x0400000c0d0e7389 */ /* 0x00006400000c000b */
[----:B01----:R-:W-:Y:S01]  /*221c0*/  ENDCOLLECTIVE ;  /* 0x000000000000791b */ /* 0x003fe20003800000 */
.L_x_12771:
[----:B------:R-:W-:Y:S01]  /*221d0*/  IMAD.MOV.U32 R12, RZ, RZ, 0x4 ;  /* 0x00000004ff0c7424 */ /* 0x000fe200078e00ff */
[----:B------:R-:W-:-:S05]  /*221e0*/  SEL R3, R14, RZ, P2 ;  /* 0x000000ff0e037207 */ /* 0x000fca0001000000 */
[----:B------:R-:W-:-:S04]  /*221f0*/  IMAD.IADD R2, R4, 0x1, R3 ;  /* 0x0000000104027824 */ /* 0x000fc800078e0203 */
[----:B------:R-:W-:-:S07]  /*22200*/  IMAD.MOV.U32 R13, RZ, RZ, R2 ;  /* 0x000000ffff0d7224 */ /* 0x000fce00078e0002 */
[----:B------:R-:W-:Y:S05]  /*22210*/  WARPSYNC.COLLECTIVE R15, `(.L_x_12772) ;  /* 0x000000000f087348 */ /* 0x000fea0003c00000 */
[----:B------:R0:W1:Y:S02]  /*22220*/  SHFL.UP P6, R14, R13, R12, R11 ;  /* 0x0400000c0d0e7389 */ /* 0x00006400000c000b */
[----:B01----:R-:W-:Y:S01]  /*22230*/  ENDCOLLECTIVE ;  /* 0x000000000000791b */ /* 0x003fe20003800000 */
.L_x_12772:
[----:B------:R-:W-:Y:S02]  /*22240*/  MOV R12, 0x8 ;  /* 0x00000008000c7802 */ /* 0x000fe40000000f00 */
[----:B------:R-:W-:-:S05]  /*22250*/  SEL R3, R14, RZ, P3 ;  /* 0x000000ff0e037207 */ /* 0x000fca0001800000 */
[----:B------:R-:W-:-:S04]  /*22260*/  IMAD.IADD R3, R2, 0x1, R3 ;  /* 0x0000000102037824 */ /* 0x000fc800078e0203 */
[----:B------:R-:W-:-:S07]  /*22270*/  IMAD.MOV.U32 R13, RZ, RZ, R3 ;  /* 0x000000ffff0d7224 */ /* 0x000fce00078e0003 */
[----:B------:R-:W-:Y:S05]  /*22280*/  WARPSYNC.COLLECTIVE R15, `(.L_x_12773) ;  /* 0x000000000f087348 */ /* 0x000fea0003c00000 */
[----:B------:R0:W1:Y:S02]  /*22290*/  SHFL.UP P6, R14, R13, R12, R11 ;  /* 0x0400000c0d0e7389 */ /* 0x00006400000c000b */
[----:B01----:R-:W-:Y:S01]  /*222a0*/  ENDCOLLECTIVE ;  /* 0x000000000000791b */ /* 0x003fe20003800000 */
.L_x_12773:
[----:B------:R-:W-:Y:S01]  /*222b0*/  IMAD.MOV.U32 R12, RZ, RZ, 0x10 ;  /* 0x00000010ff0c7424 */ /* 0x000fe200078e00ff */
[----:B------:R-:W-:-:S05]  /*222c0*/  SEL R4, R14, RZ, P4 ;  /* 0x000000ff0e047207 */ /* 0x000fca0002000000 */
[----:B------:R-:W-:-:S04]  /*222d0*/  IMAD.IADD R4, R3, 0x1, R4 ;  /* 0x0000000103047824 */ /* 0x000fc800078e0204 */
[----:B------:R-:W-:-:S07]  /*222e0*/  IMAD.MOV.U32 R13, RZ, RZ, R4 ;  /* 0x000000ffff0d7224 */ /* 0x000fce00078e0004 */
[----:B------:R-:W-:Y:S05]  /*222f0*/  WARPSYNC.COLLECTIVE R15, `(.L_x_12774) ;  /* 0x000000000f087348 */ /* 0x000fea0003c00000 */
[----:B------:R0:W1:Y:S02]  /*22300*/  SHFL.UP P6, R14, R13, R12, R11 ;  /* 0x0400000c0d0e7389 */ /* 0x00006400000c000b */
[----:B01----:R-:W-:Y:S01]  /*22310*/  ENDCOLLECTIVE ;  /* 0x000000000000791b */ /* 0x003fe20003800000 */
.L_x_12774:
        /* <DEDUP_REMOVED lines=8> */
.L_x_12775:
[----:B------:R-:W-:Y:S05]  /*223a0*/  BRA `(.L_x_12776) ;  /* 0xffffffb400647947 */ /* 0x000fea000383ffff */
.L_x_12622:
[----:B------:R-:W-:Y:S01]  /*223b0*/  BSSY B0, `(.L_x_12777) ;  /* 0x0000007000007945 */ /* 0x000fe20003800000 */
[----:B------:R-:W-:Y:S01]  /*223c0*/  MOV R12, 0x1 ;  /* 0x00000001000c7802 */ /* 0x000fe20000000f00 */
[----:B------:R-:W-:Y:S02]  /*223d0*/  IMAD.MOV.U32 R11, RZ, RZ, RZ ;  /* 0x000000ffff0b7224 */ /* 0x000fe400078e00ff */
[----:B------:R-:W-:-:S07]  /*223e0*/  IMAD.MOV.U32 R15, RZ, RZ, -0x1 ;  /* 0xffffffffff0f7424 */ /* 0x000fce00078e00ff */
[----:B-----5:R-:W-:Y:S05]  /*223f0*/  WARPSYNC.COLLECTIVE R15, `(.L_x_12778) ;  /* 0x000000000f087348 */ /* 0x020fea0003c00000 */
[----:B------:R0:W1:Y:S02]  /*22400*/  SHFL.UP P6, R14, R13, R12, R11 ;  /* 0x0400000c0d0e7389 */ /* 0x00006400000c000b */
[----:B01---5:R-:W-:Y:S01]  /*22410*/  ENDCOLLECTIVE ;  /* 0x000000000000791b */ /* 0x023fe20003800000 */
.L_x_12778:
[----:B------:R-:W-:Y:S05]  /*22420*/  BSYNC B0 ;  /* 0x0000000000007941 */ /* 0x000fea0003800000 */
.L_x_12777:
        /* <DEDUP_REMOVED lines=8> */
.L_x_12779:
[----:B------:R-:W-:Y:S01]  /*224b0*/  IMAD.MOV.U32 R12, RZ, RZ, 0x4 ;  /* 0x00000004ff0c7424 */ /* 0x000fe200078e00ff */
[----:B------:R-:W-:-:S05]  /*224c0*/  SEL R14, R14, RZ, P2 ;  /* 0x000000ff0e0e7207 */ /* 0x000fca0001000000 */
[----:B------:R-:W-:-:S05]  /*224d0*/  IMAD.IADD R3, R13, 0x1, R14 ;  /* 0x000000010d037824 */ /* 0x000fca00078e020e */
[----:B------:R-:W-:-:S07]  /*224e0*/  MOV R13, R3 ;  /* 0x00000003000d7202 */ /* 0x000fce0000000f00 */
[----:B------:R-:W-:Y:S05]  /*224f0*/  WARPSYNC.COLLECTIVE R15, `(.L_x_12780) ;  /* 0x000000000f087348 */ /* 0x000fea0003c00000 */
[----:B------:R0:W1:Y:S02]  /*22500*/  SHFL.UP P6, R14, R13, R12, R11 ;  /* 0x0400000c0d0e7389 */ /* 0x00006400000c000b */
[----:B01----:R-:W-:Y:S01]  /*22510*/  ENDCOLLECTIVE ;  /* 0x000000000000791b */ /* 0x003fe20003800000 */
.L_x_12780:
[----:B------:R-:W-:Y:S01]  /*22520*/  IMAD.MOV.U32 R12, RZ, RZ, 0x8 ;  /* 0x00000008ff0c7424 */ /* 0x000fe200078e00ff */
[----:B------:R-:W-:-:S05]  /*22530*/  SEL R4, R14, RZ, P3 ;  /* 0x000000ff0e047207 */ /* 0x000fca0001800000 */
[----:B------:R-:W-:-:S04]  /*22540*/  IMAD.IADD R4, R3, 0x1, R4 ;  /* 0x0000000103047824 */ /* 0x000fc800078e0204 */
[----:B------:R-:W-:-:S07]  /*22550*/  IMAD.MOV.U32 R13, RZ, RZ, R4 ;  /* 0x000000ffff0d7224 */ /* 0x000fce00078e0004 */
[----:B------:R-:W-:Y:S05]  /*22560*/  WARPSYNC.COLLECTIVE R15, `(.L_x_12781) ;  /* 0x000000000f087348 */ /* 0x000fea0003c00000 */
[----:B------:R0:W1:Y:S02]  /*22570*/  SHFL.UP P6, R14, R13, R12, R11 ;  /* 0x0400000c0d0e7389 */ /* 0x00006400000c000b */
[----:B01----:R-:W-:Y:S01]  /*22580*/  ENDCOLLECTIVE ;  /* 0x000000000000791b */ /* 0x003fe20003800000 */
.L_x_12781:
[----:B------:R-:W-:Y:S01]  /*22590*/  IMAD.MOV.U32 R12, RZ, RZ, 0x10 ;  /* 0x00000010ff0c7424 */ /* 0x000fe200078e00ff */
[----:B------:R-:W-:-:S05]  /*225a0*/  SEL R7, R14, RZ, P4 ;  /* 0x000000ff0e077207 */ /* 0x000fca0002000000 */
[----:B------:R-:W-:-:S04]  /*225b0*/  IMAD.IADD R7, R4, 0x1, R7 ;  /* 0x0000000104077824 */ /* 0x000fc800078e0207 */
[----:B------:R-:W-:-:S07]  /*225c0*/  IMAD.MOV.U32 R13, RZ, RZ, R7 ;  /* 0x000000ffff0d7224 */ /* 0x000fce00078e0007 */
[----:B------:R-:W-:Y:S05]  /*225d0*/  WARPSYNC.COLLECTIVE R15, `(.L_x_12782) ;  /* 0x000000000f087348 */ /* 0x000fea0003c00000 */
[----:B------:R0:W1:Y:S02]  /*225e0*/  SHFL.UP P6, R14, R13, R12, R11 ;  /* 0x0400000c0d0e7389 */ /* 0x00006400000c000b */
[----:B01----:R-:W-:Y:S01]  /*225f0*/  ENDCOLLECTIVE ;  /* 0x000000000000791b */ /* 0x003fe20003800000 */
.L_x_12782:
        /* <DEDUP_REMOVED lines=8> */
.L_x_12783:
[----:B------:R-:W-:Y:S05]  /*22680*/  BRA `(.L_x_12784) ;  /* 0xffffffb400507947 */ /* 0x000fea000383ffff */
.L_x_12624:
[----:B------:R-:W-:Y:S01]  /*22690*/  BSSY B0, `(.L_x_12785) ;  /* 0x0000006000007945 */ /* 0x000fe20003800000 */
[----:B------:R-:W-:Y:S01]  /*226a0*/  PLOP3.LUT P6, PT, P6, PT, PT, 0x8, 0x0 ;  /* 0x000000000000781c */ /* 0x000fe200037ce170 */
[----:B------:R-:W-:-:S12]  /*226b0*/  IMAD.MOV.U32 R15, RZ, RZ, -0x1 ;  /* 0xffffffffff0f7424 */ /* 0x000fd800078e00ff */
[----:B0----5:R-:W-:Y:S05]  /*226c0*/  WARPSYNC.COLLECTIVE R15, `(.L_x_12786) ;  /* 0x000000000f087348 */ /* 0x021fea0003c00000 */
[----:B------:R-:W-:Y:S01]  /*226d0*/  VOTE.ANY R14, PT, P6 ;  /* 0x00000000000e7806 */ /* 0x000fe200030e0100 */
[----:B0----5:R-:W-:Y:S06]  /*226e0*/  ENDCOLLECTIVE ;  /* 0x000000000000791b */ /* 0x021fec0003800000 */
.L_x_12786:
[----:B------:R-:W-:Y:S05]  /*226f0*/  BSYNC B0 ;  /* 0x0000000000007941 */ /* 0x000fea0003800000 */
.L_x_12785:
[----:B------:R-:W-:Y:S01]  /*22700*/  IMAD.MOV.U32 R3, RZ, RZ, R14 ;  /* 0x000000ffff037224 */ /* 0x000fe200078e000e */
[----:B------:R-:W-:Y:S01]  /*22710*/  MOV R11, 0x1f ;  /* 0x0000001f000b7802 */ /* 0x000fe20000000f00 */
[----:B------:R-:W-:Y:S02]  /*22720*/  IMAD.MOV.U32 R13, RZ, RZ, R25 ;  /* 0x000000ffff0d7224 */ /* 0x000fe400078e0019 */
[----:B------:R-:W0:Y:S01]  /*22730*/  POPC R7, R3 ;  /* 0x0000000300077309 */ /* 0x000e220000000000 */
[----:B------:R-:W-:Y:S02]  /*22740*/  IMAD.MOV.U32 R15, RZ, RZ, -0x1 ;  /* 0xffffffffff0f7424 */ /* 0x000fe400078e00ff */
[----:B0-----:R-:W-:Y:S02]  /*22750*/  IMAD.MOV.U32 R12, RZ, RZ, R7 ;  /* 0x000000ffff0c7224 */ /* 0x001fe400078e0007 */
[----:B------:R-:W-:-:S07]  /*22760*/  IMAD.IADD R27, R7, 0x1, R27 ;  /* 0x00000001071b7824 */ /* 0x000fce00078e021b */
[----:B------:R-:W-:Y:S05]  /*22770*/  WARPSYNC.COLLECTIVE R15, `(.L_x_12787) ;  /* 0x000000000f087348 */ /* 0x000fea0003c00000 */
[----:B------:R0:W1:Y:S02]  /*22780*/  SHFL.IDX P6, R14, R13, R12, R11 ;  /* 0x0000000c0d0e7389 */ /* 0x00006400000c000b */
[----:B01----:R-:W-:Y:S01]  /*22790*/  ENDCOLLECTIVE ;  /* 0x000000000000791b */ /* 0x003fe20003800000 */
.L_x_12787:
[----:B------:R-:W-:Y:S02]  /*227a0*/  IMAD.MOV.U32 R13, RZ, RZ, R5 ;  /* 0x000000ffff0d7224 */ /* 0x000fe400078e0005 */
[----:B------:R-:W-:-:S07]  /*227b0*/  IMAD.MOV.U32 R25, RZ, RZ, R14 ;  /* 0x000000ffff197224 */ /* 0x000fce00078e000e */
[----:B------:R-:W-:Y:S05]  /*227c0*/  WARPSYNC.COLLECTIVE R15, `(.L_x_12788) ;  /* 0x000000000f087348 */ /* 0x000fea0003c00000 */
[----:B------:R0:W1:Y:S02]  /*227d0*/  SHFL.IDX P6, R14, R13, R12, R11 ;  /* 0x0000000c0d0e7389 */ /* 0x00006400000c000b */
[----:B01----:R-:W-:Y:S01]  /*227e0*/  ENDCOLLECTIVE ;  /* 0x000000000000791b */ /* 0x003fe20003800000 */
.L_x_12788:
[----:B------:R-:W-:Y:S01]  /*227f0*/  IMAD.MOV.U32 R5, RZ, RZ, R14 ;  /* 0x000000ffff057224 */ /* 0x000fe200078e000e */
[----:B------:R-:W-:Y:S06]  /*22800*/  BRA `(.L_x_12789) ;  /* 0xffffffb400307947 */ /* 0x000fec000383ffff */
.L_x_12626:
[----:B------:R-:W-:Y:S01]  /*22810*/  BSSY B0, `(.L_x_12790) ;  /* 0x0000007000007945 */ /* 0x000fe20003800000 */
[----:B------:R-:W-:Y:S01]  /*22820*/  IMAD.MOV.U32 R13, RZ, RZ, R2 ;  /* 0x000000ffff0d7224 */ /* 0x000fe200078e0002 */
[----:B------:R-:W-:Y:S01]  /*22830*/  MOV R15, 0xffffffff ;  /* 0xffffffff000f7802 */ /* 0x000fe20000000f00 */
[----:B------:R-:W-:-:S07]  /*22840*/  IMAD.MOV.U32 R11, RZ, RZ, 0x1f ;  /* 0x0000001fff0b7424 */ /* 0x000fce00078e00ff */
[----:B0123-5:R-:W-:Y:S05]  /*22850*/  WARPSYNC.COLLECTIVE R15, `(.L_x_12791) ;  /* 0x000000000f087348 */ /* 0x02ffea0003c00000 */
[----:B------:R4:W0:Y:S02]  /*22860*/  SHFL.IDX P6, R14, R13, R12, R11 ;  /* 0x0000000c0d0e7389 */ /* 0x00082400000c000b */
[----:B012345:R-:W-:Y:S01]  /*22870*/  ENDCOLLECTIVE ;  /* 0x000000000000791b */ /* 0x03ffe20003800000 */
.L_x_12791:
[----:B------:R-:W-:Y:S05]  /*22880*/  BSYNC B0 ;  /* 0x0000000000007941 */ /* 0x000fea0003800000 */
.L_x_12790:
[----:B------:R-:W-:Y:S01]  /*22890*/  IMAD.MOV.U32 R24, RZ, RZ, R14 ;  /* 0x000000ffff187224 */ /* 0x000fe200078e000e */
[----:B------:R-:W-:Y:S06]  /*228a0*/  BRA `(.L_x_12625) ;  /* 0xffffffb400207947 */ /* 0x000fec000383ffff */
.L_x_12632:
[----:B0-----:R0:W2:Y:S02]  /*228b0*/  SYNCS.PHASECHK.TRANS64.TRYWAIT P0, [R5+URZ+0x2d820], R0 ;  /* 0x02d82000050075a7 */ /* 0x0010a4000800017f */
[----:B--2---:R-:W-:Y:S05]  /*228c0*/  @!P0 NANOSLEEP.SYNCS 0x989680 ;  /* 0x009896800000895d */ /* 0x004fea0003900000 */
[----:B------:R-:W2:Y:S02]  /*228d0*/  @!P0 SYNCS.PHASECHK.TRANS64 P0, [R5+URZ+0x2d820], R0 ;  /* 0x02d82000050085a7 */ /* 0x000ea4000800007f */
[----:B--2---:R-:W-:Y:S05]  /*228e0*/  @!P0 BRA `(.L_x_12632) ;  /* 0xfffffffc00f08947 */ /* 0x004fea000383ffff */
[----:B------:R-:W-:Y:S05]  /*228f0*/  BRA `(.L_x_12792) ;  /* 0xffffffbc007c7947 */ /* 0x000fea000383ffff */
.L_x_12633:
        /* <DEDUP_REMOVED lines=8> */
[----:B01-345:R-:W-:Y:S05]  /*22980*/  WARPSYNC.COLLECTIVE R15, `(.L_x_12794) ;  /* 0x000000000f087348 */ /* 0x03bfea0003c00000 */
[----:B------:R2:W0:Y:S02]  /*22990*/  SHFL.IDX P6, R14, R13, R12, R11 ;  /* 0x0000000c0d0e7389 */ /* 0x00042400000c000b */
[----:B012345:R-:W-:Y:S01]  /*229a0*/  ENDCOLLECTIVE ;  /* 0x000000000000791b */ /* 0x03ffe20003800000 */
.L_x_12794:
[----:B------:R-:W-:Y:S05]  /*229b0*/  BSYNC B0 ;  /* 0x0000000000007941 */ /* 0x000fea0003800000 */
.L_x_12793:
[----:B------:R-:W-:Y:S05]  /*229c0*/  BRA `(.L_x_12795) ;  /* 0xffffffbc00647947 */ /* 0x000fea000383ffff */
.L_x_12634:
[----:B------:R-:W-:Y:S01]  /*229d0*/  BSSY B0, `(.L_x_12796) ;  /* 0x0000006000007945 */ /* 0x000fe20003800000 */
[----:B------:R-:W-:-:S07]  /*229e0*/  IMAD.MOV.U32 R15, RZ, RZ, -0x1 ;  /* 0xffffffffff0f7424 */ /* 0x000fce00078e00ff */
[----:B01-345:R-:W-:Y:S05]  /*229f0*/  WARPSYNC.COLLECTIVE R15, `(.L_x_12797) ;  /* 0x000000000f0c7348 */ /* 0x03bfea0003c00000 */
[----:B------:R-:W-:Y:S02]  /*22a00*/  ELECT P6, UR62, PT ;  /* 0x00000000003e782f */ /* 0x000fe400038c0000 */
[----:B------:R-:W-:Y:S01]  /*22a10*/  MOV R14, UR62 ;  /* 0x0000003e000e7c02 */ /* 0x000fe20008000f00 */
[----:B01-345:R-:W-:Y:S10]  /*22a20*/  ENDCOLLECTIVE ;  /* 0x000000000000791b */ /* 0x03bff40003800000 */
.L_x_12797:
[----:B------:R-:W-:Y:S05]  /*22a30*/  BSYNC B0 ;  /* 0x0000000000007941 */ /* 0x000fea0003800000 */
.L_x_12796:
[----:B------:R-:W-:Y:S05]  /*22a40*/  BRA `(.L_x_12798) ;  /* 0xffffffbc00587947 */ /* 0x000fea000383ffff */
.L_x_12636:
[----:B0-----:R0:W2:Y:S02]  /*22a50*/  SYNCS.PHASECHK.TRANS64.TRYWAIT P1, [R3+URZ+0x2d840], R2 ;  /* 0x02d84002030075a7 */ /* 0x0010a4000802017f */
[----:B--2---:R-:W-:Y:S05]  /*22a60*/  @!P1 NANOSLEEP.SYNCS 0x989680 ;  /* 0x009896800000995d */ /* 0x004fea0003900000 */
[----:B------:R-:W2:Y:S02]  /*22a70*/  @!P1 SYNCS.PHASECHK.TRANS64 P1, [R3+URZ+0x2d840], R2 ;  /* 0x02d84002030095a7 */ /* 0x000ea4000802007f */
[----:B--2---:R-:W-:Y:S05]  /*22a80*/  @!P1 BRA `(.L_x_12636) ;  /* 0xfffffffc00f09947 */ /* 0x004fea000383ffff */
[----:B------:R-:W-:Y:S05]  /*22a90*/  BRA `(.L_x_12799) ;  /* 0xffffffbc007c7947 */ /* 0x000fea000383ffff */
.L_x_12638:
[----:B--2---:R2:W0:Y:S02]  /*22aa0*/  SYNCS.PHASECHK.TRANS64.TRYWAIT P1, [R5+URZ+0x2d840], R0 ;  /* 0x02d84000050075a7 */ /* 0x004424000802017f */
[----:B0-----:R-:W-:Y:S05]  /*22ab0*/  @!P1 NANOSLEEP.SYNCS 0x989680 ;  /* 0x009896800000995d */ /* 0x001fea0003900000 */
[----:B------:R-:W0:Y:S02]  /*22ac0*/  @!P1 SYNCS.PHASECHK.TRANS64 P1, [R5+URZ+0x2d840], R0 ;  /* 0x02d84000050095a7 */ /* 0x000e24000802007f */
[----:B0-----:R-:W-:Y:S05]  /*22ad0*/  @!P1 BRA `(.L_x_12638) ;  /* 0xfffffffc00f09947 */ /* 0x001fea000383ffff */
[----:B------:R-:W-:Y:S05]  /*22ae0*/  BRA `(.L_x_12800) ;  /* 0xffffffbc008c7947 */ /* 0x000fea000383ffff */
.L_x_12640:
[----:B------:R0:W0:Y:S02]  /*22af0*/  SYNCS.PHASECHK.TRANS64.TRYWAIT P1, [R3+URZ+0x2d860], R2 ;  /* 0x02d86002030075a7 */ /* 0x000024000802017f */
[----:B0-----:R-:W-:Y:S05]  /*22b00*/  @!P1 NANOSLEEP.SYNCS 0x989680 ;  /* 0x009896800000995d */ /* 0x001fea0003900000 */
[----:B------:R-:W0:Y:S02]  /*22b10*/  @!P1 SYNCS.PHASECHK.TRANS64 P1, [R3+URZ+0x2d860], R2 ;  /* 0x02d86002030095a7 */ /* 0x000e24000802007f */
[----:B0-----:R-:W-:Y:S05]  /*22b20*/  @!P1 BRA `(.L_x_12640) ;  /* 0xfffffffc00f09947 */ /* 0x001fea000383ffff */
[----:B------:R-:W-:Y:S05]  /*22b30*/  BRA `(.L_x_12801) ;  /* 0xffffffbc00887947 */ /* 0x000fea000383ffff */
.L_x_12802:
        /* <DEDUP_REMOVED lines=12> */
.L_x_16004:


//--------------------- .text._ZN7cutlass13device_kernelIN5flash11enable_sm90INS1_16FlashAttnFwdSm90INS1_25CollectiveMainloopFwdSm90ILi2EN4cute5tupleIJNS5_1CILi1EEES8_S8_EEENS6_IJNS7_ILi192EEENS7_ILi128EEENS7_ILi64EEEEEELi64ENS_6half_tEfNS_4arch4Sm90ELb0ELb0ELb0ELb0ELb1ELb0ELb0ELb1ELb1ELb1ELb1ELb0EEENS1_21CollectiveEpilogueFwdINS6_IJSA_SC_SB_EEES9_SE_SG_Li384ELb0ELb1ELb1ELb0EEENS1_19SingleTileSchedulerILb0ELb1ELb1ELi192EEEEEEEEEvNT_6ParamsE --------------------------
	.section	.text._ZN7cutlass13device_kernelIN5flash11enable_sm90INS1_16FlashAttnFwdSm90INS1_25CollectiveMainloopFwdSm90ILi2EN4cute5tupleIJNS5_1CILi1EEES8_S8_EEENS6_IJNS7_ILi192EEENS7_ILi128EEENS7_ILi64EEEEEELi64ENS_6half_tEfNS_4arch4Sm90ELb0ELb0ELb0ELb0ELb1ELb0ELb0ELb1ELb1ELb1ELb1ELb0EEENS1_21CollectiveEpilogueFwdINS6_IJSA_SC_SB_EEES9_SE_SG_Li384ELb0ELb1ELb1ELb0EEENS1_19SingleTileSchedulerILb0ELb1ELb1ELi192EEEEEEEEEvNT_6ParamsE,"ax",@progbits
	.align	128
.text._ZN7cutlass13device_kernelIN5flash11enable_sm90INS1_16FlashAttnFwdSm90INS1_25CollectiveMainloopFwdSm90ILi2EN4cute5tupleIJNS5_1CILi1EEES8_S8_EEENS6_IJNS7_ILi192EEENS7_ILi128EEENS7_ILi64EEEEEELi64ENS_6half_tEfNS_4arch4Sm90ELb0ELb0ELb0ELb0ELb1ELb0ELb0ELb1ELb1ELb1ELb1ELb0EEENS1_21CollectiveEpilogueFwdINS6_IJSA_SC_SB_EEES9_SE_SG_Li384ELb0ELb1ELb1ELb0EEENS1_19SingleTileSchedulerILb0ELb1ELb1ELi192EEEEEEEEEvNT_6ParamsE:
        .type           _ZN7cutlass13device_kernelIN5flash11enable_sm90INS1_16FlashAttnFwdSm90INS1_25CollectiveMainloopFwdSm90ILi2EN4cute5tupleIJNS5_1CILi1EEES8_S8_EEENS6_IJNS7_ILi192EEENS7_ILi128EEENS7_ILi64EEEEEELi64ENS_6half_tEfNS_4arch4Sm90ELb0ELb0ELb0ELb0ELb1ELb0ELb0ELb1ELb1ELb1ELb1ELb0EEENS1_21CollectiveEpilogueFwdINS6_IJSA_SC_SB_EEES9_SE_SG_Li384ELb0ELb1ELb1ELb0EEENS1_19SingleTileSchedulerILb0ELb1ELb1ELi192EEEEEEEEEvNT_6ParamsE,@function
        .size           _ZN7cutlass13device_kernelIN5flash11enable_sm90INS1_16FlashAttnFwdSm90INS1_25CollectiveMainloopFwdSm90ILi2EN4cute5tupleIJNS5_1CILi1EEES8_S8_EEENS6_IJNS7_ILi192EEENS7_ILi128EEENS7_ILi64EEEEEELi64ENS_6half_tEfNS_4arch4Sm90ELb0ELb0ELb0ELb0ELb1ELb0ELb0ELb1ELb1ELb1ELb1ELb0EEENS1_21CollectiveEpilogueFwdINS6_IJSA_SC_SB_EEES9_SE_SG_Li384ELb0ELb1ELb1ELb0EEENS1_19SingleTileSchedulerILb0ELb1ELb1ELi192EEEEEEEEEvNT_6ParamsE,(.L_x_16005 - _ZN7cutlass13device_kernelIN5flash11enable_sm90INS1_16FlashAttnFwdSm90INS1_25CollectiveMainloopFwdSm90ILi2EN4cute5tupleIJNS5_1CILi1EEES8_S8_EEENS6_IJNS7_ILi192EEENS7_ILi128EEENS7_ILi64EEEEEELi64ENS_6half_tEfNS_4arch4Sm90ELb0ELb0ELb0ELb0ELb1ELb0ELb0ELb1ELb1ELb1ELb1ELb0EEENS1_21CollectiveEpilogueFwdINS6_IJSA_SC_SB_EEES9_SE_SG_Li384ELb0ELb1ELb1ELb0EEENS1_19SingleTileSchedulerILb0ELb1ELb1ELi192EEEEEEEEEvNT_6ParamsE)
        .other          _ZN7cutlass13device_kernelIN5flash11enable_sm90INS1_16FlashAttnFwdSm90INS1_25CollectiveMainloopFwdSm90ILi2EN4cute5tupleIJNS5_1CILi1EEES8_S8_EEENS6_IJNS7_ILi192EEENS7_ILi128EEENS7_ILi64EEEEEELi64ENS_6half_tEfNS_4arch4Sm90ELb0ELb0ELb0ELb0ELb1ELb0ELb0ELb1ELb1ELb1ELb1ELb0EEENS1_21CollectiveEpilogueFwdINS6_IJSA_SC_SB_EEES9_SE_SG_Li384ELb0ELb1ELb1ELb0EEENS1_19SingleTileSchedulerILb0ELb1ELb1ELi192EEEEEEEEEvNT_6ParamsE,@"STO_CUDA_ENTRY STV_DEFAULT"
_ZN7cutlass13device_kernelIN5flash11enable_sm90INS1_16FlashAttnFwdSm90INS1_25CollectiveMainloopFwdSm90ILi2EN4cute5tupleIJNS5_1CILi1EEES8_S8_EEENS6_IJNS7_ILi192EEENS7_ILi128EEENS7_ILi64EEEEEELi64ENS_6half_tEfNS_4arch4Sm90ELb0ELb0ELb0ELb0ELb1ELb0ELb0ELb1ELb1ELb1ELb1ELb0EEENS1_21CollectiveEpilogueFwdINS6_IJSA_SC_SB_EEES9_SE_SG_Li384ELb0ELb1ELb1ELb0EEENS1_19SingleTileSchedulerILb0ELb1ELb1ELi192EEEEEEEEEvNT_6ParamsE:
        /* <DEDUP_REMOVED lines=45> */
.L_x_12803:
        /* <DEDUP_REMOVED lines=22> */
.L_x_12804:
        /* <DEDUP_REMOVED lines=18> */
.L_x_12805:
        /* <DEDUP_REMOVED lines=22> */
.L_x_12806:
        /* <DEDUP_REMOVED lines=23> */
.L_x_12807:
        /* <DEDUP_REMOVED lines=9> */
.L_x_12810:
        /* <DEDUP_REMOVED lines=73> */
.L_x_12812:
[----:B------:R-:W-:Y:S01]  /*0d40*/  UIMAD UR37, UR37, UR4, URZ ;  /* 0x00000004252572a4 */ /* 0x000fe2000f8e023f */
[----:B------:R-:W-:Y:S01]  /*0d50*/  IMAD.U32 R0, RZ, RZ, UR6 ;  /* 0x00000006ff007e24 */ /* 0x000fe2000f8e00ff */
[----:B------:R-:W-:Y:S01]  /*0d60*/  PLOP3.LUT P0, PT, PT, PT, PT, 0x80, 0x0 ;  /* 0x000000000000781c */ /* 0x000fe20003f0f070 */
[----:B------:R-:W-:Y:S01]  /*0d70*/  IMAD.U32 R3, RZ, RZ, UR4 ;  /* 0x00000004ff037e24 */ /* 0x000fe2000f8e00ff */
[----:B------:R-:W-:Y:S01]  /*0d80*/  CS2R R118, SRZ ;  /* 0x0000000000767805 */ /* 0x000fe2000001ff00 */
[----:B------:R-:W-:Y:S01]  /*0d90*/  VIADD R23, R22, 0xffffff80 ;  /* 0xffffff8016177836 */ /* 0x000fe20000000000 */
[----:B------:R-:W-:Y:S01]  /*0da0*/  CS2R R28, SRZ ;  /* 0x00000000001c7805 */ /* 0x000fe2000001ff00 */
[----:B------:R-:W-:Y:S01]  /*0db0*/  IMAD.MOV.U32 R17, RZ, RZ, RZ ;  /* 0x000000ffff117224 */ /* 0x000fe200078e00ff */
        /* <DEDUP_REMOVED lines=17> */
[----:B------:R-:W-:-:S06]  /*0ed0*/  UISETP.GT.AND UP0, UPT, UR43, UR37, UPT ;  /* 0x000000252b00728c */ /* 0x000fcc000bf04270 */
[----:B------:R-:W-:-:S13]  /*0ee0*/  PLOP3.LUT P1, PT, PT, PT, UP0, 0x80, 0x0 ;  /* 0x000000000000781c */ /* 0x000fda0003f2f008 */
[----:B------:R-:W-:Y:S05]  /*0ef0*/  @!P1 BRA `(.L_x_12813) ;  /* 0x00000048002c9947 */ /* 0x000fea0003800000 */
[----:B------:R-:W-:Y:S01]  /*0f00*/  SHF.R.S32.HI R0, RZ, 0x1f, R23 ;  /* 0x0000001fff007819 */ /* 0x000fe20000011417 */
[----:B------:R-:W0:Y:S01]  /*0f10*/  S2UR UR6, SR_CgaCtaId ;  /* 0x00000000000679c3 */ /* 0x000e220000008800 */
[----:B------:R-:W-:Y:S02]  /*0f20*/  UMOV UR40, 0x400 ;  /* 0x0000040000287882 */ /* 0x000fe40000000000 */
[----:B------:R-:W-:-:S04]  /*0f30*/  LEA.HI R17, R0, R23, RZ, 0x7 ;  /* 0x0000001700117211 */ /* 0x000fc800078f38ff */
[----:B------:R-:W-:-:S06]  /*0f40*/  SHF.R.S32.HI R0, RZ, 0x7, R17 ;  /* 0x00000007ff007819 */ /* 0x000fcc0000011411 */
[----:B------:R-:W1:Y:S01]  /*0f50*/  SHFL.IDX PT, R0, R0, RZ, 0x1f ;  /* 0x00001fff00007589 */ /* 0x000e6200000e0000 */
[----:B0-----:R-:W-:Y:S01]  /*0f60*/  ULEA UR40, UR6, UR40, 0x18 ;  /* 0x0000002806287291 */ /* 0x001fe2000f8ec03f */
[----:B-1----:R-:W-:-:S13]  /*0f70*/  R2UR UR44, R0 ;  /* 0x00000000002c72ca */ /* 0x002fda00000e0000 */
[----:B------:R-:W-:Y:S02]  /*0f80*/  UIMAD.WIDE UR4, UR44, 0x55555556, URZ ;  /* 0x555555562c0478a5 */ /* 0x000fe4000f8e023f */
[----:B------:R-:W-:Y:S02]  /*0f90*/  UIADD3 UR4, UR40, 0x8400, URZ ;  /* 0x0000840028047890 */ /* 0x000fe4000fffe03f */
[----:B------:R-:W-:Y:S02]  /*0fa0*/  ULEA.HI UR5, UR5, UR5, URZ, 0x1 ;  /* 0x0000000505057291 */ /* 0x000fe4000f8f083f */
[----:B------:R-:W-:Y:S02]  /*0fb0*/  ULOP3.LUT UP0, URZ, UR4, 0x3ff, URZ, 0xc0, !UPT ;  /* 0x000003ff043f7892 */ /* 0x000fe4000f80c03f */
[----:B------:R-:W-:-:S04]  /*0fc0*/  UIMAD UR5, UR5, -0x3, UR44 ;  /* 0xfffffffd050578a4 */ /* 0x000fc8000f8e022c */
[----:B------:R-:W-:Y:S01]  /*0fd0*/  PLOP3.LUT P0, PT, PT, PT, UP0, 0x80, 0x0 ;  /* 0x000000000000781c */ /* 0x000fe20003f0f008 */
[----:B------:R-:W-:-:S04]  /*0fe0*/  ULEA UR5, UR5, UR4, 0xd ;  /* 0x0000000405057291 */ /* 0x000fc8000f8e683f */
[----:B------:R-:W-:-:S04]  /*0ff0*/  USHF.R.U32.HI UR5, URZ, 0x4, UR5 ;  /* 0x000000043f057899 */ /* 0x000fc80008011605 */
[----:B------:R-:W-:-:S04]  /*1000*/  ULOP3.LUT UR45, UR5, 0x3fff, URZ, 0xc0, !UPT ;  /* 0x00003fff052d7892 */ /* 0x000fc8000f8ec03f */
[----:B------:R-:W-:Y:S08]  /*1010*/  @!P0 BRA `(.L_x_12814) ;  /* 0x0000000000408947 */ /* 0x000ff00003800000 */
[----:B------:R-:W-:Y:S01]  /*1020*/  MOV R0, 0x0 ;  /* 0x0000000000007802 */ /* 0x000fe20000000f00 */
[----:B------:R-:W-:Y:S01]  /*1030*/  ULDC.64 UR4, c[0x4][0x138] ;  /* 0x01004e0000047ab9 */ /* 0x000fe20000000a00 */
[----:B------:R-:W-:Y:S01]  /*1040*/  ULDC.64 UR6, c[0x4][0x28] ;  /* 0x01000a0000067ab9 */ /* 0x000fe20000000a00 */
[----:B------:R-:W-:Y:S01]  /*1050*/  MOV R4, UR4 ;  /* 0x0000000400047c02 */ /* 0x000fe20008000f00 */
        /* <DEDUP_REMOVED lines=12> */
.L_x_12814:
[----:B------:R-:W-:-:S04]  /*1120*/  SHF.L.U32 R2, RZ, 0x1f, RZ ;  /* 0x0000001fff027819 */ /* 0x000fc800000006ff */
[----:B------:R-:W0:Y:S02]  /*1130*/  SYNCS.PHASECHK.TRANS64.TRYWAIT P0, [UR40+0x16800], R2 ;  /* 0x01680002ff0075a7 */ /* 0x000e240008000168 */
[----:B0-----:R-:W-:Y:S05]  /*1140*/  @!P0 BRA `(.L_x_12815) ;  /* 0x0000009400408947 */ /* 0x001fea0003800000 */
.L_x_12886:
[----:B------:R-:W-:-:S06]  /*1150*/  ULOP3.LUT UR4, UR41, 0x1, URZ, 0xfc, !UPT ;  /* 0x0000000129047892 */ /* 0x000fcc000f8efc3f */
[----:B------:R-:W-:-:S05]  /*1160*/  IMAD.U32 R0, RZ, RZ, UR4 ;  /* 0x00000004ff007e24 */ /* 0x000fca000f8e00ff */
[----:B------:R-:W-:-:S13]  /*1170*/  ISETP.NE.AND P0, PT, R0, 0x3, PT ;  /* 0x000000030000780c */ /* 0x000fda0003f05270 */
[----:B------:R-:W-:Y:S05]  /*1180*/  @!P0 BRA `(.L_x_12816) ;  /* 0x0000000000048947 */ /* 0x000fea0003800000 */
[----:B------:R-:W-:Y:S01]  /*1190*/  BPT.TRAP 0x1 ;  /* 0x000000040000795c */ /* 0x000fe20000300000 */
.L_x_12816:
[----:B------:R1:W2:Y:S01]  /*11a0*/  SYNCS.PHASECHK.TRANS64.TRYWAIT P1, [UR40+0x16830], R2 ;  /* 0x01683002ff0075a7 */ /* 0x0002a20008020168 */
[----:B------:R-:W-:Y:S05]  /*11b0*/  @!P0 BRA `(.L_x_12817) ;  /* 0x0000000000048947 */ /* 0x000fea0003800000 */
[----:B------:R-:W-:Y:S01]  /*11c0*/  BPT.TRAP 0x1 ;  /* 0x000000040000795c */ /* 0x000fe20000300000 */
.L_x_12817:
[----:B------:R-:W-:Y:S02]  /*11d0*/  IMAD.U32 R4, RZ, RZ, UR45 ;  /* 0x0000002dff047e24 */ /* 0x000fe4000f8e00ff */
[----:B------:R-:W-:Y:S01]  /*11e0*/  IMAD.MOV.U32 R0, RZ, RZ, RZ ;  /* 0x000000ffff007224 */ /* 0x000fe200078e00ff */
[----:B--2---:R-:W-:Y:S06]  /*11f0*/  @P1 BRA `(.L_x_12818) ;  /* 0x0000000000081947 */ /* 0x004fec0003800000 */
[----:B------:R-:W2:Y:S02]  /*1200*/  SYNCS.PHASECHK.TRANS64.TRYWAIT P1, [UR40+0x16830], R2 ;  /* 0x01683002ff0075a7 */ /* 0x000ea40008020168 */
[----:B--2---:R-:W-:Y:S05]  /*1210*/  @!P1 BRA `(.L_x_12819) ;  /* 0x0000009400249947 */ /* 0x004fea0003800000 */
.L_x_12818:
[----:B------:R-:W-:Y:S05]  /*1220*/  WARPSYNC.ALL ;  /* 0x0000000000007948 */ /* 0x000fea0003800000 */
[----:B------:R-:W-:Y:S01]  /*1230*/  MOV R119, RZ ;  /* 0x000000ff00777202 */ /* 0x000fe20000000f00 */
[----:B0-----:R-:W-:Y:S01]  /*1240*/  IMAD.MOV.U32 R3, RZ, RZ, 0x40000040 ;  /* 0x40000040ff037424 */ /* 0x001fe200078e00ff */
[----:B-1----:R-:W-:Y:S01]  /*1250*/  LOP3.LUT R2, R4, 0x10000, RZ, 0xfc, !PT ;  /* 0x0001000004027812 */ /* 0x002fe200078efcff */
        /* <DEDUP_REMOVED lines=13> */
[----:B------:R-:W-:-:S03]  /*1330*/  UMOV UR19, 0x40000040 ;  /* 0x4000004000137882 */ /* 0x000fc60000000000 */
        /* <DEDUP_REMOVED lines=22> */
.L_x_12820:
[----:B------:R-:W-:Y:S01]  /*14a0*/  LOP3.LUT R4, R17, 0xffffff80, RZ, 0xc0, !PT ;  /* 0xffffff8011047812 */ /* 0x000fe200078ec0ff */
[----:B------:R-:W-:Y:S01]  /*14b0*/  IMAD.MOV.U32 R6, RZ, RZ, -0x2 ;  /* 0xfffffffeff067424 */ /* 0x000fe200078e00ff */
[----:B------:R-:W-:Y:S01]  /*14c0*/  P2R R8, PR, RZ, 0x1 ;  /* 0x00000001ff087803 */ /* 0x000fe20000000000 */
[----:B------:R-:W-:Y:S01]  /*14d0*/  ULDC UR4, c[0x0][0x988] ;  /* 0x0002620000047ab9 */ /* 0x000fe20000000800 */
[----:B------:R-:W-:Y:S01]  /*14e0*/  UIADD3 UR21, UR43, -0x2, URZ ;  /* 0xfffffffe2b157890 */ /* 0x000fe2000fffe03f */
[----:B------:R-:W-:Y:S01]  /*14f0*/  IMAD.IADD R4, R23, 0x1, -R4 ;  /* 0x0000000117047824 */ /* 0x000fe200078e0a04 */
[-C--:B------:R-:W-:Y:S01]  /*1500*/  MOV R110, R119.reuse ;  /* 0x00000077006e7202 */ /* 0x080fe20000000f00 */
[--C-:B------:R-:W-:Y:S01]  /*1510*/  IMAD.MOV.U32 R118, RZ, RZ, R119.reuse ;  /* 0x000000ffff767224 */ /* 0x100fe200078e0077 */
[----:B------:R-:W-:Y:S01]  /*1520*/  UISETP.GE.AND UP0, UPT, UR21, UR37, UPT ;  /* 0x000000251500728c */ /* 0x000fe2000bf06270 */
[--C-:B------:R-:W-:Y:S01]  /*1530*/  IMAD.MOV.U32 R116, RZ, RZ, R119.reuse ;  /* 0x000000ffff747224 */ /* 0x100fe200078e0077 */
[----:B------:R-:W-:Y:S01]  /*1540*/  SHF.R.S32.HI R5, RZ, 0x1f, R4 ;  /* 0x0000001fff057819 */ /* 0x000fe20000011404 */
[--C-:B------:R-:W-:Y:S01]  /*1550*/  IMAD.MOV.U32 R114, RZ, RZ, R119.reuse ;  /* 0x000000ffff727224 */ /* 0x100fe200078e0077 */
[-C--:B------:R-:W-:Y:S01]  /*1560*/  MOV R100, R119.reuse ;  /* 0x0000007700647202 */ /* 0x080fe20000000f00 */
[--C-:B------:R-:W-:Y:S01]  /*1570*/  IMAD.MOV.U32 R112, RZ, RZ, R119.reuse ;  /* 0x000000ffff707224 */ /* 0x100fe200078e0077 */
[----:B------:R-:W-:Y:S01]  /*1580*/  LEA.HI R5, R5, R4, RZ, 0x2 ;  /* 0x0000000405057211 */ /* 0x000fe200078f10ff */
[--C-:B------:R-:W-:Y:S01]  /*1590*/  IMAD.MOV.U32 R108, RZ, RZ, R119.reuse ;  /* 0x000000ffff6c7224 */ /* 0x100fe200078e0077 */
[----:B------:R-:W-:Y:S01]  /*15a0*/  MOV R90, R119 ;  /* 0x00000077005a7202 */ /* 0x000fe20000000f00 */
[--C-:B------:R-:W-:Y:S01]  /*15b0*/  IMAD.MOV.U32 R106, RZ, RZ, R119.reuse ;  /* 0x000000ffff6a7224 */ /* 0x100fe200078e0077 */
[----:B------:R-:W-:Y:S01]  /*15c0*/  LOP3.LUT R5, R5, 0x7ffffffc, RZ, 0xc0, !PT ;  /* 0x7ffffffc05057812 */ /* 0x000fe200078ec0ff */
[----:B------:R-:W-:-:S02]  /*15d0*/  IMAD.MOV.U32 R104, RZ, RZ, R119 ;  /* 0x000000ffff687224 */ /* 0x000fc400078e0077 */
[----:B------:R-:W-:Y:S02]  /*15e0*/  IMAD.MOV.U32 R102, RZ, RZ, R119 ;  /* 0x000000ffff667224 */ /* 0x000fe400078e0077 */
[----:B------:R-:W-:Y:S02]  /*15f0*/  IMAD.IADD R5, R4, 0x1, -R5 ;  /* 0x0000000104057824 */ /* 0x000fe400078e0a05 */
[--C-:B------:R-:W-:Y:S02]  /*1600*/  IMAD.MOV.U32 R98, RZ, RZ, R119.reuse ;  /* 0x000000ffff627224 */ /* 0x100fe400078e0077 */
[----:B------:R-:W-:Y:S02]  /*1610*/  IMAD R5, R5, R6, 0x80 ;  /* 0x0000008005057424 */ /* 0x000fe400078e0206 */
[----:B------:R-:W-:Y:S02]  /*1620*/  IMAD.U32 R6, RZ, RZ, UR43 ;  /* 0x0000002bff067e24 */ /* 0x000fe4000f8e00ff */
[--C-:B------:R-:W-:Y:S01]  /*1630*/  IMAD.MOV.U32 R96, RZ, RZ, R119.reuse ;  /* 0x000000ffff607224 */ /* 0x100fe200078e0077 */
[----:B------:R-:W-:Y:S01]  /*1640*/  IADD3 R5, R5, UR42, RZ ;  /* 0x0000002a05057c10 */ /* 0x000fe2000fffe0ff */
[----:B------:R-:W-:-:S02]  /*1650*/  IMAD.MOV.U32 R94, RZ, RZ, R119 ;  /* 0x000000ffff5e7224 */ /* 0x000fc400078e0077 */
[----:B------:R-:W-:Y:S02]  /*1660*/  IMAD.MOV.U32 R92, RZ, RZ, R119 ;  /* 0x000000ffff5c7224 */ /* 0x000fe400078e0077 */
[----:B------:R-:W-:Y:S02]  /*1670*/  IMAD R6, R6, -0x80, R5 ;  /* 0xffffff8006067824 */ /* 0x000fe400078e0205 */
[----:B------:R-:W-:-:S03]  /*1680*/  IMAD.MOV.U32 R88, RZ, RZ, R119 ;  /* 0x000000ffff587224 */ /* 0x000fc600078e0077 */
        /* <DEDUP_REMOVED lines=82> */
[----:B------:R-:W-:Y:S02]  /*1bb0*/  ISETP.GT.AND P0, PT, R6, 0x59, PT ;  /* 0x000000590600780c */ /* 0x000fe40003f04270 */
[----:B------:R-:W-:-:S02]  /*1bc0*/  FSEL R117, R70, -INF , P6 ;  /* 0xff80000046757808 */ /* 0x000fc40003000000 */
[----:B------:R-:W-:Y:S02]  /*1bd0*/  FMNMX.FTZ R4, R67, R4, !PT ;  /* 0x0000000443047209 */ /* 0x000fe40007810000 */
[----:B------:R-:W-:Y:S02]  /*1be0*/  FSEL R57, R57, -INF , P5 ;  /* 0xff80000039397808 */ /* 0x000fe40002800000 */
        /* <DEDUP_REMOVED lines=27> */
[----:B------:R-:W-:-:S02]  /*1da0*/  ISETP.GT.AND P6, PT, R6, 0x79, PT ;  /* 0x000000790600780c */ /* 0x000fc40003fc4270 */
[----:B------:R-:W-:Y:S02]  /*1db0*/  FMNMX.FTZ R4, R83, R4, !PT ;  /* 0x0000000453047209 */ /* 0x000fe40007810000 */
[----:B------:R-:W-:Y:S02]  /*1dc0*/  FSEL R135, R87, -INF , P6 ;  /* 0xff80000057877808 */ /* 0x000fe40003000000 */
[----:B------:R-:W-:Y:S02]  /*1dd0*/  P2R R14, PR, RZ, 0x8 ;  /* 0x00000008ff0e7803 */ /* 0x000fe40000000000 */
[----:B------:R-:W-:Y:S01]  /*1de0*/  FMNMX.FTZ R10, R135, R4, !PT ;  /* 0x00000004870a7209 */ /* 0x000fe20007810000 */
[----:B------:R-:W-:Y:S01]  /*1df0*/  IMAD.U32 R4, RZ, RZ, UR4 ;  /* 0x00000004ff047e24 */ /* 0x000fe2000f8e00ff */
[----:B------:R-:W-:Y:S01]  /*1e00*/  P2R R18, PR, RZ, 0x4 ;  /* 0x00000004ff127803 */ /* 0x000fe20000000000 */
[----:B------:R-:W-:Y:S01]  /*1e10*/  UIADD3 UR4, UR40, 0x16840, URZ ;  /* 0x0001684028047890 */ /* 0x000fe2000fffe03f */
[----:B------:R-:W-:Y:S01]  /*1e20*/  ISETP.GT.AND P2, PT, R6, 0x58, PT ;  /* 0x000000580600780c */ /* 0x000fe20003f44270 */
[----:B------:R-:W0:Y:S01]  /*1e30*/  SHFL.BFLY PT, R5, R10, 0x2, 0x1f ;  /* 0x0c401f000a057f89 */ /* 0x000e2200000e0000 */
[----:B------:R-:W-:Y:S01]  /*1e40*/  P2R R20, PR, RZ, 0x2 ;  /* 0x00000002ff147803 */ /* 0x000fe20000000000 */
[----:B------:R-:W-:Y:S01]  /*1e50*/  UPRMT UR4, UR7, 0x654, UR4 ;  /* 0x0000065407047896 */ /* 0x000fe20008000004 */
[----:B------:R-:W-:-:S02]  /*1e60*/  FSEL R39, R68, -INF , P2 ;  /* 0xff80000044277808 */ /* 0x000fc40001000000 */
[----:B------:R-:W-:Y:S02]  /*1e70*/  ISETP.NE.AND P2, PT, R18, RZ, PT ;  /* 0x000000ff1200720c */ /* 0x000fe40003f45270 */
[----:B------:R-:W-:Y:S02]  /*1e80*/  ISETP.GT.AND P1, PT, R6, 0x59, PT ;  /* 0x000000590600780c */ /* 0x000fe40003f24270 */
[----:B------:R-:W-:Y:S02]  /*1e90*/  P2R R24, PR, RZ, 0x1 ;  /* 0x00000001ff187803 */ /* 0x000fe40000000000 */
[----:B------:R-:W-:Y:S01]  /*1ea0*/  FSEL R69, R69, -INF , P1 ;  /* 0xff80000045457808 */ /* 0x000fe20000800000 */
[----:B------:R-:W-:Y:S01]  /*1eb0*/  SYNCS.ARRIVE.TRANS64.RED.A1T0 RZ, [UR4], RZ ;  /* 0x000000ffffff79a7 */ /* 0x000fe20008100404 */
[----:B------:R-:W-:Y:S01]  /*1ec0*/  ISETP.NE.AND P1, PT, R20, RZ, PT ;  /* 0x000000ff1400720c */ /* 0x000fe20003f25270 */
[----:B------:R-:W-:Y:S01]  /*1ed0*/  UMOV UR4, URZ ;  /* 0x0000003f00047c82 */ /* 0x000fe20008000000 */
[----:B------:R-:W-:-:S02]  /*1ee0*/  ISETP.GT.AND P0, PT, R6, 0x60, PT ;  /* 0x000000600600780c */ /* 0x000fc40003f04270 */
[----:B------:R-:W-:Y:S02]  /*1ef0*/  FSEL R77, R77, -INF , P2 ;  /* 0xff8000004d4d7808 */ /* 0x000fe40001000000 */
[----:B------:R-:W-:Y:S02]  /*1f00*/  FSEL R43, R72, -INF , P0 ;  /* 0xff800000482b7808 */ /* 0x000fe40000000000 */
[----:B------:R-:W-:Y:S02]  /*1f10*/  ISETP.NE.AND P0, PT, R24, RZ, PT ;  /* 0x000000ff1800720c */ /* 0x000fe40003f05270 */
[----:B------:R-:W-:Y:S02]  /*1f20*/  FSEL R81, R81, -INF , P4 ;  /* 0xff80000051517808 */ /* 0x000fe40002000000 */
[----:B0-----:R-:W-:Y:S02]  /*1f30*/  FMNMX.FTZ R12, R10, R5, !PT ;  /* 0x000000050a0c7209 */ /* 0x001fe40007810000 */
[----:B------:R-:W-:-:S02]  /*1f40*/  FMNMX.FTZ R10, R9, R25, !PT ;  /* 0x00000019090a7209 */ /* 0x000fc40007810000 */
[----:B------:R-:W-:Y:S01]  /*1f50*/  FSEL R73, R73, -INF , P0 ;  /* 0xff80000049497808 */ /* 0x000fe20000000000 */
[----:B------:R-:W0:Y:S01]  /*1f60*/  SHFL.BFLY PT, R5, R12, 0x1, 0x1f ;  /* 0x0c201f000c057f89 */ /* 0x000e2200000e0000 */
[----:B------:R-:W-:Y:S02]  /*1f70*/  FMNMX.FTZ R10, R11, R10, !PT ;  /* 0x0000000a0b0a7209 */ /* 0x000fe40007810000 */
[----:B------:R-:W-:Y:S02]  /*1f80*/  FSEL R85, R85, -INF , P6 ;  /* 0xff80000055557808 */ /* 0x000fe40003000000 */
[----:B------:R-:W-:Y:S02]  /*1f90*/  FMNMX.FTZ R10, R29, R10, !PT ;  /* 0x0000000a1d0a7209 */ /* 0x000fe40007810000 */
[----:B------:R-:W-:Y:S02]  /*1fa0*/  ISETP.NE.AND P0, PT, R8, RZ, PT ;  /* 0x000000ff0800720c */ /* 0x000fe40003f05270 */
[----:B------:R-:W-:-:S02]  /*1fb0*/  FMNMX.FTZ R10, R13, R10, !PT ;  /* 0x0000000a0d0a7209 */ /* 0x000fc40007810000 */
[----:B0-----:R-:W-:Y:S02]  /*1fc0*/  FMNMX.FTZ R5, R12, R5, !PT ;  /* 0x000000050c057209 */ /* 0x001fe40007810000 */
[----:B------:R-:W-:Y:S02]  /*1fd0*/  FMNMX.FTZ R12, R33, R10, !PT ;  /* 0x0000000a210c7209 */ /* 0x000fe40007810000 */
[C---:B------:R-:W-:Y:S01]  /*1fe0*/  FSETP.NEU.FTZ.AND P3, PT, R5.reuse, -INF , PT ;  /* 0xff8000000500780b */ /* 0x040fe20003f7d000 */
[----:B------:R-:W-:Y:S01]  /*1ff0*/  FMUL.FTZ R36, R5, R4 ;  /* 0x0000000405247220 */ /* 0x000fe20000410000 */
[----:B------:R-:W-:-:S04]  /*2000*/  FMNMX.FTZ R12, R15, R12, !PT ;  /* 0x0000000c0f0c7209 */ /* 0x000fc80007810000 */
[----:B------:R-:W-:Y:S02]  /*2010*/  FSEL R36, R36, RZ, P3 ;  /* 0x000000ff24247208 */ /* 0x000fe40001800000 */
[----:B------:R-:W-:Y:S02]  /*2020*/  ISETP.NE.AND P3, PT, R14, RZ, PT ;  /* 0x000000ff0e00720c */ /* 0x000fe40003f65270 */
[----:B------:R-:W-:Y:S01]  /*2030*/  FMNMX.FTZ R14, R37, R12, !PT ;  /* 0x0000000c250e7209 */ /* 0x000fe20007810000 */
[-CC-:B------:R-:W-:Y:S01]  /*2040*/  FFMA.FTZ R121, R26, R4.reuse, -R36.reuse ;  /* 0x000000041a797223 */ /* 0x180fe20000010824 */
[-CC-:B------:R-:W-:Y:S01]  /*2050*/  FFMA.FTZ R91, R91, R4.reuse, -R36.reuse ;  /* 0x000000045b5b7223 */ /* 0x180fe20000010824 */
[--C-:B------:R-:W-:Y:S01]  /*2060*/  FFMA.FTZ R87, R95, R4, -R36.reuse ;  /* 0x000000045f577223 */ /* 0x100fe20000010824 */
[----:B------:R-:W-:Y:S01]  /*2070*/  FMNMX.FTZ R14, R17, R14, !PT ;  /* 0x0000000e110e7209 */ /* 0x000fe20007810000 */
[-CC-:B------:R-:W-:Y:S01]  /*2080*/  FFMA.FTZ R97, R97, R4.reuse, -R36.reuse ;  /* 0x0000000461617223 */ /* 0x180fe20000010824 */
[----:B------:R0:W-:Y:S01]  /*2090*/  MUFU.EX2 R10, R91 ;  /* 0x0000005b000a7308 */ /* 0x0001e20000000800 */
[----:B------:R-:W-:Y:S01]  /*20a0*/  FSEL R95, R80, -INF , P3 ;  /* 0xff800000505f7808 */ /* 0x000fe20001800000 */
[--C-:B------:R-:W-:Y:S01]  /*20b0*/  FFMA.FTZ R137, R7, R4, -R36.reuse ;  /* 0x0000000407897223 */ /* 0x100fe20000010824 */
[----:B------:R-:W-:Y:S01]  /*20c0*/  FMNMX.FTZ R14, R41, R14, !PT ;  /* 0x0000000e290e7209 */ /* 0x000fe20007810000 */
[-CC-:B------:R-:W-:Y:S01]  /*20d0*/  FFMA.FTZ R6, R111, R4.reuse, -R36.reuse ;  /* 0x000000046f067223 */ /* 0x180fe20000010824 */
[-CC-:B------:R-:W-:Y:S01]  /*20e0*/  FFMA.FTZ R123, R113, R4.reuse, -R36.reuse ;  /* 0x00000004717b7223 */ /* 0x180fe20000010824 */
[--C-:B------:R-:W-:Y:S01]  /*20f0*/  FFMA.FTZ R8, R109, R4, -R36.reuse ;  /* 0x000000046d087223 */ /* 0x100fe20000010824 */
[----:B------:R-:W-:Y:S01]  /*2100*/  FMNMX.FTZ R14, R19, R14, !PT ;  /* 0x0000000e130e7209 */ /* 0x000fe20007810000 */
[----:B------:R-:W-:Y:S01]  /*2110*/  MUFU.EX2 R121, R121 ;  /* 0x0000007900797308 */ /* 0x000fe20000000800 */
        /* <DEDUP_REMOVED lines=25> */
[----:B0-----:R-:W-:Y:S01]  /*22b0*/  FADD.FTZ R44, R121, R6 ;  /* 0x00000006792c7221 */ /* 0x001fe20000010000 */
[--C-:B------:R-:W-:Y:S01]  /*22c0*/  FFMA.FTZ R145, R127, R4, -R36.reuse ;  /* 0x000000047f917223 */ /* 0x100fe20000010824 */
[----:B------:R-:W-:Y:S01]  /*22d0*/  FMNMX.FTZ R20, R57, R20, !PT ;  /* 0x0000001439147209 */ /* 0x000fe20007810000 */
[-CC-:B------:R-:W-:Y:S01]  /*22e0*/  FFMA.FTZ R147, R129, R4.reuse, -R36.reuse ;  /* 0x0000000481937223 */ /* 0x180fe20000010824 */
[----:B------:R-:W-:Y:S01]  /*22f0*/  F2FP.F16.F32.PACK_AB R121, R6, R121 ;  /* 0x000000790679723e */ /* 0x000fe200000000ff */
[--C-:B------:R-:W-:Y:S01]  /*2300*/  FFMA.FTZ R38, R79, R4, -R36.reuse ;  /* 0x000000044f267223 */ /* 0x100fe20000010824 */
[----:B------:R-:W-:Y:S01]  /*2310*/  FMNMX.FTZ R20, R31, R20, !PT ;  /* 0x000000141f147209 */ /* 0x000fe20007810000 */
[----:B------:R-:W-:Y:S01]  /*2320*/  MUFU.EX2 R125, R125 ;  /* 0x0000007d007d7308 */ /* 0x000fe20000000800 */
[-CC-:B------:R-:W-:Y:S01]  /*2330*/  FFMA.FTZ R149, R131, R4.reuse, -R36.reuse ;  /* 0x0000000483957223 */ /* 0x180fe20000010824 */
[--C-:B------:R-:W-:Y:S01]  /*2340*/  FFMA.FTZ R133, R133, R4, -R36.reuse ;  /* 0x0000000485857223 */ /* 0x100fe20000010824 */
[----:B------:R-:W-:Y:S01]  /*2350*/  FMNMX.FTZ R24, R61, R20, !PT ;  /* 0x000000143d187209 */ /* 0x000fe20007810000 */
[----:B------:R-:W-:Y:S01]  /*2360*/  FFMA.FTZ R151, R83, R4, -R36 ;  /* 0x0000000453977223 */ /* 0x000fe20000010824 */
[--C-:B------:R-:W-:Y:S01]  /*2370*/  IMAD.MOV.U32 R117, RZ, RZ, R119.reuse ;  /* 0x000000ffff757224 */ /* 0x100fe200078e0077 */
[----:B------:R-:W-:Y:S01]  /*2380*/  MOV R115, R119 ;  /* 0x0000007700737202 */ /* 0x000fe20000000f00 */
[--C-:B------:R-:W-:Y:S01]  /*2390*/  IMAD.MOV.U32 R113, RZ, RZ, R119.reuse ;  /* 0x000000ffff717224 */ /* 0x100fe200078e0077 */
[----:B------:R-:W-:Y:S01]  /*23a0*/  FMNMX.FTZ R24, R35, R24, !PT ;  /* 0x0000001823187209 */ /* 0x000fe20007810000 */
[----:B------:R0:W-:Y:S01]  /*23b0*/  MUFU.EX2 R12, R105 ;  /* 0x00000069000c7308 */ /* 0x0001e20000000800 */
[----:B------:R-:W-:-:S02]  /*23c0*/  IMAD.MOV.U32 R111, RZ, RZ, R119 ;  /* 0x000000ffff6f7224 */ /* 0x000fc400078e0077 */
[----:B------:R-:W-:Y:S01]  /*23d0*/  FMNMX.FTZ R24, R65, R24, !PT ;  /* 0x0000001841187209 */ /* 0x000fe20007810000 */
[--C-:B------:R-:W-:Y:S02]  /*23e0*/  IMAD.MOV.U32 R109, RZ, RZ, R119.reuse ;  /* 0x000000ffff6d7224 */ /* 0x100fe400078e0077 */
[----:B------:R-:W-:Y:S01]  /*23f0*/  IMAD.MOV.U32 R107, RZ, RZ, R119 ;  /* 0x000000ffff6b7224 */ /* 0x000fe200078e0077 */
[----:B------:R-:W-:Y:S01]  /*2400*/  FMNMX.FTZ R24, R39, R24, !PT ;  /* 0x0000001827187209 */ /* 0x000fe20007810000 */
[----:B------:R-:W1:Y:S01]  /*2410*/  MUFU.EX2 R87, R87 ;  /* 0x0000005700577308 */ /* 0x000e620000000800 */
[----:B0-----:R-:W-:Y:S02]  /*2420*/  MOV R105, R119 ;  /* 0x0000007700697202 */ /* 0x001fe40000000f00 */
[----:B------:R-:W-:-:S04]  /*2430*/  FMNMX.FTZ R26, R69, R24, !PT ;  /* 0x00000018451a7209 */ /* 0x000fc80007810000 */
[----:B------:R-:W-:Y:S01]  /*2440*/  FMNMX.FTZ R26, R43, R26, !PT ;  /* 0x0000001a2b1a7209 */ /* 0x000fe20007810000 */
[----:B------:R0:W-:Y:S03]  /*2450*/  MUFU.EX2 R24, R97 ;  /* 0x0000006100187308 */ /* 0x0001e60000000800 */
[----:B------:R-:W-:-:S04]  /*2460*/  FMNMX.FTZ R26, R73, R26, !PT ;  /* 0x0000001a491a7209 */ /* 0x000fc80007810000 */
[----:B------:R-:W-:Y:S01]  /*2470*/  FMNMX.FTZ R26, R93, R26, !PT ;  /* 0x0000001a5d1a7209 */ /* 0x000fe20007810000 */
[----:B------:R2:W-:Y:S01]  /*2480*/  MUFU.EX2 R14, R103 ;  /* 0x00000067000e7308 */ /* 0x0005e20000000800 */
[----:B0-----:R-:W-:Y:S02]  /*2490*/  FSEL R97, R84, -INF , P5 ;  /* 0xff80000054617808 */ /* 0x001fe40002800000 */
[----:B------:R-:W-:Y:S02]  /*24a0*/  FMNMX.FTZ R26, R77, R26, !PT ;  /* 0x0000001a4d1a7209 */ /* 0x000fe40007810000 */
[----:B-1----:R-:W-:Y:S02]  /*24b0*/  F2FP.F16.F32.PACK_AB R127, R87, R12 ;  /* 0x0000000c577f723e */ /* 0x002fe400000000ff */
[----:B------:R-:W-:Y:S01]  /*24c0*/  FMNMX.FTZ R26, R95, R26, !PT ;  /* 0x0000001a5f1a7209 */ /* 0x000fe20007810000 */
[----:B------:R-:W0:Y:S01]  /*24d0*/  MUFU.EX2 R89, R89 ;  /* 0x0000005900597308 */ /* 0x000e220000000800 */
[----:B--2---:R-:W-:-:S02]  /*24e0*/  IMAD.MOV.U32 R103, RZ, RZ, R119 ;  /* 0x000000ffff677224 */ /* 0x004fc400078e0077 */
[----:B------:R-:W-:-:S04]  /*24f0*/  FMNMX.FTZ R28, R81, R26, !PT ;  /* 0x0000001a511c7209 */ /* 0x000fc80007810000 */
[----:B------:R-:W-:Y:S01]  /*2500*/  FMNMX.FTZ R28, R97, R28, !PT ;  /* 0x0000001c611c7209 */ /* 0x000fe20007810000 */
[----:B------:R1:W-:Y:S03]  /*2510*/  MUFU.EX2 R18, R101 ;  /* 0x0000006500127308 */ /* 0x0003e60000000800 */
[----:B------:R-:W-:Y:S01]  /*2520*/  FMNMX.FTZ R7, R85, R28, !PT ;  /* 0x0000001c55077209 */ /* 0x000fe20007810000 */
[----:B------:R-:W-:-:S04]  /*2530*/  FFMA.FTZ R28, R63, R4, -R36 ;  /* 0x000000043f1c7223 */ /* 0x000fc80000010824 */
[----:B------:R-:W2:Y:S01]  /*2540*/  SHFL.BFLY PT, R34, R7, 0x2, 0x1f ;  /* 0x0c401f0007227f89 */ /* 0x000ea200000e0000 */
[----:B------:R-:W3:Y:S01]  /*2550*/  MUFU.EX2 R91, R91 ;  /* 0x0000005b005b7308 */ /* 0x000ee20000000800 */
[----:B0-----:R-:W-:Y:S01]  /*2560*/  F2FP.F16.F32.PACK_AB R129, R89, R14 ;  /* 0x0000000e5981723e */ /* 0x001fe200000000ff */
[----:B-1----:R-:W-:-:S06]  /*2570*/  IMAD.MOV.U32 R101, RZ, RZ, R119 ;  /* 0x000000ffff657224 */ /* 0x002fcc00078e0077 */
[----:B------:R0:W-:Y:S08]  /*2580*/  MUFU.EX2 R20, R99 ;  /* 0x0000006300147308 */ /* 0x0001f00000000800 */
[----:B------:R-:W-:Y:S01]  /*2590*/  MUFU.EX2 R51, R51 ;  /* 0x0000003300337308 */ /* 0x000fe20000000800 */
[----:B---3--:R-:W-:Y:S01]  /*25a0*/  F2FP.F16.F32.PACK_AB R131, R91, R18 ;  /* 0x000000125b83723e */ /* 0x008fe200000000ff */
[----:B0-----:R-:W-:Y:S01]  /*25b0*/  IMAD.MOV.U32 R99, RZ, RZ, R119 ;  /* 0x000000ffff637224 */ /* 0x001fe200078e0077 */
[----:B--2---:R-:W-:-:S05]  /*25c0*/  FMNMX.FTZ R40, R7, R34, !PT ;  /* 0x0000002207287209 */ /* 0x004fca0007810000 */
[----:B------:R-:W0:Y:S01]  /*25d0*/  MUFU.EX2 R55, R55 ;  /* 0x0000003700377308 */ /* 0x000e220000000800 */
[-CC-:B------:R-:W-:Y:S01]  /*25e0*/  FFMA.FTZ R34, R75, R4.reuse, -R36.reuse ;  /* 0x000000044b227223 */ /* 0x180fe20000010824 */
[----:B------:R-:W-:Y:S01]  /*25f0*/  FFMA.FTZ R36, R135, R4, -R36 ;  /* 0x0000000487247223 */ /* 0x000fe20000010824 */
[----:B------:R-:W1:Y:S05]  /*2600*/  SHFL.BFLY PT, R7, R40, 0x1, 0x1f ;  /* 0x0c201f0028077f89 */ /* 0x000e6a00000e0000 */
[----:B------:R-:W-:Y:S08]  /*2610*/  MUFU.EX2 R137, R137 ;  /* 0x0000008900897308 */ /* 0x000ff00000000800 */
[----:B------:R-:W-:Y:S01]  /*2620*/  MUFU.EX2 R26, R59 ;  /* 0x0000003b001a7308 */ /* 0x000fe20000000800 */
[----:B0-----:R-:W-:-:S07]  /*2630*/  F2FP.F16.F32.PACK_AB R135, R55, R24 ;  /* 0x000000183787723e */ /* 0x001fce00000000ff */
[----:B------:R-:W-:Y:S01]  /*2640*/  MUFU.EX2 R139, R139 ;  /* 0x0000008b008b7308 */ /* 0x000fe20000000800 */
[----:B-1----:R-:W-:-:S04]  /*2650*/  FMNMX.FTZ R7, R40, R7, !PT ;  /* 0x0000000728077209 */ /* 0x002fc80007810000 */
[C---:B------:R-:W-:Y:S01]  /*2660*/  FSETP.NEU.FTZ.AND P1, PT, R7.reuse, -INF , PT ;  /* 0xff8000000700780b */ /* 0x040fe20003f3d000 */
[----:B------:R-:W-:Y:S02]  /*2670*/  FMUL.FTZ R42, R7, R4 ;  /* 0x00000004072a7220 */ /* 0x000fe40000410000 */
[----:B------:R-:W-:Y:S03]  /*2680*/  MUFU.EX2 R28, R28 ;  /* 0x0000001c001c7308 */ /* 0x000fe60000000800 */
[----:B------:R-:W-:Y:S02]  /*2690*/  FSEL R42, R42, RZ, P1 ;  /* 0x000000ff2a2a7208 */ /* 0x000fe40000800000 */
[----:B------:R-:W-:-:S03]  /*26a0*/  PLOP3.LUT P1, PT, PT, PT, UP0, 0x80, 0x0 ;  /* 0x000000000000781c */ /* 0x000fc60003f2f008 */
[----:B------:R-:W-:Y:S01]  /*26b0*/  MUFU.EX2 R141, R141 ;  /* 0x0000008d008d7308 */ /* 0x000fe20000000800 */
[-CC-:B------:R-:W-:Y:S01]  /*26c0*/  FFMA.FTZ R120, R9, R4.reuse, -R42.reuse ;  /* 0x0000000409787223 */ /* 0x180fe2000001082a */
[-CC-:B------:R-:W-:Y:S01]  /*26d0*/  FFMA.FTZ R9, R25, R4.reuse, -R42.reuse ;  /* 0x0000000419097223 */ /* 0x180fe2000001082a */
[-C--:B------:R-:W-:Y:S01]  /*26e0*/  FFMA.FTZ R122, R11, R4.reuse, -R42 ;  /* 0x000000040b7a7223 */ /* 0x080fe2000001082a */
[----:B------:R-:W-:Y:S01]  /*26f0*/  FADD.FTZ R11, R123, R44 ;  /* 0x0000002c7b0b7221 */ /* 0x000fe20000010000 */
[-CC-:B------:R-:W-:Y:S01]  /*2700*/  FFMA.FTZ R25, R29, R4.reuse, -R42.reuse ;  /* 0x000000041d197223 */ /* 0x180fe2000001082a */
[-CC-:B------:R-:W-:Y:S01]  /*2710*/  FFMA.FTZ R124, R13, R4.reuse, -R42.reuse ;  /* 0x000000040d7c7223 */ /* 0x180fe2000001082a */
[-CC-:B------:R-:W-:Y:S01]  /*2720*/  FFMA.FTZ R13, R33, R4.reuse, -R42.reuse ;  /* 0x00000004210d7223 */ /* 0x180fe2000001082a */
[----:B------:R-:W-:Y:S01]  /*2730*/  MUFU.EX2 R120, R120 ;  /* 0x0000007800787308 */ /* 0x000fe20000000800 */
[----:B------:R-:W-:Y:S01]  /*2740*/  FADD.FTZ R44, R8, R11 ;  /* 0x0000000b082c7221 */ /* 0x000fe20000010000 */
[-CC-:B------:R-:W-:Y:S01]  /*2750*/  FFMA.FTZ R126, R15, R4.reuse, -R42.reuse ;  /* 0x000000040f7e7223 */ /* 0x180fe2000001082a */
[-CC-:B------:R-:W-:Y:S01]  /*2760*/  FFMA.FTZ R15, R37, R4.reuse, -R42.reuse ;  /* 0x00000004250f7223 */ /* 0x180fe2000001082a */
[-C--:B------:R-:W-:Y:S01]  /*2770*/  FFMA.FTZ R138, R31, R4.reuse, -R42 ;  /* 0x000000041f8a7223 */ /* 0x080fe2000001082a */
[----:B------:R-:W-:Y:S01]  /*2780*/  FADD.FTZ R11, R125, R44 ;  /* 0x0000002c7d0b7221 */ /* 0x000fe20000010000 */
[-CC-:B------:R-:W-:Y:S01]  /*2790*/  FFMA.FTZ R128, R17, R4.reuse, -R42.reuse ;  /* 0x0000000411807223 */ /* 0x180fe2000001082a */
[-CC-:B------:R-:W-:Y:S01]  /*27a0*/  FFMA.FTZ R17, R41, R4.reuse, -R42.reuse ;  /* 0x0000000429117223 */ /* 0x180fe2000001082a */
        /* <DEDUP_REMOVED lines=21> */
[----:B------:R-:W-:Y:S01]  /*2900*/  F2FP.F16.F32.PACK_AB R123, R8, R123 ;  /* 0x0000007b087b723e */ /* 0x000fe200000000ff */
[----:B------:R-:W-:Y:S01]  /*2910*/  FADD.FTZ R46, R18, R31 ;  /* 0x0000001f122e7221 */ /* 0x000fe20000010000 */
[-C--:B------:R-:W-:Y:S01]  /*2920*/  FFMA.FTZ R31, R65, R4.reuse, -R42 ;  /* 0x00000004411f7223 */ /* 0x080fe2000001082a */
[----:B------:R-:W0:Y:S01]  /*2930*/  MUFU.EX2 R124, R124 ;  /* 0x0000007c007c7308 */ /* 0x000e220000000800 */
[----:B-1----:R-:W-:Y:S01]  /*2940*/  FADD.FTZ R44, R122, R11 ;  /* 0x0000000b7a2c7221 */ /* 0x002fe20000010000 */
[----:B------:R-:W-:Y:S01]  /*2950*/  FADD.FTZ R33, R91, R46 ;  /* 0x0000002e5b217221 */ /* 0x000fe20000010000 */
[-CC-:B------:R-:W-:Y:S01]  /*2960*/  FFMA.FTZ R43, R43, R4.reuse, -R42.reuse ;  /* 0x000000042b2b7223 */ /* 0x180fe2000001082a */
[-CC-:B------:R-:W-:Y:S01]  /*2970*/  FFMA.FTZ R73, R73, R4.reuse, -R42.reuse ;  /* 0x0000000449497223 */ /* 0x180fe2000001082a */
[-CC-:B------:R-:W-:Y:S01]  /*2980*/  FFMA.FTZ R93, R93, R4.reuse, -R42.reuse ;  /* 0x000000045d5d7223 */ /* 0x180fe2000001082a */
[----:B------:R-:W-:Y:S01]  /*2990*/  FADD.FTZ R46, R20, R33 ;  /* 0x00000021142e7221 */ /* 0x000fe20000010000 */
[-C--:B------:R-:W-:Y:S01]  /*29a0*/  FFMA.FTZ R77, R77, R4.reuse, -R42 ;  /* 0x000000044d4d7223 */ /* 0x080fe2000001082a */
[----:B------:R-:W1:Y:S01]  /*29b0*/  MUFU.EX2 R13, R13 ;  /* 0x0000000d000d7308 */ /* 0x000e620000000800 */
[----:B--2---:R-:W-:Y:S01]  /*29c0*/  FADD.FTZ R11, R25, R44 ;  /* 0x0000002c190b7221 */ /* 0x004fe20000010000 */
[----:B------:R-:W-:Y:S01]  /*29d0*/  FADD.FTZ R33, R51, R46 ;  /* 0x0000002e33217221 */ /* 0x000fe20000010000 */
[-CC-:B------:R-:W-:Y:S01]  /*29e0*/  FFMA.FTZ R95, R95, R4.reuse, -R42.reuse ;  /* 0x000000045f5f7223 */ /* 0x180fe2000001082a */
[-CC-:B------:R-:W-:Y:S01]  /*29f0*/  FFMA.FTZ R81, R81, R4.reuse, -R42.reuse ;  /* 0x0000000451517223 */ /* 0x180fe2000001082a */
[-CC-:B------:R-:W-:Y:S01]  /*2a00*/  FFMA.FTZ R97, R97, R4.reuse, -R42.reuse ;  /* 0x0000000461617223 */ /* 0x180fe2000001082a */
[----:B------:R-:W-:Y:S01]  /*2a10*/  FADD.FTZ R46, R24, R33 ;  /* 0x00000021182e7221 */ /* 0x000fe20000010000 */
[----:B------:R-:W-:Y:S01]  /*2a20*/  FFMA.FTZ R42, R85, R4, -R42 ;  /* 0x00000004552a7223 */ /* 0x000fe2000001082a */
[----:B------:R-:W2:Y:S01]  /*2a30*/  MUFU.EX2 R126, R126 ;  /* 0x0000007e007e7308 */ /* 0x000ea20000000800 */
[----:B0-----:R-:W-:Y:S01]  /*2a40*/  FADD.FTZ R44, R124, R11 ;  /* 0x0000000b7c2c7221 */ /* 0x001fe20000010000 */
[----:B------:R-:W-:Y:S01]  /*2a50*/  FADD.FTZ R46, R55, R46 ;  /* 0x0000002e372e7221 */ /* 0x000fe20000010000 */
[----:B------:R-:W-:Y:S01]  /*2a60*/  F2FP.F16.F32.PACK_AB R120, R9, R120 ;  /* 0x000000780978723e */ /* 0x000fe200000000ff */
[----:B------:R-:W-:Y:S01]  /*2a70*/  IMAD.MOV.U32 R91, RZ, RZ, R119 ;  /* 0x000000ffff5b7224 */ /* 0x000fe200078e0077 */
[----:B------:R-:W-:Y:S01]  /*2a80*/  F2FP.F16.F32.PACK_AB R125, R10, R125 ;  /* 0x0000007d0a7d723e */ /* 0x000fe200000000ff */
[----:B------:R-:W-:Y:S01]  /*2a90*/  FADD.FTZ R33, R137, R46 ;  /* 0x0000002e89217221 */ /* 0x000fe20000010000 */
[C---:B------:R-:W-:Y:S01]  /*2aa0*/  F2FP.F16.F32.PACK_AB R137, R26.reuse, R137 ;  /* 0x000000891a89723e */ /* 0x040fe200000000ff */
[----:B------:R-:W0:Y:S01]  /*2ab0*/  MUFU.EX2 R15, R15 ;  /* 0x0000000f000f7308 */ /* 0x000e220000000800 */
[----:B-1----:R-:W-:Y:S01]  /*2ac0*/  FADD.FTZ R11, R13, R44 ;  /* 0x0000002c0d0b7221 */ /* 0x002fe20000010000 */
[----:B------:R-:W-:Y:S01]  /*2ad0*/  FADD.FTZ R46, R26, R33 ;  /* 0x000000211a2e7221 */ /* 0x000fe20000010000 */
[----:B------:R-:W-:Y:S01]  /*2ae0*/  F2FP.F16.F32.PACK_AB R122, R25, R122 ;  /* 0x0000007a197a723e */ /* 0x000fe200000000ff */
[----:B------:R-:W-:Y:S01]  /*2af0*/  IMAD.MOV.U32 R89, RZ, RZ, R119 ;  /* 0x000000ffff597224 */ /* 0x000fe200078e0077 */
[----:B------:R-:W-:Y:S01]  /*2b00*/  F2FP.F16.F32.PACK_AB R124, R13, R124 ;  /* 0x0000007c0d7c723e */ /* 0x000fe200000000ff */
[----:B------:R-:W-:Y:S01]  /*2b10*/  FADD.FTZ R33, R139, R46 ;  /* 0x0000002e8b217221 */ /* 0x000fe20000010000 */
[----:B------:R-:W-:Y:S01]  /*2b20*/  F2FP.F16.F32.PACK_AB R139, R28, R139 ;  /* 0x0000008b1c8b723e */ /* 0x000fe200000000ff */
[----:B------:R-:W1:Y:S01]  /*2b30*/  MUFU.EX2 R128, R128 ;  /* 0x0000008000807308 */ /* 0x000e620000000800 */
[----:B--2---:R-:W-:Y:S01]  /*2b40*/  FADD.FTZ R44, R126, R11 ;  /* 0x0000000b7e2c7221 */ /* 0x004fe20000010000 */
[----:B------:R-:W-:-:S04]  /*2b50*/  FADD.FTZ R46, R28, R33 ;  /* 0x000000211c2e7221 */ /* 0x000fc80000010000 */
        /* <DEDUP_REMOVED lines=59> */
[----:B------:R1:W3:Y:S01]  /*2f10*/  MUFU.EX2 R40, R133 ;  /* 0x0000008500287308 */ /* 0x0002e20000000800 */
[----:B--2---:R-:W-:-:S07]  /*2f20*/  FADD.FTZ R11, R149, R8 ;  /* 0x00000008950b7221 */ /* 0x004fce0000010000 */
[----:B------:R-:W2:Y:S01]  /*2f30*/  MUFU.EX2 R43, R43 ;  /* 0x0000002b002b7308 */ /* 0x000ea20000000800 */
[----:B0-----:R-:W-:Y:S01]  /*2f40*/  FADD.FTZ R6, R69, R6 ;  /* 0x0000000645067221 */ /* 0x001fe20000010000 */
[----:B-1----:R-:W-:Y:S02]  /*2f50*/  F2FP.F16.F32.PACK_AB R133, R51, R20 ;  /* 0x000000143385723e */ /* 0x002fe400000000ff */
[----:B------:R-:W-:-:S04]  /*2f60*/  F2FP.F16.F32.PACK_AB R142, R69, R142 ;  /* 0x0000008e458e723e */ /* 0x000fc800000000ff */
[----:B------:R-:W0:Y:S01]  /*2f70*/  MUFU.EX2 R144, R73 ;  /* 0x0000004900907308 */ /* 0x000e220000000800 */
[C---:B---3--:R-:W-:Y:S01]  /*2f80*/  FADD.FTZ R8, R40.reuse, R11 ;  /* 0x0000000b28087221 */ /* 0x048fe20000010000 */
        /* <DEDUP_REMOVED lines=10> */
[----:B------:R-:W-:Y:S01]  /*3030*/  F2FP.F16.F32.PACK_AB R146, R146, R93 ;  /* 0x0000005d9292723e */ /* 0x000fe200000000ff */
[----:B------:R-:W-:-:S05]  /*3040*/  IMAD.MOV.U32 R93, RZ, RZ, R119 ;  /* 0x000000ffff5d7224 */ /* 0x000fca00078e0077 */
[----:B------:R-:W2:Y:S01]  /*3050*/  MUFU.EX2 R151, R151 ;  /* 0x0000009700977308 */ /* 0x000ea20000000800 */
[----:B0-----:R-:W-:-:S07]  /*3060*/  FADD.FTZ R9, R95, R6 ;  /* 0x000000065f097221 */ /* 0x001fce0000010000 */
[----:B------:R-:W0:Y:S01]  /*3070*/  MUFU.EX2 R97, R97 ;  /* 0x0000006100617308 */ /* 0x000e220000000800 */
[C---:B-1----:R-:W-:Y:S01]  /*3080*/  FADD.FTZ R6, R148.reuse, R9 ;  /* 0x0000000994067221 */ /* 0x042fe20000010000 */
[----:B------:R-:W-:Y:S02]  /*3090*/  F2FP.F16.F32.PACK_AB R148, R148, R95 ;  /* 0x0000005f9494723e */ /* 0x000fe400000000ff */
[----:B------:R-:W-:-:S04]  /*30a0*/  MOV R95, R119 ;  /* 0x00000077005f7202 */ /* 0x000fc80000000f00 */
[----:B------:R-:W1:Y:S01]  /*30b0*/  MUFU.EX2 R42, R42 ;  /* 0x0000002a002a7308 */ /* 0x000e620000000800 */
[----:B--2---:R-:W-:-:S07]  /*30c0*/  FADD.FTZ R33, R151, R8 ;  /* 0x0000000897217221 */ /* 0x004fce0000010000 */
[----:B------:R-:W2:Y:S01]  /*30d0*/  MUFU.EX2 R36, R36 ;  /* 0x0000002400247308 */ /* 0x000ea20000000800 */
[----:B0-----:R-:W-:Y:S01]  /*30e0*/  FADD.FTZ R9, R97, R6 ;  /* 0x0000000661097221 */ /* 0x001fe20000010000 */
[----:B-1----:R-:W-:-:S03]  /*30f0*/  F2FP.F16.F32.PACK_AB R150, R42, R97 ;  /* 0x000000612a96723e */ /* 0x002fc600000000ff */
[----:B------:R-:W-:Y:S01]  /*3100*/  FADD.FTZ R9, R42, R9 ;  /* 0x000000092a097221 */ /* 0x000fe20000010000 */
[----:B------:R-:W-:Y:S02]  /*3110*/  IMAD.MOV.U32 R97, RZ, RZ, R119 ;  /* 0x000000ffff617224 */ /* 0x000fe400078e0077 */
[C---:B--2---:R-:W-:Y:S01]  /*3120*/  FADD.FTZ R11, R36.reuse, R33 ;  /* 0x00000021240b7221 */ /* 0x044fe20000010000 */
[----:B------:R-:W-:Y:S01]  /*3130*/  F2FP.F16.F32.PACK_AB R151, R36, R151 ;  /* 0x000000972497723e */ /* 0x000fe200000000ff */
[----:B------:R-:W-:Y:S06]  /*3140*/  @!P1 BRA `(.L_x_12821) ;  /* 0x0000001c009c9947 */ /* 0x000fec0003800000 */
[----:B------:R-:W-:Y:S01]  /*3150*/  IMAD.MOV.U32 R8, RZ, RZ, R5 ;  /* 0x000000ffff087224 */ /* 0x000fe200078e0005 */
[----:B------:R-:W-:Y:S01]  /*3160*/  CS2R R118, SRZ ;  /* 0x0000000000767805 */ /* 0x000fe2000001ff00 */
        /* <DEDUP_REMOVED lines=16> */
[----:B------:R-:W-:Y:S01]  /*3270*/  UMOV UR6, URZ ;  /* 0x0000003f00067c82 */ /* 0x000fe20008000000 */
[----:B------:R-:W-:-:S05]  /*3280*/  UMOV UR5, URZ ;  /* 0x0000003f00057c82 */ /* 0x000fca0008000000 */
.L_x_12832:
[----:B------:R-:W-:Y:S01]  /*3290*/  ISETP.NE.AND P2, PT, RZ, UR44, PT ;  /* 0x0000002cff007c0c */ /* 0x000fe2000bf45270 */
[----:B------:R-:W-:-:S04]  /*32a0*/  UISETP.NE.AND UP0, UPT, UR5, 0x1, UPT ;  /* 0x000000010500788c */ /* 0x000fc8000bf05270 */
[----:B------:R-:W-:-:S04]  /*32b0*/  USEL UR4, URZ, 0x1, UP0 ;  /* 0x000000013f047887 */ /* 0x000fc80008000000 */
[----:B------:R-:W-:-:S04]  /*32c0*/  ULOP3.LUT UR4, UR6, UR4, URZ, 0x3c, !UPT ;  /* 0x0000000406047292 */ /* 0x000fc8000f8e3c3f */
[----:B------:R-:W-:Y:S08]  /*32d0*/  @P2 BRA `(.L_x_12822) ;  /* 0x0000000000382947 */ /* 0x000ff00003800000 */
[----:B------:R-:W-:Y:S05]  /*32e0*/  @!P0 BRA `(.L_x_12823) ;  /* 0x0000000000048947 */ /* 0x000fea0003800000 */
[----:B------:R-:W-:Y:S01]  /*32f0*/  BPT.TRAP 0x1 ;  /* 0x000000040000795c */ /* 0x000fe20000300000 */
.L_x_12823:
        /* <DEDUP_REMOVED lines=9> */
.L_x_12824:
[----:B-1----:R-:W-:Y:S05]  /*3390*/  @P1 BRA `(.L_x_12822) ;  /* 0x0000000000081947 */ /* 0x002fea0003800000 */
[----:B------:R-:W1:Y:S02]  /*33a0*/  SYNCS.PHASECHK.TRANS64.TRYWAIT P1, [UR10+0x16830], R0 ;  /* 0x01683000ff0075a7 */ /* 0x000e64000802014a */
[----:B-1----:R-:W-:Y:S05]  /*33b0*/  @!P1 BRA `(.L_x_12825) ;  /* 0x0000007000d49947 */ /* 0x002fea0003800000 */
.L_x_12822:
        /* <DEDUP_REMOVED lines=12> */
[----:B0-----:R-:W-:Y:S02]  /*3480*/  IMAD.U32 R0, RZ, RZ, UR22 ;  /* 0x00000016ff007e24 */ /* 0x001fe4000f8e00ff */
[----:B------:R-:W-:Y:S02]  /*3490*/  UIADD3 UR10, UR26, 0x2, URZ ;  /* 0x000000021a0a7890 */ /* 0x000fe4000fffe03f */
[----:B------:R-:W-:-:S02]  /*34a0*/  UIADD3 UR14, UR26, 0x4, URZ ;  /* 0x000000041a0e7890 */ /* 0x000fc4000fffe03f */
[----:B------:R-:W-:Y:S01]  /*34b0*/  UIADD3 UR18, UR26, 0x6, URZ ;  /* 0x000000061a127890 */ /* 0x000fe2000fffe03f */
        /* <DEDUP_REMOVED lines=15> */
.L_x_12827:
[----:B------:R-:W-:Y:S01]  /*35b0*/  ULEA UR10, UR5, UR40, 0x3 ;  /* 0x00000028050a7291 */ /* 0x000fe2000f8e183f */
[----:B------:R-:W-:-:S05]  /*35c0*/  IMAD.U32 R4, RZ, RZ, UR6 ;  /* 0x00000006ff047e24 */ /* 0x000fca000f8e00ff */
[----:B------:R-:W-:-:S04]  /*35d0*/  SHF.L.U32 R4, R4, 0x1f, RZ ;  /* 0x0000001f04047819 */ /* 0x000fc800000006ff */
[----:B------:R0:W1:Y:S01]  /*35e0*/  SYNCS.PHASECHK.TRANS64.TRYWAIT P1, [UR10+0x16850], R4 ;  /* 0x01685004ff0075a7 */ /* 0x000062000802014a */
[----:B------:R-:W-:Y:S05]  /*35f0*/  @!P0 BRA `(.L_x_12828) ;  /* 0x0000000000048947 */ /* 0x000fea0003800000 */
[----:B------:R-:W-:Y:S01]  /*3600*/  BPT.TRAP 0x1 ;  /* 0x000000040000795c */ /* 0x000fe20000300000 */
.L_x_12828:
[----:B-1----:R-:W-:Y:S05]  /*3610*/  @P1 BRA `(.L_x_12826) ;  /* 0x0000000000081947 */ /* 0x002fea0003800000 */
[----:B------:R-:W1:Y:S02]  /*3620*/  SYNCS.PHASECHK.TRANS64.TRYWAIT P1, [UR10+0x16850], R4 ;  /* 0x01685004ff0075a7 */ /* 0x000e64000802014a */
[----:B-1----:R-:W-:Y:S05]  /*3630*/  @!P1 BRA `(.L_x_12829) ;  /* 0x00000070004c9947 */ /* 0x002fea0003800000 */
.L_x_12826:
[----:B------:R-:W-:Y:S01]  /*3640*/  UIADD3 UR6, UR40, 0x400, URZ ;  /* 0x0000040028067890 */ /* 0x000fe2000fffe03f */
[----:B------:R-:W-:Y:S01]  /*3650*/  WARPGROUP.ARRIVE ;  /* 0x00000000000079c5 */ /* 0x000fe20000000000 */
[----:B------:R-:W-:Y:S01]  /*3660*/  UMOV UR11, 0x40000040 ;  /* 0x40000040000b7882 */ /* 0x000fe20000000000 */
[----:B01----:R-:W-:Y:S01]  /*3670*/  VIADD R4, R16, 0x9 ;  /* 0x0000000910047836 */ /* 0x003fe20000000000 */
[----:B------:R-:W-:Y:S01]  /*3680*/  USHF.R.U32.HI UR6, URZ, 0x4, UR6 ;  /* 0x000000043f067899 */ /* 0x000fe20008011606 */
[----:B------:R-:W-:-:S03]  /*3690*/  ISETP.GE.U32.AND P1, PT, R22, 0x180, PT ;  /* 0x000001801600780c */ /* 0x000fc60003f26070 */
[----:B------:R-:W-:Y:S01]  /*36a0*/  ULOP3.LUT UR6, UR6, 0x3fff, URZ, 0xc0, !UPT ;  /* 0x00003fff06067892 */ /* 0x000fe2000f8ec03f */
[----:B------:R-:W-:-:S03]  /*36b0*/  SEL R4, R4, 0x9, !P1 ;  /* 0x0000000904047807 */ /* 0x000fc60004800000 */
[----:B------:R-:W-:-:S07]  /*36c0*/  ULEA UR6, UR5, UR6, 0xa ;  /* 0x0000000605067291 */ /* 0x000fce000f8e503f */
[----:B------:R-:W-:Y:S02]  /*36d0*/  UMOV UR10, UR6 ;  /* 0x00000006000a7c82 */ /* 0x000fe40008000000 */
[----:B------:R-:W-:Y:S01]  /*36e0*/  HGMMA.64x64x16.F32 R88, R120, gdesc[UR8].tnspB, R88, gsb0 ;  /* 0x40e0000878587df0 */ /* 0x000fe20008000858 */
[----:B------:R-:W-:Y:S01]  /*36f0*/  UIADD3 UR10, UR6, 0x80, URZ ;  /* 0x00000080060a7890 */ /* 0x000fe2000fffe03f */
[----:B------:R-:W-:Y:S01]  /*3700*/  UMOV UR11, 0x40000040 ;  /* 0x40000040000b7882 */ /* 0x000fe20000000000 */
[----:B------:R-:W-:Y:S02]  /*3710*/  WARPGROUP.DEPBAR.LE gsb0, 0x0 ;  /* 0x00008000000079c5 */ /* 0x000fe40000010000 */
[----:B------:R-:W-:-:S06]  /*3720*/  WARPGROUP.ARRIVE ;  /* 0x00000000000079c5 */ /* 0x000fcc0000000000 */
        /* <DEDUP_REMOVED lines=23> */
[----:B------:R-:W-:Y:S01]  /*38a0*/  UIADD3 UR6, UR6, 0x380, URZ ;  /* 0x0000038006067890 */ /* 0x000fe2000fffe03f */
[----:B------:R-:W-:Y:S02]  /*38b0*/  WARPGROUP.DEPBAR.LE gsb0, 0x0 ;  /* 0x00008000000079c5 */ /* 0x000fe40000010000 */
[----:B------:R-:W-:-:S06]  /*38c0*/  WARPGROUP.ARRIVE ;  /* 0x00000000000079c5 */ /* 0x000fcc0000000000 */
[----:B------:R-:W-:Y:S01]  /*38d0*/  HGMMA.64x64x16.F32 R88, R144, gdesc[UR8].tnspB, R88, gsb0 ;  /* 0x40e0000890587df0 */ /* 0x000fe20008000858 */
[----:B------:R-:W-:Y:S01]  /*38e0*/  UMOV UR10, UR6 ;  /* 0x00000006000a7c82 */ /* 0x000fe20008000000 */
[----:B------:R-:W-:Y:S01]  /*38f0*/  UMOV UR11, 0x40000040 ;  /* 0x40000040000b7882 */ /* 0x000fe20000000000 */
[----:B------:R-:W-:Y:S02]  /*3900*/  WARPGROUP.DEPBAR.LE gsb0, 0x0 ;  /* 0x00008000000079c5 */ /* 0x000fe40000010000 */
[----:B------:R-:W-:-:S06]  /*3910*/  WARPGROUP.ARRIVE ;  /* 0x00000000000079c5 */ /* 0x000fcc0000000000 */
[----:B------:R-:W-:Y:S03]  /*3920*/  HGMMA.64x64x16.F32 R88, R148, gdesc[UR8].tnspB, R88, gsb0 ;  /* 0x40e0000894587df0 */ /* 0x000fe60008000858 */
[----:B------:R-:W-:Y:S02]  /*3930*/  WARPGROUP.DEPBAR.LE gsb0, 0x0 ;  /* 0x00008000000079c5 */ /* 0x000fe40000010000 */
[----:B------:R0:W-:Y:S06]  /*3940*/  BAR.ARV R4, 0x100 ;  /* 0x000400040000751d */ /* 0x0001ec0000002000 */
[----:B------:R-:W-:Y:S05]  /*3950*/  @!P0 BRA `(.L_x_12830) ;  /* 0x0000000000048947 */ /* 0x000fea0003800000 */
[----:B------:R-:W-:Y:S01]  /*3960*/  BPT.TRAP 0x1 ;  /* 0x000000040000795c */ /* 0x000fe20000300000 */
.L_x_12830:
        /* <DEDUP_REMOVED lines=63> */
[----:B------:R-:W-:Y:S01]  /*3d60*/  FMNMX.FTZ R10, R87, R10, !PT ;  /* 0x0000000a570a7209 */ /* 0x000fe20007810000 */
[----:B------:R-:W0:Y:S01]  /*3d70*/  LDC R4, c[0x0][0x988] ;  /* 0x00026200ff047b82 */ /* 0x000e220000000800 */
[----:B------:R-:W-:Y:S01]  /*3d80*/  R2UR UR6, R0 ;  /* 0x00000000000672ca */ /* 0x000fe200000e0000 */
[----:B------:R-:W1:Y:S04]  /*3d90*/  SHFL.BFLY PT, R5, R12, 0x2, 0x1f ;  /* 0x0c401f000c057f89 */ /* 0x000e6800000e0000 */
[----:B------:R-:W2:Y:S08]  /*3da0*/  SHFL.BFLY PT, R7, R10, 0x2, 0x1f ;  /* 0x0c401f000a077f89 */ /* 0x000eb000000e0000 */
[----:B------:R-:W-:-:S04]  /*3db0*/  ULEA UR6, UR6, UR40, 0x3 ;  /* 0x0000002806067291 */ /* 0x000fc8000f8e183f */
[----:B------:R-:W-:-:S04]  /*3dc0*/  UIADD3 UR6, UR6, 0x16840, URZ ;  /* 0x0001684006067890 */ /* 0x000fc8000fffe03f */
[----:B------:R-:W-:Y:S01]  /*3dd0*/  UPRMT UR6, UR7, 0x654, UR6 ;  /* 0x0000065407067896 */ /* 0x000fe20008000006 */
[----:B-1----:R-:W-:Y:S02]  /*3de0*/  FMNMX.FTZ R13, R12, R5, !PT ;  /* 0x000000050c0d7209 */ /* 0x002fe40007810000 */
[----:B--2---:R-:W-:-:S03]  /*3df0*/  FMNMX.FTZ R15, R10, R7, !PT ;  /* 0x000000070a0f7209 */ /* 0x004fc60007810000 */
[----:B------:R-:W1:Y:S03]  /*3e00*/  SHFL.BFLY PT, R14, R13, 0x1, 0x1f ;  /* 0x0c201f000d0e7f89 */ /* 0x000e6600000e0000 */
[----:B------:R-:W-:Y:S01]  /*3e10*/  SYNCS.ARRIVE.TRANS64.RED.A1T0 RZ, [UR6], RZ ;  /* 0x000000ffffff79a7 */ /* 0x000fe20008100406 */
[----:B------:R-:W2:Y:S01]  /*3e20*/  SHFL.BFLY PT, R18, R15, 0x1, 0x1f ;  /* 0x0c201f000f127f89 */ /* 0x000ea200000e0000 */
[----:B-1----:R-:W-:Y:S02]  /*3e30*/  FMNMX.FTZ R7, R13, R14, !PT ;  /* 0x0000000e0d077209 */ /* 0x002fe40007810000 */
[----:B--2---:R-:W-:-:S03]  /*3e40*/  FMNMX.FTZ R5, R15, R18, !PT ;  /* 0x000000120f057209 */ /* 0x004fc60007810000 */
[C---:B------:R-:W-:Y:S01]  /*3e50*/  FADD.FTZ R17, -R7.reuse, R6 ;  /* 0x0000000607117221 */ /* 0x040fe20000010100 */
[----:B0-----:R-:W-:-:S03]  /*3e60*/  FMUL.FTZ R121, R7, R4 ;  /* 0x0000000407797220 */ /* 0x001fc60000410000 */
[-C--:B------:R-:W-:Y:S01]  /*3e70*/  FMUL.FTZ R17, R17, R4.reuse ;  /* 0x0000000411117220 */ /* 0x080fe20000410000 */
[----:B------:R-:W-:Y:S01]  /*3e80*/  FADD.FTZ R19, -R5, R8 ;  /* 0x0000000805137221 */ /* 0x000fe20000010100 */
[-CC-:B------:R-:W-:Y:S01]  /*3e90*/  FFMA.FTZ R127, R37, R4.reuse, -R121.reuse ;  /* 0x00000004257f7223 */ /* 0x180fe20000010879 */
[-CC-:B------:R-:W-:Y:S01]  /*3ea0*/  FFMA.FTZ R37, R49, R4.reuse, -R121.reuse ;  /* 0x0000000431257223 */ /* 0x180fe20000010879 */
[-C--:B------:R-:W-:Y:S01]  /*3eb0*/  FMUL.FTZ R49, R5, R4.reuse ;  /* 0x0000000405317220 */ /* 0x080fe20000410000 */
[-CC-:B------:R-:W-:Y:S01]  /*3ec0*/  FFMA.FTZ R129, R41, R4.reuse, -R121.reuse ;  /* 0x0000000429817223 */ /* 0x180fe20000010879 */
[----:B------:R0:W-:Y:S01]  /*3ed0*/  MUFU.EX2 R8, R17 ;  /* 0x0000001100087308 */ /* 0x0001e20000000800 */
        /* <DEDUP_REMOVED lines=25> */
[-CC-:B0-----:R-:W-:Y:S01]  /*4070*/  FFMA.FTZ R17, R77, R4.reuse, -R121.reuse ;  /* 0x000000044d117223 */ /* 0x181fe20000010879 */
[-CC-:B------:R-:W-:Y:S01]  /*4080*/  FFMA.FTZ R148, R80, R4.reuse, -R121.reuse ;  /* 0x0000000450947223 */ /* 0x180fe20000010879 */
[-CC-:B------:R-:W-:Y:S01]  /*4090*/  FFMA.FTZ R15, R81, R4.reuse, -R121.reuse ;  /* 0x00000004510f7223 */ /* 0x180fe20000010879 */
[-CC-:B------:R-:W-:Y:S01]  /*40a0*/  FFMA.FTZ R150, R84, R4.reuse, -R121.reuse ;  /* 0x0000000454967223 */ /* 0x180fe20000010879 */
[-C--:B------:R-:W-:Y:S01]  /*40b0*/  FFMA.FTZ R45, R85, R4.reuse, -R121 ;  /* 0x00000004552d7223 */ /* 0x080fe20000010879 */
        /* <DEDUP_REMOVED lines=30> */
[----:B------:R-:W-:-:S04]  /*42a0*/  FFMA.FTZ R86, R86, R4, -R49 ;  /* 0x0000000456567223 */ /* 0x000fc80000010831 */
        /* <DEDUP_REMOVED lines=86> */
[-CC-:B------:R-:W-:Y:S01]  /*4810*/  FFMA.FTZ R42, R83, R4.reuse, -R49.reuse ;  /* 0x00000004532a7223 */ /* 0x180fe20000010831 */
[----:B------:R-:W-:-:S05]  /*4820*/  FFMA.FTZ R49, R87, R4, -R49 ;  /* 0x0000000457317223 */ /* 0x000fca0000010831 */
        /* <DEDUP_REMOVED lines=44> */
.L_x_12831:
        /* <DEDUP_REMOVED lines=9> */
[----:B------:R-:W-:Y:S01]  /*4b80*/  PLOP3.LUT P1, PT, PT, PT, UP0, 0x80, 0x0 ;  /* 0x000000000000781c */ /* 0x000fe20003f2f008 */
[----:B------:R-:W-:Y:S01]  /*4b90*/  UMOV UR6, UR4 ;  /* 0x0000000400067c82 */ /* 0x000fe20008000000 */
[-C--:B------:R-:W-:Y:S01]  /*4ba0*/  FMUL.FTZ R88, R88, R8.reuse ;  /* 0x0000000858587220 */ /* 0x080fe20000410000 */
[-C--:B------:R-:W-:Y:S01]  /*4bb0*/  FMUL.FTZ R89, R89, R8.reuse ;  /* 0x0000000859597220 */ /* 0x080fe20000410000 */
[----:B------:R-:W-:Y:S01]  /*4bc0*/  UMOV UR21, UR10 ;  /* 0x0000000a00157c82 */ /* 0x000fe20008000000 */
[-C--:B------:R-:W-:Y:S01]  /*4bd0*/  FMUL.FTZ R92, R92, R8.reuse ;  /* 0x000000085c5c7220 */ /* 0x080fe20000410000 */
[-C--:B------:R-:W-:Y:S01]  /*4be0*/  FMUL.FTZ R93, R93, R8.reuse ;  /* 0x000000085d5d7220 */ /* 0x080fe20000410000 */
[-C--:B------:R-:W-:Y:S01]  /*4bf0*/  FMUL.FTZ R96, R96, R8.reuse ;  /* 0x0000000860607220 */ /* 0x080fe20000410000 */
[----:B------:R-:W-:Y:S01]  /*4c00*/  SYNCS.ARRIVE.TRANS64.RED.A1T0 RZ, [UR5], RZ ;  /* 0x000000ffffff79a7 */ /* 0x000fe20008100405 */
        /* <DEDUP_REMOVED lines=59> */
.L_x_12821:
[----:B------:R-:W-:Y:S06]  /*4fc0*/  BAR.ARV 0x8, 0x200 ;  /* 0x0208000000007b1d */ /* 0x000fec0000002000 */
[----:B------:R-:W-:Y:S05]  /*4fd0*/  @!P0 BRA `(.L_x_12833) ;  /* 0x0000000000048947 */ /* 0x000fea0003800000 */
[----:B------:R-:W-:Y:S01]  /*4fe0*/  BPT.TRAP 0x1 ;  /* 0x000000040000795c */ /* 0x000fe20000300000 */
.L_x_12833:
[----:B------:R-:W-:Y:S01]  /*4ff0*/  R2UR UR5, R0 ;  /* 0x00000000000572ca */ /* 0x000fe200000e0000 */
[----:B------:R-:W-:-:S05]  /*5000*/  IMAD.U32 R2, RZ, RZ, UR4 ;  /* 0x00000004ff027e24 */ /* 0x000fca000f8e00ff */
[----:B------:R-:W-:-:S07]  /*5010*/  SHF.L.U32 R2, R2, 0x1f, RZ ;  /* 0x0000001f02027819 */ /* 0x000fce00000006ff */
[----:B------:R-:W-:-:S09]  /*5020*/  ULEA UR5, UR5, UR40, 0x3 ;  /* 0x0000002805057291 */ /* 0x000fd2000f8e183f */
[----:B------:R0:W1:Y:S01]  /*5030*/  SYNCS.PHASECHK.TRANS64.TRYWAIT P1, [UR5+0x16850], R2 ;  /* 0x01685002ff0075a7 */ /* 0x0000620008020145 */
[----:B------:R-:W-:Y:S05]  /*5040*/  @!P0 BRA `(.L_x_12834) ;  /* 0x0000000000048947 */ /* 0x000fea0003800000 */
[----:B------:R-:W-:Y:S01]  /*5050*/  BPT.TRAP 0x1 ;  /* 0x000000040000795c */ /* 0x000fe20000300000 */
.L_x_12834:
[----:B-1----:R-:W-:Y:S05]  /*5060*/  @P1 BRA `(.L_x_12835) ;  /* 0x0000000000081947 */ /* 0x002fea0003800000 */
[----:B------:R-:W1:Y:S02]  /*5070*/  SYNCS.PHASECHK.TRANS64.TRYWAIT P1, [UR5+0x16850], R2 ;  /* 0x01685002ff0075a7 */ /* 0x000e640008020145 */
[----:B-1----:R-:W-:Y:S05]  /*5080*/  @!P1 BRA `(.L_x_12836) ;  /* 0x0000005400d09947 */ /* 0x002fea0003800000 */
.L_x_12835:
[----:B------:R-:W-:Y:S01]  /*5090*/  R2UR UR6, R0 ;  /* 0x00000000000672ca */ /* 0x000fe200000e0000 */
[----:B------:R-:W-:Y:S01]  /*50a0*/  UIADD3 UR40, UR40, 0x400, URZ ;  /* 0x0000040028287890 */ /* 0x000fe2000fffe03f */
[----:B------:R-:W-:Y:S01]  /*50b0*/  WARPGROUP.ARRIVE ;  /* 0x00000000000079c5 */ /* 0x000fe20000000000 */
[----:B------:R-:W-:Y:S01]  /*50c0*/  UMOV UR11, 0x40000040 ;  /* 0x40000040000b7882 */ /* 0x000fe20000000000 */
[----:B------:R-:W2:Y:S01]  /*50d0*/  SHFL.BFLY PT, R0, R9, 0x2, 0x1f ;  /* 0x0c401f0009007f89 */ /* 0x000ea200000e0000 */
[----:B------:R-:W-:Y:S01]  /*50e0*/  USHF.R.U32.HI UR40, URZ, 0x4, UR40 ;  /* 0x000000043f287899 */ /* 0x000fe20008011628 */
[----:B------:R-:W-:Y:S01]  /*50f0*/  IMAD.MOV.U32 R29, RZ, RZ, RZ ;  /* 0x000000ffff1d7224 */ /* 0x000fe200078e00ff */
[----:B------:R-:W-:Y:S01]  /*5100*/  MOV R17, 0xff800000 ;  /* 0xff80000000117802 */ /* 0x000fe20000000f00 */
[----:B01----:R-:W0:Y:S01]  /*5110*/  SHFL.BFLY PT, R2, R11, 0x2, 0x1f ;  /* 0x0c401f000b027f89 */ /* 0x003e2200000e0000 */
[----:B------:R-:W-:Y:S01]  /*5120*/  ULOP3.LUT UR4, UR40, 0x3fff, URZ, 0xc0, !UPT ;  /* 0x00003fff28047892 */ /* 0x000fe2000f8ec03f */
[----:B------:R-:W-:-:S03]  /*5130*/  IMAD.MOV.U32 R16, RZ, RZ, RZ ;  /* 0x000000ffff107224 */ /* 0x000fc600078e00ff */
[----:B------:R-:W-:-:S04]  /*5140*/  ULEA UR4, UR6, UR4, 0xa ;  /* 0x0000000406047291 */ /* 0x000fc8000f8e503f */
[----:B------:R-:W-:-:S03]  /*5150*/  UIADD3 UR6, UR4, 0x80, URZ ;  /* 0x0000008004067890 */ /* 0x000fc6000fffe03f */
[----:B------:R-:W-:Y:S02]  /*5160*/  UMOV UR10, UR4 ;  /* 0x00000004000a7c82 */ /* 0x000fe40008000000 */
[----:B------:R-:W-:Y:S01]  /*5170*/  HGMMA.64x64x16.F32 R88, R120, gdesc[UR8].tnspB, R88, gsb0 ;  /* 0x40e0000878587df0 */ /* 0x000fe20008000858 */
        /* <DEDUP_REMOVED lines=8> */
[----:B------:R-:W-:Y:S02]  /*5200*/  IMAD.MOV.U32 R0, RZ, RZ, -0x800000 ;  /* 0xff800000ff007424 */ /* 0x000fe400078e00ff */
        /* <DEDUP_REMOVED lines=11> */
[----:B------:R-:W-:Y:S02]  /*52c0*/  WARPGROUP.DEPBAR.LE gsb0, 0x0 ;  /* 0x00008000000079c5 */ /* 0x000fe40000010000 */
[----:B------:R-:W-:Y:S01]  /*52d0*/  WARPGROUP.ARRIVE ;  /* 0x00000000000079c5 */ /* 0x000fe20000000000 */
[----:B-1----:R-:W-:-:S04]  /*52e0*/  @P2 FMUL.FTZ R6, R6, 0.69314718246459960938 ;  /* 0x3f31721806062820 */ /* 0x002fc80000410000 */
[----:B------:R-:W-:Y:S01]  /*52f0*/  @P2 FFMA.FTZ R0, R9, R5, R6 ;  /* 0x0000000509002223 */ /* 0x000fe20000010006 */
[----:B------:R-:W-:Y:S01]  /*5300*/  HGMMA.64x64x16.F32 R88, R124, gdesc[UR8].tnspB, R88, gsb0 ;  /* 0x40e000087c587df0 */ /* 0x000fe20008000858 */
[----:B------:R-:W-:Y:S01]  /*5310*/  UMOV UR10, UR6 ;  /* 0x00000006000a7c82 */ /* 0x000fe20008000000 */
[----:B------:R-:W-:Y:S01]  /*5320*/  UMOV UR11, 0x40000040 ;  /* 0x40000040000b7882 */ /* 0x000fe20000000000 */
[----:B------:R-:W-:Y:S01]  /*5330*/  UIADD3 UR6, UR4, 0x180, URZ ;  /* 0x0000018004067890 */ /* 0x000fe2000fffe03f */
[----:B------:R-:W-:Y:S02]  /*5340*/  WARPGROUP.DEPBAR.LE gsb0, 0x0 ;  /* 0x00008000000079c5 */ /* 0x000fe40000010000 */
[----:B------:R-:W-:-:S06]  /*5350*/  WARPGROUP.ARRIVE ;  /* 0x00000000000079c5 */ /* 0x000fcc0000000000 */
        /* <DEDUP_REMOVED lines=15> */
[----:B------:R-:W-:Y:S02]  /*5450*/  UIADD3 UR6, UR4, 0x300, URZ ;  /* 0x0000030004067890 */ /* 0x000fe4000fffe03f */
        /* <DEDUP_REMOVED lines=15> */
[----:B0-23--:R-:W-:Y:S05]  /*5550*/  @!P0 BRA `(.L_x_12837) ;  /* 0x0000000000048947 */ /* 0x00dfea0003800000 */
[----:B------:R-:W-:Y:S01]  /*5560*/  BPT.TRAP 0x1 ;  /* 0x000000040000795c */ /* 0x000fe20000300000 */
.L_x_12837:
        /* <DEDUP_REMOVED lines=36> */
.L_x_12813:
[----:B------:R-:W-:Y:S05]  /*57b0*/  @P0 BRA `(.L_x_12838) ;  /* 0x0000000c00c80947 */ /* 0x000fea0003800000 */
[----:B------:R-:W-:Y:S01]  /*57c0*/  VIADD R37, R22, 0xffffff80 ;  /* 0xffffff8016257836 */ /* 0x000fe20000000000 */
[----:B------:R-:W0:Y:S01]  /*57d0*/  LDC R46, c[0x0][0xbe8] ;  /* 0x0002fa00ff2e7b82 */ /* 0x000e220000000800 */
[----:B------:R-:W1:Y:S01]  /*57e0*/  S2R R40, SR_CTAID.X ;  /* 0x0000000000287919 */ /* 0x000e620000002500 */
[----:B------:R-:W-:Y:S02]  /*57f0*/  USHF.R.S32.HI UR7, URZ, 0x1f, UR36 ;  /* 0x0000001f3f077899 */ /* 0x000fe40008011424 */
[----:B------:R-:W-:Y:S01]  /*5800*/  IMAD R44, RZ, RZ, -UR36 ;  /* 0x80000024ff2c7e24 */ /* 0x000fe2000f8e02ff */
[----:B------:R-:W-:Y:S01]  /*5810*/  SHF.R.S32.HI R36, RZ, 0x1f, R37 ;  /* 0x0000001fff247819 */ /* 0x000fe20000011425 */
[----:B------:R-:W-:Y:S01]  /*5820*/  ULDC.64 UR8, c[0x0][0xbd0] ;  /* 0x0002f40000087ab9 */ /* 0x000fe20000000a00 */
[----:B------:R-:W-:Y:S01]  /*5830*/  BSSY B0, `(.L_x_12839) ;  /* 0x00000b6000007945 */ /* 0x000fe20003800000 */
[----:B------:R-:W-:Y:S01]  /*5840*/  UIMAD UR6, UR7, UR8, URZ ;  /* 0x00000008070672a4 */ /* 0x000fe2000f8e023f */
[CC--:B------:R-:W-:Y:S01]  /*5850*/  LEA.HI R16, R36.reuse, R37.reuse, RZ, 0x7 ;  /* 0x0000002524107211 */ /* 0x0c0fe200078f38ff */
[----:B------:R-:W2:Y:S01]  /*5860*/  S2UR UR12, SR_CTAID.Z ;  /* 0x00000000000c79c3 */ /* 0x000ea20000002700 */
[----:B------:R-:W-:Y:S01]  /*5870*/  LEA.HI R36, R36, R37, RZ, 0x2 ;  /* 0x0000002524247211 */ /* 0x000fe200078f10ff */
[----:B------:R-:W-:Y:S01]  /*5880*/  UIMAD.WIDE.U32 UR4, UR36, UR8, URZ ;  /* 0x00000008240472a5 */ /* 0x000fe2000f8e003f */
[----:B------:R-:W-:Y:S01]  /*5890*/  LOP3.LUT R22, R16, 0xffffff80, RZ, 0xc0, !PT ;  /* 0xffffff8010167812 */ /* 0x000fe200078ec0ff */
[----:B------:R-:W-:Y:S01]  /*58a0*/  UIMAD UR6, UR36, UR9, UR6 ;  /* 0x00000009240672a4 */ /* 0x000fe2000f8e0206 */
[----:B------:R-:W-:-:S02]  /*58b0*/  LOP3.LUT R36, R36, 0xfffffffc, RZ, 0xc0, !PT ;  /* 0xfffffffc24247812 */ /* 0x000fc400078ec0ff */
[----:B------:R-:W-:Y:S01]  /*58c0*/  SHF.R.S32.HI R39, RZ, 0x7, R16 ;  /* 0x00000007ff277819 */ /* 0x000fe20000011410 */
[C---:B------:R-:W-:Y:S01]  /*58d0*/  IMAD.IADD R52, R37.reuse, 0x1, -R22 ;  /* 0x0000000125347824 */ /* 0x040fe200078e0a16 */
[----:B------:R-:W3:Y:S01]  /*58e0*/  LDC.64 R42, c[0x0][0xbd8] ;  /* 0x0002f600ff2a7b82 */ /* 0x000ee20000000a00 */
[----:B------:R-:W-:Y:S01]  /*58f0*/  IMAD.IADD R36, R37, 0x1, -R36 ;  /* 0x0000000125247824 */ /* 0x000fe200078e0a24 */
[----:B------:R-:W-:Y:S01]  /*5900*/  UIADD3 UR6, UR5, UR6, URZ ;  /* 0x0000000605067290 */ /* 0x000fe2000fffe03f */
[----:B------:R-:W-:Y:S01]  /*5910*/  IMAD.HI R16, R39, 0x55555556, RZ ;  /* 0x5555555627107827 */ /* 0x000fe200078e02ff */
[----:B------:R-:W-:Y:S01]  /*5920*/  SHF.R.S32.HI R41, RZ, 0x1f, R52 ;  /* 0x0000001fff297819 */ /* 0x000fe20000011434 */
[----:B------:R-:W-:Y:S01]  /*5930*/  ULDC.64 UR8, c[0x0][0xb38] ;  /* 0x0002ce0000087ab9 */ /* 0x000fe20000000a00 */
[----:B0-----:R-:W-:Y:S01]  /*5940*/  ISETP.NE.AND P0, PT, R46, 0x1, PT ;  /* 0x000000012e00780c */ /* 0x001fe20003f05270 */
[----:B------:R-:W-:Y:S01]  /*5950*/  UIMAD UR7, UR7, UR8, URZ ;  /* 0x00000008070772a4 */ /* 0x000fe2000f8e023f */
[----:B------:R-:W-:Y:S01]  /*5960*/  LEA.HI R53, R41, R52, RZ, 0x2 ;  /* 0x0000003429357211 */ /* 0x000fe200078f10ff */
[----:B------:R-:W0:Y:S01]  /*5970*/  S2UR UR11, SR_CTAID.Y ;  /* 0x00000000000b79c3 */ /* 0x000e220000002600 */
[----:B------:R-:W-:-:S02]  /*5980*/  LEA.HI R37, R36, R36, RZ, 0x1 ;  /* 0x0000002424257211 */ /* 0x000fc400078f08ff */
[--C-:B------:R-:W-:Y:S02]  /*5990*/  SHF.R.S32.HI R22, RZ, 0x2, R53.reuse ;  /* 0x00000002ff167819 */ /* 0x100fe40000011435 */
[----:B------:R-:W-:Y:S01]  /*59a0*/  SHF.R.S32.HI R23, RZ, 0x1f, R53 ;  /* 0x0000001fff177819 */ /* 0x000fe20000011435 */
[----:B--2---:R-:W-:Y:S01]  /*59b0*/  USHF.R.S32.HI UR10, URZ, 0x1f, UR12 ;  /* 0x0000001f3f0a7899 */ /* 0x004fe2000801140c */
[----:B------:R-:W-:Y:S01]  /*59c0*/  LEA.HI R16, R16, R16, RZ, 0x1 ;  /* 0x0000001010107211 */ /* 0x000fe200078f08ff */
[----:B------:R-:W0:Y:S01]  /*59d0*/  LDC R47, c[0x0][0xc50] ;  /* 0x00031400ff2f7b82 */ /* 0x000e220000000800 */
[----:B------:R-:W-:Y:S02]  /*59e0*/  LEA.HI R23, R23, R22, RZ, 0x3 ;  /* 0x0000001617177211 */ /* 0x000fe400078f18ff */
[----:B------:R-:W-:Y:S01]  /*59f0*/  LOP3.LUT R37, R37, 0x1ffffffe, RZ, 0xc0, !PT ;  /* 0x1ffffffe25257812 */ /* 0x000fe200078ec0ff */
[----:B------:R-:W-:Y:S01]  /*5a00*/  IMAD R16, R16, -0x3, R39 ;  /* 0xfffffffd10107824 */ /* 0x000fe200078e0227 */
[----:B------:R-:W-:-:S02]  /*5a10*/  LOP3.LUT R23, R23, 0xfffffff8, RZ, 0xc0, !PT ;  /* 0xfffffff817177812 */ /* 0x000fc400078ec0ff */
[----:B------:R-:W-:Y:S01]  /*5a20*/  LOP3.LUT R53, R53, 0x7ffffffc, RZ, 0xc0, !PT ;  /* 0x7ffffffc35357812 */ /* 0x000fe200078ec0ff */
[----:B------:R-:W2:Y:S01]  /*5a30*/  @P0 LDC R38, c[0x0][0xbec] ;  /* 0x0002fb00ff260b82 */ /* 0x000ea20000000800 */
[----:B------:R-:W-:Y:S01]  /*5a40*/  IADD3 R23, R22, -R23, RZ ;  /* 0x8000001716177210 */ /* 0x000fe20007ffe0ff */
[----:B------:R-:W-:Y:S01]  /*5a50*/  IMAD.IADD R39, R36, 0x1, -R37 ;  /* 0x0000000124277824 */ /* 0x000fe200078e0a25 */
[----:B------:R-:W-:Y:S01]  /*5a60*/  LEA.HI R22, R41, R52, RZ, 0x5 ;  /* 0x0000003429167211 */ /* 0x000fe200078f28ff */
[----:B---3--:R-:W-:-:S03]  /*5a70*/  IMAD R36, R42, UR10, RZ ;  /* 0x0000000a2a247c24 */ /* 0x008fc6000f8e02ff */
[----:B------:R-:W-:Y:S01]  /*5a80*/  SHF.R.S32.HI R22, RZ, 0x5, R22 ;  /* 0x00000005ff167819 */ /* 0x000fe20000011416 */
[----:B------:R-:W3:Y:S01]  /*5a90*/  LDC.64 R48, c[0x0][0xb40] ;  /* 0x0002d000ff307b82 */ /* 0x000ee20000000a00 */
[----:B------:R-:W-:-:S03]  /*5aa0*/  IMAD R43, R43, UR12, R36 ;  /* 0x0000000c2b2b7c24 */ /* 0x000fc6000f8e0224 */
[----:B------:R-:W-:Y:S02]  /*5ab0*/  IMAD R37, R22, 0x10, R23 ;  /* 0x0000001016257824 */ /* 0x000fe400078e0217 */
[----:B------:R-:W-:Y:S01]  /*5ac0*/  IMAD.U32 R23, RZ, RZ, UR5 ;  /* 0x00000005ff177e24 */ /* 0x000fe2000f8e00ff */
[----:B------:R-:W-:Y:S01]  /*5ad0*/  MOV R23, UR6 ;  /* 0x0000000600177c02 */ /* 0x000fe20008000f00 */
[----:B------:R-:W4:Y:S01]  /*5ae0*/  @P0 LDC R50, c[0x0][0xbec] ;  /* 0x0002fb00ff320b82 */ /* 0x000f220000000800 */
[----:B------:R-:W-:Y:S01]  /*5af0*/  IMAD R16, R16, 0x40, R37 ;  /* 0x0000004010107824 */ /* 0x000fe200078e0225 */
[----:B------:R-:W-:Y:S01]  /*5b00*/  UIMAD UR6, UR36, UR9, UR7 ;  /* 0x00000009240672a4 */ /* 0x000fe2000f8e0207 */
[----:B------:R-:W-:Y:S01]  /*5b10*/  IMAD.U32 R22, RZ, RZ, UR4 ;  /* 0x00000004ff167e24 */ /* 0x000fe2000f8e00ff */
[----:B------:R-:W-:Y:S01]  /*5b20*/  UIMAD.WIDE.U32 UR4, UR36, UR8, URZ ;  /* 0x00000008240472a5 */ /* 0x000fe2000f8e003f */
[----:B------:R-:W-:Y:S02]  /*5b30*/  IMAD R39, R39, 0x8, R16 ;  /* 0x0000000827277824 */ /* 0x000fe400078e0210 */
[----:B0-----:R-:W-:Y:S01]  /*5b40*/  IMAD R51, R47, R44, UR11 ;  /* 0x0000000b2f337e24 */ /* 0x001fe2000f8e022c */
[----:B------:R-:W0:Y:S01]  /*5b50*/  @P0 LDC R45, c[0x0][0xbf0] ;  /* 0x0002fc00ff2d0b82 */ /* 0x000e220000000800 */
[----:B------:R-:W-:Y:S01]  /*5b60*/  UIADD3 UR6, UR5, UR6, URZ ;  /* 0x0000000605067290 */ /* 0x000fe2000fffe03f */
[----:B-1----:R-:W-:Y:S01]  /*5b70*/  IMAD R39, R40, 0xc0, R39 ;  /* 0x000000c028277824 */ /* 0x002fe200078e0227 */
[----:B------:R-:W-:Y:S01]  /*5b80*/  ULDC.64 UR8, c[0x0][0xb28] ;  /* 0x0002ca0000087ab9 */ /* 0x000fe20000000a00 */
[----:B------:R-:W-:Y:S01]  /*5b90*/  IMAD.WIDE.U32 R22, R42, UR12, R22 ;  /* 0x0000000c2a167c25 */ /* 0x000fe2000f8e0016 */
[----:B------:R-:W-:-:S03]  /*5ba0*/  SHF.R.S32.HI R44, RZ, 0x1f, R51 ;  /* 0x0000001fff2c7819 */ /* 0x000fc60000011433 */
[----:B------:R-:W1:Y:S01]  /*5bb0*/  @P0 LDC R55, c[0x0][0xbf0] ;  /* 0x0002fc00ff370b82 */ /* 0x000e620000000800 */
[----:B------:R-:W-:Y:S01]  /*5bc0*/  IMAD.U32 R37, RZ, RZ, UR5 ;  /* 0x00000005ff257e24 */ /* 0x000fe2000f8e00ff */
[----:B------:R-:W-:Y:S01]  /*5bd0*/  MOV R37, UR6 ;  /* 0x0000000600257c02 */ /* 0x000fe20008000f00 */
[----:B--2---:R-:W-:Y:S01]  /*5be0*/  @P0 IMAD.HI.U32 R38, R39, R38, RZ ;  /* 0x0000002627260227 */ /* 0x004fe200078e00ff */
[----:B------:R-:W-:-:S03]  /*5bf0*/  ULDC.64 UR6, c[0x0][0xb48] ;  /* 0x0002d20000067ab9 */ /* 0x000fc60000000a00 */
[----:B------:R-:W-:Y:S01]  /*5c00*/  IMAD.U32 R36, RZ, RZ, UR4 ;  /* 0x00000004ff247e24 */ /* 0x000fe2000f8e00ff */
[----:B------:R-:W-:Y:S01]  /*5c10*/  ULDC.64 UR4, c[0x0][0xbe0] ;  /* 0x0002f80000047ab9 */ /* 0x000fe20000000a00 */
[----:B---3--:R-:W-:Y:S02]  /*5c20*/  IMAD R42, R48, UR10, RZ ;  /* 0x0000000a302a7c24 */ /* 0x008fe4000f8e02ff */
[----:B------:R-:W-:Y:S02]  /*5c30*/  IMAD.IADD R23, R23, 0x1, R43 ;  /* 0x0000000117177824 */ /* 0x000fe400078e022b */
[----:B----4-:R-:W-:-:S04]  /*5c40*/  @P0 IMAD.HI.U32 R50, R39, R50, RZ ;  /* 0x0000003227320227 */ /* 0x010fc800078e00ff */
[----:B------:R-:W-:Y:S01]  /*5c50*/  IMAD.MOV.U32 R41, RZ, RZ, R39 ;  /* 0x000000ffff297224 */ /* 0x000fe200078e0027 */
[----:B0-----:R-:W-:Y:S01]  /*5c60*/  @P0 SHF.R.U32.HI R41, RZ, R45, R38 ;  /* 0x0000002dff290219 */ /* 0x001fe20000011626 */
[----:B------:R-:W-:Y:S02]  /*5c70*/  IMAD R45, R49, UR12, R42 ;  /* 0x0000000c312d7c24 */ /* 0x000fe4000f8e022a */
[----:B------:R-:W-:-:S04]  /*5c80*/  IMAD.WIDE.U32 R36, R48, UR12, R36 ;  /* 0x0000000c30247c25 */ /* 0x000fc8000f8e0024 */
[----:B------:R-:W-:Y:S01]  /*5c90*/  IMAD.MOV.U32 R43, RZ, RZ, R39 ;  /* 0x000000ffff2b7224 */ /* 0x000fe200078e0027 */
[----:B-1----:R-:W-:Y:S01]  /*5ca0*/  @P0 SHF.R.U32.HI R43, RZ, R55, R50 ;  /* 0x00000037ff2b0219 */ /* 0x002fe20000011632 */
[----:B------:R-:W-:Y:S01]  /*5cb0*/  IMAD R38, R44, UR4, RZ ;  /* 0x000000042c267c24 */ /* 0x000fe2000f8e02ff */
[----:B------:R-:W-:Y:S01]  /*5cc0*/  IADD3 R37, R37, R45, RZ ;  /* 0x0000002d25257210 */ /* 0x000fe20007ffe0ff */
[----:B------:R-:W-:Y:S01]  /*5cd0*/  IMAD.WIDE.U32 R22, R51, UR4, R22 ;  /* 0x0000000433167c25 */ /* 0x000fe2000f8e0016 */
[----:B------:R-:W-:-:S03]  /*5ce0*/  SHF.R.S32.HI R45, RZ, 0x1f, R41 ;  /* 0x0000001fff2d7819 */ /* 0x000fc60000011429 */
[----:B------:R-:W-:Y:S01]  /*5cf0*/  IMAD R42, R51, UR5, R38 ;  /* 0x00000005332a7c24 */ /* 0x000fe2000f8e0226 */
[----:B------:R-:W-:Y:S01]  /*5d00*/  BAR.SYNC.DEFER_BLOCKING 0x1, 0x180 ;  /* 0x0046000000007b1d */ /* 0x000fe20000010000 */
[----:B------:R-:W-:Y:S01]  /*5d10*/  IMAD R44, R44, UR6, RZ ;  /* 0x000000062c2c7c24 */ /* 0x000fe2000f8e02ff */
[----:B------:R-:W-:Y:S01]  /*5d20*/  IADD3 R22, P0, R41, R22, RZ ;  /* 0x0000001629167210 */ /* 0x000fe20007f1e0ff */
[----:B------:R-:W-:Y:S01]  /*5d30*/  IMAD.MOV R41, RZ, RZ, -R41 ;  /* 0x000000ffff297224 */ /* 0x000fe200078e0a29 */
[--C-:B------:R-:W-:Y:S01]  /*5d40*/  SHF.R.S32.HI R38, RZ, 0x1f, R43.reuse ;  /* 0x0000001fff267819 */ /* 0x100fe2000001142b */
[----:B------:R-:W-:Y:S01]  /*5d50*/  IMAD R47, R51, UR7, R44 ;  /* 0x00000007332f7c24 */ /* 0x000fe2000f8e022c */
[----:B------:R-:W-:Y:S01]  /*5d60*/  ULDC.64 UR4, c[0x0][0xb30] ;  /* 0x0002cc0000047ab9 */ /* 0x000fe20000000a00 */
[----:B------:R-:W-:Y:S01]  /*5d70*/  IMAD.MOV R44, RZ, RZ, -R43 ;  /* 0x000000ffff2c7224 */ /* 0x000fe200078e0a2b */
[----:B------:R-:W-:Y:S01]  /*5d80*/  IADD3.X R23, R45, R23, R42, P0, !PT ;  /* 0x000000172d177210 */ /* 0x000fe200007fe42a */
[----:B------:R-:W-:-:S02]  /*5d90*/  IMAD R38, R38, UR4, RZ ;  /* 0x0000000426267c24 */ /* 0x000fc4000f8e02ff */
[----:B------:R-:W-:Y:S02]  /*5da0*/  IMAD R41, R46, R41, R39 ;  /* 0x000000292e297224 */ /* 0x000fe400078e0227 */
[----:B------:R-:W-:Y:S01]  /*5db0*/  IMAD.WIDE.U32 R36, R51, UR6, R36 ;  /* 0x0000000633247c25 */ /* 0x000fe2000f8e0024 */
[----:B------:R-:W-:-:S03]  /*5dc0*/  ULDC.64 UR6, c[0x0][0xbc8] ;  /* 0x0002f20000067ab9 */ /* 0x000fc60000000a00 */
[----:B------:R-:W-:Y:S02]  /*5dd0*/  IMAD R39, R46, R44, R39 ;  /* 0x0000002c2e277224 */ /* 0x000fe400078e0227 */
[----:B------:R-:W-:Y:S01]  /*5de0*/  IMAD R45, R43, UR5, R38 ;  /* 0x000000052b2d7c24 */ /* 0x000fe2000f8e0226 */
[----:B------:R-:W-:Y:S01]  /*5df0*/  SHF.R.S32.HI R38, RZ, 0x1f, R41 ;  /* 0x0000001fff267819 */ /* 0x000fe20000011429 */
[----:B------:R-:W-:Y:S01]  /*5e00*/  IMAD.IADD R37, R37, 0x1, R47 ;  /* 0x0000000125257824 */ /* 0x000fe200078e022f */
[----:B------:R-:W-:Y:S01]  /*5e10*/  SHF.R.S32.HI R42, RZ, 0x1f, R39 ;  /* 0x0000001fff2a7819 */ /* 0x000fe20000011427 */
[----:B------:R-:W0:Y:S01]  /*5e20*/  S2UR UR5, SR_CgaCtaId ;  /* 0x00000000000579c3 */ /* 0x000e220000008800 */
[----:B------:R-:W-:-:S04]  /*5e30*/  IMAD.WIDE.U32 R22, R41, UR6, R22 ;  /* 0x0000000629167c25 */ /* 0x000fc8000f8e0016 */
[----:B------:R-:W-:Y:S01]  /*5e40*/  IMAD.WIDE.U32 R36, R43, UR4, R36 ;  /* 0x000000042b247c25 */ /* 0x000fe2000f8e0024 */
[----:B------:R-:W-:-:S03]  /*5e50*/  UMOV UR4, 0x400 ;  /* 0x0000040000047882 */ /* 0x000fc60000000000 */
[----:B------:R-:W-:Y:S02]  /*5e60*/  IMAD R38, R38, UR6, RZ ;  /* 0x0000000626267c24 */ /* 0x000fe4000f8e02ff */
[----:B------:R-:W-:Y:S02]  /*5e70*/  IMAD.IADD R37, R37, 0x1, R45 ;  /* 0x0000000125257824 */ /* 0x000fe400078e022d */
[----:B------:R-:W-:Y:S02]  /*5e80*/  IMAD R42, R42, UR8, RZ ;  /* 0x000000082a2a7c24 */ /* 0x000fe4000f8e02ff */
[----:B------:R-:W-:Y:S01]  /*5e90*/  IMAD R43, R41, UR7, R38 ;  /* 0x00000007292b7c24 */ /* 0x000fe2000f8e0226 */
[----:B------:R-:W-:Y:S01]  /*5ea0*/  ULDC.64 UR6, c[0x0][0xba8] ;  /* 0x0002ea0000067ab9 */ /* 0x000fe20000000a00 */
[C---:B------:R-:W-:Y:S01]  /*5eb0*/  IMAD R41, R39.reuse, UR9, R42 ;  /* 0x0000000927297c24 */ /* 0x040fe2000f8e022a */
[----:B------:R-:W-:Y:S01]  /*5ec0*/  LEA R38, P0, R22, UR6, 0x2 ;  /* 0x0000000616267c11 */ /* 0x000fe2000f8010ff */
[----:B------:R-:W-:Y:S01]  /*5ed0*/  IMAD.WIDE.U32 R36, R39, UR8, R36 ;  /* 0x0000000827247c25 */ /* 0x000fe2000f8e0024 */
[----:B------:R-:W-:Y:S01]  /*5ee0*/  IADD3 R39, R23, R43, RZ ;  /* 0x0000002b17277210 */ /* 0x000fe20007ffe0ff */
[----:B------:R-:W-:Y:S01]  /*5ef0*/  ULDC.64 UR8, c[0x0][0xb00] ;  /* 0x0002c00000087ab9 */ /* 0x000fe20000000a00 */
[----:B------:R-:W-:Y:S01]  /*5f00*/  ULDC UR6, c[0x0][0xa88] ;  /* 0x0002a20000067ab9 */ /* 0x000fe20000000800 */
[----:B------:R-:W-:Y:S01]  /*5f10*/  IMAD.IADD R23, R37, 0x1, R41 ;  /* 0x0000000125177824 */ /* 0x000fe200078e0229 */
[----:B------:R-:W-:Y:S01]  /*5f20*/  LEA R48, P1, R36, UR8, 0x2 ;  /* 0x0000000824307c11 */ /* 0x000fe2000f8210ff */
[----:B------:R-:W-:Y:S01]  /*5f30*/  IMAD R16, R40, 0xc0, R16 ;  /* 0x000000c028107824 */ /* 0x000fe200078e0210 */
[----:B------:R-:W-:Y:S01]  /*5f40*/  LEA.HI.X R39, R22, UR7, R39, 0x2, P0 ;  /* 0x0000000716277c11 */ /* 0x000fe200080f1427 */
[----:B0-----:R-:W-:Y:S01]  /*5f50*/  ULEA UR4, UR5, UR4, 0x18 ;  /* 0x0000000405047291 */ /* 0x001fe2000f8ec03f */
[----:B------:R-:W-:Y:S01]  /*5f60*/  LEA.HI.X R50, R36, UR9, R23, 0x2, P1 ;  /* 0x0000000924327c11 */ /* 0x000fe200088f1417 */
[----:B------:R-:W-:Y:S01]  /*5f70*/  SHFL.IDX PT, R22, R38, RZ, 0x1c1f ;  /* 0x001c1fff26167589 */ /* 0x000fe200000e0000 */
[----:B------:R-:W-:Y:S01]  /*5f80*/  IMAD R45, R46, UR6, RZ ;  /* 0x000000062e2d7c24 */ /* 0x000fe2000f8e02ff */
[----:B------:R-:W-:Y:S01]  /*5f90*/  LOP3.LUT P0, RZ, R52, 0x3, RZ, 0xc0, !PT ;  /* 0x0000000334ff7812 */ /* 0x000fe2000780c0ff */
[C---:B------:R-:W-:Y:S01]  /*5fa0*/  VIADD R44, R16.reuse, 0x8 ;  /* 0x00000008102c7836 */ /* 0x040fe20000000000 */
[----:B------:R-:W0:Y:S01]  /*5fb0*/  SHFL.IDX PT, R23, R39, RZ, 0x1c1f ;  /* 0x001c1fff27177589 */ /* 0x000e2200000e0000 */
[----:B------:R-:W-:Y:S01]  /*5fc0*/  UIADD3 UR4, UR4, 0x16820, URZ ;  /* 0x0001682004047890 */ /* 0x000fe2000fffe03f */
[-C--:B------:R-:W-:Y:S01]  /*5fd0*/  ISETP.GE.OR P1, PT, R16, R45.reuse, P0 ;  /* 0x0000002d1000720c */ /* 0x080fe20000726670 */
[----:B------:R-:W-:Y:S01]  /*5fe0*/  IMAD.IADD R47, R52, 0x1, -R53 ;  /* 0x00000001342f7824 */ /* 0x000fe200078e0a35 */
[----:B------:R-:W-:Y:S01]  /*5ff0*/  SHFL.IDX PT, R36, R38, 0x1, 0x1c1f ;  /* 0x003c1f0026247f89 */ /* 0x000fe200000e0000 */
[-C--:B------:R-:W-:Y:S01]  /*6000*/  ISETP.GE.OR P0, PT, R44, R45.reuse, P0 ;  /* 0x0000002d2c00720c */ /* 0x080fe20000706670 */
[----:B------:R-:W-:Y:S01]  /*6010*/  UPRMT UR4, URZ, 0x654, UR4 ;  /* 0x000006543f047896 */ /* 0x000fe20008000004 */
[----:B------:R-:W-:Y:S01]  /*6020*/  ISETP.GE.AND P2, PT, R16, R45, PT ;  /* 0x0000002d1000720c */ /* 0x000fe20003f46270 */
[----:B------:R-:W1:Y:S01]  /*6030*/  SHFL.IDX PT, R37, R39, 0x1, 0x1c1f ;  /* 0x003c1f0027257f89 */ /* 0x000e6200000e0000 */
[----:B------:R-:W-:-:S03]  /*6040*/  IMAD.SHL.U32 R47, R47, 0x2, RZ ;  /* 0x000000022f2f7824 */ /* 0x000fc600078e00ff */
[----:B------:R2:W3:Y:S03]  /*6050*/  SHFL.IDX PT, R42, R48, RZ, 0x1c1f ;  /* 0x001c1fff302a7589 */ /* 0x0004e600000e0000 */
[----:B------:R-:W-:Y:S01]  /*6060*/  SYNCS.ARRIVE.TRANS64.RED.A1T0 RZ, [UR4], RZ ;  /* 0x000000ffffff79a7 */ /* 0x000fe20008100404 */
[----:B------:R2:W4:Y:S04]  /*6070*/  SHFL.IDX PT, R43, R50, RZ, 0x1c1f ;  /* 0x001c1fff322b7589 */ /* 0x00052800000e0000 */
[----:B0-----:R2:W-:Y:S04]  /*6080*/  @!P1 ST.E desc[UR38][R22.64], R17 ;  /* 0x0000001116009985 */ /* 0x0015e8000c101926 */
[----:B-1----:R2:W-:Y:S01]  /*6090*/  @!P0 ST.E desc[UR38][R36.64], R0 ;  /* 0x0000000024008985 */ /* 0x0025e2000c101926 */
[----:B------:R-:W-:Y:S05]  /*60a0*/  @P2 BRA `(.L_x_12840) ;  /* 0x0000000000b82947 */ /* 0x000fea0003800000 */
[----:B------:R-:W-:Y:S01]  /*60b0*/  ULDC UR4, c[0x0][0xac8] ;  /* 0x0002b20000047ab9 */ /* 0x000fe20000000800 */
[C---:B--2---:R-:W-:Y:S01]  /*60c0*/  IADD3 R0, R47.reuse, 0x8, RZ ;  /* 0x000000082f007810 */ /* 0x044fe20007ffe0ff */
[C---:B------:R-:W-:Y:S01]  /*60d0*/  VIADD R22, R47.reuse, 0x10 ;  /* 0x000000102f167836 */ /* 0x040fe20000000000 */
[C---:B------:R-:W-:Y:S01]  /*60e0*/  ISETP.GE.AND P0, PT, R47.reuse, UR4, PT ;  /* 0x000000042f007c0c */ /* 0x040fe2000bf06270 */
[C---:B------:R-:W-:Y:S01]  /*60f0*/  VIADD R23, R47.reuse, 0x18 ;  /* 0x000000182f177836 */ /* 0x040fe20000000000 */
[C---:B------:R-:W-:Y:S01]  /*6100*/  IADD3 R38, R47.reuse, 0x30, RZ ;  /* 0x000000302f267810 */ /* 0x040fe20007ffe0ff */
[C---:B------:R-:W-:Y:S01]  /*6110*/  VIADD R36, R47.reuse, 0x20 ;  /* 0x000000202f247836 */ /* 0x040fe20000000000 */
[----:B------:R-:W-:Y:S01]  /*6120*/  ISETP.GE.AND P1, PT, R22, UR4, PT ;  /* 0x0000000416007c0c */ /* 0x000fe2000bf26270 */
[----:B------:R-:W-:Y:S01]  /*6130*/  VIADD R37, R47, 0x28 ;  /* 0x000000282f257836 */ /* 0x000fe20000000000 */
[----:B------:R-:W-:Y:S01]  /*6140*/  ISETP.GE.AND P2, PT, R23, UR4, PT ;  /* 0x0000000417007c0c */ /* 0x000fe2000bf46270 */
[----:B------:R-:W-:Y:S01]  /*6150*/  VIADD R39, R47, 0x38 ;  /* 0x000000382f277836 */ /* 0x000fe20000000000 */
[----:B------:R-:W-:-:S02]  /*6160*/  ISETP.GE.AND P3, PT, R36, UR4, PT ;  /* 0x0000000424007c0c */ /* 0x000fc4000bf66270 */
[----:B------:R-:W-:Y:S02]  /*6170*/  ISETP.GE.AND P4, PT, R37, UR4, PT ;  /* 0x0000000425007c0c */ /* 0x000fe4000bf86270 */
[----:B------:R-:W-:Y:S01]  /*6180*/  ISETP.GE.AND P5, PT, R38, UR4, PT ;  /* 0x0000000426007c0c */ /* 0x000fe2000bfa6270 */
[----:B---34-:R-:W-:Y:S01]  /*6190*/  @!P0 IMAD.WIDE R16, R47, 0x4, R42 ;  /* 0x000000042f108825 */ /* 0x018fe200078e022a */
[----:B------:R-:W-:-:S03]  /*61a0*/  ISETP.GE.AND P6, PT, R39, UR4, PT ;  /* 0x0000000427007c0c */ /* 0x000fc6000bfc6270 */
[----:B------:R-:W-:Y:S01]  /*61b0*/  @!P1 LEA.HI R22, R22, R22, RZ, 0x1 ;  /* 0x0000001616169211 */ /* 0x000fe200078f08ff */
[----:B------:R0:W-:Y:S01]  /*61c0*/  @!P0 ST.E.64 desc[UR38][R16.64], R34 ;  /* 0x0000002210008985 */ /* 0x0001e2000c101b26 */
[----:B------:R-:W-:Y:S02]  /*61d0*/  ISETP.GE.AND P0, PT, R0, UR4, PT ;  /* 0x0000000400007c0c */ /* 0x000fe4000bf06270 */
[----:B------:R-:W-:-:S04]  /*61e0*/  @!P3 LEA.HI R36, R36, R36, RZ, 0x1 ;  /* 0x000000242424b211 */ /* 0x000fc800078f08ff */
[----:B------:R-:W-:Y:S02]  /*61f0*/  @!P5 LEA.HI R38, R38, R38, RZ, 0x1 ;  /* 0x000000262626d211 */ /* 0x000fe400078f08ff */
[----:B------:R-:W-:Y:S02]  /*6200*/  @!P6 LEA.HI R40, R39, R39, RZ, 0x1 ;  /* 0x000000272728e211 */ /* 0x000fe400078f08ff */
[----:B------:R-:W-:Y:S02]  /*6210*/  @!P5 LOP3.LUT R41, R38, 0xfffffffe, RZ, 0xc0, !PT ;  /* 0xfffffffe2629d812 */ /* 0x000fe400078ec0ff */
[----:B------:R-:W-:Y:S02]  /*6220*/  @!P6 LOP3.LUT R49, R40, 0xfffffffe, RZ, 0xc0, !PT ;  /* 0xfffffffe2831e812 */ /* 0x000fe400078ec0ff */
[----:B------:R-:W-:Y:S01]  /*6230*/  @!P0 LEA.HI R0, R0, R0, RZ, 0x1 ;  /* 0x0000000000008211 */ /* 0x000fe200078f08ff */
[----:B------:R-:W-:Y:S01]  /*6240*/  @!P5 IMAD.WIDE R40, R41, 0x4, R42 ;  /* 0x000000042928d825 */ /* 0x000fe200078e022a */
[----:B0-----:R-:W-:-:S02]  /*6250*/  @!P2 LEA.HI R16, R23, R23, RZ, 0x1 ;  /* 0x000000171710a211 */ /* 0x001fc400078f08ff */
[----:B------:R-:W-:Y:S02]  /*6260*/  @!P4 LEA.HI R34, R37, R37, RZ, 0x1 ;  /* 0x000000252522c211 */ /* 0x000fe400078f08ff */
[----:B------:R-:W-:Y:S02]  /*6270*/  @!P0 LOP3.LUT R17, R0, 0xfffffffe, RZ, 0xc0, !PT ;  /* 0xfffffffe00118812 */ /* 0x000fe400078ec0ff */
[----:B------:R-:W-:Y:S02]  /*6280*/  @!P1 LOP3.LUT R23, R22, 0xfffffffe, RZ, 0xc0, !PT ;  /* 0xfffffffe16179812 */ /* 0x000fe400078ec0ff */
[----:B------:R-:W-:Y:S01]  /*6290*/  @!P2 LOP3.LUT R35, R16, 0xfffffffe, RZ, 0xc0, !PT ;  /* 0xfffffffe1023a812 */ /* 0x000fe200078ec0ff */
        /* <DEDUP_REMOVED lines=15> */
.L_x_12840:
[----:B------:R-:W-:Y:S05]  /*6390*/  BSYNC B0 ;  /* 0x0000000000007941 */ /* 0x000fea0003800000 */
.L_x_12839:
[----:B------:R-:W-:Y:S01]  /*63a0*/  ISETP.GE.AND P0, PT, R44, R45, PT ;  /* 0x0000002d2c00720c */ /* 0x000fe20003f06270 */
[----:B0-2---:R1:W2:Y:S04]  /*63b0*/  SHFL.IDX PT, R17, R50, 0x1, 0x1c1f ;  /* 0x003c1f0032117f89 */ /* 0x0052a800000e0000 */
[----:B------:R1:W0:Y:S08]  /*63c0*/  SHFL.IDX PT, R16, R48, 0x1, 0x1c1f ;  /* 0x003c1f0030107f89 */ /* 0x00023000000e0000 */
[----:B-1----:R-:W-:Y:S05]  /*63d0*/  @P0 BRA `(.L_x_12811) ;  /* 0x0000004000940947 */ /* 0x002fea0003800000 */
[C---:B------:R-:W-:Y:S01]  /*63e0*/  VIADD R0, R47.reuse, 0x8 ;  /* 0x000000082f007836 */ /* 0x040fe20000000000 */
        /* <DEDUP_REMOVED lines=10> */
[----:B------:R-:W-:Y:S02]  /*6490*/  ISETP.GE.AND P0, PT, R47, UR4, PT ;  /* 0x000000042f007c0c */ /* 0x000fe4000bf06270 */
[----:B------:R-:W-:Y:S02]  /*64a0*/  ISETP.GE.AND P5, PT, R11, UR4, PT ;  /* 0x000000040b007c0c */ /* 0x000fe4000bfa6270 */
[----:B------:R-:W-:Y:S02]  /*64b0*/  ISETP.GE.AND P6, PT, R15, UR4, PT ;  /* 0x000000040f007c0c */ /* 0x000fe4000bfc6270 */
[----:B------:R-:W-:Y:S02]  /*64c0*/  @!P1 LEA.HI R0, R0, R0, RZ, 0x1 ;  /* 0x0000000000009211 */ /* 0x000fe400078f08ff */
[----:B------:R-:W-:Y:S02]  /*64d0*/  @!P2 LEA.HI R6, R6, R6, RZ, 0x1 ;  /* 0x000000060606a211 */ /* 0x000fe400078f08ff */
[----:B------:R-:W-:-:S02]  /*64e0*/  @!P1 LOP3.LUT R5, R0, 0xfffffffe, RZ, 0xc0, !PT ;  /* 0xfffffffe00059812 */ /* 0x000fc400078ec0ff */
[----:B------:R-:W-:Y:S01]  /*64f0*/  @!P3 LEA.HI R0, R7, R7, RZ, 0x1 ;  /* 0x000000070700b211 */ /* 0x000fe200078f08ff */
[--C-:B0-2---:R-:W-:Y:S01]  /*6500*/  @!P0 IMAD.WIDE R2, R47, 0x4, R16.reuse ;  /* 0x000000042f028825 */ /* 0x105fe200078e0210 */
[----:B------:R-:W-:Y:S02]  /*6510*/  @!P4 LEA.HI R10, R10, R10, RZ, 0x1 ;  /* 0x0000000a0a0ac211 */ /* 0x000fe400078f08ff */
[----:B------:R-:W-:Y:S01]  /*6520*/  @!P5 LEA.HI R14, R11, R11, RZ, 0x1 ;  /* 0x0000000b0b0ed211 */ /* 0x000fe200078f08ff */
[----:B------:R-:W-:Y:S01]  /*6530*/  @!P1 IMAD.WIDE R4, R5, 0x4, R16 ;  /* 0x0000000405049825 */ /* 0x000fe200078e0210 */
[----:B------:R-:W-:Y:S01]  /*6540*/  @!P6 LEA.HI R20, R15, R15, RZ, 0x1 ;  /* 0x0000000f0f14e211 */ /* 0x000fe200078f08ff */
[----:B------:R0:W-:Y:S01]  /*6550*/  @!P0 ST.E.64 desc[UR38][R2.64], R26 ;  /* 0x0000001a02008985 */ /* 0x0001e2000c101b26 */
[----:B------:R-:W-:Y:S01]  /*6560*/  @!P2 LOP3.LUT R7, R6, 0xfffffffe, RZ, 0xc0, !PT ;  /* 0xfffffffe0607a812 */ /* 0x000fe200078ec0ff */
[----:B------:R-:W-:Y:S01]  /*6570*/  VIADD R47, R47, 0x38 ;  /* 0x000000382f2f7836 */ /* 0x000fe20000000000 */
[----:B------:R-:W-:Y:S01]  /*6580*/  @!P3 LOP3.LUT R11, R0, 0xfffffffe, RZ, 0xc0, !PT ;  /* 0xfffffffe000bb812 */ /* 0x000fe200078ec0ff */
[----:B------:R1:W-:Y:S01]  /*6590*/  @!P1 ST.E.64 desc[UR38][R4.64], R32 ;  /* 0x0000002004009985 */ /* 0x0003e2000c101b26 */
[----:B------:R-:W-:-:S02]  /*65a0*/  @!P4 LOP3.LUT R15, R10, 0xfffffffe, RZ, 0xc0, !PT ;  /* 0xfffffffe0a0fc812 */ /* 0x000fc400078ec0ff */
        /* <DEDUP_REMOVED lines=19> */
.L_x_12838:
[----:B------:R-:W-:-:S05]  /*66e0*/  VIADD R0, R22, 0xffffff80 ;  /* 0xffffff8016007836 */ /* 0x000fca0000000000 */
        /* <DEDUP_REMOVED lines=12> */
[----:B------:R-:W-:Y:S02]  /*67b0*/  USHF.R.S32.HI UR6, URZ, 0x1f, UR36 ;  /* 0x0000001f3f067899 */ /* 0x000fe40008011424 */
[----:B------:R-:W-:Y:S01]  /*67c0*/  IADD3 R6, RZ, -UR36, RZ ;  /* 0x80000024ff067c10 */ /* 0x000fe2000fffe0ff */
[----:B------:R-:W-:Y:S01]  /*67d0*/  ULDC.64 UR8, c[0x0][0xbd0] ;  /* 0x0002f40000087ab9 */ /* 0x000fe20000000a00 */
[----:B------:R-:W-:Y:S01]  /*67e0*/  IMAD.MOV.U32 R5, RZ, RZ, R22 ;  /* 0x000000ffff057224 */ /* 0x000fe200078e0016 */
        /* <DEDUP_REMOVED lines=9> */
[----:B------:R-:W-:-:S05]  /*6880*/  IMAD.U32 R3, RZ, RZ, UR6 ;  /* 0x00000006ff037e24 */ /* 0x000fca000f8e00ff */
        /* <DEDUP_REMOVED lines=28> */
[----:B------:R-:W-:Y:S01]  /*6a50*/  LEA.HI.X R5, R2, UR5, R3, 0x2, P0 ;  /* 0x0000000502057c11 */ /* 0x000fe200080f1403 */
[----:B------:R-:W-:-:S05]  /*6a60*/  IMAD.MOV.U32 R3, RZ, RZ, -0x800000 ;  /* 0xff800000ff037424 */ /* 0x000fca00078e00ff */
[----:B------:R0:W-:Y:S01]  /*6a70*/  STG.E desc[UR38][R4.64], R3 ;  /* 0x0000000304007986 */ /* 0x0001e2000c101926 */
[----:B------:R-:W-:Y:S05]  /*6a80*/  BRA `(.L_x_12811) ;  /* 0x0000003800e87947 */ /* 0x000fea0003800000 */
.L_x_12809:
        /* <DEDUP_REMOVED lines=18> */
.L_x_12841:
[----:B------:R-:W-:Y:S01]  /*6bb0*/  ULDC UR7, c[0x0][0xc50] ;  /* 0x0003140000077ab9 */ /* 0x000fe20000000800 */
[----:B------:R-:W-:Y:S01]  /*6bc0*/  UMOV UR42, UR6 ;  /* 0x00000006002a7c82 */ /* 0x000fe20008000000 */
[----:B------:R-:W-:-:S11]  /*6bd0*/  UISETP.NE.AND UP0, UPT, UR7, 0x1, UPT ;  /* 0x000000010700788c */ /* 0x000fd6000bf05270 */
[----:B------:R-:W-:Y:S01]  /*6be0*/  @UP0 ULDC UR4, c[0x0][0xc54] ;  /* 0x0003150000040ab9 */ /* 0x000fe20000000800 */
[----:B------:R-:W-:Y:S01]  /*6bf0*/  @UP0 ULDC UR8, c[0x0][0xc58] ;  /* 0x0003160000080ab9 */ /* 0x000fe20000000800 */
[----:B------:R-:W-:-:S04]  /*6c00*/  UIMAD.WIDE.U32 UR4, UR6, UR4, URZ ;  /* 0x00000004060472a5 */ /* 0x000fc8000f8e003f */
[----:B------:R-:W-:-:S12]  /*6c10*/  @UP0 USHF.R.U32.HI UR42, URZ, UR8, UR5 ;  /* 0x000000083f2a0299 */ /* 0x000fd80008011605 */
.L_x_12842:
        /* <DEDUP_REMOVED lines=18> */
[----:B------:R-:W-:-:S04]  /*6d40*/  UIMAD UR43, UR5, UR43, URZ ;  /* 0x0000002b052b72a4 */ /* 0x000fc8000f8e023f */
        /* <DEDUP_REMOVED lines=10> */
[----:B0-----:R-:W-:Y:S08]  /*6df0*/  @!P0 BRA `(.L_x_12844) ;  /* 0x0000000000848947 */ /* 0x001ff00003800000 */
        /* <DEDUP_REMOVED lines=33> */
.L_x_12844:
        /* <DEDUP_REMOVED lines=33> */
.L_x_12845:
        /* <DEDUP_REMOVED lines=20> */
.L_x_12847:
        /* <DEDUP_REMOVED lines=15> */
.L_x_12846:
[----:B------:R-:W0:Y:S01]  /*7450*/  LDC.64 R2, c[0x0][0x9f8] ;  /* 0x00027e00ff027b82 */ /* 0x000e220000000a00 */
[----:B------:R-:W-:-:S07]  /*7460*/  IMAD.MOV.U32 R28, RZ, RZ, R24 ;  /* 0x000000ffff1c7224 */ /* 0x000fce00078e0018 */
[----:B------:R-:W1:Y:S01]  /*7470*/  LDC R16, c[0x0][0x430] ;  /* 0x00010c00ff107b82 */ /* 0x000e620000000800 */
[----:B0-----:R-:W-:-:S04]  /*7480*/  ISETP.NE.U32.AND P0, PT, R2, RZ, PT ;  /* 0x000000ff0200720c */ /* 0x001fc80003f05070 */
[----:B------:R-:W-:-:S13]  /*7490*/  ISETP.NE.AND.EX P0, PT, R3, RZ, PT, P0 ;  /* 0x000000ff0300720c */ /* 0x000fda0003f05300 */
[----:B------:R-:W0:Y:S02]  /*74a0*/  @P0 LDC.64 R2, c[0x0][0x9f8] ;  /* 0x00027e00ff020b82 */ /* 0x000e240000000a00 */
[----:B0-----:R-:W-:-:S05]  /*74b0*/  @P0 IMAD.WIDE R2, R24, 0x4, R2 ;  /* 0x0000000418020825 */ /* 0x001fca00078e0202 */
[----:B------:R0:W2:Y:S01]  /*74c0*/  @P0 LDG.E R28, desc[UR38][R2.64] ;  /* 0x00000026021c0981 */ /* 0x0000a2000c1e1900 */
[----:B------:R-:W-:Y:S01]  /*74d0*/  IMAD.U32 R0, RZ, RZ, UR49 ;  /* 0x00000031ff007e24 */ /* 0x000fe2000f8e00ff */
[C---:B------:R-:W-:Y:S01]  /*74e0*/  LOP3.LUT R20, R22.reuse, 0x7f, RZ, 0xc0, !PT ;  /* 0x0000007f16147812 */ /* 0x040fe200078ec0ff */
[----:B------:R-:W-:Y:S01]  /*74f0*/  IMAD.SHL.U32 R23, R22, 0x10, RZ ;  /* 0x0000001016177824 */ /* 0x000fe200078e00ff */
[----:B-1----:R-:W-:Y:S02]  /*7500*/  ISETP.NE.AND P1, PT, R16, 0x1, PT ;  /* 0x000000011000780c */ /* 0x002fe40003f25270 */
[----:B------:R-:W-:Y:S02]  /*7510*/  IADD3 R0, R0, -0x1, RZ ;  /* 0xffffffff00007810 */ /* 0x000fe40007ffe0ff */
[----:B------:R-:W-:Y:S02]  /*7520*/  SHF.R.U32.HI R4, RZ, 0x3, R20 ;  /* 0x00000003ff047819 */ /* 0x000fe40000011614 */
[----:B------:R-:W-:-:S02]  /*7530*/  LOP3.LUT R23, R23, 0x70, RZ, 0xc0, !PT ;  /* 0x0000007017177812 */ /* 0x000fc400078ec0ff */
[----:B------:R-:W-:Y:S01]  /*7540*/  LOP3.LUT R29, R29, 0xfffffffb, RZ, 0xc0, !PT ;  /* 0xfffffffb1d1d7812 */ /* 0x000fe200078ec0ff */
[----:B------:R-:W-:-:S04]  /*7550*/  IMAD R4, R0, 0x80, R4 ;  /* 0x0000008000047824 */ /* 0x000fc800078e0204 */
[----:B------:R-:W-:Y:S01]  /*7560*/  IMAD.IADD R4, R23, 0x1, R4 ;  /* 0x0000000117047824 */ /* 0x000fe200078e0204 */
[----:B0-----:R-:W0:Y:S01]  /*7570*/  @P1 LDC R2, c[0x0][0x434] ;  /* 0x00010d00ff021b82 */ /* 0x001e220000000800 */
[----:B------:R-:W-:Y:S02]  /*7580*/  @P1 LOP3.LUT R29, R29, 0x4, RZ, 0xfc, !PT ;  /* 0x000000041d1d1812 */ /* 0x000fe400078efcff */
[C---:B-----5:R-:W-:Y:S01]  /*7590*/  IMAD.IADD R7, R4.reuse, 0x1, R19 ;  /* 0x0000000104077824 */ /* 0x060fe200078e0213 */
[----:B------:R-:W-:-:S03]  /*75a0*/  ISETP.GE.AND P0, PT, R4, UR43, PT ;  /* 0x0000002b04007c0c */ /* 0x000fc6000bf06270 */
[----:B------:R-:W-:Y:S01]  /*75b0*/  IMAD.MOV.U32 R10, RZ, RZ, R7 ;  /* 0x000000ffff0a7224 */ /* 0x000fe200078e0007 */
[----:B------:R-:W1:Y:S09]  /*75c0*/  @P1 LDC R3, c[0x0][0x438] ;  /* 0x00010e00ff031b82 */ /* 0x000e720000000800 */
[----:B------:R-:W3:Y:S01]  /*75d0*/  @!P0 LDC.64 R8, c[0x0][0x428] ;  /* 0x00010a00ff088b82 */ /* 0x000ee20000000a00 */
[----:B0-----:R-:W-:-:S07]  /*75e0*/  @P1 IMAD.HI.U32 R2, R7, R2, RZ ;  /* 0x0000000207021227 */ /* 0x001fce00078e00ff */
[----:B------:R-:W0:Y:S01]  /*75f0*/  @!P0 LDC.64 R4, c[0x0][0x418] ;  /* 0x00010600ff048b82 */ /* 0x000e220000000a00 */
[----:B-1----:R-:W-:-:S04]  /*7600*/  @P1 SHF.R.U32.HI R10, RZ, R3, R2 ;  /* 0x00000003ff0a1219 */ /* 0x002fc80000011602 */
[----:B------:R-:W-:Y:S02]  /*7610*/  @!P0 SHF.R.S32.HI R3, RZ, 0x1f, R10 ;  /* 0x0000001fff038819 */ /* 0x000fe4000001140a */
[----:B--2---:R-:W-:-:S05]  /*7620*/  SHF.R.S32.HI R6, RZ, 0x1f, R28 ;  /* 0x0000001fff067819 */ /* 0x004fca000001141c */
[----:B---3--:R-:W-:Y:S01]  /*7630*/  @!P0 IMAD R2, R6, R8, RZ ;  /* 0x0000000806028224 */ /* 0x008fe200078e02ff */
[----:B------:R1:W-:Y:S03]  /*7640*/  STL [R1], R6 ;  /* 0x0000000601007387 */ /* 0x0003e60000100800 */
[----:B------:R-:W-:Y:S01]  /*7650*/  @!P0 IMAD R9, R28, R9, R2 ;  /* 0x000000091c098224 */ /* 0x000fe200078e0202 */
[----:B------:R-:W-:-:S05]  /*7660*/  @!P0 MOV R2, R10 ;  /* 0x0000000a00028202 */ /* 0x000fca0000000f00 */
[----:B------:R-:W-:-:S04]  /*7670*/  @!P0 IMAD.WIDE.U32 R2, R28, R8, R2 ;  /* 0x000000081c028225 */ /* 0x000fc800078e0002 */
[----:B------:R-:W-:Y:S01]  /*7680*/  @!P0 IMAD.IADD R3, R3, 0x1, R9 ;  /* 0x0000000103038824 */ /* 0x000fe200078e0209 */
[----:B0-----:R-:W-:Y:S01]  /*7690*/  @!P0 LEA R4, P1, R2, R4, 0x2 ;  /* 0x0000000402048211 */ /* 0x001fe200078210ff */
[----:B-1----:R-:W-:-:S03]  /*76a0*/  IMAD.MOV.U32 R6, RZ, RZ, RZ ;  /* 0x000000ffff067224 */ /* 0x002fc600078e00ff */
[----:B------:R-:W-:-:S05]  /*76b0*/  @!P0 LEA.HI.X R5, R2, R5, R3, 0x2, P1 ;  /* 0x0000000502058211 */ /* 0x000fca00008f1403 */
[----:B------:R0:W5:Y:S01]  /*76c0*/  @!P0 LDG.E R6, desc[UR38][R4.64] ;  /* 0x0000002604068981 */ /* 0x000162000c1e1900 */
[----:B------:R-:W-:-:S03]  /*76d0*/  UMOV UR4, 0xffffffff ;  /* 0xffffffff00047882 */ /* 0x000fc60000000000 */
[----:B------:R-:W-:Y:S05]  /*76e0*/  BRA.DIV UR4, `(.L_x_12848) ;  /* 0x0000003204507947 */ /* 0x000fea000b800000 */
.L_x_12888:
[----:B------:R-:W-:Y:S01]  /*76f0*/  ULOP3.LUT UR4, UR41, 0x2, URZ, 0xfc, !UPT ;  /* 0x0000000229047892 */ /* 0x000fe2000f8efc3f */
[----:B------:R-:W-:Y:S01]  /*7700*/  IMAD.MOV R2, RZ, RZ, -R10 ;  /* 0x000000ffff027224 */ /* 0x000fe200078e0a0a */
[----:B------:R-:W-:Y:S01]  /*7710*/  MOV R27, UR42 ;  /* 0x0000002a001b7c02 */ /* 0x000fe20008000f00 */
[----:B------:R-:W-:Y:S01]  /*7720*/  IMAD.SHL.U32 R8, R22, 0x8, RZ ;  /* 0x0000000816087824 */ /* 0x000fe200078e00ff */
[----:B------:R-:W-:Y:S01]  /*7730*/  LOP3.LUT R29, R29, 0xfffffffd, RZ, 0xc0, !PT ;  /* 0xfffffffd1d1d7812 */ /* 0x000fe200078ec0ff */
[----:B0-----:R-:W-:Y:S01]  /*7740*/  IMAD R5, R16, R2, R7 ;  /* 0x0000000210057224 */ /* 0x001fe200078e0207 */
[----:B------:R-:W-:Y:S01]  /*7750*/  SHF.R.S32.HI R27, RZ, 0x1f, R27 ;  /* 0x0000001fff1b7819 */ /* 0x000fe2000001141b */
[----:B------:R-:W-:Y:S01]  /*7760*/  IMAD.U32 R3, RZ, RZ, UR4 ;  /* 0x00000004ff037e24 */ /* 0x000fe2000f8e00ff */
[----:B------:R-:W-:Y:S01]  /*7770*/  LOP3.LUT R16, R8, 0x38, RZ, 0xc0, !PT ;  /* 0x0000003808107812 */ /* 0x000fe200078ec0ff */
[----:B------:R-:W-:-:S03]  /*7780*/  IMAD.MOV.U32 R26, RZ, RZ, R0 ;  /* 0x000000ffff1a7224 */ /* 0x000fc600078e0000 */
[----:B------:R-:W-:-:S13]  /*7790*/  ISETP.NE.AND P0, PT, R3, 0x3, PT ;  /* 0x000000030300780c */ /* 0x000fda0003f05270 */
[----:B------:R-:W-:Y:S01]  /*77a0*/  @P0 LOP3.LUT R29, R29, 0x2, RZ, 0xfc, !PT ;  /* 0x000000021d1d0812 */ /* 0x000fe200078efcff */
[----:B------:R-:W-:Y:S06]  /*77b0*/  @!P0 BRA `(.L_x_12849) ;  /* 0x0000000000048947 */ /* 0x000fec0003800000 */
[----:B------:R-:W-:Y:S01]  /*77c0*/  BPT.TRAP 0x1 ;  /* 0x000000040000795c */ /* 0x000fe20000300000 */
.L_x_12849:
        /* <DEDUP_REMOVED lines=26> */
.L_x_12889:
[----:B------:R-:W-:Y:S01]  /*7970*/  ULDC.64 UR4, c[0x0][0x300] ;  /* 0x0000c00000047ab9 */ /* 0x000fe20000000a00 */
[----:B------:R-:W-:Y:S01]  /*7980*/  R2UR UR6, R27 ;  /* 0x000000001b0672ca */ /* 0x000fe200000e0000 */
[----:B0-----:R-:W-:Y:S01]  /*7990*/  IMAD R2, R7, UR4, RZ ;  /* 0x0000000407027c24 */ /* 0x001fe2000f8e02ff */
[----:B------:R-:W-:Y:S02]  /*79a0*/  SHF.R.U32.HI R10, RZ, 0x3, R20 ;  /* 0x00000003ff0a7819 */ /* 0x000fe40000011614 */
[----:B------:R-:W-:Y:S01]  /*79b0*/  LOP3.LUT R29, R29, 0xfffffffe, RZ, 0xc0, !PT ;  /* 0xfffffffe1d1d7812 */ /* 0x000fe200078ec0ff */
[C---:B------:R-:W-:Y:S02]  /*79c0*/  IMAD R7, R5.reuse, UR5, R2 ;  /* 0x0000000505077c24 */ /* 0x040fe4000f8e0202 */
[----:B------:R-:W-:Y:S01]  /*79d0*/  IMAD.WIDE.U32 R2, R5, UR4, RZ ;  /* 0x0000000405027c25 */ /* 0x000fe2000f8e00ff */
[----:B------:R-:W-:-:S03]  /*79e0*/  ULDC.64 UR4, c[0x0][0x310] ;  /* 0x0000c40000047ab9 */ /* 0x000fc60000000a00 */
[----:B------:R-:W-:Y:S02]  /*79f0*/  IMAD.IADD R3, R3, 0x1, R7 ;  /* 0x0000000103037824 */ /* 0x000fe400078e0207 */
[----:B------:R-:W-:Y:S02]  /*7a00*/  IMAD R5, R4, UR4, RZ ;  /* 0x0000000404057c24 */ /* 0x000fe4000f8e02ff */
[----:B------:R-:W-:-:S04]  /*7a10*/  IMAD.WIDE.U32 R2, R6, UR4, R2 ;  /* 0x0000000406027c25 */ /* 0x000fc8000f8e0002 */
[----:B------:R-:W-:Y:S01]  /*7a20*/  IMAD R5, R6, UR5, R5 ;  /* 0x0000000506057c24 */ /* 0x000fe2000f8e0205 */
[----:B------:R-:W-:Y:S01]  /*7a30*/  ULDC.64 UR4, c[0x0][0x308] ;  /* 0x0000c20000047ab9 */ /* 0x000fe20000000a00 */
[----:B------:R-:W-:Y:S02]  /*7a40*/  IMAD.MOV.U32 R7, RZ, RZ, -0x80 ;  /* 0xffffff80ff077424 */ /* 0x000fe400078e00ff */
[----:B------:R-:W-:Y:S01]  /*7a50*/  IMAD.IADD R3, R3, 0x1, R5 ;  /* 0x0000000103037824 */ /* 0x000fe200078e0205 */
[----:B------:R-:W-:Y:S01]  /*7a60*/  MOV R5, UR4 ;  /* 0x0000000400057c02 */ /* 0x000fe20008000f00 */
[----:B------:R-:W-:Y:S01]  /*7a70*/  UIMAD UR4, UR6, UR4, URZ ;  /* 0x00000004060472a4 */ /* 0x000fe2000f8e023f */
[----:B------:R-:W-:Y:S02]  /*7a80*/  IMAD R6, R0, R7, UR43 ;  /* 0x0000002b00067e24 */ /* 0x000fe4000f8e0207 */
[----:B------:R-:W-:Y:S01]  /*7a90*/  ULDC.64 UR6, c[0x0][0x2e8] ;  /* 0x0000ba0000067ab9 */ /* 0x000fe20000000a00 */
[----:B------:R-:W-:-:S02]  /*7aa0*/  UIMAD UR4, UR42, UR5, UR4 ;  /* 0x000000052a0472a4 */ /* 0x000fc4000f8e0204 */
[----:B------:R-:W-:Y:S01]  /*7ab0*/  IMAD.WIDE.U32 R2, R5, UR42, R2 ;  /* 0x0000002a05027c25 */ /* 0x000fe2000f8e0002 */
[----:B------:R-:W-:-:S03]  /*7ac0*/  LOP3.LUT R5, R8, 0x1c0, RZ, 0xc0, !PT ;  /* 0x000001c008057812 */ /* 0x000fc600078ec0ff */
[----:B------:R-:W-:Y:S01]  /*7ad0*/  VIADD R3, R3, UR4 ;  /* 0x0000000403037c36 */ /* 0x000fe20008000000 */
[----:B------:R-:W-:Y:S01]  /*7ae0*/  ULDC UR4, c[0x0][0x2f4] ;  /* 0x0000bd0000047ab9 */ /* 0x000fe20000000800 */
[----:B------:R-:W-:Y:S02]  /*7af0*/  LEA R0, P0, R2, UR6, 0x1 ;  /* 0x0000000602007c11 */ /* 0x000fe4000f8008ff */
[----:B------:R-:W-:Y:S01]  /*7b00*/  ISETP.GE.AND P3, PT, R16, UR4, PT ;  /* 0x0000000410007c0c */ /* 0x000fe2000bf66270 */
[----:B------:R-:W-:Y:S01]  /*7b10*/  UMOV UR4, 0xffffffff ;  /* 0xffffffff00047882 */ /* 0x000fe20000000000 */
[----:B------:R-:W-:Y:S02]  /*7b20*/  LOP3.LUT R5, R5, 0x38, R8, 0xf8, !PT ;  /* 0x0000003805057812 */ /* 0x000fe400078ef808 */
[----:B------:R-:W-:Y:S02]  /*7b30*/  LEA.HI.X R4, R2, UR7, R3, 0x1, P0 ;  /* 0x0000000702047c11 */ /* 0x000fe400080f0c03 */
[----:B------:R-:W-:Y:S01]  /*7b40*/  LOP3.LUT R3, R5, 0x38, R22, 0x78, !PT ;  /* 0x0000003805037812 */ /* 0x000fe200078e7816 */
[----:B------:R-:W-:-:S02]  /*7b50*/  IMAD.IADD R5, R6, 0x1, -R10 ;  /* 0x0000000106057824 */ /* 0x000fc400078e0a0a */
[----:B------:R-:W-:-:S03]  /*7b60*/  IMAD.SHL.U32 R22, R20, 0x8, RZ ;  /* 0x0000000814167824 */ /* 0x000fc600078e00ff */
[----:B------:R-:W-:Y:S02]  /*7b70*/  ISETP.GE.AND P0, PT, R5, 0x1, PT ;  /* 0x000000010500780c */ /* 0x000fe40003f06270 */
[----:B------:R-:W-:Y:S02]  /*7b80*/  LOP3.LUT R22, R3, 0x200, R22, 0xf8, !PT ;  /* 0x0000020003167812 */ /* 0x000fe400078ef816 */
[----:B------:R-:W-:Y:S01]  /*7b90*/  @P3 LOP3.LUT R29, R29, 0x1, RZ, 0xfc, !PT ;  /* 0x000000011d1d3812 */ /* 0x000fe200078efcff */
[----:B------:R-:W-:Y:S08]  /*7ba0*/  BRA.DIV UR4, `(.L_x_12851) ;  /* 0x0000002e04587947 */ /* 0x000ff0000b800000 */
[----:B------:R-:W0:Y:S01]  /*7bb0*/  SHFL.IDX PT, R14, R0, RZ, 0x181f ;  /* 0x00181fff000e7589 */ /* 0x000e2200000e0000 */
[----:B------:R-:W-:-:S03]  /*7bc0*/  @P0 LEA R9, R22, UR45, 0x1 ;  /* 0x0000002d16090c11 */ /* 0x000fc6000f8e08ff */
[----:B------:R-:W1:Y:S04]  /*7bd0*/  SHFL.IDX PT, R2, R4, RZ, 0x181f ;  /* 0x00181fff04027589 */ /* 0x000e6800000e0000 */
[----:B------:R-:W-:Y:S04]  /*7be0*/  SHFL.IDX PT, R7, R4, 0x1, 0x181f ;  /* 0x00381f0004077f89 */ /* 0x000fe800000e0000 */
[----:B------:R-:W-:Y:S04]  /*7bf0*/  SHFL.IDX PT, R21, R0, 0x2, 0x181f ;  /* 0x00581f0000157f89 */ /* 0x000fe800000e0000 */
[----:B------:R-:W-:Y:S01]  /*7c00*/  SHFL.IDX PT, R6, R4, 0x2, 0x181f ;  /* 0x00581f0004067f89 */ /* 0x000fe200000e0000 */
[----:B0-----:R-:W-:-:S04]  /*7c10*/  @P0 LEA R14, P1, R16, R14, 0x1 ;  /* 0x0000000e100e0211 */ /* 0x001fc800078208ff */
[----:B-1----:R-:W-:Y:S01]  /*7c20*/  @P0 IADD3.X R3, RZ, R2, RZ, P1, !PT ;  /* 0x00000002ff030210 */ /* 0x002fe20000ffe4ff */
[----:B------:R-:W-:Y:S01]  /*7c30*/  @P0 IMAD.MOV.U32 R2, RZ, RZ, R14 ;  /* 0x000000ffff020224 */ /* 0x000fe200078e000e */
[C---:B------:R-:W-:Y:S01]  /*7c40*/  ISETP.GE.AND P1, PT, R5.reuse, 0x21, PT ;  /* 0x000000210500780c */ /* 0x040fe20003f26270 */
[----:B------:R-:W0:Y:S04]  /*7c50*/  SHFL.IDX PT, R14, R0, 0x1, 0x181f ;  /* 0x00381f00000e7f89 */ /* 0x000e2800000e0000 */
[----:B------:R1:W-:Y:S01]  /*7c60*/  @P0 LDGSTS.E.BYPASS.LTC128B.128 [R9+0xe400], desc[UR38][R2.64], !P3 ;  /* 0x0e40000002090fae */ /* 0x0003e2000d901d66 */
[----:B------:R-:W-:-:S03]  /*7c70*/  ISETP.GE.AND P0, PT, R5, 0x11, PT ;  /* 0x000000110500780c */ /* 0x000fc60003f06270 */
[----:B-1----:R-:W-:Y:S10]  /*7c80*/  SHFL.IDX PT, R9, R0, 0x4, 0x181f ;  /* 0x00981f0000097f89 */ /* 0x002ff400000e0000 */
[----:B------:R-:W-:-:S02]  /*7c90*/  @P0 LEA R25, R22, UR45, 0x1 ;  /* 0x0000002d16190c11 */ /* 0x000fc4000f8e08ff */
[C---:B0-----:R-:W-:Y:S02]  /*7ca0*/  @P0 LEA R2, P2, R16.reuse, R14, 0x1 ;  /* 0x0000000e10020211 */ /* 0x041fe400078408ff */
[----:B------:R-:W0:Y:S03]  /*7cb0*/  SHFL.IDX PT, R14, R0, 0x3, 0x181f ;  /* 0x00781f00000e7f89 */ /* 0x000e2600000e0000 */
[----:B------:R-:W-:Y:S02]  /*7cc0*/  @P0 IMAD.X R3, RZ, RZ, R7, P2 ;  /* 0x000000ffff030224 */ /* 0x000fe400010e0607 */
[----:B------:R-:W1:Y:S04]  /*7cd0*/  SHFL.IDX PT, R7, R4, 0x3, 0x181f ;  /* 0x00781f0004077f89 */ /* 0x000e6800000e0000 */
[----:B------:R2:W-:Y:S02]  /*7ce0*/  @P0 LDGSTS.E.BYPASS.LTC128B.128 [R25+0xec00], desc[UR38][R2.64], !P3 ;  /* 0x0ec0000002190fae */ /* 0x0005e4000d901d66 */
[----:B--2---:R-:W-:-:S02]  /*7cf0*/  @P1 LEA R2, P0, R16, R21, 0x1 ;  /* 0x0000001510021211 */ /* 0x004fc400078008ff */
[----:B------:R-:W-:-:S03]  /*7d00*/  @P1 LEA R21, R22, UR45, 0x1 ;  /* 0x0000002d16151c11 */ /* 0x000fc6000f8e08ff */
[----:B------:R-:W-:Y:S01]  /*7d10*/  @P1 IMAD.X R3, RZ, RZ, R6, P0 ;  /* 0x000000ffff031224 */ /* 0x000fe200000e0606 */
[C---:B------:R-:W-:Y:S01]  /*7d20*/  ISETP.GE.AND P0, PT, R5.reuse, 0x31, PT ;  /* 0x000000310500780c */ /* 0x040fe20003f06270 */
[----:B------:R-:W2:Y:S04]  /*7d30*/  SHFL.IDX PT, R6, R4, 0x4, 0x181f ;  /* 0x00981f0004067f89 */ /* 0x000ea800000e0000 */
[----:B------:R0:W-:Y:S01]  /*7d40*/  @P1 LDGSTS.E.BYPASS.LTC128B.128 [R21+0xf400], desc[UR38][R2.64], !P3 ;  /* 0x0f40000002151fae */ /* 0x0001e2000d901d66 */
[----:B------:R-:W-:-:S07]  /*7d50*/  ISETP.GE.AND P1, PT, R5, 0x41, PT ;  /* 0x000000410500780c */ /* 0x000fce0003f26270 */
[----:B------:R-:W-:Y:S02]  /*7d60*/  @P0 LEA R25, R22, UR45, 0x1 ;  /* 0x0000002d16190c11 */ /* 0x000fe4000f8e08ff */
[----:B0-----:R-:W-:Y:S02]  /*7d70*/  @P0 LEA R2, P2, R16, R14, 0x1 ;  /* 0x0000000e10020211 */ /* 0x001fe400078408ff */
[----:B------:R-:W0:Y:S02]  /*7d80*/  SHFL.IDX PT, R14, R0, 0x5, 0x181f ;  /* 0x00b81f00000e7f89 */ /* 0x000e2400000e0000 */
[----:B------:R-:W-:Y:S01]  /*7d90*/  @P1 LEA R21, R22, UR45, 0x1 ;  /* 0x0000002d16151c11 */ /* 0x000fe2000f8e08ff */
[----:B-1----:R-:W-:Y:S02]  /*7da0*/  @P0 IMAD.X R3, RZ, RZ, R7, P2 ;  /* 0x000000ffff030224 */ /* 0x002fe400010e0607 */
[----:B------:R-:W1:Y:S04]  /*7db0*/  SHFL.IDX PT, R7, R4, 0x5, 0x181f ;  /* 0x00b81f0004077f89 */ /* 0x000e6800000e0000 */
[----:B------:R3:W-:Y:S02]  /*7dc0*/  @P0 LDGSTS.E.BYPASS.LTC128B.128 [R25+0xfc00], desc[UR38][R2.64], !P3 ;  /* 0x0fc0000002190fae */ /* 0x0007e4000d901d66 */
[----:B---3--:R-:W-:-:S02]  /*7dd0*/  @P1 LEA R2, P0, R16, R9, 0x1 ;  /* 0x0000000910021211 */ /* 0x008fc400078008ff */
[----:B------:R-:W3:Y:S02]  /*7de0*/  SHFL.IDX PT, R9, R0, 0x6, 0x181f ;  /* 0x00d81f0000097f89 */ /* 0x000ee400000e0000 */
[----:B--2---:R-:W-:Y:S02]  /*7df0*/  @P1 IADD3.X R3, RZ, R6, RZ, P0, !PT ;  /* 0x00000006ff031210 */ /* 0x004fe400007fe4ff */
[C---:B------:R-:W-:Y:S01]  /*7e00*/  ISETP.GE.AND P0, PT, R5.reuse, 0x51, PT ;  /* 0x000000510500780c */ /* 0x040fe20003f06270 */
[----:B------:R-:W2:Y:S04]  /*7e10*/  SHFL.IDX PT, R6, R4, 0x6, 0x181f ;  /* 0x00d81f0004067f89 */ /* 0x000ea800000e0000 */
[----:B------:R0:W-:Y:S01]  /*7e20*/  @P1 LDGSTS.E.BYPASS.LTC128B.128 [R21+0x10400], desc[UR38][R2.64], !P3 ;  /* 0x1040000002151fae */ /* 0x0001e2000d901d66 */
[----:B------:R-:W-:-:S03]  /*7e30*/  ISETP.GE.AND P1, PT, R5, 0x61, PT ;  /* 0x000000610500780c */ /* 0x000fc60003f26270 */
[----:B------:R-:W4:Y:S04]  /*7e40*/  SHFL.IDX PT, R4, R4, 0x7, 0x181f ;  /* 0x00f81f0004047f89 */ /* 0x000f2800000e0000 */
[----:B0-----:R-:W-:Y:S02]  /*7e50*/  @P0 LEA R2, P2, R16, R14, 0x1 ;  /* 0x0000000e10020211 */ /* 0x001fe400078408ff */
[----:B------:R0:W0:Y:S03]  /*7e60*/  SHFL.IDX PT, R14, R0, 0x7, 0x181f ;  /* 0x00f81f00000e7f89 */ /* 0x00002600000e0000 */
[----:B-1----:R-:W-:Y:S01]  /*7e70*/  @P0 IMAD.X R3, RZ, RZ, R7, P2 ;  /* 0x000000ffff030224 */ /* 0x002fe200010e0607 */
[----:B------:R-:W-:-:S05]  /*7e80*/  @P0 LEA R7, R22, UR45, 0x1 ;  /* 0x0000002d16070c11 */ /* 0x000fca000f8e08ff */
[----:B------:R3:W-:Y:S02]  /*7e90*/  @P0 LDGSTS.E.BYPASS.LTC128B.128 [R7+0x10c00], desc[UR38][R2.64], !P3 ;  /* 0x10c0000002070fae */ /* 0x0007e4000d901d66 */
[----:B---3--:R-:W-:Y:S02]  /*7ea0*/  @P1 LEA R2, P0, R16, R9, 0x1 ;  /* 0x0000000910021211 */ /* 0x008fe400078008ff */
[----:B------:R-:W-:-:S03]  /*7eb0*/  @P1 LEA R9, R22, UR45, 0x1 ;  /* 0x0000002d16091c11 */ /* 0x000fc6000f8e08ff */
[----:B--2---:R-:W-:-:S05]  /*7ec0*/  @P1 IMAD.X R3, RZ, RZ, R6, P0 ;  /* 0x000000ffff031224 */ /* 0x004fca00000e0606 */
[----:B0---4-:R1:W-:Y:S03]  /*7ed0*/  @P1 LDGSTS.E.BYPASS.LTC128B.128 [R9+0x11400], desc[UR38][R2.64], !P3 ;  /* 0x1140000002091fae */ /* 0x0113e6000d901d66 */
.L_x_12907:
[----:B------:R-:W-:-:S13]  /*7ee0*/  ISETP.GE.AND P0, PT, R5, 0x71, PT ;  /* 0x000000710500780c */ /* 0x000fda0003f06270 */
[----:B-1----:R-:W-:Y:S02]  /*7ef0*/  @P0 LEA R2, P1, R16, R14, 0x1 ;  /* 0x0000000e10020211 */ /* 0x002fe400078208ff */
[----:B------:R-:W-:-:S03]  /*7f00*/  @P0 LEA R5, R22, UR45, 0x1 ;  /* 0x0000002d16050c11 */ /* 0x000fc6000f8e08ff */
[----:B------:R-:W-:-:S05]  /*7f10*/  @P0 IMAD.X R3, RZ, RZ, R4, P1 ;  /* 0x000000ffff030224 */ /* 0x000fca00008e0604 */
[----:B------:R-:W-:Y:S01]  /*7f20*/  @!PT LDS RZ, [RZ] ;  /* 0x00000000fffff984 */ /* 0x000fe20000000800 */
[----:B------:R-:W-:Y:S01]  /*7f30*/  @!PT LDS RZ, [RZ] ;  /* 0x00000000fffff984 */ /* 0x000fe20000000800 */
[----:B------:R-:W-:Y:S01]  /*7f40*/  @!PT LDS RZ, [RZ] ;  /* 0x00000000fffff984 */ /* 0x000fe20000000800 */
[----:B------:R0:W-:Y:S01]  /*7f50*/  @P0 LDGSTS.E.BYPASS.LTC128B.128 [R5+0x11c00], desc[UR38][R2.64], !P3 ;  /* 0x11c0000002050fae */ /* 0x0001e2000d901d66 */
[----:B------:R-:W-:Y:S01]  /*7f60*/  NOP ;  /* 0x0000000000007918 */ /* 0x000fe20000000000 */
[----:B------:R-:W-:Y:S02]  /*7f70*/  SYNCS.ARRIVE.TRANS64.RED.A0T1 RZ, [UR45+0x16830], RZ ;  /* 0x016830ffffff79a7 */ /* 0x000fe4000820042d */
[----:B------:R-:W-:Y:S01]  /*7f80*/  ARRIVES.LDGSTSBAR.64.TRANSCNT [UR45+0x16830] ;  /* 0x01683000ff0079b0 */ /* 0x000fe20008000aad */
[----:B------:R-:W-:Y:S01]  /*7f90*/  NOP ;  /* 0x0000000000007918 */ /* 0x000fe20000000000 */
[----:B------:R-:W-:-:S06]  /*7fa0*/  ULOP3.LUT UR4, UR41, 0x2, URZ, 0xfc, !UPT ;  /* 0x0000000229047892 */ /* 0x000fcc000f8efc3f */
[----:B------:R-:W-:-:S05]  /*7fb0*/  IMAD.U32 R6, RZ, RZ, UR4 ;  /* 0x00000004ff067e24 */ /* 0x000fca000f8e00ff */
[----:B------:R-:W-:-:S13]  /*7fc0*/  ISETP.NE.AND P2, PT, R6, 0x3, PT ;  /* 0x000000030600780c */ /* 0x000fda0003f45270 */
[----:B0-----:R-:W-:Y:S05]  /*7fd0*/  @!P2 BRA `(.L_x_12852) ;  /* 0x000000000004a947 */ /* 0x001fea0003800000 */
[----:B------:R-:W-:Y:S01]  /*7fe0*/  BPT.TRAP 0x1 ;  /* 0x000000040000795c */ /* 0x000fe20000300000 */
.L_x_12852:
        /* <DEDUP_REMOVED lines=30> */
.L_x_12853:
[----:B------:R-:W0:Y:S01]  /*81d0*/  LDC R9, c[0x0][0x448] ;  /* 0x00011200ff097b82 */ /* 0x000e220000000800 */
[----:B------:R-:W1:Y:S01]  /*81e0*/  S2R R20, SR_TID.X ;  /* 0x0000000000147919 */ /* 0x000e620000002100 */
[----:B------:R-:W-:Y:S01]  /*81f0*/  IMAD.U32 R4, RZ, RZ, UR36 ;  /* 0x00000024ff047e24 */ /* 0x000fe2000f8e00ff */
[----:B------:R-:W-:Y:S01]  /*8200*/  ULDC.64 UR4, c[0x0][0x2e0] ;  /* 0x0000b80000047ab9 */ /* 0x000fe20000000a00 */
[----:B------:R-:W-:Y:S01]  /*8210*/  ULDC.64 UR6, c[0x0][0x2c8] ;  /* 0x0000b20000067ab9 */ /* 0x000fe20000000a00 */
[----:B------:R-:W2:Y:S01]  /*8220*/  S2R R2, SR_CTAID.X ;  /* 0x0000000000027919 */ /* 0x000ea20000002500 */
[----:B------:R-:W-:Y:S01]  /*8230*/  IMAD R25, R25, UR4, RZ ;  /* 0x0000000419197c24 */ /* 0x000fe2000f8e02ff */
[----:B------:R-:W-:-:S03]  /*8240*/  ULDC.64 UR8, c[0x0][0x280] ;  /* 0x0000a00000087ab9 */ /* 0x000fc60000000a00 */
[----:B------:R-:W-:Y:S01]  /*8250*/  IMAD R25, R24, UR5, R25 ;  /* 0x0000000518197c24 */ /* 0x000fe2000f8e0219 */
[----:B0-----:R-:W-:Y:S02]  /*8260*/  ISETP.NE.AND P0, PT, R9, 0x1, PT ;  /* 0x000000010900780c */ /* 0x001fe40003f05270 */
[----:B-1----:R-:W-:-:S11]  /*8270*/  LOP3.LUT R20, R20, 0x7f, RZ, 0xc0, !PT ;  /* 0x0000007f14147812 */ /* 0x002fd600078ec0ff */
[----:B------:R-:W0:Y:S01]  /*8280*/  @P0 LDC R3, c[0x0][0x44c] ;  /* 0x00011300ff030b82 */ /* 0x000e220000000800 */
[----:B------:R-:W-:-:S05]  /*8290*/  SHF.R.U32.HI R20, RZ, 0x3, R20 ;  /* 0x00000003ff147819 */ /* 0x000fca0000011614 */
[----:B------:R-:W-:Y:S02]  /*82a0*/  IMAD.IADD R0, R23, 0x1, R20 ;  /* 0x0000000117007824 */ /* 0x000fe400078e0214 */
[----:B------:R-:W1:Y:S02]  /*82b0*/  @P0 LDC R5, c[0x0][0x450] ;  /* 0x00011400ff050b82 */ /* 0x000e640000000800 */
[----:B--2---:R-:W-:-:S05]  /*82c0*/  IMAD R0, R2, 0xc0, R0 ;  /* 0x000000c002007824 */ /* 0x004fca00078e0200 */
[----:B------:R-:W-:Y:S01]  /*82d0*/  MOV R7, R0 ;  /* 0x0000000000077202 */ /* 0x000fe20000000f00 */
[----:B------:R-:W2:Y:S01]  /*82e0*/  @P0 LDC R6, c[0x0][0x44c] ;  /* 0x00011300ff060b82 */ /* 0x000ea20000000800 */
[----:B0-----:R-:W-:-:S04]  /*82f0*/  @P0 IMAD.HI.U32 R2, R0, R3, RZ ;  /* 0x0000000300020227 */ /* 0x001fc800078e00ff */
[----:B------:R-:W-:Y:S01]  /*8300*/  IMAD.U32 R3, RZ, RZ, UR46 ;  /* 0x0000002eff037e24 */ /* 0x000fe2000f8e00ff */
[----:B-1----:R-:W-:Y:S01]  /*8310*/  @P0 SHF.R.U32.HI R7, RZ, R5, R2 ;  /* 0x00000005ff070219 */ /* 0x002fe20000011602 */
[----:B------:R-:W-:Y:S02]  /*8320*/  IMAD.MOV.U32 R2, RZ, RZ, R4 ;  /* 0x000000ffff027224 */ /* 0x000fe400078e0004 */
[----:B------:R-:W-:Y:S01]  /*8330*/  IMAD.U32 R5, RZ, RZ, UR37 ;  /* 0x00000025ff057e24 */ /* 0x000fe2000f8e00ff */
[----:B------:R-:W-:Y:S01]  /*8340*/  SHF.R.S32.HI R4, RZ, 0x1f, R7 ;  /* 0x0000001fff047819 */ /* 0x000fe20000011407 */
[----:B------:R-:W-:Y:S01]  /*8350*/  IMAD.WIDE.U32 R2, R24, UR4, R2 ;  /* 0x0000000418027c25 */ /* 0x000fe2000f8e0002 */
[----:B------:R-:W-:Y:S01]  /*8360*/  ULDC.64 UR4, c[0x0][0x2d0] ;  /* 0x0000b40000047ab9 */ /* 0x000fe20000000a00 */
[----:B------:R-:W0:Y:S02]  /*8370*/  S2R R24, SR_CTAID.X ;  /* 0x0000000000187919 */ /* 0x000e240000002500 */
[----:B------:R-:W-:Y:S01]  /*8380*/  IMAD R4, R4, UR4, RZ ;  /* 0x0000000404047c24 */ /* 0x000fe2000f8e02ff */
[----:B------:R-:W-:Y:S01]  /*8390*/  IADD3 R3, R3, R25, RZ ;  /* 0x0000001903037210 */ /* 0x000fe20007ffe0ff */
[----:B------:R-:W-:-:S02]  /*83a0*/  IMAD.MOV R8, RZ, RZ, -R7 ;  /* 0x000000ffff087224 */ /* 0x000fc400078e0a07 */
[C---:B------:R-:W-:Y:S02]  /*83b0*/  IMAD R11, R7.reuse, UR5, R4 ;  /* 0x00000005070b7c24 */ /* 0x040fe4000f8e0204 */
[----:B------:R-:W-:Y:S02]  /*83c0*/  IMAD.WIDE.U32 R4, R7, UR4, R2 ;  /* 0x0000000407047c25 */ /* 0x000fe4000f8e0002 */
[----:B------:R-:W1:Y:S02]  /*83d0*/  @P0 LDC R7, c[0x0][0x450] ;  /* 0x00011400ff070b82 */ /* 0x000e640000000800 */
[----:B------:R-:W-:Y:S02]  /*83e0*/  IMAD.IADD R5, R5, 0x1, R11 ;  /* 0x0000000105057824 */ /* 0x000fe400078e020b */
[----:B------:R-:W-:Y:S02]  /*83f0*/  IMAD R11, R9, R8, R0 ;  /* 0x00000008090b7224 */ /* 0x000fe400078e0200 */
[----:B------:R-:W-:-:S02]  /*8400*/  VIADD R0, R0, 0x80 ;  /* 0x0000008000007836 */ /* 0x000fc40000000000 */
[----:B------:R-:W-:Y:S01]  /*8410*/  IMAD.WIDE.U32 R4, R11, UR6, R4 ;  /* 0x000000060b047c25 */ /* 0x000fe2000f8e0004 */
[----:B------:R-:W-:-:S03]  /*8420*/  SHF.R.S32.HI R8, RZ, 0x1f, R11 ;  /* 0x0000001fff087819 */ /* 0x000fc6000001140b */
[----:B--2---:R-:W-:-:S04]  /*8430*/  @P0 IMAD.HI.U32 R6, R0, R6, RZ ;  /* 0x0000000600060227 */ /* 0x004fc800078e00ff */
[----:B------:R-:W-:-:S04]  /*8440*/  IMAD R8, R8, UR6, RZ ;  /* 0x0000000608087c24 */ /* 0x000fc8000f8e02ff */
[----:B------:R-:W-:Y:S02]  /*8450*/  IMAD R13, R11, UR7, R8 ;  /* 0x000000070b0d7c24 */ /* 0x000fe4000f8e0208 */
[----:B------:R-:W-:Y:S01]  /*8460*/  IMAD.MOV.U32 R11, RZ, RZ, R0 ;  /* 0x000000ffff0b7224 */ /* 0x000fe200078e0000 */
[----:B-1----:R-:W-:Y:S02]  /*8470*/  @P0 SHF.R.U32.HI R11, RZ, R7, R6 ;  /* 0x00000007ff0b0219 */ /* 0x002fe40000011606 */
[----:B------:R-:W-:Y:S02]  /*8480*/  IADD3 R13, R5, R13, RZ ;  /* 0x0000000d050d7210 */ /* 0x000fe40007ffe0ff */
[C---:B------:R-:W-:Y:S01]  /*8490*/  LEA R5, P0, R4.reuse, UR8, 0x1 ;  /* 0x0000000804057c11 */ /* 0x040fe2000f8008ff */
[----:B------:R-:W-:Y:S02]  /*84a0*/  IMAD.MOV R7, RZ, RZ, -R11 ;  /* 0x000000ffff077224 */ /* 0x000fe400078e0a0b */
[----:B------:R-:W-:Y:S01]  /*84b0*/  IMAD.WIDE.U32 R2, R11, UR4, R2 ;  /* 0x000000040b027c25 */ /* 0x000fe2000f8e0002 */
[----:B------:R-:W-:-:S02]  /*84c0*/  LEA.HI.X R8, R4, UR9, R13, 0x1, P0 ;  /* 0x0000000904087c11 */ /* 0x000fc400080f0c0d */
[----:B------:R-:W-:Y:S01]  /*84d0*/  SHF.R.S32.HI R4, RZ, 0x1f, R11 ;  /* 0x0000001fff047819 */ /* 0x000fe2000001140b */
[----:B------:R-:W-:-:S04]  /*84e0*/  IMAD R7, R9, R7, R0 ;  /* 0x0000000709077224 */ /* 0x000fc800078e0200 */
[----:B------:R-:W-:Y:S01]  /*84f0*/  IMAD R4, R4, UR4, RZ ;  /* 0x0000000404047c24 */ /* 0x000fe2000f8e02ff */
[----:B------:R-:W-:Y:S01]  /*8500*/  SHF.R.S32.HI R0, RZ, 0x1f, R7 ;  /* 0x0000001fff007819 */ /* 0x000fe20000011407 */
[----:B------:R-:W-:Y:S02]  /*8510*/  ULDC UR4, c[0x0][0x2b8] ;  /* 0x0000ae0000047ab9 */ /* 0x000fe40000000800 */
[----:B------:R-:W-:Y:S01]  /*8520*/  IMAD R11, R11, UR5, R4 ;  /* 0x000000050b0b7c24 */ /* 0x000fe2000f8e0204 */
[----:B------:R-:W-:Y:S01]  /*8530*/  ISETP.GE.AND P0, PT, R16, UR4, PT ;  /* 0x0000000410007c0c */ /* 0x000fe2000bf06270 */
[----:B------:R-:W-:Y:S01]  /*8540*/  IMAD R0, R0, UR6, RZ ;  /* 0x0000000600007c24 */ /* 0x000fe2000f8e02ff */
[----:B------:R-:W-:Y:S01]  /*8550*/  UMOV UR4, 0xffffffff ;  /* 0xffffffff00047882 */ /* 0x000fe20000000000 */
[----:B------:R-:W-:Y:S02]  /*8560*/  IMAD.IADD R3, R3, 0x1, R11 ;  /* 0x0000000103037824 */ /* 0x000fe400078e020b */
[----:B------:R-:W-:-:S02]  /*8570*/  IMAD R11, R7, UR7, R0 ;  /* 0x00000007070b7c24 */ /* 0x000fc4000f8e0200 */
[----:B------:R-:W-:-:S04]  /*8580*/  IMAD.WIDE.U32 R2, R7, UR6, R2 ;  /* 0x0000000607027c25 */ /* 0x000fc8000f8e0002 */
[----:B------:R-:W-:Y:S01]  /*8590*/  IMAD.IADD R7, R3, 0x1, R11 ;  /* 0x0000000103077824 */ /* 0x000fe200078e020b */
[----:B------:R-:W-:-:S04]  /*85a0*/  LEA R0, P1, R2, UR8, 0x1 ;  /* 0x0000000802007c11 */ /* 0x000fc8000f8208ff */
[----:B------:R-:W-:Y:S01]  /*85b0*/  LEA.HI.X R7, R2, UR9, R7, 0x1, P1 ;  /* 0x0000000902077c11 */ /* 0x000fe200088f0c07 */
[----:B0-----:R-:W-:Y:S08]  /*85c0*/  BRA.DIV UR4, `(.L_x_12854) ;  /* 0x0000002e041c7947 */ /* 0x001ff0000b800000 */
[----:B------:R-:W0:Y:S01]  /*85d0*/  S2R R2, SR_TID.X ;  /* 0x0000000000027919 */ /* 0x000e220000002100 */
[----:B------:R-:W-:Y:S02]  /*85e0*/  ULDC UR4, c[0x0][0x288] ;  /* 0x0000a20000047ab9 */ /* 0x000fe40000000800 */
[----:B------:R-:W-:Y:S01]  /*85f0*/  IMAD R4, R9, UR4, RZ ;  /* 0x0000000409047c24 */ /* 0x000fe2000f8e02ff */
[----:B------:R-:W1:Y:S04]  /*8600*/  SHFL.IDX PT, R14, R5, RZ, 0x181f ;  /* 0x00181fff050e7589 */ /* 0x000e6800000e0000 */
[----:B------:R-:W-:Y:S04]  /*8610*/  SHFL.IDX PT, R21, R5, 0x1, 0x181f ;  /* 0x00381f0005157f89 */ /* 0x000fe800000e0000 */
[----:B------:R-:W-:Y:S01]  /*8620*/  SHFL.IDX PT, R10, R8, 0x1, 0x181f ;  /* 0x00381f00080a7f89 */ /* 0x000fe200000e0000 */
[----:B0-----:R-:W-:-:S04]  /*8630*/  LOP3.LUT R2, R2, 0x7f, RZ, 0xc0, !PT ;  /* 0x0000007f02027812 */ /* 0x001fc800078ec0ff */
[----:B------:R-:W-:-:S05]  /*8640*/  SHF.R.U32.HI R2, RZ, 0x3, R2 ;  /* 0x00000003ff027819 */ /* 0x000fca0000011602 */
[----:B------:R-:W-:Y:S02]  /*8650*/  IMAD R6, R24, 0xc0, R2 ;  /* 0x000000c018067824 */ /* 0x000fe400078e0202 */
[----:B------:R-:W0:Y:S02]  /*8660*/  SHFL.IDX PT, R2, R8, RZ, 0x181f ;  /* 0x00181fff08027589 */ /* 0x000e2400000e0000 */
[C---:B------:R-:W-:Y:S01]  /*8670*/  VIADD R9, R6.reuse, 0x10 ;  /* 0x0000001006097836 */ /* 0x040fe20000000000 */
[C---:B------:R-:W-:Y:S01]  /*8680*/  ISETP.GE.AND P1, PT, R6.reuse, R4, PT ;  /* 0x000000040600720c */ /* 0x040fe20003f26270 */
[----:B------:R-:W-:-:S03]  /*8690*/  VIADD R11, R6, 0x20 ;  /* 0x00000020060b7836 */ /* 0x000fc60000000000 */
[----:B------:R-:W-:Y:S02]  /*86a0*/  ISETP.GE.AND P3, PT, R9, R4, PT ;  /* 0x000000040900720c */ /* 0x000fe40003f66270 */
[----:B------:R-:W-:Y:S07]  /*86b0*/  SHFL.IDX PT, R9, R8, 0x2, 0x181f ;  /* 0x00581f0008097f89 */ /* 0x000fee00000e0000 */
[----:B-1----:R-:W-:Y:S02]  /*86c0*/  @!P1 LEA R14, P2, R16, R14, 0x1 ;  /* 0x0000000e100e9211 */ /* 0x002fe400078408ff */
[----:B------:R-:W-:-:S03]  /*86d0*/  @!P1 LEA R25, R22, UR45, 0x1 ;  /* 0x0000002d16199c11 */ /* 0x000fc6000f8e08ff */
[----:B0-----:R-:W-:Y:S01]  /*86e0*/  @!P1 IMAD.X R3, RZ, RZ, R2, P2 ;  /* 0x000000ffff039224 */ /* 0x001fe200010e0602 */
[----:B------:R-:W-:Y:S02]  /*86f0*/  @!P1 MOV R2, R14 ;  /* 0x0000000e00029202 */ /* 0x000fe40000000f00 */
[----:B------:R-:W0:Y:S04]  /*8700*/  SHFL.IDX PT, R14, R5, 0x2, 0x181f ;  /* 0x00581f00050e7f89 */ /* 0x000e2800000e0000 */
[----:B------:R1:W-:Y:S01]  /*8710*/  @!P1 LDGSTS.E.BYPASS.LTC128B.128 [R25+0x8400], desc[UR38][R2.64], !P0 ;  /* 0x0840000002199fae */ /* 0x0003e2000c101d66 */
[----:B------:R-:W-:Y:S01]  /*8720*/  ISETP.GE.AND P1, PT, R11, R4, PT ;  /* 0x000000040b00720c */ /* 0x000fe20003f26270 */
[----:B------:R-:W-:Y:S01]  /*8730*/  VIADD R11, R6, 0x40 ;  /* 0x00000040060b7836 */ /* 0x000fe20000000000 */
[----:B-1----:R-:W-:-:S02]  /*8740*/  @!P3 LEA R2, P2, R16, R21, 0x1 ;  /* 0x000000151002b211 */ /* 0x002fc400078408ff */
[C---:B------:R-:W-:Y:S01]  /*8750*/  @!P3 LEA R25, R22.reuse, UR45, 0x1 ;  /* 0x0000002d1619bc11 */ /* 0x040fe2000f8e08ff */
[----:B------:R-:W1:Y:S08]  /*8760*/  SHFL.IDX PT, R21, R5, 0x3, 0x181f ;  /* 0x00781f0005157f89 */ /* 0x000e7000000e0000 */
[----:B------:R-:W-:Y:S01]  /*8770*/  @!P1 LEA R20, R22, UR45, 0x1 ;  /* 0x0000002d16149c11 */ /* 0x000fe2000f8e08ff */
[----:B------:R-:W-:-:S02]  /*8780*/  @!P3 IMAD.X R3, RZ, RZ, R10, P2 ;  /* 0x000000ffff03b224 */ /* 0x000fc400010e060a */
[----:B------:R-:W2:Y:S04]  /*8790*/  SHFL.IDX PT, R10, R8, 0x3, 0x181f ;  /* 0x00781f00080a7f89 */ /* 0x000ea800000e0000 */
[----:B------:R0:W-:Y:S02]  /*87a0*/  @!P3 LDGSTS.E.BYPASS.LTC128B.128 [R25+0x8c00], desc[UR38][R2.64], !P0 ;  /* 0x08c000000219bfae */ /* 0x0001e4000c101d66 */
[----:B0-----:R-:W-:Y:S02]  /*87b0*/  @!P1 LEA R2, P2, R16, R14, 0x1 ;  /* 0x0000000e10029211 */ /* 0x001fe400078408ff */
[----:B------:R-:W0:Y:S03]  /*87c0*/  SHFL.IDX PT, R14, R5, 0x4, 0x181f ;  /* 0x00981f00050e7f89 */ /* 0x000e2600000e0000 */
[----:B------:R-:W-:Y:S01]  /*87d0*/  @!P1 IMAD.X R3, RZ, RZ, R9, P2 ;  /* 0x000000ffff039224 */ /* 0x000fe200010e0609 */
[----:B------:R-:W-:-:S04]  /*87e0*/  IADD3 R9, R6, 0x30, RZ ;  /* 0x0000003006097810 */ /* 0x000fc80007ffe0ff */
[-C--:B------:R-:W-:Y:S01]  /*87f0*/  ISETP.GE.AND P3, PT, R9, R4.reuse, PT ;  /* 0x000000040900720c */ /* 0x080fe20003f66270 */
[----:B------:R1:W-:Y:S01]  /*8800*/  @!P1 LDGSTS.E.BYPASS.LTC128B.128 [R20+0x9400], desc[UR38][R2.64], !P0 ;  /* 0x0940000002149fae */ /* 0x0003e2000c101d66 */
[----:B------:R-:W-:Y:S02]  /*8810*/  ISETP.GE.AND P1, PT, R11, R4, PT ;  /* 0x000000040b00720c */ /* 0x000fe40003f26270 */
[----:B------:R-:W-:Y:S01]  /*8820*/  IADD3 R11, R6, 0x60, RZ ;  /* 0x00000060060b7810 */ /* 0x000fe20007ffe0ff */
[----:B------:R-:W3:Y:S08]  /*8830*/  SHFL.IDX PT, R9, R8, 0x4, 0x181f ;  /* 0x00981f0008097f89 */ /* 0x000ef000000e0000 */
[----:B-1----:R-:W-:-:S02]  /*8840*/  @!P3 LEA R2, P2, R16, R21, 0x1 ;  /* 0x000000151002b211 */ /* 0x002fc400078408ff */
[C---:B------:R-:W-:Y:S01]  /*8850*/  @!P3 LEA R25, R22.reuse, UR45, 0x1 ;  /* 0x0000002d1619bc11 */ /* 0x040fe2000f8e08ff */
[----:B------:R-:W1:Y:S01]  /*8860*/  SHFL.IDX PT, R21, R5, 0x5, 0x181f ;  /* 0x00b81f0005157f89 */ /* 0x000e6200000e0000 */
[----:B------:R-:W-:Y:S01]  /*8870*/  @!P1 LEA R20, R22, UR45, 0x1 ;  /* 0x0000002d16149c11 */ /* 0x000fe2000f8e08ff */
[----:B--2---:R-:W-:Y:S02]  /*8880*/  @!P3 IMAD.X R3, RZ, RZ, R10, P2 ;  /* 0x000000ffff03b224 */ /* 0x004fe400010e060a */
[----:B------:R-:W2:Y:S04]  /*8890*/  SHFL.IDX PT, R10, R8, 0x5, 0x181f ;  /* 0x00b81f00080a7f89 */ /* 0x000ea800000e0000 */
[----:B------:R0:W-:Y:S02]  /*88a0*/  @!P3 LDGSTS.E.BYPASS.LTC128B.128 [R25+0x9c00], desc[UR38][R2.64], !P0 ;  /* 0x09c000000219bfae */ /* 0x0001e4000c101d66 */
[----:B0-----:R-:W-:-:S02]  /*88b0*/  @!P1 LEA R2, P2, R16, R14, 0x1 ;  /* 0x0000000e10029211 */ /* 0x001fc400078408ff */
[----:B------:R-:W0:Y:S03]  /*88c0*/  SHFL.IDX PT, R14, R5, 0x6, 0x181f ;  /* 0x00d81f00050e7f89 */ /* 0x000e2600000e0000 */
[----:B---3--:R-:W-:Y:S02]  /*88d0*/  @!P1 IMAD.X R3, RZ, RZ, R9, P2 ;  /* 0x000000ffff039224 */ /* 0x008fe400010e0609 */
[----:B------:R-:W-:-:S03]  /*88e0*/  VIADD R9, R6, 0x50 ;  /* 0x0000005006097836 */ /* 0x000fc60000000000 */
[----:B------:R1:W-:Y:S01]  /*88f0*/  @!P1 LDGSTS.E.BYPASS.LTC128B.128 [R20+0xa400], desc[UR38][R2.64], !P0 ;  /* 0x0a40000002149fae */ /* 0x0003e2000c101d66 */
[-C--:B------:R-:W-:Y:S01]  /*8900*/  ISETP.GE.AND P1, PT, R11, R4.reuse, PT ;  /* 0x000000040b00720c */ /* 0x080fe20003f26270 */
[----:B------:R-:W-:Y:S01]  /*8910*/  VIADD R11, R6, 0x80 ;  /* 0x00000080060b7836 */ /* 0x000fe20000000000 */
[----:B------:R-:W-:Y:S02]  /*8920*/  ISETP.GE.AND P3, PT, R9, R4, PT ;  /* 0x000000040900720c */ /* 0x000fe40003f66270 */
[----:B------:R-:W3:Y:S04]  /*8930*/  SHFL.IDX PT, R9, R8, 0x6, 0x181f ;  /* 0x00d81f0008097f89 */ /* 0x000ee800000e0000 */
[----:B------:R-:W-:Y:S07]  /*8940*/  SHFL.IDX PT, R8, R8, 0x7, 0x181f ;  /* 0x00f81f0008087f89 */ /* 0x000fee00000e0000 */
[----:B-1----:R-:W-:-:S02]  /*8950*/  @!P3 LEA R2, P2, R16, R21, 0x1 ;  /* 0x000000151002b211 */ /* 0x002fc400078408ff */
[C---:B------:R-:W-:Y:S01]  /*8960*/  @!P3 LEA R25, R22.reuse, UR45, 0x1 ;  /* 0x0000002d1619bc11 */ /* 0x040fe2000f8e08ff */
[----:B------:R-:W-:Y:S02]  /*8970*/  SHFL.IDX PT, R21, R0, RZ, 0x181f ;  /* 0x00181fff00157589 */ /* 0x000fe400000e0000 */
[----:B--2---:R-:W-:Y:S01]  /*8980*/  @!P3 IMAD.X R3, RZ, RZ, R10, P2 ;  /* 0x000000ffff03b224 */ /* 0x004fe200010e060a */
[----:B------:R-:W-:-:S04]  /*8990*/  @!P1 LEA R10, R22, UR45, 0x1 ;  /* 0x0000002d160a9c11 */ /* 0x000fc8000f8e08ff */
[----:B------:R0:W-:Y:S02]  /*89a0*/  @!P3 LDGSTS.E.BYPASS.LTC128B.128 [R25+0xac00], desc[UR38][R2.64], !P0 ;  /* 0x0ac000000219bfae */ /* 0x0001e4000c101d66 */
[----:B0-----:R-:W-:Y:S02]  /*89b0*/  @!P1 LEA R2, P2, R16, R14, 0x1 ;  /* 0x0000000e10029211 */ /* 0x001fe400078408ff */
[----:B------:R0:W1:Y:S03]  /*89c0*/  SHFL.IDX PT, R14, R5, 0x7, 0x181f ;  /* 0x00f81f00050e7f89 */ /* 0x00006600000e0000 */
[----:B---3--:R-:W-:Y:S02]  /*89d0*/  @!P1 IMAD.X R3, RZ, RZ, R9, P2 ;  /* 0x000000ffff039224 */ /* 0x008fe400010e0609 */
[----:B------:R-:W-:-:S03]  /*89e0*/  VIADD R9, R6, 0x70 ;  /* 0x0000007006097836 */ /* 0x000fc60000000000 */
[----:B------:R1:W-:Y:S01]  /*89f0*/  @!P1 LDGSTS.E.BYPASS.LTC128B.128 [R10+0xb400], desc[UR38][R2.64], !P0 ;  /* 0x0b400000020a9fae */ /* 0x0003e2000c101d66 */
[-C--:B------:R-:W-:Y:S01]  /*8a00*/  ISETP.GE.AND P1, PT, R11, R4.reuse, PT ;  /* 0x000000040b00720c */ /* 0x080fe20003f26270 */
[C---:B0-----:R-:W-:Y:S01]  /*8a10*/  VIADD R5, R6.reuse, 0x90 ;  /* 0x0000009006057836 */ /* 0x041fe20000000000 */
[----:B------:R-:W-:Y:S01]  /*8a20*/  ISETP.GE.AND P3, PT, R9, R4, PT ;  /* 0x000000040900720c */ /* 0x000fe20003f66270 */
[----:B------:R-:W-:Y:S01]  /*8a30*/  VIADD R11, R6, 0xa0 ;  /* 0x000000a0060b7836 */ /* 0x000fe20000000000 */
[----:B------:R-:W0:Y:S11]  /*8a40*/  SHFL.IDX PT, R9, R7, RZ, 0x181f ;  /* 0x00181fff07097589 */ /* 0x000e3600000e0000 */
[----:B-1----:R-:W-:-:S02]  /*8a50*/  @!P3 LEA R2, P2, R16, R14, 0x1 ;  /* 0x0000000e1002b211 */ /* 0x002fc400078408ff */
[----:B------:R-:W-:Y:S01]  /*8a60*/  @!P3 LEA R25, R22, UR45, 0x1 ;  /* 0x0000002d1619bc11 */ /* 0x000fe2000f8e08ff */
[----:B------:R-:W-:Y:S01]  /*8a70*/  SHFL.IDX PT, R14, R0, 0x2, 0x181f ;  /* 0x00581f00000e7f89 */ /* 0x000fe200000e0000 */
[----:B------:R-:W-:-:S03]  /*8a80*/  @!P3 IADD3.X R3, RZ, R8, RZ, P2, !PT ;  /* 0x00000008ff03b210 */ /* 0x000fc600017fe4ff */
[----:B------:R-:W-:Y:S04]  /*8a90*/  SHFL.IDX PT, R8, R7, 0x1, 0x181f ;  /* 0x00381f0007087f89 */ /* 0x000fe800000e0000 */
[----:B------:R1:W-:Y:S01]  /*8aa0*/  @!P3 LDGSTS.E.BYPASS.LTC128B.128 [R25+0xbc00], desc[UR38][R2.64], !P0 ;  /* 0x0bc000000219bfae */ /* 0x0003e2000c101d66 */
[----:B------:R-:W-:-:S03]  /*8ab0*/  ISETP.GE.AND P3, PT, R5, R4, PT ;  /* 0x000000040500720c */ /* 0x000fc60003f66270 */
[----:B------:R-:W-:Y:S04]  /*8ac0*/  SHFL.IDX PT, R5, R7, 0x2, 0x181f ;  /* 0x00581f0007057f89 */ /* 0x000fe800000e0000 */
[----:B------:R-:W-:Y:S01]  /*8ad0*/  SHFL.IDX PT, R7, R7, 0x3, 0x181f ;  /* 0x00781f0007077f89 */ /* 0x000fe200000e0000 */
[----:B-1----:R-:W-:Y:S02]  /*8ae0*/  @!P1 LEA R2, P2, R16, R21, 0x1 ;  /* 0x0000001510029211 */ /* 0x002fe400078408ff */
[----:B------:R-:W-:-:S03]  /*8af0*/  @!P1 LEA R21, R22, UR45, 0x1 ;  /* 0x0000002d16159c11 */ /* 0x000fc6000f8e08ff */
[----:B0-----:R-:W-:Y:S02]  /*8b00*/  @!P1 IMAD.X R3, RZ, RZ, R9, P2 ;  /* 0x000000ffff039224 */ /* 0x001fe400010e0609 */
[----:B------:R-:W0:Y:S04]  /*8b10*/  SHFL.IDX PT, R9, R0, 0x1, 0x181f ;  /* 0x00381f0000097f89 */ /* 0x000e2800000e0000 */
[----:B------:R0:W-:Y:S01]  /*8b20*/  @!P1 LDGSTS.E.BYPASS.LTC128B.128 [R21+0xc400], desc[UR38][R2.64], !P0 ;  /* 0x0c40000002159fae */ /* 0x0001e2000c101d66 */
[----:B------:R-:W-:Y:S02]  /*8b30*/  ISETP.GE.AND P1, PT, R11, R4, PT ;  /* 0x000000040b00720c */ /* 0x000fe40003f26270 */
[----:B0-----:R-:W-:Y:S02]  /*8b40*/  @!P3 LEA R2, P2, R16, R9, 0x1 ;  /* 0x000000091002b211 */ /* 0x001fe400078408ff */
[----:B------:R-:W-:-:S03]  /*8b50*/  @!P3 LEA R9, R22, UR45, 0x1 ;  /* 0x0000002d1609bc11 */ /* 0x000fc6000f8e08ff */
[----:B------:R-:W-:-:S05]  /*8b60*/  @!P3 IMAD.X R3, RZ, RZ, R8, P2 ;  /* 0x000000ffff03b224 */ /* 0x000fca00010e0608 */
[----:B------:R0:W-:Y:S02]  /*8b70*/  @!P3 LDGSTS.E.BYPASS.LTC128B.128 [R9+0xcc00], desc[UR38][R2.64], !P0 ;  /* 0x0cc000000209bfae */ /* 0x0001e4000c101d66 */
[----:B0-----:R-:W-:Y:S02]  /*8b80*/  @!P1 LEA R2, P2, R16, R14, 0x1 ;  /* 0x0000000e10029211 */ /* 0x001fe400078408ff */
[----:B------:R0:W1:Y:S02]  /*8b90*/  SHFL.IDX PT, R14, R0, 0x3, 0x181f ;  /* 0x00781f00000e7f89 */ /* 0x00006400000e0000 */
[----:B------:R-:W-:Y:S02]  /*8ba0*/  @!P1 IADD3.X R3, RZ, R5, RZ, P2, !PT ;  /* 0x00000005ff039210 */ /* 0x000fe400017fe4ff */
[----:B------:R-:W-:-:S05]  /*8bb0*/  @!P1 LEA R5, R22, UR45, 0x1 ;  /* 0x0000002d16059c11 */ /* 0x000fca000f8e08ff */
[----:B------:R0:W-:Y:S02]  /*8bc0*/  @!P1 LDGSTS.E.BYPASS.LTC128B.128 [R5+0xd400], desc[UR38][R2.64], !P0 ;  /* 0x0d40000002059fae */ /* 0x0001e4000c101d66 */
.L_x_12932:
[----:B0-----:R-:W-:Y:S02]  /*8bd0*/  VIADD R3, R6, 0xb0 ;  /* 0x000000b006037836 */ /* 0x001fe40000000000 */
[----:B------:R-:W-:-:S03]  /*8be0*/  IMAD.MOV.U32 R0, RZ, RZ, 0x1 ;  /* 0x00000001ff007424 */ /* 0x000fc600078e00ff */
[----:B------:R-:W-:Y:S02]  /*8bf0*/  ISETP.GE.AND P1, PT, R3, R4, PT ;  /* 0x000000040300720c */ /* 0x000fe40003f26270 */
[----:B------:R-:W-:-:S11]  /*8c00*/  SHF.L.U32 R0, R0, 0x1f, RZ ;  /* 0x0000001f00007819 */ /* 0x000fd600000006ff */
[----:B-1----:R-:W-:Y:S02]  /*8c10*/  @!P1 LEA R2, P2, R16, R14, 0x1 ;  /* 0x0000000e10029211 */ /* 0x002fe400078408ff */
[----:B------:R-:W-:-:S03]  /*8c20*/  @!P1 LEA R5, R22, UR45, 0x1 ;  /* 0x0000002d16059c11 */ /* 0x000fc6000f8e08ff */
[----:B------:R-:W-:-:S05]  /*8c30*/  @!P1 IMAD.X R3, RZ, RZ, R7, P2 ;  /* 0x000000ffff039224 */ /* 0x000fca00010e0607 */
[----:B------:R-:W-:Y:S01]  /*8c40*/  @!PT LDS RZ, [RZ] ;  /* 0x00000000fffff984 */ /* 0x000fe20000000800 */
[----:B------:R-:W-:Y:S01]  /*8c50*/  @!PT LDS RZ, [RZ] ;  /* 0x00000000fffff984 */ /* 0x000fe20000000800 */
[----:B------:R-:W-:Y:S01]  /*8c60*/  @!PT LDS RZ, [RZ] ;  /* 0x00000000fffff984 */ /* 0x000fe20000000800 */
[----:B------:R0:W-:Y:S01]  /*8c70*/  @!P1 LDGSTS.E.BYPASS.LTC128B.128 [R5+0xdc00], desc[UR38][R2.64], !P0 ;  /* 0x0dc0000002059fae */ /* 0x0001e2000c101d66 */
[----:B------:R-:W-:Y:S01]  /*8c80*/  NOP ;  /* 0x0000000000007918 */ /* 0x000fe20000000000 */
[----:B------:R-:W-:Y:S02]  /*8c90*/  SYNCS.ARRIVE.TRANS64.RED.A0T1 RZ, [UR45+0x16800], RZ ;  /* 0x016800ffffff79a7 */ /* 0x000fe4000820042d */
[----:B------:R-:W-:Y:S01]  /*8ca0*/  ARRIVES.LDGSTSBAR.64.TRANSCNT [UR45+0x16800] ;  /* 0x01680000ff0079b0 */ /* 0x000fe20008000aad */
[----:B------:R-:W-:Y:S01]  /*8cb0*/  NOP ;  /* 0x0000000000007918 */ /* 0x000fe20000000000 */
[----:B------:R-:W-:Y:S01]  /*8cc0*/  SYNCS.ARRIVE.TRANS64.A1T0 RZ, [UR45+0x16800], RZ ;  /* 0x016800ffffff79a7 */ /* 0x000fe2000810002d */
[----:B------:R-:W1:Y:S02]  /*8cd0*/  SYNCS.PHASECHK.TRANS64.TRYWAIT P0, [UR45+0x16820], R0 ;  /* 0x01682000ff0075a7 */ /* 0x000e64000800016d */
[----:B01----:R-:W-:Y:S05]  /*8ce0*/  @!P0 BRA `(.L_x_12855) ;  /* 0x0000003000ec8947 */ /* 0x003fea0003800000 */
.L_x_12933:
[----:B------:R-:W-:Y:S01]  /*8cf0*/  UIADD3 UR4, UR49, -0x2, URZ ;  /* 0xfffffffe31047890 */ /* 0x000fe2000fffe03f */
[----:B------:R-:W-:Y:S01]  /*8d00*/  IMAD.MOV.U32 R24, RZ, RZ, 0x1 ;  /* 0x00000001ff187424 */ /* 0x000fe200078e00ff */
[----:B------:R-:W-:Y:S02]  /*8d10*/  MOV R20, RZ ;  /* 0x000000ff00147202 */ /* 0x000fe40000000f00 */
[----:B------:R-:W-:-:S06]  /*8d20*/  UISETP.GE.AND UP0, UPT, UR4, UR48, UPT ;  /* 0x000000300400728c */ /* 0x000fcc000bf06270 */
[----:B------:R-:W-:-:S13]  /*8d30*/  PLOP3.LUT P0, PT, PT, PT, UP0, 0x80, 0x0 ;  /* 0x000000000000781c */ /* 0x000fda0003f0f008 */
[----:B------:R-:W-:Y:S05]  /*8d40*/  @!P0 BRA `(.L_x_12856) ;  /* 0x0000000c00f88947 */ /* 0x000fea0003800000 */
[----:B------:R-:W1:Y:S01]  /*8d50*/  S2R R2, SR_TID.X ;  /* 0x0000000000027919 */ /* 0x000e620000002100 */
[----:B------:R-:W-:Y:S01]  /*8d60*/  UIADD3 UR4, UR47, 0x1, URZ ;  /* 0x000000012f047890 */ /* 0x000fe2000fffe03f */
[----:B0-----:R-:W-:Y:S01]  /*8d70*/  LOP3.LUT R3, RZ, UR44, RZ, 0x33, !PT ;  /* 0x0000002cff037c12 */ /* 0x001fe2000f8e33ff */
[----:B------:R-:W-:Y:S01]  /*8d80*/  IMAD.SHL.U32 R4, R16, 0x2, RZ ;  /* 0x0000000210047824 */ /* 0x000fe200078e00ff */
[----:B------:R-:W-:Y:S01]  /*8d90*/  BSSY B0, `(.L_x_12856) ;  /* 0x00000f9000007945 */ /* 0x000fe20003800000 */
[----:B------:R-:W-:Y:S01]  /*8da0*/  UIMAD UR4, UR4, UR40, URZ ;  /* 0x00000028040472a4 */ /* 0x000fe2000f8e023f */
[----:B------:R-:W-:Y:S01]  /*8db0*/  IMAD.MOV.U32 R21, RZ, RZ, 0x1 ;  /* 0x00000001ff157424 */ /* 0x000fe200078e00ff */
[----:B------:R-:W-:-:S04]  /*8dc0*/  MOV R8, RZ ;  /* 0x000000ff00087202 */ /* 0x000fc80000000f00 */
[----:B------:R-:W-:Y:S01]  /*8dd0*/  LOP3.LUT R0, RZ, UR4, RZ, 0x33, !PT ;  /* 0x00000004ff007c12 */ /* 0x000fe2000f8e33ff */
[----:B------:R-:W-:Y:S02]  /*8de0*/  ULDC UR4, c[0x0][0x2f4] ;  /* 0x0000bd0000047ab9 */ /* 0x000fe40000000800 */
[----:B------:R-:W-:Y:S02]  /*8df0*/  ISETP.GE.AND P1, PT, R16, UR4, PT ;  /* 0x0000000410007c0c */ /* 0x000fe4000bf26270 */
[----:B------:R-:W-:-:S04]  /*8e00*/  VIMNMX R3, R0, R3, !PT ;  /* 0x0000000300037248 */ /* 0x000fc80007fe0100 */
[----:B------:R-:W-:Y:S02]  /*8e10*/  IADD3 R26, -R3, -0x2, RZ ;  /* 0xfffffffe031a7810 */ /* 0x000fe40007ffe1ff */
[----:B-1----:R-:W-:-:S04]  /*8e20*/  LOP3.LUT R2, R2, 0x7f, RZ, 0xc0, !PT ;  /* 0x0000007f02027812 */ /* 0x002fc800078ec0ff */
[----:B------:R-:W-:-:S04]  /*8e30*/  SHF.R.U32.HI R2, RZ, 0x3, R2 ;  /* 0x00000003ff027819 */ /* 0x000fc80000011602 */
[----:B------:R-:W-:Y:S02]  /*8e40*/  IADD3 R19, R23, R19, R2 ;  /* 0x0000001317137210 */ /* 0x000fe40007ffe002 */
[----:B------:R-:W-:-:S03]  /*8e50*/  IADD3 R0, -R2, UR43, RZ ;  /* 0x0000002b02007c10 */ /* 0x000fc6000fffe1ff */
[----:B------:R-:W-:Y:S02]  /*8e60*/  VIADD R2, R19, 0xfffffe80 ;  /* 0xfffffe8013027836 */ /* 0x000fe40000000000 */
[C---:B------:R-:W-:Y:S02]  /*8e70*/  IMAD R4, R3.reuse, 0x80, R0 ;  /* 0x0000008003047824 */ /* 0x040fe400078e0200 */
[----:B------:R-:W-:Y:S02]  /*8e80*/  IMAD R0, R3, -0x80, R2 ;  /* 0xffffff8003007824 */ /* 0x000fe400078e0202 */
[----:B------:R-:W-:-:S07]  /*8e90*/  VIADD R4, R4, 0x100 ;  /* 0x0000010004047836 */ /* 0x000fce0000000000 */
.L_x_12869:
[----:B------:R-:W2:Y:S01]  /*8ea0*/  LDL R6, [R1] ;  /* 0x0000000001067983 */ /* 0x000ea20000100800 */
[----:B------:R-:W0:Y:S01]  /*8eb0*/  LDC R2, c[0x0][0x430] ;  /* 0x00010c00ff027b82 */ /* 0x000e220000000800 */
[----:B------:R-:W-:Y:S01]  /*8ec0*/  IMAD.MOV.U32 R9, RZ, RZ, R0 ;  /* 0x000000ffff097224 */ /* 0x000fe200078e0000 */
[----:B------:R-:W-:Y:S01]  /*8ed0*/  ULDC.64 UR4, c[0x0][0x428] ;  /* 0x00010a0000047ab9 */ /* 0x000fe20000000a00 */
[----:B0-----:R-:W-:-:S13]  /*8ee0*/  ISETP.NE.AND P0, PT, R2, 0x1, PT ;  /* 0x000000010200780c */ /* 0x001fda0003f05270 */
[----:B------:R-:W0:Y:S08]  /*8ef0*/  @P0 LDC R3, c[0x0][0x434] ;  /* 0x00010d00ff030b82 */ /* 0x000e300000000800 */
[----:B------:R-:W1:Y:S01]  /*8f00*/  @P0 LDC R5, c[0x0][0x438] ;  /* 0x00010e00ff050b82 */ /* 0x000e620000000800 */
[----:B0-----:R-:W-:-:S05]  /*8f10*/  @P0 IMAD.HI.U32 R2, R0, R3, RZ ;  /* 0x0000000300020227 */ /* 0x001fca00078e00ff */
[----:B-1----:R-:W-:-:S04]  /*8f20*/  @P0 SHF.R.U32.HI R9, RZ, R5, R2 ;  /* 0x00000005ff090219 */ /* 0x002fc80000011602 */
[--C-:B------:R-:W-:Y:S01]  /*8f30*/  SHF.R.S32.HI R3, RZ, 0x1f, R9.reuse ;  /* 0x0000001fff037819 */ /* 0x100fe20000011409 */
[----:B------:R-:W-:-:S04]  /*8f40*/  IMAD.MOV.U32 R2, RZ, RZ, R9 ;  /* 0x000000ffff027224 */ /* 0x000fc800078e0009 */
[----:B------:R-:W-:-:S04]  /*8f50*/  IMAD.WIDE.U32 R2, R28, UR4, R2 ;  /* 0x000000041c027c25 */ /* 0x000fc8000f8e0002 */
[----:B--2---:R-:W-:-:S04]  /*8f60*/  IMAD R5, R6, UR4, RZ ;  /* 0x0000000406057c24 */ /* 0x004fc8000f8e02ff */
[----:B------:R-:W-:Y:S01]  /*8f70*/  IMAD R5, R28, UR5, R5 ;  /* 0x000000051c057c24 */ /* 0x000fe2000f8e0205 */
[----:B------:R-:W-:Y:S02]  /*8f80*/  ULDC.64 UR4, c[0x0][0x418] ;  /* 0x0001060000047ab9 */ /* 0x000fe40000000a00 */
[----:B------:R-:W-:Y:S01]  /*8f90*/  LEA R6, P0, R2, UR4, 0x2 ;  /* 0x0000000402067c11 */ /* 0x000fe2000f8010ff */
[----:B------:R-:W-:-:S05]  /*8fa0*/  IMAD.IADD R3, R5, 0x1, R3 ;  /* 0x0000000105037824 */ /* 0x000fca00078e0203 */
[----:B------:R-:W-:-:S05]  /*8fb0*/  LEA.HI.X R7, R2, UR5, R3, 0x2, P0 ;  /* 0x0000000502077c11 */ /* 0x000fca00080f1403 */
[----:B------:R-:W2:Y:S01]  /*8fc0*/  LDG.E R5, desc[UR38][R6.64] ;  /* 0x0000002606057981 */ /* 0x000ea2000c1e1900 */
[----:B------:R-:W-:-:S06]  /*8fd0*/  ULOP3.LUT UR6, UR41, 0x2, URZ, 0xfc, !UPT ;  /* 0x0000000229067892 */ /* 0x000fcc000f8efc3f */
[----:B------:R-:W-:Y:S01]  /*8fe0*/  MOV R10, UR6 ;  /* 0x00000006000a7c02 */ /* 0x000fe20008000f00 */
        /* <DEDUP_REMOVED lines=9> */
.L_x_12857:
[----:B------:R-:W-:Y:S01]  /*9080*/  LEA R7, R20, UR45, 0x3 ;  /* 0x0000002d14077c11 */ /* 0x000fe2000f8e18ff */
[----:B------:R-:W-:Y:S01]  /*9090*/  BSSY B1, `(.L_x_12858) ;  /* 0x0000004000017945 */ /* 0x000fe20003800000 */
[----:B------:R-:W-:-:S04]  /*90a0*/  SHF.L.U32 R2, R24, 0x1f, RZ ;  /* 0x0000001f18027819 */ /* 0x000fc800000006ff */
[----:B------:R-:W0:Y:S02]  /*90b0*/  SYNCS.PHASECHK.TRANS64.TRYWAIT P0, [R7+URZ+0x16840], R2 ;  /* 0x01684002070075a7 */ /* 0x000e24000800017f */
[----:B0-----:R-:W-:Y:S05]  /*90c0*/  @!P0 BRA `(.L_x_12859) ;  /* 0x00000030000c8947 */ /* 0x001fea0003800000 */
.L_x_12934:
[----:B------:R-:W-:Y:S05]  /*90d0*/  BSYNC B1 ;  /* 0x0000000000017941 */ /* 0x000fea0003800000 */
.L_x_12858:
[----:B------:R-:W-:Y:S01]  /*90e0*/  ULDC UR4, c[0x0][0x430] ;  /* 0x00010c0000047ab9 */ /* 0x000fe20000000800 */
[----:B------:R-:W-:Y:S01]  /*90f0*/  R2UR UR6, R27 ;  /* 0x000000001b0672ca */ /* 0x000fe200000e0000 */
[----:B------:R-:W-:Y:S01]  /*9100*/  UIADD3 UR4, -UR4, URZ, URZ ;  /* 0x0000003f04047290 */ /* 0x000fe2000fffe13f */
[----:B------:R-:W-:-:S05]  /*9110*/  LOP3.LUT P2, RZ, R29, 0x1, RZ, 0xc0, !PT ;  /* 0x000000011dff7812 */ /* 0x000fca000784c0ff */
[----:B------:R-:W-:Y:S01]  /*9120*/  IMAD R6, R9, UR4, R0 ;  /* 0x0000000409067c24 */ /* 0x000fe2000f8e0200 */
[----:B------:R-:W-:-:S04]  /*9130*/  ULDC.64 UR4, c[0x0][0x300] ;  /* 0x0000c00000047ab9 */ /* 0x000fc80000000a00 */
[----:B------:R-:W-:-:S05]  /*9140*/  SHF.R.S32.HI R23, RZ, 0x1f, R6 ;  /* 0x0000001fff177819 */ /* 0x000fca0000011406 */
        /* <DEDUP_REMOVED lines=15> */
[----:B------:R-:W-:Y:S01]  /*9240*/  IMAD R9, R20, 0x2000, R22 ;  /* 0x0000200014097824 */ /* 0x000fe200078e0216 */
[----:B------:R-:W-:Y:S02]  /*9250*/  LEA R10, P0, R2, UR6, 0x1 ;  /* 0x00000006020a7c11 */ /* 0x000fe4000f8008ff */
[----:B------:R-:W-:Y:S01]  /*9260*/  IADD3 R19, R3, UR4, RZ ;  /* 0x0000000403137c10 */ /* 0x000fe2000fffe0ff */
[----:B------:R-:W-:-:S03]  /*9270*/  UMOV UR4, 0xffffffff ;  /* 0xffffffff00047882 */ /* 0x000fc60000000000 */
[----:B------:R-:W-:Y:S01]  /*9280*/  LEA.HI.X R19, R2, UR7, R19, 0x1, P0 ;  /* 0x0000000702137c11 */ /* 0x000fe200080f0c13 */
[----:B------:R-:W-:Y:S06]  /*9290*/  BRA.DIV UR4, `(.L_x_12860) ;  /* 0x0000002e04ac7947 */ /* 0x000fec000b800000 */
[----:B------:R-:W0:Y:S01]  /*92a0*/  SHFL.IDX PT, R2, R10, RZ, 0x181f ;  /* 0x00181fff0a027589 */ /* 0x000e2200000e0000 */
[----:B------:R-:W-:Y:S01]  /*92b0*/  IMAD.SHL.U32 R11, R16, 0x2, RZ ;  /* 0x00000002100b7824 */ /* 0x000fe200078e00ff */
[----:B------:R-:W-:Y:S02]  /*92c0*/  LEA R9, R9, UR45, 0x1 ;  /* 0x0000002d09097c11 */ /* 0x000fe4000f8e08ff */
[----:B------:R-:W1:Y:S04]  /*92d0*/  SHFL.IDX PT, R3, R19, RZ, 0x181f ;  /* 0x00181fff13037589 */ /* 0x000e6800000e0000 */
[----:B------:R-:W-:Y:S01]  /*92e0*/  SHFL.IDX PT, R14, R10, 0x7, 0x181f ;  /* 0x00f81f000a0e7f89 */ /* 0x000fe200000e0000 */
[----:B0-----:R-:W-:-:S05]  /*92f0*/  IADD3 R2, P0, R2, R11, RZ ;  /* 0x0000000b02027210 */ /* 0x001fca0007f1e0ff */
[----:B-1----:R-:W-:-:S05]  /*9300*/  IMAD.X R3, RZ, RZ, R3, P0 ;  /* 0x000000ffff037224 */ /* 0x002fca00000e0603 */
[----:B------:R0:W-:Y:S04]  /*9310*/  LDGSTS.E.BYPASS.LTC128B.128 [R9+0xe400], desc[UR38][R2.64], !P2 ;  /* 0x0e40000002097fae */ /* 0x0001e8000d101d66 */
[----:B0-----:R-:W0:Y:S04]  /*9320*/  SHFL.IDX PT, R2, R10, 0x1, 0x181f ;  /* 0x00381f000a027f89 */ /* 0x001e2800000e0000 */
[----:B------:R-:W1:Y:S01]  /*9330*/  SHFL.IDX PT, R3, R19, 0x1, 0x181f ;  /* 0x00381f0013037f89 */ /* 0x000e6200000e0000 */
[----:B0-----:R-:W-:-:S05]  /*9340*/  IADD3 R2, P0, R2, R11, RZ ;  /* 0x0000000b02027210 */ /* 0x001fca0007f1e0ff */
[----:B-1----:R-:W-:-:S05]  /*9350*/  IMAD.X R3, RZ, RZ, R3, P0 ;  /* 0x000000ffff037224 */ /* 0x002fca00000e0603 */
[----:B------:R0:W-:Y:S04]  /*9360*/  LDGSTS.E.BYPASS.LTC128B.128 [R9+0xec00], desc[UR38][R2.64], !P2 ;  /* 0x0ec0000002097fae */ /* 0x0001e8000d101d66 */
[----:B0-----:R-:W0:Y:S04]  /*9370*/  SHFL.IDX PT, R2, R10, 0x2, 0x181f ;  /* 0x00581f000a027f89 */ /* 0x001e2800000e0000 */
[----:B------:R-:W1:Y:S01]  /*9380*/  SHFL.IDX PT, R3, R19, 0x2, 0x181f ;  /* 0x00581f0013037f89 */ /* 0x000e6200000e0000 */
[----:B0-----:R-:W-:-:S04]  /*9390*/  IADD3 R2, P0, R2, R11, RZ ;  /* 0x0000000b02027210 */ /* 0x001fc80007f1e0ff */
[----:B-1----:R-:W-:-:S05]  /*93a0*/  IADD3.X R3, RZ, R3, RZ, P0, !PT ;  /* 0x00000003ff037210 */ /* 0x002fca00007fe4ff */
        /* <DEDUP_REMOVED lines=17> */
[----:B------:R-:W1:Y:S04]  /*94c0*/  SHFL.IDX PT, R3, R19, 0x6, 0x181f ;  /* 0x00d81f0013037f89 */ /* 0x000e6800000e0000 */
[----:B------:R-:W2:Y:S01]  /*94d0*/  SHFL.IDX PT, R19, R19, 0x7, 0x181f ;  /* 0x00f81f0013137f89 */ /* 0x000ea200000e0000 */
[----:B0-----:R-:W-:-:S05]  /*94e0*/  IADD3 R2, P0, R2, R11, RZ ;  /* 0x0000000b02027210 */ /* 0x001fca0007f1e0ff */
[----:B-1----:R-:W-:-:S05]  /*94f0*/  IMAD.X R3, RZ, RZ, R3, P0 ;  /* 0x000000ffff037224 */ /* 0x002fca00000e0603 */
[----:B--2---:R0:W-:Y:S03]  /*9500*/  LDGSTS.E.BYPASS.LTC128B.128 [R9+0x11400], desc[UR38][R2.64], !P2 ;  /* 0x1140000002097fae */ /* 0x0041e6000d101d66 */
.L_x_12952:
[----:B0-----:R-:W-:-:S04]  /*9510*/  SHF.L.U32 R2, R16, 0x1, RZ ;  /* 0x0000000110027819 */ /* 0x001fc800000006ff */
[----:B------:R-:W-:-:S05]  /*9520*/  IADD3 R2, P0, R14, R2, RZ ;  /* 0x000000020e027210 */ /* 0x000fca0007f1e0ff */
[----:B------:R-:W-:Y:S01]  /*9530*/  IMAD.X R3, RZ, RZ, R19, P0 ;  /* 0x000000ffff037224 */ /* 0x000fe200000e0613 */
[----:B------:R-:W-:-:S04]  /*9540*/  PLOP3.LUT P0, PT, PT, PT, PT, 0x80, 0x0 ;  /* 0x000000000000781c */ /* 0x000fc80003f0f070 */
[----:B------:R-:W-:Y:S01]  /*9550*/  @!PT LDS RZ, [RZ] ;  /* 0x00000000fffff984 */ /* 0x000fe20000000800 */
[----:B------:R-:W-:Y:S01]  /*9560*/  @!PT LDS RZ, [RZ] ;  /* 0x00000000fffff984 */ /* 0x000fe20000000800 */
[----:B------:R-:W-:Y:S01]  /*9570*/  @!PT LDS RZ, [RZ] ;  /* 0x00000000fffff984 */ /* 0x000fe20000000800 */
[----:B------:R0:W-:Y:S01]  /*9580*/  LDGSTS.E.BYPASS.LTC128B.128 [R9+0x11c00], desc[UR38][R2.64], !P2 ;  /* 0x11c0000002097fae */ /* 0x0001e2000d101d66 */
[----:B------:R-:W-:-:S08]  /*9590*/  NOP ;  /* 0x0000000000007918 */ /* 0x000fd00000000000 */
.L_x_12861:
        /* <DEDUP_REMOVED lines=12> */
.L_x_12862:
[----:B------:R0:W-:Y:S01]  /*9660*/  SYNCS.ARRIVE.TRANS64.A1T0 RZ, [R7+URZ+0x16830], RZ ;  /* 0x016830ff07ff79a7 */ /* 0x0001e2000810003f */
[----:B------:R-:W-:Y:S05]  /*9670*/  @!P3 BRA `(.L_x_12863) ;  /* 0x000000000004b947 */ /* 0x000fea0003800000 */
[----:B------:R-:W-:Y:S01]  /*9680*/  BPT.TRAP 0x1 ;  /* 0x000000040000795c */ /* 0x000fe20000300000 */
.L_x_12863:
[----:B------:R-:W-:Y:S01]  /*9690*/  SHF.L.U32 R2, R21, 0x1f, RZ ;  /* 0x0000001f15027819 */ /* 0x000fe200000006ff */
[----:B------:R-:W-:Y:S01]  /*96a0*/  BSSY B1, `(.L_x_12864) ;  /* 0x0000004000017945 */ /* 0x000fe20003800000 */
[----:B0-----:R-:W-:-:S04]  /*96b0*/  LEA R7, R8, UR45, 0x3 ;  /* 0x0000002d08077c11 */ /* 0x001fc8000f8e18ff */
[----:B------:R-:W0:Y:S02]  /*96c0*/  SYNCS.PHASECHK.TRANS64.TRYWAIT P0, [R7+URZ+0x16860], R2 ;  /* 0x01686002070075a7 */ /* 0x000e24000800017f */
[----:B0-----:R-:W-:Y:S05]  /*96d0*/  @!P0 BRA `(.L_x_12865) ;  /* 0x0000003000fc8947 */ /* 0x001fea0003800000 */
.L_x_12953:
[----:B------:R-:W-:Y:S05]  /*96e0*/  BSYNC B1 ;  /* 0x0000000000017941 */ /* 0x000fea0003800000 */
.L_x_12864:
[----:B------:R-:W-:Y:S01]  /*96f0*/  UMOV UR4, 0xffffffff ;  /* 0xffffffff00047882 */ /* 0x000fe20000000000 */
[----:B------:R-:W-:Y:S02]  /*9700*/  IMAD R8, R8, 0x2000, R22 ;  /* 0x0000200008087824 */ /* 0x000fe400078e0216 */
[----:B------:R-:W-:Y:S01]  /*9710*/  IMAD.SHL.U32 R19, R16, 0x2, RZ ;  /* 0x0000000210137824 */ /* 0x000fe200078e00ff */
[----:B------:R-:W-:Y:S06]  /*9720*/  BRA.DIV UR4, `(.L_x_12866) ;  /* 0x0000003204fc7947 */ /* 0x000fec000b800000 */
[----:B------:R-:W0:Y:S01]  /*9730*/  SHFL.IDX PT, R14, R17, RZ, 0x181f ;  /* 0x00181fff110e7589 */ /* 0x000e2200000e0000 */
[----:B------:R-:W-:Y:S02]  /*9740*/  ISETP.LT.OR P0, PT, R4, 0x1, P1 ;  /* 0x000000010400780c */ /* 0x000fe40000f01670 */
[----:B------:R-:W-:Y:S01]  /*9750*/  LEA R8, R8, UR45, 0x1 ;  /* 0x0000002d08087c11 */ /* 0x000fe2000f8e08ff */
[----:B------:R-:W1:Y:S04]  /*9760*/  SHFL.IDX PT, R3, R18, RZ, 0x181f ;  /* 0x00181fff12037589 */ /* 0x000e6800000e0000 */
[----:B------:R-:W2:Y:S04]  /*9770*/  SHFL.IDX PT, R11, R17, 0x1, 0x181f ;  /* 0x00381f00110b7f89 */ /* 0x000ea800000e0000 */
[----:B------:R-:W3:Y:S04]  /*9780*/  SHFL.IDX PT, R9, R18, 0x1, 0x181f ;  /* 0x00381f0012097f89 */ /* 0x000ee800000e0000 */
[----:B------:R-:W4:Y:S04]  /*9790*/  SHFL.IDX PT, R12, R17, 0x2, 0x181f ;  /* 0x00581f00110c7f89 */ /* 0x000f2800000e0000 */
[----:B------:R-:W5:Y:S01]  /*97a0*/  SHFL.IDX PT, R10, R18, 0x2, 0x181f ;  /* 0x00581f00120a7f89 */ /* 0x000f6200000e0000 */
[----:B0-----:R-:W-:-:S03]  /*97b0*/  IADD3 R2, P2, R14, R19, RZ ;  /* 0x000000130e027210 */ /* 0x001fc60007f5e0ff */
[----:B------:R-:W-:Y:S01]  /*97c0*/  SHFL.IDX PT, R14, R17, 0x7, 0x181f ;  /* 0x00f81f00110e7f89 */ /* 0x000fe200000e0000 */
[----:B-1----:R-:W-:-:S05]  /*97d0*/  IADD3.X R3, RZ, R3, RZ, P2, !PT ;  /* 0x00000003ff037210 */ /* 0x002fca00017fe4ff */
[----:B------:R2:W-:Y:S01]  /*97e0*/  LDGSTS.E.BYPASS.LTC128B.128 [R8+0x400], desc[UR38][R2.64], !P0 ;  /* 0x0040000002087fae */ /* 0x0005e2000c101d66 */
[C---:B------:R-:W-:Y:S02]  /*97f0*/  ISETP.LT.OR P0, PT, R4.reuse, 0x11, P1 ;  /* 0x000000110400780c */ /* 0x040fe40000f01670 */
[----:B--2---:R-:W-:Y:S02]  /*9800*/  IADD3 R2, P2, R11, R19, RZ ;  /* 0x000000130b027210 */ /* 0x004fe40007f5e0ff */
[----:B------:R-:W0:Y:S03]  /*9810*/  SHFL.IDX PT, R11, R17, 0x3, 0x181f ;  /* 0x00781f00110b7f89 */ /* 0x000e2600000e0000 */
[----:B---3--:R-:W-:Y:S02]  /*9820*/  IMAD.X R3, RZ, RZ, R9, P2 ;  /* 0x000000ffff037224 */ /* 0x008fe400010e0609 */
[----:B------:R-:W1:Y:S04]  /*9830*/  SHFL.IDX PT, R9, R18, 0x3, 0x181f ;  /* 0x00781f0012097f89 */ /* 0x000e6800000e0000 */
[----:B------:R4:W-:Y:S01]  /*9840*/  LDGSTS.E.BYPASS.LTC128B.128 [R8+0xc00], desc[UR38][R2.64], !P0 ;  /* 0x00c0000002087fae */ /* 0x0009e2000c101d66 */
[----:B------:R-:W-:-:S02]  /*9850*/  ISETP.LT.OR P0, PT, R4, 0x21, P1 ;  /* 0x000000210400780c */ /* 0x000fc40000f01670 */
[----:B----4-:R-:W-:Y:S02]  /*9860*/  IADD3 R2, P2, R12, R19, RZ ;  /* 0x000000130c027210 */ /* 0x010fe40007f5e0ff */
[----:B------:R-:W2:Y:S03]  /*9870*/  SHFL.IDX PT, R12, R17, 0x4, 0x181f ;  /* 0x00981f00110c7f89 */ /* 0x000ea600000e0000 */
[----:B-----5:R-:W-:Y:S02]  /*9880*/  IMAD.X R3, RZ, RZ, R10, P2 ;  /* 0x000000ffff037224 */ /* 0x020fe400010e060a */
[----:B------:R-:W3:Y:S04]  /*9890*/  SHFL.IDX PT, R10, R18, 0x4, 0x181f ;  /* 0x00981f00120a7f89 */ /* 0x000ee800000e0000 */
[----:B------:R0:W-:Y:S01]  /*98a0*/  LDGSTS.E.BYPASS.LTC128B.128 [R8+0x1400], desc[UR38][R2.64], !P0 ;  /* 0x0140000002087fae */ /* 0x0001e2000c101d66 */
[----:B------:R-:W-:-:S02]  /*98b0*/  ISETP.LT.OR P0, PT, R4, 0x31, P1 ;  /* 0x000000310400780c */ /* 0x000fc40000f01670 */
[----:B0-----:R-:W-:Y:S02]  /*98c0*/  IADD3 R2, P2, R11, R19, RZ ;  /* 0x000000130b027210 */ /* 0x001fe40007f5e0ff */
[----:B------:R-:W0:Y:S03]  /*98d0*/  SHFL.IDX PT, R11, R17, 0x5, 0x181f ;  /* 0x00b81f00110b7f89 */ /* 0x000e2600000e0000 */
[----:B-1----:R-:W-:Y:S02]  /*98e0*/  IMAD.X R3, RZ, RZ, R9, P2 ;  /* 0x000000ffff037224 */ /* 0x002fe400010e0609 */
[----:B------:R-:W1:Y:S04]  /*98f0*/  SHFL.IDX PT, R9, R18, 0x5, 0x181f ;  /* 0x00b81f0012097f89 */ /* 0x000e6800000e0000 */
[----:B------:R2:W-:Y:S01]  /*9900*/  LDGSTS.E.BYPASS.LTC128B.128 [R8+0x1c00], desc[UR38][R2.64], !P0 ;  /* 0x01c0000002087fae */ /* 0x0005e2000c101d66 */
[----:B------:R-:W-:-:S02]  /*9910*/  ISETP.LT.OR P0, PT, R4, 0x41, P1 ;  /* 0x000000410400780c */ /* 0x000fc40000f01670 */
[----:B--2---:R-:W-:Y:S02]  /*9920*/  IADD3 R2, P2, R12, R19, RZ ;  /* 0x000000130c027210 */ /* 0x004fe40007f5e0ff */
[----:B------:R-:W2:Y:S03]  /*9930*/  SHFL.IDX PT, R12, R17, 0x6, 0x181f ;  /* 0x00d81f00110c7f89 */ /* 0x000ea600000e0000 */
[----:B---3--:R-:W-:Y:S02]  /*9940*/  IMAD.X R3, RZ, RZ, R10, P2 ;  /* 0x000000ffff037224 */ /* 0x008fe400010e060a */
[----:B------:R-:W3:Y:S04]  /*9950*/  SHFL.IDX PT, R10, R18, 0x6, 0x181f ;  /* 0x00d81f00120a7f89 */ /* 0x000ee800000e0000 */
[----:B------:R0:W-:Y:S01]  /*9960*/  LDGSTS.E.BYPASS.LTC128B.128 [R8+0x2400], desc[UR38][R2.64], !P0 ;  /* 0x0240000002087fae */ /* 0x0001e2000c101d66 */
[----:B------:R-:W-:-:S03]  /*9970*/  ISETP.LT.OR P0, PT, R4, 0x51, P1 ;  /* 0x000000510400780c */ /* 0x000fc60000f01670 */
[----:B------:R-:W4:Y:S01]  /*9980*/  SHFL.IDX PT, R18, R18, 0x7, 0x181f ;  /* 0x00f81f0012127f89 */ /* 0x000f2200000e0000 */
[----:B0-----:R-:W-:-:S04]  /*9990*/  IADD3 R2, P2, R11, R19, RZ ;  /* 0x000000130b027210 */ /* 0x001fc80007f5e0ff */
[----:B-1----:R-:W-:-:S05]  /*99a0*/  IADD3.X R3, RZ, R9, RZ, P2, !PT ;  /* 0x00000009ff037210 */ /* 0x002fca00017fe4ff */
[----:B------:R2:W-:Y:S01]  /*99b0*/  LDGSTS.E.BYPASS.LTC128B.128 [R8+0x2c00], desc[UR38][R2.64], !P0 ;  /* 0x02c0000002087fae */ /* 0x0005e2000c101d66 */
[----:B------:R-:W-:Y:S02]  /*99c0*/  ISETP.LT.OR P0, PT, R4, 0x61, P1 ;  /* 0x000000610400780c */ /* 0x000fe40000f01670 */
[----:B--2---:R-:W-:-:S05]  /*99d0*/  IADD3 R2, P2, R12, R19, RZ ;  /* 0x000000130c027210 */ /* 0x004fca0007f5e0ff */
[----:B---3--:R-:W-:-:S06]  /*99e0*/  IMAD.X R3, RZ, RZ, R10, P2 ;  /* 0x000000ffff037224 */ /* 0x008fcc00010e060a */
[----:B----4-:R0:W-:Y:S02]  /*99f0*/  LDGSTS.E.BYPASS.LTC128B.128 [R8+0x3400], desc[UR38][R2.64], !P0 ;  /* 0x0340000002087fae */ /* 0x0101e4000c101d66 */
.L_x_12971:
[----:B------:R-:W-:Y:S01]  /*9a00*/  ISETP.LT.OR P0, PT, R4, 0x71, P1 ;  /* 0x000000710400780c */ /* 0x000fe20000f01670 */
[----:B------:R-:W-:Y:S01]  /*9a10*/  ULDC.64 UR4, c[0x0][0x328] ;  /* 0x0000ca0000047ab9 */ /* 0x000fe20000000a00 */
[----:B0-----:R-:W-:Y:S01]  /*9a20*/  IADD3 R2, P2, R14, R19, RZ ;  /* 0x000000130e027210 */ /* 0x001fe20007f5e0ff */
[----:B------:R-:W-:-:S04]  /*9a30*/  IMAD R23, R23, UR4, RZ ;  /* 0x0000000417177c24 */ /* 0x000fc8000f8e02ff */
[----:B------:R-:W-:Y:S02]  /*9a40*/  IMAD.X R3, RZ, RZ, R18, P2 ;  /* 0x000000ffff037224 */ /* 0x000fe400010e0612 */
[----:B------:R-:W-:-:S04]  /*9a50*/  IMAD R23, R6, UR5, R23 ;  /* 0x0000000506177c24 */ /* 0x000fc8000f8e0217 */
[----:B------:R-:W-:Y:S01]  /*9a60*/  @!PT LDS RZ, [RZ] ;  /* 0x00000000fffff984 */ /* 0x000fe20000000800 */
[----:B------:R-:W-:Y:S01]  /*9a70*/  @!PT LDS RZ, [RZ] ;  /* 0x00000000fffff984 */ /* 0x000fe20000000800 */
[----:B------:R-:W-:Y:S01]  /*9a80*/  @!PT LDS RZ, [RZ] ;  /* 0x00000000fffff984 */ /* 0x000fe20000000800 */
        /* <DEDUP_REMOVED lines=10> */
.L_x_12867:
        /* <DEDUP_REMOVED lines=8> */
[----:B------:R-:W-:-:S04]  /*9bb0*/  MOV R5, UR5 ;  /* 0x0000000500057c02 */ /* 0x000fc80008000f00 */
[----:B------:R-:W-:-:S13]  /*9bc0*/  ISETP.NE.AND P3, PT, R5, 0x3, PT ;  /* 0x000000030500780c */ /* 0x000fda0003f65270 */
[----:B------:R-:W-:Y:S05]  /*9bd0*/  @!P3 BRA `(.L_x_12868) ;  /* 0x000000000004b947 */ /* 0x000fea0003800000 */
[----:B------:R-:W-:Y:S01]  /*9be0*/  BPT.TRAP 0x1 ;  /* 0x000000040000795c */ /* 0x000fe20000300000 */
.L_x_12868:
[----:B------:R-:W-:Y:S01]  /*9bf0*/  R2UR UR4, R27 ;  /* 0x000000001b0472ca */ /* 0x000fe200000e0000 */
[----:B------:R-:W-:Y:S01]  /*9c00*/  ULDC.64 UR6, c[0x0][0x330] ;  /* 0x0000cc0000067ab9 */ /* 0x000fe20000000a00 */
[----:B------:R-:W-:Y:S01]  /*9c10*/  VIADD R26, R26, 0xffffffff ;  /* 0xffffffff1a1a7836 */ /* 0x000fe20000000000 */
[----:B------:R0:W-:Y:S01]  /*9c20*/  SYNCS.ARRIVE.TRANS64.A1T0 RZ, [R7+URZ+0x16850], RZ ;  /* 0x016850ff07ff79a7 */ /* 0x0001e2000810003f */
[----:B------:R-:W-:Y:S01]  /*9c30*/  IMAD.U32 R3, RZ, RZ, UR6 ;  /* 0x00000006ff037e24 */ /* 0x000fe2000f8e00ff */
[----:B------:R-:W-:Y:S01]  /*9c40*/  IADD3 R4, R4, 0x80, RZ ;  /* 0x0000008004047810 */ /* 0x000fe20007ffe0ff */
[----:B------:R-:W-:Y:S01]  /*9c50*/  IMAD.MOV.U32 R18, RZ, RZ, R2 ;  /* 0x000000ffff127224 */ /* 0x000fe200078e0002 */
[----:B------:R-:W-:Y:S01]  /*9c60*/  ISETP.GT.AND P0, PT, R26, UR48, PT ;  /* 0x000000301a007c0c */ /* 0x000fe2000bf04270 */
[----:B------:R-:W-:Y:S02]  /*9c70*/  VIADD R0, R0, 0xffffff80 ;  /* 0xffffff8000007836 */ /* 0x000fe40000000000 */
[----:B------:R-:W-:-:S03]  /*9c80*/  IMAD.WIDE.U32 R18, R3, UR42, R18 ;  /* 0x0000002a03127c25 */ /* 0x000fc6000f8e0012 */
[----:B------:R-:W-:Y:S01]  /*9c90*/  UIMAD UR4, UR4, UR6, URZ ;  /* 0x00000006040472a4 */ /* 0x000fe2000f8e023f */
[----:B------:R-:W-:Y:S02]  /*9ca0*/  IMAD.MOV.U32 R21, RZ, RZ, R24 ;  /* 0x000000ffff157224 */ /* 0x000fe400078e0018 */
[----:B------:R-:W-:Y:S01]  /*9cb0*/  IMAD.MOV.U32 R8, RZ, RZ, R20 ;  /* 0x000000ffff087224 */ /* 0x000fe200078e0014 */
[----:B------:R-:W-:-:S03]  /*9cc0*/  UIMAD UR4, UR42, UR7, UR4 ;  /* 0x000000072a0472a4 */ /* 0x000fc6000f8e0204 */
[----:B------:R-:W-:Y:S02]  /*9cd0*/  ULDC.64 UR6, c[0x0][0x318] ;  /* 0x0000c60000067ab9 */ /* 0x000fe40000000a00 */
[----:B------:R-:W-:Y:S01]  /*9ce0*/  LEA R17, P2, R18, UR6, 0x1 ;  /* 0x0000000612117c11 */ /* 0x000fe2000f8408ff */
[----:B------:R-:W-:-:S05]  /*9cf0*/  VIADD R3, R19, UR4 ;  /* 0x0000000413037c36 */ /* 0x000fca0008000000 */
[----:B------:R-:W-:Y:S01]  /*9d00*/  LEA.HI.X R18, R18, UR7, R3, 0x1, P2 ;  /* 0x0000000712127c11 */ /* 0x000fe200090f0c03 */
[----:B0-----:R-:W-:Y:S06]  /*9d10*/  @P0 BRA `(.L_x_12869) ;  /* 0xfffffff000600947 */ /* 0x001fec000383ffff */
[----:B------:R-:W-:Y:S05]  /*9d20*/  BSYNC B0 ;  /* 0x0000000000007941 */ /* 0x000fea0003800000 */
.L_x_12856:
[----:B------:R-:W-:-:S06]  /*9d30*/  ULOP3.LUT UR4, UR41, 0x2, URZ, 0xfc, !UPT ;  /* 0x0000000229047892 */ /* 0x000fcc000f8efc3f */
[----:B0-----:R-:W-:-:S05]  /*9d40*/  IMAD.U32 R0, RZ, RZ, UR4 ;  /* 0x00000004ff007e24 */ /* 0x001fca000f8e00ff */
[----:B------:R-:W-:-:S13]  /*9d50*/  ISETP.NE.AND P0, PT, R0, 0x3, PT ;  /* 0x000000030000780c */ /* 0x000fda0003f05270 */
[----:B------:R-:W-:Y:S05]  /*9d60*/  @!P0 BRA `(.L_x_12870) ;  /* 0x0000000000048947 */ /* 0x000fea0003800000 */
[----:B------:R-:W-:Y:S01]  /*9d70*/  BPT.TRAP 0x1 ;  /* 0x000000040000795c */ /* 0x000fe20000300000 */
.L_x_12870:
[----:B------:R-:W-:Y:S01]  /*9d80*/  LEA R0, R20, UR45, 0x3 ;  /* 0x0000002d14007c11 */ /* 0x000fe2000f8e18ff */
        /* <DEDUP_REMOVED lines=11> */
.L_x_12972:
[----:B------:R-:W-:Y:S05]  /*9e40*/  BSYNC B0 ;  /* 0x0000000000007941 */ /* 0x000fea0003800000 */
.L_x_12871:
[----:B------:R-:W-:-:S03]  /*9e50*/  UMOV UR4, 0xffffffff ;  /* 0xffffffff00047882 */ /* 0x000fc60000000000 */
[----:B------:R-:W-:Y:S05]  /*9e60*/  BRA.DIV UR4, `(.L_x_12873) ;  /* 0x00000036048c7947 */ /* 0x000fea000b800000 */
[----:B------:R-:W1:Y:S01]  /*9e70*/  SHFL.IDX PT, R14, R17, RZ, 0x181f ;  /* 0x00181fff110e7589 */ /* 0x000e6200000e0000 */
[----:B------:R-:W-:Y:S01]  /*9e80*/  ULDC UR4, c[0x0][0x2f4] ;  /* 0x0000bd0000047ab9 */ /* 0x000fe20000000800 */
[----:B------:R-:W-:Y:S02]  /*9e90*/  LEA R4, R4, UR45, 0x1 ;  /* 0x0000002d04047c11 */ /* 0x000fe4000f8e08ff */
[----:B------:R-:W2:Y:S01]  /*9ea0*/  SHFL.IDX PT, R21, R17, 0x2, 0x181f ;  /* 0x00581f0011157f89 */ /* 0x000ea200000e0000 */
[C---:B------:R-:W-:Y:S01]  /*9eb0*/  ISETP.GE.AND P0, PT, R16.reuse, UR4, PT ;  /* 0x0000000410007c0c */ /* 0x040fe2000bf06270 */
[----:B------:R-:W-:Y:S02]  /*9ec0*/  IMAD.SHL.U32 R16, R16, 0x2, RZ ;  /* 0x0000000210107824 */ /* 0x000fe400078e00ff */
[----:B------:R-:W3:Y:S01]  /*9ed0*/  SHFL.IDX PT, R9, R17, 0x1, 0x181f ;  /* 0x00381f0011097f89 */ /* 0x000ee200000e0000 */
[C---:B------:R-:W-:Y:S02]  /*9ee0*/  ISETP.LT.OR P2, PT, R5.reuse, 0x1, P0 ;  /* 0x000000010500780c */ /* 0x040fe40000741670 */
[----:B------:R-:W-:Y:S01]  /*9ef0*/  ISETP.LT.OR P1, PT, R5, 0x11, P0 ;  /* 0x000000110500780c */ /* 0x000fe20000721670 */
[----:B0-----:R-:W0:Y:S04]  /*9f00*/  SHFL.IDX PT, R3, R18, RZ, 0x181f ;  /* 0x00181fff12037589 */ /* 0x001e2800000e0000 */
[----:B------:R-:W4:Y:S04]  /*9f10*/  SHFL.IDX PT, R19, R18, 0x2, 0x181f ;  /* 0x00581f0012137f89 */ /* 0x000f2800000e0000 */
[----:B------:R-:W5:Y:S01]  /*9f20*/  SHFL.IDX PT, R7, R18, 0x1, 0x181f ;  /* 0x00381f0012077f89 */ /* 0x000f6200000e0000 */
[----:B-1----:R-:W-:-:S03]  /*9f30*/  IADD3 R8, P4, R14, R16, RZ ;  /* 0x000000100e087210 */ /* 0x002fc60007f9e0ff */
[----:B------:R-:W-:Y:S01]  /*9f40*/  SHFL.IDX PT, R10, R18, 0x3, 0x181f ;  /* 0x00781f00120a7f89 */ /* 0x000fe200000e0000 */
[----:B--2---:R-:W-:-:S03]  /*9f50*/  IADD3 R2, P5, R21, R16, RZ ;  /* 0x0000001015027210 */ /* 0x004fc60007fbe0ff */
[----:B------:R-:W-:Y:S01]  /*9f60*/  SHFL.IDX PT, R14, R17, 0x3, 0x181f ;  /* 0x00781f00110e7f89 */ /* 0x000fe200000e0000 */
[----:B---3--:R-:W-:-:S03]  /*9f70*/  IADD3 R6, P3, R9, R16, RZ ;  /* 0x0000001009067210 */ /* 0x008fc60007f7e0ff */
[----:B------:R-:W1:Y:S01]  /*9f80*/  SHFL.IDX PT, R23, R17, 0x4, 0x181f ;  /* 0x00981f0011177f89 */ /* 0x000e6200000e0000 */
[----:B0-----:R-:W-:Y:S01]  /*9f90*/  IMAD.X R9, RZ, RZ, R3, P4 ;  /* 0x000000ffff097224 */ /* 0x001fe200020e0603 */
[----:B------:R-:W-:Y:S02]  /*9fa0*/  ISETP.LT.OR P4, PT, R5, 0x21, P0 ;  /* 0x000000210500780c */ /* 0x000fe40000781670 */
[----:B------:R-:W0:Y:S01]  /*9fb0*/  SHFL.IDX PT, R25, R17, 0x5, 0x181f ;  /* 0x00b81f0011197f89 */ /* 0x000e2200000e0000 */
[----:B----4-:R-:W-:-:S03]  /*9fc0*/  IMAD.X R3, RZ, RZ, R19, P5 ;  /* 0x000000ffff037224 */ /* 0x010fc600028e0613 */
[----:B------:R-:W2:Y:S01]  /*9fd0*/  SHFL.IDX PT, R19, R18, 0x4, 0x181f ;  /* 0x00981f0012137f89 */ /* 0x000ea200000e0000 */
[----:B-----5:R-:W-:-:S03]  /*9fe0*/  IADD3.X R7, RZ, R7, RZ, P3, !PT ;  /* 0x00000007ff077210 */ /* 0x020fc60001ffe4ff */
[----:B------:R-:W-:Y:S04]  /*9ff0*/  SHFL.IDX PT, R27, R17, 0x6, 0x181f ;  /* 0x00d81f00111b7f89 */ /* 0x000fe800000e0000 */
[----:B------:R1:W-:Y:S04]  /*a000*/  LDGSTS.E.BYPASS.LTC128B.128 [R4+0x400], desc[UR38][R8.64], !P2 ;  /* 0x0040000008047fae */ /* 0x0003e8000d101d66 */
[----:B------:R-:W3:Y:S04]  /*a010*/  SHFL.IDX PT, R21, R18, 0x5, 0x181f ;  /* 0x00b81f0012157f89 */ /* 0x000ee800000e0000 */
[----:B------:R0:W-:Y:S01]  /*a020*/  LDGSTS.E.BYPASS.LTC128B.128 [R4+0xc00], desc[UR38][R6.64], !P1 ;  /* 0x00c0000006047fae */ /* 0x0001e2000c901d66 */
[----:B------:R-:W-:-:S03]  /*a030*/  ISETP.LT.OR P1, PT, R5, 0x31, P0 ;  /* 0x000000310500780c */ /* 0x000fc60000721670 */
[----:B------:R-:W4:Y:S04]  /*a040*/  SHFL.IDX PT, R22, R18, 0x6, 0x181f ;  /* 0x00d81f0012167f89 */ /* 0x000f2800000e0000 */
[----:B------:R5:W-:Y:S01]  /*a050*/  LDGSTS.E.BYPASS.LTC128B.128 [R4+0x1400], desc[UR38][R2.64], !P4 ;  /* 0x0140000002047fae */ /* 0x000be2000e101d66 */
[-C--:B-1----:R-:W-:Y:S02]  /*a060*/  IADD3 R8, P4, R23, R16.reuse, RZ ;  /* 0x0000001017087210 */ /* 0x082fe40007f9e0ff */
[----:B0-----:R-:W-:Y:S01]  /*a070*/  IADD3 R6, P3, R25, R16, RZ ;  /* 0x0000001019067210 */ /* 0x001fe20007f7e0ff */
[----:B------:R-:W0:Y:S02]  /*a080*/  SHFL.IDX PT, R18, R18, 0x7, 0x181f ;  /* 0x00f81f0012127f89 */ /* 0x000e2400000e0000 */
[----:B--2---:R-:W-:Y:S01]  /*a090*/  IMAD.X R9, RZ, RZ, R19, P4 ;  /* 0x000000ffff097224 */ /* 0x004fe200020e0613 */
[----:B------:R-:W-:-:S02]  /*a0a0*/  ISETP.LT.OR P4, PT, R5, 0x61, P0 ;  /* 0x000000610500780c */ /* 0x000fc40000781670 */
[----:B-----5:R-:W-:Y:S01]  /*a0b0*/  IADD3 R2, P2, R14, R16, RZ ;  /* 0x000000100e027210 */ /* 0x020fe20007f5e0ff */
[----:B---3--:R-:W-:Y:S01]  /*a0c0*/  IMAD.X R7, RZ, RZ, R21, P3 ;  /* 0x000000ffff077224 */ /* 0x008fe200018e0615 */
[----:B------:R1:W2:Y:S03]  /*a0d0*/  SHFL.IDX PT, R14, R17, 0x7, 0x181f ;  /* 0x00f81f00110e7f89 */ /* 0x0002a600000e0000 */
[----:B------:R-:W-:Y:S01]  /*a0e0*/  IMAD.X R3, RZ, RZ, R10, P2 ;  /* 0x000000ffff037224 */ /* 0x000fe200010e060a */
[----:B------:R-:W-:Y:S01]  /*a0f0*/  ISETP.LT.OR P2, PT, R5, 0x41, P0 ;  /* 0x000000410500780c */ /* 0x000fe20000741670 */
[----:B------:R-:W-:-:S03]  /*a100*/  IMAD.MOV.U32 R10, RZ, RZ, RZ ;  /* 0x000000ffff0a7224 */ /* 0x000fc600078e00ff */
[----:B------:R3:W-:Y:S01]  /*a110*/  LDGSTS.E.BYPASS.LTC128B.128 [R4+0x1c00], desc[UR38][R2.64], !P1 ;  /* 0x01c0000002047fae */ /* 0x0007e2000c901d66 */
[----:B------:R-:W-:-:S08]  /*a120*/  ISETP.LT.OR P1, PT, R5, 0x51, P0 ;  /* 0x000000510500780c */ /* 0x000fd00000721670 */
[----:B------:R1:W-:Y:S01]  /*a130*/  LDGSTS.E.BYPASS.LTC128B.128 [R4+0x2400], desc[UR38][R8.64], !P2 ;  /* 0x0240000008047fae */ /* 0x0003e2000d101d66 */
[----:B---3--:R-:W-:-:S04]  /*a140*/  IADD3 R2, P5, R27, R16, RZ ;  /* 0x000000101b027210 */ /* 0x008fc80007fbe0ff */
[----:B------:R1:W-:Y:S01]  /*a150*/  LDGSTS.E.BYPASS.LTC128B.128 [R4+0x2c00], desc[UR38][R6.64], !P1 ;  /* 0x02c0000006047fae */ /* 0x0003e2000c901d66 */
[----:B----4-:R-:W-:-:S05]  /*a160*/  IADD3.X R3, RZ, R22, RZ, P5, !PT ;  /* 0x00000016ff037210 */ /* 0x010fca0002ffe4ff */
[----:B0-2---:R1:W-:Y:S03]  /*a170*/  LDGSTS.E.BYPASS.LTC128B.128 [R4+0x3400], desc[UR38][R2.64], !P4 ;  /* 0x0340000002047fae */ /* 0x0053e6000e101d66 */
.L_x_12990:
[----:B------:R-:W-:Y:S02]  /*a180*/  ISETP.LT.OR P0, PT, R5, 0x71, P0 ;  /* 0x000000710500780c */ /* 0x000fe40000701670 */
[----:B-1----:R-:W-:-:S05]  /*a190*/  IADD3 R2, P1, R14, R16, RZ ;  /* 0x000000100e027210 */ /* 0x002fca0007f3e0ff */
[----:B------:R-:W-:-:S06]  /*a1a0*/  IMAD.X R3, RZ, RZ, R18, P1 ;  /* 0x000000ffff037224 */ /* 0x000fcc00008e0612 */
[----:B------:R-:W-:Y:S01]  /*a1b0*/  @!PT LDS RZ, [RZ] ;  /* 0x00000000fffff984 */ /* 0x000fe20000000800 */
[----:B------:R-:W-:Y:S01]  /*a1c0*/  @!PT LDS RZ, [RZ] ;  /* 0x00000000fffff984 */ /* 0x000fe20000000800 */
[----:B------:R-:W-:Y:S01]  /*a1d0*/  @!PT LDS RZ, [RZ] ;  /* 0x00000000fffff984 */ /* 0x000fe20000000800 */
[----:B------:R0:W-:Y:S01]  /*a1e0*/  LDGSTS.E.BYPASS.LTC128B.128 [R4+0x3c00], desc[UR38][R2.64], !P0 ;  /* 0x03c0000002047fae */ /* 0x0001e2000c101d66 */
[----:B------:R-:W-:Y:S01]  /*a1f0*/  PLOP3.LUT P0, PT, PT, PT, PT, 0x80, 0x0 ;  /* 0x000000000000781c */ /* 0x000fe20003f0f070 */
[----:B------:R-:W-:-:S12]  /*a200*/  NOP ;  /* 0x0000000000007918 */ /* 0x000fd80000000000 */
.L_x_12874:
        /* <DEDUP_REMOVED lines=12> */
.L_x_12875:
[----:B------:R-:W-:Y:S01]  /*a2d0*/  VIADD R2, R20, 0x1 ;  /* 0x0000000114027836 */ /* 0x000fe20000000000 */
[----:B------:R0:W-:Y:S04]  /*a2e0*/  SYNCS.ARRIVE.TRANS64.A1T0 RZ, [R0+URZ+0x16850], RZ ;  /* 0x016850ff00ff79a7 */ /* 0x0001e8000810003f */
[----:B------:R-:W-:-:S04]  /*a2f0*/  ISETP.NE.AND P0, PT, R2, 0x2, PT ;  /* 0x000000020200780c */ /* 0x000fc80003f05270 */
[----:B------:R-:W-:Y:S02]  /*a300*/  SEL R3, RZ, 0x1, P0 ;  /* 0x00000001ff037807 */ /* 0x000fe40000000000 */
[----:B------:R-:W-:Y:S02]  /*a310*/  SEL R2, R2, RZ, P0 ;  /* 0x000000ff02027207 */ /* 0x000fe40000000000 */
[----:B0-----:R-:W-:-:S07]  /*a320*/  LOP3.LUT R0, R24, R3, RZ, 0x3c, !PT ;  /* 0x0000000318007212 */ /* 0x001fce00078e3cff */
.L_x_12843:
[----:B------:R-:W0:Y:S01]  /*a330*/  S2R R4, SR_CgaCtaId ;  /* 0x0000000000047919 */ /* 0x000e220000008800 */
[----:B------:R-:W-:Y:S02]  /*a340*/  MOV R3, 0x400 ;  /* 0x0000040000037802 */ /* 0x000fe40000000f00 */
[----:B------:R-:W-:Y:S02]  /*a350*/  SHF.L.U32 R10, R10, 0x1f, RZ ;  /* 0x0000001f0a0a7819 */ /* 0x000fe400000006ff */
[----:B0-----:R-:W-:-:S04]  /*a360*/  LEA R7, R4, R3, 0x18 ;  /* 0x0000000304077211 */ /* 0x001fc800078ec0ff */
[----:B------:R-:W0:Y:S02]  /*a370*/  SYNCS.PHASECHK.TRANS64.TRYWAIT P0, [R7+URZ+0x16820], R10 ;  /* 0x0168200a070075a7 */ /* 0x000e24000800017f */
[----:B0-----:R-:W-:Y:S05]  /*a380*/  @!P0 BRA `(.L_x_12876) ;  /* 0x0000003800908947 */ /* 0x001fea0003800000 */
.L_x_12991:
[----:B------:R-:W-:-:S03]  /*a390*/  UMOV UR4, 0xffffffff ;  /* 0xffffffff00047882 */ /* 0x000fc60000000000 */
[----:B------:R-:W-:Y:S05]  /*a3a0*/  BRA.DIV UR4, `(.L_x_12877) ;  /* 0x0000003a049c7947 */ /* 0x000fea000b800000 */
[----:B------:R-:W1:Y:S02]  /*a3b0*/  S2R R3, SR_TID.X ;  /* 0x0000000000037919 */ /* 0x000e640000002100 */
[----:B-1----:R-:W-:-:S04]  /*a3c0*/  SHF.R.U32.HI R3, RZ, 0x5, R3 ;  /* 0x00000005ff037819 */ /* 0x002fc80000011603 */
[----:B------:R-:W-:-:S05]  /*a3d0*/  LOP3.LUT R3, R3, 0x3, RZ, 0xc0, !PT ;  /* 0x0000000303037812 */ /* 0x000fca00078ec0ff */
[----:B------:R1:W2:Y:S02]  /*a3e0*/  SHFL.IDX PT, R14, R3, RZ, 0x1f ;  /* 0x00001fff030e7589 */ /* 0x0002a400000e0000 */
.L_x_12994:
[----:B--2---:R-:W-:-:S13]  /*a3f0*/  ISETP.NE.AND P0, PT, R14, RZ, PT ;  /* 0x000000ff0e00720c */ /* 0x004fda0003f05270 */
[----:B------:R-:W-:Y:S05]  /*a400*/  @P0 BRA `(.L_x_12811) ;  /* 0x0000000000880947 */ /* 0x000fea0003800000 */
[----:B------:R-:W-:-:S03]  /*a410*/  UMOV UR4, 0xffffffff ;  /* 0xffffffff00047882 */ /* 0x000fc60000000000 */
[----:B------:R-:W-:Y:S05]  /*a420*/  BRA.DIV UR4, `(.L_x_12878) ;  /* 0x0000003a04b07947 */ /* 0x000fea000b800000 */
[----:B------:R-:W-:-:S13]  /*a430*/  ELECT P6, URZ, PT ;  /* 0x00000000003f782f */ /* 0x000fda00038c0000 */
.L_x_12997:
[----:B------:R-:W-:Y:S05]  /*a440*/  @!P6 BRA `(.L_x_12811) ;  /* 0x000000000078e947 */ /* 0x000fea0003800000 */
[----:B------:R-:W-:-:S06]  /*a450*/  ULOP3.LUT UR4, UR41, 0x2, URZ, 0xfc, !UPT ;  /* 0x0000000229047892 */ /* 0x000fcc000f8efc3f */
[----:B-1----:R-:W-:-:S04]  /*a460*/  MOV R3, UR4 ;  /* 0x0000000400037c02 */ /* 0x002fc80008000f00 */
[----:B------:R-:W-:-:S13]  /*a470*/  ISETP.NE.AND P0, PT, R3, 0x3, PT ;  /* 0x000000030300780c */ /* 0x000fda0003f05270 */
[----:B------:R-:W-:Y:S05]  /*a480*/  @!P0 BRA `(.L_x_12879) ;  /* 0x0000000000048947 */ /* 0x000fea0003800000 */
[----:B------:R-:W-:Y:S01]  /*a490*/  BPT.TRAP 0x1 ;  /* 0x000000040000795c */ /* 0x000fe20000300000 */
.L_x_12879:
[----:B------:R-:W-:Y:S01]  /*a4a0*/  IMAD R5, R2, 0x8, R7 ;  /* 0x0000000802057824 */ /* 0x000fe200078e0207 */
[----:B------:R-:W-:Y:S01]  /*a4b0*/  SHF.L.U32 R4, R0, 0x1f, RZ ;  /* 0x0000001f00047819 */ /* 0x000fe200000006ff */
[----:B------:R-:W-:-:S03]  /*a4c0*/  VIADD R2, R2, 0x1 ;  /* 0x0000000102027836 */ /* 0x000fc60000000000 */
[----:B------:R-:W1:Y:S02]  /*a4d0*/  SYNCS.PHASECHK.TRANS64.TRYWAIT P1, [R5+URZ+0x16840], R4 ;  /* 0x01684004050075a7 */ /* 0x000e64000802017f */
[----:B------:R-:W-:-:S04]  /*a4e0*/  ISETP.NE.AND P2, PT, R2, 0x2, PT ;  /* 0x000000020200780c */ /* 0x000fc80003f45270 */
[----:B------:R-:W-:Y:S01]  /*a4f0*/  SEL R3, RZ, 0x1, P2 ;  /* 0x00000001ff037807 */ /* 0x000fe20001000000 */
[----:B-1----:R-:W-:Y:S08]  /*a500*/  @!P1 BRA `(.L_x_12880) ;  /* 0x0000003800989947 */ /* 0x002ff00003800000 */
.L_x_12998:
[----:B------:R-:W-:Y:S02]  /*a510*/  SEL R2, R2, RZ, P2 ;  /* 0x000000ff02027207 */ /* 0x000fe40001000000 */
[----:B------:R-:W-:Y:S01]  /*a520*/  LOP3.LUT R0, R0, R3, RZ, 0x3c, !PT ;  /* 0x0000000300007212 */ /* 0x000fe200078e3cff */
[----:B------:R-:W-:Y:S06]  /*a530*/  @!P0 BRA `(.L_x_12881) ;  /* 0x0000000000048947 */ /* 0x000fec0003800000 */
[----:B------:R-:W-:Y:S01]  /*a540*/  BPT.TRAP 0x1 ;  /* 0x000000040000795c */ /* 0x000fe20000300000 */
.L_x_12881:
[----:B------:R-:W-:Y:S01]  /*a550*/  IMAD R3, R2, 0x8, R7 ;  /* 0x0000000802037824 */ /* 0x000fe200078e0207 */
[----:B------:R-:W-:-:S04]  /*a560*/  SHF.L.U32 R0, R0, 0x1f, RZ ;  /* 0x0000001f00007819 */ /* 0x000fc800000006ff */
[----:B------:R-:W2:Y:S02]  /*a570*/  SYNCS.PHASECHK.TRANS64.TRYWAIT P1, [R3+URZ+0x16840], R0 ;  /* 0x01684000030075a7 */ /* 0x000ea4000802017f */
[----:B--2---:R-:W-:Y:S05]  /*a580*/  @!P1 BRA `(.L_x_12882) ;  /* 0x00000038008c9947 */ /* 0x004fea0003800000 */
.L_x_12999:
[----:B------:R-:W-:Y:S05]  /*a590*/  @!P0 BRA `(.L_x_12883) ;  /* 0x0000000000048947 */ /* 0x000fea0003800000 */
[----:B------:R-:W-:Y:S01]  /*a5a0*/  BPT.TRAP 0x1 ;  /* 0x000000040000795c */ /* 0x000fe20000300000 */
.L_x_12883:
[----:B------:R-:W3:Y:S02]  /*a5b0*/  SYNCS.PHASECHK.TRANS64.TRYWAIT P1, [R5+URZ+0x16860], R4 ;  /* 0x01686004050075a7 */ /* 0x000ee4000802017f */
[----:B---3--:R-:W-:Y:S05]  /*a5c0*/  @!P1 BRA `(.L_x_12884) ;  /* 0x0000003800909947 */ /* 0x008fea0003800000 */
.L_x_13000:
[----:B------:R-:W-:Y:S05]  /*a5d0*/  @!P0 BRA `(.L_x_12885) ;  /* 0x0000000000048947 */ /* 0x000fea0003800000 */
[----:B------:R-:W-:Y:S01]  /*a5e0*/  BPT.TRAP 0x1 ;  /* 0x000000040000795c */ /* 0x000fe20000300000 */
.L_x_12885:
[----:B----4-:R4:W0:Y:S02]  /*a5f0*/  SYNCS.PHASECHK.TRANS64.TRYWAIT P0, [R3+URZ+0x16860], R0 ;  /* 0x01686000030075a7 */ /* 0x010824000800017f */
[----:B0-----:R-:W-:Y:S05]  /*a600*/  @!P0 NANOSLEEP.SYNCS 0x989680 ;  /* 0x009896800000895d */ /* 0x001fea0003900000 */
[----:B------:R-:W0:Y:S02]  /*a610*/  @!P0 SYNCS.PHASECHK.TRANS64 P0, [R3+URZ+0x16860], R0 ;  /* 0x01686000030085a7 */ /* 0x000e24000800007f */
[----:B0-----:R-:W-:Y:S05]  /*a620*/  @!P0 BRA `(.L_x_12885) ;  /* 0xfffffffc00f08947 */ /* 0x001fea000383ffff */
.L_x_12811:
[----:B------:R-:W-:Y:S05]  /*a630*/  BSYNC B6 ;  /* 0x0000000000067941 */ /* 0x000fea0003800000 */
.L_x_12808:
[----:B------:R-:W-:Y:S05]  /*a640*/  EXIT ;  /* 0x000000000000794d */ /* 0x000fea0003800000 */
.L_x_12815:
[----:B0-----:R-:W-:-:S04]  /*a650*/  IMAD.U32 R3, RZ, RZ, UR40 ;  /* 0x00000028ff037e24 */ /* 0x001fc8000f8e00ff */
[----:B------:R0:W1:Y:S03]  /*a660*/  SYNCS.PHASECHK.TRANS64.TRYWAIT P0, [R3+URZ+0x16800], R2 ;  /* 0x01680002030075a7 */ /* 0x000066000800017f */
[----:B-1----:R-:W-:Y:S05]  /*a670*/  @!P0 NANOSLEEP.SYNCS 0x989680 ;  /* 0x009896800000895d */ /* 0x002fea0003900000 */
[----:B------:R-:W1:Y:S02]  /*a680*/  @!P0 SYNCS.PHASECHK.TRANS64 P0, [R3+URZ+0x16800], R2 ;  /* 0x01680002030085a7 */ /* 0x000e64000800007f */
[----:B-1----:R-:W-:Y:S05]  /*a690*/  @!P0 BRA `(.L_x_12815) ;  /* 0xfffffffc00ec8947 */ /* 0x002fea000383ffff */
[----:B------:R-:W-:Y:S05]  /*a6a0*/  BRA `(.L_x_12886) ;  /* 0xffffff6800a87947 */ /* 0x000fea000383ffff */
.L_x_12819:
[----:B0-----:R-:W-:-:S04]  /*a6b0*/  MOV R3, UR40 ;  /* 0x0000002800037c02 */ /* 0x001fc80008000f00 */
[----:B------:R0:W2:Y:S03]  /*a6c0*/  SYNCS.PHASECHK.TRANS64.TRYWAIT P1, [R3+URZ+0x16830], R2 ;  /* 0x01683002030075a7 */ /* 0x0000a6000802017f */
[----:B--2---:R-:W-:Y:S05]  /*a6d0*/  @!P1 NANOSLEEP.SYNCS 0x989680 ;  /* 0x009896800000995d */ /* 0x004fea0003900000 */
[----:B------:R-:W2:Y:S02]  /*a6e0*/  @!P1 SYNCS.PHASECHK.TRANS64 P1, [R3+URZ+0x16830], R2 ;  /* 0x01683002030095a7 */ /* 0x000ea4000802007f */
[----:B--2---:R-:W-:Y:S05]  /*a6f0*/  @!P1 BRA `(.L_x_12819) ;  /* 0xfffffffc00ec9947 */ /* 0x004fea000383ffff */
[----:B------:R-:W-:Y:S05]  /*a700*/  BRA `(.L_x_12818) ;  /* 0xffffff6800c47947 */ /* 0x000fea000383ffff */
.L_x_12825:
[----:B-1----:R-:W-:-:S04]  /*a710*/  IMAD.U32 R5, RZ, RZ, UR10 ;  /* 0x0000000aff057e24 */ /* 0x002fc8000f8e00ff */
[----:B------:R1:W2:Y:S03]  /*a720*/  SYNCS.PHASECHK.TRANS64.TRYWAIT P1, [R5+URZ+0x16830], R0 ;  /* 0x01683000050075a7 */ /* 0x0002a6000802017f */
[----:B--2---:R-:W-:Y:S05]  /*a730*/  @!P1 NANOSLEEP.SYNCS 0x989680 ;  /* 0x009896800000995d */ /* 0x004fea0003900000 */
[----:B------:R-:W2:Y:S02]  /*a740*/  @!P1 SYNCS.PHASECHK.TRANS64 P1, [R5+URZ+0x16830], R0 ;  /* 0x01683000050095a7 */ /* 0x000ea4000802007f */
[----:B--2---:R-:W-:Y:S05]  /*a750*/  @!P1 BRA `(.L_x_12825) ;  /* 0xfffffffc00ec9947 */ /* 0x004fea000383ffff */
[----:B------:R-:W-:Y:S05]  /*a760*/  BRA `(.L_x_12822) ;  /* 0xffffff8c00147947 */ /* 0x000fea000383ffff */
.L_x_12829:
[----:B-1----:R-:W-:-:S04]  /*a770*/  IMAD.U32 R5, RZ, RZ, UR10 ;  /* 0x0000000aff057e24 */ /* 0x002fc8000f8e00ff */
[----:B------:R1:W2:Y:S03]  /*a780*/  SYNCS.PHASECHK.TRANS64.TRYWAIT P1, [R5+URZ+0x16850], R4 ;  /* 0x01685004050075a7 */ /* 0x0002a6000802017f */
[----:B--2---:R-:W-:Y:S05]  /*a790*/  @!P1 NANOSLEEP.SYNCS 0x989680 ;  /* 0x009896800000995d */ /* 0x004fea0003900000 */
[----:B------:R-:W2:Y:S02]  /*a7a0*/  @!P1 SYNCS.PHASECHK.TRANS64 P1, [R5+URZ+0x16850], R4 ;  /* 0x01685004050095a7 */ /* 0x000ea4000802007f */
[----:B--2---:R-:W-:Y:S05]  /*a7b0*/  @!P1 BRA `(.L_x_12829) ;  /* 0xfffffffc00ec9947 */ /* 0x004fea000383ffff */
[----:B------:R-:W-:Y:S05]  /*a7c0*/  BRA `(.L_x_12826) ;  /* 0xffffff8c009c7947 */ /* 0x000fea000383ffff */
.L_x_12836:
[----:B-1----:R-:W-:-:S04]  /*a7d0*/  IMAD.U32 R3, RZ, RZ, UR5 ;  /* 0x00000005ff037e24 */ /* 0x002fc8000f8e00ff */
[----:B------:R1:W2:Y:S03]  /*a7e0*/  SYNCS.PHASECHK.TRANS64.TRYWAIT P1, [R3+URZ+0x16850], R2 ;  /* 0x01685002030075a7 */ /* 0x0002a6000802017f */
[----:B--2---:R-:W-:Y:S05]  /*a7f0*/  @!P1 NANOSLEEP.SYNCS 0x989680 ;  /* 0x009896800000995d */ /* 0x004fea0003900000 */
[----:B------:R-:W2:Y:S02]  /*a800*/  @!P1 SYNCS.PHASECHK.TRANS64 P1, [R3+URZ+0x16850], R2 ;  /* 0x01685002030095a7 */ /* 0x000ea4000802007f */
[----:B--2---:R-:W-:Y:S05]  /*a810*/  @!P1 BRA `(.L_x_12836) ;  /* 0xfffffffc00ec9947 */ /* 0x004fea000383ffff */
[----:B------:R-:W-:Y:S05]  /*a820*/  BRA `(.L_x_12835) ;  /* 0xffffffa800187947 */ /* 0x000fea000383ffff */
.L_x_12848:
[----:B------:R-:W-:Y:S01]  /*a830*/  IMAD.MOV.U32 R13, RZ, RZ, R17 ;  /* 0x000000ffff0d7224 */ /* 0x000fe200078e0011 */
[----:B------:R-:W-:Y:S01]  /*a840*/  MOV R12, RZ ;  /* 0x000000ff000c7202 */ /* 0x000fe20000000f00 */
[----:B------:R-:W-:Y:S02]  /*a850*/  IMAD.MOV.U32 R11, RZ, RZ, 0x1f ;  /* 0x0000001fff0b7424 */ /* 0x000fe400078e00ff */
[----:B------:R-:W-:-:S07]  /*a860*/  IMAD.MOV.U32 R15, RZ, RZ, -0x1 ;  /* 0xffffffffff0f7424 */ /* 0x000fce00078e00ff */
[----:B0----5:R-:W-:Y:S05]  /*a870*/  WARPSYNC.COLLECTIVE R15, `(.L_x_12887) ;  /* 0x000000000f087348 */ /* 0x021fea0003c00000 */
[----:B------:R1:W2:Y:S02]  /*a880*/  SHFL.IDX P6, R14, R13, R12, R11 ;  /* 0x0000000c0d0e7389 */ /* 0x0002a400000c000b */
[----:B012--5:R-:W-:Y:S01]  /*a890*/  ENDCOLLECTIVE ;  /* 0x000000000000791b */ /* 0x027fe20003800000 */
.L_x_12887:
[----:B------:R-:W-:Y:S05]  /*a8a0*/  BRA `(.L_x_12888) ;  /* 0xffffffcc00907947 */ /* 0x000fea000383ffff */
.L_x_12850:
[----:B0-----:R-:W-:-:S04]  /*a8b0*/  IMAD.U32 R2, RZ, RZ, UR45 ;  /* 0x0000002dff027e24 */ /* 0x001fc8000f8e00ff */
[----:B------:R0:W1:Y:S03]  /*a8c0*/  SYNCS.PHASECHK.TRANS64.TRYWAIT P0, [R2+URZ+0x16840], R9 ;  /* 0x01684009020075a7 */ /* 0x000066000800017f */
[----:B-1----:R-:W-:Y:S05]  /*a8d0*/  @!P0 NANOSLEEP.SYNCS 0x989680 ;  /* 0x009896800000895d */ /* 0x002fea0003900000 */
[----:B------:R-:W1:Y:S02]  /*a8e0*/  @!P0 SYNCS.PHASECHK.TRANS64 P0, [R2+URZ+0x16840], R9 ;  /* 0x01684009020085a7 */ /* 0x000e64000800007f */
[----:B-1----:R-:W-:Y:S05]  /*a8f0*/  @!P0 BRA `(.L_x_12850) ;  /* 0xfffffffc00ec8947 */ /* 0x002fea000383ffff */
[----:B------:R-:W-:Y:S05]  /*a900*/  BRA `(.L_x_12889) ;  /* 0xffffffd000187947 */ /* 0x000fea000383ffff */
.L_x_12851:
        /* <DEDUP_REMOVED lines=8> */
.L_x_12891:
[----:B------:R-:W-:Y:S05]  /*a990*/  BSYNC B0 ;  /* 0x0000000000007941 */ /* 0x000fea0003800000 */
.L_x_12890:
        /* <DEDUP_REMOVED lines=9> */
.L_x_12892:
[----:B------:R-:W-:Y:S01]  /*aa30*/  MOV R13, R4 ;  /* 0x00000004000d7202 */ /* 0x000fe20000000f00 */
[----:B------:R-:W-:Y:S01]  /*aa40*/  IMAD.MOV.U32 R12, RZ, RZ, 0x1 ;  /* 0x00000001ff0c7424 */ /* 0x000fe200078e00ff */
[----:B------:R-:W-:-:S05]  /*aa50*/  @P0 LEA R14, P1, R16, R14, 0x1 ;  /* 0x0000000e100e0211 */ /* 0x000fca00078208ff */
[----:B------:R-:W-:Y:S01]  /*aa60*/  @P0 IMAD.X R3, RZ, RZ, R2, P1 ;  /* 0x000000ffff030224 */ /* 0x000fe200008e0602 */
[----:B------:R-:W-:Y:S01]  /*aa70*/  ISETP.GE.AND P1, PT, R5, 0x21, PT ;  /* 0x000000210500780c */ /* 0x000fe20003f26270 */
[----:B------:R-:W-:-:S12]  /*aa80*/  @P0 IMAD.MOV.U32 R2, RZ, RZ, R14 ;  /* 0x000000ffff020224 */ /* 0x000fd800078e000e */
[----:B------:R-:W-:Y:S05]  /*aa90*/  WARPSYNC.COLLECTIVE R15, `(.L_x_12893) ;  /* 0x000000000f087348 */ /* 0x000fea0003c00000 */
[----:B------:R0:W1:Y:S02]  /*aaa0*/  SHFL.IDX P6, R14, R13, R12, R11 ;  /* 0x0000000c0d0e7389 */ /* 0x00006400000c000b */
[----:B01----:R-:W-:Y:S01]  /*aab0*/  ENDCOLLECTIVE ;  /* 0x000000000000791b */ /* 0x003fe20003800000 */
.L_x_12893:
[----:B------:R-:W-:Y:S01]  /*aac0*/  @!PT LDS RZ, [RZ] ;  /* 0x00000000fffff984 */ /* 0x000fe20000000800 */
[----:B------:R-:W-:Y:S01]  /*aad0*/  @!PT LDS RZ, [RZ] ;  /* 0x00000000fffff984 */ /* 0x000fe20000000800 */
[----:B------:R-:W-:Y:S01]  /*aae0*/  @!PT LDS RZ, [RZ] ;  /* 0x00000000fffff984 */ /* 0x000fe20000000800 */
[----:B------:R0:W-:Y:S01]  /*aaf0*/  @P0 LDGSTS.E.BYPASS.LTC128B.128 [R9+0xe400], desc[UR38][R2.64], !P3 ;  /* 0x0e40000002090fae */ /* 0x0001e2000d901d66 */
[----:B------:R-:W-:Y:S01]  /*ab00*/  ISETP.GE.AND P0, PT, R5, 0x11, PT ;  /* 0x000000110500780c */ /* 0x000fe20003f06270 */
[----:B------:R-:W-:-:S12]  /*ab10*/  IMAD.MOV.U32 R13, RZ, RZ, R0 ;  /* 0x000000ffff0d7224 */ /* 0x000fd800078e0000 */
[----:B------:R-:W-:Y:S01]  /*ab20*/  @P0 LEA R25, R22, UR45, 0x1 ;  /* 0x0000002d16190c11 */ /* 0x000fe2000f8e08ff */
[----:B0-----:R-:W-:-:S07]  /*ab30*/  IMAD.MOV.U32 R7, RZ, RZ, R14 ;  /* 0x000000ffff077224 */ /* 0x001fce00078e000e */
[----:B------:R-:W-:Y:S05]  /*ab40*/  WARPSYNC.COLLECTIVE R15, `(.L_x_12894) ;  /* 0x000000000f087348 */ /* 0x000fea0003c00000 */
[----:B------:R0:W1:Y:S02]  /*ab50*/  SHFL.IDX P6, R14, R13, R12, R11 ;  /* 0x0000000c0d0e7389 */ /* 0x00006400000c000b */
[----:B01----:R-:W-:Y:S01]  /*ab60*/  ENDCOLLECTIVE ;  /* 0x000000000000791b */ /* 0x003fe20003800000 */
.L_x_12894:
[----:B------:R-:W-:Y:S01]  /*ab70*/  MOV R13, R4 ;  /* 0x00000004000d7202 */ /* 0x000fe20000000f00 */
[----:B------:R-:W-:Y:S01]  /*ab80*/  IMAD.MOV.U32 R12, RZ, RZ, 0x2 ;  /* 0x00000002ff0c7424 */ /* 0x000fe200078e00ff */
[----:B------:R-:W-:-:S13]  /*ab90*/  @P0 LEA R2, P2, R16, R14, 0x1 ;  /* 0x0000000e10020211 */ /* 0x000fda00078408ff */
[----:B------:R-:W-:Y:S05]  /*aba0*/  WARPSYNC.COLLECTIVE R15, `(.L_x_12895) ;  /* 0x000000000f087348 */ /* 0x000fea0003c00000 */
[----:B------:R0:W1:Y:S02]  /*abb0*/  SHFL.IDX P6, R14, R13, R12, R11 ;  /* 0x0000000c0d0e7389 */ /* 0x00006400000c000b */
[----:B01----:R-:W-:Y:S01]  /*abc0*/  ENDCOLLECTIVE ;  /* 0x000000000000791b */ /* 0x003fe20003800000 */
.L_x_12895:
[----:B------:R-:W-:-:S05]  /*abd0*/  @P0 IMAD.X R3, RZ, RZ, R7, P2 ;  /* 0x000000ffff030224 */ /* 0x000fca00010e0607 */
[----:B------:R-:W-:Y:S01]  /*abe0*/  @!PT LDS RZ, [RZ] ;  /* 0x00000000fffff984 */ /* 0x000fe20000000800 */
[----:B------:R-:W-:Y:S01]  /*abf0*/  @!PT LDS RZ, [RZ] ;  /* 0x00000000fffff984 */ /* 0x000fe20000000800 */
[----:B------:R-:W-:Y:S01]  /*ac00*/  @!PT LDS RZ, [RZ] ;  /* 0x00000000fffff984 */ /* 0x000fe20000000800 */
[----:B------:R0:W-:Y:S01]  /*ac10*/  @P0 LDGSTS.E.BYPASS.LTC128B.128 [R25+0xec00], desc[UR38][R2.64], !P3 ;  /* 0x0ec0000002190fae */ /* 0x0001e2000d901d66 */
[----:B------:R-:W-:Y:S02]  /*ac20*/  IMAD.MOV.U32 R13, RZ, RZ, R0 ;  /* 0x000000ffff0d7224 */ /* 0x000fe400078e0000 */
[----:B------:R-:W-:-:S07]  /*ac30*/  IMAD.MOV.U32 R6, RZ, RZ, R14 ;  /* 0x000000ffff067224 */ /* 0x000fce00078e000e */
[----:B0-----:R-:W-:Y:S05]  /*ac40*/  WARPSYNC.COLLECTIVE R15, `(.L_x_12896) ;  /* 0x000000000f087348 */ /* 0x001fea0003c00000 */
[----:B------:R1:W2:Y:S02]  /*ac50*/  SHFL.IDX P6, R14, R13, R12, R11 ;  /* 0x0000000c0d0e7389 */ /* 0x0002a400000c000b */
[----:B012---:R-:W-:Y:S01]  /*ac60*/  ENDCOLLECTIVE ;  /* 0x000000000000791b */ /* 0x007fe20003800000 */
.L_x_12896:
[----:B------:R-:W-:Y:S02]  /*ac70*/  IMAD.MOV.U32 R13, RZ, RZ, R4 ;  /* 0x000000ffff0d7224 */ /* 0x000fe400078e0004 */
[----:B------:R-:W-:Y:S02]  /*ac80*/  IMAD.MOV.U32 R12, RZ, RZ, 0x3 ;  /* 0x00000003ff0c7424 */ /* 0x000fe400078e00ff */
[----:B------:R-:W-:-:S07]  /*ac90*/  IMAD.MOV.U32 R21, RZ, RZ, R14 ;  /* 0x000000ffff157224 */ /* 0x000fce00078e000e */
[----:B------:R-:W-:Y:S05]  /*aca0*/  WARPSYNC.COLLECTIVE R15, `(.L_x_12897) ;  /* 0x000000000f087348 */ /* 0x000fea0003c00000 */
[----:B------:R0:W1:Y:S02]  /*acb0*/  SHFL.IDX P6, R14, R13, R12, R11 ;  /* 0x0000000c0d0e7389 */ /* 0x00006400000c000b */
[----:B01----:R-:W-:Y:S01]  /*acc0*/  ENDCOLLECTIVE ;  /* 0x000000000000791b */ /* 0x003fe20003800000 */
.L_x_12897:
[----:B------:R-:W-:Y:S02]  /*acd0*/  @P1 LEA R2, P0, R16, R21, 0x1 ;  /* 0x0000001510021211 */ /* 0x000fe400078008ff */
[----:B------:R-:W-:Y:S02]  /*ace0*/  @P1 LEA R21, R22, UR45, 0x1 ;  /* 0x0000002d16151c11 */ /* 0x000fe4000f8e08ff */
[----:B------:R-:W-:Y:S02]  /*acf0*/  @P1 IADD3.X R3, RZ, R6, RZ, P0, !PT ;  /* 0x00000006ff031210 */ /* 0x000fe400007fe4ff */
[----:B------:R-:W-:-:S03]  /*ad00*/  ISETP.GE.AND P0, PT, R5, 0x31, PT ;  /* 0x000000310500780c */ /* 0x000fc60003f06270 */
[----:B------:R-:W-:Y:S01]  /*ad10*/  @!PT LDS RZ, [RZ] ;  /* 0x00000000fffff984 */ /* 0x000fe20000000800 */
[----:B------:R-:W-:Y:S01]  /*ad20*/  @!PT LDS RZ, [RZ] ;  /* 0x00000000fffff984 */ /* 0x000fe20000000800 */
[----:B------:R-:W-:Y:S01]  /*ad30*/  @!PT LDS RZ, [RZ] ;  /* 0x00000000fffff984 */ /* 0x000fe20000000800 */
[----:B------:R0:W-:Y:S01]  /*ad40*/  @P1 LDGSTS.E.BYPASS.LTC128B.128 [R21+0xf400], desc[UR38][R2.64], !P3 ;  /* 0x0f40000002151fae */ /* 0x0001e2000d901d66 */
[----:B------:R-:W-:Y:S01]  /*ad50*/  ISETP.GE.AND P1, PT, R5, 0x41, PT ;  /* 0x000000410500780c */ /* 0x000fe20003f26270 */
[----:B------:R-:W-:-:S08]  /*ad60*/  IMAD.MOV.U32 R13, RZ, RZ, R0 ;  /* 0x000000ffff0d7224 */ /* 0x000fd000078e0000 */
[----:B------:R-:W-:Y:S01]  /*ad70*/  @P0 LEA R25, R22, UR45, 0x1 ;  /* 0x0000002d16190c11 */ /* 0x000fe2000f8e08ff */
[----:B------:R-:W-:-:S07]  /*ad80*/  IMAD.MOV.U32 R7, RZ, RZ, R14 ;  /* 0x000000ffff077224 */ /* 0x000fce00078e000e */
[----:B0-----:R-:W-:Y:S05]  /*ad90*/  WARPSYNC.COLLECTIVE R15, `(.L_x_12898) ;  /* 0x000000000f087348 */ /* 0x001fea0003c00000 */
[----:B------:R1:W2:Y:S02]  /*ada0*/  SHFL.IDX P6, R14, R13, R12, R11 ;  /* 0x0000000c0d0e7389 */ /* 0x0002a400000c000b */
[----:B012---:R-:W-:Y:S01]  /*adb0*/  ENDCOLLECTIVE ;  /* 0x000000000000791b */ /* 0x007fe20003800000 */
.L_x_12898:
[----:B------:R-:W-:Y:S01]  /*adc0*/  @P1 LEA R21, R22, UR45, 0x1 ;  /* 0x0000002d16151c11 */ /* 0x000fe2000f8e08ff */
[----:B------:R-:W-:Y:S02]  /*add0*/  IMAD.MOV.U32 R13, RZ, RZ, R4 ;  /* 0x000000ffff0d7224 */ /* 0x000fe400078e0004 */
[----:B------:R-:W-:Y:S01]  /*ade0*/  IMAD.MOV.U32 R12, RZ, RZ, 0x4 ;  /* 0x00000004ff0c7424 */ /* 0x000fe200078e00ff */
[----:B------:R-:W-:-:S13]  /*adf0*/  @P0 LEA R2, P2, R16, R14, 0x1 ;  /* 0x0000000e10020211 */ /* 0x000fda00078408ff */
[----:B------:R-:W-:Y:S05]  /*ae00*/  WARPSYNC.COLLECTIVE R15, `(.L_x_12899) ;  /* 0x000000000f087348 */ /* 0x000fea0003c00000 */
[----:B------:R0:W1:Y:S02]  /*ae10*/  SHFL.IDX P6, R14, R13, R12, R11 ;  /* 0x0000000c0d0e7389 */ /* 0x00006400000c000b */
[----:B01----:R-:W-:Y:S01]  /*ae20*/  ENDCOLLECTIVE ;  /* 0x000000000000791b */ /* 0x003fe20003800000 */
.L_x_12899:
[----:B------:R-:W-:-:S05]  /*ae30*/  @P0 IADD3.X R3, RZ, R7, RZ, P2, !PT ;  /* 0x00000007ff030210 */ /* 0x000fca00017fe4ff */
        /* <DEDUP_REMOVED lines=9> */
.L_x_12900:
[----:B------:R-:W-:Y:S02]  /*aed0*/  IMAD.MOV.U32 R13, RZ, RZ, R4 ;  /* 0x000000ffff0d7224 */ /* 0x000fe400078e0004 */
[----:B------:R-:W-:Y:S01]  /*aee0*/  IMAD.MOV.U32 R12, RZ, RZ, 0x5 ;  /* 0x00000005ff0c7424 */ /* 0x000fe200078e00ff */
[----:B------:R-:W-:-:S07]  /*aef0*/  MOV R9, R14 ;  /* 0x0000000e00097202 */ /* 0x000fce0000000f00 */
[----:B------:R-:W-:Y:S05]  /*af00*/  WARPSYNC.COLLECTIVE R15, `(.L_x_12901) ;  /* 0x000000000f087348 */ /* 0x000fea0003c00000 */
[----:B------:R0:W1:Y:S02]  /*af10*/  SHFL.IDX P6, R14, R13, R12, R11 ;  /* 0x0000000c0d0e7389 */ /* 0x00006400000c000b */
[----:B01----:R-:W-:Y:S01]  /*af20*/  ENDCOLLECTIVE ;  /* 0x000000000000791b */ /* 0x003fe20003800000 */
.L_x_12901:
[----:B------:R-:W-:-:S05]  /*af30*/  @P1 LEA R2, P0, R16, R9, 0x1 ;  /* 0x0000000910021211 */ /* 0x000fca00078008ff */
[----:B------:R-:W-:Y:S01]  /*af40*/  @P1 IMAD.X R3, RZ, RZ, R6, P0 ;  /* 0x000000ffff031224 */ /* 0x000fe200000e0606 */
[----:B------:R-:W-:-:S04]  /*af50*/  ISETP.GE.AND P0, PT, R5, 0x51, PT ;  /* 0x000000510500780c */ /* 0x000fc80003f06270 */
[----:B------:R-:W-:Y:S01]  /*af60*/  @!PT LDS RZ, [RZ] ;  /* 0x00000000fffff984 */ /* 0x000fe20000000800 */
[----:B------:R-:W-:Y:S01]  /*af70*/  @!PT LDS RZ, [RZ] ;  /* 0x00000000fffff984 */ /* 0x000fe20000000800 */
[----:B------:R-:W-:Y:S01]  /*af80*/  @!PT LDS RZ, [RZ] ;  /* 0x00000000fffff984 */ /* 0x000fe20000000800 */
[----:B------:R0:W-:Y:S01]  /*af90*/  @P1 LDGSTS.E.BYPASS.LTC128B.128 [R21+0x10400], desc[UR38][R2.64], !P3 ;  /* 0x1040000002151fae */ /* 0x0001e2000d901d66 */
[----:B------:R-:W-:Y:S02]  /*afa0*/  ISETP.GE.AND P1, PT, R5, 0x61, PT ;  /* 0x000000610500780c */ /* 0x000fe40003f26270 */
[----:B------:R-:W-:Y:S01]  /*afb0*/  MOV R13, R0 ;  /* 0x00000000000d7202 */ /* 0x000fe20000000f00 */
[----:B------:R-:W-:-:S10]  /*afc0*/  IMAD.MOV.U32 R7, RZ, RZ, R14 ;  /* 0x000000ffff077224 */ /* 0x000fd400078e000e */
[----:B0-----:R-:W-:Y:S05]  /*afd0*/  WARPSYNC.COLLECTIVE R15, `(.L_x_12902) ;  /* 0x000000000f087348 */ /* 0x001fea0003c00000 */
[----:B------:R1:W2:Y:S02]  /*afe0*/  SHFL.IDX P6, R14, R13, R12, R11 ;  /* 0x0000000c0d0e7389 */ /* 0x0002a400000c000b */
[----:B012---:R-:W-:Y:S01]  /*aff0*/  ENDCOLLECTIVE ;  /* 0x000000000000791b */ /* 0x007fe20003800000 */
.L_x_12902:
[----:B------:R-:W-:Y:S02]  /*b000*/  IMAD.MOV.U32 R13, RZ, RZ, R4 ;  /* 0x000000ffff0d7224 */ /* 0x000fe400078e0004 */
[----:B------:R-:W-:Y:S01]  /*b010*/  IMAD.MOV.U32 R12, RZ, RZ, 0x6 ;  /* 0x00000006ff0c7424 */ /* 0x000fe200078e00ff */
[----:B------:R-:W-:-:S13]  /*b020*/  @P0 LEA R2, P2, R16, R14, 0x1 ;  /* 0x0000000e10020211 */ /* 0x000fda00078408ff */
[----:B------:R-:W-:Y:S05]  /*b030*/  WARPSYNC.COLLECTIVE R15, `(.L_x_12903) ;  /* 0x000000000f087348 */ /* 0x000fea0003c00000 */
[----:B------:R0:W1:Y:S02]  /*b040*/  SHFL.IDX P6, R14, R13, R12, R11 ;  /* 0x0000000c0d0e7389 */ /* 0x00006400000c000b */
[----:B01----:R-:W-:Y:S01]  /*b050*/  ENDCOLLECTIVE ;  /* 0x000000000000791b */ /* 0x003fe20003800000 */
.L_x_12903:
[----:B------:R-:W-:Y:S01]  /*b060*/  @P0 IMAD.X R3, RZ, RZ, R7, P2 ;  /* 0x000000ffff030224 */ /* 0x000fe200010e0607 */
[----:B------:R-:W-:-:S05]  /*b070*/  @P0 LEA R7, R22, UR45, 0x1 ;  /* 0x0000002d16070c11 */ /* 0x000fca000f8e08ff */
[----:B------:R-:W-:Y:S01]  /*b080*/  @!PT LDS RZ, [RZ] ;  /* 0x00000000fffff984 */ /* 0x000fe20000000800 */
[----:B------:R-:W-:Y:S01]  /*b090*/  @!PT LDS RZ, [RZ] ;  /* 0x00000000fffff984 */ /* 0x000fe20000000800 */
[----:B------:R-:W-:Y:S01]  /*b0a0*/  @!PT LDS RZ, [RZ] ;  /* 0x00000000fffff984 */ /* 0x000fe20000000800 */
[----:B------:R0:W-:Y:S01]  /*b0b0*/  @P0 LDGSTS.E.BYPASS.LTC128B.128 [R7+0x10c00], desc[UR38][R2.64], !P3 ;  /* 0x10c0000002070fae */ /* 0x0001e2000d901d66 */
[----:B------:R-:W-:Y:S01]  /*b0c0*/  MOV R13, R0 ;  /* 0x00000000000d7202 */ /* 0x000fe20000000f00 */
[----:B------:R-:W-:-:S07]  /*b0d0*/  IMAD.MOV.U32 R6, RZ, RZ, R14 ;  /* 0x000000ffff067224 */ /* 0x000fce00078e000e */
[----:B0-----:R-:W-:Y:S05]  /*b0e0*/  WARPSYNC.COLLECTIVE R15, `(.L_x_12904) ;  /* 0x000000000f087348 */ /* 0x001fea0003c00000 */
[----:B------:R1:W2:Y:S02]  /*b0f0*/  SHFL.IDX P6, R14, R13, R12, R11 ;  /* 0x0000000c0d0e7389 */ /* 0x0002a400000c000b */
[----:B012---:R-:W-:Y:S01]  /*b100*/  ENDCOLLECTIVE ;  /* 0x000000000000791b */ /* 0x007fe20003800000 */
.L_x_12904:
[----:B------:R-:W-:Y:S02]  /*b110*/  IMAD.MOV.U32 R13, RZ, RZ, R4 ;  /* 0x000000ffff0d7224 */ /* 0x000fe400078e0004 */
[----:B------:R-:W-:Y:S02]  /*b120*/  IMAD.MOV.U32 R12, RZ, RZ, 0x7 ;  /* 0x00000007ff0c7424 */ /* 0x000fe400078e00ff */
[----:B------:R-:W-:-:S07]  /*b130*/  IMAD.MOV.U32 R9, RZ, RZ, R14 ;  /* 0x000000ffff097224 */ /* 0x000fce00078e000e */
[----:B------:R-:W-:Y:S05]  /*b140*/  WARPSYNC.COLLECTIVE R15, `(.L_x_12905) ;  /* 0x000000000f087348 */ /* 0x000fea0003c00000 */
[----:B------:R0:W1:Y:S02]  /*b150*/  SHFL.IDX P6, R14, R13, R12, R11 ;  /* 0x0000000c0d0e7389 */ /* 0x00006400000c000b */
[----:B01----:R-:W-:Y:S01]  /*b160*/  ENDCOLLECTIVE ;  /* 0x000000000000791b */ /* 0x003fe20003800000 */
.L_x_12905:
[----:B------:R-:W-:Y:S02]  /*b170*/  @P1 LEA R2, P0, R16, R9, 0x1 ;  /* 0x0000000910021211 */ /* 0x000fe400078008ff */
[----:B------:R-:W-:-:S03]  /*b180*/  @P1 LEA R9, R22, UR45, 0x1 ;  /* 0x0000002d16091c11 */ /* 0x000fc6000f8e08ff */
[----:B------:R-:W-:-:S05]  /*b190*/  @P1 IMAD.X R3, RZ, RZ, R6, P0 ;  /* 0x000000ffff031224 */ /* 0x000fca00000e0606 */
[----:B------:R-:W-:Y:S01]  /*b1a0*/  @!PT LDS RZ, [RZ] ;  /* 0x00000000fffff984 */ /* 0x000fe20000000800 */
[----:B------:R-:W-:Y:S01]  /*b1b0*/  @!PT LDS RZ, [RZ] ;  /* 0x00000000fffff984 */ /* 0x000fe20000000800 */
[----:B------:R-:W-:Y:S01]  /*b1c0*/  @!PT LDS RZ, [RZ] ;  /* 0x00000000fffff984 */ /* 0x000fe20000000800 */
[----:B------:R0:W-:Y:S01]  /*b1d0*/  @P1 LDGSTS.E.BYPASS.LTC128B.128 [R9+0x11400], desc[UR38][R2.64], !P3 ;  /* 0x1140000002091fae */ /* 0x0001e2000d901d66 */
[----:B------:R-:W-:Y:S01]  /*b1e0*/  IMAD.MOV.U32 R13, RZ, RZ, R0 ;  /* 0x000000ffff0d7224 */ /* 0x000fe200078e0000 */
[----:B------:R-:W-:-:S07]  /*b1f0*/  MOV R4, R14 ;  /* 0x0000000e00047202 */ /* 0x000fce0000000f00 */
[----:B0-----:R-:W-:Y:S05]  /*b200*/  WARPSYNC.COLLECTIVE R15, `(.L_x_12906) ;  /* 0x000000000f087348 */ /* 0x001fea0003c00000 */
[----:B------:R1:W2:Y:S02]  /*b210*/  SHFL.IDX P6, R14, R13, R12, R11 ;  /* 0x0000000c0d0e7389 */ /* 0x0002a400000c000b */
[----:B012---:R-:W-:Y:S01]  /*b220*/  ENDCOLLECTIVE ;  /* 0x000000000000791b */ /* 0x007fe20003800000 */
.L_x_12906:
[----:B------:R-:W-:Y:S05]  /*b230*/  BRA `(.L_x_12907) ;  /* 0xffffffcc00287947 */ /* 0x000fea000383ffff */
.L_x_12854:
[----:B------:R-:W-:Y:S01]  /*b240*/  IMAD.MOV.U32 R13, RZ, RZ, R8 ;  /* 0x000000ffff0d7224 */ /* 0x000fe200078e0008 */
[----:B------:R-:W-:Y:S01]  /*b250*/  MOV R15, 0xffffffff ;  /* 0xffffffff000f7802 */ /* 0x000fe20000000f00 */
[----:B------:R-:W-:Y:S02]  /*b260*/  IMAD.MOV.U32 R12, RZ, RZ, RZ ;  /* 0x000000ffff0c7224 */ /* 0x000fe400078e00ff */
[----:B------:R-:W-:Y:S02]  /*b270*/  IMAD.MOV.U32 R11, RZ, RZ, 0x181f ;  /* 0x0000181fff0b7424 */ /* 0x000fe400078e00ff */
[----:B------:R-:W-:-:S07]  /*b280*/  IMAD R6, R24, 0xc0, R20 ;  /* 0x000000c018067824 */ /* 0x000fce00078e0214 */
[----:B------:R-:W-:Y:S05]  /*b290*/  WARPSYNC.COLLECTIVE R15, `(.L_x_12908) ;  /* 0x000000000f087348 */ /* 0x000fea0003c00000 */
[----:B------:R0:W1:Y:S02]  /*b2a0*/  SHFL.IDX P6, R14, R13, R12, R11 ;  /* 0x0000000c0d0e7389 */ /* 0x00006400000c000b */
[----:B01----:R-:W-:Y:S01]  /*b2b0*/  ENDCOLLECTIVE ;  /* 0x000000000000791b */ /* 0x003fe20003800000 */
.L_x_12908:
[----:B------:R-:W-:Y:S02]  /*b2c0*/  IMAD.MOV.U32 R13, RZ, RZ, R5 ;  /* 0x000000ffff0d7224 */ /* 0x000fe400078e0005 */
[----:B------:R-:W-:-:S07]  /*b2d0*/  IMAD.MOV.U32 R2, RZ, RZ, R14 ;  /* 0x000000ffff027224 */ /* 0x000fce00078e000e */
[----:B------:R-:W-:Y:S05]  /*b2e0*/  WARPSYNC.COLLECTIVE R15, `(.L_x_12909) ;  /* 0x000000000f087348 */ /* 0x000fea0003c00000 */
[----:B------:R0:W1:Y:S02]  /*b2f0*/  SHFL.IDX P6, R14, R13, R12, R11 ;  /* 0x0000000c0d0e7389 */ /* 0x00006400000c000b */
[----:B01----:R-:W-:Y:S01]  /*b300*/  ENDCOLLECTIVE ;  /* 0x000000000000791b */ /* 0x003fe20003800000 */
.L_x_12909:
[----:B------:R-:W-:Y:S02]  /*b310*/  ULDC UR4, c[0x0][0x288] ;  /* 0x0000a20000047ab9 */ /* 0x000fe40000000800 */
[----:B------:R-:W-:Y:S01]  /*b320*/  IMAD R4, R9, UR4, RZ ;  /* 0x0000000409047c24 */ /* 0x000fe2000f8e02ff */
[----:B------:R-:W-:-:S04]  /*b330*/  IADD3 R9, R6, 0x10, RZ ;  /* 0x0000001006097810 */ /* 0x000fc80007ffe0ff */
[----:B------:R-:W-:Y:S01]  /*b340*/  ISETP.GE.AND P1, PT, R6, R4, PT ;  /* 0x000000040600720c */ /* 0x000fe20003f26270 */
[----:B------:R-:W-:Y:S02]  /*b350*/  IMAD.MOV.U32 R13, RZ, RZ, R8 ;  /* 0x000000ffff0d7224 */ /* 0x000fe400078e0008 */
[----:B------:R-:W-:-:S10]  /*b360*/  IMAD.MOV.U32 R12, RZ, RZ, 0x1 ;  /* 0x00000001ff0c7424 */ /* 0x000fd400078e00ff */
[----:B------:R-:W-:Y:S02]  /*b370*/  @!P1 LEA R25, R22, UR45, 0x1 ;  /* 0x0000002d16199c11 */ /* 0x000fe4000f8e08ff */
[----:B------:R-:W-:-:S05]  /*b380*/  @!P1 LEA R14, P2, R16, R14, 0x1 ;  /* 0x0000000e100e9211 */ /* 0x000fca00078408ff */
[----:B------:R-:W-:Y:S02]  /*b390*/  @!P1 IMAD.X R3, RZ, RZ, R2, P2 ;  /* 0x000000ffff039224 */ /* 0x000fe400010e0602 */
[----:B------:R-:W-:-:S07]  /*b3a0*/  @!P1 IMAD.MOV.U32 R2, RZ, RZ, R14 ;  /* 0x000000ffff029224 */ /* 0x000fce00078e000e */
[----:B------:R-:W-:Y:S05]  /*b3b0*/  WARPSYNC.COLLECTIVE R15, `(.L_x_12910) ;  /* 0x000000000f087348 */ /* 0x000fea0003c00000 */
[----:B------:R0:W1:Y:S02]  /*b3c0*/  SHFL.IDX P6, R14, R13, R12, R11 ;  /* 0x0000000c0d0e7389 */ /* 0x00006400000c000b */
[----:B01----:R-:W-:Y:S01]  /*b3d0*/  ENDCOLLECTIVE ;  /* 0x000000000000791b */ /* 0x003fe20003800000 */
.L_x_12910:
[----:B------:R-:W-:Y:S01]  /*b3e0*/  @!PT LDS RZ, [RZ] ;  /* 0x00000000fffff984 */ /* 0x000fe20000000800 */
[----:B------:R-:W-:Y:S01]  /*b3f0*/  @!PT LDS RZ, [RZ] ;  /* 0x00000000fffff984 */ /* 0x000fe20000000800 */
[----:B------:R-:W-:Y:S01]  /*b400*/  @!PT LDS RZ, [RZ] ;  /* 0x00000000fffff984 */ /* 0x000fe20000000800 */
[----:B------:R0:W-:Y:S01]  /*b410*/  @!P1 LDGSTS.E.BYPASS.LTC128B.128 [R25+0x8400], desc[UR38][R2.64], !P0 ;  /* 0x0840000002199fae */ /* 0x0001e2000c101d66 */
[----:B------:R-:W-:Y:S01]  /*b420*/  ISETP.GE.AND P1, PT, R9, R4, PT ;  /* 0x000000040900720c */ /* 0x000fe20003f26270 */
[----:B------:R-:W-:Y:S02]  /*b430*/  VIADD R9, R6, 0x20 ;  /* 0x0000002006097836 */ /* 0x000fe40000000000 */
[----:B------:R-:W-:-:S10]  /*b440*/  IMAD.MOV.U32 R13, RZ, RZ, R5 ;  /* 0x000000ffff0d7224 */ /* 0x000fd400078e0005 */
[----:B0-----:R-:W-:Y:S01]  /*b450*/  @!P1 LEA R25, R22, UR45, 0x1 ;  /* 0x0000002d16199c11 */ /* 0x001fe2000f8e08ff */
[----:B------:R-:W-:-:S07]  /*b460*/  IMAD.MOV.U32 R10, RZ, RZ, R14 ;  /* 0x000000ffff0a7224 */ /* 0x000fce00078e000e */
[----:B------:R-:W-:Y:S05]  /*b470*/  WARPSYNC.COLLECTIVE R15, `(.L_x_12911) ;  /* 0x000000000f087348 */ /* 0x000fea0003c00000 */
[----:B------:R0:W1:Y:S02]  /*b480*/  SHFL.IDX P6, R14, R13, R12, R11 ;  /* 0x0000000c0d0e7389 */ /* 0x00006400000c000b */
[----:B01----:R-:W-:Y:S01]  /*b490*/  ENDCOLLECTIVE ;  /* 0x000000000000791b */ /* 0x003fe20003800000 */
.L_x_12911:
[----:B------:R-:W-:Y:S02]  /*b4a0*/  IMAD.MOV.U32 R13, RZ, RZ, R8 ;  /* 0x000000ffff0d7224 */ /* 0x000fe400078e0008 */
[----:B------:R-:W-:Y:S01]  /*b4b0*/  IMAD.MOV.U32 R12, RZ, RZ, 0x2 ;  /* 0x00000002ff0c7424 */ /* 0x000fe200078e00ff */
[----:B------:R-:W-:-:S07]  /*b4c0*/  MOV R21, R14 ;  /* 0x0000000e00157202 */ /* 0x000fce0000000f00 */
[----:B------:R-:W-:Y:S05]  /*b4d0*/  WARPSYNC.COLLECTIVE R15, `(.L_x_12912) ;  /* 0x000000000f087348 */ /* 0x000fea0003c00000 */
[----:B------:R0:W1:Y:S02]  /*b4e0*/  SHFL.IDX P6, R14, R13, R12, R11 ;  /* 0x0000000c0d0e7389 */ /* 0x00006400000c000b */
[----:B01----:R-:W-:Y:S01]  /*b4f0*/  ENDCOLLECTIVE ;  /* 0x000000000000791b */ /* 0x003fe20003800000 */
.L_x_12912:
[----:B------:R-:W-:-:S05]  /*b500*/  @!P1 LEA R2, P2, R16, R21, 0x1 ;  /* 0x0000001510029211 */ /* 0x000fca00078408ff */
[----:B------:R-:W-:-:S05]  /*b510*/  @!P1 IMAD.X R3, RZ, RZ, R10, P2 ;  /* 0x000000ffff039224 */ /* 0x000fca00010e060a */
[----:B------:R-:W-:Y:S01]  /*b520*/  @!PT LDS RZ, [RZ] ;  /* 0x00000000fffff984 */ /* 0x000fe20000000800 */
[----:B------:R-:W-:Y:S01]  /*b530*/  @!PT LDS RZ, [RZ] ;  /* 0x00000000fffff984 */ /* 0x000fe20000000800 */
[----:B------:R-:W-:Y:S01]  /*b540*/  @!PT LDS RZ, [RZ] ;  /* 0x00000000fffff984 */ /* 0x000fe20000000800 */
[----:B------:R0:W-:Y:S01]  /*b550*/  @!P1 LDGSTS.E.BYPASS.LTC128B.128 [R25+0x8c00], desc[UR38][R2.64], !P0 ;  /* 0x08c0000002199fae */ /* 0x0001e2000c101d66 */
[----:B------:R-:W-:Y:S01]  /*b560*/  ISETP.GE.AND P1, PT, R9, R4, PT ;  /* 0x000000040900720c */ /* 0x000fe20003f26270 */
[----:B------:R-:W-:Y:S01]  /*b570*/  IMAD.MOV.U32 R13, RZ, RZ, R5 ;  /* 0x000000ffff0d7224 */ /* 0x000fe200078e0005 */
[----:B------:R-:W-:-:S11]  /*b580*/  MOV R9, R14 ;  /* 0x0000000e00097202 */ /* 0x000fd60000000f00 */
[----:B0-----:R-:W-:Y:S05]  /*b590*/  WARPSYNC.COLLECTIVE R15, `(.L_x_12913) ;  /* 0x000000000f087348 */ /* 0x001fea0003c00000 */
[----:B------:R1:W2:Y:S02]  /*b5a0*/  SHFL.IDX P6, R14, R13, R12, R11 ;  /* 0x0000000c0d0e7389 */ /* 0x0002a400000c000b */
[----:B012---:R-:W-:Y:S01]  /*b5b0*/  ENDCOLLECTIVE ;  /* 0x000000000000791b */ /* 0x007fe20003800000 */
.L_x_12913:
[----:B------:R-:W-:Y:S01]  /*b5c0*/  @!P1 LEA R20, R22, UR45, 0x1 ;  /* 0x0000002d16149c11 */ /* 0x000fe2000f8e08ff */
[----:B------:R-:W-:Y:S01]  /*b5d0*/  IMAD.MOV.U32 R13, RZ, RZ, R8 ;  /* 0x000000ffff0d7224 */ /* 0x000fe200078e0008 */
[----:B------:R-:W-:Y:S02]  /*b5e0*/  MOV R12, 0x3 ;  /* 0x00000003000c7802 */ /* 0x000fe40000000f00 */
[----:B------:R-:W-:-:S13]  /*b5f0*/  @!P1 LEA R2, P2, R16, R14, 0x1 ;  /* 0x0000000e10029211 */ /* 0x000fda00078408ff */
[----:B------:R-:W-:Y:S05]  /*b600*/  WARPSYNC.COLLECTIVE R15, `(.L_x_12914) ;  /* 0x000000000f087348 */ /* 0x000fea0003c00000 */
[----:B------:R0:W1:Y:S02]  /*b610*/  SHFL.IDX P6, R14, R13, R12, R11 ;  /* 0x0000000c0d0e7389 */ /* 0x00006400000c000b */
[----:B01----:R-:W-:Y:S01]  /*b620*/  ENDCOLLECTIVE ;  /* 0x000000000000791b */ /* 0x003fe20003800000 */
.L_x_12914:
[----:B------:R-:W-:Y:S02]  /*b630*/  @!P1 IMAD.X R3, RZ, RZ, R9, P2 ;  /* 0x000000ffff039224 */ /* 0x000fe400010e0609 */
[----:B------:R-:W-:-:S03]  /*b640*/  VIADD R9, R6, 0x30 ;  /* 0x0000003006097836 */ /* 0x000fc60000000000 */
[----:B------:R-:W-:Y:S01]  /*b650*/  @!PT LDS RZ, [RZ] ;  /* 0x00000000fffff984 */ /* 0x000fe20000000800 */
[----:B------:R-:W-:Y:S01]  /*b660*/  @!PT LDS RZ, [RZ] ;  /* 0x00000000fffff984 */ /* 0x000fe20000000800 */
[----:B------:R-:W-:Y:S01]  /*b670*/  @!PT LDS RZ, [RZ] ;  /* 0x00000000fffff984 */ /* 0x000fe20000000800 */
[----:B------:R0:W-:Y:S02]  /*b680*/  @!P1 LDGSTS.E.BYPASS.LTC128B.128 [R20+0x9400], desc[UR38][R2.64], !P0 ;  /* 0x0940000002149fae */ /* 0x0001e4000c101d66 */
[----:B------:R-:W-:Y:S02]  /*b690*/  ISETP.GE.AND P1, PT, R9, R4, PT ;  /* 0x000000040900720c */ /* 0x000fe40003f26270 */
[----:B------:R-:W-:Y:S01]  /*b6a0*/  IADD3 R9, R6, 0x40, RZ ;  /* 0x0000004006097810 */ /* 0x000fe20007ffe0ff */
[----:B------:R-:W-:-:S10]  /*b6b0*/  IMAD.MOV.U32 R13, RZ, RZ, R5 ;  /* 0x000000ffff0d7224 */ /* 0x000fd400078e0005 */
[----:B------:R-:W-:Y:S01]  /*b6c0*/  @!P1 LEA R25, R22, UR45, 0x1 ;  /* 0x0000002d16199c11 */ /* 0x000fe2000f8e08ff */
[----:B0-----:R-:W-:-:S07]  /*b6d0*/  IMAD.MOV.U32 R10, RZ, RZ, R14 ;  /* 0x000000ffff0a7224 */ /* 0x001fce00078e000e */
[----:B------:R-:W-:Y:S05]  /*b6e0*/  WARPSYNC.COLLECTIVE R15, `(.L_x_12915) ;  /* 0x000000000f087348 */ /* 0x000fea0003c00000 */
[----:B------:R0:W1:Y:S02]  /*b6f0*/  SHFL.IDX P6, R14, R13, R12, R11 ;  /* 0x0000000c0d0e7389 */ /* 0x00006400000c000b */
[----:B01----:R-:W-:Y:S01]  /*b700*/  ENDCOLLECTIVE ;  /* 0x000000000000791b */ /* 0x003fe20003800000 */
.L_x_12915:
[----:B------:R-:W-:Y:S02]  /*b710*/  IMAD.MOV.U32 R13, RZ, RZ, R8 ;  /* 0x000000ffff0d7224 */ /* 0x000fe400078e0008 */
[----:B------:R-:W-:Y:S02]  /*b720*/  IMAD.MOV.U32 R12, RZ, RZ, 0x4 ;  /* 0x00000004ff0c7424 */ /* 0x000fe400078e00ff */
[----:B------:R-:W-:-:S07]  /*b730*/  IMAD.MOV.U32 R21, RZ, RZ, R14 ;  /* 0x000000ffff157224 */ /* 0x000fce00078e000e */
[----:B------:R-:W-:Y:S05]  /*b740*/  WARPSYNC.COLLECTIVE R15, `(.L_x_12916) ;  /* 0x000000000f087348 */ /* 0x000fea0003c00000 */
[----:B------:R0:W1:Y:S02]  /*b750*/  SHFL.IDX P6, R14, R13, R12, R11 ;  /* 0x0000000c0d0e7389 */ /* 0x00006400000c000b */
[----:B01----:R-:W-:Y:S01]  /*b760*/  ENDCOLLECTIVE ;  /* 0x000000000000791b */ /* 0x003fe20003800000 */
.L_x_12916:
[----:B------:R-:W-:-:S05]  /*b770*/  @!P1 LEA R2, P2, R16, R21, 0x1 ;  /* 0x0000001510029211 */ /* 0x000fca00078408ff */
[----:B------:R-:W-:-:S05]  /*b780*/  @!P1 IMAD.X R3, RZ, RZ, R10, P2 ;  /* 0x000000ffff039224 */ /* 0x000fca00010e060a */
[----:B------:R-:W-:Y:S01]  /*b790*/  @!PT LDS RZ, [RZ] ;  /* 0x00000000fffff984 */ /* 0x000fe20000000800 */
[----:B------:R-:W-:Y:S01]  /*b7a0*/  @!PT LDS RZ, [RZ] ;  /* 0x00000000fffff984 */ /* 0x000fe20000000800 */
[----:B------:R-:W-:Y:S01]  /*b7b0*/  @!PT LDS RZ, [RZ] ;  /* 0x00000000fffff984 */ /* 0x000fe20000000800 */
[----:B------:R0:W-:Y:S01]  /*b7c0*/  @!P1 LDGSTS.E.BYPASS.LTC128B.128 [R25+0x9c00], desc[UR38][R2.64], !P0 ;  /* 0x09c0000002199fae */ /* 0x0001e2000c101d66 */
[----:B------:R-:W-:Y:S01]  /*b7d0*/  IMAD.MOV.U32 R13, RZ, RZ, R5 ;  /* 0x000000ffff0d7224 */ /* 0x000fe200078e0005 */
[----:B------:R-:W-:Y:S01]  /*b7e0*/  ISETP.GE.AND P1, PT, R9, R4, PT ;  /* 0x000000040900720c */ /* 0x000fe20003f26270 */
[----:B------:R-:W-:-:S12]  /*b7f0*/  IMAD.MOV.U32 R9, RZ, RZ, R14 ;  /* 0x000000ffff097224 */ /* 0x000fd800078e000e */
[----:B0-----:R-:W-:Y:S05]  /*b800*/  WARPSYNC.COLLECTIVE R15, `(.L_x_12917) ;  /* 0x000000000f087348 */ /* 0x001fea0003c00000 */
[----:B------:R1:W2:Y:S02]  /*b810*/  SHFL.IDX P6, R14, R13, R12, R11 ;  /* 0x0000000c0d0e7389 */ /* 0x0002a400000c000b */
[----:B012---:R-:W-:Y:S01]  /*b820*/  ENDCOLLECTIVE ;  /* 0x000000000000791b */ /* 0x007fe20003800000 */
.L_x_12917:
[----:B------:R-:W-:Y:S01]  /*b830*/  @!P1 LEA R20, R22, UR45, 0x1 ;  /* 0x0000002d16149c11 */ /* 0x000fe2000f8e08ff */
[----:B------:R-:W-:Y:S02]  /*b840*/  IMAD.MOV.U32 R13, RZ, RZ, R8 ;  /* 0x000000ffff0d7224 */ /* 0x000fe400078e0008 */
[----:B------:R-:W-:Y:S01]  /*b850*/  IMAD.MOV.U32 R12, RZ, RZ, 0x5 ;  /* 0x00000005ff0c7424 */ /* 0x000fe200078e00ff */
[----:B------:R-:W-:-:S13]  /*b860*/  @!P1 LEA R2, P2, R16, R14, 0x1 ;  /* 0x0000000e10029211 */ /* 0x000fda00078408ff */
[----:B------:R-:W-:Y:S05]  /*b870*/  WARPSYNC.COLLECTIVE R15, `(.L_x_12918) ;  /* 0x000000000f087348 */ /* 0x000fea0003c00000 */
[----:B------:R0:W1:Y:S02]  /*b880*/  SHFL.IDX P6, R14, R13, R12, R11 ;  /* 0x0000000c0d0e7389 */ /* 0x00006400000c000b */
[----:B01----:R-:W-:Y:S01]  /*b890*/  ENDCOLLECTIVE ;  /* 0x000000000000791b */ /* 0x003fe20003800000 */
.L_x_12918:
[----:B------:R-:W-:Y:S01]  /*b8a0*/  @!P1 IADD3.X R3, RZ, R9, RZ, P2, !PT ;  /* 0x00000009ff039210 */ /* 0x000fe200017fe4ff */
[----:B------:R-:W-:-:S04]  /*b8b0*/  VIADD R9, R6, 0x50 ;  /* 0x0000005006097836 */ /* 0x000fc80000000000 */
[----:B------:R-:W-:Y:S01]  /*b8c0*/  @!PT LDS RZ, [RZ] ;  /* 0x00000000fffff984 */ /* 0x000fe20000000800 */
[----:B------:R-:W-:Y:S01]  /*b8d0*/  @!PT LDS RZ, [RZ] ;  /* 0x00000000fffff984 */ /* 0x000fe20000000800 */
[----:B------:R-:W-:Y:S01]  /*b8e0*/  @!PT LDS RZ, [RZ] ;  /* 0x00000000fffff984 */ /* 0x000fe20000000800 */
[----:B------:R0:W-:Y:S01]  /*b8f0*/  @!P1 LDGSTS.E.BYPASS.LTC128B.128 [R20+0xa400], desc[UR38][R2.64], !P0 ;  /* 0x0a40000002149fae */ /* 0x0001e2000c101d66 */
[----:B------:R-:W-:Y:S01]  /*b900*/  ISETP.GE.AND P1, PT, R9, R4, PT ;  /* 0x000000040900720c */ /* 0x000fe20003f26270 */
[----:B------:R-:W-:Y:S01]  /*b910*/  VIADD R9, R6, 0x60 ;  /* 0x0000006006097836 */ /* 0x000fe20000000000 */
[----:B------:R-:W-:-:S11]  /*b920*/  MOV R13, R5 ;  /* 0x00000005000d7202 */ /* 0x000fd60000000f00 */
[----:B------:R-:W-:Y:S01]  /*b930*/  @!P1 LEA R25, R22, UR45, 0x1 ;  /* 0x0000002d16199c11 */ /* 0x000fe2000f8e08ff */
[----:B0-----:R-:W-:-:S07]  /*b940*/  IMAD.MOV.U32 R10, RZ, RZ, R14 ;  /* 0x000000ffff0a7224 */ /* 0x001fce00078e000e */
[----:B------:R-:W-:Y:S05]  /*b950*/  WARPSYNC.COLLECTIVE R15, `(.L_x_12919) ;  /* 0x000000000f087348 */ /* 0x000fea0003c00000 */
[----:B------:R0:W1:Y:S02]  /*b960*/  SHFL.IDX P6, R14, R13, R12, R11 ;  /* 0x0000000c0d0e7389 */ /* 0x00006400000c000b */
[----:B01----:R-:W-:Y:S01]  /*b970*/  ENDCOLLECTIVE ;  /* 0x000000000000791b */ /* 0x003fe20003800000 */
.L_x_12919:
[----:B------:R-:W-:Y:S01]  /*b980*/  IMAD.MOV.U32 R13, RZ, RZ, R8 ;  /* 0x000000ffff0d7224 */ /* 0x000fe200078e0008 */
[----:B------:R-:W-:Y:S01]  /*b990*/  MOV R12, 0x6 ;  /* 0x00000006000c7802 */ /* 0x000fe20000000f00 */
[----:B------:R-:W-:-:S07]  /*b9a0*/  IMAD.MOV.U32 R21, RZ, RZ, R14 ;  /* 0x000000ffff157224 */ /* 0x000fce00078e000e */
[----:B------:R-:W-:Y:S05]  /*b9b0*/  WARPSYNC.COLLECTIVE R15, `(.L_x_12920) ;  /* 0x000000000f087348 */ /* 0x000fea0003c00000 */
[----:B------:R0:W1:Y:S02]  /*b9c0*/  SHFL.IDX P6, R14, R13, R12, R11 ;  /* 0x0000000c0d0e7389 */ /* 0x00006400000c000b */
[----:B01----:R-:W-:Y:S01]  /*b9d0*/  ENDCOLLECTIVE ;  /* 0x000000000000791b */ /* 0x003fe20003800000 */
.L_x_12920:
        /* <DEDUP_REMOVED lines=12> */
.L_x_12921:
[----:B------:R-:W-:Y:S01]  /*baa0*/  @!P1 LEA R10, R22, UR45, 0x1 ;  /* 0x0000002d160a9c11 */ /* 0x000fe2000f8e08ff */
[----:B------:R-:W-:Y:S01]  /*bab0*/  IMAD.MOV.U32 R13, RZ, RZ, R8 ;  /* 0x000000ffff0d7224 */ /* 0x000fe200078e0008 */
[----:B------:R-:W-:Y:S02]  /*bac0*/  MOV R12, 0x7 ;  /* 0x00000007000c7802 */ /* 0x000fe40000000f00 */
[----:B------:R-:W-:-:S13]  /*bad0*/  @!P1 LEA R2, P2, R16, R14, 0x1 ;  /* 0x0000000e10029211 */ /* 0x000fda00078408ff */
[----:B------:R-:W-:Y:S05]  /*bae0*/  WARPSYNC.COLLECTIVE R15, `(.L_x_12922) ;  /* 0x000000000f087348 */ /* 0x000fea0003c00000 */
[----:B------:R0:W1:Y:S02]  /*baf0*/  SHFL.IDX P6, R14, R13, R12, R11 ;  /* 0x0000000c0d0e7389 */ /* 0x00006400000c000b */
[----:B01----:R-:W-:Y:S01]  /*bb00*/  ENDCOLLECTIVE ;  /* 0x000000000000791b */ /* 0x003fe20003800000 */
.L_x_12922:
[----:B------:R-:W-:-:S05]  /*bb10*/  @!P1 IMAD.X R3, RZ, RZ, R9, P2 ;  /* 0x000000ffff039224 */ /* 0x000fca00010e0609 */
[----:B------:R-:W-:Y:S01]  /*bb20*/  @!PT LDS RZ, [RZ] ;  /* 0x00000000fffff984 */ /* 0x000fe20000000800 */
[----:B------:R-:W-:Y:S01]  /*bb30*/  @!PT LDS RZ, [RZ] ;  /* 0x00000000fffff984 */ /* 0x000fe20000000800 */
[----:B------:R-:W-:Y:S01]  /*bb40*/  @!PT LDS RZ, [RZ] ;  /* 0x00000000fffff984 */ /* 0x000fe20000000800 */
[----:B------:R0:W-:Y:S01]  /*bb50*/  @!P1 LDGSTS.E.BYPASS.LTC128B.128 [R10+0xb400], desc[UR38][R2.64], !P0 ;  /* 0x0b400000020a9fae */ /* 0x0001e2000c101d66 */
[----:B------:R-:W-:Y:S01]  /*bb60*/  IMAD.MOV.U32 R13, RZ, RZ, R5 ;  /* 0x000000ffff0d7224 */ /* 0x000fe200078e0005 */
[C---:B------:R-:W-:Y:S01]  /*bb70*/  IADD3 R5, R6.reuse, 0x80, RZ ;  /* 0x0000008006057810 */ /* 0x040fe20007ffe0ff */
[----:B0-----:R-:W-:Y:S02]  /*bb80*/  VIADD R3, R6, 0x70 ;  /* 0x0000007006037836 */ /* 0x001fe40000000000 */
[----:B------:R-:W-:-:S03]  /*bb90*/  IMAD.MOV.U32 R8, RZ, RZ, R14 ;  /* 0x000000ffff087224 */ /* 0x000fc600078e000e */
[----:B------:R-:W-:-:S13]  /*bba0*/  ISETP.GE.AND P1, PT, R3, R4, PT ;  /* 0x000000040300720c */ /* 0x000fda0003f26270 */
[----:B------:R-:W-:Y:S05]  /*bbb0*/  WARPSYNC.COLLECTIVE R15, `(.L_x_12923) ;  /* 0x000000000f087348 */ /* 0x000fea0003c00000 */
[----:B------:R0:W1:Y:S02]  /*bbc0*/  SHFL.IDX P6, R14, R13, R12, R11 ;  /* 0x0000000c0d0e7389 */ /* 0x00006400000c000b */
[----:B01----:R-:W-:Y:S01]  /*bbd0*/  ENDCOLLECTIVE ;  /* 0x000000000000791b */ /* 0x003fe20003800000 */
.L_x_12923:
[----:B------:R-:W-:Y:S01]  /*bbe0*/  @!P1 LEA R25, R22, UR45, 0x1 ;  /* 0x0000002d16199c11 */ /* 0x000fe2000f8e08ff */
[----:B------:R-:W-:Y:S02]  /*bbf0*/  IMAD.MOV.U32 R13, RZ, RZ, R7 ;  /* 0x000000ffff0d7224 */ /* 0x000fe400078e0007 */
[----:B------:R-:W-:Y:S01]  /*bc00*/  IMAD.MOV.U32 R12, RZ, RZ, RZ ;  /* 0x000000ffff0c7224 */ /* 0x000fe200078e00ff */
[----:B------:R-:W-:-:S13]  /*bc10*/  @!P1 LEA R2, P2, R16, R14, 0x1 ;  /* 0x0000000e10029211 */ /* 0x000fda00078408ff */
[----:B------:R-:W-:Y:S05]  /*bc20*/  WARPSYNC.COLLECTIVE R15, `(.L_x_12924) ;  /* 0x000000000f087348 */ /* 0x000fea0003c00000 */
[----:B------:R0:W1:Y:S02]  /*bc30*/  SHFL.IDX P6, R14, R13, R12, R11 ;  /* 0x0000000c0d0e7389 */ /* 0x00006400000c000b */
[----:B01----:R-:W-:Y:S01]  /*bc40*/  ENDCOLLECTIVE ;  /* 0x000000000000791b */ /* 0x003fe20003800000 */
.L_x_12924:
[----:B------:R-:W-:-:S05]  /*bc50*/  @!P1 IMAD.X R3, RZ, RZ, R8, P2 ;  /* 0x000000ffff039224 */ /* 0x000fca00010e0608 */
[----:B------:R-:W-:Y:S01]  /*bc60*/  @!PT LDS RZ, [RZ] ;  /* 0x00000000fffff984 */ /* 0x000fe20000000800 */
[----:B------:R-:W-:Y:S01]  /*bc70*/  @!PT LDS RZ, [RZ] ;  /* 0x00000000fffff984 */ /* 0x000fe20000000800 */
[----:B------:R-:W-:Y:S01]  /*bc80*/  @!PT LDS RZ, [RZ] ;  /* 0x00000000fffff984 */ /* 0x000fe20000000800 */
[----:B------:R0:W-:Y:S01]  /*bc90*/  @!P1 LDGSTS.E.BYPASS.LTC128B.128 [R25+0xbc00], desc[UR38][R2.64], !P0 ;  /* 0x0bc0000002199fae */ /* 0x0001e2000c101d66 */
[----:B------:R-:W-:Y:S01]  /*bca0*/  ISETP.GE.AND P1, PT, R5, R4, PT ;  /* 0x000000040500720c */ /* 0x000fe20003f26270 */
[----:B------:R-:W-:Y:S02]  /*bcb0*/  VIADD R5, R6, 0x90 ;  /* 0x0000009006057836 */ /* 0x000fe40000000000 */
[----:B------:R-:W-:Y:S02]  /*bcc0*/  IMAD.MOV.U32 R13, RZ, RZ, R0 ;  /* 0x000000ffff0d7224 */ /* 0x000fe400078e0000 */
[----:B------:R-:W-:-:S08]  /*bcd0*/  IMAD.MOV.U32 R9, RZ, RZ, R14 ;  /* 0x000000ffff097224 */ /* 0x000fd000078e000e */
[----:B0-----:R-:W-:Y:S05]  /*bce0*/  WARPSYNC.COLLECTIVE R15, `(.L_x_12925) ;  /* 0x000000000f087348 */ /* 0x001fea0003c00000 */
[----:B------:R1:W2:Y:S02]  /*bcf0*/  SHFL.IDX P6, R14, R13, R12, R11 ;  /* 0x0000000c0d0e7389 */ /* 0x0002a400000c000b */
[----:B012---:R-:W-:Y:S01]  /*bd00*/  ENDCOLLECTIVE ;  /* 0x000000000000791b */ /* 0x007fe20003800000 */
.L_x_12925:
[----:B------:R-:W-:Y:S02]  /*bd10*/  IMAD.MOV.U32 R13, RZ, RZ, R7 ;  /* 0x000000ffff0d7224 */ /* 0x000fe400078e0007 */
[----:B------:R-:W-:Y:S01]  /*bd20*/  IMAD.MOV.U32 R12, RZ, RZ, 0x1 ;  /* 0x00000001ff0c7424 */ /* 0x000fe200078e00ff */
[----:B------:R-:W-:-:S07]  /*bd30*/  MOV R21, R14 ;  /* 0x0000000e00157202 */ /* 0x000fce0000000f00 */
[----:B------:R-:W-:Y:S05]  /*bd40*/  WARPSYNC.COLLECTIVE R15, `(.L_x_12926) ;  /* 0x000000000f087348 */ /* 0x000fea0003c00000 */
[----:B------:R0:W1:Y:S02]  /*bd50*/  SHFL.IDX P6, R14, R13, R12, R11 ;  /* 0x0000000c0d0e7389 */ /* 0x00006400000c000b */
[----:B01----:R-:W-:Y:S01]  /*bd60*/  ENDCOLLECTIVE ;  /* 0x000000000000791b */ /* 0x003fe20003800000 */
.L_x_12926:
[----:B------:R-:W-:Y:S02]  /*bd70*/  @!P1 LEA R2, P2, R16, R21, 0x1 ;  /* 0x0000001510029211 */ /* 0x000fe400078408ff */
[----:B------:R-:W-:-:S03]  /*bd80*/  @!P1 LEA R21, R22, UR45, 0x1 ;  /* 0x0000002d16159c11 */ /* 0x000fc6000f8e08ff */
        /* <DEDUP_REMOVED lines=11> */
.L_x_12927:
[----:B------:R-:W-:Y:S01]  /*be40*/  IMAD.MOV.U32 R13, RZ, RZ, R7 ;  /* 0x000000ffff0d7224 */ /* 0x000fe200078e0007 */
[----:B------:R-:W-:Y:S01]  /*be50*/  MOV R12, 0x2 ;  /* 0x00000002000c7802 */ /* 0x000fe20000000f00 */
[----:B------:R-:W-:-:S07]  /*be60*/  IMAD.MOV.U32 R9, RZ, RZ, R14 ;  /* 0x000000ffff097224 */ /* 0x000fce00078e000e */
[----:B------:R-:W-:Y:S05]  /*be70*/  WARPSYNC.COLLECTIVE R15, `(.L_x_12928) ;  /* 0x000000000f087348 */ /* 0x000fea0003c00000 */
[----:B------:R0:W1:Y:S02]  /*be80*/  SHFL.IDX P6, R14, R13, R12, R11 ;  /* 0x0000000c0d0e7389 */ /* 0x00006400000c000b */
[----:B01----:R-:W-:Y:S01]  /*be90*/  ENDCOLLECTIVE ;  /* 0x000000000000791b */ /* 0x003fe20003800000 */
.L_x_12928:
[----:B------:R-:W-:Y:S02]  /*bea0*/  @!P1 LEA R2, P2, R16, R9, 0x1 ;  /* 0x0000000910029211 */ /* 0x000fe400078408ff */
[----:B------:R-:W-:-:S03]  /*beb0*/  @!P1 LEA R9, R22, UR45, 0x1 ;  /* 0x0000002d16099c11 */ /* 0x000fc6000f8e08ff */
[----:B------:R-:W-:-:S05]  /*bec0*/  @!P1 IMAD.X R3, RZ, RZ, R8, P2 ;  /* 0x000000ffff039224 */ /* 0x000fca00010e0608 */
[----:B------:R-:W-:Y:S01]  /*bed0*/  @!PT LDS RZ, [RZ] ;  /* 0x00000000fffff984 */ /* 0x000fe20000000800 */
[----:B------:R-:W-:Y:S01]  /*bee0*/  @!PT LDS RZ, [RZ] ;  /* 0x00000000fffff984 */ /* 0x000fe20000000800 */
[----:B------:R-:W-:Y:S01]  /*bef0*/  @!PT LDS RZ, [RZ] ;  /* 0x00000000fffff984 */ /* 0x000fe20000000800 */
[----:B------:R0:W-:Y:S01]  /*bf00*/  @!P1 LDGSTS.E.BYPASS.LTC128B.128 [R9+0xcc00], desc[UR38][R2.64], !P0 ;  /* 0x0cc0000002099fae */ /* 0x0001e2000c101d66 */
[----:B------:R-:W-:Y:S02]  /*bf10*/  IMAD.MOV.U32 R13, RZ, RZ, R0 ;  /* 0x000000ffff0d7224 */ /* 0x000fe400078e0000 */
[----:B------:R-:W-:-:S07]  /*bf20*/  IMAD.MOV.U32 R5, RZ, RZ, R14 ;  /* 0x000000ffff057224 */ /* 0x000fce00078e000e */
[----:B0-----:R-:W-:Y:S05]  /*bf30*/  WARPSYNC.COLLECTIVE R15, `(.L_x_12929) ;  /* 0x000000000f087348 */ /* 0x001fea0003c00000 */
[----:B------:R1:W2:Y:S02]  /*bf40*/  SHFL.IDX P6, R14, R13, R12, R11 ;  /* 0x0000000c0d0e7389 */ /* 0x0002a400000c000b */
[----:B012---:R-:W-:Y:S01]  /*bf50*/  ENDCOLLECTIVE ;  /* 0x000000000000791b */ /* 0x007fe20003800000 */
.L_x_12929:
[----:B------:R-:W-:-:S05]  /*bf60*/  VIADD R3, R6, 0xa0 ;  /* 0x000000a006037836 */ /* 0x000fca0000000000 */
[----:B------:R-:W-:Y:S02]  /*bf70*/  ISETP.GE.AND P1, PT, R3, R4, PT ;  /* 0x000000040300720c */ /* 0x000fe40003f26270 */
[----:B------:R-:W-:Y:S01]  /*bf80*/  MOV R13, R7 ;  /* 0x00000007000d7202 */ /* 0x000fe20000000f00 */
[----:B------:R-:W-:-:S10]  /*bf90*/  IMAD.MOV.U32 R12, RZ, RZ, 0x3 ;  /* 0x00000003ff0c7424 */ /* 0x000fd400078e00ff */
[----:B------:R-:W-:-:S13]  /*bfa0*/  @!P1 LEA R2, P2, R16, R14, 0x1 ;  /* 0x0000000e10029211 */ /* 0x000fda00078408ff */
[----:B------:R-:W-:Y:S05]  /*bfb0*/  WARPSYNC.COLLECTIVE R15, `(.L_x_12930) ;  /* 0x000000000f087348 */ /* 0x000fea0003c00000 */
[----:B------:R0:W1:Y:S02]  /*bfc0*/  SHFL.IDX P6, R14, R13, R12, R11 ;  /* 0x0000000c0d0e7389 */ /* 0x00006400000c000b */
[----:B01----:R-:W-:Y:S01]  /*bfd0*/  ENDCOLLECTIVE ;  /* 0x000000000000791b */ /* 0x003fe20003800000 */
.L_x_12930:
[----:B------:R-:W-:Y:S01]  /*bfe0*/  @!P1 IMAD.X R3, RZ, RZ, R5, P2 ;  /* 0x000000ffff039224 */ /* 0x000fe200010e0605 */
[----:B------:R-:W-:-:S05]  /*bff0*/  @!P1 LEA R5, R22, UR45, 0x1 ;  /* 0x0000002d16059c11 */ /* 0x000fca000f8e08ff */
        /* <DEDUP_REMOVED lines=9> */
.L_x_12931:
[----:B------:R-:W-:Y:S05]  /*c090*/  BRA `(.L_x_12932) ;  /* 0xffffffc800cc7947 */ /* 0x000fea000383ffff */
.L_x_12855:
[----:B0-----:R-:W-:-:S04]  /*c0a0*/  IMAD.U32 R3, RZ, RZ, UR45 ;  /* 0x0000002dff037e24 */ /* 0x001fc8000f8e00ff */
[----:B------:R0:W1:Y:S03]  /*c0b0*/  SYNCS.PHASECHK.TRANS64.TRYWAIT P0, [R3+URZ+0x16820], R0 ;  /* 0x01682000030075a7 */ /* 0x000066000800017f */
[----:B-1----:R-:W-:Y:S05]  /*c0c0*/  @!P0 NANOSLEEP.SYNCS 0x989680 ;  /* 0x009896800000895d */ /* 0x002fea0003900000 */
[----:B------:R-:W1:Y:S02]  /*c0d0*/  @!P0 SYNCS.PHASECHK.TRANS64 P0, [R3+URZ+0x16820], R0 ;  /* 0x01682000030085a7 */ /* 0x000e64000800007f */
[----:B-1----:R-:W-:Y:S05]  /*c0e0*/  @!P0 BRA `(.L_x_12855) ;  /* 0xfffffffc00ec8947 */ /* 0x002fea000383ffff */
[----:B------:R-:W-:Y:S05]  /*c0f0*/  BRA `(.L_x_12933) ;  /* 0xffffffc800fc7947 */ /* 0x000fea000383ffff */
.L_x_12859:
[----:B0-----:R0:W1:Y:S02]  /*c100*/  SYNCS.PHASECHK.TRANS64.TRYWAIT P0, [R7+URZ+0x16840], R2 ;  /* 0x01684002070075a7 */ /* 0x001064000800017f */
[----:B-1----:R-:W-:Y:S05]  /*c110*/  @!P0 NANOSLEEP.SYNCS 0x989680 ;  /* 0x009896800000895d */ /* 0x002fea0003900000 */
[----:B------:R-:W1:Y:S02]  /*c120*/  @!P0 SYNCS.PHASECHK.TRANS64 P0, [R7+URZ+0x16840], R2 ;  /* 0x01684002070085a7 */ /* 0x000e64000800007f */
[----:B-1----:R-:W-:Y:S05]  /*c130*/  @!P0 BRA `(.L_x_12859) ;  /* 0xfffffffc00f08947 */ /* 0x002fea000383ffff */
[----:B------:R-:W-:Y:S05]  /*c140*/  BRA `(.L_x_12934) ;  /* 0xffffffcc00e07947 */ /* 0x000fea000383ffff */
.L_x_12860:
        /* <DEDUP_REMOVED lines=8> */
.L_x_12936:
[----:B------:R-:W-:Y:S05]  /*c1d0*/  BSYNC B1 ;  /* 0x0000000000017941 */ /* 0x000fea0003800000 */
.L_x_12935:
        /* <DEDUP_REMOVED lines=9> */
.L_x_12937:
[----:B------:R-:W-:Y:S02]  /*c270*/  IMAD.SHL.U32 R15, R16, 0x2, RZ ;  /* 0x00000002100f7824 */ /* 0x000fe400078e00ff */
[----:B------:R-:W-:Y:S02]  /*c280*/  IMAD.MOV.U32 R13, RZ, RZ, R19 ;  /* 0x000000ffff0d7224 */ /* 0x000fe400078e0013 */
[----:B------:R-:W-:Y:S01]  /*c290*/  IMAD.MOV.U32 R12, RZ, RZ, 0x1 ;  /* 0x00000001ff0c7424 */ /* 0x000fe200078e00ff */
[----:B------:R-:W-:-:S04]  /*c2a0*/  MOV R2, R14 ;  /* 0x0000000e00027202 */ /* 0x000fc80000000f00 */
[----:B------:R-:W-:Y:S01]  /*c2b0*/  IADD3 R2, P0, R2, R15, RZ ;  /* 0x0000000f02027210 */ /* 0x000fe20007f1e0ff */
[----:B------:R-:W-:-:S04]  /*c2c0*/  IMAD.MOV.U32 R15, RZ, RZ, -0x1 ;  /* 0xffffffffff0f7424 */ /* 0x000fc800078e00ff */
[----:B------:R-:W-:-:S08]  /*c2d0*/  IMAD.X R3, RZ, RZ, R3, P0 ;  /* 0x000000ffff037224 */ /* 0x000fd000000e0603 */
[----:B------:R-:W-:Y:S05]  /*c2e0*/  WARPSYNC.COLLECTIVE R15, `(.L_x_12938) ;  /* 0x000000000f087348 */ /* 0x000fea0003c00000 */
[----:B------:R0:W1:Y:S02]  /*c2f0*/  SHFL.IDX P6, R14, R13, R12, R11 ;  /* 0x0000000c0d0e7389 */ /* 0x00006400000c000b */
[----:B01----:R-:W-:Y:S01]  /*c300*/  ENDCOLLECTIVE ;  /* 0x000000000000791b */ /* 0x003fe20003800000 */
.L_x_12938:
[----:B------:R-:W-:Y:S01]  /*c310*/  @!PT LDS RZ, [RZ] ;  /* 0x00000000fffff984 */ /* 0x000fe20000000800 */
[----:B------:R-:W-:Y:S01]  /*c320*/  @!PT LDS RZ, [RZ] ;  /* 0x00000000fffff984 */ /* 0x000fe20000000800 */
[----:B------:R-:W-:Y:S01]  /*c330*/  @!PT LDS RZ, [RZ] ;  /* 0x00000000fffff984 */ /* 0x000fe20000000800 */
[----:B------:R0:W-:Y:S01]  /*c340*/  LDGSTS.E.BYPASS.LTC128B.128 [R9+0xe400], desc[UR38][R2.64], !P2 ;  /* 0x0e40000002097fae */ /* 0x0001e2000d101d66 */
[----:B------:R-:W-:Y:S01]  /*c350*/  IMAD.MOV.U32 R13, RZ, RZ, R10 ;  /* 0x000000ffff0d7224 */ /* 0x000fe200078e000a */
[----:B0-----:R-:W-:-:S07]  /*c360*/  MOV R3, R14 ;  /* 0x0000000e00037202 */ /* 0x001fce0000000f00 */
[----:B------:R-:W-:Y:S05]  /*c370*/  WARPSYNC.COLLECTIVE R15, `(.L_x_12939) ;  /* 0x000000000f087348 */ /* 0x000fea0003c00000 */
[----:B------:R0:W1:Y:S02]  /*c380*/  SHFL.IDX P6, R14, R13, R12, R11 ;  /* 0x0000000c0d0e7389 */ /* 0x00006400000c000b */
[----:B01----:R-:W-:Y:S01]  /*c390*/  ENDCOLLECTIVE ;  /* 0x000000000000791b */ /* 0x003fe20003800000 */
.L_x_12939:
[----:B------:R-:W-:Y:S01]  /*c3a0*/  IMAD.SHL.U32 R15, R16, 0x2, RZ ;  /* 0x00000002100f7824 */ /* 0x000fe200078e00ff */
[----:B------:R-:W-:Y:S01]  /*c3b0*/  MOV R13, R19 ;  /* 0x00000013000d7202 */ /* 0x000fe20000000f00 */
[----:B------:R-:W-:Y:S02]  /*c3c0*/  IMAD.MOV.U32 R12, RZ, RZ, 0x2 ;  /* 0x00000002ff0c7424 */ /* 0x000fe400078e00ff */
[----:B------:R-:W-:-:S05]  /*c3d0*/  IMAD.MOV.U32 R2, RZ, RZ, R14 ;  /* 0x000000ffff027224 */ /* 0x000fca00078e000e */
[----:B------:R-:W-:Y:S01]  /*c3e0*/  IADD3 R2, P0, R2, R15, RZ ;  /* 0x0000000f02027210 */ /* 0x000fe20007f1e0ff */
[----:B------:R-:W-:-:S04]  /*c3f0*/  IMAD.MOV.U32 R15, RZ, RZ, -0x1 ;  /* 0xffffffffff0f7424 */ /* 0x000fc800078e00ff */
[----:B------:R-:W-:-:S08]  /*c400*/  IMAD.X R3, RZ, RZ, R3, P0 ;  /* 0x000000ffff037224 */ /* 0x000fd000000e0603 */
[----:B------:R-:W-:Y:S05]  /*c410*/  WARPSYNC.COLLECTIVE R15, `(.L_x_12940) ;  /* 0x000000000f087348 */ /* 0x000fea0003c00000 */
[----:B------:R0:W1:Y:S02]  /*c420*/  SHFL.IDX P6, R14, R13, R12, R11 ;  /* 0x0000000c0d0e7389 */ /* 0x00006400000c000b */
[----:B01----:R-:W-:Y:S01]  /*c430*/  ENDCOLLECTIVE ;  /* 0x000000000000791b */ /* 0x003fe20003800000 */
.L_x_12940:
[----:B------:R-:W-:Y:S01]  /*c440*/  @!PT LDS RZ, [RZ] ;  /* 0x00000000fffff984 */ /* 0x000fe20000000800 */
[----:B------:R-:W-:Y:S01]  /*c450*/  @!PT LDS RZ, [RZ] ;  /* 0x00000000fffff984 */ /* 0x000fe20000000800 */
[----:B------:R-:W-:Y:S01]  /*c460*/  @!PT LDS RZ, [RZ] ;  /* 0x00000000fffff984 */ /* 0x000fe20000000800 */
[----:B------:R0:W-:Y:S01]  /*c470*/  LDGSTS.E.BYPASS.LTC128B.128 [R9+0xec00], desc[UR38][R2.64], !P2 ;  /* 0x0ec0000002097fae */ /* 0x0001e2000d101d66 */
[----:B------:R-:W-:Y:S02]  /*c480*/  IMAD.MOV.U32 R13, RZ, RZ, R10 ;  /* 0x000000ffff0d7224 */ /* 0x000fe400078e000a */
[----:B0-----:R-:W-:-:S07]  /*c490*/  IMAD.MOV.U32 R3, RZ, RZ, R14 ;  /* 0x000000ffff037224 */ /* 0x001fce00078e000e */
[----:B------:R-:W-:Y:S05]  /*c4a0*/  WARPSYNC.COLLECTIVE R15, `(.L_x_12941) ;  /* 0x000000000f087348 */ /* 0x000fea0003c00000 */
[----:B------:R0:W1:Y:S02]  /*c4b0*/  SHFL.IDX P6, R14, R13, R12, R11 ;  /* 0x0000000c0d0e7389 */ /* 0x00006400000c000b */
[----:B01----:R-:W-:Y:S01]  /*c4c0*/  ENDCOLLECTIVE ;  /* 0x000000000000791b */ /* 0x003fe20003800000 */
.L_x_12941:
[----:B------:R-:W-:Y:S01]  /*c4d0*/  SHF.L.U32 R15, R16, 0x1, RZ ;  /* 0x00000001100f7819 */ /* 0x000fe200000006ff */
[----:B------:R-:W-:Y:S02]  /*c4e0*/  IMAD.MOV.U32 R13, RZ, RZ, R19 ;  /* 0x000000ffff0d7224 */ /* 0x000fe400078e0013 */
[----:B------:R-:W-:Y:S02]  /*c4f0*/  IMAD.MOV.U32 R12, RZ, RZ, 0x3 ;  /* 0x00000003ff0c7424 */ /* 0x000fe400078e00ff */
[----:B------:R-:W-:-:S05]  /*c500*/  IMAD.MOV.U32 R2, RZ, RZ, R14 ;  /* 0x000000ffff027224 */ /* 0x000fca00078e000e */
[----:B------:R-:W-:Y:S02]  /*c510*/  IADD3 R2, P0, R2, R15, RZ ;  /* 0x0000000f02027210 */ /* 0x000fe40007f1e0ff */
[----:B------:R-:W-:-:S03]  /*c520*/  MOV R15, 0xffffffff ;  /* 0xffffffff000f7802 */ /* 0x000fc60000000f00 */
[----:B------:R-:W-:-:S08]  /*c530*/  IMAD.X R3, RZ, RZ, R3, P0 ;  /* 0x000000ffff037224 */ /* 0x000fd000000e0603 */
[----:B------:R-:W-:Y:S05]  /*c540*/  WARPSYNC.COLLECTIVE R15, `(.L_x_12942) ;  /* 0x000000000f087348 */ /* 0x000fea0003c00000 */
[----:B------:R0:W1:Y:S02]  /*c550*/  SHFL.IDX P6, R14, R13, R12, R11 ;  /* 0x0000000c0d0e7389 */ /* 0x00006400000c000b */
[----:B01----:R-:W-:Y:S01]  /*c560*/  ENDCOLLECTIVE ;  /* 0x000000000000791b */ /* 0x003fe20003800000 */
.L_x_12942:
        /* <DEDUP_REMOVED lines=9> */
.L_x_12943:
[----:B------:R-:W-:Y:S02]  /*c600*/  IMAD.SHL.U32 R15, R16, 0x2, RZ ;  /* 0x00000002100f7824 */ /* 0x000fe400078e00ff */
[----:B------:R-:W-:Y:S02]  /*c610*/  IMAD.MOV.U32 R13, RZ, RZ, R19 ;  /* 0x000000ffff0d7224 */ /* 0x000fe400078e0013 */
[----:B------:R-:W-:Y:S02]  /*c620*/  IMAD.MOV.U32 R12, RZ, RZ, 0x4 ;  /* 0x00000004ff0c7424 */ /* 0x000fe400078e00ff */
[----:B------:R-:W-:-:S05]  /*c630*/  IMAD.MOV.U32 R2, RZ, RZ, R14 ;  /* 0x000000ffff027224 */ /* 0x000fca00078e000e */
[----:B------:R-:W-:Y:S01]  /*c640*/  IADD3 R2, P0, R2, R15, RZ ;  /* 0x0000000f02027210 */ /* 0x000fe20007f1e0ff */
[----:B------:R-:W-:-:S03]  /*c650*/  IMAD.MOV.U32 R15, RZ, RZ, -0x1 ;  /* 0xffffffffff0f7424 */ /* 0x000fc600078e00ff */
[----:B------:R-:W-:-:S09]  /*c660*/  IADD3.X R3, RZ, R3, RZ, P0, !PT ;  /* 0x00000003ff037210 */ /* 0x000fd200007fe4ff */
[----:B------:R-:W-:Y:S05]  /*c670*/  WARPSYNC.COLLECTIVE R15, `(.L_x_12944) ;  /* 0x000000000f087348 */ /* 0x000fea0003c00000 */
[----:B------:R0:W1:Y:S02]  /*c680*/  SHFL.IDX P6, R14, R13, R12, R11 ;  /* 0x0000000c0d0e7389 */ /* 0x00006400000c000b */
[----:B01----:R-:W-:Y:S01]  /*c690*/  ENDCOLLECTIVE ;  /* 0x000000000000791b */ /* 0x003fe20003800000 */
.L_x_12944:
[----:B------:R-:W-:Y:S01]  /*c6a0*/  @!PT LDS RZ, [RZ] ;  /* 0x00000000fffff984 */ /* 0x000fe20000000800 */
[----:B------:R-:W-:Y:S01]  /*c6b0*/  @!PT LDS RZ, [RZ] ;  /* 0x00000000fffff984 */ /* 0x000fe20000000800 */
[----:B------:R-:W-:Y:S01]  /*c6c0*/  @!PT LDS RZ, [RZ] ;  /* 0x00000000fffff984 */ /* 0x000fe20000000800 */
[----:B------:R0:W-:Y:S01]  /*c6d0*/  LDGSTS.E.BYPASS.LTC128B.128 [R9+0xfc00], desc[UR38][R2.64], !P2 ;  /* 0x0fc0000002097fae */ /* 0x0001e2000d101d66 */
[----:B------:R-:W-:Y:S01]  /*c6e0*/  MOV R13, R10 ;  /* 0x0000000a000d7202 */ /* 0x000fe20000000f00 */
[----:B0-----:R-:W-:-:S07]  /*c6f0*/  IMAD.MOV.U32 R3, RZ, RZ, R14 ;  /* 0x000000ffff037224 */ /* 0x001fce00078e000e */
[----:B------:R-:W-:Y:S05]  /*c700*/  WARPSYNC.COLLECTIVE R15, `(.L_x_12945) ;  /* 0x000000000f087348 */ /* 0x000fea0003c00000 */
[----:B------:R0:W1:Y:S02]  /*c710*/  SHFL.IDX P6, R14, R13, R12, R11 ;  /* 0x0000000c0d0e7389 */ /* 0x00006400000c000b */
[----:B01----:R-:W-:Y:S01]  /*c720*/  ENDCOLLECTIVE ;  /* 0x000000000000791b */ /* 0x003fe20003800000 */
.L_x_12945:
[----:B------:R-:W-:Y:S01]  /*c730*/  IMAD.SHL.U32 R15, R16, 0x2, RZ ;  /* 0x00000002100f7824 */ /* 0x000fe200078e00ff */
[----:B------:R-:W-:Y:S01]  /*c740*/  MOV R12, 0x5 ;  /* 0x00000005000c7802 */ /* 0x000fe20000000f00 */
[----:B------:R-:W-:Y:S02]  /*c750*/  IMAD.MOV.U32 R13, RZ, RZ, R19 ;  /* 0x000000ffff0d7224 */ /* 0x000fe400078e0013 */
[----:B------:R-:W-:-:S05]  /*c760*/  IMAD.MOV.U32 R2, RZ, RZ, R14 ;  /* 0x000000ffff027224 */ /* 0x000fca00078e000e */
[----:B------:R-:W-:Y:S01]  /*c770*/  IADD3 R2, P0, R2, R15, RZ ;  /* 0x0000000f02027210 */ /* 0x000fe20007f1e0ff */
[----:B------:R-:W-:-:S04]  /*c780*/  IMAD.MOV.U32 R15, RZ, RZ, -0x1 ;  /* 0xffffffffff0f7424 */ /* 0x000fc800078e00ff */
[----:B------:R-:W-:-:S08]  /*c790*/  IMAD.X R3, RZ, RZ, R3, P0 ;  /* 0x000000ffff037224 */ /* 0x000fd000000e0603 */
[----:B------:R-:W-:Y:S05]  /*c7a0*/  WARPSYNC.COLLECTIVE R15, `(.L_x_12946) ;  /* 0x000000000f087348 */ /* 0x000fea0003c00000 */
[----:B------:R0:W1:Y:S02]  /*c7b0*/  SHFL.IDX P6, R14, R13, R12, R11 ;  /* 0x0000000c0d0e7389 */ /* 0x00006400000c000b */
[----:B01----:R-:W-:Y:S01]  /*c7c0*/  ENDCOLLECTIVE ;  /* 0x000000000000791b */ /* 0x003fe20003800000 */
.L_x_12946:
        /* <DEDUP_REMOVED lines=9> */
.L_x_12947:
        /* <DEDUP_REMOVED lines=10> */
.L_x_12948:
        /* <DEDUP_REMOVED lines=9> */
.L_x_12949:
        /* <DEDUP_REMOVED lines=10> */
.L_x_12950:
[----:B------:R-:W-:Y:S01]  /*ca30*/  @!PT LDS RZ, [RZ] ;  /* 0x00000000fffff984 */ /* 0x000fe20000000800 */
[----:B------:R-:W-:Y:S01]  /*ca40*/  @!PT LDS RZ, [RZ] ;  /* 0x00000000fffff984 */ /* 0x000fe20000000800 */
[----:B------:R-:W-:Y:S01]  /*ca50*/  @!PT LDS RZ, [RZ] ;  /* 0x00000000fffff984 */ /* 0x000fe20000000800 */
[----:B------:R0:W-:Y:S01]  /*ca60*/  LDGSTS.E.BYPASS.LTC128B.128 [R9+0x11400], desc[UR38][R2.64], !P2 ;  /* 0x1140000002097fae */ /* 0x0001e2000d101d66 */
[----:B------:R-:W-:Y:S02]  /*ca70*/  IMAD.MOV.U32 R13, RZ, RZ, R10 ;  /* 0x000000ffff0d7224 */ /* 0x000fe400078e000a */
[----:B------:R-:W-:-:S07]  /*ca80*/  IMAD.MOV.U32 R19, RZ, RZ, R14 ;  /* 0x000000ffff137224 */ /* 0x000fce00078e000e */
[----:B0-----:R-:W-:Y:S05]  /*ca90*/  WARPSYNC.COLLECTIVE R15, `(.L_x_12951) ;  /* 0x000000000f087348 */ /* 0x001fea0003c00000 */
[----:B------:R1:W2:Y:S02]  /*caa0*/  SHFL.IDX P6, R14, R13, R12, R11 ;  /* 0x0000000c0d0e7389 */ /* 0x0002a400000c000b */
[----:B012---:R-:W-:Y:S01]  /*cab0*/  ENDCOLLECTIVE ;  /* 0x000000000000791b */ /* 0x007fe20003800000 */
.L_x_12951:
[----:B------:R-:W-:Y:S05]  /*cac0*/  BRA `(.L_x_12952) ;  /* 0xffffffc800907947 */ /* 0x000fea000383ffff */
.L_x_12865:
[----:B0-----:R0:W1:Y:S02]  /*cad0*/  SYNCS.PHASECHK.TRANS64.TRYWAIT P0, [R7+URZ+0x16860], R2 ;  /* 0x01686002070075a7 */ /* 0x001064000800017f */
[----:B-1----:R-:W-:Y:S05]  /*cae0*/  @!P0 NANOSLEEP.SYNCS 0x989680 ;  /* 0x009896800000895d */ /* 0x002fea0003900000 */
[----:B------:R-:W1:Y:S02]  /*caf0*/  @!P0 SYNCS.PHASECHK.TRANS64 P0, [R7+URZ+0x16860], R2 ;  /* 0x01686002070085a7 */ /* 0x000e64000800007f */
[----:B-1----:R-:W-:Y:S05]  /*cb00*/  @!P0 BRA `(.L_x_12865) ;  /* 0xfffffffc00f08947 */ /* 0x002fea000383ffff */
[----:B------:R-:W-:Y:S05]  /*cb10*/  BRA `(.L_x_12953) ;  /* 0xffffffc800f07947 */ /* 0x000fea000383ffff */
.L_x_12866:
        /* <DEDUP_REMOVED lines=8> */
.L_x_12955:
[----:B------:R-:W-:Y:S05]  /*cba0*/  BSYNC B1 ;  /* 0x0000000000017941 */ /* 0x000fea0003800000 */
.L_x_12954:
[----:B------:R-:W-:Y:S01]  /*cbb0*/  MOV R13, R17 ;  /* 0x00000011000d7202 */ /* 0x000fe20000000f00 */
[----:B------:R-:W-:Y:S01]  /*cbc0*/  IMAD.MOV.U32 R12, RZ, RZ, RZ ;  /* 0x000000ffff0c7224 */ /* 0x000fe200078e00ff */
[----:B------:R-:W-:Y:S01]  /*cbd0*/  ISETP.LT.OR P2, PT, R4, 0x1, P1 ;  /* 0x000000010400780c */ /* 0x000fe20000f41670 */
[----:B------:R-:W-:Y:S01]  /*cbe0*/  IMAD.MOV.U32 R11, RZ, RZ, 0x181f ;  /* 0x0000181fff0b7424 */ /* 0x000fe200078e00ff */
[----:B------:R-:W-:Y:S01]  /*cbf0*/  LEA R8, R8, UR45, 0x1 ;  /* 0x0000002d08087c11 */ /* 0x000fe2000f8e08ff */
[----:B------:R-:W-:Y:S02]  /*cc00*/  IMAD.MOV.U32 R15, RZ, RZ, -0x1 ;  /* 0xffffffffff0f7424 */ /* 0x000fe400078e00ff */
[----:B------:R-:W-:-:S08]  /*cc10*/  IMAD.MOV.U32 R3, RZ, RZ, R14 ;  /* 0x000000ffff037224 */ /* 0x000fd000078e000e */
[----:B------:R-:W-:Y:S05]  /*cc20*/  WARPSYNC.COLLECTIVE R15, `(.L_x_12956) ;  /* 0x000000000f087348 */ /* 0x000fea0003c00000 */
[----:B------:R0:W1:Y:S02]  /*cc30*/  SHFL.IDX P6, R14, R13, R12, R11 ;  /* 0x0000000c0d0e7389 */ /* 0x00006400000c000b */
[----:B01----:R-:W-:Y:S01]  /*cc40*/  ENDCOLLECTIVE ;  /* 0x000000000000791b */ /* 0x003fe20003800000 */
.L_x_12956:
[----:B------:R-:W-:Y:S01]  /*cc50*/  MOV R13, R18 ;  /* 0x00000012000d7202 */ /* 0x000fe20000000f00 */
[----:B------:R-:W-:Y:S01]  /*cc60*/  IMAD.MOV.U32 R12, RZ, RZ, 0x1 ;  /* 0x00000001ff0c7424 */ /* 0x000fe200078e00ff */
[----:B------:R-:W-:-:S13]  /*cc70*/  IADD3 R2, P0, R14, R19, RZ ;  /* 0x000000130e027210 */ /* 0x000fda0007f1e0ff */
[----:B------:R-:W-:Y:S05]  /*cc80*/  WARPSYNC.COLLECTIVE R15, `(.L_x_12957) ;  /* 0x000000000f087348 */ /* 0x000fea0003c00000 */
[----:B------:R0:W1:Y:S02]  /*cc90*/  SHFL.IDX P6, R14, R13, R12, R11 ;  /* 0x0000000c0d0e7389 */ /* 0x00006400000c000b */
[----:B01----:R-:W-:Y:S01]  /*cca0*/  ENDCOLLECTIVE ;  /* 0x000000000000791b */ /* 0x003fe20003800000 */
.L_x_12957:
[----:B------:R-:W-:-:S05]  /*ccb0*/  IMAD.X R3, RZ, RZ, R3, P0 ;  /* 0x000000ffff037224 */ /* 0x000fca00000e0603 */
[----:B------:R-:W-:Y:S01]  /*ccc0*/  @!PT LDS RZ, [RZ] ;  /* 0x00000000fffff984 */ /* 0x000fe20000000800 */
[----:B------:R-:W-:Y:S01]  /*ccd0*/  @!PT LDS RZ, [RZ] ;  /* 0x00000000fffff984 */ /* 0x000fe20000000800 */
[----:B------:R-:W-:Y:S01]  /*cce0*/  @!PT LDS RZ, [RZ] ;  /* 0x00000000fffff984 */ /* 0x000fe20000000800 */
[----:B------:R0:W-:Y:S01]  /*ccf0*/  LDGSTS.E.BYPASS.LTC128B.128 [R8+0x400], desc[UR38][R2.64], !P2 ;  /* 0x0040000002087fae */ /* 0x0001e2000d101d66 */
[----:B------:R-:W-:Y:S01]  /*cd00*/  ISETP.LT.OR P2, PT, R4, 0x11, P1 ;  /* 0x000000110400780c */ /* 0x000fe20000f41670 */
[----:B------:R-:W-:Y:S02]  /*cd10*/  IMAD.MOV.U32 R13, RZ, RZ, R17 ;  /* 0x000000ffff0d7224 */ /* 0x000fe400078e0011 */
[----:B------:R-:W-:-:S10]  /*cd20*/  IMAD.MOV.U32 R9, RZ, RZ, R14 ;  /* 0x000000ffff097224 */ /* 0x000fd400078e000e */
[----:B0-----:R-:W-:Y:S05]  /*cd30*/  WARPSYNC.COLLECTIVE R15, `(.L_x_12958) ;  /* 0x000000000f087348 */ /* 0x001fea0003c00000 */
[----:B------:R1:W2:Y:S02]  /*cd40*/  SHFL.IDX P6, R14, R13, R12, R11 ;  /* 0x0000000c0d0e7389 */ /* 0x0002a400000c000b */
[----:B012---:R-:W-:Y:S01]  /*cd50*/  ENDCOLLECTIVE ;  /* 0x000000000000791b */ /* 0x007fe20003800000 */
.L_x_12958:
[----:B------:R-:W-:Y:S02]  /*cd60*/  IMAD.MOV.U32 R13, RZ, RZ, R18 ;  /* 0x000000ffff0d7224 */ /* 0x000fe400078e0012 */
[----:B------:R-:W-:Y:S02]  /*cd70*/  IMAD.MOV.U32 R12, RZ, RZ, 0x2 ;  /* 0x00000002ff0c7424 */ /* 0x000fe400078e00ff */
[----:B------:R-:W-:-:S05]  /*cd80*/  IMAD.MOV.U32 R11, RZ, RZ, R14 ;  /* 0x000000ffff0b7224 */ /* 0x000fca00078e000e */
[----:B------:R-:W-:Y:S01]  /*cd90*/  IADD3 R2, P0, R11, R19, RZ ;  /* 0x000000130b027210 */ /* 0x000fe20007f1e0ff */
[----:B------:R-:W-:-:S03]  /*cda0*/  IMAD.MOV.U32 R11, RZ, RZ, 0x181f ;  /* 0x0000181fff0b7424 */ /* 0x000fc600078e00ff */
[----:B------:R-:W-:-:S09]  /*cdb0*/  IADD3.X R3, RZ, R9, RZ, P0, !PT ;  /* 0x00000009ff037210 */ /* 0x000fd200007fe4ff */
[----:B------:R-:W-:Y:S05]  /*cdc0*/  WARPSYNC.COLLECTIVE R15, `(.L_x_12959) ;  /* 0x000000000f087348 */ /* 0x000fea0003c00000 */
[----:B------:R0:W1:Y:S02]  /*cdd0*/  SHFL.IDX P6, R14, R13, R12, R11 ;  /* 0x0000000c0d0e7389 */ /* 0x00006400000c000b */
[----:B01----:R-:W-:Y:S01]  /*cde0*/  ENDCOLLECTIVE ;  /* 0x000000000000791b */ /* 0x003fe20003800000 */
.L_x_12959:
[----:B------:R-:W-:Y:S01]  /*cdf0*/  @!PT LDS RZ, [RZ] ;  /* 0x00000000fffff984 */ /* 0x000fe20000000800 */
[----:B------:R-:W-:Y:S01]  /*ce00*/  @!PT LDS RZ, [RZ] ;  /* 0x00000000fffff984 */ /* 0x000fe20000000800 */
[----:B------:R-:W-:Y:S01]  /*ce10*/  @!PT LDS RZ, [RZ] ;  /* 0x00000000fffff984 */ /* 0x000fe20000000800 */
[----:B------:R0:W-:Y:S01]  /*ce20*/  LDGSTS.E.BYPASS.LTC128B.128 [R8+0xc00], desc[UR38][R2.64], !P2 ;  /* 0x00c0000002087fae */ /* 0x0001e2000d101d66 */
[----:B------:R-:W-:Y:S02]  /*ce30*/  ISETP.LT.OR P2, PT, R4, 0x21, P1 ;  /* 0x000000210400780c */ /* 0x000fe40000f41670 */
[----:B------:R-:W-:Y:S01]  /*ce40*/  MOV R13, R17 ;  /* 0x00000011000d7202 */ /* 0x000fe20000000f00 */
[----:B------:R-:W-:-:S10]  /*ce50*/  IMAD.MOV.U32 R10, RZ, RZ, R14 ;  /* 0x000000ffff0a7224 */ /* 0x000fd400078e000e */
[----:B0-----:R-:W-:Y:S05]  /*ce60*/  WARPSYNC.COLLECTIVE R15, `(.L_x_12960) ;  /* 0x000000000f087348 */ /* 0x001fea0003c00000 */
[----:B------:R1:W2:Y:S02]  /*ce70*/  SHFL.IDX P6, R14, R13, R12, R11 ;  /* 0x0000000c0d0e7389 */ /* 0x0002a400000c000b */
[----:B012---:R-:W-:Y:S01]  /*ce80*/  ENDCOLLECTIVE ;  /* 0x000000000000791b */ /* 0x007fe20003800000 */
.L_x_12960:
[----:B------:R-:W-:Y:S02]  /*ce90*/  IMAD.MOV.U32 R13, RZ, RZ, R18 ;  /* 0x000000ffff0d7224 */ /* 0x000fe400078e0012 */
[----:B------:R-:W-:-:S05]  /*cea0*/  IMAD.MOV.U32 R12, RZ, RZ, R14 ;  /* 0x000000ffff0c7224 */ /* 0x000fca00078e000e */
[----:B------:R-:W-:Y:S01]  /*ceb0*/  IADD3 R2, P0, R12, R19, RZ ;  /* 0x000000130c027210 */ /* 0x000fe20007f1e0ff */
[----:B------:R-:W-:-:S04]  /*cec0*/  IMAD.MOV.U32 R12, RZ, RZ, 0x3 ;  /* 0x00000003ff0c7424 */ /* 0x000fc800078e00ff */
[----:B------:R-:W-:-:S08]  /*ced0*/  IMAD.X R3, RZ, RZ, R10, P0 ;  /* 0x000000ffff037224 */ /* 0x000fd000000e060a */
[----:B------:R-:W-:Y:S05]  /*cee0*/  WARPSYNC.COLLECTIVE R15, `(.L_x_12961) ;  /* 0x000000000f087348 */ /* 0x000fea0003c00000 */
[----:B------:R0:W1:Y:S02]  /*cef0*/  SHFL.IDX P6, R14, R13, R12, R11 ;  /* 0x0000000c0d0e7389 */ /* 0x00006400000c000b */
[----:B01----:R-:W-:Y:S01]  /*cf00*/  ENDCOLLECTIVE ;  /* 0x000000000000791b */ /* 0x003fe20003800000 */
.L_x_12961:
[----:B------:R-:W-:Y:S01]  /*cf10*/  @!PT LDS RZ, [RZ] ;  /* 0x00000000fffff984 */ /* 0x000fe20000000800 */
[----:B------:R-:W-:Y:S01]  /*cf20*/  @!PT LDS RZ, [RZ] ;  /* 0x00000000fffff984 */ /* 0x000fe20000000800 */
[----:B------:R-:W-:Y:S01]  /*cf30*/  @!PT LDS RZ, [RZ] ;  /* 0x00000000fffff984 */ /* 0x000fe20000000800 */
[----:B------:R0:W-:Y:S01]  /*cf40*/  LDGSTS.E.BYPASS.LTC128B.128 [R8+0x1400], desc[UR38][R2.64], !P2 ;  /* 0x0140000002087fae */ /* 0x0001e2000d101d66 */
[----:B------:R-:W-:Y:S01]  /*cf50*/  ISETP.LT.OR P2, PT, R4, 0x31, P1 ;  /* 0x000000310400780c */ /* 0x000fe20000f41670 */
[----:B------:R-:W-:Y:S01]  /*cf60*/  IMAD.MOV.U32 R13, RZ, RZ, R17 ;  /* 0x000000ffff0d7224 */ /* 0x000fe200078e0011 */
[----:B------:R-:W-:-:S11]  /*cf70*/  MOV R9, R14 ;  /* 0x0000000e00097202 */ /* 0x000fd60000000f00 */
[----:B0-----:R-:W-:Y:S05]  /*cf80*/  WARPSYNC.COLLECTIVE R15, `(.L_x_12962) ;  /* 0x000000000f087348 */ /* 0x001fea0003c00000 */
[----:B------:R1:W2:Y:S02]  /*cf90*/  SHFL.IDX P6, R14, R13, R12, R11 ;  /* 0x0000000c0d0e7389 */ /* 0x0002a400000c000b */
[----:B012---:R-:W-:Y:S01]  /*cfa0*/  ENDCOLLECTIVE ;  /* 0x000000000000791b */ /* 0x007fe20003800000 */
.L_x_12962:
[----:B------:R-:W-:Y:S01]  /*cfb0*/  IMAD.MOV.U32 R13, RZ, RZ, R18 ;  /* 0x000000ffff0d7224 */ /* 0x000fe200078e0012 */
[----:B------:R-:W-:Y:S01]  /*cfc0*/  MOV R12, 0x4 ;  /* 0x00000004000c7802 */ /* 0x000fe20000000f00 */
[----:B------:R-:W-:-:S05]  /*cfd0*/  IMAD.MOV.U32 R11, RZ, RZ, R14 ;  /* 0x000000ffff0b7224 */ /* 0x000fca00078e000e */
[----:B------:R-:W-:Y:S01]  /*cfe0*/  IADD3 R2, P0, R11, R19, RZ ;  /* 0x000000130b027210 */ /* 0x000fe20007f1e0ff */
[----:B------:R-:W-:-:S04]  /*cff0*/  IMAD.MOV.U32 R11, RZ, RZ, 0x181f ;  /* 0x0000181fff0b7424 */ /* 0x000fc800078e00ff */
[----:B------:R-:W-:-:S08]  /*d000*/  IMAD.X R3, RZ, RZ, R9, P0 ;  /* 0x000000ffff037224 */ /* 0x000fd000000e0609 */
[----:B------:R-:W-:Y:S05]  /*d010*/  WARPSYNC.COLLECTIVE R15, `(.L_x_12963) ;  /* 0x000000000f087348 */ /* 0x000fea0003c00000 */
[----:B------:R0:W1:Y:S02]  /*d020*/  SHFL.IDX P6, R14, R13, R12, R11 ;  /* 0x0000000c0d0e7389 */ /* 0x00006400000c000b */
[----:B01----:R-:W-:Y:S01]  /*d030*/  ENDCOLLECTIVE ;  /* 0x000000000000791b */ /* 0x003fe20003800000 */
.L_x_12963:
        /* <DEDUP_REMOVED lines=10> */
.L_x_12964:
[----:B------:R-:W-:Y:S02]  /*d0e0*/  IMAD.MOV.U32 R13, RZ, RZ, R18 ;  /* 0x000000ffff0d7224 */ /* 0x000fe400078e0012 */
[----:B------:R-:W-:-:S05]  /*d0f0*/  IMAD.MOV.U32 R12, RZ, RZ, R14 ;  /* 0x000000ffff0c7224 */ /* 0x000fca00078e000e */
[----:B------:R-:W-:Y:S01]  /*d100*/  IADD3 R2, P0, R12, R19, RZ ;  /* 0x000000130c027210 */ /* 0x000fe20007f1e0ff */
[----:B------:R-:W-:-:S03]  /*d110*/  IMAD.MOV.U32 R12, RZ, RZ, 0x5 ;  /* 0x00000005ff0c7424 */ /* 0x000fc600078e00ff */
[----:B------:R-:W-:-:S09]  /*d120*/  IADD3.X R3, RZ, R10, RZ, P0, !PT ;  /* 0x0000000aff037210 */ /* 0x000fd200007fe4ff */
[----:B------:R-:W-:Y:S05]  /*d130*/  WARPSYNC.COLLECTIVE R15, `(.L_x_12965) ;  /* 0x000000000f087348 */ /* 0x000fea0003c00000 */
[----:B------:R0:W1:Y:S02]  /*d140*/  SHFL.IDX P6, R14, R13, R12, R11 ;  /* 0x0000000c0d0e7389 */ /* 0x00006400000c000b */
[----:B01----:R-:W-:Y:S01]  /*d150*/  ENDCOLLECTIVE ;  /* 0x000000000000791b */ /* 0x003fe20003800000 */
.L_x_12965:
        /* <DEDUP_REMOVED lines=10> */
.L_x_12966:
[----:B------:R-:W-:Y:S02]  /*d200*/  IMAD.MOV.U32 R13, RZ, RZ, R18 ;  /* 0x000000ffff0d7224 */ /* 0x000fe400078e0012 */
[----:B------:R-:W-:Y:S01]  /*d210*/  IMAD.MOV.U32 R12, RZ, RZ, 0x6 ;  /* 0x00000006ff0c7424 */ /* 0x000fe200078e00ff */
[----:B------:R-:W-:-:S04]  /*d220*/  MOV R11, R14 ;  /* 0x0000000e000b7202 */ /* 0x000fc80000000f00 */
[----:B------:R-:W-:Y:S01]  /*d230*/  IADD3 R2, P0, R11, R19, RZ ;  /* 0x000000130b027210 */ /* 0x000fe20007f1e0ff */
[----:B------:R-:W-:-:S04]  /*d240*/  IMAD.MOV.U32 R11, RZ, RZ, 0x181f ;  /* 0x0000181fff0b7424 */ /* 0x000fc800078e00ff */
[----:B------:R-:W-:-:S08]  /*d250*/  IMAD.X R3, RZ, RZ, R9, P0 ;  /* 0x000000ffff037224 */ /* 0x000fd000000e0609 */
[----:B------:R-:W-:Y:S05]  /*d260*/  WARPSYNC.COLLECTIVE R15, `(.L_x_12967) ;  /* 0x000000000f087348 */ /* 0x000fea0003c00000 */
[----:B------:R0:W1:Y:S02]  /*d270*/  SHFL.IDX P6, R14, R13, R12, R11 ;  /* 0x0000000c0d0e7389 */ /* 0x00006400000c000b */
[----:B01----:R-:W-:Y:S01]  /*d280*/  ENDCOLLECTIVE ;  /* 0x000000000000791b */ /* 0x003fe20003800000 */
.L_x_12967:
        /* <DEDUP_REMOVED lines=10> */
.L_x_12968:
[----:B------:R-:W-:Y:S02]  /*d330*/  IMAD.MOV.U32 R13, RZ, RZ, R18 ;  /* 0x000000ffff0d7224 */ /* 0x000fe400078e0012 */
[----:B------:R-:W-:-:S05]  /*d340*/  IMAD.MOV.U32 R12, RZ, RZ, R14 ;  /* 0x000000ffff0c7224 */ /* 0x000fca00078e000e */
[----:B------:R-:W-:Y:S02]  /*d350*/  IADD3 R2, P0, R12, R19, RZ ;  /* 0x000000130c027210 */ /* 0x000fe40007f1e0ff */
[----:B------:R-:W-:-:S03]  /*d360*/  MOV R12, 0x7 ;  /* 0x00000007000c7802 */ /* 0x000fc60000000f00 */
[----:B------:R-:W-:-:S08]  /*d370*/  IMAD.X R3, RZ, RZ, R10, P0 ;  /* 0x000000ffff037224 */ /* 0x000fd000000e060a */
[----:B------:R-:W-:Y:S05]  /*d380*/  WARPSYNC.COLLECTIVE R15, `(.L_x_12969) ;  /* 0x000000000f087348 */ /* 0x000fea0003c00000 */
[----:B------:R0:W1:Y:S02]  /*d390*/  SHFL.IDX P6, R14, R13, R12, R11 ;  /* 0x0000000c0d0e7389 */ /* 0x00006400000c000b */
[----:B01----:R-:W-:Y:S01]  /*d3a0*/  ENDCOLLECTIVE ;  /* 0x000000000000791b */ /* 0x003fe20003800000 */
.L_x_12969:
        /* <DEDUP_REMOVED lines=9> */
.L_x_12970:
[----:B------:R-:W-:Y:S05]  /*d440*/  BRA `(.L_x_12971) ;  /* 0xffffffc4006c7947 */ /* 0x000fea000383ffff */
.L_x_12872:
[----:B0-----:R0:W1:Y:S02]  /*d450*/  SYNCS.PHASECHK.TRANS64.TRYWAIT P0, [R0+URZ+0x16860], R3 ;  /* 0x01686003000075a7 */ /* 0x001064000800017f */
[----:B-1----:R-:W-:Y:S05]  /*d460*/  @!P0 NANOSLEEP.SYNCS 0x989680 ;  /* 0x009896800000895d */ /* 0x002fea0003900000 */
[----:B------:R-:W1:Y:S02]  /*d470*/  @!P0 SYNCS.PHASECHK.TRANS64 P0, [R0+URZ+0x16860], R3 ;  /* 0x01686003000085a7 */ /* 0x000e64000800007f */
[----:B-1----:R-:W-:Y:S05]  /*d480*/  @!P0 BRA `(.L_x_12872) ;  /* 0xfffffffc00f08947 */ /* 0x002fea000383ffff */
[----:B------:R-:W-:Y:S05]  /*d490*/  BRA `(.L_x_12972) ;  /* 0xffffffc800687947 */ /* 0x000fea000383ffff */
.L_x_12873:
        /* <DEDUP_REMOVED lines=8> */
.L_x_12974:
[----:B------:R-:W-:Y:S05]  /*d520*/  BSYNC B0 ;  /* 0x0000000000007941 */ /* 0x000fea0003800000 */
.L_x_12973:
        /* <DEDUP_REMOVED lines=9> */
.L_x_12975:
[----:B------:R-:W-:Y:S02]  /*d5c0*/  ULDC UR4, c[0x0][0x2f4] ;  /* 0x0000bd0000047ab9 */ /* 0x000fe40000000800 */
[C---:B------:R-:W-:Y:S01]  /*d5d0*/  ISETP.GE.AND P0, PT, R16.reuse, UR4, PT ;  /* 0x0000000410007c0c */ /* 0x040fe2000bf06270 */
[----:B------:R-:W-:-:S03]  /*d5e0*/  IMAD.SHL.U32 R16, R16, 0x2, RZ ;  /* 0x0000000210107824 */ /* 0x000fc600078e00ff */
[----:B------:R-:W-:Y:S01]  /*d5f0*/  ISETP.LT.OR P2, PT, R5, 0x1, P0 ;  /* 0x000000010500780c */ /* 0x000fe20000741670 */
[----:B------:R-:W-:Y:S01]  /*d600*/  IMAD.MOV.U32 R13, RZ, RZ, R18 ;  /* 0x000000ffff0d7224 */ /* 0x000fe200078e0012 */
[----:B------:R-:W-:Y:S02]  /*d610*/  MOV R12, 0x1 ;  /* 0x00000001000c7802 */ /* 0x000fe40000000f00 */
[----:B------:R-:W-:-:S13]  /*d620*/  IADD3 R2, P1, R14, R16, RZ ;  /* 0x000000100e027210 */ /* 0x000fda0007f3e0ff */
[----:B------:R-:W-:Y:S05]  /*d630*/  WARPSYNC.COLLECTIVE R15, `(.L_x_12976) ;  /* 0x000000000f087348 */ /* 0x000fea0003c00000 */
[----:B------:R0:W1:Y:S02]  /*d640*/  SHFL.IDX P6, R14, R13, R12, R11 ;  /* 0x0000000c0d0e7389 */ /* 0x00006400000c000b */
[----:B01----:R-:W-:Y:S01]  /*d650*/  ENDCOLLECTIVE ;  /* 0x000000000000791b */ /* 0x003fe20003800000 */
.L_x_12976:
        /* <DEDUP_REMOVED lines=11> */
.L_x_12977:
[----:B------:R-:W-:Y:S01]  /*d710*/  MOV R13, R18 ;  /* 0x00000012000d7202 */ /* 0x000fe20000000f00 */
[----:B------:R-:W-:Y:S02]  /*d720*/  IMAD.MOV.U32 R12, RZ, RZ, 0x2 ;  /* 0x00000002ff0c7424 */ /* 0x000fe400078e00ff */
[----:B------:R-:W-:-:S07]  /*d730*/  IMAD.MOV.U32 R9, RZ, RZ, R14 ;  /* 0x000000ffff097224 */ /* 0x000fce00078e000e */
[----:B------:R-:W-:Y:S05]  /*d740*/  WARPSYNC.COLLECTIVE R15, `(.L_x_12978) ;  /* 0x000000000f087348 */ /* 0x000fea0003c00000 */
[----:B------:R0:W1:Y:S02]  /*d750*/  SHFL.IDX P6, R14, R13, R12, R11 ;  /* 0x0000000c0d0e7389 */ /* 0x00006400000c000b */
[----:B01----:R-:W-:Y:S01]  /*d760*/  ENDCOLLECTIVE ;  /* 0x000000000000791b */ /* 0x003fe20003800000 */
.L_x_12978:
[----:B------:R-:W-:-:S05]  /*d770*/  IADD3 R2, P1, R9, R16, RZ ;  /* 0x0000001009027210 */ /* 0x000fca0007f3e0ff */
[----:B------:R-:W-:-:S05]  /*d780*/  IMAD.X R3, RZ, RZ, R7, P1 ;  /* 0x000000ffff037224 */ /* 0x000fca00008e0607 */
[----:B------:R-:W-:Y:S01]  /*d790*/  @!PT LDS RZ, [RZ] ;  /* 0x00000000fffff984 */ /* 0x000fe20000000800 */
[----:B------:R-:W-:Y:S01]  /*d7a0*/  @!PT LDS RZ, [RZ] ;  /* 0x00000000fffff984 */ /* 0x000fe20000000800 */
[----:B------:R-:W-:Y:S01]  /*d7b0*/  @!PT LDS RZ, [RZ] ;  /* 0x00000000fffff984 */ /* 0x000fe20000000800 */
[----:B------:R0:W-:Y:S01]  /*d7c0*/  LDGSTS.E.BYPASS.LTC128B.128 [R4+0xc00], desc[UR38][R2.64], !P2 ;  /* 0x00c0000002047fae */ /* 0x0001e2000d101d66 */
[----:B------:R-:W-:Y:S01]  /*d7d0*/  IMAD.MOV.U32 R13, RZ, RZ, R17 ;  /* 0x000000ffff0d7224 */ /* 0x000fe200078e0011 */
[----:B------:R-:W-:Y:S01]  /*d7e0*/  ISETP.LT.OR P2, PT, R5, 0x21, P0 ;  /* 0x000000210500780c */ /* 0x000fe20000741670 */
[----:B------:R-:W-:-:S12]  /*d7f0*/  IMAD.MOV.U32 R19, RZ, RZ, R14 ;  /* 0x000000ffff137224 */ /* 0x000fd800078e000e */
[----:B0-----:R-:W-:Y:S05]  /*d800*/  WARPSYNC.COLLECTIVE R15, `(.L_x_12979) ;  /* 0x000000000f087348 */ /* 0x001fea0003c00000 */
[----:B------:R1:W2:Y:S02]  /*d810*/  SHFL.IDX P6, R14, R13, R12, R11 ;  /* 0x0000000c0d0e7389 */ /* 0x0002a400000c000b */
[----:B012---:R-:W-:Y:S01]  /*d820*/  ENDCOLLECTIVE ;  /* 0x000000000000791b */ /* 0x007fe20003800000 */
.L_x_12979:
[----:B------:R-:W-:Y:S02]  /*d830*/  IMAD.MOV.U32 R13, RZ, RZ, R18 ;  /* 0x000000ffff0d7224 */ /* 0x000fe400078e0012 */
[----:B------:R-:W-:Y:S02]  /*d840*/  IMAD.MOV.U32 R12, RZ, RZ, 0x3 ;  /* 0x00000003ff0c7424 */ /* 0x000fe400078e00ff */
[----:B------:R-:W-:-:S07]  /*d850*/  IMAD.MOV.U32 R21, RZ, RZ, R14 ;  /* 0x000000ffff157224 */ /* 0x000fce00078e000e */
[----:B------:R-:W-:Y:S05]  /*d860*/  WARPSYNC.COLLECTIVE R15, `(.L_x_12980) ;  /* 0x000000000f087348 */ /* 0x000fea0003c00000 */
[----:B------:R0:W1:Y:S02]  /*d870*/  SHFL.IDX P6, R14, R13, R12, R11 ;  /* 0x0000000c0d0e7389 */ /* 0x00006400000c000b */
[----:B01----:R-:W-:Y:S01]  /*d880*/  ENDCOLLECTIVE ;  /* 0x000000000000791b */ /* 0x003fe20003800000 */
.L_x_12980:
[----:B------:R-:W-:-:S04]  /*d890*/  IADD3 R2, P1, R21, R16, RZ ;  /* 0x0000001015027210 */ /* 0x000fc80007f3e0ff */
[----:B------:R-:W-:-:S05]  /*d8a0*/  IADD3.X R3, RZ, R19, RZ, P1, !PT ;  /* 0x00000013ff037210 */ /* 0x000fca0000ffe4ff */
        /* <DEDUP_REMOVED lines=10> */
.L_x_12981:
[----:B------:R-:W-:Y:S02]  /*d950*/  IMAD.MOV.U32 R13, RZ, RZ, R18 ;  /* 0x000000ffff0d7224 */ /* 0x000fe400078e0012 */
[----:B------:R-:W-:Y:S01]  /*d960*/  IMAD.MOV.U32 R12, RZ, RZ, 0x4 ;  /* 0x00000004ff0c7424 */ /* 0x000fe200078e00ff */
[----:B------:R-:W-:-:S13]  /*d970*/  IADD3 R2, P1, R14, R16, RZ ;  /* 0x000000100e027210 */ /* 0x000fda0007f3e0ff */
[----:B------:R-:W-:Y:S05]  /*d980*/  WARPSYNC.COLLECTIVE R15, `(.L_x_12982) ;  /* 0x000000000f087348 */ /* 0x000fea0003c00000 */
[----:B------:R0:W1:Y:S02]  /*d990*/  SHFL.IDX P6, R14, R13, R12, R11 ;  /* 0x0000000c0d0e7389 */ /* 0x00006400000c000b */
[----:B01----:R-:W-:Y:S01]  /*d9a0*/  ENDCOLLECTIVE ;  /* 0x000000000000791b */ /* 0x003fe20003800000 */
.L_x_12982:
[----:B------:R-:W-:Y:S01]  /*d9b0*/  IADD3.X R3, RZ, R10, RZ, P1, !PT ;  /* 0x0000000aff037210 */ /* 0x000fe20000ffe4ff */
[----:B------:R-:W-:-:S04]  /*d9c0*/  IMAD.MOV.U32 R10, RZ, RZ, RZ ;  /* 0x000000ffff0a7224 */ /* 0x000fc800078e00ff */
        /* <DEDUP_REMOVED lines=10> */
.L_x_12983:
[----:B------:R-:W-:Y:S02]  /*da70*/  IMAD.MOV.U32 R13, RZ, RZ, R18 ;  /* 0x000000ffff0d7224 */ /* 0x000fe400078e0012 */
[----:B------:R-:W-:Y:S01]  /*da80*/  IMAD.MOV.U32 R12, RZ, RZ, 0x5 ;  /* 0x00000005ff0c7424 */ /* 0x000fe200078e00ff */
[----:B------:R-:W-:-:S07]  /*da90*/  MOV R23, R14 ;  /* 0x0000000e00177202 */ /* 0x000fce0000000f00 */
[----:B------:R-:W-:Y:S05]  /*daa0*/  WARPSYNC.COLLECTIVE R15, `(.L_x_12984) ;  /* 0x000000000f087348 */ /* 0x000fea0003c00000 */
[----:B------:R0:W1:Y:S02]  /*dab0*/  SHFL.IDX P6, R14, R13, R12, R11 ;  /* 0x0000000c0d0e7389 */ /* 0x00006400000c000b */
[----:B01----:R-:W-:Y:S01]  /*dac0*/  ENDCOLLECTIVE ;  /* 0x000000000000791b */ /* 0x003fe20003800000 */
.L_x_12984:
[----:B------:R-:W-:-:S05]  /*dad0*/  IADD3 R2, P1, R23, R16, RZ ;  /* 0x0000001017027210 */ /* 0x000fca0007f3e0ff */
[----:B------:R-:W-:-:S05]  /*dae0*/  IMAD.X R3, RZ, RZ, R19, P1 ;  /* 0x000000ffff037224 */ /* 0x000fca00008e0613 */
        /* <DEDUP_REMOVED lines=10> */
.L_x_12985:
[----:B------:R-:W-:Y:S02]  /*db90*/  IMAD.MOV.U32 R13, RZ, RZ, R18 ;  /* 0x000000ffff0d7224 */ /* 0x000fe400078e0012 */
[----:B------:R-:W-:Y:S02]  /*dba0*/  IMAD.MOV.U32 R12, RZ, RZ, 0x6 ;  /* 0x00000006ff0c7424 */ /* 0x000fe400078e00ff */
[----:B------:R-:W-:-:S07]  /*dbb0*/  IMAD.MOV.U32 R25, RZ, RZ, R14 ;  /* 0x000000ffff197224 */ /* 0x000fce00078e000e */
[----:B------:R-:W-:Y:S05]  /*dbc0*/  WARPSYNC.COLLECTIVE R15, `(.L_x_12986) ;  /* 0x000000000f087348 */ /* 0x000fea0003c00000 */
[----:B------:R0:W1:Y:S02]  /*dbd0*/  SHFL.IDX P6, R14, R13, R12, R11 ;  /* 0x0000000c0d0e7389 */ /* 0x00006400000c000b */
[----:B01----:R-:W-:Y:S01]  /*dbe0*/  ENDCOLLECTIVE ;  /* 0x000000000000791b */ /* 0x003fe20003800000 */
.L_x_12986:
[----:B------:R-:W-:-:S05]  /*dbf0*/  IADD3 R2, P1, R25, R16, RZ ;  /* 0x0000001019027210 */ /* 0x000fca0007f3e0ff */
[----:B------:R-:W-:-:S05]  /*dc00*/  IMAD.X R3, RZ, RZ, R21, P1 ;  /* 0x000000ffff037224 */ /* 0x000fca00008e0615 */
[----:B------:R-:W-:Y:S01]  /*dc10*/  @!PT LDS RZ, [RZ] ;  /* 0x00000000fffff984 */ /* 0x000fe20000000800 */
[----:B------:R-:W-:Y:S01]  /*dc20*/  @!PT LDS RZ, [RZ] ;  /* 0x00000000fffff984 */ /* 0x000fe20000000800 */
[----:B------:R-:W-:Y:S01]  /*dc30*/  @!PT LDS RZ, [RZ] ;  /* 0x00000000fffff984 */ /* 0x000fe20000000800 */
[----:B------:R0:W-:Y:S01]  /*dc40*/  LDGSTS.E.BYPASS.LTC128B.128 [R4+0x2c00], desc[UR38][R2.64], !P2 ;  /* 0x02c0000002047fae */ /* 0x0001e2000d101d66 */
[----:B------:R-:W-:Y:S01]  /*dc50*/  IMAD.MOV.U32 R13, RZ, RZ, R17 ;  /* 0x000000ffff0d7224 */ /* 0x000fe200078e0011 */
[----:B------:R-:W-:Y:S02]  /*dc60*/  ISETP.LT.OR P2, PT, R5, 0x61, P0 ;  /* 0x000000610500780c */ /* 0x000fe40000741670 */
[----:B------:R-:W-:-:S11]  /*dc70*/  MOV R22, R14 ;  /* 0x0000000e00167202 */ /* 0x000fd60000000f00 */
[----:B0-----:R-:W-:Y:S05]  /*dc80*/  WARPSYNC.COLLECTIVE R15, `(.L_x_12987) ;  /* 0x000000000f087348 */ /* 0x001fea0003c00000 */
[----:B------:R1:W2:Y:S02]  /*dc90*/  SHFL.IDX P6, R14, R13, R12, R11 ;  /* 0x0000000c0d0e7389 */ /* 0x0002a400000c000b */
[----:B012---:R-:W-:Y:S01]  /*dca0*/  ENDCOLLECTIVE ;  /* 0x000000000000791b */ /* 0x007fe20003800000 */
.L_x_12987:
[----:B------:R-:W-:Y:S01]  /*dcb0*/  IMAD.MOV.U32 R13, RZ, RZ, R18 ;  /* 0x000000ffff0d7224 */ /* 0x000fe200078e0012 */
[----:B------:R-:W-:Y:S01]  /*dcc0*/  MOV R12, 0x7 ;  /* 0x00000007000c7802 */ /* 0x000fe20000000f00 */
[----:B------:R-:W-:-:S07]  /*dcd0*/  IMAD.MOV.U32 R27, RZ, RZ, R14 ;  /* 0x000000ffff1b7224 */ /* 0x000fce00078e000e */
[----:B------:R-:W-:Y:S05]  /*dce0*/  WARPSYNC.COLLECTIVE R15, `(.L_x_12988) ;  /* 0x000000000f087348 */ /* 0x000fea0003c00000 */
[----:B------:R0:W1:Y:S02]  /*dcf0*/  SHFL.IDX P6, R14, R13, R12, R11 ;  /* 0x0000000c0d0e7389 */ /* 0x00006400000c000b */
[----:B01----:R-:W-:Y:S01]  /*dd00*/  ENDCOLLECTIVE ;  /* 0x000000000000791b */ /* 0x003fe20003800000 */
.L_x_12988:
[----:B------:R-:W-:-:S05]  /*dd10*/  IADD3 R2, P1, R27, R16, RZ ;  /* 0x000000101b027210 */ /* 0x000fca0007f3e0ff */
[----:B------:R-:W-:-:S05]  /*dd20*/  IMAD.X R3, RZ, RZ, R22, P1 ;  /* 0x000000ffff037224 */ /* 0x000fca00008e0616 */
        /* <DEDUP_REMOVED lines=9> */
.L_x_12989:
[----:B------:R-:W-:Y:S05]  /*ddc0*/  BRA `(.L_x_12990) ;  /* 0xffffffc000ec7947 */ /* 0x000fea000383ffff */
.L_x_12876:
[----:B0-----:R0:W1:Y:S02]  /*ddd0*/  SYNCS.PHASECHK.TRANS64.TRYWAIT P0, [R7+URZ+0x16820], R10 ;  /* 0x0168200a070075a7 */ /* 0x001064000800017f */
[----:B-1----:R-:W-:Y:S05]  /*dde0*/  @!P0 NANOSLEEP.SYNCS 0x989680 ;  /* 0x009896800000895d */ /* 0x002fea0003900000 */
[----:B------:R-:W1:Y:S02]  /*ddf0*/  @!P0 SYNCS.PHASECHK.TRANS64 P0, [R7+URZ+0x16820], R10 ;  /* 0x0168200a070085a7 */ /* 0x000e64000800007f */
[----:B-1----:R-:W-:Y:S05]  /*de00*/  @!P0 BRA `(.L_x_12876) ;  /* 0xfffffffc00f08947 */ /* 0x002fea000383ffff */
[----:B------:R-:W-:Y:S05]  /*de10*/  BRA `(.L_x_12991) ;  /* 0xffffffc4005c7947 */ /* 0x000fea000383ffff */
.L_x_12877:
        /* <DEDUP_REMOVED lines=11> */
.L_x_12993:
[----:B------:R-:W-:Y:S05]  /*ded0*/  BSYNC B0 ;  /* 0x0000000000007941 */ /* 0x000fea0003800000 */
.L_x_12992:
[----:B------:R-:W-:Y:S05]  /*dee0*/  BRA `(.L_x_12994) ;  /* 0xffffffc400407947 */ /* 0x000fea000383ffff */
.L_x_12878:
[----:B------:R-:W-:Y:S01]  /*def0*/  BSSY B0, `(.L_x_12995) ;  /* 0x0000006000007945 */ /* 0x000fe20003800000 */
[----:B------:R-:W-:-:S07]  /*df00*/  IMAD.MOV.U32 R15, RZ, RZ, -0x1 ;  /* 0xffffffffff0f7424 */ /* 0x000fce00078e00ff */
[----:B01---5:R-:W-:Y:S05]  /*df10*/  WARPSYNC.COLLECTIVE R15, `(.L_x_12996) ;  /* 0x000000000f0c7348 */ /* 0x023fea0003c00000 */
[----:B------:R-:W-:Y:S02]  /*df20*/  ELECT P6, UR62, PT ;  /* 0x00000000003e782f */ /* 0x000fe400038c0000 */
[----:B------:R-:W-:Y:S01]  /*df30*/  MOV R14, UR62 ;  /* 0x0000003e000e7c02 */ /* 0x000fe20008000f00 */
[----:B01---5:R-:W-:Y:S10]  /*df40*/  ENDCOLLECTIVE ;  /* 0x000000000000791b */ /* 0x023ff40003800000 */
.L_x_12996:
[----:B------:R-:W-:Y:S05]  /*df50*/  BSYNC B0 ;  /* 0x0000000000007941 */ /* 0x000fea0003800000 */
.L_x_12995:
[----:B------:R-:W-:Y:S05]  /*df60*/  BRA `(.L_x_12997) ;  /* 0xffffffc400347947 */ /* 0x000fea000383ffff */
.L_x_12880:
[----:B-1----:R1:W2:Y:S02]  /*df70*/  SYNCS.PHASECHK.TRANS64.TRYWAIT P1, [R5+URZ+0x16840], R4 ;  /* 0x01684004050075a7 */ /* 0x0022a4000802017f */
[----:B--2---:R-:W-:Y:S05]  /*df80*/  @!P1 NANOSLEEP.SYNCS 0x989680 ;  /* 0x009896800000995d */ /* 0x004fea0003900000 */
[----:B------:R-:W2:Y:S02]  /*df90*/  @!P1 SYNCS.PHASECHK.TRANS64 P1, [R5+URZ+0x16840], R4 ;  /* 0x01684004050095a7 */ /* 0x000ea4000802007f */
[----:B--2---:R-:W-:Y:S05]  /*dfa0*/  @!P1 BRA `(.L_x_12880) ;  /* 0xfffffffc00f09947 */ /* 0x004fea000383ffff */
[----:B------:R-:W-:Y:S05]  /*dfb0*/  BRA `(.L_x_12998) ;  /* 0xffffffc400547947 */ /* 0x000fea000383ffff */
.L_x_12882:
[----:B--2---:R2:W3:Y:S02]  /*dfc0*/  SYNCS.PHASECHK.TRANS64.TRYWAIT P1, [R3+URZ+0x16840], R0 ;  /* 0x01684000030075a7 */ /* 0x0044e4000802017f */
[----:B---3--:R-:W-:Y:S05]  /*dfd0*/  @!P1 NANOSLEEP.SYNCS 0x989680 ;  /* 0x009896800000995d */ /* 0x008fea0003900000 */
[----:B------:R-:W3:Y:S02]  /*dfe0*/  @!P1 SYNCS.PHASECHK.TRANS64 P1, [R3+URZ+0x16840], R0 ;  /* 0x01684000030095a7 */ /* 0x000ee4000802007f */
[----:B---3--:R-:W-:Y:S05]  /*dff0*/  @!P1 BRA `(.L_x_12882) ;  /* 0xfffffffc00f09947 */ /* 0x008fea000383ffff */
[----:B------:R-:W-:Y:S05]  /*e000*/  BRA `(.L_x_12999) ;  /* 0xffffffc400607947 */ /* 0x000fea000383ffff */
.L_x_12884:
[----:B---3--:R3:W4:Y:S02]  /*e010*/  SYNCS.PHASECHK.TRANS64.TRYWAIT P1, [R5+URZ+0x16860], R4 ;  /* 0x01686004050075a7 */ /* 0x008724000802017f */
[----:B----4-:R-:W-:Y:S05]  /*e020*/  @!P1 NANOSLEEP.SYNCS 0x989680 ;  /* 0x009896800000995d */ /* 0x010fea0003900000 */
[----:B------:R-:W4:Y:S02]  /*e030*/  @!P1 SYNCS.PHASECHK.TRANS64 P1, [R5+URZ+0x16860], R4 ;  /* 0x01686004050095a7 */ /* 0x000f24000802007f */
[----:B----4-:R-:W-:Y:S05]  /*e040*/  @!P1 BRA `(.L_x_12884) ;  /* 0xfffffffc00f09947 */ /* 0x010fea000383ffff */
[----:B------:R-:W-:Y:S05]  /*e050*/  BRA `(.L_x_13000) ;  /* 0xffffffc4005c7947 */ /* 0x000fea000383ffff */
.L_x_13001:
        /* <DEDUP_REMOVED lines=10> */
.L_x_16005:


//--------------------- .text._ZN7cutlass13device_kernelIN5flash11enable_sm90INS1_16FlashAttnFwdSm90INS1_25CollectiveMainloopFwdSm90ILi2EN4cute5tupleIJNS5_1CILi1EEES8_S8_EEENS6_IJNS7_ILi192EEENS7_ILi128EEENS7_ILi64EEEEEELi64ENS_6half_tEfNS_4arch4Sm90ELb0ELb0ELb0ELb1ELb1ELb0ELb0ELb1ELb1ELb1ELb1ELb0EEENS1_21CollectiveEpilogueFwdINS6_IJSA_SC_SB_EEES9_SE_SG_Li384ELb1ELb1ELb1ELb0EEENS1_36VarlenDynamicPersistentTileSchedulerILi192ELi128ELi384ELi128ELb1ELb1ELb1ELb0ELb1ELb1EEEEEEEEEvNT_6ParamsE --------------------------
	.section	.text._ZN7cutlass13device_kernelIN5flash11enable_sm90INS1_16FlashAttnFwdSm90INS1_25CollectiveMainloopFwdSm90ILi2EN4cute5tupleIJNS5_1CILi1EEES8_S8_EEENS6_IJNS7_ILi192EEENS7_ILi128EEENS7_ILi64EEEEEELi64ENS_6half_tEfNS_4arch4Sm90ELb0ELb0ELb0ELb1ELb1ELb0ELb0ELb1ELb1ELb1ELb1ELb0EEENS1_21CollectiveEpilogueFwdINS6_IJSA_SC_SB_EEES9_SE_SG_Li384ELb1ELb1ELb1ELb0EEENS1_36VarlenDynamicPersistentTileSchedulerILi192ELi128ELi384ELi128ELb1ELb1ELb1ELb0ELb1ELb1EEEEEEEEEvNT_6ParamsE,"ax",@progbits
	.align	128
.text._ZN7cutlass13device_kernelIN5flash11enable_sm90INS1_16FlashAttnFwdSm90INS1_25CollectiveMainloopFwdSm90ILi2EN4cute5tupleIJNS5_1CILi1EEES8_S8_EEENS6_IJNS7_ILi192EEENS7_ILi128EEENS7_ILi64EEEEEELi64ENS_6half_tEfNS_4arch4Sm90ELb0ELb0ELb0ELb1ELb1ELb0ELb0ELb1ELb1ELb1ELb1ELb0EEENS1_21CollectiveEpilogueFwdINS6_IJSA_SC_SB_EEES9_SE_SG_Li384ELb1ELb1ELb1ELb0EEENS1_36VarlenDynamicPersistentTileSchedulerILi192ELi128ELi384ELi128ELb1ELb1ELb1ELb0ELb1ELb1EEEEEEEEEvNT_6ParamsE:
        .type           _ZN7cutlass13device_kernelIN5flash11enable_sm90INS1_16FlashAttnFwdSm90INS1_25CollectiveMainloopFwdSm90ILi2EN4cute5tupleIJNS5_1CILi1EEES8_S8_EEENS6_IJNS7_ILi192EEENS7_ILi128EEENS7_ILi64EEEEEELi64ENS_6half_tEfNS_4arch4Sm90ELb0ELb0ELb0ELb1ELb1ELb0ELb0ELb1ELb1ELb1ELb1ELb0EEENS1_21CollectiveEpilogueFwdINS6_IJSA_SC_SB_EEES9_SE_SG_Li384ELb1ELb1ELb1ELb0EEENS1_36VarlenDynamicPersistentTileSchedulerILi192ELi128ELi384ELi128ELb1ELb1ELb1ELb0ELb1ELb1EEEEEEEEEvNT_6ParamsE,@function
        .size           _ZN7cutlass13device_kernelIN5flash11enable_sm90INS1_16FlashAttnFwdSm90INS1_25CollectiveMainloopFwdSm90ILi2EN4cute5tupleIJNS5_1CILi1EEES8_S8_EEENS6_IJNS7_ILi192EEENS7_ILi128EEENS7_ILi64EEEEEELi64ENS_6half_tEfNS_4arch4Sm90ELb0ELb0ELb0ELb1ELb1ELb0ELb0ELb1ELb1ELb1ELb1ELb0EEENS1_21CollectiveEpilogueFwdINS6_IJSA_SC_SB_EEES9_SE_SG_Li384ELb1ELb1ELb1ELb0EEENS1_36VarlenDynamicPersistentTileSchedulerILi192ELi128ELi384ELi128ELb1ELb1ELb1ELb0ELb1ELb1EEEEEEEEEvNT_6ParamsE,(.L_x_16006 - _ZN7cutlass13device_kernelIN5flash11enable_sm90INS1_16FlashAttnFwdSm90INS1_25CollectiveMainloopFwdSm90ILi2EN4cute5tupleIJNS5_1CILi1EEES8_S8_EEENS6_IJNS7_ILi192EEENS7_ILi128EEENS7_ILi64EEEEEELi64ENS_6half_tEfNS_4arch4Sm90ELb0ELb0ELb0ELb1ELb1ELb0ELb0ELb1ELb1ELb1ELb1ELb0EEENS1_21CollectiveEpilogueFwdINS6_IJSA_SC_SB_EEES9_SE_SG_Li384ELb1ELb1ELb1ELb0EEENS1_36VarlenDynamicPersistentTileSchedulerILi192ELi128ELi384ELi128ELb1ELb1ELb1ELb0ELb1ELb1EEEEEEEEEvNT_6ParamsE)
        .other          _ZN7cutlass13device_kernelIN5flash11enable_sm90INS1_16FlashAttnFwdSm90INS1_25CollectiveMainloopFwdSm90ILi2EN4cute5tupleIJNS5_1CILi1EEES8_S8_EEENS6_IJNS7_ILi192EEENS7_ILi128EEENS7_ILi64EEEEEELi64ENS_6half_tEfNS_4arch4Sm90ELb0ELb0ELb0ELb1ELb1ELb0ELb0ELb1ELb1ELb1ELb1ELb0EEENS1_21CollectiveEpilogueFwdINS6_IJSA_SC_SB_EEES9_SE_SG_Li384ELb1ELb1ELb1ELb0EEENS1_36VarlenDynamicPersistentTileSchedulerILi192ELi128ELi384ELi128ELb1ELb1ELb1ELb0ELb1ELb1EEEEEEEEEvNT_6ParamsE,@"STO_CUDA_ENTRY STV_DEFAULT"
_ZN7cutlass13device_kernelIN5flash11enable_sm90INS1_16FlashAttnFwdSm90INS1_25CollectiveMainloopFwdSm90ILi2EN4cute5tupleIJNS5_1CILi1EEES8_S8_EEENS6_IJNS7_ILi192EEENS7_ILi128EEENS7_ILi64EEEEEELi64ENS_6half_tEfNS_4arch4Sm90ELb0ELb0ELb0ELb1ELb1ELb0ELb0ELb1ELb1ELb1ELb1ELb0EEENS1_21CollectiveEpilogueFwdINS6_IJSA_SC_SB_EEES9_SE_SG_Li384ELb1ELb1ELb1ELb0EEENS1_36VarlenDynamicPersistentTileSchedulerILi192ELi128ELi384ELi128ELb1ELb1ELb1ELb0ELb1ELb1EEEEEEEEEvNT_6ParamsE:
        /* <DEDUP_REMOVED lines=45> */
.L_x_13002:
        /* <DEDUP_REMOVED lines=22> */
.L_x_13003:
        /* <DEDUP_REMOVED lines=18> */
.L_x_13004:
        /* <DEDUP_REMOVED lines=22> */
.L_x_13005:
        /* <DEDUP_REMOVED lines=22> */
.L_x_13006:
        /* <DEDUP_REMOVED lines=8> */
.L_x_13008:
        /* <DEDUP_REMOVED lines=18> */
[----:B------:R-:W2:Y:S01]  /*09b0*/  LDL R12, [R1+0x28] ;  /* 0x00002800010c7983 */ /* 0x000ea20000100800 */
[----:B------:R-:W-:-:S05]  /*09c0*/  VIADD R17, R2, 0xffffff80 ;  /* 0xffffff8002117836 */ /* 0x000fca0000000000 */
[----:B------:R-:W-:-:S04]  /*09d0*/  SHF.R.S32.HI R0, RZ, 0x1f, R17 ;  /* 0x0000001fff007819 */ /* 0x000fc80000011411 */
[----:B------:R-:W-:-:S04]  /*09e0*/  LEA.HI R2, R0, R17, RZ, 0x7 ;  /* 0x0000001100027211 */ /* 0x000fc800078f38ff */
[----:B------:R-:W-:-:S05]  /*09f0*/  LOP3.LUT R3, R2, 0xffffff80, RZ, 0xc0, !PT ;  /* 0xffffff8002037812 */ /* 0x000fca00078ec0ff */
[----:B------:R-:W-:Y:S01]  /*0a00*/  IMAD.IADD R16, R17, 0x1, -R3 ;  /* 0x0000000111107824 */ /* 0x000fe200078e0a03 */
[----:B------:R-:W-:-:S04]  /*0a10*/  LEA.HI R4, R0, R17, RZ, 0x5 ;  /* 0x0000001100047211 */ /* 0x000fc800078f28ff */
[----:B------:R-:W-:Y:S02]  /*0a20*/  SHF.R.S32.HI R6, RZ, 0x1f, R16 ;  /* 0x0000001fff067819 */ /* 0x000fe40000011410 */
[----:B------:R-:W-:Y:S02]  /*0a30*/  LEA.HI R3, R0, R17, RZ, 0x4 ;  /* 0x0000001100037211 */ /* 0x000fe400078f20ff */
[----:B------:R-:W-:Y:S01]  /*0a40*/  LEA.HI R7, R6, R16, RZ, 0x2 ;  /* 0x0000001006077211 */ /* 0x000fe200078f10ff */
[----:B------:R-:W-:Y:S01]  /*0a50*/  IMAD.SHL.U32 R5, R4, 0x20, RZ ;  /* 0x0000002004057824 */ /* 0x000fe200078e00ff */
[----:B------:R-:W-:Y:S02]  /*0a60*/  SHF.R.S32.HI R11, RZ, 0x7, R2 ;  /* 0x00000007ff0b7819 */ /* 0x000fe40000011402 */
[----:B------:R-:W-:Y:S02]  /*0a70*/  LOP3.LUT R4, R3, 0x3fffff0, RZ, 0xc0, !PT ;  /* 0x03fffff003047812 */ /* 0x000fe400078ec0ff */
[----:B------:R-:W-:-:S02]  /*0a80*/  SHF.R.S32.HI R2, RZ, 0x4, R3 ;  /* 0x00000004ff027819 */ /* 0x000fc40000011403 */
[--C-:B------:R-:W-:Y:S02]  /*0a90*/  SHF.R.S32.HI R8, RZ, 0x2, R7.reuse ;  /* 0x00000002ff087819 */ /* 0x100fe40000011407 */
[----:B------:R-:W-:Y:S01]  /*0aa0*/  SHF.R.S32.HI R9, RZ, 0x1f, R7 ;  /* 0x0000001fff097819 */ /* 0x000fe20000011407 */
[----:B------:R-:W-:Y:S01]  /*0ab0*/  IMAD.IADD R4, R17, 0x1, -R4 ;  /* 0x0000000111047824 */ /* 0x000fe200078e0a04 */
[----:B------:R-:W-:Y:S02]  /*0ac0*/  LOP3.LUT R5, R5, 0xfffffc00, RZ, 0xc0, !PT ;  /* 0xfffffc0005057812 */ /* 0x000fe400078ec0ff */
[----:B------:R-:W-:Y:S02]  /*0ad0*/  LEA.HI R3, R3, R2, RZ, 0x1 ;  /* 0x0000000203037211 */ /* 0x000fe400078f08ff */
[----:B------:R-:W-:Y:S02]  /*0ae0*/  LEA.HI R10, R0, R17, RZ, 0x2 ;  /* 0x00000011000a7211 */ /* 0x000fe400078f10ff */
[----:B------:R-:W-:Y:S01]  /*0af0*/  LEA.HI R9, R9, R8, RZ, 0x3 ;  /* 0x0000000809097211 */ /* 0x000fe200078f18ff */
[----:B------:R-:W-:Y:S01]  /*0b00*/  IMAD R4, R4, 0x40, R5 ;  /* 0x0000004004047824 */ /* 0x000fe200078e0205 */
[----:B------:R-:W-:Y:S01]  /*0b10*/  LOP3.LUT R3, R3, 0x1ffffffe, RZ, 0xc0, !PT ;  /* 0x1ffffffe03037812 */ /* 0x000fe200078ec0ff */
[----:B------:R-:W-:Y:S01]  /*0b20*/  IMAD.HI R5, R11, 0x55555556, RZ ;  /* 0x555555560b057827 */ /* 0x000fe200078e02ff */
[----:B------:R-:W-:-:S02]  /*0b30*/  LOP3.LUT R10, R10, 0xfffffffc, RZ, 0xc0, !PT ;  /* 0xfffffffc0a0a7812 */ /* 0x000fc400078ec0ff */
[----:B------:R-:W-:Y:S02]  /*0b40*/  LOP3.LUT R9, R9, 0xfffffff8, RZ, 0xc0, !PT ;  /* 0xfffffff809097812 */ /* 0x000fe400078ec0ff */
[----:B------:R-:W-:Y:S02]  /*0b50*/  LEA.HI R0, R0, R17, RZ, 0x3 ;  /* 0x0000001100007211 */ /* 0x000fe400078f18ff */
[----:B------:R-:W-:Y:S01]  /*0b60*/  LEA.HI R6, R6, R16, RZ, 0x5 ;  /* 0x0000001006067211 */ /* 0x000fe200078f28ff */
[----:B------:R-:W-:Y:S01]  /*0b70*/  IMAD.IADD R3, R2, 0x1, -R3 ;  /* 0x0000000102037824 */ /* 0x000fe200078e0a03 */
[----:B------:R-:W-:Y:S01]  /*0b80*/  LOP3.LUT R7, R7, 0x7ffffffc, RZ, 0xc0, !PT ;  /* 0x7ffffffc07077812 */ /* 0x000fe200078ec0ff */
[----:B------:R-:W-:Y:S01]  /*0b90*/  IMAD.IADD R10, R17, 0x1, -R10 ;  /* 0x00000001110a7824 */ /* 0x000fe200078e0a0a */
[----:B------:R-:W-:Y:S01]  /*0ba0*/  LOP3.LUT R22, R0, 0xfffffff8, RZ, 0xc0, !PT ;  /* 0xfffffff800167812 */ /* 0x000fe200078ec0ff */
[----:B------:R-:W-:Y:S01]  /*0bb0*/  IMAD.IADD R9, R8, 0x1, -R9 ;  /* 0x0000000108097824 */ /* 0x000fe200078e0a09 */
[----:B------:R-:W-:-:S02]  /*0bc0*/  LEA.HI R5, R5, R5, RZ, 0x1 ;  /* 0x0000000505057211 */ /* 0x000fc400078f08ff */
[----:B------:R-:W-:Y:S01]  /*0bd0*/  SHF.R.S32.HI R6, RZ, 0x5, R6 ;  /* 0x00000005ff067819 */ /* 0x000fe20000011406 */
[----:B------:R-:W-:Y:S01]  /*0be0*/  IMAD R2, R3, 0x8, R4 ;  /* 0x0000000803027824 */ /* 0x000fe200078e0204 */
[----:B------:R-:W-:Y:S01]  /*0bf0*/  LEA.HI R8, R10, R10, RZ, 0x1 ;  /* 0x0000000a0a087211 */ /* 0x000fe200078f08ff */
[----:B------:R-:W-:Y:S01]  /*0c00*/  IMAD.IADD R3, R16, 0x1, -R7 ;  /* 0x0000000110037824 */ /* 0x000fe200078e0a07 */
[----:B------:R-:W-:Y:S01]  /*0c10*/  LEA R6, R6, R9, 0x4 ;  /* 0x0000000906067211 */ /* 0x000fe200078e20ff */
[----:B------:R-:W-:Y:S02]  /*0c20*/  IMAD.IADD R22, R17, 0x1, -R22 ;  /* 0x0000000111167824 */ /* 0x000fe400078e0a16 */
[----:B------:R-:W-:Y:S01]  /*0c30*/  IMAD R5, R5, -0x3, R11 ;  /* 0xfffffffd05057824 */ /* 0x000fe200078e020b */
[----:B------:R-:W-:Y:S01]  /*0c40*/  LOP3.LUT R11, R8, 0x1ffffffe, RZ, 0xc0, !PT ;  /* 0x1ffffffe080b7812 */ /* 0x000fe200078ec0ff */
[----:B------:R-:W-:Y:S02]  /*0c50*/  IMAD.SHL.U32 R9, R3, 0x2, RZ ;  /* 0x0000000203097824 */ /* 0x000fe400078e00ff */
[----:B------:R-:W-:-:S02]  /*0c60*/  IMAD.SHL.U32 R152, R22, 0x8, RZ ;  /* 0x0000000816987824 */ /* 0x000fc400078e00ff */
[----:B------:R-:W-:Y:S01]  /*0c70*/  IMAD R8, R5, 0x40, R6 ;  /* 0x0000004005087824 */ /* 0x000fe200078e0206 */
[----:B------:R-:W-:Y:S01]  /*0c80*/  SHF.R.S32.HI R3, RZ, 0x3, R0 ;  /* 0x00000003ff037819 */ /* 0x000fe20000011400 */
[----:B------:R-:W-:Y:S01]  /*0c90*/  STL [R1+0x48], R2 ;  /* 0x0000480201007387 */ /* 0x000fe20000100800 */
[C---:B------:R-:W-:Y:S01]  /*0ca0*/  IADD3 R4, R9.reuse, 0x8, RZ ;  /* 0x0000000809047810 */ /* 0x040fe20007ffe0ff */
[C---:B------:R-:W-:Y:S01]  /*0cb0*/  VIADD R3, R9.reuse, 0x10 ;  /* 0x0000001009037836 */ /* 0x040fe20000000000 */
[----:B------:R-:W-:Y:S01]  /*0cc0*/  SHF.R.S32.HI R0, RZ, 0x1f, R152 ;  /* 0x0000001fff007819 */ /* 0x000fe20000011498 */
[----:B------:R-:W-:Y:S01]  /*0cd0*/  STL [R1+0x40], R8 ;  /* 0x0000400801007387 */ /* 0x000fe20000100800 */
[C---:B------:R-:W-:Y:S02]  /*0ce0*/  VIADD R0, R9.reuse, 0x18 ;  /* 0x0000001809007836 */ /* 0x040fe40000000000 */
[----:B------:R-:W-:Y:S01]  /*0cf0*/  VIADD R156, R9, 0x28 ;  /* 0x00000028099c7836 */ /* 0x000fe20000000000 */
[----:B------:R-:W-:Y:S01]  /*0d00*/  STL [R1+0x18], RZ ;  /* 0x000018ff01007387 */ /* 0x000fe20000100800 */
[----:B------:R-:W-:Y:S01]  /*0d10*/  IMAD.IADD R11, R10, 0x1, -R11 ;  /* 0x000000010a0b7824 */ /* 0x000fe200078e0a0b */
[----:B------:R-:W-:-:S02]  /*0d20*/  SHF.R.S32.HI R10, RZ, 0x1f, R4 ;  /* 0x0000001fff0a7819 */ /* 0x000fc40000011404 */
[----:B------:R0:W-:Y:S01]  /*0d30*/  STL [R1+0x10], R9 ;  /* 0x0000100901007387 */ /* 0x0001e20000100800 */
[C---:B------:R-:W-:Y:S02]  /*0d40*/  VIADD R157, R9.reuse, 0x20 ;  /* 0x00000020099d7836 */ /* 0x040fe40000000000 */
[C---:B------:R-:W-:Y:S01]  /*0d50*/  VIADD R155, R9.reuse, 0x30 ;  /* 0x00000030099b7836 */ /* 0x040fe20000000000 */
[----:B------:R1:W-:Y:S01]  /*0d60*/  STL [R1+0x8], R4 ;  /* 0x0000080401007387 */ /* 0x0003e20000100800 */
[----:B------:R-:W-:-:S03]  /*0d70*/  VIADD R154, R9, 0x38 ;  /* 0x00000038099a7836 */ /* 0x000fc60000000000 */
[----:B------:R-:W-:Y:S01]  /*0d80*/  STL [R1+0x4], R3 ;  /* 0x0000040301007387 */ /* 0x000fe20000100800 */
[----:B0-----:R-:W-:-:S03]  /*0d90*/  SHF.R.S32.HI R9, RZ, 0x1f, R3 ;  /* 0x0000001fff097819 */ /* 0x001fc60000011403 */
[----:B------:R0:W-:Y:S01]  /*0da0*/  STL [R1], R0 ;  /* 0x0000000001007387 */ /* 0x0001e20000100800 */
[----:B-1----:R-:W-:-:S03]  /*0db0*/  SHF.R.S32.HI R4, RZ, 0x1f, R0 ;  /* 0x0000001fff047819 */ /* 0x002fc60000011400 */
[----:B------:R-:W-:Y:S01]  /*0dc0*/  STL [R1+0x38], R10 ;  /* 0x0000380a01007387 */ /* 0x000fe20000100800 */
[----:B0-----:R-:W-:Y:S01]  /*0dd0*/  SHF.R.S32.HI R0, RZ, 0x1f, R156 ;  /* 0x0000001fff007819 */ /* 0x001fe2000001149c */
[----:B------:R-:W-:Y:S02]  /*0de0*/  IMAD R0, R11, 0x8, R8 ;  /* 0x000000080b007824 */ /* 0x000fe400078e0208 */
[----:B------:R-:W-:Y:S04]  /*0df0*/  STL [R1+0x34], R9 ;  /* 0x0000340901007387 */ /* 0x000fe80000100800 */
[----:B------:R0:W-:Y:S04]  /*0e00*/  STL [R1+0x30], R4 ;  /* 0x0000300401007387 */ /* 0x0001e80000100800 */
[----:B------:R1:W-:Y:S01]  /*0e10*/  STL [R1+0x44], R0 ;  /* 0x0000440001007387 */ /* 0x0003e20000100800 */
[----:B------:R-:W-:Y:S01]  /*0e20*/  SHF.R.S32.HI R3, RZ, 0x1f, R157 ;  /* 0x0000001fff037819 */ /* 0x000fe2000001149d */
[----:B------:R-:W-:Y:S01]  /*0e30*/  IMAD.MOV.U32 R5, RZ, RZ, R13 ;  /* 0x000000ffff057224 */ /* 0x000fe200078e000d */
[----:B------:R-:W-:Y:S01]  /*0e40*/  SHF.R.S32.HI R3, RZ, 0x1f, R154 ;  /* 0x0000001fff037819 */ /* 0x000fe2000001149a */
[----:B------:R-:W-:-:S02]  /*0e50*/  IMAD.MOV.U32 R6, RZ, RZ, R14 ;  /* 0x000000ffff067224 */ /* 0x000fc400078e000e */
[----:B------:R-:W-:Y:S01]  /*0e60*/  IMAD.MOV.U32 R7, RZ, RZ, R15 ;  /* 0x000000ffff077224 */ /* 0x000fe200078e000f */
[----:B0-----:R-:W-:Y:S01]  /*0e70*/  SHF.R.S32.HI R4, RZ, 0x1f, R155 ;  /* 0x0000001fff047819 */ /* 0x001fe2000001149b */
[----:B------:R-:W-:Y:S01]  /*0e80*/  UMOV UR38, URZ ;  /* 0x0000003f00267c82 */ /* 0x000fe20008000000 */
[----:B------:R-:W-:Y:S01]  /*0e90*/  UMOV UR39, URZ ;  /* 0x0000003f00277c82 */ /* 0x000fe20008000000 */
[----:B-12---:R-:W-:-:S07]  /*0ea0*/  LOP3.LUT R2, R12, 0x1, RZ, 0xfc, !PT ;  /* 0x000000010c027812 */ /* 0x006fce00078efcff */
.L_x_13046:
[----:B01-345:R-:W0:Y:S01]  /*0eb0*/  LDC.64 R8, c[0x0][0xc88] ;  /* 0x00032200ff087b82 */ /* 0x03be220000000a00 */
[----:B------:R-:W-:-:S07]  /*0ec0*/  ULDC.64 UR4, c[0x0][0xa28] ;  /* 0x00028a0000047ab9 */ /* 0x000fce0000000a00 */
[----:B------:R-:W1:Y:S08]  /*0ed0*/  LDC.64 R12, c[0x0][0x418] ;  /* 0x00010600ff0c7b82 */ /* 0x000e700000000a00 */
[----:B--2---:R-:W2:Y:S01]  /*0ee0*/  LDC R0, c[0x0][0x424] ;  /* 0x00010900ff007b82 */ /* 0x004ea20000000800 */
[----:B0-----:R-:W-:Y:S01]  /*0ef0*/  IMAD.WIDE R8, R7, 0x4, R8 ;  /* 0x0000000407087825 */ /* 0x001fe200078e0208 */
[----:B------:R-:W-:-:S06]  /*0f00*/  ISETP.NE.U32.AND P0, PT, RZ, UR4, PT ;  /* 0x00000004ff007c0c */ /* 0x000fcc000bf05070 */
[----:B------:R-:W0:Y:S01]  /*0f10*/  LDC R7, c[0x0][0x2f0] ;  /* 0x0000bc00ff077b82 */ /* 0x000e220000000800 */
[----:B------:R-:W3:Y:S01]  /*0f20*/  LDG.E R17, desc[UR36][R8.64] ;  /* 0x0000002408117981 */ /* 0x000ee2000c1e1900 */
[----:B------:R-:W-:Y:S01]  /*0f30*/  ISETP.NE.AND.EX P0, PT, RZ, UR5, PT, P0 ;  /* 0x00000005ff007c0c */ /* 0x000fe2000bf05300 */
[----:B------:R-:W-:Y:S01]  /*0f40*/  IMAD.MOV.U32 R3, RZ, RZ, RZ ;  /* 0x000000ffff037224 */ /* 0x000fe200078e00ff */
        /* <DEDUP_REMOVED lines=24> */
.L_x_13009:
[----:B-----5:R-:W-:Y:S01]  /*10d0*/  IMAD.IADD R88, R88, 0x1, -R3 ;  /* 0x0000000158587824 */ /* 0x020fe200078e0a03 */
[C---:B------:R-:W-:Y:S01]  /*10e0*/  LOP3.LUT R3, R6.reuse, 0xff000000, RZ, 0xc0, !PT ;  /* 0xff00000006037812 */ /* 0x040fe200078ec0ff */
[----:B------:R-:W-:Y:S01]  /*10f0*/  IMAD.MOV.U32 R89, RZ, RZ, RZ ;  /* 0x000000ffff597224 */ /* 0x000fe200078e00ff */
[----:B------:R-:W-:Y:S02]  /*1100*/  LOP3.LUT R0, R6, 0xff0000, RZ, 0xc0, !PT ;  /* 0x00ff000006007812 */ /* 0x000fe400078ec0ff */
[----:B------:R-:W-:Y:S02]  /*1110*/  SHF.R.U32.HI R3, RZ, 0x8, R3 ;  /* 0x00000008ff037819 */ /* 0x000fe40000011603 */
[----:B------:R-:W-:Y:S02]  /*1120*/  ISETP.GE.AND P0, PT, R88, 0x1, PT ;  /* 0x000000015800780c */ /* 0x000fe40003f06270 */
[----:B------:R-:W-:Y:S02]  /*1130*/  LEA.HI R0, R0, R3, RZ, 0x10 ;  /* 0x0000000300007211 */ /* 0x000fe400078f80ff */
[----:B------:R-:W-:-:S02]  /*1140*/  IADD3 R4, R88, 0x7f, RZ ;  /* 0x0000007f58047810 */ /* 0x000fc40007ffe0ff */
[----:B------:R-:W-:Y:S02]  /*1150*/  LOP3.LUT R14, R0, 0xff, RZ, 0xc0, !PT ;  /* 0x000000ff000e7812 */ /* 0x000fe400078ec0ff */
[----:B------:R-:W-:Y:S02]  /*1160*/  SHF.R.S32.HI R7, RZ, 0x1f, R4 ;  /* 0x0000001fff077819 */ /* 0x000fe40000011404 */
[----:B------:R-:W-:Y:S01]  /*1170*/  SHF.R.U32.HI R19, RZ, 0x10, R0 ;  /* 0x00000010ff137819 */ /* 0x000fe20000011600 */
[----:B------:R0:W-:Y:S01]  /*1180*/  STL [R1+0xc], R14 ;  /* 0x00000c0e01007387 */ /* 0x0001e20000100800 */
[----:B------:R-:W-:-:S04]  /*1190*/  LEA.HI R7, R7, R4, RZ, 0x7 ;  /* 0x0000000407077211 */ /* 0x000fc800078f38ff */
[----:B---3--:R-:W-:Y:S01]  /*11a0*/  SHF.R.S32.HI R11, RZ, 0x7, R7 ;  /* 0x00000007ff0b7819 */ /* 0x008fe20000011407 */
[----:B------:R-:W-:Y:S06]  /*11b0*/  @!P0 BRA `(.L_x_13010) ;  /* 0x0000000000748947 */ /* 0x000fec0003800000 */
[----:B------:R-:W1:Y:S01]  /*11c0*/  LDC R0, c[0x0][0x9f0] ;  /* 0x00027c00ff007b82 */ /* 0x000e620000000800 */
[----:B------:R-:W-:-:S04]  /*11d0*/  ISETP.NE.AND P0, PT, R19, RZ, PT ;  /* 0x000000ff1300720c */ /* 0x000fc80003f05270 */
[----:B-1----:R-:W-:-:S04]  /*11e0*/  SEL R12, R19, R0, P0 ;  /* 0x00000000130c7207 */ /* 0x002fc80000000000 */
[-C--:B------:R-:W-:Y:S02]  /*11f0*/  IABS R4, R12.reuse ;  /* 0x0000000c00047213 */ /* 0x080fe40000000000 */
[----:B------:R-:W-:Y:S02]  /*1200*/  IADD3 R0, R11, -0x1, R12 ;  /* 0xffffffff0b007810 */ /* 0x000fe40007ffe00c */
[----:B------:R-:W1:Y:S01]  /*1210*/  I2F.RP R3, R4 ;  /* 0x0000000400037306 */ /* 0x000e620000209400 */
[----:B------:R-:W-:Y:S02]  /*1220*/  IABS R13, R12 ;  /* 0x0000000c000d7213 */ /* 0x000fe40000000000 */
        /* <DEDUP_REMOVED lines=22> */
.L_x_13010:
[----:B------:R-:W-:Y:S01]  /*1390*/  IMAD R16, R14, R89, RZ ;  /* 0x000000590e107224 */ /* 0x000fe200078e02ff */
[----:B------:R-:W-:Y:S02]  /*13a0*/  MOV R23, R5 ;  /* 0x0000000500177202 */ /* 0x000fe40000000f00 */
[----:B------:R-:W-:Y:S02]  /*13b0*/  CS2R R58, SRZ ;  /* 0x00000000003a7805 */ /* 0x000fe4000001ff00 */
[----:B------:R-:W-:Y:S02]  /*13c0*/  LOP3.LUT R18, R6, 0xffff, RZ, 0xc0, !PT ;  /* 0x0000ffff06127812 */ /* 0x000fe400078ec0ff */
[----:B------:R-:W-:Y:S02]  /*13d0*/  CS2R R118, SRZ ;  /* 0x0000000000767805 */ /* 0x000fe4000001ff00 */
[----:B------:R-:W-:Y:S02]  /*13e0*/  VIADDMNMX R89, R16, R89, R11, PT ;  /* 0x0000005910597246 */ /* 0x000fe4000380010b */
[----:B------:R-:W-:-:S02]  /*13f0*/  CS2R R40, SRZ ;  /* 0x0000000000287805 */ /* 0x000fc4000001ff00 */
[----:B------:R-:W-:Y:S02]  /*1400*/  PLOP3.LUT P0, PT, PT, PT, PT, 0x80, 0x0 ;  /* 0x000000000000781c */ /* 0x000fe40003f0f070 */
        /* <DEDUP_REMOVED lines=16> */
[----:B------:R-:W1:Y:S01]  /*1510*/  S2R R0, SR_TID.X ;  /* 0x0000000000007919 */ /* 0x000e620000002100 */
[----:B------:R-:W2:Y:S01]  /*1520*/  S2UR UR40, SR_CgaCtaId ;  /* 0x00000000002879c3 */ /* 0x000ea20000008800 */
[----:B------:R-:W-:Y:S02]  /*1530*/  UMOV UR6, 0x400 ;  /* 0x0000040000067882 */ /* 0x000fe40000000000 */
[----:B--2---:R-:W-:Y:S01]  /*1540*/  ULEA UR43, UR40, UR6, 0x18 ;  /* 0x00000006282b7291 */ /* 0x004fe2000f8ec03f */
[----:B-1----:R-:W-:-:S05]  /*1550*/  VIADD R3, R0, 0xffffff80 ;  /* 0xffffff8000037836 */ /* 0x002fca0000000000 */
[----:B------:R-:W-:-:S04]  /*1560*/  SHF.R.S32.HI R0, RZ, 0x1f, R3 ;  /* 0x0000001fff007819 */ /* 0x000fc80000011403 */
[----:B------:R-:W-:-:S04]  /*1570*/  LEA.HI R0, R0, R3, RZ, 0x7 ;  /* 0x0000000300007211 */ /* 0x000fc800078f38ff */
[----:B------:R-:W-:-:S06]  /*1580*/  SHF.R.S32.HI R0, RZ, 0x7, R0 ;  /* 0x00000007ff007819 */ /* 0x000fcc0000011400 */
[----:B------:R-:W1:Y:S02]  /*1590*/  SHFL.IDX PT, R0, R0, RZ, 0x1f ;  /* 0x00001fff00007589 */ /* 0x000e6400000e0000 */
        /* <DEDUP_REMOVED lines=14> */
[----:B------:R-:W-:Y:S01]  /*1680*/  IMAD.U32 R4, RZ, RZ, UR4 ;  /* 0x00000004ff047e24 */ /* 0x000fe2000f8e00ff */
[----:B0-----:R0:W1:Y:S01]  /*1690*/  LDC.64 R14, c[0x4][R0] ;  /* 0x01000000000e7b82 */ /* 0x0010620000000a00 */
        /* <DEDUP_REMOVED lines=11> */
.L_x_13012:
[----:B------:R-:W2:Y:S01]  /*1750*/  LDL R20, [R1+0x18] ;  /* 0x0000180001147983 */ /* 0x000ea20000100800 */
[----:B------:R-:W-:Y:S02]  /*1760*/  ISETP.NE.AND P0, PT, R2, 0x3, PT ;  /* 0x000000030200780c */ /* 0x000fe40003f05270 */
[----:B--2---:R-:W-:-:S04]  /*1770*/  LEA.HI R0, R20, R20, RZ, 0x1 ;  /* 0x0000001414007211 */ /* 0x004fc800078f08ff */
[----:B------:R-:W-:-:S04]  /*1780*/  LOP3.LUT R0, R0, 0xfffffffe, RZ, 0xc0, !PT ;  /* 0xfffffffe00007812 */ /* 0x000fc800078ec0ff */
[----:B------:R-:W-:-:S04]  /*1790*/  IADD3 R0, R20, -R0, RZ ;  /* 0x8000000014007210 */ /* 0x000fc80007ffe0ff */
[----:B------:R-:W-:-:S04]  /*17a0*/  SHF.L.U32 R0, R0, 0x1f, RZ ;  /* 0x0000001f00007819 */ /* 0x000fc800000006ff */
[----:B------:R-:W1:Y:S02]  /*17b0*/  SYNCS.PHASECHK.TRANS64.TRYWAIT P1, [UR43+0x16800], R0 ;  /* 0x01680000ff0075a7 */ /* 0x000e64000802016b */
[----:B-1----:R-:W-:Y:S05]  /*17c0*/  @!P1 BRA `(.L_x_13013) ;  /* 0x000000c400dc9947 */ /* 0x002fea0003800000 */
.L_x_13129:
[----:B------:R-:W-:Y:S05]  /*17d0*/  @!P0 BRA `(.L_x_13014) ;  /* 0x0000000000048947 */ /* 0x000fea0003800000 */
[----:B------:R-:W-:Y:S01]  /*17e0*/  BPT.TRAP 0x1 ;  /* 0x000000040000795c */ /* 0x000fe20000300000 */
.L_x_13014:
[----:B------:R-:W-:Y:S02]  /*17f0*/  IMAD.U32 R4, RZ, RZ, UR39 ;  /* 0x00000027ff047e24 */ /* 0x000fe4000f8e00ff */
[----:B-1----:R-:W-:-:S03]  /*1800*/  IMAD.U32 R3, RZ, RZ, UR38 ;  /* 0x00000026ff037e24 */ /* 0x002fc6000f8e00ff */
[----:B------:R-:W-:Y:S02]  /*1810*/  LEA R4, R4, UR43, 0x3 ;  /* 0x0000002b04047c11 */ /* 0x000fe4000f8e18ff */
[----:B------:R-:W-:-:S04]  /*1820*/  SHF.L.U32 R3, R3, 0x1f, RZ ;  /* 0x0000001f03037819 */ /* 0x000fc800000006ff */
[----:B------:R1:W2:Y:S01]  /*1830*/  SYNCS.PHASECHK.TRANS64.TRYWAIT P1, [R4+URZ+0x16830], R3 ;  /* 0x01683003040075a7 */ /* 0x0002a2000802017f */
[----:B------:R-:W-:Y:S05]  /*1840*/  @!P0 BRA `(.L_x_13015) ;  /* 0x0000000000048947 */ /* 0x000fea0003800000 */
[----:B------:R-:W-:Y:S01]  /*1850*/  BPT.TRAP 0x1 ;  /* 0x000000040000795c */ /* 0x000fe20000300000 */
.L_x_13015:
[----:B------:R-:W-:Y:S01]  /*1860*/  IMAD.MOV.U32 R119, RZ, RZ, RZ ;  /* 0x000000ffff777224 */ /* 0x000fe200078e00ff */
[----:B--2---:R-:W-:Y:S06]  /*1870*/  @P1 BRA `(.L_x_13016) ;  /* 0x0000000000081947 */ /* 0x004fec0003800000 */
[----:B------:R-:W2:Y:S02]  /*1880*/  SYNCS.PHASECHK.TRANS64.TRYWAIT P1, [R4+URZ+0x16830], R3 ;  /* 0x01683003040075a7 */ /* 0x000ea4000802017f */
[----:B--2---:R-:W-:Y:S05]  /*1890*/  @!P1 BRA `(.L_x_13017) ;  /* 0x000000c400c09947 */ /* 0x004fea0003800000 */
.L_x_13016:
        /* <DEDUP_REMOVED lines=13> */
[----:B------:R-:W-:Y:S02]  /*1970*/  ULEA UR6, UR39, UR20, 0xa ;  /* 0x0000001427067291 */ /* 0x000fe4000f8e503f */
        /* <DEDUP_REMOVED lines=21> */
.L_x_13018:
[----:B------:R-:W3:Y:S01]  /*1ad0*/  LDL R0, [R1+0x10] ;  /* 0x0000100001007983 */ /* 0x000ee20000100800 */
[----:B------:R-:W-:Y:S01]  /*1ae0*/  P2R R7, PR, RZ, 0x1 ;  /* 0x00000001ff077803 */ /* 0x000fe20000000000 */
[----:B------:R-:W-:Y:S01]  /*1af0*/  ULDC UR6, c[0x0][0x988] ;  /* 0x0002620000067ab9 */ /* 0x000fe20000000800 */
[--C-:B------:R-:W-:Y:S01]  /*1b00*/  IMAD.MOV.U32 R117, RZ, RZ, R119.reuse ;  /* 0x000000ffff757224 */ /* 0x100fe200078e0077 */
[-C--:B------:R-:W-:Y:S01]  /*1b10*/  MOV R113, R119.reuse ;  /* 0x0000007700717202 */ /* 0x080fe20000000f00 */
[--C-:B------:R-:W-:Y:S01]  /*1b20*/  IMAD.MOV.U32 R115, RZ, RZ, R119.reuse ;  /* 0x000000ffff737224 */ /* 0x100fe200078e0077 */
[----:B------:R-:W-:Y:S01]  /*1b30*/  MOV R91, R119 ;  /* 0x00000077005b7202 */ /* 0x000fe20000000f00 */
        /* <DEDUP_REMOVED lines=9> */
[----:B------:R-:W-:Y:S01]  /*1bd0*/  IMAD.MOV.U32 R93, RZ, RZ, R119 ;  /* 0x000000ffff5d7224 */ /* 0x000fe200078e0077 */
[----:B---3--:R-:W-:-:S05]  /*1be0*/  IADD3 R88, R88, 0x80, -R0 ;  /* 0x0000008058587810 */ /* 0x008fca0007ffe800 */
        /* <DEDUP_REMOVED lines=8> */
[----:B-12---:R-:W-:Y:S02]  /*1c70*/  FMNMX.FTZ R3, R24, R10, !PT ;  /* 0x0000000a18037209 */ /* 0x006fe40007810000 */
        /* <DEDUP_REMOVED lines=8> */
[----:B0-----:R-:W-:Y:S02]  /*1d00*/  FSEL R14, R33, -INF , P5 ;  /* 0xff800000210e7808 */ /* 0x001fe40002800000 */
        /* <DEDUP_REMOVED lines=61> */
[C---:B------:R-:W-:Y:S02]  /*20e0*/  ISETP.GT.AND P0, PT, R5.reuse, 0x59, PT ;  /* 0x000000590500780c */ /* 0x040fe40003f04270 */
        /* <DEDUP_REMOVED lines=9> */
[----:B------:R-:W-:Y:S02]  /*2180*/  P2R R25, PR, RZ, 0x1 ;  /* 0x00000001ff197803 */ /* 0x000fe40000000000 */
[----:B------:R-:W-:-:S02]  /*2190*/  FSEL R60, R59, -INF , P5 ;  /* 0xff8000003b3c7808 */ /* 0x000fc40002800000 */
[C---:B------:R-:W-:Y:S02]  /*21a0*/  ISETP.GT.AND P0, PT, R5.reuse, 0x60, PT ;  /* 0x000000600500780c */ /* 0x040fe40003f04270 */
[C---:B------:R-:W-:Y:S02]  /*21b0*/  ISETP.GT.AND P5, PT, R5.reuse, 0x60, PT ;  /* 0x000000600500780c */ /* 0x040fe40003fa4270 */
[----:B------:R-:W-:Y:S02]  /*21c0*/  FMNMX.FTZ R3, R116, R3, !PT ;  /* 0x0000000374037209 */ /* 0x000fe40007810000 */
[----:B------:R-:W-:Y:S02]  /*21d0*/  FSEL R66, R66, -INF , P1 ;  /* 0xff80000042427808 */ /* 0x000fe40000800000 */
[----:B------:R-:W-:Y:S02]  /*21e0*/  ISETP.GT.AND P1, PT, R5, 0x68, PT ;  /* 0x000000680500780c */ /* 0x000fe40003f24270 */
[----:B------:R-:W-:-:S02]  /*21f0*/  FSEL R74, R74, -INF , P0 ;  /* 0xff8000004a4a7808 */ /* 0x000fc40000000000 */
[----:B------:R-:W-:Y:S02]  /*2200*/  FSEL R138, R72, -INF , P5 ;  /* 0xff800000488a7808 */ /* 0x000fe40002800000 */
[----:B------:R-:W-:Y:S02]  /*2210*/  FMNMX.FTZ R3, R118, R3, !PT ;  /* 0x0000000376037209 */ /* 0x000fe40007810000 */
[----:B------:R-:W-:Y:S02]  /*2220*/  ISETP.NE.AND P0, PT, R25, RZ, PT ;  /* 0x000000ff1900720c */ /* 0x000fe40003f05270 */
[----:B------:R-:W-:Y:S02]  /*2230*/  FSEL R144, R76, -INF , P1 ;  /* 0xff8000004c907808 */ /* 0x000fe40000800000 */
[----:B------:R-:W-:Y:S02]  /*2240*/  FMNMX.FTZ R3, R138, R3, !PT ;  /* 0x000000038a037209 */ /* 0x000fe40007810000 */
[----:B------:R-:W-:-:S02]  /*2250*/  FSEL R76, R75, -INF , P0 ;  /* 0xff8000004b4c7808 */ /* 0x000fc40000000000 */
[----:B------:R-:W-:Y:S02]  /*2260*/  ISETP.NE.AND P0, PT, R7, RZ, PT ;  /* 0x000000ff0700720c */ /* 0x000fe40003f05270 */
[----:B------:R-:W-:Y:S02]  /*2270*/  FMNMX.FTZ R7, R26, R27, !PT ;  /* 0x0000001b1a077209 */ /* 0x000fe40007810000 */
[----:B------:R-:W-:Y:S02]  /*2280*/  FSEL R68, R67, -INF , P2 ;  /* 0xff80000043447808 */ /* 0x000fe40001000000 */
[----:B------:R-:W-:Y:S02]  /*2290*/  ISETP.GT.AND P2, PT, R5, 0x69, PT ;  /* 0x000000690500780c */ /* 0x000fe40003f44270 */
[----:B------:R-:W-:Y:S02]  /*22a0*/  FMNMX.FTZ R3, R140, R3, !PT ;  /* 0x000000038c037209 */ /* 0x000fe40007810000 */
[----:B------:R-:W-:-:S02]  /*22b0*/  FMNMX.FTZ R7, R30, R7, !PT ;  /* 0x000000071e077209 */ /* 0x000fc40007810000 */
[----:B------:R-:W-:Y:S02]  /*22c0*/  FSEL R64, R63, -INF , P3 ;  /* 0xff8000003f407808 */ /* 0x000fe40001800000 */
[----:B------:R-:W-:Y:S02]  /*22d0*/  FSEL R148, R77, -INF , P2 ;  /* 0xff8000004d947808 */ /* 0x000fe40001000000 */
[----:B------:R-:W-:Y:S02]  /*22e0*/  FMNMX.FTZ R3, R144, R3, !PT ;  /* 0x0000000390037209 */ /* 0x000fe40007810000 */
[----:B------:R-:W-:Y:S02]  /*22f0*/  ISETP.GT.AND P3, PT, R5, 0x70, PT ;  /* 0x000000700500780c */ /* 0x000fe40003f64270 */
[----:B------:R-:W-:Y:S02]  /*2300*/  FMNMX.FTZ R7, R6, R7, !PT ;  /* 0x0000000706077209 */ /* 0x000fe40007810000 */
[----:B------:R-:W-:-:S02]  /*2310*/  FSEL R62, R62, -INF , P4 ;  /* 0xff8000003e3e7808 */ /* 0x000fc40002000000 */
        /* <DEDUP_REMOVED lines=8> */
[----:B------:R-:W-:Y:S02]  /*23a0*/  FSEL R84, R84, -INF , P5 ;  /* 0xff80000054547808 */ /* 0x000fe40002800000 */
[----:B------:R-:W-:Y:S02]  /*23b0*/  FMNMX.FTZ R3, R146, R3, !PT ;  /* 0x0000000392037209 */ /* 0x000fe40007810000 */
[----:B------:R-:W-:Y:S02]  /*23c0*/  ISETP.GT.AND P6, PT, R5, 0x79, PT ;  /* 0x000000790500780c */ /* 0x000fe40003fc4270 */
[----:B------:R-:W-:-:S02]  /*23d0*/  FMNMX.FTZ R7, R38, R7, !PT ;  /* 0x0000000726077209 */ /* 0x000fc40007810000 */
[----:B------:R-:W-:Y:S02]  /*23e0*/  FSEL R80, R85, -INF , P6 ;  /* 0xff80000055507808 */ /* 0x000fe40003000000 */
[----:B------:R-:W-:Y:S02]  /*23f0*/  FMNMX.FTZ R3, R84, R3, !PT ;  /* 0x0000000354037209 */ /* 0x000fe40007810000 */
[----:B------:R-:W-:Y:S02]  /*2400*/  FMNMX.FTZ R7, R20, R7, !PT ;  /* 0x0000000714077209 */ /* 0x000fe40007810000 */
[----:B------:R-:W-:Y:S01]  /*2410*/  FMNMX.FTZ R9, R80, R3, !PT ;  /* 0x0000000350097209 */ /* 0x000fe20007810000 */
[----:B------:R-:W-:Y:S01]  /*2420*/  IMAD.U32 R3, RZ, RZ, UR6 ;  /* 0x00000006ff037e24 */ /* 0x000fe2000f8e00ff */
[----:B------:R-:W-:Y:S02]  /*2430*/  FMNMX.FTZ R7, R42, R7, !PT ;  /* 0x000000072a077209 */ /* 0x000fe40007810000 */
[----:B------:R-:W-:Y:S01]  /*2440*/  P2R R15, PR, RZ, 0x4 ;  /* 0x00000004ff0f7803 */ /* 0x000fe20000000000 */
[----:B------:R-:W0:Y:S01]  /*2450*/  SHFL.BFLY PT, R0, R9, 0x2, 0x1f ;  /* 0x0c401f0009007f89 */ /* 0x000e2200000e0000 */
[----:B------:R-:W-:-:S02]  /*2460*/  FMNMX.FTZ R7, R44, R7, !PT ;  /* 0x000000072c077209 */ /* 0x000fc40007810000 */
[C---:B------:R-:W-:Y:S02]  /*2470*/  ISETP.GT.AND P2, PT, R5.reuse, 0x58, PT ;  /* 0x000000580500780c */ /* 0x040fe40003f44270 */
[----:B------:R-:W-:Y:S02]  /*2480*/  FMNMX.FTZ R7, R46, R7, !PT ;  /* 0x000000072e077209 */ /* 0x000fe40007810000 */
[----:B------:R-:W-:Y:S02]  /*2490*/  P2R R21, PR, RZ, 0x2 ;  /* 0x00000002ff157803 */ /* 0x000fe40000000000 */
[----:B------:R-:W-:Y:S02]  /*24a0*/  FMNMX.FTZ R7, R48, R7, !PT ;  /* 0x0000000730077209 */ /* 0x000fe40007810000 */
[----:B------:R-:W-:Y:S02]  /*24b0*/  ISETP.GT.AND P1, PT, R5, 0x59, PT ;  /* 0x000000590500780c */ /* 0x000fe40003f24270 */
[----:B------:R-:W-:-:S02]  /*24c0*/  FMNMX.FTZ R7, R50, R7, !PT ;  /* 0x0000000732077209 */ /* 0x000fc40007810000 */
[----:B------:R-:W-:Y:S02]  /*24d0*/  FSEL R70, R70, -INF , P2 ;  /* 0xff80000046467808 */ /* 0x000fe40001000000 */
[----:B------:R-:W-:Y:S02]  /*24e0*/  FMNMX.FTZ R7, R52, R7, !PT ;  /* 0x0000000734077209 */ /* 0x000fe40007810000 */
[----:B------:R-:W-:Y:S02]  /*24f0*/  FSEL R72, R71, -INF , P1 ;  /* 0xff80000047487808 */ /* 0x000fe40000800000 */
[----:B------:R-:W-:Y:S02]  /*2500*/  FMNMX.FTZ R7, R54, R7, !PT ;  /* 0x0000000736077209 */ /* 0x000fe40007810000 */
[----:B------:R-:W-:Y:S02]  /*2510*/  P2R R13, PR, RZ, 0x8 ;  /* 0x00000008ff0d7803 */ /* 0x000fe40000000000 */
[----:B0-----:R-:W-:-:S02]  /*2520*/  FMNMX.FTZ R11, R9, R0, !PT ;  /* 0x00000000090b7209 */ /* 0x001fc40007810000 */
[----:B------:R-:W-:Y:S02]  /*2530*/  FMNMX.FTZ R7, R56, R7, !PT ;  /* 0x0000000738077209 */ /* 0x000fe40007810000 */
[----:B------:R-:W-:Y:S01]  /*2540*/  ISETP.NE.AND P1, PT, R21, RZ, PT ;  /* 0x000000ff1500720c */ /* 0x000fe20003f25270 */
[----:B------:R-:W0:Y:S01]  /*2550*/  SHFL.BFLY PT, R0, R11, 0x1, 0x1f ;  /* 0x0c201f000b007f89 */ /* 0x000e2200000e0000 */
[----:B------:R-:W-:Y:S02]  /*2560*/  FMNMX.FTZ R7, R58, R7, !PT ;  /* 0x000000073a077209 */ /* 0x000fe40007810000 */
[----:B------:R-:W-:Y:S02]  /*2570*/  ISETP.NE.AND P2, PT, R15, RZ, PT ;  /* 0x000000ff0f00720c */ /* 0x000fe40003f45270 */
[----:B------:R-:W-:Y:S02]  /*2580*/  FMNMX.FTZ R7, R60, R7, !PT ;  /* 0x000000073c077209 */ /* 0x000fe40007810000 */
[----:B------:R-:W-:-:S02]  /*2590*/  FSEL R78, R78, -INF , P1 ;  /* 0xff8000004e4e7808 */ /* 0x000fc40000800000 */
[----:B------:R-:W-:Y:S02]  /*25a0*/  FMNMX.FTZ R7, R62, R7, !PT ;  /* 0x000000073e077209 */ /* 0x000fe40007810000 */
[----:B------:R-:W-:Y:S02]  /*25b0*/  FSEL R86, R86, -INF , P5 ;  /* 0xff80000056567808 */ /* 0x000fe40002800000 */
[----:B------:R-:W-:Y:S02]  /*25c0*/  FMNMX.FTZ R7, R64, R7, !PT ;  /* 0x0000000740077209 */ /* 0x000fe40007810000 */
[----:B------:R-:W-:Y:S02]  /*25d0*/  R2UR UR6, R4 ;  /* 0x00000000040672ca */ /* 0x000fe400000e0000 */
[----:B------:R-:W-:-:S04]  /*25e0*/  FMNMX.FTZ R7, R66, R7, !PT ;  /* 0x0000000742077209 */ /* 0x000fc80007810000 */
[----:B------:R-:W-:Y:S02]  /*25f0*/  FMNMX.FTZ R7, R68, R7, !PT ;  /* 0x0000000744077209 */ /* 0x000fe40007810000 */
[----:B0-----:R-:W-:Y:S02]  /*2600*/  FMNMX.FTZ R0, R11, R0, !PT ;  /* 0x000000000b007209 */ /* 0x001fe40007810000 */
[----:B------:R-:W-:Y:S02]  /*2610*/  FMNMX.FTZ R7, R70, R7, !PT ;  /* 0x0000000746077209 */ /* 0x000fe40007810000 */
[C---:B------:R-:W-:Y:S01]  /*2620*/  FSETP.NEU.FTZ.AND P3, PT, R0.reuse, -INF , PT ;  /* 0xff8000000000780b */ /* 0x040fe20003f7d000 */
[----:B------:R-:W-:Y:S01]  /*2630*/  FMUL.FTZ R31, R0, R3 ;  /* 0x00000003001f7220 */ /* 0x000fe20000410000 */
[----:B------:R-:W-:Y:S01]  /*2640*/  FMNMX.FTZ R7, R72, R7, !PT ;  /* 0x0000000748077209 */ /* 0x000fe20007810000 */
[----:B------:R-:W-:-:S03]  /*2650*/  UIADD3 UR6, UR6, 0x16840, URZ ;  /* 0x0001684006067890 */ /* 0x000fc6000fffe03f */
[----:B------:R-:W-:Y:S01]  /*2660*/  FMNMX.FTZ R7, R74, R7, !PT ;  /* 0x000000074a077209 */ /* 0x000fe20007810000 */
[----:B------:R-:W-:Y:S01]  /*2670*/  UPRMT UR6, UR40, 0x654, UR6 ;  /* 0x0000065428067896 */ /* 0x000fe20008000006 */
[----:B------:R-:W-:Y:S02]  /*2680*/  FSEL R31, R31, RZ, P3 ;  /* 0x000000ff1f1f7208 */ /* 0x000fe40001800000 */
[----:B------:R-:W-:Y:S02]  /*2690*/  FMNMX.FTZ R7, R76, R7, !PT ;  /* 0x000000074c077209 */ /* 0x000fe40007810000 */
[----:B------:R-:W-:Y:S01]  /*26a0*/  ISETP.NE.AND P3, PT, R13, RZ, PT ;  /* 0x000000ff0d00720c */ /* 0x000fe20003f65270 */
        /* <DEDUP_REMOVED lines=44> */
[----:B------:R-:W-:Y:S01]  /*2970*/  FFMA.FTZ R150, R84, R3, -R31 ;  /* 0x0000000354967223 */ /* 0x000fe2000001081f */
[----:B------:R-:W4:Y:S01]  /*2980*/  MUFU.EX2 R124, R124 ;  /* 0x0000007c007c7308 */ /* 0x000f220000000800 */
[----:B------:R-:W-:Y:S01]  /*2990*/  SYNCS.ARRIVE.TRANS64.RED.A1T0 RZ, [UR6], RZ ;  /* 0x000000ffffff79a7 */ /* 0x000fe20008100406 */
[--C-:B------:R-:W-:Y:S01]  /*29a0*/  IMAD.MOV.U32 R118, RZ, RZ, R119.reuse ;  /* 0x000000ffff767224 */ /* 0x100fe200078e0077 */
[----:B------:R-:W-:Y:S01]  /*29b0*/  MOV R102, R119 ;  /* 0x0000007700667202 */ /* 0x000fe20000000f00 */
[----:B------:R-:W-:-:S02]  /*29c0*/  IMAD.MOV.U32 R116, RZ, RZ, R119 ;  /* 0x000000ffff747224 */ /* 0x000fc400078e0077 */
[----:B------:R-:W-:Y:S01]  /*29d0*/  IMAD.MOV.U32 R114, RZ, RZ, R119 ;  /* 0x000000ffff727224 */ /* 0x000fe200078e0077 */
[----:B-1----:R-:W-:Y:S01]  /*29e0*/  FMNMX.FTZ R45, R7, R36, !PT ;  /* 0x00000024072d7209 */ /* 0x002fe20007810000 */
[----:B------:R-:W1:Y:S01]  /*29f0*/  MUFU.EX2 R11, R11 ;  /* 0x0000000b000b7308 */ /* 0x000e620000000800 */
[-CC-:B------:R-:W-:Y:S01]  /*2a00*/  FFMA.FTZ R36, R138, R3.reuse, -R31.reuse ;  /* 0x000000038a247223 */ /* 0x180fe2000001081f */
[----:B------:R-:W-:Y:S01]  /*2a10*/  FFMA.FTZ R31, R80, R3, -R31 ;  /* 0x00000003501f7223 */ /* 0x000fe2000001081f */
[--C-:B------:R-:W-:Y:S01]  /*2a20*/  IMAD.MOV.U32 R112, RZ, RZ, R119.reuse ;  /* 0x000000ffff707224 */ /* 0x100fe200078e0077 */
[----:B------:R-:W5:Y:S01]  /*2a30*/  SHFL.BFLY PT, R88, R45, 0x1, 0x1f ;  /* 0x0c201f002d587f89 */ /* 0x000f6200000e0000 */
[--C-:B------:R-:W-:Y:S02]  /*2a40*/  IMAD.MOV.U32 R110, RZ, RZ, R119.reuse ;  /* 0x000000ffff6e7224 */ /* 0x100fe400078e0077 */
[--C-:B------:R-:W-:Y:S01]  /*2a50*/  IMAD.MOV.U32 R108, RZ, RZ, R119.reuse ;  /* 0x000000ffff6c7224 */ /* 0x100fe200078e0077 */
[----:B------:R-:W1:Y:S01]  /*2a60*/  MUFU.EX2 R126, R126 ;  /* 0x0000007e007e7308 */ /* 0x000e620000000800 */
[----:B------:R-:W-:-:S02]  /*2a70*/  IMAD.MOV.U32 R106, RZ, RZ, R119 ;  /* 0x000000ffff6a7224 */ /* 0x000fc400078e0077 */
[--C-:B------:R-:W-:Y:S02]  /*2a80*/  IMAD.MOV.U32 R104, RZ, RZ, R119.reuse ;  /* 0x000000ffff687224 */ /* 0x100fe400078e0077 */
        /* <DEDUP_REMOVED lines=8> */
[----:B-----5:R-:W-:Y:S01]  /*2b10*/  FMNMX.FTZ R7, R45, R88, !PT ;  /* 0x000000582d077209 */ /* 0x020fe20007810000 */
        /* <DEDUP_REMOVED lines=8> */
[-C--:B------:R-:W-:Y:S01]  /*2ba0*/  FFMA.FTZ R123, R30, R3.reuse, -R47 ;  /* 0x000000031e7b7223 */ /* 0x080fe2000001082f */
[----:B0-----:R-:W-:Y:S01]  /*2bb0*/  FADD.FTZ R27, R120, R5 ;  /* 0x00000005781b7221 */ /* 0x001fe20000010000 */
[-CC-:B------:R-:W-:Y:S01]  /*2bc0*/  FFMA.FTZ R30, R6, R3.reuse, -R47.reuse ;  /* 0x00000003061e7223 */ /* 0x180fe2000001082f */
[-CC-:B------:R-:W-:Y:S01]  /*2bd0*/  FFMA.FTZ R125, R34, R3.reuse, -R47.reuse ;  /* 0x00000003227d7223 */ /* 0x180fe2000001082f */
[-C--:B------:R-:W-:Y:S01]  /*2be0*/  FFMA.FTZ R8, R8, R3.reuse, -R47 ;  /* 0x0000000308087223 */ /* 0x080fe2000001082f */
[----:B------:R-:W-:Y:S01]  /*2bf0*/  MUFU.EX2 R121, R121 ;  /* 0x0000007900797308 */ /* 0x000fe20000000800 */
[----:B--2---:R-:W-:Y:S01]  /*2c00*/  FADD.FTZ R6, R122, R27 ;  /* 0x0000001b7a067221 */ /* 0x004fe20000010000 */
[-CC-:B------:R-:W-:Y:S01]  /*2c10*/  FFMA.FTZ R127, R38, R3.reuse, -R47.reuse ;  /* 0x00000003267f7223 */ /* 0x180fe2000001082f */
[-CC-:B------:R-:W-:Y:S01]  /*2c20*/  FFMA.FTZ R20, R20, R3.reuse, -R47.reuse ;  /* 0x0000000314147223 */ /* 0x180fe2000001082f */
[-CC-:B------:R-:W-:Y:S01]  /*2c30*/  FFMA.FTZ R38, R48, R3.reuse, -R47.reuse ;  /* 0x0000000330267223 */ /* 0x180fe2000001082f */
[----:B---3--:R-:W-:Y:S01]  /*2c40*/  FADD.FTZ R27, R9, R6 ;  /* 0x00000006091b7221 */ /* 0x008fe20000010000 */
[-CC-:B------:R-:W-:Y:S01]  /*2c50*/  FFMA.FTZ R129, R42, R3.reuse, -R47.reuse ;  /* 0x000000032a817223 */ /* 0x180fe2000001082f */
[-C--:B------:R-:W-:Y:S01]  /*2c60*/  FFMA.FTZ R34, R44, R3.reuse, -R47 ;  /* 0x000000032c227223 */ /* 0x080fe2000001082f */
[----:B------:R-:W0:Y:S01]  /*2c70*/  MUFU.EX2 R26, R26 ;  /* 0x0000001a001a7308 */ /* 0x000e220000000800 */
[----:B----4-:R-:W-:Y:S01]  /*2c80*/  FADD.FTZ R6, R124, R27 ;  /* 0x0000001b7c067221 */ /* 0x010fe20000010000 */
[-CC-:B------:R-:W-:Y:S01]  /*2c90*/  FFMA.FTZ R133, R50, R3.reuse, -R47.reuse ;  /* 0x0000000332857223 */ /* 0x180fe2000001082f */
[-CC-:B------:R-:W-:Y:S01]  /*2ca0*/  FFMA.FTZ R131, R46, R3.reuse, -R47.reuse ;  /* 0x000000032e837223 */ /* 0x180fe2000001082f */
[-CC-:B------:R-:W-:Y:S01]  /*2cb0*/  FFMA.FTZ R42, R52, R3.reuse, -R47.reuse ;  /* 0x00000003342a7223 */ /* 0x180fe2000001082f */
[----:B-1----:R-:W-:Y:S01]  /*2cc0*/  FADD.FTZ R27, R11, R6 ;  /* 0x000000060b1b7221 */ /* 0x002fe20000010000 */
        /* <DEDUP_REMOVED lines=13> */
[----:B------:R-:W-:Y:S01]  /*2da0*/  F2FP.F16.F32.PACK_AB R120, R5, R120 ;  /* 0x000000780578723e */ /* 0x000fe200000000ff */
[-CC-:B------:R-:W-:Y:S01]  /*2db0*/  FFMA.FTZ R143, R70, R3.reuse, -R47.reuse ;  /* 0x00000003468f7223 */ /* 0x180fe2000001082f */
[-CC-:B------:R-:W-:Y:S01]  /*2dc0*/  FFMA.FTZ R4, R72, R3.reuse, -R47.reuse ;  /* 0x0000000348047223 */ /* 0x180fe2000001082f */
        /* <DEDUP_REMOVED lines=8> */
[-CC-:B------:R-:W-:Y:S01]  /*2e50*/  FFMA.FTZ R86, R86, R3.reuse, -R47.reuse ;  /* 0x0000000356567223 */ /* 0x180fe2000001082f */
[----:B------:R-:W-:Y:S01]  /*2e60*/  FFMA.FTZ R32, R32, R3, -R47 ;  /* 0x0000000320207223 */ /* 0x000fe2000001082f */
[----:B------:R-:W1:Y:S01]  /*2e70*/  MUFU.EX2 R8, R8 ;  /* 0x0000000800087308 */ /* 0x000e620000000800 */
[----:B--2---:R-:W-:Y:S01]  /*2e80*/  FADD.FTZ R6, R30, R27 ;  /* 0x0000001b1e067221 */ /* 0x004fe20000010000 */
[----:B------:R-:W-:-:S02]  /*2e90*/  F2FP.F16.F32.PACK_AB R122, R9, R122 ;  /* 0x0000007a097a723e */ /* 0x000fc400000000ff */
[----:B------:R-:W-:Y:S02]  /*2ea0*/  F2FP.F16.F32.PACK_AB R124, R11, R124 ;  /* 0x0000007c0b7c723e */ /* 0x000fe400000000ff */
[----:B------:R-:W-:Y:S02]  /*2eb0*/  F2FP.F16.F32.PACK_AB R126, R13, R126 ;  /* 0x0000007e0d7e723e */ /* 0x000fe400000000ff */
[----:B------:R-:W2:Y:S01]  /*2ec0*/  MUFU.EX2 R127, R127 ;  /* 0x0000007f007f7308 */ /* 0x000ea20000000800 */
[----:B0-----:R-:W-:Y:S01]  /*2ed0*/  FADD.FTZ R27, R125, R6 ;  /* 0x000000067d1b7221 */ /* 0x001fe20000010000 */
[----:B------:R-:W-:Y:S02]  /*2ee0*/  F2FP.F16.F32.PACK_AB R128, R15, R128 ;  /* 0x000000800f80723e */ /* 0x000fe400000000ff */
[----:B------:R-:W-:Y:S02]  /*2ef0*/  F2FP.F16.F32.PACK_AB R121, R26, R121 ;  /* 0x000000791a79723e */ /* 0x000fe400000000ff */
[----:B------:R-:W-:-:S02]  /*2f00*/  F2FP.F16.F32.PACK_AB R123, R30, R123 ;  /* 0x0000007b1e7b723e */ /* 0x000fc400000000ff */
[----:B------:R-:W0:Y:S01]  /*2f10*/  MUFU.EX2 R21, R21 ;  /* 0x0000001500157308 */ /* 0x000e220000000800 */
[C---:B-1----:R-:W-:Y:S01]  /*2f20*/  FADD.FTZ R6, R8.reuse, R27 ;  /* 0x0000001b08067221 */ /* 0x042fe20000010000 */
[----:B------:R-:W-:-:S06]  /*2f30*/  F2FP.F16.F32.PACK_AB R125, R8, R125 ;  /* 0x0000007d087d723e */ /* 0x000fcc00000000ff */
[----:B------:R-:W1:Y:S01]  /*2f40*/  MUFU.EX2 R20, R20 ;  /* 0x0000001400147308 */ /* 0x000e620000000800 */
[----:B--2---:R-:W-:-:S07]  /*2f50*/  FADD.FTZ R27, R127, R6 ;  /* 0x000000067f1b7221 */ /* 0x004fce0000010000 */
[----:B------:R-:W2:Y:S01]  /*2f60*/  MUFU.EX2 R132, R132 ;  /* 0x0000008400847308 */ /* 0x000ea20000000800 */
[C---:B0-----:R-:W-:Y:S01]  /*2f70*/  FADD.FTZ R49, R21.reuse, R50 ;  /* 0x0000003215317221 */ /* 0x041fe20000010000 */
[----:B------:R-:W-:Y:S01]  /*2f80*/  FFMA.FTZ R50, R68, R3, -R47 ;  /* 0x0000000344327223 */ /* 0x000fe2000001082f */
[----:B------:R-:W-:-:S05]  /*2f90*/  F2FP.F16.F32.PACK_AB R130, R21, R130 ;  /* 0x000000821582723e */ /* 0x000fca00000000ff */
        /* <DEDUP_REMOVED lines=29> */
[----:B------:R-:W-:Y:S01]  /*3170*/  FFMA.FTZ R6, R10, R3, -R47 ;  /* 0x000000030a067223 */ /* 0x000fe2000001082f */
[----:B------:R-:W-:-:S05]  /*3180*/  F2FP.F16.F32.PACK_AB R136, R33, R136 ;  /* 0x000000882188723e */ /* 0x000fca00000000ff */
[----:B------:R-:W0:Y:S01]  /*3190*/  MUFU.EX2 R135, R135 ;  /* 0x0000008700877308 */ /* 0x000e220000000800 */
[----:B-1----:R-:W-:Y:S01]  /*31a0*/  FADD.FTZ R10, R42, R27 ;  /* 0x0000001b2a0a7221 */ /* 0x002fe20000010000 */
[----:B------:R-:W-:Y:S01]  /*31b0*/  FFMA.FTZ R27, R28, R3, -R47 ;  /* 0x000000031c1b7223 */ /* 0x000fe2000001082f */
[----:B------:R-:W-:-:S05]  /*31c0*/  F2FP.F16.F32.PACK_AB R133, R42, R133 ;  /* 0x000000852a85723e */ /* 0x000fca00000000ff */
        /* <DEDUP_REMOVED lines=45> */
[----:B--2---:R-:W-:-:S07]  /*34a0*/  FADD.FTZ R9, R43, R54 ;  /* 0x000000362b097221 */ /* 0x004fce0000010000 */
[----:B------:R-:W-:Y:S01]  /*34b0*/  MUFU.EX2 R145, R145 ;  /* 0x0000009100917308 */ /* 0x000fe20000000800 */
[----:B0-----:R-:W-:-:S07]  /*34c0*/  F2FP.F16.F32.PACK_AB R143, R4, R143 ;  /* 0x0000008f048f723e */ /* 0x001fce00000000ff */
[----:B------:R0:W2:Y:S01]  /*34d0*/  MUFU.EX2 R45, R146 ;  /* 0x00000092002d7308 */ /* 0x0000a20000000800 */
[----:B-1----:R-:W-:-:S07]  /*34e0*/  FADD.FTZ R12, R148, R9 ;  /* 0x00000009940c7221 */ /* 0x002fce0000010000 */
[----:B------:R-:W1:Y:S01]  /*34f0*/  MUFU.EX2 R10, R76 ;  /* 0x0000004c000a7308 */ /* 0x000e620000000800 */
[----:B0-----:R-:W-:-:S07]  /*3500*/  F2FP.F16.F32.PACK_AB R146, R43, R40 ;  /* 0x000000282b92723e */ /* 0x001fce00000000ff */
[----:B------:R-:W0:Y:S01]  /*3510*/  MUFU.EX2 R147, R147 ;  /* 0x0000009300937308 */ /* 0x000e220000000800 */
[C---:B--2---:R-:W-:Y:S01]  /*3520*/  FADD.FTZ R9, R45.reuse, R12 ;  /* 0x0000000c2d097221 */ /* 0x044fe20000010000 */
[----:B------:R-:W-:-:S06]  /*3530*/  F2FP.F16.F32.PACK_AB R148, R45, R148 ;  /* 0x000000942d94723e */ /* 0x000fcc00000000ff */
[----:B------:R2:W3:Y:S08]  /*3540*/  MUFU.EX2 R28, R6 ;  /* 0x00000006001c7308 */ /* 0x0004f00000000800 */
[----:B------:R-:W4:Y:S01]  /*3550*/  MUFU.EX2 R82, R82 ;  /* 0x0000005200527308 */ /* 0x000f220000000800 */
[----:B--2---:R-:W-:-:S04]  /*3560*/  FADD.FTZ R6, R4, R5 ;  /* 0x0000000504067221 */ /* 0x004fc80000010000 */
[----:B------:R-:W-:Y:S01]  /*3570*/  FADD.FTZ R5, R145, R6 ;  /* 0x0000000691057221 */ /* 0x000fe20000010000 */
[C---:B-1----:R-:W-:Y:S02]  /*3580*/  F2FP.F16.F32.PACK_AB R145, R10.reuse, R145 ;  /* 0x000000910a91723e */ /* 0x042fe400000000ff */
[----:B------:R-:W1:Y:S01]  /*3590*/  MUFU.EX2 R27, R27 ;  /* 0x0000001b001b7308 */ /* 0x000e620000000800 */
[----:B------:R-:W-:-:S04]  /*35a0*/  FADD.FTZ R12, R10, R5 ;  /* 0x000000050a0c7221 */ /* 0x000fc80000010000 */
[----:B0-----:R-:W-:Y:S01]  /*35b0*/  FADD.FTZ R5, R147, R12 ;  /* 0x0000000c93057221 */ /* 0x001fe20000010000 */
[C---:B---3--:R-:W-:Y:S02]  /*35c0*/  F2FP.F16.F32.PACK_AB R147, R28.reuse, R147 ;  /* 0x000000931c93723e */ /* 0x048fe400000000ff */
[----:B------:R-:W0:Y:S01]  /*35d0*/  MUFU.EX2 R86, R86 ;  /* 0x0000005600567308 */ /* 0x000e220000000800 */
[----:B------:R-:W-:-:S04]  /*35e0*/  FADD.FTZ R5, R28, R5 ;  /* 0x000000051c057221 */ /* 0x000fc80000010000 */
[----:B----4-:R-:W-:-:S03]  /*35f0*/  FADD.FTZ R8, R82, R5 ;  /* 0x0000000552087221 */ /* 0x010fc60000010000 */
[----:B------:R-:W2:Y:S01]  /*3600*/  MUFU.EX2 R151, R32 ;  /* 0x0000002000977308 */ /* 0x000ea20000000800 */
[C---:B-1----:R-:W-:Y:S01]  /*3610*/  FADD.FTZ R5, R27.reuse, R8 ;  /* 0x000000081b057221 */ /* 0x042fe20000010000 */
[----:B------:R-:W-:-:S06]  /*3620*/  F2FP.F16.F32.PACK_AB R149, R27, R82 ;  /* 0x000000521b95723e */ /* 0x000fcc00000000ff */
[----:B------:R-:W1:Y:S01]  /*3630*/  MUFU.EX2 R150, R150 ;  /* 0x0000009600967308 */ /* 0x000e620000000800 */
[----:B0-----:R-:W-:-:S07]  /*3640*/  FADD.FTZ R4, R86, R5 ;  /* 0x0000000556047221 */ /* 0x001fce0000010000 */
[----:B------:R-:W0:Y:S01]  /*3650*/  MUFU.EX2 R31, R31 ;  /* 0x0000001f001f7308 */ /* 0x000e220000000800 */
[----:B--2---:R-:W-:Y:S01]  /*3660*/  FADD.FTZ R5, R151, R4 ;  /* 0x0000000497057221 */ /* 0x004fe20000010000 */
[----:B------:R-:W-:Y:S01]  /*3670*/  VIADD R4, R89, 0xfffffffe ;  /* 0xfffffffe59047836 */ /* 0x000fe20000000000 */
[----:B------:R-:W-:Y:S01]  /*3680*/  F2FP.F16.F32.PACK_AB R151, R151, R86 ;  /* 0x000000569797723e */ /* 0x000fe200000000ff */
[----:B------:R-:W-:-:S03]  /*3690*/  IMAD.MOV.U32 R89, RZ, RZ, R119 ;  /* 0x000000ffff597224 */ /* 0x000fc600078e0077 */
[----:B------:R-:W-:Y:S01]  /*36a0*/  ISETP.GE.AND P1, PT, R4, R16, PT ;  /* 0x000000100400720c */ /* 0x000fe20003f26270 */
[----:B-1----:R-:W-:-:S04]  /*36b0*/  FADD.FTZ R6, R150, R9 ;  /* 0x0000000996067221 */ /* 0x002fc80000010000 */
[C---:B0-----:R-:W-:Y:S01]  /*36c0*/  FADD.FTZ R6, R31.reuse, R6 ;  /* 0x000000061f067221 */ /* 0x041fe20000010000 */
[----:B------:R-:W-:-:S07]  /*36d0*/  F2FP.F16.F32.PACK_AB R150, R31, R150 ;  /* 0x000000961f96723e */ /* 0x000fce00000000ff */
[----:B------:R-:W-:Y:S05]  /*36e0*/  @!P1 BRA `(.L_x_13019) ;  /* 0x0000001c00d89947 */ /* 0x000fea0003800000 */
        /* <DEDUP_REMOVED lines=18> */
[----:B------:R-:W-:Y:S01]  /*3810*/  UMOV UR7, UR38 ;  /* 0x0000002600077c82 */ /* 0x000fe20008000000 */
[----:B------:R-:W-:-:S05]  /*3820*/  UMOV UR6, UR39 ;  /* 0x0000002700067c82 */ /* 0x000fca0008000000 */
.L_x_13030:
[----:B------:R-:W-:Y:S01]  /*3830*/  ISETP.NE.AND P2, PT, RZ, UR41, PT ;  /* 0x00000029ff007c0c */ /* 0x000fe2000bf45270 */
[----:B------:R-:W-:-:S04]  /*3840*/  UISETP.NE.AND UP0, UPT, UR6, 0x1, UPT ;  /* 0x000000010600788c */ /* 0x000fc8000bf05270 */
[----:B------:R-:W-:-:S04]  /*3850*/  USEL UR38, URZ, 0x1, UP0 ;  /* 0x000000013f267887 */ /* 0x000fc80008000000 */
[----:B------:R-:W-:-:S04]  /*3860*/  ULOP3.LUT UR38, UR7, UR38, URZ, 0x3c, !UPT ;  /* 0x0000002607267292 */ /* 0x000fc8000f8e3c3f */
[----:B------:R-:W-:Y:S08]  /*3870*/  @P2 BRA `(.L_x_13020) ;  /* 0x0000000000442947 */ /* 0x000ff00003800000 */
[----:B------:R-:W-:Y:S05]  /*3880*/  @!P0 BRA `(.L_x_13021) ;  /* 0x0000000000048947 */ /* 0x000fea0003800000 */
[----:B------:R-:W-:Y:S01]  /*3890*/  BPT.TRAP 0x1 ;  /* 0x000000040000795c */ /* 0x000fe20000300000 */
.L_x_13021:
        /* <DEDUP_REMOVED lines=12> */
.L_x_13022:
[----:B-1----:R-:W-:Y:S05]  /*3960*/  @P1 BRA `(.L_x_13020) ;  /* 0x0000000000081947 */ /* 0x002fea0003800000 */
[----:B------:R-:W1:Y:S02]  /*3970*/  SYNCS.PHASECHK.TRANS64.TRYWAIT P1, [UR10+0x16830], R0 ;  /* 0x01683000ff0075a7 */ /* 0x000e64000802014a */
[----:B-1----:R-:W-:Y:S05]  /*3980*/  @!P1 BRA `(.L_x_13023) ;  /* 0x000000a400989947 */ /* 0x002fea0003800000 */
.L_x_13020:
[----:B-1----:R-:W1:Y:S01]  /*3990*/  S2R R3, SR_TID.X ;  /* 0x0000000000037919 */ /* 0x002e620000002100 */
        /* <DEDUP_REMOVED lines=9> */
[----:B------:R-:W-:-:S04]  /*3a30*/  ULEA UR26, UR39, UR20, 0xa ;  /* 0x00000014271a7291 */ /* 0x000fc8000f8e503f */
        /* <DEDUP_REMOVED lines=21> */
.L_x_13025:
        /* <DEDUP_REMOVED lines=9> */
.L_x_13026:
[----:B-1----:R-:W-:Y:S05]  /*3c20*/  @P1 BRA `(.L_x_13024) ;  /* 0x0000000000081947 */ /* 0x002fea0003800000 */
[----:B------:R-:W1:Y:S02]  /*3c30*/  SYNCS.PHASECHK.TRANS64.TRYWAIT P1, [UR10+0x16850], R0 ;  /* 0x01685000ff0075a7 */ /* 0x000e64000802014a */
[----:B-1----:R-:W-:Y:S05]  /*3c40*/  @!P1 BRA `(.L_x_13027) ;  /* 0x000000a400009947 */ /* 0x002fea0003800000 */
.L_x_13024:
[----:B------:R-:W2:Y:S01]  /*3c50*/  S2UR UR11, SR_CgaCtaId ;  /* 0x00000000000b79c3 */ /* 0x000ea20000008800 */
[----:B------:R-:W-:Y:S01]  /*3c60*/  UMOV UR7, 0x400 ;  /* 0x0000040000077882 */ /* 0x000fe20000000000 */
[----:B------:R-:W-:Y:S01]  /*3c70*/  WARPGROUP.ARRIVE ;  /* 0x00000000000079c5 */ /* 0x000fe20000000000 */
[----:B------:R-:W-:-:S05]  /*3c80*/  UMOV UR19, 0x40000040 ;  /* 0x4000004000137882 */ /* 0x000fca0000000000 */
[----:B------:R-:W1:Y:S01]  /*3c90*/  S2R R7, SR_TID.X ;  /* 0x0000000000077919 */ /* 0x000e620000002100 */
[----:B--2---:R-:W-:-:S04]  /*3ca0*/  ULEA UR15, UR11, UR7, 0x18 ;  /* 0x000000070b0f7291 */ /* 0x004fc8000f8ec03f */
[----:B------:R-:W-:-:S04]  /*3cb0*/  UIADD3 UR7, UR15, 0x400, URZ ;  /* 0x000004000f077890 */ /* 0x000fc8000fffe03f */
[----:B------:R-:W-:-:S04]  /*3cc0*/  USHF.R.U32.HI UR7, URZ, 0x4, UR7 ;  /* 0x000000043f077899 */ /* 0x000fc80008011607 */
[----:B------:R-:W-:Y:S01]  /*3cd0*/  ULOP3.LUT UR7, UR7, 0x3fff, URZ, 0xc0, !UPT ;  /* 0x00003fff07077892 */ /* 0x000fe2000f8ec03f */
[----:B-1----:R-:W-:Y:S02]  /*3ce0*/  SHF.R.U32.HI R3, RZ, 0x7, R7 ;  /* 0x00000007ff037819 */ /* 0x002fe40000011607 */
[----:B------:R-:W-:Y:S01]  /*3cf0*/  ISETP.GE.U32.AND P1, PT, R7, 0x180, PT ;  /* 0x000001800700780c */ /* 0x000fe20003f26070 */
[----:B------:R-:W-:Y:S02]  /*3d00*/  ULEA UR10, UR6, UR7, 0xa ;  /* 0x00000007060a7291 */ /* 0x000fe4000f8e503f */
[----:B0-----:R-:W-:Y:S02]  /*3d10*/  VIADD R0, R3, 0x9 ;  /* 0x0000000903007836 */ /* 0x001fe40000000000 */
[----:B------:R-:W-:-:S03]  /*3d20*/  UIADD3 UR14, UR10, 0x80, URZ ;  /* 0x000000800a0e7890 */ /* 0x000fc6000fffe03f */
[----:B------:R-:W-:Y:S01]  /*3d30*/  UMOV UR18, UR10 ;  /* 0x0000000a00127c82 */ /* 0x000fe20008000000 */
[----:B------:R-:W-:Y:S01]  /*3d40*/  SEL R0, R0, 0x9, !P1 ;  /* 0x0000000900007807 */ /* 0x000fe20004800000 */
[----:B------:R-:W-:Y:S01]  /*3d50*/  HGMMA.64x64x16.F32 R88, R120, gdesc[UR16].tnspB, R88, gsb0 ;  /* 0x40e0001078587df0 */ /* 0x000fe20008000858 */
[----:B------:R-:W-:Y:S01]  /*3d60*/  UMOV UR19, 0x40000040 ;  /* 0x4000004000137882 */ /* 0x000fe20000000000 */
[----:B------:R-:W-:Y:S01]  /*3d70*/  UMOV UR18, UR14 ;  /* 0x0000000e00127c82 */ /* 0x000fe20008000000 */
        /* <DEDUP_REMOVED lines=43> */
.L_x_13028:
        /* <DEDUP_REMOVED lines=77> */
[C---:B-1----:R-:W-:Y:S01]  /*4500*/  FMUL.FTZ R10, R0.reuse, R3 ;  /* 0x00000003000a7220 */ /* 0x042fe20000410000 */
[----:B------:R-:W-:-:S03]  /*4510*/  FADD.FTZ R14, -R0, R9 ;  /* 0x00000009000e7221 */ /* 0x000fc60000010100 */
[-C--:B------:R-:W-:Y:S01]  /*4520*/  FFMA.FTZ R126, R36, R3.reuse, -R10 ;  /* 0x00000003247e7223 */ /* 0x080fe2000001080a */
[C---:B------:R-:W-:Y:S01]  /*4530*/  FADD.FTZ R20, -R7.reuse, R8 ;  /* 0x0000000807147221 */ /* 0x040fe20000010100 */
[-C--:B------:R-:W-:Y:S01]  /*4540*/  FMUL.FTZ R36, R7, R3.reuse ;  /* 0x0000000307247220 */ /* 0x080fe20000410000 */
[-C--:B------:R-:W-:Y:S01]  /*4550*/  FFMA.FTZ R120, R24, R3.reuse, -R10 ;  /* 0x0000000318787223 */ /* 0x080fe2000001080a */
[-C--:B------:R-:W-:Y:S01]  /*4560*/  FMUL.FTZ R14, R14, R3.reuse ;  /* 0x000000030e0e7220 */ /* 0x080fe20000410000 */
[-C--:B------:R-:W-:Y:S01]  /*4570*/  FMUL.FTZ R9, R20, R3.reuse ;  /* 0x0000000314097220 */ /* 0x080fe20000410000 */
[-C--:B------:R-:W-:Y:S01]  /*4580*/  FFMA.FTZ R26, R26, R3.reuse, -R36 ;  /* 0x000000031a1a7223 */ /* 0x080fe20000010824 */
[-CC-:B------:R-:W-:Y:S01]  /*4590*/  FFMA.FTZ R121, R25, R3.reuse, -R10.reuse ;  /* 0x0000000319797223 */ /* 0x180fe2000001080a */
[-C--:B------:R-:W-:Y:S01]  /*45a0*/  FFMA.FTZ R25, R49, R3.reuse, -R10 ;  /* 0x0000000331197223 */ /* 0x080fe2000001080a */
[-C--:B------:R-:W-:Y:S01]  /*45b0*/  FFMA.FTZ R49, R27, R3.reuse, -R36 ;  /* 0x000000031b317223 */ /* 0x080fe20000010824 */
[----:B------:R-:W-:Y:S01]  /*45c0*/  MUFU.EX2 R8, R14 ;  /* 0x0000000e00087308 */ /* 0x000fe20000000800 */
[-C--:B------:R-:W-:Y:S01]  /*45d0*/  FFMA.FTZ R122, R28, R3.reuse, -R10 ;  /* 0x000000031c7a7223 */ /* 0x080fe2000001080a */
[-C--:B------:R-:W-:Y:S01]  /*45e0*/  FFMA.FTZ R27, R30, R3.reuse, -R36 ;  /* 0x000000031e1b7223 */ /* 0x080fe20000010824 */
[-CC-:B------:R-:W-:Y:S01]  /*45f0*/  FFMA.FTZ R123, R29, R3.reuse, -R10.reuse ;  /* 0x000000031d7b7223 */ /* 0x180fe2000001080a */
[-C--:B------:R-:W-:Y:S01]  /*4600*/  FFMA.FTZ R132, R48, R3.reuse, -R10 ;  /* 0x0000000330847223 */ /* 0x080fe2000001080a */
[-C--:B------:R-:W-:Y:S01]  /*4610*/  FFMA.FTZ R48, R31, R3.reuse, -R36 ;  /* 0x000000031f307223 */ /* 0x080fe20000010824 */
[-C--:B------:R-:W-:Y:S01]  /*4620*/  FFMA.FTZ R124, R32, R3.reuse, -R10 ;  /* 0x00000003207c7223 */ /* 0x080fe2000001080a */
[-C--:B------:R-:W-:Y:S01]  /*4630*/  FFMA.FTZ R125, R34, R3.reuse, -R36 ;  /* 0x00000003227d7223 */ /* 0x080fe20000010824 */
[----:B------:R-:W0:Y:S01]  /*4640*/  MUFU.EX2 R120, R120 ;  /* 0x0000007800787308 */ /* 0x000e220000000800 */
[-CC-:B------:R-:W-:Y:S01]  /*4650*/  FFMA.FTZ R33, R33, R3.reuse, -R10.reuse ;  /* 0x0000000321217223 */ /* 0x180fe2000001080a */
[-C--:B------:R-:W-:Y:S01]  /*4660*/  FFMA.FTZ R28, R45, R3.reuse, -R10 ;  /* 0x000000032d1c7223 */ /* 0x080fe2000001080a */
[-CC-:B------:R-:W-:Y:S01]  /*4670*/  FFMA.FTZ R45, R35, R3.reuse, -R36.reuse ;  /* 0x00000003232d7223 */ /* 0x180fe20000010824 */
[-C--:B------:R-:W-:Y:S01]  /*4680*/  FFMA.FTZ R127, R38, R3.reuse, -R36 ;  /* 0x00000003267f7223 */ /* 0x080fe20000010824 */
[-CC-:B------:R-:W-:Y:S01]  /*4690*/  FFMA.FTZ R32, R37, R3.reuse, -R10.reuse ;  /* 0x0000000325207223 */ /* 0x180fe2000001080a */
[-C--:B------:R-:W-:Y:S01]  /*46a0*/  FFMA.FTZ R130, R44, R3.reuse, -R10 ;  /* 0x000000032c827223 */ /* 0x080fe2000001080a */
[-C--:B------:R-:W-:Y:S01]  /*46b0*/  FFMA.FTZ R44, R39, R3.reuse, -R36 ;  /* 0x00000003272c7223 */ /* 0x080fe20000010824 */
[----:B------:R-:W-:Y:S01]  /*46c0*/  MUFU.EX2 R9, R9 ;  /* 0x0000000900097308 */ /* 0x000fe20000000800 */
[-C--:B------:R-:W-:Y:S01]  /*46d0*/  FFMA.FTZ R128, R40, R3.reuse, -R10 ;  /* 0x0000000328807223 */ /* 0x080fe2000001080a */
[-C--:B------:R-:W-:Y:S01]  /*46e0*/  FFMA.FTZ R129, R42, R3.reuse, -R36 ;  /* 0x000000032a817223 */ /* 0x080fe20000010824 */
[-C--:B------:R-:W-:Y:S01]  /*46f0*/  FFMA.FTZ R29, R41, R3.reuse, -R10 ;  /* 0x00000003291d7223 */ /* 0x080fe2000001080a */
[-CC-:B------:R-:W-:Y:S01]  /*4700*/  FFMA.FTZ R43, R43, R3.reuse, -R36.reuse ;  /* 0x000000032b2b7223 */ /* 0x180fe20000010824 */
[-CC-:B------:R-:W-:Y:S01]  /*4710*/  FFMA.FTZ R131, R46, R3.reuse, -R36.reuse ;  /* 0x000000032e837223 */ /* 0x180fe20000010824 */
        /* <DEDUP_REMOVED lines=38> */
[-CC-:B------:R-:W-:Y:S01]  /*4980*/  FFMA.FTZ R12, R77, R3.reuse, -R10.reuse ;  /* 0x000000034d0c7223 */ /* 0x180fe2000001080a */
[-C--:B------:R-:W-:Y:S01]  /*4990*/  FFMA.FTZ R148, R80, R3.reuse, -R10 ;  /* 0x0000000350947223 */ /* 0x080fe2000001080a */
[-C--:B------:R-:W-:Y:S01]  /*49a0*/  FFMA.FTZ R149, R82, R3.reuse, -R36 ;  /* 0x0000000352957223 */ /* 0x080fe20000010824 */
[-CC-:B------:R-:W-:Y:S01]  /*49b0*/  FFMA.FTZ R11, R81, R3.reuse, -R10.reuse ;  /* 0x00000003510b7223 */ /* 0x180fe2000001080a */
[----:B------:R-:W2:Y:S01]  /*49c0*/  MUFU.EX2 R123, R123 ;  /* 0x0000007b007b7308 */ /* 0x000ea20000000800 */
[----:B-1----:R-:W-:Y:S01]  /*49d0*/  FADD.FTZ R6, R122, R5 ;  /* 0x000000057a067221 */ /* 0x002fe20000010000 */
[-C--:B------:R-:W-:Y:S01]  /*49e0*/  FFMA.FTZ R150, R84, R3.reuse, -R10 ;  /* 0x0000000354967223 */ /* 0x080fe2000001080a */
        /* <DEDUP_REMOVED lines=79> */
[-CC-:B------:R-:W-:Y:S01]  /*4ee0*/  FFMA.FTZ R30, R83, R3.reuse, -R36.reuse ;  /* 0x00000003531e7223 */ /* 0x180fe20000010824 */
[----:B------:R-:W-:-:S05]  /*4ef0*/  FFMA.FTZ R36, R87, R3, -R36 ;  /* 0x0000000357247223 */ /* 0x000fca0000010824 */
        /* <DEDUP_REMOVED lines=42> */
.L_x_13029:
[----:B------:R-:W-:Y:S01]  /*51a0*/  ULEA UR6, UR6, UR15, 0x3 ;  /* 0x0000000f06067291 */ /* 0x000fe2000f8e183f */
[----:B------:R-:W-:Y:S01]  /*51b0*/  ISETP.GT.AND P1, PT, R4, R16, PT ;  /* 0x000000100400720c */ /* 0x000fe20003f24270 */
[----:B------:R-:W-:Y:S01]  /*51c0*/  UMOV UR7, UR38 ;  /* 0x0000002600077c82 */ /* 0x000fe20008000000 */
[----:B------:R-:W-:Y:S01]  /*51d0*/  F2FP.F16.F32.PACK_AB R120, R121, R120 ;  /* 0x000000787978723e */ /* 0x000fe200000000ff */
        /* <DEDUP_REMOVED lines=14> */
[----:B------:R-:W-:Y:S01]  /*52c0*/  UMOV UR6, UR39 ;  /* 0x0000002700067c82 */ /* 0x000fe20008000000 */
        /* <DEDUP_REMOVED lines=56> */
.L_x_13019:
[----:B------:R-:W-:Y:S06]  /*5650*/  BAR.ARV 0x8, 0x200 ;  /* 0x0208000000007b1d */ /* 0x000fec0000002000 */
[----:B------:R-:W-:Y:S05]  /*5660*/  @!P0 BRA `(.L_x_13031) ;  /* 0x0000000000048947 */ /* 0x000fea0003800000 */
[----:B------:R-:W-:Y:S01]  /*5670*/  BPT.TRAP 0x1 ;  /* 0x000000040000795c */ /* 0x000fe20000300000 */
.L_x_13031:
        /* <DEDUP_REMOVED lines=9> */
.L_x_13032:
[----:B-1----:R-:W-:Y:S05]  /*5710*/  @P1 BRA `(.L_x_13033) ;  /* 0x0000000000081947 */ /* 0x002fea0003800000 */
[----:B------:R-:W1:Y:S02]  /*5720*/  SYNCS.PHASECHK.TRANS64.TRYWAIT P1, [UR5+0x16850], R4 ;  /* 0x01685004ff0075a7 */ /* 0x000e640008020145 */
[----:B-1----:R-:W-:Y:S05]  /*5730*/  @!P1 BRA `(.L_x_13034) ;  /* 0x00000088005c9947 */ /* 0x002fea0003800000 */
.L_x_13033:
        /* <DEDUP_REMOVED lines=8> */
[----:B------:R-:W-:Y:S02]  /*57c0*/  IMAD.MOV.U32 R59, RZ, RZ, -0x800000 ;  /* 0xff800000ff3b7424 */ /* 0x000fe400078e00ff */
[----:B------:R-:W-:Y:S01]  /*57d0*/  IMAD.MOV.U32 R58, RZ, RZ, -0x800000 ;  /* 0xff800000ff3a7424 */ /* 0x000fe200078e00ff */
[----:B------:R-:W-:-:S04]  /*57e0*/  ULEA UR4, UR39, UR4, 0xa ;  /* 0x0000000427047291 */ /* 0x000fc8000f8e503f */
[----:B------:R-:W-:-:S03]  /*57f0*/  UIADD3 UR6, UR4, 0x80, URZ ;  /* 0x0000008004067890 */ /* 0x000fc6000fffe03f */
[----:B------:R-:W-:Y:S02]  /*5800*/  UMOV UR10, UR4 ;  /* 0x00000004000a7c82 */ /* 0x000fe40008000000 */
[----:B------:R-:W-:Y:S01]  /*5810*/  HGMMA.64x64x16.F32 R88, R120, gdesc[UR8].tnspB, R88, gsb0 ;  /* 0x40e0000878587df0 */ /* 0x000fe20008000858 */
[----:B------:R-:W-:Y:S01]  /*5820*/  UMOV UR11, 0x40000040 ;  /* 0x40000040000b7882 */ /* 0x000fe20000000000 */
[----:B------:R-:W-:Y:S01]  /*5830*/  UMOV UR10, UR6 ;  /* 0x00000006000a7c82 */ /* 0x000fe20008000000 */
[----:B------:R-:W-:Y:S01]  /*5840*/  UIADD3 UR6, UR4, 0x100, URZ ;  /* 0x0000010004067890 */ /* 0x000fe2000fffe03f */
[----:B-1----:R-:W-:Y:S01]  /*5850*/  FADD.FTZ R9, R9, R6 ;  /* 0x0000000609097221 */ /* 0x002fe20000010000 */
[----:B------:R-:W-:Y:S02]  /*5860*/  IMAD.MOV.U32 R6, RZ, RZ, RZ ;  /* 0x000000ffff067224 */ /* 0x000fe400078e00ff */
[----:B0-----:R-:W-:Y:S02]  /*5870*/  FADD.FTZ R8, R4, R5 ;  /* 0x0000000504087221 */ /* 0x001fe40000010000 */
[----:B------:R-:W0:Y:S04]  /*5880*/  SHFL.BFLY PT, R4, R9, 0x1, 0x1f ;  /* 0x0c201f0009047f89 */ /* 0x000e2800000e0000 */
[----:B------:R-:W1:Y:S01]  /*5890*/  SHFL.BFLY PT, R11, R8, 0x1, 0x1f ;  /* 0x0c201f00080b7f89 */ /* 0x000e6200000e0000 */
[----:B0-----:R-:W-:Y:S01]  /*58a0*/  FADD.FTZ R12, R9, R4 ;  /* 0x00000004090c7221 */ /* 0x001fe20000010000 */
[----:B-1----:R-:W-:-:S04]  /*58b0*/  FADD.FTZ R11, R8, R11 ;  /* 0x0000000b080b7221 */ /* 0x002fc80000010000 */
        /* <DEDUP_REMOVED lines=8> */
[----:B------:R-:W-:Y:S01]  /*5940*/  @P1 FFMA.FTZ R59, R5, R0, R4 ;  /* 0x00000000053b1223 */ /* 0x000fe20000010004 */
[----:B------:R-:W-:Y:S02]  /*5950*/  WARPGROUP.DEPBAR.LE gsb0, 0x0 ;  /* 0x00008000000079c5 */ /* 0x000fe40000010000 */
[----:B------:R-:W-:Y:S01]  /*5960*/  WARPGROUP.ARRIVE ;  /* 0x00000000000079c5 */ /* 0x000fe20000000000 */
[----:B------:R2:W0:Y:S01]  /*5970*/  @P2 MUFU.RCP R6, R11 ;  /* 0x0000000b00062308 */ /* 0x0004220000001000 */
[----:B-1----:R-:W-:-:S04]  /*5980*/  @P2 FMUL.FTZ R10, R10, 0.69314718246459960938 ;  /* 0x3f3172180a0a2820 */ /* 0x002fc80000410000 */
[----:B------:R-:W-:Y:S01]  /*5990*/  HGMMA.64x64x16.F32 R88, R124, gdesc[UR8].tnspB, R88, gsb0 ;  /* 0x40e000087c587df0 */ /* 0x000fe20008000858 */
[----:B------:R-:W-:Y:S01]  /*59a0*/  UMOV UR10, UR6 ;  /* 0x00000006000a7c82 */ /* 0x000fe20008000000 */
[----:B------:R-:W-:Y:S01]  /*59b0*/  UMOV UR11, 0x40000040 ;  /* 0x40000040000b7882 */ /* 0x000fe20000000000 */
[----:B------:R-:W-:Y:S01]  /*59c0*/  UIADD3 UR6, UR4, 0x180, URZ ;  /* 0x0000018004067890 */ /* 0x000fe2000fffe03f */
[----:B------:R-:W-:Y:S01]  /*59d0*/  @P2 FFMA.FTZ R58, R3, R7, R10 ;  /* 0x00000007033a2223 */ /* 0x000fe2000001000a */
        /* <DEDUP_REMOVED lines=35> */
.L_x_13035:
        /* <DEDUP_REMOVED lines=42> */
[----:B--2---:R-:W-:-:S05]  /*5eb0*/  VIADD R0, R0, 0x1 ;  /* 0x0000000100007836 */ /* 0x004fca0000000000 */
[----:B------:R1:W-:Y:S06]  /*5ec0*/  STL [R1+0x18], R0 ;  /* 0x0000180001007387 */ /* 0x0003ec0000100800 */
.L_x_13011:
[----:B------:R-:W2:Y:S01]  /*5ed0*/  S2R R3, SR_CgaCtaId ;  /* 0x0000000000037919 */ /* 0x000ea20000008800 */
[----:B-1----:R-:W-:Y:S01]  /*5ee0*/  MOV R0, 0x400 ;  /* 0x0000040000007802 */ /* 0x002fe20000000f00 */
[----:B------:R-:W-:Y:S01]  /*5ef0*/  BSSY B0, `(.L_x_13036) ;  /* 0x0000222000007945 */ /* 0x000fe20003800000 */
[----:B------:R-:W-:Y:S02]  /*5f00*/  BAR.SYNC.DEFER_BLOCKING 0x5, 0x200 ;  /* 0x0148000000007b1d */ /* 0x000fe40000010000 */
[----:B--2---:R-:W-:-:S05]  /*5f10*/  LEA R0, R3, R0, 0x18 ;  /* 0x0000000003007211 */ /* 0x004fca00078ec0ff */
[----:B------:R1:W2:Y:S01]  /*5f20*/  LDS.128 R4, [R0+0x168d0] ;  /* 0x0168d00000047984 */ /* 0x0002a20000000c00 */
[----:B------:R-:W-:Y:S06]  /*5f30*/  BAR.ARV 0x4, 0x200 ;  /* 0x0108000000007b1d */ /* 0x000fec0000002000 */
[----:B------:R-:W-:Y:S05]  /*5f40*/  @P0 BRA `(.L_x_13037) ;  /* 0x0000001400fc0947 */ /* 0x000fea0003800000 */
[----:B------:R-:W3:Y:S01]  /*5f50*/  LDL R8, [R1+0x48] ;  /* 0x0000480001087983 */ /* 0x000ee20000100800 */
[----:B------:R-:W4:Y:S01]  /*5f60*/  LDC.64 R62, c[0x0][0xc00] ;  /* 0x00030000ff3e7b82 */ /* 0x000f220000000a00 */
[----:B------:R-:W0:Y:S01]  /*5f70*/  S2R R3, SR_SWINHI ;  /* 0x0000000000037919 */ /* 0x000e220000002f00 */
[----:B------:R-:W-:Y:S01]  /*5f80*/  F2FP.F16.F32.PACK_AB R24, R21, R20 ;  /* 0x000000141518723e */ /* 0x000fe200000000ff */
[----:B------:R-:W-:Y:S01]  /*5f90*/  ULDC.64 UR4, c[0x0][0xc08] ;  /* 0x0003020000047ab9 */ /* 0x000fe20000000a00 */
[----:B------:R-:W4:Y:S04]  /*5fa0*/  LDL R69, [R1+0x44] ;  /* 0x0000440001457983 */ /* 0x000f280000100800 */
[----:B------:R-:W4:Y:S01]  /*5fb0*/  LDL R67, [R1+0xc] ;  /* 0x00000c0001437983 */ /* 0x000f220000100800 */
[----:B------:R-:W-:-:S02]  /*5fc0*/  MOV R56, R0 ;  /* 0x0000000000387202 */ /* 0x000fc40000000f00 */
[----:B0-----:R-:W-:Y:S02]  /*5fd0*/  MOV R57, R3 ;  /* 0x0000000300397202 */ /* 0x001fe40000000f00 */
[----:B------:R-:W-:Y:S02]  /*5fe0*/  F2FP.F16.F32.PACK_AB R25, R43, R42 ;  /* 0x0000002a2b19723e */ /* 0x000fe400000000ff */
[----:B------:R-:W-:Y:S02]  /*5ff0*/  F2FP.F16.F32.PACK_AB R26, R29, R28 ;  /* 0x0000001c1d1a723e */ /* 0x000fe400000000ff */
[----:B------:R-:W-:Y:S02]  /*6000*/  F2FP.F16.F32.PACK_AB R27, R45, R44 ;  /* 0x0000002c2d1b723e */ /* 0x000fe400000000ff */
[C---:B------:R-:W-:Y:S02]  /*6010*/  SHF.L.U32 R65, R17.reuse, 0x2, RZ ;  /* 0x0000000211417819 */ /* 0x040fe400000006ff */
[----:B------:R-:W-:Y:S01]  /*6020*/  SHF.L.U64.HI R68, R17, 0x2, R153 ;  /* 0x0000000211447819 */ /* 0x000fe20000010299 */
[----:B------:R-:W-:Y:S01]  /*6030*/  BAR.SYNC.DEFER_BLOCKING 0x1, 0x180 ;  /* 0x0046000000007b1d */ /* 0x000fe20000010000 */
[----:B---3--:R-:W-:-:S03]  /*6040*/  IMAD.WIDE R8, R8, 0x2, R56 ;  /* 0x0000000208087825 */ /* 0x008fc600078e0238 */
[----:B------:R-:W-:-:S04]  /*6050*/  LOP3.LUT R3, R8, 0x380, RZ, 0xc0, !PT ;  /* 0x0000038008037812 */ /* 0x000fc800078ec0ff */
[----:B------:R-:W-:Y:S02]  /*6060*/  SHF.R.U64 R3, R3, 0x3, RZ ;  /* 0x0000000303037819 */ /* 0x000fe400000012ff */
[C---:B------:R-:W-:Y:S02]  /*6070*/  IADD3 R10, P0, R8.reuse, 0x60, RZ ;  /* 0x00000060080a7810 */ /* 0x040fe40007f1e0ff */
[C---:B------:R-:W-:Y:S02]  /*6080*/  IADD3 R61, P1, R8.reuse, 0x40, RZ ;  /* 0x00000040083d7810 */ /* 0x040fe40007f3e0ff */
[----:B------:R-:W-:Y:S02]  /*6090*/  IADD3 R14, P2, R8, 0x20, RZ ;  /* 0x00000020080e7810 */ /* 0x000fe40007f5e0ff */
[----:B------:R-:W-:Y:S01]  /*60a0*/  LOP3.LUT R8, R3, R8, RZ, 0x3c, !PT ;  /* 0x0000000803087212 */ /* 0x000fe200078e3cff */
[--C-:B------:R-:W-:Y:S02]  /*60b0*/  IMAD.X R11, RZ, RZ, R9.reuse, P0 ;  /* 0x000000ffff0b7224 */ /* 0x100fe400000e0609 */
[--C-:B------:R-:W-:Y:S01]  /*60c0*/  IMAD.X R13, RZ, RZ, R9.reuse, P1 ;  /* 0x000000ffff0d7224 */ /* 0x100fe200008e0609 */
[----:B--2---:R-:W-:Y:S01]  /*60d0*/  MOV R4, R8 ;  /* 0x0000000800047202 */ /* 0x004fe20000000f00 */
[----:B------:R-:W-:Y:S01]  /*60e0*/  IMAD.X R15, RZ, RZ, R9, P2 ;  /* 0x000000ffff0f7224 */ /* 0x000fe200010e0609 */
[----:B------:R-:W-:-:S02]  /*60f0*/  LOP3.LUT R9, R10, 0x380, RZ, 0xc0, !PT ;  /* 0x000003800a097812 */ /* 0x000fc400078ec0ff */
[----:B------:R-:W-:Y:S02]  /*6100*/  LOP3.LUT R8, R61, 0x380, RZ, 0xc0, !PT ;  /* 0x000003803d087812 */ /* 0x000fe400078ec0ff */
[----:B------:R-:W-:Y:S02]  /*6110*/  LOP3.LUT R3, R14, 0x380, RZ, 0xc0, !PT ;  /* 0x000003800e037812 */ /* 0x000fe400078ec0ff */
[----:B------:R-:W-:Y:S02]  /*6120*/  SHF.R.U64 R9, R9, 0x3, RZ ;  /* 0x0000000309097819 */ /* 0x000fe400000012ff */
[----:B------:R-:W-:Y:S02]  /*6130*/  SHF.R.U64 R8, R8, 0x3, RZ ;  /* 0x0000000308087819 */ /* 0x000fe400000012ff */
[----:B------:R-:W-:Y:S02]  /*6140*/  SHF.R.U64 R3, R3, 0x3, RZ ;  /* 0x0000000303037819 */ /* 0x000fe400000012ff */
[----:B------:R-:W-:-:S02]  /*6150*/  LOP3.LUT R10, R9, R10, RZ, 0x3c, !PT ;  /* 0x0000000a090a7212 */ /* 0x000fc400078e3cff */
[----:B------:R-:W-:Y:S02]  /*6160*/  LOP3.LUT R12, R8, R61, RZ, 0x3c, !PT ;  /* 0x0000003d080c7212 */ /* 0x000fe400078e3cff */
[----:B------:R-:W-:Y:S02]  /*6170*/  LOP3.LUT R14, R3, R14, RZ, 0x3c, !PT ;  /* 0x0000000e030e7212 */ /* 0x000fe400078e3cff */
[----:B------:R-:W-:Y:S01]  /*6180*/  MOV R3, R10 ;  /* 0x0000000a00037202 */ /* 0x000fe20000000f00 */
[----:B------:R0:W-:Y:S01]  /*6190*/  STSM.16.M88.4 [R4], R24 ;  /* 0x0000001804007844 */ /* 0x0001e20000000200 */
[----:B------:R-:W-:Y:S02]  /*61a0*/  MOV R66, R12 ;  /* 0x0000000c00427202 */ /* 0x000fe40000000f00 */
[----:B------:R-:W-:Y:S02]  /*61b0*/  MOV R16, R14 ;  /* 0x0000000e00107202 */ /* 0x000fe40000000f00 */
        /* <DEDUP_REMOVED lines=12> */
[----:B------:R0:W-:Y:S04]  /*6280*/  STSM.16.M88.4 [R16], R8 ;  /* 0x0000000810007844 */ /* 0x0001e80000000200 */
[----:B------:R-:W-:Y:S04]  /*6290*/  STSM.16.M88.4 [R66], R12 ;  /* 0x0000000c42007844 */ /* 0x000fe80000000200 */
[----:B------:R2:W-:Y:S01]  /*62a0*/  STSM.16.M88.4 [R3], R24 ;  /* 0x0000001803007844 */ /* 0x0005e20000000200 */
[----:B------:R-:W-:Y:S01]  /*62b0*/  BAR.SYNC.DEFER_BLOCKING 0x1, 0x180 ;  /* 0x0046000000007b1d */ /* 0x000fe20000010000 */
[----:B----4-:R-:W-:-:S04]  /*62c0*/  ISETP.NE.U32.AND P0, PT, R62, RZ, PT ;  /* 0x000000ff3e00720c */ /* 0x010fc80003f05070 */
[----:B------:R-:W-:Y:S02]  /*62d0*/  ISETP.NE.AND.EX P0, PT, R63, RZ, PT, P0 ;  /* 0x000000ff3f00720c */ /* 0x000fe40003f05300 */
[----:B------:R-:W-:Y:S01]  /*62e0*/  IADD3 R60, P1, R65, R62, RZ ;  /* 0x0000003e413c7210 */ /* 0x000fe20007f3e0ff */
[----:B------:R-:W-:Y:S01]  /*62f0*/  IMAD.MOV.U32 R4, RZ, RZ, RZ ;  /* 0x000000ffff047224 */ /* 0x000fe200078e00ff */
[----:B0-----:R-:W0:Y:S03]  /*6300*/  LDC R8, c[0x0][0xad4] ;  /* 0x0002b500ff087b82 */ /* 0x001e260000000800 */
[----:B------:R-:W-:-:S05]  /*6310*/  IMAD.X R61, R68, 0x1, R63, P1 ;  /* 0x00000001443d7824 */ /* 0x000fca00008e063f */
[----:B--2---:R-:W2:Y:S01]  /*6320*/  LDC R3, c[0x0][0xbe8] ;  /* 0x0002fa00ff037b82 */ /* 0x004ea20000000800 */
[----:B------:R-:W3:Y:S01]  /*6330*/  @P0 LDG.E R4, desc[UR36][R60.64] ;  /* 0x000000243c040981 */ /* 0x000ee2000c1e1900 */
[----:B------:R-:W-:-:S04]  /*6340*/  ISETP.NE.U32.AND P1, PT, RZ, UR4, PT ;  /* 0x00000004ff007c0c */ /* 0x000fc8000bf25070 */
[----:B------:R-:W-:Y:S01]  /*6350*/  ISETP.NE.AND.EX P1, PT, RZ, UR5, PT, P1 ;  /* 0x00000005ff007c0c */ /* 0x000fe2000bf25310 */
[----:B------:R-:W-:-:S12]  /*6360*/  IMAD.MOV.U32 R26, RZ, RZ, 0x9b8 ;  /* 0x000009b8ff1a7424 */ /* 0x000fd800078e00ff */
[----:B------:R-:W-:-:S04]  /*6370*/  @P1 IADD3 R64, P2, R65, UR4, RZ ;  /* 0x0000000441401c10 */ /* 0x000fc8000ff5e0ff */
[----:B------:R-:W-:Y:S02]  /*6380*/  @P1 IADD3.X R65, R68, UR5, RZ, P2, !PT ;  /* 0x0000000544411c10 */ /* 0x000fe400097fe4ff */
[----:B------:R-:W-:-:S04]  /*6390*/  ISETP.NE.AND P2, PT, R19, RZ, PT ;  /* 0x000000ff1300720c */ /* 0x000fc80003f45270 */
[----:B0-----:R-:W-:-:S04]  /*63a0*/  SEL R8, R19, R8, P2 ;  /* 0x0000000813087207 */ /* 0x001fc80001000000 */
[----:B------:R-:W-:Y:S02]  /*63b0*/  ISETP.GT.AND P3, PT, R8, 0x1, PT ;  /* 0x000000010800780c */ /* 0x000fe40003f64270 */
[----:B--2---:R-:W-:Y:S01]  /*63c0*/  ISETP.NE.AND P4, PT, R3, 0x1, PT ;  /* 0x000000010300780c */ /* 0x004fe20003f85270 */
[----:B------:R-:W0:Y:S01]  /*63d0*/  LDC.64 R8, c[0x0][0xba8] ;  /* 0x0002ea00ff087b82 */ /* 0x000e220000000a00 */
[----:B------:R-:W-:-:S07]  /*63e0*/  SEL R26, R26, 0x978, P3 ;  /* 0x000009781a1a7807 */ /* 0x000fce0001800000 */
[----:B------:R-:W2:Y:S01]  /*63f0*/  LDC.64 R14, c[0x0][R26+0x220] ;  /* 0x000088001a0e7b82 */ /* 0x000ea20000000a00 */
[----:B------:R-:W-:-:S07]  /*6400*/  ISETP.NE.U32.AND P2, PT, R62, RZ, PT ;  /* 0x000000ff3e00720c */ /* 0x000fce0003f45070 */
[----:B------:R-:W4:Y:S01]  /*6410*/  LDC.64 R12, c[0x0][R26+0x218] ;  /* 0x000086001a0c7b82 */ /* 0x000f220000000a00 */
[----:B------:R-:W-:-:S07]  /*6420*/  ISETP.NE.AND.EX P2, PT, R63, RZ, PT, P2 ;  /* 0x000000ff3f00720c */ /* 0x000fce0003f45320 */
[----:B------:R-:W1:Y:S01]  /*6430*/  @P4 LDC R62, c[0x0][0xbec] ;  /* 0x0002fb00ff3e4b82 */ /* 0x000e620000000800 */
[----:B------:R-:W-:Y:S01]  /*6440*/  SEL R17, R17, RZ, !P2 ;  /* 0x000000ff11117207 */ /* 0x000fe20005000000 */
[----:B------:R-:W-:-:S06]  /*6450*/  ULDC UR4, c[0x0][0xa88] ;  /* 0x0002a20000047ab9 */ /* 0x000fcc0000000800 */
[----:B------:R-:W1:Y:S01]  /*6460*/  @P4 LDC R63, c[0x0][0xbf0] ;  /* 0x0002fc00ff3f4b82 */ /* 0x000e620000000800 */
[----:B------:R-:W-:Y:S01]  /*6470*/  SEL R153, R153, RZ, !P2 ;  /* 0x000000ff99997207 */ /* 0x000fe20005000000 */
[----:B------:R-:W-:-:S06]  /*6480*/  IMAD.U32 R16, RZ, RZ, UR4 ;  /* 0x00000004ff107e24 */ /* 0x000fcc000f8e00ff */
[----:B------:R-:W1:Y:S01]  /*6490*/  LDC.64 R10, c[0x0][R26+0x228] ;  /* 0x00008a001a0a7b82 */ /* 0x000e620000000a00 */
[----:B--2---:R-:W-:Y:S01]  /*64a0*/  IMAD R15, R15, R17, RZ ;  /* 0x000000110f0f7224 */ /* 0x004fe200078e02ff */
[----:B------:R2:W5:Y:S01]  /*64b0*/  @P1 LDG.E R16, desc[UR36][R64.64] ;  /* 0x0000002440101981 */ /* 0x000562000c1e1900 */
[----:B----4-:R-:W-:-:S04]  /*64c0*/  IMAD.WIDE.U32 R24, R12, R18, RZ ;  /* 0x000000120c187225 */ /* 0x010fc800078e00ff */
[C---:B------:R-:W-:Y:S01]  /*64d0*/  IMAD R153, R14.reuse, R153, R15 ;  /* 0x000000990e997224 */ /* 0x040fe200078e020f */
[----:B------:R-:W-:Y:S01]  /*64e0*/  SEL R27, R67, RZ, P3 ;  /* 0x000000ff431b7207 */ /* 0x000fe20001800000 */
[----:B------:R-:W-:Y:S01]  /*64f0*/  IMAD.WIDE.U32 R14, R14, R17, RZ ;  /* 0x000000110e0e7225 */ /* 0x000fe200078e00ff */
[----:B0-----:R-:W0:Y:S03]  /*6500*/  @!P3 LDC R8, c[0x0][0xb50] ;  /* 0x0002d400ff08bb82 */ /* 0x001e260000000800 */
[----:B------:R-:W-:Y:S02]  /*6510*/  IMAD R19, R13, R18, RZ ;  /* 0x000000120d137224 */ /* 0x000fe400078e02ff */
[----:B--2---:R-:W-:-:S03]  /*6520*/  IMAD R65, R23, 0xc0, R69 ;  /* 0x000000c017417824 */ /* 0x004fc600078e0245 */
[----:B------:R2:W4:Y:S01]  /*6530*/  LDC.64 R12, c[0x0][R26+0x210] ;  /* 0x000084001a0c7b82 */ /* 0x0005220000000a00 */
[----:B------:R-:W-:Y:S02]  /*6540*/  IMAD.IADD R153, R15, 0x1, R153 ;  /* 0x000000010f997824 */ /* 0x000fe400078e0299 */
[----:B------:R-:W-:Y:S02]  /*6550*/  IMAD.MOV.U32 R15, RZ, RZ, R65 ;  /* 0x000000ffff0f7224 */ /* 0x000fe400078e0041 */
[----:B------:R-:W-:Y:S02]  /*6560*/  IMAD.IADD R64, R25, 0x1, R19 ;  /* 0x0000000119407824 */ /* 0x000fe400078e0213 */
[-C--:B-1----:R-:W-:Y:S01]  /*6570*/  IMAD R25, R11, R27.reuse, RZ ;  /* 0x0000001b0b197224 */ /* 0x082fe200078e02ff */
[----:B------:R-:W1:Y:S01]  /*6580*/  @!P3 LDC R9, c[0x0][0xb54] ;  /* 0x0002d500ff09bb82 */ /* 0x000e620000000800 */
[----:B------:R-:W-:-:S04]  /*6590*/  IMAD.WIDE.U32 R10, R10, R27, RZ ;  /* 0x0000001b0a0a7225 */ /* 0x000fc800078e00ff */
[----:B------:R-:W-:Y:S01]  /*65a0*/  IMAD.IADD R25, R11, 0x1, R25 ;  /* 0x000000010b197824 */ /* 0x000fe200078e0219 */
[--C-:B---3--:R-:W-:Y:S01]  /*65b0*/  IADD3 R24, P2, P5, R14, R24, R4.reuse ;  /* 0x000000180e187210 */ /* 0x108fe20007d5e004 */
[----:B------:R-:W-:Y:S01]  /*65c0*/  @P4 IMAD.HI.U32 R14, R65, R62, RZ ;  /* 0x0000003e410e4227 */ /* 0x000fe200078e00ff */
[----:B------:R-:W-:-:S04]  /*65d0*/  SHF.R.S32.HI R19, RZ, 0x1f, R4 ;  /* 0x0000001fff137819 */ /* 0x000fc80000011404 */
[----:B------:R-:W-:Y:S02]  /*65e0*/  @P4 SHF.R.U32.HI R15, RZ, R63, R14 ;  /* 0x0000003fff0f4219 */ /* 0x000fe4000001160e */
[----:B------:R-:W-:-:S03]  /*65f0*/  IADD3.X R14, R153, R64, R19, P2, P5 ;  /* 0x00000040990e7210 */ /* 0x000fc600017ea413 */
[--C-:B--2---:R-:W-:Y:S01]  /*6600*/  IMAD.MOV R26, RZ, RZ, -R15.reuse ;  /* 0x000000ffff1a7224 */ /* 0x104fe200078e0a0f */
[----:B------:R-:W-:Y:S02]  /*6610*/  IADD3 R10, P2, P5, R15, R24, R10 ;  /* 0x000000180f0a7210 */ /* 0x000fe40007d5e00a */
[----:B------:R-:W-:Y:S01]  /*6620*/  SHF.R.S32.HI R11, RZ, 0x1f, R15 ;  /* 0x0000001fff0b7819 */ /* 0x000fe2000001140f */
[----:B------:R-:W-:-:S03]  /*6630*/  IMAD R15, R3, R26, R65 ;  /* 0x0000001a030f7224 */ /* 0x000fc600078e0241 */
[----:B------:R-:W-:Y:S01]  /*6640*/  IADD3.X R11, R11, R14, R25, P2, P5 ;  /* 0x0000000e0b0b7210 */ /* 0x000fe200017ea419 */
[----:B----4-:R-:W-:Y:S01]  /*6650*/  IMAD R13, R13, R15, RZ ;  /* 0x0000000f0d0d7224 */ /* 0x010fe200078e02ff */
[----:B------:R-:W-:-:S05]  /*6660*/  SHF.R.S32.HI R25, RZ, 0x1f, R15 ;  /* 0x0000001fff197819 */ /* 0x000fca000001140f */
[C---:B------:R-:W-:Y:S02]  /*6670*/  IMAD R25, R12.reuse, R25, R13 ;  /* 0x000000190c197224 */ /* 0x040fe400078e020d */
[----:B------:R-:W-:-:S04]  /*6680*/  IMAD.WIDE.U32 R12, R12, R15, R10 ;  /* 0x0000000f0c0c7225 */ /* 0x000fc800078e000a */
[----:B------:R-:W-:Y:S01]  /*6690*/  IMAD.IADD R10, R13, 0x1, R25 ;  /* 0x000000010d0a7824 */ /* 0x000fe200078e0219 */
[----:B0-----:R-:W-:-:S04]  /*66a0*/  LEA R14, P2, R12, R8, 0x2 ;  /* 0x000000080c0e7211 */ /* 0x001fc800078410ff */
[----:B-1----:R-:W-:Y:S01]  /*66b0*/  LEA.HI.X R12, R12, R9, R10, 0x2, P2 ;  /* 0x000000090c0c7211 */ /* 0x002fe200010f140a */
[----:B------:R-:W-:Y:S08]  /*66c0*/  @P1 BRA `(.L_x_13038) ;  /* 0x0000000000101947 */ /* 0x000ff00003800000 */
[----:B------:R-:W-:Y:S05]  /*66d0*/  @!P0 BRA `(.L_x_13038) ;  /* 0x00000000000c8947 */ /* 0x000fea0003800000 */
[----:B------:R-:W2:Y:S04]  /*66e0*/  LDG.E R9, desc[UR36][R60.64] ;  /* 0x000000243c097981 */ /* 0x000ea8000c1e1900 */
[----:B-----5:R-:W2:Y:S02]  /*66f0*/  LDG.E R16, desc[UR36][R60.64+0x4] ;  /* 0x000004243c107981 */ /* 0x020ea4000c1e1900 */
[----:B--2---:R-:W-:-:S07]  /*6700*/  IADD3 R16, -R9, R16, RZ ;  /* 0x0000001009107210 */ /* 0x004fce0007ffe1ff */
.L_x_13038:
[----:B------:R-:W2:Y:S01]  /*6710*/  LDL R15, [R1+0x40] ;  /* 0x00004000010f7983 */ /* 0x000ea20000100800 */
[----:B------:R-:W0:Y:S03]  /*6720*/  S2R R8, SR_TID.X ;  /* 0x0000000000087919 */ /* 0x000e260000002100 */
[----:B------:R-:W-:Y:S04]  /*6730*/  SHFL.IDX PT, R9, R12, RZ, 0x1c1f ;  /* 0x001c1fff0c097589 */ /* 0x000fe800000e0000 */
[----:B------:R-:W-:Y:S04]  /*6740*/  SHFL.IDX PT, R10, R14, 0x1, 0x1c1f ;  /* 0x003c1f000e0a7f89 */ /* 0x000fe800000e0000 */
[----:B------:R-:W-:Y:S01]  /*6750*/  SHFL.IDX PT, R11, R12, 0x1, 0x1c1f ;  /* 0x003c1f000c0b7f89 */ /* 0x000fe200000e0000 */
[----:B0-----:R-:W-:-:S05]  /*6760*/  VIADD R24, R8, 0xffffff80 ;  /* 0xffffff8008187836 */ /* 0x001fca0000000000 */
[----:B------:R-:W-:-:S04]  /*6770*/  SHF.R.S32.HI R13, RZ, 0x1f, R24 ;  /* 0x0000001fff0d7819 */ /* 0x000fc80000011418 */
[----:B------:R-:W-:-:S04]  /*6780*/  LEA.HI R13, R13, R24, RZ, 0x7 ;  /* 0x000000180d0d7211 */ /* 0x000fc800078f38ff */
[----:B------:R-:W-:Y:S01]  /*6790*/  LOP3.LUT R13, R13, 0xffffff80, RZ, 0xc0, !PT ;  /* 0xffffff800d0d7812 */ /* 0x000fe200078ec0ff */
[----:B------:R-:W0:Y:S04]  /*67a0*/  SHFL.IDX PT, R8, R14, RZ, 0x1c1f ;  /* 0x001c1fff0e087589 */ /* 0x000e2800000e0000 */
[----:B------:R-:W-:Y:S02]  /*67b0*/  IMAD.IADD R13, R24, 0x1, -R13 ;  /* 0x00000001180d7824 */ /* 0x000fe400078e0a0d */
[----:B-----5:R-:W-:-:S03]  /*67c0*/  IMAD R16, R16, R3, RZ ;  /* 0x0000000310107224 */ /* 0x020fc600078e02ff */
        /* <DEDUP_REMOVED lines=12> */
[----:B------:R-:W-:-:S07]  /*6890*/  ULDC.64 UR4, c[0x0][0xaa0] ;  /* 0x0002a80000047ab9 */ /* 0x000fce0000000a00 */
[----:B------:R-:W3:Y:S01]  /*68a0*/  @P4 LDC R35, c[0x0][0xbf0] ;  /* 0x0002fc00ff234b82 */ /* 0x000ee20000000800 */
[----:B-1----:R-:W-:-:S05]  /*68b0*/  VIADD R24, R24, 0xffffff80 ;  /* 0xffffff8018187836 */ /* 0x002fca0000000000 */
[----:B------:R-:W-:-:S04]  /*68c0*/  SHF.R.S32.HI R60, RZ, 0x1f, R24 ;  /* 0x0000001fff3c7819 */ /* 0x000fc80000011418 */
[----:B------:R-:W-:-:S04]  /*68d0*/  LEA.HI R60, R60, R24, RZ, 0x3 ;  /* 0x000000183c3c7211 */ /* 0x000fc800078f18ff */
[----:B------:R-:W-:-:S05]  /*68e0*/  SHF.R.S32.HI R60, RZ, 0x3, R60 ;  /* 0x00000003ff3c7819 */ /* 0x000fca000001143c */
[----:B0-----:R-:W-:-:S04]  /*68f0*/  IMAD R9, R60, 0x40, R152 ;  /* 0x000000403c097824 */ /* 0x001fc800078e0298 */
[----:B------:R-:W-:-:S03]  /*6900*/  IMAD.WIDE R56, R9, 0x2, R56 ;  /* 0x0000000209387825 */ /* 0x000fc600078e0238 */
[C---:B------:R-:W-:Y:S02]  /*6910*/  IADD3 R25, P0, R56.reuse, 0x1800, RZ ;  /* 0x0000180038197810 */ /* 0x040fe40007f1e0ff */
[C---:B------:R-:W-:Y:S02]  /*6920*/  IADD3 R29, P1, R56.reuse, 0x3000, RZ ;  /* 0x00003000381d7810 */ /* 0x040fe40007f3e0ff */
[----:B------:R-:W-:Y:S02]  /*6930*/  LOP3.LUT R13, R56, 0x380, RZ, 0xc0, !PT ;  /* 0x00000380380d7812 */ /* 0x000fe400078ec0ff */
[----:B------:R-:W-:Y:S02]  /*6940*/  LOP3.LUT R24, R25, 0x380, RZ, 0xc0, !PT ;  /* 0x0000038019187812 */ /* 0x000fe400078ec0ff */
[----:B------:R-:W-:Y:S02]  /*6950*/  LOP3.LUT R28, R29, 0x380, RZ, 0xc0, !PT ;  /* 0x000003801d1c7812 */ /* 0x000fe400078ec0ff */
[----:B------:R-:W-:-:S02]  /*6960*/  SHF.R.U64 R13, R13, 0x3, RZ ;  /* 0x000000030d0d7819 */ /* 0x000fc400000012ff */
[----:B------:R-:W-:Y:S02]  /*6970*/  SHF.R.U64 R24, R24, 0x3, RZ ;  /* 0x0000000318187819 */ /* 0x000fe400000012ff */
[----:B------:R-:W-:Y:S02]  /*6980*/  SHF.R.U64 R28, R28, 0x3, RZ ;  /* 0x000000031c1c7819 */ /* 0x000fe400000012ff */
[----:B------:R-:W-:Y:S01]  /*6990*/  LOP3.LUT R12, R13, R56, RZ, 0x3c, !PT ;  /* 0x000000380d0c7212 */ /* 0x000fe200078e3cff */
[--C-:B------:R-:W-:Y:S01]  /*69a0*/  IMAD.MOV.U32 R13, RZ, RZ, R57.reuse ;  /* 0x000000ffff0d7224 */ /* 0x100fe200078e0039 */
[----:B------:R-:W-:Y:S01]  /*69b0*/  LOP3.LUT R24, R24, R25, RZ, 0x3c, !PT ;  /* 0x0000001918187212 */ /* 0x000fe200078e3cff */
[--C-:B------:R-:W-:Y:S01]  /*69c0*/  IMAD.X R25, RZ, RZ, R57.reuse, P0 ;  /* 0x000000ffff197224 */ /* 0x100fe200000e0639 */
[----:B------:R-:W-:Y:S01]  /*69d0*/  LOP3.LUT R28, R28, R29, RZ, 0x3c, !PT ;  /* 0x0000001d1c1c7212 */ /* 0x000fe200078e3cff */
[----:B------:R-:W-:Y:S02]  /*69e0*/  IMAD.X R29, RZ, RZ, R57, P1 ;  /* 0x000000ffff1d7224 */ /* 0x000fe400008e0639 */
[----:B------:R-:W4:Y:S04]  /*69f0*/  LD.E.128 R12, desc[UR36][R12.64] ;  /* 0x000000240c0c7980 */ /* 0x000f28000c101d00 */
[----:B------:R-:W4:Y:S04]  /*6a00*/  LD.E.128 R24, desc[UR36][R24.64] ;  /* 0x0000002418187980 */ /* 0x000f28000c101d00 */
[----:B------:R-:W4:Y:S01]  /*6a10*/  LD.E.128 R28, desc[UR36][R28.64] ;  /* 0x000000241c1c7980 */ /* 0x000f22000c101d00 */
[----:B------:R-:W-:Y:S01]  /*6a20*/  IMAD R19, R19, UR4, RZ ;  /* 0x0000000413137c24 */ /* 0x000fe2000f8e02ff */
[----:B------:R-:W-:Y:S01]  /*6a30*/  IADD3 R11, P0, R56, 0x4800, RZ ;  /* 0x00004800380b7810 */ /* 0x000fe20007f1e0ff */
[----:B------:R-:W-:-:S03]  /*6a40*/  IMAD.WIDE.U32 R20, R4, UR4, RZ ;  /* 0x0000000404147c25 */ /* 0x000fc6000f8e00ff */
[----:B------:R-:W-:Y:S01]  /*6a50*/  LOP3.LUT R8, R11, 0x380, RZ, 0xc0, !PT ;  /* 0x000003800b087812 */ /* 0x000fe200078ec0ff */
[----:B------:R-:W-:Y:S01]  /*6a60*/  IMAD R19, R4, UR5, R19 ;  /* 0x0000000504137c24 */ /* 0x000fe2000f8e0213 */
[----:B------:R-:W-:Y:S01]  /*6a70*/  ULDC.64 UR4, c[0x0][0xae8] ;  /* 0x0002ba0000047ab9 */ /* 0x000fe20000000a00 */
[----:B------:R-:W-:Y:S01]  /*6a80*/  IMAD R4, R22, 0x30, R60 ;  /* 0x0000003016047824 */ /* 0x000fe200078e023c */
[----:B------:R-:W-:Y:S01]  /*6a90*/  SHF.R.U64 R8, R8, 0x3, RZ ;  /* 0x0000000308087819 */ /* 0x000fe200000012ff */
[----:B------:R-:W-:Y:S02]  /*6aa0*/  IMAD.IADD R21, R21, 0x1, R19 ;  /* 0x0000000115157824 */ /* 0x000fe400078e0213 */
[----:B------:R-:W-:Y:S01]  /*6ab0*/  IMAD R32, R23, 0xc0, R4 ;  /* 0x000000c017207824 */ /* 0x000fe200078e0204 */
[----:B------:R-:W-:Y:S01]  /*6ac0*/  LOP3.LUT R8, R8, R11, RZ, 0x3c, !PT ;  /* 0x0000000b08087212 */ /* 0x000fe200078e3cff */
[----:B------:R-:W-:Y:S01]  /*6ad0*/  IMAD.WIDE.U32 R20, R18, UR4, R20 ;  /* 0x0000000412147c25 */ /* 0x000fe2000f8e0014 */
[----:B------:R-:W-:-:S03]  /*6ae0*/  SHF.R.S32.HI R19, RZ, 0x1f, R17 ;  /* 0x0000001fff137819 */ /* 0x000fc60000011411 */
[----:B--2---:R-:W-:Y:S01]  /*6af0*/  @P4 IMAD.HI.U32 R4, R32, R33, RZ ;  /* 0x0000002120044227 */ /* 0x004fe200078e00ff */
[----:B------:R-:W-:-:S03]  /*6b00*/  MOV R33, R32 ;  /* 0x0000002000217202 */ /* 0x000fc60000000f00 */
[----:B------:R-:W-:Y:S01]  /*6b10*/  IMAD R21, R18, UR5, R21 ;  /* 0x0000000512157c24 */ /* 0x000fe2000f8e0215 */
[----:B------:R-:W-:Y:S01]  /*6b20*/  ULDC.64 UR4, c[0x0][0xaf0] ;  /* 0x0002bc0000047ab9 */ /* 0x000fe20000000a00 */
[----:B---3--:R-:W-:Y:S01]  /*6b30*/  @P4 SHF.R.U32.HI R33, RZ, R35, R4 ;  /* 0x00000023ff214219 */ /* 0x008fe20000011604 */
[----:B------:R-:W-:Y:S02]  /*6b40*/  IMAD R18, R19, UR4, RZ ;  /* 0x0000000413127c24 */ /* 0x000fe4000f8e02ff */
[----:B------:R-:W-:Y:S01]  /*6b50*/  IMAD.X R9, RZ, RZ, R57, P0 ;  /* 0x000000ffff097224 */ /* 0x000fe200000e0639 */
[----:B------:R-:W-:Y:S01]  /*6b60*/  SHF.R.S32.HI R4, RZ, 0x1f, R33 ;  /* 0x0000001fff047819 */ /* 0x000fe20000011421 */
[C---:B------:R-:W-:Y:S02]  /*6b70*/  IMAD R35, R17.reuse, UR5, R18 ;  /* 0x0000000511237c24 */ /* 0x040fe4000f8e0212 */
[----:B------:R-:W-:Y:S01]  /*6b80*/  IMAD.WIDE.U32 R18, R17, UR4, R20 ;  /* 0x0000000411127c25 */ /* 0x000fe2000f8e0014 */
[----:B------:R-:W-:Y:S01]  /*6b90*/  ULDC.64 UR4, c[0x0][0xae0] ;  /* 0x0002b80000047ab9 */ /* 0x000fe20000000a00 */
[----:B------:R-:W5:Y:S02]  /*6ba0*/  LD.E.128 R8, desc[UR36][R8.64] ;  /* 0x0000002408087980 */ /* 0x000f64000c101d00 */
[----:B------:R-:W-:-:S02]  /*6bb0*/  IMAD.MOV R20, RZ, RZ, -R33 ;  /* 0x000000ffff147224 */ /* 0x000fc400078e0a21 */
[----:B------:R-:W-:Y:S01]  /*6bc0*/  IMAD R4, R4, UR4, RZ ;  /* 0x0000000404047c24 */ /* 0x000fe2000f8e02ff */
[----:B------:R-:W-:Y:S01]  /*6bd0*/  @!PT LDS RZ, [RZ] ;  /* 0x00000000fffff984 */ /* 0x000fe20000000800 */
[----:B------:R-:W-:Y:S01]  /*6be0*/  @!PT LDS RZ, [RZ] ;  /* 0x00000000fffff984 */ /* 0x000fe20000000800 */
[----:B------:R-:W-:Y:S01]  /*6bf0*/  @!PT LDS RZ, [RZ] ;  /* 0x00000000fffff984 */ /* 0x000fe20000000800 */
[----:B------:R-:W-:Y:S01]  /*6c00*/  @!PT LDS RZ, [RZ] ;  /* 0x00000000fffff984 */ /* 0x000fe20000000800 */
[----:B------:R0:W-:Y:S06]  /*6c10*/  MEMBAR.ALL.CTA ;  /* 0x0000000000007992 */ /* 0x0001ec0000008000 */
[----:B0-----:R-:W0:Y:S01]  /*6c20*/  FENCE.VIEW.ASYNC.S ;  /* 0x00000000000073c6 */ /* 0x001e220000000000 */
[----:B------:R-:W-:Y:S02]  /*6c30*/  IMAD R3, R3, R20, R32 ;  /* 0x0000001403037224 */ /* 0x000fe400078e0220 */
[----:B------:R-:W-:-:S02]  /*6c40*/  IMAD.IADD R19, R19, 0x1, R35 ;  /* 0x0000000113137824 */ /* 0x000fc400078e0223 */
[C---:B------:R-:W-:Y:S01]  /*6c50*/  IMAD R17, R33.reuse, UR5, R4 ;  /* 0x0000000521117c24 */ /* 0x040fe2000f8e0204 */
[----:B------:R-:W-:Y:S01]  /*6c60*/  SHF.R.S32.HI R4, RZ, 0x1f, R3 ;  /* 0x0000001fff047819 */ /* 0x000fe20000011403 */
[----:B------:R-:W-:Y:S01]  /*6c70*/  IMAD.WIDE.U32 R18, R33, UR4, R18 ;  /* 0x0000000421127c25 */ /* 0x000fe2000f8e0012 */
[----:B------:R-:W-:-:S03]  /*6c80*/  ULDC.64 UR4, c[0x0][0xad8] ;  /* 0x0002b60000047ab9 */ /* 0x000fc60000000a00 */
[----:B------:R-:W-:Y:S02]  /*6c90*/  IMAD.IADD R19, R19, 0x1, R17 ;  /* 0x0000000113137824 */ /* 0x000fe400078e0211 */
[----:B------:R-:W-:Y:S02]  /*6ca0*/  IMAD R4, R4, UR4, RZ ;  /* 0x0000000404047c24 */ /* 0x000fe4000f8e02ff */
[----:B------:R-:W-:-:S04]  /*6cb0*/  IMAD.WIDE.U32 R18, R3, UR4, R18 ;  /* 0x0000000403127c25 */ /* 0x000fc8000f8e0012 */
[----:B------:R-:W-:Y:S01]  /*6cc0*/  IMAD R17, R3, UR5, R4 ;  /* 0x0000000503117c24 */ /* 0x000fe2000f8e0204 */
[----:B------:R-:W-:Y:S01]  /*6cd0*/  ULDC.64 UR4, c[0x0][0xa80] ;  /* 0x0002a00000047ab9 */ /* 0x000fe20000000a00 */
[----:B------:R-:W-:Y:S01]  /*6ce0*/  IMAD R23, R23, 0xc0, R60 ;  /* 0x000000c017177824 */ /* 0x000fe200078e023c */
[C---:B------:R-:W-:Y:S01]  /*6cf0*/  LEA R4, P0, R18.reuse, UR4, 0x1 ;  /* 0x0000000412047c11 */ /* 0x040fe2000f8008ff */
[----:B------:R-:W-:Y:S01]  /*6d00*/  IMAD.IADD R3, R19, 0x1, R17 ;  /* 0x0000000113037824 */ /* 0x000fe200078e0211 */
[----:B------:R-:W-:Y:S01]  /*6d10*/  ULDC UR4, c[0x0][0xac8] ;  /* 0x0002b20000047ab9 */ /* 0x000fe20000000800 */
[C---:B------:R-:W-:Y:S01]  /*6d20*/  VIADD R17, R23.reuse, 0x60 ;  /* 0x0000006017117836 */ /* 0x040fe20000000000 */
[----:B------:R-:W-:Y:S01]  /*6d30*/  SHF.R.S32.HI R60, RZ, 0x1f, R152 ;  /* 0x0000001fff3c7819 */ /* 0x000fe20000011498 */
[----:B0-----:R-:W0:Y:S01]  /*6d40*/  SHFL.IDX PT, R21, R4, RZ, 0x181f ;  /* 0x00181fff04157589 */ /* 0x001e2200000e0000 */
[----:B------:R-:W-:Y:S01]  /*6d50*/  LEA.HI.X R34, R18, UR5, R3, 0x1, P0 ;  /* 0x0000000512227c11 */ /* 0x000fe200080f0c03 */
[----:B------:R-:W-:Y:S01]  /*6d60*/  VIADD R3, R23, 0x30 ;  /* 0x0000003017037836 */ /* 0x000fe20000000000 */
[----:B------:R-:W-:Y:S01]  /*6d70*/  ISETP.GE.AND P0, PT, R152, UR4, PT ;  /* 0x0000000498007c0c */ /* 0x000fe2000bf06270 */
[----:B------:R-:W1:Y:S01]  /*6d80*/  SHFL.IDX PT, R35, R4, 0x1, 0x181f ;  /* 0x00381f0004237f89 */ /* 0x000e6200000e0000 */
[----:B------:R-:W-:-:S02]  /*6d90*/  VIADD R0, R0, 0x16820 ;  /* 0x0001682000007836 */ /* 0x000fc40000000000 */
[-C--:B------:R-:W-:Y:S01]  /*6da0*/  ISETP.GE.OR P1, PT, R23, R16.reuse, P0 ;  /* 0x000000101700720c */ /* 0x080fe20000726670 */
[----:B------:R-:W2:Y:S01]  /*6db0*/  SHFL.IDX PT, R39, R4, 0x2, 0x181f ;  /* 0x00581f0004277f89 */ /* 0x000ea200000e0000 */
[-C--:B------:R-:W-:Y:S01]  /*6dc0*/  ISETP.GE.OR P2, PT, R3, R16.reuse, P0 ;  /* 0x000000100300720c */ /* 0x080fe20000746670 */
[----:B------:R-:W-:Y:S01]  /*6dd0*/  VIADD R3, R23, 0x90 ;  /* 0x0000009017037836 */ /* 0x000fe20000000000 */
[-C--:B------:R-:W-:Y:S01]  /*6de0*/  ISETP.GE.OR P3, PT, R17, R16.reuse, P0 ;  /* 0x000000101100720c */ /* 0x080fe20000766670 */
[----:B------:R-:W3:Y:S01]  /*6df0*/  SHFL.IDX PT, R19, R34, RZ, 0x181f ;  /* 0x00181fff22137589 */ /* 0x000ee200000e0000 */
[----:B------:R-:W-:Y:S02]  /*6e00*/  PRMT R0, RZ, 0x654, R0 ;  /* 0x00000654ff007816 */ /* 0x000fe40000000000 */
[----:B------:R-:W-:Y:S01]  /*6e10*/  ISETP.GE.OR P0, PT, R3, R16, P0 ;  /* 0x000000100300720c */ /* 0x000fe20000706670 */
[----:B------:R-:W3:Y:S01]  /*6e20*/  SHFL.IDX PT, R33, R34, 0x1, 0x181f ;  /* 0x00381f0022217f89 */ /* 0x000ee200000e0000 */
[----:B------:R1:W-:Y:S03]  /*6e30*/  SYNCS.ARRIVE.TRANS64.RED.A1T0 RZ, [R0+URZ], RZ ;  /* 0x000000ff00ff79a7 */ /* 0x0003e6000810043f */
[----:B------:R-:W3:Y:S01]  /*6e40*/  SHFL.IDX PT, R37, R34, 0x2, 0x181f ;  /* 0x00581f0022257f89 */ /* 0x000ee200000e0000 */
[----:B0-----:R-:W-:-:S03]  /*6e50*/  @!P1 LEA R18, P4, R152, R21, 0x1 ;  /* 0x0000001598129211 */ /* 0x001fc600078808ff */
[----:B------:R0:W0:Y:S01]  /*6e60*/  SHFL.IDX PT, R17, R34, 0x3, 0x181f ;  /* 0x00781f0022117f89 */ /* 0x00002200000e0000 */
[----:B-1----:R-:W-:-:S03]  /*6e70*/  @!P2 LEA R20, P5, R152, R35, 0x1 ;  /* 0x000000239814a211 */ /* 0x002fc600078a08ff */
[----:B------:R1:W0:Y:S01]  /*6e80*/  SHFL.IDX PT, R35, R4, 0x3, 0x181f ;  /* 0x00781f0004237f89 */ /* 0x00022200000e0000 */
[C---:B--2---:R-:W-:Y:S02]  /*6e90*/  @!P3 LEA R32, P6, R152.reuse, R39, 0x1 ;  /* 0x000000279820b211 */ /* 0x044fe400078c08ff */
[C-C-:B---3--:R-:W-:Y:S02]  /*6ea0*/  @!P1 LEA.HI.X R19, R152.reuse, R19, R60.reuse, 0x1, P4 ;  /* 0x0000001398139211 */ /* 0x148fe400020f0c3c */
[C-C-:B------:R-:W-:Y:S02]  /*6eb0*/  @!P2 LEA.HI.X R21, R152.reuse, R33, R60.reuse, 0x1, P5 ;  /* 0x000000219815a211 */ /* 0x140fe400028f0c3c */
[----:B------:R-:W-:Y:S01]  /*6ec0*/  @!P3 LEA.HI.X R33, R152, R37, R60, 0x1, P6 ;  /* 0x000000259821b211 */ /* 0x000fe200030f0c3c */
[----:B----4-:R1:W-:Y:S04]  /*6ed0*/  @!P1 ST.E.128 desc[UR36][R18.64], R12 ;  /* 0x0000000c12009985 */ /* 0x0103e8000c101d24 */
[----:B------:R1:W-:Y:S04]  /*6ee0*/  @!P2 ST.E.128 desc[UR36][R20.64], R24 ;  /* 0x000000181400a985 */ /* 0x0003e8000c101d24 */
[----:B------:R1:W-:Y:S01]  /*6ef0*/  @!P3 ST.E.128 desc[UR36][R32.64], R28 ;  /* 0x0000001c2000b985 */ /* 0x0003e2000c101d24 */
[----:B0-----:R-:W-:Y:S05]  /*6f00*/  @P0 BRA `(.L_x_13040) ;  /* 0x0000001000800947 */ /* 0x001fea0003800000 */
[----:B-1----:R-:W-:-:S04]  /*6f10*/  LEA R12, P0, R152, R35, 0x1 ;  /* 0x00000023980c7211 */ /* 0x002fc800078008ff */
[----:B------:R-:W-:-:S05]  /*6f20*/  LEA.HI.X R13, R152, R17, R60, 0x1, P0 ;  /* 0x00000011980d7211 */ /* 0x000fca00000f0c3c */
[----:B-----5:R0:W-:Y:S01]  /*6f30*/  ST.E.128 desc[UR36][R12.64], R8 ;  /* 0x000000080c007985 */ /* 0x0201e2000c101d24 */
[----:B------:R-:W-:Y:S05]  /*6f40*/  BRA `(.L_x_13040) ;  /* 0x0000001000707947 */ /* 0x000fea0003800000 */
.L_x_13039:
[----:B------:R1:W5:Y:S01]  /*6f50*/  LDL R61, [R1+0x10] ;  /* 0x00001000013d7983 */ /* 0x0003620000100800 */
[----:B0-----:R-:W0:Y:S01]  /*6f60*/  @P4 LDC R10, c[0x0][0xbec] ;  /* 0x0002fb00ff0a4b82 */ /* 0x001e220000000800 */
[----:B------:R-:W-:Y:S01]  /*6f70*/  ULDC.64 UR4, c[0x0][0xb08] ;  /* 0x0002c20000047ab9 */ /* 0x000fe20000000a00 */
[----:B------:R-:W-:Y:S01]  /*6f80*/  IMAD.MOV.U32 R11, RZ, RZ, R65 ;  /* 0x000000ffff0b7224 */ /* 0x000fe200078e0041 */
[----:B------:R1:W5:Y:S01]  /*6f90*/  LDL R60, [R1+0x38] ;  /* 0x00003800013c7983 */ /* 0x0003620000100800 */
[----:B------:R-:W-:Y:S01]  /*6fa0*/  IMAD R19, R19, UR4, RZ ;  /* 0x0000000413137c24 */ /* 0x000fe2000f8e02ff */
[----:B------:R-:W-:Y:S01]  /*6fb0*/  ULDC.64 UR6, c[0x0][0xb30] ;  /* 0x0002cc0000067ab9 */ /* 0x000fe20000000a00 */
[C---:B------:R-:W-:Y:S01]  /*6fc0*/  IMAD.WIDE.U32 R8, R4.reuse, UR4, RZ ;  /* 0x0000000404087c25 */ /* 0x040fe2000f8e00ff */
[----:B------:R1:W5:Y:S01]  /*6fd0*/  LDL R59, [R1+0x8] ;  /* 0x00000800013b7983 */ /* 0x0003620000100800 */
[----:B------:R-:W2:Y:S02]  /*6fe0*/  @P4 LDC R15, c[0x0][0xbf0] ;  /* 0x0002fc00ff0f4b82 */ /* 0x000ea40000000800 */
[----:B------:R-:W-:Y:S01]  /*6ff0*/  IMAD R19, R4, UR5, R19 ;  /* 0x0000000504137c24 */ /* 0x000fe2000f8e0213 */
[----:B------:R1:W5:Y:S01]  /*7000*/  LDL R58, [R1+0x34] ;  /* 0x00003400013a7983 */ /* 0x0003620000100800 */
[----:B------:R-:W-:Y:S01]  /*7010*/  ULDC.64 UR4, c[0x0][0xb38] ;  /* 0x0002ce0000047ab9 */ /* 0x000fe20000000a00 */
[----:B------:R-:W-:Y:S01]  /*7020*/  SHF.R.S32.HI R4, RZ, 0x1f, R17 ;  /* 0x0000001fff047819 */ /* 0x000fe20000011411 */
[----:B------:R-:W-:Y:S01]  /*7030*/  IMAD.IADD R9, R9, 0x1, R19 ;  /* 0x0000000109097824 */ /* 0x000fe200078e0213 */
[----:B------:R1:W5:Y:S01]  /*7040*/  LDL R57, [R1+0x4] ;  /* 0x0000040001397983 */ /* 0x0003620000100800 */
[----:B------:R-:W-:-:S03]  /*7050*/  IMAD.WIDE.U32 R8, R18, UR4, R8 ;  /* 0x0000000412087c25 */ /* 0x000fc6000f8e0008 */
[----:B------:R1:W5:Y:S01]  /*7060*/  LDL R56, [R1+0x30] ;  /* 0x0000300001387983 */ /* 0x0003620000100800 */
[----:B------:R-:W-:-:S03]  /*7070*/  IMAD R9, R18, UR5, R9 ;  /* 0x0000000512097c24 */ /* 0x000fc6000f8e0209 */
[----:B------:R1:W5:Y:S01]  /*7080*/  LDL R27, [R1] ;  /* 0x00000000011b7983 */ /* 0x0003620000100800 */
[----:B------:R-:W-:Y:S01]  /*7090*/  ULDC.64 UR4, c[0x0][0xb40] ;  /* 0x0002d00000047ab9 */ /* 0x000fe20000000a00 */
[----:B0-----:R-:W-:-:S04]  /*70a0*/  @P4 IMAD.HI.U32 R10, R65, R10, RZ ;  /* 0x0000000a410a4227 */ /* 0x001fc800078e00ff */
[----:B------:R-:W-:Y:S02]  /*70b0*/  IMAD R4, R4, UR4, RZ ;  /* 0x0000000404047c24 */ /* 0x000fe4000f8e02ff */
[----:B------:R-:W-:Y:S01]  /*70c0*/  IMAD.WIDE.U32 R8, R17, UR4, R8 ;  /* 0x0000000411087c25 */ /* 0x000fe2000f8e0008 */
[----:B--2---:R-:W-:-:S03]  /*70d0*/  @P4 SHF.R.U32.HI R11, RZ, R15, R10 ;  /* 0x0000000fff0b4219 */ /* 0x004fc6000001160a */
[----:B------:R-:W-:Y:S01]  /*70e0*/  IMAD R13, R17, UR5, R4 ;  /* 0x00000005110d7c24 */ /* 0x000fe2000f8e0204 */
[--C-:B------:R-:W-:Y:S01]  /*70f0*/  SHF.R.S32.HI R4, RZ, 0x1f, R11.reuse ;  /* 0x0000001fff047819 */ /* 0x100fe2000001140b */
[----:B------:R-:W-:Y:S01]  /*7100*/  ULDC.64 UR4, c[0x0][0xb48] ;  /* 0x0002d20000047ab9 */ /* 0x000fe20000000a00 */
[----:B------:R-:W-:Y:S02]  /*7110*/  IMAD.MOV R10, RZ, RZ, -R11 ;  /* 0x000000ffff0a7224 */ /* 0x000fe400078e0a0b */
[----:B------:R-:W-:Y:S01]  /*7120*/  IADD3 R9, R9, R13, RZ ;  /* 0x0000000d09097210 */ /* 0x000fe20007ffe0ff */
[----:B------:R-:W-:Y:S02]  /*7130*/  IMAD R4, R4, UR6, RZ ;  /* 0x0000000604047c24 */ /* 0x000fe4000f8e02ff */
[----:B------:R-:W-:Y:S02]  /*7140*/  IMAD R3, R3, R10, R65 ;  /* 0x0000000a03037224 */ /* 0x000fe400078e0241 */
[----:B------:R-:W-:-:S04]  /*7150*/  IMAD.WIDE.U32 R8, R67, UR4, R8 ;  /* 0x0000000443087c25 */ /* 0x000fc8000f8e0008 */
        /* <DEDUP_REMOVED lines=14> */
[----:B------:R-:W-:Y:S01]  /*7240*/  LEA.HI.X R3, R8, UR5, R3, 0x2, P1 ;  /* 0x0000000508037c11 */ /* 0x000fe200088f1403 */
[----:B------:R1:W0:Y:S01]  /*7250*/  SHFL.IDX PT, R10, R0, RZ, 0x1c1f ;  /* 0x001c1fff000a7589 */ /* 0x00022200000e0000 */
[----:B------:R1:W-:Y:S01]  /*7260*/  SYNCS.ARRIVE.TRANS64.RED.A1T0 RZ, [R4+URZ], RZ ;  /* 0x000000ff04ff79a7 */ /* 0x0003e2000810043f */
[----:B------:R-:W-:Y:S02]  /*7270*/  BSSY B1, `(.L_x_13041) ;  /* 0x0000027000017945 */ /* 0x000fe40003800000 */
[----:B------:R1:W2:Y:S01]  /*7280*/  SHFL.IDX PT, R11, R3, RZ, 0x1c1f ;  /* 0x001c1fff030b7589 */ /* 0x0002a200000e0000 */
[----:B------:R-:W-:Y:S02]  /*7290*/  SHF.R.S32.HI R23, RZ, 0x1f, R154 ;  /* 0x0000001fff177819 */ /* 0x000fe4000001149a */
[----:B------:R-:W-:-:S02]  /*72a0*/  SHF.R.S32.HI R24, RZ, 0x1f, R155 ;  /* 0x0000001fff187819 */ /* 0x000fc4000001149b */
[----:B------:R-:W-:Y:S02]  /*72b0*/  SHF.R.S32.HI R25, RZ, 0x1f, R156 ;  /* 0x0000001fff197819 */ /* 0x000fe4000001149c */
[----:B------:R-:W-:Y:S01]  /*72c0*/  SHF.R.S32.HI R26, RZ, 0x1f, R157 ;  /* 0x0000001fff1a7819 */ /* 0x000fe2000001149d */
[----:B-1----:R-:W-:Y:S06]  /*72d0*/  @P2 BRA `(.L_x_13042) ;  /* 0x0000000000802947 */ /* 0x002fec0003800000 */
[----:B------:R-:W-:Y:S02]  /*72e0*/  ULDC UR4, c[0x0][0xac8] ;  /* 0x0002b20000047ab9 */ /* 0x000fe40000000800 */
[----:B-----5:R-:W-:Y:S02]  /*72f0*/  ISETP.GE.AND P4, PT, R61, UR4, PT ;  /* 0x000000043d007c0c */ /* 0x020fe4000bf86270 */
[----:B------:R-:W-:Y:S02]  /*7300*/  ISETP.GE.AND P2, PT, R59, UR4, PT ;  /* 0x000000043b007c0c */ /* 0x000fe4000bf46270 */
[----:B------:R-:W-:Y:S02]  /*7310*/  ISETP.GE.AND P1, PT, R57, UR4, PT ;  /* 0x0000000439007c0c */ /* 0x000fe4000bf26270 */
[----:B------:R-:W-:-:S07]  /*7320*/  ISETP.GE.AND P5, PT, R27, UR4, PT ;  /* 0x000000041b007c0c */ /* 0x000fce000bfa6270 */
[----:B0-2---:R-:W-:Y:S02]  /*7330*/  @!P4 IMAD.WIDE R8, R61, 0x4, R10 ;  /* 0x000000043d08c825 */ /* 0x005fe400078e020a */
[-C--:B------:R-:W-:Y:S02]  /*7340*/  @!P2 LEA R12, P6, R59, R10.reuse, 0x2 ;  /* 0x0000000a3b0ca211 */ /* 0x080fe400078c10ff */
[----:B------:R-:W-:Y:S01]  /*7350*/  @!P1 LEA R14, P3, R57, R10, 0x2 ;  /* 0x0000000a390e9211 */ /* 0x000fe200078610ff */
[----:B------:R0:W-:Y:S01]  /*7360*/  @!P4 ST.E.64 desc[UR36][R8.64], R20 ;  /* 0x000000140800c985 */ /* 0x0001e2000c101b24 */
[-C--:B------:R-:W-:Y:S02]  /*7370*/  @!P2 LEA.HI.X R13, R59, R11.reuse, R60, 0x2, P6 ;  /* 0x0000000b3b0da211 */ /* 0x080fe400030f143c */
[----:B------:R-:W-:Y:S02]  /*7380*/  ISETP.GE.AND P4, PT, R157, UR4, PT ;  /* 0x000000049d007c0c */ /* 0x000fe4000bf86270 */
[----:B------:R-:W-:Y:S01]  /*7390*/  @!P1 LEA.HI.X R15, R57, R11, R58, 0x2, P3 ;  /* 0x0000000b390f9211 */ /* 0x000fe200018f143a */
[----:B------:R1:W-:Y:S01]  /*73a0*/  @!P2 ST.E.64 desc[UR36][R12.64], R28 ;  /* 0x0000001c0c00a985 */ /* 0x0003e2000c101b24 */
[----:B------:R-:W-:-:S02]  /*73b0*/  ISETP.GE.AND P3, PT, R156, UR4, PT ;  /* 0x000000049c007c0c */ /* 0x000fc4000bf66270 */
[-C--:B------:R-:W-:Y:S01]  /*73c0*/  @!P5 LEA R16, P6, R27, R10.reuse, 0x2 ;  /* 0x0000000a1b10d211 */ /* 0x080fe200078c10ff */
[----:B------:R3:W-:Y:S01]  /*73d0*/  @!P1 ST.E.64 desc[UR36][R14.64], R30 ;  /* 0x0000001e0e009985 */ /* 0x0007e2000c101b24 */
[----:B------:R-:W-:Y:S02]  /*73e0*/  ISETP.GE.AND P2, PT, R155, UR4, PT ;  /* 0x000000049b007c0c */ /* 0x000fe4000bf46270 */
[----:B------:R-:W-:Y:S02]  /*73f0*/  ISETP.GE.AND P1, PT, R154, UR4, PT ;  /* 0x000000049a007c0c */ /* 0x000fe4000bf26270 */
[----:B------:R-:W-:Y:S02]  /*7400*/  @!P5 LEA.HI.X R17, R27, R11, R56, 0x2, P6 ;  /* 0x0000000b1b11d211 */ /* 0x000fe400030f1438 */
[----:B------:R-:W-:-:S03]  /*7410*/  @!P4 LEA R18, P6, R157, R10, 0x2 ;  /* 0x0000000a9d12c211 */ /* 0x000fc600078c10ff */
        /* <DEDUP_REMOVED lines=12> */
.L_x_13042:
[----:B------:R-:W-:Y:S05]  /*74e0*/  BSYNC B1 ;  /* 0x0000000000017941 */ /* 0x000fea0003800000 */
.L_x_13041:
[----:B--23--:R1:W2:Y:S04]  /*74f0*/  SHFL.IDX PT, R11, R3, 0x1, 0x1c1f ;  /* 0x003c1f00030b7f89 */ /* 0x00c2a800000e0000 */
[----:B0-----:R1:W0:Y:S01]  /*7500*/  SHFL.IDX PT, R10, R0, 0x1, 0x1c1f ;  /* 0x003c1f00000a7f89 */ /* 0x00122200000e0000 */
[----:B------:R-:W-:Y:S05]  /*7510*/  @P0 BRA `(.L_x_13040) ;  /* 0x0000000800fc0947 */ /* 0x000fea0003800000 */
[----:B------:R-:W-:Y:S02]  /*7520*/  ULDC UR4, c[0x0][0xac8] ;  /* 0x0002b20000047ab9 */ /* 0x000fe40000000800 */
[----:B-----5:R-:W-:Y:S02]  /*7530*/  ISETP.GE.AND P0, PT, R61, UR4, PT ;  /* 0x000000043d007c0c */ /* 0x020fe4000bf06270 */
[----:B------:R-:W-:Y:S02]  /*7540*/  ISETP.GE.AND P5, PT, R59, UR4, PT ;  /* 0x000000043b007c0c */ /* 0x000fe4000bfa6270 */
[----:B------:R-:W-:Y:S02]  /*7550*/  ISETP.GE.AND P3, PT, R57, UR4, PT ;  /* 0x0000000439007c0c */ /* 0x000fe4000bf66270 */
[----:B------:R-:W-:Y:S02]  /*7560*/  ISETP.GE.AND P2, PT, R27, UR4, PT ;  /* 0x000000041b007c0c */ /* 0x000fe4000bf46270 */
[----:B------:R-:W-:-:S05]  /*7570*/  ISETP.GE.AND P1, PT, R157, UR4, PT ;  /* 0x000000049d007c0c */ /* 0x000fca000bf26270 */
[----:B0-2---:R-:W-:Y:S02]  /*7580*/  @!P0 IMAD.WIDE R8, R61, 0x4, R10 ;  /* 0x000000043d088825 */ /* 0x005fe400078e020a */
[-C--:B------:R-:W-:Y:S02]  /*7590*/  @!P5 LEA R12, P4, R59, R10.reuse, 0x2 ;  /* 0x0000000a3b0cd211 */ /* 0x080fe400078810ff */
[----:B------:R-:W-:Y:S01]  /*75a0*/  @!P3 LEA R14, P6, R57, R10, 0x2 ;  /* 0x0000000a390eb211 */ /* 0x000fe200078c10ff */
[----:B------:R0:W-:Y:S01]  /*75b0*/  @!P0 ST.E.64 desc[UR36][R8.64], R42 ;  /* 0x0000002a08008985 */ /* 0x0001e2000c101b24 */
[----:B------:R-:W-:Y:S02]  /*75c0*/  ISETP.GE.AND P0, PT, R156, UR4, PT ;  /* 0x000000049c007c0c */ /* 0x000fe4000bf06270 */
[----:B------:R-:W-:Y:S02]  /*75d0*/  @!P5 LEA.HI.X R13, R59, R11, R60, 0x2, P4 ;  /* 0x0000000b3b0dd211 */ /* 0x000fe400020f143c */
[----:B------:R-:W-:-:S02]  /*75e0*/  ISETP.GE.AND P4, PT, R155, UR4, PT ;  /* 0x000000049b007c0c */ /* 0x000fc4000bf86270 */
[----:B------:R-:W-:Y:S01]  /*75f0*/  @!P3 LEA.HI.X R15, R57, R11, R58, 0x2, P6 ;  /* 0x0000000b390fb211 */ /* 0x000fe200030f143a */
[----:B------:R3:W-:Y:S01]  /*7600*/  @!P5 ST.E.64 desc[UR36][R12.64], R44 ;  /* 0x0000002c0c00d985 */ /* 0x0007e2000c101b24 */
[----:B------:R-:W-:-:S03]  /*7610*/  @!P2 LEA R16, P5, R27, R10, 0x2 ;  /* 0x0000000a1b10a211 */ /* 0x000fc600078a10ff */
[----:B------:R3:W-:Y:S01]  /*7620*/  @!P3 ST.E.64 desc[UR36][R14.64], R46 ;  /* 0x0000002e0e00b985 */ /* 0x0007e2000c101b24 */
[-C--:B------:R-:W-:Y:S02]  /*7630*/  @!P2 LEA.HI.X R17, R27, R11.reuse, R56, 0x2, P5 ;  /* 0x0000000b1b11a211 */ /* 0x080fe400028f1438 */
[-C--:B0-----:R-:W-:Y:S02]  /*7640*/  @!P1 LEA R8, P6, R157, R10.reuse, 0x2 ;  /* 0x0000000a9d089211 */ /* 0x081fe400078c10ff */
[CC--:B------:R-:W-:Y:S01]  /*7650*/  @!P0 LEA R18, P3, R156.reuse, R10.reuse, 0x2 ;  /* 0x0000000a9c128211 */ /* 0x0c0fe200078610ff */
[----:B------:R3:W-:Y:S01]  /*7660*/  @!P2 ST.E.64 desc[UR36][R16.64], R48 ;  /* 0x000000301000a985 */ /* 0x0007e2000c101b24 */
[----:B------:R-:W-:Y:S02]  /*7670*/  @!P4 LEA R20, P5, R155, R10, 0x2 ;  /* 0x0000000a9b14c211 */ /* 0x000fe400078a10ff */
[-C--:B------:R-:W-:Y:S02]  /*7680*/  @!P1 LEA.HI.X R9, R157, R11.reuse, R26, 0x2, P6 ;  /* 0x0000000b9d099211 */ /* 0x080fe400030f141a */
[----:B------:R-:W-:-:S02]  /*7690*/  @!P0 LEA.HI.X R19, R156, R11, R25, 0x2, P3 ;  /* 0x0000000b9c138211 */ /* 0x000fc400018f1419 */
[----:B------:R-:W-:Y:S01]  /*76a0*/  @!P4 LEA.HI.X R21, R155, R11, R24, 0x2, P5 ;  /* 0x0000000b9b15c211 */ /* 0x000fe200028f1418 */
[----:B------:R3:W-:Y:S04]  /*76b0*/  @!P1 ST.E.64 desc[UR36][R8.64], R50 ;  /* 0x0000003208009985 */ /* 0x0007e8000c101b24 */
[----:B------:R3:W-:Y:S01]  /*76c0*/  @!P0 ST.E.64 desc[UR36][R18.64], R52 ;  /* 0x0000003412008985 */ /* 0x0007e2000c101b24 */
[----:B------:R-:W-:-:S03]  /*76d0*/  ISETP.GE.AND P0, PT, R154, UR4, PT ;  /* 0x000000049a007c0c */ /* 0x000fc6000bf06270 */
[----:B------:R3:W-:Y:S10]  /*76e0*/  @!P4 ST.E.64 desc[UR36][R20.64], R54 ;  /* 0x000000361400c985 */ /* 0x0007f4000c101b24 */
[----:B------:R-:W-:Y:S05]  /*76f0*/  @P0 BRA `(.L_x_13040) ;  /* 0x0000000800840947 */ /* 0x000fea0003800000 */
[----:B---3--:R-:W-:-:S04]  /*7700*/  LEA R8, P0, R154, R10, 0x2 ;  /* 0x0000000a9a087211 */ /* 0x008fc800078010ff */
[----:B------:R-:W-:-:S05]  /*7710*/  LEA.HI.X R9, R154, R11, R23, 0x2, P0 ;  /* 0x0000000b9a097211 */ /* 0x000fca00000f1417 */
[----:B------:R4:W-:Y:S01]  /*7720*/  ST.E.64 desc[UR36][R8.64], R118 ;  /* 0x0000007608007985 */ /* 0x0009e2000c101b24 */
[----:B------:R-:W-:Y:S05]  /*7730*/  BRA `(.L_x_13040) ;  /* 0x0000000800747947 */ /* 0x000fea0003800000 */
.L_x_13037:
[----:B------:R-:W3:Y:S01]  /*7740*/  LDC.64 R10, c[0x0][0xc00] ;  /* 0x00030000ff0a7b82 */ /* 0x000ee20000000a00 */
[----:B------:R-:W-:Y:S01]  /*7750*/  ULDC.64 UR4, c[0x0][0xc08] ;  /* 0x0003020000047ab9 */ /* 0x000fe20000000a00 */
[----:B------:R-:W-:Y:S01]  /*7760*/  IMAD.MOV.U32 R3, RZ, RZ, RZ ;  /* 0x000000ffff037224 */ /* 0x000fe200078e00ff */
[----:B------:R-:W-:-:S04]  /*7770*/  ISETP.NE.U32.AND P1, PT, RZ, UR4, PT ;  /* 0x00000004ff007c0c */ /* 0x000fc8000bf25070 */
[----:B------:R-:W-:Y:S01]  /*7780*/  ISETP.NE.AND.EX P1, PT, RZ, UR5, PT, P1 ;  /* 0x00000005ff007c0c */ /* 0x000fe2000bf25310 */
[----:B------:R-:W4:Y:S01]  /*7790*/  LDC.64 R8, c[0x0][0xc00] ;  /* 0x00030000ff087b82 */ /* 0x000f220000000a00 */
[----:B---3--:R-:W-:-:S04]  /*77a0*/  ISETP.NE.U32.AND P0, PT, R10, RZ, PT ;  /* 0x000000ff0a00720c */ /* 0x008fc80003f05070 */
[----:B------:R-:W-:Y:S01]  /*77b0*/  ISETP.NE.AND.EX P0, PT, R11, RZ, PT, P0 ;  /* 0x000000ff0b00720c */ /* 0x000fe20003f05300 */
[----:B----4-:R-:W-:-:S06]  /*77c0*/  IMAD.WIDE R10, R17, 0x4, R8 ;  /* 0x00000004110a7825 */ /* 0x010fcc00078e0208 */
[C---:B------:R-:W-:Y:S01]  /*77d0*/  @P1 LEA R8, P2, R17.reuse, UR4, 0x2 ;  /* 0x0000000411081c11 */ /* 0x040fe2000f8410ff */
[----:B------:R-:W-:Y:S02]  /*77e0*/  ULDC UR4, c[0x0][0xa88] ;  /* 0x0002a20000047ab9 */ /* 0x000fe40000000800 */
[----:B-1----:R-:W-:Y:S01]  /*77f0*/  IMAD.U32 R0, RZ, RZ, UR4 ;  /* 0x00000004ff007e24 */ /* 0x002fe2000f8e00ff */
[----:B------:R-:W-:Y:S02]  /*7800*/  @P1 LEA.HI.X R9, R17, UR5, R153, 0x2, P2 ;  /* 0x0000000511091c11 */ /* 0x000fe400090f1499 */
[----:B------:R1:W5:Y:S04]  /*7810*/  @P0 LDG.E R3, desc[UR36][R10.64] ;  /* 0x000000240a030981 */ /* 0x000368000c1e1900 */
[----:B------:R1:W5:Y:S01]  /*7820*/  @P1 LDG.E R0, desc[UR36][R8.64] ;  /* 0x0000002408001981 */ /* 0x000362000c1e1900 */
[----:B------:R-:W-:Y:S01]  /*7830*/  ISETP.NE.AND P2, PT, R19, RZ, PT ;  /* 0x000000ff1300720c */ /* 0x000fe20003f45270 */
[----:B--2---:R-:W2:-:S12]  /*7840*/  S2R R4, SR_TID.X ;  /* 0x0000000000047919 */ /* 0x004e980000002100 */
[----:B------:R-:W3:Y:S01]  /*7850*/  @!P2 LDC R19, c[0x0][0xad4] ;  /* 0x0002b500ff13ab82 */ /* 0x000ee20000000800 */
[----:B--2---:R-:W-:Y:S01]  /*7860*/  VIADD R26, R4, 0xffffff80 ;  /* 0xffffff80041a7836 */ /* 0x004fe20000000000 */
[----:B---3--:R-:W-:-:S04]  /*7870*/  ISETP.GT.AND P2, PT, R19, 0x1, PT ;  /* 0x000000011300780c */ /* 0x008fc80003f44270 */
[----:B------:R-:W-:Y:S01]  /*7880*/  ISETP.GT.AND P3, PT, R26, 0xbf, PT ;  /* 0x000000bf1a00780c */ /* 0x000fe20003f64270 */
[----:B-1----:R-:W-:-:S12]  /*7890*/  @P1 BRA `(.L_x_13043) ;  /* 0x0000000000101947 */ /* 0x002fd80003800000 */
[----:B------:R-:W-:Y:S05]  /*78a0*/  @!P0 BRA `(.L_x_13043) ;  /* 0x00000000000c8947 */ /* 0x000fea0003800000 */
[----:B------:R-:W2:Y:S04]  /*78b0*/  LDG.E R9, desc[UR36][R10.64] ;  /* 0x000000240a097981 */ /* 0x000ea8000c1e1900 */
[----:B-----5:R-:W2:Y:S02]  /*78c0*/  LDG.E R0, desc[UR36][R10.64+0x4] ;  /* 0x000004240a007981 */ /* 0x020ea4000c1e1900 */
[----:B--2---:R-:W-:-:S07]  /*78d0*/  IMAD.IADD R0, R0, 0x1, -R9 ;  /* 0x0000000100007824 */ /* 0x004fce00078e0a09 */
.L_x_13043:
[----:B------:R-:W-:Y:S01]  /*78e0*/  BSSY B1, `(.L_x_13044) ;  /* 0x0000037000017945 */ /* 0x000fe20003800000 */
[----:B------:R-:W-:Y:S02]  /*78f0*/  SEL R27, R17, RZ, !P0 ;  /* 0x000000ff111b7207 */ /* 0x000fe40004000000 */
[----:B------:R-:W-:Y:S02]  /*7900*/  SEL R153, R153, RZ, !P0 ;  /* 0x000000ff99997207 */ /* 0x000fe40004000000 */
[----:B-----5:R-:W-:Y:S01]  /*7910*/  SHF.R.S32.HI R24, RZ, 0x1f, R3 ;  /* 0x0000001fff187819 */ /* 0x020fe20000011403 */
[----:B------:R-:W-:Y:S06]  /*7920*/  @P3 BRA `(.L_x_13045) ;  /* 0x0000000000c83947 */ /* 0x000fec0003800000 */
[----:B------:R-:W1:Y:S01]  /*7930*/  LDC R33, c[0x0][0xbe8] ;  /* 0x0002fa00ff217b82 */ /* 0x000e620000000800 */
[----:B------:R-:W-:-:S04]  /*7940*/  IMAD R4, R23, 0xc0, R4 ;  /* 0x000000c017047824 */ /* 0x000fc800078e0204 */
[----:B------:R-:W-:Y:S02]  /*7950*/  VIADD R29, R4, 0xffffff80 ;  /* 0xffffff80041d7836 */ /* 0x000fe40000000000 */
[----:B-1----:R-:W-:-:S05]  /*7960*/  IMAD R8, R0, R33, RZ ;  /* 0x0000002100087224 */ /* 0x002fca00078e02ff */
[----:B------:R-:W-:-:S13]  /*7970*/  ISETP.GE.AND P0, PT, R29, R8, PT ;  /* 0x000000081d00720c */ /* 0x000fda0003f06270 */
[----:B------:R-:W-:Y:S05]  /*7980*/  @P0 BRA `(.L_x_13045) ;  /* 0x0000000000b00947 */ /* 0x000fea0003800000 */
[----:B------:R-:W2:Y:S01]  /*7990*/  LDL.LU R28, [R1+0xc] ;  /* 0x00000c00011c7983 */ /* 0x000ea20000300800 */
[----:B------:R-:W-:Y:S01]  /*79a0*/  ISETP.NE.AND P1, PT, R33, 0x1, PT ;  /* 0x000000012100780c */ /* 0x000fe20003f25270 */
[----:B------:R-:W-:Y:S01]  /*79b0*/  IMAD.MOV.U32 R20, RZ, RZ, 0x9b8 ;  /* 0x000009b8ff147424 */ /* 0x000fe200078e00ff */
[----:B------:R-:W-:Y:S01]  /*79c0*/  ISETP.GT.AND P0, PT, R19, 0x1, PT ;  /* 0x000000011300780c */ /* 0x000fe20003f04270 */
[----:B------:R-:W1:Y:S01]  /*79d0*/  LDC.64 R30, c[0x0][0xba8] ;  /* 0x0002ea00ff1e7b82 */ /* 0x000e620000000a00 */
[----:B------:R-:W-:Y:S02]  /*79e0*/  MOV R19, R29 ;  /* 0x0000001d00137202 */ /* 0x000fe40000000f00 */
[----:B------:R-:W-:-:S05]  /*79f0*/  SEL R20, R20, 0x978, P0 ;  /* 0x0000097814147807 */ /* 0x000fca0000000000 */
[----:B------:R-:W3:Y:S08]  /*7a00*/  LDC.64 R10, c[0x0][R20+0x220] ;  /* 0x00008800140a7b82 */ /* 0x000ef00000000a00 */
[----:B------:R-:W4:Y:S08]  /*7a10*/  @P1 LDC R4, c[0x0][0xbec] ;  /* 0x0002fb00ff041b82 */ /* 0x000f300000000800 */
[----:B------:R-:W5:Y:S08]  /*7a20*/  LDC.64 R8, c[0x0][R20+0x218] ;  /* 0x0000860014087b82 */ /* 0x000f700000000a00 */
[----:B------:R-:W1:Y:S01]  /*7a30*/  @P1 LDC R25, c[0x0][0xbf0] ;  /* 0x0002fc00ff191b82 */ /* 0x000e620000000800 */
[----:B---3--:R-:W-:-:S02]  /*7a40*/  IMAD R11, R11, R27, RZ ;  /* 0x0000001b0b0b7224 */ /* 0x008fc400078e02ff */
[----:B------:R-:W-:-:S05]  /*7a50*/  IMAD.WIDE.U32 R16, R10, R27, RZ ;  /* 0x0000001b0a107225 */ /* 0x000fca00078e00ff */
[----:B------:R-:W3:Y:S01]  /*7a60*/  LDC.64 R12, c[0x0][R20+0x228] ;  /* 0x00008a00140c7b82 */ /* 0x000ee20000000a00 */
[----:B----4-:R-:W-:-:S07]  /*7a70*/  @P1 IMAD.HI.U32 R4, R29, R4, RZ ;  /* 0x000000041d041227 */ /* 0x010fce00078e00ff */
[----:B0-----:R-:W0:Y:S01]  /*7a80*/  LDC.64 R14, c[0x0][R20+0x210] ;  /* 0x00008400140e7b82 */ /* 0x001e220000000a00 */
[-C--:B-----5:R-:W-:Y:S02]  /*7a90*/  IMAD R21, R9, R18.reuse, RZ ;  /* 0x0000001209157224 */ /* 0x0a0fe400078e02ff */
[----:B------:R-:W-:-:S04]  /*7aa0*/  IMAD.WIDE.U32 R8, R8, R18, RZ ;  /* 0x0000001208087225 */ /* 0x000fc800078e00ff */
[----:B------:R-:W-:Y:S01]  /*7ab0*/  IMAD.IADD R21, R9, 0x1, R21 ;  /* 0x0000000109157824 */ /* 0x000fe200078e0215 */
[----:B-1----:R-:W-:Y:S01]  /*7ac0*/  @P1 SHF.R.U32.HI R19, RZ, R25, R4 ;  /* 0x00000019ff131219 */ /* 0x002fe20000011604 */
[----:B------:R-:W-:Y:S01]  /*7ad0*/  IMAD R25, R10, R153, R11 ;  /* 0x000000990a197224 */ /* 0x000fe200078e020b */
[----:B------:R-:W1:Y:S01]  /*7ae0*/  @!P0 LDC R30, c[0x0][0xb50] ;  /* 0x0002d400ff1e8b82 */ /* 0x000e620000000800 */
[----:B------:R-:W-:Y:S02]  /*7af0*/  IADD3 R4, P1, P3, R16, R8, R3 ;  /* 0x0000000810047210 */ /* 0x000fe40007b3e003 */
[----:B------:R-:W-:Y:S02]  /*7b00*/  IMAD.MOV R10, RZ, RZ, -R19 ;  /* 0x000000ffff0a7224 */ /* 0x000fe400078e0a13 */
[----:B------:R-:W-:-:S03]  /*7b10*/  IMAD.IADD R25, R17, 0x1, R25 ;  /* 0x0000000111197824 */ /* 0x000fc600078e0219 */
[----:B------:R-:W4:Y:S01]  /*7b20*/  @!P0 LDC R31, c[0x0][0xb54] ;  /* 0x0002d500ff1f8b82 */ /* 0x000f220000000800 */
[----:B--2---:R-:W-:-:S05]  /*7b30*/  SEL R11, R28, RZ, P0 ;  /* 0x000000ff1c0b7207 */ /* 0x004fca0000000000 */
[----:B---3--:R-:W-:-:S04]  /*7b40*/  IMAD.WIDE.U32 R8, R12, R11, RZ ;  /* 0x0000000b0c087225 */ /* 0x008fc800078e00ff */
        /* <DEDUP_REMOVED lines=14> */
[----:B----4-:R-:W-:-:S05]  /*7c30*/  LEA.HI.X R11, R8, R31, R4, 0x2, P0 ;  /* 0x0000001f080b7211 */ /* 0x010fca00000f1404 */
[----:B------:R1:W-:Y:S02]  /*7c40*/  STG.E desc[UR36][R10.64], R9 ;  /* 0x000000090a007986 */ /* 0x0003e4000c101924 */
.L_x_13045:
[----:B------:R-:W-:Y:S05]  /*7c50*/  BSYNC B1 ;  /* 0x0000000000017941 */ /* 0x000fea0003800000 */
.L_x_13044:
[----:B------:R-:W-:Y:S05]  /*7c60*/  @P2 BRA `(.L_x_13040) ;  /* 0x0000000400282947 */ /* 0x000fea0003800000 */
[----:B------:R-:W2:Y:S01]  /*7c70*/  LDC R15, c[0x0][0xbe8] ;  /* 0x0002fa00ff0f7b82 */ /* 0x000ea20000000800 */
[----:B------:R-:W-:Y:S01]  /*7c80*/  SHF.R.S32.HI R16, RZ, 0x1f, R26 ;  /* 0x0000001fff107819 */ /* 0x000fe2000001141a */
[----:B------:R-:W-:Y:S01]  /*7c90*/  ULDC.64 UR4, c[0x0][0xaa0] ;  /* 0x0002a80000047ab9 */ /* 0x000fe20000000a00 */
[----:B------:R-:W-:Y:S01]  /*7ca0*/  ULDC.64 UR6, c[0x0][0xaf0] ;  /* 0x0002bc0000067ab9 */ /* 0x000fe20000000a00 */
[----:B------:R-:W-:Y:S01]  /*7cb0*/  IMAD R4, R24, UR4, RZ ;  /* 0x0000000418047c24 */ /* 0x000fe2000f8e02ff */
[----:B------:R-:W-:Y:S01]  /*7cc0*/  LEA.HI R16, R16, R26, RZ, 0x3 ;  /* 0x0000001a10107211 */ /* 0x000fe200078f18ff */
[----:B-1----:R-:W-:-:S03]  /*7cd0*/  IMAD.WIDE.U32 R8, R3, UR4, RZ ;  /* 0x0000000403087c25 */ /* 0x002fc6000f8e00ff */
[----:B------:R-:W-:Y:S01]  /*7ce0*/  SHF.R.S32.HI R16, RZ, 0x3, R16 ;  /* 0x00000003ff107819 */ /* 0x000fe20000011410 */
[----:B------:R-:W-:Y:S01]  /*7cf0*/  IMAD R11, R3, UR5, R4 ;  /* 0x00000005030b7c24 */ /* 0x000fe2000f8e0204 */
[----:B------:R-:W-:Y:S01]  /*7d00*/  ULDC.64 UR4, c[0x0][0xae8] ;  /* 0x0002ba0000047ab9 */ /* 0x000fe20000000a00 */
[----:B------:R-:W-:Y:S02]  /*7d10*/  IMAD R10, R153, UR6, RZ ;  /* 0x00000006990a7c24 */ /* 0x000fe4000f8e02ff */
[----:B------:R-:W-:Y:S02]  /*7d20*/  IMAD R4, R22, 0x30, R16 ;  /* 0x0000003016047824 */ /* 0x000fe400078e0210 */
[----:B------:R-:W-:Y:S02]  /*7d30*/  IMAD.IADD R9, R9, 0x1, R11 ;  /* 0x0000000109097824 */ /* 0x000fe400078e020b */
[----:B------:R-:W-:Y:S02]  /*7d40*/  IMAD R12, R23, 0xc0, R4 ;  /* 0x000000c0170c7824 */ /* 0x000fe400078e0204 */
[----:B------:R-:W-:Y:S01]  /*7d50*/  IMAD.WIDE.U32 R8, R18, UR4, R8 ;  /* 0x0000000412087c25 */ /* 0x000fe2000f8e0008 */
[----:B--2---:R-:W-:-:S03]  /*7d60*/  ISETP.NE.AND P0, PT, R15, 0x1, PT ;  /* 0x000000010f00780c */ /* 0x004fc60003f05270 */
[----:B------:R-:W-:Y:S02]  /*7d70*/  IMAD.MOV.U32 R3, RZ, RZ, R12 ;  /* 0x000000ffff037224 */ /* 0x000fe400078e000c */
[----:B------:R-:W-:Y:S01]  /*7d80*/  IMAD R9, R18, UR5, R9 ;  /* 0x0000000512097c24 */ /* 0x000fe2000f8e0209 */
[----:B------:R-:W-:Y:S01]  /*7d90*/  ULDC.64 UR4, c[0x0][0xae0] ;  /* 0x0002b80000047ab9 */ /* 0x000fe20000000a00 */
[----:B------:R-:W-:-:S06]  /*7da0*/  IMAD.WIDE.U32 R8, R27, UR6, R8 ;  /* 0x000000061b087c25 */ /* 0x000fcc000f8e0008 */
[----:B------:R-:W1:Y:S08]  /*7db0*/  @P0 LDC R13, c[0x0][0xbec] ;  /* 0x0002fb00ff0d0b82 */ /* 0x000e700000000800 */
[----:B------:R-:W2:Y:S01]  /*7dc0*/  @P0 LDC R17, c[0x0][0xbf0] ;  /* 0x0002fc00ff110b82 */ /* 0x000ea20000000800 */
[----:B-1----:R-:W-:-:S04]  /*7dd0*/  @P0 IMAD.HI.U32 R4, R12, R13, RZ ;  /* 0x0000000d0c040227 */ /* 0x002fc800078e00ff */
[----:B------:R-:W-:Y:S02]  /*7de0*/  IMAD R13, R27, UR7, R10 ;  /* 0x000000071b0d7c24 */ /* 0x000fe4000f8e020a */
[----:B------:R-:W-:Y:S01]  /*7df0*/  IMAD R27, R0, R15, RZ ;  /* 0x0000000f001b7224 */ /* 0x000fe200078e02ff */
[----:B--2---:R-:W-:Y:S01]  /*7e00*/  @P0 SHF.R.U32.HI R3, RZ, R17, R4 ;  /* 0x00000011ff030219 */ /* 0x004fe20000011604 */
[----:B------:R-:W-:-:S03]  /*7e10*/  IMAD.IADD R9, R9, 0x1, R13 ;  /* 0x0000000109097824 */ /* 0x000fc600078e020d */
[--C-:B------:R-:W-:Y:S01]  /*7e20*/  SHF.R.S32.HI R4, RZ, 0x1f, R3.reuse ;  /* 0x0000001fff047819 */ /* 0x100fe20000011403 */
[----:B------:R-:W-:Y:S02]  /*7e30*/  IMAD.MOV R11, RZ, RZ, -R3 ;  /* 0x000000ffff0b7224 */ /* 0x000fe400078e0a03 */
[----:B------:R-:W-:-:S04]  /*7e40*/  IMAD.WIDE.U32 R8, R3, UR4, R8 ;  /* 0x0000000403087c25 */ /* 0x000fc8000f8e0008 */
[----:B------:R-:W-:Y:S02]  /*7e50*/  IMAD R11, R15, R11, R12 ;  /* 0x0000000b0f0b7224 */ /* 0x000fe400078e020c */
        /* <DEDUP_REMOVED lines=11> */
[----:B------:R-:W-:Y:S01]  /*7f10*/  ULDC UR4, c[0x0][0xac8] ;  /* 0x0002b20000047ab9 */ /* 0x000fe20000000800 */
[----:B------:R-:W-:Y:S01]  /*7f20*/  IMAD R4, R23, 0xc0, R16 ;  /* 0x000000c017047824 */ /* 0x000fe200078e0210 */
[----:B------:R-:W-:Y:S02]  /*7f30*/  SHF.R.S32.HI R16, RZ, 0x1f, R152 ;  /* 0x0000001fff107819 */ /* 0x000fe40000011498 */
[----:B0-----:R-:W-:Y:S01]  /*7f40*/  LEA.HI.X R14, R8, UR5, R3, 0x1, P0 ;  /* 0x00000005080e7c11 */ /* 0x001fe200080f0c03 */
[----:B------:R-:W0:Y:S01]  /*7f50*/  SHFL.IDX PT, R13, R9, RZ, 0x181f ;  /* 0x00181fff090d7589 */ /* 0x000e2200000e0000 */
[----:B------:R-:W-:Y:S01]  /*7f60*/  ISETP.GE.AND P0, PT, R152, UR4, PT ;  /* 0x0000000498007c0c */ /* 0x000fe2000bf06270 */
[C---:B------:R-:W-:Y:S02]  /*7f70*/  VIADD R0, R4.reuse, 0x30 ;  /* 0x0000003004007836 */ /* 0x040fe40000000000 */
[----:B------:R-:W1:Y:S01]  /*7f80*/  SHFL.IDX PT, R17, R9, 0x1, 0x181f ;  /* 0x00381f0009117f89 */ /* 0x000e6200000e0000 */
[C---:B------:R-:W-:Y:S01]  /*7f90*/  VIADD R3, R4.reuse, 0x60 ;  /* 0x0000006004037836 */ /* 0x040fe20000000000 */
[CC--:B------:R-:W-:Y:S01]  /*7fa0*/  ISETP.GE.OR P3, PT, R4.reuse, R27.reuse, P0 ;  /* 0x0000001b0400720c */ /* 0x0c0fe20000766670 */
[----:B------:R-:W-:Y:S01]  /*7fb0*/  VIADD R4, R4, 0x90 ;  /* 0x0000009004047836 */ /* 0x000fe20000000000 */
[----:B------:R-:W2:Y:S01]  /*7fc0*/  SHFL.IDX PT, R21, R9, 0x2, 0x181f ;  /* 0x00581f0009157f89 */ /* 0x000ea200000e0000 */
[----:B------:R-:W-:-:S02]  /*7fd0*/  ISETP.GE.OR P2, PT, R0, R27, P0 ;  /* 0x0000001b0000720c */ /* 0x000fc40000746670 */
[-C--:B------:R-:W-:Y:S01]  /*7fe0*/  ISETP.GE.OR P1, PT, R3, R27.reuse, P0 ;  /* 0x0000001b0300720c */ /* 0x080fe20000726670 */
[----:B------:R-:W3:Y:S01]  /*7ff0*/  SHFL.IDX PT, R11, R14, RZ, 0x181f ;  /* 0x00181fff0e0b7589 */ /* 0x000ee200000e0000 */
[----:B------:R-:W-:-:S03]  /*8000*/  ISETP.GE.OR P0, PT, R4, R27, P0 ;  /* 0x0000001b0400720c */ /* 0x000fc60000706670 */
[----:B------:R3:W4:Y:S04]  /*8010*/  SHFL.IDX PT, R25, R9, 0x3, 0x181f ;  /* 0x00781f0009197f89 */ /* 0x00072800000e0000 */
[----:B------:R-:W5:Y:S04]  /*8020*/  SHFL.IDX PT, R15, R14, 0x1, 0x181f ;  /* 0x00381f000e0f7f89 */ /* 0x000f6800000e0000 */
[----:B------:R-:W5:Y:S01]  /*8030*/  SHFL.IDX PT, R19, R14, 0x2, 0x181f ;  /* 0x00581f000e137f89 */ /* 0x000f6200000e0000 */
[----:B0-----:R-:W-:-:S03]  /*8040*/  @!P3 LEA R8, P6, R152, R13, 0x1 ;  /* 0x0000000d9808b211 */ /* 0x001fc600078c08ff */
[----:B------:R4:W0:Y:S01]  /*8050*/  SHFL.IDX PT, R23, R14, 0x3, 0x181f ;  /* 0x00781f000e177f89 */ /* 0x00082200000e0000 */
[C---:B-1----:R-:W-:Y:S02]  /*8060*/  @!P2 LEA R10, P5, R152.reuse, R17, 0x1 ;  /* 0x00000011980aa211 */ /* 0x042fe400078a08ff */
[C---:B--2---:R-:W-:Y:S02]  /*8070*/  @!P1 LEA R12, P4, R152.reuse, R21, 0x1 ;  /* 0x00000015980c9211 */ /* 0x044fe400078808ff */
[C---:B---3--:R-:W-:Y:S02]  /*8080*/  @!P3 LEA.HI.X R9, R152.reuse, R11, R16, 0x1, P6 ;  /* 0x0000000b9809b211 */ /* 0x048fe400030f0c10 */
[----:B----4-:R-:W-:-:S03]  /*8090*/  @!P0 LEA R14, P6, R152, R25, 0x1 ;  /* 0x00000019980e8211 */ /* 0x010fc600078c08ff */
[----:B------:R1:W-:Y:S01]  /*80a0*/  @!P3 ST.E.128 desc[UR36][R8.64], RZ ;  /* 0x000000ff0800b985 */ /* 0x0003e2000c101d24 */
[C-C-:B-----5:R-:W-:Y:S02]  /*80b0*/  @!P2 LEA.HI.X R11, R152.reuse, R15, R16.reuse, 0x1, P5 ;  /* 0x0000000f980ba211 */ /* 0x160fe400028f0c10 */
[----:B------:R-:W-:-:S03]  /*80c0*/  @!P1 LEA.HI.X R13, R152, R19, R16, 0x1, P4 ;  /* 0x00000013980d9211 */ /* 0x000fc600020f0c10 */
[----:B------:R1:W-:Y:S01]  /*80d0*/  @!P2 ST.E.128 desc[UR36][R10.64], RZ ;  /* 0x000000ff0a00a985 */ /* 0x0003e2000c101d24 */
[----:B0-----:R-:W-:-:S03]  /*80e0*/  @!P0 LEA.HI.X R15, R152, R23, R16, 0x1, P6 ;  /* 0x00000017980f8211 */ /* 0x001fc600030f0c10 */
[----:B------:R1:W-:Y:S04]  /*80f0*/  @!P1 ST.E.128 desc[UR36][R12.64], RZ ;  /* 0x000000ff0c009985 */ /* 0x0003e8000c101d24 */
[----:B------:R1:W-:Y:S02]  /*8100*/  @!P0 ST.E.128 desc[UR36][R14.64], RZ ;  /* 0x000000ff0e008985 */ /* 0x0003e4000c101d24 */
.L_x_13040:
[----:B------:R-:W-:Y:S05]  /*8110*/  BSYNC B0 ;  /* 0x0000000000007941 */ /* 0x000fea0003800000 */
.L_x_13036:
[----:B------:R-:W-:Y:S02]  /*8120*/  ULDC UR4, c[0x0][0xc3c] ;  /* 0x00030f0000047ab9 */ /* 0x000fe40000000800 */
[----:B------:R-:W-:-:S13]  /*8130*/  ISETP.GE.AND P0, PT, R7, UR4, PT ;  /* 0x0000000407007c0c */ /* 0x000fda000bf06270 */
[----:B------:R-:W-:Y:S05]  /*8140*/  @!P0 BRA `(.L_x_13046) ;  /* 0xffffff8c00588947 */ /* 0x000fea000383ffff */
[----:B------:R-:W-:Y:S05]  /*8150*/  EXIT ;  /* 0x000000000000794d */ /* 0x000fea0003800000 */
.L_x_13007:
[----:B------:R-:W-:-:S08]  /*8160*/  NOP ;  /* 0x0000000000007918 */ /* 0x000fd00000000000 */
[----:B------:R-:W0:-:S00]  /*8170*/  USETMAXREG.DEALLOC.CTAPOOL 0x20 ;  /* 0x00000020000079c8 */ /* 0x000e0000080e0500 */
[----:B0-----:R-:W2:Y:S01]  /*8180*/  LDL.LU R2, [R1+0x4] ;  /* 0x0000040001027983 */ /* 0x001ea20000300800 */
[----:B------:R-:W-:-:S06]  /*8190*/  LOP3.LUT R0, R0, 0x3, RZ, 0xc0, !PT ;  /* 0x0000000300007812 */ /* 0x000fcc00078ec0ff */
[----:B------:R-:W0:Y:S02]  /*81a0*/  SHFL.IDX PT, R0, R0, RZ, 0x1f ;  /* 0x00001fff00007589 */ /* 0x000e2400000e0000 */
[----:B0-----:R-:W-:Y:S01]  /*81b0*/  ISETP.NE.AND P0, PT, R0, RZ, PT ;  /* 0x000000ff0000720c */ /* 0x001fe20003f05270 */
[----:B------:R-:W-:Y:S01]  /*81c0*/  IMAD.MOV.U32 R0, RZ, RZ, RZ ;  /* 0x000000ffff007224 */ /* 0x000fe200078e00ff */
[----:B--2---:R-:W-:-:S11]  /*81d0*/  LOP3.LUT R2, R2, 0xffffffef, RZ, 0xc0, !PT ;  /* 0xffffffef02027812 */ /* 0x004fd600078ec0ff */
[----:B------:R-:W-:-:S05]  /*81e0*/  @P0 LOP3.LUT R2, R2, 0x10, RZ, 0xfc, !PT ;  /* 0x0000001002020812 */ /* 0x000fca00078efcff */
[----:B------:R0:W-:Y:S01]  /*81f0*/  STL [R1+0x4], R2 ;  /* 0x0000040201007387 */ /* 0x0001e20000100800 */
        /* <DEDUP_REMOVED lines=8> */
.L_x_13047:
[----:B0-----:R-:W0:Y:S01]  /*8280*/  S2R R2, SR_TID.X ;  /* 0x0000000000027919 */ /* 0x001e220000002100 */
        /* <DEDUP_REMOVED lines=43> */
.L_x_13051:
        /* <DEDUP_REMOVED lines=35> */
.L_x_13049:
        /* <DEDUP_REMOVED lines=19> */
.L_x_13052:
[----:B-1----:R-:W-:Y:S02]  /*88a0*/  IMAD R16, R16, UR5, R11 ;  /* 0x0000000510107c24 */ /* 0x002fe4000f8e020b */
[----:B------:R-:W-:Y:S02]  /*88b0*/  IMAD R11, R13, R4, RZ ;  /* 0x000000040d0b7224 */ /* 0x000fe400078e02ff */
[----:B0-----:R-:W-:Y:S01]  /*88c0*/  IMAD.MOV.U32 R2, RZ, RZ, RZ ;  /* 0x000000ffff027224 */ /* 0x001fe200078e00ff */
[----:B------:R-:W-:Y:S01]  /*88d0*/  IADD3 R17, -R16, UR6, RZ ;  /* 0x0000000610117c10 */ /* 0x000fe2000fffe1ff */
[----:B------:R-:W-:Y:S01]  /*88e0*/  IMAD.MOV.U32 R5, RZ, RZ, R8 ;  /* 0x000000ffff057224 */ /* 0x000fe200078e0008 */
[----:B------:R-:W-:Y:S01]  /*88f0*/  IABS R8, R0 ;  /* 0x0000000000087213 */ /* 0x000fe20000000000 */
[----:B------:R-:W-:Y:S01]  /*8900*/  IMAD.HI.U32 R2, R3, R11, R2 ;  /* 0x0000000b03027227 */ /* 0x000fe200078e0002 */
[----:B------:R-:W-:Y:S01]  /*8910*/  IABS R3, R17 ;  /* 0x0000001100037213 */ /* 0x000fe20000000000 */
[----:B------:R-:W0:Y:S02]  /*8920*/  I2F.RP R6, R5 ;  /* 0x0000000500067306 */ /* 0x000e240000209400 */
[----:B------:R-:W-:-:S02]  /*8930*/  IMAD.MOV R8, RZ, RZ, -R8 ;  /* 0x000000ffff087224 */ /* 0x000fc400078e0a08 */
[----:B------:R-:W-:-:S04]  /*8940*/  IMAD.HI.U32 R2, R2, R3, RZ ;  /* 0x0000000302027227 */ /* 0x000fc800078e00ff */
[----:B------:R-:W-:Y:S02]  /*8950*/  IMAD R3, R2, R8, R3 ;  /* 0x0000000802037224 */ /* 0x000fe400078e0203 */
[----:B------:R-:W-:-:S03]  /*8960*/  VIADD R19, R19, UR4 ;  /* 0x0000000413137c36 */ /* 0x000fc60008000000 */
[----:B------:R-:W-:Y:S01]  /*8970*/  ISETP.GT.U32.AND P1, PT, R4, R3, PT ;  /* 0x000000030400720c */ /* 0x000fe20003f24070 */
[----:B0-----:R-:W0:-:S12]  /*8980*/  MUFU.RCP R6, R6 ;  /* 0x0000000600067308 */ /* 0x001e180000001000 */
[----:B------:R-:W-:Y:S01]  /*8990*/  @!P1 IMAD.IADD R3, R3, 0x1, -R4 ;  /* 0x0000000103039824 */ /* 0x000fe200078e0a04 */
[----:B------:R-:W-:Y:S02]  /*89a0*/  @!P1 IADD3 R2, R2, 0x1, RZ ;  /* 0x0000000102029810 */ /* 0x000fe40007ffe0ff */
[----:B------:R-:W-:Y:S02]  /*89b0*/  ISETP.NE.AND P1, PT, R0, RZ, PT ;  /* 0x000000ff0000720c */ /* 0x000fe40003f25270 */
[----:B------:R-:W-:Y:S01]  /*89c0*/  ISETP.GE.U32.AND P0, PT, R3, R4, PT ;  /* 0x000000040300720c */ /* 0x000fe20003f06070 */
[----:B0-----:R-:W-:Y:S01]  /*89d0*/  VIADD R8, R6, 0xffffffe ;  /* 0x0ffffffe06087836 */ /* 0x001fe20000000000 */
[----:B------:R-:W-:-:S03]  /*89e0*/  LOP3.LUT R4, R17, R0, RZ, 0x3c, !PT ;  /* 0x0000000011047212 */ /* 0x000fc600078e3cff */
[----:B------:R0:W1:Y:S01]  /*89f0*/  F2I.FTZ.U32.TRUNC.NTZ R3, R8 ;  /* 0x0000000800037305 */ /* 0x000062000021f000 */
[----:B------:R-:W-:-:S07]  /*8a00*/  ISETP.GE.AND P2, PT, R4, RZ, PT ;  /* 0x000000ff0400720c */ /* 0x000fce0003f46270 */
[----:B------:R-:W-:Y:S01]  /*8a10*/  @P0 VIADD R2, R2, 0x1 ;  /* 0x0000000102020836 */ /* 0x000fe20000000000 */
[----:B0-----:R-:W-:-:S03]  /*8a20*/  IABS R8, R9 ;  /* 0x0000000900087213 */ /* 0x001fc60000000000 */
[----:B------:R-:W-:Y:S02]  /*8a30*/  IMAD.MOV.U32 R6, RZ, RZ, R2 ;  /* 0x000000ffff067224 */ /* 0x000fe400078e0002 */
        /* <DEDUP_REMOVED lines=25> */
[C---:B------:R-:W-:Y:S02]  /*8bd0*/  IMAD R18, R9.reuse, R18, R6 ;  /* 0x0000001209127224 */ /* 0x040fe400078e0206 */
[----:B------:R-:W-:-:S04]  /*8be0*/  IMAD R9, R9, 0x1000000, R2 ;  /* 0x0100000009097824 */ /* 0x000fc800078e0202 */
[----:B------:R-:W-:Y:S01]  /*8bf0*/  IMAD R18, R18, 0x10000, R9 ;  /* 0x0001000012127824 */ /* 0x000fe200078e0209 */
[----:B------:R-:W-:Y:S06]  /*8c00*/  BRA `(.L_x_13053) ;  /* 0x0000000000147947 */ /* 0x000fec0003800000 */
.L_x_13050:
[----:B------:R-:W-:Y:S01]  /*8c10*/  ULDC UR4, c[0x0][0xc3c] ;  /* 0x00030f0000047ab9 */ /* 0x000fe20000000800 */
[----:B------:R-:W-:Y:S02]  /*8c20*/  IMAD.MOV.U32 R17, RZ, RZ, RZ ;  /* 0x000000ffff117224 */ /* 0x000fe400078e00ff */
[----:B------:R-:W-:Y:S02]  /*8c30*/  IMAD.U32 R16, RZ, RZ, UR6 ;  /* 0x00000006ff107e24 */ /* 0x000fe4000f8e00ff */
[----:B------:R-:W-:Y:S02]  /*8c40*/  IMAD.MOV.U32 R18, RZ, RZ, RZ ;  /* 0x000000ffff127224 */ /* 0x000fe400078e00ff */
[----:B------:R-:W-:-:S07]  /*8c50*/  IMAD.U32 R19, RZ, RZ, UR4 ;  /* 0x00000004ff137e24 */ /* 0x000fce000f8e00ff */
.L_x_13053:
[----:B------:R-:W-:-:S13]  /*8c60*/  ISETP.NE.AND P0, PT, R7, RZ, PT ;  /* 0x000000ff0700720c */ /* 0x000fda0003f05270 */
[----:B------:R-:W0:Y:S01]  /*8c70*/  @!P0 S2R R3, SR_CgaCtaId ;  /* 0x0000000000038919 */ /* 0x000e220000008800 */
[----:B------:R-:W-:-:S04]  /*8c80*/  @!P0 MOV R0, 0x400 ;  /* 0x0000040000008802 */ /* 0x000fc80000000f00 */
[----:B0-----:R-:W-:-:S05]  /*8c90*/  @!P0 LEA R0, R3, R0, 0x18 ;  /* 0x0000000003008211 */ /* 0x001fca00078ec0ff */
[----:B------:R0:W-:Y:S01]  /*8ca0*/  @!P0 STS.128 [R0+0x168d0], R16 ;  /* 0x0168d01000008388 */ /* 0x0001e20000000c00 */
[----:B------:R-:W-:Y:S06]  /*8cb0*/  BAR.ARV 0x5, 0x200 ;  /* 0x0148000000007b1d */ /* 0x000fec0000002000 */
.L_x_13048:
[----:B------:R2:W-:Y:S01]  /*8cc0*/  STL [R1+0x3c], RZ ;  /* 0x00003cff01007387 */ /* 0x0005e20000100800 */
[----:B------:R-:W-:Y:S01]  /*8cd0*/  ULDC UR4, c[0x0][0xc3c] ;  /* 0x00030f0000047ab9 */ /* 0x000fe20000000800 */
[----:B------:R-:W-:Y:S01]  /*8ce0*/  MOV R27, 0x1 ;  /* 0x00000001001b7802 */ /* 0x000fe20000000f00 */
[----:B------:R-:W-:Y:S01]  /*8cf0*/  IMAD.MOV.U32 R25, RZ, RZ, RZ ;  /* 0x000000ffff197224 */ /* 0x000fe200078e00ff */
[----:B-1----:R-:W-:-:S13]  /*8d00*/  ISETP.GE.AND P0, PT, R19, UR4, PT ;  /* 0x0000000413007c0c */ /* 0x002fda000bf06270 */
[----:B--2---:R-:W-:Y:S05]  /*8d10*/  @P0 BRA `(.L_x_13054) ;  /* 0x0000004c00a00947 */ /* 0x004fea0003800000 */
[----:B------:R-:W2:Y:S01]  /*8d20*/  LDL R5, [R1+0x28] ;  /* 0x0000280001057983 */ /* 0x000ea20000100800 */
[----:B------:R-:W1:Y:S01]  /*8d30*/  S2R R3, SR_TID.X ;  /* 0x0000000000037919 */ /* 0x000e620000002100 */
[----:B------:R-:W3:Y:S01]  /*8d40*/  S2UR UR5, SR_CgaCtaId ;  /* 0x00000000000579c3 */ /* 0x000ee20000008800 */
[----:B------:R-:W-:Y:S01]  /*8d50*/  UMOV UR4, 0x400 ;  /* 0x0000040000047882 */ /* 0x000fe20000000000 */
[C---:B-1----:R-:W-:Y:S01]  /*8d60*/  IMAD.SHL.U32 R28, R3.reuse, 0x8, RZ ;  /* 0x00000008031c7824 */ /* 0x042fe200078e00ff */
[C---:B------:R-:W-:Y:S01]  /*8d70*/  LOP3.LUT R4, R3.reuse, 0x7f, RZ, 0xc0, !PT ;  /* 0x0000007f03047812 */ /* 0x040fe200078ec0ff */
[----:B0-----:R-:W-:-:S03]  /*8d80*/  IMAD.SHL.U32 R2, R3, 0x10, RZ ;  /* 0x0000001003027824 */ /* 0x001fc600078e00ff */
[----:B------:R-:W-:Y:S01]  /*8d90*/  LOP3.LUT R0, R28, 0x1f8, RZ, 0xc0, !PT ;  /* 0x000001f81c007812 */ /* 0x000fe200078ec0ff */
[----:B---3--:R-:W-:-:S03]  /*8da0*/  ULEA UR4, UR5, UR4, 0x18 ;  /* 0x0000000405047291 */ /* 0x008fc6000f8ec03f */
[----:B------:R-:W-:-:S03]  /*8db0*/  LOP3.LUT R3, R0, 0x38, R3, 0x78, !PT ;  /* 0x0000003800037812 */ /* 0x000fc600078e7803 */
[----:B------:R-:W-:Y:S01]  /*8dc0*/  IMAD.U32 R22, RZ, RZ, UR4 ;  /* 0x00000004ff167e24 */ /* 0x000fe2000f8e00ff */
[----:B------:R-:W-:Y:S02]  /*8dd0*/  LOP3.LUT R2, R2, 0x70, RZ, 0xc0, !PT ;  /* 0x0000007002027812 */ /* 0x000fe400078ec0ff */
[----:B------:R-:W-:Y:S01]  /*8de0*/  SHF.R.U32.HI R4, RZ, 0x3, R4 ;  /* 0x00000003ff047819 */ /* 0x000fe20000011604 */
[----:B------:R-:W-:Y:S01]  /*8df0*/  BSSY B8, `(.L_x_13054) ;  /* 0x00004da000087945 */ /* 0x000fe20003800000 */
[----:B------:R-:W-:Y:S02]  /*8e00*/  IMAD.MOV.U32 R27, RZ, RZ, 0x1 ;  /* 0x00000001ff1b7424 */ /* 0x000fe400078e00ff */
[----:B------:R-:W-:Y:S01]  /*8e10*/  IMAD.MOV.U32 R25, RZ, RZ, RZ ;  /* 0x000000ffff197224 */ /* 0x000fe200078e00ff */
[----:B------:R-:W-:Y:S01]  /*8e20*/  LOP3.LUT R2, R4, R2, RZ, 0xfc, !PT ;  /* 0x0000000204027212 */ /* 0x000fe200078efcff */
[----:B------:R-:W-:Y:S01]  /*8e30*/  ULDC UR38, c[0x0][0xc] ;  /* 0x0000030000267ab9 */ /* 0x000fe20000000800 */
[----:B--2---:R-:W-:-:S05]  /*8e40*/  LOP3.LUT R0, R5, 0x2, RZ, 0xfc, !PT ;  /* 0x0000000205007812 */ /* 0x004fca00078efcff */
[----:B------:R0:W-:Y:S02]  /*8e50*/  STL [R1+0x48], R0 ;  /* 0x0000480001007387 */ /* 0x0001e40000100800 */
[----:B0-----:R-:W-:Y:S02]  /*8e60*/  LOP3.LUT R0, R3, 0x200, R28, 0xf8, !PT ;  /* 0x0000020003007812 */ /* 0x001fe400078ef81c */
[----:B------:R0:W-:Y:S03]  /*8e70*/  STL [R1+0x3c], RZ ;  /* 0x00003cff01007387 */ /* 0x0001e60000100800 */
[----:B------:R-:W-:-:S05]  /*8e80*/  IMAD R0, R0, 0x2, R22 ;  /* 0x0000000200007824 */ /* 0x000fca00078e0216 */
[----:B------:R0:W-:Y:S01]  /*8e90*/  STL [R1+0x1c], R0 ;  /* 0x00001c0001007387 */ /* 0x0001e20000100800 */
[----:B------:R-:W-:-:S07]  /*8ea0*/  LOP3.LUT R28, R28, 0x38, RZ, 0xc0, !PT ;  /* 0x000000381c1c7812 */ /* 0x000fce00078ec0ff */
.L_x_13115:
[----:B------:R-:W1:Y:S01]  /*8eb0*/  LDC.64 R2, c[0x0][0xc88] ;  /* 0x00032200ff027b82 */ /* 0x000e620000000a00 */
[----:B0-2---:R-:W2:Y:S01]  /*8ec0*/  LDL.LU R0, [R1+0x4] ;  /* 0x0000040001007983 */ /* 0x005ea20000300800 */
[----:B-1----:R-:W-:-:S05]  /*8ed0*/  IMAD.WIDE R2, R19, 0x4, R2 ;  /* 0x0000000413027825 */ /* 0x002fca00078e0202 */
[----:B------:R-:W3:Y:S01]  /*8ee0*/  LDG.E R29, desc[UR36][R2.64] ;  /* 0x00000024021d7981 */ /* 0x000ee2000c1e1900 */
[----:B------:R-:W-:Y:S05]  /*8ef0*/  YIELD ;  /* 0x0000000000007946 */ /* 0x000fea0003800000 */
[----:B------:R-:W-:Y:S01]  /*8f00*/  ULDC.64 UR4, c[0x0][0xa28] ;  /* 0x00028a0000047ab9 */ /* 0x000fe20000000a00 */
[----:B------:R-:W-:Y:S01]  /*8f10*/  IMAD.MOV.U32 R6, RZ, RZ, RZ ;  /* 0x000000ffff067224 */ /* 0x000fe200078e00ff */
[----:B------:R-:W-:Y:S01]  /*8f20*/  ISETP.NE.U32.AND P0, PT, RZ, UR4, PT ;  /* 0x00000004ff007c0c */ /* 0x000fe2000bf05070 */
[----:B------:R-:W-:-:S03]  /*8f30*/  ULDC.64 UR6, c[0x0][0xa18] ;  /* 0x0002860000067ab9 */ /* 0x000fc60000000a00 */
[----:B------:R-:W-:Y:S02]  /*8f40*/  ISETP.NE.AND.EX P0, PT, RZ, UR5, PT, P0 ;  /* 0x00000005ff007c0c */ /* 0x000fe4000bf05300 */
[----:B--2---:R-:W-:Y:S02]  /*8f50*/  LOP3.LUT R0, R0, 0xfffffff7, RZ, 0xc0, !PT ;  /* 0xfffffff700007812 */ /* 0x004fe400078ec0ff */
[----:B---3--:R-:W-:-:S09]  /*8f60*/  SHF.R.S32.HI R4, RZ, 0x1f, R29 ;  /* 0x0000001fff047819 */ /* 0x008fd2000001141d */
[C---:B------:R-:W-:Y:S01]  /*8f70*/  @P0 LEA R2, P1, R29.reuse, UR4, 0x2 ;  /* 0x000000041d020c11 */ /* 0x040fe2000f8210ff */
[C---:B------:R-:W-:Y:S01]  /*8f80*/  IMAD.SHL.U32 R23, R29.reuse, 0x4, RZ ;  /* 0x000000041d177824 */ /* 0x040fe200078e00ff */
[C-C-:B------:R-:W-:Y:S01]  /*8f90*/  SHF.L.U64.HI R24, R29.reuse, 0x2, R4.reuse ;  /* 0x000000021d187819 */ /* 0x140fe20000010204 */
[----:B------:R0:W-:Y:S01]  /*8fa0*/  STL [R1+0x2c], R4 ;  /* 0x00002c0401007387 */ /* 0x0001e20000100800 */
[----:B------:R-:W-:Y:S01]  /*8fb0*/  @P0 LEA.HI.X R3, R29, UR5, R4, 0x2, P1 ;  /* 0x000000051d030c11 */ /* 0x000fe200088f1404 */
[----:B------:R-:W-:-:S04]  /*8fc0*/  ULDC.64 UR4, c[0x0][0xa00] ;  /* 0x0002800000047ab9 */ /* 0x000fc80000000a00 */
[----:B------:R1:W2:Y:S01]  /*8fd0*/  @P0 LDG.E R6, desc[UR36][R2.64] ;  /* 0x0000002402060981 */ /* 0x0002a2000c1e1900 */
[----:B------:R-:W-:-:S04]  /*8fe0*/  ISETP.NE.U32.AND P0, PT, RZ, UR4, PT ;  /* 0x00000004ff007c0c */ /* 0x000fc8000bf05070 */
[----:B------:R-:W-:Y:S02]  /*8ff0*/  ISETP.NE.AND.EX P2, PT, RZ, UR5, PT, P0 ;  /* 0x00000005ff007c0c */ /* 0x000fe4000bf45300 */
[----:B------:R-:W-:Y:S02]  /*9000*/  ISETP.NE.U32.AND P0, PT, RZ, UR6, PT ;  /* 0x00000006ff007c0c */ /* 0x000fe4000bf05070 */
[----:B-1----:R-:W-:Y:S02]  /*9010*/  IADD3 R2, P1, R23, UR4, RZ ;  /* 0x0000000417027c10 */ /* 0x002fe4000ff3e0ff */
[----:B------:R-:W-:Y:S02]  /*9020*/  ISETP.NE.AND.EX P0, PT, RZ, UR7, PT, P0 ;  /* 0x00000007ff007c0c */ /* 0x000fe4000bf05300 */
[----:B------:R-:W-:Y:S01]  /*9030*/  IADD3.X R3, R24, UR5, RZ, P1, !PT ;  /* 0x0000000518037c10 */ /* 0x000fe20008ffe4ff */
[----:B------:R-:W-:-:S04]  /*9040*/  ULDC.64 UR4, c[0x0][0x418] ;  /* 0x0001060000047ab9 */ /* 0x000fc80000000a00 */
[----:B------:R-:W-:-:S05]  /*9050*/  @P2 LOP3.LUT R0, R0, 0x8, RZ, 0xfc, !PT ;  /* 0x0000000800002812 */ /* 0x000fca00078efcff */
[----:B------:R1:W-:Y:S01]  /*9060*/  STL [R1+0x4], R0 ;  /* 0x0000040001007387 */ /* 0x0003e20000100800 */
[----:B0-----:R-:W-:-:S04]  /*9070*/  @P0 IADD3 R4, P1, R23, UR6, RZ ;  /* 0x0000000617040c10 */ /* 0x001fc8000ff3e0ff */
[----:B------:R-:W-:Y:S01]  /*9080*/  @P0 IADD3.X R5, R24, UR7, RZ, P1, !PT ;  /* 0x0000000718050c10 */ /* 0x000fe20008ffe4ff */
[----:B-1----:R-:W-:-:S04]  /*9090*/  IMAD.MOV.U32 R0, RZ, RZ, RZ ;  /* 0x000000ffff007224 */ /* 0x002fc800078e00ff */
[----:B------:R-:W3:Y:S04]  /*90a0*/  @P0 LDG.E R4, desc[UR36][R4.64] ;  /* 0x0000002404040981 */ /* 0x000ee8000c1e1900 */
[----:B------:R-:W4:Y:S01]  /*90b0*/  @P2 LDG.E R0, desc[UR36][R2.64] ;  /* 0x0000002402002981 */ /* 0x000f22000c1e1900 */
[----:B------:R-:W-:-:S03]  /*90c0*/  UISETP.NE.U32.AND UP0, UPT, UR4, URZ, UPT ;  /* 0x0000003f0400728c */ /* 0x000fc6000bf05070 */
[----:B------:R-:W-:Y:S01]  /*90d0*/  ULDC UR4, c[0x0][0x424] ;  /* 0x0001090000047ab9 */ /* 0x000fe20000000800 */
[----:B------:R-:W-:-:S03]  /*90e0*/  UISETP.NE.AND.EX UP0, UPT, UR5, URZ, UPT, UP0 ;  /* 0x0000003f0500728c */ /* 0x000fc6000bf05300 */
[----:B------:R-:W-:Y:S01]  /*90f0*/  ULDC UR5, c[0x0][0x2f0] ;  /* 0x0000bc0000057ab9 */ /* 0x000fe20000000800 */
[----:B------:R-:W-:-:S04]  /*9100*/  USEL UR4, UR4, 0x1, UP0 ;  /* 0x0000000104047887 */ /* 0x000fc80008000000 */
[----:B------:R-:W-:Y:S01]  /*9110*/  UIMAD UR4, UR4, UR5, URZ ;  /* 0x00000005040472a4 */ /* 0x000fe2000f8e023f */
[----:B----4-:R0:W-:Y:S04]  /*9120*/  STL [R1+0x20], R0 ;  /* 0x0000200001007387 */ /* 0x0101e80000100800 */
[----:B--2---:R1:W-:Y:S04]  /*9130*/  STL [R1+0x14], R6 ;  /* 0x0000140601007387 */ /* 0x0043e80000100800 */
[----:B---3--:R1:W-:Y:S01]  /*9140*/  @P0 STL [R1+0x30], R4 ;  /* 0x0000300401000387 */ /* 0x0083e20000100800 */
[----:B0-----:R-:W-:Y:S01]  /*9150*/  MOV R0, UR4 ;  /* 0x0000000400007c02 */ /* 0x001fe20008000f00 */
[----:B------:R-:W-:Y:S06]  /*9160*/  @P0 BRA `(.L_x_13055) ;  /* 0x0000000000200947 */ /* 0x000fec0003800000 */
        /* <DEDUP_REMOVED lines=8> */
.L_x_13055:
[----:B01----:R-:W-:Y:S01]  /*91f0*/  IMAD.MOV.U32 R4, RZ, RZ, R29 ;  /* 0x000000ffff047224 */ /* 0x003fe200078e001d */
[----:B------:R-:W-:Y:S02]  /*9200*/  ULDC.64 UR4, c[0x0][0xa20] ;  /* 0x0002880000047ab9 */ /* 0x000fe40000000a00 */
[----:B------:R-:W-:Y:S02]  /*9210*/  ISETP.NE.U32.AND P0, PT, RZ, UR4, PT ;  /* 0x00000004ff007c0c */ /* 0x000fe4000bf05070 */
[----:B------:R0:W-:Y:S02]  /*9220*/  STL [R1], R4 ;  /* 0x0000000401007387 */ /* 0x0001e40000100800 */
[----:B------:R-:W-:-:S13]  /*9230*/  ISETP.NE.AND.EX P0, PT, RZ, UR5, PT, P0 ;  /* 0x00000005ff007c0c */ /* 0x000fda000bf05300 */
[----:B0-----:R-:W-:Y:S05]  /*9240*/  @!P0 BRA `(.L_x_13056) ;  /* 0x0000000000108947 */ /* 0x001fea0003800000 */
[----:B--2---:R-:W-:-:S04]  /*9250*/  IADD3 R2, P0, R23, UR4, RZ ;  /* 0x0000000417027c10 */ /* 0x004fc8000ff1e0ff */
[----:B------:R-:W-:-:S05]  /*9260*/  IADD3.X R3, R24, UR5, RZ, P0, !PT ;  /* 0x0000000518037c10 */ /* 0x000fca00087fe4ff */
[----:B------:R0:W5:Y:S01]  /*9270*/  LDG.E R0, desc[UR36][R2.64] ;  /* 0x0000002402007981 */ /* 0x000162000c1e1900 */
[----:B------:R-:W-:Y:S05]  /*9280*/  BRA `(.L_x_13057) ;  /* 0x0000000000247947 */ /* 0x000fea0003800000 */
.L_x_13056:
        /* <DEDUP_REMOVED lines=9> */
.L_x_13057:
        /* <DEDUP_REMOVED lines=43> */
.L_x_13059:
[----:B------:R-:W-:Y:S05]  /*95d0*/  BSYNC B0 ;  /* 0x0000000000007941 */ /* 0x000fea0003800000 */
.L_x_13058:
        /* <DEDUP_REMOVED lines=25> */
.L_x_13061:
        /* <DEDUP_REMOVED lines=20> */
.L_x_13064:
[----:B------:R-:W-:Y:S05]  /*98b0*/  BSYNC B6 ;  /* 0x0000000000067941 */ /* 0x000fea0003800000 */
.L_x_13063:
        /* <DEDUP_REMOVED lines=20> */
.L_x_13067:
        /* <DEDUP_REMOVED lines=15> */
.L_x_13066:
[----:B------:R-:W-:Y:S05]  /*9af0*/  BSYNC B6 ;  /* 0x0000000000067941 */ /* 0x000fea0003800000 */
.L_x_13065:
[----:B------:R-:W2:Y:S01]  /*9b00*/  LDL R21, [R1] ;  /* 0x0000000001157983 */ /* 0x000ea20000100800 */
[----:B------:R-:W-:Y:S01]  /*9b10*/  ULDC.64 UR4, c[0x0][0x9f8] ;  /* 0x00027e0000047ab9 */ /* 0x000fe20000000a00 */
[----:B------:R-:W0:Y:S01]  /*9b20*/  LDC R6, c[0x0][0x430] ;  /* 0x00010c00ff067b82 */ /* 0x000e220000000800 */
[----:B------:R-:W-:Y:S01]  /*9b30*/  ISETP.NE.U32.AND P0, PT, RZ, UR4, PT ;  /* 0x00000004ff007c0c */ /* 0x000fe2000bf05070 */
[----:B------:R-:W3:Y:S03]  /*9b40*/  LDL R26, [R1+0x34] ;  /* 0x00003400011a7983 */ /* 0x000ee60000100800 */
[----:B------:R-:W-:Y:S01]  /*9b50*/  ISETP.NE.AND.EX P0, PT, RZ, UR5, PT, P0 ;  /* 0x00000005ff007c0c */ /* 0x000fe2000bf05300 */
[----:B------:R-:W4:Y:S04]  /*9b60*/  LDL R5, [R1+0xc] ;  /* 0x00000c0001057983 */ /* 0x000f280000100800 */
[----:B------:R-:W4:Y:S01]  /*9b70*/  LDL R4, [R1+0x14] ;  /* 0x0000140001047983 */ /* 0x000f220000100800 */
[----:B------:R-:W1:Y:S07]  /*9b80*/  S2R R7, SR_TID.X ;  /* 0x0000000000077919 */ /* 0x000e6e0000002100 */
[----:B------:R-:W-:Y:S01]  /*9b90*/  @P0 IADD3 R2, P1, R23, UR4, RZ ;  /* 0x0000000417020c10 */ /* 0x000fe2000ff3e0ff */
[----:B------:R-:W1:Y:S03]  /*9ba0*/  S2R R0, SR_TID.X ;  /* 0x0000000000007919 */ /* 0x000e660000002100 */
[----:B------:R-:W-:Y:S01]  /*9bb0*/  @P0 IADD3.X R3, R24, UR5, RZ, P1, !PT ;  /* 0x0000000518030c10 */ /* 0x000fe20008ffe4ff */
[----:B------:R-:W4:Y:S01]  /*9bc0*/  LDL.LU R20, [R1+0x4] ;  /* 0x0000040001147983 */ /* 0x000f220000300800 */
[----:B0-----:R-:W-:-:S03]  /*9bd0*/  ISETP.NE.AND P2, PT, R6, 0x1, PT ;  /* 0x000000010600780c */ /* 0x001fc60003f45270 */
[----:B------:R-:W4:Y:S04]  /*9be0*/  LDL R9, [R1+0x48] ;  /* 0x0000480001097983 */ /* 0x000f280000100800 */
[----:B--2---:R0:W2:Y:S01]  /*9bf0*/  @P0 LDG.E R21, desc[UR36][R2.64] ;  /* 0x0000002402150981 */ /* 0x0040a2000c1e1900 */
[----:B-1----:R-:W-:Y:S01]  /*9c00*/  IMAD.SHL.U32 R7, R7, 0x10, RZ ;  /* 0x0000001007077824 */ /* 0x002fe200078e00ff */
[----:B------:R-:W-:Y:S01]  /*9c10*/  LOP3.LUT R0, R0, 0x7f, RZ, 0xc0, !PT ;  /* 0x0000007f00007812 */ /* 0x000fe200078ec0ff */
[----:B---3--:R-:W-:-:S03]  /*9c20*/  VIADD R26, R26, 0xffffffff ;  /* 0xffffffff1a1a7836 */ /* 0x008fc60000000000 */
[----:B0-----:R-:W0:Y:S01]  /*9c30*/  @P2 LDC R3, c[0x0][0x434] ;  /* 0x00010d00ff032b82 */ /* 0x001e220000000800 */
[----:B------:R-:W-:Y:S01]  /*9c40*/  IMAD.SHL.U32 R8, R26, 0x80, RZ ;  /* 0x000000801a087824 */ /* 0x000fe200078e00ff */
[----:B------:R-:W-:Y:S02]  /*9c50*/  SHF.R.U32.HI R0, RZ, 0x3, R0 ;  /* 0x00000003ff007819 */ /* 0x000fe40000011600 */
[----:B------:R-:W-:-:S04]  /*9c60*/  LOP3.LUT R7, R7, 0x70, RZ, 0xc0, !PT ;  /* 0x0000007007077812 */ /* 0x000fc800078ec0ff */
[----:B------:R-:W1:Y:S01]  /*9c70*/  @P2 LDC R2, c[0x0][0x438] ;  /* 0x00010e00ff022b82 */ /* 0x000e620000000800 */
[----:B------:R-:W-:Y:S01]  /*9c80*/  LOP3.LUT R0, R8, R0, R7, 0xfe, !PT ;  /* 0x0000000008007212 */ /* 0x000fe200078efe07 */
[----:B--2---:R-:W-:Y:S03]  /*9c90*/  @P0 STL [R1], R21 ;  /* 0x0000001501000387 */ /* 0x004fe60000100800 */
[C---:B----4-:R-:W-:Y:S01]  /*9ca0*/  ISETP.GE.AND P0, PT, R0.reuse, R5, PT ;  /* 0x000000050000720c */ /* 0x050fe20003f06270 */
[----:B------:R-:W-:-:S04]  /*9cb0*/  IMAD.IADD R0, R0, 0x1, R4 ;  /* 0x0000000100007824 */ /* 0x000fc800078e0204 */
[----:B0-----:R-:W-:-:S04]  /*9cc0*/  @P2 IMAD.HI.U32 R3, R0, R3, RZ ;  /* 0x0000000300032227 */ /* 0x001fc800078e00ff */
[----:B------:R-:W-:Y:S01]  /*9cd0*/  IMAD.MOV.U32 R4, RZ, RZ, R0 ;  /* 0x000000ffff047224 */ /* 0x000fe200078e0000 */
[----:B-1----:R-:W-:-:S03]  /*9ce0*/  @P2 SHF.R.U32.HI R4, RZ, R2, R3 ;  /* 0x00000002ff042219 */ /* 0x002fc60000011603 */
[----:B------:R-:W0:Y:S02]  /*9cf0*/  @!P0 LDC.64 R2, c[0x0][0x428] ;  /* 0x00010a00ff028b82 */ /* 0x000e240000000a00 */
[----:B------:R-:W-:-:S04]  /*9d00*/  IMAD.MOV R5, RZ, RZ, -R4 ;  /* 0x000000ffff057224 */ /* 0x000fc800078e0a04 */
[----:B------:R-:W-:Y:S01]  /*9d10*/  IMAD R0, R6, R5, R0 ;  /* 0x0000000506007224 */ /* 0x000fe200078e0200 */
[----:B------:R-:W-:Y:S02]  /*9d20*/  SHF.R.S32.HI R6, RZ, 0x1f, R21 ;  /* 0x0000001fff067819 */ /* 0x000fe40000011415 */
[----:B------:R-:W-:-:S03]  /*9d30*/  @!P0 SHF.R.S32.HI R5, RZ, 0x1f, R4 ;  /* 0x0000001fff058819 */ /* 0x000fc60000011404 */
[-C--:B0-----:R-:W-:Y:S02]  /*9d40*/  @!P0 IMAD R7, R6, R2.reuse, RZ ;  /* 0x0000000206078224 */ /* 0x081fe400078e02ff */
[----:B------:R-:W-:-:S04]  /*9d50*/  @!P0 IMAD.WIDE.U32 R4, R21, R2, R4 ;  /* 0x0000000215048225 */ /* 0x000fc800078e0004 */
[----:B------:R-:W-:Y:S02]  /*9d60*/  @!P0 IMAD R7, R21, R3, R7 ;  /* 0x0000000315078224 */ /* 0x000fe400078e0207 */
[----:B------:R-:W0:Y:S01]  /*9d70*/  @!P0 LDC.64 R2, c[0x0][0x418] ;  /* 0x00010600ff028b82 */ /* 0x000e220000000a00 */
[----:B------:R0:W-:Y:S01]  /*9d80*/  STL [R1+0x18], R6 ;  /* 0x0000180601007387 */ /* 0x0001e20000100800 */
[----:B------:R-:W-:Y:S01]  /*9d90*/  @!P0 IMAD.IADD R7, R5, 0x1, R7 ;  /* 0x0000000105078824 */ /* 0x000fe200078e0207 */
[----:B0-----:R-:W-:Y:S01]  /*9da0*/  @!P0 LEA R6, P1, R4, R2, 0x2 ;  /* 0x0000000204068211 */ /* 0x001fe200078210ff */
[----:B------:R-:W-:-:S03]  /*9db0*/  IMAD.MOV.U32 R2, RZ, RZ, RZ ;  /* 0x000000ffff027224 */ /* 0x000fc600078e00ff */
[----:B------:R-:W-:-:S05]  /*9dc0*/  @!P0 LEA.HI.X R7, R4, R3, R7, 0x2, P1 ;  /* 0x0000000304078211 */ /* 0x000fca00008f1407 */
[----:B------:R0:W5:Y:S01]  /*9dd0*/  @!P0 LDG.E R2, desc[UR36][R6.64] ;  /* 0x0000002406028981 */ /* 0x000162000c1e1900 */
[----:B------:R-:W-:-:S04]  /*9de0*/  LOP3.LUT R20, R20, 0xfffffffb, RZ, 0xc0, !PT ;  /* 0xfffffffb14147812 */ /* 0x000fc800078ec0ff */
[----:B------:R-:W-:Y:S02]  /*9df0*/  @P2 LOP3.LUT R20, R20, 0x4, RZ, 0xfc, !PT ;  /* 0x0000000414142812 */ /* 0x000fe400078efcff */
[----:B------:R-:W-:Y:S02]  /*9e00*/  ISETP.NE.AND P2, PT, R9, 0x3, PT ;  /* 0x000000030900780c */ /* 0x000fe40003f45270 */
[----:B------:R-:W-:-:S11]  /*9e10*/  LOP3.LUT R20, R20, 0xfffffffd, RZ, 0xc0, !PT ;  /* 0xfffffffd14147812 */ /* 0x000fd600078ec0ff */
[----:B------:R-:W-:-:S05]  /*9e20*/  @P2 LOP3.LUT R20, R20, 0x2, RZ, 0xfc, !PT ;  /* 0x0000000214142812 */ /* 0x000fca00078efcff */
[----:B------:R0:W-:Y:S01]  /*9e30*/  STL [R1+0x4], R20 ;  /* 0x0000041401007387 */ /* 0x0001e20000100800 */
[----:B------:R-:W-:-:S03]  /*9e40*/  UMOV UR4, 0xffffffff ;  /* 0xffffffff00047882 */ /* 0x000fc60000000000 */
[----:B------:R-:W-:Y:S05]  /*9e50*/  BRA.DIV UR4, `(.L_x_13068) ;  /* 0x0000004204ac7947 */ /* 0x000fea000b800000 */
.L_x_13132:
[----:B------:R-:W-:Y:S01]  /*9e60*/  LOP3.LUT R24, R18, 0xffff, RZ, 0xc0, !PT ;  /* 0x0000ffff12187812 */ /* 0x000fe200078ec0ff */
[----:B------:R-:W-:Y:S06]  /*9e70*/  @!P2 BRA `(.L_x_13069) ;  /* 0x000000000004a947 */ /* 0x000fec0003800000 */
[----:B------:R-:W-:Y:S01]  /*9e80*/  BPT.TRAP 0x1 ;  /* 0x000000040000795c */ /* 0x000fe20000300000 */
.L_x_13069:
[----:B0-----:R-:W-:Y:S01]  /*9e90*/  SHF.R.S32.HI R6, RZ, 0x1f, R0 ;  /* 0x0000001fff067819 */ /* 0x001fe20000011400 */
        /* <DEDUP_REMOVED lines=22> */
.L_x_13133:
[----:B------:R-:W-:Y:S05]  /*a000*/  BSYNC B0 ;  /* 0x0000000000007941 */ /* 0x000fea0003800000 */
.L_x_13070:
[----:B------:R-:W2:Y:S01]  /*a010*/  LDL R11, [R1+0xc] ;  /* 0x00000c00010b7983 */ /* 0x000ea20000100800 */
[----:B------:R-:W-:Y:S01]  /*a020*/  ULDC.64 UR4, c[0x0][0x300] ;  /* 0x0000c00000047ab9 */ /* 0x000fe20000000a00 */
[----:B------:R-:W-:Y:S02]  /*a030*/  ULDC.64 UR6, c[0x0][0x2e8] ;  /* 0x0000ba0000067ab9 */ /* 0x000fe40000000a00 */
[----:B------:R-:W3:Y:S01]  /*a040*/  LDL.LU R9, [R1+0x4] ;  /* 0x0000040001097983 */ /* 0x000ee20000300800 */
[----:B------:R-:W-:Y:S02]  /*a050*/  IMAD R6, R6, UR4, RZ ;  /* 0x0000000406067c24 */ /* 0x000fe4000f8e02ff */
[C---:B0-----:R-:W-:Y:S01]  /*a060*/  IMAD.WIDE.U32 R4, R0.reuse, UR4, RZ ;  /* 0x0000000400047c25 */ /* 0x041fe2000f8e00ff */
[----:B------:R-:W0:Y:S03]  /*a070*/  S2R R10, SR_TID.X ;  /* 0x00000000000a7919 */ /* 0x000e260000002100 */
[----:B------:R-:W-:Y:S01]  /*a080*/  IMAD R6, R0, UR5, R6 ;  /* 0x0000000500067c24 */ /* 0x000fe2000f8e0206 */
[----:B------:R-:W-:Y:S01]  /*a090*/  ULDC.64 UR4, c[0x0][0x310] ;  /* 0x0000c40000047ab9 */ /* 0x000fe20000000a00 */
[----:B------:R-:W1:Y:S01]  /*a0a0*/  S2R R12, SR_TID.X ;  /* 0x00000000000c7919 */ /* 0x000e620000002100 */
[----:B------:R-:W-:-:S02]  /*a0b0*/  IMAD R7, R7, UR4, RZ ;  /* 0x0000000407077c24 */ /* 0x000fc4000f8e02ff */
[----:B------:R-:W-:Y:S02]  /*a0c0*/  IMAD.IADD R5, R5, 0x1, R6 ;  /* 0x0000000105057824 */ /* 0x000fe400078e0206 */
[C---:B------:R-:W-:Y:S02]  /*a0d0*/  IMAD R7, R2.reuse, UR5, R7 ;  /* 0x0000000502077c24 */ /* 0x040fe4000f8e0207 */
[----:B------:R-:W-:Y:S01]  /*a0e0*/  IMAD.WIDE.U32 R4, R2, UR4, R4 ;  /* 0x0000000402047c25 */ /* 0x000fe2000f8e0004 */
[----:B------:R-:W-:-:S03]  /*a0f0*/  ULDC.64 UR4, c[0x0][0x308] ;  /* 0x0000c20000047ab9 */ /* 0x000fc60000000a00 */
[----:B------:R-:W-:Y:S02]  /*a100*/  IMAD.IADD R5, R5, 0x1, R7 ;  /* 0x0000000105057824 */ /* 0x000fe400078e0207 */
[----:B------:R-:W-:Y:S01]  /*a110*/  IMAD.WIDE.U32 R4, R24, UR4, R4 ;  /* 0x0000000418047c25 */ /* 0x000fe2000f8e0004 */
[----:B------:R-:W-:Y:S02]  /*a120*/  ULDC UR4, c[0x0][0x2f4] ;  /* 0x0000bd0000047ab9 */ /* 0x000fe40000000800 */
[----:B------:R-:W-:Y:S01]  /*a130*/  ISETP.GE.AND P2, PT, R28, UR4, PT ;  /* 0x000000041c007c0c */ /* 0x000fe2000bf46270 */
[----:B------:R-:W-:Y:S01]  /*a140*/  IMAD R2, R24, UR5, R5 ;  /* 0x0000000518027c24 */ /* 0x000fe2000f8e0205 */
[----:B------:R-:W-:Y:S01]  /*a150*/  LEA R0, P0, R4, UR6, 0x1 ;  /* 0x0000000604007c11 */ /* 0x000fe2000f8008ff */
[----:B------:R-:W-:-:S03]  /*a160*/  UMOV UR4, 0xffffffff ;  /* 0xffffffff00047882 */ /* 0x000fc60000000000 */
[----:B------:R-:W-:Y:S02]  /*a170*/  LEA.HI.X R2, R4, UR7, R2, 0x1, P0 ;  /* 0x0000000704027c11 */ /* 0x000fe400080f0c02 */
[----:B0-----:R-:W-:-:S04]  /*a180*/  LOP3.LUT R10, R10, 0x7f, RZ, 0xc0, !PT ;  /* 0x0000007f0a0a7812 */ /* 0x001fc800078ec0ff */
[----:B------:R-:W-:-:S04]  /*a190*/  SHF.R.U32.HI R10, RZ, 0x3, R10 ;  /* 0x00000003ff0a7819 */ /* 0x000fc8000001160a */
[----:B--2---:R-:W-:Y:S01]  /*a1a0*/  IADD3 R4, -R10, R11, -R8 ;  /* 0x0000000b0a047210 */ /* 0x004fe20007ffe908 */
[C---:B-1----:R-:W-:Y:S02]  /*a1b0*/  IMAD.SHL.U32 R10, R12.reuse, 0x8, RZ ;  /* 0x000000080c0a7824 */ /* 0x042fe400078e00ff */
[----:B------:R-:W-:Y:S01]  /*a1c0*/  IMAD.SHL.U32 R11, R12, 0x8, RZ ;  /* 0x000000080c0b7824 */ /* 0x000fe200078e00ff */
[----:B---3--:R-:W-:Y:S02]  /*a1d0*/  LOP3.LUT R9, R9, 0xfffffffe, RZ, 0xc0, !PT ;  /* 0xfffffffe09097812 */ /* 0x008fe400078ec0ff */
[----:B------:R-:W-:Y:S02]  /*a1e0*/  LOP3.LUT R10, R10, 0x1f8, RZ, 0xc0, !PT ;  /* 0x000001f80a0a7812 */ /* 0x000fe400078ec0ff */
[----:B------:R-:W-:Y:S02]  /*a1f0*/  @P2 LOP3.LUT R9, R9, 0x1, RZ, 0xfc, !PT ;  /* 0x0000000109092812 */ /* 0x000fe400078efcff */
[----:B------:R-:W-:-:S02]  /*a200*/  LOP3.LUT R10, R10, 0x38, R12, 0x78, !PT ;  /* 0x000000380a0a7812 */ /* 0x000fc400078e780c */
[----:B------:R-:W-:Y:S01]  /*a210*/  ISETP.GE.AND P0, PT, R4, 0x1, PT ;  /* 0x000000010400780c */ /* 0x000fe20003f06270 */
[----:B------:R0:W-:Y:S01]  /*a220*/  STL [R1+0x4], R9 ;  /* 0x0000040901007387 */ /* 0x0001e20000100800 */
[----:B------:R-:W-:-:S05]  /*a230*/  LOP3.LUT R10, R10, 0x200, R11, 0xf8, !PT ;  /* 0x000002000a0a7812 */ /* 0x000fca00078ef80b */
[----:B------:R-:W-:Y:S01]  /*a240*/  IMAD R5, R25, 0x2000, R10 ;  /* 0x0000200019057824 */ /* 0x000fe200078e020a */
[----:B------:R-:W-:Y:S06]  /*a250*/  BRA.DIV UR4, `(.L_x_13072) ;  /* 0x0000003e04f47947 */ /* 0x000fec000b800000 */
[----:B------:R-:W1:Y:S01]  /*a260*/  SHFL.IDX PT, R7, R0, RZ, 0x181f ;  /* 0x00181fff00077589 */ /* 0x000e6200000e0000 */
[----:B------:R-:W-:-:S03]  /*a270*/  @P0 IMAD R8, R5, 0x2, R22 ;  /* 0x0000000205080824 */ /* 0x000fc600078e0216 */
[----:B------:R-:W2:Y:S01]  /*a280*/  SHFL.IDX PT, R6, R2, RZ, 0x181f ;  /* 0x00181fff02067589 */ /* 0x000ea200000e0000 */
[----:B-1----:R-:W-:-:S05]  /*a290*/  @P0 LEA R7, P1, R28, R7, 0x1 ;  /* 0x000000071c070211 */ /* 0x002fca00078208ff */
[----:B--2---:R-:W-:Y:S01]  /*a2a0*/  @P0 IMAD.X R6, RZ, RZ, R6, P1 ;  /* 0x000000ffff060224 */ /* 0x004fe200008e0606 */
[----:B------:R-:W-:-:S04]  /*a2b0*/  ISETP.GE.AND P1, PT, R4, 0x11, PT ;  /* 0x000000110400780c */ /* 0x000fc80003f26270 */
[----:B------:R-:W-:-:S04]  /*a2c0*/  @P0 LOP3.LUT R7, R7, R6, RZ, 0x3c, !PT ;  /* 0x0000000607070212 */ /* 0x000fc800078e3cff */
[----:B------:R-:W-:-:S04]  /*a2d0*/  @P0 LOP3.LUT R6, R7, R6, RZ, 0x3c, !PT ;  /* 0x0000000607060212 */ /* 0x000fc800078e3cff */
[----:B------:R-:W-:-:S05]  /*a2e0*/  @P0 LOP3.LUT R7, R7, R6, RZ, 0x3c, !PT ;  /* 0x0000000607070212 */ /* 0x000fca00078e3cff */
[----:B------:R-:W-:Y:S01]  /*a2f0*/  @!PT LDS RZ, [RZ] ;  /* 0x00000000fffff984 */ /* 0x000fe20000000800 */
[----:B------:R1:W-:Y:S04]  /*a300*/  @P0 LDGSTS.E.BYPASS.LTC128B.128 [R8+0xe400], desc[UR36][R6.64], !P2 ;  /* 0x0e40000006080fae */ /* 0x0003e8000d101d64 */
[----:B-1----:R-:W1:Y:S01]  /*a310*/  SHFL.IDX PT, R7, R0, 0x1, 0x181f ;  /* 0x00381f0000077f89 */ /* 0x002e6200000e0000 */
[----:B------:R-:W-:-:S03]  /*a320*/  @P1 IMAD R8, R5, 0x2, R22 ;  /* 0x0000000205081824 */ /* 0x000fc600078e0216 */
[----:B------:R-:W2:Y:S01]  /*a330*/  SHFL.IDX PT, R6, R2, 0x1, 0x181f ;  /* 0x00381f0002067f89 */ /* 0x000ea200000e0000 */
[----:B-1----:R-:W-:-:S05]  /*a340*/  @P1 LEA R7, P0, R28, R7, 0x1 ;  /* 0x000000071c071211 */ /* 0x002fca00078008ff */
[----:B--2---:R-:W-:-:S05]  /*a350*/  @P1 IMAD.X R6, RZ, RZ, R6, P0 ;  /* 0x000000ffff061224 */ /* 0x004fca00000e0606 */
[----:B------:R-:W-:-:S04]  /*a360*/  @P1 LOP3.LUT R7, R7, R6, RZ, 0x3c, !PT ;  /* 0x0000000607071212 */ /* 0x000fc800078e3cff */
[----:B------:R-:W-:-:S04]  /*a370*/  @P1 LOP3.LUT R6, R7, R6, RZ, 0x3c, !PT ;  /* 0x0000000607061212 */ /* 0x000fc800078e3cff */
[----:B------:R-:W-:-:S05]  /*a380*/  @P1 LOP3.LUT R7, R7, R6, RZ, 0x3c, !PT ;  /* 0x0000000607071212 */ /* 0x000fca00078e3cff */
[----:B------:R1:W-:Y:S01]  /*a390*/  @P1 LDGSTS.E.BYPASS.LTC128B.128 [R8+0xec00], desc[UR36][R6.64], !P2 ;  /* 0x0ec0000006081fae */ /* 0x0003e2000d101d64 */
[----:B------:R-:W-:-:S03]  /*a3a0*/  ISETP.GE.AND P1, PT, R4, 0x21, PT ;  /* 0x000000210400780c */ /* 0x000fc60003f26270 */
[----:B-1----:R-:W1:Y:S10]  /*a3b0*/  SHFL.IDX PT, R7, R0, 0x2, 0x181f ;  /* 0x00581f0000077f89 */ /* 0x002e7400000e0000 */
[----:B------:R-:W-:Y:S01]  /*a3c0*/  @P1 IMAD R8, R5, 0x2, R22 ;  /* 0x0000000205081824 */ /* 0x000fe200078e0216 */
[----:B------:R-:W2:Y:S01]  /*a3d0*/  SHFL.IDX PT, R6, R2, 0x2, 0x181f ;  /* 0x00581f0002067f89 */ /* 0x000ea200000e0000 */
[----:B-1----:R-:W-:-:S04]  /*a3e0*/  @P1 LEA R7, P0, R28, R7, 0x1 ;  /* 0x000000071c071211 */ /* 0x002fc800078008ff */
[----:B--2---:R-:W-:-:S04]  /*a3f0*/  @P1 IADD3.X R6, RZ, R6, RZ, P0, !PT ;  /* 0x00000006ff061210 */ /* 0x004fc800007fe4ff */
        /* <DEDUP_REMOVED lines=37> */
[----:B------:R-:W2:Y:S04]  /*a650*/  SHFL.IDX PT, R6, R2, 0x6, 0x181f ;  /* 0x00d81f0002067f89 */ /* 0x000ea800000e0000 */
[----:B------:R-:W3:Y:S04]  /*a660*/  SHFL.IDX PT, R2, R2, 0x7, 0x181f ;  /* 0x00f81f0002027f89 */ /* 0x000ee800000e0000 */
[----:B------:R-:W4:Y:S01]  /*a670*/  SHFL.IDX PT, R0, R0, 0x7, 0x181f ;  /* 0x00f81f0000007f89 */ /* 0x000f2200000e0000 */
[----:B-1----:R-:W-:-:S05]  /*a680*/  @P1 LEA R7, P0, R28, R7, 0x1 ;  /* 0x000000071c071211 */ /* 0x002fca00078008ff */
[----:B--2---:R-:W-:-:S05]  /*a690*/  @P1 IMAD.X R6, RZ, RZ, R6, P0 ;  /* 0x000000ffff061224 */ /* 0x004fca00000e0606 */
[----:B------:R-:W-:-:S04]  /*a6a0*/  @P1 LOP3.LUT R7, R7, R6, RZ, 0x3c, !PT ;  /* 0x0000000607071212 */ /* 0x000fc800078e3cff */
[----:B------:R-:W-:-:S04]  /*a6b0*/  @P1 LOP3.LUT R6, R7, R6, RZ, 0x3c, !PT ;  /* 0x0000000607061212 */ /* 0x000fc800078e3cff */
[----:B------:R-:W-:-:S05]  /*a6c0*/  @P1 LOP3.LUT R7, R7, R6, RZ, 0x3c, !PT ;  /* 0x0000000607071212 */ /* 0x000fca00078e3cff */
[----:B---34-:R1:W-:Y:S02]  /*a6d0*/  @P1 LDGSTS.E.BYPASS.LTC128B.128 [R8+0x11400], desc[UR36][R6.64], !P2 ;  /* 0x1140000006081fae */ /* 0x0183e4000d101d64 */
.L_x_13151:
[----:B------:R-:W-:-:S13]  /*a6e0*/  ISETP.GE.AND P0, PT, R4, 0x71, PT ;  /* 0x000000710400780c */ /* 0x000fda0003f06270 */
[----:B01----:R-:W-:Y:S02]  /*a6f0*/  @P0 LEA R6, P1, R28, R0, 0x1 ;  /* 0x000000001c060211 */ /* 0x003fe400078208ff */
[----:B------:R-:W-:-:S03]  /*a700*/  @P0 LEA R5, R5, R22, 0x1 ;  /* 0x0000001605050211 */ /* 0x000fc600078e08ff */
[----:B------:R-:W-:-:S05]  /*a710*/  @P0 IMAD.X R7, RZ, RZ, R2, P1 ;  /* 0x000000ffff070224 */ /* 0x000fca00008e0602 */
[----:B------:R-:W-:Y:S01]  /*a720*/  @!PT LDS RZ, [RZ] ;  /* 0x00000000fffff984 */ /* 0x000fe20000000800 */
[----:B------:R-:W-:Y:S01]  /*a730*/  @!PT LDS RZ, [RZ] ;  /* 0x00000000fffff984 */ /* 0x000fe20000000800 */
[----:B------:R-:W-:Y:S01]  /*a740*/  @!PT LDS RZ, [RZ] ;  /* 0x00000000fffff984 */ /* 0x000fe20000000800 */
[----:B------:R0:W-:Y:S01]  /*a750*/  @P0 LDGSTS.E.BYPASS.LTC128B.128 [R5+0x11c00], desc[UR36][R6.64], !P2 ;  /* 0x11c0000006050fae */ /* 0x0001e2000d101d64 */
[----:B------:R-:W-:Y:S01]  /*a760*/  PLOP3.LUT P0, PT, PT, PT, PT, 0x80, 0x0 ;  /* 0x000000000000781c */ /* 0x000fe20003f0f070 */
[----:B------:R-:W-:-:S12]  /*a770*/  NOP ;  /* 0x0000000000007918 */ /* 0x000fd80000000000 */
.L_x_13073:
        /* <DEDUP_REMOVED lines=11> */
.L_x_13074:
[----:B------:R1:W5:Y:S01]  /*a830*/  LDL R0, [R1+0x4] ;  /* 0x0000040001007983 */ /* 0x0003620000100800 */
[----:B------:R1:W-:Y:S03]  /*a840*/  SYNCS.ARRIVE.TRANS64.A1T0 RZ, [R3+URZ+0x16830], RZ ;  /* 0x016830ff03ff79a7 */ /* 0x0003e6000810003f */
[----:B0-----:R1:W5:Y:S04]  /*a850*/  LDL.LU R5, [R1+0x20] ;  /* 0x0000200001057983 */ /* 0x0013680000300800 */
[----:B------:R1:W5:Y:S02]  /*a860*/  LDL.LU R4, [R1+0x2c] ;  /* 0x00002c0001047983 */ /* 0x0003640000300800 */
[----:B------:R-:W-:Y:S05]  /*a870*/  WARPSYNC.ALL ;  /* 0x0000000000007948 */ /* 0x000fea0003800000 */
[----:B------:R-:W-:Y:S01]  /*a880*/  ULDC.64 UR4, c[0x0][0x298] ;  /* 0x0000a60000047ab9 */ /* 0x000fe20000000a00 */
[----:B------:R-:W-:Y:S01]  /*a890*/  VIADD R2, R22, 0x8400 ;  /* 0x0000840016027836 */ /* 0x000fe20000000000 */
[----:B------:R-:W-:Y:S01]  /*a8a0*/  BSSY B6, `(.L_x_13075) ;  /* 0x000001f000067945 */ /* 0x000fe20003800000 */
[----:B------:R-:W-:Y:S03]  /*a8b0*/  BAR.SYNC.DEFER_BLOCKING 0x8, 0x200 ;  /* 0x0208000000007b1d */ /* 0x000fe60000010000 */
[----:B------:R-:W-:-:S02]  /*a8c0*/  LOP3.LUT P0, RZ, R2, 0x3ff, RZ, 0xc0, !PT ;  /* 0x000003ff02ff7812 */ /* 0x000fc4000780c0ff */
[----:B-----5:R-:W-:Y:S02]  /*a8d0*/  LOP3.LUT P1, RZ, R0, 0x8, RZ, 0xc0, !PT ;  /* 0x0000000800ff7812 */ /* 0x020fe4000782c0ff */
[----:B------:R-:W-:Y:S01]  /*a8e0*/  SHF.R.S32.HI R0, RZ, 0x1f, R5 ;  /* 0x0000001fff007819 */ /* 0x000fe20000011405 */
[----:B-1----:R-:W-:Y:S01]  /*a8f0*/  IMAD.WIDE.U32 R2, R5, UR4, RZ ;  /* 0x0000000405027c25 */ /* 0x002fe2000f8e00ff */
[----:B------:R-:W-:Y:S02]  /*a900*/  SEL R29, R29, RZ, !P1 ;  /* 0x000000ff1d1d7207 */ /* 0x000fe40004800000 */
[----:B------:R-:W-:Y:S01]  /*a910*/  SEL R4, R4, RZ, !P1 ;  /* 0x000000ff04047207 */ /* 0x000fe20004800000 */
[----:B------:R-:W-:Y:S01]  /*a920*/  IMAD R0, R0, UR4, RZ ;  /* 0x0000000400007c24 */ /* 0x000fe2000f8e02ff */
[----:B------:R0:W-:Y:S03]  /*a930*/  STL.64 [R1+0x20], R2 ;  /* 0x0000200201007387 */ /* 0x0001e60000100a00 */
[----:B------:R-:W-:Y:S01]  /*a940*/  IMAD R0, R5, UR5, R0 ;  /* 0x0000000505007c24 */ /* 0x000fe2000f8e0200 */
[----:B------:R0:W-:Y:S03]  /*a950*/  STL [R1+0x38], R4 ;  /* 0x0000380401007387 */ /* 0x0001e60000100800 */
[----:B------:R-:W-:-:S05]  /*a960*/  IMAD.IADD R0, R3, 0x1, R0 ;  /* 0x0000000103007824 */ /* 0x000fca00078e0200 */
[----:B------:R0:W-:Y:S01]  /*a970*/  STL [R1+0x2c], R0 ;  /* 0x00002c0001007387 */ /* 0x0001e20000100800 */
[----:B------:R-:W-:Y:S05]  /*a980*/  @!P0 BRA `(.L_x_13076) ;  /* 0x0000000000408947 */ /* 0x000fea0003800000 */
[----:B0-----:R-:W-:Y:S01]  /*a990*/  MOV R2, 0x0 ;  /* 0x0000000000027802 */ /* 0x001fe20000000f00 */
        /* <DEDUP_REMOVED lines=15> */
.L_x_13076:
[----:B------:R-:W-:Y:S05]  /*aa90*/  BSYNC B6 ;  /* 0x0000000000067941 */ /* 0x000fea0003800000 */
.L_x_13075:
[----:B0-----:R-:W2:Y:S01]  /*aaa0*/  LDL.LU R2, [R1+0x2c] ;  /* 0x00002c0001027983 */ /* 0x001ea20000300800 */
[----:B------:R-:W0:Y:S01]  /*aab0*/  LDC R9, c[0x0][0x448] ;  /* 0x00011200ff097b82 */ /* 0x000e220000000800 */
[----:B------:R-:W-:Y:S01]  /*aac0*/  ULDC.64 UR4, c[0x0][0x2d8] ;  /* 0x0000b60000047ab9 */ /* 0x000fe20000000a00 */
[----:B------:R-:W-:Y:S01]  /*aad0*/  ULDC.64 UR6, c[0x0][0x2e0] ;  /* 0x0000b80000067ab9 */ /* 0x000fe20000000a00 */
[----:B------:R-:W3:Y:S01]  /*aae0*/  LDL.LU.64 R20, [R1+0x20] ;  /* 0x0000200001147983 */ /* 0x000ee20000300a00 */
[----:B------:R-:W-:-:S03]  /*aaf0*/  ULDC.64 UR8, c[0x0][0x280] ;  /* 0x0000a00000087ab9 */ /* 0x000fc60000000a00 */
[----:B------:R-:W4:Y:S04]  /*ab00*/  LDL.LU R0, [R1+0x38] ;  /* 0x0000380001007983 */ /* 0x000f280000300800 */
[----:B------:R1:W5:Y:S01]  /*ab10*/  LDL R10, [R1+0x1c] ;  /* 0x00001c00010a7983 */ /* 0x0003620000100800 */
[----:B0-----:R-:W-:-:S13]  /*ab20*/  ISETP.NE.AND P0, PT, R9, 0x1, PT ;  /* 0x000000010900780c */ /* 0x001fda0003f05270 */
[----:B------:R-:W0:Y:S08]  /*ab30*/  @P0 LDC R4, c[0x0][0x44c] ;  /* 0x00011300ff040b82 */ /* 0x000e300000000800 */
[----:B------:R-:W1:Y:S08]  /*ab40*/  @P0 LDC R5, c[0x0][0x450] ;  /* 0x00011400ff050b82 */ /* 0x000e700000000800 */
[----:B------:R-:W1:Y:S01]  /*ab50*/  @P0 LDC R8, c[0x0][0x450] ;  /* 0x00011400ff080b82 */ /* 0x000e620000000800 */
[----:B--2---:R-:W-:Y:S01]  /*ab60*/  IMAD.MOV.U32 R3, RZ, RZ, R2 ;  /* 0x000000ffff037224 */ /* 0x004fe200078e0002 */
[----:B---3--:R-:W2:Y:S01]  /*ab70*/  S2R R21, SR_TID.X ;  /* 0x0000000000157919 */ /* 0x008ea20000002100 */
[----:B------:R-:W-:-:S02]  /*ab80*/  IMAD.MOV.U32 R2, RZ, RZ, R20 ;  /* 0x000000ffff027224 */ /* 0x000fc400078e0014 */
[----:B------:R-:W3:Y:S02]  /*ab90*/  S2R R20, SR_TID.X ;  /* 0x0000000000147919 */ /* 0x000ee40000002100 */
[----:B------:R-:W-:-:S04]  /*aba0*/  IMAD.WIDE.U32 R2, R24, UR4, R2 ;  /* 0x0000000418027c25 */ /* 0x000fc8000f8e0002 */
[----:B------:R-:W-:Y:S01]  /*abb0*/  IMAD R3, R24, UR5, R3 ;  /* 0x0000000518037c24 */ /* 0x000fe2000f8e0203 */
[----:B------:R-:W-:Y:S01]  /*abc0*/  ULDC.64 UR4, c[0x0][0x2d0] ;  /* 0x0000b40000047ab9 */ /* 0x000fe20000000a00 */
[----:B----4-:R-:W-:Y:S02]  /*abd0*/  IMAD R0, R0, UR6, RZ ;  /* 0x0000000600007c24 */ /* 0x010fe4000f8e02ff */
        /* <DEDUP_REMOVED lines=21> */
[----:B------:R-:W-:-:S05]  /*ad30*/  SHF.R.S32.HI R7, RZ, 0x1f, R0 ;  /* 0x0000001fff077819 */ /* 0x000fca0000011400 */
[----:B------:R-:W-:Y:S02]  /*ad40*/  IMAD R7, R7, UR6, RZ ;  /* 0x0000000607077c24 */ /* 0x000fe4000f8e02ff */
[----:B------:R-:W-:-:S04]  /*ad50*/  IMAD.WIDE.U32 R4, R0, UR6, R4 ;  /* 0x0000000600047c25 */ /* 0x000fc8000f8e0004 */
[----:B------:R-:W-:-:S04]  /*ad60*/  IMAD R7, R0, UR7, R7 ;  /* 0x0000000700077c24 */ /* 0x000fc8000f8e0207 */
[----:B------:R-:W-:Y:S02]  /*ad70*/  IMAD.IADD R5, R5, 0x1, R7 ;  /* 0x0000000105057824 */ /* 0x000fe400078e0207 */
[----:B------:R-:W0:Y:S01]  /*ad80*/  @P0 LDC R7, c[0x0][0x44c] ;  /* 0x00011300ff070b82 */ /* 0x000e220000000800 */
[----:B------:R-:W-:-:S04]  /*ad90*/  LEA R0, P1, R4, UR8, 0x1 ;  /* 0x0000000804007c11 */ /* 0x000fc8000f8208ff */
[----:B------:R-:W-:Y:S01]  /*ada0*/  LEA.HI.X R4, R4, UR9, R5, 0x1, P1 ;  /* 0x0000000904047c11 */ /* 0x000fe200088f0c05 */
[----:B------:R-:W-:-:S04]  /*adb0*/  VIADD R5, R6, 0x80 ;  /* 0x0000008006057836 */ /* 0x000fc80000000000 */
[----:B------:R-:W-:Y:S01]  /*adc0*/  IMAD.MOV.U32 R6, RZ, RZ, R5 ;  /* 0x000000ffff067224 */ /* 0x000fe200078e0005 */
[----:B------:R-:W1:Y:S01]  /*add0*/  S2R R20, SR_TID.X ;  /* 0x0000000000147919 */ /* 0x000e620000002100 */
[----:B0-----:R-:W-:-:S05]  /*ade0*/  @P0 IMAD.HI.U32 R7, R5, R7, RZ ;  /* 0x0000000705070227 */ /* 0x001fca00078e00ff */
[----:B------:R-:W-:-:S04]  /*adf0*/  @P0 SHF.R.U32.HI R6, RZ, R8, R7 ;  /* 0x00000008ff060219 */ /* 0x000fc80000011607 */
        /* <DEDUP_REMOVED lines=11> */
[----:B------:R-:W-:Y:S01]  /*aeb0*/  IMAD R6, R5, UR7, R6 ;  /* 0x0000000705067c24 */ /* 0x000fe2000f8e0206 */
[----:B------:R-:W-:-:S03]  /*aec0*/  LEA R5, P1, R2, UR8, 0x1 ;  /* 0x0000000802057c11 */ /* 0x000fc6000f8208ff */
[----:B------:R-:W-:Y:S01]  /*aed0*/  IMAD.IADD R6, R3, 0x1, R6 ;  /* 0x0000000103067824 */ /* 0x000fe200078e0206 */
[----:B------:R-:W-:Y:S01]  /*aee0*/  ISETP.GE.AND P0, PT, R28, UR4, PT ;  /* 0x000000041c007c0c */ /* 0x000fe2000bf06270 */
[----:B------:R-:W-:Y:S01]  /*aef0*/  UMOV UR4, 0xffffffff ;  /* 0xffffffff00047882 */ /* 0x000fe20000000000 */
[----:B-1----:R-:W-:Y:S02]  /*af00*/  LOP3.LUT R20, R20, 0x7f, RZ, 0xc0, !PT ;  /* 0x0000007f14147812 */ /* 0x002fe400078ec0ff */
[----:B------:R-:W-:Y:S02]  /*af10*/  LEA.HI.X R2, R2, UR9, R6, 0x1, P1 ;  /* 0x0000000902027c11 */ /* 0x000fe400088f0c06 */
[----:B------:R-:W-:Y:S01]  /*af20*/  SHF.R.U32.HI R20, RZ, 0x3, R20 ;  /* 0x00000003ff147819 */ /* 0x000fe20000011614 */
[----:B--2---:R-:W-:Y:S06]  /*af30*/  BRA.DIV UR4, `(.L_x_13077) ;  /* 0x0000003e046c7947 */ /* 0x004fec000b800000 */
        /* <DEDUP_REMOVED lines=11> */
[----:B------:R0:W-:Y:S02]  /*aff0*/  @!P2 LDGSTS.E.BYPASS.LTC128B.128 [R10+0x8400], desc[UR36][R6.64], !P0 ;  /* 0x08400000060aafae */ /* 0x0001e4000c101d64 */
[----:B0-----:R-:W-:Y:S02]  /*b000*/  VIADD R6, R17, 0x10 ;  /* 0x0000001011067836 */ /* 0x001fe40000000000 */
        /* <DEDUP_REMOVED lines=33> */
[----:B0-----:R-:W-:-:S04]  /*b220*/  @!P1 LEA R7, P2, R28, R7, 0x1 ;  /* 0x000000071c079211 */ /* 0x001fc800078408ff */
[----:B-1----:R-:W-:-:S04]  /*b230*/  @!P1 IADD3.X R6, RZ, R6, RZ, P2, !PT ;  /* 0x00000006ff069210 */ /* 0x002fc800017fe4ff */
        /* <DEDUP_REMOVED lines=17> */
[----:B------:R-:W1:Y:S04]  /*b350*/  SHFL.IDX PT, R6, R4, 0x6, 0x181f ;  /* 0x00d81f0004067f89 */ /* 0x000e6800000e0000 */
[----:B------:R-:W-:Y:S07]  /*b360*/  SHFL.IDX PT, R4, R4, 0x7, 0x181f ;  /* 0x00f81f0004047f89 */ /* 0x000fee00000e0000 */
[----:B0-----:R-:W-:-:S05]  /*b370*/  @!P1 LEA R7, P2, R28, R7, 0x1 ;  /* 0x000000071c079211 */ /* 0x001fca00078408ff */
[----:B-1----:R-:W-:-:S05]  /*b380*/  @!P1 IMAD.X R6, RZ, RZ, R6, P2 ;  /* 0x000000ffff069224 */ /* 0x002fca00010e0606 */
[----:B------:R-:W-:-:S04]  /*b390*/  @!P1 LOP3.LUT R7, R7, R6, RZ, 0x3c, !PT ;  /* 0x0000000607079212 */ /* 0x000fc800078e3cff */
[----:B------:R-:W-:-:S04]  /*b3a0*/  @!P1 LOP3.LUT R6, R7, R6, RZ, 0x3c, !PT ;  /* 0x0000000607069212 */ /* 0x000fc800078e3cff */
[----:B------:R-:W-:-:S05]  /*b3b0*/  @!P1 LOP3.LUT R7, R7, R6, RZ, 0x3c, !PT ;  /* 0x0000000607079212 */ /* 0x000fca00078e3cff */
[----:B------:R0:W-:Y:S04]  /*b3c0*/  @!P1 LDGSTS.E.BYPASS.LTC128B.128 [R10+0xb400], desc[UR36][R6.64], !P0 ;  /* 0x0b400000060a9fae */ /* 0x0001e8000c101d64 */
[----:B0-----:R0:W1:Y:S02]  /*b3d0*/  SHFL.IDX PT, R6, R0, 0x7, 0x181f ;  /* 0x00f81f0000067f89 */ /* 0x00106400000e0000 */
[----:B0-----:R-:W-:-:S05]  /*b3e0*/  VIADD R0, R17, 0x80 ;  /* 0x0000008011007836 */ /* 0x001fca0000000000 */
[----:B------:R-:W-:Y:S01]  /*b3f0*/  ISETP.GE.AND P1, PT, R0, R3, PT ;  /* 0x000000030000720c */ /* 0x000fe20003f26270 */
[----:B------:R-:W-:-:S05]  /*b400*/  VIADD R0, R17, 0x70 ;  /* 0x0000007011007836 */ /* 0x000fca0000000000 */
[----:B------:R-:W-:Y:S02]  /*b410*/  ISETP.GE.AND P2, PT, R0, R3, PT ;  /* 0x000000030000720c */ /* 0x000fe40003f46270 */
[----:B------:R-:W-:Y:S11]  /*b420*/  SHFL.IDX PT, R0, R2, RZ, 0x181f ;  /* 0x00181fff02007589 */ /* 0x000ff600000e0000 */
[----:B-1----:R-:W-:-:S05]  /*b430*/  @!P2 LEA R6, P3, R28, R6, 0x1 ;  /* 0x000000061c06a211 */ /* 0x002fca00078608ff */
[----:B------:R-:W-:Y:S02]  /*b440*/  @!P2 IMAD.X R7, RZ, RZ, R4, P3 ;  /* 0x000000ffff07a224 */ /* 0x000fe400018e0604 */
[----:B------:R-:W0:Y:S04]  /*b450*/  SHFL.IDX PT, R4, R5, RZ, 0x181f ;  /* 0x00181fff05047589 */ /* 0x000e2800000e0000 */
[----:B------:R1:W-:Y:S01]  /*b460*/  @!P2 LDGSTS.E.BYPASS.LTC128B.128 [R10+0xbc00], desc[UR36][R6.64], !P0 ;  /* 0x0bc00000060aafae */ /* 0x0003e2000c101d64 */
[----:B0-----:R-:W-:-:S05]  /*b470*/  @!P1 LEA R4, P3, R28, R4, 0x1 ;  /* 0x000000041c049211 */ /* 0x001fca00078608ff */
[----:B------:R-:W-:Y:S02]  /*b480*/  @!P1 IMAD.X R0, RZ, RZ, R0, P3 ;  /* 0x000000ffff009224 */ /* 0x000fe400018e0600 */
[----:B-1----:R-:W-:Y:S02]  /*b490*/  @!P1 IMAD.MOV.U32 R6, RZ, RZ, R4 ;  /* 0x000000ffff069224 */ /* 0x002fe400078e0004 */
[----:B------:R-:W-:Y:S01]  /*b4a0*/  @!P1 IMAD.MOV.U32 R7, RZ, RZ, R0 ;  /* 0x000000ffff079224 */ /* 0x000fe200078e0000 */
[----:B------:R-:W-:-:S04]  /*b4b0*/  IADD3 R0, R17, 0x90, RZ ;  /* 0x0000009011007810 */ /* 0x000fc80007ffe0ff */
[----:B------:R0:W-:Y:S01]  /*b4c0*/  @!P1 LDGSTS.E.BYPASS.LTC128B.128 [R10+0xc400], desc[UR36][R6.64], !P0 ;  /* 0x0c400000060a9fae */ /* 0x0001e2000c101d64 */
[----:B------:R-:W-:-:S03]  /*b4d0*/  ISETP.GE.AND P1, PT, R0, R3, PT ;  /* 0x000000030000720c */ /* 0x000fc60003f26270 */
[----:B------:R-:W-:Y:S04]  /*b4e0*/  SHFL.IDX PT, R0, R2, 0x1, 0x181f ;  /* 0x00381f0002007f89 */ /* 0x000fe800000e0000 */
[----:B0-----:R-:W0:Y:S06]  /*b4f0*/  SHFL.IDX PT, R6, R5, 0x1, 0x181f ;  /* 0x00381f0005067f89 */ /* 0x001e2c00000e0000 */
[----:B0-----:R-:W-:-:S05]  /*b500*/  @!P1 LEA R6, P2, R28, R6, 0x1 ;  /* 0x000000061c069211 */ /* 0x001fca00078408ff */
[----:B------:R-:W-:-:S04]  /*b510*/  @!P1 IMAD.X R0, RZ, RZ, R0, P2 ;  /* 0x000000ffff009224 */ /* 0x000fc800010e0600 */
[----:B------:R-:W-:Y:S02]  /*b520*/  @!P1 IMAD.MOV.U32 R7, RZ, RZ, R0 ;  /* 0x000000ffff079224 */ /* 0x000fe400078e0000 */
[----:B------:R-:W-:-:S03]  /*b530*/  VIADD R0, R17, 0xa0 ;  /* 0x000000a011007836 */ /* 0x000fc60000000000 */
[----:B------:R0:W-:Y:S02]  /*b540*/  @!P1 LDGSTS.E.BYPASS.LTC128B.128 [R10+0xcc00], desc[UR36][R6.64], !P0 ;  /* 0x0cc00000060a9fae */ /* 0x0001e4000c101d64 */
[----:B------:R-:W-:Y:S02]  /*b550*/  ISETP.GE.AND P2, PT, R0, R3, PT ;  /* 0x000000030000720c */ /* 0x000fe40003f46270 */
[----:B------:R-:W-:Y:S04]  /*b560*/  SHFL.IDX PT, R0, R2, 0x2, 0x181f ;  /* 0x00581f0002007f89 */ /* 0x000fe800000e0000 */
[----:B0-----:R-:W0:Y:S07]  /*b570*/  SHFL.IDX PT, R6, R5, 0x2, 0x181f ;  /* 0x00581f0005067f89 */ /* 0x001e2e00000e0000 */
[----:B0-----:R-:W-:-:S05]  /*b580*/  @!P2 LEA R6, P1, R28, R6, 0x1 ;  /* 0x000000061c06a211 */ /* 0x001fca00078208ff */
[----:B------:R-:W-:-:S04]  /*b590*/  @!P2 IMAD.X R0, RZ, RZ, R0, P1 ;  /* 0x000000ffff00a224 */ /* 0x000fc800008e0600 */
[----:B------:R-:W-:Y:S02]  /*b5a0*/  @!P2 IMAD.MOV.U32 R7, RZ, RZ, R0 ;  /* 0x000000ffff07a224 */ /* 0x000fe400078e0000 */
[----:B------:R0:W1:Y:S04]  /*b5b0*/  SHFL.IDX PT, R0, R2, 0x3, 0x181f ;  /* 0x00781f0002007f89 */ /* 0x00006800000e0000 */
[----:B------:R0:W-:Y:S04]  /*b5c0*/  @!P2 LDGSTS.E.BYPASS.LTC128B.128 [R10+0xd400], desc[UR36][R6.64], !P0 ;  /* 0x0d400000060aafae */ /* 0x0001e8000c101d64 */
[----:B------:R0:W2:Y:S02]  /*b5d0*/  SHFL.IDX PT, R2, R5, 0x3, 0x181f ;  /* 0x00781f0005027f89 */ /* 0x0000a400000e0000 */
.L_x_13176:
[----:B------:R-:W-:-:S05]  /*b5e0*/  VIADD R17, R17, 0xb0 ;  /* 0x000000b011117836 */ /* 0x000fca0000000000 */
[----:B------:R-:W-:-:S13]  /*b5f0*/  ISETP.GE.AND P1, PT, R17, R3, PT ;  /* 0x000000031100720c */ /* 0x000fda0003f26270 */
[----:B0-2---:R-:W-:-:S05]  /*b600*/  @!P1 LEA R2, P2, R28, R2, 0x1 ;  /* 0x000000021c029211 */ /* 0x005fca00078408ff */
[----:B-1----:R-:W-:-:S05]  /*b610*/  @!P1 IMAD.X R3, RZ, RZ, R0, P2 ;  /* 0x000000ffff039224 */ /* 0x002fca00010e0600 */
[----:B------:R-:W-:Y:S01]  /*b620*/  @!PT LDS RZ, [RZ] ;  /* 0x00000000fffff984 */ /* 0x000fe20000000800 */
[----:B------:R-:W-:Y:S01]  /*b630*/  @!PT LDS RZ, [RZ] ;  /* 0x00000000fffff984 */ /* 0x000fe20000000800 */
[----:B------:R-:W-:Y:S01]  /*b640*/  @!PT LDS RZ, [RZ] ;  /* 0x00000000fffff984 */ /* 0x000fe20000000800 */
[----:B------:R0:W-:Y:S01]  /*b650*/  @!P1 LDGSTS.E.BYPASS.LTC128B.128 [R10+0xdc00], desc[UR36][R2.64], !P0 ;  /* 0x0dc00000020a9fae */ /* 0x0001e2000c101d64 */
[----:B------:R-:W-:Y:S01]  /*b660*/  PLOP3.LUT P0, PT, PT, PT, PT, 0x80, 0x0 ;  /* 0x000000000000781c */ /* 0x000fe20003f0f070 */
[----:B------:R-:W-:-:S12]  /*b670*/  NOP ;  /* 0x0000000000007918 */ /* 0x000fd80000000000 */
.L_x_13078:
[----:B------:R-:W-:Y:S02]  /*b680*/  PLOP3.LUT P1, PT, P1, P0, PT, 0xa2, 0x0 ;  /* 0x000000000000781c */ /* 0x000fe40000f21472 */
[----:B------:R-:W-:-:S08]  /*b690*/  @P0 R2UR P1, UR4, R22 ;  /* 0x00000000160402ca */ /* 0x000fd00000020000 */
[----:B------:R-:W-:-:S05]  /*b6a0*/  @P0 PLOP3.LUT P0, PT, P1, PT, PT, 0x80, 0x0 ;  /* 0x000000000000081c */ /* 0x000fca0000f0f070 */
[----:B------:R-:W-:Y:S01]  /*b6b0*/  @!P1 SYNCS.ARRIVE.TRANS64.RED.A0T1 RZ, [UR4+0x16800], RZ ;  /* 0x016800ffffff99a7 */ /* 0x000fe20008200404 */
[----:B------:R-:W-:Y:S07]  /*b6c0*/  @!P1 ARRIVES.LDGSTSBAR.64.TRANSCNT [UR4+0x16800] ;  /* 0x01680000ff0099b0 */ /* 0x000fee0008000a84 */
[----:B------:R-:W-:Y:S05]  /*b6d0*/  @P0 BRA.U.ANY `(.L_x_13078) ;  /* 0xfffffffd00e80947 */ /* 0x000fea000393ffff */
[----:B0-----:R-:W2:Y:S02]  /*b6e0*/  LDL.LU R2, [R1+0x3c] ;  /* 0x00003c0001027983 */ /* 0x001ea40000300800 */
        /* <DEDUP_REMOVED lines=11> */
.L_x_13177:
[----:B------:R-:W-:Y:S05]  /*b7a0*/  BSYNC B0 ;  /* 0x0000000000007941 */ /* 0x000fea0003800000 */
.L_x_13079:
[----:B------:R-:W2:Y:S04]  /*b7b0*/  LDL.LU R3, [R1+0x34] ;  /* 0x0000340001037983 */ /* 0x000ea80000300800 */
[----:B------:R-:W3:Y:S01]  /*b7c0*/  LDL R2, [R1+0x10] ;  /* 0x0000100001027983 */ /* 0x000ee20000100800 */
[----:B------:R-:W-:Y:S01]  /*b7d0*/  BSSY B0, `(.L_x_13081) ;  /* 0x0000102000007945 */ /* 0x000fe20003800000 */
[----:B--2---:R-:W-:-:S05]  /*b7e0*/  VIADD R7, R3, 0xfffffffe ;  /* 0xfffffffe03077836 */ /* 0x004fca0000000000 */
[----:B---3--:R-:W-:-:S13]  /*b7f0*/  ISETP.GE.AND P0, PT, R7, R2, PT ;  /* 0x000000020700720c */ /* 0x008fda0003f06270 */
[----:B------:R-:W-:Y:S05]  /*b800*/  @!P0 BRA `(.L_x_13082) ;  /* 0x0000000c00f88947 */ /* 0x000fea0003800000 */
[----:B------:R-:W-:Y:S01]  /*b810*/  ULDC UR4, c[0x0][0x2f4] ;  /* 0x0000bd0000047ab9 */ /* 0x000fe20000000800 */
[----:B------:R-:W-:Y:S01]  /*b820*/  MOV R6, R25 ;  /* 0x0000001900067202 */ /* 0x000fe20000000f00 */
[----:B------:R-:W-:Y:S01]  /*b830*/  IMAD.MOV.U32 R17, RZ, RZ, R27 ;  /* 0x000000ffff117224 */ /* 0x000fe200078e001b */
[----:B------:R-:W-:Y:S01]  /*b840*/  ISETP.GE.AND P1, PT, R28, UR4, PT ;  /* 0x000000041c007c0c */ /* 0x000fe2000bf26270 */
[----:B------:R-:W-:-:S12]  /*b850*/  IMAD.MOV.U32 R29, RZ, RZ, R26 ;  /* 0x000000ffff1d7224 */ /* 0x000fd800078e001a */
.L_x_13095:
[----:B------:R-:W2:Y:S01]  /*b860*/  LDL R10, [R1+0x14] ;  /* 0x00001400010a7983 */ /* 0x000ea20000100800 */
[----:B------:R-:W1:Y:S03]  /*b870*/  LDC R3, c[0x0][0x430] ;  /* 0x00010c00ff037b82 */ /* 0x000e660000000800 */
[----:B------:R-:W3:Y:S04]  /*b880*/  LDL R9, [R1+0x18] ;  /* 0x0000180001097983 */ /* 0x000ee80000100800 */
[----:B------:R-:W4:Y:S01]  /*b890*/  LDL R5, [R1] ;  /* 0x0000000001057983 */ /* 0x000f220000100800 */
[----:B------:R-:W0:Y:S03]  /*b8a0*/  S2R R2, SR_TID.X ;  /* 0x0000000000027919 */ /* 0x000e260000002100 */
[----:B------:R-:W5:Y:S01]  /*b8b0*/  LDL R8, [R1+0x48] ;  /* 0x0000480001087983 */ /* 0x000f620000100800 */
        /* <DEDUP_REMOVED lines=9> */
[----:B------:R-:W-:Y:S01]  /*b950*/  ULDC UR4, c[0x0][0x430] ;  /* 0x00010c0000047ab9 */ /* 0x000fe20000000800 */
[----:B--2---:R-:W-:-:S05]  /*b960*/  IADD3 R3, R2, R3, R10 ;  /* 0x0000000302037210 */ /* 0x004fca0007ffe00a */
[----:B-1----:R-:W-:-:S04]  /*b970*/  @P0 IMAD.HI.U32 R4, R3, R4, RZ ;  /* 0x0000000403040227 */ /* 0x002fc800078e00ff */
[----:B------:R-:W-:Y:S01]  /*b980*/  IMAD.MOV.U32 R2, RZ, RZ, R3 ;  /* 0x000000ffff027224 */ /* 0x000fe200078e0003 */
[----:B0-----:R-:W-:-:S05]  /*b990*/  @P0 SHF.R.U32.HI R2, RZ, R0, R4 ;  /* 0x00000000ff020219 */ /* 0x001fca0000011604 */
[----:B------:R-:W-:-:S04]  /*b9a0*/  IMAD.MOV R0, RZ, RZ, -R2 ;  /* 0x000000ffff007224 */ /* 0x000fc800078e0a02 */
[----:B------:R-:W-:Y:S01]  /*b9b0*/  IMAD R0, R0, UR4, R3 ;  /* 0x0000000400007c24 */ /* 0x000fe2000f8e0203 */
[----:B------:R-:W-:Y:S01]  /*b9c0*/  ULDC.64 UR4, c[0x0][0x428] ;  /* 0x00010a0000047ab9 */ /* 0x000fe20000000a00 */
        /* <DEDUP_REMOVED lines=19> */
.L_x_13083:
[----:B------:R-:W-:Y:S01]  /*bb00*/  IMAD R5, R25, 0x8, R22 ;  /* 0x0000000819057824 */ /* 0x000fe200078e0216 */
[----:B------:R-:W-:Y:S01]  /*bb10*/  SHF.L.U32 R2, R27, 0x1f, RZ ;  /* 0x0000001f1b027819 */ /* 0x000fe200000006ff */
[----:B------:R-:W-:Y:S03]  /*bb20*/  BSSY B1, `(.L_x_13084) ;  /* 0x0000003000017945 */ /* 0x000fe60003800000 */
[----:B------:R-:W0:Y:S02]  /*bb30*/  SYNCS.PHASECHK.TRANS64.TRYWAIT P0, [R5+URZ+0x16840], R2 ;  /* 0x01684002050075a7 */ /* 0x000e24000800017f */
[----:B0-----:R-:W-:Y:S05]  /*bb40*/  @!P0 BRA `(.L_x_13085) ;  /* 0x0000004000608947 */ /* 0x001fea0003800000 */
.L_x_13178:
[----:B------:R-:W-:Y:S05]  /*bb50*/  BSYNC B1 ;  /* 0x0000000000017941 */ /* 0x000fea0003800000 */
.L_x_13084:
[----:B------:R-:W2:Y:S01]  /*bb60*/  LDL R3, [R1+0x4] ;  /* 0x0000040001037983 */ /* 0x000ea20000100800 */
[----:B------:R-:W-:Y:S01]  /*bb70*/  SHF.R.S32.HI R20, RZ, 0x1f, R0 ;  /* 0x0000001fff147819 */ /* 0x000fe20000011400 */
[----:B------:R-:W-:Y:S01]  /*bb80*/  ULDC.64 UR4, c[0x0][0x300] ;  /* 0x0000c00000047ab9 */ /* 0x000fe20000000a00 */
[----:B------:R-:W-:Y:S01]  /*bb90*/  ULDC.64 UR6, c[0x0][0x2e8] ;  /* 0x0000ba0000067ab9 */ /* 0x000fe20000000a00 */
[----:B------:R-:W1:Y:S02]  /*bba0*/  S2R R8, SR_TID.X ;  /* 0x0000000000087919 */ /* 0x000e640000002100 */
[----:B------:R-:W-:-:S04]  /*bbb0*/  IMAD R7, R20, UR4, RZ ;  /* 0x0000000414077c24 */ /* 0x000fc8000f8e02ff */
[----:B------:R-:W-:Y:S02]  /*bbc0*/  IMAD R7, R0, UR5, R7 ;  /* 0x0000000500077c24 */ /* 0x000fe4000f8e0207 */
[C---:B-1----:R-:W-:Y:S02]  /*bbd0*/  IMAD.SHL.U32 R9, R8.reuse, 0x8, RZ ;  /* 0x0000000808097824 */ /* 0x042fe400078e00ff */
[----:B------:R-:W-:-:S03]  /*bbe0*/  IMAD.SHL.U32 R11, R8, 0x8, RZ ;  /* 0x00000008080b7824 */ /* 0x000fc600078e00ff */
[----:B------:R-:W-:-:S04]  /*bbf0*/  LOP3.LUT R9, R9, 0x1f8, RZ, 0xc0, !PT ;  /* 0x000001f809097812 */ /* 0x000fc800078ec0ff */
[----:B------:R-:W-:-:S04]  /*bc00*/  LOP3.LUT R9, R9, 0x38, R8, 0x78, !PT ;  /* 0x0000003809097812 */ /* 0x000fc800078e7808 */
[----:B------:R-:W-:-:S05]  /*bc10*/  LOP3.LUT R9, R9, 0x200, R11, 0xf8, !PT ;  /* 0x0000020009097812 */ /* 0x000fca00078ef80b */
[----:B------:R-:W-:Y:S01]  /*bc20*/  IMAD R9, R25, 0x2000, R9 ;  /* 0x0000200019097824 */ /* 0x000fe200078e0209 */
[----:B--2---:R-:W-:Y:S01]  /*bc30*/  LOP3.LUT P2, RZ, R3, 0x1, RZ, 0xc0, !PT ;  /* 0x0000000103ff7812 */ /* 0x004fe2000784c0ff */
[----:B0-----:R-:W-:Y:S01]  /*bc40*/  IMAD.WIDE.U32 R2, R0, UR4, RZ ;  /* 0x0000000400027c25 */ /* 0x001fe2000f8e00ff */
        /* <DEDUP_REMOVED lines=51> */
[----:B------:R0:W-:Y:S04]  /*bf80*/  LDGSTS.E.BYPASS.LTC128B.128 [R9+0x11400], desc[UR36][R2.64], !P2 ;  /* 0x1140000002097fae */ /* 0x0001e8000d101d64 */
[----:B0-2---:R0:W1:Y:S02]  /*bf90*/  SHFL.IDX PT, R2, R8, 0x7, 0x181f ;  /* 0x00f81f0008027f89 */ /* 0x00506400000e0000 */
.L_x_13196:
[----:B-1----:R-:W-:-:S05]  /*bfa0*/  IADD3 R2, P0, R2, R7, RZ ;  /* 0x0000000702027210 */ /* 0x002fca0007f1e0ff */
[----:B------:R-:W-:Y:S01]  /*bfb0*/  IMAD.X R3, RZ, RZ, R10, P0 ;  /* 0x000000ffff037224 */ /* 0x000fe200000e060a */
[----:B------:R-:W-:-:S04]  /*bfc0*/  PLOP3.LUT P0, PT, PT, PT, PT, 0x80, 0x0 ;  /* 0x000000000000781c */ /* 0x000fc80003f0f070 */
[----:B------:R-:W-:Y:S01]  /*bfd0*/  @!PT LDS RZ, [RZ] ;  /* 0x00000000fffff984 */ /* 0x000fe20000000800 */
[----:B------:R-:W-:Y:S01]  /*bfe0*/  @!PT LDS RZ, [RZ] ;  /* 0x00000000fffff984 */ /* 0x000fe20000000800 */
[----:B------:R-:W-:Y:S01]  /*bff0*/  @!PT LDS RZ, [RZ] ;  /* 0x00000000fffff984 */ /* 0x000fe20000000800 */
[----:B------:R1:W-:Y:S01]  /*c000*/  LDGSTS.E.BYPASS.LTC128B.128 [R9+0x11c00], desc[UR36][R2.64], !P2 ;  /* 0x11c0000002097fae */ /* 0x0003e2000d101d64 */
[----:B------:R-:W-:-:S08]  /*c010*/  NOP ;  /* 0x0000000000007918 */ /* 0x000fd00000000000 */
.L_x_13087:
        /* <DEDUP_REMOVED lines=11> */
.L_x_13088:
[----:B------:R1:W-:Y:S01]  /*c0d0*/  SYNCS.ARRIVE.TRANS64.A1T0 RZ, [R5+URZ+0x16830], RZ ;  /* 0x016830ff05ff79a7 */ /* 0x0003e2000810003f */
[----:B------:R-:W-:Y:S05]  /*c0e0*/  @!P3 BRA `(.L_x_13089) ;  /* 0x000000000004b947 */ /* 0x000fea0003800000 */
[----:B------:R-:W-:Y:S01]  /*c0f0*/  BPT.TRAP 0x1 ;  /* 0x000000040000795c */ /* 0x000fe20000300000 */
.L_x_13089:
[----:B------:R-:W-:Y:S01]  /*c100*/  SHF.L.U32 R2, R17, 0x1f, RZ ;  /* 0x0000001f11027819 */ /* 0x000fe200000006ff */
[----:B-1----:R-:W-:Y:S01]  /*c110*/  IMAD R5, R6, 0x8, R22 ;  /* 0x0000000806057824 */ /* 0x002fe200078e0216 */
[----:B------:R-:W-:Y:S03]  /*c120*/  BSSY B1, `(.L_x_13090) ;  /* 0x0000003000017945 */ /* 0x000fe60003800000 */
[----:B------:R-:W1:Y:S02]  /*c130*/  SYNCS.PHASECHK.TRANS64.TRYWAIT P0, [R5+URZ+0x16860], R2 ;  /* 0x01686002050075a7 */ /* 0x000e64000800017f */
[----:B-1----:R-:W-:Y:S05]  /*c140*/  @!P0 BRA `(.L_x_13091) ;  /* 0x0000004400248947 */ /* 0x002fea0003800000 */
.L_x_13197:
[----:B------:R-:W-:Y:S05]  /*c150*/  BSYNC B1 ;  /* 0x0000000000017941 */ /* 0x000fea0003800000 */
.L_x_13090:
[----:B0-----:R-:W2:Y:S01]  /*c160*/  LDL R8, [R1+0xc] ;  /* 0x00000c0001087983 */ /* 0x001ea20000100800 */
        /* <DEDUP_REMOVED lines=14> */
[----:B------:R-:W-:Y:S01]  /*c250*/  ISETP.LT.OR P0, PT, R8, 0x1, P1 ;  /* 0x000000010800780c */ /* 0x000fe20000f01670 */
[----:B------:R-:W-:Y:S02]  /*c260*/  IMAD R6, R6, 0x2, R22 ;  /* 0x0000000206067824 */ /* 0x000fe400078e0216 */
[----:B------:R-:W1:Y:S01]  /*c270*/  SHFL.IDX PT, R3, R23, RZ, 0x181f ;  /* 0x00181fff17037589 */ /* 0x000e6200000e0000 */
[----:B0-----:R-:W-:-:S05]  /*c280*/  IADD3 R2, P2, R2, R7, RZ ;  /* 0x0000000702027210 */ /* 0x001fca0007f5e0ff */
[----:B-1----:R-:W-:-:S05]  /*c290*/  IMAD.X R3, RZ, RZ, R3, P2 ;  /* 0x000000ffff037224 */ /* 0x002fca00010e0603 */
[----:B------:R-:W-:Y:S01]  /*c2a0*/  @!PT LDS RZ, [RZ] ;  /* 0x00000000fffff984 */ /* 0x000fe20000000800 */
[----:B------:R0:W-:Y:S01]  /*c2b0*/  LDGSTS.E.BYPASS.LTC128B.128 [R6+0x400], desc[UR36][R2.64], !P0 ;  /* 0x0040000002067fae */ /* 0x0001e2000c101d64 */
[----:B------:R-:W-:-:S03]  /*c2c0*/  ISETP.LT.OR P0, PT, R8, 0x11, P1 ;  /* 0x000000110800780c */ /* 0x000fc60000f01670 */
[----:B0-----:R-:W0:Y:S04]  /*c2d0*/  SHFL.IDX PT, R2, R18, 0x1, 0x181f ;  /* 0x00381f0012027f89 */ /* 0x001e2800000e0000 */
[----:B------:R-:W1:Y:S01]  /*c2e0*/  SHFL.IDX PT, R3, R23, 0x1, 0x181f ;  /* 0x00381f0017037f89 */ /* 0x000e6200000e0000 */
[----:B0-----:R-:W-:-:S04]  /*c2f0*/  IADD3 R2, P2, R2, R7, RZ ;  /* 0x0000000702027210 */ /* 0x001fc80007f5e0ff */
[----:B-1----:R-:W-:-:S05]  /*c300*/  IADD3.X R3, RZ, R3, RZ, P2, !PT ;  /* 0x00000003ff037210 */ /* 0x002fca00017fe4ff */
[----:B------:R0:W-:Y:S01]  /*c310*/  LDGSTS.E.BYPASS.LTC128B.128 [R6+0xc00], desc[UR36][R2.64], !P0 ;  /* 0x00c0000002067fae */ /* 0x0001e2000c101d64 */
[----:B------:R-:W-:-:S03]  /*c320*/  ISETP.LT.OR P0, PT, R8, 0x21, P1 ;  /* 0x000000210800780c */ /* 0x000fc60000f01670 */
[----:B0-----:R-:W0:Y:S04]  /*c330*/  SHFL.IDX PT, R2, R18, 0x2, 0x181f ;  /* 0x00581f0012027f89 */ /* 0x001e2800000e0000 */
[----:B------:R-:W1:Y:S01]  /*c340*/  SHFL.IDX PT, R3, R23, 0x2, 0x181f ;  /* 0x00581f0017037f89 */ /* 0x000e6200000e0000 */
[----:B0-----:R-:W-:-:S05]  /*c350*/  IADD3 R2, P2, R2, R7, RZ ;  /* 0x0000000702027210 */ /* 0x001fca0007f5e0ff */
[----:B-1----:R-:W-:-:S05]  /*c360*/  IMAD.X R3, RZ, RZ, R3, P2 ;  /* 0x000000ffff037224 */ /* 0x002fca00010e0603 */
        /* <DEDUP_REMOVED lines=21> */
[----:B------:R-:W1:Y:S04]  /*c4c0*/  SHFL.IDX PT, R3, R23, 0x6, 0x181f ;  /* 0x00d81f0017037f89 */ /* 0x000e6800000e0000 */
[----:B------:R-:W2:Y:S01]  /*c4d0*/  SHFL.IDX PT, R23, R23, 0x7, 0x181f ;  /* 0x00f81f0017177f89 */ /* 0x000ea200000e0000 */
[----:B0-----:R-:W-:-:S05]  /*c4e0*/  IADD3 R2, P2, R2, R7, RZ ;  /* 0x0000000702027210 */ /* 0x001fca0007f5e0ff */
[----:B-1----:R-:W-:-:S05]  /*c4f0*/  IMAD.X R3, RZ, RZ, R3, P2 ;  /* 0x000000ffff037224 */ /* 0x002fca00010e0603 */
[----:B------:R0:W-:Y:S04]  /*c500*/  LDGSTS.E.BYPASS.LTC128B.128 [R6+0x3400], desc[UR36][R2.64], !P0 ;  /* 0x0340000002067fae */ /* 0x0001e8000c101d64 */
[----:B0-2---:R0:W1:Y:S02]  /*c510*/  SHFL.IDX PT, R2, R18, 0x7, 0x181f ;  /* 0x00f81f0012027f89 */ /* 0x00506400000e0000 */
.L_x_13215:
[----:B------:R-:W-:Y:S01]  /*c520*/  ISETP.LT.OR P0, PT, R8, 0x71, P1 ;  /* 0x000000710800780c */ /* 0x000fe20000f01670 */
[----:B------:R-:W-:Y:S01]  /*c530*/  ULDC.64 UR4, c[0x0][0x328] ;  /* 0x0000ca0000047ab9 */ /* 0x000fe20000000a00 */
[----:B-1----:R-:W-:Y:S01]  /*c540*/  IADD3 R2, P2, R2, R7, RZ ;  /* 0x0000000702027210 */ /* 0x002fe20007f5e0ff */
[----:B------:R-:W-:-:S04]  /*c550*/  ULDC.64 UR6, c[0x0][0x318] ;  /* 0x0000c60000067ab9 */ /* 0x000fc80000000a00 */
[----:B------:R-:W-:-:S06]  /*c560*/  IMAD.X R3, RZ, RZ, R23, P2 ;  /* 0x000000ffff037224 */ /* 0x000fcc00010e0617 */
[----:B------:R-:W-:Y:S01]  /*c570*/  @!PT LDS RZ, [RZ] ;  /* 0x00000000fffff984 */ /* 0x000fe20000000800 */
[----:B------:R-:W-:Y:S01]  /*c580*/  @!PT LDS RZ, [RZ] ;  /* 0x00000000fffff984 */ /* 0x000fe20000000800 */
[----:B------:R-:W-:Y:S01]  /*c590*/  @!PT LDS RZ, [RZ] ;  /* 0x00000000fffff984 */ /* 0x000fe20000000800 */
[----:B------:R1:W-:Y:S01]  /*c5a0*/  LDGSTS.E.BYPASS.LTC128B.128 [R6+0x3c00], desc[UR36][R2.64], !P0 ;  /* 0x03c0000002067fae */ /* 0x0003e2000c101d64 */
[----:B------:R-:W-:Y:S01]  /*c5b0*/  PLOP3.LUT P0, PT, PT, PT, PT, 0x80, 0x0 ;  /* 0x000000000000781c */ /* 0x000fe20003f0f070 */
[----:B-1----:R-:W-:Y:S02]  /*c5c0*/  IMAD R6, R20, UR4, RZ ;  /* 0x0000000414067c24 */ /* 0x002fe4000f8e02ff */
[----:B------:R-:W-:-:S04]  /*c5d0*/  IMAD.WIDE.U32 R2, R0, UR4, RZ ;  /* 0x0000000400027c25 */ /* 0x000fc8000f8e00ff */
[----:B------:R-:W-:Y:S01]  /*c5e0*/  IMAD R6, R0, UR5, R6 ;  /* 0x0000000500067c24 */ /* 0x000fe2000f8e0206 */
[----:B------:R-:W-:Y:S01]  /*c5f0*/  ULDC.64 UR4, c[0x0][0x338] ;  /* 0x0000ce0000047ab9 */ /* 0x000fe20000000a00 */
[----:B------:R-:W-:Y:S02]  /*c600*/  NOP ;  /* 0x0000000000007918 */ /* 0x000fe40000000000 */
[----:B------:R-:W-:Y:S02]  /*c610*/  IMAD.IADD R3, R3, 0x1, R6 ;  /* 0x0000000103037824 */ /* 0x000fe400078e0206 */
[----:B------:R-:W-:-:S04]  /*c620*/  IMAD.WIDE.U32 R2, R4, UR4, R2 ;  /* 0x0000000404027c25 */ /* 0x000fc8000f8e0002 */
[----:B------:R-:W-:-:S04]  /*c630*/  IMAD R0, R21, UR4, RZ ;  /* 0x0000000415007c24 */ /* 0x000fc8000f8e02ff */
[----:B------:R-:W-:Y:S01]  /*c640*/  IMAD R0, R4, UR5, R0 ;  /* 0x0000000504007c24 */ /* 0x000fe2000f8e0200 */
[----:B------:R-:W-:-:S03]  /*c650*/  ULDC.64 UR4, c[0x0][0x330] ;  /* 0x0000cc0000047ab9 */ /* 0x000fc60000000a00 */
[----:B------:R-:W-:Y:S02]  /*c660*/  IMAD.IADD R3, R3, 0x1, R0 ;  /* 0x0000000103037824 */ /* 0x000fe400078e0200 */
[----:B------:R-:W-:-:S04]  /*c670*/  IMAD.WIDE.U32 R2, R24, UR4, R2 ;  /* 0x0000000418027c25 */ /* 0x000fc8000f8e0002 */
[----:B------:R-:W-:Y:S01]  /*c680*/  IMAD R0, R24, UR5, R3 ;  /* 0x0000000518007c24 */ /* 0x000fe2000f8e0203 */
[----:B0-----:R-:W-:-:S04]  /*c690*/  LEA R18, P2, R2, UR6, 0x1 ;  /* 0x0000000602127c11 */ /* 0x001fc8000f8408ff */
[----:B------:R-:W-:-:S09]  /*c6a0*/  LEA.HI.X R0, R2, UR7, R0, 0x1, P2 ;  /* 0x0000000702007c11 */ /* 0x000fd200090f0c00 */
.L_x_13093:
        /* <DEDUP_REMOVED lines=12> */
.L_x_13094:
[----:B------:R-:W2:Y:S01]  /*c770*/  LDL R0, [R1+0x10] ;  /* 0x0000100001007983 */ /* 0x000ea20000100800 */
[----:B------:R1:W-:Y:S01]  /*c780*/  SYNCS.ARRIVE.TRANS64.A1T0 RZ, [R5+URZ+0x16850], RZ ;  /* 0x016850ff05ff79a7 */ /* 0x0003e2000810003f */
[C---:B------:R-:W-:Y:S01]  /*c790*/  VIADD R7, R26.reuse, 0xffffffff ;  /* 0xffffffff1a077836 */ /* 0x040fe20000000000 */
[----:B------:R-:W-:Y:S01]  /*c7a0*/  MOV R6, R25 ;  /* 0x0000001900067202 */ /* 0x000fe20000000f00 */
[----:B------:R-:W-:Y:S02]  /*c7b0*/  IMAD.MOV.U32 R17, RZ, RZ, R27 ;  /* 0x000000ffff117224 */ /* 0x000fe400078e001b */
[----:B------:R-:W-:Y:S01]  /*c7c0*/  IMAD.MOV.U32 R29, RZ, RZ, R26 ;  /* 0x000000ffff1d7224 */ /* 0x000fe200078e001a */
[----:B--2---:R-:W-:-:S13]  /*c7d0*/  ISETP.GT.AND P0, PT, R26, R0, PT ;  /* 0x000000001a00720c */ /* 0x004fda0003f04270 */
[----:B-1----:R-:W-:Y:S05]  /*c7e0*/  @P0 BRA `(.L_x_13095) ;  /* 0xfffffff0001c0947 */ /* 0x002fea000383ffff */
.L_x_13082:
[----:B------:R-:W-:Y:S05]  /*c7f0*/  BSYNC B0 ;  /* 0x0000000000007941 */ /* 0x000fea0003800000 */
.L_x_13081:
        /* <DEDUP_REMOVED lines=17> */
.L_x_13097:
[----:B------:R-:W-:Y:S05]  /*c910*/  BSYNC B0 ;  /* 0x0000000000007941 */ /* 0x000fea0003800000 */
.L_x_13096:
[----:B------:R-:W2:Y:S02]  /*c920*/  LDL R0, [R1+0x48] ;  /* 0x0000480001007983 */ /* 0x000ea40000100800 */
[----:B--2---:R-:W-:-:S13]  /*c930*/  ISETP.NE.AND P0, PT, R0, 0x3, PT ;  /* 0x000000030000780c */ /* 0x004fda0003f05270 */
[----:B------:R-:W-:Y:S05]  /*c940*/  @!P0 BRA `(.L_x_13098) ;  /* 0x0000000000048947 */ /* 0x000fea0003800000 */
[----:B------:R-:W-:Y:S01]  /*c950*/  BPT.TRAP 0x1 ;  /* 0x000000040000795c */ /* 0x000fe20000300000 */
.L_x_13098:
[----:B------:R-:W2:Y:S01]  /*c960*/  LDL.LU R2, [R1+0xc] ;  /* 0x00000c0001027983 */ /* 0x000ea20000300800 */
[----:B------:R-:W-:Y:S01]  /*c970*/  IMAD R0, R25, 0x8, R22 ;  /* 0x0000000819007824 */ /* 0x000fe200078e0216 */
[----:B------:R-:W-:Y:S01]  /*c980*/  SHF.L.U32 R3, R27, 0x1f, RZ ;  /* 0x0000001f1b037819 */ /* 0x000fe200000006ff */
[----:B------:R-:W-:Y:S03]  /*c990*/  BSSY B0, `(.L_x_13099) ;  /* 0x0000004000007945 */ /* 0x000fe60003800000 */
[----:B------:R-:W0:Y:S01]  /*c9a0*/  SYNCS.PHASECHK.TRANS64.TRYWAIT P0, [R0+URZ+0x16860], R3 ;  /* 0x01686003000075a7 */ /* 0x000e22000800017f */
[----:B--2---:R-:W-:Y:S01]  /*c9b0*/  IMAD R6, R26, -0x80, R2 ;  /* 0xffffff801a067824 */ /* 0x004fe200078e0202 */
[----:B0-----:R-:W-:Y:S06]  /*c9c0*/  @!P0 BRA `(.L_x_13100) ;  /* 0x0000004400608947 */ /* 0x001fec0003800000 */
.L_x_13216:
[----:B------:R-:W-:Y:S05]  /*c9d0*/  BSYNC B0 ;  /* 0x0000000000007941 */ /* 0x000fea0003800000 */
.L_x_13099:
[----:B------:R-:W1:Y:S01]  /*c9e0*/  S2R R2, SR_TID.X ;  /* 0x0000000000027919 */ /* 0x000e620000002100 */
[----:B------:R-:W-:Y:S01]  /*c9f0*/  UMOV UR4, 0xffffffff ;  /* 0xffffffff00047882 */ /* 0x000fe20000000000 */
[----:B------:R-:W2:Y:S01]  /*ca00*/  S2R R7, SR_TID.X ;  /* 0x0000000000077919 */ /* 0x000ea20000002100 */
[----:B-1----:R-:W-:Y:S01]  /*ca10*/  LOP3.LUT R5, R2, 0x7f, RZ, 0xc0, !PT ;  /* 0x0000007f02057812 */ /* 0x002fe200078ec0ff */
        /* <DEDUP_REMOVED lines=9> */
[----:B------:R-:W1:Y:S01]  /*cab0*/  SHFL.IDX PT, R14, R18, RZ, 0x181f ;  /* 0x00181fff120e7589 */ /* 0x000e6200000e0000 */
[----:B------:R-:W-:Y:S01]  /*cac0*/  ULDC UR4, c[0x0][0x2f4] ;  /* 0x0000bd0000047ab9 */ /* 0x000fe20000000800 */
[C---:B------:R-:W-:Y:S01]  /*cad0*/  IMAD.SHL.U32 R5, R28.reuse, 0x2, RZ ;  /* 0x000000021c057824 */ /* 0x040fe200078e00ff */
[----:B------:R-:W-:Y:S01]  /*cae0*/  ISETP.GE.AND P0, PT, R28, UR4, PT ;  /* 0x000000041c007c0c */ /* 0x000fe2000bf06270 */
[----:B0-----:R-:W0:Y:S01]  /*caf0*/  SHFL.IDX PT, R3, R23, RZ, 0x181f ;  /* 0x00181fff17037589 */ /* 0x001e2200000e0000 */
[----:B------:R-:W-:Y:S02]  /*cb00*/  IMAD R4, R4, 0x2, R22 ;  /* 0x0000000204047824 */ /* 0x000fe400078e0216 */
[----:B------:R-:W-:Y:S02]  /*cb10*/  ISETP.LT.OR P1, PT, R6, 0x1, P0 ;  /* 0x000000010600780c */ /* 0x000fe40000721670 */
[----:B-1----:R-:W-:Y:S02]  /*cb20*/  IADD3 R2, P2, R14, R5, RZ ;  /* 0x000000050e027210 */ /* 0x002fe40007f5e0ff */
[----:B------:R-:W1:Y:S03]  /*cb30*/  SHFL.IDX PT, R14, R18, 0x1, 0x181f ;  /* 0x00381f00120e7f89 */ /* 0x000e6600000e0000 */
[----:B0-----:R-:W-:-:S06]  /*cb40*/  IMAD.X R3, RZ, RZ, R3, P2 ;  /* 0x000000ffff037224 */ /* 0x001fcc00010e0603 */
[----:B------:R0:W-:Y:S01]  /*cb50*/  LDGSTS.E.BYPASS.LTC128B.128 [R4+0x400], desc[UR36][R2.64], !P1 ;  /* 0x0040000002047fae */ /* 0x0001e2000c901d64 */
[----:B------:R-:W-:-:S03]  /*cb60*/  ISETP.LT.OR P1, PT, R6, 0x11, P0 ;  /* 0x000000110600780c */ /* 0x000fc60000721670 */
[----:B0-----:R-:W0:Y:S01]  /*cb70*/  SHFL.IDX PT, R3, R23, 0x1, 0x181f ;  /* 0x00381f0017037f89 */ /* 0x001e2200000e0000 */
[----:B-1----:R-:W-:-:S03]  /*cb80*/  IADD3 R2, P2, R14, R5, RZ ;  /* 0x000000050e027210 */ /* 0x002fc60007f5e0ff */
[----:B------:R-:W1:Y:S01]  /*cb90*/  SHFL.IDX PT, R14, R18, 0x2, 0x181f ;  /* 0x00581f00120e7f89 */ /* 0x000e6200000e0000 */
[----:B0-----:R-:W-:-:S05]  /*cba0*/  IADD3.X R3, RZ, R3, RZ, P2, !PT ;  /* 0x00000003ff037210 */ /* 0x001fca00017fe4ff */
[----:B------:R0:W-:Y:S01]  /*cbb0*/  LDGSTS.E.BYPASS.LTC128B.128 [R4+0xc00], desc[UR36][R2.64], !P1 ;  /* 0x00c0000002047fae */ /* 0x0001e2000c901d64 */
[----:B------:R-:W-:-:S03]  /*cbc0*/  ISETP.LT.OR P1, PT, R6, 0x21, P0 ;  /* 0x000000210600780c */ /* 0x000fc60000721670 */
[----:B0-----:R-:W0:Y:S01]  /*cbd0*/  SHFL.IDX PT, R3, R23, 0x2, 0x181f ;  /* 0x00581f0017037f89 */ /* 0x001e2200000e0000 */
[----:B-1----:R-:W-:-:S03]  /*cbe0*/  IADD3 R2, P2, R14, R5, RZ ;  /* 0x000000050e027210 */ /* 0x002fc60007f5e0ff */
[----:B------:R-:W1:Y:S02]  /*cbf0*/  SHFL.IDX PT, R14, R18, 0x3, 0x181f ;  /* 0x00781f00120e7f89 */ /* 0x000e6400000e0000 */
[----:B0-----:R-:W-:-:S05]  /*cc00*/  IMAD.X R3, RZ, RZ, R3, P2 ;  /* 0x000000ffff037224 */ /* 0x001fca00010e0603 */
        /* <DEDUP_REMOVED lines=22> */
[----:B------:R-:W1:Y:S04]  /*cd70*/  SHFL.IDX PT, R23, R23, 0x7, 0x181f ;  /* 0x00f81f0017177f89 */ /* 0x000e6800000e0000 */
[----:B------:R2:W3:Y:S01]  /*cd80*/  SHFL.IDX PT, R14, R18, 0x7, 0x181f ;  /* 0x00f81f00120e7f89 */ /* 0x0004e200000e0000 */
[----:B0-----:R-:W-:-:S05]  /*cd90*/  IMAD.X R3, RZ, RZ, R3, P2 ;  /* 0x000000ffff037224 */ /* 0x001fca00010e0603 */
[----:B-1----:R2:W-:Y:S02]  /*cda0*/  LDGSTS.E.BYPASS.LTC128B.128 [R4+0x3400], desc[UR36][R2.64], !P1 ;  /* 0x0340000002047fae */ /* 0x0025e4000c901d64 */
.L_x_13234:
[----:B------:R-:W-:Y:S02]  /*cdb0*/  ISETP.LT.OR P0, PT, R6, 0x71, P0 ;  /* 0x000000710600780c */ /* 0x000fe40000701670 */
[----:B--23--:R-:W-:-:S05]  /*cdc0*/  IADD3 R2, P1, R14, R5, RZ ;  /* 0x000000050e027210 */ /* 0x00cfca0007f3e0ff */
[----:B------:R-:W-:-:S06]  /*cdd0*/  IMAD.X R3, RZ, RZ, R23, P1 ;  /* 0x000000ffff037224 */ /* 0x000fcc00008e0617 */
[----:B------:R-:W-:Y:S01]  /*cde0*/  @!PT LDS RZ, [RZ] ;  /* 0x00000000fffff984 */ /* 0x000fe20000000800 */
[----:B------:R-:W-:Y:S01]  /*cdf0*/  @!PT LDS RZ, [RZ] ;  /* 0x00000000fffff984 */ /* 0x000fe20000000800 */
[----:B------:R-:W-:Y:S01]  /*ce00*/  @!PT LDS RZ, [RZ] ;  /* 0x00000000fffff984 */ /* 0x000fe20000000800 */
[----:B------:R0:W-:Y:S01]  /*ce10*/  LDGSTS.E.BYPASS.LTC128B.128 [R4+0x3c00], desc[UR36][R2.64], !P0 ;  /* 0x03c0000002047fae */ /* 0x0001e2000c101d64 */
[----:B------:R-:W-:Y:S01]  /*ce20*/  PLOP3.LUT P0, PT, PT, PT, PT, 0x80, 0x0 ;  /* 0x000000000000781c */ /* 0x000fe20003f0f070 */
[----:B------:R-:W-:-:S12]  /*ce30*/  NOP ;  /* 0x0000000000007918 */ /* 0x000fd80000000000 */
.L_x_13102:
        /* <DEDUP_REMOVED lines=11> */
.L_x_13103:
[----:B------:R-:W-:Y:S01]  /*cef0*/  VIADD R25, R25, 0x1 ;  /* 0x0000000119197836 */ /* 0x000fe20000000000 */
[----:B------:R0:W-:Y:S04]  /*cf00*/  SYNCS.ARRIVE.TRANS64.A1T0 RZ, [R0+URZ+0x16850], RZ ;  /* 0x016850ff00ff79a7 */ /* 0x0001e8000810003f */
[----:B------:R-:W-:-:S04]  /*cf10*/  ISETP.NE.AND P0, PT, R25, 0x2, PT ;  /* 0x000000021900780c */ /* 0x000fc80003f05270 */
[----:B0-----:R-:W-:Y:S02]  /*cf20*/  SEL R0, RZ, 0x1, P0 ;  /* 0x00000001ff007807 */ /* 0x001fe40000000000 */
[----:B------:R-:W-:Y:S02]  /*cf30*/  SEL R25, R25, RZ, P0 ;  /* 0x000000ff19197207 */ /* 0x000fe40000000000 */
[----:B------:R-:W-:-:S07]  /*cf40*/  LOP3.LUT R27, R27, R0, RZ, 0x3c, !PT ;  /* 0x000000001b1b7212 */ /* 0x000fce00078e3cff */
.L_x_13062:
[----:B------:R-:W-:Y:S05]  /*cf50*/  BSYNC B7 ;  /* 0x0000000000077941 */ /* 0x000fea0003800000 */
.L_x_13060:
[----:B------:R-:W2:Y:S02]  /*cf60*/  LDL R0, [R1+0x4] ;  /* 0x0000040001007983 */ /* 0x000ea40000100800 */
[----:B--2---:R-:W-:-:S13]  /*cf70*/  LOP3.LUT P0, RZ, R0, 0x10, RZ, 0xc0, !PT ;  /* 0x0000001000ff7812 */ /* 0x004fda000780c0ff */
        /* <DEDUP_REMOVED lines=10> */
.L_x_13104:
        /* <DEDUP_REMOVED lines=20> */
[C---:B------:R-:W-:Y:S01]  /*d160*/  ISETP.GE.U32.AND P5, PT, R9.reuse, 0x10, PT ;  /* 0x000000100900780c */ /* 0x040fe20003fa6070 */
[----:B------:R0:W-:Y:S02]  /*d170*/  SHFL.IDX PT, R6, R16, 0x1, 0x1f ;  /* 0x00201f0010067f89 */ /* 0x0001e400000e0000 */
[----:B0-----:R-:W-:Y:S01]  /*d180*/  IMAD.MOV.U32 R16, RZ, RZ, RZ ;  /* 0x000000ffff107224 */ /* 0x001fe200078e00ff */
[----:B--2---:R-:W-:Y:S01]  /*d190*/  @!P1 MOV R7, R8 ;  /* 0x0000000800079202 */ /* 0x004fe20000000f00 */
        /* <DEDUP_REMOVED lines=19> */
.L_x_13244:
[----:B------:R-:W-:Y:S02]  /*d2d0*/  ULDC UR4, c[0x0][0xc38] ;  /* 0x00030e0000047ab9 */ /* 0x000fe40000000800 */
[----:B------:R-:W-:-:S04]  /*d2e0*/  IMAD.U32 R2, RZ, RZ, UR4 ;  /* 0x00000004ff027e24 */ /* 0x000fc8000f8e00ff */
[----:B-1----:R-:W-:-:S04]  /*d2f0*/  IMAD R5, R14, R2, RZ ;  /* 0x000000020e057224 */ /* 0x002fc800078e02ff */
[----:B------:R-:W-:-:S05]  /*d300*/  IMAD.IADD R6, R6, 0x1, R5 ;  /* 0x0000000106067824 */ /* 0x000fca00078e0205 */
[----:B------:R-:W-:-:S13]  /*d310*/  ISETP.GT.AND P6, PT, R6, R0, PT ;  /* 0x000000000600720c */ /* 0x000fda0003fc4270 */
[----:B------:R-:W-:Y:S05]  /*d320*/  @P6 BRA `(.L_x_13107) ;  /* 0x0000000000a46947 */ /* 0x000fea0003800000 */
.L_x_13110:
[----:B------:R-:W1:Y:S01]  /*d330*/  LDC R2, c[0x0][0xc3c] ;  /* 0x00030f00ff027b82 */ /* 0x000e620000000800 */
[----:B------:R-:W-:-:S04]  /*d340*/  IADD3 R19, R19, 0x1f, RZ ;  /* 0x0000001f13137810 */ /* 0x000fc80007ffe0ff */
        /* <DEDUP_REMOVED lines=33> */
.L_x_13252:
[----:B------:R-:W-:Y:S02]  /*d560*/  ULDC UR4, c[0x0][0xc38] ;  /* 0x00030e0000047ab9 */ /* 0x000fe40000000800 */
[----:B------:R-:W-:-:S04]  /*d570*/  IMAD.U32 R2, RZ, RZ, UR4 ;  /* 0x00000004ff027e24 */ /* 0x000fc8000f8e00ff */
[----:B-1----:R-:W-:-:S04]  /*d580*/  IMAD R5, R14, R2, RZ ;  /* 0x000000020e057224 */ /* 0x002fc800078e02ff */
[----:B------:R-:W-:-:S05]  /*d590*/  IMAD.IADD R6, R5, 0x1, R6 ;  /* 0x0000000105067824 */ /* 0x000fca00078e0206 */
[----:B------:R-:W-:-:S13]  /*d5a0*/  ISETP.GT.AND P6, PT, R6, R0, PT ;  /* 0x000000000600720c */ /* 0x000fda0003fc4270 */
[----:B------:R-:W-:Y:S05]  /*d5b0*/  @!P6 BRA `(.L_x_13110) ;  /* 0xfffffffc005ce947 */ /* 0x000fea000383ffff */
.L_x_13107:
        /* <DEDUP_REMOVED lines=9> */
.L_x_13257:
[----:B------:R-:W-:-:S13]  /*d650*/  ISETP.NE.AND P0, PT, R8, RZ, PT ;  /* 0x000000ff0800720c */ /* 0x000fda0003f05270 */
[----:B------:R-:W-:Y:S05]  /*d660*/  @!P0 BRA `(.L_x_13112) ;  /* 0x0000000000108947 */ /* 0x000fea0003800000 */
[----:B------:R-:W-:Y:S01]  /*d670*/  UMOV UR4, 0xffffffff ;  /* 0xffffffff00047882 */ /* 0x000fe20000000000 */
[----:B------:R-:W-:Y:S02]  /*d680*/  VIADD R12, R5, 0xffffffff ;  /* 0xffffffff050c7836 */ /* 0x000fe40000000000 */
[----:B------:R-:W-:Y:S05]  /*d690*/  BRA.DIV UR4, `(.L_x_13113) ;  /* 0x0000004a04c47947 */ /* 0x000fea000b800000 */
[----:B------:R4:W0:Y:S02]  /*d6a0*/  SHFL.IDX PT, R16, R3, R12, 0x1f ;  /* 0x00001f0c03107589 */ /* 0x00082400000e0000 */
.L_x_13112:
[-C--:B--2---:R-:W-:Y:S01]  /*d6b0*/  IABS R8, R7.reuse ;  /* 0x0000000700087213 */ /* 0x084fe20000000000 */
[----:B0-----:R-:W-:Y:S01]  /*d6c0*/  IMAD R16, R16, R2, R6 ;  /* 0x0000000210107224 */ /* 0x001fe200078e0206 */
[----:B------:R-:W-:Y:S01]  /*d6d0*/  IABS R6, R7 ;  /* 0x0000000700067213 */ /* 0x000fe20000000000 */
[----:B------:R-:W-:Y:S01]  /*d6e0*/  IMAD.MOV.U32 R2, RZ, RZ, RZ ;  /* 0x000000ffff027224 */ /* 0x000fe200078e00ff */
[----:B------:R-:W0:Y:S01]  /*d6f0*/  I2F.RP R9, R8 ;  /* 0x0000000800097306 */ /* 0x000e220000209400 */
[----:B------:R-:W-:Y:S02]  /*d700*/  IMAD.IADD R0, R0, 0x1, -R16 ;  /* 0x0000000100007824 */ /* 0x000fe400078e0a10 */
[----:B------:R-:W-:Y:S01]  /*d710*/  IMAD.MOV R10, RZ, RZ, -R6 ;  /* 0x000000ffff0a7224 */ /* 0x000fe200078e0a06 */
[----:B---3--:R-:W-:Y:S01]  /*d720*/  IABS R6, R4 ;  /* 0x0000000400067213 */ /* 0x008fe20000000000 */
[----:B------:R-:W-:-:S03]  /*d730*/  IMAD.IADD R19, R5, 0x1, R19 ;  /* 0x0000000105137824 */ /* 0x000fc600078e0213 */
[----:B0-----:R-:W4:Y:S02]  /*d740*/  MUFU.RCP R9, R9 ;  /* 0x0000000900097308 */ /* 0x001f240000001000 */
[----:B----4-:R-:W-:-:S06]  /*d750*/  VIADD R3, R9, 0xffffffe ;  /* 0x0ffffffe09037836 */ /* 0x010fcc0000000000 */
[----:B------:R-:W0:Y:S02]  /*d760*/  F2I.FTZ.U32.TRUNC.NTZ R3, R3 ;  /* 0x0000000300037305 */ /* 0x000e24000021f000 */
[----:B0-----:R-:W-:-:S04]  /*d770*/  IMAD.MOV R11, RZ, RZ, -R3 ;  /* 0x000000ffff0b7224 */ /* 0x001fc800078e0a03 */
[----:B------:R-:W-:-:S04]  /*d780*/  IMAD R11, R11, R8, RZ ;  /* 0x000000080b0b7224 */ /* 0x000fc800078e02ff */
[----:B------:R-:W-:Y:S01]  /*d790*/  IMAD.HI.U32 R2, R3, R11, R2 ;  /* 0x0000000b03027227 */ /* 0x000fe200078e0002 */
[----:B------:R-:W-:-:S05]  /*d7a0*/  IABS R11, R0 ;  /* 0x00000000000b7213 */ /* 0x000fca0000000000 */
[----:B------:R-:W-:-:S04]  /*d7b0*/  IMAD.HI.U32 R9, R2, R11, RZ ;  /* 0x0000000b02097227 */ /* 0x000fc800078e00ff */
[----:B------:R-:W-:Y:S02]  /*d7c0*/  IMAD R11, R9, R10, R11 ;  /* 0x0000000a090b7224 */ /* 0x000fe400078e020b */
[----:B------:R-:W0:Y:S01]  /*d7d0*/  I2F.RP R10, R6 ;  /* 0x00000006000a7306 */ /* 0x000e220000209400 */
[----:B------:R-:W-:Y:S02]  /*d7e0*/  IMAD.MOV.U32 R2, RZ, RZ, RZ ;  /* 0x000000ffff027224 */ /* 0x000fe400078e00ff */
[----:B------:R-:W-:-:S05]  /*d7f0*/  ISETP.GT.U32.AND P1, PT, R8, R11, PT ;  /* 0x0000000b0800720c */ /* 0x000fca0003f24070 */
[----:B0-----:R-:W0:Y:S08]  /*d800*/  MUFU.RCP R10, R10 ;  /* 0x0000000a000a7308 */ /* 0x001e300000001000 */
[----:B------:R-:W-:Y:S01]  /*d810*/  @!P1 IMAD.IADD R11, R11, 0x1, -R8 ;  /* 0x000000010b0b9824 */ /* 0x000fe200078e0a08 */
[----:B------:R-:W-:Y:S02]  /*d820*/  @!P1 IADD3 R9, R9, 0x1, RZ ;  /* 0x0000000109099810 */ /* 0x000fe40007ffe0ff */
[----:B------:R-:W-:-:S02]  /*d830*/  ISETP.NE.AND P1, PT, R7, RZ, PT ;  /* 0x000000ff0700720c */ /* 0x000fc40003f25270 */
[----:B------:R-:W-:Y:S02]  /*d840*/  ISETP.GE.U32.AND P0, PT, R11, R8, PT ;  /* 0x000000080b00720c */ /* 0x000fe40003f06070 */
[----:B------:R-:W-:-:S05]  /*d850*/  IABS R8, R4 ;  /* 0x0000000400087213 */ /* 0x000fca0000000000 */
[----:B------:R-:W-:Y:S02]  /*d860*/  IMAD.MOV R8, RZ, RZ, -R8 ;  /* 0x000000ffff087224 */ /* 0x000fe400078e0a08 */
[----:B0-----:R-:W-:-:S04]  /*d870*/  VIADD R12, R10, 0xffffffe ;  /* 0x0ffffffe0a0c7836 */ /* 0x001fc80000000000 */
[----:B------:R-:W-:Y:S01]  /*d880*/  @P0 VIADD R9, R9, 0x1 ;  /* 0x0000000109090836 */ /* 0x000fe20000000000 */
[----:B------:R-:W0:Y:S02]  /*d890*/  F2I.FTZ.U32.TRUNC.NTZ R3, R12 ;  /* 0x0000000c00037305 */ /* 0x000e24000021f000 */
        /* <DEDUP_REMOVED lines=27> */
.L_x_13108:
[----:B------:R-:W-:Y:S01]  /*da50*/  UMOV UR4, URZ ;  /* 0x0000003f00047c82 */ /* 0x000fe20008000000 */
[----:B------:R-:W-:Y:S01]  /*da60*/  UMOV UR5, URZ ;  /* 0x0000003f00057c82 */ /* 0x000fe20008000000 */
[----:B------:R-:W-:Y:S01]  /*da70*/  ULDC UR6, c[0x0][0xc3c] ;  /* 0x00030f0000067ab9 */ /* 0x000fe20000000800 */
[----:B------:R-:W-:Y:S02]  /*da80*/  IMAD.MOV.U32 R16, RZ, RZ, R0 ;  /* 0x000000ffff107224 */ /* 0x000fe400078e0000 */
[----:B------:R-:W-:Y:S02]  /*da90*/  IMAD.U32 R17, RZ, RZ, UR4 ;  /* 0x00000004ff117e24 */ /* 0x000fe4000f8e00ff */
[----:B------:R-:W-:Y:S02]  /*daa0*/  IMAD.U32 R18, RZ, RZ, UR5 ;  /* 0x00000005ff127e24 */ /* 0x000fe4000f8e00ff */
[----:B------:R-:W-:-:S07]  /*dab0*/  IMAD.U32 R19, RZ, RZ, UR6 ;  /* 0x00000006ff137e24 */ /* 0x000fce000f8e00ff */
.L_x_13114:
[----:B------:R-:W2:Y:S01]  /*dac0*/  S2R R0, SR_TID.X ;  /* 0x0000000000007919 */ /* 0x000ea20000002100 */
[----:B------:R-:W-:Y:S05]  /*dad0*/  WARPSYNC.ALL ;  /* 0x0000000000007948 */ /* 0x000fea0003800000 */
[----:B------:R-:W-:Y:S01]  /*dae0*/  BAR.SYNC.DEFER_BLOCKING 0x4, 0x200 ;  /* 0x0108000000007b1d */ /* 0x000fe20000010000 */
[----:B--2---:R-:W-:-:S04]  /*daf0*/  LOP3.LUT R0, R0, 0x1f, RZ, 0xc0, !PT ;  /* 0x0000001f00007812 */ /* 0x004fc800078ec0ff */
[----:B------:R-:W-:-:S13]  /*db00*/  ISETP.NE.AND P0, PT, R0, RZ, PT ;  /* 0x000000ff0000720c */ /* 0x000fda0003f05270 */
[----:B0-----:R-:W0:Y:S01]  /*db10*/  @!P0 S2R R3, SR_CgaCtaId ;  /* 0x0000000000038919 */ /* 0x001e220000008800 */
[----:B------:R-:W-:-:S04]  /*db20*/  @!P0 MOV R0, 0x400 ;  /* 0x0000040000008802 */ /* 0x000fc80000000f00 */
[----:B0-----:R-:W-:-:S05]  /*db30*/  @!P0 LEA R22, R3, R0, 0x18 ;  /* 0x0000000003168211 */ /* 0x001fca00078ec0ff */
[----:B------:R2:W-:Y:S01]  /*db40*/  @!P0 STS.128 [R22+0x168d0], R16 ;  /* 0x0168d01016008388 */ /* 0x0005e20000000c00 */
[----:B------:R-:W-:Y:S06]  /*db50*/  BAR.ARV 0x5, 0x200 ;  /* 0x0148000000007b1d */ /* 0x000fec0000002000 */
.L_x_13105:
[----:B------:R-:W-:Y:S02]  /*db60*/  ULDC UR4, c[0x0][0xc3c] ;  /* 0x00030f0000047ab9 */ /* 0x000fe40000000800 */
[----:B-1----:R-:W-:-:S13]  /*db70*/  ISETP.GE.AND P0, PT, R19, UR4, PT ;  /* 0x0000000413007c0c */ /* 0x002fda000bf06270 */
[----:B------:R-:W-:Y:S05]  /*db80*/  @!P0 BRA `(.L_x_13115) ;  /* 0xffffffb000c88947 */ /* 0x000fea000383ffff */
[----:B------:R-:W-:Y:S05]  /*db90*/  BSYNC B8 ;  /* 0x0000000000087941 */ /* 0x000fea0003800000 */
.L_x_13054:
        /* <DEDUP_REMOVED lines=12> */
.L_x_13260:
[----:B------:R-:W-:Y:S05]  /*dc60*/  BSYNC B0 ;  /* 0x0000000000007941 */ /* 0x000fea0003800000 */
.L_x_13116:
[----:B------:R-:W-:-:S03]  /*dc70*/  UMOV UR4, 0xffffffff ;  /* 0xffffffff00047882 */ /* 0x000fc60000000000 */
[----:B------:R-:W-:Y:S05]  /*dc80*/  BRA.DIV UR4, `(.L_x_13118) ;  /* 0x0000004604847947 */ /* 0x000fea000b800000 */
[----:B0-----:R-:W0:Y:S02]  /*dc90*/  S2R R0, SR_TID.X ;  /* 0x0000000000007919 */ /* 0x001e240000002100 */
[----:B0-----:R-:W-:-:S04]  /*dca0*/  SHF.R.U32.HI R0, RZ, 0x5, R0 ;  /* 0x00000005ff007819 */ /* 0x001fc80000011600 */
[----:B------:R-:W-:-:S05]  /*dcb0*/  LOP3.LUT R0, R0, 0x3, RZ, 0xc0, !PT ;  /* 0x0000000300007812 */ /* 0x000fca00078ec0ff */
[----:B------:R0:W1:Y:S02]  /*dcc0*/  SHFL.IDX PT, R14, R0, RZ, 0x1f ;  /* 0x00001fff000e7589 */ /* 0x00006400000e0000 */
.L_x_13263:
[----:B-1----:R-:W-:Y:S01]  /*dcd0*/  ISETP.NE.AND P0, PT, R14, RZ, PT ;  /* 0x000000ff0e00720c */ /* 0x002fe20003f05270 */
[----:B------:R-:W-:-:S12]  /*dce0*/  BSSY B0, `(.L_x_13119) ;  /* 0x0000024000007945 */ /* 0x000fd80003800000 */
[----:B------:R-:W-:Y:S05]  /*dcf0*/  @P0 BRA `(.L_x_13120) ;  /* 0x0000000000880947 */ /* 0x000fea0003800000 */
[----:B------:R-:W-:-:S03]  /*dd00*/  UMOV UR4, 0xffffffff ;  /* 0xffffffff00047882 */ /* 0x000fc60000000000 */
[----:B------:R-:W-:Y:S05]  /*dd10*/  BRA.DIV UR4, `(.L_x_13121) ;  /* 0x0000004604947947 */ /* 0x000fea000b800000 */
[----:B------:R-:W-:-:S13]  /*dd20*/  ELECT P6, URZ, PT ;  /* 0x00000000003f782f */ /* 0x000fda00038c0000 */
.L_x_13266:
[----:B------:R-:W-:Y:S05]  /*dd30*/  @!P6 BRA `(.L_x_13120) ;  /* 0x000000000078e947 */ /* 0x000fea0003800000 */
[----:B0-----:R-:W3:Y:S02]  /*dd40*/  LDL.LU R0, [R1+0x28] ;  /* 0x0000280001007983 */ /* 0x001ee40000300800 */
[----:B---3--:R-:W-:-:S04]  /*dd50*/  LOP3.LUT R0, R0, 0x2, RZ, 0xfc, !PT ;  /* 0x0000000200007812 */ /* 0x008fc800078efcff */
[----:B------:R-:W-:-:S13]  /*dd60*/  ISETP.NE.AND P0, PT, R0, 0x3, PT ;  /* 0x000000030000780c */ /* 0x000fda0003f05270 */
[----:B------:R-:W-:Y:S05]  /*dd70*/  @!P0 BRA `(.L_x_13122) ;  /* 0x0000000000048947 */ /* 0x000fea0003800000 */
[----:B------:R-:W-:Y:S01]  /*dd80*/  BPT.TRAP 0x1 ;  /* 0x000000040000795c */ /* 0x000fe20000300000 */
.L_x_13122:
[----:B------:R-:W-:Y:S01]  /*dd90*/  IMAD R3, R25, 0x8, R5 ;  /* 0x0000000819037824 */ /* 0x000fe200078e0205 */
[----:B------:R-:W-:Y:S01]  /*dda0*/  SHF.L.U32 R2, R27, 0x1f, RZ ;  /* 0x0000001f1b027819 */ /* 0x000fe200000006ff */
[----:B------:R-:W-:-:S03]  /*ddb0*/  VIADD R25, R25, 0x1 ;  /* 0x0000000119197836 */ /* 0x000fc60000000000 */
[----:B------:R-:W0:Y:S02]  /*ddc0*/  SYNCS.PHASECHK.TRANS64.TRYWAIT P1, [R3+URZ+0x16840], R2 ;  /* 0x01684002030075a7 */ /* 0x000e24000802017f */
[----:B------:R-:W-:-:S04]  /*ddd0*/  ISETP.NE.AND P2, PT, R25, 0x2, PT ;  /* 0x000000021900780c */ /* 0x000fc80003f45270 */
[----:B------:R-:W-:Y:S01]  /*dde0*/  SEL R0, RZ, 0x1, P2 ;  /* 0x00000001ff007807 */ /* 0x000fe20001000000 */
[----:B0-----:R-:W-:Y:S08]  /*ddf0*/  @!P1 BRA `(.L_x_13123) ;  /* 0x00000044007c9947 */ /* 0x001ff00003800000 */
.L_x_13267:
[----:B------:R-:W-:Y:S02]  /*de00*/  SEL R25, R25, RZ, P2 ;  /* 0x000000ff19197207 */ /* 0x000fe40001000000 */
[----:B------:R-:W-:Y:S01]  /*de10*/  LOP3.LUT R0, R27, R0, RZ, 0x3c, !PT ;  /* 0x000000001b007212 */ /* 0x000fe200078e3cff */
[----:B------:R-:W-:Y:S06]  /*de20*/  @!P0 BRA `(.L_x_13124) ;  /* 0x0000000000048947 */ /* 0x000fec0003800000 */
[----:B------:R-:W-:Y:S01]  /*de30*/  BPT.TRAP 0x1 ;  /* 0x000000040000795c */ /* 0x000fe20000300000 */
.L_x_13124:
[----:B------:R-:W-:Y:S01]  /*de40*/  IMAD R25, R25, 0x8, R5 ;  /* 0x0000000819197824 */ /* 0x000fe200078e0205 */
[----:B------:R-:W-:-:S04]  /*de50*/  SHF.L.U32 R0, R0, 0x1f, RZ ;  /* 0x0000001f00007819 */ /* 0x000fc800000006ff */
[----:B------:R-:W1:Y:S02]  /*de60*/  SYNCS.PHASECHK.TRANS64.TRYWAIT P1, [R25+URZ+0x16840], R0 ;  /* 0x01684000190075a7 */ /* 0x000e64000802017f */
[----:B-1----:R-:W-:Y:S05]  /*de70*/  @!P1 BRA `(.L_x_13125) ;  /* 0x0000004400709947 */ /* 0x002fea0003800000 */
.L_x_13268:
[----:B------:R-:W-:Y:S05]  /*de80*/  @!P0 BRA `(.L_x_13126) ;  /* 0x0000000000048947 */ /* 0x000fea0003800000 */
[----:B------:R-:W-:Y:S01]  /*de90*/  BPT.TRAP 0x1 ;  /* 0x000000040000795c */ /* 0x000fe20000300000 */
.L_x_13126:
[----:B------:R-:W3:Y:S02]  /*dea0*/  SYNCS.PHASECHK.TRANS64.TRYWAIT P1, [R3+URZ+0x16860], R2 ;  /* 0x01686002030075a7 */ /* 0x000ee4000802017f */
[----:B---3--:R-:W-:Y:S05]  /*deb0*/  @!P1 BRA `(.L_x_13127) ;  /* 0x0000004400749947 */ /* 0x008fea0003800000 */
.L_x_13269:
[----:B------:R-:W-:Y:S05]  /*dec0*/  @!P0 BRA `(.L_x_13128) ;  /* 0x0000000000048947 */ /* 0x000fea0003800000 */
[----:B------:R-:W-:Y:S01]  /*ded0*/  BPT.TRAP 0x1 ;  /* 0x000000040000795c */ /* 0x000fe20000300000 */
.L_x_13128:
[----:B----4-:R4:W0:Y:S02]  /*dee0*/  SYNCS.PHASECHK.TRANS64.TRYWAIT P0, [R25+URZ+0x16860], R0 ;  /* 0x01686000190075a7 */ /* 0x010824000800017f */
[----:B0-----:R-:W-:Y:S05]  /*def0*/  @!P0 NANOSLEEP.SYNCS 0x989680 ;  /* 0x009896800000895d */ /* 0x001fea0003900000 */
[----:B------:R-:W0:Y:S02]  /*df00*/  @!P0 SYNCS.PHASECHK.TRANS64 P0, [R25+URZ+0x16860], R0 ;  /* 0x01686000190085a7 */ /* 0x000e24000800007f */
[----:B0-----:R-:W-:Y:S05]  /*df10*/  @!P0 BRA `(.L_x_13128) ;  /* 0xfffffffc00f08947 */ /* 0x001fea000383ffff */
.L_x_13120:
[----:B------:R-:W-:Y:S05]  /*df20*/  BSYNC B0 ;  /* 0x0000000000007941 */ /* 0x000fea0003800000 */
.L_x_13119:
[----:B------:R-:W-:Y:S05]  /*df30*/  EXIT ;  /* 0x000000000000794d */ /* 0x000fea0003800000 */
.L_x_13013:
[----:B-1----:R-:W-:-:S04]  /*df40*/  MOV R3, UR43 ;  /* 0x0000002b00037c02 */ /* 0x002fc80008000f00 */
[----:B------:R1:W2:Y:S03]  /*df50*/  SYNCS.PHASECHK.TRANS64.TRYWAIT P1, [R3+URZ+0x16800], R0 ;  /* 0x01680000030075a7 */ /* 0x0002a6000802017f */
[----:B--2---:R-:W-:Y:S05]  /*df60*/  @!P1 NANOSLEEP.SYNCS 0x989680 ;  /* 0x009896800000995d */ /* 0x004fea0003900000 */
[----:B------:R-:W2:Y:S02]  /*df70*/  @!P1 SYNCS.PHASECHK.TRANS64 P1, [R3+URZ+0x16800], R0 ;  /* 0x01680000030095a7 */ /* 0x000ea4000802007f */
[----:B--2---:R-:W-:Y:S05]  /*df80*/  @!P1 BRA `(.L_x_13013) ;  /* 0xfffffffc00ec9947 */ /* 0x004fea000383ffff */
[----:B------:R-:W-:Y:S05]  /*df90*/  BRA `(.L_x_13129) ;  /* 0xffffff38000c7947 */ /* 0x000fea000383ffff */
.L_x_13017:
[----:B--2---:R2:W3:Y:S02]  /*dfa0*/  SYNCS.PHASECHK.TRANS64.TRYWAIT P1, [R4+URZ+0x16830], R3 ;  /* 0x01683003040075a7 */ /* 0x0044e4000802017f */
[----:B---3--:R-:W-:Y:S05]  /*dfb0*/  @!P1 NANOSLEEP.SYNCS 0x989680 ;  /* 0x009896800000995d */ /* 0x008fea0003900000 */
[----:B------:R-:W3:Y:S02]  /*dfc0*/  @!P1 SYNCS.PHASECHK.TRANS64 P1, [R4+URZ+0x16830], R3 ;  /* 0x01683003040095a7 */ /* 0x000ee4000802007f */
[----:B---3--:R-:W-:Y:S05]  /*dfd0*/  @!P1 BRA `(.L_x_13017) ;  /* 0xfffffffc00f09947 */ /* 0x008fea000383ffff */
[----:B------:R-:W-:Y:S05]  /*dfe0*/  BRA `(.L_x_13016) ;  /* 0xffffff38002c7947 */ /* 0x000fea000383ffff */
.L_x_13023:
[----:B-1----:R-:W-:-:S04]  /*dff0*/  IMAD.U32 R3, RZ, RZ, UR10 ;  /* 0x0000000aff037e24 */ /* 0x002fc8000f8e00ff */
[----:B------:R1:W2:Y:S03]  /*e000*/  SYNCS.PHASECHK.TRANS64.TRYWAIT P1, [R3+URZ+0x16830], R0 ;  /* 0x01683000030075a7 */ /* 0x0002a6000802017f */
[----:B--2---:R-:W-:Y:S05]  /*e010*/  @!P1 NANOSLEEP.SYNCS 0x989680 ;  /* 0x009896800000995d */ /* 0x004fea0003900000 */
[----:B------:R-:W2:Y:S02]  /*e020*/  @!P1 SYNCS.PHASECHK.TRANS64 P1, [R3+URZ+0x16830], R0 ;  /* 0x01683000030095a7 */ /* 0x000ea4000802007f */
[----:B--2---:R-:W-:Y:S05]  /*e030*/  @!P1 BRA `(.L_x_13023) ;  /* 0xfffffffc00ec9947 */ /* 0x004fea000383ffff */
[----:B------:R-:W-:Y:S05]  /*e040*/  BRA `(.L_x_13020) ;  /* 0xffffff5800507947 */ /* 0x000fea000383ffff */
.L_x_13027:
[----:B-1----:R-:W-:-:S04]  /*e050*/  IMAD.U32 R3, RZ, RZ, UR10 ;  /* 0x0000000aff037e24 */ /* 0x002fc8000f8e00ff */
[----:B------:R1:W2:Y:S03]  /*e060*/  SYNCS.PHASECHK.TRANS64.TRYWAIT P1, [R3+URZ+0x16850], R0 ;  /* 0x01685000030075a7 */ /* 0x0002a6000802017f */
[----:B--2---:R-:W-:Y:S05]  /*e070*/  @!P1 NANOSLEEP.SYNCS 0x989680 ;  /* 0x009896800000995d */ /* 0x004fea0003900000 */
[----:B------:R-:W2:Y:S02]  /*e080*/  @!P1 SYNCS.PHASECHK.TRANS64 P1, [R3+URZ+0x16850], R0 ;  /* 0x01685000030095a7 */ /* 0x000ea4000802007f */
[----:B--2---:R-:W-:Y:S05]  /*e090*/  @!P1 BRA `(.L_x_13027) ;  /* 0xfffffffc00ec9947 */ /* 0x004fea000383ffff */
[----:B------:R-:W-:Y:S05]  /*e0a0*/  BRA `(.L_x_13024) ;  /* 0xffffff5800e87947 */ /* 0x000fea000383ffff */
.L_x_13034:
[----:B-1----:R-:W-:-:S04]  /*e0b0*/  IMAD.U32 R9, RZ, RZ, UR5 ;  /* 0x00000005ff097e24 */ /* 0x002fc8000f8e00ff */
[----:B------:R1:W2:Y:S03]  /*e0c0*/  SYNCS.PHASECHK.TRANS64.TRYWAIT P1, [R9+URZ+0x16850], R4 ;  /* 0x01685004090075a7 */ /* 0x0002a6000802017f */
[----:B--2---:R-:W-:Y:S05]  /*e0d0*/  @!P1 NANOSLEEP.SYNCS 0x989680 ;  /* 0x009896800000995d */ /* 0x004fea0003900000 */
[----:B------:R-:W2:Y:S02]  /*e0e0*/  @!P1 SYNCS.PHASECHK.TRANS64 P1, [R9+URZ+0x16850], R4 ;  /* 0x01685004090095a7 */ /* 0x000ea4000802007f */
[----:B--2---:R-:W-:Y:S05]  /*e0f0*/  @!P1 BRA `(.L_x_13034) ;  /* 0xfffffffc00ec9947 */ /* 0x004fea000383ffff */
[----:B------:R-:W-:Y:S05]  /*e100*/  BRA `(.L_x_13033) ;  /* 0xffffff74008c7947 */ /* 0x000fea000383ffff */
.L_x_13068:
[----:B0-----:R-:W0:Y:S01]  /*e110*/  S2R R20, SR_TID.X ;  /* 0x0000000000147919 */ /* 0x001e220000002100 */
        /* <DEDUP_REMOVED lines=10> */
.L_x_13131:
[----:B------:R-:W-:Y:S05]  /*e1c0*/  BSYNC B0 ;  /* 0x0000000000007941 */ /* 0x000fea0003800000 */
.L_x_13130:
[----:B------:R-:W-:Y:S05]  /*e1d0*/  BRA `(.L_x_13132) ;  /* 0xffffffbc00207947 */ /* 0x000fea000383ffff */
.L_x_13071:
[----:B0-----:R0:W1:Y:S02]  /*e1e0*/  SYNCS.PHASECHK.TRANS64.TRYWAIT P0, [R3+URZ+0x16840], R4 ;  /* 0x01684004030075a7 */ /* 0x001064000800017f */
[----:B-1----:R-:W-:Y:S05]  /*e1f0*/  @!P0 NANOSLEEP.SYNCS 0x989680 ;  /* 0x009896800000895d */ /* 0x002fea0003900000 */
[----:B------:R-:W1:Y:S02]  /*e200*/  @!P0 SYNCS.PHASECHK.TRANS64 P0, [R3+URZ+0x16840], R4 ;  /* 0x01684004030085a7 */ /* 0x000e64000800007f */
[----:B-1----:R-:W-:Y:S05]  /*e210*/  @!P0 BRA `(.L_x_13071) ;  /* 0xfffffffc00f08947 */ /* 0x002fea000383ffff */
[----:B------:R-:W-:Y:S05]  /*e220*/  BRA `(.L_x_13133) ;  /* 0xffffffbc00747947 */ /* 0x000fea000383ffff */
.L_x_13072:
        /* <DEDUP_REMOVED lines=8> */
.L_x_13135:
[----:B------:R-:W-:Y:S05]  /*e2b0*/  BSYNC B0 ;  /* 0x0000000000007941 */ /* 0x000fea0003800000 */
.L_x_13134:
        /* <DEDUP_REMOVED lines=9> */
.L_x_13136:
[----:B------:R-:W-:Y:S02]  /*e350*/  IMAD.MOV.U32 R13, RZ, RZ, R2 ;  /* 0x000000ffff0d7224 */ /* 0x000fe400078e0002 */
[----:B------:R-:W-:Y:S02]  /*e360*/  IMAD.MOV.U32 R12, RZ, RZ, 0x1 ;  /* 0x00000001ff0c7424 */ /* 0x000fe400078e00ff */
[----:B------:R-:W-:-:S07]  /*e370*/  IMAD.MOV.U32 R7, RZ, RZ, R14 ;  /* 0x000000ffff077224 */ /* 0x000fce00078e000e */
[----:B------:R-:W-:Y:S05]  /*e380*/  WARPSYNC.COLLECTIVE R15, `(.L_x_13137) ;  /* 0x000000000f087348 */ /* 0x000fea0003c00000 */
[----:B------:R0:W1:Y:S02]  /*e390*/  SHFL.IDX P6, R14, R13, R12, R11 ;  /* 0x0000000c0d0e7389 */ /* 0x00006400000c000b */
[----:B01----:R-:W-:Y:S01]  /*e3a0*/  ENDCOLLECTIVE ;  /* 0x000000000000791b */ /* 0x003fe20003800000 */
.L_x_13137:
        /* <DEDUP_REMOVED lines=10> */
[----:B------:R0:W-:Y:S02]  /*e450*/  @P0 LDGSTS.E.BYPASS.LTC128B.128 [R8+0xe400], desc[UR36][R6.64], !P2 ;  /* 0x0e40000006080fae */ /* 0x0001e4000d101d64 */
[----:B0-----:R-:W-:Y:S01]  /*e460*/  MOV R6, R14 ;  /* 0x0000000e00067202 */ /* 0x001fe20000000f00 */
[----:B------:R-:W-:-:S07]  /*e470*/  @P1 IMAD R8, R5, 0x2, R22 ;  /* 0x0000000205081824 */ /* 0x000fce00078e0216 */
[----:B------:R-:W-:Y:S05]  /*e480*/  WARPSYNC.COLLECTIVE R15, `(.L_x_13138) ;  /* 0x000000000f087348 */ /* 0x000fea0003c00000 */
[----:B------:R0:W1:Y:S02]  /*e490*/  SHFL.IDX P6, R14, R13, R12, R11 ;  /* 0x0000000c0d0e7389 */ /* 0x00006400000c000b */
[----:B01----:R-:W-:Y:S01]  /*e4a0*/  ENDCOLLECTIVE ;  /* 0x000000000000791b */ /* 0x003fe20003800000 */
.L_x_13138:
[----:B------:R-:W-:Y:S02]  /*e4b0*/  IMAD.MOV.U32 R13, RZ, RZ, R2 ;  /* 0x000000ffff0d7224 */ /* 0x000fe400078e0002 */
[----:B------:R-:W-:Y:S02]  /*e4c0*/  IMAD.MOV.U32 R12, RZ, RZ, 0x2 ;  /* 0x00000002ff0c7424 */ /* 0x000fe400078e00ff */
[----:B------:R-:W-:-:S07]  /*e4d0*/  IMAD.MOV.U32 R7, RZ, RZ, R14 ;  /* 0x000000ffff077224 */ /* 0x000fce00078e000e */
[----:B------:R-:W-:Y:S05]  /*e4e0*/  WARPSYNC.COLLECTIVE R15, `(.L_x_13139) ;  /* 0x000000000f087348 */ /* 0x000fea0003c00000 */
[----:B------:R0:W1:Y:S02]  /*e4f0*/  SHFL.IDX P6, R14, R13, R12, R11 ;  /* 0x0000000c0d0e7389 */ /* 0x00006400000c000b */
[----:B01----:R-:W-:Y:S01]  /*e500*/  ENDCOLLECTIVE ;  /* 0x000000000000791b */ /* 0x003fe20003800000 */
.L_x_13139:
        /* <DEDUP_REMOVED lines=9> */
[----:B------:R0:W-:Y:S01]  /*e5a0*/  @P1 LDGSTS.E.BYPASS.LTC128B.128 [R8+0xec00], desc[UR36][R6.64], !P2 ;  /* 0x0ec0000006081fae */ /* 0x0001e2000d101d64 */
[----:B------:R-:W-:Y:S01]  /*e5b0*/  ISETP.GE.AND P1, PT, R4, 0x21, PT ;  /* 0x000000210400780c */ /* 0x000fe20003f26270 */
[----:B0-----:R-:W-:-:S12]  /*e5c0*/  IMAD.MOV.U32 R6, RZ, RZ, R14 ;  /* 0x000000ffff067224 */ /* 0x001fd800078e000e */
[----:B------:R-:W-:Y:S05]  /*e5d0*/  WARPSYNC.COLLECTIVE R15, `(.L_x_13140) ;  /* 0x000000000f087348 */ /* 0x000fea0003c00000 */
[----:B------:R0:W1:Y:S02]  /*e5e0*/  SHFL.IDX P6, R14, R13, R12, R11 ;  /* 0x0000000c0d0e7389 */ /* 0x00006400000c000b */
[----:B01----:R-:W-:Y:S01]  /*e5f0*/  ENDCOLLECTIVE ;  /* 0x000000000000791b */ /* 0x003fe20003800000 */
.L_x_13140:
[----:B------:R-:W-:Y:S01]  /*e600*/  @P1 LEA R8, R5, R22, 0x1 ;  /* 0x0000001605081211 */ /* 0x000fe200078e08ff */
[----:B------:R-:W-:Y:S02]  /*e610*/  IMAD.MOV.U32 R13, RZ, RZ, R2 ;  /* 0x000000ffff0d7224 */ /* 0x000fe400078e0002 */
[----:B------:R-:W-:Y:S02]  /*e620*/  IMAD.MOV.U32 R12, RZ, RZ, 0x3 ;  /* 0x00000003ff0c7424 */ /* 0x000fe400078e00ff */
[----:B------:R-:W-:-:S07]  /*e630*/  IMAD.MOV.U32 R7, RZ, RZ, R14 ;  /* 0x000000ffff077224 */ /* 0x000fce00078e000e */
[----:B------:R-:W-:Y:S05]  /*e640*/  WARPSYNC.COLLECTIVE R15, `(.L_x_13141) ;  /* 0x000000000f087348 */ /* 0x000fea0003c00000 */
[----:B------:R0:W1:Y:S02]  /*e650*/  SHFL.IDX P6, R14, R13, R12, R11 ;  /* 0x0000000c0d0e7389 */ /* 0x00006400000c000b */
[----:B01----:R-:W-:Y:S01]  /*e660*/  ENDCOLLECTIVE ;  /* 0x000000000000791b */ /* 0x003fe20003800000 */
.L_x_13141:
        /* <DEDUP_REMOVED lines=15> */
.L_x_13142:
[----:B------:R-:W-:Y:S02]  /*e760*/  @P1 IMAD R8, R5, 0x2, R22 ;  /* 0x0000000205081824 */ /* 0x000fe400078e0216 */
[----:B------:R-:W-:Y:S02]  /*e770*/  IMAD.MOV.U32 R13, RZ, RZ, R2 ;  /* 0x000000ffff0d7224 */ /* 0x000fe400078e0002 */
[----:B------:R-:W-:Y:S02]  /*e780*/  IMAD.MOV.U32 R12, RZ, RZ, 0x4 ;  /* 0x00000004ff0c7424 */ /* 0x000fe400078e00ff */
[----:B------:R-:W-:-:S07]  /*e790*/  IMAD.MOV.U32 R7, RZ, RZ, R14 ;  /* 0x000000ffff077224 */ /* 0x000fce00078e000e */
[----:B------:R-:W-:Y:S05]  /*e7a0*/  WARPSYNC.COLLECTIVE R15, `(.L_x_13143) ;  /* 0x000000000f087348 */ /* 0x000fea0003c00000 */
[----:B------:R0:W1:Y:S02]  /*e7b0*/  SHFL.IDX P6, R14, R13, R12, R11 ;  /* 0x0000000c0d0e7389 */ /* 0x00006400000c000b */
[----:B01----:R-:W-:Y:S01]  /*e7c0*/  ENDCOLLECTIVE ;  /* 0x000000000000791b */ /* 0x003fe20003800000 */
.L_x_13143:
        /* <DEDUP_REMOVED lines=15> */
.L_x_13144:
[----:B------:R-:W-:Y:S02]  /*e8c0*/  @P1 IMAD R8, R5, 0x2, R22 ;  /* 0x0000000205081824 */ /* 0x000fe400078e0216 */
[----:B------:R-:W-:Y:S02]  /*e8d0*/  IMAD.MOV.U32 R13, RZ, RZ, R2 ;  /* 0x000000ffff0d7224 */ /* 0x000fe400078e0002 */
[----:B------:R-:W-:Y:S02]  /*e8e0*/  IMAD.MOV.U32 R12, RZ, RZ, 0x5 ;  /* 0x00000005ff0c7424 */ /* 0x000fe400078e00ff */
[----:B------:R-:W-:-:S07]  /*e8f0*/  IMAD.MOV.U32 R7, RZ, RZ, R14 ;  /* 0x000000ffff077224 */ /* 0x000fce00078e000e */
[----:B------:R-:W-:Y:S05]  /*e900*/  WARPSYNC.COLLECTIVE R15, `(.L_x_13145) ;  /* 0x000000000f087348 */ /* 0x000fea0003c00000 */
[----:B------:R0:W1:Y:S02]  /*e910*/  SHFL.IDX P6, R14, R13, R12, R11 ;  /* 0x0000000c0d0e7389 */ /* 0x00006400000c000b */
[----:B01----:R-:W-:Y:S01]  /*e920*/  ENDCOLLECTIVE ;  /* 0x000000000000791b */ /* 0x003fe20003800000 */
.L_x_13145:
        /* <DEDUP_REMOVED lines=15> */
.L_x_13146:
[----:B------:R-:W-:Y:S01]  /*ea20*/  @P1 IMAD R8, R5, 0x2, R22 ;  /* 0x0000000205081824 */ /* 0x000fe200078e0216 */
[----:B------:R-:W-:Y:S01]  /*ea30*/  MOV R13, R2 ;  /* 0x00000002000d7202 */ /* 0x000fe20000000f00 */
[----:B------:R-:W-:Y:S02]  /*ea40*/  IMAD.MOV.U32 R12, RZ, RZ, 0x6 ;  /* 0x00000006ff0c7424 */ /* 0x000fe400078e00ff */
[----:B------:R-:W-:-:S07]  /*ea50*/  IMAD.MOV.U32 R7, RZ, RZ, R14 ;  /* 0x000000ffff077224 */ /* 0x000fce00078e000e */
[----:B------:R-:W-:Y:S05]  /*ea60*/  WARPSYNC.COLLECTIVE R15, `(.L_x_13147) ;  /* 0x000000000f087348 */ /* 0x000fea0003c00000 */
[----:B------:R0:W1:Y:S02]  /*ea70*/  SHFL.IDX P6, R14, R13, R12, R11 ;  /* 0x0000000c0d0e7389 */ /* 0x00006400000c000b */
[----:B01----:R-:W-:Y:S01]  /*ea80*/  ENDCOLLECTIVE ;  /* 0x000000000000791b */ /* 0x003fe20003800000 */
.L_x_13147:
        /* <DEDUP_REMOVED lines=15> */
.L_x_13148:
[----:B------:R-:W-:Y:S02]  /*eb80*/  @P1 IMAD R8, R5, 0x2, R22 ;  /* 0x0000000205081824 */ /* 0x000fe400078e0216 */
[----:B------:R-:W-:Y:S02]  /*eb90*/  IMAD.MOV.U32 R13, RZ, RZ, R2 ;  /* 0x000000ffff0d7224 */ /* 0x000fe400078e0002 */
[----:B------:R-:W-:Y:S02]  /*eba0*/  IMAD.MOV.U32 R12, RZ, RZ, 0x7 ;  /* 0x00000007ff0c7424 */ /* 0x000fe400078e00ff */
[----:B------:R-:W-:-:S07]  /*ebb0*/  IMAD.MOV.U32 R7, RZ, RZ, R14 ;  /* 0x000000ffff077224 */ /* 0x000fce00078e000e */
[----:B------:R-:W-:Y:S05]  /*ebc0*/  WARPSYNC.COLLECTIVE R15, `(.L_x_13149) ;  /* 0x000000000f087348 */ /* 0x000fea0003c00000 */
[----:B------:R0:W1:Y:S02]  /*ebd0*/  SHFL.IDX P6, R14, R13, R12, R11 ;  /* 0x0000000c0d0e7389 */ /* 0x00006400000c000b */
[----:B01----:R-:W-:Y:S01]  /*ebe0*/  ENDCOLLECTIVE ;  /* 0x000000000000791b */ /* 0x003fe20003800000 */
.L_x_13149:
        /* <DEDUP_REMOVED lines=10> */
.L_x_13150:
[----:B------:R-:W-:Y:S01]  /*ec90*/  @!PT LDS RZ, [RZ] ;  /* 0x00000000fffff984 */ /* 0x000fe20000000800 */
[----:B------:R-:W-:Y:S01]  /*eca0*/  @!PT LDS RZ, [RZ] ;  /* 0x00000000fffff984 */ /* 0x000fe20000000800 */
[----:B------:R-:W-:Y:S01]  /*ecb0*/  @!PT LDS RZ, [RZ] ;  /* 0x00000000fffff984 */ /* 0x000fe20000000800 */
[----:B------:R0:W-:Y:S01]  /*ecc0*/  @P1 LDGSTS.E.BYPASS.LTC128B.128 [R8+0x11400], desc[UR36][R6.64], !P2 ;  /* 0x1140000006081fae */ /* 0x0001e2000d101d64 */
[----:B------:R-:W-:Y:S01]  /*ecd0*/  MOV R0, R14 ;  /* 0x0000000e00007202 */ /* 0x000fe20000000f00 */
[----:B------:R-:W-:Y:S06]  /*ece0*/  BRA `(.L_x_13151) ;  /* 0xffffffb8007c7947 */ /* 0x000fec000383ffff */
.L_x_13077:
        /* <DEDUP_REMOVED lines=9> */
.L_x_13152:
[C---:B------:R-:W-:Y:S01]  /*ed80*/  VIADD R8, R17.reuse, 0x10 ;  /* 0x0000001011087836 */ /* 0x040fe20000000000 */
[----:B------:R-:W-:Y:S01]  /*ed90*/  ISETP.GE.AND P2, PT, R17, R3, PT ;  /* 0x000000031100720c */ /* 0x000fe20003f46270 */
[----:B------:R-:W-:Y:S02]  /*eda0*/  IMAD.MOV.U32 R13, RZ, RZ, R0 ;  /* 0x000000ffff0d7224 */ /* 0x000fe400078e0000 */
[----:B------:R-:W-:-:S10]  /*edb0*/  IMAD.MOV.U32 R6, RZ, RZ, R14 ;  /* 0x000000ffff067224 */ /* 0x000fd400078e000e */
[----:B------:R-:W-:Y:S05]  /*edc0*/  WARPSYNC.COLLECTIVE R15, `(.L_x_13153) ;  /* 0x000000000f087348 */ /* 0x000fea0003c00000 */
[----:B------:R0:W1:Y:S02]  /*edd0*/  SHFL.IDX P6, R14, R13, R12, R11 ;  /* 0x0000000c0d0e7389 */ /* 0x00006400000c000b */
[----:B01----:R-:W-:Y:S01]  /*ede0*/  ENDCOLLECTIVE ;  /* 0x000000000000791b */ /* 0x003fe20003800000 */
.L_x_13153:
[----:B------:R-:W-:Y:S01]  /*edf0*/  IMAD.MOV.U32 R13, RZ, RZ, R4 ;  /* 0x000000ffff0d7224 */ /* 0x000fe200078e0004 */
[----:B------:R-:W-:Y:S01]  /*ee00*/  MOV R12, 0x1 ;  /* 0x00000001000c7802 */ /* 0x000fe20000000f00 */
[----:B------:R-:W-:-:S07]  /*ee10*/  IMAD.MOV.U32 R7, RZ, RZ, R14 ;  /* 0x000000ffff077224 */ /* 0x000fce00078e000e */
[----:B------:R-:W-:Y:S05]  /*ee20*/  WARPSYNC.COLLECTIVE R15, `(.L_x_13154) ;  /* 0x000000000f087348 */ /* 0x000fea0003c00000 */
[----:B------:R0:W1:Y:S02]  /*ee30*/  SHFL.IDX P6, R14, R13, R12, R11 ;  /* 0x0000000c0d0e7389 */ /* 0x00006400000c000b */
[----:B01----:R-:W-:Y:S01]  /*ee40*/  ENDCOLLECTIVE ;  /* 0x000000000000791b */ /* 0x003fe20003800000 */
.L_x_13154:
[----:B------:R-:W-:-:S05]  /*ee50*/  @!P2 LEA R7, P1, R28, R7, 0x1 ;  /* 0x000000071c07a211 */ /* 0x000fca00078208ff */
[----:B------:R-:W-:Y:S01]  /*ee60*/  @!P2 IMAD.X R6, RZ, RZ, R6, P1 ;  /* 0x000000ffff06a224 */ /* 0x000fe200008e0606 */
[----:B------:R-:W-:-:S04]  /*ee70*/  ISETP.GE.AND P1, PT, R8, R3, PT ;  /* 0x000000030800720c */ /* 0x000fc80003f26270 */
[----:B------:R-:W-:Y:S01]  /*ee80*/  @!P2 LOP3.LUT R7, R7, R6, RZ, 0x3c, !PT ;  /* 0x000000060707a212 */ /* 0x000fe200078e3cff */
[----:B------:R-:W-:-:S03]  /*ee90*/  IMAD.MOV.U32 R13, RZ, RZ, R0 ;  /* 0x000000ffff0d7224 */ /* 0x000fc600078e0000 */
[----:B------:R-:W-:-:S04]  /*eea0*/  @!P2 LOP3.LUT R6, R7, R6, RZ, 0x3c, !PT ;  /* 0x000000060706a212 */ /* 0x000fc800078e3cff */
[----:B------:R-:W-:-:S05]  /*eeb0*/  @!P2 LOP3.LUT R7, R7, R6, RZ, 0x3c, !PT ;  /* 0x000000060707a212 */ /* 0x000fca00078e3cff */
[----:B------:R-:W-:Y:S01]  /*eec0*/  @!PT LDS RZ, [RZ] ;  /* 0x00000000fffff984 */ /* 0x000fe20000000800 */
[----:B------:R-:W-:Y:S01]  /*eed0*/  @!PT LDS RZ, [RZ] ;  /* 0x00000000fffff984 */ /* 0x000fe20000000800 */
[----:B------:R-:W-:Y:S01]  /*eee0*/  @!PT LDS RZ, [RZ] ;  /* 0x00000000fffff984 */ /* 0x000fe20000000800 */
[----:B------:R0:W-:Y:S02]  /*eef0*/  @!P2 LDGSTS.E.BYPASS.LTC128B.128 [R10+0x8400], desc[UR36][R6.64], !P0 ;  /* 0x08400000060aafae */ /* 0x0001e4000c101d64 */
[----:B0-----:R-:W-:-:S07]  /*ef00*/  IMAD.MOV.U32 R6, RZ, RZ, R14 ;  /* 0x000000ffff067224 */ /* 0x001fce00078e000e */
[----:B------:R-:W-:Y:S05]  /*ef10*/  WARPSYNC.COLLECTIVE R15, `(.L_x_13155) ;  /* 0x000000000f087348 */ /* 0x000fea0003c00000 */
[----:B------:R0:W1:Y:S02]  /*ef20*/  SHFL.IDX P6, R14, R13, R12, R11 ;  /* 0x0000000c0d0e7389 */ /* 0x00006400000c000b */
[----:B01----:R-:W-:Y:S01]  /*ef30*/  ENDCOLLECTIVE ;  /* 0x000000000000791b */ /* 0x003fe20003800000 */
.L_x_13155:
[----:B------:R-:W-:Y:S02]  /*ef40*/  IMAD.MOV.U32 R13, RZ, RZ, R4 ;  /* 0x000000ffff0d7224 */ /* 0x000fe400078e0004 */
[----:B------:R-:W-:Y:S02]  /*ef50*/  IMAD.MOV.U32 R12, RZ, RZ, 0x2 ;  /* 0x00000002ff0c7424 */ /* 0x000fe400078e00ff */
[----:B------:R-:W-:-:S07]  /*ef60*/  IMAD.MOV.U32 R7, RZ, RZ, R14 ;  /* 0x000000ffff077224 */ /* 0x000fce00078e000e */
[----:B------:R-:W-:Y:S05]  /*ef70*/  WARPSYNC.COLLECTIVE R15, `(.L_x_13156) ;  /* 0x000000000f087348 */ /* 0x000fea0003c00000 */
[----:B------:R0:W1:Y:S02]  /*ef80*/  SHFL.IDX P6, R14, R13, R12, R11 ;  /* 0x0000000c0d0e7389 */ /* 0x00006400000c000b */
[----:B01----:R-:W-:Y:S01]  /*ef90*/  ENDCOLLECTIVE ;  /* 0x000000000000791b */ /* 0x003fe20003800000 */
.L_x_13156:
        /* <DEDUP_REMOVED lines=10> */
[----:B0-----:R-:W-:-:S05]  /*f040*/  VIADD R6, R17, 0x20 ;  /* 0x0000002011067836 */ /* 0x001fca0000000000 */
[----:B------:R-:W-:Y:S01]  /*f050*/  ISETP.GE.AND P1, PT, R6, R3, PT ;  /* 0x000000030600720c */ /* 0x000fe20003f26270 */
[----:B------:R-:W-:-:S12]  /*f060*/  IMAD.MOV.U32 R6, RZ, RZ, R14 ;  /* 0x000000ffff067224 */ /* 0x000fd800078e000e */
[----:B------:R-:W-:Y:S05]  /*f070*/  WARPSYNC.COLLECTIVE R15, `(.L_x_13157) ;  /* 0x000000000f087348 */ /* 0x000fea0003c00000 */
[----:B------:R0:W1:Y:S02]  /*f080*/  SHFL.IDX P6, R14, R13, R12, R11 ;  /* 0x0000000c0d0e7389 */ /* 0x00006400000c000b */
[----:B01----:R-:W-:Y:S01]  /*f090*/  ENDCOLLECTIVE ;  /* 0x000000000000791b */ /* 0x003fe20003800000 */
.L_x_13157:
[----:B------:R-:W-:Y:S02]  /*f0a0*/  IMAD.MOV.U32 R13, RZ, RZ, R4 ;  /* 0x000000ffff0d7224 */ /* 0x000fe400078e0004 */
[----:B------:R-:W-:Y:S02]  /*f0b0*/  IMAD.MOV.U32 R12, RZ, RZ, 0x3 ;  /* 0x00000003ff0c7424 */ /* 0x000fe400078e00ff */
[----:B------:R-:W-:-:S07]  /*f0c0*/  IMAD.MOV.U32 R7, RZ, RZ, R14 ;  /* 0x000000ffff077224 */ /* 0x000fce00078e000e */
[----:B------:R-:W-:Y:S05]  /*f0d0*/  WARPSYNC.COLLECTIVE R15, `(.L_x_13158) ;  /* 0x000000000f087348 */ /* 0x000fea0003c00000 */
[----:B------:R0:W1:Y:S02]  /*f0e0*/  SHFL.IDX P6, R14, R13, R12, R11 ;  /* 0x0000000c0d0e7389 */ /* 0x00006400000c000b */
[----:B01----:R-:W-:Y:S01]  /*f0f0*/  ENDCOLLECTIVE ;  /* 0x000000000000791b */ /* 0x003fe20003800000 */
.L_x_13158:
        /* <DEDUP_REMOVED lines=16> */
.L_x_13159:
[----:B------:R-:W-:Y:S02]  /*f200*/  IMAD.MOV.U32 R13, RZ, RZ, R4 ;  /* 0x000000ffff0d7224 */ /* 0x000fe400078e0004 */
[----:B------:R-:W-:Y:S02]  /*f210*/  IMAD.MOV.U32 R12, RZ, RZ, 0x4 ;  /* 0x00000004ff0c7424 */ /* 0x000fe400078e00ff */
[----:B------:R-:W-:-:S07]  /*f220*/  IMAD.MOV.U32 R7, RZ, RZ, R14 ;  /* 0x000000ffff077224 */ /* 0x000fce00078e000e */
[----:B------:R-:W-:Y:S05]  /*f230*/  WARPSYNC.COLLECTIVE R15, `(.L_x_13160) ;  /* 0x000000000f087348 */ /* 0x000fea0003c00000 */
[----:B------:R0:W1:Y:S02]  /*f240*/  SHFL.IDX P6, R14, R13, R12, R11 ;  /* 0x0000000c0d0e7389 */ /* 0x00006400000c000b */
[----:B01----:R-:W-:Y:S01]  /*f250*/  ENDCOLLECTIVE ;  /* 0x000000000000791b */ /* 0x003fe20003800000 */
.L_x_13160:
        /* <DEDUP_REMOVED lines=11> */
[----:B------:R-:W-:Y:S02]  /*f310*/  ISETP.GE.AND P1, PT, R6, R3, PT ;  /* 0x000000030600720c */ /* 0x000fe40003f26270 */
[----:B------:R-:W-:-:S11]  /*f320*/  MOV R6, R14 ;  /* 0x0000000e00067202 */ /* 0x000fd60000000f00 */
[----:B------:R-:W-:Y:S05]  /*f330*/  WARPSYNC.COLLECTIVE R15, `(.L_x_13161) ;  /* 0x000000000f087348 */ /* 0x000fea0003c00000 */
[----:B------:R0:W1:Y:S02]  /*f340*/  SHFL.IDX P6, R14, R13, R12, R11 ;  /* 0x0000000c0d0e7389 */ /* 0x00006400000c000b */
[----:B01----:R-:W-:Y:S01]  /*f350*/  ENDCOLLECTIVE ;  /* 0x000000000000791b */ /* 0x003fe20003800000 */
.L_x_13161:
[----:B------:R-:W-:Y:S02]  /*f360*/  IMAD.MOV.U32 R13, RZ, RZ, R4 ;  /* 0x000000ffff0d7224 */ /* 0x000fe400078e0004 */
[----:B------:R-:W-:Y:S02]  /*f370*/  IMAD.MOV.U32 R12, RZ, RZ, 0x5 ;  /* 0x00000005ff0c7424 */ /* 0x000fe400078e00ff */
[----:B------:R-:W-:-:S07]  /*f380*/  IMAD.MOV.U32 R7, RZ, RZ, R14 ;  /* 0x000000ffff077224 */ /* 0x000fce00078e000e */
[----:B------:R-:W-:Y:S05]  /*f390*/  WARPSYNC.COLLECTIVE R15, `(.L_x_13162) ;  /* 0x000000000f087348 */ /* 0x000fea0003c00000 */
[----:B------:R0:W1:Y:S02]  /*f3a0*/  SHFL.IDX P6, R14, R13, R12, R11 ;  /* 0x0000000c0d0e7389 */ /* 0x00006400000c000b */
[----:B01----:R-:W-:Y:S01]  /*f3b0*/  ENDCOLLECTIVE ;  /* 0x000000000000791b */ /* 0x003fe20003800000 */
.L_x_13162:
        /* <DEDUP_REMOVED lines=16> */
.L_x_13163:
[----:B------:R-:W-:Y:S02]  /*f4c0*/  IMAD.MOV.U32 R13, RZ, RZ, R4 ;  /* 0x000000ffff0d7224 */ /* 0x000fe400078e0004 */
[----:B------:R-:W-:Y:S02]  /*f4d0*/  IMAD.MOV.U32 R12, RZ, RZ, 0x6 ;  /* 0x00000006ff0c7424 */ /* 0x000fe400078e00ff */
[----:B------:R-:W-:-:S07]  /*f4e0*/  IMAD.MOV.U32 R7, RZ, RZ, R14 ;  /* 0x000000ffff077224 */ /* 0x000fce00078e000e */
[----:B------:R-:W-:Y:S05]  /*f4f0*/  WARPSYNC.COLLECTIVE R15, `(.L_x_13164) ;  /* 0x000000000f087348 */ /* 0x000fea0003c00000 */
[----:B------:R0:W1:Y:S02]  /*f500*/  SHFL.IDX P6, R14, R13, R12, R11 ;  /* 0x0000000c0d0e7389 */ /* 0x00006400000c000b */
[----:B01----:R-:W-:Y:S01]  /*f510*/  ENDCOLLECTIVE ;  /* 0x000000000000791b */ /* 0x003fe20003800000 */
.L_x_13164:
        /* <DEDUP_REMOVED lines=16> */
.L_x_13165:
[----:B------:R-:W-:Y:S02]  /*f620*/  IMAD.MOV.U32 R13, RZ, RZ, R4 ;  /* 0x000000ffff0d7224 */ /* 0x000fe400078e0004 */
[----:B------:R-:W-:Y:S02]  /*f630*/  IMAD.MOV.U32 R12, RZ, RZ, 0x7 ;  /* 0x00000007ff0c7424 */ /* 0x000fe400078e00ff */
[----:B------:R-:W-:-:S07]  /*f640*/  IMAD.MOV.U32 R7, RZ, RZ, R14 ;  /* 0x000000ffff077224 */ /* 0x000fce00078e000e */
[----:B------:R-:W-:Y:S05]  /*f650*/  WARPSYNC.COLLECTIVE R15, `(.L_x_13166) ;  /* 0x000000000f087348 */ /* 0x000fea0003c00000 */
[----:B------:R0:W1:Y:S02]  /*f660*/  SHFL.IDX P6, R14, R13, R12, R11 ;  /* 0x0000000c0d0e7389 */ /* 0x00006400000c000b */
[----:B01----:R-:W-:Y:S01]  /*f670*/  ENDCOLLECTIVE ;  /* 0x000000000000791b */ /* 0x003fe20003800000 */
.L_x_13166:
[----:B------:R-:W-:-:S05]  /*f680*/  @!P1 LEA R7, P2, R28, R7, 0x1 ;  /* 0x000000071c079211 */ /* 0x000fca00078408ff */
[----:B------:R-:W-:-:S05]  /*f690*/  @!P1 IMAD.X R6, RZ, RZ, R6, P2 ;  /* 0x000000ffff069224 */ /* 0x000fca00010e0606 */
[-C--:B------:R-:W-:Y:S01]  /*f6a0*/  @!P1 LOP3.LUT R7, R7, R6.reuse, RZ, 0x3c, !PT ;  /* 0x0000000607079212 */ /* 0x080fe200078e3cff */
[----:B------:R-:W-:Y:S02]  /*f6b0*/  IMAD.MOV.U32 R13, RZ, RZ, R0 ;  /* 0x000000ffff0d7224 */ /* 0x000fe400078e0000 */
[----:B------:R-:W-:Y:S01]  /*f6c0*/  VIADD R0, R17, 0x70 ;  /* 0x0000007011007836 */ /* 0x000fe20000000000 */
[----:B------:R-:W-:-:S04]  /*f6d0*/  @!P1 LOP3.LUT R6, R7, R6, RZ, 0x3c, !PT ;  /* 0x0000000607069212 */ /* 0x000fc800078e3cff */
[----:B------:R-:W-:Y:S02]  /*f6e0*/  @!P1 LOP3.LUT R7, R7, R6, RZ, 0x3c, !PT ;  /* 0x0000000607079212 */ /* 0x000fe400078e3cff */
[----:B------:R-:W-:-:S07]  /*f6f0*/  MOV R4, R14 ;  /* 0x0000000e00047202 */ /* 0x000fce0000000f00 */
[----:B------:R-:W-:Y:S05]  /*f700*/  WARPSYNC.COLLECTIVE R15, `(.L_x_13167) ;  /* 0x000000000f087348 */ /* 0x000fea0003c00000 */
[----:B------:R0:W1:Y:S02]  /*f710*/  SHFL.IDX P6, R14, R13, R12, R11 ;  /* 0x0000000c0d0e7389 */ /* 0x00006400000c000b */
[----:B01----:R-:W-:Y:S01]  /*f720*/  ENDCOLLECTIVE ;  /* 0x000000000000791b */ /* 0x003fe20003800000 */
.L_x_13167:
[----:B------:R-:W-:Y:S01]  /*f730*/  @!PT LDS RZ, [RZ] ;  /* 0x00000000fffff984 */ /* 0x000fe20000000800 */
[----:B------:R-:W-:Y:S01]  /*f740*/  @!PT LDS RZ, [RZ] ;  /* 0x00000000fffff984 */ /* 0x000fe20000000800 */
[----:B------:R-:W-:Y:S01]  /*f750*/  @!PT LDS RZ, [RZ] ;  /* 0x00000000fffff984 */ /* 0x000fe20000000800 */
[----:B------:R0:W-:Y:S01]  /*f760*/  @!P1 LDGSTS.E.BYPASS.LTC128B.128 [R10+0xb400], desc[UR36][R6.64], !P0 ;  /* 0x0b400000060a9fae */ /* 0x0001e2000c101d64 */
[----:B------:R-:W-:Y:S01]  /*f770*/  ISETP.GE.AND P1, PT, R0, R3, PT ;  /* 0x000000030000720c */ /* 0x000fe20003f26270 */
[----:B------:R-:W-:Y:S02]  /*f780*/  VIADD R0, R17, 0x80 ;  /* 0x0000008011007836 */ /* 0x000fe40000000000 */
[----:B------:R-:W-:Y:S02]  /*f790*/  IMAD.MOV.U32 R13, RZ, RZ, R2 ;  /* 0x000000ffff0d7224 */ /* 0x000fe400078e0002 */
[----:B------:R-:W-:Y:S02]  /*f7a0*/  IMAD.MOV.U32 R12, RZ, RZ, RZ ;  /* 0x000000ffff0c7224 */ /* 0x000fe400078e00ff */
[----:B0-----:R-:W-:-:S07]  /*f7b0*/  IMAD.MOV.U32 R6, RZ, RZ, R14 ;  /* 0x000000ffff067224 */ /* 0x001fce00078e000e */
[----:B------:R-:W-:Y:S05]  /*f7c0*/  WARPSYNC.COLLECTIVE R15, `(.L_x_13168) ;  /* 0x000000000f087348 */ /* 0x000fea0003c00000 */
[----:B------:R0:W1:Y:S02]  /*f7d0*/  SHFL.IDX P6, R14, R13, R12, R11 ;  /* 0x0000000c0d0e7389 */ /* 0x00006400000c000b */
[----:B01----:R-:W-:Y:S01]  /*f7e0*/  ENDCOLLECTIVE ;  /* 0x000000000000791b */ /* 0x003fe20003800000 */
.L_x_13168:
        /* <DEDUP_REMOVED lines=12> */
.L_x_13169:
[----:B------:R-:W-:Y:S02]  /*f8b0*/  IMAD.MOV.U32 R13, RZ, RZ, R2 ;  /* 0x000000ffff0d7224 */ /* 0x000fe400078e0002 */
[----:B------:R-:W-:Y:S01]  /*f8c0*/  IMAD.MOV.U32 R12, RZ, RZ, 0x1 ;  /* 0x00000001ff0c7424 */ /* 0x000fe200078e00ff */
[----:B------:R-:W-:-:S07]  /*f8d0*/  MOV R4, R14 ;  /* 0x0000000e00047202 */ /* 0x000fce0000000f00 */
[----:B------:R-:W-:Y:S05]  /*f8e0*/  WARPSYNC.COLLECTIVE R15, `(.L_x_13170) ;  /* 0x000000000f087348 */ /* 0x000fea0003c00000 */
[----:B------:R0:W1:Y:S02]  /*f8f0*/  SHFL.IDX P6, R14, R13, R12, R11 ;  /* 0x0000000c0d0e7389 */ /* 0x00006400000c000b */
[----:B01----:R-:W-:Y:S01]  /*f900*/  ENDCOLLECTIVE ;  /* 0x000000000000791b */ /* 0x003fe20003800000 */
.L_x_13170:
[----:B------:R-:W-:-:S05]  /*f910*/  @!P1 LEA R4, P3, R28, R4, 0x1 ;  /* 0x000000041c049211 */ /* 0x000fca00078608ff */
[----:B------:R-:W-:Y:S02]  /*f920*/  @!P1 IMAD.X R0, RZ, RZ, R0, P3 ;  /* 0x000000ffff009224 */ /* 0x000fe400018e0600 */
[----:B------:R-:W-:Y:S02]  /*f930*/  @!P1 IMAD.MOV.U32 R6, RZ, RZ, R4 ;  /* 0x000000ffff069224 */ /* 0x000fe400078e0004 */
[----:B------:R-:W-:Y:S02]  /*f940*/  @!P1 IMAD.MOV.U32 R7, RZ, RZ, R0 ;  /* 0x000000ffff079224 */ /* 0x000fe400078e0000 */
[C---:B------:R-:W-:Y:S02]  /*f950*/  VIADD R0, R17.reuse, 0x90 ;  /* 0x0000009011007836 */ /* 0x040fe40000000000 */
[----:B------:R-:W-:Y:S01]  /*f960*/  IMAD.MOV.U32 R13, RZ, RZ, R5 ;  /* 0x000000ffff0d7224 */ /* 0x000fe200078e0005 */
[----:B------:R-:W-:Y:S01]  /*f970*/  @!PT LDS RZ, [RZ] ;  /* 0x00000000fffff984 */ /* 0x000fe20000000800 */
[----:B------:R-:W-:Y:S01]  /*f980*/  @!PT LDS RZ, [RZ] ;  /* 0x00000000fffff984 */ /* 0x000fe20000000800 */
[----:B------:R-:W-:Y:S01]  /*f990*/  @!PT LDS RZ, [RZ] ;  /* 0x00000000fffff984 */ /* 0x000fe20000000800 */
[----:B------:R0:W-:Y:S01]  /*f9a0*/  @!P1 LDGSTS.E.BYPASS.LTC128B.128 [R10+0xc400], desc[UR36][R6.64], !P0 ;  /* 0x0c400000060a9fae */ /* 0x0001e2000c101d64 */
[----:B------:R-:W-:Y:S01]  /*f9b0*/  VIADD R4, R17, 0xa0 ;  /* 0x000000a011047836 */ /* 0x000fe20000000000 */
[----:B------:R-:W-:Y:S01]  /*f9c0*/  ISETP.GE.AND P1, PT, R0, R3, PT ;  /* 0x000000030000720c */ /* 0x000fe20003f26270 */
[----:B------:R-:W-:-:S12]  /*f9d0*/  IMAD.MOV.U32 R0, RZ, RZ, R14 ;  /* 0x000000ffff007224 */ /* 0x000fd800078e000e */
[----:B0-----:R-:W-:Y:S05]  /*f9e0*/  WARPSYNC.COLLECTIVE R15, `(.L_x_13171) ;  /* 0x000000000f087348 */ /* 0x001fea0003c00000 */
[----:B------:R1:W2:Y:S02]  /*f9f0*/  SHFL.IDX P6, R14, R13, R12, R11 ;  /* 0x0000000c0d0e7389 */ /* 0x0002a400000c000b */
[----:B012---:R-:W-:Y:S01]  /*fa00*/  ENDCOLLECTIVE ;  /* 0x000000000000791b */ /* 0x007fe20003800000 */
.L_x_13171:
[----:B------:R-:W-:Y:S02]  /*fa10*/  IMAD.MOV.U32 R13, RZ, RZ, R2 ;  /* 0x000000ffff0d7224 */ /* 0x000fe400078e0002 */
[----:B------:R-:W-:Y:S02]  /*fa20*/  IMAD.MOV.U32 R12, RZ, RZ, 0x2 ;  /* 0x00000002ff0c7424 */ /* 0x000fe400078e00ff */
[----:B------:R-:W-:-:S07]  /*fa30*/  IMAD.MOV.U32 R6, RZ, RZ, R14 ;  /* 0x000000ffff067224 */ /* 0x000fce00078e000e */
[----:B------:R-:W-:Y:S05]  /*fa40*/  WARPSYNC.COLLECTIVE R15, `(.L_x_13172) ;  /* 0x000000000f087348 */ /* 0x000fea0003c00000 */
[----:B------:R0:W1:Y:S02]  /*fa50*/  SHFL.IDX P6, R14, R13, R12, R11 ;  /* 0x0000000c0d0e7389 */ /* 0x00006400000c000b */
[----:B01----:R-:W-:Y:S01]  /*fa60*/  ENDCOLLECTIVE ;  /* 0x000000000000791b */ /* 0x003fe20003800000 */
.L_x_13172:
[----:B------:R-:W-:-:S04]  /*fa70*/  @!P1 LEA R6, P2, R28, R6, 0x1 ;  /* 0x000000061c069211 */ /* 0x000fc800078408ff */
[----:B------:R-:W-:Y:S02]  /*fa80*/  @!P1 IADD3.X R0, RZ, R0, RZ, P2, !PT ;  /* 0x00000000ff009210 */ /* 0x000fe400017fe4ff */
[----:B------:R-:W-:-:S03]  /*fa90*/  ISETP.GE.AND P2, PT, R4, R3, PT ;  /* 0x000000030400720c */ /* 0x000fc60003f46270 */
[----:B------:R-:W-:Y:S02]  /*faa0*/  @!P1 IMAD.MOV.U32 R7, RZ, RZ, R0 ;  /* 0x000000ffff079224 */ /* 0x000fe400078e0000 */
[----:B------:R-:W-:-:S03]  /*fab0*/  IMAD.MOV.U32 R13, RZ, RZ, R5 ;  /* 0x000000ffff0d7224 */ /* 0x000fc600078e0005 */
[----:B------:R-:W-:Y:S01]  /*fac0*/  @!PT LDS RZ, [RZ] ;  /* 0x00000000fffff984 */ /* 0x000fe20000000800 */
[----:B------:R-:W-:Y:S01]  /*fad0*/  @!PT LDS RZ, [RZ] ;  /* 0x00000000fffff984 */ /* 0x000fe20000000800 */
[----:B------:R-:W-:Y:S01]  /*fae0*/  @!PT LDS RZ, [RZ] ;  /* 0x00000000fffff984 */ /* 0x000fe20000000800 */
[----:B------:R0:W-:Y:S01]  /*faf0*/  @!P1 LDGSTS.E.BYPASS.LTC128B.128 [R10+0xcc00], desc[UR36][R6.64], !P0 ;  /* 0x0cc00000060a9fae */ /* 0x0001e2000c101d64 */
[----:B------:R-:W-:-:S07]  /*fb00*/  IMAD.MOV.U32 R0, RZ, RZ, R14 ;  /* 0x000000ffff007224 */ /* 0x000fce00078e000e */
[----:B0-----:R-:W-:Y:S05]  /*fb10*/  WARPSYNC.COLLECTIVE R15, `(.L_x_13173) ;  /* 0x000000000f087348 */ /* 0x001fea0003c00000 */
[----:B------:R1:W2:Y:S02]  /*fb20*/  SHFL.IDX P6, R14, R13, R12, R11 ;  /* 0x0000000c0d0e7389 */ /* 0x0002a400000c000b */
[----:B012---:R-:W-:Y:S01]  /*fb30*/  ENDCOLLECTIVE ;  /* 0x000000000000791b */ /* 0x007fe20003800000 */
.L_x_13173:
[----:B------:R-:W-:Y:S01]  /*fb40*/  MOV R13, R2 ;  /* 0x00000002000d7202 */ /* 0x000fe20000000f00 */
[----:B------:R-:W-:Y:S02]  /*fb50*/  IMAD.MOV.U32 R12, RZ, RZ, 0x3 ;  /* 0x00000003ff0c7424 */ /* 0x000fe400078e00ff */
[----:B------:R-:W-:-:S07]  /*fb60*/  IMAD.MOV.U32 R6, RZ, RZ, R14 ;  /* 0x000000ffff067224 */ /* 0x000fce00078e000e */
[----:B------:R-:W-:Y:S05]  /*fb70*/  WARPSYNC.COLLECTIVE R15, `(.L_x_13174) ;  /* 0x000000000f087348 */ /* 0x000fea0003c00000 */
[----:B------:R0:W1:Y:S02]  /*fb80*/  SHFL.IDX P6, R14, R13, R12, R11 ;  /* 0x0000000c0d0e7389 */ /* 0x00006400000c000b */
[----:B01----:R-:W-:Y:S01]  /*fb90*/  ENDCOLLECTIVE ;  /* 0x000000000000791b */ /* 0x003fe20003800000 */
.L_x_13174:
[----:B------:R-:W-:-:S05]  /*fba0*/  @!P2 LEA R6, P1, R28, R6, 0x1 ;  /* 0x000000061c06a211 */ /* 0x000fca00078208ff */
[----:B------:R-:W-:-:S04]  /*fbb0*/  @!P2 IMAD.X R0, RZ, RZ, R0, P1 ;  /* 0x000000ffff00a224 */ /* 0x000fc800008e0600 */
        /* <DEDUP_REMOVED lines=10> */
.L_x_13175:
[----:B------:R-:W-:Y:S01]  /*fc60*/  IMAD.MOV.U32 R2, RZ, RZ, R14 ;  /* 0x000000ffff027224 */ /* 0x000fe200078e000e */
[----:B------:R-:W-:Y:S06]  /*fc70*/  BRA `(.L_x_13176) ;  /* 0xffffffb800587947 */ /* 0x000fec000383ffff */
.L_x_13080:
[----:B0-----:R0:W1:Y:S02]  /*fc80*/  SYNCS.PHASECHK.TRANS64.TRYWAIT P0, [R22+URZ+0x16820], R0 ;  /* 0x01682000160075a7 */ /* 0x001064000800017f */
[----:B-1----:R-:W-:Y:S05]  /*fc90*/  @!P0 NANOSLEEP.SYNCS 0x989680 ;  /* 0x009896800000895d */ /* 0x002fea0003900000 */
[----:B------:R-:W1:Y:S02]  /*fca0*/  @!P0 SYNCS.PHASECHK.TRANS64 P0, [R22+URZ+0x16820], R0 ;  /* 0x01682000160085a7 */ /* 0x000e64000800007f */
[----:B-1----:R-:W-:Y:S05]  /*fcb0*/  @!P0 BRA `(.L_x_13080) ;  /* 0xfffffffc00f08947 */ /* 0x002fea000383ffff */
[----:B------:R-:W-:Y:S05]  /*fcc0*/  BRA `(.L_x_13177) ;  /* 0xffffffb800b47947 */ /* 0x000fea000383ffff */
.L_x_13085:
[----:B0-----:R0:W1:Y:S02]  /*fcd0*/  SYNCS.PHASECHK.TRANS64.TRYWAIT P0, [R5+URZ+0x16840], R2 ;  /* 0x01684002050075a7 */ /* 0x001064000800017f */
[----:B-1----:R-:W-:Y:S05]  /*fce0*/  @!P0 NANOSLEEP.SYNCS 0x989680 ;  /* 0x009896800000895d */ /* 0x002fea0003900000 */
[----:B------:R-:W1:Y:S02]  /*fcf0*/  @!P0 SYNCS.PHASECHK.TRANS64 P0, [R5+URZ+0x16840], R2 ;  /* 0x01684002050085a7 */ /* 0x000e64000800007f */
[----:B-1----:R-:W-:Y:S05]  /*fd00*/  @!P0 BRA `(.L_x_13085) ;  /* 0xfffffffc00f08947 */ /* 0x002fea000383ffff */
[----:B------:R-:W-:Y:S05]  /*fd10*/  BRA `(.L_x_13178) ;  /* 0xffffffbc008c7947 */ /* 0x000fea000383ffff */
.L_x_13086:
        /* <DEDUP_REMOVED lines=8> */
.L_x_13180:
[----:B------:R-:W-:Y:S05]  /*fda0*/  BSYNC B1 ;  /* 0x0000000000017941 */ /* 0x000fea0003800000 */
.L_x_13179:
[----:B------:R-:W-:Y:S01]  /*fdb0*/  MOV R13, R8 ;  /* 0x00000008000d7202 */ /* 0x000fe20000000f00 */
        /* <DEDUP_REMOVED lines=8> */
.L_x_13181:
[----:B------:R-:W-:Y:S02]  /*fe40*/  IMAD R9, R9, 0x2, R22 ;  /* 0x0000000209097824 */ /* 0x000fe400078e0216 */
[----:B------:R-:W-:Y:S02]  /*fe50*/  IMAD.MOV.U32 R13, RZ, RZ, R10 ;  /* 0x000000ffff0d7224 */ /* 0x000fe400078e000a */
[----:B------:R-:W-:Y:S02]  /*fe60*/  IMAD.MOV.U32 R12, RZ, RZ, 0x1 ;  /* 0x00000001ff0c7424 */ /* 0x000fe400078e00ff */
[----:B------:R-:W-:-:S07]  /*fe70*/  IMAD.MOV.U32 R2, RZ, RZ, R14 ;  /* 0x000000ffff027224 */ /* 0x000fce00078e000e */
[----:B------:R-:W-:Y:S05]  /*fe80*/  WARPSYNC.COLLECTIVE R15, `(.L_x_13182) ;  /* 0x000000000f087348 */ /* 0x000fea0003c00000 */
[----:B------:R0:W1:Y:S02]  /*fe90*/  SHFL.IDX P6, R14, R13, R12, R11 ;  /* 0x0000000c0d0e7389 */ /* 0x00006400000c000b */
[----:B01----:R-:W-:Y:S01]  /*fea0*/  ENDCOLLECTIVE ;  /* 0x000000000000791b */ /* 0x003fe20003800000 */
.L_x_13182:
[----:B------:R-:W-:-:S05]  /*feb0*/  IADD3 R2, P0, R2, R7, RZ ;  /* 0x0000000702027210 */ /* 0x000fca0007f1e0ff */
[----:B------:R-:W-:-:S05]  /*fec0*/  IMAD.X R3, RZ, RZ, R3, P0 ;  /* 0x000000ffff037224 */ /* 0x000fca00000e0603 */
        /* <DEDUP_REMOVED lines=9> */
.L_x_13183:
[----:B------:R-:W-:Y:S02]  /*ff60*/  IMAD.MOV.U32 R13, RZ, RZ, R10 ;  /* 0x000000ffff0d7224 */ /* 0x000fe400078e000a */
[----:B------:R-:W-:Y:S02]  /*ff70*/  IMAD.MOV.U32 R12, RZ, RZ, 0x2 ;  /* 0x00000002ff0c7424 */ /* 0x000fe400078e00ff */
[----:B------:R-:W-:-:S07]  /*ff80*/  IMAD.MOV.U32 R2, RZ, RZ, R14 ;  /* 0x000000ffff027224 */ /* 0x000fce00078e000e */
[----:B------:R-:W-:Y:S05]  /*ff90*/  WARPSYNC.COLLECTIVE R15, `(.L_x_13184) ;  /* 0x000000000f087348 */ /* 0x000fea0003c00000 */
[----:B------:R0:W1:Y:S02]  /*ffa0*/  SHFL.IDX P6, R14, R13, R12, R11 ;  /* 0x0000000c0d0e7389 */ /* 0x00006400000c000b */
[----:B01----:R-:W-:Y:S01]  /*ffb0*/  ENDCOLLECTIVE ;  /* 0x000000000000791b */ /* 0x003fe20003800000 */
.L_x_13184:
[----:B------:R-:W-:-:S05]  /*ffc0*/  IADD3 R2, P0, R2, R7, RZ ;  /* 0x0000000702027210 */ /* 0x000fca0007f1e0ff */
[----:B------:R-:W-:-:S05]  /*ffd0*/  IMAD.X R3, RZ, RZ, R3, P0 ;  /* 0x000000ffff037224 */ /* 0x000fca00000e0603 */
        /* <DEDUP_REMOVED lines=9> */
.L_x_13185:
[----:B------:R-:W-:Y:S01]  /*10070*/  MOV R13, R10 ;  /* 0x0000000a000d7202 */ /* 0x000fe20000000f00 */
[----:B------:R-:W-:Y:S02]  /*10080*/  IMAD.MOV.U32 R12, RZ, RZ, 0x3 ;  /* 0x00000003ff0c7424 */ /* 0x000fe400078e00ff */
[----:B------:R-:W-:-:S07]  /*10090*/  IMAD.MOV.U32 R2, RZ, RZ, R14 ;  /* 0x000000ffff027224 */ /* 0x000fce00078e000e */
[----:B------:R-:W-:Y:S05]  /*100a0*/  WARPSYNC.COLLECTIVE R15, `(.L_x_13186) ;  /* 0x000000000f087348 */ /* 0x000fea0003c00000 */
[----:B------:R0:W1:Y:S02]  /*100b0*/  SHFL.IDX P6, R14, R13, R12, R11 ;  /* 0x0000000c0d0e7389 */ /* 0x00006400000c000b */
[----:B01----:R-:W-:Y:S01]  /*100c0*/  ENDCOLLECTIVE ;  /* 0x000000000000791b */ /* 0x003fe20003800000 */
.L_x_13186:
        /* <DEDUP_REMOVED lines=11> */
.L_x_13187:
[----:B------:R-:W-:Y:S02]  /*10180*/  IMAD.MOV.U32 R13, RZ, RZ, R10 ;  /* 0x000000ffff0d7224 */ /* 0x000fe400078e000a */
[----:B------:R-:W-:Y:S02]  /*10190*/  IMAD.MOV.U32 R12, RZ, RZ, 0x4 ;  /* 0x00000004ff0c7424 */ /* 0x000fe400078e00ff */
[----:B------:R-:W-:-:S07]  /*101a0*/  IMAD.MOV.U32 R2, RZ, RZ, R14 ;  /* 0x000000ffff027224 */ /* 0x000fce00078e000e */
[----:B------:R-:W-:Y:S05]  /*101b0*/  WARPSYNC.COLLECTIVE R15, `(.L_x_13188) ;  /* 0x000000000f087348 */ /* 0x000fea0003c00000 */
[----:B------:R0:W1:Y:S02]  /*101c0*/  SHFL.IDX P6, R14, R13, R12, R11 ;  /* 0x0000000c0d0e7389 */ /* 0x00006400000c000b */
[----:B01----:R-:W-:Y:S01]  /*101d0*/  ENDCOLLECTIVE ;  /* 0x000000000000791b */ /* 0x003fe20003800000 */
.L_x_13188:
        /* <DEDUP_REMOVED lines=11> */
.L_x_13189:
[----:B------:R-:W-:Y:S02]  /*10290*/  IMAD.MOV.U32 R13, RZ, RZ, R10 ;  /* 0x000000ffff0d7224 */ /* 0x000fe400078e000a */
[----:B------:R-:W-:Y:S01]  /*102a0*/  IMAD.MOV.U32 R12, RZ, RZ, 0x5 ;  /* 0x00000005ff0c7424 */ /* 0x000fe200078e00ff */
[----:B------:R-:W-:-:S07]  /*102b0*/  MOV R2, R14 ;  /* 0x0000000e00027202 */ /* 0x000fce0000000f00 */
[----:B------:R-:W-:Y:S05]  /*102c0*/  WARPSYNC.COLLECTIVE R15, `(.L_x_13190) ;  /* 0x000000000f087348 */ /* 0x000fea0003c00000 */
[----:B------:R0:W1:Y:S02]  /*102d0*/  SHFL.IDX P6, R14, R13, R12, R11 ;  /* 0x0000000c0d0e7389 */ /* 0x00006400000c000b */
[----:B01----:R-:W-:Y:S01]  /*102e0*/  ENDCOLLECTIVE ;  /* 0x000000000000791b */ /* 0x003fe20003800000 */
.L_x_13190:
        /* <DEDUP_REMOVED lines=11> */
.L_x_13191:
[----:B------:R-:W-:Y:S02]  /*103a0*/  IMAD.MOV.U32 R13, RZ, RZ, R10 ;  /* 0x000000ffff0d7224 */ /* 0x000fe400078e000a */
[----:B------:R-:W-:Y:S02]  /*103b0*/  IMAD.MOV.U32 R12, RZ, RZ, 0x6 ;  /* 0x00000006ff0c7424 */ /* 0x000fe400078e00ff */
[----:B------:R-:W-:-:S07]  /*103c0*/  IMAD.MOV.U32 R2, RZ, RZ, R14 ;  /* 0x000000ffff027224 */ /* 0x000fce00078e000e */
[----:B------:R-:W-:Y:S05]  /*103d0*/  WARPSYNC.COLLECTIVE R15, `(.L_x_13192) ;  /* 0x000000000f087348 */ /* 0x000fea0003c00000 */
[----:B------:R0:W1:Y:S02]  /*103e0*/  SHFL.IDX P6, R14, R13, R12, R11 ;  /* 0x0000000c0d0e7389 */ /* 0x00006400000c000b */
[----:B01----:R-:W-:Y:S01]  /*103f0*/  ENDCOLLECTIVE ;  /* 0x000000000000791b */ /* 0x003fe20003800000 */
.L_x_13192:
        /* <DEDUP_REMOVED lines=11> */
.L_x_13193:
[----:B------:R-:W-:Y:S02]  /*104b0*/  IMAD.MOV.U32 R13, RZ, RZ, R10 ;  /* 0x000000ffff0d7224 */ /* 0x000fe400078e000a */
[----:B------:R-:W-:Y:S02]  /*104c0*/  IMAD.MOV.U32 R12, RZ, RZ, 0x7 ;  /* 0x00000007ff0c7424 */ /* 0x000fe400078e00ff */
[----:B------:R-:W-:-:S07]  /*104d0*/  IMAD.MOV.U32 R2, RZ, RZ, R14 ;  /* 0x000000ffff027224 */ /* 0x000fce00078e000e */
[----:B------:R-:W-:Y:S05]  /*104e0*/  WARPSYNC.COLLECTIVE R15, `(.L_x_13194) ;  /* 0x000000000f087348 */ /* 0x000fea0003c00000 */
[----:B------:R0:W1:Y:S02]  /*104f0*/  SHFL.IDX P6, R14, R13, R12, R11 ;  /* 0x0000000c0d0e7389 */ /* 0x00006400000c000b */
[----:B01----:R-:W-:Y:S01]  /*10500*/  ENDCOLLECTIVE ;  /* 0x000000000000791b */ /* 0x003fe20003800000 */
.L_x_13194:
        /* <DEDUP_REMOVED lines=11> */
.L_x_13195:
[----:B------:R-:W-:Y:S01]  /*105c0*/  IMAD.MOV.U32 R2, RZ, RZ, R14 ;  /* 0x000000ffff027224 */ /* 0x000fe200078e000e */
[----:B------:R-:W-:Y:S06]  /*105d0*/  BRA `(.L_x_13196) ;  /* 0xffffffb800707947 */ /* 0x000fec000383ffff */
.L_x_13091:
[----:B-1----:R1:W2:Y:S02]  /*105e0*/  SYNCS.PHASECHK.TRANS64.TRYWAIT P0, [R5+URZ+0x16860], R2 ;  /* 0x01686002050075a7 */ /* 0x0022a4000800017f */
[----:B--2---:R-:W-:Y:S05]  /*105f0*/  @!P0 NANOSLEEP.SYNCS 0x989680 ;  /* 0x009896800000895d */ /* 0x004fea0003900000 */
[----:B------:R-:W2:Y:S02]  /*10600*/  @!P0 SYNCS.PHASECHK.TRANS64 P0, [R5+URZ+0x16860], R2 ;  /* 0x01686002050085a7 */ /* 0x000ea4000800007f */
[----:B--2---:R-:W-:Y:S05]  /*10610*/  @!P0 BRA `(.L_x_13091) ;  /* 0xfffffffc00f08947 */ /* 0x004fea000383ffff */
[----:B------:R-:W-:Y:S05]  /*10620*/  BRA `(.L_x_13197) ;  /* 0xffffffb800c87947 */ /* 0x000fea000383ffff */
.L_x_13092:
        /* <DEDUP_REMOVED lines=8> */
.L_x_13199:
[----:B------:R-:W-:Y:S05]  /*106b0*/  BSYNC B1 ;  /* 0x0000000000017941 */ /* 0x000fea0003800000 */
.L_x_13198:
[----:B------:R-:W-:Y:S01]  /*106c0*/  IMAD.MOV.U32 R13, RZ, RZ, R18 ;  /* 0x000000ffff0d7224 */ /* 0x000fe200078e0012 */
[----:B------:R-:W-:Y:S01]  /*106d0*/  ISETP.LT.OR P2, PT, R8, 0x1, P1 ;  /* 0x000000010800780c */ /* 0x000fe20000f41670 */
        /* <DEDUP_REMOVED lines=8> */
.L_x_13200:
[----:B------:R-:W-:Y:S02]  /*10760*/  IMAD.MOV.U32 R13, RZ, RZ, R23 ;  /* 0x000000ffff0d7224 */ /* 0x000fe400078e0017 */
[----:B------:R-:W-:Y:S02]  /*10770*/  IMAD.MOV.U32 R12, RZ, RZ, 0x1 ;  /* 0x00000001ff0c7424 */ /* 0x000fe400078e00ff */
[----:B------:R-:W-:-:S07]  /*10780*/  IMAD.MOV.U32 R2, RZ, RZ, R14 ;  /* 0x000000ffff027224 */ /* 0x000fce00078e000e */
[----:B------:R-:W-:Y:S05]  /*10790*/  WARPSYNC.COLLECTIVE R15, `(.L_x_13201) ;  /* 0x000000000f087348 */ /* 0x000fea0003c00000 */
[----:B------:R0:W1:Y:S02]  /*107a0*/  SHFL.IDX P6, R14, R13, R12, R11 ;  /* 0x0000000c0d0e7389 */ /* 0x00006400000c000b */
[----:B01----:R-:W-:Y:S01]  /*107b0*/  ENDCOLLECTIVE ;  /* 0x000000000000791b */ /* 0x003fe20003800000 */
.L_x_13201:
        /* <DEDUP_REMOVED lines=8> */
[----:B0-----:R-:W-:-:S12]  /*10840*/  IMAD.MOV.U32 R3, RZ, RZ, R14 ;  /* 0x000000ffff037224 */ /* 0x001fd800078e000e */
[----:B------:R-:W-:Y:S05]  /*10850*/  WARPSYNC.COLLECTIVE R15, `(.L_x_13202) ;  /* 0x000000000f087348 */ /* 0x000fea0003c00000 */
[----:B------:R0:W1:Y:S02]  /*10860*/  SHFL.IDX P6, R14, R13, R12, R11 ;  /* 0x0000000c0d0e7389 */ /* 0x00006400000c000b */
[----:B01----:R-:W-:Y:S01]  /*10870*/  ENDCOLLECTIVE ;  /* 0x000000000000791b */ /* 0x003fe20003800000 */
.L_x_13202:
[----:B------:R-:W-:Y:S02]  /*10880*/  IMAD.MOV.U32 R13, RZ, RZ, R23 ;  /* 0x000000ffff0d7224 */ /* 0x000fe400078e0017 */
[----:B------:R-:W-:Y:S02]  /*10890*/  IMAD.MOV.U32 R12, RZ, RZ, 0x2 ;  /* 0x00000002ff0c7424 */ /* 0x000fe400078e00ff */
[----:B------:R-:W-:-:S07]  /*108a0*/  IMAD.MOV.U32 R2, RZ, RZ, R14 ;  /* 0x000000ffff027224 */ /* 0x000fce00078e000e */
[----:B------:R-:W-:Y:S05]  /*108b0*/  WARPSYNC.COLLECTIVE R15, `(.L_x_13203) ;  /* 0x000000000f087348 */ /* 0x000fea0003c00000 */
[----:B------:R0:W1:Y:S02]  /*108c0*/  SHFL.IDX P6, R14, R13, R12, R11 ;  /* 0x0000000c0d0e7389 */ /* 0x00006400000c000b */
[----:B01----:R-:W-:Y:S01]  /*108d0*/  ENDCOLLECTIVE ;  /* 0x000000000000791b */ /* 0x003fe20003800000 */
.L_x_13203:
[----:B------:R-:W-:-:S05]  /*108e0*/  IADD3 R2, P0, R2, R7, RZ ;  /* 0x0000000702027210 */ /* 0x000fca0007f1e0ff */
[----:B------:R-:W-:-:S05]  /*108f0*/  IMAD.X R3, RZ, RZ, R3, P0 ;  /* 0x000000ffff037224 */ /* 0x000fca00000e0603 */
[----:B------:R-:W-:Y:S01]  /*10900*/  @!PT LDS RZ, [RZ] ;  /* 0x00000000fffff984 */ /* 0x000fe20000000800 */
[----:B------:R-:W-:Y:S01]  /*10910*/  @!PT LDS RZ, [RZ] ;  /* 0x00000000fffff984 */ /* 0x000fe20000000800 */
[----:B------:R-:W-:Y:S01]  /*10920*/  @!PT LDS RZ, [RZ] ;  /* 0x00000000fffff984 */ /* 0x000fe20000000800 */
[----:B------:R0:W-:Y:S01]  /*10930*/  LDGSTS.E.BYPASS.LTC128B.128 [R6+0xc00], desc[UR36][R2.64], !P2 ;  /* 0x00c0000002067fae */ /* 0x0001e2000d101d64 */
[----:B------:R-:W-:Y:S02]  /*10940*/  MOV R13, R18 ;  /* 0x00000012000d7202 */ /* 0x000fe40000000f00 */
[----:B------:R-:W-:Y:S01]  /*10950*/  ISETP.LT.OR P2, PT, R8, 0x21, P1 ;  /* 0x000000210800780c */ /* 0x000fe20000f41670 */
[----:B0-----:R-:W-:-:S12]  /*10960*/  IMAD.MOV.U32 R3, RZ, RZ, R14 ;  /* 0x000000ffff037224 */ /* 0x001fd800078e000e */
[----:B------:R-:W-:Y:S05]  /*10970*/  WARPSYNC.COLLECTIVE R15, `(.L_x_13204) ;  /* 0x000000000f087348 */ /* 0x000fea0003c00000 */
[----:B------:R0:W1:Y:S02]  /*10980*/  SHFL.IDX P6, R14, R13, R12, R11 ;  /* 0x0000000c0d0e7389 */ /* 0x00006400000c000b */
[----:B01----:R-:W-:Y:S01]  /*10990*/  ENDCOLLECTIVE ;  /* 0x000000000000791b */ /* 0x003fe20003800000 */
.L_x_13204:
[----:B------:R-:W-:Y:S02]  /*109a0*/  IMAD.MOV.U32 R13, RZ, RZ, R23 ;  /* 0x000000ffff0d7224 */ /* 0x000fe400078e0017 */
[----:B------:R-:W-:Y:S02]  /*109b0*/  IMAD.MOV.U32 R12, RZ, RZ, 0x3 ;  /* 0x00000003ff0c7424 */ /* 0x000fe400078e00ff */
[----:B------:R-:W-:-:S07]  /*109c0*/  IMAD.MOV.U32 R2, RZ, RZ, R14 ;  /* 0x000000ffff027224 */ /* 0x000fce00078e000e */
[----:B------:R-:W-:Y:S05]  /*109d0*/  WARPSYNC.COLLECTIVE R15, `(.L_x_13205) ;  /* 0x000000000f087348 */ /* 0x000fea0003c00000 */
[----:B------:R0:W1:Y:S02]  /*109e0*/  SHFL.IDX P6, R14, R13, R12, R11 ;  /* 0x0000000c0d0e7389 */ /* 0x00006400000c000b */
[----:B01----:R-:W-:Y:S01]  /*109f0*/  ENDCOLLECTIVE ;  /* 0x000000000000791b */ /* 0x003fe20003800000 */
.L_x_13205:
        /* <DEDUP_REMOVED lines=12> */
.L_x_13206:
[----:B------:R-:W-:Y:S01]  /*10ac0*/  IMAD.MOV.U32 R13, RZ, RZ, R23 ;  /* 0x000000ffff0d7224 */ /* 0x000fe200078e0017 */
[----:B------:R-:W-:Y:S01]  /*10ad0*/  MOV R12, 0x4 ;  /* 0x00000004000c7802 */ /* 0x000fe20000000f00 */
[----:B------:R-:W-:-:S07]  /*10ae0*/  IMAD.MOV.U32 R2, RZ, RZ, R14 ;  /* 0x000000ffff027224 */ /* 0x000fce00078e000e */
[----:B------:R-:W-:Y:S05]  /*10af0*/  WARPSYNC.COLLECTIVE R15, `(.L_x_13207) ;  /* 0x000000000f087348 */ /* 0x000fea0003c00000 */
[----:B------:R0:W1:Y:S02]  /*10b00*/  SHFL.IDX P6, R14, R13, R12, R11 ;  /* 0x0000000c0d0e7389 */ /* 0x00006400000c000b */
[----:B01----:R-:W-:Y:S01]  /*10b10*/  ENDCOLLECTIVE ;  /* 0x000000000000791b */ /* 0x003fe20003800000 */
.L_x_13207:
        /* <DEDUP_REMOVED lines=12> */
.L_x_13208:
[----:B------:R-:W-:Y:S02]  /*10be0*/  IMAD.MOV.U32 R13, RZ, RZ, R23 ;  /* 0x000000ffff0d7224 */ /* 0x000fe400078e0017 */
[----:B------:R-:W-:Y:S02]  /*10bf0*/  IMAD.MOV.U32 R12, RZ, RZ, 0x5 ;  /* 0x00000005ff0c7424 */ /* 0x000fe400078e00ff */
[----:B------:R-:W-:-:S07]  /*10c00*/  IMAD.MOV.U32 R2, RZ, RZ, R14 ;  /* 0x000000ffff027224 */ /* 0x000fce00078e000e */
[----:B------:R-:W-:Y:S05]  /*10c10*/  WARPSYNC.COLLECTIVE R15, `(.L_x_13209) ;  /* 0x000000000f087348 */ /* 0x000fea0003c00000 */
[----:B------:R0:W1:Y:S02]  /*10c20*/  SHFL.IDX P6, R14, R13, R12, R11 ;  /* 0x0000000c0d0e7389 */ /* 0x00006400000c000b */
[----:B01----:R-:W-:Y:S01]  /*10c30*/  ENDCOLLECTIVE ;  /* 0x000000000000791b */ /* 0x003fe20003800000 */
.L_x_13209:
        /* <DEDUP_REMOVED lines=12> */
.L_x_13210:
[----:B------:R-:W-:Y:S02]  /*10d00*/  IMAD.MOV.U32 R13, RZ, RZ, R23 ;  /* 0x000000ffff0d7224 */ /* 0x000fe400078e0017 */
[----:B------:R-:W-:Y:S02]  /*10d10*/  IMAD.MOV.U32 R12, RZ, RZ, 0x6 ;  /* 0x00000006ff0c7424 */ /* 0x000fe400078e00ff */
[----:B------:R-:W-:-:S07]  /*10d20*/  IMAD.MOV.U32 R2, RZ, RZ, R14 ;  /* 0x000000ffff027224 */ /* 0x000fce00078e000e */
[----:B------:R-:W-:Y:S05]  /*10d30*/  WARPSYNC.COLLECTIVE R15, `(.L_x_13211) ;  /* 0x000000000f087348 */ /* 0x000fea0003c00000 */
[----:B------:R0:W1:Y:S02]  /*10d40*/  SHFL.IDX P6, R14, R13, R12, R11 ;  /* 0x0000000c0d0e7389 */ /* 0x00006400000c000b */
[----:B01----:R-:W-:Y:S01]  /*10d50*/  ENDCOLLECTIVE ;  /* 0x000000000000791b */ /* 0x003fe20003800000 */
.L_x_13211:
        /* <DEDUP_REMOVED lines=8> */
[----:B0-----:R-:W-:-:S10]  /*10de0*/  IMAD.MOV.U32 R3, RZ, RZ, R14 ;  /* 0x000000ffff037224 */ /* 0x001fd400078e000e */
[----:B------:R-:W-:Y:S05]  /*10df0*/  WARPSYNC.COLLECTIVE R15, `(.L_x_13212) ;  /* 0x000000000f087348 */ /* 0x000fea0003c00000 */
[----:B------:R0:W1:Y:S02]  /*10e00*/  SHFL.IDX P6, R14, R13, R12, R11 ;  /* 0x0000000c0d0e7389 */ /* 0x00006400000c000b */
[----:B01----:R-:W-:Y:S01]  /*10e10*/  ENDCOLLECTIVE ;  /* 0x000000000000791b */ /* 0x003fe20003800000 */
.L_x_13212:
[----:B------:R-:W-:Y:S02]  /*10e20*/  IMAD.MOV.U32 R13, RZ, RZ, R23 ;  /* 0x000000ffff0d7224 */ /* 0x000fe400078e0017 */
[----:B------:R-:W-:Y:S02]  /*10e30*/  IMAD.MOV.U32 R12, RZ, RZ, 0x7 ;  /* 0x00000007ff0c7424 */ /* 0x000fe400078e00ff */
[----:B------:R-:W-:-:S07]  /*10e40*/  IMAD.MOV.U32 R2, RZ, RZ, R14 ;  /* 0x000000ffff027224 */ /* 0x000fce00078e000e */
[----:B------:R-:W-:Y:S05]  /*10e50*/  WARPSYNC.COLLECTIVE R15, `(.L_x_13213) ;  /* 0x000000000f087348 */ /* 0x000fea0003c00000 */
[----:B------:R0:W1:Y:S02]  /*10e60*/  SHFL.IDX P6, R14, R13, R12, R11 ;  /* 0x0000000c0d0e7389 */ /* 0x00006400000c000b */
[----:B01----:R-:W-:Y:S01]  /*10e70*/  ENDCOLLECTIVE ;  /* 0x000000000000791b */ /* 0x003fe20003800000 */
.L_x_13213:
[----:B------:R-:W-:-:S05]  /*10e80*/  IADD3 R2, P0, R2, R7, RZ ;  /* 0x0000000702027210 */ /* 0x000fca0007f1e0ff */
[----:B------:R-:W-:-:S05]  /*10e90*/  IMAD.X R3, RZ, RZ, R3, P0 ;  /* 0x000000ffff037224 */ /* 0x000fca00000e0603 */
        /* <DEDUP_REMOVED lines=9> */
.L_x_13214:
[----:B------:R-:W-:Y:S01]  /*10f30*/  IMAD.MOV.U32 R2, RZ, RZ, R14 ;  /* 0x000000ffff027224 */ /* 0x000fe200078e000e */
[----:B------:R-:W-:Y:S06]  /*10f40*/  BRA `(.L_x_13215) ;  /* 0xffffffb400747947 */ /* 0x000fec000383ffff */
.L_x_13100:
[----:B0-----:R0:W1:Y:S02]  /*10f50*/  SYNCS.PHASECHK.TRANS64.TRYWAIT P0, [R0+URZ+0x16860], R3 ;  /* 0x01686003000075a7 */ /* 0x001064000800017f */
[----:B-1----:R-:W-:Y:S05]  /*10f60*/  @!P0 NANOSLEEP.SYNCS 0x989680 ;  /* 0x009896800000895d */ /* 0x002fea0003900000 */
[----:B------:R-:W1:Y:S02]  /*10f70*/  @!P0 SYNCS.PHASECHK.TRANS64 P0, [R0+URZ+0x16860], R3 ;  /* 0x01686003000085a7 */ /* 0x000e64000800007f */
[----:B-1----:R-:W-:Y:S05]  /*10f80*/  @!P0 BRA `(.L_x_13100) ;  /* 0xfffffffc00f08947 */ /* 0x002fea000383ffff */
[----:B------:R-:W-:Y:S05]  /*10f90*/  BRA `(.L_x_13216) ;  /* 0xffffffb8008c7947 */ /* 0x000fea000383ffff */
.L_x_13101:
        /* <DEDUP_REMOVED lines=8> */
.L_x_13218:
[----:B------:R-:W-:Y:S05]  /*11020*/  BSYNC B0 ;  /* 0x0000000000007941 */ /* 0x000fea0003800000 */
.L_x_13217:
[----:B------:R-:W-:Y:S01]  /*11030*/  IMAD.MOV.U32 R13, RZ, RZ, R18 ;  /* 0x000000ffff0d7224 */ /* 0x000fe200078e0012 */
[----:B------:R-:W-:Y:S01]  /*11040*/  MOV R15, 0xffffffff ;  /* 0xffffffff000f7802 */ /* 0x000fe20000000f00 */
[----:B------:R-:W-:Y:S02]  /*11050*/  IMAD.MOV.U32 R12, RZ, RZ, RZ ;  /* 0x000000ffff0c7224 */ /* 0x000fe400078e00ff */
[----:B------:R-:W-:Y:S02]  /*11060*/  IMAD.MOV.U32 R11, RZ, RZ, 0x181f ;  /* 0x0000181fff0b7424 */ /* 0x000fe400078e00ff */
[----:B------:R-:W-:Y:S02]  /*11070*/  IMAD.MOV.U32 R3, RZ, RZ, R14 ;  /* 0x000000ffff037224 */ /* 0x000fe400078e000e */
[----:B------:R-:W-:-:S07]  /*11080*/  IMAD.SHL.U32 R5, R28, 0x2, RZ ;  /* 0x000000021c057824 */ /* 0x000fce00078e00ff */
[----:B------:R-:W-:Y:S05]  /*11090*/  WARPSYNC.COLLECTIVE R15, `(.L_x_13219) ;  /* 0x000000000f087348 */ /* 0x000fea0003c00000 */
[----:B------:R0:W1:Y:S02]  /*110a0*/  SHFL.IDX P6, R14, R13, R12, R11 ;  /* 0x0000000c0d0e7389 */ /* 0x00006400000c000b */
[----:B01----:R-:W-:Y:S01]  /*110b0*/  ENDCOLLECTIVE ;  /* 0x000000000000791b */ /* 0x003fe20003800000 */
.L_x_13219:
[----:B------:R-:W-:Y:S01]  /*110c0*/  ULDC UR4, c[0x0][0x2f4] ;  /* 0x0000bd0000047ab9 */ /* 0x000fe20000000800 */
[----:B------:R-:W-:Y:S01]  /*110d0*/  IMAD R4, R4, 0x2, R22 ;  /* 0x0000000204047824 */ /* 0x000fe200078e0216 */
[----:B------:R-:W-:-:S04]  /*110e0*/  ISETP.GE.AND P0, PT, R28, UR4, PT ;  /* 0x000000041c007c0c */ /* 0x000fc8000bf06270 */
[----:B------:R-:W-:Y:S01]  /*110f0*/  ISETP.LT.OR P2, PT, R6, 0x1, P0 ;  /* 0x000000010600780c */ /* 0x000fe20000741670 */
[----:B------:R-:W-:Y:S02]  /*11100*/  IMAD.MOV.U32 R13, RZ, RZ, R23 ;  /* 0x000000ffff0d7224 */ /* 0x000fe400078e0017 */
[----:B------:R-:W-:Y:S01]  /*11110*/  IMAD.MOV.U32 R12, RZ, RZ, 0x1 ;  /* 0x00000001ff0c7424 */ /* 0x000fe200078e00ff */
[----:B------:R-:W-:-:S13]  /*11120*/  IADD3 R2, P1, R14, R5, RZ ;  /* 0x000000050e027210 */ /* 0x000fda0007f3e0ff */
[----:B------:R-:W-:Y:S05]  /*11130*/  WARPSYNC.COLLECTIVE R15, `(.L_x_13220) ;  /* 0x000000000f087348 */ /* 0x000fea0003c00000 */
[----:B------:R0:W1:Y:S02]  /*11140*/  SHFL.IDX P6, R14, R13, R12, R11 ;  /* 0x0000000c0d0e7389 */ /* 0x00006400000c000b */
[----:B01----:R-:W-:Y:S01]  /*11150*/  ENDCOLLECTIVE ;  /* 0x000000000000791b */ /* 0x003fe20003800000 */
.L_x_13220:
[----:B------:R-:W-:-:S05]  /*11160*/  IMAD.X R3, RZ, RZ, R3, P1 ;  /* 0x000000ffff037224 */ /* 0x000fca00008e0603 */
        /* <DEDUP_REMOVED lines=10> */
.L_x_13221:
[----:B------:R-:W-:Y:S01]  /*11210*/  IMAD.MOV.U32 R13, RZ, RZ, R23 ;  /* 0x000000ffff0d7224 */ /* 0x000fe200078e0017 */
[----:B------:R-:W-:Y:S02]  /*11220*/  MOV R12, 0x2 ;  /* 0x00000002000c7802 */ /* 0x000fe40000000f00 */
[----:B------:R-:W-:-:S13]  /*11230*/  IADD3 R2, P1, R14, R5, RZ ;  /* 0x000000050e027210 */ /* 0x000fda0007f3e0ff */
[----:B------:R-:W-:Y:S05]  /*11240*/  WARPSYNC.COLLECTIVE R15, `(.L_x_13222) ;  /* 0x000000000f087348 */ /* 0x000fea0003c00000 */
[----:B------:R0:W1:Y:S02]  /*11250*/  SHFL.IDX P6, R14, R13, R12, R11 ;  /* 0x0000000c0d0e7389 */ /* 0x00006400000c000b */
[----:B01----:R-:W-:Y:S01]  /*11260*/  ENDCOLLECTIVE ;  /* 0x000000000000791b */ /* 0x003fe20003800000 */
.L_x_13222:
        /* <DEDUP_REMOVED lines=11> */
.L_x_13223:
[----:B------:R-:W-:Y:S02]  /*11320*/  IMAD.MOV.U32 R13, RZ, RZ, R23 ;  /* 0x000000ffff0d7224 */ /* 0x000fe400078e0017 */
[----:B------:R-:W-:Y:S01]  /*11330*/  IMAD.MOV.U32 R12, RZ, RZ, 0x3 ;  /* 0x00000003ff0c7424 */ /* 0x000fe200078e00ff */
[----:B------:R-:W-:-:S13]  /*11340*/  IADD3 R2, P1, R14, R5, RZ ;  /* 0x000000050e027210 */ /* 0x000fda0007f3e0ff */
[----:B------:R-:W-:Y:S05]  /*11350*/  WARPSYNC.COLLECTIVE R15, `(.L_x_13224) ;  /* 0x000000000f087348 */ /* 0x000fea0003c00000 */
[----:B------:R0:W1:Y:S02]  /*11360*/  SHFL.IDX P6, R14, R13, R12, R11 ;  /* 0x0000000c0d0e7389 */ /* 0x00006400000c000b */
[----:B01----:R-:W-:Y:S01]  /*11370*/  ENDCOLLECTIVE ;  /* 0x000000000000791b */ /* 0x003fe20003800000 */
.L_x_13224:
        /* <DEDUP_REMOVED lines=11> */
.L_x_13225:
[----:B------:R-:W-:Y:S01]  /*11430*/  IMAD.MOV.U32 R13, RZ, RZ, R23 ;  /* 0x000000ffff0d7224 */ /* 0x000fe200078e0017 */
[----:B------:R-:W-:Y:S02]  /*11440*/  MOV R12, 0x4 ;  /* 0x00000004000c7802 */ /* 0x000fe40000000f00 */
[----:B------:R-:W-:-:S13]  /*11450*/  IADD3 R2, P1, R14, R5, RZ ;  /* 0x000000050e027210 */ /* 0x000fda0007f3e0ff */
[----:B------:R-:W-:Y:S05]  /*11460*/  WARPSYNC.COLLECTIVE R15, `(.L_x_13226) ;  /* 0x000000000f087348 */ /* 0x000fea0003c00000 */
[----:B------:R0:W1:Y:S02]  /*11470*/  SHFL.IDX P6, R14, R13, R12, R11 ;  /* 0x0000000c0d0e7389 */ /* 0x00006400000c000b */
[----:B01----:R-:W-:Y:S01]  /*11480*/  ENDCOLLECTIVE ;  /* 0x000000000000791b */ /* 0x003fe20003800000 */
.L_x_13226:
        /* <DEDUP_REMOVED lines=11> */
.L_x_13227:
[----:B------:R-:W-:Y:S02]  /*11540*/  IMAD.MOV.U32 R13, RZ, RZ, R23 ;  /* 0x000000ffff0d7224 */ /* 0x000fe400078e0017 */
[----:B------:R-:W-:Y:S01]  /*11550*/  IMAD.MOV.U32 R12, RZ, RZ, 0x5 ;  /* 0x00000005ff0c7424 */ /* 0x000fe200078e00ff */
[----:B------:R-:W-:-:S13]  /*11560*/  IADD3 R2, P1, R14, R5, RZ ;  /* 0x000000050e027210 */ /* 0x000fda0007f3e0ff */
[----:B------:R-:W-:Y:S05]  /*11570*/  WARPSYNC.COLLECTIVE R15, `(.L_x_13228) ;  /* 0x000000000f087348 */ /* 0x000fea0003c00000 */
[----:B------:R0:W1:Y:S02]  /*11580*/  SHFL.IDX P6, R14, R13, R12, R11 ;  /* 0x0000000c0d0e7389 */ /* 0x00006400000c000b */
[----:B01----:R-:W-:Y:S01]  /*11590*/  ENDCOLLECTIVE ;  /* 0x000000000000791b */ /* 0x003fe20003800000 */
.L_x_13228:
        /* <DEDUP_REMOVED lines=11> */
.L_x_13229:
[----:B------:R-:W-:Y:S01]  /*11650*/  IMAD.MOV.U32 R13, RZ, RZ, R23 ;  /* 0x000000ffff0d7224 */ /* 0x000fe200078e0017 */
[----:B------:R-:W-:Y:S02]  /*11660*/  MOV R12, 0x6 ;  /* 0x00000006000c7802 */ /* 0x000fe40000000f00 */
[----:B------:R-:W-:-:S13]  /*11670*/  IADD3 R2, P1, R14, R5, RZ ;  /* 0x000000050e027210 */ /* 0x000fda0007f3e0ff */
[----:B------:R-:W-:Y:S05]  /*11680*/  WARPSYNC.COLLECTIVE R15, `(.L_x_13230) ;  /* 0x000000000f087348 */ /* 0x000fea0003c00000 */
[----:B------:R0:W1:Y:S02]  /*11690*/  SHFL.IDX P6, R14, R13, R12, R11 ;  /* 0x0000000c0d0e7389 */ /* 0x00006400000c000b */
[----:B01----:R-:W-:Y:S01]  /*116a0*/  ENDCOLLECTIVE ;  /* 0x000000000000791b */ /* 0x003fe20003800000 */
.L_x_13230:
        /* <DEDUP_REMOVED lines=11> */
.L_x_13231:
[----:B------:R-:W-:Y:S02]  /*11760*/  IMAD.MOV.U32 R13, RZ, RZ, R23 ;  /* 0x000000ffff0d7224 */ /* 0x000fe400078e0017 */
[----:B------:R-:W-:Y:S01]  /*11770*/  IMAD.MOV.U32 R12, RZ, RZ, 0x7 ;  /* 0x00000007ff0c7424 */ /* 0x000fe200078e00ff */
[----:B------:R-:W-:-:S13]  /*11780*/  IADD3 R2, P1, R14, R5, RZ ;  /* 0x000000050e027210 */ /* 0x000fda0007f3e0ff */
[----:B------:R-:W-:Y:S05]  /*11790*/  WARPSYNC.COLLECTIVE R15, `(.L_x_13232) ;  /* 0x000000000f087348 */ /* 0x000fea0003c00000 */
[----:B------:R0:W1:Y:S02]  /*117a0*/  SHFL.IDX P6, R14, R13, R12, R11 ;  /* 0x0000000c0d0e7389 */ /* 0x00006400000c000b */
[----:B01----:R-:W-:Y:S01]  /*117b0*/  ENDCOLLECTIVE ;  /* 0x000000000000791b */ /* 0x003fe20003800000 */
.L_x_13232:
        /* <DEDUP_REMOVED lines=10> */
.L_x_13233:
[----:B------:R-:W-:Y:S05]  /*11860*/  BRA `(.L_x_13234) ;  /* 0xffffffb400507947 */ /* 0x000fea000383ffff */
.L_x_13106:
        /* <DEDUP_REMOVED lines=8> */
.L_x_13236:
[----:B------:R-:W-:Y:S05]  /*118f0*/  BSYNC B0 ;  /* 0x0000000000007941 */ /* 0x000fea0003800000 */
.L_x_13235:
        /* <DEDUP_REMOVED lines=9> */
.L_x_13237:
        /* <DEDUP_REMOVED lines=16> */
[----:B------:R-:W-:-:S02]  /*11a90*/  MOV R16, RZ ;  /* 0x000000ff00107202 */ /* 0x000fc40000000f00 */
[----:B--2---:R-:W-:Y:S01]  /*11aa0*/  @!P1 MOV R7, R8 ;  /* 0x0000000800079202 */ /* 0x004fe20000000f00 */
[----:B---3--:R-:W-:Y:S01]  /*11ab0*/  @!P1 IMAD.MOV.U32 R4, RZ, RZ, R5 ;  /* 0x000000ffff049224 */ /* 0x008fe200078e0005 */
[----:B------:R-:W-:-:S03]  /*11ac0*/  ISETP.NE.AND P1, PT, R9, RZ, PT ;  /* 0x000000ff0900720c */ /* 0x000fc60003f25270 */
[----:B------:R-:W-:-:S10]  /*11ad0*/  IMAD R13, R4, R7, RZ ;  /* 0x00000007040d7224 */ /* 0x000fd400078e02ff */
[----:B------:R-:W-:Y:S05]  /*11ae0*/  WARPSYNC.COLLECTIVE R15, `(.L_x_13238) ;  /* 0x000000000f087348 */ /* 0x000fea0003c00000 */
[----:B------:R0:W1:Y:S02]  /*11af0*/  SHFL.UP P6, R14, R13, R12, R11 ;  /* 0x0400000c0d0e7389 */ /* 0x00006400000c000b */
[----:B01----:R-:W-:Y:S01]  /*11b00*/  ENDCOLLECTIVE ;  /* 0x000000000000791b */ /* 0x003fe20003800000 */
.L_x_13238:
[----:B------:R-:W-:Y:S01]  /*11b10*/  IMAD.MOV.U32 R12, RZ, RZ, 0x2 ;  /* 0x00000002ff0c7424 */ /* 0x000fe200078e00ff */
[----:B------:R-:W-:-:S05]  /*11b20*/  SEL R14, R14, RZ, P1 ;  /* 0x000000ff0e0e7207 */ /* 0x000fca0000800000 */
[----:B------:R-:W-:-:S04]  /*11b30*/  IMAD.IADD R5, R13, 0x1, R14 ;  /* 0x000000010d057824 */ /* 0x000fc800078e020e */
[----:B------:R-:W-:-:S07]  /*11b40*/  IMAD.MOV.U32 R13, RZ, RZ, R5 ;  /* 0x000000ffff0d7224 */ /* 0x000fce00078e0005 */
[----:B------:R-:W-:Y:S05]  /*11b50*/  WARPSYNC.COLLECTIVE R15, `(.L_x_13239) ;  /* 0x000000000f087348 */ /* 0x000fea0003c00000 */
[----:B------:R0:W1:Y:S02]  /*11b60*/  SHFL.UP P6, R14, R13, R12, R11 ;  /* 0x0400000c0d0e7389 */ /* 0x00006400000c000b */
[----:B01----:R-:W-:Y:S01]  /*11b70*/  ENDCOLLECTIVE ;  /* 0x000000000000791b */ /* 0x003fe20003800000 */
.L_x_13239:
[----:B------:R-:W-:Y:S01]  /*11b80*/  IMAD.MOV.U32 R12, RZ, RZ, 0x4 ;  /* 0x00000004ff0c7424 */ /* 0x000fe200078e00ff */
[----:B------:R-:W-:-:S05]  /*11b90*/  SEL R2, R14, RZ, P2 ;  /* 0x000000ff0e027207 */ /* 0x000fca0001000000 */
[----:B------:R-:W-:-:S04]  /*11ba0*/  IMAD.IADD R2, R5, 0x1, R2 ;  /* 0x0000000105027824 */ /* 0x000fc800078e0202 */
[----:B------:R-:W-:-:S07]  /*11bb0*/  IMAD.MOV.U32 R13, RZ, RZ, R2 ;  /* 0x000000ffff0d7224 */ /* 0x000fce00078e0002 */
[----:B------:R-:W-:Y:S05]  /*11bc0*/  WARPSYNC.COLLECTIVE R15, `(.L_x_13240) ;  /* 0x000000000f087348 */ /* 0x000fea0003c00000 */
[----:B------:R0:W1:Y:S02]  /*11bd0*/  SHFL.UP P6, R14, R13, R12, R11 ;  /* 0x0400000c0d0e7389 */ /* 0x00006400000c000b */
[----:B01----:R-:W-:Y:S01]  /*11be0*/  ENDCOLLECTIVE ;  /* 0x000000000000791b */ /* 0x003fe20003800000 */
.L_x_13240:
[----:B------:R-:W-:Y:S01]  /*11bf0*/  IMAD.MOV.U32 R12, RZ, RZ, 0x8 ;  /* 0x00000008ff0c7424 */ /* 0x000fe200078e00ff */
[----:B------:R-:W-:-:S04]  /*11c00*/  SEL R3, R14, RZ, P3 ;  /* 0x000000ff0e037207 */ /* 0x000fc80001800000 */
[----:B------:R-:W-:-:S05]  /*11c10*/  IADD3 R8, R2, R3, RZ ;  /* 0x0000000302087210 */ /* 0x000fca0007ffe0ff */
[----:B------:R-:W-:-:S07]  /*11c20*/  IMAD.MOV.U32 R13, RZ, RZ, R8 ;  /* 0x000000ffff0d7224 */ /* 0x000fce00078e0008 */
[----:B------:R-:W-:Y:S05]  /*11c30*/  WARPSYNC.COLLECTIVE R15, `(.L_x_13241) ;  /* 0x000000000f087348 */ /* 0x000fea0003c00000 */
[----:B------:R0:W1:Y:S02]  /*11c40*/  SHFL.UP P6, R14, R13, R12, R11 ;  /* 0x0400000c0d0e7389 */ /* 0x00006400000c000b */
[----:B01----:R-:W-:Y:S01]  /*11c50*/  ENDCOLLECTIVE ;  /* 0x000000000000791b */ /* 0x003fe20003800000 */
.L_x_13241:
[----:B------:R-:W-:Y:S01]  /*11c60*/  IMAD.MOV.U32 R12, RZ, RZ, 0x10 ;  /* 0x00000010ff0c7424 */ /* 0x000fe200078e00ff */
[----:B------:R-:W-:-:S05]  /*11c70*/  SEL R5, R14, RZ, P4 ;  /* 0x000000ff0e057207 */ /* 0x000fca0002000000 */
[----:B------:R-:W-:-:S04]  /*11c80*/  IMAD.IADD R5, R8, 0x1, R5 ;  /* 0x0000000108057824 */ /* 0x000fc800078e0205 */
[----:B------:R-:W-:-:S07]  /*11c90*/  IMAD.MOV.U32 R13, RZ, RZ, R5 ;  /* 0x000000ffff0d7224 */ /* 0x000fce00078e0005 */
[----:B------:R-:W-:Y:S05]  /*11ca0*/  WARPSYNC.COLLECTIVE R15, `(.L_x_13242) ;  /* 0x000000000f087348 */ /* 0x000fea0003c00000 */
[----:B------:R0:W1:Y:S02]  /*11cb0*/  SHFL.UP P6, R14, R13, R12, R11 ;  /* 0x0400000c0d0e7389 */ /* 0x00006400000c000b */
[----:B01----:R-:W-:Y:S01]  /*11cc0*/  ENDCOLLECTIVE ;  /* 0x000000000000791b */ /* 0x003fe20003800000 */
.L_x_13242:
        /* <DEDUP_REMOVED lines=8> */
.L_x_13243:
[----:B------:R-:W-:Y:S05]  /*11d50*/  BRA `(.L_x_13244) ;  /* 0xffffffb4005c7947 */ /* 0x000fea000383ffff */
.L_x_13109:
[----:B------:R-:W-:Y:S01]  /*11d60*/  BSSY B0, `(.L_x_13245) ;  /* 0x0000007000007945 */ /* 0x000fe20003800000 */
[----:B------:R-:W-:Y:S02]  /*11d70*/  IMAD.MOV.U32 R12, RZ, RZ, 0x1 ;  /* 0x00000001ff0c7424 */ /* 0x000fe400078e00ff */
[----:B------:R-:W-:Y:S02]  /*11d80*/  IMAD.MOV.U32 R11, RZ, RZ, RZ ;  /* 0x000000ffff0b7224 */ /* 0x000fe400078e00ff */
[----:B------:R-:W-:-:S07]  /*11d90*/  IMAD.MOV.U32 R15, RZ, RZ, -0x1 ;  /* 0xffffffffff0f7424 */ /* 0x000fce00078e00ff */
[----:B------:R-:W-:Y:S05]  /*11da0*/  WARPSYNC.COLLECTIVE R15, `(.L_x_13246) ;  /* 0x000000000f087348 */ /* 0x000fea0003c00000 */
[----:B------:R0:W1:Y:S02]  /*11db0*/  SHFL.UP P6, R14, R13, R12, R11 ;  /* 0x0400000c0d0e7389 */ /* 0x00006400000c000b */
[----:B01----:R-:W-:Y:S01]  /*11dc0*/  ENDCOLLECTIVE ;  /* 0x000000000000791b */ /* 0x003fe20003800000 */
.L_x_13246:
[----:B------:R-:W-:Y:S05]  /*11dd0*/  BSYNC B0 ;  /* 0x0000000000007941 */ /* 0x000fea0003800000 */
.L_x_13245:
        /* <DEDUP_REMOVED lines=8> */
.L_x_13247:
[----:B------:R-:W-:Y:S02]  /*11e60*/  MOV R12, 0x4 ;  /* 0x00000004000c7802 */ /* 0x000fe40000000f00 */
[----:B------:R-:W-:-:S05]  /*11e70*/  SEL R2, R14, RZ, P2 ;  /* 0x000000ff0e027207 */ /* 0x000fca0001000000 */
[----:B------:R-:W-:-:S04]  /*11e80*/  IMAD.IADD R2, R13, 0x1, R2 ;  /* 0x000000010d027824 */ /* 0x000fc800078e0202 */
[----:B------:R-:W-:-:S07]  /*11e90*/  IMAD.MOV.U32 R13, RZ, RZ, R2 ;  /* 0x000000ffff0d7224 */ /* 0x000fce00078e0002 */
[----:B------:R-:W-:Y:S05]  /*11ea0*/  WARPSYNC.COLLECTIVE R15, `(.L_x_13248) ;  /* 0x000000000f087348 */ /* 0x000fea0003c00000 */
[----:B------:R0:W1:Y:S02]  /*11eb0*/  SHFL.UP P6, R14, R13, R12, R11 ;  /* 0x0400000c0d0e7389 */ /* 0x00006400000c000b */
[----:B01----:R-:W-:Y:S01]  /*11ec0*/  ENDCOLLECTIVE ;  /* 0x000000000000791b */ /* 0x003fe20003800000 */
.L_x_13248:
[----:B------:R-:W-:Y:S01]  /*11ed0*/  IMAD.MOV.U32 R12, RZ, RZ, 0x8 ;  /* 0x00000008ff0c7424 */ /* 0x000fe200078e00ff */
[----:B------:R-:W-:-:S05]  /*11ee0*/  SEL R3, R14, RZ, P3 ;  /* 0x000000ff0e037207 */ /* 0x000fca0001800000 */
[----:B------:R-:W-:-:S04]  /*11ef0*/  IMAD.IADD R3, R2, 0x1, R3 ;  /* 0x0000000102037824 */ /* 0x000fc800078e0203 */
[----:B------:R-:W-:-:S07]  /*11f00*/  IMAD.MOV.U32 R13, RZ, RZ, R3 ;  /* 0x000000ffff0d7224 */ /* 0x000fce00078e0003 */
[----:B------:R-:W-:Y:S05]  /*11f10*/  WARPSYNC.COLLECTIVE R15, `(.L_x_13249) ;  /* 0x000000000f087348 */ /* 0x000fea0003c00000 */
[----:B------:R0:W1:Y:S02]  /*11f20*/  SHFL.UP P6, R14, R13, R12, R11 ;  /* 0x0400000c0d0e7389 */ /* 0x00006400000c000b */
[----:B01----:R-:W-:Y:S01]  /*11f30*/  ENDCOLLECTIVE ;  /* 0x000000000000791b */ /* 0x003fe20003800000 */
.L_x_13249:
[----:B------:R-:W-:Y:S01]  /*11f40*/  IMAD.MOV.U32 R12, RZ, RZ, 0x10 ;  /* 0x00000010ff0c7424 */ /* 0x000fe200078e00ff */
[----:B------:R-:W-:-:S05]  /*11f50*/  SEL R14, R14, RZ, P4 ;  /* 0x000000ff0e0e7207 */ /* 0x000fca0002000000 */
[----:B------:R-:W-:-:S04]  /*11f60*/  IMAD.IADD R5, R3, 0x1, R14 ;  /* 0x0000000103057824 */ /* 0x000fc800078e020e */
[----:B------:R-:W-:-:S07]  /*11f70*/  IMAD.MOV.U32 R13, RZ, RZ, R5 ;  /* 0x000000ffff0d7224 */ /* 0x000fce00078e0005 */
[----:B------:R-:W-:Y:S05]  /*11f80*/  WARPSYNC.COLLECTIVE R15, `(.L_x_13250) ;  /* 0x000000000f087348 */ /* 0x000fea0003c00000 */
[----:B------:R0:W1:Y:S02]  /*11f90*/  SHFL.UP P6, R14, R13, R12, R11 ;  /* 0x0400000c0d0e7389 */ /* 0x00006400000c000b */
[----:B01----:R-:W-:Y:S01]  /*11fa0*/  ENDCOLLECTIVE ;  /* 0x000000000000791b */ /* 0x003fe20003800000 */
.L_x_13250:
        /* <DEDUP_REMOVED lines=8> */
.L_x_13251:
[----:B------:R-:W-:Y:S05]  /*12030*/  BRA `(.L_x_13252) ;  /* 0xffffffb400487947 */ /* 0x000fea000383ffff */
.L_x_13111:
[----:B------:R-:W-:Y:S01]  /*12040*/  BSSY B0, `(.L_x_13253) ;  /* 0x0000006000007945 */ /* 0x000fe20003800000 */
[----:B------:R-:W-:Y:S01]  /*12050*/  PLOP3.LUT P6, PT, P6, PT, PT, 0x8, 0x0 ;  /* 0x000000000000781c */ /* 0x000fe200037ce170 */
[----:B------:R-:W-:-:S12]  /*12060*/  IMAD.MOV.U32 R15, RZ, RZ, -0x1 ;  /* 0xffffffffff0f7424 */ /* 0x000fd800078e00ff */
[----:B0-----:R-:W-:Y:S05]  /*12070*/  WARPSYNC.COLLECTIVE R15, `(.L_x_13254) ;  /* 0x000000000f087348 */ /* 0x001fea0003c00000 */
[----:B------:R-:W-:Y:S01]  /*12080*/  VOTE.ANY R14, PT, P6 ;  /* 0x00000000000e7806 */ /* 0x000fe200030e0100 */
[----:B0-----:R-:W-:Y:S06]  /*12090*/  ENDCOLLECTIVE ;  /* 0x000000000000791b */ /* 0x001fec0003800000 */
.L_x_13254:
[----:B------:R-:W-:Y:S05]  /*120a0*/  BSYNC B0 ;  /* 0x0000000000007941 */ /* 0x000fea0003800000 */
.L_x_13253:
        /* <DEDUP_REMOVED lines=9> */
.L_x_13255:
[----:B------:R-:W-:Y:S02]  /*12140*/  IMAD.MOV.U32 R13, RZ, RZ, R4 ;  /* 0x000000ffff0d7224 */ /* 0x000fe400078e0004 */
[----:B------:R-:W-:-:S07]  /*12150*/  IMAD.MOV.U32 R7, RZ, RZ, R14 ;  /* 0x000000ffff077224 */ /* 0x000fce00078e000e */
[----:B------:R-:W-:Y:S05]  /*12160*/  WARPSYNC.COLLECTIVE R15, `(.L_x_13256) ;  /* 0x000000000f087348 */ /* 0x000fea0003c00000 */
[----:B------:R0:W1:Y:S02]  /*12170*/  SHFL.IDX P6, R14, R13, R12, R11 ;  /* 0x0000000c0d0e7389 */ /* 0x00006400000c000b */
[----:B01----:R-:W-:Y:S01]  /*12180*/  ENDCOLLECTIVE ;  /* 0x000000000000791b */ /* 0x003fe20003800000 */
.L_x_13256:
[----:B------:R-:W-:Y:S01]  /*12190*/  IMAD.MOV.U32 R4, RZ, RZ, R14 ;  /* 0x000000ffff047224 */ /* 0x000fe200078e000e */
[----:B------:R-:W-:Y:S06]  /*121a0*/  BRA `(.L_x_13257) ;  /* 0xffffffb400287947 */ /* 0x000fec000383ffff */
.L_x_13113:
[----:B------:R-:W-:Y:S01]  /*121b0*/  BSSY B0, `(.L_x_13258) ;  /* 0x0000007000007945 */ /* 0x000fe20003800000 */
[----:B------:R-:W-:Y:S01]  /*121c0*/  MOV R13, R3 ;  /* 0x00000003000d7202 */ /* 0x000fe20000000f00 */
[----:B------:R-:W-:Y:S02]  /*121d0*/  IMAD.MOV.U32 R11, RZ, RZ, 0x1f ;  /* 0x0000001fff0b7424 */ /* 0x000fe400078e00ff */
[----:B------:R-:W-:-:S07]  /*121e0*/  IMAD.MOV.U32 R15, RZ, RZ, -0x1 ;  /* 0xffffffffff0f7424 */ /* 0x000fce00078e00ff */
[----:B0123--:R-:W-:Y:S05]  /*121f0*/  WARPSYNC.COLLECTIVE R15, `(.L_x_13259) ;  /* 0x000000000f087348 */ /* 0x00ffea0003c00000 */
[----:B------:R4:W0:Y:S02]  /*12200*/  SHFL.IDX P6, R14, R13, R12, R11 ;  /* 0x0000000c0d0e7389 */ /* 0x00082400000c000b */
[----:B01234-:R-:W-:Y:S01]  /*12210*/  ENDCOLLECTIVE ;  /* 0x000000000000791b */ /* 0x01ffe20003800000 */
.L_x_13259:
[----:B------:R-:W-:Y:S05]  /*12220*/  BSYNC B0 ;  /* 0x0000000000007941 */ /* 0x000fea0003800000 */
.L_x_13258:
[----:B------:R-:W-:Y:S01]  /*12230*/  IMAD.MOV.U32 R16, RZ, RZ, R14 ;  /* 0x000000ffff107224 */ /* 0x000fe200078e000e */
[----:B------:R-:W-:Y:S06]  /*12240*/  BRA `(.L_x_13112) ;  /* 0xffffffb400187947 */ /* 0x000fec000383ffff */
.L_x_13117:
[----:B0-----:R0:W1:Y:S02]  /*12250*/  SYNCS.PHASECHK.TRANS64.TRYWAIT P0, [R5+URZ+0x16820], R0 ;  /* 0x01682000050075a7 */ /* 0x001064000800017f */
[----:B-1----:R-:W-:Y:S05]  /*12260*/  @!P0 NANOSLEEP.SYNCS 0x989680 ;  /* 0x009896800000895d */ /* 0x002fea0003900000 */
[----:B------:R-:W1:Y:S02]  /*12270*/  @!P0 SYNCS.PHASECHK.TRANS64 P0, [R5+URZ+0x16820], R0 ;  /* 0x01682000050085a7 */ /* 0x000e64000800007f */
[----:B-1----:R-:W-:Y:S05]  /*12280*/  @!P0 BRA `(.L_x_13117) ;  /* 0xfffffffc00f08947 */ /* 0x002fea000383ffff */
[----:B------:R-:W-:Y:S05]  /*12290*/  BRA `(.L_x_13260) ;  /* 0xffffffb800707947 */ /* 0x000fea000383ffff */
.L_x_13118:
        /* <DEDUP_REMOVED lines=11> */
.L_x_13262:
[----:B------:R-:W-:Y:S05]  /*12350*/  BSYNC B0 ;  /* 0x0000000000007941 */ /* 0x000fea0003800000 */
.L_x_13261:
[----:B------:R-:W-:Y:S05]  /*12360*/  BRA `(.L_x_13263) ;  /* 0xffffffb800587947 */ /* 0x000fea000383ffff */
.L_x_13121:
[----:B------:R-:W-:Y:S01]  /*12370*/  BSSY B1, `(.L_x_13264) ;  /* 0x0000006000017945 */ /* 0x000fe20003800000 */
[----:B------:R-:W-:-:S07]  /*12380*/  IMAD.MOV.U32 R15, RZ, RZ, -0x1 ;  /* 0xffffffffff0f7424 */ /* 0x000fce00078e00ff */
[----:B0-2---:R-:W-:Y:S05]  /*12390*/  WARPSYNC.COLLECTIVE R15, `(.L_x_13265) ;  /* 0x000000000f0c7348 */ /* 0x005fea0003c00000 */
[----:B------:R-:W-:Y:S02]  /*123a0*/  ELECT P6, UR62, PT ;  /* 0x00000000003e782f */ /* 0x000fe400038c0000 */
[----:B------:R-:W-:Y:S01]  /*123b0*/  MOV R14, UR62 ;  /* 0x0000003e000e7c02 */ /* 0x000fe20008000f00 */
[----:B0-2---:R-:W-:Y:S10]  /*123c0*/  ENDCOLLECTIVE ;  /* 0x000000000000791b */ /* 0x005ff40003800000 */
.L_x_13265:
[----:B------:R-:W-:Y:S05]  /*123d0*/  BSYNC B1 ;  /* 0x0000000000017941 */ /* 0x000fea0003800000 */
.L_x_13264:
[----:B------:R-:W-:Y:S05]  /*123e0*/  BRA `(.L_x_13266) ;  /* 0xffffffb800507947 */ /* 0x000fea000383ffff */
.L_x_13123:
[----:B0-----:R0:W1:Y:S02]  /*123f0*/  SYNCS.PHASECHK.TRANS64.TRYWAIT P1, [R3+URZ+0x16840], R2 ;  /* 0x01684002030075a7 */ /* 0x001064000802017f */
[----:B-1----:R-:W-:Y:S05]  /*12400*/  @!P1 NANOSLEEP.SYNCS 0x989680 ;  /* 0x009896800000995d */ /* 0x002fea0003900000 */
[----:B------:R-:W1:Y:S02]  /*12410*/  @!P1 SYNCS.PHASECHK.TRANS64 P1, [R3+URZ+0x16840], R2 ;  /* 0x01684002030095a7 */ /* 0x000e64000802007f */
[----:B-1----:R-:W-:Y:S05]  /*12420*/  @!P1 BRA `(.L_x_13123) ;  /* 0xfffffffc00f09947 */ /* 0x002fea000383ffff */
[----:B------:R-:W-:Y:S05]  /*12430*/  BRA `(.L_x_13267) ;  /* 0xffffffb800707947 */ /* 0x000fea000383ffff */
.L_x_13125:
[----:B-1----:R1:W3:Y:S02]  /*12440*/  SYNCS.PHASECHK.TRANS64.TRYWAIT P1, [R25+URZ+0x16840], R0 ;  /* 0x01684000190075a7 */ /* 0x0022e4000802017f */
[----:B---3--:R-:W-:Y:S05]  /*12450*/  @!P1 NANOSLEEP.SYNCS 0x989680 ;  /* 0x009896800000995d */ /* 0x008fea0003900000 */
[----:B------:R-:W3:Y:S02]  /*12460*/  @!P1 SYNCS.PHASECHK.TRANS64 P1, [R25+URZ+0x16840], R0 ;  /* 0x01684000190095a7 */ /* 0x000ee4000802007f */
[----:B---3--:R-:W-:Y:S05]  /*12470*/  @!P1 BRA `(.L_x_13125) ;  /* 0xfffffffc00f09947 */ /* 0x008fea000383ffff */
[----:B------:R-:W-:Y:S05]  /*12480*/  BRA `(.L_x_13268) ;  /* 0xffffffb8007c7947 */ /* 0x000fea000383ffff */
.L_x_13127:
[----:B---3--:R3:W4:Y:S02]  /*12490*/  SYNCS.PHASECHK.TRANS64.TRYWAIT P1, [R3+URZ+0x16860], R2 ;  /* 0x01686002030075a7 */ /* 0x008724000802017f */
[----:B----4-:R-:W-:Y:S05]  /*124a0*/  @!P1 NANOSLEEP.SYNCS 0x989680 ;  /* 0x009896800000995d */ /* 0x010fea0003900000 */
[----:B------:R-:W4:Y:S02]  /*124b0*/  @!P1 SYNCS.PHASECHK.TRANS64 P1, [R3+URZ+0x16860], R2 ;  /* 0x01686002030095a7 */ /* 0x000f24000802007f */
[----:B----4-:R-:W-:Y:S05]  /*124c0*/  @!P1 BRA `(.L_x_13127) ;  /* 0xfffffffc00f09947 */ /* 0x010fea000383ffff */
[----:B------:R-:W-:Y:S05]  /*124d0*/  BRA `(.L_x_13269) ;  /* 0xffffffb800787947 */ /* 0x000fea000383ffff */
.L_x_13270:
        /* <DEDUP_REMOVED lines=10> */
.L_x_16006:


//--------------------- .text._ZN7cutlass13device_kernelIN5flash11enable_sm90INS1_16FlashAttnFwdSm90INS1_25CollectiveMainloopFwdSm90ILi2EN4cute5tupleIJNS5_1CILi1EEES8_S8_EEENS6_IJNS7_ILi192EEENS7_ILi128EEENS7_ILi64EEEEEELi64ENS_6half_tEfNS_4arch4Sm90ELb0ELb0ELb0ELb1ELb1ELb1ELb0ELb1ELb1ELb1ELb1ELb0EEENS1_21CollectiveEpilogueFwdINS6_IJSA_SC_SB_EEES9_SE_SG_Li384ELb1ELb1ELb1ELb0EEENS1_36VarlenDynamicPersistentTileSchedulerILi192ELi128ELi384ELi128ELb1ELb1ELb1ELb0ELb1ELb1EEEEEEEEEvNT_6ParamsE --------------------------
	.section	.text._ZN7cutlass13device_kernelIN5flash11enable_sm90INS1_16FlashAttnFwdSm90INS1_25CollectiveMainloopFwdSm90ILi2EN4cute5tupleIJNS5_1CILi1EEES8_S8_EEENS6_IJNS7_ILi192EEENS7_ILi128EEENS7_ILi64EEEEEELi64ENS_6half_tEfNS_4arch4Sm90ELb0ELb0ELb0ELb1ELb1ELb1ELb0ELb1ELb1ELb1ELb1ELb0EEENS1_21CollectiveEpilogueFwdINS6_IJSA_SC_SB_EEES9_SE_SG_Li384ELb1ELb1ELb1ELb0EEENS1_36VarlenDynamicPersistentTileSchedulerILi192ELi128ELi384ELi128ELb1ELb1ELb1ELb0ELb1ELb1EEEEEEEEEvNT_6ParamsE,"ax",@progbits
	.align	128
.text._ZN7cutlass13device_kernelIN5flash11enable_sm90INS1_16FlashAttnFwdSm90INS1_25CollectiveMainloopFwdSm90ILi2EN4cute5tupleIJNS5_1CILi1EEES8_S8_EEENS6_IJNS7_ILi192EEENS7_ILi128EEENS7_ILi64EEEEEELi64ENS_6half_tEfNS_4arch4Sm90ELb0ELb0ELb0ELb1ELb1ELb1ELb0ELb1ELb1ELb1ELb1ELb0EEENS1_21CollectiveEpilogueFwdINS6_IJSA_SC_SB_EEES9_SE_SG_Li384ELb1ELb1ELb1ELb0EEENS1_36VarlenDynamicPersistentTileSchedulerILi192ELi128ELi384ELi128ELb1ELb1ELb1ELb0ELb1ELb1EEEEEEEEEvNT_6ParamsE:
        .type           _ZN7cutlass13device_kernelIN5flash11enable_sm90INS1_16FlashAttnFwdSm90INS1_25CollectiveMainloopFwdSm90ILi2EN4cute5tupleIJNS5_1CILi1EEES8_S8_EEENS6_IJNS7_ILi192EEENS7_ILi128EEENS7_ILi64EEEEEELi64ENS_6half_tEfNS_4arch4Sm90ELb0ELb0ELb0ELb1ELb1ELb1ELb0ELb1ELb1ELb1ELb1ELb0EEENS1_21CollectiveEpilogueFwdINS6_IJSA_SC_SB_EEES9_SE_SG_Li384ELb1ELb1ELb1ELb0EEENS1_36VarlenDynamicPersistentTileSchedulerILi192ELi128ELi384ELi128ELb1ELb1ELb1ELb0ELb1ELb1EEEEEEEEEvNT_6ParamsE,@function
        .size           _ZN7cutlass13device_kernelIN5flash11enable_sm90INS1_16FlashAttnFwdSm90INS1_25CollectiveMainloopFwdSm90ILi2EN4cute5tupleIJNS5_1CILi1EEES8_S8_EEENS6_IJNS7_ILi192EEENS7_ILi128EEENS7_ILi64EEEEEELi64ENS_6half_tEfNS_4arch4Sm90ELb0ELb0ELb0ELb1ELb1ELb1ELb0ELb1ELb1ELb1ELb1ELb0EEENS1_21CollectiveEpilogueFwdINS6_IJSA_SC_SB_EEES9_SE_SG_Li384ELb1ELb1ELb1ELb0EEENS1_36VarlenDynamicPersistentTileSchedulerILi192ELi128ELi384ELi128ELb1ELb1ELb1ELb0ELb1ELb1EEEEEEEEEvNT_6ParamsE,(.L_x_16007 - _ZN7cutlass13device_kernelIN5flash11enable_sm90INS1_16FlashAttnFwdSm90INS1_25CollectiveMainloopFwdSm90ILi2EN4cute5tupleIJNS5_1CILi1EEES8_S8_EEENS6_IJNS7_ILi192EEENS7_ILi128EEENS7_ILi64EEEEEELi64ENS_6half_tEfNS_4arch4Sm90ELb0ELb0ELb0ELb1ELb1ELb1ELb0ELb1ELb1ELb1ELb1ELb0EEENS1_21CollectiveEpilogueFwdINS6_IJSA_SC_SB_EEES9_SE_SG_Li384ELb1ELb1ELb1ELb0EEENS1_36VarlenDynamicPersistentTileSchedulerILi192ELi128ELi384ELi128ELb1ELb1ELb1ELb0ELb1ELb1EEEEEEEEEvNT_6ParamsE)
        .other          _ZN7cutlass13device_kernelIN5flash11enable_sm90INS1_16FlashAttnFwdSm90INS1_25CollectiveMainloopFwdSm90ILi2EN4cute5tupleIJNS5_1CILi1EEES8_S8_EEENS6_IJNS7_ILi192EEENS7_ILi128EEENS7_ILi64EEEEEELi64ENS_6half_tEfNS_4arch4Sm90ELb0ELb0ELb0ELb1ELb1ELb1ELb0ELb1ELb1ELb1ELb1ELb0EEENS1_21CollectiveEpilogueFwdINS6_IJSA_SC_SB_EEES9_SE_SG_Li384ELb1ELb1ELb1ELb0EEENS1_36VarlenDynamicPersistentTileSchedulerILi192ELi128ELi384ELi128ELb1ELb1ELb1ELb0ELb1ELb1EEEEEEEEEvNT_6ParamsE,@"STO_CUDA_ENTRY STV_DEFAULT"
_ZN7cutlass13device_kernelIN5flash11enable_sm90INS1_16FlashAttnFwdSm90INS1_25CollectiveMainloopFwdSm90ILi2EN4cute5tupleIJNS5_1CILi1EEES8_S8_EEENS6_IJNS7_ILi192EEENS7_ILi128EEENS7_ILi64EEEEEELi64ENS_6half_tEfNS_4arch4Sm90ELb0ELb0ELb0ELb1ELb1ELb1ELb0ELb1ELb1ELb1ELb1ELb0EEENS1_21CollectiveEpilogueFwdINS6_IJSA_SC_SB_EEES9_SE_SG_Li384ELb1ELb1ELb1ELb0EEENS1_36VarlenDynamicPersistentTileSchedulerILi192ELi128ELi384ELi128ELb1ELb1ELb1ELb0ELb1ELb1EEEEEEEEEvNT_6ParamsE:
        /* <DEDUP_REMOVED lines=18> */
.L_x_13272:
[----:B------:R-:W-:Y:S05]  /*0120*/  BSYNC B0 ;  /* 0x0000000000007941 */ /* 0x000fea0003800000 */
.L_x_13271:
        /* <DEDUP_REMOVED lines=41> */
.L_x_13273:
        /* <DEDUP_REMOVED lines=22> */
.L_x_13274:
        /* <DEDUP_REMOVED lines=18> */
.L_x_13275:
        /* <DEDUP_REMOVED lines=22> */
.L_x_13276:
        /* <DEDUP_REMOVED lines=22> */
.L_x_13277:
        /* <DEDUP_REMOVED lines=8> */
.L_x_13280:
[----:B------:R-:W-:-:S08]  /*0980*/  NOP ;  /* 0x0000000000007918 */ /* 0x000fd00000000000 */
[----:B------:R-:W0:Y:S02]  /*0990*/  USETMAXREG.TRY_ALLOC.CTAPOOL UP0, 0xa0 ;  /* 0x000000a0000079c8 */ /* 0x000e240008000600 */
[----:B0-----:R-:W-:-:S13]  /*09a0*/  PLOP3.LUT P0, PT, PT, PT, UP0, 0x80, 0x0 ;  /* 0x000000000000781c */ /* 0x001fda0003f0f008 */
[----:B------:R-:W-:Y:S05]  /*09b0*/  @!P0 BRA `(.L_x_13280) ;  /* 0xfffffffc00f08947 */ /* 0x000fea000383ffff */
[----:B------:R-:W2:Y:S01]  /*09c0*/  LDL.LU R0, [R1] ;  /* 0x0000000001007983 */ /* 0x000ea20000300800 */
[----:B------:R-:W0:Y:S01]  /*09d0*/  S2R R2, SR_TID.X ;  /* 0x0000000000027919 */ /* 0x000e220000002100 */
[----:B------:R-:W1:Y:S01]  /*09e0*/  S2UR UR38, SR_CgaCtaId ;  /* 0x00000000002679c3 */ /* 0x000e620000008800 */
[----:B------:R-:W-:Y:S01]  /*09f0*/  UMOV UR4, 0x400 ;  /* 0x0000040000047882 */ /* 0x000fe20000000000 */
[----:B0-----:R-:W-:-:S06]  /*0a00*/  SHF.R.U32.HI R2, RZ, 0x7, R2 ;  /* 0x00000007ff027819 */ /* 0x001fcc0000011602 */
[----:B------:R-:W-:Y:S06]  /*0a10*/  BAR.ARV 0x8, 0x200 ;  /* 0x0208000000007b1d */ /* 0x000fec0000002000 */
[----:B------:R-:W-:-:S13]  /*0a20*/  ISETP.NE.AND P0, PT, R2, 0x1, PT ;  /* 0x000000010200780c */ /* 0x000fda0003f05270 */
[----:B------:R-:W-:Y:S08]  /*0a30*/  @!P0 BAR.ARV 0x9, 0x100 ;  /* 0x0244000000008b1d */ /* 0x000ff00000002000 */
[----:B------:R-:W-:Y:S01]  /*0a40*/  BAR.SYNC.DEFER_BLOCKING 0x5, 0x200 ;  /* 0x0148000000007b1d */ /* 0x000fe20000010000 */
[----:B-1----:R-:W-:-:S06]  /*0a50*/  ULEA UR4, UR38, UR4, 0x18 ;  /* 0x0000000426047291 */ /* 0x002fcc000f8ec03f */
[----:B------:R-:W-:Y:S01]  /*0a60*/  IMAD.U32 R18, RZ, RZ, UR4 ;  /* 0x00000004ff127e24 */ /* 0x000fe2000f8e00ff */
[----:B------:R-:W-:-:S04]  /*0a70*/  ULDC UR4, c[0x0][0xc3c] ;  /* 0x00030f0000047ab9 */ /* 0x000fc80000000800 */
[----:B------:R-:W0:Y:S01]  /*0a80*/  LDS.128 R32, [R18+0x168d0] ;  /* 0x0168d00012207984 */ /* 0x000e220000000c00 */
[----:B------:R-:W-:Y:S06]  /*0a90*/  BAR.ARV 0x4, 0x200 ;  /* 0x0108000000007b1d */ /* 0x000fec0000002000 */
[----:B--2---:R-:W-:-:S04]  /*0aa0*/  LOP3.LUT R0, R0, 0xffffffef, RZ, 0xc0, !PT ;  /* 0xffffffef00007812 */ /* 0x004fc800078ec0ff */
[----:B------:R-:W-:-:S05]  /*0ab0*/  @P0 LOP3.LUT R0, R0, 0x10, RZ, 0xfc, !PT ;  /* 0x0000001000000812 */ /* 0x000fca00078efcff */
[----:B------:R1:W-:Y:S01]  /*0ac0*/  STL [R1], R0 ;  /* 0x0000000001007387 */ /* 0x0003e20000100800 */
[----:B0-----:R-:W-:-:S13]  /*0ad0*/  ISETP.GE.AND P0, PT, R35, UR4, PT ;  /* 0x0000000423007c0c */ /* 0x001fda000bf06270 */
[----:B-1----:R-:W-:Y:S05]  /*0ae0*/  @P0 BRA `(.L_x_13281) ;  /* 0x0000015800300947 */ /* 0x002fea0003800000 */
[----:B------:R-:W0:Y:S01]  /*0af0*/  S2R R0, SR_TID.X ;  /* 0x0000000000007919 */ /* 0x000e220000002100 */
[----:B------:R-:W-:Y:S01]  /*0b00*/  IMAD.MOV.U32 R19, RZ, RZ, RZ ;  /* 0x000000ffff137224 */ /* 0x000fe200078e00ff */
[----:B------:R-:W-:Y:S01]  /*0b10*/  ULOP3.LUT UR39, UR36, 0x1, URZ, 0xfc, !UPT ;  /* 0x0000000124277892 */ /* 0x000fe2000f8efc3f */
[----:B------:R-:W-:Y:S01]  /*0b20*/  IMAD.MOV.U32 R155, RZ, RZ, RZ ;  /* 0x000000ffff9b7224 */ /* 0x000fe200078e00ff */
[----:B------:R-:W-:Y:S01]  /*0b30*/  UMOV UR37, URZ ;  /* 0x0000003f00257c82 */ /* 0x000fe20008000000 */
[----:B------:R-:W-:Y:S02]  /*0b40*/  IMAD.MOV.U32 R156, RZ, RZ, RZ ;  /* 0x000000ffff9c7224 */ /* 0x000fe400078e00ff */
[----:B0-----:R-:W-:-:S05]  /*0b50*/  VIADD R11, R0, 0xffffff80 ;  /* 0xffffff80000b7836 */ /* 0x001fca0000000000 */
[----:B------:R-:W-:-:S04]  /*0b60*/  SHF.R.S32.HI R0, RZ, 0x1f, R11 ;  /* 0x0000001fff007819 */ /* 0x000fc8000001140b */
[CC--:B------:R-:W-:Y:S02]  /*0b70*/  LEA.HI R2, R0.reuse, R11.reuse, RZ, 0x7 ;  /* 0x0000000b00027211 */ /* 0x0c0fe400078f38ff */
[-C--:B------:R-:W-:Y:S02]  /*0b80*/  LEA.HI R4, R0, R11.reuse, RZ, 0x5 ;  /* 0x0000000b00047211 */ /* 0x080fe400078f28ff */
[----:B------:R-:W-:Y:S02]  /*0b90*/  LOP3.LUT R3, R2, 0xffffff80, RZ, 0xc0, !PT ;  /* 0xffffff8002037812 */ /* 0x000fe400078ec0ff */
[----:B------:R-:W-:Y:S02]  /*0ba0*/  SHF.R.S32.HI R12, RZ, 0x7, R2 ;  /* 0x00000007ff0c7819 */ /* 0x000fe40000011402 */
[----:B------:R-:W-:Y:S01]  /*0bb0*/  SHF.R.S32.HI R13, RZ, 0x5, R4 ;  /* 0x00000005ff0d7819 */ /* 0x000fe20000011404 */
[----:B------:R-:W-:Y:S01]  /*0bc0*/  IMAD.IADD R10, R11, 0x1, -R3 ;  /* 0x000000010b0a7824 */ /* 0x000fe200078e0a03 */
[----:B------:R-:W-:Y:S01]  /*0bd0*/  LEA.HI R3, R0, R11, RZ, 0x4 ;  /* 0x0000000b00037211 */ /* 0x000fe200078f20ff */
[----:B------:R-:W-:-:S03]  /*0be0*/  IMAD.HI R4, R12, 0x55555556, RZ ;  /* 0x555555560c047827 */ /* 0x000fc600078e02ff */
[----:B------:R-:W-:Y:S02]  /*0bf0*/  SHF.R.S32.HI R5, RZ, 0x1f, R10 ;  /* 0x0000001fff057819 */ /* 0x000fe4000001140a */
[----:B------:R-:W-:Y:S02]  /*0c00*/  SHF.R.S32.HI R6, RZ, 0x4, R3 ;  /* 0x00000004ff067819 */ /* 0x000fe40000011403 */
[----:B------:R-:W-:Y:S02]  /*0c10*/  LEA.HI R7, R5, R10, RZ, 0x2 ;  /* 0x0000000a05077211 */ /* 0x000fe400078f10ff */
[C---:B------:R-:W-:Y:S02]  /*0c20*/  LOP3.LUT R2, R3.reuse, 0x3fffff0, RZ, 0xc0, !PT ;  /* 0x03fffff003027812 */ /* 0x040fe400078ec0ff */
[----:B------:R-:W-:Y:S02]  /*0c30*/  LEA.HI R3, R3, R6, RZ, 0x1 ;  /* 0x0000000603037211 */ /* 0x000fe400078f08ff */
[----:B------:R-:W-:-:S02]  /*0c40*/  SHF.R.S32.HI R8, RZ, 0x2, R7 ;  /* 0x00000002ff087819 */ /* 0x000fc40000011407 */
[----:B------:R-:W-:Y:S02]  /*0c50*/  SHF.R.S32.HI R9, RZ, 0x1f, R7 ;  /* 0x0000001fff097819 */ /* 0x000fe40000011407 */
[----:B------:R-:W-:Y:S02]  /*0c60*/  IADD3 R2, R11, -R2, RZ ;  /* 0x800000020b027210 */ /* 0x000fe40007ffe0ff */
[----:B------:R-:W-:Y:S02]  /*0c70*/  LOP3.LUT R3, R3, 0x1ffffffe, RZ, 0xc0, !PT ;  /* 0x1ffffffe03037812 */ /* 0x000fe400078ec0ff */
[----:B------:R-:W-:Y:S01]  /*0c80*/  LEA.HI R9, R9, R8, RZ, 0x3 ;  /* 0x0000000809097211 */ /* 0x000fe200078f18ff */
[----:B------:R-:W-:Y:S01]  /*0c90*/  IMAD R2, R13, 0x10, R2 ;  /* 0x000000100d027824 */ /* 0x000fe200078e0202 */
[----:B------:R-:W-:Y:S01]  /*0ca0*/  LEA.HI R5, R5, R10, RZ, 0x5 ;  /* 0x0000000a05057211 */ /* 0x000fe200078f28ff */
[----:B------:R-:W-:Y:S01]  /*0cb0*/  IMAD.IADD R3, R6, 0x1, -R3 ;  /* 0x0000000106037824 */ /* 0x000fe200078e0a03 */
[----:B------:R-:W-:-:S02]  /*0cc0*/  LOP3.LUT R9, R9, 0xfffffff8, RZ, 0xc0, !PT ;  /* 0xfffffff809097812 */ /* 0x000fc400078ec0ff */
[----:B------:R-:W-:Y:S02]  /*0cd0*/  LEA.HI R4, R4, R4, RZ, 0x1 ;  /* 0x0000000404047211 */ /* 0x000fe400078f08ff */
[----:B------:R-:W-:Y:S01]  /*0ce0*/  SHF.R.S32.HI R5, RZ, 0x5, R5 ;  /* 0x00000005ff057819 */ /* 0x000fe20000011405 */
[----:B------:R-:W-:Y:S01]  /*0cf0*/  IMAD.IADD R8, R8, 0x1, -R9 ;  /* 0x0000000108087824 */ /* 0x000fe200078e0a09 */
[----:B------:R-:W-:Y:S01]  /*0d00*/  LEA R6, R2, R3, 0x3 ;  /* 0x0000000302067211 */ /* 0x000fe200078e18ff */
[----:B------:R-:W-:Y:S01]  /*0d10*/  IMAD R4, R4, -0x3, R12 ;  /* 0xfffffffd04047824 */ /* 0x000fe200078e020c */
[CC--:B------:R-:W-:Y:S01]  /*0d20*/  LEA.HI R2, R0.reuse, R11.reuse, RZ, 0x2 ;  /* 0x0000000b00027211 */ /* 0x0c0fe200078f10ff */
[----:B------:R-:W-:Y:S01]  /*0d30*/  IMAD R5, R5, 0x10, R8 ;  /* 0x0000001005057824 */ /* 0x000fe200078e0208 */
[----:B------:R-:W-:Y:S01]  /*0d40*/  LEA.HI R3, R0, R11, RZ, 0x3 ;  /* 0x0000000b00037211 */ /* 0x000fe200078f18ff */
[----:B------:R-:W-:Y:S01]  /*0d50*/  IMAD.SHL.U32 R6, R6, 0x8, RZ ;  /* 0x0000000806067824 */ /* 0x000fe200078e00ff */
[--C-:B------:R-:W-:Y:S01]  /*0d60*/  SHF.R.S32.HI R153, RZ, 0x2, R2.reuse ;  /* 0x00000002ff997819 */ /* 0x100fe20000011402 */
[----:B------:R-:W-:Y:S01]  /*0d70*/  IMAD R9, R4, 0x40, R5 ;  /* 0x0000004004097824 */ /* 0x000fe200078e0205 */
[----:B------:R-:W-:-:S02]  /*0d80*/  SHF.R.S32.HI R0, RZ, 0x1f, R2 ;  /* 0x0000001fff007819 */ /* 0x000fc40000011402 */
[----:B------:R-:W-:Y:S01]  /*0d90*/  LOP3.LUT R2, R2, 0xfffffffc, RZ, 0xc0, !PT ;  /* 0xfffffffc02027812 */ /* 0x000fe200078ec0ff */
[----:B------:R-:W-:Y:S01]  /*0da0*/  VIADD R8, R153, 0x60 ;  /* 0x0000006099087836 */ /* 0x000fe20000000000 */
[----:B------:R-:W-:Y:S01]  /*0db0*/  SHF.R.S32.HI R4, RZ, 0x3, R3 ;  /* 0x00000003ff047819 */ /* 0x000fe20000011403 */
[----:B------:R-:W-:Y:S01]  /*0dc0*/  STL [R1+0x60], R9 ;  /* 0x0000600901007387 */ /* 0x000fe20000100800 */
[----:B------:R-:W-:Y:S02]  /*0dd0*/  LOP3.LUT R3, R3, 0xfffffff8, RZ, 0xc0, !PT ;  /* 0xfffffff803037812 */ /* 0x000fe400078ec0ff */
[----:B------:R-:W-:Y:S01]  /*0de0*/  LEA.HI R0, R0, R153, RZ, 0x3 ;  /* 0x0000009900007211 */ /* 0x000fe200078f18ff */
[----:B------:R-:W-:Y:S01]  /*0df0*/  STL [R1+0x4], RZ ;  /* 0x000004ff01007387 */ /* 0x000fe20000100800 */
[C---:B------:R-:W-:Y:S01]  /*0e00*/  IADD3 R5, R11.reuse, -R2, RZ ;  /* 0x800000020b057210 */ /* 0x040fe20007ffe0ff */
[----:B------:R-:W-:Y:S01]  /*0e10*/  IMAD.IADD R2, R11, 0x1, -R3 ;  /* 0x000000010b027824 */ /* 0x000fe200078e0a03 */
[----:B------:R-:W-:Y:S01]  /*0e20*/  LOP3.LUT R0, R0, 0xfffffff8, RZ, 0xc0, !PT ;  /* 0xfffffff800007812 */ /* 0x000fe200078ec0ff */
[----:B------:R-:W-:Y:S01]  /*0e30*/  IMAD.SHL.U32 R3, R8, 0x40, RZ ;  /* 0x0000004008037824 */ /* 0x000fe200078e00ff */
[----:B------:R-:W-:Y:S01]  /*0e40*/  SHF.R.S32.HI R4, RZ, 0x1f, R8 ;  /* 0x0000001fff047819 */ /* 0x000fe20000011408 */
[C---:B------:R-:W-:Y:S01]  /*0e50*/  IMAD.SHL.U32 R16, R5.reuse, 0x8, RZ ;  /* 0x0000000805107824 */ /* 0x040fe200078e00ff */
[----:B------:R-:W-:Y:S01]  /*0e60*/  LEA.HI R2, R5, R5, RZ, 0x1 ;  /* 0x0000000505027211 */ /* 0x000fe200078f08ff */
[----:B------:R-:W-:Y:S01]  /*0e70*/  IMAD.IADD R11, R153, 0x1, -R0 ;  /* 0x00000001990b7824 */ /* 0x000fe200078e0a00 */
[----:B------:R-:W-:-:S02]  /*0e80*/  SHF.L.U32 R22, R5, 0x2, RZ ;  /* 0x0000000205167819 */ /* 0x000fc400000006ff */
[----:B------:R-:W-:Y:S02]  /*0e90*/  LEA.HI R4, R4, R8, RZ, 0x3 ;  /* 0x0000000804047211 */ /* 0x000fe400078f18ff */
[----:B------:R-:W-:Y:S01]  /*0ea0*/  LOP3.LUT R0, R2, 0x1ffffffe, RZ, 0xc0, !PT ;  /* 0x1ffffffe02007812 */ /* 0x000fe200078ec0ff */
[----:B------:R-:W-:Y:S01]  /*0eb0*/  VIADD R157, R22, 0x10 ;  /* 0x00000010169d7836 */ /* 0x000fe20000000000 */
[----:B------:R-:W-:Y:S01]  /*0ec0*/  LOP3.LUT R3, R3, 0x1c0, RZ, 0xc0, !PT ;  /* 0x000001c003037812 */ /* 0x000fe200078ec0ff */
[----:B------:R0:W-:Y:S01]  /*0ed0*/  STL [R1+0x20], R11 ;  /* 0x0000200b01007387 */ /* 0x0001e20000100800 */
[----:B------:R-:W-:Y:S01]  /*0ee0*/  SHF.L.U32 R4, R4, 0x6, RZ ;  /* 0x0000000604047819 */ /* 0x000fe200000006ff */
[----:B------:R-:W-:Y:S01]  /*0ef0*/  IMAD.IADD R0, R5, 0x1, -R0 ;  /* 0x0000000105007824 */ /* 0x000fe200078e0a00 */
[----:B------:R-:W-:Y:S01]  /*0f00*/  LOP3.LUT R7, R7, 0x7ffffffc, RZ, 0xc0, !PT ;  /* 0x7ffffffc07077812 */ /* 0x000fe200078ec0ff */
[----:B------:R-:W-:Y:S01]  /*0f10*/  VIADD R2, R16, 0x20 ;  /* 0x0000002010027836 */ /* 0x000fe20000000000 */
[----:B------:R-:W-:Y:S01]  /*0f20*/  SHF.R.U32.HI R5, RZ, 0x3, R3 ;  /* 0x00000003ff057819 */ /* 0x000fe20000011603 */
[----:B------:R-:W-:Y:S01]  /*0f30*/  IMAD R0, R0, 0x8, R9 ;  /* 0x0000000800007824 */ /* 0x000fe200078e0209 */
[----:B------:R-:W-:Y:S01]  /*0f40*/  LOP3.LUT R3, R3, 0x38, R16, 0xf8, !PT ;  /* 0x0000003803037812 */ /* 0x000fe200078ef810 */
[----:B------:R-:W-:Y:S01]  /*0f50*/  IMAD.IADD R7, R10, 0x1, -R7 ;  /* 0x000000010a077824 */ /* 0x000fe200078e0a07 */
[----:B------:R-:W-:Y:S01]  /*0f60*/  LOP3.LUT R4, R4, 0xfffffe00, RZ, 0xc0, !PT ;  /* 0xfffffe0004047812 */ /* 0x000fe200078ec0ff */
[----:B0-----:R-:W-:Y:S01]  /*0f70*/  IMAD.SHL.U32 R11, R157, 0x2, RZ ;  /* 0x000000029d0b7824 */ /* 0x001fe200078e00ff */
[----:B------:R-:W-:-:S02]  /*0f80*/  SHF.R.S32.HI R8, RZ, 0x1f, R157 ;  /* 0x0000001fff087819 */ /* 0x000fc4000001149d */
[----:B------:R-:W-:Y:S01]  /*0f90*/  LOP3.LUT R3, R4, R3, R5, 0xf6, !PT ;  /* 0x0000000304037212 */ /* 0x000fe200078ef605 */
[----:B------:R0:W-:Y:S01]  /*0fa0*/  STL [R1+0x2c], R4 ;  /* 0x00002c0401007387 */ /* 0x0001e20000100800 */
[----:B------:R-:W-:Y:S02]  /*0fb0*/  SHF.L.U64.HI R5, R157, 0x1, R8 ;  /* 0x000000019d057819 */ /* 0x000fe40000010208 */
[----:B------:R-:W-:Y:S01]  /*0fc0*/  LEA R3, R3, R18, 0x1 ;  /* 0x0000001203037211 */ /* 0x000fe200078e08ff */
[----:B------:R1:W-:Y:S01]  /*0fd0*/  STL [R1+0x58], R11 ;  /* 0x0000580b01007387 */ /* 0x0003e20000100800 */
[----:B------:R-:W-:Y:S02]  /*0fe0*/  SHF.R.S32.HI R17, RZ, 0x1f, R16 ;  /* 0x0000001fff117819 */ /* 0x000fe40000011410 */
[----:B------:R-:W-:Y:S01]  /*0ff0*/  SHF.R.S32.HI R154, RZ, 0x1f, R2 ;  /* 0x0000001fff9a7819 */ /* 0x000fe20000011402 */
[----:B------:R1:W-:Y:S01]  /*1000*/  STL [R1+0x68], R6 ;  /* 0x0000680601007387 */ /* 0x0003e20000100800 */
[----:B0-----:R-:W-:-:S03]  /*1010*/  IMAD.SHL.U32 R4, R7, 0x2, RZ ;  /* 0x0000000207047824 */ /* 0x001fc600078e00ff */
[----:B------:R1:W-:Y:S04]  /*1020*/  STL [R1+0x54], R5 ;  /* 0x0000540501007387 */ /* 0x0003e80000100800 */
[----:B------:R1:W-:Y:S04]  /*1030*/  STL [R1+0x30], R4 ;  /* 0x0000300401007387 */ /* 0x0003e80000100800 */
[----:B------:R1:W-:Y:S04]  /*1040*/  STL [R1+0x5c], R3 ;  /* 0x00005c0301007387 */ /* 0x0003e80000100800 */
[----:B------:R1:W-:Y:S02]  /*1050*/  STL [R1+0x64], R0 ;  /* 0x0000640001007387 */ /* 0x0003e40000100800 */
.L_x_13420:
[----:B01----:R-:W0:Y:S02]  /*1060*/  LDC.64 R4, c[0x0][0xc88] ;  /* 0x00032200ff047b82 */ /* 0x003e240000000a00 */
        /* <DEDUP_REMOVED lines=24> */
[----:B------:R-:W-:Y:S01]  /*11f0*/  MOV R24, UR4 ;  /* 0x0000000400187c02 */ /* 0x000fe20008000f00 */
[----:B------:R-:W-:Y:S01]  /*1200*/  ULDC.64 UR4, c[0x0][0x418] ;  /* 0x0001060000047ab9 */ /* 0x000fe20000000a00 */
[C---:B------:R-:W-:Y:S01]  /*1210*/  IADD3.X R9, R37.reuse, UR7, RZ, P3, !PT ;  /* 0x0000000725097c10 */ /* 0x040fe20009ffe4ff */
        /* <DEDUP_REMOVED lines=25> */
.L_x_13282:
        /* <DEDUP_REMOVED lines=14> */
.L_x_13283:
[----:B------:R-:W-:Y:S05]  /*1490*/  @!P0 BRA `(.L_x_13284) ;  /* 0x00000000000c8947 */ /* 0x000fea0003800000 */
[----:B------:R-:W2:Y:S04]  /*14a0*/  LDG.E R0, desc[UR42][R8.64] ;  /* 0x0000002a08007981 */ /* 0x000ea8000c1e1900 */
[----:B------:R-:W2:Y:S02]  /*14b0*/  LDG.E R31, desc[UR42][R8.64+0x4] ;  /* 0x0000042a081f7981 */ /* 0x000ea4000c1e1900 */
[----:B--2---:R-:W-:-:S07]  /*14c0*/  IMAD.IADD R31, R31, 0x1, -R0 ;  /* 0x000000011f1f7824 */ /* 0x004fce00078e0a00 */
.L_x_13284:
[----:B------:R-:W-:Y:S01]  /*14d0*/  ULDC.64 UR4, c[0x0][0xa10] ;  /* 0x0002840000047ab9 */ /* 0x000fe20000000a00 */
[----:B------:R-:W2:Y:S01]  /*14e0*/  LDL.LU R32, [R1] ;  /* 0x0000000001207983 */ /* 0x000ea20000300800 */
[----:B------:R-:W-:-:S04]  /*14f0*/  ISETP.NE.U32.AND P0, PT, RZ, UR4, PT ;  /* 0x00000004ff007c0c */ /* 0x000fc8000bf05070 */
[----:B------:R-:W-:Y:S01]  /*1500*/  ISETP.NE.AND.EX P0, PT, RZ, UR5, PT, P0 ;  /* 0x00000005ff007c0c */ /* 0x000fe2000bf05300 */
[----:B------:R-:W-:Y:S02]  /*1510*/  ULDC.64 UR4, c[0x0][0xa30] ;  /* 0x00028c0000047ab9 */ /* 0x000fe40000000a00 */
[----:B------:R-:W-:-:S10]  /*1520*/  ISETP.NE.U32.AND P1, PT, RZ, UR4, PT ;  /* 0x00000004ff007c0c */ /* 0x000fd4000bf25070 */
[----:B0-----:R-:W0:Y:S02]  /*1530*/  @P0 LDC.64 R4, c[0x0][0xa10] ;  /* 0x00028400ff040b82 */ /* 0x001e240000000a00 */
[----:B0-----:R-:W-:-:S05]  /*1540*/  @P0 IMAD.WIDE R4, R36, 0x4, R4 ;  /* 0x0000000424040825 */ /* 0x001fca00078e0204 */
[----:B------:R-:W3:Y:S04]  /*1550*/  @P0 LDG.E R0, desc[UR42][R4.64] ;  /* 0x0000002a04000981 */ /* 0x000ee8000c1e1900 */
[----:B------:R0:W3:Y:S01]  /*1560*/  @P0 LDG.E R3, desc[UR42][R4.64+0x4] ;  /* 0x0000042a04030981 */ /* 0x0000e2000c1e1900 */
[----:B------:R-:W-:Y:S02]  /*1570*/  ISETP.NE.AND.EX P1, PT, RZ, UR5, PT, P1 ;  /* 0x00000005ff007c0c */ /* 0x000fe4000bf25310 */
[----:B-----5:R-:W-:-:S11]  /*1580*/  MOV R25, R31 ;  /* 0x0000001f00197202 */ /* 0x020fd60000000f00 */
[----:B------:R-:W-:-:S04]  /*1590*/  @P1 IADD3 R6, P2, R38, UR4, RZ ;  /* 0x0000000426061c10 */ /* 0x000fc8000ff5e0ff */
[----:B------:R-:W-:-:S05]  /*15a0*/  @P1 IADD3.X R7, R37, UR5, RZ, P2, !PT ;  /* 0x0000000525071c10 */ /* 0x000fca00097fe4ff */
[----:B------:R1:W5:Y:S01]  /*15b0*/  @P1 LDG.E R25, desc[UR42][R6.64] ;  /* 0x0000002a06191981 */ /* 0x000362000c1e1900 */
[----:B------:R-:W-:Y:S01]  /*15c0*/  IMAD.IADD R10, R31, 0x1, -R10 ;  /* 0x000000011f0a7824 */ /* 0x000fe200078e0a0a */
[----:B------:R-:W-:Y:S01]  /*15d0*/  LOP3.LUT R12, R11, 0xff, RZ, 0xc0, !PT ;  /* 0x000000ff0b0c7812 */ /* 0x000fe200078ec0ff */
[----:B------:R-:W-:Y:S01]  /*15e0*/  BSSY B0, `(.L_x_13285) ;  /* 0x000002c000007945 */ /* 0x000fe20003800000 */
[----:B------:R-:W-:Y:S02]  /*15f0*/  SHF.R.U32.HI R8, RZ, 0x10, R11 ;  /* 0x00000010ff087819 */ /* 0x000fe4000001160b */
[----:B0-----:R-:W-:Y:S01]  /*1600*/  MOV R5, RZ ;  /* 0x000000ff00057202 */ /* 0x001fe20000000f00 */
[----:B------:R1:W-:Y:S04]  /*1610*/  STL [R1+0x4c], R12 ;  /* 0x00004c0c01007387 */ /* 0x0003e80000100800 */
[----:B------:R1:W-:Y:S01]  /*1620*/  STL [R1+0x34], R8 ;  /* 0x0000340801007387 */ /* 0x0003e20000100800 */
[----:B--2---:R-:W-:Y:S01]  /*1630*/  LOP3.LUT R32, R32, 0xfffffffb, RZ, 0xc0, !PT ;  /* 0xfffffffb20207812 */ /* 0x004fe200078ec0ff */
[----:B---3--:R-:W-:-:S04]  /*1640*/  @P0 IMAD.IADD R27, R3, 0x1, -R0 ;  /* 0x00000001031b0824 */ /* 0x008fc800078e0a00 */
[----:B------:R-:W-:-:S04]  /*1650*/  IMAD.IADD R89, R10, 0x1, R27 ;  /* 0x000000010a597824 */ /* 0x000fc800078e021b */
[C---:B------:R-:W-:Y:S01]  /*1660*/  VIADD R0, R89.reuse, 0x7f ;  /* 0x0000007f59007836 */ /* 0x040fe20000000000 */
[----:B------:R-:W-:-:S04]  /*1670*/  ISETP.GE.AND P3, PT, R89, 0x1, PT ;  /* 0x000000015900780c */ /* 0x000fc80003f66270 */
[----:B------:R-:W-:-:S04]  /*1680*/  SHF.R.S32.HI R3, RZ, 0x1f, R0 ;  /* 0x0000001fff037819 */ /* 0x000fc80000011400 */
[----:B------:R-:W-:-:S04]  /*1690*/  LEA.HI R3, R3, R0, RZ, 0x7 ;  /* 0x0000000003037211 */ /* 0x000fc800078f38ff */
[----:B------:R-:W-:Y:S02]  /*16a0*/  SHF.R.S32.HI R26, RZ, 0x7, R3 ;  /* 0x00000007ff1a7819 */ /* 0x000fe40000011403 */
[----:B------:R-:W-:-:S05]  /*16b0*/  @P3 LOP3.LUT R32, R32, 0x4, RZ, 0xfc, !PT ;  /* 0x0000000420203812 */ /* 0x000fca00078efcff */
[----:B------:R1:W-:Y:S01]  /*16c0*/  STL [R1], R32 ;  /* 0x0000002001007387 */ /* 0x0003e20000100800 */
[----:B------:R-:W-:Y:S05]  /*16d0*/  @!P3 BRA `(.L_x_13286) ;  /* 0x000000000070b947 */ /* 0x000fea0003800000 */
[----:B------:R-:W-:Y:S01]  /*16e0*/  ISETP.NE.AND P0, PT, R8, RZ, PT ;  /* 0x000000ff0800720c */ /* 0x000fe20003f05270 */
[----:B------:R-:W-:-:S03]  /*16f0*/  ULDC UR4, c[0x0][0x9f0] ;  /* 0x00027c0000047ab9 */ /* 0x000fc60000000800 */
[----:B------:R-:W-:-:S04]  /*1700*/  SEL R9, R8, UR4, P0 ;  /* 0x0000000408097c07 */ /* 0x000fc80008000000 */
[-C--:B-1----:R-:W-:Y:S02]  /*1710*/  IABS R6, R9.reuse ;  /* 0x0000000900067213 */ /* 0x082fe40000000000 */
        /* <DEDUP_REMOVED lines=24> */
.L_x_13286:
[----:B------:R-:W-:Y:S05]  /*18a0*/  BSYNC B0 ;  /* 0x0000000000007941 */ /* 0x000fea0003800000 */
.L_x_13285:
        /* <DEDUP_REMOVED lines=24> */
[----:B------:R0:W2:Y:S01]  /*1a30*/  LDC.64 R14, c[0x4][R0] ;  /* 0x01000000000e7b82 */ /* 0x0000a20000000a00 */
[----:B------:R-:W-:Y:S01]  /*1a40*/  MOV R5, UR5 ;  /* 0x0000000500057c02 */ /* 0x000fe20008000f00 */
[----:B------:R-:W-:Y:S01]  /*1a50*/  ULDC.64 UR4, c[0x4][0x140] ;  /* 0x0100500000047ab9 */ /* 0x000fe20000000a00 */
[----:B------:R-:W-:Y:S01]  /*1a60*/  IMAD.U32 R10, RZ, RZ, UR6 ;  /* 0x00000006ff0a7e24 */ /* 0x000fe2000f8e00ff */
[----:B-1----:R-:W-:Y:S01]  /*1a70*/  MOV R8, 0x70 ;  /* 0x0000007000087802 */ /* 0x002fe20000000f00 */
[----:B------:R-:W-:Y:S02]  /*1a80*/  IMAD.U32 R6, RZ, RZ, UR4 ;  /* 0x00000004ff067e24 */ /* 0x000fe4000f8e00ff */
[----:B------:R-:W-:-:S02]  /*1a90*/  IMAD.U32 R7, RZ, RZ, UR5 ;  /* 0x00000005ff077e24 */ /* 0x000fc4000f8e00ff */
[----:B------:R-:W-:Y:S02]  /*1aa0*/  IMAD.U32 R11, RZ, RZ, UR7 ;  /* 0x00000007ff0b7e24 */ /* 0x000fe4000f8e00ff */
[----:B------:R-:W-:Y:S02]  /*1ab0*/  IMAD.MOV.U32 R12, RZ, RZ, 0x1 ;  /* 0x00000001ff0c7424 */ /* 0x000fe400078e00ff */
[----:B0-----:R-:W-:-:S07]  /*1ac0*/  IMAD.MOV.U32 R13, RZ, RZ, RZ ;  /* 0x000000ffff0d7224 */ /* 0x001fce00078e00ff */
[----:B------:R-:W-:-:S07]  /*1ad0*/  LEPC R20, `(.L_x_13289) ;  /* 0x000000001014794e */ /* 0x000fce0000000000 */
[----:B--2--5:R-:W-:Y:S05]  /*1ae0*/  CALL.ABS.NOINC R14 ;  /* 0x000000000e007343 */ /* 0x024fea0003c00000 */
.L_x_13289:
[----:B------:R-:W-:Y:S05]  /*1af0*/  BSYNC B6 ;  /* 0x0000000000067941 */ /* 0x000fea0003800000 */
.L_x_13288:
        /* <DEDUP_REMOVED lines=20> */
.L_x_13291:
[----:B------:R-:W-:Y:S05]  /*1c40*/  BSYNC B6 ;  /* 0x0000000000067941 */ /* 0x000fea0003800000 */
.L_x_13290:
[----:B------:R-:W2:Y:S01]  /*1c50*/  LDL R39, [R1+0x20] ;  /* 0x0000200001277983 */ /* 0x000ea20000100800 */
[----:B------:R-:W-:Y:S01]  /*1c60*/  ULDC.64 UR4, c[0x0][0x9f8] ;  /* 0x00027e0000047ab9 */ /* 0x000fe20000000a00 */
[----:B------:R-:W-:Y:S01]  /*1c70*/  IMAD.MOV.U32 R69, RZ, RZ, R36 ;  /* 0x000000ffff457224 */ /* 0x000fe200078e0024 */
[----:B------:R-:W-:Y:S01]  /*1c80*/  ISETP.NE.U32.AND P0, PT, RZ, UR4, PT ;  /* 0x00000004ff007c0c */ /* 0x000fe2000bf05070 */
[----:B------:R-:W3:Y:S01]  /*1c90*/  LDL R14, [R1+0x2c] ;  /* 0x00002c00010e7983 */ /* 0x000ee20000100800 */
[----:B------:R-:W0:Y:S02]  /*1ca0*/  LDC.64 R4, c[0x0][0x3f8] ;  /* 0x0000fe00ff047b82 */ /* 0x000e240000000a00 */
[----:B------:R-:W-:-:S06]  /*1cb0*/  ISETP.NE.AND.EX P0, PT, RZ, UR5, PT, P0 ;  /* 0x00000005ff007c0c */ /* 0x000fcc000bf05300 */
[----:B------:R-:W4:Y:S07]  /*1cc0*/  LDC.64 R62, c[0x0][0x408] ;  /* 0x00010200ff3e7b82 */ /* 0x000f2e0000000a00 */
[----:B-1----:R-:W-:-:S04]  /*1cd0*/  @P0 IADD3 R6, P1, R38, UR4, RZ ;  /* 0x0000000426060c10 */ /* 0x002fc8000ff3e0ff */
[----:B------:R-:W-:Y:S02]  /*1ce0*/  @P0 IADD3.X R7, R37, UR5, RZ, P1, !PT ;  /* 0x0000000525070c10 */ /* 0x000fe40008ffe4ff */
[----:B------:R-:W1:Y:S03]  /*1cf0*/  LDC R37, c[0x0][0x3f4] ;  /* 0x0000fd00ff257b82 */ /* 0x000e660000000800 */
[----:B------:R4:W3:Y:S01]  /*1d00*/  @P0 LDG.E R69, desc[UR42][R6.64] ;  /* 0x0000002a06450981 */ /* 0x0008e2000c1e1900 */
[----:B------:R-:W4:Y:S01]  /*1d10*/  S2R R36, SR_TID.X ;  /* 0x0000000000247919 */ /* 0x000f220000002100 */
[----:B------:R-:W-:Y:S02]  /*1d20*/  SHF.R.S32.HI R3, RZ, 0x1f, R153 ;  /* 0x0000001fff037819 */ /* 0x000fe40000011499 */
[----:B------:R-:W-:-:S03]  /*1d30*/  SHF.R.S32.HI R23, RZ, 0x1f, R22 ;  /* 0x0000001fff177819 */ /* 0x000fc60000011416 */
[-C--:B0-----:R-:W-:Y:S02]  /*1d40*/  IMAD R0, R3, R4.reuse, RZ ;  /* 0x0000000403007224 */ /* 0x081fe400078e02ff */
[----:B------:R-:W-:-:S04]  /*1d50*/  IMAD.WIDE.U32 R8, R153, R4, R22 ;  /* 0x0000000499087225 */ /* 0x000fc800078e0016 */
[C---:B------:R-:W-:Y:S02]  /*1d60*/  IMAD R13, R153.reuse, R5, R0 ;  /* 0x00000005990d7224 */ /* 0x040fe400078e0200 */
[----:B------:R-:W-:Y:S01]  /*1d70*/  IMAD.WIDE.U32 R10, R153, R4, R16 ;  /* 0x00000004990a7225 */ /* 0x000fe200078e0010 */
[----:B-1----:R-:W-:-:S03]  /*1d80*/  ISETP.GE.AND P0, PT, R16, R37, PT ;  /* 0x000000251000720c */ /* 0x002fc60003f06270 */
[----:B----4-:R-:W-:Y:S01]  /*1d90*/  IMAD R0, R3, R62, RZ ;  /* 0x0000003e03007224 */ /* 0x010fe200078e02ff */
[----:B------:R-:W-:Y:S01]  /*1da0*/  IADD3 R9, R9, R13, RZ ;  /* 0x0000000d09097210 */ /* 0x000fe20007ffe0ff */
[----:B------:R-:W-:Y:S01]  /*1db0*/  IMAD.IADD R11, R13, 0x1, R11 ;  /* 0x000000010d0b7824 */ /* 0x000fe200078e020b */
[----:B------:R-:W-:Y:S02]  /*1dc0*/  SEL R3, R37, RZ, P0 ;  /* 0x000000ff25037207 */ /* 0x000fe40000000000 */
[----:B-----5:R-:W-:-:S03]  /*1dd0*/  SHF.R.S32.HI R13, RZ, 0x1f, R25 ;  /* 0x0000001fff0d7819 */ /* 0x020fc60000011419 */
[----:B------:R-:W-:Y:S02]  /*1de0*/  IMAD.IADD R3, R16, 0x1, R3 ;  /* 0x0000000110037824 */ /* 0x000fe400078e0203 */
[----:B------:R-:W-:Y:S02]  /*1df0*/  IMAD R12, R13, R4, RZ ;  /* 0x000000040d0c7224 */ /* 0x000fe400078e02ff */
[----:B------:R-:W-:Y:S01]  /*1e00*/  IMAD R15, R153, R63, R0 ;  /* 0x0000003f990f7224 */ /* 0x000fe200078e0200 */
[----:B------:R-:W-:Y:S01]  /*1e10*/  SHF.R.U32.HI R38, RZ, 0x7, R36 ;  /* 0x00000007ff267819 */ /* 0x000fe20000011624 */
[----:B------:R-:W-:Y:S01]  /*1e20*/  IMAD R57, R25, R5, R12 ;  /* 0x0000000519397224 */ /* 0x000fe200078e020c */
[----:B------:R-:W-:Y:S01]  /*1e30*/  SHF.R.S32.HI R0, RZ, 0x1f, R3 ;  /* 0x0000001fff007819 */ /* 0x000fe20000011403 */
[----:B------:R-:W-:Y:S01]  /*1e40*/  IMAD R12, R13, R62, RZ ;  /* 0x0000003e0d0c7224 */ /* 0x000fe200078e02ff */
[C---:B------:R-:W-:Y:S01]  /*1e50*/  ISETP.NE.AND P6, PT, R38.reuse, 0x1, PT ;  /* 0x000000012600780c */ /* 0x040fe20003fc5270 */
[----:B------:R-:W-:Y:S01]  /*1e60*/  VIADD R78, R38, 0x8 ;  /* 0x00000008264e7836 */ /* 0x000fe20000000000 */
[----:B------:R-:W-:Y:S01]  /*1e70*/  LEA.HI R0, R0, R3, RZ, 0x3 ;  /* 0x0000000300007211 */ /* 0x000fe200078f18ff */
[----:B------:R-:W-:Y:S01]  /*1e80*/  VIADD R38, R153, 0x60 ;  /* 0x0000006099267836 */ /* 0x000fe20000000000 */
[----:B------:R-:W-:Y:S01]  /*1e90*/  SHF.L.U64.HI R66, R4, 0x7, R5 ;  /* 0x0000000704427819 */ /* 0x000fe20000010205 */
[----:B------:R-:W-:Y:S01]  /*1ea0*/  IMAD.WIDE.U32 R20, R25, R4, R8 ;  /* 0x0000000419147225 */ /* 0x000fe200078e0008 */
[----:B------:R-:W-:-:S02]  /*1eb0*/  SHF.L.U64.HI R64, R62, 0x7, R63 ;  /* 0x000000073e407819 */ /* 0x000fc4000001023f */
[----:B------:R-:W-:Y:S01]  /*1ec0*/  LOP3.LUT R32, R32, 0xfffffffd, RZ, 0xc0, !PT ;  /* 0xfffffffd20207812 */ /* 0x000fe200078ec0ff */
[----:B------:R-:W-:-:S04]  /*1ed0*/  IMAD.WIDE.U32 R34, R25, R4, R10 ;  /* 0x0000000419227225 */ /* 0x000fc800078e000a */
[----:B------:R-:W-:Y:S02]  /*1ee0*/  IMAD.SHL.U32 R65, R4, 0x80, RZ ;  /* 0x0000008004417824 */ /* 0x000fe400078e00ff */
[----:B------:R-:W-:Y:S02]  /*1ef0*/  IMAD R3, R25, R63, R12 ;  /* 0x0000003f19037224 */ /* 0x000fe400078e020c */
[----:B------:R-:W-:Y:S01]  /*1f00*/  IMAD.SHL.U32 R38, R38, 0x40, RZ ;  /* 0x0000004026267824 */ /* 0x000fe200078e00ff */
[----:B------:R-:W-:Y:S01]  /*1f10*/  LOP3.LUT R10, R0, 0xfffffff8, RZ, 0xc0, !PT ;  /* 0xfffffff8000a7812 */ /* 0x000fe200078ec0ff */
[----:B------:R-:W-:-:S03]  /*1f20*/  IMAD.IADD R68, R68, 0x1, R31 ;  /* 0x0000000144447824 */ /* 0x000fc600078e021f */
[----:B------:R-:W-:Y:S02]  /*1f30*/  LOP3.LUT R38, R38, 0x1c0, RZ, 0xc0, !PT ;  /* 0x000001c026267812 */ /* 0x000fe400078ec0ff */
[----:B------:R-:W-:Y:S01]  /*1f40*/  SHF.R.S32.HI R31, RZ, 0x3, R0 ;  /* 0x00000003ff1f7819 */ /* 0x000fe20000011400 */
[----:B------:R-:W-:Y:S05]  /*1f50*/  @!P6 WARPSYNC.ALL ;  /* 0x000000000000e948 */ /* 0x000fea0003800000 */
[----:B------:R-:W-:Y:S01]  /*1f60*/  IMAD.WIDE.U32 R52, R153, R62, R22 ;  /* 0x0000003e99347225 */ /* 0x000fe200078e0016 */
[----:B------:R-:W-:-:S03]  /*1f70*/  ULDC UR4, c[0x0][0x2f4] ;  /* 0x0000bd0000047ab9 */ /* 0x000fc60000000800 */
[----:B------:R-:W-:-:S04]  /*1f80*/  IMAD.WIDE.U32 R6, R153, R62, R16 ;  /* 0x0000003e99067225 */ /* 0x000fc800078e0010 */
[----:B------:R-:W-:Y:S02]  /*1f90*/  IMAD.IADD R53, R53, 0x1, R15 ;  /* 0x0000000135357824 */ /* 0x000fe400078e020f */
[----:B------:R-:W-:Y:S02]  /*1fa0*/  IMAD.IADD R7, R15, 0x1, R7 ;  /* 0x000000010f077824 */ /* 0x000fe400078e0207 */
[----:B------:R-:W-:-:S04]  /*1fb0*/  IMAD.WIDE.U32 R52, R25, R62, R52 ;  /* 0x0000003e19347225 */ /* 0x000fc800078e0034 */
[----:B------:R-:W-:Y:S01]  /*1fc0*/  IMAD.WIDE.U32 R54, R25, R62, R6 ;  /* 0x0000003e19367225 */ /* 0x000fe200078e0006 */
[----:B------:R-:W-:Y:S02]  /*1fd0*/  IADD3 R56, R53, R3, RZ ;  /* 0x0000000335387210 */ /* 0x000fe40007ffe0ff */
[----:B------:R-:W-:Y:S01]  /*1fe0*/  ISETP.GE.AND P2, PT, R2, UR4, PT ;  /* 0x0000000402007c0c */ /* 0x000fe2000bf46270 */
[----:B------:R-:W-:Y:S01]  /*1ff0*/  IMAD.IADD R58, R21, 0x1, R57 ;  /* 0x00000001153a7824 */ /* 0x000fe200078e0239 */
[----:B------:R-:W-:Y:S01]  /*2000*/  SHF.R.S32.HI R8, RZ, 0x1f, R10 ;  /* 0x0000001fff087819 */ /* 0x000fe2000001140a */
[----:B------:R-:W-:Y:S02]  /*2010*/  IMAD.SHL.U32 R62, R62, 0x80, RZ ;  /* 0x000000803e3e7824 */ /* 0x000fe400078e00ff */
[----:B------:R-:W-:Y:S02]  /*2020*/  IMAD.SHL.U32 R60, R37, 0x2, RZ ;  /* 0x00000002253c7824 */ /* 0x000fe400078e00ff */
[----:B------:R-:W-:Y:S01]  /*2030*/  IMAD.IADD R57, R57, 0x1, R35 ;  /* 0x0000000139397824 */ /* 0x000fe200078e0223 */
[C---:B--2---:R-:W-:Y:S01]  /*2040*/  SHF.L.U32 R67, R39.reuse, 0x6, RZ ;  /* 0x0000000627437819 */ /* 0x044fe200000006ff */
[----:B------:R-:W-:Y:S01]  /*2050*/  @!P6 BAR.SYNC.DEFER_BLOCKING 0x9, 0x100 ;  /* 0x024400000000eb1d */ /* 0x000fe20000010000 */
[----:B------:R-:W-:Y:S01]  /*2060*/  LOP3.LUT P1, RZ, R39, 0x4, RZ, 0xc0, !PT ;  /* 0x0000000427ff7812 */ /* 0x000fe2000782c0ff */
[----:B------:R-:W-:Y:S01]  /*2070*/  VIADD R39, R36, 0xffffff80 ;  /* 0xffffff8024277836 */ /* 0x000fe20000000000 */
[----:B------:R-:W-:-:S04]  /*2080*/  LOP3.LUT R67, R67, 0x1c0, RZ, 0xc0, !PT ;  /* 0x000001c043437812 */ /* 0x000fc800078ec0ff */
[----:B------:R-:W-:Y:S02]  /*2090*/  SHF.R.S32.HI R36, RZ, 0x1f, R39 ;  /* 0x0000001fff247819 */ /* 0x000fe40000011427 */
[----:B------:R-:W-:Y:S02]  /*20a0*/  SHF.R.U32.HI R63, RZ, 0x3, R67 ;  /* 0x00000003ff3f7819 */ /* 0x000fe40000011643 */
[----:B------:R-:W-:Y:S02]  /*20b0*/  LOP3.LUT R4, R67, 0x18, R16, 0xf8, !PT ;  /* 0x0000001843047812 */ /* 0x000fe400078ef810 */
[----:B------:R-:W-:Y:S02]  /*20c0*/  LEA.HI R36, R36, R39, RZ, 0x5 ;  /* 0x0000002724247211 */ /* 0x000fe400078f28ff */
[----:B------:R-:W-:Y:S02]  /*20d0*/  LOP3.LUT R4, R4, R63, RZ, 0x3c, !PT ;  /* 0x0000003f04047212 */ /* 0x000fe400078e3cff */
[----:B------:R-:W-:-:S02]  /*20e0*/  @P1 LOP3.LUT R32, R32, 0x2, RZ, 0xfc, !PT ;  /* 0x0000000220201812 */ /* 0x000fc400078efcff */
[----:B------:R-:W-:-:S03]  /*20f0*/  SHF.R.S32.HI R36, RZ, 0x5, R36 ;  /* 0x00000005ff247819 */ /* 0x000fc60000011424 */
[----:B------:R0:W-:Y:S02]  /*2100*/  STL [R1], R32 ;  /* 0x0000002001007387 */ /* 0x0001e40000100800 */
[----:B------:R-:W-:Y:S01]  /*2110*/  IMAD R59, R36, 0x200, R4 ;  /* 0x00000200243b7824 */ /* 0x000fe200078e0204 */
[--C-:B------:R-:W-:Y:S02]  /*2120*/  LOP3.LUT R4, R67, 0x38, R0.reuse, 0xf8, !PT ;  /* 0x0000003843047812 */ /* 0x100fe400078ef800 */
[----:B------:R-:W-:Y:S01]  /*2130*/  LOP3.LUT R0, R38, 0x38, R0, 0xf8, !PT ;  /* 0x0000003826007812 */ /* 0x000fe200078ef800 */
[----:B------:R-:W-:Y:S01]  /*2140*/  VIADD R38, R153, 0x60 ;  /* 0x0000006099267836 */ /* 0x000fe20000000000 */
[----:B0-----:R-:W-:-:S04]  /*2150*/  SHF.R.S32.HI R32, RZ, 0x1f, R39 ;  /* 0x0000001fff207819 */ /* 0x001fc80000011427 */
[----:B------:R-:W-:Y:S02]  /*2160*/  LEA.HI R32, R32, R39, RZ, 0x2 ;  /* 0x0000002720207211 */ /* 0x000fe400078f10ff */
[----:B------:R-:W-:Y:S02]  /*2170*/  SHF.L.U32 R38, R38, 0x6, RZ ;  /* 0x0000000626267819 */ /* 0x000fe400000006ff */
[----:B------:R-:W-:Y:S02]  /*2180*/  LOP3.LUT R32, R32, 0xfffffffc, RZ, 0xc0, !PT ;  /* 0xfffffffc20207812 */ /* 0x000fe400078ec0ff */
[----:B------:R-:W-:Y:S02]  /*2190*/  LOP3.LUT R38, R38, 0x1c0, RZ, 0xc0, !PT ;  /* 0x000001c026267812 */ /* 0x000fe400078ec0ff */
[----:B------:R-:W-:Y:S02]  /*21a0*/  IADD3 R32, R39, -R32, RZ ;  /* 0x8000002027207210 */ /* 0x000fe40007ffe0ff */
[----:B------:R-:W-:-:S03]  /*21b0*/  SHF.R.U32.HI R38, RZ, 0x3, R38 ;  /* 0x00000003ff267819 */ /* 0x000fc60000011626 */
[----:B------:R-:W-:Y:S01]  /*21c0*/  IMAD R61, R32, 0x60, R153 ;  /* 0x00000060203d7824 */ /* 0x000fe200078e0299 */
[----:B------:R-:W-:Y:S01]  /*21d0*/  LOP3.LUT R0, R0, R38, RZ, 0x3c, !PT ;  /* 0x0000002600007212 */ /* 0x000fe200078e3cff */
[----:B------:R-:W-:Y:S01]  /*21e0*/  IMAD.IADD R32, R3, 0x1, R55 ;  /* 0x0000000103207824 */ /* 0x000fe200078e0237 */
[----:B------:R-:W-:Y:S02]  /*21f0*/  LOP3.LUT R3, R4, R63, RZ, 0x3c, !PT ;  /* 0x0000003f04037212 */ /* 0x000fe400078e3cff */
[----:B------:R-:W-:Y:S01]  /*2200*/  ISETP.GE.AND P1, PT, R16, UR4, PT ;  /* 0x0000000410007c0c */ /* 0x000fe2000bf26270 */
[----:B---3--:R-:W-:Y:S01]  /*2210*/  IMAD.IADD R0, R14, 0x1, R0 ;  /* 0x000000010e007824 */ /* 0x008fe200078e0200 */
[----:B------:R-:W-:Y:S01]  /*2220*/  SHF.R.S32.HI R9, RZ, 0x1f, R69 ;  /* 0x0000001fff097819 */ /* 0x000fe20000011445 */
[----:B------:R-:W-:-:S10]  /*2230*/  IMAD R3, R36, 0x200, R3 ;  /* 0x0000020024037824 */ /* 0x000fd400078e0203 */
.L_x_13347:
[----:B--2---:R-:W2:Y:S01]  /*2240*/  LDL R37, [R1+0x20] ;  /* 0x0000200001257983 */ /* 0x004ea20000100800 */
[----:B------:R-:W0:Y:S03]  /*2250*/  LDC R74, c[0x0][0x430] ;  /* 0x00010c00ff4a7b82 */ /* 0x000e260000000800 */
[----:B---3--:R-:W3:Y:S01]  /*2260*/  LDL.LU R36, [R1] ;  /* 0x0000000001247983 */ /* 0x008ee20000300800 */
[----:B------:R-:W-:Y:S02]  /*2270*/  VIADD R29, R29, 0xffffffff ;  /* 0xffffffff1d1d7836 */ /* 0x000fe40000000000 */
[----:B------:R-:W-:Y:S02]  /*2280*/  IMAD.MOV.U32 R73, RZ, RZ, RZ ;  /* 0x000000ffff497224 */ /* 0x000fe400078e00ff */
[----:B------:R-:W-:Y:S01]  /*2290*/  IMAD R6, R29, 0x80, R61 ;  /* 0x000000801d067824 */ /* 0x000fe200078e023d */
[----:B------:R-:W1:Y:S04]  /*22a0*/  LDC R80, c[0x0][0x3f4] ;  /* 0x0000fd00ff507b82 */ /* 0x000e680000000800 */
[----:B------:R-:W-:-:S05]  /*22b0*/  IADD3 R15, R68, R6, RZ ;  /* 0x00000006440f7210 */ /* 0x000fca0007ffe0ff */
[----:B------:R-:W-:Y:S01]  /*22c0*/  IMAD.MOV.U32 R12, RZ, RZ, R15 ;  /* 0x000000ffff0c7224 */ /* 0x000fe200078e000f */
[----:B0-----:R-:W-:-:S13]  /*22d0*/  ISETP.NE.AND P3, PT, R74, 0x1, PT ;  /* 0x000000014a00780c */ /* 0x001fda0003f65270 */
[----:B------:R-:W0:Y:S08]  /*22e0*/  @P3 LDC R4, c[0x0][0x434] ;  /* 0x00010d00ff043b82 */ /* 0x000e300000000800 */
[----:B----4-:R-:W4:Y:S01]  /*22f0*/  @P3 LDC R5, c[0x0][0x438] ;  /* 0x00010e00ff053b82 */ /* 0x010f220000000800 */
[----:B0-----:R-:W-:-:S05]  /*2300*/  @P3 IMAD.HI.U32 R4, R15, R4, RZ ;  /* 0x000000040f043227 */ /* 0x001fca00078e00ff */
[----:B----4-:R-:W-:Y:S02]  /*2310*/  @P3 SHF.R.U32.HI R12, RZ, R5, R4 ;  /* 0x00000005ff0c3219 */ /* 0x010fe40000011604 */
[----:B------:R-:W-:-:S04]  /*2320*/  ISETP.GE.AND P3, PT, R6, R27, PT ;  /* 0x0000001b0600720c */ /* 0x000fc80003f66270 */
[----:B------:R-:W-:-:S13]  /*2330*/  ISETP.GT.OR P3, PT, R61, 0x7f, P3 ;  /* 0x0000007f3d00780c */ /* 0x000fda0001f64670 */
[----:B------:R-:W0:Y:S01]  /*2340*/  @!P3 LDC.64 R6, c[0x0][0x428] ;  /* 0x00010a00ff06bb82 */ /* 0x000e220000000a00 */
[----:B------:R-:W-:-:S07]  /*2350*/  @!P3 SHF.R.S32.HI R13, RZ, 0x1f, R12 ;  /* 0x0000001fff0db819 */ /* 0x000fce000001140c */
[----:B------:R-:W4:Y:S01]  /*2360*/  @!P3 LDC.64 R4, c[0x0][0x418] ;  /* 0x00010600ff04bb82 */ /* 0x000f220000000a00 */
[----:B0-----:R-:W-:-:S04]  /*2370*/  @!P3 IMAD R14, R9, R6, RZ ;  /* 0x00000006090eb224 */ /* 0x001fc800078e02ff */
[C---:B------:R-:W-:Y:S02]  /*2380*/  @!P3 IMAD R11, R69.reuse, R7, R14 ;  /* 0x00000007450bb224 */ /* 0x040fe400078e020e */
[----:B------:R-:W-:-:S04]  /*2390*/  @!P3 IMAD.WIDE.U32 R6, R69, R6, R12 ;  /* 0x000000064506b225 */ /* 0x000fc800078e000c */
[----:B------:R-:W-:Y:S01]  /*23a0*/  @!P3 IMAD.IADD R7, R7, 0x1, R11 ;  /* 0x000000010707b824 */ /* 0x000fe200078e020b */
[----:B----4-:R-:W-:-:S04]  /*23b0*/  @!P3 LEA R4, P4, R6, R4, 0x2 ;  /* 0x000000040604b211 */ /* 0x010fc800078810ff */
[----:B------:R-:W-:-:S05]  /*23c0*/  @!P3 LEA.HI.X R5, R6, R5, R7, 0x2, P4 ;  /* 0x000000050605b211 */ /* 0x000fca00020f1407 */
[----:B------:R0:W5:Y:S01]  /*23d0*/  @!P3 LDG.E R73, desc[UR42][R4.64] ;  /* 0x0000002a0449b981 */ /* 0x000162000c1e1900 */
[----:B------:R-:W-:Y:S01]  /*23e0*/  ISETP.GT.AND P3, PT, R29, R30, PT ;  /* 0x0000001e1d00720c */ /* 0x000fe20003f64270 */
[----:B------:R-:W-:Y:S01]  /*23f0*/  IMAD.MOV R11, RZ, RZ, -R12 ;  /* 0x000000ffff0b7224 */ /* 0x000fe200078e0a0c */
[----:B------:R-:W-:Y:S01]  /*2400*/  LEA R7, R19, R59, 0xd ;  /* 0x0000003b13077211 */ /* 0x000fe200078e68ff */
[----:B------:R-:W-:Y:S05]  /*2410*/  YIELD ;  /* 0x0000000000007946 */ /* 0x000fea0003800000 */
[----:B------:R-:W-:Y:S01]  /*2420*/  VIADD R71, R7, 0x20 ;  /* 0x0000002007477836 */ /* 0x000fe20000000000 */
[----:B------:R-:W-:Y:S01]  /*2430*/  BSSY B0, `(.L_x_13292) ;  /* 0x00002fd000007945 */ /* 0x000fe20003800000 */
[----:B------:R-:W-:-:S02]  /*2440*/  IMAD R74, R74, R11, R15 ;  /* 0x0000000b4a4a7224 */ /* 0x000fc400078e020f */
[----:B------:R-:W-:Y:S01]  /*2450*/  IMAD R72, R7, 0x2, R28 ;  /* 0x0000000207487824 */ /* 0x000fe200078e021c */
[----:B--2---:R-:W-:Y:S02]  /*2460*/  LOP3.LUT P5, RZ, R37, 0x4, RZ, 0xc0, !PT ;  /* 0x0000000425ff7812 */ /* 0x004fe400078ac0ff */
[----:B---3--:R-:W-:-:S04]  /*2470*/  LOP3.LUT R36, R36, 0xfffffffe, RZ, 0xc0, !PT ;  /* 0xfffffffe24247812 */ /* 0x008fc800078ec0ff */
[----:B------:R-:W-:Y:S02]  /*2480*/  @P3 LOP3.LUT R36, R36, 0x1, RZ, 0xfc, !PT ;  /* 0x0000000124243812 */ /* 0x000fe400078efcff */
[----:B-1----:R-:W-:-:S03]  /*2490*/  ISETP.GE.AND P3, PT, R80, 0x1, PT ;  /* 0x000000015000780c */ /* 0x002fc60003f66270 */
[----:B------:R0:W-:Y:S02]  /*24a0*/  STL [R1], R36 ;  /* 0x0000002401007387 */ /* 0x0001e40000100800 */
[----:B------:R-:W-:-:S04]  /*24b0*/  @P5 VIADD R71, R7, 0xffffffe0 ;  /* 0xffffffe007475836 */ /* 0x000fc80000000000 */
[----:B------:R-:W-:-:S04]  /*24c0*/  IMAD R71, R71, 0x2, R28 ;  /* 0x0000000247477824 */ /* 0x000fc800078e021c */
[----:B0-----:R-:W-:Y:S05]  /*24d0*/  @!P3 BRA `(.L_x_13293) ;  /* 0x0000002800bcb947 */ /* 0x001fea0003800000 */
        /* <DEDUP_REMOVED lines=9> */
[----:B------:R-:W-:Y:S01]  /*2570*/  IMAD.WIDE.U32 R14, R65, R29, RZ ;  /* 0x0000001d410e7225 */ /* 0x000fe200078e00ff */
[----:B------:R-:W-:Y:S02]  /*2580*/  VIMNMX R77, R77, 0x80, PT ;  /* 0x000000804d4d7848 */ /* 0x000fe40003fe0100 */
[----:B------:R-:W-:Y:S01]  /*2590*/  IADD3 R5, R5, R7, RZ ;  /* 0x0000000705057210 */ /* 0x000fe20007ffe0ff */
[----:B------:R-:W-:-:S02]  /*25a0*/  IMAD R6, R76, UR4, RZ ;  /* 0x000000044c067c24 */ /* 0x000fc4000f8e02ff */
[----:B------:R-:W-:-:S04]  /*25b0*/  IMAD.WIDE.U32 R12, R62, R29, RZ ;  /* 0x0000001d3e0c7225 */ /* 0x000fc800078e00ff */
[C---:B------:R-:W-:Y:S02]  /*25c0*/  IMAD R7, R73.reuse, UR5, R6 ;  /* 0x0000000549077c24 */ /* 0x040fe4000f8e0206 */
[----:B------:R-:W-:Y:S01]  /*25d0*/  IMAD.WIDE.U32 R4, R73, UR4, R4 ;  /* 0x0000000449047c25 */ /* 0x000fe2000f8e0004 */
[----:B------:R-:W-:-:S03]  /*25e0*/  ULDC.64 UR4, c[0x0][0x308] ;  /* 0x0000c20000047ab9 */ /* 0x000fc60000000a00 */
[----:B------:R-:W-:Y:S02]  /*25f0*/  IMAD.IADD R5, R5, 0x1, R7 ;  /* 0x0000000105057824 */ /* 0x000fe400078e0207 */
[----:B------:R-:W-:Y:S02]  /*2600*/  IMAD R7, R64, R29, RZ ;  /* 0x0000001d40077224 */ /* 0x000fe400078e02ff */
        /* <DEDUP_REMOVED lines=44> */
.L_x_13296:
[----:B------:R-:W-:Y:S05]  /*28d0*/  BSYNC B1 ;  /* 0x0000000000017941 */ /* 0x000fea0003800000 */
.L_x_13295:
[----:B0-----:R-:W-:Y:S01]  /*28e0*/  VIADD R4, R153, 0x60 ;  /* 0x0000006099047836 */ /* 0x001fe20000000000 */
[----:B------:R-:W-:Y:S01]  /*28f0*/  BSSY B1, `(.L_x_13297) ;  /* 0x0000021000017945 */ /* 0x000fe20003800000 */
[----:B-----5:R-:W-:Y:S02]  /*2900*/  IMAD.MOV.U32 R70, RZ, RZ, R44 ;  /* 0x000000ffff467224 */ /* 0x020fe400078e002c */
[----:B------:R-:W-:Y:S01]  /*2910*/  IMAD.MOV.U32 R81, RZ, RZ, R45 ;  /* 0x000000ffff517224 */ /* 0x000fe200078e002d */
[----:B------:R-:W-:-:S13]  /*2920*/  ISETP.GE.AND P4, PT, R4, R77, PT ;  /* 0x0000004d0400720c */ /* 0x000fda0003f86270 */
[----:B------:R-:W-:Y:S05]  /*2930*/  @P4 BRA `(.L_x_13298) ;  /* 0x0000000000704947 */ /* 0x000fea0003800000 */
[----:B------:R-:W0:Y:S01]  /*2940*/  LDC.64 R4, c[0x0][0x3f8] ;  /* 0x0000fe00ff047b82 */ /* 0x000e220000000a00 */
[----:B------:R-:W-:Y:S01]  /*2950*/  IMAD.MOV.U32 R15, RZ, RZ, R79 ;  /* 0x000000ffff0f7224 */ /* 0x000fe200078e004f */
[----:B------:R-:W-:Y:S01]  /*2960*/  MOV R13, R11 ;  /* 0x0000000b000d7202 */ /* 0x000fe20000000f00 */
[----:B------:R-:W-:Y:S01]  /*2970*/  ULDC.64 UR4, c[0x0][0x3e8] ;  /* 0x0000fa0000047ab9 */ /* 0x000fe20000000a00 */
        /* <DEDUP_REMOVED lines=24> */
.L_x_13298:
[----:B------:R-:W-:Y:S05]  /*2b00*/  BSYNC B1 ;  /* 0x0000000000017941 */ /* 0x000fea0003800000 */
.L_x_13297:
[----:B0-----:R-:W-:Y:S01]  /*2b10*/  IMAD.MOV.U32 R4, RZ, RZ, R48 ;  /* 0x000000ffff047224 */ /* 0x001fe200078e0030 */
[----:B------:R-:W-:Y:S01]  /*2b20*/  UISETP.NE.AND UP0, UPT, UR39, 0x3, UPT ;  /* 0x000000032700788c */ /* 0x000fe2000bf05270 */
[----:B------:R-:W-:Y:S01]  /*2b30*/  IMAD.MOV.U32 R5, RZ, RZ, R49 ;  /* 0x000000ffff057224 */ /* 0x000fe200078e0031 */
[----:B------:R-:W-:Y:S01]  /*2b40*/  PRMT R90, R90, 0x5410, R70 ;  /* 0x000054105a5a7816 */ /* 0x000fe20000000046 */
[----:B------:R-:W-:Y:S01]  /*2b50*/  IMAD.MOV.U32 R7, RZ, RZ, R51 ;  /* 0x000000ffff077224 */ /* 0x000fe200078e0033 */
[----:B------:R-:W-:Y:S02]  /*2b60*/  PRMT R88, R81, 0x7610, R88 ;  /* 0x0000761051587816 */ /* 0x000fe40000000058 */
[----:B------:R-:W-:Y:S01]  /*2b70*/  PRMT R95, R4, 0x5410, R5 ;  /* 0x00005410045f7816 */ /* 0x000fe20000000005 */
[----:B------:R-:W-:Y:S01]  /*2b80*/  IMAD.MOV.U32 R4, RZ, RZ, R46 ;  /* 0x000000ffff047224 */ /* 0x000fe200078e002e */
[----:B------:R-:W-:Y:S01]  /*2b90*/  MOV R6, R50 ;  /* 0x0000003200067202 */ /* 0x000fe20000000f00 */
[----:B------:R-:W-:Y:S01]  /*2ba0*/  IMAD.MOV.U32 R5, RZ, RZ, R47 ;  /* 0x000000ffff057224 */ /* 0x000fe200078e002f */
[----:B------:R-:W-:-:S02]  /*2bb0*/  PLOP3.LUT P5, PT, PT, PT, UP0, 0x80, 0x0 ;  /* 0x000000000000781c */ /* 0x000fc40003faf008 */
[----:B------:R-:W-:Y:S01]  /*2bc0*/  PRMT R90, R4, 0x7610, R90 ;  /* 0x00007610045a7816 */ /* 0x000fe2000000005a */
[----:B-----5:R-:W-:Y:S01]  /*2bd0*/  IMAD.MOV.U32 R4, RZ, RZ, R36 ;  /* 0x000000ffff047224 */ /* 0x020fe200078e0024 */
        /* <DEDUP_REMOVED lines=13> */
[----:B------:R-:W-:Y:S06]  /*2cb0*/  @!P5 BRA `(.L_x_13299) ;  /* 0x000000000004d947 */ /* 0x000fec0003800000 */
[----:B------:R-:W-:Y:S01]  /*2cc0*/  BPT.TRAP 0x1 ;  /* 0x000000040000795c */ /* 0x000fe20000300000 */
.L_x_13299:
[----:B------:R-:W-:Y:S01]  /*2cd0*/  LEA R70, R19, R18, 0x3 ;  /* 0x0000001213467211 */ /* 0x000fe200078e18ff */
[----:B------:R-:W-:Y:S01]  /*2ce0*/  BSSY B1, `(.L_x_13300) ;  /* 0x0000004000017945 */ /* 0x000fe20003800000 */
[----:B------:R-:W-:-:S04]  /*2cf0*/  SHF.L.U32 R79, R155, 0x1f, RZ ;  /* 0x0000001f9b4f7819 */ /* 0x000fc800000006ff */
[----:B------:R-:W0:Y:S02]  /*2d00*/  SYNCS.PHASECHK.TRANS64.TRYWAIT P6, [R70+URZ+0x16890], R79 ;  /* 0x0168904f460075a7 */ /* 0x000e2400080c017f */
[----:B0-----:R-:W-:Y:S05]  /*2d10*/  @!P6 BRA `(.L_x_13301) ;  /* 0x0000013400ace947 */ /* 0x001fea0003800000 */
.L_x_13535:
[----:B------:R-:W-:Y:S05]  /*2d20*/  BSYNC B1 ;  /* 0x0000000000017941 */ /* 0x000fea0003800000 */
.L_x_13300:
[----:B------:R-:W-:-:S03]  /*2d30*/  UMOV UR4, 0xffffffff ;  /* 0xffffffff00047882 */ /* 0x000fc60000000000 */
[----:B------:R-:W-:Y:S05]  /*2d40*/  BRA.DIV UR4, `(.L_x_13302) ;  /* 0x0000013604b47947 */ /* 0x000fea000b800000 */
[----:B------:R1:W2:Y:S04]  /*2d50*/  SHFL.IDX PT, R81, R85, RZ, 0x1c1f ;  /* 0x001c1fff55517589 */ /* 0x0002a800000e0000 */
[----:B------:R1:W3:Y:S02]  /*2d60*/  SHFL.IDX PT, R14, R84, RZ, 0x1c1f ;  /* 0x001c1fff540e7589 */ /* 0x0002e400000e0000 */
.L_x_13539:
[----:B------:R-:W-:Y:S04]  /*2d70*/  BSSY B1, `(.L_x_13303) ;  /* 0x0000068000017945 */ /* 0x000fe80003800000 */
        /* <DEDUP_REMOVED lines=9> */
[--C-:B------:R-:W-:Y:S01]  /*2e10*/  SHF.R.U64 R48, R48, 0x10, R49.reuse ;  /* 0x0000001030307819 */ /* 0x100fe20000001231 */
[----:B0-----:R-:W-:Y:S01]  /*2e20*/  IMAD.MOV.U32 R11, RZ, RZ, R6 ;  /* 0x000000ffff0b7224 */ /* 0x001fe200078e0006 */
[----:B------:R-:W-:Y:S01]  /*2e30*/  SHF.R.U32.HI R91, RZ, 0x10, R49 ;  /* 0x00000010ff5b7819 */ /* 0x000fe20000011631 */
[--C-:B------:R-:W-:Y:S01]  /*2e40*/  HADD2.F32 R6, -RZ, R5.reuse.H1_H1 ;  /* 0x30000005ff067230 */ /* 0x100fe20000004100 */
[--C-:B------:R-:W-:Y:S01]  /*2e50*/  SHF.R.U64 R49, R50, 0x10, R51.reuse ;  /* 0x0000001032317819 */ /* 0x100fe20000001233 */
[----:B------:R-:W-:Y:S01]  /*2e60*/  HADD2.F32 R5, -RZ, R5.H0_H0 ;  /* 0x20000005ff057230 */ /* 0x000fe20000004100 */
[----:B------:R-:W-:Y:S01]  /*2e70*/  SHF.R.U32.HI R92, RZ, 0x10, R51 ;  /* 0x00000010ff5c7819 */ /* 0x000fe20000011633 */
[----:B------:R-:W-:Y:S02]  /*2e80*/  HADD2.F32 R48, -RZ, R48.H0_H0 ;  /* 0x20000030ff307230 */ /* 0x000fe40000004100 */
[----:B------:R-:W-:Y:S02]  /*2e90*/  HADD2.F32 R49, -RZ, R49.H0_H0 ;  /* 0x20000031ff317230 */ /* 0x000fe40000004100 */
[----:B------:R-:W-:-:S02]  /*2ea0*/  HADD2.F32 R92, -RZ, R92.H0_H0 ;  /* 0x2000005cff5c7230 */ /* 0x000fc40000004100 */
[--C-:B------:R-:W-:Y:S02]  /*2eb0*/  HADD2.F32 R15, -RZ, R7.reuse.H1_H1 ;  /* 0x30000007ff0f7230 */ /* 0x100fe40000004100 */
[CC--:B------:R-:W-:Y:S01]  /*2ec0*/  FMUL.FTZ R94, R6.reuse, R49.reuse ;  /* 0x00000031065e7220 */ /* 0x0c0fe20000410000 */
[----:B------:R-:W-:Y:S02]  /*2ed0*/  HADD2.F32 R7, -RZ, R7.H0_H0 ;  /* 0x20000007ff077230 */ /* 0x000fe40000004100 */
[----:B------:R-:W-:Y:S01]  /*2ee0*/  FMUL.FTZ R49, R5, R49 ;  /* 0x0000003105317220 */ /* 0x000fe20000410000 */
[----:B------:R-:W-:Y:S02]  /*2ef0*/  HADD2.F32 R50, -RZ, R91.H0_H0 ;  /* 0x2000005bff327230 */ /* 0x000fe40000004100 */
[----:B------:R-:W-:Y:S01]  /*2f00*/  FMUL.FTZ R96, R15, R92 ;  /* 0x0000005c0f607220 */ /* 0x000fe20000410000 */
[-C--:B------:R-:W-:Y:S01]  /*2f10*/  FFMA.FTZ R94, R5, R48.reuse, -R94 ;  /* 0x00000030055e7223 */ /* 0x080fe2000001085e */
[----:B------:R-:W-:Y:S01]  /*2f20*/  FFMA.FTZ R91, R6, R48, R49 ;  /* 0x00000030065b7223 */ /* 0x000fe20000010031 */
[----:B------:R-:W-:Y:S01]  /*2f30*/  FMUL.FTZ R92, R7, R92 ;  /* 0x0000005c075c7220 */ /* 0x000fe20000410000 */
[----:B------:R-:W-:-:S02]  /*2f40*/  HADD2.F32 R48, -RZ, R97.H0_H0 ;  /* 0x20000061ff307230 */ /* 0x000fc40000004100 */
[-C--:B------:R-:W-:Y:S01]  /*2f50*/  FFMA.FTZ R96, R7, R50.reuse, -R96 ;  /* 0x0000003207607223 */ /* 0x080fe20000010860 */
[----:B------:R-:W-:Y:S02]  /*2f60*/  HADD2.F32 R49, -RZ, R97.H1_H1 ;  /* 0x30000061ff317230 */ /* 0x000fe40000004100 */
[----:B------:R-:W-:Y:S01]  /*2f70*/  FFMA.FTZ R93, R15, R50, R92 ;  /* 0x000000320f5d7223 */ /* 0x000fe2000001005c */
[--C-:B------:R-:W-:Y:S02]  /*2f80*/  HADD2.F32 R5, -RZ, R4.reuse.H1_H1 ;  /* 0x30000004ff057230 */ /* 0x100fe40000004100 */
[--C-:B------:R-:W-:Y:S02]  /*2f90*/  HADD2.F32 R6, -RZ, R11.reuse.H1_H1 ;  /* 0x3000000bff067230 */ /* 0x100fe40000004100 */
        /* <DEDUP_REMOVED lines=16> */
.L_x_13308:
[----:B------:R-:W-:Y:S05]  /*30a0*/  BSYNC B3 ;  /* 0x0000000000037941 */ /* 0x000fea0003800000 */
.L_x_13307:
[----:B0-----:R4:W-:Y:S02]  /*30b0*/  ST.E.128 desc[UR42][R12.64], R4 ;  /* 0x000000040c007985 */ /* 0x0019e4000c101d2a */
.L_x_13306:
[----:B------:R-:W-:Y:S05]  /*30c0*/  BSYNC B2 ;  /* 0x0000000000027941 */ /* 0x000fea0003800000 */
.L_x_13305:
[----:B------:R-:W-:Y:S05]  /*30d0*/  @P2 BRA `(.L_x_13304) ;  /* 0x0000000000c42947 */ /* 0x000fea0003800000 */
[----:B----4-:R4:W0:Y:S01]  /*30e0*/  LDS.128 R4, [R71+0xe000] ;  /* 0x00e0000047047984 */ /* 0x0108220000000c00 */
        /* <DEDUP_REMOVED lines=8> */
[----:B------:R-:W-:Y:S01]  /*3170*/  HADD2.F32 R6, -RZ, R5.H1_H1 ;  /* 0x30000005ff067230 */ /* 0x000fe20000004100 */
[--C-:B------:R-:W-:Y:S01]  /*3180*/  SHF.R.U64 R45, R46, 0x10, R47.reuse ;  /* 0x000000102e2d7819 */ /* 0x100fe2000000122f */
[----:B------:R-:W-:Y:S01]  /*3190*/  HADD2.F32 R14, -RZ, R7.H1_H1 ;  /* 0x30000007ff0e7230 */ /* 0x000fe20000004100 */
        /* <DEDUP_REMOVED lines=8> */
[----:B------:R-:W-:Y:S02]  /*3220*/  HADD2.F32 R15, -RZ, R15.H0_H0 ;  /* 0x2000000fff0f7230 */ /* 0x000fe40000004100 */
[----:B------:R-:W-:Y:S01]  /*3230*/  FMUL.FTZ R45, R5, R45 ;  /* 0x0000002d052d7220 */ /* 0x000fe20000410000 */
[C---:B------:R-:W-:Y:S01]  /*3240*/  FMUL.FTZ R47, R7.reuse, R46 ;  /* 0x0000002e072f7220 */ /* 0x040fe20000410000 */
[----:B------:R-:W-:Y:S01]  /*3250*/  FFMA.FTZ R50, R7, R44, -R50 ;  /* 0x0000002c07327223 */ /* 0x000fe20000010832 */
[----:B------:R-:W-:-:S02]  /*3260*/  HADD2.F32 R7, -RZ, R90.H1_H1 ;  /* 0x3000005aff077230 */ /* 0x000fc40000004100 */
[-C--:B------:R-:W-:Y:S01]  /*3270*/  FFMA.FTZ R48, R5, R15.reuse, -R48 ;  /* 0x0000000f05307223 */ /* 0x080fe20000010830 */
[----:B------:R-:W-:Y:S01]  /*3280*/  FFMA.FTZ R45, R6, R15, R45 ;  /* 0x0000000f062d7223 */ /* 0x000fe2000001002d */
        /* <DEDUP_REMOVED lines=11> */
[-C--:B------:R-:W-:Y:S01]  /*3340*/  FFMA.FTZ R15, R4, R7.reuse, -R15 ;  /* 0x00000007040f7223 */ /* 0x080fe2000001080f */
[----:B------:R-:W-:Y:S02]  /*3350*/  FMUL.FTZ R47, R11, R14 ;  /* 0x0000000e0b2f7220 */ /* 0x000fe40000410000 */
[----:B------:R-:W-:Y:S01]  /*3360*/  FFMA.FTZ R90, R5, R7, R90 ;  /* 0x00000007055a7223 */ /* 0x000fe2000001005a */
[-C--:B------:R-:W-:Y:S01]  /*3370*/  FFMA.FTZ R44, R11, R88.reuse, -R44 ;  /* 0x000000580b2c7223 */ /* 0x080fe2000001082c */
[----:B------:R-:W-:Y:S01]  /*3380*/  FFMA.FTZ R47, R6, R88, R47 ;  /* 0x00000058062f7223 */ /* 0x000fe2000001002f */
[----:B------:R-:W-:-:S02]  /*3390*/  F2FP.F16.F32.PACK_AB R5, R45, R48 ;  /* 0x000000302d05723e */ /* 0x000fc400000000ff */
[----:B------:R-:W-:Y:S02]  /*33a0*/  F2FP.F16.F32.PACK_AB R7, R49, R50 ;  /* 0x000000323107723e */ /* 0x000fe400000000ff */
[----:B------:R-:W-:Y:S02]  /*33b0*/  F2FP.F16.F32.PACK_AB R4, R90, R15 ;  /* 0x0000000f5a04723e */ /* 0x000fe400000000ff */
[----:B------:R-:W-:-:S07]  /*33c0*/  F2FP.F16.F32.PACK_AB R6, R47, R44 ;  /* 0x0000002c2f06723e */ /* 0x000fce00000000ff */
.L_x_13310:
[----:B------:R-:W-:Y:S05]  /*33d0*/  BSYNC B2 ;  /* 0x0000000000027941 */ /* 0x000fea0003800000 */
.L_x_13309:
[----:B0-----:R0:W-:Y:S02]  /*33e0*/  ST.E.128 desc[UR42][R12.64], R4 ;  /* 0x000000040c007985 */ /* 0x0011e4000c101d2a */
.L_x_13304:
[----:B------:R-:W-:Y:S05]  /*33f0*/  BSYNC B1 ;  /* 0x0000000000017941 */ /* 0x000fea0003800000 */
.L_x_13303:
[----:B------:R-:W-:-:S03]  /*3400*/  UMOV UR4, 0xffffffff ;  /* 0xffffffff00047882 */ /* 0x000fc60000000000 */
[----:B------:R-:W-:Y:S05]  /*3410*/  BRA.DIV UR4, `(.L_x_13311) ;  /* 0x0000013204487947 */ /* 0x000fea000b800000 */
[----:B-1----:R-:W1:Y:S04]  /*3420*/  SHFL.IDX PT, R85, R85, 0x1, 0x1c1f ;  /* 0x003c1f0055557f89 */ /* 0x002e6800000e0000 */
[----:B---3--:R3:W0:Y:S02]  /*3430*/  SHFL.IDX PT, R14, R84, 0x1, 0x1c1f ;  /* 0x003c1f00540e7f89 */ /* 0x00862400000e0000 */
.L_x_13543:
        /* <DEDUP_REMOVED lines=9> */
[--C-:B------:R-:W-:Y:S01]  /*34d0*/  SHF.R.U64 R40, R40, 0x10, R41.reuse ;  /* 0x0000001028287819 */ /* 0x100fe20000001229 */
[----:B----4-:R-:W-:Y:S01]  /*34e0*/  IMAD.MOV.U32 R11, RZ, RZ, R6 ;  /* 0x000000ffff0b7224 */ /* 0x010fe200078e0006 */
[----:B------:R-:W-:Y:S01]  /*34f0*/  SHF.R.U32.HI R45, RZ, 0x10, R41 ;  /* 0x00000010ff2d7819 */ /* 0x000fe20000011629 */
[----:B------:R-:W-:Y:S01]  /*3500*/  HADD2.F32 R15, -RZ, R7.H1_H1 ;  /* 0x30000007ff0f7230 */ /* 0x000fe20000004100 */
[--C-:B------:R-:W-:Y:S01]  /*3510*/  SHF.R.U32.HI R44, RZ, 0x10, R43.reuse ;  /* 0x00000010ff2c7819 */ /* 0x100fe2000001162b */
[----:B------:R-:W-:Y:S01]  /*3520*/  HADD2.F32 R6, -RZ, R5.H1_H1 ;  /* 0x30000005ff067230 */ /* 0x000fe20000004100 */
[----:B------:R-:W-:Y:S01]  /*3530*/  SHF.R.U64 R41, R42, 0x10, R43 ;  /* 0x000000102a297819 */ /* 0x000fe2000000122b */
        /* <DEDUP_REMOVED lines=9> */
[----:B------:R-:W-:Y:S01]  /*35d0*/  FMUL.FTZ R41, R5, R41 ;  /* 0x0000002905297220 */ /* 0x000fe20000410000 */
[----:B------:R-:W-:Y:S01]  /*35e0*/  FFMA.FTZ R48, R7, R42, -R48 ;  /* 0x0000002a07307223 */ /* 0x000fe20000010830 */
[----:B------:R-:W-:-:S02]  /*35f0*/  HADD2.F32 R7, -RZ, R86.H0_H0 ;  /* 0x20000056ff077230 */ /* 0x000fc40000004100 */
[----:B------:R-:W-:Y:S01]  /*3600*/  FFMA.FTZ R45, R15, R42, R44 ;  /* 0x0000002a0f2d7223 */ /* 0x000fe2000001002c */
[-C--:B------:R-:W-:Y:S01]  /*3610*/  FFMA.FTZ R46, R5, R40.reuse, -R46 ;  /* 0x00000028052e7223 */ /* 0x080fe2000001082e */
[----:B------:R-:W-:Y:S01]  /*3620*/  FFMA.FTZ R43, R6, R40, R41 ;  /* 0x00000028062b7223 */ /* 0x000fe20000010029 */
[--C-:B------:R-:W-:Y:S02]  /*3630*/  HADD2.F32 R15, -RZ, R87.reuse.H0_H0 ;  /* 0x20000057ff0f7230 */ /* 0x100fe40000004100 */
[----:B------:R-:W-:Y:S02]  /*3640*/  HADD2.F32 R87, -RZ, R87.H1_H1 ;  /* 0x30000057ff577230 */ /* 0x000fe40000004100 */
[--C-:B------:R-:W-:Y:S02]  /*3650*/  HADD2.F32 R5, -RZ, R4.reuse.H1_H1 ;  /* 0x30000004ff057230 */ /* 0x100fe40000004100 */
[----:B------:R-:W-:Y:S02]  /*3660*/  HADD2.F32 R6, -RZ, R11.H1_H1 ;  /* 0x3000000bff067230 */ /* 0x000fe40000004100 */
[----:B------:R-:W-:-:S02]  /*3670*/  HADD2.F32 R4, -RZ, R4.H0_H0 ;  /* 0x20000004ff047230 */ /* 0x000fc40000004100 */
[----:B------:R-:W-:Y:S01]  /*3680*/  FMUL.FTZ R41, R5, R15 ;  /* 0x0000000f05297220 */ /* 0x000fe20000410000 */
[----:B------:R-:W-:Y:S02]  /*3690*/  HADD2.F32 R11, -RZ, R11.H0_H0 ;  /* 0x2000000bff0b7230 */ /* 0x000fe40000004100 */
[----:B------:R-:W-:Y:S01]  /*36a0*/  FMUL.FTZ R42, R6, R87 ;  /* 0x00000057062a7220 */ /* 0x000fe20000410000 */
[----:B------:R-:W-:Y:S02]  /*36b0*/  HADD2.F32 R86, -RZ, R86.H1_H1 ;  /* 0x30000056ff567230 */ /* 0x000fe40000004100 */
[C---:B------:R-:W-:Y:S01]  /*36c0*/  FMUL.FTZ R40, R4.reuse, R15 ;  /* 0x0000000f04287220 */ /* 0x040fe20000410000 */
[----:B------:R-:W-:Y:S01]  /*36d0*/  FFMA.FTZ R41, R4, R7, -R41 ;  /* 0x0000000704297223 */ /* 0x000fe20000010829 */
        /* <DEDUP_REMOVED lines=8> */
.L_x_13316:
[----:B------:R-:W-:Y:S05]  /*3760*/  BSYNC B2 ;  /* 0x0000000000027941 */ /* 0x000fea0003800000 */
.L_x_13315:
[----:B----4-:R0:W-:Y:S02]  /*3770*/  ST.E.128 desc[UR42][R12.64], R4 ;  /* 0x000000040c007985 */ /* 0x0101e4000c101d2a */
.L_x_13314:
[----:B------:R-:W-:Y:S05]  /*3780*/  BSYNC B1 ;  /* 0x0000000000017941 */ /* 0x000fea0003800000 */
.L_x_13313:
        /* <DEDUP_REMOVED lines=24> */
[----:B------:R-:W-:Y:S01]  /*3910*/  FFMA.FTZ R39, R14, R36, R39 ;  /* 0x000000240e277223 */ /* 0x000fe20000010027 */
[----:B------:R-:W-:-:S02]  /*3920*/  HADD2.F32 R14, -RZ, R83.H0_H0 ;  /* 0x20000053ff0e7230 */ /* 0x000fc40000004100 */
[-C--:B------:R-:W-:Y:S01]  /*3930*/  FFMA.FTZ R40, R5, R15.reuse, -R40 ;  /* 0x0000000f05287223 */ /* 0x080fe20000010828 */
[----:B------:R-:W-:Y:S01]  /*3940*/  FFMA.FTZ R37, R6, R15, R37 ;  /* 0x0000000f06257223 */ /* 0x000fe20000010025 */
[----:B------:R-:W-:Y:S02]  /*3950*/  HADD2.F32 R83, -RZ, R83.H1_H1 ;  /* 0x30000053ff537230 */ /* 0x000fe40000004100 */
[----:B------:R-:W-:Y:S01]  /*3960*/  FFMA.FTZ R42, R7, R36, -R42 ;  /* 0x00000024072a7223 */ /* 0x000fe2000001082a */
        /* <DEDUP_REMOVED lines=18> */
.L_x_13318:
[----:B------:R-:W-:Y:S05]  /*3a90*/  BSYNC B1 ;  /* 0x0000000000017941 */ /* 0x000fea0003800000 */
.L_x_13317:
[----:B----4-:R0:W-:Y:S01]  /*3aa0*/  ST.E.128 desc[UR42][R12.64], R4 ;  /* 0x000000040c007985 */ /* 0x0101e2000c101d2a */
[----:B------:R-:W-:Y:S05]  /*3ab0*/  BRA `(.L_x_13312) ;  /* 0x0000001800507947 */ /* 0x000fea0003800000 */
.L_x_13294:
[C---:B------:R-:W-:Y:S02]  /*3ac0*/  ISETP.GE.AND P3, PT, R153.reuse, R77, PT ;  /* 0x0000004d9900720c */ /* 0x040fe40003f66270 */
[----:B------:R-:W-:Y:S02]  /*3ad0*/  CS2R R38, SRZ ;  /* 0x0000000000267805 */ /* 0x000fe4000001ff00 */
[----:B------:R-:W-:Y:S01]  /*3ae0*/  CS2R R36, SRZ ;  /* 0x0000000000247805 */ /* 0x000fe2000001ff00 */
[----:B------:R-:W-:Y:S01]  /*3af0*/  VIADD R44, R153, 0x60 ;  /* 0x00000060992c7836 */ /* 0x000fe20000000000 */
[----:B------:R-:W-:-:S13]  /*3b00*/  ISETP.GE.OR P3, PT, R16, R80, P3 ;  /* 0x000000501000720c */ /* 0x000fda0001f66670 */
[----:B------:R-:W0:Y:S01]  /*3b10*/  @!P3 LDC.64 R40, c[0x0][0x3e8] ;  /* 0x0000fa00ff28bb82 */ /* 0x000e220000000a00 */
[----:B------:R-:W-:-:S04]  /*3b20*/  @!P3 IADD3 R6, P4, R34, R14, RZ ;  /* 0x0000000e2206b210 */ /* 0x000fc80007f9e0ff */
[----:B------:R-:W-:Y:S02]  /*3b30*/  @!P3 IADD3.X R7, R79, R57, RZ, P4, !PT ;  /* 0x000000394f07b210 */ /* 0x000fe400027fe4ff */
[----:B------:R-:W-:Y:S01]  /*3b40*/  @!P3 IADD3 R4, P4, R54, R12, RZ ;  /* 0x0000000c3604b210 */ /* 0x000fe20007f9e0ff */
[----:B------:R-:W1:Y:S04]  /*3b50*/  @!P3 LDC.64 R42, c[0x0][0x400] ;  /* 0x00010000ff2abb82 */ /* 0x000e680000000a00 */
[----:B------:R-:W-:Y:S01]  /*3b60*/  @!P3 IMAD.X R5, R11, 0x1, R32, P4 ;  /* 0x000000010b05b824 */ /* 0x000fe200020e0620 */
[----:B0-----:R-:W-:-:S04]  /*3b70*/  @!P3 LEA R40, P4, R6, R40, 0x1 ;  /* 0x000000280628b211 */ /* 0x001fc800078808ff */
[----:B------:R-:W-:Y:S02]  /*3b80*/  @!P3 LEA.HI.X R41, R6, R41, R7, 0x1, P4 ;  /* 0x000000290629b211 */ /* 0x000fe400020f0c07 */
[----:B------:R-:W-:Y:S02]  /*3b90*/  CS2R R6, SRZ ;  /* 0x0000000000067805 */ /* 0x000fe4000001ff00 */
[----:B-1----:R-:W-:-:S04]  /*3ba0*/  @!P3 LEA R42, P4, R4, R42, 0x1 ;  /* 0x0000002a042ab211 */ /* 0x002fc800078808ff */
[----:B------:R-:W-:Y:S02]  /*3bb0*/  @!P3 LEA.HI.X R43, R4, R43, R5, 0x1, P4 ;  /* 0x0000002b042bb211 */ /* 0x000fe400020f0c05 */
[----:B------:R-:W-:-:S03]  /*3bc0*/  CS2R R4, SRZ ;  /* 0x0000000000047805 */ /* 0x000fc6000001ff00 */
[----:B------:R0:W5:Y:S04]  /*3bd0*/  @!P3 LDG.E.128 R36, desc[UR42][R42.64] ;  /* 0x0000002a2a24b981 */ /* 0x000168000c1e1d00 */
[----:B------:R1:W5:Y:S01]  /*3be0*/  @!P3 LDG.E.128 R4, desc[UR42][R40.64] ;  /* 0x0000002a2804b981 */ /* 0x000362000c1e1d00 */
[----:B------:R-:W-:-:S04]  /*3bf0*/  ISETP.GE.AND P3, PT, R44, R77, PT ;  /* 0x0000004d2c00720c */ /* 0x000fc80003f66270 */
[----:B------:R-:W-:Y:S01]  /*3c00*/  ISETP.GE.OR P3, PT, R16, R80, P3 ;  /* 0x000000501000720c */ /* 0x000fe20001f66670 */
[----:B------:R-:W-:Y:S01]  /*3c10*/  BSSY B1, `(.L_x_13319) ;  /* 0x000001a000017945 */ /* 0x000fe20003800000 */
[----:B0-----:R-:W-:Y:S02]  /*3c20*/  CS2R R42, SRZ ;  /* 0x00000000002a7805 */ /* 0x001fe4000001ff00 */
[----:B------:R-:W-:Y:S02]  /*3c30*/  CS2R R46, SRZ ;  /* 0x00000000002e7805 */ /* 0x000fe4000001ff00 */
[----:B------:R-:W-:Y:S02]  /*3c40*/  CS2R R44, SRZ ;  /* 0x00000000002c7805 */ /* 0x000fe4000001ff00 */
[----:B-1----:R-:W-:-:S05]  /*3c50*/  CS2R R40, SRZ ;  /* 0x0000000000287805 */ /* 0x002fca000001ff00 */
[----:B------:R-:W-:Y:S05]  /*3c60*/  @P3 BRA `(.L_x_13320) ;  /* 0x0000000000503947 */ /* 0x000fea0003800000 */
[----:B------:R-:W0:Y:S01]  /*3c70*/  LDC.64 R40, c[0x0][0x3f8] ;  /* 0x0000fe00ff287b82 */ /* 0x000e220000000a00 */
[----:B------:R-:W-:Y:S01]  /*3c80*/  IMAD.MOV.U32 R15, RZ, RZ, R79 ;  /* 0x000000ffff0f7224 */ /* 0x000fe200078e004f */
[----:B------:R-:W-:Y:S01]  /*3c90*/  ULDC.64 UR4, c[0x0][0x3e8] ;  /* 0x0000fa0000047ab9 */ /* 0x000fe20000000a00 */
[----:B------:R-:W-:Y:S02]  /*3ca0*/  IMAD.MOV.U32 R13, RZ, RZ, R11 ;  /* 0x000000ffff0d7224 */ /* 0x000fe400078e000b */
        /* <DEDUP_REMOVED lines=16> */
.L_x_13320:
[----:B------:R-:W-:Y:S05]  /*3db0*/  BSYNC B1 ;  /* 0x0000000000017941 */ /* 0x000fea0003800000 */
.L_x_13319:
[----:B-----5:R-:W-:Y:S01]  /*3dc0*/  IMAD.MOV.U32 R13, RZ, RZ, R40 ;  /* 0x000000ffff0d7224 */ /* 0x020fe200078e0028 */
        /* <DEDUP_REMOVED lines=30> */
[----:B------:R-:W-:Y:S02]  /*3fb0*/  PRMT R100, R14, 0x7610, R100 ;  /* 0x000076100e647816 */ /* 0x000fe40000000064 */
[----:B------:R-:W-:Y:S01]  /*3fc0*/  ISETP.GE.AND P3, PT, R16, R80, PT ;  /* 0x000000501000720c */ /* 0x000fe20003f66270 */
[----:B------:R-:W-:-:S12]  /*3fd0*/  @!P5 BRA `(.L_x_13321) ;  /* 0x000000000004d947 */ /* 0x000fd80003800000 */
[----:B------:R-:W-:Y:S01]  /*3fe0*/  BPT.TRAP 0x1 ;  /* 0x000000040000795c */ /* 0x000fe20000300000 */
.L_x_13321:
[----:B------:R-:W-:Y:S01]  /*3ff0*/  IMAD R70, R19, 0x8, R18 ;  /* 0x0000000813467824 */ /* 0x000fe200078e0212 */
[----:B------:R-:W-:Y:S01]  /*4000*/  SHF.L.U32 R79, R155, 0x1f, RZ ;  /* 0x0000001f9b4f7819 */ /* 0x000fe200000006ff */
[----:B------:R-:W0:Y:S01]  /*4010*/  LDC R87, c[0x0][0x2f4] ;  /* 0x0000bd00ff577b82 */ /* 0x000e220000000800 */
[----:B------:R-:W-:Y:S02]  /*4020*/  BSSY B1, `(.L_x_13322) ;  /* 0x0000003000017945 */ /* 0x000fe40003800000 */
[----:B------:R-:W1:Y:S02]  /*4030*/  SYNCS.PHASECHK.TRANS64.TRYWAIT P4, [R70+URZ+0x16890], R79 ;  /* 0x0168904f460075a7 */ /* 0x000e64000808017f */
[----:B-1----:R-:W-:Y:S05]  /*4040*/  @!P4 BRA `(.L_x_13323) ;  /* 0x000001240084c947 */ /* 0x002fea0003800000 */
.L_x_13544:
[----:B------:R-:W-:Y:S05]  /*4050*/  BSYNC B1 ;  /* 0x0000000000017941 */ /* 0x000fea0003800000 */
.L_x_13322:
[----:B------:R-:W-:Y:S01]  /*4060*/  UMOV UR4, 0xffffffff ;  /* 0xffffffff00047882 */ /* 0x000fe20000000000 */
[----:B0-----:R-:W-:Y:S02]  /*4070*/  IMAD.IADD R91, R87, 0x1, -R60 ;  /* 0x00000001575b7824 */ /* 0x001fe400078e0a3c */
[----:B------:R-:W-:Y:S05]  /*4080*/  BRA.DIV UR4, `(.L_x_13324) ;  /* 0x0000012604887947 */ /* 0x000fea000b800000 */
[----:B------:R0:W2:Y:S04]  /*4090*/  SHFL.IDX PT, R83, R85, RZ, 0x1c1f ;  /* 0x001c1fff55537589 */ /* 0x0000a800000e0000 */
[----:B------:R0:W3:Y:S02]  /*40a0*/  SHFL.IDX PT, R82, R84, RZ, 0x1c1f ;  /* 0x001c1fff54527589 */ /* 0x0000e400000e0000 */
.L_x_13548:
[----:B------:R-:W-:Y:S01]  /*40b0*/  ISETP.GE.OR P4, PT, R153, R77, P1 ;  /* 0x0000004d9900720c */ /* 0x000fe20000f86670 */
[----:B------:R-:W-:-:S12]  /*40c0*/  BSSY B1, `(.L_x_13325) ;  /* 0x000006f000017945 */ /* 0x000fd80003800000 */
[----:B------:R-:W-:Y:S05]  /*40d0*/  @P4 BRA `(.L_x_13326) ;  /* 0x0000000400b44947 */ /* 0x000fea0003800000 */
[----:B------:R-:W4:Y:S01]  /*40e0*/  S2R R12, SR_TID.X ;  /* 0x00000000000c7919 */ /* 0x000f220000002100 */
[----:B------:R-:W-:Y:S01]  /*40f0*/  SEL R11, R60, R91, !P0 ;  /* 0x0000005b3c0b7207 */ /* 0x000fe20004000000 */
[----:B------:R-:W-:Y:S01]  /*4100*/  BSSY B2, `(.L_x_13327) ;  /* 0x0000066000027945 */ /* 0x000fe20003800000 */
[----:B---3--:R-:W-:-:S04]  /*4110*/  LEA R80, P4, R10, R82, 0x1 ;  /* 0x000000520a507211 */ /* 0x008fc800078808ff */
[----:B--2---:R-:W-:Y:S01]  /*4120*/  LEA.HI.X R81, R10, R83, R8, 0x1, P4 ;  /* 0x000000530a517211 */ /* 0x004fe200020f0c08 */
[----:B----4-:R-:W-:Y:S01]  /*4130*/  VIADD R14, R12, 0xffffff80 ;  /* 0xffffff800c0e7836 */ /* 0x010fe20000000000 */
[----:B------:R-:W-:-:S04]  /*4140*/  SHF.R.S32.HI R12, RZ, 0x1f, R11 ;  /* 0x0000001fff0c7819 */ /* 0x000fc8000001140b */
[----:B------:R-:W-:Y:S01]  /*4150*/  LEA.HI R12, R12, R11, RZ, 0x4 ;  /* 0x0000000b0c0c7211 */ /* 0x000fe200078f20ff */
[----:B------:R-:W-:Y:S01]  /*4160*/  IMAD R11, R19, 0x2000, R3 ;  /* 0x00002000130b7824 */ /* 0x000fe200078e0203 */
[----:B------:R-:W-:Y:S02]  /*4170*/  SHF.R.S32.HI R13, RZ, 0x1f, R14 ;  /* 0x0000001fff0d7819 */ /* 0x000fe4000001140e */
[----:B------:R-:W-:Y:S01]  /*4180*/  LEA.HI.SX32 R12, R12, R31, 0x1c ;  /* 0x0000001f0c0c7211 */ /* 0x000fe200078fe2ff */
[----:B------:R-:W-:Y:S01]  /*4190*/  IMAD R11, R11, 0x2, R18 ;  /* 0x000000020b0b7824 */ /* 0x000fe200078e0212 */
[----:B------:R-:W-:-:S03]  /*41a0*/  LEA.HI R13, R13, R14, RZ, 0x5 ;  /* 0x0000000e0d0d7211 */ /* 0x000fc600078f28ff */
[----:B------:R-:W-:Y:S01]  /*41b0*/  IMAD.SHL.U32 R86, R12, 0x8, RZ ;  /* 0x000000080c567824 */ /* 0x000fe200078e00ff */
[----:B------:R-:W-:-:S04]  /*41c0*/  SHF.R.S32.HI R13, RZ, 0x5, R13 ;  /* 0x00000005ff0d7819 */ /* 0x000fc8000001140d */
[----:B------:R-:W-:-:S04]  /*41d0*/  LOP3.LUT R12, R67, 0x38, R86, 0xf8, !PT ;  /* 0x00000038430c7812 */ /* 0x000fc800078ef856 */
[----:B------:R-:W-:-:S04]  /*41e0*/  LOP3.LUT R12, R12, R63, RZ, 0x3c, !PT ;  /* 0x0000003f0c0c7212 */ /* 0x000fc800078e3cff */
[----:B------:R-:W-:-:S05]  /*41f0*/  LEA R12, R13, R12, 0x9 ;  /* 0x0000000c0d0c7211 */ /* 0x000fca00078e48ff */
[----:B------:R-:W-:-:S04]  /*4200*/  IMAD R13, R19, 0x2000, R12 ;  /* 0x00002000130d7824 */ /* 0x000fc800078e020c */
[----:B------:R-:W-:Y:S02]  /*4210*/  IMAD R48, R13, 0x2, R18 ;  /* 0x000000020d307824 */ /* 0x000fe400078e0212 */
[----:B------:R2:W3:Y:S04]  /*4220*/  LDS.128 R12, [R11+0xe400] ;  /* 0x00e400000b0c7984 */ /* 0x0004e80000000c00 */
[----:B------:R-:W4:Y:S01]  /*4230*/  LDS.128 R48, [R48+0xe400] ;  /* 0x00e4000030307984 */ /* 0x000f220000000c00 */
[----:B------:R-:W-:Y:S05]  /*4240*/  @P3 BRA `(.L_x_13328) ;  /* 0x0000000400443947 */ /* 0x000fea0003800000 */
[----:B------:R-:W-:Y:S01]  /*4250*/  SHF.R.U32.HI R101, RZ, 0x10, R37 ;  /* 0x00000010ff657819 */ /* 0x000fe20000011625 */
[----:B------:R-:W-:Y:S01]  /*4260*/  HADD2.F32 R100, -RZ, R100.H0_H0 ;  /* 0x20000064ff647230 */ /* 0x000fe20000004100 */
[--C-:B------:R-:W-:Y:S01]  /*4270*/  SHF.R.U64 R4, R4, 0x10, R5.reuse ;  /* 0x0000001004047819 */ /* 0x100fe20000001205 */
[----:B----4-:R-:W-:Y:S01]  /*4280*/  HADD2.F32 R96, -RZ, R49.H0_H0 ;  /* 0x20000031ff607230 */ /* 0x010fe20000004100 */
[----:B--2---:R-:W-:Y:S01]  /*4290*/  SHF.R.U32.HI R11, RZ, 0x10, R5 ;  /* 0x00000010ff0b7819 */ /* 0x004fe20000011605 */
[----:B------:R-:W-:Y:S01]  /*42a0*/  HADD2.F32 R101, -RZ, R101.H0_H0 ;  /* 0x20000065ff657230 */ /* 0x000fe20000004100 */
[----:B------:R-:W-:Y:S01]  /*42b0*/  SHF.R.U64 R5, R36, 0x10, R37 ;  /* 0x0000001024057819 */ /* 0x000fe20000001225 */
[----:B---3--:R-:W-:Y:S01]  /*42c0*/  HADD2.F32 R37, -RZ, R13.H0_H0 ;  /* 0x2000000dff257230 */ /* 0x008fe20000004100 */
[--C-:B------:R-:W-:Y:S01]  /*42d0*/  SHF.R.U64 R6, R6, 0x10, R7.reuse ;  /* 0x0000001006067819 */ /* 0x100fe20000001207 */
[----:B------:R-:W-:Y:S01]  /*42e0*/  HADD2.F32 R98, -RZ, R98.H0_H0 ;  /* 0x20000062ff627230 */ /* 0x000fe20000004100 */
[----:B------:R-:W-:Y:S01]  /*42f0*/  SHF.R.U32.HI R36, RZ, 0x10, R7 ;  /* 0x00000010ff247819 */ /* 0x000fe20000011607 */
[----:B------:R-:W-:Y:S01]  /*4300*/  HADD2.F32 R49, -RZ, R49.H1_H1 ;  /* 0x30000031ff317230 */ /* 0x000fe20000004100 */
[----:B------:R-:W-:Y:S01]  /*4310*/  SHF.R.U64 R7, R38, 0x10, R39 ;  /* 0x0000001026077819 */ /* 0x000fe20000001227 */
[----:B------:R-:W-:-:S02]  /*4320*/  HADD2.F32 R38, -RZ, R13.H1_H1 ;  /* 0x3000000dff267230 */ /* 0x000fc40000004100 */
[-C--:B------:R-:W-:Y:S01]  /*4330*/  FMUL.FTZ R102, R96, R100.reuse ;  /* 0x0000006460667220 */ /* 0x080fe20000410000 */
[----:B------:R-:W-:Y:S02]  /*4340*/  HADD2.F32 R99, -RZ, R11.H0_H0 ;  /* 0x2000000bff637230 */ /* 0x000fe40000004100 */
[----:B------:R-:W-:Y:S01]  /*4350*/  FMUL.FTZ R13, R37, R100 ;  /* 0x00000064250d7220 */ /* 0x000fe20000410000 */
[----:B------:R-:W-:Y:S01]  /*4360*/  SHF.R.U32.HI R39, RZ, 0x10, R39 ;  /* 0x00000010ff277819 */ /* 0x000fe20000011627 */
[-C--:B------:R-:W-:Y:S01]  /*4370*/  FMUL.FTZ R100, R38, R101.reuse ;  /* 0x0000006526647220 */ /* 0x080fe20000410000 */
[----:B------:R-:W-:Y:S01]  /*4380*/  FMUL.FTZ R103, R49, R101 ;  /* 0x0000006531677220 */ /* 0x000fe20000410000 */
[-C--:B------:R-:W-:Y:S01]  /*4390*/  FFMA.FTZ R13, R96, R98.reuse, R13 ;  /* 0x00000062600d7223 */ /* 0x080fe2000001000d */
[----:B------:R-:W-:Y:S01]  /*43a0*/  FFMA.FTZ R11, R37, R98, -R102 ;  /* 0x00000062250b7223 */ /* 0x000fe20000010866 */
[----:B------:R-:W-:Y:S01]  /*43b0*/  FFMA.FTZ R96, R49, R99, R100 ;  /* 0x0000006331607223 */ /* 0x000fe20000010064 */
[----:B------:R-:W-:-:S02]  /*43c0*/  HADD2.F32 R100, -RZ, R97.H1_H1 ;  /* 0x30000061ff647230 */ /* 0x000fc40000004100 */
[----:B------:R-:W-:Y:S01]  /*43d0*/  FFMA.FTZ R38, R38, R99, -R103 ;  /* 0x0000006326267223 */ /* 0x000fe20000010867 */
[----:B------:R-:W-:Y:S02]  /*43e0*/  HADD2.F32 R102, -RZ, R97.H0_H0 ;  /* 0x20000061ff667230 */ /* 0x000fe40000004100 */
[--C-:B------:R-:W-:Y:S02]  /*43f0*/  HADD2.F32 R49, -RZ, R51.reuse.H0_H0 ;  /* 0x20000033ff317230 */ /* 0x100fe40000004100 */
[----:B------:R-:W-:Y:S01]  /*4400*/  HADD2.F32 R51, -RZ, R51.H1_H1 ;  /* 0x30000033ff337230 */ /* 0x000fe20000004100 */
[----:B------:R-:W-:Y:S01]  /*4410*/  F2FP.F16.F32.PACK_AB R11, R38, R11 ;  /* 0x0000000b260b723e */ /* 0x000fe200000000ff */
[----:B------:R-:W-:Y:S02]  /*4420*/  HADD2.F32 R97, -RZ, R39.H0_H0 ;  /* 0x20000027ff617230 */ /* 0x000fe40000004100 */
[--C-:B------:R-:W-:Y:S02]  /*4430*/  HADD2.F32 R98, -RZ, R15.reuse.H1_H1 ;  /* 0x3000000fff627230 */ /* 0x100fe40000004100 */
[----:B------:R-:W-:-:S02]  /*4440*/  HADD2.F32 R37, -RZ, R15.H0_H0 ;  /* 0x2000000fff257230 */ /* 0x000fc40000004100 */
[-C--:B------:R-:W-:Y:S01]  /*4450*/  FMUL.FTZ R99, R51, R97.reuse ;  /* 0x0000006133637220 */ /* 0x080fe20000410000 */
[----:B------:R-:W-:Y:S02]  /*4460*/  HADD2.F32 R39, -RZ, R36.H0_H0 ;  /* 0x20000024ff277230 */ /* 0x000fe40000004100 */
[-C--:B------:R-:W-:Y:S01]  /*4470*/  FMUL.FTZ R36, R49, R102.reuse ;  /* 0x0000006631247220 */ /* 0x080fe20000410000 */
[C---:B------:R-:W-:Y:S01]  /*4480*/  FMUL.FTZ R104, R98.reuse, R97 ;  /* 0x0000006162687220 */ /* 0x040fe20000410000 */
[C---:B------:R-:W-:Y:S02]  /*4490*/  FMUL.FTZ R102, R37.reuse, R102 ;  /* 0x0000006625667220 */ /* 0x040fe40000410000 */
[----:B------:R-:W-:Y:S01]  /*44a0*/  FFMA.FTZ R15, R37, R100, -R36 ;  /* 0x00000064250f7223 */ /* 0x000fe20000010824 */
[-C--:B------:R-:W-:Y:S01]  /*44b0*/  FFMA.FTZ R98, R98, R39.reuse, -R99 ;  /* 0x0000002762627223 */ /* 0x080fe20000010863 */
[----:B------:R-:W-:Y:S01]  /*44c0*/  FFMA.FTZ R37, R51, R39, R104 ;  /* 0x0000002733257223 */ /* 0x000fe20000010068 */
[----:B------:R-:W-:-:S02]  /*44d0*/  HADD2.F32 R51, -RZ, R5.H0_H0 ;  /* 0x20000005ff337230 */ /* 0x000fc40000004100 */
[----:B------:R-:W-:Y:S01]  /*44e0*/  FFMA.FTZ R36, R49, R100, R102 ;  /* 0x0000006431247223 */ /* 0x000fe20000010066 */
[----:B------:R-:W-:Y:S01]  /*44f0*/  HADD2.F32 R39, -RZ, R48.H0_H0 ;  /* 0x20000030ff277230 */ /* 0x000fe20000004100 */
[----:B------:R-:W-:Y:S01]  /*4500*/  F2FP.F16.F32.PACK_AB R15, R98, R15 ;  /* 0x0000000f620f723e */ /* 0x000fe200000000ff */
[----:B------:R-:W-:Y:S02]  /*4510*/  HADD2.F32 R5, -RZ, R12.H0_H0 ;  /* 0x2000000cff057230 */ /* 0x000fe40000004100 */
[----:B------:R-:W-:Y:S02]  /*4520*/  HADD2.F32 R48, -RZ, R48.H1_H1 ;  /* 0x30000030ff307230 */ /* 0x000fe40000004100 */
[--C-:B------:R-:W-:Y:S02]  /*4530*/  HADD2.F32 R102, -RZ, R95.reuse.H0_H0 ;  /* 0x2000005fff667230 */ /* 0x100fe40000004100 */
[----:B------:R-:W-:Y:S02]  /*4540*/  HADD2.F32 R12, -RZ, R12.H1_H1 ;  /* 0x3000000cff0c7230 */ /* 0x000fe40000004100 */
[----:B------:R-:W-:-:S02]  /*4550*/  HADD2.F32 R100, -RZ, R95.H1_H1 ;  /* 0x3000005fff647230 */ /* 0x000fc40000004100 */
[-C--:B------:R-:W-:Y:S01]  /*4560*/  FMUL.FTZ R95, R48, R51.reuse ;  /* 0x00000033305f7220 */ /* 0x080fe20000410000 */
[----:B------:R-:W-:Y:S02]  /*4570*/  HADD2.F32 R49, -RZ, R4.H0_H0 ;  /* 0x20000004ff317230 */ /* 0x000fe40000004100 */
[-C--:B------:R-:W-:Y:S01]  /*4580*/  FMUL.FTZ R4, R39, R102.reuse ;  /* 0x0000006627047220 */ /* 0x080fe20000410000 */
[C---:B------:R-:W-:Y:S01]  /*4590*/  FMUL.FTZ R51, R12.reuse, R51 ;  /* 0x000000330c337220 */ /* 0x040fe20000410000 */
[C---:B------:R-:W-:Y:S02]  /*45a0*/  FMUL.FTZ R102, R5.reuse, R102 ;  /* 0x0000006605667220 */ /* 0x040fe40000410000 */
[-C--:B------:R-:W-:Y:S01]  /*45b0*/  FFMA.FTZ R4, R5, R100.reuse, -R4 ;  /* 0x0000006405047223 */ /* 0x080fe20000010804 */
[-C--:B------:R-:W-:Y:S01]  /*45c0*/  FFMA.FTZ R95, R12, R49.reuse, -R95 ;  /* 0x000000310c5f7223 */ /* 0x080fe2000001085f */
[----:B------:R-:W-:Y:S01]  /*45d0*/  FFMA.FTZ R48, R48, R49, R51 ;  /* 0x0000003130307223 */ /* 0x000fe20000010033 */
[----:B------:R-:W-:Y:S01]  /*45e0*/  FFMA.FTZ R5, R39, R100, R102 ;  /* 0x0000006427057223 */ /* 0x000fe20000010066 */
[----:B------:R-:W-:-:S02]  /*45f0*/  HADD2.F32 R51, -RZ, R7.H0_H0 ;  /* 0x20000007ff337230 */ /* 0x000fc40000004100 */
[----:B------:R-:W-:Y:S02]  /*4600*/  HADD2.F32 R12, -RZ, R50.H0_H0 ;  /* 0x20000032ff0c7230 */ /* 0x000fe40000004100 */
[----:B------:R-:W-:Y:S01]  /*4610*/  HADD2.F32 R39, -RZ, R94.H0_H0 ;  /* 0x2000005eff277230 */ /* 0x000fe20000004100 */
[----:B------:R-:W-:Y:S01]  /*4620*/  F2FP.F16.F32.PACK_AB R48, R48, R5 ;  /* 0x000000053030723e */ /* 0x000fe200000000ff */
[----:B------:R-:W-:Y:S02]  /*4630*/  HADD2.F32 R7, -RZ, R14.H0_H0 ;  /* 0x2000000eff077230 */ /* 0x000fe40000004100 */
[----:B------:R-:W-:Y:S02]  /*4640*/  HADD2.F32 R50, -RZ, R50.H1_H1 ;  /* 0x30000032ff327230 */ /* 0x000fe40000004100 */
[----:B------:R-:W-:Y:S02]  /*4650*/  HADD2.F32 R94, -RZ, R94.H1_H1 ;  /* 0x3000005eff5e7230 */ /* 0x000fe40000004100 */
[----:B------:R-:W-:-:S02]  /*4660*/  HADD2.F32 R14, -RZ, R14.H1_H1 ;  /* 0x3000000eff0e7230 */ /* 0x000fc40000004100 */
[-C--:B------:R-:W-:Y:S01]  /*4670*/  FMUL.FTZ R99, R50, R51.reuse ;  /* 0x0000003332637220 */ /* 0x080fe20000410000 */
[----:B------:R-:W-:Y:S02]  /*4680*/  HADD2.F32 R49, -RZ, R6.H0_H0 ;  /* 0x20000006ff317230 */ /* 0x000fe40000004100 */
[-C--:B------:R-:W-:Y:S01]  /*4690*/  FMUL.FTZ R6, R12, R94.reuse ;  /* 0x0000005e0c067220 */ /* 0x080fe20000410000 */
[C---:B------:R-:W-:Y:S01]  /*46a0*/  FMUL.FTZ R97, R7.reuse, R94 ;  /* 0x0000005e07617220 */ /* 0x040fe20000410000 */
[----:B------:R-:W-:Y:S02]  /*46b0*/  FMUL.FTZ R51, R14, R51 ;  /* 0x000000330e337220 */ /* 0x000fe40000410000 */
        /* <DEDUP_REMOVED lines=9> */
[----:B------:R-:W-:-:S07]  /*4750*/  MOV R13, R11 ;  /* 0x0000000b000d7202 */ /* 0x000fce0000000f00 */
.L_x_13328:
[----:B------:R-:W-:Y:S05]  /*4760*/  BSYNC B2 ;  /* 0x0000000000027941 */ /* 0x000fea0003800000 */
.L_x_13327:
[----:B------:R-:W-:Y:S01]  /*4770*/  ISETP.GE.AND P4, PT, R86, R87, PT ;  /* 0x000000575600720c */ /* 0x000fe20003f86270 */
[----:B---3--:R3:W-:-:S12]  /*4780*/  ST.E.128 desc[UR42][R80.64], R12 ;  /* 0x0000000c50007985 */ /* 0x0087d8000c101d2a */
[----:B------:R-:W-:-:S05]  /*4790*/  @!P4 IMAD.WIDE R82, R86, 0x2, R82 ;  /* 0x000000025652c825 */ /* 0x000fca00078e0252 */
[----:B----4-:R3:W-:Y:S02]  /*47a0*/  @!P4 ST.E.128 desc[UR42][R82.64], R48 ;  /* 0x000000305200c985 */ /* 0x0107e4000c101d2a */
.L_x_13326:
[----:B------:R-:W-:Y:S05]  /*47b0*/  BSYNC B1 ;  /* 0x0000000000017941 */ /* 0x000fea0003800000 */
.L_x_13325:
[----:B------:R-:W-:-:S03]  /*47c0*/  UMOV UR4, 0xffffffff ;  /* 0xffffffff00047882 */ /* 0x000fc60000000000 */
[----:B------:R-:W-:Y:S05]  /*47d0*/  BRA.DIV UR4, `(.L_x_13329) ;  /* 0x0000012204007947 */ /* 0x000fea000b800000 */
[----:B0-----:R-:W0:Y:S04]  /*47e0*/  SHFL.IDX PT, R85, R85, 0x1, 0x1c1f ;  /* 0x003c1f0055557f89 */ /* 0x001e2800000e0000 */
[----:B------:R-:W4:Y:S02]  /*47f0*/  SHFL.IDX PT, R84, R84, 0x1, 0x1c1f ;  /* 0x003c1f0054547f89 */ /* 0x000f2400000e0000 */
.L_x_13552:
[----:B------:R-:W-:-:S05]  /*4800*/  VIADD R4, R153, 0x60 ;  /* 0x0000006099047836 */ /* 0x000fca0000000000 */
[----:B------:R-:W-:-:S13]  /*4810*/  ISETP.GE.OR P4, PT, R4, R77, P1 ;  /* 0x0000004d0400720c */ /* 0x000fda0000f86670 */
[----:B------:R-:W-:Y:S05]  /*4820*/  @P4 BRA `(.L_x_13312) ;  /* 0x0000000800f44947 */ /* 0x000fea0003800000 */
[----:B------:R-:W5:Y:S01]  /*4830*/  LDL R5, [R1+0x2c] ;  /* 0x00002c0001057983 */ /* 0x000f620000100800 */
[----:B------:R-:W-:Y:S01]  /*4840*/  SEL R91, R60, R91, !P0 ;  /* 0x0000005b3c5b7207 */ /* 0x000fe20004000000 */
[C---:B------:R-:W-:Y:S01]  /*4850*/  VIADD R6, R153.reuse, 0x60 ;  /* 0x0000006099067836 */ /* 0x040fe20000000000 */
[----:B----4-:R-:W-:Y:S01]  /*4860*/  LEA R36, P4, R10, R84, 0x1 ;  /* 0x000000540a247211 */ /* 0x010fe200078808ff */
[----:B------:R-:W-:Y:S01]  /*4870*/  VIADD R7, R153, 0x60 ;  /* 0x0000006099077836 */ /* 0x000fe20000000000 */
[----:B------:R-:W-:Y:S01]  /*4880*/  SHF.R.S32.HI R4, RZ, 0x1f, R91 ;  /* 0x0000001fff047819 */ /* 0x000fe2000001145b */
[----:B------:R-:W-:Y:S01]  /*4890*/  IMAD.SHL.U32 R6, R6, 0x40, RZ ;  /* 0x0000004006067824 */ /* 0x000fe200078e00ff */
[----:B------:R-:W-:Y:S01]  /*48a0*/  BSSY B1, `(.L_x_13330) ;  /* 0x000006a000017945 */ /* 0x000fe20003800000 */
[----:B0-----:R-:W-:Y:S02]  /*48b0*/  LEA.HI.X R37, R10, R85, R8, 0x1, P4 ;  /* 0x000000550a257211 */ /* 0x001fe400020f0c08 */
[----:B------:R-:W-:-:S02]  /*48c0*/  LEA.HI R4, R4, R91, RZ, 0x4 ;  /* 0x0000005b04047211 */ /* 0x000fc400078f20ff */
[----:B------:R-:W-:Y:S02]  /*48d0*/  SHF.L.U32 R7, R7, 0x6, RZ ;  /* 0x0000000607077819 */ /* 0x000fe400000006ff */
[----:B------:R-:W-:Y:S02]  /*48e0*/  LEA.HI.SX32 R4, R4, R31, 0x1c ;  /* 0x0000001f04047211 */ /* 0x000fe400078fe2ff */
[----:B------:R-:W-:Y:S02]  /*48f0*/  LOP3.LUT R6, R6, 0x1c0, RZ, 0xc0, !PT ;  /* 0x000001c006067812 */ /* 0x000fe400078ec0ff */
[----:B------:R-:W-:Y:S01]  /*4900*/  LOP3.LUT R7, R7, 0x1c0, RZ, 0xc0, !PT ;  /* 0x000001c007077812 */ /* 0x000fe200078ec0ff */
[----:B--2---:R-:W-:Y:S01]  /*4910*/  IMAD.SHL.U32 R11, R4, 0x8, RZ ;  /* 0x00000008040b7824 */ /* 0x004fe200078e00ff */
[----:B------:R-:W-:-:S04]  /*4920*/  SHF.R.U32.HI R6, RZ, 0x3, R6 ;  /* 0x00000003ff067819 */ /* 0x000fc80000011606 */
[----:B------:R-:W-:-:S04]  /*4930*/  LOP3.LUT R4, R7, 0x38, R11, 0xf8, !PT ;  /* 0x0000003807047812 */ /* 0x000fc800078ef80b */
[----:B------:R-:W-:-:S05]  /*4940*/  LOP3.LUT R4, R4, R6, RZ, 0x3c, !PT ;  /* 0x0000000604047212 */ /* 0x000fca00078e3cff */
[----:B-----5:R-:W-:Y:S02]  /*4950*/  IMAD.IADD R4, R5, 0x1, R4 ;  /* 0x0000000105047824 */ /* 0x020fe400078e0204 */
[C---:B------:R-:W-:Y:S02]  /*4960*/  IMAD R5, R19.reuse, 0x2000, R0 ;  /* 0x0000200013057824 */ /* 0x040fe400078e0200 */
[----:B------:R-:W-:-:S03]  /*4970*/  IMAD R7, R19, 0x2000, R4 ;  /* 0x0000200013077824 */ /* 0x000fc600078e0204 */
[----:B------:R-:W-:Y:S01]  /*4980*/  LEA R5, R5, R18, 0x1 ;  /* 0x0000001205057211 */ /* 0x000fe200078e08ff */
[----:B---3--:R-:W-:-:S05]  /*4990*/  IMAD R12, R7, 0x2, R18 ;  /* 0x00000002070c7824 */ /* 0x008fca00078e0212 */
[----:B------:R-:W0:Y:S04]  /*49a0*/  LDS.128 R4, [R5+0xe400] ;  /* 0x00e4000005047984 */ /* 0x000e280000000c00 */
[----:B------:R-:W2:Y:S01]  /*49b0*/  LDS.128 R12, [R12+0xe400] ;  /* 0x00e400000c0c7984 */ /* 0x000ea20000000c00 */
[----:B------:R-:W-:Y:S05]  /*49c0*/  @P3 BRA `(.L_x_13331) ;  /* 0x00000004005c3947 */ /* 0x000fea0003800000 */
[----:B------:R-:W-:Y:S01]  /*49d0*/  SHF.R.U64 R38, R42, 0x10, R43 ;  /* 0x000000102a267819 */ /* 0x000fe2000000122b */
[----:B0-----:R-:W-:Y:S01]  /*49e0*/  IMAD.MOV.U32 R42, RZ, RZ, R4 ;  /* 0x000000ffff2a7224 */ /* 0x001fe200078e0004 */
[----:B------:R-:W-:Y:S01]  /*49f0*/  SHF.R.U32.HI R48, RZ, 0x10, R45 ;  /* 0x00000010ff307819 */ /* 0x000fe2000001162d */
[----:B--2---:R-:W-:Y:S01]  /*4a00*/  IMAD.MOV.U32 R4, RZ, RZ, R13 ;  /* 0x000000ffff047224 */ /* 0x004fe200078e000d */
[--C-:B------:R-:W-:Y:S02]  /*4a10*/  SHF.R.U64 R39, R40, 0x10, R41.reuse ;  /* 0x0000001028277819 */ /* 0x100fe40000001229 */
[----:B------:R-:W-:Y:S01]  /*4a20*/  SHF.R.U32.HI R50, RZ, 0x10, R41 ;  /* 0x00000010ff327819 */ /* 0x000fe20000011629 */
[----:B------:R-:W-:Y:S01]  /*4a30*/  HADD2.F32 R48, -RZ, R48.H0_H0 ;  /* 0x20000030ff307230 */ /* 0x000fe20000004100 */
[----:B------:R-:W-:Y:S01]  /*4a40*/  SHF.R.U64 R41, R44, 0x10, R45 ;  /* 0x000000102c297819 */ /* 0x000fe2000000122d */
[----:B------:R-:W-:Y:S01]  /*4a50*/  IMAD.MOV.U32 R44, RZ, RZ, R15 ;  /* 0x000000ffff2c7224 */ /* 0x000fe200078e000f */
[----:B------:R-:W-:Y:S01]  /*4a60*/  SHF.R.U32.HI R51, RZ, 0x10, R43 ;  /* 0x00000010ff337819 */ /* 0x000fe2000001162b */
[----:B------:R-:W-:Y:S01]  /*4a70*/  IMAD.MOV.U32 R43, RZ, RZ, R12 ;  /* 0x000000ffff2b7224 */ /* 0x000fe200078e000c */
[----:B------:R-:W-:Y:S01]  /*4a80*/  MOV R13, R7 ;  /* 0x00000007000d7202 */ /* 0x000fe20000000f00 */
[--C-:B------:R-:W-:Y:S01]  /*4a90*/  HADD2.F32 R45, -RZ, R93.reuse.H1_H1 ;  /* 0x3000005dff2d7230 */ /* 0x100fe20000004100 */
[--C-:B------:R-:W-:Y:S01]  /*4aa0*/  SHF.R.U64 R40, R46, 0x10, R47.reuse ;  /* 0x000000102e287819 */ /* 0x100fe2000000122f */
[----:B------:R-:W-:Y:S01]  /*4ab0*/  HADD2.F32 R93, -RZ, R93.H0_H0 ;  /* 0x2000005dff5d7230 */ /* 0x000fe20000004100 */
[----:B------:R-:W-:Y:S01]  /*4ac0*/  SHF.R.U32.HI R49, RZ, 0x10, R47 ;  /* 0x00000010ff317819 */ /* 0x000fe2000001162f */
[----:B------:R-:W-:-:S02]  /*4ad0*/  HADD2.F32 R12, -RZ, R4.H0_H0 ;  /* 0x20000004ff0c7230 */ /* 0x000fc40000004100 */
[----:B------:R-:W-:Y:S02]  /*4ae0*/  HADD2.F32 R15, -RZ, R4.H1_H1 ;  /* 0x30000004ff0f7230 */ /* 0x000fe40000004100 */
[--C-:B------:R-:W-:Y:S02]  /*4af0*/  HADD2.F32 R4, -RZ, R5.reuse.H0_H0 ;  /* 0x20000005ff047230 */ /* 0x100fe40000004100 */
        /* <DEDUP_REMOVED lines=8> */
[----:B------:R-:W-:-:S02]  /*4b80*/  HADD2.F32 R45, -RZ, R44.H0_H0 ;  /* 0x2000002cff2d7230 */ /* 0x000fc40000004100 */
[-C--:B------:R-:W-:Y:S01]  /*4b90*/  FFMA.FTZ R12, R15, R46.reuse, R48 ;  /* 0x0000002e0f0c7223 */ /* 0x080fe20000010030 */
[--C-:B------:R-:W-:Y:S02]  /*4ba0*/  HADD2.F32 R48, -RZ, R92.reuse.H1_H1 ;  /* 0x3000005cff307230 */ /* 0x100fe40000004100 */
[----:B------:R-:W-:Y:S01]  /*4bb0*/  FFMA.FTZ R7, R7, R46, -R50 ;  /* 0x0000002e07077223 */ /* 0x000fe20000010832 */
[----:B------:R-:W-:Y:S02]  /*4bc0*/  HADD2.F32 R92, -RZ, R92.H0_H0 ;  /* 0x2000005cff5c7230 */ /* 0x000fe40000004100 */
[----:B------:R-:W-:Y:S02]  /*4bd0*/  HADD2.F32 R15, -RZ, R13.H0_H0 ;  /* 0x2000000dff0f7230 */ /* 0x000fe40000004100 */
[----:B------:R-:W-:Y:S02]  /*4be0*/  HADD2.F32 R46, -RZ, R44.H1_H1 ;  /* 0x3000002cff2e7230 */ /* 0x000fe40000004100 */
[----:B------:R-:W-:Y:S01]  /*4bf0*/  FMUL.FTZ R50, R45, R92 ;  /* 0x0000005c2d327220 */ /* 0x000fe20000410000 */
[----:B------:R-:W-:-:S02]  /*4c00*/  HADD2.F32 R49, -RZ, R49.H0_H0 ;  /* 0x20000031ff317230 */ /* 0x000fc40000004100 */
[C---:B------:R-:W-:Y:S01]  /*4c10*/  FMUL.FTZ R92, R15.reuse, R92 ;  /* 0x0000005c0f5c7220 */ /* 0x040fe20000410000 */
[----:B------:R-:W-:Y:S02]  /*4c20*/  HADD2.F32 R44, -RZ, R13.H1_H1 ;  /* 0x3000000dff2c7230 */ /* 0x000fe40000004100 */
[-C--:B------:R-:W-:Y:S01]  /*4c30*/  FFMA.FTZ R13, R15, R48.reuse, -R50 ;  /* 0x000000300f0d7223 */ /* 0x080fe20000010832 */
[----:B------:R-:W-:Y:S02]  /*4c40*/  HADD2.F32 R47, -RZ, R51.H0_H0 ;  /* 0x20000033ff2f7230 */ /* 0x000fe40000004100 */
[-C--:B------:R-:W-:Y:S01]  /*4c50*/  FMUL.FTZ R51, R46, R49.reuse ;  /* 0x000000312e337220 */ /* 0x080fe20000410000 */
[----:B------:R-:W-:Y:S01]  /*4c60*/  FFMA.FTZ R92, R45, R48, R92 ;  /* 0x000000302d5c7223 */ /* 0x000fe2000001005c */
[C---:B------:R-:W-:Y:S01]  /*4c70*/  FMUL.FTZ R49, R44.reuse, R49 ;  /* 0x000000312c317220 */ /* 0x040fe20000410000 */
[----:B------:R-:W-:Y:S02]  /*4c80*/  HADD2.F32 R45, -RZ, R41.H0_H0 ;  /* 0x20000029ff2d7230 */ /* 0x000fe40000004100 */
[----:B------:R-:W-:Y:S01]  /*4c90*/  FFMA.FTZ R80, R44, R47, -R51 ;  /* 0x0000002f2c507223 */ /* 0x000fe20000010833 */
[----:B------:R-:W-:-:S02]  /*4ca0*/  HADD2.F32 R41, -RZ, R43.H0_H0 ;  /* 0x2000002bff297230 */ /* 0x000fc40000004100 */
[----:B------:R-:W-:Y:S01]  /*4cb0*/  FFMA.FTZ R51, R46, R47, R49 ;  /* 0x0000002f2e337223 */ /* 0x000fe20000010031 */
[--C-:B------:R-:W-:Y:S01]  /*4cc0*/  HADD2.F32 R15, -RZ, R42.reuse.H0_H0 ;  /* 0x2000002aff0f7230 */ /* 0x100fe20000004100 */
[----:B------:R-:W-:Y:S01]  /*4cd0*/  F2FP.F16.F32.PACK_AB R7, R7, R4 ;  /* 0x000000040707723e */ /* 0x000fe200000000ff */
[----:B------:R-:W-:Y:S01]  /*4ce0*/  HADD2.F32 R43, -RZ, R43.H1_H1 ;  /* 0x3000002bff2b7230 */ /* 0x000fe20000004100 */
[----:B------:R-:W-:Y:S01]  /*4cf0*/  F2FP.F16.F32.PACK_AB R80, R80, R13 ;  /* 0x0000000d5050723e */ /* 0x000fe200000000ff */
[----:B------:R-:W-:Y:S01]  /*4d00*/  HADD2.F32 R42, -RZ, R42.H1_H1 ;  /* 0x3000002aff2a7230 */ /* 0x000fe20000004100 */
[----:B------:R-:W-:Y:S01]  /*4d10*/  F2FP.F16.F32.PACK_AB R13, R12, R5 ;  /* 0x000000050c0d723e */ /* 0x000fe200000000ff */
[----:B------:R-:W-:Y:S02]  /*4d20*/  HADD2.F32 R46, -RZ, R90.H1_H1 ;  /* 0x3000005aff2e7230 */ /* 0x000fe40000004100 */
[----:B------:R-:W-:Y:S01]  /*4d30*/  FMUL.FTZ R47, R43, R45 ;  /* 0x0000002d2b2f7220 */ /* 0x000fe20000410000 */
[----:B------:R-:W-:-:S02]  /*4d40*/  HADD2.F32 R39, -RZ, R39.H0_H0 ;  /* 0x20000027ff277230 */ /* 0x000fc40000004100 */
[C---:B------:R-:W-:Y:S01]  /*4d50*/  FMUL.FTZ R50, R42.reuse, R45 ;  /* 0x0000002d2a327220 */ /* 0x040fe20000410000 */
[----:B------:R-:W-:Y:S02]  /*4d60*/  HADD2.F32 R44, -RZ, R88.H0_H0 ;  /* 0x20000058ff2c7230 */ /* 0x000fe40000004100 */
[-C--:B------:R-:W-:Y:S01]  /*4d70*/  FMUL.FTZ R48, R41, R46.reuse ;  /* 0x0000002e29307220 */ /* 0x080fe20000410000 */
[----:B------:R-:W-:Y:S01]  /*4d80*/  FMUL.FTZ R46, R15, R46 ;  /* 0x0000002e0f2e7220 */ /* 0x000fe20000410000 */
[-C--:B------:R-:W-:Y:S01]  /*4d90*/  FFMA.FTZ R47, R42, R39.reuse, -R47 ;  /* 0x000000272a2f7223 */ /* 0x080fe2000001082f */
[----:B------:R-:W-:Y:S01]  /*4da0*/  FFMA.FTZ R45, R43, R39, R50 ;  /* 0x000000272b2d7223 */ /* 0x000fe20000010032 */
[-C--:B------:R-:W-:Y:S01]  /*4db0*/  FFMA.FTZ R48, R15, R44.reuse, -R48 ;  /* 0x0000002c0f307223 */ /* 0x080fe20000010830 */
[----:B------:R-:W-:Y:S02]  /*4dc0*/  HADD2.F32 R39, -RZ, R14.H0_H0 ;  /* 0x2000000eff277230 */ /* 0x000fe40000004100 */
[----:B------:R-:W-:Y:S01]  /*4dd0*/  FFMA.FTZ R46, R41, R44, R46 ;  /* 0x0000002c292e7223 */ /* 0x000fe2000001002e */
[----:B------:R-:W-:-:S02]  /*4de0*/  HADD2.F32 R90, -RZ, R90.H0_H0 ;  /* 0x2000005aff5a7230 */ /* 0x000fc40000004100 */
[----:B------:R-:W-:Y:S01]  /*4df0*/  HADD2.F32 R43, -RZ, R40.H0_H0 ;  /* 0x20000028ff2b7230 */ /* 0x000fe20000004100 */
[----:B------:R-:W-:Y:S01]  /*4e00*/  F2FP.F16.F32.PACK_AB R4, R47, R48 ;  /* 0x000000302f04723e */ /* 0x000fe200000000ff */
[----:B------:R-:W-:Y:S01]  /*4e10*/  HADD2.F32 R15, -RZ, R6.H0_H0 ;  /* 0x20000006ff0f7230 */ /* 0x000fe20000004100 */
[----:B------:R-:W-:Y:S01]  /*4e20*/  F2FP.F16.F32.PACK_AB R12, R45, R46 ;  /* 0x0000002e2d0c723e */ /* 0x000fe200000000ff */
[----:B------:R-:W-:Y:S02]  /*4e30*/  HADD2.F32 R14, -RZ, R14.H1_H1 ;  /* 0x3000000eff0e7230 */ /* 0x000fe40000004100 */
[----:B------:R-:W-:Y:S02]  /*4e40*/  HADD2.F32 R6, -RZ, R6.H1_H1 ;  /* 0x30000006ff067230 */ /* 0x000fe40000004100 */
[----:B------:R-:W-:Y:S02]  /*4e50*/  HADD2.F32 R41, -RZ, R38.H0_H0 ;  /* 0x20000026ff297230 */ /* 0x000fe40000004100 */
[----:B------:R-:W-:Y:S01]  /*4e60*/  FMUL.FTZ R38, R39, R90 ;  /* 0x0000005a27267220 */ /* 0x000fe20000410000 */
[----:B------:R-:W-:-:S02]  /*4e70*/  HADD2.F32 R88, -RZ, R88.H1_H1 ;  /* 0x30000058ff587230 */ /* 0x000fc40000004100 */
[-C--:B------:R-:W-:Y:S01]  /*4e80*/  FMUL.FTZ R49, R14, R43.reuse ;  /* 0x0000002b0e317220 */ /* 0x080fe20000410000 */
[C---:B------:R-:W-:Y:S01]  /*4e90*/  FMUL.FTZ R90, R15.reuse, R90 ;  /* 0x0000005a0f5a7220 */ /* 0x040fe20000410000 */
[C---:B------:R-:W-:Y:S01]  /*4ea0*/  FMUL.FTZ R43, R6.reuse, R43 ;  /* 0x0000002b062b7220 */ /* 0x040fe20000410000 */
[----:B------:R-:W-:Y:S02]  /*4eb0*/  IMAD.MOV.U32 R5, RZ, RZ, R7 ;  /* 0x000000ffff057224 */ /* 0x000fe400078e0007 */
[-C--:B------:R-:W-:Y:S01]  /*4ec0*/  FFMA.FTZ R38, R15, R88.reuse, -R38 ;  /* 0x000000580f267223 */ /* 0x080fe20000010826 */
[----:B------:R-:W-:Y:S01]  /*4ed0*/  FFMA.FTZ R90, R39, R88, R90 ;  /* 0x00000058275a7223 */ /* 0x000fe2000001005a */
[-C--:B------:R-:W-:Y:S01]  /*4ee0*/  FFMA.FTZ R49, R6, R41.reuse, -R49 ;  /* 0x0000002906317223 */ /* 0x080fe20000010831 */
[----:B------:R-:W-:Y:S01]  /*4ef0*/  FFMA.FTZ R43, R14, R41, R43 ;  /* 0x000000290e2b7223 */ /* 0x000fe2000001002b */
[----:B------:R-:W-:Y:S01]  /*4f00*/  F2FP.F16.F32.PACK_AB R15, R51, R92 ;  /* 0x0000005c330f723e */ /* 0x000fe200000000ff */
[----:B------:R-:W-:-:S02]  /*4f10*/  IMAD.MOV.U32 R7, RZ, RZ, R80 ;  /* 0x000000ffff077224 */ /* 0x000fc400078e0050 */
[----:B------:R-:W-:Y:S02]  /*4f20*/  F2FP.F16.F32.PACK_AB R6, R49, R38 ;  /* 0x000000263106723e */ /* 0x000fe400000000ff */
[----:B------:R-:W-:-:S07]  /*4f30*/  F2FP.F16.F32.PACK_AB R14, R43, R90 ;  /* 0x0000005a2b0e723e */ /* 0x000fce00000000ff */
.L_x_13331:
[----:B------:R-:W-:Y:S05]  /*4f40*/  BSYNC B1 ;  /* 0x0000000000017941 */ /* 0x000fea0003800000 */
.L_x_13330:
[----:B------:R-:W-:Y:S01]  /*4f50*/  ISETP.GE.AND P3, PT, R11, R87, PT ;  /* 0x000000570b00720c */ /* 0x000fe20003f66270 */
[----:B0-----:R0:W-:Y:S02]  /*4f60*/  ST.E.128 desc[UR42][R36.64], R4 ;  /* 0x0000000424007985 */ /* 0x0011e4000c101d2a */
[----:B0-----:R-:W-:Y:S01]  /*4f70*/  IMAD.MOV.U32 R4, RZ, RZ, R84 ;  /* 0x000000ffff047224 */ /* 0x001fe200078e0054 */
[----:B------:R-:W-:-:S09]  /*4f80*/  MOV R5, R85 ;  /* 0x0000005500057202 */ /* 0x000fd20000000f00 */
[----:B------:R-:W-:Y:S05]  /*4f90*/  @P3 BRA `(.L_x_13312) ;  /* 0x0000000400183947 */ /* 0x000fea0003800000 */
[----:B------:R-:W-:-:S05]  /*4fa0*/  IMAD.WIDE R4, R11, 0x2, R4 ;  /* 0x000000020b047825 */ /* 0x000fca00078e0204 */
[----:B--2---:R0:W-:Y:S01]  /*4fb0*/  ST.E.128 desc[UR42][R4.64], R12 ;  /* 0x0000000c04007985 */ /* 0x0041e2000c101d2a */
[----:B------:R-:W-:Y:S05]  /*4fc0*/  BRA `(.L_x_13312) ;  /* 0x00000004000c7947 */ /* 0x000fea0003800000 */
.L_x_13293:
[----:B------:R-:W-:-:S06]  /*4fd0*/  UISETP.NE.AND UP0, UPT, UR39, 0x3, UPT ;  /* 0x000000032700788c */ /* 0x000fcc000bf05270 */
[----:B------:R-:W-:-:S13]  /*4fe0*/  PLOP3.LUT P5, PT, PT, PT, UP0, 0x80, 0x0 ;  /* 0x000000000000781c */ /* 0x000fda0003faf008 */
[----:B------:R-:W-:Y:S05]  /*4ff0*/  @!P5 BRA `(.L_x_13332) ;  /* 0x000000000004d947 */ /* 0x000fea0003800000 */
[----:B------:R-:W-:Y:S01]  /*5000*/  BPT.TRAP 0x1 ;  /* 0x000000040000795c */ /* 0x000fe20000300000 */
.L_x_13332:
[----:B------:R-:W-:Y:S01]  /*5010*/  IMAD R70, R19, 0x8, R18 ;  /* 0x0000000813467824 */ /* 0x000fe200078e0212 */
[----:B------:R-:W-:Y:S01]  /*5020*/  SHF.L.U32 R79, R155, 0x1f, RZ ;  /* 0x0000001f9b4f7819 */ /* 0x000fe200000006ff */
[----:B------:R-:W-:Y:S01]  /*5030*/  BSSY B1, `(.L_x_13333) ;  /* 0x0000004000017945 */ /* 0x000fe20003800000 */
[----:B------:R-:W-:Y:S02]  /*5040*/  SHF.R.S32.HI R75, RZ, 0x1f, R74 ;  /* 0x0000001fff4b7819 */ /* 0x000fe4000001144a */
[----:B------:R-:W0:Y:S02]  /*5050*/  SYNCS.PHASECHK.TRANS64.TRYWAIT P3, [R70+URZ+0x16890], R79 ;  /* 0x0168904f460075a7 */ /* 0x000e24000806017f */
[----:B0-----:R-:W-:Y:S05]  /*5060*/  @!P3 BRA `(.L_x_13334) ;  /* 0x000001180028b947 */ /* 0x001fea0003800000 */
.L_x_13553:
[----:B------:R-:W-:Y:S05]  /*5070*/  BSYNC B1 ;  /* 0x0000000000017941 */ /* 0x000fea0003800000 */
.L_x_13333:
        /* <DEDUP_REMOVED lines=25> */
.L_x_13557:
[----:B------:R-:W-:Y:S04]  /*5210*/  BSSY B1, `(.L_x_13336) ;  /* 0x000000d000017945 */ /* 0x000fe80003800000 */
[----:B------:R-:W-:Y:S05]  /*5220*/  @!P3 BRA `(.L_x_13337) ;  /* 0x00000000002cb947 */ /* 0x000fea0003800000 */
[----:B------:R-:W-:Y:S02]  /*5230*/  ULDC UR4, c[0x0][0x2f4] ;  /* 0x0000bd0000047ab9 */ /* 0x000fe40000000800 */
[----:B------:R-:W-:-:S13]  /*5240*/  ISETP.GE.AND P3, PT, R16, UR4, PT ;  /* 0x0000000410007c0c */ /* 0x000fda000bf66270 */
[----:B---3--:R-:W-:-:S04]  /*5250*/  @!P3 LEA R14, P4, R16, R7, 0x1 ;  /* 0x00000007100eb211 */ /* 0x008fc800078808ff */
[----:B--2---:R-:W-:Y:S02]  /*5260*/  @!P3 LEA.HI.X R15, R16, R5, R17, 0x1, P4 ;  /* 0x00000005100fb211 */ /* 0x004fe400020f0c11 */
[----:B------:R-:W-:-:S13]  /*5270*/  ISETP.GE.AND P4, PT, R2, UR4, PT ;  /* 0x0000000402007c0c */ /* 0x000fda000bf86270 */
[----:B------:R-:W-:-:S04]  /*5280*/  @!P4 LEA R12, P6, R2, R7, 0x1 ;  /* 0x00000007020cc211 */ /* 0x000fc800078c08ff */
[----:B------:R-:W-:Y:S02]  /*5290*/  @!P4 LEA.HI.X R13, R2, R5, R154, 0x1, P6 ;  /* 0x00000005020dc211 */ /* 0x000fe400030f0c9a */
[----:B------:R-:W2:Y:S04]  /*52a0*/  @!P3 LDS.128 R4, [R72+0xe000] ;  /* 0x00e000004804b984 */ /* 0x000ea80000000c00 */
[----:B--2---:R-:W-:Y:S04]  /*52b0*/  @!P3 ST.E.128 desc[UR42][R14.64], R4 ;  /* 0x000000040e00b985 */ /* 0x004fe8000c101d2a */
[----:B------:R-:W2:Y:S04]  /*52c0*/  @!P4 LDS.128 R4, [R71+0xe000] ;  /* 0x00e000004704c984 */ /* 0x000ea80000000c00 */
[----:B--2---:R4:W-:Y:S02]  /*52d0*/  @!P4 ST.E.128 desc[UR42][R12.64], R4 ;  /* 0x000000040c00c985 */ /* 0x0049e4000c101d2a */
.L_x_13337:
[----:B------:R-:W-:Y:S05]  /*52e0*/  BSYNC B1 ;  /* 0x0000000000017941 */ /* 0x000fea0003800000 */
.L_x_13336:
[----:B------:R-:W-:-:S03]  /*52f0*/  UMOV UR4, 0xffffffff ;  /* 0xffffffff00047882 */ /* 0x000fc60000000000 */
[----:B------:R-:W-:Y:S05]  /*5300*/  BRA.DIV UR4, `(.L_x_13338) ;  /* 0x0000011604e07947 */ /* 0x000fea000b800000 */
[----:B--2-4-:R2:W4:Y:S04]  /*5310*/  SHFL.IDX PT, R5, R37, 0x1, 0x1c1f ;  /* 0x003c1f0025057f89 */ /* 0x01452800000e0000 */
[----:B---3--:R2:W3:Y:S02]  /*5320*/  SHFL.IDX PT, R7, R36, 0x1, 0x1c1f ;  /* 0x003c1f0024077f89 */ /* 0x0084e400000e0000 */
.L_x_13561:
[----:B------:R-:W-:-:S13]  /*5330*/  ISETP.GE.AND P3, PT, R38, 0x61, PT ;  /* 0x000000612600780c */ /* 0x000fda0003f66270 */
[----:B------:R-:W-:Y:S05]  /*5340*/  @!P3 BRA `(.L_x_13312) ;  /* 0x00000000002cb947 */ /* 0x000fea0003800000 */
[----:B------:R-:W-:Y:S02]  /*5350*/  ULDC UR4, c[0x0][0x2f4] ;  /* 0x0000bd0000047ab9 */ /* 0x000fe40000000800 */
[----:B------:R-:W-:-:S13]  /*5360*/  ISETP.GE.AND P3, PT, R16, UR4, PT ;  /* 0x0000000410007c0c */ /* 0x000fda000bf66270 */
[----:B---3--:R-:W-:-:S04]  /*5370*/  @!P3 LEA R14, P4, R16, R7, 0x1 ;  /* 0x00000007100eb211 */ /* 0x008fc800078808ff */
[----:B----4-:R-:W-:Y:S02]  /*5380*/  @!P3 LEA.HI.X R15, R16, R5, R17, 0x1, P4 ;  /* 0x00000005100fb211 */ /* 0x010fe400020f0c11 */
[----:B------:R-:W-:-:S13]  /*5390*/  ISETP.GE.AND P4, PT, R2, UR4, PT ;  /* 0x0000000402007c0c */ /* 0x000fda000bf86270 */
[----:B------:R-:W-:-:S04]  /*53a0*/  @!P4 LEA R12, P6, R2, R7, 0x1 ;  /* 0x00000007020cc211 */ /* 0x000fc800078c08ff */
[----:B------:R-:W-:Y:S02]  /*53b0*/  @!P4 LEA.HI.X R13, R2, R5, R154, 0x1, P6 ;  /* 0x00000005020dc211 */ /* 0x000fe400030f0c9a */
[----:B------:R-:W3:Y:S04]  /*53c0*/  @!P3 LDS.128 R4, [R72+0x11000] ;  /* 0x011000004804b984 */ /* 0x000ee80000000c00 */
[----:B---3--:R-:W-:Y:S04]  /*53d0*/  @!P3 ST.E.128 desc[UR42][R14.64], R4 ;  /* 0x000000040e00b985 */ /* 0x008fe8000c101d2a */
[----:B------:R-:W3:Y:S04]  /*53e0*/  @!P4 LDS.128 R4, [R71+0x11000] ;  /* 0x011000004704c984 */ /* 0x000ee80000000c00 */
[----:B---3--:R3:W-:Y:S02]  /*53f0*/  @!P4 ST.E.128 desc[UR42][R12.64], R4 ;  /* 0x000000040c00c985 */ /* 0x0087e4000c101d2a */
.L_x_13312:
[----:B------:R-:W-:Y:S05]  /*5400*/  BSYNC B0 ;  /* 0x0000000000007941 */ /* 0x000fea0003800000 */
.L_x_13292:
[----:B0--34-:R-:W0:Y:S01]  /*5410*/  S2R R4, SR_TID.X ;  /* 0x0000000000047919 */ /* 0x019e220000002100 */
        /* <DEDUP_REMOVED lines=8> */
[----:B---3--:R3:W-:Y:S01]  /*54a0*/  BAR.SYNC.DEFER_BLOCKING R78, 0x80 ;  /* 0x0002004e0000751d */ /* 0x0087e20000010000 */
[----:B0-----:R-:W-:-:S13]  /*54b0*/  LOP3.LUT P3, RZ, R4, 0x7f, RZ, 0xc0, !PT ;  /* 0x0000007f04ff7812 */ /* 0x001fda000786c0ff */
[----:B------:R-:W-:-:S04]  /*54c0*/  @!P3 IADD3 R4, R70, 0x168a0, RZ ;  /* 0x000168a04604b810 */ /* 0x000fc80007ffe0ff */
[----:B------:R-:W-:-:S04]  /*54d0*/  @!P3 PRMT R4, RZ, 0x654, R4 ;  /* 0x00000654ff04b816 */ /* 0x000fc80000000004 */
[----:B------:R3:W-:Y:S01]  /*54e0*/  @!P3 SYNCS.ARRIVE.TRANS64.RED.A1T0 RZ, [R4+URZ], RZ ;  /* 0x000000ff04ffb9a7 */ /* 0x0007e2000810043f */
[----:B------:R-:W-:Y:S05]  /*54f0*/  @!P5 BRA `(.L_x_13340) ;  /* 0x000000000004d947 */ /* 0x000fea0003800000 */
[----:B------:R-:W-:Y:S01]  /*5500*/  BPT.TRAP 0x1 ;  /* 0x000000040000795c */ /* 0x000fe20000300000 */
.L_x_13340:
[----:B------:R-:W-:Y:S05]  /*5510*/  BSYNC B0 ;  /* 0x0000000000007941 */ /* 0x000fea0003800000 */
.L_x_13339:
[----:B------:R-:W0:Y:S01]  /*5520*/  SYNCS.PHASECHK.TRANS64.TRYWAIT P4, [R70+URZ+0x168b0], R79 ;  /* 0x0168b04f460075a7 */ /* 0x000e22000808017f */
[----:B------:R-:W-:Y:S01]  /*5530*/  ULDC UR40, c[0x0][0x2f4] ;  /* 0x0000bd0000287ab9 */ /* 0x000fe20000000800 */
[----:B------:R-:W-:Y:S04]  /*5540*/  BSSY B0, `(.L_x_13341) ;  /* 0x0000002000007945 */ /* 0x000fe80003800000 */
[----:B0-----:R-:W-:Y:S05]  /*5550*/  @!P4 BRA `(.L_x_13342) ;  /* 0x000001140098c947 */ /* 0x001fea0003800000 */
.L_x_13562:
[----:B------:R-:W-:Y:S05]  /*5560*/  BSYNC B0 ;  /* 0x0000000000007941 */ /* 0x000fea0003800000 */
.L_x_13341:
[----:B------:R-:W-:Y:S01]  /*5570*/  ULDC.64 UR4, c[0x0][0x328] ;  /* 0x0000ca0000047ab9 */ /* 0x000fe20000000a00 */
[----:B------:R-:W-:Y:S01]  /*5580*/  ULDC.64 UR6, c[0x0][0x318] ;  /* 0x0000c60000067ab9 */ /* 0x000fe20000000a00 */
[----:B------:R-:W-:Y:S01]  /*5590*/  IMAD R75, R75, UR4, RZ ;  /* 0x000000044b4b7c24 */ /* 0x000fe2000f8e02ff */
[----:B------:R-:W-:Y:S01]  /*55a0*/  BSSY B0, `(.L_x_13343) ;  /* 0x000001d000007945 */ /* 0x000fe20003800000 */
[----:B---3--:R-:W-:-:S04]  /*55b0*/  IMAD.WIDE.U32 R4, R74, UR4, RZ ;  /* 0x000000044a047c25 */ /* 0x008fc8000f8e00ff */
        /* <DEDUP_REMOVED lines=11> */
[----:B--2---:R-:W-:-:S04]  /*5670*/  LEA R11, P4, R4, UR6, 0x1 ;  /* 0x00000006040b7c11 */ /* 0x004fc8000f8808ff */
[----:B-1----:R-:W-:Y:S01]  /*5680*/  LEA.HI.X R36, R4, UR7, R5, 0x1, P4 ;  /* 0x0000000704247c11 */ /* 0x002fe2000a0f0c05 */
[----:B------:R1:W2:Y:S01]  /*5690*/  SHFL.IDX PT, R13, R11, RZ, 0x1c1f ;  /* 0x001c1fff0b0d7589 */ /* 0x0002a200000e0000 */
[----:B------:R-:W-:-:S03]  /*56a0*/  ISETP.GE.AND P4, PT, R77, 0x1, PT ;  /* 0x000000014d00780c */ /* 0x000fc60003f86270 */
[----:B------:R1:W3:Y:S10]  /*56b0*/  SHFL.IDX PT, R5, R36, RZ, 0x1c1f ;  /* 0x001c1fff24057589 */ /* 0x0002f400000e0000 */
[----:B-1----:R-:W-:Y:S05]  /*56c0*/  @!P4 BRA `(.L_x_13344) ;  /* 0x000000000028c947 */ /* 0x002fea0003800000 */
[----:B------:R-:W-:-:S13]  /*56d0*/  ISETP.GE.AND P4, PT, R16, UR40, PT ;  /* 0x0000002810007c0c */ /* 0x000fda000bf86270 */
[----:B--2---:R-:W-:-:S04]  /*56e0*/  @!P4 LEA R14, P5, R16, R13, 0x1 ;  /* 0x0000000d100ec211 */ /* 0x004fc800078a08ff */
[----:B---3--:R-:W-:Y:S02]  /*56f0*/  @!P4 LEA.HI.X R15, R16, R5, R17, 0x1, P5 ;  /* 0x00000005100fc211 */ /* 0x008fe400028f0c11 */
[----:B------:R-:W-:-:S13]  /*5700*/  ISETP.GE.AND P5, PT, R2, UR40, PT ;  /* 0x0000002802007c0c */ /* 0x000fda000bfa6270 */
[----:B------:R-:W-:-:S04]  /*5710*/  @!P5 LEA R12, P6, R2, R13, 0x1 ;  /* 0x0000000d020cd211 */ /* 0x000fc800078c08ff */
[----:B------:R-:W-:Y:S02]  /*5720*/  @!P5 LEA.HI.X R13, R2, R5, R154, 0x1, P6 ;  /* 0x00000005020dd211 */ /* 0x000fe400030f0c9a */
[----:B------:R-:W1:Y:S04]  /*5730*/  @!P4 LDS.128 R4, [R72] ;  /* 0x000000004804c984 */ /* 0x000e680000000c00 */
[----:B-1----:R-:W-:Y:S04]  /*5740*/  @!P4 ST.E.128 desc[UR42][R14.64], R4 ;  /* 0x000000040e00c985 */ /* 0x002fe8000c101d2a */
[----:B------:R-:W1:Y:S04]  /*5750*/  @!P5 LDS.128 R4, [R71] ;  /* 0x000000004704d984 */ /* 0x000e680000000c00 */
[----:B-1----:R1:W-:Y:S02]  /*5760*/  @!P5 ST.E.128 desc[UR42][R12.64], R4 ;  /* 0x000000040c00d985 */ /* 0x0023e4000c101d2a */
.L_x_13344:
[----:B------:R-:W-:Y:S05]  /*5770*/  BSYNC B0 ;  /* 0x0000000000007941 */ /* 0x000fea0003800000 */
.L_x_13343:
[----:B------:R-:W-:Y:S01]  /*5780*/  ISETP.GE.AND P4, PT, R77, 0x61, PT ;  /* 0x000000614d00780c */ /* 0x000fe20003f86270 */
[----:B-1-3--:R1:W3:Y:S01]  /*5790*/  SHFL.IDX PT, R5, R36, 0x1, 0x1c1f ;  /* 0x003c1f0024057f89 */ /* 0x00a2e200000e0000 */
[----:B------:R-:W-:Y:S03]  /*57a0*/  BSSY B0, `(.L_x_13345) ;  /* 0x000000d000007945 */ /* 0x000fe60003800000 */
[----:B------:R-:W4:Y:S08]  /*57b0*/  SHFL.IDX PT, R11, R11, 0x1, 0x1c1f ;  /* 0x003c1f000b0b7f89 */ /* 0x000f3000000e0000 */
[----:B-1----:R-:W-:Y:S05]  /*57c0*/  @!P4 BRA `(.L_x_13346) ;  /* 0x000000000028c947 */ /* 0x002fea0003800000 */
[----:B------:R-:W-:-:S13]  /*57d0*/  ISETP.GE.AND P4, PT, R16, UR40, PT ;  /* 0x0000002810007c0c */ /* 0x000fda000bf86270 */
[----:B----4-:R-:W-:-:S04]  /*57e0*/  @!P4 LEA R14, P5, R16, R11, 0x1 ;  /* 0x0000000b100ec211 */ /* 0x010fc800078a08ff */
[----:B---3--:R-:W-:Y:S02]  /*57f0*/  @!P4 LEA.HI.X R15, R16, R5, R17, 0x1, P5 ;  /* 0x00000005100fc211 */ /* 0x008fe400028f0c11 */
[----:B------:R-:W-:-:S13]  /*5800*/  ISETP.GE.AND P5, PT, R2, UR40, PT ;  /* 0x0000002802007c0c */ /* 0x000fda000bfa6270 */
[----:B------:R-:W-:-:S04]  /*5810*/  @!P5 LEA R12, P6, R2, R11, 0x1 ;  /* 0x0000000b020cd211 */ /* 0x000fc800078c08ff */
[----:B--2---:R-:W-:Y:S02]  /*5820*/  @!P5 LEA.HI.X R13, R2, R5, R154, 0x1, P6 ;  /* 0x00000005020dd211 */ /* 0x004fe400030f0c9a */
[----:B------:R-:W1:Y:S04]  /*5830*/  @!P4 LDS.128 R4, [R72+0x3000] ;  /* 0x003000004804c984 */ /* 0x000e680000000c00 */
[----:B-1----:R-:W-:Y:S04]  /*5840*/  @!P4 ST.E.128 desc[UR42][R14.64], R4 ;  /* 0x000000040e00c985 */ /* 0x002fe8000c101d2a */
[----:B------:R-:W1:Y:S04]  /*5850*/  @!P5 LDS.128 R4, [R71+0x3000] ;  /* 0x003000004704d984 */ /* 0x000e680000000c00 */
[----:B-1----:R1:W-:Y:S02]  /*5860*/  @!P5 ST.E.128 desc[UR42][R12.64], R4 ;  /* 0x000000040c00d985 */ /* 0x0023e4000c101d2a */
.L_x_13346:
[----:B------:R-:W-:Y:S05]  /*5870*/  BSYNC B0 ;  /* 0x0000000000007941 */ /* 0x000fea0003800000 */
.L_x_13345:
[----:B-1----:R-:W5:Y:S01]  /*5880*/  LDL R4, [R1] ;  /* 0x0000000001047983 */ /* 0x002f620000100800 */
[----:B0-----:R-:W-:Y:S01]  /*5890*/  @!P3 VIADD R70, R70, 0x168c0 ;  /* 0x000168c04646b836 */ /* 0x001fe20000000000 */
[----:B------:R-:W-:Y:S01]  /*58a0*/  IADD3 R19, R19, 0x1, RZ ;  /* 0x0000000113137810 */ /* 0x000fe20007ffe0ff */
[----:B------:R-:W-:Y:S01]  /*58b0*/  @!PT LDS RZ, [RZ] ;  /* 0x00000000fffff984 */ /* 0x000fe20000000800 */
[----:B------:R-:W-:Y:S01]  /*58c0*/  @!PT LDS RZ, [RZ] ;  /* 0x00000000fffff984 */ /* 0x000fe20000000800 */
[----:B------:R-:W-:Y:S01]  /*58d0*/  @!PT LDS RZ, [RZ] ;  /* 0x00000000fffff984 */ /* 0x000fe20000000800 */
[----:B------:R-:W-:Y:S01]  /*58e0*/  @!PT LDS RZ, [RZ] ;  /* 0x00000000fffff984 */ /* 0x000fe20000000800 */
[----:B------:R0:W-:Y:S06]  /*58f0*/  MEMBAR.ALL.CTA ;  /* 0x0000000000007992 */ /* 0x0001ec0000008000 */
[----:B0-----:R-:W0:Y:S01]  /*5900*/  FENCE.VIEW.ASYNC.S ;  /* 0x00000000000073c6 */ /* 0x001e220000000000 */
[----:B------:R-:W-:Y:S01]  /*5910*/  @!P3 PRMT R70, RZ, 0x654, R70 ;  /* 0x00000654ff46b816 */ /* 0x000fe20000000046 */
[----:B0-----:R0:W-:Y:S06]  /*5920*/  BAR.SYNC.DEFER_BLOCKING R78, 0x80 ;  /* 0x0002004e0000751d */ /* 0x0011ec0000010000 */
[----:B------:R0:W-:Y:S01]  /*5930*/  @!P3 SYNCS.ARRIVE.TRANS64.RED.A1T0 RZ, [R70+URZ], RZ ;  /* 0x000000ff46ffb9a7 */ /* 0x0001e2000810043f */
[----:B------:R-:W-:-:S04]  /*5940*/  ISETP.NE.AND P3, PT, R19, 0x2, PT ;  /* 0x000000021300780c */ /* 0x000fc80003f65270 */
[----:B------:R-:W-:Y:S02]  /*5950*/  SEL R19, R19, RZ, P3 ;  /* 0x000000ff13137207 */ /* 0x000fe40001800000 */
[----:B-----5:R-:W-:Y:S02]  /*5960*/  LOP3.LUT P4, RZ, R4, 0x1, RZ, 0xc0, !PT ;  /* 0x0000000104ff7812 */ /* 0x020fe4000788c0ff */
[----:B------:R-:W-:-:S04]  /*5970*/  SEL R4, RZ, 0x1, P3 ;  /* 0x00000001ff047807 */ /* 0x000fc80001800000 */
[----:B------:R-:W-:-:S07]  /*5980*/  LOP3.LUT R155, R155, R4, RZ, 0x3c, !PT ;  /* 0x000000049b9b7212 */ /* 0x000fce00078e3cff */
[----:B0-----:R-:W-:Y:S05]  /*5990*/  @P4 BRA `(.L_x_13347) ;  /* 0xffffffc800284947 */ /* 0x001fea000383ffff */
[----:B---3--:R-:W0:Y:S01]  /*59a0*/  S2R R5, SR_TID.X ;  /* 0x0000000000057919 */ /* 0x008e220000002100 */
[----:B------:R-:W-:Y:S02]  /*59b0*/  PLOP3.LUT P0, PT, PT, PT, PT, 0x8, 0x0 ;  /* 0x000000000000781c */ /* 0x000fe40003f0e170 */
[----:B0-----:R-:W-:-:S04]  /*59c0*/  SHF.R.U32.HI R5, RZ, 0x7, R5 ;  /* 0x00000007ff057819 */ /* 0x001fc80000011605 */
[----:B------:R-:W-:-:S13]  /*59d0*/  ISETP.NE.AND P4, PT, R5, 0x1, PT ;  /* 0x000000010500780c */ /* 0x000fda0003f85270 */
[----:B------:R-:W-:Y:S06]  /*59e0*/  @!P4 BAR.ARV 0x9, 0x100 ;  /* 0x024400000000cb1d */ /* 0x000fec0000002000 */
.L_x_13287:
[----:B------:R-:W-:Y:S01]  /*59f0*/  IMAD.MOV.U32 R5, RZ, RZ, RZ ;  /* 0x000000ffff057224 */ /* 0x000fe200078e00ff */
[----:B------:R-:W-:Y:S06]  /*5a00*/  @P0 BRA `(.L_x_13348) ;  /* 0x00000000000c0947 */ /* 0x000fec0003800000 */
[----:B------:R-:W0:Y:S01]  /*5a10*/  FENCE.VIEW.ASYNC.G ;  /* 0x00000000000073c6 */ /* 0x000e220000000100 */
[----:B------:R-:W-:Y:S05]  /*5a20*/  WARPSYNC.ALL ;  /* 0x0000000000007948 */ /* 0x000fea0003800000 */
[----:B0-----:R-:W-:Y:S06]  /*5a30*/  BAR.ARV 0xc, 0x200 ;  /* 0x0308000000007b1d */ /* 0x001fec0000002000 */
.L_x_13348:
[----:B------:R-:W3:Y:S01]  /*5a40*/  LDL R0, [R1] ;  /* 0x0000000001007983 */ /* 0x000ee20000100800 */
[----:B------:R-:W-:Y:S01]  /*5a50*/  BSSY B0, `(.L_x_13349) ;  /* 0x0000020000007945 */ /* 0x000fe20003800000 */
[----:B---3--:R-:W-:-:S13]  /*5a60*/  LOP3.LUT P0, RZ, R0, 0x4, RZ, 0xc0, !PT ;  /* 0x0000000400ff7812 */ /* 0x008fda000780c0ff */
[----:B------:R-:W-:Y:S05]  /*5a70*/  @!P0 BRA `(.L_x_13350) ;  /* 0x0000000000748947 */ /* 0x000fea0003800000 */
[----:B------:R-:W3:Y:S01]  /*5a80*/  LDL R0, [R1+0x34] ;  /* 0x0000340001007983 */ /* 0x000ee20000100800 */
[----:B------:R-:W-:Y:S01]  /*5a90*/  ULDC UR4, c[0x0][0x9f0] ;  /* 0x00027c0000047ab9 */ /* 0x000fe20000000800 */
[----:B---3--:R-:W-:-:S04]  /*5aa0*/  ISETP.NE.AND P0, PT, R0, RZ, PT ;  /* 0x000000ff0000720c */ /* 0x008fc80003f05270 */
        /* <DEDUP_REMOVED lines=12> */
[----:B0-----:R-:W-:Y:S01]  /*5b70*/  MOV R4, RZ ;  /* 0x000000ff00047202 */ /* 0x001fe20000000f00 */
        /* <DEDUP_REMOVED lines=13> */
.L_x_13350:
[----:B------:R-:W-:Y:S05]  /*5c50*/  BSYNC B0 ;  /* 0x0000000000007941 */ /* 0x000fea0003800000 */
.L_x_13349:
[----:B------:R-:W3:Y:S01]  /*5c60*/  LDL R0, [R1+0x4c] ;  /* 0x00004c0001007983 */ /* 0x000ee20000100800 */
[----:B------:R-:W-:Y:S01]  /*5c70*/  PLOP3.LUT P0, PT, PT, PT, PT, 0x80, 0x0 ;  /* 0x000000000000781c */ /* 0x000fe20003f0f070 */
[----:B------:R-:W-:Y:S01]  /*5c80*/  IMAD.MOV.U32 R60, RZ, RZ, RZ ;  /* 0x000000ffff3c7224 */ /* 0x000fe200078e00ff */
[----:B------:R-:W-:Y:S02]  /*5c90*/  MOV R3, RZ ;  /* 0x000000ff00037202 */ /* 0x000fe40000000f00 */
        /* <DEDUP_REMOVED lines=21> */
[----:B------:R-:W-:-:S03]  /*5df0*/  UMOV UR4, 0xffffffff ;  /* 0xffffffff00047882 */ /* 0x000fc60000000000 */
[----:B------:R-:W-:Y:S05]  /*5e00*/  BRA.DIV UR4, `(.L_x_13352) ;  /* 0x0000010e04807947 */ /* 0x000fea000b800000 */
[----:B------:R-:W0:Y:S02]  /*5e10*/  S2R R0, SR_TID.X ;  /* 0x0000000000007919 */ /* 0x000e240000002100 */
[----:B0-----:R-:W-:-:S05]  /*5e20*/  VIADD R3, R0, 0xffffff80 ;  /* 0xffffff8000037836 */ /* 0x001fca0000000000 */
[----:B------:R-:W-:-:S04]  /*5e30*/  SHF.R.S32.HI R0, RZ, 0x1f, R3 ;  /* 0x0000001fff007819 */ /* 0x000fc80000011403 */
[----:B------:R-:W-:-:S04]  /*5e40*/  LEA.HI R0, R0, R3, RZ, 0x7 ;  /* 0x0000000300007211 */ /* 0x000fc800078f38ff */
[----:B------:R-:W-:-:S06]  /*5e50*/  SHF.R.S32.HI R0, RZ, 0x7, R0 ;  /* 0x00000007ff007819 */ /* 0x000fcc0000011400 */
[----:B------:R-:W0:Y:S04]  /*5e60*/  SHFL.IDX PT, R0, R0, RZ, 0x1f ;  /* 0x00001fff00007589 */ /* 0x000e2800000e0000 */
[----:B0-----:R0:W-:Y:S02]  /*5e70*/  STL [R1+0x28], R0 ;  /* 0x0000280001007387 */ /* 0x0011e40000100800 */
.L_x_13565:
[----:B------:R-:W0:Y:S01]  /*5e80*/  LDL R3, [R1+0x28] ;  /* 0x0000280001037983 */ /* 0x000e220000100800 */
[----:B------:R-:W-:Y:S01]  /*5e90*/  BSSY B6, `(.L_x_13353) ;  /* 0x000001b000067945 */ /* 0x000fe20003800000 */
[----:B0-----:R-:W-:-:S05]  /*5ea0*/  IMAD.HI R0, R3, 0x55555556, RZ ;  /* 0x5555555603007827 */ /* 0x001fca00078e02ff */
[----:B------:R-:W-:-:S05]  /*5eb0*/  LEA.HI R0, R0, R0, RZ, 0x1 ;  /* 0x0000000000007211 */ /* 0x000fca00078f08ff */
[----:B------:R-:W-:Y:S02]  /*5ec0*/  IMAD R0, R0, -0x3, R3 ;  /* 0xfffffffd00007824 */ /* 0x000fe400078e0203 */
[----:B------:R-:W-:-:S04]  /*5ed0*/  VIADD R3, R18, 0x8400 ;  /* 0x0000840012037836 */ /* 0x000fc80000000000 */
[----:B------:R-:W-:Y:S01]  /*5ee0*/  IMAD R0, R0, 0x2000, R3 ;  /* 0x0000200000007824 */ /* 0x000fe200078e0203 */
[----:B------:R-:W-:-:S04]  /*5ef0*/  LOP3.LUT P0, RZ, R3, 0x3ff, RZ, 0xc0, !PT ;  /* 0x000003ff03ff7812 */ /* 0x000fc8000780c0ff */
[----:B------:R-:W-:Y:S02]  /*5f00*/  SHF.R.U32.HI R0, RZ, 0x4, R0 ;  /* 0x00000004ff007819 */ /* 0x000fe40000011600 */
[----:B------:R-:W-:Y:S02]  /*5f10*/  P2R R26, PR, RZ, 0x1 ;  /* 0x00000001ff1a7803 */ /* 0x000fe40000000000 */
[----:B------:R-:W-:-:S05]  /*5f20*/  LOP3.LUT R29, R0, 0x3fff, RZ, 0xc0, !PT ;  /* 0x00003fff001d7812 */ /* 0x000fca00078ec0ff */
[----:B------:R-:W-:Y:S05]  /*5f30*/  @!P0 BRA `(.L_x_13354) ;  /* 0x0000000000408947 */ /* 0x000fea0003800000 */
[----:B------:R-:W-:Y:S01]  /*5f40*/  MOV R0, 0x0 ;  /* 0x0000000000007802 */ /* 0x000fe20000000f00 */
[----:B------:R-:W-:Y:S01]  /*5f50*/  ULDC.64 UR4, c[0x4][0x138] ;  /* 0x01004e0000047ab9 */ /* 0x000fe20000000a00 */
[----:B------:R-:W-:Y:S01]  /*5f60*/  ULDC.64 UR6, c[0x4][0x140] ;  /* 0x0100500000067ab9 */ /* 0x000fe20000000a00 */
[----:B------:R-:W-:Y:S01]  /*5f70*/  MOV R4, UR4 ;  /* 0x0000000400047c02 */ /* 0x000fe20008000f00 */
[----:B---3--:R0:W3:Y:S01]  /*5f80*/  LDC.64 R14, c[0x4][R0] ;  /* 0x01000000000e7b82 */ /* 0x0080e20000000a00 */
[----:B------:R-:W-:Y:S01]  /*5f90*/  IMAD.U32 R5, RZ, RZ, UR5 ;  /* 0x00000005ff057e24 */ /* 0x000fe2000f8e00ff */
[----:B------:R-:W-:Y:S01]  /*5fa0*/  ULDC.64 UR4, c[0x4][0x28] ;  /* 0x01000a0000047ab9 */ /* 0x000fe20000000a00 */
[----:B-1----:R-:W-:Y:S01]  /*5fb0*/  IMAD.U32 R6, RZ, RZ, UR6 ;  /* 0x00000006ff067e24 */ /* 0x002fe2000f8e00ff */
[----:B----4-:R-:W-:Y:S01]  /*5fc0*/  MOV R11, UR5 ;  /* 0x00000005000b7c02 */ /* 0x010fe20008000f00 */
[----:B------:R-:W-:Y:S02]  /*5fd0*/  IMAD.U32 R7, RZ, RZ, UR7 ;  /* 0x00000007ff077e24 */ /* 0x000fe4000f8e00ff */
[----:B------:R-:W-:-:S02]  /*5fe0*/  IMAD.U32 R10, RZ, RZ, UR4 ;  /* 0x00000004ff0a7e24 */ /* 0x000fc4000f8e00ff */
[----:B------:R-:W-:Y:S02]  /*5ff0*/  IMAD.MOV.U32 R8, RZ, RZ, 0x70 ;  /* 0x00000070ff087424 */ /* 0x000fe400078e00ff */
[----:B------:R-:W-:Y:S02]  /*6000*/  IMAD.MOV.U32 R12, RZ, RZ, 0x1 ;  /* 0x00000001ff0c7424 */ /* 0x000fe400078e00ff */
[----:B0-2---:R-:W-:-:S07]  /*6010*/  IMAD.MOV.U32 R13, RZ, RZ, RZ ;  /* 0x000000ffff0d7224 */ /* 0x005fce00078e00ff */
[----:B------:R-:W-:-:S07]  /*6020*/  LEPC R20, `(.L_x_13354) ;  /* 0x000000001014794e */ /* 0x000fce0000000000 */
[----:B---3-5:R-:W-:Y:S05]  /*6030*/  CALL.ABS.NOINC R14 ;  /* 0x000000000e007343 */ /* 0x028fea0003c00000 */
.L_x_13354:
[----:B------:R-:W-:Y:S05]  /*6040*/  BSYNC B6 ;  /* 0x0000000000067941 */ /* 0x000fea0003800000 */
.L_x_13353:
        /* <DEDUP_REMOVED lines=13> */
.L_x_13358:
[----:B------:R0:W0:Y:S02]  /*6120*/  SYNCS.PHASECHK.TRANS64.TRYWAIT P0, [R18+URZ+0x16800], R3 ;  /* 0x01680003120075a7 */ /* 0x000024000800017f */
[----:B0-----:R-:W-:Y:S05]  /*6130*/  @!P0 NANOSLEEP.SYNCS 0x989680 ;  /* 0x009896800000895d */ /* 0x001fea0003900000 */
[----:B------:R-:W0:Y:S02]  /*6140*/  @!P0 SYNCS.PHASECHK.TRANS64 P0, [R18+URZ+0x16800], R3 ;  /* 0x01680003120085a7 */ /* 0x000e24000800007f */
[----:B0-----:R-:W-:Y:S05]  /*6150*/  @!P0 BRA `(.L_x_13358) ;  /* 0xfffffffc00f08947 */ /* 0x001fea000383ffff */
.L_x_13357:
[----:B------:R-:W-:Y:S05]  /*6160*/  BSYNC B0 ;  /* 0x0000000000007941 */ /* 0x000fea0003800000 */
.L_x_13356:
[----:B------:R-:W-:Y:S05]  /*6170*/  BRA `(.L_x_13359) ;  /* 0x0000002000ec7947 */ /* 0x000fea0003800000 */
.L_x_13355:
[----:B-----5:R-:W-:Y:S01]  /*6180*/  SHF.R.S32.HI R0, RZ, 0x1f, R25 ;  /* 0x0000001fff007819 */ /* 0x020fe20000011419 */
[----:B------:R-:W-:Y:S01]  /*6190*/  ULDC.64 UR4, c[0x0][0x3f8] ;  /* 0x0000fe0000047ab9 */ /* 0x000fe20000000a00 */
[----:B------:R-:W-:Y:S01]  /*61a0*/  ULDC.64 UR6, c[0x0][0x408] ;  /* 0x0001020000067ab9 */ /* 0x000fe20000000a00 */
[----:B------:R-:W-:Y:S01]  /*61b0*/  ISETP.NE.AND P2, PT, R26, RZ, PT ;  /* 0x000000ff1a00720c */ /* 0x000fe20003f45270 */
[----:B------:R-:W-:Y:S01]  /*61c0*/  IMAD.WIDE.U32 R4, R25, UR4, RZ ;  /* 0x0000000419047c25 */ /* 0x000fe2000f8e00ff */
[----:B------:R-:W-:Y:S03]  /*61d0*/  BSSY B6, `(.L_x_13360) ;  /* 0x000001f000067945 */ /* 0x000fe60003800000 */
[C---:B-1----:R-:W-:Y:S02]  /*61e0*/  IMAD R6, R0.reuse, UR4, RZ ;  /* 0x0000000400067c24 */ /* 0x042fe4000f8e02ff */
[----:B------:R-:W-:-:S02]  /*61f0*/  IMAD R0, R0, UR6, RZ ;  /* 0x0000000600007c24 */ /* 0x000fc4000f8e02ff */
[C---:B------:R-:W-:Y:S01]  /*6200*/  IMAD R3, R25.reuse, UR5, R6 ;  /* 0x0000000519037c24 */ /* 0x040fe2000f8e0206 */
[----:B------:R-:W-:Y:S01]  /*6210*/  ULDC.64 UR4, c[0x0][0x3e8] ;  /* 0x0000fa0000047ab9 */ /* 0x000fe20000000a00 */
[----:B------:R-:W-:-:S03]  /*6220*/  IMAD.WIDE.U32 R6, R25, UR6, RZ ;  /* 0x0000000619067c25 */ /* 0x000fc6000f8e00ff */
[----:B------:R-:W-:Y:S01]  /*6230*/  IADD3 R5, R3, R5, RZ ;  /* 0x0000000503057210 */ /* 0x000fe20007ffe0ff */
[----:B------:R-:W-:Y:S01]  /*6240*/  IMAD R9, R25, UR7, R0 ;  /* 0x0000000719097c24 */ /* 0x000fe2000f8e0200 */
[----:B------:R-:W-:Y:S01]  /*6250*/  ULDC.64 UR6, c[0x0][0x400] ;  /* 0x0001000000067ab9 */ /* 0x000fe20000000a00 */
[----:B------:R-:W-:Y:S02]  /*6260*/  LEA R25, P0, R4, UR4, 0x1 ;  /* 0x0000000404197c11 */ /* 0x000fe4000f8008ff */
[----:B------:R-:W-:Y:S01]  /*6270*/  IMAD.IADD R3, R9, 0x1, R7 ;  /* 0x0000000109037824 */ /* 0x000fe200078e0207 */
[----:B------:R-:W-:Y:S02]  /*6280*/  LEA R27, P1, R6, UR6, 0x1 ;  /* 0x00000006061b7c11 */ /* 0x000fe4000f8208ff */
[----:B------:R-:W-:Y:S02]  /*6290*/  LEA.HI.X R26, R4, UR5, R5, 0x1, P0 ;  /* 0x00000005041a7c11 */ /* 0x000fe400080f0c05 */
[----:B------:R-:W-:Y:S01]  /*62a0*/  LEA.HI.X R28, R6, UR7, R3, 0x1, P1 ;  /* 0x00000007061c7c11 */ /* 0x000fe200088f0c03 */
[----:B------:R-:W-:Y:S08]  /*62b0*/  @!P2 BRA `(.L_x_13361) ;  /* 0x000000000040a947 */ /* 0x000ff00003800000 */
[----:B------:R-:W-:Y:S01]  /*62c0*/  MOV R0, 0x0 ;  /* 0x0000000000007802 */ /* 0x000fe20000000f00 */
[----:B------:R-:W-:Y:S01]  /*62d0*/  ULDC.64 UR4, c[0x4][0x138] ;  /* 0x01004e0000047ab9 */ /* 0x000fe20000000a00 */
[----:B------:R-:W-:Y:S01]  /*62e0*/  ULDC.64 UR6, c[0x4][0x140] ;  /* 0x0100500000067ab9 */ /* 0x000fe20000000a00 */
[----:B------:R-:W-:Y:S01]  /*62f0*/  IMAD.U32 R4, RZ, RZ, UR4 ;  /* 0x00000004ff047e24 */ /* 0x000fe2000f8e00ff */
[----:B---3--:R0:W1:Y:S01]  /*6300*/  LDC.64 R14, c[0x4][R0] ;  /* 0x01000000000e7b82 */ /* 0x0080620000000a00 */
[----:B------:R-:W-:Y:S01]  /*6310*/  IMAD.U32 R5, RZ, RZ, UR5 ;  /* 0x00000005ff057e24 */ /* 0x000fe2000f8e00ff */
[----:B------:R-:W-:Y:S01]  /*6320*/  ULDC.64 UR4, c[0x4][0x20] ;  /* 0x0100080000047ab9 */ /* 0x000fe20000000a00 */
[----:B------:R-:W-:Y:S01]  /*6330*/  IMAD.U32 R6, RZ, RZ, UR6 ;  /* 0x00000006ff067e24 */ /* 0x000fe2000f8e00ff */
[----:B------:R-:W-:Y:S01]  /*6340*/  MOV R7, UR7 ;  /* 0x0000000700077c02 */ /* 0x000fe20008000f00 */
[----:B------:R-:W-:Y:S01]  /*6350*/  IMAD.U32 R10, RZ, RZ, UR4 ;  /* 0x00000004ff0a7e24 */ /* 0x000fe2000f8e00ff */
[----:B--2---:R-:W-:Y:S01]  /*6360*/  MOV R13, RZ ;  /* 0x000000ff000d7202 */ /* 0x004fe20000000f00 */
[----:B----4-:R-:W-:-:S02]  /*6370*/  IMAD.U32 R11, RZ, RZ, UR5 ;  /* 0x00000005ff0b7e24 */ /* 0x010fc4000f8e00ff */
[----:B------:R-:W-:Y:S02]  /*6380*/  IMAD.MOV.U32 R8, RZ, RZ, 0x70 ;  /* 0x00000070ff087424 */ /* 0x000fe400078e00ff */
[----:B0-----:R-:W-:-:S07]  /*6390*/  IMAD.MOV.U32 R12, RZ, RZ, 0x1 ;  /* 0x00000001ff0c7424 */ /* 0x001fce00078e00ff */
[----:B------:R-:W-:-:S07]  /*63a0*/  LEPC R20, `(.L_x_13361) ;  /* 0x000000001014794e */ /* 0x000fce0000000000 */
[----:B-1----:R-:W-:Y:S05]  /*63b0*/  CALL.ABS.NOINC R14 ;  /* 0x000000000e007343 */ /* 0x002fea0003c00000 */
.L_x_13361:
[----:B------:R-:W-:Y:S05]  /*63c0*/  BSYNC B6 ;  /* 0x0000000000067941 */ /* 0x000fea0003800000 */
.L_x_13360:
        /* <DEDUP_REMOVED lines=8> */
[----:B------:R0:W0:Y:S04]  /*6450*/  SHFL.IDX PT, R0, R25, RZ, 0x1c1f ;  /* 0x001c1fff19007589 */ /* 0x00002800000e0000 */
[----:B------:R0:W0:Y:S04]  /*6460*/  SHFL.IDX PT, R5, R28, RZ, 0x1c1f ;  /* 0x001c1fff1c057589 */ /* 0x00002800000e0000 */
[----:B---3--:R3:W0:Y:S02]  /*6470*/  SHFL.IDX PT, R14, R27, RZ, 0x1c1f ;  /* 0x001c1fff1b0e7589 */ /* 0x00862400000e0000 */
.L_x_13571:
[----:B------:R-:W-:Y:S01]  /*6480*/  ULDC UR4, c[0x0][0x448] ;  /* 0x0001120000047ab9 */ /* 0x000fe20000000800 */
[----:B------:R-:W-:Y:S01]  /*6490*/  BSSY B1, `(.L_x_13365) ;  /* 0x000001e000017945 */ /* 0x000fe20003800000 */
[----:B0-----:R-:W-:Y:S01]  /*64a0*/  IMAD R26, R24, UR4, RZ ;  /* 0x00000004181a7c24 */ /* 0x001fe2000f8e02ff */
[----:B------:R-:W-:Y:S02]  /*64b0*/  CS2R R8, SRZ ;  /* 0x0000000000087805 */ /* 0x000fe4000001ff00 */
[----:B------:R-:W-:Y:S02]  /*64c0*/  CS2R R6, SRZ ;  /* 0x0000000000067805 */ /* 0x000fe4000001ff00 */
[----:B----4-:R-:W-:Y:S02]  /*64d0*/  CS2R R10, SRZ ;  /* 0x00000000000a7805 */ /* 0x010fe4000001ff00 */
[----:B--2---:R-:W-:Y:S02]  /*64e0*/  CS2R R12, SRZ ;  /* 0x00000000000c7805 */ /* 0x004fe4000001ff00 */
[----:B------:R-:W-:-:S13]  /*64f0*/  ISETP.GE.AND P0, PT, R4, R26, PT ;  /* 0x0000001a0400720c */ /* 0x000fda0003f06270 */
[----:B------:R-:W-:Y:S05]  /*6500*/  @P0 BRA `(.L_x_13366) ;  /* 0x0000000000580947 */ /* 0x000fea0003800000 */
[----:B------:R-:W2:Y:S01]  /*6510*/  LDL R28, [R1+0x58] ;  /* 0x00005800011c7983 */ /* 0x000ea20000100800 */
[----:B------:R-:W-:-:S03]  /*6520*/  ULDC UR4, c[0x0][0x3f4] ;  /* 0x0000fd0000047ab9 */ /* 0x000fc60000000800 */
[----:B---3--:R-:W3:Y:S01]  /*6530*/  LDL R27, [R1+0x54] ;  /* 0x00005400011b7983 */ /* 0x008ee20000100800 */
[----:B------:R-:W-:Y:S01]  /*6540*/  ISETP.GE.AND P3, PT, R157, UR4, PT ;  /* 0x000000049d007c0c */ /* 0x000fe2000bf66270 */
[----:B------:R-:W-:Y:S01]  /*6550*/  IMAD.MOV.U32 R6, RZ, RZ, R0 ;  /* 0x000000ffff067224 */ /* 0x000fe200078e0000 */
[----:B------:R-:W-:Y:S01]  /*6560*/  ISETP.GE.AND P2, PT, R22, UR4, PT ;  /* 0x0000000416007c0c */ /* 0x000fe2000bf46270 */
[----:B-1----:R-:W-:Y:S01]  /*6570*/  IMAD.MOV.U32 R7, RZ, RZ, R3 ;  /* 0x000000ffff077224 */ /* 0x002fe200078e0003 */
[----:B------:R-:W-:Y:S01]  /*6580*/  CS2R R10, SRZ ;  /* 0x00000000000a7805 */ /* 0x000fe2000001ff00 */
[----:B------:R-:W-:Y:S01]  /*6590*/  IMAD.MOV.U32 R15, RZ, RZ, R5 ;  /* 0x000000ffff0f7224 */ /* 0x000fe200078e0005 */
[----:B------:R-:W-:Y:S02]  /*65a0*/  CS2R R8, SRZ ;  /* 0x0000000000087805 */ /* 0x000fe4000001ff00 */
[----:B------:R-:W-:-:S07]  /*65b0*/  CS2R R12, SRZ ;  /* 0x00000000000c7805 */ /* 0x000fce000001ff00 */
[----:B------:R-:W-:Y:S01]  /*65c0*/  @!P2 IMAD.WIDE R20, R22, 0x2, R6 ;  /* 0x000000021614a825 */ /* 0x000fe200078e0206 */
[----:B------:R-:W-:-:S04]  /*65d0*/  CS2R R6, SRZ ;  /* 0x0000000000067805 */ /* 0x000fc8000001ff00 */
[----:B------:R0:W5:Y:S01]  /*65e0*/  @!P2 LD.E.64 R10, desc[UR42][R20.64] ;  /* 0x0000002a140aa980 */ /* 0x000162000c101b00 */
[-C--:B--2---:R-:W-:Y:S02]  /*65f0*/  @!P3 IADD3 R24, P0, R0, R28.reuse, RZ ;  /* 0x0000001c0018b210 */ /* 0x084fe40007f1e0ff */
[----:B------:R-:W-:Y:S01]  /*6600*/  @!P3 IADD3 R4, P1, R14, R28, RZ ;  /* 0x0000001c0e04b210 */ /* 0x000fe20007f3e0ff */
[----:B------:R-:W-:-:S03]  /*6610*/  @!P2 IMAD.WIDE R14, R22, 0x2, R14 ;  /* 0x00000002160ea825 */ /* 0x000fc600078e020e */
[----:B---3--:R-:W-:Y:S01]  /*6620*/  @!P3 IADD3.X R5, R5, R27, RZ, P1, !PT ;  /* 0x0000001b0505b210 */ /* 0x008fe20000ffe4ff */
[----:B------:R-:W-:Y:S01]  /*6630*/  @!P3 IMAD.X R25, R3, 0x1, R27, P0 ;  /* 0x000000010319b824 */ /* 0x000fe200000e061b */
[----:B------:R0:W5:Y:S04]  /*6640*/  @!P2 LD.E.64 R8, desc[UR42][R14.64] ;  /* 0x0000002a0e08a980 */ /* 0x000168000c101b00 */
[----:B------:R0:W5:Y:S04]  /*6650*/  @!P3 LD.E.64 R12, desc[UR42][R24.64] ;  /* 0x0000002a180cb980 */ /* 0x000168000c101b00 */
[----:B------:R0:W5:Y:S02]  /*6660*/  @!P3 LD.E.64 R6, desc[UR42][R4.64] ;  /* 0x0000002a0406b980 */ /* 0x000164000c101b00 */
.L_x_13366:
[----:B------:R-:W-:Y:S05]  /*6670*/  BSYNC B1 ;  /* 0x0000000000017941 */ /* 0x000fea0003800000 */
.L_x_13365:
[----:B0-----:R-:W2:Y:S01]  /*6680*/  LDL R14, [R1+0x20] ;  /* 0x00002000010e7983 */ /* 0x001ea20000100800 */
[----:B------:R-:W-:Y:S01]  /*6690*/  ULEA.HI UR4, UR37, UR37, URZ, 0x1 ;  /* 0x0000002525047291 */ /* 0x000fe2000f8f083f */
[----:B------:R-:W-:Y:S01]  /*66a0*/  IMAD R4, R33, -0xc0, R26 ;  /* 0xffffff4021047824 */ /* 0x000fe200078e021a */
[----:B-----5:R-:W-:Y:S01]  /*66b0*/  SHF.R.U64 R34, R10, 0x10, R11 ;  /* 0x000000100a227819 */ /* 0x020fe2000000120b */
[----:B------:R-:W0:Y:S01]  /*66c0*/  S2R R5, SR_TID.X ;  /* 0x0000000000057919 */ /* 0x000e220000002100 */
[----:B------:R-:W-:Y:S01]  /*66d0*/  ULOP3.LUT UR4, UR4, 0xfffffffe, URZ, 0xc0, !UPT ;  /* 0xfffffffe04047892 */ /* 0x000fe2000f8ec03f */
[----:B------:R-:W-:Y:S01]  /*66e0*/  IMAD.MOV.U32 R33, RZ, RZ, R10 ;  /* 0x000000ffff217224 */ /* 0x000fe200078e000a */
[--C-:B------:R-:W-:Y:S01]  /*66f0*/  SHF.R.U64 R24, R12, 0x10, R13.reuse ;  /* 0x000000100c187819 */ /* 0x100fe2000000120d */
[--C-:B------:R-:W-:Y:S01]  /*6700*/  IMAD.MOV.U32 R10, RZ, RZ, R13.reuse ;  /* 0x000000ffff0a7224 */ /* 0x100fe200078e000d */
[----:B------:R-:W-:Y:S01]  /*6710*/  UIADD3 UR4, UR37, -UR4, URZ ;  /* 0x8000000425047290 */ /* 0x000fe2000fffe03f */
[----:B------:R-:W-:Y:S01]  /*6720*/  SHF.R.U32.HI R25, RZ, 0x10, R13 ;  /* 0x00000010ff197819 */ /* 0x000fe2000001160d */
[--C-:B------:R-:W-:Y:S01]  /*6730*/  IMAD.MOV.U32 R13, RZ, RZ, R9.reuse ;  /* 0x000000ffff0d7224 */ /* 0x100fe200078e0009 */
[----:B------:R-:W-:Y:S01]  /*6740*/  MOV R20, R11 ;  /* 0x0000000b00147202 */ /* 0x000fe20000000f00 */
[----:B------:R-:W-:Y:S01]  /*6750*/  BSSY B1, `(.L_x_13367) ;  /* 0x0000027000017945 */ /* 0x000fe20003800000 */
[--C-:B------:R-:W-:Y:S01]  /*6760*/  SHF.R.U64 R35, R8, 0x10, R9.reuse ;  /* 0x0000001008237819 */ /* 0x100fe20000001209 */
[----:B------:R-:W-:Y:S01]  /*6770*/  IMAD.U32 R15, RZ, RZ, UR4 ;  /* 0x00000004ff0f7e24 */ /* 0x000fe2000f8e00ff */
[----:B------:R-:W-:Y:S01]  /*6780*/  SHF.R.U32.HI R26, RZ, 0x10, R9 ;  /* 0x00000010ff1a7819 */ /* 0x000fe20000011609 */
[----:B------:R-:W-:Y:S01]  /*6790*/  IMAD.MOV.U32 R9, RZ, RZ, R6 ;  /* 0x000000ffff097224 */ /* 0x000fe200078e0006 */
[----:B------:R-:W-:-:S02]  /*67a0*/  MOV R32, R8 ;  /* 0x0000000800207202 */ /* 0x000fc40000000f00 */
[----:B------:R-:W-:Y:S02]  /*67b0*/  SHF.L.U32 R15, R15, 0x1f, RZ ;  /* 0x0000001f0f0f7819 */ /* 0x000fe400000006ff */
[----:B------:R-:W-:Y:S02]  /*67c0*/  SHF.R.U64 R6, R6, 0x10, R7 ;  /* 0x0000001006067819 */ /* 0x000fe40000001207 */
[----:B------:R-:W4:Y:S01]  /*67d0*/  SYNCS.PHASECHK.TRANS64.TRYWAIT P0, [R18+URZ+0x16800], R15 ;  /* 0x0168000f120075a7 */ /* 0x000f22000800017f */
[----:B------:R-:W-:Y:S02]  /*67e0*/  PRMT R8, R10, 0x5410, R25 ;  /* 0x000054100a087816 */ /* 0x000fe40000000019 */
[----:B------:R-:W-:Y:S02]  /*67f0*/  PRMT R33, R33, 0x5410, R20 ;  /* 0x0000541021217816 */ /* 0x000fe40000000014 */
[----:B------:R-:W-:Y:S02]  /*6800*/  PRMT R10, R24, 0x7610, R10 ;  /* 0x00007610180a7816 */ /* 0x000fe4000000000a */
[----:B------:R-:W-:-:S02]  /*6810*/  PRMT R32, R32, 0x5410, R13 ;  /* 0x0000541020207816 */ /* 0x000fc4000000000d */
[----:B------:R-:W-:Y:S01]  /*6820*/  PRMT R35, R35, 0x5410, R26 ;  /* 0x0000541023237816 */ /* 0x000fe2000000001a */
[----:B0-----:R-:W-:-:S05]  /*6830*/  VIADD R21, R5, 0xffffff80 ;  /* 0xffffff8005157836 */ /* 0x001fca0000000000 */
[----:B------:R-:W-:-:S04]  /*6840*/  SHF.R.S32.HI R5, RZ, 0x1f, R21 ;  /* 0x0000001fff057819 */ /* 0x000fc80000011415 */
[----:B------:R-:W-:Y:S02]  /*6850*/  LEA.HI R5, R5, R21, RZ, 0x5 ;  /* 0x0000001505057211 */ /* 0x000fe400078f28ff */
[----:B------:R-:W-:Y:S01]  /*6860*/  SHF.R.U32.HI R21, RZ, 0x10, R11 ;  /* 0x00000010ff157819 */ /* 0x000fe2000001160b */
[----:B------:R-:W-:Y:S01]  /*6870*/  IMAD.MOV.U32 R11, RZ, RZ, R12 ;  /* 0x000000ffff0b7224 */ /* 0x000fe200078e000c */
[----:B------:R-:W-:Y:S02]  /*6880*/  SHF.R.S32.HI R5, RZ, 0x5, R5 ;  /* 0x00000005ff057819 */ /* 0x000fe40000011405 */
[----:B------:R-:W-:Y:S02]  /*6890*/  VIMNMX R12, R4, 0xc0, PT ;  /* 0x000000c0040c7848 */ /* 0x000fe40003fe0100 */
[----:B------:R-:W-:Y:S02]  /*68a0*/  PRMT R11, R11, 0x5410, R9 ;  /* 0x000054100b0b7816 */ /* 0x000fe40000000009 */
[----:B------:R-:W-:Y:S01]  /*68b0*/  PRMT R34, R34, 0x5410, R21 ;  /* 0x0000541022227816 */ /* 0x000fe20000000015 */
[C---:B--2---:R-:W-:Y:S01]  /*68c0*/  IMAD.SHL.U32 R0, R14.reuse, 0x40, RZ ;  /* 0x000000400e007824 */ /* 0x044fe200078e00ff */
[----:B------:R-:W-:-:S02]  /*68d0*/  LOP3.LUT P1, RZ, R14, 0x4, RZ, 0xc0, !PT ;  /* 0x000000040eff7812 */ /* 0x000fc4000782c0ff */
[----:B------:R-:W-:Y:S02]  /*68e0*/  MOV R14, R7 ;  /* 0x00000007000e7202 */ /* 0x000fe40000000f00 */
[----:B-1----:R-:W-:Y:S02]  /*68f0*/  LOP3.LUT R3, R0, 0x1c0, RZ, 0xc0, !PT ;  /* 0x000001c000037812 */ /* 0x002fe400078ec0ff */
[----:B------:R-:W-:Y:S02]  /*6900*/  SHF.R.U32.HI R7, RZ, 0x10, R7 ;  /* 0x00000010ff077819 */ /* 0x000fe40000011607 */
[----:B------:R-:W-:Y:S02]  /*6910*/  LOP3.LUT R0, R3, 0x18, R16, 0xf8, !PT ;  /* 0x0000001803007812 */ /* 0x000fe400078ef810 */
[----:B------:R-:W-:Y:S02]  /*6920*/  SHF.R.U32.HI R3, RZ, 0x3, R3 ;  /* 0x00000003ff037819 */ /* 0x000fe40000011603 */
[----:B------:R-:W-:-:S02]  /*6930*/  PRMT R9, R14, 0x7610, R9 ;  /* 0x000076100e097816 */ /* 0x000fc40000000009 */
[----:B------:R-:W-:-:S05]  /*6940*/  LOP3.LUT R0, R0, R3, RZ, 0x3c, !PT ;  /* 0x0000000300007212 */ /* 0x000fca00078e3cff */
[----:B------:R-:W-:-:S04]  /*6950*/  IMAD R3, R5, 0x200, R0 ;  /* 0x0000020005037824 */ /* 0x000fc800078e0200 */
[----:B------:R-:W-:-:S04]  /*6960*/  IMAD R3, R3, 0x2, R18 ;  /* 0x0000000203037824 */ /* 0x000fc800078e0212 */
[C---:B------:R-:W-:Y:S02]  /*6970*/  VIADD R5, R3.reuse, 0x8400 ;  /* 0x0000840003057836 */ /* 0x040fe40000000000 */
[----:B------:R-:W-:Y:S02]  /*6980*/  VIADD R0, R3, 0x8440 ;  /* 0x0000844003007836 */ /* 0x000fe40000000000 */
[----:B------:R-:W-:Y:S01]  /*6990*/  @P1 VIADD R0, R5, 0xffffffc0 ;  /* 0xffffffc005001836 */ /* 0x000fe20000000000 */
[----:B------:R-:W-:Y:S01]  /*69a0*/  ISETP.GE.AND P1, PT, R153, R12, PT ;  /* 0x0000000c9900720c */ /* 0x000fe20003f26270 */
[----:B----4-:R-:W-:-:S12]  /*69b0*/  @!P0 BRA `(.L_x_13368) ;  /* 0x0000010400448947 */ /* 0x010fd80003800000 */
.L_x_13572:
[----:B------:R-:W-:Y:S05]  /*69c0*/  BSYNC B1 ;  /* 0x0000000000017941 */ /* 0x000fea0003800000 */
.L_x_13367:
[----:B------:R-:W-:Y:S01]  /*69d0*/  BSSY B1, `(.L_x_13369) ;  /* 0x0000057000017945 */ /* 0x000fe20003800000 */
[----:B------:R-:W-:Y:S02]  /*69e0*/  PRMT R10, R10, 0x5410, R6 ;  /* 0x000054100a0a7816 */ /* 0x000fe40000000006 */
[----:B------:R-:W-:Y:S01]  /*69f0*/  PRMT R9, R9, 0x5410, R7 ;  /* 0x0000541009097816 */ /* 0x000fe20000000007 */
[----:B------:R-:W-:Y:S06]  /*6a00*/  @P1 BRA `(.L_x_13370) ;  /* 0x00000004004c1947 */ /* 0x000fec0003800000 */
[----:B------:R-:W1:Y:S01]  /*6a10*/  LDC R4, c[0x0][0x3f4] ;  /* 0x0000fd00ff047b82 */ /* 0x000e620000000800 */
[----:B------:R-:W-:Y:S01]  /*6a20*/  BSSY B2, `(.L_x_13371) ;  /* 0x000002a000027945 */ /* 0x000fe20003800000 */
[-C--:B-1----:R-:W-:Y:S02]  /*6a30*/  ISETP.GE.AND P0, PT, R22, R4.reuse, PT ;  /* 0x000000041600720c */ /* 0x082fe40003f06270 */
[----:B------:R-:W-:-:S11]  /*6a40*/  ISETP.GE.AND P1, PT, R157, R4, PT ;  /* 0x000000049d00720c */ /* 0x000fd60003f26270 */
[----:B------:R-:W-:Y:S05]  /*6a50*/  @P0 BRA `(.L_x_13372) ;  /* 0x0000000000980947 */ /* 0x000fea0003800000 */
[----:B------:R-:W1:Y:S01]  /*6a60*/  LDS.128 R4, [R3+0x8400] ;  /* 0x0084000003047984 */ /* 0x000e620000000c00 */
[----:B------:R-:W-:Y:S02]  /*6a70*/  HADD2.F32 R25, -RZ, R32.H0_H0 ;  /* 0x20000020ff197230 */ /* 0x000fe40000004100 */
[----:B------:R-:W-:Y:S02]  /*6a80*/  HADD2.F32 R21, -RZ, R33.H0_H0 ;  /* 0x20000021ff157230 */ /* 0x000fe40000004100 */
[----:B------:R-:W-:Y:S02]  /*6a90*/  HADD2.F32 R24, -RZ, R34.H0_H0 ;  /* 0x20000022ff187230 */ /* 0x000fe40000004100 */
[----:B------:R-:W-:Y:S02]  /*6aa0*/  HADD2.F32 R26, -RZ, R35.H0_H0 ;  /* 0x20000023ff1a7230 */ /* 0x000fe40000004100 */
[--C-:B-1----:R-:W-:Y:S02]  /*6ab0*/  HADD2.F32 R13, -RZ, R4.reuse.H0_H0 ;  /* 0x20000004ff0d7230 */ /* 0x102fe40000004100 */
[----:B------:R-:W-:-:S02]  /*6ac0*/  HADD2.F32 R4, -RZ, R4.H1_H1 ;  /* 0x30000004ff047230 */ /* 0x000fc40000004100 */
[--C-:B------:R-:W-:Y:S02]  /*6ad0*/  HADD2.F32 R14, -RZ, R5.reuse.H0_H0 ;  /* 0x20000005ff0e7230 */ /* 0x100fe40000004100 */
[----:B------:R-:W-:Y:S02]  /*6ae0*/  HADD2.F32 R5, -RZ, R5.H1_H1 ;  /* 0x30000005ff057230 */ /* 0x000fe40000004100 */
[C---:B------:R-:W-:Y:S01]  /*6af0*/  FMUL.FTZ R28, R4.reuse, R25 ;  /* 0x00000019041c7220 */ /* 0x040fe20000410000 */
[-C--:B------:R-:W-:Y:S01]  /*6b00*/  FMUL.FTZ R4, R4, R21.reuse ;  /* 0x0000001504047220 */ /* 0x080fe20000410000 */
[--C-:B0-----:R-:W-:Y:S02]  /*6b10*/  HADD2.F32 R15, -RZ, R6.reuse.H0_H0 ;  /* 0x20000006ff0f7230 */ /* 0x101fe40000004100 */
[----:B------:R-:W-:Y:S02]  /*6b20*/  HADD2.F32 R20, -RZ, R7.H0_H0 ;  /* 0x20000007ff147230 */ /* 0x000fe40000004100 */
[----:B---3--:R-:W-:Y:S01]  /*6b30*/  FMUL.FTZ R27, R5, R26 ;  /* 0x0000001a051b7220 */ /* 0x008fe20000410000 */
        /* <DEDUP_REMOVED lines=24> */
.L_x_13372:
[----:B------:R-:W-:Y:S05]  /*6cc0*/  BSYNC B2 ;  /* 0x0000000000027941 */ /* 0x000fea0003800000 */
.L_x_13371:
[----:B------:R-:W-:Y:S05]  /*6cd0*/  @P1 BRA `(.L_x_13370) ;  /* 0x0000000000981947 */ /* 0x000fea0003800000 */
[----:B-1----:R-:W1:Y:S01]  /*6ce0*/  LDS.128 R4, [R0] ;  /* 0x0000000000047984 */ /* 0x002e620000000c00 */
[--C-:B------:R-:W-:Y:S02]  /*6cf0*/  HADD2.F32 R25, -RZ, R11.reuse.H1_H1 ;  /* 0x3000000bff197230 */ /* 0x100fe40000004100 */
[----:B------:R-:W-:Y:S02]  /*6d00*/  HADD2.F32 R21, -RZ, R11.H0_H0 ;  /* 0x2000000bff157230 */ /* 0x000fe40000004100 */
[--C-:B------:R-:W-:Y:S02]  /*6d10*/  HADD2.F32 R24, -RZ, R10.reuse.H0_H0 ;  /* 0x2000000aff187230 */ /* 0x100fe40000004100 */
[----:B------:R-:W-:Y:S02]  /*6d20*/  HADD2.F32 R26, -RZ, R10.H1_H1 ;  /* 0x3000000aff1a7230 */ /* 0x000fe40000004100 */
        /* <DEDUP_REMOVED lines=16> */
[--C-:B------:R-:W-:Y:S02]  /*6e30*/  HADD2.F32 R13, -RZ, R9.reuse.H0_H0 ;  /* 0x20000009ff0d7230 */ /* 0x100fe40000004100 */
[--C-:B------:R-:W-:Y:S02]  /*6e40*/  HADD2.F32 R4, -RZ, R8.reuse.H0_H0 ;  /* 0x20000008ff047230 */ /* 0x100fe40000004100 */
        /* <DEDUP_REMOVED lines=15> */
.L_x_13370:
[----:B------:R-:W-:Y:S05]  /*6f40*/  BSYNC B1 ;  /* 0x0000000000017941 */ /* 0x000fea0003800000 */
.L_x_13369:
        /* <DEDUP_REMOVED lines=12> */
[----:B---3--:R-:W-:Y:S02]  /*7010*/  HADD2.F32 R27, -RZ, R34.H0_H0 ;  /* 0x20000022ff1b7230 */ /* 0x008fe40000004100 */
[----:B------:R-:W-:Y:S02]  /*7020*/  HADD2.F32 R28, -RZ, R32.H1_H1 ;  /* 0x30000020ff1c7230 */ /* 0x000fe40000004100 */
[----:B-1----:R-:W-:-:S02]  /*7030*/  HADD2.F32 R12, -RZ, R4.H0_H0 ;  /* 0x20000004ff0c7230 */ /* 0x002fc40000004100 */
[----:B------:R-:W-:Y:S02]  /*7040*/  HADD2.F32 R4, -RZ, R4.H1_H1 ;  /* 0x30000004ff047230 */ /* 0x000fe40000004100 */
        /* <DEDUP_REMOVED lines=9> */
[----:B0-----:R-:W-:-:S02]  /*70e0*/  HADD2.F32 R15, -RZ, R7.H0_H0 ;  /* 0x20000007ff0f7230 */ /* 0x001fc40000004100 */
[-C--:B------:R-:W-:Y:S01]  /*70f0*/  FFMA.FTZ R5, R27, R13.reuse, -R20 ;  /* 0x0000000d1b057223 */ /* 0x080fe20000010814 */
[----:B------:R-:W-:Y:S02]  /*7100*/  HADD2.F32 R26, -RZ, R33.H1_H1 ;  /* 0x30000021ff1a7230 */ /* 0x000fe40000004100 */
[----:B------:R-:W-:Y:S01]  /*7110*/  FFMA.FTZ R12, R31, R13, R12 ;  /* 0x0000000d1f0c7223 */ /* 0x000fe2000001000c */
[----:B------:R-:W-:Y:S01]  /*7120*/  HADD2.F32 R6, -RZ, R6.H1_H1 ;  /* 0x30000006ff067230 */ /* 0x000fe20000004100 */
[----:B------:R-:W-:Y:S01]  /*7130*/  F2FP.F16.F32.PACK_AB R4, R25, R4 ;  /* 0x000000041904723e */ /* 0x000fe200000000ff */
[----:B------:R-:W-:Y:S02]  /*7140*/  HADD2.F32 R7, -RZ, R7.H1_H1 ;  /* 0x30000007ff077230 */ /* 0x000fe40000004100 */
[----:B------:R-:W-:Y:S02]  /*7150*/  HADD2.F32 R33, -RZ, R35.H1_H1 ;  /* 0x30000023ff217230 */ /* 0x000fe40000004100 */
[----:B------:R-:W-:Y:S01]  /*7160*/  FMUL.FTZ R13, R28, R6 ;  /* 0x000000061c0d7220 */ /* 0x000fe20000410000 */
[----:B------:R-:W-:-:S02]  /*7170*/  HADD2.F32 R27, -RZ, R34.H1_H1 ;  /* 0x30000022ff1b7230 */ /* 0x000fc40000004100 */
[----:B------:R-:W-:Y:S01]  /*7180*/  FMUL.FTZ R21, R26, R6 ;  /* 0x000000061a157220 */ /* 0x000fe20000410000 */
[----:B------:R-:W-:Y:S01]  /*7190*/  F2FP.F16.F32.PACK_AB R5, R12, R5 ;  /* 0x000000050c05723e */ /* 0x000fe200000000ff */
[-C--:B------:R-:W-:Y:S01]  /*71a0*/  FMUL.FTZ R20, R33, R7.reuse ;  /* 0x0000000721147220 */ /* 0x080fe20000410000 */
[-C--:B------:R-:W-:Y:S01]  /*71b0*/  FFMA.FTZ R6, R26, R14.reuse, -R13 ;  /* 0x0000000e1a067223 */ /* 0x080fe2000001080d */
[C---:B------:R-:W-:Y:S01]  /*71c0*/  FMUL.FTZ R24, R27.reuse, R7 ;  /* 0x000000071b187220 */ /* 0x040fe20000410000 */
[----:B------:R-:W-:Y:S01]  /*71d0*/  FFMA.FTZ R21, R28, R14, R21 ;  /* 0x0000000e1c157223 */ /* 0x000fe20000010015 */
[-C--:B------:R-:W-:Y:S02]  /*71e0*/  FFMA.FTZ R7, R27, R15.reuse, -R20 ;  /* 0x0000000f1b077223 */ /* 0x080fe40000010814 */
[----:B------:R-:W-:Y:S02]  /*71f0*/  FFMA.FTZ R24, R33, R15, R24 ;  /* 0x0000000f21187223 */ /* 0x000fe40000010018 */
[----:B------:R-:W-:-:S03]  /*7200*/  F2FP.F16.F32.PACK_AB R6, R21, R6 ;  /* 0x000000061506723e */ /* 0x000fc600000000ff */
[----:B------:R-:W-:-:S05]  /*7210*/  F2FP.F16.F32.PACK_AB R7, R24, R7 ;  /* 0x000000071807723e */ /* 0x000fca00000000ff */
[----:B------:R1:W-:Y:S02]  /*7220*/  STS.128 [R3+0xb400], R4 ;  /* 0x00b4000403007388 */ /* 0x0003e40000000c00 */
.L_x_13375:
[----:B------:R-:W-:Y:S05]  /*7230*/  BSYNC B1 ;  /* 0x0000000000017941 */ /* 0x000fea0003800000 */
.L_x_13374:
[----:B------:R-:W-:Y:S05]  /*7240*/  @P1 BRA `(.L_x_13373) ;  /* 0x0000001000941947 */ /* 0x000fea0003800000 */
[----:B-1----:R-:W1:Y:S01]  /*7250*/  LDS.128 R4, [R0+0x3000] ;  /* 0x0030000000047984 */ /* 0x002e620000000c00 */
[--C-:B------:R-:W-:Y:S02]  /*7260*/  HADD2.F32 R21, -RZ, R11.reuse.H1_H1 ;  /* 0x3000000bff157230 */ /* 0x100fe40000004100 */
[--C-:B------:R-:W-:Y:S02]  /*7270*/  HADD2.F32 R24, -RZ, R10.reuse.H0_H0 ;  /* 0x2000000aff187230 */ /* 0x100fe40000004100 */
[----:B------:R-:W-:Y:S02]  /*7280*/  HADD2.F32 R26, -RZ, R10.H1_H1 ;  /* 0x3000000aff1a7230 */ /* 0x000fe40000004100 */
[----:B0-----:R-:W-:Y:S02]  /*7290*/  HADD2.F32 R15, -RZ, R11.H0_H0 ;  /* 0x2000000bff0f7230 */ /* 0x001fe40000004100 */
[----:B------:R-:W-:Y:S02]  /*72a0*/  HADD2.F32 R25, -RZ, R9.H0_H0 ;  /* 0x20000009ff197230 */ /* 0x000fe40000004100 */
[----:B-1----:R-:W-:-:S02]  /*72b0*/  HADD2.F32 R3, -RZ, R4.H0_H0 ;  /* 0x20000004ff037230 */ /* 0x002fc40000004100 */
        /* <DEDUP_REMOVED lines=10> */
[-C--:B------:R-:W-:Y:S01]  /*7360*/  FFMA.FTZ R5, R24, R10.reuse, -R13 ;  /* 0x0000000a18057223 */ /* 0x080fe2000001080d */
[----:B------:R-:W-:Y:S02]  /*7370*/  HADD2.F32 R6, -RZ, R6.H1_H1 ;  /* 0x30000006ff067230 */ /* 0x000fe40000004100 */
[----:B------:R-:W-:Y:S01]  /*7380*/  FFMA.FTZ R3, R21, R3, R20 ;  /* 0x0000000315037223 */ /* 0x000fe20000010014 */
[----:B------:R-:W-:Y:S02]  /*7390*/  HADD2.F32 R7, -RZ, R7.H1_H1 ;  /* 0x30000007ff077230 */ /* 0x000fe40000004100 */
[----:B------:R-:W-:Y:S01]  /*73a0*/  FFMA.FTZ R10, R26, R10, R15 ;  /* 0x0000000a1a0a7223 */ /* 0x000fe2000001000f */
[----:B------:R-:W-:Y:S02]  /*73b0*/  HADD2.F32 R24, -RZ, R9.H1_H1 ;  /* 0x30000009ff187230 */ /* 0x000fe40000004100 */
[--C-:B------:R-:W-:Y:S01]  /*73c0*/  HADD2.F32 R21, -RZ, R8.reuse.H0_H0 ;  /* 0x20000008ff157230 */ /* 0x100fe20000004100 */
[----:B------:R-:W-:Y:S01]  /*73d0*/  F2FP.F16.F32.PACK_AB R4, R3, R4 ;  /* 0x000000040304723e */ /* 0x000fe200000000ff */
[----:B------:R-:W-:-:S02]  /*73e0*/  HADD2.F32 R20, -RZ, R8.H1_H1 ;  /* 0x30000008ff147230 */ /* 0x000fc40000004100 */
[-C--:B------:R-:W-:Y:S01]  /*73f0*/  FMUL.FTZ R8, R25, R6.reuse ;  /* 0x0000000619087220 */ /* 0x080fe20000410000 */
[----:B------:R-:W-:Y:S01]  /*7400*/  FMUL.FTZ R9, R24, R7 ;  /* 0x0000000718097220 */ /* 0x000fe20000410000 */
[C---:B------:R-:W-:Y:S01]  /*7410*/  FMUL.FTZ R14, R21.reuse, R6 ;  /* 0x00000006150e7220 */ /* 0x040fe20000410000 */
[----:B------:R-:W-:Y:S01]  /*7420*/  F2FP.F16.F32.PACK_AB R5, R10, R5 ;  /* 0x000000050a05723e */ /* 0x000fe200000000ff */
        /* <DEDUP_REMOVED lines=9> */
.L_x_13363:
[----:B------:R-:W-:-:S03]  /*74c0*/  UMOV UR4, 0xffffffff ;  /* 0xffffffff00047882 */ /* 0x000fc60000000000 */
[----:B------:R-:W-:Y:S05]  /*74d0*/  BRA.DIV UR4, `(.L_x_13376) ;  /* 0x000000fa04907947 */ /* 0x000fea000b800000 */
[----:B------:R0:W1:Y:S04]  /*74e0*/  SHFL.IDX PT, R0, R26, RZ, 0x1c1f ;  /* 0x001c1fff1a007589 */ /* 0x00006800000e0000 */
[----:B------:R0:W0:Y:S04]  /*74f0*/  SHFL.IDX PT, R3, R25, RZ, 0x1c1f ;  /* 0x001c1fff19037589 */ /* 0x00002800000e0000 */
[----:B------:R0:W0:Y:S04]  /*7500*/  SHFL.IDX PT, R20, R28, RZ, 0x1c1f ;  /* 0x001c1fff1c147589 */ /* 0x00002800000e0000 */
[----:B---3--:R3:W0:Y:S02]  /*7510*/  SHFL.IDX PT, R14, R27, RZ, 0x1c1f ;  /* 0x001c1fff1b0e7589 */ /* 0x00862400000e0000 */
.L_x_13578:
[----:B------:R-:W-:Y:S01]  /*7520*/  ULDC UR4, c[0x0][0x448] ;  /* 0x0001120000047ab9 */ /* 0x000fe20000000800 */
[----:B------:R-:W-:Y:S01]  /*7530*/  BSSY B1, `(.L_x_13377) ;  /* 0x0000014000017945 */ /* 0x000fe20003800000 */
[----:B------:R-:W-:Y:S01]  /*7540*/  IMAD R24, R24, UR4, RZ ;  /* 0x0000000418187c24 */ /* 0x000fe2000f8e02ff */
[----:B------:R-:W-:Y:S02]  /*7550*/  CS2R R6, SRZ ;  /* 0x0000000000067805 */ /* 0x000fe4000001ff00 */
[----:B------:R-:W-:Y:S02]  /*7560*/  CS2R R8, SRZ ;  /* 0x0000000000087805 */ /* 0x000fe4000001ff00 */
[----:B----4-:R-:W-:Y:S02]  /*7570*/  CS2R R10, SRZ ;  /* 0x00000000000a7805 */ /* 0x010fe4000001ff00 */
[----:B------:R-:W-:Y:S02]  /*7580*/  ISETP.GE.AND P0, PT, R4, R24, PT ;  /* 0x000000180400720c */ /* 0x000fe40003f06270 */
[----:B------:R-:W-:-:S11]  /*7590*/  CS2R R4, SRZ ;  /* 0x0000000000047805 */ /* 0x000fd6000001ff00 */
[----:B------:R-:W-:Y:S05]  /*75a0*/  @P0 BRA `(.L_x_13378) ;  /* 0x0000000000300947 */ /* 0x000fea0003800000 */
[----:B------:R-:W-:Y:S01]  /*75b0*/  ULDC UR4, c[0x0][0x3f4] ;  /* 0x0000fd0000047ab9 */ /* 0x000fe20000000800 */
[C---:B------:R-:W-:Y:S01]  /*75c0*/  IMAD.SHL.U32 R15, R16.reuse, 0x2, RZ ;  /* 0x00000002100f7824 */ /* 0x040fe200078e00ff */
[C---:B------:R-:W-:Y:S02]  /*75d0*/  ISETP.GE.AND P2, PT, R16.reuse, UR4, PT ;  /* 0x0000000410007c0c */ /* 0x040fe4000bf46270 */
[----:B------:R-:W-:Y:S02]  /*75e0*/  SHF.L.U64.HI R5, R16, 0x1, R17 ;  /* 0x0000000110057819 */ /* 0x000fe40000010211 */
[-C--:B0-----:R-:W-:Y:S02]  /*75f0*/  IADD3 R12, P0, R3, R15.reuse, RZ ;  /* 0x0000000f030c7210 */ /* 0x081fe40007f1e0ff */
[----:B------:R-:W-:-:S03]  /*7600*/  IADD3 R14, P1, R14, R15, RZ ;  /* 0x0000000f0e0e7210 */ /* 0x000fc60007f3e0ff */
[----:B-12---:R-:W-:Y:S01]  /*7610*/  IMAD.X R13, R0, 0x1, R5, P0 ;  /* 0x00000001000d7824 */ /* 0x006fe200000e0605 */
[----:B------:R-:W-:Y:S02]  /*7620*/  IADD3.X R15, R20, R5, RZ, P1, !PT ;  /* 0x00000005140f7210 */ /* 0x000fe40000ffe4ff */
[----:B------:R-:W-:Y:S01]  /*7630*/  CS2R R4, SRZ ;  /* 0x0000000000047805 */ /* 0x000fe2000001ff00 */
[----:B------:R-:W-:Y:S06]  /*7640*/  @P2 BRA `(.L_x_13378) ;  /* 0x0000000000082947 */ /* 0x000fec0003800000 */
[----:B------:R4:W5:Y:S04]  /*7650*/  LD.E.128 R4, desc[UR42][R12.64] ;  /* 0x0000002a0c047980 */ /* 0x000968000c101d00 */
[----:B------:R4:W5:Y:S02]  /*7660*/  LD.E.128 R8, desc[UR42][R14.64] ;  /* 0x0000002a0e087980 */ /* 0x000964000c101d00 */
.L_x_13378:
[----:B------:R-:W-:Y:S05]  /*7670*/  BSYNC B1 ;  /* 0x0000000000017941 */ /* 0x000fea0003800000 */
.L_x_13377:
[----:B------:R-:W-:Y:S01]  /*7680*/  ULEA.HI UR4, UR37, UR37, URZ, 0x1 ;  /* 0x0000002525047291 */ /* 0x000fe2000f8f083f */
[----:B---3--:R-:W3:Y:S01]  /*7690*/  LDC R27, c[0x0][0x3f4] ;  /* 0x0000fd00ff1b7b82 */ /* 0x008ee20000000800 */
[----:B----4-:R-:W-:Y:S01]  /*76a0*/  IMAD R12, R33, -0xc0, R24 ;  /* 0xffffff40210c7824 */ /* 0x010fe200078e0218 */
[--C-:B0----5:R-:W-:Y:S01]  /*76b0*/  SHF.R.U64 R3, R4, 0x10, R5.reuse ;  /* 0x0000001004037819 */ /* 0x121fe20000001205 */
[----:B------:R-:W-:Y:S01]  /*76c0*/  ULOP3.LUT UR4, UR4, 0xfffffffe, URZ, 0xc0, !UPT ;  /* 0xfffffffe04047892 */ /* 0x000fe2000f8ec03f */
[----:B------:R-:W-:Y:S01]  /*76d0*/  IMAD.MOV.U32 R21, RZ, RZ, R4 ;  /* 0x000000ffff157224 */ /* 0x000fe200078e0004 */
[--C-:B------:R-:W-:Y:S01]  /*76e0*/  SHF.R.U32.HI R14, RZ, 0x10, R5.reuse ;  /* 0x00000010ff0e7819 */ /* 0x100fe20000011605 */
[----:B------:R-:W-:Y:S01]  /*76f0*/  IMAD.MOV.U32 R15, RZ, RZ, R5 ;  /* 0x000000ffff0f7224 */ /* 0x000fe200078e0005 */
[----:B------:R-:W-:Y:S01]  /*7700*/  UIADD3 UR4, UR37, -UR4, URZ ;  /* 0x8000000425047290 */ /* 0x000fe2000fffe03f */
[----:B--2---:R-:W-:Y:S01]  /*7710*/  IMAD.MOV.U32 R13, RZ, RZ, R6 ;  /* 0x000000ffff0d7224 */ /* 0x004fe200078e0006 */
[----:B------:R-:W-:Y:S01]  /*7720*/  SHF.R.U64 R24, R6, 0x10, R7 ;  /* 0x0000001006187819 */ /* 0x000fe20000001207 */
[----:B------:R-:W-:Y:S01]  /*7730*/  IMAD.MOV.U32 R4, RZ, RZ, R8 ;  /* 0x000000ffff047224 */ /* 0x000fe200078e0008 */
[----:B------:R-:W-:Y:S01]  /*7740*/  VIMNMX R12, R12, 0xc0, PT ;  /* 0x000000c00c0c7848 */ /* 0x000fe20003fe0100 */
[----:B------:R-:W-:Y:S01]  /*7750*/  IMAD.MOV.U32 R5, RZ, RZ, R10 ;  /* 0x000000ffff057224 */ /* 0x000fe200078e000a */
[----:B-1----:R-:W-:Y:S01]  /*7760*/  MOV R0, R7 ;  /* 0x0000000700007202 */ /* 0x002fe20000000f00 */
[----:B------:R-:W-:Y:S01]  /*7770*/  IMAD.U32 R25, RZ, RZ, UR4 ;  /* 0x00000004ff197e24 */ /* 0x000fe2000f8e00ff */
[--C-:B------:R-:W-:Y:S01]  /*7780*/  SHF.R.U64 R8, R8, 0x10, R9.reuse ;  /* 0x0000001008087819 */ /* 0x100fe20000001209 */
[----:B------:R-:W-:Y:S01]  /*7790*/  IMAD.MOV.U32 R20, RZ, RZ, R9 ;  /* 0x000000ffff147224 */ /* 0x000fe200078e0009 */
[--C-:B------:R-:W-:Y:S01]  /*77a0*/  SHF.R.U64 R10, R10, 0x10, R11.reuse ;  /* 0x000000100a0a7819 */ /* 0x100fe2000000120b */
[----:B------:R-:W-:Y:S01]  /*77b0*/  IMAD.MOV.U32 R6, RZ, RZ, R11 ;  /* 0x000000ffff067224 */ /* 0x000fe200078e000b */
[----:B------:R-:W-:Y:S01]  /*77c0*/  SHF.L.U32 R25, R25, 0x1f, RZ ;  /* 0x0000001f19197819 */ /* 0x000fe200000006ff */
[----:B------:R-:W-:Y:S01]  /*77d0*/  BSSY B1, `(.L_x_13379) ;  /* 0x0000013000017945 */ /* 0x000fe20003800000 */
[----:B------:R-:W-:-:S02]  /*77e0*/  IADD3 R26, R153, 0x60, RZ ;  /* 0x00000060991a7810 */ /* 0x000fc40007ffe0ff */
[----:B------:R-:W0:Y:S01]  /*77f0*/  SYNCS.PHASECHK.TRANS64.TRYWAIT P1, [R18+URZ+0x16800], R25 ;  /* 0x01680019120075a7 */ /* 0x000e22000802017f */
[----:B---3--:R-:W-:Y:S02]  /*7800*/  ISETP.GE.AND P0, PT, R16, R27, PT ;  /* 0x0000001b1000720c */ /* 0x008fe40003f06270 */
[----:B------:R-:W-:Y:S02]  /*7810*/  SHF.R.U32.HI R7, RZ, 0x10, R7 ;  /* 0x00000010ff077819 */ /* 0x000fe40000011607 */
[----:B------:R-:W-:Y:S02]  /*7820*/  SHF.R.U32.HI R9, RZ, 0x10, R9 ;  /* 0x00000010ff097819 */ /* 0x000fe40000011609 */
[----:B------:R-:W-:Y:S02]  /*7830*/  SHF.R.U32.HI R11, RZ, 0x10, R11 ;  /* 0x00000010ff0b7819 */ /* 0x000fe4000001160b */
[----:B------:R-:W-:Y:S02]  /*7840*/  ISETP.GE.OR P2, PT, R153, R12, P0 ;  /* 0x0000000c9900720c */ /* 0x000fe40000746670 */
[----:B------:R-:W-:-:S02]  /*7850*/  PRMT R15, R15, 0x5410, R3 ;  /* 0x000054100f0f7816 */ /* 0x000fc40000000003 */
[----:B------:R-:W-:Y:S01]  /*7860*/  PRMT R21, R21, 0x5410, R4 ;  /* 0x0000541015157816 */ /* 0x000fe20000000004 */
[----:B------:R-:W-:Y:S01]  /*7870*/  IMAD.IADD R4, R16, 0x1, R27 ;  /* 0x0000000110047824 */ /* 0x000fe200078e021b */
[----:B------:R-:W-:Y:S02]  /*7880*/  ISETP.GE.OR P0, PT, R26, R12, P0 ;  /* 0x0000000c1a00720c */ /* 0x000fe40000706670 */
[----:B------:R-:W-:Y:S02]  /*7890*/  PRMT R0, R7, 0x5410, R0 ;  /* 0x0000541007007816 */ /* 0x000fe40000000000 */
[----:B------:R-:W-:Y:S02]  /*78a0*/  PRMT R3, R24, 0x5410, R10 ;  /* 0x0000541018037816 */ /* 0x000fe4000000000a */
[----:B------:R-:W-:Y:S02]  /*78b0*/  PRMT R20, R20, 0x5410, R8 ;  /* 0x0000541014147816 */ /* 0x000fe40000000008 */
[----:B------:R-:W-:-:S02]  /*78c0*/  PRMT R14, R14, 0x5410, R9 ;  /* 0x000054100e0e7816 */ /* 0x000fc40000000009 */
[----:B------:R-:W-:Y:S02]  /*78d0*/  PRMT R13, R13, 0x5410, R5 ;  /* 0x000054100d0d7816 */ /* 0x000fe40000000005 */
[----:B------:R-:W-:Y:S01]  /*78e0*/  PRMT R12, R6, 0x5410, R11 ;  /* 0x00005410060c7816 */ /* 0x000fe2000000000b */
[----:B0-----:R-:W-:Y:S06]  /*78f0*/  @!P1 BRA `(.L_x_13380) ;  /* 0x000000f400f89947 */ /* 0x001fec0003800000 */
.L_x_13579:
[----:B------:R-:W-:Y:S05]  /*7900*/  BSYNC B1 ;  /* 0x0000000000017941 */ /* 0x000fea0003800000 */
.L_x_13379:
[----:B------:R-:W-:Y:S01]  /*7910*/  BSSY B1, `(.L_x_13381) ;  /* 0x000005f000017945 */ /* 0x000fe20003800000 */
[----:B------:R-:W-:-:S03]  /*7920*/  LOP3.LUT R24, R4, 0x38, RZ, 0xc0, !PT ;  /* 0x0000003804187812 */ /* 0x000fc600078ec0ff */
[----:B------:R-:W-:Y:S05]  /*7930*/  @P2 BRA `(.L_x_13382) ;  /* 0x0000000400702947 */ /* 0x000fea0003800000 */
[----:B------:R-:W2:Y:S01]  /*7940*/  LDL R6, [R1+0x20] ;  /* 0x0000200001067983 */ /* 0x000ea20000100800 */
[----:B------:R-:W1:Y:S02]  /*7950*/  S2R R5, SR_TID.X ;  /* 0x0000000000057919 */ /* 0x000e640000002100 */
[----:B-1----:R-:W-:-:S05]  /*7960*/  VIADD R5, R5, 0xffffff80 ;  /* 0xffffff8005057836 */ /* 0x002fca0000000000 */
[----:B------:R-:W-:-:S04]  /*7970*/  SHF.R.S32.HI R10, RZ, 0x1f, R5 ;  /* 0x0000001fff0a7819 */ /* 0x000fc80000011405 */
[----:B------:R-:W-:-:S04]  /*7980*/  LEA.HI R10, R10, R5, RZ, 0x5 ;  /* 0x000000050a0a7211 */ /* 0x000fc800078f28ff */
[----:B------:R-:W-:Y:S01]  /*7990*/  SHF.R.S32.HI R10, RZ, 0x5, R10 ;  /* 0x00000005ff0a7819 */ /* 0x000fe2000001140a */
[--C-:B------:R-:W-:Y:S02]  /*79a0*/  HADD2.F32 R34, -RZ, R21.reuse.H0_H0 ;  /* 0x20000015ff227230 */ /* 0x100fe40000004100 */
[----:B------:R-:W-:Y:S02]  /*79b0*/  HADD2.F32 R36, -RZ, R21.H1_H1 ;  /* 0x30000015ff247230 */ /* 0x000fe40000004100 */
[----:B------:R-:W-:Y:S02]  /*79c0*/  HADD2.F32 R37, -RZ, R20.H1_H1 ;  /* 0x30000014ff257230 */ /* 0x000fe40000004100 */
[----:B------:R-:W-:Y:S02]  /*79d0*/  HADD2.F32 R35, -RZ, R15.H1_H1 ;  /* 0x3000000fff237230 */ /* 0x000fe40000004100 */
[----:B--2---:R-:W-:-:S05]  /*79e0*/  IMAD.SHL.U32 R4, R6, 0x40, RZ ;  /* 0x0000004006047824 */ /* 0x004fca00078e00ff */
[----:B------:R-:W-:-:S04]  /*79f0*/  LOP3.LUT R7, R4, 0x1c0, RZ, 0xc0, !PT ;  /* 0x000001c004077812 */ /* 0x000fc800078ec0ff */
[--C-:B------:R-:W-:Y:S02]  /*7a00*/  SHF.R.U32.HI R9, RZ, 0x3, R7.reuse ;  /* 0x00000003ff097819 */ /* 0x100fe40000011607 */
[----:B------:R-:W-:Y:S02]  /*7a10*/  LOP3.LUT R4, R7, 0x38, R16, 0xf8, !PT ;  /* 0x0000003807047812 */ /* 0x000fe400078ef810 */
[----:B------:R-:W-:Y:S02]  /*7a20*/  LOP3.LUT R8, R9, R24, R7, 0x1e, !PT ;  /* 0x0000001809087212 */ /* 0x000fe400078e1e07 */
[----:B------:R-:W-:-:S03]  /*7a30*/  LOP3.LUT R4, R4, R9, RZ, 0x3c, !PT ;  /* 0x0000000904047212 */ /* 0x000fc600078e3cff */
[C---:B------:R-:W-:Y:S02]  /*7a40*/  IMAD R9, R10.reuse, 0x200, R8 ;  /* 0x000002000a097824 */ /* 0x040fe400078e0208 */
[----:B------:R-:W-:Y:S02]  /*7a50*/  IMAD R5, R10, 0x200, R4 ;  /* 0x000002000a057824 */ /* 0x000fe400078e0204 */
[----:B------:R-:W-:-:S03]  /*7a60*/  IMAD R44, R9, 0x2, R18 ;  /* 0x00000002092c7824 */ /* 0x000fc600078e0212 */
[----:B------:R-:W-:Y:S02]  /*7a70*/  LEA R43, R5, R18, 0x1 ;  /* 0x00000012052b7211 */ /* 0x000fe400078e08ff */
[----:B------:R-:W1:Y:S04]  /*7a80*/  LDS.128 R8, [R44+0x8400] ;  /* 0x008400002c087984 */ /* 0x000e680000000c00 */
[----:B------:R-:W0:Y:S01]  /*7a90*/  LDS.128 R4, [R43+0x8400] ;  /* 0x008400002b047984 */ /* 0x000e220000000c00 */
[--C-:B-1----:R-:W-:Y:S02]  /*7aa0*/  HADD2.F32 R30, -RZ, R8.reuse.H0_H0 ;  /* 0x20000008ff1e7230 */ /* 0x102fe40000004100 */
[----:B------:R-:W-:Y:S02]  /*7ab0*/  HADD2.F32 R8, -RZ, R8.H1_H1 ;  /* 0x30000008ff087230 */ /* 0x000fe40000004100 */
[----:B0-----:R-:W-:-:S02]  /*7ac0*/  HADD2.F32 R25, -RZ, R4.H0_H0 ;  /* 0x20000004ff197230 */ /* 0x001fc40000004100 */
[C---:B------:R-:W-:Y:S01]  /*7ad0*/  FMUL.FTZ R38, R30.reuse, R36 ;  /* 0x000000241e267220 */ /* 0x040fe20000410000 */
        /* <DEDUP_REMOVED lines=8> */
[-C--:B------:R-:W-:Y:S01]  /*7b60*/  FMUL.FTZ R41, R8, R35.reuse ;  /* 0x0000002308297220 */ /* 0x080fe20000410000 */
[----:B------:R-:W-:Y:S02]  /*7b70*/  HADD2.F32 R26, -RZ, R5.H0_H0 ;  /* 0x20000005ff1a7230 */ /* 0x000fe40000004100 */
[C---:B------:R-:W-:Y:S01]  /*7b80*/  FFMA.FTZ R39, R4.reuse, R35, -R39 ;  /* 0x0000002304277223 */ /* 0x040fe20000010827 */
[C---:B------:R-:W-:Y:S01]  /*7b90*/  FMUL.FTZ R35, R31.reuse, R30 ;  /* 0x0000001e1f237220 */ /* 0x040fe20000410000 */
[----:B------:R-:W-:Y:S02]  /*7ba0*/  HADD2.F32 R9, -RZ, R9.H1_H1 ;  /* 0x30000009ff097230 */ /* 0x000fe40000004100 */
[----:B------:R-:W-:Y:S01]  /*7bb0*/  FMUL.FTZ R31, R31, R25 ;  /* 0x000000191f1f7220 */ /* 0x000fe20000410000 */
[--C-:B------:R-:W-:Y:S02]  /*7bc0*/  HADD2.F32 R34, -RZ, R14.reuse.H1_H1 ;  /* 0x3000000eff227230 */ /* 0x100fe40000004100 */
[----:B------:R-:W-:Y:S01]  /*7bd0*/  FFMA.FTZ R41, R4, R37, R41 ;  /* 0x0000002504297223 */ /* 0x000fe20000010029 */
[----:B------:R-:W-:-:S02]  /*7be0*/  HADD2.F32 R4, -RZ, R14.H0_H0 ;  /* 0x2000000eff047230 */ /* 0x000fc40000004100 */
[C---:B------:R-:W-:Y:S01]  /*7bf0*/  FFMA.FTZ R35, R26.reuse, R25, -R35 ;  /* 0x000000191a237223 */ /* 0x040fe20000010823 */
[----:B------:R-:W-:Y:S02]  /*7c00*/  HADD2.F32 R5, -RZ, R5.H1_H1 ;  /* 0x30000005ff057230 */ /* 0x000fe40000004100 */
[----:B------:R-:W-:Y:S01]  /*7c10*/  FFMA.FTZ R26, R26, R30, R31 ;  /* 0x0000001e1a1a7223 */ /* 0x000fe2000001001f */
[----:B------:R-:W-:Y:S02]  /*7c20*/  HADD2.F32 R32, -RZ, R10.H0_H0 ;  /* 0x2000000aff207230 */ /* 0x000fe40000004100 */
[C---:B------:R-:W-:Y:S01]  /*7c30*/  FMUL.FTZ R30, R9.reuse, R34 ;  /* 0x00000022091e7220 */ /* 0x040fe20000410000 */
[--C-:B------:R-:W-:Y:S02]  /*7c40*/  HADD2.F32 R8, -RZ, R13.reuse.H0_H0 ;  /* 0x2000000dff087230 */ /* 0x100fe40000004100 */
[----:B------:R-:W-:Y:S01]  /*7c50*/  FMUL.FTZ R36, R9, R4 ;  /* 0x0000000409247220 */ /* 0x000fe20000410000 */
[----:B------:R-:W-:-:S02]  /*7c60*/  HADD2.F32 R25, -RZ, R13.H1_H1 ;  /* 0x3000000dff197230 */ /* 0x000fc40000004100 */
[----:B------:R-:W-:Y:S02]  /*7c70*/  HADD2.F32 R10, -RZ, R10.H1_H1 ;  /* 0x3000000aff0a7230 */ /* 0x000fe40000004100 */
[--C-:B------:R-:W-:Y:S02]  /*7c80*/  HADD2.F32 R31, -RZ, R3.reuse.H1_H1 ;  /* 0x30000003ff1f7230 */ /* 0x100fe40000004100 */
[----:B------:R-:W-:Y:S01]  /*7c90*/  FFMA.FTZ R30, R5, R4, -R30 ;  /* 0x00000004051e7223 */ /* 0x000fe2000001081e */
[--C-:B------:R-:W-:Y:S02]  /*7ca0*/  HADD2.F32 R27, -RZ, R6.reuse.H0_H0 ;  /* 0x20000006ff1b7230 */ /* 0x100fe40000004100 */
[C---:B------:R-:W-:Y:S01]  /*7cb0*/  FMUL.FTZ R4, R32.reuse, R25 ;  /* 0x0000001920047220 */ /* 0x040fe20000410000 */
[----:B------:R-:W-:Y:S02]  /*7cc0*/  HADD2.F32 R6, -RZ, R6.H1_H1 ;  /* 0x30000006ff067230 */ /* 0x000fe40000004100 */
[----:B------:R-:W-:Y:S01]  /*7cd0*/  FMUL.FTZ R42, R32, R8 ;  /* 0x00000008202a7220 */ /* 0x000fe20000410000 */
[----:B------:R-:W-:-:S02]  /*7ce0*/  HADD2.F32 R9, -RZ, R3.H0_H0 ;  /* 0x20000003ff097230 */ /* 0x000fc40000004100 */
[----:B------:R-:W-:Y:S01]  /*7cf0*/  FFMA.FTZ R37, R5, R34, R36 ;  /* 0x0000002205257223 */ /* 0x000fe20000010024 */
[C---:B------:R-:W-:Y:S01]  /*7d00*/  FMUL.FTZ R5, R10.reuse, R31 ;  /* 0x0000001f0a057220 */ /* 0x040fe20000410000 */
[C---:B------:R-:W-:Y:S01]  /*7d10*/  FFMA.FTZ R32, R27.reuse, R8, -R4 ;  /* 0x000000081b207223 */ /* 0x040fe20000010804 */
[----:B------:R-:W-:Y:S01]  /*7d20*/  FFMA.FTZ R42, R27, R25, R42 ;  /* 0x000000191b2a7223 */ /* 0x000fe2000001002a */
[--C-:B------:R-:W-:Y:S02]  /*7d30*/  HADD2.F32 R33, -RZ, R11.reuse.H0_H0 ;  /* 0x2000000bff217230 */ /* 0x100fe40000004100 */
[-C--:B------:R-:W-:Y:S01]  /*7d40*/  FMUL.FTZ R27, R10, R9.reuse ;  /* 0x000000090a1b7220 */ /* 0x080fe20000410000 */
[----:B------:R-:W-:Y:S01]  /*7d50*/  FFMA.FTZ R25, R6, R9, -R5 ;  /* 0x0000000906197223 */ /* 0x000fe20000010805 */
[----:B------:R-:W-:Y:S02]  /*7d60*/  HADD2.F32 R11, -RZ, R11.H1_H1 ;  /* 0x3000000bff0b7230 */ /* 0x000fe40000004100 */
[----:B------:R-:W-:-:S02]  /*7d70*/  HADD2.F32 R5, -RZ, R12.H0_H0 ;  /* 0x2000000cff057230 */ /* 0x000fc40000004100 */
[----:B------:R-:W-:Y:S02]  /*7d80*/  HADD2.F32 R10, -RZ, R12.H1_H1 ;  /* 0x3000000cff0a7230 */ /* 0x000fe40000004100 */
[--C-:B------:R-:W-:Y:S02]  /*7d90*/  HADD2.F32 R4, -RZ, R0.reuse.H1_H1 ;  /* 0x30000000ff047230 */ /* 0x100fe40000004100 */
[----:B------:R-:W-:Y:S02]  /*7da0*/  HADD2.F32 R8, -RZ, R0.H0_H0 ;  /* 0x20000000ff087230 */ /* 0x000fe40000004100 */
[--C-:B------:R-:W-:Y:S02]  /*7db0*/  HADD2.F32 R28, -RZ, R7.reuse.H0_H0 ;  /* 0x20000007ff1c7230 */ /* 0x100fe40000004100 */
[----:B------:R-:W-:Y:S01]  /*7dc0*/  FFMA.FTZ R27, R6, R31, R27 ;  /* 0x0000001f061b7223 */ /* 0x000fe2000001001b */
[----:B------:R-:W-:Y:S02]  /*7dd0*/  HADD2.F32 R7, -RZ, R7.H1_H1 ;  /* 0x30000007ff077230 */ /* 0x000fe40000004100 */
[-C--:B------:R-:W-:Y:S01]  /*7de0*/  FMUL.FTZ R9, R33, R5.reuse ;  /* 0x0000000521097220 */ /* 0x080fe20000410000 */
[----:B------:R-:W-:Y:S01]  /*7df0*/  FMUL.FTZ R34, R11, R10 ;  /* 0x0000000a0b227220 */ /* 0x000fe20000410000 */
[----:B------:R-:W-:Y:S01]  /*7e00*/  FMUL.FTZ R6, R33, R4 ;  /* 0x0000000421067220 */ /* 0x000fe20000410000 */
[----:B------:R-:W-:Y:S01]  /*7e10*/  FMUL.FTZ R31, R11, R8 ;  /* 0x000000080b1f7220 */ /* 0x000fe20000410000 */
        /* <DEDUP_REMOVED lines=12> */
[----:B------:R1:W-:Y:S04]  /*7ee0*/  STS.128 [R43+0x8400], R4 ;  /* 0x008400042b007388 */ /* 0x0003e80000000c00 */
[----:B------:R1:W-:Y:S02]  /*7ef0*/  STS.128 [R44+0x8400], R8 ;  /* 0x008400082c007388 */ /* 0x0003e40000000c00 */
.L_x_13382:
[----:B------:R-:W-:Y:S05]  /*7f00*/  BSYNC B1 ;  /* 0x0000000000017941 */ /* 0x000fea0003800000 */
.L_x_13381:
[----:B------:R-:W-:Y:S05]  /*7f10*/  @P0 BRA `(.L_x_13373) ;  /* 0x0000000400600947 */ /* 0x000fea0003800000 */
[----:B-1----:R-:W2:Y:S01]  /*7f20*/  LDL R8, [R1+0x2c] ;  /* 0x00002c0001087983 */ /* 0x002ea20000100800 */
[C---:B------:R-:W-:Y:S01]  /*7f30*/  VIADD R4, R153.reuse, 0x60 ;  /* 0x0000006099047836 */ /* 0x040fe20000000000 */
[----:B------:R-:W-:Y:S02]  /*7f40*/  IADD3 R5, R153, 0x60, RZ ;  /* 0x0000006099057810 */ /* 0x000fe40007ffe0ff */
[----:B------:R-:W3:Y:S01]  /*7f50*/  LDL R41, [R1+0x5c] ;  /* 0x00005c0001297983 */ /* 0x000ee20000100800 */
[----:B------:R-:W-:Y:S02]  /*7f60*/  IMAD.SHL.U32 R4, R4, 0x40, RZ ;  /* 0x0000004004047824 */ /* 0x000fe400078e00ff */
[----:B------:R-:W-:-:S03]  /*7f70*/  IMAD.SHL.U32 R5, R5, 0x40, RZ ;  /* 0x0000004005057824 */ /* 0x000fc600078e00ff */
[----:B------:R-:W-:Y:S02]  /*7f80*/  LOP3.LUT R4, R4, 0x1c0, RZ, 0xc0, !PT ;  /* 0x000001c004047812 */ /* 0x000fe400078ec0ff */
[----:B------:R-:W-:Y:S02]  /*7f90*/  LOP3.LUT R5, R5, 0x1c0, RZ, 0xc0, !PT ;  /* 0x000001c005057812 */ /* 0x000fe400078ec0ff */
[----:B------:R-:W-:-:S04]  /*7fa0*/  SHF.R.U32.HI R4, RZ, 0x3, R4 ;  /* 0x00000003ff047819 */ /* 0x000fc80000011604 */
[----:B------:R-:W-:Y:S01]  /*7fb0*/  LOP3.LUT R24, R4, R24, R5, 0x1e, !PT ;  /* 0x0000001804187212 */ /* 0x000fe200078e1e05 */
[--C-:B------:R-:W-:Y:S02]  /*7fc0*/  HADD2.F32 R33, -RZ, R21.reuse.H0_H0 ;  /* 0x20000015ff217230 */ /* 0x100fe40000004100 */
[----:B------:R-:W-:Y:S02]  /*7fd0*/  HADD2.F32 R35, -RZ, R21.H1_H1 ;  /* 0x30000015ff237230 */ /* 0x000fe40000004100 */
[--C-:B------:R-:W-:Y:S02]  /*7fe0*/  HADD2.F32 R40, -RZ, R20.reuse.H1_H1 ;  /* 0x30000014ff287230 */ /* 0x100fe40000004100 */
[--C-:B------:R-:W-:Y:S02]  /*7ff0*/  HADD2.F32 R38, -RZ, R15.reuse.H1_H1 ;  /* 0x3000000fff267230 */ /* 0x100fe40000004100 */
[----:B------:R-:W-:Y:S02]  /*8000*/  HADD2.F32 R42, -RZ, R20.H0_H0 ;  /* 0x20000014ff2a7230 */ /* 0x000fe40000004100 */
[----:B------:R-:W-:-:S02]  /*8010*/  HADD2.F32 R20, -RZ, R15.H0_H0 ;  /* 0x2000000fff147230 */ /* 0x000fc40000004100 */
[----:B------:R-:W-:Y:S02]  /*8020*/  HADD2.F32 R39, -RZ, R14.H1_H1 ;  /* 0x3000000eff277230 */ /* 0x000fe40000004100 */
[--C-:B------:R-:W-:Y:S02]  /*8030*/  HADD2.F32 R37, -RZ, R13.reuse.H0_H0 ;  /* 0x2000000dff257230 */ /* 0x100fe40000004100 */
[----:B------:R-:W-:Y:S02]  /*8040*/  HADD2.F32 R13, -RZ, R13.H1_H1 ;  /* 0x3000000dff0d7230 */ /* 0x000fe40000004100 */
[----:B--2---:R-:W-:-:S04]  /*8050*/  IMAD.IADD R9, R8, 0x1, R24 ;  /* 0x0000000108097824 */ /* 0x004fc800078e0218 */
[----:B------:R-:W-:Y:S01]  /*8060*/  IMAD R24, R9, 0x2, R18 ;  /* 0x0000000209187824 */ /* 0x000fe200078e0212 */
[----:B---3--:R-:W0:Y:S04]  /*8070*/  LDS.128 R4, [R41+0x8400] ;  /* 0x0084000029047984 */ /* 0x008e280000000c00 */
[----:B------:R-:W1:Y:S01]  /*8080*/  LDS.128 R8, [R24+0x8400] ;  /* 0x0084000018087984 */ /* 0x000e620000000c00 */
[----:B0-----:R-:W-:Y:S02]  /*8090*/  HADD2.F32 R25, -RZ, R4.H0_H0 ;  /* 0x20000004ff197230 */ /* 0x001fe40000004100 */
[--C-:B-1----:R-:W-:Y:S02]  /*80a0*/  HADD2.F32 R21, -RZ, R8.reuse.H0_H0 ;  /* 0x20000008ff157230 */ /* 0x102fe40000004100 */
[----:B------:R-:W-:-:S03]  /*80b0*/  HADD2.F32 R8, -RZ, R8.H1_H1 ;  /* 0x30000008ff087230 */ /* 0x000fc60000004100 */
[-C--:B------:R-:W-:Y:S01]  /*80c0*/  FMUL.FTZ R36, R33, R21.reuse ;  /* 0x0000001521247220 */ /* 0x080fe20000410000 */
[----:B------:R-:W-:Y:S02]  /*80d0*/  HADD2.F32 R4, -RZ, R4.H1_H1 ;  /* 0x30000004ff047230 */ /* 0x000fe40000004100 */
[C---:B------:R-:W-:Y:S01]  /*80e0*/  FMUL.FTZ R34, R35.reuse, R21 ;  /* 0x0000001523227220 */ /* 0x040fe20000410000 */
[--C-:B------:R-:W-:Y:S02]  /*80f0*/  HADD2.F32 R30, -RZ, R9.reuse.H0_H0 ;  /* 0x20000009ff1e7230 */ /* 0x100fe40000004100 */
[----:B------:R-:W-:Y:S01]  /*8100*/  FFMA.FTZ R36, R35, R25, R36 ;  /* 0x0000001923247223 */ /* 0x000fe20000010024 */
[----:B------:R-:W-:Y:S02]  /*8110*/  HADD2.F32 R9, -RZ, R9.H1_H1 ;  /* 0x30000009ff097230 */ /* 0x000fe40000004100 */
[-C--:B------:R-:W-:Y:S01]  /*8120*/  FMUL.FTZ R21, R40, R8.reuse ;  /* 0x0000000828157220 */ /* 0x080fe20000410000 */
[----:B------:R-:W-:Y:S01]  /*8130*/  FMUL.FTZ R15, R38, R8 ;  /* 0x00000008260f7220 */ /* 0x000fe20000410000 */
[----:B------:R-:W-:-:S02]  /*8140*/  HADD2.F32 R35, -RZ, R14.H0_H0 ;  /* 0x2000000eff237230 */ /* 0x000fc40000004100 */
[----:B------:R-:W-:Y:S01]  /*8150*/  FFMA.FTZ R34, R33, R25, -R34 ;  /* 0x0000001921227223 */ /* 0x000fe20000010822 */
[--C-:B------:R-:W-:Y:S02]  /*8160*/  HADD2.F32 R26, -RZ, R5.reuse.H0_H0 ;  /* 0x20000005ff1a7230 */ /* 0x100fe40000004100 */
[----:B------:R-:W-:Y:S01]  /*8170*/  FFMA.FTZ R21, R38, R4, -R21 ;  /* 0x0000000426157223 */ /* 0x000fe20000010815 */
[----:B------:R-:W-:Y:S02]  /*8180*/  HADD2.F32 R5, -RZ, R5.H1_H1 ;  /* 0x30000005ff057230 */ /* 0x000fe40000004100 */
[----:B------:R-:W-:Y:S01]  /*8190*/  FMUL.FTZ R25, R42, R30 ;  /* 0x0000001e2a197220 */ /* 0x000fe20000410000 */
[--C-:B------:R-:W-:Y:S02]  /*81a0*/  HADD2.F32 R31, -RZ, R10.reuse.H0_H0 ;  /* 0x2000000aff1f7230 */ /* 0x100fe40000004100 */
[----:B------:R-:W-:Y:S01]  /*81b0*/  FFMA.FTZ R15, R40, R4, R15 ;  /* 0x00000004280f7223 */ /* 0x000fe2000001000f */
[----:B------:R-:W-:-:S02]  /*81c0*/  HADD2.F32 R10, -RZ, R10.H1_H1 ;  /* 0x3000000aff0a7230 */ /* 0x000fc40000004100 */
[-C--:B------:R-:W-:Y:S01]  /*81d0*/  FMUL.FTZ R4, R39, R9.reuse ;  /* 0x0000000927047220 */ /* 0x080fe20000410000 */
[C---:B------:R-:W-:Y:S01]  /*81e0*/  FMUL.FTZ R8, R35.reuse, R9 ;  /* 0x0000000923087220 */ /* 0x040fe20000410000 */
[--C-:B------:R-:W-:Y:S02]  /*81f0*/  HADD2.F32 R38, -RZ, R3.reuse.H1_H1 ;  /* 0x30000003ff267230 */ /* 0x100fe40000004100 */
[C---:B------:R-:W-:Y:S01]  /*8200*/  FMUL.FTZ R33, R20.reuse, R30 ;  /* 0x0000001e14217220 */ /* 0x040fe20000410000 */
[--C-:B------:R-:W-:Y:S02]  /*8210*/  HADD2.F32 R27, -RZ, R6.reuse.H0_H0 ;  /* 0x20000006ff1b7230 */ /* 0x100fe40000004100 */
[----:B------:R-:W-:Y:S01]  /*8220*/  FFMA.FTZ R25, R20, R26, -R25 ;  /* 0x0000001a14197223 */ /* 0x000fe20000010819 */
[----:B------:R-:W-:Y:S02]  /*8230*/  HADD2.F32 R30, -RZ, R3.H0_H0 ;  /* 0x20000003ff1e7230 */ /* 0x000fe40000004100 */
[----:B------:R-:W-:Y:S01]  /*8240*/  FFMA.FTZ R14, R35, R5, -R4 ;  /* 0x00000005230e7223 */ /* 0x000fe20000010804 */
[----:B------:R-:W-:-:S02]  /*8250*/  HADD2.F32 R6, -RZ, R6.H1_H1 ;  /* 0x30000006ff067230 */ /* 0x000fc40000004100 */
[----:B------:R-:W-:Y:S01]  /*8260*/  FFMA.FTZ R20, R39, R5, R8 ;  /* 0x0000000527147223 */ /* 0x000fe20000010008 */
[----:B------:R-:W-:Y:S01]  /*8270*/  FFMA.FTZ R33, R42, R26, R33 ;  /* 0x0000001a2a217223 */ /* 0x000fe20000010021 */
[-C--:B------:R-:W-:Y:S01]  /*8280*/  FMUL.FTZ R5, R38, R10.reuse ;  /* 0x0000000a26057220 */ /* 0x080fe20000410000 */
[-C--:B------:R-:W-:Y:S01]  /*8290*/  FMUL.FTZ R4, R13, R31.reuse ;  /* 0x0000001f0d047220 */ /* 0x080fe20000410000 */
[C---:B------:R-:W-:Y:S01]  /*82a0*/  FMUL.FTZ R26, R37.reuse, R31 ;  /* 0x0000001f251a7220 */ /* 0x040fe20000410000 */
[C---:B------:R-:W-:Y:S01]  /*82b0*/  FMUL.FTZ R9, R30.reuse, R10 ;  /* 0x0000000a1e097220 */ /* 0x040fe20000410000 */
[--C-:B------:R-:W-:Y:S02]  /*82c0*/  HADD2.F32 R32, -RZ, R11.reuse.H0_H0 ;  /* 0x2000000bff207230 */ /* 0x100fe40000004100 */
[----:B------:R-:W-:Y:S01]  /*82d0*/  FFMA.FTZ R10, R30, R6, -R5 ;  /* 0x000000061e0a7223 */ /* 0x000fe20000010805 */
[----:B------:R-:W-:Y:S02]  /*82e0*/  HADD2.F32 R11, -RZ, R11.H1_H1 ;  /* 0x3000000bff0b7230 */ /* 0x000fe40000004100 */
[-C--:B------:R-:W-:Y:S01]  /*82f0*/  FFMA.FTZ R3, R37, R27.reuse, -R4 ;  /* 0x0000001b25037223 */ /* 0x080fe20000010804 */
[----:B------:R-:W-:Y:S01]  /*8300*/  FFMA.FTZ R26, R13, R27, R26 ;  /* 0x0000001b0d1a7223 */ /* 0x000fe2000001001a */
        /* <DEDUP_REMOVED lines=25> */
.L_x_13373:
[----:B------:R-:W-:Y:S05]  /*84a0*/  BSYNC B0 ;  /* 0x0000000000007941 */ /* 0x000fea0003800000 */
.L_x_13362:
        /* <DEDUP_REMOVED lines=8> */
.L_x_13359:
[----:B----4-:R-:W-:-:S05]  /*8530*/  IMAD.U32 R0, RZ, RZ, UR39 ;  /* 0x00000027ff007e24 */ /* 0x010fca000f8e00ff */
[----:B------:R-:W-:-:S13]  /*8540*/  ISETP.NE.AND P0, PT, R0, 0x3, PT ;  /* 0x000000030000780c */ /* 0x000fda0003f05270 */
[----:B------:R-:W-:Y:S05]  /*8550*/  @!P0 BRA `(.L_x_13383) ;  /* 0x0000000000048947 */ /* 0x000fea0003800000 */
[----:B------:R-:W-:Y:S01]  /*8560*/  BPT.TRAP 0x1 ;  /* 0x000000040000795c */ /* 0x000fe20000300000 */
.L_x_13383:
[----:B------:R-:W2:Y:S01]  /*8570*/  LDL R0, [R1+0x4] ;  /* 0x0000040001007983 */ /* 0x000ea20000100800 */
[----:B-1----:R-:W-:Y:S02]  /*8580*/  LEA R3, R156, R18, 0x3 ;  /* 0x000000129c037211 */ /* 0x002fe400078e18ff */
[----:B--2---:R-:W-:-:S04]  /*8590*/  SHF.L.U32 R4, R0, 0x1f, RZ ;  /* 0x0000001f00047819 */ /* 0x004fc800000006ff */
[----:B------:R1:W2:Y:S01]  /*85a0*/  SYNCS.PHASECHK.TRANS64.TRYWAIT P1, [R3+URZ+0x16830], R4 ;  /* 0x01683004030075a7 */ /* 0x0002a2000802017f */
[----:B------:R-:W-:Y:S05]  /*85b0*/  @!P0 BRA `(.L_x_13384) ;  /* 0x0000000000048947 */ /* 0x000fea0003800000 */
[----:B------:R-:W-:Y:S01]  /*85c0*/  BPT.TRAP 0x1 ;  /* 0x000000040000795c */ /* 0x000fe20000300000 */
.L_x_13384:
[----:B------:R-:W-:Y:S01]  /*85d0*/  VIADD R0, R18, 0xe400 ;  /* 0x0000e40012007836 */ /* 0x000fe20000000000 */
[----:B---3--:R-:W-:Y:S01]  /*85e0*/  LOP3.LUT R14, R29, 0x10000, RZ, 0xfc, !PT ;  /* 0x000100001d0e7812 */ /* 0x008fe200078efcff */
[----:B0-----:R-:W-:-:S03]  /*85f0*/  IMAD.MOV.U32 R15, RZ, RZ, 0x40000040 ;  /* 0x40000040ff0f7424 */ /* 0x001fc600078e00ff */
[----:B------:R-:W-:-:S04]  /*8600*/  SHF.R.U32.HI R0, RZ, 0x4, R0 ;  /* 0x00000004ff007819 */ /* 0x000fc80000011600 */
[----:B------:R-:W-:-:S04]  /*8610*/  LOP3.LUT R0, R0, 0x3fff, RZ, 0xc0, !PT ;  /* 0x00003fff00007812 */ /* 0x000fc800078ec0ff */
[----:B------:R-:W-:Y:S01]  /*8620*/  LOP3.LUT R13, R0, 0x10000, RZ, 0xfc, !PT ;  /* 0x00010000000d7812 */ /* 0x000fe200078efcff */
[----:B--2---:R-:W-:Y:S06]  /*8630*/  @P1 BRA `(.L_x_13385) ;  /* 0x0000000000081947 */ /* 0x004fec0003800000 */
[----:B------:R-:W0:Y:S02]  /*8640*/  SYNCS.PHASECHK.TRANS64.TRYWAIT P1, [R3+URZ+0x16830], R4 ;  /* 0x01683004030075a7 */ /* 0x000e24000802017f */
[----:B0-----:R-:W-:Y:S05]  /*8650*/  @!P1 BRA `(.L_x_13386) ;  /* 0x000000e800b49947 */ /* 0x001fea0003800000 */
.L_x_13385:
[----:B01----:R-:W-:Y:S01]  /*8660*/  IMAD R4, R156, 0x400, R13 ;  /* 0x000004009c047824 */ /* 0x003fe200078e020d */
[----:B------:R-:W-:Y:S05]  /*8670*/  WARPSYNC.ALL ;  /* 0x0000000000007948 */ /* 0x000fea0003800000 */
[----:B------:R-:W-:Y:S01]  /*8680*/  IMAD.MOV.U32 R5, RZ, RZ, 0x40000040 ;  /* 0x40000040ff057424 */ /* 0x000fe200078e00ff */
[----:B------:R-:W-:Y:S01]  /*8690*/  R2UR UR4, R14 ;  /* 0x000000000e0472ca */ /* 0x000fe200000e0000 */
[----:B-----5:R-:W-:Y:S01]  /*86a0*/  WARPGROUP.ARRIVE ;  /* 0x00000000000079c5 */ /* 0x020fe20000000000 */
[----:B------:R-:W-:Y:S01]  /*86b0*/  R2UR UR5, R15 ;  /* 0x000000000f0572ca */ /* 0x000fe200000e0000 */
[C---:B------:R-:W-:Y:S01]  /*86c0*/  VIADD R6, R4.reuse, 0x2 ;  /* 0x0000000204067836 */ /* 0x040fe20000000000 */
[----:B------:R-:W-:Y:S01]  /*86d0*/  R2UR UR6, R4 ;  /* 0x00000000040672ca */ /* 0x000fe200000e0000 */
[----:B------:R-:W-:Y:S01]  /*86e0*/  IMAD.MOV.U32 R11, RZ, RZ, 0x40000040 ;  /* 0x40000040ff0b7424 */ /* 0x000fe200078e00ff */
[----:B------:R-:W-:Y:S01]  /*86f0*/  R2UR UR7, R5 ;  /* 0x00000000050772ca */ /* 0x000fe200000e0000 */
[----:B------:R-:W-:Y:S01]  /*8700*/  IMAD.MOV.U32 R7, RZ, RZ, 0x40000040 ;  /* 0x40000040ff077424 */ /* 0x000fe200078e00ff */
[C---:B------:R-:W-:Y:S01]  /*8710*/  IADD3 R10, R14.reuse, 0x2, RZ ;  /* 0x000000020e0a7810 */ /* 0x040fe20007ffe0ff */
[----:B------:R-:W-:Y:S01]  /*8720*/  VIADD R8, R14, 0x4 ;  /* 0x000000040e087836 */ /* 0x000fe20000000000 */
[----:B------:R-:W-:Y:S01]  /*8730*/  MOV R21, 0x40000040 ;  /* 0x4000004000157802 */ /* 0x000fe20000000f00 */
[----:B------:R-:W-:-:S02]  /*8740*/  IMAD.MOV.U32 R9, RZ, RZ, 0x40000040 ;  /* 0x40000040ff097424 */ /* 0x000fc400078e00ff */
[----:B------:R-:W-:Y:S01]  /*8750*/  VIADD R20, R14, 0x6 ;  /* 0x000000060e147836 */ /* 0x000fe20000000000 */
[----:B------:R0:W-:Y:S01]  /*8760*/  STL.64 [R1+0x10], R10 ;  /* 0x0000100a01007387 */ /* 0x0001e20000100a00 */
[----:B------:R-:W-:Y:S02]  /*8770*/  IMAD.MOV.U32 R5, RZ, RZ, 0x40000040 ;  /* 0x40000040ff057424 */ /* 0x000fe400078e00ff */
[----:B------:R-:W-:Y:S01]  /*8780*/  IMAD.MOV.U32 R119, RZ, RZ, RZ ;  /* 0x000000ffff777224 */ /* 0x000fe200078e00ff */
[----:B------:R0:W-:Y:S01]  /*8790*/  STL.64 [R1+0x8], R8 ;  /* 0x0000080801007387 */ /* 0x0001e20000100a00 */
[----:B------:R-:W-:Y:S01]  /*87a0*/  HGMMA.64x128x16.F32 R24, gdesc[UR4], RZ, !UPT, gsb0 ;  /* 0x01e00000041879f0 */ /* 0x000fe2000c0008ff */
[----:B------:R-:W-:Y:S02]  /*87b0*/  R2UR UR4, R10 ;  /* 0x000000000a0472ca */ /* 0x000fe400000e0000 */
[----:B------:R-:W-:Y:S02]  /*87c0*/  R2UR UR5, R11 ;  /* 0x000000000b0572ca */ /* 0x000fe400000e0000 */
[----:B------:R-:W-:-:S02]  /*87d0*/  R2UR UR6, R6 ;  /* 0x00000000060672ca */ /* 0x000fc400000e0000 */
[----:B------:R-:W-:Y:S01]  /*87e0*/  R2UR UR7, R7 ;  /* 0x00000000070772ca */ /* 0x000fe200000e0000 */
[----:B------:R-:W-:Y:S01]  /*87f0*/  IMAD.MOV.U32 R7, RZ, RZ, 0x40000040 ;  /* 0x40000040ff077424 */ /* 0x000fe200078e00ff */
[C---:B------:R-:W-:Y:S01]  /*8800*/  IADD3 R6, R4.reuse, 0x4, RZ ;  /* 0x0000000404067810 */ /* 0x040fe20007ffe0ff */
[----:B------:R-:W-:Y:S01]  /*8810*/  VIADD R4, R4, 0x6 ;  /* 0x0000000604047836 */ /* 0x000fe20000000000 */
[----:B------:R-:W-:Y:S02]  /*8820*/  WARPGROUP.DEPBAR.LE gsb0, 0x0 ;  /* 0x00008000000079c5 */ /* 0x000fe40000010000 */
[----:B------:R-:W-:-:S07]  /*8830*/  WARPGROUP.ARRIVE ;  /* 0x00000000000079c5 */ /* 0x000fce0000000000 */
        /* <DEDUP_REMOVED lines=18> */
.L_x_13387:
[----:B------:R-:W2:Y:S01]  /*8960*/  LDL R0, [R1+0x30] ;  /* 0x0000300001007983 */ /* 0x000ea20000100800 */
[----:B------:R-:W-:Y:S01]  /*8970*/  P2R R5, PR, RZ, 0x1 ;  /* 0x00000001ff057803 */ /* 0x000fe20000000000 */
[----:B------:R-:W-:Y:S02]  /*8980*/  ULDC UR4, c[0x0][0x988] ;  /* 0x0002620000047ab9 */ /* 0x000fe40000000800 */
        /* <DEDUP_REMOVED lines=113> */
[----:B------:R-:W-:Y:S02]  /*90a0*/  FSEL R62, R62, -INF , P5 ;  /* 0xff8000003e3e7808 */ /* 0x000fe40002800000 */
[----:B------:R-:W-:Y:S02]  /*90b0*/  FSEL R81, R81, -INF , P4 ;  /* 0xff80000051517808 */ /* 0x000fe40002000000 */
[----:B------:R-:W-:Y:S02]  /*90c0*/  FMNMX.FTZ R0, R80, R7, !PT ;  /* 0x0000000750007209 */ /* 0x000fe40007810000 */
[----:B------:R-:W-:Y:S02]  /*90d0*/  ISETP.GT.AND P5, PT, R4, 0x78, PT ;  /* 0x000000780400780c */ /* 0x000fe40003fa4270 */
[----:B------:R-:W-:Y:S02]  /*90e0*/  FMNMX.FTZ R7, R81, R0, !PT ;  /* 0x0000000051077209 */ /* 0x000fe40007810000 */
[----:B------:R-:W-:-:S02]  /*90f0*/  FSEL R84, R84, -INF , P5 ;  /* 0xff80000054547808 */ /* 0x000fc40002800000 */
[----:B------:R-:W-:Y:S02]  /*9100*/  ISETP.GT.AND P6, PT, R4, 0x79, PT ;  /* 0x000000790400780c */ /* 0x000fe40003fc4270 */
[----:B------:R-:W-:Y:S02]  /*9110*/  FMNMX.FTZ R0, R84, R7, !PT ;  /* 0x0000000754007209 */ /* 0x000fe40007810000 */
[----:B------:R-:W-:-:S04]  /*9120*/  FSEL R85, R85, -INF , P6 ;  /* 0xff80000055557808 */ /* 0x000fc80003000000 */
[----:B------:R-:W-:-:S05]  /*9130*/  FMNMX.FTZ R7, R85, R0, !PT ;  /* 0x0000000055077209 */ /* 0x000fca0007810000 */
[----:B------:R-:W0:Y:S02]  /*9140*/  SHFL.BFLY PT, R0, R7, 0x2, 0x1f ;  /* 0x0c401f0007007f89 */ /* 0x000e2400000e0000 */
[----:B0-----:R-:W-:-:S05]  /*9150*/  FMNMX.FTZ R8, R7, R0, !PT ;  /* 0x0000000007087209 */ /* 0x001fca0007810000 */
[----:B------:R-:W0:Y:S01]  /*9160*/  SHFL.BFLY PT, R9, R8, 0x1, 0x1f ;  /* 0x0c201f0008097f89 */ /* 0x000e2200000e0000 */
[----:B------:R-:W-:Y:S02]  /*9170*/  P2R R12, PR, RZ, 0x1 ;  /* 0x00000001ff0c7803 */ /* 0x000fe40000000000 */
[----:B------:R-:W-:Y:S02]  /*9180*/  P2R R11, PR, RZ, 0x2 ;  /* 0x00000002ff0b7803 */ /* 0x000fe40000000000 */
[C---:B------:R-:W-:Y:S02]  /*9190*/  ISETP.GT.AND P1, PT, R4.reuse, 0x59, PT ;  /* 0x000000590400780c */ /* 0x040fe40003f24270 */
[----:B------:R-:W-:Y:S02]  /*91a0*/  ISETP.GT.AND P0, PT, R4, 0x60, PT ;  /* 0x000000600400780c */ /* 0x000fe40003f04270 */
[----:B------:R-:W-:Y:S02]  /*91b0*/  FSEL R71, R71, -INF , P1 ;  /* 0xff80000047477808 */ /* 0x000fe40000800000 */
[----:B0-----:R-:W-:-:S02]  /*91c0*/  FMNMX.FTZ R0, R8, R9, !PT ;  /* 0x0000000908007209 */ /* 0x001fc40007810000 */
[----:B------:R-:W-:-:S04]  /*91d0*/  FMNMX.FTZ R9, R26, R27, !PT ;  /* 0x0000001b1a097209 */ /* 0x000fc80007810000 */
[----:B------:R-:W-:-:S04]  /*91e0*/  FMNMX.FTZ R4, R30, R9, !PT ;  /* 0x000000091e047209 */ /* 0x000fc80007810000 */
[----:B------:R-:W-:-:S04]  /*91f0*/  FMNMX.FTZ R9, R31, R4, !PT ;  /* 0x000000041f097209 */ /* 0x000fc80007810000 */
[----:B------:R-:W-:Y:S02]  /*9200*/  FMNMX.FTZ R4, R34, R9, !PT ;  /* 0x0000000922047209 */ /* 0x000fe40007810000 */
[----:B------:R-:W-:Y:S02]  /*9210*/  ISETP.NE.AND P1, PT, R11, RZ, PT ;  /* 0x000000ff0b00720c */ /* 0x000fe40003f25270 */
[----:B------:R-:W-:Y:S01]  /*9220*/  FMNMX.FTZ R11, R35, R4, !PT ;  /* 0x00000004230b7209 */ /* 0x000fe20007810000 */
[----:B------:R-:W-:Y:S01]  /*9230*/  FMUL.FTZ R6, R0, UR4 ;  /* 0x0000000400067c20 */ /* 0x000fe20008410000 */
[----:B------:R-:W-:Y:S02]  /*9240*/  P2R R10, PR, RZ, 0x4 ;  /* 0x00000004ff0a7803 */ /* 0x000fe40000000000 */
[----:B------:R-:W-:Y:S02]  /*9250*/  FMNMX.FTZ R4, R38, R11, !PT ;  /* 0x0000000b26047209 */ /* 0x000fe40007810000 */
[----:B------:R-:W-:-:S02]  /*9260*/  FSETP.NEU.FTZ.AND P2, PT, R0, -INF , PT ;  /* 0xff8000000000780b */ /* 0x000fc40003f5d000 */
[----:B------:R-:W-:Y:S02]  /*9270*/  FSEL R74, R74, -INF , P0 ;  /* 0xff8000004a4a7808 */ /* 0x000fe40000000000 */
[----:B------:R-:W-:Y:S02]  /*9280*/  FMNMX.FTZ R11, R39, R4, !PT ;  /* 0x00000004270b7209 */ /* 0x000fe40007810000 */
[----:B------:R-:W-:Y:S02]  /*9290*/  ISETP.NE.AND P0, PT, R12, RZ, PT ;  /* 0x000000ff0c00720c */ /* 0x000fe40003f05270 */
[----:B------:R-:W-:Y:S02]  /*92a0*/  FSEL R6, R6, RZ, P2 ;  /* 0x000000ff06067208 */ /* 0x000fe40001000000 */
[----:B------:R-:W-:Y:S02]  /*92b0*/  FMNMX.FTZ R4, R42, R11, !PT ;  /* 0x0000000b2a047209 */ /* 0x000fe40007810000 */
[----:B------:R-:W-:-:S02]  /*92c0*/  FSEL R75, R75, -INF , P0 ;  /* 0xff8000004b4b7808 */ /* 0x000fc40000000000 */
[----:B------:R-:W-:Y:S01]  /*92d0*/  ISETP.NE.AND P0, PT, R5, RZ, PT ;  /* 0x000000ff0500720c */ /* 0x000fe20003f05270 */
[----:B------:R-:W-:Y:S01]  /*92e0*/  FFMA.FTZ R5, R25, UR4, -R6 ;  /* 0x0000000419057c23 */ /* 0x000fe20008010806 */
[----:B------:R-:W-:-:S04]  /*92f0*/  FMNMX.FTZ R25, R43, R4, !PT ;  /* 0x000000042b197209 */ /* 0x000fc80007810000 */
[----:B------:R-:W-:-:S04]  /*9300*/  FMNMX.FTZ R4, R46, R25, !PT ;  /* 0x000000192e047209 */ /* 0x000fc80007810000 */
[----:B------:R-:W-:Y:S01]  /*9310*/  FMNMX.FTZ R25, R47, R4, !PT ;  /* 0x000000042f197209 */ /* 0x000fe20007810000 */
[----:B------:R-:W-:-:S03]  /*9320*/  FFMA.FTZ R7, R29, UR4, -R6 ;  /* 0x000000041d077c23 */ /* 0x000fc60008010806 */
[----:B------:R-:W-:-:S04]  /*9330*/  FMNMX.FTZ R4, R50, R25, !PT ;  /* 0x0000001932047209 */ /* 0x000fc80007810000 */
        /* <DEDUP_REMOVED lines=14> */
[----:B------:R-:W-:Y:S02]  /*9420*/  FMNMX.FTZ R4, R74, R37, !PT ;  /* 0x000000254a047209 */ /* 0x000fe40007810000 */
[----:B------:R-:W-:Y:S02]  /*9430*/  ISETP.NE.AND P2, PT, R10, RZ, PT ;  /* 0x000000ff0a00720c */ /* 0x000fe40003f45270 */
[----:B------:R-:W-:Y:S02]  /*9440*/  FSEL R78, R78, -INF , P1 ;  /* 0xff8000004e4e7808 */ /* 0x000fe40000800000 */
[----:B------:R-:W-:Y:S02]  /*9450*/  FMNMX.FTZ R41, R75, R4, !PT ;  /* 0x000000044b297209 */ /* 0x000fe40007810000 */
[----:B------:R-:W-:Y:S02]  /*9460*/  FSEL R79, R79, -INF , P2 ;  /* 0xff8000004f4f7808 */ /* 0x000fe40001000000 */
[----:B------:R-:W-:-:S02]  /*9470*/  FMNMX.FTZ R4, R78, R41, !PT ;  /* 0x000000294e047209 */ /* 0x000fc40007810000 */
[----:B------:R-:W-:Y:S02]  /*9480*/  FSEL R82, R82, -INF , P3 ;  /* 0xff80000052527808 */ /* 0x000fe40001800000 */
[----:B------:R-:W-:Y:S02]  /*9490*/  FMNMX.FTZ R41, R79, R4, !PT ;  /* 0x000000044f297209 */ /* 0x000fe40007810000 */
[----:B------:R-:W-:Y:S02]  /*94a0*/  FSEL R83, R83, -INF , P4 ;  /* 0xff80000053537808 */ /* 0x000fe40002000000 */
[----:B------:R-:W-:Y:S01]  /*94b0*/  FMNMX.FTZ R4, R82, R41, !PT ;  /* 0x0000002952047209 */ /* 0x000fe20007810000 */
[----:B------:R-:W-:Y:S01]  /*94c0*/  FFMA.FTZ R29, R45, UR4, -R6 ;  /* 0x000000042d1d7c23 */ /* 0x000fe20008010806 */
[----:B------:R-:W-:Y:S02]  /*94d0*/  FSEL R86, R86, -INF , P5 ;  /* 0xff80000056567808 */ /* 0x000fe40002800000 */
[----:B------:R-:W-:-:S02]  /*94e0*/  FMNMX.FTZ R45, R83, R4, !PT ;  /* 0x00000004532d7209 */ /* 0x000fc40007810000 */
[----:B------:R-:W-:Y:S02]  /*94f0*/  FSEL R87, R87, -INF , P6 ;  /* 0xff80000057577808 */ /* 0x000fe40003000000 */
[----:B------:R-:W-:-:S04]  /*9500*/  FMNMX.FTZ R4, R86, R45, !PT ;  /* 0x0000002d56047209 */ /* 0x000fc80007810000 */
[----:B------:R-:W-:Y:S01]  /*9510*/  FMNMX.FTZ R4, R87, R4, !PT ;  /* 0x0000000457047209 */ /* 0x000fe20007810000 */
[----:B------:R-:W-:-:S04]  /*9520*/  FFMA.FTZ R41, R57, UR4, -R6 ;  /* 0x0000000439297c23 */ /* 0x000fc80008010806 */
[----:B------:R-:W0:Y:S01]  /*9530*/  SHFL.BFLY PT, R57, R4, 0x2, 0x1f ;  /* 0x0c401f0004397f89 */ /* 0x000e2200000e0000 */
[--C-:B------:R-:W-:Y:S01]  /*9540*/  FFMA.FTZ R33, R49, UR4, -R6.reuse ;  /* 0x0000000431217c23 */ /* 0x100fe20008010806 */
[----:B------:R-:W-:Y:S01]  /*9550*/  FFMA.FTZ R49, R65, UR4, -R6 ;  /* 0x0000000441317c23 */ /* 0x000fe20008010806 */
[----:B0-----:R-:W-:-:S05]  /*9560*/  FMNMX.FTZ R8, R4, R57, !PT ;  /* 0x0000003904087209 */ /* 0x001fca0007810000 */
[----:B------:R-:W0:Y:S01]  /*9570*/  SHFL.BFLY PT, R65, R8, 0x1, 0x1f ;  /* 0x0c201f0008417f89 */ /* 0x000e2200000e0000 */
[--C-:B------:R-:W-:Y:S01]  /*9580*/  FFMA.FTZ R148, R24, UR4, -R6.reuse ;  /* 0x0000000418947c23 */ /* 0x100fe20008010806 */
[--C-:B------:R-:W-:Y:S01]  /*9590*/  FFMA.FTZ R150, R28, UR4, -R6.reuse ;  /* 0x000000041c967c23 */ /* 0x100fe20008010806 */
[----:B------:R-:W-:Y:S01]  /*95a0*/  MUFU.EX2 R5, R5 ;  /* 0x0000000500057308 */ /* 0x000fe20000000800 */
[--C-:B------:R-:W-:Y:S01]  /*95b0*/  FFMA.FTZ R124, R40, UR4, -R6.reuse ;  /* 0x00000004287c7c23 */ /* 0x100fe20008010806 */
[----:B------:R-:W-:-:S06]  /*95c0*/  FFMA.FTZ R120, R32, UR4, -R6 ;  /* 0x0000000420787c23 */ /* 0x000fcc0008010806 */
[----:B------:R-:W1:Y:S01]  /*95d0*/  MUFU.EX2 R148, R148 ;  /* 0x0000009400947308 */ /* 0x000e620000000800 */
[----:B------:R-:W-:Y:S01]  /*95e0*/  FFMA.FTZ R37, R53, UR4, -R6 ;  /* 0x0000000435257c23 */ /* 0x000fe20008010806 */
[----:B0-----:R-:W-:-:S06]  /*95f0*/  FMNMX.FTZ R4, R8, R65, !PT ;  /* 0x0000004108047209 */ /* 0x001fcc0007810000 */
[----:B------:R-:W0:Y:S01]  /*9600*/  MUFU.EX2 R150, R150 ;  /* 0x0000009600967308 */ /* 0x000e220000000800 */
[C---:B------:R-:W-:Y:S01]  /*9610*/  FSETP.NEU.FTZ.AND P1, PT, R4.reuse, -INF , PT ;  /* 0xff8000000400780b */ /* 0x040fe20003f3d000 */
[----:B------:R-:W-:Y:S01]  /*9620*/  FMUL.FTZ R40, R4, UR4 ;  /* 0x0000000404287c20 */ /* 0x000fe20008410000 */
[--C-:B------:R-:W-:Y:S01]  /*9630*/  FFMA.FTZ R45, R61, UR4, -R6.reuse ;  /* 0x000000043d2d7c23 */ /* 0x100fe20008010806 */
[----:B------:R-:W-:-:S03]  /*9640*/  FFMA.FTZ R53, R69, UR4, -R6 ;  /* 0x0000000445357c23 */ /* 0x000fc60008010806 */
[----:B------:R-:W-:Y:S01]  /*9650*/  FSEL R40, R40, RZ, P1 ;  /* 0x000000ff28287208 */ /* 0x000fe20000800000 */
        /* <DEDUP_REMOVED lines=17> */
[--C-:B------:R-:W-:Y:S01]  /*9770*/  FFMA.FTZ R149, R26, UR4, -R40.reuse ;  /* 0x000000041a957c23 */ /* 0x100fe20008010828 */
[--C-:B------:R-:W-:Y:S01]  /*9780*/  FFMA.FTZ R6, R27, UR4, -R40.reuse ;  /* 0x000000041b067c23 */ /* 0x100fe20008010828 */
[----:B------:R-:W4:Y:S01]  /*9790*/  MUFU.EX2 R120, R120 ;  /* 0x0000007800787308 */ /* 0x000f220000000800 */
[--C-:B------:R-:W-:Y:S01]  /*97a0*/  FFMA.FTZ R151, R30, UR4, -R40.reuse ;  /* 0x000000041e977c23 */ /* 0x100fe20008010828 */
[----:B-1----:R-:W-:Y:S01]  /*97b0*/  FADD.FTZ R27, R148, R5 ;  /* 0x00000005941b7221 */ /* 0x002fe20000010000 */
[----:B------:R-:W-:-:S05]  /*97c0*/  FFMA.FTZ R8, R31, UR4, -R40 ;  /* 0x000000041f087c23 */ /* 0x000fca0008010828 */
[----:B------:R-:W1:Y:S01]  /*97d0*/  MUFU.EX2 R9, R9 ;  /* 0x0000000900097308 */ /* 0x000e620000000800 */
[----:B0-----:R-:W-:Y:S01]  /*97e0*/  FADD.FTZ R32, R150, R27 ;  /* 0x0000001b96207221 */ /* 0x001fe20000010000 */
[----:B------:R-:W-:-:S06]  /*97f0*/  FFMA.FTZ R121, R34, UR4, -R40 ;  /* 0x0000000422797c23 */ /* 0x000fcc0008010828 */
[----:B------:R-:W-:Y:S08]  /*9800*/  MUFU.EX2 R149, R149 ;  /* 0x0000009500957308 */ /* 0x000ff00000000800 */
[----:B------:R-:W0:Y:S01]  /*9810*/  MUFU.EX2 R6, R6 ;  /* 0x0000000600067308 */ /* 0x000e220000000800 */
[----:B--2---:R-:W-:-:S07]  /*9820*/  FADD.FTZ R27, R7, R32 ;  /* 0x00000020071b7221 */ /* 0x004fce0000010000 */
[----:B------:R-:W2:Y:S01]  /*9830*/  MUFU.EX2 R122, R122 ;  /* 0x0000007a007a7308 */ /* 0x000ea20000000800 */
[----:B------:R-:W-:-:S07]  /*9840*/  FFMA.FTZ R10, R35, UR4, -R40 ;  /* 0x00000004230a7c23 */ /* 0x000fce0008010828 */
[----:B------:R-:W5:Y:S01]  /*9850*/  MUFU.EX2 R151, R151 ;  /* 0x0000009700977308 */ /* 0x000f620000000800 */
[----:B----4-:R-:W-:-:S07]  /*9860*/  FADD.FTZ R34, R120, R27 ;  /* 0x0000001b78227221 */ /* 0x010fce0000010000 */
[----:B------:R-:W4:Y:S01]  /*9870*/  MUFU.EX2 R11, R11 ;  /* 0x0000000b000b7308 */ /* 0x000f220000000800 */
[----:B------:R-:W-:-:S07]  /*9880*/  FFMA.FTZ R123, R38, UR4, -R40 ;  /* 0x00000004267b7c23 */ /* 0x000fce0008010828 */
[----:B------:R-:W3:Y:S01]  /*9890*/  MUFU.EX2 R8, R8 ;  /* 0x0000000800087308 */ /* 0x000ee20000000800 */
[----:B-1----:R-:W-:Y:S01]  /*98a0*/  FADD.FTZ R27, R9, R34 ;  /* 0x00000022091b7221 */ /* 0x002fe20000010000 */
[----:B0-----:R-:W-:-:S06]  /*98b0*/  FADD.FTZ R36, R149, R6 ;  /* 0x0000000695247221 */ /* 0x001fcc0000010000 */
[----:B------:R-:W0:Y:S01]  /*98c0*/  MUFU.EX2 R124, R124 ;  /* 0x0000007c007c7308 */ /* 0x000e220000000800 */
[----:B------:R-:W-:-:S07]  /*98d0*/  FFMA.FTZ R12, R39, UR4, -R40 ;  /* 0x00000004270c7c23 */ /* 0x000fce0008010828 */
[----:B------:R-:W1:Y:S01]  /*98e0*/  MUFU.EX2 R121, R121 ;  /* 0x0000007900797308 */ /* 0x000e620000000800 */
[----:B--2---:R-:W-:Y:S01]  /*98f0*/  FADD.FTZ R34, R122, R27 ;  /* 0x0000001b7a227221 */ /* 0x004fe20000010000 */
[----:B-----5:R-:W-:-:S06]  /*9900*/  FADD.FTZ R27, R151, R36 ;  /* 0x00000024971b7221 */ /* 0x020fcc0000010000 */
[----:B------:R-:W2:Y:S01]  /*9910*/  MUFU.EX2 R25, R25 ;  /* 0x0000001900197308 */ /* 0x000ea20000000800 */
[----:B------:R-:W-:-:S07]  /*9920*/  FFMA.FTZ R125, R42, UR4, -R40 ;  /* 0x000000042a7d7c23 */ /* 0x000fce0008010828 */
[----:B------:R-:W5:Y:S01]  /*9930*/  MUFU.EX2 R10, R10 ;  /* 0x0000000a000a7308 */ /* 0x000f620000000800 */
[----:B----4-:R-:W-:Y:S01]  /*9940*/  FADD.FTZ R31, R11, R34 ;  /* 0x000000220b1f7221 */ /* 0x010fe20000010000 */
[----:B---3--:R-:W-:-:S06]  /*9950*/  FADD.FTZ R36, R8, R27 ;  /* 0x0000001b08247221 */ /* 0x008fcc0000010000 */
[----:B------:R-:W3:Y:S01]  /*9960*/  MUFU.EX2 R126, R126 ;  /* 0x0000007e007e7308 */ /* 0x000ee20000000800 */
[----:B------:R-:W-:-:S07]  /*9970*/  FFMA.FTZ R24, R43, UR4, -R40 ;  /* 0x000000042b187c23 */ /* 0x000fce0008010828 */
[----:B------:R-:W4:Y:S01]  /*9980*/  MUFU.EX2 R123, R123 ;  /* 0x0000007b007b7308 */ /* 0x000f220000000800 */
[----:B0-----:R-:W-:Y:S01]  /*9990*/  FADD.FTZ R38, R124, R31 ;  /* 0x0000001f7c267221 */ /* 0x001fe20000010000 */
[----:B-1----:R-:W-:-:S06]  /*99a0*/  FADD.FTZ R27, R121, R36 ;  /* 0x00000024791b7221 */ /* 0x002fcc0000010000 */
        /* <DEDUP_REMOVED lines=8> */
[----:B---3--:R-:W-:Y:S01]  /*9a30*/  FADD.FTZ R36, R126, R31 ;  /* 0x0000001f7e247221 */ /* 0x008fe20000010000 */
[----:B----4-:R-:W-:-:S06]  /*9a40*/  FADD.FTZ R27, R123, R38 ;  /* 0x000000267b1b7221 */ /* 0x010fcc0000010000 */
        /* <DEDUP_REMOVED lines=8> */
[----:B------:R-:W-:Y:S02]  /*9ad0*/  IMAD.U32 R44, RZ, RZ, UR38 ;  /* 0x00000026ff2c7e24 */ /* 0x000fe4000f8e00ff */
[----:B--2---:R-:W-:-:S05]  /*9ae0*/  FADD.FTZ R42, R128, R31 ;  /* 0x0000001f802a7221 */ /* 0x004fca0000010000 */
[----:B------:R-:W2:Y:S01]  /*9af0*/  MUFU.EX2 R37, R37 ;  /* 0x0000002500257308 */ /* 0x000ea20000000800 */
[----:B-----5:R-:W-:Y:S01]  /*9b00*/  FADD.FTZ R27, R125, R38 ;  /* 0x000000267d1b7221 */ /* 0x020fe20000010000 */
[----:B------:R-:W-:-:S06]  /*9b10*/  FFMA.FTZ R131, R54, UR4, -R40 ;  /* 0x0000000436837c23 */ /* 0x000fcc0008010828 */
[----:B------:R-:W5:Y:S01]  /*9b20*/  MUFU.EX2 R26, R26 ;  /* 0x0000001a001a7308 */ /* 0x000f620000000800 */
[----:B---3--:R-:W-:Y:S01]  /*9b30*/  FADD.FTZ R31, R33, R42 ;  /* 0x0000002a211f7221 */ /* 0x008fe20000010000 */
[----:B------:R-:W-:-:S06]  /*9b40*/  PRMT R3, R44, 0x654, R3 ;  /* 0x000006542c037816 */ /* 0x000fcc0000000003 */
[----:B------:R-:W3:Y:S01]  /*9b50*/  MUFU.EX2 R132, R132 ;  /* 0x0000008400847308 */ /* 0x000ee20000000800 */
[----:B----4-:R-:W-:Y:S01]  /*9b60*/  FADD.FTZ R42, R24, R27 ;  /* 0x0000001b182a7221 */ /* 0x010fe20000010000 */
[----:B------:R-:W-:-:S06]  /*9b70*/  FFMA.FTZ R30, R55, UR4, -R40 ;  /* 0x00000004371e7c23 */ /* 0x000fcc0008010828 */
[----:B------:R-:W4:Y:S01]  /*9b80*/  MUFU.EX2 R129, R129 ;  /* 0x0000008100817308 */ /* 0x000f220000000800 */
[----:B0-----:R-:W-:Y:S01]  /*9b90*/  FADD.FTZ R38, R130, R31 ;  /* 0x0000001f82267221 */ /* 0x001fe20000010000 */
[----:B------:R1:W-:Y:S06]  /*9ba0*/  SYNCS.ARRIVE.TRANS64.RED.A1T0 RZ, [R3+URZ], RZ ;  /* 0x000000ff03ff79a7 */ /* 0x0003ec000810043f */
[----:B------:R-:W0:Y:S01]  /*9bb0*/  MUFU.EX2 R41, R41 ;  /* 0x0000002900297308 */ /* 0x000e220000000800 */
[----:B------:R-:W-:Y:S01]  /*9bc0*/  FFMA.FTZ R133, R58, UR4, -R40 ;  /* 0x000000043a857c23 */ /* 0x000fe20008010828 */
[----:B-1----:R-:W-:-:S06]  /*9bd0*/  FADD.FTZ R3, R127, R42 ;  /* 0x0000002a7f037221 */ /* 0x002fcc0000010000 */
        /* <DEDUP_REMOVED lines=41> */
[----:B------:R-:W-:Y:S01]  /*9e70*/  F2FP.F16.F32.PACK_AB R148, R5, R148 ;  /* 0x000000940594723e */ /* 0x000fe200000000ff */
[----:B0-----:R-:W-:-:S06]  /*9e80*/  FADD.FTZ R5, R53, R46 ;  /* 0x0000002e35057221 */ /* 0x001fcc0000010000 */
[----:B------:R-:W0:Y:S01]  /*9e90*/  MUFU.EX2 R142, R142 ;  /* 0x0000008e008e7308 */ /* 0x000e220000000800 */
[----:B-1----:R-:W-:-:S07]  /*9ea0*/  FADD.FTZ R44, R34, R3 ;  /* 0x00000003222c7221 */ /* 0x002fce0000010000 */
[----:B------:R-:W1:Y:S01]  /*9eb0*/  MUFU.EX2 R139, R139 ;  /* 0x0000008b008b7308 */ /* 0x000e620000000800 */
[----:B------:R-:W-:Y:S01]  /*9ec0*/  FFMA.FTZ R75, R75, UR4, -R40 ;  /* 0x000000044b4b7c23 */ /* 0x000fe20008010828 */
[----:B--2---:R-:W-:-:S06]  /*9ed0*/  FADD.FTZ R46, R140, R5 ;  /* 0x000000058c2e7221 */ /* 0x004fcc0000010000 */
[----:B------:R-:W2:Y:S01]  /*9ee0*/  MUFU.EX2 R61, R61 ;  /* 0x0000003d003d7308 */ /* 0x000ea20000000800 */
[----:B-----5:R-:W-:Y:S01]  /*9ef0*/  FADD.FTZ R3, R137, R44 ;  /* 0x0000002c89037221 */ /* 0x020fe20000010000 */
[----:B------:R-:W-:-:S06]  /*9f00*/  FFMA.FTZ R143, R78, UR4, -R40 ;  /* 0x000000044e8f7c23 */ /* 0x000fcc0008010828 */
[----:B------:R-:W5:Y:S01]  /*9f10*/  MUFU.EX2 R38, R38 ;  /* 0x0000002600267308 */ /* 0x000f620000000800 */
[--C-:B------:R-:W-:Y:S01]  /*9f20*/  FFMA.FTZ R42, R79, UR4, -R40.reuse ;  /* 0x000000044f2a7c23 */ /* 0x100fe20008010828 */
[--C-:B------:R-:W-:Y:S01]  /*9f30*/  FFMA.FTZ R82, R82, UR4, -R40.reuse ;  /* 0x0000000452527c23 */ /* 0x100fe20008010828 */
[--C-:B------:R-:W-:Y:S01]  /*9f40*/  FFMA.FTZ R83, R83, UR4, -R40.reuse ;  /* 0x0000000453537c23 */ /* 0x100fe20008010828 */
[----:B------:R-:W-:-:S04]  /*9f50*/  FFMA.FTZ R86, R86, UR4, -R40 ;  /* 0x0000000456567c23 */ /* 0x000fc80008010828 */
[----:B------:R-:W5:Y:S01]  /*9f60*/  MUFU.EX2 R144, R144 ;  /* 0x0000009000907308 */ /* 0x000f620000000800 */
[----:B------:R-:W-:Y:S01]  /*9f70*/  FFMA.FTZ R87, R87, UR4, -R40 ;  /* 0x0000000457577c23 */ /* 0x000fe20008010828 */
[----:B---3--:R-:W-:Y:S01]  /*9f80*/  FADD.FTZ R5, R57, R46 ;  /* 0x0000002e39057221 */ /* 0x008fe20000010000 */
[----:B----4-:R-:W-:-:S05]  /*9f90*/  FADD.FTZ R44, R36, R3 ;  /* 0x00000003242c7221 */ /* 0x010fca0000010000 */
[----:B------:R-:W3:Y:S01]  /*9fa0*/  MUFU.EX2 R141, R141 ;  /* 0x0000008d008d7308 */ /* 0x000ee20000000800 */
[----:B0-----:R-:W-:Y:S01]  /*9fb0*/  FADD.FTZ R46, R142, R5 ;  /* 0x000000058e2e7221 */ /* 0x001fe20000010000 */
[----:B-1----:R-:W-:-:S06]  /*9fc0*/  FADD.FTZ R3, R139, R44 ;  /* 0x0000002c8b037221 */ /* 0x002fcc0000010000 */
[----:B------:R-:W0:Y:S08]  /*9fd0*/  MUFU.EX2 R65, R81 ;  /* 0x0000005100417308 */ /* 0x000e300000000800 */
[----:B------:R-:W1:Y:S01]  /*9fe0*/  MUFU.EX2 R40, R75 ;  /* 0x0000004b00287308 */ /* 0x000e620000000800 */
[----:B--2---:R-:W-:Y:S01]  /*9ff0*/  FADD.FTZ R5, R61, R46 ;  /* 0x0000002e3d057221 */ /* 0x004fe20000010000 */
[----:B-----5:R-:W-:-:S06]  /*a000*/  FADD.FTZ R44, R38, R3 ;  /* 0x00000003262c7221 */ /* 0x020fcc0000010000 */
[----:B------:R-:W2:Y:S08]  /*a010*/  MUFU.EX2 R146, R146 ;  /* 0x0000009200927308 */ /* 0x000eb00000000800 */
[----:B------:R-:W4:Y:S01]  /*a020*/  MUFU.EX2 R143, R143 ;  /* 0x0000008f008f7308 */ /* 0x000f220000000800 */
[----:B------:R-:W-:Y:S01]  /*a030*/  FADD.FTZ R46, R144, R5 ;  /* 0x00000005902e7221 */ /* 0x000fe20000010000 */
[----:B---3--:R-:W-:-:S06]  /*a040*/  FADD.FTZ R3, R141, R44 ;  /* 0x0000002c8d037221 */ /* 0x008fcc0000010000 */
[----:B------:R-:W3:Y:S01]  /*a050*/  MUFU.EX2 R42, R42 ;  /* 0x0000002a002a7308 */ /* 0x000ee20000000800 */
[----:B0-----:R-:W-:Y:S01]  /*a060*/  FADD.FTZ R5, R65, R46 ;  /* 0x0000002e41057221 */ /* 0x001fe20000010000 */
[----:B-1----:R-:W-:-:S06]  /*a070*/  FADD.FTZ R44, R40, R3 ;  /* 0x00000003282c7221 */ /* 0x002fcc0000010000 */
[----:B------:R-:W0:Y:S01]  /*a080*/  MUFU.EX2 R82, R82 ;  /* 0x0000005200527308 */ /* 0x000e220000000800 */
[----:B--2---:R-:W-:Y:S01]  /*a090*/  FADD.FTZ R46, R146, R5 ;  /* 0x00000005922e7221 */ /* 0x004fe20000010000 */
[----:B------:R-:W-:Y:S01]  /*a0a0*/  F2FP.F16.F32.PACK_AB R150, R7, R150 ;  /* 0x000000960796723e */ /* 0x000fe200000000ff */
[----:B----4-:R-:W-:-:S05]  /*a0b0*/  FADD.FTZ R5, R143, R44 ;  /* 0x0000002c8f057221 */ /* 0x010fca0000010000 */
[----:B------:R-:W1:Y:S01]  /*a0c0*/  MUFU.EX2 R83, R83 ;  /* 0x0000005300537308 */ /* 0x000e620000000800 */
[----:B------:R-:W-:Y:S01]  /*a0d0*/  IADD3 R7, R88, -0x2, RZ ;  /* 0xfffffffe58077810 */ /* 0x000fe20007ffe0ff */
[----:B---3--:R-:W-:-:S06]  /*a0e0*/  FADD.FTZ R5, R42, R5 ;  /* 0x000000052a057221 */ /* 0x008fcc0000010000 */
[----:B------:R-:W2:Y:S01]  /*a0f0*/  MUFU.EX2 R86, R86 ;  /* 0x0000005600567308 */ /* 0x000ea20000000800 */
[----:B------:R-:W-:Y:S02]  /*a100*/  ISETP.GE.AND P1, PT, R7, R90, PT ;  /* 0x0000005a0700720c */ /* 0x000fe40003f26270 */
[----:B------:R-:W-:-:S05]  /*a110*/  F2FP.F16.F32.PACK_AB R149, R6, R149 ;  /* 0x000000950695723e */ /* 0x000fca00000000ff */
[----:B------:R-:W3:Y:S01]  /*a120*/  MUFU.EX2 R69, R69 ;  /* 0x0000004500457308 */ /* 0x000ee20000000800 */
[----:B0-----:R-:W-:-:S07]  /*a130*/  FADD.FTZ R6, R82, R5 ;  /* 0x0000000552067221 */ /* 0x001fce0000010000 */
[----:B------:R-:W0:Y:S01]  /*a140*/  MUFU.EX2 R87, R87 ;  /* 0x0000005700577308 */ /* 0x000e220000000800 */
[----:B-1----:R-:W-:-:S04]  /*a150*/  FADD.FTZ R5, R83, R6 ;  /* 0x0000000653057221 */ /* 0x002fc80000010000 */
[----:B--2---:R-:W-:Y:S01]  /*a160*/  FADD.FTZ R6, R86, R5 ;  /* 0x0000000556067221 */ /* 0x004fe20000010000 */
[----:B------:R-:W-:Y:S01]  /*a170*/  F2FP.F16.F32.PACK_AB R120, R9, R120 ;  /* 0x000000780978723e */ /* 0x000fe200000000ff */
[--C-:B------:R-:W-:Y:S01]  /*a180*/  IMAD.MOV.U32 R118, RZ, RZ, R119.reuse ;  /* 0x000000ffff767224 */ /* 0x100fe200078e0077 */
[----:B------:R-:W-:Y:S01]  /*a190*/  F2FP.F16.F32.PACK_AB R122, R11, R122 ;  /* 0x0000007a0b7a723e */ /* 0x000fe200000000ff */
[----:B---3--:R-:W-:Y:S01]  /*a1a0*/  FADD.FTZ R3, R69, R46 ;  /* 0x0000002e45037221 */ /* 0x008fe20000010000 */
[----:B------:R-:W-:Y:S01]  /*a1b0*/  F2FP.F16.F32.PACK_AB R124, R25, R124 ;  /* 0x0000007c197c723e */ /* 0x000fe200000000ff */
[--C-:B------:R-:W-:Y:S01]  /*a1c0*/  IMAD.MOV.U32 R117, RZ, RZ, R119.reuse ;  /* 0x000000ffff757224 */ /* 0x100fe200078e0077 */
[----:B------:R-:W-:Y:S01]  /*a1d0*/  F2FP.F16.F32.PACK_AB R126, R29, R126 ;  /* 0x0000007e1d7e723e */ /* 0x000fe200000000ff */
[--C-:B------:R-:W-:Y:S01]  /*a1e0*/  IMAD.MOV.U32 R116, RZ, RZ, R119.reuse ;  /* 0x000000ffff747224 */ /* 0x100fe200078e0077 */
[----:B------:R-:W-:Y:S01]  /*a1f0*/  F2FP.F16.F32.PACK_AB R128, R33, R128 ;  /* 0x000000802180723e */ /* 0x000fe200000000ff */
[--C-:B------:R-:W-:Y:S01]  /*a200*/  IMAD.MOV.U32 R115, RZ, RZ, R119.reuse ;  /* 0x000000ffff737224 */ /* 0x100fe200078e0077 */
[----:B------:R-:W-:Y:S01]  /*a210*/  F2FP.F16.F32.PACK_AB R130, R37, R130 ;  /* 0x000000822582723e */ /* 0x000fe200000000ff */
[----:B0-----:R-:W-:Y:S01]  /*a220*/  FADD.FTZ R6, R87, R6 ;  /* 0x0000000657067221 */ /* 0x001fe20000010000 */
        /* <DEDUP_REMOVED lines=41> */
[----:B------:R-:W-:Y:S01]  /*a4c0*/  IMAD.MOV.U32 R88, RZ, RZ, R119 ;  /* 0x000000ffff587224 */ /* 0x000fe200078e0077 */
[----:B------:R-:W-:-:S02]  /*a4d0*/  F2FP.F16.F32.PACK_AB R145, R83, R82 ;  /* 0x000000525391723e */ /* 0x000fc400000000ff */
[----:B------:R-:W-:Y:S02]  /*a4e0*/  F2FP.F16.F32.PACK_AB R147, R87, R86 ;  /* 0x000000565793723e */ /* 0x000fe400000000ff */
[-C--:B------:R-:W-:Y:S02]  /*a4f0*/  MOV R114, R119.reuse ;  /* 0x0000007700727202 */ /* 0x080fe40000000f00 */
[-C--:B------:R-:W-:Y:S02]  /*a500*/  MOV R109, R119.reuse ;  /* 0x00000077006d7202 */ /* 0x080fe40000000f00 */
[-C--:B------:R-:W-:Y:S02]  /*a510*/  MOV R104, R119.reuse ;  /* 0x0000007700687202 */ /* 0x080fe40000000f00 */
[-C--:B------:R-:W-:Y:S02]  /*a520*/  MOV R99, R119.reuse ;  /* 0x0000007700637202 */ /* 0x080fe40000000f00 */
[----:B------:R-:W-:-:S02]  /*a530*/  MOV R94, R119 ;  /* 0x00000077005e7202 */ /* 0x000fc40000000f00 */
[----:B------:R-:W-:Y:S01]  /*a540*/  MOV R89, R119 ;  /* 0x0000007700597202 */ /* 0x000fe20000000f00 */
[----:B------:R-:W-:Y:S06]  /*a550*/  @!P1 BRA `(.L_x_13388) ;  /* 0x0000002000389947 */ /* 0x000fec0003800000 */
[----:B------:R0:W5:Y:S01]  /*a560*/  LDL.LU R5, [R1+0x4] ;  /* 0x0000040001057983 */ /* 0x0001620000300800 */
        /* <DEDUP_REMOVED lines=18> */
[----:B0-----:R-:W-:-:S07]  /*a690*/  CS2R R88, SRZ ;  /* 0x0000000000587805 */ /* 0x001fce000001ff00 */
.L_x_13400:
[----:B------:R-:W2:Y:S01]  /*a6a0*/  LDL R4, [R1+0x28] ;  /* 0x0000280001047983 */ /* 0x000ea20000100800 */
[----:B------:R-:W-:Y:S01]  /*a6b0*/  ISETP.NE.AND P1, PT, R12, 0x1, PT ;  /* 0x000000010c00780c */ /* 0x000fe20003f25270 */
[----:B------:R-:W-:Y:S05]  /*a6c0*/  YIELD ;  /* 0x0000000000007946 */ /* 0x000fea0003800000 */
[----:B------:R-:W-:Y:S02]  /*a6d0*/  SEL R0, RZ, 0x1, P1 ;  /* 0x00000001ff007807 */ /* 0x000fe40000800000 */
[----:B--2---:R-:W-:Y:S02]  /*a6e0*/  ISETP.NE.AND P1, PT, R4, RZ, PT ;  /* 0x000000ff0400720c */ /* 0x004fe40003f25270 */
[----:B-----5:R-:W-:-:S05]  /*a6f0*/  LOP3.LUT R4, R5, R0, RZ, 0x3c, !PT ;  /* 0x0000000005047212 */ /* 0x020fca00078e3cff */
[----:B------:R0:W-:Y:S06]  /*a700*/  STL [R1+0x4], R4 ;  /* 0x0000040401007387 */ /* 0x0001ec0000100800 */
[----:B------:R-:W-:Y:S05]  /*a710*/  @P1 BRA `(.L_x_13389) ;  /* 0x00000000003c1947 */ /* 0x000fea0003800000 */
[----:B------:R-:W-:Y:S05]  /*a720*/  @!P0 BRA `(.L_x_13390) ;  /* 0x0000000000048947 */ /* 0x000fea0003800000 */
[----:B------:R-:W-:Y:S01]  /*a730*/  BPT.TRAP 0x1 ;  /* 0x000000040000795c */ /* 0x000fe20000300000 */
.L_x_13390:
[----:B------:R-:W-:-:S04]  /*a740*/  IADD3 R0, R12, 0x1, RZ ;  /* 0x000000010c007810 */ /* 0x000fc80007ffe0ff */
[----:B------:R-:W-:-:S04]  /*a750*/  ISETP.NE.AND P2, PT, R0, 0x2, PT ;  /* 0x000000020000780c */ /* 0x000fc80003f45270 */
[----:B------:R-:W-:Y:S02]  /*a760*/  SEL R9, R0, RZ, P2 ;  /* 0x000000ff00097207 */ /* 0x000fe40001000000 */
[----:B------:R-:W-:-:S03]  /*a770*/  SHF.L.U32 R0, R4, 0x1f, RZ ;  /* 0x0000001f04007819 */ /* 0x000fc600000006ff */
[----:B------:R-:W-:-:S04]  /*a780*/  IMAD R9, R9, 0x8, R18 ;  /* 0x0000000809097824 */ /* 0x000fc800078e0212 */
[----:B------:R1:W2:Y:S01]  /*a790*/  SYNCS.PHASECHK.TRANS64.TRYWAIT P2, [R9+URZ+0x16830], R0 ;  /* 0x01683000090075a7 */ /* 0x0002a2000804017f */
[----:B------:R-:W-:Y:S05]  /*a7a0*/  @!P0 BRA `(.L_x_13391) ;  /* 0x0000000000048947 */ /* 0x000fea0003800000 */
[----:B------:R-:W-:Y:S01]  /*a7b0*/  BPT.TRAP 0x1 ;  /* 0x000000040000795c */ /* 0x000fe20000300000 */
.L_x_13391:
[----:B------:R-:W-:Y:S04]  /*a7c0*/  BSSY B0, `(.L_x_13389) ;  /* 0x0000004000007945 */ /* 0x000fe80003800000 */
[----:B--2---:R-:W-:Y:S05]  /*a7d0*/  @P2 BRA `(.L_x_13392) ;  /* 0x0000000000082947 */ /* 0x004fea0003800000 */
[----:B------:R-:W2:Y:S02]  /*a7e0*/  SYNCS.PHASECHK.TRANS64.TRYWAIT P2, [R9+URZ+0x16830], R0 ;  /* 0x01683000090075a7 */ /* 0x000ea4000804017f */
[----:B--2---:R-:W-:Y:S05]  /*a7f0*/  @!P2 BRA `(.L_x_13393) ;  /* 0x000000c80060a947 */ /* 0x004fea0003800000 */
.L_x_13392:
[----:B------:R-:W-:Y:S05]  /*a800*/  BSYNC B0 ;  /* 0x0000000000007941 */ /* 0x000fea0003800000 */
.L_x_13389:
[----:B------:R3:W-:Y:S01]  /*a810*/  STL.64 [R1+0x70], R2 ;  /* 0x0000700201007387 */ /* 0x0007e20000100a00 */
[----:B-12---:R-:W1:Y:S03]  /*a820*/  S2R R0, SR_TID.X ;  /* 0x0000000000007919 */ /* 0x006e660000002100 */
[----:B---3--:R-:W2:Y:S01]  /*a830*/  LDL.64 R2, [R1+0x10] ;  /* 0x0000100001027983 */ /* 0x008ea20000100a00 */
[----:B------:R-:W-:Y:S01]  /*a840*/  VIADD R156, R12, 0x1 ;  /* 0x000000010c9c7836 */ /* 0x000fe20000000000 */
[----:B------:R-:W-:Y:S01]  /*a850*/  MOV R9, 0x40000040 ;  /* 0x4000004000097802 */ /* 0x000fe20000000f00 */
[----:B------:R-:W-:Y:S05]  /*a860*/  WARPSYNC.ALL ;  /* 0x0000000000007948 */ /* 0x000fea0003800000 */
[----:B------:R-:W-:Y:S01]  /*a870*/  ISETP.NE.AND P2, PT, R156, 0x2, PT ;  /* 0x000000029c00780c */ /* 0x000fe20003f45270 */
[----:B------:R-:W-:Y:S01]  /*a880*/  IMAD.MOV.U32 R25, RZ, RZ, 0x40000040 ;  /* 0x40000040ff197424 */ /* 0x000fe200078e00ff */
[----:B------:R-:W-:-:S02]  /*a890*/  R2UR UR19, R9 ;  /* 0x00000000091372ca */ /* 0x000fc400000e0000 */
[----:B------:R-:W-:Y:S02]  /*a8a0*/  SEL R156, R156, RZ, P2 ;  /* 0x000000ff9c9c7207 */ /* 0x000fe40001000000 */
[----:B------:R-:W-:Y:S02]  /*a8b0*/  MOV R27, 0x40000040 ;  /* 0x40000040001b7802 */ /* 0x000fe40000000f00 */
[----:B------:R-:W-:Y:S01]  /*a8c0*/  R2UR UR8, R14 ;  /* 0x000000000e0872ca */ /* 0x000fe200000e0000 */
[----:B------:R-:W-:Y:S01]  /*a8d0*/  IMAD R26, R156, 0x400, R13 ;  /* 0x000004009c1a7824 */ /* 0x000fe200078e020d */
[----:B------:R-:W-:Y:S02]  /*a8e0*/  R2UR UR9, R15 ;  /* 0x000000000f0972ca */ /* 0x000fe400000e0000 */
[----:B------:R-:W-:Y:S01]  /*a8f0*/  R2UR UR11, R27 ;  /* 0x000000001b0b72ca */ /* 0x000fe200000e0000 */
[C---:B------:R-:W-:Y:S01]  /*a900*/  VIADD R8, R26.reuse, 0x4 ;  /* 0x000000041a087836 */ /* 0x040fe20000000000 */
[C---:B------:R-:W-:Y:S01]  /*a910*/  R2UR UR10, R26.reuse ;  /* 0x000000001a0a72ca */ /* 0x040fe200000e0000 */
[C---:B------:R-:W-:Y:S01]  /*a920*/  VIADD R24, R26.reuse, 0x2 ;  /* 0x000000021a187836 */ /* 0x040fe20000000000 */
[----:B-1----:R-:W-:Y:S01]  /*a930*/  SHF.R.U32.HI R0, RZ, 0x7, R0 ;  /* 0x00000007ff007819 */ /* 0x002fe20000011600 */
[----:B------:R-:W-:Y:S01]  /*a940*/  VIADD R26, R26, 0x6 ;  /* 0x000000061a1a7836 */ /* 0x000fe20000000000 */
[----:B------:R-:W-:-:S02]  /*a950*/  R2UR UR18, R8 ;  /* 0x00000000081272ca */ /* 0x000fc400000e0000 */
[----:B------:R-:W3:Y:S01]  /*a960*/  LDL.64 R8, [R1+0x8] ;  /* 0x0000080001087983 */ /* 0x000ee20000100a00 */
[----:B------:R-:W-:Y:S01]  /*a970*/  VIADD R0, R0, 0x8 ;  /* 0x0000000800007836 */ /* 0x000fe20000000000 */
[----:B------:R-:W-:Y:S02]  /*a980*/  R2UR UR14, R24 ;  /* 0x00000000180e72ca */ /* 0x000fe400000e0000 */
[----:B------:R-:W-:Y:S02]  /*a990*/  R2UR UR15, R25 ;  /* 0x00000000190f72ca */ /* 0x000fe400000e0000 */
[----:B------:R-:W-:Y:S02]  /*a9a0*/  R2UR UR22, R26 ;  /* 0x000000001a1672ca */ /* 0x000fe400000e0000 */
[----:B------:R-:W-:Y:S01]  /*a9b0*/  R2UR UR23, R27 ;  /* 0x000000001b1772ca */ /* 0x000fe200000e0000 */
[----:B------:R1:W-:Y:S06]  /*a9c0*/  BAR.SYNC.DEFER_BLOCKING R0, 0x100 ;  /* 0x000400000000751d */ /* 0x0003ec0000010000 */
[----:B------:R-:W-:-:S06]  /*a9d0*/  WARPGROUP.ARRIVE ;  /* 0x00000000000079c5 */ /* 0x000fcc0000000000 */
[----:B------:R-:W-:Y:S03]  /*a9e0*/  HGMMA.64x128x16.F32 R24, gdesc[UR8], RZ, !UPT, gsb0 ;  /* 0x01e00000081879f0 */ /* 0x000fe6000c0008ff */
[----:B------:R-:W-:Y:S02]  /*a9f0*/  WARPGROUP.DEPBAR.LE gsb0, 0x0 ;  /* 0x00008000000079c5 */ /* 0x000fe40000010000 */
[----:B------:R-:W-:Y:S01]  /*aa00*/  WARPGROUP.ARRIVE ;  /* 0x00000000000079c5 */ /* 0x000fe20000000000 */
[----:B--2---:R-:W-:Y:S02]  /*aa10*/  R2UR UR12, R2 ;  /* 0x00000000020c72ca */ /* 0x004fe400000e0000 */
[----:B------:R-:W-:Y:S02]  /*aa20*/  R2UR UR13, R3 ;  /* 0x00000000030d72ca */ /* 0x000fe400000e0000 */
[----:B------:R1:W5:Y:S11]  /*aa30*/  LDL.LU.64 R2, [R1+0x70] ;  /* 0x0000700001027983 */ /* 0x0003760000300a00 */
[----:B------:R-:W-:Y:S01]  /*aa40*/  HGMMA.64x128x16.F32 R24, gdesc[UR12], R24, gsb0 ;  /* 0x01e000000c1879f0 */ /* 0x000fe20008000818 */
[----:B---3--:R-:W-:-:S02]  /*aa50*/  R2UR UR16, R8 ;  /* 0x00000000081072ca */ /* 0x008fc400000e0000 */
        /* <DEDUP_REMOVED lines=10> */
[----:B-1----:R-:W-:Y:S05]  /*ab00*/  @P1 BRA `(.L_x_13394) ;  /* 0x0000000000281947 */ /* 0x002fea0003800000 */
[----:B------:R-:W-:Y:S05]  /*ab10*/  @!P0 BRA `(.L_x_13395) ;  /* 0x0000000000048947 */ /* 0x000fea0003800000 */
[----:B------:R-:W-:Y:S01]  /*ab20*/  BPT.TRAP 0x1 ;  /* 0x000000040000795c */ /* 0x000fe20000300000 */
.L_x_13395:
[----:B------:R-:W-:Y:S01]  /*ab30*/  SHF.L.U32 R0, R5, 0x1f, RZ ;  /* 0x0000001f05007819 */ /* 0x000fe200000006ff */
[----:B0-----:R-:W-:-:S04]  /*ab40*/  IMAD R4, R12, 0x8, R18 ;  /* 0x000000080c047824 */ /* 0x001fc800078e0212 */
[----:B------:R0:W1:Y:S01]  /*ab50*/  SYNCS.PHASECHK.TRANS64.TRYWAIT P1, [R4+URZ+0x16850], R0 ;  /* 0x01685000040075a7 */ /* 0x000062000802017f */
[----:B------:R-:W-:Y:S05]  /*ab60*/  @!P0 BRA `(.L_x_13396) ;  /* 0x0000000000048947 */ /* 0x000fea0003800000 */
[----:B------:R-:W-:Y:S01]  /*ab70*/  BPT.TRAP 0x1 ;  /* 0x000000040000795c */ /* 0x000fe20000300000 */
.L_x_13396:
[----:B-1----:R-:W-:Y:S05]  /*ab80*/  @P1 BRA `(.L_x_13394) ;  /* 0x0000000000081947 */ /* 0x002fea0003800000 */
[----:B------:R-:W1:Y:S02]  /*ab90*/  SYNCS.PHASECHK.TRANS64.TRYWAIT P1, [R4+URZ+0x16850], R0 ;  /* 0x01685000040075a7 */ /* 0x000e64000802017f */
[----:B-1----:R-:W-:Y:S05]  /*aba0*/  @!P1 BRA `(.L_x_13397) ;  /* 0x000000c400889947 */ /* 0x002fea0003800000 */
.L_x_13394:
[----:B01----:R-:W-:Y:S01]  /*abb0*/  VIADD R0, R18, 0x400 ;  /* 0x0000040012007836 */ /* 0x003fe20000000000 */
[----:B------:R-:W-:Y:S05]  /*abc0*/  WARPSYNC.ALL ;  /* 0x0000000000007948 */ /* 0x000fea0003800000 */
[----:B------:R-:W-:Y:S01]  /*abd0*/  SHF.R.U32.HI R0, RZ, 0x4, R0 ;  /* 0x00000004ff007819 */ /* 0x000fe20000011600 */
[----:B------:R-:W-:Y:S01]  /*abe0*/  IMAD.MOV.U32 R5, RZ, RZ, 0x40000040 ;  /* 0x40000040ff057424 */ /* 0x000fe200078e00ff */
[----:B------:R-:W-:Y:S01]  /*abf0*/  WARPGROUP.ARRIVE ;  /* 0x00000000000079c5 */ /* 0x000fe20000000000 */
[----:B------:R-:W-:Y:S01]  /*ac00*/  IMAD.MOV.U32 R9, RZ, RZ, 0x40000040 ;  /* 0x40000040ff097424 */ /* 0x000fe200078e00ff */
[----:B------:R-:W-:-:S02]  /*ac10*/  LOP3.LUT R0, R0, 0x3fff, RZ, 0xc0, !PT ;  /* 0x00003fff00007812 */ /* 0x000fc400078ec0ff */
[----:B------:R-:W-:Y:S01]  /*ac20*/  R2UR UR7, R5 ;  /* 0x00000000050772ca */ /* 0x000fe200000e0000 */
[----:B------:R-:W-:Y:S02]  /*ac30*/  IMAD.MOV.U32 R5, RZ, RZ, 0x40000040 ;  /* 0x40000040ff057424 */ /* 0x000fe400078e00ff */
[----:B------:R-:W-:-:S05]  /*ac40*/  IMAD R4, R12, 0x400, R0 ;  /* 0x000004000c047824 */ /* 0x000fca00078e0200 */
[C---:B------:R-:W-:Y:S02]  /*ac50*/  R2UR UR6, R4.reuse ;  /* 0x00000000040672ca */ /* 0x040fe400000e0000 */
[----:B------:R-:W-:-:S11]  /*ac60*/  IADD3 R8, R4, 0x80, RZ ;  /* 0x0000008004087810 */ /* 0x000fd60007ffe0ff */
[----:B------:R-:W-:Y:S01]  /*ac70*/  HGMMA.64x64x16.F32 R88, R148, gdesc[UR4].tnspB, R88, gsb0 ;  /* 0x40e0000494587df0 */ /* 0x000fe20008000858 */
[----:B------:R-:W-:Y:S01]  /*ac80*/  R2UR UR6, R8 ;  /* 0x00000000080672ca */ /* 0x000fe200000e0000 */
[----:B------:R-:W-:Y:S01]  /*ac90*/  VIADD R8, R4, 0x100 ;  /* 0x0000010004087836 */ /* 0x000fe20000000000 */
[----:B------:R-:W-:Y:S01]  /*aca0*/  R2UR UR7, R9 ;  /* 0x00000000090772ca */ /* 0x000fe200000e0000 */
[----:B------:R-:W-:Y:S01]  /*acb0*/  IMAD.MOV.U32 R9, RZ, RZ, 0x40000040 ;  /* 0x40000040ff097424 */ /* 0x000fe200078e00ff */
[----:B------:R-:W-:Y:S02]  /*acc0*/  WARPGROUP.DEPBAR.LE gsb0, 0x0 ;  /* 0x00008000000079c5 */ /* 0x000fe40000010000 */
[----:B------:R-:W-:-:S06]  /*acd0*/  WARPGROUP.ARRIVE ;  /* 0x00000000000079c5 */ /* 0x000fcc0000000000 */
[----:B------:R-:W0:Y:S03]  /*ace0*/  S2R R151, SR_TID.X ;  /* 0x0000000000977919 */ /* 0x000e260000002100 */
[----:B------:R-:W-:Y:S01]  /*acf0*/  HGMMA.64x64x16.F32 R88, R120, gdesc[UR4].tnspB, R88, gsb0 ;  /* 0x40e0000478587df0 */ /* 0x000fe20008000858 */
[----:B------:R-:W-:Y:S01]  /*ad00*/  R2UR UR6, R8 ;  /* 0x00000000080672ca */ /* 0x000fe200000e0000 */
[----:B------:R-:W-:Y:S01]  /*ad10*/  VIADD R8, R4, 0x180 ;  /* 0x0000018004087836 */ /* 0x000fe20000000000 */
[----:B------:R-:W-:Y:S02]  /*ad20*/  R2UR UR7, R9 ;  /* 0x00000000090772ca */ /* 0x000fe400000e0000 */
[----:B------:R-:W-:Y:S02]  /*ad30*/  MOV R9, 0x40000040 ;  /* 0x4000004000097802 */ /* 0x000fe40000000f00 */
[----:B0-----:R-:W-:-:S02]  /*ad40*/  SHF.R.U32.HI R0, RZ, 0x7, R151 ;  /* 0x00000007ff007819 */ /* 0x001fc40000011697 */
[----:B------:R-:W-:-:S03]  /*ad50*/  ISETP.GE.U32.AND P1, PT, R151, 0x180, PT ;  /* 0x000001809700780c */ /* 0x000fc60003f26070 */
[----:B------:R-:W-:-:S05]  /*ad60*/  VIADD R0, R0, 0x9 ;  /* 0x0000000900007836 */ /* 0x000fca0000000000 */
[----:B------:R-:W-:Y:S01]  /*ad70*/  SEL R0, R0, 0x9, !P1 ;  /* 0x0000000900007807 */ /* 0x000fe20004800000 */
[----:B------:R-:W-:Y:S02]  /*ad80*/  WARPGROUP.DEPBAR.LE gsb0, 0x0 ;  /* 0x00008000000079c5 */ /* 0x000fe40000010000 */
[----:B------:R-:W-:-:S06]  /*ad90*/  WARPGROUP.ARRIVE ;  /* 0x00000000000079c5 */ /* 0x000fcc0000000000 */
[----:B------:R-:W-:Y:S01]  /*ada0*/  HGMMA.64x64x16.F32 R88, R124, gdesc[UR4].tnspB, R88, gsb0 ;  /* 0x40e000047c587df0 */ /* 0x000fe20008000858 */
[----:B------:R-:W-:Y:S01]  /*adb0*/  R2UR UR6, R8 ;  /* 0x00000000080672ca */ /* 0x000fe200000e0000 */
[----:B------:R-:W-:Y:S01]  /*adc0*/  VIADD R8, R4, 0x200 ;  /* 0x0000020004087836 */ /* 0x000fe20000000000 */
[----:B------:R-:W-:Y:S01]  /*add0*/  R2UR UR7, R9 ;  /* 0x00000000090772ca */ /* 0x000fe200000e0000 */
[----:B------:R-:W-:Y:S01]  /*ade0*/  IMAD.MOV.U32 R9, RZ, RZ, 0x40000040 ;  /* 0x40000040ff097424 */ /* 0x000fe200078e00ff */
[----:B------:R-:W-:Y:S02]  /*adf0*/  WARPGROUP.DEPBAR.LE gsb0, 0x0 ;  /* 0x00008000000079c5 */ /* 0x000fe40000010000 */
[----:B------:R-:W-:-:S09]  /*ae00*/  WARPGROUP.ARRIVE ;  /* 0x00000000000079c5 */ /* 0x000fd20000000000 */
        /* <DEDUP_REMOVED lines=8> */
[----:B------:R-:W-:Y:S02]  /*ae90*/  R2UR UR6, R8 ;  /* 0x00000000080672ca */ /* 0x000fe400000e0000 */
[----:B------:R-:W-:Y:S01]  /*aea0*/  R2UR UR7, R9 ;  /* 0x00000000090772ca */ /* 0x000fe200000e0000 */
[----:B------:R-:W-:Y:S01]  /*aeb0*/  IMAD.MOV.U32 R9, RZ, RZ, 0x40000040 ;  /* 0x40000040ff097424 */ /* 0x000fe200078e00ff */
[C---:B------:R-:W-:Y:S01]  /*aec0*/  IADD3 R8, R4.reuse, 0x300, RZ ;  /* 0x0000030004087810 */ /* 0x040fe20007ffe0ff */
[----:B------:R-:W-:Y:S01]  /*aed0*/  VIADD R4, R4, 0x380 ;  /* 0x0000038004047836 */ /* 0x000fe20000000000 */
[----:B------:R-:W-:Y:S02]  /*aee0*/  WARPGROUP.DEPBAR.LE gsb0, 0x0 ;  /* 0x00008000000079c5 */ /* 0x000fe40000010000 */
[----:B------:R-:W-:-:S07]  /*aef0*/  WARPGROUP.ARRIVE ;  /* 0x00000000000079c5 */ /* 0x000fce0000000000 */
[----:B------:R-:W-:Y:S01]  /*af00*/  HGMMA.64x64x16.F32 R88, R136, gdesc[UR4].tnspB, R88, gsb0 ;  /* 0x40e0000488587df0 */ /* 0x000fe20008000858 */
[----:B------:R-:W-:Y:S02]  /*af10*/  R2UR UR6, R8 ;  /* 0x00000000080672ca */ /* 0x000fe400000e0000 */
[----:B------:R-:W-:Y:S01]  /*af20*/  R2UR UR7, R9 ;  /* 0x00000000090772ca */ /* 0x000fe200000e0000 */
[----:B------:R-:W-:Y:S02]  /*af30*/  WARPGROUP.DEPBAR.LE gsb0, 0x0 ;  /* 0x00008000000079c5 */ /* 0x000fe40000010000 */
[----:B------:R-:W-:-:S10]  /*af40*/  WARPGROUP.ARRIVE ;  /* 0x00000000000079c5 */ /* 0x000fd40000000000 */
[----:B------:R-:W-:Y:S01]  /*af50*/  HGMMA.64x64x16.F32 R88, R140, gdesc[UR4].tnspB, R88, gsb0 ;  /* 0x40e000048c587df0 */ /* 0x000fe20008000858 */
[----:B------:R-:W-:Y:S02]  /*af60*/  R2UR UR6, R4 ;  /* 0x00000000040672ca */ /* 0x000fe400000e0000 */
[----:B------:R-:W-:Y:S01]  /*af70*/  R2UR UR7, R5 ;  /* 0x00000000050772ca */ /* 0x000fe200000e0000 */
[----:B------:R-:W-:Y:S02]  /*af80*/  WARPGROUP.DEPBAR.LE gsb0, 0x0 ;  /* 0x00008000000079c5 */ /* 0x000fe40000010000 */
[----:B------:R-:W-:-:S10]  /*af90*/  WARPGROUP.ARRIVE ;  /* 0x00000000000079c5 */ /* 0x000fd40000000000 */
[----:B------:R-:W-:Y:S03]  /*afa0*/  HGMMA.64x64x16.F32 R88, R144, gdesc[UR4].tnspB, R88, gsb0 ;  /* 0x40e0000490587df0 */ /* 0x000fe60008000858 */
[----:B------:R-:W-:Y:S02]  /*afb0*/  WARPGROUP.DEPBAR.LE gsb0, 0x0 ;  /* 0x00008000000079c5 */ /* 0x000fe40000010000 */
[----:B------:R0:W-:Y:S06]  /*afc0*/  BAR.ARV R0, 0x100 ;  /* 0x000400000000751d */ /* 0x0001ec0000002000 */
[----:B------:R-:W-:Y:S05]  /*afd0*/  @!P0 BRA `(.L_x_13398) ;  /* 0x0000000000048947 */ /* 0x000fea0003800000 */
[----:B------:R-:W-:Y:S01]  /*afe0*/  BPT.TRAP 0x1 ;  /* 0x000000040000795c */ /* 0x000fe20000300000 */
.L_x_13398:
[----:B0-----:R-:W-:Y:S01]  /*aff0*/  LEA R0, R156, R18, 0x3 ;  /* 0x000000129c007211 */ /* 0x001fe200078e18ff */
[----:B------:R-:W-:Y:S01]  /*b000*/  IMAD.U32 R4, RZ, RZ, UR38 ;  /* 0x00000026ff047e24 */ /* 0x000fe2000f8e00ff */
[----:B------:R-:W-:-:S03]  /*b010*/  UMOV UR4, UR5 ;  /* 0x0000000500047c82 */ /* 0x000fc60008000000 */
        /* <DEDUP_REMOVED lines=92> */
[----:B------:R-:W-:-:S03]  /*b5e0*/  FFMA.FTZ R9, R85, UR4, -R9 ;  /* 0x0000000455097c23 */ /* 0x000fc60008010809 */
        /* <DEDUP_REMOVED lines=37> */
[----:B------:R-:W-:-:S04]  /*b840*/  FADD.FTZ R5, -R0, R11 ;  /* 0x0000000b00057221 */ /* 0x000fc80000010100 */
        /* <DEDUP_REMOVED lines=28> */
[----:B0----5:R-:W-:Y:S01]  /*ba10*/  FFMA.FTZ R3, R5, R3, R24 ;  /* 0x0000000305037223 */ /* 0x021fe20000010018 */
[--C-:B------:R-:W-:Y:S01]  /*ba20*/  FFMA.FTZ R66, R66, UR4, -R10.reuse ;  /* 0x0000000442427c23 */ /* 0x100fe2000801080a */
[--C-:B------:R-:W-:Y:S01]  /*ba30*/  FFMA.FTZ R67, R67, UR4, -R10.reuse ;  /* 0x0000000443437c23 */ /* 0x100fe2000801080a */
[--C-:B------:R-:W-:Y:S01]  /*ba40*/  FFMA.FTZ R70, R70, UR4, -R10.reuse ;  /* 0x0000000446467c23 */ /* 0x100fe2000801080a */
[----:B------:R-:W-:Y:S01]  /*ba50*/  FADD.FTZ R3, R25, R3 ;  /* 0x0000000319037221 */ /* 0x000fe20000010000 */
[--C-:B------:R-:W-:Y:S01]  /*ba60*/  FFMA.FTZ R71, R71, UR4, -R10.reuse ;  /* 0x0000000447477c23 */ /* 0x100fe2000801080a */
[--C-:B------:R-:W-:Y:S01]  /*ba70*/  FFMA.FTZ R74, R74, UR4, -R10.reuse ;  /* 0x000000044a4a7c23 */ /* 0x100fe2000801080a */
        /* <DEDUP_REMOVED lines=12> */
[----:B------:R-:W-:-:S02]  /*bb40*/  FFMA.FTZ R10, R87, UR4, -R10 ;  /* 0x00000004570a7c23 */ /* 0x000fc4000801080a */
        /* <DEDUP_REMOVED lines=98> */
.L_x_13399:
[----:B------:R-:W2:Y:S01]  /*c170*/  LDL R85, [R1+0x24] ;  /* 0x0000240001557983 */ /* 0x000ea20000100800 */
        /* <DEDUP_REMOVED lines=16> */
[----:B------:R-:W-:Y:S01]  /*c280*/  IMAD R11, R12, 0x8, R18 ;  /* 0x000000080c0b7824 */ /* 0x000fe200078e0212 */
[----:B------:R0:W5:Y:S01]  /*c290*/  LDL R5, [R1+0x4] ;  /* 0x0000040001057983 */ /* 0x0001620000100800 */
[----:B------:R-:W-:Y:S01]  /*c2a0*/  MOV R12, UR38 ;  /* 0x00000026000c7c02 */ /* 0x000fe20008000f00 */
[-C--:B------:R-:W-:Y:S01]  /*c2b0*/  FMUL.FTZ R90, R90, R8.reuse ;  /* 0x000000085a5a7220 */ /* 0x080fe20000410000 */
        /* <DEDUP_REMOVED lines=33> */
[----:B------:R-:W-:Y:S01]  /*c4d0*/  IMAD.MOV.U32 R10, RZ, RZ, R4 ;  /* 0x000000ffff0a7224 */ /* 0x000fe200078e0004 */
[----:B------:R-:W-:Y:S01]  /*c4e0*/  F2FP.F16.F32.PACK_AB R130, R53, R52 ;  /* 0x000000343582723e */ /* 0x000fe200000000ff */
[----:B-1----:R-:W-:Y:S01]  /*c4f0*/  IMAD.MOV.U32 R11, RZ, RZ, R0 ;  /* 0x000000ffff0b7224 */ /* 0x002fe200078e0000 */
        /* <DEDUP_REMOVED lines=17> */
[C---:B--2---:R-:W-:Y:S01]  /*c610*/  ISETP.GT.AND P1, PT, R7.reuse, R85, PT ;  /* 0x000000550700720c */ /* 0x044fe20003f24270 */
[----:B------:R-:W-:-:S12]  /*c620*/  VIADD R7, R7, 0xffffffff ;  /* 0xffffffff07077836 */ /* 0x000fd80000000000 */
[----:B0-----:R-:W-:Y:S05]  /*c630*/  @P1 BRA `(.L_x_13400) ;  /* 0xffffffe000181947 */ /* 0x001fea000383ffff */
.L_x_13388:
[----:B------:R-:W-:Y:S05]  /*c640*/  WARPSYNC.ALL ;  /* 0x0000000000007948 */ /* 0x000fea0003800000 */
[----:B------:R-:W-:Y:S06]  /*c650*/  BAR.ARV 0x8, 0x200 ;  /* 0x0208000000007b1d */ /* 0x000fec0000002000 */
[----:B------:R-:W-:Y:S05]  /*c660*/  @!P0 BRA `(.L_x_13401) ;  /* 0x0000000000048947 */ /* 0x000fea0003800000 */
[----:B------:R-:W-:Y:S01]  /*c670*/  BPT.TRAP 0x1 ;  /* 0x000000040000795c */ /* 0x000fe20000300000 */
.L_x_13401:
[----:B-----5:R-:W2:Y:S01]  /*c680*/  LDL R5, [R1+0x4] ;  /* 0x0000040001057983 */ /* 0x020ea20000100800 */
[----:B------:R-:W-:Y:S02]  /*c690*/  LEA R12, R156, R18, 0x3 ;  /* 0x000000129c0c7211 */ /* 0x000fe400078e18ff */
[----:B--2---:R-:W-:-:S04]  /*c6a0*/  SHF.L.U32 R5, R5, 0x1f, RZ ;  /* 0x0000001f05057819 */ /* 0x004fc800000006ff */
[----:B------:R0:W1:Y:S01]  /*c6b0*/  SYNCS.PHASECHK.TRANS64.TRYWAIT P1, [R12+URZ+0x16850], R5 ;  /* 0x016850050c0075a7 */ /* 0x000062000802017f */
[----:B------:R-:W-:Y:S05]  /*c6c0*/  @!P0 BRA `(.L_x_13402) ;  /* 0x0000000000048947 */ /* 0x000fea0003800000 */
[----:B------:R-:W-:Y:S01]  /*c6d0*/  BPT.TRAP 0x1 ;  /* 0x000000040000795c */ /* 0x000fe20000300000 */
.L_x_13402:
[----:B------:R-:W-:-:S05]  /*c6e0*/  VIADD R18, R18, 0x400 ;  /* 0x0000040012127836 */ /* 0x000fca0000000000 */
[----:B------:R-:W-:-:S04]  /*c6f0*/  SHF.R.U32.HI R18, RZ, 0x4, R18 ;  /* 0x00000004ff127819 */ /* 0x000fc80000011612 */
[----:B------:R-:W-:Y:S01]  /*c700*/  LOP3.LUT R9, R18, 0x3fff, RZ, 0xc0, !PT ;  /* 0x00003fff12097812 */ /* 0x000fe200078ec0ff */
[----:B-1----:R-:W-:Y:S06]  /*c710*/  @P1 BRA `(.L_x_13403) ;  /* 0x0000000000081947 */ /* 0x002fec0003800000 */
[----:B------:R-:W1:Y:S02]  /*c720*/  SYNCS.PHASECHK.TRANS64.TRYWAIT P1, [R12+URZ+0x16850], R5 ;  /* 0x016850050c0075a7 */ /* 0x000e64000802017f */
[----:B-1----:R-:W-:Y:S05]  /*c730*/  @!P1 BRA `(.L_x_13404) ;  /* 0x000000a800b89947 */ /* 0x002fea0003800000 */
.L_x_13403:
        /* <DEDUP_REMOVED lines=9> */
[----:B------:R-:W-:-:S02]  /*c7d0*/  IMAD.MOV.U32 R9, RZ, RZ, 0x40000040 ;  /* 0x40000040ff097424 */ /* 0x000fc400078e00ff */
[----:B------:R-:W-:Y:S02]  /*c7e0*/  IMAD.MOV.U32 R43, RZ, RZ, RZ ;  /* 0x000000ffff2b7224 */ /* 0x000fe400078e00ff */
[----:B------:R-:W-:-:S08]  /*c7f0*/  IMAD.MOV.U32 R60, RZ, RZ, -0x800000 ;  /* 0xff800000ff3c7424 */ /* 0x000fd000078e00ff */
[----:B------:R-:W-:Y:S01]  /*c800*/  HGMMA.64x64x16.F32 R88, R148, gdesc[UR4].tnspB, R88, gsb0 ;  /* 0x40e0000494587df0 */ /* 0x000fe20008000858 */
[----:B------:R-:W-:Y:S01]  /*c810*/  R2UR UR6, R10 ;  /* 0x000000000a0672ca */ /* 0x000fe200000e0000 */
[----:B------:R-:W-:Y:S01]  /*c820*/  VIADD R10, R8, 0x100 ;  /* 0x00000100080a7836 */ /* 0x000fe20000000000 */
[----:B------:R-:W-:Y:S01]  /*c830*/  R2UR UR7, R11 ;  /* 0x000000000b0772ca */ /* 0x000fe200000e0000 */
[----:B------:R-:W-:Y:S02]  /*c840*/  IMAD.MOV.U32 R11, RZ, RZ, 0x40000040 ;  /* 0x40000040ff0b7424 */ /* 0x000fe400078e00ff */
[----:B0-----:R-:W-:Y:S01]  /*c850*/  FADD.FTZ R7, R5, R6 ;  /* 0x0000000605077221 */ /* 0x001fe20000010000 */
[----:B------:R-:W-:Y:S02]  /*c860*/  WARPGROUP.DEPBAR.LE gsb0, 0x0 ;  /* 0x00008000000079c5 */ /* 0x000fe40000010000 */
[----:B------:R-:W-:-:S07]  /*c870*/  WARPGROUP.ARRIVE ;  /* 0x00000000000079c5 */ /* 0x000fce0000000000 */
        /* <DEDUP_REMOVED lines=11> */
[----:B------:R-:W-:Y:S01]  /*c930*/  IADD3 R10, R8, 0x200, RZ ;  /* 0x00000200080a7810 */ /* 0x000fe20007ffe0ff */
[----:B------:R-:W-:Y:S02]  /*c940*/  WARPGROUP.DEPBAR.LE gsb0, 0x0 ;  /* 0x00008000000079c5 */ /* 0x000fe40000010000 */
[----:B------:R-:W-:-:S08]  /*c950*/  WARPGROUP.ARRIVE ;  /* 0x00000000000079c5 */ /* 0x000fd00000000000 */
        /* <DEDUP_REMOVED lines=9> */
[C---:B------:R-:W-:Y:S01]  /*c9f0*/  VIADD R10, R8.reuse, 0x300 ;  /* 0x00000300080a7836 */ /* 0x040fe20000000000 */
[----:B------:R-:W-:Y:S01]  /*ca00*/  R2UR UR7, R11 ;  /* 0x000000000b0772ca */ /* 0x000fe200000e0000 */
[----:B------:R-:W-:Y:S01]  /*ca10*/  VIADD R8, R8, 0x380 ;  /* 0x0000038008087836 */ /* 0x000fe20000000000 */
[----:B------:R-:W-:Y:S01]  /*ca20*/  MOV R11, 0x40000040 ;  /* 0x40000040000b7802 */ /* 0x000fe20000000f00 */
[----:B------:R-:W-:Y:S02]  /*ca30*/  WARPGROUP.DEPBAR.LE gsb0, 0x0 ;  /* 0x00008000000079c5 */ /* 0x000fe40000010000 */
[----:B------:R-:W-:-:S08]  /*ca40*/  WARPGROUP.ARRIVE ;  /* 0x00000000000079c5 */ /* 0x000fd00000000000 */
[----:B------:R-:W-:Y:S01]  /*ca50*/  HGMMA.64x64x16.F32 R88, R136, gdesc[UR4].tnspB, R88, gsb0 ;  /* 0x40e0000488587df0 */ /* 0x000fe20008000858 */
[----:B------:R-:W-:Y:S02]  /*ca60*/  R2UR UR6, R10 ;  /* 0x000000000a0672ca */ /* 0x000fe400000e0000 */
[----:B------:R-:W-:Y:S01]  /*ca70*/  R2UR UR7, R11 ;  /* 0x000000000b0772ca */ /* 0x000fe200000e0000 */
[----:B------:R-:W0:Y:S02]  /*ca80*/  SHFL.BFLY PT, R10, R3, 0x2, 0x1f ;  /* 0x0c401f00030a7f89 */ /* 0x000e2400000e0000 */
[----:B0-----:R-:W-:Y:S01]  /*ca90*/  FADD.FTZ R10, R10, R3 ;  /* 0x000000030a0a7221 */ /* 0x001fe20000010000 */
[----:B------:R-:W-:-:S04]  /*caa0*/  IMAD.MOV.U32 R3, RZ, RZ, -0x800000 ;  /* 0xff800000ff037424 */ /* 0x000fc800078e00ff */
[----:B------:R-:W0:Y:S02]  /*cab0*/  SHFL.BFLY PT, R5, R10, 0x1, 0x1f ;  /* 0x0c201f000a057f89 */ /* 0x000e2400000e0000 */
[----:B0-----:R-:W-:Y:S01]  /*cac0*/  FADD.FTZ R11, R10, R5 ;  /* 0x000000050a0b7221 */ /* 0x001fe20000010000 */
[----:B------:R-:W-:Y:S01]  /*cad0*/  MOV R5, UR4 ;  /* 0x0000000400057c02 */ /* 0x000fe20008000f00 */
[----:B------:R-:W-:-:S03]  /*cae0*/  IMAD.U32 R10, RZ, RZ, UR4 ;  /* 0x00000004ff0a7e24 */ /* 0x000fc6000f8e00ff */
[----:B------:R-:W-:-:S13]  /*caf0*/  FSETP.NE.FTZ.AND P1, PT, R11, RZ, PT ;  /* 0x000000ff0b00720b */ /* 0x000fda0003f35000 */
[----:B------:R-:W0:Y:S01]  /*cb00*/  @P1 MUFU.LG2 R6, R11 ;  /* 0x0000000b00061308 */ /* 0x000e220000000c00 */
[----:B------:R-:W-:Y:S01]  /*cb10*/  @P1 FMUL.FTZ R5, R5, 0.69314718246459960938 ;  /* 0x3f31721805051820 */ /* 0x000fe20000410000 */
[----:B------:R-:W-:Y:S02]  /*cb20*/  WARPGROUP.DEPBAR.LE gsb0, 0x0 ;  /* 0x00008000000079c5 */ /* 0x000fe40000010000 */
[----:B------:R-:W-:-:S04]  /*cb30*/  WARPGROUP.ARRIVE ;  /* 0x00000000000079c5 */ /* 0x000fc80000000000 */
[----:B------:R-:W-:Y:S02]  /*cb40*/  @P1 MUFU.RCP R43, R11 ;  /* 0x0000000b002b1308 */ /* 0x000fe40000001000 */
[----:B------:R-:W-:Y:S01]  /*cb50*/  HGMMA.64x64x16.F32 R88, R140, gdesc[UR4].tnspB, R88, gsb0 ;  /* 0x40e000048c587df0 */ /* 0x000fe20008000858 */
[----:B------:R-:W-:Y:S02]  /*cb60*/  R2UR UR6, R8 ;  /* 0x00000000080672ca */ /* 0x000fe400000e0000 */
[----:B------:R-:W-:Y:S01]  /*cb70*/  R2UR UR7, R9 ;  /* 0x00000000090772ca */ /* 0x000fe200000e0000 */
[----:B------:R-:W1:Y:S01]  /*cb80*/  SHFL.BFLY PT, R8, R7, 0x1, 0x1f ;  /* 0x0c201f0007087f89 */ /* 0x000e6200000e0000 */
[----:B0-----:R-:W-:-:S04]  /*cb90*/  @P1 FMUL.FTZ R6, R6, 0.69314718246459960938 ;  /* 0x3f31721806061820 */ /* 0x001fc80000410000 */
[----:B------:R-:W-:Y:S01]  /*cba0*/  @P1 FFMA.FTZ R60, R5, R0, R6 ;  /* 0x00000000053c1223 */ /* 0x000fe20000010006 */
[----:B-1----:R-:W-:Y:S01]  /*cbb0*/  FADD.FTZ R13, R7, R8 ;  /* 0x00000008070d7221 */ /* 0x002fe20000010000 */
        /* <DEDUP_REMOVED lines=9> */
[----:B------:R-:W-:Y:S03]  /*cc50*/  HGMMA.64x64x16.F32 R88, R144, gdesc[UR4].tnspB, R88, gsb0 ;  /* 0x40e0000490587df0 */ /* 0x000fe60008000858 */
[----:B------:R-:W-:Y:S02]  /*cc60*/  WARPGROUP.DEPBAR.LE gsb0, 0x0 ;  /* 0x00008000000079c5 */ /* 0x000fe40000010000 */
[----:B-12---:R-:W-:Y:S05]  /*cc70*/  @!P0 BRA `(.L_x_13405) ;  /* 0x0000000000048947 */ /* 0x006fea0003800000 */
[----:B------:R-:W-:Y:S01]  /*cc80*/  BPT.TRAP 0x1 ;  /* 0x000000040000795c */ /* 0x000fe20000300000 */
.L_x_13405:
[----:B------:R-:W2:Y:S01]  /*cc90*/  LDL.LU R4, [R1+0x4] ;  /* 0x0000040001047983 */ /* 0x000ea20000300800 */
        /* <DEDUP_REMOVED lines=40> */
[----:B------:R-:W-:Y:S01]  /*cf20*/  SEL R156, R156, RZ, P1 ;  /* 0x000000ff9c9c7207 */ /* 0x000fe20000800000 */
[----:B------:R-:W-:Y:S01]  /*cf30*/  UIADD3 UR37, UR37, 0x1, URZ ;  /* 0x0000000125257890 */ /* 0x000fe2000fffe03f */
[----:B--2---:R-:W-:-:S05]  /*cf40*/  LOP3.LUT R4, R4, R0, RZ, 0x3c, !PT ;  /* 0x0000000004047212 */ /* 0x004fca00078e3cff */
[----:B------:R0:W-:Y:S06]  /*cf50*/  STL [R1+0x4], R4 ;  /* 0x0000040401007387 */ /* 0x0001ec0000100800 */
.L_x_13351:
[----:B------:R-:W3:Y:S01]  /*cf60*/  S2R R0, SR_TID.X ;  /* 0x0000000000007919 */ /* 0x000ee20000002100 */
[----:B------:R-:W-:Y:S05]  /*cf70*/  WARPSYNC.ALL ;  /* 0x0000000000007948 */ /* 0x000fea0003800000 */
[----:B---3--:R-:W-:-:S05]  /*cf80*/  VIADD R71, R0, 0xffffff80 ;  /* 0xffffff8000477836 */ /* 0x008fca0000000000 */
[----:B------:R-:W-:-:S04]  /*cf90*/  SHF.R.S32.HI R74, RZ, 0x1f, R71 ;  /* 0x0000001fff4a7819 */ /* 0x000fc80000011447 */
[----:B------:R-:W-:-:S04]  /*cfa0*/  LEA.HI R74, R74, R71, RZ, 0x3 ;  /* 0x000000474a4a7211 */ /* 0x000fc800078f18ff */
[----:B------:R-:W-:-:S05]  /*cfb0*/  LOP3.LUT R74, R74, 0xfffffff8, RZ, 0xc0, !PT ;  /* 0xfffffff84a4a7812 */ /* 0x000fca00078ec0ff */
[----:B------:R-:W-:-:S04]  /*cfc0*/  IMAD.IADD R74, R71, 0x1, -R74 ;  /* 0x00000001474a7824 */ /* 0x000fc800078e0a4a */
[----:B------:R-:W-:-:S05]  /*cfd0*/  IMAD.SHL.U32 R59, R74, 0x8, RZ ;  /* 0x000000084a3b7824 */ /* 0x000fca00078e00ff */
[----:B------:R-:W-:Y:S01]  /*cfe0*/  SHF.R.S32.HI R58, RZ, 0x1f, R59 ;  /* 0x0000001fff3a7819 */ /* 0x000fe2000001143b */
[----:B------:R-:W3:Y:S08]  /*cff0*/  S2UR UR38, SR_CgaCtaId ;  /* 0x00000000002679c3 */ /* 0x000ef00000008800 */
[----:B------:R-:W-:Y:S06]  /*d000*/  BAR.SYNC.DEFER_BLOCKING 0x5, 0x200 ;  /* 0x0148000000007b1d */ /* 0x000fec0000010000 */
[----:B------:R-:W-:Y:S01]  /*d010*/  UMOV UR4, 0x400 ;  /* 0x0000040000047882 */ /* 0x000fe20000000000 */
[----:B------:R-:W-:Y:S01]  /*d020*/  BSSY B0, `(.L_x_13406) ;  /* 0x000023f000007945 */ /* 0x000fe20003800000 */
[----:B---3--:R-:W-:-:S06]  /*d030*/  ULEA UR4, UR38, UR4, 0x18 ;  /* 0x0000000426047291 */ /* 0x008fcc000f8ec03f */
[----:B------:R-:W-:-:S05]  /*d040*/  MOV R18, UR4 ;  /* 0x0000000400127c02 */ /* 0x000fca0008000f00 */
[----:B-1----:R1:W3:Y:S01]  /*d050*/  LDS.128 R32, [R18+0x168d0] ;  /* 0x0168d00012207984 */ /* 0x0022e20000000c00 */
        /* <DEDUP_REMOVED lines=9> */
[----:B0----5:R-:W-:Y:S02]  /*d0f0*/  MOV R25, R5 ;  /* 0x0000000500197202 */ /* 0x021fe40000000f00 */
[----:B------:R-:W-:Y:S01]  /*d100*/  F2FP.F16.F32.PACK_AB R14, R27, R26 ;  /* 0x0000001a1b0e723e */ /* 0x000fe200000000ff */
[----:B---3--:R-:W-:Y:S02]  /*d110*/  IMAD.MOV.U32 R32, RZ, RZ, RZ ;  /* 0x000000ffff207224 */ /* 0x008fe400078e00ff */
[----:B----4-:R-:W-:-:S03]  /*d120*/  IMAD.WIDE R10, R0, 0x2, R24 ;  /* 0x00000002000a7825 */ /* 0x010fc600078e0218 */
[----:B------:R-:W-:-:S05]  /*d130*/  IADD3 R61, P0, R10, 0x60, RZ ;  /* 0x000000600a3d7810 */ /* 0x000fca0007f1e0ff */
[----:B------:R-:W-:Y:S01]  /*d140*/  IMAD.X R5, RZ, RZ, R11, P0 ;  /* 0x000000ffff057224 */ /* 0x000fe200000e060b */
[----:B--2---:R-:W-:-:S04]  /*d150*/  ISETP.NE.AND P0, PT, R62, RZ, PT ;  /* 0x000000ff3e00720c */ /* 0x004fc80003f05270 */
[----:B------:R-:W-:Y:S01]  /*d160*/  SEL R67, R62, UR4, P0 ;  /* 0x000000043e437c07 */ /* 0x000fe20008000000 */
[----:B------:R-:W-:Y:S05]  /*d170*/  WARPSYNC.ALL ;  /* 0x0000000000007948 */ /* 0x000fea0003800000 */
[----:B------:R-:W-:Y:S01]  /*d180*/  BAR.SYNC.DEFER_BLOCKING 0x1, 0x180 ;  /* 0x0046000000007b1d */ /* 0x000fe20000010000 */
[C---:B------:R-:W-:Y:S02]  /*d190*/  IADD3 R15, P1, R10.reuse, 0x40, RZ ;  /* 0x000000400a0f7810 */ /* 0x040fe40007f3e0ff */
[C---:B------:R-:W-:Y:S02]  /*d1a0*/  IADD3 R13, P2, R10.reuse, 0x20, RZ ;  /* 0x000000200a0d7810 */ /* 0x040fe40007f5e0ff */
[----:B------:R-:W-:Y:S01]  /*d1b0*/  LOP3.LUT R9, R10, 0x380, RZ, 0xc0, !PT ;  /* 0x000003800a097812 */ /* 0x000fe200078ec0ff */
[----:B------:R-:W-:Y:S01]  /*d1c0*/  ULDC.64 UR6, c[0x0][0xc08] ;  /* 0x0003020000067ab9 */ /* 0x000fe20000000a00 */
[----:B------:R-:W-:Y:S01]  /*d1d0*/  LOP3.LUT R4, R15, 0x380, RZ, 0xc0, !PT ;  /* 0x000003800f047812 */ /* 0x000fe200078ec0ff */
[----:B------:R-:W-:Y:S01]  /*d1e0*/  ULDC.64 UR4, c[0x0][0xc00] ;  /* 0x0003000000047ab9 */ /* 0x000fe20000000a00 */
[----:B------:R-:W-:-:S02]  /*d1f0*/  LOP3.LUT R0, R13, 0x380, RZ, 0xc0, !PT ;  /* 0x000003800d007812 */ /* 0x000fc400078ec0ff */
[----:B------:R-:W-:Y:S02]  /*d200*/  LOP3.LUT R12, R61, 0x380, RZ, 0xc0, !PT ;  /* 0x000003803d0c7812 */ /* 0x000fe400078ec0ff */
[----:B------:R-:W-:Y:S02]  /*d210*/  SHF.R.U64 R9, R9, 0x3, RZ ;  /* 0x0000000309097819 */ /* 0x000fe400000012ff */
[----:B------:R-:W-:Y:S02]  /*d220*/  SHF.R.U64 R4, R4, 0x3, RZ ;  /* 0x0000000304047819 */ /* 0x000fe400000012ff */
[----:B------:R-:W-:Y:S02]  /*d230*/  SHF.R.U64 R0, R0, 0x3, RZ ;  /* 0x0000000300007819 */ /* 0x000fe400000012ff */
[----:B------:R-:W-:Y:S02]  /*d240*/  SHF.R.U64 R12, R12, 0x3, RZ ;  /* 0x000000030c0c7819 */ /* 0x000fe400000012ff */
[----:B------:R-:W-:Y:S01]  /*d250*/  LOP3.LUT R10, R9, R10, RZ, 0x3c, !PT ;  /* 0x0000000a090a7212 */ /* 0x000fe200078e3cff */
[--C-:B------:R-:W-:Y:S01]  /*d260*/  IMAD.X R7, RZ, RZ, R11.reuse, P1 ;  /* 0x000000ffff077224 */ /* 0x100fe200008e060b */
[----:B------:R-:W-:Y:S01]  /*d270*/  LOP3.LUT R6, R4, R15, RZ, 0x3c, !PT ;  /* 0x0000000f04067212 */ /* 0x000fe200078e3cff */
[----:B------:R-:W-:Y:S01]  /*d280*/  IMAD.X R9, RZ, RZ, R11, P2 ;  /* 0x000000ffff097224 */ /* 0x000fe200010e060b */
[----:B------:R-:W-:-:S02]  /*d290*/  LOP3.LUT R8, R0, R13, RZ, 0x3c, !PT ;  /* 0x0000000d00087212 */ /* 0x000fc400078e3cff */
[----:B------:R-:W-:Y:S02]  /*d2a0*/  LOP3.LUT R4, R12, R61, RZ, 0x3c, !PT ;  /* 0x0000003d0c047212 */ /* 0x000fe400078e3cff */
[----:B------:R-:W-:Y:S02]  /*d2b0*/  MOV R10, R10 ;  /* 0x0000000a000a7202 */ /* 0x000fe40000000f00 */
[----:B------:R-:W-:Y:S02]  /*d2c0*/  F2FP.F16.F32.PACK_AB R12, R21, R20 ;  /* 0x00000014150c723e */ /* 0x000fe400000000ff */
[----:B------:R-:W-:Y:S02]  /*d2d0*/  F2FP.F16.F32.PACK_AB R13, R45, R44 ;  /* 0x0000002c2d0d723e */ /* 0x000fe400000000ff */
[----:B------:R-:W-:Y:S02]  /*d2e0*/  F2FP.F16.F32.PACK_AB R15, R47, R46 ;  /* 0x0000002e2f0f723e */ /* 0x000fe400000000ff */
[----:B------:R-:W-:-:S02]  /*d2f0*/  MOV R66, R6 ;  /* 0x0000000600427202 */ /* 0x000fc40000000f00 */
[----:B------:R-:W-:Y:S01]  /*d300*/  MOV R0, R4 ;  /* 0x0000000400007202 */ /* 0x000fe20000000f00 */
[----:B------:R0:W-:Y:S01]  /*d310*/  STSM.16.M88.4 [R10], R12 ;  /* 0x0000000c0a007844 */ /* 0x0001e20000000200 */
        /* <DEDUP_REMOVED lines=8> */
[----:B0-----:R-:W-:Y:S02]  /*d3a0*/  F2FP.F16.F32.PACK_AB R10, R39, R38 ;  /* 0x00000026270a723e */ /* 0x001fe400000000ff */
[----:B------:R-:W-:Y:S02]  /*d3b0*/  F2FP.F16.F32.PACK_AB R12, R41, R40 ;  /* 0x00000028290c723e */ /* 0x000fe400000000ff */
[----:B------:R-:W-:-:S02]  /*d3c0*/  F2FP.F16.F32.PACK_AB R13, R57, R56 ;  /* 0x00000038390d723e */ /* 0x000fc400000000ff */
[----:B------:R-:W-:Y:S02]  /*d3d0*/  F2FP.F16.F32.PACK_AB R14, R43, R42 ;  /* 0x0000002a2b0e723e */ /* 0x000fe400000000ff */
[----:B------:R-:W-:Y:S01]  /*d3e0*/  F2FP.F16.F32.PACK_AB R15, R119, R118 ;  /* 0x00000076770f723e */ /* 0x000fe200000000ff */
[----:B------:R0:W-:Y:S01]  /*d3f0*/  STSM.16.M88.4 [R61], R4 ;  /* 0x000000043d007844 */ /* 0x0001e20000000200 */
[----:B------:R-:W-:-:S03]  /*d400*/  ISETP.NE.U32.AND P3, PT, RZ, UR6, PT ;  /* 0x00000006ff007c0c */ /* 0x000fc6000bf65070 */
[----:B------:R-:W-:Y:S01]  /*d410*/  STSM.16.M88.4 [R66], R8 ;  /* 0x0000000842007844 */ /* 0x000fe20000000200 */
[----:B------:R-:W-:-:S03]  /*d420*/  ISETP.NE.AND.EX P3, PT, RZ, UR7, PT, P3 ;  /* 0x00000007ff007c0c */ /* 0x000fc6000bf65330 */
[----:B------:R2:W-:Y:S01]  /*d430*/  STSM.16.M88.4 [R0], R12 ;  /* 0x0000000c00007844 */ /* 0x0005e20000000200 */
[----:B------:R-:W-:Y:S01]  /*d440*/  BAR.SYNC.DEFER_BLOCKING 0x1, 0x180 ;  /* 0x0046000000007b1d */ /* 0x000fe20000010000 */
[----:B------:R-:W-:Y:S02]  /*d450*/  ISETP.NE.U32.AND P0, PT, RZ, UR4, PT ;  /* 0x00000004ff007c0c */ /* 0x000fe4000bf05070 */
[----:B------:R-:W-:Y:S02]  /*d460*/  IADD3 R62, P1, R64, UR4, RZ ;  /* 0x00000004403e7c10 */ /* 0x000fe4000ff3e0ff */
[----:B------:R-:W-:Y:S02]  /*d470*/  ISETP.NE.AND.EX P0, PT, RZ, UR5, PT, P0 ;  /* 0x00000005ff007c0c */ /* 0x000fe4000bf05300 */
[----:B------:R-:W-:Y:S02]  /*d480*/  IADD3.X R63, R68, UR5, RZ, P1, !PT ;  /* 0x00000005443f7c10 */ /* 0x000fe40008ffe4ff */
[----:B------:R-:W-:Y:S01]  /*d490*/  @P3 IADD3 R64, P1, R64, UR6, RZ ;  /* 0x0000000640403c10 */ /* 0x000fe2000ff3e0ff */
[----:B------:R-:W-:-:S02]  /*d4a0*/  ULDC UR6, c[0x0][0xa88] ;  /* 0x0002a20000067ab9 */ /* 0x000fc40000000800 */
[----:B0-----:R-:W-:Y:S01]  /*d4b0*/  MOV R61, UR6 ;  /* 0x00000006003d7c02 */ /* 0x001fe20008000f00 */
[----:B------:R-:W-:Y:S01]  /*d4c0*/  IMAD.MOV.U32 R6, RZ, RZ, 0x9b8 ;  /* 0x000009b8ff067424 */ /* 0x000fe200078e00ff */
[----:B------:R-:W-:Y:S01]  /*d4d0*/  @P3 IADD3.X R65, R68, UR7, RZ, P1, !PT ;  /* 0x0000000744413c10 */ /* 0x000fe20008ffe4ff */
[----:B--2---:R-:W0:Y:S03]  /*d4e0*/  LDC R0, c[0x0][0xbe8] ;  /* 0x0002fa00ff007b82 */ /* 0x004e260000000800 */
[----:B------:R2:W5:Y:S04]  /*d4f0*/  @P0 LDG.E R32, desc[UR42][R62.64] ;  /* 0x0000002a3e200981 */ /* 0x000568000c1e1900 */
[----:B------:R2:W5:Y:S01]  /*d500*/  @P3 LDG.E R61, desc[UR42][R64.64] ;  /* 0x0000002a403d3981 */ /* 0x000562000c1e1900 */
[----:B------:R-:W-:-:S04]  /*d510*/  ISETP.GT.AND P2, PT, R67, 0x1, PT ;  /* 0x000000014300780c */ /* 0x000fc80003f44270 */
[----:B------:R-:W-:-:S04]  /*d520*/  SEL R6, R6, 0x978, P2 ;  /* 0x0000097806067807 */ /* 0x000fc80001000000 */
[----:B------:R2:W3:Y:S08]  /*d530*/  LDC.64 R12, c[0x0][R6+0x220] ;  /* 0x00008800060c7b82 */ /* 0x0004f00000000a00 */
[----:B------:R2:W4:Y:S08]  /*d540*/  LDC.64 R14, c[0x0][R6+0x218] ;  /* 0x00008600060e7b82 */ /* 0x0005300000000a00 */
[----:B------:R2:W1:Y:S01]  /*d550*/  LDC.64 R10, c[0x0][R6+0x228] ;  /* 0x00008a00060a7b82 */ /* 0x0004620000000a00 */
[----:B0-----:R-:W-:Y:S01]  /*d560*/  ISETP.NE.AND P1, PT, R0, 0x1, PT ;  /* 0x000000010000780c */ /* 0x001fe20003f25270 */
[----:B--2---:R-:W-:-:S12]  /*d570*/  @P3 BRA `(.L_x_13408) ;  /* 0x0000000000103947 */ /* 0x004fd80003800000 */
[----:B------:R-:W-:Y:S05]  /*d580*/  @!P0 BRA `(.L_x_13408) ;  /* 0x00000000000c8947 */ /* 0x000fea0003800000 */
[----:B------:R-:W2:Y:S04]  /*d590*/  LDG.E R4, desc[UR42][R62.64] ;  /* 0x0000002a3e047981 */ /* 0x000ea8000c1e1900 */
[----:B-----5:R-:W2:Y:S02]  /*d5a0*/  LDG.E R61, desc[UR42][R62.64+0x4] ;  /* 0x0000042a3e3d7981 */ /* 0x020ea4000c1e1900 */
[----:B--2---:R-:W-:-:S07]  /*d5b0*/  IMAD.IADD R61, R61, 0x1, -R4 ;  /* 0x000000013d3d7824 */ /* 0x004fce00078e0a04 */
.L_x_13408:
[----:B------:R-:W2:Y:S01]  /*d5c0*/  LDL.LU R4, [R1+0x38] ;  /* 0x0000380001047983 */ /* 0x000ea20000300800 */
[----:B------:R-:W0:Y:S03]  /*d5d0*/  LDC.64 R6, c[0x0][R6+0x210] ;  /* 0x0000840006067b82 */ /* 0x000e260000000a00 */
[----:B------:R-:W3:Y:S04]  /*d5e0*/  LDL.LU R9, [R1+0x50] ;  /* 0x0000500001097983 */ /* 0x000ee80000300800 */
[----:B------:R-:W4:Y:S01]  /*d5f0*/  LDL R63, [R1+0x64] ;  /* 0x00006400013f7983 */ /* 0x000f220000100800 */
[----:B------:R-:W-:Y:S01]  /*d600*/  ISETP.NE.U32.AND P0, PT, RZ, UR4, PT ;  /* 0x00000004ff007c0c */ /* 0x000fe2000bf05070 */
[----:B------:R-:W1:Y:S02]  /*d610*/  @P1 LDC R62, c[0x0][0xbec] ;  /* 0x0002fb00ff3e1b82 */ /* 0x000e640000000800 */
[----:B------:R-:W4:Y:S04]  /*d620*/  LDL R68, [R1+0x48] ;  /* 0x0000480001447983 */ /* 0x000f280000100800 */
[----:B------:R-:W4:Y:S01]  /*d630*/  LDL R66, [R1+0x4c] ;  /* 0x00004c0001427983 */ /* 0x000f220000100800 */
[----:B------:R-:W-:Y:S01]  /*d640*/  ISETP.NE.AND.EX P0, PT, RZ, UR5, PT, P0 ;  /* 0x00000005ff007c0c */ /* 0x000fe2000bf05300 */
[----:B------:R-:W0:Y:S02]  /*d650*/  @P1 LDC R67, c[0x0][0xbf0] ;  /* 0x0002fc00ff431b82 */ /* 0x000e240000000800 */
[----:B------:R-:W4:Y:S01]  /*d660*/  LDL R72, [R1+0x60] ;  /* 0x0000600001487983 */ /* 0x000f220000100800 */
[----:B------:R-:W1:Y:S01]  /*d670*/  S2R R70, SR_TID.X ;  /* 0x0000000000467919 */ /* 0x000e620000002100 */
[----:B-----5:R-:W-:-:S02]  /*d680*/  IMAD R61, R61, R0, RZ ;  /* 0x000000003d3d7224 */ /* 0x020fc400078e02ff */
[----:B-1----:R-:W-:-:S05]  /*d690*/  VIADD R73, R70, 0xffffff80 ;  /* 0xffffff8046497836 */ /* 0x002fca0000000000 */
[----:B------:R-:W-:-:S04]  /*d6a0*/  SHF.R.S32.HI R70, RZ, 0x1f, R73 ;  /* 0x0000001fff467819 */ /* 0x000fc80000011449 */
[----:B------:R-:W-:-:S04]  /*d6b0*/  LEA.HI R70, R70, R73, RZ, 0x7 ;  /* 0x0000004946467211 */ /* 0x000fc800078f38ff */
[----:B------:R-:W-:-:S04]  /*d6c0*/  LOP3.LUT R70, R70, 0xffffff80, RZ, 0xc0, !PT ;  /* 0xffffff8046467812 */ /* 0x000fc800078ec0ff */
[----:B------:R-:W-:Y:S02]  /*d6d0*/  IADD3 R70, R73, -R70, RZ ;  /* 0x8000004649467210 */ /* 0x000fe40007ffe0ff */
[----:B--2---:R-:W-:Y:S02]  /*d6e0*/  SEL R8, R4, RZ, !P0 ;  /* 0x000000ff04087207 */ /* 0x004fe40004000000 */
[----:B------:R-:W1:Y:S01]  /*d6f0*/  LDC.64 R4, c[0x0][0xba8] ;  /* 0x0002ea00ff047b82 */ /* 0x000e620000000a00 */
[----:B---3--:R-:W-:Y:S02]  /*d700*/  SEL R9, R9, RZ, !P0 ;  /* 0x000000ff09097207 */ /* 0x008fe40004000000 */
[----:B------:R-:W-:-:S04]  /*d710*/  IMAD R13, R13, R8, RZ ;  /* 0x000000080d0d7224 */ /* 0x000fc800078e02ff */
[----:B------:R-:W-:Y:S02]  /*d720*/  IMAD R65, R12, R9, R13 ;  /* 0x000000090c417224 */ /* 0x000fe400078e020d */
[-C--:B----4-:R-:W-:Y:S02]  /*d730*/  IMAD R9, R15, R152.reuse, RZ ;  /* 0x000000980f097224 */ /* 0x090fe400078e02ff */
[----:B------:R-:W-:-:S04]  /*d740*/  IMAD.WIDE.U32 R14, R14, R152, RZ ;  /* 0x000000980e0e7225 */ /* 0x000fc800078e00ff */
[----:B------:R-:W-:-:S04]  /*d750*/  IMAD.WIDE.U32 R12, R12, R8, RZ ;  /* 0x000000080c0c7225 */ /* 0x000fc800078e00ff */
[----:B------:R-:W-:Y:S01]  /*d760*/  IMAD R69, R68, 0xc0, R63 ;  /* 0x000000c044457824 */ /* 0x000fe200078e023f */
[----:B------:R-:W-:-:S03]  /*d770*/  IADD3 R14, P0, P3, R12, R14, R32 ;  /* 0x0000000e0c0e7210 */ /* 0x000fc60007b1e020 */
[----:B------:R-:W-:Y:S01]  /*d780*/  @P1 IMAD.HI.U32 R12, R69, R62, RZ ;  /* 0x0000003e450c1227 */ /* 0x000fe200078e00ff */
[----:B------:R-:W-:Y:S01]  /*d790*/  SEL R63, R66, RZ, P2 ;  /* 0x000000ff423f7207 */ /* 0x000fe20001000000 */
[----:B-1----:R-:W1:Y:S02]  /*d7a0*/  @!P2 LDC R4, c[0x0][0xb50] ;  /* 0x0002d400ff04ab82 */ /* 0x002e640000000800 */
[----:B------:R-:W-:Y:S01]  /*d7b0*/  IMAD.IADD R65, R13, 0x1, R65 ;  /* 0x000000010d417824 */ /* 0x000fe200078e0241 */
[----:B------:R-:W-:Y:S01]  /*d7c0*/  MOV R13, R69 ;  /* 0x00000045000d7202 */ /* 0x000fe20000000f00 */
[----:B------:R-:W-:Y:S01]  /*d7d0*/  IMAD.IADD R64, R15, 0x1, R9 ;  /* 0x000000010f407824 */ /* 0x000fe200078e0209 */
[----:B0-----:R-:W-:Y:S01]  /*d7e0*/  @P1 SHF.R.U32.HI R13, RZ, R67, R12 ;  /* 0x00000043ff0d1219 */ /* 0x001fe2000001160c */
[-C--:B------:R-:W-:Y:S01]  /*d7f0*/  IMAD R15, R11, R63.reuse, RZ ;  /* 0x0000003f0b0f7224 */ /* 0x080fe200078e02ff */
[----:B------:R-:W-:Y:S01]  /*d800*/  SHF.R.S32.HI R9, RZ, 0x1f, R32 ;  /* 0x0000001fff097819 */ /* 0x000fe20000011420 */
[----:B------:R-:W-:Y:S01]  /*d810*/  IMAD.WIDE.U32 R10, R10, R63, RZ ;  /* 0x0000003f0a0a7225 */ /* 0x000fe200078e00ff */
[----:B------:R-:W0:Y:S03]  /*d820*/  @!P2 LDC R5, c[0x0][0xb54] ;  /* 0x0002d500ff05ab82 */ /* 0x000e260000000800 */
[----:B------:R-:W-:Y:S01]  /*d830*/  IMAD.MOV R63, RZ, RZ, -R13 ;  /* 0x000000ffff3f7224 */ /* 0x000fe200078e0a0d */
[----:B------:R-:W-:Y:S01]  /*d840*/  IADD3.X R12, R65, R64, R9, P0, P3 ;  /* 0x00000040410c7210 */ /* 0x000fe200007e6409 */
[----:B------:R-:W-:Y:S01]  /*d850*/  IMAD.IADD R15, R11, 0x1, R15 ;  /* 0x000000010b0f7824 */ /* 0x000fe200078e020f */
[----:B------:R-:W-:-:S02]  /*d860*/  IADD3 R10, P0, P3, R13, R14, R10 ;  /* 0x0000000e0d0a7210 */ /* 0x000fc40007b1e00a */
[----:B------:R-:W-:Y:S01]  /*d870*/  SHF.R.S32.HI R11, RZ, 0x1f, R13 ;  /* 0x0000001fff0b7819 */ /* 0x000fe2000001140d */
[----:B------:R-:W-:-:S03]  /*d880*/  IMAD R13, R0, R63, R69 ;  /* 0x0000003f000d7224 */ /* 0x000fc600078e0245 */
[----:B------:R-:W-:Y:S01]  /*d890*/  IADD3.X R11, R11, R12, R15, P0, P3 ;  /* 0x0000000c0b0b7210 */ /* 0x000fe200007e640f */
[----:B------:R-:W-:Y:S01]  /*d8a0*/  IMAD R7, R7, R13, RZ ;  /* 0x0000000d07077224 */ /* 0x000fe200078e02ff */
[----:B------:R-:W-:-:S05]  /*d8b0*/  SHF.R.S32.HI R15, RZ, 0x1f, R13 ;  /* 0x0000001fff0f7819 */ /* 0x000fca000001140d */
[C---:B------:R-:W-:Y:S02]  /*d8c0*/  IMAD R15, R6.reuse, R15, R7 ;  /* 0x0000000f060f7224 */ /* 0x040fe400078e0207 */
[----:B------:R-:W-:-:S04]  /*d8d0*/  IMAD.WIDE.U32 R6, R6, R13, R10 ;  /* 0x0000000d06067225 */ /* 0x000fc800078e000a */
[----:B------:R-:W-:Y:S01]  /*d8e0*/  IMAD.IADD R7, R7, 0x1, R15 ;  /* 0x0000000107077824 */ /* 0x000fe200078e020f */
[----:B-1----:R-:W-:-:S04]  /*d8f0*/  LEA R12, P0, R6, R4, 0x2 ;  /* 0x00000004060c7211 */ /* 0x002fc800078010ff */
[----:B0-----:R-:W-:Y:S01]  /*d900*/  LEA.HI.X R7, R6, R5, R7, 0x2, P0 ;  /* 0x0000000506077211 */ /* 0x001fe200000f1407 */
[----:B------:R-:W-:Y:S01]  /*d910*/  SHFL.IDX PT, R4, R12, RZ, 0x1c1f ;  /* 0x001c1fff0c047589 */ /* 0x000fe200000e0000 */
[----:B------:R-:W-:-:S03]  /*d920*/  IMAD R62, R68, 0xc0, R72 ;  /* 0x000000c0443e7824 */ /* 0x000fc600078e0248 */
        /* <DEDUP_REMOVED lines=10> */
[----:B------:R-:W-:Y:S01]  /*d9d0*/  SHF.R.S32.HI R70, RZ, 0x1f, R71 ;  /* 0x0000001fff467819 */ /* 0x000fe20000011447 */
[----:B------:R-:W1:Y:S01]  /*d9e0*/  @P1 LDC R13, c[0x0][0xbec] ;  /* 0x0002fb00ff0d1b82 */ /* 0x000e620000000800 */
[----:B------:R-:W-:Y:S02]  /*d9f0*/  ULDC.64 UR4, c[0x0][0xaa0] ;  /* 0x0002a80000047ab9 */ /* 0x000fe40000000a00 */
[----:B------:R-:W-:-:S04]  /*da00*/  LEA.HI R70, R70, R71, RZ, 0x3 ;  /* 0x0000004746467211 */ /* 0x000fc800078f18ff */
[----:B------:R-:W-:Y:S01]  /*da10*/  SHF.R.S32.HI R70, RZ, 0x3, R70 ;  /* 0x00000003ff467819 */ /* 0x000fe20000011446 */
[----:B------:R-:W2:Y:S01]  /*da20*/  @P1 LDC R14, c[0x0][0xbf0] ;  /* 0x0002fc00ff0e1b82 */ /* 0x000ea20000000800 */
[----:B------:R-:W-:-:S03]  /*da30*/  IMAD R9, R9, UR4, RZ ;  /* 0x0000000409097c24 */ /* 0x000fc6000f8e02ff */
[----:B0-----:R-:W-:Y:S02]  /*da40*/  IMAD R3, R70, 0x40, R59 ;  /* 0x0000004046037824 */ /* 0x001fe400078e023b */
[----:B------:R-:W-:Y:S02]  /*da50*/  IMAD R9, R32, UR5, R9 ;  /* 0x0000000520097c24 */ /* 0x000fe4000f8e0209 */
[----:B------:R-:W-:-:S04]  /*da60*/  IMAD.WIDE R24, R3, 0x2, R24 ;  /* 0x0000000203187825 */ /* 0x000fc800078e0218 */
[----:B------:R-:W-:Y:S01]  /*da70*/  IMAD.WIDE.U32 R10, R32, UR4, RZ ;  /* 0x00000004200a7c25 */ /* 0x000fe2000f8e00ff */
[C---:B------:R-:W-:Y:S01]  /*da80*/  IADD3 R27, P0, R24.reuse, 0x1800, RZ ;  /* 0x00001800181b7810 */ /* 0x040fe20007f1e0ff */
[----:B------:R-:W-:Y:S01]  /*da90*/  ULDC.64 UR4, c[0x0][0xae8] ;  /* 0x0002ba0000047ab9 */ /* 0x000fe20000000a00 */
[C---:B------:R-:W-:Y:S01]  /*daa0*/  IADD3 R29, P2, R24.reuse, 0x3000, RZ ;  /* 0x00003000181d7810 */ /* 0x040fe20007f5e0ff */
[----:B------:R-:W-:Y:S01]  /*dab0*/  IMAD.IADD R11, R11, 0x1, R9 ;  /* 0x000000010b0b7824 */ /* 0x000fe200078e0209 */
[----:B------:R-:W-:Y:S01]  /*dac0*/  IADD3 R37, P3, R24, 0x4800, RZ ;  /* 0x0000480018257810 */ /* 0x000fe20007f7e0ff */
[----:B------:R-:W-:Y:S01]  /*dad0*/  IMAD R3, R74, 0x30, R70 ;  /* 0x000000304a037824 */ /* 0x000fe200078e0246 */
[----:B------:R-:W-:Y:S01]  /*dae0*/  LOP3.LUT R26, R27, 0x380, RZ, 0xc0, !PT ;  /* 0x000003801b1a7812 */ /* 0x000fe200078ec0ff */
[----:B------:R-:W-:Y:S01]  /*daf0*/  IMAD.WIDE.U32 R10, R152, UR4, R10 ;  /* 0x00000004980a7c25 */ /* 0x000fe2000f8e000a */
[----:B------:R-:W-:Y:S02]  /*db00*/  LOP3.LUT R28, R29, 0x380, RZ, 0xc0, !PT ;  /* 0x000003801d1c7812 */ /* 0x000fe400078ec0ff */
[----:B------:R-:W-:Y:S01]  /*db10*/  LOP3.LUT R36, R37, 0x380, RZ, 0xc0, !PT ;  /* 0x0000038025247812 */ /* 0x000fe200078ec0ff */
[----:B------:R-:W-:Y:S01]  /*db20*/  IMAD R12, R68, 0xc0, R3 ;  /* 0x000000c0440c7824 */ /* 0x000fe200078e0203 */
[----:B------:R-:W-:-:S02]  /*db30*/  LOP3.LUT R5, R24, 0x380, RZ, 0xc0, !PT ;  /* 0x0000038018057812 */ /* 0x000fc400078ec0ff */
[----:B------:R-:W-:Y:S01]  /*db40*/  SHF.R.S32.HI R9, RZ, 0x1f, R8 ;  /* 0x0000001fff097819 */ /* 0x000fe20000011408 */
[----:B------:R-:W-:Y:S01]  /*db50*/  IMAD R11, R152, UR5, R11 ;  /* 0x00000005980b7c24 */ /* 0x000fe2000f8e020b */
[----:B------:R-:W-:Y:S01]  /*db60*/  SHF.R.U64 R26, R26, 0x3, RZ ;  /* 0x000000031a1a7819 */ /* 0x000fe200000012ff */
[----:B-1----:R-:W-:Y:S01]  /*db70*/  @P1 IMAD.HI.U32 R3, R12, R13, RZ ;  /* 0x0000000d0c031227 */ /* 0x002fe200078e00ff */
[----:B------:R-:W-:Y:S01]  /*db80*/  SHF.R.U64 R28, R28, 0x3, RZ ;  /* 0x000000031c1c7819 */ /* 0x000fe200000012ff */
[----:B------:R-:W-:Y:S01]  /*db90*/  ULDC.64 UR4, c[0x0][0xaf0] ;  /* 0x0002bc0000047ab9 */ /* 0x000fe20000000a00 */
[----:B------:R-:W-:Y:S02]  /*dba0*/  SHF.R.U64 R36, R36, 0x3, RZ ;  /* 0x0000000324247819 */ /* 0x000fe400000012ff */
[----:B------:R-:W-:Y:S01]  /*dbb0*/  SHF.R.U64 R5, R5, 0x3, RZ ;  /* 0x0000000305057819 */ /* 0x000fe200000012ff */
[----:B------:R-:W-:Y:S01]  /*dbc0*/  IMAD R9, R9, UR4, RZ ;  /* 0x0000000409097c24 */ /* 0x000fe2000f8e02ff */
[----:B------:R-:W-:Y:S01]  /*dbd0*/  LOP3.LUT R26, R26, R27, RZ, 0x3c, !PT ;  /* 0x0000001b1a1a7212 */ /* 0x000fe200078e3cff */
[----:B------:R-:W-:Y:S01]  /*dbe0*/  IMAD.MOV.U32 R13, RZ, RZ, R12 ;  /* 0x000000ffff0d7224 */ /* 0x000fe200078e000c */
[----:B------:R-:W-:Y:S01]  /*dbf0*/  LOP3.LUT R28, R28, R29, RZ, 0x3c, !PT ;  /* 0x0000001d1c1c7212 */ /* 0x000fe200078e3cff */
[--C-:B------:R-:W-:Y:S01]  /*dc00*/  IMAD.X R27, RZ, RZ, R25.reuse, P0 ;  /* 0x000000ffff1b7224 */ /* 0x100fe200000e0619 */
[----:B------:R-:W-:Y:S01]  /*dc10*/  LOP3.LUT R36, R36, R37, RZ, 0x3c, !PT ;  /* 0x0000002524247212 */ /* 0x000fe200078e3cff */
[--C-:B------:R-:W-:Y:S01]  /*dc20*/  IMAD.X R29, RZ, RZ, R25.reuse, P2 ;  /* 0x000000ffff1d7224 */ /* 0x100fe200010e0619 */
[----:B------:R-:W-:Y:S01]  /*dc30*/  LOP3.LUT R4, R5, R24, RZ, 0x3c, !PT ;  /* 0x0000001805047212 */ /* 0x000fe200078e3cff */
[----:B------:R-:W-:Y:S01]  /*dc40*/  IMAD.MOV.U32 R5, RZ, RZ, R25 ;  /* 0x000000ffff057224 */ /* 0x000fe200078e0019 */
[----:B--2---:R-:W-:Y:S01]  /*dc50*/  @P1 SHF.R.U32.HI R13, RZ, R14, R3 ;  /* 0x0000000eff0d1219 */ /* 0x004fe20000011603 */
[C---:B------:R-:W-:Y:S01]  /*dc60*/  IMAD R15, R8.reuse, UR5, R9 ;  /* 0x00000005080f7c24 */ /* 0x040fe2000f8e0209 */
[----:B------:R-:W-:Y:S01]  /*dc70*/  IADD3.X R37, RZ, R25, RZ, P3, !PT ;  /* 0x00000019ff257210 */ /* 0x000fe20001ffe4ff */
[----:B------:R-:W-:Y:S01]  /*dc80*/  IMAD.WIDE.U32 R8, R8, UR4, R10 ;  /* 0x0000000408087c25 */ /* 0x000fe2000f8e000a */
[----:B------:R-:W-:Y:S01]  /*dc90*/  IADD3 R11, -R13, RZ, RZ ;  /* 0x000000ff0d0b7210 */ /* 0x000fe20007ffe1ff */
[----:B------:R-:W5:Y:S01]  /*dca0*/  LD.E.128 R4, desc[UR42][R4.64] ;  /* 0x0000002a04047980 */ /* 0x000f62000c101d00 */
[----:B------:R-:W-:Y:S01]  /*dcb0*/  SHF.R.S32.HI R10, RZ, 0x1f, R13 ;  /* 0x0000001fff0a7819 */ /* 0x000fe2000001140d */
[----:B------:R-:W-:-:S02]  /*dcc0*/  ULDC.64 UR4, c[0x0][0xae0] ;  /* 0x0002b80000047ab9 */ /* 0x000fc40000000a00 */
[----:B------:R-:W5:Y:S01]  /*dcd0*/  LD.E.128 R24, desc[UR42][R26.64] ;  /* 0x0000002a1a187980 */ /* 0x000f62000c101d00 */
[----:B------:R-:W-:-:S03]  /*dce0*/  IMAD R11, R0, R11, R12 ;  /* 0x0000000b000b7224 */ /* 0x000fc600078e020c */
[----:B------:R-:W5:Y:S04]  /*dcf0*/  LD.E.128 R28, desc[UR42][R28.64] ;  /* 0x0000002a1c1c7980 */ /* 0x000f68000c101d00 */
[----:B------:R-:W5:Y:S01]  /*dd00*/  LD.E.128 R36, desc[UR42][R36.64] ;  /* 0x0000002a24247980 */ /* 0x000f62000c101d00 */
[----:B------:R-:W-:Y:S01]  /*dd10*/  IMAD.IADD R9, R9, 0x1, R15 ;  /* 0x0000000109097824 */ /* 0x000fe200078e020f */
[----:B------:R-:W-:Y:S01]  /*dd20*/  SHF.R.S32.HI R0, RZ, 0x1f, R11 ;  /* 0x0000001fff007819 */ /* 0x000fe2000001140b */
[----:B------:R-:W-:Y:S01]  /*dd30*/  IMAD R10, R10, UR4, RZ ;  /* 0x000000040a0a7c24 */ /* 0x000fe2000f8e02ff */
[----:B------:R-:W-:Y:S01]  /*dd40*/  @!PT LDS RZ, [RZ] ;  /* 0x00000000fffff984 */ /* 0x000fe20000000800 */
[----:B------:R-:W-:Y:S01]  /*dd50*/  @!PT LDS RZ, [RZ] ;  /* 0x00000000fffff984 */ /* 0x000fe20000000800 */
[----:B------:R-:W-:Y:S01]  /*dd60*/  @!PT LDS RZ, [RZ] ;  /* 0x00000000fffff984 */ /* 0x000fe20000000800 */
[----:B------:R-:W-:Y:S01]  /*dd70*/  @!PT LDS RZ, [RZ] ;  /* 0x00000000fffff984 */ /* 0x000fe20000000800 */
[----:B------:R0:W-:Y:S06]  /*dd80*/  MEMBAR.ALL.CTA ;  /* 0x0000000000007992 */ /* 0x0001ec0000008000 */
[----:B0-----:R-:W0:Y:S01]  /*dd90*/  FENCE.VIEW.ASYNC.S ;  /* 0x00000000000073c6 */ /* 0x001e220000000000 */
[----:B------:R-:W-:-:S04]  /*dda0*/  IMAD.WIDE.U32 R8, R13, UR4, R8 ;  /* 0x000000040d087c25 */ /* 0x000fc8000f8e0008 */
[----:B------:R-:W-:Y:S01]  /*ddb0*/  IMAD R15, R13, UR5, R10 ;  /* 0x000000050d0f7c24 */ /* 0x000fe2000f8e020a */
[----:B------:R-:W-:Y:S01]  /*ddc0*/  ULDC.64 UR4, c[0x0][0xad8] ;  /* 0x0002b60000047ab9 */ /* 0x000fe20000000a00 */
[----:B------:R-:W-:Y:S02]  /*ddd0*/  VIADD R3, R18, 0x16820 ;  /* 0x0001682012037836 */ /* 0x000fe40000000000 */
[----:B------:R-:W-:Y:S02]  /*dde0*/  IMAD.IADD R9, R9, 0x1, R15 ;  /* 0x0000000109097824 */ /* 0x000fe400078e020f */
[----:B------:R-:W-:Y:S01]  /*ddf0*/  IMAD R0, R0, UR4, RZ ;  /* 0x0000000400007c24 */ /* 0x000fe2000f8e02ff */
[----:B------:R-:W-:Y:S01]  /*de00*/  PRMT R3, RZ, 0x654, R3 ;  /* 0x00000654ff037816 */ /* 0x000fe20000000003 */
[----:B------:R-:W-:-:S04]  /*de10*/  IMAD.WIDE.U32 R8, R11, UR4, R8 ;  /* 0x000000040b087c25 */ /* 0x000fc8000f8e0008 */
[----:B------:R-:W-:Y:S01]  /*de20*/  IMAD R41, R11, UR5, R0 ;  /* 0x000000050b297c24 */ /* 0x000fe2000f8e0200 */
[----:B------:R-:W-:Y:S02]  /*de30*/  ULDC.64 UR4, c[0x0][0xa80] ;  /* 0x0002a00000047ab9 */ /* 0x000fe40000000a00 */
[C---:B------:R-:W-:Y:S01]  /*de40*/  LEA R40, P0, R8.reuse, UR4, 0x1 ;  /* 0x0000000408287c11 */ /* 0x040fe2000f8008ff */
[----:B------:R-:W-:Y:S01]  /*de50*/  IMAD.IADD R41, R9, 0x1, R41 ;  /* 0x0000000109297824 */ /* 0x000fe200078e0229 */
[----:B------:R-:W-:Y:S01]  /*de60*/  UMOV UR4, 0xffffffff ;  /* 0xffffffff00047882 */ /* 0x000fe20000000000 */
[----:B0-----:R0:W-:Y:S03]  /*de70*/  SYNCS.ARRIVE.TRANS64.RED.A1T0 RZ, [R3+URZ], RZ ;  /* 0x000000ff03ff79a7 */ /* 0x0011e6000810043f */
[----:B------:R-:W-:Y:S01]  /*de80*/  LEA.HI.X R41, R8, UR5, R41, 0x1, P0 ;  /* 0x0000000508297c11 */ /* 0x000fe200080f0c29 */
[----:B------:R-:W-:Y:S06]  /*de90*/  BRA.DIV UR4, `(.L_x_13410) ;  /* 0x0000009204f47947 */ /* 0x000fec000b800000 */
[----:B0-----:R-:W0:Y:S01]  /*dea0*/  SHFL.IDX PT, R3, R40, RZ, 0x181f ;  /* 0x00181fff28037589 */ /* 0x001e2200000e0000 */
[----:B------:R-:W-:Y:S01]  /*deb0*/  ULDC UR4, c[0x0][0xac8] ;  /* 0x0002b20000047ab9 */ /* 0x000fe20000000800 */
[----:B------:R-:W-:Y:S01]  /*dec0*/  IMAD R42, R68, 0xc0, R70 ;  /* 0x000000c0442a7824 */ /* 0x000fe200078e0246 */
[----:B------:R-:W-:Y:S01]  /*ded0*/  ISETP.GE.AND P0, PT, R59, UR4, PT ;  /* 0x000000043b007c0c */ /* 0x000fe2000bf06270 */
[----:B------:R-:W1:Y:S02]  /*dee0*/  SHFL.IDX PT, R9, R40, 0x1, 0x181f ;  /* 0x00381f0028097f89 */ /* 0x000e6400000e0000 */
[C---:B------:R-:W-:Y:S01]  /*def0*/  VIADD R12, R42.reuse, 0x30 ;  /* 0x000000302a0c7836 */ /* 0x040fe20000000000 */
[CC--:B------:R-:W-:Y:S01]  /*df00*/  ISETP.GE.OR P2, PT, R42.reuse, R61.reuse, P0 ;  /* 0x0000003d2a00720c */ /* 0x0c0fe20000746670 */
[----:B------:R-:W2:Y:S01]  /*df10*/  SHFL.IDX PT, R0, R41, RZ, 0x181f ;  /* 0x00181fff29007589 */ /* 0x000ea200000e0000 */
[----:B------:R-:W-:Y:S02]  /*df20*/  IADD3 R20, R42, 0x60, RZ ;  /* 0x000000602a147810 */ /* 0x000fe40007ffe0ff */
[-C--:B------:R-:W-:Y:S01]  /*df30*/  ISETP.GE.OR P3, PT, R12, R61.reuse, P0 ;  /* 0x0000003d0c00720c */ /* 0x080fe20000766670 */
[----:B------:R-:W3:Y:S01]  /*df40*/  SHFL.IDX PT, R14, R40, 0x2, 0x181f ;  /* 0x00581f00280e7f89 */ /* 0x000ee200000e0000 */
[----:B------:R-:W-:-:S03]  /*df50*/  ISETP.GE.OR P4, PT, R20, R61, P0 ;  /* 0x0000003d1400720c */ /* 0x000fc60000786670 */
[----:B------:R-:W4:Y:S04]  /*df60*/  SHFL.IDX PT, R8, R41, 0x1, 0x181f ;  /* 0x00381f0029087f89 */ /* 0x000f2800000e0000 */
[----:B------:R-:W4:Y:S01]  /*df70*/  SHFL.IDX PT, R10, R41, 0x2, 0x181f ;  /* 0x00581f00290a7f89 */ /* 0x000f2200000e0000 */
[----:B0-----:R-:W-:-:S03]  /*df80*/  @!P2 LEA R32, P5, R59, R3, 0x1 ;  /* 0x000000033b20a211 */ /* 0x001fc600078a08ff */
[C---:B-1----:R-:W-:Y:S02]  /*df90*/  @!P3 LEA R20, P1, R59.reuse, R9, 0x1 ;  /* 0x000000093b14b211 */ /* 0x042fe400078208ff */
[C-C-:B--2---:R-:W-:Y:S02]  /*dfa0*/  @!P2 LEA.HI.X R3, R59.reuse, R0, R58.reuse, 0x1, P5 ;  /* 0x000000003b03a211 */ /* 0x144fe400028f0c3a */
[----:B------:R-:W0:Y:S01]  /*dfb0*/  SHFL.IDX PT, R0, R41, 0x3, 0x181f ;  /* 0x00781f0029007f89 */ /* 0x000e2200000e0000 */
[C---:B---3--:R-:W-:Y:S02]  /*dfc0*/  @!P4 LEA R43, P5, R59.reuse, R14, 0x1 ;  /* 0x0000000e3b2bc211 */ /* 0x048fe400078a08ff */
[----:B------:R-:W-:Y:S01]  /*dfd0*/  @!P2 IMAD.MOV.U32 R9, RZ, RZ, R3 ;  /* 0x000000ffff09a224 */ /* 0x000fe200078e0003 */
[----:B------:R-:W1:Y:S01]  /*dfe0*/  SHFL.IDX PT, R14, R40, 0x3, 0x181f ;  /* 0x00781f00280e7f89 */ /* 0x000e6200000e0000 */
[C---:B----4-:R-:W-:Y:S01]  /*dff0*/  @!P3 LEA.HI.X R21, R59.reuse, R8, R58, 0x1, P1 ;  /* 0x000000083b15b211 */ /* 0x050fe200008f0c3a */
[----:B------:R-:W-:Y:S01]  /*e000*/  @!P2 IMAD.MOV.U32 R8, RZ, RZ, R32 ;  /* 0x000000ffff08a224 */ /* 0x000fe200078e0020 */
[----:B------:R-:W-:-:S04]  /*e010*/  @!P4 LEA.HI.X R10, R59, R10, R58, 0x1, P5 ;  /* 0x0000000a3b0ac211 */ /* 0x000fc800028f0c3a */
[----:B-----5:R2:W-:Y:S04]  /*e020*/  @!P2 ST.E.128 desc[UR42][R8.64], R4 ;  /* 0x000000040800a985 */ /* 0x0205e8000c101d2a */
[----:B------:R3:W-:Y:S01]  /*e030*/  @!P3 ST.E.128 desc[UR42][R20.64], R24 ;  /* 0x000000181400b985 */ /* 0x0007e2000c101d2a */
[----:B--2---:R-:W-:Y:S02]  /*e040*/  @!P4 IMAD.MOV.U32 R4, RZ, RZ, R43 ;  /* 0x000000ffff04c224 */ /* 0x004fe400078e002b */
[----:B------:R-:W-:-:S05]  /*e050*/  @!P4 IMAD.MOV.U32 R5, RZ, RZ, R10 ;  /* 0x000000ffff05c224 */ /* 0x000fca00078e000a */
[----:B01----:R3:W-:Y:S02]  /*e060*/  @!P4 ST.E.128 desc[UR42][R4.64], R28 ;  /* 0x0000001c0400c985 */ /* 0x0037e4000c101d2a */
.L_x_13588:
[----:B------:R-:W-:-:S04]  /*e070*/  IADD3 R42, R42, 0x90, RZ ;  /* 0x000000902a2a7810 */ /* 0x000fc80007ffe0ff */
[----:B------:R-:W-:-:S13]  /*e080*/  ISETP.GE.OR P0, PT, R42, R61, P0 ;  /* 0x0000003d2a00720c */ /* 0x000fda0000706670 */
[----:B------:R-:W-:Y:S05]  /*e090*/  @P0 BRA `(.L_x_13411) ;  /* 0x0000001000dc0947 */ /* 0x000fea0003800000 */
[----:B------:R-:W-:-:S04]  /*e0a0*/  LEA R14, P0, R59, R14, 0x1 ;  /* 0x0000000e3b0e7211 */ /* 0x000fc800078008ff */
[----:B------:R-:W-:-:S05]  /*e0b0*/  LEA.HI.X R15, R59, R0, R58, 0x1, P0 ;  /* 0x000000003b0f7211 */ /* 0x000fca00000f0c3a */
[----:B------:R2:W-:Y:S01]  /*e0c0*/  ST.E.128 desc[UR42][R14.64], R36 ;  /* 0x000000240e007985 */ /* 0x0005e2000c101d2a */
[----:B------:R-:W-:Y:S05]  /*e0d0*/  BRA `(.L_x_13411) ;  /* 0x0000001000cc7947 */ /* 0x000fea0003800000 */
.L_x_13409:
[----:B------:R-:W2:Y:S01]  /*e0e0*/  LDL R74, [R1+0x30] ;  /* 0x00003000014a7983 */ /* 0x000ea20000100800 */
[----:B0-----:R-:W0:Y:S01]  /*e0f0*/  @P1 LDC R10, c[0x0][0xbec] ;  /* 0x0002fb00ff0a1b82 */ /* 0x001e220000000800 */
[----:B------:R-:W-:Y:S01]  /*e100*/  ULDC.64 UR4, c[0x0][0xb08] ;  /* 0x0002c20000047ab9 */ /* 0x000fe20000000a00 */
[----:B------:R-:W-:Y:S01]  /*e110*/  SHF.R.S32.HI R3, RZ, 0x1f, R8 ;  /* 0x0000001fff037819 */ /* 0x000fe20000011408 */
[----:B------:R-:W-:Y:S01]  /*e120*/  IMAD R9, R9, UR4, RZ ;  /* 0x0000000409097c24 */ /* 0x000fe2000f8e02ff */
[----:B------:R-:W-:Y:S01]  /*e130*/  ULDC.64 UR6, c[0x0][0xb30] ;  /* 0x0002cc0000067ab9 */ /* 0x000fe20000000a00 */
[----:B------:R-:W-:-:S03]  /*e140*/  IMAD.WIDE.U32 R4, R32, UR4, RZ ;  /* 0x0000000420047c25 */ /* 0x000fc6000f8e00ff */
[----:B------:R-:W1:Y:S01]  /*e150*/  @P1 LDC R11, c[0x0][0xbf0] ;  /* 0x0002fc00ff0b1b82 */ /* 0x000e620000000800 */
[----:B------:R-:W-:Y:S01]  /*e160*/  IMAD R9, R32, UR5, R9 ;  /* 0x0000000520097c24 */ /* 0x000fe2000f8e0209 */
[----:B------:R-:W-:-:S03]  /*e170*/  ULDC.64 UR4, c[0x0][0xb38] ;  /* 0x0002ce0000047ab9 */ /* 0x000fc60000000a00 */
[----:B------:R-:W-:Y:S02]  /*e180*/  IMAD.IADD R5, R5, 0x1, R9 ;  /* 0x0000000105057824 */ /* 0x000fe400078e0209 */
        /* <DEDUP_REMOVED lines=20> */
[----:B------:R-:W-:Y:S01]  /*e2d0*/  IMAD.WIDE.U32 R4, R3, UR6, R4 ;  /* 0x0000000603047c25 */ /* 0x000fe2000f8e0004 */
[----:B------:R-:W-:-:S03]  /*e2e0*/  IADD3 R3, R18, 0x16820, RZ ;  /* 0x0001682012037810 */ /* 0x000fc60007ffe0ff */
[----:B------:R-:W-:Y:S01]  /*e2f0*/  IMAD R0, R0, UR4, RZ ;  /* 0x0000000400007c24 */ /* 0x000fe2000f8e02ff */
[----:B------:R-:W-:Y:S01]  /*e300*/  PRMT R8, RZ, 0x654, R3 ;  /* 0x00000654ff087816 */ /* 0x000fe20000000003 */
[----:B------:R-:W-:Y:S02]  /*e310*/  IMAD.IADD R5, R5, 0x1, R9 ;  /* 0x0000000105057824 */ /* 0x000fe400078e0209 */
[C---:B------:R-:W-:Y:S01]  /*e320*/  IMAD R3, R7.reuse, UR5, R0 ;  /* 0x0000000507037c24 */ /* 0x040fe2000f8e0200 */
[----:B------:R0:W-:Y:S01]  /*e330*/  SYNCS.ARRIVE.TRANS64.RED.A1T0 RZ, [R8+URZ], RZ ;  /* 0x000000ff08ff79a7 */ /* 0x0001e2000810043f */
[----:B------:R-:W-:Y:S01]  /*e340*/  IMAD.WIDE.U32 R4, R7, UR4, R4 ;  /* 0x0000000407047c25 */ /* 0x000fe2000f8e0004 */
[----:B------:R-:W-:-:S03]  /*e350*/  ULDC.64 UR4, c[0x0][0xb00] ;  /* 0x0002c00000047ab9 */ /* 0x000fc60000000a00 */
[----:B------:R-:W-:Y:S01]  /*e360*/  IMAD.IADD R3, R5, 0x1, R3 ;  /* 0x0000000105037824 */ /* 0x000fe200078e0203 */
[----:B------:R-:W-:Y:S01]  /*e370*/  LEA R0, P0, R4, UR4, 0x2 ;  /* 0x0000000404007c11 */ /* 0x000fe2000f8010ff */
[----:B------:R-:W-:-:S03]  /*e380*/  UMOV UR4, 0xffffffff ;  /* 0xffffffff00047882 */ /* 0x000fc60000000000 */
[----:B------:R-:W-:Y:S01]  /*e390*/  LEA.HI.X R4, R4, UR5, R3, 0x2, P0 ;  /* 0x0000000504047c11 */ /* 0x000fe200080f1403 */
[C---:B--2---:R-:W-:Y:S01]  /*e3a0*/  VIADD R7, R74.reuse, 0x8 ;  /* 0x000000084a077836 */ /* 0x044fe20000000000 */
[C---:B------:R-:W-:Y:S01]  /*e3b0*/  IADD3 R64, R74.reuse, 0x18, RZ ;  /* 0x000000184a407810 */ /* 0x040fe20007ffe0ff */
[C---:B------:R-:W-:Y:S02]  /*e3c0*/  VIADD R60, R74.reuse, 0x10 ;  /* 0x000000104a3c7836 */ /* 0x040fe40000000000 */
[C---:B------:R-:W-:Y:S01]  /*e3d0*/  VIADD R66, R74.reuse, 0x20 ;  /* 0x000000204a427836 */ /* 0x040fe20000000000 */
        /* <DEDUP_REMOVED lines=9> */
[----:B------:R-:W-:Y:S01]  /*e470*/  SHF.R.S32.HI R73, RZ, 0x1f, R72 ;  /* 0x0000001fff497819 */ /* 0x000fe20000011448 */
[----:B0-----:R-:W-:Y:S06]  /*e480*/  BRA.DIV UR4, `(.L_x_13412) ;  /* 0x0000009204807947 */ /* 0x001fec000b800000 */
[----:B------:R0:W1:Y:S04]  /*e490*/  SHFL.IDX PT, R3, R4, RZ, 0x1c1f ;  /* 0x001c1fff04037589 */ /* 0x00006800000e0000 */
[----:B------:R0:W2:Y:S02]  /*e4a0*/  SHFL.IDX PT, R14, R0, RZ, 0x1c1f ;  /* 0x001c1fff000e7589 */ /* 0x0000a400000e0000 */
.L_x_13591:
        /* <DEDUP_REMOVED lines=8> */
[-C--:B-1----:R-:W-:Y:S02]  /*e530*/  @!P3 MOV R15, R3.reuse ;  /* 0x00000003000fb202 */ /* 0x082fe40000000f00 */
[CC--:B--2---:R-:W-:Y:S02]  /*e540*/  @!P1 LEA R10, P5, R7.reuse, R14.reuse, 0x2 ;  /* 0x0000000e070a9211 */ /* 0x0c4fe400078a10ff */
[----:B------:R-:W-:Y:S01]  /*e550*/  @!P0 LEA R12, P2, R60, R14, 0x2 ;  /* 0x0000000e3c0c8211 */ /* 0x000fe200078410ff */
[----:B------:R-:W-:Y:S01]  /*e560*/  @!P3 IMAD.WIDE R8, R74, 0x4, R14 ;  /* 0x000000044a08b825 */ /* 0x000fe200078e020e */
[-C--:B------:R-:W-:Y:S02]  /*e570*/  @!P1 LEA.HI.X R11, R7, R3.reuse, R32, 0x2, P5 ;  /* 0x00000003070b9211 */ /* 0x080fe400028f1420 */
[----:B------:R-:W-:Y:S02]  /*e580*/  @!P0 LEA.HI.X R13, R60, R3, R63, 0x2, P2 ;  /* 0x000000033c0d8211 */ /* 0x000fe400010f143f */
[----:B------:R1:W-:Y:S01]  /*e590*/  @!P3 ST.E.64 desc[UR42][R8.64], R20 ;  /* 0x000000140800b985 */ /* 0x0003e2000c101b2a */
[----:B------:R-:W-:-:S02]  /*e5a0*/  ISETP.GE.AND P3, PT, R66, UR4, PT ;  /* 0x0000000442007c0c */ /* 0x000fc4000bf66270 */
[----:B------:R-:W-:Y:S01]  /*e5b0*/  ISETP.GE.AND P2, PT, R68, UR4, PT ;  /* 0x0000000444007c0c */ /* 0x000fe2000bf46270 */
[----:B------:R2:W-:Y:S01]  /*e5c0*/  @!P1 ST.E.64 desc[UR42][R10.64], R26 ;  /* 0x0000001a0a009985 */ /* 0x0005e2000c101b2a */
[----:B------:R-:W-:Y:S02]  /*e5d0*/  @!P4 LEA R24, P5, R64, R14, 0x2 ;  /* 0x0000000e4018c211 */ /* 0x000fe400078a10ff */
[----:B------:R-:W-:Y:S01]  /*e5e0*/  ISETP.GE.AND P1, PT, R70, UR4, PT ;  /* 0x0000000446007c0c */ /* 0x000fe2000bf26270 */
[----:B------:R3:W-:Y:S01]  /*e5f0*/  @!P0 ST.E.64 desc[UR42][R12.64], R28 ;  /* 0x0000001c0c008985 */ /* 0x0007e2000c101b2a */
[----:B------:R-:W-:Y:S02]  /*e600*/  ISETP.GE.AND P0, PT, R72, UR4, PT ;  /* 0x0000000448007c0c */ /* 0x000fe4000bf06270 */
[----:B------:R-:W-:-:S03]  /*e610*/  @!P4 LEA.HI.X R25, R64, R3, R65, 0x2, P5 ;  /* 0x000000034019c211 */ /* 0x000fc600028f1441 */
[-C--:B------:R-:W-:Y:S02]  /*e620*/  @!P3 LEA R58, P5, R66, R14.reuse, 0x2 ;  /* 0x0000000e423ab211 */ /* 0x080fe400078a10ff */
[----:B------:R3:W-:Y:S01]  /*e630*/  @!P4 ST.E.64 desc[UR42][R24.64], R30 ;  /* 0x0000001e1800c985 */ /* 0x0007e2000c101b2a */
[-C--:B-1----:R-:W-:Y:S02]  /*e640*/  @!P2 LEA R8, P4, R68, R14.reuse, 0x2 ;  /* 0x0000000e4408a211 */ /* 0x082fe400078810ff */
[-C--:B------:R-:W-:Y:S02]  /*e650*/  @!P3 LEA.HI.X R59, R66, R3.reuse, R67, 0x2, P5 ;  /* 0x00000003423bb211 */ /* 0x080fe400028f1443 */
[-C--:B--2---:R-:W-:Y:S02]  /*e660*/  @!P1 LEA R10, P5, R70, R14.reuse, 0x2 ;  /* 0x0000000e460a9211 */ /* 0x084fe400078a10ff */
[----:B------:R-:W-:Y:S01]  /*e670*/  @!P2 LEA.HI.X R9, R68, R3, R69, 0x2, P4 ;  /* 0x000000034409a211 */ /* 0x000fe200020f1445 */
[----:B------:R3:W-:Y:S01]  /*e680*/  @!P3 ST.E.64 desc[UR42][R58.64], R36 ;  /* 0x000000243a00b985 */ /* 0x0007e2000c101b2a */
[----:B------:R-:W-:-:S02]  /*e690*/  @!P0 LEA R14, P4, R72, R14, 0x2 ;  /* 0x0000000e480e8211 */ /* 0x000fc400078810ff */
[-C--:B------:R-:W-:Y:S01]  /*e6a0*/  @!P1 LEA.HI.X R11, R70, R3.reuse, R71, 0x2, P5 ;  /* 0x00000003460b9211 */ /* 0x080fe200028f1447 */
[----:B------:R3:W-:Y:S01]  /*e6b0*/  @!P2 ST.E.64 desc[UR42][R8.64], R38 ;  /* 0x000000260800a985 */ /* 0x0007e2000c101b2a */
[----:B------:R-:W-:-:S03]  /*e6c0*/  @!P0 LEA.HI.X R15, R72, R3, R73, 0x2, P4 ;  /* 0x00000003480f8211 */ /* 0x000fc600020f1449 */
[----:B------:R3:W-:Y:S04]  /*e6d0*/  @!P1 ST.E.64 desc[UR42][R10.64], R40 ;  /* 0x000000280a009985 */ /* 0x0007e8000c101b2a */
[----:B------:R3:W-:Y:S02]  /*e6e0*/  @!P0 ST.E.64 desc[UR42][R14.64], R42 ;  /* 0x0000002a0e008985 */ /* 0x0007e4000c101b2a */
.L_x_13414:
[----:B------:R-:W-:Y:S05]  /*e6f0*/  BSYNC B1 ;  /* 0x0000000000017941 */ /* 0x000fea0003800000 */
.L_x_13413:
[----:B------:R-:W-:-:S03]  /*e700*/  UMOV UR4, 0xffffffff ;  /* 0xffffffff00047882 */ /* 0x000fc60000000000 */
[----:B------:R-:W-:Y:S05]  /*e710*/  BRA.DIV UR4, `(.L_x_13415) ;  /* 0x0000009204107947 */ /* 0x000fea000b800000 */
[----:B-1----:R1:W4:Y:S04]  /*e720*/  SHFL.IDX PT, R3, R4, 0x1, 0x1c1f ;  /* 0x003c1f0004037f89 */ /* 0x00232800000e0000 */
[----:B--23--:R1:W2:Y:S02]  /*e730*/  SHFL.IDX PT, R14, R0, 0x1, 0x1c1f ;  /* 0x003c1f00000e7f89 */ /* 0x00c2a400000e0000 */
.L_x_13595:
[----:B------:R-:W-:-:S13]  /*e740*/  ISETP.GE.AND P0, PT, R6, R61, PT ;  /* 0x0000003d0600720c */ /* 0x000fda0003f06270 */
[----:B------:R-:W-:Y:S05]  /*e750*/  @P0 BRA `(.L_x_13411) ;  /* 0x0000000c002c0947 */ /* 0x000fea0003800000 */
[----:B------:R-:W-:Y:S02]  /*e760*/  ULDC UR4, c[0x0][0xac8] ;  /* 0x0002b20000047ab9 */ /* 0x000fe40000000800 */
[----:B------:R-:W-:Y:S02]  /*e770*/  ISETP.GE.AND P4, PT, R74, UR4, PT ;  /* 0x000000044a007c0c */ /* 0x000fe4000bf86270 */
[----:B------:R-:W-:Y:S02]  /*e780*/  ISETP.GE.AND P5, PT, R7, UR4, PT ;  /* 0x0000000407007c0c */ /* 0x000fe4000bfa6270 */
[----:B------:R-:W-:Y:S02]  /*e790*/  ISETP.GE.AND P0, PT, R60, UR4, PT ;  /* 0x000000043c007c0c */ /* 0x000fe4000bf06270 */
[----:B------:R-:W-:Y:S02]  /*e7a0*/  ISETP.GE.AND P1, PT, R64, UR4, PT ;  /* 0x0000000440007c0c */ /* 0x000fe4000bf26270 */
[----:B------:R-:W-:-:S05]  /*e7b0*/  ISETP.GE.AND P2, PT, R66, UR4, PT ;  /* 0x0000000442007c0c */ /* 0x000fca000bf46270 */
[----:B----4-:R-:W-:Y:S02]  /*e7c0*/  @!P4 IMAD.MOV.U32 R15, RZ, RZ, R3 ;  /* 0x000000ffff0fc224 */ /* 0x010fe400078e0003 */
[----:B--2---:R-:W-:Y:S01]  /*e7d0*/  @!P5 LEA R6, P3, R7, R14, 0x2 ;  /* 0x0000000e0706d211 */ /* 0x004fe200078610ff */
[----:B01----:R-:W-:-:S03]  /*e7e0*/  @!P4 IMAD.WIDE R4, R74, 0x4, R14 ;  /* 0x000000044a04c825 */ /* 0x003fc600078e020e */
[----:B------:R-:W-:Y:S02]  /*e7f0*/  @!P5 LEA.HI.X R7, R7, R3, R32, 0x2, P3 ;  /* 0x000000030707d211 */ /* 0x000fe400018f1420 */
[----:B------:R-:W-:Y:S01]  /*e800*/  ISETP.GE.AND P3, PT, R68, UR4, PT ;  /* 0x0000000444007c0c */ /* 0x000fe2000bf66270 */
[----:B------:R0:W-:Y:S01]  /*e810*/  @!P4 ST.E.64 desc[UR42][R4.64], R44 ;  /* 0x0000002c0400c985 */ /* 0x0001e2000c101b2a */
[----:B------:R-:W-:-:S03]  /*e820*/  @!P0 LEA R8, P4, R60, R14, 0x2 ;  /* 0x0000000e3c088211 */ /* 0x000fc600078810ff */
[----:B------:R1:W-:Y:S01]  /*e830*/  @!P5 ST.E.64 desc[UR42][R6.64], R46 ;  /* 0x0000002e0600d985 */ /* 0x0003e2000c101b2a */
[-C--:B------:R-:W-:Y:S02]  /*e840*/  @!P1 LEA R10, P5, R64, R14.reuse, 0x2 ;  /* 0x0000000e400a9211 */ /* 0x080fe400078a10ff */
        /* <DEDUP_REMOVED lines=8> */
[----:B------:R-:W-:-:S03]  /*e8d0*/  @!P3 LEA R20, P5, R68, R14, 0x2 ;  /* 0x0000000e4414b211 */ /* 0x000fc600078a10ff */
[----:B------:R1:W-:Y:S01]  /*e8e0*/  @!P2 ST.E.64 desc[UR42][R12.64], R52 ;  /* 0x000000340c00a985 */ /* 0x0003e2000c101b2a */
[----:B------:R-:W-:Y:S02]  /*e8f0*/  @!P3 LEA.HI.X R21, R68, R3, R69, 0x2, P5 ;  /* 0x000000034415b211 */ /* 0x000fe400028f1445 */
[----:B0-----:R-:W-:-:S03]  /*e900*/  @!P4 LEA R4, P5, R70, R14, 0x2 ;  /* 0x0000000e4604c211 */ /* 0x001fc600078a10ff */
[----:B------:R1:W-:Y:S01]  /*e910*/  @!P3 ST.E.64 desc[UR42][R20.64], R54 ;  /* 0x000000361400b985 */ /* 0x0003e2000c101b2a */
[----:B------:R-:W-:-:S05]  /*e920*/  @!P4 LEA.HI.X R5, R70, R3, R71, 0x2, P5 ;  /* 0x000000034605c211 */ /* 0x000fca00028f1447 */
[----:B------:R1:W-:Y:S01]  /*e930*/  @!P4 ST.E.64 desc[UR42][R4.64], R56 ;  /* 0x000000380400c985 */ /* 0x0003e2000c101b2a */
[----:B------:R-:W-:Y:S05]  /*e940*/  @P0 BRA `(.L_x_13411) ;  /* 0x0000000800b00947 */ /* 0x000fea0003800000 */
[----:B------:R-:W-:-:S04]  /*e950*/  LEA R14, P0, R72, R14, 0x2 ;  /* 0x0000000e480e7211 */ /* 0x000fc800078010ff */
[----:B------:R-:W-:-:S05]  /*e960*/  LEA.HI.X R15, R72, R3, R73, 0x2, P0 ;  /* 0x00000003480f7211 */ /* 0x000fca00000f1449 */
[----:B------:R0:W-:Y:S01]  /*e970*/  ST.E.64 desc[UR42][R14.64], R118 ;  /* 0x000000760e007985 */ /* 0x0001e2000c101b2a */
[----:B------:R-:W-:Y:S05]  /*e980*/  BRA `(.L_x_13411) ;  /* 0x0000000800a07947 */ /* 0x000fea0003800000 */
.L_x_13407:
[----:B------:R-:W0:Y:S01]  /*e990*/  LDL.LU R6, [R1+0x40] ;  /* 0x0000400001067983 */ /* 0x000e220000300800 */
[----:B------:R-:W-:Y:S01]  /*e9a0*/  ULDC.64 UR6, c[0x0][0xc08] ;  /* 0x0003020000067ab9 */ /* 0x000fe20000000a00 */
[----:B------:R-:W-:Y:S02]  /*e9b0*/  ULDC.64 UR4, c[0x0][0xc00] ;  /* 0x0003000000047ab9 */ /* 0x000fe40000000a00 */
[----:B------:R-:W2:Y:S04]  /*e9c0*/  LDL.LU R0, [R1+0x44] ;  /* 0x0000440001007983 */ /* 0x000ea80000300800 */
[----:B------:R-:W4:Y:S01]  /*e9d0*/  LDL R8, [R1+0x34] ;  /* 0x0000340001087983 */ /* 0x000f220000100800 */
[----:B------:R-:W-:Y:S01]  /*e9e0*/  ISETP.NE.U32.AND P1, PT, RZ, UR6, PT ;  /* 0x00000006ff007c0c */ /* 0x000fe2000bf25070 */
[----:B------:R-:W-:Y:S01]  /*e9f0*/  IMAD.MOV.U32 R3, RZ, RZ, RZ ;  /* 0x000000ffff037224 */ /* 0x000fe200078e00ff */
[----:B------:R-:W-:-:S02]  /*ea00*/  ISETP.NE.U32.AND P0, PT, RZ, UR4, PT ;  /* 0x00000004ff007c0c */ /* 0x000fc4000bf05070 */
[----:B------:R-:W-:Y:S02]  /*ea10*/  ISETP.NE.AND.EX P1, PT, RZ, UR7, PT, P1 ;  /* 0x00000007ff007c0c */ /* 0x000fe4000bf25310 */
[----:B------:R-:W-:Y:S01]  /*ea20*/  ISETP.NE.AND.EX P0, PT, RZ, UR5, PT, P0 ;  /* 0x00000005ff007c0c */ /* 0x000fe2000bf05300 */
[----:B------:R-:W1:Y:S01]  /*ea30*/  S2R R9, SR_TID.X ;  /* 0x0000000000097919 */ /* 0x000e620000002100 */
[----:B0-----:R-:W-:Y:S01]  /*ea40*/  IADD3 R4, P2, R6, UR4, RZ ;  /* 0x0000000406047c10 */ /* 0x001fe2000ff5e0ff */
[----:B------:R-:W-:-:S03]  /*ea50*/  ULDC UR4, c[0x0][0xa88] ;  /* 0x0002a20000047ab9 */ /* 0x000fc60000000800 */
[----:B--2---:R-:W-:-:S05]  /*ea60*/  IADD3.X R5, R0, UR5, RZ, P2, !PT ;  /* 0x0000000500057c10 */ /* 0x004fca00097fe4ff */
[----:B------:R-:W-:Y:S01]  /*ea70*/  @P1 IADD3 R6, P2, R6, UR6, RZ ;  /* 0x0000000606061c10 */ /* 0x000fe2000ff5e0ff */
[----:B-----5:R-:W-:Y:S01]  /*ea80*/  IMAD.U32 R25, RZ, RZ, UR4 ;  /* 0x00000004ff197e24 */ /* 0x020fe2000f8e00ff */
[----:B------:R0:W5:Y:S02]  /*ea90*/  @P0 LDG.E R3, desc[UR42][R4.64] ;  /* 0x0000002a04030981 */ /* 0x000164000c1e1900 */
[----:B------:R-:W-:Y:S01]  /*eaa0*/  @P1 IADD3.X R7, R0, UR7, RZ, P2, !PT ;  /* 0x0000000700071c10 */ /* 0x000fe200097fe4ff */
[----:B-1----:R-:W-:-:S04]  /*eab0*/  VIADD R30, R9, 0xffffff80 ;  /* 0xffffff80091e7836 */ /* 0x002fc80000000000 */
[----:B------:R0:W5:Y:S01]  /*eac0*/  @P1 LDG.E R25, desc[UR42][R6.64] ;  /* 0x0000002a06191981 */ /* 0x000162000c1e1900 */
[----:B----4-:R-:W-:Y:S02]  /*ead0*/  ISETP.NE.AND P2, PT, R8, RZ, PT ;  /* 0x000000ff0800720c */ /* 0x010fe40003f45270 */
[----:B------:R-:W-:-:S11]  /*eae0*/  ISETP.GT.AND P3, PT, R30, 0xbf, PT ;  /* 0x000000bf1e00780c */ /* 0x000fd60003f64270 */
[----:B------:R-:W1:Y:S02]  /*eaf0*/  @!P2 LDC R8, c[0x0][0xad4] ;  /* 0x0002b500ff08ab82 */ /* 0x000e640000000800 */
[----:B-1----:R0:W-:Y:S01]  /*eb00*/  @!P2 STL [R1+0x34], R8 ;  /* 0x000034080100a387 */ /* 0x0021e20000100800 */
[----:B------:R-:W-:Y:S01]  /*eb10*/  ISETP.GT.AND P2, PT, R8, 0x1, PT ;  /* 0x000000010800780c */ /* 0x000fe20003f44270 */
[----:B------:R-:W-:-:S12]  /*eb20*/  @P1 BRA `(.L_x_13416) ;  /* 0x0000000000101947 */ /* 0x000fd80003800000 */
[----:B------:R-:W-:Y:S05]  /*eb30*/  @!P0 BRA `(.L_x_13416) ;  /* 0x00000000000c8947 */ /* 0x000fea0003800000 */
[----:B------:R-:W2:Y:S04]  /*eb40*/  LDG.E R0, desc[UR42][R4.64] ;  /* 0x0000002a04007981 */ /* 0x000ea8000c1e1900 */
[----:B-----5:R-:W2:Y:S02]  /*eb50*/  LDG.E R25, desc[UR42][R4.64+0x4] ;  /* 0x0000042a04197981 */ /* 0x020ea4000c1e1900 */
[----:B--2---:R-:W-:-:S07]  /*eb60*/  IADD3 R25, -R0, R25, RZ ;  /* 0x0000001900197210 */ /* 0x004fce0007ffe1ff */
.L_x_13416:
[----:B------:R-:W2:Y:S04]  /*eb70*/  LDL.LU R0, [R1+0x50] ;  /* 0x0000500001007983 */ /* 0x000ea80000300800 */
[----:B0-----:R-:W4:Y:S01]  /*eb80*/  LDL.LU R4, [R1+0x38] ;  /* 0x0000380001047983 */ /* 0x001f220000300800 */
[----:B------:R-:W-:Y:S01]  /*eb90*/  BSSY B1, `(.L_x_13417) ;  /* 0x0000038000017945 */ /* 0x000fe20003800000 */
[----:B-----5:R-:W-:Y:S02]  /*eba0*/  SHF.R.S32.HI R24, RZ, 0x1f, R3 ;  /* 0x0000001fff187819 */ /* 0x020fe40000011403 */
[----:B--2---:R-:W-:Y:S02]  /*ebb0*/  SEL R26, R0, RZ, !P0 ;  /* 0x000000ff001a7207 */ /* 0x004fe40004000000 */
[----:B----4-:R-:W-:Y:S01]  /*ebc0*/  SEL R31, R4, RZ, !P0 ;  /* 0x000000ff041f7207 */ /* 0x010fe20004000000 */
        /* <DEDUP_REMOVED lines=8> */
[----:B---3--:R-:W2:Y:S01]  /*ec50*/  LDL.LU R32, [R1+0x4c] ;  /* 0x00004c0001207983 */ /* 0x008ea20000300800 */
        /* <DEDUP_REMOVED lines=26> */
[----:B------:R-:W-:-:S04]  /*ee00*/  IMAD.WIDE.U32 R6, R10, R9, RZ ;  /* 0x000000090a067225 */ /* 0x000fc800078e00ff */
        /* <DEDUP_REMOVED lines=16> */
.L_x_13418:
[----:B------:R-:W-:Y:S05]  /*ef10*/  BSYNC B1 ;  /* 0x0000000000017941 */ /* 0x000fea0003800000 */
.L_x_13417:
[----:B------:R-:W-:Y:S05]  /*ef20*/  @P2 BRA `(.L_x_13411) ;  /* 0x0000000400382947 */ /* 0x000fea0003800000 */
[----:B------:R-:W2:Y:S01]  /*ef30*/  LDL R27, [R1+0x48] ;  /* 0x00004800011b7983 */ /* 0x000ea20000100800 */
[----:B------:R-:W1:Y:S01]  /*ef40*/  LDC R8, c[0x0][0xbe8] ;  /* 0x0002fa00ff087b82 */ /* 0x000e620000000800 */
[----:B------:R-:W-:Y:S01]  /*ef50*/  SHF.R.S32.HI R28, RZ, 0x1f, R30 ;  /* 0x0000001fff1c7819 */ /* 0x000fe2000001141e */
[----:B------:R-:W-:Y:S01]  /*ef60*/  ULDC.64 UR4, c[0x0][0xaa0] ;  /* 0x0002a80000047ab9 */ /* 0x000fe20000000a00 */
[----:B------:R-:W-:Y:S01]  /*ef70*/  ULDC.64 UR6, c[0x0][0xaf0] ;  /* 0x0002bc0000067ab9 */ /* 0x000fe20000000a00 */
[----:B------:R-:W-:Y:S01]  /*ef80*/  IMAD R0, R24, UR4, RZ ;  /* 0x0000000418007c24 */ /* 0x000fe2000f8e02ff */
[----:B------:R-:W-:Y:S01]  /*ef90*/  LEA.HI R28, R28, R30, RZ, 0x3 ;  /* 0x0000001e1c1c7211 */ /* 0x000fe200078f18ff */
[----:B0-----:R-:W-:-:S03]  /*efa0*/  IMAD.WIDE.U32 R4, R3, UR4, RZ ;  /* 0x0000000403047c25 */ /* 0x001fc6000f8e00ff */
[----:B------:R-:W-:Y:S01]  /*efb0*/  SHF.R.S32.HI R28, RZ, 0x3, R28 ;  /* 0x00000003ff1c7819 */ /* 0x000fe2000001141c */
[----:B------:R-:W-:Y:S01]  /*efc0*/  IMAD R7, R3, UR5, R0 ;  /* 0x0000000503077c24 */ /* 0x000fe2000f8e0200 */
[----:B------:R-:W-:-:S03]  /*efd0*/  ULDC.64 UR4, c[0x0][0xae8] ;  /* 0x0002ba0000047ab9 */ /* 0x000fc60000000a00 */
[----:B------:R-:W-:Y:S01]  /*efe0*/  IMAD R0, R74, 0x30, R28 ;  /* 0x000000304a007824 */ /* 0x000fe200078e021c */
[----:B------:R-:W-:-:S03]  /*eff0*/  IADD3 R5, R5, R7, RZ ;  /* 0x0000000705057210 */ /* 0x000fc60007ffe0ff */
[----:B------:R-:W-:Y:S01]  /*f000*/  IMAD.WIDE.U32 R4, R152, UR4, R4 ;  /* 0x0000000498047c25 */ /* 0x000fe2000f8e0004 */
[----:B-1----:R-:W-:-:S03]  /*f010*/  ISETP.NE.AND P0, PT, R8, 0x1, PT ;  /* 0x000000010800780c */ /* 0x002fc60003f05270 */
[----:B------:R-:W-:Y:S01]  /*f020*/  IMAD R5, R152, UR5, R5 ;  /* 0x0000000598057c24 */ /* 0x000fe2000f8e0205 */
[----:B------:R-:W-:Y:S01]  /*f030*/  ULDC.64 UR4, c[0x0][0xae0] ;  /* 0x0002b80000047ab9 */ /* 0x000fe20000000a00 */
[----:B------:R-:W-:-:S08]  /*f040*/  IMAD.WIDE.U32 R4, R31, UR6, R4 ;  /* 0x000000061f047c25 */ /* 0x000fd0000f8e0004 */
[----:B------:R-:W0:Y:S08]  /*f050*/  @P0 LDC R6, c[0x0][0xbec] ;  /* 0x0002fb00ff060b82 */ /* 0x000e300000000800 */
[----:B------:R-:W1:Y:S01]  /*f060*/  @P0 LDC R11, c[0x0][0xbf0] ;  /* 0x0002fc00ff0b0b82 */ /* 0x000e620000000800 */
[----:B--2---:R-:W-:-:S04]  /*f070*/  IMAD R9, R27, 0xc0, R0 ;  /* 0x000000c01b097824 */ /* 0x004fc800078e0200 */
[----:B0-----:R-:W-:-:S04]  /*f080*/  @P0 IMAD.HI.U32 R0, R9, R6, RZ ;  /* 0x0000000609000227 */ /* 0x001fc800078e00ff */
[----:B------:R-:W-:Y:S01]  /*f090*/  IMAD.MOV.U32 R3, RZ, RZ, R9 ;  /* 0x000000ffff037224 */ /* 0x000fe200078e0009 */
[----:B-1----:R-:W-:Y:S01]  /*f0a0*/  @P0 SHF.R.U32.HI R3, RZ, R11, R0 ;  /* 0x0000000bff030219 */ /* 0x002fe20000011600 */
[----:B------:R-:W-:-:S03]  /*f0b0*/  IMAD R6, R26, UR6, RZ ;  /* 0x000000061a067c24 */ /* 0x000fc6000f8e02ff */
[--C-:B------:R-:W-:Y:S01]  /*f0c0*/  SHF.R.S32.HI R0, RZ, 0x1f, R3.reuse ;  /* 0x0000001fff007819 */ /* 0x100fe20000011403 */
[----:B------:R-:W-:Y:S01]  /*f0d0*/  IMAD R7, R31, UR7, R6 ;  /* 0x000000071f077c24 */ /* 0x000fe2000f8e0206 */
[----:B------:R-:W-:Y:S01]  /*f0e0*/  ULDC.64 UR6, c[0x0][0xa80] ;  /* 0x0002a00000067ab9 */ /* 0x000fe20000000a00 */
        /* <DEDUP_REMOVED lines=9> */
[----:B------:R-:W-:Y:S02]  /*f180*/  IMAD R0, R0, UR4, RZ ;  /* 0x0000000400007c24 */ /* 0x000fe4000f8e02ff */
[----:B------:R-:W-:Y:S01]  /*f190*/  IMAD.WIDE.U32 R20, R7, UR4, R4 ;  /* 0x0000000407147c25 */ /* 0x000fe2000f8e0004 */
[----:B------:R-:W-:Y:S02]  /*f1a0*/  ULDC UR4, c[0x0][0xac8] ;  /* 0x0002b20000047ab9 */ /* 0x000fe40000000800 */
[----:B------:R-:W-:Y:S01]  /*f1b0*/  ISETP.GE.AND P0, PT, R59, UR4, PT ;  /* 0x000000043b007c0c */ /* 0x000fe2000bf06270 */
[----:B------:R-:W-:Y:S01]  /*f1c0*/  IMAD R3, R7, UR5, R0 ;  /* 0x0000000507037c24 */ /* 0x000fe2000f8e0200 */
[----:B------:R-:W-:Y:S01]  /*f1d0*/  LEA R7, P1, R20, UR6, 0x1 ;  /* 0x0000000614077c11 */ /* 0x000fe2000f8208ff */
[----:B------:R-:W-:-:S03]  /*f1e0*/  UMOV UR4, 0xffffffff ;  /* 0xffffffff00047882 */ /* 0x000fc60000000000 */
[----:B------:R-:W-:-:S04]  /*f1f0*/  IADD3 R3, R21, R3, RZ ;  /* 0x0000000315037210 */ /* 0x000fc80007ffe0ff */
[----:B------:R-:W-:Y:S01]  /*f200*/  LEA.HI.X R20, R20, UR7, R3, 0x1, P1 ;  /* 0x0000000714147c11 */ /* 0x000fe200088f0c03 */
[----:B------:R-:W-:Y:S06]  /*f210*/  BRA.DIV UR4, `(.L_x_13419) ;  /* 0x0000008604987947 */ /* 0x000fec000b800000 */
[----:B------:R-:W0:Y:S01]  /*f220*/  SHFL.IDX PT, R3, R7, RZ, 0x181f ;  /* 0x00181fff07037589 */ /* 0x000e2200000e0000 */
[----:B------:R-:W-:Y:S02]  /*f230*/  IMAD R21, R25, R8, RZ ;  /* 0x0000000819157224 */ /* 0x000fe400078e02ff */
[----:B------:R-:W-:Y:S01]  /*f240*/  IMAD R24, R27, 0xc0, R28 ;  /* 0x000000c01b187824 */ /* 0x000fe200078e021c */
[----:B------:R-:W1:Y:S03]  /*f250*/  SHFL.IDX PT, R0, R20, RZ, 0x181f ;  /* 0x00181fff14007589 */ /* 0x000e6600000e0000 */
[C---:B------:R-:W-:Y:S01]  /*f260*/  VIADD R8, R24.reuse, 0x30 ;  /* 0x0000003018087836 */ /* 0x040fe20000000000 */
[----:B------:R-:W2:Y:S01]  /*f270*/  SHFL.IDX PT, R5, R7, 0x1, 0x181f ;  /* 0x00381f0007057f89 */ /* 0x000ea200000e0000 */
[C---:B------:R-:W-:Y:S01]  /*f280*/  ISETP.GE.OR P2, PT, R24.reuse, R21, P0 ;  /* 0x000000151800720c */ /* 0x040fe20000746670 */
[----:B------:R-:W-:-:S02]  /*f290*/  VIADD R10, R24, 0x60 ;  /* 0x00000060180a7836 */ /* 0x000fc40000000000 */
[----:B------:R-:W4:Y:S01]  /*f2a0*/  SHFL.IDX PT, R14, R7, 0x2, 0x181f ;  /* 0x00581f00070e7f89 */ /* 0x000f2200000e0000 */
[-C--:B------:R-:W-:Y:S02]  /*f2b0*/  ISETP.GE.OR P3, PT, R8, R21.reuse, P0 ;  /* 0x000000150800720c */ /* 0x080fe40000766670 */
[----:B------:R-:W-:Y:S01]  /*f2c0*/  ISETP.GE.OR P4, PT, R10, R21, P0 ;  /* 0x000000150a00720c */ /* 0x000fe20000786670 */
[----:B------:R-:W5:Y:S04]  /*f2d0*/  SHFL.IDX PT, R4, R20, 0x1, 0x181f ;  /* 0x00381f0014047f89 */ /* 0x000f6800000e0000 */
[----:B------:R-:W3:Y:S02]  /*f2e0*/  SHFL.IDX PT, R6, R20, 0x2, 0x181f ;  /* 0x00581f0014067f89 */ /* 0x000ee400000e0000 */
[----:B0-----:R-:W-:-:S04]  /*f2f0*/  @!P2 LEA R10, P5, R59, R3, 0x1 ;  /* 0x000000033b0aa211 */ /* 0x001fc800078a08ff */
[C---:B-1----:R-:W-:Y:S02]  /*f300*/  @!P2 LEA.HI.X R3, R59.reuse, R0, R58, 0x1, P5 ;  /* 0x000000003b03a211 */ /* 0x042fe400028f0c3a */
[----:B------:R0:W1:Y:S01]  /*f310*/  SHFL.IDX PT, R0, R20, 0x3, 0x181f ;  /* 0x00781f0014007f89 */ /* 0x00006200000e0000 */
[C---:B--2---:R-:W-:Y:S02]  /*f320*/  @!P3 LEA R8, P1, R59.reuse, R5, 0x1 ;  /* 0x000000053b08b211 */ /* 0x044fe400078208ff */
[----:B------:R-:W-:Y:S01]  /*f330*/  @!P2 IMAD.MOV.U32 R11, RZ, RZ, R3 ;  /* 0x000000ffff0ba224 */ /* 0x000fe200078e0003 */
[----:B----4-:R-:W-:-:S04]  /*f340*/  @!P4 LEA R25, P5, R59, R14, 0x1 ;  /* 0x0000000e3b19c211 */ /* 0x010fc800078a08ff */
[----:B------:R0:W-:Y:S01]  /*f350*/  @!P2 ST.E.128 desc[UR42][R10.64], RZ ;  /* 0x000000ff0a00a985 */ /* 0x0001e2000c101d2a */
[C-C-:B-----5:R-:W-:Y:S01]  /*f360*/  @!P3 LEA.HI.X R9, R59.reuse, R4, R58.reuse, 0x1, P1 ;  /* 0x000000043b09b211 */ /* 0x160fe200008f0c3a */
[----:B------:R-:W-:Y:S02]  /*f370*/  @!P4 IMAD.MOV.U32 R4, RZ, RZ, R25 ;  /* 0x000000ffff04c224 */ /* 0x000fe400078e0019 */
[----:B------:R0:W2:Y:S01]  /*f380*/  SHFL.IDX PT, R14, R7, 0x3, 0x181f ;  /* 0x00781f00070e7f89 */ /* 0x0000a200000e0000 */
[----:B---3--:R-:W-:-:S03]  /*f390*/  @!P4 LEA.HI.X R5, R59, R6, R58, 0x1, P5 ;  /* 0x000000063b05c211 */ /* 0x008fc600028f0c3a */
[----:B------:R0:W-:Y:S04]  /*f3a0*/  @!P3 ST.E.128 desc[UR42][R8.64], RZ ;  /* 0x000000ff0800b985 */ /* 0x0001e8000c101d2a */
[----:B------:R0:W-:Y:S02]  /*f3b0*/  @!P4 ST.E.128 desc[UR42][R4.64], RZ ;  /* 0x000000ff0400c985 */ /* 0x0001e4000c101d2a */
.L_x_13604:
[----:B------:R-:W-:-:S04]  /*f3c0*/  IADD3 R24, R24, 0x90, RZ ;  /* 0x0000009018187810 */ /* 0x000fc80007ffe0ff */
[----:B------:R-:W-:-:S13]  /*f3d0*/  ISETP.GE.OR P0, PT, R24, R21, P0 ;  /* 0x000000151800720c */ /* 0x000fda0000706670 */
[----:B--2---:R-:W-:-:S04]  /*f3e0*/  @!P0 LEA R14, P1, R59, R14, 0x1 ;  /* 0x0000000e3b0e8211 */ /* 0x004fc800078208ff */
[----:B-1----:R-:W-:-:S05]  /*f3f0*/  @!P0 LEA.HI.X R15, R59, R0, R58, 0x1, P1 ;  /* 0x000000003b0f8211 */ /* 0x002fca00008f0c3a */
[----:B------:R1:W-:Y:S04]  /*f400*/  @!P0 ST.E.128 desc[UR42][R14.64], RZ ;  /* 0x000000ff0e008985 */ /* 0x0003e8000c101d2a */
.L_x_13411:
[----:B------:R-:W-:Y:S05]  /*f410*/  BSYNC B0 ;  /* 0x0000000000007941 */ /* 0x000fea0003800000 */
.L_x_13406:
[----:B------:R-:W-:Y:S02]  /*f420*/  ULDC UR4, c[0x0][0xc3c] ;  /* 0x00030f0000047ab9 */ /* 0x000fe40000000800 */
[----:B---3--:R-:W-:-:S13]  /*f430*/  ISETP.GE.AND P0, PT, R35, UR4, PT ;  /* 0x0000000423007c0c */ /* 0x008fda000bf06270 */
[----:B------:R-:W-:Y:S05]  /*f440*/  @!P0 BRA `(.L_x_13420) ;  /* 0xffffff1c00048947 */ /* 0x000fea000383ffff */
[----:B------:R-:W-:Y:S05]  /*f450*/  BRA `(.L_x_13281) ;  /* 0x0000006c00d47947 */ /* 0x000fea0003800000 */
.L_x_13279:
[----:B------:R-:W-:-:S08]  /*f460*/  NOP ;  /* 0x0000000000007918 */ /* 0x000fd00000000000 */
[----:B------:R-:W0:-:S00]  /*f470*/  USETMAXREG.DEALLOC.CTAPOOL 0x20 ;  /* 0x00000020000079c8 */ /* 0x000e0000080e0500 */
[----:B0-----:R-:W2:Y:S01]  /*f480*/  LDL.LU R2, [R1] ;  /* 0x0000000001027983 */ /* 0x001ea20000300800 */
[----:B------:R-:W-:-:S06]  /*f490*/  LOP3.LUT R0, R0, 0x3, RZ, 0xc0, !PT ;  /* 0x0000000300007812 */ /* 0x000fcc00078ec0ff */
[----:B------:R-:W0:Y:S02]  /*f4a0*/  SHFL.IDX PT, R0, R0, RZ, 0x1f ;  /* 0x00001fff00007589 */ /* 0x000e2400000e0000 */
[----:B0-----:R-:W-:Y:S01]  /*f4b0*/  ISETP.NE.AND P0, PT, R0, RZ, PT ;  /* 0x000000ff0000720c */ /* 0x001fe20003f05270 */
[----:B------:R-:W-:Y:S01]  /*f4c0*/  IMAD.MOV.U32 R0, RZ, RZ, RZ ;  /* 0x000000ffff007224 */ /* 0x000fe200078e00ff */
        /* <DEDUP_REMOVED lines=11> */
.L_x_13421:
        /* <DEDUP_REMOVED lines=44> */
.L_x_13425:
[----:B------:R-:W0:Y:S01]  /*f840*/  LDC R0, c[0x0][0xc3c] ;  /* 0x00030f00ff007b82 */ /* 0x000e220000000800 */
[----:B------:R-:W-:Y:S01]  /*f850*/  UIADD3 UR4, UR4, 0x1f, URZ ;  /* 0x0000001f04047890 */ /* 0x000fe2000fffe03f */
[----:B------:R-:W-:Y:S02]  /*f860*/  ULDC UR7, c[0x0][0xc3c] ;  /* 0x00030f0000077ab9 */ /* 0x000fe40000000800 */
[----:B------:R-:W-:-:S03]  /*f870*/  MOV R27, UR7 ;  /* 0x00000007001b7c02 */ /* 0x000fc60008000f00 */
        /* <DEDUP_REMOVED lines=33> */
.L_x_13423:
        /* <DEDUP_REMOVED lines=19> */
.L_x_13426:
        /* <DEDUP_REMOVED lines=15> */
[----:B------:R-:W-:Y:S01]  /*fcb0*/  @!P1 IMAD.IADD R3, R3, 0x1, -R4 ;  /* 0x0000000103039824 */ /* 0x000fe200078e0a04 */
[----:B------:R-:W-:Y:S01]  /*fcc0*/  @!P1 IADD3 R2, R2, 0x1, RZ ;  /* 0x0000000102029810 */ /* 0x000fe20007ffe0ff */
[----:B0-----:R-:W-:Y:S01]  /*fcd0*/  VIADD R8, R6, 0xffffffe ;  /* 0x0ffffffe06087836 */ /* 0x001fe20000000000 */
[----:B------:R-:W-:Y:S02]  /*fce0*/  ISETP.NE.AND P1, PT, R0, RZ, PT ;  /* 0x000000ff0000720c */ /* 0x000fe40003f25270 */
[----:B------:R-:W-:Y:S02]  /*fcf0*/  ISETP.GE.U32.AND P0, PT, R3, R4, PT ;  /* 0x000000040300720c */ /* 0x000fe40003f06070 */
[----:B------:R0:W1:Y:S01]  /*fd00*/  F2I.FTZ.U32.TRUNC.NTZ R3, R8 ;  /* 0x0000000800037305 */ /* 0x000062000021f000 */
[----:B------:R-:W-:-:S04]  /*fd10*/  LOP3.LUT R4, R25, R0, RZ, 0x3c, !PT ;  /* 0x0000000019047212 */ /* 0x000fc800078e3cff */
[----:B------:R-:W-:Y:S02]  /*fd20*/  ISETP.GE.AND P2, PT, R4, RZ, PT ;  /* 0x000000ff0400720c */ /* 0x000fe40003f46270 */
[----:B0-----:R-:W-:-:S04]  /*fd30*/  IABS R8, R9 ;  /* 0x0000000900087213 */ /* 0x001fc80000000000 */
[----:B------:R-:W-:Y:S02]  /*fd40*/  @P0 VIADD R2, R2, 0x1 ;  /* 0x0000000102020836 */ /* 0x000fe40000000000 */
[----:B------:R-:W-:Y:S02]  /*fd50*/  IMAD.MOV R8, RZ, RZ, -R8 ;  /* 0x000000ffff087224 */ /* 0x000fe400078e0a08 */
[----:B------:R-:W-:Y:S02]  /*fd60*/  IMAD.MOV.U32 R6, RZ, RZ, R2 ;  /* 0x000000ffff067224 */ /* 0x000fe400078e0002 */
[----:B-1----:R-:W-:Y:S02]  /*fd70*/  IMAD.MOV R2, RZ, RZ, -R3 ;  /* 0x000000ffff027224 */ /* 0x002fe400078e0a03 */
[----:B------:R-:W-:Y:S01]  /*fd80*/  @!P2 IMAD.MOV R6, RZ, RZ, -R6 ;  /* 0x000000ffff06a224 */ /* 0x000fe200078e0a06 */
[----:B------:R-:W-:Y:S01]  /*fd90*/  @!P1 LOP3.LUT R6, RZ, R0, RZ, 0x33, !PT ;  /* 0x00000000ff069212 */ /* 0x000fe200078e33ff */
[----:B------:R-:W-:Y:S01]  /*fda0*/  IMAD R11, R2, R5, RZ ;  /* 0x00000005020b7224 */ /* 0x000fe200078e02ff */
[----:B------:R-:W-:-:S02]  /*fdb0*/  MOV R2, RZ ;  /* 0x000000ff00027202 */ /* 0x000fc40000000f00 */
[-C--:B------:R-:W-:Y:S01]  /*fdc0*/  IABS R4, R6.reuse ;  /* 0x0000000600047213 */ /* 0x080fe20000000000 */
[----:B------:R-:W-:Y:S02]  /*fdd0*/  IMAD R0, R0, R6, RZ ;  /* 0x0000000600007224 */ /* 0x000fe400078e02ff */
[----:B------:R-:W-:-:S03]  /*fde0*/  IMAD.HI.U32 R2, R3, R11, R2 ;  /* 0x0000000b03027227 */ /* 0x000fc600078e0002 */
[----:B------:R-:W-:Y:S01]  /*fdf0*/  IADD3 R25, R25, -R0, RZ ;  /* 0x8000000019197210 */ /* 0x000fe20007ffe0ff */
        /* <DEDUP_REMOVED lines=19> */
.L_x_13424:
[----:B------:R-:W-:Y:S01]  /*ff30*/  IMAD.MOV.U32 R25, RZ, RZ, RZ ;  /* 0x000000ffff197224 */ /* 0x000fe200078e00ff */
[----:B------:R-:W-:Y:S01]  /*ff40*/  MOV R26, RZ ;  /* 0x000000ff001a7202 */ /* 0x000fe20000000f00 */
[----:B------:R-:W-:-:S07]  /*ff50*/  IMAD.U32 R24, RZ, RZ, UR6 ;  /* 0x00000006ff187e24 */ /* 0x000fce000f8e00ff */
.L_x_13427:
[----:B------:R-:W-:-:S13]  /*ff60*/  ISETP.NE.AND P0, PT, R7, RZ, PT ;  /* 0x000000ff0700720c */ /* 0x000fda0003f05270 */
[----:B------:R-:W0:Y:S01]  /*ff70*/  @!P0 S2R R3, SR_CgaCtaId ;  /* 0x0000000000038919 */ /* 0x000e220000008800 */
[----:B------:R-:W-:-:S04]  /*ff80*/  @!P0 MOV R0, 0x400 ;  /* 0x0000040000008802 */ /* 0x000fc80000000f00 */
[----:B0-----:R-:W-:-:S05]  /*ff90*/  @!P0 LEA R0, R3, R0, 0x18 ;  /* 0x0000000003008211 */ /* 0x001fca00078ec0ff */
[----:B------:R0:W-:Y:S01]  /*ffa0*/  @!P0 STS.128 [R0+0x168d0], R24 ;  /* 0x0168d01800008388 */ /* 0x0001e20000000c00 */
[----:B------:R-:W-:Y:S06]  /*ffb0*/  BAR.ARV 0x5, 0x200 ;  /* 0x0148000000007b1d */ /* 0x000fec0000002000 */
.L_x_13422:
        /* <DEDUP_REMOVED lines=10> */
[----:B------:R-:W-:Y:S01]  /*10060*/  STL [R1+0x44], RZ ;  /* 0x000044ff01007387 */ /* 0x000fe20000100800 */
[----:B------:R-:W-:Y:S01]  /*10070*/  IMAD.MOV.U32 R28, RZ, RZ, RZ ;  /* 0x000000ffff1c7224 */ /* 0x000fe200078e00ff */
[----:B------:R-:W-:Y:S01]  /*10080*/  MOV R29, 0x1 ;  /* 0x00000001001d7802 */ /* 0x000fe20000000f00 */
[----:B------:R-:W-:Y:S01]  /*10090*/  IMAD.MOV.U32 R22, RZ, RZ, RZ ;  /* 0x000000ffff167224 */ /* 0x000fe200078e00ff */
        /* <DEDUP_REMOVED lines=8> */
[----:B------:R-:W-:Y:S01]  /*10120*/  LOP3.LUT R2, R0, 0x1f8, RZ, 0xc0, !PT ;  /* 0x000001f800027812 */ /* 0x000fe200078ec0ff */
[----:B------:R-:W-:-:S03]  /*10130*/  IMAD.MOV.U32 R0, RZ, RZ, 0x1 ;  /* 0x00000001ff007424 */ /* 0x000fc600078e00ff */
[----:B------:R-:W-:Y:S02]  /*10140*/  LOP3.LUT R2, R2, 0x38, R6, 0x78, !PT ;  /* 0x0000003802027812 */ /* 0x000fe400078e7806 */
[----:B------:R0:W-:Y:S02]  /*10150*/  STL [R1+0x4], R0 ;  /* 0x0000040001007387 */ /* 0x0001e40000100800 */
[----:B------:R-:W-:Y:S02]  /*10160*/  LOP3.LUT R4, R2, 0x200, R3, 0xf8, !PT ;  /* 0x0000020002047812 */ /* 0x000fe400078ef803 */
[----:B------:R-:W-:Y:S02]  /*10170*/  SHF.L.U32 R2, R6, 0x4, RZ ;  /* 0x0000000406027819 */ /* 0x000fe400000006ff */
[----:B------:R-:W-:Y:S02]  /*10180*/  SHF.R.U32.HI R3, RZ, 0x3, R5 ;  /* 0x00000003ff037819 */ /* 0x000fe40000011605 */
[----:B------:R-:W-:Y:S01]  /*10190*/  LOP3.LUT R2, R2, 0x70, RZ, 0xc0, !PT ;  /* 0x0000007002027812 */ /* 0x000fe200078ec0ff */
[----:B0-----:R-:W-:-:S03]  /*101a0*/  IMAD R0, R4, 0x2, R16 ;  /* 0x0000000204007824 */ /* 0x001fc600078e0210 */
[----:B------:R-:W-:Y:S02]  /*101b0*/  LOP3.LUT R2, R3, R2, RZ, 0xfc, !PT ;  /* 0x0000000203027212 */ /* 0x000fe400078efcff */
[----:B------:R0:W-:Y:S05]  /*101c0*/  STL [R1+0x28], R0 ;  /* 0x0000280001007387 */ /* 0x0001ea0000100800 */
.L_x_13523:
[----:B-1----:R-:W1:Y:S02]  /*101d0*/  LDC.64 R2, c[0x0][0xc88] ;  /* 0x00032200ff027b82 */ /* 0x002e640000000a00 */
[----:B-1----:R-:W-:-:S05]  /*101e0*/  IMAD.WIDE R2, R27, 0x4, R2 ;  /* 0x000000041b027825 */ /* 0x002fca00078e0202 */
[----:B0-----:R-:W0:Y:S01]  /*101f0*/  LDG.E R10, desc[UR42][R2.64] ;  /* 0x0000002a020a7981 */ /* 0x001e22000c1e1900 */
        /* <DEDUP_REMOVED lines=24> */
[C---:B------:R-:W-:Y:S02]  /*10380*/  IADD3.X R3, R19.reuse, UR5, RZ, P3, !PT ;  /* 0x0000000513037c10 */ /* 0x040fe40009ffe4ff */
[----:B------:R-:W-:Y:S02]  /*10390*/  IADD3 R4, P4, R18, UR6, RZ ;  /* 0x0000000612047c10 */ /* 0x000fe4000ff9e0ff */
[----:B0-----:R-:W-:Y:S01]  /*103a0*/  MOV R0, RZ ;  /* 0x000000ff00007202 */ /* 0x001fe20000000f00 */
        /* <DEDUP_REMOVED lines=16> */
[----:B--2---:R-:W-:Y:S02]  /*104b0*/  STL [R1+0x1c], R9 ;  /* 0x00001c0901007387 */ /* 0x004fe40000100800 */
[----:B------:R-:W-:Y:S02]  /*104c0*/  ULDC UR5, c[0x0][0x348] ;  /* 0x0000d20000057ab9 */ /* 0x000fe40000000800 */
[----:B0-----:R-:W-:Y:S01]  /*104d0*/  IMAD.U32 R6, RZ, RZ, UR5 ;  /* 0x00000005ff067e24 */ /* 0x001fe2000f8e00ff */
[----:B---3--:R0:W-:Y:S02]  /*104e0*/  STL [R1+0x40], R8 ;  /* 0x0000400801007387 */ /* 0x0081e40000100800 */
[----:B0-----:R-:W-:Y:S01]  /*104f0*/  IMAD.U32 R8, RZ, RZ, UR4 ;  /* 0x00000004ff087e24 */ /* 0x001fe2000f8e00ff */
[----:B----4-:R-:W-:Y:S06]  /*10500*/  @P1 BRA `(.L_x_13429) ;  /* 0x0000000000141947 */ /* 0x010fec0003800000 */
[----:B------:R-:W-:Y:S05]  /*10510*/  @!P0 BRA `(.L_x_13429) ;  /* 0x0000000000108947 */ /* 0x000fea0003800000 */
[----:B------:R-:W2:Y:S04]  /*10520*/  LDG.E R7, desc[UR42][R2.64] ;  /* 0x0000002a02077981 */ /* 0x000ea8000c1e1900 */
[----:B------:R-:W2:Y:S02]  /*10530*/  LDG.E R2, desc[UR42][R2.64+0x4] ;  /* 0x0000042a02027981 */ /* 0x000ea4000c1e1900 */
[----:B--2---:R-:W-:-:S05]  /*10540*/  IMAD.IADD R2, R2, 0x1, -R7 ;  /* 0x0000000102027824 */ /* 0x004fca00078e0a07 */
[----:B------:R0:W-:Y:S02]  /*10550*/  STL [R1+0x40], R2 ;  /* 0x0000400201007387 */ /* 0x0001e40000100800 */
.L_x_13429:
[----:B------:R-:W-:Y:S01]  /*10560*/  MOV R11, R10 ;  /* 0x0000000a000b7202 */ /* 0x000fe20000000f00 */
        /* <DEDUP_REMOVED lines=9> */
[----:B-1----:R-:W-:Y:S05]  /*10600*/  @!P0 BRA `(.L_x_13430) ;  /* 0x0000000000108947 */ /* 0x002fea0003800000 */
[----:B------:R-:W-:-:S04]  /*10610*/  IADD3 R2, P0, R18, UR4, RZ ;  /* 0x0000000412027c10 */ /* 0x000fc8000ff1e0ff */
[----:B------:R-:W-:-:S05]  /*10620*/  IADD3.X R3, R19, UR5, RZ, P0, !PT ;  /* 0x0000000513037c10 */ /* 0x000fca00087fe4ff */
[----:B------:R0:W5:Y:S01]  /*10630*/  LDG.E R8, desc[UR42][R2.64] ;  /* 0x0000002a02087981 */ /* 0x000162000c1e1900 */
[----:B------:R-:W-:Y:S05]  /*10640*/  BRA `(.L_x_13431) ;  /* 0x0000000000247947 */ /* 0x000fea0003800000 */
.L_x_13430:
        /* <DEDUP_REMOVED lines=9> */
.L_x_13431:
[----:B0-----:R-:W2:Y:S04]  /*106e0*/  @P2 LDG.E R2, desc[UR42][R4.64] ;  /* 0x0000002a04022981 */ /* 0x001ea8000c1e1900 */
[----:B------:R0:W2:Y:S01]  /*106f0*/  @P2 LDG.E R4, desc[UR42][R4.64+0x4] ;  /* 0x0000042a04042981 */ /* 0x0000a2000c1e1900 */
[----:B------:R-:W-:Y:S01]  /*10700*/  BSSY B0, `(.L_x_13432) ;  /* 0x000002c000007945 */ /* 0x000fe20003800000 */
[----:B------:R-:W-:Y:S01]  /*10710*/  LOP3.LUT R21, R7, 0xff, RZ, 0xc0, !PT ;  /* 0x000000ff07157812 */ /* 0x000fe200078ec0ff */
[----:B------:R-:W-:Y:S02]  /*10720*/  IMAD.MOV.U32 R3, RZ, RZ, RZ ;  /* 0x000000ffff037224 */ /* 0x000fe400078e00ff */
[----:B0----5:R-:W-:Y:S02]  /*10730*/  IMAD.IADD R5, R8, 0x1, -R9 ;  /* 0x0000000108057824 */ /* 0x021fe400078e0a09 */
[----:B--2---:R-:W-:Y:S01]  /*10740*/  @P2 IMAD.IADD R6, R4, 0x1, -R2 ;  /* 0x0000000104062824 */ /* 0x004fe200078e0a02 */
[----:B------:R-:W-:-:S03]  /*10750*/  SHF.R.U32.HI R4, RZ, 0x10, R7 ;  /* 0x00000010ff047819 */ /* 0x000fc60000011607 */
[----:B------:R-:W-:-:S05]  /*10760*/  IMAD.IADD R2, R5, 0x1, R6 ;  /* 0x0000000105027824 */ /* 0x000fca00078e0206 */
[C---:B------:R-:W-:Y:S01]  /*10770*/  ISETP.GE.AND P1, PT, R2.reuse, 0x1, PT ;  /* 0x000000010200780c */ /* 0x040fe20003f26270 */
[----:B------:R0:W-:Y:S01]  /*10780*/  STL [R1+0x14], R2 ;  /* 0x0000140201007387 */ /* 0x0001e20000100800 */
[----:B------:R-:W-:-:S04]  /*10790*/  IADD3 R20, R2, 0x7f, RZ ;  /* 0x0000007f02147810 */ /* 0x000fc80007ffe0ff */
[----:B0-----:R-:W-:-:S04]  /*107a0*/  SHF.R.S32.HI R2, RZ, 0x1f, R20 ;  /* 0x0000001fff027819 */ /* 0x001fc80000011414 */
[----:B------:R-:W-:-:S04]  /*107b0*/  LEA.HI R20, R2, R20, RZ, 0x7 ;  /* 0x0000001402147211 */ /* 0x000fc800078f38ff */
        /* <DEDUP_REMOVED lines=18> */
[----:B------:R-:W-:Y:S02]  /*108e0*/  IABS R3, R9 ;  /* 0x0000000900037213 */ /* 0x000fe40000000000 */
[----:B------:R-:W-:-:S05]  /*108f0*/  IADD3 R2, RZ, -R2, RZ ;  /* 0x80000002ff027210 */ /* 0x000fca0007ffe0ff */
        /* <DEDUP_REMOVED lines=12> */
.L_x_13433:
[----:B------:R-:W-:Y:S05]  /*109c0*/  BSYNC B0 ;  /* 0x0000000000007941 */ /* 0x000fea0003800000 */
.L_x_13432:
        /* <DEDUP_REMOVED lines=8> */
[----:B------:R-:W-:Y:S01]  /*10a50*/  @P0 VIADD R2, R3, 0x7f ;  /* 0x0000007f03020836 */ /* 0x000fe20000000000 */
[----:B------:R-:W-:-:S04]  /*10a60*/  SHF.R.U32.HI R3, RZ, 0x7, R5 ;  /* 0x00000007ff037819 */ /* 0x000fc80000011605 */
        /* <DEDUP_REMOVED lines=14> */
.L_x_13607:
[----:B-1----:R-:W-:Y:S02]  /*10b50*/  ISETP.NE.AND P0, PT, R14, RZ, PT ;  /* 0x000000ff0e00720c */ /* 0x002fe40003f05270 */
[----:B------:R-:W-:-:S11]  /*10b60*/  PLOP3.LUT P6, PT, PT, PT, PT, 0x8, 0x0 ;  /* 0x000000000000781c */ /* 0x000fd60003fce170 */
[----:B------:R-:W-:Y:S05]  /*10b70*/  @P0 BRA `(.L_x_13437) ;  /* 0x00000000000c0947 */ /* 0x000fea0003800000 */
[----:B------:R-:W-:-:S03]  /*10b80*/  UMOV UR4, 0xffffffff ;  /* 0xffffffff00047882 */ /* 0x000fc60000000000 */
[----:B------:R-:W-:Y:S05]  /*10b90*/  BRA.DIV UR4, `(.L_x_13438) ;  /* 0x00000072046c7947 */ /* 0x000fea000b800000 */
[----:B------:R-:W-:-:S13]  /*10ba0*/  ELECT P6, URZ, PT ;  /* 0x00000000003f782f */ /* 0x000fda00038c0000 */
.L_x_13437:
        /* <DEDUP_REMOVED lines=9> */
.L_x_13610:
[----:B------:R-:W-:Y:S05]  /*10c40*/  BSYNC B1 ;  /* 0x0000000000017941 */ /* 0x000fea0003800000 */
.L_x_13439:
[----:B------:R-:W-:Y:S04]  /*10c50*/  BSSY B1, `(.L_x_13441) ;  /* 0x0000050000017945 */ /* 0x000fe80003800000 */
[----:B------:R-:W-:Y:S05]  /*10c60*/  @!P6 BRA `(.L_x_13442) ;  /* 0x000000040038e947 */ /* 0x000fea0003800000 */
[----:B------:R-:W2:Y:S01]  /*10c70*/  LDL R8, [R1+0x4] ;  /* 0x0000040001087983 */ /* 0x000ea20000100800 */
[----:B0-----:R-:W-:Y:S01]  /*10c80*/  IMAD R6, R28, 0x8, R16 ;  /* 0x000000081c067824 */ /* 0x001fe200078e0210 */
[----:B------:R-:W0:Y:S01]  /*10c90*/  S2R R7, SR_TID.X ;  /* 0x0000000000077919 */ /* 0x000e220000002100 */
[----:B------:R-:W-:Y:S01]  /*10ca0*/  BSSY B2, `(.L_x_13443) ;  /* 0x0000006000027945 */ /* 0x000fe20003800000 */
[----:B0-----:R-:W-:-:S04]  /*10cb0*/  LOP3.LUT R7, R7, 0x7f, RZ, 0xc0, !PT ;  /* 0x0000007f07077812 */ /* 0x001fc800078ec0ff */
[----:B------:R-:W-:Y:S02]  /*10cc0*/  ISETP.NE.AND P2, PT, R7, RZ, PT ;  /* 0x000000ff0700720c */ /* 0x000fe40003f45270 */
[----:B--2---:R-:W-:-:S04]  /*10cd0*/  SHF.L.U32 R10, R8, 0x1f, RZ ;  /* 0x0000001f080a7819 */ /* 0x004fc800000006ff */
[----:B------:R-:W0:Y:S02]  /*10ce0*/  SYNCS.PHASECHK.TRANS64.TRYWAIT P0, [R6+URZ+0x168a0], R10 ;  /* 0x0168a00a060075a7 */ /* 0x000e24000800017f */
[----:B0-----:R-:W-:Y:S05]  /*10cf0*/  @!P0 BRA `(.L_x_13444) ;  /* 0x0000007000488947 */ /* 0x001fea0003800000 */
.L_x_13611:
[----:B------:R-:W-:Y:S05]  /*10d00*/  BSYNC B2 ;  /* 0x0000000000027941 */ /* 0x000fea0003800000 */
.L_x_13443:
        /* <DEDUP_REMOVED lines=9> */
.L_x_13446:
[----:B------:R-:W-:Y:S05]  /*10da0*/  BSYNC B2 ;  /* 0x0000000000027941 */ /* 0x000fea0003800000 */
.L_x_13445:
[----:B------:R-:W-:Y:S01]  /*10db0*/  MOV R12, RZ ;  /* 0x000000ff000c7202 */ /* 0x000fe20000000f00 */
[----:B------:R-:W-:Y:S01]  /*10dc0*/  IMAD R7, R5, 0x80, R0 ;  /* 0x0000008005077824 */ /* 0x000fe200078e0200 */
[----:B------:R-:W-:Y:S01]  /*10dd0*/  UIADD3 UR4, UP0, UR40, 0x570, URZ ;  /* 0x0000057028047890 */ /* 0x000fe2000ff1e03f */
[----:B------:R-:W-:Y:S01]  /*10de0*/  IMAD R8, R28, 0x4000, R16 ;  /* 0x000040001c087824 */ /* 0x000fe200078e0210 */
[----:B------:R-:W-:Y:S01]  /*10df0*/  R2UR UR10, R12 ;  /* 0x000000000c0a72ca */ /* 0x000fe200000e0000 */
[----:B------:R-:W-:Y:S01]  /*10e00*/  VIADD R7, R7, 0xffffff80 ;  /* 0xffffff8007077836 */ /* 0x000fe20000000000 */
[----:B------:R-:W-:Y:S01]  /*10e10*/  PLOP3.LUT P0, PT, PT, PT, PT, 0x80, 0x0 ;  /* 0x000000000000781c */ /* 0x000fe20003f0f070 */
[----:B------:R-:W-:Y:S01]  /*10e20*/  VIADD R8, R8, 0xe400 ;  /* 0x0000e40008087836 */ /* 0x000fe20000000000 */
[----:B------:R-:W-:Y:S01]  /*10e30*/  SHF.L.U32 R11, R28, 0xd, RZ ;  /* 0x0000000d1c0b7819 */ /* 0x000fe200000006ff */
[----:B------:R-:W-:Y:S01]  /*10e40*/  VIADD R9, R6, 0x16890 ;  /* 0x0001689006097836 */ /* 0x000fe20000000000 */
[----:B------:R-:W-:Y:S01]  /*10e50*/  UIADD3.X UR5, URZ, UR41, URZ, UP0, !UPT ;  /* 0x000000293f057290 */ /* 0x000fe200087fe43f */
[----:B------:R-:W-:Y:S01]  /*10e60*/  UMOV UR6, 0x0 ;  /* 0x0000000000067882 */ /* 0x000fe20000000000 */
[----:B------:R-:W-:-:S10]  /*10e70*/  UMOV UR7, 0x12f00000 ;  /* 0x12f0000000077882 */ /* 0x000fd40000000000 */
.L_x_13447:
        /* <DEDUP_REMOVED lines=13> */
.L_x_13612:
[----:B------:R-:W-:Y:S05]  /*10f50*/  BSYNC B2 ;  /* 0x0000000000027941 */ /* 0x000fea0003800000 */
.L_x_13448:
        /* <DEDUP_REMOVED lines=11> */
.L_x_13451:
[----:B------:R-:W-:Y:S05]  /*11010*/  BSYNC B2 ;  /* 0x0000000000027941 */ /* 0x000fea0003800000 */
.L_x_13450:
        /* <DEDUP_REMOVED lines=9> */
.L_x_13452:
        /* <DEDUP_REMOVED lines=10> */
.L_x_13442:
[----:B------:R-:W-:Y:S05]  /*11150*/  BSYNC B1 ;  /* 0x0000000000017941 */ /* 0x000fea0003800000 */
.L_x_13441:
[----:B------:R-:W2:Y:S01]  /*11160*/  LDL.LU R9, [R1+0x4] ;  /* 0x0000040001097983 */ /* 0x000ea20000300800 */
[----:B------:R-:W-:Y:S01]  /*11170*/  VIADD R28, R28, 0x1 ;  /* 0x000000011c1c7836 */ /* 0x000fe20000000000 */
[----:B------:R-:W-:Y:S01]  /*11180*/  PLOP3.LUT P0, PT, PT, PT, PT, 0x8, 0x0 ;  /* 0x000000000000781c */ /* 0x000fe20003f0e170 */
[----:B------:R-:W-:-:S03]  /*11190*/  VIADD R5, R5, 0xfffffffe ;  /* 0xfffffffe05057836 */ /* 0x000fc60000000000 */
[C---:B------:R-:W-:Y:S02]  /*111a0*/  ISETP.NE.AND P2, PT, R28.reuse, 0x2, PT ;  /* 0x000000021c00780c */ /* 0x040fe40003f45270 */
[----:B------:R-:W-:Y:S02]  /*111b0*/  ISETP.GE.AND P3, PT, R5, R3, PT ;  /* 0x000000030500720c */ /* 0x000fe40003f66270 */
[----:B0-----:R-:W-:Y:S02]  /*111c0*/  SEL R6, RZ, 0x1, P2 ;  /* 0x00000001ff067807 */ /* 0x001fe40001000000 */
[----:B------:R-:W-:Y:S02]  /*111d0*/  SEL R28, R28, RZ, P2 ;  /* 0x000000ff1c1c7207 */ /* 0x000fe40001000000 */
[----:B--2---:R-:W-:-:S05]  /*111e0*/  LOP3.LUT R9, R9, R6, RZ, 0x3c, !PT ;  /* 0x0000000609097212 */ /* 0x004fca00078e3cff */
[----:B------:R0:W-:Y:S02]  /*111f0*/  STL [R1+0x4], R9 ;  /* 0x0000040901007387 */ /* 0x0001e40000100800 */
[----:B------:R-:W-:Y:S05]  /*11200*/  @!P3 BRA `(.L_x_13435) ;  /* 0x000000040064b947 */ /* 0x000fea0003800000 */
.L_x_13465:
[----:B------:R-:W-:Y:S05]  /*11210*/  YIELD ;  /* 0x0000000000007946 */ /* 0x000fea0003800000 */
[----:B------:R-:W-:Y:S04]  /*11220*/  BSSY B1, `(.L_x_13453) ;  /* 0x000004d000017945 */ /* 0x000fe80003800000 */
[----:B-1----:R-:W-:Y:S05]  /*11230*/  @!P6 BRA `(.L_x_13454) ;  /* 0x00000004002ce947 */ /* 0x002fea0003800000 */
[----:B------:R-:W2:Y:S01]  /*11240*/  LDL R7, [R1+0x4] ;  /* 0x0000040001077983 */ /* 0x000ea20000100800 */
[----:B------:R-:W1:Y:S02]  /*11250*/  S2R R6, SR_TID.X ;  /* 0x0000000000067919 */ /* 0x000e640000002100 */
[----:B-1----:R-:W-:Y:S02]  /*11260*/  LOP3.LUT R8, R6, 0x7f, RZ, 0xc0, !PT ;  /* 0x0000007f06087812 */ /* 0x002fe400078ec0ff */
[----:B------:R-:W-:Y:S01]  /*11270*/  LEA R6, R28, R16, 0x3 ;  /* 0x000000101c067211 */ /* 0x000fe200078e18ff */
[----:B------:R-:W-:Y:S01]  /*11280*/  BSSY B2, `(.L_x_13455) ;  /* 0x0000005000027945 */ /* 0x000fe20003800000 */
[----:B------:R-:W-:Y:S02]  /*11290*/  ISETP.NE.AND P3, PT, R8, RZ, PT ;  /* 0x000000ff0800720c */ /* 0x000fe40003f65270 */
[----:B--2---:R-:W-:-:S04]  /*112a0*/  SHF.L.U32 R7, R7, 0x1f, RZ ;  /* 0x0000001f07077819 */ /* 0x004fc800000006ff */
[----:B------:R-:W1:Y:S02]  /*112b0*/  SYNCS.PHASECHK.TRANS64.TRYWAIT P2, [R6+URZ+0x168a0], R7 ;  /* 0x0168a007060075a7 */ /* 0x000e64000804017f */
[----:B-1----:R-:W-:Y:S05]  /*112c0*/  @!P2 BRA `(.L_x_13456) ;  /* 0x0000006800fca947 */ /* 0x002fea0003800000 */
.L_x_13613:
[----:B------:R-:W-:Y:S05]  /*112d0*/  BSYNC B2 ;  /* 0x0000000000027941 */ /* 0x000fea0003800000 */
.L_x_13455:
[----:B------:R-:W-:Y:S04]  /*112e0*/  BSSY B2, `(.L_x_13457) ;  /* 0x0000009000027945 */ /* 0x000fe80003800000 */
[----:B------:R-:W-:Y:S05]  /*112f0*/  @P3 BRA `(.L_x_13458) ;  /* 0x00000000001c3947 */ /* 0x000fea0003800000 */
[----:B------:R-:W0:Y:S02]  /*11300*/  S2R R8, SR_TID.X ;  /* 0x0000000000087919 */ /* 0x000e240000002100 */
[----:B0-----:R-:W-:Y:S01]  /*11310*/  LOP3.LUT R9, R8, 0x1f, RZ, 0xc0, !PT ;  /* 0x0000001f08097812 */ /* 0x001fe200078ec0ff */
[----:B------:R-:W-:-:S03]  /*11320*/  IMAD.MOV.U32 R8, RZ, RZ, 0x4000 ;  /* 0x00004000ff087424 */ /* 0x000fc600078e00ff */
[----:B------:R-:W-:Y:S01]  /*11330*/  ISETP.NE.AND P2, PT, R9, RZ, PT ;  /* 0x000000ff0900720c */ /* 0x000fe20003f45270 */
[----:B------:R2:W-:-:S12]  /*11340*/  SYNCS.ARRIVE.TRANS64 RZ, [R6+URZ+0x16890], R8 ;  /* 0x0168900806ff79a7 */ /* 0x0005d8000800003f */
[----:B--2---:R-:W-:Y:S05]  /*11350*/  @!P2 BRA `(.L_x_13458) ;  /* 0x000000000004a947 */ /* 0x004fea0003800000 */
[----:B------:R-:W-:Y:S01]  /*11360*/  BPT.TRAP 0x1 ;  /* 0x000000040000795c */ /* 0x000fe20000300000 */
.L_x_13458:
[----:B------:R-:W-:Y:S05]  /*11370*/  BSYNC B2 ;  /* 0x0000000000027941 */ /* 0x000fea0003800000 */
.L_x_13457:
        /* <DEDUP_REMOVED lines=11> */
.L_x_13459:
        /* <DEDUP_REMOVED lines=13> */
.L_x_13614:
[----:B------:R-:W-:Y:S05]  /*11500*/  BSYNC B2 ;  /* 0x0000000000027941 */ /* 0x000fea0003800000 */
.L_x_13460:
        /* <DEDUP_REMOVED lines=11> */
.L_x_13463:
[----:B------:R-:W-:Y:S05]  /*115c0*/  BSYNC B2 ;  /* 0x0000000000027941 */ /* 0x000fea0003800000 */
.L_x_13462:
        /* <DEDUP_REMOVED lines=8> */
.L_x_13464:
        /* <DEDUP_REMOVED lines=10> */
.L_x_13454:
[----:B------:R-:W-:Y:S05]  /*116f0*/  BSYNC B1 ;  /* 0x0000000000017941 */ /* 0x000fea0003800000 */
.L_x_13453:
        /* <DEDUP_REMOVED lines=10> */
.L_x_13435:
[----:B------:R-:W-:Y:S05]  /*117a0*/  BSYNC B0 ;  /* 0x0000000000007941 */ /* 0x000fea0003800000 */
.L_x_13434:
[----:B------:R-:W-:Y:S05]  /*117b0*/  @!P0 WARPSYNC.ALL ;  /* 0x0000000000008948 */ /* 0x000fea0003800000 */
[----:B------:R-:W-:Y:S01]  /*117c0*/  @!P0 BAR.SYNC.DEFER_BLOCKING 0xc, 0x200 ;  /* 0x0308000000008b1d */ /* 0x000fe20000010000 */
[----:B------:R-:W-:-:S05]  /*117d0*/  IMAD.MOV.U32 R0, RZ, RZ, RZ ;  /* 0x000000ffff007224 */ /* 0x000fca00078e00ff */
[----:B------:R-:W-:Y:S04]  /*117e0*/  BSSY B0, `(.L_x_13466) ;  /* 0x000001e000007945 */ /* 0x000fe80003800000 */
[----:B------:R-:W-:Y:S05]  /*117f0*/  @!P1 BRA `(.L_x_13467) ;  /* 0x0000000000709947 */ /* 0x000fea0003800000 */
[----:B------:R-:W-:-:S13]  /*11800*/  ISETP.NE.AND P0, PT, R4, RZ, PT ;  /* 0x000000ff0400720c */ /* 0x000fda0003f05270 */
[----:B------:R-:W2:Y:S02]  /*11810*/  @!P0 LDC R4, c[0x0][0x9f0] ;  /* 0x00027c00ff048b82 */ /* 0x000ea40000000800 */
[-C--:B--2---:R-:W-:Y:S02]  /*11820*/  IABS R0, R4.reuse ;  /* 0x0000000400007213 */ /* 0x084fe40000000000 */
[----:B------:R-:W-:Y:S02]  /*11830*/  IABS R6, R4 ;  /* 0x0000000400067213 */ /* 0x000fe40000000000 */
[----:B------:R-:W2:Y:S03]  /*11840*/  I2F.RP R2, R0 ;  /* 0x0000000000027306 */ /* 0x000ea60000209400 */
[----:B------:R-:W-:-:S05]  /*11850*/  IMAD.MOV R6, RZ, RZ, -R6 ;  /* 0x000000ffff067224 */ /* 0x000fca00078e0a06 */
[----:B--2---:R-:W2:Y:S02]  /*11860*/  MUFU.RCP R2, R2 ;  /* 0x0000000200027308 */ /* 0x004ea40000001000 */
[----:B--2---:R-:W-:-:S06]  /*11870*/  IADD3 R2, R2, 0xffffffe, RZ ;  /* 0x0ffffffe02027810 */ /* 0x004fcc0007ffe0ff */
[----:B------:R-:W2:Y:S02]  /*11880*/  F2I.FTZ.U32.TRUNC.NTZ R3, R2 ;  /* 0x0000000200037305 */ /* 0x000ea4000021f000 */
[----:B--2---:R-:W-:-:S04]  /*11890*/  IMAD.MOV R2, RZ, RZ, -R3 ;  /* 0x000000ffff027224 */ /* 0x004fc800078e0a03 */
        /* <DEDUP_REMOVED lines=18> */
.L_x_13467:
[----:B------:R-:W-:Y:S05]  /*119c0*/  BSYNC B0 ;  /* 0x0000000000007941 */ /* 0x000fea0003800000 */
.L_x_13466:
        /* <DEDUP_REMOVED lines=24> */
.L_x_13469:
        /* <DEDUP_REMOVED lines=13> */
[----:B-1----:R-:W-:Y:S02]  /*11c20*/  IMAD.U32 R7, RZ, RZ, UR9 ;  /* 0x00000009ff077e24 */ /* 0x002fe4000f8e00ff */
[----:B------:R-:W-:-:S02]  /*11c30*/  IMAD.U32 R10, RZ, RZ, UR4 ;  /* 0x00000004ff0a7e24 */ /* 0x000fc4000f8e00ff */
[----:B------:R-:W-:Y:S02]  /*11c40*/  IMAD.MOV.U32 R8, RZ, RZ, 0x70 ;  /* 0x00000070ff087424 */ /* 0x000fe400078e00ff */
[----:B------:R-:W-:Y:S02]  /*11c50*/  IMAD.MOV.U32 R12, RZ, RZ, 0x1 ;  /* 0x00000001ff0c7424 */ /* 0x000fe400078e00ff */
[----:B------:R-:W-:-:S07]  /*11c60*/  IMAD.MOV.U32 R13, RZ, RZ, RZ ;  /* 0x000000ffff0d7224 */ /* 0x000fce00078e00ff */
[----:B------:R-:W-:-:S07]  /*11c70*/  LEPC R20, `(.L_x_13472) ;  /* 0x000000001014794e */ /* 0x000fce0000000000 */
[----:B0-2---:R-:W-:Y:S05]  /*11c80*/  CALL.ABS.NOINC R2 ;  /* 0x0000000002007343 */ /* 0x005fea0003c00000 */
.L_x_13472:
[----:B------:R-:W-:Y:S05]  /*11c90*/  BSYNC B6 ;  /* 0x0000000000067941 */ /* 0x000fea0003800000 */
.L_x_13471:
        /* <DEDUP_REMOVED lines=13> */
[----:B-1----:R-:W-:-:S02]  /*11d70*/  IMAD.U32 R7, RZ, RZ, UR9 ;  /* 0x00000009ff077e24 */ /* 0x002fc4000f8e00ff */
[----:B------:R-:W-:Y:S02]  /*11d80*/  IMAD.U32 R10, RZ, RZ, UR4 ;  /* 0x00000004ff0a7e24 */ /* 0x000fe4000f8e00ff */
[----:B------:R-:W-:Y:S02]  /*11d90*/  IMAD.MOV.U32 R8, RZ, RZ, 0x70 ;  /* 0x00000070ff087424 */ /* 0x000fe400078e00ff */
[----:B------:R-:W-:Y:S02]  /*11da0*/  IMAD.MOV.U32 R12, RZ, RZ, 0x1 ;  /* 0x00000001ff0c7424 */ /* 0x000fe400078e00ff */
[----:B--2---:R-:W-:-:S07]  /*11db0*/  IMAD.MOV.U32 R13, RZ, RZ, RZ ;  /* 0x000000ffff0d7224 */ /* 0x004fce00078e00ff */
[----:B------:R-:W-:-:S07]  /*11dc0*/  LEPC R20, `(.L_x_13475) ;  /* 0x000000001014794e */ /* 0x000fce0000000000 */
[----:B0--3--:R-:W-:Y:S05]  /*11dd0*/  CALL.ABS.NOINC R2 ;  /* 0x0000000002007343 */ /* 0x009fea0003c00000 */
.L_x_13475:
        /* <DEDUP_REMOVED lines=15> */
.L_x_13474:
[----:B------:R-:W-:Y:S05]  /*11ed0*/  BSYNC B6 ;  /* 0x0000000000067941 */ /* 0x000fea0003800000 */
.L_x_13473:
[----:B------:R2:W3:Y:S01]  /*11ee0*/  LDL R20, [R1+0xc] ;  /* 0x00000c0001147983 */ /* 0x0004e20000100800 */
[----:B------:R-:W-:Y:S01]  /*11ef0*/  ULDC.64 UR4, c[0x0][0x9f8] ;  /* 0x00027e0000047ab9 */ /* 0x000fe20000000a00 */
[----:B------:R-:W-:Y:S01]  /*11f00*/  IMAD.MOV.U32 R2, RZ, RZ, R26 ;  /* 0x000000ffff027224 */ /* 0x000fe200078e001a */
[----:B------:R-:W-:Y:S01]  /*11f10*/  ISETP.NE.U32.AND P0, PT, RZ, UR4, PT ;  /* 0x00000004ff007c0c */ /* 0x000fe2000bf05070 */
[----:B------:R-:W4:Y:S01]  /*11f20*/  LDL R26, [R1+0x14] ;  /* 0x00001400011a7983 */ /* 0x000f220000100800 */
[----:B------:R-:W1:Y:S02]  /*11f30*/  LDC R6, c[0x0][0x430] ;  /* 0x00010c00ff067b82 */ /* 0x000e640000000800 */
[----:B------:R-:W-:Y:S01]  /*11f40*/  ISETP.NE.AND.EX P0, PT, RZ, UR5, PT, P0 ;  /* 0x00000005ff007c0c */ /* 0x000fe2000bf05300 */
[----:B------:R-:W2:Y:S01]  /*11f50*/  LDL R21, [R1+0x1c] ;  /* 0x00001c0001157983 */ /* 0x000ea20000100800 */
[----:B------:R-:W3:Y:S03]  /*11f60*/  S2R R23, SR_TID.X ;  /* 0x0000000000177919 */ /* 0x000ee60000002100 */
[----:B0-----:R-:W2:Y:S08]  /*11f70*/  LDL.LU R9, [R1] ;  /* 0x0000000001097983 */ /* 0x001eb00000300800 */
[----:B------:R-:W-:-:S04]  /*11f80*/  @P0 IADD3 R18, P1, R18, UR4, RZ ;  /* 0x0000000412120c10 */ /* 0x000fc8000ff3e0ff */
[----:B------:R-:W-:Y:S02]  /*11f90*/  @P0 IADD3.X R19, R19, UR5, RZ, P1, !PT ;  /* 0x0000000513130c10 */ /* 0x000fe40008ffe4ff */
[----:B-1----:R-:W-:-:S13]  /*11fa0*/  ISETP.NE.AND P1, PT, R6, 0x1, PT ;  /* 0x000000010600780c */ /* 0x002fda0003f25270 */
[----:B------:R-:W0:Y:S01]  /*11fb0*/  @P1 LDC R3, c[0x0][0x434] ;  /* 0x00010d00ff031b82 */ /* 0x000e220000000800 */
[----:B---3--:R-:W3:Y:S01]  /*11fc0*/  @P0 LDG.E R20, desc[UR42][R18.64] ;  /* 0x0000002a12140981 */ /* 0x008ee2000c1e1900 */
[C---:B------:R-:W-:Y:S01]  /*11fd0*/  LOP3.LUT R0, R23.reuse, 0x7f, RZ, 0xc0, !PT ;  /* 0x0000007f17007812 */ /* 0x040fe200078ec0ff */
[----:B------:R-:W-:Y:S01]  /*11fe0*/  IMAD.SHL.U32 R4, R23, 0x10, RZ ;  /* 0x0000001017047824 */ /* 0x000fe200078e00ff */
[----:B------:R-:W-:-:S04]  /*11ff0*/  IADD3 R23, R2, -0x1, RZ ;  /* 0xffffffff02177810 */ /* 0x000fc80007ffe0ff */
[----:B------:R-:W1:Y:S01]  /*12000*/  @P1 LDC R2, c[0x0][0x438] ;  /* 0x00010e00ff021b82 */ /* 0x000e620000000800 */
[----:B------:R-:W-:Y:S01]  /*12010*/  SHF.R.U32.HI R0, RZ, 0x3, R0 ;  /* 0x00000003ff007819 */ /* 0x000fe20000011600 */
[----:B------:R-:W-:Y:S01]  /*12020*/  IMAD.SHL.U32 R8, R23, 0x80, RZ ;  /* 0x0000008017087824 */ /* 0x000fe200078e00ff */
[----:B------:R-:W-:-:S04]  /*12030*/  LOP3.LUT R4, R4, 0x70, RZ, 0xc0, !PT ;  /* 0x0000007004047812 */ /* 0x000fc800078ec0ff */
[----:B------:R-:W-:Y:S01]  /*12040*/  LOP3.LUT R0, R8, R0, R4, 0xfe, !PT ;  /* 0x0000000008007212 */ /* 0x000fe200078efe04 */
[----:B---3--:R-:W-:Y:S03]  /*12050*/  @P0 STL [R1+0xc], R20 ;  /* 0x00000c1401000387 */ /* 0x008fe60000100800 */
[C---:B----4-:R-:W-:Y:S01]  /*12060*/  ISETP.GE.AND P0, PT, R0.reuse, R26, PT ;  /* 0x0000001a0000720c */ /* 0x050fe20003f06270 */
[----:B--2---:R-:W-:-:S04]  /*12070*/  IMAD.IADD R0, R0, 0x1, R21 ;  /* 0x0000000100007824 */ /* 0x004fc800078e0215 */
[----:B0-----:R-:W-:-:S04]  /*12080*/  @P1 IMAD.HI.U32 R3, R0, R3, RZ ;  /* 0x0000000300031227 */ /* 0x001fc800078e00ff */
[----:B------:R-:W-:Y:S01]  /*12090*/  IMAD.MOV.U32 R4, RZ, RZ, R0 ;  /* 0x000000ffff047224 */ /* 0x000fe200078e0000 */
[----:B-1----:R-:W-:-:S03]  /*120a0*/  @P1 SHF.R.U32.HI R4, RZ, R2, R3 ;  /* 0x00000002ff041219 */ /* 0x002fc60000011603 */
[----:B------:R-:W0:Y:S01]  /*120b0*/  @!P0 LDC.64 R2, c[0x0][0x428] ;  /* 0x00010a00ff028b82 */ /* 0x000e220000000a00 */
[----:B------:R-:W-:Y:S01]  /*120c0*/  SHF.R.S32.HI R7, RZ, 0x1f, R20 ;  /* 0x0000001fff077819 */ /* 0x000fe20000011414 */
[----:B------:R-:W-:-:S04]  /*120d0*/  IMAD.MOV R5, RZ, RZ, -R4 ;  /* 0x000000ffff057224 */ /* 0x000fc800078e0a04 */
[----:B------:R-:W-:Y:S01]  /*120e0*/  IMAD R0, R6, R5, R0 ;  /* 0x0000000506007224 */ /* 0x000fe200078e0200 */
[--C-:B------:R-:W-:Y:S01]  /*120f0*/  @!P0 SHF.R.S32.HI R5, RZ, 0x1f, R4.reuse ;  /* 0x0000001fff058819 */ /* 0x100fe20000011404 */
[----:B------:R0:W-:Y:S02]  /*12100*/  STL [R1+0x20], R7 ;  /* 0x0000200701007387 */ /* 0x0001e40000100800 */
[-C--:B0-----:R-:W-:Y:S02]  /*12110*/  @!P0 IMAD R7, R7, R2.reuse, RZ ;  /* 0x0000000207078224 */ /* 0x081fe400078e02ff */
[----:B------:R-:W-:-:S04]  /*12120*/  @!P0 IMAD.WIDE.U32 R4, R20, R2, R4 ;  /* 0x0000000214048225 */ /* 0x000fc800078e0004 */
[----:B------:R-:W-:Y:S02]  /*12130*/  @!P0 IMAD R7, R20, R3, R7 ;  /* 0x0000000314078224 */ /* 0x000fe400078e0207 */
[----:B------:R-:W0:Y:S03]  /*12140*/  @!P0 LDC.64 R2, c[0x0][0x418] ;  /* 0x00010600ff028b82 */ /* 0x000e260000000a00 */
[----:B------:R-:W-:Y:S02]  /*12150*/  @!P0 IADD3 R7, R5, R7, RZ ;  /* 0x0000000705078210 */ /* 0x000fe40007ffe0ff */
[----:B0-----:R-:W-:Y:S01]  /*12160*/  @!P0 LEA R6, P1, R4, R2, 0x2 ;  /* 0x0000000204068211 */ /* 0x001fe200078210ff */
[----:B------:R-:W-:-:S03]  /*12170*/  IMAD.MOV.U32 R2, RZ, RZ, RZ ;  /* 0x000000ffff027224 */ /* 0x000fc600078e00ff */
[----:B------:R-:W-:-:S05]  /*12180*/  @!P0 LEA.HI.X R7, R4, R3, R7, 0x2, P1 ;  /* 0x0000000304078211 */ /* 0x000fca00008f1407 */
[----:B------:R0:W5:Y:S01]  /*12190*/  @!P0 LDG.E R2, desc[UR42][R6.64] ;  /* 0x0000002a06028981 */ /* 0x000162000c1e1900 */
[----:B------:R-:W-:-:S05]  /*121a0*/  IMAD.U32 R10, RZ, RZ, UR38 ;  /* 0x00000026ff0a7e24 */ /* 0x000fca000f8e00ff */
[----:B------:R-:W-:Y:S02]  /*121b0*/  ISETP.NE.AND P2, PT, R10, 0x3, PT ;  /* 0x000000030a00780c */ /* 0x000fe40003f45270 */
[----:B------:R-:W-:-:S11]  /*121c0*/  LOP3.LUT R9, R9, 0xfffffffd, RZ, 0xc0, !PT ;  /* 0xfffffffd09097812 */ /* 0x000fd600078ec0ff */
[----:B------:R-:W-:-:S05]  /*121d0*/  @P2 LOP3.LUT R9, R9, 0x2, RZ, 0xfc, !PT ;  /* 0x0000000209092812 */ /* 0x000fca00078efcff */
[----:B------:R0:W-:Y:S01]  /*121e0*/  STL [R1], R9 ;  /* 0x0000000901007387 */ /* 0x0001e20000100800 */
[----:B------:R-:W-:-:S03]  /*121f0*/  UMOV UR4, 0xffffffff ;  /* 0xffffffff00047882 */ /* 0x000fc60000000000 */
[----:B------:R-:W-:Y:S05]  /*12200*/  BRA.DIV UR4, `(.L_x_13476) ;  /* 0x0000005e04547947 */ /* 0x000fea000b800000 */
.L_x_13617:
[----:B------:R-:W-:Y:S05]  /*12210*/  @!P2 BRA `(.L_x_13477) ;  /* 0x000000000004a947 */ /* 0x000fea0003800000 */
[----:B------:R-:W-:Y:S01]  /*12220*/  BPT.TRAP 0x1 ;  /* 0x000000040000795c */ /* 0x000fe20000300000 */
.L_x_13477:
        /* <DEDUP_REMOVED lines=14> */
[----:B------:R-:W-:Y:S01]  /*12310*/  IMAD.IADD R5, R5, 0x1, R3 ;  /* 0x0000000105057824 */ /* 0x000fe200078e0203 */
[----:B------:R-:W-:Y:S01]  /*12320*/  LEA R3, R22, R16, 0x3 ;  /* 0x0000001016037211 */ /* 0x000fe200078e18ff */
[----:B------:R-:W-:-:S04]  /*12330*/  IMAD.WIDE.U32 R4, R17, UR4, R4 ;  /* 0x0000000411047c25 */ /* 0x000fc8000f8e0004 */
[----:B------:R-:W-:Y:S01]  /*12340*/  IMAD R19, R17, UR5, R5 ;  /* 0x0000000511137c24 */ /* 0x000fe2000f8e0205 */
[----:B------:R-:W-:-:S04]  /*12350*/  LEA R18, P0, R4, UR6, 0x1 ;  /* 0x0000000604127c11 */ /* 0x000fc8000f8008ff */
[----:B------:R-:W-:Y:S02]  /*12360*/  LEA.HI.X R19, R4, UR7, R19, 0x1, P0 ;  /* 0x0000000704137c11 */ /* 0x000fe400080f0c13 */
[----:B------:R-:W-:-:S06]  /*12370*/  SHF.L.U32 R4, R29, 0x1f, RZ ;  /* 0x0000001f1d047819 */ /* 0x000fcc00000006ff */
[----:B------:R-:W0:Y:S02]  /*12380*/  SYNCS.PHASECHK.TRANS64.TRYWAIT P0, [R3+URZ+0x16840], R4 ;  /* 0x01684004030075a7 */ /* 0x000e24000800017f */
[----:B0-----:R-:W-:Y:S05]  /*12390*/  @!P0 BRA `(.L_x_13479) ;  /* 0x0000005c00248947 */ /* 0x001fea0003800000 */
.L_x_13618:
[----:B------:R-:W-:Y:S05]  /*123a0*/  BSYNC B0 ;  /* 0x0000000000007941 */ /* 0x000fea0003800000 */
.L_x_13478:
[----:B------:R-:W2:Y:S01]  /*123b0*/  LDL R14, [R1+0x14] ;  /* 0x00001400010e7983 */ /* 0x000ea20000100800 */
[----:B------:R-:W-:Y:S01]  /*123c0*/  ULDC.64 UR4, c[0x0][0x300] ;  /* 0x0000c00000047ab9 */ /* 0x000fe20000000a00 */
[----:B------:R-:W-:Y:S02]  /*123d0*/  ULDC.64 UR6, c[0x0][0x2e8] ;  /* 0x0000ba0000067ab9 */ /* 0x000fe40000000a00 */
[----:B------:R-:W3:Y:S01]  /*123e0*/  LDL.LU R10, [R1] ;  /* 0x00000000010a7983 */ /* 0x000ee20000300800 */
[----:B------:R-:W-:Y:S02]  /*123f0*/  IMAD R6, R6, UR4, RZ ;  /* 0x0000000406067c24 */ /* 0x000fe4000f8e02ff */
[C---:B0-----:R-:W-:Y:S01]  /*12400*/  IMAD.WIDE.U32 R4, R0.reuse, UR4, RZ ;  /* 0x0000000400047c25 */ /* 0x041fe2000f8e00ff */
[----:B------:R-:W0:Y:S03]  /*12410*/  S2R R9, SR_TID.X ;  /* 0x0000000000097919 */ /* 0x000e260000002100 */
[----:B------:R-:W-:Y:S01]  /*12420*/  IMAD R6, R0, UR5, R6 ;  /* 0x0000000500067c24 */ /* 0x000fe2000f8e0206 */
[----:B------:R-:W1:Y:S01]  /*12430*/  S2R R13, SR_TID.X ;  /* 0x00000000000d7919 */ /* 0x000e620000002100 */
[----:B------:R-:W-:-:S02]  /*12440*/  ULDC.64 UR4, c[0x0][0x310] ;  /* 0x0000c40000047ab9 */ /* 0x000fc40000000a00 */
[----:B------:R-:W-:Y:S02]  /*12450*/  IMAD.IADD R5, R5, 0x1, R6 ;  /* 0x0000000105057824 */ /* 0x000fe400078e0206 */
[----:B------:R-:W-:Y:S02]  /*12460*/  IMAD R7, R7, UR4, RZ ;  /* 0x0000000407077c24 */ /* 0x000fe4000f8e02ff */
[----:B------:R-:W-:-:S04]  /*12470*/  IMAD.WIDE.U32 R4, R2, UR4, R4 ;  /* 0x0000000402047c25 */ /* 0x000fc8000f8e0004 */
[----:B------:R-:W-:Y:S01]  /*12480*/  IMAD R7, R2, UR5, R7 ;  /* 0x0000000502077c24 */ /* 0x000fe2000f8e0207 */
[----:B------:R-:W-:-:S03]  /*12490*/  ULDC.64 UR4, c[0x0][0x308] ;  /* 0x0000c20000047ab9 */ /* 0x000fc60000000a00 */
[----:B------:R-:W-:Y:S02]  /*124a0*/  IMAD.IADD R5, R5, 0x1, R7 ;  /* 0x0000000105057824 */ /* 0x000fe400078e0207 */
[----:B------:R-:W-:Y:S01]  /*124b0*/  IMAD.WIDE.U32 R4, R17, UR4, R4 ;  /* 0x0000000411047c25 */ /* 0x000fe2000f8e0004 */
[----:B------:R-:W-:-:S03]  /*124c0*/  ULDC UR4, c[0x0][0x2f4] ;  /* 0x0000bd0000047ab9 */ /* 0x000fc60000000800 */
[----:B------:R-:W-:Y:S01]  /*124d0*/  IMAD R2, R17, UR5, R5 ;  /* 0x0000000511027c24 */ /* 0x000fe2000f8e0205 */
[C---:B------:R-:W-:Y:S02]  /*124e0*/  LEA R0, P0, R4.reuse, UR6, 0x1 ;  /* 0x0000000604007c11 */ /* 0x040fe4000f8008ff */
[----:B0-----:R-:W-:Y:S02]  /*124f0*/  LOP3.LUT R11, R9, 0x7f, RZ, 0xc0, !PT ;  /* 0x0000007f090b7812 */ /* 0x001fe400078ec0ff */
[----:B------:R-:W-:Y:S01]  /*12500*/  LEA.HI.X R2, R4, UR7, R2, 0x1, P0 ;  /* 0x0000000704027c11 */ /* 0x000fe200080f0c02 */
[----:B-1----:R-:W-:Y:S01]  /*12510*/  IMAD.SHL.U32 R9, R13, 0x8, RZ ;  /* 0x000000080d097824 */ /* 0x002fe200078e00ff */
[----:B------:R-:W-:-:S04]  /*12520*/  SHF.R.U32.HI R12, RZ, 0x3, R11 ;  /* 0x00000003ff0c7819 */ /* 0x000fc8000001160b */
[----:B------:R-:W-:-:S04]  /*12530*/  LOP3.LUT R9, R9, 0x38, RZ, 0xc0, !PT ;  /* 0x0000003809097812 */ /* 0x000fc800078ec0ff */
[----:B------:R-:W-:Y:S01]  /*12540*/  ISETP.GE.AND P2, PT, R9, UR4, PT ;  /* 0x0000000409007c0c */ /* 0x000fe2000bf46270 */
[----:B------:R-:W-:Y:S01]  /*12550*/  UMOV UR4, 0xffffffff ;  /* 0xffffffff00047882 */ /* 0x000fe20000000000 */
[----:B--2---:R-:W-:Y:S01]  /*12560*/  IADD3 R4, -R12, R14, -R8 ;  /* 0x0000000e0c047210 */ /* 0x004fe20007ffe908 */
[----:B------:R-:W-:Y:S01]  /*12570*/  IMAD.SHL.U32 R12, R11, 0x8, RZ ;  /* 0x000000080b0c7824 */ /* 0x000fe200078e00ff */
[----:B------:R-:W-:Y:S02]  /*12580*/  SHF.L.U32 R11, R13, 0x3, RZ ;  /* 0x000000030d0b7819 */ /* 0x000fe400000006ff */
[----:B---3--:R-:W-:Y:S02]  /*12590*/  LOP3.LUT R10, R10, 0xfffffffe, RZ, 0xc0, !PT ;  /* 0xfffffffe0a0a7812 */ /* 0x008fe400078ec0ff */
[----:B------:R-:W-:-:S05]  /*125a0*/  LOP3.LUT R11, R11, 0x1f8, RZ, 0xc0, !PT ;  /* 0x000001f80b0b7812 */ /* 0x000fca00078ec0ff */
[----:B------:R-:W-:Y:S02]  /*125b0*/  @P2 LOP3.LUT R10, R10, 0x1, RZ, 0xfc, !PT ;  /* 0x000000010a0a2812 */ /* 0x000fe400078efcff */
[----:B------:R-:W-:Y:S02]  /*125c0*/  LOP3.LUT R11, R11, 0x38, R13, 0x78, !PT ;  /* 0x000000380b0b7812 */ /* 0x000fe400078e780d */
[----:B------:R-:W-:Y:S01]  /*125d0*/  ISETP.GE.AND P0, PT, R4, 0x1, PT ;  /* 0x000000010400780c */ /* 0x000fe20003f06270 */
[----:B------:R0:W-:Y:S01]  /*125e0*/  STL [R1], R10 ;  /* 0x0000000a01007387 */ /* 0x0001e20000100800 */
[----:B------:R-:W-:-:S05]  /*125f0*/  LOP3.LUT R11, R11, 0x200, R12, 0xf8, !PT ;  /* 0x000002000b0b7812 */ /* 0x000fca00078ef80c */
[----:B------:R-:W-:Y:S01]  /*12600*/  IMAD R5, R22, 0x2000, R11 ;  /* 0x0000200016057824 */ /* 0x000fe200078e020b */
[----:B------:R-:W-:Y:S06]  /*12610*/  BRA.DIV UR4, `(.L_x_13480) ;  /* 0x0000005a04987947 */ /* 0x000fec000b800000 */
[----:B------:R-:W1:Y:S01]  /*12620*/  SHFL.IDX PT, R7, R0, RZ, 0x181f ;  /* 0x00181fff00077589 */ /* 0x000e6200000e0000 */
[----:B------:R-:W-:-:S03]  /*12630*/  @P0 IMAD R8, R5, 0x2, R16 ;  /* 0x0000000205080824 */ /* 0x000fc600078e0210 */
[----:B------:R-:W2:Y:S01]  /*12640*/  SHFL.IDX PT, R6, R2, RZ, 0x181f ;  /* 0x00181fff02067589 */ /* 0x000ea200000e0000 */
[----:B-1----:R-:W-:-:S05]  /*12650*/  @P0 LEA R7, P1, R9, R7, 0x1 ;  /* 0x0000000709070211 */ /* 0x002fca00078208ff */
[----:B--2---:R-:W-:-:S05]  /*12660*/  @P0 IMAD.X R6, RZ, RZ, R6, P1 ;  /* 0x000000ffff060224 */ /* 0x004fca00008e0606 */
[----:B------:R-:W-:-:S04]  /*12670*/  @P0 LOP3.LUT R7, R7, R6, RZ, 0x3c, !PT ;  /* 0x0000000607070212 */ /* 0x000fc800078e3cff */
[----:B------:R-:W-:-:S04]  /*12680*/  @P0 LOP3.LUT R6, R7, R6, RZ, 0x3c, !PT ;  /* 0x0000000607060212 */ /* 0x000fc800078e3cff */
[----:B------:R-:W-:-:S05]  /*12690*/  @P0 LOP3.LUT R7, R7, R6, RZ, 0x3c, !PT ;  /* 0x0000000607070212 */ /* 0x000fca00078e3cff */
[----:B------:R-:W-:Y:S01]  /*126a0*/  @!PT LDS RZ, [RZ] ;  /* 0x00000000fffff984 */ /* 0x000fe20000000800 */
[----:B------:R1:W-:Y:S01]  /*126b0*/  @P0 LDGSTS.E.BYPASS.LTC128B.128 [R8+0xe400], desc[UR42][R6.64], !P2 ;  /* 0x0e40000006080fae */ /* 0x0003e2000d101d6a */
[----:B------:R-:W-:-:S03]  /*126c0*/  ISETP.GE.AND P0, PT, R4, 0x11, PT ;  /* 0x000000110400780c */ /* 0x000fc60003f06270 */
[----:B-1----:R-:W1:Y:S10]  /*126d0*/  SHFL.IDX PT, R7, R0, 0x1, 0x181f ;  /* 0x00381f0000077f89 */ /* 0x002e7400000e0000 */
[----:B------:R-:W-:Y:S01]  /*126e0*/  @P0 LEA R8, R5, R16, 0x1 ;  /* 0x0000001005080211 */ /* 0x000fe200078e08ff */
        /* <DEDUP_REMOVED lines=49> */
[----:B------:R-:W-:Y:S01]  /*12a00*/  @P0 LEA R8, R5, R16, 0x1 ;  /* 0x0000001005080211 */ /* 0x000fe200078e08ff */
        /* <DEDUP_REMOVED lines=9> */
.L_x_13636:
[----:B------:R-:W-:-:S13]  /*12aa0*/  ISETP.GE.AND P0, PT, R4, 0x71, PT ;  /* 0x000000710400780c */ /* 0x000fda0003f06270 */
[----:B01----:R-:W-:Y:S01]  /*12ab0*/  @P0 LEA R6, P1, R9, R0, 0x1 ;  /* 0x0000000009060211 */ /* 0x003fe200078208ff */
[----:B------:R-:W-:-:S04]  /*12ac0*/  @P0 IMAD R5, R5, 0x2, R16 ;  /* 0x0000000205050824 */ /* 0x000fc800078e0210 */
[----:B------:R-:W-:-:S05]  /*12ad0*/  @P0 IMAD.X R7, RZ, RZ, R2, P1 ;  /* 0x000000ffff070224 */ /* 0x000fca00008e0602 */
[----:B------:R-:W-:Y:S01]  /*12ae0*/  @!PT LDS RZ, [RZ] ;  /* 0x00000000fffff984 */ /* 0x000fe20000000800 */
[----:B------:R-:W-:Y:S01]  /*12af0*/  @!PT LDS RZ, [RZ] ;  /* 0x00000000fffff984 */ /* 0x000fe20000000800 */
[----:B------:R-:W-:Y:S01]  /*12b00*/  @!PT LDS RZ, [RZ] ;  /* 0x00000000fffff984 */ /* 0x000fe20000000800 */
[----:B------:R0:W-:Y:S01]  /*12b10*/  @P0 LDGSTS.E.BYPASS.LTC128B.128 [R5+0x11c00], desc[UR42][R6.64], !P2 ;  /* 0x11c0000006050fae */ /* 0x0001e2000d101d6a */
[----:B------:R-:W-:Y:S01]  /*12b20*/  PLOP3.LUT P0, PT, PT, PT, PT, 0x80, 0x0 ;  /* 0x000000000000781c */ /* 0x000fe20003f0f070 */
[----:B------:R-:W-:-:S12]  /*12b30*/  NOP ;  /* 0x0000000000007918 */ /* 0x000fd80000000000 */
.L_x_13481:
        /* <DEDUP_REMOVED lines=11> */
.L_x_13482:
[----:B------:R1:W5:Y:S01]  /*12bf0*/  LDL.LU R4, [R1+0x2c] ;  /* 0x00002c0001047983 */ /* 0x0003620000300800 */
[----:B------:R1:W-:Y:S03]  /*12c00*/  SYNCS.ARRIVE.TRANS64.A1T0 RZ, [R3+URZ+0x16830], RZ ;  /* 0x016830ff03ff79a7 */ /* 0x0003e6000810003f */
[----:B0-----:R1:W5:Y:S04]  /*12c10*/  LDL.LU R7, [R1+0x24] ;  /* 0x0000240001077983 */ /* 0x0013680000300800 */
[----:B------:R1:W5:Y:S02]  /*12c20*/  LDL.LU R6, [R1+0x38] ;  /* 0x0000380001067983 */ /* 0x0003640000300800 */
        /* <DEDUP_REMOVED lines=12> */
[----:B------:R-:W-:Y:S01]  /*12cf0*/  IMAD R0, R4, UR5, R2 ;  /* 0x0000000504007c24 */ /* 0x000fe2000f8e0202 */
[----:B------:R-:W-:Y:S01]  /*12d00*/  SEL R2, R6, RZ, !P0 ;  /* 0x000000ff06027207 */ /* 0x000fe20004000000 */
[----:B------:R-:W-:-:S05]  /*12d10*/  IMAD.WIDE.U32 R4, R4, UR4, RZ ;  /* 0x0000000404047c25 */ /* 0x000fca000f8e00ff */
[----:B------:R-:W-:Y:S01]  /*12d20*/  IADD3 R0, R5, R0, RZ ;  /* 0x0000000005007210 */ /* 0x000fe20007ffe0ff */
        /* <DEDUP_REMOVED lines=10> */
[----:B-1----:R-:W0:Y:S01]  /*12dd0*/  LDC.64 R2, c[0x4][R2] ;  /* 0x0100000002027b82 */ /* 0x002e220000000a00 */
        /* <DEDUP_REMOVED lines=9> */
.L_x_13484:
[----:B------:R-:W-:Y:S05]  /*12e70*/  BSYNC B6 ;  /* 0x0000000000067941 */ /* 0x000fea0003800000 */
.L_x_13483:
[----:B0-----:R-:W1:Y:S01]  /*12e80*/  LDL.LU R2, [R1+0x24] ;  /* 0x0000240001027983 */ /* 0x001e620000300800 */
[----:B------:R-:W-:Y:S01]  /*12e90*/  ULDC.64 UR4, c[0x0][0x2d8] ;  /* 0x0000b60000047ab9 */ /* 0x000fe20000000a00 */
[----:B------:R-:W-:Y:S01]  /*12ea0*/  ULDC.64 UR6, c[0x0][0x2e0] ;  /* 0x0000b80000067ab9 */ /* 0x000fe20000000a00 */
[----:B------:R-:W0:Y:S01]  /*12eb0*/  LDC R10, c[0x0][0x448] ;  /* 0x00011200ff0a7b82 */ /* 0x000e220000000800 */
[----:B------:R-:W2:Y:S01]  /*12ec0*/  LDL.LU.64 R20, [R1+0x30] ;  /* 0x0000300001147983 */ /* 0x000ea20000300a00 */
[----:B------:R-:W-:-:S03]  /*12ed0*/  ULDC.64 UR8, c[0x0][0x280] ;  /* 0x0000a00000087ab9 */ /* 0x000fc60000000a00 */
[----:B------:R-:W3:Y:S01]  /*12ee0*/  LDL.LU R0, [R1+0x2c] ;  /* 0x00002c0001007983 */ /* 0x000ee20000300800 */
[----:B0-----:R-:W-:-:S13]  /*12ef0*/  ISETP.NE.AND P0, PT, R10, 0x1, PT ;  /* 0x000000010a00780c */ /* 0x001fda0003f05270 */
[----:B------:R-:W0:Y:S08]  /*12f00*/  @P0 LDC R7, c[0x0][0x44c] ;  /* 0x00011300ff070b82 */ /* 0x000e300000000800 */
[----:B------:R-:W4:Y:S01]  /*12f10*/  @P0 LDC R8, c[0x0][0x450] ;  /* 0x00011400ff080b82 */ /* 0x000f220000000800 */
[----:B-1----:R-:W-:Y:S01]  /*12f20*/  MOV R3, R2 ;  /* 0x0000000200037202 */ /* 0x002fe20000000f00 */
[----:B--2---:R-:W-:Y:S01]  /*12f30*/  IMAD.MOV.U32 R2, RZ, RZ, R20 ;  /* 0x000000ffff027224 */ /* 0x004fe200078e0014 */
[----:B------:R-:W1:Y:S03]  /*12f40*/  S2R R21, SR_TID.X ;  /* 0x0000000000157919 */ /* 0x000e660000002100 */
[C---:B------:R-:W-:Y:S01]  /*12f50*/  IMAD.WIDE.U32 R2, R17.reuse, UR4, R2 ;  /* 0x0000000411027c25 */ /* 0x040fe2000f8e0002 */
[----:B------:R-:W2:Y:S03]  /*12f60*/  S2R R20, SR_TID.X ;  /* 0x0000000000147919 */ /* 0x000ea60000002100 */
[----:B------:R-:W-:Y:S01]  /*12f70*/  IMAD R3, R17, UR5, R3 ;  /* 0x0000000511037c24 */ /* 0x000fe2000f8e0203 */
[----:B------:R-:W-:Y:S01]  /*12f80*/  ULDC.64 UR4, c[0x0][0x2d0] ;  /* 0x0000b40000047ab9 */ /* 0x000fe20000000a00 */
[----:B---3--:R-:W-:-:S02]  /*12f90*/  IMAD R0, R0, UR6, RZ ;  /* 0x0000000600007c24 */ /* 0x008fc4000f8e02ff */
[----:B------:R-:W-:-:S04]  /*12fa0*/  IMAD.WIDE.U32 R2, R26, UR6, R2 ;  /* 0x000000061a027c25 */ /* 0x000fc8000f8e0002 */
[----:B------:R-:W-:Y:S01]  /*12fb0*/  IMAD R0, R26, UR7, R0 ;  /* 0x000000071a007c24 */ /* 0x000fe2000f8e0200 */
[----:B------:R-:W-:Y:S01]  /*12fc0*/  ULDC.64 UR6, c[0x0][0x2c8] ;  /* 0x0000b20000067ab9 */ /* 0x000fe20000000a00 */
[----:B------:R3:W5:Y:S01]  /*12fd0*/  LDL R26, [R1+0x40] ;  /* 0x00004000011a7983 */ /* 0x0007620000100800 */
[----:B------:R-:W-:Y:S02]  /*12fe0*/  IMAD.MOV.U32 R4, RZ, RZ, R2 ;  /* 0x000000ffff047224 */ /* 0x000fe400078e0002 */
[----:B------:R-:W-:Y:S02]  /*12ff0*/  IMAD.IADD R5, R3, 0x1, R0 ;  /* 0x0000000103057824 */ /* 0x000fe400078e0200 */
[----:B-1----:R-:W-:Y:S01]  /*13000*/  IMAD.SHL.U32 R21, R21, 0x10, RZ ;  /* 0x0000001015157824 */ /* 0x002fe200078e00ff */
[----:B--2---:R-:W-:-:S04]  /*13010*/  LOP3.LUT R20, R20, 0x7f, RZ, 0xc0, !PT ;  /* 0x0000007f14147812 */ /* 0x004fc800078ec0ff */
[----:B------:R-:W-:Y:S02]  /*13020*/  LOP3.LUT R21, R21, 0x70, RZ, 0xc0, !PT ;  /* 0x0000007015157812 */ /* 0x000fe400078ec0ff */
[----:B------:R-:W-:-:S04]  /*13030*/  SHF.R.U32.HI R20, RZ, 0x3, R20 ;  /* 0x00000003ff147819 */ /* 0x000fc80000011614 */
[----:B------:R-:W-:-:S05]  /*13040*/  LOP3.LUT R20, R20, R21, RZ, 0xfc, !PT ;  /* 0x0000001514147212 */ /* 0x000fca00078efcff */
[----:B------:R-:W-:Y:S02]  /*13050*/  IMAD R6, R25, 0xc0, R20 ;  /* 0x000000c019067824 */ /* 0x000fe400078e0214 */
[----:B------:R3:W5:Y:S02]  /*13060*/  LDL R20, [R1+0x28] ;  /* 0x0000280001147983 */ /* 0x0007640000100800 */
[----:B0-----:R-:W-:Y:S01]  /*13070*/  @P0 IMAD.HI.U32 R7, R6, R7, RZ ;  /* 0x0000000706070227 */ /* 0x001fe200078e00ff */
[----:B------:R-:W-:-:S04]  /*13080*/  MOV R2, R6 ;  /* 0x0000000600027202 */ /* 0x000fc80000000f00 */
[----:B----4-:R-:W-:-:S04]  /*13090*/  @P0 SHF.R.U32.HI R2, RZ, R8, R7 ;  /* 0x00000008ff020219 */ /* 0x010fc80000011607 */
        /* <DEDUP_REMOVED lines=8> */
[----:B------:R-:W-:-:S04]  /*13120*/  IMAD.WIDE.U32 R8, R0, UR6, R2 ;  /* 0x0000000600087c25 */ /* 0x000fc8000f8e0002 */
[----:B------:R-:W-:-:S04]  /*13130*/  IMAD R7, R7, UR6, RZ ;  /* 0x0000000607077c24 */ /* 0x000fc8000f8e02ff */
[----:B------:R-:W-:Y:S01]  /*13140*/  IMAD R0, R0, UR7, R7 ;  /* 0x0000000700007c24 */ /* 0x000fe2000f8e0207 */
[----:B------:R-:W-:Y:S01]  /*13150*/  LEA R2, P1, R8, UR8, 0x1 ;  /* 0x0000000808027c11 */ /* 0x000fe2000f8208ff */
[----:B------:R-:W0:Y:S02]  /*13160*/  @P0 LDC R7, c[0x0][0x44c] ;  /* 0x00011300ff070b82 */ /* 0x000e240000000800 */
[----:B------:R-:W-:-:S05]  /*13170*/  IMAD.IADD R0, R9, 0x1, R0 ;  /* 0x0000000109007824 */ /* 0x000fca00078e0200 */
[----:B------:R-:W-:Y:S02]  /*13180*/  LEA.HI.X R0, R8, UR9, R0, 0x1, P1 ;  /* 0x0000000908007c11 */ /* 0x000fe400088f0c00 */
[----:B------:R-:W1:Y:S01]  /*13190*/  @P0 LDC R8, c[0x0][0x450] ;  /* 0x00011400ff080b82 */ /* 0x000e620000000800 */
[----:B------:R-:W-:Y:S01]  /*131a0*/  VIADD R3, R6, 0x80 ;  /* 0x0000008006037836 */ /* 0x000fe20000000000 */
[----:B------:R-:W2:Y:S04]  /*131b0*/  S2R R11, SR_TID.X ;  /* 0x00000000000b7919 */ /* 0x000ea80000002100 */
[----:B------:R-:W-:Y:S01]  /*131c0*/  MOV R6, R3 ;  /* 0x0000000300067202 */ /* 0x000fe20000000f00 */
[----:B0-----:R-:W-:-:S05]  /*131d0*/  @P0 IMAD.HI.U32 R7, R3, R7, RZ ;  /* 0x0000000703070227 */ /* 0x001fca00078e00ff */
[----:B-1----:R-:W-:-:S05]  /*131e0*/  @P0 SHF.R.U32.HI R6, RZ, R8, R7 ;  /* 0x00000008ff060219 */ /* 0x002fca0000011607 */
[----:B------:R-:W-:-:S04]  /*131f0*/  IMAD.MOV R7, RZ, RZ, -R6 ;  /* 0x000000ffff077224 */ /* 0x000fc800078e0a06 */
[----:B------:R-:W-:Y:S01]  /*13200*/  IMAD R3, R10, R7, R3 ;  /* 0x000000070a037224 */ /* 0x000fe200078e0203 */
[----:B------:R-:W-:Y:S01]  /*13210*/  SHF.R.S32.HI R7, RZ, 0x1f, R6 ;  /* 0x0000001fff077819 */ /* 0x000fe20000011406 */
[----:B------:R-:W-:-:S04]  /*13220*/  IMAD.WIDE.U32 R4, R6, UR4, R4 ;  /* 0x0000000406047c25 */ /* 0x000fc8000f8e0004 */
[----:B------:R-:W-:Y:S01]  /*13230*/  IMAD R7, R7, UR4, RZ ;  /* 0x0000000407077c24 */ /* 0x000fe2000f8e02ff */
[----:B------:R-:W-:Y:S01]  /*13240*/  SHF.R.S32.HI R8, RZ, 0x1f, R3 ;  /* 0x0000001fff087819 */ /* 0x000fe20000011403 */
[----:B--2---:R-:W-:Y:S01]  /*13250*/  IMAD.SHL.U32 R21, R11, 0x8, RZ ;  /* 0x000000080b157824 */ /* 0x004fe200078e00ff */
[----:B------:R-:W-:Y:S01]  /*13260*/  ULDC UR4, c[0x0][0x2b8] ;  /* 0x0000ae0000047ab9 */ /* 0x000fe20000000800 */
[----:B------:R-:W-:Y:S02]  /*13270*/  IMAD R7, R6, UR5, R7 ;  /* 0x0000000506077c24 */ /* 0x000fe4000f8e0207 */
[----:B------:R-:W-:Y:S02]  /*13280*/  IMAD R8, R8, UR6, RZ ;  /* 0x0000000608087c24 */ /* 0x000fe4000f8e02ff */
[----:B------:R-:W-:Y:S02]  /*13290*/  IMAD.IADD R5, R5, 0x1, R7 ;  /* 0x0000000105057824 */ /* 0x000fe400078e0207 */
[----:B------:R-:W-:-:S02]  /*132a0*/  IMAD R8, R3, UR7, R8 ;  /* 0x0000000703087c24 */ /* 0x000fc4000f8e0208 */
[----:B------:R-:W-:Y:S01]  /*132b0*/  IMAD.WIDE.U32 R6, R3, UR6, R4 ;  /* 0x0000000603067c25 */ /* 0x000fe2000f8e0004 */
[----:B------:R-:W-:-:S03]  /*132c0*/  LOP3.LUT R21, R21, 0x38, RZ, 0xc0, !PT ;  /* 0x0000003815157812 */ /* 0x000fc600078ec0ff */
[----:B------:R-:W-:Y:S01]  /*132d0*/  IMAD.IADD R4, R7, 0x1, R8 ;  /* 0x0000000107047824 */ /* 0x000fe200078e0208 */
[C---:B------:R-:W-:Y:S02]  /*132e0*/  LEA R5, P1, R6.reuse, UR8, 0x1 ;  /* 0x0000000806057c11 */ /* 0x040fe4000f8208ff */
[----:B------:R-:W-:Y:S01]  /*132f0*/  ISETP.GE.AND P0, PT, R21, UR4, PT ;  /* 0x0000000415007c0c */ /* 0x000fe2000bf06270 */
[----:B------:R-:W-:Y:S01]  /*13300*/  UMOV UR4, 0xffffffff ;  /* 0xffffffff00047882 */ /* 0x000fe20000000000 */
[----:B------:R-:W-:Y:S02]  /*13310*/  LOP3.LUT R11, R11, 0x7f, RZ, 0xc0, !PT ;  /* 0x0000007f0b0b7812 */ /* 0x000fe400078ec0ff */
[----:B------:R-:W-:Y:S02]  /*13320*/  LEA.HI.X R4, R6, UR9, R4, 0x1, P1 ;  /* 0x0000000906047c11 */ /* 0x000fe400088f0c04 */
[----:B------:R-:W-:Y:S01]  /*13330*/  SHF.R.U32.HI R9, RZ, 0x3, R11 ;  /* 0x00000003ff097819 */ /* 0x000fe2000001160b */
[----:B---3--:R-:W-:Y:S06]  /*13340*/  BRA.DIV UR4, `(.L_x_13485) ;  /* 0x0000005604fc7947 */ /* 0x008fec000b800000 */
[----:B------:R-:W0:Y:S01]  /*13350*/  SHFL.IDX PT, R7, R2, RZ, 0x181f ;  /* 0x00181fff02077589 */ /* 0x000e2200000e0000 */
[----:B-----5:R-:W-:Y:S02]  /*13360*/  IMAD R3, R26, R10, RZ ;  /* 0x0000000a1a037224 */ /* 0x020fe400078e02ff */
[----:B------:R-:W-:Y:S01]  /*13370*/  IMAD R25, R25, 0xc0, R9 ;  /* 0x000000c019197824 */ /* 0x000fe200078e0209 */
[----:B------:R-:W1:Y:S04]  /*13380*/  SHFL.IDX PT, R6, R0, RZ, 0x181f ;  /* 0x00181fff00067589 */ /* 0x000e6800000e0000 */
[----:B------:R-:W-:Y:S01]  /*13390*/  ISETP.GE.AND P1, PT, R25, R3, PT ;  /* 0x000000031900720c */ /* 0x000fe20003f26270 */
[----:B------:R-:W-:-:S12]  /*133a0*/  SHFL.IDX PT, R8, R5, RZ, 0x181f ;  /* 0x00181fff05087589 */ /* 0x000fd800000e0000 */
        /* <DEDUP_REMOVED lines=26> */
[----:B0-----:R-:W-:Y:S02]  /*13550*/  IADD3 R6, R25, 0x30, RZ ;  /* 0x0000003019067810 */ /* 0x001fe40007ffe0ff */
[----:B------:R-:W0:Y:S02]  /*13560*/  SHFL.IDX PT, R7, R2, 0x3, 0x181f ;  /* 0x00781f0002077f89 */ /* 0x000e2400000e0000 */
        /* <DEDUP_REMOVED lines=44> */
[----:B------:R-:W0:Y:S11]  /*13830*/  SHFL.IDX PT, R2, R4, RZ, 0x181f ;  /* 0x00181fff04027589 */ /* 0x000e3600000e0000 */
[----:B-1----:R-:W-:-:S04]  /*13840*/  @!P3 LEA R6, P2, R21, R6, 0x1 ;  /* 0x000000061506b211 */ /* 0x002fc800078408ff */
[----:B------:R-:W-:-:S05]  /*13850*/  @!P3 IADD3.X R0, RZ, R0, RZ, P2, !PT ;  /* 0x00000000ff00b210 */ /* 0x000fca00017fe4ff */
[----:B------:R-:W-:Y:S02]  /*13860*/  @!P3 IMAD.MOV.U32 R7, RZ, RZ, R0 ;  /* 0x000000ffff07b224 */ /* 0x000fe400078e0000 */
[----:B------:R-:W-:-:S03]  /*13870*/  VIADD R0, R25, 0x90 ;  /* 0x0000009019007836 */ /* 0x000fc60000000000 */
[----:B------:R1:W-:Y:S02]  /*13880*/  @!P3 LDGSTS.E.BYPASS.LTC128B.128 [R20+0xbc00], desc[UR42][R6.64], !P0 ;  /* 0x0bc000000614bfae */ /* 0x0003e4000c101d6a */
[----:B-1----:R-:W-:-:S05]  /*13890*/  @!P1 LEA R6, P2, R21, R8, 0x1 ;  /* 0x0000000815069211 */ /* 0x002fca00078408ff */
[----:B0-----:R-:W-:-:S04]  /*138a0*/  @!P1 IMAD.X R2, RZ, RZ, R2, P2 ;  /* 0x000000ffff029224 */ /* 0x001fc800010e0602 */
[----:B------:R-:W-:Y:S02]  /*138b0*/  @!P1 IMAD.MOV.U32 R7, RZ, RZ, R2 ;  /* 0x000000ffff079224 */ /* 0x000fe400078e0002 */
[----:B------:R-:W-:Y:S04]  /*138c0*/  SHFL.IDX PT, R2, R5, 0x3, 0x181f ;  /* 0x00781f0005027f89 */ /* 0x000fe800000e0000 */
[----:B------:R0:W-:Y:S01]  /*138d0*/  @!P1 LDGSTS.E.BYPASS.LTC128B.128 [R20+0xc400], desc[UR42][R6.64], !P0 ;  /* 0x0c40000006149fae */ /* 0x0001e2000c101d6a */
[----:B------:R-:W-:-:S03]  /*138e0*/  ISETP.GE.AND P1, PT, R0, R3, PT ;  /* 0x000000030000720c */ /* 0x000fc60003f26270 */
[----:B------:R-:W-:Y:S04]  /*138f0*/  SHFL.IDX PT, R0, R4, 0x1, 0x181f ;  /* 0x00381f0004007f89 */ /* 0x000fe800000e0000 */
[----:B0-----:R-:W0:Y:S06]  /*13900*/  SHFL.IDX PT, R6, R5, 0x1, 0x181f ;  /* 0x00381f0005067f89 */ /* 0x001e2c00000e0000 */
[----:B0-----:R-:W-:-:S04]  /*13910*/  @!P1 LEA R6, P2, R21, R6, 0x1 ;  /* 0x0000000615069211 */ /* 0x001fc800078408ff */
[----:B------:R-:W-:-:S05]  /*13920*/  @!P1 IADD3.X R0, RZ, R0, RZ, P2, !PT ;  /* 0x00000000ff009210 */ /* 0x000fca00017fe4ff */
[----:B------:R-:W-:Y:S02]  /*13930*/  @!P1 IMAD.MOV.U32 R7, RZ, RZ, R0 ;  /* 0x000000ffff079224 */ /* 0x000fe400078e0000 */
[----:B------:R-:W-:-:S03]  /*13940*/  VIADD R0, R25, 0xa0 ;  /* 0x000000a019007836 */ /* 0x000fc60000000000 */
[----:B------:R0:W-:Y:S02]  /*13950*/  @!P1 LDGSTS.E.BYPASS.LTC128B.128 [R20+0xcc00], desc[UR42][R6.64], !P0 ;  /* 0x0cc0000006149fae */ /* 0x0001e4000c101d6a */
[----:B------:R-:W-:Y:S02]  /*13960*/  ISETP.GE.AND P1, PT, R0, R3, PT ;  /* 0x000000030000720c */ /* 0x000fe40003f26270 */
[----:B------:R-:W-:Y:S04]  /*13970*/  SHFL.IDX PT, R0, R4, 0x2, 0x181f ;  /* 0x00581f0004007f89 */ /* 0x000fe800000e0000 */
[----:B------:R-:W-:Y:S04]  /*13980*/  SHFL.IDX PT, R4, R4, 0x3, 0x181f ;  /* 0x00781f0004047f89 */ /* 0x000fe800000e0000 */
[----:B0-----:R-:W0:Y:S03]  /*13990*/  SHFL.IDX PT, R6, R5, 0x2, 0x181f ;  /* 0x00581f0005067f89 */ /* 0x001e2600000e0000 */
[----:B0-----:R-:W-:-:S05]  /*139a0*/  @!P1 LEA R6, P2, R21, R6, 0x1 ;  /* 0x0000000615069211 */ /* 0x001fca00078408ff */
[----:B------:R-:W-:-:S04]  /*139b0*/  @!P1 IMAD.X R0, RZ, RZ, R0, P2 ;  /* 0x000000ffff009224 */ /* 0x000fc800010e0600 */
[----:B------:R-:W-:-:S05]  /*139c0*/  @!P1 IMAD.MOV.U32 R7, RZ, RZ, R0 ;  /* 0x000000ffff079224 */ /* 0x000fca00078e0000 */
[----:B------:R0:W-:Y:S02]  /*139d0*/  @!P1 LDGSTS.E.BYPASS.LTC128B.128 [R20+0xd400], desc[UR42][R6.64], !P0 ;  /* 0x0d40000006149fae */ /* 0x0001e4000c101d6a */
.L_x_13661:
[----:B------:R-:W-:-:S04]  /*139e0*/  IADD3 R25, R25, 0xb0, RZ ;  /* 0x000000b019197810 */ /* 0x000fc80007ffe0ff */
[----:B------:R-:W-:-:S13]  /*139f0*/  ISETP.GE.AND P1, PT, R25, R3, PT ;  /* 0x000000031900720c */ /* 0x000fda0003f26270 */
[----:B------:R-:W-:-:S05]  /*13a00*/  @!P1 LEA R2, P2, R21, R2, 0x1 ;  /* 0x0000000215029211 */ /* 0x000fca00078408ff */
[----:B------:R-:W-:-:S05]  /*13a10*/  @!P1 IMAD.X R3, RZ, RZ, R4, P2 ;  /* 0x000000ffff039224 */ /* 0x000fca00010e0604 */
[----:B------:R-:W-:Y:S01]  /*13a20*/  @!PT LDS RZ, [RZ] ;  /* 0x00000000fffff984 */ /* 0x000fe20000000800 */
[----:B------:R-:W-:Y:S01]  /*13a30*/  @!PT LDS RZ, [RZ] ;  /* 0x00000000fffff984 */ /* 0x000fe20000000800 */
[----:B------:R-:W-:Y:S01]  /*13a40*/  @!PT LDS RZ, [RZ] ;  /* 0x00000000fffff984 */ /* 0x000fe20000000800 */
[----:B------:R1:W-:Y:S01]  /*13a50*/  @!P1 LDGSTS.E.BYPASS.LTC128B.128 [R20+0xdc00], desc[UR42][R2.64], !P0 ;  /* 0x0dc0000002149fae */ /* 0x0003e2000c101d6a */
[----:B------:R-:W-:Y:S01]  /*13a60*/  PLOP3.LUT P0, PT, PT, PT, PT, 0x80, 0x0 ;  /* 0x000000000000781c */ /* 0x000fe20003f0f070 */
[----:B------:R-:W-:-:S12]  /*13a70*/  NOP ;  /* 0x0000000000007918 */ /* 0x000fd80000000000 */
.L_x_13486:
        /* <DEDUP_REMOVED lines=18> */
.L_x_13662:
[----:B------:R-:W-:Y:S05]  /*13ba0*/  BSYNC B0 ;  /* 0x0000000000007941 */ /* 0x000fea0003800000 */
.L_x_13487:
[----:B------:R-:W0:Y:S04]  /*13bb0*/  LDL.LU R3, [R1+0x3c] ;  /* 0x00003c0001037983 */ /* 0x000e280000300800 */
[----:B------:R-:W2:Y:S01]  /*13bc0*/  LDL R2, [R1+0x18] ;  /* 0x0000180001027983 */ /* 0x000ea20000100800 */
[----:B------:R-:W-:Y:S01]  /*13bd0*/  BSSY B0, `(.L_x_13489) ;  /* 0x0000109000007945 */ /* 0x000fe20003800000 */
[----:B0-----:R-:W-:-:S05]  /*13be0*/  VIADD R7, R3, 0xfffffffe ;  /* 0xfffffffe03077836 */ /* 0x001fca0000000000 */
[----:B--2---:R-:W-:-:S13]  /*13bf0*/  ISETP.GE.AND P0, PT, R7, R2, PT ;  /* 0x000000020700720c */ /* 0x004fda0003f06270 */
[----:B------:R-:W-:Y:S05]  /*13c00*/  @!P0 BRA `(.L_x_13490) ;  /* 0x0000001000148947 */ /* 0x000fea0003800000 */
[----:B------:R-:W0:Y:S01]  /*13c10*/  S2R R2, SR_TID.X ;  /* 0x0000000000027919 */ /* 0x000e220000002100 */
[----:B------:R-:W-:Y:S01]  /*13c20*/  ULDC UR4, c[0x0][0x2f4] ;  /* 0x0000bd0000047ab9 */ /* 0x000fe20000000800 */
[----:B------:R-:W-:Y:S02]  /*13c30*/  IMAD.MOV.U32 R6, RZ, RZ, R22 ;  /* 0x000000ffff067224 */ /* 0x000fe400078e0016 */
[----:B------:R-:W-:Y:S02]  /*13c40*/  IMAD.MOV.U32 R20, RZ, RZ, R29 ;  /* 0x000000ffff147224 */ /* 0x000fe400078e001d */
[----:B------:R-:W-:Y:S01]  /*13c50*/  IMAD.MOV.U32 R26, RZ, RZ, R23 ;  /* 0x000000ffff1a7224 */ /* 0x000fe200078e0017 */
[----:B0-----:R-:W-:-:S04]  /*13c60*/  SHF.L.U32 R2, R2, 0x3, RZ ;  /* 0x0000000302027819 */ /* 0x001fc800000006ff */
[----:B------:R-:W-:-:S04]  /*13c70*/  LOP3.LUT R2, R2, 0x38, RZ, 0xc0, !PT ;  /* 0x0000003802027812 */ /* 0x000fc800078ec0ff */
[----:B------:R-:W-:-:S13]  /*13c80*/  ISETP.GE.AND P1, PT, R2, UR4, PT ;  /* 0x0000000402007c0c */ /* 0x000fda000bf26270 */
.L_x_13503:
[----:B------:R-:W2:Y:S01]  /*13c90*/  LDL R10, [R1+0x1c] ;  /* 0x00001c00010a7983 */ /* 0x000ea20000100800 */
[----:B-1----:R-:W0:Y:S03]  /*13ca0*/  LDC R0, c[0x0][0x430] ;  /* 0x00010c00ff007b82 */ /* 0x002e260000000800 */
        /* <DEDUP_REMOVED lines=8> */
[----:B------:R-:W-:Y:S01]  /*13d30*/  IMAD.SHL.U32 R2, R2, 0x10, RZ ;  /* 0x0000001002027824 */ /* 0x000fe200078e00ff */
[----:B------:R-:W-:-:S04]  /*13d40*/  LEA R4, R7, R4, 0x7 ;  /* 0x0000000407047211 */ /* 0x000fc800078e38ff */
[----:B------:R-:W-:Y:S01]  /*13d50*/  LOP3.LUT R2, R2, 0x70, RZ, 0xc0, !PT ;  /* 0x0000007002027812 */ /* 0x000fe200078ec0ff */
[----:B------:R-:W-:Y:S05]  /*13d60*/  YIELD ;  /* 0x0000000000007946 */ /* 0x000fea0003800000 */
[----:B------:R-:W-:Y:S01]  /*13d70*/  ULDC.64 UR4, c[0x0][0x428] ;  /* 0x00010a0000047ab9 */ /* 0x000fe20000000a00 */
[----:B--2---:R-:W-:-:S05]  /*13d80*/  IADD3 R4, R2, R4, R10 ;  /* 0x0000000402047210 */ /* 0x004fca0007ffe00a */
[----:B0-----:R-:W-:-:S04]  /*13d90*/  @P0 IMAD.HI.U32 R5, R4, R5, RZ ;  /* 0x0000000504050227 */ /* 0x001fc800078e00ff */
[----:B------:R-:W-:Y:S01]  /*13da0*/  IMAD.MOV.U32 R2, RZ, RZ, R4 ;  /* 0x000000ffff027224 */ /* 0x000fe200078e0004 */
[----:B-1----:R-:W-:-:S05]  /*13db0*/  @P0 SHF.R.U32.HI R2, RZ, R3, R5 ;  /* 0x00000003ff020219 */ /* 0x002fca0000011605 */
        /* <DEDUP_REMOVED lines=11> */
[----:B------:R-:W-:Y:S01]  /*13e70*/  MOV R8, UR38 ;  /* 0x0000002600087c02 */ /* 0x000fe20008000f00 */
        /* <DEDUP_REMOVED lines=10> */
.L_x_13491:
[----:B------:R-:W-:Y:S01]  /*13f20*/  IMAD R5, R22, 0x8, R16 ;  /* 0x0000000816057824 */ /* 0x000fe200078e0210 */
[----:B------:R-:W-:Y:S01]  /*13f30*/  SHF.L.U32 R2, R29, 0x1f, RZ ;  /* 0x0000001f1d027819 */ /* 0x000fe200000006ff */
[----:B------:R-:W-:Y:S03]  /*13f40*/  BSSY B1, `(.L_x_13492) ;  /* 0x0000003000017945 */ /* 0x000fe60003800000 */
[----:B------:R-:W0:Y:S02]  /*13f50*/  SYNCS.PHASECHK.TRANS64.TRYWAIT P0, [R5+URZ+0x16840], R2 ;  /* 0x01684002050075a7 */ /* 0x000e24000800017f */
[----:B0-----:R-:W-:Y:S05]  /*13f60*/  @!P0 BRA `(.L_x_13493) ;  /* 0x0000005800ec8947 */ /* 0x001fea0003800000 */
.L_x_13663:
[----:B------:R-:W-:Y:S05]  /*13f70*/  BSYNC B1 ;  /* 0x0000000000017941 */ /* 0x000fea0003800000 */
.L_x_13492:
[----:B------:R-:W2:Y:S01]  /*13f80*/  LDL R3, [R1] ;  /* 0x0000000001037983 */ /* 0x000ea20000100800 */
[----:B------:R-:W-:Y:S01]  /*13f90*/  SHF.R.S32.HI R21, RZ, 0x1f, R0 ;  /* 0x0000001fff157819 */ /* 0x000fe20000011400 */
[----:B------:R-:W-:Y:S01]  /*13fa0*/  ULDC.64 UR4, c[0x0][0x300] ;  /* 0x0000c00000047ab9 */ /* 0x000fe20000000a00 */
[----:B------:R-:W-:Y:S01]  /*13fb0*/  ULDC.64 UR6, c[0x0][0x2e8] ;  /* 0x0000ba0000067ab9 */ /* 0x000fe20000000a00 */
[----:B------:R-:W1:Y:S02]  /*13fc0*/  S2R R8, SR_TID.X ;  /* 0x0000000000087919 */ /* 0x000e640000002100 */
[----:B------:R-:W-:Y:S01]  /*13fd0*/  IMAD R7, R21, UR4, RZ ;  /* 0x0000000415077c24 */ /* 0x000fe2000f8e02ff */
[----:B------:R-:W3:Y:S03]  /*13fe0*/  S2R R9, SR_TID.X ;  /* 0x0000000000097919 */ /* 0x000ee60000002100 */
[----:B------:R-:W-:Y:S01]  /*13ff0*/  IMAD R7, R0, UR5, R7 ;  /* 0x0000000500077c24 */ /* 0x000fe2000f8e0207 */
[----:B-1----:R-:W-:-:S04]  /*14000*/  LOP3.LUT R8, R8, 0x7f, RZ, 0xc0, !PT ;  /* 0x0000007f08087812 */ /* 0x002fc800078ec0ff */
[----:B------:R-:W-:Y:S01]  /*14010*/  SHF.L.U32 R11, R8, 0x3, RZ ;  /* 0x00000003080b7819 */ /* 0x000fe200000006ff */
[----:B---3--:R-:W-:-:S05]  /*14020*/  IMAD.SHL.U32 R8, R9, 0x8, RZ ;  /* 0x0000000809087824 */ /* 0x008fca00078e00ff */
[----:B------:R-:W-:-:S04]  /*14030*/  LOP3.LUT R8, R8, 0x1f8, RZ, 0xc0, !PT ;  /* 0x000001f808087812 */ /* 0x000fc800078ec0ff */
[----:B------:R-:W-:-:S04]  /*14040*/  LOP3.LUT R8, R8, 0x38, R9, 0x78, !PT ;  /* 0x0000003808087812 */ /* 0x000fc800078e7809 */
[----:B------:R-:W-:-:S05]  /*14050*/  LOP3.LUT R8, R8, 0x200, R11, 0xf8, !PT ;  /* 0x0000020008087812 */ /* 0x000fca00078ef80b */
[----:B------:R-:W-:Y:S01]  /*14060*/  IMAD R8, R22, 0x2000, R8 ;  /* 0x0000200016087824 */ /* 0x000fe200078e0208 */
[----:B--2---:R-:W-:Y:S01]  /*14070*/  LOP3.LUT P2, RZ, R3, 0x1, RZ, 0xc0, !PT ;  /* 0x0000000103ff7812 */ /* 0x004fe2000784c0ff */
        /* <DEDUP_REMOVED lines=14> */
[----:B------:R-:W0:Y:S01]  /*14160*/  S2R R3, SR_TID.X ;  /* 0x0000000000037919 */ /* 0x000e220000002100 */
[----:B------:R-:W-:Y:S01]  /*14170*/  IMAD R8, R8, 0x2, R16 ;  /* 0x0000000208087824 */ /* 0x000fe200078e0210 */
[----:B------:R-:W1:Y:S01]  /*14180*/  SHFL.IDX PT, R2, R9, RZ, 0x181f ;  /* 0x00181fff09027589 */ /* 0x000e6200000e0000 */
[----:B0-----:R-:W-:-:S03]  /*14190*/  IMAD.SHL.U32 R11, R3, 0x8, RZ ;  /* 0x00000008030b7824 */ /* 0x001fc600078e00ff */
[----:B------:R-:W0:Y:S02]  /*141a0*/  SHFL.IDX PT, R3, R10, RZ, 0x181f ;  /* 0x00181fff0a037589 */ /* 0x000e2400000e0000 */
[----:B------:R-:W-:-:S05]  /*141b0*/  LOP3.LUT R11, R11, 0x38, RZ, 0xc0, !PT ;  /* 0x000000380b0b7812 */ /* 0x000fca00078ec0ff */
[----:B------:R-:W-:-:S05]  /*141c0*/  IMAD.SHL.U32 R7, R11, 0x2, RZ ;  /* 0x000000020b077824 */ /* 0x000fca00078e00ff */
[----:B-1----:R-:W-:-:S04]  /*141d0*/  IADD3 R2, P0, R2, R7, RZ ;  /* 0x0000000702027210 */ /* 0x002fc80007f1e0ff */
[----:B0-----:R-:W-:-:S05]  /*141e0*/  IADD3.X R3, RZ, R3, RZ, P0, !PT ;  /* 0x00000003ff037210 */ /* 0x001fca00007fe4ff */
        /* <DEDUP_REMOVED lines=34> */
.L_x_13681:
        /* <DEDUP_REMOVED lines=8> */
.L_x_13495:
        /* <DEDUP_REMOVED lines=11> */
.L_x_13496:
[----:B------:R1:W-:Y:S01]  /*14540*/  SYNCS.ARRIVE.TRANS64.A1T0 RZ, [R5+URZ+0x16830], RZ ;  /* 0x016830ff05ff79a7 */ /* 0x0003e2000810003f */
[----:B------:R-:W-:Y:S05]  /*14550*/  @!P3 BRA `(.L_x_13497) ;  /* 0x000000000004b947 */ /* 0x000fea0003800000 */
[----:B------:R-:W-:Y:S01]  /*14560*/  BPT.TRAP 0x1 ;  /* 0x000000040000795c */ /* 0x000fe20000300000 */
.L_x_13497:
[----:B------:R-:W-:Y:S01]  /*14570*/  SHF.L.U32 R2, R20, 0x1f, RZ ;  /* 0x0000001f14027819 */ /* 0x000fe200000006ff */
[----:B------:R-:W-:Y:S01]  /*14580*/  BSSY B1, `(.L_x_13498) ;  /* 0x0000004000017945 */ /* 0x000fe20003800000 */
[----:B-1----:R-:W-:-:S04]  /*14590*/  LEA R5, R6, R16, 0x3 ;  /* 0x0000001006057211 */ /* 0x002fc800078e18ff */
[----:B------:R-:W1:Y:S02]  /*145a0*/  SYNCS.PHASECHK.TRANS64.TRYWAIT P0, [R5+URZ+0x16860], R2 ;  /* 0x01686002050075a7 */ /* 0x000e64000800017f */
[----:B-1----:R-:W-:Y:S05]  /*145b0*/  @!P0 BRA `(.L_x_13499) ;  /* 0x0000005c00a88947 */ /* 0x002fea0003800000 */
.L_x_13682:
[----:B------:R-:W-:Y:S05]  /*145c0*/  BSYNC B1 ;  /* 0x0000000000017941 */ /* 0x000fea0003800000 */
.L_x_13498:
[----:B------:R-:W2:Y:S01]  /*145d0*/  LDL R8, [R1+0x14] ;  /* 0x0000140001087983 */ /* 0x000ea20000100800 */
[----:B------:R-:W0:Y:S01]  /*145e0*/  S2R R11, SR_TID.X ;  /* 0x00000000000b7919 */ /* 0x000e220000002100 */
[----:B------:R-:W-:Y:S01]  /*145f0*/  UMOV UR4, 0xffffffff ;  /* 0xffffffff00047882 */ /* 0x000fe20000000000 */
[C---:B0-----:R-:W-:Y:S01]  /*14600*/  IMAD.SHL.U32 R9, R11.reuse, 0x8, RZ ;  /* 0x000000080b097824 */ /* 0x041fe200078e00ff */
[----:B------:R-:W-:-:S04]  /*14610*/  LOP3.LUT R3, R11, 0x7f, RZ, 0xc0, !PT ;  /* 0x0000007f0b037812 */ /* 0x000fc800078ec0ff */
[----:B------:R-:W-:Y:S01]  /*14620*/  LOP3.LUT R9, R9, 0x1f8, RZ, 0xc0, !PT ;  /* 0x000001f809097812 */ /* 0x000fe200078ec0ff */
[----:B------:R-:W-:-:S03]  /*14630*/  IMAD.SHL.U32 R10, R3, 0x8, RZ ;  /* 0x00000008030a7824 */ /* 0x000fc600078e00ff */
        /* <DEDUP_REMOVED lines=11> */
[----:B0-----:R-:W-:-:S04]  /*146f0*/  IADD3 R2, P2, R2, R7, RZ ;  /* 0x0000000702027210 */ /* 0x001fc80007f5e0ff */
[----:B-1----:R-:W-:-:S05]  /*14700*/  IADD3.X R3, RZ, R3, RZ, P2, !PT ;  /* 0x00000003ff037210 */ /* 0x002fca00017fe4ff */
[----:B------:R-:W-:Y:S01]  /*14710*/  @!PT LDS RZ, [RZ] ;  /* 0x00000000fffff984 */ /* 0x000fe20000000800 */
        /* <DEDUP_REMOVED lines=39> */
.L_x_13700:
        /* <DEDUP_REMOVED lines=19> */
[----:B------:R-:W-:-:S04]  /*14ac0*/  ULDC.64 UR4, c[0x0][0x330] ;  /* 0x0000cc0000047ab9 */ /* 0x000fc80000000a00 */
[----:B------:R-:W-:-:S03]  /*14ad0*/  IADD3 R3, R3, R0, RZ ;  /* 0x0000000003037210 */ /* 0x000fc60007ffe0ff */
[----:B------:R-:W-:-:S04]  /*14ae0*/  IMAD.WIDE.U32 R2, R17, UR4, R2 ;  /* 0x0000000411027c25 */ /* 0x000fc8000f8e0002 */
[----:B------:R-:W-:Y:S01]  /*14af0*/  IMAD R0, R17, UR5, R3 ;  /* 0x0000000511007c24 */ /* 0x000fe2000f8e0203 */
[----:B0-----:R-:W-:-:S04]  /*14b00*/  LEA R18, P2, R2, UR6, 0x1 ;  /* 0x0000000602127c11 */ /* 0x001fc8000f8408ff */
[----:B------:R-:W-:-:S09]  /*14b10*/  LEA.HI.X R0, R2, UR7, R0, 0x1, P2 ;  /* 0x0000000702007c11 */ /* 0x000fd200090f0c00 */
.L_x_13501:
        /* <DEDUP_REMOVED lines=12> */
.L_x_13502:
[----:B------:R-:W2:Y:S01]  /*14be0*/  LDL R0, [R1+0x18] ;  /* 0x0000180001007983 */ /* 0x000ea20000100800 */
[----:B------:R0:W-:Y:S01]  /*14bf0*/  SYNCS.ARRIVE.TRANS64.A1T0 RZ, [R5+URZ+0x16850], RZ ;  /* 0x016850ff05ff79a7 */ /* 0x0001e2000810003f */
[C---:B------:R-:W-:Y:S01]  /*14c00*/  VIADD R7, R23.reuse, 0xffffffff ;  /* 0xffffffff17077836 */ /* 0x040fe20000000000 */
[----:B------:R-:W-:Y:S01]  /*14c10*/  MOV R20, R29 ;  /* 0x0000001d00147202 */ /* 0x000fe20000000f00 */
[----:B------:R-:W-:Y:S02]  /*14c20*/  IMAD.MOV.U32 R6, RZ, RZ, R22 ;  /* 0x000000ffff067224 */ /* 0x000fe400078e0016 */
[----:B------:R-:W-:Y:S01]  /*14c30*/  IMAD.MOV.U32 R26, RZ, RZ, R23 ;  /* 0x000000ffff1a7224 */ /* 0x000fe200078e0017 */
[----:B--2---:R-:W-:-:S13]  /*14c40*/  ISETP.GT.AND P0, PT, R23, R0, PT ;  /* 0x000000001700720c */ /* 0x004fda0003f04270 */
[----:B0-----:R-:W-:Y:S05]  /*14c50*/  @P0 BRA `(.L_x_13503) ;  /* 0xfffffff0000c0947 */ /* 0x001fea000383ffff */
.L_x_13490:
[----:B------:R-:W-:Y:S05]  /*14c60*/  BSYNC B0 ;  /* 0x0000000000007941 */ /* 0x000fea0003800000 */
.L_x_13489:
[----:B-1----:R-:W0:Y:S01]  /*14c70*/  S2R R0, SR_TID.X ;  /* 0x0000000000007919 */ /* 0x002e220000002100 */
        /* <DEDUP_REMOVED lines=16> */
.L_x_13505:
[----:B------:R-:W-:Y:S05]  /*14d80*/  BSYNC B0 ;  /* 0x0000000000007941 */ /* 0x000fea0003800000 */
.L_x_13504:
[----:B------:R-:W-:-:S05]  /*14d90*/  IMAD.U32 R0, RZ, RZ, UR38 ;  /* 0x00000026ff007e24 */ /* 0x000fca000f8e00ff */
[----:B------:R-:W-:-:S13]  /*14da0*/  ISETP.NE.AND P0, PT, R0, 0x3, PT ;  /* 0x000000030000780c */ /* 0x000fda0003f05270 */
[----:B------:R-:W-:Y:S05]  /*14db0*/  @!P0 BRA `(.L_x_13506) ;  /* 0x0000000000048947 */ /* 0x000fea0003800000 */
[----:B------:R-:W-:Y:S01]  /*14dc0*/  BPT.TRAP 0x1 ;  /* 0x000000040000795c */ /* 0x000fe20000300000 */
.L_x_13506:
[----:B------:R-:W2:Y:S01]  /*14dd0*/  LDL.LU R2, [R1+0x14] ;  /* 0x0000140001027983 */ /* 0x000ea20000300800 */
[----:B------:R-:W-:Y:S01]  /*14de0*/  IMAD R0, R22, 0x8, R16 ;  /* 0x0000000816007824 */ /* 0x000fe200078e0210 */
[----:B------:R-:W-:Y:S01]  /*14df0*/  SHF.L.U32 R3, R29, 0x1f, RZ ;  /* 0x0000001f1d037819 */ /* 0x000fe200000006ff */
[----:B------:R-:W-:Y:S03]  /*14e00*/  BSSY B0, `(.L_x_13507) ;  /* 0x0000004000007945 */ /* 0x000fe60003800000 */
[----:B------:R-:W0:Y:S01]  /*14e10*/  SYNCS.PHASECHK.TRANS64.TRYWAIT P0, [R0+URZ+0x16860], R3 ;  /* 0x01686003000075a7 */ /* 0x000e22000800017f */
[----:B--2---:R-:W-:Y:S01]  /*14e20*/  IMAD R6, R23, -0x80, R2 ;  /* 0xffffff8017067824 */ /* 0x004fe200078e0202 */
[----:B0-----:R-:W-:Y:S06]  /*14e30*/  @!P0 BRA `(.L_x_13508) ;  /* 0x0000005c00e48947 */ /* 0x001fec0003800000 */
.L_x_13701:
[----:B------:R-:W-:Y:S05]  /*14e40*/  BSYNC B0 ;  /* 0x0000000000007941 */ /* 0x000fea0003800000 */
.L_x_13507:
[----:B------:R-:W1:Y:S01]  /*14e50*/  S2R R2, SR_TID.X ;  /* 0x0000000000027919 */ /* 0x000e620000002100 */
[----:B------:R-:W-:Y:S01]  /*14e60*/  UMOV UR4, 0xffffffff ;  /* 0xffffffff00047882 */ /* 0x000fe20000000000 */
[----:B------:R-:W2:Y:S01]  /*14e70*/  S2R R7, SR_TID.X ;  /* 0x0000000000077919 */ /* 0x000ea20000002100 */
[----:B-1----:R-:W-:Y:S02]  /*14e80*/  LOP3.LUT R5, R2, 0x7f, RZ, 0xc0, !PT ;  /* 0x0000007f02057812 */ /* 0x002fe400078ec0ff */
[----:B--2---:R-:W-:-:S03]  /*14e90*/  SHF.L.U32 R2, R7, 0x3, RZ ;  /* 0x0000000307027819 */ /* 0x004fc600000006ff */
[----:B------:R-:W-:Y:S01]  /*14ea0*/  IMAD.SHL.U32 R4, R5, 0x8, RZ ;  /* 0x0000000805047824 */ /* 0x000fe200078e00ff */
[----:B------:R-:W-:Y:S02]  /*14eb0*/  SHF.R.U32.HI R5, RZ, 0x3, R5 ;  /* 0x00000003ff057819 */ /* 0x000fe40000011605 */
[----:B------:R-:W-:-:S03]  /*14ec0*/  LOP3.LUT R2, R2, 0x1f8, RZ, 0xc0, !PT ;  /* 0x000001f802027812 */ /* 0x000fc600078ec0ff */
[----:B------:R-:W-:Y:S01]  /*14ed0*/  IMAD.IADD R6, R6, 0x1, -R5 ;  /* 0x0000000106067824 */ /* 0x000fe200078e0a05 */
[----:B------:R-:W-:-:S04]  /*14ee0*/  LOP3.LUT R2, R2, 0x38, R7, 0x78, !PT ;  /* 0x0000003802027812 */ /* 0x000fc800078e7807 */
[----:B------:R-:W-:-:S05]  /*14ef0*/  LOP3.LUT R2, R2, 0x200, R4, 0xf8, !PT ;  /* 0x0000020002027812 */ /* 0x000fca00078ef804 */
[----:B------:R-:W-:Y:S01]  /*14f00*/  IMAD R4, R22, 0x2000, R2 ;  /* 0x0000200016047824 */ /* 0x000fe200078e0202 */
[----:B------:R-:W-:Y:S06]  /*14f10*/  BRA.DIV UR4, `(.L_x_13509) ;  /* 0x0000005e04c07947 */ /* 0x000fec000b800000 */
[----:B------:R-:W1:Y:S01]  /*14f20*/  S2R R2, SR_TID.X ;  /* 0x0000000000027919 */ /* 0x000e620000002100 */
[----:B------:R-:W-:Y:S01]  /*14f30*/  ULDC UR4, c[0x0][0x2f4] ;  /* 0x0000bd0000047ab9 */ /* 0x000fe20000000800 */
[----:B------:R-:W-:Y:S01]  /*14f40*/  IMAD R4, R4, 0x2, R16 ;  /* 0x0000000204047824 */ /* 0x000fe200078e0210 */
[----:B------:R-:W2:Y:S04]  /*14f50*/  SHFL.IDX PT, R14, R18, RZ, 0x181f ;  /* 0x00181fff120e7589 */ /* 0x000ea800000e0000 */
[----:B0-----:R-:W0:Y:S01]  /*14f60*/  SHFL.IDX PT, R3, R19, RZ, 0x181f ;  /* 0x00181fff13037589 */ /* 0x001e2200000e0000 */
[----:B-1----:R-:W-:-:S05]  /*14f70*/  IMAD.SHL.U32 R2, R2, 0x8, RZ ;  /* 0x0000000802027824 */ /* 0x002fca00078e00ff */
[----:B------:R-:W-:-:S04]  /*14f80*/  LOP3.LUT R2, R2, 0x38, RZ, 0xc0, !PT ;  /* 0x0000003802027812 */ /* 0x000fc800078ec0ff */
[C---:B------:R-:W-:Y:S01]  /*14f90*/  ISETP.GE.AND P0, PT, R2.reuse, UR4, PT ;  /* 0x0000000402007c0c */ /* 0x040fe2000bf06270 */
[----:B------:R-:W-:-:S03]  /*14fa0*/  IMAD.SHL.U32 R5, R2, 0x2, RZ ;  /* 0x0000000202057824 */ /* 0x000fc600078e00ff */
[----:B------:R-:W-:Y:S02]  /*14fb0*/  ISETP.LT.OR P1, PT, R6, 0x1, P0 ;  /* 0x000000010600780c */ /* 0x000fe40000721670 */
[----:B--2---:R-:W-:Y:S02]  /*14fc0*/  IADD3 R2, P2, R14, R5, RZ ;  /* 0x000000050e027210 */ /* 0x004fe40007f5e0ff */
[----:B------:R-:W1:Y:S02]  /*14fd0*/  SHFL.IDX PT, R14, R18, 0x1, 0x181f ;  /* 0x00381f00120e7f89 */ /* 0x000e6400000e0000 */
[----:B0-----:R-:W-:-:S07]  /*14fe0*/  IADD3.X R3, RZ, R3, RZ, P2, !PT ;  /* 0x00000003ff037210 */ /* 0x001fce00017fe4ff */
        /* <DEDUP_REMOVED lines=38> */
.L_x_13719:
        /* <DEDUP_REMOVED lines=9> */
.L_x_13510:
        /* <DEDUP_REMOVED lines=11> */
.L_x_13511:
[----:B------:R-:W-:Y:S01]  /*15390*/  IADD3 R22, R22, 0x1, RZ ;  /* 0x0000000116167810 */ /* 0x000fe20007ffe0ff */
[----:B------:R0:W-:Y:S03]  /*153a0*/  SYNCS.ARRIVE.TRANS64.A1T0 RZ, [R0+URZ+0x16850], RZ ;  /* 0x016850ff00ff79a7 */ /* 0x0001e6000810003f */
[----:B------:R-:W-:-:S04]  /*153b0*/  ISETP.NE.AND P0, PT, R22, 0x2, PT ;  /* 0x000000021600780c */ /* 0x000fc80003f05270 */
[----:B------:R-:W-:Y:S02]  /*153c0*/  SEL R22, R22, RZ, P0 ;  /* 0x000000ff16167207 */ /* 0x000fe40000000000 */
[----:B0-----:R-:W-:-:S04]  /*153d0*/  SEL R0, RZ, 0x1, P0 ;  /* 0x00000001ff007807 */ /* 0x001fc80000000000 */
[----:B------:R-:W-:-:S07]  /*153e0*/  LOP3.LUT R29, R29, R0, RZ, 0x3c, !PT ;  /* 0x000000001d1d7212 */ /* 0x000fce00078e3cff */
.L_x_13470:
[----:B------:R-:W-:Y:S05]  /*153f0*/  BSYNC B7 ;  /* 0x0000000000077941 */ /* 0x000fea0003800000 */
.L_x_13468:
[----:B------:R-:W2:Y:S02]  /*15400*/  LDL R0, [R1] ;  /* 0x0000000001007983 */ /* 0x000ea40000100800 */
[----:B--2---:R-:W-:-:S13]  /*15410*/  LOP3.LUT P0, RZ, R0, 0x4, RZ, 0xc0, !PT ;  /* 0x0000000400ff7812 */ /* 0x004fda000780c0ff */
        /* <DEDUP_REMOVED lines=10> */
.L_x_13512:
[----:B------:R-:W0:Y:S01]  /*154c0*/  S2R R0, SR_TID.X ;  /* 0x0000000000007919 */ /* 0x000e220000002100 */
[----:B------:R-:W-:Y:S01]  /*154d0*/  UMOV UR4, 0xffffffff ;  /* 0xffffffff00047882 */ /* 0x000fe20000000000 */
[----:B0-----:R-:W-:-:S04]  /*154e0*/  LOP3.LUT R9, R0, 0x1f, RZ, 0xc0, !PT ;  /* 0x0000001f00097812 */ /* 0x001fc800078ec0ff */
[----:B------:R-:W-:Y:S01]  /*154f0*/  ISETP.NE.AND P0, PT, R9, 0x1f, PT ;  /* 0x0000001f0900780c */ /* 0x000fe20003f05270 */
[----:B------:R-:W-:-:S12]  /*15500*/  BRA.DIV UR4, `(.L_x_13514) ;  /* 0x0000006204847947 */ /* 0x000fd8000b800000 */
[----:B-1----:R-:W-:Y:S01]  /*15510*/  IMAD.IADD R7, R27, 0x1, R9 ;  /* 0x000000011b077824 */ /* 0x002fe200078e0209 */
        /* <DEDUP_REMOVED lines=9> */
[----:B------:R-:W-:Y:S02]  /*155b0*/  MOV R4, RZ ;  /* 0x000000ff00047202 */ /* 0x000fe40000000f00 */
[C---:B------:R-:W-:Y:S01]  /*155c0*/  ISETP.GE.U32.AND P2, PT, R9.reuse, 0x2, PT ;  /* 0x000000020900780c */ /* 0x040fe20003f46070 */
[----:B------:R-:W-:Y:S01]  /*155d0*/  SHFL.IDX PT, R0, R24, RZ, 0x1f ;  /* 0x00001fff18007589 */ /* 0x000fe200000e0000 */
[C---:B------:R-:W-:Y:S02]  /*155e0*/  ISETP.GE.U32.AND P3, PT, R9.reuse, 0x4, PT ;  /* 0x000000040900780c */ /* 0x040fe40003f66070 */
[C---:B------:R-:W-:Y:S01]  /*155f0*/  ISETP.GE.U32.AND P4, PT, R9.reuse, 0x8, PT ;  /* 0x000000080900780c */ /* 0x040fe20003f86070 */
[----:B------:R0:W-:Y:S01]  /*15600*/  SHFL.IDX PT, R6, R24, 0x1, 0x1f ;  /* 0x00201f0018067f89 */ /* 0x0001e200000e0000 */
[----:B------:R-:W-:Y:S01]  /*15610*/  ISETP.GE.U32.AND P5, PT, R9, 0x10, PT ;  /* 0x000000100900780c */ /* 0x000fe20003fa6070 */
        /* <DEDUP_REMOVED lines=21> */
.L_x_13729:
[----:B------:R-:W-:Y:S02]  /*15770*/  ULDC UR4, c[0x0][0xc38] ;  /* 0x00030e0000047ab9 */ /* 0x000fe40000000800 */
[----:B------:R-:W-:-:S04]  /*15780*/  IMAD.U32 R2, RZ, RZ, UR4 ;  /* 0x00000004ff027e24 */ /* 0x000fc8000f8e00ff */
[----:B-1----:R-:W-:-:S04]  /*15790*/  IMAD R5, R14, R2, RZ ;  /* 0x000000020e057224 */ /* 0x002fc800078e02ff */
[----:B------:R-:W-:-:S05]  /*157a0*/  IMAD.IADD R6, R6, 0x1, R5 ;  /* 0x0000000106067824 */ /* 0x000fca00078e0205 */
[----:B------:R-:W-:-:S13]  /*157b0*/  ISETP.GT.AND P6, PT, R6, R0, PT ;  /* 0x000000000600720c */ /* 0x000fda0003fc4270 */
[----:B------:R-:W-:Y:S05]  /*157c0*/  @P6 BRA `(.L_x_13515) ;  /* 0x0000000000a46947 */ /* 0x000fea0003800000 */
.L_x_13518:
        /* <DEDUP_REMOVED lines=35> */
.L_x_13737:
[----:B------:R-:W-:Y:S02]  /*15a00*/  ULDC UR4, c[0x0][0xc38] ;  /* 0x00030e0000047ab9 */ /* 0x000fe40000000800 */
[----:B------:R-:W-:-:S04]  /*15a10*/  IMAD.U32 R2, RZ, RZ, UR4 ;  /* 0x00000004ff027e24 */ /* 0x000fc8000f8e00ff */
[----:B-1----:R-:W-:-:S05]  /*15a20*/  IMAD R5, R14, R2, RZ ;  /* 0x000000020e057224 */ /* 0x002fca00078e02ff */
[----:B------:R-:W-:-:S04]  /*15a30*/  IADD3 R6, R5, R6, RZ ;  /* 0x0000000605067210 */ /* 0x000fc80007ffe0ff */
[----:B------:R-:W-:-:S13]  /*15a40*/  ISETP.GT.AND P6, PT, R6, R0, PT ;  /* 0x000000000600720c */ /* 0x000fda0003fc4270 */
[----:B------:R-:W-:Y:S05]  /*15a50*/  @!P6 BRA `(.L_x_13518) ;  /* 0xfffffffc005ce947 */ /* 0x000fea000383ffff */
.L_x_13515:
        /* <DEDUP_REMOVED lines=9> */
.L_x_13742:
[----:B------:R-:W-:-:S13]  /*15af0*/  ISETP.NE.AND P0, PT, R8, RZ, PT ;  /* 0x000000ff0800720c */ /* 0x000fda0003f05270 */
[----:B------:R-:W-:Y:S05]  /*15b00*/  @!P0 BRA `(.L_x_13520) ;  /* 0x0000000000108947 */ /* 0x000fea0003800000 */
[----:B------:R-:W-:Y:S01]  /*15b10*/  UMOV UR4, 0xffffffff ;  /* 0xffffffff00047882 */ /* 0x000fe20000000000 */
[----:B------:R-:W-:Y:S02]  /*15b20*/  VIADD R12, R5, 0xffffffff ;  /* 0xffffffff050c7836 */ /* 0x000fe40000000000 */
[----:B------:R-:W-:Y:S05]  /*15b30*/  BRA.DIV UR4, `(.L_x_13521) ;  /* 0x0000006604487947 */ /* 0x000fea000b800000 */
[----:B------:R4:W0:Y:S02]  /*15b40*/  SHFL.IDX PT, R24, R3, R12, 0x1f ;  /* 0x00001f0c03187589 */ /* 0x00082400000e0000 */
.L_x_13520:
[-C--:B--2---:R-:W-:Y:S01]  /*15b50*/  IABS R8, R7.reuse ;  /* 0x0000000700087213 */ /* 0x084fe20000000000 */
[----:B0-----:R-:W-:Y:S01]  /*15b60*/  IMAD R24, R24, R2, R6 ;  /* 0x0000000218187224 */ /* 0x001fe200078e0206 */
[----:B------:R-:W-:Y:S01]  /*15b70*/  MOV R2, RZ ;  /* 0x000000ff00027202 */ /* 0x000fe20000000f00 */
[----:B------:R-:W-:Y:S01]  /*15b80*/  IMAD.IADD R27, R5, 0x1, R27 ;  /* 0x00000001051b7824 */ /* 0x000fe200078e021b */
[----:B------:R-:W0:Y:S01]  /*15b90*/  I2F.RP R9, R8 ;  /* 0x0000000800097306 */ /* 0x000e220000209400 */
[----:B------:R-:W-:Y:S01]  /*15ba0*/  IMAD.IADD R0, R0, 0x1, -R24 ;  /* 0x0000000100007824 */ /* 0x000fe200078e0a18 */
[----:B------:R-:W-:-:S05]  /*15bb0*/  IABS R6, R7 ;  /* 0x0000000700067213 */ /* 0x000fca0000000000 */
[----:B------:R-:W-:Y:S01]  /*15bc0*/  IMAD.MOV R10, RZ, RZ, -R6 ;  /* 0x000000ffff0a7224 */ /* 0x000fe200078e0a06 */
[----:B---3--:R-:W-:Y:S01]  /*15bd0*/  IABS R6, R4 ;  /* 0x0000000400067213 */ /* 0x008fe20000000000 */
        /* <DEDUP_REMOVED lines=13> */
[----:B------:R-:W-:Y:S02]  /*15cb0*/  @!P1 IMAD.IADD R11, R11, 0x1, -R8 ;  /* 0x000000010b0b9824 */ /* 0x000fe400078e0a08 */
[----:B------:R-:W-:Y:S01]  /*15cc0*/  @!P1 VIADD R9, R9, 0x1 ;  /* 0x0000000109099836 */ /* 0x000fe20000000000 */
[----:B------:R-:W-:-:S02]  /*15cd0*/  ISETP.NE.AND P1, PT, R7, RZ, PT ;  /* 0x000000ff0700720c */ /* 0x000fc40003f25270 */
[----:B------:R-:W-:Y:S02]  /*15ce0*/  ISETP.GE.U32.AND P0, PT, R11, R8, PT ;  /* 0x000000080b00720c */ /* 0x000fe40003f06070 */
[----:B------:R-:W-:-:S04]  /*15cf0*/  IABS R8, R4 ;  /* 0x0000000400087213 */ /* 0x000fc80000000000 */
[----:B------:R-:W-:Y:S01]  /*15d00*/  IADD3 R8, RZ, -R8, RZ ;  /* 0x80000008ff087210 */ /* 0x000fe20007ffe0ff */
[----:B0-----:R-:W-:-:S06]  /*15d10*/  VIADD R12, R10, 0xffffffe ;  /* 0x0ffffffe0a0c7836 */ /* 0x001fcc0000000000 */
[----:B------:R-:W-:Y:S01]  /*15d20*/  @P0 VIADD R9, R9, 0x1 ;  /* 0x0000000109090836 */ /* 0x000fe20000000000 */
[----:B------:R-:W0:Y:S02]  /*15d30*/  F2I.FTZ.U32.TRUNC.NTZ R3, R12 ;  /* 0x0000000c00037305 */ /* 0x000e24000021f000 */
        /* <DEDUP_REMOVED lines=27> */
.L_x_13516:
[----:B------:R-:W-:Y:S01]  /*15ef0*/  UMOV UR4, URZ ;  /* 0x0000003f00047c82 */ /* 0x000fe20008000000 */
[----:B------:R-:W-:Y:S01]  /*15f00*/  UMOV UR5, URZ ;  /* 0x0000003f00057c82 */ /* 0x000fe20008000000 */
[----:B------:R-:W-:Y:S01]  /*15f10*/  ULDC UR6, c[0x0][0xc3c] ;  /* 0x00030f0000067ab9 */ /* 0x000fe20000000800 */
[----:B------:R-:W-:Y:S01]  /*15f20*/  MOV R24, R0 ;  /* 0x0000000000187202 */ /* 0x000fe20000000f00 */
[----:B------:R-:W-:Y:S02]  /*15f30*/  IMAD.U32 R25, RZ, RZ, UR4 ;  /* 0x00000004ff197e24 */ /* 0x000fe4000f8e00ff */
[----:B------:R-:W-:Y:S02]  /*15f40*/  IMAD.U32 R26, RZ, RZ, UR5 ;  /* 0x00000005ff1a7e24 */ /* 0x000fe4000f8e00ff */
[----:B------:R-:W-:-:S07]  /*15f50*/  IMAD.U32 R27, RZ, RZ, UR6 ;  /* 0x00000006ff1b7e24 */ /* 0x000fce000f8e00ff */
.L_x_13522:
        /* <DEDUP_REMOVED lines=10> */
.L_x_13513:
[----:B------:R-:W-:Y:S02]  /*16000*/  ULDC UR4, c[0x0][0xc3c] ;  /* 0x00030f0000047ab9 */ /* 0x000fe40000000800 */
[----:B---3--:R-:W-:-:S13]  /*16010*/  ISETP.GE.AND P0, PT, R27, UR4, PT ;  /* 0x000000041b007c0c */ /* 0x008fda000bf06270 */
[----:B------:R-:W-:Y:S05]  /*16020*/  @!P0 BRA `(.L_x_13523) ;  /* 0xffffffa000688947 */ /* 0x000fea000383ffff */
[----:B------:R-:W-:Y:S05]  /*16030*/  BSYNC B8 ;  /* 0x0000000000087941 */ /* 0x000fea0003800000 */
.L_x_13428:
[----:B0-----:R-:W3:Y:S01]  /*16040*/  LDL.LU R0, [R1+0x44] ;  /* 0x0000440001007983 */ /* 0x001ee20000300800 */
[----:B------:R-:W-:Y:S01]  /*16050*/  BSSY B0, `(.L_x_13524) ;  /* 0x000000b000007945 */ /* 0x000fe20003800000 */
[----:B-1----:R-:W0:Y:S01]  /*16060*/  S2R R5, SR_CgaCtaId ;  /* 0x0000000000057919 */ /* 0x002e220000008800 */
[----:B---3--:R-:W-:-:S05]  /*16070*/  VIADD R0, R0, 0x1 ;  /* 0x0000000100007836 */ /* 0x008fca0000000000 */
[----:B------:R-:W-:-:S04]  /*16080*/  LEA.HI R2, R0, R0, RZ, 0x1 ;  /* 0x0000000000027211 */ /* 0x000fc800078f08ff */
[----:B------:R-:W-:Y:S02]  /*16090*/  LOP3.LUT R3, R2, 0xfffffffe, RZ, 0xc0, !PT ;  /* 0xfffffffe02037812 */ /* 0x000fe400078ec0ff */
[----:B------:R-:W-:Y:S02]  /*160a0*/  MOV R2, 0x400 ;  /* 0x0000040000027802 */ /* 0x000fe40000000f00 */
[----:B------:R-:W-:Y:S02]  /*160b0*/  IADD3 R0, R0, -R3, RZ ;  /* 0x8000000300007210 */ /* 0x000fe40007ffe0ff */
[----:B0-----:R-:W-:Y:S02]  /*160c0*/  LEA R5, R5, R2, 0x18 ;  /* 0x0000000205057211 */ /* 0x001fe400078ec0ff */
[----:B------:R-:W-:-:S04]  /*160d0*/  SHF.L.U32 R0, R0, 0x1f, RZ ;  /* 0x0000001f00007819 */ /* 0x000fc800000006ff */
[----:B------:R-:W0:Y:S02]  /*160e0*/  SYNCS.PHASECHK.TRANS64.TRYWAIT P0, [R5+URZ+0x16820], R0 ;  /* 0x01682000050075a7 */ /* 0x000e24000800017f */
[----:B0-----:R-:W-:Y:S05]  /*160f0*/  @!P0 BRA `(.L_x_13525) ;  /* 0x0000006000008947 */ /* 0x001fea0003800000 */
.L_x_13745:
[----:B------:R-:W-:Y:S05]  /*16100*/  BSYNC B0 ;  /* 0x0000000000007941 */ /* 0x000fea0003800000 */
.L_x_13524:
[----:B------:R-:W-:-:S03]  /*16110*/  UMOV UR4, 0xffffffff ;  /* 0xffffffff00047882 */ /* 0x000fc60000000000 */
[----:B------:R-:W-:Y:S05]  /*16120*/  BRA.DIV UR4, `(.L_x_13526) ;  /* 0x0000006204087947 */ /* 0x000fea000b800000 */
[----:B0-----:R-:W0:Y:S02]  /*16130*/  S2R R0, SR_TID.X ;  /* 0x0000000000007919 */ /* 0x001e240000002100 */
[----:B0-----:R-:W-:-:S04]  /*16140*/  SHF.R.U32.HI R0, RZ, 0x5, R0 ;  /* 0x00000005ff007819 */ /* 0x001fc80000011600 */
[----:B------:R-:W-:-:S05]  /*16150*/  LOP3.LUT R0, R0, 0x3, RZ, 0xc0, !PT ;  /* 0x0000000300007812 */ /* 0x000fca00078ec0ff */
[----:B------:R0:W1:Y:S02]  /*16160*/  SHFL.IDX PT, R14, R0, RZ, 0x1f ;  /* 0x00001fff000e7589 */ /* 0x00006400000e0000 */
.L_x_13748:
[----:B-1----:R-:W-:-:S13]  /*16170*/  ISETP.NE.AND P0, PT, R14, RZ, PT ;  /* 0x000000ff0e00720c */ /* 0x002fda0003f05270 */
[----:B------:R-:W-:Y:S05]  /*16180*/  @P0 BRA `(.L_x_13281) ;  /* 0x0000000000880947 */ /* 0x000fea0003800000 */
[----:B------:R-:W-:-:S03]  /*16190*/  UMOV UR4, 0xffffffff ;  /* 0xffffffff00047882 */ /* 0x000fc60000000000 */
[----:B------:R-:W-:Y:S05]  /*161a0*/  BRA.DIV UR4, `(.L_x_13527) ;  /* 0x00000062041c7947 */ /* 0x000fea000b800000 */
[----:B------:R-:W-:-:S13]  /*161b0*/  ELECT P6, URZ, PT ;  /* 0x00000000003f782f */ /* 0x000fda00038c0000 */
.L_x_13751:
[----:B------:R-:W-:Y:S05]  /*161c0*/  @!P6 BRA `(.L_x_13281) ;  /* 0x000000000078e947 */ /* 0x000fea0003800000 */
[----:B------:R-:W-:-:S06]  /*161d0*/  ULOP3.LUT UR4, UR36, 0x2, URZ, 0xfc, !UPT ;  /* 0x0000000224047892 */ /* 0x000fcc000f8efc3f */
[----:B0-----:R-:W-:-:S05]  /*161e0*/  IMAD.U32 R0, RZ, RZ, UR4 ;  /* 0x00000004ff007e24 */ /* 0x001fca000f8e00ff */
[----:B------:R-:W-:-:S13]  /*161f0*/  ISETP.NE.AND P0, PT, R0, 0x3, PT ;  /* 0x000000030000780c */ /* 0x000fda0003f05270 */
[----:B------:R-:W-:Y:S05]  /*16200*/  @!P0 BRA `(.L_x_13528) ;  /* 0x0000000000048947 */ /* 0x000fea0003800000 */
[----:B------:R-:W-:Y:S01]  /*16210*/  BPT.TRAP 0x1 ;  /* 0x000000040000795c */ /* 0x000fe20000300000 */
.L_x_13528:
[C---:B------:R-:W-:Y:S01]  /*16220*/  IMAD R3, R22.reuse, 0x8, R5 ;  /* 0x0000000816037824 */ /* 0x040fe200078e0205 */
[----:B------:R-:W-:Y:S01]  /*16230*/  SHF.L.U32 R2, R29, 0x1f, RZ ;  /* 0x0000001f1d027819 */ /* 0x000fe200000006ff */
[----:B------:R-:W-:-:S03]  /*16240*/  VIADD R22, R22, 0x1 ;  /* 0x0000000116167836 */ /* 0x000fc60000000000 */
[----:B------:R-:W0:Y:S02]  /*16250*/  SYNCS.PHASECHK.TRANS64.TRYWAIT P1, [R3+URZ+0x16840], R2 ;  /* 0x01684002030075a7 */ /* 0x000e24000802017f */
[----:B------:R-:W-:-:S04]  /*16260*/  ISETP.NE.AND P2, PT, R22, 0x2, PT ;  /* 0x000000021600780c */ /* 0x000fc80003f45270 */
[----:B------:R-:W-:Y:S01]  /*16270*/  SEL R0, RZ, 0x1, P2 ;  /* 0x00000001ff007807 */ /* 0x000fe20001000000 */
[----:B0-----:R-:W-:Y:S08]  /*16280*/  @!P1 BRA `(.L_x_13529) ;  /* 0x0000006000049947 */ /* 0x001ff00003800000 */
.L_x_13752:
[----:B------:R-:W-:Y:S02]  /*16290*/  SEL R22, R22, RZ, P2 ;  /* 0x000000ff16167207 */ /* 0x000fe40001000000 */
[----:B------:R-:W-:Y:S01]  /*162a0*/  LOP3.LUT R0, R29, R0, RZ, 0x3c, !PT ;  /* 0x000000001d007212 */ /* 0x000fe200078e3cff */
[----:B------:R-:W-:Y:S06]  /*162b0*/  @!P0 BRA `(.L_x_13530) ;  /* 0x0000000000048947 */ /* 0x000fec0003800000 */
[----:B------:R-:W-:Y:S01]  /*162c0*/  BPT.TRAP 0x1 ;  /* 0x000000040000795c */ /* 0x000fe20000300000 */
.L_x_13530:
[----:B------:R-:W-:Y:S01]  /*162d0*/  IMAD R5, R22, 0x8, R5 ;  /* 0x0000000816057824 */ /* 0x000fe200078e0205 */
[----:B------:R-:W-:-:S04]  /*162e0*/  SHF.L.U32 R0, R0, 0x1f, RZ ;  /* 0x0000001f00007819 */ /* 0x000fc800000006ff */
[----:B------:R-:W1:Y:S02]  /*162f0*/  SYNCS.PHASECHK.TRANS64.TRYWAIT P1, [R5+URZ+0x16840], R0 ;  /* 0x01684000050075a7 */ /* 0x000e64000802017f */
[----:B-1----:R-:W-:Y:S05]  /*16300*/  @!P1 BRA `(.L_x_13531) ;  /* 0x0000005c00f89947 */ /* 0x002fea0003800000 */
.L_x_13753:
[----:B------:R-:W-:Y:S05]  /*16310*/  @!P0 BRA `(.L_x_13532) ;  /* 0x0000000000048947 */ /* 0x000fea0003800000 */
[----:B------:R-:W-:Y:S01]  /*16320*/  BPT.TRAP 0x1 ;  /* 0x000000040000795c */ /* 0x000fe20000300000 */
.L_x_13532:
[----:B------:R-:W3:Y:S02]  /*16330*/  SYNCS.PHASECHK.TRANS64.TRYWAIT P1, [R3+URZ+0x16860], R2 ;  /* 0x01686002030075a7 */ /* 0x000ee4000802017f */
[----:B---3--:R-:W-:Y:S05]  /*16340*/  @!P1 BRA `(.L_x_13533) ;  /* 0x0000005c00fc9947 */ /* 0x008fea0003800000 */
.L_x_13754:
[----:B------:R-:W-:Y:S05]  /*16350*/  @!P0 BRA `(.L_x_13534) ;  /* 0x0000000000048947 */ /* 0x000fea0003800000 */
[----:B------:R-:W-:Y:S01]  /*16360*/  BPT.TRAP 0x1 ;  /* 0x000000040000795c */ /* 0x000fe20000300000 */
.L_x_13534:
[----:B------:R0:W0:Y:S02]  /*16370*/  SYNCS.PHASECHK.TRANS64.TRYWAIT P0, [R5+URZ+0x16860], R0 ;  /* 0x01686000050075a7 */ /* 0x000024000800017f */
[----:B0-----:R-:W-:Y:S05]  /*16380*/  @!P0 NANOSLEEP.SYNCS 0x989680 ;  /* 0x009896800000895d */ /* 0x001fea0003900000 */
[----:B------:R-:W0:Y:S02]  /*16390*/  @!P0 SYNCS.PHASECHK.TRANS64 P0, [R5+URZ+0x16860], R0 ;  /* 0x01686000050085a7 */ /* 0x000e24000800007f */
[----:B0-----:R-:W-:Y:S05]  /*163a0*/  @!P0 BRA `(.L_x_13534) ;  /* 0xfffffffc00f08947 */ /* 0x001fea000383ffff */
.L_x_13281:
[----:B------:R-:W-:Y:S05]  /*163b0*/  BSYNC B9 ;  /* 0x0000000000097941 */ /* 0x000fea0003800000 */
.L_x_13278:
[----:B------:R-:W-:Y:S05]  /*163c0*/  EXIT ;  /* 0x000000000000794d */ /* 0x000fea0003800000 */
.L_x_13301:
[----:B0-----:R0:W1:Y:S02]  /*163d0*/  SYNCS.PHASECHK.TRANS64.TRYWAIT P6, [R70+URZ+0x16890], R79 ;  /* 0x0168904f460075a7 */ /* 0x00106400080c017f */
[----:B-1----:R-:W-:Y:S05]  /*163e0*/  @!P6 NANOSLEEP.SYNCS 0x989680 ;  /* 0x009896800000e95d */ /* 0x002fea0003900000 */
[----:B------:R-:W1:Y:S02]  /*163f0*/  @!P6 SYNCS.PHASECHK.TRANS64 P6, [R70+URZ+0x16890], R79 ;  /* 0x0168904f4600e5a7 */ /* 0x000e6400080c007f */
[----:B-1----:R-:W-:Y:S05]  /*16400*/  @!P6 BRA `(.L_x_13301) ;  /* 0xfffffffc00f0e947 */ /* 0x002fea000383ffff */
[----:B------:R-:W-:Y:S05]  /*16410*/  BRA `(.L_x_13535) ;  /* 0xfffffec800407947 */ /* 0x000fea000383ffff */
.L_x_13302:
        /* <DEDUP_REMOVED lines=8> */
.L_x_13537:
[----:B------:R-:W-:Y:S05]  /*164a0*/  BSYNC B1 ;  /* 0x0000000000017941 */ /* 0x000fea0003800000 */
.L_x_13536:
        /* <DEDUP_REMOVED lines=8> */
.L_x_13538:
[----:B------:R-:W-:Y:S05]  /*16530*/  BRA `(.L_x_13539) ;  /* 0xfffffec8000c7947 */ /* 0x000fea000383ffff */
.L_x_13311:
[----:B------:R-:W-:Y:S01]  /*16540*/  BSSY B1, `(.L_x_13540) ;  /* 0x0000008000017945 */ /* 0x000fe20003800000 */
[----:B0---4-:R-:W-:Y:S01]  /*16550*/  IMAD.MOV.U32 R13, RZ, RZ, R85 ;  /* 0x000000ffff0d7224 */ /* 0x011fe200078e0055 */
[----:B------:R-:W-:Y:S01]  /*16560*/  MOV R12, 0x1 ;  /* 0x00000001000c7802 */ /* 0x000fe20000000f00 */
[----:B------:R-:W-:Y:S02]  /*16570*/  IMAD.MOV.U32 R11, RZ, RZ, 0x1c1f ;  /* 0x00001c1fff0b7424 */ /* 0x000fe400078e00ff */
[----:B------:R-:W-:-:S07]  /*16580*/  IMAD.MOV.U32 R15, RZ, RZ, -0x1 ;  /* 0xffffffffff0f7424 */ /* 0x000fce00078e00ff */
[----:B-123--:R-:W-:Y:S05]  /*16590*/  WARPSYNC.COLLECTIVE R15, `(.L_x_13541) ;  /* 0x000000000f087348 */ /* 0x00efea0003c00000 */
[----:B---3--:R0:W3:Y:S02]  /*165a0*/  SHFL.IDX P6, R14, R13, R12, R11 ;  /* 0x0000000c0d0e7389 */ /* 0x0080e400000c000b */
[----:B0123--:R-:W-:Y:S01]  /*165b0*/  ENDCOLLECTIVE ;  /* 0x000000000000791b */ /* 0x00ffe20003800000 */
.L_x_13541:
[----:B------:R-:W-:Y:S05]  /*165c0*/  BSYNC B1 ;  /* 0x0000000000017941 */ /* 0x000fea0003800000 */
.L_x_13540:
        /* <DEDUP_REMOVED lines=8> */
.L_x_13542:
[----:B------:R-:W-:Y:S05]  /*16650*/  BRA `(.L_x_13543) ;  /* 0xfffffecc00787947 */ /* 0x000fea000383ffff */
.L_x_13323:
[----:B-1----:R1:W2:Y:S02]  /*16660*/  SYNCS.PHASECHK.TRANS64.TRYWAIT P4, [R70+URZ+0x16890], R79 ;  /* 0x0168904f460075a7 */ /* 0x0022a4000808017f */
[----:B--2---:R-:W-:Y:S05]  /*16670*/  @!P4 NANOSLEEP.SYNCS 0x989680 ;  /* 0x009896800000c95d */ /* 0x004fea0003900000 */
[----:B------:R-:W2:Y:S02]  /*16680*/  @!P4 SYNCS.PHASECHK.TRANS64 P4, [R70+URZ+0x16890], R79 ;  /* 0x0168904f4600c5a7 */ /* 0x000ea4000808007f */
[----:B--2---:R-:W-:Y:S05]  /*16690*/  @!P4 BRA `(.L_x_13323) ;  /* 0xfffffffc00f0c947 */ /* 0x004fea000383ffff */
[----:B------:R-:W-:Y:S05]  /*166a0*/  BRA `(.L_x_13544) ;  /* 0xfffffed800687947 */ /* 0x000fea000383ffff */
.L_x_13324:
        /* <DEDUP_REMOVED lines=8> */
.L_x_13546:
[----:B------:R-:W-:Y:S05]  /*16730*/  BSYNC B1 ;  /* 0x0000000000017941 */ /* 0x000fea0003800000 */
.L_x_13545:
        /* <DEDUP_REMOVED lines=8> */
.L_x_13547:
[----:B------:R-:W-:Y:S01]  /*167c0*/  IMAD.MOV.U32 R82, RZ, RZ, R14 ;  /* 0x000000ffff527224 */ /* 0x000fe200078e000e */
[----:B------:R-:W-:Y:S06]  /*167d0*/  BRA `(.L_x_13548) ;  /* 0xfffffed800347947 */ /* 0x000fec000383ffff */
.L_x_13329:
[----:B------:R-:W-:Y:S01]  /*167e0*/  BSSY B1, `(.L_x_13549) ;  /* 0x0000008000017945 */ /* 0x000fe20003800000 */
[----:B---3--:R-:W-:Y:S01]  /*167f0*/  IMAD.MOV.U32 R13, RZ, RZ, R85 ;  /* 0x000000ffff0d7224 */ /* 0x008fe200078e0055 */
[----:B--2---:R-:W-:Y:S01]  /*16800*/  MOV R11, 0x1c1f ;  /* 0x00001c1f000b7802 */ /* 0x004fe20000000f00 */
[----:B------:R-:W-:Y:S02]  /*16810*/  IMAD.MOV.U32 R12, RZ, RZ, 0x1 ;  /* 0x00000001ff0c7424 */ /* 0x000fe400078e00ff */
[----:B------:R-:W-:-:S07]  /*16820*/  IMAD.MOV.U32 R15, RZ, RZ, -0x1 ;  /* 0xffffffffff0f7424 */ /* 0x000fce00078e00ff */
[----:B01----:R-:W-:Y:S05]  /*16830*/  WARPSYNC.COLLECTIVE R15, `(.L_x_13550) ;  /* 0x000000000f087348 */ /* 0x003fea0003c00000 */
[----:B------:R2:W3:Y:S02]  /*16840*/  SHFL.IDX P6, R14, R13, R12, R11 ;  /* 0x0000000c0d0e7389 */ /* 0x0004e400000c000b */
[----:B0123--:R-:W-:Y:S01]  /*16850*/  ENDCOLLECTIVE ;  /* 0x000000000000791b */ /* 0x00ffe20003800000 */
.L_x_13550:
[----:B------:R-:W-:Y:S05]  /*16860*/  BSYNC B1 ;  /* 0x0000000000017941 */ /* 0x000fea0003800000 */
.L_x_13549:
        /* <DEDUP_REMOVED lines=8> */
.L_x_13551:
[----:B------:R-:W-:Y:S01]  /*168f0*/  IMAD.MOV.U32 R84, RZ, RZ, R14 ;  /* 0x000000ffff547224 */ /* 0x000fe200078e000e */
[----:B------:R-:W-:Y:S06]  /*16900*/  BRA `(.L_x_13552) ;  /* 0xfffffedc00bc7947 */ /* 0x000fec000383ffff */
.L_x_13334:
[----:B0-----:R0:W1:Y:S02]  /*16910*/  SYNCS.PHASECHK.TRANS64.TRYWAIT P3, [R70+URZ+0x16890], R79 ;  /* 0x0168904f460075a7 */ /* 0x001064000806017f */
[----:B-1----:R-:W-:Y:S05]  /*16920*/  @!P3 NANOSLEEP.SYNCS 0x989680 ;  /* 0x009896800000b95d */ /* 0x002fea0003900000 */
[----:B------:R-:W1:Y:S02]  /*16930*/  @!P3 SYNCS.PHASECHK.TRANS64 P3, [R70+URZ+0x16890], R79 ;  /* 0x0168904f4600b5a7 */ /* 0x000e64000806007f */
[----:B-1----:R-:W-:Y:S05]  /*16940*/  @!P3 BRA `(.L_x_13334) ;  /* 0xfffffffc00f0b947 */ /* 0x002fea000383ffff */
[----:B------:R-:W-:Y:S05]  /*16950*/  BRA `(.L_x_13553) ;  /* 0xfffffee400c47947 */ /* 0x000fea000383ffff */
.L_x_13335:
        /* <DEDUP_REMOVED lines=8> */
.L_x_13555:
[----:B------:R-:W-:Y:S05]  /*169e0*/  BSYNC B1 ;  /* 0x0000000000017941 */ /* 0x000fea0003800000 */
.L_x_13554:
        /* <DEDUP_REMOVED lines=8> */
.L_x_13556:
[----:B------:R-:W-:Y:S01]  /*16a70*/  IMAD.MOV.U32 R7, RZ, RZ, R14 ;  /* 0x000000ffff077224 */ /* 0x000fe200078e000e */
[----:B------:R-:W-:Y:S06]  /*16a80*/  BRA `(.L_x_13557) ;  /* 0xfffffee400e07947 */ /* 0x000fec000383ffff */
.L_x_13338:
        /* <DEDUP_REMOVED lines=8> */
.L_x_13559:
[----:B------:R-:W-:Y:S05]  /*16b10*/  BSYNC B1 ;  /* 0x0000000000017941 */ /* 0x000fea0003800000 */
.L_x_13558:
        /* <DEDUP_REMOVED lines=8> */
.L_x_13560:
[----:B------:R-:W-:Y:S01]  /*16ba0*/  IMAD.MOV.U32 R7, RZ, RZ, R14 ;  /* 0x000000ffff077224 */ /* 0x000fe200078e000e */
[----:B------:R-:W-:Y:S06]  /*16bb0*/  BRA `(.L_x_13561) ;  /* 0xfffffee400dc7947 */ /* 0x000fec000383ffff */
.L_x_13342:
[----:B0-----:R0:W4:Y:S02]  /*16bc0*/  SYNCS.PHASECHK.TRANS64.TRYWAIT P4, [R70+URZ+0x168b0], R79 ;  /* 0x0168b04f460075a7 */ /* 0x001124000808017f */
[----:B----4-:R-:W-:Y:S05]  /*16bd0*/  @!P4 NANOSLEEP.SYNCS 0x989680 ;  /* 0x009896800000c95d */ /* 0x010fea0003900000 */
[----:B------:R-:W4:Y:S02]  /*16be0*/  @!P4 SYNCS.PHASECHK.TRANS64 P4, [R70+URZ+0x168b0], R79 ;  /* 0x0168b04f4600c5a7 */ /* 0x000f24000808007f */
[----:B----4-:R-:W-:Y:S05]  /*16bf0*/  @!P4 BRA `(.L_x_13342) ;  /* 0xfffffffc00f0c947 */ /* 0x010fea000383ffff */
[----:B------:R-:W-:Y:S05]  /*16c00*/  BRA `(.L_x_13562) ;  /* 0xfffffee800547947 */ /* 0x000fea000383ffff */
.L_x_13352:
[----:B------:R-:W0:Y:S01]  /*16c10*/  S2R R0, SR_TID.X ;  /* 0x0000000000007919 */ /* 0x000e220000002100 */
[----:B------:R-:W-:Y:S01]  /*16c20*/  BSSY B0, `(.L_x_13563) ;  /* 0x000000c000007945 */ /* 0x000fe20003800000 */
[----:B-1----:R-:W-:Y:S01]  /*16c30*/  MOV R12, RZ ;  /* 0x000000ff000c7202 */ /* 0x002fe20000000f00 */
[----:B----4-:R-:W-:Y:S02]  /*16c40*/  IMAD.MOV.U32 R11, RZ, RZ, 0x1f ;  /* 0x0000001fff0b7424 */ /* 0x010fe400078e00ff */
[----:B------:R-:W-:Y:S02]  /*16c50*/  IMAD.MOV.U32 R15, RZ, RZ, -0x1 ;  /* 0xffffffffff0f7424 */ /* 0x000fe400078e00ff */
[----:B0-----:R-:W-:-:S05]  /*16c60*/  VIADD R4, R0, 0xffffff80 ;  /* 0xffffff8000047836 */ /* 0x001fca0000000000 */
[----:B------:R-:W-:-:S04]  /*16c70*/  SHF.R.S32.HI R0, RZ, 0x1f, R4 ;  /* 0x0000001fff007819 */ /* 0x000fc80000011404 */
[----:B------:R-:W-:-:S04]  /*16c80*/  LEA.HI R0, R0, R4, RZ, 0x7 ;  /* 0x0000000400007211 */ /* 0x000fc800078f38ff */
[----:B------:R-:W-:-:S05]  /*16c90*/  SHF.R.S32.HI R0, RZ, 0x7, R0 ;  /* 0x00000007ff007819 */ /* 0x000fca0000011400 */
[----:B--2---:R-:W-:-:S07]  /*16ca0*/  IMAD.MOV.U32 R13, RZ, RZ, R0 ;  /* 0x000000ffff0d7224 */ /* 0x004fce00078e0000 */
[----:B-----5:R-:W-:Y:S05]  /*16cb0*/  WARPSYNC.COLLECTIVE R15, `(.L_x_13564) ;  /* 0x000000000f087348 */ /* 0x020fea0003c00000 */
[----:B------:R0:W1:Y:S02]  /*16cc0*/  SHFL.IDX P6, R14, R13, R12, R11 ;  /* 0x0000000c0d0e7389 */ /* 0x00006400000c000b */
[----:B01---5:R-:W-:Y:S01]  /*16cd0*/  ENDCOLLECTIVE ;  /* 0x000000000000791b */ /* 0x023fe20003800000 */
.L_x_13564:
[----:B------:R-:W-:Y:S05]  /*16ce0*/  BSYNC B0 ;  /* 0x0000000000007941 */ /* 0x000fea0003800000 */
.L_x_13563:
[----:B------:R3:W-:Y:S01]  /*16cf0*/  STL [R1+0x28], R14 ;  /* 0x0000280e01007387 */ /* 0x0007e20000100800 */
[----:B------:R-:W-:Y:S05]  /*16d00*/  BRA `(.L_x_13565) ;  /* 0xfffffef0005c7947 */ /* 0x000fea000383ffff */
.L_x_13364:
[----:B------:R-:W-:Y:S01]  /*16d10*/  BSSY B1, `(.L_x_13566) ;  /* 0x0000008000017945 */ /* 0x000fe20003800000 */
[----:B--2---:R-:W-:Y:S01]  /*16d20*/  IMAD.MOV.U32 R13, RZ, RZ, R26 ;  /* 0x000000ffff0d7224 */ /* 0x004fe200078e001a */
[----:B----4-:R-:W-:Y:S01]  /*16d30*/  MOV R11, 0x1c1f ;  /* 0x00001c1f000b7802 */ /* 0x010fe20000000f00 */
[----:B------:R-:W-:Y:S02]  /*16d40*/  IMAD.MOV.U32 R12, RZ, RZ, RZ ;  /* 0x000000ffff0c7224 */ /* 0x000fe400078e00ff */
[----:B------:R-:W-:-:S07]  /*16d50*/  IMAD.MOV.U32 R15, RZ, RZ, -0x1 ;  /* 0xffffffffff0f7424 */ /* 0x000fce00078e00ff */
[----:B---3--:R-:W-:Y:S05]  /*16d60*/  WARPSYNC.COLLECTIVE R15, `(.L_x_13567) ;  /* 0x000000000f087348 */ /* 0x008fea0003c00000 */
[----:B---3--:R0:W1:Y:S02]  /*16d70*/  SHFL.IDX P6, R14, R13, R12, R11 ;  /* 0x0000000c0d0e7389 */ /* 0x00806400000c000b */
[----:B01----:R-:W-:Y:S01]  /*16d80*/  ENDCOLLECTIVE ;  /* 0x000000000000791b */ /* 0x003fe20003800000 */
.L_x_13567:
[----:B------:R-:W-:Y:S05]  /*16d90*/  BSYNC B1 ;  /* 0x0000000000017941 */ /* 0x000fea0003800000 */
.L_x_13566:
        /* <DEDUP_REMOVED lines=8> */
.L_x_13568:
[----:B------:R-:W-:Y:S02]  /*16e20*/  IMAD.MOV.U32 R13, RZ, RZ, R28 ;  /* 0x000000ffff0d7224 */ /* 0x000fe400078e001c */
[----:B------:R-:W-:-:S07]  /*16e30*/  IMAD.MOV.U32 R0, RZ, RZ, R14 ;  /* 0x000000ffff007224 */ /* 0x000fce00078e000e */
[----:B------:R-:W-:Y:S05]  /*16e40*/  WARPSYNC.COLLECTIVE R15, `(.L_x_13569) ;  /* 0x000000000f087348 */ /* 0x000fea0003c00000 */
[----:B------:R0:W1:Y:S02]  /*16e50*/  SHFL.IDX P6, R14, R13, R12, R11 ;  /* 0x0000000c0d0e7389 */ /* 0x00006400000c000b */
[----:B01----:R-:W-:Y:S01]  /*16e60*/  ENDCOLLECTIVE ;  /* 0x000000000000791b */ /* 0x003fe20003800000 */
.L_x_13569:
[----:B------:R-:W-:Y:S01]  /*16e70*/  MOV R13, R27 ;  /* 0x0000001b000d7202 */ /* 0x000fe20000000f00 */
[----:B------:R-:W-:-:S07]  /*16e80*/  IMAD.MOV.U32 R5, RZ, RZ, R14 ;  /* 0x000000ffff057224 */ /* 0x000fce00078e000e */
[----:B------:R-:W-:Y:S05]  /*16e90*/  WARPSYNC.COLLECTIVE R15, `(.L_x_13570) ;  /* 0x000000000f087348 */ /* 0x000fea0003c00000 */
[----:B------:R0:W1:Y:S02]  /*16ea0*/  SHFL.IDX P6, R14, R13, R12, R11 ;  /* 0x0000000c0d0e7389 */ /* 0x00006400000c000b */
[----:B01----:R-:W-:Y:S01]  /*16eb0*/  ENDCOLLECTIVE ;  /* 0x000000000000791b */ /* 0x003fe20003800000 */
.L_x_13570:
[----:B------:R-:W-:Y:S05]  /*16ec0*/  BRA `(.L_x_13571) ;  /* 0xfffffef4006c7947 */ /* 0x000fea000383ffff */
.L_x_13368:
[----:B0-----:R0:W1:Y:S02]  /*16ed0*/  SYNCS.PHASECHK.TRANS64.TRYWAIT P0, [R18+URZ+0x16800], R15 ;  /* 0x0168000f120075a7 */ /* 0x001064000800017f */
[----:B-1----:R-:W-:Y:S05]  /*16ee0*/  @!P0 NANOSLEEP.SYNCS 0x989680 ;  /* 0x009896800000895d */ /* 0x002fea0003900000 */
[----:B------:R-:W1:Y:S02]  /*16ef0*/  @!P0 SYNCS.PHASECHK.TRANS64 P0, [R18+URZ+0x16800], R15 ;  /* 0x0168000f120085a7 */ /* 0x000e64000800007f */
[----:B-1----:R-:W-:Y:S05]  /*16f00*/  @!P0 BRA `(.L_x_13368) ;  /* 0xfffffffc00f08947 */ /* 0x002fea000383ffff */
[----:B------:R-:W-:Y:S05]  /*16f10*/  BRA `(.L_x_13572) ;  /* 0xfffffef800a87947 */ /* 0x000fea000383ffff */
.L_x_13376:
[----:B------:R-:W-:Y:S01]  /*16f20*/  BSSY B1, `(.L_x_13573) ;  /* 0x0000008000017945 */ /* 0x000fe20003800000 */
[----:B--2---:R-:W-:Y:S02]  /*16f30*/  IMAD.MOV.U32 R13, RZ, RZ, R26 ;  /* 0x000000ffff0d7224 */ /* 0x004fe400078e001a */
[----:B------:R-:W-:Y:S02]  /*16f40*/  IMAD.MOV.U32 R12, RZ, RZ, RZ ;  /* 0x000000ffff0c7224 */ /* 0x000fe400078e00ff */
[----:B----4-:R-:W-:Y:S02]  /*16f50*/  IMAD.MOV.U32 R11, RZ, RZ, 0x1c1f ;  /* 0x00001c1fff0b7424 */ /* 0x010fe400078e00ff */
[----:B------:R-:W-:-:S07]  /*16f60*/  IMAD.MOV.U32 R15, RZ, RZ, -0x1 ;  /* 0xffffffffff0f7424 */ /* 0x000fce00078e00ff */
[----:B---3--:R-:W-:Y:S05]  /*16f70*/  WARPSYNC.COLLECTIVE R15, `(.L_x_13574) ;  /* 0x000000000f087348 */ /* 0x008fea0003c00000 */
[----:B---3--:R0:W1:Y:S02]  /*16f80*/  SHFL.IDX P6, R14, R13, R12, R11 ;  /* 0x0000000c0d0e7389 */ /* 0x00806400000c000b */
[----:B01----:R-:W-:Y:S01]  /*16f90*/  ENDCOLLECTIVE ;  /* 0x000000000000791b */ /* 0x003fe20003800000 */
.L_x_13574:
[----:B------:R-:W-:Y:S05]  /*16fa0*/  BSYNC B1 ;  /* 0x0000000000017941 */ /* 0x000fea0003800000 */
.L_x_13573:
        /* <DEDUP_REMOVED lines=8> */
.L_x_13575:
[----:B------:R-:W-:Y:S01]  /*17030*/  IMAD.MOV.U32 R13, RZ, RZ, R28 ;  /* 0x000000ffff0d7224 */ /* 0x000fe200078e001c */
[----:B------:R-:W-:-:S07]  /*17040*/  MOV R3, R14 ;  /* 0x0000000e00037202 */ /* 0x000fce0000000f00 */
[----:B------:R-:W-:Y:S05]  /*17050*/  WARPSYNC.COLLECTIVE R15, `(.L_x_13576) ;  /* 0x000000000f087348 */ /* 0x000fea0003c00000 */
[----:B------:R0:W1:Y:S02]  /*17060*/  SHFL.IDX P6, R14, R13, R12, R11 ;  /* 0x0000000c0d0e7389 */ /* 0x00006400000c000b */
[----:B01----:R-:W-:Y:S01]  /*17070*/  ENDCOLLECTIVE ;  /* 0x000000000000791b */ /* 0x003fe20003800000 */
.L_x_13576:
[----:B------:R-:W-:Y:S02]  /*17080*/  IMAD.MOV.U32 R13, RZ, RZ, R27 ;  /* 0x000000ffff0d7224 */ /* 0x000fe400078e001b */
[----:B------:R-:W-:-:S07]  /*17090*/  IMAD.MOV.U32 R20, RZ, RZ, R14 ;  /* 0x000000ffff147224 */ /* 0x000fce00078e000e */
[----:B------:R-:W-:Y:S05]  /*170a0*/  WARPSYNC.COLLECTIVE R15, `(.L_x_13577) ;  /* 0x000000000f087348 */ /* 0x000fea0003c00000 */
[----:B------:R0:W1:Y:S02]  /*170b0*/  SHFL.IDX P6, R14, R13, R12, R11 ;  /* 0x0000000c0d0e7389 */ /* 0x00006400000c000b */
[----:B01----:R-:W-:Y:S01]  /*170c0*/  ENDCOLLECTIVE ;  /* 0x000000000000791b */ /* 0x003fe20003800000 */
.L_x_13577:
[----:B------:R-:W-:Y:S05]  /*170d0*/  BRA `(.L_x_13578) ;  /* 0xffffff0400107947 */ /* 0x000fea000383ffff */
.L_x_13380:
[----:B0-----:R0:W1:Y:S02]  /*170e0*/  SYNCS.PHASECHK.TRANS64.TRYWAIT P1, [R18+URZ+0x16800], R25 ;  /* 0x01680019120075a7 */ /* 0x001064000802017f */
[----:B-1----:R-:W-:Y:S05]  /*170f0*/  @!P1 NANOSLEEP.SYNCS 0x989680 ;  /* 0x009896800000995d */ /* 0x002fea0003900000 */
[----:B------:R-:W1:Y:S02]  /*17100*/  @!P1 SYNCS.PHASECHK.TRANS64 P1, [R18+URZ+0x16800], R25 ;  /* 0x01680019120095a7 */ /* 0x000e64000802007f */
[----:B-1----:R-:W-:Y:S05]  /*17110*/  @!P1 BRA `(.L_x_13380) ;  /* 0xfffffffc00f09947 */ /* 0x002fea000383ffff */
[----:B------:R-:W-:Y:S05]  /*17120*/  BRA `(.L_x_13579) ;  /* 0xffffff0400f47947 */ /* 0x000fea000383ffff */
.L_x_13386:
[----:B0-----:R0:W2:Y:S02]  /*17130*/  SYNCS.PHASECHK.TRANS64.TRYWAIT P1, [R3+URZ+0x16830], R4 ;  /* 0x01683004030075a7 */ /* 0x0010a4000802017f */
[----:B--2---:R-:W-:Y:S05]  /*17140*/  @!P1 NANOSLEEP.SYNCS 0x989680 ;  /* 0x009896800000995d */ /* 0x004fea0003900000 */
[----:B------:R-:W2:Y:S02]  /*17150*/  @!P1 SYNCS.PHASECHK.TRANS64 P1, [R3+URZ+0x16830], R4 ;  /* 0x01683004030095a7 */ /* 0x000ea4000802007f */
[----:B--2---:R-:W-:Y:S05]  /*17160*/  @!P1 BRA `(.L_x_13386) ;  /* 0xfffffffc00f09947 */ /* 0x004fea000383ffff */
[----:B------:R-:W-:Y:S05]  /*17170*/  BRA `(.L_x_13385) ;  /* 0xffffff1400387947 */ /* 0x000fea000383ffff */
.L_x_13393:
[----:B--2---:R2:W3:Y:S02]  /*17180*/  SYNCS.PHASECHK.TRANS64.TRYWAIT P2, [R9+URZ+0x16830], R0 ;  /* 0x01683000090075a7 */ /* 0x0044e4000804017f */
[----:B---3--:R-:W-:Y:S05]  /*17190*/  @!P2 NANOSLEEP.SYNCS 0x989680 ;  /* 0x009896800000a95d */ /* 0x008fea0003900000 */
[----:B------:R-:W3:Y:S02]  /*171a0*/  @!P2 SYNCS.PHASECHK.TRANS64 P2, [R9+URZ+0x16830], R0 ;  /* 0x016830000900a5a7 */ /* 0x000ee4000804007f */
[----:B---3--:R-:W-:Y:S05]  /*171b0*/  @!P2 BRA `(.L_x_13393) ;  /* 0xfffffffc00f0a947 */ /* 0x008fea000383ffff */
[----:B------:R-:W-:Y:S05]  /*171c0*/  BRA `(.L_x_13392) ;  /* 0xffffff34008c7947 */ /* 0x000fea000383ffff */
.L_x_13397:
[----:B-1----:R1:W2:Y:S02]  /*171d0*/  SYNCS.PHASECHK.TRANS64.TRYWAIT P1, [R4+URZ+0x16850], R0 ;  /* 0x01685000040075a7 */ /* 0x0022a4000802017f */
[----:B--2---:R-:W-:Y:S05]  /*171e0*/  @!P1 NANOSLEEP.SYNCS 0x989680 ;  /* 0x009896800000995d */ /* 0x004fea0003900000 */
[----:B------:R-:W2:Y:S02]  /*171f0*/  @!P1 SYNCS.PHASECHK.TRANS64 P1, [R4+URZ+0x16850], R0 ;  /* 0x01685000040095a7 */ /* 0x000ea4000802007f */
[----:B--2---:R-:W-:Y:S05]  /*17200*/  @!P1 BRA `(.L_x_13397) ;  /* 0xfffffffc00f09947 */ /* 0x004fea000383ffff */
[----:B------:R-:W-:Y:S05]  /*17210*/  BRA `(.L_x_13394) ;  /* 0xffffff3800647947 */ /* 0x000fea000383ffff */
.L_x_13404:
[----:B-1----:R1:W2:Y:S02]  /*17220*/  SYNCS.PHASECHK.TRANS64.TRYWAIT P1, [R12+URZ+0x16850], R5 ;  /* 0x016850050c0075a7 */ /* 0x0022a4000802017f */
[----:B--2---:R-:W-:Y:S05]  /*17230*/  @!P1 NANOSLEEP.SYNCS 0x989680 ;  /* 0x009896800000995d */ /* 0x004fea0003900000 */
[----:B------:R-:W2:Y:S02]  /*17240*/  @!P1 SYNCS.PHASECHK.TRANS64 P1, [R12+URZ+0x16850], R5 ;  /* 0x016850050c0095a7 */ /* 0x000ea4000802007f */
[----:B--2---:R-:W-:Y:S05]  /*17250*/  @!P1 BRA `(.L_x_13404) ;  /* 0xfffffffc00f09947 */ /* 0x004fea000383ffff */
[----:B------:R-:W-:Y:S05]  /*17260*/  BRA `(.L_x_13403) ;  /* 0xffffff5400347947 */ /* 0x000fea000383ffff */
.L_x_13410:
[----:B------:R-:W-:Y:S01]  /*17270*/  MOV R13, R41 ;  /* 0x00000029000d7202 */ /* 0x000fe20000000f00 */
[----:B------:R-:W-:Y:S02]  /*17280*/  IMAD.MOV.U32 R12, RZ, RZ, RZ ;  /* 0x000000ffff0c7224 */ /* 0x000fe400078e00ff */
[----:B------:R-:W-:Y:S02]  /*17290*/  IMAD.MOV.U32 R11, RZ, RZ, 0x181f ;  /* 0x0000181fff0b7424 */ /* 0x000fe400078e00ff */
[----:B------:R-:W-:Y:S02]  /*172a0*/  IMAD.MOV.U32 R15, RZ, RZ, -0x1 ;  /* 0xffffffffff0f7424 */ /* 0x000fe400078e00ff */
[----:B------:R-:W-:-:S07]  /*172b0*/  IMAD R42, R68, 0xc0, R70 ;  /* 0x000000c0442a7824 */ /* 0x000fce00078e0246 */
[----:B0----5:R-:W-:Y:S05]  /*172c0*/  WARPSYNC.COLLECTIVE R15, `(.L_x_13580) ;  /* 0x000000000f087348 */ /* 0x021fea0003c00000 */
[----:B------:R1:W2:Y:S02]  /*172d0*/  SHFL.IDX P6, R14, R13, R12, R11 ;  /* 0x0000000c0d0e7389 */ /* 0x0002a400000c000b */
[----:B012--5:R-:W-:Y:S01]  /*172e0*/  ENDCOLLECTIVE ;  /* 0x000000000000791b */ /* 0x027fe20003800000 */
.L_x_13580:
[----:B------:R-:W-:Y:S01]  /*172f0*/  IADD3 R20, R42, 0x30, RZ ;  /* 0x000000302a147810 */ /* 0x000fe20007ffe0ff */
[----:B------:R-:W-:Y:S01]  /*17300*/  IMAD.MOV.U32 R13, RZ, RZ, R40 ;  /* 0x000000ffff0d7224 */ /* 0x000fe200078e0028 */
[----:B------:R-:W-:-:S07]  /*17310*/  MOV R0, R14 ;  /* 0x0000000e00007202 */ /* 0x000fce0000000f00 */
[----:B------:R-:W-:Y:S05]  /*17320*/  WARPSYNC.COLLECTIVE R15, `(.L_x_13581) ;  /* 0x000000000f087348 */ /* 0x000fea0003c00000 */
[----:B------:R0:W1:Y:S02]  /*17330*/  SHFL.IDX P6, R14, R13, R12, R11 ;  /* 0x0000000c0d0e7389 */ /* 0x00006400000c000b */
[----:B01----:R-:W-:Y:S01]  /*17340*/  ENDCOLLECTIVE ;  /* 0x000000000000791b */ /* 0x003fe20003800000 */
.L_x_13581:
[----:B------:R-:W-:Y:S02]  /*17350*/  ULDC UR4, c[0x0][0xac8] ;  /* 0x0002b20000047ab9 */ /* 0x000fe40000000800 */
[----:B------:R-:W-:-:S04]  /*17360*/  ISETP.GE.AND P0, PT, R59, UR4, PT ;  /* 0x000000043b007c0c */ /* 0x000fc8000bf06270 */
[-C--:B------:R-:W-:Y:S01]  /*17370*/  ISETP.GE.OR P4, PT, R20, R61.reuse, P0 ;  /* 0x0000003d1400720c */ /* 0x080fe20000786670 */
[C---:B------:R-:W-:Y:S01]  /*17380*/  VIADD R20, R42.reuse, 0x60 ;  /* 0x000000602a147836 */ /* 0x040fe20000000000 */
[----:B------:R-:W-:-:S04]  /*17390*/  ISETP.GE.OR P3, PT, R42, R61, P0 ;  /* 0x0000003d2a00720c */ /* 0x000fc80000766670 */
[----:B------:R-:W-:Y:S01]  /*173a0*/  ISETP.GE.OR P2, PT, R20, R61, P0 ;  /* 0x0000003d1400720c */ /* 0x000fe20000746670 */
[----:B------:R-:W-:Y:S01]  /*173b0*/  IMAD.MOV.U32 R13, RZ, RZ, R41 ;  /* 0x000000ffff0d7224 */ /* 0x000fe200078e0029 */
[----:B------:R-:W-:Y:S01]  /*173c0*/  MOV R12, 0x1 ;  /* 0x00000001000c7802 */ /* 0x000fe20000000f00 */
[----:B------:R-:W-:-:S10]  /*173d0*/  IMAD.MOV.U32 R3, RZ, RZ, R14 ;  /* 0x000000ffff037224 */ /* 0x000fd400078e000e */
[----:B------:R-:W-:Y:S05]  /*173e0*/  WARPSYNC.COLLECTIVE R15, `(.L_x_13582) ;  /* 0x000000000f087348 */ /* 0x000fea0003c00000 */
[----:B------:R0:W1:Y:S02]  /*173f0*/  SHFL.IDX P6, R14, R13, R12, R11 ;  /* 0x0000000c0d0e7389 */ /* 0x00006400000c000b */
[----:B01----:R-:W-:Y:S01]  /*17400*/  ENDCOLLECTIVE ;  /* 0x000000000000791b */ /* 0x003fe20003800000 */
.L_x_13582:
[----:B------:R-:W-:-:S04]  /*17410*/  @!P3 LEA R32, P5, R59, R3, 0x1 ;  /* 0x000000033b20b211 */ /* 0x000fc800078a08ff */
[----:B------:R-:W-:Y:S01]  /*17420*/  @!P3 LEA.HI.X R3, R59, R0, R58, 0x1, P5 ;  /* 0x000000003b03b211 */ /* 0x000fe200028f0c3a */
[----:B------:R-:W-:Y:S02]  /*17430*/  IMAD.MOV.U32 R13, RZ, RZ, R40 ;  /* 0x000000ffff0d7224 */ /* 0x000fe400078e0028 */
[----:B------:R-:W-:-:S07]  /*17440*/  IMAD.MOV.U32 R8, RZ, RZ, R14 ;  /* 0x000000ffff087224 */ /* 0x000fce00078e000e */
[----:B------:R-:W-:Y:S05]  /*17450*/  WARPSYNC.COLLECTIVE R15, `(.L_x_13583) ;  /* 0x000000000f087348 */ /* 0x000fea0003c00000 */
[----:B------:R0:W1:Y:S02]  /*17460*/  SHFL.IDX P6, R14, R13, R12, R11 ;  /* 0x0000000c0d0e7389 */ /* 0x00006400000c000b */
[----:B01----:R-:W-:Y:S01]  /*17470*/  ENDCOLLECTIVE ;  /* 0x000000000000791b */ /* 0x003fe20003800000 */
.L_x_13583:
[----:B------:R-:W-:Y:S01]  /*17480*/  MOV R13, R41 ;  /* 0x00000029000d7202 */ /* 0x000fe20000000f00 */
[----:B------:R-:W-:Y:S02]  /*17490*/  IMAD.MOV.U32 R12, RZ, RZ, 0x2 ;  /* 0x00000002ff0c7424 */ /* 0x000fe400078e00ff */
[----:B------:R-:W-:-:S07]  /*174a0*/  IMAD.MOV.U32 R9, RZ, RZ, R14 ;  /* 0x000000ffff097224 */ /* 0x000fce00078e000e */
[----:B------:R-:W-:Y:S05]  /*174b0*/  WARPSYNC.COLLECTIVE R15, `(.L_x_13584) ;  /* 0x000000000f087348 */ /* 0x000fea0003c00000 */
[----:B------:R0:W1:Y:S02]  /*174c0*/  SHFL.IDX P6, R14, R13, R12, R11 ;  /* 0x0000000c0d0e7389 */ /* 0x00006400000c000b */
[----:B01----:R-:W-:Y:S01]  /*174d0*/  ENDCOLLECTIVE ;  /* 0x000000000000791b */ /* 0x003fe20003800000 */
.L_x_13584:
[----:B------:R-:W-:Y:S01]  /*174e0*/  @!P4 LEA R20, P1, R59, R9, 0x1 ;  /* 0x000000093b14c211 */ /* 0x000fe200078208ff */
[----:B------:R-:W-:-:S03]  /*174f0*/  @!P3 IMAD.MOV.U32 R9, RZ, RZ, R3 ;  /* 0x000000ffff09b224 */ /* 0x000fc600078e0003 */
[----:B------:R-:W-:Y:S01]  /*17500*/  @!P4 LEA.HI.X R21, R59, R8, R58, 0x1, P1 ;  /* 0x000000083b15c211 */ /* 0x000fe200008f0c3a */
[----:B------:R-:W-:-:S05]  /*17510*/  @!P3 IMAD.MOV.U32 R8, RZ, RZ, R32 ;  /* 0x000000ffff08b224 */ /* 0x000fca00078e0020 */
[----:B------:R0:W-:Y:S01]  /*17520*/  @!P3 ST.E.128 desc[UR42][R8.64], R4 ;  /* 0x000000040800b985 */ /* 0x0001e2000c101d2a */
[----:B------:R-:W-:-:S03]  /*17530*/  IMAD.MOV.U32 R13, RZ, RZ, R40 ;  /* 0x000000ffff0d7224 */ /* 0x000fc600078e0028 */
[----:B------:R0:W-:Y:S01]  /*17540*/  @!P4 ST.E.128 desc[UR42][R20.64], R24 ;  /* 0x000000181400c985 */ /* 0x0001e2000c101d2a */
[----:B------:R-:W-:-:S07]  /*17550*/  IMAD.MOV.U32 R10, RZ, RZ, R14 ;  /* 0x000000ffff0a7224 */ /* 0x000fce00078e000e */
[----:B0-----:R-:W-:Y:S05]  /*17560*/  WARPSYNC.COLLECTIVE R15, `(.L_x_13585) ;  /* 0x000000000f087348 */ /* 0x001fea0003c00000 */
[----:B------:R1:W2:Y:S02]  /*17570*/  SHFL.IDX P6, R14, R13, R12, R11 ;  /* 0x0000000c0d0e7389 */ /* 0x0002a400000c000b */
[----:B012---:R-:W-:Y:S01]  /*17580*/  ENDCOLLECTIVE ;  /* 0x000000000000791b */ /* 0x007fe20003800000 */
.L_x_13585:
[----:B------:R-:W-:Y:S01]  /*17590*/  MOV R13, R41 ;  /* 0x00000029000d7202 */ /* 0x000fe20000000f00 */
[----:B------:R-:W-:Y:S01]  /*175a0*/  IMAD.MOV.U32 R12, RZ, RZ, 0x3 ;  /* 0x00000003ff0c7424 */ /* 0x000fe200078e00ff */
[----:B------:R-:W-:-:S13]  /*175b0*/  @!P2 LEA R43, P5, R59, R14, 0x1 ;  /* 0x0000000e3b2ba211 */ /* 0x000fda00078a08ff */
[----:B------:R-:W-:Y:S05]  /*175c0*/  WARPSYNC.COLLECTIVE R15, `(.L_x_13586) ;  /* 0x000000000f087348 */ /* 0x000fea0003c00000 */
[----:B------:R0:W1:Y:S02]  /*175d0*/  SHFL.IDX P6, R14, R13, R12, R11 ;  /* 0x0000000c0d0e7389 */ /* 0x00006400000c000b */
[----:B01----:R-:W-:Y:S01]  /*175e0*/  ENDCOLLECTIVE ;  /* 0x000000000000791b */ /* 0x003fe20003800000 */
.L_x_13586:
[----:B------:R-:W-:Y:S02]  /*175f0*/  @!P2 LEA.HI.X R10, R59, R10, R58, 0x1, P5 ;  /* 0x0000000a3b0aa211 */ /* 0x000fe400028f0c3a */
[----:B------:R-:W-:-:S03]  /*17600*/  @!P2 MOV R4, R43 ;  /* 0x0000002b0004a202 */ /* 0x000fc60000000f00 */
[----:B------:R-:W-:-:S05]  /*17610*/  @!P2 IMAD.MOV.U32 R5, RZ, RZ, R10 ;  /* 0x000000ffff05a224 */ /* 0x000fca00078e000a */
[----:B------:R0:W-:Y:S01]  /*17620*/  @!P2 ST.E.128 desc[UR42][R4.64], R28 ;  /* 0x0000001c0400a985 */ /* 0x0001e2000c101d2a */
[----:B------:R-:W-:Y:S02]  /*17630*/  IMAD.MOV.U32 R13, RZ, RZ, R40 ;  /* 0x000000ffff0d7224 */ /* 0x000fe400078e0028 */
[----:B------:R-:W-:-:S07]  /*17640*/  IMAD.MOV.U32 R0, RZ, RZ, R14 ;  /* 0x000000ffff007224 */ /* 0x000fce00078e000e */
[----:B0-----:R-:W-:Y:S05]  /*17650*/  WARPSYNC.COLLECTIVE R15, `(.L_x_13587) ;  /* 0x000000000f087348 */ /* 0x001fea0003c00000 */
[----:B------:R1:W2:Y:S02]  /*17660*/  SHFL.IDX P6, R14, R13, R12, R11 ;  /* 0x0000000c0d0e7389 */ /* 0x0002a400000c000b */
[----:B012---:R-:W-:Y:S01]  /*17670*/  ENDCOLLECTIVE ;  /* 0x000000000000791b */ /* 0x007fe20003800000 */
.L_x_13587:
[----:B------:R-:W-:Y:S05]  /*17680*/  BRA `(.L_x_13588) ;  /* 0xffffff6800787947 */ /* 0x000fea000383ffff */
.L_x_13412:
[----:B------:R-:W-:Y:S01]  /*17690*/  IMAD.MOV.U32 R13, RZ, RZ, R4 ;  /* 0x000000ffff0d7224 */ /* 0x000fe200078e0004 */
[----:B------:R-:W-:Y:S01]  /*176a0*/  MOV R11, 0x1c1f ;  /* 0x00001c1f000b7802 */ /* 0x000fe20000000f00 */
[----:B------:R-:W-:Y:S02]  /*176b0*/  IMAD.MOV.U32 R12, RZ, RZ, RZ ;  /* 0x000000ffff0c7224 */ /* 0x000fe400078e00ff */
[----:B------:R-:W-:-:S07]  /*176c0*/  IMAD.MOV.U32 R15, RZ, RZ, -0x1 ;  /* 0xffffffffff0f7424 */ /* 0x000fce00078e00ff */
[----:B------:R-:W-:Y:S05]  /*176d0*/  WARPSYNC.COLLECTIVE R15, `(.L_x_13589) ;  /* 0x000000000f087348 */ /* 0x000fea0003c00000 */
[----:B------:R0:W1:Y:S02]  /*176e0*/  SHFL.IDX P6, R14, R13, R12, R11 ;  /* 0x0000000c0d0e7389 */ /* 0x00006400000c000b */
[----:B01----:R-:W-:Y:S01]  /*176f0*/  ENDCOLLECTIVE ;  /* 0x000000000000791b */ /* 0x003fe20003800000 */
.L_x_13589:
[----:B------:R-:W-:Y:S02]  /*17700*/  IMAD.MOV.U32 R13, RZ, RZ, R0 ;  /* 0x000000ffff0d7224 */ /* 0x000fe400078e0000 */
[----:B------:R-:W-:-:S07]  /*17710*/  IMAD.MOV.U32 R3, RZ, RZ, R14 ;  /* 0x000000ffff037224 */ /* 0x000fce00078e000e */
[----:B------:R-:W-:Y:S05]  /*17720*/  WARPSYNC.COLLECTIVE R15, `(.L_x_13590) ;  /* 0x000000000f087348 */ /* 0x000fea0003c00000 */
[----:B------:R0:W1:Y:S02]  /*17730*/  SHFL.IDX P6, R14, R13, R12, R11 ;  /* 0x0000000c0d0e7389 */ /* 0x00006400000c000b */
[----:B01----:R-:W-:Y:S01]  /*17740*/  ENDCOLLECTIVE ;  /* 0x000000000000791b */ /* 0x003fe20003800000 */
.L_x_13590:
[----:B------:R-:W-:Y:S05]  /*17750*/  BRA `(.L_x_13591) ;  /* 0xffffff6c00547947 */ /* 0x000fea000383ffff */
.L_x_13415:
[----:B------:R-:W-:Y:S01]  /*17760*/  BSSY B1, `(.L_x_13592) ;  /* 0x0000008000017945 */ /* 0x000fe20003800000 */
[----:B---3--:R-:W-:Y:S01]  /*17770*/  MOV R13, R4 ;  /* 0x00000004000d7202 */ /* 0x008fe20000000f00 */
[----:B------:R-:W-:Y:S02]  /*17780*/  IMAD.MOV.U32 R12, RZ, RZ, 0x1 ;  /* 0x00000001ff0c7424 */ /* 0x000fe400078e00ff */
[----:B------:R-:W-:Y:S02]  /*17790*/  IMAD.MOV.U32 R11, RZ, RZ, 0x1c1f ;  /* 0x00001c1fff0b7424 */ /* 0x000fe400078e00ff */
[----:B------:R-:W-:-:S07]  /*177a0*/  IMAD.MOV.U32 R15, RZ, RZ, -0x1 ;  /* 0xffffffffff0f7424 */ /* 0x000fce00078e00ff */
[----:B012---:R-:W-:Y:S05]  /*177b0*/  WARPSYNC.COLLECTIVE R15, `(.L_x_13593) ;  /* 0x000000000f087348 */ /* 0x007fea0003c00000 */
[----:B--2---:R2:W3:Y:S02]  /*177c0*/  SHFL.IDX P6, R14, R13, R12, R11 ;  /* 0x0000000c0d0e7389 */ /* 0x0044e400000c000b */
[----:B0123--:R-:W-:Y:S01]  /*177d0*/  ENDCOLLECTIVE ;  /* 0x000000000000791b */ /* 0x00ffe20003800000 */
.L_x_13593:
[----:B------:R-:W-:Y:S05]  /*177e0*/  BSYNC B1 ;  /* 0x0000000000017941 */ /* 0x000fea0003800000 */
.L_x_13592:
        /* <DEDUP_REMOVED lines=8> */
.L_x_13594:
[----:B------:R-:W-:Y:S05]  /*17870*/  BRA `(.L_x_13595) ;  /* 0xffffff6c00b07947 */ /* 0x000fea000383ffff */
.L_x_13419:
[----:B------:R-:W-:Y:S01]  /*17880*/  IMAD.MOV.U32 R13, RZ, RZ, R20 ;  /* 0x000000ffff0d7224 */ /* 0x000fe200078e0014 */
[----:B------:R-:W-:Y:S01]  /*17890*/  MOV R15, 0xffffffff ;  /* 0xffffffff000f7802 */ /* 0x000fe20000000f00 */
[----:B------:R-:W-:Y:S02]  /*178a0*/  IMAD.MOV.U32 R12, RZ, RZ, RZ ;  /* 0x000000ffff0c7224 */ /* 0x000fe400078e00ff */
[----:B------:R-:W-:Y:S02]  /*178b0*/  IMAD.MOV.U32 R11, RZ, RZ, 0x181f ;  /* 0x0000181fff0b7424 */ /* 0x000fe400078e00ff */
[----:B------:R-:W-:Y:S02]  /*178c0*/  IMAD R24, R27, 0xc0, R28 ;  /* 0x000000c01b187824 */ /* 0x000fe400078e021c */
[----:B------:R-:W-:-:S07]  /*178d0*/  IMAD R21, R25, R8, RZ ;  /* 0x0000000819157224 */ /* 0x000fce00078e02ff */
[----:B---3--:R-:W-:Y:S05]  /*178e0*/  WARPSYNC.COLLECTIVE R15, `(.L_x_13596) ;  /* 0x000000000f087348 */ /* 0x008fea0003c00000 */
[----:B------:R0:W1:Y:S02]  /*178f0*/  SHFL.IDX P6, R14, R13, R12, R11 ;  /* 0x0000000c0d0e7389 */ /* 0x00006400000c000b */
[----:B01-3--:R-:W-:Y:S01]  /*17900*/  ENDCOLLECTIVE ;  /* 0x000000000000791b */ /* 0x00bfe20003800000 */
.L_x_13596:
[C---:B------:R-:W-:Y:S01]  /*17910*/  VIADD R8, R24.reuse, 0x30 ;  /* 0x0000003018087836 */ /* 0x040fe20000000000 */
[----:B------:R-:W-:-:S04]  /*17920*/  ISETP.GE.OR P3, PT, R24, R21, P0 ;  /* 0x000000151800720c */ /* 0x000fc80000766670 */
[----:B------:R-:W-:Y:S01]  /*17930*/  ISETP.GE.OR P4, PT, R8, R21, P0 ;  /* 0x000000150800720c */ /* 0x000fe20000786670 */
[----:B------:R-:W-:-:S05]  /*17940*/  VIADD R8, R24, 0x60 ;  /* 0x0000006018087836 */ /* 0x000fca0000000000 */
[----:B------:R-:W-:Y:S01]  /*17950*/  ISETP.GE.OR P2, PT, R8, R21, P0 ;  /* 0x000000150800720c */ /* 0x000fe20000746670 */
[----:B------:R-:W-:Y:S02]  /*17960*/  IMAD.MOV.U32 R13, RZ, RZ, R7 ;  /* 0x000000ffff0d7224 */ /* 0x000fe400078e0007 */
[----:B------:R-:W-:-:S10]  /*17970*/  IMAD.MOV.U32 R0, RZ, RZ, R14 ;  /* 0x000000ffff007224 */ /* 0x000fd400078e000e */
[----:B------:R-:W-:Y:S05]  /*17980*/  WARPSYNC.COLLECTIVE R15, `(.L_x_13597) ;  /* 0x000000000f087348 */ /* 0x000fea0003c00000 */
[----:B------:R0:W1:Y:S02]  /*17990*/  SHFL.IDX P6, R14, R13, R12, R11 ;  /* 0x0000000c0d0e7389 */ /* 0x00006400000c000b */
[----:B01----:R-:W-:Y:S01]  /*179a0*/  ENDCOLLECTIVE ;  /* 0x000000000000791b */ /* 0x003fe20003800000 */
.L_x_13597:
[----:B------:R-:W-:Y:S01]  /*179b0*/  MOV R13, R20 ;  /* 0x00000014000d7202 */ /* 0x000fe20000000f00 */
[----:B------:R-:W-:Y:S02]  /*179c0*/  IMAD.MOV.U32 R12, RZ, RZ, 0x1 ;  /* 0x00000001ff0c7424 */ /* 0x000fe400078e00ff */
[----:B------:R-:W-:-:S07]  /*179d0*/  IMAD.MOV.U32 R3, RZ, RZ, R14 ;  /* 0x000000ffff037224 */ /* 0x000fce00078e000e */
[----:B------:R-:W-:Y:S05]  /*179e0*/  WARPSYNC.COLLECTIVE R15, `(.L_x_13598) ;  /* 0x000000000f087348 */ /* 0x000fea0003c00000 */
[----:B------:R0:W1:Y:S02]  /*179f0*/  SHFL.IDX P6, R14, R13, R12, R11 ;  /* 0x0000000c0d0e7389 */ /* 0x00006400000c000b */
[----:B01----:R-:W-:Y:S01]  /*17a00*/  ENDCOLLECTIVE ;  /* 0x000000000000791b */ /* 0x003fe20003800000 */
.L_x_13598:
[----:B------:R-:W-:-:S04]  /*17a10*/  @!P3 LEA R10, P5, R59, R3, 0x1 ;  /* 0x000000033b0ab211 */ /* 0x000fc800078a08ff */
[----:B------:R-:W-:Y:S01]  /*17a20*/  @!P3 LEA.HI.X R3, R59, R0, R58, 0x1, P5 ;  /* 0x000000003b03b211 */ /* 0x000fe200028f0c3a */
[----:B------:R-:W-:Y:S02]  /*17a30*/  IMAD.MOV.U32 R13, RZ, RZ, R7 ;  /* 0x000000ffff0d7224 */ /* 0x000fe400078e0007 */
[----:B------:R-:W-:-:S07]  /*17a40*/  IMAD.MOV.U32 R4, RZ, RZ, R14 ;  /* 0x000000ffff047224 */ /* 0x000fce00078e000e */
[----:B------:R-:W-:Y:S05]  /*17a50*/  WARPSYNC.COLLECTIVE R15, `(.L_x_13599) ;  /* 0x000000000f087348 */ /* 0x000fea0003c00000 */
[----:B------:R0:W1:Y:S02]  /*17a60*/  SHFL.IDX P6, R14, R13, R12, R11 ;  /* 0x0000000c0d0e7389 */ /* 0x00006400000c000b */
[----:B01----:R-:W-:Y:S01]  /*17a70*/  ENDCOLLECTIVE ;  /* 0x000000000000791b */ /* 0x003fe20003800000 */
.L_x_13599:
[----:B------:R-:W-:Y:S02]  /*17a80*/  IMAD.MOV.U32 R13, RZ, RZ, R20 ;  /* 0x000000ffff0d7224 */ /* 0x000fe400078e0014 */
[----:B------:R-:W-:Y:S01]  /*17a90*/  IMAD.MOV.U32 R12, RZ, RZ, 0x2 ;  /* 0x00000002ff0c7424 */ /* 0x000fe200078e00ff */
[----:B------:R-:W-:-:S07]  /*17aa0*/  MOV R5, R14 ;  /* 0x0000000e00057202 */ /* 0x000fce0000000f00 */
[----:B------:R-:W-:Y:S05]  /*17ab0*/  WARPSYNC.COLLECTIVE R15, `(.L_x_13600) ;  /* 0x000000000f087348 */ /* 0x000fea0003c00000 */
[----:B------:R0:W1:Y:S02]  /*17ac0*/  SHFL.IDX P6, R14, R13, R12, R11 ;  /* 0x0000000c0d0e7389 */ /* 0x00006400000c000b */
[----:B01----:R-:W-:Y:S01]  /*17ad0*/  ENDCOLLECTIVE ;  /* 0x000000000000791b */ /* 0x003fe20003800000 */
.L_x_13600:
[----:B------:R-:W-:-:S04]  /*17ae0*/  @!P4 LEA R8, P1, R59, R5, 0x1 ;  /* 0x000000053b08c211 */ /* 0x000fc800078208ff */
[----:B------:R-:W-:Y:S02]  /*17af0*/  @!P4 LEA.HI.X R9, R59, R4, R58, 0x1, P1 ;  /* 0x000000043b09c211 */ /* 0x000fe400008f0c3a */
[----:B------:R-:W-:Y:S01]  /*17b00*/  MOV R13, R7 ;  /* 0x00000007000d7202 */ /* 0x000fe20000000f00 */
[----:B------:R-:W-:-:S07]  /*17b10*/  IMAD.MOV.U32 R6, RZ, RZ, R14 ;  /* 0x000000ffff067224 */ /* 0x000fce00078e000e */
[----:B------:R-:W-:Y:S05]  /*17b20*/  WARPSYNC.COLLECTIVE R15, `(.L_x_13601) ;  /* 0x000000000f087348 */ /* 0x000fea0003c00000 */
[----:B------:R0:W1:Y:S02]  /*17b30*/  SHFL.IDX P6, R14, R13, R12, R11 ;  /* 0x0000000c0d0e7389 */ /* 0x00006400000c000b */
[----:B01----:R-:W-:Y:S01]  /*17b40*/  ENDCOLLECTIVE ;  /* 0x000000000000791b */ /* 0x003fe20003800000 */
.L_x_13601:
[----:B------:R-:W-:Y:S01]  /*17b50*/  @!P3 IMAD.MOV.U32 R11, RZ, RZ, R3 ;  /* 0x000000ffff0bb224 */ /* 0x000fe200078e0003 */
[----:B------:R-:W-:Y:S01]  /*17b60*/  MOV R13, R20 ;  /* 0x00000014000d7202 */ /* 0x000fe20000000f00 */
[----:B------:R-:W-:-:S03]  /*17b70*/  IMAD.MOV.U32 R12, RZ, RZ, 0x3 ;  /* 0x00000003ff0c7424 */ /* 0x000fc600078e00ff */
[----:B------:R0:W-:Y:S04]  /*17b80*/  @!P3 ST.E.128 desc[UR42][R10.64], RZ ;  /* 0x000000ff0a00b985 */ /* 0x0001e8000c101d2a */
[----:B------:R1:W-:Y:S01]  /*17b90*/  @!P4 ST.E.128 desc[UR42][R8.64], RZ ;  /* 0x000000ff0800c985 */ /* 0x0003e2000c101d2a */
[----:B------:R-:W-:-:S04]  /*17ba0*/  @!P2 LEA R25, P5, R59, R14, 0x1 ;  /* 0x0000000e3b19a211 */ /* 0x000fc800078a08ff */
[----:B------:R-:W-:Y:S01]  /*17bb0*/  @!P2 LEA.HI.X R5, R59, R6, R58, 0x1, P5 ;  /* 0x000000063b05a211 */ /* 0x000fe200028f0c3a */
[----:B0-----:R-:W-:Y:S02]  /*17bc0*/  IMAD.MOV.U32 R11, RZ, RZ, 0x181f ;  /* 0x0000181fff0b7424 */ /* 0x001fe400078e00ff */
[----:B------:R-:W-:-:S07]  /*17bd0*/  @!P2 IMAD.MOV.U32 R4, RZ, RZ, R25 ;  /* 0x000000ffff04a224 */ /* 0x000fce00078e0019 */
[----:B-1----:R-:W-:Y:S05]  /*17be0*/  WARPSYNC.COLLECTIVE R15, `(.L_x_13602) ;  /* 0x000000000f087348 */ /* 0x002fea0003c00000 */
[----:B------:R0:W2:Y:S02]  /*17bf0*/  SHFL.IDX P6, R14, R13, R12, R11 ;  /* 0x0000000c0d0e7389 */ /* 0x0000a400000c000b */
[----:B012---:R-:W-:Y:S01]  /*17c00*/  ENDCOLLECTIVE ;  /* 0x000000000000791b */ /* 0x007fe20003800000 */
.L_x_13602:
[----:B------:R0:W-:Y:S01]  /*17c10*/  @!P2 ST.E.128 desc[UR42][R4.64], RZ ;  /* 0x000000ff0400a985 */ /* 0x0001e2000c101d2a */
[----:B------:R-:W-:Y:S01]  /*17c20*/  MOV R13, R7 ;  /* 0x00000007000d7202 */ /* 0x000fe20000000f00 */
[----:B------:R-:W-:-:S07]  /*17c30*/  IMAD.MOV.U32 R0, RZ, RZ, R14 ;  /* 0x000000ffff007224 */ /* 0x000fce00078e000e */
[----:B0-----:R-:W-:Y:S05]  /*17c40*/  WARPSYNC.COLLECTIVE R15, `(.L_x_13603) ;  /* 0x000000000f087348 */ /* 0x001fea0003c00000 */
[----:B------:R1:W2:Y:S02]  /*17c50*/  SHFL.IDX P6, R14, R13, R12, R11 ;  /* 0x0000000c0d0e7389 */ /* 0x0002a400000c000b */
[----:B012---:R-:W-:Y:S01]  /*17c60*/  ENDCOLLECTIVE ;  /* 0x000000000000791b */ /* 0x007fe20003800000 */
.L_x_13603:
[----:B------:R-:W-:Y:S05]  /*17c70*/  BRA `(.L_x_13604) ;  /* 0xffffff7400d07947 */ /* 0x000fea000383ffff */
.L_x_13436:
        /* <DEDUP_REMOVED lines=11> */
.L_x_13606:
[----:B------:R-:W-:Y:S05]  /*17d30*/  BSYNC B1 ;  /* 0x0000000000017941 */ /* 0x000fea0003800000 */
.L_x_13605:
[----:B------:R-:W-:Y:S05]  /*17d40*/  BRA `(.L_x_13607) ;  /* 0xffffff8c00807947 */ /* 0x000fea000383ffff */
.L_x_13438:
[----:B------:R-:W-:Y:S01]  /*17d50*/  BSSY B1, `(.L_x_13608) ;  /* 0x0000006000017945 */ /* 0x000fe20003800000 */
[----:B------:R-:W-:-:S07]  /*17d60*/  IMAD.MOV.U32 R15, RZ, RZ, -0x1 ;  /* 0xffffffffff0f7424 */ /* 0x000fce00078e00ff */
[----:B0-----:R-:W-:Y:S05]  /*17d70*/  WARPSYNC.COLLECTIVE R15, `(.L_x_13609) ;  /* 0x000000000f0c7348 */ /* 0x001fea0003c00000 */
[----:B------:R-:W-:Y:S02]  /*17d80*/  ELECT P6, UR62, PT ;  /* 0x00000000003e782f */ /* 0x000fe400038c0000 */
[----:B------:R-:W-:Y:S01]  /*17d90*/  MOV R14, UR62 ;  /* 0x0000003e000e7c02 */ /* 0x000fe20008000f00 */
[----:B0-----:R-:W-:Y:S10]  /*17da0*/  ENDCOLLECTIVE ;  /* 0x000000000000791b */ /* 0x001ff40003800000 */
.L_x_13609:
[----:B------:R-:W-:Y:S05]  /*17db0*/  BSYNC B1 ;  /* 0x0000000000017941 */ /* 0x000fea0003800000 */
.L_x_13608:
[----:B------:R-:W-:Y:S05]  /*17dc0*/  BRA `(.L_x_13437) ;  /* 0xffffff8c00787947 */ /* 0x000fea000383ffff */
.L_x_13440:
[----:B0-----:R0:W1:Y:S02]  /*17dd0*/  SYNCS.PHASECHK.TRANS64.TRYWAIT P0, [R16+URZ+0x16820], R6 ;  /* 0x01682006100075a7 */ /* 0x001064000800017f */
[----:B-1----:R-:W-:Y:S05]  /*17de0*/  @!P0 NANOSLEEP.SYNCS 0x989680 ;  /* 0x009896800000895d */ /* 0x002fea0003900000 */
[----:B------:R-:W1:Y:S02]  /*17df0*/  @!P0 SYNCS.PHASECHK.TRANS64 P0, [R16+URZ+0x16820], R6 ;  /* 0x01682006100085a7 */ /* 0x000e64000800007f */
[----:B-1----:R-:W-:Y:S05]  /*17e00*/  @!P0 BRA `(.L_x_13440) ;  /* 0xfffffffc00f08947 */ /* 0x002fea000383ffff */
[----:B------:R-:W-:Y:S05]  /*17e10*/  BRA `(.L_x_13610) ;  /* 0xffffff8c00887947 */ /* 0x000fea000383ffff */
.L_x_13444:
[----:B0-----:R0:W1:Y:S02]  /*17e20*/  SYNCS.PHASECHK.TRANS64.TRYWAIT P0, [R6+URZ+0x168a0], R10 ;  /* 0x0168a00a060075a7 */ /* 0x001064000800017f */
[----:B-1----:R-:W-:Y:S05]  /*17e30*/  @!P0 NANOSLEEP.SYNCS 0x989680 ;  /* 0x009896800000895d */ /* 0x002fea0003900000 */
[----:B------:R-:W1:Y:S02]  /*17e40*/  @!P0 SYNCS.PHASECHK.TRANS64 P0, [R6+URZ+0x168a0], R10 ;  /* 0x0168a00a060085a7 */ /* 0x000e64000800007f */
[----:B-1----:R-:W-:Y:S05]  /*17e50*/  @!P0 BRA `(.L_x_13444) ;  /* 0xfffffffc00f08947 */ /* 0x002fea000383ffff */
[----:B------:R-:W-:Y:S05]  /*17e60*/  BRA `(.L_x_13611) ;  /* 0xffffff8c00a47947 */ /* 0x000fea000383ffff */
.L_x_13449:
[----:B-1----:R1:W2:Y:S02]  /*17e70*/  SYNCS.PHASECHK.TRANS64.TRYWAIT P0, [R6+URZ+0x168c0], R10 ;  /* 0x0168c00a060075a7 */ /* 0x0022a4000800017f */
[----:B--2---:R-:W-:Y:S05]  /*17e80*/  @!P0 NANOSLEEP.SYNCS 0x989680 ;  /* 0x009896800000895d */ /* 0x004fea0003900000 */
[----:B------:R-:W2:Y:S02]  /*17e90*/  @!P0 SYNCS.PHASECHK.TRANS64 P0, [R6+URZ+0x168c0], R10 ;  /* 0x0168c00a060085a7 */ /* 0x000ea4000800007f */
[----:B--2---:R-:W-:Y:S05]  /*17ea0*/  @!P0 BRA `(.L_x_13449) ;  /* 0xfffffffc00f08947 */ /* 0x004fea000383ffff */
[----:B------:R-:W-:Y:S05]  /*17eb0*/  BRA `(.L_x_13612) ;  /* 0xffffff9000247947 */ /* 0x000fea000383ffff */
.L_x_13456:
[----:B-1----:R1:W2:Y:S02]  /*17ec0*/  SYNCS.PHASECHK.TRANS64.TRYWAIT P2, [R6+URZ+0x168a0], R7 ;  /* 0x0168a007060075a7 */ /* 0x0022a4000804017f */
[----:B--2---:R-:W-:Y:S05]  /*17ed0*/  @!P2 NANOSLEEP.SYNCS 0x989680 ;  /* 0x009896800000a95d */ /* 0x004fea0003900000 */
[----:B------:R-:W2:Y:S02]  /*17ee0*/  @!P2 SYNCS.PHASECHK.TRANS64 P2, [R6+URZ+0x168a0], R7 ;  /* 0x0168a0070600a5a7 */ /* 0x000ea4000804007f */
[----:B--2---:R-:W-:Y:S05]  /*17ef0*/  @!P2 BRA `(.L_x_13456) ;  /* 0xfffffffc00f0a947 */ /* 0x004fea000383ffff */
[----:B------:R-:W-:Y:S05]  /*17f00*/  BRA `(.L_x_13613) ;  /* 0xffffff9000f07947 */ /* 0x000fea000383ffff */
.L_x_13461:
[----:B0-----:R0:W2:Y:S02]  /*17f10*/  SYNCS.PHASECHK.TRANS64.TRYWAIT P2, [R6+URZ+0x168c0], R7 ;  /* 0x0168c007060075a7 */ /* 0x0010a4000804017f */
[----:B--2---:R-:W-:Y:S05]  /*17f20*/  @!P2 NANOSLEEP.SYNCS 0x989680 ;  /* 0x009896800000a95d */ /* 0x004fea0003900000 */
[----:B------:R-:W2:Y:S02]  /*17f30*/  @!P2 SYNCS.PHASECHK.TRANS64 P2, [R6+URZ+0x168c0], R7 ;  /* 0x0168c0070600a5a7 */ /* 0x000ea4000804007f */
[----:B--2---:R-:W-:Y:S05]  /*17f40*/  @!P2 BRA `(.L_x_13461) ;  /* 0xfffffffc00f0a947 */ /* 0x004fea000383ffff */
[----:B------:R-:W-:Y:S05]  /*17f50*/  BRA `(.L_x_13614) ;  /* 0xffffff9400687947 */ /* 0x000fea000383ffff */
.L_x_13476:
        /* <DEDUP_REMOVED lines=11> */
.L_x_13616:
[----:B------:R-:W-:Y:S05]  /*18010*/  BSYNC B0 ;  /* 0x0000000000007941 */ /* 0x000fea0003800000 */
.L_x_13615:
[----:B------:R-:W-:Y:S05]  /*18020*/  BRA `(.L_x_13617) ;  /* 0xffffffa000787947 */ /* 0x000fea000383ffff */
.L_x_13479:
[----:B0-----:R0:W1:Y:S02]  /*18030*/  SYNCS.PHASECHK.TRANS64.TRYWAIT P0, [R3+URZ+0x16840], R4 ;  /* 0x01684004030075a7 */ /* 0x001064000800017f */
[----:B-1----:R-:W-:Y:S05]  /*18040*/  @!P0 NANOSLEEP.SYNCS 0x989680 ;  /* 0x009896800000895d */ /* 0x002fea0003900000 */
[----:B------:R-:W1:Y:S02]  /*18050*/  @!P0 SYNCS.PHASECHK.TRANS64 P0, [R3+URZ+0x16840], R4 ;  /* 0x01684004030085a7 */ /* 0x000e64000800007f */
[----:B-1----:R-:W-:Y:S05]  /*18060*/  @!P0 BRA `(.L_x_13479) ;  /* 0xfffffffc00f08947 */ /* 0x002fea000383ffff */
[----:B------:R-:W-:Y:S05]  /*18070*/  BRA `(.L_x_13618) ;  /* 0xffffffa000c87947 */ /* 0x000fea000383ffff */
.L_x_13480:
        /* <DEDUP_REMOVED lines=8> */
.L_x_13620:
[----:B------:R-:W-:Y:S05]  /*18100*/  BSYNC B0 ;  /* 0x0000000000007941 */ /* 0x000fea0003800000 */
.L_x_13619:
        /* <DEDUP_REMOVED lines=9> */
.L_x_13621:
[----:B------:R-:W-:Y:S01]  /*181a0*/  IMAD.MOV.U32 R13, RZ, RZ, R2 ;  /* 0x000000ffff0d7224 */ /* 0x000fe200078e0002 */
[----:B------:R-:W-:Y:S02]  /*181b0*/  MOV R12, 0x1 ;  /* 0x00000001000c7802 */ /* 0x000fe40000000f00 */
[----:B------:R-:W-:-:S07]  /*181c0*/  MOV R7, R14 ;  /* 0x0000000e00077202 */ /* 0x000fce0000000f00 */
[----:B------:R-:W-:Y:S05]  /*181d0*/  WARPSYNC.COLLECTIVE R15, `(.L_x_13622) ;  /* 0x000000000f087348 */ /* 0x000fea0003c00000 */
[----:B------:R0:W1:Y:S02]  /*181e0*/  SHFL.IDX P6, R14, R13, R12, R11 ;  /* 0x0000000c0d0e7389 */ /* 0x00006400000c000b */
[----:B01----:R-:W-:Y:S01]  /*181f0*/  ENDCOLLECTIVE ;  /* 0x000000000000791b */ /* 0x003fe20003800000 */
.L_x_13622:
        /* <DEDUP_REMOVED lines=15> */
.L_x_13623:
[----:B------:R-:W-:Y:S02]  /*182f0*/  @P0 IMAD R8, R5, 0x2, R16 ;  /* 0x0000000205080824 */ /* 0x000fe400078e0210 */
[----:B------:R-:W-:Y:S02]  /*18300*/  IMAD.MOV.U32 R13, RZ, RZ, R2 ;  /* 0x000000ffff0d7224 */ /* 0x000fe400078e0002 */
[----:B------:R-:W-:Y:S02]  /*18310*/  IMAD.MOV.U32 R12, RZ, RZ, 0x2 ;  /* 0x00000002ff0c7424 */ /* 0x000fe400078e00ff */
[----:B------:R-:W-:-:S07]  /*18320*/  IMAD.MOV.U32 R7, RZ, RZ, R14 ;  /* 0x000000ffff077224 */ /* 0x000fce00078e000e */
[----:B------:R-:W-:Y:S05]  /*18330*/  WARPSYNC.COLLECTIVE R15, `(.L_x_13624) ;  /* 0x000000000f087348 */ /* 0x000fea0003c00000 */
[----:B------:R0:W1:Y:S02]  /*18340*/  SHFL.IDX P6, R14, R13, R12, R11 ;  /* 0x0000000c0d0e7389 */ /* 0x00006400000c000b */
[----:B01----:R-:W-:Y:S01]  /*18350*/  ENDCOLLECTIVE ;  /* 0x000000000000791b */ /* 0x003fe20003800000 */
.L_x_13624:
        /* <DEDUP_REMOVED lines=10> */
[----:B------:R-:W-:Y:S02]  /*18400*/  ISETP.GE.AND P0, PT, R4, 0x21, PT ;  /* 0x000000210400780c */ /* 0x000fe40003f06270 */
[----:B0-----:R-:W-:-:S11]  /*18410*/  MOV R6, R14 ;  /* 0x0000000e00067202 */ /* 0x001fd60000000f00 */
[----:B------:R-:W-:Y:S05]  /*18420*/  WARPSYNC.COLLECTIVE R15, `(.L_x_13625) ;  /* 0x000000000f087348 */ /* 0x000fea0003c00000 */
[----:B------:R0:W1:Y:S02]  /*18430*/  SHFL.IDX P6, R14, R13, R12, R11 ;  /* 0x0000000c0d0e7389 */ /* 0x00006400000c000b */
[----:B01----:R-:W-:Y:S01]  /*18440*/  ENDCOLLECTIVE ;  /* 0x000000000000791b */ /* 0x003fe20003800000 */
.L_x_13625:
[----:B------:R-:W-:Y:S01]  /*18450*/  @P0 LEA R8, R5, R16, 0x1 ;  /* 0x0000001005080211 */ /* 0x000fe200078e08ff */
[----:B------:R-:W-:Y:S02]  /*18460*/  IMAD.MOV.U32 R13, RZ, RZ, R2 ;  /* 0x000000ffff0d7224 */ /* 0x000fe400078e0002 */
[----:B------:R-:W-:Y:S02]  /*18470*/  IMAD.MOV.U32 R12, RZ, RZ, 0x3 ;  /* 0x00000003ff0c7424 */ /* 0x000fe400078e00ff */
[----:B------:R-:W-:-:S07]  /*18480*/  IMAD.MOV.U32 R7, RZ, RZ, R14 ;  /* 0x000000ffff077224 */ /* 0x000fce00078e000e */
[----:B------:R-:W-:Y:S05]  /*18490*/  WARPSYNC.COLLECTIVE R15, `(.L_x_13626) ;  /* 0x000000000f087348 */ /* 0x000fea0003c00000 */
[----:B------:R0:W1:Y:S02]  /*184a0*/  SHFL.IDX P6, R14, R13, R12, R11 ;  /* 0x0000000c0d0e7389 */ /* 0x00006400000c000b */
[----:B01----:R-:W-:Y:S01]  /*184b0*/  ENDCOLLECTIVE ;  /* 0x000000000000791b */ /* 0x003fe20003800000 */
.L_x_13626:
        /* <DEDUP_REMOVED lines=15> */
.L_x_13627:
[----:B------:R-:W-:Y:S01]  /*185b0*/  @P0 IMAD R8, R5, 0x2, R16 ;  /* 0x0000000205080824 */ /* 0x000fe200078e0210 */
[----:B------:R-:W-:Y:S01]  /*185c0*/  MOV R13, R2 ;  /* 0x00000002000d7202 */ /* 0x000fe20000000f00 */
[----:B------:R-:W-:Y:S02]  /*185d0*/  IMAD.MOV.U32 R12, RZ, RZ, 0x4 ;  /* 0x00000004ff0c7424 */ /* 0x000fe400078e00ff */
[----:B------:R-:W-:-:S07]  /*185e0*/  IMAD.MOV.U32 R7, RZ, RZ, R14 ;  /* 0x000000ffff077224 */ /* 0x000fce00078e000e */
[----:B------:R-:W-:Y:S05]  /*185f0*/  WARPSYNC.COLLECTIVE R15, `(.L_x_13628) ;  /* 0x000000000f087348 */ /* 0x000fea0003c00000 */
[----:B------:R0:W1:Y:S02]  /*18600*/  SHFL.IDX P6, R14, R13, R12, R11 ;  /* 0x0000000c0d0e7389 */ /* 0x00006400000c000b */
[----:B01----:R-:W-:Y:S01]  /*18610*/  ENDCOLLECTIVE ;  /* 0x000000000000791b */ /* 0x003fe20003800000 */
.L_x_13628:
        /* <DEDUP_REMOVED lines=15> */
.L_x_13629:
[----:B------:R-:W-:Y:S02]  /*18710*/  @P0 IMAD R8, R5, 0x2, R16 ;  /* 0x0000000205080824 */ /* 0x000fe400078e0210 */
[----:B------:R-:W-:Y:S01]  /*18720*/  IMAD.MOV.U32 R13, RZ, RZ, R2 ;  /* 0x000000ffff0d7224 */ /* 0x000fe200078e0002 */
[----:B------:R-:W-:Y:S02]  /*18730*/  MOV R12, 0x5 ;  /* 0x00000005000c7802 */ /* 0x000fe40000000f00 */
[----:B------:R-:W-:-:S07]  /*18740*/  MOV R7, R14 ;  /* 0x0000000e00077202 */ /* 0x000fce0000000f00 */
[----:B------:R-:W-:Y:S05]  /*18750*/  WARPSYNC.COLLECTIVE R15, `(.L_x_13630) ;  /* 0x000000000f087348 */ /* 0x000fea0003c00000 */
[----:B------:R0:W1:Y:S02]  /*18760*/  SHFL.IDX P6, R14, R13, R12, R11 ;  /* 0x0000000c0d0e7389 */ /* 0x00006400000c000b */
[----:B01----:R-:W-:Y:S01]  /*18770*/  ENDCOLLECTIVE ;  /* 0x000000000000791b */ /* 0x003fe20003800000 */
.L_x_13630:
        /* <DEDUP_REMOVED lines=15> */
.L_x_13631:
[----:B------:R-:W-:Y:S02]  /*18870*/  @P0 IMAD R8, R5, 0x2, R16 ;  /* 0x0000000205080824 */ /* 0x000fe400078e0210 */
[----:B------:R-:W-:Y:S02]  /*18880*/  IMAD.MOV.U32 R13, RZ, RZ, R2 ;  /* 0x000000ffff0d7224 */ /* 0x000fe400078e0002 */
[----:B------:R-:W-:Y:S02]  /*18890*/  IMAD.MOV.U32 R12, RZ, RZ, 0x6 ;  /* 0x00000006ff0c7424 */ /* 0x000fe400078e00ff */
[----:B------:R-:W-:-:S07]  /*188a0*/  IMAD.MOV.U32 R7, RZ, RZ, R14 ;  /* 0x000000ffff077224 */ /* 0x000fce00078e000e */
[----:B------:R-:W-:Y:S05]  /*188b0*/  WARPSYNC.COLLECTIVE R15, `(.L_x_13632) ;  /* 0x000000000f087348 */ /* 0x000fea0003c00000 */
[----:B------:R0:W1:Y:S02]  /*188c0*/  SHFL.IDX P6, R14, R13, R12, R11 ;  /* 0x0000000c0d0e7389 */ /* 0x00006400000c000b */
[----:B01----:R-:W-:Y:S01]  /*188d0*/  ENDCOLLECTIVE ;  /* 0x000000000000791b */ /* 0x003fe20003800000 */
.L_x_13632:
        /* <DEDUP_REMOVED lines=15> */
.L_x_13633:
[----:B------:R-:W-:Y:S01]  /*189d0*/  @P0 LEA R8, R5, R16, 0x1 ;  /* 0x0000001005080211 */ /* 0x000fe200078e08ff */
[----:B------:R-:W-:Y:S02]  /*189e0*/  IMAD.MOV.U32 R13, RZ, RZ, R2 ;  /* 0x000000ffff0d7224 */ /* 0x000fe400078e0002 */
[----:B------:R-:W-:Y:S02]  /*189f0*/  IMAD.MOV.U32 R12, RZ, RZ, 0x7 ;  /* 0x00000007ff0c7424 */ /* 0x000fe400078e00ff */
[----:B------:R-:W-:-:S07]  /*18a00*/  IMAD.MOV.U32 R7, RZ, RZ, R14 ;  /* 0x000000ffff077224 */ /* 0x000fce00078e000e */
[----:B------:R-:W-:Y:S05]  /*18a10*/  WARPSYNC.COLLECTIVE R15, `(.L_x_13634) ;  /* 0x000000000f087348 */ /* 0x000fea0003c00000 */
[----:B------:R0:W1:Y:S02]  /*18a20*/  SHFL.IDX P6, R14, R13, R12, R11 ;  /* 0x0000000c0d0e7389 */ /* 0x00006400000c000b */
[----:B01----:R-:W-:Y:S01]  /*18a30*/  ENDCOLLECTIVE ;  /* 0x000000000000791b */ /* 0x003fe20003800000 */
.L_x_13634:
[----:B------:R-:W-:-:S05]  /*18a40*/  @P0 LEA R7, P1, R9, R7, 0x1 ;  /* 0x0000000709070211 */ /* 0x000fca00078208ff */
[----:B------:R-:W-:-:S05]  /*18a50*/  @P0 IMAD.X R6, RZ, RZ, R6, P1 ;  /* 0x000000ffff060224 */ /* 0x000fca00008e0606 */
[----:B------:R-:W-:Y:S02]  /*18a60*/  @P0 LOP3.LUT R7, R7, R6, RZ, 0x3c, !PT ;  /* 0x0000000607070212 */ /* 0x000fe400078e3cff */
[----:B------:R-:W-:Y:S02]  /*18a70*/  MOV R13, R0 ;  /* 0x00000000000d7202 */ /* 0x000fe40000000f00 */
[----:B------:R-:W-:-:S04]  /*18a80*/  @P0 LOP3.LUT R6, R7, R6, RZ, 0x3c, !PT ;  /* 0x0000000607060212 */ /* 0x000fc800078e3cff */
[----:B------:R-:W-:Y:S01]  /*18a90*/  @P0 LOP3.LUT R7, R7, R6, RZ, 0x3c, !PT ;  /* 0x0000000607070212 */ /* 0x000fe200078e3cff */
[----:B------:R-:W-:-:S07]  /*18aa0*/  IMAD.MOV.U32 R2, RZ, RZ, R14 ;  /* 0x000000ffff027224 */ /* 0x000fce00078e000e */
[----:B------:R-:W-:Y:S05]  /*18ab0*/  WARPSYNC.COLLECTIVE R15, `(.L_x_13635) ;  /* 0x000000000f087348 */ /* 0x000fea0003c00000 */
[----:B------:R0:W1:Y:S02]  /*18ac0*/  SHFL.IDX P6, R14, R13, R12, R11 ;  /* 0x0000000c0d0e7389 */ /* 0x00006400000c000b */
[----:B01----:R-:W-:Y:S01]  /*18ad0*/  ENDCOLLECTIVE ;  /* 0x000000000000791b */ /* 0x003fe20003800000 */
.L_x_13635:
[----:B------:R-:W-:Y:S01]  /*18ae0*/  @!PT LDS RZ, [RZ] ;  /* 0x00000000fffff984 */ /* 0x000fe20000000800 */
[----:B------:R-:W-:Y:S01]  /*18af0*/  @!PT LDS RZ, [RZ] ;  /* 0x00000000fffff984 */ /* 0x000fe20000000800 */
[----:B------:R-:W-:Y:S01]  /*18b00*/  @!PT LDS RZ, [RZ] ;  /* 0x00000000fffff984 */ /* 0x000fe20000000800 */
[----:B------:R0:W-:Y:S01]  /*18b10*/  @P0 LDGSTS.E.BYPASS.LTC128B.128 [R8+0x11400], desc[UR42][R6.64], !P2 ;  /* 0x1140000006080fae */ /* 0x0001e2000d101d6a */
[----:B------:R-:W-:Y:S01]  /*18b20*/  IMAD.MOV.U32 R0, RZ, RZ, R14 ;  /* 0x000000ffff007224 */ /* 0x000fe200078e000e */
[----:B------:R-:W-:Y:S06]  /*18b30*/  BRA `(.L_x_13636) ;  /* 0xffffff9c00d87947 */ /* 0x000fec000383ffff */
.L_x_13485:
        /* <DEDUP_REMOVED lines=9> */
.L_x_13637:
[C---:B------:R-:W-:Y:S01]  /*18bd0*/  VIADD R8, R25.reuse, 0x10 ;  /* 0x0000001019087836 */ /* 0x040fe20000000000 */
[----:B------:R-:W-:Y:S01]  /*18be0*/  ISETP.GE.AND P1, PT, R25, R3, PT ;  /* 0x000000031900720c */ /* 0x000fe20003f26270 */
[----:B------:R-:W-:Y:S02]  /*18bf0*/  IMAD.MOV.U32 R13, RZ, RZ, R2 ;  /* 0x000000ffff0d7224 */ /* 0x000fe400078e0002 */
[----:B------:R-:W-:-:S10]  /*18c00*/  IMAD.MOV.U32 R6, RZ, RZ, R14 ;  /* 0x000000ffff067224 */ /* 0x000fd400078e000e */
[----:B------:R-:W-:Y:S05]  /*18c10*/  WARPSYNC.COLLECTIVE R15, `(.L_x_13638) ;  /* 0x000000000f087348 */ /* 0x000fea0003c00000 */
[----:B------:R0:W1:Y:S02]  /*18c20*/  SHFL.IDX P6, R14, R13, R12, R11 ;  /* 0x0000000c0d0e7389 */ /* 0x00006400000c000b */
[----:B01----:R-:W-:Y:S01]  /*18c30*/  ENDCOLLECTIVE ;  /* 0x000000000000791b */ /* 0x003fe20003800000 */
.L_x_13638:
[----:B------:R-:W-:Y:S01]  /*18c40*/  IMAD.MOV.U32 R13, RZ, RZ, R0 ;  /* 0x000000ffff0d7224 */ /* 0x000fe200078e0000 */
[----:B------:R-:W-:Y:S02]  /*18c50*/  MOV R12, 0x1 ;  /* 0x00000001000c7802 */ /* 0x000fe40000000f00 */
[----:B------:R-:W-:-:S07]  /*18c60*/  MOV R7, R14 ;  /* 0x0000000e00077202 */ /* 0x000fce0000000f00 */
[----:B------:R-:W-:Y:S05]  /*18c70*/  WARPSYNC.COLLECTIVE R15, `(.L_x_13639) ;  /* 0x000000000f087348 */ /* 0x000fea0003c00000 */
[----:B------:R0:W1:Y:S02]  /*18c80*/  SHFL.IDX P6, R14, R13, R12, R11 ;  /* 0x0000000c0d0e7389 */ /* 0x00006400000c000b */
[----:B01----:R-:W-:Y:S01]  /*18c90*/  ENDCOLLECTIVE ;  /* 0x000000000000791b */ /* 0x003fe20003800000 */
.L_x_13639:
        /* <DEDUP_REMOVED lines=9> */
[----:B------:R0:W-:Y:S01]  /*18d30*/  @!P1 LDGSTS.E.BYPASS.LTC128B.128 [R20+0x8400], desc[UR42][R6.64], !P0 ;  /* 0x0840000006149fae */ /* 0x0001e2000c101d6a */
[----:B------:R-:W-:Y:S01]  /*18d40*/  ISETP.GE.AND P1, PT, R8, R3, PT ;  /* 0x000000030800720c */ /* 0x000fe20003f26270 */
[----:B0-----:R-:W-:-:S12]  /*18d50*/  IMAD.MOV.U32 R6, RZ, RZ, R14 ;  /* 0x000000ffff067224 */ /* 0x001fd800078e000e */
[----:B------:R-:W-:Y:S05]  /*18d60*/  WARPSYNC.COLLECTIVE R15, `(.L_x_13640) ;  /* 0x000000000f087348 */ /* 0x000fea0003c00000 */
[----:B------:R0:W1:Y:S02]  /*18d70*/  SHFL.IDX P6, R14, R13, R12, R11 ;  /* 0x0000000c0d0e7389 */ /* 0x00006400000c000b */
[----:B01----:R-:W-:Y:S01]  /*18d80*/  ENDCOLLECTIVE ;  /* 0x000000000000791b */ /* 0x003fe20003800000 */
.L_x_13640:
[----:B------:R-:W-:Y:S02]  /*18d90*/  IMAD.MOV.U32 R13, RZ, RZ, R0 ;  /* 0x000000ffff0d7224 */ /* 0x000fe400078e0000 */
[----:B------:R-:W-:Y:S02]  /*18da0*/  IMAD.MOV.U32 R12, RZ, RZ, 0x2 ;  /* 0x00000002ff0c7424 */ /* 0x000fe400078e00ff */
[----:B------:R-:W-:-:S07]  /*18db0*/  IMAD.MOV.U32 R7, RZ, RZ, R14 ;  /* 0x000000ffff077224 */ /* 0x000fce00078e000e */
[----:B------:R-:W-:Y:S05]  /*18dc0*/  WARPSYNC.COLLECTIVE R15, `(.L_x_13641) ;  /* 0x000000000f087348 */ /* 0x000fea0003c00000 */
[----:B------:R0:W1:Y:S02]  /*18dd0*/  SHFL.IDX P6, R14, R13, R12, R11 ;  /* 0x0000000c0d0e7389 */ /* 0x00006400000c000b */
[----:B01----:R-:W-:Y:S01]  /*18de0*/  ENDCOLLECTIVE ;  /* 0x000000000000791b */ /* 0x003fe20003800000 */
.L_x_13641:
        /* <DEDUP_REMOVED lines=16> */
.L_x_13642:
[----:B------:R-:W-:Y:S02]  /*18ef0*/  IMAD.MOV.U32 R13, RZ, RZ, R0 ;  /* 0x000000ffff0d7224 */ /* 0x000fe400078e0000 */
[----:B------:R-:W-:Y:S02]  /*18f00*/  IMAD.MOV.U32 R12, RZ, RZ, 0x3 ;  /* 0x00000003ff0c7424 */ /* 0x000fe400078e00ff */
[----:B------:R-:W-:-:S07]  /*18f10*/  IMAD.MOV.U32 R7, RZ, RZ, R14 ;  /* 0x000000ffff077224 */ /* 0x000fce00078e000e */
[----:B------:R-:W-:Y:S05]  /*18f20*/  WARPSYNC.COLLECTIVE R15, `(.L_x_13643) ;  /* 0x000000000f087348 */ /* 0x000fea0003c00000 */
[----:B------:R0:W1:Y:S02]  /*18f30*/  SHFL.IDX P6, R14, R13, R12, R11 ;  /* 0x0000000c0d0e7389 */ /* 0x00006400000c000b */
[----:B01----:R-:W-:Y:S01]  /*18f40*/  ENDCOLLECTIVE ;  /* 0x000000000000791b */ /* 0x003fe20003800000 */
.L_x_13643:
[----:B------:R-:W-:-:S05]  /*18f50*/  @!P1 LEA R7, P2, R21, R7, 0x1 ;  /* 0x0000000715079211 */ /* 0x000fca00078408ff */
[----:B------:R-:W-:-:S05]  /*18f60*/  @!P1 IMAD.X R6, RZ, RZ, R6, P2 ;  /* 0x000000ffff069224 */ /* 0x000fca00010e0606 */
[----:B------:R-:W-:Y:S02]  /*18f70*/  @!P1 LOP3.LUT R7, R7, R6, RZ, 0x3c, !PT ;  /* 0x0000000607079212 */ /* 0x000fe400078e3cff */
[----:B------:R-:W-:Y:S02]  /*18f80*/  MOV R13, R2 ;  /* 0x00000002000d7202 */ /* 0x000fe40000000f00 */
[----:B------:R-:W-:-:S04]  /*18f90*/  @!P1 LOP3.LUT R6, R7, R6, RZ, 0x3c, !PT ;  /* 0x0000000607069212 */ /* 0x000fc800078e3cff */
[----:B------:R-:W-:-:S05]  /*18fa0*/  @!P1 LOP3.LUT R7, R7, R6, RZ, 0x3c, !PT ;  /* 0x0000000607079212 */ /* 0x000fca00078e3cff */
[----:B------:R-:W-:Y:S01]  /*18fb0*/  @!PT LDS RZ, [RZ] ;  /* 0x00000000fffff984 */ /* 0x000fe20000000800 */
[----:B------:R-:W-:Y:S01]  /*18fc0*/  @!PT LDS RZ, [RZ] ;  /* 0x00000000fffff984 */ /* 0x000fe20000000800 */
[----:B------:R-:W-:Y:S01]  /*18fd0*/  @!PT LDS RZ, [RZ] ;  /* 0x00000000fffff984 */ /* 0x000fe20000000800 */
[----:B------:R0:W-:Y:S02]  /*18fe0*/  @!P1 LDGSTS.E.BYPASS.LTC128B.128 [R20+0x9400], desc[UR42][R6.64], !P0 ;  /* 0x0940000006149fae */ /* 0x0001e4000c101d6a */
[----:B0-----:R-:W-:-:S04]  /*18ff0*/  IADD3 R6, R25, 0x30, RZ ;  /* 0x0000003019067810 */ /* 0x001fc80007ffe0ff */
[----:B------:R-:W-:Y:S01]  /*19000*/  ISETP.GE.AND P1, PT, R6, R3, PT ;  /* 0x000000030600720c */ /* 0x000fe20003f26270 */
[----:B------:R-:W-:-:S12]  /*19010*/  IMAD.MOV.U32 R6, RZ, RZ, R14 ;  /* 0x000000ffff067224 */ /* 0x000fd800078e000e */
[----:B------:R-:W-:Y:S05]  /*19020*/  WARPSYNC.COLLECTIVE R15, `(.L_x_13644) ;  /* 0x000000000f087348 */ /* 0x000fea0003c00000 */
[----:B------:R0:W1:Y:S02]  /*19030*/  SHFL.IDX P6, R14, R13, R12, R11 ;  /* 0x0000000c0d0e7389 */ /* 0x00006400000c000b */
[----:B01----:R-:W-:Y:S01]  /*19040*/  ENDCOLLECTIVE ;  /* 0x000000000000791b */ /* 0x003fe20003800000 */
.L_x_13644:
[----:B------:R-:W-:Y:S01]  /*19050*/  MOV R13, R0 ;  /* 0x00000000000d7202 */ /* 0x000fe20000000f00 */
[----:B------:R-:W-:Y:S02]  /*19060*/  IMAD.MOV.U32 R12, RZ, RZ, 0x4 ;  /* 0x00000004ff0c7424 */ /* 0x000fe400078e00ff */
[----:B------:R-:W-:-:S07]  /*19070*/  IMAD.MOV.U32 R7, RZ, RZ, R14 ;  /* 0x000000ffff077224 */ /* 0x000fce00078e000e */
[----:B------:R-:W-:Y:S05]  /*19080*/  WARPSYNC.COLLECTIVE R15, `(.L_x_13645) ;  /* 0x000000000f087348 */ /* 0x000fea0003c00000 */
[----:B------:R0:W1:Y:S02]  /*19090*/  SHFL.IDX P6, R14, R13, R12, R11 ;  /* 0x0000000c0d0e7389 */ /* 0x00006400000c000b */
[----:B01----:R-:W-:Y:S01]  /*190a0*/  ENDCOLLECTIVE ;  /* 0x000000000000791b */ /* 0x003fe20003800000 */
.L_x_13645:
        /* <DEDUP_REMOVED lines=16> */
.L_x_13646:
[----:B------:R-:W-:Y:S01]  /*191b0*/  IMAD.MOV.U32 R13, RZ, RZ, R0 ;  /* 0x000000ffff0d7224 */ /* 0x000fe200078e0000 */
[----:B------:R-:W-:Y:S02]  /*191c0*/  MOV R12, 0x5 ;  /* 0x00000005000c7802 */ /* 0x000fe40000000f00 */
[----:B------:R-:W-:-:S07]  /*191d0*/  MOV R7, R14 ;  /* 0x0000000e00077202 */ /* 0x000fce0000000f00 */
[----:B------:R-:W-:Y:S05]  /*191e0*/  WARPSYNC.COLLECTIVE R15, `(.L_x_13647) ;  /* 0x000000000f087348 */ /* 0x000fea0003c00000 */
[----:B------:R0:W1:Y:S02]  /*191f0*/  SHFL.IDX P6, R14, R13, R12, R11 ;  /* 0x0000000c0d0e7389 */ /* 0x00006400000c000b */
[----:B01----:R-:W-:Y:S01]  /*19200*/  ENDCOLLECTIVE ;  /* 0x000000000000791b */ /* 0x003fe20003800000 */
.L_x_13647:
        /* <DEDUP_REMOVED lines=16> */
.L_x_13648:
[----:B------:R-:W-:Y:S02]  /*19310*/  IMAD.MOV.U32 R13, RZ, RZ, R0 ;  /* 0x000000ffff0d7224 */ /* 0x000fe400078e0000 */
[----:B------:R-:W-:Y:S02]  /*19320*/  IMAD.MOV.U32 R12, RZ, RZ, 0x6 ;  /* 0x00000006ff0c7424 */ /* 0x000fe400078e00ff */
[----:B------:R-:W-:-:S07]  /*19330*/  IMAD.MOV.U32 R7, RZ, RZ, R14 ;  /* 0x000000ffff077224 */ /* 0x000fce00078e000e */
[----:B------:R-:W-:Y:S05]  /*19340*/  WARPSYNC.COLLECTIVE R15, `(.L_x_13649) ;  /* 0x000000000f087348 */ /* 0x000fea0003c00000 */
[----:B------:R0:W1:Y:S02]  /*19350*/  SHFL.IDX P6, R14, R13, R12, R11 ;  /* 0x0000000c0d0e7389 */ /* 0x00006400000c000b */
[----:B01----:R-:W-:Y:S01]  /*19360*/  ENDCOLLECTIVE ;  /* 0x000000000000791b */ /* 0x003fe20003800000 */
.L_x_13649:
        /* <DEDUP_REMOVED lines=16> */
.L_x_13650:
[----:B------:R-:W-:Y:S01]  /*19470*/  MOV R13, R0 ;  /* 0x00000000000d7202 */ /* 0x000fe20000000f00 */
[----:B------:R-:W-:Y:S02]  /*19480*/  IMAD.MOV.U32 R12, RZ, RZ, 0x7 ;  /* 0x00000007ff0c7424 */ /* 0x000fe400078e00ff */
[----:B------:R-:W-:-:S07]  /*19490*/  IMAD.MOV.U32 R7, RZ, RZ, R14 ;  /* 0x000000ffff077224 */ /* 0x000fce00078e000e */
[----:B------:R-:W-:Y:S05]  /*194a0*/  WARPSYNC.COLLECTIVE R15, `(.L_x_13651) ;  /* 0x000000000f087348 */ /* 0x000fea0003c00000 */
[----:B------:R0:W1:Y:S02]  /*194b0*/  SHFL.IDX P6, R14, R13, R12, R11 ;  /* 0x0000000c0d0e7389 */ /* 0x00006400000c000b */
[----:B01----:R-:W-:Y:S01]  /*194c0*/  ENDCOLLECTIVE ;  /* 0x000000000000791b */ /* 0x003fe20003800000 */
.L_x_13651:
[----:B------:R-:W-:-:S05]  /*194d0*/  @!P1 LEA R7, P2, R21, R7, 0x1 ;  /* 0x0000000715079211 */ /* 0x000fca00078408ff */
[----:B------:R-:W-:-:S05]  /*194e0*/  @!P1 IMAD.X R6, RZ, RZ, R6, P2 ;  /* 0x000000ffff069224 */ /* 0x000fca00010e0606 */
[-C--:B------:R-:W-:Y:S01]  /*194f0*/  @!P1 LOP3.LUT R7, R7, R6.reuse, RZ, 0x3c, !PT ;  /* 0x0000000607079212 */ /* 0x080fe200078e3cff */
[----:B------:R-:W-:Y:S02]  /*19500*/  IMAD.MOV.U32 R13, RZ, RZ, R2 ;  /* 0x000000ffff0d7224 */ /* 0x000fe400078e0002 */
[----:B------:R-:W-:Y:S01]  /*19510*/  VIADD R2, R25, 0x70 ;  /* 0x0000007019027836 */ /* 0x000fe20000000000 */
[----:B------:R-:W-:-:S04]  /*19520*/  @!P1 LOP3.LUT R6, R7, R6, RZ, 0x3c, !PT ;  /* 0x0000000607069212 */ /* 0x000fc800078e3cff */
[----:B------:R-:W-:Y:S01]  /*19530*/  @!P1 LOP3.LUT R7, R7, R6, RZ, 0x3c, !PT ;  /* 0x0000000607079212 */ /* 0x000fe200078e3cff */
[----:B------:R-:W-:-:S07]  /*19540*/  IMAD.MOV.U32 R0, RZ, RZ, R14 ;  /* 0x000000ffff007224 */ /* 0x000fce00078e000e */
[----:B------:R-:W-:Y:S05]  /*19550*/  WARPSYNC.COLLECTIVE R15, `(.L_x_13652) ;  /* 0x000000000f087348 */ /* 0x000fea0003c00000 */
[----:B------:R0:W1:Y:S02]  /*19560*/  SHFL.IDX P6, R14, R13, R12, R11 ;  /* 0x0000000c0d0e7389 */ /* 0x00006400000c000b */
[----:B01----:R-:W-:Y:S01]  /*19570*/  ENDCOLLECTIVE ;  /* 0x000000000000791b */ /* 0x003fe20003800000 */
.L_x_13652:
[----:B------:R-:W-:Y:S01]  /*19580*/  @!PT LDS RZ, [RZ] ;  /* 0x00000000fffff984 */ /* 0x000fe20000000800 */
[----:B------:R-:W-:Y:S01]  /*19590*/  @!PT LDS RZ, [RZ] ;  /* 0x00000000fffff984 */ /* 0x000fe20000000800 */
[----:B------:R-:W-:Y:S01]  /*195a0*/  @!PT LDS RZ, [RZ] ;  /* 0x00000000fffff984 */ /* 0x000fe20000000800 */
[----:B------:R0:W-:Y:S01]  /*195b0*/  @!P1 LDGSTS.E.BYPASS.LTC128B.128 [R20+0xb400], desc[UR42][R6.64], !P0 ;  /* 0x0b40000006149fae */ /* 0x0001e2000c101d6a */
[----:B------:R-:W-:Y:S01]  /*195c0*/  ISETP.GE.AND P1, PT, R2, R3, PT ;  /* 0x000000030200720c */ /* 0x000fe20003f26270 */
[----:B------:R-:W-:Y:S02]  /*195d0*/  IMAD.MOV.U32 R13, RZ, RZ, R4 ;  /* 0x000000ffff0d7224 */ /* 0x000fe400078e0004 */
[----:B------:R-:W-:Y:S01]  /*195e0*/  IMAD.MOV.U32 R12, RZ, RZ, RZ ;  /* 0x000000ffff0c7224 */ /* 0x000fe200078e00ff */
[----:B0-----:R-:W-:-:S09]  /*195f0*/  MOV R6, R14 ;  /* 0x0000000e00067202 */ /* 0x001fd20000000f00 */
[----:B------:R-:W-:Y:S05]  /*19600*/  WARPSYNC.COLLECTIVE R15, `(.L_x_13653) ;  /* 0x000000000f087348 */ /* 0x000fea0003c00000 */
[----:B------:R0:W1:Y:S02]  /*19610*/  SHFL.IDX P6, R14, R13, R12, R11 ;  /* 0x0000000c0d0e7389 */ /* 0x00006400000c000b */
[----:B01----:R-:W-:Y:S01]  /*19620*/  ENDCOLLECTIVE ;  /* 0x000000000000791b */ /* 0x003fe20003800000 */
.L_x_13653:
[----:B------:R-:W-:-:S05]  /*19630*/  @!P1 LEA R6, P2, R21, R6, 0x1 ;  /* 0x0000000615069211 */ /* 0x000fca00078408ff */
[----:B------:R-:W-:-:S04]  /*19640*/  @!P1 IMAD.X R0, RZ, RZ, R0, P2 ;  /* 0x000000ffff009224 */ /* 0x000fc800010e0600 */
[----:B------:R-:W-:Y:S01]  /*19650*/  @!P1 IMAD.MOV.U32 R7, RZ, RZ, R0 ;  /* 0x000000ffff079224 */ /* 0x000fe200078e0000 */
[C---:B------:R-:W-:Y:S02]  /*19660*/  IADD3 R0, R25.reuse, 0x80, RZ ;  /* 0x0000008019007810 */ /* 0x040fe40007ffe0ff */
[----:B------:R-:W-:Y:S02]  /*19670*/  MOV R13, R5 ;  /* 0x00000005000d7202 */ /* 0x000fe40000000f00 */
[----:B------:R-:W-:Y:S01]  /*19680*/  @!PT LDS RZ, [RZ] ;  /* 0x00000000fffff984 */ /* 0x000fe20000000800 */
[----:B------:R-:W-:Y:S01]  /*19690*/  @!PT LDS RZ, [RZ] ;  /* 0x00000000fffff984 */ /* 0x000fe20000000800 */
[----:B------:R-:W-:Y:S01]  /*196a0*/  @!PT LDS RZ, [RZ] ;  /* 0x00000000fffff984 */ /* 0x000fe20000000800 */
[----:B------:R0:W-:Y:S01]  /*196b0*/  @!P1 LDGSTS.E.BYPASS.LTC128B.128 [R20+0xbc00], desc[UR42][R6.64], !P0 ;  /* 0x0bc0000006149fae */ /* 0x0001e2000c101d6a */
[----:B------:R-:W-:Y:S02]  /*196c0*/  ISETP.GE.AND P1, PT, R0, R3, PT ;  /* 0x000000030000720c */ /* 0x000fe40003f26270 */
[----:B------:R-:W-:Y:S01]  /*196d0*/  IADD3 R0, R25, 0x90, RZ ;  /* 0x0000009019007810 */ /* 0x000fe20007ffe0ff */
[----:B------:R-:W-:-:S10]  /*196e0*/  IMAD.MOV.U32 R2, RZ, RZ, R14 ;  /* 0x000000ffff027224 */ /* 0x000fd400078e000e */
[----:B0-----:R-:W-:Y:S05]  /*196f0*/  WARPSYNC.COLLECTIVE R15, `(.L_x_13654) ;  /* 0x000000000f087348 */ /* 0x001fea0003c00000 */
[----:B------:R1:W2:Y:S02]  /*19700*/  SHFL.IDX P6, R14, R13, R12, R11 ;  /* 0x0000000c0d0e7389 */ /* 0x0002a400000c000b */
[----:B012---:R-:W-:Y:S01]  /*19710*/  ENDCOLLECTIVE ;  /* 0x000000000000791b */ /* 0x007fe20003800000 */
.L_x_13654:
[----:B------:R-:W-:Y:S02]  /*19720*/  IMAD.MOV.U32 R13, RZ, RZ, R4 ;  /* 0x000000ffff0d7224 */ /* 0x000fe400078e0004 */
[----:B------:R-:W-:Y:S02]  /*19730*/  IMAD.MOV.U32 R12, RZ, RZ, 0x1 ;  /* 0x00000001ff0c7424 */ /* 0x000fe400078e00ff */
[----:B------:R-:W-:-:S07]  /*19740*/  IMAD.MOV.U32 R8, RZ, RZ, R14 ;  /* 0x000000ffff087224 */ /* 0x000fce00078e000e */
[----:B------:R-:W-:Y:S05]  /*19750*/  WARPSYNC.COLLECTIVE R15, `(.L_x_13655) ;  /* 0x000000000f087348 */ /* 0x000fea0003c00000 */
[----:B------:R0:W1:Y:S02]  /*19760*/  SHFL.IDX P6, R14, R13, R12, R11 ;  /* 0x0000000c0d0e7389 */ /* 0x00006400000c000b */
[----:B01----:R-:W-:Y:S01]  /*19770*/  ENDCOLLECTIVE ;  /* 0x000000000000791b */ /* 0x003fe20003800000 */
.L_x_13655:
[----:B------:R-:W-:-:S05]  /*19780*/  @!P1 LEA R6, P2, R21, R8, 0x1 ;  /* 0x0000000815069211 */ /* 0x000fca00078408ff */
[----:B------:R-:W-:-:S04]  /*19790*/  @!P1 IMAD.X R2, RZ, RZ, R2, P2 ;  /* 0x000000ffff029224 */ /* 0x000fc800010e0602 */
[----:B------:R-:W-:Y:S01]  /*197a0*/  @!P1 IMAD.MOV.U32 R7, RZ, RZ, R2 ;  /* 0x000000ffff079224 */ /* 0x000fe200078e0002 */
[----:B------:R-:W-:Y:S01]  /*197b0*/  MOV R13, R5 ;  /* 0x00000005000d7202 */ /* 0x000fe20000000f00 */
[----:B------:R-:W-:-:S03]  /*197c0*/  VIADD R2, R25, 0xa0 ;  /* 0x000000a019027836 */ /* 0x000fc60000000000 */
[----:B------:R-:W-:Y:S01]  /*197d0*/  @!PT LDS RZ, [RZ] ;  /* 0x00000000fffff984 */ /* 0x000fe20000000800 */
[----:B------:R-:W-:Y:S01]  /*197e0*/  @!PT LDS RZ, [RZ] ;  /* 0x00000000fffff984 */ /* 0x000fe20000000800 */
[----:B------:R-:W-:Y:S01]  /*197f0*/  @!PT LDS RZ, [RZ] ;  /* 0x00000000fffff984 */ /* 0x000fe20000000800 */
[----:B------:R0:W-:Y:S01]  /*19800*/  @!P1 LDGSTS.E.BYPASS.LTC128B.128 [R20+0xc400], desc[UR42][R6.64], !P0 ;  /* 0x0c40000006149fae */ /* 0x0001e2000c101d6a */
[----:B------:R-:W-:Y:S01]  /*19810*/  ISETP.GE.AND P1, PT, R0, R3, PT ;  /* 0x000000030000720c */ /* 0x000fe20003f26270 */
[----:B------:R-:W-:-:S12]  /*19820*/  IMAD.MOV.U32 R0, RZ, RZ, R14 ;  /* 0x000000ffff007224 */ /* 0x000fd800078e000e */
[----:B0-----:R-:W-:Y:S05]  /*19830*/  WARPSYNC.COLLECTIVE R15, `(.L_x_13656) ;  /* 0x000000000f087348 */ /* 0x001fea0003c00000 */
[----:B------:R1:W2:Y:S02]  /*19840*/  SHFL.IDX P6, R14, R13, R12, R11 ;  /* 0x0000000c0d0e7389 */ /* 0x0002a400000c000b */
[----:B012---:R-:W-:Y:S01]  /*19850*/  ENDCOLLECTIVE ;  /* 0x000000000000791b */ /* 0x007fe20003800000 */
.L_x_13656:
[----:B------:R-:W-:Y:S01]  /*19860*/  MOV R13, R4 ;  /* 0x00000004000d7202 */ /* 0x000fe20000000f00 */
[----:B------:R-:W-:Y:S02]  /*19870*/  IMAD.MOV.U32 R12, RZ, RZ, 0x2 ;  /* 0x00000002ff0c7424 */ /* 0x000fe400078e00ff */
[----:B------:R-:W-:-:S07]  /*19880*/  IMAD.MOV.U32 R6, RZ, RZ, R14 ;  /* 0x000000ffff067224 */ /* 0x000fce00078e000e */
[----:B------:R-:W-:Y:S05]  /*19890*/  WARPSYNC.COLLECTIVE R15, `(.L_x_13657) ;  /* 0x000000000f087348 */ /* 0x000fea0003c00000 */
[----:B------:R0:W1:Y:S02]  /*198a0*/  SHFL.IDX P6, R14, R13, R12, R11 ;  /* 0x0000000c0d0e7389 */ /* 0x00006400000c000b */
[----:B01----:R-:W-:Y:S01]  /*198b0*/  ENDCOLLECTIVE ;  /* 0x000000000000791b */ /* 0x003fe20003800000 */
.L_x_13657:
        /* <DEDUP_REMOVED lines=13> */
.L_x_13658:
[----:B------:R-:W-:Y:S01]  /*19990*/  MOV R13, R4 ;  /* 0x00000004000d7202 */ /* 0x000fe20000000f00 */
[----:B------:R-:W-:Y:S01]  /*199a0*/  IMAD.MOV.U32 R12, RZ, RZ, 0x3 ;  /* 0x00000003ff0c7424 */ /* 0x000fe200078e00ff */
[----:B------:R-:W-:-:S07]  /*199b0*/  MOV R6, R14 ;  /* 0x0000000e00067202 */ /* 0x000fce0000000f00 */
[----:B------:R-:W-:Y:S05]  /*199c0*/  WARPSYNC.COLLECTIVE R15, `(.L_x_13659) ;  /* 0x000000000f087348 */ /* 0x000fea0003c00000 */
[----:B------:R0:W1:Y:S02]  /*199d0*/  SHFL.IDX P6, R14, R13, R12, R11 ;  /* 0x0000000c0d0e7389 */ /* 0x00006400000c000b */
[----:B01----:R-:W-:Y:S01]  /*199e0*/  ENDCOLLECTIVE ;  /* 0x000000000000791b */ /* 0x003fe20003800000 */
.L_x_13659:
        /* <DEDUP_REMOVED lines=12> */
.L_x_13660:
[----:B------:R-:W-:Y:S01]  /*19ab0*/  MOV R2, R14 ;  /* 0x0000000e00027202 */ /* 0x000fe20000000f00 */
[----:B------:R-:W-:Y:S06]  /*19ac0*/  BRA `(.L_x_13661) ;  /* 0xffffff9c00c47947 */ /* 0x000fec000383ffff */
.L_x_13488:
[----:B-1----:R1:W2:Y:S02]  /*19ad0*/  SYNCS.PHASECHK.TRANS64.TRYWAIT P0, [R16+URZ+0x16820], R0 ;  /* 0x01682000100075a7 */ /* 0x0022a4000800017f */
[----:B--2---:R-:W-:Y:S05]  /*19ae0*/  @!P0 NANOSLEEP.SYNCS 0x989680 ;  /* 0x009896800000895d */ /* 0x004fea0003900000 */
[----:B------:R-:W2:Y:S02]  /*19af0*/  @!P0 SYNCS.PHASECHK.TRANS64 P0, [R16+URZ+0x16820], R0 ;  /* 0x01682000100085a7 */ /* 0x000ea4000800007f */
[----:B--2---:R-:W-:Y:S05]  /*19b00*/  @!P0 BRA `(.L_x_13488) ;  /* 0xfffffffc00f08947 */ /* 0x004fea000383ffff */
[----:B------:R-:W-:Y:S05]  /*19b10*/  BRA `(.L_x_13662) ;  /* 0xffffffa000207947 */ /* 0x000fea000383ffff */
.L_x_13493:
[----:B0-----:R0:W1:Y:S02]  /*19b20*/  SYNCS.PHASECHK.TRANS64.TRYWAIT P0, [R5+URZ+0x16840], R2 ;  /* 0x01684002050075a7 */ /* 0x001064000800017f */
[----:B-1----:R-:W-:Y:S05]  /*19b30*/  @!P0 NANOSLEEP.SYNCS 0x989680 ;  /* 0x009896800000895d */ /* 0x002fea0003900000 */
[----:B------:R-:W1:Y:S02]  /*19b40*/  @!P0 SYNCS.PHASECHK.TRANS64 P0, [R5+URZ+0x16840], R2 ;  /* 0x01684002050085a7 */ /* 0x000e64000800007f */
[----:B-1----:R-:W-:Y:S05]  /*19b50*/  @!P0 BRA `(.L_x_13493) ;  /* 0xfffffffc00f08947 */ /* 0x002fea000383ffff */
[----:B------:R-:W-:Y:S05]  /*19b60*/  BRA `(.L_x_13663) ;  /* 0xffffffa400007947 */ /* 0x000fea000383ffff */
.L_x_13494:
        /* <DEDUP_REMOVED lines=8> */
.L_x_13665:
[----:B------:R-:W-:Y:S05]  /*19bf0*/  BSYNC B1 ;  /* 0x0000000000017941 */ /* 0x000fea0003800000 */
.L_x_13664:
[----:B------:R-:W0:Y:S01]  /*19c00*/  S2R R7, SR_TID.X ;  /* 0x0000000000077919 */ /* 0x000e220000002100 */
[----:B------:R-:W-:Y:S01]  /*19c10*/  IMAD.MOV.U32 R13, RZ, RZ, R9 ;  /* 0x000000ffff0d7224 */ /* 0x000fe200078e0009 */
[----:B------:R-:W-:Y:S01]  /*19c20*/  MOV R11, 0x181f ;  /* 0x0000181f000b7802 */ /* 0x000fe20000000f00 */
[----:B------:R-:W-:Y:S02]  /*19c30*/  IMAD.MOV.U32 R12, RZ, RZ, RZ ;  /* 0x000000ffff0c7224 */ /* 0x000fe400078e00ff */
[----:B------:R-:W-:Y:S02]  /*19c40*/  IMAD.MOV.U32 R15, RZ, RZ, -0x1 ;  /* 0xffffffffff0f7424 */ /* 0x000fe400078e00ff */
[----:B------:R-:W-:Y:S02]  /*19c50*/  IMAD.MOV.U32 R3, RZ, RZ, R14 ;  /* 0x000000ffff037224 */ /* 0x000fe400078e000e */
[----:B------:R-:W-:-:S07]  /*19c60*/  IMAD R8, R8, 0x2, R16 ;  /* 0x0000000208087824 */ /* 0x000fce00078e0210 */
[----:B0-----:R-:W-:Y:S05]  /*19c70*/  WARPSYNC.COLLECTIVE R15, `(.L_x_13666) ;  /* 0x000000000f087348 */ /* 0x001fea0003c00000 */
[----:B------:R1:W2:Y:S02]  /*19c80*/  SHFL.IDX P6, R14, R13, R12, R11 ;  /* 0x0000000c0d0e7389 */ /* 0x0002a400000c000b */
[----:B012---:R-:W-:Y:S01]  /*19c90*/  ENDCOLLECTIVE ;  /* 0x000000000000791b */ /* 0x007fe20003800000 */
.L_x_13666:
[----:B------:R-:W-:Y:S01]  /*19ca0*/  IMAD.MOV.U32 R13, RZ, RZ, R10 ;  /* 0x000000ffff0d7224 */ /* 0x000fe200078e000a */
[----:B------:R-:W-:Y:S01]  /*19cb0*/  MOV R12, 0x1 ;  /* 0x00000001000c7802 */ /* 0x000fe20000000f00 */
[----:B------:R-:W-:Y:S02]  /*19cc0*/  IMAD.SHL.U32 R7, R7, 0x8, RZ ;  /* 0x0000000807077824 */ /* 0x000fe400078e00ff */
[----:B------:R-:W-:-:S07]  /*19cd0*/  IMAD.MOV.U32 R2, RZ, RZ, R14 ;  /* 0x000000ffff027224 */ /* 0x000fce00078e000e */
[----:B------:R-:W-:Y:S05]  /*19ce0*/  WARPSYNC.COLLECTIVE R15, `(.L_x_13667) ;  /* 0x000000000f087348 */ /* 0x000fea0003c00000 */
[----:B------:R0:W1:Y:S02]  /*19cf0*/  SHFL.IDX P6, R14, R13, R12, R11 ;  /* 0x0000000c0d0e7389 */ /* 0x00006400000c000b */
[----:B01----:R-:W-:Y:S01]  /*19d00*/  ENDCOLLECTIVE ;  /* 0x000000000000791b */ /* 0x003fe20003800000 */
.L_x_13667:
        /* <DEDUP_REMOVED lines=8> */
[----:B------:R0:W-:Y:S02]  /*19d90*/  LDGSTS.E.BYPASS.LTC128B.128 [R8+0xe400], desc[UR42][R2.64], !P2 ;  /* 0x0e40000002087fae */ /* 0x0001e4000d101d6a */
[----:B0-----:R-:W-:-:S07]  /*19da0*/  IMAD.MOV.U32 R3, RZ, RZ, R14 ;  /* 0x000000ffff037224 */ /* 0x001fce00078e000e */
[----:B------:R-:W-:Y:S05]  /*19db0*/  WARPSYNC.COLLECTIVE R15, `(.L_x_13668) ;  /* 0x000000000f087348 */ /* 0x000fea0003c00000 */
[----:B------:R0:W1:Y:S02]  /*19dc0*/  SHFL.IDX P6, R14, R13, R12, R11 ;  /* 0x0000000c0d0e7389 */ /* 0x00006400000c000b */
[----:B01----:R-:W-:Y:S01]  /*19dd0*/  ENDCOLLECTIVE ;  /* 0x000000000000791b */ /* 0x003fe20003800000 */
.L_x_13668:
[----:B------:R-:W-:Y:S02]  /*19de0*/  IMAD.MOV.U32 R13, RZ, RZ, R10 ;  /* 0x000000ffff0d7224 */ /* 0x000fe400078e000a */
[----:B------:R-:W-:Y:S02]  /*19df0*/  IMAD.MOV.U32 R12, RZ, RZ, 0x2 ;  /* 0x00000002ff0c7424 */ /* 0x000fe400078e00ff */
[----:B------:R-:W-:-:S07]  /*19e00*/  IMAD.MOV.U32 R2, RZ, RZ, R14 ;  /* 0x000000ffff027224 */ /* 0x000fce00078e000e */
[----:B------:R-:W-:Y:S05]  /*19e10*/  WARPSYNC.COLLECTIVE R15, `(.L_x_13669) ;  /* 0x000000000f087348 */ /* 0x000fea0003c00000 */
[----:B------:R0:W1:Y:S02]  /*19e20*/  SHFL.IDX P6, R14, R13, R12, R11 ;  /* 0x0000000c0d0e7389 */ /* 0x00006400000c000b */
[----:B01----:R-:W-:Y:S01]  /*19e30*/  ENDCOLLECTIVE ;  /* 0x000000000000791b */ /* 0x003fe20003800000 */
.L_x_13669:
[----:B------:R-:W-:-:S04]  /*19e40*/  IADD3 R2, P0, R2, R7, RZ ;  /* 0x0000000702027210 */ /* 0x000fc80007f1e0ff */
[----:B------:R-:W-:-:S05]  /*19e50*/  IADD3.X R3, RZ, R3, RZ, P0, !PT ;  /* 0x00000003ff037210 */ /* 0x000fca00007fe4ff */
        /* <DEDUP_REMOVED lines=9> */
.L_x_13670:
[----:B------:R-:W-:Y:S01]  /*19ef0*/  IMAD.MOV.U32 R13, RZ, RZ, R10 ;  /* 0x000000ffff0d7224 */ /* 0x000fe200078e000a */
[----:B------:R-:W-:Y:S01]  /*19f00*/  MOV R12, 0x3 ;  /* 0x00000003000c7802 */ /* 0x000fe20000000f00 */
[----:B------:R-:W-:-:S07]  /*19f10*/  IMAD.MOV.U32 R2, RZ, RZ, R14 ;  /* 0x000000ffff027224 */ /* 0x000fce00078e000e */
[----:B------:R-:W-:Y:S05]  /*19f20*/  WARPSYNC.COLLECTIVE R15, `(.L_x_13671) ;  /* 0x000000000f087348 */ /* 0x000fea0003c00000 */
[----:B------:R0:W1:Y:S02]  /*19f30*/  SHFL.IDX P6, R14, R13, R12, R11 ;  /* 0x0000000c0d0e7389 */ /* 0x00006400000c000b */
[----:B01----:R-:W-:Y:S01]  /*19f40*/  ENDCOLLECTIVE ;  /* 0x000000000000791b */ /* 0x003fe20003800000 */
.L_x_13671:
        /* <DEDUP_REMOVED lines=11> */
.L_x_13672:
[----:B------:R-:W-:Y:S02]  /*1a000*/  IMAD.MOV.U32 R13, RZ, RZ, R10 ;  /* 0x000000ffff0d7224 */ /* 0x000fe400078e000a */
[----:B------:R-:W-:Y:S02]  /*1a010*/  IMAD.MOV.U32 R12, RZ, RZ, 0x4 ;  /* 0x00000004ff0c7424 */ /* 0x000fe400078e00ff */
[----:B------:R-:W-:-:S07]  /*1a020*/  IMAD.MOV.U32 R2, RZ, RZ, R14 ;  /* 0x000000ffff027224 */ /* 0x000fce00078e000e */
[----:B------:R-:W-:Y:S05]  /*1a030*/  WARPSYNC.COLLECTIVE R15, `(.L_x_13673) ;  /* 0x000000000f087348 */ /* 0x000fea0003c00000 */
[----:B------:R0:W1:Y:S02]  /*1a040*/  SHFL.IDX P6, R14, R13, R12, R11 ;  /* 0x0000000c0d0e7389 */ /* 0x00006400000c000b */
[----:B01----:R-:W-:Y:S01]  /*1a050*/  ENDCOLLECTIVE ;  /* 0x000000000000791b */ /* 0x003fe20003800000 */
.L_x_13673:
        /* <DEDUP_REMOVED lines=11> */
.L_x_13674:
[----:B------:R-:W-:Y:S01]  /*1a110*/  IMAD.MOV.U32 R13, RZ, RZ, R10 ;  /* 0x000000ffff0d7224 */ /* 0x000fe200078e000a */
[----:B------:R-:W-:Y:S01]  /*1a120*/  MOV R12, 0x5 ;  /* 0x00000005000c7802 */ /* 0x000fe20000000f00 */
[----:B------:R-:W-:-:S07]  /*1a130*/  IMAD.MOV.U32 R2, RZ, RZ, R14 ;  /* 0x000000ffff027224 */ /* 0x000fce00078e000e */
[----:B------:R-:W-:Y:S05]  /*1a140*/  WARPSYNC.COLLECTIVE R15, `(.L_x_13675) ;  /* 0x000000000f087348 */ /* 0x000fea0003c00000 */
[----:B------:R0:W1:Y:S02]  /*1a150*/  SHFL.IDX P6, R14, R13, R12, R11 ;  /* 0x0000000c0d0e7389 */ /* 0x00006400000c000b */
[----:B01----:R-:W-:Y:S01]  /*1a160*/  ENDCOLLECTIVE ;  /* 0x000000000000791b */ /* 0x003fe20003800000 */
.L_x_13675:
        /* <DEDUP_REMOVED lines=11> */
.L_x_13676:
[----:B------:R-:W-:Y:S02]  /*1a220*/  IMAD.MOV.U32 R13, RZ, RZ, R10 ;  /* 0x000000ffff0d7224 */ /* 0x000fe400078e000a */
[----:B------:R-:W-:Y:S02]  /*1a230*/  IMAD.MOV.U32 R12, RZ, RZ, 0x6 ;  /* 0x00000006ff0c7424 */ /* 0x000fe400078e00ff */
[----:B------:R-:W-:-:S07]  /*1a240*/  IMAD.MOV.U32 R2, RZ, RZ, R14 ;  /* 0x000000ffff027224 */ /* 0x000fce00078e000e */
[----:B------:R-:W-:Y:S05]  /*1a250*/  WARPSYNC.COLLECTIVE R15, `(.L_x_13677) ;  /* 0x000000000f087348 */ /* 0x000fea0003c00000 */
[----:B------:R0:W1:Y:S02]  /*1a260*/  SHFL.IDX P6, R14, R13, R12, R11 ;  /* 0x0000000c0d0e7389 */ /* 0x00006400000c000b */
[----:B01----:R-:W-:Y:S01]  /*1a270*/  ENDCOLLECTIVE ;  /* 0x000000000000791b */ /* 0x003fe20003800000 */
.L_x_13677:
        /* <DEDUP_REMOVED lines=11> */
.L_x_13678:
[----:B------:R-:W-:Y:S01]  /*1a330*/  IMAD.MOV.U32 R13, RZ, RZ, R10 ;  /* 0x000000ffff0d7224 */ /* 0x000fe200078e000a */
[----:B------:R-:W-:Y:S01]  /*1a340*/  MOV R12, 0x7 ;  /* 0x00000007000c7802 */ /* 0x000fe20000000f00 */
[----:B------:R-:W-:-:S07]  /*1a350*/  IMAD.MOV.U32 R2, RZ, RZ, R14 ;  /* 0x000000ffff027224 */ /* 0x000fce00078e000e */
[----:B------:R-:W-:Y:S05]  /*1a360*/  WARPSYNC.COLLECTIVE R15, `(.L_x_13679) ;  /* 0x000000000f087348 */ /* 0x000fea0003c00000 */
[----:B------:R0:W1:Y:S02]  /*1a370*/  SHFL.IDX P6, R14, R13, R12, R11 ;  /* 0x0000000c0d0e7389 */ /* 0x00006400000c000b */
[----:B01----:R-:W-:Y:S01]  /*1a380*/  ENDCOLLECTIVE ;  /* 0x000000000000791b */ /* 0x003fe20003800000 */
.L_x_13679:
        /* <DEDUP_REMOVED lines=11> */
.L_x_13680:
[----:B------:R-:W-:Y:S01]  /*1a440*/  IMAD.MOV.U32 R2, RZ, RZ, R14 ;  /* 0x000000ffff027224 */ /* 0x000fe200078e000e */
[----:B------:R-:W-:Y:S06]  /*1a450*/  BRA `(.L_x_13681) ;  /* 0xffffff9c00ec7947 */ /* 0x000fec000383ffff */
.L_x_13499:
[----:B-1----:R1:W2:Y:S02]  /*1a460*/  SYNCS.PHASECHK.TRANS64.TRYWAIT P0, [R5+URZ+0x16860], R2 ;  /* 0x01686002050075a7 */ /* 0x0022a4000800017f */
[----:B--2---:R-:W-:Y:S05]  /*1a470*/  @!P0 NANOSLEEP.SYNCS 0x989680 ;  /* 0x009896800000895d */ /* 0x004fea0003900000 */
[----:B------:R-:W2:Y:S02]  /*1a480*/  @!P0 SYNCS.PHASECHK.TRANS64 P0, [R5+URZ+0x16860], R2 ;  /* 0x01686002050085a7 */ /* 0x000ea4000800007f */
[----:B--2---:R-:W-:Y:S05]  /*1a490*/  @!P0 BRA `(.L_x_13499) ;  /* 0xfffffffc00f08947 */ /* 0x004fea000383ffff */
[----:B------:R-:W-:Y:S05]  /*1a4a0*/  BRA `(.L_x_13682) ;  /* 0xffffffa000447947 */ /* 0x000fea000383ffff */
.L_x_13500:
        /* <DEDUP_REMOVED lines=8> */
.L_x_13684:
[----:B------:R-:W-:Y:S05]  /*1a530*/  BSYNC B1 ;  /* 0x0000000000017941 */ /* 0x000fea0003800000 */
.L_x_13683:
[----:B------:R-:W-:Y:S01]  /*1a540*/  IMAD.MOV.U32 R13, RZ, RZ, R18 ;  /* 0x000000ffff0d7224 */ /* 0x000fe200078e0012 */
[----:B------:R-:W-:Y:S01]  /*1a550*/  MOV R15, 0xffffffff ;  /* 0xffffffff000f7802 */ /* 0x000fe20000000f00 */
[----:B------:R-:W-:Y:S01]  /*1a560*/  IMAD.MOV.U32 R12, RZ, RZ, RZ ;  /* 0x000000ffff0c7224 */ /* 0x000fe200078e00ff */
[----:B------:R-:W-:Y:S01]  /*1a570*/  MOV R3, R14 ;  /* 0x0000000e00037202 */ /* 0x000fe20000000f00 */
[----:B------:R-:W-:Y:S01]  /*1a580*/  IMAD.MOV.U32 R11, RZ, RZ, 0x181f ;  /* 0x0000181fff0b7424 */ /* 0x000fe200078e00ff */
[----:B------:R-:W-:Y:S01]  /*1a590*/  ISETP.LT.OR P2, PT, R8, 0x1, P1 ;  /* 0x000000010800780c */ /* 0x000fe20000f41670 */
[----:B------:R-:W-:-:S12]  /*1a5a0*/  IMAD R6, R6, 0x2, R16 ;  /* 0x0000000206067824 */ /* 0x000fd800078e0210 */
[----:B------:R-:W-:Y:S05]  /*1a5b0*/  WARPSYNC.COLLECTIVE R15, `(.L_x_13685) ;  /* 0x000000000f087348 */ /* 0x000fea0003c00000 */
[----:B------:R0:W1:Y:S02]  /*1a5c0*/  SHFL.IDX P6, R14, R13, R12, R11 ;  /* 0x0000000c0d0e7389 */ /* 0x00006400000c000b */
[----:B01----:R-:W-:Y:S01]  /*1a5d0*/  ENDCOLLECTIVE ;  /* 0x000000000000791b */ /* 0x003fe20003800000 */
.L_x_13685:
[----:B------:R-:W-:Y:S01]  /*1a5e0*/  MOV R13, R19 ;  /* 0x00000013000d7202 */ /* 0x000fe20000000f00 */
[----:B------:R-:W-:Y:S02]  /*1a5f0*/  IMAD.MOV.U32 R12, RZ, RZ, 0x1 ;  /* 0x00000001ff0c7424 */ /* 0x000fe400078e00ff */
[----:B------:R-:W-:-:S07]  /*1a600*/  IMAD.MOV.U32 R2, RZ, RZ, R14 ;  /* 0x000000ffff027224 */ /* 0x000fce00078e000e */
[----:B------:R-:W-:Y:S05]  /*1a610*/  WARPSYNC.COLLECTIVE R15, `(.L_x_13686) ;  /* 0x000000000f087348 */ /* 0x000fea0003c00000 */
[----:B------:R0:W1:Y:S02]  /*1a620*/  SHFL.IDX P6, R14, R13, R12, R11 ;  /* 0x0000000c0d0e7389 */ /* 0x00006400000c000b */
[----:B01----:R-:W-:Y:S01]  /*1a630*/  ENDCOLLECTIVE ;  /* 0x000000000000791b */ /* 0x003fe20003800000 */
.L_x_13686:
        /* <DEDUP_REMOVED lines=12> */
.L_x_13687:
[----:B------:R-:W-:Y:S02]  /*1a700*/  IMAD.MOV.U32 R13, RZ, RZ, R19 ;  /* 0x000000ffff0d7224 */ /* 0x000fe400078e0013 */
[----:B------:R-:W-:Y:S01]  /*1a710*/  IMAD.MOV.U32 R12, RZ, RZ, 0x2 ;  /* 0x00000002ff0c7424 */ /* 0x000fe200078e00ff */
[----:B------:R-:W-:-:S07]  /*1a720*/  MOV R2, R14 ;  /* 0x0000000e00027202 */ /* 0x000fce0000000f00 */
[----:B------:R-:W-:Y:S05]  /*1a730*/  WARPSYNC.COLLECTIVE R15, `(.L_x_13688) ;  /* 0x000000000f087348 */ /* 0x000fea0003c00000 */
[----:B------:R0:W1:Y:S02]  /*1a740*/  SHFL.IDX P6, R14, R13, R12, R11 ;  /* 0x0000000c0d0e7389 */ /* 0x00006400000c000b */
[----:B01----:R-:W-:Y:S01]  /*1a750*/  ENDCOLLECTIVE ;  /* 0x000000000000791b */ /* 0x003fe20003800000 */
.L_x_13688:
[----:B------:R-:W-:-:S05]  /*1a760*/  IADD3 R2, P0, R2, R7, RZ ;  /* 0x0000000702027210 */ /* 0x000fca0007f1e0ff */
[----:B------:R-:W-:-:S05]  /*1a770*/  IMAD.X R3, RZ, RZ, R3, P0 ;  /* 0x000000ffff037224 */ /* 0x000fca00000e0603 */
[----:B------:R-:W-:Y:S01]  /*1a780*/  @!PT LDS RZ, [RZ] ;  /* 0x00000000fffff984 */ /* 0x000fe20000000800 */
[----:B------:R-:W-:Y:S01]  /*1a790*/  @!PT LDS RZ, [RZ] ;  /* 0x00000000fffff984 */ /* 0x000fe20000000800 */
[----:B------:R-:W-:Y:S01]  /*1a7a0*/  @!PT LDS RZ, [RZ] ;  /* 0x00000000fffff984 */ /* 0x000fe20000000800 */
[----:B------:R0:W-:Y:S01]  /*1a7b0*/  LDGSTS.E.BYPASS.LTC128B.128 [R6+0xc00], desc[UR42][R2.64], !P2 ;  /* 0x00c0000002067fae */ /* 0x0001e2000d101d6a */
[----:B------:R-:W-:Y:S01]  /*1a7c0*/  ISETP.LT.OR P2, PT, R8, 0x21, P1 ;  /* 0x000000210800780c */ /* 0x000fe20000f41670 */
[----:B------:R-:W-:Y:S01]  /*1a7d0*/  IMAD.MOV.U32 R13, RZ, RZ, R18 ;  /* 0x000000ffff0d7224 */ /* 0x000fe200078e0012 */
[----:B0-----:R-:W-:-:S11]  /*1a7e0*/  MOV R3, R14 ;  /* 0x0000000e00037202 */ /* 0x001fd60000000f00 */
[----:B------:R-:W-:Y:S05]  /*1a7f0*/  WARPSYNC.COLLECTIVE R15, `(.L_x_13689) ;  /* 0x000000000f087348 */ /* 0x000fea0003c00000 */
[----:B------:R0:W1:Y:S02]  /*1a800*/  SHFL.IDX P6, R14, R13, R12, R11 ;  /* 0x0000000c0d0e7389 */ /* 0x00006400000c000b */
[----:B01----:R-:W-:Y:S01]  /*1a810*/  ENDCOLLECTIVE ;  /* 0x000000000000791b */ /* 0x003fe20003800000 */
.L_x_13689:
[----:B------:R-:W-:Y:S01]  /*1a820*/  MOV R13, R19 ;  /* 0x00000013000d7202 */ /* 0x000fe20000000f00 */
[----:B------:R-:W-:Y:S02]  /*1a830*/  IMAD.MOV.U32 R12, RZ, RZ, 0x3 ;  /* 0x00000003ff0c7424 */ /* 0x000fe400078e00ff */
[----:B------:R-:W-:-:S07]  /*1a840*/  IMAD.MOV.U32 R2, RZ, RZ, R14 ;  /* 0x000000ffff027224 */ /* 0x000fce00078e000e */
[----:B------:R-:W-:Y:S05]  /*1a850*/  WARPSYNC.COLLECTIVE R15, `(.L_x_13690) ;  /* 0x000000000f087348 */ /* 0x000fea0003c00000 */
[----:B------:R0:W1:Y:S02]  /*1a860*/  SHFL.IDX P6, R14, R13, R12, R11 ;  /* 0x0000000c0d0e7389 */ /* 0x00006400000c000b */
[----:B01----:R-:W-:Y:S01]  /*1a870*/  ENDCOLLECTIVE ;  /* 0x000000000000791b */ /* 0x003fe20003800000 */
.L_x_13690:
        /* <DEDUP_REMOVED lines=12> */
.L_x_13691:
[----:B------:R-:W-:Y:S02]  /*1a940*/  IMAD.MOV.U32 R13, RZ, RZ, R19 ;  /* 0x000000ffff0d7224 */ /* 0x000fe400078e0013 */
[----:B------:R-:W-:Y:S01]  /*1a950*/  IMAD.MOV.U32 R12, RZ, RZ, 0x4 ;  /* 0x00000004ff0c7424 */ /* 0x000fe200078e00ff */
[----:B------:R-:W-:-:S07]  /*1a960*/  MOV R2, R14 ;  /* 0x0000000e00027202 */ /* 0x000fce0000000f00 */
[----:B------:R-:W-:Y:S05]  /*1a970*/  WARPSYNC.COLLECTIVE R15, `(.L_x_13692) ;  /* 0x000000000f087348 */ /* 0x000fea0003c00000 */
[----:B------:R0:W1:Y:S02]  /*1a980*/  SHFL.IDX P6, R14, R13, R12, R11 ;  /* 0x0000000c0d0e7389 */ /* 0x00006400000c000b */
[----:B01----:R-:W-:Y:S01]  /*1a990*/  ENDCOLLECTIVE ;  /* 0x000000000000791b */ /* 0x003fe20003800000 */
.L_x_13692:
        /* <DEDUP_REMOVED lines=12> */
.L_x_13693:
[----:B------:R-:W-:Y:S01]  /*1aa60*/  MOV R13, R19 ;  /* 0x00000013000d7202 */ /* 0x000fe20000000f00 */
[----:B------:R-:W-:Y:S02]  /*1aa70*/  IMAD.MOV.U32 R12, RZ, RZ, 0x5 ;  /* 0x00000005ff0c7424 */ /* 0x000fe400078e00ff */
[----:B------:R-:W-:-:S07]  /*1aa80*/  IMAD.MOV.U32 R2, RZ, RZ, R14 ;  /* 0x000000ffff027224 */ /* 0x000fce00078e000e */
[----:B------:R-:W-:Y:S05]  /*1aa90*/  WARPSYNC.COLLECTIVE R15, `(.L_x_13694) ;  /* 0x000000000f087348 */ /* 0x000fea0003c00000 */
[----:B------:R0:W1:Y:S02]  /*1aaa0*/  SHFL.IDX P6, R14, R13, R12, R11 ;  /* 0x0000000c0d0e7389 */ /* 0x00006400000c000b */
[----:B01----:R-:W-:Y:S01]  /*1aab0*/  ENDCOLLECTIVE ;  /* 0x000000000000791b */ /* 0x003fe20003800000 */
.L_x_13694:
        /* <DEDUP_REMOVED lines=12> */
.L_x_13695:
[----:B------:R-:W-:Y:S02]  /*1ab80*/  IMAD.MOV.U32 R13, RZ, RZ, R19 ;  /* 0x000000ffff0d7224 */ /* 0x000fe400078e0013 */
[----:B------:R-:W-:Y:S01]  /*1ab90*/  IMAD.MOV.U32 R12, RZ, RZ, 0x6 ;  /* 0x00000006ff0c7424 */ /* 0x000fe200078e00ff */
[----:B------:R-:W-:-:S07]  /*1aba0*/  MOV R2, R14 ;  /* 0x0000000e00027202 */ /* 0x000fce0000000f00 */
[----:B------:R-:W-:Y:S05]  /*1abb0*/  WARPSYNC.COLLECTIVE R15, `(.L_x_13696) ;  /* 0x000000000f087348 */ /* 0x000fea0003c00000 */
[----:B------:R0:W1:Y:S02]  /*1abc0*/  SHFL.IDX P6, R14, R13, R12, R11 ;  /* 0x0000000c0d0e7389 */ /* 0x00006400000c000b */
[----:B01----:R-:W-:Y:S01]  /*1abd0*/  ENDCOLLECTIVE ;  /* 0x000000000000791b */ /* 0x003fe20003800000 */
.L_x_13696:
        /* <DEDUP_REMOVED lines=12> */
.L_x_13697:
[----:B------:R-:W-:Y:S01]  /*1aca0*/  MOV R13, R19 ;  /* 0x00000013000d7202 */ /* 0x000fe20000000f00 */
[----:B------:R-:W-:Y:S02]  /*1acb0*/  IMAD.MOV.U32 R12, RZ, RZ, 0x7 ;  /* 0x00000007ff0c7424 */ /* 0x000fe400078e00ff */
[----:B------:R-:W-:-:S07]  /*1acc0*/  IMAD.MOV.U32 R2, RZ, RZ, R14 ;  /* 0x000000ffff027224 */ /* 0x000fce00078e000e */
[----:B------:R-:W-:Y:S05]  /*1acd0*/  WARPSYNC.COLLECTIVE R15, `(.L_x_13698) ;  /* 0x000000000f087348 */ /* 0x000fea0003c00000 */
[----:B------:R0:W1:Y:S02]  /*1ace0*/  SHFL.IDX P6, R14, R13, R12, R11 ;  /* 0x0000000c0d0e7389 */ /* 0x00006400000c000b */
[----:B01----:R-:W-:Y:S01]  /*1acf0*/  ENDCOLLECTIVE ;  /* 0x000000000000791b */ /* 0x003fe20003800000 */
.L_x_13698:
        /* <DEDUP_REMOVED lines=11> */
.L_x_13699:
[----:B------:R-:W-:Y:S01]  /*1adb0*/  MOV R2, R14 ;  /* 0x0000000e00027202 */ /* 0x000fe20000000f00 */
[----:B------:R-:W-:Y:S06]  /*1adc0*/  BRA `(.L_x_13700) ;  /* 0xffffff9800f07947 */ /* 0x000fec000383ffff */
.L_x_13508:
[----:B0-----:R0:W1:Y:S02]  /*1add0*/  SYNCS.PHASECHK.TRANS64.TRYWAIT P0, [R0+URZ+0x16860], R3 ;  /* 0x01686003000075a7 */ /* 0x001064000800017f */
[----:B-1----:R-:W-:Y:S05]  /*1ade0*/  @!P0 NANOSLEEP.SYNCS 0x989680 ;  /* 0x009896800000895d */ /* 0x002fea0003900000 */
[----:B------:R-:W1:Y:S02]  /*1adf0*/  @!P0 SYNCS.PHASECHK.TRANS64 P0, [R0+URZ+0x16860], R3 ;  /* 0x01686003000085a7 */ /* 0x000e64000800007f */
[----:B-1----:R-:W-:Y:S05]  /*1ae00*/  @!P0 BRA `(.L_x_13508) ;  /* 0xfffffffc00f08947 */ /* 0x002fea000383ffff */
[----:B------:R-:W-:Y:S05]  /*1ae10*/  BRA `(.L_x_13701) ;  /* 0xffffffa000087947 */ /* 0x000fea000383ffff */
.L_x_13509:
        /* <DEDUP_REMOVED lines=8> */
.L_x_13703:
[----:B------:R-:W-:Y:S05]  /*1aea0*/  BSYNC B0 ;  /* 0x0000000000007941 */ /* 0x000fea0003800000 */
.L_x_13702:
        /* <DEDUP_REMOVED lines=10> */
.L_x_13704:
[----:B------:R-:W-:Y:S01]  /*1af50*/  ULDC UR4, c[0x0][0x2f4] ;  /* 0x0000bd0000047ab9 */ /* 0x000fe20000000800 */
[----:B------:R-:W-:Y:S02]  /*1af60*/  IMAD.MOV.U32 R13, RZ, RZ, R19 ;  /* 0x000000ffff0d7224 */ /* 0x000fe400078e0013 */
[----:B------:R-:W-:Y:S02]  /*1af70*/  IMAD.MOV.U32 R12, RZ, RZ, 0x1 ;  /* 0x00000001ff0c7424 */ /* 0x000fe400078e00ff */
[----:B------:R-:W-:-:S05]  /*1af80*/  IMAD.SHL.U32 R2, R2, 0x8, RZ ;  /* 0x0000000802027824 */ /* 0x000fca00078e00ff */
[----:B------:R-:W-:-:S04]  /*1af90*/  LOP3.LUT R2, R2, 0x38, RZ, 0xc0, !PT ;  /* 0x0000003802027812 */ /* 0x000fc800078ec0ff */
[C---:B------:R-:W-:Y:S01]  /*1afa0*/  ISETP.GE.AND P0, PT, R2.reuse, UR4, PT ;  /* 0x0000000402007c0c */ /* 0x040fe2000bf06270 */
[----:B------:R-:W-:-:S03]  /*1afb0*/  IMAD.SHL.U32 R5, R2, 0x2, RZ ;  /* 0x0000000202057824 */ /* 0x000fc600078e00ff */
[----:B------:R-:W-:Y:S02]  /*1afc0*/  ISETP.LT.OR P2, PT, R6, 0x1, P0 ;  /* 0x000000010600780c */ /* 0x000fe40000741670 */
[----:B------:R-:W-:-:S13]  /*1afd0*/  IADD3 R2, P1, R14, R5, RZ ;  /* 0x000000050e027210 */ /* 0x000fda0007f3e0ff */
[----:B------:R-:W-:Y:S05]  /*1afe0*/  WARPSYNC.COLLECTIVE R15, `(.L_x_13705) ;  /* 0x000000000f087348 */ /* 0x000fea0003c00000 */
[----:B------:R0:W1:Y:S02]  /*1aff0*/  SHFL.IDX P6, R14, R13, R12, R11 ;  /* 0x0000000c0d0e7389 */ /* 0x00006400000c000b */
[----:B01----:R-:W-:Y:S01]  /*1b000*/  ENDCOLLECTIVE ;  /* 0x000000000000791b */ /* 0x003fe20003800000 */
.L_x_13705:
[----:B------:R-:W-:-:S05]  /*1b010*/  IADD3.X R3, RZ, R3, RZ, P1, !PT ;  /* 0x00000003ff037210 */ /* 0x000fca0000ffe4ff */
        /* <DEDUP_REMOVED lines=10> */
.L_x_13706:
[----:B------:R-:W-:Y:S01]  /*1b0c0*/  IMAD.MOV.U32 R13, RZ, RZ, R19 ;  /* 0x000000ffff0d7224 */ /* 0x000fe200078e0013 */
[----:B------:R-:W-:Y:S02]  /*1b0d0*/  MOV R12, 0x2 ;  /* 0x00000002000c7802 */ /* 0x000fe40000000f00 */
[----:B------:R-:W-:-:S13]  /*1b0e0*/  IADD3 R2, P1, R14, R5, RZ ;  /* 0x000000050e027210 */ /* 0x000fda0007f3e0ff */
[----:B------:R-:W-:Y:S05]  /*1b0f0*/  WARPSYNC.COLLECTIVE R15, `(.L_x_13707) ;  /* 0x000000000f087348 */ /* 0x000fea0003c00000 */
[----:B------:R0:W1:Y:S02]  /*1b100*/  SHFL.IDX P6, R14, R13, R12, R11 ;  /* 0x0000000c0d0e7389 */ /* 0x00006400000c000b */
[----:B01----:R-:W-:Y:S01]  /*1b110*/  ENDCOLLECTIVE ;  /* 0x000000000000791b */ /* 0x003fe20003800000 */
.L_x_13707:
        /* <DEDUP_REMOVED lines=11> */
.L_x_13708:
[----:B------:R-:W-:Y:S01]  /*1b1d0*/  MOV R13, R19 ;  /* 0x00000013000d7202 */ /* 0x000fe20000000f00 */
[----:B------:R-:W-:Y:S01]  /*1b1e0*/  IMAD.MOV.U32 R12, RZ, RZ, 0x3 ;  /* 0x00000003ff0c7424 */ /* 0x000fe200078e00ff */
[----:B------:R-:W-:-:S13]  /*1b1f0*/  IADD3 R2, P1, R14, R5, RZ ;  /* 0x000000050e027210 */ /* 0x000fda0007f3e0ff */
[----:B------:R-:W-:Y:S05]  /*1b200*/  WARPSYNC.COLLECTIVE R15, `(.L_x_13709) ;  /* 0x000000000f087348 */ /* 0x000fea0003c00000 */
[----:B------:R0:W1:Y:S02]  /*1b210*/  SHFL.IDX P6, R14, R13, R12, R11 ;  /* 0x0000000c0d0e7389 */ /* 0x00006400000c000b */
[----:B01----:R-:W-:Y:S01]  /*1b220*/  ENDCOLLECTIVE ;  /* 0x000000000000791b */ /* 0x003fe20003800000 */
.L_x_13709:
        /* <DEDUP_REMOVED lines=11> */
.L_x_13710:
[----:B------:R-:W-:Y:S02]  /*1b2e0*/  IMAD.MOV.U32 R13, RZ, RZ, R19 ;  /* 0x000000ffff0d7224 */ /* 0x000fe400078e0013 */
[----:B------:R-:W-:Y:S01]  /*1b2f0*/  IMAD.MOV.U32 R12, RZ, RZ, 0x4 ;  /* 0x00000004ff0c7424 */ /* 0x000fe200078e00ff */
[----:B------:R-:W-:-:S13]  /*1b300*/  IADD3 R2, P1, R14, R5, RZ ;  /* 0x000000050e027210 */ /* 0x000fda0007f3e0ff */
[----:B------:R-:W-:Y:S05]  /*1b310*/  WARPSYNC.COLLECTIVE R15, `(.L_x_13711) ;  /* 0x000000000f087348 */ /* 0x000fea0003c00000 */
[----:B------:R0:W1:Y:S02]  /*1b320*/  SHFL.IDX P6, R14, R13, R12, R11 ;  /* 0x0000000c0d0e7389 */ /* 0x00006400000c000b */
[----:B01----:R-:W-:Y:S01]  /*1b330*/  ENDCOLLECTIVE ;  /* 0x000000000000791b */ /* 0x003fe20003800000 */
.L_x_13711:
[----:B------:R-:W-:-:S05]  /*1b340*/  IADD3.X R3, RZ, R3, RZ, P1, !PT ;  /* 0x00000003ff037210 */ /* 0x000fca0000ffe4ff */
[----:B------:R-:W-:Y:S01]  /*1b350*/  @!PT LDS RZ, [RZ] ;  /* 0x00000000fffff984 */ /* 0x000fe20000000800 */
[----:B------:R-:W-:Y:S01]  /*1b360*/  @!PT LDS RZ, [RZ] ;  /* 0x00000000fffff984 */ /* 0x000fe20000000800 */
[----:B------:R-:W-:Y:S01]  /*1b370*/  @!PT LDS RZ, [RZ] ;  /* 0x00000000fffff984 */ /* 0x000fe20000000800 */
[----:B------:R0:W-:Y:S01]  /*1b380*/  LDGSTS.E.BYPASS.LTC128B.128 [R4+0x1c00], desc[UR42][R2.64], !P2 ;  /* 0x01c0000002047fae */ /* 0x0001e2000d101d6a */
[----:B------:R-:W-:Y:S02]  /*1b390*/  ISETP.LT.OR P2, PT, R6, 0x41, P0 ;  /* 0x000000410600780c */ /* 0x000fe40000741670 */
[----:B------:R-:W-:Y:S01]  /*1b3a0*/  MOV R13, R18 ;  /* 0x00000012000d7202 */ /* 0x000fe20000000f00 */
[----:B0-----:R-:W-:-:S10]  /*1b3b0*/  IMAD.MOV.U32 R3, RZ, RZ, R14 ;  /* 0x000000ffff037224 */ /* 0x001fd400078e000e */
[----:B------:R-:W-:Y:S05]  /*1b3c0*/  WARPSYNC.COLLECTIVE R15, `(.L_x_13712) ;  /* 0x000000000f087348 */ /* 0x000fea0003c00000 */
[----:B------:R0:W1:Y:S02]  /*1b3d0*/  SHFL.IDX P6, R14, R13, R12, R11 ;  /* 0x0000000c0d0e7389 */ /* 0x00006400000c000b */
[----:B01----:R-:W-:Y:S01]  /*1b3e0*/  ENDCOLLECTIVE ;  /* 0x000000000000791b */ /* 0x003fe20003800000 */
.L_x_13712:
[----:B------:R-:W-:Y:S02]  /*1b3f0*/  IMAD.MOV.U32 R13, RZ, RZ, R19 ;  /* 0x000000ffff0d7224 */ /* 0x000fe400078e0013 */
[----:B------:R-:W-:Y:S01]  /*1b400*/  IMAD.MOV.U32 R12, RZ, RZ, 0x5 ;  /* 0x00000005ff0c7424 */ /* 0x000fe200078e00ff */
[----:B------:R-:W-:-:S13]  /*1b410*/  IADD3 R2, P1, R14, R5, RZ ;  /* 0x000000050e027210 */ /* 0x000fda0007f3e0ff */
[----:B------:R-:W-:Y:S05]  /*1b420*/  WARPSYNC.COLLECTIVE R15, `(.L_x_13713) ;  /* 0x000000000f087348 */ /* 0x000fea0003c00000 */
[----:B------:R0:W1:Y:S02]  /*1b430*/  SHFL.IDX P6, R14, R13, R12, R11 ;  /* 0x0000000c0d0e7389 */ /* 0x00006400000c000b */
[----:B01----:R-:W-:Y:S01]  /*1b440*/  ENDCOLLECTIVE ;  /* 0x000000000000791b */ /* 0x003fe20003800000 */
.L_x_13713:
        /* <DEDUP_REMOVED lines=11> */
.L_x_13714:
[----:B------:R-:W-:Y:S01]  /*1b500*/  IMAD.MOV.U32 R13, RZ, RZ, R19 ;  /* 0x000000ffff0d7224 */ /* 0x000fe200078e0013 */
[----:B------:R-:W-:Y:S02]  /*1b510*/  MOV R12, 0x6 ;  /* 0x00000006000c7802 */ /* 0x000fe40000000f00 */
[----:B------:R-:W-:-:S13]  /*1b520*/  IADD3 R2, P1, R14, R5, RZ ;  /* 0x000000050e027210 */ /* 0x000fda0007f3e0ff */
[----:B------:R-:W-:Y:S05]  /*1b530*/  WARPSYNC.COLLECTIVE R15, `(.L_x_13715) ;  /* 0x000000000f087348 */ /* 0x000fea0003c00000 */
[----:B------:R0:W1:Y:S02]  /*1b540*/  SHFL.IDX P6, R14, R13, R12, R11 ;  /* 0x0000000c0d0e7389 */ /* 0x00006400000c000b */
[----:B01----:R-:W-:Y:S01]  /*1b550*/  ENDCOLLECTIVE ;  /* 0x000000000000791b */ /* 0x003fe20003800000 */
.L_x_13715:
        /* <DEDUP_REMOVED lines=11> */
.L_x_13716:
[----:B------:R-:W-:Y:S01]  /*1b610*/  MOV R13, R19 ;  /* 0x00000013000d7202 */ /* 0x000fe20000000f00 */
[----:B------:R-:W-:Y:S01]  /*1b620*/  IMAD.MOV.U32 R12, RZ, RZ, 0x7 ;  /* 0x00000007ff0c7424 */ /* 0x000fe200078e00ff */
[----:B------:R-:W-:-:S13]  /*1b630*/  IADD3 R2, P1, R14, R5, RZ ;  /* 0x000000050e027210 */ /* 0x000fda0007f3e0ff */
[----:B------:R-:W-:Y:S05]  /*1b640*/  WARPSYNC.COLLECTIVE R15, `(.L_x_13717) ;  /* 0x000000000f087348 */ /* 0x000fea0003c00000 */
[----:B------:R0:W1:Y:S02]  /*1b650*/  SHFL.IDX P6, R14, R13, R12, R11 ;  /* 0x0000000c0d0e7389 */ /* 0x00006400000c000b */
[----:B01----:R-:W-:Y:S01]  /*1b660*/  ENDCOLLECTIVE ;  /* 0x000000000000791b */ /* 0x003fe20003800000 */
.L_x_13717:
        /* <DEDUP_REMOVED lines=10> */
.L_x_13718:
[----:B------:R-:W-:Y:S05]  /*1b710*/  BRA `(.L_x_13719) ;  /* 0xffffff9800cc7947 */ /* 0x000fea000383ffff */
.L_x_13514:
        /* <DEDUP_REMOVED lines=8> */
.L_x_13721:
[----:B------:R-:W-:Y:S05]  /*1b7a0*/  BSYNC B0 ;  /* 0x0000000000007941 */ /* 0x000fea0003800000 */
.L_x_13720:
        /* <DEDUP_REMOVED lines=9> */
.L_x_13722:
        /* <DEDUP_REMOVED lines=24> */
.L_x_13723:
[----:B------:R-:W-:Y:S01]  /*1b9c0*/  IMAD.MOV.U32 R12, RZ, RZ, 0x2 ;  /* 0x00000002ff0c7424 */ /* 0x000fe200078e00ff */
[----:B------:R-:W-:-:S04]  /*1b9d0*/  SEL R14, R14, RZ, P1 ;  /* 0x000000ff0e0e7207 */ /* 0x000fc80000800000 */
[----:B------:R-:W-:-:S05]  /*1b9e0*/  IADD3 R5, R13, R14, RZ ;  /* 0x0000000e0d057210 */ /* 0x000fca0007ffe0ff */
[----:B------:R-:W-:-:S07]  /*1b9f0*/  IMAD.MOV.U32 R13, RZ, RZ, R5 ;  /* 0x000000ffff0d7224 */ /* 0x000fce00078e0005 */
[----:B------:R-:W-:Y:S05]  /*1ba00*/  WARPSYNC.COLLECTIVE R15, `(.L_x_13724) ;  /* 0x000000000f087348 */ /* 0x000fea0003c00000 */
[----:B------:R0:W1:Y:S02]  /*1ba10*/  SHFL.UP P6, R14, R13, R12, R11 ;  /* 0x0400000c0d0e7389 */ /* 0x00006400000c000b */
[----:B01----:R-:W-:Y:S01]  /*1ba20*/  ENDCOLLECTIVE ;  /* 0x000000000000791b */ /* 0x003fe20003800000 */
.L_x_13724:
[----:B------:R-:W-:Y:S01]  /*1ba30*/  IMAD.MOV.U32 R12, RZ, RZ, 0x4 ;  /* 0x00000004ff0c7424 */ /* 0x000fe200078e00ff */
[----:B------:R-:W-:-:S05]  /*1ba40*/  SEL R2, R14, RZ, P2 ;  /* 0x000000ff0e027207 */ /* 0x000fca0001000000 */
[----:B------:R-:W-:-:S05]  /*1ba50*/  IMAD.IADD R2, R5, 0x1, R2 ;  /* 0x0000000105027824 */ /* 0x000fca00078e0202 */
[----:B------:R-:W-:-:S07]  /*1ba60*/  MOV R13, R2 ;  /* 0x00000002000d7202 */ /* 0x000fce0000000f00 */
[----:B------:R-:W-:Y:S05]  /*1ba70*/  WARPSYNC.COLLECTIVE R15, `(.L_x_13725) ;  /* 0x000000000f087348 */ /* 0x000fea0003c00000 */
[----:B------:R0:W1:Y:S02]  /*1ba80*/  SHFL.UP P6, R14, R13, R12, R11 ;  /* 0x0400000c0d0e7389 */ /* 0x00006400000c000b */
[----:B01----:R-:W-:Y:S01]  /*1ba90*/  ENDCOLLECTIVE ;  /* 0x000000000000791b */ /* 0x003fe20003800000 */
.L_x_13725:
[----:B------:R-:W-:Y:S02]  /*1baa0*/  MOV R12, 0x8 ;  /* 0x00000008000c7802 */ /* 0x000fe40000000f00 */
[----:B------:R-:W-:-:S05]  /*1bab0*/  SEL R3, R14, RZ, P3 ;  /* 0x000000ff0e037207 */ /* 0x000fca0001800000 */
[----:B------:R-:W-:-:S04]  /*1bac0*/  IMAD.IADD R8, R2, 0x1, R3 ;  /* 0x0000000102087824 */ /* 0x000fc800078e0203 */
[----:B------:R-:W-:-:S07]  /*1bad0*/  IMAD.MOV.U32 R13, RZ, RZ, R8 ;  /* 0x000000ffff0d7224 */ /* 0x000fce00078e0008 */
[----:B------:R-:W-:Y:S05]  /*1bae0*/  WARPSYNC.COLLECTIVE R15, `(.L_x_13726) ;  /* 0x000000000f087348 */ /* 0x000fea0003c00000 */
[----:B------:R0:W1:Y:S02]  /*1baf0*/  SHFL.UP P6, R14, R13, R12, R11 ;  /* 0x0400000c0d0e7389 */ /* 0x00006400000c000b */
[----:B01----:R-:W-:Y:S01]  /*1bb00*/  ENDCOLLECTIVE ;  /* 0x000000000000791b */ /* 0x003fe20003800000 */
.L_x_13726:
[----:B------:R-:W-:Y:S01]  /*1bb10*/  IMAD.MOV.U32 R12, RZ, RZ, 0x10 ;  /* 0x00000010ff0c7424 */ /* 0x000fe200078e00ff */
[----:B------:R-:W-:-:S05]  /*1bb20*/  SEL R5, R14, RZ, P4 ;  /* 0x000000ff0e057207 */ /* 0x000fca0002000000 */
[----:B------:R-:W-:-:S04]  /*1bb30*/  IMAD.IADD R5, R8, 0x1, R5 ;  /* 0x0000000108057824 */ /* 0x000fc800078e0205 */
[----:B------:R-:W-:-:S07]  /*1bb40*/  IMAD.MOV.U32 R13, RZ, RZ, R5 ;  /* 0x000000ffff0d7224 */ /* 0x000fce00078e0005 */
[----:B------:R-:W-:Y:S05]  /*1bb50*/  WARPSYNC.COLLECTIVE R15, `(.L_x_13727) ;  /* 0x000000000f087348 */ /* 0x000fea0003c00000 */
[----:B------:R0:W1:Y:S02]  /*1bb60*/  SHFL.UP P6, R14, R13, R12, R11 ;  /* 0x0400000c0d0e7389 */ /* 0x00006400000c000b */
[----:B01----:R-:W-:Y:S01]  /*1bb70*/  ENDCOLLECTIVE ;  /* 0x000000000000791b */ /* 0x003fe20003800000 */
.L_x_13727:
        /* <DEDUP_REMOVED lines=8> */
.L_x_13728:
[----:B------:R-:W-:Y:S05]  /*1bc00*/  BRA `(.L_x_13729) ;  /* 0xffffff9800d87947 */ /* 0x000fea000383ffff */
.L_x_13517:
[----:B------:R-:W-:Y:S01]  /*1bc10*/  BSSY B0, `(.L_x_13730) ;  /* 0x0000007000007945 */ /* 0x000fe20003800000 */
[----:B------:R-:W-:Y:S02]  /*1bc20*/  IMAD.MOV.U32 R12, RZ, RZ, 0x1 ;  /* 0x00000001ff0c7424 */ /* 0x000fe400078e00ff */
[----:B------:R-:W-:Y:S02]  /*1bc30*/  IMAD.MOV.U32 R11, RZ, RZ, RZ ;  /* 0x000000ffff0b7224 */ /* 0x000fe400078e00ff */
[----:B------:R-:W-:-:S07]  /*1bc40*/  IMAD.MOV.U32 R15, RZ, RZ, -0x1 ;  /* 0xffffffffff0f7424 */ /* 0x000fce00078e00ff */
[----:B------:R-:W-:Y:S05]  /*1bc50*/  WARPSYNC.COLLECTIVE R15, `(.L_x_13731) ;  /* 0x000000000f087348 */ /* 0x000fea0003c00000 */
[----:B------:R0:W1:Y:S02]  /*1bc60*/  SHFL.UP P6, R14, R13, R12, R11 ;  /* 0x0400000c0d0e7389 */ /* 0x00006400000c000b */
[----:B01----:R-:W-:Y:S01]  /*1bc70*/  ENDCOLLECTIVE ;  /* 0x000000000000791b */ /* 0x003fe20003800000 */
.L_x_13731:
[----:B------:R-:W-:Y:S05]  /*1bc80*/  BSYNC B0 ;  /* 0x0000000000007941 */ /* 0x000fea0003800000 */
.L_x_13730:
        /* <DEDUP_REMOVED lines=8> */
.L_x_13732:
[----:B------:R-:W-:Y:S01]  /*1bd10*/  IMAD.MOV.U32 R12, RZ, RZ, 0x4 ;  /* 0x00000004ff0c7424 */ /* 0x000fe200078e00ff */
[----:B------:R-:W-:-:S04]  /*1bd20*/  SEL R2, R14, RZ, P2 ;  /* 0x000000ff0e027207 */ /* 0x000fc80001000000 */
[----:B------:R-:W-:-:S05]  /*1bd30*/  IADD3 R2, R13, R2, RZ ;  /* 0x000000020d027210 */ /* 0x000fca0007ffe0ff */
[----:B------:R-:W-:-:S07]  /*1bd40*/  IMAD.MOV.U32 R13, RZ, RZ, R2 ;  /* 0x000000ffff0d7224 */ /* 0x000fce00078e0002 */
[----:B------:R-:W-:Y:S05]  /*1bd50*/  WARPSYNC.COLLECTIVE R15, `(.L_x_13733) ;  /* 0x000000000f087348 */ /* 0x000fea0003c00000 */
[----:B------:R0:W1:Y:S02]  /*1bd60*/  SHFL.UP P6, R14, R13, R12, R11 ;  /* 0x0400000c0d0e7389 */ /* 0x00006400000c000b */
[----:B01----:R-:W-:Y:S01]  /*1bd70*/  ENDCOLLECTIVE ;  /* 0x000000000000791b */ /* 0x003fe20003800000 */
.L_x_13733:
[----:B------:R-:W-:Y:S01]  /*1bd80*/  IMAD.MOV.U32 R12, RZ, RZ, 0x8 ;  /* 0x00000008ff0c7424 */ /* 0x000fe200078e00ff */
[----:B------:R-:W-:-:S05]  /*1bd90*/  SEL R3, R14, RZ, P3 ;  /* 0x000000ff0e037207 */ /* 0x000fca0001800000 */
[----:B------:R-:W-:-:S05]  /*1bda0*/  IMAD.IADD R3, R2, 0x1, R3 ;  /* 0x0000000102037824 */ /* 0x000fca00078e0203 */
[----:B------:R-:W-:-:S07]  /*1bdb0*/  MOV R13, R3 ;  /* 0x00000003000d7202 */ /* 0x000fce0000000f00 */
[----:B------:R-:W-:Y:S05]  /*1bdc0*/  WARPSYNC.COLLECTIVE R15, `(.L_x_13734) ;  /* 0x000000000f087348 */ /* 0x000fea0003c00000 */
[----:B------:R0:W1:Y:S02]  /*1bdd0*/  SHFL.UP P6, R14, R13, R12, R11 ;  /* 0x0400000c0d0e7389 */ /* 0x00006400000c000b */
[----:B01----:R-:W-:Y:S01]  /*1bde0*/  ENDCOLLECTIVE ;  /* 0x000000000000791b */ /* 0x003fe20003800000 */
.L_x_13734:
[----:B------:R-:W-:Y:S02]  /*1bdf0*/  MOV R12, 0x10 ;  /* 0x00000010000c7802 */ /* 0x000fe40000000f00 */
[----:B------:R-:W-:-:S05]  /*1be00*/  SEL R14, R14, RZ, P4 ;  /* 0x000000ff0e0e7207 */ /* 0x000fca0002000000 */
[----:B------:R-:W-:-:S04]  /*1be10*/  IMAD.IADD R5, R3, 0x1, R14 ;  /* 0x0000000103057824 */ /* 0x000fc800078e020e */
[----:B------:R-:W-:-:S07]  /*1be20*/  IMAD.MOV.U32 R13, RZ, RZ, R5 ;  /* 0x000000ffff0d7224 */ /* 0x000fce00078e0005 */
[----:B------:R-:W-:Y:S05]  /*1be30*/  WARPSYNC.COLLECTIVE R15, `(.L_x_13735) ;  /* 0x000000000f087348 */ /* 0x000fea0003c00000 */
[----:B------:R0:W1:Y:S02]  /*1be40*/  SHFL.UP P6, R14, R13, R12, R11 ;  /* 0x0400000c0d0e7389 */ /* 0x00006400000c000b */
[----:B01----:R-:W-:Y:S01]  /*1be50*/  ENDCOLLECTIVE ;  /* 0x000000000000791b */ /* 0x003fe20003800000 */
.L_x_13735:
        /* <DEDUP_REMOVED lines=8> */
.L_x_13736:
[----:B------:R-:W-:Y:S05]  /*1bee0*/  BRA `(.L_x_13737) ;  /* 0xffffff9800c47947 */ /* 0x000fea000383ffff */
.L_x_13519:
[----:B------:R-:W-:Y:S01]  /*1bef0*/  BSSY B0, `(.L_x_13738) ;  /* 0x0000006000007945 */ /* 0x000fe20003800000 */
[----:B------:R-:W-:Y:S01]  /*1bf00*/  PLOP3.LUT P6, PT, P6, PT, PT, 0x8, 0x0 ;  /* 0x000000000000781c */ /* 0x000fe200037ce170 */
[----:B------:R-:W-:-:S12]  /*1bf10*/  IMAD.MOV.U32 R15, RZ, RZ, -0x1 ;  /* 0xffffffffff0f7424 */ /* 0x000fd800078e00ff */
[----:B0-----:R-:W-:Y:S05]  /*1bf20*/  WARPSYNC.COLLECTIVE R15, `(.L_x_13739) ;  /* 0x000000000f087348 */ /* 0x001fea0003c00000 */
[----:B------:R-:W-:Y:S01]  /*1bf30*/  VOTE.ANY R14, PT, P6 ;  /* 0x00000000000e7806 */ /* 0x000fe200030e0100 */
[----:B0-----:R-:W-:Y:S06]  /*1bf40*/  ENDCOLLECTIVE ;  /* 0x000000000000791b */ /* 0x001fec0003800000 */
.L_x_13739:
[----:B------:R-:W-:Y:S05]  /*1bf50*/  BSYNC B0 ;  /* 0x0000000000007941 */ /* 0x000fea0003800000 */
.L_x_13738:
        /* <DEDUP_REMOVED lines=9> */
.L_x_13740:
[----:B------:R-:W-:Y:S01]  /*1bff0*/  MOV R13, R4 ;  /* 0x00000004000d7202 */ /* 0x000fe20000000f00 */
[----:B------:R-:W-:-:S07]  /*1c000*/  IMAD.MOV.U32 R7, RZ, RZ, R14 ;  /* 0x000000ffff077224 */ /* 0x000fce00078e000e */
[----:B------:R-:W-:Y:S05]  /*1c010*/  WARPSYNC.COLLECTIVE R15, `(.L_x_13741) ;  /* 0x000000000f087348 */ /* 0x000fea0003c00000 */
[----:B------:R0:W1:Y:S02]  /*1c020*/  SHFL.IDX P6, R14, R13, R12, R11 ;  /* 0x0000000c0d0e7389 */ /* 0x00006400000c000b */
[----:B01----:R-:W-:Y:S01]  /*1c030*/  ENDCOLLECTIVE ;  /* 0x000000000000791b */ /* 0x003fe20003800000 */
.L_x_13741:
[----:B------:R-:W-:Y:S01]  /*1c040*/  IMAD.MOV.U32 R4, RZ, RZ, R14 ;  /* 0x000000ffff047224 */ /* 0x000fe200078e000e */
[----:B------:R-:W-:Y:S06]  /*1c050*/  BRA `(.L_x_13742) ;  /* 0xffffff9800a47947 */ /* 0x000fec000383ffff */
.L_x_13521:
[----:B------:R-:W-:Y:S01]  /*1c060*/  BSSY B0, `(.L_x_13743) ;  /* 0x0000007000007945 */ /* 0x000fe20003800000 */
[----:B------:R-:W-:Y:S01]  /*1c070*/  IMAD.MOV.U32 R13, RZ, RZ, R3 ;  /* 0x000000ffff0d7224 */ /* 0x000fe200078e0003 */
[----:B------:R-:W-:Y:S01]  /*1c080*/  MOV R15, 0xffffffff ;  /* 0xffffffff000f7802 */ /* 0x000fe20000000f00 */
[----:B------:R-:W-:-:S07]  /*1c090*/  IMAD.MOV.U32 R11, RZ, RZ, 0x1f ;  /* 0x0000001fff0b7424 */ /* 0x000fce00078e00ff */
[----:B0123--:R-:W-:Y:S05]  /*1c0a0*/  WARPSYNC.COLLECTIVE R15, `(.L_x_13744) ;  /* 0x000000000f087348 */ /* 0x00ffea0003c00000 */
[----:B------:R4:W0:Y:S02]  /*1c0b0*/  SHFL.IDX P6, R14, R13, R12, R11 ;  /* 0x0000000c0d0e7389 */ /* 0x00082400000c000b */
[----:B01234-:R-:W-:Y:S01]  /*1c0c0*/  ENDCOLLECTIVE ;  /* 0x000000000000791b */ /* 0x01ffe20003800000 */
.L_x_13744:
[----:B------:R-:W-:Y:S05]  /*1c0d0*/  BSYNC B0 ;  /* 0x0000000000007941 */ /* 0x000fea0003800000 */
.L_x_13743:
[----:B------:R-:W-:Y:S01]  /*1c0e0*/  IMAD.MOV.U32 R24, RZ, RZ, R14 ;  /* 0x000000ffff187224 */ /* 0x000fe200078e000e */
[----:B------:R-:W-:Y:S06]  /*1c0f0*/  BRA `(.L_x_13520) ;  /* 0xffffff9800947947 */ /* 0x000fec000383ffff */
.L_x_13525:
[----:B0-----:R0:W1:Y:S02]  /*1c100*/  SYNCS.PHASECHK.TRANS64.TRYWAIT P0, [R5+URZ+0x16820], R0 ;  /* 0x01682000050075a7 */ /* 0x001064000800017f */
[----:B-1----:R-:W-:Y:S05]  /*1c110*/  @!P0 NANOSLEEP.SYNCS 0x989680 ;  /* 0x009896800000895d */ /* 0x002fea0003900000 */
[----:B------:R-:W1:Y:S02]  /*1c120*/  @!P0 SYNCS.PHASECHK.TRANS64 P0, [R5+URZ+0x16820], R0 ;  /* 0x01682000050085a7 */ /* 0x000e64000800007f */
[----:B-1----:R-:W-:Y:S05]  /*1c130*/  @!P0 BRA `(.L_x_13525) ;  /* 0xfffffffc00f08947 */ /* 0x002fea000383ffff */
[----:B------:R-:W-:Y:S05]  /*1c140*/  BRA `(.L_x_13745) ;  /* 0xffffff9c00ec7947 */ /* 0x000fea000383ffff */
.L_x_13526:
        /* <DEDUP_REMOVED lines=8> */
[----:B0-2-4-:R-:W-:Y:S05]  /*1c1d0*/  WARPSYNC.COLLECTIVE R15, `(.L_x_13747) ;  /* 0x000000000f087348 */ /* 0x015fea0003c00000 */
[----:B------:R1:W3:Y:S02]  /*1c1e0*/  SHFL.IDX P6, R14, R13, R12, R11 ;  /* 0x0000000c0d0e7389 */ /* 0x0002e400000c000b */
[----:B01234-:R-:W-:Y:S01]  /*1c1f0*/  ENDCOLLECTIVE ;  /* 0x000000000000791b */ /* 0x01ffe20003800000 */
.L_x_13747:
[----:B------:R-:W-:Y:S05]  /*1c200*/  BSYNC B0 ;  /* 0x0000000000007941 */ /* 0x000fea0003800000 */
.L_x_13746:
[----:B------:R-:W-:Y:S05]  /*1c210*/  BRA `(.L_x_13748) ;  /* 0xffffff9c00d47947 */ /* 0x000fea000383ffff */
.L_x_13527:
[----:B------:R-:W-:Y:S01]  /*1c220*/  BSSY B0, `(.L_x_13749) ;  /* 0x0000006000007945 */ /* 0x000fe20003800000 */
[----:B------:R-:W-:-:S07]  /*1c230*/  IMAD.MOV.U32 R15, RZ, RZ, -0x1 ;  /* 0xffffffffff0f7424 */ /* 0x000fce00078e00ff */
[----:B0-2-4-:R-:W-:Y:S05]  /*1c240*/  WARPSYNC.COLLECTIVE R15, `(.L_x_13750) ;  /* 0x000000000f0c7348 */ /* 0x015fea0003c00000 */
[----:B------:R-:W-:Y:S02]  /*1c250*/  ELECT P6, UR62, PT ;  /* 0x00000000003e782f */ /* 0x000fe400038c0000 */
[----:B------:R-:W-:Y:S01]  /*1c260*/  MOV R14, UR62 ;  /* 0x0000003e000e7c02 */ /* 0x000fe20008000f00 */
[----:B0-2-4-:R-:W-:Y:S10]  /*1c270*/  ENDCOLLECTIVE ;  /* 0x000000000000791b */ /* 0x015ff40003800000 */
.L_x_13750:
[----:B------:R-:W-:Y:S05]  /*1c280*/  BSYNC B0 ;  /* 0x0000000000007941 */ /* 0x000fea0003800000 */
.L_x_13749:
[----:B------:R-:W-:Y:S05]  /*1c290*/  BRA `(.L_x_13751) ;  /* 0xffffff9c00c87947 */ /* 0x000fea000383ffff */
.L_x_13529:
[----:B0-----:R0:W1:Y:S02]  /*1c2a0*/  SYNCS.PHASECHK.TRANS64.TRYWAIT P1, [R3+URZ+0x16840], R2 ;  /* 0x01684002030075a7 */ /* 0x001064000802017f */
[----:B-1----:R-:W-:Y:S05]  /*1c2b0*/  @!P1 NANOSLEEP.SYNCS 0x989680 ;  /* 0x009896800000995d */ /* 0x002fea0003900000 */
[----:B------:R-:W1:Y:S02]  /*1c2c0*/  @!P1 SYNCS.PHASECHK.TRANS64 P1, [R3+URZ+0x16840], R2 ;  /* 0x01684002030095a7 */ /* 0x000e64000802007f */
[----:B-1----:R-:W-:Y:S05]  /*1c2d0*/  @!P1 BRA `(.L_x_13529) ;  /* 0xfffffffc00f09947 */ /* 0x002fea000383ffff */
[----:B------:R-:W-:Y:S05]  /*1c2e0*/  BRA `(.L_x_13752) ;  /* 0xffffff9c00e87947 */ /* 0x000fea000383ffff */
.L_x_13531:
[----:B-1----:R1:W3:Y:S02]  /*1c2f0*/  SYNCS.PHASECHK.TRANS64.TRYWAIT P1, [R5+URZ+0x16840], R0 ;  /* 0x01684000050075a7 */ /* 0x0022e4000802017f */
[----:B---3--:R-:W-:Y:S05]  /*1c300*/  @!P1 NANOSLEEP.SYNCS 0x989680 ;  /* 0x009896800000995d */ /* 0x008fea0003900000 */
[----:B------:R-:W3:Y:S02]  /*1c310*/  @!P1 SYNCS.PHASECHK.TRANS64 P1, [R5+URZ+0x16840], R0 ;  /* 0x01684000050095a7 */ /* 0x000ee4000802007f */
[----:B---3--:R-:W-:Y:S05]  /*1c320*/  @!P1 BRA `(.L_x_13531) ;  /* 0xfffffffc00f09947 */ /* 0x008fea000383ffff */
[----:B------:R-:W-:Y:S05]  /*1c330*/  BRA `(.L_x_13753) ;  /* 0xffffff9c00f47947 */ /* 0x000fea000383ffff */
.L_x_13533:
[----:B---3--:R3:W0:Y:S02]  /*1c340*/  SYNCS.PHASECHK.TRANS64.TRYWAIT P1, [R3+URZ+0x16860], R2 ;  /* 0x01686002030075a7 */ /* 0x008624000802017f */
[----:B0-----:R-:W-:Y:S05]  /*1c350*/  @!P1 NANOSLEEP.SYNCS 0x989680 ;  /* 0x009896800000995d */ /* 0x001fea0003900000 */
[----:B------:R-:W0:Y:S02]  /*1c360*/  @!P1 SYNCS.PHASECHK.TRANS64 P1, [R3+URZ+0x16860], R2 ;  /* 0x01686002030095a7 */ /* 0x000e24000802007f */
[----:B0-----:R-:W-:Y:S05]  /*1c370*/  @!P1 BRA `(.L_x_13533) ;  /* 0xfffffffc00f09947 */ /* 0x001fea000383ffff */
[----:B------:R-:W-:Y:S05]  /*1c380*/  BRA `(.L_x_13754) ;  /* 0xffffff9c00f07947 */ /* 0x000fea000383ffff */
.L_x_13755:
        /* <DEDUP_REMOVED lines=15> */
.L_x_16007:


//--------------------- .text._ZN7cutlass13device_kernelIN5flash11enable_sm90INS1_16FlashAttnFwdSm90INS1_25CollectiveMainloopFwdSm90ILi2EN4cute5tupleIJNS5_1CILi1EEES8_S8_EEENS6_IJNS7_ILi192EEENS7_ILi128EEENS7_ILi64EEEEEELi64ENS_6half_tEfNS_4arch4Sm90ELb0ELb1ELb0ELb0ELb1ELb0ELb0ELb1ELb1ELb1ELb1ELb0EEENS1_21CollectiveEpilogueFwdINS6_IJSA_SC_SB_EEES9_SE_SG_Li384ELb0ELb1ELb1ELb0EEENS1_19SingleTileSchedulerILb0ELb1ELb1ELi192EEEEEEEEEvNT_6ParamsE --------------------------
	.section	.text._ZN7cutlass13device_kernelIN5flash11enable_sm90INS1_16FlashAttnFwdSm90INS1_25CollectiveMainloopFwdSm90ILi2EN4cute5tupleIJNS5_1CILi1EEES8_S8_EEENS6_IJNS7_ILi192EEENS7_ILi128EEENS7_ILi64EEEEEELi64ENS_6half_tEfNS_4arch4Sm90ELb0ELb1ELb0ELb0ELb1ELb0ELb0ELb1ELb1ELb1ELb1ELb0EEENS1_21CollectiveEpilogueFwdINS6_IJSA_SC_SB_EEES9_SE_SG_Li384ELb0ELb1ELb1ELb0EEENS1_19SingleTileSchedulerILb0ELb1ELb1ELi192EEEEEEEEEvNT_6ParamsE,"ax",@progbits
	.align	128
.text._ZN7cutlass13device_kernelIN5flash11enable_sm90INS1_16FlashAttnFwdSm90INS1_25CollectiveMainloopFwdSm90ILi2EN4cute5tupleIJNS5_1CILi1EEES8_S8_EEENS6_IJNS7_ILi192EEENS7_ILi128EEENS7_ILi64EEEEEELi64ENS_6half_tEfNS_4arch4Sm90ELb0ELb1ELb0ELb0ELb1ELb0ELb0ELb1ELb1ELb1ELb1ELb0EEENS1_21CollectiveEpilogueFwdINS6_IJSA_SC_SB_EEES9_SE_SG_Li384ELb0ELb1ELb1ELb0EEENS1_19SingleTileSchedulerILb0ELb1ELb1ELi192EEEEEEEEEvNT_6ParamsE:
        .type           _ZN7cutlass13device_kernelIN5flash11enable_sm90INS1_16FlashAttnFwdSm90INS1_25CollectiveMainloopFwdSm90ILi2EN4cute5tupleIJNS5_1CILi1EEES8_S8_EEENS6_IJNS7_ILi192EEENS7_ILi128EEENS7_ILi64EEEEEELi64ENS_6half_tEfNS_4arch4Sm90ELb0ELb1ELb0ELb0ELb1ELb0ELb0ELb1ELb1ELb1ELb1ELb0EEENS1_21CollectiveEpilogueFwdINS6_IJSA_SC_SB_EEES9_SE_SG_Li384ELb0ELb1ELb1ELb0EEENS1_19SingleTileSchedulerILb0ELb1ELb1ELi192EEEEEEEEEvNT_6ParamsE,@function
        .size           _ZN7cutlass13device_kernelIN5flash11enable_sm90INS1_16FlashAttnFwdSm90INS1_25CollectiveMainloopFwdSm90ILi2EN4cute5tupleIJNS5_1CILi1EEES8_S8_EEENS6_IJNS7_ILi192EEENS7_ILi128EEENS7_ILi64EEEEEELi64ENS_6half_tEfNS_4arch4Sm90ELb0ELb1ELb0ELb0ELb1ELb0ELb0ELb1ELb1ELb1ELb1ELb0EEENS1_21CollectiveEpilogueFwdINS6_IJSA_SC_SB_EEES9_SE_SG_Li384ELb0ELb1ELb1ELb0EEENS1_19SingleTileSchedulerILb0ELb1ELb1ELi192EEEEEEEEEvNT_6ParamsE,(.L_x_16008 - _ZN7cutlass13device_kernelIN5flash11enable_sm90INS1_16FlashAttnFwdSm90INS1_25CollectiveMainloopFwdSm90ILi2EN4cute5tupleIJNS5_1CILi1EEES8_S8_EEENS6_IJNS7_ILi192EEENS7_ILi128EEENS7_ILi64EEEEEELi64ENS_6half_tEfNS_4arch4Sm90ELb0ELb1ELb0ELb0ELb1ELb0ELb0ELb1ELb1ELb1ELb1ELb0EEENS1_21CollectiveEpilogueFwdINS6_IJSA_SC_SB_EEES9_SE_SG_Li384ELb0ELb1ELb1ELb0EEENS1_19SingleTileSchedulerILb0ELb1ELb1ELi192EEEEEEEEEvNT_6ParamsE)
        .other          _ZN7cutlass13device_kernelIN5flash11enable_sm90INS1_16FlashAttnFwdSm90INS1_25CollectiveMainloopFwdSm90ILi2EN4cute5tupleIJNS5_1CILi1EEES8_S8_EEENS6_IJNS7_ILi192EEENS7_ILi128EEENS7_ILi64EEEEEELi64ENS_6half_tEfNS_4arch4Sm90ELb0ELb1ELb0ELb0ELb1ELb0ELb0ELb1ELb1ELb1ELb1ELb0EEENS1_21CollectiveEpilogueFwdINS6_IJSA_SC_SB_EEES9_SE_SG_Li384ELb0ELb1ELb1ELb0EEENS1_19SingleTileSchedulerILb0ELb1ELb1ELi192EEEEEEEEEvNT_6ParamsE,@"STO_CUDA_ENTRY STV_DEFAULT"
_ZN7cutlass13device_kernelIN5flash11enable_sm90INS1_16FlashAttnFwdSm90INS1_25CollectiveMainloopFwdSm90ILi2EN4cute5tupleIJNS5_1CILi1EEES8_S8_EEENS6_IJNS7_ILi192EEENS7_ILi128EEENS7_ILi64EEEEEELi64ENS_6half_tEfNS_4arch4Sm90ELb0ELb1ELb0ELb0ELb1ELb0ELb0ELb1ELb1ELb1ELb1ELb0EEENS1_21CollectiveEpilogueFwdINS6_IJSA_SC_SB_EEES9_SE_SG_Li384ELb0ELb1ELb1ELb0EEENS1_19SingleTileSchedulerILb0ELb1ELb1ELi192EEEEEEEEEvNT_6ParamsE:
        /* <DEDUP_REMOVED lines=45> */
.L_x_13756:
        /* <DEDUP_REMOVED lines=22> */
.L_x_13757:
        /* <DEDUP_REMOVED lines=18> */
.L_x_13758:
        /* <DEDUP_REMOVED lines=22> */
.L_x_13759:
        /* <DEDUP_REMOVED lines=23> */
.L_x_13760:
        /* <DEDUP_REMOVED lines=9> */
.L_x_13763:
        /* <DEDUP_REMOVED lines=61> */
.L_x_13766:
[----:B------:R-:W-:-:S11]  /*0c80*/  UISETP.NE.AND UP0, UPT, UR5, 0x1, UPT ;  /* 0x000000010500788c */ /* 0x000fd6000bf05270 */
[----:B------:R-:W-:Y:S02]  /*0c90*/  @UP0 ULDC.64 UR10, c[0x0][0x9e8] ;  /* 0x00027a00000a0ab9 */ /* 0x000fe40000000a00 */
[----:B------:R-:W-:-:S04]  /*0ca0*/  UIMAD.WIDE.U32 UR8, UR4, UR10, URZ ;  /* 0x0000000a040872a5 */ /* 0x000fc8000f8e003f */
[----:B------:R-:W-:-:S12]  /*0cb0*/  @UP0 USHF.R.U32.HI UR4, URZ, UR11, UR9 ;  /* 0x0000000b3f040299 */ /* 0x000fd80008011609 */
.L_x_13767:
[----:B------:R-:W-:-:S06]  /*0cc0*/  UIMAD UR4, UR4, UR5, UR5 ;  /* 0x00000005040472a4 */ /* 0x000fcc000f8e0205 */
[----:B------:R-:W-:-:S07]  /*0cd0*/  VIMNMX R0, R0, UR4, PT ;  /* 0x0000000400007c48 */ /* 0x000fce000bfe0100 */
.L_x_13765:
[----:B------:R-:W-:Y:S01]  /*0ce0*/  UISETP.NE.AND UP0, UPT, UR40, URZ, UPT ;  /* 0x0000003f2800728c */ /* 0x000fe2000bf05270 */
[CC--:B------:R-:W-:Y:S01]  /*0cf0*/  IMAD R22, R17.reuse, R4.reuse, -R22 ;  /* 0x0000000411167224 */ /* 0x0c0fe200078e0a16 */
        /* <DEDUP_REMOVED lines=31> */
.L_x_13769:
[----:B------:R-:W-:-:S11]  /*0ef0*/  UISETP.NE.AND UP0, UPT, UR5, 0x1, UPT ;  /* 0x000000010500788c */ /* 0x000fd6000bf05270 */
[----:B------:R-:W-:Y:S02]  /*0f00*/  @UP0 ULDC.64 UR10, c[0x0][0x9e8] ;  /* 0x00027a00000a0ab9 */ /* 0x000fe40000000a00 */
[----:B------:R-:W-:-:S04]  /*0f10*/  UIMAD.WIDE.U32 UR8, UR4, UR10, URZ ;  /* 0x0000000a040872a5 */ /* 0x000fc8000f8e003f */
[----:B------:R-:W-:-:S12]  /*0f20*/  @UP0 USHF.R.U32.HI UR4, URZ, UR11, UR9 ;  /* 0x0000000b3f040299 */ /* 0x000fd80008011609 */
.L_x_13770:
[----:B------:R-:W-:-:S04]  /*0f30*/  UIMAD UR4, UR4, UR5, URZ ;  /* 0x00000005040472a4 */ /* 0x000fc8000f8e023f */
[----:B------:R-:W-:-:S04]  /*0f40*/  UISETP.LT.AND UP0, UPT, UR7, UR4, UPT ;  /* 0x000000040700728c */ /* 0x000fc8000bf01270 */
[----:B------:R-:W-:-:S12]  /*0f50*/  USEL UR7, UR7, UR4, !UP0 ;  /* 0x0000000407077287 */ /* 0x000fd8000c000000 */
.L_x_13768:
        /* <DEDUP_REMOVED lines=47> */
.L_x_13771:
        /* <DEDUP_REMOVED lines=58> */
.L_x_13773:
[----:B------:R-:W-:-:S04]  /*15f0*/  SHF.L.U32 R0, RZ, 0x1f, RZ ;  /* 0x0000001fff007819 */ /* 0x000fc800000006ff */
[----:B------:R-:W0:Y:S02]  /*1600*/  SYNCS.PHASECHK.TRANS64.TRYWAIT P0, [UR43+0x16800], R0 ;  /* 0x01680000ff0075a7 */ /* 0x000e24000800016b */
[----:B0-----:R-:W-:Y:S05]  /*1610*/  @!P0 BRA `(.L_x_13774) ;  /* 0x0000010800c08947 */ /* 0x001fea0003800000 */
.L_x_13905:
[----:B------:R-:W-:-:S06]  /*1620*/  ULOP3.LUT UR4, UR38, 0x1, URZ, 0xfc, !UPT ;  /* 0x0000000126047892 */ /* 0x000fcc000f8efc3f */
[----:B------:R-:W-:-:S05]  /*1630*/  IMAD.U32 R2, RZ, RZ, UR4 ;  /* 0x00000004ff027e24 */ /* 0x000fca000f8e00ff */
[----:B------:R-:W-:-:S13]  /*1640*/  ISETP.NE.AND P0, PT, R2, 0x3, PT ;  /* 0x000000030200780c */ /* 0x000fda0003f05270 */
[----:B------:R-:W-:Y:S05]  /*1650*/  @!P0 BRA `(.L_x_13775) ;  /* 0x0000000000048947 */ /* 0x000fea0003800000 */
[----:B------:R-:W-:Y:S01]  /*1660*/  BPT.TRAP 0x1 ;  /* 0x000000040000795c */ /* 0x000fe20000300000 */
.L_x_13775:
[----:B------:R1:W2:Y:S01]  /*1670*/  SYNCS.PHASECHK.TRANS64.TRYWAIT P1, [UR43+0x16830], R0 ;  /* 0x01683000ff0075a7 */ /* 0x0002a2000802016b */
[----:B------:R-:W-:Y:S05]  /*1680*/  @!P0 BRA `(.L_x_13776) ;  /* 0x0000000000048947 */ /* 0x000fea0003800000 */
[----:B------:R-:W-:Y:S01]  /*1690*/  BPT.TRAP 0x1 ;  /* 0x000000040000795c */ /* 0x000fe20000300000 */
.L_x_13776:
[----:B------:R-:W-:-:S05]  /*16a0*/  IMAD.U32 R6, RZ, RZ, UR46 ;  /* 0x0000002eff067e24 */ /* 0x000fca000f8e00ff */
[----:B------:R-:W-:Y:S01]  /*16b0*/  LOP3.LUT R6, R6, 0x10000, RZ, 0xfc, !PT ;  /* 0x0001000006067812 */ /* 0x000fe200078efcff */
[----:B--2---:R-:W-:Y:S06]  /*16c0*/  @P1 BRA `(.L_x_13777) ;  /* 0x0000000000081947 */ /* 0x004fec0003800000 */
[----:B------:R-:W2:Y:S02]  /*16d0*/  SYNCS.PHASECHK.TRANS64.TRYWAIT P1, [UR43+0x16830], R0 ;  /* 0x01683000ff0075a7 */ /* 0x000ea4000802016b */
[----:B--2---:R-:W-:Y:S05]  /*16e0*/  @!P1 BRA `(.L_x_13778) ;  /* 0x0000010800a49947 */ /* 0x004fea0003800000 */
.L_x_13777:
        /* <DEDUP_REMOVED lines=38> */
.L_x_13779:
[----:B0-----:R-:W-:Y:S01]  /*1950*/  LOP3.LUT R3, R88, 0xffffff80, RZ, 0xc0, !PT ;  /* 0xffffff8058037812 */ /* 0x001fe200078ec0ff */
[----:B------:R-:W-:Y:S01]  /*1960*/  IMAD.HI R8, R90, 0x55555556, RZ ;  /* 0x555555565a087827 */ /* 0x000fe200078e02ff */
[----:B------:R-:W-:Y:S01]  /*1970*/  LEA.HI R89, R89, R16, RZ, 0x2 ;  /* 0x0000001059597211 */ /* 0x000fe200078f10ff */
[----:B------:R-:W-:Y:S01]  /*1980*/  UISETP.NE.AND UP1, UPT, UR40, URZ, UPT ;  /* 0x0000003f2800728c */ /* 0x000fe2000bf25270 */
[----:B------:R-:W-:Y:S01]  /*1990*/  LEA R12, R19, 0xffffff80, 0x7 ;  /* 0xffffff80130c7811 */ /* 0x000fe200078e38ff */
[----:B------:R-:W-:Y:S01]  /*19a0*/  IMAD.IADD R3, R16, 0x1, -R3 ;  /* 0x0000000110037824 */ /* 0x000fe200078e0a03 */
[----:B------:R-:W-:Y:S01]  /*19b0*/  LOP3.LUT R89, R89, 0xfffffffc, RZ, 0xc0, !PT ;  /* 0xfffffffc59597812 */ /* 0x000fe200078ec0ff */
[----:B------:R-:W-:Y:S01]  /*19c0*/  UISETP.NE.AND UP0, UPT, UR44, URZ, UPT ;  /* 0x0000003f2c00728c */ /* 0x000fe2000bf05270 */
[----:B------:R-:W-:Y:S01]  /*19d0*/  LEA.HI R9, R8, R8, RZ, 0x1 ;  /* 0x0000000808097211 */ /* 0x000fe200078f08ff */
[----:B------:R-:W-:Y:S01]  /*19e0*/  ULDC UR28, c[0x0][0x2f0] ;  /* 0x0000bc00001c7ab9 */ /* 0x000fe20000000800 */
[----:B-1----:R-:W-:Y:S01]  /*19f0*/  SHF.R.S32.HI R0, RZ, 0x1f, R3 ;  /* 0x0000001fff007819 */ /* 0x002fe20000011403 */
        /* <DEDUP_REMOVED lines=10> */
[----:B------:R-:W-:Y:S01]  /*1aa0*/  ULOP3.LUT UR24, URZ, UR24, URZ, 0x33, !UPT ;  /* 0x000000183f187292 */ /* 0x000fe2000f8e333f */
[----:B------:R-:W-:-:S02]  /*1ab0*/  SHF.R.S32.HI R4, RZ, 0x5, R4 ;  /* 0x00000005ff047819 */ /* 0x000fc40000011404 */
[-C--:B------:R-:W-:Y:S02]  /*1ac0*/  LEA.HI R5, R5, R0.reuse, RZ, 0x3 ;  /* 0x0000000005057211 */ /* 0x080fe400078f18ff */
[----:B------:R-:W-:Y:S02]  /*1ad0*/  LEA.HI R8, R89, R89, RZ, 0x1 ;  /* 0x0000005959087211 */ /* 0x000fe400078f08ff */
[----:B------:R-:W-:Y:S02]  /*1ae0*/  LEA R4, R4, UR45, 0x4 ;  /* 0x0000002d04047c11 */ /* 0x000fe4000f8e20ff */
[----:B------:R-:W-:Y:S02]  /*1af0*/  LOP3.LUT R5, R5, 0xfffffff8, RZ, 0xc0, !PT ;  /* 0xfffffff805057812 */ /* 0x000fe400078ec0ff */
[----:B------:R-:W-:Y:S02]  /*1b00*/  LOP3.LUT R8, R8, 0x1ffffffe, RZ, 0xc0, !PT ;  /* 0x1ffffffe08087812 */ /* 0x000fe400078ec0ff */
[----:B------:R-:W-:-:S02]  /*1b10*/  IADD3 R4, R4, R0, -R5 ;  /* 0x0000000004047210 */ /* 0x000fc40007ffe805 */
[----:B------:R-:W-:Y:S01]  /*1b20*/  PLOP3.LUT P2, PT, PT, PT, UP1, 0x80, 0x0 ;  /* 0x000000000000781c */ /* 0x000fe20003f4f018 */
[----:B------:R-:W-:Y:S02]  /*1b30*/  IMAD.IADD R8, R89, 0x1, -R8 ;  /* 0x0000000159087824 */ /* 0x000fe400078e0a08 */
[----:B------:R-:W-:Y:S02]  /*1b40*/  IMAD R9, R9, 0x40, R4 ;  /* 0x0000004009097824 */ /* 0x000fe400078e0204 */
[----:B------:R-:W-:Y:S02]  /*1b50*/  IMAD.MOV.U32 R4, RZ, RZ, -0x80 ;  /* 0xffffff80ff047424 */ /* 0x000fe400078e00ff */
[----:B------:R-:W-:Y:S01]  /*1b60*/  IMAD R9, R8, 0x8, R9 ;  /* 0x0000000808097824 */ /* 0x000fe200078e0209 */
[----:B------:R-:W-:Y:S01]  /*1b70*/  LOP3.LUT R8, R2, 0x7ffffffc, RZ, 0xc0, !PT ;  /* 0x7ffffffc02087812 */ /* 0x000fe200078ec0ff */
        /* <DEDUP_REMOVED lines=14> */
[----:B------:R-:W-:Y:S01]  /*1c60*/  IMAD.U32 R5, RZ, RZ, UR4 ;  /* 0x00000004ff057e24 */ /* 0x000fe2000f8e00ff */
[----:B------:R-:W-:Y:S01]  /*1c70*/  ULDC UR4, c[0x0][0x9e0] ;  /* 0x0002780000047ab9 */ /* 0x000fe20000000800 */
        /* <DEDUP_REMOVED lines=22> */
.L_x_13782:
[----:B------:R-:W-:Y:S02]  /*1de0*/  ULDC UR7, c[0x0][0x9e4] ;  /* 0x0002790000077ab9 */ /* 0x000fe40000000800 */
[----:B------:R-:W-:-:S05]  /*1df0*/  IMAD.U32 R11, RZ, RZ, UR7 ;  /* 0x00000007ff0b7e24 */ /* 0x000fca000f8e00ff */
[----:B------:R-:W-:-:S13]  /*1e00*/  ISETP.NE.AND P1, PT, R11, 0x1, PT ;  /* 0x000000010b00780c */ /* 0x000fda0003f25270 */
[----:B------:R-:W0:Y:S02]  /*1e10*/  @P1 LDC.64 R90, c[0x0][0x9e8] ;  /* 0x00027a00ff5a1b82 */ /* 0x000e240000000a00 */
[----:B0-----:R-:W-:-:S05]  /*1e20*/  @P1 IMAD.HI.U32 R10, R3, R90, RZ ;  /* 0x0000005a030a1227 */ /* 0x001fca00078e00ff */
[----:B------:R-:W-:-:S07]  /*1e30*/  @P1 SHF.R.U32.HI R3, RZ, R91, R10 ;  /* 0x0000005bff031219 */ /* 0x000fce000001160a */
.L_x_13783:
[----:B------:R-:W-:Y:S05]  /*1e40*/  BSYNC B0 ;  /* 0x0000000000007941 */ /* 0x000fea0003800000 */
.L_x_13781:
[----:B------:R-:W-:-:S04]  /*1e50*/  IMAD R3, R3, R11, -R12 ;  /* 0x0000000b03037224 */ /* 0x000fc800078e0a0c */
[----:B------:R-:W-:-:S05]  /*1e60*/  IMAD R3, R8, -0x2, R3 ;  /* 0xfffffffe08037824 */ /* 0x000fca00078e0203 */
[----:B------:R-:W-:Y:S02]  /*1e70*/  VIADDMNMX R2, R3, R11, R2, PT ;  /* 0x0000000b03027246 */ /* 0x000fe40003800102 */
[----:B------:R-:W-:-:S07]  /*1e80*/  VIMNMX R4, R4, R3, !PT ;  /* 0x0000000304047248 */ /* 0x000fce0007fe0100 */
.L_x_13780:
        /* <DEDUP_REMOVED lines=14> */
[----:B------:R-:W-:Y:S01]  /*1f70*/  FSEL R127, R28, -INF , !P3 ;  /* 0xff8000001c7f7808 */ /* 0x000fe20005800000 */
[----:B0-----:R-:W-:Y:S01]  /*1f80*/  IMAD.IADD R10, R88, 0x1, R0 ;  /* 0x00000001580a7824 */ /* 0x001fe200078e0200 */
        /* <DEDUP_REMOVED lines=166> */
[----:B------:R-:W-:Y:S02]  /*29f0*/  ISETP.GT.AND P6, PT, R4, 0x79, !P6 ;  /* 0x000000790400780c */ /* 0x000fe400077c4270 */
[----:B------:R-:W-:Y:S02]  /*2a00*/  VIADDMNMX R4, R0, R99, R20, PT ;  /* 0x0000006300047246 */ /* 0x000fe40003800114 */
[----:B------:R-:W-:-:S04]  /*2a10*/  ISETP.LT.OR P6, PT, R2, 0x7a, P6 ;  /* 0x0000007a0200780c */ /* 0x000fc800037c1670 */
        /* <DEDUP_REMOVED lines=17> */
.L_x_13786:
[----:B------:R-:W-:Y:S02]  /*2b30*/  ULDC UR7, c[0x0][0x9e4] ;  /* 0x0002790000077ab9 */ /* 0x000fe40000000800 */
[----:B------:R-:W-:-:S05]  /*2b40*/  IMAD.U32 R2, RZ, RZ, UR7 ;  /* 0x00000007ff027e24 */ /* 0x000fca000f8e00ff */
[----:B------:R-:W-:-:S13]  /*2b50*/  ISETP.NE.AND P6, PT, R2, 0x1, PT ;  /* 0x000000010200780c */ /* 0x000fda0003fc5270 */
[----:B------:R-:W0:Y:S02]  /*2b60*/  @P6 LDC.64 R100, c[0x0][0x9e8] ;  /* 0x00027a00ff646b82 */ /* 0x000e240000000a00 */
[----:B0-----:R-:W-:-:S05]  /*2b70*/  @P6 IMAD.HI.U32 R0, R99, R100, RZ ;  /* 0x0000006463006227 */ /* 0x001fca00078e00ff */
[----:B------:R-:W-:-:S07]  /*2b80*/  @P6 SHF.R.U32.HI R99, RZ, R101, R0 ;  /* 0x00000065ff636219 */ /* 0x000fce0000011600 */
.L_x_13787:
[----:B------:R-:W-:Y:S05]  /*2b90*/  BSYNC B0 ;  /* 0x0000000000007941 */ /* 0x000fea0003800000 */
.L_x_13785:
[----:B------:R-:W-:-:S04]  /*2ba0*/  IMAD R99, R99, R2, -R12 ;  /* 0x0000000263637224 */ /* 0x000fc800078e0a0c */
[----:B------:R-:W-:-:S05]  /*2bb0*/  IMAD R99, R8, -0x2, R99 ;  /* 0xfffffffe08637824 */ /* 0x000fca00078e0263 */
[----:B------:R-:W-:Y:S02]  /*2bc0*/  VIADDMNMX R4, R99, R2, R4, PT ;  /* 0x0000000263047246 */ /* 0x000fe40003800104 */
[----:B------:R-:W-:-:S07]  /*2bd0*/  VIMNMX R10, R10, R99, !PT ;  /* 0x000000630a0a7248 */ /* 0x000fce0007fe0100 */
.L_x_13784:
[----:B------:R-:W-:Y:S01]  /*2be0*/  ISETP.GT.AND P1, PT, R10, 0x1, !P1 ;  /* 0x000000010a00780c */ /* 0x000fe20004f24270 */
[----:B------:R-:W-:Y:S01]  /*2bf0*/  ULDC UR7, c[0x0][0x988] ;  /* 0x0002620000077ab9 */ /* 0x000fe20000000800 */
[----:B------:R-:W-:Y:S01]  /*2c00*/  LOP3.LUT P6, RZ, R16, 0x4, RZ, 0xc0, !PT ;  /* 0x0000000410ff7812 */ /* 0x000fe200078cc0ff */
        /* <DEDUP_REMOVED lines=16> */
[----:B------:R-:W-:Y:S02]  /*2d10*/  ISETP.GT.AND P1, PT, R10, 0x10, !P1 ;  /* 0x000000100a00780c */ /* 0x000fe40004f24270 */
[----:B------:R-:W-:Y:S02]  /*2d20*/  FMNMX.FTZ R0, R119, R0, !PT ;  /* 0x0000000077007209 */ /* 0x000fe40007810000 */
[----:B------:R-:W-:Y:S02]  /*2d30*/  ISETP.LT.OR P1, PT, R4, 0x11, P1 ;  /* 0x000000110400780c */ /* 0x000fe40000f21670 */
        /* <DEDUP_REMOVED lines=16> */
[----:B------:R-:W-:Y:S02]  /*2e40*/  LOP3.LUT P1, RZ, R16, 0x1000000, RZ, 0xc0, !PT ;  /* 0x0100000010ff7812 */ /* 0x000fe4000782c0ff */
        /* <DEDUP_REMOVED lines=54> */
[----:B------:R-:W-:Y:S01]  /*31b0*/  FMNMX.FTZ R14, R85, R0, !PT ;  /* 0x00000000550e7209 */ /* 0x000fe20007810000 */
[----:B------:R-:W-:Y:S01]  /*31c0*/  IMAD.U32 R0, RZ, RZ, UR7 ;  /* 0x00000007ff007e24 */ /* 0x000fe2000f8e00ff */
[----:B------:R-:W-:Y:S02]  /*31d0*/  ISETP.LT.OR P1, PT, R4, 0x3a, P1 ;  /* 0x0000003a0400780c */ /* 0x000fe40000f21670 */
[----:B------:R-:W-:Y:S01]  /*31e0*/  LOP3.LUT P2, RZ, R16, 0x80, RZ, 0xc0, !PT ;  /* 0x0000008010ff7812 */ /* 0x000fe2000784c0ff */
[----:B------:R-:W0:Y:S01]  /*31f0*/  SHFL.BFLY PT, R135, R14, 0x2, 0x1f ;  /* 0x0c401f000e877f89 */ /* 0x000e2200000e0000 */
[----:B------:R-:W-:-:S02]  /*3200*/  FSEL R55, R55, -INF , !P1 ;  /* 0xff80000037377808 */ /* 0x000fc40004800000 */
[C---:B------:R-:W-:Y:S02]  /*3210*/  LOP3.LUT P1, RZ, R16.reuse, 0x8000, RZ, 0xc0, !PT ;  /* 0x0000800010ff7812 */ /* 0x040fe4000782c0ff */
[----:B------:R-:W-:Y:S02]  /*3220*/  LOP3.LUT P6, RZ, R16, 0x40, RZ, 0xc0, !PT ;  /* 0x0000004010ff7812 */ /* 0x000fe400078cc0ff */
[C---:B------:R-:W-:Y:S02]  /*3230*/  ISETP.GT.AND P1, PT, R10.reuse, 0x40, !P1 ;  /* 0x000000400a00780c */ /* 0x040fe40004f24270 */
[----:B------:R-:W-:Y:S02]  /*3240*/  ISETP.GT.AND P3, PT, R10, 0x70, !P3 ;  /* 0x000000700a00780c */ /* 0x000fe40005f64270 */
[----:B------:R-:W-:Y:S02]  /*3250*/  ISETP.LT.OR P1, PT, R4, 0x41, P1 ;  /* 0x000000410400780c */ /* 0x000fe40000f21670 */
[----:B------:R-:W-:-:S02]  /*3260*/  ISETP.GT.AND P4, PT, R10, 0x71, !P4 ;  /* 0x000000710a00780c */ /* 0x000fc40006784270 */
[----:B------:R-:W-:Y:S02]  /*3270*/  FSEL R103, R58, -INF , !P1 ;  /* 0xff8000003a677808 */ /* 0x000fe40004800000 */
[----:B------:R-:W-:Y:S02]  /*3280*/  LOP3.LUT P1, RZ, R16, 0x4000, RZ, 0xc0, !PT ;  /* 0x0000400010ff7812 */ /* 0x000fe4000782c0ff */
[----:B------:R-:W-:Y:S02]  /*3290*/  ISETP.LT.OR P3, PT, R4, 0x71, P3 ;  /* 0x000000710400780c */ /* 0x000fe40001f61670 */
[C---:B------:R-:W-:Y:S02]  /*32a0*/  ISETP.GT.AND P1, PT, R10.reuse, 0x41, !P1 ;  /* 0x000000410a00780c */ /* 0x040fe40004f24270 */
[----:B------:R-:W-:Y:S02]  /*32b0*/  ISETP.GT.AND P5, PT, R10, 0x78, !P5 ;  /* 0x000000780a00780c */ /* 0x000fe40006fa4270 */
[----:B------:R-:W-:-:S02]  /*32c0*/  ISETP.LT.OR P1, PT, R4, 0x42, P1 ;  /* 0x000000420400780c */ /* 0x000fc40000f21670 */
[----:B0-----:R-:W-:Y:S02]  /*32d0*/  FMNMX.FTZ R135, R14, R135, !PT ;  /* 0x000000870e877209 */ /* 0x001fe40007810000 */
[----:B------:R-:W-:Y:S02]  /*32e0*/  FSEL R59, R59, -INF , !P1 ;  /* 0xff8000003b3b7808 */ /* 0x000fe40004800000 */
[----:B------:R-:W-:Y:S01]  /*32f0*/  LOP3.LUT P1, RZ, R16, 0x2000, RZ, 0xc0, !PT ;  /* 0x0000200010ff7812 */ /* 0x000fe2000782c0ff */
[----:B------:R-:W0:Y:S01]  /*3300*/  SHFL.BFLY PT, R2, R135, 0x1, 0x1f ;  /* 0x0c201f0087027f89 */ /* 0x000e2200000e0000 */
[----:B------:R-:W-:Y:S02]  /*3310*/  ISETP.LT.OR P4, PT, R4, 0x72, P4 ;  /* 0x000000720400780c */ /* 0x000fe40002781670 */
[----:B------:R-:W-:Y:S02]  /*3320*/  ISETP.GT.AND P1, PT, R10, 0x48, !P1 ;  /* 0x000000480a00780c */ /* 0x000fe40004f24270 */
[----:B------:R-:W-:-:S02]  /*3330*/  ISETP.LT.OR P5, PT, R4, 0x79, P5 ;  /* 0x000000790400780c */ /* 0x000fc40002fa1670 */
[----:B------:R-:W-:Y:S02]  /*3340*/  ISETP.LT.OR P1, PT, R4, 0x49, P1 ;  /* 0x000000490400780c */ /* 0x000fe40000f21670 */
[----:B------:R-:W-:Y:S02]  /*3350*/  FSEL R83, R83, -INF , !P4 ;  /* 0xff80000053537808 */ /* 0x000fe40006000000 */
[----:B------:R-:W-:Y:S02]  /*3360*/  FSEL R51, R62, -INF , !P1 ;  /* 0xff8000003e337808 */ /* 0x000fe40004800000 */
[----:B------:R-:W-:Y:S02]  /*3370*/  LOP3.LUT P1, RZ, R16, 0x1000, RZ, 0xc0, !PT ;  /* 0x0000100010ff7812 */ /* 0x000fe4000782c0ff */
[----:B------:R-:W-:Y:S02]  /*3380*/  R2UR UR7, R22 ;  /* 0x00000000160772ca */ /* 0x000fe400000e0000 */
[----:B------:R-:W-:-:S04]  /*3390*/  ISETP.GT.AND P1, PT, R10, 0x49, !P1 ;  /* 0x000000490a00780c */ /* 0x000fc80004f24270 */
[----:B------:R-:W-:Y:S02]  /*33a0*/  ISETP.LT.OR P1, PT, R4, 0x4a, P1 ;  /* 0x0000004a0400780c */ /* 0x000fe40000f21670 */
[----:B0-----:R-:W-:Y:S02]  /*33b0*/  FMNMX.FTZ R2, R135, R2, !PT ;  /* 0x0000000287027209 */ /* 0x001fe40007810000 */
[----:B------:R-:W-:Y:S02]  /*33c0*/  FSEL R63, R63, -INF , !P1 ;  /* 0xff8000003f3f7808 */ /* 0x000fe40004800000 */
[----:B------:R-:W-:Y:S01]  /*33d0*/  LOP3.LUT P1, RZ, R16, 0x800, RZ, 0xc0, !PT ;  /* 0x0000080010ff7812 */ /* 0x000fe2000782c0ff */
[----:B------:R-:W-:Y:S01]  /*33e0*/  FMUL.FTZ R12, R2, R0 ;  /* 0x00000000020c7220 */ /* 0x000fe20000410000 */
[----:B------:R-:W-:Y:S02]  /*33f0*/  UIADD3 UR45, UR7, UR45, URZ ;  /* 0x0000002d072d7290 */ /* 0x000fe4000fffe03f */
[----:B------:R-:W-:-:S02]  /*3400*/  ISETP.GT.AND P1, PT, R10, 0x50, !P1 ;  /* 0x000000500a00780c */ /* 0x000fc40004f24270 */
[----:B------:R-:W-:Y:S02]  /*3410*/  UIADD3 UR4, UR45, UR4, URZ ;  /* 0x000000042d047290 */ /* 0x000fe4000fffe03f */
        /* <DEDUP_REMOVED lines=29> */
[-CC-:B------:R-:W-:Y:S01]  /*35f0*/  FFMA.FTZ R138, R89, R0.reuse, -R12.reuse ;  /* 0x00000000598a7223 */ /* 0x180fe2000001080c */
[----:B------:R-:W-:Y:S01]  /*3600*/  ISETP.LT.OR P1, PT, R4, 0x1, P1 ;  /* 0x000000010400780c */ /* 0x000fe20000f21670 */
[-CC-:B------:R-:W-:Y:S01]  /*3610*/  FFMA.FTZ R136, R91, R0.reuse, -R12.reuse ;  /* 0x000000005b887223 */ /* 0x180fe2000001080c */
[----:B------:R-:W-:Y:S01]  /*3620*/  FSEL R91, R82, -INF , !P3 ;  /* 0xff800000525b7808 */ /* 0x000fe20005800000 */
[-CC-:B------:R-:W-:Y:S01]  /*3630*/  FFMA.FTZ R132, R33, R0.reuse, -R12.reuse ;  /* 0x0000000021847223 */ /* 0x180fe2000001080c */
[----:B------:R-:W-:Y:S01]  /*3640*/  FSEL R26, R26, -INF , !P1 ;  /* 0xff8000001a1a7808 */ /* 0x000fe20004800000 */
[-CC-:B------:R-:W-:Y:S01]  /*3650*/  FFMA.FTZ R33, R57, R0.reuse, -R12.reuse ;  /* 0x0000000039217223 */ /* 0x180fe2000001080c */
[----:B------:R-:W-:Y:S01]  /*3660*/  LOP3.LUT P1, RZ, R16, 0x4000000, RZ, 0xc0, !PT ;  /* 0x0400000010ff7812 */ /* 0x000fe2000782c0ff */
[-CC-:B------:R-:W-:Y:S01]  /*3670*/  FFMA.FTZ R142, R93, R0.reuse, -R12.reuse ;  /* 0x000000005d8e7223 */ /* 0x180fe2000001080c */
[----:B------:R-:W-:Y:S01]  /*3680*/  FMNMX.FTZ R14, R26, R117, !PT ;  /* 0x000000751a0e7209 */ /* 0x000fe20007810000 */
[-CC-:B------:R-:W-:Y:S01]  /*3690*/  FFMA.FTZ R148, R133, R0.reuse, -R12.reuse ;  /* 0x0000000085947223 */ /* 0x180fe2000001080c */
[----:B------:R-:W-:Y:S01]  /*36a0*/  ISETP.GT.AND P1, PT, R10, 0x68, !P1 ;  /* 0x000000680a00780c */ /* 0x000fe20004f24270 */
[--C-:B------:R-:W-:Y:S01]  /*36b0*/  FFMA.FTZ R131, R131, R0, -R12.reuse ;  /* 0x0000000083837223 */ /* 0x100fe2000001080c */
[----:B------:R-:W-:Y:S01]  /*36c0*/  FMNMX.FTZ R14, R27, R14, !PT ;  /* 0x0000000e1b0e7209 */ /* 0x000fe20007810000 */
[--C-:B------:R-:W-:Y:S01]  /*36d0*/  FFMA.FTZ R150, R127, R0, -R12.reuse ;  /* 0x000000007f967223 */ /* 0x100fe2000001080c */
[----:B------:R-:W-:Y:S01]  /*36e0*/  ISETP.LT.OR P1, PT, R4, 0x69, P1 ;  /* 0x000000690400780c */ /* 0x000fe20000f21670 */
[----:B------:R-:W-:Y:S01]  /*36f0*/  MUFU.EX2 R148, R148 ;  /* 0x0000009400947308 */ /* 0x000fe20000000800 */
[----:B------:R-:W-:Y:S01]  /*3700*/  FMNMX.FTZ R14, R115, R14, !PT ;  /* 0x0000000e730e7209 */ /* 0x000fe20007810000 */
[-CC-:B------:R-:W-:Y:S01]  /*3710*/  FFMA.FTZ R128, R13, R0.reuse, -R12.reuse ;  /* 0x000000000d807223 */ /* 0x180fe2000001080c */
[----:B------:R-:W-:Y:S01]  /*3720*/  FSEL R89, R78, -INF , !P1 ;  /* 0xff8000004e597808 */ /* 0x000fe20004800000 */
[--C-:B------:R-:W-:Y:S01]  /*3730*/  FFMA.FTZ R127, R129, R0, -R12.reuse ;  /* 0x00000000817f7223 */ /* 0x100fe2000001080c */
[----:B------:R-:W-:Y:S01]  /*3740*/  FMNMX.FTZ R14, R99, R14, !PT ;  /* 0x0000000e630e7209 */ /* 0x000fe20007810000 */
[--C-:B------:R-:W-:Y:S01]  /*3750*/  FFMA.FTZ R144, R125, R0, -R12.reuse ;  /* 0x000000007d907223 */ /* 0x100fe2000001080c */
[----:B------:R-:W-:Y:S01]  /*3760*/  ISETP.GT.AND P6, PT, R10, 0x79, !P6 ;  /* 0x000000790a00780c */ /* 0x000fe200077c4270 */
[----:B------:R-:W0:Y:S01]  /*3770*/  MUFU.EX2 R131, R131 ;  /* 0x0000008300837308 */ /* 0x000e220000000800 */
[----:B------:R-:W-:Y:S01]  /*3780*/  FMNMX.FTZ R14, R113, R14, !PT ;  /* 0x0000000e710e7209 */ /* 0x000fe20007810000 */
[-CC-:B------:R-:W-:Y:S01]  /*3790*/  FFMA.FTZ R119, R119, R0.reuse, -R12.reuse ;  /* 0x0000000077777223 */ /* 0x180fe2000001080c */
[----:B------:R-:W-:Y:S01]  /*37a0*/  ISETP.LT.OR P6, PT, R4, 0x7a, P6 ;  /* 0x0000007a0400780c */ /* 0x000fe200037c1670 */
[--C-:B------:R-:W-:Y:S01]  /*37b0*/  FFMA.FTZ R146, R97, R0, -R12.reuse ;  /* 0x0000000061927223 */ /* 0x100fe2000001080c */
[----:B------:R-:W-:Y:S01]  /*37c0*/  FMNMX.FTZ R14, R31, R14, !PT ;  /* 0x0000000e1f0e7209 */ /* 0x000fe20007810000 */
[--C-:B------:R-:W-:Y:S01]  /*37d0*/  FFMA.FTZ R37, R37, R0, -R12.reuse ;  /* 0x0000000025257223 */ /* 0x100fe2000001080c */
[----:B------:R-:W-:Y:S01]  /*37e0*/  FSEL R57, R86, -INF , !P5 ;  /* 0xff80000056397808 */ /* 0x000fe20006800000 */
[----:B------:R-:W1:Y:S01]  /*37f0*/  MUFU.EX2 R150, R150 ;  /* 0x0000009600967308 */ /* 0x000e620000000800 */
[----:B------:R-:W-:Y:S01]  /*3800*/  FMNMX.FTZ R14, R111, R14, !PT ;  /* 0x0000000e6f0e7209 */ /* 0x000fe20007810000 */
[-CC-:B------:R-:W-:Y:S01]  /*3810*/  FFMA.FTZ R140, R95, R0.reuse, -R12.reuse ;  /* 0x000000005f8c7223 */ /* 0x180fe2000001080c */
[----:B------:R-:W-:Y:S01]  /*3820*/  FSEL R87, R87, -INF , !P6 ;  /* 0xff80000057577808 */ /* 0x000fe20007000000 */
[--C-:B------:R-:W-:Y:S01]  /*3830*/  FFMA.FTZ R41, R41, R0, -R12.reuse ;  /* 0x0000000029297223 */ /* 0x100fe2000001080c */
[----:B------:R-:W-:Y:S01]  /*3840*/  FMNMX.FTZ R14, R35, R14, !PT ;  /* 0x0000000e230e7209 */ /* 0x000fe20007810000 */
[-CC-:B------:R-:W-:Y:S01]  /*3850*/  FFMA.FTZ R134, R29, R0.reuse, -R12.reuse ;  /* 0x000000001d867223 */ /* 0x180fe2000001080c */
[--C-:B------:R-:W-:Y:S01]  /*3860*/  FFMA.FTZ R29, R61, R0, -R12.reuse ;  /* 0x000000003d1d7223 */ /* 0x100fe2000001080c */
[----:B------:R-:W2:Y:S01]  /*3870*/  MUFU.EX2 R127, R127 ;  /* 0x0000007f007f7308 */ /* 0x000ea20000000800 */
[----:B------:R-:W-:Y:S01]  /*3880*/  FMNMX.FTZ R14, R109, R14, !PT ;  /* 0x0000000e6d0e7209 */ /* 0x000fe20007810000 */
[-CC-:B------:R-:W-:Y:S01]  /*3890*/  FFMA.FTZ R130, R25, R0.reuse, -R12.reuse ;  /* 0x0000000019827223 */ /* 0x180fe2000001080c */
[-CC-:B------:R-:W-:Y:S01]  /*38a0*/  FFMA.FTZ R124, R11, R0.reuse, -R12.reuse ;  /* 0x000000000b7c7223 */ /* 0x180fe2000001080c */
        /* <DEDUP_REMOVED lines=8> */
[--C-:B------:R-:W-:Y:S01]  /*3930*/  FFMA.FTZ R53, R53, R0, -R12.reuse ;  /* 0x0000000035357223 */ /* 0x100fe2000001080c */
[----:B------:R-:W-:Y:S01]  /*3940*/  FMNMX.FTZ R14, R39, R14, !PT ;  /* 0x0000000e270e7209 */ /* 0x000fe20007810000 */
[-CC-:B------:R-:W-:Y:S01]  /*3950*/  FFMA.FTZ R61, R65, R0.reuse, -R12.reuse ;  /* 0x00000000413d7223 */ /* 0x180fe2000001080c */
[--C-:B------:R-:W-:Y:S01]  /*3960*/  FFMA.FTZ R25, R69, R0, -R12.reuse ;  /* 0x0000000045197223 */ /* 0x100fe2000001080c */
[----:B------:R-:W4:Y:S01]  /*3970*/  MUFU.EX2 R119, R119 ;  /* 0x0000007700777308 */ /* 0x000f220000000800 */
[----:B------:R-:W-:Y:S01]  /*3980*/  FMNMX.FTZ R14, R105, R14, !PT ;  /* 0x0000000e690e7209 */ /* 0x000fe20007810000 */
[-CC-:B------:R-:W-:Y:S01]  /*3990*/  FFMA.FTZ R11, R73, R0.reuse, -R12.reuse ;  /* 0x00000000490b7223 */ /* 0x180fe2000001080c */
[-CC-:B------:R-:W-:Y:S01]  /*39a0*/  FFMA.FTZ R15, R77, R0.reuse, -R12.reuse ;  /* 0x000000004d0f7223 */ /* 0x180fe2000001080c */
[--C-:B------:R-:W-:Y:S01]  /*39b0*/  FFMA.FTZ R21, R81, R0, -R12.reuse ;  /* 0x0000000051157223 */ /* 0x100fe2000001080c */
[----:B------:R-:W-:Y:S01]  /*39c0*/  FMNMX.FTZ R14, R43, R14, !PT ;  /* 0x0000000e2b0e7209 */ /* 0x000fe20007810000 */
[----:B------:R-:W-:-:S02]  /*39d0*/  FFMA.FTZ R3, R85, R0, -R12 ;  /* 0x0000000055037223 */ /* 0x000fc4000001080c */
[----:B------:R-:W5:Y:S01]  /*39e0*/  MUFU.EX2 R146, R146 ;  /* 0x0000009200927308 */ /* 0x000f620000000800 */
[----:B------:R-:W-:-:S04]  /*39f0*/  FMNMX.FTZ R14, R55, R14, !PT ;  /* 0x0000000e370e7209 */ /* 0x000fc80007810000 */
[----:B------:R-:W-:-:S03]  /*3a00*/  FMNMX.FTZ R14, R103, R14, !PT ;  /* 0x0000000e670e7209 */ /* 0x000fc60007810000 */
        /* <DEDUP_REMOVED lines=39> */
[----:B------:R-:W-:Y:S01]  /*3c80*/  MUFU.EX2 R25, R25 ;  /* 0x0000001900197308 */ /* 0x000fe20000000800 */
[-CC-:B------:R-:W-:Y:S01]  /*3c90*/  FFMA.FTZ R151, R27, R0.reuse, -R4.reuse ;  /* 0x000000001b977223 */ /* 0x180fe20000010804 */
[----:B------:R-:W-:Y:S01]  /*3ca0*/  FADD.FTZ R27, R148, R131 ;  /* 0x00000083941b7221 */ /* 0x000fe20000010000 */
[-CC-:B------:R-:W-:Y:S01]  /*3cb0*/  FFMA.FTZ R149, R26, R0.reuse, -R4.reuse ;  /* 0x000000001a957223 */ /* 0x180fe20000010804 */
[-CC-:B------:R-:W-:Y:S01]  /*3cc0*/  FFMA.FTZ R10, R117, R0.reuse, -R4.reuse ;  /* 0x00000000750a7223 */ /* 0x180fe20000010804 */
[-CC-:B------:R-:W-:Y:S01]  /*3cd0*/  FFMA.FTZ R12, R115, R0.reuse, -R4.reuse ;  /* 0x00000000730c7223 */ /* 0x180fe20000010804 */
[----:B-1----:R-:W-:Y:S01]  /*3ce0*/  FADD.FTZ R30, R150, R27 ;  /* 0x0000001b961e7221 */ /* 0x002fe20000010000 */
[-CC-:B------:R-:W-:Y:S01]  /*3cf0*/  FFMA.FTZ R145, R99, R0.reuse, -R4.reuse ;  /* 0x0000000063917223 */ /* 0x180fe20000010804 */
[----:B------:R-:W-:Y:S01]  /*3d00*/  MUFU.EX2 R151, R151 ;  /* 0x0000009700977308 */ /* 0x000fe20000000800 */
[-C--:B------:R-:W-:Y:S01]  /*3d10*/  FFMA.FTZ R14, R113, R0.reuse, -R4 ;  /* 0x00000000710e7223 */ /* 0x080fe20000010804 */
[----:B--2---:R-:W-:Y:S01]  /*3d20*/  FADD.FTZ R27, R127, R30 ;  /* 0x0000001e7f1b7221 */ /* 0x004fe20000010000 */
[-CC-:B------:R-:W-:Y:S01]  /*3d30*/  FFMA.FTZ R147, R31, R0.reuse, -R4.reuse ;  /* 0x000000001f937223 */ /* 0x180fe20000010804 */
[-CC-:B------:R-:W-:Y:S01]  /*3d40*/  FFMA.FTZ R16, R111, R0.reuse, -R4.reuse ;  /* 0x000000006f107223 */ /* 0x180fe20000010804 */
[-CC-:B------:R-:W-:Y:S01]  /*3d50*/  FFMA.FTZ R141, R35, R0.reuse, -R4.reuse ;  /* 0x00000000238d7223 */ /* 0x180fe20000010804 */
[----:B---3--:R-:W-:Y:S01]  /*3d60*/  FADD.FTZ R30, R144, R27 ;  /* 0x0000001b901e7221 */ /* 0x008fe20000010000 */
[-CC-:B------:R-:W-:Y:S01]  /*3d70*/  FFMA.FTZ R20, R109, R0.reuse, -R4.reuse ;  /* 0x000000006d147223 */ /* 0x180fe20000010804 */
[----:B------:R-:W-:Y:S01]  /*3d80*/  MUFU.EX2 R149, R149 ;  /* 0x0000009500957308 */ /* 0x000fe20000000800 */
[-C--:B------:R-:W-:Y:S01]  /*3d90*/  FFMA.FTZ R143, R101, R0.reuse, -R4 ;  /* 0x00000000658f7223 */ /* 0x080fe20000010804 */
[----:B----4-:R-:W-:Y:S01]  /*3da0*/  FADD.FTZ R27, R119, R30 ;  /* 0x0000001e771b7221 */ /* 0x010fe20000010000 */
[-CC-:B------:R-:W-:Y:S01]  /*3db0*/  FFMA.FTZ R24, R107, R0.reuse, -R4.reuse ;  /* 0x000000006b187223 */ /* 0x180fe20000010804 */
[-CC-:B------:R-:W-:Y:S01]  /*3dc0*/  FFMA.FTZ R137, R39, R0.reuse, -R4.reuse ;  /* 0x0000000027897223 */ /* 0x180fe20000010804 */
[-CC-:B------:R-:W-:Y:S01]  /*3dd0*/  FFMA.FTZ R26, R105, R0.reuse, -R4.reuse ;  /* 0x00000000691a7223 */ /* 0x180fe20000010804 */
[----:B-----5:R-:W-:Y:S01]  /*3de0*/  FADD.FTZ R32, R146, R27 ;  /* 0x0000001b92207221 */ /* 0x020fe20000010000 */
[-CC-:B------:R-:W-:Y:S01]  /*3df0*/  FFMA.FTZ R139, R43, R0.reuse, -R4.reuse ;  /* 0x000000002b8b7223 */ /* 0x180fe20000010804 */
[----:B------:R-:W0:Y:S01]  /*3e00*/  MUFU.EX2 R10, R10 ;  /* 0x0000000a000a7308 */ /* 0x000e220000000800 */
[-C--:B------:R-:W-:Y:S01]  /*3e10*/  FFMA.FTZ R28, R55, R0.reuse, -R4 ;  /* 0x00000000371c7223 */ /* 0x080fe20000010804 */
[----:B------:R-:W-:Y:S01]  /*3e20*/  FADD.FTZ R27, R37, R32 ;  /* 0x00000020251b7221 */ /* 0x000fe20000010000 */
[-CC-:B------:R-:W-:Y:S01]  /*3e30*/  FFMA.FTZ R133, R103, R0.reuse, -R4.reuse ;  /* 0x0000000067857223 */ /* 0x180fe20000010804 */
[-CC-:B------:R-:W-:Y:S01]  /*3e40*/  FFMA.FTZ R30, R59, R0.reuse, -R4.reuse ;  /* 0x000000003b1e7223 */ /* 0x180fe20000010804 */
[-CC-:B------:R-:W-:Y:S01]  /*3e50*/  FFMA.FTZ R135, R51, R0.reuse, -R4.reuse ;  /* 0x0000000033877223 */ /* 0x180fe20000010804 */
[----:B------:R-:W-:Y:S01]  /*3e60*/  FADD.FTZ R32, R140, R27 ;  /* 0x0000001b8c207221 */ /* 0x000fe20000010000 */
[-CC-:B------:R-:W-:Y:S01]  /*3e70*/  FFMA.FTZ R129, R47, R0.reuse, -R4.reuse ;  /* 0x000000002f817223 */ /* 0x180fe20000010804 */
[----:B------:R-:W1:Y:S01]  /*3e80*/  MUFU.EX2 R12, R12 ;  /* 0x0000000c000c7308 */ /* 0x000e620000000800 */
[-C--:B------:R-:W-:Y:S01]  /*3e90*/  FFMA.FTZ R22, R67, R0.reuse, -R4 ;  /* 0x0000000043167223 */ /* 0x080fe20000010804 */
[----:B------:R-:W-:Y:S01]  /*3ea0*/  FADD.FTZ R27, R41, R32 ;  /* 0x00000020291b7221 */ /* 0x000fe20000010000 */
[-CC-:B------:R-:W-:Y:S01]  /*3eb0*/  FFMA.FTZ R32, R63, R0.reuse, -R4.reuse ;  /* 0x000000003f207223 */ /* 0x180fe20000010804 */
[-CC-:B------:R-:W-:Y:S01]  /*3ec0*/  FFMA.FTZ R121, R121, R0.reuse, -R4.reuse ;  /* 0x0000000079797223 */ /* 0x180fe20000010804 */
[-CC-:B------:R-:W-:Y:S01]  /*3ed0*/  FFMA.FTZ R71, R71, R0.reuse, -R4.reuse ;  /* 0x0000000047477223 */ /* 0x180fe20000010804 */
[----:B------:R-:W-:Y:S01]  /*3ee0*/  FADD.FTZ R36, R142, R27 ;  /* 0x0000001b8e247221 */ /* 0x000fe20000010000 */
[-C--:B------:R-:W-:Y:S01]  /*3ef0*/  FFMA.FTZ R123, R123, R0.reuse, -R4 ;  /* 0x000000007b7b7223 */ /* 0x080fe20000010804 */
[----:B------:R-:W2:Y:S01]  /*3f00*/  MUFU.EX2 R145, R145 ;  /* 0x0000009100917308 */ /* 0x000ea20000000800 */
[----:B0-----:R-:W-:Y:S01]  /*3f10*/  FADD.FTZ R34, R149, R10 ;  /* 0x0000000a95227221 */ /* 0x001fe20000010000 */
[----:B------:R-:W-:Y:S01]  /*3f20*/  FADD.FTZ R31, R45, R36 ;  /* 0x000000242d1f7221 */ /* 0x000fe20000010000 */
[-CC-:B------:R-:W-:Y:S01]  /*3f30*/  FFMA.FTZ R75, R75, R0.reuse, -R4.reuse ;  /* 0x000000004b4b7223 */ /* 0x180fe20000010804 */
[-C--:B------:R-:W-:Y:S01]  /*3f40*/  FFMA.FTZ R89, R89, R0.reuse, -R4 ;  /* 0x0000000059597223 */ /* 0x080fe20000010804 */
[----:B------:R-:W-:Y:S01]  /*3f50*/  FADD.FTZ R27, R151, R34 ;  /* 0x00000022971b7221 */ /* 0x000fe20000010000 */
        /* <DEDUP_REMOVED lines=9> */
[----:B------:R-:W-:Y:S01]  /*3ff0*/  FFMA.FTZ R87, R87, R0, -R4 ;  /* 0x0000000057577223 */ /* 0x000fe20000010804 */
[----:B------:R-:W1:Y:S01]  /*4000*/  MUFU.EX2 R147, R147 ;  /* 0x0000009300937308 */ /* 0x000e620000000800 */
[----:B--2---:R-:W-:Y:S01]  /*4010*/  FADD.FTZ R27, R145, R34 ;  /* 0x00000022911b7221 */ /* 0x004fe20000010000 */
[----:B------:R-:W-:Y:S01]  /*4020*/  FADD.FTZ R31, R53, R36 ;  /* 0x00000024351f7221 */ /* 0x000fe20000010000 */
[----:B------:R-:W-:-:S02]  /*4030*/  F2FP.F16.F32.PACK_AB R149, R10, R149 ;  /* 0x000000950a95723e */ /* 0x000fc400000000ff */
[----:B------:R-:W-:Y:S01]  /*4040*/  F2FP.F16.F32.PACK_AB R151, R12, R151 ;  /* 0x000000970c97723e */ /* 0x000fe200000000ff */
[----:B------:R-:W-:Y:S01]  /*4050*/  FADD.FTZ R36, R132, R31 ;  /* 0x0000001f84247221 */ /* 0x000fe20000010000 */
[----:B------:R-:W-:Y:S01]  /*4060*/  F2FP.F16.F32.PACK_AB R148, R131, R148 ;  /* 0x000000948394723e */ /* 0x000fe200000000ff */
[----:B------:R-:W2:Y:S01]  /*4070*/  MUFU.EX2 R16, R16 ;  /* 0x0000001000107308 */ /* 0x000ea20000000800 */
[C---:B0-----:R-:W-:Y:S01]  /*4080*/  FADD.FTZ R34, R14.reuse, R27 ;  /* 0x0000001b0e227221 */ /* 0x041fe20000010000 */
[----:B------:R-:W-:Y:S01]  /*4090*/  FADD.FTZ R31, R33, R36 ;  /* 0x00000024211f7221 */ /* 0x000fe20000010000 */
[----:B------:R-:W-:Y:S02]  /*40a0*/  F2FP.F16.F32.PACK_AB R145, R14, R145 ;  /* 0x000000910e91723e */ /* 0x000fe400000000ff */
[----:B------:R-:W-:Y:S01]  /*40b0*/  F2FP.F16.F32.PACK_AB R150, R127, R150 ;  /* 0x000000967f96723e */ /* 0x000fe200000000ff */
[----:B------:R-:W-:Y:S01]  /*40c0*/  FADD.FTZ R36, R134, R31 ;  /* 0x0000001f86247221 */ /* 0x000fe20000010000 */
[----:B------:R-:W-:Y:S01]  /*40d0*/  F2FP.F16.F32.PACK_AB R144, R119, R144 ;  /* 0x000000907790723e */ /* 0x000fe200000000ff */
        /* <DEDUP_REMOVED lines=14> */
[----:B0-----:R-:W-:Y:S01]  /*41c0*/  FADD.FTZ R27, R141, R34 ;  /* 0x000000228d1b7221 */ /* 0x001fe20000010000 */
[----:B------:R-:W-:-:S02]  /*41d0*/  F2FP.F16.F32.PACK_AB R134, R29, R134 ;  /* 0x000000861d86723e */ /* 0x000fc400000000ff */
[----:B------:R-:W-:Y:S02]  /*41e0*/  F2FP.F16.F32.PACK_AB R128, R61, R128 ;  /* 0x000000803d80723e */ /* 0x000fe400000000ff */
[----:B------:R-:W-:Y:S02]  /*41f0*/  F2FP.F16.F32.PACK_AB R147, R16, R147 ;  /* 0x000000931093723e */ /* 0x000fe400000000ff */
        /* <DEDUP_REMOVED lines=75> */
[----:B------:R-:W-:-:S03]  /*46b0*/  F2FP.F16.F32.PACK_AB R121, R10, R91 ;  /* 0x0000005b0a79723e */ /* 0x000fc600000000ff */
[----:B0-----:R-:W-:-:S04]  /*46c0*/  FADD.FTZ R3, R57, R14 ;  /* 0x0000000e39037221 */ /* 0x001fc80000010000 */
[C---:B-1----:R-:W-:Y:S01]  /*46d0*/  FADD.FTZ R3, R12.reuse, R3 ;  /* 0x000000030c037221 */ /* 0x042fe20000010000 */
[----:B------:R-:W-:Y:S01]  /*46e0*/  F2FP.F16.F32.PACK_AB R123, R12, R57 ;  /* 0x000000390c7b723e */ /* 0x000fe200000000ff */
[----:B------:R-:W-:Y:S01]  /*46f0*/  VIADD R12, R19, 0xfffffffe ;  /* 0xfffffffe130c7836 */ /* 0x000fe20000000000 */
        /* <DEDUP_REMOVED lines=12> */
.L_x_13789:
[----:B------:R-:W-:Y:S02]  /*47c0*/  ULDC UR14, c[0x0][0x9e4] ;  /* 0x00027900000e7ab9 */ /* 0x000fe40000000800 */
[----:B------:R-:W-:-:S11]  /*47d0*/  UISETP.NE.AND UP0, UPT, UR14, 0x1, UPT ;  /* 0x000000010e00788c */ /* 0x000fd6000bf05270 */
[----:B------:R-:W-:Y:S02]  /*47e0*/  @UP0 ULDC.64 UR18, c[0x0][0x9e8] ;  /* 0x00027a0000120ab9 */ /* 0x000fe40000000a00 */
[----:B------:R-:W-:-:S04]  /*47f0*/  UIMAD.WIDE.U32 UR10, UR7, UR18, URZ ;  /* 0x00000012070a72a5 */ /* 0x000fc8000f8e003f */
[----:B------:R-:W-:-:S12]  /*4800*/  @UP0 USHF.R.U32.HI UR7, URZ, UR19, UR11 ;  /* 0x000000133f070299 */ /* 0x000fd8000801160b */
.L_x_13790:
[----:B------:R-:W-:-:S04]  /*4810*/  UIMAD UR7, UR7, UR14, UR14 ;  /* 0x0000000e070772a4 */ /* 0x000fc8000f8e020e */
[----:B------:R-:W-:-:S04]  /*4820*/  UISETP.LT.AND UP0, UPT, UR4, UR7, UPT ;  /* 0x000000070400728c */ /* 0x000fc8000bf01270 */
[----:B------:R-:W-:-:S12]  /*4830*/  USEL UR4, UR4, UR7, UP0 ;  /* 0x0000000704047287 */ /* 0x000fd80008000000 */
.L_x_13788:
[----:B------:R-:W-:Y:S01]  /*4840*/  USHF.R.S32.HI UR7, URZ, 0x1f, UR4 ;  /* 0x0000001f3f077899 */ /* 0x000fe20008011404 */
[----:B------:R-:W-:Y:S02]  /*4850*/  CS2R R118, SRZ ;  /* 0x0000000000767805 */ /* 0x000fe4000001ff00 */
[----:B------:R-:W-:Y:S02]  /*4860*/  CS2R R116, SRZ ;  /* 0x0000000000747805 */ /* 0x000fe4000001ff00 */
[----:B------:R-:W-:Y:S01]  /*4870*/  CS2R R114, SRZ ;  /* 0x0000000000727805 */ /* 0x000fe2000001ff00 */
[----:B------:R-:W-:Y:S01]  /*4880*/  ULEA.HI UR7, UR7, UR4, URZ, 0x7 ;  /* 0x0000000407077291 */ /* 0x000fe2000f8f383f */
[----:B------:R-:W-:Y:S02]  /*4890*/  CS2R R112, SRZ ;  /* 0x0000000000707805 */ /* 0x000fe4000001ff00 */
[----:B------:R-:W-:Y:S01]  /*48a0*/  CS2R R110, SRZ ;  /* 0x00000000006e7805 */ /* 0x000fe2000001ff00 */
[----:B------:R-:W-:Y:S01]  /*48b0*/  UMOV UR4, URZ ;  /* 0x0000003f00047c82 */ /* 0x000fe20008000000 */
        /* <DEDUP_REMOVED lines=15> */
[----:B------:R-:W-:-:S11]  /*49b0*/  CS2R R88, SRZ ;  /* 0x0000000000587805 */ /* 0x000fd6000001ff00 */
        /* <DEDUP_REMOVED lines=9> */
.L_x_13810:
[----:B------:R-:W-:Y:S01]  /*4a50*/  ISETP.NE.AND P2, PT, RZ, UR42, PT ;  /* 0x0000002aff007c0c */ /* 0x000fe2000bf45270 */
[----:B------:R-:W-:-:S04]  /*4a60*/  UISETP.NE.AND UP0, UPT, UR25, 0x1, UPT ;  /* 0x000000011900788c */ /* 0x000fc8000bf05270 */
[----:B------:R-:W-:-:S04]  /*4a70*/  USEL UR4, URZ, 0x1, UP0 ;  /* 0x000000013f047887 */ /* 0x000fc80008000000 */
[----:B------:R-:W-:-:S04]  /*4a80*/  ULOP3.LUT UR4, UR26, UR4, URZ, 0x3c, !UPT ;  /* 0x000000041a047292 */ /* 0x000fc8000f8e3c3f */
[----:B------:R-:W-:Y:S08]  /*4a90*/  @P2 BRA `(.L_x_13792) ;  /* 0x0000000000382947 */ /* 0x000ff00003800000 */
[----:B------:R-:W-:Y:S05]  /*4aa0*/  @!P0 BRA `(.L_x_13793) ;  /* 0x0000000000048947 */ /* 0x000fea0003800000 */
[----:B------:R-:W-:Y:S01]  /*4ab0*/  BPT.TRAP 0x1 ;  /* 0x000000040000795c */ /* 0x000fe20000300000 */
.L_x_13793:
        /* <DEDUP_REMOVED lines=9> */
.L_x_13794:
[----:B-1----:R-:W-:Y:S05]  /*4b50*/  @P1 BRA `(.L_x_13792) ;  /* 0x0000000000081947 */ /* 0x002fea0003800000 */
[----:B------:R-:W1:Y:S02]  /*4b60*/  SYNCS.PHASECHK.TRANS64.TRYWAIT P1, [UR7+0x16830], R0 ;  /* 0x01683000ff0075a7 */ /* 0x000e640008020147 */
[----:B-1----:R-:W-:Y:S05]  /*4b70*/  @!P1 BRA `(.L_x_13795) ;  /* 0x000000d400989947 */ /* 0x002fea0003800000 */
.L_x_13792:
        /* <DEDUP_REMOVED lines=11> */
[----:B------:R-:W-:-:S03]  /*4c30*/  UMOV UR19, 0x40000040 ;  /* 0x4000004000137882 */ /* 0x000fc60000000000 */
[----:B------:R-:W-:Y:S02]  /*4c40*/  UIADD3 UR10, UR22, 0x2, URZ ;  /* 0x00000002160a7890 */ /* 0x000fe4000fffe03f */
[----:B------:R-:W-:Y:S02]  /*4c50*/  UIADD3 UR14, UR22, 0x4, URZ ;  /* 0x00000004160e7890 */ /* 0x000fe4000fffe03f */
        /* <DEDUP_REMOVED lines=16> */
.L_x_13797:
[----:B------:R-:W-:Y:S01]  /*4d60*/  ULEA UR10, UR25, UR43, 0x3 ;  /* 0x0000002b190a7291 */ /* 0x000fe2000f8e183f */
[----:B------:R-:W-:-:S05]  /*4d70*/  IMAD.U32 R0, RZ, RZ, UR26 ;  /* 0x0000001aff007e24 */ /* 0x000fca000f8e00ff */
[----:B------:R-:W-:-:S04]  /*4d80*/  SHF.L.U32 R0, R0, 0x1f, RZ ;  /* 0x0000001f00007819 */ /* 0x000fc800000006ff */
[----:B------:R0:W1:Y:S01]  /*4d90*/  SYNCS.PHASECHK.TRANS64.TRYWAIT P1, [UR10+0x16850], R0 ;  /* 0x01685000ff0075a7 */ /* 0x000062000802014a */
[----:B------:R-:W-:Y:S05]  /*4da0*/  @!P0 BRA `(.L_x_13798) ;  /* 0x0000000000048947 */ /* 0x000fea0003800000 */
[----:B------:R-:W-:Y:S01]  /*4db0*/  BPT.TRAP 0x1 ;  /* 0x000000040000795c */ /* 0x000fe20000300000 */
.L_x_13798:
[----:B-1----:R-:W-:Y:S05]  /*4dc0*/  @P1 BRA `(.L_x_13796) ;  /* 0x0000000000081947 */ /* 0x002fea0003800000 */
[----:B------:R-:W1:Y:S02]  /*4dd0*/  SYNCS.PHASECHK.TRANS64.TRYWAIT P1, [UR10+0x16850], R0 ;  /* 0x01685000ff0075a7 */ /* 0x000e64000802014a */
[----:B-1----:R-:W-:Y:S05]  /*4de0*/  @!P1 BRA `(.L_x_13799) ;  /* 0x000000d400149947 */ /* 0x002fea0003800000 */
.L_x_13796:
        /* <DEDUP_REMOVED lines=50> */
.L_x_13800:
[----:B------:R-:W-:Y:S01]  /*5110*/  UISETP.NE.AND UP1, UPT, UR40, URZ, UPT ;  /* 0x0000003f2800728c */ /* 0x000fe2000bf25270 */
[----:B------:R-:W1:Y:S01]  /*5120*/  LDC R5, c[0x0][0x288] ;  /* 0x0000a200ff057b82 */ /* 0x000e620000000800 */
[----:B------:R-:W-:Y:S01]  /*5130*/  IMAD.MOV.U32 R2, RZ, RZ, R9 ;  /* 0x000000ffff027224 */ /* 0x000fe200078e0009 */
[----:B------:R-:W-:Y:S02]  /*5140*/  UISETP.NE.AND UP0, UPT, UR44, URZ, UPT ;  /* 0x0000003f2c00728c */ /* 0x000fe4000bf05270 */
[----:B------:R-:W-:Y:S01]  /*5150*/  ULEA UR10, UR7, UR43, 0x3 ;  /* 0x0000002b070a7291 */ /* 0x000fe2000f8e183f */
[----:B------:R-:W-:Y:S02]  /*5160*/  PLOP3.LUT P1, PT, PT, PT, UP1, 0x80, 0x0 ;  /* 0x000000000000781c */ /* 0x000fe40003f2f018 */
[----:B------:R-:W-:Y:S01]  /*5170*/  PLOP3.LUT P2, PT, PT, PT, UP1, 0x80, 0x0 ;  /* 0x000000000000781c */ /* 0x000fe20003f4f018 */
[----:B------:R-:W-:Y:S02]  /*5180*/  UIADD3 UR10, UR10, 0x16840, URZ ;  /* 0x000168400a0a7890 */ /* 0x000fe4000fffe03f */
[----:B------:R-:W-:Y:S01]  /*5190*/  @UP1 ULDC UR11, c[0x0][0x44c] ;  /* 0x00011300000b1ab9 */ /* 0x000fe20000000800 */
[----:B------:R-:W-:Y:S01]  /*51a0*/  @UP1 ULDC UR14, c[0x0][0x450] ;  /* 0x00011400000e1ab9 */ /* 0x000fe20000000800 */
[----:B------:R-:W-:-:S06]  /*51b0*/  UPRMT UR10, UR5, 0x654, UR10 ;  /* 0x00000654050a7896 */ /* 0x000fcc000800000a */
        /* <DEDUP_REMOVED lines=28> */
.L_x_13803:
[----:B------:R-:W-:-:S05]  /*5380*/  IMAD.U32 R15, RZ, RZ, UR29 ;  /* 0x0000001dff0f7e24 */ /* 0x000fca000f8e00ff */
[----:B------:R-:W-:-:S13]  /*5390*/  ISETP.NE.AND P1, PT, R15, 0x1, PT ;  /* 0x000000010f00780c */ /* 0x000fda0003f25270 */
[----:B------:R-:W0:Y:S02]  /*53a0*/  @P1 LDC.64 R120, c[0x0][0x9e8] ;  /* 0x00027a00ff781b82 */ /* 0x000e240000000a00 */
[----:B0-----:R-:W-:-:S05]  /*53b0*/  @P1 IMAD.HI.U32 R120, R13, R120, RZ ;  /* 0x000000780d781227 */ /* 0x001fca00078e00ff */
[----:B------:R-:W-:-:S07]  /*53c0*/  @P1 SHF.R.U32.HI R13, RZ, R121, R120 ;  /* 0x00000079ff0d1219 */ /* 0x000fce0000011678 */
.L_x_13804:
[----:B------:R-:W-:Y:S05]  /*53d0*/  BSYNC B0 ;  /* 0x0000000000007941 */ /* 0x000fea0003800000 */
.L_x_13802:
[----:B------:R-:W-:-:S04]  /*53e0*/  IMAD R13, R13, R15, -R0 ;  /* 0x0000000f0d0d7224 */ /* 0x000fc800078e0a00 */
[----:B------:R-:W-:-:S05]  /*53f0*/  IMAD R13, R8, -0x2, R13 ;  /* 0xfffffffe080d7824 */ /* 0x000fca00078e020d */
[----:B------:R-:W-:Y:S02]  /*5400*/  VIADDMNMX R20, R13, R15, R20, PT ;  /* 0x0000000f0d147246 */ /* 0x000fe40003800114 */
[----:B------:R-:W-:-:S07]  /*5410*/  VIMNMX R22, R22, R13, !PT ;  /* 0x0000000d16167248 */ /* 0x000fce0007fe0100 */
.L_x_13801:
        /* <DEDUP_REMOVED lines=12> */
[----:B------:R-:W-:-:S02]  /*54e0*/  ISETP.GT.AND P5, PT, R22, 0x9, P1 ;  /* 0x000000091600780c */ /* 0x000fc40000fa4270 */
[----:B------:R-:W-:Y:S01]  /*54f0*/  FSEL R141, R24, -INF , !P6 ;  /* 0xff800000188d7808 */ /* 0x000fe20007000000 */
[--C-:B0-----:R-:W-:Y:S01]  /*5500*/  IMAD.IADD R14, R14, 0x1, R137.reuse ;  /* 0x000000010e0e7824 */ /* 0x101fe200078e0289 */
[----:B------:R-:W-:Y:S01]  /*5510*/  FSEL R145, R25, -INF , !P2 ;  /* 0xff80000019917808 */ /* 0x000fe20005000000 */
        /* <DEDUP_REMOVED lines=100> */
.L_x_13807:
[----:B------:R-:W-:-:S05]  /*5b60*/  IMAD.U32 R2, RZ, RZ, UR29 ;  /* 0x0000001dff027e24 */ /* 0x000fca000f8e00ff */
[----:B------:R-:W-:-:S13]  /*5b70*/  ISETP.NE.AND P2, PT, R2, 0x1, PT ;  /* 0x000000010200780c */ /* 0x000fda0003f45270 */
[----:B------:R-:W0:Y:S02]  /*5b80*/  @P2 LDC.64 R136, c[0x0][0x9e8] ;  /* 0x00027a00ff882b82 */ /* 0x000e240000000a00 */
[----:B0-----:R-:W-:-:S05]  /*5b90*/  @P2 IMAD.HI.U32 R136, R139, R136, RZ ;  /* 0x000000888b882227 */ /* 0x001fca00078e00ff */
[----:B------:R-:W-:-:S07]  /*5ba0*/  @P2 SHF.R.U32.HI R139, RZ, R137, R136 ;  /* 0x00000089ff8b2219 */ /* 0x000fce0000011688 */
.L_x_13808:
[----:B------:R-:W-:Y:S05]  /*5bb0*/  BSYNC B0 ;  /* 0x0000000000007941 */ /* 0x000fea0003800000 */
.L_x_13806:
[----:B------:R-:W-:-:S04]  /*5bc0*/  IMAD R139, R139, R2, -R0 ;  /* 0x000000028b8b7224 */ /* 0x000fc800078e0a00 */
[----:B------:R-:W-:-:S05]  /*5bd0*/  IMAD R139, R8, -0x2, R139 ;  /* 0xfffffffe088b7824 */ /* 0x000fca00078e028b */
[----:B------:R-:W-:Y:S02]  /*5be0*/  VIADDMNMX R14, R139, R2, R14, PT ;  /* 0x000000028b0e7246 */ /* 0x000fe4000380010e */
[----:B------:R-:W-:-:S07]  /*5bf0*/  VIMNMX R16, R16, R139, !PT ;  /* 0x0000008b10107248 */ /* 0x000fce0007fe0100 */
.L_x_13805:
        /* <DEDUP_REMOVED lines=13> */
[----:B------:R-:W-:Y:S02]  /*5cd0*/  ISETP.GT.AND P5, PT, R16, 0x20, P1 ;  /* 0x000000201000780c */ /* 0x000fe40000fa4270 */
[----:B------:R-:W-:Y:S02]  /*5ce0*/  FMNMX.FTZ R0, R37, R0, !PT ;  /* 0x0000000025007209 */ /* 0x000fe40007810000 */
[----:B------:R-:W-:Y:S02]  /*5cf0*/  ISETP.LT.OR P5, PT, R14, 0x21, P5 ;  /* 0x000000210e00780c */ /* 0x000fe40002fa1670 */
[----:B------:R-:W-:Y:S02]  /*5d00*/  FMNMX.FTZ R0, R13, R0, !PT ;  /* 0x000000000d007209 */ /* 0x000fe40007810000 */
[----:B------:R-:W-:-:S02]  /*5d10*/  ISETP.GT.AND P2, PT, R16, 0x11, P1 ;  /* 0x000000111000780c */ /* 0x000fc40000f44270 */
[----:B------:R-:W-:Y:S02]  /*5d20*/  FMNMX.FTZ R0, R41, R0, !PT ;  /* 0x0000000029007209 */ /* 0x000fe40007810000 */
[----:B------:R-:W-:Y:S02]  /*5d30*/  ISETP.LT.OR P2, PT, R14, 0x12, P2 ;  /* 0x000000120e00780c */ /* 0x000fe40001741670 */
[----:B------:R-:W-:Y:S02]  /*5d40*/  FMNMX.FTZ R0, R15, R0, !PT ;  /* 0x000000000f007209 */ /* 0x000fe40007810000 */
[C---:B------:R-:W-:Y:S02]  /*5d50*/  ISETP.GT.AND P3, PT, R16.reuse, 0x8, P1 ;  /* 0x000000081000780c */ /* 0x040fe40000f64270 */
[----:B------:R-:W-:Y:S02]  /*5d60*/  FMNMX.FTZ R0, R45, R0, !PT ;  /* 0x000000002d007209 */ /* 0x000fe40007810000 */
[----:B------:R-:W-:-:S02]  /*5d70*/  ISETP.GT.AND P4, PT, R16, 0x9, P1 ;  /* 0x000000091000780c */ /* 0x000fc40000f84270 */
[----:B------:R-:W-:Y:S02]  /*5d80*/  FMNMX.FTZ R0, R19, R0, !PT ;  /* 0x0000000013007209 */ /* 0x000fe40007810000 */
[C---:B------:R-:W-:Y:S02]  /*5d90*/  ISETP.LT.OR P3, PT, R14.reuse, 0x9, P3 ;  /* 0x000000090e00780c */ /* 0x040fe40001f61670 */
        /* <DEDUP_REMOVED lines=32> */
[----:B------:R-:W-:-:S04]  /*5fa0*/  FMNMX.FTZ R0, R81, R0, !PT ;  /* 0x0000000051007209 */ /* 0x000fc80007810000 */
[----:B------:R-:W-:-:S04]  /*5fb0*/  FMNMX.FTZ R0, R135, R0, !PT ;  /* 0x0000000087007209 */ /* 0x000fc80007810000 */
[----:B------:R-:W-:Y:S02]  /*5fc0*/  FMNMX.FTZ R20, R85, R0, !PT ;  /* 0x0000000055147209 */ /* 0x000fe40007810000 */
[----:B------:R-:W0:Y:S03]  /*5fd0*/  LDC R0, c[0x0][0x988] ;  /* 0x00026200ff007b82 */ /* 0x000e260000000800 */
[----:B------:R-:W1:Y:S02]  /*5fe0*/  SHFL.BFLY PT, R137, R20, 0x2, 0x1f ;  /* 0x0c401f0014897f89 */ /* 0x000e6400000e0000 */
[----:B-1----:R-:W-:-:S05]  /*5ff0*/  FMNMX.FTZ R137, R20, R137, !PT ;  /* 0x0000008914897209 */ /* 0x002fca0007810000 */
[----:B------:R-:W1:Y:S02]  /*6000*/  SHFL.BFLY PT, R2, R137, 0x1, 0x1f ;  /* 0x0c201f0089027f89 */ /* 0x000e6400000e0000 */
[----:B-1----:R-:W-:Y:S02]  /*6010*/  FMNMX.FTZ R2, R137, R2, !PT ;  /* 0x0000000289027209 */ /* 0x002fe40007810000 */
[----:B------:R-:W-:Y:S02]  /*6020*/  FSEL R137, R30, -INF , !P3 ;  /* 0xff8000001e897808 */ /* 0x000fe40005800000 */
[C---:B------:R-:W-:Y:S01]  /*6030*/  FSETP.NEU.FTZ.AND P6, PT, R2.reuse, -INF , PT ;  /* 0xff8000000200780b */ /* 0x040fe20003fdd000 */
[----:B0-----:R-:W-:Y:S01]  /*6040*/  FMUL.FTZ R20, R2, R0 ;  /* 0x0000000002147220 */ /* 0x001fe20000410000 */
[----:B------:R-:W-:-:S04]  /*6050*/  ISETP.GT.AND P3, PT, R16, 0x18, P1 ;  /* 0x000000181000780c */ /* 0x000fc80000f64270 */
[----:B------:R-:W-:Y:S02]  /*6060*/  FSEL R20, R20, RZ, P6 ;  /* 0x000000ff14147208 */ /* 0x000fe40003000000 */
[----:B------:R-:W-:-:S03]  /*6070*/  ISETP.LT.OR P3, PT, R14, 0x19, P3 ;  /* 0x000000190e00780c */ /* 0x000fc60001f61670 */
[-CC-:B------:R-:W-:Y:S01]  /*6080*/  FFMA.FTZ R148, R145, R0.reuse, -R20.reuse ;  /* 0x0000000091947223 */ /* 0x180fe20000010814 */
[----:B------:R-:W-:Y:S01]  /*6090*/  FSEL R145, R42, -INF , !P5 ;  /* 0xff8000002a917808 */ /* 0x000fe20006800000 */
[-CC-:B------:R-:W-:Y:S01]  /*60a0*/  FFMA.FTZ R22, R141, R0.reuse, -R20.reuse ;  /* 0x000000008d167223 */ /* 0x180fe20000010814 */
[----:B------:R-:W-:Y:S01]  /*60b0*/  ISETP.GT.AND P5, PT, R16, RZ, P1 ;  /* 0x000000ff1000720c */ /* 0x000fe20000fa4270 */
[-CC-:B------:R-:W-:Y:S01]  /*60c0*/  FFMA.FTZ R150, R149, R0.reuse, -R20.reuse ;  /* 0x0000000095967223 */ /* 0x180fe20000010814 */
[----:B------:R-:W-:Y:S01]  /*60d0*/  FSEL R141, R35, -INF , !P2 ;  /* 0xff800000238d7808 */ /* 0x000fe20005000000 */
[-CC-:B------:R-:W-:Y:S01]  /*60e0*/  FFMA.FTZ R146, R21, R0.reuse, -R20.reuse ;  /* 0x0000000015927223 */ /* 0x180fe20000010814 */
[----:B------:R-:W-:Y:S01]  /*60f0*/  ISETP.LT.OR P5, PT, R14, 0x1, P5 ;  /* 0x000000010e00780c */ /* 0x000fe20002fa1670 */
[----:B------:R0:W-:Y:S01]  /*6100*/  MUFU.EX2 R35, R22 ;  /* 0x0000001600237308 */ /* 0x0001e20000000800 */
[----:B------:R-:W-:Y:S01]  /*6110*/  FSEL R143, R38, -INF , !P3 ;  /* 0xff800000268f7808 */ /* 0x000fe20005800000 */
[-CC-:B------:R-:W-:Y:S01]  /*6120*/  FFMA.FTZ R21, R37, R0.reuse, -R20.reuse ;  /* 0x0000000025157223 */ /* 0x180fe20000010814 */
[----:B------:R-:W-:Y:S01]  /*6130*/  FSEL R26, R26, -INF , !P5 ;  /* 0xff8000001a1a7808 */ /* 0x000fe20006800000 */
[-CC-:B------:R-:W-:Y:S01]  /*6140*/  FFMA.FTZ R144, R29, R0.reuse, -R20.reuse ;  /* 0x000000001d907223 */ /* 0x180fe20000010814 */
[C---:B------:R-:W-:Y:S01]  /*6150*/  ISETP.GT.AND P2, PT, R16.reuse, 0x21, P1 ;  /* 0x000000211000780c */ /* 0x040fe20000f44270 */
[-CC-:B------:R-:W-:Y:S01]  /*6160*/  FFMA.FTZ R29, R33, R0.reuse, -R20.reuse ;  /* 0x00000000211d7223 */ /* 0x180fe20000010814 */
[----:B------:R-:W-:Y:S01]  /*6170*/  ISETP.GT.AND P3, PT, R16, 0x28, P1 ;  /* 0x000000281000780c */ /* 0x000fe20000f64270 */
[-CC-:B------:R-:W-:Y:S01]  /*6180*/  FFMA.FTZ R33, R41, R0.reuse, -R20.reuse ;  /* 0x0000000029217223 */ /* 0x180fe20000010814 */
[----:B0-----:R-:W-:Y:S01]  /*6190*/  FMNMX.FTZ R22, R26, R11, !PT ;  /* 0x0000000b1a167209 */ /* 0x001fe20007810000 */
[-CC-:B------:R-:W-:Y:S01]  /*61a0*/  FFMA.FTZ R140, R13, R0.reuse, -R20.reuse ;  /* 0x000000000d8c7223 */ /* 0x180fe20000010814 */
[C---:B------:R-:W-:Y:S01]  /*61b0*/  ISETP.LT.OR P2, PT, R14.reuse, 0x22, P2 ;  /* 0x000000220e00780c */ /* 0x040fe20001741670 */
        /* <DEDUP_REMOVED lines=35> */
[C---:B------:R-:W-:Y:S01]  /*63f0*/  ISETP.LT.OR P3, PT, R14.reuse, 0x32, P3 ;  /* 0x000000320e00780c */ /* 0x040fe20001f61670 */
[--C-:B------:R-:W-:Y:S01]  /*6400*/  FFMA.FTZ R49, R81, R0, -R20.reuse ;  /* 0x0000000051317223 */ /* 0x100fe20000010814 */
[----:B------:R-:W-:Y:S01]  /*6410*/  FMNMX.FTZ R22, R149, R22, !PT ;  /* 0x0000001695167209 */ /* 0x000fe20007810000 */
[----:B------:R-:W-:Y:S01]  /*6420*/  FFMA.FTZ R122, R135, R0, -R20 ;  /* 0x00000000877a7223 */ /* 0x000fe20000010814 */
[----:B------:R-:W-:Y:S01]  /*6430*/  ISETP.LT.OR P5, PT, R14, 0x39, P5 ;  /* 0x000000390e00780c */ /* 0x000fe20002fa1670 */
[----:B------:R-:W-:Y:S01]  /*6440*/  MUFU.EX2 R148, R148 ;  /* 0x0000009400947308 */ /* 0x000fe20000000800 */
[----:B------:R-:W-:-:S02]  /*6450*/  FMNMX.FTZ R22, R47, R22, !PT ;  /* 0x000000162f167209 */ /* 0x000fc40007810000 */
[----:B------:R-:W-:Y:S02]  /*6460*/  FSEL R51, R51, -INF , !P3 ;  /* 0xff80000033337808 */ /* 0x000fe40005800000 */
[----:B------:R-:W-:Y:S02]  /*6470*/  FMNMX.FTZ R22, R151, R22, !PT ;  /* 0x0000001697167209 */ /* 0x000fe40007810000 */
[----:B------:R-:W-:Y:S01]  /*6480*/  ISETP.GT.AND P2, PT, R16, 0x40, P1 ;  /* 0x000000401000780c */ /* 0x000fe20000f44270 */
[----:B------:R-:W-:Y:S01]  /*6490*/  MUFU.EX2 R150, R150 ;  /* 0x0000009600967308 */ /* 0x000fe20000000800 */
[----:B------:R-:W-:Y:S02]  /*64a0*/  FSEL R153, R54, -INF , !P5 ;  /* 0xff80000036997808 */ /* 0x000fe40006800000 */
[----:B------:R-:W-:Y:S02]  /*64b0*/  FMNMX.FTZ R22, R51, R22, !PT ;  /* 0x0000001633167209 */ /* 0x000fe40007810000 */
[----:B------:R-:W-:-:S02]  /*64c0*/  ISETP.GT.AND P3, PT, R16, 0x41, P1 ;  /* 0x000000411000780c */ /* 0x000fc40000f64270 */
[----:B------:R-:W-:Y:S01]  /*64d0*/  ISETP.LT.OR P2, PT, R14, 0x41, P2 ;  /* 0x000000410e00780c */ /* 0x000fe20001741670 */
[----:B------:R-:W-:Y:S01]  /*64e0*/  MUFU.EX2 R147, R147 ;  /* 0x0000009300937308 */ /* 0x000fe20000000800 */
[----:B------:R-:W-:Y:S02]  /*64f0*/  FMNMX.FTZ R22, R153, R22, !PT ;  /* 0x0000001699167209 */ /* 0x000fe40007810000 */
[----:B------:R-:W-:Y:S02]  /*6500*/  ISETP.GT.AND P5, PT, R16, 0x48, P1 ;  /* 0x000000481000780c */ /* 0x000fe40000fa4270 */
[----:B------:R-:W-:Y:S02]  /*6510*/  FSEL R37, R58, -INF , !P2 ;  /* 0xff8000003a257808 */ /* 0x000fe40005000000 */
[----:B------:R-:W-:Y:S01]  /*6520*/  ISETP.LT.OR P3, PT, R14, 0x42, P3 ;  /* 0x000000420e00780c */ /* 0x000fe20001f61670 */
[----:B------:R-:W-:Y:S01]  /*6530*/  MUFU.EX2 R144, R144 ;  /* 0x0000009000907308 */ /* 0x000fe20000000800 */
[----:B------:R-:W-:-:S02]  /*6540*/  FMNMX.FTZ R22, R55, R22, !PT ;  /* 0x0000001637167209 */ /* 0x000fc40007810000 */
[----:B------:R-:W-:Y:S02]  /*6550*/  ISETP.LT.OR P5, PT, R14, 0x49, P5 ;  /* 0x000000490e00780c */ /* 0x000fe40002fa1670 */
[----:B------:R-:W-:Y:S02]  /*6560*/  FSEL R59, R59, -INF , !P3 ;  /* 0xff8000003b3b7808 */ /* 0x000fe40005800000 */
[----:B------:R-:W-:Y:S01]  /*6570*/  FMNMX.FTZ R22, R37, R22, !PT ;  /* 0x0000001625167209 */ /* 0x000fe20007810000 */
[----:B------:R-:W-:Y:S01]  /*6580*/  MUFU.EX2 R29, R29 ;  /* 0x0000001d001d7308 */ /* 0x000fe20000000800 */
[----:B------:R-:W-:Y:S02]  /*6590*/  ISETP.GT.AND P2, PT, R16, 0x50, P1 ;  /* 0x000000501000780c */ /* 0x000fe40000f44270 */
[----:B------:R-:W-:Y:S02]  /*65a0*/  FSEL R41, R62, -INF , !P5 ;  /* 0xff8000003e297808 */ /* 0x000fe40006800000 */
[----:B------:R-:W-:-:S02]  /*65b0*/  FMNMX.FTZ R22, R59, R22, !PT ;  /* 0x000000163b167209 */ /* 0x000fc40007810000 */
[----:B------:R-:W-:Y:S01]  /*65c0*/  ISETP.GT.AND P3, PT, R16, 0x51, P1 ;  /* 0x000000511000780c */ /* 0x000fe20000f64270 */
[----:B------:R-:W-:Y:S01]  /*65d0*/  MUFU.EX2 R146, R146 ;  /* 0x0000009200927308 */ /* 0x000fe20000000800 */
[----:B------:R-:W-:Y:S02]  /*65e0*/  ISETP.LT.OR P2, PT, R14, 0x51, P2 ;  /* 0x000000510e00780c */ /* 0x000fe40001741670 */
[----:B------:R-:W-:Y:S02]  /*65f0*/  FMNMX.FTZ R22, R41, R22, !PT ;  /* 0x0000001629167209 */ /* 0x000fe40007810000 */
[----:B------:R-:W-:Y:S02]  /*6600*/  ISETP.GT.AND P5, PT, R16, 0x58, P1 ;  /* 0x000000581000780c */ /* 0x000fe40000fa4270 */
[----:B------:R-:W-:Y:S01]  /*6610*/  FSEL R155, R66, -INF , !P2 ;  /* 0xff800000429b7808 */ /* 0x000fe20005000000 */
[----:B------:R-:W-:Y:S01]  /*6620*/  MUFU.EX2 R21, R21 ;  /* 0x0000001500157308 */ /* 0x000fe20000000800 */
[----:B------:R-:W-:-:S02]  /*6630*/  ISETP.LT.OR P3, PT, R14, 0x52, P3 ;  /* 0x000000520e00780c */ /* 0x000fc40001f61670 */
[----:B------:R-:W-:Y:S02]  /*6640*/  FMNMX.FTZ R24, R63, R22, !PT ;  /* 0x000000163f187209 */ /* 0x000fe40007810000 */
[----:B------:R-:W-:Y:S02]  /*6650*/  ISETP.LT.OR P5, PT, R14, 0x59, P5 ;  /* 0x000000590e00780c */ /* 0x000fe40002fa1670 */
[----:B------:R-:W-:Y:S01]  /*6660*/  FSEL R67, R67, -INF , !P3 ;  /* 0xff80000043437808 */ /* 0x000fe20005800000 */
[----:B------:R-:W-:Y:S01]  /*6670*/  MUFU.EX2 R140, R140 ;  /* 0x0000008c008c7308 */ /* 0x000fe20000000800 */
[----:B------:R-:W-:Y:S02]  /*6680*/  FMNMX.FTZ R24, R155, R24, !PT ;  /* 0x000000189b187209 */ /* 0x000fe40007810000 */
[----:B------:R-:W-:Y:S02]  /*6690*/  ISETP.GT.AND P2, PT, R16, 0x60, P1 ;  /* 0x000000601000780c */ /* 0x000fe40000f44270 */
[----:B------:R-:W-:-:S02]  /*66a0*/  FSEL R157, R70, -INF , !P5 ;  /* 0xff800000469d7808 */ /* 0x000fc40006800000 */
[----:B------:R-:W-:Y:S01]  /*66b0*/  FMNMX.FTZ R24, R67, R24, !PT ;  /* 0x0000001843187209 */ /* 0x000fe20007810000 */
[----:B------:R-:W-:Y:S01]  /*66c0*/  MUFU.EX2 R33, R33 ;  /* 0x0000002100217308 */ /* 0x000fe20000000800 */
[----:B------:R-:W-:Y:S02]  /*66d0*/  ISETP.GT.AND P3, PT, R16, 0x61, P1 ;  /* 0x000000611000780c */ /* 0x000fe40000f64270 */
[----:B------:R-:W-:Y:S02]  /*66e0*/  ISETP.LT.OR P2, PT, R14, 0x61, P2 ;  /* 0x000000610e00780c */ /* 0x000fe40001741670 */
[----:B------:R-:W-:Y:S01]  /*66f0*/  FSEL R22, R71, -INF , !P4 ;  /* 0xff80000047167808 */ /* 0x000fe20006000000 */
[--C-:B------:R-:W-:Y:S01]  /*6700*/  FFMA.FTZ R71, R61, R0, -R20.reuse ;  /* 0x000000003d477223 */ /* 0x100fe20000010814 */
[----:B------:R-:W-:Y:S01]  /*6710*/  FMNMX.FTZ R13, R157, R24, !PT ;  /* 0x000000189d0d7209 */ /* 0x000fe20007810000 */
[----:B------:R-:W-:Y:S01]  /*6720*/  FFMA.FTZ R61, R69, R0, -R20 ;  /* 0x00000000453d7223 */ /* 0x000fe20000010814 */
        /* <DEDUP_REMOVED lines=15> */
[C---:B------:R-:W-:Y:S01]  /*6820*/  ISETP.GT.AND P3, PT, R16.reuse, 0x71, P1 ;  /* 0x000000711000780c */ /* 0x040fe20000f64270 */
[----:B------:R-:W-:Y:S01]  /*6830*/  MUFU.EX2 R19, R19 ;  /* 0x0000001300137308 */ /* 0x000fe20000000800 */
[----:B------:R-:W-:-:S02]  /*6840*/  ISETP.GT.AND P5, PT, R16, 0x78, P1 ;  /* 0x000000781000780c */ /* 0x000fc40000fa4270 */
[----:B------:R-:W-:Y:S02]  /*6850*/  ISETP.GT.AND P1, PT, R16, 0x79, P1 ;  /* 0x000000791000780c */ /* 0x000fe40000f24270 */
[----:B------:R-:W-:Y:S02]  /*6860*/  ISETP.LT.OR P2, PT, R14, 0x71, P2 ;  /* 0x000000710e00780c */ /* 0x000fe40001741670 */
[----:B------:R-:W-:Y:S01]  /*6870*/  FSEL R79, R79, -INF , !P4 ;  /* 0xff8000004f4f7808 */ /* 0x000fe20006000000 */
[----:B------:R-:W-:Y:S01]  /*6880*/  MUFU.EX2 R138, R138 ;  /* 0x0000008a008a7308 */ /* 0x000fe20000000800 */
[----:B------:R-:W-:Y:S02]  /*6890*/  FMNMX.FTZ R16, R78, R13, !PT ;  /* 0x0000000d4e107209 */ /* 0x000fe40007810000 */
[----:B------:R-:W-:Y:S02]  /*68a0*/  ISETP.LT.OR P3, PT, R14, 0x72, P3 ;  /* 0x000000720e00780c */ /* 0x000fe40001f61670 */
[----:B------:R-:W-:-:S02]  /*68b0*/  FSEL R121, R82, -INF , !P2 ;  /* 0xff80000052797808 */ /* 0x000fc40005000000 */
[----:B------:R-:W-:Y:S01]  /*68c0*/  FMNMX.FTZ R16, R79, R16, !PT ;  /* 0x000000104f107209 */ /* 0x000fe20007810000 */
[----:B------:R-:W-:Y:S01]  /*68d0*/  MUFU.EX2 R25, R25 ;  /* 0x0000001900197308 */ /* 0x000fe20000000800 */
[C---:B------:R-:W-:Y:S02]  /*68e0*/  ISETP.LT.OR P5, PT, R14.reuse, 0x79, P5 ;  /* 0x000000790e00780c */ /* 0x040fe40002fa1670 */
[----:B------:R-:W-:Y:S02]  /*68f0*/  FSEL R83, R83, -INF , !P3 ;  /* 0xff80000053537808 */ /* 0x000fe40005800000 */
[----:B------:R-:W-:Y:S02]  /*6900*/  FMNMX.FTZ R16, R121, R16, !PT ;  /* 0x0000001079107209 */ /* 0x000fe40007810000 */
        /* <DEDUP_REMOVED lines=9> */
[----:B------:R-:W-:Y:S01]  /*69a0*/  FADD.FTZ R73, -R69, R10 ;  /* 0x0000000a45497221 */ /* 0x000fe20000010100 */
[-C--:B------:R-:W-:Y:S01]  /*69b0*/  FFMA.FTZ R69, R85, R0.reuse, -R20 ;  /* 0x0000000055457223 */ /* 0x080fe20000010814 */
[----:B------:R-:W0:Y:S01]  /*69c0*/  SHFL.BFLY PT, R13, R14, 0x2, 0x1f ;  /* 0x0c401f000e0d7f89 */ /* 0x000e2200000e0000 */
[----:B------:R-:W-:Y:S01]  /*69d0*/  MUFU.EX2 R134, R134 ;  /* 0x0000008600867308 */ /* 0x000fe20000000800 */
[----:B------:R-:W-:-:S07]  /*69e0*/  FMUL.FTZ R10, R73, R0 ;  /* 0x00000000490a7220 */ /* 0x000fce0000410000 */
        /* <DEDUP_REMOVED lines=24> */
[--C-:B------:R-:W-:Y:S01]  /*6b70*/  FFMA.FTZ R133, R37, R0, -R16.reuse ;  /* 0x0000000025857223 */ /* 0x100fe20000010810 */
[----:B-1----:R-:W-:Y:S01]  /*6b80*/  FFMA.FTZ R37, R10, R4, R35 ;  /* 0x000000040a257223 */ /* 0x002fe20000010023 */
        /* <DEDUP_REMOVED lines=22> */
[----:B0-----:R-:W-:Y:S01]  /*6cf0*/  FFMA.FTZ R3, R14, R3, R73 ;  /* 0x000000030e037223 */ /* 0x001fe20000010049 */
[-CC-:B------:R-:W-:Y:S01]  /*6d00*/  FFMA.FTZ R127, R78, R0.reuse, -R16.reuse ;  /* 0x000000004e7f7223 */ /* 0x180fe20000010810 */
[-CC-:B------:R-:W-:Y:S01]  /*6d10*/  FFMA.FTZ R121, R121, R0.reuse, -R16.reuse ;  /* 0x0000000079797223 */ /* 0x180fe20000010810 */
[----:B------:R-:W-:-:S04]  /*6d20*/  FFMA.FTZ R123, R86, R0, -R16 ;  /* 0x00000000567b7223 */ /* 0x000fc80000010810 */
        /* <DEDUP_REMOVED lines=16> */
[----:B------:R-:W-:-:S06]  /*6e30*/  FFMA.FTZ R42, R67, R0, -R16 ;  /* 0x00000000432a7223 */ /* 0x000fcc0000010810 */
        /* <DEDUP_REMOVED lines=13> */
[----:B------:R-:W-:Y:S01]  /*6f10*/  FFMA.FTZ R44, R75, R0, -R16 ;  /* 0x000000004b2c7223 */ /* 0x000fe20000010810 */
        /* <DEDUP_REMOVED lines=8> */
[----:B------:R-:W-:Y:S01]  /*6fa0*/  FFMA.FTZ R46, R79, R0, -R16 ;  /* 0x000000004f2e7223 */ /* 0x000fe20000010810 */
        /* <DEDUP_REMOVED lines=8> */
[-C--:B------:R-:W-:Y:S01]  /*7030*/  FFMA.FTZ R48, R83, R0.reuse, -R16 ;  /* 0x0000000053307223 */ /* 0x080fe20000010810 */
[----:B------:R-:W1:Y:S01]  /*7040*/  MUFU.EX2 R133, R133 ;  /* 0x0000008500857308 */ /* 0x000e620000000800 */
[----:B--2---:R-:W-:Y:S01]  /*7050*/  FADD.FTZ R3, R139, R4 ;  /* 0x000000048b037221 */ /* 0x004fe20000010000 */
[----:B------:R-:W-:Y:S01]  /*7060*/  FADD.FTZ R50, R130, R11 ;  /* 0x0000000b82327221 */ /* 0x000fe20000010000 */
[----:B------:R-:W-:-:S03]  /*7070*/  FFMA.FTZ R16, R87, R0, -R16 ;  /* 0x0000000057107223 */ /* 0x000fc60000010810 */
        /* <DEDUP_REMOVED lines=49> */
.L_x_13809:
        /* <DEDUP_REMOVED lines=75> */
.L_x_13791:
[----:B------:R-:W0:Y:S01]  /*7840*/  S2UR UR10, SR_CTAID.X ;  /* 0x00000000000a79c3 */ /* 0x000e220000002500 */
[----:B------:R-:W-:Y:S01]  /*7850*/  IADD3 R10, -R5, 0x1, RZ ;  /* 0x00000001050a7810 */ /* 0x000fe20007ffe1ff */
[----:B------:R-:W-:Y:S02]  /*7860*/  UISETP.NE.AND UP1, UPT, UR40, URZ, UPT ;  /* 0x0000003f2800728c */ /* 0x000fe4000bf25270 */
[----:B------:R-:W-:Y:S02]  /*7870*/  UISETP.NE.AND UP0, UPT, UR44, URZ, UPT ;  /* 0x0000003f2c00728c */ /* 0x000fe4000bf05270 */
[----:B------:R-:W-:Y:S01]  /*7880*/  IMAD R10, R17, UR28, R10 ;  /* 0x0000001c110a7c24 */ /* 0x000fe2000f8e020a */
[----:B------:R-:W-:-:S03]  /*7890*/  UMOV UR14, 0xc0 ;  /* 0x000000c0000e7882 */ /* 0x000fc60000000000 */
[----:B------:R-:W-:Y:S02]  /*78a0*/  PLOP3.LUT P1, PT, PT, PT, UP0, 0x40, 0x0 ;  /* 0x000000000000781c */ /* 0x000fe40003f2e808 */
[----:B------:R-:W-:Y:S01]  /*78b0*/  R2UR UR15, R10 ;  /* 0x000000000a0f72ca */ /* 0x000fe200000e0000 */
[----:B------:R-:W-:Y:S01]  /*78c0*/  @UP1 ULDC UR18, c[0x0][0x450] ;  /* 0x0001140000121ab9 */ /* 0x000fe20000000800 */
[----:B0-----:R-:W-:-:S03]  /*78d0*/  UIMAD UR14, UR10, UR14, 0xbf ;  /* 0x000000bf0a0e74a4 */ /* 0x001fc6000f8e020e */
        /* <DEDUP_REMOVED lines=18> */
.L_x_13812:
[----:B------:R-:W-:Y:S02]  /*7a00*/  ULDC UR18, c[0x0][0x9e4] ;  /* 0x0002790000127ab9 */ /* 0x000fe40000000800 */
[----:B------:R-:W-:-:S11]  /*7a10*/  UISETP.NE.AND UP0, UPT, UR18, 0x1, UPT ;  /* 0x000000011200788c */ /* 0x000fd6000bf05270 */
[----:B------:R-:W-:Y:S02]  /*7a20*/  @UP0 ULDC.64 UR20, c[0x0][0x9e8] ;  /* 0x00027a0000140ab9 */ /* 0x000fe40000000a00 */
[----:B------:R-:W-:-:S04]  /*7a30*/  UIMAD.WIDE.U32 UR10, UR14, UR20, URZ ;  /* 0x000000140e0a72a5 */ /* 0x000fc8000f8e003f */
[----:B------:R-:W-:-:S12]  /*7a40*/  @UP0 USHF.R.U32.HI UR14, URZ, UR21, UR11 ;  /* 0x000000153f0e0299 */ /* 0x000fd8000801160b */
.L_x_13813:
[----:B------:R-:W-:-:S04]  /*7a50*/  UIMAD UR14, UR14, UR18, URZ ;  /* 0x000000120e0e72a4 */ /* 0x000fc8000f8e023f */
[----:B------:R-:W-:-:S04]  /*7a60*/  UISETP.LT.AND UP0, UPT, UR15, UR14, UPT ;  /* 0x0000000e0f00728c */ /* 0x000fc8000bf01270 */
[----:B------:R-:W-:-:S12]  /*7a70*/  USEL UR15, UR15, UR14, !UP0 ;  /* 0x0000000e0f0f7287 */ /* 0x000fd8000c000000 */
.L_x_13811:
        /* <DEDUP_REMOVED lines=11> */
[----:B------:R-:W-:-:S06]  /*7b30*/  UMOV UR26, UR7 ;  /* 0x00000007001a7c82 */ /* 0x000fcc0008000000 */
.L_x_13825:
[----:B------:R-:W-:Y:S01]  /*7b40*/  ISETP.NE.AND P2, PT, RZ, UR42, PT ;  /* 0x0000002aff007c0c */ /* 0x000fe2000bf45270 */
[----:B------:R-:W-:-:S04]  /*7b50*/  UISETP.NE.AND UP0, UPT, UR26, 0x1, UPT ;  /* 0x000000011a00788c */ /* 0x000fc8000bf05270 */
[----:B------:R-:W-:-:S04]  /*7b60*/  USEL UR4, URZ, 0x1, UP0 ;  /* 0x000000013f047887 */ /* 0x000fc80008000000 */
[----:B------:R-:W-:-:S04]  /*7b70*/  ULOP3.LUT UR4, UR27, UR4, URZ, 0x3c, !UPT ;  /* 0x000000041b047292 */ /* 0x000fc8000f8e3c3f */
[----:B------:R-:W-:Y:S08]  /*7b80*/  @P2 BRA `(.L_x_13815) ;  /* 0x0000000000382947 */ /* 0x000ff00003800000 */
[----:B------:R-:W-:Y:S05]  /*7b90*/  @!P0 BRA `(.L_x_13816) ;  /* 0x0000000000048947 */ /* 0x000fea0003800000 */
[----:B------:R-:W-:Y:S01]  /*7ba0*/  BPT.TRAP 0x1 ;  /* 0x000000040000795c */ /* 0x000fe20000300000 */
.L_x_13816:
        /* <DEDUP_REMOVED lines=9> */
.L_x_13817:
[----:B-1----:R-:W-:Y:S05]  /*7c40*/  @P1 BRA `(.L_x_13815) ;  /* 0x0000000000081947 */ /* 0x002fea0003800000 */
[----:B------:R-:W1:Y:S02]  /*7c50*/  SYNCS.PHASECHK.TRANS64.TRYWAIT P1, [UR7+0x16830], R0 ;  /* 0x01683000ff0075a7 */ /* 0x000e640008020147 */
[----:B-1----:R-:W-:Y:S05]  /*7c60*/  @!P1 BRA `(.L_x_13818) ;  /* 0x000000a4008c9947 */ /* 0x002fea0003800000 */
.L_x_13815:
        /* <DEDUP_REMOVED lines=30> */
.L_x_13820:
[----:B------:R-:W-:Y:S01]  /*7e50*/  ULEA UR10, UR26, UR43, 0x3 ;  /* 0x0000002b1a0a7291 */ /* 0x000fe2000f8e183f */
[----:B------:R-:W-:-:S05]  /*7e60*/  IMAD.U32 R0, RZ, RZ, UR27 ;  /* 0x0000001bff007e24 */ /* 0x000fca000f8e00ff */
[----:B------:R-:W-:-:S04]  /*7e70*/  SHF.L.U32 R0, R0, 0x1f, RZ ;  /* 0x0000001f00007819 */ /* 0x000fc800000006ff */
[----:B------:R0:W1:Y:S01]  /*7e80*/  SYNCS.PHASECHK.TRANS64.TRYWAIT P1, [UR10+0x16850], R0 ;  /* 0x01685000ff0075a7 */ /* 0x000062000802014a */
[----:B------:R-:W-:Y:S05]  /*7e90*/  @!P0 BRA `(.L_x_13821) ;  /* 0x0000000000048947 */ /* 0x000fea0003800000 */
[----:B------:R-:W-:Y:S01]  /*7ea0*/  BPT.TRAP 0x1 ;  /* 0x000000040000795c */ /* 0x000fe20000300000 */
.L_x_13821:
[----:B-1----:R-:W-:Y:S05]  /*7eb0*/  @P1 BRA `(.L_x_13819) ;  /* 0x0000000000081947 */ /* 0x002fea0003800000 */
[----:B------:R-:W1:Y:S02]  /*7ec0*/  SYNCS.PHASECHK.TRANS64.TRYWAIT P1, [UR10+0x16850], R0 ;  /* 0x01685000ff0075a7 */ /* 0x000e64000802014a */
[----:B-1----:R-:W-:Y:S05]  /*7ed0*/  @!P1 BRA `(.L_x_13822) ;  /* 0x000000a400089947 */ /* 0x002fea0003800000 */
.L_x_13819:
        /* <DEDUP_REMOVED lines=50> */
.L_x_13823:
        /* <DEDUP_REMOVED lines=100> */
[-CC-:B------:R-:W-:Y:S01]  /*8840*/  FFMA.FTZ R147, R38, R0.reuse, -R53.reuse ;  /* 0x0000000026937223 */ /* 0x180fe20000010835 */
        /* <DEDUP_REMOVED lines=11> */
[----:B------:R-:W-:Y:S01]  /*8900*/  FFMA.FTZ R137, R50, R0, -R53 ;  /* 0x0000000032897223 */ /* 0x000fe20000010835 */
[----:B------:R-:W1:Y:S01]  /*8910*/  MUFU.EX2 R149, R149 ;  /* 0x0000009500957308 */ /* 0x000e620000000800 */
[----:B0-----:R-:W-:Y:S01]  /*8920*/  FFMA.FTZ R4, R5, R4, R148 ;  /* 0x0000000405047223 */ /* 0x001fe20000010094 */
[-C--:B------:R-:W-:Y:S01]  /*8930*/  FFMA.FTZ R41, R49, R0.reuse, -R131 ;  /* 0x0000000031297223 */ /* 0x080fe20000010883 */
[-C--:B------:R-:W-:Y:S01]  /*8940*/  FFMA.FTZ R28, R51, R0.reuse, -R53 ;  /* 0x00000000331c7223 */ /* 0x080fe20000010835 */
[-C--:B------:R-:W-:Y:S01]  /*8950*/  FFMA.FTZ R138, R52, R0.reuse, -R131 ;  /* 0x00000000348a7223 */ /* 0x080fe20000010883 */
[-CC-:B------:R-:W-:Y:S01]  /*8960*/  FFMA.FTZ R139, R54, R0.reuse, -R53.reuse ;  /* 0x00000000368b7223 */ /* 0x180fe20000010835 */
        /* <DEDUP_REMOVED lines=10> */
[----:B------:R-:W2:Y:S01]  /*8a10*/  MUFU.EX2 R14, R14 ;  /* 0x0000000e000e7308 */ /* 0x000ea20000000800 */
        /* <DEDUP_REMOVED lines=16> */
[----:B--2---:R-:W-:Y:S01]  /*8b20*/  FADD.FTZ R4, R14, R3 ;  /* 0x000000030e047221 */ /* 0x004fe20000010000 */
[----:B------:R-:W-:-:S06]  /*8b30*/  FFMA.FTZ R131, R70, R0, -R53 ;  /* 0x0000000046837223 */ /* 0x000fcc0000010835 */
        /* <DEDUP_REMOVED lines=131> */
.L_x_13824:
        /* <DEDUP_REMOVED lines=75> */
.L_x_13814:
[----:B------:R-:W-:-:S13]  /*9820*/  ISETP.GE.AND P1, PT, R12, UR41, PT ;  /* 0x000000290c007c0c */ /* 0x000fda000bf26270 */
[----:B------:R-:W-:Y:S05]  /*9830*/  @!P1 BRA `(.L_x_13826) ;  /* 0x0000002c00889947 */ /* 0x000fea0003800000 */
[C---:B------:R-:W-:Y:S01]  /*9840*/  VIADD R11, R18.reuse, 0x9 ;  /* 0x00000009120b7836 */ /* 0x040fe20000000000 */
[----:B------:R-:W-:Y:S01]  /*9850*/  ISETP.GE.U32.AND P1, PT, R23, 0x180, PT ;  /* 0x000001801700780c */ /* 0x000fe20003f26070 */
[----:B------:R-:W-:Y:S01]  /*9860*/  IMAD.MOV.U32 R10, RZ, RZ, R13 ;  /* 0x000000ffff0a7224 */ /* 0x000fe200078e000d */
[----:B------:R-:W-:Y:S01]  /*9870*/  UMOV UR26, UR4 ;  /* 0x00000004001a7c82 */ /* 0x000fe20008000000 */
[----:B------:R-:W-:Y:S01]  /*9880*/  IMAD.MOV.U32 R5, RZ, RZ, R2 ;  /* 0x000000ffff057224 */ /* 0x000fe200078e0002 */
[----:B------:R-:W-:Y:S01]  /*9890*/  SEL R11, R11, 0x9, !P1 ;  /* 0x000000090b0b7807 */ /* 0x000fe20004800000 */
[----:B------:R-:W-:Y:S01]  /*98a0*/  VIADD R18, R18, 0x8 ;  /* 0x0000000812127836 */ /* 0x000fe20000000000 */
[----:B------:R-:W-:Y:S01]  /*98b0*/  UMOV UR25, UR7 ;  /* 0x0000000700197c82 */ /* 0x000fe20008000000 */
[----:B------:R-:W-:Y:S01]  /*98c0*/  ULDC UR28, c[0x0][0x9e4] ;  /* 0x00027900001c7ab9 */ /* 0x000fe20000000800 */
[----:B------:R-:W-:Y:S01]  /*98d0*/  ULDC UR29, c[0x0][0x288] ;  /* 0x0000a200001d7ab9 */ /* 0x000fe20000000800 */
[----:B------:R-:W-:Y:S01]  /*98e0*/  ULDC UR30, c[0x0][0x2f0] ;  /* 0x0000bc00001e7ab9 */ /* 0x000fe20000000800 */
[----:B------:R-:W-:-:S05]  /*98f0*/  ULDC UR27, c[0x0][0x9e0] ;  /* 0x00027800001b7ab9 */ /* 0x000fca0000000800 */
.L_x_13845:
        /* <DEDUP_REMOVED lines=9> */
.L_x_13828:
[----:B------:R-:W-:Y:S01]  /*9990*/  ULEA UR10, UR7, UR43, 0x3 ;  /* 0x0000002b070a7291 */ /* 0x000fe2000f8e183f */
[----:B------:R-:W-:-:S05]  /*99a0*/  IMAD.U32 R0, RZ, RZ, UR4 ;  /* 0x00000004ff007e24 */ /* 0x000fca000f8e00ff */
[----:B------:R-:W-:-:S04]  /*99b0*/  SHF.L.U32 R0, R0, 0x1f, RZ ;  /* 0x0000001f00007819 */ /* 0x000fc800000006ff */
[----:B------:R0:W1:Y:S01]  /*99c0*/  SYNCS.PHASECHK.TRANS64.TRYWAIT P1, [UR10+0x16830], R0 ;  /* 0x01683000ff0075a7 */ /* 0x000062000802014a */
[----:B------:R-:W-:Y:S05]  /*99d0*/  @!P0 BRA `(.L_x_13829) ;  /* 0x0000000000048947 */ /* 0x000fea0003800000 */
[----:B------:R-:W-:Y:S01]  /*99e0*/  BPT.TRAP 0x1 ;  /* 0x000000040000795c */ /* 0x000fe20000300000 */
.L_x_13829:
[----:B-1----:R-:W-:Y:S05]  /*99f0*/  @P1 BRA `(.L_x_13827) ;  /* 0x0000000000081947 */ /* 0x002fea0003800000 */
[----:B------:R-:W1:Y:S02]  /*9a00*/  SYNCS.PHASECHK.TRANS64.TRYWAIT P1, [UR10+0x16830], R0 ;  /* 0x01683000ff0075a7 */ /* 0x000e64000802014a */
[----:B-1----:R-:W-:Y:S05]  /*9a10*/  @!P1 BRA `(.L_x_13830) ;  /* 0x0000008800509947 */ /* 0x002fea0003800000 */
.L_x_13827:
        /* <DEDUP_REMOVED lines=26> */
.L_x_13832:
[----:B------:R-:W-:Y:S01]  /*9bc0*/  ULEA UR10, UR25, UR43, 0x3 ;  /* 0x0000002b190a7291 */ /* 0x000fe2000f8e183f */
[----:B01----:R-:W-:-:S05]  /*9bd0*/  IMAD.U32 R0, RZ, RZ, UR26 ;  /* 0x0000001aff007e24 */ /* 0x003fca000f8e00ff */
[----:B------:R-:W-:-:S04]  /*9be0*/  SHF.L.U32 R0, R0, 0x1f, RZ ;  /* 0x0000001f00007819 */ /* 0x000fc800000006ff */
[----:B------:R0:W1:Y:S01]  /*9bf0*/  SYNCS.PHASECHK.TRANS64.TRYWAIT P1, [UR10+0x16850], R0 ;  /* 0x01685000ff0075a7 */ /* 0x000062000802014a */
[----:B------:R-:W-:Y:S05]  /*9c00*/  @!P0 BRA `(.L_x_13833) ;  /* 0x0000000000048947 */ /* 0x000fea0003800000 */
[----:B------:R-:W-:Y:S01]  /*9c10*/  BPT.TRAP 0x1 ;  /* 0x000000040000795c */ /* 0x000fe20000300000 */
.L_x_13833:
[----:B-1----:R-:W-:Y:S05]  /*9c20*/  @P1 BRA `(.L_x_13831) ;  /* 0x0000000000081947 */ /* 0x002fea0003800000 */
[----:B------:R-:W1:Y:S02]  /*9c30*/  SYNCS.PHASECHK.TRANS64.TRYWAIT P1, [UR10+0x16850], R0 ;  /* 0x01685000ff0075a7 */ /* 0x000e64000802014a */
[----:B-1----:R-:W-:Y:S05]  /*9c40*/  @!P1 BRA `(.L_x_13834) ;  /* 0x0000008400dc9947 */ /* 0x002fea0003800000 */
.L_x_13831:
[----:B------:R-:W-:Y:S01]  /*9c50*/  UIADD3 UR10, UR43, 0x400, URZ ;  /* 0x000004002b0a7890 */ /* 0x000fe2000fffe03f */
[----:B------:R-:W-:Y:S01]  /*9c60*/  WARPGROUP.ARRIVE ;  /* 0x00000000000079c5 */ /* 0x000fe20000000000 */
[----:B------:R-:W-:Y:S02]  /*9c70*/  UMOV UR11, 0x40000040 ;  /* 0x40000040000b7882 */ /* 0x000fe40000000000 */
[----:B------:R-:W-:-:S04]  /*9c80*/  USHF.R.U32.HI UR10, URZ, 0x4, UR10 ;  /* 0x000000043f0a7899 */ /* 0x000fc8000801160a */
[----:B------:R-:W-:-:S04]  /*9c90*/  ULOP3.LUT UR10, UR10, 0x3fff, URZ, 0xc0, !UPT ;  /* 0x00003fff0a0a7892 */ /* 0x000fc8000f8ec03f */
        /* <DEDUP_REMOVED lines=42> */
.L_x_13835:
[----:B------:R-:W-:Y:S01]  /*9f40*/  UISETP.NE.AND UP1, UPT, UR40, URZ, UPT ;  /* 0x0000003f2800728c */ /* 0x000fe2000bf25270 */
[----:B------:R-:W-:Y:S01]  /*9f50*/  IMAD.MOV.U32 R2, RZ, RZ, R9 ;  /* 0x000000ffff027224 */ /* 0x000fe200078e0009 */
[----:B------:R-:W-:Y:S02]  /*9f60*/  UISETP.NE.AND UP0, UPT, UR44, URZ, UPT ;  /* 0x0000003f2c00728c */ /* 0x000fe4000bf05270 */
[----:B------:R-:W-:Y:S02]  /*9f70*/  ULEA UR10, UR7, UR43, 0x3 ;  /* 0x0000002b070a7291 */ /* 0x000fe4000f8e183f */
[----:B------:R-:W-:Y:S02]  /*9f80*/  PLOP3.LUT P1, PT, PT, PT, UP1, 0x80, 0x0 ;  /* 0x000000000000781c */ /* 0x000fe40003f2f018 */
[----:B------:R-:W-:Y:S01]  /*9f90*/  PLOP3.LUT P2, PT, PT, PT, UP1, 0x80, 0x0 ;  /* 0x000000000000781c */ /* 0x000fe20003f4f018 */
[----:B------:R-:W-:Y:S02]  /*9fa0*/  UIADD3 UR10, UR10, 0x16840, URZ ;  /* 0x000168400a0a7890 */ /* 0x000fe4000fffe03f */
[----:B------:R-:W-:-:S02]  /*9fb0*/  @UP1 ULDC UR11, c[0x0][0x44c] ;  /* 0x00011300000b1ab9 */ /* 0x000fc40000000800 */
[----:B------:R-:W-:-:S06]  /*9fc0*/  UPRMT UR10, UR5, 0x654, UR10 ;  /* 0x00000654050a7896 */ /* 0x000fcc000800000a */
[----:B01----:R-:W-:Y:S01]  /*9fd0*/  @P1 IMAD.HI.U32 R0, R9, UR11, RZ ;  /* 0x0000000b09001c27 */ /* 0x003fe2000f8e00ff */
        /* <DEDUP_REMOVED lines=28> */
.L_x_13838:
[----:B------:R-:W-:-:S05]  /*a1a0*/  IMAD.U32 R15, RZ, RZ, UR28 ;  /* 0x0000001cff0f7e24 */ /* 0x000fca000f8e00ff */
[----:B------:R-:W-:-:S13]  /*a1b0*/  ISETP.NE.AND P1, PT, R15, 0x1, PT ;  /* 0x000000010f00780c */ /* 0x000fda0003f25270 */
[----:B------:R-:W0:Y:S02]  /*a1c0*/  @P1 LDC.64 R120, c[0x0][0x9e8] ;  /* 0x00027a00ff781b82 */ /* 0x000e240000000a00 */
[----:B0-----:R-:W-:-:S05]  /*a1d0*/  @P1 IMAD.HI.U32 R120, R13, R120, RZ ;  /* 0x000000780d781227 */ /* 0x001fca00078e00ff */
[----:B------:R-:W-:-:S07]  /*a1e0*/  @P1 SHF.R.U32.HI R13, RZ, R121, R120 ;  /* 0x00000079ff0d1219 */ /* 0x000fce0000011678 */
.L_x_13839:
[----:B------:R-:W-:Y:S05]  /*a1f0*/  BSYNC B0 ;  /* 0x0000000000007941 */ /* 0x000fea0003800000 */
.L_x_13837:
[----:B------:R-:W-:-:S04]  /*a200*/  IMAD R13, R13, R15, -R0 ;  /* 0x0000000f0d0d7224 */ /* 0x000fc800078e0a00 */
[----:B------:R-:W-:-:S05]  /*a210*/  IMAD R13, R8, -0x2, R13 ;  /* 0xfffffffe080d7824 */ /* 0x000fca00078e020d */
[----:B------:R-:W-:Y:S02]  /*a220*/  VIADDMNMX R20, R13, R15, R20, PT ;  /* 0x0000000f0d147246 */ /* 0x000fe40003800114 */
[----:B------:R-:W-:-:S07]  /*a230*/  VIMNMX R22, R22, R13, !PT ;  /* 0x0000000d16167248 */ /* 0x000fce0007fe0100 */
.L_x_13836:
        /* <DEDUP_REMOVED lines=116> */
.L_x_13842:
[----:B------:R-:W-:-:S05]  /*a980*/  IMAD.U32 R2, RZ, RZ, UR28 ;  /* 0x0000001cff027e24 */ /* 0x000fca000f8e00ff */
[----:B------:R-:W-:-:S13]  /*a990*/  ISETP.NE.AND P2, PT, R2, 0x1, PT ;  /* 0x000000010200780c */ /* 0x000fda0003f45270 */
[----:B------:R-:W0:Y:S02]  /*a9a0*/  @P2 LDC.64 R136, c[0x0][0x9e8] ;  /* 0x00027a00ff882b82 */ /* 0x000e240000000a00 */
[----:B0-----:R-:W-:-:S05]  /*a9b0*/  @P2 IMAD.HI.U32 R136, R139, R136, RZ ;  /* 0x000000888b882227 */ /* 0x001fca00078e00ff */
[----:B------:R-:W-:-:S07]  /*a9c0*/  @P2 SHF.R.U32.HI R139, RZ, R137, R136 ;  /* 0x00000089ff8b2219 */ /* 0x000fce0000011688 */
.L_x_13843:
[----:B------:R-:W-:Y:S05]  /*a9d0*/  BSYNC B0 ;  /* 0x0000000000007941 */ /* 0x000fea0003800000 */
.L_x_13841:
[----:B------:R-:W-:-:S04]  /*a9e0*/  IMAD R139, R139, R2, -R0 ;  /* 0x000000028b8b7224 */ /* 0x000fc800078e0a00 */
[----:B------:R-:W-:-:S05]  /*a9f0*/  IMAD R139, R8, -0x2, R139 ;  /* 0xfffffffe088b7824 */ /* 0x000fca00078e028b */
[----:B------:R-:W-:Y:S02]  /*aa00*/  VIADDMNMX R14, R139, R2, R14, PT ;  /* 0x000000028b0e7246 */ /* 0x000fe4000380010e */
[----:B------:R-:W-:-:S07]  /*aa10*/  VIMNMX R16, R16, R139, !PT ;  /* 0x0000008b10107248 */ /* 0x000fce0007fe0100 */
.L_x_13840:
        /* <DEDUP_REMOVED lines=88> */
[--C-:B------:R-:W-:Y:S01]  /*afa0*/  FFMA.FTZ R33, R41, R0, -R20.reuse ;  /* 0x0000000029217223 */ /* 0x100fe20000010814 */
        /* <DEDUP_REMOVED lines=87> */
[-CC-:B------:R-:W-:Y:S01]  /*b520*/  FFMA.FTZ R71, R61, R0.reuse, -R20.reuse ;  /* 0x000000003d477223 */ /* 0x180fe20000010814 */
        /* <DEDUP_REMOVED lines=42> */
[----:B------:R-:W-:Y:S01]  /*b7d0*/  FFMA.FTZ R5, R85, R0, -R20 ;  /* 0x0000000055057223 */ /* 0x000fe20000010814 */
        /* <DEDUP_REMOVED lines=13> */
[----:B------:R-:W-:Y:S02]  /*b8b0*/  FMUL.FTZ R16, R13, R0 ;  /* 0x000000000d107220 */ /* 0x000fe40000410000 */
[----:B------:R-:W-:Y:S03]  /*b8c0*/  MUFU.EX2 R57, R57 ;  /* 0x0000003900397308 */ /* 0x000fe60000000800 */
[----:B------:R-:W-:-:S05]  /*b8d0*/  FSEL R16, R16, RZ, P1 ;  /* 0x000000ff10107208 */ /* 0x000fca0000800000 */
[----:B------:R-:W0:Y:S01]  /*b8e0*/  MUFU.EX2 R14, R14 ;  /* 0x0000000e000e7308 */ /* 0x000e220000000800 */
[-CC-:B------:R-:W-:Y:S01]  /*b8f0*/  FFMA.FTZ R24, R31, R0.reuse, -R16.reuse ;  /* 0x000000001f187223 */ /* 0x180fe20000010810 */
[-CC-:B------:R-:W-:Y:S01]  /*b900*/  FFMA.FTZ R31, R39, R0.reuse, -R16.reuse ;  /* 0x00000000271f7223 */ /* 0x180fe20000010810 */
[----:B------:R-:W-:Y:S01]  /*b910*/  FSEL R39, R13, RZ, P1 ;  /* 0x000000ff0d277208 */ /* 0x000fe20000800000 */
[-CC-:B------:R-:W-:Y:S01]  /*b920*/  FFMA.FTZ R69, R151, R0.reuse, -R16.reuse ;  /* 0x0000000097457223 */ /* 0x180fe20000010810 */
[-CC-:B------:R-:W-:Y:S01]  /*b930*/  FFMA.FTZ R20, R27, R0.reuse, -R16.reuse ;  /* 0x000000001b147223 */ /* 0x180fe20000010810 */
[-CC-:B------:R-:W-:Y:S01]  /*b940*/  FFMA.FTZ R151, R137, R0.reuse, -R16.reuse ;  /* 0x0000000089977223 */ /* 0x180fe20000010810 */
[-C--:B------:R-:W-:Y:S01]  /*b950*/  FFMA.FTZ R26, R139, R0.reuse, -R16 ;  /* 0x000000008b1a7223 */ /* 0x080fe20000010810 */
        /* <DEDUP_REMOVED lines=8> */
[--C-:B------:R-:W-:Y:S01]  /*b9e0*/  FFMA.FTZ R143, R149, R0, -R16.reuse ;  /* 0x00000000958f7223 */ /* 0x100fe20000010810 */
[----:B------:R-:W-:Y:S01]  /*b9f0*/  MUFU.EX2 R69, R69 ;  /* 0x0000004500457308 */ /* 0x000fe20000000800 */
[----:B0-----:R-:W-:Y:S01]  /*ba00*/  FFMA.FTZ R37, R14, R4, R35 ;  /* 0x000000040e257223 */ /* 0x001fe20000010023 */
[-CC-:B------:R-:W-:Y:S01]  /*ba10*/  FFMA.FTZ R32, R47, R0.reuse, -R16.reuse ;  /* 0x000000002f207223 */ /* 0x180fe20000010810 */
[-CC-:B------:R-:W-:Y:S01]  /*ba20*/  FFMA.FTZ R137, R153, R0.reuse, -R16.reuse ;  /* 0x0000000099897223 */ /* 0x180fe20000010810 */
[-CC-:B------:R-:W-:Y:S01]  /*ba30*/  FFMA.FTZ R34, R51, R0.reuse, -R16.reuse ;  /* 0x0000000033227223 */ /* 0x180fe20000010810 */
[----:B------:R-:W-:Y:S01]  /*ba40*/  FADD.FTZ R37, R148, R37 ;  /* 0x0000002594257221 */ /* 0x000fe20000010000 */
[-CC-:B------:R-:W-:Y:S01]  /*ba50*/  FFMA.FTZ R139, R155, R0.reuse, -R16.reuse ;  /* 0x000000009b8b7223 */ /* 0x180fe20000010810 */
[-CC-:B------:R-:W-:Y:S01]  /*ba60*/  FFMA.FTZ R36, R55, R0.reuse, -R16.reuse ;  /* 0x0000000037247223 */ /* 0x180fe20000010810 */
[----:B------:R-:W0:Y:S01]  /*ba70*/  MUFU.EX2 R10, R10 ;  /* 0x0000000a000a7308 */ /* 0x000e220000000800 */
[----:B------:R-:W-:Y:S01]  /*ba80*/  FADD.FTZ R42, R150, R37 ;  /* 0x00000025962a7221 */ /* 0x000fe20000010000 */
[-CC-:B------:R-:W-:Y:S01]  /*ba90*/  FFMA.FTZ R38, R59, R0.reuse, -R16.reuse ;  /* 0x000000003b267223 */ /* 0x180fe20000010810 */
[-CC-:B------:R-:W-:Y:S01]  /*baa0*/  FFMA.FTZ R135, R41, R0.reuse, -R16.reuse ;  /* 0x0000000029877223 */ /* 0x180fe20000010810 */
[-C--:B------:R-:W-:Y:S01]  /*bab0*/  FFMA.FTZ R40, R63, R0.reuse, -R16 ;  /* 0x000000003f287223 */ /* 0x080fe20000010810 */
[----:B------:R-:W-:Y:S01]  /*bac0*/  FADD.FTZ R37, R147, R42 ;  /* 0x0000002a93257221 */ /* 0x000fe20000010000 */
        /* <DEDUP_REMOVED lines=8> */
[----:B------:R-:W3:Y:S01]  /*bb50*/  MUFU.EX2 R151, R151 ;  /* 0x0000009700977308 */ /* 0x000ee20000000800 */
[----:B0-----:R-:W-:-:S07]  /*bb60*/  FFMA.FTZ R3, R10, R3, R69 ;  /* 0x000000030a037223 */ /* 0x001fce0000010045 */
[----:B------:R-:W0:Y:S01]  /*bb70*/  MUFU.EX2 R26, R26 ;  /* 0x0000001a001a7308 */ /* 0x000e220000000800 */
[----:B-1----:R-:W-:-:S07]  /*bb80*/  FADD.FTZ R4, R20, R3 ;  /* 0x0000000314047221 */ /* 0x002fce0000010000 */
[----:B------:R-:W1:Y:S01]  /*bb90*/  MUFU.EX2 R27, R27 ;  /* 0x0000001b001b7308 */ /* 0x000e620000000800 */
[----:B---3--:R-:W-:Y:S01]  /*bba0*/  FADD.FTZ R3, R151, R4 ;  /* 0x0000000497037221 */ /* 0x008fe20000010000 */
[----:B------:R-:W-:-:S03]  /*bbb0*/  FADD.FTZ R4, R144, R37 ;  /* 0x0000002590047221 */ /* 0x000fc60000010000 */
[----:B------:R-:W-:-:S03]  /*bbc0*/  FADD.FTZ R3, R24, R3 ;  /* 0x0000000318037221 */ /* 0x000fc60000010000 */
[----:B------:R-:W3:Y:S01]  /*bbd0*/  MUFU.EX2 R28, R28 ;  /* 0x0000001c001c7308 */ /* 0x000ee20000000800 */
[----:B0-----:R-:W-:Y:S01]  /*bbe0*/  FADD.FTZ R42, R26, R3 ;  /* 0x000000031a2a7221 */ /* 0x001fe20000010000 */
[----:B------:R-:W-:-:S04]  /*bbf0*/  FADD.FTZ R3, R29, R4 ;  /* 0x000000041d037221 */ /* 0x000fc80000010000 */
[----:B------:R-:W-:Y:S02]  /*bc00*/  FADD.FTZ R4, R146, R3 ;  /* 0x0000000392047221 */ /* 0x000fe40000010000 */
[----:B------:R-:W0:Y:S01]  /*bc10*/  MUFU.EX2 R31, R31 ;  /* 0x0000001f001f7308 */ /* 0x000e220000000800 */
[----:B-1----:R-:W-:Y:S01]  /*bc20*/  FADD.FTZ R37, R27, R42 ;  /* 0x0000002a1b257221 */ /* 0x002fe20000010000 */
[----:B------:R-:W-:Y:S01]  /*bc30*/  FADD.FTZ R3, R21, R4 ;  /* 0x0000000415037221 */ /* 0x000fe20000010000 */
[----:B------:R-:W-:-:S03]  /*bc40*/  FFMA.FTZ R42, R67, R0, -R16 ;  /* 0x00000000432a7223 */ /* 0x000fc60000010810 */
[----:B------:R-:W-:Y:S02]  /*bc50*/  FADD.FTZ R4, R140, R3 ;  /* 0x000000038c047221 */ /* 0x000fe40000010000 */
[----:B------:R-:W1:Y:S01]  /*bc60*/  MUFU.EX2 R141, R141 ;  /* 0x0000008d008d7308 */ /* 0x000e620000000800 */
[----:B---3--:R-:W-:Y:S01]  /*bc70*/  FADD.FTZ R44, R28, R37 ;  /* 0x000000251c2c7221 */ /* 0x008fe20000010000 */
[----:B------:R-:W-:-:S06]  /*bc80*/  FADD.FTZ R37, R33, R4 ;  /* 0x0000000421257221 */ /* 0x000fcc0000010000 */
[----:B------:R-:W3:Y:S01]  /*bc90*/  MUFU.EX2 R30, R30 ;  /* 0x0000001e001e7308 */ /* 0x000ee20000000800 */
[----:B0-----:R-:W-:-:S07]  /*bca0*/  FADD.FTZ R44, R31, R44 ;  /* 0x0000002c1f2c7221 */ /* 0x001fce0000010000 */
[----:B------:R-:W0:Y:S01]  /*bcb0*/  MUFU.EX2 R143, R143 ;  /* 0x0000008f008f7308 */ /* 0x000e220000000800 */
[----:B-1----:R-:W-:Y:S01]  /*bcc0*/  FADD.FTZ R3, R141, R44 ;  /* 0x0000002c8d037221 */ /* 0x002fe20000010000 */
[----:B------:R-:W-:-:S04]  /*bcd0*/  FADD.FTZ R44, R142, R37 ;  /* 0x000000258e2c7221 */ /* 0x000fc80000010000 */
[----:B------:R-:W-:Y:S02]  /*bce0*/  FADD.FTZ R37, R15, R44 ;  /* 0x0000002c0f257221 */ /* 0x000fe40000010000 */
[----:B------:R-:W1:Y:S01]  /*bcf0*/  MUFU.EX2 R32, R32 ;  /* 0x0000002000207308 */ /* 0x000e620000000800 */
[----:B---3--:R-:W-:Y:S01]  /*bd00*/  FADD.FTZ R4, R30, R3 ;  /* 0x000000031e047221 */ /* 0x008fe20000010000 */
[----:B------:R-:W-:-:S04]  /*bd10*/  FADD.FTZ R44, R136, R37 ;  /* 0x00000025882c7221 */ /* 0x000fc80000010000 */
[----:B------:R-:W-:Y:S01]  /*bd20*/  FADD.FTZ R37, R19, R44 ;  /* 0x0000002c13257221 */ /* 0x000fe20000010000 */
[----:B------:R-:W-:Y:S01]  /*bd30*/  FFMA.FTZ R44, R75, R0, -R16 ;  /* 0x000000004b2c7223 */ /* 0x000fe20000010810 */
[----:B------:R-:W3:Y:S01]  /*bd40*/  MUFU.EX2 R137, R137 ;  /* 0x0000008900897308 */ /* 0x000ee20000000800 */
[----:B0-----:R-:W-:Y:S01]  /*bd50*/  FADD.FTZ R3, R143, R4 ;  /* 0x000000048f037221 */ /* 0x001fe20000010000 */
[----:B------:R-:W-:-:S04]  /*bd60*/  FADD.FTZ R46, R138, R37 ;  /* 0x000000258a2e7221 */ /* 0x000fc80000010000 */
[----:B------:R-:W-:Y:S02]  /*bd70*/  FADD.FTZ R37, R25, R46 ;  /* 0x0000002e19257221 */ /* 0x000fe40000010000 */
[----:B------:R-:W0:Y:S01]  /*bd80*/  MUFU.EX2 R34, R34 ;  /* 0x0000002200227308 */ /* 0x000e220000000800 */
[----:B-1----:R-:W-:Y:S01]  /*bd90*/  FADD.FTZ R4, R32, R3 ;  /* 0x0000000320047221 */ /* 0x002fe20000010000 */
[----:B------:R-:W-:-:S04]  /*bda0*/  FADD.FTZ R46, R132, R37 ;  /* 0x00000025842e7221 */ /* 0x000fc80000010000 */
[----:B------:R-:W-:Y:S01]  /*bdb0*/  FADD.FTZ R37, R45, R46 ;  /* 0x0000002e2d257221 */ /* 0x000fe20000010000 */
[----:B------:R-:W-:Y:S01]  /*bdc0*/  FFMA.FTZ R46, R79, R0, -R16 ;  /* 0x000000004f2e7223 */ /* 0x000fe20000010810 */
[----:B------:R-:W1:Y:S01]  /*bdd0*/  MUFU.EX2 R139, R139 ;  /* 0x0000008b008b7308 */ /* 0x000e620000000800 */
[----:B---3--:R-:W-:Y:S01]  /*bde0*/  FADD.FTZ R3, R137, R4 ;  /* 0x0000000489037221 */ /* 0x008fe20000010000 */
[----:B------:R-:W-:-:S04]  /*bdf0*/  FADD.FTZ R48, R134, R37 ;  /* 0x0000002586307221 */ /* 0x000fc80000010000 */
[----:B------:R-:W-:Y:S02]  /*be00*/  FADD.FTZ R37, R71, R48 ;  /* 0x0000003047257221 */ /* 0x000fe40000010000 */
[----:B------:R-:W3:Y:S01]  /*be10*/  MUFU.EX2 R36, R36 ;  /* 0x0000002400247308 */ /* 0x000ee20000000800 */
[----:B0-----:R-:W-:Y:S01]  /*be20*/  FADD.FTZ R4, R34, R3 ;  /* 0x0000000322047221 */ /* 0x001fe20000010000 */
[----:B------:R-:W-:-:S04]  /*be30*/  FADD.FTZ R48, R128, R37 ;  /* 0x0000002580307221 */ /* 0x000fc80000010000 */
[----:B------:R-:W-:Y:S01]  /*be40*/  FADD.FTZ R37, R65, R48 ;  /* 0x0000003041257221 */ /* 0x000fe20000010000 */
[-C--:B------:R-:W-:Y:S01]  /*be50*/  FFMA.FTZ R48, R83, R0.reuse, -R16 ;  /* 0x0000000053307223 */ /* 0x080fe20000010810 */
[----:B------:R-:W0:Y:S01]  /*be60*/  MUFU.EX2 R133, R133 ;  /* 0x0000008500857308 */ /* 0x000e220000000800 */
[----:B-1----:R-:W-:Y:S01]  /*be70*/  FADD.FTZ R3, R139, R4 ;  /* 0x000000048b037221 */ /* 0x002fe20000010000 */
[----:B------:R-:W-:Y:S01]  /*be80*/  FADD.FTZ R50, R130, R37 ;  /* 0x0000002582327221 */ /* 0x000fe20000010000 */
[----:B------:R-:W-:-:S03]  /*be90*/  FFMA.FTZ R16, R87, R0, -R16 ;  /* 0x0000000057107223 */ /* 0x000fc60000010810 */
[----:B------:R-:W-:Y:S02]  /*bea0*/  FADD.FTZ R37, R61, R50 ;  /* 0x000000323d257221 */ /* 0x000fe40000010000 */
[----:B------:R-:W1:Y:S01]  /*beb0*/  MUFU.EX2 R38, R38 ;  /* 0x0000002600267308 */ /* 0x000e620000000800 */
[----:B---3--:R-:W-:Y:S01]  /*bec0*/  FADD.FTZ R4, R36, R3 ;  /* 0x0000000324047221 */ /* 0x008fe20000010000 */
[----:B------:R-:W-:-:S04]  /*bed0*/  FADD.FTZ R50, R124, R37 ;  /* 0x000000257c327221 */ /* 0x000fc80000010000 */
[----:B------:R-:W-:Y:S02]  /*bee0*/  FADD.FTZ R37, R57, R50 ;  /* 0x0000003239257221 */ /* 0x000fe40000010000 */
        /* <DEDUP_REMOVED lines=44> */
.L_x_13844:
        /* <DEDUP_REMOVED lines=75> */
.L_x_13826:
[----:B------:R-:W-:Y:S06]  /*c660*/  BAR.ARV 0x8, 0x200 ;  /* 0x0208000000007b1d */ /* 0x000fec0000002000 */
[----:B------:R-:W-:Y:S05]  /*c670*/  @!P0 BRA `(.L_x_13846) ;  /* 0x0000000000048947 */ /* 0x000fea0003800000 */
[----:B------:R-:W-:Y:S01]  /*c680*/  BPT.TRAP 0x1 ;  /* 0x000000040000795c */ /* 0x000fe20000300000 */
.L_x_13846:
[----:B------:R-:W-:Y:S01]  /*c690*/  ULEA UR8, UR7, UR43, 0x3 ;  /* 0x0000002b07087291 */ /* 0x000fe2000f8e183f */
[----:B------:R-:W-:-:S05]  /*c6a0*/  IMAD.U32 R5, RZ, RZ, UR4 ;  /* 0x00000004ff057e24 */ /* 0x000fca000f8e00ff */
[----:B------:R-:W-:-:S04]  /*c6b0*/  SHF.L.U32 R5, R5, 0x1f, RZ ;  /* 0x0000001f05057819 */ /* 0x000fc800000006ff */
[----:B------:R0:W1:Y:S01]  /*c6c0*/  SYNCS.PHASECHK.TRANS64.TRYWAIT P1, [UR8+0x16850], R5 ;  /* 0x01685005ff0075a7 */ /* 0x0000620008020148 */
[----:B------:R-:W-:Y:S05]  /*c6d0*/  @!P0 BRA `(.L_x_13847) ;  /* 0x0000000000048947 */ /* 0x000fea0003800000 */
[----:B------:R-:W-:Y:S01]  /*c6e0*/  BPT.TRAP 0x1 ;  /* 0x000000040000795c */ /* 0x000fe20000300000 */
.L_x_13847:
[----:B-1----:R-:W-:Y:S05]  /*c6f0*/  @P1 BRA `(.L_x_13848) ;  /* 0x0000000000081947 */ /* 0x002fea0003800000 */
[----:B------:R-:W1:Y:S02]  /*c700*/  SYNCS.PHASECHK.TRANS64.TRYWAIT P1, [UR8+0x16850], R5 ;  /* 0x01685005ff0075a7 */ /* 0x000e640008020148 */
[----:B-1----:R-:W-:Y:S05]  /*c710*/  @!P1 BRA `(.L_x_13849) ;  /* 0x0000005c00409947 */ /* 0x002fea0003800000 */
.L_x_13848:
[----:B------:R-:W-:Y:S01]  /*c720*/  UIADD3 UR43, UR43, 0x400, URZ ;  /* 0x000004002b2b7890 */ /* 0x000fe2000fffe03f */
[----:B------:R-:W-:Y:S01]  /*c730*/  WARPGROUP.ARRIVE ;  /* 0x00000000000079c5 */ /* 0x000fe20000000000 */
[----:B01----:R-:W0:Y:S02]  /*c740*/  SHFL.BFLY PT, R5, R4, 0x2, 0x1f ;  /* 0x0c401f0004057f89 */ /* 0x003e2400000e0000 */
[----:B------:R-:W-:Y:S02]  /*c750*/  USHF.R.U32.HI UR43, URZ, 0x4, UR43 ;  /* 0x000000043f2b7899 */ /* 0x000fe4000801162b */
[----:B------:R-:W1:Y:S02]  /*c760*/  SHFL.BFLY PT, R6, R3, 0x2, 0x1f ;  /* 0x0c401f0003067f89 */ /* 0x000e6400000e0000 */
[----:B------:R-:W-:-:S04]  /*c770*/  ULOP3.LUT UR4, UR43, 0x3fff, URZ, 0xc0, !UPT ;  /* 0x00003fff2b047892 */ /* 0x000fc8000f8ec03f */
[----:B------:R-:W-:-:S03]  /*c780*/  ULEA UR4, UR7, UR4, 0xa ;  /* 0x0000000407047291 */ /* 0x000fc6000f8e503f */
[----:B------:R-:W-:-:S04]  /*c790*/  UMOV UR7, 0x40000040 ;  /* 0x4000004000077882 */ /* 0x000fc80000000000 */
[----:B------:R-:W-:Y:S02]  /*c7a0*/  UMOV UR6, UR4 ;  /* 0x0000000400067c82 */ /* 0x000fe40008000000 */
[----:B------:R-:W-:Y:S01]  /*c7b0*/  HGMMA.64x64x16.F32 R88, R148, gdesc[UR4].tnspB, R88, gsb0 ;  /* 0x40e0000494587df0 */ /* 0x000fe20008000858 */
[----:B------:R-:W-:Y:S01]  /*c7c0*/  UIADD3 UR6, UR4, 0x80, URZ ;  /* 0x0000008004067890 */ /* 0x000fe2000fffe03f */
[----:B------:R-:W-:Y:S01]  /*c7d0*/  UMOV UR7, 0x40000040 ;  /* 0x4000004000077882 */ /* 0x000fe20000000000 */
[----:B0-----:R-:W-:Y:S01]  /*c7e0*/  FADD.FTZ R5, R5, R4 ;  /* 0x0000000405057221 */ /* 0x001fe20000010000 */
[----:B------:R-:W-:Y:S02]  /*c7f0*/  IMAD.MOV.U32 R4, RZ, RZ, -0x800000 ;  /* 0xff800000ff047424 */ /* 0x000fe400078e00ff */
[----:B-1----:R-:W-:Y:S01]  /*c800*/  FADD.FTZ R7, R6, R3 ;  /* 0x0000000306077221 */ /* 0x002fe20000010000 */
[----:B------:R-:W-:Y:S01]  /*c810*/  IMAD.MOV.U32 R3, RZ, RZ, -0x800000 ;  /* 0xff800000ff037424 */ /* 0x000fe200078e00ff */
[----:B------:R-:W0:Y:S04]  /*c820*/  SHFL.BFLY PT, R6, R5, 0x1, 0x1f ;  /* 0x0c201f0005067f89 */ /* 0x000e2800000e0000 */
[----:B------:R-:W2:Y:S01]  /*c830*/  SHFL.BFLY PT, R8, R7, 0x1, 0x1f ;  /* 0x0c201f0007087f89 */ /* 0x000ea200000e0000 */
[----:B0-----:R-:W-:Y:S01]  /*c840*/  FADD.FTZ R10, R5, R6 ;  /* 0x00000006050a7221 */ /* 0x001fe20000010000 */
[----:B--2---:R-:W-:-:S04]  /*c850*/  FADD.FTZ R11, R7, R8 ;  /* 0x00000008070b7221 */ /* 0x004fc80000010000 */
        /* <DEDUP_REMOVED lines=50> */
.L_x_13850:
        /* <DEDUP_REMOVED lines=36> */
.L_x_13772:
        /* <DEDUP_REMOVED lines=19> */
[----:B------:R-:W3:Y:S01]  /*cef0*/  S2UR UR11, SR_CTAID.Y ;  /* 0x00000000000b79c3 */ /* 0x000ee20000002600 */
[----:B------:R-:W-:Y:S01]  /*cf00*/  IMAD.HI R0, R2, 0x55555556, RZ ;  /* 0x5555555602007827 */ /* 0x000fe200078e02ff */
[----:B------:R-:W-:Y:S02]  /*cf10*/  UIADD3 UR6, UR5, UR6, URZ ;  /* 0x0000000605067290 */ /* 0x000fe4000fffe03f */
[----:B------:R-:W-:Y:S01]  /*cf20*/  SHF.R.S32.HI R7, RZ, 0x1f, R22 ;  /* 0x0000001fff077819 */ /* 0x000fe20000011416 */
[----:B------:R-:W-:-:S03]  /*cf30*/  IMAD.IADD R23, R23, 0x1, -R10 ;  /* 0x0000000117177824 */ /* 0x000fc600078e0a0a */
[----:B------:R-:W-:Y:S01]  /*cf40*/  BAR.SYNC.DEFER_BLOCKING 0x1, 0x180 ;  /* 0x0046000000007b1d */ /* 0x000fe20000010000 */
[----:B0-----:R-:W-:Y:S02]  /*cf50*/  ISETP.NE.AND P0, PT, R17, 0x1, PT ;  /* 0x000000011100780c */ /* 0x001fe40003f05270 */
[CC--:B------:R-:W-:Y:S02]  /*cf60*/  LEA.HI R24, R7.reuse, R22.reuse, RZ, 0x2 ;  /* 0x0000001607187211 */ /* 0x0c0fe400078f10ff */
[----:B------:R-:W-:-:S03]  /*cf70*/  LEA.HI R7, R7, R22, RZ, 0x5 ;  /* 0x0000001607077211 */ /* 0x000fc600078f28ff */
[----:B------:R-:W3:Y:S01]  /*cf80*/  LDC R21, c[0x0][0xc50] ;  /* 0x00031400ff157b82 */ /* 0x000ee20000000800 */
[--C-:B------:R-:W-:Y:S01]  /*cf90*/  SHF.R.S32.HI R6, RZ, 0x2, R24.reuse ;  /* 0x00000002ff067819 */ /* 0x100fe20000011418 */
[----:B------:R-:W-:Y:S01]  /*cfa0*/  ULDC.64 UR8, c[0x0][0xb38] ;  /* 0x0002ce0000087ab9 */ /* 0x000fe20000000a00 */
[----:B------:R-:W-:Y:S01]  /*cfb0*/  SHF.R.S32.HI R5, RZ, 0x1f, R24 ;  /* 0x0000001fff057819 */ /* 0x000fe20000011418 */
[----:B------:R-:W-:Y:S01]  /*cfc0*/  UIMAD UR7, UR7, UR8, URZ ;  /* 0x00000008070772a4 */ /* 0x000fe2000f8e023f */
[----:B------:R-:W-:Y:S01]  /*cfd0*/  SHF.R.S32.HI R7, RZ, 0x5, R7 ;  /* 0x00000005ff077819 */ /* 0x000fe20000011407 */
[----:B--2---:R-:W-:Y:S01]  /*cfe0*/  USHF.R.S32.HI UR10, URZ, 0x1f, UR12 ;  /* 0x0000001f3f0a7899 */ /* 0x004fe2000801140c */
[----:B------:R-:W-:Y:S01]  /*cff0*/  LEA.HI R8, R5, R6, RZ, 0x3 ;  /* 0x0000000605087211 */ /* 0x000fe200078f18ff */
[----:B------:R-:W0:Y:S01]  /*d000*/  LDC.64 R14, c[0x0][0xb40] ;  /* 0x0002d000ff0e7b82 */ /* 0x000e220000000a00 */
[----:B------:R-:W-:Y:S02]  /*d010*/  LEA.HI R5, R0, R0, RZ, 0x1 ;  /* 0x0000000000057211 */ /* 0x000fe400078f08ff */
[----:B------:R-:W-:-:S03]  /*d020*/  LOP3.LUT R11, R8, 0xfffffff8, RZ, 0xc0, !PT ;  /* 0xfffffff8080b7812 */ /* 0x000fc600078ec0ff */
[----:B------:R-:W-:Y:S01]  /*d030*/  IMAD R9, R5, -0x3, R2 ;  /* 0xfffffffd05097824 */ /* 0x000fe200078e0202 */
[----:B------:R-:W-:Y:S01]  /*d040*/  LEA.HI R2, R23, R23, RZ, 0x1 ;  /* 0x0000001717027211 */ /* 0x000fe200078f08ff */
[----:B------:R-:W-:Y:S01]  /*d050*/  IMAD.IADD R0, R6, 0x1, -R11 ;  /* 0x0000000106007824 */ /* 0x000fe200078e0a0b */
[----:B------:R-:W2:Y:S01]  /*d060*/  @P0 LDC R5, c[0x0][0xbec] ;  /* 0x0002fb00ff050b82 */ /* 0x000ea20000000800 */
[----:B------:R-:W-:Y:S01]  /*d070*/  IMAD.U32 R6, RZ, RZ, UR4 ;  /* 0x00000004ff067e24 */ /* 0x000fe2000f8e00ff */
[----:B------:R-:W-:Y:S01]  /*d080*/  LOP3.LUT R2, R2, 0x1ffffffe, RZ, 0xc0, !PT ;  /* 0x1ffffffe02027812 */ /* 0x000fe200078ec0ff */
[----:B------:R-:W-:Y:S02]  /*d090*/  IMAD R0, R7, 0x10, R0 ;  /* 0x0000001007007824 */ /* 0x000fe400078e0200 */
[----:B------:R-:W-:Y:S01]  /*d0a0*/  IMAD.U32 R7, RZ, RZ, UR5 ;  /* 0x00000005ff077e24 */ /* 0x000fe2000f8e00ff */
[----:B------:R-:W-:Y:S01]  /*d0b0*/  UIMAD.WIDE.U32 UR4, UR39, UR8, URZ ;  /* 0x00000008270472a5 */ /* 0x000fe2000f8e003f */
[----:B------:R-:W-:Y:S01]  /*d0c0*/  IMAD.IADD R23, R23, 0x1, -R2 ;  /* 0x0000000117177824 */ /* 0x000fe200078e0a02 */
[----:B------:R-:W4:Y:S01]  /*d0d0*/  LDC.64 R10, c[0x0][0xbd8] ;  /* 0x0002f600ff0a7b82 */ /* 0x000f220000000a00 */
[----:B------:R-:W-:-:S02]  /*d0e0*/  IMAD R0, R9, 0x40, R0 ;  /* 0x0000004009007824 */ /* 0x000fc400078e0200 */
[----:B------:R-:W-:Y:S01]  /*d0f0*/  IMAD.U32 R7, RZ, RZ, UR6 ;  /* 0x00000006ff077e24 */ /* 0x000fe2000f8e00ff */
[----:B------:R-:W-:Y:S01]  /*d100*/  UIMAD UR6, UR39, UR9, UR7 ;  /* 0x00000009270672a4 */ /* 0x000fe2000f8e0207 */
[----:B------:R-:W-:Y:S02]  /*d110*/  IMAD R2, R23, 0x8, R0 ;  /* 0x0000000817027824 */ /* 0x000fe400078e0200 */
[----:B------:R-:W-:Y:S01]  /*d120*/  IMAD.U32 R9, RZ, RZ, UR5 ;  /* 0x00000005ff097e24 */ /* 0x000fe2000f8e00ff */
[----:B------:R-:W5:Y:S01]  /*d130*/  @P0 LDC R13, c[0x0][0xbf0] ;  /* 0x0002fc00ff0d0b82 */ /* 0x000f620000000800 */
[----:B-1----:R-:W-:Y:S01]  /*d140*/  IMAD R2, R19, 0xc0, R2 ;  /* 0x000000c013027824 */ /* 0x002fe200078e0202 */
[----:B------:R-:W-:Y:S01]  /*d150*/  UIADD3 UR6, UR5, UR6, URZ ;  /* 0x0000000605067290 */ /* 0x000fe2000fffe03f */
[----:B0-----:R-:W-:Y:S01]  /*d160*/  IMAD R12, R14, UR10, RZ ;  /* 0x0000000a0e0c7c24 */ /* 0x001fe2000f8e02ff */
[----:B------:R-:W-:Y:S01]  /*d170*/  ULDC.64 UR8, c[0x0][0xb28] ;  /* 0x0002ca0000087ab9 */ /* 0x000fe20000000a00 */
[----:B---3--:R-:W-:-:S02]  /*d180*/  IMAD R21, R21, R16, UR11 ;  /* 0x0000000b15157e24 */ /* 0x008fc4000f8e0210 */
[----:B------:R-:W-:Y:S01]  /*d190*/  IMAD R0, R19, 0xc0, R0 ;  /* 0x000000c013007824 */ /* 0x000fe200078e0200 */
[----:B------:R-:W0:Y:S01]  /*d1a0*/  @P0 LDC R25, c[0x0][0xbec] ;  /* 0x0002fb00ff190b82 */ /* 0x000e220000000800 */
[----:B------:R-:W-:Y:S01]  /*d1b0*/  IMAD.U32 R9, RZ, RZ, UR6 ;  /* 0x00000006ff097e24 */ /* 0x000fe2000f8e00ff */
[----:B------:R-:W-:Y:S01]  /*d1c0*/  ULDC.64 UR6, c[0x0][0xb48] ;  /* 0x0002d20000067ab9 */ /* 0x000fe20000000a00 */
[----:B------:R-:W-:-:S05]  /*d1d0*/  VIADD R16, R0, 0x8 ;  /* 0x0000000800107836 */ /* 0x000fca0000000000 */
[----:B------:R-:W1:Y:S01]  /*d1e0*/  @P0 LDC R18, c[0x0][0xbf0] ;  /* 0x0002fc00ff120b82 */ /* 0x000e620000000800 */
[C---:B----4-:R-:W-:Y:S02]  /*d1f0*/  IMAD R8, R10.reuse, UR10, RZ ;  /* 0x0000000a0a087c24 */ /* 0x050fe4000f8e02ff */
[----:B------:R-:W-:-:S04]  /*d200*/  IMAD.WIDE.U32 R6, R10, UR12, R6 ;  /* 0x0000000c0a067c25 */ /* 0x000fc8000f8e0006 */
[----:B--2---:R-:W-:-:S04]  /*d210*/  @P0 IMAD.HI.U32 R10, R2, R5, RZ ;  /* 0x00000005020a0227 */ /* 0x004fc800078e00ff */
[----:B------:R-:W-:Y:S02]  /*d220*/  IMAD R11, R11, UR12, R8 ;  /* 0x0000000c0b0b7c24 */ /* 0x000fe4000f8e0208 */
[----:B------:R-:W-:Y:S01]  /*d230*/  IMAD.U32 R8, RZ, RZ, UR4 ;  /* 0x00000004ff087e24 */ /* 0x000fe2000f8e00ff */
[----:B------:R-:W-:Y:S01]  /*d240*/  ULDC.64 UR4, c[0x0][0xbe0] ;  /* 0x0002f80000047ab9 */ /* 0x000fe20000000a00 */
[----:B------:R-:W-:Y:S01]  /*d250*/  IMAD.MOV.U32 R5, RZ, RZ, R2 ;  /* 0x000000ffff057224 */ /* 0x000fe200078e0002 */
[----:B-----5:R-:W-:Y:S01]  /*d260*/  @P0 SHF.R.U32.HI R5, RZ, R13, R10 ;  /* 0x0000000dff050219 */ /* 0x020fe2000001160a */
[----:B------:R-:W-:Y:S01]  /*d270*/  IMAD R13, R15, UR12, R12 ;  /* 0x0000000c0f0d7c24 */ /* 0x000fe2000f8e020c */
[----:B------:R-:W-:Y:S01]  /*d280*/  SHF.R.S32.HI R12, RZ, 0x1f, R21 ;  /* 0x0000001fff0c7819 */ /* 0x000fe20000011415 */
[----:B------:R-:W-:-:S04]  /*d290*/  IMAD.WIDE.U32 R8, R14, UR12, R8 ;  /* 0x0000000c0e087c25 */ /* 0x000fc8000f8e0008 */
[----:B------:R-:W-:Y:S02]  /*d2a0*/  IMAD.IADD R7, R7, 0x1, R11 ;  /* 0x0000000107077824 */ /* 0x000fe400078e020b */
[----:B0-----:R-:W-:-:S04]  /*d2b0*/  @P0 IMAD.HI.U32 R25, R2, R25, RZ ;  /* 0x0000001902190227 */ /* 0x001fc800078e00ff */
[----:B------:R-:W-:Y:S02]  /*d2c0*/  IMAD.IADD R9, R9, 0x1, R13 ;  /* 0x0000000109097824 */ /* 0x000fe400078e020d */
[----:B------:R-:W-:Y:S02]  /*d2d0*/  IMAD R13, R12, UR6, RZ ;  /* 0x000000060c0d7c24 */ /* 0x000fe4000f8e02ff */
[----:B------:R-:W-:-:S04]  /*d2e0*/  IMAD.WIDE.U32 R6, R21, UR4, R6 ;  /* 0x0000000415067c25 */ /* 0x000fc8000f8e0006 */
[----:B------:R-:W-:Y:S01]  /*d2f0*/  IMAD.MOV.U32 R11, RZ, RZ, R2 ;  /* 0x000000ffff0b7224 */ /* 0x000fe200078e0002 */
[----:B-1----:R-:W-:Y:S01]  /*d300*/  @P0 SHF.R.U32.HI R11, RZ, R18, R25 ;  /* 0x00000012ff0b0219 */ /* 0x002fe20000011619 */
        /* <DEDUP_REMOVED lines=29> */
[----:B------:R-:W-:Y:S01]  /*d4e0*/  ULDC UR6, c[0x0][0xa88] ;  /* 0x0002a20000067ab9 */ /* 0x000fe20000000800 */
[----:B------:R-:W-:Y:S02]  /*d4f0*/  IMAD.IADD R7, R7, 0x1, R11 ;  /* 0x0000000107077824 */ /* 0x000fe400078e020b */
[C---:B------:R-:W-:Y:S02]  /*d500*/  IMAD R5, R13.reuse, UR9, R10 ;  /* 0x000000090d057c24 */ /* 0x040fe4000f8e020a */
[----:B------:R-:W-:Y:S01]  /*d510*/  IMAD.WIDE.U32 R8, R13, UR8, R8 ;  /* 0x000000080d087c25 */ /* 0x000fe2000f8e0008 */
[----:B------:R-:W-:Y:S01]  /*d520*/  ULDC.64 UR8, c[0x0][0xb00] ;  /* 0x0002c00000087ab9 */ /* 0x000fe20000000a00 */
[----:B------:R-:W-:Y:S01]  /*d530*/  LEA.HI.X R10, R6, UR7, R7, 0x2, P0 ;  /* 0x00000007060a7c11 */ /* 0x000fe200080f1407 */
[----:B0-----:R-:W-:Y:S01]  /*d540*/  ULEA UR4, UR5, UR4, 0x18 ;  /* 0x0000000405047291 */ /* 0x001fe2000f8ec03f */
[----:B------:R-:W-:Y:S01]  /*d550*/  IMAD.IADD R5, R9, 0x1, R5 ;  /* 0x0000000109057824 */ /* 0x000fe200078e0205 */
[----:B------:R-:W-:Y:S01]  /*d560*/  LEA R18, P1, R8, UR8, 0x2 ;  /* 0x0000000808127c11 */ /* 0x000fe2000f8210ff */
[----:B------:R-:W-:Y:S01]  /*d570*/  SHFL.IDX PT, R6, R2, RZ, 0x1c1f ;  /* 0x001c1fff02067589 */ /* 0x000fe200000e0000 */
[----:B------:R-:W-:Y:S01]  /*d580*/  IMAD R17, R17, UR6, RZ ;  /* 0x0000000611117c24 */ /* 0x000fe2000f8e02ff */
[----:B------:R-:W-:Y:S01]  /*d590*/  LOP3.LUT P0, RZ, R22, 0x3, RZ, 0xc0, !PT ;  /* 0x0000000316ff7812 */ /* 0x000fe2000780c0ff */
[----:B------:R-:W-:Y:S01]  /*d5a0*/  UIADD3 UR4, UR4, 0x16820, URZ ;  /* 0x0001682004047890 */ /* 0x000fe2000fffe03f */
[----:B------:R-:W-:Y:S01]  /*d5b0*/  LEA.HI.X R20, R8, UR9, R5, 0x2, P1 ;  /* 0x0000000908147c11 */ /* 0x000fe200088f1405 */
[----:B------:R-:W0:Y:S01]  /*d5c0*/  SHFL.IDX PT, R7, R10, RZ, 0x1c1f ;  /* 0x001c1fff0a077589 */ /* 0x000e2200000e0000 */
[-C--:B------:R-:W-:Y:S01]  /*d5d0*/  ISETP.GE.OR P1, PT, R0, R17.reuse, P0 ;  /* 0x000000110000720c */ /* 0x080fe20000726670 */
[----:B------:R-:W-:Y:S01]  /*d5e0*/  UPRMT UR4, URZ, 0x654, UR4 ;  /* 0x000006543f047896 */ /* 0x000fe20008000004 */
[-C--:B------:R-:W-:Y:S01]  /*d5f0*/  ISETP.GE.OR P0, PT, R16, R17.reuse, P0 ;  /* 0x000000111000720c */ /* 0x080fe20000706670 */
[----:B------:R-:W-:Y:S01]  /*d600*/  SHFL.IDX PT, R8, R2, 0x1, 0x1c1f ;  /* 0x003c1f0002087f89 */ /* 0x000fe200000e0000 */
[----:B------:R-:W-:-:S02]  /*d610*/  ISETP.GE.AND P2, PT, R0, R17, PT ;  /* 0x000000110000720c */ /* 0x000fc40003f46270 */
[----:B------:R-:W-:Y:S01]  /*d620*/  LOP3.LUT R5, R24, 0x7ffffffc, RZ, 0xc0, !PT ;  /* 0x7ffffffc18057812 */ /* 0x000fe200078ec0ff */
[----:B------:R-:W1:Y:S03]  /*d630*/  SHFL.IDX PT, R9, R10, 0x1, 0x1c1f ;  /* 0x003c1f000a097f89 */ /* 0x000e6600000e0000 */
[----:B------:R-:W-:Y:S01]  /*d640*/  SYNCS.ARRIVE.TRANS64.RED.A1T0 RZ, [UR4], RZ ;  /* 0x000000ffffff79a7 */ /* 0x000fe20008100404 */
[----:B------:R-:W-:Y:S01]  /*d650*/  IMAD.IADD R5, R22, 0x1, -R5 ;  /* 0x0000000116057824 */ /* 0x000fe200078e0a05 */
[----:B------:R2:W3:Y:S03]  /*d660*/  SHFL.IDX PT, R14, R18, RZ, 0x1c1f ;  /* 0x001c1fff120e7589 */ /* 0x0004e600000e0000 */
[----:B------:R-:W-:Y:S01]  /*d670*/  IMAD.SHL.U32 R19, R5, 0x2, RZ ;  /* 0x0000000205137824 */ /* 0x000fe200078e00ff */
[----:B------:R2:W4:Y:S04]  /*d680*/  SHFL.IDX PT, R15, R20, RZ, 0x1c1f ;  /* 0x001c1fff140f7589 */ /* 0x00052800000e0000 */
[----:B0-----:R2:W-:Y:S04]  /*d690*/  @!P1 ST.E desc[UR36][R6.64], R4 ;  /* 0x0000000406009985 */ /* 0x0015e8000c101924 */
[----:B-1----:R2:W-:Y:S01]  /*d6a0*/  @!P0 ST.E desc[UR36][R8.64], R3 ;  /* 0x0000000308008985 */ /* 0x0025e2000c101924 */
[----:B------:R-:W-:Y:S05]  /*d6b0*/  @P2 BRA `(.L_x_13853) ;  /* 0x0000000000b82947 */ /* 0x000fea0003800000 */
[----:B------:R-:W-:Y:S01]  /*d6c0*/  ULDC UR4, c[0x0][0xac8] ;  /* 0x0002b20000047ab9 */ /* 0x000fe20000000800 */
[C---:B------:R-:W-:Y:S01]  /*d6d0*/  VIADD R0, R19.reuse, 0x8 ;  /* 0x0000000813007836 */ /* 0x040fe20000000000 */
[C---:B------:R-:W-:Y:S01]  /*d6e0*/  ISETP.GE.AND P0, PT, R19.reuse, UR4, PT ;  /* 0x0000000413007c0c */ /* 0x040fe2000bf06270 */
[C---:B--2---:R-:W-:Y:S02]  /*d6f0*/  VIADD R4, R19.reuse, 0x10 ;  /* 0x0000001013047836 */ /* 0x044fe40000000000 */
[C---:B------:R-:W-:Y:S02]  /*d700*/  VIADD R5, R19.reuse, 0x18 ;  /* 0x0000001813057836 */ /* 0x040fe40000000000 */
[C---:B------:R-:W-:Y:S01]  /*d710*/  VIADD R6, R19.reuse, 0x20 ;  /* 0x0000002013067836 */ /* 0x040fe20000000000 */
[----:B------:R-:W-:Y:S01]  /*d720*/  ISETP.GE.AND P1, PT, R4, UR4, PT ;  /* 0x0000000404007c0c */ /* 0x000fe2000bf26270 */
[----:B------:R-:W-:Y:S01]  /*d730*/  VIADD R7, R19, 0x28 ;  /* 0x0000002813077836 */ /* 0x000fe20000000000 */
[----:B------:R-:W-:Y:S01]  /*d740*/  ISETP.GE.AND P2, PT, R5, UR4, PT ;  /* 0x0000000405007c0c */ /* 0x000fe2000bf46270 */
[C---:B------:R-:W-:Y:S01]  /*d750*/  VIADD R9, R19.reuse, 0x30 ;  /* 0x0000003013097836 */ /* 0x040fe20000000000 */
[----:B------:R-:W-:Y:S01]  /*d760*/  ISETP.GE.AND P3, PT, R6, UR4, PT ;  /* 0x0000000406007c0c */ /* 0x000fe2000bf66270 */
[----:B------:R-:W-:Y:S01]  /*d770*/  VIADD R11, R19, 0x38 ;  /* 0x00000038130b7836 */ /* 0x000fe20000000000 */
[----:B------:R-:W-:Y:S01]  /*d780*/  ISETP.GE.AND P4, PT, R7, UR4, PT ;  /* 0x0000000407007c0c */ /* 0x000fe2000bf86270 */
[----:B---34-:R-:W-:Y:S01]  /*d790*/  @!P0 IMAD.WIDE R2, R19, 0x4, R14 ;  /* 0x0000000413028825 */ /* 0x018fe200078e020e */
[----:B------:R-:W-:-:S02]  /*d7a0*/  ISETP.GE.AND P5, PT, R9, UR4, PT ;  /* 0x0000000409007c0c */ /* 0x000fc4000bfa6270 */
[----:B------:R-:W-:Y:S02]  /*d7b0*/  ISETP.GE.AND P6, PT, R11, UR4, PT ;  /* 0x000000040b007c0c */ /* 0x000fe4000bfc6270 */
[----:B------:R0:W-:Y:S01]  /*d7c0*/  @!P0 ST.E.64 desc[UR36][R2.64], R88 ;  /* 0x0000005802008985 */ /* 0x0001e2000c101b24 */
[----:B------:R-:W-:Y:S02]  /*d7d0*/  ISETP.GE.AND P0, PT, R0, UR4, PT ;  /* 0x0000000400007c0c */ /* 0x000fe4000bf06270 */
[----:B------:R-:W-:Y:S02]  /*d7e0*/  @!P1 LEA.HI R4, R4, R4, RZ, 0x1 ;  /* 0x0000000404049211 */ /* 0x000fe400078f08ff */
[----:B------:R-:W-:Y:S02]  /*d7f0*/  @!P3 LEA.HI R6, R6, R6, RZ, 0x1 ;  /* 0x000000060606b211 */ /* 0x000fe400078f08ff */
[----:B------:R-:W-:Y:S02]  /*d800*/  @!P4 LEA.HI R8, R7, R7, RZ, 0x1 ;  /* 0x000000070708c211 */ /* 0x000fe400078f08ff */
[----:B------:R-:W-:-:S02]  /*d810*/  @!P5 LEA.HI R10, R9, R9, RZ, 0x1 ;  /* 0x00000009090ad211 */ /* 0x000fc400078f08ff */
[----:B------:R-:W-:Y:S02]  /*d820*/  @!P6 LEA.HI R12, R11, R11, RZ, 0x1 ;  /* 0x0000000b0b0ce211 */ /* 0x000fe400078f08ff */
[----:B------:R-:W-:Y:S02]  /*d830*/  @!P3 LOP3.LUT R9, R6, 0xfffffffe, RZ, 0xc0, !PT ;  /* 0xfffffffe0609b812 */ /* 0x000fe400078ec0ff */
[----:B------:R-:W-:Y:S02]  /*d840*/  @!P0 LEA.HI R0, R0, R0, RZ, 0x1 ;  /* 0x0000000000008211 */ /* 0x000fe400078f08ff */
[----:B0-----:R-:W-:Y:S02]  /*d850*/  @!P2 LEA.HI R2, R5, R5, RZ, 0x1 ;  /* 0x000000050502a211 */ /* 0x001fe400078f08ff */
[----:B------:R-:W-:Y:S02]  /*d860*/  @!P0 LOP3.LUT R3, R0, 0xfffffffe, RZ, 0xc0, !PT ;  /* 0xfffffffe00038812 */ /* 0x000fe400078ec0ff */
[----:B------:R-:W-:-:S02]  /*d870*/  @!P1 LOP3.LUT R5, R4, 0xfffffffe, RZ, 0xc0, !PT ;  /* 0xfffffffe04059812 */ /* 0x000fc400078ec0ff */
[----:B------:R-:W-:Y:S01]  /*d880*/  @!P2 LOP3.LUT R7, R2, 0xfffffffe, RZ, 0xc0, !PT ;  /* 0xfffffffe0207a812 */ /* 0x000fe200078ec0ff */
[--C-:B------:R-:W-:Y:S01]  /*d890*/  @!P0 IMAD.WIDE R2, R3, 0x4, R14.reuse ;  /* 0x0000000403028825 */ /* 0x100fe200078e020e */
[----:B------:R-:W-:Y:S02]  /*d8a0*/  @!P4 LOP3.LUT R11, R8, 0xfffffffe, RZ, 0xc0, !PT ;  /* 0xfffffffe080bc812 */ /* 0x000fe400078ec0ff */
[----:B------:R-:W-:Y:S01]  /*d8b0*/  @!P5 LOP3.LUT R13, R10, 0xfffffffe, RZ, 0xc0, !PT ;  /* 0xfffffffe0a0dd812 */ /* 0x000fe200078ec0ff */
[--C-:B------:R-:W-:Y:S01]  /*d8c0*/  @!P1 IMAD.WIDE R4, R5, 0x4, R14.reuse ;  /* 0x0000000405049825 */ /* 0x100fe200078e020e */
[----:B------:R-:W-:Y:S01]  /*d8d0*/  @!P6 LOP3.LUT R21, R12, 0xfffffffe, RZ, 0xc0, !PT ;  /* 0xfffffffe0c15e812 */ /* 0x000fe200078ec0ff */
[----:B------:R0:W-:Y:S02]  /*d8e0*/  @!P0 ST.E.64 desc[UR36][R2.64], R92 ;  /* 0x0000005c02008985 */ /* 0x0001e4000c101b24 */
[--C-:B------:R-:W-:Y:S02]  /*d8f0*/  @!P2 IMAD.WIDE R6, R7, 0x4, R14.reuse ;  /* 0x000000040706a825 */ /* 0x100fe400078e020e */
[----:B------:R0:W-:Y:S02]  /*d900*/  @!P1 ST.E.64 desc[UR36][R4.64], R96 ;  /* 0x0000006004009985 */ /* 0x0001e4000c101b24 */
[----:B------:R-:W-:-:S02]  /*d910*/  @!P3 IMAD.WIDE R8, R9, 0x4, R14 ;  /* 0x000000040908b825 */ /* 0x000fc400078e020e */
[----:B------:R0:W-:Y:S02]  /*d920*/  @!P2 ST.E.64 desc[UR36][R6.64], R100 ;  /* 0x000000640600a985 */ /* 0x0001e4000c101b24 */
[--C-:B------:R-:W-:Y:S02]  /*d930*/  @!P4 IMAD.WIDE R10, R11, 0x4, R14.reuse ;  /* 0x000000040b0ac825 */ /* 0x100fe400078e020e */
[----:B------:R0:W-:Y:S02]  /*d940*/  @!P3 ST.E.64 desc[UR36][R8.64], R104 ;  /* 0x000000680800b985 */ /* 0x0001e4000c101b24 */
[--C-:B------:R-:W-:Y:S02]  /*d950*/  @!P5 IMAD.WIDE R12, R13, 0x4, R14.reuse ;  /* 0x000000040d0cd825 */ /* 0x100fe400078e020e */
[----:B------:R0:W-:Y:S02]  /*d960*/  @!P4 ST.E.64 desc[UR36][R10.64], R108 ;  /* 0x0000006c0a00c985 */ /* 0x0001e4000c101b24 */
[----:B------:R-:W-:-:S02]  /*d970*/  @!P6 IMAD.WIDE R14, R21, 0x4, R14 ;  /* 0x00000004150ee825 */ /* 0x000fc400078e020e */
[----:B------:R0:W-:Y:S04]  /*d980*/  @!P5 ST.E.64 desc[UR36][R12.64], R112 ;  /* 0x000000700c00d985 */ /* 0x0001e8000c101b24 */
[----:B------:R0:W-:Y:S02]  /*d990*/  @!P6 ST.E.64 desc[UR36][R14.64], R116 ;  /* 0x000000740e00e985 */ /* 0x0001e4000c101b24 */
.L_x_13853:
[----:B------:R-:W-:Y:S05]  /*d9a0*/  BSYNC B0 ;  /* 0x0000000000007941 */ /* 0x000fea0003800000 */
.L_x_13852:
        /* <DEDUP_REMOVED lines=18> */
[C---:B01----:R-:W-:Y:S02]  /*dad0*/  @!P0 IMAD.WIDE R2, R19.reuse, 0x4, R12 ;  /* 0x0000000413028825 */ /* 0x043fe400078e020c */
[----:B------:R-:W-:Y:S02]  /*dae0*/  @!P1 LEA.HI R0, R0, R0, RZ, 0x1 ;  /* 0x0000000000009211 */ /* 0x000fe400078f08ff */
[----:B------:R-:W-:Y:S01]  /*daf0*/  @!P2 LEA.HI R6, R6, R6, RZ, 0x1 ;  /* 0x000000060606a211 */ /* 0x000fe200078f08ff */
[----:B------:R0:W-:Y:S01]  /*db00*/  @!P0 ST.E.64 desc[UR36][R2.64], R90 ;  /* 0x0000005a02008985 */ /* 0x0001e2000c101b24 */
[----:B------:R-:W-:Y:S01]  /*db10*/  @!P1 LOP3.LUT R5, R0, 0xfffffffe, RZ, 0xc0, !PT ;  /* 0xfffffffe00059812 */ /* 0x000fe200078ec0ff */
[----:B------:R-:W-:Y:S01]  /*db20*/  VIADD R19, R19, 0x38 ;  /* 0x0000003813137836 */ /* 0x000fe20000000000 */
[----:B------:R-:W-:-:S02]  /*db30*/  @!P3 LEA.HI R0, R7, R7, RZ, 0x1 ;  /* 0x000000070700b211 */ /* 0x000fc400078f08ff */
[----:B------:R-:W-:Y:S01]  /*db40*/  @!P4 LEA.HI R8, R8, R8, RZ, 0x1 ;  /* 0x000000080808c211 */ /* 0x000fe200078f08ff */
[--C-:B------:R-:W-:Y:S01]  /*db50*/  @!P1 IMAD.WIDE R4, R5, 0x4, R12.reuse ;  /* 0x0000000405049825 */ /* 0x100fe200078e020c */
[----:B------:R-:W-:Y:S02]  /*db60*/  @!P5 LEA.HI R10, R9, R9, RZ, 0x1 ;  /* 0x00000009090ad211 */ /* 0x000fe400078f08ff */
[----:B---3--:R-:W-:Y:S02]  /*db70*/  @!P6 LEA.HI R14, R11, R11, RZ, 0x1 ;  /* 0x0000000b0b0ee211 */ /* 0x008fe400078f08ff */
[----:B------:R-:W-:Y:S01]  /*db80*/  @!P2 LOP3.LUT R7, R6, 0xfffffffe, RZ, 0xc0, !PT ;  /* 0xfffffffe0607a812 */ /* 0x000fe200078ec0ff */
[----:B------:R1:W-:Y:S01]  /*db90*/  @!P1 ST.E.64 desc[UR36][R4.64], R94 ;  /* 0x0000005e04009985 */ /* 0x0003e2000c101b24 */
[----:B------:R-:W-:Y:S02]  /*dba0*/  @!P3 LOP3.LUT R9, R0, 0xfffffffe, RZ, 0xc0, !PT ;  /* 0xfffffffe0009b812 */ /* 0x000fe400078ec0ff */
[----:B------:R-:W-:Y:S01]  /*dbb0*/  @!P4 LOP3.LUT R11, R8, 0xfffffffe, RZ, 0xc0, !PT ;  /* 0xfffffffe080bc812 */ /* 0x000fe200078ec0ff */
[----:B0-----:R-:W-:Y:S01]  /*dbc0*/  @!P2 IMAD.WIDE R2, R7, 0x4, R12 ;  /* 0x000000040702a825 */ /* 0x001fe200078e020c */
[----:B----4-:R-:W-:-:S02]  /*dbd0*/  @!P5 LOP3.LUT R15, R10, 0xfffffffe, RZ, 0xc0, !PT ;  /* 0xfffffffe0a0fd812 */ /* 0x010fc400078ec0ff */
[----:B------:R-:W-:Y:S01]  /*dbe0*/  @!P6 LOP3.LUT R17, R14, 0xfffffffe, RZ, 0xc0, !PT ;  /* 0xfffffffe0e11e812 */ /* 0x000fe200078ec0ff */
[--C-:B------:R-:W-:Y:S01]  /*dbf0*/  @!P4 IMAD.WIDE R6, R11, 0x4, R12.reuse ;  /* 0x000000040b06c825 */ /* 0x100fe200078e020c */
[----:B------:R0:W-:Y:S01]  /*dc00*/  @!P2 ST.E.64 desc[UR36][R2.64], R98 ;  /* 0x000000620200a985 */ /* 0x0001e2000c101b24 */
[----:B------:R-:W-:Y:S02]  /*dc10*/  ISETP.GE.AND P0, PT, R19, UR4, PT ;  /* 0x0000000413007c0c */ /* 0x000fe4000bf06270 */
[----:B------:R-:W-:-:S04]  /*dc20*/  @!P6 IMAD.WIDE R10, R17, 0x4, R12 ;  /* 0x00000004110ae825 */ /* 0x000fc800078e020c */
[----:B-1----:R-:W-:-:S04]  /*dc30*/  @!P3 IMAD.WIDE R4, R9, 0x4, R12 ;  /* 0x000000040904b825 */ /* 0x002fc800078e020c */
[----:B------:R-:W-:Y:S01]  /*dc40*/  @!P5 IMAD.WIDE R8, R15, 0x4, R12 ;  /* 0x000000040f08d825 */ /* 0x000fe200078e020c */
[----:B------:R0:W-:Y:S04]  /*dc50*/  @!P3 ST.E.64 desc[UR36][R4.64], R102 ;  /* 0x000000660400b985 */ /* 0x0001e8000c101b24 */
[----:B------:R0:W-:Y:S04]  /*dc60*/  @!P4 ST.E.64 desc[UR36][R6.64], R106 ;  /* 0x0000006a0600c985 */ /* 0x0001e8000c101b24 */
        /* <DEDUP_REMOVED lines=8> */
.L_x_13851:
        /* <DEDUP_REMOVED lines=59> */
.L_x_13762:
        /* <DEDUP_REMOVED lines=18> */
.L_x_13854:
[----:B------:R-:W-:Y:S01]  /*e1c0*/  ULDC UR7, c[0x0][0xc50] ;  /* 0x0003140000077ab9 */ /* 0x000fe20000000800 */
[----:B------:R-:W-:Y:S01]  /*e1d0*/  UMOV UR42, UR6 ;  /* 0x00000006002a7c82 */ /* 0x000fe20008000000 */
[----:B------:R-:W-:-:S11]  /*e1e0*/  UISETP.NE.AND UP0, UPT, UR7, 0x1, UPT ;  /* 0x000000010700788c */ /* 0x000fd6000bf05270 */
[----:B------:R-:W-:Y:S01]  /*e1f0*/  @UP0 ULDC UR4, c[0x0][0xc54] ;  /* 0x0003150000040ab9 */ /* 0x000fe20000000800 */
[----:B------:R-:W-:Y:S01]  /*e200*/  @UP0 ULDC UR8, c[0x0][0xc58] ;  /* 0x0003160000080ab9 */ /* 0x000fe20000000800 */
[----:B------:R-:W-:-:S04]  /*e210*/  UIMAD.WIDE.U32 UR4, UR6, UR4, URZ ;  /* 0x00000004060472a5 */ /* 0x000fc8000f8e003f */
[----:B------:R-:W-:-:S12]  /*e220*/  @UP0 USHF.R.U32.HI UR42, URZ, UR8, UR5 ;  /* 0x000000083f2a0299 */ /* 0x000fd80008011605 */
.L_x_13855:
        /* <DEDUP_REMOVED lines=53> */
.L_x_13858:
[----:B------:R-:W-:-:S11]  /*e580*/  UISETP.NE.AND UP0, UPT, UR5, 0x1, UPT ;  /* 0x000000010500788c */ /* 0x000fd6000bf05270 */
[----:B------:R-:W-:Y:S02]  /*e590*/  @UP0 ULDC.64 UR12, c[0x0][0x9e8] ;  /* 0x00027a00000c0ab9 */ /* 0x000fe40000000a00 */
[----:B------:R-:W-:-:S04]  /*e5a0*/  UIMAD.WIDE.U32 UR6, UR8, UR12, URZ ;  /* 0x0000000c080672a5 */ /* 0x000fc8000f8e003f */
[----:B------:R-:W-:-:S12]  /*e5b0*/  @UP0 USHF.R.U32.HI UR8, URZ, UR13, UR7 ;  /* 0x0000000d3f080299 */ /* 0x000fd80008011607 */
.L_x_13859:
[----:B------:R-:W-:-:S04]  /*e5c0*/  UIMAD UR8, UR8, UR5, UR5 ;  /* 0x00000005080872a4 */ /* 0x000fc8000f8e0205 */
[----:B------:R-:W-:-:S04]  /*e5d0*/  UISETP.LT.AND UP0, UPT, UR4, UR8, UPT ;  /* 0x000000080400728c */ /* 0x000fc8000bf01270 */
[----:B------:R-:W-:-:S12]  /*e5e0*/  USEL UR4, UR4, UR8, UP0 ;  /* 0x0000000804047287 */ /* 0x000fd80008000000 */
.L_x_13857:
        /* <DEDUP_REMOVED lines=26> */
.L_x_13861:
[----:B------:R-:W-:-:S11]  /*e790*/  UISETP.NE.AND UP0, UPT, UR5, 0x1, UPT ;  /* 0x000000010500788c */ /* 0x000fd6000bf05270 */
[----:B------:R-:W-:Y:S02]  /*e7a0*/  @UP0 ULDC.64 UR10, c[0x0][0x9e8] ;  /* 0x00027a00000a0ab9 */ /* 0x000fe40000000a00 */
[----:B------:R-:W-:-:S04]  /*e7b0*/  UIMAD.WIDE.U32 UR6, UR4, UR10, URZ ;  /* 0x0000000a040672a5 */ /* 0x000fc8000f8e003f */
[----:B------:R-:W-:-:S12]  /*e7c0*/  @UP0 USHF.R.U32.HI UR4, URZ, UR11, UR7 ;  /* 0x0000000b3f040299 */ /* 0x000fd80008011607 */
.L_x_13862:
[----:B------:R-:W-:-:S04]  /*e7d0*/  UIMAD UR4, UR4, UR5, URZ ;  /* 0x00000005040472a4 */ /* 0x000fc8000f8e023f */
[----:B------:R-:W-:-:S04]  /*e7e0*/  UISETP.LT.AND UP0, UPT, UR8, UR4, UPT ;  /* 0x000000040800728c */ /* 0x000fc8000bf01270 */
[----:B------:R-:W-:-:S12]  /*e7f0*/  USEL UR8, UR8, UR4, !UP0 ;  /* 0x0000000408087287 */ /* 0x000fd8000c000000 */
.L_x_13860:
        /* <DEDUP_REMOVED lines=44> */
.L_x_13863:
        /* <DEDUP_REMOVED lines=32> */
.L_x_13864:
        /* <DEDUP_REMOVED lines=20> */
.L_x_13866:
        /* <DEDUP_REMOVED lines=15> */
.L_x_13865:
        /* <DEDUP_REMOVED lines=8> */
[C---:B------:R-:W-:Y:S01]  /*ef70*/  LOP3.LUT R20, R23.reuse, 0x7f, RZ, 0xc0, !PT ;  /* 0x0000007f17147812 */ /* 0x040fe200078ec0ff */
[----:B------:R-:W-:Y:S01]  /*ef80*/  IMAD.SHL.U32 R26, R23, 0x10, RZ ;  /* 0x00000010171a7824 */ /* 0x000fe200078e00ff */
[----:B-1----:R-:W-:Y:S01]  /*ef90*/  ISETP.NE.AND P1, PT, R17, 0x1, PT ;  /* 0x000000011100780c */ /* 0x002fe20003f25270 */
[----:B------:R-:W-:Y:S01]  /*efa0*/  VIADD R0, R22, 0xffffffff ;  /* 0xffffffff16007836 */ /* 0x000fe20000000000 */
[----:B------:R-:W-:Y:S02]  /*efb0*/  SHF.R.U32.HI R4, RZ, 0x3, R20 ;  /* 0x00000003ff047819 */ /* 0x000fe40000011614 */
[----:B------:R-:W-:Y:S02]  /*efc0*/  LOP3.LUT R26, R26, 0x70, RZ, 0xc0, !PT ;  /* 0x000000701a1a7812 */ /* 0x000fe400078ec0ff */
[----:B------:R-:W-:Y:S01]  /*efd0*/  LOP3.LUT R16, R16, 0xfffffffb, RZ, 0xc0, !PT ;  /* 0xfffffffb10107812 */ /* 0x000fe200078ec0ff */
        /* <DEDUP_REMOVED lines=8> */
[----:B------:R-:W3:Y:S01]  /*f060*/  @!P0 LDC.64 R8, c[0x0][0x428] ;  /* 0x00010a00ff088b82 */ /* 0x000ee20000000a00 */
[----:B-1----:R-:W-:-:S07]  /*f070*/  @P1 IMAD.HI.U32 R2, R7, R4, RZ ;  /* 0x0000000407021227 */ /* 0x002fce00078e00ff */
[----:B------:R-:W1:Y:S01]  /*f080*/  @!P0 LDC.64 R4, c[0x0][0x418] ;  /* 0x00010600ff048b82 */ /* 0x000e620000000a00 */
[----:B0-----:R-:W-:-:S04]  /*f090*/  @P1 SHF.R.U32.HI R10, RZ, R3, R2 ;  /* 0x00000003ff0a1219 */ /* 0x001fc80000011602 */
[----:B------:R-:W-:Y:S02]  /*f0a0*/  @!P0 SHF.R.S32.HI R3, RZ, 0x1f, R10 ;  /* 0x0000001fff038819 */ /* 0x000fe4000001140a */
[----:B--2---:R-:W-:-:S05]  /*f0b0*/  SHF.R.S32.HI R6, RZ, 0x1f, R29 ;  /* 0x0000001fff067819 */ /* 0x004fca000001141d */
[----:B---3--:R-:W-:Y:S01]  /*f0c0*/  @!P0 IMAD R2, R6, R8, RZ ;  /* 0x0000000806028224 */ /* 0x008fe200078e02ff */
[----:B------:R0:W-:Y:S03]  /*f0d0*/  STL [R1], R6 ;  /* 0x0000000601007387 */ /* 0x0001e60000100800 */
[----:B------:R-:W-:Y:S02]  /*f0e0*/  @!P0 IMAD R9, R29, R9, R2 ;  /* 0x000000091d098224 */ /* 0x000fe400078e0202 */
[----:B------:R-:W-:-:S04]  /*f0f0*/  @!P0 IMAD.MOV.U32 R2, RZ, RZ, R10 ;  /* 0x000000ffff028224 */ /* 0x000fc800078e000a */
[----:B------:R-:W-:-:S04]  /*f100*/  @!P0 IMAD.WIDE.U32 R2, R29, R8, R2 ;  /* 0x000000081d028225 */ /* 0x000fc800078e0002 */
[----:B------:R-:W-:Y:S01]  /*f110*/  @!P0 IMAD.IADD R3, R3, 0x1, R9 ;  /* 0x0000000103038824 */ /* 0x000fe200078e0209 */
[----:B-1----:R-:W-:Y:S01]  /*f120*/  @!P0 LEA R4, P1, R2, R4, 0x2 ;  /* 0x0000000402048211 */ /* 0x002fe200078210ff */
[----:B0-----:R-:W-:-:S03]  /*f130*/  IMAD.MOV.U32 R6, RZ, RZ, RZ ;  /* 0x000000ffff067224 */ /* 0x001fc600078e00ff */
[----:B------:R-:W-:-:S05]  /*f140*/  @!P0 LEA.HI.X R5, R2, R5, R3, 0x2, P1 ;  /* 0x0000000502058211 */ /* 0x000fca00008f1403 */
[----:B------:R0:W5:Y:S01]  /*f150*/  @!P0 LDG.E R6, desc[UR36][R4.64] ;  /* 0x0000002404068981 */ /* 0x000162000c1e1900 */
[----:B------:R-:W-:-:S03]  /*f160*/  UMOV UR4, 0xffffffff ;  /* 0xffffffff00047882 */ /* 0x000fc60000000000 */
[----:B------:R-:W-:Y:S05]  /*f170*/  BRA.DIV UR4, `(.L_x_13867) ;  /* 0x0000003204c07947 */ /* 0x000fea000b800000 */
.L_x_13907:
[----:B------:R-:W-:Y:S01]  /*f180*/  ULOP3.LUT UR4, UR38, 0x2, URZ, 0xfc, !UPT ;  /* 0x0000000226047892 */ /* 0x000fe2000f8efc3f */
[----:B------:R-:W-:Y:S01]  /*f190*/  IMAD.U32 R28, RZ, RZ, UR42 ;  /* 0x0000002aff1c7e24 */ /* 0x000fe2000f8e00ff */
[----:B------:R-:W-:Y:S01]  /*f1a0*/  LOP3.LUT R16, R16, 0xfffffffd, RZ, 0xc0, !PT ;  /* 0xfffffffd10107812 */ /* 0x000fe200078ec0ff */
[----:B------:R-:W-:Y:S02]  /*f1b0*/  IMAD.SHL.U32 R8, R23, 0x8, RZ ;  /* 0x0000000817087824 */ /* 0x000fe400078e00ff */
[----:B------:R-:W-:Y:S01]  /*f1c0*/  IMAD.MOV R2, RZ, RZ, -R10 ;  /* 0x000000ffff027224 */ /* 0x000fe200078e0a0a */
[----:B------:R-:W-:Y:S01]  /*f1d0*/  SHF.R.S32.HI R28, RZ, 0x1f, R28 ;  /* 0x0000001fff1c7819 */ /* 0x000fe2000001141c */
[----:B------:R-:W-:Y:S01]  /*f1e0*/  IMAD.U32 R3, RZ, RZ, UR4 ;  /* 0x00000004ff037e24 */ /* 0x000fe2000f8e00ff */
[----:B------:R-:W-:Y:S01]  /*f1f0*/  LOP3.LUT R18, R8, 0x38, RZ, 0xc0, !PT ;  /* 0x0000003808127812 */ /* 0x000fe200078ec0ff */
[----:B0-----:R-:W-:Y:S02]  /*f200*/  IMAD R5, R17, R2, R7 ;  /* 0x0000000211057224 */ /* 0x001fe400078e0207 */
[----:B------:R-:W-:Y:S01]  /*f210*/  IMAD.MOV.U32 R27, RZ, RZ, R0 ;  /* 0x000000ffff1b7224 */ /* 0x000fe200078e0000 */
[----:B------:R-:W-:-:S13]  /*f220*/  ISETP.NE.AND P0, PT, R3, 0x3, PT ;  /* 0x000000030300780c */ /* 0x000fda0003f05270 */
[----:B------:R-:W-:Y:S01]  /*f230*/  @P0 LOP3.LUT R16, R16, 0x2, RZ, 0xfc, !PT ;  /* 0x0000000210100812 */ /* 0x000fe200078efcff */
[----:B------:R-:W-:Y:S06]  /*f240*/  @!P0 BRA `(.L_x_13868) ;  /* 0x0000000000048947 */ /* 0x000fec0003800000 */
[----:B------:R-:W-:Y:S01]  /*f250*/  BPT.TRAP 0x1 ;  /* 0x000000040000795c */ /* 0x000fe20000300000 */
.L_x_13868:
        /* <DEDUP_REMOVED lines=26> */
.L_x_13908:
        /* <DEDUP_REMOVED lines=14> */
[----:B------:R-:W-:Y:S02]  /*f4e0*/  IMAD.IADD R3, R3, 0x1, R5 ;  /* 0x0000000103037824 */ /* 0x000fe400078e0205 */
[----:B------:R-:W-:Y:S01]  /*f4f0*/  IMAD.U32 R5, RZ, RZ, UR4 ;  /* 0x00000004ff057e24 */ /* 0x000fe2000f8e00ff */
[----:B------:R-:W-:-:S03]  /*f500*/  UIMAD UR4, UR6, UR4, URZ ;  /* 0x00000004060472a4 */ /* 0x000fc6000f8e023f */
[----:B------:R-:W-:Y:S01]  /*f510*/  IMAD.WIDE.U32 R2, R5, UR42, R2 ;  /* 0x0000002a05027c25 */ /* 0x000fe2000f8e0002 */
[----:B------:R-:W-:Y:S01]  /*f520*/  UIMAD UR4, UR42, UR5, UR4 ;  /* 0x000000052a0472a4 */ /* 0x000fe2000f8e0204 */
[----:B------:R-:W-:Y:S01]  /*f530*/  LOP3.LUT R5, R8, 0x1c0, RZ, 0xc0, !PT ;  /* 0x000001c008057812 */ /* 0x000fe200078ec0ff */
[----:B------:R-:W-:-:S03]  /*f540*/  ULDC.64 UR6, c[0x0][0x2e8] ;  /* 0x0000ba0000067ab9 */ /* 0x000fc60000000a00 */
[----:B------:R-:W-:Y:S01]  /*f550*/  LOP3.LUT R8, R5, 0x38, R8, 0xf8, !PT ;  /* 0x0000003805087812 */ /* 0x000fe200078ef808 */
[----:B------:R-:W-:Y:S01]  /*f560*/  VIADD R3, R3, UR4 ;  /* 0x0000000403037c36 */ /* 0x000fe20008000000 */
[----:B------:R-:W-:Y:S01]  /*f570*/  ULDC UR4, c[0x0][0x2f4] ;  /* 0x0000bd0000047ab9 */ /* 0x000fe20000000800 */
[----:B------:R-:W-:Y:S01]  /*f580*/  IMAD R5, R0, R7, UR50 ;  /* 0x0000003200057e24 */ /* 0x000fe2000f8e0207 */
[----:B------:R-:W-:Y:S01]  /*f590*/  ISETP.GE.AND P3, PT, R18, UR4, PT ;  /* 0x0000000412007c0c */ /* 0x000fe2000bf66270 */
[----:B------:R-:W-:Y:S01]  /*f5a0*/  UMOV UR4, 0xffffffff ;  /* 0xffffffff00047882 */ /* 0x000fe20000000000 */
[----:B------:R-:W-:Y:S01]  /*f5b0*/  LEA R0, P0, R2, UR6, 0x1 ;  /* 0x0000000602007c11 */ /* 0x000fe2000f8008ff */
[----:B------:R-:W-:Y:S01]  /*f5c0*/  IMAD.IADD R5, R5, 0x1, -R10 ;  /* 0x0000000105057824 */ /* 0x000fe200078e0a0a */
[----:B------:R-:W-:Y:S01]  /*f5d0*/  LOP3.LUT R8, R8, 0x38, R23, 0x78, !PT ;  /* 0x0000003808087812 */ /* 0x000fe200078e7817 */
[----:B------:R-:W-:Y:S01]  /*f5e0*/  IMAD.SHL.U32 R23, R20, 0x8, RZ ;  /* 0x0000000814177824 */ /* 0x000fe200078e00ff */
[----:B------:R-:W-:-:S02]  /*f5f0*/  LEA.HI.X R4, R2, UR7, R3, 0x1, P0 ;  /* 0x0000000702047c11 */ /* 0x000fc400080f0c03 */
[----:B------:R-:W-:Y:S02]  /*f600*/  ISETP.GE.AND P0, PT, R5, 0x1, PT ;  /* 0x000000010500780c */ /* 0x000fe40003f06270 */
[----:B------:R-:W-:-:S03]  /*f610*/  LOP3.LUT R23, R8, 0x200, R23, 0xf8, !PT ;  /* 0x0000020008177812 */ /* 0x000fc600078ef817 */
[----:B------:R-:W-:Y:S01]  /*f620*/  @P3 LOP3.LUT R16, R16, 0x1, RZ, 0xfc, !PT ;  /* 0x0000000110103812 */ /* 0x000fe200078efcff */
[----:B------:R-:W-:Y:S07]  /*f630*/  BRA.DIV UR4, `(.L_x_13870) ;  /* 0x0000002e04c87947 */ /* 0x000fee000b800000 */
[----:B------:R-:W0:Y:S01]  /*f640*/  SHFL.IDX PT, R14, R0, RZ, 0x181f ;  /* 0x00181fff000e7589 */ /* 0x000e2200000e0000 */
[----:B------:R-:W-:-:S03]  /*f650*/  @P0 LEA R9, R23, UR48, 0x1 ;  /* 0x0000003017090c11 */ /* 0x000fc6000f8e08ff */
[----:B------:R-:W1:Y:S04]  /*f660*/  SHFL.IDX PT, R2, R4, RZ, 0x181f ;  /* 0x00181fff04027589 */ /* 0x000e6800000e0000 */
[----:B------:R-:W-:Y:S04]  /*f670*/  SHFL.IDX PT, R7, R4, 0x1, 0x181f ;  /* 0x00381f0004077f89 */ /* 0x000fe800000e0000 */
[----:B------:R-:W-:Y:S04]  /*f680*/  SHFL.IDX PT, R21, R0, 0x2, 0x181f ;  /* 0x00581f0000157f89 */ /* 0x000fe800000e0000 */
[----:B------:R-:W-:Y:S01]  /*f690*/  SHFL.IDX PT, R6, R4, 0x2, 0x181f ;  /* 0x00581f0004067f89 */ /* 0x000fe200000e0000 */
[----:B0-----:R-:W-:-:S05]  /*f6a0*/  @P0 LEA R14, P1, R18, R14, 0x1 ;  /* 0x0000000e120e0211 */ /* 0x001fca00078208ff */
[----:B-1----:R-:W-:Y:S01]  /*f6b0*/  @P0 IMAD.X R3, RZ, RZ, R2, P1 ;  /* 0x000000ffff030224 */ /* 0x002fe200008e0602 */
[C---:B------:R-:W-:Y:S01]  /*f6c0*/  ISETP.GE.AND P1, PT, R5.reuse, 0x21, PT ;  /* 0x000000210500780c */ /* 0x040fe20003f26270 */
[----:B------:R-:W-:Y:S02]  /*f6d0*/  @P0 IMAD.MOV.U32 R2, RZ, RZ, R14 ;  /* 0x000000ffff020224 */ /* 0x000fe400078e000e */
        /* <DEDUP_REMOVED lines=17> */
[C---:B------:R-:W-:Y:S02]  /*f7f0*/  @P0 LEA R8, R23.reuse, UR48, 0x1 ;  /* 0x0000003017080c11 */ /* 0x040fe4000f8e08ff */
[C---:B0-----:R-:W-:Y:S02]  /*f800*/  @P0 LEA R2, P2, R18.reuse, R14, 0x1 ;  /* 0x0000000e12020211 */ /* 0x041fe400078408ff */
[----:B------:R-:W0:Y:S02]  /*f810*/  SHFL.IDX PT, R14, R0, 0x5, 0x181f ;  /* 0x00b81f00000e7f89 */ /* 0x000e2400000e0000 */
[----:B------:R-:W-:Y:S01]  /*f820*/  @P1 LEA R21, R23, UR48, 0x1 ;  /* 0x0000003017151c11 */ /* 0x000fe2000f8e08ff */
[----:B-1----:R-:W-:Y:S02]  /*f830*/  @P0 IMAD.X R3, RZ, RZ, R7, P2 ;  /* 0x000000ffff030224 */ /* 0x002fe400010e0607 */
[----:B------:R-:W1:Y:S04]  /*f840*/  SHFL.IDX PT, R7, R4, 0x5, 0x181f ;  /* 0x00b81f0004077f89 */ /* 0x000e6800000e0000 */
[----:B------:R3:W-:Y:S02]  /*f850*/  @P0 LDGSTS.E.BYPASS.LTC128B.128 [R8+0xfc00], desc[UR36][R2.64], !P3 ;  /* 0x0fc0000002080fae */ /* 0x0007e4000d901d64 */
[----:B---3--:R-:W-:-:S02]  /*f860*/  @P1 LEA R2, P0, R18, R9, 0x1 ;  /* 0x0000000912021211 */ /* 0x008fc400078008ff */
[----:B------:R-:W3:Y:S03]  /*f870*/  SHFL.IDX PT, R9, R0, 0x6, 0x181f ;  /* 0x00d81f0000097f89 */ /* 0x000ee600000e0000 */
[----:B--2---:R-:W-:Y:S01]  /*f880*/  @P1 IMAD.X R3, RZ, RZ, R6, P0 ;  /* 0x000000ffff031224 */ /* 0x004fe200000e0606 */
        /* <DEDUP_REMOVED lines=14> */
.L_x_13926:
        /* <DEDUP_REMOVED lines=17> */
.L_x_13871:
[----:B------:R-:W-:Y:S01]  /*fa80*/  SYNCS.ARRIVE.TRANS64.A1T0 RZ, [UR48+0x16830], RZ ;  /* 0x016830ffffff79a7 */ /* 0x000fe20008100030 */
[----:B------:R-:W-:Y:S05]  /*fa90*/  WARPSYNC.ALL ;  /* 0x0000000000007948 */ /* 0x000fea0003800000 */
[----:B------:R-:W-:Y:S01]  /*faa0*/  UIADD3 UR5, UR48, 0x8400, URZ ;  /* 0x0000840030057890 */ /* 0x000fe2000fffe03f */
[----:B------:R-:W-:Y:S01]  /*fab0*/  R2UR UR4, R28 ;  /* 0x000000001c0472ca */ /* 0x000fe200000e0000 */
[----:B------:R-:W-:Y:S02]  /*fac0*/  ULDC.64 UR6, c[0x0][0x2d8] ;  /* 0x0000b60000067ab9 */ /* 0x000fe40000000a00 */
        /* <DEDUP_REMOVED lines=24> */
.L_x_13872:
[----:B------:R-:W-:Y:S01]  /*fc50*/  SHF.R.S32.HI R20, RZ, 0x1f, R25 ;  /* 0x0000001fff147819 */ /* 0x000fe20000011419 */
[----:B------:R-:W-:Y:S01]  /*fc60*/  ULDC.64 UR4, c[0x0][0x2e0] ;  /* 0x0000b80000047ab9 */ /* 0x000fe20000000a00 */
[----:B------:R-:W-:Y:S01]  /*fc70*/  UISETP.NE.AND UP0, UPT, UR51, URZ, UPT ;  /* 0x0000003f3300728c */ /* 0x000fe2000bf05270 */
[----:B------:R-:W-:Y:S01]  /*fc80*/  IMAD.U32 R4, RZ, RZ, UR40 ;  /* 0x00000028ff047e24 */ /* 0x000fe2000f8e00ff */
[----:B------:R-:W0:Y:S01]  /*fc90*/  LDC R9, c[0x0][0x448] ;  /* 0x00011200ff097b82 */ /* 0x000e220000000800 */
[----:B------:R-:W-:Y:S02]  /*fca0*/  IMAD R0, R20, UR4, RZ ;  /* 0x0000000414007c24 */ /* 0x000fe4000f8e02ff */
[----:B------:R-:W1:Y:S01]  /*fcb0*/  S2R R20, SR_TID.X ;  /* 0x0000000000147919 */ /* 0x000e620000002100 */
[----:B------:R-:W-:Y:S01]  /*fcc0*/  PLOP3.LUT P0, PT, PT, PT, UP0, 0x80, 0x0 ;  /* 0x000000000000781c */ /* 0x000fe20003f0f008 */
[----:B------:R-:W-:Y:S01]  /*fcd0*/  IMAD.U32 R3, RZ, RZ, UR49 ;  /* 0x00000031ff037e24 */ /* 0x000fe2000f8e00ff */
[----:B------:R-:W-:Y:S01]  /*fce0*/  PLOP3.LUT P1, PT, PT, PT, UP0, 0x80, 0x0 ;  /* 0x000000000000781c */ /* 0x000fe20003f2f008 */
[----:B------:R-:W-:Y:S01]  /*fcf0*/  IMAD.MOV.U32 R2, RZ, RZ, R4 ;  /* 0x000000ffff027224 */ /* 0x000fe200078e0004 */
[----:B------:R-:W-:Y:S01]  /*fd00*/  PLOP3.LUT P2, PT, PT, PT, UP0, 0x80, 0x0 ;  /* 0x000000000000781c */ /* 0x000fe20003f4f008 */
[----:B------:R-:W-:-:S02]  /*fd10*/  IMAD.U32 R5, RZ, RZ, UR41 ;  /* 0x00000029ff057e24 */ /* 0x000fc4000f8e00ff */
[----:B------:R-:W-:Y:S01]  /*fd20*/  IMAD.WIDE.U32 R2, R25, UR4, R2 ;  /* 0x0000000419027c25 */ /* 0x000fe2000f8e0002 */
[----:B------:R-:W-:-:S03]  /*fd30*/  @UP0 ULDC UR4, c[0x0][0x44c] ;  /* 0x0001130000040ab9 */ /* 0x000fc60000000800 */
[----:B------:R-:W-:Y:S01]  /*fd40*/  IMAD R5, R25, UR5, R0 ;  /* 0x0000000519057c24 */ /* 0x000fe2000f8e0200 */
[----:B------:R-:W-:-:S03]  /*fd50*/  @UP0 ULDC UR5, c[0x0][0x450] ;  /* 0x0001140000050ab9 */ /* 0x000fc60000000800 */
[----:B------:R-:W-:Y:S01]  /*fd60*/  IMAD.IADD R3, R3, 0x1, R5 ;  /* 0x0000000103037824 */ /* 0x000fe200078e0205 */
[----:B-1----:R-:W-:-:S04]  /*fd70*/  LOP3.LUT R20, R20, 0x7f, RZ, 0xc0, !PT ;  /* 0x0000007f14147812 */ /* 0x002fc800078ec0ff */
[----:B------:R-:W-:-:S04]  /*fd80*/  SHF.R.U32.HI R20, RZ, 0x3, R20 ;  /* 0x00000003ff147819 */ /* 0x000fc80000011614 */
[----:B------:R-:W-:-:S05]  /*fd90*/  IADD3 R4, R20, UR43, R26 ;  /* 0x0000002b14047c10 */ /* 0x000fca000fffe01a */
[C---:B------:R-:W-:Y:S01]  /*fda0*/  @P0 IMAD.HI.U32 R0, R4.reuse, UR4, RZ ;  /* 0x0000000404000c27 */ /* 0x040fe2000f8e00ff */
[----:B------:R-:W-:Y:S01]  /*fdb0*/  PLOP3.LUT P0, PT, PT, PT, UP0, 0x80, 0x0 ;  /* 0x000000000000781c */ /* 0x000fe20003f0f008 */
[----:B------:R-:W-:Y:S02]  /*fdc0*/  @UP0 ULDC UR4, c[0x0][0x44c] ;  /* 0x0001130000040ab9 */ /* 0x000fe40000000800 */
[----:B------:R-:W-:Y:S01]  /*fdd0*/  IMAD.MOV.U32 R5, RZ, RZ, R4 ;  /* 0x000000ffff057224 */ /* 0x000fe200078e0004 */
[----:B------:R-:W-:Y:S01]  /*fde0*/  @P1 SHF.R.U32.HI R5, RZ, UR5, R0 ;  /* 0x00000005ff051c19 */ /* 0x000fe20008011600 */
[----:B------:R-:W-:-:S04]  /*fdf0*/  VIADD R0, R4, 0x80 ;  /* 0x0000008004007836 */ /* 0x000fc80000000000 */
[----:B------:R-:W-:Y:S01]  /*fe00*/  @P2 IMAD.HI.U32 R6, R0, UR4, RZ ;  /* 0x0000000400062c27 */ /* 0x000fe2000f8e00ff */
[----:B------:R-:W-:-:S03]  /*fe10*/  @UP0 ULDC UR4, c[0x0][0x450] ;  /* 0x0001140000040ab9 */ /* 0x000fc60000000800 */
[--C-:B------:R-:W-:Y:S02]  /*fe20*/  IMAD.MOV R15, RZ, RZ, -R5.reuse ;  /* 0x000000ffff0f7224 */ /* 0x100fe400078e0a05 */
[----:B------:R-:W-:Y:S01]  /*fe30*/  IMAD.MOV.U32 R21, RZ, RZ, R0 ;  /* 0x000000ffff157224 */ /* 0x000fe200078e0000 */
[----:B------:R-:W-:Y:S01]  /*fe40*/  @P0 SHF.R.U32.HI R21, RZ, UR4, R6 ;  /* 0x00000004ff150c19 */ /* 0x000fe20008011606 */
[----:B0-----:R-:W-:Y:S01]  /*fe50*/  IMAD R15, R9, R15, R4 ;  /* 0x0000000f090f7224 */ /* 0x001fe200078e0204 */
[----:B------:R-:W-:Y:S01]  /*fe60*/  SHF.R.S32.HI R4, RZ, 0x1f, R5 ;  /* 0x0000001fff047819 */ /* 0x000fe20000011405 */
[----:B------:R-:W-:Y:S01]  /*fe70*/  ULDC.64 UR4, c[0x0][0x2d0] ;  /* 0x0000b40000047ab9 */ /* 0x000fe20000000a00 */
[--C-:B------:R-:W-:Y:S01]  /*fe80*/  SHF.R.S32.HI R8, RZ, 0x1f, R21.reuse ;  /* 0x0000001fff087819 */ /* 0x100fe20000011415 */
[----:B------:R-:W-:Y:S02]  /*fe90*/  IMAD.MOV R11, RZ, RZ, -R21 ;  /* 0x000000ffff0b7224 */ /* 0x000fe400078e0a15 */
[----:B------:R-:W-:-:S02]  /*fea0*/  IMAD R4, R4, UR4, RZ ;  /* 0x0000000404047c24 */ /* 0x000fc4000f8e02ff */
[----:B------:R-:W-:Y:S02]  /*feb0*/  IMAD R8, R8, UR4, RZ ;  /* 0x0000000408087c24 */ /* 0x000fe4000f8e02ff */
[----:B------:R-:W-:Y:S01]  /*fec0*/  IMAD R11, R9, R11, R0 ;  /* 0x0000000b090b7224 */ /* 0x000fe200078e0200 */
[----:B------:R-:W-:Y:S01]  /*fed0*/  SHF.R.S32.HI R0, RZ, 0x1f, R15 ;  /* 0x0000001fff007819 */ /* 0x000fe2000001140f */
[----:B------:R-:W-:Y:S02]  /*fee0*/  IMAD R13, R5, UR5, R4 ;  /* 0x00000005050d7c24 */ /* 0x000fe4000f8e0204 */
[----:B------:R-:W-:-:S04]  /*fef0*/  IMAD.WIDE.U32 R6, R21, UR4, R2 ;  /* 0x0000000415067c25 */ /* 0x000fc8000f8e0002 */
[----:B------:R-:W-:-:S04]  /*ff00*/  IMAD.WIDE.U32 R4, R5, UR4, R2 ;  /* 0x0000000405047c25 */ /* 0x000fc8000f8e0002 */
[----:B------:R-:W-:Y:S01]  /*ff10*/  IMAD R21, R21, UR5, R8 ;  /* 0x0000000515157c24 */ /* 0x000fe2000f8e0208 */
[----:B------:R-:W-:Y:S01]  /*ff20*/  ULDC.64 UR4, c[0x0][0x2c8] ;  /* 0x0000b20000047ab9 */ /* 0x000fe20000000a00 */
[----:B------:R-:W-:Y:S02]  /*ff30*/  IMAD.IADD R3, R5, 0x1, R13 ;  /* 0x0000000105037824 */ /* 0x000fe400078e020d */
[----:B------:R-:W-:Y:S02]  /*ff40*/  IMAD R0, R0, UR4, RZ ;  /* 0x0000000400007c24 */ /* 0x000fe4000f8e02ff */
[----:B------:R-:W-:Y:S02]  /*ff50*/  IMAD.MOV.U32 R2, RZ, RZ, R4 ;  /* 0x000000ffff027224 */ /* 0x000fe400078e0004 */
[C---:B------:R-:W-:Y:S01]  /*ff60*/  IMAD R13, R15.reuse, UR5, R0 ;  /* 0x000000050f0d7c24 */ /* 0x040fe2000f8e0200 */
[----:B------:R-:W-:Y:S01]  /*ff70*/  SHF.R.S32.HI R0, RZ, 0x1f, R11 ;  /* 0x0000001fff007819 */ /* 0x000fe2000001140b */
[----:B------:R-:W-:-:S04]  /*ff80*/  IMAD.WIDE.U32 R4, R15, UR4, R2 ;  /* 0x000000040f047c25 */ /* 0x000fc8000f8e0002 */
        /* <DEDUP_REMOVED lines=10> */
[----:B------:R-:W-:Y:S01]  /*10030*/  LEA R0, P0, R2, UR4, 0x1 ;  /* 0x0000000402007c11 */ /* 0x000fe2000f8008ff */
[----:B------:R-:W-:-:S03]  /*10040*/  ULDC UR4, c[0x0][0x2b8] ;  /* 0x0000ae0000047ab9 */ /* 0x000fc60000000800 */
[----:B------:R-:W-:Y:S02]  /*10050*/  LEA.HI.X R6, R2, UR5, R3, 0x1, P0 ;  /* 0x0000000502067c11 */ /* 0x000fe400080f0c03 */
[----:B------:R-:W-:Y:S01]  /*10060*/  ISETP.GE.AND P0, PT, R18, UR4, PT ;  /* 0x0000000412007c0c */ /* 0x000fe2000bf06270 */
[----:B------:R-:W-:-:S03]  /*10070*/  UMOV UR4, 0xffffffff ;  /* 0xffffffff00047882 */ /* 0x000fc60000000000 */
[----:B------:R-:W-:Y:S09]  /*10080*/  BRA.DIV UR4, `(.L_x_13873) ;  /* 0x0000002e04807947 */ /* 0x000ff2000b800000 */
[----:B------:R-:W0:Y:S01]  /*10090*/  S2R R3, SR_TID.X ;  /* 0x0000000000037919 */ /* 0x000e220000002100 */
[----:B------:R-:W-:Y:S02]  /*100a0*/  ULDC UR4, c[0x0][0x288] ;  /* 0x0000a20000047ab9 */ /* 0x000fe40000000800 */
[----:B------:R-:W-:Y:S01]  /*100b0*/  IMAD R5, R9, UR4, RZ ;  /* 0x0000000409057c24 */ /* 0x000fe2000f8e02ff */
[----:B------:R-:W1:Y:S04]  /*100c0*/  SHFL.IDX PT, R14, R7, RZ, 0x181f ;  /* 0x00181fff070e7589 */ /* 0x000e6800000e0000 */
[----:B------:R-:W2:Y:S04]  /*100d0*/  SHFL.IDX PT, R2, R8, RZ, 0x181f ;  /* 0x00181fff08027589 */ /* 0x000ea800000e0000 */
[----:B------:R-:W3:Y:S04]  /*100e0*/  SHFL.IDX PT, R21, R7, 0x1, 0x181f ;  /* 0x00381f0007157f89 */ /* 0x000ee800000e0000 */
[----:B------:R-:W4:Y:S04]  /*100f0*/  SHFL.IDX PT, R10, R8, 0x1, 0x181f ;  /* 0x00381f00080a7f89 */ /* 0x000f2800000e0000 */
[----:B------:R-:W-:Y:S01]  /*10100*/  SHFL.IDX PT, R9, R8, 0x2, 0x181f ;  /* 0x00581f0008097f89 */ /* 0x000fe200000e0000 */
[----:B0-----:R-:W-:-:S04]  /*10110*/  LOP3.LUT R3, R3, 0x7f, RZ, 0xc0, !PT ;  /* 0x0000007f03037812 */ /* 0x001fc800078ec0ff */
[----:B------:R-:W-:-:S05]  /*10120*/  SHF.R.U32.HI R3, RZ, 0x3, R3 ;  /* 0x00000003ff037819 */ /* 0x000fca0000011603 */
[----:B------:R-:W-:-:S04]  /*10130*/  VIADD R4, R3, UR43 ;  /* 0x0000002b03047c36 */ /* 0x000fc80008000000 */
[C---:B------:R-:W-:Y:S01]  /*10140*/  VIADD R12, R4.reuse, 0x10 ;  /* 0x00000010040c7836 */ /* 0x040fe20000000000 */
[----:B------:R-:W-:-:S04]  /*10150*/  ISETP.GE.AND P1, PT, R4, R5, PT ;  /* 0x000000050400720c */ /* 0x000fc80003f26270 */
[----:B------:R-:W-:Y:S01]  /*10160*/  ISETP.GE.AND P3, PT, R12, R5, PT ;  /* 0x000000050c00720c */ /* 0x000fe20003f66270 */
[----:B------:R-:W-:-:S08]  /*10170*/  VIADD R12, R4, 0x20 ;  /* 0x00000020040c7836 */ /* 0x000fd00000000000 */
[----:B-1----:R-:W-:Y:S02]  /*10180*/  @!P1 LEA R14, P2, R18, R14, 0x1 ;  /* 0x0000000e120e9211 */ /* 0x002fe400078408ff */
[----:B------:R-:W-:-:S03]  /*10190*/  @!P1 LEA R25, R23, UR48, 0x1 ;  /* 0x0000003017199c11 */ /* 0x000fc6000f8e08ff */
[----:B--2---:R-:W-:Y:S02]  /*101a0*/  @!P1 IMAD.X R3, RZ, RZ, R2, P2 ;  /* 0x000000ffff039224 */ /* 0x004fe400010e0602 */
[----:B------:R-:W-:Y:S02]  /*101b0*/  @!P1 IMAD.MOV.U32 R2, RZ, RZ, R14 ;  /* 0x000000ffff029224 */ /* 0x000fe400078e000e */
[----:B------:R-:W0:Y:S04]  /*101c0*/  SHFL.IDX PT, R14, R7, 0x2, 0x181f ;  /* 0x00581f00070e7f89 */ /* 0x000e2800000e0000 */
[----:B------:R3:W-:Y:S01]  /*101d0*/  @!P1 LDGSTS.E.BYPASS.LTC128B.128 [R25+0x8400], desc[UR36][R2.64], !P0 ;  /* 0x0840000002199fae */ /* 0x0007e2000c101d64 */
[----:B------:R-:W-:Y:S01]  /*101e0*/  ISETP.GE.AND P1, PT, R12, R5, PT ;  /* 0x000000050c00720c */ /* 0x000fe20003f26270 */
[----:B------:R-:W-:Y:S01]  /*101f0*/  VIADD R12, R4, 0x30 ;  /* 0x00000030040c7836 */ /* 0x000fe20000000000 */
[----:B---3--:R-:W-:-:S02]  /*10200*/  @!P3 LEA R2, P2, R18, R21, 0x1 ;  /* 0x000000151202b211 */ /* 0x008fc400078408ff */
[----:B------:R-:W1:Y:S01]  /*10210*/  SHFL.IDX PT, R21, R7, 0x3, 0x181f ;  /* 0x00781f0007157f89 */ /* 0x000e6200000e0000 */
[----:B------:R-:W-:Y:S02]  /*10220*/  @!P3 LEA R25, R23, UR48, 0x1 ;  /* 0x000000301719bc11 */ /* 0x000fe4000f8e08ff */
[----:B----4-:R-:W-:-:S06]  /*10230*/  @!P3 IMAD.X R3, RZ, RZ, R10, P2 ;  /* 0x000000ffff03b224 */ /* 0x010fcc00010e060a */
[C---:B------:R-:W-:Y:S01]  /*10240*/  @!P1 LEA R20, R23.reuse, UR48, 0x1 ;  /* 0x0000003017149c11 */ /* 0x040fe2000f8e08ff */
[----:B------:R-:W2:Y:S04]  /*10250*/  SHFL.IDX PT, R10, R8, 0x3, 0x181f ;  /* 0x00781f00080a7f89 */ /* 0x000ea800000e0000 */
[----:B------:R0:W-:Y:S01]  /*10260*/  @!P3 LDGSTS.E.BYPASS.LTC128B.128 [R25+0x8c00], desc[UR36][R2.64], !P0 ;  /* 0x08c000000219bfae */ /* 0x0001e2000c101d64 */
[----:B------:R-:W-:Y:S01]  /*10270*/  ISETP.GE.AND P3, PT, R12, R5, PT ;  /* 0x000000050c00720c */ /* 0x000fe20003f66270 */
[----:B------:R-:W-:Y:S01]  /*10280*/  VIADD R12, R4, 0x40 ;  /* 0x00000040040c7836 */ /* 0x000fe20000000000 */
[----:B0-----:R-:W-:Y:S02]  /*10290*/  @!P1 LEA R2, P2, R18, R14, 0x1 ;  /* 0x0000000e12029211 */ /* 0x001fe400078408ff */
[----:B------:R-:W0:Y:S09]  /*102a0*/  SHFL.IDX PT, R14, R7, 0x4, 0x181f ;  /* 0x00981f00070e7f89 */ /* 0x000e3200000e0000 */
[----:B------:R-:W-:Y:S01]  /*102b0*/  @!P3 LEA R25, R23, UR48, 0x1 ;  /* 0x000000301719bc11 */ /* 0x000fe2000f8e08ff */
[----:B------:R-:W-:-:S02]  /*102c0*/  @!P1 IMAD.X R3, RZ, RZ, R9, P2 ;  /* 0x000000ffff039224 */ /* 0x000fc400010e0609 */
[----:B------:R-:W3:Y:S04]  /*102d0*/  SHFL.IDX PT, R9, R8, 0x4, 0x181f ;  /* 0x00981f0008097f89 */ /* 0x000ee800000e0000 */
[----:B------:R1:W-:Y:S01]  /*102e0*/  @!P1 LDGSTS.E.BYPASS.LTC128B.128 [R20+0x9400], desc[UR36][R2.64], !P0 ;  /* 0x0940000002149fae */ /* 0x0003e2000c101d64 */
[----:B------:R-:W-:Y:S01]  /*102f0*/  ISETP.GE.AND P1, PT, R12, R5, PT ;  /* 0x000000050c00720c */ /* 0x000fe20003f26270 */
[----:B------:R-:W-:Y:S01]  /*10300*/  VIADD R12, R4, 0x50 ;  /* 0x00000050040c7836 */ /* 0x000fe20000000000 */
[----:B-1----:R-:W-:Y:S02]  /*10310*/  @!P3 LEA R2, P2, R18, R21, 0x1 ;  /* 0x000000151202b211 */ /* 0x002fe400078408ff */
[----:B------:R-:W1:Y:S09]  /*10320*/  SHFL.IDX PT, R21, R7, 0x5, 0x181f ;  /* 0x00b81f0007157f89 */ /* 0x000e7200000e0000 */
[----:B------:R-:W-:Y:S01]  /*10330*/  @!P1 LEA R20, R23, UR48, 0x1 ;  /* 0x0000003017149c11 */ /* 0x000fe2000f8e08ff */
[----:B--2---:R-:W-:-:S02]  /*10340*/  @!P3 IMAD.X R3, RZ, RZ, R10, P2 ;  /* 0x000000ffff03b224 */ /* 0x004fc400010e060a */
[----:B------:R-:W2:Y:S04]  /*10350*/  SHFL.IDX PT, R10, R8, 0x5, 0x181f ;  /* 0x00b81f00080a7f89 */ /* 0x000ea800000e0000 */
[----:B------:R0:W-:Y:S01]  /*10360*/  @!P3 LDGSTS.E.BYPASS.LTC128B.128 [R25+0x9c00], desc[UR36][R2.64], !P0 ;  /* 0x09c000000219bfae */ /* 0x0001e2000c101d64 */
[-C--:B------:R-:W-:Y:S01]  /*10370*/  ISETP.GE.AND P3, PT, R12, R5.reuse, PT ;  /* 0x000000050c00720c */ /* 0x080fe20003f66270 */
[----:B------:R-:W-:Y:S01]  /*10380*/  VIADD R12, R4, 0x60 ;  /* 0x00000060040c7836 */ /* 0x000fe20000000000 */
[----:B0-----:R-:W-:Y:S02]  /*10390*/  @!P1 LEA R2, P2, R18, R14, 0x1 ;  /* 0x0000000e12029211 */ /* 0x001fe400078408ff */
[----:B------:R-:W0:Y:S03]  /*103a0*/  SHFL.IDX PT, R14, R7, 0x6, 0x181f ;  /* 0x00d81f00070e7f89 */ /* 0x000e2600000e0000 */
[----:B---3--:R-:W-:Y:S01]  /*103b0*/  @!P1 IMAD.X R3, RZ, RZ, R9, P2 ;  /* 0x000000ffff039224 */ /* 0x008fe200010e0609 */
[----:B------:R-:W-:Y:S04]  /*103c0*/  SHFL.IDX PT, R7, R7, 0x7, 0x181f ;  /* 0x00f81f0007077f89 */ /* 0x000fe800000e0000 */
[----:B------:R-:W3:Y:S04]  /*103d0*/  SHFL.IDX PT, R9, R8, 0x6, 0x181f ;  /* 0x00d81f0008097f89 */ /* 0x000ee800000e0000 */
[----:B------:R1:W-:Y:S01]  /*103e0*/  @!P1 LDGSTS.E.BYPASS.LTC128B.128 [R20+0xa400], desc[UR36][R2.64], !P0 ;  /* 0x0a40000002149fae */ /* 0x0003e2000c101d64 */
[----:B------:R-:W-:-:S03]  /*103f0*/  ISETP.GE.AND P1, PT, R12, R5, PT ;  /* 0x000000050c00720c */ /* 0x000fc60003f26270 */
[----:B------:R-:W4:Y:S01]  /*10400*/  SHFL.IDX PT, R8, R8, 0x7, 0x181f ;  /* 0x00f81f0008087f89 */ /* 0x000f2200000e0000 */
[----:B-1----:R-:W-:Y:S02]  /*10410*/  @!P3 LEA R2, P2, R18, R21, 0x1 ;  /* 0x000000151202b211 */ /* 0x002fe400078408ff */
[----:B------:R-:W-:-:S07]  /*10420*/  @!P3 LEA R21, R23, UR48, 0x1 ;  /* 0x000000301715bc11 */ /* 0x000fce000f8e08ff */
[----:B------:R-:W-:Y:S01]  /*10430*/  @!P1 LEA R25, R23, UR48, 0x1 ;  /* 0x0000003017199c11 */ /* 0x000fe2000f8e08ff */
[----:B--2---:R-:W-:Y:S02]  /*10440*/  @!P3 IMAD.X R3, RZ, RZ, R10, P2 ;  /* 0x000000ffff03b224 */ /* 0x004fe400010e060a */
[----:B------:R-:W-:-:S03]  /*10450*/  VIADD R10, R4, 0x70 ;  /* 0x00000070040a7836 */ /* 0x000fc60000000000 */
[----:B------:R0:W-:Y:S02]  /*10460*/  @!P3 LDGSTS.E.BYPASS.LTC128B.128 [R21+0xac00], desc[UR36][R2.64], !P0 ;  /* 0x0ac000000215bfae */ /* 0x0001e4000c101d64 */
[----:B------:R-:W-:Y:S01]  /*10470*/  ISETP.GE.AND P3, PT, R10, R5, PT ;  /* 0x000000050a00720c */ /* 0x000fe20003f66270 */
[----:B------:R-:W-:Y:S01]  /*10480*/  VIADD R10, R4, 0x80 ;  /* 0x00000080040a7836 */ /* 0x000fe20000000000 */
[----:B0-----:R-:W-:Y:S02]  /*10490*/  @!P1 LEA R2, P2, R18, R14, 0x1 ;  /* 0x0000000e12029211 */ /* 0x001fe400078408ff */
[----:B------:R-:W0:Y:S09]  /*104a0*/  SHFL.IDX PT, R14, R0, RZ, 0x181f ;  /* 0x00181fff000e7589 */ /* 0x000e3200000e0000 */
[----:B------:R-:W-:Y:S01]  /*104b0*/  @!P3 LEA R21, R23, UR48, 0x1 ;  /* 0x000000301715bc11 */ /* 0x000fe2000f8e08ff */
[----:B---3--:R-:W-:-:S02]  /*104c0*/  @!P1 IMAD.X R3, RZ, RZ, R9, P2 ;  /* 0x000000ffff039224 */ /* 0x008fc400010e0609 */
[----:B------:R-:W1:Y:S04]  /*104d0*/  SHFL.IDX PT, R9, R6, RZ, 0x181f ;  /* 0x00181fff06097589 */ /* 0x000e6800000e0000 */
[----:B------:R2:W-:Y:S01]  /*104e0*/  @!P1 LDGSTS.E.BYPASS.LTC128B.128 [R25+0xb400], desc[UR36][R2.64], !P0 ;  /* 0x0b40000002199fae */ /* 0x0005e2000c101d64 */
[----:B------:R-:W-:Y:S01]  /*104f0*/  ISETP.GE.AND P1, PT, R10, R5, PT ;  /* 0x000000050a00720c */ /* 0x000fe20003f26270 */
[----:B------:R-:W-:Y:S01]  /*10500*/  VIADD R10, R4, 0x90 ;  /* 0x00000090040a7836 */ /* 0x000fe20000000000 */
[----:B--2---:R-:W-:-:S11]  /*10510*/  @!P3 LEA R2, P2, R18, R7, 0x1 ;  /* 0x000000071202b211 */ /* 0x004fd600078408ff */
[----:B------:R-:W-:Y:S01]  /*10520*/  @!P1 LEA R25, R23, UR48, 0x1 ;  /* 0x0000003017199c11 */ /* 0x000fe2000f8e08ff */
[----:B------:R-:W-:Y:S01]  /*10530*/  SHFL.IDX PT, R7, R6, 0x2, 0x181f ;  /* 0x00581f0006077f89 */ /* 0x000fe200000e0000 */
[----:B----4-:R-:W-:-:S03]  /*10540*/  @!P3 IMAD.X R3, RZ, RZ, R8, P2 ;  /* 0x000000ffff03b224 */ /* 0x010fc600010e0608 */
[----:B------:R-:W-:Y:S04]  /*10550*/  SHFL.IDX PT, R8, R6, 0x1, 0x181f ;  /* 0x00381f0006087f89 */ /* 0x000fe800000e0000 */
[----:B------:R0:W-:Y:S01]  /*10560*/  @!P3 LDGSTS.E.BYPASS.LTC128B.128 [R21+0xbc00], desc[UR36][R2.64], !P0 ;  /* 0x0bc000000215bfae */ /* 0x0001e2000c101d64 */
[----:B------:R-:W-:Y:S01]  /*10570*/  ISETP.GE.AND P3, PT, R10, R5, PT ;  /* 0x000000050a00720c */ /* 0x000fe20003f66270 */
[----:B------:R-:W-:Y:S02]  /*10580*/  VIADD R10, R4, 0xa0 ;  /* 0x000000a0040a7836 */ /* 0x000fe40000000000 */
[----:B------:R-:W-:Y:S01]  /*10590*/  SHFL.IDX PT, R6, R6, 0x3, 0x181f ;  /* 0x00781f0006067f89 */ /* 0x000fe200000e0000 */
[----:B0-----:R-:W-:-:S03]  /*105a0*/  @!P1 LEA R2, P2, R18, R14, 0x1 ;  /* 0x0000000e12029211 */ /* 0x001fc600078408ff */
[----:B------:R-:W-:Y:S02]  /*105b0*/  SHFL.IDX PT, R14, R0, 0x2, 0x181f ;  /* 0x00581f00000e7f89 */ /* 0x000fe400000e0000 */
[----:B-1----:R-:W-:Y:S02]  /*105c0*/  @!P1 IMAD.X R3, RZ, RZ, R9, P2 ;  /* 0x000000ffff039224 */ /* 0x002fe400010e0609 */
[----:B------:R-:W0:Y:S04]  /*105d0*/  SHFL.IDX PT, R9, R0, 0x1, 0x181f ;  /* 0x00381f0000097f89 */ /* 0x000e2800000e0000 */
[----:B------:R0:W-:Y:S01]  /*105e0*/  @!P1 LDGSTS.E.BYPASS.LTC128B.128 [R25+0xc400], desc[UR36][R2.64], !P0 ;  /* 0x0c40000002199fae */ /* 0x0001e2000c101d64 */
[----:B------:R-:W-:Y:S02]  /*105f0*/  ISETP.GE.AND P1, PT, R10, R5, PT ;  /* 0x000000050a00720c */ /* 0x000fe40003f26270 */
[----:B0-----:R-:W-:-:S02]  /*10600*/  @!P3 LEA R2, P2, R18, R9, 0x1 ;  /* 0x000000091202b211 */ /* 0x001fc400078408ff */
[----:B------:R-:W-:-:S03]  /*10610*/  @!P3 LEA R9, R23, UR48, 0x1 ;  /* 0x000000301709bc11 */ /* 0x000fc6000f8e08ff */
[----:B------:R-:W-:-:S05]  /*10620*/  @!P3 IMAD.X R3, RZ, RZ, R8, P2 ;  /* 0x000000ffff03b224 */ /* 0x000fca00010e0608 */
[----:B------:R0:W-:Y:S02]  /*10630*/  @!P3 LDGSTS.E.BYPASS.LTC128B.128 [R9+0xcc00], desc[UR36][R2.64], !P0 ;  /* 0x0cc000000209bfae */ /* 0x0001e4000c101d64 */
[----:B0-----:R-:W-:Y:S02]  /*10640*/  @!P1 LEA R2, P2, R18, R14, 0x1 ;  /* 0x0000000e12029211 */ /* 0x001fe400078408ff */
[----:B------:R0:W1:Y:S03]  /*10650*/  SHFL.IDX PT, R14, R0, 0x3, 0x181f ;  /* 0x00781f00000e7f89 */ /* 0x00006600000e0000 */
[----:B------:R-:W-:Y:S01]  /*10660*/  @!P1 IMAD.X R3, RZ, RZ, R7, P2 ;  /* 0x000000ffff039224 */ /* 0x000fe200010e0607 */
[----:B------:R-:W-:-:S05]  /*10670*/  @!P1 LEA R7, R23, UR48, 0x1 ;  /* 0x0000003017079c11 */ /* 0x000fca000f8e08ff */
[----:B------:R0:W-:Y:S02]  /*10680*/  @!P1 LDGSTS.E.BYPASS.LTC128B.128 [R7+0xd400], desc[UR36][R2.64], !P0 ;  /* 0x0d40000002079fae */ /* 0x0001e4000c101d64 */
.L_x_13951:
[----:B------:R-:W-:Y:S02]  /*10690*/  VIADD R4, R4, 0xb0 ;  /* 0x000000b004047836 */ /* 0x000fe40000000000 */
[----:B0-----:R-:W-:-:S03]  /*106a0*/  IMAD.MOV.U32 R0, RZ, RZ, 0x1 ;  /* 0x00000001ff007424 */ /* 0x001fc600078e00ff */
        /* <DEDUP_REMOVED lines=14> */
[----:B------:R-:W-:-:S05]  /*10790*/  VIADD R22, R22, 0xfffffffe ;  /* 0xfffffffe16167836 */ /* 0x000fca0000000000 */
[----:B------:R-:W-:Y:S01]  /*107a0*/  ISETP.GE.AND P1, PT, R22, UR52, PT ;  /* 0x0000003416007c0c */ /* 0x000fe2000bf26270 */
[----:B------:R-:W1:Y:S02]  /*107b0*/  SYNCS.PHASECHK.TRANS64.TRYWAIT P0, [UR48+0x16820], R0 ;  /* 0x01682000ff0075a7 */ /* 0x000e640008000170 */
[----:B01----:R-:W-:Y:S10]  /*107c0*/  @!P0 BRA `(.L_x_13874) ;  /* 0x0000003400488947 */ /* 0x003ff40003800000 */
.L_x_13952:
[----:B------:R-:W-:Y:S02]  /*107d0*/  IMAD.MOV.U32 R25, RZ, RZ, 0x1 ;  /* 0x00000001ff197424 */ /* 0x000fe400078e00ff */
[----:B------:R-:W-:Y:S01]  /*107e0*/  IMAD.MOV.U32 R21, RZ, RZ, RZ ;  /* 0x000000ffff157224 */ /* 0x000fe200078e00ff */
[----:B------:R-:W-:Y:S06]  /*107f0*/  @!P1 BRA `(.L_x_13875) ;  /* 0x0000001000009947 */ /* 0x000fec0003800000 */
[----:B------:R-:W1:Y:S01]  /*10800*/  S2R R2, SR_TID.X ;  /* 0x0000000000027919 */ /* 0x000e620000002100 */
[----:B------:R-:W-:Y:S01]  /*10810*/  UIADD3 UR4, UR47, 0x1, URZ ;  /* 0x000000012f047890 */ /* 0x000fe2000fffe03f */
[----:B0-----:R-:W-:Y:S01]  /*10820*/  LOP3.LUT R3, RZ, UR45, RZ, 0x33, !PT ;  /* 0x0000002dff037c12 */ /* 0x001fe2000f8e33ff */
        /* <DEDUP_REMOVED lines=8> */
[----:B------:R-:W-:-:S04]  /*108b0*/  VIADDMNMX R0, R0, -UR46, R3, !PT ;  /* 0x8000002e00007c46 */ /* 0x000fc8000f800103 */
[----:B------:R-:W-:-:S04]  /*108c0*/  VIMNMX R5, R0, R5, !PT ;  /* 0x0000000500057248 */ /* 0x000fc80007fe0100 */
[----:B------:R-:W-:Y:S02]  /*108d0*/  IADD3 R27, -R5, -0x2, RZ ;  /* 0xfffffffe051b7810 */ /* 0x000fe40007ffe1ff */
[----:B-1----:R-:W-:-:S04]  /*108e0*/  LOP3.LUT R2, R2, 0x7f, RZ, 0xc0, !PT ;  /* 0x0000007f02027812 */ /* 0x002fc800078ec0ff */
        /* <DEDUP_REMOVED lines=8> */
.L_x_13888:
        /* <DEDUP_REMOVED lines=11> */
[----:B------:R-:W-:Y:S02]  /*10a20*/  IMAD R5, R29, UR5, R2 ;  /* 0x000000051d057c24 */ /* 0x000fe4000f8e0202 */
[----:B------:R-:W-:-:S04]  /*10a30*/  IMAD.MOV.U32 R2, RZ, RZ, R9 ;  /* 0x000000ffff027224 */ /* 0x000fc800078e0009 */
[----:B------:R-:W-:Y:S01]  /*10a40*/  IMAD.WIDE.U32 R2, R29, UR4, R2 ;  /* 0x000000041d027c25 */ /* 0x000fe2000f8e0002 */
[----:B------:R-:W-:-:S03]  /*10a50*/  ULDC.64 UR4, c[0x0][0x418] ;  /* 0x0001060000047ab9 */ /* 0x000fc60000000a00 */
[----:B------:R-:W-:Y:S01]  /*10a60*/  IMAD.IADD R3, R5, 0x1, R3 ;  /* 0x0000000105037824 */ /* 0x000fe200078e0203 */
        /* <DEDUP_REMOVED lines=14> */
.L_x_13876:
[----:B------:R-:W-:Y:S01]  /*10b50*/  LEA R7, R21, UR48, 0x3 ;  /* 0x0000003015077c11 */ /* 0x000fe2000f8e18ff */
[----:B------:R-:W-:Y:S01]  /*10b60*/  BSSY B1, `(.L_x_13877) ;  /* 0x0000004000017945 */ /* 0x000fe20003800000 */
[----:B------:R-:W-:-:S04]  /*10b70*/  SHF.L.U32 R2, R25, 0x1f, RZ ;  /* 0x0000001f19027819 */ /* 0x000fc800000006ff */
[----:B------:R-:W0:Y:S02]  /*10b80*/  SYNCS.PHASECHK.TRANS64.TRYWAIT P0, [R7+URZ+0x16840], R2 ;  /* 0x01684002070075a7 */ /* 0x000e24000800017f */
[----:B0-----:R-:W-:Y:S05]  /*10b90*/  @!P0 BRA `(.L_x_13878) ;  /* 0x00000030006c8947 */ /* 0x001fea0003800000 */
.L_x_13953:
[----:B------:R-:W-:Y:S05]  /*10ba0*/  BSYNC B1 ;  /* 0x0000000000017941 */ /* 0x000fea0003800000 */
.L_x_13877:
        /* <DEDUP_REMOVED lines=16> */
[----:B------:R-:W-:Y:S02]  /*10cb0*/  IMAD R10, R21, 0x2000, R23 ;  /* 0x00002000150a7824 */ /* 0x000fe400078e0217 */
        /* <DEDUP_REMOVED lines=50> */
.L_x_13971:
[----:B0-----:R-:W-:-:S05]  /*10fe0*/  IMAD.SHL.U32 R2, R18, 0x2, RZ ;  /* 0x0000000212027824 */ /* 0x001fca00078e00ff */
        /* <DEDUP_REMOVED lines=8> */
.L_x_13880:
        /* <DEDUP_REMOVED lines=12> */
.L_x_13881:
[----:B------:R0:W-:Y:S01]  /*11130*/  SYNCS.ARRIVE.TRANS64.A1T0 RZ, [R7+URZ+0x16830], RZ ;  /* 0x016830ff07ff79a7 */ /* 0x0001e2000810003f */
[----:B------:R-:W-:Y:S05]  /*11140*/  @!P3 BRA `(.L_x_13882) ;  /* 0x000000000004b947 */ /* 0x000fea0003800000 */
[----:B------:R-:W-:Y:S01]  /*11150*/  BPT.TRAP 0x1 ;  /* 0x000000040000795c */ /* 0x000fe20000300000 */
.L_x_13882:
[----:B------:R-:W-:Y:S01]  /*11160*/  SHF.L.U32 R2, R22, 0x1f, RZ ;  /* 0x0000001f16027819 */ /* 0x000fe200000006ff */
[----:B------:R-:W-:Y:S01]  /*11170*/  BSSY B1, `(.L_x_13883) ;  /* 0x0000004000017945 */ /* 0x000fe20003800000 */
[----:B0-----:R-:W-:-:S04]  /*11180*/  LEA R7, R8, UR48, 0x3 ;  /* 0x0000003008077c11 */ /* 0x001fc8000f8e18ff */
[----:B------:R-:W0:Y:S02]  /*11190*/  SYNCS.PHASECHK.TRANS64.TRYWAIT P0, [R7+URZ+0x16860], R2 ;  /* 0x01686002070075a7 */ /* 0x000e24000800017f */
[----:B0-----:R-:W-:Y:S05]  /*111a0*/  @!P0 BRA `(.L_x_13884) ;  /* 0x00000034005c8947 */ /* 0x001fea0003800000 */
.L_x_13972:
[----:B------:R-:W-:Y:S05]  /*111b0*/  BSYNC B1 ;  /* 0x0000000000017941 */ /* 0x000fea0003800000 */
.L_x_13883:
        /* <DEDUP_REMOVED lines=13> */
[----:B------:R-:W-:Y:S02]  /*11290*/  SHFL.IDX PT, R14, R17, 0x7, 0x181f ;  /* 0x00f81f00110e7f89 */ /* 0x000fe400000e0000 */
[----:B-1----:R-:W-:-:S05]  /*112a0*/  IMAD.X R3, RZ, RZ, R3, P2 ;  /* 0x000000ffff037224 */ /* 0x002fca00010e0603 */
        /* <DEDUP_REMOVED lines=27> */
[----:B0-----:R-:W-:-:S05]  /*11460*/  IADD3 R2, P2, R11, R20, RZ ;  /* 0x000000140b027210 */ /* 0x001fca0007f5e0ff */
[----:B-1----:R-:W-:-:S05]  /*11470*/  IMAD.X R3, RZ, RZ, R9, P2 ;  /* 0x000000ffff037224 */ /* 0x002fca00010e0609 */
[----:B------:R2:W-:Y:S01]  /*11480*/  LDGSTS.E.BYPASS.LTC128B.128 [R8+0x2c00], desc[UR36][R2.64], !P0 ;  /* 0x02c0000002087fae */ /* 0x0005e2000c101d64 */
[----:B------:R-:W-:Y:S02]  /*11490*/  ISETP.LT.OR P0, PT, R4, 0x61, P1 ;  /* 0x000000610400780c */ /* 0x000fe40000f01670 */
[----:B--2---:R-:W-:-:S05]  /*114a0*/  IADD3 R2, P2, R12, R20, RZ ;  /* 0x000000140c027210 */ /* 0x004fca0007f5e0ff */
[----:B---3--:R-:W-:-:S06]  /*114b0*/  IMAD.X R3, RZ, RZ, R10, P2 ;  /* 0x000000ffff037224 */ /* 0x008fcc00010e060a */
[----:B----4-:R0:W-:Y:S02]  /*114c0*/  LDGSTS.E.BYPASS.LTC128B.128 [R8+0x3400], desc[UR36][R2.64], !P0 ;  /* 0x0340000002087fae */ /* 0x0101e4000c101d64 */
.L_x_13990:
        /* <DEDUP_REMOVED lines=19> */
.L_x_13886:
        /* <DEDUP_REMOVED lines=12> */
.L_x_13887:
[----:B------:R-:W-:Y:S01]  /*116c0*/  R2UR UR4, R28 ;  /* 0x000000001c0472ca */ /* 0x000fe200000e0000 */
[----:B------:R-:W-:Y:S01]  /*116d0*/  ULDC.64 UR6, c[0x0][0x330] ;  /* 0x0000cc0000067ab9 */ /* 0x000fe20000000a00 */
[----:B------:R-:W-:Y:S01]  /*116e0*/  VIADD R27, R27, 0xffffffff ;  /* 0xffffffff1b1b7836 */ /* 0x000fe20000000000 */
[----:B------:R0:W-:Y:S01]  /*116f0*/  SYNCS.ARRIVE.TRANS64.A1T0 RZ, [R7+URZ+0x16850], RZ ;  /* 0x016850ff07ff79a7 */ /* 0x0001e2000810003f */
[----:B------:R-:W-:Y:S02]  /*11700*/  IMAD.U32 R5, RZ, RZ, UR6 ;  /* 0x00000006ff057e24 */ /* 0x000fe4000f8e00ff */
[----:B------:R-:W-:Y:S01]  /*11710*/  IMAD.MOV.U32 R3, RZ, RZ, R9 ;  /* 0x000000ffff037224 */ /* 0x000fe200078e0009 */
[----:B------:R-:W-:Y:S01]  /*11720*/  ISETP.GT.AND P0, PT, R27, UR52, PT ;  /* 0x000000341b007c0c */ /* 0x000fe2000bf04270 */
[----:B------:R-:W-:Y:S02]  /*11730*/  VIADD R4, R4, 0x80 ;  /* 0x0000008004047836 */ /* 0x000fe40000000000 */
[----:B------:R-:W-:-:S03]  /*11740*/  IMAD.WIDE.U32 R2, R5, UR42, R2 ;  /* 0x0000002a05027c25 */ /* 0x000fc6000f8e0002 */
        /* <DEDUP_REMOVED lines=8> */
[----:B------:R-:W-:Y:S01]  /*117d0*/  LEA.HI.X R19, R2, UR7, R19, 0x1, P2 ;  /* 0x0000000702137c11 */ /* 0x000fe200090f0c13 */
[----:B0-----:R-:W-:Y:S06]  /*117e0*/  @P0 BRA `(.L_x_13888) ;  /* 0xfffffff000600947 */ /* 0x001fec000383ffff */
[----:B------:R-:W-:Y:S05]  /*117f0*/  BSYNC B0 ;  /* 0x0000000000007941 */ /* 0x000fea0003800000 */
.L_x_13875:
[----:B------:R-:W-:-:S06]  /*11800*/  ULOP3.LUT UR4, UR38, 0x2, URZ, 0xfc, !UPT ;  /* 0x0000000226047892 */ /* 0x000fcc000f8efc3f */
[----:B0-----:R-:W-:-:S05]  /*11810*/  IMAD.U32 R0, RZ, RZ, UR4 ;  /* 0x00000004ff007e24 */ /* 0x001fca000f8e00ff */
[----:B------:R-:W-:-:S13]  /*11820*/  ISETP.NE.AND P0, PT, R0, 0x3, PT ;  /* 0x000000030000780c */ /* 0x000fda0003f05270 */
[----:B------:R-:W-:Y:S05]  /*11830*/  @!P0 BRA `(.L_x_13889) ;  /* 0x0000000000048947 */ /* 0x000fea0003800000 */
[----:B------:R-:W-:Y:S01]  /*11840*/  BPT.TRAP 0x1 ;  /* 0x000000040000795c */ /* 0x000fe20000300000 */
.L_x_13889:
[----:B------:R-:W-:Y:S01]  /*11850*/  LEA R0, R21, UR48, 0x3 ;  /* 0x0000003015007c11 */ /* 0x000fe2000f8e18ff */
        /* <DEDUP_REMOVED lines=11> */
.L_x_13991:
[----:B------:R-:W-:Y:S05]  /*11910*/  BSYNC B0 ;  /* 0x0000000000007941 */ /* 0x000fea0003800000 */
.L_x_13890:
        /* <DEDUP_REMOVED lines=25> */
[----:B-----5:R-:W-:-:S03]  /*11ab0*/  IMAD.X R7, RZ, RZ, R7, P3 ;  /* 0x000000ffff077224 */ /* 0x020fc600018e0607 */
        /* <DEDUP_REMOVED lines=23> */
[----:B----4-:R-:W-:-:S05]  /*11c30*/  IMAD.X R3, RZ, RZ, R22, P5 ;  /* 0x000000ffff037224 */ /* 0x010fca00028e0616 */
[----:B0-2---:R1:W-:Y:S03]  /*11c40*/  LDGSTS.E.BYPASS.LTC128B.128 [R4+0x3400], desc[UR36][R2.64], !P4 ;  /* 0x0340000002047fae */ /* 0x0053e6000e101d64 */
.L_x_14009:
        /* <DEDUP_REMOVED lines=9> */
.L_x_13893:
        /* <DEDUP_REMOVED lines=12> */
.L_x_13894:
[----:B------:R-:W-:Y:S01]  /*11da0*/  VIADD R2, R21, 0x1 ;  /* 0x0000000115027836 */ /* 0x000fe20000000000 */
[----:B------:R0:W-:Y:S04]  /*11db0*/  SYNCS.ARRIVE.TRANS64.A1T0 RZ, [R0+URZ+0x16850], RZ ;  /* 0x016850ff00ff79a7 */ /* 0x0001e8000810003f */
[----:B------:R-:W-:-:S04]  /*11dc0*/  ISETP.NE.AND P0, PT, R2, 0x2, PT ;  /* 0x000000020200780c */ /* 0x000fc80003f05270 */
[----:B0-----:R-:W-:Y:S02]  /*11dd0*/  SEL R0, RZ, 0x1, P0 ;  /* 0x00000001ff007807 */ /* 0x001fe40000000000 */
[----:B------:R-:W-:Y:S02]  /*11de0*/  SEL R2, R2, RZ, P0 ;  /* 0x000000ff02027207 */ /* 0x000fe40000000000 */
[----:B------:R-:W-:-:S07]  /*11df0*/  LOP3.LUT R0, R25, R0, RZ, 0x3c, !PT ;  /* 0x0000000019007212 */ /* 0x000fce00078e3cff */
.L_x_13856:
[----:B------:R-:W0:Y:S01]  /*11e00*/  S2R R4, SR_CgaCtaId ;  /* 0x0000000000047919 */ /* 0x000e220000008800 */
[----:B------:R-:W-:Y:S02]  /*11e10*/  MOV R3, 0x400 ;  /* 0x0000040000037802 */ /* 0x000fe40000000f00 */
[----:B------:R-:W-:Y:S02]  /*11e20*/  SHF.L.U32 R10, R10, 0x1f, RZ ;  /* 0x0000001f0a0a7819 */ /* 0x000fe400000006ff */
[----:B0-----:R-:W-:-:S04]  /*11e30*/  LEA R7, R4, R3, 0x18 ;  /* 0x0000000304077211 */ /* 0x001fc800078ec0ff */
[----:B------:R-:W0:Y:S02]  /*11e40*/  SYNCS.PHASECHK.TRANS64.TRYWAIT P0, [R7+URZ+0x16820], R10 ;  /* 0x0168200a070075a7 */ /* 0x000e24000800017f */
[----:B0-----:R-:W-:Y:S05]  /*11e50*/  @!P0 BRA `(.L_x_13895) ;  /* 0x0000003800f08947 */ /* 0x001fea0003800000 */
.L_x_14010:
[----:B------:R-:W-:-:S03]  /*11e60*/  UMOV UR4, 0xffffffff ;  /* 0xffffffff00047882 */ /* 0x000fc60000000000 */
[----:B------:R-:W-:Y:S05]  /*11e70*/  BRA.DIV UR4, `(.L_x_13896) ;  /* 0x0000003a04fc7947 */ /* 0x000fea000b800000 */
[----:B------:R-:W1:Y:S02]  /*11e80*/  S2R R3, SR_TID.X ;  /* 0x0000000000037919 */ /* 0x000e640000002100 */
[----:B-1----:R-:W-:-:S04]  /*11e90*/  SHF.R.U32.HI R3, RZ, 0x5, R3 ;  /* 0x00000005ff037819 */ /* 0x002fc80000011603 */
[----:B------:R-:W-:-:S05]  /*11ea0*/  LOP3.LUT R3, R3, 0x3, RZ, 0xc0, !PT ;  /* 0x0000000303037812 */ /* 0x000fca00078ec0ff */
[----:B------:R1:W2:Y:S02]  /*11eb0*/  SHFL.IDX PT, R14, R3, RZ, 0x1f ;  /* 0x00001fff030e7589 */ /* 0x0002a400000e0000 */
.L_x_14013:
[----:B--2---:R-:W-:-:S13]  /*11ec0*/  ISETP.NE.AND P0, PT, R14, RZ, PT ;  /* 0x000000ff0e00720c */ /* 0x004fda0003f05270 */
[----:B------:R-:W-:Y:S05]  /*11ed0*/  @P0 BRA `(.L_x_13764) ;  /* 0x0000000000880947 */ /* 0x000fea0003800000 */
[----:B------:R-:W-:-:S03]  /*11ee0*/  UMOV UR4, 0xffffffff ;  /* 0xffffffff00047882 */ /* 0x000fc60000000000 */
[----:B------:R-:W-:Y:S05]  /*11ef0*/  BRA.DIV UR4, `(.L_x_13897) ;  /* 0x0000003e04107947 */ /* 0x000fea000b800000 */
[----:B------:R-:W-:-:S13]  /*11f00*/  ELECT P6, URZ, PT ;  /* 0x00000000003f782f */ /* 0x000fda00038c0000 */
.L_x_14016:
[----:B------:R-:W-:Y:S05]  /*11f10*/  @!P6 BRA `(.L_x_13764) ;  /* 0x000000000078e947 */ /* 0x000fea0003800000 */
[----:B------:R-:W-:-:S06]  /*11f20*/  ULOP3.LUT UR4, UR38, 0x2, URZ, 0xfc, !UPT ;  /* 0x0000000226047892 */ /* 0x000fcc000f8efc3f */
[----:B-1----:R-:W-:-:S05]  /*11f30*/  IMAD.U32 R3, RZ, RZ, UR4 ;  /* 0x00000004ff037e24 */ /* 0x002fca000f8e00ff */
[----:B------:R-:W-:-:S13]  /*11f40*/  ISETP.NE.AND P0, PT, R3, 0x3, PT ;  /* 0x000000030300780c */ /* 0x000fda0003f05270 */
[----:B------:R-:W-:Y:S05]  /*11f50*/  @!P0 BRA `(.L_x_13898) ;  /* 0x0000000000048947 */ /* 0x000fea0003800000 */
[----:B------:R-:W-:Y:S01]  /*11f60*/  BPT.TRAP 0x1 ;  /* 0x000000040000795c */ /* 0x000fe20000300000 */
.L_x_13898:
[----:B------:R-:W-:Y:S01]  /*11f70*/  IMAD R5, R2, 0x8, R7 ;  /* 0x0000000802057824 */ /* 0x000fe200078e0207 */
[----:B------:R-:W-:Y:S01]  /*11f80*/  SHF.L.U32 R4, R0, 0x1f, RZ ;  /* 0x0000001f00047819 */ /* 0x000fe200000006ff */
[----:B------:R-:W-:-:S03]  /*11f90*/  VIADD R2, R2, 0x1 ;  /* 0x0000000102027836 */ /* 0x000fc60000000000 */
[----:B------:R-:W1:Y:S02]  /*11fa0*/  SYNCS.PHASECHK.TRANS64.TRYWAIT P1, [R5+URZ+0x16840], R4 ;  /* 0x01684004050075a7 */ /* 0x000e64000802017f */
[----:B------:R-:W-:-:S04]  /*11fb0*/  ISETP.NE.AND P2, PT, R2, 0x2, PT ;  /* 0x000000020200780c */ /* 0x000fc80003f45270 */
[----:B------:R-:W-:Y:S01]  /*11fc0*/  SEL R3, RZ, 0x1, P2 ;  /* 0x00000001ff037807 */ /* 0x000fe20001000000 */
[----:B-1----:R-:W-:Y:S08]  /*11fd0*/  @!P1 BRA `(.L_x_13899) ;  /* 0x0000003800f89947 */ /* 0x002ff00003800000 */
.L_x_14017:
[----:B------:R-:W-:Y:S02]  /*11fe0*/  SEL R2, R2, RZ, P2 ;  /* 0x000000ff02027207 */ /* 0x000fe40001000000 */
[----:B------:R-:W-:Y:S01]  /*11ff0*/  LOP3.LUT R0, R0, R3, RZ, 0x3c, !PT ;  /* 0x0000000300007212 */ /* 0x000fe200078e3cff */
[----:B------:R-:W-:Y:S06]  /*12000*/  @!P0 BRA `(.L_x_13900) ;  /* 0x0000000000048947 */ /* 0x000fec0003800000 */
[----:B------:R-:W-:Y:S01]  /*12010*/  BPT.TRAP 0x1 ;  /* 0x000000040000795c */ /* 0x000fe20000300000 */
.L_x_13900:
[----:B------:R-:W-:Y:S01]  /*12020*/  IMAD R3, R2, 0x8, R7 ;  /* 0x0000000802037824 */ /* 0x000fe200078e0207 */
[----:B------:R-:W-:-:S04]  /*12030*/  SHF.L.U32 R0, R0, 0x1f, RZ ;  /* 0x0000001f00007819 */ /* 0x000fc800000006ff */
[----:B------:R-:W2:Y:S02]  /*12040*/  SYNCS.PHASECHK.TRANS64.TRYWAIT P1, [R3+URZ+0x16840], R0 ;  /* 0x01684000030075a7 */ /* 0x000ea4000802017f */
[----:B--2---:R-:W-:Y:S05]  /*12050*/  @!P1 BRA `(.L_x_13901) ;  /* 0x0000003800ec9947 */ /* 0x004fea0003800000 */
.L_x_14018:
[----:B------:R-:W-:Y:S05]  /*12060*/  @!P0 BRA `(.L_x_13902) ;  /* 0x0000000000048947 */ /* 0x000fea0003800000 */
[----:B------:R-:W-:Y:S01]  /*12070*/  BPT.TRAP 0x1 ;  /* 0x000000040000795c */ /* 0x000fe20000300000 */
.L_x_13902:
[----:B------:R-:W3:Y:S02]  /*12080*/  SYNCS.PHASECHK.TRANS64.TRYWAIT P1, [R5+URZ+0x16860], R4 ;  /* 0x01686004050075a7 */ /* 0x000ee4000802017f */
[----:B---3--:R-:W-:Y:S05]  /*12090*/  @!P1 BRA `(.L_x_13903) ;  /* 0x0000003800f09947 */ /* 0x008fea0003800000 */
.L_x_14019:
[----:B------:R-:W-:Y:S05]  /*120a0*/  @!P0 BRA `(.L_x_13904) ;  /* 0x0000000000048947 */ /* 0x000fea0003800000 */
[----:B------:R-:W-:Y:S01]  /*120b0*/  BPT.TRAP 0x1 ;  /* 0x000000040000795c */ /* 0x000fe20000300000 */
.L_x_13904:
[----:B----4-:R4:W0:Y:S02]  /*120c0*/  SYNCS.PHASECHK.TRANS64.TRYWAIT P0, [R3+URZ+0x16860], R0 ;  /* 0x01686000030075a7 */ /* 0x010824000800017f */
[----:B0-----:R-:W-:Y:S05]  /*120d0*/  @!P0 NANOSLEEP.SYNCS 0x989680 ;  /* 0x009896800000895d */ /* 0x001fea0003900000 */
[----:B------:R-:W0:Y:S02]  /*120e0*/  @!P0 SYNCS.PHASECHK.TRANS64 P0, [R3+URZ+0x16860], R0 ;  /* 0x01686000030085a7 */ /* 0x000e24000800007f */
[----:B0-----:R-:W-:Y:S05]  /*120f0*/  @!P0 BRA `(.L_x_13904) ;  /* 0xfffffffc00f08947 */ /* 0x001fea000383ffff */
.L_x_13764:
[----:B------:R-:W-:Y:S05]  /*12100*/  BSYNC B6 ;  /* 0x0000000000067941 */ /* 0x000fea0003800000 */
.L_x_13761:
[----:B------:R-:W-:Y:S05]  /*12110*/  EXIT ;  /* 0x000000000000794d */ /* 0x000fea0003800000 */
.L_x_13774:
[----:B0-----:R-:W-:-:S04]  /*12120*/  IMAD.U32 R3, RZ, RZ, UR43 ;  /* 0x0000002bff037e24 */ /* 0x001fc8000f8e00ff */
[----:B------:R0:W1:Y:S03]  /*12130*/  SYNCS.PHASECHK.TRANS64.TRYWAIT P0, [R3+URZ+0x16800], R0 ;  /* 0x01680000030075a7 */ /* 0x000066000800017f */
[----:B-1----:R-:W-:Y:S05]  /*12140*/  @!P0 NANOSLEEP.SYNCS 0x989680 ;  /* 0x009896800000895d */ /* 0x002fea0003900000 */
[----:B------:R-:W1:Y:S02]  /*12150*/  @!P0 SYNCS.PHASECHK.TRANS64 P0, [R3+URZ+0x16800], R0 ;  /* 0x01680000030085a7 */ /* 0x000e64000800007f */
[----:B-1----:R-:W-:Y:S05]  /*12160*/  @!P0 BRA `(.L_x_13774) ;  /* 0xfffffffc00ec8947 */ /* 0x002fea000383ffff */
[----:B------:R-:W-:Y:S05]  /*12170*/  BRA `(.L_x_13905) ;  /* 0xfffffef400287947 */ /* 0x000fea000383ffff */
.L_x_13778:
[----:B0-----:R-:W-:-:S04]  /*12180*/  IMAD.U32 R3, RZ, RZ, UR43 ;  /* 0x0000002bff037e24 */ /* 0x001fc8000f8e00ff */
[----:B------:R0:W2:Y:S03]  /*12190*/  SYNCS.PHASECHK.TRANS64.TRYWAIT P1, [R3+URZ+0x16830], R0 ;  /* 0x01683000030075a7 */ /* 0x0000a6000802017f */
[----:B--2---:R-:W-:Y:S05]  /*121a0*/  @!P1 NANOSLEEP.SYNCS 0x989680 ;  /* 0x009896800000995d */ /* 0x004fea0003900000 */
[----:B------:R-:W2:Y:S02]  /*121b0*/  @!P1 SYNCS.PHASECHK.TRANS64 P1, [R3+URZ+0x16830], R0 ;  /* 0x01683000030095a7 */ /* 0x000ea4000802007f */
[----:B--2---:R-:W-:Y:S05]  /*121c0*/  @!P1 BRA `(.L_x_13778) ;  /* 0xfffffffc00ec9947 */ /* 0x004fea000383ffff */
[----:B------:R-:W-:Y:S05]  /*121d0*/  BRA `(.L_x_13777) ;  /* 0xfffffef400447947 */ /* 0x000fea000383ffff */
.L_x_13795:
[----:B-1----:R-:W-:-:S04]  /*121e0*/  IMAD.U32 R5, RZ, RZ, UR7 ;  /* 0x00000007ff057e24 */ /* 0x002fc8000f8e00ff */
[----:B------:R1:W2:Y:S03]  /*121f0*/  SYNCS.PHASECHK.TRANS64.TRYWAIT P1, [R5+URZ+0x16830], R0 ;  /* 0x01683000050075a7 */ /* 0x0002a6000802017f */
[----:B--2---:R-:W-:Y:S05]  /*12200*/  @!P1 NANOSLEEP.SYNCS 0x989680 ;  /* 0x009896800000995d */ /* 0x004fea0003900000 */
[----:B------:R-:W2:Y:S02]  /*12210*/  @!P1 SYNCS.PHASECHK.TRANS64 P1, [R5+URZ+0x16830], R0 ;  /* 0x01683000050095a7 */ /* 0x000ea4000802007f */
[----:B--2---:R-:W-:Y:S05]  /*12220*/  @!P1 BRA `(.L_x_13795) ;  /* 0xfffffffc00ec9947 */ /* 0x004fea000383ffff */
[----:B------:R-:W-:Y:S05]  /*12230*/  BRA `(.L_x_13792) ;  /* 0xffffff2800507947 */ /* 0x000fea000383ffff */
.L_x_13799:
[----:B-1----:R-:W-:-:S04]  /*12240*/  IMAD.U32 R5, RZ, RZ, UR10 ;  /* 0x0000000aff057e24 */ /* 0x002fc8000f8e00ff */
[----:B------:R1:W2:Y:S03]  /*12250*/  SYNCS.PHASECHK.TRANS64.TRYWAIT P1, [R5+URZ+0x16850], R0 ;  /* 0x01685000050075a7 */ /* 0x0002a6000802017f */
[----:B--2---:R-:W-:Y:S05]  /*12260*/  @!P1 NANOSLEEP.SYNCS 0x989680 ;  /* 0x009896800000995d */ /* 0x004fea0003900000 */
[----:B------:R-:W2:Y:S02]  /*12270*/  @!P1 SYNCS.PHASECHK.TRANS64 P1, [R5+URZ+0x16850], R0 ;  /* 0x01685000050095a7 */ /* 0x000ea4000802007f */
[----:B--2---:R-:W-:Y:S05]  /*12280*/  @!P1 BRA `(.L_x_13799) ;  /* 0xfffffffc00ec9947 */ /* 0x004fea000383ffff */
[----:B------:R-:W-:Y:S05]  /*12290*/  BRA `(.L_x_13796) ;  /* 0xffffff2800d47947 */ /* 0x000fea000383ffff */
.L_x_13818:
[----:B-1----:R-:W-:-:S04]  /*122a0*/  IMAD.U32 R11, RZ, RZ, UR7 ;  /* 0x00000007ff0b7e24 */ /* 0x002fc8000f8e00ff */
[----:B------:R1:W2:Y:S03]  /*122b0*/  SYNCS.PHASECHK.TRANS64.TRYWAIT P1, [R11+URZ+0x16830], R0 ;  /* 0x016830000b0075a7 */ /* 0x0002a6000802017f */
[----:B--2---:R-:W-:Y:S05]  /*122c0*/  @!P1 NANOSLEEP.SYNCS 0x989680 ;  /* 0x009896800000995d */ /* 0x004fea0003900000 */
[----:B------:R-:W2:Y:S02]  /*122d0*/  @!P1 SYNCS.PHASECHK.TRANS64 P1, [R11+URZ+0x16830], R0 ;  /* 0x016830000b0095a7 */ /* 0x000ea4000802007f */
[----:B--2---:R-:W-:Y:S05]  /*122e0*/  @!P1 BRA `(.L_x_13818) ;  /* 0xfffffffc00ec9947 */ /* 0x004fea000383ffff */
[----:B------:R-:W-:Y:S05]  /*122f0*/  BRA `(.L_x_13815) ;  /* 0xffffff58005c7947 */ /* 0x000fea000383ffff */
.L_x_13822:
[----:B-1----:R-:W-:-:S04]  /*12300*/  IMAD.U32 R11, RZ, RZ, UR10 ;  /* 0x0000000aff0b7e24 */ /* 0x002fc8000f8e00ff */
[----:B------:R1:W2:Y:S03]  /*12310*/  SYNCS.PHASECHK.TRANS64.TRYWAIT P1, [R11+URZ+0x16850], R0 ;  /* 0x016850000b0075a7 */ /* 0x0002a6000802017f */
[----:B--2---:R-:W-:Y:S05]  /*12320*/  @!P1 NANOSLEEP.SYNCS 0x989680 ;  /* 0x009896800000995d */ /* 0x004fea0003900000 */
[----:B------:R-:W2:Y:S02]  /*12330*/  @!P1 SYNCS.PHASECHK.TRANS64 P1, [R11+URZ+0x16850], R0 ;  /* 0x016850000b0095a7 */ /* 0x000ea4000802007f */
[----:B--2---:R-:W-:Y:S05]  /*12340*/  @!P1 BRA `(.L_x_13822) ;  /* 0xfffffffc00ec9947 */ /* 0x004fea000383ffff */
[----:B------:R-:W-:Y:S05]  /*12350*/  BRA `(.L_x_13819) ;  /* 0xffffff5800e07947 */ /* 0x000fea000383ffff */
.L_x_13830:
[----:B-1----:R-:W-:-:S04]  /*12360*/  IMAD.U32 R13, RZ, RZ, UR10 ;  /* 0x0000000aff0d7e24 */ /* 0x002fc8000f8e00ff */
[----:B------:R1:W2:Y:S03]  /*12370*/  SYNCS.PHASECHK.TRANS64.TRYWAIT P1, [R13+URZ+0x16830], R0 ;  /* 0x016830000d0075a7 */ /* 0x0002a6000802017f */
[----:B--2---:R-:W-:Y:S05]  /*12380*/  @!P1 NANOSLEEP.SYNCS 0x989680 ;  /* 0x009896800000995d */ /* 0x004fea0003900000 */
[----:B------:R-:W2:Y:S02]  /*12390*/  @!P1 SYNCS.PHASECHK.TRANS64 P1, [R13+URZ+0x16830], R0 ;  /* 0x016830000d0095a7 */ /* 0x000ea4000802007f */
[----:B--2---:R-:W-:Y:S05]  /*123a0*/  @!P1 BRA `(.L_x_13830) ;  /* 0xfffffffc00ec9947 */ /* 0x004fea000383ffff */
[----:B------:R-:W-:Y:S05]  /*123b0*/  BRA `(.L_x_13827) ;  /* 0xffffff7400987947 */ /* 0x000fea000383ffff */
.L_x_13834:
[----:B-1----:R-:W-:-:S04]  /*123c0*/  IMAD.U32 R13, RZ, RZ, UR10 ;  /* 0x0000000aff0d7e24 */ /* 0x002fc8000f8e00ff */
[----:B------:R1:W2:Y:S03]  /*123d0*/  SYNCS.PHASECHK.TRANS64.TRYWAIT P1, [R13+URZ+0x16850], R0 ;  /* 0x016850000d0075a7 */ /* 0x0002a6000802017f */
[----:B--2---:R-:W-:Y:S05]  /*123e0*/  @!P1 NANOSLEEP.SYNCS 0x989680 ;  /* 0x009896800000995d */ /* 0x004fea0003900000 */
[----:B------:R-:W2:Y:S02]  /*123f0*/  @!P1 SYNCS.PHASECHK.TRANS64 P1, [R13+URZ+0x16850], R0 ;  /* 0x016850000d0095a7 */ /* 0x000ea4000802007f */
[----:B--2---:R-:W-:Y:S05]  /*12400*/  @!P1 BRA `(.L_x_13834) ;  /* 0xfffffffc00ec9947 */ /* 0x004fea000383ffff */
[----:B------:R-:W-:Y:S05]  /*12410*/  BRA `(.L_x_13831) ;  /* 0xffffff78000c7947 */ /* 0x000fea000383ffff */
.L_x_13849:
[----:B-1----:R-:W-:-:S04]  /*12420*/  IMAD.U32 R6, RZ, RZ, UR8 ;  /* 0x00000008ff067e24 */ /* 0x002fc8000f8e00ff */
[----:B------:R1:W3:Y:S03]  /*12430*/  SYNCS.PHASECHK.TRANS64.TRYWAIT P1, [R6+URZ+0x16850], R5 ;  /* 0x01685005060075a7 */ /* 0x0002e6000802017f */
[----:B---3--:R-:W-:Y:S05]  /*12440*/  @!P1 NANOSLEEP.SYNCS 0x989680 ;  /* 0x009896800000995d */ /* 0x008fea0003900000 */
[----:B------:R-:W3:Y:S02]  /*12450*/  @!P1 SYNCS.PHASECHK.TRANS64 P1, [R6+URZ+0x16850], R5 ;  /* 0x01685005060095a7 */ /* 0x000ee4000802007f */
[----:B---3--:R-:W-:Y:S05]  /*12460*/  @!P1 BRA `(.L_x_13849) ;  /* 0xfffffffc00ec9947 */ /* 0x008fea000383ffff */
[----:B------:R-:W-:Y:S05]  /*12470*/  BRA `(.L_x_13848) ;  /* 0xffffffa000a87947 */ /* 0x000fea000383ffff */
.L_x_13867:
[----:B------:R-:W-:Y:S02]  /*12480*/  IMAD.MOV.U32 R13, RZ, RZ, R18 ;  /* 0x000000ffff0d7224 */ /* 0x000fe400078e0012 */
[----:B------:R-:W-:Y:S02]  /*12490*/  IMAD.MOV.U32 R12, RZ, RZ, RZ ;  /* 0x000000ffff0c7224 */ /* 0x000fe400078e00ff */
[----:B------:R-:W-:Y:S02]  /*124a0*/  IMAD.MOV.U32 R11, RZ, RZ, 0x1f ;  /* 0x0000001fff0b7424 */ /* 0x000fe400078e00ff */
[----:B------:R-:W-:-:S07]  /*124b0*/  IMAD.MOV.U32 R15, RZ, RZ, -0x1 ;  /* 0xffffffffff0f7424 */ /* 0x000fce00078e00ff */
[----:B0----5:R-:W-:Y:S05]  /*124c0*/  WARPSYNC.COLLECTIVE R15, `(.L_x_13906) ;  /* 0x000000000f087348 */ /* 0x021fea0003c00000 */
[----:B------:R1:W2:Y:S02]  /*124d0*/  SHFL.IDX P6, R14, R13, R12, R11 ;  /* 0x0000000c0d0e7389 */ /* 0x0002a400000c000b */
[----:B012--5:R-:W-:Y:S01]  /*124e0*/  ENDCOLLECTIVE ;  /* 0x000000000000791b */ /* 0x027fe20003800000 */
.L_x_13906:
[----:B------:R-:W-:Y:S05]  /*124f0*/  BRA `(.L_x_13907) ;  /* 0xffffffcc00207947 */ /* 0x000fea000383ffff */
.L_x_13869:
[----:B0-----:R-:W-:-:S04]  /*12500*/  IMAD.U32 R2, RZ, RZ, UR48 ;  /* 0x00000030ff027e24 */ /* 0x001fc8000f8e00ff */
[----:B------:R0:W1:Y:S03]  /*12510*/  SYNCS.PHASECHK.TRANS64.TRYWAIT P0, [R2+URZ+0x16840], R9 ;  /* 0x01684009020075a7 */ /* 0x000066000800017f */
[----:B-1----:R-:W-:Y:S05]  /*12520*/  @!P0 NANOSLEEP.SYNCS 0x989680 ;  /* 0x009896800000895d */ /* 0x002fea0003900000 */
[----:B------:R-:W1:Y:S02]  /*12530*/  @!P0 SYNCS.PHASECHK.TRANS64 P0, [R2+URZ+0x16840], R9 ;  /* 0x01684009020085a7 */ /* 0x000e64000800007f */
[----:B-1----:R-:W-:Y:S05]  /*12540*/  @!P0 BRA `(.L_x_13869) ;  /* 0xfffffffc00ec8947 */ /* 0x002fea000383ffff */
[----:B------:R-:W-:Y:S05]  /*12550*/  BRA `(.L_x_13908) ;  /* 0xffffffcc00a87947 */ /* 0x000fea000383ffff */
.L_x_13870:
        /* <DEDUP_REMOVED lines=8> */
.L_x_13910:
[----:B------:R-:W-:Y:S05]  /*125e0*/  BSYNC B0 ;  /* 0x0000000000007941 */ /* 0x000fea0003800000 */
.L_x_13909:
        /* <DEDUP_REMOVED lines=9> */
.L_x_13911:
[----:B------:R-:W-:Y:S02]  /*12680*/  IMAD.MOV.U32 R13, RZ, RZ, R4 ;  /* 0x000000ffff0d7224 */ /* 0x000fe400078e0004 */
        /* <DEDUP_REMOVED lines=8> */
.L_x_13912:
        /* <DEDUP_REMOVED lines=11> */
.L_x_13913:
[----:B------:R-:W-:Y:S02]  /*127c0*/  IMAD.MOV.U32 R13, RZ, RZ, R4 ;  /* 0x000000ffff0d7224 */ /* 0x000fe400078e0004 */
[----:B------:R-:W-:Y:S01]  /*127d0*/  IMAD.MOV.U32 R12, RZ, RZ, 0x2 ;  /* 0x00000002ff0c7424 */ /* 0x000fe200078e00ff */
[----:B------:R-:W-:-:S13]  /*127e0*/  @P0 LEA R2, P2, R18, R14, 0x1 ;  /* 0x0000000e12020211 */ /* 0x000fda00078408ff */
[----:B------:R-:W-:Y:S05]  /*127f0*/  WARPSYNC.COLLECTIVE R15, `(.L_x_13914) ;  /* 0x000000000f087348 */ /* 0x000fea0003c00000 */
[----:B------:R0:W1:Y:S02]  /*12800*/  SHFL.IDX P6, R14, R13, R12, R11 ;  /* 0x0000000c0d0e7389 */ /* 0x00006400000c000b */
[----:B01----:R-:W-:Y:S01]  /*12810*/  ENDCOLLECTIVE ;  /* 0x000000000000791b */ /* 0x003fe20003800000 */
.L_x_13914:
        /* <DEDUP_REMOVED lines=10> */
.L_x_13915:
[----:B------:R-:W-:Y:S02]  /*128c0*/  IMAD.MOV.U32 R13, RZ, RZ, R4 ;  /* 0x000000ffff0d7224 */ /* 0x000fe400078e0004 */
[----:B------:R-:W-:Y:S02]  /*128d0*/  IMAD.MOV.U32 R12, RZ, RZ, 0x3 ;  /* 0x00000003ff0c7424 */ /* 0x000fe400078e00ff */
[----:B------:R-:W-:-:S07]  /*128e0*/  IMAD.MOV.U32 R21, RZ, RZ, R14 ;  /* 0x000000ffff157224 */ /* 0x000fce00078e000e */
[----:B------:R-:W-:Y:S05]  /*128f0*/  WARPSYNC.COLLECTIVE R15, `(.L_x_13916) ;  /* 0x000000000f087348 */ /* 0x000fea0003c00000 */
[----:B------:R0:W1:Y:S02]  /*12900*/  SHFL.IDX P6, R14, R13, R12, R11 ;  /* 0x0000000c0d0e7389 */ /* 0x00006400000c000b */
[----:B01----:R-:W-:Y:S01]  /*12910*/  ENDCOLLECTIVE ;  /* 0x000000000000791b */ /* 0x003fe20003800000 */
.L_x_13916:
[----:B------:R-:W-:Y:S02]  /*12920*/  @P1 LEA R2, P0, R18, R21, 0x1 ;  /* 0x0000001512021211 */ /* 0x000fe400078008ff */
[----:B------:R-:W-:-:S03]  /*12930*/  @P1 LEA R21, R23, UR48, 0x1 ;  /* 0x0000003017151c11 */ /* 0x000fc6000f8e08ff */
[----:B------:R-:W-:Y:S01]  /*12940*/  @P1 IMAD.X R3, RZ, RZ, R6, P0 ;  /* 0x000000ffff031224 */ /* 0x000fe200000e0606 */
[----:B------:R-:W-:-:S04]  /*12950*/  ISETP.GE.AND P0, PT, R5, 0x31, PT ;  /* 0x000000310500780c */ /* 0x000fc80003f06270 */
[----:B------:R-:W-:Y:S01]  /*12960*/  @!PT LDS RZ, [RZ] ;  /* 0x00000000fffff984 */ /* 0x000fe20000000800 */
[----:B------:R-:W-:Y:S01]  /*12970*/  @!PT LDS RZ, [RZ] ;  /* 0x00000000fffff984 */ /* 0x000fe20000000800 */
[----:B------:R-:W-:Y:S01]  /*12980*/  @!PT LDS RZ, [RZ] ;  /* 0x00000000fffff984 */ /* 0x000fe20000000800 */
[----:B------:R0:W-:Y:S01]  /*12990*/  @P1 LDGSTS.E.BYPASS.LTC128B.128 [R21+0xf400], desc[UR36][R2.64], !P3 ;  /* 0x0f40000002151fae */ /* 0x0001e2000d901d64 */
[----:B------:R-:W-:Y:S01]  /*129a0*/  IMAD.MOV.U32 R13, RZ, RZ, R0 ;  /* 0x000000ffff0d7224 */ /* 0x000fe200078e0000 */
[----:B------:R-:W-:-:S07]  /*129b0*/  ISETP.GE.AND P1, PT, R5, 0x41, PT ;  /* 0x000000410500780c */ /* 0x000fce0003f26270 */
[----:B------:R-:W-:Y:S01]  /*129c0*/  @P0 LEA R8, R23, UR48, 0x1 ;  /* 0x0000003017080c11 */ /* 0x000fe2000f8e08ff */
[----:B------:R-:W-:-:S07]  /*129d0*/  IMAD.MOV.U32 R7, RZ, RZ, R14 ;  /* 0x000000ffff077224 */ /* 0x000fce00078e000e */
[----:B0-----:R-:W-:Y:S05]  /*129e0*/  WARPSYNC.COLLECTIVE R15, `(.L_x_13917) ;  /* 0x000000000f087348 */ /* 0x001fea0003c00000 */
[----:B------:R1:W2:Y:S02]  /*129f0*/  SHFL.IDX P6, R14, R13, R12, R11 ;  /* 0x0000000c0d0e7389 */ /* 0x0002a400000c000b */
[----:B012---:R-:W-:Y:S01]  /*12a00*/  ENDCOLLECTIVE ;  /* 0x000000000000791b */ /* 0x007fe20003800000 */
.L_x_13917:
[----:B------:R-:W-:Y:S01]  /*12a10*/  @P1 LEA R21, R23, UR48, 0x1 ;  /* 0x0000003017151c11 */ /* 0x000fe2000f8e08ff */
[----:B------:R-:W-:Y:S02]  /*12a20*/  IMAD.MOV.U32 R13, RZ, RZ, R4 ;  /* 0x000000ffff0d7224 */ /* 0x000fe400078e0004 */
[----:B------:R-:W-:Y:S01]  /*12a30*/  IMAD.MOV.U32 R12, RZ, RZ, 0x4 ;  /* 0x00000004ff0c7424 */ /* 0x000fe200078e00ff */
[----:B------:R-:W-:-:S13]  /*12a40*/  @P0 LEA R2, P2, R18, R14, 0x1 ;  /* 0x0000000e12020211 */ /* 0x000fda00078408ff */
[----:B------:R-:W-:Y:S05]  /*12a50*/  WARPSYNC.COLLECTIVE R15, `(.L_x_13918) ;  /* 0x000000000f087348 */ /* 0x000fea0003c00000 */
[----:B------:R0:W1:Y:S02]  /*12a60*/  SHFL.IDX P6, R14, R13, R12, R11 ;  /* 0x0000000c0d0e7389 */ /* 0x00006400000c000b */
[----:B01----:R-:W-:Y:S01]  /*12a70*/  ENDCOLLECTIVE ;  /* 0x000000000000791b */ /* 0x003fe20003800000 */
.L_x_13918:
        /* <DEDUP_REMOVED lines=10> */
.L_x_13919:
[----:B------:R-:W-:Y:S02]  /*12b20*/  IMAD.MOV.U32 R13, RZ, RZ, R4 ;  /* 0x000000ffff0d7224 */ /* 0x000fe400078e0004 */
[----:B------:R-:W-:Y:S02]  /*12b30*/  IMAD.MOV.U32 R12, RZ, RZ, 0x5 ;  /* 0x00000005ff0c7424 */ /* 0x000fe400078e00ff */
[----:B------:R-:W-:-:S07]  /*12b40*/  IMAD.MOV.U32 R9, RZ, RZ, R14 ;  /* 0x000000ffff097224 */ /* 0x000fce00078e000e */
[----:B------:R-:W-:Y:S05]  /*12b50*/  WARPSYNC.COLLECTIVE R15, `(.L_x_13920) ;  /* 0x000000000f087348 */ /* 0x000fea0003c00000 */
[----:B------:R0:W1:Y:S02]  /*12b60*/  SHFL.IDX P6, R14, R13, R12, R11 ;  /* 0x0000000c0d0e7389 */ /* 0x00006400000c000b */
[----:B01----:R-:W-:Y:S01]  /*12b70*/  ENDCOLLECTIVE ;  /* 0x000000000000791b */ /* 0x003fe20003800000 */
.L_x_13920:
[----:B------:R-:W-:-:S05]  /*12b80*/  @P1 LEA R2, P0, R18, R9, 0x1 ;  /* 0x0000000912021211 */ /* 0x000fca00078008ff */
[----:B------:R-:W-:Y:S01]  /*12b90*/  @P1 IMAD.X R3, RZ, RZ, R6, P0 ;  /* 0x000000ffff031224 */ /* 0x000fe200000e0606 */
[----:B------:R-:W-:-:S04]  /*12ba0*/  ISETP.GE.AND P0, PT, R5, 0x51, PT ;  /* 0x000000510500780c */ /* 0x000fc80003f06270 */
[----:B------:R-:W-:Y:S01]  /*12bb0*/  @!PT LDS RZ, [RZ] ;  /* 0x00000000fffff984 */ /* 0x000fe20000000800 */
[----:B------:R-:W-:Y:S01]  /*12bc0*/  @!PT LDS RZ, [RZ] ;  /* 0x00000000fffff984 */ /* 0x000fe20000000800 */
[----:B------:R-:W-:Y:S01]  /*12bd0*/  @!PT LDS RZ, [RZ] ;  /* 0x00000000fffff984 */ /* 0x000fe20000000800 */
[----:B------:R0:W-:Y:S01]  /*12be0*/  @P1 LDGSTS.E.BYPASS.LTC128B.128 [R21+0x10400], desc[UR36][R2.64], !P3 ;  /* 0x1040000002151fae */ /* 0x0001e2000d901d64 */
[----:B------:R-:W-:Y:S01]  /*12bf0*/  IMAD.MOV.U32 R13, RZ, RZ, R0 ;  /* 0x000000ffff0d7224 */ /* 0x000fe200078e0000 */
[----:B------:R-:W-:Y:S01]  /*12c00*/  ISETP.GE.AND P1, PT, R5, 0x61, PT ;  /* 0x000000610500780c */ /* 0x000fe20003f26270 */
[----:B------:R-:W-:-:S12]  /*12c10*/  IMAD.MOV.U32 R7, RZ, RZ, R14 ;  /* 0x000000ffff077224 */ /* 0x000fd800078e000e */
[----:B0-----:R-:W-:Y:S05]  /*12c20*/  WARPSYNC.COLLECTIVE R15, `(.L_x_13921) ;  /* 0x000000000f087348 */ /* 0x001fea0003c00000 */
[----:B------:R1:W2:Y:S02]  /*12c30*/  SHFL.IDX P6, R14, R13, R12, R11 ;  /* 0x0000000c0d0e7389 */ /* 0x0002a400000c000b */
[----:B012---:R-:W-:Y:S01]  /*12c40*/  ENDCOLLECTIVE ;  /* 0x000000000000791b */ /* 0x007fe20003800000 */
.L_x_13921:
[----:B------:R-:W-:Y:S02]  /*12c50*/  IMAD.MOV.U32 R13, RZ, RZ, R4 ;  /* 0x000000ffff0d7224 */ /* 0x000fe400078e0004 */
[----:B------:R-:W-:Y:S01]  /*12c60*/  IMAD.MOV.U32 R12, RZ, RZ, 0x6 ;  /* 0x00000006ff0c7424 */ /* 0x000fe200078e00ff */
[----:B------:R-:W-:-:S13]  /*12c70*/  @P0 LEA R2, P2, R18, R14, 0x1 ;  /* 0x0000000e12020211 */ /* 0x000fda00078408ff */
[----:B------:R-:W-:Y:S05]  /*12c80*/  WARPSYNC.COLLECTIVE R15, `(.L_x_13922) ;  /* 0x000000000f087348 */ /* 0x000fea0003c00000 */
[----:B------:R0:W1:Y:S02]  /*12c90*/  SHFL.IDX P6, R14, R13, R12, R11 ;  /* 0x0000000c0d0e7389 */ /* 0x00006400000c000b */
[----:B01----:R-:W-:Y:S01]  /*12ca0*/  ENDCOLLECTIVE ;  /* 0x000000000000791b */ /* 0x003fe20003800000 */
.L_x_13922:
[----:B------:R-:W-:Y:S01]  /*12cb0*/  @P0 IMAD.X R3, RZ, RZ, R7, P2 ;  /* 0x000000ffff030224 */ /* 0x000fe200010e0607 */
[----:B------:R-:W-:-:S05]  /*12cc0*/  @P0 LEA R7, R23, UR48, 0x1 ;  /* 0x0000003017070c11 */ /* 0x000fca000f8e08ff */
        /* <DEDUP_REMOVED lines=9> */
.L_x_13923:
[----:B------:R-:W-:Y:S02]  /*12d60*/  IMAD.MOV.U32 R13, RZ, RZ, R4 ;  /* 0x000000ffff0d7224 */ /* 0x000fe400078e0004 */
[----:B------:R-:W-:Y:S02]  /*12d70*/  IMAD.MOV.U32 R12, RZ, RZ, 0x7 ;  /* 0x00000007ff0c7424 */ /* 0x000fe400078e00ff */
[----:B------:R-:W-:-:S07]  /*12d80*/  IMAD.MOV.U32 R9, RZ, RZ, R14 ;  /* 0x000000ffff097224 */ /* 0x000fce00078e000e */
[----:B------:R-:W-:Y:S05]  /*12d90*/  WARPSYNC.COLLECTIVE R15, `(.L_x_13924) ;  /* 0x000000000f087348 */ /* 0x000fea0003c00000 */
[----:B------:R0:W1:Y:S02]  /*12da0*/  SHFL.IDX P6, R14, R13, R12, R11 ;  /* 0x0000000c0d0e7389 */ /* 0x00006400000c000b */
[----:B01----:R-:W-:Y:S01]  /*12db0*/  ENDCOLLECTIVE ;  /* 0x000000000000791b */ /* 0x003fe20003800000 */
.L_x_13924:
[----:B------:R-:W-:Y:S02]  /*12dc0*/  @P1 LEA R2, P0, R18, R9, 0x1 ;  /* 0x0000000912021211 */ /* 0x000fe400078008ff */
[----:B------:R-:W-:-:S03]  /*12dd0*/  @P1 LEA R9, R23, UR48, 0x1 ;  /* 0x0000003017091c11 */ /* 0x000fc6000f8e08ff */
        /* <DEDUP_REMOVED lines=10> */
.L_x_13925:
[----:B------:R-:W-:Y:S05]  /*12e80*/  BRA `(.L_x_13926) ;  /* 0xffffffc800b87947 */ /* 0x000fea000383ffff */
.L_x_13873:
        /* <DEDUP_REMOVED lines=8> */
.L_x_13927:
[----:B------:R-:W-:Y:S02]  /*12f10*/  VIADD R10, R4, 0x10 ;  /* 0x00000010040a7836 */ /* 0x000fe40000000000 */
[----:B------:R-:W-:Y:S02]  /*12f20*/  IMAD.MOV.U32 R13, RZ, RZ, R7 ;  /* 0x000000ffff0d7224 */ /* 0x000fe400078e0007 */
[----:B------:R-:W-:-:S07]  /*12f30*/  IMAD.MOV.U32 R2, RZ, RZ, R14 ;  /* 0x000000ffff027224 */ /* 0x000fce00078e000e */
[----:B------:R-:W-:Y:S05]  /*12f40*/  WARPSYNC.COLLECTIVE R15, `(.L_x_13928) ;  /* 0x000000000f087348 */ /* 0x000fea0003c00000 */
[----:B------:R0:W1:Y:S02]  /*12f50*/  SHFL.IDX P6, R14, R13, R12, R11 ;  /* 0x0000000c0d0e7389 */ /* 0x00006400000c000b */
[----:B01----:R-:W-:Y:S01]  /*12f60*/  ENDCOLLECTIVE ;  /* 0x000000000000791b */ /* 0x003fe20003800000 */
.L_x_13928:
[----:B------:R-:W-:Y:S02]  /*12f70*/  ULDC UR4, c[0x0][0x288] ;  /* 0x0000a20000047ab9 */ /* 0x000fe40000000800 */
[----:B------:R-:W-:-:S05]  /*12f80*/  IMAD R5, R9, UR4, RZ ;  /* 0x0000000409057c24 */ /* 0x000fca000f8e02ff */
        /* <DEDUP_REMOVED lines=10> */
.L_x_13929:
[----:B------:R-:W-:Y:S01]  /*13030*/  @!PT LDS RZ, [RZ] ;  /* 0x00000000fffff984 */ /* 0x000fe20000000800 */
[----:B------:R-:W-:Y:S01]  /*13040*/  @!PT LDS RZ, [RZ] ;  /* 0x00000000fffff984 */ /* 0x000fe20000000800 */
[----:B------:R-:W-:Y:S01]  /*13050*/  @!PT LDS RZ, [RZ] ;  /* 0x00000000fffff984 */ /* 0x000fe20000000800 */
[----:B------:R0:W-:Y:S01]  /*13060*/  @!P1 LDGSTS.E.BYPASS.LTC128B.128 [R25+0x8400], desc[UR36][R2.64], !P0 ;  /* 0x0840000002199fae */ /* 0x0001e2000c101d64 */
[----:B------:R-:W-:Y:S01]  /*13070*/  ISETP.GE.AND P1, PT, R10, R5, PT ;  /* 0x000000050a00720c */ /* 0x000fe20003f26270 */
[----:B------:R-:W-:-:S12]  /*13080*/  IMAD.MOV.U32 R13, RZ, RZ, R7 ;  /* 0x000000ffff0d7224 */ /* 0x000fd800078e0007 */
[----:B0-----:R-:W-:Y:S01]  /*13090*/  @!P1 LEA R25, R23, UR48, 0x1 ;  /* 0x0000003017199c11 */ /* 0x001fe2000f8e08ff */
[----:B------:R-:W-:-:S07]  /*130a0*/  IMAD.MOV.U32 R10, RZ, RZ, R14 ;  /* 0x000000ffff0a7224 */ /* 0x000fce00078e000e */
[----:B------:R-:W-:Y:S05]  /*130b0*/  WARPSYNC.COLLECTIVE R15, `(.L_x_13930) ;  /* 0x000000000f087348 */ /* 0x000fea0003c00000 */
[----:B------:R0:W1:Y:S02]  /*130c0*/  SHFL.IDX P6, R14, R13, R12, R11 ;  /* 0x0000000c0d0e7389 */ /* 0x00006400000c000b */
[----:B01----:R-:W-:Y:S01]  /*130d0*/  ENDCOLLECTIVE ;  /* 0x000000000000791b */ /* 0x003fe20003800000 */
.L_x_13930:
[----:B------:R-:W-:Y:S02]  /*130e0*/  IMAD.MOV.U32 R13, RZ, RZ, R8 ;  /* 0x000000ffff0d7224 */ /* 0x000fe400078e0008 */
[----:B------:R-:W-:Y:S02]  /*130f0*/  IMAD.MOV.U32 R12, RZ, RZ, 0x2 ;  /* 0x00000002ff0c7424 */ /* 0x000fe400078e00ff */
[----:B------:R-:W-:-:S07]  /*13100*/  IMAD.MOV.U32 R21, RZ, RZ, R14 ;  /* 0x000000ffff157224 */ /* 0x000fce00078e000e */
[----:B------:R-:W-:Y:S05]  /*13110*/  WARPSYNC.COLLECTIVE R15, `(.L_x_13931) ;  /* 0x000000000f087348 */ /* 0x000fea0003c00000 */
[----:B------:R0:W1:Y:S02]  /*13120*/  SHFL.IDX P6, R14, R13, R12, R11 ;  /* 0x0000000c0d0e7389 */ /* 0x00006400000c000b */
[----:B01----:R-:W-:Y:S01]  /*13130*/  ENDCOLLECTIVE ;  /* 0x000000000000791b */ /* 0x003fe20003800000 */
.L_x_13931:
[----:B------:R-:W-:-:S05]  /*13140*/  @!P1 LEA R2, P2, R18, R21, 0x1 ;  /* 0x0000001512029211 */ /* 0x000fca00078408ff */
[----:B------:R-:W-:Y:S02]  /*13150*/  @!P1 IMAD.X R3, RZ, RZ, R10, P2 ;  /* 0x000000ffff039224 */ /* 0x000fe400010e060a */
[----:B------:R-:W-:-:S03]  /*13160*/  VIADD R10, R4, 0x20 ;  /* 0x00000020040a7836 */ /* 0x000fc60000000000 */
[----:B------:R-:W-:Y:S01]  /*13170*/  @!PT LDS RZ, [RZ] ;  /* 0x00000000fffff984 */ /* 0x000fe20000000800 */
[----:B------:R-:W-:Y:S01]  /*13180*/  @!PT LDS RZ, [RZ] ;  /* 0x00000000fffff984 */ /* 0x000fe20000000800 */
[----:B------:R-:W-:Y:S01]  /*13190*/  @!PT LDS RZ, [RZ] ;  /* 0x00000000fffff984 */ /* 0x000fe20000000800 */
[----:B------:R0:W-:Y:S01]  /*131a0*/  @!P1 LDGSTS.E.BYPASS.LTC128B.128 [R25+0x8c00], desc[UR36][R2.64], !P0 ;  /* 0x08c0000002199fae */ /* 0x0001e2000c101d64 */
[----:B------:R-:W-:Y:S01]  /*131b0*/  IMAD.MOV.U32 R13, RZ, RZ, R7 ;  /* 0x000000ffff0d7224 */ /* 0x000fe200078e0007 */
[----:B------:R-:W-:Y:S01]  /*131c0*/  ISETP.GE.AND P1, PT, R10, R5, PT ;  /* 0x000000050a00720c */ /* 0x000fe20003f26270 */
[----:B------:R-:W-:Y:S02]  /*131d0*/  VIADD R10, R4, 0x30 ;  /* 0x00000030040a7836 */ /* 0x000fe40000000000 */
[----:B------:R-:W-:-:S10]  /*131e0*/  IMAD.MOV.U32 R9, RZ, RZ, R14 ;  /* 0x000000ffff097224 */ /* 0x000fd400078e000e */
[----:B0-----:R-:W-:Y:S05]  /*131f0*/  WARPSYNC.COLLECTIVE R15, `(.L_x_13932) ;  /* 0x000000000f087348 */ /* 0x001fea0003c00000 */
[----:B------:R1:W2:Y:S02]  /*13200*/  SHFL.IDX P6, R14, R13, R12, R11 ;  /* 0x0000000c0d0e7389 */ /* 0x0002a400000c000b */
[----:B012---:R-:W-:Y:S01]  /*13210*/  ENDCOLLECTIVE ;  /* 0x000000000000791b */ /* 0x007fe20003800000 */
.L_x_13932:
[----:B------:R-:W-:Y:S01]  /*13220*/  @!P1 LEA R20, R23, UR48, 0x1 ;  /* 0x0000003017149c11 */ /* 0x000fe2000f8e08ff */
[----:B------:R-:W-:Y:S02]  /*13230*/  IMAD.MOV.U32 R13, RZ, RZ, R8 ;  /* 0x000000ffff0d7224 */ /* 0x000fe400078e0008 */
[----:B------:R-:W-:Y:S01]  /*13240*/  IMAD.MOV.U32 R12, RZ, RZ, 0x3 ;  /* 0x00000003ff0c7424 */ /* 0x000fe200078e00ff */
[----:B------:R-:W-:-:S13]  /*13250*/  @!P1 LEA R2, P2, R18, R14, 0x1 ;  /* 0x0000000e12029211 */ /* 0x000fda00078408ff */
[----:B------:R-:W-:Y:S05]  /*13260*/  WARPSYNC.COLLECTIVE R15, `(.L_x_13933) ;  /* 0x000000000f087348 */ /* 0x000fea0003c00000 */
[----:B------:R0:W1:Y:S02]  /*13270*/  SHFL.IDX P6, R14, R13, R12, R11 ;  /* 0x0000000c0d0e7389 */ /* 0x00006400000c000b */
[----:B01----:R-:W-:Y:S01]  /*13280*/  ENDCOLLECTIVE ;  /* 0x000000000000791b */ /* 0x003fe20003800000 */
.L_x_13933:
[----:B------:R-:W-:-:S05]  /*13290*/  @!P1 IMAD.X R3, RZ, RZ, R9, P2 ;  /* 0x000000ffff039224 */ /* 0x000fca00010e0609 */
[----:B------:R-:W-:Y:S01]  /*132a0*/  @!PT LDS RZ, [RZ] ;  /* 0x00000000fffff984 */ /* 0x000fe20000000800 */
[----:B------:R-:W-:Y:S01]  /*132b0*/  @!PT LDS RZ, [RZ] ;  /* 0x00000000fffff984 */ /* 0x000fe20000000800 */
[----:B------:R-:W-:Y:S01]  /*132c0*/  @!PT LDS RZ, [RZ] ;  /* 0x00000000fffff984 */ /* 0x000fe20000000800 */
[----:B------:R0:W-:Y:S01]  /*132d0*/  @!P1 LDGSTS.E.BYPASS.LTC128B.128 [R20+0x9400], desc[UR36][R2.64], !P0 ;  /* 0x0940000002149fae */ /* 0x0001e2000c101d64 */
[----:B------:R-:W-:Y:S01]  /*132e0*/  ISETP.GE.AND P1, PT, R10, R5, PT ;  /* 0x000000050a00720c */ /* 0x000fe20003f26270 */
[----:B------:R-:W-:-:S12]  /*132f0*/  IMAD.MOV.U32 R13, RZ, RZ, R7 ;  /* 0x000000ffff0d7224 */ /* 0x000fd800078e0007 */
[----:B------:R-:W-:Y:S01]  /*13300*/  @!P1 LEA R25, R23, UR48, 0x1 ;  /* 0x0000003017199c11 */ /* 0x000fe2000f8e08ff */
[----:B0-----:R-:W-:-:S07]  /*13310*/  IMAD.MOV.U32 R10, RZ, RZ, R14 ;  /* 0x000000ffff0a7224 */ /* 0x001fce00078e000e */
[----:B------:R-:W-:Y:S05]  /*13320*/  WARPSYNC.COLLECTIVE R15, `(.L_x_13934) ;  /* 0x000000000f087348 */ /* 0x000fea0003c00000 */
[----:B------:R0:W1:Y:S02]  /*13330*/  SHFL.IDX P6, R14, R13, R12, R11 ;  /* 0x0000000c0d0e7389 */ /* 0x00006400000c000b */
[----:B01----:R-:W-:Y:S01]  /*13340*/  ENDCOLLECTIVE ;  /* 0x000000000000791b */ /* 0x003fe20003800000 */
.L_x_13934:
[----:B------:R-:W-:Y:S02]  /*13350*/  IMAD.MOV.U32 R13, RZ, RZ, R8 ;  /* 0x000000ffff0d7224 */ /* 0x000fe400078e0008 */
[----:B------:R-:W-:Y:S02]  /*13360*/  IMAD.MOV.U32 R12, RZ, RZ, 0x4 ;  /* 0x00000004ff0c7424 */ /* 0x000fe400078e00ff */
[----:B------:R-:W-:-:S07]  /*13370*/  IMAD.MOV.U32 R21, RZ, RZ, R14 ;  /* 0x000000ffff157224 */ /* 0x000fce00078e000e */
[----:B------:R-:W-:Y:S05]  /*13380*/  WARPSYNC.COLLECTIVE R15, `(.L_x_13935) ;  /* 0x000000000f087348 */ /* 0x000fea0003c00000 */
[----:B------:R0:W1:Y:S02]  /*13390*/  SHFL.IDX P6, R14, R13, R12, R11 ;  /* 0x0000000c0d0e7389 */ /* 0x00006400000c000b */
[----:B01----:R-:W-:Y:S01]  /*133a0*/  ENDCOLLECTIVE ;  /* 0x000000000000791b */ /* 0x003fe20003800000 */
.L_x_13935:
        /* <DEDUP_REMOVED lines=14> */
.L_x_13936:
[----:B------:R-:W-:Y:S01]  /*13490*/  @!P1 LEA R20, R23, UR48, 0x1 ;  /* 0x0000003017149c11 */ /* 0x000fe2000f8e08ff */
[----:B------:R-:W-:Y:S02]  /*134a0*/  IMAD.MOV.U32 R13, RZ, RZ, R8 ;  /* 0x000000ffff0d7224 */ /* 0x000fe400078e0008 */
[----:B------:R-:W-:Y:S01]  /*134b0*/  IMAD.MOV.U32 R12, RZ, RZ, 0x5 ;  /* 0x00000005ff0c7424 */ /* 0x000fe200078e00ff */
[----:B------:R-:W-:-:S13]  /*134c0*/  @!P1 LEA R2, P2, R18, R14, 0x1 ;  /* 0x0000000e12029211 */ /* 0x000fda00078408ff */
[----:B------:R-:W-:Y:S05]  /*134d0*/  WARPSYNC.COLLECTIVE R15, `(.L_x_13937) ;  /* 0x000000000f087348 */ /* 0x000fea0003c00000 */
[----:B------:R0:W1:Y:S02]  /*134e0*/  SHFL.IDX P6, R14, R13, R12, R11 ;  /* 0x0000000c0d0e7389 */ /* 0x00006400000c000b */
[----:B01----:R-:W-:Y:S01]  /*134f0*/  ENDCOLLECTIVE ;  /* 0x000000000000791b */ /* 0x003fe20003800000 */
.L_x_13937:
[----:B------:R-:W-:-:S05]  /*13500*/  @!P1 IMAD.X R3, RZ, RZ, R9, P2 ;  /* 0x000000ffff039224 */ /* 0x000fca00010e0609 */
[----:B------:R-:W-:Y:S01]  /*13510*/  @!PT LDS RZ, [RZ] ;  /* 0x00000000fffff984 */ /* 0x000fe20000000800 */
[----:B------:R-:W-:Y:S01]  /*13520*/  @!PT LDS RZ, [RZ] ;  /* 0x00000000fffff984 */ /* 0x000fe20000000800 */
[----:B------:R-:W-:Y:S01]  /*13530*/  @!PT LDS RZ, [RZ] ;  /* 0x00000000fffff984 */ /* 0x000fe20000000800 */
[----:B------:R0:W-:Y:S01]  /*13540*/  @!P1 LDGSTS.E.BYPASS.LTC128B.128 [R20+0xa400], desc[UR36][R2.64], !P0 ;  /* 0x0a40000002149fae */ /* 0x0001e2000c101d64 */
[----:B------:R-:W-:Y:S01]  /*13550*/  ISETP.GE.AND P1, PT, R10, R5, PT ;  /* 0x000000050a00720c */ /* 0x000fe20003f26270 */
[----:B------:R-:W-:Y:S02]  /*13560*/  IMAD.MOV.U32 R13, RZ, RZ, R7 ;  /* 0x000000ffff0d7224 */ /* 0x000fe400078e0007 */
[----:B------:R-:W-:-:S10]  /*13570*/  IMAD.MOV.U32 R10, RZ, RZ, R14 ;  /* 0x000000ffff0a7224 */ /* 0x000fd400078e000e */
[----:B0-----:R-:W-:Y:S05]  /*13580*/  WARPSYNC.COLLECTIVE R15, `(.L_x_13938) ;  /* 0x000000000f087348 */ /* 0x001fea0003c00000 */
[----:B------:R1:W2:Y:S02]  /*13590*/  SHFL.IDX P6, R14, R13, R12, R11 ;  /* 0x0000000c0d0e7389 */ /* 0x0002a400000c000b */
[----:B012---:R-:W-:Y:S01]  /*135a0*/  ENDCOLLECTIVE ;  /* 0x000000000000791b */ /* 0x007fe20003800000 */
.L_x_13938:
[----:B------:R-:W-:Y:S02]  /*135b0*/  IMAD.MOV.U32 R13, RZ, RZ, R8 ;  /* 0x000000ffff0d7224 */ /* 0x000fe400078e0008 */
[----:B------:R-:W-:Y:S02]  /*135c0*/  IMAD.MOV.U32 R12, RZ, RZ, 0x6 ;  /* 0x00000006ff0c7424 */ /* 0x000fe400078e00ff */
[----:B------:R-:W-:-:S07]  /*135d0*/  IMAD.MOV.U32 R21, RZ, RZ, R14 ;  /* 0x000000ffff157224 */ /* 0x000fce00078e000e */
[----:B------:R-:W-:Y:S05]  /*135e0*/  WARPSYNC.COLLECTIVE R15, `(.L_x_13939) ;  /* 0x000000000f087348 */ /* 0x000fea0003c00000 */
[----:B------:R0:W1:Y:S02]  /*135f0*/  SHFL.IDX P6, R14, R13, R12, R11 ;  /* 0x0000000c0d0e7389 */ /* 0x00006400000c000b */
[----:B01----:R-:W-:Y:S01]  /*13600*/  ENDCOLLECTIVE ;  /* 0x000000000000791b */ /* 0x003fe20003800000 */
.L_x_13939:
[----:B------:R-:W-:Y:S02]  /*13610*/  @!P1 LEA R2, P2, R18, R21, 0x1 ;  /* 0x0000001512029211 */ /* 0x000fe400078408ff */
[----:B------:R-:W-:-:S03]  /*13620*/  @!P1 LEA R21, R23, UR48, 0x1 ;  /* 0x0000003017159c11 */ /* 0x000fc6000f8e08ff */
        /* <DEDUP_REMOVED lines=12> */
.L_x_13940:
[----:B------:R-:W-:Y:S01]  /*136f0*/  @!P1 LEA R25, R23, UR48, 0x1 ;  /* 0x0000003017199c11 */ /* 0x000fe2000f8e08ff */
[----:B------:R-:W-:Y:S02]  /*13700*/  IMAD.MOV.U32 R13, RZ, RZ, R8 ;  /* 0x000000ffff0d7224 */ /* 0x000fe400078e0008 */
[----:B------:R-:W-:Y:S01]  /*13710*/  IMAD.MOV.U32 R12, RZ, RZ, 0x7 ;  /* 0x00000007ff0c7424 */ /* 0x000fe200078e00ff */
[----:B------:R-:W-:-:S13]  /*13720*/  @!P1 LEA R2, P2, R18, R14, 0x1 ;  /* 0x0000000e12029211 */ /* 0x000fda00078408ff */
[----:B------:R-:W-:Y:S05]  /*13730*/  WARPSYNC.COLLECTIVE R15, `(.L_x_13941) ;  /* 0x000000000f087348 */ /* 0x000fea0003c00000 */
[----:B------:R0:W1:Y:S02]  /*13740*/  SHFL.IDX P6, R14, R13, R12, R11 ;  /* 0x0000000c0d0e7389 */ /* 0x00006400000c000b */
[----:B01----:R-:W-:Y:S01]  /*13750*/  ENDCOLLECTIVE ;  /* 0x000000000000791b */ /* 0x003fe20003800000 */
.L_x_13941:
[----:B------:R-:W-:-:S05]  /*13760*/  @!P1 IMAD.X R3, RZ, RZ, R9, P2 ;  /* 0x000000ffff039224 */ /* 0x000fca00010e0609 */
[----:B------:R-:W-:Y:S01]  /*13770*/  @!PT LDS RZ, [RZ] ;  /* 0x00000000fffff984 */ /* 0x000fe20000000800 */
[----:B------:R-:W-:Y:S01]  /*13780*/  @!PT LDS RZ, [RZ] ;  /* 0x00000000fffff984 */ /* 0x000fe20000000800 */
[----:B------:R-:W-:Y:S01]  /*13790*/  @!PT LDS RZ, [RZ] ;  /* 0x00000000fffff984 */ /* 0x000fe20000000800 */
[----:B------:R0:W-:Y:S01]  /*137a0*/  @!P1 LDGSTS.E.BYPASS.LTC128B.128 [R25+0xb400], desc[UR36][R2.64], !P0 ;  /* 0x0b40000002199fae */ /* 0x0001e2000c101d64 */
[----:B------:R-:W-:Y:S02]  /*137b0*/  IMAD.MOV.U32 R13, RZ, RZ, R7 ;  /* 0x000000ffff0d7224 */ /* 0x000fe400078e0007 */
[----:B0-----:R-:W-:Y:S02]  /*137c0*/  VIADD R2, R4, 0x70 ;  /* 0x0000007004027836 */ /* 0x001fe40000000000 */
[----:B------:R-:W-:-:S03]  /*137d0*/  IMAD.MOV.U32 R8, RZ, RZ, R14 ;  /* 0x000000ffff087224 */ /* 0x000fc600078e000e */
[----:B------:R-:W-:-:S13]  /*137e0*/  ISETP.GE.AND P1, PT, R2, R5, PT ;  /* 0x000000050200720c */ /* 0x000fda0003f26270 */
[----:B------:R-:W-:Y:S05]  /*137f0*/  WARPSYNC.COLLECTIVE R15, `(.L_x_13942) ;  /* 0x000000000f087348 */ /* 0x000fea0003c00000 */
[----:B------:R0:W1:Y:S02]  /*13800*/  SHFL.IDX P6, R14, R13, R12, R11 ;  /* 0x0000000c0d0e7389 */ /* 0x00006400000c000b */
[----:B01----:R-:W-:Y:S01]  /*13810*/  ENDCOLLECTIVE ;  /* 0x000000000000791b */ /* 0x003fe20003800000 */
.L_x_13942:
[----:B------:R-:W-:Y:S01]  /*13820*/  @!P1 LEA R21, R23, UR48, 0x1 ;  /* 0x0000003017159c11 */ /* 0x000fe2000f8e08ff */
[----:B------:R-:W-:Y:S02]  /*13830*/  IMAD.MOV.U32 R13, RZ, RZ, R6 ;  /* 0x000000ffff0d7224 */ /* 0x000fe400078e0006 */
[----:B------:R-:W-:Y:S02]  /*13840*/  IMAD.MOV.U32 R12, RZ, RZ, RZ ;  /* 0x000000ffff0c7224 */ /* 0x000fe400078e00ff */
[----:B------:R-:W-:-:S07]  /*13850*/  IMAD.MOV.U32 R7, RZ, RZ, R14 ;  /* 0x000000ffff077224 */ /* 0x000fce00078e000e */
[----:B------:R-:W-:Y:S05]  /*13860*/  WARPSYNC.COLLECTIVE R15, `(.L_x_13943) ;  /* 0x000000000f087348 */ /* 0x000fea0003c00000 */
[----:B------:R0:W1:Y:S02]  /*13870*/  SHFL.IDX P6, R14, R13, R12, R11 ;  /* 0x0000000c0d0e7389 */ /* 0x00006400000c000b */
[----:B01----:R-:W-:Y:S01]  /*13880*/  ENDCOLLECTIVE ;  /* 0x000000000000791b */ /* 0x003fe20003800000 */
.L_x_13943:
        /* <DEDUP_REMOVED lines=14> */
.L_x_13944:
[----:B------:R-:W-:Y:S01]  /*13970*/  @!P1 LEA R25, R23, UR48, 0x1 ;  /* 0x0000003017199c11 */ /* 0x000fe2000f8e08ff */
[----:B------:R-:W-:Y:S02]  /*13980*/  IMAD.MOV.U32 R13, RZ, RZ, R6 ;  /* 0x000000ffff0d7224 */ /* 0x000fe400078e0006 */
[----:B------:R-:W-:Y:S01]  /*13990*/  IMAD.MOV.U32 R12, RZ, RZ, 0x1 ;  /* 0x00000001ff0c7424 */ /* 0x000fe200078e00ff */
[----:B------:R-:W-:-:S13]  /*139a0*/  @!P1 LEA R2, P2, R18, R14, 0x1 ;  /* 0x0000000e12029211 */ /* 0x000fda00078408ff */
[----:B------:R-:W-:Y:S05]  /*139b0*/  WARPSYNC.COLLECTIVE R15, `(.L_x_13945) ;  /* 0x000000000f087348 */ /* 0x000fea0003c00000 */
[----:B------:R0:W1:Y:S02]  /*139c0*/  SHFL.IDX P6, R14, R13, R12, R11 ;  /* 0x0000000c0d0e7389 */ /* 0x00006400000c000b */
[----:B01----:R-:W-:Y:S01]  /*139d0*/  ENDCOLLECTIVE ;  /* 0x000000000000791b */ /* 0x003fe20003800000 */
.L_x_13945:
        /* <DEDUP_REMOVED lines=11> */
.L_x_13946:
[----:B------:R-:W-:Y:S02]  /*13a90*/  IMAD.MOV.U32 R13, RZ, RZ, R6 ;  /* 0x000000ffff0d7224 */ /* 0x000fe400078e0006 */
[----:B------:R-:W-:Y:S02]  /*13aa0*/  IMAD.MOV.U32 R12, RZ, RZ, 0x2 ;  /* 0x00000002ff0c7424 */ /* 0x000fe400078e00ff */
[----:B------:R-:W-:-:S07]  /*13ab0*/  IMAD.MOV.U32 R9, RZ, RZ, R14 ;  /* 0x000000ffff097224 */ /* 0x000fce00078e000e */
[----:B------:R-:W-:Y:S05]  /*13ac0*/  WARPSYNC.COLLECTIVE R15, `(.L_x_13947) ;  /* 0x000000000f087348 */ /* 0x000fea0003c00000 */
[----:B------:R0:W1:Y:S02]  /*13ad0*/  SHFL.IDX P6, R14, R13, R12, R11 ;  /* 0x0000000c0d0e7389 */ /* 0x00006400000c000b */
[----:B01----:R-:W-:Y:S01]  /*13ae0*/  ENDCOLLECTIVE ;  /* 0x000000000000791b */ /* 0x003fe20003800000 */
.L_x_13947:
        /* <DEDUP_REMOVED lines=12> */
.L_x_13948:
[----:B------:R-:W-:-:S05]  /*13bb0*/  VIADD R2, R4, 0xa0 ;  /* 0x000000a004027836 */ /* 0x000fca0000000000 */
[----:B------:R-:W-:Y:S01]  /*13bc0*/  ISETP.GE.AND P1, PT, R2, R5, PT ;  /* 0x000000050200720c */ /* 0x000fe20003f26270 */
[----:B------:R-:W-:Y:S02]  /*13bd0*/  IMAD.MOV.U32 R13, RZ, RZ, R6 ;  /* 0x000000ffff0d7224 */ /* 0x000fe400078e0006 */
[----:B------:R-:W-:-:S10]  /*13be0*/  IMAD.MOV.U32 R12, RZ, RZ, 0x3 ;  /* 0x00000003ff0c7424 */ /* 0x000fd400078e00ff */
[----:B------:R-:W-:-:S13]  /*13bf0*/  @!P1 LEA R2, P2, R18, R14, 0x1 ;  /* 0x0000000e12029211 */ /* 0x000fda00078408ff */
[----:B------:R-:W-:Y:S05]  /*13c00*/  WARPSYNC.COLLECTIVE R15, `(.L_x_13949) ;  /* 0x000000000f087348 */ /* 0x000fea0003c00000 */
[----:B------:R0:W1:Y:S02]  /*13c10*/  SHFL.IDX P6, R14, R13, R12, R11 ;  /* 0x0000000c0d0e7389 */ /* 0x00006400000c000b */
[----:B01----:R-:W-:Y:S01]  /*13c20*/  ENDCOLLECTIVE ;  /* 0x000000000000791b */ /* 0x003fe20003800000 */
.L_x_13949:
        /* <DEDUP_REMOVED lines=11> */
.L_x_13950:
[----:B------:R-:W-:Y:S05]  /*13ce0*/  BRA `(.L_x_13951) ;  /* 0xffffffc800687947 */ /* 0x000fea000383ffff */
.L_x_13874:
[----:B0-----:R-:W-:-:S04]  /*13cf0*/  IMAD.U32 R3, RZ, RZ, UR48 ;  /* 0x00000030ff037e24 */ /* 0x001fc8000f8e00ff */
[----:B------:R0:W1:Y:S03]  /*13d00*/  SYNCS.PHASECHK.TRANS64.TRYWAIT P0, [R3+URZ+0x16820], R0 ;  /* 0x01682000030075a7 */ /* 0x000066000800017f */
[----:B-1----:R-:W-:Y:S05]  /*13d10*/  @!P0 NANOSLEEP.SYNCS 0x989680 ;  /* 0x009896800000895d */ /* 0x002fea0003900000 */
[----:B------:R-:W1:Y:S02]  /*13d20*/  @!P0 SYNCS.PHASECHK.TRANS64 P0, [R3+URZ+0x16820], R0 ;  /* 0x01682000030085a7 */ /* 0x000e64000800007f */
[----:B-1----:R-:W-:Y:S05]  /*13d30*/  @!P0 BRA `(.L_x_13874) ;  /* 0xfffffffc00ec8947 */ /* 0x002fea000383ffff */
[----:B------:R-:W-:Y:S05]  /*13d40*/  BRA `(.L_x_13952) ;  /* 0xffffffc800a07947 */ /* 0x000fea000383ffff */
.L_x_13878:
[----:B0-----:R0:W1:Y:S02]  /*13d50*/  SYNCS.PHASECHK.TRANS64.TRYWAIT P0, [R7+URZ+0x16840], R2 ;  /* 0x01684002070075a7 */ /* 0x001064000800017f */
[----:B-1----:R-:W-:Y:S05]  /*13d60*/  @!P0 NANOSLEEP.SYNCS 0x989680 ;  /* 0x009896800000895d */ /* 0x002fea0003900000 */
[----:B------:R-:W1:Y:S02]  /*13d70*/  @!P0 SYNCS.PHASECHK.TRANS64 P0, [R7+URZ+0x16840], R2 ;  /* 0x01684002070085a7 */ /* 0x000e64000800007f */
[----:B-1----:R-:W-:Y:S05]  /*13d80*/  @!P0 BRA `(.L_x_13878) ;  /* 0xfffffffc00f08947 */ /* 0x002fea000383ffff */
[----:B------:R-:W-:Y:S05]  /*13d90*/  BRA `(.L_x_13953) ;  /* 0xffffffcc00807947 */ /* 0x000fea000383ffff */
.L_x_13879:
        /* <DEDUP_REMOVED lines=8> */
.L_x_13955:
[----:B------:R-:W-:Y:S05]  /*13e20*/  BSYNC B1 ;  /* 0x0000000000017941 */ /* 0x000fea0003800000 */
.L_x_13954:
        /* <DEDUP_REMOVED lines=9> */
.L_x_13956:
[----:B------:R-:W-:Y:S02]  /*13ec0*/  IMAD.SHL.U32 R15, R18, 0x2, RZ ;  /* 0x00000002120f7824 */ /* 0x000fe400078e00ff */
[----:B------:R-:W-:Y:S02]  /*13ed0*/  IMAD.MOV.U32 R13, RZ, RZ, R20 ;  /* 0x000000ffff0d7224 */ /* 0x000fe400078e0014 */
        /* <DEDUP_REMOVED lines=8> */
.L_x_13957:
        /* <DEDUP_REMOVED lines=9> */
.L_x_13958:
        /* <DEDUP_REMOVED lines=10> */
.L_x_13959:
        /* <DEDUP_REMOVED lines=9> */
.L_x_13960:
        /* <DEDUP_REMOVED lines=10> */
.L_x_13961:
        /* <DEDUP_REMOVED lines=9> */
.L_x_13962:
        /* <DEDUP_REMOVED lines=10> */
.L_x_13963:
        /* <DEDUP_REMOVED lines=9> */
.L_x_13964:
        /* <DEDUP_REMOVED lines=10> */
.L_x_13965:
        /* <DEDUP_REMOVED lines=9> */
.L_x_13966:
        /* <DEDUP_REMOVED lines=10> */
.L_x_13967:
        /* <DEDUP_REMOVED lines=9> */
.L_x_13968:
        /* <DEDUP_REMOVED lines=10> */
.L_x_13969:
        /* <DEDUP_REMOVED lines=9> */
.L_x_13970:
[----:B------:R-:W-:Y:S05]  /*14710*/  BRA `(.L_x_13971) ;  /* 0xffffffc800307947 */ /* 0x000fea000383ffff */
.L_x_13884:
[----:B0-----:R0:W1:Y:S02]  /*14720*/  SYNCS.PHASECHK.TRANS64.TRYWAIT P0, [R7+URZ+0x16860], R2 ;  /* 0x01686002070075a7 */ /* 0x001064000800017f */
[----:B-1----:R-:W-:Y:S05]  /*14730*/  @!P0 NANOSLEEP.SYNCS 0x989680 ;  /* 0x009896800000895d */ /* 0x002fea0003900000 */
[----:B------:R-:W1:Y:S02]  /*14740*/  @!P0 SYNCS.PHASECHK.TRANS64 P0, [R7+URZ+0x16860], R2 ;  /* 0x01686002070085a7 */ /* 0x000e64000800007f */
[----:B-1----:R-:W-:Y:S05]  /*14750*/  @!P0 BRA `(.L_x_13884) ;  /* 0xfffffffc00f08947 */ /* 0x002fea000383ffff */
[----:B------:R-:W-:Y:S05]  /*14760*/  BRA `(.L_x_13972) ;  /* 0xffffffc800907947 */ /* 0x000fea000383ffff */
.L_x_13885:
        /* <DEDUP_REMOVED lines=8> */
.L_x_13974:
[----:B------:R-:W-:Y:S05]  /*147f0*/  BSYNC B1 ;  /* 0x0000000000017941 */ /* 0x000fea0003800000 */
.L_x_13973:
[----:B------:R-:W-:Y:S01]  /*14800*/  IMAD.MOV.U32 R13, RZ, RZ, R17 ;  /* 0x000000ffff0d7224 */ /* 0x000fe200078e0011 */
[----:B------:R-:W-:Y:S01]  /*14810*/  ISETP.LT.OR P2, PT, R4, 0x1, P1 ;  /* 0x000000010400780c */ /* 0x000fe20000f41670 */
        /* <DEDUP_REMOVED lines=8> */
.L_x_13975:
[----:B------:R-:W-:Y:S02]  /*148a0*/  IMAD.MOV.U32 R13, RZ, RZ, R19 ;  /* 0x000000ffff0d7224 */ /* 0x000fe400078e0013 */
[----:B------:R-:W-:Y:S01]  /*148b0*/  IMAD.MOV.U32 R12, RZ, RZ, 0x1 ;  /* 0x00000001ff0c7424 */ /* 0x000fe200078e00ff */
[----:B------:R-:W-:-:S13]  /*148c0*/  IADD3 R2, P0, R14, R20, RZ ;  /* 0x000000140e027210 */ /* 0x000fda0007f1e0ff */
[----:B------:R-:W-:Y:S05]  /*148d0*/  WARPSYNC.COLLECTIVE R15, `(.L_x_13976) ;  /* 0x000000000f087348 */ /* 0x000fea0003c00000 */
[----:B------:R0:W1:Y:S02]  /*148e0*/  SHFL.IDX P6, R14, R13, R12, R11 ;  /* 0x0000000c0d0e7389 */ /* 0x00006400000c000b */
[----:B01----:R-:W-:Y:S01]  /*148f0*/  ENDCOLLECTIVE ;  /* 0x000000000000791b */ /* 0x003fe20003800000 */
.L_x_13976:
        /* <DEDUP_REMOVED lines=11> */
.L_x_13977:
[----:B------:R-:W-:Y:S02]  /*149b0*/  IMAD.MOV.U32 R13, RZ, RZ, R19 ;  /* 0x000000ffff0d7224 */ /* 0x000fe400078e0013 */
[----:B------:R-:W-:Y:S02]  /*149c0*/  IMAD.MOV.U32 R12, RZ, RZ, 0x2 ;  /* 0x00000002ff0c7424 */ /* 0x000fe400078e00ff */
[----:B------:R-:W-:-:S05]  /*149d0*/  IMAD.MOV.U32 R11, RZ, RZ, R14 ;  /* 0x000000ffff0b7224 */ /* 0x000fca00078e000e */
[----:B------:R-:W-:Y:S01]  /*149e0*/  IADD3 R2, P0, R11, R20, RZ ;  /* 0x000000140b027210 */ /* 0x000fe20007f1e0ff */
[----:B------:R-:W-:-:S04]  /*149f0*/  IMAD.MOV.U32 R11, RZ, RZ, 0x181f ;  /* 0x0000181fff0b7424 */ /* 0x000fc800078e00ff */
[----:B------:R-:W-:-:S08]  /*14a00*/  IMAD.X R3, RZ, RZ, R9, P0 ;  /* 0x000000ffff037224 */ /* 0x000fd000000e0609 */
[----:B------:R-:W-:Y:S05]  /*14a10*/  WARPSYNC.COLLECTIVE R15, `(.L_x_13978) ;  /* 0x000000000f087348 */ /* 0x000fea0003c00000 */
[----:B------:R0:W1:Y:S02]  /*14a20*/  SHFL.IDX P6, R14, R13, R12, R11 ;  /* 0x0000000c0d0e7389 */ /* 0x00006400000c000b */
[----:B01----:R-:W-:Y:S01]  /*14a30*/  ENDCOLLECTIVE ;  /* 0x000000000000791b */ /* 0x003fe20003800000 */
.L_x_13978:
        /* <DEDUP_REMOVED lines=10> */
.L_x_13979:
        /* <DEDUP_REMOVED lines=8> */
.L_x_13980:
        /* <DEDUP_REMOVED lines=10> */
.L_x_13981:
        /* <DEDUP_REMOVED lines=9> */
.L_x_13982:
        /* <DEDUP_REMOVED lines=10> */
.L_x_13983:
        /* <DEDUP_REMOVED lines=8> */
.L_x_13984:
        /* <DEDUP_REMOVED lines=10> */
.L_x_13985:
        /* <DEDUP_REMOVED lines=9> */
.L_x_13986:
        /* <DEDUP_REMOVED lines=10> */
.L_x_13987:
        /* <DEDUP_REMOVED lines=8> */
.L_x_13988:
        /* <DEDUP_REMOVED lines=9> */
.L_x_13989:
[----:B------:R-:W-:Y:S05]  /*15090*/  BRA `(.L_x_13990) ;  /* 0xffffffc4000c7947 */ /* 0x000fea000383ffff */
.L_x_13891:
[----:B0-----:R0:W1:Y:S02]  /*150a0*/  SYNCS.PHASECHK.TRANS64.TRYWAIT P0, [R0+URZ+0x16860], R3 ;  /* 0x01686003000075a7 */ /* 0x001064000800017f */
[----:B-1----:R-:W-:Y:S05]  /*150b0*/  @!P0 NANOSLEEP.SYNCS 0x989680 ;  /* 0x009896800000895d */ /* 0x002fea0003900000 */
[----:B------:R-:W1:Y:S02]  /*150c0*/  @!P0 SYNCS.PHASECHK.TRANS64 P0, [R0+URZ+0x16860], R3 ;  /* 0x01686003000085a7 */ /* 0x000e64000800007f */
[----:B-1----:R-:W-:Y:S05]  /*150d0*/  @!P0 BRA `(.L_x_13891) ;  /* 0xfffffffc00f08947 */ /* 0x002fea000383ffff */
[----:B------:R-:W-:Y:S05]  /*150e0*/  BRA `(.L_x_13991) ;  /* 0xffffffc800087947 */ /* 0x000fea000383ffff */
.L_x_13892:
        /* <DEDUP_REMOVED lines=8> */
.L_x_13993:
[----:B------:R-:W-:Y:S05]  /*15170*/  BSYNC B0 ;  /* 0x0000000000007941 */ /* 0x000fea0003800000 */
.L_x_13992:
        /* <DEDUP_REMOVED lines=9> */
.L_x_13994:
[----:B------:R-:W-:Y:S02]  /*15210*/  ULDC UR4, c[0x0][0x2f4] ;  /* 0x0000bd0000047ab9 */ /* 0x000fe40000000800 */
[C---:B------:R-:W-:Y:S01]  /*15220*/  ISETP.GE.AND P0, PT, R18.reuse, UR4, PT ;  /* 0x0000000412007c0c */ /* 0x040fe2000bf06270 */
[----:B------:R-:W-:-:S03]  /*15230*/  IMAD.SHL.U32 R18, R18, 0x2, RZ ;  /* 0x0000000212127824 */ /* 0x000fc600078e00ff */
[----:B------:R-:W-:Y:S01]  /*15240*/  ISETP.LT.OR P2, PT, R5, 0x1, P0 ;  /* 0x000000010500780c */ /* 0x000fe20000741670 */
[----:B------:R-:W-:Y:S02]  /*15250*/  IMAD.MOV.U32 R13, RZ, RZ, R19 ;  /* 0x000000ffff0d7224 */ /* 0x000fe400078e0013 */
[----:B------:R-:W-:Y:S01]  /*15260*/  IMAD.MOV.U32 R12, RZ, RZ, 0x1 ;  /* 0x00000001ff0c7424 */ /* 0x000fe200078e00ff */
[----:B------:R-:W-:-:S13]  /*15270*/  IADD3 R2, P1, R14, R18, RZ ;  /* 0x000000120e027210 */ /* 0x000fda0007f3e0ff */
[----:B------:R-:W-:Y:S05]  /*15280*/  WARPSYNC.COLLECTIVE R15, `(.L_x_13995) ;  /* 0x000000000f087348 */ /* 0x000fea0003c00000 */
[----:B------:R0:W1:Y:S02]  /*15290*/  SHFL.IDX P6, R14, R13, R12, R11 ;  /* 0x0000000c0d0e7389 */ /* 0x00006400000c000b */
[----:B01----:R-:W-:Y:S01]  /*152a0*/  ENDCOLLECTIVE ;  /* 0x000000000000791b */ /* 0x003fe20003800000 */
.L_x_13995:
        /* <DEDUP_REMOVED lines=11> */
.L_x_13996:
[----:B------:R-:W-:Y:S02]  /*15360*/  IMAD.MOV.U32 R13, RZ, RZ, R19 ;  /* 0x000000ffff0d7224 */ /* 0x000fe400078e0013 */
[----:B------:R-:W-:Y:S02]  /*15370*/  IMAD.MOV.U32 R12, RZ, RZ, 0x2 ;  /* 0x00000002ff0c7424 */ /* 0x000fe400078e00ff */
[----:B------:R-:W-:-:S07]  /*15380*/  IMAD.MOV.U32 R9, RZ, RZ, R14 ;  /* 0x000000ffff097224 */ /* 0x000fce00078e000e */
[----:B------:R-:W-:Y:S05]  /*15390*/  WARPSYNC.COLLECTIVE R15, `(.L_x_13997) ;  /* 0x000000000f087348 */ /* 0x000fea0003c00000 */
[----:B------:R0:W1:Y:S02]  /*153a0*/  SHFL.IDX P6, R14, R13, R12, R11 ;  /* 0x0000000c0d0e7389 */ /* 0x00006400000c000b */
[----:B01----:R-:W-:Y:S01]  /*153b0*/  ENDCOLLECTIVE ;  /* 0x000000000000791b */ /* 0x003fe20003800000 */
.L_x_13997:
        /* <DEDUP_REMOVED lines=12> */
.L_x_13998:
[----:B------:R-:W-:Y:S02]  /*15480*/  IMAD.MOV.U32 R13, RZ, RZ, R19 ;  /* 0x000000ffff0d7224 */ /* 0x000fe400078e0013 */
[----:B------:R-:W-:Y:S02]  /*15490*/  IMAD.MOV.U32 R12, RZ, RZ, 0x3 ;  /* 0x00000003ff0c7424 */ /* 0x000fe400078e00ff */
[----:B------:R-:W-:-:S07]  /*154a0*/  IMAD.MOV.U32 R23, RZ, RZ, R14 ;  /* 0x000000ffff177224 */ /* 0x000fce00078e000e */
[----:B------:R-:W-:Y:S05]  /*154b0*/  WARPSYNC.COLLECTIVE R15, `(.L_x_13999) ;  /* 0x000000000f087348 */ /* 0x000fea0003c00000 */
[----:B------:R0:W1:Y:S02]  /*154c0*/  SHFL.IDX P6, R14, R13, R12, R11 ;  /* 0x0000000c0d0e7389 */ /* 0x00006400000c000b */
[----:B01----:R-:W-:Y:S01]  /*154d0*/  ENDCOLLECTIVE ;  /* 0x000000000000791b */ /* 0x003fe20003800000 */
.L_x_13999:
        /* <DEDUP_REMOVED lines=12> */
.L_x_14000:
[----:B------:R-:W-:Y:S02]  /*155a0*/  IMAD.MOV.U32 R13, RZ, RZ, R19 ;  /* 0x000000ffff0d7224 */ /* 0x000fe400078e0013 */
[----:B------:R-:W-:Y:S01]  /*155b0*/  IMAD.MOV.U32 R12, RZ, RZ, 0x4 ;  /* 0x00000004ff0c7424 */ /* 0x000fe200078e00ff */
[----:B------:R-:W-:-:S13]  /*155c0*/  IADD3 R2, P1, R14, R18, RZ ;  /* 0x000000120e027210 */ /* 0x000fda0007f3e0ff */
[----:B------:R-:W-:Y:S05]  /*155d0*/  WARPSYNC.COLLECTIVE R15, `(.L_x_14001) ;  /* 0x000000000f087348 */ /* 0x000fea0003c00000 */
[----:B------:R0:W1:Y:S02]  /*155e0*/  SHFL.IDX P6, R14, R13, R12, R11 ;  /* 0x0000000c0d0e7389 */ /* 0x00006400000c000b */
[----:B01----:R-:W-:Y:S01]  /*155f0*/  ENDCOLLECTIVE ;  /* 0x000000000000791b */ /* 0x003fe20003800000 */
.L_x_14001:
[----:B------:R-:W-:Y:S02]  /*15600*/  IMAD.X R3, RZ, RZ, R10, P1 ;  /* 0x000000ffff037224 */ /* 0x000fe400008e060a */
[----:B------:R-:W-:-:S03]  /*15610*/  IMAD.MOV.U32 R10, RZ, RZ, RZ ;  /* 0x000000ffff0a7224 */ /* 0x000fc600078e00ff */
        /* <DEDUP_REMOVED lines=10> */
.L_x_14002:
[----:B------:R-:W-:Y:S02]  /*156c0*/  IMAD.MOV.U32 R13, RZ, RZ, R19 ;  /* 0x000000ffff0d7224 */ /* 0x000fe400078e0013 */
[----:B------:R-:W-:Y:S02]  /*156d0*/  IMAD.MOV.U32 R12, RZ, RZ, 0x5 ;  /* 0x00000005ff0c7424 */ /* 0x000fe400078e00ff */
[----:B------:R-:W-:-:S07]  /*156e0*/  IMAD.MOV.U32 R23, RZ, RZ, R14 ;  /* 0x000000ffff177224 */ /* 0x000fce00078e000e */
[----:B------:R-:W-:Y:S05]  /*156f0*/  WARPSYNC.COLLECTIVE R15, `(.L_x_14003) ;  /* 0x000000000f087348 */ /* 0x000fea0003c00000 */
[----:B------:R0:W1:Y:S02]  /*15700*/  SHFL.IDX P6, R14, R13, R12, R11 ;  /* 0x0000000c0d0e7389 */ /* 0x00006400000c000b */
[----:B01----:R-:W-:Y:S01]  /*15710*/  ENDCOLLECTIVE ;  /* 0x000000000000791b */ /* 0x003fe20003800000 */
.L_x_14003:
        /* <DEDUP_REMOVED lines=12> */
.L_x_14004:
[----:B------:R-:W-:Y:S02]  /*157e0*/  IMAD.MOV.U32 R13, RZ, RZ, R19 ;  /* 0x000000ffff0d7224 */ /* 0x000fe400078e0013 */
[----:B------:R-:W-:Y:S02]  /*157f0*/  IMAD.MOV.U32 R12, RZ, RZ, 0x6 ;  /* 0x00000006ff0c7424 */ /* 0x000fe400078e00ff */
[----:B------:R-:W-:-:S07]  /*15800*/  IMAD.MOV.U32 R27, RZ, RZ, R14 ;  /* 0x000000ffff1b7224 */ /* 0x000fce00078e000e */
[----:B------:R-:W-:Y:S05]  /*15810*/  WARPSYNC.COLLECTIVE R15, `(.L_x_14005) ;  /* 0x000000000f087348 */ /* 0x000fea0003c00000 */
[----:B------:R0:W1:Y:S02]  /*15820*/  SHFL.IDX P6, R14, R13, R12, R11 ;  /* 0x0000000c0d0e7389 */ /* 0x00006400000c000b */
[----:B01----:R-:W-:Y:S01]  /*15830*/  ENDCOLLECTIVE ;  /* 0x000000000000791b */ /* 0x003fe20003800000 */
.L_x_14005:
        /* <DEDUP_REMOVED lines=12> */
.L_x_14006:
[----:B------:R-:W-:Y:S02]  /*15900*/  IMAD.MOV.U32 R13, RZ, RZ, R19 ;  /* 0x000000ffff0d7224 */ /* 0x000fe400078e0013 */
[----:B------:R-:W-:Y:S02]  /*15910*/  IMAD.MOV.U32 R12, RZ, RZ, 0x7 ;  /* 0x00000007ff0c7424 */ /* 0x000fe400078e00ff */
[----:B------:R-:W-:-:S07]  /*15920*/  IMAD.MOV.U32 R29, RZ, RZ, R14 ;  /* 0x000000ffff1d7224 */ /* 0x000fce00078e000e */
[----:B------:R-:W-:Y:S05]  /*15930*/  WARPSYNC.COLLECTIVE R15, `(.L_x_14007) ;  /* 0x000000000f087348 */ /* 0x000fea0003c00000 */
[----:B------:R0:W1:Y:S02]  /*15940*/  SHFL.IDX P6, R14, R13, R12, R11 ;  /* 0x0000000c0d0e7389 */ /* 0x00006400000c000b */
[----:B01----:R-:W-:Y:S01]  /*15950*/  ENDCOLLECTIVE ;  /* 0x000000000000791b */ /* 0x003fe20003800000 */
.L_x_14007:
        /* <DEDUP_REMOVED lines=11> */
.L_x_14008:
[----:B------:R-:W-:Y:S05]  /*15a10*/  BRA `(.L_x_14009) ;  /* 0xffffffc0008c7947 */ /* 0x000fea000383ffff */
.L_x_13895:
[----:B0-----:R0:W1:Y:S02]  /*15a20*/  SYNCS.PHASECHK.TRANS64.TRYWAIT P0, [R7+URZ+0x16820], R10 ;  /* 0x0168200a070075a7 */ /* 0x001064000800017f */
[----:B-1----:R-:W-:Y:S05]  /*15a30*/  @!P0 NANOSLEEP.SYNCS 0x989680 ;  /* 0x009896800000895d */ /* 0x002fea0003900000 */
[----:B------:R-:W1:Y:S02]  /*15a40*/  @!P0 SYNCS.PHASECHK.TRANS64 P0, [R7+URZ+0x16820], R10 ;  /* 0x0168200a070085a7 */ /* 0x000e64000800007f */
[----:B-1----:R-:W-:Y:S05]  /*15a50*/  @!P0 BRA `(.L_x_13895) ;  /* 0xfffffffc00f08947 */ /* 0x002fea000383ffff */
[----:B------:R-:W-:Y:S05]  /*15a60*/  BRA `(.L_x_14010) ;  /* 0xffffffc000fc7947 */ /* 0x000fea000383ffff */
.L_x_13896:
        /* <DEDUP_REMOVED lines=11> */
.L_x_14012:
[----:B------:R-:W-:Y:S05]  /*15b20*/  BSYNC B0 ;  /* 0x0000000000007941 */ /* 0x000fea0003800000 */
.L_x_14011:
[----:B------:R-:W-:Y:S05]  /*15b30*/  BRA `(.L_x_14013) ;  /* 0xffffffc000e07947 */ /* 0x000fea000383ffff */
.L_x_13897:
[----:B------:R-:W-:Y:S01]  /*15b40*/  BSSY B0, `(.L_x_14014) ;  /* 0x0000006000007945 */ /* 0x000fe20003800000 */
[----:B------:R-:W-:-:S07]  /*15b50*/  IMAD.MOV.U32 R15, RZ, RZ, -0x1 ;  /* 0xffffffffff0f7424 */ /* 0x000fce00078e00ff */
[----:B01---5:R-:W-:Y:S05]  /*15b60*/  WARPSYNC.COLLECTIVE R15, `(.L_x_14015) ;  /* 0x000000000f0c7348 */ /* 0x023fea0003c00000 */
[----:B------:R-:W-:Y:S02]  /*15b70*/  ELECT P6, UR62, PT ;  /* 0x00000000003e782f */ /* 0x000fe400038c0000 */
[----:B------:R-:W-:Y:S01]  /*15b80*/  MOV R14, UR62 ;  /* 0x0000003e000e7c02 */ /* 0x000fe20008000f00 */
[----:B01---5:R-:W-:Y:S10]  /*15b90*/  ENDCOLLECTIVE ;  /* 0x000000000000791b */ /* 0x023ff40003800000 */
.L_x_14015:
[----:B------:R-:W-:Y:S05]  /*15ba0*/  BSYNC B0 ;  /* 0x0000000000007941 */ /* 0x000fea0003800000 */
.L_x_14014:
[----:B------:R-:W-:Y:S05]  /*15bb0*/  BRA `(.L_x_14016) ;  /* 0xffffffc000d47947 */ /* 0x000fea000383ffff */
.L_x_13899:
[----:B-1----:R1:W2:Y:S02]  /*15bc0*/  SYNCS.PHASECHK.TRANS64.TRYWAIT P1, [R5+URZ+0x16840], R4 ;  /* 0x01684004050075a7 */ /* 0x0022a4000802017f */
[----:B--2---:R-:W-:Y:S05]  /*15bd0*/  @!P1 NANOSLEEP.SYNCS 0x989680 ;  /* 0x009896800000995d */ /* 0x004fea0003900000 */
[----:B------:R-:W2:Y:S02]  /*15be0*/  @!P1 SYNCS.PHASECHK.TRANS64 P1, [R5+URZ+0x16840], R4 ;  /* 0x01684004050095a7 */ /* 0x000ea4000802007f */
[----:B--2---:R-:W-:Y:S05]  /*15bf0*/  @!P1 BRA `(.L_x_13899) ;  /* 0xfffffffc00f09947 */ /* 0x004fea000383ffff */
[----:B------:R-:W-:Y:S05]  /*15c00*/  BRA `(.L_x_14017) ;  /* 0xffffffc000f47947 */ /* 0x000fea000383ffff */
.L_x_13901:
[----:B--2---:R2:W3:Y:S02]  /*15c10*/  SYNCS.PHASECHK.TRANS64.TRYWAIT P1, [R3+URZ+0x16840], R0 ;  /* 0x01684000030075a7 */ /* 0x0044e4000802017f */
[----:B---3--:R-:W-:Y:S05]  /*15c20*/  @!P1 NANOSLEEP.SYNCS 0x989680 ;  /* 0x009896800000995d */ /* 0x008fea0003900000 */
[----:B------:R-:W3:Y:S02]  /*15c30*/  @!P1 SYNCS.PHASECHK.TRANS64 P1, [R3+URZ+0x16840], R0 ;  /* 0x01684000030095a7 */ /* 0x000ee4000802007f */
[----:B---3--:R-:W-:Y:S05]  /*15c40*/  @!P1 BRA `(.L_x_13901) ;  /* 0xfffffffc00f09947 */ /* 0x008fea000383ffff */
[----:B------:R-:W-:Y:S05]  /*15c50*/  BRA `(.L_x_14018) ;  /* 0xffffffc400007947 */ /* 0x000fea000383ffff */
.L_x_13903:
[----:B---3--:R3:W4:Y:S02]  /*15c60*/  SYNCS.PHASECHK.TRANS64.TRYWAIT P1, [R5+URZ+0x16860], R4 ;  /* 0x01686004050075a7 */ /* 0x008724000802017f */
[----:B----4-:R-:W-:Y:S05]  /*15c70*/  @!P1 NANOSLEEP.SYNCS 0x989680 ;  /* 0x009896800000995d */ /* 0x010fea0003900000 */
[----:B------:R-:W4:Y:S02]  /*15c80*/  @!P1 SYNCS.PHASECHK.TRANS64 P1, [R5+URZ+0x16860], R4 ;  /* 0x01686004050095a7 */ /* 0x000f24000802007f */
[----:B----4-:R-:W-:Y:S05]  /*15c90*/  @!P1 BRA `(.L_x_13903) ;  /* 0xfffffffc00f09947 */ /* 0x010fea000383ffff */
[----:B------:R-:W-:Y:S05]  /*15ca0*/  BRA `(.L_x_14019) ;  /* 0xffffffc000fc7947 */ /* 0x000fea000383ffff */
.L_x_14020:
        /* <DEDUP_REMOVED lines=13> */
.L_x_16008:


//--------------------- .text._ZN7cutlass13device_kernelIN5flash11enable_sm90INS1_16FlashAttnFwdSm90INS1_25CollectiveMainloopFwdSm90ILi2EN4cute5tupleIJNS5_1CILi1EEES8_S8_EEENS6_IJNS7_ILi192EEENS7_ILi128EEENS7_ILi64EEEEEELi64ENS_6half_tEfNS_4arch4Sm90ELb0ELb1ELb0ELb1ELb1ELb0ELb0ELb1ELb1ELb1ELb1ELb0EEENS1_21CollectiveEpilogueFwdINS6_IJSA_SC_SB_EEES9_SE_SG_Li384ELb1ELb1ELb1ELb0EEENS1_36VarlenDynamicPersistentTileSchedulerILi192ELi128ELi384ELi128ELb1ELb1ELb1ELb1ELb0ELb1EEEEEEEEEvNT_6ParamsE --------------------------
	.section	.text._ZN7cutlass13device_kernelIN5flash11enable_sm90INS1_16FlashAttnFwdSm90INS1_25CollectiveMainloopFwdSm90ILi2EN4cute5tupleIJNS5_1CILi1EEES8_S8_EEENS6_IJNS7_ILi192EEENS7_ILi128EEENS7_ILi64EEEEEELi64ENS_6half_tEfNS_4arch4Sm90ELb0ELb1ELb0ELb1ELb1ELb0ELb0ELb1ELb1ELb1ELb1ELb0EEENS1_21CollectiveEpilogueFwdINS6_IJSA_SC_SB_EEES9_SE_SG_Li384ELb1ELb1ELb1ELb0EEENS1_36VarlenDynamicPersistentTileSchedulerILi192ELi128ELi384ELi128ELb1ELb1ELb1ELb1ELb0ELb1EEEEEEEEEvNT_6ParamsE,"ax",@progbits
	.align	128
.text._ZN7cutlass13device_kernelIN5flash11enable_sm90INS1_16FlashAttnFwdSm90INS1_25CollectiveMainloopFwdSm90ILi2EN4cute5tupleIJNS5_1CILi1EEES8_S8_EEENS6_IJNS7_ILi192EEENS7_ILi128EEENS7_ILi64EEEEEELi64ENS_6half_tEfNS_4arch4Sm90ELb0ELb1ELb0ELb1ELb1ELb0ELb0ELb1ELb1ELb1ELb1ELb0EEENS1_21CollectiveEpilogueFwdINS6_IJSA_SC_SB_EEES9_SE_SG_Li384ELb1ELb1ELb1ELb0EEENS1_36VarlenDynamicPersistentTileSchedulerILi192ELi128ELi384ELi128ELb1ELb1ELb1ELb1ELb0ELb1EEEEEEEEEvNT_6ParamsE:
        .type           _ZN7cutlass13device_kernelIN5flash11enable_sm90INS1_16FlashAttnFwdSm90INS1_25CollectiveMainloopFwdSm90ILi2EN4cute5tupleIJNS5_1CILi1EEES8_S8_EEENS6_IJNS7_ILi192EEENS7_ILi128EEENS7_ILi64EEEEEELi64ENS_6half_tEfNS_4arch4Sm90ELb0ELb1ELb0ELb1ELb1ELb0ELb0ELb1ELb1ELb1ELb1ELb0EEENS1_21CollectiveEpilogueFwdINS6_IJSA_SC_SB_EEES9_SE_SG_Li384ELb1ELb1ELb1ELb0EEENS1_36VarlenDynamicPersistentTileSchedulerILi192ELi128ELi384ELi128ELb1ELb1ELb1ELb1ELb0ELb1EEEEEEEEEvNT_6ParamsE,@function
        .size           _ZN7cutlass13device_kernelIN5flash11enable_sm90INS1_16FlashAttnFwdSm90INS1_25CollectiveMainloopFwdSm90ILi2EN4cute5tupleIJNS5_1CILi1EEES8_S8_EEENS6_IJNS7_ILi192EEENS7_ILi128EEENS7_ILi64EEEEEELi64ENS_6half_tEfNS_4arch4Sm90ELb0ELb1ELb0ELb1ELb1ELb0ELb0ELb1ELb1ELb1ELb1ELb0EEENS1_21CollectiveEpilogueFwdINS6_IJSA_SC_SB_EEES9_SE_SG_Li384ELb1ELb1ELb1ELb0EEENS1_36VarlenDynamicPersistentTileSchedulerILi192ELi128ELi384ELi128ELb1ELb1ELb1ELb1ELb0ELb1EEEEEEEEEvNT_6ParamsE,(.L_x_16009 - _ZN7cutlass13device_kernelIN5flash11enable_sm90INS1_16FlashAttnFwdSm90INS1_25CollectiveMainloopFwdSm90ILi2EN4cute5tupleIJNS5_1CILi1EEES8_S8_EEENS6_IJNS7_ILi192EEENS7_ILi128EEENS7_ILi64EEEEEELi64ENS_6half_tEfNS_4arch4Sm90ELb0ELb1ELb0ELb1ELb1ELb0ELb0ELb1ELb1ELb1ELb1ELb0EEENS1_21CollectiveEpilogueFwdINS6_IJSA_SC_SB_EEES9_SE_SG_Li384ELb1ELb1ELb1ELb0EEENS1_36VarlenDynamicPersistentTileSchedulerILi192ELi128ELi384ELi128ELb1ELb1ELb1ELb1ELb0ELb1EEEEEEEEEvNT_6ParamsE)
        .other          _ZN7cutlass13device_kernelIN5flash11enable_sm90INS1_16FlashAttnFwdSm90INS1_25CollectiveMainloopFwdSm90ILi2EN4cute5tupleIJNS5_1CILi1EEES8_S8_EEENS6_IJNS7_ILi192EEENS7_ILi128EEENS7_ILi64EEEEEELi64ENS_6half_tEfNS_4arch4Sm90ELb0ELb1ELb0ELb1ELb1ELb0ELb0ELb1ELb1ELb1ELb1ELb0EEENS1_21CollectiveEpilogueFwdINS6_IJSA_SC_SB_EEES9_SE_SG_Li384ELb1ELb1ELb1ELb0EEENS1_36VarlenDynamicPersistentTileSchedulerILi192ELi128ELi384ELi128ELb1ELb1ELb1ELb1ELb0ELb1EEEEEEEEEvNT_6ParamsE,@"STO_CUDA_ENTRY STV_DEFAULT"
_ZN7cutlass13device_kernelIN5flash11enable_sm90INS1_16FlashAttnFwdSm90INS1_25CollectiveMainloopFwdSm90ILi2EN4cute5tupleIJNS5_1CILi1EEES8_S8_EEENS6_IJNS7_ILi192EEENS7_ILi128EEENS7_ILi64EEEEEELi64ENS_6half_tEfNS_4arch4Sm90ELb0ELb1ELb0ELb1ELb1ELb0ELb0ELb1ELb1ELb1ELb1ELb0EEENS1_21CollectiveEpilogueFwdINS6_IJSA_SC_SB_EEES9_SE_SG_Li384ELb1ELb1ELb1ELb0EEENS1_36VarlenDynamicPersistentTileSchedulerILi192ELi128ELi384ELi128ELb1ELb1ELb1ELb1ELb0ELb1EEEEEEEEEvNT_6ParamsE:
        /* <DEDUP_REMOVED lines=45> */
.L_x_14021:
        /* <DEDUP_REMOVED lines=22> */
.L_x_14022:
        /* <DEDUP_REMOVED lines=18> */
.L_x_14023:
        /* <DEDUP_REMOVED lines=22> */
.L_x_14024:
        /* <DEDUP_REMOVED lines=23> */
.L_x_14025:
        /* <DEDUP_REMOVED lines=8> */
.L_x_14027:
        /* <DEDUP_REMOVED lines=25> */
[----:B------:R-:W-:Y:S01]  /*0a30*/  R2UR UR7, R11 ;  /* 0x000000000b0772ca */ /* 0x000fe200000e0000 */
[----:B------:R-:W-:Y:S01]  /*0a40*/  UMOV UR48, URZ ;  /* 0x0000003f00307c82 */ /* 0x000fe20008000000 */
[CC--:B------:R-:W-:Y:S02]  /*0a50*/  LEA.HI R2, R0.reuse, R13.reuse, RZ, 0x7 ;  /* 0x0000000d00027211 */ /* 0x0c0fe400078f38ff */
[----:B------:R-:W-:-:S02]  /*0a60*/  LEA.HI R4, R0, R13, RZ, 0x5 ;  /* 0x0000000d00047211 */ /* 0x000fc400078f28ff */
[----:B------:R-:W-:Y:S02]  /*0a70*/  LEA.HI R3, R0, R13, RZ, 0x4 ;  /* 0x0000000d00037211 */ /* 0x000fe400078f20ff */
[----:B------:R-:W-:Y:S01]  /*0a80*/  LOP3.LUT R6, R2, 0xffffff80, RZ, 0xc0, !PT ;  /* 0xffffff8002067812 */ /* 0x000fe200078ec0ff */
[----:B------:R-:W-:Y:S01]  /*0a90*/  IMAD.SHL.U32 R5, R4, 0x20, RZ ;  /* 0x0000002004057824 */ /* 0x000fe200078e00ff */
[----:B------:R-:W-:Y:S02]  /*0aa0*/  LOP3.LUT R4, R3, 0x3fffff0, RZ, 0xc0, !PT ;  /* 0x03fffff003047812 */ /* 0x000fe400078ec0ff */
[----:B------:R-:W-:Y:S01]  /*0ab0*/  SHF.R.S32.HI R14, RZ, 0x7, R2 ;  /* 0x00000007ff0e7819 */ /* 0x000fe20000011402 */
[----:B------:R-:W-:Y:S01]  /*0ac0*/  IMAD.IADD R12, R13, 0x1, -R6 ;  /* 0x000000010d0c7824 */ /* 0x000fe200078e0a06 */
[----:B------:R-:W-:Y:S01]  /*0ad0*/  LOP3.LUT R5, R5, 0xfffffc00, RZ, 0xc0, !PT ;  /* 0xfffffc0005057812 */ /* 0x000fe200078ec0ff */
[----:B------:R-:W-:Y:S01]  /*0ae0*/  IMAD.IADD R4, R13, 0x1, -R4 ;  /* 0x000000010d047824 */ /* 0x000fe200078e0a04 */
[----:B------:R-:W-:Y:S01]  /*0af0*/  SHF.R.S32.HI R6, RZ, 0x4, R3 ;  /* 0x00000004ff067819 */ /* 0x000fe20000011403 */
[----:B------:R-:W-:Y:S01]  /*0b00*/  IMAD.HI R2, R14, 0x55555556, RZ ;  /* 0x555555560e027827 */ /* 0x000fe200078e02ff */
[----:B------:R-:W-:-:S02]  /*0b10*/  SHF.R.S32.HI R7, RZ, 0x1f, R12 ;  /* 0x0000001fff077819 */ /* 0x000fc4000001140c */
[----:B------:R-:W-:Y:S01]  /*0b20*/  LEA.HI R3, R3, R6, RZ, 0x1 ;  /* 0x0000000603037211 */ /* 0x000fe200078f08ff */
[----:B------:R-:W-:Y:S01]  /*0b30*/  IMAD R4, R4, 0x40, R5 ;  /* 0x0000004004047824 */ /* 0x000fe200078e0205 */
[CC--:B------:R-:W-:Y:S02]  /*0b40*/  LEA.HI R5, R7.reuse, R12.reuse, RZ, 0x2 ;  /* 0x0000000c07057211 */ /* 0x0c0fe400078f10ff */
[----:B------:R-:W-:Y:S02]  /*0b50*/  LEA.HI R7, R7, R12, RZ, 0x5 ;  /* 0x0000000c07077211 */ /* 0x000fe400078f28ff */
[--C-:B------:R-:W-:Y:S02]  /*0b60*/  SHF.R.S32.HI R8, RZ, 0x2, R5.reuse ;  /* 0x00000002ff087819 */ /* 0x100fe40000011405 */
[----:B------:R-:W-:Y:S02]  /*0b70*/  SHF.R.S32.HI R9, RZ, 0x1f, R5 ;  /* 0x0000001fff097819 */ /* 0x000fe40000011405 */
[----:B------:R-:W-:-:S02]  /*0b80*/  LOP3.LUT R3, R3, 0x1ffffffe, RZ, 0xc0, !PT ;  /* 0x1ffffffe03037812 */ /* 0x000fc400078ec0ff */
[----:B------:R-:W-:Y:S02]  /*0b90*/  LEA.HI R9, R9, R8, RZ, 0x3 ;  /* 0x0000000809097211 */ /* 0x000fe400078f18ff */
[----:B------:R-:W-:Y:S01]  /*0ba0*/  LEA.HI R2, R2, R2, RZ, 0x1 ;  /* 0x0000000202027211 */ /* 0x000fe200078f08ff */
[----:B------:R-:W-:Y:S01]  /*0bb0*/  IMAD.IADD R3, R6, 0x1, -R3 ;  /* 0x0000000106037824 */ /* 0x000fe200078e0a03 */
[----:B------:R-:W-:Y:S02]  /*0bc0*/  LOP3.LUT R9, R9, 0xfffffff8, RZ, 0xc0, !PT ;  /* 0xfffffff809097812 */ /* 0x000fe400078ec0ff */
[----:B------:R-:W-:Y:S01]  /*0bd0*/  SHF.R.S32.HI R7, RZ, 0x5, R7 ;  /* 0x00000005ff077819 */ /* 0x000fe20000011407 */
[----:B------:R-:W-:Y:S01]  /*0be0*/  IMAD R2, R2, -0x3, R14 ;  /* 0xfffffffd02027824 */ /* 0x000fe200078e020e */
[-C--:B------:R-:W-:Y:S01]  /*0bf0*/  LEA.HI R10, R0, R13.reuse, RZ, 0x2 ;  /* 0x0000000d000a7211 */ /* 0x080fe200078f10ff */
[----:B------:R-:W-:Y:S01]  /*0c00*/  IMAD.IADD R8, R8, 0x1, -R9 ;  /* 0x0000000108087824 */ /* 0x000fe200078e0a09 */
[----:B------:R-:W-:Y:S01]  /*0c10*/  LEA.HI R0, R0, R13, RZ, 0x3 ;  /* 0x0000000d00007211 */ /* 0x000fe200078f18ff */
[----:B------:R-:W-:Y:S01]  /*0c20*/  IMAD R3, R3, 0x8, R4 ;  /* 0x0000000803037824 */ /* 0x000fe200078e0204 */
[----:B------:R-:W-:Y:S01]  /*0c30*/  LOP3.LUT R10, R10, 0xfffffffc, RZ, 0xc0, !PT ;  /* 0xfffffffc0a0a7812 */ /* 0x000fe200078ec0ff */
[----:B------:R-:W-:Y:S01]  /*0c40*/  IMAD R7, R7, 0x10, R8 ;  /* 0x0000001007077824 */ /* 0x000fe200078e0208 */
[----:B------:R-:W-:-:S02]  /*0c50*/  LOP3.LUT R5, R5, 0x7ffffffc, RZ, 0xc0, !PT ;  /* 0x7ffffffc05057812 */ /* 0x000fc400078ec0ff */
[----:B------:R0:W-:Y:S01]  /*0c60*/  STL [R1+0x38], R3 ;  /* 0x0000380301007387 */ /* 0x0001e20000100800 */
[----:B------:R-:W-:Y:S01]  /*0c70*/  IMAD R2, R2, 0x40, R7 ;  /* 0x0000004002027824 */ /* 0x000fe200078e0207 */
[----:B------:R-:W-:Y:S01]  /*0c80*/  LOP3.LUT R18, R0, 0xfffffff8, RZ, 0xc0, !PT ;  /* 0xfffffff800127812 */ /* 0x000fe200078ec0ff */
[C---:B------:R-:W-:Y:S02]  /*0c90*/  IMAD.IADD R10, R13.reuse, 0x1, -R10 ;  /* 0x000000010d0a7824 */ /* 0x040fe400078e0a0a */
[----:B------:R-:W-:Y:S01]  /*0ca0*/  IMAD.IADD R5, R12, 0x1, -R5 ;  /* 0x000000010c057824 */ /* 0x000fe200078e0a05 */
[----:B------:R1:W-:Y:S01]  /*0cb0*/  STL [R1+0x34], R2 ;  /* 0x0000340201007387 */ /* 0x0003e20000100800 */
[----:B------:R-:W-:Y:S02]  /*0cc0*/  IMAD.IADD R18, R13, 0x1, -R18 ;  /* 0x000000010d127824 */ /* 0x000fe400078e0a12 */
[----:B------:R-:W-:Y:S01]  /*0cd0*/  IMAD.SHL.U32 R16, R5, 0x2, RZ ;  /* 0x0000000205107824 */ /* 0x000fe200078e00ff */
[----:B0-----:R-:W-:Y:S01]  /*0ce0*/  LEA.HI R3, R10, R10, RZ, 0x1 ;  /* 0x0000000a0a037211 */ /* 0x001fe200078f08ff */
[----:B------:R-:W-:Y:S01]  /*0cf0*/  IMAD.SHL.U32 R19, R18, 0x8, RZ ;  /* 0x0000000812137824 */ /* 0x000fe200078e00ff */
[----:B------:R-:W-:Y:S01]  /*0d00*/  SHF.R.S32.HI R5, RZ, 0x3, R0 ;  /* 0x00000003ff057819 */ /* 0x000fe20000011400 */
[C---:B------:R-:W-:Y:S01]  /*0d10*/  VIADD R157, R16.reuse, 0x8 ;  /* 0x00000008109d7836 */ /* 0x040fe20000000000 */
[----:B------:R-:W-:Y:S01]  /*0d20*/  LOP3.LUT R3, R3, 0x1ffffffe, RZ, 0xc0, !PT ;  /* 0x1ffffffe03037812 */ /* 0x000fe200078ec0ff */
        /* <DEDUP_REMOVED lines=13> */
[----:B------:R-:W-:-:S02]  /*0e00*/  SHF.R.S32.HI R5, RZ, 0x1f, R153 ;  /* 0x0000001fff057819 */ /* 0x000fc40000011499 */
[----:B------:R-:W-:Y:S01]  /*0e10*/  SHF.R.S32.HI R4, RZ, 0x1f, R152 ;  /* 0x0000001fff047819 */ /* 0x000fe20000011498 */
[----:B------:R-:W-:Y:S01]  /*0e20*/  IMAD R17, R3, 0x8, R2 ;  /* 0x0000000803117824 */ /* 0x000fe200078e0202 */
[----:B-1----:R-:W-:-:S07]  /*0e30*/  SHF.R.S32.HI R0, RZ, 0x1f, R22 ;  /* 0x0000001fff007819 */ /* 0x002fce0000011416 */
.L_x_14127:
        /* <DEDUP_REMOVED lines=11> */
[----:B0123--:R-:W-:Y:S02]  /*0ef0*/  IMAD.U32 R2, RZ, RZ, UR8 ;  /* 0x00000008ff027e24 */ /* 0x00ffe4000f8e00ff */
[----:B------:R-:W-:Y:S01]  /*0f00*/  IMAD.U32 R3, RZ, RZ, UR9 ;  /* 0x00000009ff037e24 */ /* 0x000fe2000f8e00ff */
[----:B------:R-:W-:Y:S02]  /*0f10*/  @UP1 ULDC.64 UR8, c[0x0][0xa18] ;  /* 0x0002860000081ab9 */ /* 0x000fe40000000a00 */
[----:B------:R-:W-:Y:S02]  /*0f20*/  @UP1 UIMAD.WIDE UR8, UR7, 0x4, UR8 ;  /* 0x00000004070818a5 */ /* 0x000fe4000f8e0208 */
[----:B------:R-:W2:Y:S04]  /*0f30*/  @P0 LDG.E R2, desc[UR54][R2.64] ;  /* 0x0000003602020981 */ /* 0x000ea8000c1e1900 */
        /* <DEDUP_REMOVED lines=16> */
[----:B----45:R-:W-:-:S14]  /*1040*/  @P2 BRA `(.L_x_14028) ;  /* 0x0000000000382947 */ /* 0x030fdc0003800000 */
        /* <DEDUP_REMOVED lines=14> */
.L_x_14028:
        /* <DEDUP_REMOVED lines=9> */
.L_x_14029:
        /* <DEDUP_REMOVED lines=13> */
.L_x_14030:
        /* <DEDUP_REMOVED lines=28> */
.L_x_14032:
[----:B------:R-:W-:-:S11]  /*1450*/  UISETP.NE.AND UP0, UPT, UR7, 0x1, UPT ;  /* 0x000000010700788c */ /* 0x000fd6000bf05270 */
[----:B------:R-:W-:Y:S02]  /*1460*/  @UP0 ULDC.64 UR10, c[0x0][0x9e8] ;  /* 0x00027a00000a0ab9 */ /* 0x000fe40000000a00 */
[----:B------:R-:W-:-:S04]  /*1470*/  UIMAD.WIDE.U32 UR8, UR4, UR10, URZ ;  /* 0x0000000a040872a5 */ /* 0x000fc8000f8e003f */
[----:B------:R-:W-:-:S12]  /*1480*/  @UP0 USHF.R.U32.HI UR4, URZ, UR11, UR9 ;  /* 0x0000000b3f040299 */ /* 0x000fd80008011609 */
.L_x_14033:
[----:B------:R-:W-:-:S04]  /*1490*/  UIMAD UR4, UR4, UR7, UR7 ;  /* 0x00000007040472a4 */ /* 0x000fc8000f8e0207 */
[----:B------:R-:W-:-:S04]  /*14a0*/  UISETP.LT.AND UP0, UPT, UR6, UR4, UPT ;  /* 0x000000040600728c */ /* 0x000fc8000bf01270 */
[----:B------:R-:W-:-:S12]  /*14b0*/  USEL UR6, UR6, UR4, UP0 ;  /* 0x0000000406067287 */ /* 0x000fd80008000000 */
.L_x_14031:
        /* <DEDUP_REMOVED lines=33> */
.L_x_14035:
[----:B------:R-:W-:-:S11]  /*16d0*/  UISETP.NE.AND UP0, UPT, UR7, 0x1, UPT ;  /* 0x000000010700788c */ /* 0x000fd6000bf05270 */
[----:B------:R-:W-:Y:S02]  /*16e0*/  @UP0 ULDC.64 UR12, c[0x0][0x9e8] ;  /* 0x00027a00000c0ab9 */ /* 0x000fe40000000a00 */
[----:B------:R-:W-:-:S04]  /*16f0*/  UIMAD.WIDE.U32 UR8, UR4, UR12, URZ ;  /* 0x0000000c040872a5 */ /* 0x000fc8000f8e003f */
[----:B------:R-:W-:-:S12]  /*1700*/  @UP0 USHF.R.U32.HI UR4, URZ, UR13, UR9 ;  /* 0x0000000d3f040299 */ /* 0x000fd80008011609 */
.L_x_14036:
[----:B------:R-:W-:-:S04]  /*1710*/  UIMAD UR4, UR4, UR7, URZ ;  /* 0x00000007040472a4 */ /* 0x000fc8000f8e023f */
[----:B------:R-:W-:-:S04]  /*1720*/  UISETP.LT.AND UP0, UPT, UR10, UR4, UPT ;  /* 0x000000040a00728c */ /* 0x000fc8000bf01270 */
[----:B------:R-:W-:-:S12]  /*1730*/  USEL UR10, UR10, UR4, !UP0 ;  /* 0x000000040a0a7287 */ /* 0x000fd8000c000000 */
.L_x_14034:
        /* <DEDUP_REMOVED lines=52> */
.L_x_14037:
        /* <DEDUP_REMOVED lines=24> */
[----:B------:R-:W0:Y:S01]  /*1c00*/  S2R R0, SR_TID.X ;  /* 0x0000000000007919 */ /* 0x000e220000002100 */
[----:B------:R-:W1:Y:S01]  /*1c10*/  S2UR UR43, SR_CgaCtaId ;  /* 0x00000000002b79c3 */ /* 0x000e620000008800 */
[----:B------:R-:W-:Y:S02]  /*1c20*/  UMOV UR45, 0x400 ;  /* 0x00000400002d7882 */ /* 0x000fe40000000000 */
[----:B-1----:R-:W-:Y:S01]  /*1c30*/  ULEA UR45, UR43, UR45, 0x18 ;  /* 0x0000002d2b2d7291 */ /* 0x002fe2000f8ec03f */
[----:B0-----:R-:W-:-:S05]  /*1c40*/  VIADD R4, R0, 0xffffff80 ;  /* 0xffffff8000047836 */ /* 0x001fca0000000000 */
[----:B------:R-:W-:-:S04]  /*1c50*/  SHF.R.S32.HI R0, RZ, 0x1f, R4 ;  /* 0x0000001fff007819 */ /* 0x000fc80000011404 */
[----:B------:R-:W-:-:S04]  /*1c60*/  LEA.HI R0, R0, R4, RZ, 0x7 ;  /* 0x0000000400007211 */ /* 0x000fc800078f38ff */
[----:B------:R-:W-:-:S06]  /*1c70*/  SHF.R.S32.HI R0, RZ, 0x7, R0 ;  /* 0x00000007ff007819 */ /* 0x000fcc0000011400 */
[----:B------:R-:W0:Y:S02]  /*1c80*/  SHFL.IDX PT, R0, R0, RZ, 0x1f ;  /* 0x00001fff00007589 */ /* 0x000e2400000e0000 */
[----:B0-----:R-:W-:-:S13]  /*1c90*/  R2UR UR44, R0 ;  /* 0x00000000002c72ca */ /* 0x001fda00000e0000 */
        /* <DEDUP_REMOVED lines=26> */
.L_x_14039:
        /* <DEDUP_REMOVED lines=9> */
.L_x_14222:
[----:B------:R-:W-:Y:S05]  /*1ed0*/  @!P0 BRA `(.L_x_14041) ;  /* 0x0000000000048947 */ /* 0x000fea0003800000 */
[----:B------:R-:W-:Y:S01]  /*1ee0*/  BPT.TRAP 0x1 ;  /* 0x000000040000795c */ /* 0x000fe20000300000 */
.L_x_14041:
[----:B0-----:R-:W-:Y:S02]  /*1ef0*/  IMAD.U32 R3, RZ, RZ, UR48 ;  /* 0x00000030ff037e24 */ /* 0x001fe4000f8e00ff */
[----:B------:R-:W-:-:S03]  /*1f00*/  IMAD.U32 R0, RZ, RZ, UR49 ;  /* 0x00000031ff007e24 */ /* 0x000fc6000f8e00ff */
[----:B------:R-:W-:Y:S02]  /*1f10*/  LEA R3, R3, UR45, 0x3 ;  /* 0x0000002d03037c11 */ /* 0x000fe4000f8e18ff */
[----:B------:R-:W-:-:S04]  /*1f20*/  SHF.L.U32 R0, R0, 0x1f, RZ ;  /* 0x0000001f00007819 */ /* 0x000fc800000006ff */
[----:B------:R0:W1:Y:S01]  /*1f30*/  SYNCS.PHASECHK.TRANS64.TRYWAIT P1, [R3+URZ+0x16830], R0 ;  /* 0x01683000030075a7 */ /* 0x000062000802017f */
[----:B------:R-:W-:Y:S05]  /*1f40*/  @!P0 BRA `(.L_x_14042) ;  /* 0x0000000000048947 */ /* 0x000fea0003800000 */
[----:B------:R-:W-:Y:S01]  /*1f50*/  BPT.TRAP 0x1 ;  /* 0x000000040000795c */ /* 0x000fe20000300000 */
.L_x_14042:
[----:B-1----:R-:W-:Y:S05]  /*1f60*/  @P1 BRA `(.L_x_14043) ;  /* 0x0000000000081947 */ /* 0x002fea0003800000 */
[----:B------:R-:W1:Y:S02]  /*1f70*/  SYNCS.PHASECHK.TRANS64.TRYWAIT P1, [R3+URZ+0x16830], R0 ;  /* 0x01683000030075a7 */ /* 0x000e64000802017f */
[----:B-1----:R-:W-:Y:S05]  /*1f80*/  @!P1 BRA `(.L_x_14044) ;  /* 0x0000014000b49947 */ /* 0x002fea0003800000 */
.L_x_14043:
        /* <DEDUP_REMOVED lines=35> */
.L_x_14045:
[----:B------:R-:W-:Y:S01]  /*21c0*/  UISETP.NE.AND UP1, UPT, UR53, URZ, UPT ;  /* 0x0000003f3500728c */ /* 0x000fe2000bf25270 */
[----:B------:R-:W-:Y:S01]  /*21d0*/  VIADD R2, R17, UR39 ;  /* 0x0000002711027c36 */ /* 0x000fe20008000000 */
[----:B------:R-:W-:Y:S01]  /*21e0*/  R2UR UR6, R3 ;  /* 0x00000000030672ca */ /* 0x000fe200000e0000 */
[----:B01----:R-:W-:Y:S01]  /*21f0*/  IMAD.MOV.U32 R3, RZ, RZ, -0x80 ;  /* 0xffffff80ff037424 */ /* 0x003fe200078e00ff */
[----:B------:R-:W-:Y:S02]  /*2200*/  UISETP.NE.AND UP0, UPT, UR52, URZ, UPT ;  /* 0x0000003f3400728c */ /* 0x000fe4000bf05270 */
[----:B------:R-:W-:Y:S01]  /*2210*/  PLOP3.LUT P1, PT, PT, PT, UP1, 0x80, 0x0 ;  /* 0x000000000000781c */ /* 0x000fe20003f2f018 */
[----:B------:R-:W-:Y:S01]  /*2220*/  IMAD R7, R88, R3, 0x80 ;  /* 0x0000008058077424 */ /* 0x000fe200078e0203 */
[----:B------:R-:W-:Y:S01]  /*2230*/  PLOP3.LUT P2, PT, PT, PT, UP1, 0x80, 0x0 ;  /* 0x000000000000781c */ /* 0x000fe20003f4f018 */
[----:B------:R-:W-:Y:S01]  /*2240*/  IMAD.U32 R3, RZ, RZ, UR47 ;  /* 0x0000002fff037e24 */ /* 0x000fe2000f8e00ff */
[----:B------:R-:W-:Y:S01]  /*2250*/  ULDC UR23, c[0x0][0x9dc] ;  /* 0x0002770000177ab9 */ /* 0x000fe20000000800 */
[----:B------:R-:W-:Y:S01]  /*2260*/  @UP1 ULDC UR7, c[0x0][0x44c] ;  /* 0x0001130000071ab9 */ /* 0x000fe20000000800 */
[----:B------:R-:W-:Y:S01]  /*2270*/  ULDC UR14, c[0x0][0x9e0] ;  /* 0x00027800000e7ab9 */ /* 0x000fe20000000800 */
[----:B------:R-:W-:-:S02]  /*2280*/  IADD3 R8, -R16, UR40, R7 ;  /* 0x0000002810087c10 */ /* 0x000fc4000fffe107 */
[----:B------:R-:W-:-:S04]  /*2290*/  UIADD3 UR6, UR6, 0x16840, URZ ;  /* 0x0001684006067890 */ /* 0x000fc8000fffe03f */
[----:B------:R-:W-:Y:S01]  /*22a0*/  @P1 IMAD.HI.U32 R0, R2, UR7, RZ ;  /* 0x0000000702001c27 */ /* 0x000fe2000f8e00ff */
[----:B------:R-:W-:Y:S01]  /*22b0*/  @UP1 ULDC UR7, c[0x0][0x450] ;  /* 0x0001140000071ab9 */ /* 0x000fe20000000800 */
[----:B------:R-:W-:Y:S01]  /*22c0*/  UPRMT UR6, UR43, 0x654, UR6 ;  /* 0x000006542b067896 */ /* 0x000fe20008000006 */
[----:B------:R-:W-:Y:S02]  /*22d0*/  PLOP3.LUT P1, PT, PT, PT, UP0, 0x40, 0x0 ;  /* 0x000000000000781c */ /* 0x000fe40003f2e808 */
[----:B------:R-:W-:Y:S02]  /*22e0*/  @P2 SHF.R.U32.HI R2, RZ, UR7, R0 ;  /* 0x00000007ff022c19 */ /* 0x000fe40008011600 */
[----:B------:R-:W-:-:S03]  /*22f0*/  IADD3 R0, -R16, 0x1, R7 ;  /* 0x0000000110007810 */ /* 0x000fc60007ffe107 */
[----:B------:R-:W0:Y:S01]  /*2300*/  SHFL.IDX PT, R5, R2, RZ, 0x1c1f ;  /* 0x001c1fff02057589 */ /* 0x000e2200000e0000 */
[----:B------:R-:W-:Y:S01]  /*2310*/  SYNCS.ARRIVE.TRANS64.RED.A1T0 RZ, [UR6], RZ ;  /* 0x000000ffffff79a7 */ /* 0x000fe20008100406 */
[----:B------:R-:W-:Y:S01]  /*2320*/  ULOP3.LUT UR6, URZ, UR23, URZ, 0x33, !UPT ;  /* 0x000000173f067292 */ /* 0x000fe2000f8e333f */
[----:B------:R-:W-:-:S05]  /*2330*/  IADD3 R0, -R3, UR40, R0 ;  /* 0x0000002803007c10 */ /* 0x000fca000fffe100 */
[C---:B------:R-:W-:Y:S02]  /*2340*/  VIADD R9, R0.reuse, UR14 ;  /* 0x0000000e00097c36 */ /* 0x040fe40008000000 */
[----:B------:R-:W-:Y:S01]  /*2350*/  VIADD R10, R0, UR6 ;  /* 0x00000006000a7c36 */ /* 0x000fe20008000000 */
[----:B------:R-:W-:Y:S02]  /*2360*/  LEA R0, R88, 0xffffff80, 0x7 ;  /* 0xffffff8058007811 */ /* 0x000fe400078e38ff */
        /* <DEDUP_REMOVED lines=17> */
.L_x_14048:
[----:B------:R-:W-:Y:S02]  /*2480*/  ULDC UR6, c[0x0][0x9e4] ;  /* 0x0002790000067ab9 */ /* 0x000fe40000000800 */
[----:B------:R-:W-:-:S05]  /*2490*/  IMAD.U32 R12, RZ, RZ, UR6 ;  /* 0x00000006ff0c7e24 */ /* 0x000fca000f8e00ff */
[----:B------:R-:W-:-:S13]  /*24a0*/  ISETP.NE.AND P1, PT, R12, 0x1, PT ;  /* 0x000000010c00780c */ /* 0x000fda0003f25270 */
[----:B------:R-:W0:Y:S02]  /*24b0*/  @P1 LDC.64 R14, c[0x0][0x9e8] ;  /* 0x00027a00ff0e1b82 */ /* 0x000e240000000a00 */
[----:B0-----:R-:W-:-:S05]  /*24c0*/  @P1 IMAD.HI.U32 R6, R5, R14, RZ ;  /* 0x0000000e05061227 */ /* 0x001fca00078e00ff */
[----:B------:R-:W-:-:S07]  /*24d0*/  @P1 SHF.R.U32.HI R5, RZ, R15, R6 ;  /* 0x0000000fff051219 */ /* 0x000fce0000011606 */
.L_x_14049:
[----:B------:R-:W-:Y:S05]  /*24e0*/  BSYNC B0 ;  /* 0x0000000000007941 */ /* 0x000fea0003800000 */
.L_x_14047:
[----:B------:R-:W-:-:S04]  /*24f0*/  IMAD R5, R5, R12, -R0 ;  /* 0x0000000c05057224 */ /* 0x000fc800078e0a00 */
[----:B------:R-:W-:-:S05]  /*2500*/  IMAD.IADD R5, R5, 0x1, -R16 ;  /* 0x0000000105057824 */ /* 0x000fca00078e0a10 */
[----:B------:R-:W-:Y:S02]  /*2510*/  VIADDMNMX R3, R5, R12, R3, PT ;  /* 0x0000000c05037246 */ /* 0x000fe40003800103 */
[----:B------:R-:W-:-:S07]  /*2520*/  VIMNMX R4, R4, R5, !PT ;  /* 0x0000000504047248 */ /* 0x000fce0007fe0100 */
.L_x_14046:
        /* <DEDUP_REMOVED lines=14> */
[C---:B------:R-:W-:Y:S02]  /*2610*/  ISETP.GT.AND P4, PT, R4.reuse, 0x9, !P6 ;  /* 0x000000090400780c */ /* 0x040fe40007784270 */
        /* <DEDUP_REMOVED lines=170> */
[----:B0-----:R-:W-:Y:S01]  /*30c0*/  IMAD.IADD R5, R10, 0x1, R7 ;  /* 0x000000010a057824 */ /* 0x001fe200078e0207 */
[----:B------:R-:W-:-:S11]  /*30d0*/  VIADDMNMX R4, R7, R9, R8, PT ;  /* 0x0000000907047246 */ /* 0x000fd60003800108 */
        /* <DEDUP_REMOVED lines=15> */
.L_x_14052:
[----:B------:R-:W-:Y:S02]  /*31d0*/  ULDC UR6, c[0x0][0x9e4] ;  /* 0x0002790000067ab9 */ /* 0x000fe40000000800 */
[----:B------:R-:W-:-:S05]  /*31e0*/  IMAD.U32 R6, RZ, RZ, UR6 ;  /* 0x00000006ff067e24 */ /* 0x000fca000f8e00ff */
[----:B------:R-:W-:-:S13]  /*31f0*/  ISETP.NE.AND P6, PT, R6, 0x1, PT ;  /* 0x000000010600780c */ /* 0x000fda0003fc5270 */
[----:B------:R-:W0:Y:S02]  /*3200*/  @P6 LDC.64 R2, c[0x0][0x9e8] ;  /* 0x00027a00ff026b82 */ /* 0x000e240000000a00 */
[----:B0-----:R-:W-:-:S05]  /*3210*/  @P6 IMAD.HI.U32 R2, R7, R2, RZ ;  /* 0x0000000207026227 */ /* 0x001fca00078e00ff */
[----:B------:R-:W-:-:S07]  /*3220*/  @P6 SHF.R.U32.HI R7, RZ, R3, R2 ;  /* 0x00000003ff076219 */ /* 0x000fce0000011602 */
.L_x_14053:
[----:B------:R-:W-:Y:S05]  /*3230*/  BSYNC B0 ;  /* 0x0000000000007941 */ /* 0x000fea0003800000 */
.L_x_14051:
[----:B------:R-:W-:-:S04]  /*3240*/  IMAD R7, R7, R6, -R0 ;  /* 0x0000000607077224 */ /* 0x000fc800078e0a00 */
[----:B------:R-:W-:-:S05]  /*3250*/  IMAD.IADD R7, R7, 0x1, -R16 ;  /* 0x0000000107077824 */ /* 0x000fca00078e0a10 */
[----:B------:R-:W-:Y:S02]  /*3260*/  VIADDMNMX R4, R7, R6, R4, PT ;  /* 0x0000000607047246 */ /* 0x000fe40003800104 */
[----:B------:R-:W-:-:S07]  /*3270*/  VIMNMX R5, R5, R7, !PT ;  /* 0x0000000705057248 */ /* 0x000fce0007fe0100 */
.L_x_14050:
        /* <DEDUP_REMOVED lines=168> */
[----:B------:R-:W-:Y:S01]  /*3d00*/  MUFU.EX2 R3, R3 ;  /* 0x0000000300037308 */ /* 0x000fe20000000800 */
[----:B------:R-:W-:Y:S01]  /*3d10*/  LOP3.LUT P1, RZ, R23, 0x4000000, RZ, 0xc0, !PT ;  /* 0x0400000017ff7812 */ /* 0x000fe2000782c0ff */
[--C-:B------:R-:W-:Y:S01]  /*3d20*/  FFMA.FTZ R7, R29, UR21, -R2.reuse ;  /* 0x000000151d077c23 */ /* 0x100fe20008010802 */
[----:B------:R-:W-:Y:S01]  /*3d30*/  FMNMX.FTZ R9, R26, R27, !PT ;  /* 0x0000001b1a097209 */ /* 0x000fe20007810000 */
[--C-:B------:R-:W-:Y:S01]  /*3d40*/  FFMA.FTZ R144, R32, UR21, -R2.reuse ;  /* 0x0000001520907c23 */ /* 0x100fe20008010802 */
[----:B------:R-:W-:Y:S01]  /*3d50*/  ISETP.GT.AND P1, PT, R5, 0x68, !P1 ;  /* 0x000000680500780c */ /* 0x000fe20004f24270 */
[--C-:B------:R-:W-:Y:S01]  /*3d60*/  FFMA.FTZ R33, R33, UR21, -R2.reuse ;  /* 0x0000001521217c23 */ /* 0x100fe20008010802 */
[----:B------:R-:W-:Y:S01]  /*3d70*/  FMNMX.FTZ R6, R30, R9, !PT ;  /* 0x000000091e067209 */ /* 0x000fe20007810000 */
[----:B------:R-:W0:Y:S01]  /*3d80*/  MUFU.EX2 R148, R148 ;  /* 0x0000009400947308 */ /* 0x000e220000000800 */
[----:B------:R-:W-:Y:S01]  /*3d90*/  ISETP.LT.OR P1, PT, R4, 0x69, P1 ;  /* 0x000000690400780c */ /* 0x000fe20000f21670 */
[--C-:B------:R-:W-:Y:S01]  /*3da0*/  FFMA.FTZ R37, R37, UR21, -R2.reuse ;  /* 0x0000001525257c23 */ /* 0x100fe20008010802 */
[----:B------:R-:W-:Y:S01]  /*3db0*/  FMNMX.FTZ R9, R31, R6, !PT ;  /* 0x000000061f097209 */ /* 0x000fe20007810000 */
[--C-:B------:R-:W-:Y:S01]  /*3dc0*/  FFMA.FTZ R41, R41, UR21, -R2.reuse ;  /* 0x0000001529297c23 */ /* 0x100fe20008010802 */
[----:B------:R-:W-:Y:S01]  /*3dd0*/  FSEL R78, R78, -INF , !P1 ;  /* 0xff8000004e4e7808 */ /* 0x000fe20004800000 */
[--C-:B------:R-:W-:Y:S01]  /*3de0*/  FFMA.FTZ R45, R45, UR21, -R2.reuse ;  /* 0x000000152d2d7c23 */ /* 0x100fe20008010802 */
[----:B------:R-:W-:Y:S01]  /*3df0*/  FMNMX.FTZ R6, R34, R9, !PT ;  /* 0x0000000922067209 */ /* 0x000fe20007810000 */
[----:B------:R-:W1:Y:S01]  /*3e00*/  MUFU.EX2 R150, R150 ;  /* 0x0000009600967308 */ /* 0x000e620000000800 */
[----:B------:R-:W-:Y:S01]  /*3e10*/  ISETP.LT.OR P6, PT, R4, 0x7a, P6 ;  /* 0x0000007a0400780c */ /* 0x000fe200037c1670 */
[--C-:B------:R-:W-:Y:S01]  /*3e20*/  FFMA.FTZ R49, R49, UR21, -R2.reuse ;  /* 0x0000001531317c23 */ /* 0x100fe20008010802 */
[----:B------:R-:W-:Y:S01]  /*3e30*/  FMNMX.FTZ R11, R35, R6, !PT ;  /* 0x00000006230b7209 */ /* 0x000fe20007810000 */
[--C-:B------:R-:W-:Y:S01]  /*3e40*/  FFMA.FTZ R53, R53, UR21, -R2.reuse ;  /* 0x0000001535357c23 */ /* 0x100fe20008010802 */
[----:B------:R-:W-:Y:S01]  /*3e50*/  FSEL R87, R87, -INF , !P6 ;  /* 0xff80000057577808 */ /* 0x000fe20007000000 */
        /* <DEDUP_REMOVED lines=16> */
[--C-:B------:R-:W-:Y:S01]  /*3f60*/  FFMA.FTZ R124, R72, UR21, -R2.reuse ;  /* 0x00000015487c7c23 */ /* 0x100fe20008010802 */
[----:B------:R-:W-:Y:S01]  /*3f70*/  FMNMX.FTZ R6, R46, R13, !PT ;  /* 0x0000000d2e067209 */ /* 0x000fe20007810000 */
[----:B------:R4:W5:Y:S01]  /*3f80*/  MUFU.EX2 R9, R33 ;  /* 0x0000002100097308 */ /* 0x0009620000000800 */
[--C-:B------:R-:W-:Y:S01]  /*3f90*/  FFMA.FTZ R126, R76, UR21, -R2.reuse ;  /* 0x000000154c7e7c23 */ /* 0x100fe20008010802 */
[--C-:B------:R-:W-:Y:S01]  /*3fa0*/  FFMA.FTZ R120, R80, UR21, -R2.reuse ;  /* 0x0000001550787c23 */ /* 0x100fe20008010802 */
[----:B------:R-:W-:Y:S01]  /*3fb0*/  FMNMX.FTZ R13, R47, R6, !PT ;  /* 0x000000062f0d7209 */ /* 0x000fe20007810000 */
[--C-:B------:R-:W-:Y:S01]  /*3fc0*/  FFMA.FTZ R122, R84, UR21, -R2.reuse ;  /* 0x00000015547a7c23 */ /* 0x100fe20008010802 */
[----:B------:R-:W-:-:S02]  /*3fd0*/  FFMA.FTZ R57, R85, UR21, -R2 ;  /* 0x0000001555397c23 */ /* 0x000fc40008010802 */
[----:B------:R-:W-:Y:S01]  /*3fe0*/  FMNMX.FTZ R6, R50, R13, !PT ;  /* 0x0000000d32067209 */ /* 0x000fe20007810000 */
[----:B------:R0:W-:Y:S01]  /*3ff0*/  MUFU.EX2 R11, R37 ;  /* 0x00000025000b7308 */ /* 0x0001e20000000800 */
[----:B----4-:R-:W-:Y:S02]  /*4000*/  FFMA.FTZ R33, R61, UR21, -R2 ;  /* 0x000000153d217c23 */ /* 0x010fe40008010802 */
[----:B------:R-:W-:-:S04]  /*4010*/  FMNMX.FTZ R15, R51, R6, !PT ;  /* 0x00000006330f7209 */ /* 0x000fc80007810000 */
[----:B------:R-:W-:Y:S01]  /*4020*/  FMNMX.FTZ R6, R54, R15, !PT ;  /* 0x0000000f36067209 */ /* 0x000fe20007810000 */
[----:B------:R4:W-:Y:S01]  /*4030*/  MUFU.EX2 R13, R41 ;  /* 0x00000029000d7308 */ /* 0x0009e20000000800 */
[----:B0-----:R-:W-:Y:S02]  /*4040*/  FFMA.FTZ R37, R65, UR21, -R2 ;  /* 0x0000001541257c23 */ /* 0x001fe40008010802 */
[----:B------:R-:W-:-:S04]  /*4050*/  FMNMX.FTZ R15, R55, R6, !PT ;  /* 0x00000006370f7209 */ /* 0x000fc80007810000 */
[----:B------:R-:W-:Y:S01]  /*4060*/  FMNMX.FTZ R6, R58, R15, !PT ;  /* 0x0000000f3a067209 */ /* 0x000fe20007810000 */
[----:B------:R-:W0:Y:S01]  /*4070*/  MUFU.EX2 R146, R146 ;  /* 0x0000009200927308 */ /* 0x000e220000000800 */
[----:B----4-:R-:W-:Y:S02]  /*4080*/  FFMA.FTZ R41, R69, UR21, -R2 ;  /* 0x0000001545297c23 */ /* 0x010fe40008010802 */
[----:B------:R-:W-:-:S04]  /*4090*/  FMNMX.FTZ R21, R59, R6, !PT ;  /* 0x000000063b157209 */ /* 0x000fc80007810000 */
[----:B------:R-:W-:Y:S01]  /*40a0*/  FMNMX.FTZ R6, R62, R21, !PT ;  /* 0x000000153e067209 */ /* 0x000fe20007810000 */
[----:B------:R4:W-:Y:S03]  /*40b0*/  MUFU.EX2 R15, R45 ;  /* 0x0000002d000f7308 */ /* 0x0009e60000000800 */
        /* <DEDUP_REMOVED lines=9> */
[----:B------:R-:W-:Y:S01]  /*4150*/  MUFU.EX2 R142, R142 ;  /* 0x0000008e008e7308 */ /* 0x000fe20000000800 */
        /* <DEDUP_REMOVED lines=10> */
[----:B------:R-:W-:Y:S03]  /*4200*/  MUFU.EX2 R138, R138 ;  /* 0x0000008a008a7308 */ /* 0x000fe60000000800 */
[----:B------:R-:W-:-:S05]  /*4210*/  FMNMX.FTZ R4, R87, R4, !PT ;  /* 0x0000000457047209 */ /* 0x000fca0007810000 */
[----:B------:R-:W4:Y:S01]  /*4220*/  SHFL.BFLY PT, R5, R4, 0x2, 0x1f ;  /* 0x0c401f0004057f89 */ /* 0x000f2200000e0000 */
[----:B------:R-:W-:Y:S08]  /*4230*/  MUFU.EX2 R132, R132 ;  /* 0x0000008400847308 */ /* 0x000ff00000000800 */
        /* <DEDUP_REMOVED lines=12> */
[----:B------:R-:W-:Y:S02]  /*4300*/  FSEL R20, R20, RZ, P1 ;  /* 0x000000ff14147208 */ /* 0x000fe40000800000 */
[----:B------:R-:W-:-:S03]  /*4310*/  PLOP3.LUT P1, PT, PT, PT, UP0, 0x40, 0x0 ;  /* 0x000000000000781c */ /* 0x000fc60003f2e808 */
[----:B------:R-:W-:Y:S01]  /*4320*/  MUFU.EX2 R124, R124 ;  /* 0x0000007c007c7308 */ /* 0x000fe20000000800 */
[--C-:B------:R-:W-:Y:S01]  /*4330*/  FFMA.FTZ R2, R27, UR21, -R20.reuse ;  /* 0x000000151b027c23 */ /* 0x100fe20008010814 */
[----:B------:R-:W-:Y:S01]  /*4340*/  FADD.FTZ R27, R148, R3 ;  /* 0x00000003941b7221 */ /* 0x000fe20000010000 */
[--C-:B------:R-:W-:Y:S01]  /*4350*/  FFMA.FTZ R149, R26, UR21, -R20.reuse ;  /* 0x000000151a957c23 */ /* 0x100fe20008010814 */
[--C-:B------:R-:W-:Y:S01]  /*4360*/  FFMA.FTZ R151, R30, UR21, -R20.reuse ;  /* 0x000000151e977c23 */ /* 0x100fe20008010814 */
[--C-:B------:R-:W-:Y:S01]  /*4370*/  FFMA.FTZ R4, R31, UR21, -R20.reuse ;  /* 0x000000151f047c23 */ /* 0x100fe20008010814 */
[----:B-1----:R-:W-:Y:S01]  /*4380*/  FADD.FTZ R24, R150, R27 ;  /* 0x0000001b96187221 */ /* 0x002fe20000010000 */
[--C-:B------:R-:W-:Y:S01]  /*4390*/  FFMA.FTZ R145, R34, UR21, -R20.reuse ;  /* 0x0000001522917c23 */ /* 0x100fe20008010814 */
[----:B------:R-:W-:Y:S01]  /*43a0*/  MUFU.EX2 R2, R2 ;  /* 0x0000000200027308 */ /* 0x000fe20000000800 */
[----:B------:R-:W-:Y:S01]  /*43b0*/  FFMA.FTZ R6, R35, UR21, -R20 ;  /* 0x0000001523067c23 */ /* 0x000fe20008010814 */
[----:B--2---:R-:W-:Y:S01]  /*43c0*/  FADD.FTZ R27, R7, R24 ;  /* 0x00000018071b7221 */ /* 0x004fe20000010000 */
[--C-:B------:R-:W-:Y:S01]  /*43d0*/  FFMA.FTZ R147, R38, UR21, -R20.reuse ;  /* 0x0000001526937c23 */ /* 0x100fe20008010814 */
[--C-:B------:R-:W-:Y:S01]  /*43e0*/  FFMA.FTZ R8, R39, UR21, -R20.reuse ;  /* 0x0000001527087c23 */ /* 0x100fe20008010814 */
[--C-:B------:R-:W-:Y:S01]  /*43f0*/  FFMA.FTZ R141, R42, UR21, -R20.reuse ;  /* 0x000000152a8d7c23 */ /* 0x100fe20008010814 */
[----:B---3--:R-:W-:Y:S01]  /*4400*/  FADD.FTZ R26, R144, R27 ;  /* 0x0000001b901a7221 */ /* 0x008fe20000010000 */
[--C-:B------:R-:W-:Y:S01]  /*4410*/  FFMA.FTZ R10, R43, UR21, -R20.reuse ;  /* 0x000000152b0a7c23 */ /* 0x100fe20008010814 */
[----:B------:R-:W1:Y:S01]  /*4420*/  MUFU.EX2 R149, R149 ;  /* 0x0000009500957308 */ /* 0x000e620000000800 */
[----:B------:R-:W-:Y:S01]  /*4430*/  FFMA.FTZ R143, R46, UR21, -R20 ;  /* 0x000000152e8f7c23 */ /* 0x000fe20008010814 */
[----:B-----5:R-:W-:Y:S01]  /*4440*/  FADD.FTZ R27, R9, R26 ;  /* 0x0000001a091b7221 */ /* 0x020fe20000010000 */
[--C-:B------:R-:W-:Y:S01]  /*4450*/  FFMA.FTZ R12, R47, UR21, -R20.reuse ;  /* 0x000000152f0c7c23 */ /* 0x100fe20008010814 */
[--C-:B------:R-:W-:Y:S01]  /*4460*/  FFMA.FTZ R137, R50, UR21, -R20.reuse ;  /* 0x0000001532897c23 */ /* 0x100fe20008010814 */
[--C-:B------:R-:W-:Y:S01]  /*4470*/  FFMA.FTZ R14, R51, UR21, -R20.reuse ;  /* 0x00000015330e7c23 */ /* 0x100fe20008010814 */
[----:B0-----:R-:W-:Y:S01]  /*4480*/  FADD.FTZ R26, R146, R27 ;  /* 0x0000001b921a7221 */ /* 0x001fe20000010000 */
[--C-:B------:R-:W-:Y:S01]  /*4490*/  FFMA.FTZ R139, R54, UR21, -R20.reuse ;  /* 0x00000015368b7c23 */ /* 0x100fe20008010814 */
[----:B------:R-:W0:Y:S01]  /*44a0*/  MUFU.EX2 R151, R151 ;  /* 0x0000009700977308 */ /* 0x000e220000000800 */
[----:B------:R-:W-:Y:S01]  /*44b0*/  FFMA.FTZ R24, R55, UR21, -R20 ;  /* 0x0000001537187c23 */ /* 0x000fe20008010814 */
[----:B------:R-:W-:Y:S01]  /*44c0*/  FADD.FTZ R27, R11, R26 ;  /* 0x0000001a0b1b7221 */ /* 0x000fe20000010000 */
[--C-:B------:R-:W-:Y:S01]  /*44d0*/  FFMA.FTZ R133, R58, UR21, -R20.reuse ;  /* 0x000000153a857c23 */ /* 0x100fe20008010814 */
[--C-:B------:R-:W-:Y:S01]  /*44e0*/  FFMA.FTZ R26, R59, UR21, -R20.reuse ;  /* 0x000000153b1a7c23 */ /* 0x100fe20008010814 */
[----:B------:R-:W-:Y:S01]  /*44f0*/  F2FP.F16.F32.PACK_AB R148, R3, R148 ;  /* 0x000000940394723e */ /* 0x000fe200000000ff */
[----:B------:R-:W-:Y:S01]  /*4500*/  FADD.FTZ R28, R140, R27 ;  /* 0x0000001b8c1c7221 */ /* 0x000fe20000010000 */
[----:B------:R-:W-:Y:S01]  /*4510*/  FFMA.FTZ R135, R62, UR21, -R20 ;  /* 0x000000153e877c23 */ /* 0x000fe20008010814 */
[----:B------:R-:W2:Y:S01]  /*4520*/  MUFU.EX2 R4, R4 ;  /* 0x0000000400047308 */ /* 0x000ea20000000800 */
[----:B-1----:R-:W-:Y:S01]  /*4530*/  FADD.FTZ R30, R149, R2 ;  /* 0x00000002951e7221 */ /* 0x002fe20000010000 */
[----:B------:R-:W-:Y:S01]  /*4540*/  FADD.FTZ R27, R13, R28 ;  /* 0x0000001c0d1b7221 */ /* 0x000fe20000010000 */
[--C-:B------:R-:W-:Y:S01]  /*4550*/  FFMA.FTZ R129, R66, UR21, -R20.reuse ;  /* 0x0000001542817c23 */ /* 0x100fe20008010814 */
[----:B------:R-:W-:Y:S01]  /*4560*/  F2FP.F16.F32.PACK_AB R150, R7, R150 ;  /* 0x000000960796723e */ /* 0x000fe200000000ff */
[--C-:B------:R-:W-:Y:S01]  /*4570*/  FFMA.FTZ R131, R70, UR21, -R20.reuse ;  /* 0x0000001546837c23 */ /* 0x100fe20008010814 */
        /* <DEDUP_REMOVED lines=22> */
[--C-:B------:R-:W-:Y:S01]  /*46e0*/  FFMA.FTZ R32, R71, UR21, -R20.reuse ;  /* 0x0000001547207c23 */ /* 0x100fe20008010814 */
[----:B------:R-:W-:Y:S01]  /*46f0*/  FFMA.FTZ R20, R87, UR21, -R20 ;  /* 0x0000001557147c23 */ /* 0x000fe20008010814 */
[----:B------:R-:W-:Y:S01]  /*4700*/  FADD.FTZ R36, R132, R31 ;  /* 0x0000001f84247221 */ /* 0x000fe20000010000 */
[----:B------:R-:W-:Y:S01]  /*4710*/  F2FP.F16.F32.PACK_AB R151, R4, R151 ;  /* 0x000000970497723e */ /* 0x000fe200000000ff */
[----:B------:R-:W1:Y:S01]  /*4720*/  MUFU.EX2 R8, R8 ;  /* 0x0000000800087308 */ /* 0x000e620000000800 */
[----:B0-----:R-:W-:Y:S01]  /*4730*/  FADD.FTZ R34, R6, R27 ;  /* 0x0000001b06227221 */ /* 0x001fe20000010000 */
[----:B------:R-:W-:Y:S01]  /*4740*/  FADD.FTZ R31, R29, R36 ;  /* 0x000000241d1f7221 */ /* 0x000fe20000010000 */
[----:B------:R-:W-:Y:S01]  /*4750*/  F2FP.F16.F32.PACK_AB R144, R9, R144 ;  /* 0x000000900990723e */ /* 0x000fe200000000ff */
[----:B------:R-:W-:Y:S01]  /*4760*/  VIADD R4, R88, 0xfffffffe ;  /* 0xfffffffe58047836 */ /* 0x000fe20000000000 */
        /* <DEDUP_REMOVED lines=8> */
[----:B------:R-:W-:Y:S01]  /*47f0*/  FADD.FTZ R36, R128, R31 ;  /* 0x0000001f80247221 */ /* 0x000fe20000010000 */
[----:B------:R-:W-:Y:S01]  /*4800*/  F2FP.F16.F32.PACK_AB R138, R25, R138 ;  /* 0x0000008a198a723e */ /* 0x000fe200000000ff */
[----:B------:R-:W2:Y:S01]  /*4810*/  MUFU.EX2 R10, R10 ;  /* 0x0000000a000a7308 */ /* 0x000ea20000000800 */
[----:B-1----:R-:W-:Y:S01]  /*4820*/  FADD.FTZ R34, R8, R27 ;  /* 0x0000001b08227221 */ /* 0x002fe20000010000 */
[----:B------:R-:W-:Y:S02]  /*4830*/  F2FP.F16.F32.PACK_AB R132, R29, R132 ;  /* 0x000000841d84723e */ /* 0x000fe400000000ff */
[----:B------:R-:W-:Y:S02]  /*4840*/  F2FP.F16.F32.PACK_AB R134, R33, R134 ;  /* 0x000000862186723e */ /* 0x000fe400000000ff */
[----:B------:R-:W-:Y:S02]  /*4850*/  F2FP.F16.F32.PACK_AB R128, R37, R128 ;  /* 0x000000802580723e */ /* 0x000fe400000000ff */
[----:B------:R-:W1:Y:S01]  /*4860*/  MUFU.EX2 R143, R143 ;  /* 0x0000008f008f7308 */ /* 0x000e620000000800 */
[----:B0-----:R-:W-:Y:S01]  /*4870*/  FADD.FTZ R27, R141, R34 ;  /* 0x000000228d1b7221 */ /* 0x001fe20000010000 */
[----:B------:R-:W-:-:S02]  /*4880*/  F2FP.F16.F32.PACK_AB R145, R6, R145 ;  /* 0x000000910691723e */ /* 0x000fc400000000ff */
[----:B------:R-:W-:-:S04]  /*4890*/  F2FP.F16.F32.PACK_AB R147, R8, R147 ;  /* 0x000000930893723e */ /* 0x000fc800000000ff */
[----:B------:R-:W0:Y:S01]  /*48a0*/  MUFU.EX2 R12, R12 ;  /* 0x0000000c000c7308 */ /* 0x000e220000000800 */
[C---:B--2---:R-:W-:Y:S01]  /*48b0*/  FADD.FTZ R34, R10.reuse, R27 ;  /* 0x0000001b0a227221 */ /* 0x044fe20000010000 */
[----:B------:R-:W-:-:S06]  /*48c0*/  F2FP.F16.F32.PACK_AB R141, R10, R141 ;  /* 0x0000008d0a8d723e */ /* 0x000fcc00000000ff */
[----:B------:R-:W2:Y:S01]  /*48d0*/  MUFU.EX2 R137, R137 ;  /* 0x0000008900897308 */ /* 0x000ea20000000800 */
[----:B-1----:R-:W-:-:S07]  /*48e0*/  FADD.FTZ R27, R143, R34 ;  /* 0x000000228f1b7221 */ /* 0x002fce0000010000 */
[----:B------:R-:W1:Y:S01]  /*48f0*/  MUFU.EX2 R14, R14 ;  /* 0x0000000e000e7308 */ /* 0x000e620000000800 */
[C---:B0-----:R-:W-:Y:S01]  /*4900*/  FADD.FTZ R34, R12.reuse, R27 ;  /* 0x0000001b0c227221 */ /* 0x041fe20000010000 */
[----:B------:R-:W-:Y:S01]  /*4910*/  FADD.FTZ R27, R37, R36 ;  /* 0x00000024251b7221 */ /* 0x000fe20000010000 */
[----:B------:R-:W-:-:S03]  /*4920*/  F2FP.F16.F32.PACK_AB R143, R12, R143 ;  /* 0x0000008f0c8f723e */ /* 0x000fc600000000ff */
[----:B------:R-:W-:Y:S01]  /*4930*/  FADD.FTZ R36, R130, R27 ;  /* 0x0000001b82247221 */ /* 0x000fe20000010000 */
[----:B------:R-:W-:Y:S01]  /*4940*/  F2FP.F16.F32.PACK_AB R130, R41, R130 ;  /* 0x000000822982723e */ /* 0x000fe200000000ff */
[----:B------:R-:W0:Y:S01]  /*4950*/  MUFU.EX2 R139, R139 ;  /* 0x0000008b008b7308 */ /* 0x000e220000000800 */
[----:B--2---:R-:W-:Y:S01]  /*4960*/  FADD.FTZ R3, R137, R34 ;  /* 0x0000002289037221 */ /* 0x004fe20000010000 */
[----:B------:R-:W-:-:S04]  /*4970*/  FADD.FTZ R7, R41, R36 ;  /* 0x0000002429077221 */ /* 0x000fc80000010000 */
        /* <DEDUP_REMOVED lines=26> */
[----:B------:R-:W-:-:S06]  /*4b20*/  F2FP.F16.F32.PACK_AB R135, R28, R135 ;  /* 0x000000871c87723e */ /* 0x000fcc00000000ff */
[----:B------:R-:W1:Y:S01]  /*4b30*/  MUFU.EX2 R53, R53 ;  /* 0x0000003500357308 */ /* 0x000e620000000800 */
[----:B0-----:R-:W-:-:S07]  /*4b40*/  FADD.FTZ R36, R120, R7 ;  /* 0x0000000778247221 */ /* 0x001fce0000010000 */
        /* <DEDUP_REMOVED lines=31> */
[----:B--2---:R-:W-:-:S04]  /*4d40*/  FADD.FTZ R2, R86, R7 ;  /* 0x0000000756027221 */ /* 0x004fc80000010000 */
[C---:B-1----:R-:W-:Y:S01]  /*4d50*/  FADD.FTZ R2, R123.reuse, R2 ;  /* 0x000000027b027221 */ /* 0x042fe20000010000 */
[----:B------:R-:W-:Y:S01]  /*4d60*/  F2FP.F16.F32.PACK_AB R123, R123, R86 ;  /* 0x000000567b7b723e */ /* 0x000fe200000000ff */
        /* <DEDUP_REMOVED lines=14> */
.L_x_14055:
[----:B------:R-:W-:Y:S02]  /*4e50*/  ULDC UR18, c[0x0][0x9e4] ;  /* 0x0002790000127ab9 */ /* 0x000fe40000000800 */
[----:B------:R-:W-:-:S11]  /*4e60*/  UISETP.NE.AND UP0, UPT, UR18, 0x1, UPT ;  /* 0x000000011200788c */ /* 0x000fd6000bf05270 */
[----:B------:R-:W-:Y:S02]  /*4e70*/  @UP0 ULDC.64 UR6, c[0x0][0x9e8] ;  /* 0x00027a0000060ab9 */ /* 0x000fe40000000a00 */
[----:B------:R-:W-:-:S04]  /*4e80*/  UIMAD.WIDE.U32 UR10, UR15, UR6, URZ ;  /* 0x000000060f0a72a5 */ /* 0x000fc8000f8e003f */
[----:B------:R-:W-:-:S12]  /*4e90*/  @UP0 USHF.R.U32.HI UR15, URZ, UR7, UR11 ;  /* 0x000000073f0f0299 */ /* 0x000fd8000801160b */
.L_x_14056:
[----:B------:R-:W-:-:S04]  /*4ea0*/  UIMAD UR15, UR15, UR18, UR18 ;  /* 0x000000120f0f72a4 */ /* 0x000fc8000f8e0212 */
[----:B------:R-:W-:-:S04]  /*4eb0*/  UISETP.LT.AND UP0, UPT, UR14, UR15, UPT ;  /* 0x0000000f0e00728c */ /* 0x000fc8000bf01270 */
[----:B------:R-:W-:-:S12]  /*4ec0*/  USEL UR14, UR14, UR15, UP0 ;  /* 0x0000000f0e0e7287 */ /* 0x000fd80008000000 */
.L_x_14054:
        /* <DEDUP_REMOVED lines=21> */
[----:B------:R-:W-:-:S13]  /*5020*/  ISETP.GE.AND P1, PT, R4, UR25, PT ;  /* 0x0000001904007c0c */ /* 0x000fda000bf26270 */
[----:B------:R-:W-:Y:S05]  /*5030*/  @!P1 BRA `(.L_x_14057) ;  /* 0x0000002c00a09947 */ /* 0x000fea0003800000 */
        /* <DEDUP_REMOVED lines=9> */
.L_x_14076:
[----:B------:R-:W-:Y:S01]  /*50d0*/  ISETP.NE.AND P2, PT, RZ, UR44, PT ;  /* 0x0000002cff007c0c */ /* 0x000fe2000bf45270 */
[----:B------:R-:W-:-:S04]  /*50e0*/  UISETP.NE.AND UP0, UPT, UR26, 0x1, UPT ;  /* 0x000000011a00788c */ /* 0x000fc8000bf05270 */
[----:B------:R-:W-:-:S04]  /*50f0*/  USEL UR49, URZ, 0x1, UP0 ;  /* 0x000000013f317887 */ /* 0x000fc80008000000 */
[----:B------:R-:W-:-:S04]  /*5100*/  ULOP3.LUT UR49, UR27, UR49, URZ, 0x3c, !UPT ;  /* 0x000000311b317292 */ /* 0x000fc8000f8e3c3f */
[----:B------:R-:W-:Y:S08]  /*5110*/  @P2 BRA `(.L_x_14058) ;  /* 0x0000000000382947 */ /* 0x000ff00003800000 */
[----:B------:R-:W-:Y:S05]  /*5120*/  @!P0 BRA `(.L_x_14059) ;  /* 0x0000000000048947 */ /* 0x000fea0003800000 */
[----:B------:R-:W-:Y:S01]  /*5130*/  BPT.TRAP 0x1 ;  /* 0x000000040000795c */ /* 0x000fe20000300000 */
.L_x_14059:
        /* <DEDUP_REMOVED lines=9> */
.L_x_14060:
[----:B-1----:R-:W-:Y:S05]  /*51d0*/  @P1 BRA `(.L_x_14058) ;  /* 0x0000000000081947 */ /* 0x002fea0003800000 */
[----:B------:R-:W1:Y:S02]  /*51e0*/  SYNCS.PHASECHK.TRANS64.TRYWAIT P1, [UR6+0x16830], R0 ;  /* 0x01683000ff0075a7 */ /* 0x000e640008020146 */
[----:B-1----:R-:W-:Y:S05]  /*51f0*/  @!P1 BRA `(.L_x_14061) ;  /* 0x00000110002c9947 */ /* 0x002fea0003800000 */
.L_x_14058:
[----:B-1----:R-:W1:Y:S01]  /*5200*/  S2R R5, SR_TID.X ;  /* 0x0000000000057919 */ /* 0x002e620000002100 */
[----:B------:R-:W-:Y:S01]  /*5210*/  UIADD3 UR48, UR26, 0x1, URZ ;  /* 0x000000011a307890 */ /* 0x000fe2000fffe03f */
[----:B------:R-:W-:Y:S01]  /*5220*/  UMOV UR19, 0x40000040 ;  /* 0x4000004000137882 */ /* 0x000fe20000000000 */
[----:B------:R-:W-:Y:S02]  /*5230*/  UMOV UR7, 0x40000040 ;  /* 0x4000004000077882 */ /* 0x000fe40000000000 */
[----:B------:R-:W-:Y:S01]  /*5240*/  UISETP.NE.AND UP0, UPT, UR48, 0x2, UPT ;  /* 0x000000023000788c */ /* 0x000fe2000bf05270 */
[----:B------:R-:W-:Y:S01]  /*5250*/  UMOV UR11, 0x40000040 ;  /* 0x40000040000b7882 */ /* 0x000fe20000000000 */
[----:B------:R-:W-:Y:S02]  /*5260*/  UMOV UR15, 0x40000040 ;  /* 0x40000040000f7882 */ /* 0x000fe40000000000 */
[----:B------:R-:W-:-:S04]  /*5270*/  USEL UR48, UR48, URZ, UP0 ;  /* 0x0000003f30307287 */ /* 0x000fc80008000000 */
        /* <DEDUP_REMOVED lines=22> */
.L_x_14063:
[----:B------:R-:W-:Y:S01]  /*53e0*/  ULEA UR6, UR26, UR45, 0x3 ;  /* 0x0000002d1a067291 */ /* 0x000fe2000f8e183f */
[----:B------:R-:W-:-:S05]  /*53f0*/  IMAD.U32 R0, RZ, RZ, UR27 ;  /* 0x0000001bff007e24 */ /* 0x000fca000f8e00ff */
[----:B------:R-:W-:-:S04]  /*5400*/  SHF.L.U32 R0, R0, 0x1f, RZ ;  /* 0x0000001f00007819 */ /* 0x000fc800000006ff */
[----:B------:R0:W1:Y:S01]  /*5410*/  SYNCS.PHASECHK.TRANS64.TRYWAIT P1, [UR6+0x16850], R0 ;  /* 0x01685000ff0075a7 */ /* 0x0000620008020146 */
[----:B------:R-:W-:Y:S05]  /*5420*/  @!P0 BRA `(.L_x_14064) ;  /* 0x0000000000048947 */ /* 0x000fea0003800000 */
[----:B------:R-:W-:Y:S01]  /*5430*/  BPT.TRAP 0x1 ;  /* 0x000000040000795c */ /* 0x000fe20000300000 */
.L_x_14064:
[----:B-1----:R-:W-:Y:S05]  /*5440*/  @P1 BRA `(.L_x_14062) ;  /* 0x0000000000081947 */ /* 0x002fea0003800000 */
[----:B------:R-:W1:Y:S02]  /*5450*/  SYNCS.PHASECHK.TRANS64.TRYWAIT P1, [UR6+0x16850], R0 ;  /* 0x01685000ff0075a7 */ /* 0x000e640008020146 */
[----:B-1----:R-:W-:Y:S05]  /*5460*/  @!P1 BRA `(.L_x_14065) ;  /* 0x0000010c00a89947 */ /* 0x002fea0003800000 */
.L_x_14062:
[----:B------:R-:W-:Y:S01]  /*5470*/  UIADD3 UR6, UR45, 0x400, URZ ;  /* 0x000004002d067890 */ /* 0x000fe2000fffe03f */
[----:B------:R-:W-:Y:S01]  /*5480*/  WARPGROUP.ARRIVE ;  /* 0x00000000000079c5 */ /* 0x000fe20000000000 */
[----:B------:R-:W-:-:S05]  /*5490*/  UMOV UR7, 0x40000040 ;  /* 0x4000004000077882 */ /* 0x000fca0000000000 */
[----:B------:R-:W1:Y:S01]  /*54a0*/  S2R R8, SR_TID.X ;  /* 0x0000000000087919 */ /* 0x000e620000002100 */
[----:B------:R-:W-:-:S04]  /*54b0*/  USHF.R.U32.HI UR6, URZ, 0x4, UR6 ;  /* 0x000000043f067899 */ /* 0x000fc80008011606 */
[----:B------:R-:W-:-:S04]  /*54c0*/  ULOP3.LUT UR6, UR6, 0x3fff, URZ, 0xc0, !UPT ;  /* 0x00003fff06067892 */ /* 0x000fc8000f8ec03f */
[----:B------:R-:W-:-:S07]  /*54d0*/  ULEA UR10, UR26, UR6, 0xa ;  /* 0x000000061a0a7291 */ /* 0x000fce000f8e503f */
[----:B------:R-:W-:Y:S02]  /*54e0*/  UMOV UR6, UR10 ;  /* 0x0000000a00067c82 */ /* 0x000fe40008000000 */
[----:B------:R-:W-:Y:S01]  /*54f0*/  HGMMA.64x64x16.F32 R88, R148, gdesc[UR4].tnspB, R88, gsb0 ;  /* 0x40e0000494587df0 */ /* 0x000fe20008000858 */
[----:B------:R-:W-:Y:S01]  /*5500*/  UIADD3 UR6, UR10, 0x80, URZ ;  /* 0x000000800a067890 */ /* 0x000fe2000fffe03f */
[----:B------:R-:W-:Y:S01]  /*5510*/  UMOV UR7, 0x40000040 ;  /* 0x4000004000077882 */ /* 0x000fe20000000000 */
[----:B-1----:R-:W-:Y:S02]  /*5520*/  SHF.R.U32.HI R5, RZ, 0x7, R8 ;  /* 0x00000007ff057819 */ /* 0x002fe40000011608 */
[----:B------:R-:W-:-:S03]  /*5530*/  ISETP.GE.U32.AND P1, PT, R8, 0x180, PT ;  /* 0x000001800800780c */ /* 0x000fc60003f26070 */
[----:B0-----:R-:W-:-:S05]  /*5540*/  VIADD R0, R5, 0x9 ;  /* 0x0000000905007836 */ /* 0x001fca0000000000 */
[----:B------:R-:W-:Y:S01]  /*5550*/  SEL R0, R0, 0x9, !P1 ;  /* 0x0000000900007807 */ /* 0x000fe20004800000 */
        /* <DEDUP_REMOVED lines=37> */
.L_x_14066:
[----:B------:R-:W-:Y:S01]  /*57b0*/  UISETP.NE.AND UP1, UPT, UR53, URZ, UPT ;  /* 0x0000003f3500728c */ /* 0x000fe2000bf25270 */
[----:B------:R-:W-:Y:S01]  /*57c0*/  VIADD R13, R17, UR39 ;  /* 0x00000027110d7c36 */ /* 0x000fe20008000000 */
[----:B------:R-:W-:Y:S01]  /*57d0*/  ULEA UR6, UR48, UR45, 0x3 ;  /* 0x0000002d30067291 */ /* 0x000fe2000f8e183f */
[----:B------:R-:W-:Y:S01]  /*57e0*/  IMAD.U32 R8, RZ, RZ, UR47 ;  /* 0x0000002fff087e24 */ /* 0x000fe2000f8e00ff */
[----:B------:R-:W-:Y:S02]  /*57f0*/  UISETP.NE.AND UP0, UPT, UR52, URZ, UPT ;  /* 0x0000003f3400728c */ /* 0x000fe4000bf05270 */
[----:B------:R-:W-:Y:S01]  /*5800*/  PLOP3.LUT P1, PT, PT, PT, UP1, 0x80, 0x0 ;  /* 0x000000000000781c */ /* 0x000fe20003f2f018 */
[----:B------:R-:W-:Y:S01]  /*5810*/  UIADD3 UR6, UR6, 0x16840, URZ ;  /* 0x0001684006067890 */ /* 0x000fe2000fffe03f */
[----:B------:R-:W-:-:S03]  /*5820*/  PLOP3.LUT P2, PT, PT, PT, UP1, 0x80, 0x0 ;  /* 0x000000000000781c */ /* 0x000fc60003f4f018 */
[----:B------:R-:W-:Y:S01]  /*5830*/  @UP1 ULDC UR7, c[0x0][0x44c] ;  /* 0x0001130000071ab9 */ /* 0x000fe20000000800 */
[----:B------:R-:W-:-:S07]  /*5840*/  UPRMT UR6, UR43, 0x654, UR6 ;  /* 0x000006542b067896 */ /* 0x000fce0008000006 */
[----:B0-----:R-:W-:Y:S01]  /*5850*/  @P1 IMAD.HI.U32 R0, R13, UR7, RZ ;  /* 0x000000070d001c27 */ /* 0x001fe2000f8e00ff */
[----:B------:R-:W-:Y:S01]  /*5860*/  @UP1 ULDC UR7, c[0x0][0x450] ;  /* 0x0001140000071ab9 */ /* 0x000fe20000000800 */
[----:B------:R-:W-:Y:S01]  /*5870*/  PLOP3.LUT P1, PT, PT, PT, UP0, 0x40, 0x0 ;  /* 0x000000000000781c */ /* 0x000fe20003f2e808 */
[----:B------:R-:W-:Y:S01]  /*5880*/  SYNCS.ARRIVE.TRANS64.RED.A1T0 RZ, [UR6], RZ ;  /* 0x000000ffffff79a7 */ /* 0x000fe20008100406 */
[----:B------:R-:W-:Y:S01]  /*5890*/  ULOP3.LUT UR6, URZ, UR23, URZ, 0x33, !UPT ;  /* 0x000000173f067292 */ /* 0x000fe2000f8e333f */
[----:B------:R-:W-:Y:S01]  /*58a0*/  @P2 SHF.R.U32.HI R13, RZ, UR7, R0 ;  /* 0x00000007ff0d2c19 */ /* 0x000fe20008011600 */
[----:B------:R-:W-:-:S04]  /*58b0*/  IMAD.SHL.U32 R0, R4, 0x80, RZ ;  /* 0x0000008004007824 */ /* 0x000fc800078e00ff */
[----:B------:R-:W0:Y:S01]  /*58c0*/  SHFL.IDX PT, R15, R13, RZ, 0x1c1f ;  /* 0x001c1fff0d0f7589 */ /* 0x000e2200000e0000 */
[----:B------:R-:W-:-:S04]  /*58d0*/  IADD3 R5, -R16, 0x1, -R0 ;  /* 0x0000000110057810 */ /* 0x000fc80007ffe900 */
        /* <DEDUP_REMOVED lines=19> */
.L_x_14069:
[----:B------:R-:W-:-:S05]  /*5a10*/  IMAD.U32 R14, RZ, RZ, UR22 ;  /* 0x00000016ff0e7e24 */ /* 0x000fca000f8e00ff */
[----:B------:R-:W-:-:S13]  /*5a20*/  ISETP.NE.AND P1, PT, R14, 0x1, PT ;  /* 0x000000010e00780c */ /* 0x000fda0003f25270 */
[----:B------:R-:W0:Y:S02]  /*5a30*/  @P1 LDC.64 R8, c[0x0][0x9e8] ;  /* 0x00027a00ff081b82 */ /* 0x000e240000000a00 */
[----:B0-----:R-:W-:-:S05]  /*5a40*/  @P1 IMAD.HI.U32 R8, R15, R8, RZ ;  /* 0x000000080f081227 */ /* 0x001fca00078e00ff */
[----:B------:R-:W-:-:S07]  /*5a50*/  @P1 SHF.R.U32.HI R15, RZ, R9, R8 ;  /* 0x00000009ff0f1219 */ /* 0x000fce0000011608 */
.L_x_14070:
[----:B------:R-:W-:Y:S05]  /*5a60*/  BSYNC B0 ;  /* 0x0000000000007941 */ /* 0x000fea0003800000 */
.L_x_14068:
[----:B------:R-:W-:-:S04]  /*5a70*/  IMAD R15, R15, R14, -R0 ;  /* 0x0000000e0f0f7224 */ /* 0x000fc800078e0a00 */
[----:B------:R-:W-:-:S05]  /*5a80*/  IMAD.IADD R15, R15, 0x1, -R16 ;  /* 0x000000010f0f7824 */ /* 0x000fca00078e0a10 */
[----:B------:R-:W-:Y:S02]  /*5a90*/  VIADDMNMX R10, R15, R14, R10, PT ;  /* 0x0000000e0f0a7246 */ /* 0x000fe4000380010a */
[----:B------:R-:W-:-:S07]  /*5aa0*/  VIMNMX R5, R5, R15, !PT ;  /* 0x0000000f05057248 */ /* 0x000fce0007fe0100 */
.L_x_14067:
        /* <DEDUP_REMOVED lines=116> */
.L_x_14073:
[----:B------:R-:W-:-:S05]  /*61f0*/  IMAD.U32 R10, RZ, RZ, UR22 ;  /* 0x00000016ff0a7e24 */ /* 0x000fca000f8e00ff */
[----:B------:R-:W-:-:S13]  /*6200*/  ISETP.NE.AND P2, PT, R10, 0x1, PT ;  /* 0x000000010a00780c */ /* 0x000fda0003f45270 */
[----:B------:R-:W0:Y:S02]  /*6210*/  @P2 LDC.64 R8, c[0x0][0x9e8] ;  /* 0x00027a00ff082b82 */ /* 0x000e240000000a00 */
[----:B0-----:R-:W-:-:S05]  /*6220*/  @P2 IMAD.HI.U32 R8, R5, R8, RZ ;  /* 0x0000000805082227 */ /* 0x001fca00078e00ff */
[----:B------:R-:W-:-:S07]  /*6230*/  @P2 SHF.R.U32.HI R5, RZ, R9, R8 ;  /* 0x00000009ff052219 */ /* 0x000fce0000011608 */
.L_x_14074:
[----:B------:R-:W-:Y:S05]  /*6240*/  BSYNC B0 ;  /* 0x0000000000007941 */ /* 0x000fea0003800000 */
.L_x_14072:
[----:B------:R-:W-:-:S04]  /*6250*/  IMAD R5, R5, R10, -R0 ;  /* 0x0000000a05057224 */ /* 0x000fc800078e0a00 */
[----:B------:R-:W-:-:S05]  /*6260*/  IMAD.IADD R5, R5, 0x1, -R16 ;  /* 0x0000000105057824 */ /* 0x000fca00078e0a10 */
[----:B------:R-:W-:Y:S02]  /*6270*/  VIADDMNMX R12, R5, R10, R12, PT ;  /* 0x0000000a050c7246 */ /* 0x000fe4000380010c */
[----:B------:R-:W-:-:S07]  /*6280*/  VIMNMX R11, R11, R5, !PT ;  /* 0x000000050b0b7248 */ /* 0x000fce0007fe0100 */
.L_x_14071:
        /* <DEDUP_REMOVED lines=37> */
[----:B------:R-:W-:Y:S02]  /*64e0*/  FMNMX.FTZ R13, R27, R10, !PT ;  /* 0x0000000a1b0d7209 */ /* 0x000fe40007810000 */
[----:B------:R-:W-:Y:S02]  /*64f0*/  FMNMX.FTZ R5, R61, R0, !PT ;  /* 0x000000003d057209 */ /* 0x000fe40007810000 */
[----:B------:R-:W-:Y:S02]  /*6500*/  ISETP.GT.AND P2, PT, R11, 0x11, P1 ;  /* 0x000000110b00780c */ /* 0x000fe40000f44270 */
[----:B------:R-:W-:Y:S02]  /*6510*/  FMNMX.FTZ R0, R64, R5, !PT ;  /* 0x0000000540007209 */ /* 0x000fe40007810000 */
[----:B------:R-:W-:-:S02]  /*6520*/  FSEL R31, R31, -INF , !P4 ;  /* 0xff8000001f1f7808 */ /* 0x000fc40006000000 */
[----:B------:R-:W-:Y:S02]  /*6530*/  FMNMX.FTZ R5, R65, R0, !PT ;  /* 0x0000000041057209 */ /* 0x000fe40007810000 */
[----:B------:R-:W-:Y:S02]  /*6540*/  FMNMX.FTZ R14, R30, R13, !PT ;  /* 0x0000000d1e0e7209 */ /* 0x000fe40007810000 */
[----:B------:R-:W-:Y:S02]  /*6550*/  FMNMX.FTZ R0, R68, R5, !PT ;  /* 0x0000000544007209 */ /* 0x000fe40007810000 */
[----:B------:R-:W-:Y:S02]  /*6560*/  ISETP.GT.AND P3, PT, R11, 0x18, P1 ;  /* 0x000000180b00780c */ /* 0x000fe40000f64270 */
[----:B------:R-:W-:Y:S02]  /*6570*/  FMNMX.FTZ R5, R69, R0, !PT ;  /* 0x0000000045057209 */ /* 0x000fe40007810000 */
[----:B------:R-:W-:-:S02]  /*6580*/  ISETP.LT.OR P2, PT, R12, 0x12, P2 ;  /* 0x000000120c00780c */ /* 0x000fc40001741670 */
[----:B------:R-:W-:Y:S02]  /*6590*/  FMNMX.FTZ R0, R72, R5, !PT ;  /* 0x0000000548007209 */ /* 0x000fe40007810000 */
[----:B------:R-:W-:Y:S02]  /*65a0*/  FMNMX.FTZ R13, R31, R14, !PT ;  /* 0x0000000e1f0d7209 */ /* 0x000fe40007810000 */
[----:B------:R-:W-:Y:S02]  /*65b0*/  FMNMX.FTZ R5, R73, R0, !PT ;  /* 0x0000000049057209 */ /* 0x000fe40007810000 */
[----:B------:R-:W-:Y:S02]  /*65c0*/  ISETP.GT.AND P4, PT, R11, 0x19, P1 ;  /* 0x000000190b00780c */ /* 0x000fe40000f84270 */
[----:B------:R-:W-:Y:S02]  /*65d0*/  FMNMX.FTZ R0, R76, R5, !PT ;  /* 0x000000054c007209 */ /* 0x000fe40007810000 */
[----:B------:R-:W-:-:S02]  /*65e0*/  ISETP.LT.OR P3, PT, R12, 0x19, P3 ;  /* 0x000000190c00780c */ /* 0x000fc40001f61670 */
[----:B------:R-:W-:Y:S02]  /*65f0*/  FMNMX.FTZ R5, R77, R0, !PT ;  /* 0x000000004d057209 */ /* 0x000fe40007810000 */
[----:B------:R-:W-:Y:S02]  /*6600*/  FSEL R35, R35, -INF , !P2 ;  /* 0xff80000023237808 */ /* 0x000fe40005000000 */
[----:B------:R-:W-:Y:S02]  /*6610*/  FMNMX.FTZ R0, R80, R5, !PT ;  /* 0x0000000550007209 */ /* 0x000fe40007810000 */
[----:B------:R-:W-:Y:S02]  /*6620*/  FMNMX.FTZ R14, R34, R13, !PT ;  /* 0x0000000d220e7209 */ /* 0x000fe40007810000 */
[----:B------:R-:W-:Y:S02]  /*6630*/  FMNMX.FTZ R5, R81, R0, !PT ;  /* 0x0000000051057209 */ /* 0x000fe40007810000 */
[----:B------:R-:W-:-:S02]  /*6640*/  ISETP.LT.OR P4, PT, R12, 0x1a, P4 ;  /* 0x0000001a0c00780c */ /* 0x000fc40002781670 */
[----:B------:R-:W-:Y:S02]  /*6650*/  FMNMX.FTZ R0, R84, R5, !PT ;  /* 0x0000000554007209 */ /* 0x000fe40007810000 */
[----:B------:R-:W-:Y:S02]  /*6660*/  FSEL R38, R38, -INF , !P3 ;  /* 0xff80000026267808 */ /* 0x000fe40005800000 */
[----:B------:R-:W-:Y:S02]  /*6670*/  FMNMX.FTZ R5, R85, R0, !PT ;  /* 0x0000000055057209 */ /* 0x000fe40007810000 */
[----:B------:R-:W-:Y:S02]  /*6680*/  FMNMX.FTZ R15, R35, R14, !PT ;  /* 0x0000000e230f7209 */ /* 0x000fe40007810000 */
[----:B------:R-:W-:Y:S01]  /*6690*/  ISETP.GT.AND P2, PT, R11, 0x21, P1 ;  /* 0x000000210b00780c */ /* 0x000fe20000f44270 */
[----:B------:R-:W0:Y:S01]  /*66a0*/  SHFL.BFLY PT, R0, R5, 0x2, 0x1f ;  /* 0x0c401f0005007f89 */ /* 0x000e2200000e0000 */
[----:B------:R-:W-:-:S02]  /*66b0*/  FSEL R39, R39, -INF , !P4 ;  /* 0xff80000027277808 */ /* 0x000fc40006000000 */
[----:B------:R-:W-:Y:S02]  /*66c0*/  FMNMX.FTZ R14, R38, R15, !PT ;  /* 0x0000000f260e7209 */ /* 0x000fe40007810000 */
[----:B------:R-:W-:Y:S02]  /*66d0*/  ISETP.GT.AND P3, PT, R11, 0x28, P1 ;  /* 0x000000280b00780c */ /* 0x000fe40000f64270 */
[C---:B------:R-:W-:Y:S02]  /*66e0*/  ISETP.LT.OR P2, PT, R12.reuse, 0x22, P2 ;  /* 0x000000220c00780c */ /* 0x040fe40001741670 */
[----:B------:R-:W-:Y:S02]  /*66f0*/  FMNMX.FTZ R15, R39, R14, !PT ;  /* 0x0000000e270f7209 */ /* 0x000fe40007810000 */
[----:B------:R-:W-:Y:S02]  /*6700*/  ISETP.GT.AND P4, PT, R11, 0x29, P1 ;  /* 0x000000290b00780c */ /* 0x000fe40000f84270 */
[----:B------:R-:W-:-:S02]  /*6710*/  ISETP.LT.OR P3, PT, R12, 0x29, P3 ;  /* 0x000000290c00780c */ /* 0x000fc40001f61670 */
[----:B------:R-:W-:Y:S02]  /*6720*/  FSEL R43, R43, -INF , !P2 ;  /* 0xff8000002b2b7808 */ /* 0x000fe40005000000 */
[----:B------:R-:W-:Y:S02]  /*6730*/  FMNMX.FTZ R14, R42, R15, !PT ;  /* 0x0000000f2a0e7209 */ /* 0x000fe40007810000 */
[----:B------:R-:W-:Y:S02]  /*6740*/  ISETP.GT.AND P2, PT, R11, 0x30, P1 ;  /* 0x000000300b00780c */ /* 0x000fe40000f44270 */
[----:B------:R-:W-:Y:S02]  /*6750*/  FSEL R46, R46, -INF , !P3 ;  /* 0xff8000002e2e7808 */ /* 0x000fe40005800000 */
[----:B------:R-:W-:Y:S02]  /*6760*/  ISETP.LT.OR P4, PT, R12, 0x2a, P4 ;  /* 0x0000002a0c00780c */ /* 0x000fe40002781670 */
[----:B0-----:R-:W-:-:S02]  /*6770*/  FMNMX.FTZ R8, R5, R0, !PT ;  /* 0x0000000005087209 */ /* 0x001fc40007810000 */
[----:B------:R-:W-:Y:S02]  /*6780*/  FMNMX.FTZ R15, R43, R14, !PT ;  /* 0x0000000e2b0f7209 */ /* 0x000fe40007810000 */
[----:B------:R-:W-:Y:S01]  /*6790*/  ISETP.GT.AND P3, PT, R11, 0x31, P1 ;  /* 0x000000310b00780c */ /* 0x000fe20000f64270 */
[----:B------:R-:W0:Y:S01]  /*67a0*/  SHFL.BFLY PT, R9, R8, 0x1, 0x1f ;  /* 0x0c201f0008097f89 */ /* 0x000e2200000e0000 */
[----:B------:R-:W-:Y:S02]  /*67b0*/  ISETP.LT.OR P2, PT, R12, 0x31, P2 ;  /* 0x000000310c00780c */ /* 0x000fe40001741670 */
[----:B------:R-:W-:Y:S02]  /*67c0*/  FSEL R47, R47, -INF , !P4 ;  /* 0xff8000002f2f7808 */ /* 0x000fe40006000000 */
[----:B------:R-:W-:Y:S02]  /*67d0*/  FMNMX.FTZ R20, R46, R15, !PT ;  /* 0x0000000f2e147209 */ /* 0x000fe40007810000 */
[----:B------:R-:W-:-:S02]  /*67e0*/  ISETP.GT.AND P5, PT, R11, 0x38, P1 ;  /* 0x000000380b00780c */ /* 0x000fc40000fa4270 */
[----:B------:R-:W-:Y:S02]  /*67f0*/  FSEL R50, R50, -INF , !P2 ;  /* 0xff80000032327808 */ /* 0x000fe40005000000 */
[C---:B------:R-:W-:Y:S02]  /*6800*/  ISETP.LT.OR P3, PT, R12.reuse, 0x32, P3 ;  /* 0x000000320c00780c */ /* 0x040fe40001f61670 */
[----:B------:R-:W-:Y:S02]  /*6810*/  FMNMX.FTZ R15, R47, R20, !PT ;  /* 0x000000142f0f7209 */ /* 0x000fe40007810000 */
[----:B------:R-:W-:Y:S02]  /*6820*/  ISETP.GT.AND P4, PT, R11, 0x39, P1 ;  /* 0x000000390b00780c */ /* 0x000fe40000f84270 */
[----:B------:R-:W-:Y:S02]  /*6830*/  ISETP.LT.OR P5, PT, R12, 0x39, P5 ;  /* 0x000000390c00780c */ /* 0x000fe40002fa1670 */
[----:B------:R-:W-:-:S02]  /*6840*/  FSEL R51, R51, -INF , !P3 ;  /* 0xff80000033337808 */ /* 0x000fc40005800000 */
[----:B------:R-:W-:Y:S02]  /*6850*/  FMNMX.FTZ R20, R50, R15, !PT ;  /* 0x0000000f32147209 */ /* 0x000fe40007810000 */
[----:B------:R-:W-:Y:S02]  /*6860*/  ISETP.GT.AND P2, PT, R11, 0x40, P1 ;  /* 0x000000400b00780c */ /* 0x000fe40000f44270 */
[----:B------:R-:W-:Y:S02]  /*6870*/  FSEL R54, R54, -INF , !P5 ;  /* 0xff80000036367808 */ /* 0x000fe40006800000 */
[----:B------:R-:W-:Y:S02]  /*6880*/  ISETP.LT.OR P4, PT, R12, 0x3a, P4 ;  /* 0x0000003a0c00780c */ /* 0x000fe40002781670 */
[----:B------:R-:W-:Y:S02]  /*6890*/  FMNMX.FTZ R21, R51, R20, !PT ;  /* 0x0000001433157209 */ /* 0x000fe40007810000 */
[----:B0-----:R-:W-:-:S02]  /*68a0*/  FMNMX.FTZ R0, R8, R9, !PT ;  /* 0x0000000908007209 */ /* 0x001fc40007810000 */
[----:B------:R-:W-:Y:S02]  /*68b0*/  ISETP.GT.AND P3, PT, R11, 0x41, P1 ;  /* 0x000000410b00780c */ /* 0x000fe40000f64270 */
[----:B------:R-:W-:Y:S01]  /*68c0*/  ISETP.LT.OR P2, PT, R12, 0x41, P2 ;  /* 0x000000410c00780c */ /* 0x000fe20001741670 */
[----:B------:R-:W-:Y:S01]  /*68d0*/  FMUL.FTZ R9, R0, UR21 ;  /* 0x0000001500097c20 */ /* 0x000fe20008410000 */
[----:B------:R-:W-:Y:S02]  /*68e0*/  FSEL R55, R55, -INF , !P4 ;  /* 0xff80000037377808 */ /* 0x000fe40006000000 */
[----:B------:R-:W-:Y:S02]  /*68f0*/  FMNMX.FTZ R20, R54, R21, !PT ;  /* 0x0000001536147209 */ /* 0x000fe40007810000 */
[----:B------:R-:W-:Y:S02]  /*6900*/  ISETP.GT.AND P5, PT, R11, 0x48, P1 ;  /* 0x000000480b00780c */ /* 0x000fe40000fa4270 */
[----:B------:R-:W-:-:S02]  /*6910*/  FSEL R58, R58, -INF , !P2 ;  /* 0xff8000003a3a7808 */ /* 0x000fc40005000000 */
[----:B------:R-:W-:Y:S02]  /*6920*/  ISETP.LT.OR P3, PT, R12, 0x42, P3 ;  /* 0x000000420c00780c */ /* 0x000fe40001f61670 */
[----:B------:R-:W-:Y:S02]  /*6930*/  FMNMX.FTZ R21, R55, R20, !PT ;  /* 0x0000001437157209 */ /* 0x000fe40007810000 */
[----:B------:R-:W-:Y:S02]  /*6940*/  FSETP.NEU.FTZ.AND P6, PT, R0, -INF , PT ;  /* 0xff8000000000780b */ /* 0x000fe40003fdd000 */
[----:B------:R-:W-:Y:S02]  /*6950*/  ISETP.GT.AND P4, PT, R11, 0x49, P1 ;  /* 0x000000490b00780c */ /* 0x000fe40000f84270 */
[----:B------:R-:W-:Y:S02]  /*6960*/  ISETP.LT.OR P5, PT, R12, 0x49, P5 ;  /* 0x000000490c00780c */ /* 0x000fe40002fa1670 */
[----:B------:R-:W-:-:S02]  /*6970*/  FSEL R59, R59, -INF , !P3 ;  /* 0xff8000003b3b7808 */ /* 0x000fc40005800000 */
[----:B------:R-:W-:Y:S02]  /*6980*/  FMNMX.FTZ R20, R58, R21, !PT ;  /* 0x000000153a147209 */ /* 0x000fe40007810000 */
[----:B------:R-:W-:Y:S02]  /*6990*/  FSEL R5, R9, RZ, P6 ;  /* 0x000000ff09057208 */ /* 0x000fe40003000000 */
[----:B------:R-:W-:Y:S02]  /*69a0*/  ISETP.GT.AND P2, PT, R11, 0x50, P1 ;  /* 0x000000500b00780c */ /* 0x000fe40000f44270 */
[----:B------:R-:W-:Y:S01]  /*69b0*/  FSEL R62, R62, -INF , !P5 ;  /* 0xff8000003e3e7808 */ /* 0x000fe20006800000 */
[--C-:B------:R-:W-:Y:S01]  /*69c0*/  FFMA.FTZ R148, R24, UR21, -R5.reuse ;  /* 0x0000001518947c23 */ /* 0x100fe20008010805 */
[----:B------:R-:W-:Y:S01]  /*69d0*/  ISETP.LT.OR P4, PT, R12, 0x4a, P4 ;  /* 0x0000004a0c00780c */ /* 0x000fe20002781670 */
[--C-:B------:R-:W-:Y:S01]  /*69e0*/  FFMA.FTZ R8, R25, UR21, -R5.reuse ;  /* 0x0000001519087c23 */ /* 0x100fe20008010805 */
[----:B------:R-:W-:Y:S01]  /*69f0*/  FMNMX.FTZ R21, R59, R20, !PT ;  /* 0x000000143b157209 */ /* 0x000fe20007810000 */
[--C-:B------:R-:W-:Y:S01]  /*6a00*/  FFMA.FTZ R33, R33, UR21, -R5.reuse ;  /* 0x0000001521217c23 */ /* 0x100fe20008010805 */
[----:B------:R-:W-:Y:S01]  /*6a10*/  ISETP.GT.AND P3, PT, R11, 0x51, P1 ;  /* 0x000000510b00780c */ /* 0x000fe20000f64270 */
[--C-:B------:R-:W-:Y:S01]  /*6a20*/  FFMA.FTZ R146, R36, UR21, -R5.reuse ;  /* 0x0000001524927c23 */ /* 0x100fe20008010805 */
[----:B------:R-:W-:Y:S01]  /*6a30*/  ISETP.LT.OR P2, PT, R12, 0x51, P2 ;  /* 0x000000510c00780c */ /* 0x000fe20001741670 */
[----:B------:R0:W-:Y:S01]  /*6a40*/  MUFU.EX2 R10, R33 ;  /* 0x00000021000a7308 */ /* 0x0001e20000000800 */
[----:B------:R-:W-:Y:S01]  /*6a50*/  FSEL R63, R63, -INF , !P4 ;  /* 0xff8000003f3f7808 */ /* 0x000fe20006000000 */
[--C-:B------:R-:W-:Y:S01]  /*6a60*/  FFMA.FTZ R150, R28, UR21, -R5.reuse ;  /* 0x000000151c967c23 */ /* 0x100fe20008010805 */
[----:B------:R-:W-:Y:S01]  /*6a70*/  FMNMX.FTZ R24, R62, R21, !PT ;  /* 0x000000153e187209 */ /* 0x000fe20007810000 */
[--C-:B------:R-:W-:Y:S01]  /*6a80*/  FFMA.FTZ R9, R29, UR21, -R5.reuse ;  /* 0x000000151d097c23 */ /* 0x100fe20008010805 */
[----:B------:R-:W-:Y:S01]  /*6a90*/  ISETP.GT.AND P5, PT, R11, 0x58, P1 ;  /* 0x000000580b00780c */ /* 0x000fe20000fa4270 */
[--C-:B------:R-:W-:Y:S01]  /*6aa0*/  FFMA.FTZ R144, R32, UR21, -R5.reuse ;  /* 0x0000001520907c23 */ /* 0x100fe20008010805 */
        /* <DEDUP_REMOVED lines=9> */
[--C-:B------:R-:W-:Y:S01]  /*6b40*/  FFMA.FTZ R15, R45, UR21, -R5.reuse ;  /* 0x000000152d0f7c23 */ /* 0x100fe20008010805 */
        /* <DEDUP_REMOVED lines=31> */
[----:B------:R-:W-:Y:S01]  /*6d40*/  FFMA.FTZ R85, R85, UR21, -R5 ;  /* 0x0000001555557c23 */ /* 0x000fe20008010805 */
[----:B------:R-:W-:Y:S01]  /*6d50*/  FSEL R75, R75, -INF , !P3 ;  /* 0xff8000004b4b7808 */ /* 0x000fe20005800000 */
[----:B------:R-:W-:Y:S01]  /*6d60*/  MUFU.EX2 R148, R148 ;  /* 0x0000009400947308 */ /* 0x000fe20000000800 */
[----:B------:R-:W-:-:S02]  /*6d70*/  FMNMX.FTZ R24, R74, R25, !PT ;  /* 0x000000194a187209 */ /* 0x000fc40007810000 */
[----:B------:R-:W-:Y:S02]  /*6d80*/  ISETP.GT.AND P2, PT, R11, 0x70, P1 ;  /* 0x000000700b00780c */ /* 0x000fe40000f44270 */
[----:B------:R-:W-:Y:S02]  /*6d90*/  FSEL R78, R78, -INF , !P5 ;  /* 0xff8000004e4e7808 */ /* 0x000fe40006800000 */
[C---:B------:R-:W-:Y:S01]  /*6da0*/  ISETP.LT.OR P4, PT, R12.reuse, 0x6a, P4 ;  /* 0x0000006a0c00780c */ /* 0x040fe20002781670 */
[----:B------:R-:W-:Y:S01]  /*6db0*/  MUFU.EX2 R8, R8 ;  /* 0x0000000800087308 */ /* 0x000fe20000000800 */
[----:B------:R-:W-:Y:S02]  /*6dc0*/  FMNMX.FTZ R25, R75, R24, !PT ;  /* 0x000000184b197209 */ /* 0x000fe40007810000 */
[----:B------:R-:W-:Y:S02]  /*6dd0*/  ISETP.GT.AND P3, PT, R11, 0x71, P1 ;  /* 0x000000710b00780c */ /* 0x000fe40000f64270 */
[----:B------:R-:W-:-:S02]  /*6de0*/  ISETP.LT.OR P2, PT, R12, 0x71, P2 ;  /* 0x000000710c00780c */ /* 0x000fc40001741670 */
[----:B------:R-:W-:Y:S01]  /*6df0*/  FSEL R79, R79, -INF , !P4 ;  /* 0xff8000004f4f7808 */ /* 0x000fe20006000000 */
[----:B------:R-:W-:Y:S01]  /*6e00*/  MUFU.EX2 R150, R150 ;  /* 0x0000009600967308 */ /* 0x000fe20000000800 */
[----:B------:R-:W-:Y:S02]  /*6e10*/  FMNMX.FTZ R24, R78, R25, !PT ;  /* 0x000000194e187209 */ /* 0x000fe40007810000 */
[----:B------:R-:W-:Y:S02]  /*6e20*/  ISETP.GT.AND P5, PT, R11, 0x78, P1 ;  /* 0x000000780b00780c */ /* 0x000fe40000fa4270 */
[----:B------:R-:W-:Y:S02]  /*6e30*/  ISETP.LT.OR P3, PT, R12, 0x72, P3 ;  /* 0x000000720c00780c */ /* 0x000fe40001f61670 */
[----:B------:R-:W-:Y:S01]  /*6e40*/  FSEL R82, R82, -INF , !P2 ;  /* 0xff80000052527808 */ /* 0x000fe20005000000 */
[----:B------:R-:W-:Y:S01]  /*6e50*/  MUFU.EX2 R9, R9 ;  /* 0x0000000900097308 */ /* 0x000fe20000000800 */
[----:B------:R-:W-:-:S02]  /*6e60*/  FMNMX.FTZ R25, R79, R24, !PT ;  /* 0x000000184f197209 */ /* 0x000fc40007810000 */
[----:B------:R-:W-:Y:S01]  /*6e70*/  ISETP.GT.AND P1, PT, R11, 0x79, P1 ;  /* 0x000000790b00780c */ /* 0x000fe20000f24270 */
[----:B------:R-:W-:Y:S01]  /*6e80*/  FFMA.FTZ R11, R57, UR21, -R5 ;  /* 0x00000015390b7c23 */ /* 0x000fe20008010805 */
[----:B------:R-:W-:Y:S02]  /*6e90*/  ISETP.LT.OR P5, PT, R12, 0x79, P5 ;  /* 0x000000790c00780c */ /* 0x000fe40002fa1670 */
[----:B------:R-:W-:Y:S01]  /*6ea0*/  FSEL R83, R83, -INF , !P3 ;  /* 0xff80000053537808 */ /* 0x000fe20005800000 */
[----:B------:R-:W-:Y:S01]  /*6eb0*/  MUFU.EX2 R144, R144 ;  /* 0x0000009000907308 */ /* 0x000fe20000000800 */
[----:B------:R-:W-:Y:S02]  /*6ec0*/  FMNMX.FTZ R24, R82, R25, !PT ;  /* 0x0000001952187209 */ /* 0x000fe40007810000 */
[----:B------:R-:W-:Y:S02]  /*6ed0*/  ISETP.LT.OR P1, PT, R12, 0x7a, P1 ;  /* 0x0000007a0c00780c */ /* 0x000fe40000f21670 */
[----:B------:R-:W-:-:S02]  /*6ee0*/  FSEL R86, R86, -INF , !P5 ;  /* 0xff80000056567808 */ /* 0x000fc40006800000 */
[----:B------:R-:W-:Y:S01]  /*6ef0*/  FMNMX.FTZ R25, R83, R24, !PT ;  /* 0x0000001853197209 */ /* 0x000fe20007810000 */
[--C-:B------:R-:W-:Y:S01]  /*6f00*/  FFMA.FTZ R24, R77, UR21, -R5.reuse ;  /* 0x000000154d187c23 */ /* 0x100fe20008010805 */
[----:B------:R-:W-:Y:S01]  /*6f10*/  FSEL R87, R87, -INF , !P1 ;  /* 0xff80000057577808 */ /* 0x000fe20004800000 */
[----:B------:R-:W-:Y:S01]  /*6f20*/  MUFU.EX2 R146, R146 ;  /* 0x0000009200927308 */ /* 0x000fe20000000800 */
[----:B------:R-:W-:Y:S01]  /*6f30*/  FMNMX.FTZ R12, R86, R25, !PT ;  /* 0x00000019560c7209 */ /* 0x000fe20007810000 */
[----:B------:R-:W-:Y:S01]  /*6f40*/  FFMA.FTZ R25, R73, UR21, -R5 ;  /* 0x0000001549197c23 */ /* 0x000fe20008010805 */
[----:B------:R-:W-:Y:S02]  /*6f50*/  FSEL R37, R0, RZ, P6 ;  /* 0x000000ff00257208 */ /* 0x000fe40003000000 */
[----:B------:R-:W-:-:S03]  /*6f60*/  FMNMX.FTZ R12, R87, R12, !PT ;  /* 0x0000000c570c7209 */ /* 0x000fc60007810000 */
[----:B------:R-:W-:Y:S01]  /*6f70*/  FADD.FTZ R37, -R37, R6 ;  /* 0x0000000625257221 */ /* 0x000fe20000010100 */
[----:B------:R-:W-:Y:S01]  /*6f80*/  MUFU.EX2 R13, R13 ;  /* 0x0000000d000d7308 */ /* 0x000fe20000000800 */
[----:B0-----:R-:W0:Y:S02]  /*6f90*/  SHFL.BFLY PT, R33, R12, 0x2, 0x1f ;  /* 0x0c401f000c217f89 */ /* 0x001e2400000e0000 */
[----:B------:R-:W-:-:S05]  /*6fa0*/  FMUL.FTZ R6, R37, UR21 ;  /* 0x0000001525067c20 */ /* 0x000fca0008410000 */
[----:B------:R-:W-:Y:S08]  /*6fb0*/  MUFU.EX2 R140, R140 ;  /* 0x0000008c008c7308 */ /* 0x000ff00000000800 */
[----:B------:R-:W1:Y:S08]  /*6fc0*/  MUFU.EX2 R6, R6 ;  /* 0x0000000600067308 */ /* 0x000e700000000800 */
[----:B------:R-:W-:Y:S01]  /*6fd0*/  MUFU.EX2 R14, R41 ;  /* 0x00000029000e7308 */ /* 0x000fe20000000800 */
[----:B0-----:R-:W-:Y:S01]  /*6fe0*/  FMNMX.FTZ R33, R12, R33, !PT ;  /* 0x000000210c217209 */ /* 0x001fe20007810000 */
[----:B------:R-:W-:-:S04]  /*6ff0*/  FFMA.FTZ R12, R81, UR21, -R5 ;  /* 0x00000015510c7c23 */ /* 0x000fc80008010805 */
[----:B------:R-:W0:Y:S02]  /*7000*/  SHFL.BFLY PT, R36, R33, 0x1, 0x1f ;  /* 0x0c201f0021247f89 */ /* 0x000e2400000e0000 */
[----:B------:R-:W-:Y:S01]  /*7010*/  MUFU.EX2 R142, R142 ;  /* 0x0000008e008e7308 */ /* 0x000fe20000000800 */
[----:B-1----:R-:W-:-:S04]  /*7020*/  FFMA.FTZ R3, R6, R3, R148 ;  /* 0x0000000306037223 */ /* 0x002fc80000010094 */
[----:B------:R-:W-:-:S03]  /*7030*/  FADD.FTZ R3, R8, R3 ;  /* 0x0000000308037221 */ /* 0x000fc60000010000 */
[----:B------:R-:W-:Y:S08]  /*7040*/  MUFU.EX2 R15, R15 ;  /* 0x0000000f000f7308 */ /* 0x000ff00000000800 */
[----:B------:R-:W-:Y:S01]  /*7050*/  MUFU.EX2 R136, R136 ;  /* 0x0000008800887308 */ /* 0x000fe20000000800 */
[----:B0-----:R-:W-:-:S07]  /*7060*/  FMNMX.FTZ R5, R33, R36, !PT ;  /* 0x0000002421057209 */ /* 0x001fce0007810000 */
[----:B------:R-:W-:Y:S01]  /*7070*/  MUFU.EX2 R20, R49 ;  /* 0x0000003100147308 */ /* 0x000fe20000000800 */
[C---:B------:R-:W-:Y:S01]  /*7080*/  FSETP.NEU.FTZ.AND P1, PT, R5.reuse, -INF , PT ;  /* 0xff8000000500780b */ /* 0x040fe20003f3d000 */
[----:B------:R-:W-:-:S05]  /*7090*/  FMUL.FTZ R36, R5, UR21 ;  /* 0x0000001505247c20 */ /* 0x000fca0008410000 */
[----:B------:R-:W-:Y:S01]  /*70a0*/  FSEL R36, R36, RZ, P1 ;  /* 0x000000ff24247208 */ /* 0x000fe20000800000 */
[----:B------:R-:W-:Y:S04]  /*70b0*/  MUFU.EX2 R138, R138 ;  /* 0x0000008a008a7308 */ /* 0x000fe80000000800 */
[--C-:B------:R-:W-:Y:S01]  /*70c0*/  FFMA.FTZ R147, R38, UR21, -R36.reuse ;  /* 0x0000001526937c23 */ /* 0x100fe20008010824 */
[----:B------:R-:W-:Y:S01]  /*70d0*/  FSEL R38, R5, RZ, P1 ;  /* 0x000000ff05267208 */ /* 0x000fe20000800000 */
[--C-:B------:R-:W-:Y:S01]  /*70e0*/  FFMA.FTZ R149, R26, UR21, -R36.reuse ;  /* 0x000000151a957c23 */ /* 0x100fe20008010824 */
[--C-:B------:R-:W-:Y:S01]  /*70f0*/  FFMA.FTZ R40, R27, UR21, -R36.reuse ;  /* 0x000000151b287c23 */ /* 0x100fe20008010824 */
[--C-:B------:R-:W-:Y:S01]  /*7100*/  FFMA.FTZ R151, R30, UR21, -R36.reuse ;  /* 0x000000151e977c23 */ /* 0x100fe20008010824 */
[--C-:B------:R-:W-:Y:S01]  /*7110*/  FFMA.FTZ R37, R31, UR21, -R36.reuse ;  /* 0x000000151f257c23 */ /* 0x100fe20008010824 */
[----:B------:R-:W-:Y:S01]  /*7120*/  FADD.FTZ R38, -R38, R7 ;  /* 0x0000000726267221 */ /* 0x000fe20000010100 */
[--C-:B------:R-:W-:Y:S01]  /*7130*/  FFMA.FTZ R145, R34, UR21, -R36.reuse ;  /* 0x0000001522917c23 */ /* 0x100fe20008010824 */
[----:B------:R-:W-:Y:S01]  /*7140*/  MUFU.EX2 R149, R149 ;  /* 0x0000009500957308 */ /* 0x000fe20000000800 */
[--C-:B------:R-:W-:Y:S01]  /*7150*/  FFMA.FTZ R34, R35, UR21, -R36.reuse ;  /* 0x0000001523227c23 */ /* 0x100fe20008010824 */
[----:B------:R-:W-:Y:S01]  /*7160*/  FMUL.FTZ R7, R38, UR21 ;  /* 0x0000001526077c20 */ /* 0x000fe20008410000 */
[--C-:B------:R-:W-:Y:S01]  /*7170*/  FFMA.FTZ R31, R39, UR21, -R36.reuse ;  /* 0x00000015271f7c23 */ /* 0x100fe20008010824 */
[----:B------:R-:W-:Y:S01]  /*7180*/  FADD.FTZ R38, R150, R3 ;  /* 0x0000000396267221 */ /* 0x000fe20000010000 */
[--C-:B------:R-:W-:Y:S01]  /*7190*/  FFMA.FTZ R141, R42, UR21, -R36.reuse ;  /* 0x000000152a8d7c23 */ /* 0x100fe20008010824 */
        /* <DEDUP_REMOVED lines=9> */
[--C-:B------:R-:W-:Y:S01]  /*7230*/  FFMA.FTZ R45, R55, UR21, -R36.reuse ;  /* 0x00000015372d7c23 */ /* 0x100fe20008010824 */
[----:B------:R-:W1:Y:S01]  /*7240*/  MUFU.EX2 R40, R40 ;  /* 0x0000002800287308 */ /* 0x000e620000000800 */
        /* <DEDUP_REMOVED lines=8> */
[----:B0-----:R-:W-:Y:S01]  /*72d0*/  FFMA.FTZ R35, R7, R2, R149 ;  /* 0x0000000207237223 */ /* 0x001fe20000010095 */
[----:B------:R-:W-:Y:S01]  /*72e0*/  FADD.FTZ R3, R13, R38 ;  /* 0x000000260d037221 */ /* 0x000fe20000010000 */
[--C-:B------:R-:W-:Y:S01]  /*72f0*/  FFMA.FTZ R42, R67, UR21, -R36.reuse ;  /* 0x00000015432a7c23 */ /* 0x100fe20008010824 */
[--C-:B------:R-:W-:Y:S01]  /*7300*/  FFMA.FTZ R131, R70, UR21, -R36.reuse ;  /* 0x0000001546837c23 */ /* 0x100fe20008010824 */
[--C-:B------:R-:W-:Y:S01]  /*7310*/  FFMA.FTZ R41, R71, UR21, -R36.reuse ;  /* 0x0000001547297c23 */ /* 0x100fe20008010824 */
[----:B------:R-:W-:Y:S01]  /*7320*/  FADD.FTZ R3, R140, R3 ;  /* 0x000000038c037221 */ /* 0x000fe20000010000 */
[--C-:B------:R-:W-:Y:S01]  /*7330*/  FFMA.FTZ R125, R74, UR21, -R36.reuse ;  /* 0x000000154a7d7c23 */ /* 0x100fe20008010824 */
[----:B------:R-:W0:Y:S01]  /*7340*/  MUFU.EX2 R37, R37 ;  /* 0x0000002500257308 */ /* 0x000e220000000800 */
[----:B-1----:R-:W-:Y:S01]  /*7350*/  FADD.FTZ R2, R40, R35 ;  /* 0x0000002328027221 */ /* 0x002fe20000010000 */
[----:B------:R-:W-:Y:S01]  /*7360*/  FADD.FTZ R3, R14, R3 ;  /* 0x000000030e037221 */ /* 0x000fe20000010000 */
[--C-:B------:R-:W-:Y:S01]  /*7370*/  FFMA.FTZ R39, R75, UR21, -R36.reuse ;  /* 0x000000154b277c23 */ /* 0x100fe20008010824 */
[--C-:B------:R-:W-:Y:S01]  /*7380*/  FFMA.FTZ R127, R78, UR21, -R36.reuse ;  /* 0x000000154e7f7c23 */ /* 0x100fe20008010824 */
[--C-:B------:R-:W-:Y:S01]  /*7390*/  FFMA.FTZ R121, R82, UR21, -R36.reuse ;  /* 0x0000001552797c23 */ /* 0x100fe20008010824 */
        /* <DEDUP_REMOVED lines=103> */
.L_x_14075:
        /* <DEDUP_REMOVED lines=75> */
.L_x_14057:
        /* <DEDUP_REMOVED lines=24> */
.L_x_14078:
[----:B------:R-:W-:Y:S02]  /*8040*/  ULDC UR15, c[0x0][0x9e4] ;  /* 0x00027900000f7ab9 */ /* 0x000fe40000000800 */
[----:B------:R-:W-:-:S11]  /*8050*/  UISETP.NE.AND UP0, UPT, UR15, 0x1, UPT ;  /* 0x000000010f00788c */ /* 0x000fd6000bf05270 */
[----:B------:R-:W-:Y:S02]  /*8060*/  @UP0 ULDC.64 UR6, c[0x0][0x9e8] ;  /* 0x00027a0000060ab9 */ /* 0x000fe40000000a00 */
[----:B------:R-:W-:-:S04]  /*8070*/  UIMAD.WIDE.U32 UR10, UR14, UR6, URZ ;  /* 0x000000060e0a72a5 */ /* 0x000fc8000f8e003f */
[----:B------:R-:W-:-:S12]  /*8080*/  @UP0 USHF.R.U32.HI UR14, URZ, UR7, UR11 ;  /* 0x000000073f0e0299 */ /* 0x000fd8000801160b */
.L_x_14079:
[----:B------:R-:W-:-:S04]  /*8090*/  UIMAD UR14, UR14, UR15, URZ ;  /* 0x0000000f0e0e72a4 */ /* 0x000fc8000f8e023f */
[----:B------:R-:W-:-:S04]  /*80a0*/  UISETP.LT.AND UP0, UPT, UR23, UR14, UPT ;  /* 0x0000000e1700728c */ /* 0x000fc8000bf01270 */
[----:B------:R-:W-:-:S12]  /*80b0*/  USEL UR23, UR23, UR14, !UP0 ;  /* 0x0000000e17177287 */ /* 0x000fd8000c000000 */
.L_x_14077:
        /* <DEDUP_REMOVED lines=13> */
.L_x_14091:
[----:B------:R-:W-:Y:S01]  /*8190*/  ISETP.NE.AND P2, PT, RZ, UR44, PT ;  /* 0x0000002cff007c0c */ /* 0x000fe2000bf45270 */
[----:B------:R-:W-:-:S04]  /*81a0*/  UISETP.NE.AND UP0, UPT, UR23, 0x1, UPT ;  /* 0x000000011700788c */ /* 0x000fc8000bf05270 */
[----:B------:R-:W-:-:S04]  /*81b0*/  USEL UR49, URZ, 0x1, UP0 ;  /* 0x000000013f317887 */ /* 0x000fc80008000000 */
[----:B------:R-:W-:-:S04]  /*81c0*/  ULOP3.LUT UR49, UR24, UR49, URZ, 0x3c, !UPT ;  /* 0x0000003118317292 */ /* 0x000fc8000f8e3c3f */
[----:B------:R-:W-:Y:S08]  /*81d0*/  @P2 BRA `(.L_x_14081) ;  /* 0x0000000000382947 */ /* 0x000ff00003800000 */
[----:B------:R-:W-:Y:S05]  /*81e0*/  @!P0 BRA `(.L_x_14082) ;  /* 0x0000000000048947 */ /* 0x000fea0003800000 */
[----:B------:R-:W-:Y:S01]  /*81f0*/  BPT.TRAP 0x1 ;  /* 0x000000040000795c */ /* 0x000fe20000300000 */
.L_x_14082:
        /* <DEDUP_REMOVED lines=9> */
.L_x_14083:
[----:B-1----:R-:W-:Y:S05]  /*8290*/  @P1 BRA `(.L_x_14081) ;  /* 0x0000000000081947 */ /* 0x002fea0003800000 */
[----:B------:R-:W1:Y:S02]  /*82a0*/  SYNCS.PHASECHK.TRANS64.TRYWAIT P1, [UR6+0x16830], R0 ;  /* 0x01683000ff0075a7 */ /* 0x000e640008020146 */
[----:B-1----:R-:W-:Y:S05]  /*82b0*/  @!P1 BRA `(.L_x_14084) ;  /* 0x000000e0002c9947 */ /* 0x002fea0003800000 */
.L_x_14081:
        /* <DEDUP_REMOVED lines=30> */
.L_x_14086:
[----:B------:R-:W-:Y:S01]  /*84a0*/  ULEA UR6, UR23, UR45, 0x3 ;  /* 0x0000002d17067291 */ /* 0x000fe2000f8e183f */
[----:B------:R-:W-:-:S05]  /*84b0*/  IMAD.U32 R0, RZ, RZ, UR24 ;  /* 0x00000018ff007e24 */ /* 0x000fca000f8e00ff */
[----:B------:R-:W-:-:S04]  /*84c0*/  SHF.L.U32 R0, R0, 0x1f, RZ ;  /* 0x0000001f00007819 */ /* 0x000fc800000006ff */
[----:B------:R0:W1:Y:S01]  /*84d0*/  SYNCS.PHASECHK.TRANS64.TRYWAIT P1, [UR6+0x16850], R0 ;  /* 0x01685000ff0075a7 */ /* 0x0000620008020146 */
[----:B------:R-:W-:Y:S05]  /*84e0*/  @!P0 BRA `(.L_x_14087) ;  /* 0x0000000000048947 */ /* 0x000fea0003800000 */
[----:B------:R-:W-:Y:S01]  /*84f0*/  BPT.TRAP 0x1 ;  /* 0x000000040000795c */ /* 0x000fe20000300000 */
.L_x_14087:
[----:B-1----:R-:W-:Y:S05]  /*8500*/  @P1 BRA `(.L_x_14085) ;  /* 0x0000000000081947 */ /* 0x002fea0003800000 */
[----:B------:R-:W1:Y:S02]  /*8510*/  SYNCS.PHASECHK.TRANS64.TRYWAIT P1, [UR6+0x16850], R0 ;  /* 0x01685000ff0075a7 */ /* 0x000e640008020146 */
[----:B-1----:R-:W-:Y:S05]  /*8520*/  @!P1 BRA `(.L_x_14088) ;  /* 0x000000dc00a89947 */ /* 0x002fea0003800000 */
.L_x_14085:
        /* <DEDUP_REMOVED lines=52> */
.L_x_14089:
        /* <DEDUP_REMOVED lines=79> */
[C---:B------:R-:W-:Y:S01]  /*8d60*/  FADD.FTZ R7, -R5.reuse, R7 ;  /* 0x0000000705077221 */ /* 0x040fe20000010100 */
[----:B------:R-:W-:Y:S01]  /*8d70*/  FMUL.FTZ R32, R5, UR21 ;  /* 0x0000001505207c20 */ /* 0x000fe20008410000 */
[----:B------:R-:W-:Y:S01]  /*8d80*/  FMUL.FTZ R6, R6, UR21 ;  /* 0x0000001506067c20 */ /* 0x000fe20008410000 */
[----:B------:R-:W-:Y:S01]  /*8d90*/  FFMA.FTZ R148, R24, UR21, -R8 ;  /* 0x0000001518947c23 */ /* 0x000fe20008010808 */
[----:B------:R-:W-:Y:S01]  /*8da0*/  FMUL.FTZ R7, R7, UR21 ;  /* 0x0000001507077c20 */ /* 0x000fe20008410000 */
        /* <DEDUP_REMOVED lines=11> */
[--C-:B------:R-:W-:Y:S01]  /*8e60*/  FFMA.FTZ R29, R33, UR21, -R8.reuse ;  /* 0x00000015211d7c23 */ /* 0x100fe20008010808 */
[----:B------:R-:W0:Y:S01]  /*8e70*/  MUFU.EX2 R148, R148 ;  /* 0x0000009400947308 */ /* 0x000e220000000800 */
[----:B------:R-:W-:Y:S01]  /*8e80*/  FFMA.FTZ R24, R45, UR21, -R8 ;  /* 0x000000152d187c23 */ /* 0x000fe20008010808 */
[----:B------:R-:W-:Y:S01]  /*8e90*/  FFMA.FTZ R45, R35, UR21, -R32 ;  /* 0x00000015232d7c23 */ /* 0x000fe20008010820 */
[----:B------:R-:W-:Y:S01]  /*8ea0*/  FFMA.FTZ R146, R36, UR21, -R8 ;  /* 0x0000001524927c23 */ /* 0x000fe20008010808 */
[----:B------:R-:W-:Y:S01]  /*8eb0*/  FFMA.FTZ R147, R38, UR21, -R32 ;  /* 0x0000001526937c23 */ /* 0x000fe20008010820 */
[--C-:B------:R-:W-:Y:S01]  /*8ec0*/  FFMA.FTZ R28, R37, UR21, -R8.reuse ;  /* 0x00000015251c7c23 */ /* 0x100fe20008010808 */
[----:B------:R-:W-:Y:S01]  /*8ed0*/  FFMA.FTZ R142, R44, UR21, -R8 ;  /* 0x000000152c8e7c23 */ /* 0x000fe20008010808 */
[----:B------:R-:W-:Y:S01]  /*8ee0*/  FFMA.FTZ R44, R39, UR21, -R32 ;  /* 0x00000015272c7c23 */ /* 0x000fe20008010820 */
[----:B------:R-:W-:Y:S01]  /*8ef0*/  MUFU.EX2 R7, R7 ;  /* 0x0000000700077308 */ /* 0x000fe20000000800 */
[----:B------:R-:W-:Y:S01]  /*8f00*/  FFMA.FTZ R140, R40, UR21, -R8 ;  /* 0x00000015288c7c23 */ /* 0x000fe20008010808 */
[----:B------:R-:W-:Y:S01]  /*8f10*/  FFMA.FTZ R141, R42, UR21, -R32 ;  /* 0x000000152a8d7c23 */ /* 0x000fe20008010820 */
[----:B------:R-:W-:Y:S01]  /*8f20*/  FFMA.FTZ R25, R41, UR21, -R8 ;  /* 0x0000001529197c23 */ /* 0x000fe20008010808 */
[--C-:B------:R-:W-:Y:S01]  /*8f30*/  FFMA.FTZ R41, R43, UR21, -R32.reuse ;  /* 0x000000152b297c23 */ /* 0x100fe20008010820 */
[--C-:B------:R-:W-:Y:S01]  /*8f40*/  FFMA.FTZ R143, R46, UR21, -R32.reuse ;  /* 0x000000152e8f7c23 */ /* 0x100fe20008010820 */
[--C-:B------:R-:W-:Y:S01]  /*8f50*/  FFMA.FTZ R40, R47, UR21, -R32.reuse ;  /* 0x000000152f287c23 */ /* 0x100fe20008010820 */
        /* <DEDUP_REMOVED lines=39> */
[--C-:B------:R-:W-:Y:S01]  /*91d0*/  FFMA.FTZ R120, R80, UR21, -R8.reuse ;  /* 0x0000001550787c23 */ /* 0x100fe20008010808 */
[--C-:B------:R-:W-:Y:S01]  /*91e0*/  FFMA.FTZ R9, R81, UR21, -R8.reuse ;  /* 0x0000001551097c23 */ /* 0x100fe20008010808 */
        /* <DEDUP_REMOVED lines=126> */
.L_x_14090:
        /* <DEDUP_REMOVED lines=73> */
[----:B------:R-:W-:Y:S01]  /*9e60*/  F2FP.F16.F32.PACK_AB R123, R32, R27 ;  /* 0x0000001b207b723e */ /* 0x000fe200000000ff */
[----:B------:R-:W-:Y:S06]  /*9e70*/  @P1 BRA `(.L_x_14091) ;  /* 0xffffffe000c41947 */ /* 0x000fec000383ffff */
.L_x_14080:
        /* <DEDUP_REMOVED lines=10> */
.L_x_14111:
        /* <DEDUP_REMOVED lines=9> */
.L_x_14094:
[----:B------:R-:W-:Y:S01]  /*9fb0*/  ULEA UR6, UR48, UR45, 0x3 ;  /* 0x0000002d30067291 */ /* 0x000fe2000f8e183f */
[----:B------:R-:W-:-:S05]  /*9fc0*/  IMAD.U32 R0, RZ, RZ, UR49 ;  /* 0x00000031ff007e24 */ /* 0x000fca000f8e00ff */
[----:B------:R-:W-:-:S04]  /*9fd0*/  SHF.L.U32 R0, R0, 0x1f, RZ ;  /* 0x0000001f00007819 */ /* 0x000fc800000006ff */
[----:B------:R0:W1:Y:S01]  /*9fe0*/  SYNCS.PHASECHK.TRANS64.TRYWAIT P1, [UR6+0x16830], R0 ;  /* 0x01683000ff0075a7 */ /* 0x0000620008020146 */
[----:B------:R-:W-:Y:S05]  /*9ff0*/  @!P0 BRA `(.L_x_14095) ;  /* 0x0000000000048947 */ /* 0x000fea0003800000 */
[----:B------:R-:W-:Y:S01]  /*a000*/  BPT.TRAP 0x1 ;  /* 0x000000040000795c */ /* 0x000fe20000300000 */
.L_x_14095:
[----:B-1----:R-:W-:Y:S05]  /*a010*/  @P1 BRA `(.L_x_14093) ;  /* 0x0000000000081947 */ /* 0x002fea0003800000 */
[----:B------:R-:W1:Y:S02]  /*a020*/  SYNCS.PHASECHK.TRANS64.TRYWAIT P1, [UR6+0x16830], R0 ;  /* 0x01683000ff0075a7 */ /* 0x000e640008020146 */
[----:B-1----:R-:W-:Y:S05]  /*a030*/  @!P1 BRA `(.L_x_14096) ;  /* 0x000000c000fc9947 */ /* 0x002fea0003800000 */
.L_x_14093:
        /* <DEDUP_REMOVED lines=27> */
.L_x_14098:
[----:B------:R-:W-:Y:S01]  /*a1f0*/  ULEA UR6, UR25, UR45, 0x3 ;  /* 0x0000002d19067291 */ /* 0x000fe2000f8e183f */
[----:B------:R-:W-:-:S05]  /*a200*/  IMAD.U32 R0, RZ, RZ, UR26 ;  /* 0x0000001aff007e24 */ /* 0x000fca000f8e00ff */
[----:B------:R-:W-:-:S04]  /*a210*/  SHF.L.U32 R0, R0, 0x1f, RZ ;  /* 0x0000001f00007819 */ /* 0x000fc800000006ff */
[----:B------:R0:W1:Y:S01]  /*a220*/  SYNCS.PHASECHK.TRANS64.TRYWAIT P1, [UR6+0x16850], R0 ;  /* 0x01685000ff0075a7 */ /* 0x0000620008020146 */
[----:B------:R-:W-:Y:S05]  /*a230*/  @!P0 BRA `(.L_x_14099) ;  /* 0x0000000000048947 */ /* 0x000fea0003800000 */
[----:B------:R-:W-:Y:S01]  /*a240*/  BPT.TRAP 0x1 ;  /* 0x000000040000795c */ /* 0x000fe20000300000 */
.L_x_14099:
[----:B-1----:R-:W-:Y:S05]  /*a250*/  @P1 BRA `(.L_x_14097) ;  /* 0x0000000000081947 */ /* 0x002fea0003800000 */
[----:B------:R-:W1:Y:S02]  /*a260*/  SYNCS.PHASECHK.TRANS64.TRYWAIT P1, [UR6+0x16850], R0 ;  /* 0x01685000ff0075a7 */ /* 0x000e640008020146 */
[----:B-1----:R-:W-:Y:S05]  /*a270*/  @!P1 BRA `(.L_x_14100) ;  /* 0x000000c000849947 */ /* 0x002fea0003800000 */
.L_x_14097:
        /* <DEDUP_REMOVED lines=52> */
.L_x_14101:
        /* <DEDUP_REMOVED lines=38> */
.L_x_14104:
[----:B------:R-:W-:-:S05]  /*a820*/  IMAD.U32 R14, RZ, RZ, UR22 ;  /* 0x00000016ff0e7e24 */ /* 0x000fca000f8e00ff */
[----:B------:R-:W-:-:S13]  /*a830*/  ISETP.NE.AND P1, PT, R14, 0x1, PT ;  /* 0x000000010e00780c */ /* 0x000fda0003f25270 */
[----:B------:R-:W0:Y:S02]  /*a840*/  @P1 LDC.64 R8, c[0x0][0x9e8] ;  /* 0x00027a00ff081b82 */ /* 0x000e240000000a00 */
[----:B0-----:R-:W-:-:S05]  /*a850*/  @P1 IMAD.HI.U32 R8, R15, R8, RZ ;  /* 0x000000080f081227 */ /* 0x001fca00078e00ff */
[----:B------:R-:W-:-:S07]  /*a860*/  @P1 SHF.R.U32.HI R15, RZ, R9, R8 ;  /* 0x00000009ff0f1219 */ /* 0x000fce0000011608 */
.L_x_14105:
[----:B------:R-:W-:Y:S05]  /*a870*/  BSYNC B0 ;  /* 0x0000000000007941 */ /* 0x000fea0003800000 */
.L_x_14103:
[----:B------:R-:W-:-:S04]  /*a880*/  IMAD R15, R15, R14, -R0 ;  /* 0x0000000e0f0f7224 */ /* 0x000fc800078e0a00 */
[----:B------:R-:W-:-:S05]  /*a890*/  IMAD.IADD R15, R15, 0x1, -R16 ;  /* 0x000000010f0f7824 */ /* 0x000fca00078e0a10 */
[----:B------:R-:W-:Y:S02]  /*a8a0*/  VIADDMNMX R10, R15, R14, R10, PT ;  /* 0x0000000e0f0a7246 */ /* 0x000fe4000380010a */
[----:B------:R-:W-:-:S07]  /*a8b0*/  VIMNMX R5, R5, R15, !PT ;  /* 0x0000000f05057248 */ /* 0x000fce0007fe0100 */
.L_x_14102:
        /* <DEDUP_REMOVED lines=116> */
.L_x_14108:
[----:B------:R-:W-:-:S05]  /*b000*/  IMAD.U32 R10, RZ, RZ, UR22 ;  /* 0x00000016ff0a7e24 */ /* 0x000fca000f8e00ff */
[----:B------:R-:W-:-:S13]  /*b010*/  ISETP.NE.AND P2, PT, R10, 0x1, PT ;  /* 0x000000010a00780c */ /* 0x000fda0003f45270 */
[----:B------:R-:W0:Y:S02]  /*b020*/  @P2 LDC.64 R8, c[0x0][0x9e8] ;  /* 0x00027a00ff082b82 */ /* 0x000e240000000a00 */
[----:B0-----:R-:W-:-:S05]  /*b030*/  @P2 IMAD.HI.U32 R8, R5, R8, RZ ;  /* 0x0000000805082227 */ /* 0x001fca00078e00ff */
[----:B------:R-:W-:-:S07]  /*b040*/  @P2 SHF.R.U32.HI R5, RZ, R9, R8 ;  /* 0x00000009ff052219 */ /* 0x000fce0000011608 */
.L_x_14109:
[----:B------:R-:W-:Y:S05]  /*b050*/  BSYNC B0 ;  /* 0x0000000000007941 */ /* 0x000fea0003800000 */
.L_x_14107:
[----:B------:R-:W-:-:S04]  /*b060*/  IMAD R5, R5, R10, -R0 ;  /* 0x0000000a05057224 */ /* 0x000fc800078e0a00 */
[----:B------:R-:W-:-:S05]  /*b070*/  IMAD.IADD R5, R5, 0x1, -R16 ;  /* 0x0000000105057824 */ /* 0x000fca00078e0a10 */
[----:B------:R-:W-:Y:S02]  /*b080*/  VIADDMNMX R12, R5, R10, R12, PT ;  /* 0x0000000a050c7246 */ /* 0x000fe4000380010c */
[----:B------:R-:W-:-:S07]  /*b090*/  VIMNMX R11, R11, R5, !PT ;  /* 0x000000050b0b7248 */ /* 0x000fce0007fe0100 */
.L_x_14106:
        /* <DEDUP_REMOVED lines=212> */
[----:B------:R2:W-:Y:S01]  /*bde0*/  MUFU.EX2 R14, R41 ;  /* 0x00000029000e7308 */ /* 0x0005e20000000800 */
        /* <DEDUP_REMOVED lines=24> */
[--C-:B------:R-:W-:Y:S01]  /*bf70*/  FFMA.FTZ R31, R39, UR21, -R36.reuse ;  /* 0x00000015271f7c23 */ /* 0x100fe20008010824 */
[----:B------:R-:W-:Y:S01]  /*bf80*/  FMUL.FTZ R6, R35, UR21 ;  /* 0x0000001523067c20 */ /* 0x000fe20008410000 */
[----:B------:R-:W-:Y:S01]  /*bf90*/  FADD.FTZ R38, R150, R3 ;  /* 0x0000000396267221 */ /* 0x000fe20000010000 */
        /* <DEDUP_REMOVED lines=19> */
[----:B------:R-:W1:Y:S01]  /*c0d0*/  MUFU.EX2 R40, R40 ;  /* 0x0000002800287308 */ /* 0x000e620000000800 */
[----:B------:R-:W-:Y:S01]  /*c0e0*/  FADD.FTZ R3, R13, R38 ;  /* 0x000000260d037221 */ /* 0x000fe20000010000 */
[--C-:B------:R-:W-:Y:S01]  /*c0f0*/  FFMA.FTZ R42, R67, UR21, -R36.reuse ;  /* 0x00000015432a7c23 */ /* 0x100fe20008010824 */
[--C-:B------:R-:W-:Y:S01]  /*c100*/  FFMA.FTZ R131, R70, UR21, -R36.reuse ;  /* 0x0000001546837c23 */ /* 0x100fe20008010824 */
[--C-:B--2---:R-:W-:Y:S01]  /*c110*/  FFMA.FTZ R41, R71, UR21, -R36.reuse ;  /* 0x0000001547297c23 */ /* 0x104fe20008010824 */
[----:B------:R-:W-:Y:S01]  /*c120*/  FADD.FTZ R3, R140, R3 ;  /* 0x000000038c037221 */ /* 0x000fe20000010000 */
[--C-:B------:R-:W-:Y:S01]  /*c130*/  FFMA.FTZ R125, R74, UR21, -R36.reuse ;  /* 0x000000154a7d7c23 */ /* 0x100fe20008010824 */
[--C-:B------:R-:W-:Y:S01]  /*c140*/  FFMA.FTZ R39, R75, UR21, -R36.reuse ;  /* 0x000000154b277c23 */ /* 0x100fe20008010824 */
[----:B------:R-:W2:Y:S01]  /*c150*/  MUFU.EX2 R151, R151 ;  /* 0x0000009700977308 */ /* 0x000ea20000000800 */
[----:B0-----:R-:W-:Y:S01]  /*c160*/  FFMA.FTZ R35, R6, R2, R149 ;  /* 0x0000000206237223 */ /* 0x001fe20000010095 */
[----:B------:R-:W-:Y:S01]  /*c170*/  FADD.FTZ R3, R14, R3 ;  /* 0x000000030e037221 */ /* 0x000fe20000010000 */
[--C-:B------:R-:W-:Y:S01]  /*c180*/  FFMA.FTZ R127, R78, UR21, -R36.reuse ;  /* 0x000000154e7f7c23 */ /* 0x100fe20008010824 */
[--C-:B------:R-:W-:Y:S01]  /*c190*/  FFMA.FTZ R121, R82, UR21, -R36.reuse ;  /* 0x0000001552797c23 */ /* 0x100fe20008010824 */
[----:B------:R-:W-:Y:S01]  /*c1a0*/  FFMA.FTZ R123, R86, UR21, -R36 ;  /* 0x00000015567b7c23 */ /* 0x000fe20008010824 */
[----:B------:R-:W-:-:S02]  /*c1b0*/  FADD.FTZ R38, R142, R3 ;  /* 0x000000038e267221 */ /* 0x000fc40000010000 */
        /* <DEDUP_REMOVED lines=9> */
[----:B0-----:R-:W-:-:S04]  /*c250*/  FADD.FTZ R2, R37, R2 ;  /* 0x0000000225027221 */ /* 0x001fc80000010000 */
[----:B------:R-:W-:-:S03]  /*c260*/  FADD.FTZ R35, R145, R2 ;  /* 0x0000000291237221 */ /* 0x000fc60000010000 */
        /* <DEDUP_REMOVED lines=91> */
.L_x_14110:
        /* <DEDUP_REMOVED lines=75> */
.L_x_14092:
[----:B------:R-:W-:Y:S06]  /*ccd0*/  BAR.ARV 0x8, 0x200 ;  /* 0x0208000000007b1d */ /* 0x000fec0000002000 */
[----:B------:R-:W-:Y:S05]  /*cce0*/  @!P0 BRA `(.L_x_14112) ;  /* 0x0000000000048947 */ /* 0x000fea0003800000 */
[----:B------:R-:W-:Y:S01]  /*ccf0*/  BPT.TRAP 0x1 ;  /* 0x000000040000795c */ /* 0x000fe20000300000 */
.L_x_14112:
[----:B------:R-:W-:Y:S01]  /*cd00*/  ULEA UR5, UR48, UR45, 0x3 ;  /* 0x0000002d30057291 */ /* 0x000fe2000f8e183f */
[----:B------:R-:W-:-:S05]  /*cd10*/  IMAD.U32 R4, RZ, RZ, UR49 ;  /* 0x00000031ff047e24 */ /* 0x000fca000f8e00ff */
[----:B------:R-:W-:-:S04]  /*cd20*/  SHF.L.U32 R4, R4, 0x1f, RZ ;  /* 0x0000001f04047819 */ /* 0x000fc800000006ff */
[----:B------:R0:W1:Y:S01]  /*cd30*/  SYNCS.PHASECHK.TRANS64.TRYWAIT P1, [UR5+0x16850], R4 ;  /* 0x01685004ff0075a7 */ /* 0x0000620008020145 */
[----:B------:R-:W-:Y:S05]  /*cd40*/  @!P0 BRA `(.L_x_14113) ;  /* 0x0000000000048947 */ /* 0x000fea0003800000 */
[----:B------:R-:W-:Y:S01]  /*cd50*/  BPT.TRAP 0x1 ;  /* 0x000000040000795c */ /* 0x000fe20000300000 */
.L_x_14113:
[----:B-1----:R-:W-:Y:S05]  /*cd60*/  @P1 BRA `(.L_x_14114) ;  /* 0x0000000000081947 */ /* 0x002fea0003800000 */
[----:B------:R-:W1:Y:S02]  /*cd70*/  SYNCS.PHASECHK.TRANS64.TRYWAIT P1, [UR5+0x16850], R4 ;  /* 0x01685004ff0075a7 */ /* 0x000e640008020145 */
[----:B-1----:R-:W-:Y:S05]  /*cd80*/  @!P1 BRA `(.L_x_14115) ;  /* 0x0000009400d89947 */ /* 0x002fea0003800000 */
.L_x_14114:
[----:B------:R-:W-:Y:S01]  /*cd90*/  UIADD3 UR45, UR45, 0x400, URZ ;  /* 0x000004002d2d7890 */ /* 0x000fe2000fffe03f */
[----:B------:R-:W-:Y:S01]  /*cda0*/  WARPGROUP.ARRIVE ;  /* 0x00000000000079c5 */ /* 0x000fe20000000000 */
[----:B------:R-:W-:Y:S01]  /*cdb0*/  UMOV UR7, 0x40000040 ;  /* 0x4000004000077882 */ /* 0x000fe20000000000 */
[----:B01----:R-:W0:Y:S01]  /*cdc0*/  SHFL.BFLY PT, R4, R3, 0x2, 0x1f ;  /* 0x0c401f0003047f89 */ /* 0x003e2200000e0000 */
[----:B------:R-:W-:Y:S01]  /*cdd0*/  USHF.R.U32.HI UR45, URZ, 0x4, UR45 ;  /* 0x000000043f2d7899 */ /* 0x000fe2000801162d */
[----:B------:R-:W-:Y:S02]  /*cde0*/  IMAD.U32 R11, RZ, RZ, UR21 ;  /* 0x00000015ff0b7e24 */ /* 0x000fe4000f8e00ff */
[----:B------:R-:W1:Y:S01]  /*cdf0*/  SHFL.BFLY PT, R7, R2, 0x2, 0x1f ;  /* 0x0c401f0002077f89 */ /* 0x000e6200000e0000 */
[----:B------:R-:W-:Y:S01]  /*ce00*/  ULOP3.LUT UR4, UR45, 0x3fff, URZ, 0xc0, !UPT ;  /* 0x00003fff2d047892 */ /* 0x000fe2000f8ec03f */
[----:B------:R-:W-:Y:S02]  /*ce10*/  IMAD.MOV.U32 R21, RZ, RZ, -0x800000 ;  /* 0xff800000ff157424 */ /* 0x000fe400078e00ff */
[----:B------:R-:W-:Y:S01]  /*ce20*/  IMAD.MOV.U32 R20, RZ, RZ, -0x800000 ;  /* 0xff800000ff147424 */ /* 0x000fe200078e00ff */
[----:B------:R-:W-:-:S07]  /*ce30*/  ULEA UR4, UR48, UR4, 0xa ;  /* 0x0000000430047291 */ /* 0x000fce000f8e503f */
[----:B------:R-:W-:Y:S02]  /*ce40*/  UMOV UR6, UR4 ;  /* 0x0000000400067c82 */ /* 0x000fe40008000000 */
[----:B------:R-:W-:Y:S01]  /*ce50*/  HGMMA.64x64x16.F32 R88, R148, gdesc[UR4].tnspB, R88, gsb0 ;  /* 0x40e0000494587df0 */ /* 0x000fe20008000858 */
[----:B------:R-:W-:Y:S01]  /*ce60*/  UIADD3 UR6, UR4, 0x80, URZ ;  /* 0x0000008004067890 */ /* 0x000fe2000fffe03f */
[----:B------:R-:W-:Y:S01]  /*ce70*/  UMOV UR7, 0x40000040 ;  /* 0x4000004000077882 */ /* 0x000fe20000000000 */
[----:B0-----:R-:W-:Y:S01]  /*ce80*/  FADD.FTZ R4, R4, R3 ;  /* 0x0000000304047221 */ /* 0x001fe20000010000 */
[----:B------:R-:W-:Y:S02]  /*ce90*/  IMAD.U32 R3, RZ, RZ, UR21 ;  /* 0x00000015ff037e24 */ /* 0x000fe4000f8e00ff */
[----:B-1----:R-:W-:Y:S02]  /*cea0*/  FADD.FTZ R6, R7, R2 ;  /* 0x0000000207067221 */ /* 0x002fe40000010000 */
[----:B------:R-:W0:Y:S04]  /*ceb0*/  SHFL.BFLY PT, R7, R4, 0x1, 0x1f ;  /* 0x0c201f0004077f89 */ /* 0x000e2800000e0000 */
[----:B------:R-:W1:Y:S01]  /*cec0*/  SHFL.BFLY PT, R9, R6, 0x1, 0x1f ;  /* 0x0c201f0006097f89 */ /* 0x000e6200000e0000 */
[----:B0-----:R-:W-:Y:S01]  /*ced0*/  FADD.FTZ R10, R4, R7 ;  /* 0x00000007040a7221 */ /* 0x001fe20000010000 */
[----:B------:R-:W-:-:S02]  /*cee0*/  IMAD.MOV.U32 R7, RZ, RZ, RZ ;  /* 0x000000ffff077224 */ /* 0x000fc400078e00ff */
[----:B------:R-:W-:Y:S02]  /*cef0*/  IMAD.MOV.U32 R4, RZ, RZ, RZ ;  /* 0x000000ffff047224 */ /* 0x000fe400078e00ff */
        /* <DEDUP_REMOVED lines=15> */
[----:B------:R-:W-:Y:S01]  /*cff0*/  UIADD3 UR6, UR4, 0x100, URZ ;  /* 0x0000010004067890 */ /* 0x000fe2000fffe03f */
[----:B------:R-:W-:Y:S01]  /*d000*/  @P2 FFMA.FTZ R20, R11, R5, R8 ;  /* 0x000000050b142223 */ /* 0x000fe20000010008 */
        /* <DEDUP_REMOVED lines=33> */
.L_x_14116:
        /* <DEDUP_REMOVED lines=42> */
.L_x_14038:
        /* <DEDUP_REMOVED lines=11> */
[----:B------:R-:W2:Y:S01]  /*d570*/  LDL R8, [R1+0x38] ;  /* 0x0000380001087983 */ /* 0x000ea20000100800 */
[----:B------:R-:W-:Y:S01]  /*d580*/  F2FP.F16.F32.PACK_AB R12, R105, R104 ;  /* 0x00000068690c723e */ /* 0x000fe200000000ff */
[----:B------:R-:W-:Y:S01]  /*d590*/  ULDC.64 UR10, c[0x0][0xc00] ;  /* 0x00030000000a7ab9 */ /* 0x000fe20000000a00 */
[----:B------:R-:W-:Y:S01]  /*d5a0*/  F2FP.F16.F32.PACK_AB R14, R109, R108 ;  /* 0x0000006c6d0e723e */ /* 0x000fe200000000ff */
[----:B------:R-:W0:Y:S01]  /*d5b0*/  S2R R5, SR_SWINHI ;  /* 0x0000000000057919 */ /* 0x000e220000002f00 */
[----:B------:R-:W-:Y:S01]  /*d5c0*/  F2FP.F16.F32.PACK_AB R15, R111, R110 ;  /* 0x0000006e6f0f723e */ /* 0x000fe200000000ff */
[----:B------:R-:W-:Y:S01]  /*d5d0*/  ULDC.64 UR8, c[0x0][0xc00] ;  /* 0x0003000000087ab9 */ /* 0x000fe20000000a00 */
[----:B------:R-:W-:Y:S01]  /*d5e0*/  F2FP.F16.F32.PACK_AB R24, R113, R112 ;  /* 0x000000707118723e */ /* 0x000fe200000000ff */
[----:B------:R-:W-:Y:S01]  /*d5f0*/  UIMAD.WIDE UR8, UR38, 0x4, UR8 ;  /* 0x00000004260878a5 */ /* 0x000fe2000f8e0208 */
[----:B------:R-:W-:Y:S02]  /*d600*/  F2FP.F16.F32.PACK_AB R25, R115, R114 ;  /* 0x000000727319723e */ /* 0x000fe400000000ff */
[----:B------:R-:W-:-:S02]  /*d610*/  F2FP.F16.F32.PACK_AB R26, R117, R116 ;  /* 0x00000074751a723e */ /* 0x000fc400000000ff */
[----:B------:R-:W-:Y:S01]  /*d620*/  F2FP.F16.F32.PACK_AB R27, R119, R118 ;  /* 0x00000076771b723e */ /* 0x000fe200000000ff */
[----:B------:R-:W-:Y:S02]  /*d630*/  IMAD.U32 R30, RZ, RZ, UR8 ;  /* 0x00000008ff1e7e24 */ /* 0x000fe4000f8e00ff */
[----:B------:R-:W-:Y:S01]  /*d640*/  IMAD.U32 R31, RZ, RZ, UR9 ;  /* 0x00000009ff1f7e24 */ /* 0x000fe2000f8e00ff */
[----:B------:R-:W-:Y:S01]  /*d650*/  ULDC.64 UR8, c[0x0][0xc08] ;  /* 0x0003020000087ab9 */ /* 0x000fe20000000a00 */
[----:B------:R-:W-:Y:S02]  /*d660*/  MOV R28, R0 ;  /* 0x00000000001c7202 */ /* 0x000fe40000000f00 */
[----:B0-----:R-:W-:Y:S01]  /*d670*/  MOV R29, R5 ;  /* 0x00000005001d7202 */ /* 0x001fe20000000f00 */
[----:B------:R-:W-:Y:S02]  /*d680*/  BAR.SYNC.DEFER_BLOCKING 0x1, 0x180 ;  /* 0x0046000000007b1d */ /* 0x000fe40000010000 */
[----:B--2---:R-:W-:-:S03]  /*d690*/  IMAD.WIDE R4, R8, 0x2, R28 ;  /* 0x0000000208047825 */ /* 0x004fc600078e021c */
[C---:B------:R-:W-:Y:S02]  /*d6a0*/  IADD3 R9, P1, R4.reuse, 0x40, RZ ;  /* 0x0000004004097810 */ /* 0x040fe40007f3e0ff */
[C---:B------:R-:W-:Y:S02]  /*d6b0*/  IADD3 R11, P2, R4.reuse, 0x20, RZ ;  /* 0x00000020040b7810 */ /* 0x040fe40007f5e0ff */
[C---:B------:R-:W-:Y:S02]  /*d6c0*/  IADD3 R13, P0, R4.reuse, 0x60, RZ ;  /* 0x00000060040d7810 */ /* 0x040fe40007f1e0ff */
[----:B------:R-:W-:Y:S02]  /*d6d0*/  LOP3.LUT R7, R4, 0x380, RZ, 0xc0, !PT ;  /* 0x0000038004077812 */ /* 0x000fe400078ec0ff */
[----:B------:R-:W-:Y:S02]  /*d6e0*/  LOP3.LUT R8, R9, 0x380, RZ, 0xc0, !PT ;  /* 0x0000038009087812 */ /* 0x000fe400078ec0ff */
        /* <DEDUP_REMOVED lines=12> */
[----:B------:R-:W-:-:S02]  /*d7b0*/  LOP3.LUT R6, R6, R13, RZ, 0x3c, !PT ;  /* 0x0000000d06067212 */ /* 0x000fc400078e3cff */
[----:B------:R-:W-:Y:S02]  /*d7c0*/  MOV R36, R4 ;  /* 0x0000000400247202 */ /* 0x000fe40000000f00 */
[----:B------:R-:W-:Y:S02]  /*d7d0*/  MOV R32, R6 ;  /* 0x0000000600207202 */ /* 0x000fe40000000f00 */
[----:B------:R-:W-:Y:S02]  /*d7e0*/  MOV R34, R8 ;  /* 0x0000000800227202 */ /* 0x000fe40000000f00 */
[----:B------:R-:W-:Y:S02]  /*d7f0*/  MOV R35, R10 ;  /* 0x0000000a00237202 */ /* 0x000fe40000000f00 */
[----:B------:R-:W-:Y:S02]  /*d800*/  F2FP.F16.F32.PACK_AB R4, R3, R2 ;  /* 0x000000020304723e */ /* 0x000fe400000000ff */
[----:B------:R-:W-:-:S02]  /*d810*/  F2FP.F16.F32.PACK_AB R5, R91, R90 ;  /* 0x0000005a5b05723e */ /* 0x000fc400000000ff */
[----:B------:R-:W-:Y:S02]  /*d820*/  F2FP.F16.F32.PACK_AB R6, R93, R92 ;  /* 0x0000005c5d06723e */ /* 0x000fe400000000ff */
[----:B------:R-:W-:Y:S02]  /*d830*/  F2FP.F16.F32.PACK_AB R7, R95, R94 ;  /* 0x0000005e5f07723e */ /* 0x000fe400000000ff */
[----:B------:R-:W-:Y:S02]  /*d840*/  F2FP.F16.F32.PACK_AB R8, R97, R96 ;  /* 0x000000606108723e */ /* 0x000fe400000000ff */
[----:B------:R-:W-:Y:S01]  /*d850*/  F2FP.F16.F32.PACK_AB R9, R99, R98 ;  /* 0x000000626309723e */ /* 0x000fe200000000ff */
[----:B------:R-:W-:Y:S01]  /*d860*/  STSM.16.M88.4 [R36], R4 ;  /* 0x0000000424007844 */ /* 0x000fe20000000200 */
[----:B------:R-:W-:Y:S02]  /*d870*/  F2FP.F16.F32.PACK_AB R10, R101, R100 ;  /* 0x00000064650a723e */ /* 0x000fe400000000ff */
[----:B------:R-:W-:-:S02]  /*d880*/  F2FP.F16.F32.PACK_AB R11, R103, R102 ;  /* 0x00000066670b723e */ /* 0x000fc400000000ff */
[----:B------:R-:W-:Y:S02]  /*d890*/  F2FP.F16.F32.PACK_AB R13, R107, R106 ;  /* 0x0000006a6b0d723e */ /* 0x000fe400000000ff */
[----:B------:R-:W-:Y:S01]  /*d8a0*/  ISETP.NE.U32.AND P0, PT, RZ, UR10, PT ;  /* 0x0000000aff007c0c */ /* 0x000fe2000bf05070 */
[----:B------:R-:W-:Y:S03]  /*d8b0*/  STSM.16.M88.4 [R35], R8 ;  /* 0x0000000823007844 */ /* 0x000fe60000000200 */
[----:B------:R-:W-:Y:S01]  /*d8c0*/  ISETP.NE.AND.EX P0, PT, RZ, UR11, PT, P0 ;  /* 0x0000000bff007c0c */ /* 0x000fe2000bf05300 */
[----:B------:R-:W-:Y:S04]  /*d8d0*/  STSM.16.M88.4 [R34], R12 ;  /* 0x0000000c22007844 */ /* 0x000fe80000000200 */
[----:B------:R0:W-:Y:S01]  /*d8e0*/  STSM.16.M88.4 [R32], R24 ;  /* 0x0000001820007844 */ /* 0x0001e20000000200 */
[----:B------:R-:W-:Y:S08]  /*d8f0*/  BAR.SYNC.DEFER_BLOCKING 0x1, 0x180 ;  /* 0x0046000000007b1d */ /* 0x000ff00000010000 */
[----:B0-----:R-:W0:Y:S01]  /*d900*/  LDC R32, c[0x0][0xbe8] ;  /* 0x0002fa00ff207b82 */ /* 0x001e220000000800 */
        /* <DEDUP_REMOVED lines=8> */
[----:B------:R-:W-:Y:S02]  /*d990*/  @UP0 ULDC.64 UR8, c[0x0][0xc08] ;  /* 0x0003020000080ab9 */ /* 0x000fe40000000a00 */
[----:B------:R-:W-:Y:S02]  /*d9a0*/  @UP0 UIMAD.WIDE UR8, UR38, 0x4, UR8 ;  /* 0x00000004260808a5 */ /* 0x000fe4000f8e0208 */
[----:B------:R-:W-:-:S06]  /*d9b0*/  UISETP.NE.AND UP0, UPT, UR46, URZ, UPT ;  /* 0x0000003f2e00728c */ /* 0x000fcc000bf05270 */
[----:B------:R-:W0:Y:S01]  /*d9c0*/  @P1 LDC R6, c[0x0][0xbec] ;  /* 0x0002fb00ff061b82 */ /* 0x000e220000000800 */
[----:B------:R-:W-:Y:S01]  /*d9d0*/  USEL UR4, UR46, UR4, UP0 ;  /* 0x000000042e047287 */ /* 0x000fe20008000000 */
[----:B------:R-:W-:Y:S01]  /*d9e0*/  IMAD.U32 R4, RZ, RZ, UR8 ;  /* 0x00000008ff047e24 */ /* 0x000fe2000f8e00ff */
[----:B------:R-:W-:Y:S01]  /*d9f0*/  UMOV UR19, 0x9b8 ;  /* 0x000009b800137882 */ /* 0x000fe20000000000 */
[----:B------:R-:W-:Y:S01]  /*da00*/  IMAD.U32 R5, RZ, RZ, UR9 ;  /* 0x00000009ff057e24 */ /* 0x000fe2000f8e00ff */
[----:B------:R-:W-:-:S03]  /*da10*/  UISETP.GT.AND UP1, UPT, UR4, 0x1, UPT ;  /* 0x000000010400788c */ /* 0x000fc6000bf24270 */
[----:B------:R-:W1:Y:S01]  /*da20*/  @P1 LDC R11, c[0x0][0xbf0] ;  /* 0x0002fc00ff0b1b82 */ /* 0x000e620000000800 */
[----:B------:R-:W-:Y:S01]  /*da30*/  USEL UR19, UR19, 0x978, UP1 ;  /* 0x0000097813137887 */ /* 0x000fe20008800000 */
[----:B------:R-:W-:Y:S01]  /*da40*/  VIADD R13, R17, UR39 ;  /* 0x00000027110d7c36 */ /* 0x000fe20008000000 */
[----:B------:R-:W-:Y:S01]  /*da50*/  UISETP.NE.U32.AND UP0, UPT, UR10, URZ, UPT ;  /* 0x0000003f0a00728c */ /* 0x000fe2000bf05070 */
[----:B------:R0:W5:Y:S01]  /*da60*/  @P4 LDG.E R9, desc[UR54][R4.64] ;  /* 0x0000003604094981 */ /* 0x000162000c1e1900 */
[----:B------:R-:W-:Y:S01]  /*da70*/  UMOV UR4, URZ ;  /* 0x0000003f00047c82 */ /* 0x000fe20008000000 */
[----:B------:R-:W-:Y:S01]  /*da80*/  USHF.R.S32.HI UR10, URZ, 0x1f, UR38 ;  /* 0x0000001f3f0a7899 */ /* 0x000fe20008011426 */
[----:B------:R-:W-:Y:S01]  /*da90*/  IMAD.MOV.U32 R7, RZ, RZ, R13 ;  /* 0x000000ffff077224 */ /* 0x000fe200078e000d */
[----:B------:R-:W-:Y:S02]  /*daa0*/  UISETP.NE.AND.EX UP0, UPT, UR11, URZ, UPT, UP0 ;  /* 0x0000003f0b00728c */ /* 0x000fe4000bf05300 */
[----:B------:R-:W-:-:S02]  /*dab0*/  USEL UR9, UR41, URZ, UP1 ;  /* 0x0000003f29097287 */ /* 0x000fc40008800000 */
[----:B------:R-:W-:Y:S02]  /*dac0*/  USEL UR8, UR38, URZ, !UP0 ;  /* 0x0000003f26087287 */ /* 0x000fe4000c000000 */
[----:B------:R-:W-:Y:S01]  /*dad0*/  USEL UR18, UR10, URZ, !UP0 ;  /* 0x0000003f0a127287 */ /* 0x000fe2000c000000 */
[----:B------:R-:W-:Y:S02]  /*dae0*/  ULDC.64 UR12, c[0x0][UR19+0x220] ;  /* 0x00008800130c7abb */ /* 0x000fe40008000a00 */
[----:B------:R-:W-:Y:S01]  /*daf0*/  ULDC.64 UR10, c[0x0][UR19+0x218] ;  /* 0x00008600130a7abb */ /* 0x000fe20008000a00 */
[----:B0-----:R-:W-:Y:S01]  /*db00*/  @P1 IMAD.HI.U32 R4, R13, R6, RZ ;  /* 0x000000060d041227 */ /* 0x001fe200078e00ff */
[----:B------:R-:W-:Y:S01]  /*db10*/  ULDC.64 UR14, c[0x0][UR19+0x228] ;  /* 0x00008a00130e7abb */ /* 0x000fe20008000a00 */
[----:B------:R-:W-:Y:S02]  /*db20*/  UIMAD UR13, UR13, UR8, URZ ;  /* 0x000000080d0d72a4 */ /* 0x000fe4000f8e023f */
[----:B------:R-:W-:-:S02]  /*db30*/  UIMAD.WIDE.U32 UR16, UR10, UR37, URZ ;  /* 0x000000250a1072a5 */ /* 0x000fc4000f8e003f */
[----:B------:R-:W-:Y:S01]  /*db40*/  UIMAD UR20, UR11, UR37, URZ ;  /* 0x000000250b1472a4 */ /* 0x000fe2000f8e023f */
[----:B-1----:R-:W-:Y:S01]  /*db50*/  @P1 SHF.R.U32.HI R7, RZ, R11, R4 ;  /* 0x0000000bff071219 */ /* 0x002fe20000011604 */
[----:B------:R-:W-:Y:S02]  /*db60*/  UIMAD.WIDE.U32 UR10, UR12, UR8, URZ ;  /* 0x000000080c0a72a5 */ /* 0x000fe4000f8e003f */
[----:B------:R-:W-:Y:S02]  /*db70*/  UIMAD.WIDE.U32 UR22, UR14, UR9, URZ ;  /* 0x000000090e1672a5 */ /* 0x000fe4000f8e003f */
[----:B------:R-:W-:Y:S01]  /*db80*/  UIMAD UR9, UR15, UR9, URZ ;  /* 0x000000090f0972a4 */ /* 0x000fe2000f8e023f */
[----:B------:R-:W-:Y:S01]  /*db90*/  IMAD.MOV R11, RZ, RZ, -R7 ;  /* 0x000000ffff0b7224 */ /* 0x000fe200078e0a07 */
[----:B------:R-:W-:Y:S02]  /*dba0*/  UIMAD UR13, UR12, UR18, UR13 ;  /* 0x000000120c0d72a4 */ /* 0x000fe4000f8e020d */
[----:B------:R-:W-:Y:S01]  /*dbb0*/  UIADD3 UR20, UR17, UR20, URZ ;  /* 0x0000001411147290 */ /* 0x000fe2000fffe03f */
        /* <DEDUP_REMOVED lines=29> */
.L_x_14119:
        /* <DEDUP_REMOVED lines=11> */
[----:B------:R-:W-:Y:S01]  /*de40*/  IMAD.IADD R12, R14, 0x1, -R12 ;  /* 0x000000010e0c7824 */ /* 0x000fe200078e0a0c */
[----:B------:R-:W-:-:S04]  /*de50*/  PLOP3.LUT P3, PT, PT, PT, UP1, 0x80, 0x0 ;  /* 0x000000000000781c */ /* 0x000fc80003f6f018 */
[----:B------:R-:W-:Y:S01]  /*de60*/  LOP3.LUT P0, RZ, R12, 0x3, RZ, 0xc0, !PT ;  /* 0x000000030cff7812 */ /* 0x000fe2000780c0ff */
[----:B--2---:R-:W-:-:S04]  /*de70*/  VIADD R11, R11, UR39 ;  /* 0x000000270b0b7c36 */ /* 0x004fc80008000000 */
[C---:B------:R-:W-:Y:S01]  /*de80*/  VIADD R9, R11.reuse, 0x8 ;  /* 0x000000080b097836 */ /* 0x040fe20000000000 */
[----:B------:R-:W-:-:S04]  /*de90*/  ISETP.GE.OR P2, PT, R11, R30, P0 ;  /* 0x0000001e0b00720c */ /* 0x000fc80000746670 */
[----:B------:R-:W-:-:S09]  /*dea0*/  ISETP.GE.OR P0, PT, R9, R30, P0 ;  /* 0x0000001e0900720c */ /* 0x000fd20000706670 */
[----:B0-----:R0:W-:Y:S01]  /*deb0*/  @!P2 ST.E desc[UR54][R4.64], R21 ;  /* 0x000000150400a985 */ /* 0x0011e2000c101936 */
[----:B------:R-:W-:-:S03]  /*dec0*/  ISETP.GE.AND P2, PT, R11, R30, PT ;  /* 0x0000001e0b00720c */ /* 0x000fc60003f46270 */
[----:B------:R0:W-:Y:S01]  /*ded0*/  @!P0 ST.E desc[UR54][R6.64], R20 ;  /* 0x0000001406008985 */ /* 0x0001e2000c101936 */
[----:B------:R-:W-:Y:S01]  /*dee0*/  ISETP.GE.AND P0, PT, R9, R30, PT ;  /* 0x0000001e0900720c */ /* 0x000fe20003f06270 */
[----:B------:R-:W-:-:S12]  /*def0*/  @P3 BRA `(.L_x_14120) ;  /* 0x0000000400c43947 */ /* 0x000fd80003800000 */
[----:B------:R-:W1:Y:S01]  /*df00*/  S2R R12, SR_TID.X ;  /* 0x00000000000c7919 */ /* 0x000e620000002100 */
[----:B------:R-:W-:Y:S01]  /*df10*/  ULDC.64 UR12, c[0x0][0xaa0] ;  /* 0x0002a800000c7ab9 */ /* 0x000fe20000000a00 */
[----:B-1----:R-:W-:-:S05]  /*df20*/  VIADD R12, R12, 0xffffff80 ;  /* 0xffffff800c0c7836 */ /* 0x002fca0000000000 */
[----:B------:R-:W-:-:S04]  /*df30*/  SHF.R.S32.HI R35, RZ, 0x1f, R12 ;  /* 0x0000001fff237819 */ /* 0x000fc8000001140c */
[----:B------:R-:W-:-:S04]  /*df40*/  LEA.HI R35, R35, R12, RZ, 0x3 ;  /* 0x0000000c23237211 */ /* 0x000fc800078f18ff */
[----:B------:R-:W-:-:S05]  /*df50*/  SHF.R.S32.HI R35, RZ, 0x3, R35 ;  /* 0x00000003ff237819 */ /* 0x000fca0000011423 */
[----:B------:R-:W-:-:S04]  /*df60*/  IMAD R3, R35, 0x40, R19 ;  /* 0x0000004023037824 */ /* 0x000fc800078e0213 */
[----:B------:R-:W-:-:S03]  /*df70*/  IMAD.WIDE R28, R3, 0x2, R28 ;  /* 0x00000002031c7825 */ /* 0x000fc600078e021c */
[C---:B------:R-:W-:Y:S02]  /*df80*/  IADD3 R9, P0, R28.reuse, 0x1800, RZ ;  /* 0x000018001c097810 */ /* 0x040fe40007f1e0ff */
[C---:B------:R-:W-:Y:S02]  /*df90*/  IADD3 R13, P2, R28.reuse, 0x3000, RZ ;  /* 0x000030001c0d7810 */ /* 0x040fe40007f5e0ff */
[----:B0-----:R-:W-:Y:S02]  /*dfa0*/  LOP3.LUT R5, R28, 0x380, RZ, 0xc0, !PT ;  /* 0x000003801c057812 */ /* 0x001fe400078ec0ff */
        /* <DEDUP_REMOVED lines=11> */
[----:B------:R-:W2:Y:S04]  /*e060*/  LD.E.128 R4, desc[UR54][R4.64] ;  /* 0x0000003604047980 */ /* 0x000ea8000c101d00 */
[----:B------:R-:W3:Y:S04]  /*e070*/  LD.E.128 R8, desc[UR54][R8.64] ;  /* 0x0000003608087980 */ /* 0x000ee8000c101d00 */
[----:B------:R-:W4:Y:S01]  /*e080*/  LD.E.128 R12, desc[UR54][R12.64] ;  /* 0x000000360c0c7980 */ /* 0x000f22000c101d00 */
[----:B------:R-:W-:-:S04]  /*e090*/  IADD3 R3, P0, R28, 0x4800, RZ ;  /* 0x000048001c037810 */ /* 0x000fc80007f1e0ff */
[----:B------:R-:W-:Y:S01]  /*e0a0*/  LOP3.LUT R2, R3, 0x380, RZ, 0xc0, !PT ;  /* 0x0000038003027812 */ /* 0x000fe200078ec0ff */
[----:B------:R-:W-:Y:S01]  /*e0b0*/  IMAD.X R25, RZ, RZ, R29, P0 ;  /* 0x000000ffff197224 */ /* 0x000fe200000e061d */
[----:B------:R-:W-:Y:S01]  /*e0c0*/  UIMAD UR9, UR14, UR12, URZ ;  /* 0x0000000c0e0972a4 */ /* 0x000fe2000f8e023f */
[----:B------:R-:W0:Y:S01]  /*e0d0*/  @P1 LDC R29, c[0x0][0xbf0] ;  /* 0x0002fc00ff1d1b82 */ /* 0x000e220000000800 */
[----:B------:R-:W-:-:S04]  /*e0e0*/  SHF.R.U64 R2, R2, 0x3, RZ ;  /* 0x0000000302027819 */ /* 0x000fc800000012ff */
[----:B------:R-:W-:-:S03]  /*e0f0*/  LOP3.LUT R24, R2, R3, RZ, 0x3c, !PT ;  /* 0x0000000302187212 */ /* 0x000fc600078e3cff */
[----:B------:R-:W1:Y:S01]  /*e100*/  @P1 LDC R3, c[0x0][0xbec] ;  /* 0x0002fb00ff031b82 */ /* 0x000e620000000800 */
[----:B------:R-:W-:Y:S02]  /*e110*/  UIMAD.WIDE.U32 UR10, UR4, UR12, URZ ;  /* 0x0000000c040a72a5 */ /* 0x000fe4000f8e003f */
[----:B------:R-:W-:Y:S01]  /*e120*/  UIMAD UR9, UR4, UR13, UR9 ;  /* 0x0000000d040972a4 */ /* 0x000fe2000f8e0209 */
[----:B------:R-:W-:Y:S01]  /*e130*/  IMAD R2, R18, 0x30, R35 ;  /* 0x0000003012027824 */ /* 0x000fe200078e0223 */
[----:B------:R-:W5:Y:S01]  /*e140*/  LD.E.128 R24, desc[UR54][R24.64] ;  /* 0x0000003618187980 */ /* 0x000f62000c101d00 */
[----:B------:R-:W-:Y:S01]  /*e150*/  ULDC.64 UR12, c[0x0][0xae8] ;  /* 0x0002ba00000c7ab9 */ /* 0x000fe20000000a00 */
[----:B------:R-:W-:Y:S01]  /*e160*/  UIADD3 UR11, UR11, UR9, URZ ;  /* 0x000000090b0b7290 */ /* 0x000fe2000fffe03f */
[----:B------:R-:W-:Y:S01]  /*e170*/  VIADD R28, R2, UR39 ;  /* 0x00000027021c7c36 */ /* 0x000fe20008000000 */
[----:B------:R-:W-:Y:S01]  /*e180*/  USHF.R.S32.HI UR4, URZ, 0x1f, UR8 ;  /* 0x0000001f3f047899 */ /* 0x000fe20008011408 */
[----:B------:R-:W-:Y:S01]  /*e190*/  @!PT LDS RZ, [RZ] ;  /* 0x00000000fffff984 */ /* 0x000fe20000000800 */
[----:B------:R-:W-:Y:S01]  /*e1a0*/  @!PT LDS RZ, [RZ] ;  /* 0x00000000fffff984 */ /* 0x000fe20000000800 */
[----:B------:R-:W-:Y:S01]  /*e1b0*/  @!PT LDS RZ, [RZ] ;  /* 0x00000000fffff984 */ /* 0x000fe20000000800 */
[----:B------:R-:W-:Y:S01]  /*e1c0*/  @!PT LDS RZ, [RZ] ;  /* 0x00000000fffff984 */ /* 0x000fe20000000800 */
[----:B------:R0:W-:Y:S06]  /*e1d0*/  MEMBAR.ALL.CTA ;  /* 0x0000000000007992 */ /* 0x0001ec0000008000 */
[----:B0-----:R-:W0:Y:S01]  /*e1e0*/  FENCE.VIEW.ASYNC.S ;  /* 0x00000000000073c6 */ /* 0x001e220000000000 */
[----:B------:R-:W-:Y:S01]  /*e1f0*/  UIMAD.WIDE.U32 UR10, UR37, UR12, UR10 ;  /* 0x0000000c250a72a5 */ /* 0x000fe2000f8e000a */
[----:B------:R-:W-:-:S02]  /*e200*/  IMAD.MOV.U32 R21, RZ, RZ, R28 ;  /* 0x000000ffff157224 */ /* 0x000fc400078e001c */
[----:B------:R-:W-:Y:S01]  /*e210*/  VIADD R0, R0, 0x16820 ;  /* 0x0001682000007836 */ /* 0x000fe20000000000 */
[----:B------:R-:W-:-:S03]  /*e220*/  UIMAD UR11, UR37, UR13, UR11 ;  /* 0x0000000d250b72a4 */ /* 0x000fc6000f8e020b */
[----:B------:R-:W-:Y:S01]  /*e230*/  ULDC.64 UR12, c[0x0][0xaf0] ;  /* 0x0002bc00000c7ab9 */ /* 0x000fe20000000a00 */
[----:B------:R-:W-:Y:S01]  /*e240*/  PRMT R0, RZ, 0x654, R0 ;  /* 0x00000654ff007816 */ /* 0x000fe20000000000 */
[----:B------:R-:W-:Y:S01]  /*e250*/  UIMAD UR4, UR4, UR12, URZ ;  /* 0x0000000c040472a4 */ /* 0x000fe2000f8e023f */
[----:B-1----:R-:W-:-:S03]  /*e260*/  @P1 IMAD.HI.U32 R2, R28, R3, RZ ;  /* 0x000000031c021227 */ /* 0x002fc600078e00ff */
[----:B------:R-:W-:Y:S02]  /*e270*/  UIMAD UR4, UR8, UR13, UR4 ;  /* 0x0000000d080472a4 */ /* 0x000fe4000f8e0204 */
[----:B------:R-:W-:Y:S01]  /*e280*/  UIMAD.WIDE.U32 UR8, UR8, UR12, UR10 ;  /* 0x0000000c080872a5 */ /* 0x000fe2000f8e000a */
[----:B------:R-:W-:Y:S02]  /*e290*/  @P1 SHF.R.U32.HI R21, RZ, R29, R2 ;  /* 0x0000001dff151219 */ /* 0x000fe40000011602 */
[----:B------:R-:W-:Y:S01]  /*e2a0*/  ULDC.64 UR10, c[0x0][0xae0] ;  /* 0x0002b800000a7ab9 */ /* 0x000fe20000000a00 */
[----:B------:R-:W-:Y:S01]  /*e2b0*/  UIADD3 UR4, UR9, UR4, URZ ;  /* 0x0000000409047290 */ /* 0x000fe2000fffe03f */
[--C-:B------:R-:W-:Y:S01]  /*e2c0*/  SHF.R.S32.HI R20, RZ, 0x1f, R21.reuse ;  /* 0x0000001fff147819 */ /* 0x100fe20000011415 */
[----:B------:R-:W-:Y:S01]  /*e2d0*/  IMAD.MOV R29, RZ, RZ, -R21 ;  /* 0x000000ffff1d7224 */ /* 0x000fe200078e0a15 */
[----:B0-----:R0:W-:Y:S01]  /*e2e0*/  SYNCS.ARRIVE.TRANS64.RED.A1T0 RZ, [R0+URZ], RZ ;  /* 0x000000ff00ff79a7 */ /* 0x0011e2000810043f */
[----:B------:R-:W-:-:S02]  /*e2f0*/  IMAD.U32 R3, RZ, RZ, UR9 ;  /* 0x00000009ff037e24 */ /* 0x000fc4000f8e00ff */
[----:B------:R-:W-:Y:S02]  /*e300*/  IMAD R20, R20, UR10, RZ ;  /* 0x0000000a14147c24 */ /* 0x000fe4000f8e02ff */
[----:B------:R-:W-:Y:S02]  /*e310*/  IMAD R29, R32, R29, R28 ;  /* 0x0000001d201d7224 */ /* 0x000fe400078e021c */
[----:B------:R-:W-:Y:S01]  /*e320*/  IMAD.U32 R2, RZ, RZ, UR8 ;  /* 0x00000008ff027e24 */ /* 0x000fe2000f8e00ff */
[----:B------:R-:W-:Y:S01]  /*e330*/  ULDC.64 UR8, c[0x0][0xad8] ;  /* 0x0002b60000087ab9 */ /* 0x000fe20000000a00 */
[----:B------:R-:W-:Y:S01]  /*e340*/  IMAD.U32 R3, RZ, RZ, UR4 ;  /* 0x00000004ff037e24 */ /* 0x000fe2000f8e00ff */
[----:B------:R-:W-:Y:S01]  /*e350*/  ULDC UR4, c[0x0][0xac8] ;  /* 0x0002b20000047ab9 */ /* 0x000fe20000000800 */
[C---:B------:R-:W-:Y:S01]  /*e360*/  IMAD R31, R21.reuse, UR11, R20 ;  /* 0x0000000b151f7c24 */ /* 0x040fe2000f8e0214 */
[----:B------:R-:W-:Y:S01]  /*e370*/  SHF.R.S32.HI R20, RZ, 0x1f, R29 ;  /* 0x0000001fff147819 */ /* 0x000fe2000001141d */
[----:B------:R-:W-:-:S04]  /*e380*/  IMAD.WIDE.U32 R2, R21, UR10, R2 ;  /* 0x0000000a15027c25 */ /* 0x000fc8000f8e0002 */
[----:B------:R-:W-:Y:S02]  /*e390*/  IMAD.IADD R3, R3, 0x1, R31 ;  /* 0x0000000103037824 */ /* 0x000fe400078e021f */
[----:B------:R-:W-:Y:S02]  /*e3a0*/  IMAD R20, R20, UR8, RZ ;  /* 0x0000000814147c24 */ /* 0x000fe4000f8e02ff */
[----:B------:R-:W-:-:S04]  /*e3b0*/  IMAD.WIDE.U32 R2, R29, UR8, R2 ;  /* 0x000000081d027c25 */ /* 0x000fc8000f8e0002 */
[----:B------:R-:W-:Y:S01]  /*e3c0*/  IMAD R21, R29, UR9, R20 ;  /* 0x000000091d157c24 */ /* 0x000fe2000f8e0214 */
[----:B------:R-:W-:Y:S01]  /*e3d0*/  ULDC.64 UR8, c[0x0][0xa80] ;  /* 0x0002a00000087ab9 */ /* 0x000fe20000000a00 */
[----:B------:R-:W-:Y:S01]  /*e3e0*/  VIADD R31, R35, UR39 ;  /* 0x00000027231f7c36 */ /* 0x000fe20008000000 */
[C---:B------:R-:W-:Y:S01]  /*e3f0*/  LEA R32, P0, R2.reuse, UR8, 0x1 ;  /* 0x0000000802207c11 */ /* 0x040fe2000f8008ff */
[----:B------:R-:W-:Y:S01]  /*e400*/  IMAD.IADD R3, R3, 0x1, R21 ;  /* 0x0000000103037824 */ /* 0x000fe200078e0215 */
[----:B------:R-:W-:Y:S01]  /*e410*/  SHF.R.S32.HI R35, RZ, 0x1f, R19 ;  /* 0x0000001fff237819 */ /* 0x000fe20000011413 */
[C---:B------:R-:W-:Y:S02]  /*e420*/  VIADD R21, R31.reuse, 0x60 ;  /* 0x000000601f157836 */ /* 0x040fe40000000000 */
[----:B------:R-:W1:Y:S01]  /*e430*/  SHFL.IDX PT, R20, R32, 0x1, 0x181f ;  /* 0x00381f0020147f89 */ /* 0x000e6200000e0000 */
[----:B------:R-:W-:Y:S01]  /*e440*/  LEA.HI.X R33, R2, UR9, R3, 0x1, P0 ;  /* 0x0000000902217c11 */ /* 0x000fe200080f0c03 */
[----:B------:R-:W-:Y:S01]  /*e450*/  VIADD R3, R31, 0x30 ;  /* 0x000000301f037836 */ /* 0x000fe20000000000 */
[----:B------:R-:W-:Y:S01]  /*e460*/  ISETP.GE.AND P0, PT, R19, UR4, PT ;  /* 0x0000000413007c0c */ /* 0x000fe2000bf06270 */
[----:B------:R-:W0:Y:S03]  /*e470*/  SHFL.IDX PT, R2, R32, RZ, 0x181f ;  /* 0x00181fff20027589 */ /* 0x000e2600000e0000 */
[-C--:B------:R-:W-:Y:S01]  /*e480*/  ISETP.GE.OR P1, PT, R31, R30.reuse, P0 ;  /* 0x0000001e1f00720c */ /* 0x080fe20000726670 */
[----:B------:R-:W0:Y:S01]  /*e490*/  SHFL.IDX PT, R28, R32, 0x2, 0x181f ;  /* 0x00581f00201c7f89 */ /* 0x000e2200000e0000 */
[-C--:B------:R-:W-:Y:S01]  /*e4a0*/  ISETP.GE.OR P2, PT, R3, R30.reuse, P0 ;  /* 0x0000001e0300720c */ /* 0x080fe20000746670 */
[----:B------:R-:W-:Y:S01]  /*e4b0*/  VIADD R31, R31, 0x90 ;  /* 0x000000901f1f7836 */ /* 0x000fe20000000000 */
[-C--:B------:R-:W-:Y:S01]  /*e4c0*/  ISETP.GE.OR P3, PT, R21, R30.reuse, P0 ;  /* 0x0000001e1500720c */ /* 0x080fe20000766670 */
[----:B------:R-:W0:Y:S03]  /*e4d0*/  SHFL.IDX PT, R34, R33, RZ, 0x181f ;  /* 0x00181fff21227589 */ /* 0x000e2600000e0000 */
[----:B------:R-:W-:Y:S01]  /*e4e0*/  ISETP.GE.OR P0, PT, R31, R30, P0 ;  /* 0x0000001e1f00720c */ /* 0x000fe20000706670 */
[----:B------:R-:W0:Y:S04]  /*e4f0*/  SHFL.IDX PT, R36, R33, 0x1, 0x181f ;  /* 0x00381f0021247f89 */ /* 0x000e2800000e0000 */
[----:B------:R-:W0:Y:S02]  /*e500*/  SHFL.IDX PT, R38, R33, 0x2, 0x181f ;  /* 0x00581f0021267f89 */ /* 0x000e2400000e0000 */
[----:B-1----:R-:W-:-:S02]  /*e510*/  @!P2 LEA R20, P5, R19, R20, 0x1 ;  /* 0x000000141314a211 */ /* 0x002fc400078a08ff */
[----:B------:R-:W1:Y:S01]  /*e520*/  SHFL.IDX PT, R32, R32, 0x3, 0x181f ;  /* 0x00781f0020207f89 */ /* 0x000e6200000e0000 */
[----:B0-----:R-:W-:-:S03]  /*e530*/  @!P1 LEA R2, P4, R19, R2, 0x1 ;  /* 0x0000000213029211 */ /* 0x001fc600078808ff */
[----:B------:R0:W0:Y:S01]  /*e540*/  SHFL.IDX PT, R0, R33, 0x3, 0x181f ;  /* 0x00781f0021007f89 */ /* 0x00002200000e0000 */
[C---:B------:R-:W-:Y:S02]  /*e550*/  @!P3 LEA R28, P6, R19.reuse, R28, 0x1 ;  /* 0x0000001c131cb211 */ /* 0x040fe400078c08ff */
[C-C-:B------:R-:W-:Y:S02]  /*e560*/  @!P1 LEA.HI.X R3, R19.reuse, R34, R35.reuse, 0x1, P4 ;  /* 0x0000002213039211 */ /* 0x140fe400020f0c23 */
[C-C-:B------:R-:W-:Y:S02]  /*e570*/  @!P2 LEA.HI.X R21, R19.reuse, R36, R35.reuse, 0x1, P5 ;  /* 0x000000241315a211 */ /* 0x140fe400028f0c23 */
[----:B------:R-:W-:Y:S01]  /*e580*/  @!P3 LEA.HI.X R29, R19, R38, R35, 0x1, P6 ;  /* 0x00000026131db211 */ /* 0x000fe200030f0c23 */
[----:B--2---:R2:W-:Y:S04]  /*e590*/  @!P1 ST.E.128 desc[UR54][R2.64], R4 ;  /* 0x0000000402009985 */ /* 0x0045e8000c101d36 */
[----:B---3--:R2:W-:Y:S04]  /*e5a0*/  @!P2 ST.E.128 desc[UR54][R20.64], R8 ;  /* 0x000000081400a985 */ /* 0x0085e8000c101d36 */
[----:B----4-:R2:W-:Y:S01]  /*e5b0*/  @!P3 ST.E.128 desc[UR54][R28.64], R12 ;  /* 0x0000000c1c00b985 */ /* 0x0105e2000c101d36 */
[----:B01----:R-:W-:Y:S05]  /*e5c0*/  @P0 BRA `(.L_x_14121) ;  /* 0x0000001000c00947 */ /* 0x003fea0003800000 */
[----:B--2---:R-:W-:-:S04]  /*e5d0*/  LEA R2, P0, R19, R32, 0x1 ;  /* 0x0000002013027211 */ /* 0x004fc800078008ff */
[----:B------:R-:W-:-:S05]  /*e5e0*/  LEA.HI.X R3, R19, R0, R35, 0x1, P0 ;  /* 0x0000000013037211 */ /* 0x000fca00000f0c23 */
[----:B-----5:R3:W-:Y:S01]  /*e5f0*/  ST.E.128 desc[UR54][R2.64], R24 ;  /* 0x0000001802007985 */ /* 0x0207e2000c101d36 */
[----:B------:R-:W-:Y:S05]  /*e600*/  BRA `(.L_x_14121) ;  /* 0x0000001000b07947 */ /* 0x000fea0003800000 */
.L_x_14120:
[----:B------:R-:W-:Y:S01]  /*e610*/  ULDC.64 UR12, c[0x0][0xb08] ;  /* 0x0002c200000c7ab9 */ /* 0x000fe20000000a00 */
[----:B0-----:R-:W0:Y:S01]  /*e620*/  @P1 LDC R4, c[0x0][0xbec] ;  /* 0x0002fb00ff041b82 */ /* 0x001e220000000800 */
[----:B------:R-:W-:Y:S01]  /*e630*/  UIMAD UR9, UR14, UR12, URZ ;  /* 0x0000000c0e0972a4 */ /* 0x000fe2000f8e023f */
[----:B------:R-:W-:Y:S01]  /*e640*/  IMAD.MOV.U32 R7, RZ, RZ, R13 ;  /* 0x000000ffff077224 */ /* 0x000fe200078e000d */
[----:B------:R-:W-:Y:S01]  /*e650*/  UIMAD.WIDE.U32 UR10, UR4, UR12, URZ ;  /* 0x0000000c040a72a5 */ /* 0x000fe2000f8e003f */
[----:B------:R-:W-:Y:S01]  /*e660*/  BSSY B1, `(.L_x_14122) ;  /* 0x0000055000017945 */ /* 0x000fe20003800000 */
[----:B------:R-:W-:Y:S01]  /*e670*/  UIMAD UR9, UR4, UR13, UR9 ;  /* 0x0000000d040972a4 */ /* 0x000fe2000f8e0209 */
[----:B------:R-:W-:Y:S01]  /*e680*/  SHF.R.S32.HI R20, RZ, 0x1f, R22 ;  /* 0x0000001fff147819 */ /* 0x000fe20000011416 */
        /* <DEDUP_REMOVED lines=15> */
[----:B0-----:R-:W-:Y:S02]  /*e780*/  @P1 IMAD.HI.U32 R4, R13, R4, RZ ;  /* 0x000000040d041227 */ /* 0x001fe400078e00ff */
[----:B------:R-:W-:-:S02]  /*e790*/  UIMAD UR4, UR8, UR13, UR4 ;  /* 0x0000000d080472a4 */ /* 0x000fc4000f8e0204 */
        /* <DEDUP_REMOVED lines=38> */
[C---:B0-----:R-:W-:Y:S02]  /*ea00*/  @!P3 LEA R6, P5, R157.reuse, R21, 0x2 ;  /* 0x000000159d06b211 */ /* 0x041fe400078a10ff */
[-C--:B--2---:R-:W-:Y:S02]  /*ea10*/  @!P2 LEA.HI.X R5, R16, R15.reuse, R30, 0x2, P4 ;  /* 0x0000000f1005a211 */ /* 0x084fe400020f141e */
[----:B------:R-:W-:Y:S02]  /*ea20*/  @!P3 LEA.HI.X R7, R157, R15, R29, 0x2, P5 ;  /* 0x0000000f9d07b211 */ /* 0x000fe400028f141d */
[----:B------:R-:W-:Y:S01]  /*ea30*/  @!P6 LEA R8, P4, R156, R21, 0x2 ;  /* 0x000000159c08e211 */ /* 0x000fe200078810ff */
[----:B------:R0:W-:Y:S01]  /*ea40*/  @!P2 ST.E.64 desc[UR54][R4.64], R2 ;  /* 0x000000020400a985 */ /* 0x0001e2000c101b36 */
[----:B------:R-:W-:-:S02]  /*ea50*/  ISETP.GE.AND P2, PT, R154, UR4, PT ;  /* 0x000000049a007c0c */ /* 0x000fc4000bf46270 */
[----:B------:R-:W-:Y:S01]  /*ea60*/  @!P6 LEA.HI.X R9, R156, R15, R28, 0x2, P4 ;  /* 0x0000000f9c09e211 */ /* 0x000fe200020f141c */
[----:B------:R1:W-:Y:S01]  /*ea70*/  @!P3 ST.E.64 desc[UR54][R6.64], R92 ;  /* 0x0000005c0600b985 */ /* 0x0003e2000c101b36 */
[----:B------:R-:W-:Y:S02]  /*ea80*/  ISETP.GE.AND P3, PT, R153, UR4, PT ;  /* 0x0000000499007c0c */ /* 0x000fe4000bf66270 */
[C---:B------:R-:W-:Y:S01]  /*ea90*/  @!P1 LEA R10, P5, R155.reuse, R21, 0x2 ;  /* 0x000000159b0a9211 */ /* 0x040fe200078a10ff */
[----:B------:R3:W-:Y:S01]  /*eaa0*/  @!P6 ST.E.64 desc[UR54][R8.64], R96 ;  /* 0x000000600800e985 */ /* 0x0007e2000c101b36 */
[----:B------:R-:W-:Y:S02]  /*eab0*/  ISETP.GE.AND P4, PT, R152, UR4, PT ;  /* 0x0000000498007c0c */ /* 0x000fe4000bf86270 */
[----:B------:R-:W-:Y:S02]  /*eac0*/  ISETP.GE.AND P6, PT, R22, UR4, PT ;  /* 0x0000000416007c0c */ /* 0x000fe4000bfc6270 */
[----:B------:R-:W-:-:S02]  /*ead0*/  @!P1 LEA.HI.X R11, R155, R15, R27, 0x2, P5 ;  /* 0x0000000f9b0b9211 */ /* 0x000fc400028f141b */
[----:B------:R-:W-:-:S03]  /*eae0*/  @!P2 LEA R12, P5, R154, R21, 0x2 ;  /* 0x000000159a0ca211 */ /* 0x000fc600078a10ff */
[----:B------:R3:W-:Y:S01]  /*eaf0*/  @!P1 ST.E.64 desc[UR54][R10.64], R100 ;  /* 0x000000640a009985 */ /* 0x0007e2000c101b36 */
[C---:B0-----:R-:W-:Y:S02]  /*eb00*/  @!P3 LEA R2, P1, R153.reuse, R21, 0x2 ;  /* 0x000000159902b211 */ /* 0x041fe400078210ff */
[----:B------:R-:W-:Y:S02]  /*eb10*/  @!P2 LEA.HI.X R13, R154, R15, R26, 0x2, P5 ;  /* 0x0000000f9a0da211 */ /* 0x000fe400028f141a */
[----:B------:R-:W-:Y:S02]  /*eb20*/  @!P4 LEA R4, P5, R152, R21, 0x2 ;  /* 0x000000159804c211 */ /* 0x000fe400078a10ff */
[----:B------:R-:W-:Y:S01]  /*eb30*/  @!P3 LEA.HI.X R3, R153, R15, R25, 0x2, P1 ;  /* 0x0000000f9903b211 */ /* 0x000fe200008f1419 */
[----:B------:R3:W-:Y:S01]  /*eb40*/  @!P2 ST.E.64 desc[UR54][R12.64], R104 ;  /* 0x000000680c00a985 */ /* 0x0007e2000c101b36 */
[----:B-1----:R-:W-:Y:S02]  /*eb50*/  @!P6 LEA R6, P1, R22, R21, 0x2 ;  /* 0x000000151606e211 */ /* 0x002fe400078210ff */
[-C--:B------:R-:W-:Y:S01]  /*eb60*/  @!P4 LEA.HI.X R5, R152, R15.reuse, R24, 0x2, P5 ;  /* 0x0000000f9805c211 */ /* 0x080fe200028f1418 */
[----:B------:R3:W-:Y:S01]  /*eb70*/  @!P3 ST.E.64 desc[UR54][R2.64], R108 ;  /* 0x0000006c0200b985 */ /* 0x0007e2000c101b36 */
[----:B------:R-:W-:-:S03]  /*eb80*/  @!P6 LEA.HI.X R7, R22, R15, R20, 0x2, P1 ;  /* 0x0000000f1607e211 */ /* 0x000fc600008f1414 */
[----:B------:R3:W-:Y:S04]  /*eb90*/  @!P4 ST.E.64 desc[UR54][R4.64], R112 ;  /* 0x000000700400c985 */ /* 0x0007e8000c101b36 */
[----:B------:R3:W-:Y:S02]  /*eba0*/  @!P6 ST.E.64 desc[UR54][R6.64], R116 ;  /* 0x000000740600e985 */ /* 0x0007e4000c101b36 */
.L_x_14123:
[----:B------:R-:W-:Y:S05]  /*ebb0*/  BSYNC B1 ;  /* 0x0000000000017941 */ /* 0x000fea0003800000 */
.L_x_14122:
[----:B--2---:R4:W2:Y:S04]  /*ebc0*/  SHFL.IDX PT, R15, R14, 0x1, 0x1c1f ;  /* 0x003c1f000e0f7f89 */ /* 0x0048a800000e0000 */
[----:B-1----:R4:W1:Y:S01]  /*ebd0*/  SHFL.IDX PT, R21, R0, 0x1, 0x1c1f ;  /* 0x003c1f0000157f89 */ /* 0x00286200000e0000 */
[----:B------:R-:W-:Y:S05]  /*ebe0*/  @P0 BRA `(.L_x_14121) ;  /* 0x0000000c00380947 */ /* 0x000fea0003800000 */
[----:B------:R-:W-:Y:S02]  /*ebf0*/  ULDC UR4, c[0x0][0xac8] ;  /* 0x0002b20000047ab9 */ /* 0x000fe40000000800 */
[----:B------:R-:W-:Y:S02]  /*ec00*/  ISETP.GE.AND P1, PT, R16, UR4, PT ;  /* 0x0000000410007c0c */ /* 0x000fe4000bf26270 */
[----:B------:R-:W-:Y:S02]  /*ec10*/  ISETP.GE.AND P5, PT, R157, UR4, PT ;  /* 0x000000049d007c0c */ /* 0x000fe4000bfa6270 */
[----:B------:R-:W-:Y:S02]  /*ec20*/  ISETP.GE.AND P3, PT, R156, UR4, PT ;  /* 0x000000049c007c0c */ /* 0x000fe4000bf66270 */
[----:B------:R-:W-:-:S07]  /*ec30*/  ISETP.GE.AND P2, PT, R155, UR4, PT ;  /* 0x000000049b007c0c */ /* 0x000fce000bf46270 */
[CC--:B-1-3--:R-:W-:Y:S02]  /*ec40*/  @!P1 LEA R2, P0, R16.reuse, R21.reuse, 0x2 ;  /* 0x0000001510029211 */ /* 0x0cafe400078010ff */
[----:B------:R-:W-:Y:S02]  /*ec50*/  @!P5 LEA R4, P4, R157, R21, 0x2 ;  /* 0x000000159d04d211 */ /* 0x000fe400078810ff */
[-C--:B--2---:R-:W-:Y:S02]  /*ec60*/  @!P1 LEA.HI.X R3, R16, R15.reuse, R30, 0x2, P0 ;  /* 0x0000000f10039211 */ /* 0x084fe400000f141e */
[----:B------:R-:W-:Y:S02]  /*ec70*/  ISETP.GE.AND P0, PT, R153, UR4, PT ;  /* 0x0000000499007c0c */ /* 0x000fe4000bf06270 */
[----:B------:R-:W-:Y:S01]  /*ec80*/  @!P5 LEA.HI.X R5, R157, R15, R29, 0x2, P4 ;  /* 0x0000000f9d05d211 */ /* 0x000fe200020f141d */
[----:B------:R1:W-:Y:S01]  /*ec90*/  @!P1 ST.E.64 desc[UR54][R2.64], R90 ;  /* 0x0000005a02009985 */ /* 0x0003e2000c101b36 */
[----:B------:R-:W-:-:S02]  /*eca0*/  ISETP.GE.AND P1, PT, R154, UR4, PT ;  /* 0x000000049a007c0c */ /* 0x000fc4000bf26270 */
[----:B------:R-:W-:Y:S01]  /*ecb0*/  ISETP.GE.AND P4, PT, R152, UR4, PT ;  /* 0x0000000498007c0c */ /* 0x000fe2000bf86270 */
[----:B------:R2:W-:Y:S01]  /*ecc0*/  @!P5 ST.E.64 desc[UR54][R4.64], R94 ;  /* 0x0000005e0400d985 */ /* 0x0005e2000c101b36 */
[CC--:B0-----:R-:W-:Y:S02]  /*ecd0*/  @!P3 LEA R6, P6, R156.reuse, R21.reuse, 0x2 ;  /* 0x000000159c06b211 */ /* 0x0c1fe400078c10ff */
[C---:B------:R-:W-:Y:S02]  /*ece0*/  @!P2 LEA R8, P5, R155.reuse, R21, 0x2 ;  /* 0x000000159b08a211 */ /* 0x040fe400078a10ff */
[-C--:B------:R-:W-:Y:S02]  /*ecf0*/  @!P3 LEA.HI.X R7, R156, R15.reuse, R28, 0x2, P6 ;  /* 0x0000000f9c07b211 */ /* 0x080fe400030f141c */
[----:B------:R-:W-:-:S03]  /*ed00*/  @!P2 LEA.HI.X R9, R155, R15, R27, 0x2, P5 ;  /* 0x0000000f9b09a211 */ /* 0x000fc600028f141b */
[----:B------:R2:W-:Y:S01]  /*ed10*/  @!P3 ST.E.64 desc[UR54][R6.64], R98 ;  /* 0x000000620600b985 */ /* 0x0005e2000c101b36 */
[-C--:B-1----:R-:W-:Y:S02]  /*ed20*/  @!P1 LEA R2, P6, R154, R21.reuse, 0x2 ;  /* 0x000000159a029211 */ /* 0x082fe400078c10ff */
[CC--:B------:R-:W-:Y:S01]  /*ed30*/  @!P0 LEA R10, P3, R153.reuse, R21.reuse, 0x2 ;  /* 0x00000015990a8211 */ /* 0x0c0fe200078610ff */
[----:B------:R2:W-:Y:S01]  /*ed40*/  @!P2 ST.E.64 desc[UR54][R8.64], R102 ;  /* 0x000000660800a985 */ /* 0x0005e2000c101b36 */
[----:B------:R-:W-:Y:S02]  /*ed50*/  @!P4 LEA R12, P5, R152, R21, 0x2 ;  /* 0x00000015980cc211 */ /* 0x000fe400078a10ff */
        /* <DEDUP_REMOVED lines=12> */
.L_x_14118:
        /* <DEDUP_REMOVED lines=32> */
.L_x_14124:
[----:B------:R-:W-:Y:S01]  /*f020*/  USHF.R.S32.HI UR13, URZ, 0x1f, UR38 ;  /* 0x0000001f3f0d7899 */ /* 0x000fe20008011426 */
[----:B------:R-:W-:Y:S01]  /*f030*/  BSSY B1, `(.L_x_14125) ;  /* 0x0000039000017945 */ /* 0x000fe20003800000 */
[----:B------:R-:W-:Y:S02]  /*f040*/  USHF.R.S32.HI UR21, URZ, 0x1f, UR4 ;  /* 0x0000001f3f157899 */ /* 0x000fe40008011404 */
        /* <DEDUP_REMOVED lines=55> */
.L_x_14126:
[----:B------:R-:W-:Y:S05]  /*f3c0*/  BSYNC B1 ;  /* 0x0000000000017941 */ /* 0x000fea0003800000 */
.L_x_14125:
[----:B------:R-:W-:-:S06]  /*f3d0*/  UISETP.GT.AND UP0, UPT, UR46, 0x1, UPT ;  /* 0x000000012e00788c */ /* 0x000fcc000bf04270 */
[----:B------:R-:W-:-:S13]  /*f3e0*/  PLOP3.LUT P0, PT, PT, PT, UP0, 0x80, 0x0 ;  /* 0x000000000000781c */ /* 0x000fda0003f0f008 */
[----:B------:R-:W-:Y:S05]  /*f3f0*/  @P0 BRA `(.L_x_14121) ;  /* 0x0000000400340947 */ /* 0x000fea0003800000 */
[----:B------:R-:W1:Y:S01]  /*f400*/  LDC R11, c[0x0][0xbe8] ;  /* 0x0002fa00ff0b7b82 */ /* 0x000e620000000800 */
[----:B------:R-:W-:Y:S01]  /*f410*/  SHF.R.S32.HI R6, RZ, 0x1f, R8 ;  /* 0x0000001fff067819 */ /* 0x000fe20000011408 */
[----:B------:R-:W-:Y:S01]  /*f420*/  ULDC.64 UR14, c[0x0][0xaa0] ;  /* 0x0002a800000e7ab9 */ /* 0x000fe20000000a00 */
[----:B------:R-:W-:Y:S01]  /*f430*/  SHF.R.S32.HI R13, RZ, 0x1f, R19 ;  /* 0x0000001fff0d7819 */ /* 0x000fe20000011413 */
[----:B------:R-:W-:Y:S01]  /*f440*/  UIMAD UR10, UR21, UR14, URZ ;  /* 0x0000000e150a72a4 */ /* 0x000fe2000f8e023f */
[----:B------:R-:W-:Y:S01]  /*f450*/  LEA.HI R6, R6, R8, RZ, 0x3 ;  /* 0x0000000806067211 */ /* 0x000fe200078f18ff */
[----:B------:R-:W-:Y:S02]  /*f460*/  UIMAD.WIDE.U32 UR8, UR4, UR14, URZ ;  /* 0x0000000e040872a5 */ /* 0x000fe4000f8e003f */
[----:B------:R-:W-:Y:S01]  /*f470*/  UIMAD UR10, UR4, UR15, UR10 ;  /* 0x0000000f040a72a4 */ /* 0x000fe2000f8e020a */
[----:B------:R-:W-:-:S03]  /*f480*/  SHF.R.S32.HI R6, RZ, 0x3, R6 ;  /* 0x00000003ff067819 */ /* 0x000fc60000011406 */
[----:B------:R-:W-:Y:S02]  /*f490*/  UIADD3 UR9, UR9, UR10, URZ ;  /* 0x0000000a09097290 */ /* 0x000fe4000fffe03f */
[----:B------:R-:W-:Y:S01]  /*f4a0*/  IMAD R2, R18, 0x30, R6 ;  /* 0x0000003012027824 */ /* 0x000fe200078e0206 */
[----:B------:R-:W-:Y:S01]  /*f4b0*/  ULDC.64 UR10, c[0x0][0xae8] ;  /* 0x0002ba00000a7ab9 */ /* 0x000fe20000000a00 */
[----:B------:R-:W-:Y:S01]  /*f4c0*/  VIADD R30, R6, UR39 ;  /* 0x00000027061e7c36 */ /* 0x000fe20008000000 */
[----:B------:R-:W-:Y:S01]  /*f4d0*/  UIMAD.WIDE.U32 UR8, UR37, UR10, UR8 ;  /* 0x0000000a250872a5 */ /* 0x000fe2000f8e0008 */
[----:B0-----:R-:W-:-:S03]  /*f4e0*/  VIADD R4, R2, UR39 ;  /* 0x0000002702047c36 */ /* 0x001fc60008000000 */
[----:B------:R-:W-:Y:S01]  /*f4f0*/  UIMAD UR9, UR37, UR11, UR9 ;  /* 0x0000000b250972a4 */ /* 0x000fe2000f8e0209 */
[----:B------:R-:W-:Y:S01]  /*f500*/  IMAD.MOV.U32 R5, RZ, RZ, R4 ;  /* 0x000000ffff057224 */ /* 0x000fe200078e0004 */
[----:B-1----:R-:W-:Y:S01]  /*f510*/  ISETP.NE.AND P0, PT, R11, 0x1, PT ;  /* 0x000000010b00780c */ /* 0x002fe20003f05270 */
[----:B------:R-:W-:Y:S02]  /*f520*/  ULDC.64 UR10, c[0x0][0xaf0] ;  /* 0x0002bc00000a7ab9 */ /* 0x000fe40000000a00 */
[----:B------:R-:W-:-:S04]  /*f530*/  UIMAD UR13, UR13, UR10, URZ ;  /* 0x0000000a0d0d72a4 */ /* 0x000fc8000f8e023f */
[----:B------:R-:W-:Y:S02]  /*f540*/  UIMAD UR4, UR12, UR11, UR13 ;  /* 0x0000000b0c0472a4 */ /* 0x000fe4000f8e020d */
[----:B------:R-:W-:-:S03]  /*f550*/  UIMAD.WIDE.U32 UR12, UR12, UR10, UR8 ;  /* 0x0000000a0c0c72a5 */ /* 0x000fc6000f8e0008 */
[----:B------:R-:W-:Y:S01]  /*f560*/  ULDC.64 UR8, c[0x0][0xae0] ;  /* 0x0002b80000087ab9 */ /* 0x000fe20000000a00 */
[----:B------:R-:W0:Y:S01]  /*f570*/  @P0 LDC R3, c[0x0][0xbec] ;  /* 0x0002fb00ff030b82 */ /* 0x000e220000000800 */
[----:B------:R-:W-:-:S07]  /*f580*/  UIADD3 UR4, UR13, UR4, URZ ;  /* 0x000000040d047290 */ /* 0x000fce000fffe03f */
[----:B------:R-:W1:Y:S01]  /*f590*/  @P0 LDC R7, c[0x0][0xbf0] ;  /* 0x0002fc00ff070b82 */ /* 0x000e620000000800 */
[----:B0-----:R-:W-:-:S04]  /*f5a0*/  @P0 IMAD.HI.U32 R2, R4, R3, RZ ;  /* 0x0000000304020227 */ /* 0x001fc800078e00ff */
[----:B------:R-:W-:Y:S02]  /*f5b0*/  IMAD.U32 R3, RZ, RZ, UR13 ;  /* 0x0000000dff037e24 */ /* 0x000fe4000f8e00ff */
[----:B------:R-:W-:Y:S01]  /*f5c0*/  IMAD.U32 R3, RZ, RZ, UR4 ;  /* 0x00000004ff037e24 */ /* 0x000fe2000f8e00ff */
[----:B------:R-:W-:Y:S01]  /*f5d0*/  ULDC UR4, c[0x0][0xac8] ;  /* 0x0002b20000047ab9 */ /* 0x000fe20000000800 */
        /* <DEDUP_REMOVED lines=15> */
[----:B------:R-:W-:Y:S01]  /*f6d0*/  IMAD.IADD R3, R3, 0x1, R5 ;  /* 0x0000000103037824 */ /* 0x000fe200078e0205 */
[----:B------:R-:W-:Y:S01]  /*f6e0*/  LEA R4, P0, R2, UR8, 0x1 ;  /* 0x0000000802047c11 */ /* 0x000fe2000f8008ff */
[----:B-----5:R-:W-:Y:S02]  /*f6f0*/  IMAD R11, R0, R11, RZ ;  /* 0x0000000b000b7224 */ /* 0x020fe400078e02ff */
[----:B------:R-:W-:Y:S01]  /*f700*/  VIADD R0, R30, 0x30 ;  /* 0x000000301e007836 */ /* 0x000fe20000000000 */
[----:B------:R-:W-:Y:S01]  /*f710*/  LEA.HI.X R8, R2, UR9, R3, 0x1, P0 ;  /* 0x0000000902087c11 */ /* 0x000fe200080f0c03 */
[----:B------:R-:W0:Y:S01]  /*f720*/  SHFL.IDX PT, R6, R4, RZ, 0x181f ;  /* 0x00181fff04067589 */ /* 0x000e2200000e0000 */
[----:B------:R-:W-:Y:S01]  /*f730*/  ISETP.GE.AND P0, PT, R19, UR4, PT ;  /* 0x0000000413007c0c */ /* 0x000fe2000bf06270 */
[C---:B------:R-:W-:Y:S02]  /*f740*/  VIADD R2, R30.reuse, 0x60 ;  /* 0x000000601e027836 */ /* 0x040fe40000000000 */
[----:B------:R-:W1:Y:S01]  /*f750*/  SHFL.IDX PT, R14, R4, 0x1, 0x181f ;  /* 0x00381f00040e7f89 */ /* 0x000e6200000e0000 */
[CC--:B------:R-:W-:Y:S01]  /*f760*/  ISETP.GE.OR P3, PT, R30.reuse, R11.reuse, P0 ;  /* 0x0000000b1e00720c */ /* 0x0c0fe20000766670 */
[----:B------:R-:W-:Y:S01]  /*f770*/  VIADD R3, R30, 0x90 ;  /* 0x000000901e037836 */ /* 0x000fe20000000000 */
[-C--:B------:R-:W-:Y:S01]  /*f780*/  ISETP.GE.OR P2, PT, R0, R11.reuse, P0 ;  /* 0x0000000b0000720c */ /* 0x080fe20000746670 */
[----:B------:R-:W2:Y:S01]  /*f790*/  SHFL.IDX PT, R24, R4, 0x2, 0x181f ;  /* 0x00581f0004187f89 */ /* 0x000ea200000e0000 */
[----:B------:R-:W-:-:S02]  /*f7a0*/  ISETP.GE.OR P1, PT, R2, R11, P0 ;  /* 0x0000000b0200720c */ /* 0x000fc40000726670 */
[----:B------:R-:W-:Y:S01]  /*f7b0*/  ISETP.GE.OR P0, PT, R3, R11, P0 ;  /* 0x0000000b0300720c */ /* 0x000fe20000706670 */
[----:B------:R-:W3:Y:S04]  /*f7c0*/  SHFL.IDX PT, R10, R8, RZ, 0x181f ;  /* 0x00181fff080a7589 */ /* 0x000ee800000e0000 */
[----:B------:R1:W4:Y:S04]  /*f7d0*/  SHFL.IDX PT, R28, R4, 0x3, 0x181f ;  /* 0x00781f00041c7f89 */ /* 0x00032800000e0000 */
[----:B------:R-:W4:Y:S04]  /*f7e0*/  SHFL.IDX PT, R12, R8, 0x1, 0x181f ;  /* 0x00381f00080c7f89 */ /* 0x000f2800000e0000 */
[----:B------:R-:W4:Y:S01]  /*f7f0*/  SHFL.IDX PT, R20, R8, 0x2, 0x181f ;  /* 0x00581f0008147f89 */ /* 0x000f2200000e0000 */
[----:B0-----:R-:W-:-:S03]  /*f800*/  @!P3 LEA R2, P6, R19, R6, 0x1 ;  /* 0x000000061302b211 */ /* 0x001fc600078c08ff */
[----:B------:R4:W0:Y:S01]  /*f810*/  SHFL.IDX PT, R26, R8, 0x3, 0x181f ;  /* 0x00781f00081a7f89 */ /* 0x00082200000e0000 */
[C---:B-1----:R-:W-:Y:S02]  /*f820*/  @!P2 LEA R4, P5, R19.reuse, R14, 0x1 ;  /* 0x0000000e1304a211 */ /* 0x042fe400078a08ff */
[C---:B--2---:R-:W-:Y:S02]  /*f830*/  @!P1 LEA R6, P4, R19.reuse, R24, 0x1 ;  /* 0x0000001813069211 */ /* 0x044fe400078808ff */
[C---:B---3--:R-:W-:Y:S02]  /*f840*/  @!P3 LEA.HI.X R3, R19.reuse, R10, R13, 0x1, P6 ;  /* 0x0000000a1303b211 */ /* 0x048fe400030f0c0d */
[----:B----4-:R-:W-:-:S03]  /*f850*/  @!P0 LEA R8, P6, R19, R28, 0x1 ;  /* 0x0000001c13088211 */ /* 0x010fc600078c08ff */
[----:B------:R1:W-:Y:S01]  /*f860*/  @!P3 ST.E.128 desc[UR54][R2.64], RZ ;  /* 0x000000ff0200b985 */ /* 0x0003e2000c101d36 */
[C-C-:B------:R-:W-:Y:S02]  /*f870*/  @!P2 LEA.HI.X R5, R19.reuse, R12, R13.reuse, 0x1, P5 ;  /* 0x0000000c1305a211 */ /* 0x140fe400028f0c0d */
[----:B------:R-:W-:-:S03]  /*f880*/  @!P1 LEA.HI.X R7, R19, R20, R13, 0x1, P4 ;  /* 0x0000001413079211 */ /* 0x000fc600020f0c0d */
[----:B------:R1:W-:Y:S01]  /*f890*/  @!P2 ST.E.128 desc[UR54][R4.64], RZ ;  /* 0x000000ff0400a985 */ /* 0x0003e2000c101d36 */
[----:B0-----:R-:W-:-:S03]  /*f8a0*/  @!P0 LEA.HI.X R9, R19, R26, R13, 0x1, P6 ;  /* 0x0000001a13098211 */ /* 0x001fc600030f0c0d */
[----:B------:R1:W-:Y:S04]  /*f8b0*/  @!P1 ST.E.128 desc[UR54][R6.64], RZ ;  /* 0x000000ff06009985 */ /* 0x0003e8000c101d36 */
[----:B------:R1:W-:Y:S02]  /*f8c0*/  @!P0 ST.E.128 desc[UR54][R8.64], RZ ;  /* 0x000000ff08008985 */ /* 0x0003e4000c101d36 */
.L_x_14121:
[----:B------:R-:W-:Y:S05]  /*f8d0*/  BSYNC B0 ;  /* 0x0000000000007941 */ /* 0x000fea0003800000 */
.L_x_14117:
[----:B------:R-:W-:Y:S02]  /*f8e0*/  ULDC UR4, c[0x0][0xc3c] ;  /* 0x00030f0000047ab9 */ /* 0x000fe40000000800 */
[----:B------:R-:W-:-:S06]  /*f8f0*/  UISETP.GE.AND UP0, UPT, UR7, UR4, UPT ;  /* 0x000000040700728c */ /* 0x000fcc000bf06270 */
[----:B------:R-:W-:-:S13]  /*f900*/  PLOP3.LUT P0, PT, PT, PT, UP0, 0x80, 0x0 ;  /* 0x000000000000781c */ /* 0x000fda0003f0f008 */
[----:B------:R-:W-:Y:S05]  /*f910*/  @!P0 BRA `(.L_x_14127) ;  /* 0xffffff1400488947 */ /* 0x000fea000383ffff */
[----:B------:R-:W-:Y:S05]  /*f920*/  EXIT ;  /* 0x000000000000794d */ /* 0x000fea0003800000 */
.L_x_14026:
        /* <DEDUP_REMOVED lines=16> */
.L_x_14128:
        /* <DEDUP_REMOVED lines=44> */
.L_x_14132:
        /* <DEDUP_REMOVED lines=34> */
.L_x_14130:
        /* <DEDUP_REMOVED lines=13> */
.L_x_14133:
        /* <DEDUP_REMOVED lines=62> */
.L_x_14134:
        /* <DEDUP_REMOVED lines=61> */
.L_x_14135:
[----:B------:R-:W-:-:S05]  /*10790*/  LOP3.LUT R17, RZ, R2, RZ, 0x33, !PT ;  /* 0x00000002ff117212 */ /* 0x000fca00078e33ff */
[----:B------:R-:W-:Y:S01]  /*107a0*/  IMAD.IADD R17, R6, 0x1, R17 ;  /* 0x0000000106117824 */ /* 0x000fe200078e0211 */
[----:B------:R-:W-:Y:S06]  /*107b0*/  BRA `(.L_x_14136) ;  /* 0x0000000000147947 */ /* 0x000fec0003800000 */
.L_x_14131:
[----:B------:R-:W-:Y:S01]  /*107c0*/  ULDC UR4, c[0x0][0xc3c] ;  /* 0x00030f0000047ab9 */ /* 0x000fe20000000800 */
[----:B------:R-:W-:Y:S02]  /*107d0*/  IMAD.MOV.U32 R17, RZ, RZ, RZ ;  /* 0x000000ffff117224 */ /* 0x000fe400078e00ff */
[----:B------:R-:W-:Y:S02]  /*107e0*/  IMAD.U32 R16, RZ, RZ, UR6 ;  /* 0x00000006ff107e24 */ /* 0x000fe4000f8e00ff */
[----:B------:R-:W-:Y:S02]  /*107f0*/  IMAD.MOV.U32 R18, RZ, RZ, RZ ;  /* 0x000000ffff127224 */ /* 0x000fe400078e00ff */
[----:B------:R-:W-:-:S07]  /*10800*/  IMAD.U32 R19, RZ, RZ, UR4 ;  /* 0x00000004ff137e24 */ /* 0x000fce000f8e00ff */
.L_x_14136:
[----:B------:R-:W-:-:S13]  /*10810*/  ISETP.NE.AND P0, PT, R0, RZ, PT ;  /* 0x000000ff0000720c */ /* 0x000fda0003f05270 */
[----:B------:R-:W0:Y:S01]  /*10820*/  @!P0 S2R R3, SR_CgaCtaId ;  /* 0x0000000000038919 */ /* 0x000e220000008800 */
[----:B------:R-:W-:-:S04]  /*10830*/  @!P0 MOV R0, 0x400 ;  /* 0x0000040000008802 */ /* 0x000fc80000000f00 */
[----:B0-----:R-:W-:-:S05]  /*10840*/  @!P0 LEA R0, R3, R0, 0x18 ;  /* 0x0000000003008211 */ /* 0x001fca00078ec0ff */
[----:B------:R0:W-:Y:S01]  /*10850*/  @!P0 STS.128 [R0+0x168d0], R16 ;  /* 0x0168d01000008388 */ /* 0x0001e20000000c00 */
[----:B------:R-:W-:Y:S06]  /*10860*/  BAR.ARV 0x5, 0x200 ;  /* 0x0148000000007b1d */ /* 0x000fec0000002000 */
.L_x_14129:
        /* <DEDUP_REMOVED lines=19> */
[----:B------:R-:W-:Y:S01]  /*109a0*/  IMAD.SHL.U32 R2, R4, 0x10, RZ ;  /* 0x0000001004027824 */ /* 0x000fe200078e00ff */
[----:B------:R-:W-:Y:S02]  /*109b0*/  SHF.R.U32.HI R3, RZ, 0x3, R3 ;  /* 0x00000003ff037819 */ /* 0x000fe40000011603 */
[----:B0-----:R-:W-:Y:S02]  /*109c0*/  LOP3.LUT R0, R29, 0x1f8, RZ, 0xc0, !PT ;  /* 0x000001f81d007812 */ /* 0x001fe400078ec0ff */
[----:B------:R-:W-:Y:S02]  /*109d0*/  LOP3.LUT R2, R2, 0x70, RZ, 0xc0, !PT ;  /* 0x0000007002027812 */ /* 0x000fe400078ec0ff */
[----:B------:R-:W-:-:S02]  /*109e0*/  LOP3.LUT R0, R0, 0x38, R4, 0x78, !PT ;  /* 0x0000003800007812 */ /* 0x000fc400078e7804 */
[----:B------:R-:W-:Y:S02]  /*109f0*/  LOP3.LUT R2, R3, R2, RZ, 0xfc, !PT ;  /* 0x0000000203027212 */ /* 0x000fe400078efcff */
[----:B------:R-:W-:Y:S02]  /*10a00*/  LOP3.LUT R0, R0, 0x200, R29, 0xf8, !PT ;  /* 0x0000020000007812 */ /* 0x000fe400078ef81d */
[----:B------:R-:W-:-:S03]  /*10a10*/  LOP3.LUT R29, R29, 0x38, RZ, 0xc0, !PT ;  /* 0x000000381d1d7812 */ /* 0x000fc600078ec0ff */
[----:B------:R-:W-:-:S05]  /*10a20*/  IMAD R0, R0, 0x2, R22 ;  /* 0x0000000200007824 */ /* 0x000fca00078e0216 */
[----:B------:R3:W-:Y:S02]  /*10a30*/  STL [R1+0x1c], R0 ;  /* 0x00001c0001007387 */ /* 0x0007e40000100800 */
.L_x_14208:
        /* <DEDUP_REMOVED lines=8> */
[----:B------:R0:W2:Y:S01]  /*10ac0*/  @P0 LDG.E R24, desc[UR54][R2.64] ;  /* 0x0000003602180981 */ /* 0x0000a2000c1e1900 */
        /* <DEDUP_REMOVED lines=9> */
[----:B-1----:R-:W1:Y:S07]  /*10b60*/  @P1 LDC.64 R4, c[0x0][0xa18] ;  /* 0x00028600ff041b82 */ /* 0x002e6e0000000a00 */
[----:B------:R-:W-:Y:S01]  /*10b70*/  @P2 LOP3.LUT R23, R23, 0x10, RZ, 0xfc, !PT ;  /* 0x0000001017172812 */ /* 0x000fe200078efcff */
[----:B0-----:R-:W-:-:S05]  /*10b80*/  IMAD.WIDE R2, R19, 0x4, R2 ;  /* 0x0000000413027825 */ /* 0x001fca00078e0202 */
[----:B------:R-:W3:Y:S01]  /*10b90*/  @P2 LDG.E R0, desc[UR54][R2.64] ;  /* 0x0000003602002981 */ /* 0x000ee2000c1e1900 */
[----:B-1----:R-:W-:-:S06]  /*10ba0*/  @P1 IMAD.WIDE R4, R19, 0x4, R4 ;  /* 0x0000000413041825 */ /* 0x002fcc00078e0204 */
[----:B------:R-:W4:Y:S01]  /*10bb0*/  @P1 LDG.E R4, desc[UR54][R4.64] ;  /* 0x0000003604041981 */ /* 0x000f22000c1e1900 */
[----:B------:R-:W-:-:S03]  /*10bc0*/  UISETP.NE.U32.AND UP0, UPT, UR4, URZ, UPT ;  /* 0x0000003f0400728c */ /* 0x000fc6000bf05070 */
[----:B------:R-:W-:Y:S01]  /*10bd0*/  ULDC UR4, c[0x0][0x424] ;  /* 0x0001090000047ab9 */ /* 0x000fe20000000800 */
[----:B------:R-:W-:-:S03]  /*10be0*/  UISETP.NE.AND.EX UP0, UPT, UR5, URZ, UPT, UP0 ;  /* 0x0000003f0500728c */ /* 0x000fc6000bf05300 */
[----:B------:R-:W-:Y:S01]  /*10bf0*/  ULDC UR5, c[0x0][0x2f0] ;  /* 0x0000bc0000057ab9 */ /* 0x000fe20000000800 */
[----:B------:R-:W-:-:S04]  /*10c00*/  USEL UR4, UR4, 0x1, UP0 ;  /* 0x0000000104047887 */ /* 0x000fc80008000000 */
[----:B------:R-:W-:Y:S01]  /*10c10*/  UIMAD UR4, UR4, UR5, URZ ;  /* 0x00000005040472a4 */ /* 0x000fe2000f8e023f */
[----:B---3--:R0:W-:Y:S04]  /*10c20*/  STL [R1+0x20], R0 ;  /* 0x0000200001007387 */ /* 0x0081e80000100800 */
[----:B--2---:R1:W-:Y:S04]  /*10c30*/  STL [R1+0x14], R24 ;  /* 0x0000141801007387 */ /* 0x0043e80000100800 */
[----:B----4-:R1:W-:Y:S01]  /*10c40*/  @P1 STL [R1], R4 ;  /* 0x0000000401001387 */ /* 0x0103e20000100800 */
[----:B0-----:R-:W-:Y:S01]  /*10c50*/  IMAD.U32 R0, RZ, RZ, UR4 ;  /* 0x00000004ff007e24 */ /* 0x001fe2000f8e00ff */
[----:B------:R-:W-:Y:S06]  /*10c60*/  @P1 BRA `(.L_x_14138) ;  /* 0x0000000000201947 */ /* 0x000fec0003800000 */
[----:B------:R-:W-:Y:S02]  /*10c70*/  ULDC UR4, c[0x0][0x288] ;  /* 0x0000a20000047ab9 */ /* 0x000fe40000000800 */
[----:B-1----:R-:W-:-:S05]  /*10c80*/  IMAD.U32 R4, RZ, RZ, UR4 ;  /* 0x00000004ff047e24 */ /* 0x002fca000f8e00ff */
[----:B------:R0:W-:Y:S01]  /*10c90*/  STL [R1], R4 ;  /* 0x0000000401007387 */ /* 0x0001e20000100800 */
[----:B------:R-:W-:Y:S05]  /*10ca0*/  @!P2 BRA `(.L_x_14138) ;  /* 0x000000000010a947 */ /* 0x000fea0003800000 */
[----:B------:R-:W2:Y:S04]  /*10cb0*/  LDG.E R5, desc[UR54][R2.64] ;  /* 0x0000003602057981 */ /* 0x000ea8000c1e1900 */
[----:B0-----:R-:W2:Y:S02]  /*10cc0*/  LDG.E R4, desc[UR54][R2.64+0x4] ;  /* 0x0000043602047981 */ /* 0x001ea4000c1e1900 */
[----:B--2---:R-:W-:-:S05]  /*10cd0*/  IMAD.IADD R2, R4, 0x1, -R5 ;  /* 0x0000000104027824 */ /* 0x004fca00078e0a05 */
[----:B------:R2:W-:Y:S02]  /*10ce0*/  STL [R1], R2 ;  /* 0x0000000201007387 */ /* 0x0005e40000100800 */
.L_x_14138:
[----:B------:R-:W-:Y:S02]  /*10cf0*/  ULDC.64 UR4, c[0x0][0xa20] ;  /* 0x0002880000047ab9 */ /* 0x000fe40000000a00 */
[----:B------:R-:W-:-:S04]  /*10d00*/  ISETP.NE.U32.AND P0, PT, RZ, UR4, PT ;  /* 0x00000004ff007c0c */ /* 0x000fc8000bf05070 */
[----:B------:R-:W-:-:S13]  /*10d10*/  ISETP.NE.AND.EX P0, PT, RZ, UR5, PT, P0 ;  /* 0x00000005ff007c0c */ /* 0x000fda000bf05300 */
[----:B------:R-:W-:Y:S05]  /*10d20*/  @!P0 BRA `(.L_x_14139) ;  /* 0x0000000000108947 */ /* 0x000fea0003800000 */
[----:B--2---:R-:W2:Y:S02]  /*10d30*/  LDC.64 R2, c[0x0][0xa20] ;  /* 0x00028800ff027b82 */ /* 0x004ea40000000a00 */
[----:B--2---:R-:W-:-:S05]  /*10d40*/  IMAD.WIDE R2, R19, 0x4, R2 ;  /* 0x0000000413027825 */ /* 0x004fca00078e0202 */
[----:B------:R2:W5:Y:S01]  /*10d50*/  LDG.E R0, desc[UR54][R2.64] ;  /* 0x0000003602007981 */ /* 0x000562000c1e1900 */
[----:B------:R-:W-:Y:S05]  /*10d60*/  BRA `(.L_x_14140) ;  /* 0x0000000000247947 */ /* 0x000fea0003800000 */
.L_x_14139:
[----:B------:R-:W-:Y:S02]  /*10d70*/  ULDC.64 UR4, c[0x0][0xa08] ;  /* 0x0002820000047ab9 */ /* 0x000fe40000000a00 */
[----:B------:R-:W-:-:S04]  /*10d80*/  ISETP.NE.U32.AND P0, PT, RZ, UR4, PT ;  /* 0x00000004ff007c0c */ /* 0x000fc8000bf05070 */
[----:B------:R-:W-:-:S13]  /*10d90*/  ISETP.NE.AND.EX P0, PT, RZ, UR5, PT, P0 ;  /* 0x00000005ff007c0c */ /* 0x000fda000bf05300 */
[----:B------:R-:W-:Y:S05]  /*10da0*/  @!P0 BRA `(.L_x_14140) ;  /* 0x0000000000148947 */ /* 0x000fea0003800000 */
[----:B--2---:R-:W2:Y:S02]  /*10db0*/  LDC.64 R2, c[0x0][0xa08] ;  /* 0x00028200ff027b82 */ /* 0x004ea40000000a00 */
[----:B--2---:R-:W-:-:S05]  /*10dc0*/  IMAD.WIDE R2, R19, 0x4, R2 ;  /* 0x0000000413027825 */ /* 0x004fca00078e0202 */
[----:B------:R-:W2:Y:S04]  /*10dd0*/  LDG.E R0, desc[UR54][R2.64] ;  /* 0x0000003602007981 */ /* 0x000ea8000c1e1900 */
[----:B------:R-:W2:Y:S02]  /*10de0*/  LDG.E R5, desc[UR54][R2.64+0x4] ;  /* 0x0000043602057981 */ /* 0x000ea4000c1e1900 */
[----:B--2---:R-:W-:-:S07]  /*10df0*/  IMAD.IADD R0, R5, 0x1, -R0 ;  /* 0x0000000105007824 */ /* 0x004fce00078e0a00 */
.L_x_14140:
[----:B------:R-:W3:Y:S01]  /*10e00*/  LDL R9, [R1] ;  /* 0x0000000001097983 */ /* 0x000ee20000100800 */
[----:B--2---:R-:W2:Y:S01]  /*10e10*/  LDC R2, c[0x0][0x448] ;  /* 0x00011200ff027b82 */ /* 0x004ea20000000800 */
[----:B-----5:R-:W-:Y:S01]  /*10e20*/  IMAD.IADD R8, R0, 0x1, -R24 ;  /* 0x0000000100087824 */ /* 0x020fe200078e0a18 */
[----:B------:R-:W-:Y:S01]  /*10e30*/  LOP3.LUT R23, R23, 0xfffffff7, RZ, 0xc0, !PT ;  /* 0xfffffff717177812 */ /* 0x000fe200078ec0ff */
[----:B------:R-:W-:-:S03]  /*10e40*/  IMAD R27, R17, 0xc0, RZ ;  /* 0x000000c0111b7824 */ /* 0x000fc600078e02ff */
[----:B------:R4:W-:Y:S01]  /*10e50*/  STL [R1+0xc], R8 ;  /* 0x00000c0801007387 */ /* 0x0009e20000100800 */
[----:B------:R-:W-:Y:S01]  /*10e60*/  VIADD R7, R27, 0xbf ;  /* 0x000000bf1b077836 */ /* 0x000fe20000000000 */
[----:B--2---:R-:W-:Y:S02]  /*10e70*/  ISETP.NE.AND P2, PT, R2, 0x1, PT ;  /* 0x000000010200780c */ /* 0x004fe40003f45270 */
[----:B------:R-:W2:Y:S11]  /*10e80*/  LDC.64 R2, c[0x0][0x9e0] ;  /* 0x00027800ff027b82 */ /* 0x000eb60000000a00 */
[----:B------:R-:W4:Y:S01]  /*10e90*/  @P2 LDC R6, c[0x0][0x44c] ;  /* 0x00011300ff062b82 */ /* 0x000f220000000800 */
[----:B------:R-:W-:-:S07]  /*10ea0*/  @P2 LOP3.LUT R23, R23, 0x8, RZ, 0xfc, !PT ;  /* 0x0000000817172812 */ /* 0x000fce00078efcff */
[----:B01----:R-:W0:Y:S01]  /*10eb0*/  @P2 LDC R4, c[0x0][0x450] ;  /* 0x00011400ff042b82 */ /* 0x003e220000000800 */
[----:B--2---:R-:W-:Y:S01]  /*10ec0*/  ISETP.GE.AND P1, PT, R3, 0x1, PT ;  /* 0x000000010300780c */ /* 0x004fe20003f26270 */
[----:B----4-:R-:W-:-:S05]  /*10ed0*/  @P2 IMAD.HI.U32 R5, R7, R6, RZ ;  /* 0x0000000607052227 */ /* 0x010fca00078e00ff */
[----:B0-----:R-:W-:Y:S02]  /*10ee0*/  @P2 SHF.R.U32.HI R7, RZ, R4, R5 ;  /* 0x00000004ff072219 */ /* 0x001fe40000011605 */
[----:B---3--:R-:W-:-:S05]  /*10ef0*/  IADD3 R0, R8, 0x1, -R9 ;  /* 0x0000000108007810 */ /* 0x008fca0007ffe809 */
        /* <DEDUP_REMOVED lines=14> */
.L_x_14143:
[----:B------:R-:W-:-:S13]  /*10fe0*/  ISETP.NE.AND P0, PT, R3, 0x1, PT ;  /* 0x000000010300780c */ /* 0x000fda0003f05270 */
[----:B------:R-:W0:Y:S02]  /*10ff0*/  @P0 LDC.64 R4, c[0x0][0x9e8] ;  /* 0x00027a00ff040b82 */ /* 0x000e240000000a00 */
[----:B0-----:R-:W-:-:S05]  /*11000*/  @P0 IMAD.HI.U32 R4, R0, R4, RZ ;  /* 0x0000000400040227 */ /* 0x001fca00078e00ff */
[----:B------:R-:W-:-:S07]  /*11010*/  @P0 SHF.R.U32.HI R0, RZ, R5, R4 ;  /* 0x00000005ff000219 */ /* 0x000fce0000011604 */
.L_x_14144:
[----:B------:R-:W-:Y:S05]  /*11020*/  BSYNC B0 ;  /* 0x0000000000007941 */ /* 0x000fea0003800000 */
.L_x_14142:
[----:B------:R-:W-:-:S05]  /*11030*/  IMAD R5, R0, R3, R3 ;  /* 0x0000000300057224 */ /* 0x000fca00078e0203 */
[----:B------:R-:W-:-:S07]  /*11040*/  VIMNMX R2, R2, R5, PT ;  /* 0x0000000502027248 */ /* 0x000fce0003fe0100 */
.L_x_14141:
        /* <DEDUP_REMOVED lines=28> */
.L_x_14147:
[----:B------:R-:W-:-:S13]  /*11210*/  ISETP.NE.AND P0, PT, R3, 0x1, PT ;  /* 0x000000010300780c */ /* 0x000fda0003f05270 */
[----:B------:R-:W0:Y:S02]  /*11220*/  @P0 LDC.64 R4, c[0x0][0x9e8] ;  /* 0x00027a00ff040b82 */ /* 0x000e240000000a00 */
[----:B0-----:R-:W-:-:S05]  /*11230*/  @P0 IMAD.HI.U32 R4, R6, R4, RZ ;  /* 0x0000000406040227 */ /* 0x001fca00078e00ff */
[----:B------:R-:W-:-:S07]  /*11240*/  @P0 SHF.R.U32.HI R6, RZ, R5, R4 ;  /* 0x00000005ff060219 */ /* 0x000fce0000011604 */
.L_x_14148:
[----:B------:R-:W-:Y:S05]  /*11250*/  BSYNC B0 ;  /* 0x0000000000007941 */ /* 0x000fea0003800000 */
.L_x_14146:
[----:B------:R-:W-:-:S05]  /*11260*/  IMAD R3, R6, R3, RZ ;  /* 0x0000000306037224 */ /* 0x000fca00078e02ff */
[----:B------:R-:W-:-:S07]  /*11270*/  VIMNMX R2, R2, R3, !PT ;  /* 0x0000000302027248 */ /* 0x000fce0007fe0100 */
.L_x_14145:
        /* <DEDUP_REMOVED lines=43> */
.L_x_14150:
[----:B------:R-:W-:Y:S05]  /*11530*/  BSYNC B0 ;  /* 0x0000000000007941 */ /* 0x000fea0003800000 */
.L_x_14149:
        /* <DEDUP_REMOVED lines=24> */
.L_x_14152:
        /* <DEDUP_REMOVED lines=20> */
.L_x_14155:
[----:B------:R-:W-:Y:S05]  /*11800*/  BSYNC B6 ;  /* 0x0000000000067941 */ /* 0x000fea0003800000 */
.L_x_14154:
        /* <DEDUP_REMOVED lines=20> */
.L_x_14158:
        /* <DEDUP_REMOVED lines=15> */
.L_x_14157:
[----:B------:R-:W-:Y:S05]  /*11a40*/  BSYNC B6 ;  /* 0x0000000000067941 */ /* 0x000fea0003800000 */
.L_x_14156:
[----:B------:R-:W-:Y:S01]  /*11a50*/  ULDC.64 UR4, c[0x0][0x9f8] ;  /* 0x00027e0000047ab9 */ /* 0x000fe20000000a00 */
[----:B------:R-:W2:Y:S01]  /*11a60*/  LDL R17, [R1+0xc] ;  /* 0x00000c0001117983 */ /* 0x000ea20000100800 */
[----:B------:R-:W-:Y:S01]  /*11a70*/  ISETP.NE.U32.AND P0, PT, RZ, UR4, PT ;  /* 0x00000004ff007c0c */ /* 0x000fe2000bf05070 */
[----:B------:R-:W-:Y:S01]  /*11a80*/  IMAD.MOV.U32 R7, RZ, RZ, R19 ;  /* 0x000000ffff077224 */ /* 0x000fe200078e0013 */
[----:B------:R-:W0:Y:S02]  /*11a90*/  LDC R6, c[0x0][0x430] ;  /* 0x00010c00ff067b82 */ /* 0x000e240000000800 */
[----:B------:R-:W-:-:S13]  /*11aa0*/  ISETP.NE.AND.EX P0, PT, RZ, UR5, PT, P0 ;  /* 0x00000005ff007c0c */ /* 0x000fda000bf05300 */
[----:B------:R-:W1:Y:S02]  /*11ab0*/  @P0 LDC.64 R2, c[0x0][0x9f8] ;  /* 0x00027e00ff020b82 */ /* 0x000e640000000a00 */
[----:B-1----:R-:W-:-:S05]  /*11ac0*/  @P0 IMAD.WIDE R2, R19, 0x4, R2 ;  /* 0x0000000413020825 */ /* 0x002fca00078e0202 */
[----:B------:R1:W3:Y:S01]  /*11ad0*/  @P0 LDG.E R7, desc[UR54][R2.64] ;  /* 0x0000003602070981 */ /* 0x0002e2000c1e1900 */
[----:B0-----:R-:W-:Y:S01]  /*11ae0*/  ISETP.NE.AND P1, PT, R6, 0x1, PT ;  /* 0x000000010600780c */ /* 0x001fe20003f25270 */
[----:B------:R-:W-:Y:S01]  /*11af0*/  VIADD R26, R26, 0xffffffff ;  /* 0xffffffff1a1a7836 */ /* 0x000fe20000000000 */
[----:B------:R-:W-:Y:S01]  /*11b00*/  LOP3.LUT R23, R23, 0xfffffffb, RZ, 0xc0, !PT ;  /* 0xfffffffb17177812 */ /* 0x000fe200078ec0ff */
[----:B------:R-:W0:Y:S02]  /*11b10*/  S2R R21, SR_TID.X ;  /* 0x0000000000157919 */ /* 0x000e240000002100 */
[----:B------:R-:W-:Y:S01]  /*11b20*/  IMAD.SHL.U32 R8, R26, 0x80, RZ ;  /* 0x000000801a087824 */ /* 0x000fe200078e00ff */
[----:B------:R-:W4:Y:S07]  /*11b30*/  S2R R20, SR_TID.X ;  /* 0x0000000000147919 */ /* 0x000f2e0000002100 */
[----:B-1----:R-:W1:Y:S01]  /*11b40*/  @P1 LDC R3, c[0x0][0x434] ;  /* 0x00010d00ff031b82 */ /* 0x002e620000000800 */
[----:B------:R-:W-:-:S07]  /*11b50*/  @P1 LOP3.LUT R23, R23, 0x4, RZ, 0xfc, !PT ;  /* 0x0000000417171812 */ /* 0x000fce00078efcff */
[----:B------:R-:W1:Y:S01]  /*11b60*/  @P1 LDC R2, c[0x0][0x438] ;  /* 0x00010e00ff021b82 */ /* 0x000e620000000800 */
[----:B0-----:R-:W-:Y:S01]  /*11b70*/  IMAD.SHL.U32 R21, R21, 0x10, RZ ;  /* 0x0000001015157824 */ /* 0x001fe200078e00ff */
[----:B----4-:R-:W-:-:S04]  /*11b80*/  LOP3.LUT R20, R20, 0x7f, RZ, 0xc0, !PT ;  /* 0x0000007f14147812 */ /* 0x010fc800078ec0ff */
[----:B------:R-:W-:Y:S02]  /*11b90*/  LOP3.LUT R21, R21, 0x70, RZ, 0xc0, !PT ;  /* 0x0000007015157812 */ /* 0x000fe400078ec0ff */
[----:B------:R-:W-:-:S04]  /*11ba0*/  SHF.R.U32.HI R20, RZ, 0x3, R20 ;  /* 0x00000003ff147819 */ /* 0x000fc80000011614 */
[----:B------:R-:W-:-:S04]  /*11bb0*/  LOP3.LUT R0, R8, R20, R21, 0xfe, !PT ;  /* 0x0000001408007212 */ /* 0x000fc800078efe15 */
[C---:B--2---:R-:W-:Y:S01]  /*11bc0*/  ISETP.GE.AND P0, PT, R0.reuse, R17, PT ;  /* 0x000000110000720c */ /* 0x044fe20003f06270 */
[----:B------:R-:W-:-:S04]  /*11bd0*/  IMAD.IADD R0, R0, 0x1, R24 ;  /* 0x0000000100007824 */ /* 0x000fc800078e0218 */
[----:B-1----:R-:W-:-:S04]  /*11be0*/  @P1 IMAD.HI.U32 R3, R0, R3, RZ ;  /* 0x0000000300031227 */ /* 0x002fc800078e00ff */
[----:B------:R-:W-:Y:S01]  /*11bf0*/  IMAD.MOV.U32 R4, RZ, RZ, R0 ;  /* 0x000000ffff047224 */ /* 0x000fe200078e0000 */
[----:B------:R-:W-:-:S03]  /*11c00*/  @P1 SHF.R.U32.HI R4, RZ, R2, R3 ;  /* 0x00000002ff041219 */ /* 0x000fc60000011603 */
[----:B------:R-:W0:Y:S02]  /*11c10*/  @!P0 LDC.64 R2, c[0x0][0x428] ;  /* 0x00010a00ff028b82 */ /* 0x000e240000000a00 */
[----:B------:R-:W-:-:S04]  /*11c20*/  IMAD.MOV R5, RZ, RZ, -R4 ;  /* 0x000000ffff057224 */ /* 0x000fc800078e0a04 */
[----:B------:R-:W-:Y:S01]  /*11c30*/  IMAD R0, R6, R5, R0 ;  /* 0x0000000506007224 */ /* 0x000fe200078e0200 */
[--C-:B------:R-:W-:Y:S02]  /*11c40*/  @!P0 SHF.R.S32.HI R5, RZ, 0x1f, R4.reuse ;  /* 0x0000001fff058819 */ /* 0x100fe40000011404 */
[----:B---3--:R-:W-:Y:S01]  /*11c50*/  SHF.R.S32.HI R6, RZ, 0x1f, R7 ;  /* 0x0000001fff067819 */ /* 0x008fe20000011407 */
[----:B------:R-:W-:Y:S01]  /*11c60*/  STL [R1+0x4], R7 ;  /* 0x0000040701007387 */ /* 0x000fe20000100800 */
[----:B0-----:R-:W-:-:S03]  /*11c70*/  @!P0 IMAD.WIDE.U32 R4, R7, R2, R4 ;  /* 0x0000000207048225 */ /* 0x001fc600078e0004 */
[----:B------:R0:W-:Y:S02]  /*11c80*/  STL [R1+0x18], R6 ;  /* 0x0000180601007387 */ /* 0x0001e40000100800 */
[----:B0-----:R-:W-:-:S04]  /*11c90*/  @!P0 IMAD R6, R6, R2, RZ ;  /* 0x0000000206068224 */ /* 0x001fc800078e02ff */
[----:B------:R-:W-:Y:S02]  /*11ca0*/  @!P0 IMAD R6, R7, R3, R6 ;  /* 0x0000000307068224 */ /* 0x000fe400078e0206 */
[----:B------:R-:W0:Y:S02]  /*11cb0*/  @!P0 LDC.64 R2, c[0x0][0x418] ;  /* 0x00010600ff028b82 */ /* 0x000e240000000a00 */
[----:B------:R-:W-:Y:S01]  /*11cc0*/  @!P0 IMAD.IADD R5, R5, 0x1, R6 ;  /* 0x0000000105058824 */ /* 0x000fe200078e0206 */
[----:B0-----:R-:W-:-:S04]  /*11cd0*/  @!P0 LEA R2, P1, R4, R2, 0x2 ;  /* 0x0000000204028211 */ /* 0x001fc800078210ff */
[----:B------:R-:W-:Y:S01]  /*11ce0*/  @!P0 LEA.HI.X R3, R4, R3, R5, 0x2, P1 ;  /* 0x0000000304038211 */ /* 0x000fe200008f1405 */
[----:B------:R-:W-:-:S06]  /*11cf0*/  IMAD.MOV.U32 R4, RZ, RZ, RZ ;  /* 0x000000ffff047224 */ /* 0x000fcc00078e00ff */
[----:B------:R0:W5:Y:S01]  /*11d00*/  @!P0 LDG.E R4, desc[UR54][R2.64] ;  /* 0x0000003602048981 */ /* 0x000162000c1e1900 */
[----:B------:R-:W-:Y:S01]  /*11d10*/  IMAD.U32 R7, RZ, RZ, UR37 ;  /* 0x00000025ff077e24 */ /* 0x000fe2000f8e00ff */
[----:B------:R-:W-:Y:S01]  /*11d20*/  UMOV UR4, 0xffffffff ;  /* 0xffffffff00047882 */ /* 0x000fe20000000000 */
[----:B------:R-:W-:-:S03]  /*11d30*/  LOP3.LUT R23, R23, 0xfffffffd, RZ, 0xc0, !PT ;  /* 0xfffffffd17177812 */ /* 0x000fc600078ec0ff */
[----:B------:R-:W-:-:S13]  /*11d40*/  ISETP.NE.AND P2, PT, R7, 0x3, PT ;  /* 0x000000030700780c */ /* 0x000fda0003f45270 */
[----:B------:R-:W-:Y:S01]  /*11d50*/  @P2 LOP3.LUT R23, R23, 0x2, RZ, 0xfc, !PT ;  /* 0x0000000217172812 */ /* 0x000fe200078efcff */
[----:B0-----:R-:W-:Y:S06]  /*11d60*/  BRA.DIV UR4, `(.L_x_14159) ;  /* 0x0000004604f87947 */ /* 0x001fec000b800000 */
.L_x_14225:
[----:B------:R-:W-:Y:S01]  /*11d70*/  LOP3.LUT R24, R18, 0xffff, RZ, 0xc0, !PT ;  /* 0x0000ffff12187812 */ /* 0x000fe200078ec0ff */
[----:B------:R-:W-:Y:S06]  /*11d80*/  @!P2 BRA `(.L_x_14160) ;  /* 0x000000000004a947 */ /* 0x000fec0003800000 */
[----:B------:R-:W-:Y:S01]  /*11d90*/  BPT.TRAP 0x1 ;  /* 0x000000040000795c */ /* 0x000fe20000300000 */
.L_x_14160:
        /* <DEDUP_REMOVED lines=23> */
.L_x_14226:
[----:B------:R-:W-:Y:S05]  /*11f10*/  BSYNC B0 ;  /* 0x0000000000007941 */ /* 0x000fea0003800000 */
.L_x_14161:
[----:B------:R-:W2:Y:S01]  /*11f20*/  LDL R10, [R1+0xc] ;  /* 0x00000c00010a7983 */ /* 0x000ea20000100800 */
[----:B------:R-:W-:Y:S01]  /*11f30*/  ULDC.64 UR4, c[0x0][0x300] ;  /* 0x0000c00000047ab9 */ /* 0x000fe20000000a00 */
[----:B------:R-:W-:Y:S01]  /*11f40*/  ULDC.64 UR6, c[0x0][0x2e8] ;  /* 0x0000ba0000067ab9 */ /* 0x000fe20000000a00 */
[----:B------:R-:W-:Y:S01]  /*11f50*/  IMAD R6, R6, UR4, RZ ;  /* 0x0000000406067c24 */ /* 0x000fe2000f8e02ff */
[----:B------:R-:W1:Y:S01]  /*11f60*/  S2R R9, SR_TID.X ;  /* 0x0000000000097919 */ /* 0x000e620000002100 */
[C---:B0-----:R-:W-:Y:S01]  /*11f70*/  IMAD.WIDE.U32 R2, R0.reuse, UR4, RZ ;  /* 0x0000000400027c25 */ /* 0x041fe2000f8e00ff */
[----:B------:R-:W-:Y:S01]  /*11f80*/  LOP3.LUT R23, R23, 0xfffffffe, RZ, 0xc0, !PT ;  /* 0xfffffffe17177812 */ /* 0x000fe200078ec0ff */
[----:B------:R-:W0:Y:S02]  /*11f90*/  S2R R11, SR_TID.X ;  /* 0x00000000000b7919 */ /* 0x000e240000002100 */
        /* <DEDUP_REMOVED lines=8> */
[C---:B------:R-:W-:Y:S01]  /*12020*/  IMAD.WIDE.U32 R2, R24.reuse, UR4, R2 ;  /* 0x0000000418027c25 */ /* 0x040fe2000f8e0002 */
[----:B------:R-:W-:Y:S02]  /*12030*/  ULDC UR4, c[0x0][0x2f4] ;  /* 0x0000bd0000047ab9 */ /* 0x000fe40000000800 */
[----:B------:R-:W-:Y:S01]  /*12040*/  ISETP.GE.AND P2, PT, R29, UR4, PT ;  /* 0x000000041d007c0c */ /* 0x000fe2000bf46270 */
[----:B------:R-:W-:Y:S01]  /*12050*/  IMAD R3, R24, UR5, R3 ;  /* 0x0000000518037c24 */ /* 0x000fe2000f8e0203 */
[----:B------:R-:W-:Y:S01]  /*12060*/  LEA R0, P0, R2, UR6, 0x1 ;  /* 0x0000000602007c11 */ /* 0x000fe2000f8008ff */
[----:B------:R-:W-:-:S03]  /*12070*/  UMOV UR4, 0xffffffff ;  /* 0xffffffff00047882 */ /* 0x000fc60000000000 */
[----:B------:R-:W-:Y:S02]  /*12080*/  LEA.HI.X R2, R2, UR7, R3, 0x1, P0 ;  /* 0x0000000702027c11 */ /* 0x000fe400080f0c03 */
[----:B-1----:R-:W-:-:S04]  /*12090*/  LOP3.LUT R9, R9, 0x7f, RZ, 0xc0, !PT ;  /* 0x0000007f09097812 */ /* 0x002fc800078ec0ff */
[----:B------:R-:W-:Y:S02]  /*120a0*/  SHF.R.U32.HI R9, RZ, 0x3, R9 ;  /* 0x00000003ff097819 */ /* 0x000fe40000011609 */
[----:B------:R-:W-:Y:S02]  /*120b0*/  @P2 LOP3.LUT R23, R23, 0x1, RZ, 0xfc, !PT ;  /* 0x0000000117172812 */ /* 0x000fe400078efcff */
[----:B--2---:R-:W-:Y:S01]  /*120c0*/  IADD3 R4, -R9, R10, -R8 ;  /* 0x0000000a09047210 */ /* 0x004fe20007ffe908 */
[C---:B0-----:R-:W-:Y:S02]  /*120d0*/  IMAD.SHL.U32 R9, R11.reuse, 0x8, RZ ;  /* 0x000000080b097824 */ /* 0x041fe400078e00ff */
[----:B------:R-:W-:Y:S01]  /*120e0*/  IMAD.SHL.U32 R10, R11, 0x8, RZ ;  /* 0x000000080b0a7824 */ /* 0x000fe200078e00ff */
[----:B------:R-:W-:Y:S02]  /*120f0*/  ISETP.GE.AND P0, PT, R4, 0x1, PT ;  /* 0x000000010400780c */ /* 0x000fe40003f06270 */
[----:B------:R-:W-:-:S04]  /*12100*/  LOP3.LUT R9, R9, 0x1f8, RZ, 0xc0, !PT ;  /* 0x000001f809097812 */ /* 0x000fc800078ec0ff */
[----:B------:R-:W-:-:S04]  /*12110*/  LOP3.LUT R9, R9, 0x38, R11, 0x78, !PT ;  /* 0x0000003809097812 */ /* 0x000fc800078e780b */
[----:B------:R-:W-:-:S05]  /*12120*/  LOP3.LUT R9, R9, 0x200, R10, 0xf8, !PT ;  /* 0x0000020009097812 */ /* 0x000fca00078ef80a */
[----:B------:R-:W-:Y:S01]  /*12130*/  IMAD R3, R25, 0x2000, R9 ;  /* 0x0000200019037824 */ /* 0x000fe200078e0209 */
[----:B------:R-:W-:Y:S06]  /*12140*/  BRA.DIV UR4, `(.L_x_14163) ;  /* 0x0000004604487947 */ /* 0x000fec000b800000 */
        /* <DEDUP_REMOVED lines=71> */
[----:B--23--:R1:W-:Y:S02]  /*125c0*/  @P1 LDGSTS.E.BYPASS.LTC128B.128 [R8+0x11400], desc[UR54][R6.64], !P2 ;  /* 0x1140000006081fae */ /* 0x00c3e4000d101d76 */
.L_x_14244:
        /* <DEDUP_REMOVED lines=10> */
.L_x_14164:
        /* <DEDUP_REMOVED lines=11> */
.L_x_14165:
[----:B0-----:R0:W5:Y:S01]  /*12720*/  LDL.LU R3, [R1+0x20] ;  /* 0x0000200001037983 */ /* 0x0011620000300800 */
[----:B------:R0:W-:Y:S02]  /*12730*/  SYNCS.ARRIVE.TRANS64.A1T0 RZ, [R5+URZ+0x16830], RZ ;  /* 0x016830ff05ff79a7 */ /* 0x0001e4000810003f */
[----:B------:R-:W-:Y:S05]  /*12740*/  WARPSYNC.ALL ;  /* 0x0000000000007948 */ /* 0x000fea0003800000 */
[----:B------:R-:W-:Y:S01]  /*12750*/  ULDC.64 UR4, c[0x0][0x298] ;  /* 0x0000a60000047ab9 */ /* 0x000fe20000000a00 */
[----:B------:R-:W-:Y:S01]  /*12760*/  VIADD R2, R22, 0x8400 ;  /* 0x0000840016027836 */ /* 0x000fe20000000000 */
[----:B------:R-:W-:Y:S01]  /*12770*/  BSSY B6, `(.L_x_14166) ;  /* 0x000001b000067945 */ /* 0x000fe20003800000 */
[----:B------:R-:W-:Y:S03]  /*12780*/  BAR.SYNC.DEFER_BLOCKING 0x8, 0x200 ;  /* 0x0208000000007b1d */ /* 0x000fe60000010000 */
[----:B------:R-:W-:-:S02]  /*12790*/  LOP3.LUT P0, RZ, R2, 0x3ff, RZ, 0xc0, !PT ;  /* 0x000003ff02ff7812 */ /* 0x000fc4000780c0ff */
[----:B-----5:R-:W-:-:S05]  /*127a0*/  SHF.R.S32.HI R0, RZ, 0x1f, R3 ;  /* 0x0000001fff007819 */ /* 0x020fca0000011403 */
        /* <DEDUP_REMOVED lines=13> */
[----:B0-----:R-:W-:Y:S02]  /*12880*/  IMAD.U32 R5, RZ, RZ, UR7 ;  /* 0x00000007ff057e24 */ /* 0x001fe4000f8e00ff */
        /* <DEDUP_REMOVED lines=9> */
.L_x_14167:
[----:B------:R-:W-:Y:S05]  /*12920*/  BSYNC B6 ;  /* 0x0000000000067941 */ /* 0x000fea0003800000 */
.L_x_14166:
[----:B-1----:R-:W2:Y:S01]  /*12930*/  LDL.LU R2, [R1+0x2c] ;  /* 0x00002c0001027983 */ /* 0x002ea20000300800 */
[----:B------:R-:W1:Y:S01]  /*12940*/  LDC R4, c[0x0][0x448] ;  /* 0x00011200ff047b82 */ /* 0x000e620000000800 */
[----:B------:R-:W-:Y:S01]  /*12950*/  LOP3.LUT P6, RZ, R23, 0x10, RZ, 0xc0, !PT ;  /* 0x0000001017ff7812 */ /* 0x000fe200078cc0ff */
[----:B------:R-:W-:Y:S01]  /*12960*/  ULDC.64 UR4, c[0x0][0x2d8] ;  /* 0x0000b60000047ab9 */ /* 0x000fe20000000a00 */
[----:B------:R-:W3:Y:S01]  /*12970*/  LDL.LU.64 R20, [R1+0x20] ;  /* 0x0000200001147983 */ /* 0x000ee20000300a00 */
[----:B0-----:R-:W-:Y:S01]  /*12980*/  SHF.R.S32.HI R5, RZ, 0x1f, R19 ;  /* 0x0000001fff057819 */ /* 0x001fe20000011413 */
[----:B------:R-:W-:Y:S01]  /*12990*/  ULDC.64 UR6, c[0x0][0x2e0] ;  /* 0x0000b80000067ab9 */ /* 0x000fe20000000a00 */
[----:B------:R-:W-:Y:S01]  /*129a0*/  SEL R0, R19, RZ, !P6 ;  /* 0x000000ff13007207 */ /* 0x000fe20007000000 */
[----:B------:R0:W5:Y:S01]  /*129b0*/  LDL R10, [R1+0x1c] ;  /* 0x00001c00010a7983 */ /* 0x0001620000100800 */
[----:B------:R-:W-:Y:S01]  /*129c0*/  SEL R5, R5, RZ, !P6 ;  /* 0x000000ff05057207 */ /* 0x000fe20007000000 */
[----:B------:R-:W4:Y:S01]  /*129d0*/  LDC R9, c[0x0][0x448] ;  /* 0x00011200ff097b82 */ /* 0x000f220000000800 */
[----:B------:R-:W-:-:S03]  /*129e0*/  ULDC.64 UR8, c[0x0][0x280] ;  /* 0x0000a00000087ab9 */ /* 0x000fc60000000a00 */
[----:B------:R-:W-:-:S04]  /*129f0*/  IMAD R5, R5, UR6, RZ ;  /* 0x0000000605057c24 */ /* 0x000fc8000f8e02ff */
[----:B------:R-:W-:Y:S01]  /*12a00*/  IMAD R5, R0, UR7, R5 ;  /* 0x0000000700057c24 */ /* 0x000fe2000f8e0205 */
[----:B-1----:R-:W-:-:S13]  /*12a10*/  ISETP.NE.AND P6, PT, R4, 0x1, PT ;  /* 0x000000010400780c */ /* 0x002fda0003fc5270 */
[----:B------:R-:W1:Y:S08]  /*12a20*/  @P6 LDC R4, c[0x0][0x450] ;  /* 0x00011400ff046b82 */ /* 0x000e700000000800 */
[----:B------:R-:W0:Y:S01]  /*12a30*/  @P6 LDC R8, c[0x0][0x44c] ;  /* 0x00011300ff086b82 */ /* 0x000e220000000800 */
[----:B--2---:R-:W-:Y:S01]  /*12a40*/  IMAD.MOV.U32 R3, RZ, RZ, R2 ;  /* 0x000000ffff037224 */ /* 0x004fe200078e0002 */
[----:B---3--:R-:W2:Y:S01]  /*12a50*/  S2R R21, SR_TID.X ;  /* 0x0000000000157919 */ /* 0x008ea20000002100 */
[----:B------:R-:W-:-:S02]  /*12a60*/  IMAD.MOV.U32 R2, RZ, RZ, R20 ;  /* 0x000000ffff027224 */ /* 0x000fc400078e0014 */
[----:B------:R-:W3:Y:S02]  /*12a70*/  S2R R20, SR_TID.X ;  /* 0x0000000000147919 */ /* 0x000ee40000002100 */
[----:B------:R-:W-:-:S04]  /*12a80*/  IMAD.WIDE.U32 R2, R24, UR4, R2 ;  /* 0x0000000418027c25 */ /* 0x000fc8000f8e0002 */
[----:B------:R-:W-:Y:S01]  /*12a90*/  IMAD R3, R24, UR5, R3 ;  /* 0x0000000518037c24 */ /* 0x000fe2000f8e0203 */
[----:B------:R-:W-:Y:S01]  /*12aa0*/  ULDC.64 UR4, c[0x0][0x2d0] ;  /* 0x0000b40000047ab9 */ /* 0x000fe20000000a00 */
[----:B------:R-:W-:Y:S01]  /*12ab0*/  IMAD.WIDE.U32 R2, R0, UR6, R2 ;  /* 0x0000000600027c25 */ /* 0x000fe2000f8e0002 */
[----:B------:R-:W-:Y:S01]  /*12ac0*/  ULDC.64 UR6, c[0x0][0x2c8] ;  /* 0x0000b20000067ab9 */ /* 0x000fe20000000a00 */
[----:B------:R-:W4:Y:S02]  /*12ad0*/  @P6 LDC R0, c[0x0][0x44c] ;  /* 0x00011300ff006b82 */ /* 0x000f240000000800 */
[----:B------:R-:W-:Y:S02]  /*12ae0*/  IMAD.IADD R3, R3, 0x1, R5 ;  /* 0x0000000103037824 */ /* 0x000fe400078e0205 */
[----:B--2---:R-:W-:Y:S01]  /*12af0*/  IMAD.SHL.U32 R21, R21, 0x10, RZ ;  /* 0x0000001015157824 */ /* 0x004fe200078e00ff */
[----:B---3--:R-:W-:-:S04]  /*12b00*/  LOP3.LUT R20, R20, 0x7f, RZ, 0xc0, !PT ;  /* 0x0000007f14147812 */ /* 0x008fc800078ec0ff */
[----:B------:R-:W-:Y:S02]  /*12b10*/  LOP3.LUT R21, R21, 0x70, RZ, 0xc0, !PT ;  /* 0x0000007015157812 */ /* 0x000fe400078ec0ff */
[----:B------:R-:W-:-:S04]  /*12b20*/  SHF.R.U32.HI R20, RZ, 0x3, R20 ;  /* 0x00000003ff147819 */ /* 0x000fc80000011614 */
[----:B------:R-:W-:Y:S02]  /*12b30*/  LOP3.LUT R20, R20, R21, RZ, 0xfc, !PT ;  /* 0x0000001514147212 */ /* 0x000fe400078efcff */
[----:B------:R2:W5:Y:S03]  /*12b40*/  LDL R21, [R1] ;  /* 0x0000000001157983 */ /* 0x0005660000100800 */
[----:B------:R-:W-:-:S04]  /*12b50*/  IMAD.IADD R6, R20, 0x1, R27 ;  /* 0x0000000114067824 */ /* 0x000fc800078e021b */
[----:B----4-:R-:W-:-:S04]  /*12b60*/  @P6 IMAD.HI.U32 R0, R6, R0, RZ ;  /* 0x0000000006006227 */ /* 0x010fc800078e00ff */
        /* <DEDUP_REMOVED lines=13> */
[----:B------:R-:W-:-:S03]  /*12c40*/  LEA R0, P0, R4, UR8, 0x1 ;  /* 0x0000000804007c11 */ /* 0x000fc6000f8008ff */
[----:B------:R-:W-:-:S05]  /*12c50*/  IMAD.IADD R5, R5, 0x1, R7 ;  /* 0x0000000105057824 */ /* 0x000fca00078e0207 */
[----:B------:R-:W-:Y:S02]  /*12c60*/  LEA.HI.X R4, R4, UR9, R5, 0x1, P0 ;  /* 0x0000000904047c11 */ /* 0x000fe400080f0c05 */
[----:B------:R-:W1:Y:S01]  /*12c70*/  @P6 LDC R5, c[0x0][0x450] ;  /* 0x00011400ff056b82 */ /* 0x000e620000000800 */
[----:B------:R-:W-:-:S04]  /*12c80*/  VIADD R7, R6, 0x80 ;  /* 0x0000008006077836 */ /* 0x000fc80000000000 */
[----:B0-----:R-:W-:-:S04]  /*12c90*/  @P6 IMAD.HI.U32 R8, R7, R8, RZ ;  /* 0x0000000807086227 */ /* 0x001fc800078e00ff */
[----:B------:R-:W-:Y:S01]  /*12ca0*/  IMAD.MOV.U32 R6, RZ, RZ, R7 ;  /* 0x000000ffff067224 */ /* 0x000fe200078e0007 */
[----:B------:R-:W0:Y:S01]  /*12cb0*/  S2R R20, SR_TID.X ;  /* 0x0000000000147919 */ /* 0x000e220000002100 */
[----:B-1----:R-:W-:-:S05]  /*12cc0*/  @P6 SHF.R.U32.HI R6, RZ, R5, R8 ;  /* 0x00000005ff066219 */ /* 0x002fca0000011608 */
        /* <DEDUP_REMOVED lines=16> */
[----:B0-----:R-:W-:Y:S02]  /*12dd0*/  LOP3.LUT R20, R20, 0x7f, RZ, 0xc0, !PT ;  /* 0x0000007f14147812 */ /* 0x001fe400078ec0ff */
[----:B------:R-:W-:Y:S02]  /*12de0*/  LEA.HI.X R2, R2, UR9, R6, 0x1, P1 ;  /* 0x0000000902027c11 */ /* 0x000fe400088f0c06 */
[----:B------:R-:W-:Y:S01]  /*12df0*/  SHF.R.U32.HI R20, RZ, 0x3, R20 ;  /* 0x00000003ff147819 */ /* 0x000fe20000011614 */
[----:B--2---:R-:W-:Y:S06]  /*12e00*/  BRA.DIV UR4, `(.L_x_14168) ;  /* 0x0000004204c87947 */ /* 0x004fec000b800000 */
        /* <DEDUP_REMOVED lines=106> */
.L_x_14269:
        /* <DEDUP_REMOVED lines=10> */
.L_x_14169:
        /* <DEDUP_REMOVED lines=14> */
[----:B------:R-:W2:Y:S01]  /*13630*/  LDL.LU R4, [R1+0x28] ;  /* 0x0000280001047983 */ /* 0x000ea20000300800 */
[----:B------:R1:W-:Y:S03]  /*13640*/  SYNCS.ARRIVE.TRANS64.A1T0 RZ, [R22+URZ+0x16800], RZ ;  /* 0x016800ff16ff79a7 */ /* 0x0003e6000810003f */
[----:B0-----:R-:W3:Y:S01]  /*13650*/  LDL R2, [R1+0x10] ;  /* 0x0000100001027983 */ /* 0x001ee20000100800 */
[----:B------:R-:W-:Y:S01]  /*13660*/  BSSY B0, `(.L_x_14170) ;  /* 0x0000005000007945 */ /* 0x000fe20003800000 */
[----:B------:R-:W0:Y:S01]  /*13670*/  SYNCS.PHASECHK.TRANS64.TRYWAIT P0, [R22+URZ+0x16820], R3 ;  /* 0x01682003160075a7 */ /* 0x000e22000800017f */
[----:B--2---:R-:W-:-:S05]  /*13680*/  VIADD R7, R4, 0xfffffffe ;  /* 0xfffffffe04077836 */ /* 0x004fca0000000000 */
[----:B---3--:R-:W-:Y:S01]  /*13690*/  ISETP.GE.AND P1, PT, R7, R2, PT ;  /* 0x000000020700720c */ /* 0x008fe20003f26270 */
[----:B01----:R-:W-:-:S12]  /*136a0*/  @!P0 BRA `(.L_x_14171) ;  /* 0x0000004800848947 */ /* 0x003fd80003800000 */
.L_x_14270:
[----:B------:R-:W-:Y:S05]  /*136b0*/  BSYNC B0 ;  /* 0x0000000000007941 */ /* 0x000fea0003800000 */
.L_x_14170:
[----:B------:R-:W-:Y:S04]  /*136c0*/  BSSY B0, `(.L_x_14172) ;  /* 0x00000ff000007945 */ /* 0x000fe80003800000 */
[----:B------:R-:W-:Y:S05]  /*136d0*/  @!P1 BRA `(.L_x_14173) ;  /* 0x0000000c00f49947 */ /* 0x000fea0003800000 */
[----:B------:R1:W-:Y:S01]  /*136e0*/  STL [R1], R26 ;  /* 0x0000001a01007387 */ /* 0x0003e20000100800 */
[----:B------:R-:W-:Y:S01]  /*136f0*/  ULDC UR4, c[0x0][0x2f4] ;  /* 0x0000bd0000047ab9 */ /* 0x000fe20000000800 */
[----:B------:R-:W-:Y:S01]  /*13700*/  IMAD.MOV.U32 R6, RZ, RZ, R25 ;  /* 0x000000ffff067224 */ /* 0x000fe200078e0019 */
[----:B------:R-:W-:Y:S01]  /*13710*/  ISETP.GE.AND P1, PT, R29, UR4, PT ;  /* 0x000000041d007c0c */ /* 0x000fe2000bf26270 */
[----:B------:R-:W-:-:S12]  /*13720*/  IMAD.MOV.U32 R20, RZ, RZ, R28 ;  /* 0x000000ffff147224 */ /* 0x000fd800078e001c */
.L_x_14186:
[----:B------:R-:W2:Y:S01]  /*13730*/  LDL R9, [R1+0x14] ;  /* 0x0000140001097983 */ /* 0x000ea20000100800 */
[----:B0-----:R-:W0:Y:S03]  /*13740*/  LDC R3, c[0x0][0x430] ;  /* 0x00010c00ff037b82 */ /* 0x001e260000000800 */
[----:B------:R-:W3:Y:S04]  /*13750*/  LDL R8, [R1+0x18] ;  /* 0x0000180001087983 */ /* 0x000ee80000100800 */
[----:B------:R-:W4:Y:S01]  /*13760*/  LDL R5, [R1+0x4] ;  /* 0x0000040001057983 */ /* 0x000f220000100800 */
[----:B------:R-:W5:Y:S01]  /*13770*/  S2R R2, SR_TID.X ;  /* 0x0000000000027919 */ /* 0x000f620000002100 */
[----:B0-----:R-:W-:-:S13]  /*13780*/  ISETP.NE.AND P0, PT, R3, 0x1, PT ;  /* 0x000000010300780c */ /* 0x001fda0003f05270 */
[----:B------:R-:W0:Y:S01]  /*13790*/  @P0 LDC R4, c[0x0][0x434] ;  /* 0x00010d00ff040b82 */ /* 0x000e220000000800 */
[----:B-----5:R-:W-:-:S04]  /*137a0*/  LOP3.LUT R0, R2, 0x7f, RZ, 0xc0, !PT ;  /* 0x0000007f02007812 */ /* 0x020fc800078ec0ff */
[----:B------:R-:W-:-:S03]  /*137b0*/  SHF.R.U32.HI R3, RZ, 0x3, R0 ;  /* 0x00000003ff037819 */ /* 0x000fc60000011600 */
[----:B------:R-:W5:Y:S01]  /*137c0*/  @P0 LDC R0, c[0x0][0x438] ;  /* 0x00010e00ff000b82 */ /* 0x000f620000000800 */
        /* <DEDUP_REMOVED lines=8> */
[----:B-----5:R-:W-:-:S05]  /*13850*/  @P0 SHF.R.U32.HI R2, RZ, R0, R4 ;  /* 0x00000000ff020219 */ /* 0x020fca0000011604 */
        /* <DEDUP_REMOVED lines=17> */
[----:B-1----:R-:W-:Y:S01]  /*13970*/  IMAD.MOV.U32 R26, RZ, RZ, R7 ;  /* 0x000000ffff1a7224 */ /* 0x002fe200078e0007 */
[----:B------:R-:W-:Y:S02]  /*13980*/  SEL R25, R25, RZ, P0 ;  /* 0x000000ff19197207 */ /* 0x000fe40000000000 */
[----:B------:R-:W-:Y:S02]  /*13990*/  LOP3.LUT R28, R20, R28, RZ, 0x3c, !PT ;  /* 0x0000001c141c7212 */ /* 0x000fe400078e3cff */
[----:B--2---:R-:W-:Y:S01]  /*139a0*/  SHF.R.S32.HI R27, RZ, 0x1f, R4 ;  /* 0x0000001fff1b7819 */ /* 0x004fe20000011404 */
[----:B------:R-:W-:Y:S06]  /*139b0*/  @!P2 BRA `(.L_x_14174) ;  /* 0x000000000004a947 */ /* 0x000fec0003800000 */
[----:B------:R-:W-:Y:S01]  /*139c0*/  BPT.TRAP 0x1 ;  /* 0x000000040000795c */ /* 0x000fe20000300000 */
.L_x_14174:
[----:B------:R-:W-:Y:S01]  /*139d0*/  IMAD R5, R25, 0x8, R22 ;  /* 0x0000000819057824 */ /* 0x000fe200078e0216 */
[----:B------:R-:W-:Y:S01]  /*139e0*/  SHF.L.U32 R2, R28, 0x1f, RZ ;  /* 0x0000001f1c027819 */ /* 0x000fe200000006ff */
[----:B------:R-:W-:Y:S03]  /*139f0*/  BSSY B1, `(.L_x_14175) ;  /* 0x0000003000017945 */ /* 0x000fe60003800000 */
[----:B------:R-:W0:Y:S02]  /*13a00*/  SYNCS.PHASECHK.TRANS64.TRYWAIT P0, [R5+URZ+0x16840], R2 ;  /* 0x01684002050075a7 */ /* 0x000e24000800017f */
[----:B0-----:R-:W-:Y:S05]  /*13a10*/  @!P0 BRA `(.L_x_14176) ;  /* 0x0000004400bc8947 */ /* 0x001fea0003800000 */
.L_x_14271:
[----:B------:R-:W-:Y:S05]  /*13a20*/  BSYNC B1 ;  /* 0x0000000000017941 */ /* 0x000fea0003800000 */
.L_x_14175:
[----:B------:R-:W1:Y:S01]  /*13a30*/  S2R R8, SR_TID.X ;  /* 0x0000000000087919 */ /* 0x000e620000002100 */
[----:B------:R-:W-:Y:S01]  /*13a40*/  SHF.R.S32.HI R21, RZ, 0x1f, R0 ;  /* 0x0000001fff157819 */ /* 0x000fe20000011400 */
[----:B------:R-:W-:Y:S01]  /*13a50*/  ULDC.64 UR4, c[0x0][0x300] ;  /* 0x0000c00000047ab9 */ /* 0x000fe20000000a00 */
[----:B------:R-:W-:Y:S01]  /*13a60*/  ULDC.64 UR6, c[0x0][0x2e8] ;  /* 0x0000ba0000067ab9 */ /* 0x000fe20000000a00 */
[----:B0-----:R-:W-:Y:S01]  /*13a70*/  IMAD.WIDE.U32 R2, R0, UR4, RZ ;  /* 0x0000000400027c25 */ /* 0x001fe2000f8e00ff */
[----:B------:R-:W-:-:S03]  /*13a80*/  LOP3.LUT P2, RZ, R23, 0x1, RZ, 0xc0, !PT ;  /* 0x0000000117ff7812 */ /* 0x000fc6000784c0ff */
        /* <DEDUP_REMOVED lines=16> */
[C---:B------:R-:W-:Y:S02]  /*13b90*/  LEA R8, P0, R2.reuse, UR6, 0x1 ;  /* 0x0000000602087c11 */ /* 0x040fe4000f8008ff */
[----:B------:R-:W-:Y:S02]  /*13ba0*/  LOP3.LUT R9, R9, 0x200, R11, 0xf8, !PT ;  /* 0x0000020009097812 */ /* 0x000fe400078ef80b */
[----:B------:R-:W-:-:S03]  /*13bb0*/  LEA.HI.X R10, R2, UR7, R10, 0x1, P0 ;  /* 0x00000007020a7c11 */ /* 0x000fc600080f0c0a */
[----:B------:R-:W-:Y:S01]  /*13bc0*/  IMAD R9, R25, 0x2000, R9 ;  /* 0x0000200019097824 */ /* 0x000fe200078e0209 */
[----:B------:R-:W-:Y:S06]  /*13bd0*/  BRA.DIV UR4, `(.L_x_14177) ;  /* 0x0000004604607947 */ /* 0x000fec000b800000 */
        /* <DEDUP_REMOVED lines=40> */
.L_x_14289:
        /* <DEDUP_REMOVED lines=8> */
.L_x_14178:
        /* <DEDUP_REMOVED lines=11> */
.L_x_14179:
[----:B------:R1:W-:Y:S01]  /*13f90*/  SYNCS.ARRIVE.TRANS64.A1T0 RZ, [R5+URZ+0x16830], RZ ;  /* 0x016830ff05ff79a7 */ /* 0x0003e2000810003f */
[----:B------:R-:W-:Y:S05]  /*13fa0*/  @!P3 BRA `(.L_x_14180) ;  /* 0x000000000004b947 */ /* 0x000fea0003800000 */
[----:B------:R-:W-:Y:S01]  /*13fb0*/  BPT.TRAP 0x1 ;  /* 0x000000040000795c */ /* 0x000fe20000300000 */
.L_x_14180:
[----:B------:R-:W-:Y:S01]  /*13fc0*/  SHF.L.U32 R2, R20, 0x1f, RZ ;  /* 0x0000001f14027819 */ /* 0x000fe200000006ff */
[----:B-1----:R-:W-:Y:S01]  /*13fd0*/  IMAD R5, R6, 0x8, R22 ;  /* 0x0000000806057824 */ /* 0x002fe200078e0216 */
[----:B------:R-:W-:Y:S03]  /*13fe0*/  BSSY B1, `(.L_x_14181) ;  /* 0x0000003000017945 */ /* 0x000fe60003800000 */
[----:B------:R-:W1:Y:S02]  /*13ff0*/  SYNCS.PHASECHK.TRANS64.TRYWAIT P0, [R5+URZ+0x16860], R2 ;  /* 0x01686002050075a7 */ /* 0x000e64000800017f */
[----:B-1----:R-:W-:Y:S05]  /*14000*/  @!P0 BRA `(.L_x_14182) ;  /* 0x0000004800848947 */ /* 0x002fea0003800000 */
.L_x_14290:
[----:B------:R-:W-:Y:S05]  /*14010*/  BSYNC B1 ;  /* 0x0000000000017941 */ /* 0x000fea0003800000 */
.L_x_14181:
        /* <DEDUP_REMOVED lines=61> */
.L_x_14308:
        /* <DEDUP_REMOVED lines=25> */
.L_x_14184:
        /* <DEDUP_REMOVED lines=11> */
.L_x_14185:
[----:B------:R-:W2:Y:S01]  /*14630*/  LDL R0, [R1+0x10] ;  /* 0x0000100001007983 */ /* 0x000ea20000100800 */
[----:B------:R3:W-:Y:S01]  /*14640*/  SYNCS.ARRIVE.TRANS64.A1T0 RZ, [R5+URZ+0x16850], RZ ;  /* 0x016850ff05ff79a7 */ /* 0x0007e2000810003f */
[C---:B------:R-:W-:Y:S02]  /*14650*/  VIADD R7, R26.reuse, 0xffffffff ;  /* 0xffffffff1a077836 */ /* 0x040fe40000000000 */
[----:B------:R3:W-:Y:S01]  /*14660*/  STL [R1], R26 ;  /* 0x0000001a01007387 */ /* 0x0007e20000100800 */
[----:B------:R-:W-:Y:S02]  /*14670*/  IMAD.MOV.U32 R6, RZ, RZ, R25 ;  /* 0x000000ffff067224 */ /* 0x000fe400078e0019 */
[----:B------:R-:W-:Y:S01]  /*14680*/  IMAD.MOV.U32 R20, RZ, RZ, R28 ;  /* 0x000000ffff147224 */ /* 0x000fe200078e001c */
[----:B--2---:R-:W-:-:S13]  /*14690*/  ISETP.GT.AND P0, PT, R26, R0, PT ;  /* 0x000000001a00720c */ /* 0x004fda0003f04270 */
[----:B---3--:R-:W-:Y:S05]  /*146a0*/  @P0 BRA `(.L_x_14186) ;  /* 0xfffffff000200947 */ /* 0x008fea000383ffff */
.L_x_14173:
[----:B------:R-:W-:Y:S05]  /*146b0*/  BSYNC B0 ;  /* 0x0000000000007941 */ /* 0x000fea0003800000 */
.L_x_14172:
        /* <DEDUP_REMOVED lines=11> */
[----:B0-----:R-:W2:Y:S01]  /*14770*/  @P0 ATOMG.E.ADD.STRONG.GPU PT, R3, desc[UR54][R2.64], R5 ;  /* 0x00000005020309a8 */ /* 0x001ea200081ee1f6 */
[----:B------:R-:W0:Y:S02]  /*14780*/  S2R R4, SR_LTMASK ;  /* 0x0000000000047919 */ /* 0x000e240000003900 */
[----:B0-----:R-:W-:-:S04]  /*14790*/  LOP3.LUT R4, R4, UR4, RZ, 0xc0, !PT ;  /* 0x0000000404047c12 */ /* 0x001fc8000f8ec0ff */
[----:B------:R-:W0:Y:S01]  /*147a0*/  POPC R7, R4 ;  /* 0x0000000400077309 */ /* 0x000e220000000000 */
[----:B--2---:R-:W0:Y:S02]  /*147b0*/  SHFL.IDX PT, R0, R3, R0, 0x1f ;  /* 0x00001f0003007589 */ /* 0x004e2400000e0000 */
[----:B0-----:R-:W-:-:S07]  /*147c0*/  IADD3 R16, R0, UR38, R7 ;  /* 0x0000002600107c10 */ /* 0x001fce000fffe007 */
.L_x_14188:
[----:B------:R-:W-:Y:S05]  /*147d0*/  BSYNC B0 ;  /* 0x0000000000007941 */ /* 0x000fea0003800000 */
.L_x_14187:
[----:B------:R-:W-:-:S05]  /*147e0*/  IMAD.U32 R0, RZ, RZ, UR37 ;  /* 0x00000025ff007e24 */ /* 0x000fca000f8e00ff */
[----:B------:R-:W-:-:S13]  /*147f0*/  ISETP.NE.AND P0, PT, R0, 0x3, PT ;  /* 0x000000030000780c */ /* 0x000fda0003f05270 */
[----:B------:R-:W-:Y:S05]  /*14800*/  @!P0 BRA `(.L_x_14189) ;  /* 0x0000000000048947 */ /* 0x000fea0003800000 */
[----:B------:R-:W-:Y:S01]  /*14810*/  BPT.TRAP 0x1 ;  /* 0x000000040000795c */ /* 0x000fe20000300000 */
.L_x_14189:
[----:B------:R-:W2:Y:S01]  /*14820*/  LDL.LU R2, [R1+0xc] ;  /* 0x00000c0001027983 */ /* 0x000ea20000300800 */
[----:B------:R-:W-:Y:S01]  /*14830*/  IMAD R0, R25, 0x8, R22 ;  /* 0x0000000819007824 */ /* 0x000fe200078e0216 */
[----:B0-----:R-:W-:Y:S01]  /*14840*/  SHF.L.U32 R3, R28, 0x1f, RZ ;  /* 0x0000001f1c037819 */ /* 0x001fe200000006ff */
[----:B------:R-:W-:Y:S03]  /*14850*/  BSSY B0, `(.L_x_14190) ;  /* 0x0000004000007945 */ /* 0x000fe60003800000 */
[----:B------:R-:W0:Y:S01]  /*14860*/  SYNCS.PHASECHK.TRANS64.TRYWAIT P0, [R0+URZ+0x16860], R3 ;  /* 0x01686003000075a7 */ /* 0x000e22000800017f */
[----:B--2---:R-:W-:Y:S01]  /*14870*/  IMAD R6, R26, -0x80, R2 ;  /* 0xffffff801a067824 */ /* 0x004fe200078e0202 */
[----:B0-----:R-:W-:Y:S06]  /*14880*/  @!P0 BRA `(.L_x_14191) ;  /* 0x0000004800c08947 */ /* 0x001fec0003800000 */
.L_x_14309:
[----:B------:R-:W-:Y:S05]  /*14890*/  BSYNC B0 ;  /* 0x0000000000007941 */ /* 0x000fea0003800000 */
.L_x_14190:
        /* <DEDUP_REMOVED lines=19> */
[----:B------:R-:W-:Y:S01]  /*149d0*/  ISETP.LT.OR P1, PT, R6, 0x1, P0 ;  /* 0x000000010600780c */ /* 0x000fe20000721670 */
[----:B------:R-:W2:Y:S04]  /*149e0*/  SHFL.IDX PT, R9, R17, 0x1, 0x181f ;  /* 0x00381f0011097f89 */ /* 0x000ea800000e0000 */
[----:B------:R-:W3:Y:S04]  /*149f0*/  SHFL.IDX PT, R7, R18, 0x1, 0x181f ;  /* 0x00381f0012077f89 */ /* 0x000ee800000e0000 */
[----:B------:R-:W4:Y:S04]  /*14a00*/  SHFL.IDX PT, R10, R17, 0x2, 0x181f ;  /* 0x00581f00110a7f89 */ /* 0x000f2800000e0000 */
[----:B------:R-:W5:Y:S01]  /*14a10*/  SHFL.IDX PT, R8, R18, 0x2, 0x181f ;  /* 0x00581f0012087f89 */ /* 0x000f6200000e0000 */
[----:B-1----:R-:W-:-:S03]  /*14a20*/  IADD3 R2, P2, R14, R5, RZ ;  /* 0x000000050e027210 */ /* 0x002fc60007f5e0ff */
[----:B------:R-:W-:Y:S02]  /*14a30*/  SHFL.IDX PT, R14, R17, 0x6, 0x181f ;  /* 0x00d81f00110e7f89 */ /* 0x000fe400000e0000 */
[----:B0-----:R-:W-:-:S05]  /*14a40*/  IMAD.X R3, RZ, RZ, R3, P2 ;  /* 0x000000ffff037224 */ /* 0x001fca00010e0603 */
        /* <DEDUP_REMOVED lines=20> */
[----:B--2---:R-:W-:-:S05]  /*14b90*/  IADD3 R2, P2, R10, R5, RZ ;  /* 0x000000050a027210 */ /* 0x004fca0007f5e0ff */
[----:B---3--:R-:W-:Y:S02]  /*14ba0*/  IMAD.X R3, RZ, RZ, R8, P2 ;  /* 0x000000ffff037224 */ /* 0x008fe400010e0608 */
[----:B------:R-:W2:Y:S04]  /*14bb0*/  SHFL.IDX PT, R8, R18, 0x6, 0x181f ;  /* 0x00d81f0012087f89 */ /* 0x000ea800000e0000 */
[----:B------:R0:W-:Y:S01]  /*14bc0*/  LDGSTS.E.BYPASS.LTC128B.128 [R4+0x2400], desc[UR54][R2.64], !P1 ;  /* 0x0240000002047fae */ /* 0x0001e2000c901d76 */
[----:B------:R-:W-:-:S03]  /*14bd0*/  ISETP.LT.OR P1, PT, R6, 0x51, P0 ;  /* 0x000000510600780c */ /* 0x000fc60000721670 */
[----:B------:R-:W3:Y:S01]  /*14be0*/  SHFL.IDX PT, R18, R18, 0x7, 0x181f ;  /* 0x00f81f0012127f89 */ /* 0x000ee200000e0000 */
[----:B0-----:R-:W-:-:S05]  /*14bf0*/  IADD3 R2, P2, R9, R5, RZ ;  /* 0x0000000509027210 */ /* 0x001fca0007f5e0ff */
[----:B-1----:R-:W-:-:S05]  /*14c00*/  IMAD.X R3, RZ, RZ, R7, P2 ;  /* 0x000000ffff037224 */ /* 0x002fca00010e0607 */
[----:B------:R0:W-:Y:S01]  /*14c10*/  LDGSTS.E.BYPASS.LTC128B.128 [R4+0x2c00], desc[UR54][R2.64], !P1 ;  /* 0x02c0000002047fae */ /* 0x0001e2000c901d76 */
[----:B------:R-:W-:Y:S02]  /*14c20*/  ISETP.LT.OR P1, PT, R6, 0x61, P0 ;  /* 0x000000610600780c */ /* 0x000fe40000721670 */
[----:B0-----:R-:W-:Y:S02]  /*14c30*/  IADD3 R2, P2, R14, R5, RZ ;  /* 0x000000050e027210 */ /* 0x001fe40007f5e0ff */
[----:B------:R0:W1:Y:S03]  /*14c40*/  SHFL.IDX PT, R14, R17, 0x7, 0x181f ;  /* 0x00f81f00110e7f89 */ /* 0x00006600000e0000 */
[----:B--2---:R-:W-:-:S06]  /*14c50*/  IMAD.X R3, RZ, RZ, R8, P2 ;  /* 0x000000ffff037224 */ /* 0x004fcc00010e0608 */
[----:B---3--:R0:W-:Y:S02]  /*14c60*/  LDGSTS.E.BYPASS.LTC128B.128 [R4+0x3400], desc[UR54][R2.64], !P1 ;  /* 0x0340000002047fae */ /* 0x0081e4000c901d76 */
.L_x_14327:
[----:B------:R-:W-:Y:S02]  /*14c70*/  ISETP.LT.OR P0, PT, R6, 0x71, P0 ;  /* 0x000000710600780c */ /* 0x000fe40000701670 */
[----:B01----:R-:W-:-:S05]  /*14c80*/  IADD3 R2, P1, R14, R5, RZ ;  /* 0x000000050e027210 */ /* 0x003fca0007f3e0ff */
[----:B------:R-:W-:-:S06]  /*14c90*/  IMAD.X R3, RZ, RZ, R18, P1 ;  /* 0x000000ffff037224 */ /* 0x000fcc00008e0612 */
[----:B------:R-:W-:Y:S01]  /*14ca0*/  @!PT LDS RZ, [RZ] ;  /* 0x00000000fffff984 */ /* 0x000fe20000000800 */
[----:B------:R-:W-:Y:S01]  /*14cb0*/  @!PT LDS RZ, [RZ] ;  /* 0x00000000fffff984 */ /* 0x000fe20000000800 */
[----:B------:R-:W-:Y:S01]  /*14cc0*/  @!PT LDS RZ, [RZ] ;  /* 0x00000000fffff984 */ /* 0x000fe20000000800 */
[----:B------:R0:W-:Y:S01]  /*14cd0*/  LDGSTS.E.BYPASS.LTC128B.128 [R4+0x3c00], desc[UR54][R2.64], !P0 ;  /* 0x03c0000002047fae */ /* 0x0001e2000c101d76 */
[----:B------:R-:W-:Y:S01]  /*14ce0*/  PLOP3.LUT P0, PT, PT, PT, PT, 0x80, 0x0 ;  /* 0x000000000000781c */ /* 0x000fe20003f0f070 */
[----:B------:R-:W-:-:S12]  /*14cf0*/  NOP ;  /* 0x0000000000007918 */ /* 0x000fd80000000000 */
.L_x_14193:
        /* <DEDUP_REMOVED lines=11> */
.L_x_14194:
[----:B------:R0:W-:Y:S01]  /*14db0*/  SYNCS.ARRIVE.TRANS64.A1T0 RZ, [R0+URZ+0x16850], RZ ;  /* 0x016850ff00ff79a7 */ /* 0x0001e2000810003f */
[----:B------:R-:W-:-:S05]  /*14dc0*/  VIADD R25, R25, 0x1 ;  /* 0x0000000119197836 */ /* 0x000fca0000000000 */
[----:B------:R-:W-:-:S04]  /*14dd0*/  ISETP.NE.AND P0, PT, R25, 0x2, PT ;  /* 0x000000021900780c */ /* 0x000fc80003f05270 */
[----:B------:R-:W-:Y:S02]  /*14de0*/  SEL R3, RZ, 0x1, P0 ;  /* 0x00000001ff037807 */ /* 0x000fe40000000000 */
[----:B------:R-:W-:Y:S02]  /*14df0*/  SEL R25, R25, RZ, P0 ;  /* 0x000000ff19197207 */ /* 0x000fe40000000000 */
[----:B0-----:R-:W-:-:S07]  /*14e00*/  LOP3.LUT R28, R28, R3, RZ, 0x3c, !PT ;  /* 0x000000031c1c7212 */ /* 0x001fce00078e3cff */
.L_x_14153:
[----:B------:R-:W-:Y:S05]  /*14e10*/  BSYNC B7 ;  /* 0x0000000000077941 */ /* 0x000fea0003800000 */
.L_x_14151:
        /* <DEDUP_REMOVED lines=11> */
.L_x_14195:
        /* <DEDUP_REMOVED lines=43> */
.L_x_14337:
[----:B------:R-:W-:Y:S02]  /*15180*/  ULDC UR4, c[0x0][0xc38] ;  /* 0x00030e0000047ab9 */ /* 0x000fe40000000800 */
[----:B------:R-:W-:-:S04]  /*15190*/  IMAD.U32 R4, RZ, RZ, UR4 ;  /* 0x00000004ff047e24 */ /* 0x000fc8000f8e00ff */
[----:B-1----:R-:W-:-:S04]  /*151a0*/  IMAD R3, R14, R4, RZ ;  /* 0x000000040e037224 */ /* 0x002fc800078e02ff */
[----:B------:R-:W-:-:S05]  /*151b0*/  IMAD.IADD R6, R6, 0x1, R3 ;  /* 0x0000000106067824 */ /* 0x000fca00078e0203 */
[----:B------:R-:W-:-:S13]  /*151c0*/  ISETP.GT.AND P6, PT, R6, R0, PT ;  /* 0x000000000600720c */ /* 0x000fda0003fc4270 */
[----:B------:R-:W-:Y:S05]  /*151d0*/  @P6 BRA `(.L_x_14198) ;  /* 0x0000000000a46947 */ /* 0x000fea0003800000 */
.L_x_14201:
        /* <DEDUP_REMOVED lines=35> */
.L_x_14345:
[----:B------:R-:W-:Y:S02]  /*15410*/  ULDC UR4, c[0x0][0xc38] ;  /* 0x00030e0000047ab9 */ /* 0x000fe40000000800 */
[----:B------:R-:W-:-:S04]  /*15420*/  IMAD.U32 R4, RZ, RZ, UR4 ;  /* 0x00000004ff047e24 */ /* 0x000fc8000f8e00ff */
[----:B-1----:R-:W-:-:S04]  /*15430*/  IMAD R3, R14, R4, RZ ;  /* 0x000000040e037224 */ /* 0x002fc800078e02ff */
[----:B------:R-:W-:-:S05]  /*15440*/  IMAD.IADD R6, R3, 0x1, R6 ;  /* 0x0000000103067824 */ /* 0x000fca00078e0206 */
[----:B------:R-:W-:-:S13]  /*15450*/  ISETP.GT.AND P6, PT, R6, R0, PT ;  /* 0x000000000600720c */ /* 0x000fda0003fc4270 */
[----:B------:R-:W-:Y:S05]  /*15460*/  @!P6 BRA `(.L_x_14201) ;  /* 0xfffffffc005ce947 */ /* 0x000fea000383ffff */
.L_x_14198:
        /* <DEDUP_REMOVED lines=10> */
.L_x_14350:
[----:B------:R-:W-:-:S13]  /*15510*/  ISETP.NE.AND P0, PT, R3, RZ, PT ;  /* 0x000000ff0300720c */ /* 0x000fda0003f05270 */
[----:B------:R-:W-:Y:S05]  /*15520*/  @!P0 BRA `(.L_x_14203) ;  /* 0x0000000000108947 */ /* 0x000fea0003800000 */
[----:B------:R-:W-:Y:S01]  /*15530*/  UMOV UR4, 0xffffffff ;  /* 0xffffffff00047882 */ /* 0x000fe20000000000 */
[----:B------:R-:W-:Y:S02]  /*15540*/  VIADD R12, R7, 0xffffffff ;  /* 0xffffffff070c7836 */ /* 0x000fe40000000000 */
[----:B------:R-:W-:Y:S05]  /*15550*/  BRA.DIV UR4, `(.L_x_14204) ;  /* 0x0000005204387947 */ /* 0x000fea000b800000 */
[----:B------:R4:W0:Y:S02]  /*15560*/  SHFL.IDX PT, R16, R2, R12, 0x1f ;  /* 0x00001f0c02107589 */ /* 0x00082400000e0000 */
.L_x_14203:
        /* <DEDUP_REMOVED lines=10> */
[----:B0-----:R-:W-:-:S06]  /*15610*/  VIADD R3, R7, 0xffffffe ;  /* 0x0ffffffe07037836 */ /* 0x001fcc0000000000 */
[----:B------:R-:W0:Y:S02]  /*15620*/  F2I.FTZ.U32.TRUNC.NTZ R3, R3 ;  /* 0x0000000300037305 */ /* 0x000e24000021f000 */
[----:B0-----:R-:W-:-:S04]  /*15630*/  IMAD.MOV R9, RZ, RZ, -R3 ;  /* 0x000000ffff097224 */ /* 0x001fc800078e0a03 */
[----:B------:R-:W-:-:S04]  /*15640*/  IMAD R9, R9, R4, RZ ;  /* 0x0000000409097224 */ /* 0x000fc800078e02ff */
[----:B------:R-:W-:Y:S01]  /*15650*/  IMAD.HI.U32 R8, R3, R9, R2 ;  /* 0x0000000903087227 */ /* 0x000fe200078e0002 */
[----:B------:R-:W-:Y:S01]  /*15660*/  IABS R9, R0 ;  /* 0x0000000000097213 */ /* 0x000fe20000000000 */
[----:B------:R-:W0:Y:S01]  /*15670*/  MUFU.RCP R2, R10 ;  /* 0x0000000a00027308 */ /* 0x000e220000001000 */
[----:B------:R-:W-:-:S03]  /*15680*/  IABS R3, R17 ;  /* 0x0000001100037213 */ /* 0x000fc60000000000 */
[----:B------:R-:W-:-:S04]  /*15690*/  IMAD.HI.U32 R7, R8, R9, RZ ;  /* 0x0000000908077227 */ /* 0x000fc800078e00ff */
[----:B------:R-:W-:-:S04]  /*156a0*/  IMAD.MOV R12, RZ, RZ, -R3 ;  /* 0x000000ffff0c7224 */ /* 0x000fc800078e0a03 */
[----:B------:R-:W-:Y:S02]  /*156b0*/  IMAD R9, R7, R12, R9 ;  /* 0x0000000c07097224 */ /* 0x000fe400078e0209 */
[----:B0-----:R-:W-:-:S03]  /*156c0*/  VIADD R3, R2, 0xffffffe ;  /* 0x0ffffffe02037836 */ /* 0x001fc60000000000 */
[----:B------:R-:W-:Y:S01]  /*156d0*/  ISETP.GT.U32.AND P1, PT, R4, R9, PT ;  /* 0x000000090400720c */ /* 0x000fe20003f24070 */
[----:B------:R-:W-:Y:S02]  /*156e0*/  IMAD.MOV.U32 R2, RZ, RZ, RZ ;  /* 0x000000ffff027224 */ /* 0x000fe400078e00ff */
[----:B------:R-:W0:Y:S10]  /*156f0*/  F2I.FTZ.U32.TRUNC.NTZ R3, R3 ;  /* 0x0000000300037305 */ /* 0x000e34000021f000 */
[----:B------:R-:W-:-:S02]  /*15700*/  @!P1 IMAD.IADD R9, R9, 0x1, -R4 ;  /* 0x0000000109099824 */ /* 0x000fc400078e0a04 */
[----:B------:R-:W-:Y:S01]  /*15710*/  @!P1 VIADD R7, R7, 0x1 ;  /* 0x0000000107079836 */ /* 0x000fe20000000000 */
[----:B------:R-:W-:Y:S02]  /*15720*/  ISETP.NE.AND P1, PT, R17, RZ, PT ;  /* 0x000000ff1100720c */ /* 0x000fe40003f25270 */
[----:B------:R-:W-:Y:S01]  /*15730*/  ISETP.GE.U32.AND P0, PT, R9, R4, PT ;  /* 0x000000040900720c */ /* 0x000fe20003f06070 */
[----:B0-----:R-:W-:-:S04]  /*15740*/  IMAD.MOV R9, RZ, RZ, -R3 ;  /* 0x000000ffff097224 */ /* 0x001fc800078e0a03 */
[----:B------:R-:W-:-:S04]  /*15750*/  IMAD R9, R9, R6, RZ ;  /* 0x0000000609097224 */ /* 0x000fc800078e02ff */
[----:B------:R-:W-:Y:S01]  /*15760*/  IMAD.HI.U32 R4, R3, R9, R2 ;  /* 0x0000000903047227 */ /* 0x000fe200078e0002 */
[----:B------:R-:W-:-:S03]  /*15770*/  LOP3.LUT R2, R0, R17, RZ, 0x3c, !PT ;  /* 0x0000001100027212 */ /* 0x000fc600078e3cff */
[----:B------:R-:W-:Y:S01]  /*15780*/  @P0 VIADD R7, R7, 0x1 ;  /* 0x0000000107070836 */ /* 0x000fe20000000000 */
[----:B------:R-:W-:Y:S02]  /*15790*/  ISETP.GE.AND P2, PT, R2, RZ, PT ;  /* 0x000000ff0200720c */ /* 0x000fe40003f46270 */
[----:B------:R-:W-:-:S05]  /*157a0*/  IABS R2, R5 ;  /* 0x0000000500027213 */ /* 0x000fca0000000000 */
[----:B------:R-:W-:-:S06]  /*157b0*/  IMAD.MOV R2, RZ, RZ, -R2 ;  /* 0x000000ffff027224 */ /* 0x000fcc00078e0a02 */
        /* <DEDUP_REMOVED lines=12> */
[----:B------:R-:W-:-:S04]  /*15880*/  IMAD.MOV R3, RZ, RZ, -R7 ;  /* 0x000000ffff037224 */ /* 0x000fc800078e0a07 */
[----:B------:R-:W-:-:S08]  /*15890*/  IMAD R3, R17, R3, R0 ;  /* 0x0000000311037224 */ /* 0x000fd000078e0200 */
        /* <DEDUP_REMOVED lines=8> */
.L_x_14205:
        /* <DEDUP_REMOVED lines=32> */
[----:B------:R-:W-:-:S04]  /*15b20*/  VIADDMNMX R4, R3, R4, R6, PT ;  /* 0x0000000403047246 */ /* 0x000fc80003800106 */
[----:B------:R-:W-:-:S04]  /*15b30*/  IABS R6, R4 ;  /* 0x0000000400067213 */ /* 0x000fc80000000000 */
[----:B------:R-:W0:Y:S08]  /*15b40*/  I2F.RP R8, R6 ;  /* 0x0000000600087306 */ /* 0x000e300000209400 */
[----:B0-----:R-:W0:Y:S02]  /*15b50*/  MUFU.RCP R8, R8 ;  /* 0x0000000800087308 */ /* 0x001e240000001000 */
[----:B0-----:R-:W-:Y:S01]  /*15b60*/  VIADD R2, R8, 0xffffffe ;  /* 0x0ffffffe08027836 */ /* 0x001fe20000000000 */
[----:B------:R-:W-:-:S05]  /*15b70*/  IABS R8, R0 ;  /* 0x0000000000087213 */ /* 0x000fca0000000000 */
[----:B------:R0:W1:Y:S02]  /*15b80*/  F2I.FTZ.U32.TRUNC.NTZ R3, R2 ;  /* 0x0000000200037305 */ /* 0x000064000021f000 */
[----:B0-----:R-:W-:Y:S02]  /*15b90*/  IMAD.MOV.U32 R2, RZ, RZ, RZ ;  /* 0x000000ffff027224 */ /* 0x001fe400078e00ff */
[----:B-1----:R-:W-:-:S04]  /*15ba0*/  IMAD.MOV R5, RZ, RZ, -R3 ;  /* 0x000000ffff057224 */ /* 0x002fc800078e0a03 */
[----:B------:R-:W-:-:S04]  /*15bb0*/  IMAD R5, R5, R6, RZ ;  /* 0x0000000605057224 */ /* 0x000fc800078e02ff */
[----:B------:R-:W-:Y:S01]  /*15bc0*/  IMAD.HI.U32 R3, R3, R5, R2 ;  /* 0x0000000503037227 */ /* 0x000fe200078e0002 */
[-C--:B------:R-:W-:Y:S02]  /*15bd0*/  IABS R5, R4.reuse ;  /* 0x0000000400057213 */ /* 0x080fe40000000000 */
[----:B------:R-:W-:Y:S02]  /*15be0*/  LOP3.LUT R2, R0, R4, RZ, 0x3c, !PT ;  /* 0x0000000400027212 */ /* 0x000fe400078e3cff */
[----:B------:R-:W-:Y:S01]  /*15bf0*/  IADD3 R0, R7, 0x1000000, R0 ;  /* 0x0100000007007810 */ /* 0x000fe20007ffe000 */
[----:B------:R-:W-:Y:S01]  /*15c00*/  IMAD.MOV R5, RZ, RZ, -R5 ;  /* 0x000000ffff057224 */ /* 0x000fe200078e0a05 */
[----:B------:R-:W-:Y:S01]  /*15c10*/  ISETP.GE.AND P2, PT, R2, RZ, PT ;  /* 0x000000ff0200720c */ /* 0x000fe20003f46270 */
        /* <DEDUP_REMOVED lines=12> */
.L_x_14206:
[----:B------:R-:W-:-:S05]  /*15ce0*/  LOP3.LUT R0, RZ, R3, RZ, 0x33, !PT ;  /* 0x00000003ff007212 */ /* 0x000fca00078e33ff */
[----:B------:R-:W-:Y:S01]  /*15cf0*/  IMAD.IADD R17, R17, 0x1, R0 ;  /* 0x0000000111117824 */ /* 0x000fe200078e0200 */
[----:B------:R-:W-:Y:S06]  /*15d00*/  BRA `(.L_x_14207) ;  /* 0x00000000001c7947 */ /* 0x000fec0003800000 */
.L_x_14199:
[----:B------:R-:W-:Y:S01]  /*15d10*/  UMOV UR4, URZ ;  /* 0x0000003f00047c82 */ /* 0x000fe20008000000 */
[----:B------:R-:W-:Y:S01]  /*15d20*/  UMOV UR5, URZ ;  /* 0x0000003f00057c82 */ /* 0x000fe20008000000 */
[----:B------:R-:W-:Y:S01]  /*15d30*/  ULDC UR6, c[0x0][0xc3c] ;  /* 0x00030f0000067ab9 */ /* 0x000fe20000000800 */
[----:B------:R-:W-:Y:S02]  /*15d40*/  IMAD.MOV.U32 R16, RZ, RZ, R0 ;  /* 0x000000ffff107224 */ /* 0x000fe400078e0000 */
[----:B------:R-:W-:Y:S02]  /*15d50*/  IMAD.U32 R17, RZ, RZ, UR4 ;  /* 0x00000004ff117e24 */ /* 0x000fe4000f8e00ff */
[----:B------:R-:W-:Y:S02]  /*15d60*/  IMAD.U32 R18, RZ, RZ, UR5 ;  /* 0x00000005ff127e24 */ /* 0x000fe4000f8e00ff */
[----:B------:R-:W-:-:S07]  /*15d70*/  IMAD.U32 R19, RZ, RZ, UR6 ;  /* 0x00000006ff137e24 */ /* 0x000fce000f8e00ff */
.L_x_14207:
        /* <DEDUP_REMOVED lines=10> */
.L_x_14196:
[----:B------:R-:W-:Y:S02]  /*15e20*/  ULDC UR4, c[0x0][0xc3c] ;  /* 0x00030f0000047ab9 */ /* 0x000fe40000000800 */
[----:B--2---:R-:W-:-:S13]  /*15e30*/  ISETP.GE.AND P0, PT, R19, UR4, PT ;  /* 0x0000000413007c0c */ /* 0x004fda000bf06270 */
[----:B------:R-:W-:Y:S05]  /*15e40*/  @!P0 BRA `(.L_x_14208) ;  /* 0xffffffa800fc8947 */ /* 0x000fea000383ffff */
[----:B------:R-:W-:Y:S05]  /*15e50*/  BSYNC B8 ;  /* 0x0000000000087941 */ /* 0x000fea0003800000 */
.L_x_14137:
        /* <DEDUP_REMOVED lines=12> */
.L_x_14353:
[----:B------:R-:W-:Y:S05]  /*15f20*/  BSYNC B0 ;  /* 0x0000000000007941 */ /* 0x000fea0003800000 */
.L_x_14209:
[----:B------:R-:W-:-:S03]  /*15f30*/  UMOV UR4, 0xffffffff ;  /* 0xffffffff00047882 */ /* 0x000fc60000000000 */
[----:B------:R-:W-:Y:S05]  /*15f40*/  BRA.DIV UR4, `(.L_x_14211) ;  /* 0x0000004604f87947 */ /* 0x000fea000b800000 */
[----:B0-----:R-:W0:Y:S02]  /*15f50*/  S2R R0, SR_TID.X ;  /* 0x0000000000007919 */ /* 0x001e240000002100 */
[----:B0-----:R-:W-:-:S04]  /*15f60*/  SHF.R.U32.HI R0, RZ, 0x5, R0 ;  /* 0x00000005ff007819 */ /* 0x001fc80000011600 */
[----:B------:R-:W-:-:S05]  /*15f70*/  LOP3.LUT R0, R0, 0x3, RZ, 0xc0, !PT ;  /* 0x0000000300007812 */ /* 0x000fca00078ec0ff */
[----:B------:R0:W2:Y:S02]  /*15f80*/  SHFL.IDX PT, R14, R0, RZ, 0x1f ;  /* 0x00001fff000e7589 */ /* 0x0000a400000e0000 */
.L_x_14356:
[----:B--2---:R-:W-:Y:S01]  /*15f90*/  ISETP.NE.AND P0, PT, R14, RZ, PT ;  /* 0x000000ff0e00720c */ /* 0x004fe20003f05270 */
[----:B------:R-:W-:-:S12]  /*15fa0*/  BSSY B0, `(.L_x_14212) ;  /* 0x0000024000007945 */ /* 0x000fd80003800000 */
[----:B------:R-:W-:Y:S05]  /*15fb0*/  @P0 BRA `(.L_x_14213) ;  /* 0x0000000000880947 */ /* 0x000fea0003800000 */
[----:B------:R-:W-:-:S03]  /*15fc0*/  UMOV UR4, 0xffffffff ;  /* 0xffffffff00047882 */ /* 0x000fc60000000000 */
[----:B------:R-:W-:Y:S05]  /*15fd0*/  BRA.DIV UR4, `(.L_x_14214) ;  /* 0x0000004a04087947 */ /* 0x000fea000b800000 */
[----:B------:R-:W-:-:S13]  /*15fe0*/  ELECT P6, URZ, PT ;  /* 0x00000000003f782f */ /* 0x000fda00038c0000 */
.L_x_14359:
[----:B------:R-:W-:Y:S05]  /*15ff0*/  @!P6 BRA `(.L_x_14213) ;  /* 0x000000000078e947 */ /* 0x000fea0003800000 */
[----:B------:R-:W-:-:S06]  /*16000*/  ULOP3.LUT UR4, UR36, 0x2, URZ, 0xfc, !UPT ;  /* 0x0000000224047892 */ /* 0x000fcc000f8efc3f */
[----:B0-----:R-:W-:-:S05]  /*16010*/  IMAD.U32 R0, RZ, RZ, UR4 ;  /* 0x00000004ff007e24 */ /* 0x001fca000f8e00ff */
[----:B------:R-:W-:-:S13]  /*16020*/  ISETP.NE.AND P0, PT, R0, 0x3, PT ;  /* 0x000000030000780c */ /* 0x000fda0003f05270 */
[----:B------:R-:W-:Y:S05]  /*16030*/  @!P0 BRA `(.L_x_14215) ;  /* 0x0000000000048947 */ /* 0x000fea0003800000 */
[----:B------:R-:W-:Y:S01]  /*16040*/  BPT.TRAP 0x1 ;  /* 0x000000040000795c */ /* 0x000fe20000300000 */
.L_x_14215:
[C---:B------:R-:W-:Y:S01]  /*16050*/  IMAD R5, R25.reuse, 0x8, R4 ;  /* 0x0000000819057824 */ /* 0x040fe200078e0204 */
[----:B------:R-:W-:Y:S01]  /*16060*/  SHF.L.U32 R0, R28, 0x1f, RZ ;  /* 0x0000001f1c007819 */ /* 0x000fe200000006ff */
[----:B------:R-:W-:-:S03]  /*16070*/  VIADD R25, R25, 0x1 ;  /* 0x0000000119197836 */ /* 0x000fc60000000000 */
[----:B------:R-:W0:Y:S02]  /*16080*/  SYNCS.PHASECHK.TRANS64.TRYWAIT P1, [R5+URZ+0x16840], R0 ;  /* 0x01684000050075a7 */ /* 0x000e24000802017f */
[----:B------:R-:W-:-:S04]  /*16090*/  ISETP.NE.AND P2, PT, R25, 0x2, PT ;  /* 0x000000021900780c */ /* 0x000fc80003f45270 */
[----:B------:R-:W-:Y:S01]  /*160a0*/  SEL R3, RZ, 0x1, P2 ;  /* 0x00000001ff037807 */ /* 0x000fe20001000000 */
[----:B0-----:R-:W-:Y:S08]  /*160b0*/  @!P1 BRA `(.L_x_14216) ;  /* 0x0000004400f09947 */ /* 0x001ff00003800000 */
.L_x_14360:
[----:B------:R-:W-:Y:S02]  /*160c0*/  SEL R25, R25, RZ, P2 ;  /* 0x000000ff19197207 */ /* 0x000fe40001000000 */
[----:B------:R-:W-:Y:S01]  /*160d0*/  LOP3.LUT R2, R28, R3, RZ, 0x3c, !PT ;  /* 0x000000031c027212 */ /* 0x000fe200078e3cff */
[----:B------:R-:W-:Y:S06]  /*160e0*/  @!P0 BRA `(.L_x_14217) ;  /* 0x0000000000048947 */ /* 0x000fec0003800000 */
[----:B------:R-:W-:Y:S01]  /*160f0*/  BPT.TRAP 0x1 ;  /* 0x000000040000795c */ /* 0x000fe20000300000 */
.L_x_14217:
[----:B------:R-:W-:Y:S01]  /*16100*/  IMAD R25, R25, 0x8, R4 ;  /* 0x0000000819197824 */ /* 0x000fe200078e0204 */
[----:B------:R-:W-:-:S04]  /*16110*/  SHF.L.U32 R2, R2, 0x1f, RZ ;  /* 0x0000001f02027819 */ /* 0x000fc800000006ff */
[----:B------:R-:W2:Y:S02]  /*16120*/  SYNCS.PHASECHK.TRANS64.TRYWAIT P1, [R25+URZ+0x16840], R2 ;  /* 0x01684002190075a7 */ /* 0x000ea4000802017f */
[----:B--2---:R-:W-:Y:S05]  /*16130*/  @!P1 BRA `(.L_x_14218) ;  /* 0x0000004400e49947 */ /* 0x004fea0003800000 */
.L_x_14361:
[----:B------:R-:W-:Y:S05]  /*16140*/  @!P0 BRA `(.L_x_14219) ;  /* 0x0000000000048947 */ /* 0x000fea0003800000 */
[----:B------:R-:W-:Y:S01]  /*16150*/  BPT.TRAP 0x1 ;  /* 0x000000040000795c */ /* 0x000fe20000300000 */
.L_x_14219:
[----:B------:R-:W3:Y:S02]  /*16160*/  SYNCS.PHASECHK.TRANS64.TRYWAIT P1, [R5+URZ+0x16860], R0 ;  /* 0x01686000050075a7 */ /* 0x000ee4000802017f */
[----:B---3--:R-:W-:Y:S05]  /*16170*/  @!P1 BRA `(.L_x_14220) ;  /* 0x0000004400e89947 */ /* 0x008fea0003800000 */
.L_x_14362:
[----:B------:R-:W-:Y:S05]  /*16180*/  @!P0 BRA `(.L_x_14221) ;  /* 0x0000000000048947 */ /* 0x000fea0003800000 */
[----:B------:R-:W-:Y:S01]  /*16190*/  BPT.TRAP 0x1 ;  /* 0x000000040000795c */ /* 0x000fe20000300000 */
.L_x_14221:
[----:B----4-:R4:W0:Y:S02]  /*161a0*/  SYNCS.PHASECHK.TRANS64.TRYWAIT P0, [R25+URZ+0x16860], R2 ;  /* 0x01686002190075a7 */ /* 0x010824000800017f */
[----:B0-----:R-:W-:Y:S05]  /*161b0*/  @!P0 NANOSLEEP.SYNCS 0x989680 ;  /* 0x009896800000895d */ /* 0x001fea0003900000 */
[----:B------:R-:W0:Y:S02]  /*161c0*/  @!P0 SYNCS.PHASECHK.TRANS64 P0, [R25+URZ+0x16860], R2 ;  /* 0x01686002190085a7 */ /* 0x000e24000800007f */
[----:B0-----:R-:W-:Y:S05]  /*161d0*/  @!P0 BRA `(.L_x_14221) ;  /* 0xfffffffc00f08947 */ /* 0x001fea000383ffff */
.L_x_14213:
[----:B------:R-:W-:Y:S05]  /*161e0*/  BSYNC B0 ;  /* 0x0000000000007941 */ /* 0x000fea0003800000 */
.L_x_14212:
[----:B------:R-:W-:Y:S05]  /*161f0*/  EXIT ;  /* 0x000000000000794d */ /* 0x000fea0003800000 */
.L_x_14040:
[----:B0-----:R-:W-:-:S04]  /*16200*/  IMAD.U32 R3, RZ, RZ, UR45 ;  /* 0x0000002dff037e24 */ /* 0x001fc8000f8e00ff */
[----:B------:R0:W1:Y:S03]  /*16210*/  SYNCS.PHASECHK.TRANS64.TRYWAIT P1, [R3+URZ+0x16800], R0 ;  /* 0x01680000030075a7 */ /* 0x000066000802017f */
[----:B-1----:R-:W-:Y:S05]  /*16220*/  @!P1 NANOSLEEP.SYNCS 0x989680 ;  /* 0x009896800000995d */ /* 0x002fea0003900000 */
[----:B------:R-:W1:Y:S02]  /*16230*/  @!P1 SYNCS.PHASECHK.TRANS64 P1, [R3+URZ+0x16800], R0 ;  /* 0x01680000030095a7 */ /* 0x000e64000802007f */
[----:B-1----:R-:W-:Y:S05]  /*16240*/  @!P1 BRA `(.L_x_14040) ;  /* 0xfffffffc00ec9947 */ /* 0x002fea000383ffff */
[----:B------:R-:W-:Y:S05]  /*16250*/  BRA `(.L_x_14222) ;  /* 0xfffffebc001c7947 */ /* 0x000fea000383ffff */
.L_x_14044:
[----:B-1----:R1:W2:Y:S02]  /*16260*/  SYNCS.PHASECHK.TRANS64.TRYWAIT P1, [R3+URZ+0x16830], R0 ;  /* 0x01683000030075a7 */ /* 0x0022a4000802017f */
[----:B--2---:R-:W-:Y:S05]  /*16270*/  @!P1 NANOSLEEP.SYNCS 0x989680 ;  /* 0x009896800000995d */ /* 0x004fea0003900000 */
[----:B------:R-:W2:Y:S02]  /*16280*/  @!P1 SYNCS.PHASECHK.TRANS64 P1, [R3+URZ+0x16830], R0 ;  /* 0x01683000030095a7 */ /* 0x000ea4000802007f */
[----:B--2---:R-:W-:Y:S05]  /*16290*/  @!P1 BRA `(.L_x_14044) ;  /* 0xfffffffc00f09947 */ /* 0x004fea000383ffff */
[----:B------:R-:W-:Y:S05]  /*162a0*/  BRA `(.L_x_14043) ;  /* 0xfffffebc00387947 */ /* 0x000fea000383ffff */
.L_x_14061:
[----:B-1----:R-:W-:-:S04]  /*162b0*/  IMAD.U32 R5, RZ, RZ, UR6 ;  /* 0x00000006ff057e24 */ /* 0x002fc8000f8e00ff */
[----:B------:R1:W2:Y:S03]  /*162c0*/  SYNCS.PHASECHK.TRANS64.TRYWAIT P1, [R5+URZ+0x16830], R0 ;  /* 0x01683000050075a7 */ /* 0x0002a6000802017f */
[----:B--2---:R-:W-:Y:S05]  /*162d0*/  @!P1 NANOSLEEP.SYNCS 0x989680 ;  /* 0x009896800000995d */ /* 0x004fea0003900000 */
[----:B------:R-:W2:Y:S02]  /*162e0*/  @!P1 SYNCS.PHASECHK.TRANS64 P1, [R5+URZ+0x16830], R0 ;  /* 0x01683000050095a7 */ /* 0x000ea4000802007f */
[----:B--2---:R-:W-:Y:S05]  /*162f0*/  @!P1 BRA `(.L_x_14061) ;  /* 0xfffffffc00ec9947 */ /* 0x004fea000383ffff */
[----:B------:R-:W-:Y:S05]  /*16300*/  BRA `(.L_x_14058) ;  /* 0xfffffeec00bc7947 */ /* 0x000fea000383ffff */
.L_x_14065:
[----:B-1----:R-:W-:-:S04]  /*16310*/  IMAD.U32 R5, RZ, RZ, UR6 ;  /* 0x00000006ff057e24 */ /* 0x002fc8000f8e00ff */
[----:B------:R1:W2:Y:S03]  /*16320*/  SYNCS.PHASECHK.TRANS64.TRYWAIT P1, [R5+URZ+0x16850], R0 ;  /* 0x01685000050075a7 */ /* 0x0002a6000802017f */
[----:B--2---:R-:W-:Y:S05]  /*16330*/  @!P1 NANOSLEEP.SYNCS 0x989680 ;  /* 0x009896800000995d */ /* 0x004fea0003900000 */
[----:B------:R-:W2:Y:S02]  /*16340*/  @!P1 SYNCS.PHASECHK.TRANS64 P1, [R5+URZ+0x16850], R0 ;  /* 0x01685000050095a7 */ /* 0x000ea4000802007f */
[----:B--2---:R-:W-:Y:S05]  /*16350*/  @!P1 BRA `(.L_x_14065) ;  /* 0xfffffffc00ec9947 */ /* 0x004fea000383ffff */
[----:B------:R-:W-:Y:S05]  /*16360*/  BRA `(.L_x_14062) ;  /* 0xfffffef000407947 */ /* 0x000fea000383ffff */
.L_x_14084:
[----:B-1----:R-:W-:-:S04]  /*16370*/  IMAD.U32 R5, RZ, RZ, UR6 ;  /* 0x00000006ff057e24 */ /* 0x002fc8000f8e00ff */
[----:B------:R1:W2:Y:S03]  /*16380*/  SYNCS.PHASECHK.TRANS64.TRYWAIT P1, [R5+URZ+0x16830], R0 ;  /* 0x01683000050075a7 */ /* 0x0002a6000802017f */
[----:B--2---:R-:W-:Y:S05]  /*16390*/  @!P1 NANOSLEEP.SYNCS 0x989680 ;  /* 0x009896800000995d */ /* 0x004fea0003900000 */
[----:B------:R-:W2:Y:S02]  /*163a0*/  @!P1 SYNCS.PHASECHK.TRANS64 P1, [R5+URZ+0x16830], R0 ;  /* 0x01683000050095a7 */ /* 0x000ea4000802007f */
[----:B--2---:R-:W-:Y:S05]  /*163b0*/  @!P1 BRA `(.L_x_14084) ;  /* 0xfffffffc00ec9947 */ /* 0x004fea000383ffff */
[----:B------:R-:W-:Y:S05]  /*163c0*/  BRA `(.L_x_14081) ;  /* 0xffffff1c00bc7947 */ /* 0x000fea000383ffff */
.L_x_14088:
[----:B-1----:R-:W-:-:S04]  /*163d0*/  IMAD.U32 R5, RZ, RZ, UR6 ;  /* 0x00000006ff057e24 */ /* 0x002fc8000f8e00ff */
[----:B------:R1:W2:Y:S03]  /*163e0*/  SYNCS.PHASECHK.TRANS64.TRYWAIT P1, [R5+URZ+0x16850], R0 ;  /* 0x01685000050075a7 */ /* 0x0002a6000802017f */
[----:B--2---:R-:W-:Y:S05]  /*163f0*/  @!P1 NANOSLEEP.SYNCS 0x989680 ;  /* 0x009896800000995d */ /* 0x004fea0003900000 */
[----:B------:R-:W2:Y:S02]  /*16400*/  @!P1 SYNCS.PHASECHK.TRANS64 P1, [R5+URZ+0x16850], R0 ;  /* 0x01685000050095a7 */ /* 0x000ea4000802007f */
[----:B--2---:R-:W-:Y:S05]  /*16410*/  @!P1 BRA `(.L_x_14088) ;  /* 0xfffffffc00ec9947 */ /* 0x004fea000383ffff */
[----:B------:R-:W-:Y:S05]  /*16420*/  BRA `(.L_x_14085) ;  /* 0xffffff2000407947 */ /* 0x000fea000383ffff */
.L_x_14096:
[----:B-1----:R-:W-:-:S04]  /*16430*/  IMAD.U32 R5, RZ, RZ, UR6 ;  /* 0x00000006ff057e24 */ /* 0x002fc8000f8e00ff */
[----:B------:R1:W2:Y:S03]  /*16440*/  SYNCS.PHASECHK.TRANS64.TRYWAIT P1, [R5+URZ+0x16830], R0 ;  /* 0x01683000050075a7 */ /* 0x0002a6000802017f */
[----:B--2---:R-:W-:Y:S05]  /*16450*/  @!P1 NANOSLEEP.SYNCS 0x989680 ;  /* 0x009896800000995d */ /* 0x004fea0003900000 */
[----:B------:R-:W2:Y:S02]  /*16460*/  @!P1 SYNCS.PHASECHK.TRANS64 P1, [R5+URZ+0x16830], R0 ;  /* 0x01683000050095a7 */ /* 0x000ea4000802007f */
[----:B--2---:R-:W-:Y:S05]  /*16470*/  @!P1 BRA `(.L_x_14096) ;  /* 0xfffffffc00ec9947 */ /* 0x004fea000383ffff */
[----:B------:R-:W-:Y:S05]  /*16480*/  BRA `(.L_x_14093) ;  /* 0xffffff3800ec7947 */ /* 0x000fea000383ffff */
.L_x_14100:
[----:B-1----:R-:W-:-:S04]  /*16490*/  IMAD.U32 R5, RZ, RZ, UR6 ;  /* 0x00000006ff057e24 */ /* 0x002fc8000f8e00ff */
[----:B------:R1:W2:Y:S03]  /*164a0*/  SYNCS.PHASECHK.TRANS64.TRYWAIT P1, [R5+URZ+0x16850], R0 ;  /* 0x01685000050075a7 */ /* 0x0002a6000802017f */
[----:B--2---:R-:W-:Y:S05]  /*164b0*/  @!P1 NANOSLEEP.SYNCS 0x989680 ;  /* 0x009896800000995d */ /* 0x004fea0003900000 */
[----:B------:R-:W2:Y:S02]  /*164c0*/  @!P1 SYNCS.PHASECHK.TRANS64 P1, [R5+URZ+0x16850], R0 ;  /* 0x01685000050095a7 */ /* 0x000ea4000802007f */
[----:B--2---:R-:W-:Y:S05]  /*164d0*/  @!P1 BRA `(.L_x_14100) ;  /* 0xfffffffc00ec9947 */ /* 0x004fea000383ffff */
[----:B------:R-:W-:Y:S05]  /*164e0*/  BRA `(.L_x_14097) ;  /* 0xffffff3c00647947 */ /* 0x000fea000383ffff */
.L_x_14115:
[----:B-1----:R-:W-:-:S04]  /*164f0*/  IMAD.U32 R7, RZ, RZ, UR5 ;  /* 0x00000005ff077e24 */ /* 0x002fc8000f8e00ff */
[----:B------:R1:W2:Y:S03]  /*16500*/  SYNCS.PHASECHK.TRANS64.TRYWAIT P1, [R7+URZ+0x16850], R4 ;  /* 0x01685004070075a7 */ /* 0x0002a6000802017f */
[----:B--2---:R-:W-:Y:S05]  /*16510*/  @!P1 NANOSLEEP.SYNCS 0x989680 ;  /* 0x009896800000995d */ /* 0x004fea0003900000 */
[----:B------:R-:W2:Y:S02]  /*16520*/  @!P1 SYNCS.PHASECHK.TRANS64 P1, [R7+URZ+0x16850], R4 ;  /* 0x01685004070095a7 */ /* 0x000ea4000802007f */
[----:B--2---:R-:W-:Y:S05]  /*16530*/  @!P1 BRA `(.L_x_14115) ;  /* 0xfffffffc00ec9947 */ /* 0x004fea000383ffff */
[----:B------:R-:W-:Y:S05]  /*16540*/  BRA `(.L_x_14114) ;  /* 0xffffff6800107947 */ /* 0x000fea000383ffff */
.L_x_14159:
        /* <DEDUP_REMOVED lines=11> */
.L_x_14224:
[----:B------:R-:W-:Y:S05]  /*16600*/  BSYNC B0 ;  /* 0x0000000000007941 */ /* 0x000fea0003800000 */
.L_x_14223:
[----:B------:R-:W-:Y:S05]  /*16610*/  BRA `(.L_x_14225) ;  /* 0xffffffb400d47947 */ /* 0x000fea000383ffff */
.L_x_14162:
[----:B0-----:R0:W1:Y:S02]  /*16620*/  SYNCS.PHASECHK.TRANS64.TRYWAIT P0, [R5+URZ+0x16840], R2 ;  /* 0x01684002050075a7 */ /* 0x001064000800017f */
[----:B-1----:R-:W-:Y:S05]  /*16630*/  @!P0 NANOSLEEP.SYNCS 0x989680 ;  /* 0x009896800000895d */ /* 0x002fea0003900000 */
[----:B------:R-:W1:Y:S02]  /*16640*/  @!P0 SYNCS.PHASECHK.TRANS64 P0, [R5+URZ+0x16840], R2 ;  /* 0x01684002050085a7 */ /* 0x000e64000800007f */
[----:B-1----:R-:W-:Y:S05]  /*16650*/  @!P0 BRA `(.L_x_14162) ;  /* 0xfffffffc00f08947 */ /* 0x002fea000383ffff */
[----:B------:R-:W-:Y:S05]  /*16660*/  BRA `(.L_x_14226) ;  /* 0xffffffb800287947 */ /* 0x000fea000383ffff */
.L_x_14163:
        /* <DEDUP_REMOVED lines=8> */
.L_x_14228:
[----:B------:R-:W-:Y:S05]  /*166f0*/  BSYNC B0 ;  /* 0x0000000000007941 */ /* 0x000fea0003800000 */
.L_x_14227:
        /* <DEDUP_REMOVED lines=9> */
.L_x_14229:
[----:B------:R-:W-:Y:S02]  /*16790*/  IMAD.MOV.U32 R13, RZ, RZ, R2 ;  /* 0x000000ffff0d7224 */ /* 0x000fe400078e0002 */
[----:B------:R-:W-:Y:S02]  /*167a0*/  IMAD.MOV.U32 R12, RZ, RZ, 0x1 ;  /* 0x00000001ff0c7424 */ /* 0x000fe400078e00ff */
[----:B------:R-:W-:-:S07]  /*167b0*/  IMAD.MOV.U32 R7, RZ, RZ, R14 ;  /* 0x000000ffff077224 */ /* 0x000fce00078e000e */
[----:B------:R-:W-:Y:S05]  /*167c0*/  WARPSYNC.COLLECTIVE R15, `(.L_x_14230) ;  /* 0x000000000f087348 */ /* 0x000fea0003c00000 */
[----:B------:R0:W1:Y:S02]  /*167d0*/  SHFL.IDX P6, R14, R13, R12, R11 ;  /* 0x0000000c0d0e7389 */ /* 0x00006400000c000b */
[----:B01----:R-:W-:Y:S01]  /*167e0*/  ENDCOLLECTIVE ;  /* 0x000000000000791b */ /* 0x003fe20003800000 */
.L_x_14230:
        /* <DEDUP_REMOVED lines=11> */
[----:B0-----:R-:W-:-:S07]  /*168a0*/  IMAD.MOV.U32 R6, RZ, RZ, R14 ;  /* 0x000000ffff067224 */ /* 0x001fce00078e000e */
[----:B------:R-:W-:Y:S05]  /*168b0*/  WARPSYNC.COLLECTIVE R15, `(.L_x_14231) ;  /* 0x000000000f087348 */ /* 0x000fea0003c00000 */
[----:B------:R0:W1:Y:S02]  /*168c0*/  SHFL.IDX P6, R14, R13, R12, R11 ;  /* 0x0000000c0d0e7389 */ /* 0x00006400000c000b */
[----:B01----:R-:W-:Y:S01]  /*168d0*/  ENDCOLLECTIVE ;  /* 0x000000000000791b */ /* 0x003fe20003800000 */
.L_x_14231:
[----:B------:R-:W-:Y:S02]  /*168e0*/  @P1 IMAD R8, R3, 0x2, R22 ;  /* 0x0000000203081824 */ /* 0x000fe400078e0216 */
[----:B------:R-:W-:Y:S02]  /*168f0*/  IMAD.MOV.U32 R13, RZ, RZ, R2 ;  /* 0x000000ffff0d7224 */ /* 0x000fe400078e0002 */
[----:B------:R-:W-:Y:S02]  /*16900*/  IMAD.MOV.U32 R12, RZ, RZ, 0x2 ;  /* 0x00000002ff0c7424 */ /* 0x000fe400078e00ff */
[----:B------:R-:W-:-:S07]  /*16910*/  IMAD.MOV.U32 R7, RZ, RZ, R14 ;  /* 0x000000ffff077224 */ /* 0x000fce00078e000e */
[----:B------:R-:W-:Y:S05]  /*16920*/  WARPSYNC.COLLECTIVE R15, `(.L_x_14232) ;  /* 0x000000000f087348 */ /* 0x000fea0003c00000 */
[----:B------:R0:W1:Y:S02]  /*16930*/  SHFL.IDX P6, R14, R13, R12, R11 ;  /* 0x0000000c0d0e7389 */ /* 0x00006400000c000b */
[----:B01----:R-:W-:Y:S01]  /*16940*/  ENDCOLLECTIVE ;  /* 0x000000000000791b */ /* 0x003fe20003800000 */
.L_x_14232:
        /* <DEDUP_REMOVED lines=15> */
.L_x_14233:
[----:B------:R-:W-:Y:S02]  /*16a40*/  @P1 IMAD R8, R3, 0x2, R22 ;  /* 0x0000000203081824 */ /* 0x000fe400078e0216 */
[----:B------:R-:W-:Y:S02]  /*16a50*/  IMAD.MOV.U32 R13, RZ, RZ, R2 ;  /* 0x000000ffff0d7224 */ /* 0x000fe400078e0002 */
[----:B------:R-:W-:Y:S02]  /*16a60*/  IMAD.MOV.U32 R12, RZ, RZ, 0x3 ;  /* 0x00000003ff0c7424 */ /* 0x000fe400078e00ff */
[----:B------:R-:W-:-:S07]  /*16a70*/  IMAD.MOV.U32 R7, RZ, RZ, R14 ;  /* 0x000000ffff077224 */ /* 0x000fce00078e000e */
[----:B------:R-:W-:Y:S05]  /*16a80*/  WARPSYNC.COLLECTIVE R15, `(.L_x_14234) ;  /* 0x000000000f087348 */ /* 0x000fea0003c00000 */
[----:B------:R0:W1:Y:S02]  /*16a90*/  SHFL.IDX P6, R14, R13, R12, R11 ;  /* 0x0000000c0d0e7389 */ /* 0x00006400000c000b */
[----:B01----:R-:W-:Y:S01]  /*16aa0*/  ENDCOLLECTIVE ;  /* 0x000000000000791b */ /* 0x003fe20003800000 */
.L_x_14234:
        /* <DEDUP_REMOVED lines=15> */
.L_x_14235:
[----:B------:R-:W-:Y:S02]  /*16ba0*/  @P1 IMAD R8, R3, 0x2, R22 ;  /* 0x0000000203081824 */ /* 0x000fe400078e0216 */
[----:B------:R-:W-:Y:S02]  /*16bb0*/  IMAD.MOV.U32 R13, RZ, RZ, R2 ;  /* 0x000000ffff0d7224 */ /* 0x000fe400078e0002 */
[----:B------:R-:W-:Y:S02]  /*16bc0*/  IMAD.MOV.U32 R12, RZ, RZ, 0x4 ;  /* 0x00000004ff0c7424 */ /* 0x000fe400078e00ff */
[----:B------:R-:W-:-:S07]  /*16bd0*/  IMAD.MOV.U32 R7, RZ, RZ, R14 ;  /* 0x000000ffff077224 */ /* 0x000fce00078e000e */
[----:B------:R-:W-:Y:S05]  /*16be0*/  WARPSYNC.COLLECTIVE R15, `(.L_x_14236) ;  /* 0x000000000f087348 */ /* 0x000fea0003c00000 */
[----:B------:R0:W1:Y:S02]  /*16bf0*/  SHFL.IDX P6, R14, R13, R12, R11 ;  /* 0x0000000c0d0e7389 */ /* 0x00006400000c000b */
[----:B01----:R-:W-:Y:S01]  /*16c00*/  ENDCOLLECTIVE ;  /* 0x000000000000791b */ /* 0x003fe20003800000 */
.L_x_14236:
        /* <DEDUP_REMOVED lines=15> */
.L_x_14237:
[----:B------:R-:W-:Y:S02]  /*16d00*/  @P1 IMAD R8, R3, 0x2, R22 ;  /* 0x0000000203081824 */ /* 0x000fe400078e0216 */
[----:B------:R-:W-:Y:S02]  /*16d10*/  IMAD.MOV.U32 R13, RZ, RZ, R2 ;  /* 0x000000ffff0d7224 */ /* 0x000fe400078e0002 */
[----:B------:R-:W-:Y:S02]  /*16d20*/  IMAD.MOV.U32 R12, RZ, RZ, 0x5 ;  /* 0x00000005ff0c7424 */ /* 0x000fe400078e00ff */
[----:B------:R-:W-:-:S07]  /*16d30*/  IMAD.MOV.U32 R7, RZ, RZ, R14 ;  /* 0x000000ffff077224 */ /* 0x000fce00078e000e */
[----:B------:R-:W-:Y:S05]  /*16d40*/  WARPSYNC.COLLECTIVE R15, `(.L_x_14238) ;  /* 0x000000000f087348 */ /* 0x000fea0003c00000 */
[----:B------:R0:W1:Y:S02]  /*16d50*/  SHFL.IDX P6, R14, R13, R12, R11 ;  /* 0x0000000c0d0e7389 */ /* 0x00006400000c000b */
[----:B01----:R-:W-:Y:S01]  /*16d60*/  ENDCOLLECTIVE ;  /* 0x000000000000791b */ /* 0x003fe20003800000 */
.L_x_14238:
        /* <DEDUP_REMOVED lines=15> */
.L_x_14239:
[----:B------:R-:W-:Y:S02]  /*16e60*/  @P1 IMAD R8, R3, 0x2, R22 ;  /* 0x0000000203081824 */ /* 0x000fe400078e0216 */
[----:B------:R-:W-:Y:S02]  /*16e70*/  IMAD.MOV.U32 R13, RZ, RZ, R2 ;  /* 0x000000ffff0d7224 */ /* 0x000fe400078e0002 */
[----:B------:R-:W-:Y:S02]  /*16e80*/  IMAD.MOV.U32 R12, RZ, RZ, 0x6 ;  /* 0x00000006ff0c7424 */ /* 0x000fe400078e00ff */
[----:B------:R-:W-:-:S07]  /*16e90*/  IMAD.MOV.U32 R7, RZ, RZ, R14 ;  /* 0x000000ffff077224 */ /* 0x000fce00078e000e */
[----:B------:R-:W-:Y:S05]  /*16ea0*/  WARPSYNC.COLLECTIVE R15, `(.L_x_14240) ;  /* 0x000000000f087348 */ /* 0x000fea0003c00000 */
[----:B------:R0:W1:Y:S02]  /*16eb0*/  SHFL.IDX P6, R14, R13, R12, R11 ;  /* 0x0000000c0d0e7389 */ /* 0x00006400000c000b */
[----:B01----:R-:W-:Y:S01]  /*16ec0*/  ENDCOLLECTIVE ;  /* 0x000000000000791b */ /* 0x003fe20003800000 */
.L_x_14240:
        /* <DEDUP_REMOVED lines=15> */
.L_x_14241:
[----:B------:R-:W-:Y:S02]  /*16fc0*/  @P1 IMAD R8, R3, 0x2, R22 ;  /* 0x0000000203081824 */ /* 0x000fe400078e0216 */
[----:B------:R-:W-:Y:S02]  /*16fd0*/  IMAD.MOV.U32 R13, RZ, RZ, R2 ;  /* 0x000000ffff0d7224 */ /* 0x000fe400078e0002 */
[----:B------:R-:W-:Y:S02]  /*16fe0*/  IMAD.MOV.U32 R12, RZ, RZ, 0x7 ;  /* 0x00000007ff0c7424 */ /* 0x000fe400078e00ff */
[----:B------:R-:W-:-:S07]  /*16ff0*/  IMAD.MOV.U32 R7, RZ, RZ, R14 ;  /* 0x000000ffff077224 */ /* 0x000fce00078e000e */
[----:B------:R-:W-:Y:S05]  /*17000*/  WARPSYNC.COLLECTIVE R15, `(.L_x_14242) ;  /* 0x000000000f087348 */ /* 0x000fea0003c00000 */
[----:B------:R0:W1:Y:S02]  /*17010*/  SHFL.IDX P6, R14, R13, R12, R11 ;  /* 0x0000000c0d0e7389 */ /* 0x00006400000c000b */
[----:B01----:R-:W-:Y:S01]  /*17020*/  ENDCOLLECTIVE ;  /* 0x000000000000791b */ /* 0x003fe20003800000 */
.L_x_14242:
        /* <DEDUP_REMOVED lines=10> */
.L_x_14243:
[----:B------:R-:W-:Y:S01]  /*170d0*/  @!PT LDS RZ, [RZ] ;  /* 0x00000000fffff984 */ /* 0x000fe20000000800 */
[----:B------:R-:W-:Y:S01]  /*170e0*/  @!PT LDS RZ, [RZ] ;  /* 0x00000000fffff984 */ /* 0x000fe20000000800 */
[----:B------:R-:W-:Y:S01]  /*170f0*/  @!PT LDS RZ, [RZ] ;  /* 0x00000000fffff984 */ /* 0x000fe20000000800 */
[----:B------:R0:W-:Y:S01]  /*17100*/  @P1 LDGSTS.E.BYPASS.LTC128B.128 [R8+0x11400], desc[UR54][R6.64], !P2 ;  /* 0x1140000006081fae */ /* 0x0001e2000d101d76 */
[----:B------:R-:W-:Y:S01]  /*17110*/  IMAD.MOV.U32 R0, RZ, RZ, R14 ;  /* 0x000000ffff007224 */ /* 0x000fe200078e000e */
[----:B------:R-:W-:Y:S06]  /*17120*/  BRA `(.L_x_14244) ;  /* 0xffffffb400287947 */ /* 0x000fec000383ffff */
.L_x_14168:
        /* <DEDUP_REMOVED lines=9> */
.L_x_14245:
[C---:B------:R-:W-:Y:S01]  /*171c0*/  VIADD R8, R27.reuse, 0x10 ;  /* 0x000000101b087836 */ /* 0x040fe20000000000 */
[----:B------:R-:W-:Y:S01]  /*171d0*/  ISETP.GE.AND P2, PT, R27, R3, PT ;  /* 0x000000031b00720c */ /* 0x000fe20003f46270 */
[----:B------:R-:W-:Y:S02]  /*171e0*/  IMAD.MOV.U32 R13, RZ, RZ, R0 ;  /* 0x000000ffff0d7224 */ /* 0x000fe400078e0000 */
[----:B------:R-:W-:-:S10]  /*171f0*/  IMAD.MOV.U32 R6, RZ, RZ, R14 ;  /* 0x000000ffff067224 */ /* 0x000fd400078e000e */
[----:B------:R-:W-:Y:S05]  /*17200*/  WARPSYNC.COLLECTIVE R15, `(.L_x_14246) ;  /* 0x000000000f087348 */ /* 0x000fea0003c00000 */
[----:B------:R0:W1:Y:S02]  /*17210*/  SHFL.IDX P6, R14, R13, R12, R11 ;  /* 0x0000000c0d0e7389 */ /* 0x00006400000c000b */
[----:B01----:R-:W-:Y:S01]  /*17220*/  ENDCOLLECTIVE ;  /* 0x000000000000791b */ /* 0x003fe20003800000 */
.L_x_14246:
[----:B------:R-:W-:Y:S02]  /*17230*/  IMAD.MOV.U32 R13, RZ, RZ, R4 ;  /* 0x000000ffff0d7224 */ /* 0x000fe400078e0004 */
[----:B------:R-:W-:Y:S02]  /*17240*/  IMAD.MOV.U32 R12, RZ, RZ, 0x1 ;  /* 0x00000001ff0c7424 */ /* 0x000fe400078e00ff */
[----:B------:R-:W-:-:S07]  /*17250*/  IMAD.MOV.U32 R7, RZ, RZ, R14 ;  /* 0x000000ffff077224 */ /* 0x000fce00078e000e */
[----:B------:R-:W-:Y:S05]  /*17260*/  WARPSYNC.COLLECTIVE R15, `(.L_x_14247) ;  /* 0x000000000f087348 */ /* 0x000fea0003c00000 */
[----:B------:R0:W1:Y:S02]  /*17270*/  SHFL.IDX P6, R14, R13, R12, R11 ;  /* 0x0000000c0d0e7389 */ /* 0x00006400000c000b */
[----:B01----:R-:W-:Y:S01]  /*17280*/  ENDCOLLECTIVE ;  /* 0x000000000000791b */ /* 0x003fe20003800000 */
.L_x_14247:
        /* <DEDUP_REMOVED lines=15> */
.L_x_14248:
[----:B------:R-:W-:Y:S02]  /*17380*/  IMAD.MOV.U32 R13, RZ, RZ, R4 ;  /* 0x000000ffff0d7224 */ /* 0x000fe400078e0004 */
[----:B------:R-:W-:Y:S02]  /*17390*/  IMAD.MOV.U32 R12, RZ, RZ, 0x2 ;  /* 0x00000002ff0c7424 */ /* 0x000fe400078e00ff */
[----:B------:R-:W-:-:S07]  /*173a0*/  IMAD.MOV.U32 R7, RZ, RZ, R14 ;  /* 0x000000ffff077224 */ /* 0x000fce00078e000e */
[----:B------:R-:W-:Y:S05]  /*173b0*/  WARPSYNC.COLLECTIVE R15, `(.L_x_14249) ;  /* 0x000000000f087348 */ /* 0x000fea0003c00000 */
[----:B------:R0:W1:Y:S02]  /*173c0*/  SHFL.IDX P6, R14, R13, R12, R11 ;  /* 0x0000000c0d0e7389 */ /* 0x00006400000c000b */
[----:B01----:R-:W-:Y:S01]  /*173d0*/  ENDCOLLECTIVE ;  /* 0x000000000000791b */ /* 0x003fe20003800000 */
.L_x_14249:
        /* <DEDUP_REMOVED lines=16> */
.L_x_14250:
[----:B------:R-:W-:Y:S02]  /*174e0*/  IMAD.MOV.U32 R13, RZ, RZ, R4 ;  /* 0x000000ffff0d7224 */ /* 0x000fe400078e0004 */
[----:B------:R-:W-:Y:S02]  /*174f0*/  IMAD.MOV.U32 R12, RZ, RZ, 0x3 ;  /* 0x00000003ff0c7424 */ /* 0x000fe400078e00ff */
[----:B------:R-:W-:-:S07]  /*17500*/  IMAD.MOV.U32 R7, RZ, RZ, R14 ;  /* 0x000000ffff077224 */ /* 0x000fce00078e000e */
[----:B------:R-:W-:Y:S05]  /*17510*/  WARPSYNC.COLLECTIVE R15, `(.L_x_14251) ;  /* 0x000000000f087348 */ /* 0x000fea0003c00000 */
[----:B------:R0:W1:Y:S02]  /*17520*/  SHFL.IDX P6, R14, R13, R12, R11 ;  /* 0x0000000c0d0e7389 */ /* 0x00006400000c000b */
[----:B01----:R-:W-:Y:S01]  /*17530*/  ENDCOLLECTIVE ;  /* 0x000000000000791b */ /* 0x003fe20003800000 */
.L_x_14251:
        /* <DEDUP_REMOVED lines=16> */
.L_x_14252:
[----:B------:R-:W-:Y:S02]  /*17640*/  IMAD.MOV.U32 R13, RZ, RZ, R4 ;  /* 0x000000ffff0d7224 */ /* 0x000fe400078e0004 */
[----:B------:R-:W-:Y:S02]  /*17650*/  IMAD.MOV.U32 R12, RZ, RZ, 0x4 ;  /* 0x00000004ff0c7424 */ /* 0x000fe400078e00ff */
[----:B------:R-:W-:-:S07]  /*17660*/  IMAD.MOV.U32 R7, RZ, RZ, R14 ;  /* 0x000000ffff077224 */ /* 0x000fce00078e000e */
[----:B------:R-:W-:Y:S05]  /*17670*/  WARPSYNC.COLLECTIVE R15, `(.L_x_14253) ;  /* 0x000000000f087348 */ /* 0x000fea0003c00000 */
[----:B------:R0:W1:Y:S02]  /*17680*/  SHFL.IDX P6, R14, R13, R12, R11 ;  /* 0x0000000c0d0e7389 */ /* 0x00006400000c000b */
[----:B01----:R-:W-:Y:S01]  /*17690*/  ENDCOLLECTIVE ;  /* 0x000000000000791b */ /* 0x003fe20003800000 */
.L_x_14253:
        /* <DEDUP_REMOVED lines=16> */
.L_x_14254:
[----:B------:R-:W-:Y:S02]  /*177a0*/  IMAD.MOV.U32 R13, RZ, RZ, R4 ;  /* 0x000000ffff0d7224 */ /* 0x000fe400078e0004 */
[----:B------:R-:W-:Y:S02]  /*177b0*/  IMAD.MOV.U32 R12, RZ, RZ, 0x5 ;  /* 0x00000005ff0c7424 */ /* 0x000fe400078e00ff */
[----:B------:R-:W-:-:S07]  /*177c0*/  IMAD.MOV.U32 R7, RZ, RZ, R14 ;  /* 0x000000ffff077224 */ /* 0x000fce00078e000e */
[----:B------:R-:W-:Y:S05]  /*177d0*/  WARPSYNC.COLLECTIVE R15, `(.L_x_14255) ;  /* 0x000000000f087348 */ /* 0x000fea0003c00000 */
[----:B------:R0:W1:Y:S02]  /*177e0*/  SHFL.IDX P6, R14, R13, R12, R11 ;  /* 0x0000000c0d0e7389 */ /* 0x00006400000c000b */
[----:B01----:R-:W-:Y:S01]  /*177f0*/  ENDCOLLECTIVE ;  /* 0x000000000000791b */ /* 0x003fe20003800000 */
.L_x_14255:
        /* <DEDUP_REMOVED lines=16> */
.L_x_14256:
[----:B------:R-:W-:Y:S02]  /*17900*/  IMAD.MOV.U32 R13, RZ, RZ, R4 ;  /* 0x000000ffff0d7224 */ /* 0x000fe400078e0004 */
[----:B------:R-:W-:Y:S02]  /*17910*/  IMAD.MOV.U32 R12, RZ, RZ, 0x6 ;  /* 0x00000006ff0c7424 */ /* 0x000fe400078e00ff */
[----:B------:R-:W-:-:S07]  /*17920*/  IMAD.MOV.U32 R7, RZ, RZ, R14 ;  /* 0x000000ffff077224 */ /* 0x000fce00078e000e */
[----:B------:R-:W-:Y:S05]  /*17930*/  WARPSYNC.COLLECTIVE R15, `(.L_x_14257) ;  /* 0x000000000f087348 */ /* 0x000fea0003c00000 */
[----:B------:R0:W1:Y:S02]  /*17940*/  SHFL.IDX P6, R14, R13, R12, R11 ;  /* 0x0000000c0d0e7389 */ /* 0x00006400000c000b */
[----:B01----:R-:W-:Y:S01]  /*17950*/  ENDCOLLECTIVE ;  /* 0x000000000000791b */ /* 0x003fe20003800000 */
.L_x_14257:
        /* <DEDUP_REMOVED lines=16> */
.L_x_14258:
[----:B------:R-:W-:Y:S02]  /*17a60*/  IMAD.MOV.U32 R13, RZ, RZ, R4 ;  /* 0x000000ffff0d7224 */ /* 0x000fe400078e0004 */
[----:B------:R-:W-:Y:S02]  /*17a70*/  IMAD.MOV.U32 R12, RZ, RZ, 0x7 ;  /* 0x00000007ff0c7424 */ /* 0x000fe400078e00ff */
[----:B------:R-:W-:-:S07]  /*17a80*/  IMAD.MOV.U32 R7, RZ, RZ, R14 ;  /* 0x000000ffff077224 */ /* 0x000fce00078e000e */
[----:B------:R-:W-:Y:S05]  /*17a90*/  WARPSYNC.COLLECTIVE R15, `(.L_x_14259) ;  /* 0x000000000f087348 */ /* 0x000fea0003c00000 */
[----:B------:R0:W1:Y:S02]  /*17aa0*/  SHFL.IDX P6, R14, R13, R12, R11 ;  /* 0x0000000c0d0e7389 */ /* 0x00006400000c000b */
[----:B01----:R-:W-:Y:S01]  /*17ab0*/  ENDCOLLECTIVE ;  /* 0x000000000000791b */ /* 0x003fe20003800000 */
.L_x_14259:
        /* <DEDUP_REMOVED lines=11> */
.L_x_14260:
        /* <DEDUP_REMOVED lines=12> */
.L_x_14261:
        /* <DEDUP_REMOVED lines=12> */
.L_x_14262:
[----:B------:R-:W-:Y:S02]  /*17cf0*/  IMAD.MOV.U32 R13, RZ, RZ, R2 ;  /* 0x000000ffff0d7224 */ /* 0x000fe400078e0002 */
[----:B------:R-:W-:Y:S02]  /*17d00*/  IMAD.MOV.U32 R12, RZ, RZ, 0x1 ;  /* 0x00000001ff0c7424 */ /* 0x000fe400078e00ff */
[----:B------:R-:W-:-:S07]  /*17d10*/  IMAD.MOV.U32 R4, RZ, RZ, R14 ;  /* 0x000000ffff047224 */ /* 0x000fce00078e000e */
[----:B------:R-:W-:Y:S05]  /*17d20*/  WARPSYNC.COLLECTIVE R15, `(.L_x_14263) ;  /* 0x000000000f087348 */ /* 0x000fea0003c00000 */
[----:B------:R0:W1:Y:S02]  /*17d30*/  SHFL.IDX P6, R14, R13, R12, R11 ;  /* 0x0000000c0d0e7389 */ /* 0x00006400000c000b */
[----:B01----:R-:W-:Y:S01]  /*17d40*/  ENDCOLLECTIVE ;  /* 0x000000000000791b */ /* 0x003fe20003800000 */
.L_x_14263:
        /* <DEDUP_REMOVED lines=16> */
.L_x_14264:
[----:B------:R-:W-:Y:S02]  /*17e50*/  IMAD.MOV.U32 R13, RZ, RZ, R2 ;  /* 0x000000ffff0d7224 */ /* 0x000fe400078e0002 */
[----:B------:R-:W-:Y:S02]  /*17e60*/  IMAD.MOV.U32 R12, RZ, RZ, 0x2 ;  /* 0x00000002ff0c7424 */ /* 0x000fe400078e00ff */
[----:B------:R-:W-:-:S07]  /*17e70*/  IMAD.MOV.U32 R6, RZ, RZ, R14 ;  /* 0x000000ffff067224 */ /* 0x000fce00078e000e */
[----:B------:R-:W-:Y:S05]  /*17e80*/  WARPSYNC.COLLECTIVE R15, `(.L_x_14265) ;  /* 0x000000000f087348 */ /* 0x000fea0003c00000 */
[----:B------:R0:W1:Y:S02]  /*17e90*/  SHFL.IDX P6, R14, R13, R12, R11 ;  /* 0x0000000c0d0e7389 */ /* 0x00006400000c000b */
[----:B01----:R-:W-:Y:S01]  /*17ea0*/  ENDCOLLECTIVE ;  /* 0x000000000000791b */ /* 0x003fe20003800000 */
.L_x_14265:
[----:B------:R-:W-:-:S05]  /*17eb0*/  @!P1 LEA R6, P2, R29, R6, 0x1 ;  /* 0x000000061d069211 */ /* 0x000fca00078408ff */
[----:B------:R-:W-:Y:S01]  /*17ec0*/  @!P1 IMAD.X R0, RZ, RZ, R0, P2 ;  /* 0x000000ffff009224 */ /* 0x000fe200010e0600 */
        /* <DEDUP_REMOVED lines=11> */
.L_x_14266:
[----:B------:R-:W-:Y:S02]  /*17f80*/  IMAD.MOV.U32 R13, RZ, RZ, R2 ;  /* 0x000000ffff0d7224 */ /* 0x000fe400078e0002 */
[----:B------:R-:W-:Y:S02]  /*17f90*/  IMAD.MOV.U32 R12, RZ, RZ, 0x3 ;  /* 0x00000003ff0c7424 */ /* 0x000fe400078e00ff */
[----:B------:R-:W-:-:S07]  /*17fa0*/  IMAD.MOV.U32 R6, RZ, RZ, R14 ;  /* 0x000000ffff067224 */ /* 0x000fce00078e000e */
[----:B------:R-:W-:Y:S05]  /*17fb0*/  WARPSYNC.COLLECTIVE R15, `(.L_x_14267) ;  /* 0x000000000f087348 */ /* 0x000fea0003c00000 */
[----:B------:R0:W1:Y:S02]  /*17fc0*/  SHFL.IDX P6, R14, R13, R12, R11 ;  /* 0x0000000c0d0e7389 */ /* 0x00006400000c000b */
[----:B01----:R-:W-:Y:S01]  /*17fd0*/  ENDCOLLECTIVE ;  /* 0x000000000000791b */ /* 0x003fe20003800000 */
.L_x_14267:
        /* <DEDUP_REMOVED lines=12> */
.L_x_14268:
[----:B------:R-:W-:Y:S01]  /*180a0*/  IMAD.MOV.U32 R2, RZ, RZ, R14 ;  /* 0x000000ffff027224 */ /* 0x000fe200078e000e */
[----:B------:R-:W-:Y:S06]  /*180b0*/  BRA `(.L_x_14269) ;  /* 0xffffffb000fc7947 */ /* 0x000fec000383ffff */
.L_x_14171:
[----:B0-----:R0:W1:Y:S02]  /*180c0*/  SYNCS.PHASECHK.TRANS64.TRYWAIT P0, [R22+URZ+0x16820], R3 ;  /* 0x01682003160075a7 */ /* 0x001064000800017f */
[----:B-1----:R-:W-:Y:S05]  /*180d0*/  @!P0 NANOSLEEP.SYNCS 0x989680 ;  /* 0x009896800000895d */ /* 0x002fea0003900000 */
[----:B------:R-:W1:Y:S02]  /*180e0*/  @!P0 SYNCS.PHASECHK.TRANS64 P0, [R22+URZ+0x16820], R3 ;  /* 0x01682003160085a7 */ /* 0x000e64000800007f */
[----:B-1----:R-:W-:Y:S05]  /*180f0*/  @!P0 BRA `(.L_x_14171) ;  /* 0xfffffffc00f08947 */ /* 0x002fea000383ffff */
[----:B------:R-:W-:Y:S05]  /*18100*/  BRA `(.L_x_14270) ;  /* 0xffffffb400687947 */ /* 0x000fea000383ffff */
.L_x_14176:
[----:B0-----:R0:W1:Y:S02]  /*18110*/  SYNCS.PHASECHK.TRANS64.TRYWAIT P0, [R5+URZ+0x16840], R2 ;  /* 0x01684002050075a7 */ /* 0x001064000800017f */
[----:B-1----:R-:W-:Y:S05]  /*18120*/  @!P0 NANOSLEEP.SYNCS 0x989680 ;  /* 0x009896800000895d */ /* 0x002fea0003900000 */
[----:B------:R-:W1:Y:S02]  /*18130*/  @!P0 SYNCS.PHASECHK.TRANS64 P0, [R5+URZ+0x16840], R2 ;  /* 0x01684002050085a7 */ /* 0x000e64000800007f */
[----:B-1----:R-:W-:Y:S05]  /*18140*/  @!P0 BRA `(.L_x_14176) ;  /* 0xfffffffc00f08947 */ /* 0x002fea000383ffff */
[----:B------:R-:W-:Y:S05]  /*18150*/  BRA `(.L_x_14271) ;  /* 0xffffffb800307947 */ /* 0x000fea000383ffff */
.L_x_14177:
        /* <DEDUP_REMOVED lines=8> */
.L_x_14273:
[----:B------:R-:W-:Y:S05]  /*181e0*/  BSYNC B1 ;  /* 0x0000000000017941 */ /* 0x000fea0003800000 */
.L_x_14272:
        /* <DEDUP_REMOVED lines=9> */
.L_x_14274:
[----:B------:R-:W-:Y:S02]  /*18280*/  IMAD R9, R9, 0x2, R22 ;  /* 0x0000000209097824 */ /* 0x000fe400078e0216 */
[----:B------:R-:W-:Y:S02]  /*18290*/  IMAD.MOV.U32 R13, RZ, RZ, R10 ;  /* 0x000000ffff0d7224 */ /* 0x000fe400078e000a */
[----:B------:R-:W-:Y:S02]  /*182a0*/  IMAD.MOV.U32 R12, RZ, RZ, 0x1 ;  /* 0x00000001ff0c7424 */ /* 0x000fe400078e00ff */
[----:B------:R-:W-:-:S07]  /*182b0*/  IMAD.MOV.U32 R2, RZ, RZ, R14 ;  /* 0x000000ffff027224 */ /* 0x000fce00078e000e */
[----:B------:R-:W-:Y:S05]  /*182c0*/  WARPSYNC.COLLECTIVE R15, `(.L_x_14275) ;  /* 0x000000000f087348 */ /* 0x000fea0003c00000 */
[----:B------:R0:W1:Y:S02]  /*182d0*/  SHFL.IDX P6, R14, R13, R12, R11 ;  /* 0x0000000c0d0e7389 */ /* 0x00006400000c000b */
[----:B01----:R-:W-:Y:S01]  /*182e0*/  ENDCOLLECTIVE ;  /* 0x000000000000791b */ /* 0x003fe20003800000 */
.L_x_14275:
        /* <DEDUP_REMOVED lines=11> */
.L_x_14276:
[----:B------:R-:W-:Y:S02]  /*183a0*/  IMAD.MOV.U32 R13, RZ, RZ, R10 ;  /* 0x000000ffff0d7224 */ /* 0x000fe400078e000a */
[----:B------:R-:W-:Y:S02]  /*183b0*/  IMAD.MOV.U32 R12, RZ, RZ, 0x2 ;  /* 0x00000002ff0c7424 */ /* 0x000fe400078e00ff */
[----:B------:R-:W-:-:S07]  /*183c0*/  IMAD.MOV.U32 R2, RZ, RZ, R14 ;  /* 0x000000ffff027224 */ /* 0x000fce00078e000e */
[----:B------:R-:W-:Y:S05]  /*183d0*/  WARPSYNC.COLLECTIVE R15, `(.L_x_14277) ;  /* 0x000000000f087348 */ /* 0x000fea0003c00000 */
[----:B------:R0:W1:Y:S02]  /*183e0*/  SHFL.IDX P6, R14, R13, R12, R11 ;  /* 0x0000000c0d0e7389 */ /* 0x00006400000c000b */
[----:B01----:R-:W-:Y:S01]  /*183f0*/  ENDCOLLECTIVE ;  /* 0x000000000000791b */ /* 0x003fe20003800000 */
.L_x_14277:
        /* <DEDUP_REMOVED lines=11> */
.L_x_14278:
[----:B------:R-:W-:Y:S02]  /*184b0*/  IMAD.MOV.U32 R13, RZ, RZ, R10 ;  /* 0x000000ffff0d7224 */ /* 0x000fe400078e000a */
[----:B------:R-:W-:Y:S02]  /*184c0*/  IMAD.MOV.U32 R12, RZ, RZ, 0x3 ;  /* 0x00000003ff0c7424 */ /* 0x000fe400078e00ff */
[----:B------:R-:W-:-:S07]  /*184d0*/  IMAD.MOV.U32 R2, RZ, RZ, R14 ;  /* 0x000000ffff027224 */ /* 0x000fce00078e000e */
[----:B------:R-:W-:Y:S05]  /*184e0*/  WARPSYNC.COLLECTIVE R15, `(.L_x_14279) ;  /* 0x000000000f087348 */ /* 0x000fea0003c00000 */
[----:B------:R0:W1:Y:S02]  /*184f0*/  SHFL.IDX P6, R14, R13, R12, R11 ;  /* 0x0000000c0d0e7389 */ /* 0x00006400000c000b */
[----:B01----:R-:W-:Y:S01]  /*18500*/  ENDCOLLECTIVE ;  /* 0x000000000000791b */ /* 0x003fe20003800000 */
.L_x_14279:
        /* <DEDUP_REMOVED lines=11> */
.L_x_14280:
[----:B------:R-:W-:Y:S02]  /*185c0*/  IMAD.MOV.U32 R13, RZ, RZ, R10 ;  /* 0x000000ffff0d7224 */ /* 0x000fe400078e000a */
[----:B------:R-:W-:Y:S02]  /*185d0*/  IMAD.MOV.U32 R12, RZ, RZ, 0x4 ;  /* 0x00000004ff0c7424 */ /* 0x000fe400078e00ff */
[----:B------:R-:W-:-:S07]  /*185e0*/  IMAD.MOV.U32 R2, RZ, RZ, R14 ;  /* 0x000000ffff027224 */ /* 0x000fce00078e000e */
[----:B------:R-:W-:Y:S05]  /*185f0*/  WARPSYNC.COLLECTIVE R15, `(.L_x_14281) ;  /* 0x000000000f087348 */ /* 0x000fea0003c00000 */
[----:B------:R0:W1:Y:S02]  /*18600*/  SHFL.IDX P6, R14, R13, R12, R11 ;  /* 0x0000000c0d0e7389 */ /* 0x00006400000c000b */
[----:B01----:R-:W-:Y:S01]  /*18610*/  ENDCOLLECTIVE ;  /* 0x000000000000791b */ /* 0x003fe20003800000 */
.L_x_14281:
        /* <DEDUP_REMOVED lines=11> */
.L_x_14282:
[----:B------:R-:W-:Y:S02]  /*186d0*/  IMAD.MOV.U32 R13, RZ, RZ, R10 ;  /* 0x000000ffff0d7224 */ /* 0x000fe400078e000a */
[----:B------:R-:W-:Y:S02]  /*186e0*/  IMAD.MOV.U32 R12, RZ, RZ, 0x5 ;  /* 0x00000005ff0c7424 */ /* 0x000fe400078e00ff */
[----:B------:R-:W-:-:S07]  /*186f0*/  IMAD.MOV.U32 R2, RZ, RZ, R14 ;  /* 0x000000ffff027224 */ /* 0x000fce00078e000e */
[----:B------:R-:W-:Y:S05]  /*18700*/  WARPSYNC.COLLECTIVE R15, `(.L_x_14283) ;  /* 0x000000000f087348 */ /* 0x000fea0003c00000 */
[----:B------:R0:W1:Y:S02]  /*18710*/  SHFL.IDX P6, R14, R13, R12, R11 ;  /* 0x0000000c0d0e7389 */ /* 0x00006400000c000b */
[----:B01----:R-:W-:Y:S01]  /*18720*/  ENDCOLLECTIVE ;  /* 0x000000000000791b */ /* 0x003fe20003800000 */
.L_x_14283:
        /* <DEDUP_REMOVED lines=11> */
.L_x_14284:
[----:B------:R-:W-:Y:S02]  /*187e0*/  IMAD.MOV.U32 R13, RZ, RZ, R10 ;  /* 0x000000ffff0d7224 */ /* 0x000fe400078e000a */
[----:B------:R-:W-:Y:S02]  /*187f0*/  IMAD.MOV.U32 R12, RZ, RZ, 0x6 ;  /* 0x00000006ff0c7424 */ /* 0x000fe400078e00ff */
[----:B------:R-:W-:-:S07]  /*18800*/  IMAD.MOV.U32 R2, RZ, RZ, R14 ;  /* 0x000000ffff027224 */ /* 0x000fce00078e000e */
[----:B------:R-:W-:Y:S05]  /*18810*/  WARPSYNC.COLLECTIVE R15, `(.L_x_14285) ;  /* 0x000000000f087348 */ /* 0x000fea0003c00000 */
[----:B------:R0:W1:Y:S02]  /*18820*/  SHFL.IDX P6, R14, R13, R12, R11 ;  /* 0x0000000c0d0e7389 */ /* 0x00006400000c000b */
[----:B01----:R-:W-:Y:S01]  /*18830*/  ENDCOLLECTIVE ;  /* 0x000000000000791b */ /* 0x003fe20003800000 */
.L_x_14285:
        /* <DEDUP_REMOVED lines=11> */
.L_x_14286:
[----:B------:R-:W-:Y:S02]  /*188f0*/  IMAD.MOV.U32 R13, RZ, RZ, R10 ;  /* 0x000000ffff0d7224 */ /* 0x000fe400078e000a */
[----:B------:R-:W-:Y:S02]  /*18900*/  IMAD.MOV.U32 R12, RZ, RZ, 0x7 ;  /* 0x00000007ff0c7424 */ /* 0x000fe400078e00ff */
[----:B------:R-:W-:-:S07]  /*18910*/  IMAD.MOV.U32 R2, RZ, RZ, R14 ;  /* 0x000000ffff027224 */ /* 0x000fce00078e000e */
[----:B------:R-:W-:Y:S05]  /*18920*/  WARPSYNC.COLLECTIVE R15, `(.L_x_14287) ;  /* 0x000000000f087348 */ /* 0x000fea0003c00000 */
[----:B------:R0:W1:Y:S02]  /*18930*/  SHFL.IDX P6, R14, R13, R12, R11 ;  /* 0x0000000c0d0e7389 */ /* 0x00006400000c000b */
[----:B01----:R-:W-:Y:S01]  /*18940*/  ENDCOLLECTIVE ;  /* 0x000000000000791b */ /* 0x003fe20003800000 */
.L_x_14287:
        /* <DEDUP_REMOVED lines=11> */
.L_x_14288:
[----:B------:R-:W-:Y:S01]  /*18a00*/  IMAD.MOV.U32 R2, RZ, RZ, R14 ;  /* 0x000000ffff027224 */ /* 0x000fe200078e000e */
[----:B------:R-:W-:Y:S06]  /*18a10*/  BRA `(.L_x_14289) ;  /* 0xffffffb400107947 */ /* 0x000fec000383ffff */
.L_x_14182:
[----:B-1----:R1:W2:Y:S02]  /*18a20*/  SYNCS.PHASECHK.TRANS64.TRYWAIT P0, [R5+URZ+0x16860], R2 ;  /* 0x01686002050075a7 */ /* 0x0022a4000800017f */
[----:B--2---:R-:W-:Y:S05]  /*18a30*/  @!P0 NANOSLEEP.SYNCS 0x989680 ;  /* 0x009896800000895d */ /* 0x004fea0003900000 */
[----:B------:R-:W2:Y:S02]  /*18a40*/  @!P0 SYNCS.PHASECHK.TRANS64 P0, [R5+URZ+0x16860], R2 ;  /* 0x01686002050085a7 */ /* 0x000ea4000800007f */
[----:B--2---:R-:W-:Y:S05]  /*18a50*/  @!P0 BRA `(.L_x_14182) ;  /* 0xfffffffc00f08947 */ /* 0x004fea000383ffff */
[----:B------:R-:W-:Y:S05]  /*18a60*/  BRA `(.L_x_14290) ;  /* 0xffffffb400687947 */ /* 0x000fea000383ffff */
.L_x_14183:
        /* <DEDUP_REMOVED lines=8> */
.L_x_14292:
[----:B------:R-:W-:Y:S05]  /*18af0*/  BSYNC B1 ;  /* 0x0000000000017941 */ /* 0x000fea0003800000 */
.L_x_14291:
[----:B------:R-:W-:Y:S01]  /*18b00*/  IMAD.MOV.U32 R13, RZ, RZ, R17 ;  /* 0x000000ffff0d7224 */ /* 0x000fe200078e0011 */
[----:B------:R-:W-:Y:S01]  /*18b10*/  ISETP.LT.OR P2, PT, R8, 0x1, P1 ;  /* 0x000000010800780c */ /* 0x000fe20000f41670 */
        /* <DEDUP_REMOVED lines=8> */
.L_x_14293:
[----:B------:R-:W-:Y:S02]  /*18ba0*/  IMAD.MOV.U32 R13, RZ, RZ, R18 ;  /* 0x000000ffff0d7224 */ /* 0x000fe400078e0012 */
[----:B------:R-:W-:Y:S02]  /*18bb0*/  IMAD.MOV.U32 R12, RZ, RZ, 0x1 ;  /* 0x00000001ff0c7424 */ /* 0x000fe400078e00ff */
[----:B------:R-:W-:-:S07]  /*18bc0*/  IMAD.MOV.U32 R2, RZ, RZ, R14 ;  /* 0x000000ffff027224 */ /* 0x000fce00078e000e */
[----:B------:R-:W-:Y:S05]  /*18bd0*/  WARPSYNC.COLLECTIVE R15, `(.L_x_14294) ;  /* 0x000000000f087348 */ /* 0x000fea0003c00000 */
[----:B------:R0:W1:Y:S02]  /*18be0*/  SHFL.IDX P6, R14, R13, R12, R11 ;  /* 0x0000000c0d0e7389 */ /* 0x00006400000c000b */
[----:B01----:R-:W-:Y:S01]  /*18bf0*/  ENDCOLLECTIVE ;  /* 0x000000000000791b */ /* 0x003fe20003800000 */
.L_x_14294:
        /* <DEDUP_REMOVED lines=12> */
.L_x_14295:
[----:B------:R-:W-:Y:S02]  /*18cc0*/  IMAD.MOV.U32 R13, RZ, RZ, R18 ;  /* 0x000000ffff0d7224 */ /* 0x000fe400078e0012 */
[----:B------:R-:W-:Y:S02]  /*18cd0*/  IMAD.MOV.U32 R12, RZ, RZ, 0x2 ;  /* 0x00000002ff0c7424 */ /* 0x000fe400078e00ff */
[----:B------:R-:W-:-:S07]  /*18ce0*/  IMAD.MOV.U32 R2, RZ, RZ, R14 ;  /* 0x000000ffff027224 */ /* 0x000fce00078e000e */
[----:B------:R-:W-:Y:S05]  /*18cf0*/  WARPSYNC.COLLECTIVE R15, `(.L_x_14296) ;  /* 0x000000000f087348 */ /* 0x000fea0003c00000 */
[----:B------:R0:W1:Y:S02]  /*18d00*/  SHFL.IDX P6, R14, R13, R12, R11 ;  /* 0x0000000c0d0e7389 */ /* 0x00006400000c000b */
[----:B01----:R-:W-:Y:S01]  /*18d10*/  ENDCOLLECTIVE ;  /* 0x000000000000791b */ /* 0x003fe20003800000 */
.L_x_14296:
        /* <DEDUP_REMOVED lines=12> */
.L_x_14297:
[----:B------:R-:W-:Y:S02]  /*18de0*/  IMAD.MOV.U32 R13, RZ, RZ, R18 ;  /* 0x000000ffff0d7224 */ /* 0x000fe400078e0012 */
[----:B------:R-:W-:Y:S02]  /*18df0*/  IMAD.MOV.U32 R12, RZ, RZ, 0x3 ;  /* 0x00000003ff0c7424 */ /* 0x000fe400078e00ff */
[----:B------:R-:W-:-:S07]  /*18e00*/  IMAD.MOV.U32 R2, RZ, RZ, R14 ;  /* 0x000000ffff027224 */ /* 0x000fce00078e000e */
[----:B------:R-:W-:Y:S05]  /*18e10*/  WARPSYNC.COLLECTIVE R15, `(.L_x_14298) ;  /* 0x000000000f087348 */ /* 0x000fea0003c00000 */
[----:B------:R0:W1:Y:S02]  /*18e20*/  SHFL.IDX P6, R14, R13, R12, R11 ;  /* 0x0000000c0d0e7389 */ /* 0x00006400000c000b */
[----:B01----:R-:W-:Y:S01]  /*18e30*/  ENDCOLLECTIVE ;  /* 0x000000000000791b */ /* 0x003fe20003800000 */
.L_x_14298:
        /* <DEDUP_REMOVED lines=12> */
.L_x_14299:
[----:B------:R-:W-:Y:S02]  /*18f00*/  IMAD.MOV.U32 R13, RZ, RZ, R18 ;  /* 0x000000ffff0d7224 */ /* 0x000fe400078e0012 */
[----:B------:R-:W-:Y:S02]  /*18f10*/  IMAD.MOV.U32 R12, RZ, RZ, 0x4 ;  /* 0x00000004ff0c7424 */ /* 0x000fe400078e00ff */
[----:B------:R-:W-:-:S07]  /*18f20*/  IMAD.MOV.U32 R2, RZ, RZ, R14 ;  /* 0x000000ffff027224 */ /* 0x000fce00078e000e */
[----:B------:R-:W-:Y:S05]  /*18f30*/  WARPSYNC.COLLECTIVE R15, `(.L_x_14300) ;  /* 0x000000000f087348 */ /* 0x000fea0003c00000 */
[----:B------:R0:W1:Y:S02]  /*18f40*/  SHFL.IDX P6, R14, R13, R12, R11 ;  /* 0x0000000c0d0e7389 */ /* 0x00006400000c000b */
[----:B01----:R-:W-:Y:S01]  /*18f50*/  ENDCOLLECTIVE ;  /* 0x000000000000791b */ /* 0x003fe20003800000 */
.L_x_14300:
        /* <DEDUP_REMOVED lines=12> */
.L_x_14301:
[----:B------:R-:W-:Y:S02]  /*19020*/  IMAD.MOV.U32 R13, RZ, RZ, R18 ;  /* 0x000000ffff0d7224 */ /* 0x000fe400078e0012 */
[----:B------:R-:W-:Y:S02]  /*19030*/  IMAD.MOV.U32 R12, RZ, RZ, 0x5 ;  /* 0x00000005ff0c7424 */ /* 0x000fe400078e00ff */
[----:B------:R-:W-:-:S07]  /*19040*/  IMAD.MOV.U32 R2, RZ, RZ, R14 ;  /* 0x000000ffff027224 */ /* 0x000fce00078e000e */
[----:B------:R-:W-:Y:S05]  /*19050*/  WARPSYNC.COLLECTIVE R15, `(.L_x_14302) ;  /* 0x000000000f087348 */ /* 0x000fea0003c00000 */
[----:B------:R0:W1:Y:S02]  /*19060*/  SHFL.IDX P6, R14, R13, R12, R11 ;  /* 0x0000000c0d0e7389 */ /* 0x00006400000c000b */
[----:B01----:R-:W-:Y:S01]  /*19070*/  ENDCOLLECTIVE ;  /* 0x000000000000791b */ /* 0x003fe20003800000 */
.L_x_14302:
        /* <DEDUP_REMOVED lines=12> */
.L_x_14303:
[----:B------:R-:W-:Y:S02]  /*19140*/  IMAD.MOV.U32 R13, RZ, RZ, R18 ;  /* 0x000000ffff0d7224 */ /* 0x000fe400078e0012 */
[----:B------:R-:W-:Y:S02]  /*19150*/  IMAD.MOV.U32 R12, RZ, RZ, 0x6 ;  /* 0x00000006ff0c7424 */ /* 0x000fe400078e00ff */
[----:B------:R-:W-:-:S07]  /*19160*/  IMAD.MOV.U32 R2, RZ, RZ, R14 ;  /* 0x000000ffff027224 */ /* 0x000fce00078e000e */
[----:B------:R-:W-:Y:S05]  /*19170*/  WARPSYNC.COLLECTIVE R15, `(.L_x_14304) ;  /* 0x000000000f087348 */ /* 0x000fea0003c00000 */
[----:B------:R0:W1:Y:S02]  /*19180*/  SHFL.IDX P6, R14, R13, R12, R11 ;  /* 0x0000000c0d0e7389 */ /* 0x00006400000c000b */
[----:B01----:R-:W-:Y:S01]  /*19190*/  ENDCOLLECTIVE ;  /* 0x000000000000791b */ /* 0x003fe20003800000 */
.L_x_14304:
        /* <DEDUP_REMOVED lines=12> */
.L_x_14305:
[----:B------:R-:W-:Y:S02]  /*19260*/  IMAD.MOV.U32 R13, RZ, RZ, R18 ;  /* 0x000000ffff0d7224 */ /* 0x000fe400078e0012 */
[----:B------:R-:W-:Y:S02]  /*19270*/  IMAD.MOV.U32 R12, RZ, RZ, 0x7 ;  /* 0x00000007ff0c7424 */ /* 0x000fe400078e00ff */
[----:B------:R-:W-:-:S07]  /*19280*/  IMAD.MOV.U32 R2, RZ, RZ, R14 ;  /* 0x000000ffff027224 */ /* 0x000fce00078e000e */
[----:B------:R-:W-:Y:S05]  /*19290*/  WARPSYNC.COLLECTIVE R15, `(.L_x_14306) ;  /* 0x000000000f087348 */ /* 0x000fea0003c00000 */
[----:B------:R0:W1:Y:S02]  /*192a0*/  SHFL.IDX P6, R14, R13, R12, R11 ;  /* 0x0000000c0d0e7389 */ /* 0x00006400000c000b */
[----:B01----:R-:W-:Y:S01]  /*192b0*/  ENDCOLLECTIVE ;  /* 0x000000000000791b */ /* 0x003fe20003800000 */
.L_x_14306:
        /* <DEDUP_REMOVED lines=11> */
.L_x_14307:
[----:B------:R-:W-:Y:S01]  /*19370*/  IMAD.MOV.U32 R2, RZ, RZ, R14 ;  /* 0x000000ffff027224 */ /* 0x000fe200078e000e */
[----:B------:R-:W-:Y:S06]  /*19380*/  BRA `(.L_x_14308) ;  /* 0xffffffb000187947 */ /* 0x000fec000383ffff */
.L_x_14191:
[----:B0-----:R0:W1:Y:S02]  /*19390*/  SYNCS.PHASECHK.TRANS64.TRYWAIT P0, [R0+URZ+0x16860], R3 ;  /* 0x01686003000075a7 */ /* 0x001064000800017f */
[----:B-1----:R-:W-:Y:S05]  /*193a0*/  @!P0 NANOSLEEP.SYNCS 0x989680 ;  /* 0x009896800000895d */ /* 0x002fea0003900000 */
[----:B------:R-:W1:Y:S02]  /*193b0*/  @!P0 SYNCS.PHASECHK.TRANS64 P0, [R0+URZ+0x16860], R3 ;  /* 0x01686003000085a7 */ /* 0x000e64000800007f */
[----:B-1----:R-:W-:Y:S05]  /*193c0*/  @!P0 BRA `(.L_x_14191) ;  /* 0xfffffffc00f08947 */ /* 0x002fea000383ffff */
[----:B------:R-:W-:Y:S05]  /*193d0*/  BRA `(.L_x_14309) ;  /* 0xffffffb4002c7947 */ /* 0x000fea000383ffff */
.L_x_14192:
        /* <DEDUP_REMOVED lines=8> */
.L_x_14311:
[----:B------:R-:W-:Y:S05]  /*19460*/  BSYNC B0 ;  /* 0x0000000000007941 */ /* 0x000fea0003800000 */
.L_x_14310:
        /* <DEDUP_REMOVED lines=9> */
.L_x_14312:
        /* <DEDUP_REMOVED lines=10> */
.L_x_14313:
        /* <DEDUP_REMOVED lines=11> */
.L_x_14314:
[----:B------:R-:W-:Y:S02]  /*19650*/  IMAD.MOV.U32 R13, RZ, RZ, R18 ;  /* 0x000000ffff0d7224 */ /* 0x000fe400078e0012 */
[----:B------:R-:W-:Y:S02]  /*19660*/  IMAD.MOV.U32 R12, RZ, RZ, 0x2 ;  /* 0x00000002ff0c7424 */ /* 0x000fe400078e00ff */
[----:B------:R-:W-:-:S07]  /*19670*/  IMAD.MOV.U32 R9, RZ, RZ, R14 ;  /* 0x000000ffff097224 */ /* 0x000fce00078e000e */
[----:B------:R-:W-:Y:S05]  /*19680*/  WARPSYNC.COLLECTIVE R15, `(.L_x_14315) ;  /* 0x000000000f087348 */ /* 0x000fea0003c00000 */
[----:B------:R0:W1:Y:S02]  /*19690*/  SHFL.IDX P6, R14, R13, R12, R11 ;  /* 0x0000000c0d0e7389 */ /* 0x00006400000c000b */
[----:B01----:R-:W-:Y:S01]  /*196a0*/  ENDCOLLECTIVE ;  /* 0x000000000000791b */ /* 0x003fe20003800000 */
.L_x_14315:
        /* <DEDUP_REMOVED lines=12> */
.L_x_14316:
[----:B------:R-:W-:Y:S02]  /*19770*/  IMAD.MOV.U32 R13, RZ, RZ, R18 ;  /* 0x000000ffff0d7224 */ /* 0x000fe400078e0012 */
[----:B------:R-:W-:Y:S02]  /*19780*/  IMAD.MOV.U32 R12, RZ, RZ, 0x3 ;  /* 0x00000003ff0c7424 */ /* 0x000fe400078e00ff */
[----:B------:R-:W-:-:S07]  /*19790*/  IMAD.MOV.U32 R10, RZ, RZ, R14 ;  /* 0x000000ffff0a7224 */ /* 0x000fce00078e000e */
[----:B------:R-:W-:Y:S05]  /*197a0*/  WARPSYNC.COLLECTIVE R15, `(.L_x_14317) ;  /* 0x000000000f087348 */ /* 0x000fea0003c00000 */
[----:B------:R0:W1:Y:S02]  /*197b0*/  SHFL.IDX P6, R14, R13, R12, R11 ;  /* 0x0000000c0d0e7389 */ /* 0x00006400000c000b */
[----:B01----:R-:W-:Y:S01]  /*197c0*/  ENDCOLLECTIVE ;  /* 0x000000000000791b */ /* 0x003fe20003800000 */
.L_x_14317:
        /* <DEDUP_REMOVED lines=12> */
.L_x_14318:
[----:B------:R-:W-:Y:S02]  /*19890*/  IMAD.MOV.U32 R13, RZ, RZ, R18 ;  /* 0x000000ffff0d7224 */ /* 0x000fe400078e0012 */
[----:B------:R-:W-:Y:S02]  /*198a0*/  IMAD.MOV.U32 R12, RZ, RZ, 0x4 ;  /* 0x00000004ff0c7424 */ /* 0x000fe400078e00ff */
[----:B------:R-:W-:-:S07]  /*198b0*/  IMAD.MOV.U32 R9, RZ, RZ, R14 ;  /* 0x000000ffff097224 */ /* 0x000fce00078e000e */
[----:B------:R-:W-:Y:S05]  /*198c0*/  WARPSYNC.COLLECTIVE R15, `(.L_x_14319) ;  /* 0x000000000f087348 */ /* 0x000fea0003c00000 */
[----:B------:R0:W1:Y:S02]  /*198d0*/  SHFL.IDX P6, R14, R13, R12, R11 ;  /* 0x0000000c0d0e7389 */ /* 0x00006400000c000b */
[----:B01----:R-:W-:Y:S01]  /*198e0*/  ENDCOLLECTIVE ;  /* 0x000000000000791b */ /* 0x003fe20003800000 */
.L_x_14319:
        /* <DEDUP_REMOVED lines=12> */
.L_x_14320:
[----:B------:R-:W-:Y:S02]  /*199b0*/  IMAD.MOV.U32 R13, RZ, RZ, R18 ;  /* 0x000000ffff0d7224 */ /* 0x000fe400078e0012 */
[----:B------:R-:W-:Y:S02]  /*199c0*/  IMAD.MOV.U32 R12, RZ, RZ, 0x5 ;  /* 0x00000005ff0c7424 */ /* 0x000fe400078e00ff */
[----:B------:R-:W-:-:S07]  /*199d0*/  IMAD.MOV.U32 R10, RZ, RZ, R14 ;  /* 0x000000ffff0a7224 */ /* 0x000fce00078e000e */
[----:B------:R-:W-:Y:S05]  /*199e0*/  WARPSYNC.COLLECTIVE R15, `(.L_x_14321) ;  /* 0x000000000f087348 */ /* 0x000fea0003c00000 */
[----:B------:R0:W1:Y:S02]  /*199f0*/  SHFL.IDX P6, R14, R13, R12, R11 ;  /* 0x0000000c0d0e7389 */ /* 0x00006400000c000b */
[----:B01----:R-:W-:Y:S01]  /*19a00*/  ENDCOLLECTIVE ;  /* 0x000000000000791b */ /* 0x003fe20003800000 */
.L_x_14321:
        /* <DEDUP_REMOVED lines=12> */
.L_x_14322:
[----:B------:R-:W-:Y:S02]  /*19ad0*/  IMAD.MOV.U32 R13, RZ, RZ, R18 ;  /* 0x000000ffff0d7224 */ /* 0x000fe400078e0012 */
[----:B------:R-:W-:Y:S02]  /*19ae0*/  IMAD.MOV.U32 R12, RZ, RZ, 0x6 ;  /* 0x00000006ff0c7424 */ /* 0x000fe400078e00ff */
[----:B------:R-:W-:-:S07]  /*19af0*/  IMAD.MOV.U32 R9, RZ, RZ, R14 ;  /* 0x000000ffff097224 */ /* 0x000fce00078e000e */
[----:B------:R-:W-:Y:S05]  /*19b00*/  WARPSYNC.COLLECTIVE R15, `(.L_x_14323) ;  /* 0x000000000f087348 */ /* 0x000fea0003c00000 */
[----:B------:R0:W1:Y:S02]  /*19b10*/  SHFL.IDX P6, R14, R13, R12, R11 ;  /* 0x0000000c0d0e7389 */ /* 0x00006400000c000b */
[----:B01----:R-:W-:Y:S01]  /*19b20*/  ENDCOLLECTIVE ;  /* 0x000000000000791b */ /* 0x003fe20003800000 */
.L_x_14323:
        /* <DEDUP_REMOVED lines=12> */
.L_x_14324:
[----:B------:R-:W-:Y:S02]  /*19bf0*/  IMAD.MOV.U32 R13, RZ, RZ, R18 ;  /* 0x000000ffff0d7224 */ /* 0x000fe400078e0012 */
[----:B------:R-:W-:Y:S01]  /*19c00*/  IMAD.MOV.U32 R12, RZ, RZ, 0x7 ;  /* 0x00000007ff0c7424 */ /* 0x000fe200078e00ff */
[----:B------:R-:W-:-:S13]  /*19c10*/  IADD3 R2, P1, R14, R5, RZ ;  /* 0x000000050e027210 */ /* 0x000fda0007f3e0ff */
[----:B------:R-:W-:Y:S05]  /*19c20*/  WARPSYNC.COLLECTIVE R15, `(.L_x_14325) ;  /* 0x000000000f087348 */ /* 0x000fea0003c00000 */
[----:B------:R0:W1:Y:S02]  /*19c30*/  SHFL.IDX P6, R14, R13, R12, R11 ;  /* 0x0000000c0d0e7389 */ /* 0x00006400000c000b */
[----:B01----:R-:W-:Y:S01]  /*19c40*/  ENDCOLLECTIVE ;  /* 0x000000000000791b */ /* 0x003fe20003800000 */
.L_x_14325:
        /* <DEDUP_REMOVED lines=10> */
.L_x_14326:
[----:B------:R-:W-:Y:S05]  /*19cf0*/  BRA `(.L_x_14327) ;  /* 0xffffffac00dc7947 */ /* 0x000fea000383ffff */
.L_x_14197:
        /* <DEDUP_REMOVED lines=8> */
.L_x_14329:
[----:B------:R-:W-:Y:S05]  /*19d80*/  BSYNC B0 ;  /* 0x0000000000007941 */ /* 0x000fea0003800000 */
.L_x_14328:
        /* <DEDUP_REMOVED lines=9> */
.L_x_14330:
        /* <DEDUP_REMOVED lines=23> */
.L_x_14331:
[----:B------:R-:W-:Y:S01]  /*19f90*/  IMAD.MOV.U32 R12, RZ, RZ, 0x2 ;  /* 0x00000002ff0c7424 */ /* 0x000fe200078e00ff */
[----:B------:R-:W-:-:S05]  /*19fa0*/  SEL R4, R14, RZ, P1 ;  /* 0x000000ff0e047207 */ /* 0x000fca0000800000 */
[----:B------:R-:W-:-:S04]  /*19fb0*/  IMAD.IADD R4, R13, 0x1, R4 ;  /* 0x000000010d047824 */ /* 0x000fc800078e0204 */
[----:B------:R-:W-:-:S07]  /*19fc0*/  IMAD.MOV.U32 R13, RZ, RZ, R4 ;  /* 0x000000ffff0d7224 */ /* 0x000fce00078e0004 */
[----:B------:R-:W-:Y:S05]  /*19fd0*/  WARPSYNC.COLLECTIVE R15, `(.L_x_14332) ;  /* 0x000000000f087348 */ /* 0x000fea0003c00000 */
[----:B------:R0:W1:Y:S02]  /*19fe0*/  SHFL.UP P6, R14, R13, R12, R11 ;  /* 0x0400000c0d0e7389 */ /* 0x00006400000c000b */
[----:B01----:R-:W-:Y:S01]  /*19ff0*/  ENDCOLLECTIVE ;  /* 0x000000000000791b */ /* 0x003fe20003800000 */
.L_x_14332:
[----:B------:R-:W-:Y:S01]  /*1a000*/  IMAD.MOV.U32 R12, RZ, RZ, 0x4 ;  /* 0x00000004ff0c7424 */ /* 0x000fe200078e00ff */
[----:B------:R-:W-:-:S05]  /*1a010*/  SEL R3, R14, RZ, P2 ;  /* 0x000000ff0e037207 */ /* 0x000fca0001000000 */
[----:B------:R-:W-:-:S04]  /*1a020*/  IMAD.IADD R2, R4, 0x1, R3 ;  /* 0x0000000104027824 */ /* 0x000fc800078e0203 */
[----:B------:R-:W-:-:S07]  /*1a030*/  IMAD.MOV.U32 R13, RZ, RZ, R2 ;  /* 0x000000ffff0d7224 */ /* 0x000fce00078e0002 */
[----:B------:R-:W-:Y:S05]  /*1a040*/  WARPSYNC.COLLECTIVE R15, `(.L_x_14333) ;  /* 0x000000000f087348 */ /* 0x000fea0003c00000 */
[----:B------:R0:W1:Y:S02]  /*1a050*/  SHFL.UP P6, R14, R13, R12, R11 ;  /* 0x0400000c0d0e7389 */ /* 0x00006400000c000b */
[----:B01----:R-:W-:Y:S01]  /*1a060*/  ENDCOLLECTIVE ;  /* 0x000000000000791b */ /* 0x003fe20003800000 */
.L_x_14333:
[----:B------:R-:W-:Y:S01]  /*1a070*/  IMAD.MOV.U32 R12, RZ, RZ, 0x8 ;  /* 0x00000008ff0c7424 */ /* 0x000fe200078e00ff */
[----:B------:R-:W-:-:S05]  /*1a080*/  SEL R3, R14, RZ, P3 ;  /* 0x000000ff0e037207 */ /* 0x000fca0001800000 */
[----:B------:R-:W-:-:S04]  /*1a090*/  IMAD.IADD R3, R2, 0x1, R3 ;  /* 0x0000000102037824 */ /* 0x000fc800078e0203 */
[----:B------:R-:W-:-:S07]  /*1a0a0*/  IMAD.MOV.U32 R13, RZ, RZ, R3 ;  /* 0x000000ffff0d7224 */ /* 0x000fce00078e0003 */
[----:B------:R-:W-:Y:S05]  /*1a0b0*/  WARPSYNC.COLLECTIVE R15, `(.L_x_14334) ;  /* 0x000000000f087348 */ /* 0x000fea0003c00000 */
[----:B------:R0:W1:Y:S02]  /*1a0c0*/  SHFL.UP P6, R14, R13, R12, R11 ;  /* 0x0400000c0d0e7389 */ /* 0x00006400000c000b */
[----:B01----:R-:W-:Y:S01]  /*1a0d0*/  ENDCOLLECTIVE ;  /* 0x000000000000791b */ /* 0x003fe20003800000 */
.L_x_14334:
[----:B------:R-:W-:Y:S01]  /*1a0e0*/  IMAD.MOV.U32 R12, RZ, RZ, 0x10 ;  /* 0x00000010ff0c7424 */ /* 0x000fe200078e00ff */
[----:B------:R-:W-:-:S05]  /*1a0f0*/  SEL R4, R14, RZ, P4 ;  /* 0x000000ff0e047207 */ /* 0x000fca0002000000 */
[----:B------:R-:W-:-:S04]  /*1a100*/  IMAD.IADD R4, R3, 0x1, R4 ;  /* 0x0000000103047824 */ /* 0x000fc800078e0204 */
[----:B------:R-:W-:-:S07]  /*1a110*/  IMAD.MOV.U32 R13, RZ, RZ, R4 ;  /* 0x000000ffff0d7224 */ /* 0x000fce00078e0004 */
[----:B------:R-:W-:Y:S05]  /*1a120*/  WARPSYNC.COLLECTIVE R15, `(.L_x_14335) ;  /* 0x000000000f087348 */ /* 0x000fea0003c00000 */
[----:B------:R0:W1:Y:S02]  /*1a130*/  SHFL.UP P6, R14, R13, R12, R11 ;  /* 0x0400000c0d0e7389 */ /* 0x00006400000c000b */
[----:B01----:R-:W-:Y:S01]  /*1a140*/  ENDCOLLECTIVE ;  /* 0x000000000000791b */ /* 0x003fe20003800000 */
.L_x_14335:
        /* <DEDUP_REMOVED lines=8> */
.L_x_14336:
[----:B------:R-:W-:Y:S05]  /*1a1d0*/  BRA `(.L_x_14337) ;  /* 0xffffffac00e87947 */ /* 0x000fea000383ffff */
.L_x_14200:
[----:B------:R-:W-:Y:S01]  /*1a1e0*/  BSSY B0, `(.L_x_14338) ;  /* 0x0000007000007945 */ /* 0x000fe20003800000 */
[----:B------:R-:W-:Y:S02]  /*1a1f0*/  IMAD.MOV.U32 R12, RZ, RZ, 0x1 ;  /* 0x00000001ff0c7424 */ /* 0x000fe400078e00ff */
[----:B------:R-:W-:Y:S02]  /*1a200*/  IMAD.MOV.U32 R11, RZ, RZ, RZ ;  /* 0x000000ffff0b7224 */ /* 0x000fe400078e00ff */
[----:B------:R-:W-:-:S07]  /*1a210*/  IMAD.MOV.U32 R15, RZ, RZ, -0x1 ;  /* 0xffffffffff0f7424 */ /* 0x000fce00078e00ff */
[----:B------:R-:W-:Y:S05]  /*1a220*/  WARPSYNC.COLLECTIVE R15, `(.L_x_14339) ;  /* 0x000000000f087348 */ /* 0x000fea0003c00000 */
[----:B------:R0:W1:Y:S02]  /*1a230*/  SHFL.UP P6, R14, R13, R12, R11 ;  /* 0x0400000c0d0e7389 */ /* 0x00006400000c000b */
[----:B01----:R-:W-:Y:S01]  /*1a240*/  ENDCOLLECTIVE ;  /* 0x000000000000791b */ /* 0x003fe20003800000 */
.L_x_14339:
[----:B------:R-:W-:Y:S05]  /*1a250*/  BSYNC B0 ;  /* 0x0000000000007941 */ /* 0x000fea0003800000 */
.L_x_14338:
        /* <DEDUP_REMOVED lines=8> */
.L_x_14340:
[----:B------:R-:W-:Y:S01]  /*1a2e0*/  IMAD.MOV.U32 R12, RZ, RZ, 0x4 ;  /* 0x00000004ff0c7424 */ /* 0x000fe200078e00ff */
[----:B------:R-:W-:-:S05]  /*1a2f0*/  SEL R2, R14, RZ, P2 ;  /* 0x000000ff0e027207 */ /* 0x000fca0001000000 */
[----:B------:R-:W-:-:S04]  /*1a300*/  IMAD.IADD R2, R13, 0x1, R2 ;  /* 0x000000010d027824 */ /* 0x000fc800078e0202 */
[----:B------:R-:W-:-:S07]  /*1a310*/  IMAD.MOV.U32 R13, RZ, RZ, R2 ;  /* 0x000000ffff0d7224 */ /* 0x000fce00078e0002 */
[----:B------:R-:W-:Y:S05]  /*1a320*/  WARPSYNC.COLLECTIVE R15, `(.L_x_14341) ;  /* 0x000000000f087348 */ /* 0x000fea0003c00000 */
[----:B------:R0:W1:Y:S02]  /*1a330*/  SHFL.UP P6, R14, R13, R12, R11 ;  /* 0x0400000c0d0e7389 */ /* 0x00006400000c000b */
[----:B01----:R-:W-:Y:S01]  /*1a340*/  ENDCOLLECTIVE ;  /* 0x000000000000791b */ /* 0x003fe20003800000 */
.L_x_14341:
[----:B------:R-:W-:Y:S01]  /*1a350*/  IMAD.MOV.U32 R12, RZ, RZ, 0x8 ;  /* 0x00000008ff0c7424 */ /* 0x000fe200078e00ff */
[----:B------:R-:W-:-:S05]  /*1a360*/  SEL R3, R14, RZ, P3 ;  /* 0x000000ff0e037207 */ /* 0x000fca0001800000 */
[----:B------:R-:W-:-:S04]  /*1a370*/  IMAD.IADD R3, R2, 0x1, R3 ;  /* 0x0000000102037824 */ /* 0x000fc800078e0203 */
[----:B------:R-:W-:-:S07]  /*1a380*/  IMAD.MOV.U32 R13, RZ, RZ, R3 ;  /* 0x000000ffff0d7224 */ /* 0x000fce00078e0003 */
[----:B------:R-:W-:Y:S05]  /*1a390*/  WARPSYNC.COLLECTIVE R15, `(.L_x_14342) ;  /* 0x000000000f087348 */ /* 0x000fea0003c00000 */
[----:B------:R0:W1:Y:S02]  /*1a3a0*/  SHFL.UP P6, R14, R13, R12, R11 ;  /* 0x0400000c0d0e7389 */ /* 0x00006400000c000b */
[----:B01----:R-:W-:Y:S01]  /*1a3b0*/  ENDCOLLECTIVE ;  /* 0x000000000000791b */ /* 0x003fe20003800000 */
.L_x_14342:
[----:B------:R-:W-:Y:S01]  /*1a3c0*/  IMAD.MOV.U32 R12, RZ, RZ, 0x10 ;  /* 0x00000010ff0c7424 */ /* 0x000fe200078e00ff */
[----:B------:R-:W-:-:S05]  /*1a3d0*/  SEL R4, R14, RZ, P4 ;  /* 0x000000ff0e047207 */ /* 0x000fca0002000000 */
[----:B------:R-:W-:-:S04]  /*1a3e0*/  IMAD.IADD R4, R3, 0x1, R4 ;  /* 0x0000000103047824 */ /* 0x000fc800078e0204 */
[----:B------:R-:W-:-:S07]  /*1a3f0*/  IMAD.MOV.U32 R13, RZ, RZ, R4 ;  /* 0x000000ffff0d7224 */ /* 0x000fce00078e0004 */
[----:B------:R-:W-:Y:S05]  /*1a400*/  WARPSYNC.COLLECTIVE R15, `(.L_x_14343) ;  /* 0x000000000f087348 */ /* 0x000fea0003c00000 */
[----:B------:R0:W1:Y:S02]  /*1a410*/  SHFL.UP P6, R14, R13, R12, R11 ;  /* 0x0400000c0d0e7389 */ /* 0x00006400000c000b */
[----:B01----:R-:W-:Y:S01]  /*1a420*/  ENDCOLLECTIVE ;  /* 0x000000000000791b */ /* 0x003fe20003800000 */
.L_x_14343:
        /* <DEDUP_REMOVED lines=8> */
.L_x_14344:
[----:B------:R-:W-:Y:S05]  /*1a4b0*/  BRA `(.L_x_14345) ;  /* 0xffffffac00d47947 */ /* 0x000fea000383ffff */
.L_x_14202:
[----:B------:R-:W-:Y:S01]  /*1a4c0*/  BSSY B0, `(.L_x_14346) ;  /* 0x0000006000007945 */ /* 0x000fe20003800000 */
[----:B------:R-:W-:Y:S01]  /*1a4d0*/  PLOP3.LUT P6, PT, P6, PT, PT, 0x8, 0x0 ;  /* 0x000000000000781c */ /* 0x000fe200037ce170 */
[----:B------:R-:W-:-:S12]  /*1a4e0*/  IMAD.MOV.U32 R15, RZ, RZ, -0x1 ;  /* 0xffffffffff0f7424 */ /* 0x000fd800078e00ff */
[----:B0-----:R-:W-:Y:S05]  /*1a4f0*/  WARPSYNC.COLLECTIVE R15, `(.L_x_14347) ;  /* 0x000000000f087348 */ /* 0x001fea0003c00000 */
[----:B------:R-:W-:Y:S01]  /*1a500*/  VOTE.ANY R14, PT, P6 ;  /* 0x00000000000e7806 */ /* 0x000fe200030e0100 */
[----:B0-----:R-:W-:Y:S06]  /*1a510*/  ENDCOLLECTIVE ;  /* 0x000000000000791b */ /* 0x001fec0003800000 */
.L_x_14347:
[----:B------:R-:W-:Y:S05]  /*1a520*/  BSYNC B0 ;  /* 0x0000000000007941 */ /* 0x000fea0003800000 */
.L_x_14346:
        /* <DEDUP_REMOVED lines=10> */
.L_x_14348:
[----:B------:R-:W-:Y:S02]  /*1a5d0*/  IMAD.MOV.U32 R13, RZ, RZ, R5 ;  /* 0x000000ffff0d7224 */ /* 0x000fe400078e0005 */
[----:B------:R-:W-:-:S07]  /*1a5e0*/  IMAD.MOV.U32 R17, RZ, RZ, R14 ;  /* 0x000000ffff117224 */ /* 0x000fce00078e000e */
[----:B------:R-:W-:Y:S05]  /*1a5f0*/  WARPSYNC.COLLECTIVE R15, `(.L_x_14349) ;  /* 0x000000000f087348 */ /* 0x000fea0003c00000 */
[----:B------:R0:W1:Y:S02]  /*1a600*/  SHFL.IDX P6, R14, R13, R12, R11 ;  /* 0x0000000c0d0e7389 */ /* 0x00006400000c000b */
[----:B01----:R-:W-:Y:S01]  /*1a610*/  ENDCOLLECTIVE ;  /* 0x000000000000791b */ /* 0x003fe20003800000 */
.L_x_14349:
[----:B------:R-:W-:Y:S01]  /*1a620*/  IMAD.MOV.U32 R5, RZ, RZ, R14 ;  /* 0x000000ffff057224 */ /* 0x000fe200078e000e */
[----:B------:R-:W-:Y:S06]  /*1a630*/  BRA `(.L_x_14350) ;  /* 0xffffffac00b47947 */ /* 0x000fec000383ffff */
.L_x_14204:
[----:B------:R-:W-:Y:S01]  /*1a640*/  BSSY B0, `(.L_x_14351) ;  /* 0x0000007000007945 */ /* 0x000fe20003800000 */
[----:B------:R-:W-:Y:S02]  /*1a650*/  IMAD.MOV.U32 R13, RZ, RZ, R2 ;  /* 0x000000ffff0d7224 */ /* 0x000fe400078e0002 */
[----:B------:R-:W-:Y:S02]  /*1a660*/  IMAD.MOV.U32 R11, RZ, RZ, 0x1f ;  /* 0x0000001fff0b7424 */ /* 0x000fe400078e00ff */
[----:B------:R-:W-:-:S07]  /*1a670*/  IMAD.MOV.U32 R15, RZ, RZ, -0x1 ;  /* 0xffffffffff0f7424 */ /* 0x000fce00078e00ff */
[----:B0123--:R-:W-:Y:S05]  /*1a680*/  WARPSYNC.COLLECTIVE R15, `(.L_x_14352) ;  /* 0x000000000f087348 */ /* 0x00ffea0003c00000 */
[----:B------:R4:W0:Y:S02]  /*1a690*/  SHFL.IDX P6, R14, R13, R12, R11 ;  /* 0x0000000c0d0e7389 */ /* 0x00082400000c000b */
[----:B01234-:R-:W-:Y:S01]  /*1a6a0*/  ENDCOLLECTIVE ;  /* 0x000000000000791b */ /* 0x01ffe20003800000 */
.L_x_14352:
[----:B------:R-:W-:Y:S05]  /*1a6b0*/  BSYNC B0 ;  /* 0x0000000000007941 */ /* 0x000fea0003800000 */
.L_x_14351:
[----:B------:R-:W-:Y:S01]  /*1a6c0*/  IMAD.MOV.U32 R16, RZ, RZ, R14 ;  /* 0x000000ffff107224 */ /* 0x000fe200078e000e */
[----:B------:R-:W-:Y:S06]  /*1a6d0*/  BRA `(.L_x_14203) ;  /* 0xffffffac00a47947 */ /* 0x000fec000383ffff */
.L_x_14210:
[----:B0-----:R0:W2:Y:S02]  /*1a6e0*/  SYNCS.PHASECHK.TRANS64.TRYWAIT P0, [R4+URZ+0x16820], R0 ;  /* 0x01682000040075a7 */ /* 0x0010a4000800017f */
[----:B--2---:R-:W-:Y:S05]  /*1a6f0*/  @!P0 NANOSLEEP.SYNCS 0x989680 ;  /* 0x009896800000895d */ /* 0x004fea0003900000 */
[----:B------:R-:W2:Y:S02]  /*1a700*/  @!P0 SYNCS.PHASECHK.TRANS64 P0, [R4+URZ+0x16820], R0 ;  /* 0x01682000040085a7 */ /* 0x000ea4000800007f */
[----:B--2---:R-:W-:Y:S05]  /*1a710*/  @!P0 BRA `(.L_x_14210) ;  /* 0xfffffffc00f08947 */ /* 0x004fea000383ffff */
[----:B------:R-:W-:Y:S05]  /*1a720*/  BRA `(.L_x_14353) ;  /* 0xffffffb400fc7947 */ /* 0x000fea000383ffff */
.L_x_14211:
        /* <DEDUP_REMOVED lines=11> */
.L_x_14355:
[----:B------:R-:W-:Y:S05]  /*1a7e0*/  BSYNC B0 ;  /* 0x0000000000007941 */ /* 0x000fea0003800000 */
.L_x_14354:
[----:B------:R-:W-:Y:S05]  /*1a7f0*/  BRA `(.L_x_14356) ;  /* 0xffffffb400e47947 */ /* 0x000fea000383ffff */
.L_x_14214:
[----:B------:R-:W-:Y:S01]  /*1a800*/  BSSY B1, `(.L_x_14357) ;  /* 0x0000006000017945 */ /* 0x000fe20003800000 */
[----:B------:R-:W-:-:S07]  /*1a810*/  IMAD.MOV.U32 R15, RZ, RZ, -0x1 ;  /* 0xffffffffff0f7424 */ /* 0x000fce00078e00ff */
[----:B01----:R-:W-:Y:S05]  /*1a820*/  WARPSYNC.COLLECTIVE R15, `(.L_x_14358) ;  /* 0x000000000f0c7348 */ /* 0x003fea0003c00000 */
[----:B------:R-:W-:Y:S02]  /*1a830*/  ELECT P6, UR62, PT ;  /* 0x00000000003e782f */ /* 0x000fe400038c0000 */
[----:B------:R-:W-:Y:S01]  /*1a840*/  MOV R14, UR62 ;  /* 0x0000003e000e7c02 */ /* 0x000fe20008000f00 */
[----:B01----:R-:W-:Y:S10]  /*1a850*/  ENDCOLLECTIVE ;  /* 0x000000000000791b */ /* 0x003ff40003800000 */
.L_x_14358:
[----:B------:R-:W-:Y:S05]  /*1a860*/  BSYNC B1 ;  /* 0x0000000000017941 */ /* 0x000fea0003800000 */
.L_x_14357:
[----:B------:R-:W-:Y:S05]  /*1a870*/  BRA `(.L_x_14359) ;  /* 0xffffffb400dc7947 */ /* 0x000fea000383ffff */
.L_x_14216:
[----:B0-----:R0:W2:Y:S02]  /*1a880*/  SYNCS.PHASECHK.TRANS64.TRYWAIT P1, [R5+URZ+0x16840], R0 ;  /* 0x01684000050075a7 */ /* 0x0010a4000802017f */
[----:B--2---:R-:W-:Y:S05]  /*1a890*/  @!P1 NANOSLEEP.SYNCS 0x989680 ;  /* 0x009896800000995d */ /* 0x004fea0003900000 */
[----:B------:R-:W2:Y:S02]  /*1a8a0*/  @!P1 SYNCS.PHASECHK.TRANS64 P1, [R5+URZ+0x16840], R0 ;  /* 0x01684000050095a7 */ /* 0x000ea4000802007f */
[----:B--2---:R-:W-:Y:S05]  /*1a8b0*/  @!P1 BRA `(.L_x_14216) ;  /* 0xfffffffc00f09947 */ /* 0x004fea000383ffff */
[----:B------:R-:W-:Y:S05]  /*1a8c0*/  BRA `(.L_x_14360) ;  /* 0xffffffb400fc7947 */ /* 0x000fea000383ffff */
.L_x_14218:
[----:B--2---:R2:W3:Y:S02]  /*1a8d0*/  SYNCS.PHASECHK.TRANS64.TRYWAIT P1, [R25+URZ+0x16840], R2 ;  /* 0x01684002190075a7 */ /* 0x0044e4000802017f */
[----:B---3--:R-:W-:Y:S05]  /*1a8e0*/  @!P1 NANOSLEEP.SYNCS 0x989680 ;  /* 0x009896800000995d */ /* 0x008fea0003900000 */
[----:B------:R-:W3:Y:S02]  /*1a8f0*/  @!P1 SYNCS.PHASECHK.TRANS64 P1, [R25+URZ+0x16840], R2 ;  /* 0x01684002190095a7 */ /* 0x000ee4000802007f */
[----:B---3--:R-:W-:Y:S05]  /*1a900*/  @!P1 BRA `(.L_x_14218) ;  /* 0xfffffffc00f09947 */ /* 0x008fea000383ffff */
[----:B------:R-:W-:Y:S05]  /*1a910*/  BRA `(.L_x_14361) ;  /* 0xffffffb800087947 */ /* 0x000fea000383ffff */
.L_x_14220:
[----:B---3--:R3:W4:Y:S02]  /*1a920*/  SYNCS.PHASECHK.TRANS64.TRYWAIT P1, [R5+URZ+0x16860], R0 ;  /* 0x01686000050075a7 */ /* 0x008724000802017f */
[----:B----4-:R-:W-:Y:S05]  /*1a930*/  @!P1 NANOSLEEP.SYNCS 0x989680 ;  /* 0x009896800000995d */ /* 0x010fea0003900000 */
[----:B------:R-:W4:Y:S02]  /*1a940*/  @!P1 SYNCS.PHASECHK.TRANS64 P1, [R5+URZ+0x16860], R0 ;  /* 0x01686000050095a7 */ /* 0x000f24000802007f */
[----:B----4-:R-:W-:Y:S05]  /*1a950*/  @!P1 BRA `(.L_x_14220) ;  /* 0xfffffffc00f09947 */ /* 0x010fea000383ffff */
[----:B------:R-:W-:Y:S05]  /*1a960*/  BRA `(.L_x_14362) ;  /* 0xffffffb800047947 */ /* 0x000fea000383ffff */
.L_x_14363:
        /* <DEDUP_REMOVED lines=9> */
.L_x_16009:


//--------------------- .text._ZN7cutlass13device_kernelIN5flash11enable_sm90INS1_16FlashAttnFwdSm90INS1_25CollectiveMainloopFwdSm90ILi2EN4cute5tupleIJNS5_1CILi1EEES8_S8_EEENS6_IJNS7_ILi192EEENS7_ILi128EEENS7_ILi64EEEEEELi64ENS_6half_tEfNS_4arch4Sm90ELb0ELb1ELb0ELb1ELb1ELb1ELb0ELb1ELb1ELb1ELb1ELb0EEENS1_21CollectiveEpilogueFwdINS6_IJSA_SC_SB_EEES9_SE_SG_Li384ELb1ELb1ELb1ELb0EEENS1_36VarlenDynamicPersistentTileSchedulerILi192ELi128ELi384ELi128ELb1ELb1ELb1ELb1ELb0ELb1EEEEEEEEEvNT_6ParamsE --------------------------
	.section	.text._ZN7cutlass13device_kernelIN5flash11enable_sm90INS1_16FlashAttnFwdSm90INS1_25CollectiveMainloopFwdSm90ILi2EN4cute5tupleIJNS5_1CILi1EEES8_S8_EEENS6_IJNS7_ILi192EEENS7_ILi128EEENS7_ILi64EEEEEELi64ENS_6half_tEfNS_4arch4Sm90ELb0ELb1ELb0ELb1ELb1ELb1ELb0ELb1ELb1ELb1ELb1ELb0EEENS1_21CollectiveEpilogueFwdINS6_IJSA_SC_SB_EEES9_SE_SG_Li384ELb1ELb1ELb1ELb0EEENS1_36VarlenDynamicPersistentTileSchedulerILi192ELi128ELi384ELi128ELb1ELb1ELb1ELb1ELb0ELb1EEEEEEEEEvNT_6ParamsE,"ax",@progbits
	.align	128
.text._ZN7cutlass13device_kernelIN5flash11enable_sm90INS1_16FlashAttnFwdSm90INS1_25CollectiveMainloopFwdSm90ILi2EN4cute5tupleIJNS5_1CILi1EEES8_S8_EEENS6_IJNS7_ILi192EEENS7_ILi128EEENS7_ILi64EEEEEELi64ENS_6half_tEfNS_4arch4Sm90ELb0ELb1ELb0ELb1ELb1ELb1ELb0ELb1ELb1ELb1ELb1ELb0EEENS1_21CollectiveEpilogueFwdINS6_IJSA_SC_SB_EEES9_SE_SG_Li384ELb1ELb1ELb1ELb0EEENS1_36VarlenDynamicPersistentTileSchedulerILi192ELi128ELi384ELi128ELb1ELb1ELb1ELb1ELb0ELb1EEEEEEEEEvNT_6ParamsE:
        .type           _ZN7cutlass13device_kernelIN5flash11enable_sm90INS1_16FlashAttnFwdSm90INS1_25CollectiveMainloopFwdSm90ILi2EN4cute5tupleIJNS5_1CILi1EEES8_S8_EEENS6_IJNS7_ILi192EEENS7_ILi128EEENS7_ILi64EEEEEELi64ENS_6half_tEfNS_4arch4Sm90ELb0ELb1ELb0ELb1ELb1ELb1ELb0ELb1ELb1ELb1ELb1ELb0EEENS1_21CollectiveEpilogueFwdINS6_IJSA_SC_SB_EEES9_SE_SG_Li384ELb1ELb1ELb1ELb0EEENS1_36VarlenDynamicPersistentTileSchedulerILi192ELi128ELi384ELi128ELb1ELb1ELb1ELb1ELb0ELb1EEEEEEEEEvNT_6ParamsE,@function
        .size           _ZN7cutlass13device_kernelIN5flash11enable_sm90INS1_16FlashAttnFwdSm90INS1_25CollectiveMainloopFwdSm90ILi2EN4cute5tupleIJNS5_1CILi1EEES8_S8_EEENS6_IJNS7_ILi192EEENS7_ILi128EEENS7_ILi64EEEEEELi64ENS_6half_tEfNS_4arch4Sm90ELb0ELb1ELb0ELb1ELb1ELb1ELb0ELb1ELb1ELb1ELb1ELb0EEENS1_21CollectiveEpilogueFwdINS6_IJSA_SC_SB_EEES9_SE_SG_Li384ELb1ELb1ELb1ELb0EEENS1_36VarlenDynamicPersistentTileSchedulerILi192ELi128ELi384ELi128ELb1ELb1ELb1ELb1ELb0ELb1EEEEEEEEEvNT_6ParamsE,(.L_x_16010 - _ZN7cutlass13device_kernelIN5flash11enable_sm90INS1_16FlashAttnFwdSm90INS1_25CollectiveMainloopFwdSm90ILi2EN4cute5tupleIJNS5_1CILi1EEES8_S8_EEENS6_IJNS7_ILi192EEENS7_ILi128EEENS7_ILi64EEEEEELi64ENS_6half_tEfNS_4arch4Sm90ELb0ELb1ELb0ELb1ELb1ELb1ELb0ELb1ELb1ELb1ELb1ELb0EEENS1_21CollectiveEpilogueFwdINS6_IJSA_SC_SB_EEES9_SE_SG_Li384ELb1ELb1ELb1ELb0EEENS1_36VarlenDynamicPersistentTileSchedulerILi192ELi128ELi384ELi128ELb1ELb1ELb1ELb1ELb0ELb1EEEEEEEEEvNT_6ParamsE)
        .other          _ZN7cutlass13device_kernelIN5flash11enable_sm90INS1_16FlashAttnFwdSm90INS1_25CollectiveMainloopFwdSm90ILi2EN4cute5tupleIJNS5_1CILi1EEES8_S8_EEENS6_IJNS7_ILi192EEENS7_ILi128EEENS7_ILi64EEEEEELi64ENS_6half_tEfNS_4arch4Sm90ELb0ELb1ELb0ELb1ELb1ELb1ELb0ELb1ELb1ELb1ELb1ELb0EEENS1_21CollectiveEpilogueFwdINS6_IJSA_SC_SB_EEES9_SE_SG_Li384ELb1ELb1ELb1ELb0EEENS1_36VarlenDynamicPersistentTileSchedulerILi192ELi128ELi384ELi128ELb1ELb1ELb1ELb1ELb0ELb1EEEEEEEEEvNT_6ParamsE,@"STO_CUDA_ENTRY STV_DEFAULT"
_ZN7cutlass13device_kernelIN5flash11enable_sm90INS1_16FlashAttnFwdSm90INS1_25CollectiveMainloopFwdSm90ILi2EN4cute5tupleIJNS5_1CILi1EEES8_S8_EEENS6_IJNS7_ILi192EEENS7_ILi128EEENS7_ILi64EEEEEELi64ENS_6half_tEfNS_4arch4Sm90ELb0ELb1ELb0ELb1ELb1ELb1ELb0ELb1ELb1ELb1ELb1ELb0EEENS1_21CollectiveEpilogueFwdINS6_IJSA_SC_SB_EEES9_SE_SG_Li384ELb1ELb1ELb1ELb0EEENS1_36VarlenDynamicPersistentTileSchedulerILi192ELi128ELi384ELi128ELb1ELb1ELb1ELb1ELb0ELb1EEEEEEEEEvNT_6ParamsE:
        /* <DEDUP_REMOVED lines=18> */
.L_x_14365:
[----:B------:R-:W-:Y:S05]  /*0120*/  BSYNC B0 ;  /* 0x0000000000007941 */ /* 0x000fea0003800000 */
.L_x_14364:
        /* <DEDUP_REMOVED lines=41> */
.L_x_14366:
        /* <DEDUP_REMOVED lines=22> */
.L_x_14367:
        /* <DEDUP_REMOVED lines=18> */
.L_x_14368:
        /* <DEDUP_REMOVED lines=22> */
.L_x_14369:
        /* <DEDUP_REMOVED lines=22> */
.L_x_14370:
        /* <DEDUP_REMOVED lines=8> */
.L_x_14373:
        /* <DEDUP_REMOVED lines=22> */
[----:B------:R-:W-:Y:S01]  /*0ae0*/  CS2R R22, SRZ ;  /* 0x0000000000167805 */ /* 0x000fe2000001ff00 */
[----:B------:R-:W-:Y:S01]  /*0af0*/  IMAD.MOV.U32 R154, RZ, RZ, RZ ;  /* 0x000000ffff9a7224 */ /* 0x000fe200078e00ff */
[----:B------:R-:W-:Y:S01]  /*0b00*/  ULOP3.LUT UR39, UR37, 0x1, URZ, 0xfc, !UPT ;  /* 0x0000000125277892 */ /* 0x000fe2000f8efc3f */
[----:B------:R-:W-:Y:S01]  /*0b10*/  UMOV UR36, URZ ;  /* 0x0000003f00247c82 */ /* 0x000fe20008000000 */
[----:B0-----:R-:W-:-:S05]  /*0b20*/  VIADD R13, R0, 0xffffff80 ;  /* 0xffffff80000d7836 */ /* 0x001fca0000000000 */
[----:B------:R-:W-:-:S04]  /*0b30*/  SHF.R.S32.HI R0, RZ, 0x1f, R13 ;  /* 0x0000001fff007819 */ /* 0x000fc8000001140d */
[CC--:B------:R-:W-:Y:S02]  /*0b40*/  LEA.HI R3, R0.reuse, R13.reuse, RZ, 0x7 ;  /* 0x0000000d00037211 */ /* 0x0c0fe400078f38ff */
[CC--:B------:R-:W-:Y:S02]  /*0b50*/  LEA.HI R5, R0.reuse, R13.reuse, RZ, 0x4 ;  /* 0x0000000d00057211 */ /* 0x0c0fe400078f20ff */
[----:B------:R-:W-:Y:S02]  /*0b60*/  LOP3.LUT R4, R3, 0xffffff80, RZ, 0xc0, !PT ;  /* 0xffffff8003047812 */ /* 0x000fe400078ec0ff */
[----:B------:R-:W-:Y:S02]  /*0b70*/  SHF.R.S32.HI R12, RZ, 0x7, R3 ;  /* 0x00000007ff0c7819 */ /* 0x000fe40000011403 */
[----:B------:R-:W-:Y:S01]  /*0b80*/  SHF.R.S32.HI R6, RZ, 0x4, R5 ;  /* 0x00000004ff067819 */ /* 0x000fe20000011405 */
[----:B------:R-:W-:Y:S01]  /*0b90*/  IMAD.IADD R11, R13, 0x1, -R4 ;  /* 0x000000010d0b7824 */ /* 0x000fe200078e0a04 */
[----:B------:R-:W-:-:S02]  /*0ba0*/  LEA.HI R4, R0, R13, RZ, 0x5 ;  /* 0x0000000d00047211 */ /* 0x000fc400078f28ff */
[----:B------:R-:W-:Y:S02]  /*0bb0*/  LOP3.LUT R3, R5, 0x3fffff0, RZ, 0xc0, !PT ;  /* 0x03fffff005037812 */ /* 0x000fe400078ec0ff */
[----:B------:R-:W-:Y:S02]  /*0bc0*/  SHF.R.S32.HI R7, RZ, 0x1f, R11 ;  /* 0x0000001fff077819 */ /* 0x000fe4000001140b */
[----:B------:R-:W-:Y:S01]  /*0bd0*/  SHF.R.S32.HI R14, RZ, 0x5, R4 ;  /* 0x00000005ff0e7819 */ /* 0x000fe20000011404 */
[----:B------:R-:W-:Y:S01]  /*0be0*/  IMAD.HI R4, R12, 0x55555556, RZ ;  /* 0x555555560c047827 */ /* 0x000fe200078e02ff */
[----:B------:R-:W-:Y:S02]  /*0bf0*/  LEA.HI R8, R7, R11, RZ, 0x2 ;  /* 0x0000000b07087211 */ /* 0x000fe400078f10ff */
[----:B------:R-:W-:Y:S01]  /*0c00*/  LEA.HI R5, R5, R6, RZ, 0x1 ;  /* 0x0000000605057211 */ /* 0x000fe200078f08ff */
[----:B------:R-:W-:Y:S01]  /*0c10*/  IMAD.IADD R3, R13, 0x1, -R3 ;  /* 0x000000010d037824 */ /* 0x000fe200078e0a03 */
[----:B------:R-:W-:-:S02]  /*0c20*/  SHF.R.S32.HI R9, RZ, 0x2, R8 ;  /* 0x00000002ff097819 */ /* 0x000fc40000011408 */
[----:B------:R-:W-:Y:S02]  /*0c30*/  SHF.R.S32.HI R10, RZ, 0x1f, R8 ;  /* 0x0000001fff0a7819 */ /* 0x000fe40000011408 */
[----:B------:R-:W-:Y:S02]  /*0c40*/  LEA.HI R7, R7, R11, RZ, 0x5 ;  /* 0x0000000b07077211 */ /* 0x000fe400078f28ff */
[----:B------:R-:W-:Y:S02]  /*0c50*/  LEA.HI R10, R10, R9, RZ, 0x3 ;  /* 0x000000090a0a7211 */ /* 0x000fe400078f18ff */
[----:B------:R-:W-:Y:S02]  /*0c60*/  LOP3.LUT R5, R5, 0x1ffffffe, RZ, 0xc0, !PT ;  /* 0x1ffffffe05057812 */ /* 0x000fe400078ec0ff */
[----:B------:R-:W-:Y:S02]  /*0c70*/  LOP3.LUT R10, R10, 0xfffffff8, RZ, 0xc0, !PT ;  /* 0xfffffff80a0a7812 */ /* 0x000fe400078ec0ff */
[----:B------:R-:W-:Y:S01]  /*0c80*/  LEA.HI R4, R4, R4, RZ, 0x1 ;  /* 0x0000000404047211 */ /* 0x000fe200078f08ff */
[----:B------:R-:W-:Y:S01]  /*0c90*/  IMAD.IADD R5, R6, 0x1, -R5 ;  /* 0x0000000106057824 */ /* 0x000fe200078e0a05 */
[----:B------:R-:W-:Y:S01]  /*0ca0*/  SHF.R.S32.HI R7, RZ, 0x5, R7 ;  /* 0x00000005ff077819 */ /* 0x000fe20000011407 */
[----:B------:R-:W-:Y:S01]  /*0cb0*/  IMAD.IADD R10, R9, 0x1, -R10 ;  /* 0x00000001090a7824 */ /* 0x000fe200078e0a0a */
[----:B------:R-:W-:Y:S01]  /*0cc0*/  LOP3.LUT R8, R8, 0x7ffffffc, RZ, 0xc0, !PT ;  /* 0x7ffffffc08087812 */ /* 0x000fe200078ec0ff */
[----:B------:R-:W-:Y:S01]  /*0cd0*/  IMAD R6, R14, 0x10, R3 ;  /* 0x000000100e067824 */ /* 0x000fe200078e0203 */
[----:B------:R-:W-:Y:S01]  /*0ce0*/  LEA.HI R3, R0, R13, RZ, 0x2 ;  /* 0x0000000d00037211 */ /* 0x000fe200078f10ff */
[----:B------:R-:W-:-:S02]  /*0cf0*/  IMAD R4, R4, -0x3, R12 ;  /* 0xfffffffd04047824 */ /* 0x000fc400078e020c */
[----:B------:R-:W-:Y:S01]  /*0d00*/  IMAD R7, R7, 0x10, R10 ;  /* 0x0000001007077824 */ /* 0x000fe200078e020a */
[----:B------:R-:W-:Y:S01]  /*0d10*/  SHF.R.S32.HI R12, RZ, 0x2, R3 ;  /* 0x00000002ff0c7819 */ /* 0x000fe20000011403 */
[----:B------:R-:W-:Y:S02]  /*0d20*/  IMAD R6, R6, 0x8, R5 ;  /* 0x0000000806067824 */ /* 0x000fe400078e0205 */
[----:B------:R-:W-:Y:S01]  /*0d30*/  IMAD R9, R4, 0x40, R7 ;  /* 0x0000004004097824 */ /* 0x000fe200078e0207 */
[----:B------:R-:W-:Y:S01]  /*0d40*/  LEA.HI R4, R0, R13, RZ, 0x3 ;  /* 0x0000000d00047211 */ /* 0x000fe200078f18ff */
[----:B------:R-:W-:Y:S01]  /*0d50*/  VIADD R7, R12, 0x60 ;  /* 0x000000600c077836 */ /* 0x000fe20000000000 */
[----:B------:R-:W-:Y:S01]  /*0d60*/  SHF.R.S32.HI R0, RZ, 0x1f, R3 ;  /* 0x0000001fff007819 */ /* 0x000fe20000011403 */
[----:B------:R-:W-:Y:S01]  /*0d70*/  IMAD.IADD R8, R11, 0x1, -R8 ;  /* 0x000000010b087824 */ /* 0x000fe200078e0a08 */
[----:B------:R-:W-:Y:S01]  /*0d80*/  LOP3.LUT R3, R3, 0xfffffffc, RZ, 0xc0, !PT ;  /* 0xfffffffc03037812 */ /* 0x000fe200078ec0ff */
[----:B------:R-:W-:Y:S01]  /*0d90*/  STL [R1+0x5c], R9 ;  /* 0x00005c0901007387 */ /* 0x000fe20000100800 */
[----:B------:R-:W-:Y:S01]  /*0da0*/  LEA.HI R0, R0, R12, RZ, 0x3 ;  /* 0x0000000c00007211 */ /* 0x000fe200078f18ff */
[----:B------:R-:W-:Y:S01]  /*0db0*/  IMAD.SHL.U32 R155, R8, 0x2, RZ ;  /* 0x00000002089b7824 */ /* 0x000fe200078e00ff */
[----:B------:R-:W-:Y:S01]  /*0dc0*/  SHF.R.S32.HI R5, RZ, 0x3, R4 ;  /* 0x00000003ff057819 */ /* 0x000fe20000011404 */
[C---:B------:R-:W-:Y:S01]  /*0dd0*/  IMAD.IADD R10, R13.reuse, 0x1, -R3 ;  /* 0x000000010d0a7824 */ /* 0x040fe200078e0a03 */
[----:B------:R-:W-:Y:S01]  /*0de0*/  LOP3.LUT R4, R4, 0xfffffff8, RZ, 0xc0, !PT ;  /* 0xfffffff804047812 */ /* 0x000fe200078ec0ff */
[----:B------:R-:W-:Y:S01]  /*0df0*/  STL [R1+0xc], RZ ;  /* 0x00000cff01007387 */ /* 0x000fe20000100800 */
[----:B------:R-:W-:Y:S01]  /*0e00*/  LOP3.LUT R0, R0, 0xfffffff8, RZ, 0xc0, !PT ;  /* 0xfffffff800007812 */ /* 0x000fe200078ec0ff */
[C---:B------:R-:W-:Y:S01]  /*0e10*/  IMAD.SHL.U32 R152, R10.reuse, 0x4, RZ ;  /* 0x000000040a987824 */ /* 0x040fe200078e00ff */
[----:B------:R-:W-:Y:S01]  /*0e20*/  SHF.R.S32.HI R5, RZ, 0x1f, R7 ;  /* 0x0000001fff057819 */ /* 0x000fe20000011407 */
[----:B------:R-:W-:Y:S01]  /*0e30*/  IMAD.IADD R3, R13, 0x1, -R4 ;  /* 0x000000010d037824 */ /* 0x000fe200078e0a04 */
[----:B------:R-:W-:Y:S01]  /*0e40*/  LEA.HI R3, R10, R10, RZ, 0x1 ;  /* 0x0000000a0a037211 */ /* 0x000fe200078f08ff */
[----:B------:R-:W-:Y:S01]  /*0e50*/  IMAD.IADD R0, R12, 0x1, -R0 ;  /* 0x000000010c007824 */ /* 0x000fe200078e0a00 */
[----:B------:R-:W-:Y:S01]  /*0e60*/  LEA.HI R5, R5, R7, RZ, 0x3 ;  /* 0x0000000705057211 */ /* 0x000fe200078f18ff */
[----:B------:R-:W-:Y:S01]  /*0e70*/  IMAD.SHL.U32 R4, R7, 0x40, RZ ;  /* 0x0000004007047824 */ /* 0x000fe200078e00ff */
[----:B------:R-:W-:Y:S01]  /*0e80*/  LOP3.LUT R3, R3, 0x1ffffffe, RZ, 0xc0, !PT ;  /* 0x1ffffffe03037812 */ /* 0x000fe200078ec0ff */
[----:B------:R-:W-:Y:S01]  /*0e90*/  IMAD.SHL.U32 R16, R10, 0x8, RZ ;  /* 0x000000080a107824 */ /* 0x000fe200078e00ff */
[----:B------:R0:W-:Y:S01]  /*0ea0*/  STL [R1+0x44], R0 ;  /* 0x0000440001007387 */ /* 0x0001e20000100800 */
[----:B------:R-:W-:-:S02]  /*0eb0*/  IMAD.SHL.U32 R5, R5, 0x40, RZ ;  /* 0x0000004005057824 */ /* 0x000fc400078e00ff */
[----:B------:R-:W-:Y:S01]  /*0ec0*/  VIADD R19, R16, 0x20 ;  /* 0x0000002010137836 */ /* 0x000fe20000000000 */
[----:B------:R-:W-:Y:S01]  /*0ed0*/  SHF.R.S32.HI R17, RZ, 0x1f, R16 ;  /* 0x0000001fff117819 */ /* 0x000fe20000011410 */
[----:B------:R-:W-:Y:S01]  /*0ee0*/  IMAD.IADD R3, R10, 0x1, -R3 ;  /* 0x000000010a037824 */ /* 0x000fe200078e0a03 */
[----:B0-----:R-:W-:Y:S02]  /*0ef0*/  LOP3.LUT R0, R4, 0x1c0, RZ, 0xc0, !PT ;  /* 0x000001c004007812 */ /* 0x001fe400078ec0ff */
[----:B------:R-:W-:Y:S01]  /*0f00*/  LOP3.LUT R4, R5, 0xfffffe00, RZ, 0xc0, !PT ;  /* 0xfffffe0005047812 */ /* 0x000fe200078ec0ff */
[----:B------:R-:W-:Y:S01]  /*0f10*/  VIADD R5, R152, 0x10 ;  /* 0x0000001098057836 */ /* 0x000fe20000000000 */
[----:B------:R-:W-:Y:S01]  /*0f20*/  SHF.R.U32.HI R7, RZ, 0x3, R0 ;  /* 0x00000003ff077819 */ /* 0x000fe20000011600 */
[----:B------:R0:W-:Y:S04]  /*0f30*/  STL [R1+0x38], R0 ;  /* 0x0000380001007387 */ /* 0x0001e80000100800 */
[----:B------:R-:W-:Y:S04]  /*0f40*/  STL [R1+0x64], R7 ;  /* 0x0000640701007387 */ /* 0x000fe80000100800 */
[----:B------:R1:W-:Y:S01]  /*0f50*/  STL [R1+0x10], R5 ;  /* 0x0000100501007387 */ /* 0x0003e20000100800 */
[----:B0-----:R-:W-:-:S03]  /*0f60*/  LOP3.LUT R0, R0, 0x38, R16, 0xf8, !PT ;  /* 0x0000003800007812 */ /* 0x001fc600078ef810 */
[----:B------:R0:W-:Y:S01]  /*0f70*/  STL [R1+0x48], R4 ;  /* 0x0000480401007387 */ /* 0x0001e20000100800 */
[----:B-1----:R-:W-:Y:S01]  /*0f80*/  LOP3.LUT R5, R4, R0, R7, 0xf6, !PT ;  /* 0x0000000004057212 */ /* 0x002fe200078ef607 */
[----:B------:R-:W-:Y:S01]  /*0f90*/  IMAD.SHL.U32 R0, R6, 0x8, RZ ;  /* 0x0000000806007824 */ /* 0x000fe200078e00ff */
[----:B0-----:R-:W-:-:S05]  /*0fa0*/  SHF.R.S32.HI R4, RZ, 0x1f, R19 ;  /* 0x0000001fff047819 */ /* 0x001fca0000011413 */
[----:B------:R0:W-:Y:S04]  /*0fb0*/  STL [R1+0x8], R4 ;  /* 0x0000080401007387 */ /* 0x0001e80000100800 */
[----:B------:R1:W-:Y:S01]  /*0fc0*/  STL [R1+0x60], R0 ;  /* 0x0000600001007387 */ /* 0x0003e20000100800 */
[----:B0-----:R-:W-:Y:S02]  /*0fd0*/  IMAD R4, R5, 0x2, R2 ;  /* 0x0000000205047824 */ /* 0x001fe400078e0202 */
[----:B-1----:R-:W-:-:S03]  /*0fe0*/  IMAD R0, R3, 0x8, R9 ;  /* 0x0000000803007824 */ /* 0x002fc600078e0209 */
[----:B------:R0:W-:Y:S04]  /*0ff0*/  STL [R1+0x58], R4 ;  /* 0x0000580401007387 */ /* 0x0001e80000100800 */
[----:B------:R0:W-:Y:S02]  /*1000*/  STL [R1+0x34], R0 ;  /* 0x0000340001007387 */ /* 0x0001e40000100800 */
.L_x_14590:
[----:B------:R-:W-:Y:S05]  /*1010*/  YIELD ;  /* 0x0000000000007946 */ /* 0x000fea0003800000 */
[----:B------:R-:W-:Y:S01]  /*1020*/  ULDC.64 UR4, c[0x0][0xa28] ;  /* 0x00028a0000047ab9 */ /* 0x000fe20000000a00 */
[----:B-123--:R-:W1:Y:S01]  /*1030*/  LDC.64 R6, c[0x0][0xa08] ;  /* 0x00028200ff067b82 */ /* 0x00ee620000000a00 */
        /* <DEDUP_REMOVED lines=9> */
[----:B0-----:R-:W0:Y:S01]  /*10d0*/  @P1 LDC.64 R4, c[0x0][0xa28] ;  /* 0x00028a00ff041b82 */ /* 0x001e220000000a00 */
[----:B------:R-:W-:Y:S01]  /*10e0*/  ISETP.NE.AND.EX P0, PT, RZ, UR5, PT, P0 ;  /* 0x00000005ff007c0c */ /* 0x000fe2000bf05300 */
[----:B-1----:R-:W-:-:S06]  /*10f0*/  IMAD.WIDE R10, R35, 0x4, R6 ;  /* 0x00000004230a7825 */ /* 0x002fcc00078e0206 */
[----:B------:R-:W1:Y:S01]  /*1100*/  @P2 LDC.64 R8, c[0x0][0xa18] ;  /* 0x00028600ff082b82 */ /* 0x000e620000000a00 */
[----:B------:R-:W-:Y:S02]  /*1110*/  ULDC UR4, c[0x0][0x288] ;  /* 0x0000a20000047ab9 */ /* 0x000fe40000000800 */
[----:B------:R-:W-:Y:S01]  /*1120*/  IMAD.U32 R156, RZ, RZ, UR4 ;  /* 0x00000004ff9c7e24 */ /* 0x000fe2000f8e00ff */
[----:B------:R-:W-:Y:S02]  /*1130*/  ULDC.64 UR4, c[0x0][0x418] ;  /* 0x0001060000047ab9 */ /* 0x000fe40000000a00 */
[----:B------:R2:W5:Y:S01]  /*1140*/  @P0 LDG.E R67, desc[UR42][R10.64] ;  /* 0x0000002a0a430981 */ /* 0x000562000c1e1900 */
[----:B0-----:R-:W-:-:S05]  /*1150*/  @P1 IMAD.WIDE R4, R35, 0x4, R4 ;  /* 0x0000000423041825 */ /* 0x001fca00078e0204 */
        /* <DEDUP_REMOVED lines=12> */
[----:B--2-4-:R-:W-:Y:S06]  /*1220*/  @P2 BRA `(.L_x_14375) ;  /* 0x0000000000242947 */ /* 0x014fec0003800000 */
        /* <DEDUP_REMOVED lines=9> */
.L_x_14375:
        /* <DEDUP_REMOVED lines=10> */
[----:B------:R-:W0:Y:S02]  /*1360*/  LDC.64 R30, c[0x0][0xa20] ;  /* 0x00028800ff1e7b82 */ /* 0x000e240000000a00 */
[----:B0-----:R-:W-:-:S06]  /*1370*/  IMAD.WIDE R30, R35, 0x4, R30 ;  /* 0x00000004231e7825 */ /* 0x001fcc00078e021e */
[----:B------:R0:W5:Y:S01]  /*1380*/  LDG.E R30, desc[UR42][R30.64] ;  /* 0x0000002a1e1e7981 */ /* 0x000162000c1e1900 */
[----:B------:R-:W-:Y:S05]  /*1390*/  BRA `(.L_x_14377) ;  /* 0x0000000000107947 */ /* 0x000fea0003800000 */
.L_x_14376:
[----:B------:R-:W-:Y:S05]  /*13a0*/  @!P0 BRA `(.L_x_14377) ;  /* 0x00000000000c8947 */ /* 0x000fea0003800000 */
[----:B------:R-:W2:Y:S04]  /*13b0*/  LDG.E R3, desc[UR42][R10.64] ;  /* 0x0000002a0a037981 */ /* 0x000ea8000c1e1900 */
[----:B------:R-:W2:Y:S02]  /*13c0*/  LDG.E R30, desc[UR42][R10.64+0x4] ;  /* 0x0000042a0a1e7981 */ /* 0x000ea4000c1e1900 */
[----:B--2---:R-:W-:-:S07]  /*13d0*/  IMAD.IADD R30, R30, 0x1, -R3 ;  /* 0x000000011e1e7824 */ /* 0x004fce00078e0a03 */
.L_x_14377:
        /* <DEDUP_REMOVED lines=8> */
[----:B------:R-:W3:Y:S01]  /*1460*/  @P1 LDC.64 R8, c[0x0][0xa30] ;  /* 0x00028c00ff081b82 */ /* 0x000ee20000000a00 */
[----:B--2---:R-:W-:-:S05]  /*1470*/  @P0 IMAD.WIDE R6, R35, 0x4, R6 ;  /* 0x0000000423060825 */ /* 0x004fca00078e0206 */
[----:B------:R-:W2:Y:S04]  /*1480*/  @P0 LDG.E R0, desc[UR42][R6.64] ;  /* 0x0000002a06000981 */ /* 0x000ea8000c1e1900 */
[----:B------:R-:W2:Y:S01]  /*1490*/  @P0 LDG.E R3, desc[UR42][R6.64+0x4] ;  /* 0x0000042a06030981 */ /* 0x000ea2000c1e1900 */
[----:B-----5:R-:W-:Y:S02]  /*14a0*/  IMAD.MOV.U32 R24, RZ, RZ, R30 ;  /* 0x000000ffff187224 */ /* 0x020fe400078e001e */
[----:B---3--:R-:W-:-:S05]  /*14b0*/  @P1 IMAD.WIDE R8, R35, 0x4, R8 ;  /* 0x0000000423081825 */ /* 0x008fca00078e0208 */
[----:B------:R3:W5:Y:S01]  /*14c0*/  @P1 LDG.E R24, desc[UR42][R8.64] ;  /* 0x0000002a08181981 */ /* 0x000762000c1e1900 */
[----:B-1----:R-:W-:Y:S01]  /*14d0*/  ISETP.NE.AND P1, PT, R4, 0x1, PT ;  /* 0x000000010400780c */ /* 0x002fe20003f25270 */
[----:B------:R-:W-:Y:S01]  /*14e0*/  IMAD.IADD R14, R30, 0x1, -R13 ;  /* 0x000000011e0e7824 */ /* 0x000fe200078e0a0d */
[----:B------:R-:W1:Y:S01]  /*14f0*/  LDC.64 R4, c[0x0][0x9e0] ;  /* 0x00027800ff047b82 */ /* 0x000e620000000a00 */
[----:B------:R-:W-:-:S05]  /*1500*/  IMAD R20, R33, 0xc0, RZ ;  /* 0x000000c021147824 */ /* 0x000fca00078e02ff */
[----:B------:R4:W-:Y:S05]  /*1510*/  STL [R1+0x14], R20 ;  /* 0x0000141401007387 */ /* 0x0009ea0000100800 */
[----:B------:R-:W0:Y:S08]  /*1520*/  @P1 LDC R11, c[0x0][0x44c] ;  /* 0x00011300ff0b1b82 */ /* 0x000e300000000800 */
[----:B------:R-:W3:Y:S01]  /*1530*/  @P1 LDC R10, c[0x0][0x450] ;  /* 0x00011400ff0a1b82 */ /* 0x000ee20000000800 */
[----:B-1----:R-:W-:Y:S01]  /*1540*/  ISETP.GE.AND P2, PT, R5, 0x1, PT ;  /* 0x000000010500780c */ /* 0x002fe20003f46270 */
[----:B--2---:R-:W-:-:S02]  /*1550*/  @P0 IMAD.IADD R25, R3, 0x1, -R0 ;  /* 0x0000000103190824 */ /* 0x004fc400078e0a00 */
[----:B------:R-:W-:Y:S02]  /*1560*/  VIADD R0, R20, 0xbf ;  /* 0x000000bf14007836 */ /* 0x000fe40000000000 */
[----:B------:R-:W-:Y:S02]  /*1570*/  IMAD.IADD R15, R14, 0x1, R25 ;  /* 0x000000010e0f7824 */ /* 0x000fe400078e0219 */
[----:B0-----:R-:W-:-:S03]  /*1580*/  @P1 IMAD.HI.U32 R3, R0, R11, RZ ;  /* 0x0000000b00031227 */ /* 0x001fc600078e00ff */
[----:B------:R4:W-:Y:S01]  /*1590*/  STL [R1], R15 ;  /* 0x0000000f01007387 */ /* 0x0009e20000100800 */
[----:B------:R-:W-:Y:S01]  /*15a0*/  IMAD.MOV.U32 R6, RZ, RZ, R0 ;  /* 0x000000ffff067224 */ /* 0x000fe200078e0000 */
[C---:B------:R-:W-:Y:S02]  /*15b0*/  IADD3 R0, R15.reuse, 0x7f, RZ ;  /* 0x0000007f0f007810 */ /* 0x040fe40007ffe0ff */
[----:B---3--:R-:W-:Y:S02]  /*15c0*/  @P1 SHF.R.U32.HI R6, RZ, R10, R3 ;  /* 0x0000000aff061219 */ /* 0x008fe40000011603 */
[----:B------:R-:W-:Y:S02]  /*15d0*/  IADD3 R7, R15, 0x1, -R156 ;  /* 0x000000010f077810 */ /* 0x000fe40007ffe89c */
[----:B------:R-:W-:-:S03]  /*15e0*/  SHF.R.S32.HI R3, RZ, 0x1f, R0 ;  /* 0x0000001fff037819 */ /* 0x000fc60000011400 */
[----:B------:R-:W-:Y:S01]  /*15f0*/  IMAD.IADD R9, R7, 0x1, R6 ;  /* 0x0000000107097824 */ /* 0x000fe200078e0206 */
[----:B------:R-:W-:-:S03]  /*1600*/  LEA.HI R3, R3, R0, RZ, 0x7 ;  /* 0x0000000003037211 */ /* 0x000fc600078f38ff */
[----:B------:R-:W-:Y:S01]  /*1610*/  IMAD.IADD R4, R9, 0x1, R4 ;  /* 0x0000000109047824 */ /* 0x000fe200078e0204 */
[----:B------:R-:W-:Y:S01]  /*1620*/  SHF.R.S32.HI R29, RZ, 0x7, R3 ;  /* 0x00000007ff1d7819 */ /* 0x000fe20000011403 */
[----:B----4-:R-:W-:Y:S06]  /*1630*/  @!P2 BRA `(.L_x_14378) ;  /* 0x000000000048a947 */ /* 0x010fec0003800000 */
        /* <DEDUP_REMOVED lines=11> */
.L_x_14380:
[----:B------:R-:W-:-:S13]  /*16f0*/  ISETP.NE.AND P0, PT, R5, 0x1, PT ;  /* 0x000000010500780c */ /* 0x000fda0003f05270 */
[----:B------:R-:W0:Y:S02]  /*1700*/  @P0 LDC.64 R6, c[0x0][0x9e8] ;  /* 0x00027a00ff060b82 */ /* 0x000e240000000a00 */
[----:B0-----:R-:W-:-:S05]  /*1710*/  @P0 IMAD.HI.U32 R6, R0, R6, RZ ;  /* 0x0000000600060227 */ /* 0x001fca00078e00ff */
[----:B------:R-:W-:-:S07]  /*1720*/  @P0 SHF.R.U32.HI R0, RZ, R7, R6 ;  /* 0x00000007ff000219 */ /* 0x000fce0000011606 */
.L_x_14381:
[----:B------:R-:W-:Y:S05]  /*1730*/  BSYNC B0 ;  /* 0x0000000000007941 */ /* 0x000fea0003800000 */
.L_x_14379:
[----:B------:R-:W-:-:S05]  /*1740*/  IMAD R3, R0, R5, R5 ;  /* 0x0000000500037224 */ /* 0x000fca00078e0205 */
[----:B------:R-:W-:-:S07]  /*1750*/  VIMNMX R4, R4, R3, PT ;  /* 0x0000000304047248 */ /* 0x000fce0003fe0100 */
.L_x_14378:
        /* <DEDUP_REMOVED lines=25> */
.L_x_14384:
[----:B------:R-:W-:-:S13]  /*18f0*/  ISETP.NE.AND P0, PT, R5, 0x1, PT ;  /* 0x000000010500780c */ /* 0x000fda0003f05270 */
[----:B------:R-:W0:Y:S02]  /*1900*/  @P0 LDC.64 R6, c[0x0][0x9e8] ;  /* 0x00027a00ff060b82 */ /* 0x000e240000000a00 */
[----:B0-----:R-:W-:-:S05]  /*1910*/  @P0 IMAD.HI.U32 R4, R3, R6, RZ ;  /* 0x0000000603040227 */ /* 0x001fca00078e00ff */
[----:B------:R-:W-:-:S07]  /*1920*/  @P0 SHF.R.U32.HI R3, RZ, R7, R4 ;  /* 0x00000007ff030219 */ /* 0x000fce0000011604 */
.L_x_14385:
[----:B------:R-:W-:Y:S05]  /*1930*/  BSYNC B0 ;  /* 0x0000000000007941 */ /* 0x000fea0003800000 */
.L_x_14383:
[----:B------:R-:W-:-:S05]  /*1940*/  IMAD R3, R3, R5, RZ ;  /* 0x0000000503037224 */ /* 0x000fca00078e02ff */
[----:B------:R-:W-:-:S07]  /*1950*/  VIMNMX R0, R0, R3, !PT ;  /* 0x0000000300007248 */ /* 0x000fce0007fe0100 */
.L_x_14382:
        /* <DEDUP_REMOVED lines=43> */
.L_x_14387:
[----:B------:R-:W-:Y:S05]  /*1c10*/  BSYNC B0 ;  /* 0x0000000000007941 */ /* 0x000fea0003800000 */
.L_x_14386:
        /* <DEDUP_REMOVED lines=36> */
.L_x_14390:
[----:B------:R-:W-:Y:S05]  /*1e60*/  BSYNC B6 ;  /* 0x0000000000067941 */ /* 0x000fea0003800000 */
.L_x_14389:
        /* <DEDUP_REMOVED lines=20> */
.L_x_14392:
[----:B------:R-:W-:Y:S05]  /*1fb0*/  BSYNC B6 ;  /* 0x0000000000067941 */ /* 0x000fea0003800000 */
.L_x_14391:
[----:B------:R-:W-:Y:S01]  /*1fc0*/  ULDC.64 UR4, c[0x0][0x9f8] ;  /* 0x00027e0000047ab9 */ /* 0x000fe20000000a00 */
[----:B------:R-:W2:Y:S01]  /*1fd0*/  LDL R41, [R1+0x44] ;  /* 0x0000440001297983 */ /* 0x000ea20000100800 */
[----:B------:R-:W-:-:S03]  /*1fe0*/  ISETP.NE.U32.AND P0, PT, RZ, UR4, PT ;  /* 0x00000004ff007c0c */ /* 0x000fc6000bf05070 */
[----:B------:R-:W3:Y:S01]  /*1ff0*/  LDL R40, [R1+0x38] ;  /* 0x0000380001287983 */ /* 0x000ee20000100800 */
[----:B------:R-:W-:Y:S01]  /*2000*/  ISETP.NE.AND.EX P0, PT, RZ, UR5, PT, P0 ;  /* 0x00000005ff007c0c */ /* 0x000fe2000bf05300 */
[----:B------:R-:W-:Y:S01]  /*2010*/  IMAD.MOV.U32 R68, RZ, RZ, R35 ;  /* 0x000000ffff447224 */ /* 0x000fe200078e0023 */
[----:B------:R-:W0:Y:S01]  /*2020*/  LDC R37, c[0x0][0x3f4] ;  /* 0x0000fd00ff257b82 */ /* 0x000e220000000800 */
[----:B------:R-:W4:Y:S04]  /*2030*/  LDL R39, [R1+0x64] ;  /* 0x0000640001277983 */ /* 0x000f280000100800 */
[----:B------:R-:W4:Y:S03]  /*2040*/  LDL R36, [R1+0x48] ;  /* 0x0000480001247983 */ /* 0x000f260000100800 */
[----:B------:R-:W1:Y:S01]  /*2050*/  LDC.64 R62, c[0x0][0x408] ;  /* 0x00010200ff3e7b82 */ /* 0x000e620000000a00 */
[----:B------:R-:W0:Y:S07]  /*2060*/  S2R R32, SR_TID.X ;  /* 0x0000000000207919 */ /* 0x000e2e0000002100 */
[----:B------:R-:W0:Y:S02]  /*2070*/  @P0 LDC.64 R4, c[0x0][0x9f8] ;  /* 0x00027e00ff040b82 */ /* 0x000e240000000a00 */
[----:B0-----:R-:W-:-:S06]  /*2080*/  @P0 IMAD.WIDE R4, R35, 0x4, R4 ;  /* 0x0000000423040825 */ /* 0x001fcc00078e0204 */
[----:B------:R-:W0:Y:S01]  /*2090*/  LDC.64 R34, c[0x0][0x3f8] ;  /* 0x0000fe00ff227b82 */ /* 0x000e220000000a00 */
[----:B------:R-:W-:Y:S01]  /*20a0*/  VIADD R42, R32, 0xffffff80 ;  /* 0xffffff80202a7836 */ /* 0x000fe20000000000 */
[----:B------:R1:W4:Y:S01]  /*20b0*/  @P0 LDG.E R68, desc[UR42][R4.64] ;  /* 0x0000002a04440981 */ /* 0x000322000c1e1900 */
[----:B------:R-:W-:Y:S01]  /*20c0*/  ISETP.GE.AND P0, PT, R16, R37, PT ;  /* 0x000000251000720c */ /* 0x000fe20003f06270 */
[----:B------:R-:W-:Y:S01]  /*20d0*/  IMAD.IADD R67, R67, 0x1, R30 ;  /* 0x0000000143437824 */ /* 0x000fe200078e021e */
[----:B------:R-:W-:Y:S01]  /*20e0*/  SHF.R.S32.HI R153, RZ, 0x1f, R152 ;  /* 0x0000001fff997819 */ /* 0x000fe20000011498 */
[----:B------:R-:W-:Y:S01]  /*20f0*/  IMAD.SHL.U32 R58, R37, 0x2, RZ ;  /* 0x00000002253a7824 */ /* 0x000fe200078e00ff */
[--C-:B------:R-:W-:Y:S02]  /*2100*/  SHF.R.S32.HI R38, RZ, 0x1f, R42.reuse ;  /* 0x0000001fff267819 */ /* 0x100fe4000001142a */
[----:B------:R-:W-:Y:S02]  /*2110*/  SHF.R.S32.HI R14, RZ, 0x1f, R42 ;  /* 0x0000001fff0e7819 */ /* 0x000fe4000001142a */
[----:B------:R-:W-:-:S02]  /*2120*/  LEA.HI R38, R38, R42, RZ, 0x2 ;  /* 0x0000002a26267211 */ /* 0x000fc400078f10ff */
[----:B------:R-:W-:Y:S02]  /*2130*/  LEA.HI R14, R14, R42, RZ, 0x2 ;  /* 0x0000002a0e0e7211 */ /* 0x000fe400078f10ff */
[----:B------:R-:W-:Y:S02]  /*2140*/  SHF.R.S32.HI R38, RZ, 0x2, R38 ;  /* 0x00000002ff267819 */ /* 0x000fe40000011426 */
[----:B------:R-:W-:Y:S02]  /*2150*/  LOP3.LUT R14, R14, 0xfffffffc, RZ, 0xc0, !PT ;  /* 0xfffffffc0e0e7812 */ /* 0x000fe400078ec0ff */
[----:B------:R-:W-:Y:S01]  /*2160*/  SHF.R.S32.HI R3, RZ, 0x1f, R38 ;  /* 0x0000001fff037819 */ /* 0x000fe20000011426 */
[----:B-1----:R-:W-:Y:S01]  /*2170*/  IMAD.WIDE.U32 R4, R38, R62, R152 ;  /* 0x0000003e26047225 */ /* 0x002fe200078e0098 */
[----:B------:R-:W-:Y:S02]  /*2180*/  LOP3.LUT R18, R18, 0xfffffffd, RZ, 0xc0, !PT ;  /* 0xfffffffd12127812 */ /* 0x000fe400078ec0ff */
[----:B0-----:R-:W-:Y:S01]  /*2190*/  SHF.L.U64.HI R66, R34, 0x7, R35 ;  /* 0x0000000722427819 */ /* 0x001fe20000010223 */
[----:B------:R-:W-:-:S02]  /*21a0*/  IMAD R0, R3, R34, RZ ;  /* 0x0000002203007224 */ /* 0x000fc400078e02ff */
[----:B------:R-:W-:Y:S02]  /*21b0*/  IMAD.IADD R14, R42, 0x1, -R14 ;  /* 0x000000012a0e7824 */ /* 0x000fe400078e0a0e */
[C---:B------:R-:W-:Y:S02]  /*21c0*/  IMAD R13, R38.reuse, R35, R0 ;  /* 0x00000023260d7224 */ /* 0x040fe400078e0200 */
[----:B------:R-:W-:Y:S01]  /*21d0*/  IMAD R0, R3, R62, RZ ;  /* 0x0000003e03007224 */ /* 0x000fe200078e02ff */
[----:B------:R-:W-:Y:S01]  /*21e0*/  SEL R3, R37, RZ, P0 ;  /* 0x000000ff25037207 */ /* 0x000fe20000000000 */
[----:B------:R-:W-:-:S04]  /*21f0*/  IMAD.WIDE.U32 R6, R38, R34, R152 ;  /* 0x0000002226067225 */ /* 0x000fc800078e0098 */
[----:B------:R-:W-:Y:S02]  /*2200*/  IMAD.IADD R3, R16, 0x1, R3 ;  /* 0x0000000110037824 */ /* 0x000fe400078e0203 */
[C---:B------:R-:W-:Y:S02]  /*2210*/  IMAD R15, R38.reuse, R63, R0 ;  /* 0x0000003f260f7224 */ /* 0x040fe400078e0200 */
[----:B------:R-:W-:Y:S01]  /*2220*/  IMAD.WIDE.U32 R8, R38, R34, R16 ;  /* 0x0000002226087225 */ /* 0x000fe200078e0010 */
[----:B------:R-:W-:-:S03]  /*2230*/  SHF.R.S32.HI R0, RZ, 0x1f, R3 ;  /* 0x0000001fff007819 */ /* 0x000fc60000011403 */
[----:B------:R-:W-:Y:S01]  /*2240*/  IMAD.WIDE.U32 R10, R38, R62, R16 ;  /* 0x0000003e260a7225 */ /* 0x000fe200078e0010 */
[----:B------:R-:W-:-:S03]  /*2250*/  LEA.HI R3, R0, R3, RZ, 0x3 ;  /* 0x0000000300037211 */ /* 0x000fc600078f18ff */
[----:B------:R-:W-:Y:S02]  /*2260*/  IMAD R59, R14, 0x60, R38 ;  /* 0x000000600e3b7824 */ /* 0x000fe400078e0226 */
[----:B------:R-:W-:Y:S02]  /*2270*/  IMAD.IADD R7, R7, 0x1, R13 ;  /* 0x0000000107077824 */ /* 0x000fe400078e020d */
[----:B------:R-:W-:Y:S01]  /*2280*/  IMAD.IADD R9, R13, 0x1, R9 ;  /* 0x000000010d097824 */ /* 0x000fe200078e0209 */
[----:B-----5:R-:W-:Y:S01]  /*2290*/  SHF.R.S32.HI R13, RZ, 0x1f, R24 ;  /* 0x0000001fff0d7819 */ /* 0x020fe20000011418 */
[----:B------:R-:W-:Y:S02]  /*22a0*/  IMAD.IADD R5, R5, 0x1, R15 ;  /* 0x0000000105057824 */ /* 0x000fe400078e020f */
[----:B------:R-:W-:Y:S02]  /*22b0*/  IMAD.IADD R11, R15, 0x1, R11 ;  /* 0x000000010f0b7824 */ /* 0x000fe400078e020b */
[----:B------:R-:W-:-:S02]  /*22c0*/  IMAD R12, R13, R34, RZ ;  /* 0x000000220d0c7224 */ /* 0x000fc400078e02ff */
[----:B------:R-:W-:Y:S01]  /*22d0*/  IMAD.WIDE.U32 R20, R24, R34, R6 ;  /* 0x0000002218147225 */ /* 0x000fe200078e0006 */
[----:B------:R-:W-:-:S03]  /*22e0*/  LOP3.LUT R6, R3, 0xfffffff8, RZ, 0xc0, !PT ;  /* 0xfffffff803067812 */ /* 0x000fc600078ec0ff */
[C---:B------:R-:W-:Y:S02]  /*22f0*/  IMAD R15, R24.reuse, R35, R12 ;  /* 0x00000023180f7224 */ /* 0x040fe400078e020c */
[----:B------:R-:W-:-:S04]  /*2300*/  IMAD.WIDE.U32 R30, R24, R34, R8 ;  /* 0x00000022181e7225 */ /* 0x000fc800078e0008 */
[----:B------:R-:W-:Y:S02]  /*2310*/  IMAD.SHL.U32 R65, R34, 0x80, RZ ;  /* 0x0000008022417824 */ /* 0x000fe400078e00ff */
[----:B------:R-:W-:Y:S01]  /*2320*/  IMAD.WIDE.U32 R34, R24, R62, R4 ;  /* 0x0000003e18227225 */ /* 0x000fe200078e0004 */
[----:B------:R-:W-:-:S03]  /*2330*/  SHF.R.S32.HI R5, RZ, 0x3, R3 ;  /* 0x00000003ff057819 */ /* 0x000fc60000011403 */
[-C--:B------:R-:W-:Y:S02]  /*2340*/  IMAD R13, R13, R62.reuse, RZ ;  /* 0x0000003e0d0d7224 */ /* 0x080fe400078e02ff */
[----:B------:R-:W-:-:S04]  /*2350*/  IMAD.WIDE.U32 R52, R24, R62, R10 ;  /* 0x0000003e18347225 */ /* 0x000fc800078e000a */
[----:B------:R-:W-:Y:S01]  /*2360*/  IMAD R13, R24, R63, R13 ;  /* 0x0000003f180d7224 */ /* 0x000fe200078e020d */
[C---:B------:R-:W-:Y:S01]  /*2370*/  SHF.L.U64.HI R63, R62.reuse, 0x7, R63 ;  /* 0x000000073e3f7819 */ /* 0x040fe2000001023f */
[----:B------:R-:W-:Y:S02]  /*2380*/  IMAD.SHL.U32 R62, R62, 0x80, RZ ;  /* 0x000000803e3e7824 */ /* 0x000fe400078e00ff */
[----:B------:R-:W-:Y:S02]  /*2390*/  IMAD.IADD R55, R21, 0x1, R15 ;  /* 0x0000000115377824 */ /* 0x000fe400078e020f */
[----:B------:R-:W-:Y:S02]  /*23a0*/  IMAD.IADD R54, R15, 0x1, R31 ;  /* 0x000000010f367824 */ /* 0x000fe400078e021f */
[----:B------:R-:W-:Y:S02]  /*23b0*/  IMAD.IADD R7, R13, 0x1, R53 ;  /* 0x000000010d077824 */ /* 0x000fe400078e0235 */
[C---:B--2---:R-:W-:Y:S01]  /*23c0*/  IMAD.SHL.U32 R64, R41.reuse, 0x40, RZ ;  /* 0x0000004029407824 */ /* 0x044fe200078e00ff */
[----:B------:R-:W-:-:S02]  /*23d0*/  LOP3.LUT P1, RZ, R41, 0x4, RZ, 0xc0, !PT ;  /* 0x0000000429ff7812 */ /* 0x000fc4000782c0ff */
[----:B------:R-:W-:Y:S01]  /*23e0*/  SHF.R.U32.HI R41, RZ, 0x7, R32 ;  /* 0x00000007ff297819 */ /* 0x000fe20000011620 */
[----:B------:R-:W-:Y:S01]  /*23f0*/  VIADD R32, R32, 0xffffff80 ;  /* 0xffffff8020207836 */ /* 0x000fe20000000000 */
[----:B------:R-:W-:Y:S02]  /*2400*/  LOP3.LUT R64, R64, 0x1c0, RZ, 0xc0, !PT ;  /* 0x000001c040407812 */ /* 0x000fe400078ec0ff */
[C---:B------:R-:W-:Y:S01]  /*2410*/  ISETP.NE.AND P6, PT, R41.reuse, 0x1, PT ;  /* 0x000000012900780c */ /* 0x040fe20003fc5270 */
[----:B------:R-:W-:Y:S01]  /*2420*/  VIADD R60, R41, 0x8 ;  /* 0x00000008293c7836 */ /* 0x000fe20000000000 */
[----:B------:R-:W-:Y:S02]  /*2430*/  SHF.R.S32.HI R38, RZ, 0x1f, R32 ;  /* 0x0000001fff267819 */ /* 0x000fe40000011420 */
[----:B------:R-:W-:Y:S02]  /*2440*/  SHF.R.U32.HI R61, RZ, 0x3, R64 ;  /* 0x00000003ff3d7819 */ /* 0x000fe40000011640 */
[----:B------:R-:W-:-:S02]  /*2450*/  LOP3.LUT R0, R64, 0x18, R16, 0xf8, !PT ;  /* 0x0000001840007812 */ /* 0x000fc400078ef810 */
[----:B------:R-:W-:Y:S01]  /*2460*/  LEA.HI R38, R38, R32, RZ, 0x5 ;  /* 0x0000002026267211 */ /* 0x000fe200078f28ff */
[----:B------:R-:W-:Y:S01]  /*2470*/  IMAD.IADD R32, R35, 0x1, R13 ;  /* 0x0000000123207824 */ /* 0x000fe200078e020d */
[----:B------:R-:W-:Y:S02]  /*2480*/  LOP3.LUT R0, R0, R61, RZ, 0x3c, !PT ;  /* 0x0000003d00007212 */ /* 0x000fe400078e3cff */
[----:B------:R-:W-:Y:S01]  /*2490*/  SHF.R.S32.HI R38, RZ, 0x5, R38 ;  /* 0x00000005ff267819 */ /* 0x000fe20000011426 */
[----:B------:R-:W-:Y:S05]  /*24a0*/  @!P6 WARPSYNC.ALL ;  /* 0x000000000000e948 */ /* 0x000fea0003800000 */
[----:B------:R-:W-:Y:S01]  /*24b0*/  IMAD R57, R38, 0x200, R0 ;  /* 0x0000020026397824 */ /* 0x000fe200078e0200 */
[--C-:B------:R-:W-:Y:S01]  /*24c0*/  LOP3.LUT R0, R64, 0x38, R3.reuse, 0xf8, !PT ;  /* 0x0000003840007812 */ /* 0x100fe200078ef803 */
[----:B------:R-:W-:Y:S01]  /*24d0*/  ULDC UR4, c[0x0][0x2f4] ;  /* 0x0000bd0000047ab9 */ /* 0x000fe20000000800 */
[----:B---3--:R-:W-:-:S02]  /*24e0*/  LOP3.LUT R4, R40, 0x38, R3, 0xf8, !PT ;  /* 0x0000003828047812 */ /* 0x008fc400078ef803 */
[----:B------:R-:W-:Y:S02]  /*24f0*/  LOP3.LUT R0, R0, R61, RZ, 0x3c, !PT ;  /* 0x0000003d00007212 */ /* 0x000fe400078e3cff */
[----:B----4-:R-:W-:Y:S02]  /*2500*/  LOP3.LUT R8, R4, R39, RZ, 0x3c, !PT ;  /* 0x0000002704087212 */ /* 0x010fe400078e3cff */
[----:B------:R-:W-:Y:S01]  /*2510*/  @P1 LOP3.LUT R18, R18, 0x2, RZ, 0xfc, !PT ;  /* 0x0000000212121812 */ /* 0x000fe200078efcff */
[----:B------:R-:W-:Y:S01]  /*2520*/  IMAD R3, R38, 0x200, R0 ;  /* 0x0000020026037824 */ /* 0x000fe200078e0200 */
[----:B------:R-:W-:Y:S01]  /*2530*/  @!P6 BAR.SYNC.DEFER_BLOCKING 0x9, 0x100 ;  /* 0x024400000000eb1d */ /* 0x000fe20000010000 */
[----:B------:R-:W-:Y:S01]  /*2540*/  ISETP.GE.AND P1, PT, R16, UR4, PT ;  /* 0x0000000410007c0c */ /* 0x000fe2000bf26270 */
[----:B------:R-:W-:Y:S01]  /*2550*/  IMAD.IADD R0, R36, 0x1, R8 ;  /* 0x0000000124007824 */ /* 0x000fe200078e0208 */
[----:B------:R-:W-:Y:S02]  /*2560*/  ISETP.GE.AND P2, PT, R19, UR4, PT ;  /* 0x0000000413007c0c */ /* 0x000fe4000bf46270 */
[----:B------:R-:W-:-:S02]  /*2570*/  SHF.R.S32.HI R4, RZ, 0x1f, R6 ;  /* 0x0000001fff047819 */ /* 0x000fc40000011406 */
[----:B------:R-:W-:-:S09]  /*2580*/  SHF.R.S32.HI R56, RZ, 0x1f, R68 ;  /* 0x0000001fff387819 */ /* 0x000fd20000011444 */
.L_x_14448:
[----:B--2---:R-:W2:Y:S01]  /*2590*/  LDL R37, [R1+0x44] ;  /* 0x0000440001257983 */ /* 0x004ea20000100800 */
[----:B0-----:R-:W0:Y:S01]  /*25a0*/  LDC R73, c[0x0][0x430] ;  /* 0x00010c00ff497b82 */ /* 0x001e220000000800 */
[----:B------:R-:W-:Y:S02]  /*25b0*/  VIADD R27, R27, 0xffffffff ;  /* 0xffffffff1b1b7836 */ /* 0x000fe40000000000 */
[----:B------:R-:W-:Y:S02]  /*25c0*/  IMAD.MOV.U32 R72, RZ, RZ, RZ ;  /* 0x000000ffff487224 */ /* 0x000fe400078e00ff */
[----:B------:R-:W-:-:S03]  /*25d0*/  IMAD R8, R27, 0x80, R59 ;  /* 0x000000801b087824 */ /* 0x000fc600078e023b */
[----:B------:R-:W1:Y:S01]  /*25e0*/  LDC R78, c[0x0][0x3f4] ;  /* 0x0000fd00ff4e7b82 */ /* 0x000e620000000800 */
[----:B------:R-:W-:Y:S01]  /*25f0*/  IMAD.IADD R36, R67, 0x1, R8 ;  /* 0x0000000143247824 */ /* 0x000fe200078e0208 */
[----:B------:R-:W-:-:S03]  /*2600*/  ISETP.GE.AND P3, PT, R8, R25, PT ;  /* 0x000000190800720c */ /* 0x000fc60003f66270 */
[----:B---3--:R-:W-:Y:S01]  /*2610*/  IMAD.MOV.U32 R12, RZ, RZ, R36 ;  /* 0x000000ffff0c7224 */ /* 0x008fe200078e0024 */
        /* <DEDUP_REMOVED lines=16> */
[----:B------:R-:W-:Y:S01]  /*2720*/  ISETP.GT.AND P3, PT, R27, R28, PT ;  /* 0x0000001c1b00720c */ /* 0x000fe20003f64270 */
[----:B------:R-:W-:Y:S01]  /*2730*/  IMAD R71, R23, 0x2000, R57 ;  /* 0x0000200017477824 */ /* 0x000fe200078e0239 */
[----:B------:R-:W-:Y:S01]  /*2740*/  LOP3.LUT R18, R18, 0xfffffffe, RZ, 0xc0, !PT ;  /* 0xfffffffe12127812 */ /* 0x000fe200078ec0ff */
[----:B------:R-:W-:Y:S01]  /*2750*/  IMAD.MOV R10, RZ, RZ, -R12 ;  /* 0x000000ffff0a7224 */ /* 0x000fe200078e0a0c */
[----:B------:R-:W-:Y:S05]  /*2760*/  YIELD ;  /* 0x0000000000007946 */ /* 0x000fea0003800000 */
[----:B------:R-:W-:Y:S01]  /*2770*/  VIADD R11, R71, 0x20 ;  /* 0x00000020470b7836 */ /* 0x000fe20000000000 */
[----:B------:R-:W-:Y:S01]  /*2780*/  BSSY B0, `(.L_x_14393) ;  /* 0x0000327000007945 */ /* 0x000fe20003800000 */
[----:B------:R-:W-:-:S02]  /*2790*/  IMAD R73, R73, R10, R36 ;  /* 0x0000000a49497224 */ /* 0x000fc400078e0224 */
[----:B------:R-:W-:Y:S02]  /*27a0*/  @P3 LOP3.LUT R18, R18, 0x1, RZ, 0xfc, !PT ;  /* 0x0000000112123812 */ /* 0x000fe400078efcff */
[----:B------:R-:W-:Y:S02]  /*27b0*/  ISETP.GE.AND P3, PT, R78, 0x1, PT ;  /* 0x000000014e00780c */ /* 0x000fe40003f66270 */
[----:B--2---:R-:W-:-:S13]  /*27c0*/  LOP3.LUT P5, RZ, R37, 0x4, RZ, 0xc0, !PT ;  /* 0x0000000425ff7812 */ /* 0x004fda00078ac0ff */
        /* <DEDUP_REMOVED lines=12> */
[----:B------:R-:W-:Y:S01]  /*2890*/  SHF.R.S32.HI R10, RZ, 0x1f, R27 ;  /* 0x0000001fff0a7819 */ /* 0x000fe2000001141b */
[----:B------:R-:W-:Y:S01]  /*28a0*/  IMAD R13, R75, UR4, RZ ;  /* 0x000000044b0d7c24 */ /* 0x000fe2000f8e02ff */
[----:B------:R-:W-:Y:S01]  /*28b0*/  VIMNMX R76, R76, 0x80, PT ;  /* 0x000000804c4c7848 */ /* 0x000fe20003fe0100 */
[----:B------:R-:W-:Y:S02]  /*28c0*/  IMAD.IADD R9, R9, 0x1, R11 ;  /* 0x0000000109097824 */ /* 0x000fe400078e020b */
[----:B------:R-:W-:-:S02]  /*28d0*/  IMAD R13, R72, UR5, R13 ;  /* 0x00000005480d7c24 */ /* 0x000fc4000f8e020d */
        /* <DEDUP_REMOVED lines=19> */
[----:B------:R0:W5:Y:S01]  /*2a10*/  LDL R81, [R1+0x10] ;  /* 0x0000100001517983 */ /* 0x0001620000100800 */
[----:B------:R-:W1:Y:S01]  /*2a20*/  S2R R12, SR_TID.X ;  /* 0x00000000000c7919 */ /* 0x000e620000002100 */
[----:B------:R-:W-:Y:S01]  /*2a30*/  BSSY B1, `(.L_x_14396) ;  /* 0x0000023000017945 */ /* 0x000fe20003800000 */
[----:B-1----:R-:W-:-:S05]  /*2a40*/  VIADD R37, R12, 0xffffff80 ;  /* 0xffffff800c257836 */ /* 0x002fca0000000000 */
[----:B------:R-:W-:-:S04]  /*2a50*/  SHF.R.S32.HI R12, RZ, 0x1f, R37 ;  /* 0x0000001fff0c7819 */ /* 0x000fc80000011425 */
[----:B------:R-:W-:-:S04]  /*2a60*/  LEA.HI R12, R12, R37, RZ, 0x2 ;  /* 0x000000250c0c7211 */ /* 0x000fc800078f10ff */
[----:B------:R-:W-:-:S04]  /*2a70*/  SHF.R.S32.HI R12, RZ, 0x2, R12 ;  /* 0x00000002ff0c7819 */ /* 0x000fc8000001140c */
[----:B------:R-:W-:Y:S02]  /*2a80*/  ISETP.GE.AND P3, PT, R12, R76, PT ;  /* 0x0000004c0c00720c */ /* 0x000fe40003f66270 */
        /* <DEDUP_REMOVED lines=8> */
[----:B0-----:R-:W-:Y:S06]  /*2b10*/  @P3 BRA `(.L_x_14397) ;  /* 0x0000000000503947 */ /* 0x001fec0003800000 */
        /* <DEDUP_REMOVED lines=16> */
[----:B------:R0:W5:Y:S02]  /*2c20*/  @!P4 LDG.E.64 R50, desc[UR42][R14.64] ;  /* 0x0000002a0e32c981 */ /* 0x000164000c1e1b00 */
[----:B-----5:R-:W-:-:S13]  /*2c30*/  ISETP.GE.AND P4, PT, R81, R78, PT ;  /* 0x0000004e5100720c */ /* 0x020fda0003f86270 */
[----:B------:R0:W5:Y:S04]  /*2c40*/  @!P4 LDG.E.64 R44, desc[UR42][R12.64+0x20] ;  /* 0x0000202a0c2cc981 */ /* 0x000168000c1e1b00 */
[----:B------:R0:W5:Y:S02]  /*2c50*/  @!P4 LDG.E.64 R46, desc[UR42][R14.64+0x20] ;  /* 0x0000202a0e2ec981 */ /* 0x000164000c1e1b00 */
.L_x_14397:
[----:B------:R-:W-:Y:S05]  /*2c60*/  BSYNC B1 ;  /* 0x0000000000017941 */ /* 0x000fea0003800000 */
.L_x_14396:
[----:B0-----:R-:W0:Y:S01]  /*2c70*/  S2R R12, SR_TID.X ;  /* 0x00000000000c7919 */ /* 0x001e220000002100 */
[----:B------:R-:W-:Y:S01]  /*2c80*/  BSSY B1, `(.L_x_14398) ;  /* 0x0000026000017945 */ /* 0x000fe20003800000 */
[----:B-----5:R-:W-:Y:S02]  /*2c90*/  IMAD.MOV.U32 R79, RZ, RZ, R44 ;  /* 0x000000ffff4f7224 */ /* 0x020fe400078e002c */
[----:B------:R-:W-:Y:S02]  /*2ca0*/  IMAD.MOV.U32 R80, RZ, RZ, R45 ;  /* 0x000000ffff507224 */ /* 0x000fe400078e002d */
[----:B0-----:R-:W-:-:S05]  /*2cb0*/  VIADD R13, R12, 0xffffff80 ;  /* 0xffffff800c0d7836 */ /* 0x001fca0000000000 */
[----:B------:R-:W-:-:S04]  /*2cc0*/  SHF.R.S32.HI R12, RZ, 0x1f, R13 ;  /* 0x0000001fff0c7819 */ /* 0x000fc8000001140d */
[----:B------:R-:W-:-:S04]  /*2cd0*/  LEA.HI R12, R12, R13, RZ, 0x2 ;  /* 0x0000000d0c0c7211 */ /* 0x000fc800078f10ff */
[----:B------:R-:W-:-:S05]  /*2ce0*/  SHF.R.S32.HI R12, RZ, 0x2, R12 ;  /* 0x00000002ff0c7819 */ /* 0x000fca000001140c */
[----:B------:R-:W-:-:S05]  /*2cf0*/  VIADD R12, R12, 0x60 ;  /* 0x000000600c0c7836 */ /* 0x000fca0000000000 */
        /* <DEDUP_REMOVED lines=30> */
.L_x_14399:
[----:B------:R-:W-:Y:S05]  /*2ee0*/  BSYNC B1 ;  /* 0x0000000000017941 */ /* 0x000fea0003800000 */
.L_x_14398:
[----:B0-----:R-:W-:Y:S01]  /*2ef0*/  IMAD.MOV.U32 R8, RZ, RZ, R48 ;  /* 0x000000ffff087224 */ /* 0x001fe200078e0030 */
        /* <DEDUP_REMOVED lines=8> */
[----:B------:R-:W-:Y:S01]  /*2f80*/  PLOP3.LUT P5, PT, PT, PT, UP0, 0x80, 0x0 ;  /* 0x000000000000781c */ /* 0x000fe20003faf008 */
[----:B------:R-:W-:Y:S01]  /*2f90*/  IMAD.MOV.U32 R9, RZ, RZ, R47 ;  /* 0x000000ffff097224 */ /* 0x000fe200078e002f */
[----:B------:R-:W-:Y:S01]  /*2fa0*/  PRMT R97, R10, 0x5410, R11 ;  /* 0x000054100a617816 */ /* 0x000fe2000000000b */
[----:B-----5:R-:W-:Y:S01]  /*2fb0*/  IMAD.MOV.U32 R10, RZ, RZ, R40 ;  /* 0x000000ffff0a7224 */ /* 0x020fe200078e0028 */
[----:B------:R-:W-:Y:S01]  /*2fc0*/  PRMT R87, R8, 0x7610, R87 ;  /* 0x0000761008577816 */ /* 0x000fe20000000057 */
[----:B------:R-:W-:Y:S01]  /*2fd0*/  IMAD.MOV.U32 R8, RZ, RZ, R36 ;  /* 0x000000ffff087224 */ /* 0x000fe200078e0024 */
[----:B------:R-:W-:Y:S01]  /*2fe0*/  PRMT R86, R86, 0x5410, R9 ;  /* 0x0000541056567816 */ /* 0x000fe20000000009 */
[----:B------:R-:W-:-:S02]  /*2ff0*/  IMAD.MOV.U32 R9, RZ, RZ, R37 ;  /* 0x000000ffff097224 */ /* 0x000fc400078e0025 */
        /* <DEDUP_REMOVED lines=9> */
[----:B------:R-:W-:Y:S06]  /*3090*/  @!P5 BRA `(.L_x_14400) ;  /* 0x000000000004d947 */ /* 0x000fec0003800000 */
[----:B------:R-:W-:Y:S01]  /*30a0*/  BPT.TRAP 0x1 ;  /* 0x000000040000795c */ /* 0x000fe20000300000 */
.L_x_14400:
[----:B------:R-:W2:Y:S01]  /*30b0*/  LDL R8, [R1+0xc] ;  /* 0x00000c0001087983 */ /* 0x000ea20000100800 */
[----:B------:R-:W-:Y:S01]  /*30c0*/  IMAD R69, R23, 0x8, R2 ;  /* 0x0000000817457824 */ /* 0x000fe200078e0202 */
[----:B------:R-:W-:Y:S01]  /*30d0*/  BSSY B1, `(.L_x_14401) ;  /* 0x0000004000017945 */ /* 0x000fe20003800000 */
[----:B--2---:R-:W-:-:S04]  /*30e0*/  SHF.L.U32 R77, R8, 0x1f, RZ ;  /* 0x0000001f084d7819 */ /* 0x004fc800000006ff */
[----:B------:R-:W0:Y:S02]  /*30f0*/  SYNCS.PHASECHK.TRANS64.TRYWAIT P6, [R69+URZ+0x16890], R77 ;  /* 0x0168904d450075a7 */ /* 0x000e2400080c017f */
[----:B0-----:R-:W-:Y:S05]  /*3100*/  @!P6 BRA `(.L_x_14402) ;  /* 0x000001cc0060e947 */ /* 0x001fea0003800000 */
.L_x_14725:
[----:B------:R-:W-:Y:S05]  /*3110*/  BSYNC B1 ;  /* 0x0000000000017941 */ /* 0x000fea0003800000 */
.L_x_14401:
[----:B------:R-:W-:-:S03]  /*3120*/  UMOV UR4, 0xffffffff ;  /* 0xffffffff00047882 */ /* 0x000fc60000000000 */
[----:B------:R-:W-:Y:S05]  /*3130*/  BRA.DIV UR4, `(.L_x_14403) ;  /* 0x000001ce04687947 */ /* 0x000fea000b800000 */
[----:B------:R1:W2:Y:S04]  /*3140*/  SHFL.IDX PT, R79, R83, RZ, 0x1c1f ;  /* 0x001c1fff534f7589 */ /* 0x0002a800000e0000 */
[----:B------:R1:W3:Y:S02]  /*3150*/  SHFL.IDX PT, R14, R82, RZ, 0x1c1f ;  /* 0x001c1fff520e7589 */ /* 0x0002e400000e0000 */
.L_x_14729:
        /* <DEDUP_REMOVED lines=11> */
[----:B0-----:R-:W-:Y:S01]  /*3210*/  IMAD.MOV.U32 R15, RZ, RZ, R10 ;  /* 0x000000ffff0f7224 */ /* 0x001fe200078e000a */
[--C-:B------:R-:W-:Y:S01]  /*3220*/  SHF.R.U64 R48, R50, 0x10, R51.reuse ;  /* 0x0000001032307819 */ /* 0x100fe20000001233 */
[--C-:B------:R-:W-:Y:S01]  /*3230*/  HADD2.F32 R10, -RZ, R9.reuse.H1_H1 ;  /* 0x30000009ff0a7230 */ /* 0x100fe20000004100 */
[----:B------:R-:W-:Y:S01]  /*3240*/  SHF.R.U32.HI R88, RZ, 0x10, R51 ;  /* 0x00000010ff587819 */ /* 0x000fe20000011633 */
[----:B------:R-:W-:Y:S01]  /*3250*/  HADD2.F32 R9, -RZ, R9.H0_H0 ;  /* 0x20000009ff097230 */ /* 0x000fe20000004100 */
[----:B------:R-:W-:Y:S01]  /*3260*/  SHF.R.U32.HI R90, RZ, 0x10, R49 ;  /* 0x00000010ff5a7819 */ /* 0x000fe20000011631 */
[----:B------:R-:W-:Y:S02]  /*3270*/  HADD2.F32 R51, -RZ, R48.H0_H0 ;  /* 0x20000030ff337230 */ /* 0x000fe40000004100 */
[----:B------:R-:W-:Y:S02]  /*3280*/  HADD2.F32 R48, -RZ, R11.H1_H1 ;  /* 0x3000000bff307230 */ /* 0x000fe40000004100 */
[----:B------:R-:W-:-:S02]  /*3290*/  HADD2.F32 R88, -RZ, R88.H0_H0 ;  /* 0x20000058ff587230 */ /* 0x000fc40000004100 */
[----:B------:R-:W-:Y:S02]  /*32a0*/  HADD2.F32 R11, -RZ, R11.H0_H0 ;  /* 0x2000000bff0b7230 */ /* 0x000fe40000004100 */
[----:B------:R-:W-:Y:S02]  /*32b0*/  HADD2.F32 R49, -RZ, R91.H0_H0 ;  /* 0x2000005bff317230 */ /* 0x000fe40000004100 */
[-C--:B------:R-:W-:Y:S01]  /*32c0*/  FMUL.FTZ R92, R48, R88.reuse ;  /* 0x00000058305c7220 */ /* 0x080fe20000410000 */
[----:B------:R-:W-:Y:S02]  /*32d0*/  HADD2.F32 R50, -RZ, R90.H0_H0 ;  /* 0x2000005aff327230 */ /* 0x000fe40000004100 */
[CC--:B------:R-:W-:Y:S01]  /*32e0*/  FMUL.FTZ R90, R10.reuse, R51.reuse ;  /* 0x000000330a5a7220 */ /* 0x0c0fe20000410000 */
[----:B------:R-:W-:Y:S01]  /*32f0*/  FMUL.FTZ R51, R9, R51 ;  /* 0x0000003309337220 */ /* 0x000fe20000410000 */
[----:B------:R-:W-:Y:S02]  /*3300*/  FMUL.FTZ R95, R11, R88 ;  /* 0x000000580b5f7220 */ /* 0x000fe40000410000 */
[-C--:B------:R-:W-:Y:S01]  /*3310*/  FFMA.FTZ R90, R9, R49.reuse, -R90 ;  /* 0x00000031095a7223 */ /* 0x080fe2000001085a */
[----:B------:R-:W-:Y:S01]  /*3320*/  FFMA.FTZ R91, R10, R49, R51 ;  /* 0x000000310a5b7223 */ /* 0x000fe20000010033 */
[----:B------:R-:W-:-:S02]  /*3330*/  HADD2.F32 R9, -RZ, R8.H1_H1 ;  /* 0x30000008ff097230 */ /* 0x000fc40000004100 */
[-C--:B------:R-:W-:Y:S01]  /*3340*/  FFMA.FTZ R93, R11, R50.reuse, -R92 ;  /* 0x000000320b5d7223 */ /* 0x080fe2000001085c */
[----:B------:R-:W-:Y:S01]  /*3350*/  FFMA.FTZ R94, R48, R50, R95 ;  /* 0x00000032305e7223 */ /* 0x000fe2000001005f */
[----:B------:R-:W-:Y:S02]  /*3360*/  HADD2.F32 R49, -RZ, R97.H0_H0 ;  /* 0x20000061ff317230 */ /* 0x000fe40000004100 */
[----:B------:R-:W-:Y:S02]  /*3370*/  HADD2.F32 R8, -RZ, R8.H0_H0 ;  /* 0x20000008ff087230 */ /* 0x000fe40000004100 */
[----:B------:R-:W-:Y:S02]  /*3380*/  HADD2.F32 R10, -RZ, R15.H1_H1 ;  /* 0x3000000fff0a7230 */ /* 0x000fe40000004100 */
[-C--:B------:R-:W-:Y:S01]  /*3390*/  FMUL.FTZ R51, R9, R49.reuse ;  /* 0x0000003109337220 */ /* 0x080fe20000410000 */
[----:B------:R-:W-:Y:S02]  /*33a0*/  HADD2.F32 R50, -RZ, R97.H1_H1 ;  /* 0x30000061ff327230 */ /* 0x000fe40000004100 */
        /* <DEDUP_REMOVED lines=14> */
.L_x_14409:
[----:B------:R-:W-:Y:S05]  /*3490*/  BSYNC B3 ;  /* 0x0000000000037941 */ /* 0x000fea0003800000 */
.L_x_14408:
[----:B0-----:R4:W-:Y:S02]  /*34a0*/  ST.E.128 desc[UR42][R12.64], R8 ;  /* 0x000000080c007985 */ /* 0x0019e4000c101d2a */
.L_x_14407:
[----:B------:R-:W-:Y:S05]  /*34b0*/  BSYNC B2 ;  /* 0x0000000000027941 */ /* 0x000fea0003800000 */
.L_x_14406:
[----:B------:R-:W-:Y:S05]  /*34c0*/  @P2 BRA `(.L_x_14405) ;  /* 0x0000000000cc2947 */ /* 0x000fea0003800000 */
[----:B----4-:R-:W2:Y:S04]  /*34d0*/  LDL R8, [R1+0x8] ;  /* 0x0000080001087983 */ /* 0x010ea80000100800 */
[----:B------:R-:W4:Y:S01]  /*34e0*/  LDL R15, [R1+0x10] ;  /* 0x00001000010f7983 */ /* 0x000f220000100800 */
[C---:B---3--:R-:W-:Y:S01]  /*34f0*/  LEA R12, P3, R19.reuse, R14, 0x1 ;  /* 0x0000000e130c7211 */ /* 0x048fe200078608ff */
[----:B------:R-:W-:Y:S03]  /*3500*/  BSSY B2, `(.L_x_14410) ;  /* 0x000002e000027945 */ /* 0x000fe60003800000 */
[----:B--2---:R-:W-:Y:S02]  /*3510*/  LEA.HI.X R13, R19, R79, R8, 0x1, P3 ;  /* 0x0000004f130d7211 */ /* 0x004fe400018f0c08 */
[----:B------:R2:W3:Y:S01]  /*3520*/  LDS.128 R8, [R70+0xe000] ;  /* 0x00e0000046087984 */ /* 0x0004e20000000c00 */
[----:B----4-:R-:W-:-:S13]  /*3530*/  ISETP.GE.AND P3, PT, R15, R78, PT ;  /* 0x0000004e0f00720c */ /* 0x010fda0003f66270 */
[----:B--2---:R-:W-:Y:S05]  /*3540*/  @P3 BRA `(.L_x_14411) ;  /* 0x0000000000a43947 */ /* 0x004fea0003800000 */
[--C-:B------:R-:W-:Y:S01]  /*3550*/  SHF.R.U64 R44, R44, 0x10, R45.reuse ;  /* 0x000000102c2c7819 */ /* 0x100fe2000000122d */
[----:B---3--:R-:W-:Y:S01]  /*3560*/  IMAD.MOV.U32 R14, RZ, RZ, R10 ;  /* 0x000000ffff0e7224 */ /* 0x008fe200078e000a */
[----:B------:R-:W-:Y:S01]  /*3570*/  SHF.R.U32.HI R49, RZ, 0x10, R45 ;  /* 0x00000010ff317819 */ /* 0x000fe2000001162d */
[--C-:B------:R-:W-:Y:S01]  /*3580*/  HADD2.F32 R10, -RZ, R9.reuse.H1_H1 ;  /* 0x30000009ff0a7230 */ /* 0x100fe20000004100 */
[--C-:B------:R-:W-:Y:S01]  /*3590*/  SHF.R.U64 R45, R46, 0x10, R47.reuse ;  /* 0x000000102e2d7819 */ /* 0x100fe2000000122f */
[----:B------:R-:W-:Y:S01]  /*35a0*/  HADD2.F32 R9, -RZ, R9.H0_H0 ;  /* 0x20000009ff097230 */ /* 0x000fe20000004100 */
[----:B------:R-:W-:Y:S01]  /*35b0*/  SHF.R.U32.HI R48, RZ, 0x10, R47 ;  /* 0x00000010ff307819 */ /* 0x000fe2000001162f */
[----:B------:R-:W-:Y:S02]  /*35c0*/  HADD2.F32 R15, -RZ, R11.H1_H1 ;  /* 0x3000000bff0f7230 */ /* 0x000fe40000004100 */
[----:B------:R-:W-:Y:S02]  /*35d0*/  HADD2.F32 R45, -RZ, R45.H0_H0 ;  /* 0x2000002dff2d7230 */ /* 0x000fe40000004100 */
[----:B------:R-:W-:-:S02]  /*35e0*/  HADD2.F32 R48, -RZ, R48.H0_H0 ;  /* 0x20000030ff307230 */ /* 0x000fc40000004100 */
[----:B------:R-:W-:Y:S02]  /*35f0*/  HADD2.F32 R44, -RZ, R44.H0_H0 ;  /* 0x2000002cff2c7230 */ /* 0x000fe40000004100 */
[CC--:B------:R-:W-:Y:S01]  /*3600*/  FMUL.FTZ R50, R10.reuse, R45.reuse ;  /* 0x0000002d0a327220 */ /* 0x0c0fe20000410000 */
[----:B------:R-:W-:Y:S02]  /*3610*/  HADD2.F32 R11, -RZ, R11.H0_H0 ;  /* 0x2000000bff0b7230 */ /* 0x000fe40000004100 */
[----:B------:R-:W-:Y:S01]  /*3620*/  FMUL.FTZ R45, R9, R45 ;  /* 0x0000002d092d7220 */ /* 0x000fe20000410000 */
[----:B------:R-:W-:Y:S02]  /*3630*/  HADD2.F32 R46, -RZ, R49.H0_H0 ;  /* 0x20000031ff2e7230 */ /* 0x000fe40000004100 */
[----:B------:R-:W-:Y:S01]  /*3640*/  FMUL.FTZ R88, R15, R48 ;  /* 0x000000300f587220 */ /* 0x000fe20000410000 */
[----:B------:R-:W-:Y:S01]  /*3650*/  FFMA.FTZ R50, R9, R44, -R50 ;  /* 0x0000002c09327223 */ /* 0x000fe20000010832 */
[C---:B------:R-:W-:Y:S01]  /*3660*/  FMUL.FTZ R48, R11.reuse, R48 ;  /* 0x000000300b307220 */ /* 0x040fe20000410000 */
[----:B------:R-:W-:Y:S01]  /*3670*/  FFMA.FTZ R49, R10, R44, R45 ;  /* 0x0000002c0a317223 */ /* 0x000fe2000001002d */
[----:B------:R-:W-:Y:S01]  /*3680*/  FFMA.FTZ R88, R11, R46, -R88 ;  /* 0x0000002e0b587223 */ /* 0x000fe20000010858 */
[----:B------:R-:W-:-:S02]  /*3690*/  HADD2.F32 R11, -RZ, R87.H1_H1 ;  /* 0x30000057ff0b7230 */ /* 0x000fc40000004100 */
[----:B------:R-:W-:Y:S01]  /*36a0*/  FFMA.FTZ R79, R15, R46, R48 ;  /* 0x0000002e0f4f7223 */ /* 0x000fe20000010030 */
[----:B------:R-:W-:Y:S02]  /*36b0*/  HADD2.F32 R45, -RZ, R86.H1_H1 ;  /* 0x30000056ff2d7230 */ /* 0x000fe40000004100 */
[----:B------:R-:W-:Y:S02]  /*36c0*/  HADD2.F32 R9, -RZ, R8.H1_H1 ;  /* 0x30000008ff097230 */ /* 0x000fe40000004100 */
[----:B------:R-:W-:Y:S02]  /*36d0*/  HADD2.F32 R10, -RZ, R14.H1_H1 ;  /* 0x3000000eff0a7230 */ /* 0x000fe40000004100 */
[----:B------:R-:W-:Y:S02]  /*36e0*/  HADD2.F32 R87, -RZ, R87.H0_H0 ;  /* 0x20000057ff577230 */ /* 0x000fe40000004100 */
[----:B------:R-:W-:Y:S02]  /*36f0*/  HADD2.F32 R8, -RZ, R8.H0_H0 ;  /* 0x20000008ff087230 */ /* 0x000fe40000004100 */
[----:B------:R-:W-:Y:S01]  /*3700*/  FMUL.FTZ R51, R10, R45 ;  /* 0x0000002d0a337220 */ /* 0x000fe20000410000 */
[----:B------:R-:W-:-:S02]  /*3710*/  HADD2.F32 R14, -RZ, R14.H0_H0 ;  /* 0x2000000eff0e7230 */ /* 0x000fc40000004100 */
[CC--:B------:R-:W-:Y:S01]  /*3720*/  FMUL.FTZ R47, R9.reuse, R87.reuse ;  /* 0x00000057092f7220 */ /* 0x0c0fe20000410000 */
[----:B------:R-:W-:Y:S02]  /*3730*/  HADD2.F32 R15, -RZ, R86.H0_H0 ;  /* 0x20000056ff0f7230 */ /* 0x000fe40000004100 */
[----:B------:R-:W-:Y:S01]  /*3740*/  FMUL.FTZ R44, R8, R87 ;  /* 0x00000057082c7220 */ /* 0x000fe20000410000 */
[----:B------:R-:W-:Y:S01]  /*3750*/  FMUL.FTZ R45, R14, R45 ;  /* 0x0000002d0e2d7220 */ /* 0x000fe20000410000 */
[-C--:B------:R-:W-:Y:S02]  /*3760*/  FFMA.FTZ R47, R8, R11.reuse, -R47 ;  /* 0x0000000b082f7223 */ /* 0x080fe4000001082f */
[----:B------:R-:W-:Y:S01]  /*3770*/  FFMA.FTZ R44, R9, R11, R44 ;  /* 0x0000000b092c7223 */ /* 0x000fe2000001002c */
[-C--:B------:R-:W-:Y:S01]  /*3780*/  FFMA.FTZ R51, R14, R15.reuse, -R51 ;  /* 0x0000000f0e337223 */ /* 0x080fe20000010833 */
[----:B------:R-:W-:Y:S01]  /*3790*/  FFMA.FTZ R10, R10, R15, R45 ;  /* 0x0000000f0a0a7223 */ /* 0x000fe2000001002d */
[----:B------:R-:W-:-:S02]  /*37a0*/  F2FP.F16.F32.PACK_AB R9, R49, R50 ;  /* 0x000000323109723e */ /* 0x000fc400000000ff */
[----:B------:R-:W-:Y:S02]  /*37b0*/  F2FP.F16.F32.PACK_AB R11, R79, R88 ;  /* 0x000000584f0b723e */ /* 0x000fe400000000ff */
[----:B------:R-:W-:Y:S02]  /*37c0*/  F2FP.F16.F32.PACK_AB R8, R44, R47 ;  /* 0x0000002f2c08723e */ /* 0x000fe400000000ff */
[----:B------:R-:W-:-:S07]  /*37d0*/  F2FP.F16.F32.PACK_AB R10, R10, R51 ;  /* 0x000000330a0a723e */ /* 0x000fce00000000ff */
.L_x_14411:
[----:B------:R-:W-:Y:S05]  /*37e0*/  BSYNC B2 ;  /* 0x0000000000027941 */ /* 0x000fea0003800000 */
.L_x_14410:
[----:B---3--:R2:W-:Y:S02]  /*37f0*/  ST.E.128 desc[UR42][R12.64], R8 ;  /* 0x000000080c007985 */ /* 0x0085e4000c101d2a */
.L_x_14405:
[----:B------:R-:W-:Y:S05]  /*3800*/  BSYNC B1 ;  /* 0x0000000000017941 */ /* 0x000fea0003800000 */
.L_x_14404:
[----:B------:R-:W-:-:S03]  /*3810*/  UMOV UR4, 0xffffffff ;  /* 0xffffffff00047882 */ /* 0x000fc60000000000 */
[----:B------:R-:W-:Y:S05]  /*3820*/  BRA.DIV UR4, `(.L_x_14412) ;  /* 0x000001c604f47947 */ /* 0x000fea000b800000 */
[----:B-1----:R-:W1:Y:S04]  /*3830*/  SHFL.IDX PT, R83, R83, 0x1, 0x1c1f ;  /* 0x003c1f0053537f89 */ /* 0x002e6800000e0000 */
[----:B---3--:R3:W0:Y:S02]  /*3840*/  SHFL.IDX PT, R14, R82, 0x1, 0x1c1f ;  /* 0x003c1f00520e7f89 */ /* 0x00862400000e0000 */
.L_x_14733:
[----:B------:R-:W-:Y:S05]  /*3850*/  @P4 BRA `(.L_x_14413) ;  /* 0x0000002000644947 */ /* 0x000fea0003800000 */
[----:B------:R-:W-:Y:S04]  /*3860*/  BSSY B1, `(.L_x_14414) ;  /* 0x0000033000017945 */ /* 0x000fe80003800000 */
[----:B------:R-:W-:Y:S05]  /*3870*/  @P1 BRA `(.L_x_14415) ;  /* 0x0000000000c41947 */ /* 0x000fea0003800000 */
[----:B--2-4-:R2:W4:Y:S01]  /*3880*/  LDS.128 R8, [R71+0x11000] ;  /* 0x0110000047087984 */ /* 0x0145220000000c00 */
[C---:B0-----:R-:W-:Y:S01]  /*3890*/  LEA R12, P3, R16.reuse, R14, 0x1 ;  /* 0x0000000e100c7211 */ /* 0x041fe200078608ff */
[----:B------:R-:W-:Y:S03]  /*38a0*/  BSSY B2, `(.L_x_14416) ;  /* 0x000002d000027945 */ /* 0x000fe60003800000 */
[----:B-1----:R-:W-:Y:S02]  /*38b0*/  LEA.HI.X R13, R16, R83, R17, 0x1, P3 ;  /* 0x00000053100d7211 */ /* 0x002fe400018f0c11 */
[----:B------:R-:W-:-:S13]  /*38c0*/  ISETP.GE.AND P3, PT, R152, R78, PT ;  /* 0x0000004e9800720c */ /* 0x000fda0003f66270 */
[----:B--2---:R-:W-:Y:S05]  /*38d0*/  @P3 BRA `(.L_x_14417) ;  /* 0x0000000000a43947 */ /* 0x004fea0003800000 */
[----:B------:R-:W-:Y:S01]  /*38e0*/  SHF.R.U64 R46, R40, 0x10, R41 ;  /* 0x00000010282e7819 */ /* 0x000fe20000001229 */
[----:B----4-:R-:W-:Y:S01]  /*38f0*/  IMAD.MOV.U32 R15, RZ, RZ, R10 ;  /* 0x000000ffff0f7224 */ /* 0x010fe200078e000a */
        /* <DEDUP_REMOVED lines=12> */
[-C--:B------:R-:W-:Y:S01]  /*39c0*/  FMUL.FTZ R45, R11, R44.reuse ;  /* 0x0000002c0b2d7220 */ /* 0x080fe20000410000 */
[C---:B------:R-:W-:Y:S01]  /*39d0*/  FMUL.FTZ R43, R9.reuse, R43 ;  /* 0x0000002b092b7220 */ /* 0x040fe20000410000 */
[C---:B------:R-:W-:Y:S01]  /*39e0*/  FMUL.FTZ R48, R40.reuse, R44 ;  /* 0x0000002c28307220 */ /* 0x040fe20000410000 */
[-C--:B------:R-:W-:Y:S01]  /*39f0*/  FFMA.FTZ R46, R9, R41.reuse, -R46 ;  /* 0x00000029092e7223 */ /* 0x080fe2000001082e */
[----:B------:R-:W-:Y:S01]  /*3a00*/  FFMA.FTZ R45, R40, R42, R45 ;  /* 0x0000002a282d7223 */ /* 0x000fe2000001002d */
[----:B------:R-:W-:Y:S01]  /*3a10*/  FFMA.FTZ R43, R10, R41, R43 ;  /* 0x000000290a2b7223 */ /* 0x000fe2000001002b */
[----:B------:R-:W-:-:S02]  /*3a20*/  HADD2.F32 R40, -RZ, R85.H0_H0 ;  /* 0x20000055ff287230 */ /* 0x000fc40000004100 */
[----:B------:R-:W-:Y:S01]  /*3a30*/  FFMA.FTZ R48, R11, R42, -R48 ;  /* 0x0000002a0b307223 */ /* 0x000fe20000010830 */
[----:B------:R-:W-:Y:S02]  /*3a40*/  HADD2.F32 R85, -RZ, R85.H1_H1 ;  /* 0x30000055ff557230 */ /* 0x000fe40000004100 */
        /* <DEDUP_REMOVED lines=18> */
.L_x_14417:
[----:B------:R-:W-:Y:S05]  /*3b70*/  BSYNC B2 ;  /* 0x0000000000027941 */ /* 0x000fea0003800000 */
.L_x_14416:
[----:B----4-:R0:W-:Y:S02]  /*3b80*/  ST.E.128 desc[UR42][R12.64], R8 ;  /* 0x000000080c007985 */ /* 0x0101e4000c101d2a */
.L_x_14415:
[----:B------:R-:W-:Y:S05]  /*3b90*/  BSYNC B1 ;  /* 0x0000000000017941 */ /* 0x000fea0003800000 */
.L_x_14414:
[----:B------:R-:W-:Y:S05]  /*3ba0*/  @P2 BRA `(.L_x_14413) ;  /* 0x0000001c00902947 */ /* 0x000fea0003800000 */
[----:B0-2-4-:R-:W1:Y:S04]  /*3bb0*/  LDL R8, [R1+0x8] ;  /* 0x0000080001087983 */ /* 0x015e680000100800 */
[----:B------:R-:W2:Y:S01]  /*3bc0*/  LDL R15, [R1+0x10] ;  /* 0x00001000010f7983 */ /* 0x000ea20000100800 */
[C---:B------:R-:W-:Y:S01]  /*3bd0*/  LEA R12, P3, R19.reuse, R14, 0x1 ;  /* 0x0000000e130c7211 */ /* 0x040fe200078608ff */
[----:B------:R-:W-:Y:S03]  /*3be0*/  BSSY B1, `(.L_x_14418) ;  /* 0x000002e000017945 */ /* 0x000fe60003800000 */
[----:B-1----:R-:W-:Y:S02]  /*3bf0*/  LEA.HI.X R13, R19, R83, R8, 0x1, P3 ;  /* 0x00000053130d7211 */ /* 0x002fe400018f0c08 */
[----:B------:R0:W1:Y:S01]  /*3c00*/  LDS.128 R8, [R70+0x11000] ;  /* 0x0110000046087984 */ /* 0x0000620000000c00 */
[----:B--2---:R-:W-:-:S13]  /*3c10*/  ISETP.GE.AND P3, PT, R15, R78, PT ;  /* 0x0000004e0f00720c */ /* 0x004fda0003f66270 */
[----:B0-----:R-:W-:Y:S05]  /*3c20*/  @P3 BRA `(.L_x_14419) ;  /* 0x0000000000a43947 */ /* 0x001fea0003800000 */
[--C-:B------:R-:W-:Y:S01]  /*3c30*/  SHF.R.U64 R36, R36, 0x10, R37.reuse ;  /* 0x0000001024247819 */ /* 0x100fe20000001225 */
[----:B-1----:R-:W-:Y:S01]  /*3c40*/  IMAD.MOV.U32 R14, RZ, RZ, R10 ;  /* 0x000000ffff0e7224 */ /* 0x002fe200078e000a */
        /* <DEDUP_REMOVED lines=10> */
[C---:B------:R-:W-:Y:S01]  /*3cf0*/  FMUL.FTZ R37, R9.reuse, R37 ;  /* 0x0000002509257220 */ /* 0x040fe20000410000 */
[----:B------:R-:W-:Y:S02]  /*3d00*/  HADD2.F32 R11, -RZ, R11.H0_H0 ;  /* 0x2000000bff0b7230 */ /* 0x000fe40000004100 */
[-C--:B------:R-:W-:Y:S01]  /*3d10*/  FFMA.FTZ R42, R9, R36.reuse, -R42 ;  /* 0x00000024092a7223 */ /* 0x080fe2000001082a */
[----:B------:R-:W-:Y:S01]  /*3d20*/  FFMA.FTZ R39, R10, R36, R37 ;  /* 0x000000240a277223 */ /* 0x000fe20000010025 */
[----:B------:R-:W-:Y:S02]  /*3d30*/  HADD2.F32 R38, -RZ, R41.H0_H0 ;  /* 0x20000029ff267230 */ /* 0x000fe40000004100 */
[----:B------:R-:W-:Y:S01]  /*3d40*/  FMUL.FTZ R44, R15, R40 ;  /* 0x000000280f2c7220 */ /* 0x000fe20000410000 */
[----:B------:R-:W-:-:S02]  /*3d50*/  HADD2.F32 R36, -RZ, R81.H0_H0 ;  /* 0x20000051ff247230 */ /* 0x000fc40000004100 */
[C---:B------:R-:W-:Y:S01]  /*3d60*/  FMUL.FTZ R40, R11.reuse, R40 ;  /* 0x000000280b287220 */ /* 0x040fe20000410000 */
[----:B------:R-:W-:Y:S02]  /*3d70*/  HADD2.F32 R81, -RZ, R81.H1_H1 ;  /* 0x30000051ff517230 */ /* 0x000fe40000004100 */
[-C--:B------:R-:W-:Y:S01]  /*3d80*/  FFMA.FTZ R44, R11, R38.reuse, -R44 ;  /* 0x000000260b2c7223 */ /* 0x080fe2000001082c */
        /* <DEDUP_REMOVED lines=19> */
.L_x_14419:
[----:B------:R-:W-:Y:S05]  /*3ec0*/  BSYNC B1 ;  /* 0x0000000000017941 */ /* 0x000fea0003800000 */
.L_x_14418:
[----:B-1----:R0:W-:Y:S01]  /*3ed0*/  ST.E.128 desc[UR42][R12.64], R8 ;  /* 0x000000080c007985 */ /* 0x0021e2000c101d2a */
[----:B------:R-:W-:Y:S05]  /*3ee0*/  BRA `(.L_x_14413) ;  /* 0x0000001800c07947 */ /* 0x000fea0003800000 */
.L_x_14395:
[----:B------:R-:W0:Y:S01]  /*3ef0*/  S2R R12, SR_TID.X ;  /* 0x00000000000c7919 */ /* 0x000e220000002100 */
[----:B------:R-:W-:Y:S01]  /*3f00*/  CS2R R42, SRZ ;  /* 0x00000000002a7805 */ /* 0x000fe2000001ff00 */
[----:B------:R-:W1:Y:S01]  /*3f10*/  S2R R38, SR_TID.X ;  /* 0x0000000000267919 */ /* 0x000e620000002100 */
[----:B0-----:R-:W-:Y:S02]  /*3f20*/  VIADD R13, R12, 0xffffff80 ;  /* 0xffffff800c0d7836 */ /* 0x001fe40000000000 */
[----:B-1----:R-:W-:-:S03]  /*3f30*/  VIADD R40, R38, 0xffffff80 ;  /* 0xffffff8026287836 */ /* 0x002fc60000000000 */
[----:B------:R-:W-:Y:S02]  /*3f40*/  SHF.R.S32.HI R12, RZ, 0x1f, R13 ;  /* 0x0000001fff0c7819 */ /* 0x000fe4000001140d */
[----:B------:R-:W-:Y:S02]  /*3f50*/  CS2R R38, SRZ ;  /* 0x0000000000267805 */ /* 0x000fe4000001ff00 */
[----:B------:R-:W-:Y:S02]  /*3f60*/  LEA.HI R12, R12, R13, RZ, 0x2 ;  /* 0x0000000d0c0c7211 */ /* 0x000fe400078f10ff */
[----:B------:R-:W-:Y:S02]  /*3f70*/  SHF.R.S32.HI R44, RZ, 0x1f, R40 ;  /* 0x0000001fff2c7819 */ /* 0x000fe40000011428 */
[----:B------:R-:W-:Y:S02]  /*3f80*/  SHF.R.S32.HI R12, RZ, 0x2, R12 ;  /* 0x00000002ff0c7819 */ /* 0x000fe4000001140c */
[----:B------:R-:W-:-:S02]  /*3f90*/  LEA.HI R44, R44, R40, RZ, 0x2 ;  /* 0x000000282c2c7211 */ /* 0x000fc400078f10ff */
[----:B------:R-:W-:Y:S02]  /*3fa0*/  CS2R R40, SRZ ;  /* 0x0000000000287805 */ /* 0x000fe4000001ff00 */
[----:B------:R-:W-:Y:S02]  /*3fb0*/  ISETP.GE.AND P3, PT, R12, R76, PT ;  /* 0x0000004c0c00720c */ /* 0x000fe40003f66270 */
[----:B------:R-:W-:Y:S02]  /*3fc0*/  SHF.R.S32.HI R44, RZ, 0x2, R44 ;  /* 0x00000002ff2c7819 */ /* 0x000fe4000001142c */
[----:B------:R-:W-:-:S03]  /*3fd0*/  ISETP.GE.OR P3, PT, R16, R78, P3 ;  /* 0x0000004e1000720c */ /* 0x000fc60001f66670 */
[----:B------:R-:W-:-:S10]  /*3fe0*/  VIADD R44, R44, 0x60 ;  /* 0x000000602c2c7836 */ /* 0x000fd40000000000 */
[----:B------:R-:W0:Y:S01]  /*3ff0*/  @!P3 LDC.64 R12, c[0x0][0x3e8] ;  /* 0x0000fa00ff0cbb82 */ /* 0x000e220000000a00 */
[----:B------:R-:W-:-:S05]  /*4000*/  @!P3 IADD3 R14, P4, R30, R10, RZ ;  /* 0x0000000a1e0eb210 */ /* 0x000fca0007f9e0ff */
[----:B------:R-:W-:Y:S01]  /*4010*/  @!P3 IMAD.X R15, R77, 0x1, R54, P4 ;  /* 0x000000014d0fb824 */ /* 0x000fe200020e0636 */
[----:B------:R-:W-:-:S05]  /*4020*/  @!P3 IADD3 R36, P4, R52, R8, RZ ;  /* 0x000000083424b210 */ /* 0x000fca0007f9e0ff */
[----:B------:R-:W-:Y:S01]  /*4030*/  @!P3 IMAD.X R37, R69, 0x1, R7, P4 ;  /* 0x000000014525b824 */ /* 0x000fe200020e0607 */
[----:B0-----:R-:W-:-:S04]  /*4040*/  @!P3 LEA R12, P4, R14, R12, 0x1 ;  /* 0x0000000c0e0cb211 */ /* 0x001fc800078808ff */
[----:B------:R-:W-:Y:S02]  /*4050*/  @!P3 LEA.HI.X R13, R14, R13, R15, 0x1, P4 ;  /* 0x0000000d0e0db211 */ /* 0x000fe400020f0c0f */
[----:B------:R-:W0:Y:S01]  /*4060*/  @!P3 LDC.64 R14, c[0x0][0x400] ;  /* 0x00010000ff0ebb82 */ /* 0x000e220000000a00 */
[----:B------:R-:W-:Y:S01]  /*4070*/  BSSY B1, `(.L_x_14420) ;  /* 0x0000022000017945 */ /* 0x000fe20003800000 */
[----:B0-----:R-:W-:-:S04]  /*4080*/  @!P3 LEA R14, P4, R36, R14, 0x1 ;  /* 0x0000000e240eb211 */ /* 0x001fc800078808ff */
[----:B------:R-:W-:Y:S02]  /*4090*/  @!P3 LEA.HI.X R15, R36, R15, R37, 0x1, P4 ;  /* 0x0000000f240fb211 */ /* 0x000fe400020f0c25 */
[----:B------:R-:W-:Y:S02]  /*40a0*/  CS2R R36, SRZ ;  /* 0x0000000000247805 */ /* 0x000fe4000001ff00 */
[----:B------:R-:W-:Y:S02]  /*40b0*/  ISETP.GE.AND P4, PT, R44, R76, PT ;  /* 0x0000004c2c00720c */ /* 0x000fe40003f86270 */
[----:B------:R-:W-:Y:S02]  /*40c0*/  CS2R R46, SRZ ;  /* 0x00000000002e7805 */ /* 0x000fe4000001ff00 */
[----:B------:R-:W-:Y:S01]  /*40d0*/  CS2R R50, SRZ ;  /* 0x0000000000327805 */ /* 0x000fe2000001ff00 */
[----:B------:R0:W5:Y:S01]  /*40e0*/  @!P3 LDG.E.128 R40, desc[UR42][R14.64] ;  /* 0x0000002a0e28b981 */ /* 0x000162000c1e1d00 */
[----:B------:R-:W-:-:S02]  /*40f0*/  ISETP.GE.OR P4, PT, R16, R78, P4 ;  /* 0x0000004e1000720c */ /* 0x000fc40002786670 */
[----:B------:R-:W-:Y:S02]  /*4100*/  CS2R R44, SRZ ;  /* 0x00000000002c7805 */ /* 0x000fe4000001ff00 */
[----:B------:R-:W-:Y:S01]  /*4110*/  CS2R R48, SRZ ;  /* 0x0000000000307805 */ /* 0x000fe2000001ff00 */
[----:B------:R0:W5:Y:S01]  /*4120*/  @!P3 LDG.E.128 R36, desc[UR42][R12.64] ;  /* 0x0000002a0c24b981 */ /* 0x000162000c1e1d00 */
[----:B------:R-:W-:-:S07]  /*4130*/  ISETP.GE.AND P3, PT, R16, R78, PT ;  /* 0x0000004e1000720c */ /* 0x000fce0003f66270 */
[----:B------:R-:W-:Y:S06]  /*4140*/  @P4 BRA `(.L_x_14421) ;  /* 0x0000000000504947 */ /* 0x000fec0003800000 */
[----:B0-----:R-:W0:Y:S01]  /*4150*/  LDC.64 R12, c[0x0][0x3f8] ;  /* 0x0000fe00ff0c7b82 */ /* 0x001e220000000a00 */
        /* <DEDUP_REMOVED lines=19> */
.L_x_14421:
[----:B------:R-:W-:Y:S05]  /*4290*/  BSYNC B1 ;  /* 0x0000000000017941 */ /* 0x000fea0003800000 */
.L_x_14420:
[----:B-----5:R-:W-:Y:S01]  /*42a0*/  IMAD.MOV.U32 R8, RZ, RZ, R46 ;  /* 0x000000ffff087224 */ /* 0x020fe200078e002e */
[----:B------:R-:W-:Y:S01]  /*42b0*/  UISETP.NE.AND UP0, UPT, UR39, 0x3, UPT ;  /* 0x000000032700788c */ /* 0x000fe2000bf05270 */
        /* <DEDUP_REMOVED lines=29> */
[----:B------:R-:W-:Y:S01]  /*4490*/  PRMT R98, R11, 0x7610, R98 ;  /* 0x000076100b627816 */ /* 0x000fe20000000062 */
[----:B------:R-:W-:Y:S06]  /*44a0*/  @!P5 BRA `(.L_x_14422) ;  /* 0x000000000004d947 */ /* 0x000fec0003800000 */
[----:B------:R-:W-:Y:S01]  /*44b0*/  BPT.TRAP 0x1 ;  /* 0x000000040000795c */ /* 0x000fe20000300000 */
.L_x_14422:
[----:B------:R-:W2:Y:S01]  /*44c0*/  LDL R8, [R1+0xc] ;  /* 0x00000c0001087983 */ /* 0x000ea20000100800 */
[----:B------:R-:W-:Y:S01]  /*44d0*/  IMAD R69, R23, 0x8, R2 ;  /* 0x0000000817457824 */ /* 0x000fe200078e0202 */
[----:B------:R-:W1:Y:S01]  /*44e0*/  LDC R85, c[0x0][0x2f4] ;  /* 0x0000bd00ff557b82 */ /* 0x000e620000000800 */
[----:B------:R-:W-:Y:S01]  /*44f0*/  BSSY B1, `(.L_x_14423) ;  /* 0x0000004000017945 */ /* 0x000fe20003800000 */
[----:B--2---:R-:W-:-:S04]  /*4500*/  SHF.L.U32 R77, R8, 0x1f, RZ ;  /* 0x0000001f084d7819 */ /* 0x004fc800000006ff */
[----:B------:R-:W2:Y:S02]  /*4510*/  SYNCS.PHASECHK.TRANS64.TRYWAIT P4, [R69+URZ+0x16890], R77 ;  /* 0x0168904d450075a7 */ /* 0x000ea4000808017f */
[----:B-12---:R-:W-:Y:S05]  /*4520*/  @!P4 BRA `(.L_x_14424) ;  /* 0x000001b800fcc947 */ /* 0x006fea0003800000 */
.L_x_14734:
[----:B------:R-:W-:Y:S05]  /*4530*/  BSYNC B1 ;  /* 0x0000000000017941 */ /* 0x000fea0003800000 */
.L_x_14423:
[----:B------:R-:W-:Y:S01]  /*4540*/  UMOV UR4, 0xffffffff ;  /* 0xffffffff00047882 */ /* 0x000fe20000000000 */
[----:B------:R-:W-:Y:S02]  /*4550*/  IMAD.IADD R87, R85, 0x1, -R58 ;  /* 0x0000000155577824 */ /* 0x000fe400078e0a3a */
[----:B------:R-:W-:Y:S05]  /*4560*/  BRA.DIV UR4, `(.L_x_14425) ;  /* 0x000001be04007947 */ /* 0x000fea000b800000 */
[----:B------:R2:W3:Y:S04]  /*4570*/  SHFL.IDX PT, R81, R83, RZ, 0x1c1f ;  /* 0x001c1fff53517589 */ /* 0x0004e800000e0000 */
[----:B------:R2:W4:Y:S02]  /*4580*/  SHFL.IDX PT, R80, R82, RZ, 0x1c1f ;  /* 0x001c1fff52507589 */ /* 0x00052400000e0000 */
.L_x_14738:
[----:B------:R-:W5:Y:S01]  /*4590*/  S2R R8, SR_TID.X ;  /* 0x0000000000087919 */ /* 0x000f620000002100 */
[----:B------:R-:W-:Y:S01]  /*45a0*/  BSSY B1, `(.L_x_14426) ;  /* 0x0000078000017945 */ /* 0x000fe20003800000 */
[----:B-----5:R-:W-:-:S05]  /*45b0*/  VIADD R9, R8, 0xffffff80 ;  /* 0xffffff8008097836 */ /* 0x020fca0000000000 */
[----:B------:R-:W-:-:S04]  /*45c0*/  SHF.R.S32.HI R8, RZ, 0x1f, R9 ;  /* 0x0000001fff087819 */ /* 0x000fc80000011409 */
[----:B------:R-:W-:-:S04]  /*45d0*/  LEA.HI R8, R8, R9, RZ, 0x2 ;  /* 0x0000000908087211 */ /* 0x000fc800078f10ff */
[----:B------:R-:W-:-:S04]  /*45e0*/  SHF.R.S32.HI R8, RZ, 0x2, R8 ;  /* 0x00000002ff087819 */ /* 0x000fc80000011408 */
[----:B------:R-:W-:-:S13]  /*45f0*/  ISETP.GE.OR P4, PT, R8, R76, P1 ;  /* 0x0000004c0800720c */ /* 0x000fda0000f86670 */
[----:B------:R-:W-:Y:S05]  /*4600*/  @P4 BRA `(.L_x_14427) ;  /* 0x0000000400c44947 */ /* 0x000fea0003800000 */
[----:B------:R-:W5:Y:S01]  /*4610*/  S2R R9, SR_TID.X ;  /* 0x0000000000097919 */ /* 0x000f620000002100 */
[----:B------:R-:W-:Y:S01]  /*4620*/  SEL R8, R58, R87, !P0 ;  /* 0x000000573a087207 */ /* 0x000fe20004000000 */
[----:B------:R-:W-:Y:S01]  /*4630*/  BSSY B2, `(.L_x_14428) ;  /* 0x000006a000027945 */ /* 0x000fe20003800000 */
[----:B----4-:R-:W-:-:S04]  /*4640*/  LEA R78, P4, R6, R80, 0x1 ;  /* 0x00000050064e7211 */ /* 0x010fc800078808ff */
[----:B---3--:R-:W-:Y:S01]  /*4650*/  LEA.HI.X R79, R6, R81, R4, 0x1, P4 ;  /* 0x00000051064f7211 */ /* 0x008fe200020f0c04 */
[----:B-----5:R-:W-:Y:S01]  /*4660*/  VIADD R11, R9, 0xffffff80 ;  /* 0xffffff80090b7836 */ /* 0x020fe20000000000 */
        /* <DEDUP_REMOVED lines=10> */
[----:B------:R-:W-:-:S05]  /*4710*/  LOP3.LUT R8, R8, R61, RZ, 0x3c, !PT ;  /* 0x0000003d08087212 */ /* 0x000fca00078e3cff */
[----:B------:R-:W-:-:S04]  /*4720*/  IMAD R8, R10, 0x200, R8 ;  /* 0x000002000a087824 */ /* 0x000fc800078e0208 */
[----:B------:R-:W-:-:S04]  /*4730*/  IMAD R11, R23, 0x2000, R8 ;  /* 0x00002000170b7824 */ /* 0x000fc800078e0208 */
[----:B0-----:R-:W-:Y:S02]  /*4740*/  IMAD R12, R11, 0x2, R2 ;  /* 0x000000020b0c7824 */ /* 0x001fe400078e0202 */
[----:B------:R-:W0:Y:S04]  /*4750*/  LDS.128 R8, [R9+0xe400] ;  /* 0x00e4000009087984 */ /* 0x000e280000000c00 */
[----:B------:R-:W3:Y:S01]  /*4760*/  LDS.128 R12, [R12+0xe400] ;  /* 0x00e400000c0c7984 */ /* 0x000ee20000000c00 */
[----:B------:R-:W-:Y:S05]  /*4770*/  @P3 BRA `(.L_x_14429) ;  /* 0x0000000400543947 */ /* 0x000fea0003800000 */
[----:B------:R-:W-:Y:S01]  /*4780*/  SHF.R.U64 R36, R36, 0x10, R37 ;  /* 0x0000001024247819 */ /* 0x000fe20000001225 */
[----:B---3--:R-:W-:Y:S01]  /*4790*/  IMAD.MOV.U32 R95, RZ, RZ, R15 ;  /* 0x000000ffff5f7224 */ /* 0x008fe200078e000f */
[----:B------:R-:W-:Y:S01]  /*47a0*/  SHF.R.U32.HI R97, RZ, 0x10, R37 ;  /* 0x00000010ff617819 */ /* 0x000fe20000011625 */
[----:B------:R-:W-:Y:S01]  /*47b0*/  HADD2.F32 R98, -RZ, R98.H0_H0 ;  /* 0x20000062ff627230 */ /* 0x000fe20000004100 */
[----:B------:R-:W-:Y:S01]  /*47c0*/  SHF.R.U64 R37, R38, 0x10, R39 ;  /* 0x0000001026257819 */ /* 0x000fe20000001227 */
[----:B------:R-:W-:Y:S01]  /*47d0*/  HADD2.F32 R96, -RZ, R96.H0_H0 ;  /* 0x20000060ff607230 */ /* 0x000fe20000004100 */
[----:B------:R-:W-:Y:S01]  /*47e0*/  SHF.R.U64 R38, R42, 0x10, R43 ;  /* 0x000000102a267819 */ /* 0x000fe2000000122b */
[----:B------:R-:W-:Y:S01]  /*47f0*/  IMAD.MOV.U32 R42, RZ, RZ, R13 ;  /* 0x000000ffff2a7224 */ /* 0x000fe200078e000d */
[----:B------:R-:W-:Y:S01]  /*4800*/  SHF.R.U32.HI R99, RZ, 0x10, R41 ;  /* 0x00000010ff637819 */ /* 0x000fe20000011629 */
[----:B0-----:R-:W-:Y:S01]  /*4810*/  IMAD.MOV.U32 R13, RZ, RZ, R11 ;  /* 0x000000ffff0d7224 */ /* 0x001fe200078e000b */
[----:B------:R-:W-:Y:S01]  /*4820*/  SHF.R.U64 R40, R40, 0x10, R41 ;  /* 0x0000001028287819 */ /* 0x000fe20000001229 */
[----:B------:R-:W-:Y:S01]  /*4830*/  HADD2.F32 R11, -RZ, R9.H0_H0 ;  /* 0x20000009ff0b7230 */ /* 0x000fe20000004100 */
[----:B------:R-:W-:Y:S01]  /*4840*/  SHF.R.U32.HI R41, RZ, 0x10, R39 ;  /* 0x00000010ff297819 */ /* 0x000fe20000011627 */
[----:B------:R-:W-:Y:S01]  /*4850*/  HADD2.F32 R15, -RZ, R42.H0_H0 ;  /* 0x2000002aff0f7230 */ /* 0x000fe20000004100 */
[----:B------:R-:W-:Y:S01]  /*4860*/  SHF.R.U32.HI R43, RZ, 0x10, R43 ;  /* 0x00000010ff2b7819 */ /* 0x000fe2000001162b */
[----:B------:R-:W-:-:S02]  /*4870*/  IMAD.MOV.U32 R39, RZ, RZ, R12 ;  /* 0x000000ffff277224 */ /* 0x000fc400078e000c */
[----:B------:R-:W-:Y:S02]  /*4880*/  HADD2.F32 R42, -RZ, R42.H1_H1 ;  /* 0x3000002aff2a7230 */ /* 0x000fe40000004100 */
[-C--:B------:R-:W-:Y:S01]  /*4890*/  FMUL.FTZ R100, R15, R98.reuse ;  /* 0x000000620f647220 */ /* 0x080fe20000410000 */
[----:B------:R-:W-:Y:S02]  /*48a0*/  HADD2.F32 R99, -RZ, R99.H0_H0 ;  /* 0x20000063ff637230 */ /* 0x000fe40000004100 */
[C---:B------:R-:W-:Y:S01]  /*48b0*/  FMUL.FTZ R98, R11.reuse, R98 ;  /* 0x000000620b627220 */ /* 0x040fe20000410000 */
[----:B------:R-:W-:Y:S02]  /*48c0*/  HADD2.F32 R12, -RZ, R9.H1_H1 ;  /* 0x30000009ff0c7230 */ /* 0x000fe40000004100 */
[-C--:B------:R-:W-:Y:S01]  /*48d0*/  FFMA.FTZ R9, R11, R96.reuse, -R100 ;  /* 0x000000600b097223 */ /* 0x080fe20000010864 */
[----:B------:R-:W-:Y:S02]  /*48e0*/  HADD2.F32 R97, -RZ, R97.H0_H0 ;  /* 0x20000061ff617230 */ /* 0x000fe40000004100 */
[-C--:B------:R-:W-:Y:S01]  /*48f0*/  FMUL.FTZ R101, R42, R99.reuse ;  /* 0x000000632a657220 */ /* 0x080fe20000410000 */
        /* <DEDUP_REMOVED lines=8> */
[----:B------:R-:W-:Y:S01]  /*4980*/  FMUL.FTZ R100, R96, R98 ;  /* 0x0000006260647220 */ /* 0x000fe20000410000 */
[----:B------:R-:W-:Y:S01]  /*4990*/  HADD2.F32 R43, -RZ, R43.H0_H0 ;  /* 0x2000002bff2b7230 */ /* 0x000fe20000004100 */
[----:B------:R-:W-:Y:S01]  /*49a0*/  F2FP.F16.F32.PACK_AB R9, R12, R9 ;  /* 0x000000090c09723e */ /* 0x000fe200000000ff */
[----:B------:R-:W-:-:S02]  /*49b0*/  HADD2.F32 R94, -RZ, R13.H1_H1 ;  /* 0x3000000dff5e7230 */ /* 0x000fc40000004100 */
[C---:B------:R-:W-:Y:S01]  /*49c0*/  FMUL.FTZ R99, R15.reuse, R98 ;  /* 0x000000620f637220 */ /* 0x040fe20000410000 */
[----:B------:R-:W-:Y:S02]  /*49d0*/  HADD2.F32 R95, -RZ, R95.H1_H1 ;  /* 0x3000005fff5f7230 */ /* 0x000fe40000004100 */
[----:B------:R-:W-:Y:S01]  /*49e0*/  FFMA.FTZ R13, R15, R97, -R100 ;  /* 0x000000610f0d7223 */ /* 0x000fe20000010864 */
[----:B------:R-:W-:Y:S02]  /*49f0*/  HADD2.F32 R41, -RZ, R41.H0_H0 ;  /* 0x20000029ff297230 */ /* 0x000fe40000004100 */
[----:B------:R-:W-:Y:S01]  /*4a00*/  FMUL.FTZ R98, R94, R43 ;  /* 0x0000002b5e627220 */ /* 0x000fe20000410000 */
[----:B------:R-:W-:Y:S01]  /*4a10*/  FFMA.FTZ R15, R96, R97, R99 ;  /* 0x00000061600f7223 */ /* 0x000fe20000010063 */
[C---:B------:R-:W-:Y:S01]  /*4a20*/  FMUL.FTZ R101, R95.reuse, R43 ;  /* 0x0000002b5f657220 */ /* 0x040fe20000410000 */
[----:B------:R-:W-:Y:S02]  /*4a30*/  HADD2.F32 R43, -RZ, R39.H1_H1 ;  /* 0x30000027ff2b7230 */ /* 0x000fe40000004100 */
        /* <DEDUP_REMOVED lines=8> */
[--C-:B------:R-:W-:Y:S01]  /*4ac0*/  HADD2.F32 R40, -RZ, R8.reuse.H0_H0 ;  /* 0x20000008ff287230 */ /* 0x100fe20000004100 */
[----:B------:R-:W-:Y:S01]  /*4ad0*/  F2FP.F16.F32.PACK_AB R94, R94, R13 ;  /* 0x0000000d5e5e723e */ /* 0x000fe200000000ff */
[----:B------:R-:W-:-:S02]  /*4ae0*/  HADD2.F32 R39, -RZ, R8.H1_H1 ;  /* 0x30000008ff277230 */ /* 0x000fc40000004100 */
[-C--:B------:R-:W-:Y:S01]  /*4af0*/  FMUL.FTZ R97, R41, R93.reuse ;  /* 0x0000005d29617220 */ /* 0x080fe20000410000 */
[----:B------:R-:W-:Y:S02]  /*4b00*/  HADD2.F32 R36, -RZ, R36.H0_H0 ;  /* 0x20000024ff247230 */ /* 0x000fe40000004100 */
[C---:B------:R-:W-:Y:S01]  /*4b10*/  FMUL.FTZ R100, R40.reuse, R93 ;  /* 0x0000005d28647220 */ /* 0x040fe20000410000 */
[----:B------:R-:W-:Y:S02]  /*4b20*/  HADD2.F32 R37, -RZ, R37.H0_H0 ;  /* 0x20000025ff257230 */ /* 0x000fe40000004100 */
[----:B------:R-:W-:Y:S01]  /*4b30*/  FMUL.FTZ R98, R39, R98 ;  /* 0x0000006227627220 */ /* 0x000fe20000410000 */
        /* <DEDUP_REMOVED lines=10> */
[----:B------:R-:W-:-:S02]  /*4be0*/  HADD2.F32 R36, -RZ, R10.H0_H0 ;  /* 0x2000000aff247230 */ /* 0x000fc40000004100 */
[----:B------:R-:W-:Y:S02]  /*4bf0*/  HADD2.F32 R14, -RZ, R14.H1_H1 ;  /* 0x3000000eff0e7230 */ /* 0x000fe40000004100 */
[-C--:B------:R-:W-:Y:S01]  /*4c00*/  FMUL.FTZ R97, R38, R41.reuse ;  /* 0x0000002926617220 */ /* 0x080fe20000410000 */
[----:B------:R-:W-:Y:S02]  /*4c10*/  HADD2.F32 R10, -RZ, R10.H1_H1 ;  /* 0x3000000aff0a7230 */ /* 0x000fe40000004100 */
[----:B------:R-:W-:Y:S01]  /*4c20*/  FMUL.FTZ R41, R36, R41 ;  /* 0x0000002924297220 */ /* 0x000fe20000410000 */
[----:B------:R-:W-:Y:S02]  /*4c30*/  HADD2.F32 R39, -RZ, R92.H1_H1 ;  /* 0x3000005cff277230 */ /* 0x000fe40000004100 */
[-C--:B------:R-:W-:Y:S01]  /*4c40*/  FMUL.FTZ R99, R14, R43.reuse ;  /* 0x0000002b0e637220 */ /* 0x080fe20000410000 */
[----:B------:R-:W-:Y:S02]  /*4c50*/  IMAD.MOV.U32 R11, RZ, RZ, R94 ;  /* 0x000000ffff0b7224 */ /* 0x000fe400078e005e */
[----:B------:R-:W-:Y:S01]  /*4c60*/  FMUL.FTZ R43, R10, R43 ;  /* 0x0000002b0a2b7220 */ /* 0x000fe20000410000 */
[-C--:B------:R-:W-:Y:S01]  /*4c70*/  FFMA.FTZ R97, R36, R39.reuse, -R97 ;  /* 0x0000002724617223 */ /* 0x080fe20000010861 */
[----:B------:R-:W-:Y:S01]  /*4c80*/  FFMA.FTZ R41, R38, R39, R41 ;  /* 0x0000002726297223 */ /* 0x000fe20000010029 */
[-C--:B------:R-:W-:Y:S01]  /*4c90*/  FFMA.FTZ R10, R10, R37.reuse, -R99 ;  /* 0x000000250a0a7223 */ /* 0x080fe20000010863 */
[----:B------:R-:W-:-:S04]  /*4ca0*/  FFMA.FTZ R14, R14, R37, R43 ;  /* 0x000000250e0e7223 */ /* 0x000fc8000001002b */
[----:B------:R-:W-:Y:S02]  /*4cb0*/  F2FP.F16.F32.PACK_AB R10, R10, R97 ;  /* 0x000000610a0a723e */ /* 0x000fe400000000ff */
[----:B------:R-:W-:-:S07]  /*4cc0*/  F2FP.F16.F32.PACK_AB R14, R14, R41 ;  /* 0x000000290e0e723e */ /* 0x000fce00000000ff */
.L_x_14429:
[----:B------:R-:W-:Y:S05]  /*4cd0*/  BSYNC B2 ;  /* 0x0000000000027941 */ /* 0x000fea0003800000 */
.L_x_14428:
[----:B------:R-:W-:Y:S01]  /*4ce0*/  ISETP.GE.AND P4, PT, R91, R85, PT ;  /* 0x000000555b00720c */ /* 0x000fe20003f86270 */
[----:B0-----:R0:W-:-:S12]  /*4cf0*/  ST.E.128 desc[UR42][R78.64], R8 ;  /* 0x000000084e007985 */ /* 0x0011d8000c101d2a */
[----:B------:R-:W-:-:S05]  /*4d00*/  @!P4 IMAD.WIDE R80, R91, 0x2, R80 ;  /* 0x000000025b50c825 */ /* 0x000fca00078e0250 */
[----:B---3--:R0:W-:Y:S02]  /*4d10*/  @!P4 ST.E.128 desc[UR42][R80.64], R12 ;  /* 0x0000000c5000c985 */ /* 0x0081e4000c101d2a */
.L_x_14427:
[----:B------:R-:W-:Y:S05]  /*4d20*/  BSYNC B1 ;  /* 0x0000000000017941 */ /* 0x000fea0003800000 */
.L_x_14426:
[----:B------:R-:W-:-:S03]  /*4d30*/  UMOV UR4, 0xffffffff ;  /* 0xffffffff00047882 */ /* 0x000fc60000000000 */
[----:B------:R-:W-:Y:S05]  /*4d40*/  BRA.DIV UR4, `(.L_x_14430) ;  /* 0x000001b604547947 */ /* 0x000fea000b800000 */
[----:B--2---:R-:W2:Y:S04]  /*4d50*/  SHFL.IDX PT, R83, R83, 0x1, 0x1c1f ;  /* 0x003c1f0053537f89 */ /* 0x004ea800000e0000 */
[----:B------:R-:W0:Y:S02]  /*4d60*/  SHFL.IDX PT, R82, R82, 0x1, 0x1c1f ;  /* 0x003c1f0052527f89 */ /* 0x000e2400000e0000 */
.L_x_14742:
[----:B0-----:R-:W0:Y:S02]  /*4d70*/  S2R R8, SR_TID.X ;  /* 0x0000000000087919 */ /* 0x001e240000002100 */
[----:B0-----:R-:W-:-:S05]  /*4d80*/  VIADD R9, R8, 0xffffff80 ;  /* 0xffffff8008097836 */ /* 0x001fca0000000000 */
[----:B------:R-:W-:-:S04]  /*4d90*/  SHF.R.S32.HI R8, RZ, 0x1f, R9 ;  /* 0x0000001fff087819 */ /* 0x000fc80000011409 */
[----:B------:R-:W-:-:S04]  /*4da0*/  LEA.HI R8, R8, R9, RZ, 0x2 ;  /* 0x0000000908087211 */ /* 0x000fc800078f10ff */
[----:B------:R-:W-:-:S05]  /*4db0*/  SHF.R.S32.HI R8, RZ, 0x2, R8 ;  /* 0x00000002ff087819 */ /* 0x000fca0000011408 */
[----:B------:R-:W-:-:S05]  /*4dc0*/  VIADD R8, R8, 0x60 ;  /* 0x0000006008087836 */ /* 0x000fca0000000000 */
[----:B------:R-:W-:-:S13]  /*4dd0*/  ISETP.GE.OR P4, PT, R8, R76, P1 ;  /* 0x0000004c0800720c */ /* 0x000fda0000f86670 */
[----:B------:R-:W-:Y:S05]  /*4de0*/  @P4 BRA `(.L_x_14413) ;  /* 0x0000000c00004947 */ /* 0x000fea0003800000 */
[----:B------:R-:W5:Y:S04]  /*4df0*/  LDL R11, [R1+0x38] ;  /* 0x00003800010b7983 */ /* 0x000f680000100800 */
[----:B------:R-:W3:Y:S04]  /*4e00*/  LDL R10, [R1+0x64] ;  /* 0x00006400010a7983 */ /* 0x000ee80000100800 */
[----:B------:R-:W4:Y:S01]  /*4e10*/  LDL R9, [R1+0x48] ;  /* 0x0000480001097983 */ /* 0x000f220000100800 */
[----:B------:R-:W-:Y:S01]  /*4e20*/  SEL R87, R58, R87, !P0 ;  /* 0x000000573a577207 */ /* 0x000fe20004000000 */
[----:B------:R-:W-:Y:S01]  /*4e30*/  BSSY B1, `(.L_x_14431) ;  /* 0x0000068000017945 */ /* 0x000fe20003800000 */
[----:B------:R-:W-:-:S02]  /*4e40*/  LEA R36, P4, R6, R82, 0x1 ;  /* 0x0000005206247211 */ /* 0x000fc400078808ff */
[----:B------:R-:W-:Y:S02]  /*4e50*/  SHF.R.S32.HI R8, RZ, 0x1f, R87 ;  /* 0x0000001fff087819 */ /* 0x000fe40000011457 */
[----:B--2---:R-:W-:Y:S02]  /*4e60*/  LEA.HI.X R37, R6, R83, R4, 0x1, P4 ;  /* 0x0000005306257211 */ /* 0x004fe400020f0c04 */
[----:B------:R-:W-:-:S04]  /*4e70*/  LEA.HI R8, R8, R87, RZ, 0x4 ;  /* 0x0000005708087211 */ /* 0x000fc800078f20ff */
[----:B------:R-:W-:-:S05]  /*4e80*/  LEA.HI.SX32 R8, R8, R5, 0x1c ;  /* 0x0000000508087211 */ /* 0x000fca00078fe2ff */
[----:B------:R-:W-:-:S05]  /*4e90*/  IMAD.SHL.U32 R38, R8, 0x8, RZ ;  /* 0x0000000808267824 */ /* 0x000fca00078e00ff */
[----:B-----5:R-:W-:-:S04]  /*4ea0*/  LOP3.LUT R8, R11, 0x38, R38, 0xf8, !PT ;  /* 0x000000380b087812 */ /* 0x020fc800078ef826 */
[----:B---3--:R-:W-:-:S05]  /*4eb0*/  LOP3.LUT R8, R8, R10, RZ, 0x3c, !PT ;  /* 0x0000000a08087212 */ /* 0x008fca00078e3cff */
[----:B----4-:R-:W-:Y:S02]  /*4ec0*/  IMAD.IADD R8, R9, 0x1, R8 ;  /* 0x0000000109087824 */ /* 0x010fe400078e0208 */
[C---:B------:R-:W-:Y:S02]  /*4ed0*/  IMAD R9, R23.reuse, 0x2000, R0 ;  /* 0x0000200017097824 */ /* 0x040fe400078e0200 */
[----:B------:R-:W-:Y:S02]  /*4ee0*/  IMAD R11, R23, 0x2000, R8 ;  /* 0x00002000170b7824 */ /* 0x000fe400078e0208 */
[--C-:B------:R-:W-:Y:S02]  /*4ef0*/  IMAD R9, R9, 0x2, R2.reuse ;  /* 0x0000000209097824 */ /* 0x100fe400078e0202 */
[----:B------:R-:W-:-:S04]  /*4f00*/  IMAD R12, R11, 0x2, R2 ;  /* 0x000000020b0c7824 */ /* 0x000fc800078e0202 */
[----:B------:R-:W0:Y:S04]  /*4f10*/  LDS.128 R8, [R9+0xe400] ;  /* 0x00e4000009087984 */ /* 0x000e280000000c00 */
[----:B------:R-:W2:Y:S01]  /*4f20*/  LDS.128 R12, [R12+0xe400] ;  /* 0x00e400000c0c7984 */ /* 0x000ea20000000c00 */
[----:B------:R-:W-:Y:S05]  /*4f30*/  @P3 BRA `(.L_x_14432) ;  /* 0x00000004005c3947 */ /* 0x000fea0003800000 */
[----:B0-----:R-:W-:Y:S01]  /*4f40*/  IMAD.MOV.U32 R43, RZ, RZ, R8 ;  /* 0x000000ffff2b7224 */ /* 0x001fe200078e0008 */
[----:B------:R-:W-:Y:S01]  /*4f50*/  SHF.R.U64 R42, R48, 0x10, R49 ;  /* 0x00000010302a7819 */ /* 0x000fe20000001231 */
[----:B--2---:R-:W-:Y:S01]  /*4f60*/  IMAD.MOV.U32 R8, RZ, RZ, R13 ;  /* 0x000000ffff087224 */ /* 0x004fe200078e000d */
[----:B------:R-:W-:Y:S01]  /*4f70*/  SHF.R.U32.HI R48, RZ, 0x10, R49 ;  /* 0x00000010ff307819 */ /* 0x000fe20000011631 */
[----:B------:R-:W-:Y:S01]  /*4f80*/  HADD2.F32 R49, -RZ, R90.H1_H1 ;  /* 0x3000005aff317230 */ /* 0x000fe20000004100 */
[--C-:B------:R-:W-:Y:S01]  /*4f90*/  SHF.R.U64 R41, R44, 0x10, R45.reuse ;  /* 0x000000102c297819 */ /* 0x100fe2000000122d */
[----:B------:R-:W-:Y:S01]  /*4fa0*/  IMAD.MOV.U32 R44, RZ, RZ, R12 ;  /* 0x000000ffff2c7224 */ /* 0x000fe200078e000c */
[----:B------:R-:W-:Y:S01]  /*4fb0*/  SHF.R.U32.HI R79, RZ, 0x10, R45 ;  /* 0x00000010ff4f7819 */ /* 0x000fe2000001162d */
[----:B------:R-:W-:Y:S01]  /*4fc0*/  IMAD.MOV.U32 R45, RZ, RZ, R15 ;  /* 0x000000ffff2d7224 */ /* 0x000fe200078e000f */
[--C-:B------:R-:W-:Y:S01]  /*4fd0*/  SHF.R.U64 R39, R46, 0x10, R47.reuse ;  /* 0x000000102e277819 */ /* 0x100fe2000000122f */
[--C-:B------:R-:W-:Y:S01]  /*4fe0*/  HADD2.F32 R12, -RZ, R8.reuse.H0_H0 ;  /* 0x20000008ff0c7230 */ /* 0x100fe20000004100 */
[----:B------:R-:W-:Y:S01]  /*4ff0*/  SHF.R.U32.HI R78, RZ, 0x10, R47 ;  /* 0x00000010ff4e7819 */ /* 0x000fe2000001162f */
[----:B------:R-:W-:Y:S01]  /*5000*/  HADD2.F32 R15, -RZ, R8.H1_H1 ;  /* 0x30000008ff0f7230 */ /* 0x000fe20000004100 */
[----:B------:R-:W-:Y:S01]  /*5010*/  SHF.R.U64 R40, R50, 0x10, R51 ;  /* 0x0000001032287819 */ /* 0x000fe20000001233 */
[----:B------:R-:W-:Y:S01]  /*5020*/  IMAD.MOV.U32 R13, RZ, RZ, R11 ;  /* 0x000000ffff0d7224 */ /* 0x000fe200078e000b */
[----:B------:R-:W-:Y:S01]  /*5030*/  SHF.R.U32.HI R51, RZ, 0x10, R51 ;  /* 0x00000010ff337819 */ /* 0x000fe20000011633 */
[----:B------:R-:W-:-:S02]  /*5040*/  HADD2.F32 R8, -RZ, R9.H0_H0 ;  /* 0x20000009ff087230 */ /* 0x000fc40000004100 */
[----:B------:R-:W-:Y:S02]  /*5050*/  HADD2.F32 R48, -RZ, R48.H0_H0 ;  /* 0x20000030ff307230 */ /* 0x000fe40000004100 */
[----:B------:R-:W-:Y:S02]  /*5060*/  HADD2.F32 R11, -RZ, R9.H1_H1 ;  /* 0x30000009ff0b7230 */ /* 0x000fe40000004100 */
        /* <DEDUP_REMOVED lines=8> */
[-C--:B------:R-:W-:Y:S01]  /*50f0*/  FFMA.FTZ R11, R11, R46.reuse, -R50 ;  /* 0x0000002e0b0b7223 */ /* 0x080fe20000010832 */
[----:B------:R-:W-:Y:S01]  /*5100*/  FFMA.FTZ R12, R15, R46, R48 ;  /* 0x0000002e0f0c7223 */ /* 0x000fe20000010030 */
[----:B------:R-:W-:-:S02]  /*5110*/  HADD2.F32 R49, -RZ, R88.H0_H0 ;  /* 0x20000058ff317230 */ /* 0x000fc40000004100 */
[--C-:B------:R-:W-:Y:S01]  /*5120*/  HADD2.F32 R46, -RZ, R45.reuse.H0_H0 ;  /* 0x2000002dff2e7230 */ /* 0x100fe20000004100 */
[----:B------:R-:W-:Y:S01]  /*5130*/  F2FP.F16.F32.PACK_AB R11, R11, R8 ;  /* 0x000000080b0b723e */ /* 0x000fe200000000ff */
[----:B------:R-:W-:Y:S02]  /*5140*/  HADD2.F32 R45, -RZ, R45.H1_H1 ;  /* 0x3000002dff2d7230 */ /* 0x000fe40000004100 */
[----:B------:R-:W-:Y:S02]  /*5150*/  HADD2.F32 R50, -RZ, R51.H0_H0 ;  /* 0x20000033ff327230 */ /* 0x000fe40000004100 */
[----:B------:R-:W-:Y:S02]  /*5160*/  HADD2.F32 R47, -RZ, R84.H1_H1 ;  /* 0x30000054ff2f7230 */ /* 0x000fe40000004100 */
[----:B------:R-:W-:Y:S02]  /*5170*/  HADD2.F32 R15, -RZ, R13.H0_H0 ;  /* 0x2000000dff0f7230 */ /* 0x000fe40000004100 */
[----:B------:R-:W-:Y:S01]  /*5180*/  FMUL.FTZ R80, R45, R50 ;  /* 0x000000322d507220 */ /* 0x000fe20000410000 */
[----:B------:R-:W-:-:S02]  /*5190*/  HADD2.F32 R48, -RZ, R78.H0_H0 ;  /* 0x2000004eff307230 */ /* 0x000fc40000004100 */
[-C--:B------:R-:W-:Y:S01]  /*51a0*/  FMUL.FTZ R78, R46, R49.reuse ;  /* 0x000000312e4e7220 */ /* 0x080fe20000410000 */
[----:B------:R-:W-:Y:S02]  /*51b0*/  HADD2.F32 R13, -RZ, R13.H1_H1 ;  /* 0x3000000dff0d7230 */ /* 0x000fe40000004100 */
[C---:B------:R-:W-:Y:S01]  /*51c0*/  FMUL.FTZ R49, R15.reuse, R49 ;  /* 0x000000310f317220 */ /* 0x040fe20000410000 */
[----:B------:R-:W-:Y:S02]  /*51d0*/  HADD2.F32 R88, -RZ, R88.H1_H1 ;  /* 0x30000058ff587230 */ /* 0x000fe40000004100 */
[----:B------:R-:W-:Y:S01]  /*51e0*/  FFMA.FTZ R78, R15, R47, -R78 ;  /* 0x0000002f0f4e7223 */ /* 0x000fe2000001084e */
[----:B------:R-:W-:Y:S02]  /*51f0*/  HADD2.F32 R15, -RZ, R44.H0_H0 ;  /* 0x2000002cff0f7230 */ /* 0x000fe40000004100 */
[C---:B------:R-:W-:Y:S01]  /*5200*/  FMUL.FTZ R50, R13.reuse, R50 ;  /* 0x000000320d327220 */ /* 0x040fe20000410000 */
[----:B------:R-:W-:Y:S01]  /*5210*/  FFMA.FTZ R51, R13, R48, -R80 ;  /* 0x000000300d337223 */ /* 0x000fe20000010850 */
[----:B------:R-:W-:-:S02]  /*5220*/  HADD2.F32 R13, -RZ, R43.H0_H0 ;  /* 0x2000002bff0d7230 */ /* 0x000fc40000004100 */
[----:B------:R-:W-:Y:S01]  /*5230*/  FFMA.FTZ R49, R46, R47, R49 ;  /* 0x0000002f2e317223 */ /* 0x000fe20000010031 */
[----:B------:R-:W-:Y:S02]  /*5240*/  HADD2.F32 R42, -RZ, R42.H0_H0 ;  /* 0x2000002aff2a7230 */ /* 0x000fe40000004100 */
[----:B------:R-:W-:Y:S01]  /*5250*/  FFMA.FTZ R80, R45, R48, R50 ;  /* 0x000000302d507223 */ /* 0x000fe20000010032 */
[----:B------:R-:W-:Y:S02]  /*5260*/  HADD2.F32 R44, -RZ, R44.H1_H1 ;  /* 0x3000002cff2c7230 */ /* 0x000fe40000004100 */
[-C--:B------:R-:W-:Y:S01]  /*5270*/  FMUL.FTZ R48, R15, R88.reuse ;  /* 0x000000580f307220 */ /* 0x080fe20000410000 */
[----:B------:R-:W-:Y:S02]  /*5280*/  HADD2.F32 R43, -RZ, R43.H1_H1 ;  /* 0x3000002bff2b7230 */ /* 0x000fe40000004100 */
[----:B------:R-:W-:Y:S01]  /*5290*/  FMUL.FTZ R88, R13, R88 ;  /* 0x000000580d587220 */ /* 0x000fe20000410000 */
[----:B------:R-:W-:-:S02]  /*52a0*/  HADD2.F32 R46, -RZ, R86.H0_H0 ;  /* 0x20000056ff2e7230 */ /* 0x000fc40000004100 */
[CC--:B------:R-:W-:Y:S01]  /*52b0*/  FMUL.FTZ R50, R44.reuse, R42.reuse ;  /* 0x0000002a2c327220 */ /* 0x0c0fe20000410000 */
[----:B------:R-:W-:Y:S02]  /*52c0*/  HADD2.F32 R41, -RZ, R41.H0_H0 ;  /* 0x20000029ff297230 */ /* 0x000fe40000004100 */
[----:B------:R-:W-:Y:S01]  /*52d0*/  FMUL.FTZ R45, R43, R42 ;  /* 0x0000002a2b2d7220 */ /* 0x000fe20000410000 */
[----:B------:R-:W-:Y:S02]  /*52e0*/  HADD2.F32 R86, -RZ, R86.H1_H1 ;  /* 0x30000056ff567230 */ /* 0x000fe40000004100 */
[-C--:B------:R-:W-:Y:S01]  /*52f0*/  FFMA.FTZ R88, R15, R46.reuse, R88 ;  /* 0x0000002e0f587223 */ /* 0x080fe20000010058 */
[----:B------:R-:W-:Y:S01]  /*5300*/  FFMA.FTZ R48, R13, R46, -R48 ;  /* 0x0000002e0d307223 */ /* 0x000fe20000010830 */
[-C--:B------:R-:W-:Y:S01]  /*5310*/  FFMA.FTZ R43, R43, R41.reuse, -R50 ;  /* 0x000000292b2b7223 */ /* 0x080fe20000010832 */
[----:B------:R-:W-:Y:S01]  /*5320*/  FFMA.FTZ R45, R44, R41, R45 ;  /* 0x000000292c2d7223 */ /* 0x000fe2000001002d */
[----:B------:R-:W-:Y:S01]  /*5330*/  HADD2.F32 R15, -RZ, R14.H0_H0 ;  /* 0x2000000eff0f7230 */ /* 0x000fe20000004100 */
[----:B------:R-:W-:Y:S01]  /*5340*/  F2FP.F16.F32.PACK_AB R51, R51, R78 ;  /* 0x0000004e3333723e */ /* 0x000fe200000000ff */
[----:B------:R-:W-:Y:S01]  /*5350*/  HADD2.F32 R41, -RZ, R40.H0_H0 ;  /* 0x20000028ff297230 */ /* 0x000fe20000004100 */
[----:B------:R-:W-:Y:S01]  /*5360*/  F2FP.F16.F32.PACK_AB R8, R43, R48 ;  /* 0x000000302b08723e */ /* 0x000fe200000000ff */
[----:B------:R-:W-:-:S02]  /*5370*/  HADD2.F32 R13, -RZ, R10.H0_H0 ;  /* 0x2000000aff0d7230 */ /* 0x000fc40000004100 */
[-C--:B------:R-:W-:Y:S01]  /*5380*/  FMUL.FTZ R40, R15, R86.reuse ;  /* 0x000000560f287220 */ /* 0x080fe20000410000 */
[----:B------:R-:W-:Y:S02]  /*5390*/  HADD2.F32 R14, -RZ, R14.H1_H1 ;  /* 0x3000000eff0e7230 */ /* 0x000fe40000004100 */
[----:B------:R-:W-:Y:S02]  /*53a0*/  HADD2.F32 R10, -RZ, R10.H1_H1 ;  /* 0x3000000aff0a7230 */ /* 0x000fe40000004100 */
[C---:B------:R-:W-:Y:S01]  /*53b0*/  FMUL.FTZ R86, R13.reuse, R86 ;  /* 0x000000560d567220 */ /* 0x040fe20000410000 */
[----:B------:R-:W-:Y:S02]  /*53c0*/  HADD2.F32 R84, -RZ, R84.H0_H0 ;  /* 0x20000054ff547230 */ /* 0x000fe40000004100 */
[-C--:B------:R-:W-:Y:S01]  /*53d0*/  FMUL.FTZ R47, R14, R41.reuse ;  /* 0x000000290e2f7220 */ /* 0x080fe20000410000 */
[----:B------:R-:W-:Y:S02]  /*53e0*/  HADD2.F32 R39, -RZ, R39.H0_H0 ;  /* 0x20000027ff277230 */ /* 0x000fe40000004100 */
[C---:B------:R-:W-:Y:S01]  /*53f0*/  FMUL.FTZ R41, R10.reuse, R41 ;  /* 0x000000290a297220 */ /* 0x040fe20000410000 */
[-C--:B------:R-:W-:Y:S01]  /*5400*/  FFMA.FTZ R40, R13, R84.reuse, -R40 ;  /* 0x000000540d287223 */ /* 0x080fe20000010828 */
[----:B------:R-:W-:Y:S01]  /*5410*/  FFMA.FTZ R86, R15, R84, R86 ;  /* 0x000000540f567223 */ /* 0x000fe20000010056 */
[-C--:B------:R-:W-:Y:S01]  /*5420*/  FFMA.FTZ R47, R10, R39.reuse, -R47 ;  /* 0x000000270a2f7223 */ /* 0x080fe2000001082f */
[----:B------:R-:W-:Y:S01]  /*5430*/  FFMA.FTZ R41, R14, R39, R41 ;  /* 0x000000270e297223 */ /* 0x000fe20000010029 */
[----:B------:R-:W-:Y:S01]  /*5440*/  F2FP.F16.F32.PACK_AB R13, R12, R9 ;  /* 0x000000090c0d723e */ /* 0x000fe200000000ff */
[----:B------:R-:W-:Y:S01]  /*5450*/  IMAD.MOV.U32 R9, RZ, RZ, R11 ;  /* 0x000000ffff097224 */ /* 0x000fe200078e000b */
[----:B------:R-:W-:-:S02]  /*5460*/  F2FP.F16.F32.PACK_AB R15, R80, R49 ;  /* 0x00000031500f723e */ /* 0x000fc400000000ff */
[----:B------:R-:W-:Y:S02]  /*5470*/  F2FP.F16.F32.PACK_AB R12, R45, R88 ;  /* 0x000000582d0c723e */ /* 0x000fe400000000ff */
[----:B------:R-:W-:Y:S02]  /*5480*/  F2FP.F16.F32.PACK_AB R10, R47, R40 ;  /* 0x000000282f0a723e */ /* 0x000fe400000000ff */
[----:B------:R-:W-:Y:S02]  /*5490*/  F2FP.F16.F32.PACK_AB R14, R41, R86 ;  /* 0x00000056290e723e */ /* 0x000fe400000000ff */
[----:B------:R-:W-:-:S07]  /*54a0*/  MOV R11, R51 ;  /* 0x00000033000b7202 */ /* 0x000fce0000000f00 */
.L_x_14432:
[----:B------:R-:W-:Y:S05]  /*54b0*/  BSYNC B1 ;  /* 0x0000000000017941 */ /* 0x000fea0003800000 */
.L_x_14431:
[----:B------:R-:W-:Y:S01]  /*54c0*/  ISETP.GE.AND P3, PT, R38, R85, PT ;  /* 0x000000552600720c */ /* 0x000fe20003f66270 */
[----:B0-----:R0:W-:Y:S02]  /*54d0*/  ST.E.128 desc[UR42][R36.64], R8 ;  /* 0x0000000824007985 */ /* 0x0011e4000c101d2a */
[----:B0-----:R-:W-:Y:S02]  /*54e0*/  IMAD.MOV.U32 R8, RZ, RZ, R82 ;  /* 0x000000ffff087224 */ /* 0x001fe400078e0052 */
[----:B------:R-:W-:-:S08]  /*54f0*/  IMAD.MOV.U32 R9, RZ, RZ, R83 ;  /* 0x000000ffff097224 */ /* 0x000fd000078e0053 */
[----:B------:R-:W-:Y:S05]  /*5500*/  @P3 BRA `(.L_x_14413) ;  /* 0x0000000400383947 */ /* 0x000fea0003800000 */
[----:B------:R-:W-:-:S05]  /*5510*/  IMAD.WIDE R8, R38, 0x2, R8 ;  /* 0x0000000226087825 */ /* 0x000fca00078e0208 */
[----:B--2---:R0:W-:Y:S01]  /*5520*/  ST.E.128 desc[UR42][R8.64], R12 ;  /* 0x0000000c08007985 */ /* 0x0041e2000c101d2a */
[----:B------:R-:W-:Y:S05]  /*5530*/  BRA `(.L_x_14413) ;  /* 0x00000004002c7947 */ /* 0x000fea0003800000 */
.L_x_14394:
[----:B------:R-:W-:-:S06]  /*5540*/  UISETP.NE.AND UP0, UPT, UR39, 0x3, UPT ;  /* 0x000000032700788c */ /* 0x000fcc000bf05270 */
[----:B------:R-:W-:-:S13]  /*5550*/  PLOP3.LUT P5, PT, PT, PT, UP0, 0x80, 0x0 ;  /* 0x000000000000781c */ /* 0x000fda0003faf008 */
[----:B------:R-:W-:Y:S05]  /*5560*/  @!P5 BRA `(.L_x_14433) ;  /* 0x000000000004d947 */ /* 0x000fea0003800000 */
[----:B------:R-:W-:Y:S01]  /*5570*/  BPT.TRAP 0x1 ;  /* 0x000000040000795c */ /* 0x000fe20000300000 */
.L_x_14433:
[----:B------:R-:W2:Y:S01]  /*5580*/  LDL R8, [R1+0xc] ;  /* 0x00000c0001087983 */ /* 0x000ea20000100800 */
[----:B------:R-:W-:Y:S01]  /*5590*/  IMAD R69, R23, 0x8, R2 ;  /* 0x0000000817457824 */ /* 0x000fe200078e0202 */
[----:B------:R-:W-:Y:S01]  /*55a0*/  BSSY B1, `(.L_x_14434) ;  /* 0x0000005000017945 */ /* 0x000fe20003800000 */
[----:B------:R-:W-:Y:S02]  /*55b0*/  SHF.R.S32.HI R74, RZ, 0x1f, R73 ;  /* 0x0000001fff4a7819 */ /* 0x000fe40000011449 */
[----:B--2---:R-:W-:-:S04]  /*55c0*/  SHF.L.U32 R77, R8, 0x1f, RZ ;  /* 0x0000001f084d7819 */ /* 0x004fc800000006ff */
[----:B------:R-:W0:Y:S02]  /*55d0*/  SYNCS.PHASECHK.TRANS64.TRYWAIT P3, [R69+URZ+0x16890], R77 ;  /* 0x0168904d450075a7 */ /* 0x000e24000806017f */
[----:B0-----:R-:W-:Y:S05]  /*55e0*/  @!P3 BRA `(.L_x_14435) ;  /* 0x000001ac0078b947 */ /* 0x001fea0003800000 */
.L_x_14743:
[----:B------:R-:W-:Y:S05]  /*55f0*/  BSYNC B1 ;  /* 0x0000000000017941 */ /* 0x000fea0003800000 */
.L_x_14434:
        /* <DEDUP_REMOVED lines=20> */
[----:B-1----:R-:W-:-:S03]  /*5740*/  VIADD R14, R12, 0xffffff80 ;  /* 0xffffff800c0e7836 */ /* 0x002fc60000000000 */
[----:B------:R-:W-:Y:S02]  /*5750*/  LEA.HI.X R37, R8, UR7, R37, 0x1, P3 ;  /* 0x0000000708257c11 */ /* 0x000fe400098f0c25 */
[----:B------:R-:W-:-:S04]  /*5760*/  SHF.R.S32.HI R12, RZ, 0x1f, R14 ;  /* 0x0000001fff0c7819 */ /* 0x000fc8000001140e */
[----:B------:R-:W-:-:S04]  /*5770*/  LEA.HI R12, R12, R14, RZ, 0x2 ;  /* 0x0000000e0c0c7211 */ /* 0x000fc800078f10ff */
[----:B------:R-:W-:-:S05]  /*5780*/  SHF.R.S32.HI R12, RZ, 0x2, R12 ;  /* 0x00000002ff0c7819 */ /* 0x000fca000001140c */
[----:B------:R-:W-:-:S05]  /*5790*/  IMAD.IADD R38, R76, 0x1, -R12 ;  /* 0x000000014c267824 */ /* 0x000fca00078e0a0c */
[----:B------:R-:W-:Y:S01]  /*57a0*/  ISETP.GE.AND P3, PT, R38, 0x1, PT ;  /* 0x000000012600780c */ /* 0x000fe20003f66270 */
[----:B------:R-:W-:-:S12]  /*57b0*/  BRA.DIV UR4, `(.L_x_14436) ;  /* 0x000001ae04187947 */ /* 0x000fd8000b800000 */
[----:B------:R1:W2:Y:S04]  /*57c0*/  SHFL.IDX PT, R8, R37, RZ, 0x1c1f ;  /* 0x001c1fff25087589 */ /* 0x0002a800000e0000 */
[----:B------:R1:W3:Y:S02]  /*57d0*/  SHFL.IDX PT, R9, R36, RZ, 0x1c1f ;  /* 0x001c1fff24097589 */ /* 0x0002e400000e0000 */
.L_x_14747:
[----:B------:R-:W-:Y:S04]  /*57e0*/  BSSY B1, `(.L_x_14437) ;  /* 0x000000e000017945 */ /* 0x000fe80003800000 */
[----:B------:R-:W-:Y:S05]  /*57f0*/  @!P3 BRA `(.L_x_14438) ;  /* 0x000000000030b947 */ /* 0x000fea0003800000 */
[----:B------:R-:W4:Y:S01]  /*5800*/  LDL R10, [R1+0x8] ;  /* 0x00000800010a7983 */ /* 0x000f220000100800 */
[----:B------:R-:W-:Y:S02]  /*5810*/  ULDC UR4, c[0x0][0x2f4] ;  /* 0x0000bd0000047ab9 */ /* 0x000fe40000000800 */
[----:B------:R-:W-:-:S13]  /*5820*/  ISETP.GE.AND P3, PT, R16, UR4, PT ;  /* 0x0000000410007c0c */ /* 0x000fda000bf66270 */
[----:B---3--:R-:W-:-:S04]  /*5830*/  @!P3 LEA R14, P4, R16, R9, 0x1 ;  /* 0x00000009100eb211 */ /* 0x008fc800078808ff */
[----:B--2---:R-:W-:Y:S02]  /*5840*/  @!P3 LEA.HI.X R15, R16, R8, R17, 0x1, P4 ;  /* 0x00000008100fb211 */ /* 0x004fe400020f0c11 */
[----:B------:R-:W-:-:S13]  /*5850*/  ISETP.GE.AND P4, PT, R19, UR4, PT ;  /* 0x0000000413007c0c */ /* 0x000fda000bf86270 */
[----:B------:R-:W-:-:S04]  /*5860*/  @!P4 LEA R12, P6, R19, R9, 0x1 ;  /* 0x00000009130cc211 */ /* 0x000fc800078c08ff */
[----:B----4-:R-:W-:Y:S02]  /*5870*/  @!P4 LEA.HI.X R13, R19, R8, R10, 0x1, P6 ;  /* 0x00000008130dc211 */ /* 0x010fe400030f0c0a */
[----:B------:R-:W2:Y:S04]  /*5880*/  @!P3 LDS.128 R8, [R71+0xe000] ;  /* 0x00e000004708b984 */ /* 0x000ea80000000c00 */
[----:B--2---:R-:W-:Y:S04]  /*5890*/  @!P3 ST.E.128 desc[UR42][R14.64], R8 ;  /* 0x000000080e00b985 */ /* 0x004fe8000c101d2a */
[----:B------:R-:W2:Y:S04]  /*58a0*/  @!P4 LDS.128 R8, [R70+0xe000] ;  /* 0x00e000004608c984 */ /* 0x000ea80000000c00 */
[----:B--2---:R4:W-:Y:S02]  /*58b0*/  @!P4 ST.E.128 desc[UR42][R12.64], R8 ;  /* 0x000000080c00c985 */ /* 0x0049e4000c101d2a */
.L_x_14438:
[----:B------:R-:W-:Y:S05]  /*58c0*/  BSYNC B1 ;  /* 0x0000000000017941 */ /* 0x000fea0003800000 */
.L_x_14437:
[----:B------:R-:W-:-:S03]  /*58d0*/  UMOV UR4, 0xffffffff ;  /* 0xffffffff00047882 */ /* 0x000fc60000000000 */
[----:B------:R-:W-:Y:S05]  /*58e0*/  BRA.DIV UR4, `(.L_x_14439) ;  /* 0x000001ae04187947 */ /* 0x000fea000b800000 */
[----:B--2-4-:R2:W4:Y:S04]  /*58f0*/  SHFL.IDX PT, R8, R37, 0x1, 0x1c1f ;  /* 0x003c1f0025087f89 */ /* 0x01452800000e0000 */
[----:B---3--:R2:W3:Y:S02]  /*5900*/  SHFL.IDX PT, R9, R36, 0x1, 0x1c1f ;  /* 0x003c1f0024097f89 */ /* 0x0084e400000e0000 */
.L_x_14751:
[----:B------:R-:W-:-:S13]  /*5910*/  ISETP.GE.AND P3, PT, R38, 0x61, PT ;  /* 0x000000612600780c */ /* 0x000fda0003f66270 */
[----:B------:R-:W-:Y:S05]  /*5920*/  @!P3 BRA `(.L_x_14413) ;  /* 0x000000000030b947 */ /* 0x000fea0003800000 */
[----:B------:R-:W5:Y:S01]  /*5930*/  LDL R10, [R1+0x8] ;  /* 0x00000800010a7983 */ /* 0x000f620000100800 */
[----:B------:R-:W-:Y:S02]  /*5940*/  ULDC UR4, c[0x0][0x2f4] ;  /* 0x0000bd0000047ab9 */ /* 0x000fe40000000800 */
[----:B------:R-:W-:-:S13]  /*5950*/  ISETP.GE.AND P3, PT, R16, UR4, PT ;  /* 0x0000000410007c0c */ /* 0x000fda000bf66270 */
[----:B---3--:R-:W-:-:S04]  /*5960*/  @!P3 LEA R14, P4, R16, R9, 0x1 ;  /* 0x00000009100eb211 */ /* 0x008fc800078808ff */
[----:B----4-:R-:W-:Y:S02]  /*5970*/  @!P3 LEA.HI.X R15, R16, R8, R17, 0x1, P4 ;  /* 0x00000008100fb211 */ /* 0x010fe400020f0c11 */
[----:B------:R-:W-:-:S13]  /*5980*/  ISETP.GE.AND P4, PT, R19, UR4, PT ;  /* 0x0000000413007c0c */ /* 0x000fda000bf86270 */
[----:B------:R-:W-:-:S04]  /*5990*/  @!P4 LEA R12, P6, R19, R9, 0x1 ;  /* 0x00000009130cc211 */ /* 0x000fc800078c08ff */
[----:B-----5:R-:W-:Y:S02]  /*59a0*/  @!P4 LEA.HI.X R13, R19, R8, R10, 0x1, P6 ;  /* 0x00000008130dc211 */ /* 0x020fe400030f0c0a */
[----:B------:R-:W3:Y:S04]  /*59b0*/  @!P3 LDS.128 R8, [R71+0x11000] ;  /* 0x011000004708b984 */ /* 0x000ee80000000c00 */
[----:B---3--:R-:W-:Y:S04]  /*59c0*/  @!P3 ST.E.128 desc[UR42][R14.64], R8 ;  /* 0x000000080e00b985 */ /* 0x008fe8000c101d2a */
[----:B------:R-:W3:Y:S04]  /*59d0*/  @!P4 LDS.128 R8, [R70+0x11000] ;  /* 0x011000004608c984 */ /* 0x000ee80000000c00 */
[----:B---3--:R3:W-:Y:S02]  /*59e0*/  @!P4 ST.E.128 desc[UR42][R12.64], R8 ;  /* 0x000000080c00c985 */ /* 0x0087e4000c101d2a */
.L_x_14413:
[----:B------:R-:W-:Y:S05]  /*59f0*/  BSYNC B0 ;  /* 0x0000000000007941 */ /* 0x000fea0003800000 */
.L_x_14393:
[----:B0-234-:R-:W0:Y:S01]  /*5a00*/  S2R R8, SR_TID.X ;  /* 0x0000000000087919 */ /* 0x01de220000002100 */
        /* <DEDUP_REMOVED lines=8> */
[----:B--2---:R2:W-:Y:S01]  /*5a90*/  BAR.SYNC.DEFER_BLOCKING R60, 0x80 ;  /* 0x0002003c0000751d */ /* 0x0045e20000010000 */
[----:B0-----:R-:W-:-:S13]  /*5aa0*/  LOP3.LUT P3, RZ, R8, 0x7f, RZ, 0xc0, !PT ;  /* 0x0000007f08ff7812 */ /* 0x001fda000786c0ff */
[----:B------:R-:W-:-:S05]  /*5ab0*/  @!P3 VIADD R8, R69, 0x168a0 ;  /* 0x000168a04508b836 */ /* 0x000fca0000000000 */
[----:B------:R-:W-:-:S04]  /*5ac0*/  @!P3 PRMT R8, RZ, 0x654, R8 ;  /* 0x00000654ff08b816 */ /* 0x000fc80000000008 */
[----:B------:R2:W-:Y:S01]  /*5ad0*/  @!P3 SYNCS.ARRIVE.TRANS64.RED.A1T0 RZ, [R8+URZ], RZ ;  /* 0x000000ff08ffb9a7 */ /* 0x0005e2000810043f */
[----:B------:R-:W-:Y:S05]  /*5ae0*/  @!P5 BRA `(.L_x_14441) ;  /* 0x000000000004d947 */ /* 0x000fea0003800000 */
[----:B------:R-:W-:Y:S01]  /*5af0*/  BPT.TRAP 0x1 ;  /* 0x000000040000795c */ /* 0x000fe20000300000 */
.L_x_14441:
[----:B------:R-:W-:Y:S05]  /*5b00*/  BSYNC B0 ;  /* 0x0000000000007941 */ /* 0x000fea0003800000 */
.L_x_14440:
[----:B------:R-:W0:Y:S01]  /*5b10*/  SYNCS.PHASECHK.TRANS64.TRYWAIT P4, [R69+URZ+0x168b0], R77 ;  /* 0x0168b04d450075a7 */ /* 0x000e22000808017f */
[----:B------:R-:W-:Y:S01]  /*5b20*/  ULDC UR40, c[0x0][0x2f4] ;  /* 0x0000bd0000287ab9 */ /* 0x000fe20000000800 */
[----:B------:R-:W-:Y:S04]  /*5b30*/  BSSY B0, `(.L_x_14442) ;  /* 0x0000002000007945 */ /* 0x000fe80003800000 */
[----:B0-----:R-:W-:Y:S05]  /*5b40*/  @!P4 BRA `(.L_x_14443) ;  /* 0x000001a800ccc947 */ /* 0x001fea0003800000 */
.L_x_14752:
[----:B------:R-:W-:Y:S05]  /*5b50*/  BSYNC B0 ;  /* 0x0000000000007941 */ /* 0x000fea0003800000 */
.L_x_14442:
[----:B------:R3:W5:Y:S01]  /*5b60*/  LDL R38, [R1+0x8] ;  /* 0x0000080001267983 */ /* 0x0007620000100800 */
[----:B------:R-:W-:Y:S01]  /*5b70*/  ULDC.64 UR4, c[0x0][0x328] ;  /* 0x0000ca0000047ab9 */ /* 0x000fe20000000a00 */
[----:B------:R-:W-:Y:S01]  /*5b80*/  ULDC.64 UR6, c[0x0][0x318] ;  /* 0x0000c60000067ab9 */ /* 0x000fe20000000a00 */
[----:B------:R-:W-:Y:S01]  /*5b90*/  IMAD R74, R74, UR4, RZ ;  /* 0x000000044a4a7c24 */ /* 0x000fe2000f8e02ff */
[----:B------:R-:W4:Y:S01]  /*5ba0*/  S2R R10, SR_TID.X ;  /* 0x00000000000a7919 */ /* 0x000f220000002100 */
[C---:B--2---:R-:W-:Y:S01]  /*5bb0*/  IMAD.WIDE.U32 R8, R73.reuse, UR4, RZ ;  /* 0x0000000449087c25 */ /* 0x044fe2000f8e00ff */
[----:B------:R-:W-:Y:S03]  /*5bc0*/  BSSY B0, `(.L_x_14444) ;  /* 0x0000020000007945 */ /* 0x000fe60003800000 */
        /* <DEDUP_REMOVED lines=10> */
[----:B-1----:R-:W-:-:S04]  /*5c70*/  LEA R36, P4, R8, UR6, 0x1 ;  /* 0x0000000608247c11 */ /* 0x002fc8000f8808ff */
[----:B------:R-:W-:Y:S01]  /*5c80*/  LEA.HI.X R37, R8, UR7, R9, 0x1, P4 ;  /* 0x0000000708257c11 */ /* 0x000fe2000a0f0c09 */
[----:B----4-:R-:W-:Y:S01]  /*5c90*/  VIADD R11, R10, 0xffffff80 ;  /* 0xffffff800a0b7836 */ /* 0x010fe20000000000 */
[----:B------:R3:W1:Y:S04]  /*5ca0*/  SHFL.IDX PT, R12, R36, RZ, 0x1c1f ;  /* 0x001c1fff240c7589 */ /* 0x00066800000e0000 */
[----:B------:R-:W-:Y:S01]  /*5cb0*/  SHF.R.S32.HI R10, RZ, 0x1f, R11 ;  /* 0x0000001fff0a7819 */ /* 0x000fe2000001140b */
[----:B------:R3:W2:Y:S03]  /*5cc0*/  SHFL.IDX PT, R8, R37, RZ, 0x1c1f ;  /* 0x001c1fff25087589 */ /* 0x0006a600000e0000 */
[----:B------:R-:W-:-:S04]  /*5cd0*/  LEA.HI R10, R10, R11, RZ, 0x2 ;  /* 0x0000000b0a0a7211 */ /* 0x000fc800078f10ff */
[----:B------:R-:W-:-:S05]  /*5ce0*/  SHF.R.S32.HI R10, RZ, 0x2, R10 ;  /* 0x00000002ff0a7819 */ /* 0x000fca000001140a */
[----:B------:R-:W-:-:S05]  /*5cf0*/  IMAD.IADD R76, R76, 0x1, -R10 ;  /* 0x000000014c4c7824 */ /* 0x000fca00078e0a0a */
[----:B------:R-:W-:-:S13]  /*5d00*/  ISETP.GE.AND P4, PT, R76, 0x1, PT ;  /* 0x000000014c00780c */ /* 0x000fda0003f86270 */
[----:B-123--:R-:W-:Y:S05]  /*5d10*/  @!P4 BRA `(.L_x_14445) ;  /* 0x000000000028c947 */ /* 0x00efea0003800000 */
[----:B------:R-:W-:-:S13]  /*5d20*/  ISETP.GE.AND P4, PT, R16, UR40, PT ;  /* 0x0000002810007c0c */ /* 0x000fda000bf86270 */
[----:B------:R-:W-:-:S04]  /*5d30*/  @!P4 LEA R14, P5, R16, R12, 0x1 ;  /* 0x0000000c100ec211 */ /* 0x000fc800078a08ff */
[----:B------:R-:W-:Y:S02]  /*5d40*/  @!P4 LEA.HI.X R15, R16, R8, R17, 0x1, P5 ;  /* 0x00000008100fc211 */ /* 0x000fe400028f0c11 */
[----:B------:R-:W-:-:S13]  /*5d50*/  ISETP.GE.AND P5, PT, R19, UR40, PT ;  /* 0x0000002813007c0c */ /* 0x000fda000bfa6270 */
[----:B------:R-:W-:-:S04]  /*5d60*/  @!P5 LEA R12, P6, R19, R12, 0x1 ;  /* 0x0000000c130cd211 */ /* 0x000fc800078c08ff */
[----:B-----5:R-:W-:Y:S02]  /*5d70*/  @!P5 LEA.HI.X R13, R19, R8, R38, 0x1, P6 ;  /* 0x00000008130dd211 */ /* 0x020fe400030f0c26 */
[----:B------:R-:W1:Y:S04]  /*5d80*/  @!P4 LDS.128 R8, [R71] ;  /* 0x000000004708c984 */ /* 0x000e680000000c00 */
[----:B-1----:R-:W-:Y:S04]  /*5d90*/  @!P4 ST.E.128 desc[UR42][R14.64], R8 ;  /* 0x000000080e00c985 */ /* 0x002fe8000c101d2a */
[----:B------:R-:W1:Y:S04]  /*5da0*/  @!P5 LDS.128 R8, [R70] ;  /* 0x000000004608d984 */ /* 0x000e680000000c00 */
[----:B-1----:R1:W-:Y:S02]  /*5db0*/  @!P5 ST.E.128 desc[UR42][R12.64], R8 ;  /* 0x000000080c00d985 */ /* 0x0023e4000c101d2a */
.L_x_14445:
[----:B------:R-:W-:Y:S05]  /*5dc0*/  BSYNC B0 ;  /* 0x0000000000007941 */ /* 0x000fea0003800000 */
.L_x_14444:
[----:B------:R-:W-:Y:S01]  /*5dd0*/  ISETP.GE.AND P4, PT, R76, 0x61, PT ;  /* 0x000000614c00780c */ /* 0x000fe20003f86270 */
[----:B------:R-:W2:Y:S01]  /*5de0*/  SHFL.IDX PT, R37, R37, 0x1, 0x1c1f ;  /* 0x003c1f0025257f89 */ /* 0x000ea200000e0000 */
[----:B------:R-:W-:Y:S03]  /*5df0*/  BSSY B0, `(.L_x_14446) ;  /* 0x000000d000007945 */ /* 0x000fe60003800000 */
[----:B-1----:R1:W3:Y:S08]  /*5e00*/  SHFL.IDX PT, R12, R36, 0x1, 0x1c1f ;  /* 0x003c1f00240c7f89 */ /* 0x0022f000000e0000 */
[----:B-1----:R-:W-:Y:S05]  /*5e10*/  @!P4 BRA `(.L_x_14447) ;  /* 0x000000000028c947 */ /* 0x002fea0003800000 */
[----:B------:R-:W-:-:S13]  /*5e20*/  ISETP.GE.AND P4, PT, R16, UR40, PT ;  /* 0x0000002810007c0c */ /* 0x000fda000bf86270 */
[----:B------:R-:W1:Y:S01]  /*5e30*/  @!P4 LDS.128 R8, [R71+0x3000] ;  /* 0x003000004708c984 */ /* 0x000e620000000c00 */
[----:B---3--:R-:W-:-:S04]  /*5e40*/  @!P4 LEA R14, P5, R16, R12, 0x1 ;  /* 0x0000000c100ec211 */ /* 0x008fc800078a08ff */
[----:B--2---:R-:W-:Y:S02]  /*5e50*/  @!P4 LEA.HI.X R15, R16, R37, R17, 0x1, P5 ;  /* 0x00000025100fc211 */ /* 0x004fe400028f0c11 */
[----:B------:R-:W-:-:S13]  /*5e60*/  ISETP.GE.AND P5, PT, R19, UR40, PT ;  /* 0x0000002813007c0c */ /* 0x000fda000bfa6270 */
[----:B------:R-:W-:-:S04]  /*5e70*/  @!P5 LEA R12, P6, R19, R12, 0x1 ;  /* 0x0000000c130cd211 */ /* 0x000fc800078c08ff */
[----:B-----5:R-:W-:Y:S01]  /*5e80*/  @!P5 LEA.HI.X R13, R19, R37, R38, 0x1, P6 ;  /* 0x00000025130dd211 */ /* 0x020fe200030f0c26 */
[----:B-1----:R-:W-:Y:S04]  /*5e90*/  @!P4 ST.E.128 desc[UR42][R14.64], R8 ;  /* 0x000000080e00c985 */ /* 0x002fe8000c101d2a */
[----:B------:R-:W1:Y:S04]  /*5ea0*/  @!P5 LDS.128 R8, [R70+0x3000] ;  /* 0x003000004608d984 */ /* 0x000e680000000c00 */
[----:B-1----:R1:W-:Y:S02]  /*5eb0*/  @!P5 ST.E.128 desc[UR42][R12.64], R8 ;  /* 0x000000080c00d985 */ /* 0x0023e4000c101d2a */
.L_x_14447:
[----:B------:R-:W-:Y:S05]  /*5ec0*/  BSYNC B0 ;  /* 0x0000000000007941 */ /* 0x000fea0003800000 */
.L_x_14446:
[----:B-1----:R-:W4:Y:S01]  /*5ed0*/  LDL.LU R9, [R1+0xc] ;  /* 0x00000c0001097983 */ /* 0x002f220000300800 */
[----:B0-----:R-:W-:Y:S01]  /*5ee0*/  @!P3 VIADD R69, R69, 0x168c0 ;  /* 0x000168c04545b836 */ /* 0x001fe20000000000 */
[----:B------:R-:W-:Y:S01]  /*5ef0*/  LOP3.LUT P4, RZ, R18, 0x1, RZ, 0xc0, !PT ;  /* 0x0000000112ff7812 */ /* 0x000fe2000788c0ff */
[----:B------:R-:W-:Y:S01]  /*5f00*/  VIADD R23, R23, 0x1 ;  /* 0x0000000117177836 */ /* 0x000fe20000000000 */
        /* <DEDUP_REMOVED lines=10> */
[----:B------:R-:W-:Y:S02]  /*5fb0*/  SEL R8, RZ, 0x1, P3 ;  /* 0x00000001ff087807 */ /* 0x000fe40001800000 */
[----:B------:R-:W-:Y:S02]  /*5fc0*/  SEL R23, R23, RZ, P3 ;  /* 0x000000ff17177207 */ /* 0x000fe40001800000 */
[----:B----4-:R-:W-:-:S05]  /*5fd0*/  LOP3.LUT R9, R9, R8, RZ, 0x3c, !PT ;  /* 0x0000000809097212 */ /* 0x010fca00078e3cff */
[----:B------:R0:W-:Y:S01]  /*5fe0*/  STL [R1+0xc], R9 ;  /* 0x00000c0901007387 */ /* 0x0001e20000100800 */
[----:B------:R-:W-:Y:S05]  /*5ff0*/  @P4 BRA `(.L_x_14448) ;  /* 0xffffffc400644947 */ /* 0x000fea000383ffff */
[----:B0-----:R-:W0:Y:S01]  /*6000*/  S2R R9, SR_TID.X ;  /* 0x0000000000097919 */ /* 0x001e220000002100 */
[----:B------:R-:W-:Y:S02]  /*6010*/  PLOP3.LUT P0, PT, PT, PT, PT, 0x8, 0x0 ;  /* 0x000000000000781c */ /* 0x000fe40003f0e170 */
[----:B0-----:R-:W-:-:S04]  /*6020*/  SHF.R.U32.HI R9, RZ, 0x7, R9 ;  /* 0x00000007ff097819 */ /* 0x001fc80000011609 */
[----:B------:R-:W-:-:S13]  /*6030*/  ISETP.NE.AND P4, PT, R9, 0x1, PT ;  /* 0x000000010900780c */ /* 0x000fda0003f85270 */
[----:B------:R-:W-:Y:S06]  /*6040*/  @!P4 BAR.ARV 0x9, 0x100 ;  /* 0x024400000000cb1d */ /* 0x000fec0000002000 */
.L_x_14388:
[----:B------:R-:W4:Y:S01]  /*6050*/  LDL R10, [R1+0x14] ;  /* 0x00001400010a7983 */ /* 0x000f220000100800 */
[----:B------:R-:W0:Y:S03]  /*6060*/  LDC R0, c[0x0][0x448] ;  /* 0x00011200ff007b82 */ /* 0x000e260000000800 */
[----:B------:R-:W2:Y:S05]  /*6070*/  LDL R5, [R1] ;  /* 0x0000000001057983 */ /* 0x000eaa0000100800 */
[----:B------:R-:W1:Y:S01]  /*6080*/  LDC.64 R6, c[0x0][0x9e0] ;  /* 0x00027800ff067b82 */ /* 0x000e620000000a00 */
[----:B0-----:R-:W-:-:S13]  /*6090*/  ISETP.NE.AND P1, PT, R0, 0x1, PT ;  /* 0x000000010000780c */ /* 0x001fda0003f25270 */
[----:B------:R-:W0:Y:S08]  /*60a0*/  @P1 LDC R3, c[0x0][0x44c] ;  /* 0x00011300ff031b82 */ /* 0x000e300000000800 */
[----:B------:R-:W3:Y:S01]  /*60b0*/  @P1 LDC R4, c[0x0][0x450] ;  /* 0x00011400ff041b82 */ /* 0x000ee20000000800 */
[----:B-1----:R-:W-:Y:S01]  /*60c0*/  ISETP.GE.AND P2, PT, R7, 0x1, PT ;  /* 0x000000010700780c */ /* 0x002fe20003f46270 */
[----:B----4-:R-:W-:-:S04]  /*60d0*/  VIADD R0, R10, 0xbf ;  /* 0x000000bf0a007836 */ /* 0x010fc80000000000 */
[----:B0-----:R-:W-:Y:S01]  /*60e0*/  @P1 IMAD.HI.U32 R3, R0, R3, RZ ;  /* 0x0000000300031227 */ /* 0x001fe200078e00ff */
[----:B--2---:R-:W-:-:S04]  /*60f0*/  IADD3 R5, R5, 0x1, -R156 ;  /* 0x0000000105057810 */ /* 0x004fc80007ffe89c */
[----:B---3--:R-:W-:-:S05]  /*6100*/  @P1 SHF.R.U32.HI R0, RZ, R4, R3 ;  /* 0x00000004ff001219 */ /* 0x008fca0000011603 */
[----:B------:R-:W-:Y:S01]  /*6110*/  IMAD.IADD R5, R5, 0x1, R0 ;  /* 0x0000000105057824 */ /* 0x000fe200078e0200 */
[----:B------:R-:W-:Y:S06]  /*6120*/  @P0 BRA `(.L_x_14449) ;  /* 0x00000000000c0947 */ /* 0x000fec0003800000 */
[----:B------:R-:W0:Y:S01]  /*6130*/  FENCE.VIEW.ASYNC.G ;  /* 0x00000000000073c6 */ /* 0x000e220000000100 */
[----:B------:R-:W-:Y:S05]  /*6140*/  WARPSYNC.ALL ;  /* 0x0000000000007948 */ /* 0x000fea0003800000 */
[----:B0-----:R-:W-:Y:S06]  /*6150*/  BAR.ARV 0xc, 0x200 ;  /* 0x0308000000007b1d */ /* 0x001fec0000002000 */
.L_x_14449:
        /* <DEDUP_REMOVED lines=13> */
.L_x_14452:
[----:B------:R-:W-:-:S13]  /*6230*/  ISETP.NE.AND P0, PT, R7, 0x1, PT ;  /* 0x000000010700780c */ /* 0x000fda0003f05270 */
[----:B------:R-:W0:Y:S02]  /*6240*/  @P0 LDC.64 R4, c[0x0][0x9e8] ;  /* 0x00027a00ff040b82 */ /* 0x000e240000000a00 */
[----:B0-----:R-:W-:-:S05]  /*6250*/  @P0 IMAD.HI.U32 R4, R3, R4, RZ ;  /* 0x0000000403040227 */ /* 0x001fca00078e00ff */
[----:B------:R-:W-:-:S07]  /*6260*/  @P0 SHF.R.U32.HI R3, RZ, R5, R4 ;  /* 0x00000005ff030219 */ /* 0x000fce0000011604 */
.L_x_14453:
[----:B------:R-:W-:Y:S05]  /*6270*/  BSYNC B0 ;  /* 0x0000000000007941 */ /* 0x000fea0003800000 */
.L_x_14451:
[----:B------:R-:W-:-:S05]  /*6280*/  IMAD R3, R3, R7, R7 ;  /* 0x0000000703037224 */ /* 0x000fca00078e0207 */
[----:B------:R-:W-:-:S07]  /*6290*/  VIMNMX R0, R0, R3, PT ;  /* 0x0000000300007248 */ /* 0x000fce0003fe0100 */
.L_x_14450:
[----:B------:R-:W0:Y:S01]  /*62a0*/  @P1 LDC R4, c[0x0][0x44c] ;  /* 0x00011300ff041b82 */ /* 0x000e220000000800 */
[----:B------:R-:W-:Y:S01]  /*62b0*/  VIADD R0, R0, 0x7f ;  /* 0x0000007f00007836 */ /* 0x000fe20000000000 */
[----:B------:R-:W-:-:S04]  /*62c0*/  ULDC UR4, c[0x0][0x9dc] ;  /* 0x0002770000047ab9 */ /* 0x000fc80000000800 */
[----:B------:R-:W-:Y:S02]  /*62d0*/  SHF.R.S32.HI R3, RZ, 0x1f, R0 ;  /* 0x0000001fff037819 */ /* 0x000fe40000011400 */
[----:B------:R-:W1:Y:S02]  /*62e0*/  @P1 LDC R6, c[0x0][0x450] ;  /* 0x00011400ff061b82 */ /* 0x000e640000000800 */
[----:B------:R-:W-:-:S04]  /*62f0*/  LEA.HI R3, R3, R0, RZ, 0x7 ;  /* 0x0000000003037211 */ /* 0x000fc800078f38ff */
[----:B------:R-:W-:-:S04]  /*6300*/  SHF.R.S32.HI R0, RZ, 0x7, R3 ;  /* 0x00000007ff007819 */ /* 0x000fc80000011403 */
[----:B------:R-:W-:Y:S01]  /*6310*/  VIMNMX R29, R29, R0, PT ;  /* 0x000000001d1d7248 */ /* 0x000fe20003fe0100 */
[----:B0-----:R-:W-:-:S04]  /*6320*/  @P1 IMAD.HI.U32 R5, R10, R4, RZ ;  /* 0x000000040a051227 */ /* 0x001fc800078e00ff */
[----:B------:R-:W-:Y:S01]  /*6330*/  IMAD.MOV.U32 R4, RZ, RZ, R10 ;  /* 0x000000ffff047224 */ /* 0x000fe200078e000a */
        /* <DEDUP_REMOVED lines=14> */
.L_x_14456:
[----:B------:R-:W-:-:S13]  /*6420*/  ISETP.NE.AND P0, PT, R7, 0x1, PT ;  /* 0x000000010700780c */ /* 0x000fda0003f05270 */
[----:B------:R-:W0:Y:S02]  /*6430*/  @P0 LDC.64 R4, c[0x0][0x9e8] ;  /* 0x00027a00ff040b82 */ /* 0x000e240000000a00 */
[----:B0-----:R-:W-:-:S05]  /*6440*/  @P0 IMAD.HI.U32 R4, R3, R4, RZ ;  /* 0x0000000403040227 */ /* 0x001fca00078e00ff */
[----:B------:R-:W-:-:S07]  /*6450*/  @P0 SHF.R.U32.HI R3, RZ, R5, R4 ;  /* 0x00000005ff030219 */ /* 0x000fce0000011604 */
.L_x_14457:
[----:B------:R-:W-:Y:S05]  /*6460*/  BSYNC B0 ;  /* 0x0000000000007941 */ /* 0x000fea0003800000 */
.L_x_14455:
[----:B------:R-:W-:-:S05]  /*6470*/  IMAD R3, R3, R7, RZ ;  /* 0x0000000703037224 */ /* 0x000fca00078e02ff */
[----:B------:R-:W-:-:S07]  /*6480*/  VIMNMX R0, R0, R3, !PT ;  /* 0x0000000300007248 */ /* 0x000fce0007fe0100 */
.L_x_14454:
        /* <DEDUP_REMOVED lines=40> */
.L_x_14459:
[----:B------:R-:W-:Y:S05]  /*6710*/  BSYNC B0 ;  /* 0x0000000000007941 */ /* 0x000fea0003800000 */
.L_x_14458:
        /* <DEDUP_REMOVED lines=19> */
[----:B--2---:R-:W-:-:S05]  /*6850*/  IMAD R0, R0, R88, R9 ;  /* 0x0000005800007224 */ /* 0x004fca00078e0209 */
[----:B------:R0:W-:Y:S01]  /*6860*/  STL [R1+0x3c], R0 ;  /* 0x00003c0001007387 */ /* 0x0001e20000100800 */
[----:B------:R-:W-:-:S04]  /*6870*/  VIADDMNMX R88, R0, R88, R29, PT ;  /* 0x0000005800587246 */ /* 0x000fc8000380011d */
        /* <DEDUP_REMOVED lines=11> */
.L_x_14755:
[----:B------:R-:W1:Y:S01]  /*6930*/  LDL R3, [R1+0x2c] ;  /* 0x00002c0001037983 */ /* 0x000e620000100800 */
[----:B------:R-:W-:Y:S01]  /*6940*/  BSSY B6, `(.L_x_14462) ;  /* 0x000001b000067945 */ /* 0x000fe20003800000 */
[----:B-1----:R-:W-:-:S05]  /*6950*/  IMAD.HI R0, R3, 0x55555556, RZ ;  /* 0x5555555603007827 */ /* 0x002fca00078e02ff */
        /* <DEDUP_REMOVED lines=12> */
[----:B------:R-:W-:Y:S01]  /*6a20*/  IMAD.U32 R4, RZ, RZ, UR4 ;  /* 0x00000004ff047e24 */ /* 0x000fe2000f8e00ff */
[----:B0-----:R0:W1:Y:S01]  /*6a30*/  LDC.64 R14, c[0x4][R0] ;  /* 0x01000000000e7b82 */ /* 0x0010620000000a00 */
        /* <DEDUP_REMOVED lines=11> */
.L_x_14463:
[----:B------:R-:W-:Y:S05]  /*6af0*/  BSYNC B6 ;  /* 0x0000000000067941 */ /* 0x000fea0003800000 */
.L_x_14462:
        /* <DEDUP_REMOVED lines=8> */
[----:B------:R1:W2:Y:S03]  /*6b80*/  SYNCS.PHASECHK.TRANS64.TRYWAIT P0, [R2+URZ+0x16800], R3 ;  /* 0x01680003020075a7 */ /* 0x0002a6000800017f */
[----:B--2---:R-:W-:Y:S05]  /*6b90*/  @!P0 NANOSLEEP.SYNCS 0x989680 ;  /* 0x009896800000895d */ /* 0x004fea0003900000 */
[----:B------:R-:W2:Y:S01]  /*6ba0*/  @!P0 SYNCS.PHASECHK.TRANS64 P0, [R2+URZ+0x16800], R3 ;  /* 0x01680003020085a7 */ /* 0x000ea2000800007f */
[----:B------:R-:W-:Y:S04]  /*6bb0*/  BSSY B0, `(.L_x_14465) ;  /* 0x0000006000007945 */ /* 0x000fe80003800000 */
[----:B--2---:R-:W-:Y:S05]  /*6bc0*/  @P0 BRA `(.L_x_14466) ;  /* 0x0000000000100947 */ /* 0x004fea0003800000 */
.L_x_14467:
[----:B--2---:R2:W3:Y:S02]  /*6bd0*/  SYNCS.PHASECHK.TRANS64.TRYWAIT P0, [R2+URZ+0x16800], R3 ;  /* 0x01680003020075a7 */ /* 0x0044e4000800017f */
[----:B---3--:R-:W-:Y:S05]  /*6be0*/  @!P0 NANOSLEEP.SYNCS 0x989680 ;  /* 0x009896800000895d */ /* 0x008fea0003900000 */
[----:B------:R-:W3:Y:S02]  /*6bf0*/  @!P0 SYNCS.PHASECHK.TRANS64 P0, [R2+URZ+0x16800], R3 ;  /* 0x01680003020085a7 */ /* 0x000ee4000800007f */
[----:B---3--:R-:W-:Y:S05]  /*6c00*/  @!P0 BRA `(.L_x_14467) ;  /* 0xfffffffc00f08947 */ /* 0x008fea000383ffff */
.L_x_14466:
[----:B------:R-:W-:Y:S05]  /*6c10*/  BSYNC B0 ;  /* 0x0000000000007941 */ /* 0x000fea0003800000 */
.L_x_14465:
[----:B------:R-:W-:Y:S05]  /*6c20*/  BRA `(.L_x_14468) ;  /* 0x0000002c00b47947 */ /* 0x000fea0003800000 */
.L_x_14464:
        /* <DEDUP_REMOVED lines=30> */
.L_x_14470:
[----:B------:R-:W-:Y:S05]  /*6e10*/  BSYNC B6 ;  /* 0x0000000000067941 */ /* 0x000fea0003800000 */
.L_x_14469:
[----:B------:R-:W2:Y:S01]  /*6e20*/  LDL R21, [R1+0x14] ;  /* 0x0000140001157983 */ /* 0x000ea20000100800 */
[----:B------:R-:W-:Y:S01]  /*6e30*/  ULDC.U8 UR4, c[0x0][0x410] ;  /* 0x0001040000047ab9 */ /* 0x000fe20000000000 */
[----:B------:R-:W-:Y:S01]  /*6e40*/  BSSY B0, `(.L_x_14471) ;  /* 0x00002c3000007945 */ /* 0x000fe20003800000 */
[----:B------:R-:W-:Y:S01]  /*6e50*/  ISETP.NE.AND P0, PT, RZ, UR4, PT ;  /* 0x00000004ff007c0c */ /* 0x000fe2000bf05270 */
[----:B------:R-:W1:Y:S02]  /*6e60*/  S2R R20, SR_TID.X ;  /* 0x0000000000147919 */ /* 0x000e640000002100 */
[----:B-1----:R-:W-:-:S05]  /*6e70*/  VIADD R42, R20, 0xffffff80 ;  /* 0xffffff80142a7836 */ /* 0x002fca0000000000 */
[----:B------:R-:W-:-:S04]  /*6e80*/  SHF.R.S32.HI R40, RZ, 0x1f, R42 ;  /* 0x0000001fff287819 */ /* 0x000fc8000001142a */
[----:B------:R-:W-:-:S04]  /*6e90*/  LEA.HI R40, R40, R42, RZ, 0x2 ;  /* 0x0000002a28287211 */ /* 0x000fc800078f10ff */
[----:B------:R-:W-:-:S05]  /*6ea0*/  SHF.R.S32.HI R40, RZ, 0x2, R40 ;  /* 0x00000002ff287819 */ /* 0x000fca0000011428 */
[----:B--2---:R-:W-:Y:S01]  /*6eb0*/  IMAD.IADD R39, R40, 0x1, R21 ;  /* 0x0000000128277824 */ /* 0x004fe200078e0215 */
[----:B------:R-:W-:Y:S06]  /*6ec0*/  @!P0 BRA `(.L_x_14472) ;  /* 0x0000001400a48947 */ /* 0x000fec0003800000 */
[----:B------:R-:W2:Y:S01]  /*6ed0*/  LDL R38, [R1+0x10] ;  /* 0x0000100001267983 */ /* 0x000ea20000100800 */
[----:B------:R-:W1:Y:S01]  /*6ee0*/  LDC R21, c[0x0][0x448] ;  /* 0x00011200ff157b82 */ /* 0x000e620000000800 */
[----:B------:R-:W-:Y:S01]  /*6ef0*/  VIADD R28, R20, 0xffffff80 ;  /* 0xffffff80141c7836 */ /* 0x000fe20000000000 */
[----:B------:R-:W-:Y:S01]  /*6f00*/  ULDC.64 UR4, c[0x0][0x3f8] ;  /* 0x0000fe0000047ab9 */ /* 0x000fe20000000a00 */
[----:B------:R-:W-:-:S03]  /*6f10*/  ULDC.64 UR6, c[0x0][0x408] ;  /* 0x0001020000067ab9 */ /* 0x000fc60000000a00 */
[----:B------:R-:W-:Y:S02]  /*6f20*/  SHF.R.S32.HI R20, RZ, 0x1f, R28 ;  /* 0x0000001fff147819 */ /* 0x000fe4000001141c */
[----:B-1----:R-:W-:Y:S02]  /*6f30*/  ISETP.NE.AND P0, PT, R21, 0x1, PT ;  /* 0x000000011500780c */ /* 0x002fe40003f05270 */
[----:B------:R-:W-:-:S11]  /*6f40*/  LEA.HI R20, R20, R28, RZ, 0x2 ;  /* 0x0000001c14147211 */ /* 0x000fd600078f10ff */
[----:B------:R-:W1:Y:S01]  /*6f50*/  @P0 LDC R0, c[0x0][0x44c] ;  /* 0x00011300ff000b82 */ /* 0x000e620000000800 */
[----:B------:R-:W-:-:S07]  /*6f60*/  LOP3.LUT R20, R20, 0xfffffffc, RZ, 0xc0, !PT ;  /* 0xfffffffc14147812 */ /* 0x000fce00078ec0ff */
[----:B------:R-:W3:Y:S01]  /*6f70*/  @P0 LDC R5, c[0x0][0x450] ;  /* 0x00011400ff050b82 */ /* 0x000ee20000000800 */
[----:B------:R-:W-:-:S04]  /*6f80*/  IMAD.IADD R20, R28, 0x1, -R20 ;  /* 0x000000011c147824 */ /* 0x000fc800078e0a14 */
[----:B------:R-:W-:-:S04]  /*6f90*/  IMAD R3, R20, 0x60, R39 ;  /* 0x0000006014037824 */ /* 0x000fc800078e0227 */
[----:B-1----:R-:W-:-:S05]  /*6fa0*/  @P0 IMAD.HI.U32 R0, R3, R0, RZ ;  /* 0x0000000003000227 */ /* 0x002fca00078e00ff */
[----:B---3--:R-:W-:-:S04]  /*6fb0*/  @P0 SHF.R.U32.HI R3, RZ, R5, R0 ;  /* 0x00000005ff030219 */ /* 0x008fc80000011600 */
[----:B------:R-:W-:Y:S01]  /*6fc0*/  SHF.R.S32.HI R0, RZ, 0x1f, R3 ;  /* 0x0000001fff007819 */ /* 0x000fe20000011403 */
[----:B------:R-:W-:Y:S02]  /*6fd0*/  IMAD.MOV.U32 R8, RZ, RZ, R26 ;  /* 0x000000ffff087224 */ /* 0x000fe400078e001a */
[----:B------:R-:W-:Y:S02]  /*6fe0*/  IMAD.MOV.U32 R9, RZ, RZ, R29 ;  /* 0x000000ffff097224 */ /* 0x000fe400078e001d */
[C---:B------:R-:W-:Y:S02]  /*6ff0*/  IMAD R4, R0.reuse, UR4, RZ ;  /* 0x0000000400047c24 */ /* 0x040fe4000f8e02ff */
[----:B------:R-:W-:Y:S02]  /*7000*/  IMAD.MOV.U32 R10, RZ, RZ, R24 ;  /* 0x000000ffff0a7224 */ /* 0x000fe400078e0018 */
[----:B------:R-:W-:Y:S02]  /*7010*/  IMAD.MOV.U32 R11, RZ, RZ, R31 ;  /* 0x000000ffff0b7224 */ /* 0x000fe400078e001f */
[----:B------:R-:W-:-:S02]  /*7020*/  IMAD R0, R0, UR6, RZ ;  /* 0x0000000600007c24 */ /* 0x000fc4000f8e02ff */
[----:B------:R-:W-:-:S04]  /*7030*/  IMAD.WIDE.U32 R8, R3, UR4, R8 ;  /* 0x0000000403087c25 */ /* 0x000fc8000f8e0008 */
        /* <DEDUP_REMOVED lines=11> */
[----:B------:R-:W-:Y:S02]  /*70f0*/  LEA.HI.X R8, R10, UR7, R3, 0x1, P1 ;  /* 0x000000070a087c11 */ /* 0x000fe400088f0c03 */
[----:B--2---:R-:W-:Y:S01]  /*7100*/  SHF.R.S32.HI R31, RZ, 0x1f, R38 ;  /* 0x0000001fff1f7819 */ /* 0x004fe20000011426 */
[----:B------:R-:W-:Y:S06]  /*7110*/  BRA.DIV UR4, `(.L_x_14473) ;  /* 0x0000019604ac7947 */ /* 0x000fec000b800000 */
[----:B------:R1:W2:Y:S04]  /*7120*/  SHFL.IDX PT, R3, R6, RZ, 0x1c1f ;  /* 0x001c1fff06037589 */ /* 0x0002a800000e0000 */
[----:B------:R1:W3:Y:S04]  /*7130*/  SHFL.IDX PT, R0, R4, RZ, 0x1c1f ;  /* 0x001c1fff04007589 */ /* 0x0002e800000e0000 */
[----:B------:R1:W4:Y:S04]  /*7140*/  SHFL.IDX PT, R5, R8, RZ, 0x1c1f ;  /* 0x001c1fff08057589 */ /* 0x00032800000e0000 */
[----:B0-----:R1:W0:Y:S02]  /*7150*/  SHFL.IDX PT, R14, R7, RZ, 0x1c1f ;  /* 0x001c1fff070e7589 */ /* 0x00122400000e0000 */
.L_x_14761:
        /* <DEDUP_REMOVED lines=9> */
[----:B---3--:R-:W-:Y:S01]  /*71f0*/  IMAD.MOV.U32 R10, RZ, RZ, R0 ;  /* 0x000000ffff0a7224 */ /* 0x008fe200078e0000 */
[----:B------:R-:W-:Y:S01]  /*7200*/  ISETP.GE.AND P3, PT, R38, UR4, PT ;  /* 0x0000000426007c0c */ /* 0x000fe2000bf66270 */
[----:B--2---:R-:W-:Y:S01]  /*7210*/  IMAD.MOV.U32 R11, RZ, RZ, R3 ;  /* 0x000000ffff0b7224 */ /* 0x004fe200078e0003 */
[----:B------:R-:W-:Y:S01]  /*7220*/  ISETP.GE.AND P2, PT, R152, UR4, PT ;  /* 0x0000000498007c0c */ /* 0x000fe2000bf46270 */
[----:B----4-:R-:W-:Y:S01]  /*7230*/  IMAD.MOV.U32 R15, RZ, RZ, R5 ;  /* 0x000000ffff0f7224 */ /* 0x010fe200078e0005 */
[----:B------:R-:W-:-:S09]  /*7240*/  CS2R R28, SRZ ;  /* 0x00000000001c7805 */ /* 0x000fd2000001ff00 */
[C---:B------:R-:W-:Y:S01]  /*7250*/  @!P3 IMAD.SHL.U32 R37, R38.reuse, 0x2, RZ ;  /* 0x000000022625b824 */ /* 0x040fe200078e00ff */
[----:B------:R-:W-:Y:S02]  /*7260*/  @!P3 SHF.L.U64.HI R26, R38, 0x1, R31 ;  /* 0x00000001261ab819 */ /* 0x000fe4000001021f */
[----:B------:R-:W-:Y:S02]  /*7270*/  CS2R R34, SRZ ;  /* 0x0000000000227805 */ /* 0x000fe4000001ff00 */
[----:B------:R-:W-:Y:S01]  /*7280*/  CS2R R24, SRZ ;  /* 0x0000000000187805 */ /* 0x000fe2000001ff00 */
[----:B------:R-:W-:Y:S01]  /*7290*/  @!P2 IMAD.WIDE R10, R152, 0x2, R10 ;  /* 0x00000002980aa825 */ /* 0x000fe200078e020a */
[-C--:B------:R-:W-:Y:S02]  /*72a0*/  @!P3 IADD3 R20, P0, R0, R37.reuse, RZ ;  /* 0x000000250014b210 */ /* 0x080fe40007f1e0ff */
[----:B0-----:R-:W-:Y:S01]  /*72b0*/  @!P3 IADD3 R36, P1, R14, R37, RZ ;  /* 0x000000250e24b210 */ /* 0x001fe20007f3e0ff */
[----:B------:R-:W-:Y:S01]  /*72c0*/  @!P2 IMAD.WIDE R12, R152, 0x2, R14 ;  /* 0x00000002980ca825 */ /* 0x000fe200078e020e */
[----:B------:R0:W5:Y:S03]  /*72d0*/  @!P2 LD.E.64 R28, desc[UR42][R10.64] ;  /* 0x0000002a0a1ca980 */ /* 0x000166000c101b00 */
[--C-:B------:R-:W-:Y:S01]  /*72e0*/  @!P3 IMAD.X R21, R3, 0x1, R26.reuse, P0 ;  /* 0x000000010315b824 */ /* 0x100fe200000e061a */
[----:B------:R0:W5:Y:S01]  /*72f0*/  @!P2 LD.E.64 R34, desc[UR42][R12.64] ;  /* 0x0000002a0c22a980 */ /* 0x000162000c101b00 */
[----:B------:R-:W-:Y:S01]  /*7300*/  @!P3 IMAD.X R37, R5, 0x1, R26, P1 ;  /* 0x000000010525b824 */ /* 0x000fe200008e061a */
[----:B------:R-:W-:-:S02]  /*7310*/  CS2R R26, SRZ ;  /* 0x00000000001a7805 */ /* 0x000fc4000001ff00 */
[----:B------:R0:W5:Y:S04]  /*7320*/  @!P3 LD.E.64 R24, desc[UR42][R20.64] ;  /* 0x0000002a1418b980 */ /* 0x000168000c101b00 */
[----:B------:R0:W5:Y:S02]  /*7330*/  @!P3 LD.E.64 R26, desc[UR42][R36.64] ;  /* 0x0000002a241ab980 */ /* 0x000164000c101b00 */
.L_x_14475:
[----:B------:R-:W-:Y:S05]  /*7340*/  BSYNC B1 ;  /* 0x0000000000017941 */ /* 0x000fea0003800000 */
.L_x_14474:
[----:B---3-5:R-:W-:Y:S01]  /*7350*/  IMAD.MOV.U32 R0, RZ, RZ, R34 ;  /* 0x000000ffff007224 */ /* 0x028fe200078e0022 */
[----:B------:R-:W-:Y:S01]  /*7360*/  UMOV UR4, 0xffffffff ;  /* 0xffffffff00047882 */ /* 0x000fe20000000000 */
[----:B--2---:R-:W-:Y:S01]  /*7370*/  IMAD.MOV.U32 R3, RZ, RZ, R35 ;  /* 0x000000ffff037224 */ /* 0x004fe200078e0023 */
[----:B0-----:R-:W-:Y:S01]  /*7380*/  CS2R R20, SRZ ;  /* 0x0000000000147805 */ /* 0x001fe2000001ff00 */
[----:B----4-:R-:W-:Y:S01]  /*7390*/  IMAD.MOV.U32 R5, RZ, RZ, R26 ;  /* 0x000000ffff057224 */ /* 0x010fe200078e001a */
[----:B------:R-:W-:Y:S01]  /*73a0*/  PRMT R41, R0, 0x7610, R41 ;  /* 0x0000761000297816 */ /* 0x000fe20000000029 */
[----:B------:R-:W-:Y:S02]  /*73b0*/  IMAD.MOV.U32 R9, RZ, RZ, R27 ;  /* 0x000000ffff097224 */ /* 0x000fe400078e001b */
        /* <DEDUP_REMOVED lines=11> */
[----:B------:R0:W3:Y:S04]  /*7470*/  SHFL.IDX PT, R0, R4, 0x1, 0x1c1f ;  /* 0x003c1f0004007f89 */ /* 0x0000e800000e0000 */
[----:B------:R0:W4:Y:S04]  /*7480*/  SHFL.IDX PT, R5, R8, 0x1, 0x1c1f ;  /* 0x003c1f0008057f89 */ /* 0x00012800000e0000 */
[----:B------:R0:W0:Y:S02]  /*7490*/  SHFL.IDX PT, R14, R7, 0x1, 0x1c1f ;  /* 0x003c1f00070e7f89 */ /* 0x00002400000e0000 */
.L_x_14767:
[----:B------:R-:W-:Y:S01]  /*74a0*/  VIADD R39, R39, 0x60 ;  /* 0x0000006027277836 */ /* 0x000fe20000000000 */
[----:B------:R-:W-:Y:S01]  /*74b0*/  BSSY B1, `(.L_x_14477) ;  /* 0x000001c000017945 */ /* 0x000fe20003800000 */
[----:B------:R-:W-:Y:S02]  /*74c0*/  CS2R R10, SRZ ;  /* 0x00000000000a7805 */ /* 0x000fe4000001ff00 */
[----:B------:R-:W-:Y:S02]  /*74d0*/  CS2R R12, SRZ ;  /* 0x00000000000c7805 */ /* 0x000fe4000001ff00 */
[----:B01----:R-:W-:Y:S02]  /*74e0*/  CS2R R8, SRZ ;  /* 0x0000000000087805 */ /* 0x003fe4000001ff00 */
[----:B------:R-:W-:-:S13]  /*74f0*/  ISETP.GE.AND P0, PT, R39, R32, PT ;  /* 0x000000202700720c */ /* 0x000fda0003f06270 */
        /* <DEDUP_REMOVED lines=10> */
[----:B------:R-:W-:Y:S01]  /*75a0*/  CS2R R20, SRZ ;  /* 0x0000000000147805 */ /* 0x000fe2000001ff00 */
[----:B------:R-:W-:Y:S01]  /*75b0*/  @!P2 IMAD.WIDE R6, R152, 0x2, R6 ;  /* 0x000000029806a825 */ /* 0x000fe200078e0206 */
[-C--:B------:R-:W-:Y:S02]  /*75c0*/  @!P3 IADD3 R38, P0, R0, R9.reuse, RZ ;  /* 0x000000090026b210 */ /* 0x080fe40007f1e0ff */
[----:B------:R-:W-:Y:S02]  /*75d0*/  @!P3 IADD3 R4, P1, R14, R9, RZ ;  /* 0x000000090e04b210 */ /* 0x000fe40007f3e0ff */
[----:B------:R-:W-:Y:S01]  /*75e0*/  CS2R R8, SRZ ;  /* 0x0000000000087805 */ /* 0x000fe2000001ff00 */
[----:B------:R0:W5:Y:S01]  /*75f0*/  @!P2 LD.E.64 R12, desc[UR42][R6.64] ;  /* 0x0000002a060ca980 */ /* 0x000162000c101b00 */
[----:B------:R-:W-:-:S02]  /*7600*/  @!P3 IMAD.X R39, R3, 0x1, R10, P0 ;  /* 0x000000010327b824 */ /* 0x000fc400000e060a */
[----:B------:R-:W-:Y:S01]  /*7610*/  @!P3 IMAD.X R5, R5, 0x1, R10, P1 ;  /* 0x000000010505b824 */ /* 0x000fe200008e060a */
[----:B------:R-:W-:Y:S01]  /*7620*/  CS2R R10, SRZ ;  /* 0x00000000000a7805 */ /* 0x000fe2000001ff00 */
[----:B------:R-:W-:Y:S01]  /*7630*/  @!P2 IMAD.WIDE R14, R152, 0x2, R14 ;  /* 0x00000002980ea825 */ /* 0x000fe200078e020e */
[----:B------:R0:W5:Y:S04]  /*7640*/  @!P3 LD.E.64 R8, desc[UR42][R38.64] ;  /* 0x0000002a2608b980 */ /* 0x000168000c101b00 */
[----:B------:R0:W5:Y:S04]  /*7650*/  @!P2 LD.E.64 R20, desc[UR42][R14.64] ;  /* 0x0000002a0e14a980 */ /* 0x000168000c101b00 */
[----:B------:R0:W5:Y:S02]  /*7660*/  @!P3 LD.E.64 R10, desc[UR42][R4.64] ;  /* 0x0000002a040ab980 */ /* 0x000164000c101b00 */
.L_x_14478:
[----:B------:R-:W-:Y:S05]  /*7670*/  BSYNC B1 ;  /* 0x0000000000017941 */ /* 0x000fea0003800000 */
.L_x_14477:
[----:B0-----:R-:W3:Y:S01]  /*7680*/  LDL R39, [R1+0x44] ;  /* 0x0000440001277983 */ /* 0x001ee20000100800 */
[----:B------:R-:W-:Y:S01]  /*7690*/  ULEA.HI UR4, UR36, UR36, URZ, 0x1 ;  /* 0x0000002424047291 */ /* 0x000fe2000f8f083f */
[----:B------:R-:W-:Y:S01]  /*76a0*/  SHF.R.S32.HI R38, RZ, 0x1f, R42 ;  /* 0x0000001fff267819 */ /* 0x000fe2000001142a */
[----:B-----5:R-:W-:Y:S01]  /*76b0*/  IMAD.MOV.U32 R4, RZ, RZ, R20 ;  /* 0x000000ffff047224 */ /* 0x020fe200078e0014 */
[----:B------:R-:W-:Y:S01]  /*76c0*/  BSSY B1, `(.L_x_14479) ;  /* 0x0000023000017945 */ /* 0x000fe20003800000 */
[----:B------:R-:W-:Y:S01]  /*76d0*/  ULOP3.LUT UR4, UR4, 0xfffffffe, URZ, 0xc0, !UPT ;  /* 0xfffffffe04047892 */ /* 0x000fe2000f8ec03f */
[----:B------:R-:W-:Y:S01]  /*76e0*/  LEA.HI R38, R38, R42, RZ, 0x5 ;  /* 0x0000002a26267211 */ /* 0x000fe200078f28ff */
[----:B------:R-:W-:Y:S01]  /*76f0*/  IMAD R31, R33, -0xc0, R32 ;  /* 0xffffff40211f7824 */ /* 0x000fe200078e0220 */
[----:B------:R-:W-:Y:S01]  /*7700*/  PRMT R33, R4, 0x7610, R33 ;  /* 0x0000761004217816 */ /* 0x000fe20000000021 */
[----:B------:R-:W-:Y:S01]  /*7710*/  UIADD3 UR4, UR36, -UR4, URZ ;  /* 0x8000000424047290 */ /* 0x000fe2000fffe03f */
[----:B------:R-:W-:Y:S01]  /*7720*/  SHF.R.S32.HI R38, RZ, 0x5, R38 ;  /* 0x00000005ff267819 */ /* 0x000fe20000011426 */
[----:B------:R-:W-:Y:S01]  /*7730*/  IMAD.MOV.U32 R4, RZ, RZ, R10 ;  /* 0x000000ffff047224 */ /* 0x000fe200078e000a */
[----:B------:R-:W-:Y:S01]  /*7740*/  VIMNMX R31, R31, 0xc0, PT ;  /* 0x000000c01f1f7848 */ /* 0x000fe20003fe0100 */
[----:B------:R-:W-:-:S02]  /*7750*/  IMAD.MOV.U32 R6, RZ, RZ, R11 ;  /* 0x000000ffff067224 */ /* 0x000fc400078e000b */
[----:B----4-:R-:W-:Y:S01]  /*7760*/  IMAD.U32 R5, RZ, RZ, UR4 ;  /* 0x00000004ff057e24 */ /* 0x010fe2000f8e00ff */
[----:B------:R-:W-:Y:S01]  /*7770*/  ISETP.GE.AND P1, PT, R40, R31, PT ;  /* 0x0000001f2800720c */ /* 0x000fe20003f26270 */
[----:B------:R-:W-:Y:S01]  /*7780*/  IMAD.MOV.U32 R7, RZ, RZ, R12 ;  /* 0x000000ffff077224 */ /* 0x000fe200078e000c */
[----:B------:R-:W-:Y:S01]  /*7790*/  PRMT R14, R4, 0x5410, R6 ;  /* 0x00005410040e7816 */ /* 0x000fe20000000006 */
[----:B------:R-:W-:Y:S01]  /*77a0*/  IMAD.MOV.U32 R4, RZ, RZ, R8 ;  /* 0x000000ffff047224 */ /* 0x000fe200078e0008 */
[----:B------:R-:W-:Y:S01]  /*77b0*/  SHF.L.U32 R5, R5, 0x1f, RZ ;  /* 0x0000001f05057819 */ /* 0x000fe200000006ff */
[----:B------:R-:W-:Y:S01]  /*77c0*/  IMAD.MOV.U32 R6, RZ, RZ, R9 ;  /* 0x000000ffff067224 */ /* 0x000fe200078e0009 */
[----:B------:R-:W-:Y:S02]  /*77d0*/  PRMT R33, R33, 0x5410, R7 ;  /* 0x0000541021217816 */ /* 0x000fe40000000007 */
[----:B------:R-:W0:Y:S01]  /*77e0*/  SYNCS.PHASECHK.TRANS64.TRYWAIT P0, [R2+URZ+0x16800], R5 ;  /* 0x01680005020075a7 */ /* 0x000e22000800017f */
[----:B------:R-:W-:Y:S01]  /*77f0*/  PRMT R15, R4, 0x7610, R15 ;  /* 0x00007610040f7816 */ /* 0x000fe2000000000f */
[C---:B---3--:R-:W-:Y:S01]  /*7800*/  IMAD.SHL.U32 R0, R39.reuse, 0x40, RZ ;  /* 0x0000004027007824 */ /* 0x048fe200078e00ff */
[----:B------:R-:W-:-:S04]  /*7810*/  LOP3.LUT P2, RZ, R39, 0x4, RZ, 0xc0, !PT ;  /* 0x0000000427ff7812 */ /* 0x000fc8000784c0ff */
[----:B--2---:R-:W-:-:S04]  /*7820*/  LOP3.LUT R3, R0, 0x1c0, RZ, 0xc0, !PT ;  /* 0x000001c000037812 */ /* 0x004fc800078ec0ff */
[----:B------:R-:W-:Y:S02]  /*7830*/  LOP3.LUT R0, R3, 0x18, R16, 0xf8, !PT ;  /* 0x0000001803007812 */ /* 0x000fe400078ef810 */
[----:B------:R-:W-:-:S04]  /*7840*/  SHF.R.U32.HI R3, RZ, 0x3, R3 ;  /* 0x00000003ff037819 */ /* 0x000fc80000011603 */
[----:B------:R-:W-:Y:S01]  /*7850*/  LOP3.LUT R0, R0, R3, RZ, 0x3c, !PT ;  /* 0x0000000300007212 */ /* 0x000fe200078e3cff */
[----:B------:R-:W-:-:S05]  /*7860*/  IMAD.MOV.U32 R3, RZ, RZ, R21 ;  /* 0x000000ffff037224 */ /* 0x000fca00078e0015 */
[----:B------:R-:W-:Y:S01]  /*7870*/  PRMT R32, R3, 0x7610, R32 ;  /* 0x0000761003207816 */ /* 0x000fe20000000020 */
[----:B------:R-:W-:Y:S02]  /*7880*/  IMAD R3, R38, 0x200, R0 ;  /* 0x0000020026037824 */ /* 0x000fe400078e0200 */
[----:B------:R-:W-:Y:S02]  /*7890*/  IMAD.MOV.U32 R0, RZ, RZ, R13 ;  /* 0x000000ffff007224 */ /* 0x000fe400078e000d */
[----:B------:R-:W-:-:S03]  /*78a0*/  IMAD R3, R3, 0x2, R2 ;  /* 0x0000000203037824 */ /* 0x000fc600078e0202 */
[----:B------:R-:W-:Y:S01]  /*78b0*/  PRMT R32, R32, 0x5410, R0 ;  /* 0x0000541020207816 */ /* 0x000fe20000000000 */
[C---:B------:R-:W-:Y:S02]  /*78c0*/  VIADD R4, R3.reuse, 0x8400 ;  /* 0x0000840003047836 */ /* 0x040fe40000000000 */
[----:B------:R-:W-:Y:S01]  /*78d0*/  VIADD R0, R3, 0x8440 ;  /* 0x0000844003007836 */ /* 0x000fe20000000000 */
[----:B0-----:R-:W-:Y:S06]  /*78e0*/  @!P0 BRA `(.L_x_14480) ;  /* 0x0000019000988947 */ /* 0x001fec0003800000 */
.L_x_14768:
[----:B------:R-:W-:Y:S05]  /*78f0*/  BSYNC B1 ;  /* 0x0000000000017941 */ /* 0x000fea0003800000 */
.L_x_14479:
[----:B------:R-:W-:Y:S01]  /*7900*/  BSSY B1, `(.L_x_14481) ;  /* 0x0000060000017945 */ /* 0x000fe20003800000 */
[----:B------:R-:W-:Y:S01]  /*7910*/  PRMT R15, R15, 0x5410, R6 ;  /* 0x000054100f0f7816 */ /* 0x000fe20000000006 */
[----:B------:R-:W-:Y:S02]  /*7920*/  @P2 VIADD R0, R4, 0xffffffc0 ;  /* 0xffffffc004002836 */ /* 0x000fe40000000000 */
[----:B------:R-:W-:Y:S05]  /*7930*/  @P1 BRA `(.L_x_14482) ;  /* 0x0000000400701947 */ /* 0x000fea0003800000 */
[----:B------:R-:W2:Y:S01]  /*7940*/  LDL R7, [R1+0x10] ;  /* 0x0000100001077983 */ /* 0x000ea20000100800 */
[----:B0-----:R-:W0:Y:S01]  /*7950*/  LDC R5, c[0x0][0x3f4] ;  /* 0x0000fd00ff057b82 */ /* 0x001e220000000800 */
[----:B------:R-:W-:Y:S01]  /*7960*/  BSSY B2, `(.L_x_14483) ;  /* 0x000002e000027945 */ /* 0x000fe20003800000 */
[-C--:B0-----:R-:W-:Y:S02]  /*7970*/  ISETP.GE.AND P0, PT, R152, R5.reuse, PT ;  /* 0x000000059800720c */ /* 0x081fe40003f06270 */
[----:B--2---:R-:W-:-:S11]  /*7980*/  ISETP.GE.AND P1, PT, R7, R5, PT ;  /* 0x000000050700720c */ /* 0x004fd60003f26270 */
[----:B------:R-:W-:Y:S05]  /*7990*/  @P0 BRA `(.L_x_14484) ;  /* 0x0000000000a80947 */ /* 0x000fea0003800000 */
[----:B------:R-:W0:Y:S01]  /*79a0*/  LDS.128 R4, [R3+0x8400] ;  /* 0x0084000003047984 */ /* 0x000e220000000c00 */
        /* <DEDUP_REMOVED lines=13> */
[----:B------:R-:W-:Y:S01]  /*7a80*/  FMUL.FTZ R35, R35, R38 ;  /* 0x0000002623237220 */ /* 0x000fe20000410000 */
[--C-:B------:R-:W-:Y:S02]  /*7a90*/  HADD2.F32 R28, -RZ, R6.reuse.H0_H0 ;  /* 0x20000006ff1c7230 */ /* 0x100fe40000004100 */
[----:B------:R-:W-:Y:S01]  /*7aa0*/  FMUL.FTZ R42, R4, R39 ;  /* 0x00000027042a7220 */ /* 0x000fe20000410000 */
[----:B------:R-:W-:-:S02]  /*7ab0*/  HADD2.F32 R29, -RZ, R6.H1_H1 ;  /* 0x30000006ff1d7230 */ /* 0x000fc40000004100 */
[C---:B------:R-:W-:Y:S01]  /*7ac0*/  FFMA.FTZ R43, R34.reuse, R38, -R41 ;  /* 0x00000026222b7223 */ /* 0x040fe20000010829 */
[--C-:B------:R-:W-:Y:S02]  /*7ad0*/  HADD2.F32 R6, -RZ, R5.reuse.H0_H0 ;  /* 0x20000005ff067230 */ /* 0x100fe40000004100 */
[----:B------:R-:W-:Y:S01]  /*7ae0*/  FFMA.FTZ R44, R34, R40, R35 ;  /* 0x00000028222c7223 */ /* 0x000fe20000010023 */
[-C--:B------:R-:W-:Y:S01]  /*7af0*/  FMUL.FTZ R38, R4, R37.reuse ;  /* 0x0000002504267220 */ /* 0x080fe20000410000 */
[C---:B------:R-:W-:Y:S01]  /*7b00*/  FFMA.FTZ R42, R7.reuse, R37, -R42 ;  /* 0x00000025072a7223 */ /* 0x040fe2000001082a */
[----:B------:R-:W-:Y:S02]  /*7b10*/  HADD2.F32 R5, -RZ, R5.H1_H1 ;  /* 0x30000005ff057230 */ /* 0x000fe40000004100 */
[----:B------:R-:W-:Y:S02]  /*7b20*/  HADD2.F32 R37, -RZ, R47.H0_H0 ;  /* 0x2000002fff257230 */ /* 0x000fe40000004100 */
[----:B------:R-:W-:Y:S01]  /*7b30*/  FFMA.FTZ R39, R7, R39, R38 ;  /* 0x0000002707277223 */ /* 0x000fe20000010026 */
[----:B------:R-:W-:-:S02]  /*7b40*/  HADD2.F32 R34, -RZ, R48.H0_H0 ;  /* 0x20000030ff227230 */ /* 0x000fc40000004100 */
        /* <DEDUP_REMOVED lines=15> */
.L_x_14484:
[----:B------:R-:W-:Y:S05]  /*7c40*/  BSYNC B2 ;  /* 0x0000000000027941 */ /* 0x000fea0003800000 */
.L_x_14483:
[----:B------:R-:W-:Y:S05]  /*7c50*/  @P1 BRA `(.L_x_14482) ;  /* 0x0000000000a81947 */ /* 0x000fea0003800000 */
[----:B0-----:R-:W0:Y:S01]  /*7c60*/  LDS.128 R4, [R0] ;  /* 0x0000000000047984 */ /* 0x001e220000000c00 */
[----:B------:R-:W-:Y:S01]  /*7c70*/  SHF.R.U32.HI R29, RZ, 0x10, R25 ;  /* 0x00000010ff1d7819 */ /* 0x000fe20000011619 */
[----:B------:R-:W-:Y:S01]  /*7c80*/  HADD2.F32 R28, -RZ, R48.H1_H1 ;  /* 0x30000030ff1c7230 */ /* 0x000fe20000004100 */
[--C-:B------:R-:W-:Y:S01]  /*7c90*/  SHF.R.U32.HI R35, RZ, 0x10, R27.reuse ;  /* 0x00000010ff237819 */ /* 0x100fe2000001161b */
        /* <DEDUP_REMOVED lines=38> */
.L_x_14482:
[----:B------:R-:W-:Y:S05]  /*7f00*/  BSYNC B1 ;  /* 0x0000000000017941 */ /* 0x000fea0003800000 */
.L_x_14481:
[----:B01----:R-:W0:Y:S02]  /*7f10*/  S2R R4, SR_TID.X ;  /* 0x0000000000047919 */ /* 0x003e240000002100 */
[----:B0-----:R-:W-:-:S05]  /*7f20*/  VIADD R5, R4, 0xffffff80 ;  /* 0xffffff8004057836 */ /* 0x001fca0000000000 */
[----:B------:R-:W-:-:S04]  /*7f30*/  SHF.R.S32.HI R4, RZ, 0x1f, R5 ;  /* 0x0000001fff047819 */ /* 0x000fc80000011405 */
[----:B------:R-:W-:-:S04]  /*7f40*/  LEA.HI R4, R4, R5, RZ, 0x2 ;  /* 0x0000000504047211 */ /* 0x000fc800078f10ff */
[----:B------:R-:W-:-:S05]  /*7f50*/  SHF.R.S32.HI R4, RZ, 0x2, R4 ;  /* 0x00000002ff047819 */ /* 0x000fca0000011404 */
[----:B------:R-:W-:-:S05]  /*7f60*/  VIADD R4, R4, 0x60 ;  /* 0x0000006004047836 */ /* 0x000fca0000000000 */
[----:B------:R-:W-:-:S13]  /*7f70*/  ISETP.GE.AND P0, PT, R4, R31, PT ;  /* 0x0000001f0400720c */ /* 0x000fda0003f06270 */
[----:B------:R-:W-:Y:S05]  /*7f80*/  @P0 BRA `(.L_x_14485) ;  /* 0x0000001800b80947 */ /* 0x000fea0003800000 */
[----:B------:R-:W2:Y:S01]  /*7f90*/  LDL R4, [R1+0x10] ;  /* 0x0000100001047983 */ /* 0x000ea20000100800 */
[----:B------:R-:W0:Y:S01]  /*7fa0*/  LDC R5, c[0x0][0x3f4] ;  /* 0x0000fd00ff057b82 */ /* 0x000e220000000800 */
[----:B------:R-:W-:Y:S01]  /*7fb0*/  BSSY B1, `(.L_x_14486) ;  /* 0x000002e000017945 */ /* 0x000fe20003800000 */
[-C--:B0-----:R-:W-:Y:S02]  /*7fc0*/  ISETP.GE.AND P0, PT, R152, R5.reuse, PT ;  /* 0x000000059800720c */ /* 0x081fe40003f06270 */
[----:B--2---:R-:W-:-:S11]  /*7fd0*/  ISETP.GE.AND P1, PT, R4, R5, PT ;  /* 0x000000050400720c */ /* 0x004fd60003f26270 */
[----:B------:R-:W-:Y:S05]  /*7fe0*/  @P0 BRA `(.L_x_14487) ;  /* 0x0000000000a80947 */ /* 0x000fea0003800000 */
        /* <DEDUP_REMOVED lines=42> */
.L_x_14487:
[----:B------:R-:W-:Y:S05]  /*8290*/  BSYNC B1 ;  /* 0x0000000000017941 */ /* 0x000fea0003800000 */
.L_x_14486:
[----:B------:R-:W-:Y:S05]  /*82a0*/  @P1 BRA `(.L_x_14485) ;  /* 0x0000001400f01947 */ /* 0x000fea0003800000 */
[----:B0-----:R-:W0:Y:S01]  /*82b0*/  LDS.128 R4, [R0+0x3000] ;  /* 0x0030000000047984 */ /* 0x001e220000000c00 */
        /* <DEDUP_REMOVED lines=42> */
.L_x_14472:
[----:B------:R-:W1:Y:S01]  /*8560*/  S2R R0, SR_TID.X ;  /* 0x0000000000007919 */ /* 0x000e620000002100 */
[----:B------:R-:W2:Y:S01]  /*8570*/  LDC R21, c[0x0][0x448] ;  /* 0x00011200ff157b82 */ /* 0x000ea20000000800 */
[----:B------:R-:W-:Y:S01]  /*8580*/  ULDC.64 UR4, c[0x0][0x3f8] ;  /* 0x0000fe0000047ab9 */ /* 0x000fe20000000a00 */
[----:B------:R-:W-:Y:S01]  /*8590*/  ULDC.64 UR6, c[0x0][0x408] ;  /* 0x0001020000067ab9 */ /* 0x000fe20000000a00 */
[----:B------:R-:W-:Y:S02]  /*85a0*/  IMAD.MOV.U32 R4, RZ, RZ, R26 ;  /* 0x000000ffff047224 */ /* 0x000fe400078e001a */
[----:B------:R-:W-:Y:S02]  /*85b0*/  IMAD.MOV.U32 R6, RZ, RZ, R24 ;  /* 0x000000ffff067224 */ /* 0x000fe400078e0018 */
[----:B------:R-:W-:Y:S01]  /*85c0*/  IMAD.MOV.U32 R7, RZ, RZ, R31 ;  /* 0x000000ffff077224 */ /* 0x000fe200078e001f */
[----:B--2---:R-:W-:Y:S01]  /*85d0*/  ISETP.NE.AND P0, PT, R21, 0x1, PT ;  /* 0x000000011500780c */ /* 0x004fe20003f05270 */
[----:B-1----:R-:W-:-:S05]  /*85e0*/  VIADD R0, R0, 0xffffff80 ;  /* 0xffffff8000007836 */ /* 0x002fca0000000000 */
[----:B------:R-:W-:-:S07]  /*85f0*/  SHF.R.S32.HI R3, RZ, 0x1f, R0 ;  /* 0x0000001fff037819 */ /* 0x000fce0000011400 */
[----:B------:R-:W1:Y:S01]  /*8600*/  @P0 LDC R5, c[0x0][0x450] ;  /* 0x00011400ff050b82 */ /* 0x000e620000000800 */
[----:B------:R-:W-:-:S04]  /*8610*/  LEA.HI R3, R3, R0, RZ, 0x2 ;  /* 0x0000000003037211 */ /* 0x000fc800078f10ff */
[----:B------:R-:W-:-:S05]  /*8620*/  LOP3.LUT R3, R3, 0xfffffffc, RZ, 0xc0, !PT ;  /* 0xfffffffc03037812 */ /* 0x000fca00078ec0ff */
[----:B------:R-:W-:Y:S02]  /*8630*/  IMAD.IADD R3, R0, 0x1, -R3 ;  /* 0x0000000100037824 */ /* 0x000fe400078e0a03 */
[----:B------:R-:W2:Y:S02]  /*8640*/  @P0 LDC R0, c[0x0][0x44c] ;  /* 0x00011300ff000b82 */ /* 0x000ea40000000800 */
[----:B------:R-:W-:-:S04]  /*8650*/  IMAD R3, R3, 0x60, R39 ;  /* 0x0000006003037824 */ /* 0x000fc800078e0227 */
[----:B--2---:R-:W-:-:S05]  /*8660*/  @P0 IMAD.HI.U32 R0, R3, R0, RZ ;  /* 0x0000000003000227 */ /* 0x004fca00078e00ff */
        /* <DEDUP_REMOVED lines=19> */
[----:B------:R-:W1:Y:S01]  /*87a0*/  LDC R41, c[0x0][0x3f4] ;  /* 0x0000fd00ff297b82 */ /* 0x000e620000000800 */
[----:B------:R-:W2:Y:S01]  /*87b0*/  SHFL.IDX PT, R3, R25, RZ, 0x1c1f ;  /* 0x001c1fff19037589 */ /* 0x000ea200000e0000 */
[----:B------:R-:W-:-:S03]  /*87c0*/  IMAD R32, R156, R21, RZ ;  /* 0x000000159c207224 */ /* 0x000fc600078e02ff */
[----:B------:R-:W3:Y:S04]  /*87d0*/  SHFL.IDX PT, R0, R26, RZ, 0x1c1f ;  /* 0x001c1fff1a007589 */ /* 0x000ee800000e0000 */
[----:B0-----:R-:W0:Y:S04]  /*87e0*/  SHFL.IDX PT, R14, R27, RZ, 0x1c1f ;  /* 0x001c1fff1b0e7589 */ /* 0x001e2800000e0000 */
[----:B------:R-:W4:Y:S01]  /*87f0*/  SHFL.IDX PT, R4, R24, RZ, 0x1c1f ;  /* 0x001c1fff18047589 */ /* 0x000f2200000e0000 */
[----:B-1----:R-:W-:-:S04]  /*8800*/  ISETP.GE.AND P0, PT, R16, R41, PT ;  /* 0x000000291000720c */ /* 0x002fc80003f06270 */
[----:B------:R-:W-:-:S13]  /*8810*/  ISETP.GE.OR P1, PT, R39, R32, P0 ;  /* 0x000000202700720c */ /* 0x000fda0000726670 */
[C---:B------:R-:W-:Y:S01]  /*8820*/  @!P1 IMAD.SHL.U32 R5, R16.reuse, 0x2, RZ ;  /* 0x0000000210059824 */ /* 0x040fe200078e00ff */
[----:B------:R-:W-:-:S04]  /*8830*/  @!P1 SHF.L.U64.HI R21, R16, 0x1, R17 ;  /* 0x0000000110159819 */ /* 0x000fc80000010211 */
[----:B--2---:R-:W-:-:S05]  /*8840*/  @!P1 IADD3 R6, P2, R3, R5, RZ ;  /* 0x0000000503069210 */ /* 0x004fca0007f5e0ff */
[----:B---3--:R-:W-:-:S05]  /*8850*/  @!P1 IMAD.X R7, R0, 0x1, R21, P2 ;  /* 0x0000000100079824 */ /* 0x008fca00010e0615 */
[----:B------:R-:W2:Y:S01]  /*8860*/  @!P1 LD.E.128 R8, desc[UR42][R6.64] ;  /* 0x0000002a06089980 */ /* 0x000ea2000c101d00 */
[----:B0-----:R-:W-:-:S05]  /*8870*/  @!P1 IADD3 R14, P2, R14, R5, RZ ;  /* 0x000000050e0e9210 */ /* 0x001fca0007f5e0ff */
[----:B----4-:R-:W-:-:S04]  /*8880*/  @!P1 IMAD.X R3, R4, 0x1, R21, P2 ;  /* 0x0000000104039824 */ /* 0x010fc800010e0615 */
[----:B------:R-:W-:-:S05]  /*8890*/  @!P1 IMAD.MOV.U32 R15, RZ, RZ, R3 ;  /* 0x000000ffff0f9224 */ /* 0x000fca00078e0003 */
[----:B------:R0:W3:Y:S01]  /*88a0*/  @!P1 LD.E.128 R4, desc[UR42][R14.64] ;  /* 0x0000002a0e049980 */ /* 0x0000e2000c101d00 */
[----:B------:R-:W-:Y:S02]  /*88b0*/  CS2R R34, SRZ ;  /* 0x0000000000227805 */ /* 0x000fe4000001ff00 */
[----:B------:R-:W-:Y:S02]  /*88c0*/  CS2R R28, SRZ ;  /* 0x00000000001c7805 */ /* 0x000fe4000001ff00 */
[----:B------:R-:W-:Y:S01]  /*88d0*/  CS2R R20, SRZ ;  /* 0x0000000000147805 */ /* 0x000fe2000001ff00 */
[----:B------:R-:W1:Y:S01]  /*88e0*/  SHFL.IDX PT, R24, R24, 0x1, 0x1c1f ;  /* 0x003c1f0018187f89 */ /* 0x000e6200000e0000 */
[----:B------:R-:W-:-:S03]  /*88f0*/  CS2R R36, SRZ ;  /* 0x0000000000247805 */ /* 0x000fc6000001ff00 */
[----:B0-----:R0:W4:Y:S01]  /*8900*/  SHFL.IDX PT, R14, R27, 0x1, 0x1c1f ;  /* 0x003c1f001b0e7f89 */ /* 0x00112200000e0000 */
[----:B--2---:R-:W-:Y:S02]  /*8910*/  @!P1 IMAD.MOV.U32 R35, RZ, RZ, R9 ;  /* 0x000000ffff239224 */ /* 0x004fe400078e0009 */
[----:B------:R-:W-:Y:S02]  /*8920*/  @!P1 IMAD.MOV.U32 R34, RZ, RZ, R8 ;  /* 0x000000ffff229224 */ /* 0x000fe400078e0008 */
[----:B------:R-:W-:Y:S01]  /*8930*/  @!P1 IMAD.MOV.U32 R36, RZ, RZ, R10 ;  /* 0x000000ffff249224 */ /* 0x000fe200078e000a */
[----:B------:R-:W-:Y:S01]  /*8940*/  MOV R3, R35 ;  /* 0x0000002300037202 */ /* 0x000fe20000000f00 */
[----:B------:R-:W-:Y:S02]  /*8950*/  IMAD.MOV.U32 R0, RZ, RZ, R34 ;  /* 0x000000ffff007224 */ /* 0x000fe400078e0022 */
[----:B------:R-:W-:Y:S01]  /*8960*/  @!P1 IMAD.MOV.U32 R37, RZ, RZ, R11 ;  /* 0x000000ffff259224 */ /* 0x000fe200078e000b */
[----:B------:R-:W-:Y:S01]  /*8970*/  PRMT R43, R3, 0x7610, R43 ;  /* 0x00007610032b7816 */ /* 0x000fe2000000002b */
[----:B------:R-:W-:Y:S01]  /*8980*/  IMAD.MOV.U32 R8, RZ, RZ, R36 ;  /* 0x000000ffff087224 */ /* 0x000fe200078e0024 */
[----:B------:R-:W-:Y:S01]  /*8990*/  PRMT R42, R0, 0x7610, R42 ;  /* 0x00007610002a7816 */ /* 0x000fe2000000002a */
[----:B------:R0:W2:Y:S01]  /*89a0*/  SHFL.IDX PT, R3, R25, 0x1, 0x1c1f ;  /* 0x003c1f0019037f89 */ /* 0x0000a200000e0000 */
[----:B------:R-:W-:-:S02]  /*89b0*/  IMAD.MOV.U32 R9, RZ, RZ, R37 ;  /* 0x000000ffff097224 */ /* 0x000fc400078e0025 */
[----:B---3--:R-:W-:Y:S01]  /*89c0*/  @!P1 IMAD.MOV.U32 R28, RZ, RZ, R4 ;  /* 0x000000ffff1c9224 */ /* 0x008fe200078e0004 */
[----:B------:R0:W3:Y:S01]  /*89d0*/  SHFL.IDX PT, R0, R26, 0x1, 0x1c1f ;  /* 0x003c1f001a007f89 */ /* 0x0000e200000e0000 */
[----:B------:R-:W-:Y:S01]  /*89e0*/  @!P1 IMAD.MOV.U32 R29, RZ, RZ, R5 ;  /* 0x000000ffff1d9224 */ /* 0x000fe200078e0005 */
[----:B------:R-:W-:Y:S01]  /*89f0*/  PRMT R31, R8, 0x5410, R9 ;  /* 0x00005410081f7816 */ /* 0x000fe20000000009 */
[----:B------:R-:W-:Y:S02]  /*8a00*/  @!P1 IMAD.MOV.U32 R20, RZ, RZ, R6 ;  /* 0x000000ffff149224 */ /* 0x000fe400078e0006 */
[----:B------:R-:W-:Y:S02]  /*8a10*/  @!P1 IMAD.MOV.U32 R21, RZ, RZ, R7 ;  /* 0x000000ffff159224 */ /* 0x000fe400078e0007 */
[----:B------:R-:W-:Y:S02]  /*8a20*/  IMAD.MOV.U32 R4, RZ, RZ, R28 ;  /* 0x000000ffff047224 */ /* 0x000fe400078e001c */
[----:B------:R-:W-:-:S02]  /*8a30*/  IMAD.MOV.U32 R5, RZ, RZ, R29 ;  /* 0x000000ffff057224 */ /* 0x000fc400078e001d */
[----:B------:R-:W-:Y:S02]  /*8a40*/  IMAD.MOV.U32 R6, RZ, RZ, R20 ;  /* 0x000000ffff067224 */ /* 0x000fe400078e0014 */
[----:B------:R-:W-:Y:S01]  /*8a50*/  IMAD.MOV.U32 R7, RZ, RZ, R21 ;  /* 0x000000ffff077224 */ /* 0x000fe200078e0015 */
[----:B------:R-:W-:Y:S02]  /*8a60*/  PRMT R45, R5, 0x7610, R45 ;  /* 0x00007610052d7816 */ /* 0x000fe4000000002d */
[----:B------:R-:W-:Y:S02]  /*8a70*/  PRMT R56, R4, 0x5410, R6 ;  /* 0x0000541004387816 */ /* 0x000fe40000000006 */
[----:B------:R-:W-:Y:S02]  /*8a80*/  CS2R R4, SRZ ;  /* 0x0000000000047805 */ /* 0x000fe4000001ff00 */
[----:B012-4-:R-:W-:-:S07]  /*8a90*/  PRMT R42, R42, 0x5410, R7 ;  /* 0x000054102a2a7816 */ /* 0x017fce0000000007 */
.L_x_14778:
        /* <DEDUP_REMOVED lines=15> */
[--C-:B---3--:R-:W-:Y:S02]  /*8b90*/  IMAD.X R9, R0, 0x1, R5.reuse, P1 ;  /* 0x0000000100097824 */ /* 0x108fe400008e0605 */
[----:B------:R-:W-:-:S04]  /*8ba0*/  IMAD.X R5, R24, 0x1, R5, P2 ;  /* 0x0000000118057824 */ /* 0x000fc800010e0605 */
[----:B------:R-:W5:Y:S04]  /*8bb0*/  LD.E.128 R8, desc[UR42][R8.64] ;  /* 0x0000002a08087980 */ /* 0x000f68000c101d00 */
[----:B------:R-:W5:Y:S02]  /*8bc0*/  LD.E.128 R4, desc[UR42][R4.64] ;  /* 0x0000002a04047980 */ /* 0x000f64000c101d00 */
.L_x_14490:
[----:B------:R-:W-:Y:S05]  /*8bd0*/  BSYNC B1 ;  /* 0x0000000000017941 */ /* 0x000fea0003800000 */
.L_x_14489:
[----:B------:R-:W-:Y:S01]  /*8be0*/  ULEA.HI UR4, UR36, UR36, URZ, 0x1 ;  /* 0x0000002424047291 */ /* 0x000fe2000f8f083f */
[----:B---3--:R-:W0:Y:S01]  /*8bf0*/  S2R R0, SR_TID.X ;  /* 0x0000000000007919 */ /* 0x008e220000002100 */
[----:B------:R-:W-:Y:S01]  /*8c00*/  IMAD R32, R33, -0xc0, R32 ;  /* 0xffffff4021207824 */ /* 0x000fe200078e0220 */
[----:B------:R-:W-:Y:S01]  /*8c10*/  BSSY B1, `(.L_x_14491) ;  /* 0x000001e000017945 */ /* 0x000fe20003800000 */
[----:B------:R-:W-:Y:S01]  /*8c20*/  ULOP3.LUT UR4, UR4, 0xfffffffe, URZ, 0xc0, !UPT ;  /* 0xfffffffe04047892 */ /* 0x000fe2000f8ec03f */
[----:B-----5:R-:W-:Y:S02]  /*8c30*/  IMAD.MOV.U32 R12, RZ, RZ, R5 ;  /* 0x000000ffff0c7224 */ /* 0x020fe400078e0005 */
[----:B------:R-:W-:Y:S01]  /*8c40*/  VIMNMX R32, R32, 0xc0, PT ;  /* 0x000000c020207848 */ /* 0x000fe20003fe0100 */
[----:B------:R-:W-:Y:S02]  /*8c50*/  UIADD3 UR4, UR36, -UR4, URZ ;  /* 0x8000000424047290 */ /* 0x000fe4000fffe03f */
[----:B------:R-:W-:Y:S01]  /*8c60*/  PRMT R39, R12, 0x7610, R39 ;  /* 0x000076100c277816 */ /* 0x000fe20000000027 */
[----:B------:R-:W-:-:S03]  /*8c70*/  IMAD.MOV.U32 R12, RZ, RZ, R7 ;  /* 0x000000ffff0c7224 */ /* 0x000fc600078e0007 */
[----:B------:R-:W-:-:S05]  /*8c80*/  IMAD.U32 R3, RZ, RZ, UR4 ;  /* 0x00000004ff037e24 */ /* 0x000fca000f8e00ff */
[----:B------:R-:W-:-:S04]  /*8c90*/  SHF.L.U32 R3, R3, 0x1f, RZ ;  /* 0x0000001f03037819 */ /* 0x000fc800000006ff */
[----:B------:R-:W1:Y:S01]  /*8ca0*/  SYNCS.PHASECHK.TRANS64.TRYWAIT P1, [R2+URZ+0x16800], R3 ;  /* 0x01680003020075a7 */ /* 0x000e62000802017f */
[----:B0-----:R-:W-:-:S05]  /*8cb0*/  VIADD R0, R0, 0xffffff80 ;  /* 0xffffff8000007836 */ /* 0x001fca0000000000 */
[--C-:B------:R-:W-:Y:S02]  /*8cc0*/  SHF.R.S32.HI R13, RZ, 0x1f, R0.reuse ;  /* 0x0000001fff0d7819 */ /* 0x100fe40000011400 */
[----:B------:R-:W-:Y:S02]  /*8cd0*/  SHF.R.S32.HI R14, RZ, 0x1f, R0 ;  /* 0x0000001fff0e7819 */ /* 0x000fe40000011400 */
[-C--:B------:R-:W-:Y:S02]  /*8ce0*/  LEA.HI R13, R13, R0.reuse, RZ, 0x2 ;  /* 0x000000000d0d7211 */ /* 0x080fe400078f10ff */
[----:B------:R-:W-:Y:S01]  /*8cf0*/  LEA.HI R14, R14, R0, RZ, 0x2 ;  /* 0x000000000e0e7211 */ /* 0x000fe200078f10ff */
[----:B------:R-:W-:Y:S01]  /*8d00*/  IMAD.MOV.U32 R0, RZ, RZ, R4 ;  /* 0x000000ffff007224 */ /* 0x000fe200078e0004 */
[----:B------:R-:W-:Y:S02]  /*8d10*/  SHF.R.S32.HI R13, RZ, 0x2, R13 ;  /* 0x00000002ff0d7819 */ /* 0x000fe4000001140d */
[----:B------:R-:W-:-:S02]  /*8d20*/  SHF.R.S32.HI R14, RZ, 0x2, R14 ;  /* 0x00000002ff0e7819 */ /* 0x000fc4000001140e */
[----:B------:R-:W-:Y:S01]  /*8d30*/  PRMT R38, R38, 0x5410, R0 ;  /* 0x0000541026267816 */ /* 0x000fe20000000000 */
[----:B------:R-:W-:Y:S01]  /*8d40*/  VIADD R13, R13, 0x60 ;  /* 0x000000600d0d7836 */ /* 0x000fe20000000000 */
[-C--:B------:R-:W-:Y:S01]  /*8d50*/  ISETP.GE.OR P2, PT, R14, R32.reuse, P0 ;  /* 0x000000200e00720c */ /* 0x080fe20000746670 */
[----:B------:R-:W-:Y:S02]  /*8d60*/  IMAD.MOV.U32 R0, RZ, RZ, R6 ;  /* 0x000000ffff007224 */ /* 0x000fe400078e0006 */
[----:B------:R-:W-:Y:S01]  /*8d70*/  IMAD.MOV.U32 R14, RZ, RZ, R9 ;  /* 0x000000ffff0e7224 */ /* 0x000fe200078e0009 */
[----:B------:R-:W-:Y:S01]  /*8d80*/  ISETP.GE.OR P0, PT, R13, R32, P0 ;  /* 0x000000200d00720c */ /* 0x000fe20000706670 */
[----:B------:R-:W-:Y:S01]  /*8d90*/  IMAD.MOV.U32 R13, RZ, RZ, R8 ;  /* 0x000000ffff0d7224 */ /* 0x000fe200078e0008 */
[----:B------:R-:W-:Y:S01]  /*8da0*/  PRMT R33, R0, 0x5410, R12 ;  /* 0x0000541000217816 */ /* 0x000fe2000000000c */
[----:B------:R-:W-:Y:S01]  /*8db0*/  IMAD.IADD R32, R16, 0x1, R41 ;  /* 0x0000000110207824 */ /* 0x000fe200078e0229 */
[----:B------:R-:W-:-:S02]  /*8dc0*/  PRMT R39, R39, 0x5410, R14 ;  /* 0x0000541027277816 */ /* 0x000fc4000000000e */
[----:B------:R-:W-:Y:S01]  /*8dd0*/  PRMT R38, R13, 0x7610, R38 ;  /* 0x000076100d267816 */ /* 0x000fe20000000026 */
[----:B-1----:R-:W-:Y:S06]  /*8de0*/  @!P1 BRA `(.L_x_14492) ;  /* 0x0000018000d49947 */ /* 0x002fec0003800000 */
.L_x_14779:
[----:B------:R-:W-:Y:S05]  /*8df0*/  BSYNC B1 ;  /* 0x0000000000017941 */ /* 0x000fea0003800000 */
.L_x_14491:
[----:B------:R-:W-:Y:S01]  /*8e00*/  BSSY B1, `(.L_x_14493) ;  /* 0x0000069000017945 */ /* 0x000fe20003800000 */
[----:B------:R-:W-:Y:S01]  /*8e10*/  IMAD.MOV.U32 R0, RZ, RZ, R10 ;  /* 0x000000ffff007224 */ /* 0x000fe200078e000a */
[----:B------:R-:W-:Y:S01]  /*8e20*/  LOP3.LUT R32, R32, 0x38, RZ, 0xc0, !PT ;  /* 0x0000003820207812 */ /* 0x000fe200078ec0ff */
[----:B0-----:R-:W-:Y:S01]  /*8e30*/  IMAD.MOV.U32 R3, RZ, RZ, R11 ;  /* 0x000000ffff037224 */ /* 0x001fe200078e000b */
[----:B------:R-:W-:Y:S06]  /*8e40*/  @P2 BRA `(.L_x_14494) ;  /* 0x0000000400902947 */ /* 0x000fec0003800000 */
[----:B------:R-:W2:Y:S01]  /*8e50*/  LDL R12, [R1+0x44] ;  /* 0x00004400010c7983 */ /* 0x000ea20000100800 */
[----:B------:R-:W0:Y:S02]  /*8e60*/  S2R R13, SR_TID.X ;  /* 0x00000000000d7919 */ /* 0x000e240000002100 */
[----:B0-----:R-:W-:-:S05]  /*8e70*/  VIADD R13, R13, 0xffffff80 ;  /* 0xffffff800d0d7836 */ /* 0x001fca0000000000 */
[----:B------:R-:W-:-:S04]  /*8e80*/  SHF.R.S32.HI R26, RZ, 0x1f, R13 ;  /* 0x0000001fff1a7819 */ /* 0x000fc8000001140d */
[----:B------:R-:W-:-:S04]  /*8e90*/  LEA.HI R26, R26, R13, RZ, 0x5 ;  /* 0x0000000d1a1a7211 */ /* 0x000fc800078f28ff */
[----:B------:R-:W-:Y:S01]  /*8ea0*/  SHF.R.S32.HI R26, RZ, 0x5, R26 ;  /* 0x00000005ff1a7819 */ /* 0x000fe2000001141a */
[----:B------:R-:W-:Y:S01]  /*8eb0*/  HADD2.F32 R45, -RZ, R45.H0_H0 ;  /* 0x2000002dff2d7230 */ /* 0x000fe20000004100 */
[----:B------:R-:W-:Y:S02]  /*8ec0*/  SHF.R.U64 R55, R34, 0x10, R35 ;  /* 0x0000001022377819 */ /* 0x000fe40000001223 */
[----:B------:R-:W-:Y:S01]  /*8ed0*/  SHF.R.U32.HI R44, RZ, 0x10, R29 ;  /* 0x00000010ff2c7819 */ /* 0x000fe2000001161d */
[----:B------:R-:W-:Y:S01]  /*8ee0*/  HADD2.F32 R43, -RZ, R43.H0_H0 ;  /* 0x2000002bff2b7230 */ /* 0x000fe20000004100 */
[----:B------:R-:W-:Y:S02]  /*8ef0*/  SHF.R.U64 R51, R20, 0x10, R21 ;  /* 0x0000001014337819 */ /* 0x000fe40000001215 */
[----:B------:R-:W-:Y:S01]  /*8f00*/  SHF.R.U32.HI R46, RZ, 0x10, R35 ;  /* 0x00000010ff2e7819 */ /* 0x000fe20000011623 */
[----:B------:R-:W-:Y:S01]  /*8f10*/  HADD2.F32 R44, -RZ, R44.H0_H0 ;  /* 0x2000002cff2c7230 */ /* 0x000fe20000004100 */
[----:B------:R-:W-:-:S02]  /*8f20*/  SHF.R.U64 R54, R36, 0x10, R37 ;  /* 0x0000001024367819 */ /* 0x000fc40000001225 */
[----:B------:R-:W-:Y:S02]  /*8f30*/  SHF.R.U32.HI R50, RZ, 0x10, R21 ;  /* 0x00000010ff327819 */ /* 0x000fe40000011615 */
[----:B------:R-:W-:Y:S02]  /*8f40*/  SHF.R.U64 R53, R28, 0x10, R29 ;  /* 0x000000101c357819 */ /* 0x000fe4000000121d */
[----:B------:R-:W-:Y:S01]  /*8f50*/  SHF.R.U32.HI R52, RZ, 0x10, R37 ;  /* 0x00000010ff347819 */ /* 0x000fe20000011625 */
        /* <DEDUP_REMOVED lines=8> */
[--C-:B------:R-:W-:Y:S02]  /*8fe0*/  IMAD R41, R41, 0x2, R2.reuse ;  /* 0x0000000229297824 */ /* 0x100fe400078e0202 */
[----:B------:R-:W-:-:S03]  /*8ff0*/  IMAD R40, R13, 0x2, R2 ;  /* 0x000000020d287824 */ /* 0x000fc600078e0202 */
[----:B------:R-:W0:Y:S04]  /*9000*/  LDS.128 R24, [R41+0x8400] ;  /* 0x0084000029187984 */ /* 0x000e280000000c00 */
[----:B------:R-:W1:Y:S01]  /*9010*/  LDS.128 R12, [R40+0x8400] ;  /* 0x00840000280c7984 */ /* 0x000e620000000c00 */
[--C-:B0-----:R-:W-:Y:S02]  /*9020*/  HADD2.F32 R34, -RZ, R25.reuse.H0_H0 ;  /* 0x20000019ff227230 */ /* 0x101fe40000004100 */
[----:B------:R-:W-:Y:S02]  /*9030*/  HADD2.F32 R35, -RZ, R25.H1_H1 ;  /* 0x30000019ff237230 */ /* 0x000fe40000004100 */
[----:B-1----:R-:W-:Y:S02]  /*9040*/  HADD2.F32 R20, -RZ, R13.H0_H0 ;  /* 0x2000000dff147230 */ /* 0x002fe40000004100 */
[C---:B------:R-:W-:Y:S01]  /*9050*/  FMUL.FTZ R47, R34.reuse, R45 ;  /* 0x0000002d222f7220 */ /* 0x040fe20000410000 */
[----:B------:R-:W-:Y:S01]  /*9060*/  FMUL.FTZ R49, R34, R43 ;  /* 0x0000002b22317220 */ /* 0x000fe20000410000 */
[----:B------:R-:W-:-:S02]  /*9070*/  HADD2.F32 R34, -RZ, R46.H0_H0 ;  /* 0x2000002eff227230 */ /* 0x000fc40000004100 */
[C---:B------:R-:W-:Y:S01]  /*9080*/  FFMA.FTZ R48, R20.reuse, R43, -R47 ;  /* 0x0000002b14307223 */ /* 0x040fe2000001082f */
[----:B------:R-:W-:Y:S02]  /*9090*/  HADD2.F32 R21, -RZ, R13.H1_H1 ;  /* 0x3000000dff157230 */ /* 0x000fe40000004100 */
[C---:B------:R-:W-:Y:S01]  /*90a0*/  FMUL.FTZ R46, R35.reuse, R44 ;  /* 0x0000002c232e7220 */ /* 0x040fe20000410000 */
[----:B------:R-:W-:Y:S02]  /*90b0*/  HADD2.F32 R36, -RZ, R27.H0_H0 ;  /* 0x2000001bff247230 */ /* 0x000fe40000004100 */
[----:B------:R-:W-:Y:S02]  /*90c0*/  HADD2.F32 R47, -RZ, R42.H1_H1 ;  /* 0x3000002aff2f7230 */ /* 0x000fe40000004100 */
[----:B------:R-:W-:Y:S02]  /*90d0*/  HADD2.F32 R43, -RZ, R31.H1_H1 ;  /* 0x3000001fff2b7230 */ /* 0x000fe40000004100 */
[----:B------:R-:W-:Y:S01]  /*90e0*/  FFMA.FTZ R49, R20, R45, R49 ;  /* 0x0000002d14317223 */ /* 0x000fe20000010031 */
        /* <DEDUP_REMOVED lines=8> */
[----:B------:R-:W-:Y:S02]  /*9170*/  HADD2.F32 R29, -RZ, R15.H1_H1 ;  /* 0x3000000fff1d7230 */ /* 0x000fe40000004100 */
[----:B------:R-:W-:Y:S01]  /*9180*/  FFMA.FTZ R45, R28, R43, -R45 ;  /* 0x0000002b1c2d7223 */ /* 0x000fe2000001082d */
[----:B------:R-:W-:-:S02]  /*9190*/  HADD2.F32 R20, -RZ, R52.H0_H0 ;  /* 0x20000034ff147230 */ /* 0x000fc40000004100 */
[----:B------:R-:W-:Y:S01]  /*91a0*/  FFMA.FTZ R47, R28, R47, R36 ;  /* 0x0000002f1c2f7223 */ /* 0x000fe20000010024 */
[----:B------:R-:W-:Y:S02]  /*91b0*/  HADD2.F32 R25, -RZ, R24.H0_H0 ;  /* 0x20000018ff197230 */ /* 0x000fe40000004100 */
[C---:B------:R-:W-:Y:S01]  /*91c0*/  FMUL.FTZ R34, R37.reuse, R46 ;  /* 0x0000002e25227220 */ /* 0x040fe20000410000 */
[----:B------:R-:W-:Y:S02]  /*91d0*/  HADD2.F32 R28, -RZ, R56.H0_H0 ;  /* 0x20000038ff1c7230 */ /* 0x000fe40000004100 */
[----:B------:R-:W-:Y:S02]  /*91e0*/  HADD2.F32 R42, -RZ, R42.H0_H0 ;  /* 0x2000002aff2a7230 */ /* 0x000fe40000004100 */
[-C--:B------:R-:W-:Y:S01]  /*91f0*/  FMUL.FTZ R52, R37, R20.reuse ;  /* 0x0000001425347220 */ /* 0x080fe20000410000 */
[----:B------:R-:W-:Y:S02]  /*9200*/  HADD2.F32 R13, -RZ, R12.H0_H0 ;  /* 0x2000000cff0d7230 */ /* 0x000fe40000004100 */
[----:B------:R-:W-:Y:S01]  /*9210*/  FFMA.FTZ R50, R29, R20, -R34 ;  /* 0x000000141d327223 */ /* 0x000fe20000010822 */
[----:B------:R-:W-:-:S02]  /*9220*/  HADD2.F32 R27, -RZ, R26.H0_H0 ;  /* 0x2000001aff1b7230 */ /* 0x000fc40000004100 */
[C---:B------:R-:W-:Y:S01]  /*9230*/  FMUL.FTZ R36, R25.reuse, R28 ;  /* 0x0000001c19247220 */ /* 0x040fe20000410000 */
[----:B------:R-:W-:Y:S02]  /*9240*/  HADD2.F32 R34, -RZ, R56.H1_H1 ;  /* 0x30000038ff227230 */ /* 0x000fe40000004100 */
[----:B------:R-:W-:Y:S01]  /*9250*/  FMUL.FTZ R25, R25, R42 ;  /* 0x0000002a19197220 */ /* 0x000fe20000410000 */
[----:B------:R-:W-:Y:S02]  /*9260*/  HADD2.F32 R20, -RZ, R31.H0_H0 ;  /* 0x2000001fff147230 */ /* 0x000fe40000004100 */
[----:B------:R-:W-:Y:S01]  /*9270*/  FFMA.FTZ R52, R29, R46, R52 ;  /* 0x0000002e1d347223 */ /* 0x000fe20000010034 */
[----:B------:R-:W-:Y:S01]  /*9280*/  FFMA.FTZ R36, R13, R42, -R36 ;  /* 0x0000002a0d247223 */ /* 0x000fe20000010824 */
[----:B------:R-:W-:Y:S02]  /*9290*/  HADD2.F32 R15, -RZ, R14.H0_H0 ;  /* 0x2000000eff0f7230 */ /* 0x000fe40000004100 */
[----:B------:R-:W-:Y:S01]  /*92a0*/  FMUL.FTZ R46, R27, R34 ;  /* 0x000000221b2e7220 */ /* 0x000fe20000410000 */
[----:B------:R-:W-:Y:S01]  /*92b0*/  FFMA.FTZ R28, R13, R28, R25 ;  /* 0x0000001c0d1c7223 */ /* 0x000fe20000010019 */
[----:B------:R-:W-:Y:S01]  /*92c0*/  FMUL.FTZ R42, R27, R20 ;  /* 0x000000141b2a7220 */ /* 0x000fe20000410000 */
[----:B------:R-:W-:-:S02]  /*92d0*/  HADD2.F32 R24, -RZ, R24.H1_H1 ;  /* 0x30000018ff187230 */ /* 0x000fc40000004100 */
[----:B------:R-:W-:Y:S02]  /*92e0*/  HADD2.F32 R26, -RZ, R26.H1_H1 ;  /* 0x3000001aff1a7230 */ /* 0x000fe40000004100 */
[----:B------:R-:W-:Y:S02]  /*92f0*/  HADD2.F32 R25, -RZ, R53.H0_H0 ;  /* 0x20000035ff197230 */ /* 0x000fe40000004100 */
[----:B------:R-:W-:Y:S02]  /*9300*/  HADD2.F32 R27, -RZ, R51.H0_H0 ;  /* 0x20000033ff1b7230 */ /* 0x000fe40000004100 */
[----:B------:R-:W-:Y:S02]  /*9310*/  HADD2.F32 R13, -RZ, R55.H0_H0 ;  /* 0x20000037ff0d7230 */ /* 0x000fe40000004100 */
[----:B------:R-:W-:Y:S02]  /*9320*/  HADD2.F32 R21, -RZ, R54.H0_H0 ;  /* 0x20000036ff157230 */ /* 0x000fe40000004100 */
[----:B------:R-:W-:Y:S01]  /*9330*/  FFMA.FTZ R46, R15, R20, -R46 ;  /* 0x000000140f2e7223 */ /* 0x000fe2000001082e */
[----:B------:R-:W-:-:S02]  /*9340*/  HADD2.F32 R12, -RZ, R12.H1_H1 ;  /* 0x3000000cff0c7230 */ /* 0x000fc40000004100 */
        /* <DEDUP_REMOVED lines=20> */
.L_x_14494:
[----:B------:R-:W-:Y:S05]  /*9490*/  BSYNC B1 ;  /* 0x0000000000017941 */ /* 0x000fea0003800000 */
.L_x_14493:
[----:B------:R-:W-:Y:S01]  /*94a0*/  PRMT R34, R0, 0x5410, R3 ;  /* 0x0000541000227816 */ /* 0x000fe20000000003 */
[----:B------:R-:W-:Y:S06]  /*94b0*/  @P0 BRA `(.L_x_14485) ;  /* 0x00000004006c0947 */ /* 0x000fec0003800000 */
[----:B0-----:R-:W2:Y:S04]  /*94c0*/  LDL R13, [R1+0x38] ;  /* 0x00003800010d7983 */ /* 0x001ea80000100800 */
[----:B------:R-:W2:Y:S04]  /*94d0*/  LDL R12, [R1+0x64] ;  /* 0x00006400010c7983 */ /* 0x000ea80000100800 */
[----:B------:R-:W3:Y:S04]  /*94e0*/  LDL R20, [R1+0x48] ;  /* 0x0000480001147983 */ /* 0x000ee80000100800 */
[----:B------:R-:W4:Y:S01]  /*94f0*/  LDL R43, [R1+0x58] ;  /* 0x00005800012b7983 */ /* 0x000f220000100800 */
[----:B------:R-:W-:-:S02]  /*9500*/  SHF.R.U64 R41, R10, 0x10, R11 ;  /* 0x000000100a297819 */ /* 0x000fc4000000120b */
[----:B------:R-:W-:Y:S01]  /*9510*/  SHF.R.U32.HI R36, RZ, 0x10, R11 ;  /* 0x00000010ff247819 */ /* 0x000fe2000001160b */
[--C-:B------:R-:W-:Y:S01]  /*9520*/  HADD2.F32 R11, -RZ, R39.reuse.H1_H1 ;  /* 0x30000027ff0b7230 */ /* 0x100fe20000004100 */
[----:B------:R-:W-:Y:S01]  /*9530*/  SHF.R.U64 R42, R8, 0x10, R9 ;  /* 0x00000010082a7819 */ /* 0x000fe20000001209 */
[----:B------:R-:W-:Y:S01]  /*9540*/  HADD2.F32 R39, -RZ, R39.H0_H0 ;  /* 0x20000027ff277230 */ /* 0x000fe20000004100 */
[----:B------:R-:W-:Y:S02]  /*9550*/  SHF.R.U64 R40, R4, 0x10, R5 ;  /* 0x0000001004287819 */ /* 0x000fe40000001205 */
[----:B------:R-:W-:Y:S02]  /*9560*/  SHF.R.U32.HI R28, RZ, 0x10, R9 ;  /* 0x00000010ff1c7819 */ /* 0x000fe40000011609 */
[--C-:B------:R-:W-:Y:S02]  /*9570*/  SHF.R.U64 R37, R6, 0x10, R7.reuse ;  /* 0x0000001006257819 */ /* 0x100fe40000001207 */
[----:B------:R-:W-:-:S02]  /*9580*/  SHF.R.U32.HI R35, RZ, 0x10, R7 ;  /* 0x00000010ff237819 */ /* 0x000fc40000011607 */
[----:B--2---:R-:W-:-:S05]  /*9590*/  LOP3.LUT R32, R12, R32, R13, 0x1e, !PT ;  /* 0x000000200c207212 */ /* 0x004fca00078e1e0d */
[----:B---3--:R-:W-:Y:S01]  /*95a0*/  IMAD.IADD R3, R20, 0x1, R32 ;  /* 0x0000000114037824 */ /* 0x008fe200078e0220 */
[----:B------:R-:W-:Y:S01]  /*95b0*/  SHF.R.U32.HI R20, RZ, 0x10, R5 ;  /* 0x00000010ff147819 */ /* 0x000fe20000011605 */
[----:B----4-:R-:W0:Y:S02]  /*95c0*/  LDS.128 R12, [R43+0x8400] ;  /* 0x008400002b0c7984 */ /* 0x010e240000000c00 */
[----:B------:R-:W-:Y:S02]  /*95d0*/  IMAD R3, R3, 0x2, R2 ;  /* 0x0000000203037824 */ /* 0x000fe400078e0202 */
[----:B------:R-:W-:-:S03]  /*95e0*/  HADD2.F32 R20, -RZ, R20.H0_H0 ;  /* 0x20000014ff147230 */ /* 0x000fc60000004100 */
        /* <DEDUP_REMOVED lines=9> */
[----:B------:R-:W-:Y:S02]  /*9680*/  HADD2.F32 R8, -RZ, R28.H0_H0 ;  /* 0x2000001cff087230 */ /* 0x000fe40000004100 */
[C---:B------:R-:W-:Y:S01]  /*9690*/  FMUL.FTZ R28, R25.reuse, R20 ;  /* 0x00000014191c7220 */ /* 0x040fe20000410000 */
[C---:B------:R-:W-:Y:S01]  /*96a0*/  FFMA.FTZ R29, R4.reuse, R11, -R21 ;  /* 0x0000000b041d7223 */ /* 0x040fe20000010815 */
[--C-:B------:R-:W-:Y:S02]  /*96b0*/  HADD2.F32 R11, -RZ, R38.reuse.H1_H1 ;  /* 0x30000026ff0b7230 */ /* 0x100fe40000004100 */
[----:B------:R-:W-:Y:S01]  /*96c0*/  FFMA.FTZ R31, R4, R39, R31 ;  /* 0x00000027041f7223 */ /* 0x000fe2000001001f */
[----:B------:R-:W-:Y:S02]  /*96d0*/  HADD2.F32 R38, -RZ, R38.H0_H0 ;  /* 0x20000026ff267230 */ /* 0x000fe40000004100 */
[-C--:B------:R-:W-:Y:S01]  /*96e0*/  FMUL.FTZ R4, R25, R8.reuse ;  /* 0x0000000819047220 */ /* 0x080fe20000410000 */
[----:B------:R-:W-:Y:S01]  /*96f0*/  FFMA.FTZ R32, R13, R8, -R28 ;  /* 0x000000080d207223 */ /* 0x000fe2000001081c */
[----:B------:R-:W-:-:S02]  /*9700*/  HADD2.F32 R9, -RZ, R26.H0_H0 ;  /* 0x2000001aff097230 */ /* 0x000fc40000004100 */
[CC--:B------:R-:W-:Y:S01]  /*9710*/  FMUL.FTZ R21, R7.reuse, R11.reuse ;  /* 0x0000000b07157220 */ /* 0x0c0fe20000410000 */
[----:B------:R-:W-:Y:S02]  /*9720*/  HADD2.F32 R8, -RZ, R33.H0_H0 ;  /* 0x20000021ff087230 */ /* 0x000fe40000004100 */
[----:B------:R-:W-:Y:S01]  /*9730*/  FMUL.FTZ R28, R7, R38 ;  /* 0x00000026071c7220 */ /* 0x000fe20000410000 */
[----:B------:R-:W-:Y:S01]  /*9740*/  FFMA.FTZ R20, R13, R20, R4 ;  /* 0x000000140d147223 */ /* 0x000fe20000010004 */
[----:B------:R-:W-:Y:S02]  /*9750*/  HADD2.F32 R5, -RZ, R14.H0_H0 ;  /* 0x2000000eff057230 */ /* 0x000fe40000004100 */
[C---:B------:R-:W-:Y:S01]  /*9760*/  FFMA.FTZ R21, R0.reuse, R38, -R21 ;  /* 0x0000002600157223 */ /* 0x040fe20000010815 */
[----:B------:R-:W-:Y:S02]  /*9770*/  HADD2.F32 R4, -RZ, R34.H0_H0 ;  /* 0x20000022ff047230 */ /* 0x000fe40000004100 */
[----:B------:R-:W-:Y:S01]  /*9780*/  FFMA.FTZ R28, R0, R11, R28 ;  /* 0x0000000b001c7223 */ /* 0x000fe2000001001c */
[----:B------:R-:W-:Y:S01]  /*9790*/  FMUL.FTZ R0, R9, R8 ;  /* 0x0000000809007220 */ /* 0x000fe20000410000 */
[----:B------:R-:W-:-:S02]  /*97a0*/  HADD2.F32 R10, -RZ, R27.H0_H0 ;  /* 0x2000001bff0a7230 */ /* 0x000fc40000004100 */
[----:B------:R-:W-:Y:S02]  /*97b0*/  HADD2.F32 R7, -RZ, R34.H1_H1 ;  /* 0x30000022ff077230 */ /* 0x000fe40000004100 */
[-C--:B------:R-:W-:Y:S01]  /*97c0*/  FFMA.FTZ R25, R5, R4.reuse, -R0 ;  /* 0x0000000405197223 */ /* 0x080fe20000010800 */
[----:B------:R-:W-:Y:S02]  /*97d0*/  HADD2.F32 R33, -RZ, R33.H1_H1 ;  /* 0x30000021ff217230 */ /* 0x000fe40000004100 */
[----:B------:R-:W-:Y:S01]  /*97e0*/  FMUL.FTZ R34, R9, R4 ;  /* 0x0000000409227220 */ /* 0x000fe20000410000 */
[----:B------:R-:W-:Y:S02]  /*97f0*/  HADD2.F32 R6, -RZ, R15.H0_H0 ;  /* 0x2000000fff067230 */ /* 0x000fe40000004100 */
[----:B------:R-:W-:Y:S02]  /*9800*/  HADD2.F32 R0, -RZ, R36.H0_H0 ;  /* 0x20000024ff007230 */ /* 0x000fe40000004100 */
[----:B------:R-:W-:Y:S01]  /*9810*/  FMUL.FTZ R9, R10, R33 ;  /* 0x000000210a097220 */ /* 0x000fe20000410000 */
[----:B------:R-:W-:-:S02]  /*9820*/  HADD2.F32 R27, -RZ, R27.H1_H1 ;  /* 0x3000001bff1b7230 */ /* 0x000fc40000004100 */
[-C--:B------:R-:W-:Y:S01]  /*9830*/  FMUL.FTZ R36, R10, R7.reuse ;  /* 0x000000070a247220 */ /* 0x080fe20000410000 */
        /* <DEDUP_REMOVED lines=31> */
[----:B------:R2:W-:Y:S01]  /*9a30*/  STS.128 [R43+0x8400], R4 ;  /* 0x008400042b007388 */ /* 0x0005e20000000c00 */
[----:B------:R-:W-:-:S02]  /*9a40*/  F2FP.F16.F32.PACK_AB R8, R13, R28 ;  /* 0x0000001c0d08723e */ /* 0x000fc400000000ff */
[----:B------:R-:W-:-:S05]  /*9a50*/  F2FP.F16.F32.PACK_AB R10, R15, R10 ;  /* 0x0000000a0f0a723e */ /* 0x000fca00000000ff */
[----:B------:R2:W-:Y:S02]  /*9a60*/  STS.128 [R3+0x8400], R8 ;  /* 0x0084000803007388 */ /* 0x0005e40000000c00 */
.L_x_14485:
[----:B------:R-:W-:Y:S05]  /*9a70*/  BSYNC B0 ;  /* 0x0000000000007941 */ /* 0x000fea0003800000 */
.L_x_14471:
[----:B------:R-:W-:Y:S01]  /*9a80*/  @!PT LDS RZ, [RZ] ;  /* 0x00000000fffff984 */ /* 0x000fe20000000800 */
[----:B------:R-:W-:Y:S01]  /*9a90*/  @!PT LDS RZ, [RZ] ;  /* 0x00000000fffff984 */ /* 0x000fe20000000800 */
[----:B------:R-:W-:Y:S01]  /*9aa0*/  @!PT LDS RZ, [RZ] ;  /* 0x00000000fffff984 */ /* 0x000fe20000000800 */
[----:B------:R-:W-:Y:S01]  /*9ab0*/  @!PT LDS RZ, [RZ] ;  /* 0x00000000fffff984 */ /* 0x000fe20000000800 */
[----:B------:R3:W-:Y:S06]  /*9ac0*/  MEMBAR.ALL.CTA ;  /* 0x0000000000007992 */ /* 0x0007ec0000008000 */
[----:B---3--:R-:W3:Y:S01]  /*9ad0*/  FENCE.VIEW.ASYNC.S ;  /* 0x00000000000073c6 */ /* 0x008ee20000000000 */
[----:B------:R-:W-:Y:S05]  /*9ae0*/  WARPSYNC.ALL ;  /* 0x0000000000007948 */ /* 0x000fea0003800000 */
[----:B---3--:R-:W-:Y:S06]  /*9af0*/  BAR.SYNC.DEFER_BLOCKING 0xd, 0x180 ;  /* 0x0346000000007b1d */ /* 0x008fec0000010000 */
.L_x_14468:
[----:B-1----:R-:W-:-:S05]  /*9b00*/  IMAD.U32 R0, RZ, RZ, UR39 ;  /* 0x00000027ff007e24 */ /* 0x002fca000f8e00ff */
[----:B------:R-:W-:-:S13]  /*9b10*/  ISETP.NE.AND P0, PT, R0, 0x3, PT ;  /* 0x000000030000780c */ /* 0x000fda0003f05270 */
[----:B------:R-:W-:Y:S05]  /*9b20*/  @!P0 BRA `(.L_x_14495) ;  /* 0x0000000000048947 */ /* 0x000fea0003800000 */
[----:B------:R-:W-:Y:S01]  /*9b30*/  BPT.TRAP 0x1 ;  /* 0x000000040000795c */ /* 0x000fe20000300000 */
.L_x_14495:
[----:B0-----:R-:W-:Y:S01]  /*9b40*/  IMAD R12, R22, 0x8, R2 ;  /* 0x00000008160c7824 */ /* 0x001fe200078e0202 */
[----:B--2---:R-:W-:-:S04]  /*9b50*/  SHF.L.U32 R3, R154, 0x1f, RZ ;  /* 0x0000001f9a037819 */ /* 0x004fc800000006ff */
[----:B------:R0:W1:Y:S01]  /*9b60*/  SYNCS.PHASECHK.TRANS64.TRYWAIT P1, [R12+URZ+0x16830], R3 ;  /* 0x016830030c0075a7 */ /* 0x000062000802017f */
[----:B------:R-:W-:Y:S05]  /*9b70*/  @!P0 BRA `(.L_x_14496) ;  /* 0x0000000000048947 */ /* 0x000fea0003800000 */
[----:B------:R-:W-:Y:S01]  /*9b80*/  BPT.TRAP 0x1 ;  /* 0x000000040000795c */ /* 0x000fe20000300000 */
.L_x_14496:
        /* <DEDUP_REMOVED lines=10> */
.L_x_14497:
[----:B--2---:R-:W2:Y:S01]  /*9c30*/  LDL R0, [R1+0x30] ;  /* 0x0000300001007983 */ /* 0x004ea20000100800 */
[----:B------:R-:W-:Y:S01]  /*9c40*/  IMAD.MOV.U32 R5, RZ, RZ, 0x40000040 ;  /* 0x40000040ff057424 */ /* 0x000fe200078e00ff */
[----:B------:R-:W-:Y:S05]  /*9c50*/  WARPSYNC.ALL ;  /* 0x0000000000007948 */ /* 0x000fea0003800000 */
[C---:B------:R-:W-:Y:S01]  /*9c60*/  R2UR UR4, R8.reuse ;  /* 0x00000000080472ca */ /* 0x040fe200000e0000 */
[----:B-----5:R-:W-:Y:S01]  /*9c70*/  WARPGROUP.ARRIVE ;  /* 0x00000000000079c5 */ /* 0x020fe20000000000 */
[----:B------:R-:W-:Y:S01]  /*9c80*/  R2UR UR5, R9 ;  /* 0x00000000090572ca */ /* 0x000fe200000e0000 */
[----:B------:R-:W-:Y:S01]  /*9c90*/  VIADD R20, R8, 0x2 ;  /* 0x0000000208147836 */ /* 0x000fe20000000000 */
[----:B------:R-:W-:Y:S01]  /*9ca0*/  R2UR UR7, R5 ;  /* 0x00000000050772ca */ /* 0x000fe200000e0000 */
[----:B------:R-:W-:-:S02]  /*9cb0*/  IMAD.MOV.U32 R21, RZ, RZ, 0x40000040 ;  /* 0x40000040ff157424 */ /* 0x000fc400078e00ff */
[----:B------:R-:W-:Y:S02]  /*9cc0*/  IMAD.MOV.U32 R7, RZ, RZ, 0x40000040 ;  /* 0x40000040ff077424 */ /* 0x000fe400078e00ff */
[C---:B------:R-:W-:Y:S01]  /*9cd0*/  VIADD R10, R8.reuse, 0x4 ;  /* 0x00000004080a7836 */ /* 0x040fe20000000000 */
[----:B------:R3:W-:Y:S01]  /*9ce0*/  STL.64 [R1+0x20], R20 ;  /* 0x0000201401007387 */ /* 0x0007e20000100a00 */
[----:B------:R-:W-:Y:S02]  /*9cf0*/  IMAD.MOV.U32 R11, RZ, RZ, 0x40000040 ;  /* 0x40000040ff0b7424 */ /* 0x000fe400078e00ff */
[----:B------:R-:W-:Y:S02]  /*9d00*/  VIADD R14, R8, 0x6 ;  /* 0x00000006080e7836 */ /* 0x000fe40000000000 */
[----:B------:R-:W-:Y:S01]  /*9d10*/  IMAD.MOV.U32 R15, RZ, RZ, 0x40000040 ;  /* 0x40000040ff0f7424 */ /* 0x000fe200078e00ff */
[----:B------:R3:W-:Y:S01]  /*9d20*/  STL.64 [R1+0x18], R10 ;  /* 0x0000180a01007387 */ /* 0x0007e20000100a00 */
[----:B------:R-:W-:Y:S01]  /*9d30*/  IMAD.MOV.U32 R5, RZ, RZ, 0x40000040 ;  /* 0x40000040ff057424 */ /* 0x000fe200078e00ff */
[----:B--2---:R-:W-:-:S04]  /*9d40*/  LEA R4, R22, R0, 0xa ;  /* 0x0000000016047211 */ /* 0x004fc800078e50ff */
[C---:B------:R-:W-:Y:S01]  /*9d50*/  R2UR UR6, R4.reuse ;  /* 0x00000000040672ca */ /* 0x040fe200000e0000 */
[----:B------:R-:W-:-:S12]  /*9d60*/  VIADD R6, R4, 0x2 ;  /* 0x0000000204067836 */ /* 0x000fd80000000000 */
[----:B------:R-:W-:Y:S01]  /*9d70*/  HGMMA.64x128x16.F32 R24, gdesc[UR4], RZ, !UPT, gsb0 ;  /* 0x01e00000041879f0 */ /* 0x000fe2000c0008ff */
        /* <DEDUP_REMOVED lines=27> */
.L_x_14499:
[----:B------:R-:W2:Y:S01]  /*9f30*/  LDL R4, [R1+0x34] ;  /* 0x0000340001047983 */ /* 0x000ea20000100800 */
[----:B------:R-:W3:Y:S03]  /*9f40*/  LDC R92, c[0x0][0x448] ;  /* 0x00011200ff5c7b82 */ /* 0x000ee60000000800 */
[----:B------:R-:W2:Y:S04]  /*9f50*/  LDL R91, [R1+0x14] ;  /* 0x00001400015b7983 */ /* 0x000ea80000100800 */
[----:B------:R-:W4:Y:S01]  /*9f60*/  LDL R93, [R1] ;  /* 0x00000000015d7983 */ /* 0x000f220000100800 */
[----:B------:R-:W5:Y:S01]  /*9f70*/  LDC.64 R10, c[0x0][0x9e0] ;  /* 0x00027800ff0a7b82 */ /* 0x000f620000000a00 */
[----:B------:R-:W-:Y:S01]  /*9f80*/  LOP3.LUT R18, R18, 0xfffffff7, RZ, 0xc0, !PT ;  /* 0xfffffff712127812 */ /* 0x000fe200078ec0ff */
[----:B------:R-:W-:Y:S01]  /*9f90*/  IMAD.U32 R5, RZ, RZ, UR38 ;  /* 0x00000026ff057e24 */ /* 0x000fe2000f8e00ff */
[----:B------:R-:W-:Y:S01]  /*9fa0*/  ULDC UR29, c[0x0][0x9dc] ;  /* 0x00027700001d7ab9 */ /* 0x000fe20000000800 */
[----:B---3--:R-:W-:-:S13]  /*9fb0*/  ISETP.NE.AND P1, PT, R92, 0x1, PT ;  /* 0x000000015c00780c */ /* 0x008fda0003f25270 */
[----:B------:R-:W3:Y:S08]  /*9fc0*/  @P1 LDC R0, c[0x0][0x44c] ;  /* 0x00011300ff001b82 */ /* 0x000ef00000000800 */
[----:B01----:R-:W0:Y:S01]  /*9fd0*/  @P1 LDC R3, c[0x0][0x450] ;  /* 0x00011400ff031b82 */ /* 0x003e220000000800 */
[----:B------:R-:W-:Y:S01]  /*9fe0*/  @P1 LOP3.LUT R18, R18, 0x8, RZ, 0xfc, !PT ;  /* 0x0000000812121812 */ /* 0x000fe200078efcff */
[----:B------:R-:W-:-:S03]  /*9ff0*/  ULOP3.LUT UR4, URZ, UR29, URZ, 0x33, !UPT ;  /* 0x0000001d3f047292 */ /* 0x000fc6000f8e333f */
[----:B------:R-:W-:Y:S01]  /*a000*/  LOP3.LUT R18, R18, 0xfffffffb, RZ, 0xc0, !PT ;  /* 0xfffffffb12127812 */ /* 0x000fe200078ec0ff */
[----:B--2---:R-:W-:-:S04]  /*a010*/  IMAD.IADD R13, R4, 0x1, R91 ;  /* 0x00000001040d7824 */ /* 0x004fc800078e025b */
[----:B---3--:R-:W-:-:S05]  /*a020*/  @P1 IMAD.HI.U32 R0, R13, R0, RZ ;  /* 0x000000000d001227 */ /* 0x008fca00078e00ff */
[----:B0-----:R-:W-:Y:S01]  /*a030*/  @P1 SHF.R.U32.HI R13, RZ, R3, R0 ;  /* 0x00000003ff0d1219 */ /* 0x001fe20000011600 */
[----:B------:R-:W-:-:S04]  /*a040*/  IMAD.MOV.U32 R3, RZ, RZ, -0x80 ;  /* 0xffffff80ff037424 */ /* 0x000fc800078e00ff */
[----:B------:R-:W0:Y:S01]  /*a050*/  SHFL.IDX PT, R21, R13, RZ, 0x1c1f ;  /* 0x001c1fff0d157589 */ /* 0x000e2200000e0000 */
[----:B------:R-:W-:Y:S01]  /*a060*/  IMAD R90, R88, R3, 0x80 ;  /* 0x00000080585a7424 */ /* 0x000fe200078e0203 */
[----:B-----5:R-:W-:Y:S01]  /*a070*/  ISETP.GE.AND P1, PT, R11, 0x1, PT ;  /* 0x000000010b00780c */ /* 0x020fe20003f26270 */
[----:B------:R-:W-:-:S03]  /*a080*/  VIADD R0, R12, 0x16840 ;  /* 0x000168400c007836 */ /* 0x000fc60000000000 */
[----:B------:R-:W-:-:S04]  /*a090*/  IADD3 R3, -R155, 0x1, R90 ;  /* 0x000000019b037810 */ /* 0x000fc80007ffe15a */
[----:B----4-:R-:W-:Y:S02]  /*a0a0*/  IADD3 R3, -R156, R3, R93 ;  /* 0x000000039c037210 */ /* 0x010fe40007ffe15d */
[----:B------:R-:W-:Y:S02]  /*a0b0*/  PRMT R0, R5, 0x654, R0 ;  /* 0x0000065405007816 */ /* 0x000fe40000000000 */
[----:B------:R-:W-:Y:S01]  /*a0c0*/  IADD3 R20, -R155, R93, R90 ;  /* 0x0000005d9b147210 */ /* 0x000fe20007ffe15a */
[C---:B------:R-:W-:Y:S01]  /*a0d0*/  IMAD.IADD R7, R3.reuse, 0x1, R10 ;  /* 0x0000000103077824 */ /* 0x040fe200078e020a */
[----:B------:R1:W-:Y:S01]  /*a0e0*/  SYNCS.ARRIVE.TRANS64.RED.A1T0 RZ, [R0+URZ], RZ ;  /* 0x000000ff00ff79a7 */ /* 0x0003e2000810043f */
[----:B------:R-:W-:Y:S01]  /*a0f0*/  VIADD R12, R3, UR4 ;  /* 0x00000004030c7c36 */ /* 0x000fe20008000000 */
[----:B------:R-:W-:Y:S02]  /*a100*/  @P1 LOP3.LUT R18, R18, 0x4, RZ, 0xfc, !PT ;  /* 0x0000000412121812 */ /* 0x000fe400078efcff */
[----:B-1----:R-:W-:Y:S01]  /*a110*/  LEA R0, R88, 0xffffff80, 0x7 ;  /* 0xffffff8058007811 */ /* 0x002fe200078e38ff */
        /* <DEDUP_REMOVED lines=14> */
.L_x_14502:
[----:B------:R-:W-:-:S13]  /*a200*/  ISETP.NE.AND P1, PT, R11, 0x1, PT ;  /* 0x000000010b00780c */ /* 0x000fda0003f25270 */
[----:B------:R-:W0:Y:S02]  /*a210*/  @P1 LDC.64 R4, c[0x0][0x9e8] ;  /* 0x00027a00ff041b82 */ /* 0x000e240000000a00 */
[----:B0-----:R-:W-:-:S05]  /*a220*/  @P1 IMAD.HI.U32 R4, R21, R4, RZ ;  /* 0x0000000415041227 */ /* 0x001fca00078e00ff */
[----:B------:R-:W-:-:S07]  /*a230*/  @P1 SHF.R.U32.HI R21, RZ, R5, R4 ;  /* 0x00000005ff151219 */ /* 0x000fce0000011604 */
.L_x_14503:
[----:B------:R-:W-:Y:S05]  /*a240*/  BSYNC B0 ;  /* 0x0000000000007941 */ /* 0x000fea0003800000 */
.L_x_14501:
[----:B------:R-:W-:-:S04]  /*a250*/  IMAD R4, R21, R11, -R0 ;  /* 0x0000000b15047224 */ /* 0x000fc800078e0a00 */
[----:B------:R-:W-:-:S05]  /*a260*/  IMAD.IADD R4, R4, 0x1, -R155 ;  /* 0x0000000104047824 */ /* 0x000fca00078e0a9b */
[----:B------:R-:W-:Y:S02]  /*a270*/  VIMNMX R3, R3, R4, !PT ;  /* 0x0000000403037248 */ /* 0x000fe40007fe0100 */
[----:B------:R-:W-:-:S07]  /*a280*/  VIADDMNMX R6, R4, R11, R6, PT ;  /* 0x0000000b04067246 */ /* 0x000fce0003800106 */
.L_x_14500:
[C---:B------:R-:W-:Y:S02]  /*a290*/  ISETP.GE.AND P1, PT, R90.reuse, 0x2, PT ;  /* 0x000000025a00780c */ /* 0x040fe40003f26270 */
[C---:B------:R-:W-:Y:S02]  /*a2a0*/  ISETP.GE.AND P6, PT, R90.reuse, 0x9, PT ;  /* 0x000000095a00780c */ /* 0x040fe40003fc6270 */
[----:B------:R-:W-:Y:S02]  /*a2b0*/  ISETP.GT.AND P2, PT, R3, 0x1, !P1 ;  /* 0x000000010300780c */ /* 0x000fe40004f44270 */
[----:B------:R-:W-:Y:S02]  /*a2c0*/  ISETP.GE.AND P3, PT, R90, 0xa, PT ;  /* 0x0000000a5a00780c */ /* 0x000fe40003f66270 */
[----:B------:R-:W-:Y:S02]  /*a2d0*/  ISETP.LT.OR P2, PT, R6, 0x2, P2 ;  /* 0x000000020600780c */ /* 0x000fe40001741670 */
[----:B------:R-:W-:-:S02]  /*a2e0*/  LOP3.LUT R18, R18, 0xfffffffe, RZ, 0xc0, !PT ;  /* 0xfffffffe12127812 */ /* 0x000fc400078ec0ff */
[----:B------:R-:W-:Y:S02]  /*a2f0*/  FSEL R25, R25, -INF , !P2 ;  /* 0xff80000019197808 */ /* 0x000fe40005000000 */
[----:B------:R-:W-:Y:S02]  /*a300*/  ISETP.GT.AND P2, PT, R3, 0x8, !P6 ;  /* 0x000000080300780c */ /* 0x000fe40007744270 */
[----:B------:R-:W-:Y:S02]  /*a310*/  ISETP.GE.AND P5, PT, R90, 0x1, PT ;  /* 0x000000015a00780c */ /* 0x000fe40003fa6270 */
[----:B------:R-:W-:Y:S02]  /*a320*/  ISETP.LT.OR P2, PT, R6, 0x9, P2 ;  /* 0x000000090600780c */ /* 0x000fe40001741670 */
[----:B------:R-:W-:Y:S02]  /*a330*/  @P3 LOP3.LUT R18, R18, 0x1, RZ, 0xfc, !PT ;  /* 0x0000000112123812 */ /* 0x000fe400078efcff */
[----:B------:R-:W-:-:S02]  /*a340*/  FSEL R28, R28, -INF , !P2 ;  /* 0xff8000001c1c7808 */ /* 0x000fc40005000000 */
[----:B------:R-:W-:Y:S02]  /*a350*/  ISETP.GT.AND P2, PT, R3, 0x9, !P3 ;  /* 0x000000090300780c */ /* 0x000fe40005f44270 */
        /* <DEDUP_REMOVED lines=166> */
[----:B------:R-:W-:Y:S02]  /*adc0*/  ISETP.GT.AND P4, PT, R3, 0x79, !P4 ;  /* 0x000000790300780c */ /* 0x000fe40006784270 */
[----:B------:R-:W0:Y:S02]  /*add0*/  SHFL.IDX PT, R3, R13, 0x1, 0x1c1f ;  /* 0x003c1f000d037f89 */ /* 0x000e2400000e0000 */
[----:B------:R-:W-:-:S04]  /*ade0*/  ISETP.LT.OR P4, PT, R6, 0x7a, P4 ;  /* 0x0000007a0600780c */ /* 0x000fc80002781670 */
[----:B------:R-:W-:Y:S02]  /*adf0*/  FSEL R85, R85, -INF , !P4 ;  /* 0xff80000055557808 */ /* 0x000fe40006000000 */
[----:B------:R-:W-:Y:S02]  /*ae00*/  ISETP.GE.AND P4, PT, R11, 0x1, PT ;  /* 0x000000010b00780c */ /* 0x000fe40003f86270 */
[----:B0-----:R-:W-:Y:S01]  /*ae10*/  VIADDMNMX R20, R3, R7, R20, PT ;  /* 0x0000000703147246 */ /* 0x001fe20003800114 */
[----:B------:R-:W-:-:S10]  /*ae20*/  IMAD.IADD R12, R12, 0x1, R3 ;  /* 0x000000010c0c7824 */ /* 0x000fd400078e0203 */
        /* <DEDUP_REMOVED lines=12> */
.L_x_14506:
[----:B------:R-:W-:-:S13]  /*aef0*/  ISETP.NE.AND P4, PT, R11, 0x1, PT ;  /* 0x000000010b00780c */ /* 0x000fda0003f85270 */
[----:B------:R-:W0:Y:S02]  /*af00*/  @P4 LDC.64 R4, c[0x0][0x9e8] ;  /* 0x00027a00ff044b82 */ /* 0x000e240000000a00 */
[----:B0-----:R-:W-:-:S05]  /*af10*/  @P4 IMAD.HI.U32 R4, R3, R4, RZ ;  /* 0x0000000403044227 */ /* 0x001fca00078e00ff */
[----:B------:R-:W-:-:S07]  /*af20*/  @P4 SHF.R.U32.HI R3, RZ, R5, R4 ;  /* 0x00000005ff034219 */ /* 0x000fce0000011604 */
.L_x_14507:
[----:B------:R-:W-:Y:S05]  /*af30*/  BSYNC B0 ;  /* 0x0000000000007941 */ /* 0x000fea0003800000 */
.L_x_14505:
[----:B------:R-:W-:-:S04]  /*af40*/  IMAD R0, R3, R11, -R0 ;  /* 0x0000000b03007224 */ /* 0x000fc800078e0a00 */
[----:B------:R-:W-:-:S05]  /*af50*/  IMAD.IADD R3, R0, 0x1, -R155 ;  /* 0x0000000100037824 */ /* 0x000fca00078e0a9b */
[----:B------:R-:W-:Y:S02]  /*af60*/  VIMNMX R12, R12, R3, !PT ;  /* 0x000000030c0c7248 */ /* 0x000fe40007fe0100 */
[----:B------:R-:W-:-:S07]  /*af70*/  VIADDMNMX R20, R3, R11, R20, PT ;  /* 0x0000000b03147246 */ /* 0x000fce0003800114 */
.L_x_14504:
[C---:B------:R-:W-:Y:S01]  /*af80*/  ISETP.GT.AND P1, PT, R12.reuse, 0x1, !P1 ;  /* 0x000000010c00780c */ /* 0x040fe20004f24270 */
[----:B------:R-:W-:Y:S01]  /*af90*/  ULDC UR30, c[0x0][0x988] ;  /* 0x00026200001e7ab9 */ /* 0x000fe20000000800 */
        /* <DEDUP_REMOVED lines=29> */
[----:B------:R-:W-:Y:S02]  /*b170*/  LOP3.LUT P6, RZ, R18, 0x8000, RZ, 0xc0, !PT ;  /* 0x0000800012ff7812 */ /* 0x000fe400078cc0ff */
[----:B------:R-:W-:Y:S02]  /*b180*/  ISETP.GT.AND P1, PT, R12, 0x19, !P1 ;  /* 0x000000190c00780c */ /* 0x000fe40004f24270 */
[----:B------:R-:W-:Y:S02]  /*b190*/  FMNMX.FTZ R0, R40, R3, !PT ;  /* 0x0000000328007209 */ /* 0x000fe40007810000 */
[----:B------:R-:W-:Y:S02]  /*b1a0*/  ISETP.LT.OR P1, PT, R20, 0x1a, P1 ;  /* 0x0000001a1400780c */ /* 0x000fe40000f21670 */
[----:B------:R-:W-:Y:S02]  /*b1b0*/  FMNMX.FTZ R3, R41, R0, !PT ;  /* 0x0000000029037209 */ /* 0x000fe40007810000 */
[----:B------:R-:W-:-:S02]  /*b1c0*/  FSEL R39, R39, -INF , !P1 ;  /* 0xff80000027277808 */ /* 0x000fc40004800000 */
[C---:B------:R-:W-:Y:S02]  /*b1d0*/  LOP3.LUT P1, RZ, R18.reuse, 0x800000, RZ, 0xc0, !PT ;  /* 0x0080000012ff7812 */ /* 0x040fe4000782c0ff */
[----:B------:R-:W-:Y:S02]  /*b1e0*/  LOP3.LUT P4, RZ, R18, 0x4000, RZ, 0xc0, !PT ;  /* 0x0000400012ff7812 */ /* 0x000fe4000788c0ff */
        /* <DEDUP_REMOVED lines=52> */
[C---:B------:R-:W-:Y:S01]  /*b530*/  ISETP.GT.AND P5, PT, R12.reuse, RZ, !P5 ;  /* 0x000000ff0c00720c */ /* 0x040fe20006fa4270 */
[----:B------:R-:W0:Y:S01]  /*b540*/  SHFL.BFLY PT, R3, R0, 0x2, 0x1f ;  /* 0x0c401f0000037f89 */ /* 0x000e2200000e0000 */
[----:B------:R-:W-:Y:S02]  /*b550*/  FSEL R55, R55, -INF , !P1 ;  /* 0xff80000037377808 */ /* 0x000fe40004800000 */
[----:B------:R-:W-:Y:S02]  /*b560*/  ISETP.GT.AND P1, PT, R12, 0x40, !P6 ;  /* 0x000000400c00780c */ /* 0x000fe40007724270 */
[C---:B------:R-:W-:Y:S02]  /*b570*/  ISETP.LT.OR P5, PT, R20.reuse, 0x1, P5 ;  /* 0x000000011400780c */ /* 0x040fe40002fa1670 */
[----:B------:R-:W-:Y:S02]  /*b580*/  ISETP.LT.OR P1, PT, R20, 0x41, P1 ;  /* 0x000000411400780c */ /* 0x000fe40000f21670 */
[----:B------:R-:W-:-:S02]  /*b590*/  FSEL R26, R26, -INF , !P5 ;  /* 0xff8000001a1a7808 */ /* 0x000fc40006800000 */
[----:B------:R-:W-:Y:S02]  /*b5a0*/  FSEL R58, R58, -INF , !P1 ;  /* 0xff8000003a3a7808 */ /* 0x000fe40004800000 */
[----:B------:R-:W-:Y:S02]  /*b5b0*/  ISETP.GT.AND P1, PT, R12, 0x41, !P4 ;  /* 0x000000410c00780c */ /* 0x000fe40006724270 */
[----:B------:R-:W-:Y:S02]  /*b5c0*/  LOP3.LUT P6, RZ, R18, 0x10, RZ, 0xc0, !PT ;  /* 0x0000001012ff7812 */ /* 0x000fe400078cc0ff */
[----:B------:R-:W-:Y:S02]  /*b5d0*/  ISETP.LT.OR P1, PT, R20, 0x42, P1 ;  /* 0x000000421400780c */ /* 0x000fe40000f21670 */
[----:B------:R-:W-:Y:S02]  /*b5e0*/  FMNMX.FTZ R13, R26, R27, !PT ;  /* 0x0000001b1a0d7209 */ /* 0x000fe40007810000 */
[----:B------:R-:W-:-:S02]  /*b5f0*/  FSEL R59, R59, -INF , !P1 ;  /* 0xff8000003b3b7808 */ /* 0x000fc40004800000 */
[----:B------:R-:W-:Y:S02]  /*b600*/  LOP3.LUT P1, RZ, R18, 0x2000, RZ, 0xc0, !PT ;  /* 0x0000200012ff7812 */ /* 0x000fe4000782c0ff */
[----:B0-----:R-:W-:Y:S02]  /*b610*/  FMNMX.FTZ R5, R0, R3, !PT ;  /* 0x0000000300057209 */ /* 0x001fe40007810000 */
[----:B------:R-:W-:Y:S02]  /*b620*/  ISETP.GT.AND P1, PT, R12, 0x48, !P1 ;  /* 0x000000480c00780c */ /* 0x000fe40004f24270 */
[----:B------:R-:W-:Y:S01]  /*b630*/  FMNMX.FTZ R0, R30, R13, !PT ;  /* 0x0000000d1e007209 */ /* 0x000fe20007810000 */
[----:B------:R-:W0:Y:S01]  /*b640*/  SHFL.BFLY PT, R4, R5, 0x1, 0x1f ;  /* 0x0c201f0005047f89 */ /* 0x000e2200000e0000 */
[----:B------:R-:W-:Y:S02]  /*b650*/  ISETP.LT.OR P1, PT, R20, 0x49, P1 ;  /* 0x000000491400780c */ /* 0x000fe40000f21670 */
[----:B------:R-:W-:-:S02]  /*b660*/  FMNMX.FTZ R13, R31, R0, !PT ;  /* 0x000000001f0d7209 */ /* 0x000fc40007810000 */
[----:B------:R-:W-:Y:S02]  /*b670*/  FSEL R62, R62, -INF , !P1 ;  /* 0xff8000003e3e7808 */ /* 0x000fe40004800000 */
[C---:B------:R-:W-:Y:S02]  /*b680*/  LOP3.LUT P1, RZ, R18.reuse, 0x1000, RZ, 0xc0, !PT ;  /* 0x0000100012ff7812 */ /* 0x040fe4000782c0ff */
[----:B------:R-:W-:Y:S02]  /*b690*/  LOP3.LUT P4, RZ, R18, 0x2, RZ, 0xc0, !PT ;  /* 0x0000000212ff7812 */ /* 0x000fe4000788c0ff */
        /* <DEDUP_REMOVED lines=8> */
[----:B0-----:R-:W-:-:S02]  /*b720*/  FMNMX.FTZ R3, R5, R4, !PT ;  /* 0x0000000405037209 */ /* 0x001fc40007810000 */
[----:B------:R-:W-:Y:S02]  /*b730*/  ISETP.LT.OR P1, PT, R20, 0x51, P1 ;  /* 0x000000511400780c */ /* 0x000fe40000f21670 */
[----:B------:R-:W-:Y:S01]  /*b740*/  FMNMX.FTZ R21, R39, R0, !PT ;  /* 0x0000000027157209 */ /* 0x000fe20007810000 */
[----:B------:R-:W-:Y:S01]  /*b750*/  FMUL.FTZ R4, R3, UR30 ;  /* 0x0000001e03047c20 */ /* 0x000fe20008410000 */
[----:B------:R-:W-:Y:S02]  /*b760*/  FSEL R66, R66, -INF , !P1 ;  /* 0xff80000042427808 */ /* 0x000fe40004800000 */
[----:B------:R-:W-:Y:S02]  /*b770*/  LOP3.LUT P1, RZ, R18, 0x400, RZ, 0xc0, !PT ;  /* 0x0000040012ff7812 */ /* 0x000fe4000782c0ff */
[----:B------:R-:W-:Y:S02]  /*b780*/  FMNMX.FTZ R0, R42, R21, !PT ;  /* 0x000000152a007209 */ /* 0x000fe40007810000 */
[----:B------:R-:W-:-:S02]  /*b790*/  ISETP.GT.AND P1, PT, R12, 0x51, !P1 ;  /* 0x000000510c00780c */ /* 0x000fc40004f24270 */
[----:B------:R-:W-:Y:S02]  /*b7a0*/  ISETP.GT.AND P2, PT, R12, 0x71, !P2 ;  /* 0x000000710c00780c */ /* 0x000fe40005744270 */
[----:B------:R-:W-:Y:S02]  /*b7b0*/  ISETP.LT.OR P1, PT, R20, 0x52, P1 ;  /* 0x000000521400780c */ /* 0x000fe40000f21670 */
[----:B------:R-:W-:Y:S02]  /*b7c0*/  ISETP.GT.AND P3, PT, R12, 0x78, !P3 ;  /* 0x000000780c00780c */ /* 0x000fe40005f64270 */
[----:B------:R-:W-:Y:S02]  /*b7d0*/  FSEL R67, R67, -INF , !P1 ;  /* 0xff80000043437808 */ /* 0x000fe40004800000 */
[----:B------:R-:W-:Y:S02]  /*b7e0*/  LOP3.LUT P1, RZ, R18, 0x200, RZ, 0xc0, !PT ;  /* 0x0000020012ff7812 */ /* 0x000fe4000782c0ff */
[----:B------:R-:W-:-:S02]  /*b7f0*/  ISETP.LT.OR P2, PT, R20, 0x72, P2 ;  /* 0x000000721400780c */ /* 0x000fc40001741670 */
[----:B------:R-:W-:Y:S02]  /*b800*/  ISETP.GT.AND P1, PT, R12, 0x58, !P1 ;  /* 0x000000580c00780c */ /* 0x000fe40004f24270 */
[C---:B------:R-:W-:Y:S02]  /*b810*/  ISETP.LT.OR P3, PT, R20.reuse, 0x79, P3 ;  /* 0x000000791400780c */ /* 0x040fe40001f61670 */
        /* <DEDUP_REMOVED lines=30> */
[----:B------:R-:W-:Y:S01]  /*ba00*/  ISETP.NE.AND P4, PT, R92, 0x1, PT ;  /* 0x000000015c00780c */ /* 0x000fe20003f85270 */
        /* <DEDUP_REMOVED lines=11> */
[----:B------:R-:W-:Y:S01]  /*bac0*/  ISETP.LT.OR P1, PT, R20, 0x7a, P1 ;  /* 0x0000007a1400780c */ /* 0x000fe20000f21670 */
[--C-:B------:R-:W-:Y:S01]  /*bad0*/  FFMA.FTZ R53, R53, UR30, -R4.reuse ;  /* 0x0000001e35357c23 */ /* 0x100fe20008010804 */
[----:B------:R-:W-:Y:S01]  /*bae0*/  FMNMX.FTZ R0, R50, R25, !PT ;  /* 0x0000001932007209 */ /* 0x000fe20007810000 */
[--C-:B------:R-:W-:Y:S01]  /*baf0*/  FFMA.FTZ R148, R24, UR30, -R4.reuse ;  /* 0x0000001e18947c23 */ /* 0x100fe20008010804 */
[----:B------:R1:W-:Y:S01]  /*bb00*/  MUFU.EX2 R21, R37 ;  /* 0x0000002500157308 */ /* 0x0003e20000000800 */
        /* <DEDUP_REMOVED lines=18> */
[----:B0-----:R-:W-:Y:S01]  /*bc30*/  FMNMX.FTZ R33, R59, R0, !PT ;  /* 0x000000003b217209 */ /* 0x001fe20007810000 */
[--C-:B------:R-:W-:Y:S01]  /*bc40*/  FFMA.FTZ R130, R68, UR30, -R4.reuse ;  /* 0x0000001e44827c23 */ /* 0x100fe20008010804 */
[--C-:B------:R-:W-:Y:S01]  /*bc50*/  FFMA.FTZ R124, R72, UR30, -R4.reuse ;  /* 0x0000001e487c7c23 */ /* 0x100fe20008010804 */
[--C-:B------:R-:W-:Y:S01]  /*bc60*/  FFMA.FTZ R126, R76, UR30, -R4.reuse ;  /* 0x0000001e4c7e7c23 */ /* 0x100fe20008010804 */
[----:B------:R-:W-:Y:S01]  /*bc70*/  FMNMX.FTZ R0, R62, R33, !PT ;  /* 0x000000213e007209 */ /* 0x000fe20007810000 */
[----:B------:R-:W-:Y:S01]  /*bc80*/  MUFU.EX2 R29, R45 ;  /* 0x0000002d001d7308 */ /* 0x000fe20000000800 */
[--C-:B------:R-:W-:Y:S01]  /*bc90*/  FFMA.FTZ R120, R80, UR30, -R4.reuse ;  /* 0x0000001e50787c23 */ /* 0x100fe20008010804 */
[----:B------:R-:W-:Y:S01]  /*bca0*/  FFMA.FTZ R122, R84, UR30, -R4 ;  /* 0x0000001e547a7c23 */ /* 0x000fe20008010804 */
[----:B------:R-:W-:-:S04]  /*bcb0*/  FMNMX.FTZ R33, R63, R0, !PT ;  /* 0x000000003f217209 */ /* 0x000fc80007810000 */
[----:B------:R-:W-:Y:S01]  /*bcc0*/  FMNMX.FTZ R0, R66, R33, !PT ;  /* 0x0000002142007209 */ /* 0x000fe20007810000 */
[----:B------:R-:W0:Y:S03]  /*bcd0*/  MUFU.EX2 R5, R5 ;  /* 0x0000000500057308 */ /* 0x000e260000000800 */
[----:B-1----:R-:W-:-:S04]  /*bce0*/  FMNMX.FTZ R37, R67, R0, !PT ;  /* 0x0000000043257209 */ /* 0x002fc80007810000 */
[----:B------:R-:W-:Y:S01]  /*bcf0*/  FMNMX.FTZ R0, R70, R37, !PT ;  /* 0x0000002546007209 */ /* 0x000fe20007810000 */
[----:B------:R-:W1:Y:S03]  /*bd00*/  MUFU.EX2 R150, R150 ;  /* 0x0000009600967308 */ /* 0x000e660000000800 */
[----:B------:R-:W-:-:S04]  /*bd10*/  FMNMX.FTZ R37, R71, R0, !PT ;  /* 0x0000000047257209 */ /* 0x000fc80007810000 */
[----:B------:R-:W-:Y:S01]  /*bd20*/  FMNMX.FTZ R0, R74, R37, !PT ;  /* 0x000000254a007209 */ /* 0x000fe20007810000 */
[----:B------:R-:W3:Y:S03]  /*bd30*/  MUFU.EX2 R7, R7 ;  /* 0x0000000700077308 */ /* 0x000ee60000000800 */
[----:B--2---:R-:W-:-:S04]  /*bd40*/  FMNMX.FTZ R41, R75, R0, !PT ;  /* 0x000000004b297209 */ /* 0x004fc80007810000 */
[----:B------:R-:W-:Y:S01]  /*bd50*/  FMNMX.FTZ R0, R78, R41, !PT ;  /* 0x000000294e007209 */ /* 0x000fe20007810000 */
[----:B------:R2:W-:Y:S03]  /*bd60*/  MUFU.EX2 R37, R53 ;  /* 0x0000003500257308 */ /* 0x0005e60000000800 */
[----:B------:R-:W-:-:S04]  /*bd70*/  FMNMX.FTZ R41, R79, R0, !PT ;  /* 0x000000004f297209 */ /* 0x000fc80007810000 */
[----:B------:R-:W-:Y:S01]  /*bd80*/  FMNMX.FTZ R0, R82, R41, !PT ;  /* 0x0000002952007209 */ /* 0x000fe20007810000 */
[----:B------:R4:W-:Y:S01]  /*bd90*/  MUFU.EX2 R33, R49 ;  /* 0x0000003100217308 */ /* 0x0009e20000000800 */
[----:B--2---:R-:W-:Y:S02]  /*bda0*/  FFMA.FTZ R53, R69, UR30, -R4 ;  /* 0x0000001e45357c23 */ /* 0x004fe40008010804 */
[----:B------:R-:W-:-:S04]  /*bdb0*/  FMNMX.FTZ R45, R83, R0, !PT ;  /* 0x00000000532d7209 */ /* 0x000fc80007810000 */
[----:B------:R-:W-:Y:S01]  /*bdc0*/  FMNMX.FTZ R0, R86, R45, !PT ;  /* 0x0000002d56007209 */ /* 0x000fe20007810000 */
[----:B------:R2:W-:Y:S01]  /*bdd0*/  MUFU.EX2 R41, R6 ;  /* 0x0000000600297308 */ /* 0x0005e20000000800 */
[--C-:B------:R-:W-:Y:S01]  /*bde0*/  FFMA.FTZ R45, R61, UR30, -R4.reuse ;  /* 0x0000001e3d2d7c23 */ /* 0x100fe20008010804 */
[--C-:B----4-:R-:W-:Y:S01]  /*bdf0*/  FFMA.FTZ R49, R65, UR30, -R4.reuse ;  /* 0x0000001e41317c23 */ /* 0x110fe20008010804 */
[----:B------:R-:W-:Y:S01]  /*be00*/  FMNMX.FTZ R0, R87, R0, !PT ;  /* 0x0000000057007209 */ /* 0x000fe20007810000 */
[--C-:B------:R-:W-:Y:S01]  /*be10*/  FFMA.FTZ R61, R77, UR30, -R4.reuse ;  /* 0x0000001e4d3d7c23 */ /* 0x100fe20008010804 */
[----:B------:R-:W-:-:S03]  /*be20*/  FFMA.FTZ R65, R81, UR30, -R4 ;  /* 0x0000001e51417c23 */ /* 0x000fc60008010804 */
[----:B------:R-:W2:Y:S01]  /*be30*/  SHFL.BFLY PT, R57, R0, 0x2, 0x1f ;  /* 0x0c401f0000397f89 */ /* 0x000ea200000e0000 */
[----:B------:R-:W4:Y:S08]  /*be40*/  MUFU.EX2 R144, R144 ;  /* 0x0000009000907308 */ /* 0x000f300000000800 */
[----:B------:R-:W5:Y:S08]  /*be50*/  MUFU.EX2 R146, R146 ;  /* 0x0000009200927308 */ /* 0x000f700000000800 */
        /* <DEDUP_REMOVED lines=18> */
[----:B0-----:R-:W-:Y:S01]  /*bf80*/  FADD.FTZ R27, R148, R5 ;  /* 0x00000005941b7221 */ /* 0x001fe20000010000 */
[--C-:B------:R-:W-:Y:S01]  /*bf90*/  FFMA.FTZ R12, R31, UR30, -R6.reuse ;  /* 0x0000001e1f0c7c23 */ /* 0x100fe20008010806 */
[--C-:B------:R-:W-:Y:S01]  /*bfa0*/  FFMA.FTZ R145, R34, UR30, -R6.reuse ;  /* 0x0000001e22917c23 */ /* 0x100fe20008010806 */
[--C-:B------:R-:W-:Y:S01]  /*bfb0*/  FFMA.FTZ R20, R35, UR30, -R6.reuse ;  /* 0x0000001e23147c23 */ /* 0x100fe20008010806 */
[----:B------:R-:W-:Y:S01]  /*bfc0*/  MUFU.EX2 R149, R149 ;  /* 0x0000009500957308 */ /* 0x000fe20000000800 */
[----:B-1----:R-:W-:Y:S01]  /*bfd0*/  FADD.FTZ R34, R150, R27 ;  /* 0x0000001b96227221 */ /* 0x002fe20000010000 */
[--C-:B------:R-:W-:Y:S01]  /*bfe0*/  FFMA.FTZ R147, R38, UR30, -R6.reuse ;  /* 0x0000001e26937c23 */ /* 0x100fe20008010806 */
[--C-:B------:R-:W-:Y:S01]  /*bff0*/  FFMA.FTZ R24, R39, UR30, -R6.reuse ;  /* 0x0000001e27187c23 */ /* 0x100fe20008010806 */
[----:B------:R-:W-:Y:S01]  /*c000*/  FFMA.FTZ R141, R42, UR30, -R6 ;  /* 0x0000001e2a8d7c23 */ /* 0x000fe20008010806 */
[----:B---3--:R-:W-:Y:S01]  /*c010*/  FADD.FTZ R27, R7, R34 ;  /* 0x00000022071b7221 */ /* 0x008fe20000010000 */
[----:B------:R-:W0:Y:S01]  /*c020*/  @P4 LDC R35, c[0x0][0x44c] ;  /* 0x00011300ff234b82 */ /* 0x000e220000000800 */
[--C-:B------:R-:W-:Y:S01]  /*c030*/  FFMA.FTZ R26, R43, UR30, -R6.reuse ;  /* 0x0000001e2b1a7c23 */ /* 0x100fe20008010806 */
[----:B------:R-:W1:Y:S01]  /*c040*/  MUFU.EX2 R4, R4 ;  /* 0x0000000400047308 */ /* 0x000e620000000800 */
[----:B----4-:R-:W-:Y:S01]  /*c050*/  FADD.FTZ R36, R144, R27 ;  /* 0x0000001b90247221 */ /* 0x010fe20000010000 */
[--C-:B------:R-:W-:Y:S01]  /*c060*/  FFMA.FTZ R143, R46, UR30, -R6.reuse ;  /* 0x0000001e2e8f7c23 */ /* 0x100fe20008010806 */
[--C-:B------:R-:W-:Y:S01]  /*c070*/  FFMA.FTZ R28, R47, UR30, -R6.reuse ;  /* 0x0000001e2f1c7c23 */ /* 0x100fe20008010806 */
[----:B------:R-:W-:Y:S01]  /*c080*/  FFMA.FTZ R137, R50, UR30, -R6 ;  /* 0x0000001e32897c23 */ /* 0x000fe20008010806 */
[----:B------:R-:W-:Y:S01]  /*c090*/  FADD.FTZ R27, R13, R36 ;  /* 0x000000240d1b7221 */ /* 0x000fe20000010000 */
[----:B------:R-:W2:Y:S01]  /*c0a0*/  @P4 LDC R46, c[0x0][0x450] ;  /* 0x00011400ff2e4b82 */ /* 0x000ea20000000800 */
[--C-:B------:R-:W-:Y:S01]  /*c0b0*/  FFMA.FTZ R30, R51, UR30, -R6.reuse ;  /* 0x0000001e331e7c23 */ /* 0x100fe20008010806 */
[----:B------:R-:W3:Y:S01]  /*c0c0*/  MUFU.EX2 R151, R151 ;  /* 0x0000009700977308 */ /* 0x000ee20000000800 */
[----:B-----5:R-:W-:Y:S01]  /*c0d0*/  FADD.FTZ R36, R146, R27 ;  /* 0x0000001b92247221 */ /* 0x020fe20000010000 */
[--C-:B------:R-:W-:Y:S01]  /*c0e0*/  FFMA.FTZ R139, R54, UR30, -R6.reuse ;  /* 0x0000001e368b7c23 */ /* 0x100fe20008010806 */
[----:B------:R-:W-:Y:S01]  /*c0f0*/  FFMA.FTZ R32, R55, UR30, -R6 ;  /* 0x0000001e37207c23 */ /* 0x000fe20008010806 */
[----:B------:R-:W-:-:S02]  /*c100*/  IMAD.MOV.U32 R42, RZ, RZ, R91 ;  /* 0x000000ffff2a7224 */ /* 0x000fc400078e005b */
[----:B------:R-:W-:Y:S01]  /*c110*/  FADD.FTZ R31, R21, R36 ;  /* 0x00000024151f7221 */ /* 0x000fe20000010000 */
[--C-:B------:R-:W-:Y:S01]  /*c120*/  FFMA.FTZ R133, R58, UR30, -R6.reuse ;  /* 0x0000001e3a857c23 */ /* 0x100fe20008010806 */
[----:B------:R-:W-:Y:S01]  /*c130*/  FFMA.FTZ R34, R59, UR30, -R6 ;  /* 0x0000001e3b227c23 */ /* 0x000fe20008010806 */
[----:B------:R-:W4:Y:S01]  /*c140*/  MUFU.EX2 R12, R12 ;  /* 0x0000000c000c7308 */ /* 0x000f220000000800 */
[----:B-1----:R-:W-:Y:S01]  /*c150*/  FADD.FTZ R38, R149, R4 ;  /* 0x0000000495267221 */ /* 0x002fe20000010000 */
[----:B------:R-:W-:Y:S01]  /*c160*/  FADD.FTZ R40, R140, R31 ;  /* 0x0000001f8c287221 */ /* 0x000fe20000010000 */
[--C-:B------:R-:W-:Y:S01]  /*c170*/  FFMA.FTZ R135, R62, UR30, -R6.reuse ;  /* 0x0000001e3e877c23 */ /* 0x100fe20008010806 */
[--C-:B------:R-:W-:Y:S01]  /*c180*/  FFMA.FTZ R36, R63, UR30, -R6.reuse ;  /* 0x0000001e3f247c23 */ /* 0x100fe20008010806 */
[----:B------:R-:W-:Y:S01]  /*c190*/  FFMA.FTZ R129, R66, UR30, -R6 ;  /* 0x0000001e42817c23 */ /* 0x000fe20008010806 */
[----:B------:R-:W-:Y:S01]  /*c1a0*/  FADD.FTZ R31, R25, R40 ;  /* 0x00000028191f7221 */ /* 0x000fe20000010000 */
[----:B0-----:R-:W-:Y:S01]  /*c1b0*/  @P4 IMAD.HI.U32 R35, R91, R35, RZ ;  /* 0x000000235b234227 */ /* 0x001fe200078e00ff */
[----:B------:R-:W0:Y:S03]  /*c1c0*/  MUFU.EX2 R145, R145 ;  /* 0x0000009100917308 */ /* 0x000e260000000800 */
[----:B---3--:R-:W-:Y:S01]  /*c1d0*/  FADD.FTZ R27, R151, R38 ;  /* 0x00000026971b7221 */ /* 0x008fe20000010000 */
[--C-:B------:R-:W-:Y:S01]  /*c1e0*/  FFMA.FTZ R131, R70, UR30, -R6.reuse ;  /* 0x0000001e46837c23 */ /* 0x100fe20008010806 */
[--C-:B------:R-:W-:Y:S01]  /*c1f0*/  FFMA.FTZ R125, R74, UR30, -R6.reuse ;  /* 0x0000001e4a7d7c23 */ /* 0x100fe20008010806 */
[--C-:B------:R-:W-:Y:S01]  /*c200*/  FFMA.FTZ R75, R75, UR30, -R6.reuse ;  /* 0x0000001e4b4b7c23 */ /* 0x100fe20008010806 */
[--C-:B------:R-:W-:Y:S01]  /*c210*/  FFMA.FTZ R127, R78, UR30, -R6.reuse ;  /* 0x0000001e4e7f7c23 */ /* 0x100fe20008010806 */
[----:B--2---:R-:W-:Y:S01]  /*c220*/  @P4 SHF.R.U32.HI R42, RZ, R46, R35 ;  /* 0x0000002eff2a4219 */ /* 0x004fe20000011623 */
[--C-:B------:R-:W-:Y:S01]  /*c230*/  FFMA.FTZ R82, R82, UR30, -R6.reuse ;  /* 0x0000001e52527c23 */ /* 0x100fe20008010806 */
[----:B------:R-:W1:Y:S01]  /*c240*/  MUFU.EX2 R20, R20 ;  /* 0x0000001400147308 */ /* 0x000e620000000800 */
[----:B----4-:R-:W-:Y:S01]  /*c250*/  FADD.FTZ R38, R12, R27 ;  /* 0x0000001b0c267221 */ /* 0x010fe20000010000 */
        /* <DEDUP_REMOVED lines=9> */
[----:B------:R-:W-:Y:S01]  /*c2f0*/  ISETP.GE.AND P4, PT, R11, 0x1, PT ;  /* 0x000000010b00780c */ /* 0x000fe20003f86270 */
        /* <DEDUP_REMOVED lines=15> */
[----:B------:R-:W-:Y:S01]  /*c3f0*/  F2FP.F16.F32.PACK_AB R136, R33, R136 ;  /* 0x000000882188723e */ /* 0x000fe200000000ff */
[C---:B------:R-:W-:Y:S01]  /*c400*/  FADD.FTZ R31, R37.reuse, R46 ;  /* 0x0000002e251f7221 */ /* 0x040fe20000010000 */
[----:B------:R-:W-:Y:S01]  /*c410*/  F2FP.F16.F32.PACK_AB R138, R37, R138 ;  /* 0x0000008a258a723e */ /* 0x000fe200000000ff */
[----:B------:R-:W2:Y:S01]  /*c420*/  MUFU.EX2 R26, R26 ;  /* 0x0000001a001a7308 */ /* 0x000ea20000000800 */
[----:B0-----:R-:W-:Y:S01]  /*c430*/  FADD.FTZ R40, R24, R27 ;  /* 0x0000001b18287221 */ /* 0x001fe20000010000 */
[----:B------:R-:W-:-:S02]  /*c440*/  F2FP.F16.F32.PACK_AB R151, R12, R151 ;  /* 0x000000970c97723e */ /* 0x000fc400000000ff */
[----:B------:R-:W-:Y:S02]  /*c450*/  F2FP.F16.F32.PACK_AB R145, R20, R145 ;  /* 0x000000911491723e */ /* 0x000fe400000000ff */
[----:B------:R-:W-:Y:S02]  /*c460*/  F2FP.F16.F32.PACK_AB R147, R24, R147 ;  /* 0x000000931893723e */ /* 0x000fe400000000ff */
[----:B------:R-:W0:Y:S01]  /*c470*/  MUFU.EX2 R143, R143 ;  /* 0x0000008f008f7308 */ /* 0x000e220000000800 */
[----:B-1----:R-:W-:Y:S01]  /*c480*/  FADD.FTZ R27, R141, R40 ;  /* 0x000000288d1b7221 */ /* 0x002fe20000010000 */
[----:B------:R-:W-:-:S06]  /*c490*/  FFMA.FTZ R40, R71, UR30, -R6 ;  /* 0x0000001e47287c23 */ /* 0x000fcc0008010806 */
[----:B------:R-:W1:Y:S01]  /*c4a0*/  MUFU.EX2 R28, R28 ;  /* 0x0000001c001c7308 */ /* 0x000e620000000800 */
[C---:B--2---:R-:W-:Y:S01]  /*c4b0*/  FADD.FTZ R44, R26.reuse, R27 ;  /* 0x0000001b1a2c7221 */ /* 0x044fe20000010000 */
[----:B------:R-:W-:-:S06]  /*c4c0*/  F2FP.F16.F32.PACK_AB R141, R26, R141 ;  /* 0x0000008d1a8d723e */ /* 0x000fcc00000000ff */
[----:B------:R-:W2:Y:S01]  /*c4d0*/  MUFU.EX2 R137, R137 ;  /* 0x0000008900897308 */ /* 0x000ea20000000800 */
[----:B0-----:R-:W-:Y:S01]  /*c4e0*/  FADD.FTZ R27, R143, R44 ;  /* 0x0000002c8f1b7221 */ /* 0x001fe20000010000 */
[----:B------:R-:W-:Y:S01]  /*c4f0*/  FADD.FTZ R44, R132, R31 ;  /* 0x0000001f842c7221 */ /* 0x000fe20000010000 */
[----:B------:R-:W-:-:S03]  /*c500*/  F2FP.F16.F32.PACK_AB R132, R41, R132 ;  /* 0x000000842984723e */ /* 0x000fc600000000ff */
[----:B------:R-:W-:Y:S01]  /*c510*/  FADD.FTZ R31, R41, R44 ;  /* 0x0000002c291f7221 */ /* 0x000fe20000010000 */
[----:B------:R-:W-:Y:S01]  /*c520*/  FFMA.FTZ R44, R79, UR30, -R6 ;  /* 0x0000001e4f2c7c23 */ /* 0x000fe20008010806 */
        /* <DEDUP_REMOVED lines=81> */
[----:B------:R-:W-:Y:S01]  /*ca40*/  F2FP.F16.F32.PACK_AB R123, R87, R86 ;  /* 0x00000056577b723e */ /* 0x000fe200000000ff */
[----:B------:R-:W-:Y:S02]  /*ca50*/  VIADD R4, R88, 0xfffffffe ;  /* 0xfffffffe58047836 */ /* 0x000fe40000000000 */
        /* <DEDUP_REMOVED lines=14> */
.L_x_14510:
[----:B------:R-:W-:-:S13]  /*cb40*/  ISETP.NE.AND P1, PT, R11, 0x1, PT ;  /* 0x000000010b00780c */ /* 0x000fda0003f25270 */
[----:B------:R-:W0:Y:S02]  /*cb50*/  @P1 LDC.64 R12, c[0x0][0x9e8] ;  /* 0x00027a00ff0c1b82 */ /* 0x000e240000000a00 */
[----:B0-----:R-:W-:-:S05]  /*cb60*/  @P1 IMAD.HI.U32 R12, R7, R12, RZ ;  /* 0x0000000c070c1227 */ /* 0x001fca00078e00ff */
[----:B------:R-:W-:-:S07]  /*cb70*/  @P1 SHF.R.U32.HI R7, RZ, R13, R12 ;  /* 0x0000000dff071219 */ /* 0x000fce000001160c */
.L_x_14511:
[----:B------:R-:W-:Y:S05]  /*cb80*/  BSYNC B0 ;  /* 0x0000000000007941 */ /* 0x000fea0003800000 */
.L_x_14509:
[----:B------:R-:W-:-:S05]  /*cb90*/  IMAD R7, R7, R11, R11 ;  /* 0x0000000b07077224 */ /* 0x000fca00078e020b */
[----:B------:R-:W-:-:S07]  /*cba0*/  VIMNMX R10, R10, R7, PT ;  /* 0x000000070a0a7248 */ /* 0x000fce0003fe0100 */
.L_x_14508:
        /* <DEDUP_REMOVED lines=34> */
.L_x_14532:
[----:B------:R-:W2:Y:S01]  /*cdd0*/  LDL R10, [R1+0x2c] ;  /* 0x00002c00010a7983 */ /* 0x000ea20000100800 */
[----:B------:R-:W-:Y:S01]  /*cde0*/  VIADD R7, R22, 0x1 ;  /* 0x0000000116077836 */ /* 0x000fe20000000000 */
[----:B------:R-:W-:Y:S05]  /*cdf0*/  YIELD ;  /* 0x0000000000007946 */ /* 0x000fea0003800000 */
[----:B------:R-:W-:-:S04]  /*ce00*/  ISETP.NE.AND P2, PT, R7, 0x2, PT ;  /* 0x000000020700780c */ /* 0x000fc80003f45270 */
[----:B------:R-:W-:Y:S02]  /*ce10*/  SEL R11, RZ, 0x1, P2 ;  /* 0x00000001ff0b7807 */ /* 0x000fe40001000000 */
[----:B------:R-:W-:Y:S02]  /*ce20*/  SEL R7, R7, RZ, P2 ;  /* 0x000000ff07077207 */ /* 0x000fe40001000000 */
[----:B------:R-:W-:Y:S02]  /*ce30*/  LOP3.LUT R20, R154, R11, RZ, 0x3c, !PT ;  /* 0x0000000b9a147212 */ /* 0x000fe400078e3cff */
[----:B--2---:R-:W-:-:S13]  /*ce40*/  ISETP.NE.AND P1, PT, R10, RZ, PT ;  /* 0x000000ff0a00720c */ /* 0x004fda0003f25270 */
[----:B------:R-:W-:Y:S05]  /*ce50*/  @P1 BRA `(.L_x_14513) ;  /* 0x0000000000301947 */ /* 0x000fea0003800000 */
[----:B------:R-:W-:Y:S05]  /*ce60*/  @!P0 BRA `(.L_x_14514) ;  /* 0x0000000000048947 */ /* 0x000fea0003800000 */
[----:B------:R-:W-:Y:S01]  /*ce70*/  BPT.TRAP 0x1 ;  /* 0x000000040000795c */ /* 0x000fe20000300000 */
.L_x_14514:
[----:B------:R-:W-:Y:S01]  /*ce80*/  IMAD R11, R7, 0x8, R2 ;  /* 0x00000008070b7824 */ /* 0x000fe200078e0202 */
[----:B------:R-:W-:-:S04]  /*ce90*/  SHF.L.U32 R10, R20, 0x1f, RZ ;  /* 0x0000001f140a7819 */ /* 0x000fc800000006ff */
[----:B------:R0:W1:Y:S01]  /*cea0*/  SYNCS.PHASECHK.TRANS64.TRYWAIT P2, [R11+URZ+0x16830], R10 ;  /* 0x0168300a0b0075a7 */ /* 0x000062000804017f */
[----:B------:R-:W-:Y:S05]  /*ceb0*/  @!P0 BRA `(.L_x_14515) ;  /* 0x0000000000048947 */ /* 0x000fea0003800000 */
[----:B------:R-:W-:Y:S01]  /*cec0*/  BPT.TRAP 0x1 ;  /* 0x000000040000795c */ /* 0x000fe20000300000 */
.L_x_14515:
[----:B------:R-:W-:Y:S04]  /*ced0*/  BSSY B0, `(.L_x_14513) ;  /* 0x0000004000007945 */ /* 0x000fe80003800000 */
[----:B-1----:R-:W-:Y:S05]  /*cee0*/  @P2 BRA `(.L_x_14516) ;  /* 0x0000000000082947 */ /* 0x002fea0003800000 */
[----:B------:R-:W1:Y:S02]  /*cef0*/  SYNCS.PHASECHK.TRANS64.TRYWAIT P2, [R11+URZ+0x16830], R10 ;  /* 0x0168300a0b0075a7 */ /* 0x000e64000804017f */
[----:B-1----:R-:W-:Y:S05]  /*cf00*/  @!P2 BRA `(.L_x_14517) ;  /* 0x0000014000b4a947 */ /* 0x002fea0003800000 */
.L_x_14516:
[----:B------:R-:W-:Y:S05]  /*cf10*/  BSYNC B0 ;  /* 0x0000000000007941 */ /* 0x000fea0003800000 */
.L_x_14513:
[----:B------:R-:W2:Y:S01]  /*cf20*/  LDL R12, [R1+0x30] ;  /* 0x00003000010c7983 */ /* 0x000ea20000100800 */
[----:B01----:R-:W0:Y:S01]  /*cf30*/  S2R R10, SR_TID.X ;  /* 0x00000000000a7919 */ /* 0x003e220000002100 */
[----:B------:R-:W-:Y:S01]  /*cf40*/  IMAD.MOV.U32 R11, RZ, RZ, 0x40000040 ;  /* 0x40000040ff0b7424 */ /* 0x000fe200078e00ff */
[----:B------:R-:W-:Y:S05]  /*cf50*/  WARPSYNC.ALL ;  /* 0x0000000000007948 */ /* 0x000fea0003800000 */
[----:B------:R-:W-:Y:S02]  /*cf60*/  R2UR UR23, R11 ;  /* 0x000000000b1772ca */ /* 0x000fe400000e0000 */
[----:B0-----:R-:W-:-:S05]  /*cf70*/  SHF.R.U32.HI R10, RZ, 0x7, R10 ;  /* 0x00000007ff0a7819 */ /* 0x001fca000001160a */
[----:B------:R-:W-:Y:S02]  /*cf80*/  VIADD R21, R10, 0x8 ;  /* 0x000000080a157836 */ /* 0x000fe40000000000 */
[----:B------:R-:W-:-:S05]  /*cf90*/  IMAD.MOV.U32 R13, RZ, RZ, 0x40000040 ;  /* 0x40000040ff0d7424 */ /* 0x000fca00078e00ff */
[----:B------:R-:W-:Y:S01]  /*cfa0*/  R2UR UR19, R13 ;  /* 0x000000000d1372ca */ /* 0x000fe200000e0000 */
[----:B------:R-:W-:Y:S01]  /*cfb0*/  IMAD.MOV.U32 R25, RZ, RZ, 0x40000040 ;  /* 0x40000040ff197424 */ /* 0x000fe200078e00ff */
[----:B------:R-:W-:Y:S02]  /*cfc0*/  R2UR UR12, R8 ;  /* 0x00000000080c72ca */ /* 0x000fe400000e0000 */
[----:B------:R-:W-:Y:S02]  /*cfd0*/  R2UR UR13, R9 ;  /* 0x00000000090d72ca */ /* 0x000fe400000e0000 */
[C---:B------:R-:W-:Y:S02]  /*cfe0*/  R2UR UR15, R25.reuse ;  /* 0x00000000190f72ca */ /* 0x040fe400000e0000 */
[----:B------:R-:W-:Y:S01]  /*cff0*/  R2UR UR27, R25 ;  /* 0x00000000191b72ca */ /* 0x000fe200000e0000 */
[----:B------:R0:W-:Y:S01]  /*d000*/  BAR.SYNC.DEFER_BLOCKING R21, 0x100 ;  /* 0x000400150000751d */ /* 0x0001e20000010000 */
[----:B--2---:R-:W-:-:S04]  /*d010*/  IMAD R24, R7, 0x400, R12 ;  /* 0x0000040007187824 */ /* 0x004fc800078e020c */
[----:B------:R-:W-:-:S05]  /*d020*/  VIADD R10, R24, 0x4 ;  /* 0x00000004180a7836 */ /* 0x000fca0000000000 */
[----:B------:R-:W-:Y:S02]  /*d030*/  R2UR UR22, R10 ;  /* 0x000000000a1672ca */ /* 0x000fe400000e0000 */
[----:B------:R-:W2:Y:S01]  /*d040*/  LDL.64 R10, [R1+0x20] ;  /* 0x00002000010a7983 */ /* 0x000ea20000100a00 */
[----:B------:R-:W-:-:S05]  /*d050*/  VIADD R12, R24, 0x2 ;  /* 0x00000002180c7836 */ /* 0x000fca0000000000 */
[----:B------:R-:W-:Y:S02]  /*d060*/  R2UR UR18, R12 ;  /* 0x000000000c1272ca */ /* 0x000fe400000e0000 */
[----:B------:R-:W3:Y:S01]  /*d070*/  LDL.64 R12, [R1+0x18] ;  /* 0x00001800010c7983 */ /* 0x000ee20000100a00 */
[C---:B------:R-:W-:Y:S01]  /*d080*/  R2UR UR14, R24.reuse ;  /* 0x00000000180e72ca */ /* 0x040fe200000e0000 */
[----:B------:R-:W-:-:S05]  /*d090*/  VIADD R24, R24, 0x6 ;  /* 0x0000000618187836 */ /* 0x000fca0000000000 */
[----:B------:R-:W-:Y:S02]  /*d0a0*/  R2UR UR26, R24 ;  /* 0x00000000181a72ca */ /* 0x000fe400000e0000 */
[----:B------:R-:W-:-:S06]  /*d0b0*/  WARPGROUP.ARRIVE ;  /* 0x00000000000079c5 */ /* 0x000fcc0000000000 */
[----:B------:R-:W-:Y:S03]  /*d0c0*/  HGMMA.64x128x16.F32 R24, gdesc[UR12], RZ, !UPT, gsb0 ;  /* 0x01e000000c1879f0 */ /* 0x000fe6000c0008ff */
[----:B------:R-:W-:Y:S02]  /*d0d0*/  WARPGROUP.DEPBAR.LE gsb0, 0x0 ;  /* 0x00008000000079c5 */ /* 0x000fe40000010000 */
[----:B------:R-:W-:Y:S01]  /*d0e0*/  WARPGROUP.ARRIVE ;  /* 0x00000000000079c5 */ /* 0x000fe20000000000 */
[----:B--2---:R-:W-:Y:S02]  /*d0f0*/  R2UR UR16, R10 ;  /* 0x000000000a1072ca */ /* 0x004fe400000e0000 */
[----:B------:R-:W-:-:S13]  /*d100*/  R2UR UR17, R11 ;  /* 0x000000000b1172ca */ /* 0x000fda00000e0000 */
[----:B------:R-:W-:Y:S01]  /*d110*/  HGMMA.64x128x16.F32 R24, gdesc[UR16], R24, gsb0 ;  /* 0x01e00000101879f0 */ /* 0x000fe20008000818 */
[----:B---3--:R-:W-:Y:S02]  /*d120*/  R2UR UR20, R12 ;  /* 0x000000000c1472ca */ /* 0x008fe400000e0000 */
        /* <DEDUP_REMOVED lines=13> */
.L_x_14519:
[----:B------:R-:W-:Y:S02]  /*d200*/  SHF.L.U32 R10, R154, 0x1f, RZ ;  /* 0x0000001f9a0a7819 */ /* 0x000fe400000006ff */
[----:B------:R-:W-:-:S04]  /*d210*/  LEA R11, R22, R2, 0x3 ;  /* 0x00000002160b7211 */ /* 0x000fc800078e18ff */
[----:B------:R0:W1:Y:S01]  /*d220*/  SYNCS.PHASECHK.TRANS64.TRYWAIT P1, [R11+URZ+0x16850], R10 ;  /* 0x0168500a0b0075a7 */ /* 0x000062000802017f */
[----:B------:R-:W-:Y:S05]  /*d230*/  @!P0 BRA `(.L_x_14520) ;  /* 0x0000000000048947 */ /* 0x000fea0003800000 */
[----:B------:R-:W-:Y:S01]  /*d240*/  BPT.TRAP 0x1 ;  /* 0x000000040000795c */ /* 0x000fe20000300000 */
.L_x_14520:
[----:B-1----:R-:W-:Y:S05]  /*d250*/  @P1 BRA `(.L_x_14518) ;  /* 0x0000000000081947 */ /* 0x002fea0003800000 */
[----:B------:R-:W1:Y:S02]  /*d260*/  SYNCS.PHASECHK.TRANS64.TRYWAIT P1, [R11+URZ+0x16850], R10 ;  /* 0x0168500a0b0075a7 */ /* 0x000e64000802017f */
[----:B-1----:R-:W-:Y:S05]  /*d270*/  @!P1 BRA `(.L_x_14521) ;  /* 0x0000013c00ec9947 */ /* 0x002fea0003800000 */
.L_x_14518:
        /* <DEDUP_REMOVED lines=9> */
[----:B------:R-:W-:Y:S02]  /*d310*/  IMAD.MOV.U32 R11, RZ, RZ, 0x40000040 ;  /* 0x40000040ff0b7424 */ /* 0x000fe400078e00ff */
[----:B------:R-:W-:-:S04]  /*d320*/  IMAD R10, R22, 0x400, R10 ;  /* 0x00000400160a7824 */ /* 0x000fc800078e020a */
[C---:B------:R-:W-:Y:S01]  /*d330*/  VIADD R12, R10.reuse, 0x80 ;  /* 0x000000800a0c7836 */ /* 0x040fe20000000000 */
[----:B------:R-:W-:-:S13]  /*d340*/  R2UR UR14, R10 ;  /* 0x000000000a0e72ca */ /* 0x000fda00000e0000 */
[----:B------:R-:W-:Y:S01]  /*d350*/  HGMMA.64x64x16.F32 R88, R148, gdesc[UR12].tnspB, R88, gsb0 ;  /* 0x40e0000c94587df0 */ /* 0x000fe20008000858 */
[----:B------:R-:W-:Y:S01]  /*d360*/  R2UR UR14, R12 ;  /* 0x000000000c0e72ca */ /* 0x000fe200000e0000 */
[----:B------:R-:W-:Y:S01]  /*d370*/  VIADD R12, R10, 0x100 ;  /* 0x000001000a0c7836 */ /* 0x000fe20000000000 */
[----:B------:R-:W-:Y:S01]  /*d380*/  R2UR UR15, R13 ;  /* 0x000000000d0f72ca */ /* 0x000fe200000e0000 */
[----:B------:R-:W-:Y:S01]  /*d390*/  IMAD.MOV.U32 R13, RZ, RZ, 0x40000040 ;  /* 0x40000040ff0d7424 */ /* 0x000fe200078e00ff */
[----:B0-----:R-:W-:Y:S02]  /*d3a0*/  SHF.R.U32.HI R21, RZ, 0x7, R154 ;  /* 0x00000007ff157819 */ /* 0x001fe4000001169a */
[----:B------:R-:W-:Y:S01]  /*d3b0*/  ISETP.GE.U32.AND P1, PT, R154, 0x180, PT ;  /* 0x000001809a00780c */ /* 0x000fe20003f26070 */
        /* <DEDUP_REMOVED lines=27> */
[----:B------:R-:W-:Y:S02]  /*d570*/  IMAD.MOV.U32 R13, RZ, RZ, 0x40000040 ;  /* 0x40000040ff0d7424 */ /* 0x000fe400078e00ff */
        /* <DEDUP_REMOVED lines=9> */
[----:B------:R-:W-:Y:S01]  /*d610*/  R2UR UR14, R10 ;  /* 0x000000000a0e72ca */ /* 0x000fe200000e0000 */
[----:B------:R-:W-:Y:S01]  /*d620*/  VIADD R10, R21, 0x9 ;  /* 0x00000009150a7836 */ /* 0x000fe20000000000 */
[----:B------:R-:W-:-:S04]  /*d630*/  R2UR UR15, R11 ;  /* 0x000000000b0f72ca */ /* 0x000fc800000e0000 */
[----:B------:R-:W-:Y:S01]  /*d640*/  SEL R10, R10, 0x9, !P1 ;  /* 0x000000090a0a7807 */ /* 0x000fe20004800000 */
[----:B------:R-:W-:Y:S02]  /*d650*/  WARPGROUP.DEPBAR.LE gsb0, 0x0 ;  /* 0x00008000000079c5 */ /* 0x000fe40000010000 */
[----:B------:R-:W-:-:S06]  /*d660*/  WARPGROUP.ARRIVE ;  /* 0x00000000000079c5 */ /* 0x000fcc0000000000 */
[----:B------:R-:W-:Y:S03]  /*d670*/  HGMMA.64x64x16.F32 R88, R120, gdesc[UR12].tnspB, R88, gsb0 ;  /* 0x40e0000c78587df0 */ /* 0x000fe60008000858 */
[----:B------:R-:W-:Y:S02]  /*d680*/  WARPGROUP.DEPBAR.LE gsb0, 0x0 ;  /* 0x00008000000079c5 */ /* 0x000fe40000010000 */
[----:B------:R0:W-:Y:S06]  /*d690*/  BAR.ARV R10, 0x100 ;  /* 0x0004000a0000751d */ /* 0x0001ec0000002000 */
[----:B------:R-:W-:Y:S05]  /*d6a0*/  @!P0 BRA `(.L_x_14522) ;  /* 0x0000000000048947 */ /* 0x000fea0003800000 */
[----:B------:R-:W-:Y:S01]  /*d6b0*/  BPT.TRAP 0x1 ;  /* 0x000000040000795c */ /* 0x000fe20000300000 */
.L_x_14522:
[----:B------:R-:W2:Y:S01]  /*d6c0*/  LDL R13, [R1+0x14] ;  /* 0x00001400010d7983 */ /* 0x000ea20000100800 */
[----:B0-----:R-:W0:Y:S03]  /*d6d0*/  LDC R10, c[0x0][0x448] ;  /* 0x00011200ff0a7b82 */ /* 0x001e260000000800 */
[----:B------:R-:W2:Y:S04]  /*d6e0*/  LDL R12, [R1+0x34] ;  /* 0x00003400010c7983 */ /* 0x000ea80000100800 */
[----:B------:R-:W3:Y:S01]  /*d6f0*/  LDL R125, [R1] ;  /* 0x00000000017d7983 */ /* 0x000ee20000100800 */
[----:B0-----:R-:W-:-:S13]  /*d700*/  ISETP.NE.AND P1, PT, R10, 0x1, PT ;  /* 0x000000010a00780c */ /* 0x001fda0003f25270 */
[----:B------:R-:W0:Y:S08]  /*d710*/  @P1 LDC R11, c[0x0][0x44c] ;  /* 0x00011300ff0b1b82 */ /* 0x000e300000000800 */
[----:B------:R-:W1:Y:S01]  /*d720*/  @P1 LDC R10, c[0x0][0x450] ;  /* 0x00011400ff0a1b82 */ /* 0x000e620000000800 */
[----:B------:R-:W-:Y:S01]  /*d730*/  LOP3.LUT P3, RZ, R18, 0x4, RZ, 0xc0, !PT ;  /* 0x0000000412ff7812 */ /* 0x000fe2000786c0ff */
[----:B------:R-:W-:-:S02]  /*d740*/  UMOV UR29, UR9 ;  /* 0x00000009001d7c82 */ /* 0x000fc40008000000 */
        /* <DEDUP_REMOVED lines=9> */
[----:B------:R1:W-:Y:S02]  /*d7e0*/  SYNCS.ARRIVE.TRANS64.RED.A1T0 RZ, [R10+URZ], RZ ;  /* 0x000000ff0aff79a7 */ /* 0x0003e4000810043f */
[----:B-1----:R-:W-:-:S05]  /*d7f0*/  IMAD.SHL.U32 R10, R4, 0x80, RZ ;  /* 0x00000080040a7824 */ /* 0x002fca00078e00ff */
[----:B------:R-:W-:-:S04]  /*d800*/  IADD3 R13, -R155, 0x1, -R10 ;  /* 0x000000019b0d7810 */ /* 0x000fc80007ffe90a */
[----:B---3--:R-:W-:-:S05]  /*d810*/  IADD3 R13, -R156, R13, R125 ;  /* 0x0000000d9c0d7210 */ /* 0x008fca0007ffe17d */
        /* <DEDUP_REMOVED lines=17> */
.L_x_14525:
[----:B------:R-:W-:-:S05]  /*d930*/  IMAD.U32 R124, RZ, RZ, UR5 ;  /* 0x00000005ff7c7e24 */ /* 0x000fca000f8e00ff */
[----:B------:R-:W-:-:S13]  /*d940*/  ISETP.NE.AND P1, PT, R124, 0x1, PT ;  /* 0x000000017c00780c */ /* 0x000fda0003f25270 */
[----:B------:R-:W0:Y:S02]  /*d950*/  @P1 LDC.64 R120, c[0x0][0x9e8] ;  /* 0x00027a00ff781b82 */ /* 0x000e240000000a00 */
[----:B0-----:R-:W-:-:S05]  /*d960*/  @P1 IMAD.HI.U32 R120, R123, R120, RZ ;  /* 0x000000787b781227 */ /* 0x001fca00078e00ff */
[----:B------:R-:W-:-:S07]  /*d970*/  @P1 SHF.R.U32.HI R123, RZ, R121, R120 ;  /* 0x00000079ff7b1219 */ /* 0x000fce0000011678 */
.L_x_14526:
[----:B------:R-:W-:Y:S05]  /*d980*/  BSYNC B0 ;  /* 0x0000000000007941 */ /* 0x000fea0003800000 */
.L_x_14524:
[----:B------:R-:W-:-:S04]  /*d990*/  IMAD R123, R123, R124, -R10 ;  /* 0x0000007c7b7b7224 */ /* 0x000fc800078e0a0a */
[----:B------:R-:W-:-:S05]  /*d9a0*/  IMAD.IADD R123, R123, 0x1, -R155 ;  /* 0x000000017b7b7824 */ /* 0x000fca00078e0a9b */
[----:B------:R-:W-:Y:S02]  /*d9b0*/  VIMNMX R11, R11, R123, !PT ;  /* 0x0000007b0b0b7248 */ /* 0x000fe40007fe0100 */
[----:B------:R-:W-:-:S07]  /*d9c0*/  VIADDMNMX R12, R123, R124, R12, PT ;  /* 0x0000007c7b0c7246 */ /* 0x000fce000380010c */
.L_x_14523:
        /* <DEDUP_REMOVED lines=13> */
[----:B0-----:R-:W-:Y:S01]  /*daa0*/  IMAD.IADD R21, R21, 0x1, R122 ;  /* 0x0000000115157824 */ /* 0x001fe200078e027a */
        /* <DEDUP_REMOVED lines=81> */
[----:B------:R-:W-:Y:S01]  /*dfc0*/  IMAD.IADD R11, R13, 0x1, R122 ;  /* 0x000000010d0b7824 */ /* 0x000fe200078e027a */
        /* <DEDUP_REMOVED lines=17> */
.L_x_14529:
[----:B------:R-:W-:-:S05]  /*e0e0*/  IMAD.U32 R120, RZ, RZ, UR5 ;  /* 0x00000005ff787e24 */ /* 0x000fca000f8e00ff */
[----:B------:R-:W-:-:S13]  /*e0f0*/  ISETP.NE.AND P1, PT, R120, 0x1, PT ;  /* 0x000000017800780c */ /* 0x000fda0003f25270 */
[----:B------:R-:W0:Y:S02]  /*e100*/  @P1 LDC.64 R12, c[0x0][0x9e8] ;  /* 0x00027a00ff0c1b82 */ /* 0x000e240000000a00 */
[----:B0-----:R-:W-:-:S05]  /*e110*/  @P1 IMAD.HI.U32 R12, R122, R12, RZ ;  /* 0x0000000c7a0c1227 */ /* 0x001fca00078e00ff */
[----:B------:R-:W-:-:S07]  /*e120*/  @P1 SHF.R.U32.HI R122, RZ, R13, R12 ;  /* 0x0000000dff7a1219 */ /* 0x000fce000001160c */
.L_x_14530:
[----:B------:R-:W-:Y:S05]  /*e130*/  BSYNC B0 ;  /* 0x0000000000007941 */ /* 0x000fea0003800000 */
.L_x_14528:
[----:B------:R-:W-:-:S04]  /*e140*/  IMAD R10, R122, R120, -R10 ;  /* 0x000000787a0a7224 */ /* 0x000fc800078e0a0a */
[----:B------:R-:W-:-:S05]  /*e150*/  IMAD.IADD R10, R10, 0x1, -R155 ;  /* 0x000000010a0a7824 */ /* 0x000fca00078e0a9b */
[----:B------:R-:W-:Y:S02]  /*e160*/  VIMNMX R11, R11, R10, !PT ;  /* 0x0000000a0b0b7248 */ /* 0x000fe40007fe0100 */
[----:B------:R-:W-:-:S07]  /*e170*/  VIADDMNMX R21, R10, R120, R21, PT ;  /* 0x000000780a157246 */ /* 0x000fce0003800115 */
.L_x_14527:
[C---:B------:R-:W-:Y:S01]  /*e180*/  ISETP.GT.AND P1, PT, R11.reuse, 0x1, P5 ;  /* 0x000000010b00780c */ /* 0x040fe20002f24270 */
[----:B------:R-:W-:Y:S01]  /*e190*/  UMOV UR30, UR7 ;  /* 0x00000007001e7c82 */ /* 0x000fe20008000000 */
[----:B------:R-:W-:Y:S02]  /*e1a0*/  ISETP.GT.AND P2, PT, R11, 0x8, P5 ;  /* 0x000000080b00780c */ /* 0x000fe40002f44270 */
[C---:B------:R-:W-:Y:S02]  /*e1b0*/  ISETP.LT.OR P1, PT, R21.reuse, 0x2, P1 ;  /* 0x000000021500780c */ /* 0x040fe40000f21670 */
[----:B------:R-:W-:Y:S02]  /*e1c0*/  ISETP.LT.OR P2, PT, R21, 0x9, P2 ;  /* 0x000000091500780c */ /* 0x000fe40001741670 */
[----:B------:R-:W-:Y:S02]  /*e1d0*/  FSEL R27, R27, -INF , !P1 ;  /* 0xff8000001b1b7808 */ /* 0x000fe40004800000 */
[----:B------:R-:W-:-:S02]  /*e1e0*/  ISETP.GT.AND P1, PT, R11, 0x9, P5 ;  /* 0x000000090b00780c */ /* 0x000fc40002f24270 */
[----:B------:R-:W-:Y:S02]  /*e1f0*/  FSEL R30, R30, -INF , !P2 ;  /* 0xff8000001e1e7808 */ /* 0x000fe40005000000 */
[----:B------:R-:W-:Y:S02]  /*e200*/  ISETP.LT.OR P1, PT, R21, 0xa, P1 ;  /* 0x0000000a1500780c */ /* 0x000fe40000f21670 */
[----:B------:R-:W-:Y:S02]  /*e210*/  ISETP.GT.AND P2, PT, R11, 0x10, P5 ;  /* 0x000000100b00780c */ /* 0x000fe40002f44270 */
[----:B------:R-:W-:Y:S02]  /*e220*/  FSEL R31, R31, -INF , !P1 ;  /* 0xff8000001f1f7808 */ /* 0x000fe40004800000 */
[----:B------:R-:W-:Y:S02]  /*e230*/  ISETP.GT.AND P1, PT, R11, 0x11, P5 ;  /* 0x000000110b00780c */ /* 0x000fe40002f24270 */
[----:B------:R-:W-:-:S02]  /*e240*/  ISETP.LT.OR P2, PT, R21, 0x11, P2 ;  /* 0x000000111500780c */ /* 0x000fc40001741670 */
[----:B------:R-:W-:Y:S02]  /*e250*/  ISETP.LT.OR P1, PT, R21, 0x12, P1 ;  /* 0x000000121500780c */ /* 0x000fe40000f21670 */
[----:B------:R-:W-:Y:S02]  /*e260*/  FSEL R34, R34, -INF , !P2 ;  /* 0xff80000022227808 */ /* 0x000fe40005000000 */
[----:B------:R-:W-:Y:S02]  /*e270*/  FSEL R35, R35, -INF , !P1 ;  /* 0xff80000023237808 */ /* 0x000fe40004800000 */
[C---:B------:R-:W-:Y:S02]  /*e280*/  ISETP.GT.AND P2, PT, R11.reuse, 0x18, P5 ;  /* 0x000000180b00780c */ /* 0x040fe40002f44270 */
        /* <DEDUP_REMOVED lines=55> */
[----:B------:R-:W-:-:S02]  /*e600*/  LOP3.LUT R18, R18, 0xbfffffff, RZ, 0xc0, !PT ;  /* 0xbfffffff12127812 */ /* 0x000fc400078ec0ff */
[C---:B------:R-:W-:Y:S02]  /*e610*/  ISETP.LT.OR P2, PT, R21.reuse, 0x61, P2 ;  /* 0x000000611500780c */ /* 0x040fe40001741670 */
[----:B------:R-:W-:Y:S02]  /*e620*/  ISETP.LT.OR P1, PT, R21, 0x62, P1 ;  /* 0x000000621500780c */ /* 0x000fe40000f21670 */
[----:B------:R-:W-:Y:S02]  /*e630*/  FMNMX.FTZ R10, R24, R3, !PT ;  /* 0x00000003180a7209 */ /* 0x000fe40007810000 */
[----:B------:R-:W-:Y:S02]  /*e640*/  @P0 LOP3.LUT R18, R18, 0x40000000, RZ, 0xfc, !PT ;  /* 0x4000000012120812 */ /* 0x000fe400078efcff */
[----:B------:R-:W-:Y:S02]  /*e650*/  FSEL R74, R74, -INF , !P2 ;  /* 0xff8000004a4a7808 */ /* 0x000fe40005000000 */
[----:B------:R-:W-:-:S02]  /*e660*/  FSEL R75, R75, -INF , !P1 ;  /* 0xff8000004b4b7808 */ /* 0x000fc40004800000 */
[C---:B------:R-:W-:Y:S02]  /*e670*/  ISETP.GT.AND P4, PT, R11.reuse, 0x68, P5 ;  /* 0x000000680b00780c */ /* 0x040fe40002f84270 */
[C---:B------:R-:W-:Y:S02]  /*e680*/  ISETP.GT.AND P6, PT, R11.reuse, 0x69, P5 ;  /* 0x000000690b00780c */ /* 0x040fe40002fc4270 */
[C---:B------:R-:W-:Y:S02]  /*e690*/  ISETP.GT.AND P3, PT, R11.reuse, 0x70, P5 ;  /* 0x000000700b00780c */ /* 0x040fe40002f64270 */
[C---:B------:R-:W-:Y:S02]  /*e6a0*/  ISETP.GT.AND P2, PT, R11.reuse, 0x71, P5 ;  /* 0x000000710b00780c */ /* 0x040fe40002f44270 */
[C---:B------:R-:W-:Y:S02]  /*e6b0*/  ISETP.GT.AND P1, PT, R11.reuse, 0x78, P5 ;  /* 0x000000780b00780c */ /* 0x040fe40002f24270 */
[----:B------:R-:W-:-:S02]  /*e6c0*/  ISETP.GT.AND P0, PT, R11, RZ, P5 ;  /* 0x000000ff0b00720c */ /* 0x000fc40002f04270 */
[----:B------:R-:W-:Y:S02]  /*e6d0*/  ISETP.GT.AND P5, PT, R11, 0x79, P5 ;  /* 0x000000790b00780c */ /* 0x000fe40002fa4270 */
[----:B------:R-:W-:Y:S02]  /*e6e0*/  FMNMX.FTZ R11, R25, R10, !PT ;  /* 0x0000000a190b7209 */ /* 0x000fe40007810000 */
[----:B------:R-:W-:Y:S02]  /*e6f0*/  ISETP.LT.OR P4, PT, R21, 0x69, P4 ;  /* 0x000000691500780c */ /* 0x000fe40002781670 */
[----:B------:R-:W-:Y:S02]  /*e700*/  FMNMX.FTZ R10, R28, R11, !PT ;  /* 0x0000000b1c0a7209 */ /* 0x000fe40007810000 */
[----:B------:R-:W-:Y:S02]  /*e710*/  LOP3.LUT R18, R18, 0xfffffffd, RZ, 0xc0, !PT ;  /* 0xfffffffd12127812 */ /* 0x000fe400078ec0ff */
[----:B------:R-:W-:-:S02]  /*e720*/  FMNMX.FTZ R11, R29, R10, !PT ;  /* 0x0000000a1d0b7209 */ /* 0x000fc40007810000 */
[----:B------:R-:W-:Y:S02]  /*e730*/  ISETP.LT.OR P0, PT, R21, 0x1, P0 ;  /* 0x000000011500780c */ /* 0x000fe40000701670 */
[----:B------:R-:W-:Y:S02]  /*e740*/  FMNMX.FTZ R10, R32, R11, !PT ;  /* 0x0000000b200a7209 */ /* 0x000fe40007810000 */
[----:B------:R-:W-:Y:S02]  /*e750*/  FSEL R26, R26, -INF , !P0 ;  /* 0xff8000001a1a7808 */ /* 0x000fe40004000000 */
[----:B------:R-:W-:Y:S02]  /*e760*/  FMNMX.FTZ R11, R33, R10, !PT ;  /* 0x0000000a210b7209 */ /* 0x000fe40007810000 */
[----:B------:R-:W-:Y:S02]  /*e770*/  @P4 LOP3.LUT R18, R18, 0x2, RZ, 0xfc, !PT ;  /* 0x0000000212124812 */ /* 0x000fe400078efcff */
[----:B------:R-:W-:-:S02]  /*e780*/  FMNMX.FTZ R10, R36, R11, !PT ;  /* 0x0000000b240a7209 */ /* 0x000fc40007810000 */
[----:B------:R-:W-:Y:S02]  /*e790*/  ISETP.LT.OR P4, PT, R21, 0x6a, P6 ;  /* 0x0000006a1500780c */ /* 0x000fe40003781670 */
        /* <DEDUP_REMOVED lines=18> */
[----:B------:R-:W-:Y:S02]  /*e8c0*/  FMNMX.FTZ R10, R56, R11, !PT ;  /* 0x0000000b380a7209 */ /* 0x000fe40007810000 */
[----:B------:R-:W-:Y:S02]  /*e8d0*/  LOP3.LUT P0, RZ, R18, 0x40000000, RZ, 0xc0, !PT ;  /* 0x4000000012ff7812 */ /* 0x000fe4000780c0ff */
        /* <DEDUP_REMOVED lines=18> */
[----:B------:R-:W0:Y:S02]  /*ea00*/  SHFL.BFLY PT, R10, R13, 0x1, 0x1f ;  /* 0x0c201f000d0a7f89 */ /* 0x000e2400000e0000 */
[----:B0-----:R-:W-:-:S04]  /*ea10*/  FMNMX.FTZ R10, R13, R10, !PT ;  /* 0x0000000a0d0a7209 */ /* 0x001fc80007810000 */
[C---:B------:R-:W-:Y:S01]  /*ea20*/  FSETP.NEU.FTZ.AND P6, PT, R10.reuse, -INF , PT ;  /* 0xff8000000a00780b */ /* 0x040fe20003fdd000 */
[----:B------:R-:W-:-:S03]  /*ea30*/  FMUL.FTZ R11, R10, UR30 ;  /* 0x0000001e0a0b7c20 */ /* 0x000fc60008410000 */
[----:B------:R-:W-:Y:S02]  /*ea40*/  FSEL R120, R10, RZ, P6 ;  /* 0x000000ff0a787208 */ /* 0x000fe40003000000 */
[----:B------:R-:W-:Y:S02]  /*ea50*/  FSEL R11, R11, RZ, P6 ;  /* 0x000000ff0b0b7208 */ /* 0x000fe40003000000 */
[----:B------:R-:W-:Y:S01]  /*ea60*/  LOP3.LUT P6, RZ, R18, 0x2, RZ, 0xc0, !PT ;  /* 0x0000000212ff7812 */ /* 0x000fe200078cc0ff */
        /* <DEDUP_REMOVED lines=35> */
[----:B------:R-:W-:Y:S01]  /*eca0*/  FSEL R78, R78, -INF , !P6 ;  /* 0xff8000004e4e7808 */ /* 0x000fe20007000000 */
        /* <DEDUP_REMOVED lines=57> */
[----:B------:R-:W-:-:S04]  /*f040*/  FSETP.NEU.FTZ.AND P1, PT, R11, -INF , PT ;  /* 0xff8000000b00780b */ /* 0x000fc80003f3d000 */
[----:B------:R-:W-:-:S03]  /*f050*/  FSEL R12, R11, RZ, P1 ;  /* 0x000000ff0b0c7208 */ /* 0x000fc60000800000 */
[----:B------:R-:W-:Y:S02]  /*f060*/  MUFU.EX2 R69, R69 ;  /* 0x0000004500457308 */ /* 0x000fe40000000800 */
[----:B------:R-:W-:Y:S01]  /*f070*/  FADD.FTZ R12, -R12, R0 ;  /* 0x000000000c0c7221 */ /* 0x000fe20000010100 */
[----:B------:R-:W-:-:S05]  /*f080*/  FMUL.FTZ R0, R11, UR30 ;  /* 0x0000001e0b007c20 */ /* 0x000fca0008410000 */
[----:B------:R-:W-:Y:S01]  /*f090*/  MUFU.EX2 R72, R72 ;  /* 0x0000004800487308 */ /* 0x000fe20000000800 */
[----:B------:R-:W-:-:S05]  /*f0a0*/  FSEL R3, R0, RZ, P1 ;  /* 0x000000ff00037208 */ /* 0x000fca0000800000 */
        /* <DEDUP_REMOVED lines=33> */
[----:B------:R-:W0:Y:S08]  /*f2c0*/  MUFU.EX2 R0, R13 ;  /* 0x0000000d00007308 */ /* 0x000e300000000800 */
[----:B------:R-:W-:Y:S08]  /*f2d0*/  MUFU.EX2 R26, R26 ;  /* 0x0000001a001a7308 */ /* 0x000ff00000000800 */
[----:B------:R-:W1:Y:S01]  /*f2e0*/  MUFU.EX2 R3, R3 ;  /* 0x0000000300037308 */ /* 0x000e620000000800 */
[----:B0-----:R-:W-:-:S04]  /*f2f0*/  FFMA.FTZ R6, R0, R6, R24 ;  /* 0x0000000600067223 */ /* 0x001fc80000010018 */
[----:B------:R-:W-:-:S03]  /*f300*/  FADD.FTZ R6, R25, R6 ;  /* 0x0000000619067221 */ /* 0x000fc60000010000 */
        /* <DEDUP_REMOVED lines=102> */
.L_x_14531:
[----:B------:R-:W2:Y:S01]  /*f970*/  LDL R21, [R1+0x28] ;  /* 0x0000280001157983 */ /* 0x000ea20000100800 */
[----:B------:R-:W-:Y:S02]  /*f980*/  IMAD R12, R22, 0x8, R2 ;  /* 0x00000008160c7824 */ /* 0x000fe400078e0202 */
[-C--:B------:R-:W-:Y:S01]  /*f990*/  FMUL.FTZ R88, R88, R0.reuse ;  /* 0x0000000058587220 */ /* 0x080fe20000410000 */
[----:B------:R-:W-:Y:S02]  /*f9a0*/  IMAD.U32 R13, RZ, RZ, UR38 ;  /* 0x00000026ff0d7e24 */ /* 0x000fe4000f8e00ff */
[-C--:B------:R-:W-:Y:S01]  /*f9b0*/  FMUL.FTZ R89, R89, R0.reuse ;  /* 0x0000000059597220 */ /* 0x080fe20000410000 */
[----:B------:R-:W-:Y:S02]  /*f9c0*/  VIADD R12, R12, 0x16860 ;  /* 0x000168600c0c7836 */ /* 0x000fe40000000000 */
[-C--:B------:R-:W-:Y:S01]  /*f9d0*/  FMUL.FTZ R92, R92, R0.reuse ;  /* 0x000000005c5c7220 */ /* 0x080fe20000410000 */
        /* <DEDUP_REMOVED lines=70> */
[----:B------:R-:W-:Y:S02]  /*fe40*/  IMAD.MOV.U32 R0, RZ, RZ, R11 ;  /* 0x000000ffff007224 */ /* 0x000fe400078e000b */
[----:B------:R-:W-:Y:S02]  /*fe50*/  IMAD.MOV.U32 R3, RZ, RZ, R10 ;  /* 0x000000ffff037224 */ /* 0x000fe400078e000a */
[----:B------:R-:W-:Y:S02]  /*fe60*/  IMAD.MOV.U32 R22, RZ, RZ, R7 ;  /* 0x000000ffff167224 */ /* 0x000fe400078e0007 */
[----:B------:R-:W-:-:S07]  /*fe70*/  IMAD.MOV.U32 R154, RZ, RZ, R20 ;  /* 0x000000ffff9a7224 */ /* 0x000fce00078e0014 */
.L_x_14512:
[----:B------:R-:W2:Y:S01]  /*fe80*/  LDL R13, [R1+0x14] ;  /* 0x00001400010d7983 */ /* 0x000ea20000100800 */
[----:B------:R-:W0:Y:S03]  /*fe90*/  LDC R7, c[0x0][0x448] ;  /* 0x00011200ff077b82 */ /* 0x000e260000000800 */
[----:B------:R-:W3:Y:S05]  /*fea0*/  LDL R12, [R1] ;  /* 0x00000000010c7983 */ /* 0x000eea0000100800 */
[----:B------:R-:W1:Y:S01]  /*feb0*/  LDC R20, c[0x0][0x9e4] ;  /* 0x00027900ff147b82 */ /* 0x000e620000000800 */
[----:B0-----:R-:W-:-:S02]  /*fec0*/  ISETP.NE.AND P4, PT, R7, 0x1, PT ;  /* 0x000000010700780c */ /* 0x001fc40003f85270 */
[----:B-1----:R-:W-:-:S11]  /*fed0*/  ISETP.GE.AND P5, PT, R20, 0x1, PT ;  /* 0x000000011400780c */ /* 0x002fd60003fa6270 */
[----:B------:R-:W0:Y:S08]  /*fee0*/  @P4 LDC R10, c[0x0][0x44c] ;  /* 0x00011300ff0a4b82 */ /* 0x000e300000000800 */
[----:B------:R-:W1:Y:S01]  /*fef0*/  @P4 LDC R11, c[0x0][0x450] ;  /* 0x00011400ff0b4b82 */ /* 0x000e620000000800 */
[----:B--2---:R-:W-:-:S04]  /*ff00*/  VIADD R7, R13, 0xbf ;  /* 0x000000bf0d077836 */ /* 0x004fc80000000000 */
[----:B0-----:R-:W-:Y:S01]  /*ff10*/  @P4 IMAD.HI.U32 R10, R7, R10, RZ ;  /* 0x0000000a070a4227 */ /* 0x001fe200078e00ff */
[----:B---3--:R-:W-:-:S04]  /*ff20*/  IADD3 R12, R12, 0x1, -R156 ;  /* 0x000000010c0c7810 */ /* 0x008fc80007ffe89c */
        /* <DEDUP_REMOVED lines=14> */
.L_x_14535:
[----:B------:R-:W-:-:S13]  /*10010*/  ISETP.NE.AND P1, PT, R20, 0x1, PT ;  /* 0x000000011400780c */ /* 0x000fda0003f25270 */
[----:B------:R-:W0:Y:S02]  /*10020*/  @P1 LDC.64 R10, c[0x0][0x9e8] ;  /* 0x00027a00ff0a1b82 */ /* 0x000e240000000a00 */
[----:B0-----:R-:W-:-:S05]  /*10030*/  @P1 IMAD.HI.U32 R10, R7, R10, RZ ;  /* 0x0000000a070a1227 */ /* 0x001fca00078e00ff */
[----:B------:R-:W-:-:S07]  /*10040*/  @P1 SHF.R.U32.HI R7, RZ, R11, R10 ;  /* 0x0000000bff071219 */ /* 0x000fce000001160a */
.L_x_14536:
[----:B------:R-:W-:Y:S05]  /*10050*/  BSYNC B0 ;  /* 0x0000000000007941 */ /* 0x000fea0003800000 */
.L_x_14534:
[----:B------:R-:W-:-:S05]  /*10060*/  IMAD R7, R7, R20, RZ ;  /* 0x0000001407077224 */ /* 0x000fca00078e02ff */
[----:B------:R-:W-:-:S07]  /*10070*/  VIMNMX R12, R12, R7, !PT ;  /* 0x000000070c0c7248 */ /* 0x000fce0007fe0100 */
.L_x_14533:
        /* <DEDUP_REMOVED lines=13> */
.L_x_14549:
        /* <DEDUP_REMOVED lines=9> */
.L_x_14539:
        /* <DEDUP_REMOVED lines=8> */
.L_x_14540:
[----:B------:R-:W-:Y:S04]  /*10260*/  BSSY B0, `(.L_x_14538) ;  /* 0x0000004000007945 */ /* 0x000fe80003800000 */
[----:B-1----:R-:W-:Y:S05]  /*10270*/  @P2 BRA `(.L_x_14541) ;  /* 0x0000000000082947 */ /* 0x002fea0003800000 */
[----:B------:R-:W1:Y:S02]  /*10280*/  SYNCS.PHASECHK.TRANS64.TRYWAIT P2, [R3+URZ+0x16830], R0 ;  /* 0x01683000030075a7 */ /* 0x000e64000804017f */
[----:B-1----:R-:W-:Y:S05]  /*10290*/  @!P2 BRA `(.L_x_14542) ;  /* 0x0000010c00f8a947 */ /* 0x002fea0003800000 */
.L_x_14541:
[----:B------:R-:W-:Y:S05]  /*102a0*/  BSYNC B0 ;  /* 0x0000000000007941 */ /* 0x000fea0003800000 */
.L_x_14538:
[----:B------:R-:W2:Y:S04]  /*102b0*/  LDL R11, [R1+0x30] ;  /* 0x00003000010b7983 */ /* 0x000ea80000100800 */
[----:B------:R3:W-:Y:S01]  /*102c0*/  STL [R1+0x68], R2 ;  /* 0x0000680201007387 */ /* 0x0007e20000100800 */
[----:B01----:R-:W0:Y:S03]  /*102d0*/  S2R R0, SR_TID.X ;  /* 0x0000000000007919 */ /* 0x003e260000002100 */
[----:B---3--:R-:W3:Y:S01]  /*102e0*/  LDL.64 R2, [R1+0x20] ;  /* 0x0000200001027983 */ /* 0x008ee20000100a00 */
        /* <DEDUP_REMOVED lines=9> */
[----:B------:R-:W-:Y:S02]  /*10380*/  R2UR UR13, R9 ;  /* 0x00000000090d72ca */ /* 0x000fe400000e0000 */
[----:B------:R-:W-:Y:S02]  /*10390*/  R2UR UR15, R27 ;  /* 0x000000001b0f72ca */ /* 0x000fe400000e0000 */
[----:B------:R-:W-:Y:S02]  /*103a0*/  R2UR UR19, R25 ;  /* 0x00000000191372ca */ /* 0x000fe400000e0000 */
[----:B0-----:R-:W-:-:S05]  /*103b0*/  SHF.R.U32.HI R0, RZ, 0x7, R0 ;  /* 0x00000007ff007819 */ /* 0x001fca0000011600 */
[----:B------:R-:W-:Y:S01]  /*103c0*/  VIADD R0, R0, 0x8 ;  /* 0x0000000800007836 */ /* 0x000fe20000000000 */
[----:B------:R-:W-:-:S04]  /*103d0*/  R2UR UR27, R27 ;  /* 0x000000001b1b72ca */ /* 0x000fc800000e0000 */
[----:B------:R0:W-:Y:S01]  /*103e0*/  BAR.SYNC.DEFER_BLOCKING R0, 0x100 ;  /* 0x000400000000751d */ /* 0x0001e20000010000 */
[----:B--2---:R-:W-:-:S04]  /*103f0*/  IMAD R26, R22, 0x400, R11 ;  /* 0x00000400161a7824 */ /* 0x004fc800078e020b */
[C---:B------:R-:W-:Y:S01]  /*10400*/  VIADD R12, R26.reuse, 0x4 ;  /* 0x000000041a0c7836 */ /* 0x040fe20000000000 */
[C---:B------:R-:W-:Y:S01]  /*10410*/  R2UR UR14, R26.reuse ;  /* 0x000000001a0e72ca */ /* 0x040fe200000e0000 */
[C---:B------:R-:W-:Y:S02]  /*10420*/  VIADD R24, R26.reuse, 0x2 ;  /* 0x000000021a187836 */ /* 0x040fe40000000000 */
[----:B------:R-:W-:Y:S01]  /*10430*/  VIADD R26, R26, 0x6 ;  /* 0x000000061a1a7836 */ /* 0x000fe20000000000 */
[----:B------:R-:W-:Y:S02]  /*10440*/  R2UR UR22, R12 ;  /* 0x000000000c1672ca */ /* 0x000fe400000e0000 */
[----:B------:R-:W2:Y:S01]  /*10450*/  LDL.64 R12, [R1+0x18] ;  /* 0x00001800010c7983 */ /* 0x000ea20000100a00 */
[----:B------:R-:W-:Y:S02]  /*10460*/  R2UR UR18, R24 ;  /* 0x00000000181272ca */ /* 0x000fe400000e0000 */
[----:B------:R-:W-:-:S02]  /*10470*/  R2UR UR26, R26 ;  /* 0x000000001a1a72ca */ /* 0x000fc400000e0000 */
[----:B------:R-:W-:-:S06]  /*10480*/  WARPGROUP.ARRIVE ;  /* 0x00000000000079c5 */ /* 0x000fcc0000000000 */
[----:B------:R-:W-:Y:S01]  /*10490*/  HGMMA.64x128x16.F32 R24, gdesc[UR12], RZ, !UPT, gsb0 ;  /* 0x01e000000c1879f0 */ /* 0x000fe2000c0008ff */
[----:B---3--:R-:W-:Y:S02]  /*104a0*/  R2UR UR16, R2 ;  /* 0x00000000021072ca */ /* 0x008fe400000e0000 */
[----:B------:R-:W-:Y:S01]  /*104b0*/  R2UR UR17, R3 ;  /* 0x00000000031172ca */ /* 0x000fe200000e0000 */
[----:B------:R0:W5:Y:S01]  /*104c0*/  LDL.LU R2, [R1+0x68] ;  /* 0x0000680001027983 */ /* 0x0001620000300800 */
[----:B------:R-:W-:Y:S02]  /*104d0*/  WARPGROUP.DEPBAR.LE gsb0, 0x0 ;  /* 0x00008000000079c5 */ /* 0x000fe40000010000 */
[----:B------:R-:W-:-:S09]  /*104e0*/  WARPGROUP.ARRIVE ;  /* 0x00000000000079c5 */ /* 0x000fd20000000000 */
[----:B------:R-:W-:Y:S01]  /*104f0*/  HGMMA.64x128x16.F32 R24, gdesc[UR16], R24, gsb0 ;  /* 0x01e00000101879f0 */ /* 0x000fe20008000818 */
[----:B------:R-:W-:Y:S02]  /*10500*/  R2UR UR24, R14 ;  /* 0x000000000e1872ca */ /* 0x000fe400000e0000 */
[----:B------:R-:W-:Y:S01]  /*10510*/  R2UR UR25, R15 ;  /* 0x000000000f1972ca */ /* 0x000fe200000e0000 */
[----:B------:R-:W-:Y:S02]  /*10520*/  WARPGROUP.DEPBAR.LE gsb0, 0x0 ;  /* 0x00008000000079c5 */ /* 0x000fe40000010000 */
[----:B------:R-:W-:Y:S01]  /*10530*/  WARPGROUP.ARRIVE ;  /* 0x00000000000079c5 */ /* 0x000fe20000000000 */
[----:B--2---:R-:W-:Y:S02]  /*10540*/  R2UR UR20, R12 ;  /* 0x000000000c1472ca */ /* 0x004fe400000e0000 */
[----:B------:R-:W-:-:S13]  /*10550*/  R2UR UR21, R13 ;  /* 0x000000000d1572ca */ /* 0x000fda00000e0000 */
        /* <DEDUP_REMOVED lines=8> */
.L_x_14544:
[----:B------:R-:W-:Y:S01]  /*105e0*/  SHF.L.U32 R0, R10, 0x1f, RZ ;  /* 0x0000001f0a007819 */ /* 0x000fe200000006ff */
[----:B-----5:R-:W-:-:S04]  /*105f0*/  IMAD R3, R21, 0x8, R2 ;  /* 0x0000000815037824 */ /* 0x020fc800078e0202 */
[----:B------:R0:W1:Y:S01]  /*10600*/  SYNCS.PHASECHK.TRANS64.TRYWAIT P1, [R3+URZ+0x16850], R0 ;  /* 0x01685000030075a7 */ /* 0x000062000802017f */
[----:B------:R-:W-:Y:S05]  /*10610*/  @!P0 BRA `(.L_x_14545) ;  /* 0x0000000000048947 */ /* 0x000fea0003800000 */
[----:B------:R-:W-:Y:S01]  /*10620*/  BPT.TRAP 0x1 ;  /* 0x000000040000795c */ /* 0x000fe20000300000 */
.L_x_14545:
[----:B-1----:R-:W-:Y:S05]  /*10630*/  @P1 BRA `(.L_x_14543) ;  /* 0x0000000000081947 */ /* 0x002fea0003800000 */
[----:B------:R-:W1:Y:S02]  /*10640*/  SYNCS.PHASECHK.TRANS64.TRYWAIT P1, [R3+URZ+0x16850], R0 ;  /* 0x01685000030075a7 */ /* 0x000e64000802017f */
[----:B-1----:R-:W-:Y:S05]  /*10650*/  @!P1 BRA `(.L_x_14546) ;  /* 0x0000010c001c9947 */ /* 0x002fea0003800000 */
.L_x_14543:
[----:B01---5:R-:W-:Y:S01]  /*10660*/  VIADD R0, R2, 0x400 ;  /* 0x0000040002007836 */ /* 0x023fe20000000000 */
        /* <DEDUP_REMOVED lines=8> */
[----:B------:R-:W-:Y:S02]  /*106f0*/  IMAD R10, R21, 0x400, R0 ;  /* 0x00000400150a7824 */ /* 0x000fe400078e0200 */
[----:B------:R-:W0:Y:S02]  /*10700*/  S2R R0, SR_TID.X ;  /* 0x0000000000007919 */ /* 0x000e240000002100 */
        /* <DEDUP_REMOVED lines=57> */
.L_x_14547:
[----:B0-----:R-:W-:Y:S01]  /*10aa0*/  IMAD R0, R22, 0x8, R2 ;  /* 0x0000000816007824 */ /* 0x001fe200078e0202 */
[----:B------:R-:W-:Y:S01]  /*10ab0*/  FMNMX.FTZ R10, R24, R7, !PT ;  /* 0x00000007180a7209 */ /* 0x000fe20007810000 */
[----:B------:R-:W-:Y:S01]  /*10ac0*/  IMAD.U32 R3, RZ, RZ, UR38 ;  /* 0x00000026ff037e24 */ /* 0x000fe2000f8e00ff */
[----:B------:R-:W-:Y:S01]  /*10ad0*/  UMOV UR30, UR8 ;  /* 0x00000008001e7c82 */ /* 0x000fe20008000000 */
[----:B------:R-:W-:-:S05]  /*10ae0*/  VIADD R0, R0, 0x16840 ;  /* 0x0001684000007836 */ /* 0x000fca0000000000 */
[----:B------:R-:W-:Y:S02]  /*10af0*/  PRMT R0, R3, 0x654, R0 ;  /* 0x0000065403007816 */ /* 0x000fe40000000000 */
[----:B------:R-:W-:Y:S02]  /*10b00*/  FMNMX.FTZ R3, R25, R10, !PT ;  /* 0x0000000a19037209 */ /* 0x000fe40007810000 */
[----:B------:R0:W-:Y:S02]  /*10b10*/  SYNCS.ARRIVE.TRANS64.RED.A1T0 RZ, [R0+URZ], RZ ;  /* 0x000000ff00ff79a7 */ /* 0x0001e4000810043f */
[----:B------:R-:W-:-:S04]  /*10b20*/  FMNMX.FTZ R10, R28, R3, !PT ;  /* 0x000000031c0a7209 */ /* 0x000fc80007810000 */
[----:B------:R-:W-:Y:S02]  /*10b30*/  FMNMX.FTZ R3, R29, R10, !PT ;  /* 0x0000000a1d037209 */ /* 0x000fe40007810000 */
        /* <DEDUP_REMOVED lines=57> */
[----:B------:R-:W0:Y:S01]  /*10ed0*/  SHFL.BFLY PT, R3, R10, 0x2, 0x1f ;  /* 0x0c401f000a037f89 */ /* 0x000e2200000e0000 */
[----:B------:R-:W-:-:S04]  /*10ee0*/  FMNMX.FTZ R11, R83, R0, !PT ;  /* 0x00000000530b7209 */ /* 0x000fc80007810000 */
[----:B------:R-:W-:Y:S02]  /*10ef0*/  FMNMX.FTZ R0, R86, R11, !PT ;  /* 0x0000000b56007209 */ /* 0x000fe40007810000 */
[----:B0-----:R-:W-:-:S05]  /*10f00*/  FMNMX.FTZ R12, R10, R3, !PT ;  /* 0x000000030a0c7209 */ /* 0x001fca0007810000 */
[----:B------:R-:W0:Y:S02]  /*10f10*/  SHFL.BFLY PT, R3, R12, 0x1, 0x1f ;  /* 0x0c201f000c037f89 */ /* 0x000e2400000e0000 */
[----:B0-----:R-:W-:Y:S02]  /*10f20*/  FMNMX.FTZ R3, R12, R3, !PT ;  /* 0x000000030c037209 */ /* 0x001fe40007810000 */
[----:B------:R-:W-:-:S03]  /*10f30*/  FMNMX.FTZ R12, R87, R0, !PT ;  /* 0x00000000570c7209 */ /* 0x000fc60007810000 */
[----:B------:R-:W-:Y:S02]  /*10f40*/  FADD.FTZ R7, -R3, R7 ;  /* 0x0000000703077221 */ /* 0x000fe40000010100 */
[----:B------:R-:W0:Y:S02]  /*10f50*/  SHFL.BFLY PT, R11, R12, 0x2, 0x1f ;  /* 0x0c401f000c0b7f89 */ /* 0x000e2400000e0000 */
[----:B------:R-:W-:-:S06]  /*10f60*/  FMUL.FTZ R7, R7, UR30 ;  /* 0x0000001e07077c20 */ /* 0x000fcc0008410000 */
[----:B------:R-:W-:Y:S01]  /*10f70*/  MUFU.EX2 R7, R7 ;  /* 0x0000000700077308 */ /* 0x000fe20000000800 */
        /* <DEDUP_REMOVED lines=26> */
[----:B0-----:R-:W-:Y:S01]  /*11120*/  FMNMX.FTZ R0, R13, R0, !PT ;  /* 0x000000000d007209 */ /* 0x001fe20007810000 */
[----:B-1----:R-:W-:Y:S01]  /*11130*/  FFMA.FTZ R6, R7, R6, R24 ;  /* 0x0000000607067223 */ /* 0x002fe20000010018 */
[--C-:B------:R-:W-:Y:S01]  /*11140*/  FFMA.FTZ R64, R64, UR30, -R11.reuse ;  /* 0x0000001e40407c23 */ /* 0x100fe2000801080b */
[--C-:B------:R-:W-:Y:S01]  /*11150*/  FFMA.FTZ R65, R65, UR30, -R11.reuse ;  /* 0x0000001e41417c23 */ /* 0x100fe2000801080b */
[--C-:B------:R-:W-:Y:S01]  /*11160*/  FFMA.FTZ R68, R68, UR30, -R11.reuse ;  /* 0x0000001e44447c23 */ /* 0x100fe2000801080b */
[C---:B------:R-:W-:Y:S01]  /*11170*/  FADD.FTZ R10, -R0.reuse, R20 ;  /* 0x00000014000a7221 */ /* 0x040fe20000010100 */
[----:B------:R-:W-:Y:S01]  /*11180*/  FMUL.FTZ R12, R0, UR30 ;  /* 0x0000001e000c7c20 */ /* 0x000fe20008410000 */
[----:B------:R-:W-:Y:S01]  /*11190*/  MUFU.EX2 R29, R29 ;  /* 0x0000001d001d7308 */ /* 0x000fe20000000800 */
        /* <DEDUP_REMOVED lines=37> */
[----:B------:R-:W-:Y:S01]  /*113f0*/  FFMA.FTZ R123, R87, UR30, -R12 ;  /* 0x0000001e577b7c23 */ /* 0x000fe2000801080c */
[----:B0-----:R-:W-:Y:S01]  /*11400*/  FFMA.FTZ R12, R10, R5, R26 ;  /* 0x000000050a0c7223 */ /* 0x001fe2000001001a */
[----:B------:R-:W0:Y:S01]  /*11410*/  MUFU.EX2 R31, R31 ;  /* 0x0000001f001f7308 */ /* 0x000e220000000800 */
[----:B------:R-:W-:Y:S01]  /*11420*/  FADD.FTZ R5, R25, R6 ;  /* 0x0000000619057221 */ /* 0x000fe20000010000 */
[--C-:B------:R-:W-:Y:S01]  /*11430*/  FFMA.FTZ R72, R72, UR30, -R11.reuse ;  /* 0x0000001e48487c23 */ /* 0x100fe2000801080b */
[----:B-1----:R-:W-:Y:S01]  /*11440*/  FADD.FTZ R13, R27, R12 ;  /* 0x0000000c1b0d7221 */ /* 0x002fe20000010000 */
[----:B------:R-:W-:Y:S01]  /*11450*/  FFMA.FTZ R73, R73, UR30, -R11 ;  /* 0x0000001e49497c23 */ /* 0x000fe2000801080b */
[----:B------:R-:W-:Y:S01]  /*11460*/  FADD.FTZ R6, R28, R5 ;  /* 0x000000051c067221 */ /* 0x000fe20000010000 */
[--C-:B------:R-:W-:Y:S01]  /*11470*/  FFMA.FTZ R76, R76, UR30, -R11.reuse ;  /* 0x0000001e4c4c7c23 */ /* 0x100fe2000801080b */
[----:B------:R-:W-:Y:S01]  /*11480*/  FFMA.FTZ R77, R77, UR30, -R11 ;  /* 0x0000001e4d4d7c23 */ /* 0x000fe2000801080b */
[----:B------:R-:W1:Y:S01]  /*11490*/  MUFU.EX2 R32, R32 ;  /* 0x0000002000207308 */ /* 0x000e620000000800 */
[----:B--2---:R-:W-:Y:S01]  /*114a0*/  FADD.FTZ R12, R30, R13 ;  /* 0x0000000d1e0c7221 */ /* 0x004fe20000010000 */
[----:B------:R-:W-:Y:S01]  /*114b0*/  FADD.FTZ R5, R29, R6 ;  /* 0x000000061d057221 */ /* 0x000fe20000010000 */
[--C-:B------:R-:W-:Y:S01]  /*114c0*/  FFMA.FTZ R80, R80, UR30, -R11.reuse ;  /* 0x0000001e50507c23 */ /* 0x100fe2000801080b */
[--C-:B------:R-:W-:Y:S01]  /*114d0*/  FFMA.FTZ R81, R81, UR30, -R11.reuse ;  /* 0x0000001e51517c23 */ /* 0x100fe2000801080b */
[--C-:B------:R-:W-:Y:S01]  /*114e0*/  FFMA.FTZ R84, R84, UR30, -R11.reuse ;  /* 0x0000001e54547c23 */ /* 0x100fe2000801080b */
[----:B------:R-:W-:-:S02]  /*114f0*/  FFMA.FTZ R11, R85, UR30, -R11 ;  /* 0x0000001e550b7c23 */ /* 0x000fc4000801080b */
        /* <DEDUP_REMOVED lines=114> */
.L_x_14548:
        /* <DEDUP_REMOVED lines=73> */
[C---:B--2---:R-:W-:Y:S01]  /*120b0*/  ISETP.GT.AND P1, PT, R4.reuse, R20, PT ;  /* 0x000000140400720c */ /* 0x044fe20003f24270 */
[----:B------:R-:W-:Y:S02]  /*120c0*/  VIADD R4, R4, 0xffffffff ;  /* 0xffffffff04047836 */ /* 0x000fe40000000000 */
[----:B------:R-:W-:-:S10]  /*120d0*/  IMAD.MOV.U32 R20, RZ, RZ, R0 ;  /* 0x000000ffff147224 */ /* 0x000fd400078e0000 */
[----:B0-----:R-:W-:Y:S05]  /*120e0*/  @P1 BRA `(.L_x_14549) ;  /* 0xffffffe000181947 */ /* 0x001fea000383ffff */
.L_x_14537:
[----:B------:R-:W2:Y:S02]  /*120f0*/  LDL R7, [R1+0x3c] ;  /* 0x00003c0001077983 */ /* 0x000ea40000100800 */
[----:B--2---:R-:W-:-:S13]  /*12100*/  ISETP.GE.AND P1, PT, R4, R7, PT ;  /* 0x000000070400720c */ /* 0x004fda0003f26270 */
[----:B------:R-:W-:Y:S05]  /*12110*/  @!P1 BRA `(.L_x_14550) ;  /* 0x00000030001c9947 */ /* 0x000fea0003800000 */
[----:B------:R-:W-:Y:S02]  /*12120*/  IMAD.MOV.U32 R7, RZ, RZ, R0 ;  /* 0x000000ffff077224 */ /* 0x000fe400078e0000 */
[----:B------:R-:W-:Y:S02]  /*12130*/  IMAD.MOV.U32 R20, RZ, RZ, R3 ;  /* 0x000000ffff147224 */ /* 0x000fe400078e0003 */
[----:B------:R-:W-:Y:S02]  /*12140*/  IMAD.MOV.U32 R10, RZ, RZ, R154 ;  /* 0x000000ffff0a7224 */ /* 0x000fe400078e009a */
[----:B------:R-:W-:-:S07]  /*12150*/  IMAD.MOV.U32 R21, RZ, RZ, R22 ;  /* 0x000000ffff157224 */ /* 0x000fce00078e0016 */
.L_x_14570:
        /* <DEDUP_REMOVED lines=9> */
.L_x_14552:
        /* <DEDUP_REMOVED lines=8> */
.L_x_14553:
[----:B------:R-:W-:Y:S04]  /*12270*/  BSSY B0, `(.L_x_14551) ;  /* 0x0000004000007945 */ /* 0x000fe80003800000 */
[----:B-1----:R-:W-:Y:S05]  /*12280*/  @P2 BRA `(.L_x_14554) ;  /* 0x0000000000082947 */ /* 0x002fea0003800000 */
[----:B------:R-:W1:Y:S02]  /*12290*/  SYNCS.PHASECHK.TRANS64.TRYWAIT P2, [R3+URZ+0x16830], R0 ;  /* 0x01683000030075a7 */ /* 0x000e64000804017f */
[----:B-1----:R-:W-:Y:S05]  /*122a0*/  @!P2 BRA `(.L_x_14555) ;  /* 0x000000f0001ca947 */ /* 0x002fea0003800000 */
.L_x_14554:
[----:B------:R-:W-:Y:S05]  /*122b0*/  BSYNC B0 ;  /* 0x0000000000007941 */ /* 0x000fea0003800000 */
.L_x_14551:
        /* <DEDUP_REMOVED lines=51> */
.L_x_14557:
[----:B------:R-:W-:Y:S01]  /*125f0*/  SHF.L.U32 R0, R10, 0x1f, RZ ;  /* 0x0000001f0a007819 */ /* 0x000fe200000006ff */
[----:B-----5:R-:W-:-:S04]  /*12600*/  IMAD R3, R21, 0x8, R2 ;  /* 0x0000000815037824 */ /* 0x020fc800078e0202 */
[----:B------:R0:W1:Y:S01]  /*12610*/  SYNCS.PHASECHK.TRANS64.TRYWAIT P1, [R3+URZ+0x16850], R0 ;  /* 0x01685000030075a7 */ /* 0x000062000802017f */
[----:B------:R-:W-:Y:S05]  /*12620*/  @!P0 BRA `(.L_x_14558) ;  /* 0x0000000000048947 */ /* 0x000fea0003800000 */
[----:B------:R-:W-:Y:S01]  /*12630*/  BPT.TRAP 0x1 ;  /* 0x000000040000795c */ /* 0x000fe20000300000 */
.L_x_14558:
[----:B-1----:R-:W-:Y:S05]  /*12640*/  @P1 BRA `(.L_x_14556) ;  /* 0x0000000000081947 */ /* 0x002fea0003800000 */
[----:B------:R-:W1:Y:S02]  /*12650*/  SYNCS.PHASECHK.TRANS64.TRYWAIT P1, [R3+URZ+0x16850], R0 ;  /* 0x01685000030075a7 */ /* 0x000e64000802017f */
[----:B-1----:R-:W-:Y:S05]  /*12660*/  @!P1 BRA `(.L_x_14559) ;  /* 0x000000ec00409947 */ /* 0x002fea0003800000 */
.L_x_14556:
        /* <DEDUP_REMOVED lines=34> */
[----:B------:R-:W-:Y:S02]  /*12890*/  R2UR UR15, R13 ;  /* 0x000000000d0f72ca */ /* 0x000fe400000e0000 */
[----:B------:R-:W-:Y:S01]  /*128a0*/  MOV R13, 0x40000040 ;  /* 0x40000040000d7802 */ /* 0x000fe20000000f00 */
        /* <DEDUP_REMOVED lines=32> */
.L_x_14560:
[----:B------:R-:W2:Y:S01]  /*12ab0*/  LDL R11, [R1+0x14] ;  /* 0x00001400010b7983 */ /* 0x000ea20000100800 */
[----:B------:R-:W1:Y:S03]  /*12ac0*/  @P4 LDC R10, c[0x0][0x44c] ;  /* 0x00011300ff0a4b82 */ /* 0x000e660000000800 */
[----:B------:R-:W2:Y:S04]  /*12ad0*/  LDL R3, [R1+0x34] ;  /* 0x0000340001037983 */ /* 0x000ea80000100800 */
[----:B------:R-:W3:Y:S01]  /*12ae0*/  LDL R124, [R1] ;  /* 0x00000000017c7983 */ /* 0x000ee20000100800 */
[----:B0-----:R-:W0:Y:S01]  /*12af0*/  @P4 LDC R0, c[0x0][0x450] ;  /* 0x00011400ff004b82 */ /* 0x001e220000000800 */
[----:B------:R-:W-:Y:S01]  /*12b00*/  ULOP3.LUT UR12, URZ, UR11, URZ, 0x33, !UPT ;  /* 0x0000000b3f0c7292 */ /* 0x000fe2000f8e333f */
[----:B--2---:R-:W-:-:S04]  /*12b10*/  IMAD.IADD R13, R3, 0x1, R11 ;  /* 0x00000001030d7824 */ /* 0x004fc800078e020b */
[----:B-1----:R-:W-:-:S05]  /*12b20*/  @P4 IMAD.HI.U32 R3, R13, R10, RZ ;  /* 0x0000000a0d034227 */ /* 0x002fca00078e00ff */
[----:B0-----:R-:W-:Y:S01]  /*12b30*/  @P4 SHF.R.U32.HI R13, RZ, R0, R3 ;  /* 0x00000000ff0d4219 */ /* 0x001fe20000011603 */
        /* <DEDUP_REMOVED lines=26> */
.L_x_14563:
[----:B------:R-:W-:-:S05]  /*12ce0*/  IMAD.U32 R123, RZ, RZ, UR4 ;  /* 0x00000004ff7b7e24 */ /* 0x000fca000f8e00ff */
[----:B------:R-:W-:-:S13]  /*12cf0*/  ISETP.NE.AND P1, PT, R123, 0x1, PT ;  /* 0x000000017b00780c */ /* 0x000fda0003f25270 */
[----:B------:R-:W0:Y:S02]  /*12d00*/  @P1 LDC.64 R120, c[0x0][0x9e8] ;  /* 0x00027a00ff781b82 */ /* 0x000e240000000a00 */
[----:B0-----:R-:W-:-:S05]  /*12d10*/  @P1 IMAD.HI.U32 R120, R122, R120, RZ ;  /* 0x000000787a781227 */ /* 0x001fca00078e00ff */
[----:B------:R-:W-:-:S07]  /*12d20*/  @P1 SHF.R.U32.HI R122, RZ, R121, R120 ;  /* 0x00000079ff7a1219 */ /* 0x000fce0000011678 */
.L_x_14564:
[----:B------:R-:W-:Y:S05]  /*12d30*/  BSYNC B0 ;  /* 0x0000000000007941 */ /* 0x000fea0003800000 */
.L_x_14562:
[----:B------:R-:W-:-:S04]  /*12d40*/  IMAD R122, R122, R123, -R0 ;  /* 0x0000007b7a7a7224 */ /* 0x000fc800078e0a00 */
[----:B------:R-:W-:-:S05]  /*12d50*/  IMAD.IADD R122, R122, 0x1, -R155 ;  /* 0x000000017a7a7824 */ /* 0x000fca00078e0a9b */
[----:B------:R-:W-:Y:S02]  /*12d60*/  VIMNMX R3, R3, R122, !PT ;  /* 0x0000007a03037248 */ /* 0x000fe40007fe0100 */
[----:B------:R-:W-:-:S07]  /*12d70*/  VIADDMNMX R10, R122, R123, R10, PT ;  /* 0x0000007b7a0a7246 */ /* 0x000fce000380010a */
.L_x_14561:
        /* <DEDUP_REMOVED lines=113> */
.L_x_14567:
[----:B------:R-:W-:-:S05]  /*13490*/  IMAD.U32 R120, RZ, RZ, UR4 ;  /* 0x00000004ff787e24 */ /* 0x000fca000f8e00ff */
[----:B------:R-:W-:-:S13]  /*134a0*/  ISETP.NE.AND P2, PT, R120, 0x1, PT ;  /* 0x000000017800780c */ /* 0x000fda0003f45270 */
[----:B------:R-:W0:Y:S02]  /*134b0*/  @P2 LDC.64 R10, c[0x0][0x9e8] ;  /* 0x00027a00ff0a2b82 */ /* 0x000e240000000a00 */
[----:B0-----:R-:W-:-:S05]  /*134c0*/  @P2 IMAD.HI.U32 R10, R13, R10, RZ ;  /* 0x0000000a0d0a2227 */ /* 0x001fca00078e00ff */
[----:B------:R-:W-:-:S07]  /*134d0*/  @P2 SHF.R.U32.HI R13, RZ, R11, R10 ;  /* 0x0000000bff0d2219 */ /* 0x000fce000001160a */
.L_x_14568:
[----:B------:R-:W-:Y:S05]  /*134e0*/  BSYNC B0 ;  /* 0x0000000000007941 */ /* 0x000fea0003800000 */
.L_x_14566:
[----:B------:R-:W-:-:S04]  /*134f0*/  IMAD R0, R13, R120, -R0 ;  /* 0x000000780d007224 */ /* 0x000fc800078e0a00 */
[----:B------:R-:W-:-:S05]  /*13500*/  IMAD.IADD R11, R0, 0x1, -R155 ;  /* 0x00000001000b7824 */ /* 0x000fca00078e0a9b */
[----:B------:R-:W-:Y:S02]  /*13510*/  VIADDMNMX R12, R11, R120, R12, PT ;  /* 0x000000780b0c7246 */ /* 0x000fe4000380010c */
[----:B------:R-:W-:-:S07]  /*13520*/  VIMNMX R3, R3, R11, !PT ;  /* 0x0000000b03037248 */ /* 0x000fce0007fe0100 */
.L_x_14565:
[C---:B------:R-:W-:Y:S01]  /*13530*/  ISETP.GT.AND P2, PT, R3.reuse, 0x1, P1 ;  /* 0x000000010300780c */ /* 0x040fe20000f44270 */
[----:B------:R-:W-:Y:S01]  /*13540*/  UMOV UR30, UR6 ;  /* 0x00000006001e7c82 */ /* 0x000fe20008000000 */
[----:B------:R-:W-:Y:S02]  /*13550*/  FMNMX.FTZ R0, R24, R20, !PT ;  /* 0x0000001418007209 */ /* 0x000fe40007810000 */
[----:B------:R-:W-:Y:S02]  /*13560*/  ISETP.LT.OR P3, PT, R12, 0x2, P2 ;  /* 0x000000020c00780c */ /* 0x000fe40001761670 */
        /* <DEDUP_REMOVED lines=66> */
[----:B------:R-:W-:Y:S02]  /*13990*/  FMNMX.FTZ R0, R60, R11, !PT ;  /* 0x0000000b3c007209 */ /* 0x000fe40007810000 */
        /* <DEDUP_REMOVED lines=42> */
[----:B------:R-:W-:Y:S02]  /*13c40*/  ISETP.GT.AND P3, PT, R3, RZ, P1 ;  /* 0x000000ff0300720c */ /* 0x000fe40000f64270 */
[----:B------:R-:W-:-:S02]  /*13c50*/  FMNMX.FTZ R10, R84, R11, !PT ;  /* 0x0000000b540a7209 */ /* 0x000fc40007810000 */
[C---:B------:R-:W-:Y:S02]  /*13c60*/  ISETP.LT.OR P2, PT, R12.reuse, 0x71, P2 ;  /* 0x000000710c00780c */ /* 0x040fe40001741670 */
[----:B------:R-:W-:Y:S02]  /*13c70*/  ISETP.LT.OR P3, PT, R12, 0x1, P3 ;  /* 0x000000010c00780c */ /* 0x000fe40001f61670 */
[----:B------:R-:W-:Y:S02]  /*13c80*/  FMNMX.FTZ R10, R85, R10, !PT ;  /* 0x0000000a550a7209 */ /* 0x000fe40007810000 */
[----:B------:R-:W-:Y:S02]  /*13c90*/  FSEL R82, R82, -INF , !P2 ;  /* 0xff80000052527808 */ /* 0x000fe40005000000 */
[----:B------:R-:W-:Y:S02]  /*13ca0*/  FSEL R26, R26, -INF , !P3 ;  /* 0xff8000001a1a7808 */ /* 0x000fe40005800000 */
[----:B------:R-:W-:-:S02]  /*13cb0*/  ISETP.GT.AND P2, PT, R3, 0x71, P1 ;  /* 0x000000710300780c */ /* 0x000fc40000f44270 */
[C---:B------:R-:W-:Y:S02]  /*13cc0*/  ISETP.GT.AND P3, PT, R3.reuse, 0x78, P1 ;  /* 0x000000780300780c */ /* 0x040fe40000f64270 */
[----:B------:R-:W-:Y:S02]  /*13cd0*/  ISETP.GT.AND P1, PT, R3, 0x79, P1 ;  /* 0x000000790300780c */ /* 0x000fe40000f24270 */
[----:B------:R-:W0:Y:S01]  /*13ce0*/  SHFL.BFLY PT, R3, R10, 0x2, 0x1f ;  /* 0x0c401f000a037f89 */ /* 0x000e2200000e0000 */
[----:B------:R-:W-:Y:S02]  /*13cf0*/  FMNMX.FTZ R120, R26, R7, !PT ;  /* 0x000000071a787209 */ /* 0x000fe40007810000 */
[C---:B------:R-:W-:Y:S02]  /*13d00*/  ISETP.LT.OR P2, PT, R12.reuse, 0x72, P2 ;  /* 0x000000720c00780c */ /* 0x040fe40001741670 */
[----:B------:R-:W-:Y:S02]  /*13d10*/  ISETP.LT.OR P3, PT, R12, 0x79, P3 ;  /* 0x000000790c00780c */ /* 0x000fe40001f61670 */
[----:B------:R-:W-:-:S02]  /*13d20*/  FSEL R83, R83, -INF , !P2 ;  /* 0xff80000053537808 */ /* 0x000fc40005000000 */
[----:B------:R-:W-:Y:S02]  /*13d30*/  ISETP.LT.OR P1, PT, R12, 0x7a, P1 ;  /* 0x0000007a0c00780c */ /* 0x000fe40000f21670 */
[----:B------:R-:W-:Y:S02]  /*13d40*/  FSEL R86, R86, -INF , !P3 ;  /* 0xff80000056567808 */ /* 0x000fe40005800000 */
[----:B------:R-:W-:Y:S02]  /*13d50*/  FSEL R87, R87, -INF , !P1 ;  /* 0xff80000057577808 */ /* 0x000fe40004800000 */
        /* <DEDUP_REMOVED lines=21> */
[----:B------:R-:W0:Y:S02]  /*13eb0*/  SHFL.BFLY PT, R3, R0, 0x1, 0x1f ;  /* 0x0c201f0000037f89 */ /* 0x000e2400000e0000 */
[----:B------:R-:W-:-:S04]  /*13ec0*/  FMNMX.FTZ R11, R67, R10, !PT ;  /* 0x0000000a430b7209 */ /* 0x000fc80007810000 */
[----:B------:R-:W-:-:S04]  /*13ed0*/  FMNMX.FTZ R10, R70, R11, !PT ;  /* 0x0000000b460a7209 */ /* 0x000fc80007810000 */
[----:B------:R-:W-:-:S04]  /*13ee0*/  FMNMX.FTZ R11, R71, R10, !PT ;  /* 0x0000000a470b7209 */ /* 0x000fc80007810000 */
[----:B------:R-:W-:-:S04]  /*13ef0*/  FMNMX.FTZ R10, R74, R11, !PT ;  /* 0x0000000b4a0a7209 */ /* 0x000fc80007810000 */
[----:B------:R-:W-:-:S04]  /*13f00*/  FMNMX.FTZ R11, R75, R10, !PT ;  /* 0x0000000a4b0b7209 */ /* 0x000fc80007810000 */
[----:B------:R-:W-:Y:S02]  /*13f10*/  FMNMX.FTZ R10, R78, R11, !PT ;  /* 0x0000000b4e0a7209 */ /* 0x000fe40007810000 */
[----:B0-----:R-:W-:Y:S02]  /*13f20*/  FMNMX.FTZ R3, R0, R3, !PT ;  /* 0x0000000300037209 */ /* 0x001fe40007810000 */
[----:B------:R-:W-:Y:S02]  /*13f30*/  FMNMX.FTZ R11, R79, R10, !PT ;  /* 0x0000000a4f0b7209 */ /* 0x000fe40007810000 */
[C---:B------:R-:W-:Y:S01]  /*13f40*/  FSETP.NEU.FTZ.AND P2, PT, R3.reuse, -INF , PT ;  /* 0xff8000000300780b */ /* 0x040fe20003f5d000 */
[----:B------:R-:W-:Y:S01]  /*13f50*/  FMUL.FTZ R0, R3, UR30 ;  /* 0x0000001e03007c20 */ /* 0x000fe20008410000 */
[----:B------:R-:W-:-:S04]  /*13f60*/  FMNMX.FTZ R10, R82, R11, !PT ;  /* 0x0000000b520a7209 */ /* 0x000fc80007810000 */
[----:B------:R-:W-:Y:S02]  /*13f70*/  FMNMX.FTZ R11, R83, R10, !PT ;  /* 0x0000000a530b7209 */ /* 0x000fe40007810000 */
[----:B------:R-:W-:Y:S02]  /*13f80*/  FSEL R0, R0, RZ, P2 ;  /* 0x000000ff00007208 */ /* 0x000fe40001000000 */
[----:B------:R-:W-:Y:S02]  /*13f90*/  FMNMX.FTZ R10, R86, R11, !PT ;  /* 0x0000000b560a7209 */ /* 0x000fe40007810000 */
[----:B------:R-:W-:Y:S01]  /*13fa0*/  FSEL R11, R3, RZ, P2 ;  /* 0x000000ff030b7208 */ /* 0x000fe20001000000 */
        /* <DEDUP_REMOVED lines=33> */
[----:B------:R-:W-:Y:S01]  /*141c0*/  FADD.FTZ R10, -R11, R20 ;  /* 0x000000140b0a7221 */ /* 0x000fe20000010100 */
[----:B------:R-:W-:Y:S03]  /*141d0*/  MUFU.EX2 R24, R24 ;  /* 0x0000001800187308 */ /* 0x000fe60000000800 */
[----:B------:R-:W0:Y:S05]  /*141e0*/  SHFL.BFLY PT, R11, R0, 0x2, 0x1f ;  /* 0x0c401f00000b7f89 */ /* 0x000e2a00000e0000 */
        /* <DEDUP_REMOVED lines=15> */
[----:B------:R-:W-:Y:S01]  /*142e0*/  FADD.FTZ R122, -R122, R7 ;  /* 0x000000077a7a7221 */ /* 0x000fe20000010100 */
[----:B------:R-:W-:-:S03]  /*142f0*/  FMUL.FTZ R7, R10, UR30 ;  /* 0x0000001e0a077c20 */ /* 0x000fc60008410000 */
[--C-:B------:R-:W-:Y:S01]  /*14300*/  FFMA.FTZ R149, R26, UR30, -R121.reuse ;  /* 0x0000001e1a957c23 */ /* 0x100fe20008010879 */
[--C-:B------:R-:W-:Y:S01]  /*14310*/  FFMA.FTZ R120, R27, UR30, -R121.reuse ;  /* 0x0000001e1b787c23 */ /* 0x100fe20008010879 */
        /* <DEDUP_REMOVED lines=40> */
[--C-:B------:R-:W-:Y:S01]  /*145a0*/  FFMA.FTZ R123, R86, UR30, -R121.reuse ;  /* 0x0000001e567b7c23 */ /* 0x100fe20008010879 */
[----:B------:R-:W-:-:S02]  /*145b0*/  FFMA.FTZ R31, R87, UR30, -R121 ;  /* 0x0000001e571f7c23 */ /* 0x000fc40008010879 */
        /* <DEDUP_REMOVED lines=112> */
.L_x_14569:
[----:B------:R-:W2:Y:S01]  /*14cc0*/  LDL R47, [R1+0x3c] ;  /* 0x00003c00012f7983 */ /* 0x000ea20000100800 */
[----:B------:R-:W-:Y:S01]  /*14cd0*/  IMAD R21, R21, 0x8, R2 ;  /* 0x0000000815157824 */ /* 0x000fe200078e0202 */
[----:B------:R-:W-:Y:S01]  /*14ce0*/  F2FP.F16.F32.PACK_AB R149, R120, R149 ;  /* 0x000000957895723e */ /* 0x000fe200000000ff */
[----:B------:R-:W-:Y:S01]  /*14cf0*/  IMAD.U32 R50, RZ, RZ, UR38 ;  /* 0x00000026ff327e24 */ /* 0x000fe2000f8e00ff */
[----:B------:R-:W-:Y:S01]  /*14d00*/  F2FP.F16.F32.PACK_AB R141, R20, R141 ;  /* 0x0000008d148d723e */ /* 0x000fe200000000ff */
        /* <DEDUP_REMOVED lines=41> */
[----:B------:R-:W-:Y:S01]  /*14fa0*/  F2FP.F16.F32.PACK_AB R144, R33, R32 ;  /* 0x000000202190723e */ /* 0x000fe200000000ff */
[----:B0-----:R-:W-:Y:S01]  /*14fb0*/  IMAD.MOV.U32 R21, RZ, RZ, R22 ;  /* 0x000000ffff157224 */ /* 0x001fe200078e0016 */
        /* <DEDUP_REMOVED lines=26> */
[C---:B--2---:R-:W-:Y:S01]  /*15160*/  ISETP.GT.AND P1, PT, R4.reuse, R47, PT ;  /* 0x0000002f0400720c */ /* 0x044fe20003f24270 */
[----:B------:R-:W-:-:S12]  /*15170*/  VIADD R4, R4, 0xffffffff ;  /* 0xffffffff04047836 */ /* 0x000fd80000000000 */
[----:B------:R-:W-:Y:S05]  /*15180*/  @P1 BRA `(.L_x_14570) ;  /* 0xffffffcc00f41947 */ /* 0x000fea000383ffff */
.L_x_14550:
[----:B------:R-:W-:Y:S05]  /*15190*/  WARPSYNC.ALL ;  /* 0x0000000000007948 */ /* 0x000fea0003800000 */
[----:B------:R-:W-:Y:S06]  /*151a0*/  BAR.ARV 0x8, 0x200 ;  /* 0x0208000000007b1d */ /* 0x000fec0000002000 */
[----:B------:R-:W-:Y:S05]  /*151b0*/  @!P0 BRA `(.L_x_14571) ;  /* 0x0000000000048947 */ /* 0x000fea0003800000 */
[----:B------:R-:W-:Y:S01]  /*151c0*/  BPT.TRAP 0x1 ;  /* 0x000000040000795c */ /* 0x000fe20000300000 */
.L_x_14571:
[----:B------:R-:W-:Y:S01]  /*151d0*/  IMAD R11, R22, 0x8, R2 ;  /* 0x00000008160b7824 */ /* 0x000fe200078e0202 */
[----:B------:R-:W-:-:S04]  /*151e0*/  SHF.L.U32 R4, R154, 0x1f, RZ ;  /* 0x0000001f9a047819 */ /* 0x000fc800000006ff */
[----:B------:R0:W1:Y:S01]  /*151f0*/  SYNCS.PHASECHK.TRANS64.TRYWAIT P1, [R11+URZ+0x16850], R4 ;  /* 0x016850040b0075a7 */ /* 0x000062000802017f */
[----:B------:R-:W-:Y:S05]  /*15200*/  @!P0 BRA `(.L_x_14572) ;  /* 0x0000000000048947 */ /* 0x000fea0003800000 */
[----:B------:R-:W-:Y:S01]  /*15210*/  BPT.TRAP 0x1 ;  /* 0x000000040000795c */ /* 0x000fe20000300000 */
.L_x_14572:
[----:B------:R-:W-:-:S05]  /*15220*/  VIADD R2, R2, 0x400 ;  /* 0x0000040002027836 */ /* 0x000fca0000000000 */
[----:B------:R-:W-:-:S04]  /*15230*/  SHF.R.U32.HI R2, RZ, 0x4, R2 ;  /* 0x00000004ff027819 */ /* 0x000fc80000011602 */
[----:B------:R-:W-:Y:S01]  /*15240*/  LOP3.LUT R9, R2, 0x3fff, RZ, 0xc0, !PT ;  /* 0x00003fff02097812 */ /* 0x000fe200078ec0ff */
[----:B-1----:R-:W-:Y:S06]  /*15250*/  @P1 BRA `(.L_x_14573) ;  /* 0x0000000000081947 */ /* 0x002fec0003800000 */
[----:B------:R-:W1:Y:S02]  /*15260*/  SYNCS.PHASECHK.TRANS64.TRYWAIT P1, [R11+URZ+0x16850], R4 ;  /* 0x016850040b0075a7 */ /* 0x000e64000802017f */
[----:B-1----:R-:W-:Y:S05]  /*15270*/  @!P1 BRA `(.L_x_14574) ;  /* 0x000000c000509947 */ /* 0x002fea0003800000 */
.L_x_14573:
[----:B------:R-:W-:Y:S01]  /*15280*/  IMAD R8, R22, 0x400, R9 ;  /* 0x0000040016087824 */ /* 0x000fe200078e0209 */
[----:B------:R-:W-:Y:S05]  /*15290*/  WARPSYNC.ALL ;  /* 0x0000000000007948 */ /* 0x000fea0003800000 */
[----:B------:R-:W-:Y:S01]  /*152a0*/  IMAD.MOV.U32 R9, RZ, RZ, 0x40000040 ;  /* 0x40000040ff097424 */ /* 0x000fe200078e00ff */
[C---:B------:R-:W-:Y:S01]  /*152b0*/  R2UR UR6, R8.reuse ;  /* 0x00000000080672ca */ /* 0x040fe200000e0000 */
[----:B------:R-:W-:Y:S01]  /*152c0*/  WARPGROUP.ARRIVE ;  /* 0x00000000000079c5 */ /* 0x000fe20000000000 */
[----:B------:R-:W-:Y:S01]  /*152d0*/  VIADD R12, R8, 0x80 ;  /* 0x00000080080c7836 */ /* 0x000fe20000000000 */
[----:B------:R-:W2:Y:S01]  /*152e0*/  SHFL.BFLY PT, R7, R6, 0x2, 0x1f ;  /* 0x0c401f0006077f89 */ /* 0x000ea200000e0000 */
[----:B------:R-:W-:Y:S01]  /*152f0*/  R2UR UR7, R9 ;  /* 0x00000000090772ca */ /* 0x000fe200000e0000 */
[----:B------:R-:W-:-:S02]  /*15300*/  IMAD.MOV.U32 R13, RZ, RZ, 0x40000040 ;  /* 0x40000040ff0d7424 */ /* 0x000fc400078e00ff */
[----:B------:R-:W0:Y:S01]  /*15310*/  SHFL.BFLY PT, R2, R5, 0x2, 0x1f ;  /* 0x0c401f0005027f89 */ /* 0x000e2200000e0000 */
[----:B------:R-:W-:Y:S02]  /*15320*/  IMAD.MOV.U32 R9, RZ, RZ, 0x40000040 ;  /* 0x40000040ff097424 */ /* 0x000fe400078e00ff */
[----:B------:R-:W-:Y:S02]  /*15330*/  IMAD.MOV.U32 R27, RZ, RZ, -0x800000 ;  /* 0xff800000ff1b7424 */ /* 0x000fe400078e00ff */
[----:B------:R-:W-:-:S05]  /*15340*/  IMAD.MOV.U32 R26, RZ, RZ, -0x800000 ;  /* 0xff800000ff1a7424 */ /* 0x000fca00078e00ff */
[----:B------:R-:W-:Y:S01]  /*15350*/  HGMMA.64x64x16.F32 R88, R148, gdesc[UR4].tnspB, R88, gsb0 ;  /* 0x40e0000494587df0 */ /* 0x000fe20008000858 */
[----:B------:R-:W-:Y:S01]  /*15360*/  R2UR UR6, R12 ;  /* 0x000000000c0672ca */ /* 0x000fe200000e0000 */
[----:B------:R-:W-:Y:S01]  /*15370*/  VIADD R12, R8, 0x100 ;  /* 0x00000100080c7836 */ /* 0x000fe20000000000 */
[----:B------:R-:W-:Y:S01]  /*15380*/  R2UR UR7, R13 ;  /* 0x000000000d0772ca */ /* 0x000fe200000e0000 */
[----:B------:R-:W-:Y:S02]  /*15390*/  IMAD.MOV.U32 R13, RZ, RZ, 0x40000040 ;  /* 0x40000040ff0d7424 */ /* 0x000fe400078e00ff */
[----:B--2---:R-:W-:Y:S01]  /*153a0*/  FADD.FTZ R7, R7, R6 ;  /* 0x0000000607077221 */ /* 0x004fe20000010000 */
[----:B------:R-:W-:Y:S02]  /*153b0*/  IMAD.MOV.U32 R6, RZ, RZ, RZ ;  /* 0x000000ffff067224 */ /* 0x000fe400078e00ff */
[----:B01----:R-:W-:Y:S02]  /*153c0*/  FADD.FTZ R4, R2, R5 ;  /* 0x0000000502047221 */ /* 0x003fe40000010000 */
[----:B------:R-:W0:Y:S02]  /*153d0*/  SHFL.BFLY PT, R2, R7, 0x1, 0x1f ;  /* 0x0c201f0007027f89 */ /* 0x000e2400000e0000 */
[----:B0-----:R-:W-:Y:S01]  /*153e0*/  FADD.FTZ R10, R7, R2 ;  /* 0x00000002070a7221 */ /* 0x001fe20000010000 */
[----:B------:R-:W-:-:S04]  /*153f0*/  IMAD.MOV.U32 R2, RZ, RZ, RZ ;  /* 0x000000ffff027224 */ /* 0x000fc800078e00ff */
[----:B------:R-:W-:-:S13]  /*15400*/  FSETP.NE.FTZ.AND P1, PT, R10, RZ, PT ;  /* 0x000000ff0a00720b */ /* 0x000fda0003f35000 */
[----:B------:R-:W0:Y:S08]  /*15410*/  @P1 MUFU.LG2 R5, R10 ;  /* 0x0000000a00051308 */ /* 0x000e300000000c00 */
[----:B------:R-:W-:Y:S01]  /*15420*/  @P1 MUFU.RCP R2, R10 ;  /* 0x0000000a00021308 */ /* 0x000fe20000001000 */
[----:B0-----:R-:W-:Y:S01]  /*15430*/  @P1 FMUL.FTZ R5, R5, 0.69314718246459960938 ;  /* 0x3f31721805051820 */ /* 0x001fe20000410000 */
[----:B------:R-:W-:-:S02]  /*15440*/  WARPGROUP.DEPBAR.LE gsb0, 0x0 ;  /* 0x00008000000079c5 */ /* 0x000fc40000010000 */
[----:B------:R-:W-:-:S06]  /*15450*/  WARPGROUP.ARRIVE ;  /* 0x00000000000079c5 */ /* 0x000fcc0000000000 */
        /* <DEDUP_REMOVED lines=30> */
[----:B------:R-:W-:Y:S01]  /*15640*/  R2UR UR6, R12 ;  /* 0x000000000c0672ca */ /* 0x000fe200000e0000 */
[----:B------:R-:W-:Y:S01]  /*15650*/  IMAD.U32 R12, RZ, RZ, UR30 ;  /* 0x0000001eff0c7e24 */ /* 0x000fe2000f8e00ff */
[----:B------:R-:W-:Y:S01]  /*15660*/  R2UR UR7, R13 ;  /* 0x000000000d0772ca */ /* 0x000fe200000e0000 */
[----:B------:R-:W-:Y:S02]  /*15670*/  WARPGROUP.DEPBAR.LE gsb0, 0x0 ;  /* 0x00008000000079c5 */ /* 0x000fe40000010000 */
[----:B------:R-:W-:-:S10]  /*15680*/  WARPGROUP.ARRIVE ;  /* 0x00000000000079c5 */ /* 0x000fd40000000000 */
[----:B------:R-:W-:Y:S01]  /*15690*/  HGMMA.64x64x16.F32 R88, R124, gdesc[UR4].tnspB, R88, gsb0 ;  /* 0x40e000047c587df0 */ /* 0x000fe20008000858 */
[----:B------:R-:W-:Y:S02]  /*156a0*/  R2UR UR6, R8 ;  /* 0x00000000080672ca */ /* 0x000fe400000e0000 */
[----:B------:R-:W-:Y:S02]  /*156b0*/  R2UR UR7, R9 ;  /* 0x00000000090772ca */ /* 0x000fe400000e0000 */
[----:B------:R-:W0:Y:S02]  /*156c0*/  SHFL.BFLY PT, R9, R4, 0x1, 0x1f ;  /* 0x0c201f0004097f89 */ /* 0x000e2400000e0000 */
[----:B0-----:R-:W-:Y:S01]  /*156d0*/  FADD.FTZ R9, R4, R9 ;  /* 0x0000000904097221 */ /* 0x001fe20000010000 */
[----:B------:R-:W-:-:S04]  /*156e0*/  IMAD.U32 R4, RZ, RZ, UR30 ;  /* 0x0000001eff047e24 */ /* 0x000fc8000f8e00ff */
        /* <DEDUP_REMOVED lines=14> */
.L_x_14575:
        /* <DEDUP_REMOVED lines=43> */
.L_x_14460:
[----:B------:R-:W0:Y:S01]  /*15a80*/  S2R R0, SR_TID.X ;  /* 0x0000000000007919 */ /* 0x000e220000002100 */
[----:B------:R-:W-:Y:S05]  /*15a90*/  WARPSYNC.ALL ;  /* 0x0000000000007948 */ /* 0x000fea0003800000 */
[----:B0----5:R-:W-:-:S05]  /*15aa0*/  VIADD R38, R0, 0xffffff80 ;  /* 0xffffff8000267836 */ /* 0x021fca0000000000 */
[----:B------:R-:W-:-:S04]  /*15ab0*/  SHF.R.S32.HI R48, RZ, 0x1f, R38 ;  /* 0x0000001fff307819 */ /* 0x000fc80000011426 */
[----:B------:R-:W-:-:S04]  /*15ac0*/  LEA.HI R48, R48, R38, RZ, 0x3 ;  /* 0x0000002630307211 */ /* 0x000fc800078f18ff */
[----:B------:R-:W-:-:S05]  /*15ad0*/  LOP3.LUT R48, R48, 0xfffffff8, RZ, 0xc0, !PT ;  /* 0xfffffff830307812 */ /* 0x000fca00078ec0ff */
[----:B------:R-:W-:-:S04]  /*15ae0*/  IMAD.IADD R48, R38, 0x1, -R48 ;  /* 0x0000000126307824 */ /* 0x000fc800078e0a30 */
[----:B------:R-:W-:-:S05]  /*15af0*/  IMAD.SHL.U32 R44, R48, 0x8, RZ ;  /* 0x00000008302c7824 */ /* 0x000fca00078e00ff */
[----:B------:R-:W-:Y:S01]  /*15b00*/  SHF.R.S32.HI R43, RZ, 0x1f, R44 ;  /* 0x0000001fff2b7819 */ /* 0x000fe2000001142c */
        /* <DEDUP_REMOVED lines=9> */
[----:B------:R-:W2:Y:S01]  /*15ba0*/  LDL R0, [R1+0x60] ;  /* 0x0000600001007983 */ /* 0x000ea20000100800 */
[----:B------:R-:W-:Y:S01]  /*15bb0*/  ULDC UR4, c[0x0][0xad4] ;  /* 0x0002b50000047ab9 */ /* 0x000fe20000000800 */
[----:B------:R-:W3:Y:S02]  /*15bc0*/  LDC.64 R28, c[0x0][0xc00] ;  /* 0x00030000ff1c7b82 */ /* 0x000ee40000000a00 */
[----:B------:R-:W4:Y:S04]  /*15bd0*/  LDL.LU R30, [R1+0x4c] ;  /* 0x00004c00011e7983 */ /* 0x000f280000300800 */
[----:B------:R-:W3:Y:S01]  /*15be0*/  LDL R39, [R1+0x50] ;  /* 0x0000500001277983 */ /* 0x000ee20000100800 */
[----:B------:R-:W0:Y:S01]  /*15bf0*/  S2R R3, SR_SWINHI ;  /* 0x0000000000037919 */ /* 0x000e220000002f00 */
[----:B------:R-:W-:-:S02]  /*15c00*/  MOV R24, R2 ;  /* 0x0000000200187202 */ /* 0x000fc40000000f00 */
[----:B0-----:R-:W-:Y:S02]  /*15c10*/  MOV R25, R3 ;  /* 0x0000000300197202 */ /* 0x001fe40000000f00 */
[----:B------:R-:W-:Y:S02]  /*15c20*/  F2FP.F16.F32.PACK_AB R12, R21, R20 ;  /* 0x00000014150c723e */ /* 0x000fe400000000ff */
[----:B------:R-:W-:Y:S01]  /*15c30*/  F2FP.F16.F32.PACK_AB R14, R93, R92 ;  /* 0x0000005c5d0e723e */ /* 0x000fe200000000ff */
[----:B--2---:R-:W-:-:S03]  /*15c40*/  IMAD.WIDE R8, R0, 0x2, R24 ;  /* 0x0000000200087825 */ /* 0x004fc600078e0218 */
[----:B------:R-:W-:-:S05]  /*15c50*/  IADD3 R15, P0, R8, 0x60, RZ ;  /* 0x00000060080f7810 */ /* 0x000fca0007f1e0ff */
[----:B------:R-:W-:Y:S01]  /*15c60*/  IMAD.X R5, RZ, RZ, R9, P0 ;  /* 0x000000ffff057224 */ /* 0x000fe200000e0609 */
[----:B----4-:R-:W-:-:S04]  /*15c70*/  ISETP.NE.AND P0, PT, R30, RZ, PT ;  /* 0x000000ff1e00720c */ /* 0x010fc80003f05270 */
[----:B------:R-:W-:Y:S01]  /*15c80*/  SEL R37, R30, UR4, P0 ;  /* 0x000000041e257c07 */ /* 0x000fe20008000000 */
[----:B------:R-:W-:Y:S05]  /*15c90*/  WARPSYNC.ALL ;  /* 0x0000000000007948 */ /* 0x000fea0003800000 */
[C---:B------:R-:W-:Y:S01]  /*15ca0*/  LOP3.LUT R3, R8.reuse, 0x380, RZ, 0xc0, !PT ;  /* 0x0000038008037812 */ /* 0x040fe200078ec0ff */
[----:B------:R-:W-:Y:S01]  /*15cb0*/  ULDC.64 UR6, c[0x0][0xc08] ;  /* 0x0003020000067ab9 */ /* 0x000fe20000000a00 */
[----:B------:R-:W-:Y:S01]  /*15cc0*/  BAR.SYNC.DEFER_BLOCKING 0x1, 0x180 ;  /* 0x0046000000007b1d */ /* 0x000fe20000010000 */
[C---:B------:R-:W-:Y:S02]  /*15cd0*/  IADD3 R6, P1, R8.reuse, 0x40, RZ ;  /* 0x0000004008067810 */ /* 0x040fe40007f3e0ff */
[----:B------:R-:W-:-:S02]  /*15ce0*/  IADD3 R13, P2, R8, 0x20, RZ ;  /* 0x00000020080d7810 */ /* 0x000fc40007f5e0ff */
[----:B------:R-:W-:Y:S01]  /*15cf0*/  SHF.R.U64 R3, R3, 0x3, RZ ;  /* 0x0000000303037819 */ /* 0x000fe200000012ff */
[----:B------:R-:W-:Y:S01]  /*15d00*/  ULDC.64 UR4, c[0x0][0xc00] ;  /* 0x0003000000047ab9 */ /* 0x000fe20000000a00 */
[----:B------:R-:W-:Y:S02]  /*15d10*/  LOP3.LUT R4, R6, 0x380, RZ, 0xc0, !PT ;  /* 0x0000038006047812 */ /* 0x000fe400078ec0ff */
[----:B------:R-:W-:Y:S02]  /*15d20*/  LOP3.LUT R0, R13, 0x380, RZ, 0xc0, !PT ;  /* 0x000003800d007812 */ /* 0x000fe400078ec0ff */
[----:B------:R-:W-:Y:S02]  /*15d30*/  LOP3.LUT R10, R15, 0x380, RZ, 0xc0, !PT ;  /* 0x000003800f0a7812 */ /* 0x000fe400078ec0ff */
[----:B------:R-:W-:Y:S02]  /*15d40*/  ISETP.NE.U32.AND P0, PT, RZ, UR6, PT ;  /* 0x00000006ff007c0c */ /* 0x000fe4000bf05070 */
[----:B------:R-:W-:-:S02]  /*15d50*/  LOP3.LUT R8, R3, R8, RZ, 0x3c, !PT ;  /* 0x0000000803087212 */ /* 0x000fc400078e3cff */
[----:B------:R-:W-:Y:S02]  /*15d60*/  SHF.R.U64 R3, R4, 0x3, RZ ;  /* 0x0000000304037819 */ /* 0x000fe400000012ff */
[----:B------:R-:W-:Y:S02]  /*15d70*/  SHF.R.U64 R0, R0, 0x3, RZ ;  /* 0x0000000300007819 */ /* 0x000fe400000012ff */
[----:B------:R-:W-:Y:S02]  /*15d80*/  SHF.R.U64 R4, R10, 0x3, RZ ;  /* 0x000000030a047819 */ /* 0x000fe400000012ff */
[----:B------:R-:W-:Y:S01]  /*15d90*/  ISETP.NE.AND.EX P0, PT, RZ, UR7, PT, P0 ;  /* 0x00000007ff007c0c */ /* 0x000fe2000bf05300 */
[--C-:B------:R-:W-:Y:S01]  /*15da0*/  IMAD.X R7, RZ, RZ, R9.reuse, P1 ;  /* 0x000000ffff077224 */ /* 0x100fe200008e0609 */
[----:B------:R-:W-:Y:S01]  /*15db0*/  LOP3.LUT R10, R0, R13, RZ, 0x3c, !PT ;  /* 0x0000000d000a7212 */ /* 0x000fe200078e3cff */
[----:B------:R-:W-:Y:S01]  /*15dc0*/  IMAD.X R11, RZ, RZ, R9, P2 ;  /* 0x000000ffff0b7224 */ /* 0x000fe200010e0609 */
[----:B------:R-:W-:-:S02]  /*15dd0*/  LOP3.LUT R4, R4, R15, RZ, 0x3c, !PT ;  /* 0x0000000f04047212 */ /* 0x000fc400078e3cff */
[----:B------:R-:W-:Y:S02]  /*15de0*/  LOP3.LUT R6, R3, R6, RZ, 0x3c, !PT ;  /* 0x0000000603067212 */ /* 0x000fe400078e3cff */
[----:B------:R-:W-:Y:S02]  /*15df0*/  MOV R9, R8 ;  /* 0x0000000800097202 */ /* 0x000fe40000000f00 */
[----:B------:R-:W-:Y:S02]  /*15e00*/  F2FP.F16.F32.PACK_AB R13, R91, R90 ;  /* 0x0000005a5b0d723e */ /* 0x000fe400000000ff */
[----:B------:R-:W-:Y:S01]  /*15e10*/  F2FP.F16.F32.PACK_AB R15, R95, R94 ;  /* 0x0000005e5f0f723e */ /* 0x000fe200000000ff */
[----:B------:R-:W0:Y:S01]  /*15e20*/  @P0 LDC.64 R30, c[0x0][0xc08] ;  /* 0x00030200ff1e0b82 */ /* 0x000e220000000a00 */
[----:B-1----:R-:W-:Y:S02]  /*15e30*/  MOV R32, R6 ;  /* 0x0000000600207202 */ /* 0x002fe40000000f00 */
        /* <DEDUP_REMOVED lines=8> */
[----:B------:R-:W-:-:S02]  /*15ec0*/  F2FP.F16.F32.PACK_AB R10, R109, R108 ;  /* 0x0000006c6d0a723e */ /* 0x000fc400000000ff */
[----:B------:R-:W-:Y:S02]  /*15ed0*/  F2FP.F16.F32.PACK_AB R11, R111, R110 ;  /* 0x0000006e6f0b723e */ /* 0x000fe400000000ff */
[----:B-1----:R-:W-:Y:S02]  /*15ee0*/  F2FP.F16.F32.PACK_AB R9, R107, R106 ;  /* 0x0000006a6b09723e */ /* 0x002fe400000000ff */
[----:B------:R-:W-:Y:S02]  /*15ef0*/  F2FP.F16.F32.PACK_AB R12, R113, R112 ;  /* 0x00000070710c723e */ /* 0x000fe400000000ff */
[----:B------:R-:W-:Y:S02]  /*15f00*/  F2FP.F16.F32.PACK_AB R13, R115, R114 ;  /* 0x00000072730d723e */ /* 0x000fe400000000ff */
[----:B------:R-:W-:Y:S02]  /*15f10*/  F2FP.F16.F32.PACK_AB R14, R117, R116 ;  /* 0x00000074750e723e */ /* 0x000fe400000000ff */
[----:B------:R-:W-:Y:S01]  /*15f20*/  F2FP.F16.F32.PACK_AB R15, R119, R118 ;  /* 0x00000076770f723e */ /* 0x000fe200000000ff */
[----:B------:R0:W-:Y:S04]  /*15f30*/  STSM.16.M88.4 [R36], R4 ;  /* 0x0000000424007844 */ /* 0x0001e80000000200 */
[----:B------:R-:W-:Y:S04]  /*15f40*/  STSM.16.M88.4 [R32], R8 ;  /* 0x0000000820007844 */ /* 0x000fe80000000200 */
[----:B------:R1:W-:Y:S01]  /*15f50*/  STSM.16.M88.4 [R0], R12 ;  /* 0x0000000c00007844 */ /* 0x0003e20000000200 */
[----:B------:R-:W-:-:S04]  /*15f60*/  ISETP.NE.U32.AND P3, PT, RZ, UR4, PT ;  /* 0x00000004ff007c0c */ /* 0x000fc8000bf65070 */
[----:B------:R-:W-:Y:S01]  /*15f70*/  ISETP.NE.AND.EX P3, PT, RZ, UR5, PT, P3 ;  /* 0x00000005ff007c0c */ /* 0x000fe2000bf65330 */
[----:B------:R-:W-:Y:S01]  /*15f80*/  ULDC UR6, c[0x0][0xa88] ;  /* 0x0002a20000067ab9 */ /* 0x000fe20000000800 */
[----:B------:R-:W-:Y:S02]  /*15f90*/  IMAD.MOV.U32 R3, RZ, RZ, RZ ;  /* 0x000000ffff037224 */ /* 0x000fe400078e00ff */
[----:B------:R-:W-:Y:S02]  /*15fa0*/  IMAD.U32 R45, RZ, RZ, UR6 ;  /* 0x00000006ff2d7e24 */ /* 0x000fe4000f8e00ff */
[C---:B---3--:R-:W-:Y:S01]  /*15fb0*/  IMAD.WIDE R28, R39.reuse, 0x4, R28 ;  /* 0x00000004271c7825 */ /* 0x048fe200078e021c */
[----:B------:R-:W-:Y:S03]  /*15fc0*/  BAR.SYNC.DEFER_BLOCKING 0x1, 0x180 ;  /* 0x0046000000007b1d */ /* 0x000fe60000010000 */
[----:B0-----:R-:W-:Y:S01]  /*15fd0*/  @P0 IMAD.WIDE R4, R39, 0x4, R30 ;  /* 0x0000000427040825 */ /* 0x001fe200078e021e */
[----:B------:R-:W-:-:S04]  /*15fe0*/  ISETP.GT.AND P1, PT, R37, 0x1, PT ;  /* 0x000000012500780c */ /* 0x000fc80003f24270 */
[----:B-1----:R-:W0:Y:S01]  /*15ff0*/  LDC R0, c[0x0][0xbe8] ;  /* 0x0002fa00ff007b82 */ /* 0x002e220000000800 */
[----:B------:R1:W5:Y:S04]  /*16000*/  @P3 LDG.E R3, desc[UR42][R28.64] ;  /* 0x0000002a1c033981 */ /* 0x000368000c1e1900 */
[----:B------:R1:W5:Y:S01]  /*16010*/  @P0 LDG.E R45, desc[UR42][R4.64] ;  /* 0x0000002a042d0981 */ /* 0x000362000c1e1900 */
[----:B------:R-:W-:-:S05]  /*16020*/  IMAD.MOV.U32 R6, RZ, RZ, 0x9b8 ;  /* 0x000009b8ff067424 */ /* 0x000fca00078e00ff */
[----:B------:R-:W-:-:S04]  /*16030*/  SEL R6, R6, 0x978, P1 ;  /* 0x0000097806067807 */ /* 0x000fc80000800000 */
[----:B------:R1:W2:Y:S08]  /*16040*/  LDC.64 R12, c[0x0][R6+0x220] ;  /* 0x00008800060c7b82 */ /* 0x0002b00000000a00 */
[----:B------:R1:W3:Y:S08]  /*16050*/  LDC.64 R14, c[0x0][R6+0x218] ;  /* 0x00008600060e7b82 */ /* 0x0002f00000000a00 */
[----:B------:R1:W4:Y:S01]  /*16060*/  LDC.64 R10, c[0x0][R6+0x228] ;  /* 0x00008a00060a7b82 */ /* 0x0003220000000a00 */
[----:B0-----:R-:W-:Y:S01]  /*16070*/  ISETP.NE.AND P2, PT, R0, 0x1, PT ;  /* 0x000000010000780c */ /* 0x001fe20003f45270 */
[----:B-1----:R-:W-:-:S12]  /*16080*/  @P0 BRA `(.L_x_14578) ;  /* 0x0000000000100947 */ /* 0x002fd80003800000 */
[----:B------:R-:W-:Y:S05]  /*16090*/  @!P3 BRA `(.L_x_14578) ;  /* 0x00000000000cb947 */ /* 0x000fea0003800000 */
[----:B------:R-:W2:Y:S04]  /*160a0*/  LDG.E R4, desc[UR42][R28.64] ;  /* 0x0000002a1c047981 */ /* 0x000ea8000c1e1900 */
[----:B-----5:R-:W2:Y:S02]  /*160b0*/  LDG.E R45, desc[UR42][R28.64+0x4] ;  /* 0x0000042a1c2d7981 */ /* 0x020ea4000c1e1900 */
[----:B--2---:R-:W-:-:S07]  /*160c0*/  IMAD.IADD R45, R45, 0x1, -R4 ;  /* 0x000000012d2d7824 */ /* 0x004fce00078e0a04 */
.L_x_14578:
[----:B------:R-:W4:Y:S04]  /*160d0*/  LDL R29, [R1+0x34] ;  /* 0x00003400011d7983 */ /* 0x000f280000100800 */
[----:B------:R-:W4:Y:S04]  /*160e0*/  LDL R51, [R1+0x14] ;  /* 0x0000140001337983 */ /* 0x000f280000100800 */
[----:B------:R-:W4:Y:S01]  /*160f0*/  LDL R49, [R1+0x54] ;  /* 0x0000540001317983 */ /* 0x000f220000100800 */
[----:B------:R-:W0:Y:S01]  /*16100*/  LDC.64 R6, c[0x0][R6+0x210] ;  /* 0x0000840006067b82 */ /* 0x000e220000000a00 */
[----:B------:R-:W-:-:S02]  /*16110*/  ISETP.NE.U32.AND P0, PT, RZ, UR4, PT ;  /* 0x00000004ff007c0c */ /* 0x000fc4000bf05070 */
[----:B------:R-:W4:Y:S01]  /*16120*/  LDL R36, [R1+0x5c] ;  /* 0x00005c0001247983 */ /* 0x000f220000100800 */
[----:B------:R-:W-:Y:S02]  /*16130*/  SHF.R.S32.HI R9, RZ, 0x1f, R39 ;  /* 0x0000001fff097819 */ /* 0x000fe40000011427 */
[----:B------:R-:W-:Y:S02]  /*16140*/  ISETP.NE.AND.EX P0, PT, RZ, UR5, PT, P0 ;  /* 0x00000005ff007c0c */ /* 0x000fe4000bf05300 */
[----:B------:R-:W1:Y:S02]  /*16150*/  @P2 LDC R28, c[0x0][0xbec] ;  /* 0x0002fb00ff1c2b82 */ /* 0x000e640000000800 */
[----:B------:R-:W-:Y:S02]  /*16160*/  SEL R8, R39, RZ, !P0 ;  /* 0x000000ff27087207 */ /* 0x000fe40004000000 */
[----:B------:R-:W-:-:S03]  /*16170*/  SEL R9, R9, RZ, !P0 ;  /* 0x000000ff09097207 */ /* 0x000fc60004000000 */
[----:B--2---:R-:W-:Y:S01]  /*16180*/  IMAD R13, R13, R8, RZ ;  /* 0x000000080d0d7224 */ /* 0x004fe200078e02ff */
[----:B------:R-:W2:Y:S08]  /*16190*/  @P2 LDC R37, c[0x0][0xbf0] ;  /* 0x0002fc00ff252b82 */ /* 0x000eb00000000800 */
[----:B------:R-:W0:Y:S01]  /*161a0*/  LDC.64 R4, c[0x0][0xba8] ;  /* 0x0002ea00ff047b82 */ /* 0x000e220000000a00 */
[----:B------:R-:W1:Y:S01]  /*161b0*/  S2R R32, SR_TID.X ;  /* 0x0000000000207919 */ /* 0x000e620000002100 */
[----:B------:R-:W-:-:S02]  /*161c0*/  IMAD R31, R12, R9, R13 ;  /* 0x000000090c1f7224 */ /* 0x000fc400078e020d */
[-C--:B---3--:R-:W-:Y:S02]  /*161d0*/  IMAD R9, R15, R157.reuse, RZ ;  /* 0x0000009d0f097224 */ /* 0x088fe400078e02ff */
[----:B------:R-:W-:-:S04]  /*161e0*/  IMAD.WIDE.U32 R14, R14, R157, RZ ;  /* 0x0000009d0e0e7225 */ /* 0x000fc800078e00ff */
[----:B------:R-:W-:-:S03]  /*161f0*/  IMAD.WIDE.U32 R12, R12, R8, RZ ;  /* 0x000000080c0c7225 */ /* 0x000fc600078e00ff */
[----:B-----5:R-:W-:Y:S01]  /*16200*/  IADD3 R14, P0, P3, R12, R14, R3 ;  /* 0x0000000e0c0e7210 */ /* 0x020fe20007b1e003 */
[----:B------:R-:W-:Y:S02]  /*16210*/  IMAD.IADD R31, R13, 0x1, R31 ;  /* 0x000000010d1f7824 */ /* 0x000fe400078e021f */
[----:B------:R-:W-:Y:S01]  /*16220*/  IMAD.IADD R30, R15, 0x1, R9 ;  /* 0x000000010f1e7824 */ /* 0x000fe200078e0209 */
[----:B------:R-:W-:Y:S01]  /*16230*/  SHF.R.S32.HI R9, RZ, 0x1f, R3 ;  /* 0x0000001fff097819 */ /* 0x000fe20000011403 */
[----:B0-----:R-:W0:Y:S08]  /*16240*/  @!P1 LDC R4, c[0x0][0xb50] ;  /* 0x0002d400ff049b82 */ /* 0x001e300000000800 */
[----:B------:R-:W3:Y:S01]  /*16250*/  @!P1 LDC R5, c[0x0][0xb54] ;  /* 0x0002d500ff059b82 */ /* 0x000ee20000000800 */
[----:B-1----:R-:W-:-:S05]  /*16260*/  VIADD R40, R32, 0xffffff80 ;  /* 0xffffff8020287836 */ /* 0x002fca0000000000 */
[----:B------:R-:W-:-:S04]  /*16270*/  SHF.R.S32.HI R32, RZ, 0x1f, R40 ;  /* 0x0000001fff207819 */ /* 0x000fc80000011428 */
[----:B------:R-:W-:-:S04]  /*16280*/  LEA.HI R32, R32, R40, RZ, 0x7 ;  /* 0x0000002820207211 */ /* 0x000fc800078f38ff */
[----:B------:R-:W-:Y:S01]  /*16290*/  LOP3.LUT R32, R32, 0xffffff80, RZ, 0xc0, !PT ;  /* 0xffffff8020207812 */ /* 0x000fe200078ec0ff */
[----:B------:R-:W-:-:S04]  /*162a0*/  IMAD R45, R45, R0, RZ ;  /* 0x000000002d2d7224 */ /* 0x000fc800078e02ff */
[----:B------:R-:W-:Y:S02]  /*162b0*/  IMAD.IADD R32, R40, 0x1, -R32 ;  /* 0x0000000128207824 */ /* 0x000fe400078e0a20 */
[----:B----4-:R-:W-:-:S04]  /*162c0*/  IMAD.IADD R39, R29, 0x1, R51 ;  /* 0x000000011d277824 */ /* 0x010fc800078e0233 */
[----:B------:R-:W-:Y:S01]  /*162d0*/  @P2 IMAD.HI.U32 R12, R39, R28, RZ ;  /* 0x0000001c270c2227 */ /* 0x000fe200078e00ff */
[----:B------:R-:W-:-:S03]  /*162e0*/  SEL R29, R49, RZ, P1 ;  /* 0x000000ff311d7207 */ /* 0x000fc60000800000 */
[----:B------:R-:W-:Y:S01]  /*162f0*/  IMAD.MOV.U32 R13, RZ, RZ, R39 ;  /* 0x000000ffff0d7224 */ /* 0x000fe200078e0027 */
[----:B--2---:R-:W-:Y:S01]  /*16300*/  @P2 SHF.R.U32.HI R13, RZ, R37, R12 ;  /* 0x00000025ff0d2219 */ /* 0x004fe2000001160c */
        /* <DEDUP_REMOVED lines=14> */
[----:B0-----:R-:W-:-:S04]  /*163f0*/  LEA R12, P0, R6, R4, 0x2 ;  /* 0x00000004060c7211 */ /* 0x001fc800078010ff */
[----:B---3--:R-:W-:Y:S01]  /*16400*/  LEA.HI.X R7, R6, R5, R7, 0x2, P0 ;  /* 0x0000000506077211 */ /* 0x008fe200000f1407 */
[----:B------:R-:W-:Y:S01]  /*16410*/  SHFL.IDX PT, R4, R12, RZ, 0x1c1f ;  /* 0x001c1fff0c047589 */ /* 0x000fe200000e0000 */
[----:B------:R-:W-:-:S03]  /*16420*/  IMAD.IADD R28, R36, 0x1, R51 ;  /* 0x00000001241c7824 */ /* 0x000fc600078e0233 */
        /* <DEDUP_REMOVED lines=16> */
[----:B0-----:R-:W-:Y:S02]  /*16530*/  IMAD R10, R9, UR4, RZ ;  /* 0x00000004090a7c24 */ /* 0x001fe4000f8e02ff */
[----:B------:R-:W-:Y:S02]  /*16540*/  LEA R5, R50, R44, 0x6 ;  /* 0x0000002c32057211 */ /* 0x000fe400078e30ff */
[C---:B------:R-:W-:Y:S02]  /*16550*/  IMAD R9, R3.reuse, UR5, R10 ;  /* 0x0000000503097c24 */ /* 0x040fe4000f8e020a */
[----:B------:R-:W-:Y:S01]  /*16560*/  IMAD.WIDE.U32 R10, R3, UR4, RZ ;  /* 0x00000004030a7c25 */ /* 0x000fe2000f8e00ff */
[----:B------:R-:W-:-:S03]  /*16570*/  ULDC.64 UR4, c[0x0][0xae8] ;  /* 0x0002ba0000047ab9 */ /* 0x000fc60000000a00 */
[----:B------:R-:W-:-:S04]  /*16580*/  IMAD.WIDE R24, R5, 0x2, R24 ;  /* 0x0000000205187825 */ /* 0x000fc800078e0218 */
[----:B------:R-:W-:Y:S01]  /*16590*/  IMAD R3, R48, 0x30, R50 ;  /* 0x0000003030037824 */ /* 0x000fe200078e0232 */
[C---:B------:R-:W-:Y:S01]  /*165a0*/  IADD3 R27, P0, R24.reuse, 0x1800, RZ ;  /* 0x00001800181b7810 */ /* 0x040fe20007f1e0ff */
[----:B------:R-:W-:Y:S01]  /*165b0*/  IMAD.IADD R11, R11, 0x1, R9 ;  /* 0x000000010b0b7824 */ /* 0x000fe200078e0209 */
[C---:B------:R-:W-:Y:S02]  /*165c0*/  IADD3 R29, P1, R24.reuse, 0x3000, RZ ;  /* 0x00003000181d7810 */ /* 0x040fe40007f3e0ff */
[----:B------:R-:W-:Y:S01]  /*165d0*/  IADD3 R37, P3, R24, 0x4800, RZ ;  /* 0x0000480018257810 */ /* 0x000fe20007f7e0ff */
[----:B------:R-:W-:Y:S01]  /*165e0*/  IMAD.IADD R12, R51, 0x1, R3 ;  /* 0x00000001330c7824 */ /* 0x000fe200078e0203 */
[----:B------:R-:W-:Y:S01]  /*165f0*/  LOP3.LUT R26, R27, 0x380, RZ, 0xc0, !PT ;  /* 0x000003801b1a7812 */ /* 0x000fe200078ec0ff */
[----:B------:R-:W-:Y:S01]  /*16600*/  IMAD.WIDE.U32 R10, R157, UR4, R10 ;  /* 0x000000049d0a7c25 */ /* 0x000fe2000f8e000a */
[----:B------:R-:W-:Y:S02]  /*16610*/  LOP3.LUT R28, R29, 0x380, RZ, 0xc0, !PT ;  /* 0x000003801d1c7812 */ /* 0x000fe400078ec0ff */
[----:B------:R-:W-:-:S02]  /*16620*/  LOP3.LUT R36, R37, 0x380, RZ, 0xc0, !PT ;  /* 0x0000038025247812 */ /* 0x000fc400078ec0ff */
[----:B------:R-:W-:Y:S01]  /*16630*/  LOP3.LUT R5, R24, 0x380, RZ, 0xc0, !PT ;  /* 0x0000038018057812 */ /* 0x000fe200078ec0ff */
[----:B-1----:R-:W-:Y:S01]  /*16640*/  @P2 IMAD.HI.U32 R3, R12, R13, RZ ;  /* 0x0000000d0c032227 */ /* 0x002fe200078e00ff */
[----:B------:R-:W-:Y:S02]  /*16650*/  SHF.R.S32.HI R9, RZ, 0x1f, R8 ;  /* 0x0000001fff097819 */ /* 0x000fe40000011408 */
[----:B------:R-:W-:Y:S01]  /*16660*/  SHF.R.U64 R26, R26, 0x3, RZ ;  /* 0x000000031a1a7819 */ /* 0x000fe200000012ff */
[----:B------:R-:W-:Y:S01]  /*16670*/  IMAD R11, R157, UR5, R11 ;  /* 0x000000059d0b7c24 */ /* 0x000fe2000f8e020b */
        /* <DEDUP_REMOVED lines=12> */
[----:B------:R-:W-:Y:S01]  /*16740*/  IMAD.X R37, RZ, RZ, R25, P3 ;  /* 0x000000ffff257224 */ /* 0x000fe200018e0619 */
[----:B--2---:R-:W-:Y:S01]  /*16750*/  @P2 SHF.R.U32.HI R13, RZ, R14, R3 ;  /* 0x0000000eff0d2219 */ /* 0x004fe20000011603 */
[----:B------:R-:W-:-:S02]  /*16760*/  IMAD.MOV.U32 R5, RZ, RZ, R25 ;  /* 0x000000ffff057224 */ /* 0x000fc400078e0019 */
[C---:B------:R-:W-:Y:S01]  /*16770*/  IMAD R15, R8.reuse, UR5, R9 ;  /* 0x00000005080f7c24 */ /* 0x040fe2000f8e0209 */
[----:B------:R-:W5:Y:S01]  /*16780*/  LD.E.128 R24, desc[UR42][R26.64] ;  /* 0x0000002a1a187980 */ /* 0x000f62000c101d00 */
[----:B------:R-:W-:Y:S01]  /*16790*/  IMAD.WIDE.U32 R8, R8, UR4, R10 ;  /* 0x0000000408087c25 */ /* 0x000fe2000f8e000a */
[--C-:B------:R-:W-:Y:S01]  /*167a0*/  SHF.R.S32.HI R10, RZ, 0x1f, R13.reuse ;  /* 0x0000001fff0a7819 */ /* 0x100fe2000001140d */
[----:B------:R-:W-:Y:S01]  /*167b0*/  ULDC.64 UR4, c[0x0][0xae0] ;  /* 0x0002b80000047ab9 */ /* 0x000fe20000000a00 */
[----:B------:R-:W5:Y:S01]  /*167c0*/  LD.E.128 R4, desc[UR42][R4.64] ;  /* 0x0000002a04047980 */ /* 0x000f62000c101d00 */
[----:B------:R-:W-:-:S03]  /*167d0*/  IMAD.MOV R11, RZ, RZ, -R13 ;  /* 0x000000ffff0b7224 */ /* 0x000fc600078e0a0d */
[----:B------:R-:W5:Y:S01]  /*167e0*/  LD.E.128 R28, desc[UR42][R28.64] ;  /* 0x0000002a1c1c7980 */ /* 0x000f62000c101d00 */
[----:B------:R-:W-:-:S03]  /*167f0*/  IMAD R11, R0, R11, R12 ;  /* 0x0000000b000b7224 */ /* 0x000fc600078e020c */
[----:B------:R-:W5:Y:S01]  /*16800*/  LD.E.128 R36, desc[UR42][R36.64] ;  /* 0x0000002a24247980 */ /* 0x000f62000c101d00 */
[----:B------:R-:W-:Y:S01]  /*16810*/  IMAD.IADD R9, R9, 0x1, R15 ;  /* 0x0000000109097824 */ /* 0x000fe200078e020f */
[----:B------:R-:W-:Y:S01]  /*16820*/  @!PT LDS RZ, [RZ] ;  /* 0x00000000fffff984 */ /* 0x000fe20000000800 */
[----:B------:R-:W-:Y:S01]  /*16830*/  @!PT LDS RZ, [RZ] ;  /* 0x00000000fffff984 */ /* 0x000fe20000000800 */
[----:B------:R-:W-:Y:S01]  /*16840*/  @!PT LDS RZ, [RZ] ;  /* 0x00000000fffff984 */ /* 0x000fe20000000800 */
[----:B------:R-:W-:Y:S01]  /*16850*/  @!PT LDS RZ, [RZ] ;  /* 0x00000000fffff984 */ /* 0x000fe20000000800 */
[----:B------:R0:W-:Y:S06]  /*16860*/  MEMBAR.ALL.CTA ;  /* 0x0000000000007992 */ /* 0x0001ec0000008000 */
[----:B0-----:R-:W0:Y:S01]  /*16870*/  FENCE.VIEW.ASYNC.S ;  /* 0x00000000000073c6 */ /* 0x001e220000000000 */
[----:B------:R-:W-:Y:S01]  /*16880*/  IMAD R10, R10, UR4, RZ ;  /* 0x000000040a0a7c24 */ /* 0x000fe2000f8e02ff */
[----:B------:R-:W-:Y:S01]  /*16890*/  SHF.R.S32.HI R0, RZ, 0x1f, R11 ;  /* 0x0000001fff007819 */ /* 0x000fe2000001140b */
[----:B------:R-:W-:-:S04]  /*168a0*/  IMAD.WIDE.U32 R8, R13, UR4, R8 ;  /* 0x000000040d087c25 */ /* 0x000fc8000f8e0008 */
[----:B------:R-:W-:Y:S01]  /*168b0*/  IMAD R15, R13, UR5, R10 ;  /* 0x000000050d0f7c24 */ /* 0x000fe2000f8e020a */
[----:B------:R-:W-:Y:S02]  /*168c0*/  ULDC.64 UR4, c[0x0][0xad8] ;  /* 0x0002b60000047ab9 */ /* 0x000fe40000000a00 */
[----:B------:R-:W-:Y:S02]  /*168d0*/  IMAD R0, R0, UR4, RZ ;  /* 0x0000000400007c24 */ /* 0x000fe4000f8e02ff */
[----:B------:R-:W-:Y:S02]  /*168e0*/  IMAD.IADD R9, R9, 0x1, R15 ;  /* 0x0000000109097824 */ /* 0x000fe400078e020f */
[----:B------:R-:W-:Y:S02]  /*168f0*/  VIADD R3, R2, 0x16820 ;  /* 0x0001682002037836 */ /* 0x000fe40000000000 */
[----:B------:R-:W-:-:S04]  /*16900*/  IMAD.WIDE.U32 R8, R11, UR4, R8 ;  /* 0x000000040b087c25 */ /* 0x000fc8000f8e0008 */
[----:B------:R-:W-:Y:S01]  /*16910*/  IMAD R41, R11, UR5, R0 ;  /* 0x000000050b297c24 */ /* 0x000fe2000f8e0200 */
[----:B------:R-:W-:Y:S01]  /*16920*/  ULDC.64 UR4, c[0x0][0xa80] ;  /* 0x0002a00000047ab9 */ /* 0x000fe20000000a00 */
[----:B------:R-:W-:Y:S02]  /*16930*/  PRMT R3, RZ, 0x654, R3 ;  /* 0x00000654ff037816 */ /* 0x000fe40000000003 */
[----:B------:R-:W-:Y:S01]  /*16940*/  IMAD.IADD R41, R9, 0x1, R41 ;  /* 0x0000000109297824 */ /* 0x000fe200078e0229 */
[C---:B------:R-:W-:Y:S01]  /*16950*/  LEA R40, P0, R8.reuse, UR4, 0x1 ;  /* 0x0000000408287c11 */ /* 0x040fe2000f8008ff */
[----:B------:R-:W-:Y:S01]  /*16960*/  UMOV UR4, 0xffffffff ;  /* 0xffffffff00047882 */ /* 0x000fe20000000000 */
[----:B0-----:R0:W-:Y:S02]  /*16970*/  SYNCS.ARRIVE.TRANS64.RED.A1T0 RZ, [R3+URZ], RZ ;  /* 0x000000ff03ff79a7 */ /* 0x0011e4000810043f */
[----:B------:R-:W-:Y:S01]  /*16980*/  LEA.HI.X R41, R8, UR5, R41, 0x1, P0 ;  /* 0x0000000508297c11 */ /* 0x000fe200080f0c29 */
[----:B------:R-:W-:Y:S08]  /*16990*/  BRA.DIV UR4, `(.L_x_14580) ;  /* 0x000000aa049c7947 */ /* 0x000ff0000b800000 */
[----:B0-----:R-:W0:Y:S01]  /*169a0*/  SHFL.IDX PT, R3, R40, RZ, 0x181f ;  /* 0x00181fff28037589 */ /* 0x001e2200000e0000 */
[----:B------:R-:W-:Y:S01]  /*169b0*/  ULDC UR4, c[0x0][0xac8] ;  /* 0x0002b20000047ab9 */ /* 0x000fe20000000800 */
[----:B------:R-:W-:Y:S01]  /*169c0*/  IMAD.IADD R42, R50, 0x1, R51 ;  /* 0x00000001322a7824 */ /* 0x000fe200078e0233 */
[----:B------:R-:W-:Y:S01]  /*169d0*/  ISETP.GE.AND P0, PT, R44, UR4, PT ;  /* 0x000000042c007c0c */ /* 0x000fe2000bf06270 */
[----:B------:R-:W1:Y:S02]  /*169e0*/  SHFL.IDX PT, R9, R40, 0x1, 0x181f ;  /* 0x00381f0028097f89 */ /* 0x000e6400000e0000 */
[C---:B------:R-:W-:Y:S01]  /*169f0*/  VIADD R12, R42.reuse, 0x30 ;  /* 0x000000302a0c7836 */ /* 0x040fe20000000000 */
[CC--:B------:R-:W-:Y:S01]  /*16a00*/  ISETP.GE.OR P2, PT, R42.reuse, R45.reuse, P0 ;  /* 0x0000002d2a00720c */ /* 0x0c0fe20000746670 */
[----:B------:R-:W2:Y:S01]  /*16a10*/  SHFL.IDX PT, R0, R41, RZ, 0x181f ;  /* 0x00181fff29007589 */ /* 0x000ea200000e0000 */
[----:B------:R-:W-:Y:S02]  /*16a20*/  VIADD R20, R42, 0x60 ;  /* 0x000000602a147836 */ /* 0x000fe40000000000 */
[-C--:B------:R-:W-:Y:S01]  /*16a30*/  ISETP.GE.OR P3, PT, R12, R45.reuse, P0 ;  /* 0x0000002d0c00720c */ /* 0x080fe20000766670 */
[----:B------:R-:W3:Y:S02]  /*16a40*/  SHFL.IDX PT, R14, R40, 0x2, 0x181f ;  /* 0x00581f00280e7f89 */ /* 0x000ee400000e0000 */
[----:B------:R-:W-:-:S02]  /*16a50*/  ISETP.GE.OR P4, PT, R20, R45, P0 ;  /* 0x0000002d1400720c */ /* 0x000fc40000786670 */
[----:B------:R-:W4:Y:S04]  /*16a60*/  SHFL.IDX PT, R8, R41, 0x1, 0x181f ;  /* 0x00381f0029087f89 */ /* 0x000f2800000e0000 */
[----:B------:R-:W4:Y:S01]  /*16a70*/  SHFL.IDX PT, R10, R41, 0x2, 0x181f ;  /* 0x00581f00290a7f89 */ /* 0x000f2200000e0000 */
[----:B0-----:R-:W-:-:S03]  /*16a80*/  @!P2 LEA R32, P5, R44, R3, 0x1 ;  /* 0x000000032c20a211 */ /* 0x001fc600078a08ff */
[C---:B-1----:R-:W-:Y:S02]  /*16a90*/  @!P3 LEA R20, P1, R44.reuse, R9, 0x1 ;  /* 0x000000092c14b211 */ /* 0x042fe400078208ff */
[C---:B--2---:R-:W-:Y:S02]  /*16aa0*/  @!P2 LEA.HI.X R3, R44.reuse, R0, R43, 0x1, P5 ;  /* 0x000000002c03a211 */ /* 0x044fe400028f0c2b */
[----:B------:R-:W0:Y:S01]  /*16ab0*/  SHFL.IDX PT, R0, R41, 0x3, 0x181f ;  /* 0x00781f0029007f89 */ /* 0x000e2200000e0000 */
[C---:B---3--:R-:W-:Y:S02]  /*16ac0*/  @!P4 LEA R46, P5, R44.reuse, R14, 0x1 ;  /* 0x0000000e2c2ec211 */ /* 0x048fe400078a08ff */
[----:B------:R-:W-:Y:S01]  /*16ad0*/  @!P2 IMAD.MOV.U32 R9, RZ, RZ, R3 ;  /* 0x000000ffff09a224 */ /* 0x000fe200078e0003 */
[----:B------:R-:W1:Y:S01]  /*16ae0*/  SHFL.IDX PT, R14, R40, 0x3, 0x181f ;  /* 0x00781f00280e7f89 */ /* 0x000e6200000e0000 */
[C-C-:B----4-:R-:W-:Y:S01]  /*16af0*/  @!P3 LEA.HI.X R21, R44.reuse, R8, R43.reuse, 0x1, P1 ;  /* 0x000000082c15b211 */ /* 0x150fe200008f0c2b */
[----:B------:R-:W-:Y:S01]  /*16b00*/  @!P2 IMAD.MOV.U32 R8, RZ, RZ, R32 ;  /* 0x000000ffff08a224 */ /* 0x000fe200078e0020 */
[----:B------:R-:W-:-:S04]  /*16b10*/  @!P4 LEA.HI.X R47, R44, R10, R43, 0x1, P5 ;  /* 0x0000000a2c2fc211 */ /* 0x000fc800028f0c2b */
[----:B-----5:R2:W-:Y:S04]  /*16b20*/  @!P2 ST.E.128 desc[UR42][R8.64], R4 ;  /* 0x000000040800a985 */ /* 0x0205e8000c101d2a */
[----:B------:R3:W-:Y:S01]  /*16b30*/  @!P3 ST.E.128 desc[UR42][R20.64], R24 ;  /* 0x000000181400b985 */ /* 0x0007e2000c101d2a */
[----:B--2---:R-:W-:Y:S02]  /*16b40*/  @!P4 IMAD.MOV.U32 R4, RZ, RZ, R46 ;  /* 0x000000ffff04c224 */ /* 0x004fe400078e002e */
[----:B------:R-:W-:-:S05]  /*16b50*/  @!P4 IMAD.MOV.U32 R5, RZ, RZ, R47 ;  /* 0x000000ffff05c224 */ /* 0x000fca00078e002f */
[----:B01----:R3:W-:Y:S02]  /*16b60*/  @!P4 ST.E.128 desc[UR42][R4.64], R28 ;  /* 0x0000001c0400c985 */ /* 0x0037e4000c101d2a */
.L_x_14788:
[----:B------:R-:W-:-:S05]  /*16b70*/  VIADD R42, R42, 0x90 ;  /* 0x000000902a2a7836 */ /* 0x000fca0000000000 */
[----:B------:R-:W-:-:S13]  /*16b80*/  ISETP.GE.OR P0, PT, R42, R45, P0 ;  /* 0x0000002d2a00720c */ /* 0x000fda0000706670 */
[----:B------:R-:W-:Y:S05]  /*16b90*/  @P0 BRA `(.L_x_14581) ;  /* 0x0000001000d00947 */ /* 0x000fea0003800000 */
[----:B------:R-:W-:-:S04]  /*16ba0*/  LEA R14, P0, R44, R14, 0x1 ;  /* 0x0000000e2c0e7211 */ /* 0x000fc800078008ff */
[----:B------:R-:W-:-:S05]  /*16bb0*/  LEA.HI.X R15, R44, R0, R43, 0x1, P0 ;  /* 0x000000002c0f7211 */ /* 0x000fca00000f0c2b */
[----:B------:R0:W-:Y:S01]  /*16bc0*/  ST.E.128 desc[UR42][R14.64], R36 ;  /* 0x000000240e007985 */ /* 0x0001e2000c101d2a */
[----:B------:R-:W-:Y:S05]  /*16bd0*/  BRA `(.L_x_14581) ;  /* 0x0000001000c07947 */ /* 0x000fea0003800000 */
.L_x_14579:
[----:B------:R-:W1:Y:S01]  /*16be0*/  @P2 LDC R12, c[0x0][0xbec] ;  /* 0x0002fb00ff0c2b82 */ /* 0x000e620000000800 */
[----:B------:R-:W-:Y:S01]  /*16bf0*/  ULDC.64 UR4, c[0x0][0xb08] ;  /* 0x0002c20000047ab9 */ /* 0x000fe20000000a00 */
[----:B------:R-:W-:Y:S01]  /*16c00*/  ULDC.64 UR6, c[0x0][0xb30] ;  /* 0x0002cc0000067ab9 */ /* 0x000fe20000000a00 */
[----:B0-----:R-:W-:Y:S02]  /*16c10*/  IMAD R10, R9, UR4, RZ ;  /* 0x00000004090a7c24 */ /* 0x001fe4000f8e02ff */
[----:B------:R-:W-:-:S03]  /*16c20*/  IMAD.WIDE.U32 R4, R3, UR4, RZ ;  /* 0x0000000403047c25 */ /* 0x000fc6000f8e00ff */
[----:B------:R-:W0:Y:S01]  /*16c30*/  @P2 LDC R11, c[0x0][0xbf0] ;  /* 0x0002fc00ff0b2b82 */ /* 0x000e220000000800 */
[----:B------:R-:W-:Y:S01]  /*16c40*/  IMAD R3, R3, UR5, R10 ;  /* 0x0000000503037c24 */ /* 0x000fe2000f8e020a */
[----:B------:R-:W-:Y:S01]  /*16c50*/  ULDC.64 UR4, c[0x0][0xb38] ;  /* 0x0002ce0000047ab9 */ /* 0x000fe20000000a00 */
[----:B------:R-:W-:Y:S02]  /*16c60*/  VIADD R29, R155, 0x8 ;  /* 0x000000089b1d7836 */ /* 0x000fe40000000000 */
        /* <DEDUP_REMOVED lines=12> */
[C---:B------:R-:W-:Y:S02]  /*16d30*/  IMAD R7, R8.reuse, UR5, R3 ;  /* 0x0000000508077c24 */ /* 0x040fe4000f8e0203 */
[----:B------:R-:W-:Y:S01]  /*16d40*/  IMAD.WIDE.U32 R8, R8, UR4, R4 ;  /* 0x0000000408087c25 */ /* 0x000fe2000f8e0004 */
[----:B------:R-:W-:-:S03]  /*16d50*/  ULDC.64 UR4, c[0x0][0xb48] ;  /* 0x0002d20000047ab9 */ /* 0x000fc60000000a00 */
[----:B------:R-:W-:Y:S01]  /*16d60*/  IMAD.MOV.U32 R3, RZ, RZ, R39 ;  /* 0x000000ffff037224 */ /* 0x000fe200078e0027 */
[----:B0-----:R-:W-:Y:S01]  /*16d70*/  @P2 SHF.R.U32.HI R3, RZ, R11, R12 ;  /* 0x0000000bff032219 */ /* 0x001fe2000001160c */
        /* <DEDUP_REMOVED lines=21> */
[C---:B------:R-:W-:Y:S01]  /*16ed0*/  LEA R3, P0, R4.reuse, UR4, 0x2 ;  /* 0x0000000404037c11 */ /* 0x040fe2000f8010ff */
[C---:B------:R-:W-:Y:S01]  /*16ee0*/  VIADD R39, R155.reuse, 0x20 ;  /* 0x000000209b277836 */ /* 0x040fe20000000000 */
[----:B------:R-:W-:Y:S01]  /*16ef0*/  UMOV UR4, 0xffffffff ;  /* 0xffffffff00047882 */ /* 0x000fe20000000000 */
[C---:B------:R-:W-:Y:S01]  /*16f00*/  VIADD R43, R155.reuse, 0x30 ;  /* 0x000000309b2b7836 */ /* 0x040fe20000000000 */
[----:B------:R0:W-:Y:S01]  /*16f10*/  SYNCS.ARRIVE.TRANS64.RED.A1T0 RZ, [R8+URZ], RZ ;  /* 0x000000ff08ff79a7 */ /* 0x0001e2000810043f */
[----:B------:R-:W-:Y:S01]  /*16f20*/  VIADD R47, R155, 0x38 ;  /* 0x000000389b2f7836 */ /* 0x000fe20000000000 */
[----:B------:R-:W-:Y:S02]  /*16f30*/  LEA.HI.X R4, R4, UR5, R5, 0x2, P0 ;  /* 0x0000000504047c11 */ /* 0x000fe400080f1405 */
[----:B------:R-:W-:Y:S02]  /*16f40*/  SHF.R.S32.HI R7, RZ, 0x1f, R155 ;  /* 0x0000001fff077819 */ /* 0x000fe4000001149b */
[----:B------:R-:W-:-:S02]  /*16f50*/  SHF.R.S32.HI R38, RZ, 0x1f, R39 ;  /* 0x0000001fff267819 */ /* 0x000fc40000011427 */
[----:B------:R-:W-:Y:S02]  /*16f60*/  SHF.R.S32.HI R42, RZ, 0x1f, R43 ;  /* 0x0000001fff2a7819 */ /* 0x000fe4000001142b */
[----:B------:R-:W-:Y:S01]  /*16f70*/  SHF.R.S32.HI R44, RZ, 0x1f, R47 ;  /* 0x0000001fff2c7819 */ /* 0x000fe2000001142f */
[----:B0-----:R-:W-:Y:S06]  /*16f80*/  BRA.DIV UR4, `(.L_x_14582) ;  /* 0x000000aa04287947 */ /* 0x001fec000b800000 */
[----:B------:R0:W1:Y:S04]  /*16f90*/  SHFL.IDX PT, R0, R4, RZ, 0x1c1f ;  /* 0x001c1fff04007589 */ /* 0x00006800000e0000 */
[----:B------:R0:W2:Y:S02]  /*16fa0*/  SHFL.IDX PT, R14, R3, RZ, 0x1c1f ;  /* 0x001c1fff030e7589 */ /* 0x0000a400000e0000 */
.L_x_14791:
        /* <DEDUP_REMOVED lines=8> */
[-C--:B--2---:R-:W-:Y:S02]  /*17030*/  @!P1 LEA R8, P3, R155, R14.reuse, 0x2 ;  /* 0x0000000e9b089211 */ /* 0x084fe400078610ff */
[----:B------:R-:W-:Y:S02]  /*17040*/  @!P2 LEA R10, P4, R29, R14, 0x2 ;  /* 0x0000000e1d0aa211 */ /* 0x000fe400078810ff */
[-C--:B-1----:R-:W-:Y:S02]  /*17050*/  @!P1 LEA.HI.X R9, R155, R0.reuse, R7, 0x2, P3 ;  /* 0x000000009b099211 */ /* 0x082fe400018f1407 */
[----:B------:R-:W-:Y:S02]  /*17060*/  @!P2 LEA.HI.X R11, R29, R0, R30, 0x2, P4 ;  /* 0x000000001d0ba211 */ /* 0x000fe400020f141e */
[----:B------:R-:W-:Y:S01]  /*17070*/  @!P5 LEA R12, P3, R31, R14, 0x2 ;  /* 0x0000000e1f0cd211 */ /* 0x000fe200078610ff */
[----:B------:R1:W-:Y:S01]  /*17080*/  @!P1 ST.E.64 desc[UR42][R8.64], R20 ;  /* 0x0000001408009985 */ /* 0x0003e2000c101b2a */
[----:B------:R-:W-:-:S02]  /*17090*/  ISETP.GE.AND P1, PT, R39, UR4, PT ;  /* 0x0000000427007c0c */ /* 0x000fc4000bf26270 */
[----:B------:R-:W-:Y:S01]  /*170a0*/  @!P5 LEA.HI.X R13, R31, R0, R32, 0x2, P3 ;  /* 0x000000001f0dd211 */ /* 0x000fe200018f1420 */
[----:B------:R2:W-:Y:S01]  /*170b0*/  @!P2 ST.E.64 desc[UR42][R10.64], R92 ;  /* 0x0000005c0a00a985 */ /* 0x0005e2000c101b2a */
[----:B------:R-:W-:Y:S02]  /*170c0*/  ISETP.GE.AND P2, PT, R41, UR4, PT ;  /* 0x0000000429007c0c */ /* 0x000fe4000bf46270 */
[----:B------:R-:W-:Y:S01]  /*170d0*/  @!P0 LEA R24, P4, R37, R14, 0x2 ;  /* 0x0000000e25188211 */ /* 0x000fe200078810ff */
[----:B------:R3:W-:Y:S01]  /*170e0*/  @!P5 ST.E.64 desc[UR42][R12.64], R96 ;  /* 0x000000600c00d985 */ /* 0x0007e2000c101b2a */
[----:B------:R-:W-:Y:S02]  /*170f0*/  ISETP.GE.AND P3, PT, R43, UR4, PT ;  /* 0x000000042b007c0c */ /* 0x000fe4000bf66270 */
[----:B------:R-:W-:Y:S02]  /*17100*/  ISETP.GE.AND P5, PT, R47, UR4, PT ;  /* 0x000000042f007c0c */ /* 0x000fe4000bfa6270 */
[----:B------:R-:W-:-:S02]  /*17110*/  @!P0 LEA.HI.X R25, R37, R0, R36, 0x2, P4 ;  /* 0x0000000025198211 */ /* 0x000fc400020f1424 */
[----:B------:R-:W-:-:S03]  /*17120*/  @!P1 LEA R26, P4, R39, R14, 0x2 ;  /* 0x0000000e271a9211 */ /* 0x000fc600078810ff */
[----:B------:R3:W-:Y:S01]  /*17130*/  @!P0 ST.E.64 desc[UR42][R24.64], R100 ;  /* 0x0000006418008985 */ /* 0x0007e2000c101b2a */
[----:B-1----:R-:W-:Y:S02]  /*17140*/  @!P2 LEA R8, P0, R41, R14, 0x2 ;  /* 0x0000000e2908a211 */ /* 0x002fe400078010ff */
[----:B------:R-:W-:Y:S02]  /*17150*/  @!P1 LEA.HI.X R27, R39, R0, R38, 0x2, P4 ;  /* 0x00000000271b9211 */ /* 0x000fe400020f1426 */
[----:B--2---:R-:W-:Y:S02]  /*17160*/  @!P3 LEA R10, P4, R43, R14, 0x2 ;  /* 0x0000000e2b0ab211 */ /* 0x004fe400078810ff */
[----:B------:R-:W-:Y:S01]  /*17170*/  @!P2 LEA.HI.X R9, R41, R0, R40, 0x2, P0 ;  /* 0x000000002909a211 */ /* 0x000fe200000f1428 */
[----:B------:R3:W-:Y:S01]  /*17180*/  @!P1 ST.E.64 desc[UR42][R26.64], R104 ;  /* 0x000000681a009985 */ /* 0x0007e2000c101b2a */
[----:B------:R-:W-:Y:S02]  /*17190*/  @!P5 LEA R14, P0, R47, R14, 0x2 ;  /* 0x0000000e2f0ed211 */ /* 0x000fe400078010ff */
[-C--:B------:R-:W-:Y:S01]  /*171a0*/  @!P3 LEA.HI.X R11, R43, R0.reuse, R42, 0x2, P4 ;  /* 0x000000002b0bb211 */ /* 0x080fe200020f142a */
[----:B------:R3:W-:Y:S01]  /*171b0*/  @!P2 ST.E.64 desc[UR42][R8.64], R108 ;  /* 0x0000006c0800a985 */ /* 0x0007e2000c101b2a */
[----:B------:R-:W-:-:S03]  /*171c0*/  @!P5 LEA.HI.X R15, R47, R0, R44, 0x2, P0 ;  /* 0x000000002f0fd211 */ /* 0x000fc600000f142c */
[----:B------:R3:W-:Y:S04]  /*171d0*/  @!P3 ST.E.64 desc[UR42][R10.64], R112 ;  /* 0x000000700a00b985 */ /* 0x0007e8000c101b2a */
[----:B------:R3:W-:Y:S02]  /*171e0*/  @!P5 ST.E.64 desc[UR42][R14.64], R116 ;  /* 0x000000740e00d985 */ /* 0x0007e4000c101b2a */
.L_x_14584:
[----:B------:R-:W-:Y:S05]  /*171f0*/  BSYNC B1 ;  /* 0x0000000000017941 */ /* 0x000fea0003800000 */
.L_x_14583:
[----:B------:R-:W-:-:S03]  /*17200*/  UMOV UR4, 0xffffffff ;  /* 0xffffffff00047882 */ /* 0x000fc60000000000 */
[----:B------:R-:W-:Y:S05]  /*17210*/  BRA.DIV UR4, `(.L_x_14585) ;  /* 0x000000a604b87947 */ /* 0x000fea000b800000 */
[----:B-1----:R1:W4:Y:S04]  /*17220*/  SHFL.IDX PT, R0, R4, 0x1, 0x1c1f ;  /* 0x003c1f0004007f89 */ /* 0x00232800000e0000 */
[----:B--23--:R1:W2:Y:S02]  /*17230*/  SHFL.IDX PT, R14, R3, 0x1, 0x1c1f ;  /* 0x003c1f00030e7f89 */ /* 0x00c2a400000e0000 */
.L_x_14795:
[----:B------:R-:W-:-:S13]  /*17240*/  ISETP.GE.AND P0, PT, R6, R45, PT ;  /* 0x0000002d0600720c */ /* 0x000fda0003f06270 */
[----:B------:R-:W-:Y:S05]  /*17250*/  @P0 BRA `(.L_x_14581) ;  /* 0x0000000c00200947 */ /* 0x000fea0003800000 */
[----:B------:R-:W-:Y:S02]  /*17260*/  ULDC UR4, c[0x0][0xac8] ;  /* 0x0002b20000047ab9 */ /* 0x000fe40000000800 */
[----:B------:R-:W-:Y:S02]  /*17270*/  ISETP.GE.AND P0, PT, R155, UR4, PT ;  /* 0x000000049b007c0c */ /* 0x000fe4000bf06270 */
[----:B------:R-:W-:Y:S02]  /*17280*/  ISETP.GE.AND P5, PT, R29, UR4, PT ;  /* 0x000000041d007c0c */ /* 0x000fe4000bfa6270 */
[----:B------:R-:W-:Y:S02]  /*17290*/  ISETP.GE.AND P3, PT, R31, UR4, PT ;  /* 0x000000041f007c0c */ /* 0x000fe4000bf66270 */
[----:B------:R-:W-:-:S07]  /*172a0*/  ISETP.GE.AND P2, PT, R37, UR4, PT ;  /* 0x0000000425007c0c */ /* 0x000fce000bf46270 */
[-C--:B012---:R-:W-:Y:S02]  /*172b0*/  @!P0 LEA R4, P1, R155, R14.reuse, 0x2 ;  /* 0x0000000e9b048211 */ /* 0x087fe400078210ff */
[----:B------:R-:W-:Y:S02]  /*172c0*/  @!P5 LEA R6, P4, R29, R14, 0x2 ;  /* 0x0000000e1d06d211 */ /* 0x000fe400078810ff */
[-C--:B----4-:R-:W-:Y:S02]  /*172d0*/  @!P0 LEA.HI.X R5, R155, R0.reuse, R7, 0x2, P1 ;  /* 0x000000009b058211 */ /* 0x090fe400008f1407 */
[----:B------:R-:W-:Y:S02]  /*172e0*/  ISETP.GE.AND P1, PT, R39, UR4, PT ;  /* 0x0000000427007c0c */ /* 0x000fe4000bf26270 */
[----:B------:R-:W-:Y:S01]  /*172f0*/  @!P5 LEA.HI.X R7, R29, R0, R30, 0x2, P4 ;  /* 0x000000001d07d211 */ /* 0x000fe200020f141e */
[----:B------:R0:W-:Y:S01]  /*17300*/  @!P0 ST.E.64 desc[UR42][R4.64], R90 ;  /* 0x0000005a04008985 */ /* 0x0001e2000c101b2a */
[----:B------:R-:W-:-:S02]  /*17310*/  ISETP.GE.AND P0, PT, R41, UR4, PT ;  /* 0x0000000429007c0c */ /* 0x000fc4000bf06270 */
[-C--:B------:R-:W-:Y:S01]  /*17320*/  @!P3 LEA R8, P4, R31, R14.reuse, 0x2 ;  /* 0x0000000e1f08b211 */ /* 0x080fe200078810ff */
[----:B------:R3:W-:Y:S01]  /*17330*/  @!P5 ST.E.64 desc[UR42][R6.64], R94 ;  /* 0x0000005e0600d985 */ /* 0x0007e2000c101b2a */
[----:B------:R-:W-:Y:S02]  /*17340*/  @!P2 LEA R10, P5, R37, R14, 0x2 ;  /* 0x0000000e250aa211 */ /* 0x000fe400078a10ff */
[-C--:B------:R-:W-:Y:S02]  /*17350*/  @!P3 LEA.HI.X R9, R31, R0.reuse, R32, 0x2, P4 ;  /* 0x000000001f09b211 */ /* 0x080fe400020f1420 */
[----:B------:R-:W-:Y:S02]  /*17360*/  ISETP.GE.AND P4, PT, R43, UR4, PT ;  /* 0x000000042b007c0c */ /* 0x000fe4000bf86270 */
[----:B------:R-:W-:Y:S01]  /*17370*/  @!P2 LEA.HI.X R11, R37, R0, R36, 0x2, P5 ;  /* 0x00000000250ba211 */ /* 0x000fe200028f1424 */
[----:B------:R3:W-:Y:S01]  /*17380*/  @!P3 ST.E.64 desc[UR42][R8.64], R98 ;  /* 0x000000620800b985 */ /* 0x0007e2000c101b2a */
[----:B------:R-:W-:-:S03]  /*17390*/  @!P1 LEA R12, P5, R39, R14, 0x2 ;  /* 0x0000000e270c9211 */ /* 0x000fc600078a10ff */
[----:B------:R3:W-:Y:S01]  /*173a0*/  @!P2 ST.E.64 desc[UR42][R10.64], R102 ;  /* 0x000000660a00a985 */ /* 0x0007e2000c101b2a */
[----:B------:R-:W-:Y:S02]  /*173b0*/  @!P1 LEA.HI.X R13, R39, R0, R38, 0x2, P5 ;  /* 0x00000000270d9211 */ /* 0x000fe400028f1426 */
[----:B------:R-:W-:-:S03]  /*173c0*/  @!P0 LEA R20, P5, R41, R14, 0x2 ;  /* 0x0000000e29148211 */ /* 0x000fc600078a10ff */
[----:B------:R3:W-:Y:S01]  /*173d0*/  @!P1 ST.E.64 desc[UR42][R12.64], R106 ;  /* 0x0000006a0c009985 */ /* 0x0007e2000c101b2a */
[----:B------:R-:W-:Y:S02]  /*173e0*/  @!P0 LEA.HI.X R21, R41, R0, R40, 0x2, P5 ;  /* 0x0000000029158211 */ /* 0x000fe400028f1428 */
[----:B0-----:R-:W-:-:S03]  /*173f0*/  @!P4 LEA R4, P5, R43, R14, 0x2 ;  /* 0x0000000e2b04c211 */ /* 0x001fc600078a10ff */
[----:B------:R3:W-:Y:S01]  /*17400*/  @!P0 ST.E.64 desc[UR42][R20.64], R110 ;  /* 0x0000006e14008985 */ /* 0x0007e2000c101b2a */
[----:B------:R-:W-:Y:S02]  /*17410*/  @!P4 LEA.HI.X R5, R43, R0, R42, 0x2, P5 ;  /* 0x000000002b05c211 */ /* 0x000fe400028f142a */
[----:B------:R-:W-:-:S03]  /*17420*/  ISETP.GE.AND P0, PT, R47, UR4, PT ;  /* 0x000000042f007c0c */ /* 0x000fc6000bf06270 */
[----:B------:R3:W-:Y:S10]  /*17430*/  @!P4 ST.E.64 desc[UR42][R4.64], R114 ;  /* 0x000000720400c985 */ /* 0x0007f4000c101b2a */
[----:B------:R-:W-:Y:S05]  /*17440*/  @P0 BRA `(.L_x_14581) ;  /* 0x0000000800a40947 */ /* 0x000fea0003800000 */
[----:B------:R-:W-:-:S04]  /*17450*/  LEA R14, P0, R47, R14, 0x2 ;  /* 0x0000000e2f0e7211 */ /* 0x000fc800078010ff */
[----:B------:R-:W-:-:S05]  /*17460*/  LEA.HI.X R15, R47, R0, R44, 0x2, P0 ;  /* 0x000000002f0f7211 */ /* 0x000fca00000f142c */
[----:B------:R0:W-:Y:S01]  /*17470*/  ST.E.64 desc[UR42][R14.64], R118 ;  /* 0x000000760e007985 */ /* 0x0001e2000c101b2a */
[----:B------:R-:W-:Y:S05]  /*17480*/  BRA `(.L_x_14581) ;  /* 0x0000000800947947 */ /* 0x000fea0003800000 */
.L_x_14577:
[----:B------:R-:W2:Y:S01]  /*17490*/  LDL R0, [R1+0x50] ;  /* 0x0000500001007983 */ /* 0x000ea20000100800 */
[----:B------:R-:W-:Y:S01]  /*174a0*/  ULDC.64 UR4, c[0x0][0xc08] ;  /* 0x0003020000047ab9 */ /* 0x000fe20000000a00 */
[----:B------:R-:W2:Y:S01]  /*174b0*/  LDC.64 R4, c[0x0][0xc00] ;  /* 0x00030000ff047b82 */ /* 0x000ea20000000a00 */
[----:B------:R-:W-:Y:S01]  /*174c0*/  ISETP.NE.U32.AND P0, PT, RZ, UR4, PT ;  /* 0x00000004ff007c0c */ /* 0x000fe2000bf05070 */
[----:B------:R-:W3:Y:S01]  /*174d0*/  LDL R8, [R1+0x4c] ;  /* 0x00004c0001087983 */ /* 0x000ee20000100800 */
[----:B------:R-:W-:Y:S02]  /*174e0*/  IMAD.MOV.U32 R3, RZ, RZ, RZ ;  /* 0x000000ffff037224 */ /* 0x000fe400078e00ff */
[----:B------:R-:W-:Y:S01]  /*174f0*/  ISETP.NE.AND.EX P1, PT, RZ, UR5, PT, P0 ;  /* 0x00000005ff007c0c */ /* 0x000fe2000bf25300 */
[----:B------:R-:W-:Y:S02]  /*17500*/  ULDC.64 UR4, c[0x0][0xc00] ;  /* 0x0003000000047ab9 */ /* 0x000fe40000000a00 */
[----:B------:R-:W-:-:S04]  /*17510*/  ISETP.NE.U32.AND P0, PT, RZ, UR4, PT ;  /* 0x00000004ff007c0c */ /* 0x000fc8000bf05070 */
[----:B------:R-:W-:-:S06]  /*17520*/  ISETP.NE.AND.EX P0, PT, RZ, UR5, PT, P0 ;  /* 0x00000005ff007c0c */ /* 0x000fcc000bf05300 */
[----:B------:R-:W4:Y:S01]  /*17530*/  @P1 LDC.64 R6, c[0x0][0xc08] ;  /* 0x00030200ff061b82 */ /* 0x000f220000000a00 */
[----:B------:R-:W-:Y:S02]  /*17540*/  ULDC UR4, c[0x0][0xa88] ;  /* 0x0002a20000047ab9 */ /* 0x000fe40000000800 */
[----:B------:R-:W-:Y:S01]  /*17550*/  IMAD.U32 R24, RZ, RZ, UR4 ;  /* 0x00000004ff187e24 */ /* 0x000fe2000f8e00ff */
[----:B------:R-:W1:Y:S01]  /*17560*/  S2R R9, SR_TID.X ;  /* 0x0000000000097919 */ /* 0x000e620000002100 */
[----:B--2---:R-:W-:-:S04]  /*17570*/  IMAD.WIDE R4, R0, 0x4, R4 ;  /* 0x0000000400047825 */ /* 0x004fc800078e0204 */
[----:B----4-:R-:W-:Y:S01]  /*17580*/  @P1 IMAD.WIDE R6, R0, 0x4, R6 ;  /* 0x0000000400061825 */ /* 0x010fe200078e0206 */
[----:B------:R2:W5:Y:S01]  /*17590*/  @P0 LDG.E R3, desc[UR42][R4.64] ;  /* 0x0000002a04030981 */ /* 0x000562000c1e1900 */
[----:B---3--:R-:W-:Y:S02]  /*175a0*/  ISETP.NE.AND P2, PT, R8, RZ, PT ;  /* 0x000000ff0800720c */ /* 0x008fe40003f45270 */
[----:B-1----:R-:W-:Y:S01]  /*175b0*/  VIADD R32, R9, 0xffffff80 ;  /* 0xffffff8009207836 */ /* 0x002fe20000000000 */
[----:B------:R2:W5:Y:S01]  /*175c0*/  @P1 LDG.E R24, desc[UR42][R6.64] ;  /* 0x0000002a06181981 */ /* 0x000562000c1e1900 */
[----:B------:R-:W-:-:S03]  /*175d0*/  SHF.R.S32.HI R26, RZ, 0x1f, R0 ;  /* 0x0000001fff1a7819 */ /* 0x000fc60000011400 */
[----:B------:R-:W-:-:S06]  /*175e0*/  ISETP.GT.AND P3, PT, R32, 0xbf, PT ;  /* 0x000000bf2000780c */ /* 0x000fcc0003f64270 */
[----:B------:R-:W1:Y:S02]  /*175f0*/  @!P2 LDC R8, c[0x0][0xad4] ;  /* 0x0002b500ff08ab82 */ /* 0x000e640000000800 */
[----:B-1----:R2:W-:Y:S01]  /*17600*/  @!P2 STL [R1+0x4c], R8 ;  /* 0x00004c080100a387 */ /* 0x0025e20000100800 */
[----:B------:R-:W-:Y:S01]  /*17610*/  ISETP.GT.AND P2, PT, R8, 0x1, PT ;  /* 0x000000010800780c */ /* 0x000fe20003f44270 */
[----:B------:R-:W-:-:S12]  /*17620*/  @P1 BRA `(.L_x_14586) ;  /* 0x0000000000101947 */ /* 0x000fd80003800000 */
[----:B------:R-:W-:Y:S05]  /*17630*/  @!P0 BRA `(.L_x_14586) ;  /* 0x00000000000c8947 */ /* 0x000fea0003800000 */
[----:B--2---:R-:W2:Y:S04]  /*17640*/  LDG.E R7, desc[UR42][R4.64] ;  /* 0x0000002a04077981 */ /* 0x004ea8000c1e1900 */
[----:B-----5:R-:W2:Y:S02]  /*17650*/  LDG.E R24, desc[UR42][R4.64+0x4] ;  /* 0x0000042a04187981 */ /* 0x020ea4000c1e1900 */
[----:B--2---:R-:W-:-:S07]  /*17660*/  IMAD.IADD R24, R24, 0x1, -R7 ;  /* 0x0000000118187824 */ /* 0x004fce00078e0a07 */
.L_x_14586:
[----:B------:R-:W-:Y:S01]  /*17670*/  BSSY B1, `(.L_x_14587) ;  /* 0x0000037000017945 */ /* 0x000fe20003800000 */
[----:B------:R-:W-:Y:S02]  /*17680*/  SEL R27, R0, RZ, !P0 ;  /* 0x000000ff001b7207 */ /* 0x000fe40004000000 */
[----:B------:R-:W-:Y:S02]  /*17690*/  SEL R26, R26, RZ, !P0 ;  /* 0x000000ff1a1a7207 */ /* 0x000fe40004000000 */
[----:B-----5:R-:W-:Y:S01]  /*176a0*/  SHF.R.S32.HI R20, RZ, 0x1f, R3 ;  /* 0x0000001fff147819 */ /* 0x020fe20000011403 */
[----:B------:R-:W-:Y:S06]  /*176b0*/  @P3 BRA `(.L_x_14588) ;  /* 0x0000000000c83947 */ /* 0x000fec0003800000 */
[----:B--2---:R-:W2:Y:S01]  /*176c0*/  LDL R4, [R1+0x14] ;  /* 0x0000140001047983 */ /* 0x004ea20000100800 */
[----:B------:R-:W1:Y:S02]  /*176d0*/  LDC R37, c[0x0][0xbe8] ;  /* 0x0002fa00ff257b82 */ /* 0x000e640000000800 */
[----:B-1----:R-:W-:Y:S01]  /*176e0*/  IMAD R0, R24, R37, RZ ;  /* 0x0000002518007224 */ /* 0x002fe200078e02ff */
[----:B--2---:R-:W-:-:S04]  /*176f0*/  IADD3 R29, R4, -0x80, R9 ;  /* 0xffffff80041d7810 */ /* 0x004fc80007ffe009 */
[----:B------:R-:W-:-:S13]  /*17700*/  ISETP.GE.AND P0, PT, R29, R0, PT ;  /* 0x000000001d00720c */ /* 0x000fda0003f06270 */
[----:B------:R-:W-:Y:S05]  /*17710*/  @P0 BRA `(.L_x_14588) ;  /* 0x0000000000b00947 */ /* 0x000fea0003800000 */
[----:B------:R-:W2:Y:S01]  /*17720*/  LDL.LU R28, [R1+0x54] ;  /* 0x00005400011c7983 */ /* 0x000ea20000300800 */
[----:B------:R-:W-:Y:S01]  /*17730*/  IMAD.MOV.U32 R14, RZ, RZ, 0x9b8 ;  /* 0x000009b8ff0e7424 */ /* 0x000fe200078e00ff */
[----:B------:R-:W-:Y:S01]  /*17740*/  ISETP.GT.AND P0, PT, R8, 0x1, PT ;  /* 0x000000010800780c */ /* 0x000fe20003f04270 */
[----:B------:R-:W1:Y:S01]  /*17750*/  LDC.64 R30, c[0x0][0xba8] ;  /* 0x0002ea00ff1e7b82 */ /* 0x000e620000000a00 */
[----:B------:R-:W-:Y:S01]  /*17760*/  ISETP.NE.AND P1, PT, R37, 0x1, PT ;  /* 0x000000012500780c */ /* 0x000fe20003f25270 */
[----:B------:R-:W-:Y:S01]  /*17770*/  IMAD.MOV.U32 R15, RZ, RZ, R29 ;  /* 0x000000ffff0f7224 */ /* 0x000fe200078e001d */
[----:B------:R-:W-:-:S05]  /*17780*/  SEL R14, R14, 0x978, P0 ;  /* 0x000009780e0e7807 */ /* 0x000fca0000000000 */
[----:B------:R-:W3:Y:S08]  /*17790*/  LDC.64 R6, c[0x0][R14+0x220] ;  /* 0x000088000e067b82 */ /* 0x000ef00000000a00 */
[----:B------:R-:W4:Y:S08]  /*177a0*/  LDC.64 R4, c[0x0][R14+0x218] ;  /* 0x000086000e047b82 */ /* 0x000f300000000a00 */
[----:B------:R-:W5:Y:S08]  /*177b0*/  LDC.64 R8, c[0x0][R14+0x228] ;  /* 0x00008a000e087b82 */ /* 0x000f700000000a00 */
[----:B------:R-:W0:Y:S08]  /*177c0*/  @P1 LDC R0, c[0x0][0xbec] ;  /* 0x0002fb00ff001b82 */ /* 0x000e300000000800 */
[----:B------:R-:W5:Y:S08]  /*177d0*/  LDC.64 R10, c[0x0][R14+0x210] ;  /* 0x000084000e0a7b82 */ /* 0x000f700000000a00 */
[----:B------:R-:W5:Y:S01]  /*177e0*/  @P1 LDC R25, c[0x0][0xbf0] ;  /* 0x0002fc00ff191b82 */ /* 0x000f620000000800 */
[----:B0-----:R-:W-:-:S07]  /*177f0*/  @P1 IMAD.HI.U32 R0, R29, R0, RZ ;  /* 0x000000001d001227 */ /* 0x001fce00078e00ff */
[----:B-1----:R-:W0:Y:S01]  /*17800*/  @!P0 LDC R30, c[0x0][0xb50] ;  /* 0x0002d400ff1e8b82 */ /* 0x002e220000000800 */
        /* <DEDUP_REMOVED lines=29> */
.L_x_14588:
[----:B------:R-:W-:Y:S05]  /*179e0*/  BSYNC B1 ;  /* 0x0000000000017941 */ /* 0x000fea0003800000 */
.L_x_14587:
[----:B------:R-:W-:Y:S05]  /*179f0*/  @P2 BRA `(.L_x_14581) ;  /* 0x0000000400382947 */ /* 0x000fea0003800000 */
[----:B------:R-:W3:Y:S01]  /*17a00*/  LDL R29, [R1+0x14] ;  /* 0x00001400011d7983 */ /* 0x000ee20000100800 */
[----:B------:R-:W4:Y:S01]  /*17a10*/  LDC R25, c[0x0][0xbe8] ;  /* 0x0002fa00ff197b82 */ /* 0x000f220000000800 */
[----:B------:R-:W-:Y:S01]  /*17a20*/  SHF.R.S32.HI R28, RZ, 0x1f, R32 ;  /* 0x0000001fff1c7819 */ /* 0x000fe20000011420 */
[----:B------:R-:W-:Y:S01]  /*17a30*/  ULDC.64 UR4, c[0x0][0xaa0] ;  /* 0x0002a80000047ab9 */ /* 0x000fe20000000a00 */
[----:B------:R-:W-:Y:S01]  /*17a40*/  ULDC.64 UR6, c[0x0][0xaf0] ;  /* 0x0002bc0000067ab9 */ /* 0x000fe20000000a00 */
[----:B------:R-:W-:Y:S01]  /*17a50*/  IMAD R0, R20, UR4, RZ ;  /* 0x0000000414007c24 */ /* 0x000fe2000f8e02ff */
[----:B------:R-:W-:Y:S01]  /*17a60*/  LEA.HI R28, R28, R32, RZ, 0x3 ;  /* 0x000000201c1c7211 */ /* 0x000fe200078f18ff */
[----:B-12---:R-:W-:-:S03]  /*17a70*/  IMAD.WIDE.U32 R4, R3, UR4, RZ ;  /* 0x0000000403047c25 */ /* 0x006fc6000f8e00ff */
[----:B------:R-:W-:Y:S01]  /*17a80*/  SHF.R.S32.HI R28, RZ, 0x3, R28 ;  /* 0x00000003ff1c7819 */ /* 0x000fe2000001141c */
[----:B------:R-:W-:Y:S01]  /*17a90*/  IMAD R7, R3, UR5, R0 ;  /* 0x0000000503077c24 */ /* 0x000fe2000f8e0200 */
[----:B------:R-:W-:-:S03]  /*17aa0*/  ULDC.64 UR4, c[0x0][0xae8] ;  /* 0x0002ba0000047ab9 */ /* 0x000fc60000000a00 */
[----:B------:R-:W-:Y:S02]  /*17ab0*/  IMAD R0, R48, 0x30, R28 ;  /* 0x0000003030007824 */ /* 0x000fe400078e021c */
[----:B------:R-:W-:Y:S02]  /*17ac0*/  IMAD.IADD R5, R5, 0x1, R7 ;  /* 0x0000000105057824 */ /* 0x000fe400078e0207 */
[----:B------:R-:W-:Y:S01]  /*17ad0*/  IMAD.WIDE.U32 R4, R157, UR4, R4 ;  /* 0x000000049d047c25 */ /* 0x000fe2000f8e0004 */
[----:B----4-:R-:W-:-:S03]  /*17ae0*/  ISETP.NE.AND P0, PT, R25, 0x1, PT ;  /* 0x000000011900780c */ /* 0x010fc60003f05270 */
[----:B------:R-:W-:Y:S01]  /*17af0*/  IMAD R5, R157, UR5, R5 ;  /* 0x000000059d057c24 */ /* 0x000fe2000f8e0205 */
[----:B------:R-:W-:Y:S01]  /*17b00*/  ULDC.64 UR4, c[0x0][0xae0] ;  /* 0x0002b80000047ab9 */ /* 0x000fe20000000a00 */
[----:B------:R-:W-:-:S08]  /*17b10*/  IMAD.WIDE.U32 R4, R27, UR6, R4 ;  /* 0x000000061b047c25 */ /* 0x000fd0000f8e0004 */
[----:B------:R-:W1:Y:S08]  /*17b20*/  @P0 LDC R6, c[0x0][0xbec] ;  /* 0x0002fb00ff060b82 */ /* 0x000e700000000800 */
[----:B------:R-:W2:Y:S01]  /*17b30*/  @P0 LDC R11, c[0x0][0xbf0] ;  /* 0x0002fc00ff0b0b82 */ /* 0x000ea20000000800 */
[----:B---3--:R-:W-:-:S04]  /*17b40*/  IMAD.IADD R9, R29, 0x1, R0 ;  /* 0x000000011d097824 */ /* 0x008fc800078e0200 */
[----:B-1----:R-:W-:-:S04]  /*17b50*/  @P0 IMAD.HI.U32 R0, R9, R6, RZ ;  /* 0x0000000609000227 */ /* 0x002fc800078e00ff */
[----:B------:R-:W-:Y:S01]  /*17b60*/  IMAD.MOV.U32 R3, RZ, RZ, R9 ;  /* 0x000000ffff037224 */ /* 0x000fe200078e0009 */
[----:B--2---:R-:W-:Y:S01]  /*17b70*/  @P0 SHF.R.U32.HI R3, RZ, R11, R0 ;  /* 0x0000000bff030219 */ /* 0x004fe20000011600 */
        /* <DEDUP_REMOVED lines=14> */
[C---:B------:R-:W-:Y:S01]  /*17c60*/  IMAD.WIDE.U32 R20, R7.reuse, UR4, R4 ;  /* 0x0000000407147c25 */ /* 0x040fe2000f8e0004 */
[----:B------:R-:W-:Y:S02]  /*17c70*/  ULDC UR4, c[0x0][0xac8] ;  /* 0x0002b20000047ab9 */ /* 0x000fe40000000800 */
[----:B------:R-:W-:Y:S01]  /*17c80*/  ISETP.GE.AND P0, PT, R44, UR4, PT ;  /* 0x000000042c007c0c */ /* 0x000fe2000bf06270 */
[----:B------:R-:W-:Y:S01]  /*17c90*/  IMAD R3, R7, UR5, R0 ;  /* 0x0000000507037c24 */ /* 0x000fe2000f8e0200 */
[----:B------:R-:W-:Y:S01]  /*17ca0*/  LEA R7, P1, R20, UR6, 0x1 ;  /* 0x0000000614077c11 */ /* 0x000fe2000f8208ff */
[----:B------:R-:W-:-:S02]  /*17cb0*/  UMOV UR4, 0xffffffff ;  /* 0xffffffff00047882 */ /* 0x000fc40000000000 */
[----:B------:R-:W-:-:S05]  /*17cc0*/  IMAD.IADD R3, R21, 0x1, R3 ;  /* 0x0000000115037824 */ /* 0x000fca00078e0203 */
[----:B------:R-:W-:Y:S01]  /*17cd0*/  LEA.HI.X R20, R20, UR7, R3, 0x1, P1 ;  /* 0x0000000714147c11 */ /* 0x000fe200088f0c03 */
[----:B------:R-:W-:Y:S06]  /*17ce0*/  BRA.DIV UR4, `(.L_x_14589) ;  /* 0x0000009e044c7947 */ /* 0x000fec000b800000 */
[----:B------:R-:W1:Y:S01]  /*17cf0*/  SHFL.IDX PT, R3, R7, RZ, 0x181f ;  /* 0x00181fff07037589 */ /* 0x000e6200000e0000 */
[----:B------:R-:W-:Y:S02]  /*17d00*/  IMAD R21, R24, R25, RZ ;  /* 0x0000001918157224 */ /* 0x000fe400078e02ff */
[----:B------:R-:W-:Y:S01]  /*17d10*/  IMAD.IADD R24, R28, 0x1, R29 ;  /* 0x000000011c187824 */ /* 0x000fe200078e021d */
[----:B------:R-:W2:Y:S03]  /*17d20*/  SHFL.IDX PT, R0, R20, RZ, 0x181f ;  /* 0x00181fff14007589 */ /* 0x000ea600000e0000 */
[C---:B------:R-:W-:Y:S01]  /*17d30*/  VIADD R8, R24.reuse, 0x30 ;  /* 0x0000003018087836 */ /* 0x040fe20000000000 */
[----:B------:R-:W3:Y:S01]  /*17d40*/  SHFL.IDX PT, R5, R7, 0x1, 0x181f ;  /* 0x00381f0007057f89 */ /* 0x000ee200000e0000 */
[C---:B------:R-:W-:Y:S01]  /*17d50*/  ISETP.GE.OR P2, PT, R24.reuse, R21, P0 ;  /* 0x000000151800720c */ /* 0x040fe20000746670 */
[----:B------:R-:W-:-:S02]  /*17d60*/  VIADD R10, R24, 0x60 ;  /* 0x00000060180a7836 */ /* 0x000fc40000000000 */
[----:B------:R-:W4:Y:S01]  /*17d70*/  SHFL.IDX PT, R14, R7, 0x2, 0x181f ;  /* 0x00581f00070e7f89 */ /* 0x000f2200000e0000 */
[-C--:B------:R-:W-:Y:S02]  /*17d80*/  ISETP.GE.OR P3, PT, R8, R21.reuse, P0 ;  /* 0x000000150800720c */ /* 0x080fe40000766670 */
[----:B------:R-:W-:Y:S01]  /*17d90*/  ISETP.GE.OR P4, PT, R10, R21, P0 ;  /* 0x000000150a00720c */ /* 0x000fe20000786670 */
[----:B------:R-:W5:Y:S04]  /*17da0*/  SHFL.IDX PT, R4, R20, 0x1, 0x181f ;  /* 0x00381f0014047f89 */ /* 0x000f6800000e0000 */
[----:B------:R-:W0:Y:S02]  /*17db0*/  SHFL.IDX PT, R6, R20, 0x2, 0x181f ;  /* 0x00581f0014067f89 */ /* 0x000e2400000e0000 */
[----:B-1----:R-:W-:-:S04]  /*17dc0*/  @!P2 LEA R10, P5, R44, R3, 0x1 ;  /* 0x000000032c0aa211 */ /* 0x002fc800078a08ff */
[C---:B--2---:R-:W-:Y:S02]  /*17dd0*/  @!P2 LEA.HI.X R3, R44.reuse, R0, R43, 0x1, P5 ;  /* 0x000000002c03a211 */ /* 0x044fe400028f0c2b */
[----:B------:R1:W2:Y:S01]  /*17de0*/  SHFL.IDX PT, R0, R20, 0x3, 0x181f ;  /* 0x00781f0014007f89 */ /* 0x0002a200000e0000 */
[C---:B---3--:R-:W-:Y:S02]  /*17df0*/  @!P3 LEA R8, P1, R44.reuse, R5, 0x1 ;  /* 0x000000052c08b211 */ /* 0x048fe400078208ff */
[----:B------:R-:W-:Y:S01]  /*17e00*/  @!P2 IMAD.MOV.U32 R11, RZ, RZ, R3 ;  /* 0x000000ffff0ba224 */ /* 0x000fe200078e0003 */
[----:B----4-:R-:W-:-:S04]  /*17e10*/  @!P4 LEA R25, P5, R44, R14, 0x1 ;  /* 0x0000000e2c19c211 */ /* 0x010fc800078a08ff */
[----:B------:R1:W-:Y:S01]  /*17e20*/  @!P2 ST.E.128 desc[UR42][R10.64], RZ ;  /* 0x000000ff0a00a985 */ /* 0x0003e2000c101d2a */
[C---:B-----5:R-:W-:Y:S01]  /*17e30*/  @!P3 LEA.HI.X R9, R44.reuse, R4, R43, 0x1, P1 ;  /* 0x000000042c09b211 */ /* 0x060fe200008f0c2b */
[----:B------:R-:W-:Y:S02]  /*17e40*/  @!P4 IMAD.MOV.U32 R4, RZ, RZ, R25 ;  /* 0x000000ffff04c224 */ /* 0x000fe400078e0019 */
[----:B------:R1:W3:Y:S01]  /*17e50*/  SHFL.IDX PT, R14, R7, 0x3, 0x181f ;  /* 0x00781f00070e7f89 */ /* 0x0002e200000e0000 */
[----:B0-----:R-:W-:-:S03]  /*17e60*/  @!P4 LEA.HI.X R5, R44, R6, R43, 0x1, P5 ;  /* 0x000000062c05c211 */ /* 0x001fc600028f0c2b */
[----:B------:R1:W-:Y:S04]  /*17e70*/  @!P3 ST.E.128 desc[UR42][R8.64], RZ ;  /* 0x000000ff0800b985 */ /* 0x0003e8000c101d2a */
[----:B------:R1:W-:Y:S02]  /*17e80*/  @!P4 ST.E.128 desc[UR42][R4.64], RZ ;  /* 0x000000ff0400c985 */ /* 0x0003e4000c101d2a */
.L_x_14804:
[----:B------:R-:W-:-:S05]  /*17e90*/  VIADD R24, R24, 0x90 ;  /* 0x0000009018187836 */ /* 0x000fca0000000000 */
[----:B------:R-:W-:-:S13]  /*17ea0*/  ISETP.GE.OR P0, PT, R24, R21, P0 ;  /* 0x000000151800720c */ /* 0x000fda0000706670 */
[----:B---3--:R-:W-:-:S04]  /*17eb0*/  @!P0 LEA R14, P1, R44, R14, 0x1 ;  /* 0x0000000e2c0e8211 */ /* 0x008fc800078208ff */
[----:B--2---:R-:W-:-:S05]  /*17ec0*/  @!P0 LEA.HI.X R15, R44, R0, R43, 0x1, P1 ;  /* 0x000000002c0f8211 */ /* 0x004fca00008f0c2b */
[----:B------:R0:W-:Y:S04]  /*17ed0*/  @!P0 ST.E.128 desc[UR42][R14.64], RZ ;  /* 0x000000ff0e008985 */ /* 0x0001e8000c101d2a */
.L_x_14581:
[----:B------:R-:W-:Y:S05]  /*17ee0*/  BSYNC B0 ;  /* 0x0000000000007941 */ /* 0x000fea0003800000 */
.L_x_14576:
[----:B------:R-:W-:Y:S02]  /*17ef0*/  ULDC UR4, c[0x0][0xc3c] ;  /* 0x00030f0000047ab9 */ /* 0x000fe40000000800 */
[----:B------:R-:W-:-:S13]  /*17f00*/  ISETP.GE.AND P0, PT, R35, UR4, PT ;  /* 0x0000000423007c0c */ /* 0x000fda000bf06270 */
[----:B------:R-:W-:Y:S05]  /*17f10*/  @!P0 BRA `(.L_x_14590) ;  /* 0xfffffe90003c8947 */ /* 0x000fea000383ffff */
[----:B------:R-:W-:Y:S05]  /*17f20*/  BRA `(.L_x_14374) ;  /* 0x0000007c00d07947 */ /* 0x000fea0003800000 */
.L_x_14372:
        /* <DEDUP_REMOVED lines=16> */
.L_x_14591:
        /* <DEDUP_REMOVED lines=44> */
.L_x_14595:
        /* <DEDUP_REMOVED lines=37> */
.L_x_14593:
        /* <DEDUP_REMOVED lines=13> */
.L_x_14596:
[----:B-1----:R-:W-:Y:S01]  /*18610*/  IMAD R24, R24, UR5, R5 ;  /* 0x0000000518187c24 */ /* 0x002fe2000f8e0205 */
[----:B------:R-:W-:-:S04]  /*18620*/  IADD3 R27, R27, UR4, RZ ;  /* 0x000000041b1b7c10 */ /* 0x000fc8000fffe0ff */
        /* <DEDUP_REMOVED lines=60> */
.L_x_14597:
        /* <DEDUP_REMOVED lines=62> */
.L_x_14598:
[----:B------:R-:W-:-:S05]  /*18dd0*/  LOP3.LUT R2, RZ, R2, RZ, 0x33, !PT ;  /* 0x00000002ff027212 */ /* 0x000fca00078e33ff */
[----:B------:R-:W-:Y:S01]  /*18de0*/  IMAD.IADD R25, R25, 0x1, R2 ;  /* 0x0000000119197824 */ /* 0x000fe200078e0202 */
[----:B------:R-:W-:Y:S06]  /*18df0*/  BRA `(.L_x_14599) ;  /* 0x00000000000c7947 */ /* 0x000fec0003800000 */
.L_x_14594:
[----:B------:R-:W-:Y:S02]  /*18e00*/  IMAD.MOV.U32 R25, RZ, RZ, RZ ;  /* 0x000000ffff197224 */ /* 0x000fe400078e00ff */
[----:B------:R-:W-:Y:S02]  /*18e10*/  IMAD.U32 R24, RZ, RZ, UR6 ;  /* 0x00000006ff187e24 */ /* 0x000fe4000f8e00ff */
[----:B------:R-:W-:-:S07]  /*18e20*/  IMAD.MOV.U32 R26, RZ, RZ, RZ ;  /* 0x000000ffff1a7224 */ /* 0x000fce00078e00ff */
.L_x_14599:
[----:B------:R-:W-:-:S13]  /*18e30*/  ISETP.NE.AND P0, PT, R0, RZ, PT ;  /* 0x000000ff0000720c */ /* 0x000fda0003f05270 */
[----:B------:R-:W0:Y:S01]  /*18e40*/  @!P0 S2R R3, SR_CgaCtaId ;  /* 0x0000000000038919 */ /* 0x000e220000008800 */
[----:B------:R-:W-:-:S04]  /*18e50*/  @!P0 MOV R0, 0x400 ;  /* 0x0000040000008802 */ /* 0x000fc80000000f00 */
[----:B0-----:R-:W-:-:S05]  /*18e60*/  @!P0 LEA R0, R3, R0, 0x18 ;  /* 0x0000000003008211 */ /* 0x001fca00078ec0ff */
[----:B------:R1:W-:Y:S01]  /*18e70*/  @!P0 STS.128 [R0+0x168d0], R24 ;  /* 0x0168d01800008388 */ /* 0x0003e20000000c00 */
[----:B------:R-:W-:Y:S06]  /*18e80*/  BAR.ARV 0x5, 0x200 ;  /* 0x0148000000007b1d */ /* 0x000fec0000002000 */
.L_x_14592:
[----:B-1----:R-:W-:Y:S01]  /*18e90*/  IMAD.MOV.U32 R0, RZ, RZ, 0x1 ;  /* 0x00000001ff007424 */ /* 0x002fe200078e00ff */
[----:B------:R-:W-:Y:S01]  /*18ea0*/  ULDC UR4, c[0x0][0xc3c] ;  /* 0x00030f0000047ab9 */ /* 0x000fe20000000800 */
[----:B------:R-:W-:Y:S01]  /*18eb0*/  IMAD.MOV.U32 R28, RZ, RZ, RZ ;  /* 0x000000ffff1c7224 */ /* 0x000fe200078e00ff */
[----:B0-----:R-:W-:Y:S02]  /*18ec0*/  ISETP.GE.AND P0, PT, R27, UR4, PT ;  /* 0x000000041b007c0c */ /* 0x001fe4000bf06270 */
[----:B------:R0:W-:Y:S04]  /*18ed0*/  STL [R1], R0 ;  /* 0x0000000001007387 */ /* 0x0001e80000100800 */
[----:B------:R0:W-:Y:S07]  /*18ee0*/  STL [R1+0x40], RZ ;  /* 0x000040ff01007387 */ /* 0x0001ee0000100800 */
[----:B------:R-:W-:Y:S05]  /*18ef0*/  @P0 BRA `(.L_x_14600) ;  /* 0x0000006800f80947 */ /* 0x000fea0003800000 */
[----:B------:R-:W1:Y:S01]  /*18f00*/  S2R R6, SR_TID.X ;  /* 0x0000000000067919 */ /* 0x000e620000002100 */
[----:B------:R-:W2:Y:S01]  /*18f10*/  S2UR UR5, SR_CgaCtaId ;  /* 0x00000000000579c3 */ /* 0x000ea20000008800 */
[----:B------:R-:W-:Y:S01]  /*18f20*/  UMOV UR4, 0x400 ;  /* 0x0000040000047882 */ /* 0x000fe20000000000 */
[----:B------:R-:W-:Y:S01]  /*18f30*/  BSSY B8, `(.L_x_14600) ;  /* 0x00006ba000087945 */ /* 0x000fe20003800000 */
[----:B------:R-:W-:Y:S01]  /*18f40*/  STL [R1+0x40], RZ ;  /* 0x000040ff01007387 */ /* 0x000fe20000100800 */
        /* <DEDUP_REMOVED lines=13> */
[----:B------:R-:W-:Y:S01]  /*19020*/  LOP3.LUT R4, R2, 0x200, R3, 0xf8, !PT ;  /* 0x0000020002047812 */ /* 0x000fe200078ef803 */
[----:B------:R-:W-:Y:S01]  /*19030*/  IMAD.SHL.U32 R2, R6, 0x10, RZ ;  /* 0x0000001006027824 */ /* 0x000fe200078e00ff */
[----:B------:R-:W-:Y:S01]  /*19040*/  SHF.R.U32.HI R3, RZ, 0x3, R5 ;  /* 0x00000003ff037819 */ /* 0x000fe20000011605 */
[----:B------:R-:W-:-:S03]  /*19050*/  IMAD.MOV.U32 R5, RZ, RZ, 0x1 ;  /* 0x00000001ff057424 */ /* 0x000fc600078e00ff */
[----:B------:R-:W-:Y:S01]  /*19060*/  LOP3.LUT R2, R2, 0x70, RZ, 0xc0, !PT ;  /* 0x0000007002027812 */ /* 0x000fe200078ec0ff */
[----:B0-----:R-:W-:Y:S01]  /*19070*/  IMAD R0, R4, 0x2, R16 ;  /* 0x0000000204007824 */ /* 0x001fe200078e0210 */
[----:B------:R0:W-:Y:S02]  /*19080*/  STL [R1], R5 ;  /* 0x0000000501007387 */ /* 0x0001e40000100800 */
[----:B------:R-:W-:Y:S02]  /*19090*/  LOP3.LUT R2, R3, R2, RZ, 0xfc, !PT ;  /* 0x0000000203027212 */ /* 0x000fe400078efcff */
[----:B------:R0:W-:Y:S05]  /*190a0*/  STL [R1+0x24], R0 ;  /* 0x0000240001007387 */ /* 0x0001ea0000100800 */
.L_x_14713:
        /* <DEDUP_REMOVED lines=50> */
.L_x_14601:
[----:B------:R-:W-:Y:S01]  /*193d0*/  ULDC.64 UR4, c[0x0][0xa20] ;  /* 0x0002880000047ab9 */ /* 0x000fe20000000a00 */
[C---:B0-----:R-:W-:Y:S02]  /*193e0*/  LOP3.LUT R0, R26.reuse, 0xff000000, RZ, 0xc0, !PT ;  /* 0xff0000001a007812 */ /* 0x041fe400078ec0ff */
[----:B------:R-:W-:Y:S02]  /*193f0*/  ISETP.NE.U32.AND P0, PT, RZ, UR4, PT ;  /* 0x00000004ff007c0c */ /* 0x000fe4000bf05070 */
[----:B------:R-:W-:Y:S02]  /*19400*/  SHF.R.U32.HI R0, RZ, 0x8, R0 ;  /* 0x00000008ff007819 */ /* 0x000fe40000011600 */
[----:B------:R-:W-:Y:S02]  /*19410*/  ISETP.NE.AND.EX P0, PT, RZ, UR5, PT, P0 ;  /* 0x00000005ff007c0c */ /* 0x000fe4000bf05300 */
[C---:B------:R-:W-:Y:S02]  /*19420*/  LOP3.LUT R4, R26.reuse, 0xff0000, RZ, 0xc0, !PT ;  /* 0x00ff00001a047812 */ /* 0x040fe400078ec0ff */
[----:B------:R-:W-:-:S02]  /*19430*/  LOP3.LUT R17, R26, 0xffff, RZ, 0xc0, !PT ;  /* 0x0000ffff1a117812 */ /* 0x000fc400078ec0ff */
[----:B------:R-:W-:-:S07]  /*19440*/  LEA.HI R0, R4, R0, RZ, 0x10 ;  /* 0x0000000004007211 */ /* 0x000fce00078f80ff */
[----:B------:R-:W-:Y:S05]  /*19450*/  @!P0 BRA `(.L_x_14602) ;  /* 0x0000000000108947 */ /* 0x000fea0003800000 */
[----:B------:R-:W0:Y:S02]  /*19460*/  LDC.64 R4, c[0x0][0xa20] ;  /* 0x00028800ff047b82 */ /* 0x000e240000000a00 */
[----:B0-----:R-:W-:-:S05]  /*19470*/  IMAD.WIDE R4, R27, 0x4, R4 ;  /* 0x000000041b047825 */ /* 0x001fca00078e0204 */
[----:B------:R0:W5:Y:S01]  /*19480*/  LDG.E R7, desc[UR42][R4.64] ;  /* 0x0000002a04077981 */ /* 0x000162000c1e1900 */
[----:B------:R-:W-:Y:S05]  /*19490*/  BRA `(.L_x_14603) ;  /* 0x0000000000247947 */ /* 0x000fea0003800000 */
.L_x_14602:
        /* <DEDUP_REMOVED lines=9> */
.L_x_14603:
[----:B0-----:R-:W2:Y:S04]  /*19530*/  @P1 LDG.E R4, desc[UR42][R2.64] ;  /* 0x0000002a02041981 */ /* 0x001ea8000c1e1900 */
[----:B------:R0:W2:Y:S01]  /*19540*/  @P1 LDG.E R5, desc[UR42][R2.64+0x4] ;  /* 0x0000042a02051981 */ /* 0x0000a2000c1e1900 */
[----:B------:R-:W-:Y:S02]  /*19550*/  IMAD R25, R25, 0xc0, RZ ;  /* 0x000000c019197824 */ /* 0x000fe400078e02ff */
[----:B-----5:R-:W-:Y:S02]  /*19560*/  IMAD.IADD R7, R7, 0x1, -R10 ;  /* 0x0000000107077824 */ /* 0x020fe400078e0a0a */
[----:B------:R-:W-:Y:S01]  /*19570*/  VIADD R9, R25, 0xbf ;  /* 0x000000bf19097836 */ /* 0x000fe20000000000 */
[----:B0-----:R-:W0:Y:S02]  /*19580*/  LDC R2, c[0x0][0x448] ;  /* 0x00011200ff027b82 */ /* 0x001e240000000800 */
[----:B0-----:R-:W-:-:S13]  /*19590*/  ISETP.NE.AND P2, PT, R2, 0x1, PT ;  /* 0x000000010200780c */ /* 0x001fda0003f45270 */
[----:B------:R-:W0:Y:S08]  /*195a0*/  @P2 LDC R3, c[0x0][0x44c] ;  /* 0x00011300ff032b82 */ /* 0x000e300000000800 */
[----:B------:R-:W3:Y:S01]  /*195b0*/  @P2 LDC R2, c[0x0][0x450] ;  /* 0x00011400ff022b82 */ /* 0x000ee20000000800 */
[----:B0-----:R-:W-:-:S05]  /*195c0*/  @P2 IMAD.HI.U32 R3, R9, R3, RZ ;  /* 0x0000000309032227 */ /* 0x001fca00078e00ff */
[----:B---3--:R-:W-:Y:S01]  /*195d0*/  @P2 SHF.R.U32.HI R9, RZ, R2, R3 ;  /* 0x00000002ff092219 */ /* 0x008fe20000011603 */
[----:B--2---:R-:W-:-:S04]  /*195e0*/  @P1 IMAD.IADD R8, R5, 0x1, -R4 ;  /* 0x0000000105081824 */ /* 0x004fc800078e0a04 */
[----:B------:R-:W-:-:S04]  /*195f0*/  IMAD.IADD R12, R7, 0x1, R8 ;  /* 0x00000001070c7824 */ /* 0x000fc800078e0208 */
[C---:B------:R-:W-:Y:S01]  /*19600*/  VIADD R21, R12.reuse, 0x7f ;  /* 0x0000007f0c157836 */ /* 0x040fe20000000000 */
[----:B------:R0:W-:Y:S01]  /*19610*/  STL [R1+0x14], R12 ;  /* 0x0000140c01007387 */ /* 0x0001e20000100800 */
[----:B------:R-:W-:-:S03]  /*19620*/  IADD3 R10, R12, 0x1, -R13 ;  /* 0x000000010c0a7810 */ /* 0x000fc60007ffe80d */
[----:B------:R-:W-:Y:S02]  /*19630*/  SHF.R.S32.HI R2, RZ, 0x1f, R21 ;  /* 0x0000001fff027819 */ /* 0x000fe40000011415 */
[----:B------:R-:W-:Y:S02]  /*19640*/  IMAD.IADD R9, R10, 0x1, R9 ;  /* 0x000000010a097824 */ /* 0x000fe400078e0209 */
        /* <DEDUP_REMOVED lines=17> */
.L_x_14606:
[----:B------:R-:W-:-:S13]  /*19760*/  ISETP.NE.AND P0, PT, R3, 0x1, PT ;  /* 0x000000010300780c */ /* 0x000fda0003f05270 */
[----:B------:R-:W0:Y:S02]  /*19770*/  @P0 LDC.64 R4, c[0x0][0x9e8] ;  /* 0x00027a00ff040b82 */ /* 0x000e240000000a00 */
[----:B0-----:R-:W-:-:S05]  /*19780*/  @P0 IMAD.HI.U32 R4, R11, R4, RZ ;  /* 0x000000040b040227 */ /* 0x001fca00078e00ff */
[----:B------:R-:W-:-:S07]  /*19790*/  @P0 SHF.R.U32.HI R11, RZ, R5, R4 ;  /* 0x00000005ff0b0219 */ /* 0x000fce0000011604 */
.L_x_14607:
[----:B------:R-:W-:Y:S05]  /*197a0*/  BSYNC B0 ;  /* 0x0000000000007941 */ /* 0x000fea0003800000 */
.L_x_14605:
[----:B------:R-:W-:-:S05]  /*197b0*/  IMAD R11, R11, R3, R3 ;  /* 0x000000030b0b7224 */ /* 0x000fca00078e0203 */
[----:B------:R-:W-:-:S07]  /*197c0*/  VIMNMX R2, R2, R11, PT ;  /* 0x0000000b02027248 */ /* 0x000fce0003fe0100 */
.L_x_14604:
        /* <DEDUP_REMOVED lines=8> */
[----:B------:R-:W-:-:S03]  /*19850*/  SHF.R.S32.HI R5, RZ, 0x1f, R2 ;  /* 0x0000001fff057819 */ /* 0x000fc60000011402 */
[----:B------:R-:W-:Y:S01]  /*19860*/  IMAD.IADD R11, R20, 0x1, R4 ;  /* 0x00000001140b7824 */ /* 0x000fe200078e0204 */
[----:B------:R-:W-:-:S03]  /*19870*/  LEA.HI R5, R5, R2, RZ, 0x7 ;  /* 0x0000000205057211 */ /* 0x000fc600078f38ff */
[----:B------:R-:W-:Y:S01]  /*19880*/  VIADD R2, R11, -UR4 ;  /* 0x800000040b027c36 */ /* 0x000fe20008000000 */
        /* <DEDUP_REMOVED lines=13> */
.L_x_14610:
[----:B------:R-:W-:-:S13]  /*19960*/  ISETP.NE.AND P0, PT, R3, 0x1, PT ;  /* 0x000000010300780c */ /* 0x000fda0003f05270 */
[----:B------:R-:W0:Y:S02]  /*19970*/  @P0 LDC.64 R4, c[0x0][0x9e8] ;  /* 0x00027a00ff040b82 */ /* 0x000e240000000a00 */
[----:B0-----:R-:W-:-:S05]  /*19980*/  @P0 IMAD.HI.U32 R4, R11, R4, RZ ;  /* 0x000000040b040227 */ /* 0x001fca00078e00ff */
[----:B------:R-:W-:-:S07]  /*19990*/  @P0 SHF.R.U32.HI R11, RZ, R5, R4 ;  /* 0x00000005ff0b0219 */ /* 0x000fce0000011604 */
.L_x_14611:
[----:B------:R-:W-:Y:S05]  /*199a0*/  BSYNC B0 ;  /* 0x0000000000007941 */ /* 0x000fea0003800000 */
.L_x_14609:
[----:B------:R-:W-:-:S05]  /*199b0*/  IMAD R3, R11, R3, RZ ;  /* 0x000000030b037224 */ /* 0x000fca00078e02ff */
[----:B------:R-:W-:-:S07]  /*199c0*/  VIMNMX R2, R2, R3, !PT ;  /* 0x0000000302027248 */ /* 0x000fce0007fe0100 */
.L_x_14608:
        /* <DEDUP_REMOVED lines=18> */
[----:B0-----:R-:W-:-:S06]  /*19af0*/  IADD3 R2, R2, 0xffffffe, RZ ;  /* 0x0ffffffe02027810 */ /* 0x001fcc0007ffe0ff */
        /* <DEDUP_REMOVED lines=21> */
.L_x_14613:
[----:B------:R-:W-:Y:S05]  /*19c50*/  BSYNC B0 ;  /* 0x0000000000007941 */ /* 0x000fea0003800000 */
.L_x_14612:
        /* <DEDUP_REMOVED lines=24> */
.L_x_14807:
[----:B--2---:R-:W-:Y:S02]  /*19de0*/  ISETP.NE.AND P0, PT, R14, RZ, PT ;  /* 0x000000ff0e00720c */ /* 0x004fe40003f05270 */
[----:B------:R-:W-:-:S11]  /*19df0*/  PLOP3.LUT P6, PT, PT, PT, PT, 0x8, 0x0 ;  /* 0x000000000000781c */ /* 0x000fd60003fce170 */
[----:B------:R-:W-:Y:S05]  /*19e00*/  @P0 BRA `(.L_x_14617) ;  /* 0x00000000000c0947 */ /* 0x000fea0003800000 */
[----:B------:R-:W-:-:S03]  /*19e10*/  UMOV UR4, 0xffffffff ;  /* 0xffffffff00047882 */ /* 0x000fc60000000000 */
[----:B------:R-:W-:Y:S05]  /*19e20*/  BRA.DIV UR4, `(.L_x_14618) ;  /* 0x0000008204307947 */ /* 0x000fea000b800000 */
[----:B------:R-:W-:-:S13]  /*19e30*/  ELECT P6, URZ, PT ;  /* 0x00000000003f782f */ /* 0x000fda00038c0000 */
.L_x_14617:
        /* <DEDUP_REMOVED lines=9> */
.L_x_14810:
[----:B------:R-:W-:Y:S05]  /*19ed0*/  BSYNC B1 ;  /* 0x0000000000017941 */ /* 0x000fea0003800000 */
.L_x_14619:
        /* <DEDUP_REMOVED lines=11> */
.L_x_14811:
[----:B------:R-:W-:Y:S05]  /*19f90*/  BSYNC B2 ;  /* 0x0000000000027941 */ /* 0x000fea0003800000 */
.L_x_14623:
        /* <DEDUP_REMOVED lines=9> */
.L_x_14626:
[----:B------:R-:W-:Y:S05]  /*1a030*/  BSYNC B2 ;  /* 0x0000000000027941 */ /* 0x000fea0003800000 */
.L_x_14625:
[----:B-1----:R-:W-:Y:S01]  /*1a040*/  IMAD.MOV.U32 R13, RZ, RZ, RZ ;  /* 0x000000ffff0d7224 */ /* 0x002fe200078e00ff */
        /* <DEDUP_REMOVED lines=9> */
[----:B------:R-:W-:Y:S01]  /*1a0e0*/  IMAD.SHL.U32 R12, R29, 0x2000, RZ ;  /* 0x000020001d0c7824 */ /* 0x000fe200078e00ff */
[----:B------:R-:W-:Y:S01]  /*1a0f0*/  UMOV UR7, 0x12f00000 ;  /* 0x12f0000000077882 */ /* 0x000fe20000000000 */
[----:B------:R-:W-:-:S08]  /*1a100*/  VIADD R11, R5, 0x16890 ;  /* 0x00016890050b7836 */ /* 0x000fd00000000000 */
.L_x_14627:
        /* <DEDUP_REMOVED lines=13> */
.L_x_14812:
[----:B------:R-:W-:Y:S05]  /*1a1e0*/  BSYNC B2 ;  /* 0x0000000000027941 */ /* 0x000fea0003800000 */
.L_x_14628:
        /* <DEDUP_REMOVED lines=11> */
.L_x_14631:
[----:B------:R-:W-:Y:S05]  /*1a2a0*/  BSYNC B2 ;  /* 0x0000000000027941 */ /* 0x000fea0003800000 */
.L_x_14630:
        /* <DEDUP_REMOVED lines=9> */
.L_x_14632:
        /* <DEDUP_REMOVED lines=10> */
.L_x_14622:
[----:B------:R-:W-:Y:S05]  /*1a3e0*/  BSYNC B1 ;  /* 0x0000000000017941 */ /* 0x000fea0003800000 */
.L_x_14621:
        /* <DEDUP_REMOVED lines=11> */
.L_x_14645:
[----:B------:R-:W-:Y:S05]  /*1a4a0*/  YIELD ;  /* 0x0000000000007946 */ /* 0x000fea0003800000 */
[----:B------:R-:W-:Y:S04]  /*1a4b0*/  BSSY B1, `(.L_x_14633) ;  /* 0x000004d000017945 */ /* 0x000fe80003800000 */
[----:B--2---:R-:W-:Y:S05]  /*1a4c0*/  @!P6 BRA `(.L_x_14634) ;  /* 0x00000004002ce947 */ /* 0x004fea0003800000 */
[----:B0-----:R-:W2:Y:S01]  /*1a4d0*/  LDL R7, [R1+0x4] ;  /* 0x0000040001077983 */ /* 0x001ea20000100800 */
[----:B------:R-:W0:Y:S02]  /*1a4e0*/  S2R R5, SR_TID.X ;  /* 0x0000000000057919 */ /* 0x000e240000002100 */
[----:B0-----:R-:W-:Y:S01]  /*1a4f0*/  LOP3.LUT R8, R5, 0x7f, RZ, 0xc0, !PT ;  /* 0x0000007f05087812 */ /* 0x001fe200078ec0ff */
[----:B------:R-:W-:Y:S01]  /*1a500*/  IMAD R5, R29, 0x8, R16 ;  /* 0x000000081d057824 */ /* 0x000fe200078e0210 */
[----:B------:R-:W-:Y:S02]  /*1a510*/  BSSY B2, `(.L_x_14635) ;  /* 0x0000005000027945 */ /* 0x000fe40003800000 */
[----:B------:R-:W-:Y:S02]  /*1a520*/  ISETP.NE.AND P2, PT, R8, RZ, PT ;  /* 0x000000ff0800720c */ /* 0x000fe40003f45270 */
[----:B--2---:R-:W-:-:S04]  /*1a530*/  SHF.L.U32 R7, R7, 0x1f, RZ ;  /* 0x0000001f07077819 */ /* 0x004fc800000006ff */
[----:B------:R-:W0:Y:S02]  /*1a540*/  SYNCS.PHASECHK.TRANS64.TRYWAIT P1, [R5+URZ+0x168a0], R7 ;  /* 0x0168a007050075a7 */ /* 0x000e24000802017f */
[----:B0-----:R-:W-:Y:S05]  /*1a550*/  @!P1 BRA `(.L_x_14636) ;  /* 0x0000007800c09947 */ /* 0x001fea0003800000 */
.L_x_14813:
[----:B------:R-:W-:Y:S05]  /*1a560*/  BSYNC B2 ;  /* 0x0000000000027941 */ /* 0x000fea0003800000 */
.L_x_14635:
        /* <DEDUP_REMOVED lines=9> */
.L_x_14638:
[----:B------:R-:W-:Y:S05]  /*1a600*/  BSYNC B2 ;  /* 0x0000000000027941 */ /* 0x000fea0003800000 */
.L_x_14637:
        /* <DEDUP_REMOVED lines=11> */
.L_x_14639:
        /* <DEDUP_REMOVED lines=13> */
.L_x_14814:
[----:B------:R-:W-:Y:S05]  /*1a790*/  BSYNC B2 ;  /* 0x0000000000027941 */ /* 0x000fea0003800000 */
.L_x_14640:
[----:B------:R-:W-:Y:S01]  /*1a7a0*/  BSSY B2, `(.L_x_14642) ;  /* 0x000000b000027945 */ /* 0x000fe20003800000 */
[----:B------:R-:W-:Y:S01]  /*1a7b0*/  MOV R14, 0x0 ;  /* 0x00000000000e7802 */ /* 0x000fe20000000f00 */
[----:B------:R-:W-:Y:S02]  /*1a7c0*/  IMAD.MOV.U32 R15, RZ, RZ, 0x12f00000 ;  /* 0x12f00000ff0f7424 */ /* 0x000fe400078e00ff */
[----:B------:R-:W-:Y:S05]  /*1a7d0*/  @P2 BRA `(.L_x_14643) ;  /* 0x00000000001c2947 */ /* 0x000fea0003800000 */
[----:B------:R-:W2:Y:S01]  /*1a7e0*/  S2R R11, SR_TID.X ;  /* 0x00000000000b7919 */ /* 0x000ea20000002100 */
[----:B01----:R-:W-:-:S04]  /*1a7f0*/  IMAD.MOV.U32 R7, RZ, RZ, 0x4000 ;  /* 0x00004000ff077424 */ /* 0x003fc800078e00ff */
[----:B------:R3:W-:Y:S01]  /*1a800*/  SYNCS.ARRIVE.TRANS64 RZ, [R5+URZ+0x168b0], R7 ;  /* 0x0168b00705ff79a7 */ /* 0x0007e2000800003f */
[----:B--2---:R-:W-:-:S04]  /*1a810*/  LOP3.LUT R11, R11, 0x1f, RZ, 0xc0, !PT ;  /* 0x0000001f0b0b7812 */ /* 0x004fc800078ec0ff */
[----:B------:R-:W-:-:S13]  /*1a820*/  ISETP.NE.AND P1, PT, R11, RZ, PT ;  /* 0x000000ff0b00720c */ /* 0x000fda0003f25270 */
[----:B---3--:R-:W-:Y:S05]  /*1a830*/  @!P1 BRA `(.L_x_14643) ;  /* 0x0000000000049947 */ /* 0x008fea0003800000 */
[----:B------:R-:W-:Y:S01]  /*1a840*/  BPT.TRAP 0x1 ;  /* 0x000000040000795c */ /* 0x000fe20000300000 */
.L_x_14643:
[----:B------:R-:W-:Y:S05]  /*1a850*/  BSYNC B2 ;  /* 0x0000000000027941 */ /* 0x000fea0003800000 */
.L_x_14642:
[----:B------:R-:W-:Y:S01]  /*1a860*/  R2UR UR10, R13 ;  /* 0x000000000d0a72ca */ /* 0x000fe200000e0000 */
[----:B------:R-:W-:Y:S01]  /*1a870*/  UIADD3 UR4, UP0, UR40, 0x670, URZ ;  /* 0x0000067028047890 */ /* 0x000fe2000ff1e03f */
[----:B------:R-:W-:Y:S01]  /*1a880*/  R2UR UR6, R14 ;  /* 0x000000000e0672ca */ /* 0x000fe200000e0000 */
[----:B------:R-:W-:Y:S01]  /*1a890*/  VIADD R8, R8, 0x400 ;  /* 0x0000040008087836 */ /* 0x000fe20000000000 */
[----:B------:R-:W-:Y:S01]  /*1a8a0*/  R2UR UR7, R15 ;  /* 0x000000000f0772ca */ /* 0x000fe200000e0000 */
[----:B01----:R-:W-:Y:S01]  /*1a8b0*/  VIADD R5, R5, 0x168b0 ;  /* 0x000168b005057836 */ /* 0x003fe20000000000 */
[----:B------:R-:W-:Y:S01]  /*1a8c0*/  PLOP3.LUT P1, PT, PT, PT, PT, 0x80, 0x0 ;  /* 0x000000000000781c */ /* 0x000fe20003f2f070 */
[----:B------:R-:W-:-:S12]  /*1a8d0*/  UIADD3.X UR5, URZ, UR41, URZ, UP0, !UPT ;  /* 0x000000293f057290 */ /* 0x000fd800087fe43f */
.L_x_14644:
        /* <DEDUP_REMOVED lines=10> */
.L_x_14634:
[----:B------:R-:W-:Y:S05]  /*1a980*/  BSYNC B1 ;  /* 0x0000000000017941 */ /* 0x000fea0003800000 */
.L_x_14633:
[----:B0-----:R-:W2:Y:S01]  /*1a990*/  LDL.LU R7, [R1+0x4] ;  /* 0x0000040001077983 */ /* 0x001ea20000300800 */
        /* <DEDUP_REMOVED lines=9> */
.L_x_14615:
[----:B------:R-:W-:Y:S05]  /*1aa30*/  BSYNC B0 ;  /* 0x0000000000007941 */ /* 0x000fea0003800000 */
.L_x_14614:
        /* <DEDUP_REMOVED lines=16> */
[----:B------:R-:W-:-:S11]  /*1ab40*/  VIADD R6, R10, 0xffffffff ;  /* 0xffffffff0a067836 */ /* 0x000fd60000000000 */
[----:B------:R-:W-:Y:S05]  /*1ab50*/  @P0 BRA `(.L_x_14648) ;  /* 0x00000000001c0947 */ /* 0x000fea0003800000 */
[----:B------:R-:W-:Y:S01]  /*1ab60*/  ISETP.NE.AND P0, PT, R3, 0x1, PT ;  /* 0x000000010300780c */ /* 0x000fe20003f05270 */
[----:B------:R-:W-:-:S12]  /*1ab70*/  IMAD.MOV R6, RZ, RZ, -R10 ;  /* 0x000000ffff067224 */ /* 0x000fd800078e0a0a */
[----:B------:R-:W3:Y:S02]  /*1ab80*/  @P0 LDC.64 R4, c[0x0][0x9e8] ;  /* 0x00027a00ff040b82 */ /* 0x000ee40000000a00 */
[----:B---3--:R-:W-:-:S05]  /*1ab90*/  @P0 IMAD.HI.U32 R4, R6, R4, RZ ;  /* 0x0000000406040227 */ /* 0x008fca00078e00ff */
[----:B------:R-:W-:-:S04]  /*1aba0*/  @P0 SHF.R.U32.HI R6, RZ, R5, R4 ;  /* 0x00000005ff060219 */ /* 0x000fc80000011604 */
[----:B------:R-:W-:Y:S01]  /*1abb0*/  LOP3.LUT R6, RZ, R6, RZ, 0x33, !PT ;  /* 0x00000006ff067212 */ /* 0x000fe200078e33ff */
[----:B------:R-:W-:Y:S06]  /*1abc0*/  BRA `(.L_x_14649) ;  /* 0x0000000000107947 */ /* 0x000fec0003800000 */
.L_x_14648:
[----:B------:R-:W-:-:S13]  /*1abd0*/  ISETP.NE.AND P0, PT, R3, 0x1, PT ;  /* 0x000000010300780c */ /* 0x000fda0003f05270 */
[----:B------:R-:W3:Y:S02]  /*1abe0*/  @P0 LDC.64 R4, c[0x0][0x9e8] ;  /* 0x00027a00ff040b82 */ /* 0x000ee40000000a00 */
[----:B---3--:R-:W-:-:S05]  /*1abf0*/  @P0 IMAD.HI.U32 R4, R6, R4, RZ ;  /* 0x0000000406040227 */ /* 0x008fca00078e00ff */
[----:B------:R-:W-:-:S07]  /*1ac00*/  @P0 SHF.R.U32.HI R6, RZ, R5, R4 ;  /* 0x00000005ff060219 */ /* 0x000fce0000011604 */
.L_x_14649:
[----:B------:R-:W-:Y:S05]  /*1ac10*/  BSYNC B0 ;  /* 0x0000000000007941 */ /* 0x000fea0003800000 */
.L_x_14647:
[----:B------:R-:W-:-:S05]  /*1ac20*/  IMAD R6, R6, R3, R3 ;  /* 0x0000000306067224 */ /* 0x000fca00078e0203 */
[----:B------:R-:W-:-:S07]  /*1ac30*/  VIMNMX R2, R2, R6, PT ;  /* 0x0000000602027248 */ /* 0x000fce0003fe0100 */
.L_x_14646:
[----:B------:R-:W-:Y:S01]  /*1ac40*/  VIADD R2, R2, 0x7f ;  /* 0x0000007f02027836 */ /* 0x000fe20000000000 */
[----:B------:R-:W-:Y:S01]  /*1ac50*/  ULDC UR4, c[0x0][0x9dc] ;  /* 0x0002770000047ab9 */ /* 0x000fe20000000800 */
[----:B------:R-:W-:-:S03]  /*1ac60*/  IMAD.MOV.U32 R5, RZ, RZ, R25 ;  /* 0x000000ffff057224 */ /* 0x000fc600078e0019 */
[----:B------:R-:W-:-:S04]  /*1ac70*/  SHF.R.S32.HI R4, RZ, 0x1f, R2 ;  /* 0x0000001fff047819 */ /* 0x000fc80000011402 */
[----:B------:R-:W-:Y:S02]  /*1ac80*/  LEA.HI R4, R4, R2, RZ, 0x7 ;  /* 0x0000000204047211 */ /* 0x000fe400078f38ff */
[----:B------:R-:W3:Y:S02]  /*1ac90*/  @P1 LDC R2, c[0x0][0x450] ;  /* 0x00011400ff021b82 */ /* 0x000ee40000000800 */
[----:B------:R-:W-:-:S04]  /*1aca0*/  SHF.R.S32.HI R4, RZ, 0x7, R4 ;  /* 0x00000007ff047819 */ /* 0x000fc80000011404 */
[----:B------:R-:W-:Y:S02]  /*1acb0*/  VIMNMX R21, R21, R4, PT ;  /* 0x0000000415157248 */ /* 0x000fe40003fe0100 */
[----:B------:R-:W4:Y:S02]  /*1acc0*/  @P1 LDC R4, c[0x0][0x44c] ;  /* 0x00011300ff041b82 */ /* 0x000f240000000800 */
[----:B----4-:R-:W-:-:S05]  /*1acd0*/  @P1 IMAD.HI.U32 R4, R25, R4, RZ ;  /* 0x0000000419041227 */ /* 0x010fca00078e00ff */
        /* <DEDUP_REMOVED lines=9> */
[----:B------:R-:W3:Y:S02]  /*1ad70*/  @P0 LDC.64 R4, c[0x0][0x9e8] ;  /* 0x00027a00ff040b82 */ /* 0x000ee40000000a00 */
[----:B---3--:R-:W-:-:S05]  /*1ad80*/  @P0 IMAD.HI.U32 R4, R6, R4, RZ ;  /* 0x0000000406040227 */ /* 0x008fca00078e00ff */
[----:B------:R-:W-:-:S04]  /*1ad90*/  @P0 SHF.R.U32.HI R6, RZ, R5, R4 ;  /* 0x00000005ff060219 */ /* 0x000fc80000011604 */
[----:B------:R-:W-:Y:S01]  /*1ada0*/  LOP3.LUT R6, RZ, R6, RZ, 0x33, !PT ;  /* 0x00000006ff067212 */ /* 0x000fe200078e33ff */
[----:B------:R-:W-:Y:S06]  /*1adb0*/  BRA `(.L_x_14653) ;  /* 0x0000000000107947 */ /* 0x000fec0003800000 */
.L_x_14652:
[----:B------:R-:W-:-:S13]  /*1adc0*/  ISETP.NE.AND P0, PT, R3, 0x1, PT ;  /* 0x000000010300780c */ /* 0x000fda0003f05270 */
[----:B------:R-:W3:Y:S02]  /*1add0*/  @P0 LDC.64 R4, c[0x0][0x9e8] ;  /* 0x00027a00ff040b82 */ /* 0x000ee40000000a00 */
[----:B---3--:R-:W-:-:S05]  /*1ade0*/  @P0 IMAD.HI.U32 R4, R6, R4, RZ ;  /* 0x0000000406040227 */ /* 0x008fca00078e00ff */
[----:B------:R-:W-:-:S07]  /*1adf0*/  @P0 SHF.R.U32.HI R6, RZ, R5, R4 ;  /* 0x00000005ff060219 */ /* 0x000fce0000011604 */
.L_x_14653:
[----:B------:R-:W-:Y:S05]  /*1ae00*/  BSYNC B0 ;  /* 0x0000000000007941 */ /* 0x000fea0003800000 */
.L_x_14651:
[----:B------:R-:W-:-:S05]  /*1ae10*/  IMAD R3, R6, R3, RZ ;  /* 0x0000000306037224 */ /* 0x000fca00078e02ff */
[----:B------:R-:W-:-:S07]  /*1ae20*/  VIMNMX R2, R2, R3, !PT ;  /* 0x0000000302027248 */ /* 0x000fce0007fe0100 */
.L_x_14650:
[----:B------:R-:W-:Y:S01]  /*1ae30*/  ISETP.NE.AND P1, PT, R0, RZ, PT ;  /* 0x000000ff0000720c */ /* 0x000fe20003f25270 */
[----:B------:R-:W-:Y:S01]  /*1ae40*/  BSSY B0, `(.L_x_14654) ;  /* 0x0000024000007945 */ /* 0x000fe20003800000 */
[----:B------:R-:W-:-:S04]  /*1ae50*/  SHF.R.S32.HI R3, RZ, 0x1f, R2 ;  /* 0x0000001fff037819 */ /* 0x000fc80000011402 */
[----:B------:R-:W-:Y:S01]  /*1ae60*/  LEA.HI R3, R3, R2, RZ, 0x7 ;  /* 0x0000000203037211 */ /* 0x000fe200078f38ff */
[----:B------:R-:W-:-:S03]  /*1ae70*/  IMAD.MOV.U32 R2, RZ, RZ, RZ ;  /* 0x000000ffff027224 */ /* 0x000fc600078e00ff */
[----:B------:R-:W-:-:S03]  /*1ae80*/  SHF.R.S32.HI R3, RZ, 0x7, R3 ;  /* 0x00000007ff037819 */ /* 0x000fc60000011403 */
[----:B------:R-:W3:Y:S01]  /*1ae90*/  @!P1 LDC R0, c[0x0][0x9f0] ;  /* 0x00027c00ff009b82 */ /* 0x000ee20000000800 */
[----:B------:R-:W-:-:S04]  /*1aea0*/  VIMNMX R4, RZ, R3, !PT ;  /* 0x00000003ff047248 */ /* 0x000fc80007fe0100 */
[----:B------:R-:W-:-:S13]  /*1aeb0*/  ISETP.GT.AND P0, PT, R21, R4, PT ;  /* 0x000000041500720c */ /* 0x000fda0003f04270 */
[----:B------:R-:W-:Y:S05]  /*1aec0*/  @!P0 BRA `(.L_x_14655) ;  /* 0x00000000006c8947 */ /* 0x000fea0003800000 */
[-C--:B---3--:R-:W-:Y:S02]  /*1aed0*/  IABS R5, R0.reuse ;  /* 0x0000000000057213 */ /* 0x088fe40000000000 */
[----:B0-2---:R-:W-:Y:S02]  /*1aee0*/  IABS R7, R0 ;  /* 0x0000000000077213 */ /* 0x005fe40000000000 */
        /* <DEDUP_REMOVED lines=25> */
.L_x_14655:
[----:B------:R-:W-:Y:S05]  /*1b080*/  BSYNC B0 ;  /* 0x0000000000007941 */ /* 0x000fea0003800000 */
.L_x_14654:
[-C--:B---3--:R-:W-:Y:S01]  /*1b090*/  IMAD R0, R19, R2.reuse, R4 ;  /* 0x0000000213007224 */ /* 0x088fe200078e0204 */
        /* <DEDUP_REMOVED lines=19> */
[----:B0-2---:R-:W0:Y:S01]  /*1b1d0*/  POPC R7, R4 ;  /* 0x0000000400077309 */ /* 0x005e220000000000 */
[----:B---3--:R-:W0:Y:S02]  /*1b1e0*/  SHFL.IDX PT, R0, R3, R0, 0x1f ;  /* 0x00001f0003007589 */ /* 0x008e2400000e0000 */
[----:B0-----:R-:W-:Y:S01]  /*1b1f0*/  IADD3 R24, R0, UR36, R7 ;  /* 0x0000002400187c10 */ /* 0x001fe2000fffe007 */
[----:B------:R-:W-:Y:S06]  /*1b200*/  BRA `(.L_x_14658) ;  /* 0x00000038001c7947 */ /* 0x000fec0003800000 */
.L_x_14657:
        /* <DEDUP_REMOVED lines=9> */
[----:B------:R-:W3:Y:S01]  /*1b2a0*/  LDC.64 R2, c[0x4][R2] ;  /* 0x0100000002027b82 */ /* 0x000ee20000000a00 */
[----:B------:R-:W-:Y:S02]  /*1b2b0*/  IMAD.U32 R5, RZ, RZ, UR7 ;  /* 0x00000007ff057e24 */ /* 0x000fe4000f8e00ff */
[----:B------:R-:W-:Y:S02]  /*1b2c0*/  IMAD.U32 R6, RZ, RZ, UR8 ;  /* 0x00000008ff067e24 */ /* 0x000fe4000f8e00ff */
[----:B0-2---:R-:W-:-:S02]  /*1b2d0*/  IMAD.U32 R7, RZ, RZ, UR9 ;  /* 0x00000009ff077e24 */ /* 0x005fc4000f8e00ff */
[----:B------:R-:W-:Y:S02]  /*1b2e0*/  IMAD.U32 R10, RZ, RZ, UR4 ;  /* 0x00000004ff0a7e24 */ /* 0x000fe4000f8e00ff */
[----:B------:R-:W-:Y:S02]  /*1b2f0*/  IMAD.U32 R11, RZ, RZ, UR5 ;  /* 0x00000005ff0b7e24 */ /* 0x000fe4000f8e00ff */
[----:B------:R-:W-:Y:S02]  /*1b300*/  IMAD.MOV.U32 R8, RZ, RZ, 0x70 ;  /* 0x00000070ff087424 */ /* 0x000fe400078e00ff */
[----:B------:R-:W-:Y:S02]  /*1b310*/  IMAD.MOV.U32 R12, RZ, RZ, 0x1 ;  /* 0x00000001ff0c7424 */ /* 0x000fe400078e00ff */
[----:B-1----:R-:W-:-:S07]  /*1b320*/  IMAD.MOV.U32 R13, RZ, RZ, RZ ;  /* 0x000000ffff0d7224 */ /* 0x002fce00078e00ff */
[----:B------:R-:W-:-:S07]  /*1b330*/  LEPC R20, `(.L_x_14660) ;  /* 0x000000001014794e */ /* 0x000fce0000000000 */
[----:B---3--:R-:W-:Y:S05]  /*1b340*/  CALL.ABS.NOINC R2 ;  /* 0x0000000002007343 */ /* 0x008fea0003c00000 */
.L_x_14660:
[----:B------:R-:W-:Y:S05]  /*1b350*/  BSYNC B6 ;  /* 0x0000000000067941 */ /* 0x000fea0003800000 */
.L_x_14659:
        /* <DEDUP_REMOVED lines=12> */
[----:B0-2---:R-:W-:Y:S02]  /*1b420*/  IMAD.U32 R7, RZ, RZ, UR9 ;  /* 0x00000009ff077e24 */ /* 0x005fe4000f8e00ff */
[----:B------:R-:W-:-:S02]  /*1b430*/  IMAD.U32 R10, RZ, RZ, UR4 ;  /* 0x00000004ff0a7e24 */ /* 0x000fc4000f8e00ff */
[----:B------:R-:W-:Y:S02]  /*1b440*/  IMAD.U32 R11, RZ, RZ, UR5 ;  /* 0x00000005ff0b7e24 */ /* 0x000fe4000f8e00ff */
[----:B------:R-:W-:Y:S02]  /*1b450*/  IMAD.MOV.U32 R8, RZ, RZ, 0x70 ;  /* 0x00000070ff087424 */ /* 0x000fe400078e00ff */
[----:B------:R-:W-:Y:S02]  /*1b460*/  IMAD.MOV.U32 R12, RZ, RZ, 0x1 ;  /* 0x00000001ff0c7424 */ /* 0x000fe400078e00ff */
[----:B-1-3--:R-:W-:-:S07]  /*1b470*/  IMAD.MOV.U32 R13, RZ, RZ, RZ ;  /* 0x000000ffff0d7224 */ /* 0x00afce00078e00ff */
[----:B------:R-:W-:-:S07]  /*1b480*/  LEPC R20, `(.L_x_14663) ;  /* 0x000000001014794e */ /* 0x000fce0000000000 */
[----:B----4-:R-:W-:Y:S05]  /*1b490*/  CALL.ABS.NOINC R2 ;  /* 0x0000000002007343 */ /* 0x010fea0003c00000 */
.L_x_14663:
        /* <DEDUP_REMOVED lines=15> */
.L_x_14662:
[----:B------:R-:W-:Y:S05]  /*1b590*/  BSYNC B6 ;  /* 0x0000000000067941 */ /* 0x000fea0003800000 */
.L_x_14661:
[----:B------:R-:W-:Y:S01]  /*1b5a0*/  ULDC.64 UR4, c[0x0][0x9f8] ;  /* 0x00027e0000047ab9 */ /* 0x000fe20000000a00 */
[----:B------:R-:W3:Y:S01]  /*1b5b0*/  LDL R20, [R1+0x14] ;  /* 0x0000140001147983 */ /* 0x000ee20000100800 */
[----:B------:R-:W-:-:S03]  /*1b5c0*/  ISETP.NE.U32.AND P0, PT, RZ, UR4, PT ;  /* 0x00000004ff007c0c */ /* 0x000fc6000bf05070 */
[----:B------:R-:W4:Y:S01]  /*1b5d0*/  LDL R19, [R1+0x1c] ;  /* 0x00001c0001137983 */ /* 0x000f220000100800 */
[----:B------:R-:W-:Y:S01]  /*1b5e0*/  ISETP.NE.AND.EX P0, PT, RZ, UR5, PT, P0 ;  /* 0x00000005ff007c0c */ /* 0x000fe2000bf05300 */
[----:B0-2---:R-:W-:Y:S01]  /*1b5f0*/  IMAD.MOV.U32 R7, RZ, RZ, R27 ;  /* 0x000000ffff077224 */ /* 0x005fe200078e001b */
[----:B------:R-:W0:Y:S01]  /*1b600*/  LDC R6, c[0x0][0x430] ;  /* 0x00010c00ff067b82 */ /* 0x000e220000000800 */
[----:B------:R-:W2:Y:S10]  /*1b610*/  S2R R21, SR_TID.X ;  /* 0x0000000000157919 */ /* 0x000eb40000002100 */
[----:B------:R-:W1:Y:S02]  /*1b620*/  @P0 LDC.64 R2, c[0x0][0x9f8] ;  /* 0x00027e00ff020b82 */ /* 0x000e640000000a00 */
[----:B-1----:R-:W-:-:S05]  /*1b630*/  @P0 IMAD.WIDE R2, R27, 0x4, R2 ;  /* 0x000000041b020825 */ /* 0x002fca00078e0202 */
[----:B------:R1:W4:Y:S01]  /*1b640*/  @P0 LDG.E R7, desc[UR42][R2.64] ;  /* 0x0000002a02070981 */ /* 0x000322000c1e1900 */
[----:B0-----:R-:W-:Y:S01]  /*1b650*/  ISETP.NE.AND P1, PT, R6, 0x1, PT ;  /* 0x000000010600780c */ /* 0x001fe20003f25270 */
[----:B------:R-:W-:Y:S01]  /*1b660*/  VIADD R23, R23, 0xffffffff ;  /* 0xffffffff17177836 */ /* 0x000fe20000000000 */
[----:B--2---:R-:W-:Y:S01]  /*1b670*/  LOP3.LUT R21, R21, 0x7f, RZ, 0xc0, !PT ;  /* 0x0000007f15157812 */ /* 0x004fe200078ec0ff */
[----:B------:R-:W0:Y:S02]  /*1b680*/  S2R R22, SR_TID.X ;  /* 0x0000000000167919 */ /* 0x000e240000002100 */
[----:B------:R-:W-:Y:S01]  /*1b690*/  IMAD.SHL.U32 R8, R23, 0x80, RZ ;  /* 0x0000008017087824 */ /* 0x000fe200078e00ff */
[----:B------:R-:W-:-:S07]  /*1b6a0*/  SHF.R.U32.HI R21, RZ, 0x3, R21 ;  /* 0x00000003ff157819 */ /* 0x000fce0000011615 */
[----:B-1----:R-:W1:Y:S08]  /*1b6b0*/  @P1 LDC R3, c[0x0][0x434] ;  /* 0x00010d00ff031b82 */ /* 0x002e700000000800 */
[----:B------:R-:W2:Y:S01]  /*1b6c0*/  @P1 LDC R2, c[0x0][0x438] ;  /* 0x00010e00ff021b82 */ /* 0x000ea20000000800 */
[----:B0-----:R-:W-:-:S05]  /*1b6d0*/  IMAD.SHL.U32 R22, R22, 0x10, RZ ;  /* 0x0000001016167824 */ /* 0x001fca00078e00ff */
[----:B------:R-:W-:-:S04]  /*1b6e0*/  LOP3.LUT R22, R22, 0x70, RZ, 0xc0, !PT ;  /* 0x0000007016167812 */ /* 0x000fc800078ec0ff */
[----:B------:R-:W-:-:S04]  /*1b6f0*/  LOP3.LUT R0, R8, R21, R22, 0xfe, !PT ;  /* 0x0000001508007212 */ /* 0x000fc800078efe16 */
[C---:B---3--:R-:W-:Y:S01]  /*1b700*/  ISETP.GE.AND P0, PT, R0.reuse, R20, PT ;  /* 0x000000140000720c */ /* 0x048fe20003f06270 */
[----:B----4-:R-:W-:-:S04]  /*1b710*/  IMAD.IADD R0, R0, 0x1, R19 ;  /* 0x0000000100007824 */ /* 0x010fc800078e0213 */
[----:B-1----:R-:W-:-:S04]  /*1b720*/  @P1 IMAD.HI.U32 R3, R0, R3, RZ ;  /* 0x0000000300031227 */ /* 0x002fc800078e00ff */
[----:B------:R-:W-:Y:S01]  /*1b730*/  IMAD.MOV.U32 R4, RZ, RZ, R0 ;  /* 0x000000ffff047224 */ /* 0x000fe200078e0000 */
[----:B--2---:R-:W-:-:S03]  /*1b740*/  @P1 SHF.R.U32.HI R4, RZ, R2, R3 ;  /* 0x00000002ff041219 */ /* 0x004fc60000011603 */
[----:B------:R-:W0:Y:S02]  /*1b750*/  @!P0 LDC.64 R2, c[0x0][0x428] ;  /* 0x00010a00ff028b82 */ /* 0x000e240000000a00 */
[----:B------:R-:W-:-:S04]  /*1b760*/  IMAD.MOV R5, RZ, RZ, -R4 ;  /* 0x000000ffff057224 */ /* 0x000fc800078e0a04 */
[----:B------:R-:W-:Y:S01]  /*1b770*/  IMAD R0, R6, R5, R0 ;  /* 0x0000000506007224 */ /* 0x000fe200078e0200 */
[--C-:B------:R-:W-:Y:S02]  /*1b780*/  @!P0 SHF.R.S32.HI R5, RZ, 0x1f, R4.reuse ;  /* 0x0000001fff058819 */ /* 0x100fe40000011404 */
[----:B------:R-:W-:Y:S01]  /*1b790*/  SHF.R.S32.HI R9, RZ, 0x1f, R7 ;  /* 0x0000001fff097819 */ /* 0x000fe20000011407 */
[-C--:B0-----:R-:W-:Y:S01]  /*1b7a0*/  @!P0 IMAD.WIDE.U32 R4, R7, R2.reuse, R4 ;  /* 0x0000000207048225 */ /* 0x081fe200078e0004 */
[----:B------:R0:W-:Y:S03]  /*1b7b0*/  STL [R1+0xc], R7 ;  /* 0x00000c0701007387 */ /* 0x0001e60000100800 */
[----:B------:R-:W-:Y:S01]  /*1b7c0*/  @!P0 IMAD R6, R9, R2, RZ ;  /* 0x0000000209068224 */ /* 0x000fe200078e02ff */
[----:B------:R1:W-:Y:S03]  /*1b7d0*/  STL [R1+0x20], R9 ;  /* 0x0000200901007387 */ /* 0x0003e60000100800 */
[----:B------:R-:W-:-:S02]  /*1b7e0*/  @!P0 IMAD R6, R7, R3, R6 ;  /* 0x0000000307068224 */ /* 0x000fc400078e0206 */
[----:B------:R-:W2:Y:S02]  /*1b7f0*/  @!P0 LDC.64 R2, c[0x0][0x418] ;  /* 0x00010600ff028b82 */ /* 0x000ea40000000a00 */
[----:B------:R-:W-:Y:S01]  /*1b800*/  @!P0 IMAD.IADD R5, R5, 0x1, R6 ;  /* 0x0000000105058824 */ /* 0x000fe200078e0206 */
[----:B--2---:R-:W-:Y:S01]  /*1b810*/  @!P0 LEA R6, P1, R4, R2, 0x2 ;  /* 0x0000000204068211 */ /* 0x004fe200078210ff */
[----:B------:R-:W-:-:S03]  /*1b820*/  IMAD.MOV.U32 R2, RZ, RZ, RZ ;  /* 0x000000ffff027224 */ /* 0x000fc600078e00ff */
[----:B0-----:R-:W-:-:S05]  /*1b830*/  @!P0 LEA.HI.X R7, R4, R3, R5, 0x2, P1 ;  /* 0x0000000304078211 */ /* 0x001fca00008f1405 */
[----:B------:R0:W5:Y:S01]  /*1b840*/  @!P0 LDG.E R2, desc[UR42][R6.64] ;  /* 0x0000002a06028981 */ /* 0x000162000c1e1900 */
[----:B-1----:R-:W-:Y:S01]  /*1b850*/  IMAD.U32 R9, RZ, RZ, UR38 ;  /* 0x00000026ff097e24 */ /* 0x002fe2000f8e00ff */
[----:B------:R-:W-:Y:S01]  /*1b860*/  UMOV UR4, 0xffffffff ;  /* 0xffffffff00047882 */ /* 0x000fe20000000000 */
[----:B------:R-:W-:-:S03]  /*1b870*/  LOP3.LUT R18, R18, 0xfffffffd, RZ, 0xc0, !PT ;  /* 0xfffffffd12127812 */ /* 0x000fc600078ec0ff */
[----:B------:R-:W-:-:S13]  /*1b880*/  ISETP.NE.AND P2, PT, R9, 0x3, PT ;  /* 0x000000030900780c */ /* 0x000fda0003f45270 */
[----:B------:R-:W-:Y:S01]  /*1b890*/  @P2 LOP3.LUT R18, R18, 0x2, RZ, 0xfc, !PT ;  /* 0x0000000212122812 */ /* 0x000fe200078efcff */
[----:B0-----:R-:W-:Y:S06]  /*1b8a0*/  BRA.DIV UR4, `(.L_x_14664) ;  /* 0x0000006a04147947 */ /* 0x001fec000b800000 */
.L_x_14817:
[----:B------:R-:W-:Y:S05]  /*1b8b0*/  @!P2 BRA `(.L_x_14665) ;  /* 0x000000000004a947 */ /* 0x000fea0003800000 */
[----:B------:R-:W-:Y:S01]  /*1b8c0*/  BPT.TRAP 0x1 ;  /* 0x000000040000795c */ /* 0x000fe20000300000 */
.L_x_14665:
        /* <DEDUP_REMOVED lines=24> */
.L_x_14818:
[----:B------:R-:W-:Y:S05]  /*1ba50*/  BSYNC B0 ;  /* 0x0000000000007941 */ /* 0x000fea0003800000 */
.L_x_14666:
[----:B------:R-:W2:Y:S01]  /*1ba60*/  LDL R13, [R1+0x14] ;  /* 0x00001400010d7983 */ /* 0x000ea20000100800 */
[----:B------:R-:W-:Y:S01]  /*1ba70*/  ULDC.64 UR4, c[0x0][0x300] ;  /* 0x0000c00000047ab9 */ /* 0x000fe20000000a00 */
[----:B------:R-:W-:Y:S01]  /*1ba80*/  ULDC.64 UR6, c[0x0][0x2e8] ;  /* 0x0000ba0000067ab9 */ /* 0x000fe20000000a00 */
[----:B------:R-:W-:Y:S01]  /*1ba90*/  IMAD R6, R6, UR4, RZ ;  /* 0x0000000406067c24 */ /* 0x000fe2000f8e02ff */
[----:B------:R-:W1:Y:S01]  /*1baa0*/  S2R R9, SR_TID.X ;  /* 0x0000000000097919 */ /* 0x000e620000002100 */
[----:B0-----:R-:W-:Y:S01]  /*1bab0*/  IMAD.WIDE.U32 R4, R0, UR4, RZ ;  /* 0x0000000400047c25 */ /* 0x001fe2000f8e00ff */
        /* <DEDUP_REMOVED lines=10> */
[----:B------:R-:W-:Y:S01]  /*1bb60*/  IMAD.WIDE.U32 R4, R17, UR4, R4 ;  /* 0x0000000411047c25 */ /* 0x000fe2000f8e0004 */
[----:B------:R-:W-:-:S03]  /*1bb70*/  ULDC UR4, c[0x0][0x2f4] ;  /* 0x0000bd0000047ab9 */ /* 0x000fc60000000800 */
[----:B------:R-:W-:Y:S01]  /*1bb80*/  IMAD R2, R17, UR5, R5 ;  /* 0x0000000511027c24 */ /* 0x000fe2000f8e0205 */
[----:B------:R-:W-:-:S04]  /*1bb90*/  LEA R0, P0, R4, UR6, 0x1 ;  /* 0x0000000604007c11 */ /* 0x000fc8000f8008ff */
[----:B------:R-:W-:Y:S02]  /*1bba0*/  LEA.HI.X R2, R4, UR7, R2, 0x1, P0 ;  /* 0x0000000704027c11 */ /* 0x000fe400080f0c02 */
[----:B-1----:R-:W-:Y:S01]  /*1bbb0*/  LOP3.LUT R10, R9, 0x7f, RZ, 0xc0, !PT ;  /* 0x0000007f090a7812 */ /* 0x002fe200078ec0ff */
[----:B0-----:R-:W-:-:S03]  /*1bbc0*/  IMAD.SHL.U32 R9, R12, 0x8, RZ ;  /* 0x000000080c097824 */ /* 0x001fc600078e00ff */
[----:B------:R-:W-:Y:S02]  /*1bbd0*/  SHF.R.U32.HI R11, RZ, 0x3, R10 ;  /* 0x00000003ff0b7819 */ /* 0x000fe4000001160a */
[----:B------:R-:W-:-:S04]  /*1bbe0*/  LOP3.LUT R9, R9, 0x38, RZ, 0xc0, !PT ;  /* 0x0000003809097812 */ /* 0x000fc800078ec0ff */
[----:B------:R-:W-:Y:S01]  /*1bbf0*/  ISETP.GE.AND P2, PT, R9, UR4, PT ;  /* 0x0000000409007c0c */ /* 0x000fe2000bf46270 */
[----:B------:R-:W-:-:S12]  /*1bc00*/  UMOV UR4, 0xffffffff ;  /* 0xffffffff00047882 */ /* 0x000fd80000000000 */
[----:B------:R-:W-:Y:S02]  /*1bc10*/  @P2 LOP3.LUT R18, R18, 0x1, RZ, 0xfc, !PT ;  /* 0x0000000112122812 */ /* 0x000fe400078efcff */
[----:B--2---:R-:W-:Y:S01]  /*1bc20*/  IADD3 R4, -R11, R13, -R8 ;  /* 0x0000000d0b047210 */ /* 0x004fe20007ffe908 */
[----:B------:R-:W-:Y:S02]  /*1bc30*/  IMAD.SHL.U32 R11, R10, 0x8, RZ ;  /* 0x000000080a0b7824 */ /* 0x000fe400078e00ff */
[----:B------:R-:W-:Y:S01]  /*1bc40*/  IMAD.SHL.U32 R10, R12, 0x8, RZ ;  /* 0x000000080c0a7824 */ /* 0x000fe200078e00ff */
[----:B------:R-:W-:-:S04]  /*1bc50*/  ISETP.GE.AND P0, PT, R4, 0x1, PT ;  /* 0x000000010400780c */ /* 0x000fc80003f06270 */
        /* <DEDUP_REMOVED lines=77> */
.L_x_14836:
        /* <DEDUP_REMOVED lines=10> */
.L_x_14669:
        /* <DEDUP_REMOVED lines=11> */
.L_x_14670:
        /* <DEDUP_REMOVED lines=12> */
[----:B-----5:R-:W-:-:S05]  /*1c340*/  SHF.R.S32.HI R2, RZ, 0x1f, R4 ;  /* 0x0000001fff027819 */ /* 0x020fca0000011404 */
[----:B------:R-:W-:-:S04]  /*1c350*/  IMAD R2, R2, UR4, RZ ;  /* 0x0000000402027c24 */ /* 0x000fc8000f8e02ff */
[C---:B------:R-:W-:Y:S01]  /*1c360*/  IMAD R0, R4.reuse, UR5, R2 ;  /* 0x0000000504007c24 */ /* 0x040fe2000f8e0202 */
[----:B------:R-:W-:Y:S01]  /*1c370*/  SHF.R.S32.HI R2, RZ, 0x1f, R27 ;  /* 0x0000001fff027819 */ /* 0x000fe2000001141b */
[----:B0-----:R-:W-:-:S04]  /*1c380*/  IMAD.WIDE.U32 R4, R4, UR4, RZ ;  /* 0x0000000404047c25 */ /* 0x001fc8000f8e00ff */
[----:B-1----:R-:W-:Y:S01]  /*1c390*/  IMAD.IADD R3, R5, 0x1, R0 ;  /* 0x0000000105037824 */ /* 0x002fe200078e0200 */
[----:B------:R-:W-:Y:S01]  /*1c3a0*/  SEL R0, R2, RZ, !P0 ;  /* 0x000000ff02007207 */ /* 0x000fe20004000000 */
[----:B------:R0:W-:Y:S04]  /*1c3b0*/  STL.64 [R1+0x30], R4 ;  /* 0x0000300401007387 */ /* 0x0001e80000100a00 */
        /* <DEDUP_REMOVED lines=19> */
.L_x_14672:
[----:B------:R-:W-:Y:S05]  /*1c4f0*/  BSYNC B6 ;  /* 0x0000000000067941 */ /* 0x000fea0003800000 */
.L_x_14671:
[----:B------:R-:W2:Y:S01]  /*1c500*/  LDL.LU R2, [R1+0x2c] ;  /* 0x00002c0001027983 */ /* 0x000ea20000300800 */
[----:B------:R-:W-:Y:S01]  /*1c510*/  ULDC.64 UR4, c[0x0][0x2d8] ;  /* 0x0000b60000047ab9 */ /* 0x000fe20000000a00 */
[----:B------:R-:W-:Y:S01]  /*1c520*/  ULDC.64 UR6, c[0x0][0x2e0] ;  /* 0x0000b80000067ab9 */ /* 0x000fe20000000a00 */
[----:B------:R-:W1:Y:S01]  /*1c530*/  LDC R9, c[0x0][0x448] ;  /* 0x00011200ff097b82 */ /* 0x000e620000000800 */
[----:B------:R-:W3:Y:S01]  /*1c540*/  LDL.LU.64 R20, [R1+0x30] ;  /* 0x0000300001147983 */ /* 0x000ee20000300a00 */
[----:B------:R-:W-:-:S03]  /*1c550*/  ULDC.64 UR8, c[0x0][0x280] ;  /* 0x0000a00000087ab9 */ /* 0x000fc60000000a00 */
[----:B0-----:R-:W4:Y:S04]  /*1c560*/  LDL.LU R0, [R1+0x3c] ;  /* 0x00003c0001007983 */ /* 0x001f280000300800 */
[----:B------:R0:W5:Y:S01]  /*1c570*/  LDL R10, [R1+0x24] ;  /* 0x00002400010a7983 */ /* 0x0001620000100800 */
[----:B-1----:R-:W-:-:S13]  /*1c580*/  ISETP.NE.AND P1, PT, R9, 0x1, PT ;  /* 0x000000010900780c */ /* 0x002fda0003f25270 */
[----:B------:R-:W1:Y:S08]  /*1c590*/  @P1 LDC R4, c[0x0][0x44c] ;  /* 0x00011300ff041b82 */ /* 0x000e700000000800 */
[----:B------:R-:W0:Y:S08]  /*1c5a0*/  @P1 LDC R5, c[0x0][0x450] ;  /* 0x00011400ff051b82 */ /* 0x000e300000000800 */
[----:B------:R-:W0:Y:S01]  /*1c5b0*/  @P1 LDC R8, c[0x0][0x450] ;  /* 0x00011400ff081b82 */ /* 0x000e220000000800 */
        /* <DEDUP_REMOVED lines=10> */
[----:B------:R-:W-:Y:S01]  /*1c660*/  ULDC.64 UR6, c[0x0][0x2c8] ;  /* 0x0000b20000067ab9 */ /* 0x000fe20000000a00 */
[----:B------:R4:W5:Y:S02]  /*1c670*/  LDL R26, [R1+0x28] ;  /* 0x00002800011a7983 */ /* 0x0009640000100800 */
[----:B------:R-:W-:Y:S02]  /*1c680*/  IMAD.IADD R3, R3, 0x1, R0 ;  /* 0x0000000103037824 */ /* 0x000fe400078e0200 */
[----:B--2---:R-:W-:Y:S01]  /*1c690*/  IMAD.SHL.U32 R21, R21, 0x10, RZ ;  /* 0x0000001015157824 */ /* 0x004fe200078e00ff */
[----:B---3--:R-:W-:-:S04]  /*1c6a0*/  LOP3.LUT R20, R20, 0x7f, RZ, 0xc0, !PT ;  /* 0x0000007f14147812 */ /* 0x008fc800078ec0ff */
[----:B------:R-:W-:Y:S02]  /*1c6b0*/  LOP3.LUT R21, R21, 0x70, RZ, 0xc0, !PT ;  /* 0x0000007015157812 */ /* 0x000fe400078ec0ff */
[----:B------:R-:W-:-:S04]  /*1c6c0*/  SHF.R.U32.HI R20, RZ, 0x3, R20 ;  /* 0x00000003ff147819 */ /* 0x000fc80000011614 */
[----:B------:R-:W-:-:S05]  /*1c6d0*/  LOP3.LUT R20, R20, R21, RZ, 0xfc, !PT ;  /* 0x0000001514147212 */ /* 0x000fca00078efcff */
[----:B------:R-:W-:-:S04]  /*1c6e0*/  IMAD.IADD R6, R20, 0x1, R25 ;  /* 0x0000000114067824 */ /* 0x000fc800078e0219 */
[----:B-1----:R-:W-:-:S04]  /*1c6f0*/  @P1 IMAD.HI.U32 R0, R6, R4, RZ ;  /* 0x0000000406001227 */ /* 0x002fc800078e00ff */
[----:B------:R-:W-:Y:S01]  /*1c700*/  IMAD.MOV.U32 R4, RZ, RZ, R6 ;  /* 0x000000ffff047224 */ /* 0x000fe200078e0006 */
[----:B0-----:R-:W-:-:S04]  /*1c710*/  @P1 SHF.R.U32.HI R4, RZ, R5, R0 ;  /* 0x00000005ff041219 */ /* 0x001fc80000011600 */
        /* <DEDUP_REMOVED lines=15> */
[----:B------:R-:W-:Y:S01]  /*1c810*/  VIADD R5, R6, 0x80 ;  /* 0x0000008006057836 */ /* 0x000fe20000000000 */
[----:B------:R-:W1:Y:S03]  /*1c820*/  S2R R11, SR_TID.X ;  /* 0x00000000000b7919 */ /* 0x000e660000002100 */
[----:B------:R-:W-:Y:S02]  /*1c830*/  IMAD.MOV.U32 R6, RZ, RZ, R5 ;  /* 0x000000ffff067224 */ /* 0x000fe400078e0005 */
[----:B0-----:R-:W-:-:S05]  /*1c840*/  @P1 IMAD.HI.U32 R7, R5, R7, RZ ;  /* 0x0000000705071227 */ /* 0x001fca00078e00ff */
[----:B------:R-:W-:-:S05]  /*1c850*/  @P1 SHF.R.U32.HI R6, RZ, R8, R7 ;  /* 0x00000008ff061219 */ /* 0x000fca0000011607 */
[----:B------:R-:W-:-:S04]  /*1c860*/  IMAD.MOV R7, RZ, RZ, -R6 ;  /* 0x000000ffff077224 */ /* 0x000fc800078e0a06 */
[----:B------:R-:W-:Y:S01]  /*1c870*/  IMAD R5, R9, R7, R5 ;  /* 0x0000000709057224 */ /* 0x000fe200078e0205 */
[----:B------:R-:W-:Y:S01]  /*1c880*/  SHF.R.S32.HI R7, RZ, 0x1f, R6 ;  /* 0x0000001fff077819 */ /* 0x000fe20000011406 */
[----:B------:R-:W-:-:S04]  /*1c890*/  IMAD.WIDE.U32 R2, R6, UR4, R2 ;  /* 0x0000000406027c25 */ /* 0x000fc8000f8e0002 */
[----:B------:R-:W-:Y:S01]  /*1c8a0*/  IMAD R7, R7, UR4, RZ ;  /* 0x0000000407077c24 */ /* 0x000fe2000f8e02ff */
[----:B------:R-:W-:-:S03]  /*1c8b0*/  ULDC UR4, c[0x0][0x2b8] ;  /* 0x0000ae0000047ab9 */ /* 0x000fc60000000800 */
[----:B------:R-:W-:Y:S01]  /*1c8c0*/  IMAD R7, R6, UR5, R7 ;  /* 0x0000000506077c24 */ /* 0x000fe2000f8e0207 */
[----:B------:R-:W-:Y:S01]  /*1c8d0*/  SHF.R.S32.HI R6, RZ, 0x1f, R5 ;  /* 0x0000001fff067819 */ /* 0x000fe20000011405 */
[----:B-1----:R-:W-:Y:S02]  /*1c8e0*/  IMAD.SHL.U32 R20, R11, 0x8, RZ ;  /* 0x000000080b147824 */ /* 0x002fe400078e00ff */
[----:B------:R-:W-:Y:S02]  /*1c8f0*/  IMAD.IADD R3, R3, 0x1, R7 ;  /* 0x0000000103037824 */ /* 0x000fe400078e0207 */
[----:B------:R-:W-:Y:S02]  /*1c900*/  IMAD R6, R6, UR6, RZ ;  /* 0x0000000606067c24 */ /* 0x000fe4000f8e02ff */
[----:B------:R-:W-:Y:S01]  /*1c910*/  IMAD.WIDE.U32 R2, R5, UR6, R2 ;  /* 0x0000000605027c25 */ /* 0x000fe2000f8e0002 */
[----:B------:R-:W-:-:S03]  /*1c920*/  LOP3.LUT R20, R20, 0x38, RZ, 0xc0, !PT ;  /* 0x0000003814147812 */ /* 0x000fc600078ec0ff */
[----:B------:R-:W-:Y:S01]  /*1c930*/  IMAD R6, R5, UR7, R6 ;  /* 0x0000000705067c24 */ /* 0x000fe2000f8e0206 */
[----:B------:R-:W-:-:S03]  /*1c940*/  LEA R5, P1, R2, UR8, 0x1 ;  /* 0x0000000802057c11 */ /* 0x000fc6000f8208ff */
[----:B------:R-:W-:Y:S01]  /*1c950*/  IMAD.IADD R3, R3, 0x1, R6 ;  /* 0x0000000103037824 */ /* 0x000fe200078e0206 */
[----:B------:R-:W-:Y:S01]  /*1c960*/  ISETP.GE.AND P0, PT, R20, UR4, PT ;  /* 0x0000000414007c0c */ /* 0x000fe2000bf06270 */
[----:B------:R-:W-:Y:S01]  /*1c970*/  UMOV UR4, 0xffffffff ;  /* 0xffffffff00047882 */ /* 0x000fe20000000000 */
[----:B------:R-:W-:Y:S02]  /*1c980*/  LOP3.LUT R21, R11, 0x7f, RZ, 0xc0, !PT ;  /* 0x0000007f0b157812 */ /* 0x000fe400078ec0ff */
[----:B------:R-:W-:Y:S02]  /*1c990*/  LEA.HI.X R3, R2, UR9, R3, 0x1, P1 ;  /* 0x0000000902037c11 */ /* 0x000fe400088f0c03 */
[----:B------:R-:W-:Y:S01]  /*1c9a0*/  SHF.R.U32.HI R21, RZ, 0x3, R21 ;  /* 0x00000003ff157819 */ /* 0x000fe20000011615 */
[----:B----4-:R-:W-:Y:S06]  /*1c9b0*/  BRA.DIV UR4, `(.L_x_14673) ;  /* 0x0000006204c87947 */ /* 0x010fec000b800000 */
[----:B------:R-:W0:Y:S01]  /*1c9c0*/  SHFL.IDX PT, R7, R0, RZ, 0x181f ;  /* 0x00181fff00077589 */ /* 0x000e2200000e0000 */
[----:B-----5:R-:W-:Y:S02]  /*1c9d0*/  IMAD R2, R26, R9, RZ ;  /* 0x000000091a027224 */ /* 0x020fe400078e02ff */
[----:B------:R-:W-:Y:S01]  /*1c9e0*/  IMAD.IADD R25, R21, 0x1, R25 ;  /* 0x0000000115197824 */ /* 0x000fe200078e0219 */
[----:B------:R-:W1:Y:S04]  /*1c9f0*/  SHFL.IDX PT, R6, R4, RZ, 0x181f ;  /* 0x00181fff04067589 */ /* 0x000e6800000e0000 */
[----:B------:R-:W-:Y:S01]  /*1ca00*/  ISETP.GE.AND P1, PT, R25, R2, PT ;  /* 0x000000021900720c */ /* 0x000fe20003f26270 */
[----:B------:R-:W-:-:S12]  /*1ca10*/  SHFL.IDX PT, R8, R5, RZ, 0x181f ;  /* 0x00181fff05087589 */ /* 0x000fd800000e0000 */
        /* <DEDUP_REMOVED lines=73> */
[----:B-1----:R-:W-:-:S05]  /*1ceb0*/  @!P3 LEA R6, P2, R20, R6, 0x1 ;  /* 0x000000061406b211 */ /* 0x002fca00078408ff */
[----:B------:R-:W-:-:S04]  /*1cec0*/  @!P3 IMAD.X R4, RZ, RZ, R4, P2 ;  /* 0x000000ffff04b224 */ /* 0x000fc800010e0604 */
[----:B------:R-:W-:-:S05]  /*1ced0*/  @!P3 IMAD.MOV.U32 R7, RZ, RZ, R4 ;  /* 0x000000ffff07b224 */ /* 0x000fca00078e0004 */
[----:B------:R1:W-:Y:S02]  /*1cee0*/  @!P3 LDGSTS.E.BYPASS.LTC128B.128 [R10+0xbc00], desc[UR42][R6.64], !P0 ;  /* 0x0bc00000060abfae */ /* 0x0003e4000c101d6a */
[----:B-1----:R-:W-:-:S05]  /*1cef0*/  @!P1 LEA R6, P2, R20, R8, 0x1 ;  /* 0x0000000814069211 */ /* 0x002fca00078408ff */
[----:B0-----:R-:W-:-:S04]  /*1cf00*/  @!P1 IMAD.X R0, RZ, RZ, R0, P2 ;  /* 0x000000ffff009224 */ /* 0x001fc800010e0600 */
        /* <DEDUP_REMOVED lines=13> */
[----:B------:R-:W-:Y:S04]  /*1cfe0*/  SHFL.IDX PT, R3, R3, 0x3, 0x181f ;  /* 0x00781f0003037f89 */ /* 0x000fe800000e0000 */
[----:B0-----:R-:W0:Y:S04]  /*1cff0*/  SHFL.IDX PT, R6, R5, 0x2, 0x181f ;  /* 0x00581f0005067f89 */ /* 0x001e2800000e0000 */
[----:B------:R-:W1:Y:S01]  /*1d000*/  SHFL.IDX PT, R5, R5, 0x3, 0x181f ;  /* 0x00781f0005057f89 */ /* 0x000e6200000e0000 */
[----:B0-----:R-:W-:-:S05]  /*1d010*/  @!P1 LEA R6, P2, R20, R6, 0x1 ;  /* 0x0000000614069211 */ /* 0x001fca00078408ff */
[----:B------:R-:W-:-:S04]  /*1d020*/  @!P1 IMAD.X R0, RZ, RZ, R0, P2 ;  /* 0x000000ffff009224 */ /* 0x000fc800010e0600 */
[----:B------:R-:W-:-:S05]  /*1d030*/  @!P1 IMAD.MOV.U32 R7, RZ, RZ, R0 ;  /* 0x000000ffff079224 */ /* 0x000fca00078e0000 */
[----:B-1----:R0:W-:Y:S02]  /*1d040*/  @!P1 LDGSTS.E.BYPASS.LTC128B.128 [R10+0xd400], desc[UR42][R6.64], !P0 ;  /* 0x0d400000060a9fae */ /* 0x0021e4000c101d6a */
.L_x_14861:
[----:B------:R-:W-:-:S05]  /*1d050*/  VIADD R25, R25, 0xb0 ;  /* 0x000000b019197836 */ /* 0x000fca0000000000 */
        /* <DEDUP_REMOVED lines=9> */
.L_x_14674:
        /* <DEDUP_REMOVED lines=18> */
.L_x_14862:
[----:B------:R-:W-:Y:S05]  /*1d210*/  BSYNC B0 ;  /* 0x0000000000007941 */ /* 0x000fea0003800000 */
.L_x_14675:
[----:B------:R-:W0:Y:S04]  /*1d220*/  LDL.LU R3, [R1+0x38] ;  /* 0x0000380001037983 */ /* 0x000e280000300800 */
[----:B------:R-:W2:Y:S01]  /*1d230*/  LDL R2, [R1+0x18] ;  /* 0x0000180001027983 */ /* 0x000ea20000100800 */
[----:B------:R-:W-:Y:S01]  /*1d240*/  BSSY B0, `(.L_x_14677) ;  /* 0x0000108000007945 */ /* 0x000fe20003800000 */
[----:B0-----:R-:W-:-:S05]  /*1d250*/  VIADD R7, R3, 0xfffffffe ;  /* 0xfffffffe03077836 */ /* 0x001fca0000000000 */
[----:B--2---:R-:W-:-:S13]  /*1d260*/  ISETP.GE.AND P0, PT, R7, R2, PT ;  /* 0x000000020700720c */ /* 0x004fda0003f06270 */
[----:B------:R-:W-:Y:S05]  /*1d270*/  @!P0 BRA `(.L_x_14678) ;  /* 0x0000001000108947 */ /* 0x000fea0003800000 */
[----:B------:R0:W5:Y:S01]  /*1d280*/  LDL.LU R20, [R1] ;  /* 0x0000000001147983 */ /* 0x0001620000300800 */
[----:B------:R-:W-:Y:S01]  /*1d290*/  ULDC UR4, c[0x0][0x2f4] ;  /* 0x0000bd0000047ab9 */ /* 0x000fe20000000800 */
[----:B------:R-:W-:Y:S01]  /*1d2a0*/  IMAD.MOV.U32 R6, RZ, RZ, R28 ;  /* 0x000000ffff067224 */ /* 0x000fe200078e001c */
[----:B------:R-:W2:Y:S01]  /*1d2b0*/  S2R R2, SR_TID.X ;  /* 0x0000000000027919 */ /* 0x000ea20000002100 */
[----:B------:R-:W-:Y:S02]  /*1d2c0*/  IMAD.MOV.U32 R26, RZ, RZ, R23 ;  /* 0x000000ffff1a7224 */ /* 0x000fe400078e0017 */
[----:B--2---:R-:W-:-:S05]  /*1d2d0*/  IMAD.SHL.U32 R2, R2, 0x8, RZ ;  /* 0x0000000802027824 */ /* 0x004fca00078e00ff */
[----:B------:R-:W-:-:S04]  /*1d2e0*/  LOP3.LUT R2, R2, 0x38, RZ, 0xc0, !PT ;  /* 0x0000003802027812 */ /* 0x000fc800078ec0ff */
[----:B0-----:R-:W-:-:S13]  /*1d2f0*/  ISETP.GE.AND P1, PT, R2, UR4, PT ;  /* 0x0000000402007c0c */ /* 0x001fda000bf26270 */
.L_x_14691:
        /* <DEDUP_REMOVED lines=42> */
.L_x_14679:
[----:B------:R-:W-:Y:S01]  /*1d5a0*/  LEA R5, R28, R16, 0x3 ;  /* 0x000000101c057211 */ /* 0x000fe200078e18ff */
[----:B------:R-:W-:Y:S01]  /*1d5b0*/  BSSY B1, `(.L_x_14680) ;  /* 0x0000004000017945 */ /* 0x000fe20003800000 */
[----:B------:R-:W-:-:S04]  /*1d5c0*/  SHF.L.U32 R2, R2, 0x1f, RZ ;  /* 0x0000001f02027819 */ /* 0x000fc800000006ff */
[----:B------:R-:W0:Y:S02]  /*1d5d0*/  SYNCS.PHASECHK.TRANS64.TRYWAIT P0, [R5+URZ+0x16840], R2 ;  /* 0x01684002050075a7 */ /* 0x000e24000800017f */
[----:B0-----:R-:W-:Y:S05]  /*1d5e0*/  @!P0 BRA `(.L_x_14681) ;  /* 0x0000006400b48947 */ /* 0x001fea0003800000 */
.L_x_14863:
[----:B------:R-:W-:Y:S05]  /*1d5f0*/  BSYNC B1 ;  /* 0x0000000000017941 */ /* 0x000fea0003800000 */
.L_x_14680:
        /* <DEDUP_REMOVED lines=15> */
[----:B-1----:R-:W-:Y:S01]  /*1d6f0*/  LOP3.LUT R9, R8, 0x7f, RZ, 0xc0, !PT ;  /* 0x0000007f08097812 */ /* 0x002fe200078ec0ff */
[----:B------:R-:W-:Y:S01]  /*1d700*/  IMAD.WIDE.U32 R2, R17, UR4, R2 ;  /* 0x0000000411027c25 */ /* 0x000fe2000f8e0002 */
[----:B------:R-:W-:-:S03]  /*1d710*/  UMOV UR4, 0xffffffff ;  /* 0xffffffff00047882 */ /* 0x000fc60000000000 */
[----:B------:R-:W-:Y:S02]  /*1d720*/  IMAD.SHL.U32 R11, R9, 0x8, RZ ;  /* 0x00000008090b7824 */ /* 0x000fe400078e00ff */
[----:B------:R-:W-:Y:S02]  /*1d730*/  IMAD.SHL.U32 R9, R8, 0x8, RZ ;  /* 0x0000000808097824 */ /* 0x000fe400078e00ff */
[----:B------:R-:W-:-:S03]  /*1d740*/  IMAD R10, R17, UR5, R3 ;  /* 0x00000005110a7c24 */ /* 0x000fc6000f8e0203 */
[----:B------:R-:W-:-:S04]  /*1d750*/  LOP3.LUT R9, R9, 0x1f8, RZ, 0xc0, !PT ;  /* 0x000001f809097812 */ /* 0x000fc800078ec0ff */
[----:B------:R-:W-:Y:S02]  /*1d760*/  LOP3.LUT R9, R9, 0x38, R8, 0x78, !PT ;  /* 0x0000003809097812 */ /* 0x000fe400078e7808 */
[C---:B------:R-:W-:Y:S02]  /*1d770*/  LEA R8, P0, R2.reuse, UR6, 0x1 ;  /* 0x0000000602087c11 */ /* 0x040fe4000f8008ff */
[----:B------:R-:W-:Y:S02]  /*1d780*/  LOP3.LUT R9, R9, 0x200, R11, 0xf8, !PT ;  /* 0x0000020009097812 */ /* 0x000fe400078ef80b */
[----:B------:R-:W-:-:S03]  /*1d790*/  LEA.HI.X R10, R2, UR7, R10, 0x1, P0 ;  /* 0x00000007020a7c11 */ /* 0x000fc600080f0c0a */
[----:B------:R-:W-:Y:S01]  /*1d7a0*/  IMAD R9, R28, 0x2000, R9 ;  /* 0x000020001c097824 */ /* 0x000fe200078e0209 */
[----:B------:R-:W-:Y:S06]  /*1d7b0*/  BRA.DIV UR4, `(.L_x_14682) ;  /* 0x0000006604547947 */ /* 0x000fec000b800000 */
[----:B------:R-:W0:Y:S01]  /*1d7c0*/  S2R R3, SR_TID.X ;  /* 0x0000000000037919 */ /* 0x000e220000002100 */
[----:B------:R-:W-:Y:S01]  /*1d7d0*/  IMAD R9, R9, 0x2, R16 ;  /* 0x0000000209097824 */ /* 0x000fe200078e0210 */
[----:B------:R-:W1:Y:S01]  /*1d7e0*/  SHFL.IDX PT, R2, R8, RZ, 0x181f ;  /* 0x00181fff08027589 */ /* 0x000e6200000e0000 */
[----:B0-----:R-:W-:-:S03]  /*1d7f0*/  IMAD.SHL.U32 R11, R3, 0x8, RZ ;  /* 0x00000008030b7824 */ /* 0x001fc600078e00ff */
[----:B------:R-:W0:Y:S02]  /*1d800*/  SHFL.IDX PT, R3, R10, RZ, 0x181f ;  /* 0x00181fff0a037589 */ /* 0x000e2400000e0000 */
[----:B------:R-:W-:-:S05]  /*1d810*/  LOP3.LUT R11, R11, 0x38, RZ, 0xc0, !PT ;  /* 0x000000380b0b7812 */ /* 0x000fca00078ec0ff */
[----:B------:R-:W-:-:S05]  /*1d820*/  IMAD.SHL.U32 R7, R11, 0x2, RZ ;  /* 0x000000020b077824 */ /* 0x000fca00078e00ff */
[----:B-1----:R-:W-:-:S05]  /*1d830*/  IADD3 R2, P0, R2, R7, RZ ;  /* 0x0000000702027210 */ /* 0x002fca0007f1e0ff */
[----:B0-----:R-:W-:-:S05]  /*1d840*/  IMAD.X R3, RZ, RZ, R3, P0 ;  /* 0x000000ffff037224 */ /* 0x001fca00000e0603 */
        /* <DEDUP_REMOVED lines=34> */
.L_x_14881:
        /* <DEDUP_REMOVED lines=8> */
.L_x_14683:
        /* <DEDUP_REMOVED lines=11> */
.L_x_14684:
[----:B------:R1:W-:Y:S01]  /*1dba0*/  SYNCS.ARRIVE.TRANS64.A1T0 RZ, [R5+URZ+0x16830], RZ ;  /* 0x016830ff05ff79a7 */ /* 0x0003e2000810003f */
[----:B------:R-:W-:Y:S05]  /*1dbb0*/  @!P3 BRA `(.L_x_14685) ;  /* 0x000000000004b947 */ /* 0x000fea0003800000 */
[----:B------:R-:W-:Y:S01]  /*1dbc0*/  BPT.TRAP 0x1 ;  /* 0x000000040000795c */ /* 0x000fe20000300000 */
.L_x_14685:
[----:B------:R-:W-:Y:S01]  /*1dbd0*/  SHF.L.U32 R2, R20, 0x1f, RZ ;  /* 0x0000001f14027819 */ /* 0x000fe200000006ff */
[----:B-1----:R-:W-:Y:S01]  /*1dbe0*/  IMAD R5, R6, 0x8, R16 ;  /* 0x0000000806057824 */ /* 0x002fe200078e0210 */
[----:B------:R-:W-:Y:S03]  /*1dbf0*/  BSSY B1, `(.L_x_14686) ;  /* 0x0000003000017945 */ /* 0x000fe60003800000 */
[----:B------:R-:W1:Y:S02]  /*1dc00*/  SYNCS.PHASECHK.TRANS64.TRYWAIT P0, [R5+URZ+0x16860], R2 ;  /* 0x01686002050075a7 */ /* 0x000e64000800017f */
[----:B-1----:R-:W-:Y:S05]  /*1dc10*/  @!P0 BRA `(.L_x_14687) ;  /* 0x0000006800788947 */ /* 0x002fea0003800000 */
.L_x_14882:
[----:B------:R-:W-:Y:S05]  /*1dc20*/  BSYNC B1 ;  /* 0x0000000000017941 */ /* 0x000fea0003800000 */
.L_x_14686:
[----:B0-----:R-:W2:Y:S01]  /*1dc30*/  LDL R8, [R1+0x14] ;  /* 0x0000140001087983 */ /* 0x001ea20000100800 */
        /* <DEDUP_REMOVED lines=59> */
.L_x_14900:
        /* <DEDUP_REMOVED lines=25> */
.L_x_14689:
        /* <DEDUP_REMOVED lines=12> */
.L_x_14690:
[----:B------:R-:W2:Y:S01]  /*1e240*/  LDL R0, [R1+0x18] ;  /* 0x0000180001007983 */ /* 0x000ea20000100800 */
[----:B------:R0:W-:Y:S01]  /*1e250*/  SYNCS.ARRIVE.TRANS64.A1T0 RZ, [R5+URZ+0x16850], RZ ;  /* 0x016850ff05ff79a7 */ /* 0x0001e2000810003f */
[C---:B------:R-:W-:Y:S02]  /*1e260*/  VIADD R7, R23.reuse, 0xffffffff ;  /* 0xffffffff17077836 */ /* 0x040fe40000000000 */
[----:B------:R0:W5:Y:S01]  /*1e270*/  LDL R20, [R1] ;  /* 0x0000000001147983 */ /* 0x0001620000100800 */
[----:B------:R-:W-:Y:S02]  /*1e280*/  IMAD.MOV.U32 R6, RZ, RZ, R28 ;  /* 0x000000ffff067224 */ /* 0x000fe400078e001c */
[----:B------:R-:W-:Y:S01]  /*1e290*/  IMAD.MOV.U32 R26, RZ, RZ, R23 ;  /* 0x000000ffff1a7224 */ /* 0x000fe200078e0017 */
[----:B--2---:R-:W-:-:S13]  /*1e2a0*/  ISETP.GT.AND P0, PT, R23, R0, PT ;  /* 0x000000001700720c */ /* 0x004fda0003f04270 */
[----:B0-----:R-:W-:Y:S05]  /*1e2b0*/  @P0 BRA `(.L_x_14691) ;  /* 0xfffffff000100947 */ /* 0x001fea000383ffff */
.L_x_14678:
[----:B------:R-:W-:Y:S05]  /*1e2c0*/  BSYNC B0 ;  /* 0x0000000000007941 */ /* 0x000fea0003800000 */
.L_x_14677:
        /* <DEDUP_REMOVED lines=17> */
.L_x_14693:
[----:B------:R-:W-:Y:S05]  /*1e3e0*/  BSYNC B0 ;  /* 0x0000000000007941 */ /* 0x000fea0003800000 */
.L_x_14692:
[----:B------:R-:W-:-:S05]  /*1e3f0*/  IMAD.U32 R0, RZ, RZ, UR38 ;  /* 0x00000026ff007e24 */ /* 0x000fca000f8e00ff */
[----:B------:R-:W-:-:S13]  /*1e400*/  ISETP.NE.AND P0, PT, R0, 0x3, PT ;  /* 0x000000030000780c */ /* 0x000fda0003f05270 */
[----:B------:R-:W-:Y:S05]  /*1e410*/  @!P0 BRA `(.L_x_14694) ;  /* 0x0000000000048947 */ /* 0x000fea0003800000 */
[----:B------:R-:W-:Y:S01]  /*1e420*/  BPT.TRAP 0x1 ;  /* 0x000000040000795c */ /* 0x000fe20000300000 */
.L_x_14694:
[----:B------:R-:W2:Y:S04]  /*1e430*/  LDL R3, [R1] ;  /* 0x0000000001037983 */ /* 0x000ea80000100800 */
[----:B------:R-:W3:Y:S01]  /*1e440*/  LDL.LU R2, [R1+0x14] ;  /* 0x0000140001027983 */ /* 0x000ee20000300800 */
[----:B------:R-:W-:Y:S01]  /*1e450*/  LEA R0, R28, R16, 0x3 ;  /* 0x000000101c007211 */ /* 0x000fe200078e18ff */
[----:B------:R-:W-:Y:S01]  /*1e460*/  BSSY B0, `(.L_x_14695) ;  /* 0x0000005000007945 */ /* 0x000fe20003800000 */
[----:B--2---:R-:W-:-:S04]  /*1e470*/  SHF.L.U32 R3, R3, 0x1f, RZ ;  /* 0x0000001f03037819 */ /* 0x004fc800000006ff */
[----:B------:R-:W0:Y:S01]  /*1e480*/  SYNCS.PHASECHK.TRANS64.TRYWAIT P0, [R0+URZ+0x16860], R3 ;  /* 0x01686003000075a7 */ /* 0x000e22000800017f */
[----:B---3--:R-:W-:Y:S01]  /*1e490*/  IMAD R6, R23, -0x80, R2 ;  /* 0xffffff8017067824 */ /* 0x008fe200078e0202 */
[----:B0-----:R-:W-:Y:S06]  /*1e4a0*/  @!P0 BRA `(.L_x_14696) ;  /* 0x0000006800b08947 */ /* 0x001fec0003800000 */
.L_x_14901:
[----:B------:R-:W-:Y:S05]  /*1e4b0*/  BSYNC B0 ;  /* 0x0000000000007941 */ /* 0x000fea0003800000 */
.L_x_14695:
[----:B------:R-:W1:Y:S01]  /*1e4c0*/  S2R R2, SR_TID.X ;  /* 0x0000000000027919 */ /* 0x000e620000002100 */
[----:B------:R-:W-:Y:S01]  /*1e4d0*/  UMOV UR4, 0xffffffff ;  /* 0xffffffff00047882 */ /* 0x000fe20000000000 */
[----:B------:R-:W2:Y:S01]  /*1e4e0*/  S2R R7, SR_TID.X ;  /* 0x0000000000077919 */ /* 0x000ea20000002100 */
[----:B-1----:R-:W-:Y:S01]  /*1e4f0*/  LOP3.LUT R5, R2, 0x7f, RZ, 0xc0, !PT ;  /* 0x0000007f02057812 */ /* 0x002fe200078ec0ff */
[----:B--2---:R-:W-:-:S04]  /*1e500*/  IMAD.SHL.U32 R2, R7, 0x8, RZ ;  /* 0x0000000807027824 */ /* 0x004fc800078e00ff */
        /* <DEDUP_REMOVED lines=19> */
[----:B------:R-:W1:Y:S03]  /*1e640*/  SHFL.IDX PT, R14, R19, 0x1, 0x181f ;  /* 0x00381f00130e7f89 */ /* 0x000e6600000e0000 */
[----:B0-----:R-:W-:-:S06]  /*1e650*/  IMAD.X R3, RZ, RZ, R3, P2 ;  /* 0x000000ffff037224 */ /* 0x001fcc00010e0603 */
        /* <DEDUP_REMOVED lines=38> */
.L_x_14919:
        /* <DEDUP_REMOVED lines=9> */
.L_x_14698:
        /* <DEDUP_REMOVED lines=11> */
.L_x_14699:
        /* <DEDUP_REMOVED lines=8> */
.L_x_14658:
[----:B------:R-:W-:Y:S05]  /*1ea80*/  BSYNC B7 ;  /* 0x0000000000077941 */ /* 0x000fea0003800000 */
.L_x_14656:
        /* <DEDUP_REMOVED lines=11> */
.L_x_14700:
[----:B------:R-:W3:Y:S01]  /*1eb40*/  S2R R0, SR_TID.X ;  /* 0x0000000000007919 */ /* 0x000ee20000002100 */
[----:B------:R-:W-:Y:S01]  /*1eb50*/  UMOV UR4, 0xffffffff ;  /* 0xffffffff00047882 */ /* 0x000fe20000000000 */
[----:B---3--:R-:W-:-:S04]  /*1eb60*/  LOP3.LUT R8, R0, 0x1f, RZ, 0xc0, !PT ;  /* 0x0000001f00087812 */ /* 0x008fc800078ec0ff */
[----:B------:R-:W-:Y:S01]  /*1eb70*/  ISETP.NE.AND P0, PT, R8, 0x1f, PT ;  /* 0x0000001f0800780c */ /* 0x000fe20003f05270 */
[----:B------:R-:W-:-:S12]  /*1eb80*/  BRA.DIV UR4, `(.L_x_14702) ;  /* 0x0000006e044c7947 */ /* 0x000fd8000b800000 */
[----:B------:R-:W-:Y:S01]  /*1eb90*/  IMAD.IADD R9, R27, 0x1, R8 ;  /* 0x000000011b097824 */ /* 0x000fe200078e0208 */
[----:B------:R-:W-:-:S04]  /*1eba0*/  ULDC UR4, c[0x0][0xc3c] ;  /* 0x00030f0000047ab9 */ /* 0x000fc80000000800 */
[----:B------:R-:W-:-:S13]  /*1ebb0*/  ISETP.GE.OR P1, PT, R9, UR4, !P0 ;  /* 0x0000000409007c0c */ /* 0x000fda000c726670 */
[----:B0-----:R-:W0:Y:S08]  /*1ebc0*/  @!P1 LDC.64 R2, c[0x0][0xc80] ;  /* 0x00032000ff029b82 */ /* 0x001e300000000a00 */
[----:B------:R-:W3:Y:S01]  /*1ebd0*/  @!P1 LDC.64 R4, c[0x0][0xc78] ;  /* 0x00031e00ff049b82 */ /* 0x000ee20000000a00 */
[----:B0-----:R-:W-:-:S05]  /*1ebe0*/  @!P1 IMAD.WIDE R2, R9, 0x4, R2 ;  /* 0x0000000409029825 */ /* 0x001fca00078e0202 */
[----:B--2---:R3:W2:Y:S02]  /*1ebf0*/  @!P1 LDG.E R7, desc[UR42][R2.64] ;  /* 0x0000002a02079981 */ /* 0x0046a4000c1e1900 */
[----:B---3--:R-:W-:-:S05]  /*1ec00*/  @!P1 IMAD.WIDE R2, R9, 0x4, R4 ;  /* 0x0000000409029825 */ /* 0x008fca00078e0204 */
        /* <DEDUP_REMOVED lines=13> */
[----:B-1----:R-:W-:-:S05]  /*1ece0*/  IMAD R13, R5, R25, RZ ;  /* 0x00000019050d7224 */ /* 0x002fca00078e02ff */
        /* <DEDUP_REMOVED lines=16> */
.L_x_14929:
[----:B------:R-:W-:Y:S02]  /*1edf0*/  ULDC UR4, c[0x0][0xc38] ;  /* 0x00030e0000047ab9 */ /* 0x000fe40000000800 */
[----:B------:R-:W-:-:S04]  /*1ee00*/  IMAD.U32 R4, RZ, RZ, UR4 ;  /* 0x00000004ff047e24 */ /* 0x000fc8000f8e00ff */
[----:B-1----:R-:W-:-:S04]  /*1ee10*/  IMAD R3, R14, R4, RZ ;  /* 0x000000040e037224 */ /* 0x002fc800078e02ff */
[----:B------:R-:W-:-:S05]  /*1ee20*/  IMAD.IADD R6, R6, 0x1, R3 ;  /* 0x0000000106067824 */ /* 0x000fca00078e0203 */
[----:B------:R-:W-:-:S13]  /*1ee30*/  ISETP.GT.AND P6, PT, R6, R0, PT ;  /* 0x000000000600720c */ /* 0x000fda0003fc4270 */
[----:B------:R-:W-:Y:S05]  /*1ee40*/  @P6 BRA `(.L_x_14703) ;  /* 0x0000000000a46947 */ /* 0x000fea0003800000 */
.L_x_14706:
        /* <DEDUP_REMOVED lines=35> */
.L_x_14937:
[----:B------:R-:W-:Y:S02]  /*1f080*/  ULDC UR4, c[0x0][0xc38] ;  /* 0x00030e0000047ab9 */ /* 0x000fe40000000800 */
[----:B------:R-:W-:-:S04]  /*1f090*/  IMAD.U32 R4, RZ, RZ, UR4 ;  /* 0x00000004ff047e24 */ /* 0x000fc8000f8e00ff */
[----:B-1----:R-:W-:-:S04]  /*1f0a0*/  IMAD R3, R14, R4, RZ ;  /* 0x000000040e037224 */ /* 0x002fc800078e02ff */
[----:B------:R-:W-:-:S05]  /*1f0b0*/  IMAD.IADD R6, R3, 0x1, R6 ;  /* 0x0000000103067824 */ /* 0x000fca00078e0206 */
[----:B------:R-:W-:-:S13]  /*1f0c0*/  ISETP.GT.AND P6, PT, R6, R0, PT ;  /* 0x000000000600720c */ /* 0x000fda0003fc4270 */
[----:B------:R-:W-:Y:S05]  /*1f0d0*/  @!P6 BRA `(.L_x_14706) ;  /* 0xfffffffc005ce947 */ /* 0x000fea000383ffff */
.L_x_14703:
        /* <DEDUP_REMOVED lines=10> */
.L_x_14942:
[----:B------:R-:W-:-:S13]  /*1f180*/  ISETP.NE.AND P0, PT, R3, RZ, PT ;  /* 0x000000ff0300720c */ /* 0x000fda0003f05270 */
[----:B------:R-:W-:Y:S05]  /*1f190*/  @!P0 BRA `(.L_x_14708) ;  /* 0x0000000000108947 */ /* 0x000fea0003800000 */
[----:B------:R-:W-:Y:S01]  /*1f1a0*/  UMOV UR4, 0xffffffff ;  /* 0xffffffff00047882 */ /* 0x000fe20000000000 */
[----:B------:R-:W-:Y:S02]  /*1f1b0*/  VIADD R12, R7, 0xffffffff ;  /* 0xffffffff070c7836 */ /* 0x000fe40000000000 */
[----:B------:R-:W-:Y:S05]  /*1f1c0*/  BRA.DIV UR4, `(.L_x_14709) ;  /* 0x00000072040c7947 */ /* 0x000fea000b800000 */
[----:B------:R4:W0:Y:S02]  /*1f1d0*/  SHFL.IDX PT, R24, R2, R12, 0x1f ;  /* 0x00001f0c02187589 */ /* 0x00082400000e0000 */
.L_x_14708:
        /* <DEDUP_REMOVED lines=59> */
.L_x_14710:
        /* <DEDUP_REMOVED lines=61> */
.L_x_14711:
[----:B------:R-:W-:-:S05]  /*1f960*/  LOP3.LUT R2, RZ, R2, RZ, 0x33, !PT ;  /* 0x00000002ff027212 */ /* 0x000fca00078e33ff */
[----:B------:R-:W-:Y:S01]  /*1f970*/  IMAD.IADD R25, R25, 0x1, R2 ;  /* 0x0000000119197824 */ /* 0x000fe200078e0202 */
[----:B------:R-:W-:Y:S06]  /*1f980*/  BRA `(.L_x_14712) ;  /* 0x00000000001c7947 */ /* 0x000fec0003800000 */
.L_x_14704:
[----:B------:R-:W-:Y:S01]  /*1f990*/  UMOV UR4, URZ ;  /* 0x0000003f00047c82 */ /* 0x000fe20008000000 */
[----:B------:R-:W-:Y:S01]  /*1f9a0*/  UMOV UR5, URZ ;  /* 0x0000003f00057c82 */ /* 0x000fe20008000000 */
[----:B------:R-:W-:Y:S01]  /*1f9b0*/  ULDC UR6, c[0x0][0xc3c] ;  /* 0x00030f0000067ab9 */ /* 0x000fe20000000800 */
[----:B------:R-:W-:Y:S02]  /*1f9c0*/  IMAD.MOV.U32 R24, RZ, RZ, R0 ;  /* 0x000000ffff187224 */ /* 0x000fe400078e0000 */
[----:B------:R-:W-:Y:S02]  /*1f9d0*/  IMAD.U32 R25, RZ, RZ, UR4 ;  /* 0x00000004ff197e24 */ /* 0x000fe4000f8e00ff */
[----:B------:R-:W-:Y:S02]  /*1f9e0*/  IMAD.U32 R26, RZ, RZ, UR5 ;  /* 0x00000005ff1a7e24 */ /* 0x000fe4000f8e00ff */
[----:B------:R-:W-:-:S07]  /*1f9f0*/  IMAD.U32 R27, RZ, RZ, UR6 ;  /* 0x00000006ff1b7e24 */ /* 0x000fce000f8e00ff */
.L_x_14712:
        /* <DEDUP_REMOVED lines=10> */
.L_x_14701:
[----:B------:R-:W-:Y:S02]  /*1faa0*/  ULDC UR4, c[0x0][0xc3c] ;  /* 0x00030f0000047ab9 */ /* 0x000fe40000000800 */
[----:B----4-:R-:W-:-:S13]  /*1fab0*/  ISETP.GE.AND P0, PT, R27, UR4, PT ;  /* 0x000000041b007c0c */ /* 0x010fda000bf06270 */
[----:B------:R-:W-:Y:S05]  /*1fac0*/  @!P0 BRA `(.L_x_14713) ;  /* 0xffffff9400788947 */ /* 0x000fea000383ffff */
[----:B------:R-:W-:Y:S05]  /*1fad0*/  BSYNC B8 ;  /* 0x0000000000087941 */ /* 0x000fea0003800000 */
.L_x_14600:
        /* <DEDUP_REMOVED lines=12> */
.L_x_14945:
[----:B------:R-:W-:Y:S05]  /*1fba0*/  BSYNC B0 ;  /* 0x0000000000007941 */ /* 0x000fea0003800000 */
.L_x_14714:
[----:B------:R-:W-:-:S03]  /*1fbb0*/  UMOV UR4, 0xffffffff ;  /* 0xffffffff00047882 */ /* 0x000fc60000000000 */
[----:B------:R-:W-:Y:S05]  /*1fbc0*/  BRA.DIV UR4, `(.L_x_14716) ;  /* 0x0000006604c87947 */ /* 0x000fea000b800000 */
[----:B0-----:R-:W0:Y:S02]  /*1fbd0*/  S2R R0, SR_TID.X ;  /* 0x0000000000007919 */ /* 0x001e240000002100 */
[----:B0-----:R-:W-:-:S04]  /*1fbe0*/  SHF.R.U32.HI R0, RZ, 0x5, R0 ;  /* 0x00000005ff007819 */ /* 0x001fc80000011600 */
[----:B------:R-:W-:-:S05]  /*1fbf0*/  LOP3.LUT R0, R0, 0x3, RZ, 0xc0, !PT ;  /* 0x0000000300007812 */ /* 0x000fca00078ec0ff */
[----:B------:R0:W4:Y:S02]  /*1fc00*/  SHFL.IDX PT, R14, R0, RZ, 0x1f ;  /* 0x00001fff000e7589 */ /* 0x00012400000e0000 */
.L_x_14948:
[----:B----4-:R-:W-:-:S13]  /*1fc10*/  ISETP.NE.AND P0, PT, R14, RZ, PT ;  /* 0x000000ff0e00720c */ /* 0x010fda0003f05270 */
[----:B------:R-:W-:Y:S05]  /*1fc20*/  @P0 BRA `(.L_x_14374) ;  /* 0x0000000000900947 */ /* 0x000fea0003800000 */
[----:B------:R-:W-:-:S03]  /*1fc30*/  UMOV UR4, 0xffffffff ;  /* 0xffffffff00047882 */ /* 0x000fc60000000000 */
[----:B------:R-:W-:Y:S05]  /*1fc40*/  BRA.DIV UR4, `(.L_x_14717) ;  /* 0x0000006604dc7947 */ /* 0x000fea000b800000 */
[----:B------:R-:W-:-:S13]  /*1fc50*/  ELECT P6, URZ, PT ;  /* 0x00000000003f782f */ /* 0x000fda00038c0000 */
.L_x_14951:
[----:B------:R-:W-:Y:S05]  /*1fc60*/  @!P6 BRA `(.L_x_14374) ;  /* 0x000000000080e947 */ /* 0x000fea0003800000 */
[----:B------:R-:W-:-:S06]  /*1fc70*/  ULOP3.LUT UR4, UR37, 0x2, URZ, 0xfc, !UPT ;  /* 0x0000000225047892 */ /* 0x000fcc000f8efc3f */
[----:B0-----:R-:W-:-:S05]  /*1fc80*/  IMAD.U32 R0, RZ, RZ, UR4 ;  /* 0x00000004ff007e24 */ /* 0x001fca000f8e00ff */
[----:B------:R-:W-:-:S13]  /*1fc90*/  ISETP.NE.AND P0, PT, R0, 0x3, PT ;  /* 0x000000030000780c */ /* 0x000fda0003f05270 */
[----:B------:R-:W-:Y:S05]  /*1fca0*/  @!P0 BRA `(.L_x_14718) ;  /* 0x0000000000048947 */ /* 0x000fea0003800000 */
[----:B------:R-:W-:Y:S01]  /*1fcb0*/  BPT.TRAP 0x1 ;  /* 0x000000040000795c */ /* 0x000fe20000300000 */
.L_x_14718:
        /* <DEDUP_REMOVED lines=8> */
.L_x_14952:
[----:B------:R-:W4:Y:S01]  /*1fd40*/  LDL.LU R4, [R1] ;  /* 0x0000000001047983 */ /* 0x000f220000300800 */
[----:B------:R-:W-:Y:S02]  /*1fd50*/  SEL R28, R28, RZ, P2 ;  /* 0x000000ff1c1c7207 */ /* 0x000fe40001000000 */
[----:B----4-:R-:W-:Y:S01]  /*1fd60*/  LOP3.LUT R0, R4, R0, RZ, 0x3c, !PT ;  /* 0x0000000004007212 */ /* 0x010fe200078e3cff */
[----:B------:R-:W-:Y:S06]  /*1fd70*/  @!P0 BRA `(.L_x_14720) ;  /* 0x0000000000048947 */ /* 0x000fec0003800000 */
[----:B------:R-:W-:Y:S01]  /*1fd80*/  BPT.TRAP 0x1 ;  /* 0x000000040000795c */ /* 0x000fe20000300000 */
.L_x_14720:
[----:B------:R-:W-:Y:S01]  /*1fd90*/  IMAD R5, R28, 0x8, R5 ;  /* 0x000000081c057824 */ /* 0x000fe200078e0205 */
[----:B------:R-:W-:-:S04]  /*1fda0*/  SHF.L.U32 R0, R0, 0x1f, RZ ;  /* 0x0000001f00007819 */ /* 0x000fc800000006ff */
[----:B------:R-:W4:Y:S02]  /*1fdb0*/  SYNCS.PHASECHK.TRANS64.TRYWAIT P1, [R5+URZ+0x16840], R0 ;  /* 0x01684000050075a7 */ /* 0x000f24000802017f */
[----:B----4-:R-:W-:Y:S05]  /*1fdc0*/  @!P1 BRA `(.L_x_14721) ;  /* 0x0000006400b09947 */ /* 0x010fea0003800000 */
.L_x_14953:
[----:B------:R-:W-:Y:S05]  /*1fdd0*/  @!P0 BRA `(.L_x_14722) ;  /* 0x0000000000048947 */ /* 0x000fea0003800000 */
[----:B------:R-:W-:Y:S01]  /*1fde0*/  BPT.TRAP 0x1 ;  /* 0x000000040000795c */ /* 0x000fe20000300000 */
.L_x_14722:
[----:B------:R-:W0:Y:S02]  /*1fdf0*/  SYNCS.PHASECHK.TRANS64.TRYWAIT P1, [R3+URZ+0x16860], R2 ;  /* 0x01686002030075a7 */ /* 0x000e24000802017f */
[----:B0-----:R-:W-:Y:S05]  /*1fe00*/  @!P1 BRA `(.L_x_14723) ;  /* 0x0000006400b49947 */ /* 0x001fea0003800000 */
.L_x_14954:
[----:B------:R-:W-:Y:S05]  /*1fe10*/  @!P0 BRA `(.L_x_14724) ;  /* 0x0000000000048947 */ /* 0x000fea0003800000 */
[----:B------:R-:W-:Y:S01]  /*1fe20*/  BPT.TRAP 0x1 ;  /* 0x000000040000795c */ /* 0x000fe20000300000 */
.L_x_14724:
[----:B------:R0:W0:Y:S02]  /*1fe30*/  SYNCS.PHASECHK.TRANS64.TRYWAIT P0, [R5+URZ+0x16860], R0 ;  /* 0x01686000050075a7 */ /* 0x000024000800017f */
[----:B0-----:R-:W-:Y:S05]  /*1fe40*/  @!P0 NANOSLEEP.SYNCS 0x989680 ;  /* 0x009896800000895d */ /* 0x001fea0003900000 */
[----:B------:R-:W0:Y:S02]  /*1fe50*/  @!P0 SYNCS.PHASECHK.TRANS64 P0, [R5+URZ+0x16860], R0 ;  /* 0x01686000050085a7 */ /* 0x000e24000800007f */
[----:B0-----:R-:W-:Y:S05]  /*1fe60*/  @!P0 BRA `(.L_x_14724) ;  /* 0xfffffffc00f08947 */ /* 0x001fea000383ffff */
.L_x_14374:
[----:B------:R-:W-:Y:S05]  /*1fe70*/  BSYNC B9 ;  /* 0x0000000000097941 */ /* 0x000fea0003800000 */
.L_x_14371:
[----:B------:R-:W-:Y:S05]  /*1fe80*/  EXIT ;  /* 0x000000000000794d */ /* 0x000fea0003800000 */
.L_x_14402:
[----:B0-----:R0:W1:Y:S02]  /*1fe90*/  SYNCS.PHASECHK.TRANS64.TRYWAIT P6, [R69+URZ+0x16890], R77 ;  /* 0x0168904d450075a7 */ /* 0x00106400080c017f */
[----:B-1----:R-:W-:Y:S05]  /*1fea0*/  @!P6 NANOSLEEP.SYNCS 0x989680 ;  /* 0x009896800000e95d */ /* 0x002fea0003900000 */
[----:B------:R-:W1:Y:S02]  /*1feb0*/  @!P6 SYNCS.PHASECHK.TRANS64 P6, [R69+URZ+0x16890], R77 ;  /* 0x0168904d4500e5a7 */ /* 0x000e6400080c007f */
[----:B-1----:R-:W-:Y:S05]  /*1fec0*/  @!P6 BRA `(.L_x_14402) ;  /* 0xfffffffc00f0e947 */ /* 0x002fea000383ffff */
[----:B------:R-:W-:Y:S05]  /*1fed0*/  BRA `(.L_x_14725) ;  /* 0xfffffe30008c7947 */ /* 0x000fea000383ffff */
.L_x_14403:
        /* <DEDUP_REMOVED lines=8> */
.L_x_14727:
[----:B------:R-:W-:Y:S05]  /*1ff60*/  BSYNC B1 ;  /* 0x0000000000017941 */ /* 0x000fea0003800000 */
.L_x_14726:
        /* <DEDUP_REMOVED lines=8> */
.L_x_14728:
[----:B------:R-:W-:Y:S05]  /*1fff0*/  BRA `(.L_x_14729) ;  /* 0xfffffe3000587947 */ /* 0x000fea000383ffff */
.L_x_14412:
[----:B------:R-:W-:Y:S01]  /*20000*/  BSSY B1, `(.L_x_14730) ;  /* 0x0000008000017945 */ /* 0x000fe20003800000 */
[----:B--2-4-:R-:W-:Y:S02]  /*20010*/  IMAD.MOV.U32 R13, RZ, RZ, R83 ;  /* 0x000000ffff0d7224 */ /* 0x014fe400078e0053 */
[----:B------:R-:W-:Y:S02]  /*20020*/  IMAD.MOV.U32 R12, RZ, RZ, 0x1 ;  /* 0x00000001ff0c7424 */ /* 0x000fe400078e00ff */
[----:B------:R-:W-:Y:S02]  /*20030*/  IMAD.MOV.U32 R11, RZ, RZ, 0x1c1f ;  /* 0x00001c1fff0b7424 */ /* 0x000fe400078e00ff */
[----:B------:R-:W-:-:S07]  /*20040*/  IMAD.MOV.U32 R15, RZ, RZ, -0x1 ;  /* 0xffffffffff0f7424 */ /* 0x000fce00078e00ff */
[----:B01-3--:R-:W-:Y:S05]  /*20050*/  WARPSYNC.COLLECTIVE R15, `(.L_x_14731) ;  /* 0x000000000f087348 */ /* 0x00bfea0003c00000 */
[----:B---3--:R2:W3:Y:S02]  /*20060*/  SHFL.IDX P6, R14, R13, R12, R11 ;  /* 0x0000000c0d0e7389 */ /* 0x0084e400000c000b */
[----:B0123--:R-:W-:Y:S01]  /*20070*/  ENDCOLLECTIVE ;  /* 0x000000000000791b */ /* 0x00ffe20003800000 */
.L_x_14731:
[----:B------:R-:W-:Y:S05]  /*20080*/  BSYNC B1 ;  /* 0x0000000000017941 */ /* 0x000fea0003800000 */
.L_x_14730:
        /* <DEDUP_REMOVED lines=8> */
.L_x_14732:
[----:B------:R-:W-:Y:S05]  /*20110*/  BRA `(.L_x_14733) ;  /* 0xfffffe3400cc7947 */ /* 0x000fea000383ffff */
.L_x_14424:
[----:B-1----:R1:W2:Y:S02]  /*20120*/  SYNCS.PHASECHK.TRANS64.TRYWAIT P4, [R69+URZ+0x16890], R77 ;  /* 0x0168904d450075a7 */ /* 0x0022a4000808017f */
[----:B--2---:R-:W-:Y:S05]  /*20130*/  @!P4 NANOSLEEP.SYNCS 0x989680 ;  /* 0x009896800000c95d */ /* 0x004fea0003900000 */
[----:B------:R-:W2:Y:S02]  /*20140*/  @!P4 SYNCS.PHASECHK.TRANS64 P4, [R69+URZ+0x16890], R77 ;  /* 0x0168904d4500c5a7 */ /* 0x000ea4000808007f */
[----:B--2---:R-:W-:Y:S05]  /*20150*/  @!P4 BRA `(.L_x_14424) ;  /* 0xfffffffc00f0c947 */ /* 0x004fea000383ffff */
[----:B------:R-:W-:Y:S05]  /*20160*/  BRA `(.L_x_14734) ;  /* 0xfffffe4000f07947 */ /* 0x000fea000383ffff */
.L_x_14425:
[----:B------:R-:W-:Y:S01]  /*20170*/  BSSY B1, `(.L_x_14735) ;  /* 0x0000008000017945 */ /* 0x000fe20003800000 */
[----:B0-----:R-:W-:Y:S02]  /*20180*/  IMAD.MOV.U32 R13, RZ, RZ, R83 ;  /* 0x000000ffff0d7224 */ /* 0x001fe400078e0053 */
[----:B------:R-:W-:Y:S02]  /*20190*/  IMAD.MOV.U32 R12, RZ, RZ, RZ ;  /* 0x000000ffff0c7224 */ /* 0x000fe400078e00ff */
[----:B------:R-:W-:Y:S02]  /*201a0*/  IMAD.MOV.U32 R11, RZ, RZ, 0x1c1f ;  /* 0x00001c1fff0b7424 */ /* 0x000fe400078e00ff */
[----:B------:R-:W-:-:S07]  /*201b0*/  IMAD.MOV.U32 R15, RZ, RZ, -0x1 ;  /* 0xffffffffff0f7424 */ /* 0x000fce00078e00ff */
[----:B-1----:R-:W-:Y:S05]  /*201c0*/  WARPSYNC.COLLECTIVE R15, `(.L_x_14736) ;  /* 0x000000000f087348 */ /* 0x002fea0003c00000 */
[----:B------:R0:W2:Y:S02]  /*201d0*/  SHFL.IDX P6, R14, R13, R12, R11 ;  /* 0x0000000c0d0e7389 */ /* 0x0000a400000c000b */
[----:B012---:R-:W-:Y:S01]  /*201e0*/  ENDCOLLECTIVE ;  /* 0x000000000000791b */ /* 0x007fe20003800000 */
.L_x_14736:
[----:B------:R-:W-:Y:S05]  /*201f0*/  BSYNC B1 ;  /* 0x0000000000017941 */ /* 0x000fea0003800000 */
.L_x_14735:
        /* <DEDUP_REMOVED lines=8> */
.L_x_14737:
[----:B------:R-:W-:Y:S01]  /*20280*/  IMAD.MOV.U32 R80, RZ, RZ, R14 ;  /* 0x000000ffff507224 */ /* 0x000fe200078e000e */
[----:B------:R-:W-:Y:S06]  /*20290*/  BRA `(.L_x_14738) ;  /* 0xfffffe4000bc7947 */ /* 0x000fec000383ffff */
.L_x_14430:
        /* <DEDUP_REMOVED lines=8> */
.L_x_14740:
[----:B------:R-:W-:Y:S05]  /*20320*/  BSYNC B1 ;  /* 0x0000000000017941 */ /* 0x000fea0003800000 */
.L_x_14739:
        /* <DEDUP_REMOVED lines=8> */
.L_x_14741:
[----:B------:R-:W-:Y:S01]  /*203b0*/  IMAD.MOV.U32 R82, RZ, RZ, R14 ;  /* 0x000000ffff527224 */ /* 0x000fe200078e000e */
[----:B------:R-:W-:Y:S06]  /*203c0*/  BRA `(.L_x_14742) ;  /* 0xfffffe4800687947 */ /* 0x000fec000383ffff */
.L_x_14435:
[----:B0-----:R0:W1:Y:S02]  /*203d0*/  SYNCS.PHASECHK.TRANS64.TRYWAIT P3, [R69+URZ+0x16890], R77 ;  /* 0x0168904d450075a7 */ /* 0x001064000806017f */
[----:B-1----:R-:W-:Y:S05]  /*203e0*/  @!P3 NANOSLEEP.SYNCS 0x989680 ;  /* 0x009896800000b95d */ /* 0x002fea0003900000 */
[----:B------:R-:W1:Y:S02]  /*203f0*/  @!P3 SYNCS.PHASECHK.TRANS64 P3, [R69+URZ+0x16890], R77 ;  /* 0x0168904d4500b5a7 */ /* 0x000e64000806007f */
[----:B-1----:R-:W-:Y:S05]  /*20400*/  @!P3 BRA `(.L_x_14435) ;  /* 0xfffffffc00f0b947 */ /* 0x002fea000383ffff */
[----:B------:R-:W-:Y:S05]  /*20410*/  BRA `(.L_x_14743) ;  /* 0xfffffe5000747947 */ /* 0x000fea000383ffff */
.L_x_14436:
        /* <DEDUP_REMOVED lines=8> */
.L_x_14745:
[----:B------:R-:W-:Y:S05]  /*204a0*/  BSYNC B1 ;  /* 0x0000000000017941 */ /* 0x000fea0003800000 */
.L_x_14744:
        /* <DEDUP_REMOVED lines=8> */
.L_x_14746:
[----:B------:R-:W-:Y:S01]  /*20530*/  IMAD.MOV.U32 R9, RZ, RZ, R14 ;  /* 0x000000ffff097224 */ /* 0x000fe200078e000e */
[----:B------:R-:W-:Y:S06]  /*20540*/  BRA `(.L_x_14747) ;  /* 0xfffffe5000a47947 */ /* 0x000fec000383ffff */
.L_x_14439:
        /* <DEDUP_REMOVED lines=8> */
.L_x_14749:
[----:B------:R-:W-:Y:S05]  /*205d0*/  BSYNC B1 ;  /* 0x0000000000017941 */ /* 0x000fea0003800000 */
.L_x_14748:
        /* <DEDUP_REMOVED lines=8> */
.L_x_14750:
[----:B------:R-:W-:Y:S01]  /*20660*/  IMAD.MOV.U32 R9, RZ, RZ, R14 ;  /* 0x000000ffff097224 */ /* 0x000fe200078e000e */
[----:B------:R-:W-:Y:S06]  /*20670*/  BRA `(.L_x_14751) ;  /* 0xfffffe5000a47947 */ /* 0x000fec000383ffff */
.L_x_14443:
[----:B0-----:R0:W3:Y:S02]  /*20680*/  SYNCS.PHASECHK.TRANS64.TRYWAIT P4, [R69+URZ+0x168b0], R77 ;  /* 0x0168b04d450075a7 */ /* 0x0010e4000808017f */
[----:B---3--:R-:W-:Y:S05]  /*20690*/  @!P4 NANOSLEEP.SYNCS 0x989680 ;  /* 0x009896800000c95d */ /* 0x008fea0003900000 */
[----:B------:R-:W3:Y:S02]  /*206a0*/  @!P4 SYNCS.PHASECHK.TRANS64 P4, [R69+URZ+0x168b0], R77 ;  /* 0x0168b04d4500c5a7 */ /* 0x000ee4000808007f */
[----:B---3--:R-:W-:Y:S05]  /*206b0*/  @!P4 BRA `(.L_x_14443) ;  /* 0xfffffffc00f0c947 */ /* 0x008fea000383ffff */
[----:B------:R-:W-:Y:S05]  /*206c0*/  BRA `(.L_x_14752) ;  /* 0xfffffe5400207947 */ /* 0x000fea000383ffff */
.L_x_14461:
        /* <DEDUP_REMOVED lines=8> */
[----:B------:R-:W-:-:S05]  /*20750*/  SHF.R.S32.HI R0, RZ, 0x7, R0 ;  /* 0x00000007ff007819 */ /* 0x000fca0000011400 */
[----:B------:R-:W-:-:S07]  /*20760*/  IMAD.MOV.U32 R13, RZ, RZ, R0 ;  /* 0x000000ffff0d7224 */ /* 0x000fce00078e0000 */
[----:B-----5:R-:W-:Y:S05]  /*20770*/  WARPSYNC.COLLECTIVE R15, `(.L_x_14754) ;  /* 0x000000000f087348 */ /* 0x020fea0003c00000 */
[----:B------:R0:W1:Y:S02]  /*20780*/  SHFL.IDX P6, R14, R13, R12, R11 ;  /* 0x0000000c0d0e7389 */ /* 0x00006400000c000b */
[----:B01---5:R-:W-:Y:S01]  /*20790*/  ENDCOLLECTIVE ;  /* 0x000000000000791b */ /* 0x023fe20003800000 */
.L_x_14754:
[----:B------:R-:W-:Y:S05]  /*207a0*/  BSYNC B0 ;  /* 0x0000000000007941 */ /* 0x000fea0003800000 */
.L_x_14753:
[----:B------:R0:W-:Y:S01]  /*207b0*/  STL [R1+0x2c], R14 ;  /* 0x00002c0e01007387 */ /* 0x0001e20000100800 */
[----:B------:R-:W-:Y:S05]  /*207c0*/  BRA `(.L_x_14755) ;  /* 0xfffffe6000587947 */ /* 0x000fea000383ffff */
.L_x_14473:
[----:B------:R-:W-:Y:S01]  /*207d0*/  BSSY B1, `(.L_x_14756) ;  /* 0x0000008000017945 */ /* 0x000fe20003800000 */
[----:B------:R-:W-:Y:S02]  /*207e0*/  IMAD.MOV.U32 R13, RZ, RZ, R6 ;  /* 0x000000ffff0d7224 */ /* 0x000fe400078e0006 */
[----:B------:R-:W-:Y:S02]  /*207f0*/  IMAD.MOV.U32 R12, RZ, RZ, RZ ;  /* 0x000000ffff0c7224 */ /* 0x000fe400078e00ff */
[----:B------:R-:W-:Y:S02]  /*20800*/  IMAD.MOV.U32 R11, RZ, RZ, 0x1c1f ;  /* 0x00001c1fff0b7424 */ /* 0x000fe400078e00ff */
[----:B------:R-:W-:-:S07]  /*20810*/  IMAD.MOV.U32 R15, RZ, RZ, -0x1 ;  /* 0xffffffffff0f7424 */ /* 0x000fce00078e00ff */
[----:B0-----:R-:W-:Y:S05]  /*20820*/  WARPSYNC.COLLECTIVE R15, `(.L_x_14757) ;  /* 0x000000000f087348 */ /* 0x001fea0003c00000 */
[----:B0-----:R0:W1:Y:S02]  /*20830*/  SHFL.IDX P6, R14, R13, R12, R11 ;  /* 0x0000000c0d0e7389 */ /* 0x00106400000c000b */
[----:B01----:R-:W-:Y:S01]  /*20840*/  ENDCOLLECTIVE ;  /* 0x000000000000791b */ /* 0x003fe20003800000 */
.L_x_14757:
[----:B------:R-:W-:Y:S05]  /*20850*/  BSYNC B1 ;  /* 0x0000000000017941 */ /* 0x000fea0003800000 */
.L_x_14756:
        /* <DEDUP_REMOVED lines=8> */
.L_x_14758:
[----:B------:R-:W-:Y:S02]  /*208e0*/  IMAD.MOV.U32 R13, RZ, RZ, R8 ;  /* 0x000000ffff0d7224 */ /* 0x000fe400078e0008 */
[----:B------:R-:W-:-:S07]  /*208f0*/  IMAD.MOV.U32 R0, RZ, RZ, R14 ;  /* 0x000000ffff007224 */ /* 0x000fce00078e000e */
[----:B------:R-:W-:Y:S05]  /*20900*/  WARPSYNC.COLLECTIVE R15, `(.L_x_14759) ;  /* 0x000000000f087348 */ /* 0x000fea0003c00000 */
[----:B------:R0:W1:Y:S02]  /*20910*/  SHFL.IDX P6, R14, R13, R12, R11 ;  /* 0x0000000c0d0e7389 */ /* 0x00006400000c000b */
[----:B01----:R-:W-:Y:S01]  /*20920*/  ENDCOLLECTIVE ;  /* 0x000000000000791b */ /* 0x003fe20003800000 */
.L_x_14759:
[----:B------:R-:W-:Y:S02]  /*20930*/  IMAD.MOV.U32 R13, RZ, RZ, R7 ;  /* 0x000000ffff0d7224 */ /* 0x000fe400078e0007 */
[----:B------:R-:W-:-:S07]  /*20940*/  IMAD.MOV.U32 R5, RZ, RZ, R14 ;  /* 0x000000ffff057224 */ /* 0x000fce00078e000e */
[----:B------:R-:W-:Y:S05]  /*20950*/  WARPSYNC.COLLECTIVE R15, `(.L_x_14760) ;  /* 0x000000000f087348 */ /* 0x000fea0003c00000 */
[----:B------:R0:W1:Y:S02]  /*20960*/  SHFL.IDX P6, R14, R13, R12, R11 ;  /* 0x0000000c0d0e7389 */ /* 0x00006400000c000b */
[----:B01----:R-:W-:Y:S01]  /*20970*/  ENDCOLLECTIVE ;  /* 0x000000000000791b */ /* 0x003fe20003800000 */
.L_x_14760:
[----:B------:R-:W-:Y:S05]  /*20980*/  BRA `(.L_x_14761) ;  /* 0xfffffe6400f47947 */ /* 0x000fea000383ffff */
.L_x_14476:
[----:B------:R-:W-:Y:S01]  /*20990*/  BSSY B1, `(.L_x_14762) ;  /* 0x0000008000017945 */ /* 0x000fe20003800000 */
[----:B------:R-:W-:Y:S02]  /*209a0*/  IMAD.MOV.U32 R13, RZ, RZ, R6 ;  /* 0x000000ffff0d7224 */ /* 0x000fe400078e0006 */
[----:B------:R-:W-:Y:S02]  /*209b0*/  IMAD.MOV.U32 R12, RZ, RZ, 0x1 ;  /* 0x00000001ff0c7424 */ /* 0x000fe400078e00ff */
[----:B------:R-:W-:Y:S02]  /*209c0*/  IMAD.MOV.U32 R11, RZ, RZ, 0x1c1f ;  /* 0x00001c1fff0b7424 */ /* 0x000fe400078e00ff */
[----:B------:R-:W-:-:S07]  /*209d0*/  IMAD.MOV.U32 R15, RZ, RZ, -0x1 ;  /* 0xffffffffff0f7424 */ /* 0x000fce00078e00ff */
[----:B-1----:R-:W-:Y:S05]  /*209e0*/  WARPSYNC.COLLECTIVE R15, `(.L_x_14763) ;  /* 0x000000000f087348 */ /* 0x002fea0003c00000 */
[----:B------:R0:W2:Y:S02]  /*209f0*/  SHFL.IDX P6, R14, R13, R12, R11 ;  /* 0x0000000c0d0e7389 */ /* 0x0000a400000c000b */
[----:B012---:R-:W-:Y:S01]  /*20a00*/  ENDCOLLECTIVE ;  /* 0x000000000000791b */ /* 0x007fe20003800000 */
.L_x_14763:
[----:B------:R-:W-:Y:S05]  /*20a10*/  BSYNC B1 ;  /* 0x0000000000017941 */ /* 0x000fea0003800000 */
.L_x_14762:
        /* <DEDUP_REMOVED lines=8> */
.L_x_14764:
[----:B------:R-:W-:Y:S02]  /*20aa0*/  IMAD.MOV.U32 R13, RZ, RZ, R8 ;  /* 0x000000ffff0d7224 */ /* 0x000fe400078e0008 */
[----:B------:R-:W-:-:S07]  /*20ab0*/  IMAD.MOV.U32 R0, RZ, RZ, R14 ;  /* 0x000000ffff007224 */ /* 0x000fce00078e000e */
[----:B------:R-:W-:Y:S05]  /*20ac0*/  WARPSYNC.COLLECTIVE R15, `(.L_x_14765) ;  /* 0x000000000f087348 */ /* 0x000fea0003c00000 */
[----:B------:R0:W1:Y:S02]  /*20ad0*/  SHFL.IDX P6, R14, R13, R12, R11 ;  /* 0x0000000c0d0e7389 */ /* 0x00006400000c000b */
[----:B01----:R-:W-:Y:S01]  /*20ae0*/  ENDCOLLECTIVE ;  /* 0x000000000000791b */ /* 0x003fe20003800000 */
.L_x_14765:
[----:B------:R-:W-:Y:S02]  /*20af0*/  IMAD.MOV.U32 R13, RZ, RZ, R7 ;  /* 0x000000ffff0d7224 */ /* 0x000fe400078e0007 */
[----:B------:R-:W-:-:S07]  /*20b00*/  IMAD.MOV.U32 R5, RZ, RZ, R14 ;  /* 0x000000ffff057224 */ /* 0x000fce00078e000e */
[----:B------:R-:W-:Y:S05]  /*20b10*/  WARPSYNC.COLLECTIVE R15, `(.L_x_14766) ;  /* 0x000000000f087348 */ /* 0x000fea0003c00000 */
[----:B------:R0:W1:Y:S02]  /*20b20*/  SHFL.IDX P6, R14, R13, R12, R11 ;  /* 0x0000000c0d0e7389 */ /* 0x00006400000c000b */
[----:B01----:R-:W-:Y:S01]  /*20b30*/  ENDCOLLECTIVE ;  /* 0x000000000000791b */ /* 0x003fe20003800000 */
.L_x_14766:
[----:B------:R-:W-:Y:S05]  /*20b40*/  BRA `(.L_x_14767) ;  /* 0xfffffe6800547947 */ /* 0x000fea000383ffff */
.L_x_14480:
[----:B0-----:R0:W1:Y:S02]  /*20b50*/  SYNCS.PHASECHK.TRANS64.TRYWAIT P0, [R2+URZ+0x16800], R5 ;  /* 0x01680005020075a7 */ /* 0x001064000800017f */
[----:B-1----:R-:W-:Y:S05]  /*20b60*/  @!P0 NANOSLEEP.SYNCS 0x989680 ;  /* 0x009896800000895d */ /* 0x002fea0003900000 */
[----:B------:R-:W1:Y:S02]  /*20b70*/  @!P0 SYNCS.PHASECHK.TRANS64 P0, [R2+URZ+0x16800], R5 ;  /* 0x01680005020085a7 */ /* 0x000e64000800007f */
[----:B-1----:R-:W-:Y:S05]  /*20b80*/  @!P0 BRA `(.L_x_14480) ;  /* 0xfffffffc00f08947 */ /* 0x002fea000383ffff */
[----:B------:R-:W-:Y:S05]  /*20b90*/  BRA `(.L_x_14768) ;  /* 0xfffffe6c00547947 */ /* 0x000fea000383ffff */
.L_x_14488:
[----:B------:R-:W1:Y:S01]  /*20ba0*/  LDC R41, c[0x0][0x3f4] ;  /* 0x0000fd00ff297b82 */ /* 0x000e620000000800 */
[----:B------:R-:W-:Y:S01]  /*20bb0*/  BSSY B1, `(.L_x_14769) ;  /* 0x0000008000017945 */ /* 0x000fe20003800000 */
[----:B------:R-:W-:Y:S02]  /*20bc0*/  IMAD.MOV.U32 R13, RZ, RZ, R26 ;  /* 0x000000ffff0d7224 */ /* 0x000fe400078e001a */
[----:B------:R-:W-:Y:S02]  /*20bd0*/  IMAD.MOV.U32 R12, RZ, RZ, RZ ;  /* 0x000000ffff0c7224 */ /* 0x000fe400078e00ff */
[----:B------:R-:W-:Y:S02]  /*20be0*/  IMAD.MOV.U32 R11, RZ, RZ, 0x1c1f ;  /* 0x00001c1fff0b7424 */ /* 0x000fe400078e00ff */
[----:B------:R-:W-:-:S07]  /*20bf0*/  IMAD.MOV.U32 R15, RZ, RZ, -0x1 ;  /* 0xffffffffff0f7424 */ /* 0x000fce00078e00ff */
[----:B01----:R-:W-:Y:S05]  /*20c00*/  WARPSYNC.COLLECTIVE R15, `(.L_x_14770) ;  /* 0x000000000f087348 */ /* 0x003fea0003c00000 */
[----:B0-----:R0:W2:Y:S02]  /*20c10*/  SHFL.IDX P6, R14, R13, R12, R11 ;  /* 0x0000000c0d0e7389 */ /* 0x0010a400000c000b */
[----:B012---:R-:W-:Y:S01]  /*20c20*/  ENDCOLLECTIVE ;  /* 0x000000000000791b */ /* 0x007fe20003800000 */
.L_x_14770:
[----:B------:R-:W-:Y:S05]  /*20c30*/  BSYNC B1 ;  /* 0x0000000000017941 */ /* 0x000fea0003800000 */
.L_x_14769:
[----:B------:R-:W-:Y:S01]  /*20c40*/  IMAD.MOV.U32 R13, RZ, RZ, R25 ;  /* 0x000000ffff0d7224 */ /* 0x000fe200078e0019 */
[----:B------:R-:W-:Y:S01]  /*20c50*/  ISETP.GE.AND P0, PT, R16, R41, PT ;  /* 0x000000291000720c */ /* 0x000fe20003f06270 */
[----:B------:R-:W-:Y:S02]  /*20c60*/  IMAD.MOV.U32 R12, RZ, RZ, RZ ;  /* 0x000000ffff0c7224 */ /* 0x000fe400078e00ff */
[----:B------:R-:W-:Y:S02]  /*20c70*/  IMAD.MOV.U32 R11, RZ, RZ, 0x1c1f ;  /* 0x00001c1fff0b7424 */ /* 0x000fe400078e00ff */
[----:B------:R-:W-:Y:S02]  /*20c80*/  IMAD.MOV.U32 R15, RZ, RZ, -0x1 ;  /* 0xffffffffff0f7424 */ /* 0x000fe400078e00ff */
[----:B------:R-:W-:Y:S02]  /*20c90*/  IMAD.MOV.U32 R0, RZ, RZ, R14 ;  /* 0x000000ffff007224 */ /* 0x000fe400078e000e */
[----:B------:R-:W-:-:S07]  /*20ca0*/  IMAD R32, R156, R21, RZ ;  /* 0x000000159c207224 */ /* 0x000fce00078e02ff */
[----:B------:R-:W-:Y:S05]  /*20cb0*/  WARPSYNC.COLLECTIVE R15, `(.L_x_14771) ;  /* 0x000000000f087348 */ /* 0x000fea0003c00000 */
[----:B------:R0:W1:Y:S02]  /*20cc0*/  SHFL.IDX P6, R14, R13, R12, R11 ;  /* 0x0000000c0d0e7389 */ /* 0x00006400000c000b */
[----:B01----:R-:W-:Y:S01]  /*20cd0*/  ENDCOLLECTIVE ;  /* 0x000000000000791b */ /* 0x003fe20003800000 */
.L_x_14771:
        /* <DEDUP_REMOVED lines=8> */
.L_x_14772:
[----:B------:R-:W-:-:S05]  /*20d60*/  @!P1 IADD3 R6, P2, R3, R5, RZ ;  /* 0x0000000503069210 */ /* 0x000fca0007f5e0ff */
[----:B------:R-:W-:Y:S02]  /*20d70*/  @!P1 IMAD.X R7, R0, 0x1, R21, P2 ;  /* 0x0000000100079824 */ /* 0x000fe400010e0615 */
[----:B------:R-:W-:Y:S02]  /*20d80*/  IMAD.MOV.U32 R13, RZ, RZ, R27 ;  /* 0x000000ffff0d7224 */ /* 0x000fe400078e001b */
[----:B------:R-:W-:-:S07]  /*20d90*/  IMAD.MOV.U32 R4, RZ, RZ, R14 ;  /* 0x000000ffff047224 */ /* 0x000fce00078e000e */
[----:B------:R-:W-:Y:S05]  /*20da0*/  WARPSYNC.COLLECTIVE R15, `(.L_x_14773) ;  /* 0x000000000f087348 */ /* 0x000fea0003c00000 */
[----:B------:R0:W1:Y:S02]  /*20db0*/  SHFL.IDX P6, R14, R13, R12, R11 ;  /* 0x0000000c0d0e7389 */ /* 0x00006400000c000b */
[----:B01----:R-:W-:Y:S01]  /*20dc0*/  ENDCOLLECTIVE ;  /* 0x000000000000791b */ /* 0x003fe20003800000 */
.L_x_14773:
[----:B------:R-:W2:Y:S01]  /*20dd0*/  @!P1 LD.E.128 R8, desc[UR42][R6.64] ;  /* 0x0000002a06089980 */ /* 0x000ea2000c101d00 */
[----:B------:R-:W-:-:S05]  /*20de0*/  @!P1 IADD3 R14, P2, R14, R5, RZ ;  /* 0x000000050e0e9210 */ /* 0x000fca0007f5e0ff */
[----:B------:R-:W-:-:S04]  /*20df0*/  @!P1 IMAD.X R3, R4, 0x1, R21, P2 ;  /* 0x0000000104039824 */ /* 0x000fc800010e0615 */
[----:B------:R-:W-:-:S05]  /*20e00*/  @!P1 IMAD.MOV.U32 R15, RZ, RZ, R3 ;  /* 0x000000ffff0f9224 */ /* 0x000fca00078e0003 */
[----:B------:R0:W5:Y:S01]  /*20e10*/  @!P1 LD.E.128 R4, desc[UR42][R14.64] ;  /* 0x0000002a0e049980 */ /* 0x000162000c101d00 */
[----:B------:R-:W-:Y:S01]  /*20e20*/  CS2R R36, SRZ ;  /* 0x0000000000247805 */ /* 0x000fe2000001ff00 */
[----:B------:R-:W-:Y:S01]  /*20e30*/  IMAD.MOV.U32 R13, RZ, RZ, R26 ;  /* 0x000000ffff0d7224 */ /* 0x000fe200078e001a */
[----:B------:R-:W-:Y:S01]  /*20e40*/  CS2R R34, SRZ ;  /* 0x0000000000227805 */ /* 0x000fe2000001ff00 */
[----:B------:R-:W-:Y:S01]  /*20e50*/  IMAD.MOV.U32 R12, RZ, RZ, 0x1 ;  /* 0x00000001ff0c7424 */ /* 0x000fe200078e00ff */
[----:B------:R-:W-:Y:S02]  /*20e60*/  CS2R R28, SRZ ;  /* 0x00000000001c7805 */ /* 0x000fe4000001ff00 */
[----:B------:R-:W-:Y:S01]  /*20e70*/  CS2R R20, SRZ ;  /* 0x0000000000147805 */ /* 0x000fe2000001ff00 */
[----:B0-----:R-:W-:Y:S02]  /*20e80*/  IMAD.MOV.U32 R15, RZ, RZ, -0x1 ;  /* 0xffffffffff0f7424 */ /* 0x001fe400078e00ff */
[----:B--2---:R-:W-:-:S02]  /*20e90*/  @!P1 IMAD.MOV.U32 R37, RZ, RZ, R11 ;  /* 0x000000ffff259224 */ /* 0x004fc400078e000b */
[----:B------:R-:W-:Y:S02]  /*20ea0*/  IMAD.MOV.U32 R11, RZ, RZ, 0x1c1f ;  /* 0x00001c1fff0b7424 */ /* 0x000fe400078e00ff */
[----:B------:R-:W-:Y:S02]  /*20eb0*/  @!P1 IMAD.MOV.U32 R34, RZ, RZ, R8 ;  /* 0x000000ffff229224 */ /* 0x000fe400078e0008 */
[----:B------:R-:W-:-:S07]  /*20ec0*/  @!P1 IMAD.MOV.U32 R35, RZ, RZ, R9 ;  /* 0x000000ffff239224 */ /* 0x000fce00078e0009 */
[----:B-----5:R-:W-:Y:S05]  /*20ed0*/  WARPSYNC.COLLECTIVE R15, `(.L_x_14774) ;  /* 0x000000000f087348 */ /* 0x020fea0003c00000 */
[----:B------:R0:W1:Y:S02]  /*20ee0*/  SHFL.IDX P6, R14, R13, R12, R11 ;  /* 0x0000000c0d0e7389 */ /* 0x00006400000c000b */
[----:B01---5:R-:W-:Y:S01]  /*20ef0*/  ENDCOLLECTIVE ;  /* 0x000000000000791b */ /* 0x023fe20003800000 */
.L_x_14774:
[----:B------:R-:W-:Y:S02]  /*20f00*/  IMAD.MOV.U32 R0, RZ, RZ, R34 ;  /* 0x000000ffff007224 */ /* 0x000fe400078e0022 */
[----:B------:R-:W-:Y:S02]  /*20f10*/  IMAD.MOV.U32 R3, RZ, RZ, R35 ;  /* 0x000000ffff037224 */ /* 0x000fe400078e0023 */
[----:B------:R-:W-:Y:S01]  /*20f20*/  @!P1 IMAD.MOV.U32 R36, RZ, RZ, R10 ;  /* 0x000000ffff249224 */ /* 0x000fe200078e000a */
[----:B------:R-:W-:Y:S01]  /*20f30*/  PRMT R42, R0, 0x7610, R42 ;  /* 0x00007610002a7816 */ /* 0x000fe2000000002a */
[----:B------:R-:W-:Y:S01]  /*20f40*/  IMAD.MOV.U32 R9, RZ, RZ, R37 ;  /* 0x000000ffff097224 */ /* 0x000fe200078e0025 */
[----:B------:R-:W-:Y:S01]  /*20f50*/  PRMT R43, R3, 0x7610, R43 ;  /* 0x00007610032b7816 */ /* 0x000fe2000000002b */
[----:B------:R-:W-:Y:S02]  /*20f60*/  IMAD.MOV.U32 R8, RZ, RZ, R36 ;  /* 0x000000ffff087224 */ /* 0x000fe400078e0024 */
[----:B------:R-:W-:-:S03]  /*20f70*/  IMAD.MOV.U32 R13, RZ, RZ, R25 ;  /* 0x000000ffff0d7224 */ /* 0x000fc600078e0019 */
[----:B------:R-:W-:Y:S01]  /*20f80*/  PRMT R31, R8, 0x5410, R9 ;  /* 0x00005410081f7816 */ /* 0x000fe20000000009 */
[----:B------:R-:W-:Y:S02]  /*20f90*/  @!P1 IMAD.MOV.U32 R28, RZ, RZ, R4 ;  /* 0x000000ffff1c9224 */ /* 0x000fe400078e0004 */
[----:B------:R-:W-:Y:S02]  /*20fa0*/  @!P1 IMAD.MOV.U32 R29, RZ, RZ, R5 ;  /* 0x000000ffff1d9224 */ /* 0x000fe400078e0005 */
[----:B------:R-:W-:Y:S02]  /*20fb0*/  @!P1 IMAD.MOV.U32 R20, RZ, RZ, R6 ;  /* 0x000000ffff149224 */ /* 0x000fe400078e0006 */
[----:B------:R-:W-:Y:S02]  /*20fc0*/  @!P1 IMAD.MOV.U32 R21, RZ, RZ, R7 ;  /* 0x000000ffff159224 */ /* 0x000fe400078e0007 */
[----:B------:R-:W-:-:S07]  /*20fd0*/  IMAD.MOV.U32 R0, RZ, RZ, R14 ;  /* 0x000000ffff007224 */ /* 0x000fce00078e000e */
[----:B------:R-:W-:Y:S05]  /*20fe0*/  WARPSYNC.COLLECTIVE R15, `(.L_x_14775) ;  /* 0x000000000f087348 */ /* 0x000fea0003c00000 */
[----:B------:R0:W1:Y:S02]  /*20ff0*/  SHFL.IDX P6, R14, R13, R12, R11 ;  /* 0x0000000c0d0e7389 */ /* 0x00006400000c000b */
[----:B01----:R-:W-:Y:S01]  /*21000*/  ENDCOLLECTIVE ;  /* 0x000000000000791b */ /* 0x003fe20003800000 */
.L_x_14775:
[----:B------:R-:W-:Y:S02]  /*21010*/  IMAD.MOV.U32 R4, RZ, RZ, R28 ;  /* 0x000000ffff047224 */ /* 0x000fe400078e001c */
[----:B------:R-:W-:Y:S02]  /*21020*/  IMAD.MOV.U32 R5, RZ, RZ, R29 ;  /* 0x000000ffff057224 */ /* 0x000fe400078e001d */
[----:B------:R-:W-:Y:S02]  /*21030*/  IMAD.MOV.U32 R6, RZ, RZ, R20 ;  /* 0x000000ffff067224 */ /* 0x000fe400078e0014 */
[----:B------:R-:W-:Y:S01]  /*21040*/  IMAD.MOV.U32 R7, RZ, RZ, R21 ;  /* 0x000000ffff077224 */ /* 0x000fe200078e0015 */
[----:B------:R-:W-:Y:S02]  /*21050*/  PRMT R45, R5, 0x7610, R45 ;  /* 0x00007610052d7816 */ /* 0x000fe4000000002d */
[----:B------:R-:W-:Y:S02]  /*21060*/  PRMT R56, R4, 0x5410, R6 ;  /* 0x0000541004387816 */ /* 0x000fe40000000006 */
[----:B------:R-:W-:-:S02]  /*21070*/  CS2R R4, SRZ ;  /* 0x0000000000047805 */ /* 0x000fc4000001ff00 */
[----:B------:R-:W-:Y:S01]  /*21080*/  PRMT R42, R42, 0x5410, R7 ;  /* 0x000054102a2a7816 */ /* 0x000fe20000000007 */
[----:B------:R-:W-:Y:S02]  /*21090*/  IMAD.MOV.U32 R13, RZ, RZ, R24 ;  /* 0x000000ffff0d7224 */ /* 0x000fe400078e0018 */
[----:B------:R-:W-:-:S07]  /*210a0*/  IMAD.MOV.U32 R3, RZ, RZ, R14 ;  /* 0x000000ffff037224 */ /* 0x000fce00078e000e */
[----:B------:R-:W-:Y:S05]  /*210b0*/  WARPSYNC.COLLECTIVE R15, `(.L_x_14776) ;  /* 0x000000000f087348 */ /* 0x000fea0003c00000 */
[----:B------:R0:W1:Y:S02]  /*210c0*/  SHFL.IDX P6, R14, R13, R12, R11 ;  /* 0x0000000c0d0e7389 */ /* 0x00006400000c000b */
[----:B01----:R-:W-:Y:S01]  /*210d0*/  ENDCOLLECTIVE ;  /* 0x000000000000791b */ /* 0x003fe20003800000 */
.L_x_14776:
[----:B------:R-:W-:Y:S02]  /*210e0*/  IMAD.MOV.U32 R13, RZ, RZ, R27 ;  /* 0x000000ffff0d7224 */ /* 0x000fe400078e001b */
[----:B------:R-:W-:-:S07]  /*210f0*/  IMAD.MOV.U32 R24, RZ, RZ, R14 ;  /* 0x000000ffff187224 */ /* 0x000fce00078e000e */
[----:B------:R-:W-:Y:S05]  /*21100*/  WARPSYNC.COLLECTIVE R15, `(.L_x_14777) ;  /* 0x000000000f087348 */ /* 0x000fea0003c00000 */
[----:B------:R0:W1:Y:S02]  /*21110*/  SHFL.IDX P6, R14, R13, R12, R11 ;  /* 0x0000000c0d0e7389 */ /* 0x00006400000c000b */
[----:B01----:R-:W-:Y:S01]  /*21120*/  ENDCOLLECTIVE ;  /* 0x000000000000791b */ /* 0x003fe20003800000 */
.L_x_14777:
[----:B------:R-:W-:Y:S05]  /*21130*/  BRA `(.L_x_14778) ;  /* 0xfffffe7800587947 */ /* 0x000fea000383ffff */
.L_x_14492:
[----:B0-----:R0:W1:Y:S02]  /*21140*/  SYNCS.PHASECHK.TRANS64.TRYWAIT P1, [R2+URZ+0x16800], R3 ;  /* 0x01680003020075a7 */ /* 0x001064000802017f */
[----:B-1----:R-:W-:Y:S05]  /*21150*/  @!P1 NANOSLEEP.SYNCS 0x989680 ;  /* 0x009896800000995d */ /* 0x002fea0003900000 */
[----:B------:R-:W1:Y:S02]  /*21160*/  @!P1 SYNCS.PHASECHK.TRANS64 P1, [R2+URZ+0x16800], R3 ;  /* 0x01680003020095a7 */ /* 0x000e64000802007f */
[----:B-1----:R-:W-:Y:S05]  /*21170*/  @!P1 BRA `(.L_x_14492) ;  /* 0xfffffffc00f09947 */ /* 0x002fea000383ffff */
[----:B------:R-:W-:Y:S05]  /*21180*/  BRA `(.L_x_14779) ;  /* 0xfffffe7c00187947 */ /* 0x000fea000383ffff */
.L_x_14498:
[----:B-1----:R1:W3:Y:S02]  /*21190*/  SYNCS.PHASECHK.TRANS64.TRYWAIT P1, [R12+URZ+0x16830], R3 ;  /* 0x016830030c0075a7 */ /* 0x0022e4000802017f */
[----:B---3--:R-:W-:Y:S05]  /*211a0*/  @!P1 NANOSLEEP.SYNCS 0x989680 ;  /* 0x009896800000995d */ /* 0x008fea0003900000 */
[----:B------:R-:W3:Y:S02]  /*211b0*/  @!P1 SYNCS.PHASECHK.TRANS64 P1, [R12+URZ+0x16830], R3 ;  /* 0x016830030c0095a7 */ /* 0x000ee4000802007f */
[----:B---3--:R-:W-:Y:S05]  /*211c0*/  @!P1 BRA `(.L_x_14498) ;  /* 0xfffffffc00f09947 */ /* 0x008fea000383ffff */
[----:B------:R-:W-:Y:S05]  /*211d0*/  BRA `(.L_x_14497) ;  /* 0xfffffe8800947947 */ /* 0x000fea000383ffff */
.L_x_14517:
[----:B-1----:R1:W2:Y:S02]  /*211e0*/  SYNCS.PHASECHK.TRANS64.TRYWAIT P2, [R11+URZ+0x16830], R10 ;  /* 0x0168300a0b0075a7 */ /* 0x0022a4000804017f */
[----:B--2---:R-:W-:Y:S05]  /*211f0*/  @!P2 NANOSLEEP.SYNCS 0x989680 ;  /* 0x009896800000a95d */ /* 0x004fea0003900000 */
[----:B------:R-:W2:Y:S02]  /*21200*/  @!P2 SYNCS.PHASECHK.TRANS64 P2, [R11+URZ+0x16830], R10 ;  /* 0x0168300a0b00a5a7 */ /* 0x000ea4000804007f */
[----:B--2---:R-:W-:Y:S05]  /*21210*/  @!P2 BRA `(.L_x_14517) ;  /* 0xfffffffc00f0a947 */ /* 0x004fea000383ffff */
[----:B------:R-:W-:Y:S05]  /*21220*/  BRA `(.L_x_14516) ;  /* 0xfffffebc00387947 */ /* 0x000fea000383ffff */
.L_x_14521:
[----:B-1----:R1:W2:Y:S02]  /*21230*/  SYNCS.PHASECHK.TRANS64.TRYWAIT P1, [R11+URZ+0x16850], R10 ;  /* 0x0168500a0b0075a7 */ /* 0x0022a4000802017f */
[----:B--2---:R-:W-:Y:S05]  /*21240*/  @!P1 NANOSLEEP.SYNCS 0x989680 ;  /* 0x009896800000995d */ /* 0x004fea0003900000 */
[----:B------:R-:W2:Y:S02]  /*21250*/  @!P1 SYNCS.PHASECHK.TRANS64 P1, [R11+URZ+0x16850], R10 ;  /* 0x0168500a0b0095a7 */ /* 0x000ea4000802007f */
[----:B--2---:R-:W-:Y:S05]  /*21260*/  @!P1 BRA `(.L_x_14521) ;  /* 0xfffffffc00f09947 */ /* 0x004fea000383ffff */
[----:B------:R-:W-:Y:S05]  /*21270*/  BRA `(.L_x_14518) ;  /* 0xfffffec000007947 */ /* 0x000fea000383ffff */
.L_x_14542:
[----:B-1----:R1:W2:Y:S02]  /*21280*/  SYNCS.PHASECHK.TRANS64.TRYWAIT P2, [R3+URZ+0x16830], R0 ;  /* 0x01683000030075a7 */ /* 0x0022a4000804017f */
[----:B--2---:R-:W-:Y:S05]  /*21290*/  @!P2 NANOSLEEP.SYNCS 0x989680 ;  /* 0x009896800000a95d */ /* 0x004fea0003900000 */
[----:B------:R-:W2:Y:S02]  /*212a0*/  @!P2 SYNCS.PHASECHK.TRANS64 P2, [R3+URZ+0x16830], R0 ;  /* 0x016830000300a5a7 */ /* 0x000ea4000804007f */
[----:B--2---:R-:W-:Y:S05]  /*212b0*/  @!P2 BRA `(.L_x_14542) ;  /* 0xfffffffc00f0a947 */ /* 0x004fea000383ffff */
[----:B------:R-:W-:Y:S05]  /*212c0*/  BRA `(.L_x_14541) ;  /* 0xfffffeec00f47947 */ /* 0x000fea000383ffff */
.L_x_14546:
[----:B-1----:R1:W2:Y:S02]  /*212d0*/  SYNCS.PHASECHK.TRANS64.TRYWAIT P1, [R3+URZ+0x16850], R0 ;  /* 0x01685000030075a7 */ /* 0x0022a4000802017f */
[----:B--2---:R-:W-:Y:S05]  /*212e0*/  @!P1 NANOSLEEP.SYNCS 0x989680 ;  /* 0x009896800000995d */ /* 0x004fea0003900000 */
[----:B------:R-:W2:Y:S02]  /*212f0*/  @!P1 SYNCS.PHASECHK.TRANS64 P1, [R3+URZ+0x16850], R0 ;  /* 0x01685000030095a7 */ /* 0x000ea4000802007f */
[----:B--2---:R-:W-:Y:S05]  /*21300*/  @!P1 BRA `(.L_x_14546) ;  /* 0xfffffffc00f09947 */ /* 0x004fea000383ffff */
[----:B------:R-:W-:Y:S05]  /*21310*/  BRA `(.L_x_14543) ;  /* 0xfffffef000d07947 */ /* 0x000fea000383ffff */
.L_x_14555:
[----:B-1----:R1:W2:Y:S02]  /*21320*/  SYNCS.PHASECHK.TRANS64.TRYWAIT P2, [R3+URZ+0x16830], R0 ;  /* 0x01683000030075a7 */ /* 0x0022a4000804017f */
[----:B--2---:R-:W-:Y:S05]  /*21330*/  @!P2 NANOSLEEP.SYNCS 0x989680 ;  /* 0x009896800000a95d */ /* 0x004fea0003900000 */
[----:B------:R-:W2:Y:S02]  /*21340*/  @!P2 SYNCS.PHASECHK.TRANS64 P2, [R3+URZ+0x16830], R0 ;  /* 0x016830000300a5a7 */ /* 0x000ea4000804007f */
[----:B--2---:R-:W-:Y:S05]  /*21350*/  @!P2 BRA `(.L_x_14555) ;  /* 0xfffffffc00f0a947 */ /* 0x004fea000383ffff */
[----:B------:R-:W-:Y:S05]  /*21360*/  BRA `(.L_x_14554) ;  /* 0xffffff0c00d07947 */ /* 0x000fea000383ffff */
.L_x_14559:
[----:B-1----:R1:W2:Y:S02]  /*21370*/  SYNCS.PHASECHK.TRANS64.TRYWAIT P1, [R3+URZ+0x16850], R0 ;  /* 0x01685000030075a7 */ /* 0x0022a4000802017f */
[----:B--2---:R-:W-:Y:S05]  /*21380*/  @!P1 NANOSLEEP.SYNCS 0x989680 ;  /* 0x009896800000995d */ /* 0x004fea0003900000 */
[----:B------:R-:W2:Y:S02]  /*21390*/  @!P1 SYNCS.PHASECHK.TRANS64 P1, [R3+URZ+0x16850], R0 ;  /* 0x01685000030095a7 */ /* 0x000ea4000802007f */
[----:B--2---:R-:W-:Y:S05]  /*213a0*/  @!P1 BRA `(.L_x_14559) ;  /* 0xfffffffc00f09947 */ /* 0x004fea000383ffff */
[----:B------:R-:W-:Y:S05]  /*213b0*/  BRA `(.L_x_14556) ;  /* 0xffffff1000ac7947 */ /* 0x000fea000383ffff */
.L_x_14574:
[----:B-1----:R1:W2:Y:S02]  /*213c0*/  SYNCS.PHASECHK.TRANS64.TRYWAIT P1, [R11+URZ+0x16850], R4 ;  /* 0x016850040b0075a7 */ /* 0x0022a4000802017f */
[----:B--2---:R-:W-:Y:S05]  /*213d0*/  @!P1 NANOSLEEP.SYNCS 0x989680 ;  /* 0x009896800000995d */ /* 0x004fea0003900000 */
[----:B------:R-:W2:Y:S02]  /*213e0*/  @!P1 SYNCS.PHASECHK.TRANS64 P1, [R11+URZ+0x16850], R4 ;  /* 0x016850040b0095a7 */ /* 0x000ea4000802007f */
[----:B--2---:R-:W-:Y:S05]  /*213f0*/  @!P1 BRA `(.L_x_14574) ;  /* 0xfffffffc00f09947 */ /* 0x004fea000383ffff */
[----:B------:R-:W-:Y:S05]  /*21400*/  BRA `(.L_x_14573) ;  /* 0xffffff3c009c7947 */ /* 0x000fea000383ffff */
.L_x_14580:
[----:B------:R-:W-:Y:S02]  /*21410*/  IMAD.MOV.U32 R13, RZ, RZ, R41 ;  /* 0x000000ffff0d7224 */ /* 0x000fe400078e0029 */
[----:B------:R-:W-:Y:S02]  /*21420*/  IMAD.MOV.U32 R12, RZ, RZ, RZ ;  /* 0x000000ffff0c7224 */ /* 0x000fe400078e00ff */
[----:B------:R-:W-:Y:S02]  /*21430*/  IMAD.MOV.U32 R11, RZ, RZ, 0x181f ;  /* 0x0000181fff0b7424 */ /* 0x000fe400078e00ff */
[----:B------:R-:W-:Y:S02]  /*21440*/  IMAD.MOV.U32 R15, RZ, RZ, -0x1 ;  /* 0xffffffffff0f7424 */ /* 0x000fe400078e00ff */
[----:B------:R-:W-:-:S07]  /*21450*/  IMAD.IADD R42, R50, 0x1, R51 ;  /* 0x00000001322a7824 */ /* 0x000fce00078e0233 */
[----:B0----5:R-:W-:Y:S05]  /*21460*/  WARPSYNC.COLLECTIVE R15, `(.L_x_14780) ;  /* 0x000000000f087348 */ /* 0x021fea0003c00000 */
[----:B------:R1:W2:Y:S02]  /*21470*/  SHFL.IDX P6, R14, R13, R12, R11 ;  /* 0x0000000c0d0e7389 */ /* 0x0002a400000c000b */
[----:B012--5:R-:W-:Y:S01]  /*21480*/  ENDCOLLECTIVE ;  /* 0x000000000000791b */ /* 0x027fe20003800000 */
.L_x_14780:
[----:B------:R-:W-:Y:S02]  /*21490*/  VIADD R20, R42, 0x30 ;  /* 0x000000302a147836 */ /* 0x000fe40000000000 */
[----:B------:R-:W-:Y:S02]  /*214a0*/  IMAD.MOV.U32 R13, RZ, RZ, R40 ;  /* 0x000000ffff0d7224 */ /* 0x000fe400078e0028 */
[----:B------:R-:W-:-:S07]  /*214b0*/  IMAD.MOV.U32 R0, RZ, RZ, R14 ;  /* 0x000000ffff007224 */ /* 0x000fce00078e000e */
[----:B------:R-:W-:Y:S05]  /*214c0*/  WARPSYNC.COLLECTIVE R15, `(.L_x_14781) ;  /* 0x000000000f087348 */ /* 0x000fea0003c00000 */
[----:B------:R0:W1:Y:S02]  /*214d0*/  SHFL.IDX P6, R14, R13, R12, R11 ;  /* 0x0000000c0d0e7389 */ /* 0x00006400000c000b */
[----:B01----:R-:W-:Y:S01]  /*214e0*/  ENDCOLLECTIVE ;  /* 0x000000000000791b */ /* 0x003fe20003800000 */
.L_x_14781:
[----:B------:R-:W-:Y:S02]  /*214f0*/  ULDC UR4, c[0x0][0xac8] ;  /* 0x0002b20000047ab9 */ /* 0x000fe40000000800 */
[----:B------:R-:W-:-:S04]  /*21500*/  ISETP.GE.AND P0, PT, R44, UR4, PT ;  /* 0x000000042c007c0c */ /* 0x000fc8000bf06270 */
[-C--:B------:R-:W-:Y:S01]  /*21510*/  ISETP.GE.OR P4, PT, R20, R45.reuse, P0 ;  /* 0x0000002d1400720c */ /* 0x080fe20000786670 */
[C---:B------:R-:W-:Y:S01]  /*21520*/  VIADD R20, R42.reuse, 0x60 ;  /* 0x000000602a147836 */ /* 0x040fe20000000000 */
[----:B------:R-:W-:-:S04]  /*21530*/  ISETP.GE.OR P3, PT, R42, R45, P0 ;  /* 0x0000002d2a00720c */ /* 0x000fc80000766670 */
[----:B------:R-:W-:Y:S01]  /*21540*/  ISETP.GE.OR P2, PT, R20, R45, P0 ;  /* 0x0000002d1400720c */ /* 0x000fe20000746670 */
[----:B------:R-:W-:Y:S02]  /*21550*/  IMAD.MOV.U32 R13, RZ, RZ, R41 ;  /* 0x000000ffff0d7224 */ /* 0x000fe400078e0029 */
[----:B------:R-:W-:Y:S02]  /*21560*/  IMAD.MOV.U32 R12, RZ, RZ, 0x1 ;  /* 0x00000001ff0c7424 */ /* 0x000fe400078e00ff */
[----:B------:R-:W-:-:S08]  /*21570*/  IMAD.MOV.U32 R3, RZ, RZ, R14 ;  /* 0x000000ffff037224 */ /* 0x000fd000078e000e */
[----:B------:R-:W-:Y:S05]  /*21580*/  WARPSYNC.COLLECTIVE R15, `(.L_x_14782) ;  /* 0x000000000f087348 */ /* 0x000fea0003c00000 */
[----:B------:R0:W1:Y:S02]  /*21590*/  SHFL.IDX P6, R14, R13, R12, R11 ;  /* 0x0000000c0d0e7389 */ /* 0x00006400000c000b */
[----:B01----:R-:W-:Y:S01]  /*215a0*/  ENDCOLLECTIVE ;  /* 0x000000000000791b */ /* 0x003fe20003800000 */
.L_x_14782:
[----:B------:R-:W-:-:S04]  /*215b0*/  @!P3 LEA R32, P5, R44, R3, 0x1 ;  /* 0x000000032c20b211 */ /* 0x000fc800078a08ff */
[----:B------:R-:W-:Y:S02]  /*215c0*/  @!P3 LEA.HI.X R3, R44, R0, R43, 0x1, P5 ;  /* 0x000000002c03b211 */ /* 0x000fe400028f0c2b */
[----:B------:R-:W-:Y:S01]  /*215d0*/  MOV R13, R40 ;  /* 0x00000028000d7202 */ /* 0x000fe20000000f00 */
[----:B------:R-:W-:-:S07]  /*215e0*/  IMAD.MOV.U32 R8, RZ, RZ, R14 ;  /* 0x000000ffff087224 */ /* 0x000fce00078e000e */
[----:B------:R-:W-:Y:S05]  /*215f0*/  WARPSYNC.COLLECTIVE R15, `(.L_x_14783) ;  /* 0x000000000f087348 */ /* 0x000fea0003c00000 */
[----:B------:R0:W1:Y:S02]  /*21600*/  SHFL.IDX P6, R14, R13, R12, R11 ;  /* 0x0000000c0d0e7389 */ /* 0x00006400000c000b */
[----:B01----:R-:W-:Y:S01]  /*21610*/  ENDCOLLECTIVE ;  /* 0x000000000000791b */ /* 0x003fe20003800000 */
.L_x_14783:
[----:B------:R-:W-:Y:S02]  /*21620*/  IMAD.MOV.U32 R13, RZ, RZ, R41 ;  /* 0x000000ffff0d7224 */ /* 0x000fe400078e0029 */
[----:B------:R-:W-:Y:S02]  /*21630*/  IMAD.MOV.U32 R12, RZ, RZ, 0x2 ;  /* 0x00000002ff0c7424 */ /* 0x000fe400078e00ff */
[----:B------:R-:W-:-:S07]  /*21640*/  IMAD.MOV.U32 R9, RZ, RZ, R14 ;  /* 0x000000ffff097224 */ /* 0x000fce00078e000e */
[----:B------:R-:W-:Y:S05]  /*21650*/  WARPSYNC.COLLECTIVE R15, `(.L_x_14784) ;  /* 0x000000000f087348 */ /* 0x000fea0003c00000 */
[----:B------:R0:W1:Y:S02]  /*21660*/  SHFL.IDX P6, R14, R13, R12, R11 ;  /* 0x0000000c0d0e7389 */ /* 0x00006400000c000b */
[----:B01----:R-:W-:Y:S01]  /*21670*/  ENDCOLLECTIVE ;  /* 0x000000000000791b */ /* 0x003fe20003800000 */
.L_x_14784:
        /* <DEDUP_REMOVED lines=11> */
.L_x_14785:
[----:B------:R-:W-:Y:S02]  /*21730*/  IMAD.MOV.U32 R13, RZ, RZ, R41 ;  /* 0x000000ffff0d7224 */ /* 0x000fe400078e0029 */
[----:B------:R-:W-:Y:S01]  /*21740*/  IMAD.MOV.U32 R12, RZ, RZ, 0x3 ;  /* 0x00000003ff0c7424 */ /* 0x000fe200078e00ff */
[----:B------:R-:W-:-:S13]  /*21750*/  @!P2 LEA R46, P5, R44, R14, 0x1 ;  /* 0x0000000e2c2ea211 */ /* 0x000fda00078a08ff */
[----:B------:R-:W-:Y:S05]  /*21760*/  WARPSYNC.COLLECTIVE R15, `(.L_x_14786) ;  /* 0x000000000f087348 */ /* 0x000fea0003c00000 */
[----:B------:R0:W1:Y:S02]  /*21770*/  SHFL.IDX P6, R14, R13, R12, R11 ;  /* 0x0000000c0d0e7389 */ /* 0x00006400000c000b */
[----:B01----:R-:W-:Y:S01]  /*21780*/  ENDCOLLECTIVE ;  /* 0x000000000000791b */ /* 0x003fe20003800000 */
.L_x_14786:
[----:B------:R-:W-:Y:S01]  /*21790*/  @!P2 LEA.HI.X R47, R44, R10, R43, 0x1, P5 ;  /* 0x0000000a2c2fa211 */ /* 0x000fe200028f0c2b */
[----:B------:R-:W-:-:S04]  /*217a0*/  @!P2 IMAD.MOV.U32 R4, RZ, RZ, R46 ;  /* 0x000000ffff04a224 */ /* 0x000fc800078e002e */
[----:B------:R-:W-:-:S05]  /*217b0*/  @!P2 IMAD.MOV.U32 R5, RZ, RZ, R47 ;  /* 0x000000ffff05a224 */ /* 0x000fca00078e002f */
[----:B------:R0:W-:Y:S01]  /*217c0*/  @!P2 ST.E.128 desc[UR42][R4.64], R28 ;  /* 0x0000001c0400a985 */ /* 0x0001e2000c101d2a */
[----:B------:R-:W-:Y:S02]  /*217d0*/  IMAD.MOV.U32 R13, RZ, RZ, R40 ;  /* 0x000000ffff0d7224 */ /* 0x000fe400078e0028 */
[----:B------:R-:W-:-:S07]  /*217e0*/  IMAD.MOV.U32 R0, RZ, RZ, R14 ;  /* 0x000000ffff007224 */ /* 0x000fce00078e000e */
[----:B0-----:R-:W-:Y:S05]  /*217f0*/  WARPSYNC.COLLECTIVE R15, `(.L_x_14787) ;  /* 0x000000000f087348 */ /* 0x001fea0003c00000 */
[----:B------:R1:W2:Y:S02]  /*21800*/  SHFL.IDX P6, R14, R13, R12, R11 ;  /* 0x0000000c0d0e7389 */ /* 0x0002a400000c000b */
[----:B012---:R-:W-:Y:S01]  /*21810*/  ENDCOLLECTIVE ;  /* 0x000000000000791b */ /* 0x007fe20003800000 */
.L_x_14787:
[----:B------:R-:W-:Y:S05]  /*21820*/  BRA `(.L_x_14788) ;  /* 0xffffff5000d07947 */ /* 0x000fea000383ffff */
.L_x_14582:
[----:B------:R-:W-:Y:S02]  /*21830*/  IMAD.MOV.U32 R13, RZ, RZ, R4 ;  /* 0x000000ffff0d7224 */ /* 0x000fe400078e0004 */
[----:B------:R-:W-:Y:S02]  /*21840*/  IMAD.MOV.U32 R12, RZ, RZ, RZ ;  /* 0x000000ffff0c7224 */ /* 0x000fe400078e00ff */
[----:B------:R-:W-:Y:S02]  /*21850*/  IMAD.MOV.U32 R11, RZ, RZ, 0x1c1f ;  /* 0x00001c1fff0b7424 */ /* 0x000fe400078e00ff */
[----:B------:R-:W-:-:S07]  /*21860*/  IMAD.MOV.U32 R15, RZ, RZ, -0x1 ;  /* 0xffffffffff0f7424 */ /* 0x000fce00078e00ff */
[----:B------:R-:W-:Y:S05]  /*21870*/  WARPSYNC.COLLECTIVE R15, `(.L_x_14789) ;  /* 0x000000000f087348 */ /* 0x000fea0003c00000 */
[----:B------:R0:W1:Y:S02]  /*21880*/  SHFL.IDX P6, R14, R13, R12, R11 ;  /* 0x0000000c0d0e7389 */ /* 0x00006400000c000b */
[----:B01----:R-:W-:Y:S01]  /*21890*/  ENDCOLLECTIVE ;  /* 0x000000000000791b */ /* 0x003fe20003800000 */
.L_x_14789:
[----:B------:R-:W-:Y:S02]  /*218a0*/  IMAD.MOV.U32 R13, RZ, RZ, R3 ;  /* 0x000000ffff0d7224 */ /* 0x000fe400078e0003 */
[----:B------:R-:W-:-:S07]  /*218b0*/  IMAD.MOV.U32 R0, RZ, RZ, R14 ;  /* 0x000000ffff007224 */ /* 0x000fce00078e000e */
[----:B------:R-:W-:Y:S05]  /*218c0*/  WARPSYNC.COLLECTIVE R15, `(.L_x_14790) ;  /* 0x000000000f087348 */ /* 0x000fea0003c00000 */
[----:B------:R0:W1:Y:S02]  /*218d0*/  SHFL.IDX P6, R14, R13, R12, R11 ;  /* 0x0000000c0d0e7389 */ /* 0x00006400000c000b */
[----:B01----:R-:W-:Y:S01]  /*218e0*/  ENDCOLLECTIVE ;  /* 0x000000000000791b */ /* 0x003fe20003800000 */
.L_x_14790:
[----:B------:R-:W-:Y:S05]  /*218f0*/  BRA `(.L_x_14791) ;  /* 0xffffff5400ac7947 */ /* 0x000fea000383ffff */
.L_x_14585:
        /* <DEDUP_REMOVED lines=8> */
.L_x_14793:
[----:B------:R-:W-:Y:S05]  /*21980*/  BSYNC B1 ;  /* 0x0000000000017941 */ /* 0x000fea0003800000 */
.L_x_14792:
        /* <DEDUP_REMOVED lines=8> */
.L_x_14794:
[----:B------:R-:W-:Y:S05]  /*21a10*/  BRA `(.L_x_14795) ;  /* 0xffffff5800087947 */ /* 0x000fea000383ffff */
.L_x_14589:
[----:B------:R-:W-:Y:S02]  /*21a20*/  IMAD.MOV.U32 R13, RZ, RZ, R20 ;  /* 0x000000ffff0d7224 */ /* 0x000fe400078e0014 */
[----:B------:R-:W-:Y:S02]  /*21a30*/  IMAD.MOV.U32 R12, RZ, RZ, RZ ;  /* 0x000000ffff0c7224 */ /* 0x000fe400078e00ff */
[----:B------:R-:W-:Y:S02]  /*21a40*/  IMAD.MOV.U32 R11, RZ, RZ, 0x181f ;  /* 0x0000181fff0b7424 */ /* 0x000fe400078e00ff */
[----:B------:R-:W-:Y:S02]  /*21a50*/  IMAD.MOV.U32 R15, RZ, RZ, -0x1 ;  /* 0xffffffffff0f7424 */ /* 0x000fe400078e00ff */
[----:B------:R-:W-:Y:S02]  /*21a60*/  IMAD R21, R24, R25, RZ ;  /* 0x0000001918157224 */ /* 0x000fe400078e02ff */
[----:B------:R-:W-:-:S07]  /*21a70*/  IMAD.IADD R24, R28, 0x1, R29 ;  /* 0x000000011c187824 */ /* 0x000fce00078e021d */
[----:B0-----:R-:W-:Y:S05]  /*21a80*/  WARPSYNC.COLLECTIVE R15, `(.L_x_14796) ;  /* 0x000000000f087348 */ /* 0x001fea0003c00000 */
[----:B------:R1:W2:Y:S02]  /*21a90*/  SHFL.IDX P6, R14, R13, R12, R11 ;  /* 0x0000000c0d0e7389 */ /* 0x0002a400000c000b */
[----:B012---:R-:W-:Y:S01]  /*21aa0*/  ENDCOLLECTIVE ;  /* 0x000000000000791b */ /* 0x007fe20003800000 */
.L_x_14796:
[C---:B------:R-:W-:Y:S01]  /*21ab0*/  VIADD R8, R24.reuse, 0x30 ;  /* 0x0000003018087836 */ /* 0x040fe20000000000 */
[----:B------:R-:W-:-:S04]  /*21ac0*/  ISETP.GE.OR P3, PT, R24, R21, P0 ;  /* 0x000000151800720c */ /* 0x000fc80000766670 */
[----:B------:R-:W-:Y:S01]  /*21ad0*/  ISETP.GE.OR P4, PT, R8, R21, P0 ;  /* 0x000000150800720c */ /* 0x000fe20000786670 */
[----:B------:R-:W-:Y:S02]  /*21ae0*/  VIADD R8, R24, 0x60 ;  /* 0x0000006018087836 */ /* 0x000fe40000000000 */
[----:B------:R-:W-:-:S03]  /*21af0*/  IMAD.MOV.U32 R13, RZ, RZ, R7 ;  /* 0x000000ffff0d7224 */ /* 0x000fc600078e0007 */
[----:B------:R-:W-:Y:S01]  /*21b00*/  ISETP.GE.OR P2, PT, R8, R21, P0 ;  /* 0x000000150800720c */ /* 0x000fe20000746670 */
[----:B------:R-:W-:-:S12]  /*21b10*/  IMAD.MOV.U32 R0, RZ, RZ, R14 ;  /* 0x000000ffff007224 */ /* 0x000fd800078e000e */
[----:B------:R-:W-:Y:S05]  /*21b20*/  WARPSYNC.COLLECTIVE R15, `(.L_x_14797) ;  /* 0x000000000f087348 */ /* 0x000fea0003c00000 */
[----:B------:R0:W1:Y:S02]  /*21b30*/  SHFL.IDX P6, R14, R13, R12, R11 ;  /* 0x0000000c0d0e7389 */ /* 0x00006400000c000b */
[----:B01----:R-:W-:Y:S01]  /*21b40*/  ENDCOLLECTIVE ;  /* 0x000000000000791b */ /* 0x003fe20003800000 */
.L_x_14797:
[----:B------:R-:W-:Y:S01]  /*21b50*/  IMAD.MOV.U32 R13, RZ, RZ, R20 ;  /* 0x000000ffff0d7224 */ /* 0x000fe200078e0014 */
[----:B------:R-:W-:Y:S01]  /*21b60*/  MOV R12, 0x1 ;  /* 0x00000001000c7802 */ /* 0x000fe20000000f00 */
[----:B------:R-:W-:-:S07]  /*21b70*/  IMAD.MOV.U32 R3, RZ, RZ, R14 ;  /* 0x000000ffff037224 */ /* 0x000fce00078e000e */
[----:B------:R-:W-:Y:S05]  /*21b80*/  WARPSYNC.COLLECTIVE R15, `(.L_x_14798) ;  /* 0x000000000f087348 */ /* 0x000fea0003c00000 */
[----:B------:R0:W1:Y:S02]  /*21b90*/  SHFL.IDX P6, R14, R13, R12, R11 ;  /* 0x0000000c0d0e7389 */ /* 0x00006400000c000b */
[----:B01----:R-:W-:Y:S01]  /*21ba0*/  ENDCOLLECTIVE ;  /* 0x000000000000791b */ /* 0x003fe20003800000 */
.L_x_14798:
[----:B------:R-:W-:-:S04]  /*21bb0*/  @!P3 LEA R10, P5, R44, R3, 0x1 ;  /* 0x000000032c0ab211 */ /* 0x000fc800078a08ff */
[----:B------:R-:W-:Y:S01]  /*21bc0*/  @!P3 LEA.HI.X R3, R44, R0, R43, 0x1, P5 ;  /* 0x000000002c03b211 */ /* 0x000fe200028f0c2b */
[----:B------:R-:W-:Y:S02]  /*21bd0*/  IMAD.MOV.U32 R13, RZ, RZ, R7 ;  /* 0x000000ffff0d7224 */ /* 0x000fe400078e0007 */
[----:B------:R-:W-:-:S07]  /*21be0*/  IMAD.MOV.U32 R4, RZ, RZ, R14 ;  /* 0x000000ffff047224 */ /* 0x000fce00078e000e */
[----:B------:R-:W-:Y:S05]  /*21bf0*/  WARPSYNC.COLLECTIVE R15, `(.L_x_14799) ;  /* 0x000000000f087348 */ /* 0x000fea0003c00000 */
[----:B------:R0:W1:Y:S02]  /*21c00*/  SHFL.IDX P6, R14, R13, R12, R11 ;  /* 0x0000000c0d0e7389 */ /* 0x00006400000c000b */
[----:B01----:R-:W-:Y:S01]  /*21c10*/  ENDCOLLECTIVE ;  /* 0x000000000000791b */ /* 0x003fe20003800000 */
.L_x_14799:
[----:B------:R-:W-:Y:S02]  /*21c20*/  IMAD.MOV.U32 R13, RZ, RZ, R20 ;  /* 0x000000ffff0d7224 */ /* 0x000fe400078e0014 */
[----:B------:R-:W-:Y:S02]  /*21c30*/  IMAD.MOV.U32 R12, RZ, RZ, 0x2 ;  /* 0x00000002ff0c7424 */ /* 0x000fe400078e00ff */
[----:B------:R-:W-:-:S07]  /*21c40*/  IMAD.MOV.U32 R5, RZ, RZ, R14 ;  /* 0x000000ffff057224 */ /* 0x000fce00078e000e */
[----:B------:R-:W-:Y:S05]  /*21c50*/  WARPSYNC.COLLECTIVE R15, `(.L_x_14800) ;  /* 0x000000000f087348 */ /* 0x000fea0003c00000 */
[----:B------:R0:W1:Y:S02]  /*21c60*/  SHFL.IDX P6, R14, R13, R12, R11 ;  /* 0x0000000c0d0e7389 */ /* 0x00006400000c000b */
[----:B01----:R-:W-:Y:S01]  /*21c70*/  ENDCOLLECTIVE ;  /* 0x000000000000791b */ /* 0x003fe20003800000 */
.L_x_14800:
[----:B------:R-:W-:-:S04]  /*21c80*/  @!P4 LEA R8, P1, R44, R5, 0x1 ;  /* 0x000000052c08c211 */ /* 0x000fc800078208ff */
[----:B------:R-:W-:Y:S01]  /*21c90*/  @!P4 LEA.HI.X R9, R44, R4, R43, 0x1, P1 ;  /* 0x000000042c09c211 */ /* 0x000fe200008f0c2b */
[----:B------:R-:W-:Y:S02]  /*21ca0*/  IMAD.MOV.U32 R13, RZ, RZ, R7 ;  /* 0x000000ffff0d7224 */ /* 0x000fe400078e0007 */
[----:B------:R-:W-:-:S07]  /*21cb0*/  IMAD.MOV.U32 R6, RZ, RZ, R14 ;  /* 0x000000ffff067224 */ /* 0x000fce00078e000e */
[----:B------:R-:W-:Y:S05]  /*21cc0*/  WARPSYNC.COLLECTIVE R15, `(.L_x_14801) ;  /* 0x000000000f087348 */ /* 0x000fea0003c00000 */
[----:B------:R0:W1:Y:S02]  /*21cd0*/  SHFL.IDX P6, R14, R13, R12, R11 ;  /* 0x0000000c0d0e7389 */ /* 0x00006400000c000b */
[----:B01----:R-:W-:Y:S01]  /*21ce0*/  ENDCOLLECTIVE ;  /* 0x000000000000791b */ /* 0x003fe20003800000 */
.L_x_14801:
[----:B------:R-:W-:Y:S02]  /*21cf0*/  @!P3 IMAD.MOV.U32 R11, RZ, RZ, R3 ;  /* 0x000000ffff0bb224 */ /* 0x000fe400078e0003 */
[----:B------:R-:W-:Y:S02]  /*21d00*/  IMAD.MOV.U32 R13, RZ, RZ, R20 ;  /* 0x000000ffff0d7224 */ /* 0x000fe400078e0014 */
[----:B------:R-:W-:Y:S01]  /*21d10*/  IMAD.MOV.U32 R12, RZ, RZ, 0x3 ;  /* 0x00000003ff0c7424 */ /* 0x000fe200078e00ff */
        /* <DEDUP_REMOVED lines=9> */
.L_x_14802:
[----:B------:R0:W-:Y:S01]  /*21db0*/  @!P2 ST.E.128 desc[UR42][R4.64], RZ ;  /* 0x000000ff0400a985 */ /* 0x0001e2000c101d2a */
[----:B------:R-:W-:Y:S02]  /*21dc0*/  IMAD.MOV.U32 R13, RZ, RZ, R7 ;  /* 0x000000ffff0d7224 */ /* 0x000fe400078e0007 */
[----:B------:R-:W-:-:S07]  /*21dd0*/  IMAD.MOV.U32 R0, RZ, RZ, R14 ;  /* 0x000000ffff007224 */ /* 0x000fce00078e000e */
[----:B0-----:R-:W-:Y:S05]  /*21de0*/  WARPSYNC.COLLECTIVE R15, `(.L_x_14803) ;  /* 0x000000000f087348 */ /* 0x001fea0003c00000 */
[----:B------:R1:W2:Y:S02]  /*21df0*/  SHFL.IDX P6, R14, R13, R12, R11 ;  /* 0x0000000c0d0e7389 */ /* 0x0002a400000c000b */
[----:B012---:R-:W-:Y:S01]  /*21e00*/  ENDCOLLECTIVE ;  /* 0x000000000000791b */ /* 0x007fe20003800000 */
.L_x_14803:
[----:B------:R-:W-:Y:S05]  /*21e10*/  BRA `(.L_x_14804) ;  /* 0xffffff60001c7947 */ /* 0x000fea000383ffff */
.L_x_14616:
[----:B------:R-:W0:Y:S01]  /*21e20*/  S2R R5, SR_TID.X ;  /* 0x0000000000057919 */ /* 0x000e220000002100 */
[----:B------:R-:W-:Y:S01]  /*21e30*/  BSSY B1, `(.L_x_14805) ;  /* 0x000000a000017945 */ /* 0x000fe20003800000 */
[----:B------:R-:W-:Y:S02]  /*21e40*/  IMAD.MOV.U32 R12, RZ, RZ, RZ ;  /* 0x000000ffff0c7224 */ /* 0x000fe400078e00ff */
[----:B------:R-:W-:Y:S02]  /*21e50*/  IMAD.MOV.U32 R11, RZ, RZ, 0x1f ;  /* 0x0000001fff0b7424 */ /* 0x000fe400078e00ff */
[----:B------:R-:W-:Y:S01]  /*21e60*/  IMAD.MOV.U32 R15, RZ, RZ, -0x1 ;  /* 0xffffffffff0f7424 */ /* 0x000fe200078e00ff */
[----:B0-----:R-:W-:-:S04]  /*21e70*/  SHF.R.U32.HI R5, RZ, 0x5, R5 ;  /* 0x00000005ff057819 */ /* 0x001fc80000011605 */
[----:B------:R-:W-:-:S05]  /*21e80*/  LOP3.LUT R5, R5, 0x3, RZ, 0xc0, !PT ;  /* 0x0000000305057812 */ /* 0x000fca00078ec0ff */
[----:B-1----:R-:W-:-:S07]  /*21e90*/  IMAD.MOV.U32 R13, RZ, RZ, R5 ;  /* 0x000000ffff0d7224 */ /* 0x002fce00078e0005 */
[----:B------:R-:W-:Y:S05]  /*21ea0*/  WARPSYNC.COLLECTIVE R15, `(.L_x_14806) ;  /* 0x000000000f087348 */ /* 0x000fea0003c00000 */
[----:B------:R0:W1:Y:S02]  /*21eb0*/  SHFL.IDX P6, R14, R13, R12, R11 ;  /* 0x0000000c0d0e7389 */ /* 0x00006400000c000b */
[----:B01----:R-:W-:Y:S01]  /*21ec0*/  ENDCOLLECTIVE ;  /* 0x000000000000791b */ /* 0x003fe20003800000 */
.L_x_14806:
[----:B------:R-:W-:Y:S05]  /*21ed0*/  BSYNC B1 ;  /* 0x0000000000017941 */ /* 0x000fea0003800000 */
.L_x_14805:
[----:B------:R-:W-:Y:S05]  /*21ee0*/  BRA `(.L_x_14807) ;  /* 0xffffff7c00bc7947 */ /* 0x000fea000383ffff */
.L_x_14618:
[----:B------:R-:W-:Y:S01]  /*21ef0*/  BSSY B1, `(.L_x_14808) ;  /* 0x0000006000017945 */ /* 0x000fe20003800000 */
[----:B------:R-:W-:-:S07]  /*21f00*/  IMAD.MOV.U32 R15, RZ, RZ, -0x1 ;  /* 0xffffffffff0f7424 */ /* 0x000fce00078e00ff */
[----:B01----:R-:W-:Y:S05]  /*21f10*/  WARPSYNC.COLLECTIVE R15, `(.L_x_14809) ;  /* 0x000000000f0c7348 */ /* 0x003fea0003c00000 */
[----:B------:R-:W-:Y:S02]  /*21f20*/  ELECT P6, UR62, PT ;  /* 0x00000000003e782f */ /* 0x000fe400038c0000 */
[----:B------:R-:W-:Y:S01]  /*21f30*/  MOV R14, UR62 ;  /* 0x0000003e000e7c02 */ /* 0x000fe20008000f00 */
[----:B01----:R-:W-:Y:S10]  /*21f40*/  ENDCOLLECTIVE ;  /* 0x000000000000791b */ /* 0x003ff40003800000 */
.L_x_14809:
[----:B------:R-:W-:Y:S05]  /*21f50*/  BSYNC B1 ;  /* 0x0000000000017941 */ /* 0x000fea0003800000 */
.L_x_14808:
[----:B------:R-:W-:Y:S05]  /*21f60*/  BRA `(.L_x_14617) ;  /* 0xffffff7c00b47947 */ /* 0x000fea000383ffff */
.L_x_14620:
[----:B0-----:R0:W2:Y:S02]  /*21f70*/  SYNCS.PHASECHK.TRANS64.TRYWAIT P0, [R16+URZ+0x16820], R5 ;  /* 0x01682005100075a7 */ /* 0x0010a4000800017f */
[----:B--2---:R-:W-:Y:S05]  /*21f80*/  @!P0 NANOSLEEP.SYNCS 0x989680 ;  /* 0x009896800000895d */ /* 0x004fea0003900000 */
[----:B------:R-:W2:Y:S02]  /*21f90*/  @!P0 SYNCS.PHASECHK.TRANS64 P0, [R16+URZ+0x16820], R5 ;  /* 0x01682005100085a7 */ /* 0x000ea4000800007f */
[----:B--2---:R-:W-:Y:S05]  /*21fa0*/  @!P0 BRA `(.L_x_14620) ;  /* 0xfffffffc00f08947 */ /* 0x004fea000383ffff */
[----:B------:R-:W-:Y:S05]  /*21fb0*/  BRA `(.L_x_14810) ;  /* 0xffffff7c00c47947 */ /* 0x000fea000383ffff */
.L_x_14624:
[----:B0-----:R0:W2:Y:S02]  /*21fc0*/  SYNCS.PHASECHK.TRANS64.TRYWAIT P0, [R5+URZ+0x168a0], R7 ;  /* 0x0168a007050075a7 */ /* 0x0010a4000800017f */
[----:B--2---:R-:W-:Y:S05]  /*21fd0*/  @!P0 NANOSLEEP.SYNCS 0x989680 ;  /* 0x009896800000895d */ /* 0x004fea0003900000 */
[----:B------:R-:W2:Y:S02]  /*21fe0*/  @!P0 SYNCS.PHASECHK.TRANS64 P0, [R5+URZ+0x168a0], R7 ;  /* 0x0168a007050085a7 */ /* 0x000ea4000800007f */
[----:B--2---:R-:W-:Y:S05]  /*21ff0*/  @!P0 BRA `(.L_x_14624) ;  /* 0xfffffffc00f08947 */ /* 0x004fea000383ffff */
[----:B------:R-:W-:Y:S05]  /*22000*/  BRA `(.L_x_14811) ;  /* 0xffffff7c00e07947 */ /* 0x000fea000383ffff */
.L_x_14629:
[----:B-1----:R1:W2:Y:S02]  /*22010*/  SYNCS.PHASECHK.TRANS64.TRYWAIT P0, [R5+URZ+0x168c0], R7 ;  /* 0x0168c007050075a7 */ /* 0x0022a4000800017f */
[----:B--2---:R-:W-:Y:S05]  /*22020*/  @!P0 NANOSLEEP.SYNCS 0x989680 ;  /* 0x009896800000895d */ /* 0x004fea0003900000 */
[----:B------:R-:W2:Y:S02]  /*22030*/  @!P0 SYNCS.PHASECHK.TRANS64 P0, [R5+URZ+0x168c0], R7 ;  /* 0x0168c007050085a7 */ /* 0x000ea4000800007f */
[----:B--2---:R-:W-:Y:S05]  /*22040*/  @!P0 BRA `(.L_x_14629) ;  /* 0xfffffffc00f08947 */ /* 0x004fea000383ffff */
[----:B------:R-:W-:Y:S05]  /*22050*/  BRA `(.L_x_14812) ;  /* 0xffffff8000607947 */ /* 0x000fea000383ffff */
.L_x_14636:
[----:B0-----:R0:W2:Y:S02]  /*22060*/  SYNCS.PHASECHK.TRANS64.TRYWAIT P1, [R5+URZ+0x168a0], R7 ;  /* 0x0168a007050075a7 */ /* 0x0010a4000802017f */
[----:B--2---:R-:W-:Y:S05]  /*22070*/  @!P1 NANOSLEEP.SYNCS 0x989680 ;  /* 0x009896800000995d */ /* 0x004fea0003900000 */
[----:B------:R-:W2:Y:S02]  /*22080*/  @!P1 SYNCS.PHASECHK.TRANS64 P1, [R5+URZ+0x168a0], R7 ;  /* 0x0168a007050095a7 */ /* 0x000ea4000802007f */
[----:B--2---:R-:W-:Y:S05]  /*22090*/  @!P1 BRA `(.L_x_14636) ;  /* 0xfffffffc00f09947 */ /* 0x004fea000383ffff */
[----:B------:R-:W-:Y:S05]  /*220a0*/  BRA `(.L_x_14813) ;  /* 0xffffff84002c7947 */ /* 0x000fea000383ffff */
.L_x_14641:
[----:B-1----:R1:W2:Y:S02]  /*220b0*/  SYNCS.PHASECHK.TRANS64.TRYWAIT P1, [R5+URZ+0x168c0], R7 ;  /* 0x0168c007050075a7 */ /* 0x0022a4000802017f */
[----:B--2---:R-:W-:Y:S05]  /*220c0*/  @!P1 NANOSLEEP.SYNCS 0x989680 ;  /* 0x009896800000995d */ /* 0x004fea0003900000 */
[----:B------:R-:W2:Y:S02]  /*220d0*/  @!P1 SYNCS.PHASECHK.TRANS64 P1, [R5+URZ+0x168c0], R7 ;  /* 0x0168c007050095a7 */ /* 0x000ea4000802007f */
[----:B--2---:R-:W-:Y:S05]  /*220e0*/  @!P1 BRA `(.L_x_14641) ;  /* 0xfffffffc00f09947 */ /* 0x004fea000383ffff */
[----:B------:R-:W-:Y:S05]  /*220f0*/  BRA `(.L_x_14814) ;  /* 0xffffff8400a47947 */ /* 0x000fea000383ffff */
.L_x_14664:
        /* <DEDUP_REMOVED lines=11> */
.L_x_14816:
[----:B------:R-:W-:Y:S05]  /*221b0*/  BSYNC B0 ;  /* 0x0000000000007941 */ /* 0x000fea0003800000 */
.L_x_14815:
[----:B------:R-:W-:Y:S05]  /*221c0*/  BRA `(.L_x_14817) ;  /* 0xffffff9400b87947 */ /* 0x000fea000383ffff */
.L_x_14667:
[----:B0-----:R0:W1:Y:S02]  /*221d0*/  SYNCS.PHASECHK.TRANS64.TRYWAIT P0, [R3+URZ+0x16840], R4 ;  /* 0x01684004030075a7 */ /* 0x001064000800017f */
[----:B-1----:R-:W-:Y:S05]  /*221e0*/  @!P0 NANOSLEEP.SYNCS 0x989680 ;  /* 0x009896800000895d */ /* 0x002fea0003900000 */
[----:B------:R-:W1:Y:S02]  /*221f0*/  @!P0 SYNCS.PHASECHK.TRANS64 P0, [R3+URZ+0x16840], R4 ;  /* 0x01684004030085a7 */ /* 0x000e64000800007f */
[----:B-1----:R-:W-:Y:S05]  /*22200*/  @!P0 BRA `(.L_x_14667) ;  /* 0xfffffffc00f08947 */ /* 0x002fea000383ffff */
[----:B------:R-:W-:Y:S05]  /*22210*/  BRA `(.L_x_14818) ;  /* 0xffffff98000c7947 */ /* 0x000fea000383ffff */
.L_x_14668:
        /* <DEDUP_REMOVED lines=8> */
.L_x_14820:
[----:B------:R-:W-:Y:S05]  /*222a0*/  BSYNC B0 ;  /* 0x0000000000007941 */ /* 0x000fea0003800000 */
.L_x_14819:
        /* <DEDUP_REMOVED lines=9> */
.L_x_14821:
[----:B------:R-:W-:Y:S01]  /*22340*/  IMAD.MOV.U32 R13, RZ, RZ, R2 ;  /* 0x000000ffff0d7224 */ /* 0x000fe200078e0002 */
[----:B------:R-:W-:Y:S01]  /*22350*/  MOV R12, 0x1 ;  /* 0x00000001000c7802 */ /* 0x000fe20000000f00 */
[----:B------:R-:W-:-:S07]  /*22360*/  IMAD.MOV.U32 R7, RZ, RZ, R14 ;  /* 0x000000ffff077224 */ /* 0x000fce00078e000e */
[----:B------:R-:W-:Y:S05]  /*22370*/  WARPSYNC.COLLECTIVE R15, `(.L_x_14822) ;  /* 0x000000000f087348 */ /* 0x000fea0003c00000 */
[----:B------:R0:W1:Y:S02]  /*22380*/  SHFL.IDX P6, R14, R13, R12, R11 ;  /* 0x0000000c0d0e7389 */ /* 0x00006400000c000b */
[----:B01----:R-:W-:Y:S01]  /*22390*/  ENDCOLLECTIVE ;  /* 0x000000000000791b */ /* 0x003fe20003800000 */
.L_x_14822:
        /* <DEDUP_REMOVED lines=15> */
.L_x_14823:
[----:B------:R-:W-:Y:S02]  /*22490*/  @P0 IMAD R8, R5, 0x2, R16 ;  /* 0x0000000205080824 */ /* 0x000fe400078e0210 */
[----:B------:R-:W-:Y:S02]  /*224a0*/  IMAD.MOV.U32 R13, RZ, RZ, R2 ;  /* 0x000000ffff0d7224 */ /* 0x000fe400078e0002 */
[----:B------:R-:W-:Y:S02]  /*224b0*/  IMAD.MOV.U32 R12, RZ, RZ, 0x2 ;  /* 0x00000002ff0c7424 */ /* 0x000fe400078e00ff */
[----:B------:R-:W-:-:S07]  /*224c0*/  IMAD.MOV.U32 R7, RZ, RZ, R14 ;  /* 0x000000ffff077224 */ /* 0x000fce00078e000e */
[----:B------:R-:W-:Y:S05]  /*224d0*/  WARPSYNC.COLLECTIVE R15, `(.L_x_14824) ;  /* 0x000000000f087348 */ /* 0x000fea0003c00000 */
[----:B------:R0:W1:Y:S02]  /*224e0*/  SHFL.IDX P6, R14, R13, R12, R11 ;  /* 0x0000000c0d0e7389 */ /* 0x00006400000c000b */
[----:B01----:R-:W-:Y:S01]  /*224f0*/  ENDCOLLECTIVE ;  /* 0x000000000000791b */ /* 0x003fe20003800000 */
.L_x_14824:
        /* <DEDUP_REMOVED lines=15> */
.L_x_14825:
[----:B------:R-:W-:Y:S02]  /*225f0*/  @P0 IMAD R8, R5, 0x2, R16 ;  /* 0x0000000205080824 */ /* 0x000fe400078e0210 */
[----:B------:R-:W-:Y:S02]  /*22600*/  IMAD.MOV.U32 R13, RZ, RZ, R2 ;  /* 0x000000ffff0d7224 */ /* 0x000fe400078e0002 */
[----:B------:R-:W-:Y:S02]  /*22610*/  IMAD.MOV.U32 R12, RZ, RZ, 0x3 ;  /* 0x00000003ff0c7424 */ /* 0x000fe400078e00ff */
[----:B------:R-:W-:-:S07]  /*22620*/  IMAD.MOV.U32 R7, RZ, RZ, R14 ;  /* 0x000000ffff077224 */ /* 0x000fce00078e000e */
[----:B------:R-:W-:Y:S05]  /*22630*/  WARPSYNC.COLLECTIVE R15, `(.L_x_14826) ;  /* 0x000000000f087348 */ /* 0x000fea0003c00000 */
[----:B------:R0:W1:Y:S02]  /*22640*/  SHFL.IDX P6, R14, R13, R12, R11 ;  /* 0x0000000c0d0e7389 */ /* 0x00006400000c000b */
[----:B01----:R-:W-:Y:S01]  /*22650*/  ENDCOLLECTIVE ;  /* 0x000000000000791b */ /* 0x003fe20003800000 */
.L_x_14826:
        /* <DEDUP_REMOVED lines=15> */
.L_x_14827:
[----:B------:R-:W-:Y:S02]  /*22750*/  @P0 IMAD R8, R5, 0x2, R16 ;  /* 0x0000000205080824 */ /* 0x000fe400078e0210 */
[----:B------:R-:W-:Y:S02]  /*22760*/  IMAD.MOV.U32 R13, RZ, RZ, R2 ;  /* 0x000000ffff0d7224 */ /* 0x000fe400078e0002 */
[----:B------:R-:W-:Y:S02]  /*22770*/  IMAD.MOV.U32 R12, RZ, RZ, 0x4 ;  /* 0x00000004ff0c7424 */ /* 0x000fe400078e00ff */
[----:B------:R-:W-:-:S07]  /*22780*/  IMAD.MOV.U32 R7, RZ, RZ, R14 ;  /* 0x000000ffff077224 */ /* 0x000fce00078e000e */
[----:B------:R-:W-:Y:S05]  /*22790*/  WARPSYNC.COLLECTIVE R15, `(.L_x_14828) ;  /* 0x000000000f087348 */ /* 0x000fea0003c00000 */
[----:B------:R0:W1:Y:S02]  /*227a0*/  SHFL.IDX P6, R14, R13, R12, R11 ;  /* 0x0000000c0d0e7389 */ /* 0x00006400000c000b */
[----:B01----:R-:W-:Y:S01]  /*227b0*/  ENDCOLLECTIVE ;  /* 0x000000000000791b */ /* 0x003fe20003800000 */
.L_x_14828:
        /* <DEDUP_REMOVED lines=15> */
.L_x_14829:
[----:B------:R-:W-:Y:S02]  /*228b0*/  @P0 IMAD R8, R5, 0x2, R16 ;  /* 0x0000000205080824 */ /* 0x000fe400078e0210 */
[----:B------:R-:W-:Y:S02]  /*228c0*/  IMAD.MOV.U32 R13, RZ, RZ, R2 ;  /* 0x000000ffff0d7224 */ /* 0x000fe400078e0002 */
[----:B------:R-:W-:Y:S02]  /*228d0*/  IMAD.MOV.U32 R12, RZ, RZ, 0x5 ;  /* 0x00000005ff0c7424 */ /* 0x000fe400078e00ff */
[----:B------:R-:W-:-:S07]  /*228e0*/  IMAD.MOV.U32 R7, RZ, RZ, R14 ;  /* 0x000000ffff077224 */ /* 0x000fce00078e000e */
[----:B------:R-:W-:Y:S05]  /*228f0*/  WARPSYNC.COLLECTIVE R15, `(.L_x_14830) ;  /* 0x000000000f087348 */ /* 0x000fea0003c00000 */
[----:B------:R0:W1:Y:S02]  /*22900*/  SHFL.IDX P6, R14, R13, R12, R11 ;  /* 0x0000000c0d0e7389 */ /* 0x00006400000c000b */
[----:B01----:R-:W-:Y:S01]  /*22910*/  ENDCOLLECTIVE ;  /* 0x000000000000791b */ /* 0x003fe20003800000 */
.L_x_14830:
        /* <DEDUP_REMOVED lines=15> */
.L_x_14831:
[----:B------:R-:W-:Y:S02]  /*22a10*/  @P0 IMAD R8, R5, 0x2, R16 ;  /* 0x0000000205080824 */ /* 0x000fe400078e0210 */
[----:B------:R-:W-:Y:S02]  /*22a20*/  IMAD.MOV.U32 R13, RZ, RZ, R2 ;  /* 0x000000ffff0d7224 */ /* 0x000fe400078e0002 */
[----:B------:R-:W-:Y:S02]  /*22a30*/  IMAD.MOV.U32 R12, RZ, RZ, 0x6 ;  /* 0x00000006ff0c7424 */ /* 0x000fe400078e00ff */
[----:B------:R-:W-:-:S07]  /*22a40*/  IMAD.MOV.U32 R7, RZ, RZ, R14 ;  /* 0x000000ffff077224 */ /* 0x000fce00078e000e */
[----:B------:R-:W-:Y:S05]  /*22a50*/  WARPSYNC.COLLECTIVE R15, `(.L_x_14832) ;  /* 0x000000000f087348 */ /* 0x000fea0003c00000 */
[----:B------:R0:W1:Y:S02]  /*22a60*/  SHFL.IDX P6, R14, R13, R12, R11 ;  /* 0x0000000c0d0e7389 */ /* 0x00006400000c000b */
[----:B01----:R-:W-:Y:S01]  /*22a70*/  ENDCOLLECTIVE ;  /* 0x000000000000791b */ /* 0x003fe20003800000 */
.L_x_14832:
        /* <DEDUP_REMOVED lines=15> */
.L_x_14833:
[----:B------:R-:W-:Y:S01]  /*22b70*/  @P0 LEA R8, R5, R16, 0x1 ;  /* 0x0000001005080211 */ /* 0x000fe200078e08ff */
[----:B------:R-:W-:Y:S02]  /*22b80*/  IMAD.MOV.U32 R13, RZ, RZ, R2 ;  /* 0x000000ffff0d7224 */ /* 0x000fe400078e0002 */
[----:B------:R-:W-:Y:S02]  /*22b90*/  IMAD.MOV.U32 R12, RZ, RZ, 0x7 ;  /* 0x00000007ff0c7424 */ /* 0x000fe400078e00ff */
[----:B------:R-:W-:-:S07]  /*22ba0*/  IMAD.MOV.U32 R7, RZ, RZ, R14 ;  /* 0x000000ffff077224 */ /* 0x000fce00078e000e */
[----:B------:R-:W-:Y:S05]  /*22bb0*/  WARPSYNC.COLLECTIVE R15, `(.L_x_14834) ;  /* 0x000000000f087348 */ /* 0x000fea0003c00000 */
[----:B------:R0:W1:Y:S02]  /*22bc0*/  SHFL.IDX P6, R14, R13, R12, R11 ;  /* 0x0000000c0d0e7389 */ /* 0x00006400000c000b */
[----:B01----:R-:W-:Y:S01]  /*22bd0*/  ENDCOLLECTIVE ;  /* 0x000000000000791b */ /* 0x003fe20003800000 */
.L_x_14834:
        /* <DEDUP_REMOVED lines=10> */
.L_x_14835:
[----:B------:R-:W-:Y:S01]  /*22c80*/  @!PT LDS RZ, [RZ] ;  /* 0x00000000fffff984 */ /* 0x000fe20000000800 */
[----:B------:R-:W-:Y:S01]  /*22c90*/  @!PT LDS RZ, [RZ] ;  /* 0x00000000fffff984 */ /* 0x000fe20000000800 */
[----:B------:R-:W-:Y:S01]  /*22ca0*/  @!PT LDS RZ, [RZ] ;  /* 0x00000000fffff984 */ /* 0x000fe20000000800 */
[----:B------:R0:W-:Y:S01]  /*22cb0*/  @P0 LDGSTS.E.BYPASS.LTC128B.128 [R8+0x11400], desc[UR42][R6.64], !P2 ;  /* 0x1140000006080fae */ /* 0x0001e2000d101d6a */
[----:B------:R-:W-:Y:S01]  /*22cc0*/  IMAD.MOV.U32 R0, RZ, RZ, R14 ;  /* 0x000000ffff007224 */ /* 0x000fe200078e000e */
[----:B------:R-:W-:Y:S06]  /*22cd0*/  BRA `(.L_x_14836) ;  /* 0xffffff9400147947 */ /* 0x000fec000383ffff */
.L_x_14673:
        /* <DEDUP_REMOVED lines=9> */
.L_x_14837:
[C---:B------:R-:W-:Y:S01]  /*22d70*/  VIADD R9, R25.reuse, 0x10 ;  /* 0x0000001019097836 */ /* 0x040fe20000000000 */
[----:B------:R-:W-:Y:S01]  /*22d80*/  ISETP.GE.AND P1, PT, R25, R2, PT ;  /* 0x000000021900720c */ /* 0x000fe20003f26270 */
[----:B------:R-:W-:Y:S02]  /*22d90*/  IMAD.MOV.U32 R13, RZ, RZ, R0 ;  /* 0x000000ffff0d7224 */ /* 0x000fe400078e0000 */
[----:B------:R-:W-:-:S10]  /*22da0*/  IMAD.MOV.U32 R6, RZ, RZ, R14 ;  /* 0x000000ffff067224 */ /* 0x000fd400078e000e */
[----:B------:R-:W-:Y:S05]  /*22db0*/  WARPSYNC.COLLECTIVE R15, `(.L_x_14838) ;  /* 0x000000000f087348 */ /* 0x000fea0003c00000 */
[----:B------:R0:W1:Y:S02]  /*22dc0*/  SHFL.IDX P6, R14, R13, R12, R11 ;  /* 0x0000000c0d0e7389 */ /* 0x00006400000c000b */
[----:B01----:R-:W-:Y:S01]  /*22dd0*/  ENDCOLLECTIVE ;  /* 0x000000000000791b */ /* 0x003fe20003800000 */
.L_x_14838:
[----:B------:R-:W-:Y:S02]  /*22de0*/  IMAD.MOV.U32 R13, RZ, RZ, R4 ;  /* 0x000000ffff0d7224 */ /* 0x000fe400078e0004 */
[----:B------:R-:W-:Y:S02]  /*22df0*/  IMAD.MOV.U32 R12, RZ, RZ, 0x1 ;  /* 0x00000001ff0c7424 */ /* 0x000fe400078e00ff */
[----:B------:R-:W-:-:S07]  /*22e00*/  IMAD.MOV.U32 R7, RZ, RZ, R14 ;  /* 0x000000ffff077224 */ /* 0x000fce00078e000e */
[----:B------:R-:W-:Y:S05]  /*22e10*/  WARPSYNC.COLLECTIVE R15, `(.L_x_14839) ;  /* 0x000000000f087348 */ /* 0x000fea0003c00000 */
[----:B------:R0:W1:Y:S02]  /*22e20*/  SHFL.IDX P6, R14, R13, R12, R11 ;  /* 0x0000000c0d0e7389 */ /* 0x00006400000c000b */
[----:B01----:R-:W-:Y:S01]  /*22e30*/  ENDCOLLECTIVE ;  /* 0x000000000000791b */ /* 0x003fe20003800000 */
.L_x_14839:
        /* <DEDUP_REMOVED lines=15> */
.L_x_14840:
[----:B------:R-:W-:Y:S02]  /*22f30*/  IMAD.MOV.U32 R13, RZ, RZ, R4 ;  /* 0x000000ffff0d7224 */ /* 0x000fe400078e0004 */
[----:B------:R-:W-:Y:S02]  /*22f40*/  IMAD.MOV.U32 R12, RZ, RZ, 0x2 ;  /* 0x00000002ff0c7424 */ /* 0x000fe400078e00ff */
[----:B------:R-:W-:-:S07]  /*22f50*/  IMAD.MOV.U32 R7, RZ, RZ, R14 ;  /* 0x000000ffff077224 */ /* 0x000fce00078e000e */
[----:B------:R-:W-:Y:S05]  /*22f60*/  WARPSYNC.COLLECTIVE R15, `(.L_x_14841) ;  /* 0x000000000f087348 */ /* 0x000fea0003c00000 */
[----:B------:R0:W1:Y:S02]  /*22f70*/  SHFL.IDX P6, R14, R13, R12, R11 ;  /* 0x0000000c0d0e7389 */ /* 0x00006400000c000b */
[----:B01----:R-:W-:Y:S01]  /*22f80*/  ENDCOLLECTIVE ;  /* 0x000000000000791b */ /* 0x003fe20003800000 */
.L_x_14841:
        /* <DEDUP_REMOVED lines=16> */
.L_x_14842:
[----:B------:R-:W-:Y:S02]  /*23090*/  IMAD.MOV.U32 R13, RZ, RZ, R4 ;  /* 0x000000ffff0d7224 */ /* 0x000fe400078e0004 */
[----:B------:R-:W-:Y:S02]  /*230a0*/  IMAD.MOV.U32 R12, RZ, RZ, 0x3 ;  /* 0x00000003ff0c7424 */ /* 0x000fe400078e00ff */
[----:B------:R-:W-:-:S07]  /*230b0*/  IMAD.MOV.U32 R7, RZ, RZ, R14 ;  /* 0x000000ffff077224 */ /* 0x000fce00078e000e */
[----:B------:R-:W-:Y:S05]  /*230c0*/  WARPSYNC.COLLECTIVE R15, `(.L_x_14843) ;  /* 0x000000000f087348 */ /* 0x000fea0003c00000 */
[----:B------:R0:W1:Y:S02]  /*230d0*/  SHFL.IDX P6, R14, R13, R12, R11 ;  /* 0x0000000c0d0e7389 */ /* 0x00006400000c000b */
[----:B01----:R-:W-:Y:S01]  /*230e0*/  ENDCOLLECTIVE ;  /* 0x000000000000791b */ /* 0x003fe20003800000 */
.L_x_14843:
        /* <DEDUP_REMOVED lines=16> */
.L_x_14844:
[----:B------:R-:W-:Y:S02]  /*231f0*/  IMAD.MOV.U32 R13, RZ, RZ, R4 ;  /* 0x000000ffff0d7224 */ /* 0x000fe400078e0004 */
[----:B------:R-:W-:Y:S02]  /*23200*/  IMAD.MOV.U32 R12, RZ, RZ, 0x4 ;  /* 0x00000004ff0c7424 */ /* 0x000fe400078e00ff */
[----:B------:R-:W-:-:S07]  /*23210*/  IMAD.MOV.U32 R7, RZ, RZ, R14 ;  /* 0x000000ffff077224 */ /* 0x000fce00078e000e */
[----:B------:R-:W-:Y:S05]  /*23220*/  WARPSYNC.COLLECTIVE R15, `(.L_x_14845) ;  /* 0x000000000f087348 */ /* 0x000fea0003c00000 */
[----:B------:R0:W1:Y:S02]  /*23230*/  SHFL.IDX P6, R14, R13, R12, R11 ;  /* 0x0000000c0d0e7389 */ /* 0x00006400000c000b */
[----:B01----:R-:W-:Y:S01]  /*23240*/  ENDCOLLECTIVE ;  /* 0x000000000000791b */ /* 0x003fe20003800000 */
.L_x_14845:
        /* <DEDUP_REMOVED lines=16> */
.L_x_14846:
[----:B------:R-:W-:Y:S02]  /*23350*/  IMAD.MOV.U32 R13, RZ, RZ, R4 ;  /* 0x000000ffff0d7224 */ /* 0x000fe400078e0004 */
[----:B------:R-:W-:Y:S02]  /*23360*/  IMAD.MOV.U32 R12, RZ, RZ, 0x5 ;  /* 0x00000005ff0c7424 */ /* 0x000fe400078e00ff */
[----:B------:R-:W-:-:S07]  /*23370*/  IMAD.MOV.U32 R7, RZ, RZ, R14 ;  /* 0x000000ffff077224 */ /* 0x000fce00078e000e */
[----:B------:R-:W-:Y:S05]  /*23380*/  WARPSYNC.COLLECTIVE R15, `(.L_x_14847) ;  /* 0x000000000f087348 */ /* 0x000fea0003c00000 */
[----:B------:R0:W1:Y:S02]  /*23390*/  SHFL.IDX P6, R14, R13, R12, R11 ;  /* 0x0000000c0d0e7389 */ /* 0x00006400000c000b */
[----:B01----:R-:W-:Y:S01]  /*233a0*/  ENDCOLLECTIVE ;  /* 0x000000000000791b */ /* 0x003fe20003800000 */
.L_x_14847:
        /* <DEDUP_REMOVED lines=16> */
.L_x_14848:
[----:B------:R-:W-:Y:S02]  /*234b0*/  IMAD.MOV.U32 R13, RZ, RZ, R4 ;  /* 0x000000ffff0d7224 */ /* 0x000fe400078e0004 */
[----:B------:R-:W-:Y:S02]  /*234c0*/  IMAD.MOV.U32 R12, RZ, RZ, 0x6 ;  /* 0x00000006ff0c7424 */ /* 0x000fe400078e00ff */
[----:B------:R-:W-:-:S07]  /*234d0*/  IMAD.MOV.U32 R7, RZ, RZ, R14 ;  /* 0x000000ffff077224 */ /* 0x000fce00078e000e */
[----:B------:R-:W-:Y:S05]  /*234e0*/  WARPSYNC.COLLECTIVE R15, `(.L_x_14849) ;  /* 0x000000000f087348 */ /* 0x000fea0003c00000 */
[----:B------:R0:W1:Y:S02]  /*234f0*/  SHFL.IDX P6, R14, R13, R12, R11 ;  /* 0x0000000c0d0e7389 */ /* 0x00006400000c000b */
[----:B01----:R-:W-:Y:S01]  /*23500*/  ENDCOLLECTIVE ;  /* 0x000000000000791b */ /* 0x003fe20003800000 */
.L_x_14849:
        /* <DEDUP_REMOVED lines=16> */
.L_x_14850:
[----:B------:R-:W-:Y:S02]  /*23610*/  IMAD.MOV.U32 R13, RZ, RZ, R4 ;  /* 0x000000ffff0d7224 */ /* 0x000fe400078e0004 */
[----:B------:R-:W-:Y:S02]  /*23620*/  IMAD.MOV.U32 R12, RZ, RZ, 0x7 ;  /* 0x00000007ff0c7424 */ /* 0x000fe400078e00ff */
[----:B------:R-:W-:-:S07]  /*23630*/  IMAD.MOV.U32 R7, RZ, RZ, R14 ;  /* 0x000000ffff077224 */ /* 0x000fce00078e000e */
[----:B------:R-:W-:Y:S05]  /*23640*/  WARPSYNC.COLLECTIVE R15, `(.L_x_14851) ;  /* 0x000000000f087348 */ /* 0x000fea0003c00000 */
[----:B------:R0:W1:Y:S02]  /*23650*/  SHFL.IDX P6, R14, R13, R12, R11 ;  /* 0x0000000c0d0e7389 */ /* 0x00006400000c000b */
[----:B01----:R-:W-:Y:S01]  /*23660*/  ENDCOLLECTIVE ;  /* 0x000000000000791b */ /* 0x003fe20003800000 */
.L_x_14851:
        /* <DEDUP_REMOVED lines=11> */
.L_x_14852:
        /* <DEDUP_REMOVED lines=12> */
.L_x_14853:
[----:B------:R-:W-:-:S05]  /*237e0*/  @!P1 LEA R6, P2, R20, R6, 0x1 ;  /* 0x0000000614069211 */ /* 0x000fca00078408ff */
[----:B------:R-:W-:-:S04]  /*237f0*/  @!P1 IMAD.X R4, RZ, RZ, R4, P2 ;  /* 0x000000ffff049224 */ /* 0x000fc800010e0604 */
[----:B------:R-:W-:Y:S02]  /*23800*/  @!P1 IMAD.MOV.U32 R7, RZ, RZ, R4 ;  /* 0x000000ffff079224 */ /* 0x000fe400078e0004 */
[----:B------:R-:W-:Y:S02]  /*23810*/  IMAD.MOV.U32 R13, RZ, RZ, R5 ;  /* 0x000000ffff0d7224 */ /* 0x000fe400078e0005 */
[----:B------:R-:W-:Y:S01]  /*23820*/  VIADD R4, R25, 0xa0 ;  /* 0x000000a019047836 */ /* 0x000fe20000000000 */
        /* <DEDUP_REMOVED lines=9> */
.L_x_14854:
[----:B------:R-:W-:Y:S02]  /*238c0*/  IMAD.MOV.U32 R13, RZ, RZ, R3 ;  /* 0x000000ffff0d7224 */ /* 0x000fe400078e0003 */
[----:B------:R-:W-:Y:S02]  /*238d0*/  IMAD.MOV.U32 R12, RZ, RZ, 0x1 ;  /* 0x00000001ff0c7424 */ /* 0x000fe400078e00ff */
[----:B------:R-:W-:-:S07]  /*238e0*/  IMAD.MOV.U32 R8, RZ, RZ, R14 ;  /* 0x000000ffff087224 */ /* 0x000fce00078e000e */
[----:B------:R-:W-:Y:S05]  /*238f0*/  WARPSYNC.COLLECTIVE R15, `(.L_x_14855) ;  /* 0x000000000f087348 */ /* 0x000fea0003c00000 */
[----:B------:R0:W1:Y:S02]  /*23900*/  SHFL.IDX P6, R14, R13, R12, R11 ;  /* 0x0000000c0d0e7389 */ /* 0x00006400000c000b */
[----:B01----:R-:W-:Y:S01]  /*23910*/  ENDCOLLECTIVE ;  /* 0x000000000000791b */ /* 0x003fe20003800000 */
.L_x_14855:
        /* <DEDUP_REMOVED lines=8> */
[----:B------:R0:W-:Y:S02]  /*239a0*/  @!P1 LDGSTS.E.BYPASS.LTC128B.128 [R10+0xc400], desc[UR42][R6.64], !P0 ;  /* 0x0c400000060a9fae */ /* 0x0001e4000c101d6a */
[----:B------:R-:W-:Y:S01]  /*239b0*/  ISETP.GE.AND P1, PT, R0, R2, PT ;  /* 0x000000020000720c */ /* 0x000fe20003f26270 */
[----:B------:R-:W-:-:S12]  /*239c0*/  IMAD.MOV.U32 R0, RZ, RZ, R14 ;  /* 0x000000ffff007224 */ /* 0x000fd800078e000e */
[----:B0-----:R-:W-:Y:S05]  /*239d0*/  WARPSYNC.COLLECTIVE R15, `(.L_x_14856) ;  /* 0x000000000f087348 */ /* 0x001fea0003c00000 */
[----:B------:R1:W2:Y:S02]  /*239e0*/  SHFL.IDX P6, R14, R13, R12, R11 ;  /* 0x0000000c0d0e7389 */ /* 0x0002a400000c000b */
[----:B012---:R-:W-:Y:S01]  /*239f0*/  ENDCOLLECTIVE ;  /* 0x000000000000791b */ /* 0x007fe20003800000 */
.L_x_14856:
[----:B------:R-:W-:Y:S02]  /*23a00*/  IMAD.MOV.U32 R13, RZ, RZ, R3 ;  /* 0x000000ffff0d7224 */ /* 0x000fe400078e0003 */
[----:B------:R-:W-:Y:S02]  /*23a10*/  IMAD.MOV.U32 R12, RZ, RZ, 0x2 ;  /* 0x00000002ff0c7424 */ /* 0x000fe400078e00ff */
[----:B------:R-:W-:-:S07]  /*23a20*/  IMAD.MOV.U32 R6, RZ, RZ, R14 ;  /* 0x000000ffff067224 */ /* 0x000fce00078e000e */
[----:B------:R-:W-:Y:S05]  /*23a30*/  WARPSYNC.COLLECTIVE R15, `(.L_x_14857) ;  /* 0x000000000f087348 */ /* 0x000fea0003c00000 */
[----:B------:R0:W1:Y:S02]  /*23a40*/  SHFL.IDX P6, R14, R13, R12, R11 ;  /* 0x0000000c0d0e7389 */ /* 0x00006400000c000b */
[----:B01----:R-:W-:Y:S01]  /*23a50*/  ENDCOLLECTIVE ;  /* 0x000000000000791b */ /* 0x003fe20003800000 */
.L_x_14857:
[----:B------:R-:W-:-:S05]  /*23a60*/  @!P1 LEA R6, P2, R20, R6, 0x1 ;  /* 0x0000000614069211 */ /* 0x000fca00078408ff */
[----:B------:R-:W-:-:S05]  /*23a70*/  @!P1 IMAD.X R0, RZ, RZ, R0, P2 ;  /* 0x000000ffff009224 */ /* 0x000fca00010e0600 */
[----:B------:R-:W-:Y:S01]  /*23a80*/  @!P1 MOV R7, R0 ;  /* 0x0000000000079202 */ /* 0x000fe20000000f00 */
[----:B------:R-:W-:-:S04]  /*23a90*/  IMAD.MOV.U32 R13, RZ, RZ, R5 ;  /* 0x000000ffff0d7224 */ /* 0x000fc800078e0005 */
        /* <DEDUP_REMOVED lines=9> */
.L_x_14858:
[----:B------:R-:W-:Y:S02]  /*23b30*/  IMAD.MOV.U32 R13, RZ, RZ, R3 ;  /* 0x000000ffff0d7224 */ /* 0x000fe400078e0003 */
[----:B------:R-:W-:Y:S02]  /*23b40*/  IMAD.MOV.U32 R12, RZ, RZ, 0x3 ;  /* 0x00000003ff0c7424 */ /* 0x000fe400078e00ff */
[----:B------:R-:W-:-:S07]  /*23b50*/  IMAD.MOV.U32 R6, RZ, RZ, R14 ;  /* 0x000000ffff067224 */ /* 0x000fce00078e000e */
[----:B------:R-:W-:Y:S05]  /*23b60*/  WARPSYNC.COLLECTIVE R15, `(.L_x_14859) ;  /* 0x000000000f087348 */ /* 0x000fea0003c00000 */
[----:B------:R0:W1:Y:S02]  /*23b70*/  SHFL.IDX P6, R14, R13, R12, R11 ;  /* 0x0000000c0d0e7389 */ /* 0x00006400000c000b */
[----:B01----:R-:W-:Y:S01]  /*23b80*/  ENDCOLLECTIVE ;  /* 0x000000000000791b */ /* 0x003fe20003800000 */
.L_x_14859:
        /* <DEDUP_REMOVED lines=12> */
.L_x_14860:
[----:B------:R-:W-:Y:S01]  /*23c50*/  IMAD.MOV.U32 R5, RZ, RZ, R14 ;  /* 0x000000ffff057224 */ /* 0x000fe200078e000e */
[----:B------:R-:W-:Y:S06]  /*23c60*/  BRA `(.L_x_14861) ;  /* 0xffffff9000f87947 */ /* 0x000fec000383ffff */
.L_x_14676:
[----:B-1----:R1:W2:Y:S02]  /*23c70*/  SYNCS.PHASECHK.TRANS64.TRYWAIT P0, [R16+URZ+0x16820], R0 ;  /* 0x01682000100075a7 */ /* 0x0022a4000800017f */
[----:B--2---:R-:W-:Y:S05]  /*23c80*/  @!P0 NANOSLEEP.SYNCS 0x989680 ;  /* 0x009896800000895d */ /* 0x004fea0003900000 */
[----:B------:R-:W2:Y:S02]  /*23c90*/  @!P0 SYNCS.PHASECHK.TRANS64 P0, [R16+URZ+0x16820], R0 ;  /* 0x01682000100085a7 */ /* 0x000ea4000800007f */
[----:B--2---:R-:W-:Y:S05]  /*23ca0*/  @!P0 BRA `(.L_x_14676) ;  /* 0xfffffffc00f08947 */ /* 0x004fea000383ffff */
[----:B------:R-:W-:Y:S05]  /*23cb0*/  BRA `(.L_x_14862) ;  /* 0xffffff9400547947 */ /* 0x000fea000383ffff */
.L_x_14681:
[----:B0-----:R0:W1:Y:S02]  /*23cc0*/  SYNCS.PHASECHK.TRANS64.TRYWAIT P0, [R5+URZ+0x16840], R2 ;  /* 0x01684002050075a7 */ /* 0x001064000800017f */
[----:B-1----:R-:W-:Y:S05]  /*23cd0*/  @!P0 NANOSLEEP.SYNCS 0x989680 ;  /* 0x009896800000895d */ /* 0x002fea0003900000 */
[----:B------:R-:W1:Y:S02]  /*23ce0*/  @!P0 SYNCS.PHASECHK.TRANS64 P0, [R5+URZ+0x16840], R2 ;  /* 0x01684002050085a7 */ /* 0x000e64000800007f */
[----:B-1----:R-:W-:Y:S05]  /*23cf0*/  @!P0 BRA `(.L_x_14681) ;  /* 0xfffffffc00f08947 */ /* 0x002fea000383ffff */
[----:B------:R-:W-:Y:S05]  /*23d00*/  BRA `(.L_x_14863) ;  /* 0xffffff9800387947 */ /* 0x000fea000383ffff */
.L_x_14682:
        /* <DEDUP_REMOVED lines=8> */
.L_x_14865:
[----:B------:R-:W-:Y:S05]  /*23d90*/  BSYNC B1 ;  /* 0x0000000000017941 */ /* 0x000fea0003800000 */
.L_x_14864:
        /* <DEDUP_REMOVED lines=10> */
.L_x_14866:
        /* <DEDUP_REMOVED lines=8> */
.L_x_14867:
[----:B------:R-:W-:-:S05]  /*23ec0*/  IMAD.SHL.U32 R7, R7, 0x2, RZ ;  /* 0x0000000207077824 */ /* 0x000fca00078e00ff */
        /* <DEDUP_REMOVED lines=11> */
.L_x_14868:
[----:B------:R-:W-:Y:S02]  /*23f80*/  IMAD.MOV.U32 R13, RZ, RZ, R10 ;  /* 0x000000ffff0d7224 */ /* 0x000fe400078e000a */
[----:B------:R-:W-:Y:S02]  /*23f90*/  IMAD.MOV.U32 R12, RZ, RZ, 0x2 ;  /* 0x00000002ff0c7424 */ /* 0x000fe400078e00ff */
[----:B------:R-:W-:-:S07]  /*23fa0*/  IMAD.MOV.U32 R2, RZ, RZ, R14 ;  /* 0x000000ffff027224 */ /* 0x000fce00078e000e */
[----:B------:R-:W-:Y:S05]  /*23fb0*/  WARPSYNC.COLLECTIVE R15, `(.L_x_14869) ;  /* 0x000000000f087348 */ /* 0x000fea0003c00000 */
[----:B------:R0:W1:Y:S02]  /*23fc0*/  SHFL.IDX P6, R14, R13, R12, R11 ;  /* 0x0000000c0d0e7389 */ /* 0x00006400000c000b */
[----:B01----:R-:W-:Y:S01]  /*23fd0*/  ENDCOLLECTIVE ;  /* 0x000000000000791b */ /* 0x003fe20003800000 */
.L_x_14869:
        /* <DEDUP_REMOVED lines=11> */
.L_x_14870:
[----:B------:R-:W-:Y:S01]  /*24090*/  MOV R13, R10 ;  /* 0x0000000a000d7202 */ /* 0x000fe20000000f00 */
[----:B------:R-:W-:Y:S02]  /*240a0*/  IMAD.MOV.U32 R12, RZ, RZ, 0x3 ;  /* 0x00000003ff0c7424 */ /* 0x000fe400078e00ff */
[----:B------:R-:W-:-:S07]  /*240b0*/  IMAD.MOV.U32 R2, RZ, RZ, R14 ;  /* 0x000000ffff027224 */ /* 0x000fce00078e000e */
[----:B------:R-:W-:Y:S05]  /*240c0*/  WARPSYNC.COLLECTIVE R15, `(.L_x_14871) ;  /* 0x000000000f087348 */ /* 0x000fea0003c00000 */
[----:B------:R0:W1:Y:S02]  /*240d0*/  SHFL.IDX P6, R14, R13, R12, R11 ;  /* 0x0000000c0d0e7389 */ /* 0x00006400000c000b */
[----:B01----:R-:W-:Y:S01]  /*240e0*/  ENDCOLLECTIVE ;  /* 0x000000000000791b */ /* 0x003fe20003800000 */
.L_x_14871:
        /* <DEDUP_REMOVED lines=11> */
.L_x_14872:
[----:B------:R-:W-:Y:S02]  /*241a0*/  IMAD.MOV.U32 R13, RZ, RZ, R10 ;  /* 0x000000ffff0d7224 */ /* 0x000fe400078e000a */
[----:B------:R-:W-:Y:S02]  /*241b0*/  IMAD.MOV.U32 R12, RZ, RZ, 0x4 ;  /* 0x00000004ff0c7424 */ /* 0x000fe400078e00ff */
[----:B------:R-:W-:-:S07]  /*241c0*/  IMAD.MOV.U32 R2, RZ, RZ, R14 ;  /* 0x000000ffff027224 */ /* 0x000fce00078e000e */
[----:B------:R-:W-:Y:S05]  /*241d0*/  WARPSYNC.COLLECTIVE R15, `(.L_x_14873) ;  /* 0x000000000f087348 */ /* 0x000fea0003c00000 */
[----:B------:R0:W1:Y:S02]  /*241e0*/  SHFL.IDX P6, R14, R13, R12, R11 ;  /* 0x0000000c0d0e7389 */ /* 0x00006400000c000b */
[----:B01----:R-:W-:Y:S01]  /*241f0*/  ENDCOLLECTIVE ;  /* 0x000000000000791b */ /* 0x003fe20003800000 */
.L_x_14873:
        /* <DEDUP_REMOVED lines=11> */
.L_x_14874:
[----:B------:R-:W-:Y:S02]  /*242b0*/  IMAD.MOV.U32 R13, RZ, RZ, R10 ;  /* 0x000000ffff0d7224 */ /* 0x000fe400078e000a */
[----:B------:R-:W-:Y:S02]  /*242c0*/  IMAD.MOV.U32 R12, RZ, RZ, 0x5 ;  /* 0x00000005ff0c7424 */ /* 0x000fe400078e00ff */
[----:B------:R-:W-:-:S07]  /*242d0*/  IMAD.MOV.U32 R2, RZ, RZ, R14 ;  /* 0x000000ffff027224 */ /* 0x000fce00078e000e */
[----:B------:R-:W-:Y:S05]  /*242e0*/  WARPSYNC.COLLECTIVE R15, `(.L_x_14875) ;  /* 0x000000000f087348 */ /* 0x000fea0003c00000 */
[----:B------:R0:W1:Y:S02]  /*242f0*/  SHFL.IDX P6, R14, R13, R12, R11 ;  /* 0x0000000c0d0e7389 */ /* 0x00006400000c000b */
[----:B01----:R-:W-:Y:S01]  /*24300*/  ENDCOLLECTIVE ;  /* 0x000000000000791b */ /* 0x003fe20003800000 */
.L_x_14875:
        /* <DEDUP_REMOVED lines=11> */
.L_x_14876:
[----:B------:R-:W-:Y:S02]  /*243c0*/  IMAD.MOV.U32 R13, RZ, RZ, R10 ;  /* 0x000000ffff0d7224 */ /* 0x000fe400078e000a */
[----:B------:R-:W-:Y:S02]  /*243d0*/  IMAD.MOV.U32 R12, RZ, RZ, 0x6 ;  /* 0x00000006ff0c7424 */ /* 0x000fe400078e00ff */
[----:B------:R-:W-:-:S07]  /*243e0*/  IMAD.MOV.U32 R2, RZ, RZ, R14 ;  /* 0x000000ffff027224 */ /* 0x000fce00078e000e */
[----:B------:R-:W-:Y:S05]  /*243f0*/  WARPSYNC.COLLECTIVE R15, `(.L_x_14877) ;  /* 0x000000000f087348 */ /* 0x000fea0003c00000 */
[----:B------:R0:W1:Y:S02]  /*24400*/  SHFL.IDX P6, R14, R13, R12, R11 ;  /* 0x0000000c0d0e7389 */ /* 0x00006400000c000b */
[----:B01----:R-:W-:Y:S01]  /*24410*/  ENDCOLLECTIVE ;  /* 0x000000000000791b */ /* 0x003fe20003800000 */
.L_x_14877:
        /* <DEDUP_REMOVED lines=11> */
.L_x_14878:
[----:B------:R-:W-:Y:S02]  /*244d0*/  IMAD.MOV.U32 R13, RZ, RZ, R10 ;  /* 0x000000ffff0d7224 */ /* 0x000fe400078e000a */
[----:B------:R-:W-:Y:S02]  /*244e0*/  IMAD.MOV.U32 R12, RZ, RZ, 0x7 ;  /* 0x00000007ff0c7424 */ /* 0x000fe400078e00ff */
[----:B------:R-:W-:-:S07]  /*244f0*/  IMAD.MOV.U32 R2, RZ, RZ, R14 ;  /* 0x000000ffff027224 */ /* 0x000fce00078e000e */
[----:B------:R-:W-:Y:S05]  /*24500*/  WARPSYNC.COLLECTIVE R15, `(.L_x_14879) ;  /* 0x000000000f087348 */ /* 0x000fea0003c00000 */
[----:B------:R0:W1:Y:S02]  /*24510*/  SHFL.IDX P6, R14, R13, R12, R11 ;  /* 0x0000000c0d0e7389 */ /* 0x00006400000c000b */
[----:B01----:R-:W-:Y:S01]  /*24520*/  ENDCOLLECTIVE ;  /* 0x000000000000791b */ /* 0x003fe20003800000 */
.L_x_14879:
        /* <DEDUP_REMOVED lines=11> */
.L_x_14880:
[----:B------:R-:W-:Y:S01]  /*245e0*/  IMAD.MOV.U32 R2, RZ, RZ, R14 ;  /* 0x000000ffff027224 */ /* 0x000fe200078e000e */
[----:B------:R-:W-:Y:S06]  /*245f0*/  BRA `(.L_x_14881) ;  /* 0xffffff94001c7947 */ /* 0x000fec000383ffff */
.L_x_14687:
[----:B-1----:R1:W2:Y:S02]  /*24600*/  SYNCS.PHASECHK.TRANS64.TRYWAIT P0, [R5+URZ+0x16860], R2 ;  /* 0x01686002050075a7 */ /* 0x0022a4000800017f */
[----:B--2---:R-:W-:Y:S05]  /*24610*/  @!P0 NANOSLEEP.SYNCS 0x989680 ;  /* 0x009896800000895d */ /* 0x004fea0003900000 */
[----:B------:R-:W2:Y:S02]  /*24620*/  @!P0 SYNCS.PHASECHK.TRANS64 P0, [R5+URZ+0x16860], R2 ;  /* 0x01686002050085a7 */ /* 0x000ea4000800007f */
[----:B--2---:R-:W-:Y:S05]  /*24630*/  @!P0 BRA `(.L_x_14687) ;  /* 0xfffffffc00f08947 */ /* 0x004fea000383ffff */
[----:B------:R-:W-:Y:S05]  /*24640*/  BRA `(.L_x_14882) ;  /* 0xffffff9400747947 */ /* 0x000fea000383ffff */
.L_x_14688:
        /* <DEDUP_REMOVED lines=8> */
.L_x_14884:
[----:B------:R-:W-:Y:S05]  /*246d0*/  BSYNC B1 ;  /* 0x0000000000017941 */ /* 0x000fea0003800000 */
.L_x_14883:
        /* <DEDUP_REMOVED lines=10> */
.L_x_14885:
[----:B------:R-:W-:Y:S02]  /*24780*/  IMAD.MOV.U32 R13, RZ, RZ, R22 ;  /* 0x000000ffff0d7224 */ /* 0x000fe400078e0016 */
[----:B------:R-:W-:Y:S02]  /*24790*/  IMAD.MOV.U32 R12, RZ, RZ, 0x1 ;  /* 0x00000001ff0c7424 */ /* 0x000fe400078e00ff */
[----:B------:R-:W-:-:S07]  /*247a0*/  IMAD.MOV.U32 R2, RZ, RZ, R14 ;  /* 0x000000ffff027224 */ /* 0x000fce00078e000e */
[----:B------:R-:W-:Y:S05]  /*247b0*/  WARPSYNC.COLLECTIVE R15, `(.L_x_14886) ;  /* 0x000000000f087348 */ /* 0x000fea0003c00000 */
[----:B------:R0:W1:Y:S02]  /*247c0*/  SHFL.IDX P6, R14, R13, R12, R11 ;  /* 0x0000000c0d0e7389 */ /* 0x00006400000c000b */
[----:B01----:R-:W-:Y:S01]  /*247d0*/  ENDCOLLECTIVE ;  /* 0x000000000000791b */ /* 0x003fe20003800000 */
.L_x_14886:
        /* <DEDUP_REMOVED lines=12> */
.L_x_14887:
[----:B------:R-:W-:Y:S02]  /*248a0*/  IMAD.MOV.U32 R13, RZ, RZ, R22 ;  /* 0x000000ffff0d7224 */ /* 0x000fe400078e0016 */
[----:B------:R-:W-:Y:S02]  /*248b0*/  IMAD.MOV.U32 R12, RZ, RZ, 0x2 ;  /* 0x00000002ff0c7424 */ /* 0x000fe400078e00ff */
[----:B------:R-:W-:-:S07]  /*248c0*/  IMAD.MOV.U32 R2, RZ, RZ, R14 ;  /* 0x000000ffff027224 */ /* 0x000fce00078e000e */
[----:B------:R-:W-:Y:S05]  /*248d0*/  WARPSYNC.COLLECTIVE R15, `(.L_x_14888) ;  /* 0x000000000f087348 */ /* 0x000fea0003c00000 */
[----:B------:R0:W1:Y:S02]  /*248e0*/  SHFL.IDX P6, R14, R13, R12, R11 ;  /* 0x0000000c0d0e7389 */ /* 0x00006400000c000b */
[----:B01----:R-:W-:Y:S01]  /*248f0*/  ENDCOLLECTIVE ;  /* 0x000000000000791b */ /* 0x003fe20003800000 */
.L_x_14888:
        /* <DEDUP_REMOVED lines=12> */
.L_x_14889:
[----:B------:R-:W-:Y:S02]  /*249c0*/  IMAD.MOV.U32 R13, RZ, RZ, R22 ;  /* 0x000000ffff0d7224 */ /* 0x000fe400078e0016 */
[----:B------:R-:W-:Y:S02]  /*249d0*/  IMAD.MOV.U32 R12, RZ, RZ, 0x3 ;  /* 0x00000003ff0c7424 */ /* 0x000fe400078e00ff */
[----:B------:R-:W-:-:S07]  /*249e0*/  IMAD.MOV.U32 R2, RZ, RZ, R14 ;  /* 0x000000ffff027224 */ /* 0x000fce00078e000e */
[----:B------:R-:W-:Y:S05]  /*249f0*/  WARPSYNC.COLLECTIVE R15, `(.L_x_14890) ;  /* 0x000000000f087348 */ /* 0x000fea0003c00000 */
[----:B------:R0:W1:Y:S02]  /*24a00*/  SHFL.IDX P6, R14, R13, R12, R11 ;  /* 0x0000000c0d0e7389 */ /* 0x00006400000c000b */
[----:B01----:R-:W-:Y:S01]  /*24a10*/  ENDCOLLECTIVE ;  /* 0x000000000000791b */ /* 0x003fe20003800000 */
.L_x_14890:
        /* <DEDUP_REMOVED lines=12> */
.L_x_14891:
[----:B------:R-:W-:Y:S02]  /*24ae0*/  IMAD.MOV.U32 R13, RZ, RZ, R22 ;  /* 0x000000ffff0d7224 */ /* 0x000fe400078e0016 */
[----:B------:R-:W-:Y:S02]  /*24af0*/  IMAD.MOV.U32 R12, RZ, RZ, 0x4 ;  /* 0x00000004ff0c7424 */ /* 0x000fe400078e00ff */
[----:B------:R-:W-:-:S07]  /*24b00*/  IMAD.MOV.U32 R2, RZ, RZ, R14 ;  /* 0x000000ffff027224 */ /* 0x000fce00078e000e */
[----:B------:R-:W-:Y:S05]  /*24b10*/  WARPSYNC.COLLECTIVE R15, `(.L_x_14892) ;  /* 0x000000000f087348 */ /* 0x000fea0003c00000 */
[----:B------:R0:W1:Y:S02]  /*24b20*/  SHFL.IDX P6, R14, R13, R12, R11 ;  /* 0x0000000c0d0e7389 */ /* 0x00006400000c000b */
[----:B01----:R-:W-:Y:S01]  /*24b30*/  ENDCOLLECTIVE ;  /* 0x000000000000791b */ /* 0x003fe20003800000 */
.L_x_14892:
        /* <DEDUP_REMOVED lines=12> */
.L_x_14893:
[----:B------:R-:W-:Y:S02]  /*24c00*/  IMAD.MOV.U32 R13, RZ, RZ, R22 ;  /* 0x000000ffff0d7224 */ /* 0x000fe400078e0016 */
[----:B------:R-:W-:Y:S02]  /*24c10*/  IMAD.MOV.U32 R12, RZ, RZ, 0x5 ;  /* 0x00000005ff0c7424 */ /* 0x000fe400078e00ff */
[----:B------:R-:W-:-:S07]  /*24c20*/  IMAD.MOV.U32 R2, RZ, RZ, R14 ;  /* 0x000000ffff027224 */ /* 0x000fce00078e000e */
[----:B------:R-:W-:Y:S05]  /*24c30*/  WARPSYNC.COLLECTIVE R15, `(.L_x_14894) ;  /* 0x000000000f087348 */ /* 0x000fea0003c00000 */
[----:B------:R0:W1:Y:S02]  /*24c40*/  SHFL.IDX P6, R14, R13, R12, R11 ;  /* 0x0000000c0d0e7389 */ /* 0x00006400000c000b */
[----:B01----:R-:W-:Y:S01]  /*24c50*/  ENDCOLLECTIVE ;  /* 0x000000000000791b */ /* 0x003fe20003800000 */
.L_x_14894:
        /* <DEDUP_REMOVED lines=12> */
.L_x_14895:
[----:B------:R-:W-:Y:S02]  /*24d20*/  IMAD.MOV.U32 R13, RZ, RZ, R22 ;  /* 0x000000ffff0d7224 */ /* 0x000fe400078e0016 */
[----:B------:R-:W-:Y:S02]  /*24d30*/  IMAD.MOV.U32 R12, RZ, RZ, 0x6 ;  /* 0x00000006ff0c7424 */ /* 0x000fe400078e00ff */
[----:B------:R-:W-:-:S07]  /*24d40*/  IMAD.MOV.U32 R2, RZ, RZ, R14 ;  /* 0x000000ffff027224 */ /* 0x000fce00078e000e */
[----:B------:R-:W-:Y:S05]  /*24d50*/  WARPSYNC.COLLECTIVE R15, `(.L_x_14896) ;  /* 0x000000000f087348 */ /* 0x000fea0003c00000 */
[----:B------:R0:W1:Y:S02]  /*24d60*/  SHFL.IDX P6, R14, R13, R12, R11 ;  /* 0x0000000c0d0e7389 */ /* 0x00006400000c000b */
[----:B01----:R-:W-:Y:S01]  /*24d70*/  ENDCOLLECTIVE ;  /* 0x000000000000791b */ /* 0x003fe20003800000 */
.L_x_14896:
        /* <DEDUP_REMOVED lines=12> */
.L_x_14897:
[----:B------:R-:W-:Y:S02]  /*24e40*/  IMAD.MOV.U32 R13, RZ, RZ, R22 ;  /* 0x000000ffff0d7224 */ /* 0x000fe400078e0016 */
[----:B------:R-:W-:Y:S02]  /*24e50*/  IMAD.MOV.U32 R12, RZ, RZ, 0x7 ;  /* 0x00000007ff0c7424 */ /* 0x000fe400078e00ff */
[----:B------:R-:W-:-:S07]  /*24e60*/  IMAD.MOV.U32 R2, RZ, RZ, R14 ;  /* 0x000000ffff027224 */ /* 0x000fce00078e000e */
[----:B------:R-:W-:Y:S05]  /*24e70*/  WARPSYNC.COLLECTIVE R15, `(.L_x_14898) ;  /* 0x000000000f087348 */ /* 0x000fea0003c00000 */
[----:B------:R0:W1:Y:S02]  /*24e80*/  SHFL.IDX P6, R14, R13, R12, R11 ;  /* 0x0000000c0d0e7389 */ /* 0x00006400000c000b */
[----:B01----:R-:W-:Y:S01]  /*24e90*/  ENDCOLLECTIVE ;  /* 0x000000000000791b */ /* 0x003fe20003800000 */
.L_x_14898:
        /* <DEDUP_REMOVED lines=11> */
.L_x_14899:
[----:B------:R-:W-:Y:S01]  /*24f50*/  IMAD.MOV.U32 R2, RZ, RZ, R14 ;  /* 0x000000ffff027224 */ /* 0x000fe200078e000e */
[----:B------:R-:W-:Y:S06]  /*24f60*/  BRA `(.L_x_14900) ;  /* 0xffffff9000207947 */ /* 0x000fec000383ffff */
.L_x_14696:
[----:B0-----:R0:W1:Y:S02]  /*24f70*/  SYNCS.PHASECHK.TRANS64.TRYWAIT P0, [R0+URZ+0x16860], R3 ;  /* 0x01686003000075a7 */ /* 0x001064000800017f */
[----:B-1----:R-:W-:Y:S05]  /*24f80*/  @!P0 NANOSLEEP.SYNCS 0x989680 ;  /* 0x009896800000895d */ /* 0x002fea0003900000 */
[----:B------:R-:W1:Y:S02]  /*24f90*/  @!P0 SYNCS.PHASECHK.TRANS64 P0, [R0+URZ+0x16860], R3 ;  /* 0x01686003000085a7 */ /* 0x000e64000800007f */
[----:B-1----:R-:W-:Y:S05]  /*24fa0*/  @!P0 BRA `(.L_x_14696) ;  /* 0xfffffffc00f08947 */ /* 0x002fea000383ffff */
[----:B------:R-:W-:Y:S05]  /*24fb0*/  BRA `(.L_x_14901) ;  /* 0xffffff94003c7947 */ /* 0x000fea000383ffff */
.L_x_14697:
[----:B------:R-:W-:Y:S01]  /*24fc0*/  BSSY B0, `(.L_x_14902) ;  /* 0x0000008000007945 */ /* 0x000fe20003800000 */
[----:B------:R-:W-:Y:S02]  /*24fd0*/  IMAD.MOV.U32 R13, RZ, RZ, R22 ;  /* 0x000000ffff0d7224 */ /* 0x000fe400078e0016 */
[----:B------:R-:W-:Y:S02]  /*24fe0*/  IMAD.MOV.U32 R12, RZ, RZ, RZ ;  /* 0x000000ffff0c7224 */ /* 0x000fe400078e00ff */
[----:B------:R-:W-:Y:S02]  /*24ff0*/  IMAD.MOV.U32 R11, RZ, RZ, 0x181f ;  /* 0x0000181fff0b7424 */ /* 0x000fe400078e00ff */
[----:B------:R-:W-:-:S07]  /*25000*/  IMAD.MOV.U32 R15, RZ, RZ, -0x1 ;  /* 0xffffffffff0f7424 */ /* 0x000fce00078e00ff */
[----:B0----5:R-:W-:Y:S05]  /*25010*/  WARPSYNC.COLLECTIVE R15, `(.L_x_14903) ;  /* 0x000000000f087348 */ /* 0x021fea0003c00000 */
[----:B------:R1:W2:Y:S02]  /*25020*/  SHFL.IDX P6, R14, R13, R12, R11 ;  /* 0x0000000c0d0e7389 */ /* 0x0002a400000c000b */
[----:B012--5:R-:W-:Y:S01]  /*25030*/  ENDCOLLECTIVE ;  /* 0x000000000000791b */ /* 0x027fe20003800000 */
.L_x_14903:
[----:B------:R-:W-:Y:S05]  /*25040*/  BSYNC B0 ;  /* 0x0000000000007941 */ /* 0x000fea0003800000 */
.L_x_14902:
        /* <DEDUP_REMOVED lines=10> */
.L_x_14904:
        /* <DEDUP_REMOVED lines=12> */
.L_x_14905:
        /* <DEDUP_REMOVED lines=11> */
.L_x_14906:
[----:B------:R-:W-:Y:S02]  /*25260*/  IMAD.MOV.U32 R13, RZ, RZ, R22 ;  /* 0x000000ffff0d7224 */ /* 0x000fe400078e0016 */
[----:B------:R-:W-:Y:S01]  /*25270*/  IMAD.MOV.U32 R12, RZ, RZ, 0x2 ;  /* 0x00000002ff0c7424 */ /* 0x000fe200078e00ff */
[----:B------:R-:W-:-:S13]  /*25280*/  IADD3 R2, P1, R14, R5, RZ ;  /* 0x000000050e027210 */ /* 0x000fda0007f3e0ff */
[----:B------:R-:W-:Y:S05]  /*25290*/  WARPSYNC.COLLECTIVE R15, `(.L_x_14907) ;  /* 0x000000000f087348 */ /* 0x000fea0003c00000 */
[----:B------:R0:W1:Y:S02]  /*252a0*/  SHFL.IDX P6, R14, R13, R12, R11 ;  /* 0x0000000c0d0e7389 */ /* 0x00006400000c000b */
[----:B01----:R-:W-:Y:S01]  /*252b0*/  ENDCOLLECTIVE ;  /* 0x000000000000791b */ /* 0x003fe20003800000 */
.L_x_14907:
        /* <DEDUP_REMOVED lines=11> */
.L_x_14908:
[----:B------:R-:W-:Y:S02]  /*25370*/  IMAD.MOV.U32 R13, RZ, RZ, R22 ;  /* 0x000000ffff0d7224 */ /* 0x000fe400078e0016 */
[----:B------:R-:W-:Y:S01]  /*25380*/  IMAD.MOV.U32 R12, RZ, RZ, 0x3 ;  /* 0x00000003ff0c7424 */ /* 0x000fe200078e00ff */
[----:B------:R-:W-:-:S13]  /*25390*/  IADD3 R2, P1, R14, R5, RZ ;  /* 0x000000050e027210 */ /* 0x000fda0007f3e0ff */
[----:B------:R-:W-:Y:S05]  /*253a0*/  WARPSYNC.COLLECTIVE R15, `(.L_x_14909) ;  /* 0x000000000f087348 */ /* 0x000fea0003c00000 */
[----:B------:R0:W1:Y:S02]  /*253b0*/  SHFL.IDX P6, R14, R13, R12, R11 ;  /* 0x0000000c0d0e7389 */ /* 0x00006400000c000b */
[----:B01----:R-:W-:Y:S01]  /*253c0*/  ENDCOLLECTIVE ;  /* 0x000000000000791b */ /* 0x003fe20003800000 */
.L_x_14909:
        /* <DEDUP_REMOVED lines=11> */
.L_x_14910:
[----:B------:R-:W-:Y:S02]  /*25480*/  IMAD.MOV.U32 R13, RZ, RZ, R22 ;  /* 0x000000ffff0d7224 */ /* 0x000fe400078e0016 */
[----:B------:R-:W-:Y:S01]  /*25490*/  IMAD.MOV.U32 R12, RZ, RZ, 0x4 ;  /* 0x00000004ff0c7424 */ /* 0x000fe200078e00ff */
[----:B------:R-:W-:-:S13]  /*254a0*/  IADD3 R2, P1, R14, R5, RZ ;  /* 0x000000050e027210 */ /* 0x000fda0007f3e0ff */
[----:B------:R-:W-:Y:S05]  /*254b0*/  WARPSYNC.COLLECTIVE R15, `(.L_x_14911) ;  /* 0x000000000f087348 */ /* 0x000fea0003c00000 */
[----:B------:R0:W1:Y:S02]  /*254c0*/  SHFL.IDX P6, R14, R13, R12, R11 ;  /* 0x0000000c0d0e7389 */ /* 0x00006400000c000b */
[----:B01----:R-:W-:Y:S01]  /*254d0*/  ENDCOLLECTIVE ;  /* 0x000000000000791b */ /* 0x003fe20003800000 */
.L_x_14911:
        /* <DEDUP_REMOVED lines=11> */
.L_x_14912:
[----:B------:R-:W-:Y:S02]  /*25590*/  IMAD.MOV.U32 R13, RZ, RZ, R22 ;  /* 0x000000ffff0d7224 */ /* 0x000fe400078e0016 */
[----:B------:R-:W-:Y:S01]  /*255a0*/  IMAD.MOV.U32 R12, RZ, RZ, 0x5 ;  /* 0x00000005ff0c7424 */ /* 0x000fe200078e00ff */
[----:B------:R-:W-:-:S13]  /*255b0*/  IADD3 R2, P1, R14, R5, RZ ;  /* 0x000000050e027210 */ /* 0x000fda0007f3e0ff */
[----:B------:R-:W-:Y:S05]  /*255c0*/  WARPSYNC.COLLECTIVE R15, `(.L_x_14913) ;  /* 0x000000000f087348 */ /* 0x000fea0003c00000 */
[----:B------:R0:W1:Y:S02]  /*255d0*/  SHFL.IDX P6, R14, R13, R12, R11 ;  /* 0x0000000c0d0e7389 */ /* 0x00006400000c000b */
[----:B01----:R-:W-:Y:S01]  /*255e0*/  ENDCOLLECTIVE ;  /* 0x000000000000791b */ /* 0x003fe20003800000 */
.L_x_14913:
        /* <DEDUP_REMOVED lines=11> */
.L_x_14914:
[----:B------:R-:W-:Y:S01]  /*256a0*/  MOV R13, R22 ;  /* 0x00000016000d7202 */ /* 0x000fe20000000f00 */
[----:B------:R-:W-:Y:S01]  /*256b0*/  IMAD.MOV.U32 R12, RZ, RZ, 0x6 ;  /* 0x00000006ff0c7424 */ /* 0x000fe200078e00ff */
[----:B------:R-:W-:-:S13]  /*256c0*/  IADD3 R2, P1, R14, R5, RZ ;  /* 0x000000050e027210 */ /* 0x000fda0007f3e0ff */
[----:B------:R-:W-:Y:S05]  /*256d0*/  WARPSYNC.COLLECTIVE R15, `(.L_x_14915) ;  /* 0x000000000f087348 */ /* 0x000fea0003c00000 */
[----:B------:R0:W1:Y:S02]  /*256e0*/  SHFL.IDX P6, R14, R13, R12, R11 ;  /* 0x0000000c0d0e7389 */ /* 0x00006400000c000b */
[----:B01----:R-:W-:Y:S01]  /*256f0*/  ENDCOLLECTIVE ;  /* 0x000000000000791b */ /* 0x003fe20003800000 */
.L_x_14915:
        /* <DEDUP_REMOVED lines=11> */
.L_x_14916:
[----:B------:R-:W-:Y:S02]  /*257b0*/  IMAD.MOV.U32 R13, RZ, RZ, R22 ;  /* 0x000000ffff0d7224 */ /* 0x000fe400078e0016 */
[----:B------:R-:W-:Y:S01]  /*257c0*/  IMAD.MOV.U32 R12, RZ, RZ, 0x7 ;  /* 0x00000007ff0c7424 */ /* 0x000fe200078e00ff */
[----:B------:R-:W-:-:S13]  /*257d0*/  IADD3 R2, P1, R14, R5, RZ ;  /* 0x000000050e027210 */ /* 0x000fda0007f3e0ff */
[----:B------:R-:W-:Y:S05]  /*257e0*/  WARPSYNC.COLLECTIVE R15, `(.L_x_14917) ;  /* 0x000000000f087348 */ /* 0x000fea0003c00000 */
[----:B------:R0:W1:Y:S02]  /*257f0*/  SHFL.IDX P6, R14, R13, R12, R11 ;  /* 0x0000000c0d0e7389 */ /* 0x00006400000c000b */
[----:B01----:R-:W-:Y:S01]  /*25800*/  ENDCOLLECTIVE ;  /* 0x000000000000791b */ /* 0x003fe20003800000 */
.L_x_14917:
        /* <DEDUP_REMOVED lines=10> */
.L_x_14918:
[----:B------:R-:W-:Y:S05]  /*258b0*/  BRA `(.L_x_14919) ;  /* 0xffffff9000007947 */ /* 0x000fea000383ffff */
.L_x_14702:
[----:B------:R-:W-:Y:S01]  /*258c0*/  BSSY B0, `(.L_x_14920) ;  /* 0x0000008000007945 */ /* 0x000fe20003800000 */
[----:B-1----:R-:W-:Y:S02]  /*258d0*/  IMAD.MOV.U32 R13, RZ, RZ, R24 ;  /* 0x000000ffff0d7224 */ /* 0x002fe400078e0018 */
[----:B------:R-:W-:Y:S02]  /*258e0*/  IMAD.MOV.U32 R12, RZ, RZ, RZ ;  /* 0x000000ffff0c7224 */ /* 0x000fe400078e00ff */
[----:B------:R-:W-:Y:S02]  /*258f0*/  IMAD.MOV.U32 R11, RZ, RZ, 0x1f ;  /* 0x0000001fff0b7424 */ /* 0x000fe400078e00ff */
[----:B------:R-:W-:-:S07]  /*25900*/  IMAD.MOV.U32 R15, RZ, RZ, -0x1 ;  /* 0xffffffffff0f7424 */ /* 0x000fce00078e00ff */
[----:B0-2--5:R-:W-:Y:S05]  /*25910*/  WARPSYNC.COLLECTIVE R15, `(.L_x_14921) ;  /* 0x000000000f087348 */ /* 0x025fea0003c00000 */
[----:B------:R1:W3:Y:S02]  /*25920*/  SHFL.IDX P6, R14, R13, R12, R11 ;  /* 0x0000000c0d0e7389 */ /* 0x0002e400000c000b */
[----:B0123-5:R-:W-:Y:S01]  /*25930*/  ENDCOLLECTIVE ;  /* 0x000000000000791b */ /* 0x02ffe20003800000 */
.L_x_14921:
[----:B------:R-:W-:Y:S05]  /*25940*/  BSYNC B0 ;  /* 0x0000000000007941 */ /* 0x000fea0003800000 */
.L_x_14920:
        /* <DEDUP_REMOVED lines=9> */
.L_x_14922:
        /* <DEDUP_REMOVED lines=23> */
.L_x_14923:
[----:B------:R-:W-:Y:S01]  /*25b50*/  IMAD.MOV.U32 R12, RZ, RZ, 0x2 ;  /* 0x00000002ff0c7424 */ /* 0x000fe200078e00ff */
[----:B------:R-:W-:-:S05]  /*25b60*/  SEL R4, R14, RZ, P1 ;  /* 0x000000ff0e047207 */ /* 0x000fca0000800000 */
[----:B------:R-:W-:-:S04]  /*25b70*/  IMAD.IADD R4, R13, 0x1, R4 ;  /* 0x000000010d047824 */ /* 0x000fc800078e0204 */
[----:B------:R-:W-:-:S07]  /*25b80*/  IMAD.MOV.U32 R13, RZ, RZ, R4 ;  /* 0x000000ffff0d7224 */ /* 0x000fce00078e0004 */
[----:B------:R-:W-:Y:S05]  /*25b90*/  WARPSYNC.COLLECTIVE R15, `(.L_x_14924) ;  /* 0x000000000f087348 */ /* 0x000fea0003c00000 */
[----:B------:R0:W1:Y:S02]  /*25ba0*/  SHFL.UP P6, R14, R13, R12, R11 ;  /* 0x0400000c0d0e7389 */ /* 0x00006400000c000b */
[----:B01----:R-:W-:Y:S01]  /*25bb0*/  ENDCOLLECTIVE ;  /* 0x000000000000791b */ /* 0x003fe20003800000 */
.L_x_14924:
[----:B------:R-:W-:Y:S01]  /*25bc0*/  IMAD.MOV.U32 R12, RZ, RZ, 0x4 ;  /* 0x00000004ff0c7424 */ /* 0x000fe200078e00ff */
[----:B------:R-:W-:-:S05]  /*25bd0*/  SEL R3, R14, RZ, P2 ;  /* 0x000000ff0e037207 */ /* 0x000fca0001000000 */
[----:B------:R-:W-:-:S04]  /*25be0*/  IMAD.IADD R2, R4, 0x1, R3 ;  /* 0x0000000104027824 */ /* 0x000fc800078e0203 */
[----:B------:R-:W-:-:S07]  /*25bf0*/  IMAD.MOV.U32 R13, RZ, RZ, R2 ;  /* 0x000000ffff0d7224 */ /* 0x000fce00078e0002 */
[----:B------:R-:W-:Y:S05]  /*25c00*/  WARPSYNC.COLLECTIVE R15, `(.L_x_14925) ;  /* 0x000000000f087348 */ /* 0x000fea0003c00000 */
[----:B------:R0:W1:Y:S02]  /*25c10*/  SHFL.UP P6, R14, R13, R12, R11 ;  /* 0x0400000c0d0e7389 */ /* 0x00006400000c000b */
[----:B01----:R-:W-:Y:S01]  /*25c20*/  ENDCOLLECTIVE ;  /* 0x000000000000791b */ /* 0x003fe20003800000 */
.L_x_14925:
[----:B------:R-:W-:Y:S01]  /*25c30*/  IMAD.MOV.U32 R12, RZ, RZ, 0x8 ;  /* 0x00000008ff0c7424 */ /* 0x000fe200078e00ff */
[----:B------:R-:W-:-:S05]  /*25c40*/  SEL R3, R14, RZ, P3 ;  /* 0x000000ff0e037207 */ /* 0x000fca0001800000 */
[----:B------:R-:W-:-:S04]  /*25c50*/  IMAD.IADD R3, R2, 0x1, R3 ;  /* 0x0000000102037824 */ /* 0x000fc800078e0203 */
[----:B------:R-:W-:-:S07]  /*25c60*/  IMAD.MOV.U32 R13, RZ, RZ, R3 ;  /* 0x000000ffff0d7224 */ /* 0x000fce00078e0003 */
[----:B------:R-:W-:Y:S05]  /*25c70*/  WARPSYNC.COLLECTIVE R15, `(.L_x_14926) ;  /* 0x000000000f087348 */ /* 0x000fea0003c00000 */
[----:B------:R0:W1:Y:S02]  /*25c80*/  SHFL.UP P6, R14, R13, R12, R11 ;  /* 0x0400000c0d0e7389 */ /* 0x00006400000c000b */
[----:B01----:R-:W-:Y:S01]  /*25c90*/  ENDCOLLECTIVE ;  /* 0x000000000000791b */ /* 0x003fe20003800000 */
.L_x_14926:
[----:B------:R-:W-:Y:S01]  /*25ca0*/  IMAD.MOV.U32 R12, RZ, RZ, 0x10 ;  /* 0x00000010ff0c7424 */ /* 0x000fe200078e00ff */
[----:B------:R-:W-:-:S05]  /*25cb0*/  SEL R4, R14, RZ, P4 ;  /* 0x000000ff0e047207 */ /* 0x000fca0002000000 */
[----:B------:R-:W-:-:S04]  /*25cc0*/  IMAD.IADD R4, R3, 0x1, R4 ;  /* 0x0000000103047824 */ /* 0x000fc800078e0204 */
[----:B------:R-:W-:-:S07]  /*25cd0*/  IMAD.MOV.U32 R13, RZ, RZ, R4 ;  /* 0x000000ffff0d7224 */ /* 0x000fce00078e0004 */
[----:B------:R-:W-:Y:S05]  /*25ce0*/  WARPSYNC.COLLECTIVE R15, `(.L_x_14927) ;  /* 0x000000000f087348 */ /* 0x000fea0003c00000 */
[----:B------:R0:W1:Y:S02]  /*25cf0*/  SHFL.UP P6, R14, R13, R12, R11 ;  /* 0x0400000c0d0e7389 */ /* 0x00006400000c000b */
[----:B01----:R-:W-:Y:S01]  /*25d00*/  ENDCOLLECTIVE ;  /* 0x000000000000791b */ /* 0x003fe20003800000 */
.L_x_14927:
        /* <DEDUP_REMOVED lines=8> */
.L_x_14928:
[----:B------:R-:W-:Y:S05]  /*25d90*/  BRA `(.L_x_14929) ;  /* 0xffffff9000147947 */ /* 0x000fea000383ffff */
.L_x_14705:
[----:B------:R-:W-:Y:S01]  /*25da0*/  BSSY B0, `(.L_x_14930) ;  /* 0x0000007000007945 */ /* 0x000fe20003800000 */
[----:B------:R-:W-:Y:S01]  /*25db0*/  MOV R12, 0x1 ;  /* 0x00000001000c7802 */ /* 0x000fe20000000f00 */
[----:B------:R-:W-:Y:S02]  /*25dc0*/  IMAD.MOV.U32 R11, RZ, RZ, RZ ;  /* 0x000000ffff0b7224 */ /* 0x000fe400078e00ff */
[----:B------:R-:W-:-:S07]  /*25dd0*/  IMAD.MOV.U32 R15, RZ, RZ, -0x1 ;  /* 0xffffffffff0f7424 */ /* 0x000fce00078e00ff */
[----:B-----5:R-:W-:Y:S05]  /*25de0*/  WARPSYNC.COLLECTIVE R15, `(.L_x_14931) ;  /* 0x000000000f087348 */ /* 0x020fea0003c00000 */
[----:B------:R0:W1:Y:S02]  /*25df0*/  SHFL.UP P6, R14, R13, R12, R11 ;  /* 0x0400000c0d0e7389 */ /* 0x00006400000c000b */
[----:B01---5:R-:W-:Y:S01]  /*25e00*/  ENDCOLLECTIVE ;  /* 0x000000000000791b */ /* 0x023fe20003800000 */
.L_x_14931:
[----:B------:R-:W-:Y:S05]  /*25e10*/  BSYNC B0 ;  /* 0x0000000000007941 */ /* 0x000fea0003800000 */
.L_x_14930:
        /* <DEDUP_REMOVED lines=8> */
.L_x_14932:
[----:B------:R-:W-:Y:S01]  /*25ea0*/  IMAD.MOV.U32 R12, RZ, RZ, 0x4 ;  /* 0x00000004ff0c7424 */ /* 0x000fe200078e00ff */
[----:B------:R-:W-:-:S05]  /*25eb0*/  SEL R2, R14, RZ, P2 ;  /* 0x000000ff0e027207 */ /* 0x000fca0001000000 */
[----:B------:R-:W-:-:S04]  /*25ec0*/  IMAD.IADD R2, R13, 0x1, R2 ;  /* 0x000000010d027824 */ /* 0x000fc800078e0202 */
[----:B------:R-:W-:-:S07]  /*25ed0*/  IMAD.MOV.U32 R13, RZ, RZ, R2 ;  /* 0x000000ffff0d7224 */ /* 0x000fce00078e0002 */
[----:B------:R-:W-:Y:S05]  /*25ee0*/  WARPSYNC.COLLECTIVE R15, `(.L_x_14933) ;  /* 0x000000000f087348 */ /* 0x000fea0003c00000 */
[----:B------:R0:W1:Y:S02]  /*25ef0*/  SHFL.UP P6, R14, R13, R12, R11 ;  /* 0x0400000c0d0e7389 */ /* 0x00006400000c000b */
[----:B01----:R-:W-:Y:S01]  /*25f00*/  ENDCOLLECTIVE ;  /* 0x000000000000791b */ /* 0x003fe20003800000 */
.L_x_14933:
[----:B------:R-:W-:Y:S01]  /*25f10*/  IMAD.MOV.U32 R12, RZ, RZ, 0x8 ;  /* 0x00000008ff0c7424 */ /* 0x000fe200078e00ff */
[----:B------:R-:W-:-:S05]  /*25f20*/  SEL R3, R14, RZ, P3 ;  /* 0x000000ff0e037207 */ /* 0x000fca0001800000 */
[----:B------:R-:W-:-:S04]  /*25f30*/  IMAD.IADD R3, R2, 0x1, R3 ;  /* 0x0000000102037824 */ /* 0x000fc800078e0203 */
[----:B------:R-:W-:-:S07]  /*25f40*/  IMAD.MOV.U32 R13, RZ, RZ, R3 ;  /* 0x000000ffff0d7224 */ /* 0x000fce00078e0003 */
[----:B------:R-:W-:Y:S05]  /*25f50*/  WARPSYNC.COLLECTIVE R15, `(.L_x_14934) ;  /* 0x000000000f087348 */ /* 0x000fea0003c00000 */
[----:B------:R0:W1:Y:S02]  /*25f60*/  SHFL.UP P6, R14, R13, R12, R11 ;  /* 0x0400000c0d0e7389 */ /* 0x00006400000c000b */
[----:B01----:R-:W-:Y:S01]  /*25f70*/  ENDCOLLECTIVE ;  /* 0x000000000000791b */ /* 0x003fe20003800000 */
.L_x_14934:
[----:B------:R-:W-:Y:S01]  /*25f80*/  IMAD.MOV.U32 R12, RZ, RZ, 0x10 ;  /* 0x00000010ff0c7424 */ /* 0x000fe200078e00ff */
[----:B------:R-:W-:-:S05]  /*25f90*/  SEL R4, R14, RZ, P4 ;  /* 0x000000ff0e047207 */ /* 0x000fca0002000000 */
[----:B------:R-:W-:-:S04]  /*25fa0*/  IMAD.IADD R4, R3, 0x1, R4 ;  /* 0x0000000103047824 */ /* 0x000fc800078e0204 */
[----:B------:R-:W-:-:S07]  /*25fb0*/  IMAD.MOV.U32 R13, RZ, RZ, R4 ;  /* 0x000000ffff0d7224 */ /* 0x000fce00078e0004 */
[----:B------:R-:W-:Y:S05]  /*25fc0*/  WARPSYNC.COLLECTIVE R15, `(.L_x_14935) ;  /* 0x000000000f087348 */ /* 0x000fea0003c00000 */
[----:B------:R0:W1:Y:S02]  /*25fd0*/  SHFL.UP P6, R14, R13, R12, R11 ;  /* 0x0400000c0d0e7389 */ /* 0x00006400000c000b */
[----:B01----:R-:W-:Y:S01]  /*25fe0*/  ENDCOLLECTIVE ;  /* 0x000000000000791b */ /* 0x003fe20003800000 */
.L_x_14935:
        /* <DEDUP_REMOVED lines=8> */
.L_x_14936:
[----:B------:R-:W-:Y:S05]  /*26070*/  BRA `(.L_x_14937) ;  /* 0xffffff9000007947 */ /* 0x000fea000383ffff */
.L_x_14707:
[----:B------:R-:W-:Y:S01]  /*26080*/  BSSY B0, `(.L_x_14938) ;  /* 0x0000006000007945 */ /* 0x000fe20003800000 */
[----:B------:R-:W-:Y:S01]  /*26090*/  PLOP3.LUT P6, PT, P6, PT, PT, 0x8, 0x0 ;  /* 0x000000000000781c */ /* 0x000fe200037ce170 */
[----:B------:R-:W-:-:S12]  /*260a0*/  IMAD.MOV.U32 R15, RZ, RZ, -0x1 ;  /* 0xffffffffff0f7424 */ /* 0x000fd800078e00ff */
[----:B0----5:R-:W-:Y:S05]  /*260b0*/  WARPSYNC.COLLECTIVE R15, `(.L_x_14939) ;  /* 0x000000000f087348 */ /* 0x021fea0003c00000 */
[----:B------:R-:W-:Y:S01]  /*260c0*/  VOTE.ANY R14, PT, P6 ;  /* 0x00000000000e7806 */ /* 0x000fe200030e0100 */
[----:B0----5:R-:W-:Y:S06]  /*260d0*/  ENDCOLLECTIVE ;  /* 0x000000000000791b */ /* 0x021fec0003800000 */
.L_x_14939:
[----:B------:R-:W-:Y:S05]  /*260e0*/  BSYNC B0 ;  /* 0x0000000000007941 */ /* 0x000fea0003800000 */
.L_x_14938:
        /* <DEDUP_REMOVED lines=10> */
.L_x_14940:
[----:B------:R-:W-:Y:S02]  /*26190*/  IMAD.MOV.U32 R13, RZ, RZ, R5 ;  /* 0x000000ffff0d7224 */ /* 0x000fe400078e0005 */
[----:B------:R-:W-:-:S07]  /*261a0*/  IMAD.MOV.U32 R25, RZ, RZ, R14 ;  /* 0x000000ffff197224 */ /* 0x000fce00078e000e */
[----:B------:R-:W-:Y:S05]  /*261b0*/  WARPSYNC.COLLECTIVE R15, `(.L_x_14941) ;  /* 0x000000000f087348 */ /* 0x000fea0003c00000 */
[----:B------:R0:W1:Y:S02]  /*261c0*/  SHFL.IDX P6, R14, R13, R12, R11 ;  /* 0x0000000c0d0e7389 */ /* 0x00006400000c000b */
[----:B01----:R-:W-:Y:S01]  /*261d0*/  ENDCOLLECTIVE ;  /* 0x000000000000791b */ /* 0x003fe20003800000 */
.L_x_14941:
[----:B------:R-:W-:Y:S01]  /*261e0*/  IMAD.MOV.U32 R5, RZ, RZ, R14 ;  /* 0x000000ffff057224 */ /* 0x000fe200078e000e */
[----:B------:R-:W-:Y:S06]  /*261f0*/  BRA `(.L_x_14942) ;  /* 0xffffff8c00e07947 */ /* 0x000fec000383ffff */
.L_x_14709:
[----:B------:R-:W-:Y:S01]  /*26200*/  BSSY B0, `(.L_x_14943) ;  /* 0x0000007000007945 */ /* 0x000fe20003800000 */
[----:B------:R-:W-:Y:S02]  /*26210*/  IMAD.MOV.U32 R13, RZ, RZ, R2 ;  /* 0x000000ffff0d7224 */ /* 0x000fe400078e0002 */
[----:B------:R-:W-:Y:S02]  /*26220*/  IMAD.MOV.U32 R11, RZ, RZ, 0x1f ;  /* 0x0000001fff0b7424 */ /* 0x000fe400078e00ff */
[----:B------:R-:W-:-:S07]  /*26230*/  IMAD.MOV.U32 R15, RZ, RZ, -0x1 ;  /* 0xffffffffff0f7424 */ /* 0x000fce00078e00ff */
[----:B0123-5:R-:W-:Y:S05]  /*26240*/  WARPSYNC.COLLECTIVE R15, `(.L_x_14944) ;  /* 0x000000000f087348 */ /* 0x02ffea0003c00000 */
[----:B------:R4:W0:Y:S02]  /*26250*/  SHFL.IDX P6, R14, R13, R12, R11 ;  /* 0x0000000c0d0e7389 */ /* 0x00082400000c000b */
[----:B012345:R-:W-:Y:S01]  /*26260*/  ENDCOLLECTIVE ;  /* 0x000000000000791b */ /* 0x03ffe20003800000 */
.L_x_14944:
[----:B------:R-:W-:Y:S05]  /*26270*/  BSYNC B0 ;  /* 0x0000000000007941 */ /* 0x000fea0003800000 */
.L_x_14943:
[----:B------:R-:W-:Y:S01]  /*26280*/  IMAD.MOV.U32 R24, RZ, RZ, R14 ;  /* 0x000000ffff187224 */ /* 0x000fe200078e000e */
[----:B------:R-:W-:Y:S06]  /*26290*/  BRA `(.L_x_14708) ;  /* 0xffffff8c00d07947 */ /* 0x000fec000383ffff */
.L_x_14715:
[----:B0-----:R0:W4:Y:S02]  /*262a0*/  SYNCS.PHASECHK.TRANS64.TRYWAIT P0, [R5+URZ+0x16820], R0 ;  /* 0x01682000050075a7 */ /* 0x001124000800017f */
[----:B----4-:R-:W-:Y:S05]  /*262b0*/  @!P0 NANOSLEEP.SYNCS 0x989680 ;  /* 0x009896800000895d */ /* 0x010fea0003900000 */
[----:B------:R-:W4:Y:S02]  /*262c0*/  @!P0 SYNCS.PHASECHK.TRANS64 P0, [R5+URZ+0x16820], R0 ;  /* 0x01682000050085a7 */ /* 0x000f24000800007f */
[----:B----4-:R-:W-:Y:S05]  /*262d0*/  @!P0 BRA `(.L_x_14715) ;  /* 0xfffffffc00f08947 */ /* 0x010fea000383ffff */
[----:B------:R-:W-:Y:S05]  /*262e0*/  BRA `(.L_x_14945) ;  /* 0xffffff98002c7947 */ /* 0x000fea000383ffff */
.L_x_14716:
[----:B------:R-:W4:Y:S01]  /*262f0*/  S2R R2, SR_TID.X ;  /* 0x0000000000027919 */ /* 0x000f220000002100 */
[----:B------:R-:W-:Y:S01]  /*26300*/  BSSY B0, `(.L_x_14946) ;  /* 0x000000a000007945 */ /* 0x000fe20003800000 */
[----:B------:R-:W-:Y:S02]  /*26310*/  IMAD.MOV.U32 R12, RZ, RZ, RZ ;  /* 0x000000ffff0c7224 */ /* 0x000fe400078e00ff */
[----:B------:R-:W-:Y:S02]  /*26320*/  IMAD.MOV.U32 R11, RZ, RZ, 0x1f ;  /* 0x0000001fff0b7424 */ /* 0x000fe400078e00ff */
[----:B------:R-:W-:Y:S01]  /*26330*/  IMAD.MOV.U32 R15, RZ, RZ, -0x1 ;  /* 0xffffffffff0f7424 */ /* 0x000fe200078e00ff */
[----:B----4-:R-:W-:-:S04]  /*26340*/  SHF.R.U32.HI R2, RZ, 0x5, R2 ;  /* 0x00000005ff027819 */ /* 0x010fc80000011602 */
[----:B------:R-:W-:-:S05]  /*26350*/  LOP3.LUT R2, R2, 0x3, RZ, 0xc0, !PT ;  /* 0x0000000302027812 */ /* 0x000fca00078ec0ff */
[----:B-1----:R-:W-:-:S07]  /*26360*/  IMAD.MOV.U32 R13, RZ, RZ, R2 ;  /* 0x000000ffff0d7224 */ /* 0x002fce00078e0002 */
[----:B0-23-5:R-:W-:Y:S05]  /*26370*/  WARPSYNC.COLLECTIVE R15, `(.L_x_14947) ;  /* 0x000000000f087348 */ /* 0x02dfea0003c00000 */
[----:B------:R1:W4:Y:S02]  /*26380*/  SHFL.IDX P6, R14, R13, R12, R11 ;  /* 0x0000000c0d0e7389 */ /* 0x00032400000c000b */
[----:B012345:R-:W-:Y:S01]  /*26390*/  ENDCOLLECTIVE ;  /* 0x000000000000791b */ /* 0x03ffe20003800000 */
.L_x_14947:
[----:B------:R-:W-:Y:S05]  /*263a0*/  BSYNC B0 ;  /* 0x0000000000007941 */ /* 0x000fea0003800000 */
.L_x_14946:
[----:B------:R-:W-:Y:S05]  /*263b0*/  BRA `(.L_x_14948) ;  /* 0xffffff9800147947 */ /* 0x000fea000383ffff */
.L_x_14717:
[----:B------:R-:W-:Y:S01]  /*263c0*/  BSSY B0, `(.L_x_14949) ;  /* 0x0000006000007945 */ /* 0x000fe20003800000 */
[----:B------:R-:W-:-:S07]  /*263d0*/  IMAD.MOV.U32 R15, RZ, RZ, -0x1 ;  /* 0xffffffffff0f7424 */ /* 0x000fce00078e00ff */
[----:B0123-5:R-:W-:Y:S05]  /*263e0*/  WARPSYNC.COLLECTIVE R15, `(.L_x_14950) ;  /* 0x000000000f0c7348 */ /* 0x02ffea0003c00000 */
[----:B------:R-:W-:Y:S02]  /*263f0*/  ELECT P6, UR62, PT ;  /* 0x00000000003e782f */ /* 0x000fe400038c0000 */
[----:B------:R-:W-:Y:S01]  /*26400*/  MOV R14, UR62 ;  /* 0x0000003e000e7c02 */ /* 0x000fe20008000f00 */
[----:B0123-5:R-:W-:Y:S10]  /*26410*/  ENDCOLLECTIVE ;  /* 0x000000000000791b */ /* 0x02fff40003800000 */
.L_x_14950:
[----:B------:R-:W-:Y:S05]  /*26420*/  BSYNC B0 ;  /* 0x0000000000007941 */ /* 0x000fea0003800000 */
.L_x_14949:
[----:B------:R-:W-:Y:S05]  /*26430*/  BRA `(.L_x_14951) ;  /* 0xffffff9800087947 */ /* 0x000fea000383ffff */
.L_x_14719:
[----:B0-----:R0:W4:Y:S02]  /*26440*/  SYNCS.PHASECHK.TRANS64.TRYWAIT P1, [R3+URZ+0x16840], R2 ;  /* 0x01684002030075a7 */ /* 0x001124000802017f */
[----:B----4-:R-:W-:Y:S05]  /*26450*/  @!P1 NANOSLEEP.SYNCS 0x989680 ;  /* 0x009896800000995d */ /* 0x010fea0003900000 */
[----:B------:R-:W4:Y:S02]  /*26460*/  @!P1 SYNCS.PHASECHK.TRANS64 P1, [R3+URZ+0x16840], R2 ;  /* 0x01684002030095a7 */ /* 0x000f24000802007f */
[----:B----4-:R-:W-:Y:S05]  /*26470*/  @!P1 BRA `(.L_x_14719) ;  /* 0xfffffffc00f09947 */ /* 0x010fea000383ffff */
[----:B------:R-:W-:Y:S05]  /*26480*/  BRA `(.L_x_14952) ;  /* 0xffffff98002c7947 */ /* 0x000fea000383ffff */
.L_x_14721:
[----:B----4-:R4:W0:Y:S02]  /*26490*/  SYNCS.PHASECHK.TRANS64.TRYWAIT P1, [R5+URZ+0x16840], R0 ;  /* 0x01684000050075a7 */ /* 0x010824000802017f */
[----:B0-----:R-:W-:Y:S05]  /*264a0*/  @!P1 NANOSLEEP.SYNCS 0x989680 ;  /* 0x009896800000995d */ /* 0x001fea0003900000 */
[----:B------:R-:W0:Y:S02]  /*264b0*/  @!P1 SYNCS.PHASECHK.TRANS64 P1, [R5+URZ+0x16840], R0 ;  /* 0x01684000050095a7 */ /* 0x000e24000802007f */
[----:B0-----:R-:W-:Y:S05]  /*264c0*/  @!P1 BRA `(.L_x_14721) ;  /* 0xfffffffc00f09947 */ /* 0x001fea000383ffff */
[----:B------:R-:W-:Y:S05]  /*264d0*/  BRA `(.L_x_14953) ;  /* 0xffffff98003c7947 */ /* 0x000fea000383ffff */
.L_x_14723:
[----:B------:R0:W0:Y:S02]  /*264e0*/  SYNCS.PHASECHK.TRANS64.TRYWAIT P1, [R3+URZ+0x16860], R2 ;  /* 0x01686002030075a7 */ /* 0x000024000802017f */
[----:B0-----:R-:W-:Y:S05]  /*264f0*/  @!P1 NANOSLEEP.SYNCS 0x989680 ;  /* 0x009896800000995d */ /* 0x001fea0003900000 */
[----:B------:R-:W0:Y:S02]  /*26500*/  @!P1 SYNCS.PHASECHK.TRANS64 P1, [R3+URZ+0x16860], R2 ;  /* 0x01686002030095a7 */ /* 0x000e24000802007f */
[----:B0-----:R-:W-:Y:S05]  /*26510*/  @!P1 BRA `(.L_x_14723) ;  /* 0xfffffffc00f09947 */ /* 0x001fea000383ffff */
[----:B------:R-:W-:Y:S05]  /*26520*/  BRA `(.L_x_14954) ;  /* 0xffffff9800387947 */ /* 0x000fea000383ffff */
.L_x_14955:
        /* <DEDUP_REMOVED lines=13> */
.L_x_16010:


//--------------------- .text._ZN7cutlass13device_kernelIN5flash11enable_sm90INS1_16FlashAttnFwdSm90INS1_25CollectiveMainloopFwdSm90ILi2EN4cute5tupleIJNS5_1CILi1EEES8_S8_EEENS6_IJNS7_ILi192EEENS7_ILi128EEENS7_ILi64EEEEEELi64ENS_6half_tEfNS_4arch4Sm90ELb1ELb0ELb0ELb0ELb1ELb0ELb0ELb1ELb1ELb1ELb1ELb0EEENS1_21CollectiveEpilogueFwdINS6_IJSA_SC_SB_EEES9_SE_SG_Li384ELb0ELb1ELb1ELb0EEENS1_19SingleTileSchedulerILb0ELb1ELb1ELi192EEEEEEEEEvNT_6ParamsE --------------------------
	.section	.text._ZN7cutlass13device_kernelIN5flash11enable_sm90INS1_16FlashAttnFwdSm90INS1_25CollectiveMainloopFwdSm90ILi2EN4cute5tupleIJNS5_1CILi1EEES8_S8_EEENS6_IJNS7_ILi192EEENS7_ILi128EEENS7_ILi64EEEEEELi64ENS_6half_tEfNS_4arch4Sm90ELb1ELb0ELb0ELb0ELb1ELb0ELb0ELb1ELb1ELb1ELb1ELb0EEENS1_21CollectiveEpilogueFwdINS6_IJSA_SC_SB_EEES9_SE_SG_Li384ELb0ELb1ELb1ELb0EEENS1_19SingleTileSchedulerILb0ELb1ELb1ELi192EEEEEEEEEvNT_6ParamsE,"ax",@progbits
	.align	128
.text._ZN7cutlass13device_kernelIN5flash11enable_sm90INS1_16FlashAttnFwdSm90INS1_25CollectiveMainloopFwdSm90ILi2EN4cute5tupleIJNS5_1CILi1EEES8_S8_EEENS6_IJNS7_ILi192EEENS7_ILi128EEENS7_ILi64EEEEEELi64ENS_6half_tEfNS_4arch4Sm90ELb1ELb0ELb0ELb0ELb1ELb0ELb0ELb1ELb1ELb1ELb1ELb0EEENS1_21CollectiveEpilogueFwdINS6_IJSA_SC_SB_EEES9_SE_SG_Li384ELb0ELb1ELb1ELb0EEENS1_19SingleTileSchedulerILb0ELb1ELb1ELi192EEEEEEEEEvNT_6ParamsE:
        .type           _ZN7cutlass13device_kernelIN5flash11enable_sm90INS1_16FlashAttnFwdSm90INS1_25CollectiveMainloopFwdSm90ILi2EN4cute5tupleIJNS5_1CILi1EEES8_S8_EEENS6_IJNS7_ILi192EEENS7_ILi128EEENS7_ILi64EEEEEELi64ENS_6half_tEfNS_4arch4Sm90ELb1ELb0ELb0ELb0ELb1ELb0ELb0ELb1ELb1ELb1ELb1ELb0EEENS1_21CollectiveEpilogueFwdINS6_IJSA_SC_SB_EEES9_SE_SG_Li384ELb0ELb1ELb1ELb0EEENS1_19SingleTileSchedulerILb0ELb1ELb1ELi192EEEEEEEEEvNT_6ParamsE,@function
        .size           _ZN7cutlass13device_kernelIN5flash11enable_sm90INS1_16FlashAttnFwdSm90INS1_25CollectiveMainloopFwdSm90ILi2EN4cute5tupleIJNS5_1CILi1EEES8_S8_EEENS6_IJNS7_ILi192EEENS7_ILi128EEENS7_ILi64EEEEEELi64ENS_6half_tEfNS_4arch4Sm90ELb1ELb0ELb0ELb0ELb1ELb0ELb0ELb1ELb1ELb1ELb1ELb0EEENS1_21CollectiveEpilogueFwdINS6_IJSA_SC_SB_EEES9_SE_SG_Li384ELb0ELb1ELb1ELb0EEENS1_19SingleTileSchedulerILb0ELb1ELb1ELi192EEEEEEEEEvNT_6ParamsE,(.L_x_16011 - _ZN7cutlass13device_kernelIN5flash11enable_sm90INS1_16FlashAttnFwdSm90INS1_25CollectiveMainloopFwdSm90ILi2EN4cute5tupleIJNS5_1CILi1EEES8_S8_EEENS6_IJNS7_ILi192EEENS7_ILi128EEENS7_ILi64EEEEEELi64ENS_6half_tEfNS_4arch4Sm90ELb1ELb0ELb0ELb0ELb1ELb0ELb0ELb1ELb1ELb1ELb1ELb0EEENS1_21CollectiveEpilogueFwdINS6_IJSA_SC_SB_EEES9_SE_SG_Li384ELb0ELb1ELb1ELb0EEENS1_19SingleTileSchedulerILb0ELb1ELb1ELi192EEEEEEEEEvNT_6ParamsE)
        .other          _ZN7cutlass13device_kernelIN5flash11enable_sm90INS1_16FlashAttnFwdSm90INS1_25CollectiveMainloopFwdSm90ILi2EN4cute5tupleIJNS5_1CILi1EEES8_S8_EEENS6_IJNS7_ILi192EEENS7_ILi128EEENS7_ILi64EEEEEELi64ENS_6half_tEfNS_4arch4Sm90ELb1ELb0ELb0ELb0ELb1ELb0ELb0ELb1ELb1ELb1ELb1ELb0EEENS1_21CollectiveEpilogueFwdINS6_IJSA_SC_SB_EEES9_SE_SG_Li384ELb0ELb1ELb1ELb0EEENS1_19SingleTileSchedulerILb0ELb1ELb1ELi192EEEEEEEEEvNT_6ParamsE,@"STO_CUDA_ENTRY STV_DEFAULT"
_ZN7cutlass13device_kernelIN5flash11enable_sm90INS1_16FlashAttnFwdSm90INS1_25CollectiveMainloopFwdSm90ILi2EN4cute5tupleIJNS5_1CILi1EEES8_S8_EEENS6_IJNS7_ILi192EEENS7_ILi128EEENS7_ILi64EEEEEELi64ENS_6half_tEfNS_4arch4Sm90ELb1ELb0ELb0ELb0ELb1ELb0ELb0ELb1ELb1ELb1ELb1ELb0EEENS1_21CollectiveEpilogueFwdINS6_IJSA_SC_SB_EEES9_SE_SG_Li384ELb0ELb1ELb1ELb0EEENS1_19SingleTileSchedulerILb0ELb1ELb1ELi192EEEEEEEEEvNT_6ParamsE:
        /* <DEDUP_REMOVED lines=45> */
.L_x_14956:
        /* <DEDUP_REMOVED lines=22> */
.L_x_14957:
        /* <DEDUP_REMOVED lines=18> */
.L_x_14958:
        /* <DEDUP_REMOVED lines=22> */
.L_x_14959:
        /* <DEDUP_REMOVED lines=23> */
.L_x_14960:
        /* <DEDUP_REMOVED lines=9> */
.L_x_14963:
        /* <DEDUP_REMOVED lines=37> */
[----:B0-----:R-:W-:-:S02]  /*0b00*/  UIMAD UR45, UR45, 0xc0, URZ ;  /* 0x000000c02d2d78a4 */ /* 0x001fc4000f8e023f */
        /* <DEDUP_REMOVED lines=54> */
.L_x_14965:
        /* <DEDUP_REMOVED lines=10> */
[----:B------:R-:W-:Y:S02]  /*0f10*/  MOV R3, RZ ;  /* 0x000000ff00037202 */ /* 0x000fe40000000f00 */
        /* <DEDUP_REMOVED lines=51> */
.L_x_14967:
[----:B------:R-:W-:-:S04]  /*1250*/  SHF.L.U32 R0, RZ, 0x1f, RZ ;  /* 0x0000001fff007819 */ /* 0x000fc800000006ff */
[----:B------:R-:W0:Y:S02]  /*1260*/  SYNCS.PHASECHK.TRANS64.TRYWAIT P0, [UR42+0x16800], R0 ;  /* 0x01680000ff0075a7 */ /* 0x000e24000800016a */
[----:B0-----:R-:W-:Y:S05]  /*1270*/  @!P0 BRA `(.L_x_14968) ;  /* 0x000000bc00bc8947 */ /* 0x001fea0003800000 */
.L_x_15051:
[----:B------:R-:W-:-:S06]  /*1280*/  ULOP3.LUT UR4, UR40, 0x1, URZ, 0xfc, !UPT ;  /* 0x0000000128047892 */ /* 0x000fcc000f8efc3f */
[----:B------:R-:W-:-:S05]  /*1290*/  IMAD.U32 R2, RZ, RZ, UR4 ;  /* 0x00000004ff027e24 */ /* 0x000fca000f8e00ff */
[----:B------:R-:W-:-:S13]  /*12a0*/  ISETP.NE.AND P0, PT, R2, 0x3, PT ;  /* 0x000000030200780c */ /* 0x000fda0003f05270 */
[----:B------:R-:W-:Y:S05]  /*12b0*/  @!P0 BRA `(.L_x_14969) ;  /* 0x0000000000048947 */ /* 0x000fea0003800000 */
[----:B------:R-:W-:Y:S01]  /*12c0*/  BPT.TRAP 0x1 ;  /* 0x000000040000795c */ /* 0x000fe20000300000 */
.L_x_14969:
[----:B------:R1:W2:Y:S01]  /*12d0*/  SYNCS.PHASECHK.TRANS64.TRYWAIT P1, [UR42+0x16830], R0 ;  /* 0x01683000ff0075a7 */ /* 0x0002a2000802016a */
[----:B------:R-:W-:Y:S05]  /*12e0*/  @!P0 BRA `(.L_x_14970) ;  /* 0x0000000000048947 */ /* 0x000fea0003800000 */
[----:B------:R-:W-:Y:S01]  /*12f0*/  BPT.TRAP 0x1 ;  /* 0x000000040000795c */ /* 0x000fe20000300000 */
.L_x_14970:
[----:B------:R-:W-:-:S05]  /*1300*/  IMAD.U32 R6, RZ, RZ, UR47 ;  /* 0x0000002fff067e24 */ /* 0x000fca000f8e00ff */
[----:B------:R-:W-:Y:S01]  /*1310*/  LOP3.LUT R6, R6, 0x10000, RZ, 0xfc, !PT ;  /* 0x0001000006067812 */ /* 0x000fe200078efcff */
[----:B--2---:R-:W-:Y:S06]  /*1320*/  @P1 BRA `(.L_x_14971) ;  /* 0x0000000000081947 */ /* 0x004fec0003800000 */
[----:B------:R-:W2:Y:S02]  /*1330*/  SYNCS.PHASECHK.TRANS64.TRYWAIT P1, [UR42+0x16830], R0 ;  /* 0x01683000ff0075a7 */ /* 0x000ea4000802016a */
[----:B--2---:R-:W-:Y:S05]  /*1340*/  @!P1 BRA `(.L_x_14972) ;  /* 0x000000bc00a09947 */ /* 0x004fea0003800000 */
.L_x_14971:
        /* <DEDUP_REMOVED lines=38> */
.L_x_14973:
[----:B01----:R-:W-:Y:S01]  /*15b0*/  LOP3.LUT R0, R19, 0xffffff80, RZ, 0xc0, !PT ;  /* 0xffffff8013007812 */ /* 0x003fe200078ec0ff */
[----:B------:R-:W-:Y:S01]  /*15c0*/  IMAD.HI R5, R23, 0x55555556, RZ ;  /* 0x5555555617057827 */ /* 0x000fe200078e02ff */
[----:B------:R-:W-:Y:S01]  /*15d0*/  LEA.HI R18, R18, R17, RZ, 0x2 ;  /* 0x0000001112127211 */ /* 0x000fe200078f10ff */
[----:B------:R-:W-:Y:S01]  /*15e0*/  UISETP.NE.AND UP0, UPT, UR44, URZ, UPT ;  /* 0x0000003f2c00728c */ /* 0x000fe2000bf05270 */
[----:B------:R-:W-:Y:S01]  /*15f0*/  CS2R R118, SRZ ;  /* 0x0000000000767805 */ /* 0x000fe2000001ff00 */
[----:B------:R-:W-:Y:S01]  /*1600*/  IMAD.IADD R0, R17, 0x1, -R0 ;  /* 0x0000000111007824 */ /* 0x000fe200078e0a00 */
[----:B------:R-:W-:Y:S01]  /*1610*/  LOP3.LUT R18, R18, 0xfffffffc, RZ, 0xc0, !PT ;  /* 0xfffffffc12127812 */ /* 0x000fe200078ec0ff */
[----:B------:R-:W-:Y:S01]  /*1620*/  ULDC UR7, c[0x0][0x2f0] ;  /* 0x0000bc0000077ab9 */ /* 0x000fe20000000800 */
[----:B------:R-:W-:Y:S01]  /*1630*/  LEA.HI R10, R5, R5, RZ, 0x1 ;  /* 0x00000005050a7211 */ /* 0x000fe200078f08ff */
[----:B------:R-:W-:Y:S01]  /*1640*/  IMAD.U32 R13, RZ, RZ, UR7 ;  /* 0x00000007ff0d7e24 */ /* 0x000fe2000f8e00ff */
[----:B------:R-:W-:Y:S01]  /*1650*/  SHF.R.S32.HI R3, RZ, 0x1f, R0 ;  /* 0x0000001fff037819 */ /* 0x000fe20000011400 */
        /* <DEDUP_REMOVED lines=11> */
[----:B------:R-:W-:Y:S01]  /*1710*/  SHF.R.S32.HI R4, RZ, 0x5, R4 ;  /* 0x00000005ff047819 */ /* 0x000fe20000011404 */
[----:B------:R-:W-:Y:S01]  /*1720*/  UIADD3 UR27, UR46, -0x2, URZ ;  /* 0xfffffffe2e1b7890 */ /* 0x000fe2000fffe03f */
[----:B------:R-:W-:Y:S01]  /*1730*/  LEA.HI R8, R8, R3, RZ, 0x3 ;  /* 0x0000000308087211 */ /* 0x000fe200078f18ff */
[----:B------:R-:W-:Y:S01]  /*1740*/  UIADD3 UR6, UR42, 0x16840, URZ ;  /* 0x000168402a067890 */ /* 0x000fe2000fffe03f */
[----:B------:R-:W-:-:S02]  /*1750*/  LEA.HI R5, R18, R18, RZ, 0x1 ;  /* 0x0000001212057211 */ /* 0x000fc400078f08ff */
[----:B------:R-:W-:Y:S02]  /*1760*/  CS2R R116, SRZ ;  /* 0x0000000000747805 */ /* 0x000fe4000001ff00 */
[----:B------:R-:W-:Y:S01]  /*1770*/  LEA R4, R4, UR45, 0x4 ;  /* 0x0000002d04047c11 */ /* 0x000fe2000f8e20ff */
[----:B------:R-:W-:Y:S01]  /*1780*/  UPRMT UR6, UR25, 0x654, UR6 ;  /* 0x0000065419067896 */ /* 0x000fe20008000006 */
[----:B------:R-:W-:Y:S02]  /*1790*/  LOP3.LUT R8, R8, 0xfffffff8, RZ, 0xc0, !PT ;  /* 0xfffffff808087812 */ /* 0x000fe400078ec0ff */
[----:B------:R-:W-:Y:S02]  /*17a0*/  LOP3.LUT R5, R5, 0x1ffffffe, RZ, 0xc0, !PT ;  /* 0x1ffffffe05057812 */ /* 0x000fe400078ec0ff */
[----:B------:R-:W-:Y:S02]  /*17b0*/  IADD3 R3, R4, R3, -R8 ;  /* 0x0000000304037210 */ /* 0x000fe40007ffe808 */
[----:B------:R-:W-:Y:S01]  /*17c0*/  PLOP3.LUT P2, PT, PT, PT, UP0, 0x80, 0x0 ;  /* 0x000000000000781c */ /* 0x000fe20003f4f008 */
[----:B------:R-:W-:Y:S01]  /*17d0*/  IMAD.IADD R5, R18, 0x1, -R5 ;  /* 0x0000000112057824 */ /* 0x000fe200078e0a05 */
[----:B------:R-:W-:Y:S01]  /*17e0*/  SYNCS.ARRIVE.TRANS64.RED.A1T0 RZ, [UR6], RZ ;  /* 0x000000ffffff79a7 */ /* 0x000fe20008100406 */
[----:B------:R-:W-:-:S04]  /*17f0*/  IMAD R10, R10, 0x40, R3 ;  /* 0x000000400a0a7824 */ /* 0x000fc800078e0203 */
[----:B------:R-:W-:-:S04]  /*1800*/  IMAD R5, R5, 0x8, R10 ;  /* 0x0000000805057824 */ /* 0x000fc800078e020a */
[----:B------:R-:W-:Y:S01]  /*1810*/  @P1 IMAD.HI.U32 R3, R5, UR4, RZ ;  /* 0x0000000405031c27 */ /* 0x000fe2000f8e00ff */
[----:B------:R-:W-:Y:S02]  /*1820*/  UMOV UR4, 0xffffff80 ;  /* 0xffffff8000047882 */ /* 0x000fe40000000000 */
[----:B------:R-:W-:Y:S01]  /*1830*/  UIMAD UR4, UR46, UR4, 0x80 ;  /* 0x000000802e0474a4 */ /* 0x000fe2000f8e0204 */
[----:B------:R-:W-:Y:S01]  /*1840*/  IMAD.MOV.U32 R9, RZ, RZ, R5 ;  /* 0x000000ffff097224 */ /* 0x000fe200078e0005 */
[----:B------:R-:W-:Y:S02]  /*1850*/  @P2 SHF.R.U32.HI R9, RZ, UR5, R3 ;  /* 0x00000005ff092c19 */ /* 0x000fe40008011603 */
[----:B------:R-:W-:Y:S01]  /*1860*/  LOP3.LUT R3, R2, 0x7ffffffc, RZ, 0xc0, !PT ;  /* 0x7ffffffc02037812 */ /* 0x000fe200078ec0ff */
[----:B------:R-:W-:Y:S02]  /*1870*/  UIADD3 UR5, UR4, 0x1, URZ ;  /* 0x0000000104057890 */ /* 0x000fe4000fffe03f */
[----:B------:R-:W0:Y:S01]  /*1880*/  SHFL.IDX PT, R2, R9, RZ, 0x1c1f ;  /* 0x001c1fff09027589 */ /* 0x000e2200000e0000 */
[----:B------:R-:W-:Y:S01]  /*1890*/  IADD3 R8, R0, -R3, RZ ;  /* 0x8000000300087210 */ /* 0x000fe20007ffe0ff */
[----:B------:R-:W-:-:S02]  /*18a0*/  UIMAD UR4, UR37, UR7, UR4 ;  /* 0x00000007250472a4 */ /* 0x000fc4000f8e0204 */
[----:B------:R-:W-:Y:S01]  /*18b0*/  IMAD.U32 R3, RZ, RZ, UR5 ;  /* 0x00000005ff037e24 */ /* 0x000fe2000f8e00ff */
[----:B------:R-:W1:Y:S01]  /*18c0*/  SHFL.IDX PT, R10, R9, 0x1, 0x1c1f ;  /* 0x003c1f00090a7f89 */ /* 0x000e6200000e0000 */
[----:B------:R-:W-:Y:S02]  /*18d0*/  UIMAD UR7, UR37, UR7, -UR10 ;  /* 0x00000007250772a4 */ /* 0x000fe4000f8e0a0a */
[C---:B------:R-:W-:Y:S02]  /*18e0*/  IMAD R0, R8.reuse, -0x2, R3 ;  /* 0xfffffffe08007824 */ /* 0x040fe400078e0203 */
[----:B------:R-:W-:Y:S01]  /*18f0*/  IMAD.U32 R11, RZ, RZ, UR4 ;  /* 0x00000004ff0b7e24 */ /* 0x000fe2000f8e00ff */
[----:B------:R-:W-:Y:S01]  /*1900*/  ULDC UR4, c[0x0][0x988] ;  /* 0x0002620000047ab9 */ /* 0x000fe20000000800 */
[----:B------:R-:W-:Y:S02]  /*1910*/  IMAD R3, R13, UR37, R0 ;  /* 0x000000250d037c24 */ /* 0x000fe4000f8e0200 */
[----:B------:R-:W-:-:S02]  /*1920*/  IMAD R12, R8, -0x2, R11 ;  /* 0xfffffffe080c7824 */ /* 0x000fc400078e020b */
        /* <DEDUP_REMOVED lines=104> */
[C---:B------:R-:W-:Y:S02]  /*1fb0*/  ISETP.GT.AND P3, PT, R12.reuse, 0x8, PT ;  /* 0x000000080c00780c */ /* 0x040fe40003f64270 */
[----:B------:R-:W-:Y:S01]  /*1fc0*/  FSEL R10, R27, -INF , P2 ;  /* 0xff8000001b0a7808 */ /* 0x000fe20001000000 */
[----:B------:R-:W-:Y:S01]  /*1fd0*/  @UP0 USHF.R.U32.HI UR45, URZ, UR11, UR5 ;  /* 0x0000000b3f2d0299 */ /* 0x000fe20008011605 */
[----:B------:R-:W-:Y:S02]  /*1fe0*/  ISETP.GT.AND P2, PT, R12, 0x10, PT ;  /* 0x000000100c00780c */ /* 0x000fe40003f44270 */
[----:B------:R-:W-:Y:S01]  /*1ff0*/  UMOV UR5, URZ ;  /* 0x0000003f00057c82 */ /* 0x000fe20008000000 */
[----:B------:R-:W-:-:S04]  /*2000*/  UIADD3 UR7, UR7, UR45, URZ ;  /* 0x0000002d07077290 */ /* 0x000fc8000fffe03f */
[----:B------:R-:W-:-:S04]  /*2010*/  USHF.R.S32.HI UR4, URZ, 0x1f, UR7 ;  /* 0x0000001f3f047899 */ /* 0x000fc80008011407 */
[----:B------:R-:W-:-:S04]  /*2020*/  ULEA.HI UR4, UR4, UR7, URZ, 0x7 ;  /* 0x0000000704047291 */ /* 0x000fc8000f8f383f */
[----:B------:R-:W-:Y:S01]  /*2030*/  USHF.R.S32.HI UR4, URZ, 0x7, UR4 ;  /* 0x000000073f047899 */ /* 0x000fe20008011404 */
[----:B0-----:R-:W-:-:S03]  /*2040*/  FMNMX.FTZ R41, R14, R41, !PT ;  /* 0x000000290e297209 */ /* 0x001fc60007810000 */
[----:B------:R-:W-:Y:S02]  /*2050*/  UISETP.LT.AND UP0, UPT, UR41, UR4, UPT ;  /* 0x000000042900728c */ /* 0x000fe4000bf01270 */
[----:B------:R-:W0:Y:S02]  /*2060*/  SHFL.BFLY PT, R2, R41, 0x1, 0x1f ;  /* 0x0c201f0029027f89 */ /* 0x000e2400000e0000 */
[----:B------:R-:W-:-:S03]  /*2070*/  USEL UR26, UR41, UR4, !UP0 ;  /* 0x00000004291a7287 */ /* 0x000fc6000c000000 */
[----:B------:R-:W-:Y:S01]  /*2080*/  UMOV UR4, URZ ;  /* 0x0000003f00047c82 */ /* 0x000fe20008000000 */
        /* <DEDUP_REMOVED lines=9> */
[----:B------:R-:W-:Y:S01]  /*2120*/  ISETP.GT.AND P1, PT, R12, 0x9, PT ;  /* 0x000000090c00780c */ /* 0x000fe20003f24270 */
        /* <DEDUP_REMOVED lines=11> */
[----:B0-----:R-:W-:Y:S01]  /*21e0*/  FSEL R93, R34, -INF , P2 ;  /* 0xff800000225d7808 */ /* 0x001fe20001000000 */
        /* <DEDUP_REMOVED lines=24> */
[----:B------:R-:W1:Y:S01]  /*2370*/  MUFU.EX2 R150, R150 ;  /* 0x0000009600967308 */ /* 0x000e620000000800 */
[----:B------:R-:W-:Y:S01]  /*2380*/  FMNMX.FTZ R14, R39, R14, !PT ;  /* 0x0000000e270e7209 */ /* 0x000fe20007810000 */
[-CC-:B------:R-:W-:Y:S01]  /*2390*/  FFMA.FTZ R130, R23, R0.reuse, -R4.reuse ;  /* 0x0000000017827223 */ /* 0x180fe20000010804 */
[C---:B------:R-:W-:Y:S01]  /*23a0*/  ISETP.GT.AND P2, PT, R12.reuse, 0x28, PT ;  /* 0x000000280c00780c */ /* 0x040fe20003f44270 */
        /* <DEDUP_REMOVED lines=28> */
[----:B------:R-:W3:Y:S01]  /*2570*/  MUFU.EX2 R144, R144 ;  /* 0x0000009000907308 */ /* 0x000ee20000000800 */
[----:B------:R-:W-:-:S02]  /*2580*/  ISETP.GT.AND P1, PT, R12, 0x39, PT ;  /* 0x000000390c00780c */ /* 0x000fc40003f24270 */
[----:B------:R-:W-:Y:S02]  /*2590*/  FSEL R99, R54, -INF , P2 ;  /* 0xff80000036637808 */ /* 0x000fe40001000000 */
[----:B------:R-:W-:Y:S02]  /*25a0*/  FMNMX.FTZ R14, R51, R14, !PT ;  /* 0x0000000e330e7209 */ /* 0x000fe40007810000 */
[C---:B------:R-:W-:Y:S01]  /*25b0*/  ISETP.GT.AND P2, PT, R12.reuse, 0x40, PT ;  /* 0x000000400c00780c */ /* 0x040fe20003f44270 */
[----:B------:R-:W4:Y:S01]  /*25c0*/  MUFU.EX2 R13, R13 ;  /* 0x0000000d000d7308 */ /* 0x000f220000000800 */
[----:B------:R-:W-:Y:S02]  /*25d0*/  FSEL R55, R55, -INF , P1 ;  /* 0xff80000037377808 */ /* 0x000fe40000800000 */
[----:B------:R-:W-:Y:S02]  /*25e0*/  FMNMX.FTZ R14, R99, R14, !PT ;  /* 0x0000000e630e7209 */ /* 0x000fe40007810000 */
[----:B------:R-:W-:-:S02]  /*25f0*/  ISETP.GT.AND P1, PT, R12, 0x41, PT ;  /* 0x000000410c00780c */ /* 0x000fc40003f24270 */
[----:B------:R-:W-:Y:S01]  /*2600*/  FSEL R95, R58, -INF , P2 ;  /* 0xff8000003a5f7808 */ /* 0x000fe20001000000 */
[----:B------:R-:W5:Y:S01]  /*2610*/  MUFU.EX2 R146, R146 ;  /* 0x0000009200927308 */ /* 0x000f620000000800 */
[----:B------:R-:W-:Y:S02]  /*2620*/  FMNMX.FTZ R14, R55, R14, !PT ;  /* 0x0000000e370e7209 */ /* 0x000fe40007810000 */
[C---:B------:R-:W-:Y:S02]  /*2630*/  ISETP.GT.AND P2, PT, R12.reuse, 0x48, PT ;  /* 0x000000480c00780c */ /* 0x040fe40003f44270 */
[----:B------:R-:W-:Y:S02]  /*2640*/  FSEL R59, R59, -INF , P1 ;  /* 0xff8000003b3b7808 */ /* 0x000fe40000800000 */
[----:B------:R-:W-:Y:S01]  /*2650*/  FMNMX.FTZ R14, R95, R14, !PT ;  /* 0x0000000e5f0e7209 */ /* 0x000fe20007810000 */
[----:B------:R-:W5:Y:S01]  /*2660*/  MUFU.EX2 R27, R27 ;  /* 0x0000001b001b7308 */ /* 0x000f620000000800 */
[----:B------:R-:W-:-:S02]  /*2670*/  ISETP.GT.AND P1, PT, R12, 0x49, PT ;  /* 0x000000490c00780c */ /* 0x000fc40003f24270 */
[----:B------:R-:W-:Y:S02]  /*2680*/  FSEL R91, R62, -INF , P2 ;  /* 0xff8000003e5b7808 */ /* 0x000fe40001000000 */
[----:B------:R-:W-:Y:S02]  /*2690*/  FMNMX.FTZ R14, R59, R14, !PT ;  /* 0x0000000e3b0e7209 */ /* 0x000fe40007810000 */
[C---:B------:R-:W-:Y:S01]  /*26a0*/  ISETP.GT.AND P2, PT, R12.reuse, 0x50, PT ;  /* 0x000000500c00780c */ /* 0x040fe20003f44270 */
[----:B------:R-:W5:Y:S01]  /*26b0*/  MUFU.EX2 R140, R140 ;  /* 0x0000008c008c7308 */ /* 0x000f620000000800 */
        /* <DEDUP_REMOVED lines=43> */
[----:B------:R-:W-:Y:S01]  /*2970*/  FSEL R87, R87, -INF , P1 ;  /* 0xff80000057577808 */ /* 0x000fe20000800000 */
        /* <DEDUP_REMOVED lines=48> */
[--C-:B------:R-:W-:Y:S01]  /*2c80*/  FFMA.FTZ R135, R91, R0, -R4.reuse ;  /* 0x000000005b877223 */ /* 0x100fe20000010804 */
[----:B------:R-:W-:Y:S01]  /*2c90*/  FADD.FTZ R32, R140, R31 ;  /* 0x0000001f8c207221 */ /* 0x000fe20000010000 */
[----:B------:R-:W-:Y:S01]  /*2ca0*/  F2FP.F16.F32.PACK_AB R148, R3, R148 ;  /* 0x000000940394723e */ /* 0x000fe200000000ff */
        /* <DEDUP_REMOVED lines=19> */
[----:B------:R-:W-:Y:S01]  /*2de0*/  FFMA.FTZ R87, R87, R0, -R4 ;  /* 0x0000000057577223 */ /* 0x000fe20000010804 */
[----:B------:R-:W-:Y:S01]  /*2df0*/  F2FP.F16.F32.PACK_AB R150, R9, R150 ;  /* 0x000000960996723e */ /* 0x000fe200000000ff */
[----:B------:R-:W-:Y:S01]  /*2e00*/  FADD.FTZ R34, R12, R31 ;  /* 0x0000001f0c227221 */ /* 0x000fe20000010000 */
[----:B------:R-:W-:-:S02]  /*2e10*/  F2FP.F16.F32.PACK_AB R149, R10, R149 ;  /* 0x000000950a95723e */ /* 0x000fc400000000ff */
[----:B------:R-:W-:Y:S01]  /*2e20*/  CS2R R108, SRZ ;  /* 0x00000000006c7805 */ /* 0x000fe2000001ff00 */
[----:B------:R-:W1:Y:S01]  /*2e30*/  MUFU.EX2 R147, R147 ;  /* 0x0000009300937308 */ /* 0x000e620000000800 */
[----:B--2---:R-:W-:Y:S01]  /*2e40*/  FADD.FTZ R31, R145, R34 ;  /* 0x00000022911f7221 */ /* 0x004fe20000010000 */
[----:B------:R-:W-:Y:S01]  /*2e50*/  FADD.FTZ R34, R136, R35 ;  /* 0x0000002388227221 */ /* 0x000fe20000010000 */
[----:B------:R-:W-:Y:S02]  /*2e60*/  F2FP.F16.F32.PACK_AB R151, R12, R151 ;  /* 0x000000970c97723e */ /* 0x000fe400000000ff */
[----:B------:R-:W-:Y:S02]  /*2e70*/  CS2R R106, SRZ ;  /* 0x00000000006a7805 */ /* 0x000fe4000001ff00 */
[----:B------:R-:W-:Y:S01]  /*2e80*/  F2FP.F16.F32.PACK_AB R144, R13, R144 ;  /* 0x000000900d90723e */ /* 0x000fe200000000ff */
[----:B------:R-:W-:Y:S01]  /*2e90*/  FADD.FTZ R35, R37, R34 ;  /* 0x0000002225237221 */ /* 0x000fe20000010000 */
[----:B------:R-:W-:Y:S01]  /*2ea0*/  FFMA.FTZ R34, R67, R0, -R4 ;  /* 0x0000000043227223 */ /* 0x000fe20000010804 */
[----:B------:R-:W2:Y:S01]  /*2eb0*/  MUFU.EX2 R18, R18 ;  /* 0x0000001200127308 */ /* 0x000ea20000000800 */
[----:B0-----:R-:W-:Y:S01]  /*2ec0*/  FADD.FTZ R36, R14, R31 ;  /* 0x0000001f0e247221 */ /* 0x001fe20000010000 */
[----:B------:R-:W-:Y:S01]  /*2ed0*/  FADD.FTZ R38, R138, R35 ;  /* 0x000000238a267221 */ /* 0x000fe20000010000 */
[----:B------:R-:W-:-:S02]  /*2ee0*/  F2FP.F16.F32.PACK_AB R146, R27, R146 ;  /* 0x000000921b92723e */ /* 0x000fc400000000ff */
[----:B------:R-:W-:Y:S02]  /*2ef0*/  CS2R R104, SRZ ;  /* 0x0000000000687805 */ /* 0x000fe4000001ff00 */
[----:B------:R-:W-:Y:S01]  /*2f00*/  F2FP.F16.F32.PACK_AB R140, R43, R140 ;  /* 0x0000008c2b8c723e */ /* 0x000fe200000000ff */
[----:B------:R-:W-:Y:S01]  /*2f10*/  FADD.FTZ R35, R33, R38 ;  /* 0x0000002621237221 */ /* 0x000fe20000010000 */
[----:B------:R-:W-:Y:S01]  /*2f20*/  F2FP.F16.F32.PACK_AB R142, R45, R142 ;  /* 0x0000008e2d8e723e */ /* 0x000fe200000000ff */
[----:B------:R-:W0:Y:S01]  /*2f30*/  MUFU.EX2 R141, R141 ;  /* 0x0000008d008d7308 */ /* 0x000e220000000800 */
[----:B-1----:R-:W-:Y:S01]  /*2f40*/  FADD.FTZ R31, R147, R36 ;  /* 0x00000024931f7221 */ /* 0x002fe20000010000 */
[----:B------:R-:W-:Y:S01]  /*2f50*/  FADD.FTZ R38, R132, R35 ;  /* 0x0000002384267221 */ /* 0x000fe20000010000 */
[----:B------:R-:W-:Y:S02]  /*2f60*/  F2FP.F16.F32.PACK_AB R136, R37, R136 ;  /* 0x000000882588723e */ /* 0x000fe400000000ff */
[----:B------:R-:W-:-:S02]  /*2f70*/  CS2R R102, SRZ ;  /* 0x0000000000667805 */ /* 0x000fc4000001ff00 */
[----:B------:R-:W-:Y:S01]  /*2f80*/  F2FP.F16.F32.PACK_AB R138, R33, R138 ;  /* 0x0000008a218a723e */ /* 0x000fe200000000ff */
[C---:B------:R-:W-:Y:S01]  /*2f90*/  FADD.FTZ R35, R29.reuse, R38 ;  /* 0x000000261d237221 */ /* 0x040fe20000010000 */
[----:B------:R-:W-:Y:S01]  /*2fa0*/  F2FP.F16.F32.PACK_AB R132, R29, R132 ;  /* 0x000000841d84723e */ /* 0x000fe200000000ff */
[----:B------:R-:W1:Y:S01]  /*2fb0*/  MUFU.EX2 R20, R20 ;  /* 0x0000001400147308 */ /* 0x000e620000000800 */
[----:B--2---:R-:W-:Y:S01]  /*2fc0*/  FADD.FTZ R36, R18, R31 ;  /* 0x0000001f12247221 */ /* 0x004fe20000010000 */
[----:B------:R-:W-:Y:S01]  /*2fd0*/  FADD.FTZ R40, R134, R35 ;  /* 0x0000002386287221 */ /* 0x000fe20000010000 */
[C---:B------:R-:W-:Y:S02]  /*2fe0*/  F2FP.F16.F32.PACK_AB R134, R15.reuse, R134 ;  /* 0x000000860f86723e */ /* 0x040fe400000000ff */
[----:B------:R-:W-:Y:S02]  /*2ff0*/  CS2R R100, SRZ ;  /* 0x0000000000647805 */ /* 0x000fe4000001ff00 */
[----:B------:R-:W-:Y:S01]  /*3000*/  F2FP.F16.F32.PACK_AB R145, R14, R145 ;  /* 0x000000910e91723e */ /* 0x000fe200000000ff */
[----:B------:R-:W-:Y:S01]  /*3010*/  FADD.FTZ R35, R15, R40 ;  /* 0x000000280f237221 */ /* 0x000fe20000010000 */
[----:B------:R-:W-:Y:S01]  /*3020*/  F2FP.F16.F32.PACK_AB R147, R18, R147 ;  /* 0x000000931293723e */ /* 0x000fe200000000ff */
[----:B------:R-:W2:Y:S01]  /*3030*/  MUFU.EX2 R143, R143 ;  /* 0x0000008f008f7308 */ /* 0x000ea20000000800 */
[----:B0-----:R-:W-:Y:S01]  /*3040*/  FADD.FTZ R31, R141, R36 ;  /* 0x000000248d1f7221 */ /* 0x001fe20000010000 */
[----:B------:R-:W-:Y:S01]  /*3050*/  FADD.FTZ R40, R128, R35 ;  /* 0x0000002380287221 */ /* 0x000fe20000010000 */
[----:B------:R-:W-:-:S02]  /*3060*/  F2FP.F16.F32.PACK_AB R128, R57, R128 ;  /* 0x000000803980723e */ /* 0x000fc400000000ff */
[----:B------:R-:W-:Y:S02]  /*3070*/  CS2R R98, SRZ ;  /* 0x0000000000627805 */ /* 0x000fe4000001ff00 */
[----:B------:R-:W-:Y:S02]  /*3080*/  CS2R R96, SRZ ;  /* 0x0000000000607805 */ /* 0x000fe4000001ff00 */
[----:B------:R-:W-:Y:S02]  /*3090*/  CS2R R94, SRZ ;  /* 0x00000000005e7805 */ /* 0x000fe4000001ff00 */
[----:B------:R-:W-:Y:S01]  /*30a0*/  CS2R R92, SRZ ;  /* 0x00000000005c7805 */ /* 0x000fe2000001ff00 */
[----:B------:R-:W0:Y:S01]  /*30b0*/  MUFU.EX2 R24, R24 ;  /* 0x0000001800187308 */ /* 0x000e220000000800 */
[C---:B-1----:R-:W-:Y:S01]  /*30c0*/  FADD.FTZ R36, R20.reuse, R31 ;  /* 0x0000001f14247221 */ /* 0x042fe20000010000 */
[----:B------:R-:W-:Y:S02]  /*30d0*/  F2FP.F16.F32.PACK_AB R141, R20, R141 ;  /* 0x0000008d148d723e */ /* 0x000fe400000000ff */
[----:B------:R-:W-:-:S02]  /*30e0*/  CS2R R90, SRZ ;  /* 0x00000000005a7805 */ /* 0x000fc4000001ff00 */
[----:B------:R-:W-:Y:S02]  /*30f0*/  CS2R R88, SRZ ;  /* 0x0000000000587805 */ /* 0x000fe4000001ff00 */
        /* <DEDUP_REMOVED lines=71> */
[----:B--2---:R-:W-:Y:S01]  /*3570*/  FADD.FTZ R3, R115, R12 ;  /* 0x0000000c73037221 */ /* 0x004fe20000010000 */
[----:B0-----:R-:W-:-:S03]  /*3580*/  F2FP.F16.F32.PACK_AB R123, R10, R115 ;  /* 0x000000730a7b723e */ /* 0x001fc600000000ff */
[----:B------:R-:W-:Y:S01]  /*3590*/  FADD.FTZ R3, R10, R3 ;  /* 0x000000030a037221 */ /* 0x000fe20000010000 */
[----:B------:R-:W-:Y:S01]  /*35a0*/  CS2R R114, SRZ ;  /* 0x0000000000727805 */ /* 0x000fe2000001ff00 */
[C---:B-1----:R-:W-:Y:S01]  /*35b0*/  FADD.FTZ R4, R19.reuse, R4 ;  /* 0x0000000413047221 */ /* 0x042fe20000010000 */
[----:B------:R-:W-:Y:S01]  /*35c0*/  F2FP.F16.F32.PACK_AB R122, R19, R122 ;  /* 0x0000007a137a723e */ /* 0x000fe200000000ff */
[----:B------:R-:W-:Y:S06]  /*35d0*/  @!P1 BRA `(.L_x_14974) ;  /* 0x0000002400c09947 */ /* 0x000fec0003800000 */
[----:B------:R-:W-:Y:S01]  /*35e0*/  IMAD.MOV.U32 R10, RZ, RZ, R11 ;  /* 0x000000ffff0a7224 */ /* 0x000fe200078e000b */
[----:B------:R-:W-:Y:S01]  /*35f0*/  UMOV UR7, URZ ;  /* 0x0000003f00077c82 */ /* 0x000fe20008000000 */
[----:B------:R-:W-:Y:S01]  /*3600*/  IMAD.MOV.U32 R9, RZ, RZ, R2 ;  /* 0x000000ffff097224 */ /* 0x000fe200078e0002 */
[----:B------:R-:W-:Y:S01]  /*3610*/  UMOV UR6, URZ ;  /* 0x0000003f00067c82 */ /* 0x000fe20008000000 */
[----:B------:R-:W-:Y:S01]  /*3620*/  IMAD.MOV.U32 R119, RZ, RZ, RZ ;  /* 0x000000ffff777224 */ /* 0x000fe200078e00ff */
[----:B------:R-:W-:Y:S01]  /*3630*/  ULDC UR28, c[0x0][0x288] ;  /* 0x0000a200001c7ab9 */ /* 0x000fe20000000800 */
[----:B------:R-:W-:-:S05]  /*3640*/  ULDC UR29, c[0x0][0x2f0] ;  /* 0x0000bc00001d7ab9 */ /* 0x000fca0000000800 */
.L_x_14985:
[----:B------:R-:W-:Y:S01]  /*3650*/  ISETP.NE.AND P2, PT, RZ, UR43, PT ;  /* 0x0000002bff007c0c */ /* 0x000fe2000bf45270 */
[----:B------:R-:W-:-:S04]  /*3660*/  UISETP.NE.AND UP0, UPT, UR6, 0x1, UPT ;  /* 0x000000010600788c */ /* 0x000fc8000bf05270 */
[----:B------:R-:W-:-:S04]  /*3670*/  USEL UR5, URZ, 0x1, UP0 ;  /* 0x000000013f057887 */ /* 0x000fc80008000000 */
[----:B------:R-:W-:-:S04]  /*3680*/  ULOP3.LUT UR5, UR7, UR5, URZ, 0x3c, !UPT ;  /* 0x0000000507057292 */ /* 0x000fc8000f8e3c3f */
[----:B------:R-:W-:Y:S08]  /*3690*/  @P2 BRA `(.L_x_14975) ;  /* 0x0000000000382947 */ /* 0x000ff00003800000 */
[----:B------:R-:W-:Y:S05]  /*36a0*/  @!P0 BRA `(.L_x_14976) ;  /* 0x0000000000048947 */ /* 0x000fea0003800000 */
[----:B------:R-:W-:Y:S01]  /*36b0*/  BPT.TRAP 0x1 ;  /* 0x000000040000795c */ /* 0x000fe20000300000 */
.L_x_14976:
        /* <DEDUP_REMOVED lines=9> */
.L_x_14977:
[----:B-1----:R-:W-:Y:S05]  /*3750*/  @P1 BRA `(.L_x_14975) ;  /* 0x0000000000081947 */ /* 0x002fea0003800000 */
[----:B------:R-:W1:Y:S02]  /*3760*/  SYNCS.PHASECHK.TRANS64.TRYWAIT P1, [UR4+0x16830], R0 ;  /* 0x01683000ff0075a7 */ /* 0x000e640008020144 */
[----:B-1----:R-:W-:Y:S05]  /*3770*/  @!P1 BRA `(.L_x_14978) ;  /* 0x0000009800ac9947 */ /* 0x002fea0003800000 */
.L_x_14975:
[----:B01----:R-:W-:Y:S01]  /*3780*/  IADD3 R0, R16, 0x8, RZ ;  /* 0x0000000810007810 */ /* 0x003fe20007ffe0ff */
        /* <DEDUP_REMOVED lines=29> */
.L_x_14980:
[----:B------:R-:W-:Y:S01]  /*3960*/  ULEA UR10, UR6, UR42, 0x3 ;  /* 0x0000002a060a7291 */ /* 0x000fe2000f8e183f */
[----:B------:R-:W-:-:S05]  /*3970*/  IMAD.U32 R0, RZ, RZ, UR7 ;  /* 0x00000007ff007e24 */ /* 0x000fca000f8e00ff */
[----:B------:R-:W-:-:S04]  /*3980*/  SHF.L.U32 R0, R0, 0x1f, RZ ;  /* 0x0000001f00007819 */ /* 0x000fc800000006ff */
[----:B------:R0:W1:Y:S01]  /*3990*/  SYNCS.PHASECHK.TRANS64.TRYWAIT P1, [UR10+0x16850], R0 ;  /* 0x01685000ff0075a7 */ /* 0x000062000802014a */
[----:B------:R-:W-:Y:S05]  /*39a0*/  @!P0 BRA `(.L_x_14981) ;  /* 0x0000000000048947 */ /* 0x000fea0003800000 */
[----:B------:R-:W-:Y:S01]  /*39b0*/  BPT.TRAP 0x1 ;  /* 0x000000040000795c */ /* 0x000fe20000300000 */
.L_x_14981:
[----:B-1----:R-:W-:Y:S05]  /*39c0*/  @P1 BRA `(.L_x_14979) ;  /* 0x0000000000081947 */ /* 0x002fea0003800000 */
[----:B------:R-:W1:Y:S02]  /*39d0*/  SYNCS.PHASECHK.TRANS64.TRYWAIT P1, [UR10+0x16850], R0 ;  /* 0x01685000ff0075a7 */ /* 0x000e64000802014a */
[----:B-1----:R-:W-:Y:S05]  /*39e0*/  @!P1 BRA `(.L_x_14982) ;  /* 0x0000009800289947 */ /* 0x002fea0003800000 */
.L_x_14979:
        /* <DEDUP_REMOVED lines=50> */
.L_x_14983:
[----:B------:R-:W-:Y:S01]  /*3d10*/  UISETP.NE.AND UP0, UPT, UR44, URZ, UPT ;  /* 0x0000003f2c00728c */ /* 0x000fe2000bf05270 */
[----:B------:R-:W-:Y:S02]  /*3d20*/  IMAD.MOV.U32 R19, RZ, RZ, R5 ;  /* 0x000000ffff137224 */ /* 0x000fe400078e0005 */
        /* <DEDUP_REMOVED lines=11> */
[----:B------:R-:W-:-:S03]  /*3de0*/  ULEA UR7, UR4, UR42, 0x3 ;  /* 0x0000002a04077291 */ /* 0x000fc6000f8e183f */
[----:B------:R-:W-:Y:S01]  /*3df0*/  IMAD R11, R8, -0x2, R11 ;  /* 0xfffffffe080b7824 */ /* 0x000fe200078e020b */
[----:B------:R-:W-:-:S03]  /*3e00*/  UIADD3 UR7, UR7, 0x16840, URZ ;  /* 0x0001684007077890 */ /* 0x000fc6000fffe03f */
[----:B------:R-:W-:Y:S01]  /*3e10*/  IMAD R11, R2, UR37, R11 ;  /* 0x00000025020b7c24 */ /* 0x000fe2000f8e020b */
[----:B------:R-:W-:-:S09]  /*3e20*/  UPRMT UR7, UR25, 0x654, UR7 ;  /* 0x0000065419077896 */ /* 0x000fd20008000007 */
[----:B------:R-:W-:Y:S01]  /*3e30*/  SYNCS.ARRIVE.TRANS64.RED.A1T0 RZ, [UR7], RZ ;  /* 0x000000ffffff79a7 */ /* 0x000fe20008100407 */
        /* <DEDUP_REMOVED lines=93> */
[----:B------:R-:W-:Y:S01]  /*4410*/  FMNMX.FTZ R0, R28, R13, !PT ;  /* 0x0000000d1c007209 */ /* 0x000fe20007810000 */
[----:B------:R-:W0:Y:S01]  /*4420*/  SHFL.IDX PT, R84, R19, 0x1, 0x1c1f ;  /* 0x003c1f0013547f89 */ /* 0x000e2200000e0000 */
[----:B------:R-:W-:Y:S02]  /*4430*/  FSEL R85, R85, -INF , P2 ;  /* 0xff80000055557808 */ /* 0x000fe40001000000 */
[----:B------:R-:W-:-:S04]  /*4440*/  FMNMX.FTZ R0, R15, R0, !PT ;  /* 0x000000000f007209 */ /* 0x000fc80007810000 */
[----:B------:R-:W-:-:S05]  /*4450*/  FMNMX.FTZ R21, R85, R0, !PT ;  /* 0x0000000055157209 */ /* 0x000fca0007810000 */
[----:B------:R-:W1:Y:S01]  /*4460*/  SHFL.BFLY PT, R0, R21, 0x2, 0x1f ;  /* 0x0c401f0015007f89 */ /* 0x000e6200000e0000 */
[----:B0-----:R-:W-:-:S04]  /*4470*/  IADD3 R11, R84, -UR28, R11 ;  /* 0x8000001c540b7c10 */ /* 0x001fc8000fffe00b */
[C---:B------:R-:W-:Y:S02]  /*4480*/  ISETP.GT.AND P2, PT, R11.reuse, RZ, PT ;  /* 0x000000ff0b00720c */ /* 0x040fe40003f44270 */
[C---:B------:R-:W-:Y:S02]  /*4490*/  ISETP.GT.AND P3, PT, R11.reuse, 0x1, PT ;  /* 0x000000010b00780c */ /* 0x040fe40003f64270 */
[----:B------:R-:W-:Y:S02]  /*44a0*/  FSEL R19, R26, -INF , P2 ;  /* 0xff8000001a137808 */ /* 0x000fe40001000000 */
[----:B------:R-:W-:Y:S02]  /*44b0*/  ISETP.GT.AND P2, PT, R11, 0x8, PT ;  /* 0x000000080b00780c */ /* 0x000fe40003f44270 */
[----:B-1----:R-:W-:Y:S02]  /*44c0*/  FMNMX.FTZ R23, R21, R0, !PT ;  /* 0x0000000015177209 */ /* 0x002fe40007810000 */
[----:B------:R-:W-:Y:S01]  /*44d0*/  FSEL R27, R27, -INF , P3 ;  /* 0xff8000001b1b7808 */ /* 0x000fe20001800000 */
[----:B------:R-:W0:Y:S01]  /*44e0*/  LDC R0, c[0x0][0x988] ;  /* 0x00026200ff007b82 */ /* 0x000e220000000800 */
[----:B------:R-:W-:Y:S01]  /*44f0*/  FMNMX.FTZ R26, R19, R10, !PT ;  /* 0x0000000a131a7209 */ /* 0x000fe20007810000 */
[----:B------:R-:W1:Y:S01]  /*4500*/  SHFL.BFLY PT, R2, R23, 0x1, 0x1f ;  /* 0x0c201f0017027f89 */ /* 0x000e6200000e0000 */
[----:B------:R-:W-:-:S02]  /*4510*/  ISETP.GT.AND P3, PT, R11, 0x9, PT ;  /* 0x000000090b00780c */ /* 0x000fc40003f64270 */
[----:B------:R-:W-:Y:S02]  /*4520*/  FMNMX.FTZ R26, R27, R26, !PT ;  /* 0x0000001a1b1a7209 */ /* 0x000fe40007810000 */
[----:B------:R-:W-:Y:S02]  /*4530*/  FSEL R31, R31, -INF , P3 ;  /* 0xff8000001f1f7808 */ /* 0x000fe40001800000 */
[----:B------:R-:W-:-:S04]  /*4540*/  ISETP.GT.AND P3, PT, R11, 0x11, PT ;  /* 0x000000110b00780c */ /* 0x000fc80003f64270 */
[----:B------:R-:W-:Y:S02]  /*4550*/  FSEL R35, R35, -INF , P3 ;  /* 0xff80000023237808 */ /* 0x000fe40001800000 */
[----:B------:R-:W-:-:S04]  /*4560*/  ISETP.GT.AND P3, PT, R11, 0x19, PT ;  /* 0x000000190b00780c */ /* 0x000fc80003f64270 */
[----:B------:R-:W-:Y:S02]  /*4570*/  FSEL R39, R39, -INF , P3 ;  /* 0xff80000027277808 */ /* 0x000fe40001800000 */
[----:B------:R-:W-:-:S04]  /*4580*/  ISETP.GT.AND P3, PT, R11, 0x21, PT ;  /* 0x000000210b00780c */ /* 0x000fc80003f64270 */
[----:B------:R-:W-:Y:S02]  /*4590*/  FSEL R43, R43, -INF , P3 ;  /* 0xff8000002b2b7808 */ /* 0x000fe40001800000 */
[----:B-1----:R-:W-:Y:S02]  /*45a0*/  FMNMX.FTZ R2, R23, R2, !PT ;  /* 0x0000000217027209 */ /* 0x002fe40007810000 */
[----:B------:R-:W-:Y:S02]  /*45b0*/  FSEL R23, R30, -INF , P2 ;  /* 0xff8000001e177808 */ /* 0x000fe40001000000 */
[----:B------:R-:W-:Y:S01]  /*45c0*/  ISETP.GT.AND P2, PT, R11, 0x10, PT ;  /* 0x000000100b00780c */ /* 0x000fe20003f44270 */
[----:B0-----:R-:W-:Y:S01]  /*45d0*/  FMUL.FTZ R17, R2, R0 ;  /* 0x0000000002117220 */ /* 0x001fe20000410000 */
[----:B------:R-:W-:Y:S02]  /*45e0*/  FMNMX.FTZ R26, R23, R26, !PT ;  /* 0x0000001a171a7209 */ /* 0x000fe40007810000 */
[----:B------:R-:W-:-:S02]  /*45f0*/  FSEL R29, R34, -INF , P2 ;  /* 0xff800000221d7808 */ /* 0x000fc40001000000 */
[----:B------:R-:W-:Y:S02]  /*4600*/  FMNMX.FTZ R26, R31, R26, !PT ;  /* 0x0000001a1f1a7209 */ /* 0x000fe40007810000 */
[----:B------:R-:W-:Y:S02]  /*4610*/  ISETP.GT.AND P2, PT, R11, 0x18, PT ;  /* 0x000000180b00780c */ /* 0x000fe40003f44270 */
[----:B------:R-:W-:Y:S02]  /*4620*/  FMNMX.FTZ R26, R29, R26, !PT ;  /* 0x0000001a1d1a7209 */ /* 0x000fe40007810000 */
[----:B------:R-:W-:Y:S02]  /*4630*/  FSEL R37, R38, -INF , P2 ;  /* 0xff80000026257808 */ /* 0x000fe40001000000 */
[----:B------:R-:W-:Y:S02]  /*4640*/  FMNMX.FTZ R26, R35, R26, !PT ;  /* 0x0000001a231a7209 */ /* 0x000fe40007810000 */
[----:B------:R-:W-:-:S02]  /*4650*/  ISETP.GT.AND P2, PT, R11, 0x20, PT ;  /* 0x000000200b00780c */ /* 0x000fc40003f44270 */
[----:B------:R-:W-:Y:S02]  /*4660*/  FMNMX.FTZ R26, R37, R26, !PT ;  /* 0x0000001a251a7209 */ /* 0x000fe40007810000 */
[----:B------:R-:W-:Y:S02]  /*4670*/  FSEL R41, R42, -INF , P2 ;  /* 0xff8000002a297808 */ /* 0x000fe40001000000 */
[----:B------:R-:W-:Y:S02]  /*4680*/  FMNMX.FTZ R26, R39, R26, !PT ;  /* 0x0000001a271a7209 */ /* 0x000fe40007810000 */
        /* <DEDUP_REMOVED lines=67> */
[----:B------:R-:W-:Y:S02]  /*4ac0*/  FSETP.NEU.FTZ.AND P1, PT, R2, -INF , PT ;  /* 0xff8000000200780b */ /* 0x000fe40003f3d000 */
[----:B------:R-:W-:-:S02]  /*4ad0*/  FMNMX.FTZ R26, R143, R26, !PT ;  /* 0x0000001a8f1a7209 */ /* 0x000fc40007810000 */
[----:B------:R-:W-:-:S03]  /*4ae0*/  FSEL R17, R17, RZ, P1 ;  /* 0x000000ff11117208 */ /* 0x000fc60000800000 */
[----:B------:R-:W0:Y:S02]  /*4af0*/  SHFL.BFLY PT, R11, R26, 0x2, 0x1f ;  /* 0x0c401f001a0b7f89 */ /* 0x000e2400000e0000 */
[-CC-:B------:R-:W-:Y:S01]  /*4b00*/  FFMA.FTZ R87, R14, R0.reuse, -R17.reuse ;  /* 0x000000000e577223 */ /* 0x180fe20000010811 */
        /* <DEDUP_REMOVED lines=21> */
[----:B0-----:R-:W-:Y:S01]  /*4c60*/  FMNMX.FTZ R14, R26, R11, !PT ;  /* 0x0000000b1a0e7209 */ /* 0x001fe20007810000 */
[-CC-:B------:R-:W-:Y:S01]  /*4c70*/  FFMA.FTZ R51, R44, R0.reuse, -R17.reuse ;  /* 0x000000002c337223 */ /* 0x180fe20000010811 */
[-CC-:B------:R-:W-:Y:S01]  /*4c80*/  FFMA.FTZ R136, R48, R0.reuse, -R17.reuse ;  /* 0x0000000030887223 */ /* 0x180fe20000010811 */
[-CC-:B------:R-:W-:Y:S01]  /*4c90*/  FFMA.FTZ R55, R40, R0.reuse, -R17.reuse ;  /* 0x0000000028377223 */ /* 0x180fe20000010811 */
[-CC-:B------:R-:W-:Y:S01]  /*4ca0*/  FFMA.FTZ R138, R52, R0.reuse, -R17.reuse ;  /* 0x00000000348a7223 */ /* 0x180fe20000010811 */
[----:B------:R-:W0:Y:S01]  /*4cb0*/  SHFL.BFLY PT, R11, R14, 0x1, 0x1f ;  /* 0x0c201f000e0b7f89 */ /* 0x000e2200000e0000 */
        /* <DEDUP_REMOVED lines=11> */
[----:B------:R-:W-:-:S05]  /*4d70*/  FFMA.FTZ R15, R85, R0, -R17 ;  /* 0x00000000550f7223 */ /* 0x000fca0000010811 */
[----:B------:R-:W-:Y:S01]  /*4d80*/  MUFU.EX2 R144, R144 ;  /* 0x0000009000907308 */ /* 0x000fe20000000800 */
[----:B0-----:R-:W-:-:S07]  /*4d90*/  FMNMX.FTZ R11, R14, R11, !PT ;  /* 0x0000000b0e0b7209 */ /* 0x001fce0007810000 */
[----:B------:R-:W-:Y:S01]  /*4da0*/  MUFU.EX2 R25, R25 ;  /* 0x0000001900197308 */ /* 0x000fe20000000800 */
[C---:B------:R-:W-:Y:S01]  /*4db0*/  FSETP.NEU.FTZ.AND P2, PT, R11.reuse, -INF , PT ;  /* 0xff8000000b00780b */ /* 0x040fe20003f5d000 */
[----:B------:R-:W-:-:S06]  /*4dc0*/  FMUL.FTZ R12, R11, R0 ;  /* 0x000000000b0c7220 */ /* 0x000fcc0000410000 */
[----:B------:R-:W-:Y:S01]  /*4dd0*/  MUFU.EX2 R146, R146 ;  /* 0x0000009200927308 */ /* 0x000fe20000000800 */
[----:B------:R-:W-:-:S05]  /*4de0*/  FSEL R12, R12, RZ, P2 ;  /* 0x000000ff0c0c7208 */ /* 0x000fca0001000000 */
        /* <DEDUP_REMOVED lines=8> */
[----:B------:R-:W0:Y:S01]  /*4e70*/  MUFU.EX2 R10, R31 ;  /* 0x0000001f000a7308 */ /* 0x000e220000000800 */
[-CC-:B------:R-:W-:Y:S01]  /*4e80*/  FFMA.FTZ R20, R35, R0.reuse, -R12.reuse ;  /* 0x0000000023147223 */ /* 0x180fe2000001080c */
[-C--:B------:R-:W-:Y:S01]  /*4e90*/  FMUL.FTZ R9, R29, R0.reuse ;  /* 0x000000001d097220 */ /* 0x080fe20000410000 */
        /* <DEDUP_REMOVED lines=17> */
[----:B------:R-:W-:Y:S01]  /*4fb0*/  FFMA.FTZ R141, R141, R0, -R12 ;  /* 0x000000008d8d7223 */ /* 0x000fe2000001080c */
[----:B------:R-:W-:-:S03]  /*4fc0*/  FADD.FTZ R35, R148, R35 ;  /* 0x0000002394237221 */ /* 0x000fc60000010000 */
[----:B------:R-:W0:Y:S01]  /*4fd0*/  MUFU.EX2 R149, R149 ;  /* 0x0000009500957308 */ /* 0x000e220000000800 */
[----:B------:R-:W-:Y:S01]  /*4fe0*/  FADD.FTZ R38, R150, R35 ;  /* 0x0000002396267221 */ /* 0x000fe20000010000 */
[----:B------:R-:W-:-:S03]  /*4ff0*/  FFMA.FTZ R35, R81, R0, -R12 ;  /* 0x0000000051237223 */ /* 0x000fc6000001080c */
[----:B------:R-:W-:-:S03]  /*5000*/  FADD.FTZ R37, R21, R38 ;  /* 0x0000002615257221 */ /* 0x000fc60000010000 */
[----:B------:R-:W2:Y:S01]  /*5010*/  MUFU.EX2 R151, R151 ;  /* 0x0000009700977308 */ /* 0x000ea20000000800 */
[----:B-1----:R-:W-:Y:S01]  /*5020*/  FFMA.FTZ R4, R9, R3, R14 ;  /* 0x0000000309047223 */ /* 0x002fe2000001000e */
[----:B------:R-:W-:-:S04]  /*5030*/  FADD.FTZ R38, R144, R37 ;  /* 0x0000002590267221 */ /* 0x000fc80000010000 */
[----:B------:R-:W-:Y:S01]  /*5040*/  FADD.FTZ R37, R25, R38 ;  /* 0x0000002619257221 */ /* 0x000fe20000010000 */
[-C--:B------:R-:W-:Y:S01]  /*5050*/  FFMA.FTZ R38, R123, R0.reuse, -R12 ;  /* 0x000000007b267223 */ /* 0x080fe2000001080c */
[----:B------:R-:W1:Y:S01]  /*5060*/  MUFU.EX2 R18, R18 ;  /* 0x0000001200127308 */ /* 0x000e620000000800 */
[----:B0-----:R-:W-:Y:S01]  /*5070*/  FADD.FTZ R4, R149, R4 ;  /* 0x0000000495047221 */ /* 0x001fe20000010000 */
[----:B------:R-:W-:Y:S01]  /*5080*/  FADD.FTZ R40, R146, R37 ;  /* 0x0000002592287221 */ /* 0x000fe20000010000 */
[-CC-:B------:R-:W-:Y:S01]  /*5090*/  FFMA.FTZ R37, R125, R0.reuse, -R12.reuse ;  /* 0x000000007d257223 */ /* 0x180fe2000001080c */
[----:B------:R-:W-:-:S04]  /*50a0*/  FFMA.FTZ R125, R129, R0, -R12 ;  /* 0x00000000817d7223 */ /* 0x000fc8000001080c */
        /* <DEDUP_REMOVED lines=117> */
.L_x_14984:
[----:B------:R-:W-:Y:S01]  /*5800*/  ULEA UR6, UR6, UR42, 0x3 ;  /* 0x0000002a06067291 */ /* 0x000fe2000f8e183f */
[----:B------:R-:W-:Y:S01]  /*5810*/  F2FP.F16.F32.PACK_AB R132, R121, R132 ;  /* 0x000000847984723e */ /* 0x000fe200000000ff */
[----:B------:R-:W-:Y:S01]  /*5820*/  UISETP.GT.AND UP0, UPT, UR27, UR26, UPT ;  /* 0x0000001a1b00728c */ /* 0x000fe2000bf04270 */
[-C--:B------:R-:W-:Y:S01]  /*5830*/  FMUL.FTZ R88, R88, R10.reuse ;  /* 0x0000000a58587220 */ /* 0x080fe20000410000 */
[----:B------:R-:W-:Y:S01]  /*5840*/  UIADD3 UR6, UR6, 0x16860, URZ ;  /* 0x0001686006067890 */ /* 0x000fe2000fffe03f */
[-C--:B------:R-:W-:Y:S01]  /*5850*/  FMUL.FTZ R89, R89, R10.reuse ;  /* 0x0000000a59597220 */ /* 0x080fe20000410000 */
[----:B------:R-:W-:Y:S01]  /*5860*/  UIADD3 UR10, UR27, -0x1, URZ ;  /* 0xffffffff1b0a7890 */ /* 0x000fe2000fffe03f */
[-C--:B------:R-:W-:Y:S01]  /*5870*/  FMUL.FTZ R92, R92, R10.reuse ;  /* 0x0000000a5c5c7220 */ /* 0x080fe20000410000 */
[----:B------:R-:W-:Y:S01]  /*5880*/  PLOP3.LUT P1, PT, PT, PT, UP0, 0x80, 0x0 ;  /* 0x000000000000781c */ /* 0x000fe20003f2f008 */
[----:B------:R-:W-:Y:S01]  /*5890*/  UPRMT UR6, UR25, 0x654, UR6 ;  /* 0x0000065419067896 */ /* 0x000fe20008000006 */
[-C--:B------:R-:W-:Y:S01]  /*58a0*/  FMUL.FTZ R93, R93, R10.reuse ;  /* 0x0000000a5d5d7220 */ /* 0x080fe20000410000 */
[----:B------:R-:W-:Y:S01]  /*58b0*/  UMOV UR7, UR5 ;  /* 0x0000000500077c82 */ /* 0x000fe20008000000 */
[-C--:B------:R-:W-:Y:S01]  /*58c0*/  FMUL.FTZ R96, R96, R10.reuse ;  /* 0x0000000a60607220 */ /* 0x080fe20000410000 */
[----:B------:R-:W-:Y:S01]  /*58d0*/  UMOV UR27, UR10 ;  /* 0x0000000a001b7c82 */ /* 0x000fe20008000000 */
        /* <DEDUP_REMOVED lines=63> */
[----:B------:R-:W-:-:S05]  /*5cd0*/  UMOV UR27, UR10 ;  /* 0x0000000a001b7c82 */ /* 0x000fca0008000000 */
.L_x_14974:
[----:B------:R-:W-:-:S06]  /*5ce0*/  UISETP.GE.AND UP0, UPT, UR27, UR41, UPT ;  /* 0x000000291b00728c */ /* 0x000fcc000bf06270 */
[----:B------:R-:W-:-:S13]  /*5cf0*/  PLOP3.LUT P1, PT, PT, PT, UP0, 0x80, 0x0 ;  /* 0x000000000000781c */ /* 0x000fda0003f2f008 */
[----:B------:R-:W-:Y:S05]  /*5d00*/  @!P1 BRA `(.L_x_14986) ;  /* 0x0000001c003c9947 */ /* 0x000fea0003800000 */
[----:B------:R-:W-:Y:S01]  /*5d10*/  VIADD R9, R16, 0x9 ;  /* 0x0000000910097836 */ /* 0x000fe20000000000 */
[----:B------:R-:W-:Y:S01]  /*5d20*/  ISETP.GE.U32.AND P1, PT, R22, 0x180, PT ;  /* 0x000001801600780c */ /* 0x000fe20003f26070 */
[----:B------:R-:W-:Y:S01]  /*5d30*/  IMAD.MOV.U32 R8, RZ, RZ, R11 ;  /* 0x000000ffff087224 */ /* 0x000fe200078e000b */
[----:B------:R-:W-:Y:S01]  /*5d40*/  MOV R5, R2 ;  /* 0x0000000200057202 */ /* 0x000fe20000000f00 */
[----:B------:R-:W-:Y:S01]  /*5d50*/  VIADD R16, R16, 0x8 ;  /* 0x0000000810107836 */ /* 0x000fe20000000000 */
[----:B------:R-:W-:Y:S01]  /*5d60*/  SEL R9, R9, 0x9, !P1 ;  /* 0x0000000909097807 */ /* 0x000fe20004800000 */
[----:B------:R-:W-:Y:S01]  /*5d70*/  UMOV UR7, UR5 ;  /* 0x0000000500077c82 */ /* 0x000fe20008000000 */
[----:B------:R-:W-:-:S07]  /*5d80*/  UMOV UR6, UR4 ;  /* 0x0000000400067c82 */ /* 0x000fce0008000000 */
.L_x_14997:
        /* <DEDUP_REMOVED lines=9> */
.L_x_14988:
[----:B------:R-:W-:Y:S01]  /*5e20*/  ULEA UR10, UR4, UR42, 0x3 ;  /* 0x0000002a040a7291 */ /* 0x000fe2000f8e183f */
[----:B------:R-:W-:-:S05]  /*5e30*/  IMAD.U32 R0, RZ, RZ, UR5 ;  /* 0x00000005ff007e24 */ /* 0x000fca000f8e00ff */
[----:B------:R-:W-:-:S04]  /*5e40*/  SHF.L.U32 R0, R0, 0x1f, RZ ;  /* 0x0000001f00007819 */ /* 0x000fc800000006ff */
[----:B------:R0:W1:Y:S01]  /*5e50*/  SYNCS.PHASECHK.TRANS64.TRYWAIT P1, [UR10+0x16830], R0 ;  /* 0x01683000ff0075a7 */ /* 0x000062000802014a */
[----:B------:R-:W-:Y:S05]  /*5e60*/  @!P0 BRA `(.L_x_14989) ;  /* 0x0000000000048947 */ /* 0x000fea0003800000 */
[----:B------:R-:W-:Y:S01]  /*5e70*/  BPT.TRAP 0x1 ;  /* 0x000000040000795c */ /* 0x000fe20000300000 */
.L_x_14989:
[----:B-1----:R-:W-:Y:S05]  /*5e80*/  @P1 BRA `(.L_x_14987) ;  /* 0x0000000000081947 */ /* 0x002fea0003800000 */
[----:B------:R-:W1:Y:S02]  /*5e90*/  SYNCS.PHASECHK.TRANS64.TRYWAIT P1, [UR10+0x16830], R0 ;  /* 0x01683000ff0075a7 */ /* 0x000e64000802014a */
[----:B-1----:R-:W-:Y:S05]  /*5ea0*/  @!P1 BRA `(.L_x_14990) ;  /* 0x0000007400109947 */ /* 0x002fea0003800000 */
.L_x_14987:
        /* <DEDUP_REMOVED lines=26> */
.L_x_14992:
[----:B------:R-:W-:Y:S01]  /*6050*/  ULEA UR10, UR6, UR42, 0x3 ;  /* 0x0000002a060a7291 */ /* 0x000fe2000f8e183f */
[----:B01----:R-:W-:-:S05]  /*6060*/  IMAD.U32 R0, RZ, RZ, UR7 ;  /* 0x00000007ff007e24 */ /* 0x003fca000f8e00ff */
[----:B------:R-:W-:-:S04]  /*6070*/  SHF.L.U32 R0, R0, 0x1f, RZ ;  /* 0x0000001f00007819 */ /* 0x000fc800000006ff */
[----:B------:R0:W1:Y:S01]  /*6080*/  SYNCS.PHASECHK.TRANS64.TRYWAIT P1, [UR10+0x16850], R0 ;  /* 0x01685000ff0075a7 */ /* 0x000062000802014a */
[----:B------:R-:W-:Y:S05]  /*6090*/  @!P0 BRA `(.L_x_14993) ;  /* 0x0000000000048947 */ /* 0x000fea0003800000 */
[----:B------:R-:W-:Y:S01]  /*60a0*/  BPT.TRAP 0x1 ;  /* 0x000000040000795c */ /* 0x000fe20000300000 */
.L_x_14993:
[----:B-1----:R-:W-:Y:S05]  /*60b0*/  @P1 BRA `(.L_x_14991) ;  /* 0x0000000000081947 */ /* 0x002fea0003800000 */
[----:B------:R-:W1:Y:S02]  /*60c0*/  SYNCS.PHASECHK.TRANS64.TRYWAIT P1, [UR10+0x16850], R0 ;  /* 0x01685000ff0075a7 */ /* 0x000e64000802014a */
[----:B-1----:R-:W-:Y:S05]  /*60d0*/  @!P1 BRA `(.L_x_14994) ;  /* 0x00000070009c9947 */ /* 0x002fea0003800000 */
.L_x_14991:
[----:B------:R-:W-:Y:S01]  /*60e0*/  UIADD3 UR7, UR42, 0x400, URZ ;  /* 0x000004002a077890 */ /* 0x000fe2000fffe03f */
[----:B------:R-:W-:Y:S01]  /*60f0*/  WARPGROUP.ARRIVE ;  /* 0x00000000000079c5 */ /* 0x000fe20000000000 */
[----:B------:R-:W-:Y:S01]  /*6100*/  UMOV UR11, 0x40000040 ;  /* 0x40000040000b7882 */ /* 0x000fe20000000000 */
[----:B------:R-:W-:Y:S01]  /*6110*/  UMOV UR15, 0x40000040 ;  /* 0x40000040000f7882 */ /* 0x000fe20000000000 */
[----:B------:R-:W-:-:S04]  /*6120*/  USHF.R.U32.HI UR7, URZ, 0x4, UR7 ;  /* 0x000000043f077899 */ /* 0x000fc80008011607 */
[----:B------:R-:W-:-:S04]  /*6130*/  ULOP3.LUT UR7, UR7, 0x3fff, URZ, 0xc0, !UPT ;  /* 0x00003fff07077892 */ /* 0x000fc8000f8ec03f */
[----:B------:R-:W-:-:S04]  /*6140*/  ULEA UR10, UR6, UR7, 0xa ;  /* 0x00000007060a7291 */ /* 0x000fc8000f8e503f */
[----:B------:R-:W-:-:S05]  /*6150*/  UIADD3 UR14, UR10, 0x80, URZ ;  /* 0x000000800a0e7890 */ /* 0x000fca000fffe03f */
[----:B------:R-:W-:Y:S01]  /*6160*/  HGMMA.64x64x16.F32 R88, R148, gdesc[UR8].tnspB, R88, gsb0 ;  /* 0x40e0000894587df0 */ /* 0x000fe20008000858 */
[----:B------:R-:W-:Y:S02]  /*6170*/  UMOV UR11, 0x40000040 ;  /* 0x40000040000b7882 */ /* 0x000fe40000000000 */
        /* <DEDUP_REMOVED lines=28> */
[----:B------:R-:W-:Y:S03]  /*6340*/  HGMMA.64x64x16.F32 R88, R124, gdesc[UR12].tnspB, R88, gsb0 ;  /* 0x40e0000c7c587df0 */ /* 0x000fe60008000858 */
[----:B------:R-:W-:Y:S02]  /*6350*/  WARPGROUP.DEPBAR.LE gsb0, 0x0 ;  /* 0x00008000000079c5 */ /* 0x000fe40000010000 */
[----:B------:R-:W-:-:S06]  /*6360*/  WARPGROUP.ARRIVE ;  /* 0x00000000000079c5 */ /* 0x000fcc0000000000 */
[----:B------:R-:W-:Y:S03]  /*6370*/  HGMMA.64x64x16.F32 R88, R120, gdesc[UR8].tnspB, R88, gsb0 ;  /* 0x40e0000878587df0 */ /* 0x000fe60008000858 */
[----:B------:R-:W-:Y:S02]  /*6380*/  WARPGROUP.DEPBAR.LE gsb0, 0x0 ;  /* 0x00008000000079c5 */ /* 0x000fe40000010000 */
[----:B------:R2:W-:Y:S06]  /*6390*/  BAR.ARV R9, 0x100 ;  /* 0x000400090000751d */ /* 0x0005ec0000002000 */
[----:B------:R-:W-:Y:S05]  /*63a0*/  @!P0 BRA `(.L_x_14995) ;  /* 0x0000000000048947 */ /* 0x000fea0003800000 */
[----:B------:R-:W-:Y:S01]  /*63b0*/  BPT.TRAP 0x1 ;  /* 0x000000040000795c */ /* 0x000fe20000300000 */
.L_x_14995:
        /* <DEDUP_REMOVED lines=68> */
[----:B------:R-:W0:Y:S02]  /*6800*/  LDC R0, c[0x0][0x988] ;  /* 0x00026200ff007b82 */ /* 0x000e240000000800 */
[----:B------:R-:W1:Y:S04]  /*6810*/  SHFL.BFLY PT, R11, R10, 0x2, 0x1f ;  /* 0x0c401f000a0b7f89 */ /* 0x000e6800000e0000 */
[----:B------:R-:W3:Y:S01]  /*6820*/  SHFL.BFLY PT, R15, R12, 0x2, 0x1f ;  /* 0x0c401f000c0f7f89 */ /* 0x000ee200000e0000 */
[----:B-1----:R-:W-:-:S02]  /*6830*/  FMNMX.FTZ R13, R10, R11, !PT ;  /* 0x0000000b0a0d7209 */ /* 0x002fc40007810000 */
[----:B---3--:R-:W-:-:S03]  /*6840*/  FMNMX.FTZ R15, R12, R15, !PT ;  /* 0x0000000f0c0f7209 */ /* 0x008fc60007810000 */
[----:B------:R-:W1:Y:S04]  /*6850*/  SHFL.BFLY PT, R2, R13, 0x1, 0x1f ;  /* 0x0c201f000d027f89 */ /* 0x000e6800000e0000 */
[----:B------:R-:W3:Y:S01]  /*6860*/  SHFL.BFLY PT, R14, R15, 0x1, 0x1f ;  /* 0x0c201f000f0e7f89 */ /* 0x000ee200000e0000 */
[----:B-1----:R-:W-:Y:S02]  /*6870*/  FMNMX.FTZ R2, R13, R2, !PT ;  /* 0x000000020d027209 */ /* 0x002fe40007810000 */
[----:B---3--:R-:W-:-:S03]  /*6880*/  FMNMX.FTZ R11, R15, R14, !PT ;  /* 0x0000000e0f0b7209 */ /* 0x008fc60007810000 */
        /* <DEDUP_REMOVED lines=35> */
[--C-:B------:R-:W-:Y:S01]  /*6ac0*/  FFMA.FTZ R137, R50, R0, -R49.reuse ;  /* 0x0000000032897223 */ /* 0x100fe20000010831 */
        /* <DEDUP_REMOVED lines=16> */
[----:B------:R-:W3:Y:S01]  /*6bd0*/  MUFU.EX2 R10, R10 ;  /* 0x0000000a000a7308 */ /* 0x000ee20000000800 */
        /* <DEDUP_REMOVED lines=16> */
[----:B---3--:R-:W-:Y:S01]  /*6ce0*/  FADD.FTZ R4, R10, R3 ;  /* 0x000000030a047221 */ /* 0x008fe20000010000 */
[-CC-:B------:R-:W-:Y:S01]  /*6cf0*/  FFMA.FTZ R129, R66, R0.reuse, -R49.reuse ;  /* 0x0000000042817223 */ /* 0x180fe20000010831 */
[-CC-:B------:R-:W-:Y:S01]  /*6d00*/  FFMA.FTZ R131, R70, R0.reuse, -R49.reuse ;  /* 0x0000000046837223 */ /* 0x180fe20000010831 */
[----:B------:R-:W-:-:S04]  /*6d10*/  FFMA.FTZ R86, R86, R0, -R49 ;  /* 0x0000000056567223 */ /* 0x000fc80000010831 */
        /* <DEDUP_REMOVED lines=13> */
[----:B-1----:R-:W-:Y:S01]  /*6df0*/  FADD.FTZ R27, R123, R34 ;  /* 0x000000227b1b7221 */ /* 0x002fe20000010000 */
[----:B------:R-:W-:-:S06]  /*6e00*/  FFMA.FTZ R34, R67, R0, -R49 ;  /* 0x0000000043227223 */ /* 0x000fcc0000010831 */
        /* <DEDUP_REMOVED lines=15> */
[----:B---3--:R-:W-:Y:S01]  /*6f00*/  FADD.FTZ R27, R41, R36 ;  /* 0x00000024291b7221 */ /* 0x008fe20000010000 */
[----:B------:R-:W-:-:S06]  /*6f10*/  FFMA.FTZ R36, R71, R0, -R49 ;  /* 0x0000000047247223 */ /* 0x000fcc0000010831 */
[----:B------:R-:W3:Y:S01]  /*6f20*/  MUFU.EX2 R143, R143 ;  /* 0x0000008f008f7308 */ /* 0x000ee20000000800 */
[----:B-1----:R-:W-:-:S07]  /*6f30*/  FADD.FTZ R4, R20, R3 ;  /* 0x0000000314047221 */ /* 0x002fce0000010000 */
[----:B------:R-:W1:Y:S01]  /*6f40*/  MUFU.EX2 R37, R37 ;  /* 0x0000002500257308 */ /* 0x000e620000000800 */
[----:B0-----:R-:W-:Y:S01]  /*6f50*/  FADD.FTZ R38, R142, R27 ;  /* 0x0000001b8e267221 */ /* 0x001fe20000010000 */
[----:B------:R-:W-:-:S06]  /*6f60*/  FFMA.FTZ R27, R74, R0, -R49 ;  /* 0x000000004a1b7223 */ /* 0x000fcc0000010831 */
        /* <DEDUP_REMOVED lines=48> */
[-CC-:B------:R-:W-:Y:S01]  /*7270*/  FFMA.FTZ R42, R83, R0.reuse, -R49.reuse ;  /* 0x00000000532a7223 */ /* 0x180fe20000010831 */
[----:B------:R-:W-:-:S05]  /*7280*/  FFMA.FTZ R49, R87, R0, -R49 ;  /* 0x0000000057317223 */ /* 0x000fca0000010831 */
        /* <DEDUP_REMOVED lines=38> */
[----:B0-----:R-:W-:-:S03]  /*74f0*/  FADD.FTZ R4, R45, R4 ;  /* 0x000000042d047221 */ /* 0x001fc60000010000 */
[----:B---3--:R-:W-:Y:S01]  /*7500*/  FADD.FTZ R3, R49, R3 ;  /* 0x0000000331037221 */ /* 0x008fe20000010000 */
[----:B------:R-:W-:Y:S06]  /*7510*/  @!P0 BRA `(.L_x_14996) ;  /* 0x0000000000048947 */ /* 0x000fec0003800000 */
[----:B------:R-:W-:Y:S01]  /*7520*/  BPT.TRAP 0x1 ;  /* 0x000000040000795c */ /* 0x000fe20000300000 */
.L_x_14996:
        /* <DEDUP_REMOVED lines=77> */
.L_x_14986:
[----:B------:R-:W-:Y:S06]  /*7a00*/  BAR.ARV 0x8, 0x200 ;  /* 0x0208000000007b1d */ /* 0x000fec0000002000 */
[----:B------:R-:W-:Y:S05]  /*7a10*/  @!P0 BRA `(.L_x_14998) ;  /* 0x0000000000048947 */ /* 0x000fea0003800000 */
[----:B------:R-:W-:Y:S01]  /*7a20*/  BPT.TRAP 0x1 ;  /* 0x000000040000795c */ /* 0x000fe20000300000 */
.L_x_14998:
[----:B------:R-:W-:Y:S01]  /*7a30*/  ULEA UR7, UR4, UR42, 0x3 ;  /* 0x0000002a04077291 */ /* 0x000fe2000f8e183f */
[----:B------:R-:W-:-:S05]  /*7a40*/  IMAD.U32 R5, RZ, RZ, UR5 ;  /* 0x00000005ff057e24 */ /* 0x000fca000f8e00ff */
[----:B------:R-:W-:-:S04]  /*7a50*/  SHF.L.U32 R5, R5, 0x1f, RZ ;  /* 0x0000001f05057819 */ /* 0x000fc800000006ff */
[----:B------:R0:W1:Y:S01]  /*7a60*/  SYNCS.PHASECHK.TRANS64.TRYWAIT P1, [UR7+0x16850], R5 ;  /* 0x01685005ff0075a7 */ /* 0x0000620008020147 */
[----:B------:R-:W-:Y:S05]  /*7a70*/  @!P0 BRA `(.L_x_14999) ;  /* 0x0000000000048947 */ /* 0x000fea0003800000 */
[----:B------:R-:W-:Y:S01]  /*7a80*/  BPT.TRAP 0x1 ;  /* 0x000000040000795c */ /* 0x000fe20000300000 */
.L_x_14999:
[----:B-1----:R-:W-:Y:S05]  /*7a90*/  @P1 BRA `(.L_x_15000) ;  /* 0x0000000000081947 */ /* 0x002fea0003800000 */
[----:B------:R-:W1:Y:S02]  /*7aa0*/  SYNCS.PHASECHK.TRANS64.TRYWAIT P1, [UR7+0x16850], R5 ;  /* 0x01685005ff0075a7 */ /* 0x000e640008020147 */
[----:B-1----:R-:W-:Y:S05]  /*7ab0*/  @!P1 BRA `(.L_x_15001) ;  /* 0x00000058003c9947 */ /* 0x002fea0003800000 */
.L_x_15000:
[----:B------:R-:W-:Y:S01]  /*7ac0*/  UIADD3 UR42, UR42, 0x400, URZ ;  /* 0x000004002a2a7890 */ /* 0x000fe2000fffe03f */
[----:B------:R-:W-:Y:S01]  /*7ad0*/  WARPGROUP.ARRIVE ;  /* 0x00000000000079c5 */ /* 0x000fe20000000000 */
[----:B------:R-:W-:Y:S01]  /*7ae0*/  UMOV UR11, 0x40000040 ;  /* 0x40000040000b7882 */ /* 0x000fe20000000000 */
[----:B01----:R-:W0:Y:S01]  /*7af0*/  SHFL.BFLY PT, R5, R4, 0x2, 0x1f ;  /* 0x0c401f0004057f89 */ /* 0x003e2200000e0000 */
[----:B------:R-:W-:-:S03]  /*7b00*/  USHF.R.U32.HI UR42, URZ, 0x4, UR42 ;  /* 0x000000043f2a7899 */ /* 0x000fc6000801162a */
[----:B------:R-:W1:Y:S01]  /*7b10*/  SHFL.BFLY PT, R6, R3, 0x2, 0x1f ;  /* 0x0c401f0003067f89 */ /* 0x000e6200000e0000 */
[----:B------:R-:W-:-:S04]  /*7b20*/  ULOP3.LUT UR42, UR42, 0x3fff, URZ, 0xc0, !UPT ;  /* 0x00003fff2a2a7892 */ /* 0x000fc8000f8ec03f */
[----:B------:R-:W-:-:S04]  /*7b30*/  ULEA UR4, UR4, UR42, 0xa ;  /* 0x0000002a04047291 */ /* 0x000fc8000f8e503f */
[----:B------:R-:W-:-:S03]  /*7b40*/  UIADD3 UR6, UR4, 0x80, URZ ;  /* 0x0000008004067890 */ /* 0x000fc6000fffe03f */
[----:B------:R-:W-:Y:S02]  /*7b50*/  UMOV UR10, UR4 ;  /* 0x00000004000a7c82 */ /* 0x000fe40008000000 */
[----:B------:R-:W-:Y:S01]  /*7b60*/  HGMMA.64x64x16.F32 R88, R148, gdesc[UR8].tnspB, R88, gsb0 ;  /* 0x40e0000894587df0 */ /* 0x000fe20008000858 */
[----:B------:R-:W-:Y:S01]  /*7b70*/  UMOV UR11, 0x40000040 ;  /* 0x40000040000b7882 */ /* 0x000fe20000000000 */
[----:B------:R-:W-:Y:S01]  /*7b80*/  UMOV UR10, UR6 ;  /* 0x00000006000a7c82 */ /* 0x000fe20008000000 */
[----:B------:R-:W-:Y:S01]  /*7b90*/  UIADD3 UR6, UR4, 0x100, URZ ;  /* 0x0000010004067890 */ /* 0x000fe2000fffe03f */
[----:B0-----:R-:W-:Y:S01]  /*7ba0*/  FADD.FTZ R5, R5, R4 ;  /* 0x0000000405057221 */ /* 0x001fe20000010000 */
[----:B------:R-:W-:Y:S02]  /*7bb0*/  IMAD.MOV.U32 R4, RZ, RZ, -0x800000 ;  /* 0xff800000ff047424 */ /* 0x000fe400078e00ff */
[----:B-1----:R-:W-:Y:S01]  /*7bc0*/  FADD.FTZ R7, R6, R3 ;  /* 0x0000000306077221 */ /* 0x002fe20000010000 */
[----:B------:R-:W-:Y:S01]  /*7bd0*/  IMAD.MOV.U32 R3, RZ, RZ, -0x800000 ;  /* 0xff800000ff037424 */ /* 0x000fe200078e00ff */
        /* <DEDUP_REMOVED lines=10> */
[----:B--2---:R-:W1:Y:S08]  /*7c80*/  @P2 MUFU.LG2 R9, R12 ;  /* 0x0000000c00092308 */ /* 0x004e700000000c00 */
        /* <DEDUP_REMOVED lines=47> */
.L_x_15002:
        /* <DEDUP_REMOVED lines=36> */
.L_x_14966:
        /* <DEDUP_REMOVED lines=17> */
[----:B------:R-:W-:Y:S01]  /*82d0*/  IADD3 R23, R22, -R7, RZ ;  /* 0x8000000716177210 */ /* 0x000fe20007ffe0ff */
[----:B------:R-:W3:Y:S01]  /*82e0*/  LDC.64 R10, c[0x0][0xbd8] ;  /* 0x0002f600ff0a7b82 */ /* 0x000ee20000000a00 */
[----:B------:R-:W-:Y:S01]  /*82f0*/  LOP3.LUT R9, R5, 0xfffffffc, RZ, 0xc0, !PT ;  /* 0xfffffffc05097812 */ /* 0x000fe200078ec0ff */
[----:B------:R-:W-:Y:S01]  /*8300*/  IMAD.HI R2, R0, 0x55555556, RZ ;  /* 0x5555555600027827 */ /* 0x000fe200078e02ff */
[----:B------:R-:W-:Y:S01]  /*8310*/  SHF.R.S32.HI R6, RZ, 0x1f, R23 ;  /* 0x0000001fff067819 */ /* 0x000fe20000011417 */
[----:B------:R-:W-:Y:S02]  /*8320*/  UIADD3 UR6, UR5, UR6, URZ ;  /* 0x0000000605067290 */ /* 0x000fe4000fffe03f */
[----:B------:R-:W-:Y:S01]  /*8330*/  IMAD.IADD R22, R22, 0x1, -R9 ;  /* 0x0000000116167824 */ /* 0x000fe200078e0a09 */
[----:B------:R-:W-:Y:S01]  /*8340*/  LEA.HI R24, R6, R23, RZ, 0x2 ;  /* 0x0000001706187211 */ /* 0x000fe200078f10ff */
[----:B------:R-:W4:Y:S01]  /*8350*/  S2UR UR11, SR_CTAID.Y ;  /* 0x00000000000b79c3 */ /* 0x000f220000002600 */
[----:B0-----:R-:W-:Y:S01]  /*8360*/  ISETP.NE.AND P0, PT, R17, 0x1, PT ;  /* 0x000000011100780c */ /* 0x001fe20003f05270 */
[----:B------:R-:W-:Y:S01]  /*8370*/  ULDC.64 UR8, c[0x0][0xb38] ;  /* 0x0002ce0000087ab9 */ /* 0x000fe20000000a00 */
[--C-:B------:R-:W-:Y:S01]  /*8380*/  SHF.R.S32.HI R7, RZ, 0x2, R24.reuse ;  /* 0x00000002ff077819 */ /* 0x100fe20000011418 */
[----:B------:R-:W-:Y:S01]  /*8390*/  UIMAD UR7, UR7, UR8, URZ ;  /* 0x00000008070772a4 */ /* 0x000fe2000f8e023f */
[----:B------:R-:W-:-:S02]  /*83a0*/  SHF.R.S32.HI R8, RZ, 0x1f, R24 ;  /* 0x0000001fff087819 */ /* 0x000fc40000011418 */
[----:B------:R-:W-:Y:S01]  /*83b0*/  LEA.HI R5, R2, R2, RZ, 0x1 ;  /* 0x0000000202057211 */ /* 0x000fe200078f08ff */
[----:B------:R-:W4:Y:S01]  /*83c0*/  LDC R21, c[0x0][0xc50] ;  /* 0x00031400ff157b82 */ /* 0x000f220000000800 */
[----:B------:R-:W-:Y:S01]  /*83d0*/  LEA.HI R8, R8, R7, RZ, 0x3 ;  /* 0x0000000708087211 */ /* 0x000fe200078f18ff */
[----:B--2---:R-:W-:Y:S01]  /*83e0*/  USHF.R.S32.HI UR10, URZ, 0x1f, UR12 ;  /* 0x0000001f3f0a7899 */ /* 0x004fe2000801140c */
[----:B------:R-:W-:Y:S01]  /*83f0*/  LEA.HI R6, R6, R23, RZ, 0x5 ;  /* 0x0000001706067211 */ /* 0x000fe200078f28ff */
[----:B------:R-:W-:Y:S01]  /*8400*/  IMAD R9, R5, -0x3, R0 ;  /* 0xfffffffd05097824 */ /* 0x000fe200078e0200 */
[----:B------:R-:W-:Y:S02]  /*8410*/  LOP3.LUT R8, R8, 0xfffffff8, RZ, 0xc0, !PT ;  /* 0xfffffff808087812 */ /* 0x000fe400078ec0ff */
[----:B------:R-:W-:Y:S01]  /*8420*/  SHF.R.S32.HI R5, RZ, 0x5, R6 ;  /* 0x00000005ff057819 */ /* 0x000fe20000011406 */
[----:B------:R-:W0:Y:S01]  /*8430*/  LDC.64 R14, c[0x0][0xb40] ;  /* 0x0002d000ff0e7b82 */ /* 0x000e220000000a00 */
[----:B------:R-:W-:Y:S01]  /*8440*/  LEA.HI R2, R22, R22, RZ, 0x1 ;  /* 0x0000001616027211 */ /* 0x000fe200078f08ff */
[----:B------:R-:W-:Y:S01]  /*8450*/  IMAD.IADD R0, R7, 0x1, -R8 ;  /* 0x0000000107007824 */ /* 0x000fe200078e0a08 */
[----:B------:R-:W-:Y:S01]  /*8460*/  LOP3.LUT R24, R24, 0x7ffffffc, RZ, 0xc0, !PT ;  /* 0x7ffffffc18187812 */ /* 0x000fe200078ec0ff */
[----:B------:R-:W-:Y:S01]  /*8470*/  IMAD.U32 R6, RZ, RZ, UR4 ;  /* 0x00000004ff067e24 */ /* 0x000fe2000f8e00ff */
[----:B------:R-:W-:Y:S01]  /*8480*/  LOP3.LUT R7, R2, 0x1ffffffe, RZ, 0xc0, !PT ;  /* 0x1ffffffe02077812 */ /* 0x000fe200078ec0ff */
[----:B------:R-:W-:-:S02]  /*8490*/  IMAD R0, R5, 0x10, R0 ;  /* 0x0000001005007824 */ /* 0x000fc400078e0200 */
[----:B------:R-:W2:Y:S01]  /*84a0*/  @P0 LDC R5, c[0x0][0xbec] ;  /* 0x0002fb00ff050b82 */ /* 0x000ea20000000800 */
[----:B---3--:R-:W-:Y:S02]  /*84b0*/  IMAD R8, R10, UR10, RZ ;  /* 0x0000000a0a087c24 */ /* 0x008fe4000f8e02ff */
[----:B------:R-:W-:Y:S02]  /*84c0*/  IMAD.IADD R25, R22, 0x1, -R7 ;  /* 0x0000000116197824 */ /* 0x000fe400078e0a07 */
[----:B------:R-:W-:Y:S02]  /*84d0*/  IMAD R0, R9, 0x40, R0 ;  /* 0x0000004009007824 */ /* 0x000fe400078e0200 */
[----:B------:R-:W-:Y:S01]  /*84e0*/  IMAD.U32 R7, RZ, RZ, UR5 ;  /* 0x00000005ff077e24 */ /* 0x000fe2000f8e00ff */
[----:B------:R-:W3:Y:S01]  /*84f0*/  @P0 LDC R13, c[0x0][0xbf0] ;  /* 0x0002fc00ff0d0b82 */ /* 0x000ee20000000800 */
[----:B------:R-:W-:Y:S01]  /*8500*/  IMAD.U32 R7, RZ, RZ, UR6 ;  /* 0x00000006ff077e24 */ /* 0x000fe2000f8e00ff */
[----:B------:R-:W-:Y:S01]  /*8510*/  UIMAD.WIDE.U32 UR4, UR36, UR8, URZ ;  /* 0x00000008240472a5 */ /* 0x000fe2000f8e003f */
[----:B------:R-:W-:Y:S01]  /*8520*/  IMAD R2, R25, 0x8, R0 ;  /* 0x0000000819027824 */ /* 0x000fe200078e0200 */
[----:B------:R-:W-:Y:S01]  /*8530*/  UIMAD UR6, UR36, UR9, UR7 ;  /* 0x00000009240672a4 */ /* 0x000fe2000f8e0207 */
[----:B------:R-:W-:-:S02]  /*8540*/  IMAD.WIDE.U32 R6, R10, UR12, R6 ;  /* 0x0000000c0a067c25 */ /* 0x000fc4000f8e0006 */
[----:B------:R-:W-:Y:S01]  /*8550*/  ULDC.64 UR8, c[0x0][0xb28] ;  /* 0x0002ca0000087ab9 */ /* 0x000fe20000000a00 */
[----:B------:R-:W5:Y:S01]  /*8560*/  @P0 LDC R27, c[0x0][0xbec] ;  /* 0x0002fb00ff1b0b82 */ /* 0x000f620000000800 */
[----:B-1----:R-:W-:Y:S01]  /*8570*/  IMAD R2, R19, 0xc0, R2 ;  /* 0x000000c013027824 */ /* 0x002fe200078e0202 */
[----:B------:R-:W-:Y:S01]  /*8580*/  UIADD3 UR6, UR5, UR6, URZ ;  /* 0x0000000605067290 */ /* 0x000fe2000fffe03f */
[----:B------:R-:W-:Y:S01]  /*8590*/  IMAD R11, R11, UR12, R8 ;  /* 0x0000000c0b0b7c24 */ /* 0x000fe2000f8e0208 */
[----:B------:R-:W-:Y:S01]  /*85a0*/  MOV R8, UR4 ;  /* 0x0000000400087c02 */ /* 0x000fe20008000f00 */
[----:B------:R-:W-:Y:S01]  /*85b0*/  IMAD.U32 R9, RZ, RZ, UR5 ;  /* 0x00000005ff097e24 */ /* 0x000fe2000f8e00ff */
[----:B------:R-:W-:Y:S01]  /*85c0*/  ULDC.64 UR4, c[0x0][0xbe0] ;  /* 0x0002f80000047ab9 */ /* 0x000fe20000000a00 */
[----:B0-----:R-:W-:Y:S01]  /*85d0*/  IMAD R12, R14, UR10, RZ ;  /* 0x0000000a0e0c7c24 */ /* 0x001fe2000f8e02ff */
[----:B------:R-:W0:Y:S01]  /*85e0*/  @P0 LDC R18, c[0x0][0xbf0] ;  /* 0x0002fc00ff120b82 */ /* 0x000e220000000800 */
[----:B--2---:R-:W-:-:S04]  /*85f0*/  @P0 IMAD.HI.U32 R10, R2, R5, RZ ;  /* 0x00000005020a0227 */ /* 0x004fc800078e00ff */
[----:B----4-:R-:W-:Y:S02]  /*8600*/  IMAD R21, R21, R16, UR11 ;  /* 0x0000000b15157e24 */ /* 0x010fe4000f8e0210 */
[----:B------:R-:W-:Y:S01]  /*8610*/  IMAD.U32 R9, RZ, RZ, UR6 ;  /* 0x00000006ff097e24 */ /* 0x000fe2000f8e00ff */
[----:B------:R-:W-:Y:S01]  /*8620*/  ULDC.64 UR6, c[0x0][0xb48] ;  /* 0x0002d20000067ab9 */ /* 0x000fe20000000a00 */
        /* <DEDUP_REMOVED lines=11> */
[----:B0-----:R-:W-:Y:S01]  /*86e0*/  @P0 SHF.R.U32.HI R11, RZ, R18, R27 ;  /* 0x00000012ff0b0219 */ /* 0x001fe2000001161b */
[----:B------:R-:W-:Y:S01]  /*86f0*/  IMAD R10, R12, UR4, RZ ;  /* 0x000000040c0a7c24 */ /* 0x000fe2000f8e02ff */
[----:B------:R-:W-:Y:S01]  /*8700*/  BAR.SYNC.DEFER_BLOCKING 0x1, 0x180 ;  /* 0x0046000000007b1d */ /* 0x000fe20000010000 */
[C---:B------:R-:W-:Y:S01]  /*8710*/  IMAD R15, R21.reuse, UR7, R13 ;  /* 0x00000007150f7c24 */ /* 0x040fe2000f8e020d */
[--C-:B------:R-:W-:Y:S01]  /*8720*/  SHF.R.S32.HI R13, RZ, 0x1f, R5.reuse ;  /* 0x0000001fff0d7819 */ /* 0x100fe20000011405 */
[----:B------:R-:W-:Y:S01]  /*8730*/  IMAD R12, R21, UR5, R10 ;  /* 0x00000005150c7c24 */ /* 0x000fe2000f8e020a */
[----:B------:R-:W-:Y:S01]  /*8740*/  IADD3 R6, P0, R5, R6, RZ ;  /* 0x0000000605067210 */ /* 0x000fe20007f1e0ff */
[----:B------:R-:W-:Y:S01]  /*8750*/  IMAD.MOV R5, RZ, RZ, -R5 ;  /* 0x000000ffff057224 */ /* 0x000fe200078e0a05 */
        /* <DEDUP_REMOVED lines=9> */
[----:B------:R-:W-:Y:S01]  /*87f0*/  IMAD R10, R10, UR4, RZ ;  /* 0x000000040a0a7c24 */ /* 0x000fe2000f8e02ff */
[----:B------:R-:W-:Y:S01]  /*8800*/  IADD3 R9, R9, R15, RZ ;  /* 0x0000000f09097210 */ /* 0x000fe20007ffe0ff */
[----:B------:R-:W-:-:S04]  /*8810*/  IMAD.WIDE.U32 R6, R5, UR6, R6 ;  /* 0x0000000605067c25 */ /* 0x000fc8000f8e0006 */
[C---:B------:R-:W-:Y:S01]  /*8820*/  IMAD R15, R11.reuse, UR5, R10 ;  /* 0x000000050b0f7c24 */ /* 0x040fe2000f8e020a */
[----:B------:R-:W0:Y:S01]  /*8830*/  S2UR UR5, SR_CgaCtaId ;  /* 0x00000000000579c3 */ /* 0x000e220000008800 */
[----:B------:R-:W-:Y:S01]  /*8840*/  SHF.R.S32.HI R10, RZ, 0x1f, R13 ;  /* 0x0000001fff0a7819 */ /* 0x000fe2000001140d */
[----:B------:R-:W-:Y:S02]  /*8850*/  IMAD R2, R2, UR6, RZ ;  /* 0x0000000602027c24 */ /* 0x000fe4000f8e02ff */
[----:B------:R-:W-:Y:S01]  /*8860*/  IMAD.WIDE.U32 R8, R11, UR4, R8 ;  /* 0x000000040b087c25 */ /* 0x000fe2000f8e0008 */
[----:B------:R-:W-:-:S03]  /*8870*/  UMOV UR4, 0x400 ;  /* 0x0000040000047882 */ /* 0x000fc60000000000 */
[----:B------:R-:W-:Y:S01]  /*8880*/  IMAD R11, R5, UR7, R2 ;  /* 0x00000007050b7c24 */ /* 0x000fe2000f8e0202 */
[----:B------:R-:W-:Y:S01]  /*8890*/  ULDC.64 UR6, c[0x0][0xba8] ;  /* 0x0002ea0000067ab9 */ /* 0x000fe20000000a00 */
        /* <DEDUP_REMOVED lines=8> */
[----:B------:R-:W-:-:S02]  /*8920*/  LEA.HI.X R10, R6, UR7, R7, 0x2, P0 ;  /* 0x00000007060a7c11 */ /* 0x000fc400080f1407 */
[----:B------:R-:W-:Y:S01]  /*8930*/  IMAD.IADD R5, R9, 0x1, R5 ;  /* 0x0000000109057824 */ /* 0x000fe200078e0205 */
[C---:B------:R-:W-:Y:S01]  /*8940*/  LEA R18, P1, R8.reuse, UR8, 0x2 ;  /* 0x0000000808127c11 */ /* 0x040fe2000f8210ff */
[----:B------:R-:W-:Y:S01]  /*8950*/  SHFL.IDX PT, R6, R2, RZ, 0x1c1f ;  /* 0x001c1fff02067589 */ /* 0x000fe200000e0000 */
[----:B------:R-:W-:Y:S01]  /*8960*/  IMAD R0, R19, 0xc0, R0 ;  /* 0x000000c013007824 */ /* 0x000fe200078e0200 */
[----:B0-----:R-:W-:Y:S01]  /*8970*/  ULEA UR4, UR5, UR4, 0x18 ;  /* 0x0000000405047291 */ /* 0x001fe2000f8ec03f */
[----:B------:R-:W-:Y:S01]  /*8980*/  LEA.HI.X R20, R8, UR9, R5, 0x2, P1 ;  /* 0x0000000908147c11 */ /* 0x000fe200088f1405 */
[----:B------:R-:W0:Y:S01]  /*8990*/  SHFL.IDX PT, R7, R10, RZ, 0x1c1f ;  /* 0x001c1fff0a077589 */ /* 0x000e2200000e0000 */
[----:B------:R-:W-:Y:S01]  /*89a0*/  IMAD R17, R17, UR6, RZ ;  /* 0x0000000611117c24 */ /* 0x000fe2000f8e02ff */
[C---:B------:R-:W-:Y:S01]  /*89b0*/  LOP3.LUT P0, RZ, R23.reuse, 0x3, RZ, 0xc0, !PT ;  /* 0x0000000317ff7812 */ /* 0x040fe2000780c0ff */
[C---:B------:R-:W-:Y:S01]  /*89c0*/  VIADD R16, R0.reuse, 0x8 ;  /* 0x0000000800107836 */ /* 0x040fe20000000000 */
[----:B------:R-:W-:Y:S01]  /*89d0*/  SHFL.IDX PT, R8, R2, 0x1, 0x1c1f ;  /* 0x003c1f0002087f89 */ /* 0x000fe200000e0000 */
[----:B------:R-:W-:Y:S01]  /*89e0*/  UIADD3 UR4, UR4, 0x16820, URZ ;  /* 0x0001682004047890 */ /* 0x000fe2000fffe03f */
[-C--:B------:R-:W-:Y:S01]  /*89f0*/  ISETP.GE.OR P1, PT, R0, R17.reuse, P0 ;  /* 0x000000110000720c */ /* 0x080fe20000726670 */
[----:B------:R-:W-:Y:S01]  /*8a00*/  IMAD.IADD R19, R23, 0x1, -R24 ;  /* 0x0000000117137824 */ /* 0x000fe200078e0a18 */
[----:B------:R-:W1:Y:S01]  /*8a10*/  SHFL.IDX PT, R9, R10, 0x1, 0x1c1f ;  /* 0x003c1f000a097f89 */ /* 0x000e6200000e0000 */
[-C--:B------:R-:W-:Y:S01]  /*8a20*/  ISETP.GE.OR P0, PT, R16, R17.reuse, P0 ;  /* 0x000000111000720c */ /* 0x080fe20000706670 */
[----:B------:R-:W-:Y:S01]  /*8a30*/  UPRMT UR4, URZ, 0x654, UR4 ;  /* 0x000006543f047896 */ /* 0x000fe20008000004 */
[----:B------:R-:W-:Y:S01]  /*8a40*/  ISETP.GE.AND P2, PT, R0, R17, PT ;  /* 0x000000110000720c */ /* 0x000fe20003f46270 */
[----:B------:R2:W3:Y:S01]  /*8a50*/  SHFL.IDX PT, R14, R18, RZ, 0x1c1f ;  /* 0x001c1fff120e7589 */ /* 0x0004e200000e0000 */
[----:B------:R-:W-:-:S03]  /*8a60*/  IMAD.SHL.U32 R19, R19, 0x2, RZ ;  /* 0x0000000213137824 */ /* 0x000fc600078e00ff */
[----:B------:R2:W4:Y:S03]  /*8a70*/  SHFL.IDX PT, R15, R20, RZ, 0x1c1f ;  /* 0x001c1fff140f7589 */ /* 0x00052600000e0000 */
[----:B------:R-:W-:Y:S01]  /*8a80*/  SYNCS.ARRIVE.TRANS64.RED.A1T0 RZ, [UR4], RZ ;  /* 0x000000ffffff79a7 */ /* 0x000fe20008100404 */
[----:B0-----:R2:W-:Y:S04]  /*8a90*/  @!P1 ST.E desc[UR38][R6.64], R4 ;  /* 0x0000000406009985 */ /* 0x0015e8000c101926 */
[----:B-1----:R2:W-:Y:S01]  /*8aa0*/  @!P0 ST.E desc[UR38][R8.64], R3 ;  /* 0x0000000308008985 */ /* 0x0025e2000c101926 */
[----:B------:R-:W-:Y:S05]  /*8ab0*/  @P2 BRA `(.L_x_15005) ;  /* 0x0000000000b82947 */ /* 0x000fea0003800000 */
[----:B------:R-:W-:Y:S01]  /*8ac0*/  ULDC UR4, c[0x0][0xac8] ;  /* 0x0002b20000047ab9 */ /* 0x000fe20000000800 */
[C---:B------:R-:W-:Y:S01]  /*8ad0*/  VIADD R0, R19.reuse, 0x8 ;  /* 0x0000000813007836 */ /* 0x040fe20000000000 */
[C---:B------:R-:W-:Y:S01]  /*8ae0*/  ISETP.GE.AND P0, PT, R19.reuse, UR4, PT ;  /* 0x0000000413007c0c */ /* 0x040fe2000bf06270 */
[C---:B--2---:R-:W-:Y:S01]  /*8af0*/  VIADD R4, R19.reuse, 0x10 ;  /* 0x0000001013047836 */ /* 0x044fe20000000000 */
[C---:B------:R-:W-:Y:S01]  /*8b00*/  IADD3 R6, R19.reuse, 0x20, RZ ;  /* 0x0000002013067810 */ /* 0x040fe20007ffe0ff */
[C---:B------:R-:W-:Y:S02]  /*8b10*/  VIADD R5, R19.reuse, 0x18 ;  /* 0x0000001813057836 */ /* 0x040fe40000000000 */
[C---:B------:R-:W-:Y:S01]  /*8b20*/  VIADD R7, R19.reuse, 0x28 ;  /* 0x0000002813077836 */ /* 0x040fe20000000000 */
[----:B------:R-:W-:Y:S01]  /*8b30*/  ISETP.GE.AND P1, PT, R4, UR4, PT ;  /* 0x0000000404007c0c */ /* 0x000fe2000bf26270 */
[----:B------:R-:W-:Y:S01]  /*8b40*/  VIADD R9, R19, 0x30 ;  /* 0x0000003013097836 */ /* 0x000fe20000000000 */
[----:B------:R-:W-:Y:S01]  /*8b50*/  ISETP.GE.AND P2, PT, R5, UR4, PT ;  /* 0x0000000405007c0c */ /* 0x000fe2000bf46270 */
[----:B------:R-:W-:Y:S01]  /*8b60*/  VIADD R11, R19, 0x38 ;  /* 0x00000038130b7836 */ /* 0x000fe20000000000 */
[----:B------:R-:W-:-:S02]  /*8b70*/  ISETP.GE.AND P3, PT, R6, UR4, PT ;  /* 0x0000000406007c0c */ /* 0x000fc4000bf66270 */
[----:B------:R-:W-:Y:S01]  /*8b80*/  ISETP.GE.AND P4, PT, R7, UR4, PT ;  /* 0x0000000407007c0c */ /* 0x000fe2000bf86270 */
[----:B---34-:R-:W-:Y:S01]  /*8b90*/  @!P0 IMAD.WIDE R2, R19, 0x4, R14 ;  /* 0x0000000413028825 */ /* 0x018fe200078e020e */
[----:B------:R-:W-:Y:S02]  /*8ba0*/  ISETP.GE.AND P5, PT, R9, UR4, PT ;  /* 0x0000000409007c0c */ /* 0x000fe4000bfa6270 */
[----:B------:R-:W-:Y:S02]  /*8bb0*/  ISETP.GE.AND P6, PT, R11, UR4, PT ;  /* 0x000000040b007c0c */ /* 0x000fe4000bfc6270 */
[----:B------:R0:W-:Y:S01]  /*8bc0*/  @!P0 ST.E.64 desc[UR38][R2.64], R88 ;  /* 0x0000005802008985 */ /* 0x0001e2000c101b26 */
[----:B------:R-:W-:Y:S02]  /*8bd0*/  ISETP.GE.AND P0, PT, R0, UR4, PT ;  /* 0x0000000400007c0c */ /* 0x000fe4000bf06270 */
[----:B------:R-:W-:Y:S02]  /*8be0*/  @!P1 LEA.HI R4, R4, R4, RZ, 0x1 ;  /* 0x0000000404049211 */ /* 0x000fe400078f08ff */
[----:B------:R-:W-:-:S02]  /*8bf0*/  @!P3 LEA.HI R6, R6, R6, RZ, 0x1 ;  /* 0x000000060606b211 */ /* 0x000fc400078f08ff */
[----:B------:R-:W-:Y:S02]  /*8c00*/  @!P4 LEA.HI R8, R7, R7, RZ, 0x1 ;  /* 0x000000070708c211 */ /* 0x000fe400078f08ff */
[----:B------:R-:W-:Y:S02]  /*8c10*/  @!P5 LEA.HI R10, R9, R9, RZ, 0x1 ;  /* 0x00000009090ad211 */ /* 0x000fe400078f08ff */
[----:B------:R-:W-:Y:S02]  /*8c20*/  @!P6 LEA.HI R12, R11, R11, RZ, 0x1 ;  /* 0x0000000b0b0ce211 */ /* 0x000fe400078f08ff */
[----:B------:R-:W-:Y:S02]  /*8c30*/  @!P3 LOP3.LUT R9, R6, 0xfffffffe, RZ, 0xc0, !PT ;  /* 0xfffffffe0609b812 */ /* 0x000fe400078ec0ff */
[----:B------:R-:W-:Y:S02]  /*8c40*/  @!P0 LEA.HI R0, R0, R0, RZ, 0x1 ;  /* 0x0000000000008211 */ /* 0x000fe400078f08ff */
[----:B0-----:R-:W-:-:S02]  /*8c50*/  @!P2 LEA.HI R2, R5, R5, RZ, 0x1 ;  /* 0x000000050502a211 */ /* 0x001fc400078f08ff */
[----:B------:R-:W-:Y:S02]  /*8c60*/  @!P0 LOP3.LUT R3, R0, 0xfffffffe, RZ, 0xc0, !PT ;  /* 0xfffffffe00038812 */ /* 0x000fe400078ec0ff */
[----:B------:R-:W-:Y:S02]  /*8c70*/  @!P1 LOP3.LUT R5, R4, 0xfffffffe, RZ, 0xc0, !PT ;  /* 0xfffffffe04059812 */ /* 0x000fe400078ec0ff */
[----:B------:R-:W-:Y:S01]  /*8c80*/  @!P2 LOP3.LUT R7, R2, 0xfffffffe, RZ, 0xc0, !PT ;  /* 0xfffffffe0207a812 */ /* 0x000fe200078ec0ff */
[--C-:B------:R-:W-:Y:S01]  /*8c90*/  @!P0 IMAD.WIDE R2, R3, 0x4, R14.reuse ;  /* 0x0000000403028825 */ /* 0x100fe200078e020e */
[----:B------:R-:W-:Y:S02]  /*8ca0*/  @!P4 LOP3.LUT R11, R8, 0xfffffffe, RZ, 0xc0, !PT ;  /* 0xfffffffe080bc812 */ /* 0x000fe400078ec0ff */
[----:B------:R-:W-:Y:S01]  /*8cb0*/  @!P5 LOP3.LUT R13, R10, 0xfffffffe, RZ, 0xc0, !PT ;  /* 0xfffffffe0a0dd812 */ /* 0x000fe200078ec0ff */
[--C-:B------:R-:W-:Y:S01]  /*8cc0*/  @!P1 IMAD.WIDE R4, R5, 0x4, R14.reuse ;  /* 0x0000000405049825 */ /* 0x100fe200078e020e */
[----:B------:R-:W-:Y:S01]  /*8cd0*/  @!P6 LOP3.LUT R21, R12, 0xfffffffe, RZ, 0xc0, !PT ;  /* 0xfffffffe0c15e812 */ /* 0x000fe200078ec0ff */
        /* <DEDUP_REMOVED lines=8> */
[----:B------:R0:W-:Y:S02]  /*8d60*/  @!P4 ST.E.64 desc[UR38][R10.64], R108 ;  /* 0x0000006c0a00c985 */ /* 0x0001e4000c101b26 */
[----:B------:R-:W-:Y:S02]  /*8d70*/  @!P6 IMAD.WIDE R14, R21, 0x4, R14 ;  /* 0x00000004150ee825 */ /* 0x000fe400078e020e */
[----:B------:R0:W-:Y:S04]  /*8d80*/  @!P5 ST.E.64 desc[UR38][R12.64], R112 ;  /* 0x000000700c00d985 */ /* 0x0001e8000c101b26 */
[----:B------:R0:W-:Y:S02]  /*8d90*/  @!P6 ST.E.64 desc[UR38][R14.64], R116 ;  /* 0x000000740e00e985 */ /* 0x0001e4000c101b26 */
.L_x_15005:
[----:B------:R-:W-:Y:S05]  /*8da0*/  BSYNC B0 ;  /* 0x0000000000007941 */ /* 0x000fea0003800000 */
.L_x_15004:
        /* <DEDUP_REMOVED lines=18> */
[C---:B01----:R-:W-:Y:S01]  /*8ed0*/  @!P0 IMAD.WIDE R2, R19.reuse, 0x4, R12 ;  /* 0x0000000413028825 */ /* 0x043fe200078e020c */
[----:B------:R-:W-:Y:S02]  /*8ee0*/  IADD3 R19, R19, 0x38, RZ ;  /* 0x0000003813137810 */ /* 0x000fe40007ffe0ff */
[----:B------:R-:W-:Y:S02]  /*8ef0*/  @!P1 LEA.HI R0, R0, R0, RZ, 0x1 ;  /* 0x0000000000009211 */ /* 0x000fe400078f08ff */
[----:B------:R-:W-:Y:S01]  /*8f00*/  @!P2 LEA.HI R6, R6, R6, RZ, 0x1 ;  /* 0x000000060606a211 */ /* 0x000fe200078f08ff */
[----:B------:R0:W-:Y:S01]  /*8f10*/  @!P0 ST.E.64 desc[UR38][R2.64], R90 ;  /* 0x0000005a02008985 */ /* 0x0001e2000c101b26 */
[----:B------:R-:W-:-:S02]  /*8f20*/  @!P1 LOP3.LUT R5, R0, 0xfffffffe, RZ, 0xc0, !PT ;  /* 0xfffffffe00059812 */ /* 0x000fc400078ec0ff */
[----:B------:R-:W-:Y:S02]  /*8f30*/  @!P3 LEA.HI R0, R7, R7, RZ, 0x1 ;  /* 0x000000070700b211 */ /* 0x000fe400078f08ff */
[----:B------:R-:W-:Y:S01]  /*8f40*/  @!P4 LEA.HI R8, R8, R8, RZ, 0x1 ;  /* 0x000000080808c211 */ /* 0x000fe200078f08ff */
[----:B------:R-:W-:Y:S01]  /*8f50*/  @!P1 IMAD.WIDE R4, R5, 0x4, R12 ;  /* 0x0000000405049825 */ /* 0x000fe200078e020c */
[----:B------:R-:W-:Y:S02]  /*8f60*/  @!P5 LEA.HI R10, R9, R9, RZ, 0x1 ;  /* 0x00000009090ad211 */ /* 0x000fe400078f08ff */
[----:B---3--:R-:W-:Y:S02]  /*8f70*/  @!P6 LEA.HI R14, R11, R11, RZ, 0x1 ;  /* 0x0000000b0b0ee211 */ /* 0x008fe400078f08ff */
[----:B------:R-:W-:Y:S01]  /*8f80*/  @!P2 LOP3.LUT R7, R6, 0xfffffffe, RZ, 0xc0, !PT ;  /* 0xfffffffe0607a812 */ /* 0x000fe200078ec0ff */
[----:B------:R1:W-:Y:S01]  /*8f90*/  @!P1 ST.E.64 desc[UR38][R4.64], R94 ;  /* 0x0000005e04009985 */ /* 0x0003e2000c101b26 */
[----:B------:R-:W-:-:S02]  /*8fa0*/  @!P3 LOP3.LUT R9, R0, 0xfffffffe, RZ, 0xc0, !PT ;  /* 0xfffffffe0009b812 */ /* 0x000fc400078ec0ff */
[----:B------:R-:W-:Y:S01]  /*8fb0*/  @!P4 LOP3.LUT R11, R8, 0xfffffffe, RZ, 0xc0, !PT ;  /* 0xfffffffe080bc812 */ /* 0x000fe200078ec0ff */
[--C-:B0-----:R-:W-:Y:S01]  /*8fc0*/  @!P2 IMAD.WIDE R2, R7, 0x4, R12.reuse ;  /* 0x000000040702a825 */ /* 0x101fe200078e020c */
[----:B----4-:R-:W-:Y:S02]  /*8fd0*/  @!P5 LOP3.LUT R15, R10, 0xfffffffe, RZ, 0xc0, !PT ;  /* 0xfffffffe0a0fd812 */ /* 0x010fe400078ec0ff */
        /* <DEDUP_REMOVED lines=17> */
.L_x_15003:
        /* <DEDUP_REMOVED lines=53> */
[----:B------:R-:W-:Y:S02]  /*9440*/  LEA R4, P0, R2, UR4, 0x2 ;  /* 0x0000000402047c11 */ /* 0x000fe4000f8010ff */
[----:B------:R-:W-:-:S04]  /*9450*/  IADD3 R3, R3, R5, RZ ;  /* 0x0000000503037210 */ /* 0x000fc80007ffe0ff */
[----:B------:R-:W-:Y:S01]  /*9460*/  LEA.HI.X R5, R2, UR5, R3, 0x2, P0 ;  /* 0x0000000502057c11 */ /* 0x000fe200080f1403 */
[----:B------:R-:W-:-:S05]  /*9470*/  IMAD.MOV.U32 R3, RZ, RZ, -0x800000 ;  /* 0xff800000ff037424 */ /* 0x000fca00078e00ff */
[----:B------:R0:W-:Y:S01]  /*9480*/  STG.E desc[UR38][R4.64], R3 ;  /* 0x0000000304007986 */ /* 0x0001e2000c101926 */
[----:B------:R-:W-:Y:S05]  /*9490*/  BRA `(.L_x_14964) ;  /* 0x0000003c002c7947 */ /* 0x000fea0003800000 */
.L_x_14962:
        /* <DEDUP_REMOVED lines=18> */
.L_x_15006:
[----:B------:R-:W-:Y:S01]  /*95c0*/  ULDC UR45, c[0x0][0xc50] ;  /* 0x00031400002d7ab9 */ /* 0x000fe20000000800 */
[----:B------:R-:W-:Y:S01]  /*95d0*/  UMOV UR42, UR6 ;  /* 0x00000006002a7c82 */ /* 0x000fe20008000000 */
[----:B------:R-:W-:-:S11]  /*95e0*/  UISETP.NE.AND UP0, UPT, UR45, 0x1, UPT ;  /* 0x000000012d00788c */ /* 0x000fd6000bf05270 */
[----:B------:R-:W-:Y:S01]  /*95f0*/  @UP0 ULDC UR4, c[0x0][0xc54] ;  /* 0x0003150000040ab9 */ /* 0x000fe20000000800 */
[----:B------:R-:W-:Y:S01]  /*9600*/  @UP0 ULDC UR7, c[0x0][0xc58] ;  /* 0x0003160000070ab9 */ /* 0x000fe20000000800 */
[----:B------:R-:W-:-:S04]  /*9610*/  UIMAD.WIDE.U32 UR4, UR6, UR4, URZ ;  /* 0x00000004060472a5 */ /* 0x000fc8000f8e003f */
[----:B------:R-:W-:-:S12]  /*9620*/  @UP0 USHF.R.U32.HI UR42, URZ, UR7, UR5 ;  /* 0x000000073f2a0299 */ /* 0x000fd80008011605 */
.L_x_15007:
        /* <DEDUP_REMOVED lines=81> */
.L_x_15009:
[----:B------:R-:W-:Y:S02]  /*9b40*/  UIMAD UR51, UR45, UR41, URZ ;  /* 0x000000292d3372a4 */ /* 0x000fe4000f8e023f */
[----:B------:R-:W-:Y:S02]  /*9b50*/  IMAD.U32 R3, RZ, RZ, UR41 ;  /* 0x00000029ff037e24 */ /* 0x000fe4000f8e00ff */
[----:B------:R-:W-:Y:S02]  /*9b60*/  IMAD.MOV.U32 R10, RZ, RZ, 0x1 ;  /* 0x00000001ff0a7424 */ /* 0x000fe400078e00ff */
[----:B------:R-:W-:-:S05]  /*9b70*/  IMAD.U32 R2, RZ, RZ, UR51 ;  /* 0x00000033ff027e24 */ /* 0x000fca000f8e00ff */
[----:B------:R-:W-:-:S04]  /*9b80*/  VIADDMNMX R2, R2, R3, UR11, PT ;  /* 0x0000000b02027e46 */ /* 0x000fc8000b800103 */
[----:B------:R-:W-:Y:S02]  /*9b90*/  R2UR UR52, R2 ;  /* 0x00000000023472ca */ /* 0x000fe400000e0000 */
[----:B------:R-:W-:-:S11]  /*9ba0*/  MOV R2, RZ ;  /* 0x000000ff00027202 */ /* 0x000fd60000000f00 */
        /* <DEDUP_REMOVED lines=25> */
[----:B0----5:R-:W-:Y:S05]  /*9d40*/  CALL.ABS.NOINC R2 ;  /* 0x0000000002007343 */ /* 0x021fea0003c00000 */
.L_x_15010:
        /* <DEDUP_REMOVED lines=20> */
.L_x_15012:
[----:B------:R0:W1:Y:S01]  /*9e90*/  LDC.64 R2, c[0x4][R16] ;  /* 0x0100000010027b82 */ /* 0x0000620000000a00 */
[----:B------:R-:W-:Y:S01]  /*9ea0*/  ULDC.64 UR4, c[0x4][0x138] ;  /* 0x01004e0000047ab9 */ /* 0x000fe20000000a00 */
[----:B------:R-:W-:Y:S01]  /*9eb0*/  ULDC.64 UR6, c[0x4][0x140] ;  /* 0x0100500000067ab9 */ /* 0x000fe20000000a00 */
[----:B------:R-:W-:Y:S01]  /*9ec0*/  MOV R4, UR4 ;  /* 0x0000000400047c02 */ /* 0x000fe20008000f00 */
        /* <DEDUP_REMOVED lines=11> */
.L_x_15011:
        /* <DEDUP_REMOVED lines=8> */
[----:B------:R-:W-:Y:S01]  /*a000*/  MOV R0, UR52 ;  /* 0x0000003400007c02 */ /* 0x000fe20008000f00 */
[C---:B------:R-:W-:Y:S01]  /*a010*/  IMAD.SHL.U32 R23, R22.reuse, 0x10, RZ ;  /* 0x0000001016177824 */ /* 0x040fe200078e00ff */
[----:B------:R-:W-:Y:S01]  /*a020*/  LOP3.LUT R9, R22, 0x7f, RZ, 0xc0, !PT ;  /* 0x0000007f16097812 */ /* 0x000fe200078ec0ff */
[----:B------:R-:W-:Y:S01]  /*a030*/  IMAD.MOV.U32 R6, RZ, RZ, RZ ;  /* 0x000000ffff067224 */ /* 0x000fe200078e00ff */
[----:B-1----:R-:W-:Y:S01]  /*a040*/  ISETP.NE.AND P1, PT, R16, 0x1, PT ;  /* 0x000000011000780c */ /* 0x002fe20003f25270 */
[----:B------:R-:W-:Y:S01]  /*a050*/  VIADD R0, R0, 0xffffffff ;  /* 0xffffffff00007836 */ /* 0x000fe20000000000 */
[----:B------:R-:W-:Y:S02]  /*a060*/  SHF.R.U32.HI R4, RZ, 0x3, R9 ;  /* 0x00000003ff047819 */ /* 0x000fe40000011609 */
[----:B------:R-:W-:-:S03]  /*a070*/  LOP3.LUT R23, R23, 0x70, RZ, 0xc0, !PT ;  /* 0x0000007017177812 */ /* 0x000fc600078ec0ff */
[----:B------:R-:W-:-:S04]  /*a080*/  IMAD R4, R0, 0x80, R4 ;  /* 0x0000008000047824 */ /* 0x000fc800078e0204 */
[----:B------:R-:W-:Y:S02]  /*a090*/  IMAD.IADD R4, R23, 0x1, R4 ;  /* 0x0000000117047824 */ /* 0x000fe400078e0204 */
[----:B0-----:R-:W0:Y:S02]  /*a0a0*/  @P1 LDC R2, c[0x0][0x434] ;  /* 0x00010d00ff021b82 */ /* 0x001e240000000800 */
[C---:B-----5:R-:W-:Y:S01]  /*a0b0*/  IMAD.IADD R7, R4.reuse, 0x1, R19 ;  /* 0x0000000104077824 */ /* 0x060fe200078e0213 */
[----:B------:R-:W-:-:S03]  /*a0c0*/  ISETP.GE.AND P0, PT, R4, UR43, PT ;  /* 0x0000002b04007c0c */ /* 0x000fc6000bf06270 */
[----:B------:R-:W-:Y:S02]  /*a0d0*/  IMAD.MOV.U32 R8, RZ, RZ, R7 ;  /* 0x000000ffff087224 */ /* 0x000fe400078e0007 */
[----:B------:R-:W1:Y:S08]  /*a0e0*/  @P1 LDC R3, c[0x0][0x438] ;  /* 0x00010e00ff031b82 */ /* 0x000e700000000800 */
[----:B------:R-:W3:Y:S08]  /*a0f0*/  @!P0 LDC.64 R10, c[0x0][0x428] ;  /* 0x00010a00ff0a8b82 */ /* 0x000ef00000000a00 */
[----:B------:R-:W4:Y:S01]  /*a100*/  @!P0 LDC.64 R4, c[0x0][0x418] ;  /* 0x00010600ff048b82 */ /* 0x000f220000000a00 */
[----:B0-----:R-:W-:-:S05]  /*a110*/  @P1 IMAD.HI.U32 R2, R7, R2, RZ ;  /* 0x0000000207021227 */ /* 0x001fca00078e00ff */
[----:B-1----:R-:W-:-:S04]  /*a120*/  @P1 SHF.R.U32.HI R8, RZ, R3, R2 ;  /* 0x00000003ff081219 */ /* 0x002fc80000011602 */
[----:B------:R-:W-:Y:S02]  /*a130*/  @!P0 SHF.R.S32.HI R3, RZ, 0x1f, R8 ;  /* 0x0000001fff038819 */ /* 0x000fe40000011408 */
[----:B--2---:R-:W-:-:S05]  /*a140*/  SHF.R.S32.HI R29, RZ, 0x1f, R28 ;  /* 0x0000001fff1d7819 */ /* 0x004fca000001141c */
[----:B---3--:R-:W-:-:S04]  /*a150*/  @!P0 IMAD R2, R29, R10, RZ ;  /* 0x0000000a1d028224 */ /* 0x008fc800078e02ff */
[----:B------:R-:W-:Y:S02]  /*a160*/  @!P0 IMAD R11, R28, R11, R2 ;  /* 0x0000000b1c0b8224 */ /* 0x000fe400078e0202 */
[----:B------:R-:W-:-:S04]  /*a170*/  @!P0 IMAD.MOV.U32 R2, RZ, RZ, R8 ;  /* 0x000000ffff028224 */ /* 0x000fc800078e0008 */
[----:B------:R-:W-:-:S04]  /*a180*/  @!P0 IMAD.WIDE.U32 R2, R28, R10, R2 ;  /* 0x0000000a1c028225 */ /* 0x000fc800078e0002 */
[----:B------:R-:W-:Y:S01]  /*a190*/  @!P0 IMAD.IADD R3, R3, 0x1, R11 ;  /* 0x0000000103038824 */ /* 0x000fe200078e020b */
[----:B----4-:R-:W-:-:S04]  /*a1a0*/  @!P0 LEA R4, P1, R2, R4, 0x2 ;  /* 0x0000000402048211 */ /* 0x010fc800078210ff */
[----:B------:R-:W-:-:S05]  /*a1b0*/  @!P0 LEA.HI.X R5, R2, R5, R3, 0x2, P1 ;  /* 0x0000000502058211 */ /* 0x000fca00008f1403 */
[----:B------:R0:W5:Y:S01]  /*a1c0*/  @!P0 LDG.E R6, desc[UR38][R4.64] ;  /* 0x0000002604068981 */ /* 0x000162000c1e1900 */
[----:B------:R-:W-:-:S03]  /*a1d0*/  UMOV UR4, 0xffffffff ;  /* 0xffffffff00047882 */ /* 0x000fc60000000000 */
[----:B------:R-:W-:Y:S05]  /*a1e0*/  BRA.DIV UR4, `(.L_x_15013) ;  /* 0x0000003204887947 */ /* 0x000fea000b800000 */
.L_x_15053:
[----:B------:R-:W-:Y:S01]  /*a1f0*/  ULOP3.LUT UR4, UR40, 0x2, URZ, 0xfc, !UPT ;  /* 0x0000000228047892 */ /* 0x000fe2000f8efc3f */
[----:B------:R-:W-:Y:S02]  /*a200*/  IMAD.MOV R2, RZ, RZ, -R8 ;  /* 0x000000ffff027224 */ /* 0x000fe400078e0a08 */
[----:B------:R-:W-:Y:S02]  /*a210*/  IMAD.U32 R27, RZ, RZ, UR42 ;  /* 0x0000002aff1b7e24 */ /* 0x000fe4000f8e00ff */
[----:B0-----:R-:W-:Y:S01]  /*a220*/  IMAD.SHL.U32 R4, R22, 0x8, RZ ;  /* 0x0000000816047824 */ /* 0x001fe200078e00ff */
[----:B------:R-:W-:Y:S01]  /*a230*/  MOV R3, UR4 ;  /* 0x0000000400037c02 */ /* 0x000fe20008000f00 */
[----:B------:R-:W-:Y:S01]  /*a240*/  IMAD R7, R16, R2, R7 ;  /* 0x0000000210077224 */ /* 0x000fe200078e0207 */
[----:B------:R-:W-:Y:S01]  /*a250*/  SHF.R.S32.HI R27, RZ, 0x1f, R27 ;  /* 0x0000001fff1b7819 */ /* 0x000fe2000001141b */
[----:B------:R-:W-:Y:S01]  /*a260*/  IMAD.MOV.U32 R26, RZ, RZ, R0 ;  /* 0x000000ffff1a7224 */ /* 0x000fe200078e0000 */
[----:B------:R-:W-:-:S02]  /*a270*/  ISETP.NE.AND P0, PT, R3, 0x3, PT ;  /* 0x000000030300780c */ /* 0x000fc40003f05270 */
[----:B------:R-:W-:-:S11]  /*a280*/  LOP3.LUT R16, R4, 0x38, RZ, 0xc0, !PT ;  /* 0x0000003804107812 */ /* 0x000fd600078ec0ff */
[----:B------:R-:W-:Y:S05]  /*a290*/  @!P0 BRA `(.L_x_15014) ;  /* 0x0000000000048947 */ /* 0x000fea0003800000 */
[----:B------:R-:W-:Y:S01]  /*a2a0*/  BPT.TRAP 0x1 ;  /* 0x000000040000795c */ /* 0x000fe20000300000 */
.L_x_15014:
[----:B------:R-:W-:Y:S01]  /*a2b0*/  IMAD.MOV.U32 R10, RZ, RZ, 0x1 ;  /* 0x00000001ff0a7424 */ /* 0x000fe200078e00ff */
[----:B------:R-:W-:Y:S01]  /*a2c0*/  SHF.R.S32.HI R8, RZ, 0x1f, R7 ;  /* 0x0000001fff087819 */ /* 0x000fe20000011407 */
[----:B------:R-:W-:Y:S01]  /*a2d0*/  ULDC.64 UR4, c[0x0][0x328] ;  /* 0x0000ca0000047ab9 */ /* 0x000fe20000000a00 */
[----:B------:R-:W-:Y:S02]  /*a2e0*/  R2UR UR6, R27 ;  /* 0x000000001b0672ca */ /* 0x000fe400000e0000 */
[----:B------:R-:W-:Y:S01]  /*a2f0*/  SHF.L.U32 R10, R10, 0x1f, RZ ;  /* 0x0000001f0a0a7819 */ /* 0x000fe200000006ff */
[----:B------:R-:W-:-:S03]  /*a300*/  IMAD R2, R8, UR4, RZ ;  /* 0x0000000408027c24 */ /* 0x000fc6000f8e02ff */
[----:B------:R-:W0:Y:S01]  /*a310*/  SYNCS.PHASECHK.TRANS64.TRYWAIT P0, [UR47+0x16840], R10 ;  /* 0x0168400aff0075a7 */ /* 0x000e22000800016f */
        /* <DEDUP_REMOVED lines=19> */
.L_x_15054:
[----:B------:R-:W-:Y:S01]  /*a450*/  ULDC.64 UR4, c[0x0][0x300] ;  /* 0x0000c00000047ab9 */ /* 0x000fe20000000a00 */
[----:B------:R-:W-:Y:S01]  /*a460*/  R2UR UR6, R27 ;  /* 0x000000001b0672ca */ /* 0x000fe200000e0000 */
[----:B------:R-:W-:Y:S01]  /*a470*/  IMAD R8, R8, UR4, RZ ;  /* 0x0000000408087c24 */ /* 0x000fe2000f8e02ff */
[----:B------:R-:W-:Y:S01]  /*a480*/  SHF.R.U32.HI R12, RZ, 0x3, R9 ;  /* 0x00000003ff0c7819 */ /* 0x000fe20000011609 */
[----:B0-----:R-:W-:-:S04]  /*a490*/  IMAD.WIDE.U32 R2, R7, UR4, RZ ;  /* 0x0000000407027c25 */ /* 0x001fc8000f8e00ff */
[----:B------:R-:W-:Y:S01]  /*a4a0*/  IMAD R11, R7, UR5, R8 ;  /* 0x00000005070b7c24 */ /* 0x000fe2000f8e0208 */
[----:B------:R-:W-:Y:S01]  /*a4b0*/  ULDC.64 UR4, c[0x0][0x310] ;  /* 0x0000c40000047ab9 */ /* 0x000fe20000000a00 */
[----:B------:R-:W-:Y:S02]  /*a4c0*/  IMAD.MOV.U32 R7, RZ, RZ, -0x80 ;  /* 0xffffff80ff077424 */ /* 0x000fe400078e00ff */
[----:B------:R-:W-:Y:S01]  /*a4d0*/  IMAD R5, R5, UR4, RZ ;  /* 0x0000000405057c24 */ /* 0x000fe2000f8e02ff */
[----:B------:R-:W-:-:S03]  /*a4e0*/  IADD3 R3, R3, R11, RZ ;  /* 0x0000000b03037210 */ /* 0x000fc60007ffe0ff */
[C---:B------:R-:W-:Y:S02]  /*a4f0*/  IMAD R5, R6.reuse, UR5, R5 ;  /* 0x0000000506057c24 */ /* 0x040fe4000f8e0205 */
[----:B------:R-:W-:Y:S01]  /*a500*/  IMAD.WIDE.U32 R2, R6, UR4, R2 ;  /* 0x0000000406027c25 */ /* 0x000fe2000f8e0002 */
[----:B------:R-:W-:-:S03]  /*a510*/  ULDC.64 UR4, c[0x0][0x308] ;  /* 0x0000c20000047ab9 */ /* 0x000fc60000000a00 */
[----:B------:R-:W-:Y:S02]  /*a520*/  IMAD.IADD R3, R3, 0x1, R5 ;  /* 0x0000000103037824 */ /* 0x000fe400078e0205 */
[----:B------:R-:W-:Y:S01]  /*a530*/  IMAD.U32 R5, RZ, RZ, UR4 ;  /* 0x00000004ff057e24 */ /* 0x000fe2000f8e00ff */
[----:B------:R-:W-:Y:S01]  /*a540*/  UIMAD UR4, UR6, UR4, URZ ;  /* 0x00000004060472a4 */ /* 0x000fe2000f8e023f */
[----:B------:R-:W-:Y:S02]  /*a550*/  IMAD R6, R0, R7, UR43 ;  /* 0x0000002b00067e24 */ /* 0x000fe4000f8e0207 */
[----:B------:R-:W-:Y:S01]  /*a560*/  IMAD.WIDE.U32 R2, R5, UR42, R2 ;  /* 0x0000002a05027c25 */ /* 0x000fe2000f8e0002 */
[----:B------:R-:W-:Y:S01]  /*a570*/  UIMAD UR4, UR42, UR5, UR4 ;  /* 0x000000052a0472a4 */ /* 0x000fe2000f8e0204 */
[----:B------:R-:W-:Y:S01]  /*a580*/  LOP3.LUT R5, R4, 0x1c0, RZ, 0xc0, !PT ;  /* 0x000001c004057812 */ /* 0x000fe200078ec0ff */
[----:B------:R-:W-:Y:S02]  /*a590*/  ULDC.64 UR6, c[0x0][0x2e8] ;  /* 0x0000ba0000067ab9 */ /* 0x000fe40000000a00 */
[----:B------:R-:W-:-:S02]  /*a5a0*/  LEA R0, P0, R2, UR6, 0x1 ;  /* 0x0000000602007c11 */ /* 0x000fc4000f8008ff */
[----:B------:R-:W-:Y:S01]  /*a5b0*/  VIADD R3, R3, UR4 ;  /* 0x0000000403037c36 */ /* 0x000fe20008000000 */
[----:B------:R-:W-:Y:S01]  /*a5c0*/  ULDC UR4, c[0x0][0x2f4] ;  /* 0x0000bd0000047ab9 */ /* 0x000fe20000000800 */
[----:B------:R-:W-:Y:S02]  /*a5d0*/  LOP3.LUT R5, R5, 0x38, R4, 0xf8, !PT ;  /* 0x0000003805057812 */ /* 0x000fe400078ef804 */
[----:B------:R-:W-:Y:S01]  /*a5e0*/  ISETP.GE.AND P3, PT, R16, UR4, PT ;  /* 0x0000000410007c0c */ /* 0x000fe2000bf66270 */
[----:B------:R-:W-:Y:S01]  /*a5f0*/  UMOV UR4, 0xffffffff ;  /* 0xffffffff00047882 */ /* 0x000fe20000000000 */
[----:B------:R-:W-:Y:S02]  /*a600*/  LEA.HI.X R4, R2, UR7, R3, 0x1, P0 ;  /* 0x0000000702047c11 */ /* 0x000fe400080f0c03 */
[----:B------:R-:W-:Y:S02]  /*a610*/  P2R R2, PR, RZ, 0x8 ;  /* 0x00000008ff027803 */ /* 0x000fe40000000000 */
[----:B------:R-:W-:Y:S01]  /*a620*/  LOP3.LUT R3, R5, 0x38, R22, 0x78, !PT ;  /* 0x0000003805037812 */ /* 0x000fe200078e7816 */
[----:B------:R-:W-:-:S02]  /*a630*/  IMAD.IADD R5, R6, 0x1, -R12 ;  /* 0x0000000106057824 */ /* 0x000fc400078e0a0c */
[----:B------:R0:W-:Y:S01]  /*a640*/  STL [R1], R2 ;  /* 0x0000000201007387 */ /* 0x0001e20000100800 */
[----:B------:R-:W-:Y:S02]  /*a650*/  IMAD.SHL.U32 R22, R9, 0x8, RZ ;  /* 0x0000000809167824 */ /* 0x000fe400078e00ff */
[----:B------:R-:W-:-:S03]  /*a660*/  ISETP.GE.AND P0, PT, R5, 0x1, PT ;  /* 0x000000010500780c */ /* 0x000fc60003f06270 */
[----:B------:R-:W-:Y:S01]  /*a670*/  LOP3.LUT R22, R3, 0x200, R22, 0xf8, !PT ;  /* 0x0000020003167812 */ /* 0x000fe200078ef816 */
[----:B------:R-:W-:Y:S09]  /*a680*/  BRA.DIV UR4, `(.L_x_15016) ;  /* 0x0000002e04987947 */ /* 0x000ff2000b800000 */
[----:B------:R-:W1:Y:S01]  /*a690*/  SHFL.IDX PT, R14, R0, RZ, 0x181f ;  /* 0x00181fff000e7589 */ /* 0x000e6200000e0000 */
[----:B------:R-:W-:-:S03]  /*a6a0*/  @P0 LEA R7, R22, UR47, 0x1 ;  /* 0x0000002f16070c11 */ /* 0x000fc6000f8e08ff */
[----:B0-----:R-:W0:Y:S04]  /*a6b0*/  SHFL.IDX PT, R2, R4, RZ, 0x181f ;  /* 0x00181fff04027589 */ /* 0x001e2800000e0000 */
[----:B------:R-:W-:Y:S04]  /*a6c0*/  SHFL.IDX PT, R8, R4, 0x1, 0x181f ;  /* 0x00381f0004087f89 */ /* 0x000fe800000e0000 */
[----:B------:R-:W-:Y:S04]  /*a6d0*/  SHFL.IDX PT, R9, R0, 0x2, 0x181f ;  /* 0x00581f0000097f89 */ /* 0x000fe800000e0000 */
[----:B------:R-:W-:Y:S01]  /*a6e0*/  SHFL.IDX PT, R6, R4, 0x2, 0x181f ;  /* 0x00581f0004067f89 */ /* 0x000fe200000e0000 */
[----:B-1----:R-:W-:-:S05]  /*a6f0*/  @P0 LEA R14, P1, R16, R14, 0x1 ;  /* 0x0000000e100e0211 */ /* 0x002fca00078208ff */
[----:B0-----:R-:W-:Y:S01]  /*a700*/  @P0 IMAD.X R3, RZ, RZ, R2, P1 ;  /* 0x000000ffff030224 */ /* 0x001fe200008e0602 */
[C---:B------:R-:W-:Y:S01]  /*a710*/  ISETP.GE.AND P1, PT, R5.reuse, 0x21, PT ;  /* 0x000000210500780c */ /* 0x040fe20003f26270 */
[----:B------:R-:W-:Y:S02]  /*a720*/  @P0 IMAD.MOV.U32 R2, RZ, RZ, R14 ;  /* 0x000000ffff020224 */ /* 0x000fe400078e000e */
[----:B------:R-:W0:Y:S04]  /*a730*/  SHFL.IDX PT, R14, R0, 0x1, 0x181f ;  /* 0x00381f00000e7f89 */ /* 0x000e2800000e0000 */
[----:B------:R1:W-:Y:S01]  /*a740*/  @P0 LDGSTS.E.BYPASS.LTC128B.128 [R7+0xe400], desc[UR38][R2.64], !P3 ;  /* 0x0e40000002070fae */ /* 0x0003e2000d901d66 */
[----:B------:R-:W-:-:S05]  /*a750*/  ISETP.GE.AND P0, PT, R5, 0x11, PT ;  /* 0x000000110500780c */ /* 0x000fca0003f06270 */
[C---:B------:R-:W-:Y:S01]  /*a760*/  @P1 LEA R25, R22.reuse, UR47, 0x1 ;  /* 0x0000002f16191c11 */ /* 0x040fe2000f8e08ff */
[----:B-1----:R-:W-:Y:S07]  /*a770*/  SHFL.IDX PT, R7, R4, 0x3, 0x181f ;  /* 0x00781f0004077f89 */ /* 0x002fee00000e0000 */
[----:B------:R-:W-:Y:S02]  /*a780*/  @P0 LEA R21, R22, UR47, 0x1 ;  /* 0x0000002f16150c11 */ /* 0x000fe4000f8e08ff */
[----:B0-----:R-:W-:-:S02]  /*a790*/  @P0 LEA R2, P2, R16, R14, 0x1 ;  /* 0x0000000e10020211 */ /* 0x001fc400078408ff */
[----:B------:R-:W0:Y:S03]  /*a7a0*/  SHFL.IDX PT, R14, R0, 0x3, 0x181f ;  /* 0x00781f00000e7f89 */ /* 0x000e2600000e0000 */
[----:B------:R-:W-:-:S05]  /*a7b0*/  @P0 IMAD.X R3, RZ, RZ, R8, P2 ;  /* 0x000000ffff030224 */ /* 0x000fca00010e0608 */
[----:B------:R1:W-:Y:S02]  /*a7c0*/  @P0 LDGSTS.E.BYPASS.LTC128B.128 [R21+0xec00], desc[UR38][R2.64], !P3 ;  /* 0x0ec0000002150fae */ /* 0x0003e4000d901d66 */
[----:B-1----:R-:W-:Y:S02]  /*a7d0*/  @P1 LEA R2, P0, R16, R9, 0x1 ;  /* 0x0000000910021211 */ /* 0x002fe400078008ff */
[----:B------:R-:W1:Y:S02]  /*a7e0*/  SHFL.IDX PT, R9, R0, 0x4, 0x181f ;  /* 0x00981f0000097f89 */ /* 0x000e6400000e0000 */
[----:B------:R-:W-:Y:S02]  /*a7f0*/  @P1 IADD3.X R3, RZ, R6, RZ, P0, !PT ;  /* 0x00000006ff031210 */ /* 0x000fe400007fe4ff */
        /* <DEDUP_REMOVED lines=8> */
[----:B------:R-:W-:Y:S02]  /*a880*/  @P0 IMAD.X R3, RZ, RZ, R7, P2 ;  /* 0x000000ffff030224 */ /* 0x000fe400010e0607 */
[----:B------:R-:W3:Y:S04]  /*a890*/  SHFL.IDX PT, R7, R4, 0x5, 0x181f ;  /* 0x00b81f0004077f89 */ /* 0x000ee800000e0000 */
[----:B------:R1:W-:Y:S02]  /*a8a0*/  @P0 LDGSTS.E.BYPASS.LTC128B.128 [R21+0xfc00], desc[UR38][R2.64], !P3 ;  /* 0x0fc0000002150fae */ /* 0x0003e4000d901d66 */
[----:B-1----:R-:W-:-:S02]  /*a8b0*/  @P1 LEA R2, P0, R16, R9, 0x1 ;  /* 0x0000000910021211 */ /* 0x002fc400078008ff */
[----:B------:R-:W1:Y:S03]  /*a8c0*/  SHFL.IDX PT, R9, R0, 0x6, 0x181f ;  /* 0x00d81f0000097f89 */ /* 0x000e6600000e0000 */
        /* <DEDUP_REMOVED lines=8> */
[----:B---3--:R-:W-:Y:S01]  /*a950*/  @P0 IMAD.X R3, RZ, RZ, R7, P2 ;  /* 0x000000ffff030224 */ /* 0x008fe200010e0607 */
[----:B------:R-:W-:-:S05]  /*a960*/  @P0 LEA R7, R22, UR47, 0x1 ;  /* 0x0000002f16070c11 */ /* 0x000fca000f8e08ff */
[----:B------:R1:W-:Y:S02]  /*a970*/  @P0 LDGSTS.E.BYPASS.LTC128B.128 [R7+0x10c00], desc[UR38][R2.64], !P3 ;  /* 0x10c0000002070fae */ /* 0x0003e4000d901d66 */
[----:B-1----:R-:W-:Y:S02]  /*a980*/  @P1 LEA R2, P0, R16, R9, 0x1 ;  /* 0x0000000910021211 */ /* 0x002fe400078008ff */
[----:B------:R-:W-:-:S03]  /*a990*/  @P1 LEA R9, R22, UR47, 0x1 ;  /* 0x0000002f16091c11 */ /* 0x000fc6000f8e08ff */
[----:B--2---:R-:W-:-:S05]  /*a9a0*/  @P1 IMAD.X R3, RZ, RZ, R6, P0 ;  /* 0x000000ffff031224 */ /* 0x004fca00000e0606 */
[----:B0---4-:R1:W-:Y:S03]  /*a9b0*/  @P1 LDGSTS.E.BYPASS.LTC128B.128 [R9+0x11400], desc[UR38][R2.64], !P3 ;  /* 0x1140000002091fae */ /* 0x0113e6000d901d66 */
.L_x_15072:
        /* <DEDUP_REMOVED lines=17> */
.L_x_15017:
        /* <DEDUP_REMOVED lines=30> */
.L_x_15018:
[----:B------:R-:W-:Y:S01]  /*acb0*/  IMAD.U32 R4, RZ, RZ, UR36 ;  /* 0x00000024ff047e24 */ /* 0x000fe2000f8e00ff */
[----:B------:R-:W-:Y:S01]  /*acc0*/  ULDC.64 UR4, c[0x0][0x2e0] ;  /* 0x0000b80000047ab9 */ /* 0x000fe20000000a00 */
[----:B------:R-:W-:Y:S01]  /*acd0*/  IMAD.U32 R3, RZ, RZ, UR48 ;  /* 0x00000030ff037e24 */ /* 0x000fe2000f8e00ff */
[----:B------:R-:W-:Y:S01]  /*ace0*/  UISETP.NE.AND UP0, UPT, UR50, URZ, UPT ;  /* 0x0000003f3200728c */ /* 0x000fe2000bf05270 */
[----:B------:R-:W-:Y:S01]  /*acf0*/  IMAD R25, R25, UR4, RZ ;  /* 0x0000000419197c24 */ /* 0x000fe2000f8e02ff */
[----:B------:R-:W0:Y:S01]  /*ad00*/  LDC R9, c[0x0][0x448] ;  /* 0x00011200ff097b82 */ /* 0x000e220000000800 */
[----:B------:R-:W-:Y:S02]  /*ad10*/  IMAD.MOV.U32 R2, RZ, RZ, R4 ;  /* 0x000000ffff027224 */ /* 0x000fe400078e0004 */
[C---:B------:R-:W-:Y:S01]  /*ad20*/  IMAD R25, R24.reuse, UR5, R25 ;  /* 0x0000000518197c24 */ /* 0x040fe2000f8e0219 */
[----:B------:R-:W-:Y:S01]  /*ad30*/  PLOP3.LUT P0, PT, PT, PT, UP0, 0x80, 0x0 ;  /* 0x000000000000781c */ /* 0x000fe20003f0f008 */
[----:B------:R-:W-:Y:S01]  /*ad40*/  IMAD.WIDE.U32 R2, R24, UR4, R2 ;  /* 0x0000000418027c25 */ /* 0x000fe2000f8e0002 */
[----:B------:R-:W-:Y:S01]  /*ad50*/  PLOP3.LUT P1, PT, PT, PT, UP0, 0x80, 0x0 ;  /* 0x000000000000781c */ /* 0x000fe20003f2f008 */
[----:B------:R-:W1:Y:S01]  /*ad60*/  S2R R24, SR_TID.X ;  /* 0x0000000000187919 */ /* 0x000e620000002100 */
[----:B------:R-:W-:Y:S01]  /*ad70*/  PLOP3.LUT P2, PT, PT, PT, UP0, 0x80, 0x0 ;  /* 0x000000000000781c */ /* 0x000fe20003f4f008 */
[----:B------:R-:W-:Y:S01]  /*ad80*/  IMAD.U32 R5, RZ, RZ, UR37 ;  /* 0x00000025ff057e24 */ /* 0x000fe2000f8e00ff */
[----:B------:R-:W-:Y:S01]  /*ad90*/  @UP0 ULDC UR4, c[0x0][0x44c] ;  /* 0x0001130000040ab9 */ /* 0x000fe20000000800 */
[----:B------:R-:W-:Y:S01]  /*ada0*/  IMAD.U32 R5, RZ, RZ, UR49 ;  /* 0x00000031ff057e24 */ /* 0x000fe2000f8e00ff */
[----:B------:R-:W-:Y:S01]  /*adb0*/  @UP0 ULDC UR5, c[0x0][0x450] ;  /* 0x0001140000050ab9 */ /* 0x000fe20000000800 */
[----:B------:R-:W-:-:S02]  /*adc0*/  IADD3 R3, R3, R25, RZ ;  /* 0x0000001903037210 */ /* 0x000fc40007ffe0ff */
[----:B-1----:R-:W-:-:S04]  /*add0*/  LOP3.LUT R24, R24, 0x7f, RZ, 0xc0, !PT ;  /* 0x0000007f18187812 */ /* 0x002fc800078ec0ff */
[----:B------:R-:W-:-:S05]  /*ade0*/  SHF.R.U32.HI R24, RZ, 0x3, R24 ;  /* 0x00000003ff187819 */ /* 0x000fca0000011618 */
[----:B------:R-:W-:-:S04]  /*adf0*/  IMAD.IADD R0, R23, 0x1, R24 ;  /* 0x0000000117007824 */ /* 0x000fc800078e0218 */
[----:B------:R-:W-:-:S04]  /*ae00*/  IMAD R4, R5, 0xc0, R0 ;  /* 0x000000c005047824 */ /* 0x000fc800078e0200 */
[C---:B------:R-:W-:Y:S01]  /*ae10*/  @P0 IMAD.HI.U32 R0, R4.reuse, UR4, RZ ;  /* 0x0000000404000c27 */ /* 0x040fe2000f8e00ff */
[----:B------:R-:W-:Y:S01]  /*ae20*/  PLOP3.LUT P0, PT, PT, PT, UP0, 0x80, 0x0 ;  /* 0x000000000000781c */ /* 0x000fe20003f0f008 */
[----:B------:R-:W-:Y:S02]  /*ae30*/  @UP0 ULDC UR4, c[0x0][0x44c] ;  /* 0x0001130000040ab9 */ /* 0x000fe40000000800 */
[----:B------:R-:W-:Y:S01]  /*ae40*/  IMAD.MOV.U32 R5, RZ, RZ, R4 ;  /* 0x000000ffff057224 */ /* 0x000fe200078e0004 */
[----:B------:R-:W-:Y:S01]  /*ae50*/  @P1 SHF.R.U32.HI R5, RZ, UR5, R0 ;  /* 0x00000005ff051c19 */ /* 0x000fe20008011600 */
[----:B------:R-:W-:-:S04]  /*ae60*/  VIADD R0, R4, 0x80 ;  /* 0x0000008004007836 */ /* 0x000fc80000000000 */
[----:B------:R-:W-:Y:S02]  /*ae70*/  IMAD.MOV R15, RZ, RZ, -R5 ;  /* 0x000000ffff0f7224 */ /* 0x000fe400078e0a05 */
[----:B------:R-:W-:Y:S01]  /*ae80*/  @P2 IMAD.HI.U32 R6, R0, UR4, RZ ;  /* 0x0000000400062c27 */ /* 0x000fe2000f8e00ff */
[----:B------:R-:W-:-:S03]  /*ae90*/  @UP0 ULDC UR4, c[0x0][0x450] ;  /* 0x0001140000040ab9 */ /* 0x000fc60000000800 */
[----:B0-----:R-:W-:Y:S01]  /*aea0*/  IMAD R15, R9, R15, R4 ;  /* 0x0000000f090f7224 */ /* 0x001fe200078e0204 */
[----:B------:R-:W-:Y:S01]  /*aeb0*/  SHF.R.S32.HI R4, RZ, 0x1f, R5 ;  /* 0x0000001fff047819 */ /* 0x000fe20000011405 */
[----:B------:R-:W-:Y:S01]  /*aec0*/  IMAD.MOV.U32 R11, RZ, RZ, R0 ;  /* 0x000000ffff0b7224 */ /* 0x000fe200078e0000 */
[----:B------:R-:W-:Y:S01]  /*aed0*/  @P0 SHF.R.U32.HI R11, RZ, UR4, R6 ;  /* 0x00000004ff0b0c19 */ /* 0x000fe20008011606 */
[----:B------:R-:W-:Y:S02]  /*aee0*/  ULDC.64 UR4, c[0x0][0x2d0] ;  /* 0x0000b40000047ab9 */ /* 0x000fe40000000a00 */
[----:B------:R-:W-:Y:S01]  /*aef0*/  IMAD R6, R4, UR4, RZ ;  /* 0x0000000404067c24 */ /* 0x000fe2000f8e02ff */
[--C-:B------:R-:W-:Y:S01]  /*af00*/  SHF.R.S32.HI R4, RZ, 0x1f, R11.reuse ;  /* 0x0000001fff047819 */ /* 0x100fe2000001140b */
[----:B------:R-:W-:Y:S02]  /*af10*/  IMAD.MOV R8, RZ, RZ, -R11 ;  /* 0x000000ffff087224 */ /* 0x000fe400078e0a0b */
[----:B------:R-:W-:-:S02]  /*af20*/  IMAD R13, R5, UR5, R6 ;  /* 0x00000005050d7c24 */ /* 0x000fc4000f8e0206 */
[----:B------:R-:W-:Y:S02]  /*af30*/  IMAD R10, R4, UR4, RZ ;  /* 0x00000004040a7c24 */ /* 0x000fe4000f8e02ff */
[----:B------:R-:W-:-:S04]  /*af40*/  IMAD.WIDE.U32 R6, R11, UR4, R2 ;  /* 0x000000040b067c25 */ /* 0x000fc8000f8e0002 */
[----:B------:R-:W-:Y:S02]  /*af50*/  IMAD R21, R11, UR5, R10 ;  /* 0x000000050b157c24 */ /* 0x000fe4000f8e020a */
[----:B------:R-:W-:Y:S01]  /*af60*/  IMAD R11, R9, R8, R0 ;  /* 0x00000008090b7224 */ /* 0x000fe200078e0200 */
[----:B------:R-:W-:Y:S01]  /*af70*/  SHF.R.S32.HI R0, RZ, 0x1f, R15 ;  /* 0x0000001fff007819 */ /* 0x000fe2000001140f */
[----:B------:R-:W-:Y:S01]  /*af80*/  IMAD.WIDE.U32 R4, R5, UR4, R2 ;  /* 0x0000000405047c25 */ /* 0x000fe2000f8e0002 */
[----:B------:R-:W-:-:S03]  /*af90*/  ULDC.64 UR4, c[0x0][0x2c8] ;  /* 0x0000b20000047ab9 */ /* 0x000fc60000000a00 */
[----:B------:R-:W-:Y:S02]  /*afa0*/  IMAD R0, R0, UR4, RZ ;  /* 0x0000000400007c24 */ /* 0x000fe4000f8e02ff */
[----:B------:R-:W-:Y:S02]  /*afb0*/  IMAD.IADD R3, R5, 0x1, R13 ;  /* 0x0000000105037824 */ /* 0x000fe400078e020d */
[----:B------:R-:W-:Y:S02]  /*afc0*/  IMAD.MOV.U32 R2, RZ, RZ, R4 ;  /* 0x000000ffff027224 */ /* 0x000fe400078e0004 */
[C---:B------:R-:W-:Y:S01]  /*afd0*/  IMAD R13, R15.reuse, UR5, R0 ;  /* 0x000000050f0d7c24 */ /* 0x040fe2000f8e0200 */
[----:B------:R-:W-:Y:S01]  /*afe0*/  SHF.R.S32.HI R0, RZ, 0x1f, R11 ;  /* 0x0000001fff007819 */ /* 0x000fe2000001140b */
[----:B------:R-:W-:Y:S01]  /*aff0*/  IMAD.WIDE.U32 R4, R15, UR4, R2 ;  /* 0x000000040f047c25 */ /* 0x000fe2000f8e0002 */
[----:B------:R-:W-:-:S03]  /*b000*/  IADD3 R3, R7, R21, RZ ;  /* 0x0000001507037210 */ /* 0x000fc60007ffe0ff */
        /* <DEDUP_REMOVED lines=15> */
[----:B------:R-:W0:Y:S01]  /*b100*/  SHFL.IDX PT, R14, R7, RZ, 0x181f ;  /* 0x00181fff070e7589 */ /* 0x000e2200000e0000 */
[----:B------:R-:W-:Y:S01]  /*b110*/  IMAD.U32 R5, RZ, RZ, UR49 ;  /* 0x00000031ff057e24 */ /* 0x000fe2000f8e00ff */
[----:B------:R-:W-:Y:S02]  /*b120*/  ULDC UR4, c[0x0][0x288] ;  /* 0x0000a20000047ab9 */ /* 0x000fe40000000800 */
[----:B------:R-:W1:Y:S01]  /*b130*/  SHFL.IDX PT, R2, R8, RZ, 0x181f ;  /* 0x00181fff08027589 */ /* 0x000e6200000e0000 */
[----:B------:R-:W-:Y:S02]  /*b140*/  IMAD R4, R9, UR4, RZ ;  /* 0x0000000409047c24 */ /* 0x000fe4000f8e02ff */
[----:B------:R-:W-:Y:S01]  /*b150*/  IMAD R5, R5, 0xc0, R24 ;  /* 0x000000c005057824 */ /* 0x000fe200078e0218 */
[----:B------:R-:W2:Y:S03]  /*b160*/  SHFL.IDX PT, R21, R7, 0x1, 0x181f ;  /* 0x00381f0007157f89 */ /* 0x000ea600000e0000 */
[C---:B------:R-:W-:Y:S01]  /*b170*/  VIADD R9, R5.reuse, 0x10 ;  /* 0x0000001005097836 */ /* 0x040fe20000000000 */
[C---:B------:R-:W-:Y:S01]  /*b180*/  ISETP.GE.AND P1, PT, R5.reuse, R4, PT ;  /* 0x000000040500720c */ /* 0x040fe20003f26270 */
[----:B------:R-:W3:Y:S01]  /*b190*/  SHFL.IDX PT, R10, R8, 0x1, 0x181f ;  /* 0x00381f00080a7f89 */ /* 0x000ee200000e0000 */
[----:B------:R-:W-:-:S02]  /*b1a0*/  VIADD R11, R5, 0x20 ;  /* 0x00000020050b7836 */ /* 0x000fc40000000000 */
[----:B------:R-:W-:Y:S02]  /*b1b0*/  ISETP.GE.AND P3, PT, R9, R4, PT ;  /* 0x000000040900720c */ /* 0x000fe40003f66270 */
[----:B------:R-:W-:Y:S07]  /*b1c0*/  SHFL.IDX PT, R9, R8, 0x2, 0x181f ;  /* 0x00581f0008097f89 */ /* 0x000fee00000e0000 */
[----:B0-----:R-:W-:Y:S02]  /*b1d0*/  @!P1 LEA R14, P2, R16, R14, 0x1 ;  /* 0x0000000e100e9211 */ /* 0x001fe400078408ff */
[----:B------:R-:W-:-:S03]  /*b1e0*/  @!P1 LEA R25, R22, UR47, 0x1 ;  /* 0x0000002f16199c11 */ /* 0x000fc6000f8e08ff */
[----:B-1----:R-:W-:Y:S02]  /*b1f0*/  @!P1 IMAD.X R3, RZ, RZ, R2, P2 ;  /* 0x000000ffff039224 */ /* 0x002fe400010e0602 */
[----:B------:R-:W-:Y:S02]  /*b200*/  @!P1 IMAD.MOV.U32 R2, RZ, RZ, R14 ;  /* 0x000000ffff029224 */ /* 0x000fe400078e000e */
[----:B------:R-:W0:Y:S04]  /*b210*/  SHFL.IDX PT, R14, R7, 0x2, 0x181f ;  /* 0x00581f00070e7f89 */ /* 0x000e2800000e0000 */
[----:B------:R2:W-:Y:S01]  /*b220*/  @!P1 LDGSTS.E.BYPASS.LTC128B.128 [R25+0x8400], desc[UR38][R2.64], !P0 ;  /* 0x0840000002199fae */ /* 0x0005e2000c101d66 */
[----:B------:R-:W-:Y:S01]  /*b230*/  ISETP.GE.AND P1, PT, R11, R4, PT ;  /* 0x000000040b00720c */ /* 0x000fe20003f26270 */
[----:B------:R-:W-:Y:S01]  /*b240*/  VIADD R11, R5, 0x40 ;  /* 0x00000040050b7836 */ /* 0x000fe20000000000 */
[----:B--2---:R-:W-:-:S02]  /*b250*/  @!P3 LEA R2, P2, R16, R21, 0x1 ;  /* 0x000000151002b211 */ /* 0x004fc400078408ff */
[----:B------:R-:W-:Y:S01]  /*b260*/  @!P3 LEA R25, R22, UR47, 0x1 ;  /* 0x0000002f1619bc11 */ /* 0x000fe2000f8e08ff */
[----:B------:R-:W1:Y:S01]  /*b270*/  SHFL.IDX PT, R21, R7, 0x3, 0x181f ;  /* 0x00781f0007157f89 */ /* 0x000e6200000e0000 */
[----:B---3--:R-:W-:-:S07]  /*b280*/  @!P3 IADD3.X R3, RZ, R10, RZ, P2, !PT ;  /* 0x0000000aff03b210 */ /* 0x008fce00017fe4ff */
[----:B------:R-:W-:Y:S01]  /*b290*/  @!P1 LEA R20, R22, UR47, 0x1 ;  /* 0x0000002f16149c11 */ /* 0x000fe2000f8e08ff */
[----:B------:R-:W2:Y:S04]  /*b2a0*/  SHFL.IDX PT, R10, R8, 0x3, 0x181f ;  /* 0x00781f00080a7f89 */ /* 0x000ea800000e0000 */
[----:B------:R0:W-:Y:S02]  /*b2b0*/  @!P3 LDGSTS.E.BYPASS.LTC128B.128 [R25+0x8c00], desc[UR38][R2.64], !P0 ;  /* 0x08c000000219bfae */ /* 0x0001e4000c101d66 */
[----:B0-----:R-:W-:Y:S02]  /*b2c0*/  @!P1 LEA R2, P2, R16, R14, 0x1 ;  /* 0x0000000e10029211 */ /* 0x001fe400078408ff */
[----:B------:R-:W0:Y:S03]  /*b2d0*/  SHFL.IDX PT, R14, R7, 0x4, 0x181f ;  /* 0x00981f00070e7f89 */ /* 0x000e2600000e0000 */
[----:B------:R-:W-:-:S02]  /*b2e0*/  @!P1 IMAD.X R3, RZ, RZ, R9, P2 ;  /* 0x000000ffff039224 */ /* 0x000fc400010e0609 */
[----:B------:R-:W-:-:S03]  /*b2f0*/  VIADD R9, R5, 0x30 ;  /* 0x0000003005097836 */ /* 0x000fc60000000000 */
[----:B------:R3:W-:Y:S01]  /*b300*/  @!P1 LDGSTS.E.BYPASS.LTC128B.128 [R20+0x9400], desc[UR38][R2.64], !P0 ;  /* 0x0940000002149fae */ /* 0x0007e2000c101d66 */
[-C--:B------:R-:W-:Y:S01]  /*b310*/  ISETP.GE.AND P1, PT, R11, R4.reuse, PT ;  /* 0x000000040b00720c */ /* 0x080fe20003f26270 */
[----:B------:R-:W-:Y:S01]  /*b320*/  VIADD R11, R5, 0x60 ;  /* 0x00000060050b7836 */ /* 0x000fe20000000000 */
[----:B------:R-:W-:Y:S02]  /*b330*/  ISETP.GE.AND P3, PT, R9, R4, PT ;  /* 0x000000040900720c */ /* 0x000fe40003f66270 */
[----:B------:R-:W4:Y:S09]  /*b340*/  SHFL.IDX PT, R9, R8, 0x4, 0x181f ;  /* 0x00981f0008097f89 */ /* 0x000f3200000e0000 */
[----:B---3--:R-:W-:-:S02]  /*b350*/  @!P1 LEA R20, R22, UR47, 0x1 ;  /* 0x0000002f16149c11 */ /* 0x008fc4000f8e08ff */
[----:B-1----:R-:W-:Y:S02]  /*b360*/  @!P3 LEA R2, P2, R16, R21, 0x1 ;  /* 0x000000151002b211 */ /* 0x002fe400078408ff */
[----:B------:R-:W-:Y:S01]  /*b370*/  @!P3 LEA R25, R22, UR47, 0x1 ;  /* 0x0000002f1619bc11 */ /* 0x000fe2000f8e08ff */
[----:B------:R-:W1:Y:S02]  /*b380*/  SHFL.IDX PT, R21, R7, 0x5, 0x181f ;  /* 0x00b81f0007157f89 */ /* 0x000e6400000e0000 */
[----:B--2---:R-:W-:Y:S02]  /*b390*/  @!P3 IMAD.X R3, RZ, RZ, R10, P2 ;  /* 0x000000ffff03b224 */ /* 0x004fe400010e060a */
[----:B------:R-:W2:Y:S04]  /*b3a0*/  SHFL.IDX PT, R10, R8, 0x5, 0x181f ;  /* 0x00b81f00080a7f89 */ /* 0x000ea800000e0000 */
[----:B------:R0:W-:Y:S02]  /*b3b0*/  @!P3 LDGSTS.E.BYPASS.LTC128B.128 [R25+0x9c00], desc[UR38][R2.64], !P0 ;  /* 0x09c000000219bfae */ /* 0x0001e4000c101d66 */
[----:B0-----:R-:W-:-:S02]  /*b3c0*/  @!P1 LEA R2, P2, R16, R14, 0x1 ;  /* 0x0000000e10029211 */ /* 0x001fc400078408ff */
[----:B------:R-:W0:Y:S03]  /*b3d0*/  SHFL.IDX PT, R14, R7, 0x6, 0x181f ;  /* 0x00d81f00070e7f89 */ /* 0x000e2600000e0000 */
[----:B----4-:R-:W-:Y:S02]  /*b3e0*/  @!P1 IMAD.X R3, RZ, RZ, R9, P2 ;  /* 0x000000ffff039224 */ /* 0x010fe400010e0609 */
        /* <DEDUP_REMOVED lines=14> */
[----:B------:R0:W1:Y:S02]  /*b4d0*/  SHFL.IDX PT, R14, R7, 0x7, 0x181f ;  /* 0x00f81f00070e7f89 */ /* 0x00006400000e0000 */
[----:B---3--:R-:W-:Y:S01]  /*b4e0*/  @!P1 IADD3.X R3, RZ, R9, RZ, P2, !PT ;  /* 0x00000009ff039210 */ /* 0x008fe200017fe4ff */
[----:B------:R-:W-:-:S04]  /*b4f0*/  VIADD R9, R5, 0x70 ;  /* 0x0000007005097836 */ /* 0x000fc80000000000 */
[----:B------:R1:W-:Y:S01]  /*b500*/  @!P1 LDGSTS.E.BYPASS.LTC128B.128 [R10+0xb400], desc[UR38][R2.64], !P0 ;  /* 0x0b400000020a9fae */ /* 0x0003e2000c101d66 */
[-C--:B------:R-:W-:Y:S01]  /*b510*/  ISETP.GE.AND P3, PT, R9, R4.reuse, PT ;  /* 0x000000040900720c */ /* 0x080fe20003f66270 */
[----:B0-----:R-:W-:Y:S01]  /*b520*/  VIADD R7, R5, 0x90 ;  /* 0x0000009005077836 */ /* 0x001fe20000000000 */
[----:B------:R-:W-:Y:S01]  /*b530*/  ISETP.GE.AND P1, PT, R11, R4, PT ;  /* 0x000000040b00720c */ /* 0x000fe20003f26270 */
[----:B------:R-:W0:Y:S01]  /*b540*/  SHFL.IDX PT, R9, R6, RZ, 0x181f ;  /* 0x00181fff06097589 */ /* 0x000e2200000e0000 */
[----:B------:R-:W-:-:S09]  /*b550*/  VIADD R11, R5, 0xa0 ;  /* 0x000000a0050b7836 */ /* 0x000fd20000000000 */
[----:B------:R-:W-:Y:S02]  /*b560*/  @!P3 LEA R25, R22, UR47, 0x1 ;  /* 0x0000002f1619bc11 */ /* 0x000fe4000f8e08ff */
[----:B-1----:R-:W-:Y:S02]  /*b570*/  @!P3 LEA R2, P2, R16, R14, 0x1 ;  /* 0x0000000e1002b211 */ /* 0x002fe400078408ff */
[----:B------:R-:W-:Y:S03]  /*b580*/  SHFL.IDX PT, R14, R0, 0x2, 0x181f ;  /* 0x00581f00000e7f89 */ /* 0x000fe600000e0000 */
[----:B------:R-:W-:Y:S02]  /*b590*/  @!P3 IMAD.X R3, RZ, RZ, R8, P2 ;  /* 0x000000ffff03b224 */ /* 0x000fe400010e0608 */
        /* <DEDUP_REMOVED lines=20> */
.L_x_15097:
[----:B------:R-:W-:Y:S01]  /*b6e0*/  IADD3 R5, R5, 0xb0, RZ ;  /* 0x000000b005057810 */ /* 0x000fe20007ffe0ff */
        /* <DEDUP_REMOVED lines=17> */
.L_x_15098:
[----:B------:R-:W-:Y:S01]  /*b800*/  UIADD3 UR4, UR52, -0x2, URZ ;  /* 0xfffffffe34047890 */ /* 0x000fe2000fffe03f */
[----:B------:R-:W-:Y:S02]  /*b810*/  IMAD.MOV.U32 R24, RZ, RZ, 0x1 ;  /* 0x00000001ff187424 */ /* 0x000fe400078e00ff */
[----:B------:R-:W-:Y:S01]  /*b820*/  IMAD.MOV.U32 R20, RZ, RZ, RZ ;  /* 0x000000ffff147224 */ /* 0x000fe200078e00ff */
[----:B------:R-:W-:-:S06]  /*b830*/  UISETP.GE.AND UP0, UPT, UR4, UR51, UPT ;  /* 0x000000330400728c */ /* 0x000fcc000bf06270 */
[----:B------:R-:W-:-:S13]  /*b840*/  PLOP3.LUT P0, PT, PT, PT, UP0, 0x80, 0x0 ;  /* 0x000000000000781c */ /* 0x000fda0003f0f008 */
[----:B------:R-:W-:Y:S05]  /*b850*/  @!P0 BRA `(.L_x_15021) ;  /* 0x0000000c00fc8947 */ /* 0x000fea0003800000 */
[----:B------:R-:W1:Y:S01]  /*b860*/  S2R R2, SR_TID.X ;  /* 0x0000000000027919 */ /* 0x000e620000002100 */
[----:B------:R-:W-:Y:S01]  /*b870*/  UIADD3 UR4, UR45, 0x1, URZ ;  /* 0x000000012d047890 */ /* 0x000fe2000fffe03f */
[----:B0-----:R-:W-:Y:S01]  /*b880*/  LOP3.LUT R0, RZ, UR44, RZ, 0x33, !PT ;  /* 0x0000002cff007c12 */ /* 0x001fe2000f8e33ff */
[----:B------:R-:W-:Y:S01]  /*b890*/  ULOP3.LUT UR5, URZ, UR46, URZ, 0x33, !UPT ;  /* 0x0000002e3f057292 */ /* 0x000fe2000f8e333f */
[----:B------:R-:W-:Y:S01]  /*b8a0*/  IMAD.SHL.U32 R4, R16, 0x2, RZ ;  /* 0x0000000210047824 */ /* 0x000fe200078e00ff */
[----:B------:R-:W-:Y:S01]  /*b8b0*/  UIMAD UR4, UR4, UR41, URZ ;  /* 0x00000029040472a4 */ /* 0x000fe2000f8e023f */
[----:B------:R-:W-:Y:S01]  /*b8c0*/  BSSY B0, `(.L_x_15021) ;  /* 0x00000f8000007945 */ /* 0x000fe20003800000 */
[----:B------:R-:W-:Y:S01]  /*b8d0*/  IMAD.MOV.U32 R21, RZ, RZ, 0x1 ;  /* 0x00000001ff157424 */ /* 0x000fe200078e00ff */
[----:B------:R-:W-:-:S03]  /*b8e0*/  MOV R8, RZ ;  /* 0x000000ff00087202 */ /* 0x000fc60000000f00 */
[----:B------:R-:W-:Y:S01]  /*b8f0*/  LOP3.LUT R3, RZ, UR4, RZ, 0x33, !PT ;  /* 0x00000004ff037c12 */ /* 0x000fe2000f8e33ff */
[----:B------:R-:W-:Y:S02]  /*b900*/  ULDC UR4, c[0x0][0x2f4] ;  /* 0x0000bd0000047ab9 */ /* 0x000fe40000000800 */
[----:B------:R-:W-:Y:S02]  /*b910*/  ISETP.GE.AND P1, PT, R16, UR4, PT ;  /* 0x0000000410007c0c */ /* 0x000fe4000bf26270 */
[----:B------:R-:W-:-:S04]  /*b920*/  VIMNMX3 R3, R0, UR5, R3, !PT ;  /* 0x0000000500037c0f */ /* 0x000fc8000f800103 */
        /* <DEDUP_REMOVED lines=9> */
.L_x_15034:
[----:B------:R-:W0:Y:S01]  /*b9c0*/  LDC R2, c[0x0][0x430] ;  /* 0x00010c00ff027b82 */ /* 0x000e220000000800 */
[----:B------:R-:W-:Y:S01]  /*b9d0*/  IMAD.MOV.U32 R9, RZ, RZ, R0 ;  /* 0x000000ffff097224 */ /* 0x000fe200078e0000 */
[----:B------:R-:W-:Y:S01]  /*b9e0*/  ULDC.64 UR4, c[0x0][0x428] ;  /* 0x00010a0000047ab9 */ /* 0x000fe20000000a00 */
[----:B0-----:R-:W-:-:S13]  /*b9f0*/  ISETP.NE.AND P0, PT, R2, 0x1, PT ;  /* 0x000000010200780c */ /* 0x001fda0003f05270 */
[----:B------:R-:W0:Y:S08]  /*ba00*/  @P0 LDC R3, c[0x0][0x434] ;  /* 0x00010d00ff030b82 */ /* 0x000e300000000800 */
[----:B------:R-:W1:Y:S01]  /*ba10*/  @P0 LDC R5, c[0x0][0x438] ;  /* 0x00010e00ff050b82 */ /* 0x000e620000000800 */
[----:B0-----:R-:W-:-:S05]  /*ba20*/  @P0 IMAD.HI.U32 R2, R0, R3, RZ ;  /* 0x0000000300020227 */ /* 0x001fca00078e00ff */
        /* <DEDUP_REMOVED lines=10> */
[----:B------:R-:W2:Y:S01]  /*bad0*/  LDG.E R5, desc[UR38][R6.64] ;  /* 0x0000002606057981 */ /* 0x000ea2000c1e1900 */
[----:B------:R-:W-:Y:S01]  /*bae0*/  ULOP3.LUT UR6, UR40, 0x2, URZ, 0xfc, !UPT ;  /* 0x0000000228067892 */ /* 0x000fe2000f8efc3f */
[----:B------:R-:W-:-:S05]  /*baf0*/  VIADD R20, R8, 0x1 ;  /* 0x0000000108147836 */ /* 0x000fca0000000000 */
[----:B------:R-:W-:Y:S01]  /*bb00*/  IMAD.U32 R10, RZ, RZ, UR6 ;  /* 0x00000006ff0a7e24 */ /* 0x000fe2000f8e00ff */
[----:B------:R-:W-:-:S04]  /*bb10*/  ISETP.NE.AND P0, PT, R20, 0x2, PT ;  /* 0x000000021400780c */ /* 0x000fc80003f05270 */
[----:B------:R-:W-:Y:S02]  /*bb20*/  ISETP.NE.AND P2, PT, R10, 0x3, PT ;  /* 0x000000030a00780c */ /* 0x000fe40003f45270 */
[----:B------:R-:W-:Y:S02]  /*bb30*/  SEL R24, RZ, 0x1, P0 ;  /* 0x00000001ff187807 */ /* 0x000fe40000000000 */
[----:B------:R-:W-:Y:S02]  /*bb40*/  SEL R20, R20, RZ, P0 ;  /* 0x000000ff14147207 */ /* 0x000fe40000000000 */
[----:B------:R-:W-:Y:S02]  /*bb50*/  LOP3.LUT R24, R21, R24, RZ, 0x3c, !PT ;  /* 0x0000001815187212 */ /* 0x000fe400078e3cff */
[----:B--2---:R-:W-:-:S05]  /*bb60*/  SHF.R.S32.HI R25, RZ, 0x1f, R5 ;  /* 0x0000001fff197819 */ /* 0x004fca0000011405 */
[----:B------:R-:W-:Y:S05]  /*bb70*/  @!P2 BRA `(.L_x_15022) ;  /* 0x000000000004a947 */ /* 0x000fea0003800000 */
[----:B------:R-:W-:Y:S01]  /*bb80*/  BPT.TRAP 0x1 ;  /* 0x000000040000795c */ /* 0x000fe20000300000 */
.L_x_15022:
[----:B------:R-:W-:Y:S01]  /*bb90*/  LEA R7, R20, UR47, 0x3 ;  /* 0x0000002f14077c11 */ /* 0x000fe2000f8e18ff */
[----:B------:R-:W-:Y:S01]  /*bba0*/  BSSY B1, `(.L_x_15023) ;  /* 0x0000004000017945 */ /* 0x000fe20003800000 */
[----:B------:R-:W-:-:S04]  /*bbb0*/  SHF.L.U32 R2, R24, 0x1f, RZ ;  /* 0x0000001f18027819 */ /* 0x000fc800000006ff */
[----:B------:R-:W0:Y:S02]  /*bbc0*/  SYNCS.PHASECHK.TRANS64.TRYWAIT P0, [R7+URZ+0x16840], R2 ;  /* 0x01684002070075a7 */ /* 0x000e24000800017f */
[----:B0-----:R-:W-:Y:S05]  /*bbd0*/  @!P0 BRA `(.L_x_15024) ;  /* 0x0000003000448947 */ /* 0x001fea0003800000 */
.L_x_15099:
[----:B------:R-:W-:Y:S05]  /*bbe0*/  BSYNC B1 ;  /* 0x0000000000017941 */ /* 0x000fea0003800000 */
.L_x_15023:
[----:B------:R-:W2:Y:S01]  /*bbf0*/  LDL R3, [R1] ;  /* 0x0000000001037983 */ /* 0x000ea20000100800 */
[----:B------:R-:W-:Y:S01]  /*bc00*/  ULDC UR4, c[0x0][0x430] ;  /* 0x00010c0000047ab9 */ /* 0x000fe20000000800 */
[----:B------:R-:W-:Y:S01]  /*bc10*/  R2UR UR6, R27 ;  /* 0x000000001b0672ca */ /* 0x000fe200000e0000 */
[----:B------:R-:W-:-:S06]  /*bc20*/  UIADD3 UR4, -UR4, URZ, URZ ;  /* 0x0000003f04047290 */ /* 0x000fcc000fffe13f */
[----:B------:R-:W-:Y:S01]  /*bc30*/  IMAD R6, R9, UR4, R0 ;  /* 0x0000000409067c24 */ /* 0x000fe2000f8e0200 */
[----:B------:R-:W-:-:S04]  /*bc40*/  ULDC.64 UR4, c[0x0][0x300] ;  /* 0x0000c00000047ab9 */ /* 0x000fc80000000a00 */
[----:B------:R-:W-:Y:S02]  /*bc50*/  SHF.R.S32.HI R23, RZ, 0x1f, R6 ;  /* 0x0000001fff177819 */ /* 0x000fe40000011406 */
[----:B--2---:R-:W-:-:S03]  /*bc60*/  ISETP.NE.AND P2, PT, R3, RZ, PT ;  /* 0x000000ff0300720c */ /* 0x004fc60003f45270 */
        /* <DEDUP_REMOVED lines=55> */
[----:B------:R-:W1:Y:S04]  /*bfe0*/  SHFL.IDX PT, R3, R19, 0x6, 0x181f ;  /* 0x00d81f0013037f89 */ /* 0x000e6800000e0000 */
[----:B------:R-:W2:Y:S01]  /*bff0*/  SHFL.IDX PT, R19, R19, 0x7, 0x181f ;  /* 0x00f81f0013137f89 */ /* 0x000ea200000e0000 */
[----:B0-----:R-:W-:-:S05]  /*c000*/  IADD3 R2, P0, R2, R11, RZ ;  /* 0x0000000b02027210 */ /* 0x001fca0007f1e0ff */
[----:B-1----:R-:W-:-:S05]  /*c010*/  IMAD.X R3, RZ, RZ, R3, P0 ;  /* 0x000000ffff037224 */ /* 0x002fca00000e0603 */
[----:B--2---:R0:W-:Y:S03]  /*c020*/  LDGSTS.E.BYPASS.LTC128B.128 [R9+0x11400], desc[UR38][R2.64], !P2 ;  /* 0x1140000002097fae */ /* 0x0041e6000d101d66 */
.L_x_15117:
        /* <DEDUP_REMOVED lines=9> */
.L_x_15026:
        /* <DEDUP_REMOVED lines=12> */
.L_x_15027:
[----:B------:R0:W-:Y:S01]  /*c180*/  SYNCS.ARRIVE.TRANS64.A1T0 RZ, [R7+URZ+0x16830], RZ ;  /* 0x016830ff07ff79a7 */ /* 0x0001e2000810003f */
[----:B------:R-:W-:Y:S05]  /*c190*/  @!P3 BRA `(.L_x_15028) ;  /* 0x000000000004b947 */ /* 0x000fea0003800000 */
[----:B------:R-:W-:Y:S01]  /*c1a0*/  BPT.TRAP 0x1 ;  /* 0x000000040000795c */ /* 0x000fe20000300000 */
.L_x_15028:
[----:B------:R-:W-:Y:S01]  /*c1b0*/  SHF.L.U32 R2, R21, 0x1f, RZ ;  /* 0x0000001f15027819 */ /* 0x000fe200000006ff */
[----:B------:R-:W-:Y:S01]  /*c1c0*/  BSSY B1, `(.L_x_15029) ;  /* 0x0000004000017945 */ /* 0x000fe20003800000 */
[----:B0-----:R-:W-:-:S04]  /*c1d0*/  LEA R7, R8, UR47, 0x3 ;  /* 0x0000002f08077c11 */ /* 0x001fc8000f8e18ff */
[----:B------:R-:W0:Y:S02]  /*c1e0*/  SYNCS.PHASECHK.TRANS64.TRYWAIT P0, [R7+URZ+0x16860], R2 ;  /* 0x01686002070075a7 */ /* 0x000e24000800017f */
[----:B0-----:R-:W-:Y:S05]  /*c1f0*/  @!P0 BRA `(.L_x_15030) ;  /* 0x0000003400308947 */ /* 0x001fea0003800000 */
.L_x_15118:
[----:B------:R-:W-:Y:S05]  /*c200*/  BSYNC B1 ;  /* 0x0000000000017941 */ /* 0x000fea0003800000 */
.L_x_15029:
        /* <DEDUP_REMOVED lines=24> */
[----:B------:R-:W2:Y:S02]  /*c390*/  SHFL.IDX PT, R12, R17, 0x4, 0x181f ;  /* 0x00981f00110c7f89 */ /* 0x000ea400000e0000 */
[----:B-----5:R-:W-:Y:S02]  /*c3a0*/  IADD3.X R3, RZ, R10, RZ, P2, !PT ;  /* 0x0000000aff037210 */ /* 0x020fe400017fe4ff */
[----:B------:R-:W3:Y:S05]  /*c3b0*/  SHFL.IDX PT, R10, R18, 0x4, 0x181f ;  /* 0x00981f00120a7f89 */ /* 0x000eea00000e0000 */
        /* <DEDUP_REMOVED lines=22> */
.L_x_15136:
        /* <DEDUP_REMOVED lines=19> */
.L_x_15032:
        /* <DEDUP_REMOVED lines=12> */
.L_x_15033:
[----:B------:R-:W-:Y:S01]  /*c710*/  R2UR UR4, R27 ;  /* 0x000000001b0472ca */ /* 0x000fe200000e0000 */
[----:B------:R-:W-:Y:S01]  /*c720*/  ULDC.64 UR6, c[0x0][0x330] ;  /* 0x0000cc0000067ab9 */ /* 0x000fe20000000a00 */
[----:B------:R-:W-:Y:S01]  /*c730*/  VIADD R26, R26, 0xffffffff ;  /* 0xffffffff1a1a7836 */ /* 0x000fe20000000000 */
[----:B------:R-:W-:Y:S01]  /*c740*/  MOV R3, UR6 ;  /* 0x0000000600037c02 */ /* 0x000fe20008000f00 */
[----:B------:R-:W-:Y:S01]  /*c750*/  IMAD.MOV.U32 R18, RZ, RZ, R2 ;  /* 0x000000ffff127224 */ /* 0x000fe200078e0002 */
[----:B------:R0:W-:Y:S01]  /*c760*/  SYNCS.ARRIVE.TRANS64.A1T0 RZ, [R7+URZ+0x16850], RZ ;  /* 0x016850ff07ff79a7 */ /* 0x0001e2000810003f */
[----:B------:R-:W-:Y:S01]  /*c770*/  VIADD R4, R4, 0x80 ;  /* 0x0000008004047836 */ /* 0x000fe20000000000 */
[----:B------:R-:W-:Y:S01]  /*c780*/  ISETP.GT.AND P0, PT, R26, UR51, PT ;  /* 0x000000331a007c0c */ /* 0x000fe2000bf04270 */
        /* <DEDUP_REMOVED lines=12> */
.L_x_15021:
[----:B------:R-:W-:-:S06]  /*c850*/  ULOP3.LUT UR4, UR40, 0x2, URZ, 0xfc, !UPT ;  /* 0x0000000228047892 */ /* 0x000fcc000f8efc3f */
[----:B0-----:R-:W-:-:S05]  /*c860*/  IMAD.U32 R0, RZ, RZ, UR4 ;  /* 0x00000004ff007e24 */ /* 0x001fca000f8e00ff */
[----:B------:R-:W-:-:S13]  /*c870*/  ISETP.NE.AND P0, PT, R0, 0x3, PT ;  /* 0x000000030000780c */ /* 0x000fda0003f05270 */
[----:B------:R-:W-:Y:S05]  /*c880*/  @!P0 BRA `(.L_x_15035) ;  /* 0x0000000000048947 */ /* 0x000fea0003800000 */
[----:B------:R-:W-:Y:S01]  /*c890*/  BPT.TRAP 0x1 ;  /* 0x000000040000795c */ /* 0x000fe20000300000 */
.L_x_15035:
        /* <DEDUP_REMOVED lines=12> */
.L_x_15137:
[----:B------:R-:W-:Y:S05]  /*c960*/  BSYNC B0 ;  /* 0x0000000000007941 */ /* 0x000fea0003800000 */
.L_x_15036:
        /* <DEDUP_REMOVED lines=38> */
[----:B-----5:R-:W-:Y:S02]  /*cbd0*/  IADD3 R2, P2, R14, R16, RZ ;  /* 0x000000100e027210 */ /* 0x020fe40007f5e0ff */
[----:B---3--:R-:W-:Y:S01]  /*cbe0*/  IADD3.X R7, RZ, R21, RZ, P3, !PT ;  /* 0x00000015ff077210 */ /* 0x008fe20001ffe4ff */
[----:B------:R1:W2:Y:S02]  /*cbf0*/  SHFL.IDX PT, R14, R17, 0x7, 0x181f ;  /* 0x00f81f00110e7f89 */ /* 0x0002a400000e0000 */
        /* <DEDUP_REMOVED lines=10> */
.L_x_15155:
        /* <DEDUP_REMOVED lines=9> */
.L_x_15039:
        /* <DEDUP_REMOVED lines=12> */
.L_x_15040:
[----:B------:R-:W-:Y:S01]  /*cdf0*/  VIADD R2, R20, 0x1 ;  /* 0x0000000114027836 */ /* 0x000fe20000000000 */
[----:B------:R0:W-:Y:S04]  /*ce00*/  SYNCS.ARRIVE.TRANS64.A1T0 RZ, [R0+URZ+0x16850], RZ ;  /* 0x016850ff00ff79a7 */ /* 0x0001e8000810003f */
[----:B------:R-:W-:-:S04]  /*ce10*/  ISETP.NE.AND P0, PT, R2, 0x2, PT ;  /* 0x000000020200780c */ /* 0x000fc80003f05270 */
[----:B------:R-:W-:Y:S02]  /*ce20*/  SEL R3, RZ, 0x1, P0 ;  /* 0x00000001ff037807 */ /* 0x000fe40000000000 */
[----:B------:R-:W-:Y:S02]  /*ce30*/  SEL R2, R2, RZ, P0 ;  /* 0x000000ff02027207 */ /* 0x000fe40000000000 */
[----:B0-----:R-:W-:-:S07]  /*ce40*/  LOP3.LUT R0, R24, R3, RZ, 0x3c, !PT ;  /* 0x0000000318007212 */ /* 0x001fce00078e3cff */
.L_x_15008:
[----:B------:R-:W0:Y:S01]  /*ce50*/  S2R R4, SR_CgaCtaId ;  /* 0x0000000000047919 */ /* 0x000e220000008800 */
[----:B------:R-:W-:Y:S02]  /*ce60*/  MOV R3, 0x400 ;  /* 0x0000040000037802 */ /* 0x000fe40000000f00 */
[----:B------:R-:W-:Y:S02]  /*ce70*/  SHF.L.U32 R10, R10, 0x1f, RZ ;  /* 0x0000001f0a0a7819 */ /* 0x000fe400000006ff */
[----:B0-----:R-:W-:-:S04]  /*ce80*/  LEA R7, R4, R3, 0x18 ;  /* 0x0000000304077211 */ /* 0x001fc800078ec0ff */
[----:B------:R-:W0:Y:S02]  /*ce90*/  SYNCS.PHASECHK.TRANS64.TRYWAIT P0, [R7+URZ+0x16820], R10 ;  /* 0x0168200a070075a7 */ /* 0x000e24000800017f */
[----:B0-----:R-:W-:Y:S05]  /*cea0*/  @!P0 BRA `(.L_x_15041) ;  /* 0x0000003800c48947 */ /* 0x001fea0003800000 */
.L_x_15156:
[----:B------:R-:W-:-:S03]  /*ceb0*/  UMOV UR4, 0xffffffff ;  /* 0xffffffff00047882 */ /* 0x000fc60000000000 */
[----:B------:R-:W-:Y:S05]  /*cec0*/  BRA.DIV UR4, `(.L_x_15042) ;  /* 0x0000003a04d07947 */ /* 0x000fea000b800000 */
[----:B------:R-:W1:Y:S02]  /*ced0*/  S2R R3, SR_TID.X ;  /* 0x0000000000037919 */ /* 0x000e640000002100 */
[----:B-1----:R-:W-:-:S04]  /*cee0*/  SHF.R.U32.HI R3, RZ, 0x5, R3 ;  /* 0x00000005ff037819 */ /* 0x002fc80000011603 */
[----:B------:R-:W-:-:S05]  /*cef0*/  LOP3.LUT R3, R3, 0x3, RZ, 0xc0, !PT ;  /* 0x0000000303037812 */ /* 0x000fca00078ec0ff */
[----:B------:R1:W2:Y:S02]  /*cf00*/  SHFL.IDX PT, R14, R3, RZ, 0x1f ;  /* 0x00001fff030e7589 */ /* 0x0002a400000e0000 */
.L_x_15159:
[----:B--2---:R-:W-:-:S13]  /*cf10*/  ISETP.NE.AND P0, PT, R14, RZ, PT ;  /* 0x000000ff0e00720c */ /* 0x004fda0003f05270 */
[----:B------:R-:W-:Y:S05]  /*cf20*/  @P0 BRA `(.L_x_14964) ;  /* 0x0000000000880947 */ /* 0x000fea0003800000 */
[----:B------:R-:W-:-:S03]  /*cf30*/  UMOV UR4, 0xffffffff ;  /* 0xffffffff00047882 */ /* 0x000fc60000000000 */
[----:B------:R-:W-:Y:S05]  /*cf40*/  BRA.DIV UR4, `(.L_x_15043) ;  /* 0x0000003a04e47947 */ /* 0x000fea000b800000 */
[----:B------:R-:W-:-:S13]  /*cf50*/  ELECT P6, URZ, PT ;  /* 0x00000000003f782f */ /* 0x000fda00038c0000 */
.L_x_15162:
[----:B------:R-:W-:Y:S05]  /*cf60*/  @!P6 BRA `(.L_x_14964) ;  /* 0x000000000078e947 */ /* 0x000fea0003800000 */
[----:B------:R-:W-:-:S06]  /*cf70*/  ULOP3.LUT UR4, UR40, 0x2, URZ, 0xfc, !UPT ;  /* 0x0000000228047892 */ /* 0x000fcc000f8efc3f */
[----:B-1----:R-:W-:-:S05]  /*cf80*/  IMAD.U32 R3, RZ, RZ, UR4 ;  /* 0x00000004ff037e24 */ /* 0x002fca000f8e00ff */
[----:B------:R-:W-:-:S13]  /*cf90*/  ISETP.NE.AND P0, PT, R3, 0x3, PT ;  /* 0x000000030300780c */ /* 0x000fda0003f05270 */
[----:B------:R-:W-:Y:S05]  /*cfa0*/  @!P0 BRA `(.L_x_15044) ;  /* 0x0000000000048947 */ /* 0x000fea0003800000 */
[----:B------:R-:W-:Y:S01]  /*cfb0*/  BPT.TRAP 0x1 ;  /* 0x000000040000795c */ /* 0x000fe20000300000 */
.L_x_15044:
[----:B------:R-:W-:Y:S01]  /*cfc0*/  IMAD R5, R2, 0x8, R7 ;  /* 0x0000000802057824 */ /* 0x000fe200078e0207 */
[----:B------:R-:W-:Y:S01]  /*cfd0*/  SHF.L.U32 R4, R0, 0x1f, RZ ;  /* 0x0000001f00047819 */ /* 0x000fe200000006ff */
[----:B------:R-:W-:-:S03]  /*cfe0*/  VIADD R2, R2, 0x1 ;  /* 0x0000000102027836 */ /* 0x000fc60000000000 */
[----:B------:R-:W1:Y:S02]  /*cff0*/  SYNCS.PHASECHK.TRANS64.TRYWAIT P1, [R5+URZ+0x16840], R4 ;  /* 0x01684004050075a7 */ /* 0x000e64000802017f */
[----:B------:R-:W-:-:S04]  /*d000*/  ISETP.NE.AND P2, PT, R2, 0x2, PT ;  /* 0x000000020200780c */ /* 0x000fc80003f45270 */
[----:B------:R-:W-:Y:S01]  /*d010*/  SEL R3, RZ, 0x1, P2 ;  /* 0x00000001ff037807 */ /* 0x000fe20001000000 */
[----:B-1----:R-:W-:Y:S08]  /*d020*/  @!P1 BRA `(.L_x_15045) ;  /* 0x0000003800cc9947 */ /* 0x002ff00003800000 */
.L_x_15163:
[----:B------:R-:W-:Y:S02]  /*d030*/  SEL R2, R2, RZ, P2 ;  /* 0x000000ff02027207 */ /* 0x000fe40001000000 */
[----:B------:R-:W-:Y:S01]  /*d040*/  LOP3.LUT R0, R0, R3, RZ, 0x3c, !PT ;  /* 0x0000000300007212 */ /* 0x000fe200078e3cff */
[----:B------:R-:W-:Y:S06]  /*d050*/  @!P0 BRA `(.L_x_15046) ;  /* 0x0000000000048947 */ /* 0x000fec0003800000 */
[----:B------:R-:W-:Y:S01]  /*d060*/  BPT.TRAP 0x1 ;  /* 0x000000040000795c */ /* 0x000fe20000300000 */
.L_x_15046:
[----:B------:R-:W-:Y:S02]  /*d070*/  LEA R3, R2, R7, 0x3 ;  /* 0x0000000702037211 */ /* 0x000fe400078e18ff */
[----:B------:R-:W-:-:S04]  /*d080*/  SHF.L.U32 R0, R0, 0x1f, RZ ;  /* 0x0000001f00007819 */ /* 0x000fc800000006ff */
[----:B------:R-:W2:Y:S02]  /*d090*/  SYNCS.PHASECHK.TRANS64.TRYWAIT P1, [R3+URZ+0x16840], R0 ;  /* 0x01684000030075a7 */ /* 0x000ea4000802017f */
[----:B--2---:R-:W-:Y:S05]  /*d0a0*/  @!P1 BRA `(.L_x_15047) ;  /* 0x0000003800c09947 */ /* 0x004fea0003800000 */
.L_x_15164:
[----:B------:R-:W-:Y:S05]  /*d0b0*/  @!P0 BRA `(.L_x_15048) ;  /* 0x0000000000048947 */ /* 0x000fea0003800000 */
[----:B------:R-:W-:Y:S01]  /*d0c0*/  BPT.TRAP 0x1 ;  /* 0x000000040000795c */ /* 0x000fe20000300000 */
.L_x_15048:
[----:B------:R-:W3:Y:S02]  /*d0d0*/  SYNCS.PHASECHK.TRANS64.TRYWAIT P1, [R5+URZ+0x16860], R4 ;  /* 0x01686004050075a7 */ /* 0x000ee4000802017f */
[----:B---3--:R-:W-:Y:S05]  /*d0e0*/  @!P1 BRA `(.L_x_15049) ;  /* 0x0000003800c49947 */ /* 0x008fea0003800000 */
.L_x_15165:
[----:B------:R-:W-:Y:S05]  /*d0f0*/  @!P0 BRA `(.L_x_15050) ;  /* 0x0000000000048947 */ /* 0x000fea0003800000 */
[----:B------:R-:W-:Y:S01]  /*d100*/  BPT.TRAP 0x1 ;  /* 0x000000040000795c */ /* 0x000fe20000300000 */
.L_x_15050:
[----:B----4-:R4:W0:Y:S02]  /*d110*/  SYNCS.PHASECHK.TRANS64.TRYWAIT P0, [R3+URZ+0x16860], R0 ;  /* 0x01686000030075a7 */ /* 0x010824000800017f */
[----:B0-----:R-:W-:Y:S05]  /*d120*/  @!P0 NANOSLEEP.SYNCS 0x989680 ;  /* 0x009896800000895d */ /* 0x001fea0003900000 */
[----:B------:R-:W0:Y:S02]  /*d130*/  @!P0 SYNCS.PHASECHK.TRANS64 P0, [R3+URZ+0x16860], R0 ;  /* 0x01686000030085a7 */ /* 0x000e24000800007f */
[----:B0-----:R-:W-:Y:S05]  /*d140*/  @!P0 BRA `(.L_x_15050) ;  /* 0xfffffffc00f08947 */ /* 0x001fea000383ffff */
.L_x_14964:
[----:B------:R-:W-:Y:S05]  /*d150*/  BSYNC B6 ;  /* 0x0000000000067941 */ /* 0x000fea0003800000 */
.L_x_14961:
[----:B------:R-:W-:Y:S05]  /*d160*/  EXIT ;  /* 0x000000000000794d */ /* 0x000fea0003800000 */
.L_x_14968:
[----:B0-----:R-:W-:-:S04]  /*d170*/  IMAD.U32 R3, RZ, RZ, UR42 ;  /* 0x0000002aff037e24 */ /* 0x001fc8000f8e00ff */
[----:B------:R0:W1:Y:S03]  /*d180*/  SYNCS.PHASECHK.TRANS64.TRYWAIT P0, [R3+URZ+0x16800], R0 ;  /* 0x01680000030075a7 */ /* 0x000066000800017f */
[----:B-1----:R-:W-:Y:S05]  /*d190*/  @!P0 NANOSLEEP.SYNCS 0x989680 ;  /* 0x009896800000895d */ /* 0x002fea0003900000 */
[----:B------:R-:W1:Y:S02]  /*d1a0*/  @!P0 SYNCS.PHASECHK.TRANS64 P0, [R3+URZ+0x16800], R0 ;  /* 0x01680000030085a7 */ /* 0x000e64000800007f */
[----:B-1----:R-:W-:Y:S05]  /*d1b0*/  @!P0 BRA `(.L_x_14968) ;  /* 0xfffffffc00ec8947 */ /* 0x002fea000383ffff */
[----:B------:R-:W-:Y:S05]  /*d1c0*/  BRA `(.L_x_15051) ;  /* 0xffffff40002c7947 */ /* 0x000fea000383ffff */
.L_x_14972:
[----:B0-----:R-:W-:-:S04]  /*d1d0*/  IMAD.U32 R3, RZ, RZ, UR42 ;  /* 0x0000002aff037e24 */ /* 0x001fc8000f8e00ff */
[----:B------:R0:W2:Y:S03]  /*d1e0*/  SYNCS.PHASECHK.TRANS64.TRYWAIT P1, [R3+URZ+0x16830], R0 ;  /* 0x01683000030075a7 */ /* 0x0000a6000802017f */
[----:B--2---:R-:W-:Y:S05]  /*d1f0*/  @!P1 NANOSLEEP.SYNCS 0x989680 ;  /* 0x009896800000995d */ /* 0x004fea0003900000 */
[----:B------:R-:W2:Y:S02]  /*d200*/  @!P1 SYNCS.PHASECHK.TRANS64 P1, [R3+URZ+0x16830], R0 ;  /* 0x01683000030095a7 */ /* 0x000ea4000802007f */
[----:B--2---:R-:W-:Y:S05]  /*d210*/  @!P1 BRA `(.L_x_14972) ;  /* 0xfffffffc00ec9947 */ /* 0x004fea000383ffff */
[----:B------:R-:W-:Y:S05]  /*d220*/  BRA `(.L_x_14971) ;  /* 0xffffff4000487947 */ /* 0x000fea000383ffff */
.L_x_14978:
[----:B-1----:R-:W-:-:S04]  /*d230*/  IMAD.U32 R11, RZ, RZ, UR4 ;  /* 0x00000004ff0b7e24 */ /* 0x002fc8000f8e00ff */
[----:B------:R1:W2:Y:S03]  /*d240*/  SYNCS.PHASECHK.TRANS64.TRYWAIT P1, [R11+URZ+0x16830], R0 ;  /* 0x016830000b0075a7 */ /* 0x0002a6000802017f */
[----:B--2---:R-:W-:Y:S05]  /*d250*/  @!P1 NANOSLEEP.SYNCS 0x989680 ;  /* 0x009896800000995d */ /* 0x004fea0003900000 */
[----:B------:R-:W2:Y:S02]  /*d260*/  @!P1 SYNCS.PHASECHK.TRANS64 P1, [R11+URZ+0x16830], R0 ;  /* 0x016830000b0095a7 */ /* 0x000ea4000802007f */
[----:B--2---:R-:W-:Y:S05]  /*d270*/  @!P1 BRA `(.L_x_14978) ;  /* 0xfffffffc00ec9947 */ /* 0x004fea000383ffff */
[----:B------:R-:W-:Y:S05]  /*d280*/  BRA `(.L_x_14975) ;  /* 0xffffff64003c7947 */ /* 0x000fea000383ffff */
.L_x_14982:
[----:B-1----:R-:W-:-:S04]  /*d290*/  IMAD.U32 R11, RZ, RZ, UR10 ;  /* 0x0000000aff0b7e24 */ /* 0x002fc8000f8e00ff */
[----:B------:R1:W2:Y:S03]  /*d2a0*/  SYNCS.PHASECHK.TRANS64.TRYWAIT P1, [R11+URZ+0x16850], R0 ;  /* 0x016850000b0075a7 */ /* 0x0002a6000802017f */
[----:B--2---:R-:W-:Y:S05]  /*d2b0*/  @!P1 NANOSLEEP.SYNCS 0x989680 ;  /* 0x009896800000995d */ /* 0x004fea0003900000 */
[----:B------:R-:W2:Y:S02]  /*d2c0*/  @!P1 SYNCS.PHASECHK.TRANS64 P1, [R11+URZ+0x16850], R0 ;  /* 0x016850000b0095a7 */ /* 0x000ea4000802007f */
[----:B--2---:R-:W-:Y:S05]  /*d2d0*/  @!P1 BRA `(.L_x_14982) ;  /* 0xfffffffc00ec9947 */ /* 0x004fea000383ffff */
[----:B------:R-:W-:Y:S05]  /*d2e0*/  BRA `(.L_x_14979) ;  /* 0xffffff6400c07947 */ /* 0x000fea000383ffff */
.L_x_14990:
[----:B-1----:R-:W-:-:S04]  /*d2f0*/  IMAD.U32 R11, RZ, RZ, UR10 ;  /* 0x0000000aff0b7e24 */ /* 0x002fc8000f8e00ff */
[----:B------:R1:W2:Y:S03]  /*d300*/  SYNCS.PHASECHK.TRANS64.TRYWAIT P1, [R11+URZ+0x16830], R0 ;  /* 0x016830000b0075a7 */ /* 0x0002a6000802017f */
[----:B--2---:R-:W-:Y:S05]  /*d310*/  @!P1 NANOSLEEP.SYNCS 0x989680 ;  /* 0x009896800000995d */ /* 0x004fea0003900000 */
[----:B------:R-:W2:Y:S02]  /*d320*/  @!P1 SYNCS.PHASECHK.TRANS64 P1, [R11+URZ+0x16830], R0 ;  /* 0x016830000b0095a7 */ /* 0x000ea4000802007f */
[----:B--2---:R-:W-:Y:S05]  /*d330*/  @!P1 BRA `(.L_x_14990) ;  /* 0xfffffffc00ec9947 */ /* 0x004fea000383ffff */
[----:B------:R-:W-:Y:S05]  /*d340*/  BRA `(.L_x_14987) ;  /* 0xffffff8800d87947 */ /* 0x000fea000383ffff */
.L_x_14994:
[----:B-1----:R-:W-:-:S04]  /*d350*/  IMAD.U32 R11, RZ, RZ, UR10 ;  /* 0x0000000aff0b7e24 */ /* 0x002fc8000f8e00ff */
[----:B------:R1:W2:Y:S03]  /*d360*/  SYNCS.PHASECHK.TRANS64.TRYWAIT P1, [R11+URZ+0x16850], R0 ;  /* 0x016850000b0075a7 */ /* 0x0002a6000802017f */
[----:B--2---:R-:W-:Y:S05]  /*d370*/  @!P1 NANOSLEEP.SYNCS 0x989680 ;  /* 0x009896800000995d */ /* 0x004fea0003900000 */
[----:B------:R-:W2:Y:S02]  /*d380*/  @!P1 SYNCS.PHASECHK.TRANS64 P1, [R11+URZ+0x16850], R0 ;  /* 0x016850000b0095a7 */ /* 0x000ea4000802007f */
[----:B--2---:R-:W-:Y:S05]  /*d390*/  @!P1 BRA `(.L_x_14994) ;  /* 0xfffffffc00ec9947 */ /* 0x004fea000383ffff */
[----:B------:R-:W-:Y:S05]  /*d3a0*/  BRA `(.L_x_14991) ;  /* 0xffffff8c004c7947 */ /* 0x000fea000383ffff */
.L_x_15001:
[----:B-1----:R-:W-:-:S04]  /*d3b0*/  IMAD.U32 R6, RZ, RZ, UR7 ;  /* 0x00000007ff067e24 */ /* 0x002fc8000f8e00ff */
[----:B------:R1:W3:Y:S03]  /*d3c0*/  SYNCS.PHASECHK.TRANS64.TRYWAIT P1, [R6+URZ+0x16850], R5 ;  /* 0x01685005060075a7 */ /* 0x0002e6000802017f */
[----:B---3--:R-:W-:Y:S05]  /*d3d0*/  @!P1 NANOSLEEP.SYNCS 0x989680 ;  /* 0x009896800000995d */ /* 0x008fea0003900000 */
[----:B------:R-:W3:Y:S02]  /*d3e0*/  @!P1 SYNCS.PHASECHK.TRANS64 P1, [R6+URZ+0x16850], R5 ;  /* 0x01685005060095a7 */ /* 0x000ee4000802007f */
[----:B---3--:R-:W-:Y:S05]  /*d3f0*/  @!P1 BRA `(.L_x_15001) ;  /* 0xfffffffc00ec9947 */ /* 0x008fea000383ffff */
[----:B------:R-:W-:Y:S05]  /*d400*/  BRA `(.L_x_15000) ;  /* 0xffffffa400ac7947 */ /* 0x000fea000383ffff */
.L_x_15013:
[----:B------:R-:W-:Y:S01]  /*d410*/  IMAD.MOV.U32 R13, RZ, RZ, R17 ;  /* 0x000000ffff0d7224 */ /* 0x000fe200078e0011 */
[----:B------:R-:W-:Y:S01]  /*d420*/  MOV R12, RZ ;  /* 0x000000ff000c7202 */ /* 0x000fe20000000f00 */
[----:B------:R-:W-:Y:S02]  /*d430*/  IMAD.MOV.U32 R11, RZ, RZ, 0x1f ;  /* 0x0000001fff0b7424 */ /* 0x000fe400078e00ff */
[----:B------:R-:W-:-:S07]  /*d440*/  IMAD.MOV.U32 R15, RZ, RZ, -0x1 ;  /* 0xffffffffff0f7424 */ /* 0x000fce00078e00ff */
[----:B0----5:R-:W-:Y:S05]  /*d450*/  WARPSYNC.COLLECTIVE R15, `(.L_x_15052) ;  /* 0x000000000f087348 */ /* 0x021fea0003c00000 */
[----:B------:R1:W2:Y:S02]  /*d460*/  SHFL.IDX P6, R14, R13, R12, R11 ;  /* 0x0000000c0d0e7389 */ /* 0x0002a400000c000b */
[----:B012--5:R-:W-:Y:S01]  /*d470*/  ENDCOLLECTIVE ;  /* 0x000000000000791b */ /* 0x027fe20003800000 */
.L_x_15052:
[----:B------:R-:W-:Y:S05]  /*d480*/  BRA `(.L_x_15053) ;  /* 0xffffffcc00587947 */ /* 0x000fea000383ffff */
.L_x_15015:
[----:B0-----:R-:W-:-:S04]  /*d490*/  IMAD.U32 R3, RZ, RZ, UR47 ;  /* 0x0000002fff037e24 */ /* 0x001fc8000f8e00ff */
[----:B------:R0:W1:Y:S03]  /*d4a0*/  SYNCS.PHASECHK.TRANS64.TRYWAIT P0, [R3+URZ+0x16840], R10 ;  /* 0x0168400a030075a7 */ /* 0x000066000800017f */
[----:B-1----:R-:W-:Y:S05]  /*d4b0*/  @!P0 NANOSLEEP.SYNCS 0x989680 ;  /* 0x009896800000895d */ /* 0x002fea0003900000 */
[----:B------:R-:W1:Y:S02]  /*d4c0*/  @!P0 SYNCS.PHASECHK.TRANS64 P0, [R3+URZ+0x16840], R10 ;  /* 0x0168400a030085a7 */ /* 0x000e64000800007f */
[----:B-1----:R-:W-:Y:S05]  /*d4d0*/  @!P0 BRA `(.L_x_15015) ;  /* 0xfffffffc00ec8947 */ /* 0x002fea000383ffff */
[----:B------:R-:W-:Y:S05]  /*d4e0*/  BRA `(.L_x_15054) ;  /* 0xffffffcc00d87947 */ /* 0x000fea000383ffff */
.L_x_15016:
        /* <DEDUP_REMOVED lines=8> */
.L_x_15056:
[----:B------:R-:W-:Y:S05]  /*d570*/  BSYNC B0 ;  /* 0x0000000000007941 */ /* 0x000fea0003800000 */
.L_x_15055:
[----:B------:R-:W-:Y:S01]  /*d580*/  MOV R13, R0 ;  /* 0x00000000000d7202 */ /* 0x000fe20000000f00 */
[----:B------:R-:W-:Y:S01]  /*d590*/  IMAD.MOV.U32 R12, RZ, RZ, RZ ;  /* 0x000000ffff0c7224 */ /* 0x000fe200078e00ff */
[----:B------:R-:W-:Y:S01]  /*d5a0*/  @P0 LEA R7, R22, UR47, 0x1 ;  /* 0x0000002f16070c11 */ /* 0x000fe2000f8e08ff */
[----:B------:R-:W-:Y:S02]  /*d5b0*/  IMAD.MOV.U32 R11, RZ, RZ, 0x181f ;  /* 0x0000181fff0b7424 */ /* 0x000fe400078e00ff */
[----:B------:R-:W-:Y:S02]  /*d5c0*/  IMAD.MOV.U32 R15, RZ, RZ, -0x1 ;  /* 0xffffffffff0f7424 */ /* 0x000fe400078e00ff */
[----:B------:R-:W-:-:S07]  /*d5d0*/  IMAD.MOV.U32 R2, RZ, RZ, R14 ;  /* 0x000000ffff027224 */ /* 0x000fce00078e000e */
[----:B------:R-:W-:Y:S05]  /*d5e0*/  WARPSYNC.COLLECTIVE R15, `(.L_x_15057) ;  /* 0x000000000f087348 */ /* 0x000fea0003c00000 */
[----:B------:R0:W1:Y:S02]  /*d5f0*/  SHFL.IDX P6, R14, R13, R12, R11 ;  /* 0x0000000c0d0e7389 */ /* 0x00006400000c000b */
[----:B01----:R-:W-:Y:S01]  /*d600*/  ENDCOLLECTIVE ;  /* 0x000000000000791b */ /* 0x003fe20003800000 */
.L_x_15057:
        /* <DEDUP_REMOVED lines=9> */
.L_x_15058:
[----:B------:R-:W-:Y:S01]  /*d6a0*/  @!PT LDS RZ, [RZ] ;  /* 0x00000000fffff984 */ /* 0x000fe20000000800 */
[----:B------:R-:W-:Y:S01]  /*d6b0*/  @!PT LDS RZ, [RZ] ;  /* 0x00000000fffff984 */ /* 0x000fe20000000800 */
[----:B------:R-:W-:Y:S01]  /*d6c0*/  @!PT LDS RZ, [RZ] ;  /* 0x00000000fffff984 */ /* 0x000fe20000000800 */
[----:B------:R0:W-:Y:S01]  /*d6d0*/  @P0 LDGSTS.E.BYPASS.LTC128B.128 [R7+0xe400], desc[UR38][R2.64], !P3 ;  /* 0x0e40000002070fae */ /* 0x0001e2000d901d66 */
[----:B------:R-:W-:Y:S02]  /*d6e0*/  ISETP.GE.AND P0, PT, R5, 0x11, PT ;  /* 0x000000110500780c */ /* 0x000fe40003f06270 */
[----:B------:R-:W-:Y:S02]  /*d6f0*/  @P1 LEA R25, R22, UR47, 0x1 ;  /* 0x0000002f16191c11 */ /* 0x000fe4000f8e08ff */
[----:B------:R-:W-:-:S09]  /*d700*/  MOV R13, R0 ;  /* 0x00000000000d7202 */ /* 0x000fd20000000f00 */
[----:B------:R-:W-:Y:S01]  /*d710*/  @P0 LEA R21, R22, UR47, 0x1 ;  /* 0x0000002f16150c11 */ /* 0x000fe2000f8e08ff */
[----:B0-----:R-:W-:-:S07]  /*d720*/  IMAD.MOV.U32 R8, RZ, RZ, R14 ;  /* 0x000000ffff087224 */ /* 0x001fce00078e000e */
[----:B------:R-:W-:Y:S05]  /*d730*/  WARPSYNC.COLLECTIVE R15, `(.L_x_15059) ;  /* 0x000000000f087348 */ /* 0x000fea0003c00000 */
[----:B------:R0:W1:Y:S02]  /*d740*/  SHFL.IDX P6, R14, R13, R12, R11 ;  /* 0x0000000c0d0e7389 */ /* 0x00006400000c000b */
[----:B01----:R-:W-:Y:S01]  /*d750*/  ENDCOLLECTIVE ;  /* 0x000000000000791b */ /* 0x003fe20003800000 */
.L_x_15059:
[----:B------:R-:W-:Y:S02]  /*d760*/  IMAD.MOV.U32 R13, RZ, RZ, R4 ;  /* 0x000000ffff0d7224 */ /* 0x000fe400078e0004 */
[----:B------:R-:W-:Y:S01]  /*d770*/  IMAD.MOV.U32 R12, RZ, RZ, 0x2 ;  /* 0x00000002ff0c7424 */ /* 0x000fe200078e00ff */
[----:B------:R-:W-:-:S13]  /*d780*/  @P0 LEA R2, P2, R16, R14, 0x1 ;  /* 0x0000000e10020211 */ /* 0x000fda00078408ff */
[----:B------:R-:W-:Y:S05]  /*d790*/  WARPSYNC.COLLECTIVE R15, `(.L_x_15060) ;  /* 0x000000000f087348 */ /* 0x000fea0003c00000 */
[----:B------:R0:W1:Y:S02]  /*d7a0*/  SHFL.IDX P6, R14, R13, R12, R11 ;  /* 0x0000000c0d0e7389 */ /* 0x00006400000c000b */
[----:B01----:R-:W-:Y:S01]  /*d7b0*/  ENDCOLLECTIVE ;  /* 0x000000000000791b */ /* 0x003fe20003800000 */
.L_x_15060:
        /* <DEDUP_REMOVED lines=10> */
.L_x_15061:
[----:B------:R-:W-:Y:S01]  /*d860*/  IMAD.MOV.U32 R13, RZ, RZ, R4 ;  /* 0x000000ffff0d7224 */ /* 0x000fe200078e0004 */
[----:B------:R-:W-:Y:S01]  /*d870*/  MOV R12, 0x3 ;  /* 0x00000003000c7802 */ /* 0x000fe20000000f00 */
[----:B------:R-:W-:-:S07]  /*d880*/  IMAD.MOV.U32 R9, RZ, RZ, R14 ;  /* 0x000000ffff097224 */ /* 0x000fce00078e000e */
[----:B------:R-:W-:Y:S05]  /*d890*/  WARPSYNC.COLLECTIVE R15, `(.L_x_15062) ;  /* 0x000000000f087348 */ /* 0x000fea0003c00000 */
[----:B------:R0:W1:Y:S02]  /*d8a0*/  SHFL.IDX P6, R14, R13, R12, R11 ;  /* 0x0000000c0d0e7389 */ /* 0x00006400000c000b */
[----:B01----:R-:W-:Y:S01]  /*d8b0*/  ENDCOLLECTIVE ;  /* 0x000000000000791b */ /* 0x003fe20003800000 */
.L_x_15062:
        /* <DEDUP_REMOVED lines=14> */
.L_x_15063:
[----:B------:R-:W-:Y:S01]  /*d9a0*/  @P1 LEA R25, R22, UR47, 0x1 ;  /* 0x0000002f16191c11 */ /* 0x000fe2000f8e08ff */
[----:B------:R-:W-:Y:S02]  /*d9b0*/  IMAD.MOV.U32 R13, RZ, RZ, R4 ;  /* 0x000000ffff0d7224 */ /* 0x000fe400078e0004 */
[----:B------:R-:W-:Y:S01]  /*d9c0*/  IMAD.MOV.U32 R12, RZ, RZ, 0x4 ;  /* 0x00000004ff0c7424 */ /* 0x000fe200078e00ff */
[----:B------:R-:W-:-:S13]  /*d9d0*/  @P0 LEA R2, P2, R16, R14, 0x1 ;  /* 0x0000000e10020211 */ /* 0x000fda00078408ff */
[----:B------:R-:W-:Y:S05]  /*d9e0*/  WARPSYNC.COLLECTIVE R15, `(.L_x_15064) ;  /* 0x000000000f087348 */ /* 0x000fea0003c00000 */
[----:B------:R0:W1:Y:S02]  /*d9f0*/  SHFL.IDX P6, R14, R13, R12, R11 ;  /* 0x0000000c0d0e7389 */ /* 0x00006400000c000b */
[----:B01----:R-:W-:Y:S01]  /*da00*/  ENDCOLLECTIVE ;  /* 0x000000000000791b */ /* 0x003fe20003800000 */
.L_x_15064:
        /* <DEDUP_REMOVED lines=10> */
.L_x_15065:
[----:B------:R-:W-:Y:S02]  /*dab0*/  IMAD.MOV.U32 R13, RZ, RZ, R4 ;  /* 0x000000ffff0d7224 */ /* 0x000fe400078e0004 */
[----:B------:R-:W-:Y:S02]  /*dac0*/  IMAD.MOV.U32 R12, RZ, RZ, 0x5 ;  /* 0x00000005ff0c7424 */ /* 0x000fe400078e00ff */
[----:B------:R-:W-:-:S07]  /*dad0*/  IMAD.MOV.U32 R9, RZ, RZ, R14 ;  /* 0x000000ffff097224 */ /* 0x000fce00078e000e */
[----:B------:R-:W-:Y:S05]  /*dae0*/  WARPSYNC.COLLECTIVE R15, `(.L_x_15066) ;  /* 0x000000000f087348 */ /* 0x000fea0003c00000 */
[----:B------:R0:W1:Y:S02]  /*daf0*/  SHFL.IDX P6, R14, R13, R12, R11 ;  /* 0x0000000c0d0e7389 */ /* 0x00006400000c000b */
[----:B01----:R-:W-:Y:S01]  /*db00*/  ENDCOLLECTIVE ;  /* 0x000000000000791b */ /* 0x003fe20003800000 */
.L_x_15066:
[----:B------:R-:W-:-:S04]  /*db10*/  @P1 LEA R2, P0, R16, R9, 0x1 ;  /* 0x0000000910021211 */ /* 0x000fc800078008ff */
[----:B------:R-:W-:Y:S02]  /*db20*/  @P1 IADD3.X R3, RZ, R6, RZ, P0, !PT ;  /* 0x00000006ff031210 */ /* 0x000fe400007fe4ff */
[----:B------:R-:W-:-:S03]  /*db30*/  ISETP.GE.AND P0, PT, R5, 0x51, PT ;  /* 0x000000510500780c */ /* 0x000fc60003f06270 */
[----:B------:R-:W-:Y:S01]  /*db40*/  @!PT LDS RZ, [RZ] ;  /* 0x00000000fffff984 */ /* 0x000fe20000000800 */
[----:B------:R-:W-:Y:S01]  /*db50*/  @!PT LDS RZ, [RZ] ;  /* 0x00000000fffff984 */ /* 0x000fe20000000800 */
[----:B------:R-:W-:Y:S01]  /*db60*/  @!PT LDS RZ, [RZ] ;  /* 0x00000000fffff984 */ /* 0x000fe20000000800 */
[----:B------:R0:W-:Y:S01]  /*db70*/  @P1 LDGSTS.E.BYPASS.LTC128B.128 [R25+0x10400], desc[UR38][R2.64], !P3 ;  /* 0x1040000002191fae */ /* 0x0001e2000d901d66 */
[----:B------:R-:W-:Y:S01]  /*db80*/  ISETP.GE.AND P1, PT, R5, 0x61, PT ;  /* 0x000000610500780c */ /* 0x000fe20003f26270 */
[----:B------:R-:W-:Y:S02]  /*db90*/  IMAD.MOV.U32 R13, RZ, RZ, R0 ;  /* 0x000000ffff0d7224 */ /* 0x000fe400078e0000 */
[----:B------:R-:W-:-:S10]  /*dba0*/  IMAD.MOV.U32 R7, RZ, RZ, R14 ;  /* 0x000000ffff077224 */ /* 0x000fd400078e000e */
[----:B0-----:R-:W-:Y:S05]  /*dbb0*/  WARPSYNC.COLLECTIVE R15, `(.L_x_15067) ;  /* 0x000000000f087348 */ /* 0x001fea0003c00000 */
[----:B------:R1:W2:Y:S02]  /*dbc0*/  SHFL.IDX P6, R14, R13, R12, R11 ;  /* 0x0000000c0d0e7389 */ /* 0x0002a400000c000b */
[----:B012---:R-:W-:Y:S01]  /*dbd0*/  ENDCOLLECTIVE ;  /* 0x000000000000791b */ /* 0x007fe20003800000 */
.L_x_15067:
[----:B------:R-:W-:Y:S02]  /*dbe0*/  IMAD.MOV.U32 R13, RZ, RZ, R4 ;  /* 0x000000ffff0d7224 */ /* 0x000fe400078e0004 */
[----:B------:R-:W-:Y:S01]  /*dbf0*/  IMAD.MOV.U32 R12, RZ, RZ, 0x6 ;  /* 0x00000006ff0c7424 */ /* 0x000fe200078e00ff */
[----:B------:R-:W-:-:S13]  /*dc00*/  @P0 LEA R2, P2, R16, R14, 0x1 ;  /* 0x0000000e10020211 */ /* 0x000fda00078408ff */
[----:B------:R-:W-:Y:S05]  /*dc10*/  WARPSYNC.COLLECTIVE R15, `(.L_x_15068) ;  /* 0x000000000f087348 */ /* 0x000fea0003c00000 */
[----:B------:R0:W1:Y:S02]  /*dc20*/  SHFL.IDX P6, R14, R13, R12, R11 ;  /* 0x0000000c0d0e7389 */ /* 0x00006400000c000b */
[----:B01----:R-:W-:Y:S01]  /*dc30*/  ENDCOLLECTIVE ;  /* 0x000000000000791b */ /* 0x003fe20003800000 */
.L_x_15068:
        /* <DEDUP_REMOVED lines=11> */
.L_x_15069:
[----:B------:R-:W-:Y:S02]  /*dcf0*/  IMAD.MOV.U32 R13, RZ, RZ, R4 ;  /* 0x000000ffff0d7224 */ /* 0x000fe400078e0004 */
[----:B------:R-:W-:Y:S02]  /*dd00*/  IMAD.MOV.U32 R12, RZ, RZ, 0x7 ;  /* 0x00000007ff0c7424 */ /* 0x000fe400078e00ff */
[----:B------:R-:W-:-:S07]  /*dd10*/  IMAD.MOV.U32 R9, RZ, RZ, R14 ;  /* 0x000000ffff097224 */ /* 0x000fce00078e000e */
[----:B------:R-:W-:Y:S05]  /*dd20*/  WARPSYNC.COLLECTIVE R15, `(.L_x_15070) ;  /* 0x000000000f087348 */ /* 0x000fea0003c00000 */
[----:B------:R0:W1:Y:S02]  /*dd30*/  SHFL.IDX P6, R14, R13, R12, R11 ;  /* 0x0000000c0d0e7389 */ /* 0x00006400000c000b */
[----:B01----:R-:W-:Y:S01]  /*dd40*/  ENDCOLLECTIVE ;  /* 0x000000000000791b */ /* 0x003fe20003800000 */
.L_x_15070:
        /* <DEDUP_REMOVED lines=12> */
.L_x_15071:
[----:B------:R-:W-:Y:S05]  /*de10*/  BRA `(.L_x_15072) ;  /* 0xffffffc800e87947 */ /* 0x000fea000383ffff */
.L_x_15019:
        /* <DEDUP_REMOVED lines=8> */
.L_x_15073:
[----:B------:R-:W-:Y:S02]  /*dea0*/  IMAD R5, R5, 0xc0, R24 ;  /* 0x000000c005057824 */ /* 0x000fe400078e0218 */
[----:B------:R-:W-:Y:S02]  /*deb0*/  IMAD.MOV.U32 R13, RZ, RZ, R7 ;  /* 0x000000ffff0d7224 */ /* 0x000fe400078e0007 */
[----:B------:R-:W-:-:S07]  /*dec0*/  IMAD.MOV.U32 R2, RZ, RZ, R14 ;  /* 0x000000ffff027224 */ /* 0x000fce00078e000e */
[----:B------:R-:W-:Y:S05]  /*ded0*/  WARPSYNC.COLLECTIVE R15, `(.L_x_15074) ;  /* 0x000000000f087348 */ /* 0x000fea0003c00000 */
[----:B------:R0:W1:Y:S02]  /*dee0*/  SHFL.IDX P6, R14, R13, R12, R11 ;  /* 0x0000000c0d0e7389 */ /* 0x00006400000c000b */
[----:B01----:R-:W-:Y:S01]  /*def0*/  ENDCOLLECTIVE ;  /* 0x000000000000791b */ /* 0x003fe20003800000 */
.L_x_15074:
[----:B------:R-:W-:Y:S02]  /*df00*/  ULDC UR4, c[0x0][0x288] ;  /* 0x0000a20000047ab9 */ /* 0x000fe40000000800 */
[----:B------:R-:W-:Y:S02]  /*df10*/  IMAD R4, R9, UR4, RZ ;  /* 0x0000000409047c24 */ /* 0x000fe4000f8e02ff */
[----:B------:R-:W-:-:S03]  /*df20*/  VIADD R9, R5, 0x10 ;  /* 0x0000001005097836 */ /* 0x000fc60000000000 */
[----:B------:R-:W-:Y:S01]  /*df30*/  ISETP.GE.AND P1, PT, R5, R4, PT ;  /* 0x000000040500720c */ /* 0x000fe20003f26270 */
[----:B------:R-:W-:Y:S01]  /*df40*/  IMAD.MOV.U32 R13, RZ, RZ, R8 ;  /* 0x000000ffff0d7224 */ /* 0x000fe200078e0008 */
[----:B------:R-:W-:-:S11]  /*df50*/  MOV R12, 0x1 ;  /* 0x00000001000c7802 */ /* 0x000fd60000000f00 */
[----:B------:R-:W-:Y:S02]  /*df60*/  @!P1 LEA R25, R22, UR47, 0x1 ;  /* 0x0000002f16199c11 */ /* 0x000fe4000f8e08ff */
[----:B------:R-:W-:-:S05]  /*df70*/  @!P1 LEA R14, P2, R16, R14, 0x1 ;  /* 0x0000000e100e9211 */ /* 0x000fca00078408ff */
[----:B------:R-:W-:Y:S02]  /*df80*/  @!P1 IMAD.X R3, RZ, RZ, R2, P2 ;  /* 0x000000ffff039224 */ /* 0x000fe400010e0602 */
[----:B------:R-:W-:-:S07]  /*df90*/  @!P1 IMAD.MOV.U32 R2, RZ, RZ, R14 ;  /* 0x000000ffff029224 */ /* 0x000fce00078e000e */
[----:B------:R-:W-:Y:S05]  /*dfa0*/  WARPSYNC.COLLECTIVE R15, `(.L_x_15075) ;  /* 0x000000000f087348 */ /* 0x000fea0003c00000 */
[----:B------:R0:W1:Y:S02]  /*dfb0*/  SHFL.IDX P6, R14, R13, R12, R11 ;  /* 0x0000000c0d0e7389 */ /* 0x00006400000c000b */
[----:B01----:R-:W-:Y:S01]  /*dfc0*/  ENDCOLLECTIVE ;  /* 0x000000000000791b */ /* 0x003fe20003800000 */
.L_x_15075:
        /* <DEDUP_REMOVED lines=12> */
.L_x_15076:
[----:B------:R-:W-:Y:S02]  /*e090*/  IMAD.MOV.U32 R13, RZ, RZ, R8 ;  /* 0x000000ffff0d7224 */ /* 0x000fe400078e0008 */
[----:B------:R-:W-:Y:S02]  /*e0a0*/  IMAD.MOV.U32 R12, RZ, RZ, 0x2 ;  /* 0x00000002ff0c7424 */ /* 0x000fe400078e00ff */
[----:B------:R-:W-:-:S07]  /*e0b0*/  IMAD.MOV.U32 R21, RZ, RZ, R14 ;  /* 0x000000ffff157224 */ /* 0x000fce00078e000e */
[----:B------:R-:W-:Y:S05]  /*e0c0*/  WARPSYNC.COLLECTIVE R15, `(.L_x_15077) ;  /* 0x000000000f087348 */ /* 0x000fea0003c00000 */
[----:B------:R0:W1:Y:S02]  /*e0d0*/  SHFL.IDX P6, R14, R13, R12, R11 ;  /* 0x0000000c0d0e7389 */ /* 0x00006400000c000b */
[----:B01----:R-:W-:Y:S01]  /*e0e0*/  ENDCOLLECTIVE ;  /* 0x000000000000791b */ /* 0x003fe20003800000 */
.L_x_15077:
[----:B------:R-:W-:-:S05]  /*e0f0*/  @!P1 LEA R2, P2, R16, R21, 0x1 ;  /* 0x0000001510029211 */ /* 0x000fca00078408ff */
[----:B------:R-:W-:-:S05]  /*e100*/  @!P1 IMAD.X R3, RZ, RZ, R10, P2 ;  /* 0x000000ffff039224 */ /* 0x000fca00010e060a */
[----:B------:R-:W-:Y:S01]  /*e110*/  @!PT LDS RZ, [RZ] ;  /* 0x00000000fffff984 */ /* 0x000fe20000000800 */
[----:B------:R-:W-:Y:S01]  /*e120*/  @!PT LDS RZ, [RZ] ;  /* 0x00000000fffff984 */ /* 0x000fe20000000800 */
[----:B------:R-:W-:Y:S01]  /*e130*/  @!PT LDS RZ, [RZ] ;  /* 0x00000000fffff984 */ /* 0x000fe20000000800 */
[----:B------:R0:W-:Y:S01]  /*e140*/  @!P1 LDGSTS.E.BYPASS.LTC128B.128 [R25+0x8c00], desc[UR38][R2.64], !P0 ;  /* 0x08c0000002199fae */ /* 0x0001e2000c101d66 */
[----:B------:R-:W-:Y:S02]  /*e150*/  MOV R13, R7 ;  /* 0x00000007000d7202 */ /* 0x000fe40000000f00 */
[----:B------:R-:W-:Y:S01]  /*e160*/  ISETP.GE.AND P1, PT, R9, R4, PT ;  /* 0x000000040900720c */ /* 0x000fe20003f26270 */
[----:B------:R-:W-:-:S12]  /*e170*/  IMAD.MOV.U32 R9, RZ, RZ, R14 ;  /* 0x000000ffff097224 */ /* 0x000fd800078e000e */
[----:B0-----:R-:W-:Y:S05]  /*e180*/  WARPSYNC.COLLECTIVE R15, `(.L_x_15078) ;  /* 0x000000000f087348 */ /* 0x001fea0003c00000 */
[----:B------:R1:W2:Y:S02]  /*e190*/  SHFL.IDX P6, R14, R13, R12, R11 ;  /* 0x0000000c0d0e7389 */ /* 0x0002a400000c000b */
[----:B012---:R-:W-:Y:S01]  /*e1a0*/  ENDCOLLECTIVE ;  /* 0x000000000000791b */ /* 0x007fe20003800000 */
.L_x_15078:
[----:B------:R-:W-:Y:S01]  /*e1b0*/  @!P1 LEA R20, R22, UR47, 0x1 ;  /* 0x0000002f16149c11 */ /* 0x000fe2000f8e08ff */
[----:B------:R-:W-:Y:S02]  /*e1c0*/  IMAD.MOV.U32 R13, RZ, RZ, R8 ;  /* 0x000000ffff0d7224 */ /* 0x000fe400078e0008 */
[----:B------:R-:W-:Y:S01]  /*e1d0*/  IMAD.MOV.U32 R12, RZ, RZ, 0x3 ;  /* 0x00000003ff0c7424 */ /* 0x000fe200078e00ff */
[----:B------:R-:W-:-:S13]  /*e1e0*/  @!P1 LEA R2, P2, R16, R14, 0x1 ;  /* 0x0000000e10029211 */ /* 0x000fda00078408ff */
[----:B------:R-:W-:Y:S05]  /*e1f0*/  WARPSYNC.COLLECTIVE R15, `(.L_x_15079) ;  /* 0x000000000f087348 */ /* 0x000fea0003c00000 */
[----:B------:R0:W1:Y:S02]  /*e200*/  SHFL.IDX P6, R14, R13, R12, R11 ;  /* 0x0000000c0d0e7389 */ /* 0x00006400000c000b */
[----:B01----:R-:W-:Y:S01]  /*e210*/  ENDCOLLECTIVE ;  /* 0x000000000000791b */ /* 0x003fe20003800000 */
.L_x_15079:
        /* <DEDUP_REMOVED lines=14> */
.L_x_15080:
[----:B------:R-:W-:Y:S02]  /*e300*/  IMAD.MOV.U32 R13, RZ, RZ, R8 ;  /* 0x000000ffff0d7224 */ /* 0x000fe400078e0008 */
[----:B------:R-:W-:Y:S02]  /*e310*/  IMAD.MOV.U32 R12, RZ, RZ, 0x4 ;  /* 0x00000004ff0c7424 */ /* 0x000fe400078e00ff */
[----:B------:R-:W-:-:S07]  /*e320*/  IMAD.MOV.U32 R21, RZ, RZ, R14 ;  /* 0x000000ffff157224 */ /* 0x000fce00078e000e */
[----:B------:R-:W-:Y:S05]  /*e330*/  WARPSYNC.COLLECTIVE R15, `(.L_x_15081) ;  /* 0x000000000f087348 */ /* 0x000fea0003c00000 */
[----:B------:R0:W1:Y:S02]  /*e340*/  SHFL.IDX P6, R14, R13, R12, R11 ;  /* 0x0000000c0d0e7389 */ /* 0x00006400000c000b */
[----:B01----:R-:W-:Y:S01]  /*e350*/  ENDCOLLECTIVE ;  /* 0x000000000000791b */ /* 0x003fe20003800000 */
.L_x_15081:
        /* <DEDUP_REMOVED lines=12> */
.L_x_15082:
[----:B------:R-:W-:Y:S01]  /*e420*/  @!P1 LEA R20, R22, UR47, 0x1 ;  /* 0x0000002f16149c11 */ /* 0x000fe2000f8e08ff */
[----:B------:R-:W-:Y:S02]  /*e430*/  IMAD.MOV.U32 R13, RZ, RZ, R8 ;  /* 0x000000ffff0d7224 */ /* 0x000fe400078e0008 */
[----:B------:R-:W-:Y:S01]  /*e440*/  IMAD.MOV.U32 R12, RZ, RZ, 0x5 ;  /* 0x00000005ff0c7424 */ /* 0x000fe200078e00ff */
[----:B------:R-:W-:-:S13]  /*e450*/  @!P1 LEA R2, P2, R16, R14, 0x1 ;  /* 0x0000000e10029211 */ /* 0x000fda00078408ff */
[----:B------:R-:W-:Y:S05]  /*e460*/  WARPSYNC.COLLECTIVE R15, `(.L_x_15083) ;  /* 0x000000000f087348 */ /* 0x000fea0003c00000 */
[----:B------:R0:W1:Y:S02]  /*e470*/  SHFL.IDX P6, R14, R13, R12, R11 ;  /* 0x0000000c0d0e7389 */ /* 0x00006400000c000b */
[----:B01----:R-:W-:Y:S01]  /*e480*/  ENDCOLLECTIVE ;  /* 0x000000000000791b */ /* 0x003fe20003800000 */
.L_x_15083:
[----:B------:R-:W-:Y:S02]  /*e490*/  @!P1 IMAD.X R3, RZ, RZ, R9, P2 ;  /* 0x000000ffff039224 */ /* 0x000fe400010e0609 */
[----:B------:R-:W-:-:S03]  /*e4a0*/  VIADD R9, R5, 0x50 ;  /* 0x0000005005097836 */ /* 0x000fc60000000000 */
[----:B------:R-:W-:Y:S01]  /*e4b0*/  @!PT LDS RZ, [RZ] ;  /* 0x00000000fffff984 */ /* 0x000fe20000000800 */
[----:B------:R-:W-:Y:S01]  /*e4c0*/  @!PT LDS RZ, [RZ] ;  /* 0x00000000fffff984 */ /* 0x000fe20000000800 */
[----:B------:R-:W-:Y:S01]  /*e4d0*/  @!PT LDS RZ, [RZ] ;  /* 0x00000000fffff984 */ /* 0x000fe20000000800 */
[----:B------:R0:W-:Y:S02]  /*e4e0*/  @!P1 LDGSTS.E.BYPASS.LTC128B.128 [R20+0xa400], desc[UR38][R2.64], !P0 ;  /* 0x0a40000002149fae */ /* 0x0001e4000c101d66 */
[----:B------:R-:W-:Y:S01]  /*e4f0*/  ISETP.GE.AND P1, PT, R9, R4, PT ;  /* 0x000000040900720c */ /* 0x000fe20003f26270 */
[----:B------:R-:W-:Y:S02]  /*e500*/  VIADD R9, R5, 0x60 ;  /* 0x0000006005097836 */ /* 0x000fe40000000000 */
[----:B------:R-:W-:-:S10]  /*e510*/  IMAD.MOV.U32 R13, RZ, RZ, R7 ;  /* 0x000000ffff0d7224 */ /* 0x000fd400078e0007 */
[----:B------:R-:W-:Y:S02]  /*e520*/  @!P1 LEA R25, R22, UR47, 0x1 ;  /* 0x0000002f16199c11 */ /* 0x000fe4000f8e08ff */
[----:B0-----:R-:W-:-:S07]  /*e530*/  MOV R10, R14 ;  /* 0x0000000e000a7202 */ /* 0x001fce0000000f00 */
[----:B------:R-:W-:Y:S05]  /*e540*/  WARPSYNC.COLLECTIVE R15, `(.L_x_15084) ;  /* 0x000000000f087348 */ /* 0x000fea0003c00000 */
[----:B------:R0:W1:Y:S02]  /*e550*/  SHFL.IDX P6, R14, R13, R12, R11 ;  /* 0x0000000c0d0e7389 */ /* 0x00006400000c000b */
[----:B01----:R-:W-:Y:S01]  /*e560*/  ENDCOLLECTIVE ;  /* 0x000000000000791b */ /* 0x003fe20003800000 */
.L_x_15084:
[----:B------:R-:W-:Y:S02]  /*e570*/  IMAD.MOV.U32 R13, RZ, RZ, R8 ;  /* 0x000000ffff0d7224 */ /* 0x000fe400078e0008 */
[----:B------:R-:W-:Y:S02]  /*e580*/  IMAD.MOV.U32 R12, RZ, RZ, 0x6 ;  /* 0x00000006ff0c7424 */ /* 0x000fe400078e00ff */
[----:B------:R-:W-:-:S07]  /*e590*/  IMAD.MOV.U32 R21, RZ, RZ, R14 ;  /* 0x000000ffff157224 */ /* 0x000fce00078e000e */
[----:B------:R-:W-:Y:S05]  /*e5a0*/  WARPSYNC.COLLECTIVE R15, `(.L_x_15085) ;  /* 0x000000000f087348 */ /* 0x000fea0003c00000 */
[----:B------:R0:W1:Y:S02]  /*e5b0*/  SHFL.IDX P6, R14, R13, R12, R11 ;  /* 0x0000000c0d0e7389 */ /* 0x00006400000c000b */
[----:B01----:R-:W-:Y:S01]  /*e5c0*/  ENDCOLLECTIVE ;  /* 0x000000000000791b */ /* 0x003fe20003800000 */
.L_x_15085:
        /* <DEDUP_REMOVED lines=12> */
.L_x_15086:
[----:B------:R-:W-:Y:S01]  /*e690*/  @!P1 LEA R10, R22, UR47, 0x1 ;  /* 0x0000002f160a9c11 */ /* 0x000fe2000f8e08ff */
[----:B------:R-:W-:Y:S02]  /*e6a0*/  IMAD.MOV.U32 R13, RZ, RZ, R8 ;  /* 0x000000ffff0d7224 */ /* 0x000fe400078e0008 */
[----:B------:R-:W-:Y:S01]  /*e6b0*/  IMAD.MOV.U32 R12, RZ, RZ, 0x7 ;  /* 0x00000007ff0c7424 */ /* 0x000fe200078e00ff */
[----:B------:R-:W-:-:S13]  /*e6c0*/  @!P1 LEA R2, P2, R16, R14, 0x1 ;  /* 0x0000000e10029211 */ /* 0x000fda00078408ff */
[----:B------:R-:W-:Y:S05]  /*e6d0*/  WARPSYNC.COLLECTIVE R15, `(.L_x_15087) ;  /* 0x000000000f087348 */ /* 0x000fea0003c00000 */
[----:B------:R0:W1:Y:S02]  /*e6e0*/  SHFL.IDX P6, R14, R13, R12, R11 ;  /* 0x0000000c0d0e7389 */ /* 0x00006400000c000b */
[----:B01----:R-:W-:Y:S01]  /*e6f0*/  ENDCOLLECTIVE ;  /* 0x000000000000791b */ /* 0x003fe20003800000 */
.L_x_15087:
[----:B------:R-:W-:-:S05]  /*e700*/  @!P1 IADD3.X R3, RZ, R9, RZ, P2, !PT ;  /* 0x00000009ff039210 */ /* 0x000fca00017fe4ff */
[----:B------:R-:W-:Y:S01]  /*e710*/  @!PT LDS RZ, [RZ] ;  /* 0x00000000fffff984 */ /* 0x000fe20000000800 */
[----:B------:R-:W-:Y:S01]  /*e720*/  @!PT LDS RZ, [RZ] ;  /* 0x00000000fffff984 */ /* 0x000fe20000000800 */
[----:B------:R-:W-:Y:S01]  /*e730*/  @!PT LDS RZ, [RZ] ;  /* 0x00000000fffff984 */ /* 0x000fe20000000800 */
[----:B------:R0:W-:Y:S01]  /*e740*/  @!P1 LDGSTS.E.BYPASS.LTC128B.128 [R10+0xb400], desc[UR38][R2.64], !P0 ;  /* 0x0b400000020a9fae */ /* 0x0001e2000c101d66 */
[----:B------:R-:W-:Y:S02]  /*e750*/  IMAD.MOV.U32 R13, RZ, RZ, R7 ;  /* 0x000000ffff0d7224 */ /* 0x000fe400078e0007 */
[C---:B------:R-:W-:Y:S02]  /*e760*/  VIADD R7, R5.reuse, 0x80 ;  /* 0x0000008005077836 */ /* 0x040fe40000000000 */
[----:B0-----:R-:W-:Y:S02]  /*e770*/  VIADD R3, R5, 0x70 ;  /* 0x0000007005037836 */ /* 0x001fe40000000000 */
[----:B------:R-:W-:-:S03]  /*e780*/  IMAD.MOV.U32 R8, RZ, RZ, R14 ;  /* 0x000000ffff087224 */ /* 0x000fc600078e000e */
[----:B------:R-:W-:-:S13]  /*e790*/  ISETP.GE.AND P1, PT, R3, R4, PT ;  /* 0x000000040300720c */ /* 0x000fda0003f26270 */
[----:B------:R-:W-:Y:S05]  /*e7a0*/  WARPSYNC.COLLECTIVE R15, `(.L_x_15088) ;  /* 0x000000000f087348 */ /* 0x000fea0003c00000 */
[----:B------:R0:W1:Y:S02]  /*e7b0*/  SHFL.IDX P6, R14, R13, R12, R11 ;  /* 0x0000000c0d0e7389 */ /* 0x00006400000c000b */
[----:B01----:R-:W-:Y:S01]  /*e7c0*/  ENDCOLLECTIVE ;  /* 0x000000000000791b */ /* 0x003fe20003800000 */
.L_x_15088:
[----:B------:R-:W-:Y:S01]  /*e7d0*/  @!P1 LEA R25, R22, UR47, 0x1 ;  /* 0x0000002f16199c11 */ /* 0x000fe2000f8e08ff */
[----:B------:R-:W-:Y:S01]  /*e7e0*/  IMAD.MOV.U32 R13, RZ, RZ, R6 ;  /* 0x000000ffff0d7224 */ /* 0x000fe200078e0006 */
[----:B------:R-:W-:Y:S02]  /*e7f0*/  MOV R12, RZ ;  /* 0x000000ff000c7202 */ /* 0x000fe40000000f00 */
[----:B------:R-:W-:-:S13]  /*e800*/  @!P1 LEA R2, P2, R16, R14, 0x1 ;  /* 0x0000000e10029211 */ /* 0x000fda00078408ff */
[----:B------:R-:W-:Y:S05]  /*e810*/  WARPSYNC.COLLECTIVE R15, `(.L_x_15089) ;  /* 0x000000000f087348 */ /* 0x000fea0003c00000 */
[----:B------:R0:W1:Y:S02]  /*e820*/  SHFL.IDX P6, R14, R13, R12, R11 ;  /* 0x0000000c0d0e7389 */ /* 0x00006400000c000b */
[----:B01----:R-:W-:Y:S01]  /*e830*/  ENDCOLLECTIVE ;  /* 0x000000000000791b */ /* 0x003fe20003800000 */
.L_x_15089:
        /* <DEDUP_REMOVED lines=12> */
.L_x_15090:
[----:B------:R-:W-:Y:S02]  /*e900*/  IMAD.MOV.U32 R13, RZ, RZ, R6 ;  /* 0x000000ffff0d7224 */ /* 0x000fe400078e0006 */
[----:B------:R-:W-:Y:S02]  /*e910*/  IMAD.MOV.U32 R12, RZ, RZ, 0x1 ;  /* 0x00000001ff0c7424 */ /* 0x000fe400078e00ff */
[----:B------:R-:W-:-:S07]  /*e920*/  IMAD.MOV.U32 R21, RZ, RZ, R14 ;  /* 0x000000ffff157224 */ /* 0x000fce00078e000e */
[----:B------:R-:W-:Y:S05]  /*e930*/  WARPSYNC.COLLECTIVE R15, `(.L_x_15091) ;  /* 0x000000000f087348 */ /* 0x000fea0003c00000 */
[----:B------:R0:W1:Y:S02]  /*e940*/  SHFL.IDX P6, R14, R13, R12, R11 ;  /* 0x0000000c0d0e7389 */ /* 0x00006400000c000b */
[----:B01----:R-:W-:Y:S01]  /*e950*/  ENDCOLLECTIVE ;  /* 0x000000000000791b */ /* 0x003fe20003800000 */
.L_x_15091:
[----:B------:R-:W-:Y:S02]  /*e960*/  @!P1 LEA R2, P2, R16, R21, 0x1 ;  /* 0x0000001510029211 */ /* 0x000fe400078408ff */
[----:B------:R-:W-:-:S03]  /*e970*/  @!P1 LEA R21, R22, UR47, 0x1 ;  /* 0x0000002f16159c11 */ /* 0x000fc6000f8e08ff */
        /* <DEDUP_REMOVED lines=11> */
.L_x_15092:
[----:B------:R-:W-:Y:S02]  /*ea30*/  IMAD.MOV.U32 R13, RZ, RZ, R6 ;  /* 0x000000ffff0d7224 */ /* 0x000fe400078e0006 */
[----:B------:R-:W-:Y:S02]  /*ea40*/  IMAD.MOV.U32 R12, RZ, RZ, 0x2 ;  /* 0x00000002ff0c7424 */ /* 0x000fe400078e00ff */
[----:B------:R-:W-:-:S07]  /*ea50*/  IMAD.MOV.U32 R9, RZ, RZ, R14 ;  /* 0x000000ffff097224 */ /* 0x000fce00078e000e */
[----:B------:R-:W-:Y:S05]  /*ea60*/  WARPSYNC.COLLECTIVE R15, `(.L_x_15093) ;  /* 0x000000000f087348 */ /* 0x000fea0003c00000 */
[----:B------:R0:W1:Y:S02]  /*ea70*/  SHFL.IDX P6, R14, R13, R12, R11 ;  /* 0x0000000c0d0e7389 */ /* 0x00006400000c000b */
[----:B01----:R-:W-:Y:S01]  /*ea80*/  ENDCOLLECTIVE ;  /* 0x000000000000791b */ /* 0x003fe20003800000 */
.L_x_15093:
        /* <DEDUP_REMOVED lines=12> */
.L_x_15094:
        /* <DEDUP_REMOVED lines=8> */
.L_x_15095:
        /* <DEDUP_REMOVED lines=11> */
.L_x_15096:
[----:B------:R-:W-:Y:S05]  /*ec80*/  BRA `(.L_x_15097) ;  /* 0xffffffc800947947 */ /* 0x000fea000383ffff */
.L_x_15020:
[----:B0-----:R-:W-:-:S04]  /*ec90*/  IMAD.U32 R3, RZ, RZ, UR47 ;  /* 0x0000002fff037e24 */ /* 0x001fc8000f8e00ff */
[----:B------:R0:W1:Y:S03]  /*eca0*/  SYNCS.PHASECHK.TRANS64.TRYWAIT P0, [R3+URZ+0x16820], R0 ;  /* 0x01682000030075a7 */ /* 0x000066000800017f */
[----:B-1----:R-:W-:Y:S05]  /*ecb0*/  @!P0 NANOSLEEP.SYNCS 0x989680 ;  /* 0x009896800000895d */ /* 0x002fea0003900000 */
[----:B------:R-:W1:Y:S02]  /*ecc0*/  @!P0 SYNCS.PHASECHK.TRANS64 P0, [R3+URZ+0x16820], R0 ;  /* 0x01682000030085a7 */ /* 0x000e64000800007f */
[----:B-1----:R-:W-:Y:S05]  /*ecd0*/  @!P0 BRA `(.L_x_15020) ;  /* 0xfffffffc00ec8947 */ /* 0x002fea000383ffff */
[----:B------:R-:W-:Y:S05]  /*ece0*/  BRA `(.L_x_15098) ;  /* 0xffffffc800c47947 */ /* 0x000fea000383ffff */
.L_x_15024:
[----:B0-----:R0:W1:Y:S02]  /*ecf0*/  SYNCS.PHASECHK.TRANS64.TRYWAIT P0, [R7+URZ+0x16840], R2 ;  /* 0x01684002070075a7 */ /* 0x001064000800017f */
[----:B-1----:R-:W-:Y:S05]  /*ed00*/  @!P0 NANOSLEEP.SYNCS 0x989680 ;  /* 0x009896800000895d */ /* 0x002fea0003900000 */
[----:B------:R-:W1:Y:S02]  /*ed10*/  @!P0 SYNCS.PHASECHK.TRANS64 P0, [R7+URZ+0x16840], R2 ;  /* 0x01684002070085a7 */ /* 0x000e64000800007f */
[----:B-1----:R-:W-:Y:S05]  /*ed20*/  @!P0 BRA `(.L_x_15024) ;  /* 0xfffffffc00f08947 */ /* 0x002fea000383ffff */
[----:B------:R-:W-:Y:S05]  /*ed30*/  BRA `(.L_x_15099) ;  /* 0xffffffcc00a87947 */ /* 0x000fea000383ffff */
.L_x_15025:
        /* <DEDUP_REMOVED lines=8> */
.L_x_15101:
[----:B------:R-:W-:Y:S05]  /*edc0*/  BSYNC B1 ;  /* 0x0000000000017941 */ /* 0x000fea0003800000 */
.L_x_15100:
[----:B------:R-:W-:Y:S01]  /*edd0*/  IMAD.MOV.U32 R13, RZ, RZ, R10 ;  /* 0x000000ffff0d7224 */ /* 0x000fe200078e000a */
[----:B------:R-:W-:Y:S01]  /*ede0*/  MOV R3, R14 ;  /* 0x0000000e00037202 */ /* 0x000fe20000000f00 */
[----:B------:R-:W-:Y:S01]  /*edf0*/  IMAD.MOV.U32 R12, RZ, RZ, RZ ;  /* 0x000000ffff0c7224 */ /* 0x000fe200078e00ff */
[----:B------:R-:W-:Y:S01]  /*ee00*/  LEA R9, R9, UR47, 0x1 ;  /* 0x0000002f09097c11 */ /* 0x000fe2000f8e08ff */
[----:B------:R-:W-:Y:S02]  /*ee10*/  IMAD.MOV.U32 R11, RZ, RZ, 0x181f ;  /* 0x0000181fff0b7424 */ /* 0x000fe400078e00ff */
[----:B------:R-:W-:-:S07]  /*ee20*/  IMAD.MOV.U32 R15, RZ, RZ, -0x1 ;  /* 0xffffffffff0f7424 */ /* 0x000fce00078e00ff */
[----:B------:R-:W-:Y:S05]  /*ee30*/  WARPSYNC.COLLECTIVE R15, `(.L_x_15102) ;  /* 0x000000000f087348 */ /* 0x000fea0003c00000 */
[----:B------:R0:W1:Y:S02]  /*ee40*/  SHFL.IDX P6, R14, R13, R12, R11 ;  /* 0x0000000c0d0e7389 */ /* 0x00006400000c000b */
[----:B01----:R-:W-:Y:S01]  /*ee50*/  ENDCOLLECTIVE ;  /* 0x000000000000791b */ /* 0x003fe20003800000 */
.L_x_15102:
        /* <DEDUP_REMOVED lines=10> */
.L_x_15103:
        /* <DEDUP_REMOVED lines=9> */
.L_x_15104:
[----:B------:R-:W-:Y:S02]  /*ef90*/  IMAD.SHL.U32 R15, R16, 0x2, RZ ;  /* 0x00000002100f7824 */ /* 0x000fe400078e00ff */
        /* <DEDUP_REMOVED lines=9> */
.L_x_15105:
        /* <DEDUP_REMOVED lines=9> */
.L_x_15106:
        /* <DEDUP_REMOVED lines=10> */
.L_x_15107:
        /* <DEDUP_REMOVED lines=9> */
.L_x_15108:
        /* <DEDUP_REMOVED lines=10> */
.L_x_15109:
        /* <DEDUP_REMOVED lines=9> */
.L_x_15110:
        /* <DEDUP_REMOVED lines=10> */
.L_x_15111:
        /* <DEDUP_REMOVED lines=9> */
.L_x_15112:
[----:B------:R-:W-:Y:S01]  /*f450*/  SHF.L.U32 R15, R16, 0x1, RZ ;  /* 0x00000001100f7819 */ /* 0x000fe200000006ff */
        /* <DEDUP_REMOVED lines=9> */
.L_x_15113:
        /* <DEDUP_REMOVED lines=9> */
.L_x_15114:
        /* <DEDUP_REMOVED lines=10> */
.L_x_15115:
        /* <DEDUP_REMOVED lines=9> */
.L_x_15116:
[----:B------:R-:W-:Y:S05]  /*f6b0*/  BRA `(.L_x_15117) ;  /* 0xffffffc8005c7947 */ /* 0x000fea000383ffff */
.L_x_15030:
[----:B0-----:R0:W1:Y:S02]  /*f6c0*/  SYNCS.PHASECHK.TRANS64.TRYWAIT P0, [R7+URZ+0x16860], R2 ;  /* 0x01686002070075a7 */ /* 0x001064000800017f */
[----:B-1----:R-:W-:Y:S05]  /*f6d0*/  @!P0 NANOSLEEP.SYNCS 0x989680 ;  /* 0x009896800000895d */ /* 0x002fea0003900000 */
[----:B------:R-:W1:Y:S02]  /*f6e0*/  @!P0 SYNCS.PHASECHK.TRANS64 P0, [R7+URZ+0x16860], R2 ;  /* 0x01686002070085a7 */ /* 0x000e64000800007f */
[----:B-1----:R-:W-:Y:S05]  /*f6f0*/  @!P0 BRA `(.L_x_15030) ;  /* 0xfffffffc00f08947 */ /* 0x002fea000383ffff */
[----:B------:R-:W-:Y:S05]  /*f700*/  BRA `(.L_x_15118) ;  /* 0xffffffc800bc7947 */ /* 0x000fea000383ffff */
.L_x_15031:
        /* <DEDUP_REMOVED lines=8> */
.L_x_15120:
[----:B------:R-:W-:Y:S05]  /*f790*/  BSYNC B1 ;  /* 0x0000000000017941 */ /* 0x000fea0003800000 */
.L_x_15119:
        /* <DEDUP_REMOVED lines=10> */
.L_x_15121:
[----:B------:R-:W-:Y:S01]  /*f840*/  IMAD.MOV.U32 R13, RZ, RZ, R18 ;  /* 0x000000ffff0d7224 */ /* 0x000fe200078e0012 */
[----:B------:R-:W-:Y:S02]  /*f850*/  MOV R12, 0x1 ;  /* 0x00000001000c7802 */ /* 0x000fe40000000f00 */
[----:B------:R-:W-:-:S13]  /*f860*/  IADD3 R2, P0, R14, R19, RZ ;  /* 0x000000130e027210 */ /* 0x000fda0007f1e0ff */
[----:B------:R-:W-:Y:S05]  /*f870*/  WARPSYNC.COLLECTIVE R15, `(.L_x_15122) ;  /* 0x000000000f087348 */ /* 0x000fea0003c00000 */
[----:B------:R0:W1:Y:S02]  /*f880*/  SHFL.IDX P6, R14, R13, R12, R11 ;  /* 0x0000000c0d0e7389 */ /* 0x00006400000c000b */
[----:B01----:R-:W-:Y:S01]  /*f890*/  ENDCOLLECTIVE ;  /* 0x000000000000791b */ /* 0x003fe20003800000 */
.L_x_15122:
        /* <DEDUP_REMOVED lines=11> */
.L_x_15123:
        /* <DEDUP_REMOVED lines=9> */
.L_x_15124:
        /* <DEDUP_REMOVED lines=10> */
.L_x_15125:
        /* <DEDUP_REMOVED lines=8> */
.L_x_15126:
        /* <DEDUP_REMOVED lines=10> */
.L_x_15127:
[----:B------:R-:W-:Y:S01]  /*fba0*/  MOV R13, R18 ;  /* 0x00000012000d7202 */ /* 0x000fe20000000f00 */
        /* <DEDUP_REMOVED lines=8> */
.L_x_15128:
        /* <DEDUP_REMOVED lines=10> */
.L_x_15129:
        /* <DEDUP_REMOVED lines=8> */
.L_x_15130:
        /* <DEDUP_REMOVED lines=10> */
.L_x_15131:
        /* <DEDUP_REMOVED lines=9> */
.L_x_15132:
        /* <DEDUP_REMOVED lines=10> */
.L_x_15133:
[----:B------:R-:W-:Y:S01]  /*ff20*/  IMAD.MOV.U32 R13, RZ, RZ, R18 ;  /* 0x000000ffff0d7224 */ /* 0x000fe200078e0012 */
[----:B------:R-:W-:-:S04]  /*ff30*/  MOV R12, R14 ;  /* 0x0000000e000c7202 */ /* 0x000fc80000000f00 */
[----:B------:R-:W-:Y:S01]  /*ff40*/  IADD3 R2, P0, R12, R19, RZ ;  /* 0x000000130c027210 */ /* 0x000fe20007f1e0ff */
[----:B------:R-:W-:-:S04]  /*ff50*/  IMAD.MOV.U32 R12, RZ, RZ, 0x7 ;  /* 0x00000007ff0c7424 */ /* 0x000fc800078e00ff */
[----:B------:R-:W-:-:S08]  /*ff60*/  IMAD.X R3, RZ, RZ, R10, P0 ;  /* 0x000000ffff037224 */ /* 0x000fd000000e060a */
[----:B------:R-:W-:Y:S05]  /*ff70*/  WARPSYNC.COLLECTIVE R15, `(.L_x_15134) ;  /* 0x000000000f087348 */ /* 0x000fea0003c00000 */
[----:B------:R0:W1:Y:S02]  /*ff80*/  SHFL.IDX P6, R14, R13, R12, R11 ;  /* 0x0000000c0d0e7389 */ /* 0x00006400000c000b */
[----:B01----:R-:W-:Y:S01]  /*ff90*/  ENDCOLLECTIVE ;  /* 0x000000000000791b */ /* 0x003fe20003800000 */
.L_x_15134:
        /* <DEDUP_REMOVED lines=9> */
.L_x_15135:
[----:B------:R-:W-:Y:S05]  /*10030*/  BRA `(.L_x_15136) ;  /* 0xffffffc400387947 */ /* 0x000fea000383ffff */
.L_x_15037:
[----:B0-----:R0:W1:Y:S02]  /*10040*/  SYNCS.PHASECHK.TRANS64.TRYWAIT P0, [R0+URZ+0x16860], R3 ;  /* 0x01686003000075a7 */ /* 0x001064000800017f */
[----:B-1----:R-:W-:Y:S05]  /*10050*/  @!P0 NANOSLEEP.SYNCS 0x989680 ;  /* 0x009896800000895d */ /* 0x002fea0003900000 */
[----:B------:R-:W1:Y:S02]  /*10060*/  @!P0 SYNCS.PHASECHK.TRANS64 P0, [R0+URZ+0x16860], R3 ;  /* 0x01686003000085a7 */ /* 0x000e64000800007f */
[----:B-1----:R-:W-:Y:S05]  /*10070*/  @!P0 BRA `(.L_x_15037) ;  /* 0xfffffffc00f08947 */ /* 0x002fea000383ffff */
[----:B------:R-:W-:Y:S05]  /*10080*/  BRA `(.L_x_15137) ;  /* 0xffffffc800347947 */ /* 0x000fea000383ffff */
.L_x_15038:
        /* <DEDUP_REMOVED lines=8> */
.L_x_15139:
[----:B------:R-:W-:Y:S05]  /*10110*/  BSYNC B0 ;  /* 0x0000000000007941 */ /* 0x000fea0003800000 */
.L_x_15138:
        /* <DEDUP_REMOVED lines=9> */
.L_x_15140:
        /* <DEDUP_REMOVED lines=10> */
.L_x_15141:
        /* <DEDUP_REMOVED lines=11> */
.L_x_15142:
[----:B------:R-:W-:Y:S02]  /*10300*/  IMAD.MOV.U32 R13, RZ, RZ, R18 ;  /* 0x000000ffff0d7224 */ /* 0x000fe400078e0012 */
[----:B------:R-:W-:Y:S02]  /*10310*/  IMAD.MOV.U32 R12, RZ, RZ, 0x2 ;  /* 0x00000002ff0c7424 */ /* 0x000fe400078e00ff */
[----:B------:R-:W-:-:S07]  /*10320*/  IMAD.MOV.U32 R9, RZ, RZ, R14 ;  /* 0x000000ffff097224 */ /* 0x000fce00078e000e */
[----:B------:R-:W-:Y:S05]  /*10330*/  WARPSYNC.COLLECTIVE R15, `(.L_x_15143) ;  /* 0x000000000f087348 */ /* 0x000fea0003c00000 */
[----:B------:R0:W1:Y:S02]  /*10340*/  SHFL.IDX P6, R14, R13, R12, R11 ;  /* 0x0000000c0d0e7389 */ /* 0x00006400000c000b */
[----:B01----:R-:W-:Y:S01]  /*10350*/  ENDCOLLECTIVE ;  /* 0x000000000000791b */ /* 0x003fe20003800000 */
.L_x_15143:
        /* <DEDUP_REMOVED lines=12> */
.L_x_15144:
[----:B------:R-:W-:Y:S02]  /*10420*/  IMAD.MOV.U32 R13, RZ, RZ, R18 ;  /* 0x000000ffff0d7224 */ /* 0x000fe400078e0012 */
[----:B------:R-:W-:Y:S01]  /*10430*/  IMAD.MOV.U32 R12, RZ, RZ, 0x3 ;  /* 0x00000003ff0c7424 */ /* 0x000fe200078e00ff */
[----:B------:R-:W-:-:S07]  /*10440*/  MOV R21, R14 ;  /* 0x0000000e00157202 */ /* 0x000fce0000000f00 */
[----:B------:R-:W-:Y:S05]  /*10450*/  WARPSYNC.COLLECTIVE R15, `(.L_x_15145) ;  /* 0x000000000f087348 */ /* 0x000fea0003c00000 */
[----:B------:R0:W1:Y:S02]  /*10460*/  SHFL.IDX P6, R14, R13, R12, R11 ;  /* 0x0000000c0d0e7389 */ /* 0x00006400000c000b */
[----:B01----:R-:W-:Y:S01]  /*10470*/  ENDCOLLECTIVE ;  /* 0x000000000000791b */ /* 0x003fe20003800000 */
.L_x_15145:
[----:B------:R-:W-:-:S05]  /*10480*/  IADD3 R2, P1, R21, R16, RZ ;  /* 0x0000001015027210 */ /* 0x000fca0007f3e0ff */
        /* <DEDUP_REMOVED lines=11> */
.L_x_15146:
[----:B------:R-:W-:Y:S02]  /*10540*/  IMAD.MOV.U32 R13, RZ, RZ, R18 ;  /* 0x000000ffff0d7224 */ /* 0x000fe400078e0012 */
[----:B------:R-:W-:Y:S01]  /*10550*/  IMAD.MOV.U32 R12, RZ, RZ, 0x4 ;  /* 0x00000004ff0c7424 */ /* 0x000fe200078e00ff */
[----:B------:R-:W-:-:S13]  /*10560*/  IADD3 R2, P1, R14, R16, RZ ;  /* 0x000000100e027210 */ /* 0x000fda0007f3e0ff */
[----:B------:R-:W-:Y:S05]  /*10570*/  WARPSYNC.COLLECTIVE R15, `(.L_x_15147) ;  /* 0x000000000f087348 */ /* 0x000fea0003c00000 */
[----:B------:R0:W1:Y:S02]  /*10580*/  SHFL.IDX P6, R14, R13, R12, R11 ;  /* 0x0000000c0d0e7389 */ /* 0x00006400000c000b */
[----:B01----:R-:W-:Y:S01]  /*10590*/  ENDCOLLECTIVE ;  /* 0x000000000000791b */ /* 0x003fe20003800000 */
.L_x_15147:
[----:B------:R-:W-:Y:S02]  /*105a0*/  IMAD.X R3, RZ, RZ, R10, P1 ;  /* 0x000000ffff037224 */ /* 0x000fe400008e060a */
[----:B------:R-:W-:-:S03]  /*105b0*/  IMAD.MOV.U32 R10, RZ, RZ, RZ ;  /* 0x000000ffff0a7224 */ /* 0x000fc600078e00ff */
        /* <DEDUP_REMOVED lines=10> */
.L_x_15148:
[----:B------:R-:W-:Y:S02]  /*10660*/  IMAD.MOV.U32 R13, RZ, RZ, R18 ;  /* 0x000000ffff0d7224 */ /* 0x000fe400078e0012 */
[----:B------:R-:W-:Y:S02]  /*10670*/  IMAD.MOV.U32 R12, RZ, RZ, 0x5 ;  /* 0x00000005ff0c7424 */ /* 0x000fe400078e00ff */
[----:B------:R-:W-:-:S07]  /*10680*/  IMAD.MOV.U32 R23, RZ, RZ, R14 ;  /* 0x000000ffff177224 */ /* 0x000fce00078e000e */
[----:B------:R-:W-:Y:S05]  /*10690*/  WARPSYNC.COLLECTIVE R15, `(.L_x_15149) ;  /* 0x000000000f087348 */ /* 0x000fea0003c00000 */
[----:B------:R0:W1:Y:S02]  /*106a0*/  SHFL.IDX P6, R14, R13, R12, R11 ;  /* 0x0000000c0d0e7389 */ /* 0x00006400000c000b */
[----:B01----:R-:W-:Y:S01]  /*106b0*/  ENDCOLLECTIVE ;  /* 0x000000000000791b */ /* 0x003fe20003800000 */
.L_x_15149:
        /* <DEDUP_REMOVED lines=12> */
.L_x_15150:
[----:B------:R-:W-:Y:S02]  /*10780*/  IMAD.MOV.U32 R13, RZ, RZ, R18 ;  /* 0x000000ffff0d7224 */ /* 0x000fe400078e0012 */
[----:B------:R-:W-:Y:S02]  /*10790*/  IMAD.MOV.U32 R12, RZ, RZ, 0x6 ;  /* 0x00000006ff0c7424 */ /* 0x000fe400078e00ff */
[----:B------:R-:W-:-:S07]  /*107a0*/  IMAD.MOV.U32 R25, RZ, RZ, R14 ;  /* 0x000000ffff197224 */ /* 0x000fce00078e000e */
[----:B------:R-:W-:Y:S05]  /*107b0*/  WARPSYNC.COLLECTIVE R15, `(.L_x_15151) ;  /* 0x000000000f087348 */ /* 0x000fea0003c00000 */
[----:B------:R0:W1:Y:S02]  /*107c0*/  SHFL.IDX P6, R14, R13, R12, R11 ;  /* 0x0000000c0d0e7389 */ /* 0x00006400000c000b */
[----:B01----:R-:W-:Y:S01]  /*107d0*/  ENDCOLLECTIVE ;  /* 0x000000000000791b */ /* 0x003fe20003800000 */
.L_x_15151:
        /* <DEDUP_REMOVED lines=12> */
.L_x_15152:
[----:B------:R-:W-:Y:S02]  /*108a0*/  IMAD.MOV.U32 R13, RZ, RZ, R18 ;  /* 0x000000ffff0d7224 */ /* 0x000fe400078e0012 */
[----:B------:R-:W-:Y:S02]  /*108b0*/  IMAD.MOV.U32 R12, RZ, RZ, 0x7 ;  /* 0x00000007ff0c7424 */ /* 0x000fe400078e00ff */
[----:B------:R-:W-:-:S07]  /*108c0*/  IMAD.MOV.U32 R27, RZ, RZ, R14 ;  /* 0x000000ffff1b7224 */ /* 0x000fce00078e000e */
[----:B------:R-:W-:Y:S05]  /*108d0*/  WARPSYNC.COLLECTIVE R15, `(.L_x_15153) ;  /* 0x000000000f087348 */ /* 0x000fea0003c00000 */
[----:B------:R0:W1:Y:S02]  /*108e0*/  SHFL.IDX P6, R14, R13, R12, R11 ;  /* 0x0000000c0d0e7389 */ /* 0x00006400000c000b */
[----:B01----:R-:W-:Y:S01]  /*108f0*/  ENDCOLLECTIVE ;  /* 0x000000000000791b */ /* 0x003fe20003800000 */
.L_x_15153:
[----:B------:R-:W-:-:S05]  /*10900*/  IADD3 R2, P1, R27, R16, RZ ;  /* 0x000000101b027210 */ /* 0x000fca0007f3e0ff */
[----:B------:R-:W-:-:S05]  /*10910*/  IMAD.X R3, RZ, RZ, R22, P1 ;  /* 0x000000ffff037224 */ /* 0x000fca00008e0616 */
[----:B------:R-:W-:Y:S01]  /*10920*/  @!PT LDS RZ, [RZ] ;  /* 0x00000000fffff984 */ /* 0x000fe20000000800 */
[----:B------:R-:W-:Y:S01]  /*10930*/  @!PT LDS RZ, [RZ] ;  /* 0x00000000fffff984 */ /* 0x000fe20000000800 */
[----:B------:R-:W-:Y:S01]  /*10940*/  @!PT LDS RZ, [RZ] ;  /* 0x00000000fffff984 */ /* 0x000fe20000000800 */
[----:B------:R0:W-:Y:S01]  /*10950*/  LDGSTS.E.BYPASS.LTC128B.128 [R4+0x3400], desc[UR38][R2.64], !P2 ;  /* 0x0340000002047fae */ /* 0x0001e2000d101d66 */
[----:B------:R-:W-:Y:S01]  /*10960*/  IMAD.MOV.U32 R13, RZ, RZ, R17 ;  /* 0x000000ffff0d7224 */ /* 0x000fe200078e0011 */
[----:B------:R-:W-:-:S07]  /*10970*/  MOV R18, R14 ;  /* 0x0000000e00127202 */ /* 0x000fce0000000f00 */
[----:B0-----:R-:W-:Y:S05]  /*10980*/  WARPSYNC.COLLECTIVE R15, `(.L_x_15154) ;  /* 0x000000000f087348 */ /* 0x001fea0003c00000 */
[----:B------:R1:W2:Y:S02]  /*10990*/  SHFL.IDX P6, R14, R13, R12, R11 ;  /* 0x0000000c0d0e7389 */ /* 0x0002a400000c000b */
[----:B012---:R-:W-:Y:S01]  /*109a0*/  ENDCOLLECTIVE ;  /* 0x000000000000791b */ /* 0x007fe20003800000 */
.L_x_15154:
[----:B------:R-:W-:Y:S05]  /*109b0*/  BRA `(.L_x_15155) ;  /* 0xffffffc000b87947 */ /* 0x000fea000383ffff */
.L_x_15041:
[----:B0-----:R0:W1:Y:S02]  /*109c0*/  SYNCS.PHASECHK.TRANS64.TRYWAIT P0, [R7+URZ+0x16820], R10 ;  /* 0x0168200a070075a7 */ /* 0x001064000800017f */
[----:B-1----:R-:W-:Y:S05]  /*109d0*/  @!P0 NANOSLEEP.SYNCS 0x989680 ;  /* 0x009896800000895d */ /* 0x002fea0003900000 */
[----:B------:R-:W1:Y:S02]  /*109e0*/  @!P0 SYNCS.PHASECHK.TRANS64 P0, [R7+URZ+0x16820], R10 ;  /* 0x0168200a070085a7 */ /* 0x000e64000800007f */
[----:B-1----:R-:W-:Y:S05]  /*109f0*/  @!P0 BRA `(.L_x_15041) ;  /* 0xfffffffc00f08947 */ /* 0x002fea000383ffff */
[----:B------:R-:W-:Y:S05]  /*10a00*/  BRA `(.L_x_15156) ;  /* 0xffffffc400287947 */ /* 0x000fea000383ffff */
.L_x_15042:
        /* <DEDUP_REMOVED lines=11> */
.L_x_15158:
[----:B------:R-:W-:Y:S05]  /*10ac0*/  BSYNC B0 ;  /* 0x0000000000007941 */ /* 0x000fea0003800000 */
.L_x_15157:
[----:B------:R-:W-:Y:S05]  /*10ad0*/  BRA `(.L_x_15159) ;  /* 0xffffffc4000c7947 */ /* 0x000fea000383ffff */
.L_x_15043:
[----:B------:R-:W-:Y:S01]  /*10ae0*/  BSSY B0, `(.L_x_15160) ;  /* 0x0000006000007945 */ /* 0x000fe20003800000 */
[----:B------:R-:W-:-:S07]  /*10af0*/  IMAD.MOV.U32 R15, RZ, RZ, -0x1 ;  /* 0xffffffffff0f7424 */ /* 0x000fce00078e00ff */
[----:B01---5:R-:W-:Y:S05]  /*10b00*/  WARPSYNC.COLLECTIVE R15, `(.L_x_15161) ;  /* 0x000000000f0c7348 */ /* 0x023fea0003c00000 */
[----:B------:R-:W-:Y:S02]  /*10b10*/  ELECT P6, UR62, PT ;  /* 0x00000000003e782f */ /* 0x000fe400038c0000 */
[----:B------:R-:W-:Y:S01]  /*10b20*/  MOV R14, UR62 ;  /* 0x0000003e000e7c02 */ /* 0x000fe20008000f00 */
[----:B01---5:R-:W-:Y:S10]  /*10b30*/  ENDCOLLECTIVE ;  /* 0x000000000000791b */ /* 0x023ff40003800000 */
.L_x_15161:
[----:B------:R-:W-:Y:S05]  /*10b40*/  BSYNC B0 ;  /* 0x0000000000007941 */ /* 0x000fea0003800000 */
.L_x_15160:
[----:B------:R-:W-:Y:S05]  /*10b50*/  BRA `(.L_x_15162) ;  /* 0xffffffc400007947 */ /* 0x000fea000383ffff */
.L_x_15045:
[----:B-1----:R1:W2:Y:S02]  /*10b60*/  SYNCS.PHASECHK.TRANS64.TRYWAIT P1, [R5+URZ+0x16840], R4 ;  /* 0x01684004050075a7 */ /* 0x0022a4000802017f */
[----:B--2---:R-:W-:Y:S05]  /*10b70*/  @!P1 NANOSLEEP.SYNCS 0x989680 ;  /* 0x009896800000995d */ /* 0x004fea0003900000 */
[----:B------:R-:W2:Y:S02]  /*10b80*/  @!P1 SYNCS.PHASECHK.TRANS64 P1, [R5+URZ+0x16840], R4 ;  /* 0x01684004050095a7 */ /* 0x000ea4000802007f */
[----:B--2---:R-:W-:Y:S05]  /*10b90*/  @!P1 BRA `(.L_x_15045) ;  /* 0xfffffffc00f09947 */ /* 0x004fea000383ffff */
[----:B------:R-:W-:Y:S05]  /*10ba0*/  BRA `(.L_x_15163) ;  /* 0xffffffc400207947 */ /* 0x000fea000383ffff */
.L_x_15047:
[----:B--2---:R2:W3:Y:S02]  /*10bb0*/  SYNCS.PHASECHK.TRANS64.TRYWAIT P1, [R3+URZ+0x16840], R0 ;  /* 0x01684000030075a7 */ /* 0x0044e4000802017f */
[----:B---3--:R-:W-:Y:S05]  /*10bc0*/  @!P1 NANOSLEEP.SYNCS 0x989680 ;  /* 0x009896800000995d */ /* 0x008fea0003900000 */
[----:B------:R-:W3:Y:S02]  /*10bd0*/  @!P1 SYNCS.PHASECHK.TRANS64 P1, [R3+URZ+0x16840], R0 ;  /* 0x01684000030095a7 */ /* 0x000ee4000802007f */
[----:B---3--:R-:W-:Y:S05]  /*10be0*/  @!P1 BRA `(.L_x_15047) ;  /* 0xfffffffc00f09947 */ /* 0x008fea000383ffff */
[----:B------:R-:W-:Y:S05]  /*10bf0*/  BRA `(.L_x_15164) ;  /* 0xffffffc4002c7947 */ /* 0x000fea000383ffff */
.L_x_15049:
[----:B---3--:R3:W4:Y:S02]  /*10c00*/  SYNCS.PHASECHK.TRANS64.TRYWAIT P1, [R5+URZ+0x16860], R4 ;  /* 0x01686004050075a7 */ /* 0x008724000802017f */
[----:B----4-:R-:W-:Y:S05]  /*10c10*/  @!P1 NANOSLEEP.SYNCS 0x989680 ;  /* 0x009896800000995d */ /* 0x010fea0003900000 */
[----:B------:R-:W4:Y:S02]  /*10c20*/  @!P1 SYNCS.PHASECHK.TRANS64 P1, [R5+URZ+0x16860], R4 ;  /* 0x01686004050095a7 */ /* 0x000f24000802007f */
[----:B----4-:R-:W-:Y:S05]  /*10c30*/  @!P1 BRA `(.L_x_15049) ;  /* 0xfffffffc00f09947 */ /* 0x010fea000383ffff */
[----:B------:R-:W-:Y:S05]  /*10c40*/  BRA `(.L_x_15165) ;  /* 0xffffffc400287947 */ /* 0x000fea000383ffff */
.L_x_15166:
        /* <DEDUP_REMOVED lines=11> */
.L_x_16011:


//--------------------- .text._ZN7cutlass13device_kernelIN5flash11enable_sm90INS1_16FlashAttnFwdSm90INS1_25CollectiveMainloopFwdSm90ILi2EN4cute5tupleIJNS5_1CILi1EEES8_S8_EEENS6_IJNS7_ILi192EEENS7_ILi128EEENS7_ILi64EEEEEELi64ENS_6half_tEfNS_4arch4Sm90ELb1ELb0ELb0ELb1ELb1ELb0ELb0ELb1ELb1ELb1ELb1ELb0EEENS1_21CollectiveEpilogueFwdINS6_IJSA_SC_SB_EEES9_SE_SG_Li384ELb1ELb1ELb1ELb0EEENS1_36VarlenDynamicPersistentTileSchedulerILi192ELi128ELi384ELi128ELb1ELb1ELb1ELb1ELb1ELb1EEEEEEEEEvNT_6ParamsE --------------------------
	.section	.text._ZN7cutlass13device_kernelIN5flash11enable_sm90INS1_16FlashAttnFwdSm90INS1_25CollectiveMainloopFwdSm90ILi2EN4cute5tupleIJNS5_1CILi1EEES8_S8_EEENS6_IJNS7_ILi192EEENS7_ILi128EEENS7_ILi64EEEEEELi64ENS_6half_tEfNS_4arch4Sm90ELb1ELb0ELb0ELb1ELb1ELb0ELb0ELb1ELb1ELb1ELb1ELb0EEENS1_21CollectiveEpilogueFwdINS6_IJSA_SC_SB_EEES9_SE_SG_Li384ELb1ELb1ELb1ELb0EEENS1_36VarlenDynamicPersistentTileSchedulerILi192ELi128ELi384ELi128ELb1ELb1ELb1ELb1ELb1ELb1EEEEEEEEEvNT_6ParamsE,"ax",@progbits
	.align	128
.text._ZN7cutlass13device_kernelIN5flash11enable_sm90INS1_16FlashAttnFwdSm90INS1_25CollectiveMainloopFwdSm90ILi2EN4cute5tupleIJNS5_1CILi1EEES8_S8_EEENS6_IJNS7_ILi192EEENS7_ILi128EEENS7_ILi64EEEEEELi64ENS_6half_tEfNS_4arch4Sm90ELb1ELb0ELb0ELb1ELb1ELb0ELb0ELb1ELb1ELb1ELb1ELb0EEENS1_21CollectiveEpilogueFwdINS6_IJSA_SC_SB_EEES9_SE_SG_Li384ELb1ELb1ELb1ELb0EEENS1_36VarlenDynamicPersistentTileSchedulerILi192ELi128ELi384ELi128ELb1ELb1ELb1ELb1ELb1ELb1EEEEEEEEEvNT_6ParamsE:
        .type           _ZN7cutlass13device_kernelIN5flash11enable_sm90INS1_16FlashAttnFwdSm90INS1_25CollectiveMainloopFwdSm90ILi2EN4cute5tupleIJNS5_1CILi1EEES8_S8_EEENS6_IJNS7_ILi192EEENS7_ILi128EEENS7_ILi64EEEEEELi64ENS_6half_tEfNS_4arch4Sm90ELb1ELb0ELb0ELb1ELb1ELb0ELb0ELb1ELb1ELb1ELb1ELb0EEENS1_21CollectiveEpilogueFwdINS6_IJSA_SC_SB_EEES9_SE_SG_Li384ELb1ELb1ELb1ELb0EEENS1_36VarlenDynamicPersistentTileSchedulerILi192ELi128ELi384ELi128ELb1ELb1ELb1ELb1ELb1ELb1EEEEEEEEEvNT_6ParamsE,@function
        .size           _ZN7cutlass13device_kernelIN5flash11enable_sm90INS1_16FlashAttnFwdSm90INS1_25CollectiveMainloopFwdSm90ILi2EN4cute5tupleIJNS5_1CILi1EEES8_S8_EEENS6_IJNS7_ILi192EEENS7_ILi128EEENS7_ILi64EEEEEELi64ENS_6half_tEfNS_4arch4Sm90ELb1ELb0ELb0ELb1ELb1ELb0ELb0ELb1ELb1ELb1ELb1ELb0EEENS1_21CollectiveEpilogueFwdINS6_IJSA_SC_SB_EEES9_SE_SG_Li384ELb1ELb1ELb1ELb0EEENS1_36VarlenDynamicPersistentTileSchedulerILi192ELi128ELi384ELi128ELb1ELb1ELb1ELb1ELb1ELb1EEEEEEEEEvNT_6ParamsE,(.L_x_16012 - _ZN7cutlass13device_kernelIN5flash11enable_sm90INS1_16FlashAttnFwdSm90INS1_25CollectiveMainloopFwdSm90ILi2EN4cute5tupleIJNS5_1CILi1EEES8_S8_EEENS6_IJNS7_ILi192EEENS7_ILi128EEENS7_ILi64EEEEEELi64ENS_6half_tEfNS_4arch4Sm90ELb1ELb0ELb0ELb1ELb1ELb0ELb0ELb1ELb1ELb1ELb1ELb0EEENS1_21CollectiveEpilogueFwdINS6_IJSA_SC_SB_EEES9_SE_SG_Li384ELb1ELb1ELb1ELb0EEENS1_36VarlenDynamicPersistentTileSchedulerILi192ELi128ELi384ELi128ELb1ELb1ELb1ELb1ELb1ELb1EEEEEEEEEvNT_6ParamsE)
        .other          _ZN7cutlass13device_kernelIN5flash11enable_sm90INS1_16FlashAttnFwdSm90INS1_25CollectiveMainloopFwdSm90ILi2EN4cute5tupleIJNS5_1CILi1EEES8_S8_EEENS6_IJNS7_ILi192EEENS7_ILi128EEENS7_ILi64EEEEEELi64ENS_6half_tEfNS_4arch4Sm90ELb1ELb0ELb0ELb1ELb1ELb0ELb0ELb1ELb1ELb1ELb1ELb0EEENS1_21CollectiveEpilogueFwdINS6_IJSA_SC_SB_EEES9_SE_SG_Li384ELb1ELb1ELb1ELb0EEENS1_36VarlenDynamicPersistentTileSchedulerILi192ELi128ELi384ELi128ELb1ELb1ELb1ELb1ELb1ELb1EEEEEEEEEvNT_6ParamsE,@"STO_CUDA_ENTRY STV_DEFAULT"
_ZN7cutlass13device_kernelIN5flash11enable_sm90INS1_16FlashAttnFwdSm90INS1_25CollectiveMainloopFwdSm90ILi2EN4cute5tupleIJNS5_1CILi1EEES8_S8_EEENS6_IJNS7_ILi192EEENS7_ILi128EEENS7_ILi64EEEEEELi64ENS_6half_tEfNS_4arch4Sm90ELb1ELb0ELb0ELb1ELb1ELb0ELb0ELb1ELb1ELb1ELb1ELb0EEENS1_21CollectiveEpilogueFwdINS6_IJSA_SC_SB_EEES9_SE_SG_Li384ELb1ELb1ELb1ELb0EEENS1_36VarlenDynamicPersistentTileSchedulerILi192ELi128ELi384ELi128ELb1ELb1ELb1ELb1ELb1ELb1EEEEEEEEEvNT_6ParamsE:
        /* <DEDUP_REMOVED lines=45> */
.L_x_15167:
        /* <DEDUP_REMOVED lines=22> */
.L_x_15168:
        /* <DEDUP_REMOVED lines=18> */
.L_x_15169:
        /* <DEDUP_REMOVED lines=22> */
.L_x_15170:
        /* <DEDUP_REMOVED lines=23> */
.L_x_15171:
        /* <DEDUP_REMOVED lines=8> */
.L_x_15173:
        /* <DEDUP_REMOVED lines=28> */
[----:B------:R-:W-:Y:S02]  /*0a60*/  LOP3.LUT R4, R2, 0xffffff80, RZ, 0xc0, !PT ;  /* 0xffffff8002047812 */ /* 0x000fe400078ec0ff */
[----:B------:R-:W-:Y:S02]  /*0a70*/  SHF.R.S32.HI R14, RZ, 0x7, R2 ;  /* 0x00000007ff0e7819 */ /* 0x000fe40000011402 */
[----:B------:R-:W-:Y:S01]  /*0a80*/  SHF.R.S32.HI R6, RZ, 0x4, R3 ;  /* 0x00000004ff067819 */ /* 0x000fe20000011403 */
[----:B------:R-:W-:Y:S01]  /*0a90*/  IMAD.IADD R12, R13, 0x1, -R4 ;  /* 0x000000010d0c7824 */ /* 0x000fe200078e0a04 */
[-C--:B------:R-:W-:Y:S01]  /*0aa0*/  LEA.HI R4, R0, R13.reuse, RZ, 0x5 ;  /* 0x0000000d00047211 */ /* 0x080fe200078f28ff */
[----:B------:R-:W-:Y:S01]  /*0ab0*/  IMAD.HI R2, R14, 0x55555556, RZ ;  /* 0x555555560e027827 */ /* 0x000fe200078e02ff */
[----:B------:R-:W-:Y:S02]  /*0ac0*/  LEA.HI R11, R0, R13, RZ, 0x2 ;  /* 0x0000000d000b7211 */ /* 0x000fe400078f10ff */
[----:B------:R-:W-:Y:S01]  /*0ad0*/  SHF.R.S32.HI R7, RZ, 0x1f, R12 ;  /* 0x0000001fff077819 */ /* 0x000fe2000001140c */
[----:B------:R-:W-:Y:S01]  /*0ae0*/  IMAD.SHL.U32 R5, R4, 0x20, RZ ;  /* 0x0000002004057824 */ /* 0x000fe200078e00ff */
[----:B------:R-:W-:-:S02]  /*0af0*/  LOP3.LUT R4, R3, 0x3fffff0, RZ, 0xc0, !PT ;  /* 0x03fffff003047812 */ /* 0x000fc400078ec0ff */
[----:B------:R-:W-:Y:S02]  /*0b00*/  LEA.HI R8, R7, R12, RZ, 0x2 ;  /* 0x0000000c07087211 */ /* 0x000fe400078f10ff */
[----:B------:R-:W-:Y:S01]  /*0b10*/  LEA.HI R3, R3, R6, RZ, 0x1 ;  /* 0x0000000603037211 */ /* 0x000fe200078f08ff */
[----:B------:R-:W-:Y:S01]  /*0b20*/  IMAD.IADD R4, R13, 0x1, -R4 ;  /* 0x000000010d047824 */ /* 0x000fe200078e0a04 */
[--C-:B------:R-:W-:Y:S02]  /*0b30*/  SHF.R.S32.HI R9, RZ, 0x2, R8.reuse ;  /* 0x00000002ff097819 */ /* 0x100fe40000011408 */
[----:B------:R-:W-:Y:S02]  /*0b40*/  SHF.R.S32.HI R10, RZ, 0x1f, R8 ;  /* 0x0000001fff0a7819 */ /* 0x000fe40000011408 */
[----:B------:R-:W-:Y:S02]  /*0b50*/  LEA.HI R7, R7, R12, RZ, 0x5 ;  /* 0x0000000c07077211 */ /* 0x000fe400078f28ff */
[----:B------:R-:W-:-:S02]  /*0b60*/  LEA.HI R10, R10, R9, RZ, 0x3 ;  /* 0x000000090a0a7211 */ /* 0x000fc400078f18ff */
[----:B------:R-:W-:Y:S02]  /*0b70*/  LOP3.LUT R5, R5, 0xfffffc00, RZ, 0xc0, !PT ;  /* 0xfffffc0005057812 */ /* 0x000fe400078ec0ff */
[----:B------:R-:W-:Y:S02]  /*0b80*/  LOP3.LUT R10, R10, 0xfffffff8, RZ, 0xc0, !PT ;  /* 0xfffffff80a0a7812 */ /* 0x000fe400078ec0ff */
[----:B------:R-:W-:Y:S01]  /*0b90*/  LOP3.LUT R3, R3, 0x1ffffffe, RZ, 0xc0, !PT ;  /* 0x1ffffffe03037812 */ /* 0x000fe200078ec0ff */
[----:B------:R-:W-:Y:S01]  /*0ba0*/  IMAD R4, R4, 0x40, R5 ;  /* 0x0000004004047824 */ /* 0x000fe200078e0205 */
[----:B------:R-:W-:Y:S01]  /*0bb0*/  LEA.HI R2, R2, R2, RZ, 0x1 ;  /* 0x0000000202027211 */ /* 0x000fe200078f08ff */
[----:B------:R-:W-:Y:S01]  /*0bc0*/  IMAD.IADD R10, R9, 0x1, -R10 ;  /* 0x00000001090a7824 */ /* 0x000fe200078e0a0a */
[----:B------:R-:W-:Y:S01]  /*0bd0*/  SHF.R.S32.HI R7, RZ, 0x5, R7 ;  /* 0x00000005ff077819 */ /* 0x000fe20000011407 */
[----:B------:R-:W-:Y:S01]  /*0be0*/  IMAD.IADD R3, R6, 0x1, -R3 ;  /* 0x0000000106037824 */ /* 0x000fe200078e0a03 */
[----:B------:R-:W-:Y:S01]  /*0bf0*/  LOP3.LUT R11, R11, 0xfffffffc, RZ, 0xc0, !PT ;  /* 0xfffffffc0b0b7812 */ /* 0x000fe200078ec0ff */
[----:B------:R-:W-:Y:S01]  /*0c00*/  IMAD R2, R2, -0x3, R14 ;  /* 0xfffffffd02027824 */ /* 0x000fe200078e020e */
[----:B------:R-:W-:Y:S01]  /*0c10*/  LEA.HI R0, R0, R13, RZ, 0x3 ;  /* 0x0000000d00007211 */ /* 0x000fe200078f18ff */
[----:B------:R-:W-:Y:S01]  /*0c20*/  IMAD R7, R7, 0x10, R10 ;  /* 0x0000001007077824 */ /* 0x000fe200078e020a */
[----:B------:R-:W-:Y:S01]  /*0c30*/  LOP3.LUT R8, R8, 0x7ffffffc, RZ, 0xc0, !PT ;  /* 0x7ffffffc08087812 */ /* 0x000fe200078ec0ff */
[----:B------:R-:W-:Y:S01]  /*0c40*/  IMAD R3, R3, 0x8, R4 ;  /* 0x0000000803037824 */ /* 0x000fe200078e0204 */
[----:B------:R-:W-:Y:S01]  /*0c50*/  LOP3.LUT R18, R0, 0xfffffff8, RZ, 0xc0, !PT ;  /* 0xfffffff800127812 */ /* 0x000fe200078ec0ff */
[----:B------:R-:W-:Y:S01]  /*0c60*/  IMAD R5, R2, 0x40, R7 ;  /* 0x0000004002057824 */ /* 0x000fe200078e0207 */
[----:B------:R-:W-:Y:S01]  /*0c70*/  SHF.R.S32.HI R157, RZ, 0x3, R0 ;  /* 0x00000003ff9d7819 */ /* 0x000fe20000011400 */
[----:B------:R-:W-:Y:S01]  /*0c80*/  IMAD.IADD R11, R13, 0x1, -R11 ;  /* 0x000000010d0b7824 */ /* 0x000fe200078e0a0b */
[----:B------:R0:W-:Y:S01]  /*0c90*/  STL [R1+0x2c], R3 ;  /* 0x00002c0301007387 */ /* 0x0001e20000100800 */
[----:B------:R-:W-:-:S02]  /*0ca0*/  IMAD.IADD R8, R12, 0x1, -R8 ;  /* 0x000000010c087824 */ /* 0x000fc400078e0a08 */
[----:B------:R-:W-:Y:S01]  /*0cb0*/  IMAD.IADD R18, R13, 0x1, -R18 ;  /* 0x000000010d127824 */ /* 0x000fe200078e0a12 */
[----:B------:R1:W-:Y:S01]  /*0cc0*/  STL [R1+0x28], R5 ;  /* 0x0000280501007387 */ /* 0x0003e20000100800 */
[----:B------:R-:W-:Y:S02]  /*0cd0*/  IMAD.SHL.U32 R16, R8, 0x2, RZ ;  /* 0x0000000208107824 */ /* 0x000fe400078e00ff */
[----:B------:R-:W-:Y:S02]  /*0ce0*/  IMAD.SHL.U32 R19, R18, 0x8, RZ ;  /* 0x0000000812137824 */ /* 0x000fe400078e00ff */
[C---:B------:R-:W-:Y:S01]  /*0cf0*/  VIADD R156, R16.reuse, 0x8 ;  /* 0x00000008109c7836 */ /* 0x040fe20000000000 */
[----:B0-----:R-:W-:Y:S01]  /*0d00*/  LEA.HI R3, R11, R11, RZ, 0x1 ;  /* 0x0000000b0b037211 */ /* 0x001fe200078f08ff */
[C---:B------:R-:W-:Y:S01]  /*0d10*/  VIADD R155, R16.reuse, 0x10 ;  /* 0x00000010109b7836 */ /* 0x040fe20000000000 */
        /* <DEDUP_REMOVED lines=16> */
.L_x_15225:
[----:B01--4-:R-:W0:Y:S01]  /*0e20*/  LDC.64 R2, c[0x0][0xc88] ;  /* 0x00032200ff027b82 */ /* 0x013e220000000a00 */
[----:B------:R-:W-:Y:S01]  /*0e30*/  ULDC.64 UR8, c[0x0][0xa28] ;  /* 0x00028a0000087ab9 */ /* 0x000fe20000000a00 */
[----:B------:R-:W-:Y:S01]  /*0e40*/  ULDC.64 UR10, c[0x0][0xa18] ;  /* 0x00028600000a7ab9 */ /* 0x000fe20000000a00 */
[----:B------:R-:W-:Y:S01]  /*0e50*/  ULDC UR4, c[0x0][0x424] ;  /* 0x0001090000047ab9 */ /* 0x000fe20000000800 */
[----:B------:R-:W-:Y:S01]  /*0e60*/  ULDC UR7, c[0x0][0x2f0] ;  /* 0x0000bc0000077ab9 */ /* 0x000fe20000000800 */
[----:B0-----:R-:W-:-:S06]  /*0e70*/  IMAD.WIDE R2, R31, 0x4, R2 ;  /* 0x000000041f027825 */ /* 0x001fcc00078e0202 */
[----:B--2---:R-:W2:Y:S01]  /*0e80*/  LDG.E R2, desc[UR54][R2.64] ;  /* 0x0000003602027981 */ /* 0x004ea2000c1e1900 */
        /* <DEDUP_REMOVED lines=16> */
[----:B---3--:R-:W-:Y:S01]  /*0f90*/  MOV R5, UR11 ;  /* 0x0000000b00057c02 */ /* 0x008fe20008000f00 */
        /* <DEDUP_REMOVED lines=28> */
.L_x_15174:
        /* <DEDUP_REMOVED lines=8> */
.L_x_15175:
        /* <DEDUP_REMOVED lines=13> */
.L_x_15176:
[----:B------:R-:W-:Y:S01]  /*12b0*/  ULDC UR7, c[0x0][0x448] ;  /* 0x0001120000077ab9 */ /* 0x000fe20000000800 */
[----:B------:R-:W-:Y:S02]  /*12c0*/  UIMAD UR40, UR6, 0xc0, URZ ;  /* 0x000000c0062878a4 */ /* 0x000fe4000f8e023f */
        /* <DEDUP_REMOVED lines=65> */
.L_x_15177:
[----:B------:R-:W-:Y:S01]  /*16e0*/  UIMAD UR42, UR41, UR4, URZ ;  /* 0x00000004292a72a4 */ /* 0x000fe2000f8e023f */
[----:B------:R-:W-:Y:S01]  /*16f0*/  IMAD.U32 R0, RZ, RZ, UR9 ;  /* 0x00000009ff007e24 */ /* 0x000fe2000f8e00ff */
[----:B------:R-:W-:Y:S01]  /*1700*/  PLOP3.LUT P0, PT, PT, PT, PT, 0x80, 0x0 ;  /* 0x000000000000781c */ /* 0x000fe20003f0f070 */
[----:B------:R-:W-:Y:S01]  /*1710*/  IMAD.U32 R3, RZ, RZ, UR4 ;  /* 0x00000004ff037e24 */ /* 0x000fe2000f8e00ff */
[----:B------:R-:W-:Y:S01]  /*1720*/  CS2R R118, SRZ ;  /* 0x0000000000767805 */ /* 0x000fe2000001ff00 */
[----:B------:R-:W-:Y:S01]  /*1730*/  IMAD.MOV.U32 R20, RZ, RZ, RZ ;  /* 0x000000ffff147224 */ /* 0x000fe200078e00ff */
[----:B------:R-:W-:Y:S02]  /*1740*/  CS2R R116, SRZ ;  /* 0x0000000000747805 */ /* 0x000fe4000001ff00 */
[----:B------:R-:W-:Y:S02]  /*1750*/  CS2R R114, SRZ ;  /* 0x0000000000727805 */ /* 0x000fe4000001ff00 */
[----:B------:R-:W-:Y:S01]  /*1760*/  VIADDMNMX R0, R3, UR42, R0, PT ;  /* 0x0000002a03007c46 */ /* 0x000fe2000b800100 */
[----:B------:R-:W-:Y:S01]  /*1770*/  IMAD.MOV.U32 R3, RZ, RZ, RZ ;  /* 0x000000ffff037224 */ /* 0x000fe200078e00ff */
[----:B------:R-:W-:-:S02]  /*1780*/  CS2R R112, SRZ ;  /* 0x0000000000707805 */ /* 0x000fc4000001ff00 */
[----:B------:R-:W-:Y:S02]  /*1790*/  CS2R R110, SRZ ;  /* 0x00000000006e7805 */ /* 0x000fe4000001ff00 */
[----:B------:R-:W-:Y:S02]  /*17a0*/  R2UR UR56, R0 ;  /* 0x00000000003872ca */ /* 0x000fe400000e0000 */
        /* <DEDUP_REMOVED lines=11> */
[----:B------:R-:W-:-:S06]  /*1860*/  UISETP.GT.AND UP0, UPT, UR56, UR42, UPT ;  /* 0x0000002a3800728c */ /* 0x000fcc000bf04270 */
[----:B------:R-:W-:-:S13]  /*1870*/  PLOP3.LUT P1, PT, PT, PT, UP0, 0x80, 0x0 ;  /* 0x000000000000781c */ /* 0x000fda0003f2f008 */
[----:B------:R-:W-:Y:S05]  /*1880*/  @!P1 BRA `(.L_x_15178) ;  /* 0x0000006c00fc9947 */ /* 0x000fea0003800000 */
[----:B------:R-:W0:Y:S01]  /*1890*/  S2R R2, SR_TID.X ;  /* 0x0000000000027919 */ /* 0x000e220000002100 */
[----:B------:R-:W1:Y:S01]  /*18a0*/  S2UR UR43, SR_CgaCtaId ;  /* 0x00000000002b79c3 */ /* 0x000e620000008800 */
[----:B------:R-:W-:Y:S02]  /*18b0*/  UMOV UR45, 0x400 ;  /* 0x00000400002d7882 */ /* 0x000fe40000000000 */
[----:B-1----:R-:W-:Y:S01]  /*18c0*/  ULEA UR45, UR43, UR45, 0x18 ;  /* 0x0000002d2b2d7291 */ /* 0x002fe2000f8ec03f */
[----:B0-----:R-:W-:-:S05]  /*18d0*/  VIADD R4, R2, 0xffffff80 ;  /* 0xffffff8002047836 */ /* 0x001fca0000000000 */
[----:B------:R-:W-:-:S04]  /*18e0*/  SHF.R.S32.HI R2, RZ, 0x1f, R4 ;  /* 0x0000001fff027819 */ /* 0x000fc80000011404 */
[----:B------:R-:W-:-:S04]  /*18f0*/  LEA.HI R2, R2, R4, RZ, 0x7 ;  /* 0x0000000402027211 */ /* 0x000fc800078f38ff */
[----:B------:R-:W-:-:S05]  /*1900*/  SHF.R.S32.HI R2, RZ, 0x7, R2 ;  /* 0x00000007ff027819 */ /* 0x000fca0000011402 */
        /* <DEDUP_REMOVED lines=28> */
.L_x_15179:
        /* <DEDUP_REMOVED lines=9> */
.L_x_15312:
[----:B------:R-:W-:Y:S05]  /*1b60*/  @!P0 BRA `(.L_x_15181) ;  /* 0x0000000000048947 */ /* 0x000fea0003800000 */
[----:B------:R-:W-:Y:S01]  /*1b70*/  BPT.TRAP 0x1 ;  /* 0x000000040000795c */ /* 0x000fe20000300000 */
.L_x_15181:
[----:B0-----:R-:W-:Y:S01]  /*1b80*/  IMAD.U32 R0, RZ, RZ, UR48 ;  /* 0x00000030ff007e24 */ /* 0x001fe2000f8e00ff */
[----:B------:R-:W-:-:S04]  /*1b90*/  MOV R3, UR47 ;  /* 0x0000002f00037c02 */ /* 0x000fc80008000f00 */
[----:B------:R-:W-:Y:S02]  /*1ba0*/  LEA R3, R3, UR45, 0x3 ;  /* 0x0000002d03037c11 */ /* 0x000fe4000f8e18ff */
[----:B------:R-:W-:-:S04]  /*1bb0*/  SHF.L.U32 R0, R0, 0x1f, RZ ;  /* 0x0000001f00007819 */ /* 0x000fc800000006ff */
[----:B------:R0:W1:Y:S01]  /*1bc0*/  SYNCS.PHASECHK.TRANS64.TRYWAIT P1, [R3+URZ+0x16830], R0 ;  /* 0x01683000030075a7 */ /* 0x000062000802017f */
[----:B------:R-:W-:Y:S05]  /*1bd0*/  @!P0 BRA `(.L_x_15182) ;  /* 0x0000000000048947 */ /* 0x000fea0003800000 */
[----:B------:R-:W-:Y:S01]  /*1be0*/  BPT.TRAP 0x1 ;  /* 0x000000040000795c */ /* 0x000fe20000300000 */
.L_x_15182:
[----:B-1----:R-:W-:Y:S05]  /*1bf0*/  @P1 BRA `(.L_x_15183) ;  /* 0x0000000000081947 */ /* 0x002fea0003800000 */
[----:B------:R-:W1:Y:S02]  /*1c00*/  SYNCS.PHASECHK.TRANS64.TRYWAIT P1, [R3+URZ+0x16830], R0 ;  /* 0x01683000030075a7 */ /* 0x000e64000802017f */
[----:B-1----:R-:W-:Y:S05]  /*1c10*/  @!P1 BRA `(.L_x_15184) ;  /* 0x000000f400d09947 */ /* 0x002fea0003800000 */
.L_x_15183:
        /* <DEDUP_REMOVED lines=35> */
.L_x_15185:
[----:B------:R-:W-:Y:S01]  /*1e50*/  UISETP.NE.AND UP0, UPT, UR53, URZ, UPT ;  /* 0x0000003f3500728c */ /* 0x000fe2000bf05270 */
[----:B------:R-:W-:Y:S01]  /*1e60*/  VIADD R6, R17, UR40 ;  /* 0x0000002811067c36 */ /* 0x000fe20008000000 */
[----:B------:R-:W-:Y:S01]  /*1e70*/  ULDC UR21, c[0x0][0x988] ;  /* 0x0002620000157ab9 */ /* 0x000fe20000000800 */
[----:B------:R-:W-:Y:S01]  /*1e80*/  IMAD.U32 R4, RZ, RZ, UR52 ;  /* 0x00000034ff047e24 */ /* 0x000fe2000f8e00ff */
[----:B------:R-:W-:Y:S01]  /*1e90*/  R2UR UR11, R3 ;  /* 0x00000000030b72ca */ /* 0x000fe200000e0000 */
[----:B------:R-:W-:Y:S01]  /*1ea0*/  UMOV UR10, UR40 ;  /* 0x00000028000a7c82 */ /* 0x000fe20008000000 */
[----:B------:R-:W-:Y:S01]  /*1eb0*/  PLOP3.LUT P1, PT, PT, PT, UP0, 0x80, 0x0 ;  /* 0x000000000000781c */ /* 0x000fe20003f2f008 */
[----:B------:R-:W-:Y:S01]  /*1ec0*/  UIADD3 UR24, UR56, -0x2, URZ ;  /* 0xfffffffe38187890 */ /* 0x000fe2000fffe03f */
[----:B------:R-:W-:Y:S02]  /*1ed0*/  PLOP3.LUT P2, PT, PT, PT, UP0, 0x80, 0x0 ;  /* 0x000000000000781c */ /* 0x000fe40003f4f008 */
[----:B------:R-:W-:-:S02]  /*1ee0*/  CS2R R118, SRZ ;  /* 0x0000000000767805 */ /* 0x000fc4000001ff00 */
[----:B------:R-:W-:Y:S01]  /*1ef0*/  CS2R R116, SRZ ;  /* 0x0000000000747805 */ /* 0x000fe2000001ff00 */
[----:B------:R-:W-:Y:S01]  /*1f00*/  @UP0 ULDC UR6, c[0x0][0x44c] ;  /* 0x0001130000060ab9 */ /* 0x000fe20000000800 */
[----:B------:R-:W-:Y:S01]  /*1f10*/  @UP0 ULDC UR14, c[0x0][0x450] ;  /* 0x00011400000e0ab9 */ /* 0x000fe20000000800 */
[----:B------:R-:W-:Y:S02]  /*1f20*/  CS2R R114, SRZ ;  /* 0x0000000000727805 */ /* 0x000fe4000001ff00 */
[----:B------:R-:W-:Y:S02]  /*1f30*/  CS2R R112, SRZ ;  /* 0x0000000000707805 */ /* 0x000fe4000001ff00 */
[----:B------:R-:W-:Y:S02]  /*1f40*/  CS2R R110, SRZ ;  /* 0x00000000006e7805 */ /* 0x000fe4000001ff00 */
[----:B------:R-:W-:Y:S02]  /*1f50*/  CS2R R108, SRZ ;  /* 0x00000000006c7805 */ /* 0x000fe4000001ff00 */
[----:B------:R-:W-:-:S02]  /*1f60*/  CS2R R106, SRZ ;  /* 0x00000000006a7805 */ /* 0x000fc4000001ff00 */
[----:B------:R-:W-:Y:S01]  /*1f70*/  CS2R R104, SRZ ;  /* 0x0000000000687805 */ /* 0x000fe2000001ff00 */
[----:B01----:R-:W-:Y:S01]  /*1f80*/  @P1 IMAD.HI.U32 R0, R6, UR6, RZ ;  /* 0x0000000606001c27 */ /* 0x003fe2000f8e00ff */
[----:B------:R-:W-:-:S04]  /*1f90*/  @UP0 ULDC UR6, c[0x0][0x450] ;  /* 0x0001140000060ab9 */ /* 0x000fc80000000800 */
[----:B------:R-:W-:Y:S01]  /*1fa0*/  @P2 SHF.R.U32.HI R6, RZ, UR6, R0 ;  /* 0x00000006ff062c19 */ /* 0x000fe20008011600 */
[----:B------:R-:W-:Y:S02]  /*1fb0*/  UMOV UR6, 0xffffff80 ;  /* 0xffffff8000067882 */ /* 0x000fe40000000000 */
[----:B------:R-:W-:Y:S02]  /*1fc0*/  UIMAD UR6, UR56, UR6, 0x80 ;  /* 0x00000080380674a4 */ /* 0x000fe4000f8e0206 */
[----:B------:R-:W0:Y:S04]  /*1fd0*/  SHFL.IDX PT, R0, R6, 0x1, 0x1c1f ;  /* 0x003c1f0006007f89 */ /* 0x000e2800000e0000 */
[----:B------:R-:W-:Y:S01]  /*1fe0*/  IMAD.U32 R5, RZ, RZ, UR6 ;  /* 0x00000006ff057e24 */ /* 0x000fe2000f8e00ff */
[----:B------:R-:W1:Y:S01]  /*1ff0*/  SHFL.IDX PT, R6, R6, RZ, 0x1c1f ;  /* 0x001c1fff06067589 */ /* 0x000e6200000e0000 */
[----:B------:R-:W-:-:S02]  /*2000*/  @UP0 ULDC UR6, c[0x0][0x44c] ;  /* 0x0001130000060ab9 */ /* 0x000fc40000000800 */
[----:B------:R-:W-:Y:S01]  /*2010*/  UIMAD.WIDE.U32 UR6, UR40, UR6, URZ ;  /* 0x00000006280672a5 */ /* 0x000fe2000f8e003f */
[C-C-:B------:R-:W-:Y:S01]  /*2020*/  IADD3 R97, -R16.reuse, 0x1, R5.reuse ;  /* 0x0000000110617810 */ /* 0x140fe20007ffe105 */
[----:B------:R-:W-:Y:S01]  /*2030*/  UIADD3 UR6, UR11, 0x16840, URZ ;  /* 0x000168400b067890 */ /* 0x000fe2000fffe03f */
[----:B------:R-:W-:Y:S01]  /*2040*/  IADD3 R2, -R16, UR51, R5 ;  /* 0x0000003310027c10 */ /* 0x000fe2000fffe105 */
[----:B------:R-:W-:Y:S01]  /*2050*/  @UP0 USHF.R.U32.HI UR10, URZ, UR14, UR7 ;  /* 0x0000000e3f0a0299 */ /* 0x000fe20008011607 */
[----:B------:R-:W-:Y:S01]  /*2060*/  IADD3 R97, -R4, UR51, R97 ;  /* 0x0000003304617c10 */ /* 0x000fe2000fffe161 */
[----:B------:R-:W-:Y:S02]  /*2070*/  UPRMT UR6, UR43, 0x654, UR6 ;  /* 0x000006542b067896 */ /* 0x000fe40008000006 */
[----:B------:R-:W-:-:S04]  /*2080*/  UIADD3 UR7, UR10, UR51, -UR52 ;  /* 0x000000330a077290 */ /* 0x000fc8000fffe834 */
[----:B------:R-:W-:-:S03]  /*2090*/  USHF.R.S32.HI UR10, URZ, 0x1f, UR7 ;  /* 0x0000001f3f0a7899 */ /* 0x000fc60008011407 */
        /* <DEDUP_REMOVED lines=128> */
[----:B------:R-:W-:Y:S02]  /*28a0*/  CS2R R102, SRZ ;  /* 0x0000000000667805 */ /* 0x000fe4000001ff00 */
[----:B------:R-:W-:Y:S02]  /*28b0*/  FSEL R64, R64, -INF , P2 ;  /* 0xff80000040407808 */ /* 0x000fe40001000000 */
[C---:B------:R-:W-:Y:S01]  /*28c0*/  FSETP.NEU.FTZ.AND P1, PT, R0.reuse, -INF , PT ;  /* 0xff8000000000780b */ /* 0x040fe20003f3d000 */
[----:B------:R-:W-:Y:S01]  /*28d0*/  FMUL.FTZ R4, R0, UR21 ;  /* 0x0000001500047c20 */ /* 0x000fe20008410000 */
[----:B------:R-:W-:-:S04]  /*28e0*/  ISETP.GT.AND P2, PT, R2, 0x58, PT ;  /* 0x000000580200780c */ /* 0x000fc80003f44270 */
[----:B------:R-:W-:Y:S02]  /*28f0*/  FSEL R4, R4, RZ, P1 ;  /* 0x000000ff04047208 */ /* 0x000fe40000800000 */
[----:B------:R-:W-:Y:S02]  /*2900*/  ISETP.GT.AND P1, PT, R2, RZ, PT ;  /* 0x000000ff0200720c */ /* 0x000fe40003f24270 */
        /* <DEDUP_REMOVED lines=65> */
[----:B------:R-:W-:Y:S01]  /*2d20*/  FFMA.FTZ R123, R86, UR21, -R4 ;  /* 0x00000015567b7c23 */ /* 0x000fe20008010804 */
[----:B------:R-:W-:-:S02]  /*2d30*/  FMNMX.FTZ R20, R56, R31, !PT ;  /* 0x0000001f38147209 */ /* 0x000fc40007810000 */
[----:B------:R-:W-:Y:S02]  /*2d40*/  CS2R R100, SRZ ;  /* 0x0000000000647805 */ /* 0x000fe4000001ff00 */
[----:B------:R-:W-:Y:S01]  /*2d50*/  ISETP.GT.AND P1, PT, R2, 0x49, PT ;  /* 0x000000490200780c */ /* 0x000fe20003f24270 */
[----:B------:R-:W-:Y:S01]  /*2d60*/  MUFU.EX2 R10, R10 ;  /* 0x0000000a000a7308 */ /* 0x000fe20000000800 */
[----:B------:R-:W-:Y:S02]  /*2d70*/  FMNMX.FTZ R31, R57, R20, !PT ;  /* 0x00000014391f7209 */ /* 0x000fe40007810000 */
[----:B------:R-:W-:Y:S02]  /*2d80*/  CS2R R98, SRZ ;  /* 0x0000000000627805 */ /* 0x000fe4000001ff00 */
[----:B------:R-:W-:Y:S02]  /*2d90*/  FSEL R61, R61, -INF , P1 ;  /* 0xff8000003d3d7808 */ /* 0x000fe40000800000 */
[----:B------:R-:W-:-:S02]  /*2da0*/  CS2R R96, SRZ ;  /* 0x0000000000607805 */ /* 0x000fc4000001ff00 */
[----:B------:R-:W-:Y:S02]  /*2db0*/  FMNMX.FTZ R20, R60, R31, !PT ;  /* 0x0000001f3c147209 */ /* 0x000fe40007810000 */
[----:B------:R-:W-:Y:S02]  /*2dc0*/  CS2R R94, SRZ ;  /* 0x00000000005e7805 */ /* 0x000fe4000001ff00 */
[----:B------:R-:W-:Y:S01]  /*2dd0*/  ISETP.GT.AND P1, PT, R2, 0x51, PT ;  /* 0x000000510200780c */ /* 0x000fe20003f24270 */
[----:B------:R-:W-:Y:S01]  /*2de0*/  MUFU.EX2 R147, R147 ;  /* 0x0000009300937308 */ /* 0x000fe20000000800 */
[----:B------:R-:W-:Y:S02]  /*2df0*/  FMNMX.FTZ R27, R61, R20, !PT ;  /* 0x000000143d1b7209 */ /* 0x000fe40007810000 */
[----:B------:R-:W-:Y:S02]  /*2e00*/  CS2R R92, SRZ ;  /* 0x00000000005c7805 */ /* 0x000fe4000001ff00 */
[----:B------:R-:W-:-:S02]  /*2e10*/  FSEL R65, R65, -INF , P1 ;  /* 0xff80000041417808 */ /* 0x000fc40000800000 */
[----:B------:R-:W-:Y:S02]  /*2e20*/  CS2R R90, SRZ ;  /* 0x00000000005a7805 */ /* 0x000fe4000001ff00 */
[----:B------:R-:W-:Y:S02]  /*2e30*/  FMNMX.FTZ R20, R64, R27, !PT ;  /* 0x0000001b40147209 */ /* 0x000fe40007810000 */
[----:B------:R-:W-:Y:S02]  /*2e40*/  CS2R R88, SRZ ;  /* 0x0000000000587805 */ /* 0x000fe4000001ff00 */
[C---:B------:R-:W-:Y:S01]  /*2e50*/  ISETP.GT.AND P1, PT, R2.reuse, 0x59, PT ;  /* 0x000000590200780c */ /* 0x040fe20003f24270 */
[----:B------:R-:W-:Y:S01]  /*2e60*/  MUFU.EX2 R12, R12 ;  /* 0x0000000c000c7308 */ /* 0x000fe20000000800 */
[----:B------:R-:W-:Y:S02]  /*2e70*/  FMNMX.FTZ R27, R65, R20, !PT ;  /* 0x00000014411b7209 */ /* 0x000fe40007810000 */
[----:B------:R-:W-:-:S02]  /*2e80*/  ISETP.GT.AND P2, PT, R2, 0x60, PT ;  /* 0x000000600200780c */ /* 0x000fc40003f44270 */
        /* <DEDUP_REMOVED lines=30> */
[----:B------:R-:W-:Y:S01]  /*3070*/  FMNMX.FTZ R15, R81, R34, !PT ;  /* 0x00000022510f7209 */ /* 0x000fe20007810000 */
[--C-:B------:R-:W-:Y:S01]  /*3080*/  FFMA.FTZ R34, R63, UR21, -R4.reuse ;  /* 0x000000153f227c23 */ /* 0x100fe20008010804 */
[----:B------:R-:W-:Y:S01]  /*3090*/  FSEL R85, R85, -INF , P1 ;  /* 0xff80000055557808 */ /* 0x000fe20000800000 */
[----:B------:R-:W-:Y:S01]  /*30a0*/  FFMA.FTZ R4, R87, UR21, -R4 ;  /* 0x0000001557047c23 */ /* 0x000fe20008010804 */
[----:B------:R-:W-:-:S03]  /*30b0*/  FMNMX.FTZ R2, R84, R15, !PT ;  /* 0x0000000f54027209 */ /* 0x000fc60007810000 */
[----:B------:R-:W-:Y:S01]  /*30c0*/  MUFU.EX2 R139, R139 ;  /* 0x0000008b008b7308 */ /* 0x000fe20000000800 */
[----:B------:R-:W-:-:S05]  /*30d0*/  FMNMX.FTZ R2, R85, R2, !PT ;  /* 0x0000000255027209 */ /* 0x000fca0007810000 */
[----:B------:R-:W1:Y:S02]  /*30e0*/  SHFL.BFLY PT, R13, R2, 0x2, 0x1f ;  /* 0x0c401f00020d7f89 */ /* 0x000e6400000e0000 */
        /* <DEDUP_REMOVED lines=25> */
[----:B0-----:R-:W-:Y:S01]  /*3280*/  FADD.FTZ R24, R149, R6 ;  /* 0x0000000695187221 */ /* 0x001fe20000010000 */
        /* <DEDUP_REMOVED lines=12> */
[----:B------:R-:W-:Y:S01]  /*3350*/  F2FP.F16.F32.PACK_AB R149, R6, R149 ;  /* 0x000000950695723e */ /* 0x000fe200000000ff */
        /* <DEDUP_REMOVED lines=14> */
[----:B------:R-:W-:-:S02]  /*3440*/  FFMA.FTZ R84, R84, UR21, -R9 ;  /* 0x0000001554547c23 */ /* 0x000fc40008010809 */
        /* <DEDUP_REMOVED lines=10> */
[----:B------:R-:W-:Y:S01]  /*34f0*/  FADD.FTZ R24, R10, R33 ;  /* 0x000000210a187221 */ /* 0x000fe20000010000 */
[----:B------:R-:W-:Y:S01]  /*3500*/  FFMA.FTZ R33, R69, UR21, -R9 ;  /* 0x0000001545217c23 */ /* 0x000fe20008010809 */
[----:B------:R-:W2:Y:S01]  /*3510*/  MUFU.EX2 R146, R146 ;  /* 0x0000009200927308 */ /* 0x000ea20000000800 */
[----:B0-----:R-:W-:Y:S01]  /*3520*/  FADD.FTZ R28, R144, R35 ;  /* 0x00000023901c7221 */ /* 0x001fe20000010000 */
[----:B------:R-:W-:-:S06]  /*3530*/  FFMA.FTZ R9, R85, UR21, -R9 ;  /* 0x0000001555097c23 */ /* 0x000fcc0008010809 */
        /* <DEDUP_REMOVED lines=11> */
[C---:B------:R-:W-:Y:S02]  /*35f0*/  F2FP.F16.F32.PACK_AB R141, R14.reuse, R141 ;  /* 0x0000008d0e8d723e */ /* 0x040fe400000000ff */
[----:B------:R-:W-:Y:S01]  /*3600*/  F2FP.F16.F32.PACK_AB R146, R13, R146 ;  /* 0x000000920d92723e */ /* 0x000fe200000000ff */
        /* <DEDUP_REMOVED lines=94> */
[----:B------:R1:W2:Y:S01]  /*3bf0*/  MUFU.EX2 R6, R4 ;  /* 0x0000000400067308 */ /* 0x0002a20000000800 */
[----:B0-----:R-:W-:-:S04]  /*3c00*/  FADD.FTZ R10, R84, R5 ;  /* 0x00000005540a7221 */ /* 0x001fc80000010000 */
[C---:B-1----:R-:W-:Y:S01]  /*3c10*/  FADD.FTZ R4, R9.reuse, R10 ;  /* 0x0000000a09047221 */ /* 0x042fe20000010000 */
[----:B------:R-:W-:Y:S01]  /*3c20*/  F2FP.F16.F32.PACK_AB R122, R9, R84 ;  /* 0x00000054097a723e */ /* 0x000fe200000000ff */
        /* <DEDUP_REMOVED lines=9> */
.L_x_15197:
[----:B------:R-:W-:Y:S01]  /*3cc0*/  ISETP.NE.AND P2, PT, RZ, UR44, PT ;  /* 0x0000002cff007c0c */ /* 0x000fe2000bf45270 */
[----:B------:R-:W-:-:S04]  /*3cd0*/  UISETP.NE.AND UP0, UPT, UR23, 0x1, UPT ;  /* 0x000000011700788c */ /* 0x000fc8000bf05270 */
[----:B------:R-:W-:-:S04]  /*3ce0*/  USEL UR48, URZ, 0x1, UP0 ;  /* 0x000000013f307887 */ /* 0x000fc80008000000 */
[----:B------:R-:W-:-:S04]  /*3cf0*/  ULOP3.LUT UR48, UR25, UR48, URZ, 0x3c, !UPT ;  /* 0x0000003019307292 */ /* 0x000fc8000f8e3c3f */
[----:B------:R-:W-:Y:S08]  /*3d00*/  @P2 BRA `(.L_x_15187) ;  /* 0x0000000000382947 */ /* 0x000ff00003800000 */
[----:B------:R-:W-:Y:S05]  /*3d10*/  @!P0 BRA `(.L_x_15188) ;  /* 0x0000000000048947 */ /* 0x000fea0003800000 */
[----:B------:R-:W-:Y:S01]  /*3d20*/  BPT.TRAP 0x1 ;  /* 0x000000040000795c */ /* 0x000fe20000300000 */
.L_x_15188:
        /* <DEDUP_REMOVED lines=9> */
.L_x_15189:
[----:B-1----:R-:W-:Y:S05]  /*3dc0*/  @P1 BRA `(.L_x_15187) ;  /* 0x0000000000081947 */ /* 0x002fea0003800000 */
[----:B------:R-:W1:Y:S02]  /*3dd0*/  SYNCS.PHASECHK.TRANS64.TRYWAIT P1, [UR6+0x16830], R0 ;  /* 0x01683000ff0075a7 */ /* 0x000e640008020146 */
[----:B-1----:R-:W-:Y:S05]  /*3de0*/  @!P1 BRA `(.L_x_15190) ;  /* 0x000000d400709947 */ /* 0x002fea0003800000 */
.L_x_15187:
[----:B------:R-:W2:Y:S01]  /*3df0*/  S2R R2, SR_TID.X ;  /* 0x0000000000027919 */ /* 0x000ea20000002100 */
        /* <DEDUP_REMOVED lines=29> */
.L_x_15192:
[----:B------:R-:W-:Y:S01]  /*3fd0*/  ULEA UR6, UR23, UR45, 0x3 ;  /* 0x0000002d17067291 */ /* 0x000fe2000f8e183f */
[----:B------:R-:W-:-:S05]  /*3fe0*/  IMAD.U32 R0, RZ, RZ, UR25 ;  /* 0x00000019ff007e24 */ /* 0x000fca000f8e00ff */
[----:B------:R-:W-:-:S04]  /*3ff0*/  SHF.L.U32 R0, R0, 0x1f, RZ ;  /* 0x0000001f00007819 */ /* 0x000fc800000006ff */
[----:B------:R0:W1:Y:S01]  /*4000*/  SYNCS.PHASECHK.TRANS64.TRYWAIT P1, [UR6+0x16850], R0 ;  /* 0x01685000ff0075a7 */ /* 0x0000620008020146 */
[----:B------:R-:W-:Y:S05]  /*4010*/  @!P0 BRA `(.L_x_15193) ;  /* 0x0000000000048947 */ /* 0x000fea0003800000 */
[----:B------:R-:W-:Y:S01]  /*4020*/  BPT.TRAP 0x1 ;  /* 0x000000040000795c */ /* 0x000fe20000300000 */
.L_x_15193:
[----:B-1----:R-:W-:Y:S05]  /*4030*/  @P1 BRA `(.L_x_15191) ;  /* 0x0000000000081947 */ /* 0x002fea0003800000 */
[----:B------:R-:W1:Y:S02]  /*4040*/  SYNCS.PHASECHK.TRANS64.TRYWAIT P1, [UR6+0x16850], R0 ;  /* 0x01685000ff0075a7 */ /* 0x000e640008020146 */
[----:B-1----:R-:W-:Y:S05]  /*4050*/  @!P1 BRA `(.L_x_15194) ;  /* 0x000000d000ec9947 */ /* 0x002fea0003800000 */
.L_x_15191:
        /* <DEDUP_REMOVED lines=52> */
.L_x_15195:
        /* <DEDUP_REMOVED lines=13> */
[----:B------:R-:W-:-:S04]  /*4470*/  ULEA UR6, UR47, UR45, 0x3 ;  /* 0x0000002d2f067291 */ /* 0x000fc8000f8e183f */
[----:B------:R-:W-:Y:S01]  /*4480*/  VIADD R0, R0, -UR52 ;  /* 0x8000003400007c36 */ /* 0x000fe20008000000 */
[----:B------:R-:W-:-:S04]  /*4490*/  UIADD3 UR6, UR6, 0x16840, URZ ;  /* 0x0001684006067890 */ /* 0x000fc8000fffe03f */
[----:B------:R-:W-:-:S09]  /*44a0*/  UPRMT UR6, UR43, 0x654, UR6 ;  /* 0x000006542b067896 */ /* 0x000fd20008000006 */
[----:B------:R-:W-:Y:S01]  /*44b0*/  SYNCS.ARRIVE.TRANS64.RED.A1T0 RZ, [UR6], RZ ;  /* 0x000000ffffff79a7 */ /* 0x000fe20008100406 */
        /* <DEDUP_REMOVED lines=99> */
[----:B0-----:R-:W-:-:S05]  /*4af0*/  IMAD.IADD R0, R0, 0x1, R9 ;  /* 0x0000000100007824 */ /* 0x001fca00078e0209 */
[C---:B------:R-:W-:Y:S02]  /*4b00*/  ISETP.GT.AND P2, PT, R0.reuse, RZ, PT ;  /* 0x000000ff0000720c */ /* 0x040fe40003f44270 */
[----:B------:R-:W-:Y:S02]  /*4b10*/  ISETP.GT.AND P3, PT, R0, 0x1, PT ;  /* 0x000000010000780c */ /* 0x000fe40003f64270 */
[----:B------:R-:W-:Y:S02]  /*4b20*/  FSEL R26, R26, -INF , P2 ;  /* 0xff8000001a1a7808 */ /* 0x000fe40001000000 */
[C---:B------:R-:W-:Y:S02]  /*4b30*/  ISETP.GT.AND P2, PT, R0.reuse, 0x8, PT ;  /* 0x000000080000780c */ /* 0x040fe40003f44270 */
[----:B------:R-:W-:Y:S02]  /*4b40*/  FSEL R27, R27, -INF , P3 ;  /* 0xff8000001b1b7808 */ /* 0x000fe40001800000 */
[----:B------:R-:W-:-:S02]  /*4b50*/  ISETP.GT.AND P3, PT, R0, 0x9, PT ;  /* 0x000000090000780c */ /* 0x000fc40003f64270 */
[----:B-1----:R-:W-:Y:S02]  /*4b60*/  FMNMX.FTZ R10, R8, R7, !PT ;  /* 0x00000007080a7209 */ /* 0x002fe40007810000 */
[----:B------:R-:W-:Y:S02]  /*4b70*/  FSEL R30, R30, -INF , P2 ;  /* 0xff8000001e1e7808 */ /* 0x000fe40001000000 */
[C---:B------:R-:W-:Y:S01]  /*4b80*/  ISETP.GT.AND P2, PT, R0.reuse, 0x10, PT ;  /* 0x000000100000780c */ /* 0x040fe20003f44270 */
[----:B------:R-:W0:Y:S01]  /*4b90*/  SHFL.BFLY PT, R7, R10, 0x1, 0x1f ;  /* 0x0c201f000a077f89 */ /* 0x000e2200000e0000 */
[----:B------:R-:W-:Y:S02]  /*4ba0*/  FSEL R31, R31, -INF , P3 ;  /* 0xff8000001f1f7808 */ /* 0x000fe40001800000 */
[----:B------:R-:W-:Y:S02]  /*4bb0*/  ISETP.GT.AND P3, PT, R0, 0x11, PT ;  /* 0x000000110000780c */ /* 0x000fe40003f64270 */
[----:B------:R-:W-:-:S02]  /*4bc0*/  FSEL R34, R34, -INF , P2 ;  /* 0xff80000022227808 */ /* 0x000fc40001000000 */
[C---:B------:R-:W-:Y:S02]  /*4bd0*/  ISETP.GT.AND P2, PT, R0.reuse, 0x18, PT ;  /* 0x000000180000780c */ /* 0x040fe40003f44270 */
[----:B------:R-:W-:Y:S02]  /*4be0*/  FSEL R35, R35, -INF , P3 ;  /* 0xff80000023237808 */ /* 0x000fe40001800000 */
[----:B------:R-:W-:Y:S02]  /*4bf0*/  ISETP.GT.AND P3, PT, R0, 0x19, PT ;  /* 0x000000190000780c */ /* 0x000fe40003f64270 */
[----:B------:R-:W-:Y:S02]  /*4c00*/  FSEL R38, R38, -INF , P2 ;  /* 0xff80000026267808 */ /* 0x000fe40001000000 */
[----:B------:R-:W-:Y:S02]  /*4c10*/  ISETP.GT.AND P2, PT, R0, 0x20, PT ;  /* 0x000000200000780c */ /* 0x000fe40003f44270 */
[----:B------:R-:W-:-:S02]  /*4c20*/  FSEL R39, R39, -INF , P3 ;  /* 0xff80000027277808 */ /* 0x000fc40001800000 */
[----:B------:R-:W-:Y:S02]  /*4c30*/  ISETP.GT.AND P3, PT, R0, 0x21, PT ;  /* 0x000000210000780c */ /* 0x000fe40003f64270 */
[----:B------:R-:W-:Y:S02]  /*4c40*/  FSEL R42, R42, -INF , P2 ;  /* 0xff8000002a2a7808 */ /* 0x000fe40001000000 */
[----:B------:R-:W-:Y:S02]  /*4c50*/  ISETP.GT.AND P2, PT, R0, 0x28, PT ;  /* 0x000000280000780c */ /* 0x000fe40003f44270 */
[----:B0-----:R-:W-:Y:S02]  /*4c60*/  FMNMX.FTZ R2, R10, R7, !PT ;  /* 0x000000070a027209 */ /* 0x001fe40007810000 */
[----:B------:R-:W-:Y:S02]  /*4c70*/  FMNMX.FTZ R10, R26, R5, !PT ;  /* 0x000000051a0a7209 */ /* 0x000fe40007810000 */
[----:B------:R-:W-:Y:S01]  /*4c80*/  FSEL R43, R43, -INF , P3 ;  /* 0xff8000002b2b7808 */ /* 0x000fe20001800000 */
[----:B------:R-:W-:Y:S01]  /*4c90*/  FMUL.FTZ R7, R2, UR21 ;  /* 0x0000001502077c20 */ /* 0x000fe20008410000 */
        /* <DEDUP_REMOVED lines=72> */
[----:B------:R-:W-:-:S02]  /*5120*/  FMNMX.FTZ R0, R86, R21, !PT ;  /* 0x0000001556007209 */ /* 0x000fc40007810000 */
[----:B------:R-:W-:Y:S02]  /*5130*/  FSETP.NEU.FTZ.AND P1, PT, R2, -INF , PT ;  /* 0xff8000000200780b */ /* 0x000fe40003f3d000 */
[----:B------:R-:W-:Y:S02]  /*5140*/  FMNMX.FTZ R0, R87, R0, !PT ;  /* 0x0000000057007209 */ /* 0x000fe40007810000 */
[----:B------:R-:W-:-:S03]  /*5150*/  FSEL R7, R7, RZ, P1 ;  /* 0x000000ff07077208 */ /* 0x000fc60000800000 */
[----:B------:R-:W0:Y:S02]  /*5160*/  SHFL.BFLY PT, R21, R0, 0x2, 0x1f ;  /* 0x0c401f0000157f89 */ /* 0x000e2400000e0000 */
        /* <DEDUP_REMOVED lines=22> */
[----:B0-----:R-:W-:Y:S01]  /*52d0*/  FMNMX.FTZ R20, R0, R21, !PT ;  /* 0x0000001500147209 */ /* 0x001fe20007810000 */
[--C-:B------:R-:W-:Y:S01]  /*52e0*/  FFMA.FTZ R29, R61, UR21, -R7.reuse ;  /* 0x000000153d1d7c23 */ /* 0x100fe20008010807 */
[--C-:B------:R-:W-:Y:S01]  /*52f0*/  FFMA.FTZ R128, R64, UR21, -R7.reuse ;  /* 0x0000001540807c23 */ /* 0x100fe20008010807 */
[--C-:B------:R-:W-:Y:S01]  /*5300*/  FFMA.FTZ R28, R65, UR21, -R7.reuse ;  /* 0x00000015411c7c23 */ /* 0x100fe20008010807 */
[--C-:B------:R-:W-:Y:S01]  /*5310*/  FFMA.FTZ R130, R68, UR21, -R7.reuse ;  /* 0x0000001544827c23 */ /* 0x100fe20008010807 */
[----:B-1----:R-:W0:Y:S01]  /*5320*/  SHFL.BFLY PT, R33, R20, 0x1, 0x1f ;  /* 0x0c201f0014217f89 */ /* 0x002e2200000e0000 */
        /* <DEDUP_REMOVED lines=11> */
[----:B------:R-:W-:Y:S01]  /*53e0*/  MUFU.EX2 R144, R144 ;  /* 0x0000009000907308 */ /* 0x000fe20000000800 */
[----:B0-----:R-:W-:-:S07]  /*53f0*/  FMNMX.FTZ R0, R20, R33, !PT ;  /* 0x0000002114007209 */ /* 0x001fce0007810000 */
[----:B------:R-:W-:Y:S01]  /*5400*/  MUFU.EX2 R146, R146 ;  /* 0x0000009200927308 */ /* 0x000fe20000000800 */
[C---:B------:R-:W-:Y:S01]  /*5410*/  FSETP.NEU.FTZ.AND P2, PT, R0.reuse, -INF , PT ;  /* 0xff8000000000780b */ /* 0x040fe20003f5d000 */
[----:B------:R-:W-:-:S06]  /*5420*/  FMUL.FTZ R33, R0, UR21 ;  /* 0x0000001500217c20 */ /* 0x000fcc0008410000 */
[----:B------:R-:W-:Y:S01]  /*5430*/  MUFU.EX2 R11, R11 ;  /* 0x0000000b000b7308 */ /* 0x000fe20000000800 */
[----:B------:R-:W-:-:S05]  /*5440*/  FSEL R33, R33, RZ, P2 ;  /* 0x000000ff21217208 */ /* 0x000fca0001000000 */
        /* <DEDUP_REMOVED lines=37> */
[----:B------:R-:W-:-:S02]  /*56a0*/  FFMA.FTZ R123, R86, UR21, -R33 ;  /* 0x00000015567b7c23 */ /* 0x000fc40008010821 */
[----:B------:R-:W-:-:S03]  /*56b0*/  FADD.FTZ R39, R8, R39 ;  /* 0x0000002708277221 */ /* 0x000fc60000010000 */
[----:B------:R-:W0:Y:S01]  /*56c0*/  MUFU.EX2 R151, R151 ;  /* 0x0000009700977308 */ /* 0x000e220000000800 */
[----:B-1----:R-:W-:Y:S01]  /*56d0*/  FFMA.FTZ R4, R6, R3, R149 ;  /* 0x0000000306047223 */ /* 0x002fe20000010095 */
[----:B------:R-:W-:Y:S01]  /*56e0*/  FADD.FTZ R38, R150, R39 ;  /* 0x0000002796267221 */ /* 0x000fe20000010000 */
[----:B------:R-:W-:-:S03]  /*56f0*/  FFMA.FTZ R39, R75, UR21, -R33 ;  /* 0x000000154b277c23 */ /* 0x000fc60008010821 */
        /* <DEDUP_REMOVED lines=23> */
[----:B--2---:R-:W-:-:S06]  /*5870*/  FFMA.FTZ R41, R67, UR21, -R33 ;  /* 0x0000001543297c23 */ /* 0x004fcc0008010821 */
        /* <DEDUP_REMOVED lines=95> */
.L_x_15196:
        /* <DEDUP_REMOVED lines=78> */
.L_x_15186:
        /* <DEDUP_REMOVED lines=8> */
.L_x_15209:
        /* <DEDUP_REMOVED lines=9> */
.L_x_15200:
[----:B------:R-:W-:Y:S01]  /*6460*/  ULEA UR6, UR47, UR45, 0x3 ;  /* 0x0000002d2f067291 */ /* 0x000fe2000f8e183f */
[----:B------:R-:W-:-:S05]  /*6470*/  IMAD.U32 R0, RZ, RZ, UR48 ;  /* 0x00000030ff007e24 */ /* 0x000fca000f8e00ff */
[----:B------:R-:W-:-:S04]  /*6480*/  SHF.L.U32 R0, R0, 0x1f, RZ ;  /* 0x0000001f00007819 */ /* 0x000fc800000006ff */
[----:B------:R0:W1:Y:S01]  /*6490*/  SYNCS.PHASECHK.TRANS64.TRYWAIT P1, [UR6+0x16830], R0 ;  /* 0x01683000ff0075a7 */ /* 0x0000620008020146 */
[----:B------:R-:W-:Y:S05]  /*64a0*/  @!P0 BRA `(.L_x_15201) ;  /* 0x0000000000048947 */ /* 0x000fea0003800000 */
[----:B------:R-:W-:Y:S01]  /*64b0*/  BPT.TRAP 0x1 ;  /* 0x000000040000795c */ /* 0x000fe20000300000 */
.L_x_15201:
[----:B-1----:R-:W-:Y:S05]  /*64c0*/  @P1 BRA `(.L_x_15199) ;  /* 0x0000000000081947 */ /* 0x002fea0003800000 */
[----:B------:R-:W1:Y:S02]  /*64d0*/  SYNCS.PHASECHK.TRANS64.TRYWAIT P1, [UR6+0x16830], R0 ;  /* 0x01683000ff0075a7 */ /* 0x000e640008020146 */
[----:B-1----:R-:W-:Y:S05]  /*64e0*/  @!P1 BRA `(.L_x_15202) ;  /* 0x000000ac00e09947 */ /* 0x002fea0003800000 */
.L_x_15199:
[----:B------:R-:W2:Y:S01]  /*64f0*/  S2R R2, SR_TID.X ;  /* 0x0000000000027919 */ /* 0x000ea20000002100 */
        /* <DEDUP_REMOVED lines=26> */
.L_x_15204:
[----:B------:R-:W-:Y:S01]  /*66a0*/  ULEA UR6, UR22, UR45, 0x3 ;  /* 0x0000002d16067291 */ /* 0x000fe2000f8e183f */
[----:B------:R-:W-:-:S05]  /*66b0*/  IMAD.U32 R0, RZ, RZ, UR23 ;  /* 0x00000017ff007e24 */ /* 0x000fca000f8e00ff */
[----:B------:R-:W-:-:S04]  /*66c0*/  SHF.L.U32 R0, R0, 0x1f, RZ ;  /* 0x0000001f00007819 */ /* 0x000fc800000006ff */
[----:B------:R0:W1:Y:S01]  /*66d0*/  SYNCS.PHASECHK.TRANS64.TRYWAIT P1, [UR6+0x16850], R0 ;  /* 0x01685000ff0075a7 */ /* 0x0000620008020146 */
[----:B------:R-:W-:Y:S05]  /*66e0*/  @!P0 BRA `(.L_x_15205) ;  /* 0x0000000000048947 */ /* 0x000fea0003800000 */
[----:B------:R-:W-:Y:S01]  /*66f0*/  BPT.TRAP 0x1 ;  /* 0x000000040000795c */ /* 0x000fe20000300000 */
.L_x_15205:
[----:B-1----:R-:W-:Y:S05]  /*6700*/  @P1 BRA `(.L_x_15203) ;  /* 0x0000000000081947 */ /* 0x002fea0003800000 */
[----:B------:R-:W1:Y:S02]  /*6710*/  SYNCS.PHASECHK.TRANS64.TRYWAIT P1, [UR6+0x16850], R0 ;  /* 0x01685000ff0075a7 */ /* 0x000e640008020146 */
[----:B-1----:R-:W-:Y:S05]  /*6720*/  @!P1 BRA `(.L_x_15206) ;  /* 0x000000ac00689947 */ /* 0x002fea0003800000 */
.L_x_15203:
        /* <DEDUP_REMOVED lines=52> */
.L_x_15207:
        /* <DEDUP_REMOVED lines=79> */
[----:B------:R-:W-:Y:S01]  /*6f60*/  FFMA.FTZ R144, R32, UR21, -R7 ;  /* 0x0000001520907c23 */ /* 0x000fe20008010807 */
        /* <DEDUP_REMOVED lines=76> */
[----:B------:R-:W-:-:S04]  /*7430*/  FFMA.FTZ R7, R85, UR21, -R7 ;  /* 0x0000001555077c23 */ /* 0x000fc80008010807 */
        /* <DEDUP_REMOVED lines=121> */
.L_x_15208:
        /* <DEDUP_REMOVED lines=77> */
.L_x_15198:
[----:B------:R-:W-:Y:S06]  /*80a0*/  BAR.ARV 0x8, 0x200 ;  /* 0x0208000000007b1d */ /* 0x000fec0000002000 */
[----:B------:R-:W-:Y:S05]  /*80b0*/  @!P0 BRA `(.L_x_15210) ;  /* 0x0000000000048947 */ /* 0x000fea0003800000 */
[----:B------:R-:W-:Y:S01]  /*80c0*/  BPT.TRAP 0x1 ;  /* 0x000000040000795c */ /* 0x000fe20000300000 */
.L_x_15210:
[----:B------:R-:W-:Y:S01]  /*80d0*/  ULEA UR5, UR47, UR45, 0x3 ;  /* 0x0000002d2f057291 */ /* 0x000fe2000f8e183f */
[----:B------:R-:W-:-:S05]  /*80e0*/  IMAD.U32 R5, RZ, RZ, UR48 ;  /* 0x00000030ff057e24 */ /* 0x000fca000f8e00ff */
[----:B------:R-:W-:-:S04]  /*80f0*/  SHF.L.U32 R5, R5, 0x1f, RZ ;  /* 0x0000001f05057819 */ /* 0x000fc800000006ff */
[----:B------:R0:W1:Y:S01]  /*8100*/  SYNCS.PHASECHK.TRANS64.TRYWAIT P1, [UR5+0x16850], R5 ;  /* 0x01685005ff0075a7 */ /* 0x0000620008020145 */
[----:B------:R-:W-:Y:S05]  /*8110*/  @!P0 BRA `(.L_x_15211) ;  /* 0x0000000000048947 */ /* 0x000fea0003800000 */
[----:B------:R-:W-:Y:S01]  /*8120*/  BPT.TRAP 0x1 ;  /* 0x000000040000795c */ /* 0x000fe20000300000 */
.L_x_15211:
[----:B-1----:R-:W-:Y:S05]  /*8130*/  @P1 BRA `(.L_x_15212) ;  /* 0x0000000000081947 */ /* 0x002fea0003800000 */
[----:B------:R-:W1:Y:S02]  /*8140*/  SYNCS.PHASECHK.TRANS64.TRYWAIT P1, [UR5+0x16850], R5 ;  /* 0x01685005ff0075a7 */ /* 0x000e640008020145 */
[----:B-1----:R-:W-:Y:S05]  /*8150*/  @!P1 BRA `(.L_x_15213) ;  /* 0x0000009000f49947 */ /* 0x002fea0003800000 */
.L_x_15212:
        /* <DEDUP_REMOVED lines=8> */
[----:B------:R-:W-:-:S03]  /*81e0*/  IMAD.MOV.U32 R20, RZ, RZ, -0x800000 ;  /* 0xff800000ff147424 */ /* 0x000fc600078e00ff */
[----:B------:R-:W-:-:S07]  /*81f0*/  ULEA UR4, UR47, UR4, 0xa ;  /* 0x000000042f047291 */ /* 0x000fce000f8e503f */
[----:B------:R-:W-:Y:S02]  /*8200*/  UMOV UR6, UR4 ;  /* 0x0000000400067c82 */ /* 0x000fe40008000000 */
[----:B------:R-:W-:Y:S01]  /*8210*/  HGMMA.64x64x16.F32 R88, R148, gdesc[UR4].tnspB, R88, gsb0 ;  /* 0x40e0000494587df0 */ /* 0x000fe20008000858 */
[----:B------:R-:W-:Y:S01]  /*8220*/  UIADD3 UR6, UR4, 0x80, URZ ;  /* 0x0000008004067890 */ /* 0x000fe2000fffe03f */
[----:B------:R-:W-:Y:S01]  /*8230*/  UMOV UR7, 0x40000040 ;  /* 0x4000004000077882 */ /* 0x000fe20000000000 */
[----:B0-----:R-:W-:Y:S01]  /*8240*/  FADD.FTZ R5, R5, R4 ;  /* 0x0000000405057221 */ /* 0x001fe20000010000 */
[----:B------:R-:W-:Y:S01]  /*8250*/  MOV R4, RZ ;  /* 0x000000ff00047202 */ /* 0x000fe20000000f00 */
[----:B-1----:R-:W-:Y:S01]  /*8260*/  FADD.FTZ R7, R6, R3 ;  /* 0x0000000306077221 */ /* 0x002fe20000010000 */
[----:B------:R-:W-:Y:S02]  /*8270*/  IMAD.MOV.U32 R3, RZ, RZ, -0x800000 ;  /* 0xff800000ff037424 */ /* 0x000fe400078e00ff */
[----:B------:R-:W0:Y:S04]  /*8280*/  SHFL.BFLY PT, R6, R5, 0x1, 0x1f ;  /* 0x0c201f0005067f89 */ /* 0x000e2800000e0000 */
[----:B------:R-:W1:Y:S01]  /*8290*/  SHFL.BFLY PT, R8, R7, 0x1, 0x1f ;  /* 0x0c201f0007087f89 */ /* 0x000e6200000e0000 */
[----:B0-----:R-:W-:Y:S01]  /*82a0*/  FADD.FTZ R10, R5, R6 ;  /* 0x00000006050a7221 */ /* 0x001fe20000010000 */
[----:B------:R-:W-:-:S02]  /*82b0*/  IMAD.U32 R5, RZ, RZ, UR21 ;  /* 0x00000015ff057e24 */ /* 0x000fc4000f8e00ff */
[----:B-1----:R-:W-:Y:S02]  /*82c0*/  FADD.FTZ R11, R7, R8 ;  /* 0x00000008070b7221 */ /* 0x002fe40000010000 */
[----:B------:R-:W-:Y:S01]  /*82d0*/  FSETP.NE.FTZ.AND P1, PT, R10, RZ, PT ;  /* 0x000000ff0a00720b */ /* 0x000fe20003f35000 */
[----:B------:R-:W-:Y:S02]  /*82e0*/  IMAD.MOV.U32 R7, RZ, RZ, RZ ;  /* 0x000000ffff077224 */ /* 0x000fe400078e00ff */
[----:B------:R-:W-:-:S10]  /*82f0*/  FSETP.NE.FTZ.AND P2, PT, R11, RZ, PT ;  /* 0x000000ff0b00720b */ /* 0x000fd40003f55000 */
[----:B------:R-:W0:Y:S01]  /*8300*/  @P1 MUFU.LG2 R6, R10 ;  /* 0x0000000a00061308 */ /* 0x000e220000000c00 */
[----:B------:R-:W-:Y:S02]  /*8310*/  @P1 FMUL.FTZ R5, R5, 0.69314718246459960938 ;  /* 0x3f31721805051820 */ /* 0x000fe40000410000 */
[----:B------:R-:W-:-:S05]  /*8320*/  @P2 FMUL.FTZ R12, R12, 0.69314718246459960938 ;  /* 0x3f3172180c0c2820 */ /* 0x000fca0000410000 */
        /* <DEDUP_REMOVED lines=41> */
[----:B0-23--:R-:W-:Y:S05]  /*85c0*/  @!P0 BRA `(.L_x_15214) ;  /* 0x0000000000048947 */ /* 0x00dfea0003800000 */
[----:B------:R-:W-:Y:S01]  /*85d0*/  BPT.TRAP 0x1 ;  /* 0x000000040000795c */ /* 0x000fe20000300000 */
.L_x_15214:
        /* <DEDUP_REMOVED lines=42> */
.L_x_15178:
        /* <DEDUP_REMOVED lines=57> */
[----:B------:R0:W-:Y:S01]  /*8c10*/  STSM.16.M88.4 [R35], R4 ;  /* 0x0000000423007844 */ /* 0x0001e20000000200 */
[----:B------:R-:W-:Y:S02]  /*8c20*/  F2FP.F16.F32.PACK_AB R10, R101, R100 ;  /* 0x00000064650a723e */ /* 0x000fe400000000ff */
[----:B------:R-:W-:-:S02]  /*8c30*/  F2FP.F16.F32.PACK_AB R11, R103, R102 ;  /* 0x00000066670b723e */ /* 0x000fc400000000ff */
[----:B------:R-:W-:Y:S02]  /*8c40*/  F2FP.F16.F32.PACK_AB R13, R107, R106 ;  /* 0x0000006a6b0d723e */ /* 0x000fe400000000ff */
[----:B------:R-:W-:Y:S01]  /*8c50*/  ISETP.NE.U32.AND P0, PT, RZ, UR10, PT ;  /* 0x0000000aff007c0c */ /* 0x000fe2000bf05070 */
[----:B------:R-:W-:Y:S03]  /*8c60*/  STSM.16.M88.4 [R34], R8 ;  /* 0x0000000822007844 */ /* 0x000fe60000000200 */
[----:B------:R-:W-:Y:S01]  /*8c70*/  ISETP.NE.AND.EX P0, PT, RZ, UR11, PT, P0 ;  /* 0x0000000bff007c0c */ /* 0x000fe2000bf05300 */
[----:B------:R1:W-:Y:S04]  /*8c80*/  STSM.16.M88.4 [R2], R12 ;  /* 0x0000000c02007844 */ /* 0x0003e80000000200 */
[----:B------:R2:W-:Y:S01]  /*8c90*/  STSM.16.M88.4 [R30], R24 ;  /* 0x000000181e007844 */ /* 0x0005e20000000200 */
[----:B0-----:R-:W0:Y:S08]  /*8ca0*/  LDC R35, c[0x0][0xbe8] ;  /* 0x0002fa00ff237b82 */ /* 0x001e300000000800 */
[----:B------:R-:W-:Y:S06]  /*8cb0*/  BAR.SYNC.DEFER_BLOCKING 0x1, 0x180 ;  /* 0x0046000000007b1d */ /* 0x000fec0000010000 */
[----:B------:R-:W3:Y:S01]  /*8cc0*/  @P0 LDG.E R21, desc[UR54][R32.64] ;  /* 0x0000003620150981 */ /* 0x000ee2000c1e1900 */
[----:B------:R-:W-:Y:S01]  /*8cd0*/  UISETP.NE.U32.AND UP0, UPT, UR8, URZ, UPT ;  /* 0x0000003f0800728c */ /* 0x000fe2000bf05070 */
[----:B------:R-:W-:-:S03]  /*8ce0*/  ULDC UR4, c[0x0][0xa88] ;  /* 0x0002a20000047ab9 */ /* 0x000fc60000000800 */
[----:B------:R-:W-:Y:S01]  /*8cf0*/  UISETP.NE.AND.EX UP0, UPT, UR9, URZ, UPT, UP0 ;  /* 0x0000003f0900728c */ /* 0x000fe2000bf05300 */
[----:B0-----:R-:W-:Y:S01]  /*8d00*/  ISETP.NE.AND P1, PT, R35, 0x1, PT ;  /* 0x000000012300780c */ /* 0x001fe20003f25270 */
[----:B-1----:R-:W-:Y:S01]  /*8d10*/  IMAD.U32 R2, RZ, RZ, UR4 ;  /* 0x00000004ff027e24 */ /* 0x002fe2000f8e00ff */
[----:B------:R-:W-:-:S03]  /*8d20*/  ULDC UR4, c[0x0][0xad4] ;  /* 0x0002b50000047ab9 */ /* 0x000fc60000000800 */
[----:B------:R-:W-:-:S05]  /*8d30*/  PLOP3.LUT P4, PT, PT, PT, UP0, 0x80, 0x0 ;  /* 0x000000000000781c */ /* 0x000fca0003f8f008 */
[----:B------:R-:W-:-:S03]  /*8d40*/  @UP0 ULEA UR8, UP1, UR37, UR8, 0x2 ;  /* 0x0000000825080291 */ /* 0x000fc6000f82103f */
[----:B------:R-:W0:Y:S01]  /*8d50*/  @P1 LDC R6, c[0x0][0xbec] ;  /* 0x0002fb00ff061b82 */ /* 0x000e220000000800 */
[----:B------:R-:W-:Y:S02]  /*8d60*/  @UP0 ULEA.HI.X UR9, UR37, UR9, UR38, 0x2, UP1 ;  /* 0x0000000925090291 */ /* 0x000fe400088f1426 */
[----:B------:R-:W-:Y:S01]  /*8d70*/  UISETP.NE.AND UP0, UPT, UR46, URZ, UPT ;  /* 0x0000003f2e00728c */ /* 0x000fe2000bf05270 */
[----:B------:R-:W-:-:S03]  /*8d80*/  IMAD.U32 R4, RZ, RZ, UR8 ;  /* 0x00000008ff047e24 */ /* 0x000fc6000f8e00ff */
[----:B------:R-:W-:Y:S01]  /*8d90*/  USEL UR4, UR46, UR4, UP0 ;  /* 0x000000042e047287 */ /* 0x000fe20008000000 */
[----:B------:R-:W1:Y:S01]  /*8da0*/  @P1 LDC R9, c[0x0][0xbf0] ;  /* 0x0002fc00ff091b82 */ /* 0x000e620000000800 */
        /* <DEDUP_REMOVED lines=9> */
[----:B------:R-:W-:Y:S01]  /*8e40*/  USEL UR7, UR41, URZ, UP1 ;  /* 0x0000003f29077287 */ /* 0x000fe20008800000 */
[----:B------:R-:W-:Y:S01]  /*8e50*/  IMAD.MOV.U32 R7, RZ, RZ, R13 ;  /* 0x000000ffff077224 */ /* 0x000fe200078e000d */
[----:B------:R-:W-:-:S02]  /*8e60*/  USEL UR37, UR37, URZ, !UP0 ;  /* 0x0000003f25257287 */ /* 0x000fc4000c000000 */
[----:B------:R-:W-:-:S03]  /*8e70*/  USEL UR38, UR38, URZ, !UP0 ;  /* 0x0000003f26267287 */ /* 0x000fc6000c000000 */
[----:B------:R-:W-:Y:S01]  /*8e80*/  ULDC.64 UR10, c[0x0][UR16+0x220] ;  /* 0x00008800100a7abb */ /* 0x000fe20008000a00 */
[----:B------:R-:W-:Y:S01]  /*8e90*/  ULDC.64 UR8, c[0x0][UR16+0x218] ;  /* 0x0000860010087abb */ /* 0x000fe20008000a00 */
[----:B0-----:R-:W-:Y:S01]  /*8ea0*/  @P1 IMAD.HI.U32 R4, R13, R6, RZ ;  /* 0x000000060d041227 */ /* 0x001fe200078e00ff */
[----:B------:R-:W-:Y:S01]  /*8eb0*/  ULDC.64 UR12, c[0x0][UR16+0x228] ;  /* 0x00008a00100c7abb */ /* 0x000fe20008000a00 */
[----:B------:R-:W-:Y:S02]  /*8ec0*/  UIMAD UR11, UR11, UR37, URZ ;  /* 0x000000250b0b72a4 */ /* 0x000fe4000f8e023f */
[----:B------:R-:W-:Y:S01]  /*8ed0*/  UIMAD.WIDE.U32 UR14, UR8, UR39, URZ ;  /* 0x00000027080e72a5 */ /* 0x000fe2000f8e003f */
[----:B-1----:R-:W-:Y:S01]  /*8ee0*/  @P1 SHF.R.U32.HI R7, RZ, R9, R4 ;  /* 0x00000009ff071219 */ /* 0x002fe20000011604 */
[----:B------:R-:W-:Y:S02]  /*8ef0*/  UIMAD UR17, UR9, UR39, URZ ;  /* 0x00000027091172a4 */ /* 0x000fe4000f8e023f */
[----:B------:R-:W-:-:S02]  /*8f00*/  UIMAD.WIDE.U32 UR8, UR10, UR37, URZ ;  /* 0x000000250a0872a5 */ /* 0x000fc4000f8e003f */
        /* <DEDUP_REMOVED lines=34> */
.L_x_15217:
        /* <DEDUP_REMOVED lines=12> */
[----:B------:R-:W-:Y:S02]  /*91f0*/  LOP3.LUT P0, RZ, R9, 0x3, RZ, 0xc0, !PT ;  /* 0x0000000309ff7812 */ /* 0x000fe4000780c0ff */
[----:B------:R-:W-:Y:S01]  /*9200*/  PLOP3.LUT P3, PT, PT, PT, UP1, 0x80, 0x0 ;  /* 0x000000000000781c */ /* 0x000fe20003f6f018 */
        /* <DEDUP_REMOVED lines=24> */
[----:B------:R-:W-:Y:S01]  /*9390*/  IMAD.X R9, RZ, RZ, R29, P0 ;  /* 0x000000ffff097224 */ /* 0x000fe200000e061d */
[----:B------:R-:W-:Y:S02]  /*93a0*/  LOP3.LUT R12, R12, R13, RZ, 0x3c, !PT ;  /* 0x0000000d0c0c7212 */ /* 0x000fe400078e3cff */
[----:B------:R-:W-:Y:S01]  /*93b0*/  IADD3.X R13, RZ, R29, RZ, P2, !PT ;  /* 0x0000001dff0d7210 */ /* 0x000fe200017fe4ff */
[----:B------:R-:W2:Y:S04]  /*93c0*/  LD.E.128 R4, desc[UR54][R4.64] ;  /* 0x0000003604047980 */ /* 0x000ea8000c101d00 */
[----:B------:R-:W3:Y:S04]  /*93d0*/  LD.E.128 R8, desc[UR54][R8.64] ;  /* 0x0000003608087980 */ /* 0x000ee8000c101d00 */
[----:B------:R-:W4:Y:S01]  /*93e0*/  LD.E.128 R12, desc[UR54][R12.64] ;  /* 0x000000360c0c7980 */ /* 0x000f22000c101d00 */
[----:B------:R-:W-:-:S04]  /*93f0*/  IADD3 R20, P0, R28, 0x4800, RZ ;  /* 0x000048001c147810 */ /* 0x000fc80007f1e0ff */
[----:B------:R-:W-:Y:S01]  /*9400*/  LOP3.LUT R3, R20, 0x380, RZ, 0xc0, !PT ;  /* 0x0000038014037812 */ /* 0x000fe200078ec0ff */
[----:B------:R-:W-:Y:S01]  /*9410*/  UIMAD UR7, UR12, UR10, URZ ;  /* 0x0000000a0c0772a4 */ /* 0x000fe2000f8e023f */
[----:B------:R-:W-:Y:S02]  /*9420*/  IMAD.X R25, RZ, RZ, R29, P0 ;  /* 0x000000ffff197224 */ /* 0x000fe400000e061d */
[----:B------:R-:W-:-:S04]  /*9430*/  SHF.R.U64 R3, R3, 0x3, RZ ;  /* 0x0000000303037819 */ /* 0x000fc800000012ff */
[----:B------:R-:W-:Y:S02]  /*9440*/  LOP3.LUT R24, R3, R20, RZ, 0x3c, !PT ;  /* 0x0000001403187212 */ /* 0x000fe400078e3cff */
        /* <DEDUP_REMOVED lines=16> */
[----:B------:R-:W-:Y:S01]  /*9550*/  IMAD.MOV.U32 R3, RZ, RZ, R29 ;  /* 0x000000ffff037224 */ /* 0x000fe200078e001d */
[----:B------:R-:W-:Y:S01]  /*9560*/  SHF.R.S32.HI R37, RZ, 0x1f, R19 ;  /* 0x0000001fff257819 */ /* 0x000fe20000011413 */
[----:B------:R-:W-:Y:S01]  /*9570*/  VIADD R0, R0, 0x16820 ;  /* 0x0001682000007836 */ /* 0x000fe20000000000 */
[----:B------:R-:W-:-:S03]  /*9580*/  UIMAD UR9, UR39, UR11, UR9 ;  /* 0x0000000b270972a4 */ /* 0x000fc6000f8e0209 */
[----:B------:R-:W-:Y:S01]  /*9590*/  ULDC.64 UR10, c[0x0][0xaf0] ;  /* 0x0002bc00000a7ab9 */ /* 0x000fe20000000a00 */
[----:B------:R-:W-:Y:S01]  /*95a0*/  PRMT R0, RZ, 0x654, R0 ;  /* 0x00000654ff007816 */ /* 0x000fe20000000000 */
[----:B------:R-:W-:Y:S02]  /*95b0*/  UIMAD UR4, UR4, UR10, URZ ;  /* 0x0000000a040472a4 */ /* 0x000fe4000f8e023f */
[----:B------:R-:W-:Y:S01]  /*95c0*/  UIMAD.WIDE.U32 UR8, UR37, UR10, UR8 ;  /* 0x0000000a250872a5 */ /* 0x000fe2000f8e0008 */
[----:B-1----:R-:W-:Y:S01]  /*95d0*/  @P1 IMAD.HI.U32 R20, R29, R20, RZ ;  /* 0x000000141d141227 */ /* 0x002fe200078e00ff */
[----:B------:R-:W-:-:S03]  /*95e0*/  UIMAD UR4, UR37, UR11, UR4 ;  /* 0x0000000b250472a4 */ /* 0x000fc6000f8e0204 */
[----:B------:R-:W-:Y:S01]  /*95f0*/  ULDC.64 UR10, c[0x0][0xae0] ;  /* 0x0002b800000a7ab9 */ /* 0x000fe20000000a00 */
[----:B------:R-:W-:Y:S01]  /*9600*/  @P1 SHF.R.U32.HI R3, RZ, R21, R20 ;  /* 0x00000015ff031219 */ /* 0x000fe20000011614 */
[----:B------:R-:W-:Y:S02]  /*9610*/  UIADD3 UR4, UR9, UR4, URZ ;  /* 0x0000000409047290 */ /* 0x000fe4000fffe03f */
[----:B------:R-:W-:Y:S01]  /*9620*/  IMAD.U32 R21, RZ, RZ, UR9 ;  /* 0x00000009ff157e24 */ /* 0x000fe2000f8e00ff */
[--C-:B------:R-:W-:Y:S01]  /*9630*/  SHF.R.S32.HI R28, RZ, 0x1f, R3.reuse ;  /* 0x0000001fff1c7819 */ /* 0x100fe20000011403 */
[----:B------:R-:W-:Y:S01]  /*9640*/  IMAD.MOV R30, RZ, RZ, -R3 ;  /* 0x000000ffff1e7224 */ /* 0x000fe200078e0a03 */
[----:B0-----:R0:W-:Y:S01]  /*9650*/  SYNCS.ARRIVE.TRANS64.RED.A1T0 RZ, [R0+URZ], RZ ;  /* 0x000000ff00ff79a7 */ /* 0x0011e2000810043f */
[----:B------:R-:W-:Y:S01]  /*9660*/  IMAD.U32 R20, RZ, RZ, UR8 ;  /* 0x00000008ff147e24 */ /* 0x000fe2000f8e00ff */
[----:B------:R-:W-:Y:S01]  /*9670*/  ULDC.64 UR8, c[0x0][0xad8] ;  /* 0x0002b60000087ab9 */ /* 0x000fe20000000a00 */
[----:B------:R-:W-:Y:S01]  /*9680*/  IMAD.U32 R21, RZ, RZ, UR4 ;  /* 0x00000004ff157e24 */ /* 0x000fe2000f8e00ff */
[----:B------:R-:W-:Y:S01]  /*9690*/  ULDC UR4, c[0x0][0xac8] ;  /* 0x0002b20000047ab9 */ /* 0x000fe20000000800 */
[----:B------:R-:W-:-:S02]  /*96a0*/  IMAD R28, R28, UR10, RZ ;  /* 0x0000000a1c1c7c24 */ /* 0x000fc4000f8e02ff */
[----:B------:R-:W-:Y:S02]  /*96b0*/  IMAD R29, R35, R30, R29 ;  /* 0x0000001e231d7224 */ /* 0x000fe400078e021d */
[C---:B------:R-:W-:Y:S02]  /*96c0*/  IMAD R33, R3.reuse, UR11, R28 ;  /* 0x0000000b03217c24 */ /* 0x040fe4000f8e021c */
[----:B------:R-:W-:Y:S01]  /*96d0*/  IMAD.WIDE.U32 R20, R3, UR10, R20 ;  /* 0x0000000a03147c25 */ /* 0x000fe2000f8e0014 */
[----:B------:R-:W-:-:S03]  /*96e0*/  SHF.R.S32.HI R3, RZ, 0x1f, R29 ;  /* 0x0000001fff037819 */ /* 0x000fc6000001141d */
[----:B------:R-:W-:Y:S02]  /*96f0*/  IMAD.IADD R21, R21, 0x1, R33 ;  /* 0x0000000115157824 */ /* 0x000fe400078e0221 */
[----:B------:R-:W-:Y:S02]  /*9700*/  IMAD R28, R3, UR8, RZ ;  /* 0x00000008031c7c24 */ /* 0x000fe4000f8e02ff */
[----:B------:R-:W-:-:S04]  /*9710*/  IMAD.WIDE.U32 R20, R29, UR8, R20 ;  /* 0x000000081d147c25 */ /* 0x000fc8000f8e0014 */
[----:B------:R-:W-:Y:S01]  /*9720*/  IMAD R3, R29, UR9, R28 ;  /* 0x000000091d037c24 */ /* 0x000fe2000f8e021c */
[----:B------:R-:W-:Y:S01]  /*9730*/  ULDC.64 UR8, c[0x0][0xa80] ;  /* 0x0002a00000087ab9 */ /* 0x000fe20000000a00 */
[----:B------:R-:W-:Y:S01]  /*9740*/  VIADD R35, R157, UR40 ;  /* 0x000000289d237c36 */ /* 0x000fe20008000000 */
[C---:B------:R-:W-:Y:S01]  /*9750*/  LEA R30, P0, R20.reuse, UR8, 0x1 ;  /* 0x00000008141e7c11 */ /* 0x040fe2000f8008ff */
[----:B------:R-:W-:Y:S02]  /*9760*/  IMAD.IADD R3, R21, 0x1, R3 ;  /* 0x0000000115037824 */ /* 0x000fe400078e0203 */
        /* <DEDUP_REMOVED lines=18> */
[----:B------:R-:W0:Y:S01]  /*9890*/  SHFL.IDX PT, R34, R34, 0x3, 0x181f ;  /* 0x00781f0022227f89 */ /* 0x000e2200000e0000 */
        /* <DEDUP_REMOVED lines=8> */
[----:B------:R-:W-:-:S04]  /*9920*/  LEA R2, P0, R19, R30, 0x1 ;  /* 0x0000001e13027211 */ /* 0x000fc800078008ff */
[----:B------:R-:W-:-:S05]  /*9930*/  LEA.HI.X R3, R19, R34, R37, 0x1, P0 ;  /* 0x0000002213037211 */ /* 0x000fca00000f0c25 */
[----:B-----5:R0:W-:Y:S01]  /*9940*/  ST.E.128 desc[UR54][R2.64], R24 ;  /* 0x0000001802007985 */ /* 0x0201e2000c101d36 */
[----:B------:R-:W-:Y:S05]  /*9950*/  BRA `(.L_x_15219) ;  /* 0x0000001000987947 */ /* 0x000fea0003800000 */
.L_x_15218:
[----:B------:R-:W-:Y:S01]  /*9960*/  ULDC.64 UR10, c[0x0][0xb08] ;  /* 0x0002c200000a7ab9 */ /* 0x000fe20000000a00 */
[----:B------:R-:W1:Y:S01]  /*9970*/  @P1 LDC R2, c[0x0][0xbec] ;  /* 0x0002fb00ff021b82 */ /* 0x000e620000000800 */
[----:B------:R-:W-:Y:S01]  /*9980*/  UIMAD UR7, UR12, UR10, URZ ;  /* 0x0000000a0c0772a4 */ /* 0x000fe2000f8e023f */
[----:B0-----:R-:W-:Y:S01]  /*9990*/  IMAD.MOV.U32 R5, RZ, RZ, R13 ;  /* 0x000000ffff057224 */ /* 0x001fe200078e000d */
[----:B------:R-:W-:Y:S01]  /*99a0*/  UIMAD.WIDE.U32 UR8, UR4, UR10, URZ ;  /* 0x0000000a040872a5 */ /* 0x000fe2000f8e003f */
[----:B------:R-:W-:Y:S01]  /*99b0*/  BSSY B1, `(.L_x_15220) ;  /* 0x0000053000017945 */ /* 0x000fe20003800000 */
[----:B------:R-:W-:Y:S01]  /*99c0*/  UIMAD UR7, UR4, UR11, UR7 ;  /* 0x0000000b040772a4 */ /* 0x000fe2000f8e0207 */
[----:B------:R-:W-:Y:S01]  /*99d0*/  SHF.R.S32.HI R20, RZ, 0x1f, R22 ;  /* 0x0000001fff147819 */ /* 0x000fe20000011416 */
[----:B------:R-:W-:Y:S01]  /*99e0*/  USHF.R.S32.HI UR4, URZ, 0x1f, UR37 ;  /* 0x0000001f3f047899 */ /* 0x000fe20008011425 */
[----:B------:R-:W0:Y:S01]  /*99f0*/  @P1 LDC R3, c[0x0][0xbf0] ;  /* 0x0002fc00ff031b82 */ /* 0x000e220000000800 */
        /* <DEDUP_REMOVED lines=11> */
[----:B------:R-:W-:Y:S02]  /*9ab0*/  UIMAD UR4, UR4, UR10, URZ ;  /* 0x0000000a040472a4 */ /* 0x000fe4000f8e023f */
[----:B------:R-:W-:Y:S01]  /*9ac0*/  UIMAD.WIDE.U32 UR8, UR37, UR10, UR8 ;  /* 0x0000000a250872a5 */ /* 0x000fe2000f8e0008 */
[----:B-1----:R-:W-:Y:S01]  /*9ad0*/  @P1 IMAD.HI.U32 R2, R13, R2, RZ ;  /* 0x000000020d021227 */ /* 0x002fe200078e00ff */
[----:B------:R-:W-:-:S03]  /*9ae0*/  UIMAD UR4, UR37, UR11, UR4 ;  /* 0x0000000b250472a4 */ /* 0x000fc6000f8e0204 */
[----:B------:R-:W-:Y:S01]  /*9af0*/  ULDC.64 UR10, c[0x0][0xb48] ;  /* 0x0002d200000a7ab9 */ /* 0x000fe20000000a00 */
[----:B------:R-:W-:Y:S01]  /*9b00*/  UIADD3 UR9, UR9, UR4, URZ ;  /* 0x0000000409097290 */ /* 0x000fe2000fffe03f */
[----:B0-----:R-:W-:-:S03]  /*9b10*/  @P1 SHF.R.U32.HI R5, RZ, R3, R2 ;  /* 0x00000003ff051219 */ /* 0x001fc60000011602 */
        /* <DEDUP_REMOVED lines=33> */
[----:B0-2---:R-:W-:Y:S02]  /*9d30*/  @!P4 IMAD.WIDE R2, R16, 0x4, R4 ;  /* 0x000000041002c825 */ /* 0x005fe400078e0204 */
[CC--:B------:R-:W-:Y:S02]  /*9d40*/  @!P2 LEA R6, P6, R156.reuse, R4.reuse, 0x2 ;  /* 0x000000049c06a211 */ /* 0x0c0fe400078c10ff */
        /* <DEDUP_REMOVED lines=25> */
.L_x_15221:
[----:B------:R-:W-:Y:S05]  /*9ee0*/  BSYNC B1 ;  /* 0x0000000000017941 */ /* 0x000fea0003800000 */
.L_x_15220:
        /* <DEDUP_REMOVED lines=9> */
[----:B0--3--:R-:W-:Y:S02]  /*9f80*/  @!P0 IMAD.WIDE R2, R16, 0x4, R4 ;  /* 0x0000000410028825 */ /* 0x009fe400078e0204 */
        /* <DEDUP_REMOVED lines=14> */
[----:B-12---:R-:W-:Y:S02]  /*a070*/  @!P4 LEA R14, P5, R23, R4, 0x2 ;  /* 0x00000004170ec211 */ /* 0x006fe400078a10ff */
        /* <DEDUP_REMOVED lines=12> */
.L_x_15216:
        /* <DEDUP_REMOVED lines=12> */
[----:B------:R-:W-:Y:S01]  /*a200*/  ULDC UR4, c[0x0][0xa88] ;  /* 0x0002a20000047ab9 */ /* 0x000fe20000000800 */
[----:B------:R-:W0:Y:S01]  /*a210*/  S2R R7, SR_TID.X ;  /* 0x0000000000077919 */ /* 0x000e220000002100 */
[----:B------:R-:W-:-:S03]  /*a220*/  IMAD.U32 R0, RZ, RZ, UR4 ;  /* 0x00000004ff007e24 */ /* 0x000fc6000f8e00ff */
[----:B------:R-:W-:-:S05]  /*a230*/  PLOP3.LUT P2, PT, PT, PT, UP1, 0x80, 0x0 ;  /* 0x000000000000781c */ /* 0x000fca0003f4f018 */
[----:B------:R-:W-:-:S04]  /*a240*/  @UP1 ULEA UR8, UP2, UR37, UR8, 0x2 ;  /* 0x0000000825081291 */ /* 0x000fc8000f84103f */
[----:B------:R-:W-:Y:S02]  /*a250*/  @UP1 ULEA.HI.X UR9, UR37, UR9, UR38, 0x2, UP2 ;  /* 0x0000000925091291 */ /* 0x000fe400090f1426 */
[----:B------:R-:W-:-:S04]  /*a260*/  IMAD.U32 R4, RZ, RZ, UR8 ;  /* 0x00000008ff047e24 */ /* 0x000fc8000f8e00ff */
[----:B------:R-:W-:-:S05]  /*a270*/  MOV R5, UR9 ;  /* 0x0000000900057c02 */ /* 0x000fca0008000f00 */
[----:B------:R1:W5:Y:S01]  /*a280*/  @P2 LDG.E R0, desc[UR54][R4.64] ;  /* 0x0000003604002981 */ /* 0x000362000c1e1900 */
[----:B------:R-:W-:Y:S01]  /*a290*/  UMOV UR4, URZ ;  /* 0x0000003f00047c82 */ /* 0x000fe20008000000 */
[----:B------:R-:W-:Y:S01]  /*a2a0*/  UISETP.NE.AND UP1, UPT, UR46, URZ, UPT ;  /* 0x0000003f2e00728c */ /* 0x000fe2000bf25270 */
[----:B0-----:R-:W-:-:S10]  /*a2b0*/  VIADD R7, R7, 0xffffff80 ;  /* 0xffffff8007077836 */ /* 0x001fd40000000000 */
[----:B------:R-:W-:Y:S01]  /*a2c0*/  @!UP1 ULDC UR46, c[0x0][0xad4] ;  /* 0x0002b500002e9ab9 */ /* 0x000fe20000000800 */
[----:B------:R-:W-:Y:S02]  /*a2d0*/  ISETP.GT.AND P0, PT, R7, 0xbf, PT ;  /* 0x000000bf0700780c */ /* 0x000fe40003f04270 */
[----:B--2---:R-:W-:-:S13]  /*a2e0*/  @P1 R2UR UR4, R6 ;  /* 0x00000000060412ca */ /* 0x004fda00000e0000 */
[----:B------:R-:W-:Y:S01]  /*a2f0*/  USHF.R.S32.HI UR18, URZ, 0x1f, UR4 ;  /* 0x0000001f3f127899 */ /* 0x000fe20008011404 */
[----:B-1----:R-:W-:Y:S11]  /*a300*/  @P2 BRA `(.L_x_15222) ;  /* 0x0000000000102947 */ /* 0x002ff60003800000 */
[----:B------:R-:W-:Y:S05]  /*a310*/  @!P1 BRA `(.L_x_15222) ;  /* 0x00000000000c9947 */ /* 0x000fea0003800000 */
[----:B------:R-:W2:Y:S04]  /*a320*/  LDG.E R5, desc[UR54][R2.64] ;  /* 0x0000003602057981 */ /* 0x000ea8000c1e1900 */
[----:B-----5:R-:W2:Y:S02]  /*a330*/  LDG.E R0, desc[UR54][R2.64+0x4] ;  /* 0x0000043602007981 */ /* 0x020ea4000c1e1900 */
[----:B--2---:R-:W-:-:S07]  /*a340*/  IMAD.IADD R0, R0, 0x1, -R5 ;  /* 0x0000000100007824 */ /* 0x004fce00078e0a05 */
.L_x_15222:
        /* <DEDUP_REMOVED lines=36> */
[----:B------:R-:W-:Y:S01]  /*a590*/  UIADD3.X UR7, UR7, UR17, UR18, UP1, UP2 ;  /* 0x0000001107077290 */ /* 0x000fe20008fe4412 */
[----:B-1----:R-:W-:Y:S01]  /*a5a0*/  @P0 SHF.R.U32.HI R5, RZ, R7, R2 ;  /* 0x00000007ff050219 */ /* 0x002fe20000011602 */
[----:B------:R-:W-:Y:S01]  /*a5b0*/  IMAD.U32 R2, RZ, RZ, UR20 ;  /* 0x00000014ff027e24 */ /* 0x000fe2000f8e00ff */
[----:B------:R-:W-:Y:S01]  /*a5c0*/  ULDC.64 UR8, c[0x0][UR16+0x210] ;  /* 0x0000840010087abb */ /* 0x000fe20008000a00 */
[----:B------:R-:W-:Y:S01]  /*a5d0*/  ULDC.64 UR10, c[0x0][0xba8] ;  /* 0x0002ea00000a7ab9 */ /* 0x000fe20000000a00 */
[----:B------:R-:W-:Y:S01]  /*a5e0*/  @!UP0 ULDC UR10, c[0x0][0xb50] ;  /* 0x0002d400000a8ab9 */ /* 0x000fe20000000800 */
[--C-:B------:R-:W-:Y:S01]  /*a5f0*/  IMAD.MOV R7, RZ, RZ, -R5.reuse ;  /* 0x000000ffff077224 */ /* 0x100fe200078e0a05 */
[----:B------:R-:W-:Y:S01]  /*a600*/  IADD3 R2, P0, P1, R5, UR14, R2 ;  /* 0x0000000e05027c10 */ /* 0x000fe2000f91e002 */
[----:B------:R-:W-:Y:S01]  /*a610*/  @!UP0 ULDC UR11, c[0x0][0xb54] ;  /* 0x0002d500000b8ab9 */ /* 0x000fe20000000800 */
[----:B------:R-:W-:Y:S01]  /*a620*/  SHF.R.S32.HI R5, RZ, 0x1f, R5 ;  /* 0x0000001fff057819 */ /* 0x000fe20000011405 */
[----:B------:R-:W-:-:S03]  /*a630*/  IMAD R7, R9, R7, R4 ;  /* 0x0000000709077224 */ /* 0x000fc600078e0204 */
[----:B------:R-:W-:Y:S01]  /*a640*/  IADD3.X R3, R5, UR7, R6, P0, P1 ;  /* 0x0000000705037c10 */ /* 0x000fe200087e2406 */
        /* <DEDUP_REMOVED lines=9> */
.L_x_15224:
[----:B------:R-:W-:Y:S05]  /*a6e0*/  BSYNC B1 ;  /* 0x0000000000017941 */ /* 0x000fea0003800000 */
.L_x_15223:
[----:B------:R-:W-:-:S06]  /*a6f0*/  UISETP.GT.AND UP0, UPT, UR46, 0x1, UPT ;  /* 0x000000012e00788c */ /* 0x000fcc000bf04270 */
[----:B------:R-:W-:-:S13]  /*a700*/  PLOP3.LUT P0, PT, PT, PT, UP0, 0x80, 0x0 ;  /* 0x000000000000781c */ /* 0x000fda0003f0f008 */
[----:B------:R-:W-:Y:S05]  /*a710*/  @P0 BRA `(.L_x_15219) ;  /* 0x0000000400280947 */ /* 0x000fea0003800000 */
[----:B------:R-:W1:Y:S01]  /*a720*/  LDC R11, c[0x0][0xbe8] ;  /* 0x0002fa00ff0b7b82 */ /* 0x000e620000000800 */
[----:B------:R-:W-:Y:S01]  /*a730*/  ULDC.64 UR10, c[0x0][0xaa0] ;  /* 0x0002a800000a7ab9 */ /* 0x000fe20000000a00 */
[----:B------:R-:W-:Y:S01]  /*a740*/  IMAD R2, R18, 0x30, R157 ;  /* 0x0000003012027824 */ /* 0x000fe200078e029d */
[----:B------:R-:W-:Y:S01]  /*a750*/  UIMAD UR7, UR18, UR10, URZ ;  /* 0x0000000a120772a4 */ /* 0x000fe2000f8e023f */
[----:B------:R-:W-:Y:S01]  /*a760*/  VIADD R30, R157, UR40 ;  /* 0x000000289d1e7c36 */ /* 0x000fe20008000000 */
[----:B------:R-:W-:Y:S01]  /*a770*/  UIMAD.WIDE.U32 UR8, UR4, UR10, URZ ;  /* 0x0000000a040872a5 */ /* 0x000fe2000f8e003f */
[----:B0-----:R-:W-:Y:S01]  /*a780*/  VIADD R4, R2, UR40 ;  /* 0x0000002802047c36 */ /* 0x001fe20008000000 */
[----:B------:R-:W-:Y:S01]  /*a790*/  UIMAD UR7, UR4, UR11, UR7 ;  /* 0x0000000b040772a4 */ /* 0x000fe2000f8e0207 */
[----:B------:R-:W-:Y:S02]  /*a7a0*/  SHF.R.S32.HI R13, RZ, 0x1f, R19 ;  /* 0x0000001fff0d7819 */ /* 0x000fe40000011413 */
[----:B------:R-:W-:Y:S01]  /*a7b0*/  ULDC.64 UR10, c[0x0][0xae8] ;  /* 0x0002ba00000a7ab9 */ /* 0x000fe20000000a00 */
[----:B------:R-:W-:Y:S01]  /*a7c0*/  UIADD3 UR9, UR9, UR7, URZ ;  /* 0x0000000709097290 */ /* 0x000fe2000fffe03f */
[----:B------:R-:W-:-:S03]  /*a7d0*/  IMAD.MOV.U32 R5, RZ, RZ, R4 ;  /* 0x000000ffff057224 */ /* 0x000fc600078e0004 */
[----:B------:R-:W-:-:S04]  /*a7e0*/  UIMAD.WIDE.U32 UR8, UR39, UR10, UR8 ;  /* 0x0000000a270872a5 */ /* 0x000fc8000f8e0008 */
[----:B------:R-:W-:-:S03]  /*a7f0*/  UIMAD UR9, UR39, UR11, UR9 ;  /* 0x0000000b270972a4 */ /* 0x000fc6000f8e0209 */
[----:B------:R-:W-:Y:S01]  /*a800*/  ULDC.64 UR10, c[0x0][0xaf0] ;  /* 0x0002bc00000a7ab9 */ /* 0x000fe20000000a00 */
[----:B-1----:R-:W-:Y:S01]  /*a810*/  ISETP.NE.AND P0, PT, R11, 0x1, PT ;  /* 0x000000010b00780c */ /* 0x002fe20003f05270 */
[----:B------:R-:W-:Y:S02]  /*a820*/  UIMAD UR38, UR38, UR10, URZ ;  /* 0x0000000a262672a4 */ /* 0x000fe4000f8e023f */
[----:B------:R-:W-:Y:S02]  /*a830*/  UIMAD.WIDE.U32 UR8, UR37, UR10, UR8 ;  /* 0x0000000a250872a5 */ /* 0x000fe4000f8e0008 */
[----:B------:R-:W-:-:S03]  /*a840*/  UIMAD UR4, UR37, UR11, UR38 ;  /* 0x0000000b250472a4 */ /* 0x000fc6000f8e0226 */
[----:B------:R-:W-:Y:S01]  /*a850*/  ULDC.64 UR10, c[0x0][0xae0] ;  /* 0x0002b800000a7ab9 */ /* 0x000fe20000000a00 */
[----:B------:R-:W-:-:S04]  /*a860*/  UIADD3 UR4, UR9, UR4, URZ ;  /* 0x0000000409047290 */ /* 0x000fc8000fffe03f */
[----:B------:R-:W0:Y:S08]  /*a870*/  @P0 LDC R3, c[0x0][0xbec] ;  /* 0x0002fb00ff030b82 */ /* 0x000e300000000800 */
        /* <DEDUP_REMOVED lines=52> */
.L_x_15219:
[----:B------:R-:W-:Y:S05]  /*abc0*/  BSYNC B0 ;  /* 0x0000000000007941 */ /* 0x000fea0003800000 */
.L_x_15215:
[----:B------:R-:W-:Y:S02]  /*abd0*/  ULDC UR4, c[0x0][0xc3c] ;  /* 0x00030f0000047ab9 */ /* 0x000fe40000000800 */
[----:B------:R-:W-:-:S13]  /*abe0*/  ISETP.GE.AND P0, PT, R31, UR4, PT ;  /* 0x000000041f007c0c */ /* 0x000fda000bf06270 */
[----:B------:R-:W-:Y:S05]  /*abf0*/  @!P0 BRA `(.L_x_15225) ;  /* 0xffffff6000888947 */ /* 0x000fea000383ffff */
[----:B------:R-:W-:Y:S05]  /*ac00*/  EXIT ;  /* 0x000000000000794d */ /* 0x000fea0003800000 */
.L_x_15172:
[----:B------:R-:W-:-:S08]  /*ac10*/  NOP ;  /* 0x0000000000007918 */ /* 0x000fd00000000000 */
[----:B------:R-:W0:-:S00]  /*ac20*/  USETMAXREG.DEALLOC.CTAPOOL 0x20 ;  /* 0x00000020000079c8 */ /* 0x000e0000080e0500 */
[----:B0-----:R-:W2:Y:S01]  /*ac30*/  LDL.LU R2, [R1+0x4] ;  /* 0x0000040001027983 */ /* 0x001ea20000300800 */
[----:B------:R-:W-:Y:S01]  /*ac40*/  LOP3.LUT R0, R0, 0x3, RZ, 0xc0, !PT ;  /* 0x0000000300007812 */ /* 0x000fe200078ec0ff */
[----:B------:R-:W-:-:S05]  /*ac50*/  IMAD.MOV.U32 R6, RZ, RZ, RZ ;  /* 0x000000ffff067224 */ /* 0x000fca00078e00ff */
[----:B------:R-:W0:Y:S02]  /*ac60*/  SHFL.IDX PT, R0, R0, RZ, 0x1f ;  /* 0x00001fff00007589 */ /* 0x000e2400000e0000 */
[----:B0-----:R-:W-:Y:S02]  /*ac70*/  ISETP.NE.AND P0, PT, R0, RZ, PT ;  /* 0x000000ff0000720c */ /* 0x001fe40003f05270 */
        /* <DEDUP_REMOVED lines=11> */
.L_x_15226:
[----:B------:R-:W1:Y:S01]  /*ad30*/  S2R R0, SR_TID.X ;  /* 0x0000000000007919 */ /* 0x000e620000002100 */
[----:B------:R-:W-:Y:S01]  /*ad40*/  ULDC UR4, c[0x0][0xc3c] ;  /* 0x00030f0000047ab9 */ /* 0x000fe20000000800 */
[----:B------:R-:W-:Y:S01]  /*ad50*/  IMAD.MOV.U32 R7, RZ, RZ, RZ ;  /* 0x000000ffff077224 */ /* 0x000fe200078e00ff */
[----:B------:R-:W2:Y:S01]  /*ad60*/  S2UR UR6, SR_CTAID.X ;  /* 0x00000000000679c3 */ /* 0x000ea20000002500 */
[----:B------:R-:W-:Y:S01]  /*ad70*/  ULDC UR5, c[0x0][0xc38] ;  /* 0x00030e0000057ab9 */ /* 0x000fe20000000800 */
[----:B-1----:R-:W-:-:S04]  /*ad80*/  LOP3.LUT R0, R0, 0x1f, RZ, 0xc0, !PT ;  /* 0x0000001f00007812 */ /* 0x002fc800078ec0ff */
[----:B------:R-:W-:-:S04]  /*ad90*/  ISETP.NE.AND P0, PT, R0, 0x1f, PT ;  /* 0x0000001f0000780c */ /* 0x000fc80003f05270 */
[----:B------:R-:W-:-:S13]  /*ada0*/  ISETP.GE.OR P1, PT, R0, UR4, !P0 ;  /* 0x0000000400007c0c */ /* 0x000fda000c726670 */
[----:B------:R-:W1:Y:S08]  /*adb0*/  @!P1 LDC.64 R4, c[0x0][0xc80] ;  /* 0x00032000ff049b82 */ /* 0x000e700000000a00 */
[----:B0-----:R-:W0:Y:S01]  /*adc0*/  @!P1 LDC.64 R2, c[0x0][0xc78] ;  /* 0x00031e00ff029b82 */ /* 0x001e220000000a00 */
[----:B-1----:R-:W-:-:S05]  /*add0*/  @!P1 IMAD.WIDE.U32 R4, R0, 0x4, R4 ;  /* 0x0000000400049825 */ /* 0x002fca00078e0004 */
[----:B------:R-:W3:Y:S01]  /*ade0*/  @!P1 LDG.E R6, desc[UR54][R4.64] ;  /* 0x0000003604069981 */ /* 0x000ee2000c1e1900 */
[----:B0-----:R-:W-:-:S05]  /*adf0*/  @!P1 IMAD.WIDE.U32 R2, R0, 0x4, R2 ;  /* 0x0000000400029825 */ /* 0x001fca00078e0002 */
        /* <DEDUP_REMOVED lines=25> */
[----:B--2---:R-:W-:Y:S01]  /*af90*/  ISETP.GT.AND P6, PT, R8, UR6, PT ;  /* 0x0000000608007c0c */ /* 0x004fe2000bfc4270 */
[----:B------:R-:W-:-:S12]  /*afa0*/  IMAD.MOV.U32 R3, RZ, RZ, R8 ;  /* 0x000000ffff037224 */ /* 0x000fd800078e0008 */
[----:B------:R-:W-:Y:S05]  /*afb0*/  @P6 BRA `(.L_x_15228) ;  /* 0x0000000000946947 */ /* 0x000fea0003800000 */
[----:B------:R-:W-:Y:S01]  /*afc0*/  IMAD.MOV.U32 R8, RZ, RZ, R3 ;  /* 0x000000ffff087224 */ /* 0x000fe200078e0003 */
[----:B------:R-:W-:Y:S01]  /*afd0*/  UMOV UR4, URZ ;  /* 0x0000003f00047c82 */ /* 0x000fe20008000000 */
[----:B------:R-:W-:-:S05]  /*afe0*/  ULDC UR5, c[0x0][0xc38] ;  /* 0x00030e0000057ab9 */ /* 0x000fca0000000800 */
.L_x_15230:
        /* <DEDUP_REMOVED lines=34> */
.L_x_15228:
        /* <DEDUP_REMOVED lines=13> */
.L_x_15231:
        /* <DEDUP_REMOVED lines=40> */
[----:B------:R-:W-:Y:S01]  /*b560*/  IMAD.HI.U32 R2, R3, R9, R2 ;  /* 0x0000000903027227 */ /* 0x000fe200078e0002 */
[----:B------:R-:W-:-:S03]  /*b570*/  MOV R3, R8 ;  /* 0x0000000800037202 */ /* 0x000fc60000000f00 */
        /* <DEDUP_REMOVED lines=20> */
.L_x_15232:
        /* <DEDUP_REMOVED lines=60> */
[----:B------:R-:W-:-:S07]  /*ba80*/  IMAD R18, R2, R18, R3 ;  /* 0x0000001202127224 */ /* 0x000fce00078e0203 */
.L_x_15233:
[----:B------:R-:W-:-:S05]  /*ba90*/  LOP3.LUT R17, RZ, R2, RZ, 0x33, !PT ;  /* 0x00000002ff117212 */ /* 0x000fca00078e33ff */
[----:B------:R-:W-:Y:S01]  /*baa0*/  IMAD.IADD R17, R6, 0x1, R17 ;  /* 0x0000000106117824 */ /* 0x000fe200078e0211 */
[----:B------:R-:W-:Y:S06]  /*bab0*/  BRA `(.L_x_15234) ;  /* 0x0000000000147947 */ /* 0x000fec0003800000 */
.L_x_15229:
[----:B------:R-:W-:Y:S01]  /*bac0*/  ULDC UR4, c[0x0][0xc3c] ;  /* 0x00030f0000047ab9 */ /* 0x000fe20000000800 */
[----:B------:R-:W-:Y:S02]  /*bad0*/  IMAD.MOV.U32 R17, RZ, RZ, RZ ;  /* 0x000000ffff117224 */ /* 0x000fe400078e00ff */
[----:B------:R-:W-:Y:S02]  /*bae0*/  IMAD.U32 R16, RZ, RZ, UR6 ;  /* 0x00000006ff107e24 */ /* 0x000fe4000f8e00ff */
[----:B------:R-:W-:Y:S02]  /*baf0*/  IMAD.MOV.U32 R18, RZ, RZ, RZ ;  /* 0x000000ffff127224 */ /* 0x000fe400078e00ff */
[----:B------:R-:W-:-:S07]  /*bb00*/  IMAD.U32 R19, RZ, RZ, UR4 ;  /* 0x00000004ff137e24 */ /* 0x000fce000f8e00ff */
.L_x_15234:
[----:B------:R-:W-:-:S13]  /*bb10*/  ISETP.NE.AND P0, PT, R0, RZ, PT ;  /* 0x000000ff0000720c */ /* 0x000fda0003f05270 */
[----:B------:R-:W0:Y:S01]  /*bb20*/  @!P0 S2R R3, SR_CgaCtaId ;  /* 0x0000000000038919 */ /* 0x000e220000008800 */
[----:B------:R-:W-:-:S04]  /*bb30*/  @!P0 MOV R0, 0x400 ;  /* 0x0000040000008802 */ /* 0x000fc80000000f00 */
[----:B0-----:R-:W-:-:S05]  /*bb40*/  @!P0 LEA R0, R3, R0, 0x18 ;  /* 0x0000000003008211 */ /* 0x001fca00078ec0ff */
[----:B------:R2:W-:Y:S01]  /*bb50*/  @!P0 STS.128 [R0+0x168d0], R16 ;  /* 0x0168d01000008388 */ /* 0x0005e20000000c00 */
[----:B------:R-:W-:Y:S06]  /*bb60*/  BAR.ARV 0x5, 0x200 ;  /* 0x0148000000007b1d */ /* 0x000fec0000002000 */
.L_x_15227:
[----:B------:R3:W-:Y:S01]  /*bb70*/  STL [R1+0x38], RZ ;  /* 0x000038ff01007387 */ /* 0x0007e20000100800 */
[----:B------:R-:W-:Y:S01]  /*bb80*/  ULDC UR4, c[0x0][0xc3c] ;  /* 0x00030f0000047ab9 */ /* 0x000fe20000000800 */
[----:B------:R-:W-:Y:S01]  /*bb90*/  IMAD.MOV.U32 R27, RZ, RZ, 0x1 ;  /* 0x00000001ff1b7424 */ /* 0x000fe200078e00ff */
[----:B-1----:R-:W-:Y:S01]  /*bba0*/  ISETP.GE.AND P0, PT, R19, UR4, PT ;  /* 0x0000000413007c0c */ /* 0x002fe2000bf06270 */
[----:B------:R-:W-:-:S12]  /*bbb0*/  IMAD.MOV.U32 R25, RZ, RZ, RZ ;  /* 0x000000ffff197224 */ /* 0x000fd800078e00ff */
[----:B---3--:R-:W-:Y:S05]  /*bbc0*/  @P0 BRA `(.L_x_15235) ;  /* 0x0000005000e40947 */ /* 0x008fea0003800000 */
[----:B------:R-:W1:Y:S01]  /*bbd0*/  S2R R3, SR_TID.X ;  /* 0x0000000000037919 */ /* 0x000e620000002100 */
[----:B------:R-:W3:Y:S01]  /*bbe0*/  S2UR UR5, SR_CgaCtaId ;  /* 0x00000000000579c3 */ /* 0x000ee20000008800 */
[----:B------:R-:W-:Y:S01]  /*bbf0*/  UMOV UR4, 0x400 ;  /* 0x0000040000047882 */ /* 0x000fe20000000000 */
[----:B------:R-:W-:Y:S01]  /*bc00*/  BSSY B8, `(.L_x_15235) ;  /* 0x0000535000087945 */ /* 0x000fe20003800000 */
[----:B------:R4:W-:Y:S01]  /*bc10*/  STL [R1+0x38], RZ ;  /* 0x000038ff01007387 */ /* 0x0009e20000100800 */
[----:B------:R-:W-:Y:S01]  /*bc20*/  IMAD.MOV.U32 R27, RZ, RZ, 0x1 ;  /* 0x00000001ff1b7424 */ /* 0x000fe200078e00ff */
[----:B------:R-:W-:Y:S01]  /*bc30*/  ULOP3.LUT UR37, UR36, 0x2, URZ, 0xfc, !UPT ;  /* 0x0000000224257892 */ /* 0x000fe2000f8efc3f */
[----:B------:R-:W-:Y:S01]  /*bc40*/  IMAD.MOV.U32 R25, RZ, RZ, RZ ;  /* 0x000000ffff197224 */ /* 0x000fe200078e00ff */
[----:B------:R-:W-:Y:S01]  /*bc50*/  ULDC UR38, c[0x0][0xc] ;  /* 0x0000030000267ab9 */ /* 0x000fe20000000800 */
[----:B---3--:R-:W-:-:S06]  /*bc60*/  ULEA UR4, UR5, UR4, 0x18 ;  /* 0x0000000405047291 */ /* 0x008fcc000f8ec03f */
[----:B------:R-:W-:Y:S01]  /*bc70*/  IMAD.U32 R22, RZ, RZ, UR4 ;  /* 0x00000004ff167e24 */ /* 0x000fe2000f8e00ff */
[C---:B-1----:R-:W-:Y:S01]  /*bc80*/  LOP3.LUT R4, R3.reuse, 0x7f, RZ, 0xc0, !PT ;  /* 0x0000007f03047812 */ /* 0x042fe200078ec0ff */
[C---:B------:R-:W-:Y:S02]  /*bc90*/  IMAD.SHL.U32 R28, R3.reuse, 0x8, RZ ;  /* 0x00000008031c7824 */ /* 0x040fe400078e00ff */
[----:B0-----:R-:W-:Y:S01]  /*bca0*/  IMAD.SHL.U32 R2, R3, 0x10, RZ ;  /* 0x0000001003027824 */ /* 0x001fe200078e00ff */
[----:B------:R-:W-:Y:S02]  /*bcb0*/  SHF.R.U32.HI R4, RZ, 0x3, R4 ;  /* 0x00000003ff047819 */ /* 0x000fe40000011604 */
[----:B--2---:R-:W-:Y:S02]  /*bcc0*/  LOP3.LUT R0, R28, 0x1f8, RZ, 0xc0, !PT ;  /* 0x000001f81c007812 */ /* 0x004fe400078ec0ff */
[----:B------:R-:W-:Y:S02]  /*bcd0*/  LOP3.LUT R2, R2, 0x70, RZ, 0xc0, !PT ;  /* 0x0000007002027812 */ /* 0x000fe400078ec0ff */
[----:B------:R-:W-:-:S02]  /*bce0*/  LOP3.LUT R3, R0, 0x38, R3, 0x78, !PT ;  /* 0x0000003800037812 */ /* 0x000fc400078e7803 */
[----:B------:R-:W-:Y:S02]  /*bcf0*/  LOP3.LUT R2, R4, R2, RZ, 0xfc, !PT ;  /* 0x0000000204027212 */ /* 0x000fe400078efcff */
[----:B------:R-:W-:Y:S02]  /*bd00*/  LOP3.LUT R0, R3, 0x200, R28, 0xf8, !PT ;  /* 0x0000020003007812 */ /* 0x000fe400078ef81c */
[----:B------:R-:W-:-:S03]  /*bd10*/  LOP3.LUT R28, R28, 0x38, RZ, 0xc0, !PT ;  /* 0x000000381c1c7812 */ /* 0x000fc600078ec0ff */
[----:B------:R-:W-:-:S05]  /*bd20*/  IMAD R0, R0, 0x2, R22 ;  /* 0x0000000200007824 */ /* 0x000fca00078e0216 */
[----:B------:R4:W-:Y:S02]  /*bd30*/  STL [R1+0x1c], R0 ;  /* 0x00001c0001007387 */ /* 0x0009e40000100800 */
.L_x_15298:
[----:B0-----:R-:W0:Y:S01]  /*bd40*/  LDC.64 R2, c[0x0][0xc88] ;  /* 0x00032200ff027b82 */ /* 0x001e220000000a00 */
[----:B--2---:R-:W2:Y:S01]  /*bd50*/  LDL.LU R6, [R1+0x4] ;  /* 0x0000040001067983 */ /* 0x004ea20000300800 */
[----:B0-----:R-:W-:-:S05]  /*bd60*/  IMAD.WIDE R2, R19, 0x4, R2 ;  /* 0x0000000413027825 */ /* 0x001fca00078e0202 */
[----:B------:R-:W4:Y:S01]  /*bd70*/  LDG.E R29, desc[UR54][R2.64] ;  /* 0x00000036021d7981 */ /* 0x000f22000c1e1900 */
[----:B------:R-:W-:Y:S05]  /*bd80*/  YIELD ;  /* 0x0000000000007946 */ /* 0x000fea0003800000 */
[----:B------:R-:W-:Y:S01]  /*bd90*/  ULDC.64 UR4, c[0x0][0xa28] ;  /* 0x00028a0000047ab9 */ /* 0x000fe20000000a00 */
[----:B------:R-:W-:Y:S01]  /*bda0*/  IMAD.MOV.U32 R7, RZ, RZ, RZ ;  /* 0x000000ffff077224 */ /* 0x000fe200078e00ff */
[----:B------:R-:W-:Y:S01]  /*bdb0*/  ISETP.NE.U32.AND P0, PT, RZ, UR4, PT ;  /* 0x00000004ff007c0c */ /* 0x000fe2000bf05070 */
[----:B------:R-:W-:-:S03]  /*bdc0*/  ULDC.64 UR6, c[0x0][0xa18] ;  /* 0x0002860000067ab9 */ /* 0x000fc60000000a00 */
[----:B------:R-:W-:Y:S02]  /*bdd0*/  ISETP.NE.AND.EX P0, PT, RZ, UR5, PT, P0 ;  /* 0x00000005ff007c0c */ /* 0x000fe4000bf05300 */
[----:B----4-:R-:W-:-:S11]  /*bde0*/  SHF.R.S32.HI R0, RZ, 0x1f, R29 ;  /* 0x0000001fff007819 */ /* 0x010fd6000001141d */
[C---:B------:R-:W-:Y:S01]  /*bdf0*/  @P0 LEA R2, P1, R29.reuse, UR4, 0x2 ;  /* 0x000000041d020c11 */ /* 0x040fe2000f8210ff */
[C---:B------:R-:W-:Y:S01]  /*be00*/  IMAD.SHL.U32 R23, R29.reuse, 0x4, RZ ;  /* 0x000000041d177824 */ /* 0x040fe200078e00ff */
[C-C-:B------:R-:W-:Y:S01]  /*be10*/  SHF.L.U64.HI R24, R29.reuse, 0x2, R0.reuse ;  /* 0x000000021d187819 */ /* 0x140fe20000010200 */
[----:B------:R0:W-:Y:S01]  /*be20*/  STL [R1+0x2c], R0 ;  /* 0x00002c0001007387 */ /* 0x0001e20000100800 */
[----:B------:R-:W-:Y:S01]  /*be30*/  @P0 LEA.HI.X R3, R29, UR5, R0, 0x2, P1 ;  /* 0x000000051d030c11 */ /* 0x000fe200088f1400 */
[----:B------:R-:W-:-:S04]  /*be40*/  ULDC.64 UR4, c[0x0][0xa00] ;  /* 0x0002800000047ab9 */ /* 0x000fc80000000a00 */
[----:B------:R1:W3:Y:S01]  /*be50*/  @P0 LDG.E R7, desc[UR54][R2.64] ;  /* 0x0000003602070981 */ /* 0x0002e2000c1e1900 */
[----:B------:R-:W-:Y:S02]  /*be60*/  ISETP.NE.U32.AND P0, PT, RZ, UR4, PT ;  /* 0x00000004ff007c0c */ /* 0x000fe4000bf05070 */
[----:B--2---:R-:W-:Y:S01]  /*be70*/  LOP3.LUT R6, R6, 0xffffffef, RZ, 0xc0, !PT ;  /* 0xffffffef06067812 */ /* 0x004fe200078ec0ff */
        /* <DEDUP_REMOVED lines=8> */
[----:B------:R-:W2:Y:S05]  /*bf00*/  @P2 LDG.E R0, desc[UR54][R2.64] ;  /* 0x0000003602002981 */ /* 0x000eaa000c1e1900 */
[----:B------:R-:W-:Y:S01]  /*bf10*/  @P0 IADD3 R4, P1, R23, UR6, RZ ;  /* 0x0000000617040c10 */ /* 0x000fe2000ff3e0ff */
[----:B------:R-:W-:Y:S03]  /*bf20*/  STL [R1+0x4], R6 ;  /* 0x0000040601007387 */ /* 0x000fe60000100800 */
        /* <DEDUP_REMOVED lines=8> */
[----:B--2---:R0:W-:Y:S04]  /*bfb0*/  STL [R1+0x20], R0 ;  /* 0x0000200001007387 */ /* 0x0041e80000100800 */
[----:B---3--:R1:W-:Y:S04]  /*bfc0*/  STL [R1+0x14], R7 ;  /* 0x0000140701007387 */ /* 0x0083e80000100800 */
[----:B----4-:R1:W-:Y:S01]  /*bfd0*/  @P0 STL [R1+0x28], R4 ;  /* 0x0000280401000387 */ /* 0x0103e20000100800 */
[----:B0-----:R-:W-:Y:S01]  /*bfe0*/  IMAD.U32 R0, RZ, RZ, UR4 ;  /* 0x00000004ff007e24 */ /* 0x001fe2000f8e00ff */
[----:B------:R-:W-:Y:S06]  /*bff0*/  @P0 BRA `(.L_x_15236) ;  /* 0x0000000000200947 */ /* 0x000fec0003800000 */
        /* <DEDUP_REMOVED lines=8> */
.L_x_15236:
        /* <DEDUP_REMOVED lines=10> */
.L_x_15237:
        /* <DEDUP_REMOVED lines=9> */
.L_x_15238:
[----:B0-2---:R-:W-:Y:S01]  /*c1b0*/  IMAD.MOV.U32 R2, RZ, RZ, R6 ;  /* 0x000000ffff027224 */ /* 0x005fe200078e0006 */
[----:B------:R-:W0:Y:S01]  /*c1c0*/  LDC R3, c[0x0][0x448] ;  /* 0x00011200ff037b82 */ /* 0x000e220000000800 */
[----:B------:R-:W2:Y:S01]  /*c1d0*/  LDL R6, [R1+0x28] ;  /* 0x0000280001067983 */ /* 0x000ea20000100800 */
[----:B-----5:R-:W-:Y:S01]  /*c1e0*/  IMAD.IADD R5, R0, 0x1, -R7 ;  /* 0x0000000100057824 */ /* 0x020fe200078e0a07 */
[----:B------:R-:W-:Y:S01]  /*c1f0*/  BSSY B0, `(.L_x_15239) ;  /* 0x000003a000007945 */ /* 0x000fe20003800000 */
[----:B------:R-:W-:Y:S02]  /*c200*/  LOP3.LUT R2, R2, 0xfffffff7, RZ, 0xc0, !PT ;  /* 0xfffffff702027812 */ /* 0x000fe400078ec0ff */
[----:B0-----:R-:W-:-:S13]  /*c210*/  ISETP.NE.AND P0, PT, R3, 0x1, PT ;  /* 0x000000010300780c */ /* 0x001fda0003f05270 */
[----:B------:R-:W0:Y:S01]  /*c220*/  @P0 LDC R4, c[0x0][0x44c] ;  /* 0x00011300ff040b82 */ /* 0x000e220000000800 */
[----:B------:R-:W-:-:S05]  /*c230*/  @P0 LOP3.LUT R2, R2, 0x8, RZ, 0xfc, !PT ;  /* 0x0000000802020812 */ /* 0x000fca00078efcff */
[----:B------:R1:W-:Y:S02]  /*c240*/  STL [R1+0x4], R2 ;  /* 0x0000040201007387 */ /* 0x0003e40000100800 */
[----:B------:R-:W3:Y:S02]  /*c250*/  @P0 LDC R3, c[0x0][0x450] ;  /* 0x00011400ff030b82 */ /* 0x000ee40000000800 */
[----:B------:R4:W-:Y:S01]  /*c260*/  STL [R1+0xc], R5 ;  /* 0x00000c0501007387 */ /* 0x0009e20000100800 */
[----:B-1----:R-:W-:-:S04]  /*c270*/  IMAD R2, R17, 0xc0, RZ ;  /* 0x000000c011027824 */ /* 0x002fc800078e02ff */
[----:B------:R-:W-:-:S04]  /*c280*/  VIADD R2, R2, 0xbf ;  /* 0x000000bf02027836 */ /* 0x000fc80000000000 */
[----:B0-----:R-:W-:-:S05]  /*c290*/  @P0 IMAD.HI.U32 R4, R2, R4, RZ ;  /* 0x0000000402040227 */ /* 0x001fca00078e00ff */
[----:B---3--:R-:W-:Y:S02]  /*c2a0*/  @P0 SHF.R.U32.HI R2, RZ, R3, R4 ;  /* 0x00000003ff020219 */ /* 0x008fe40000011604 */
[----:B------:R-:W-:-:S04]  /*c2b0*/  LOP3.LUT R4, R18, 0xff000000, RZ, 0xc0, !PT ;  /* 0xff00000012047812 */ /* 0x000fc800078ec0ff */
[----:B------:R-:W-:Y:S02]  /*c2c0*/  SHF.R.U32.HI R4, RZ, 0x8, R4 ;  /* 0x00000008ff047819 */ /* 0x000fe40000011604 */
[----:B--2---:R-:W-:-:S05]  /*c2d0*/  IADD3 R0, R5, 0x80, -R6 ;  /* 0x0000008005007810 */ /* 0x004fca0007ffe806 */
        /* <DEDUP_REMOVED lines=11> */
[----:B------:R-:W-:Y:S02]  /*c390*/  LEA.HI R4, R2, R4, RZ, 0x10 ;  /* 0x0000000402047211 */ /* 0x000fe400078f80ff */
[----:B------:R-:W-:-:S09]  /*c3a0*/  MOV R2, RZ ;  /* 0x000000ff00027202 */ /* 0x000fd20000000f00 */
[----:B----4-:R-:W-:Y:S05]  /*c3b0*/  @!P0 BRA `(.L_x_15240) ;  /* 0x0000000000748947 */ /* 0x010fea0003800000 */
        /* <DEDUP_REMOVED lines=29> */
.L_x_15240:
[----:B------:R-:W-:Y:S05]  /*c590*/  BSYNC B0 ;  /* 0x0000000000007941 */ /* 0x000fea0003800000 */
.L_x_15239:
        /* <DEDUP_REMOVED lines=25> */
.L_x_15242:
        /* <DEDUP_REMOVED lines=20> */
.L_x_15245:
[----:B------:R-:W-:Y:S05]  /*c870*/  BSYNC B6 ;  /* 0x0000000000067941 */ /* 0x000fea0003800000 */
.L_x_15244:
        /* <DEDUP_REMOVED lines=20> */
.L_x_15248:
        /* <DEDUP_REMOVED lines=15> */
.L_x_15247:
[----:B------:R-:W-:Y:S05]  /*cab0*/  BSYNC B6 ;  /* 0x0000000000067941 */ /* 0x000fea0003800000 */
.L_x_15246:
        /* <DEDUP_REMOVED lines=14> */
[----:B--2---:R0:W2:Y:S01]  /*cba0*/  @P0 LDG.E R21, desc[UR54][R2.64] ;  /* 0x0000003602150981 */ /* 0x0040a2000c1e1900 */
[----:B-1----:R-:W-:Y:S01]  /*cbb0*/  IMAD.SHL.U32 R7, R7, 0x10, RZ ;  /* 0x0000001007077824 */ /* 0x002fe200078e00ff */
[----:B------:R-:W-:Y:S01]  /*cbc0*/  LOP3.LUT R0, R0, 0x7f, RZ, 0xc0, !PT ;  /* 0x0000007f00007812 */ /* 0x000fe200078ec0ff */
[----:B---3--:R-:W-:-:S07]  /*cbd0*/  VIADD R26, R26, 0xffffffff ;  /* 0xffffffff1a1a7836 */ /* 0x008fce0000000000 */
        /* <DEDUP_REMOVED lines=27> */
[----:B------:R-:W-:Y:S01]  /*cd90*/  LOP3.LUT R20, R20, 0xfffffffb, RZ, 0xc0, !PT ;  /* 0xfffffffb14147812 */ /* 0x000fe200078ec0ff */
[----:B------:R-:W-:-:S03]  /*cda0*/  IMAD.U32 R9, RZ, RZ, UR37 ;  /* 0x00000025ff097e24 */ /* 0x000fc6000f8e00ff */
[----:B------:R-:W-:Y:S02]  /*cdb0*/  @P2 LOP3.LUT R20, R20, 0x4, RZ, 0xfc, !PT ;  /* 0x0000000414142812 */ /* 0x000fe400078efcff */
[----:B------:R-:W-:Y:S02]  /*cdc0*/  ISETP.NE.AND P2, PT, R9, 0x3, PT ;  /* 0x000000030900780c */ /* 0x000fe40003f45270 */
[----:B------:R-:W-:-:S11]  /*cdd0*/  LOP3.LUT R20, R20, 0xfffffffd, RZ, 0xc0, !PT ;  /* 0xfffffffd14147812 */ /* 0x000fd600078ec0ff */
[----:B------:R-:W-:-:S05]  /*cde0*/  @P2 LOP3.LUT R20, R20, 0x2, RZ, 0xfc, !PT ;  /* 0x0000000214142812 */ /* 0x000fca00078efcff */
[----:B------:R0:W-:Y:S01]  /*cdf0*/  STL [R1+0x4], R20 ;  /* 0x0000041401007387 */ /* 0x0001e20000100800 */
[----:B------:R-:W-:-:S03]  /*ce00*/  UMOV UR4, 0xffffffff ;  /* 0xffffffff00047882 */ /* 0x000fc60000000000 */
[----:B------:R-:W-:Y:S05]  /*ce10*/  BRA.DIV UR4, `(.L_x_15249) ;  /* 0x0000004604dc7947 */ /* 0x000fea000b800000 */
.L_x_15315:
[----:B------:R-:W-:Y:S01]  /*ce20*/  LOP3.LUT R24, R18, 0xffff, RZ, 0xc0, !PT ;  /* 0x0000ffff12187812 */ /* 0x000fe200078ec0ff */
[----:B------:R-:W-:Y:S06]  /*ce30*/  @!P2 BRA `(.L_x_15250) ;  /* 0x000000000004a947 */ /* 0x000fec0003800000 */
[----:B------:R-:W-:Y:S01]  /*ce40*/  BPT.TRAP 0x1 ;  /* 0x000000040000795c */ /* 0x000fe20000300000 */
.L_x_15250:
        /* <DEDUP_REMOVED lines=23> */
.L_x_15316:
[----:B------:R-:W-:Y:S05]  /*cfc0*/  BSYNC B0 ;  /* 0x0000000000007941 */ /* 0x000fea0003800000 */
.L_x_15251:
        /* <DEDUP_REMOVED lines=40> */
[----:B-1----:R-:W-:-:S04]  /*d250*/  @P0 LEA R7, P1, R28, R7, 0x1 ;  /* 0x000000071c070211 */ /* 0x002fc800078208ff */
[----:B--2---:R-:W-:Y:S02]  /*d260*/  @P0 IADD3.X R6, RZ, R6, RZ, P1, !PT ;  /* 0x00000006ff060210 */ /* 0x004fe40000ffe4ff */
[----:B------:R-:W-:Y:S02]  /*d270*/  ISETP.GE.AND P1, PT, R4, 0x11, PT ;  /* 0x000000110400780c */ /* 0x000fe40003f26270 */
        /* <DEDUP_REMOVED lines=66> */
.L_x_15334:
[----:B------:R-:W-:-:S13]  /*d6a0*/  ISETP.GE.AND P0, PT, R4, 0x71, PT ;  /* 0x000000710400780c */ /* 0x000fda0003f06270 */
[----:B-1----:R-:W-:Y:S01]  /*d6b0*/  @P0 LEA R6, P1, R28, R0, 0x1 ;  /* 0x000000001c060211 */ /* 0x002fe200078208ff */
        /* <DEDUP_REMOVED lines=8> */
.L_x_15254:
        /* <DEDUP_REMOVED lines=11> */
.L_x_15255:
[----:B------:R2:W5:Y:S01]  /*d7f0*/  LDL R0, [R1+0x4] ;  /* 0x0000040001007983 */ /* 0x0005620000100800 */
[----:B------:R2:W-:Y:S03]  /*d800*/  SYNCS.ARRIVE.TRANS64.A1T0 RZ, [R3+URZ+0x16830], RZ ;  /* 0x016830ff03ff79a7 */ /* 0x0005e6000810003f */
[----:B-1----:R2:W5:Y:S04]  /*d810*/  LDL.LU R5, [R1+0x20] ;  /* 0x0000200001057983 */ /* 0x0025680000300800 */
        /* <DEDUP_REMOVED lines=9> */
[----:B--2---:R-:W-:Y:S01]  /*d8b0*/  IMAD.WIDE.U32 R2, R5, UR4, RZ ;  /* 0x0000000405027c25 */ /* 0x004fe2000f8e00ff */
        /* <DEDUP_REMOVED lines=24> */
[----:B01----:R-:W-:Y:S05]  /*da40*/  CALL.ABS.NOINC R2 ;  /* 0x0000000002007343 */ /* 0x003fea0003c00000 */
.L_x_15257:
[----:B------:R-:W-:Y:S05]  /*da50*/  BSYNC B6 ;  /* 0x0000000000067941 */ /* 0x000fea0003800000 */
.L_x_15256:
[----:B------:R-:W2:Y:S01]  /*da60*/  LDL.LU R21, [R1+0x34] ;  /* 0x0000340001157983 */ /* 0x000ea20000300800 */
[----:B------:R-:W-:Y:S01]  /*da70*/  ULDC.64 UR6, c[0x0][0x2e0] ;  /* 0x0000b80000067ab9 */ /* 0x000fe20000000a00 */
[----:B-1----:R-:W1:Y:S01]  /*da80*/  LDC R4, c[0x0][0x448] ;  /* 0x00011200ff047b82 */ /* 0x002e620000000800 */
[----:B------:R-:W-:Y:S01]  /*da90*/  ULDC.64 UR4, c[0x0][0x2d8] ;  /* 0x0000b60000047ab9 */ /* 0x000fe20000000a00 */
[----:B------:R-:W3:Y:S01]  /*daa0*/  LDL.LU R20, [R1+0x2c] ;  /* 0x00002c0001147983 */ /* 0x000ee20000300800 */
[----:B------:R-:W-:-:S03]  /*dab0*/  ULDC.64 UR8, c[0x0][0x280] ;  /* 0x0000a00000087ab9 */ /* 0x000fc60000000a00 */
[----:B------:R-:W3:Y:S02]  /*dac0*/  LDL.LU.64 R2, [R1+0x20] ;  /* 0x0000200001027983 */ /* 0x000ee40000300a00 */
[----:B0-----:R-:W0:Y:S02]  /*dad0*/  LDC R9, c[0x0][0x448] ;  /* 0x00011200ff097b82 */ /* 0x001e240000000800 */
[----:B------:R4:W5:Y:S01]  /*dae0*/  LDL R10, [R1+0x1c] ;  /* 0x00001c00010a7983 */ /* 0x0009620000100800 */
[----:B-1----:R-:W-:-:S13]  /*daf0*/  ISETP.NE.AND P6, PT, R4, 0x1, PT ;  /* 0x000000010400780c */ /* 0x002fda0003fc5270 */
[----:B------:R-:W1:Y:S08]  /*db00*/  @P6 LDC R5, c[0x0][0x44c] ;  /* 0x00011300ff056b82 */ /* 0x000e700000000800 */
[----:B------:R-:W4:Y:S08]  /*db10*/  @P6 LDC R4, c[0x0][0x450] ;  /* 0x00011400ff046b82 */ /* 0x000f300000000800 */
[----:B------:R-:W0:Y:S01]  /*db20*/  @P6 LDC R8, c[0x0][0x450] ;  /* 0x00011400ff086b82 */ /* 0x000e220000000800 */
[----:B--2---:R-:W-:-:S02]  /*db30*/  IMAD R0, R21, UR6, RZ ;  /* 0x0000000615007c24 */ /* 0x004fc4000f8e02ff */
[----:B------:R-:W2:Y:S02]  /*db40*/  S2R R21, SR_TID.X ;  /* 0x0000000000157919 */ /* 0x000ea40000002100 */
[----:B------:R-:W-:Y:S01]  /*db50*/  IMAD R0, R29, UR7, R0 ;  /* 0x000000071d007c24 */ /* 0x000fe2000f8e0200 */
[----:B---3--:R-:W-:Y:S02]  /*db60*/  MOV R3, R20 ;  /* 0x0000001400037202 */ /* 0x008fe40000000f00 */
        /* <DEDUP_REMOVED lines=12> */
[----:B------:R2:W5:Y:S03]  /*dc30*/  LDL R21, [R1+0x28] ;  /* 0x0000280001157983 */ /* 0x0005660000100800 */
[----:B------:R-:W-:-:S04]  /*dc40*/  IMAD R6, R17, 0xc0, R20 ;  /* 0x000000c011067824 */ /* 0x000fc800078e0214 */
[----:B-1----:R-:W-:-:S04]  /*dc50*/  @P6 IMAD.HI.U32 R0, R6, R5, RZ ;  /* 0x0000000506006227 */ /* 0x002fc800078e00ff */
[----:B------:R-:W-:Y:S01]  /*dc60*/  IMAD.MOV.U32 R5, RZ, RZ, R6 ;  /* 0x000000ffff057224 */ /* 0x000fe200078e0006 */
[----:B----4-:R-:W-:-:S04]  /*dc70*/  @P6 SHF.R.U32.HI R5, RZ, R4, R0 ;  /* 0x00000004ff056219 */ /* 0x010fc80000011600 */
[----:B------:R-:W-:-:S05]  /*dc80*/  SHF.R.S32.HI R0, RZ, 0x1f, R5 ;  /* 0x0000001fff007819 */ /* 0x000fca0000011405 */
[----:B------:R-:W-:-:S04]  /*dc90*/  IMAD R0, R0, UR4, RZ ;  /* 0x0000000400007c24 */ /* 0x000fc8000f8e02ff */
[C---:B------:R-:W-:Y:S02]  /*dca0*/  IMAD R7, R5.reuse, UR5, R0 ;  /* 0x0000000505077c24 */ /* 0x040fe4000f8e0200 */
[----:B------:R-:W-:Y:S02]  /*dcb0*/  IMAD.MOV R0, RZ, RZ, -R5 ;  /* 0x000000ffff007224 */ /* 0x000fe400078e0a05 */
[----:B------:R-:W-:-:S04]  /*dcc0*/  IMAD.WIDE.U32 R4, R5, UR4, R2 ;  /* 0x0000000405047c25 */ /* 0x000fc8000f8e0002 */
[----:B0-----:R-:W-:Y:S02]  /*dcd0*/  IMAD R0, R9, R0, R6 ;  /* 0x0000000009007224 */ /* 0x001fe400078e0206 */
        /* <DEDUP_REMOVED lines=117> */
[----:B0-----:R-:W-:-:S04]  /*e430*/  @!P1 LEA R4, P3, R28, R4, 0x1 ;  /* 0x000000041c049211 */ /* 0x001fc800078608ff */
[----:B------:R-:W-:Y:S01]  /*e440*/  @!P1 IADD3.X R0, RZ, R0, RZ, P3, !PT ;  /* 0x00000000ff009210 */ /* 0x000fe20001ffe4ff */
[----:B-1----:R-:W-:-:S04]  /*e450*/  @!P1 IMAD.MOV.U32 R6, RZ, RZ, R4 ;  /* 0x000000ffff069224 */ /* 0x002fc800078e0004 */
        /* <DEDUP_REMOVED lines=20> */
.L_x_15359:
        /* <DEDUP_REMOVED lines=10> */
.L_x_15259:
        /* <DEDUP_REMOVED lines=22> */
.L_x_15360:
[----:B------:R-:W-:Y:S05]  /*e7a0*/  BSYNC B0 ;  /* 0x0000000000007941 */ /* 0x000fea0003800000 */
.L_x_15260:
[----:B------:R-:W-:Y:S04]  /*e7b0*/  BSSY B0, `(.L_x_15262) ;  /* 0x00000ff000007945 */ /* 0x000fe80003800000 */
[----:B------:R-:W-:Y:S05]  /*e7c0*/  @!P1 BRA `(.L_x_15263) ;  /* 0x0000000c00f49947 */ /* 0x000fea0003800000 */
[----:B------:R-:W-:Y:S01]  /*e7d0*/  ULDC UR4, c[0x0][0x2f4] ;  /* 0x0000bd0000047ab9 */ /* 0x000fe20000000800 */
[----:B------:R-:W-:Y:S01]  /*e7e0*/  IMAD.MOV.U32 R6, RZ, RZ, R25 ;  /* 0x000000ffff067224 */ /* 0x000fe200078e0019 */
[----:B------:R-:W-:Y:S01]  /*e7f0*/  ISETP.GE.AND P1, PT, R28, UR4, PT ;  /* 0x000000041c007c0c */ /* 0x000fe2000bf26270 */
[----:B------:R-:W-:Y:S02]  /*e800*/  IMAD.MOV.U32 R17, RZ, RZ, R27 ;  /* 0x000000ffff117224 */ /* 0x000fe400078e001b */
[----:B------:R-:W-:-:S10]  /*e810*/  IMAD.MOV.U32 R29, RZ, RZ, R26 ;  /* 0x000000ffff1d7224 */ /* 0x000fd400078e001a */
.L_x_15276:
[----:B------:R-:W2:Y:S01]  /*e820*/  LDL R9, [R1+0x14] ;  /* 0x0000140001097983 */ /* 0x000ea20000100800 */
[----:B0-----:R-:W0:Y:S03]  /*e830*/  LDC R3, c[0x0][0x430] ;  /* 0x00010c00ff037b82 */ /* 0x001e260000000800 */
[----:B------:R-:W3:Y:S04]  /*e840*/  LDL R8, [R1+0x18] ;  /* 0x0000180001087983 */ /* 0x000ee80000100800 */
[----:B------:R-:W4:Y:S01]  /*e850*/  LDL R5, [R1] ;  /* 0x0000000001057983 */ /* 0x000f220000100800 */
        /* <DEDUP_REMOVED lines=38> */
.L_x_15264:
[----:B------:R-:W-:Y:S01]  /*eac0*/  IMAD R5, R25, 0x8, R22 ;  /* 0x0000000819057824 */ /* 0x000fe200078e0216 */
[----:B------:R-:W-:Y:S01]  /*ead0*/  SHF.L.U32 R2, R27, 0x1f, RZ ;  /* 0x0000001f1b027819 */ /* 0x000fe200000006ff */
[----:B------:R-:W-:Y:S03]  /*eae0*/  BSSY B1, `(.L_x_15265) ;  /* 0x0000003000017945 */ /* 0x000fe60003800000 */
[----:B------:R-:W0:Y:S02]  /*eaf0*/  SYNCS.PHASECHK.TRANS64.TRYWAIT P0, [R5+URZ+0x16840], R2 ;  /* 0x01684002050075a7 */ /* 0x000e24000800017f */
[----:B0-----:R-:W-:Y:S05]  /*eb00*/  @!P0 BRA `(.L_x_15266) ;  /* 0x0000004400908947 */ /* 0x001fea0003800000 */
.L_x_15361:
[----:B------:R-:W-:Y:S05]  /*eb10*/  BSYNC B1 ;  /* 0x0000000000017941 */ /* 0x000fea0003800000 */
.L_x_15265:
[----:B------:R-:W2:Y:S01]  /*eb20*/  LDL R3, [R1+0x4] ;  /* 0x0000040001037983 */ /* 0x000ea20000100800 */
[----:B------:R-:W-:Y:S01]  /*eb30*/  SHF.R.S32.HI R20, RZ, 0x1f, R0 ;  /* 0x0000001fff147819 */ /* 0x000fe20000011400 */
[----:B------:R-:W-:Y:S01]  /*eb40*/  ULDC.64 UR4, c[0x0][0x300] ;  /* 0x0000c00000047ab9 */ /* 0x000fe20000000a00 */
[----:B------:R-:W-:Y:S01]  /*eb50*/  ULDC.64 UR6, c[0x0][0x2e8] ;  /* 0x0000ba0000067ab9 */ /* 0x000fe20000000a00 */
[----:B------:R-:W1:Y:S02]  /*eb60*/  S2R R8, SR_TID.X ;  /* 0x0000000000087919 */ /* 0x000e640000002100 */
[----:B------:R-:W-:-:S04]  /*eb70*/  IMAD R7, R20, UR4, RZ ;  /* 0x0000000414077c24 */ /* 0x000fc8000f8e02ff */
[----:B------:R-:W-:Y:S02]  /*eb80*/  IMAD R7, R0, UR5, R7 ;  /* 0x0000000500077c24 */ /* 0x000fe4000f8e0207 */
[C---:B-1----:R-:W-:Y:S01]  /*eb90*/  IMAD.SHL.U32 R9, R8.reuse, 0x8, RZ ;  /* 0x0000000808097824 */ /* 0x042fe200078e00ff */
[----:B------:R-:W-:-:S04]  /*eba0*/  SHF.L.U32 R11, R8, 0x3, RZ ;  /* 0x00000003080b7819 */ /* 0x000fc800000006ff */
        /* <DEDUP_REMOVED lines=59> */
.L_x_15379:
        /* <DEDUP_REMOVED lines=8> */
.L_x_15268:
        /* <DEDUP_REMOVED lines=11> */
.L_x_15269:
[----:B------:R1:W-:Y:S01]  /*f090*/  SYNCS.ARRIVE.TRANS64.A1T0 RZ, [R5+URZ+0x16830], RZ ;  /* 0x016830ff05ff79a7 */ /* 0x0003e2000810003f */
[----:B------:R-:W-:Y:S05]  /*f0a0*/  @!P3 BRA `(.L_x_15270) ;  /* 0x000000000004b947 */ /* 0x000fea0003800000 */
[----:B------:R-:W-:Y:S01]  /*f0b0*/  BPT.TRAP 0x1 ;  /* 0x000000040000795c */ /* 0x000fe20000300000 */
.L_x_15270:
[----:B------:R-:W-:Y:S01]  /*f0c0*/  SHF.L.U32 R2, R17, 0x1f, RZ ;  /* 0x0000001f11027819 */ /* 0x000fe200000006ff */
[----:B-1----:R-:W-:Y:S01]  /*f0d0*/  IMAD R5, R6, 0x8, R22 ;  /* 0x0000000806057824 */ /* 0x002fe200078e0216 */
[----:B------:R-:W-:Y:S03]  /*f0e0*/  BSSY B1, `(.L_x_15271) ;  /* 0x0000003000017945 */ /* 0x000fe60003800000 */
[----:B------:R-:W1:Y:S02]  /*f0f0*/  SYNCS.PHASECHK.TRANS64.TRYWAIT P0, [R5+URZ+0x16860], R2 ;  /* 0x01686002050075a7 */ /* 0x000e64000800017f */
[----:B-1----:R-:W-:Y:S05]  /*f100*/  @!P0 BRA `(.L_x_15272) ;  /* 0x0000004800548947 */ /* 0x002fea0003800000 */
.L_x_15380:
[----:B------:R-:W-:Y:S05]  /*f110*/  BSYNC B1 ;  /* 0x0000000000017941 */ /* 0x000fea0003800000 */
.L_x_15271:
        /* <DEDUP_REMOVED lines=60> */
.L_x_15398:
        /* <DEDUP_REMOVED lines=14> */
[----:B------:R-:W-:-:S03]  /*f5c0*/  NOP ;  /* 0x0000000000007918 */ /* 0x000fc60000000000 */
[----:B------:R-:W-:-:S03]  /*f5d0*/  IADD3 R3, R3, R6, RZ ;  /* 0x0000000603037210 */ /* 0x000fc60007ffe0ff */
        /* <DEDUP_REMOVED lines=9> */
.L_x_15274:
        /* <DEDUP_REMOVED lines=11> */
.L_x_15275:
[----:B------:R-:W2:Y:S01]  /*f720*/  LDL R0, [R1+0x10] ;  /* 0x0000100001007983 */ /* 0x000ea20000100800 */
[----:B------:R1:W-:Y:S01]  /*f730*/  SYNCS.ARRIVE.TRANS64.A1T0 RZ, [R5+URZ+0x16850], RZ ;  /* 0x016850ff05ff79a7 */ /* 0x0003e2000810003f */
[C---:B------:R-:W-:Y:S02]  /*f740*/  VIADD R7, R26.reuse, 0xffffffff ;  /* 0xffffffff1a077836 */ /* 0x040fe40000000000 */
[----:B------:R-:W-:Y:S02]  /*f750*/  IMAD.MOV.U32 R6, RZ, RZ, R25 ;  /* 0x000000ffff067224 */ /* 0x000fe400078e0019 */
[----:B------:R-:W-:Y:S02]  /*f760*/  IMAD.MOV.U32 R17, RZ, RZ, R27 ;  /* 0x000000ffff117224 */ /* 0x000fe400078e001b */
[----:B------:R-:W-:Y:S01]  /*f770*/  IMAD.MOV.U32 R29, RZ, RZ, R26 ;  /* 0x000000ffff1d7224 */ /* 0x000fe200078e001a */
[----:B--2---:R-:W-:-:S13]  /*f780*/  ISETP.GT.AND P0, PT, R26, R0, PT ;  /* 0x000000001a00720c */ /* 0x004fda0003f04270 */
[----:B-1----:R-:W-:Y:S05]  /*f790*/  @P0 BRA `(.L_x_15276) ;  /* 0xfffffff000200947 */ /* 0x002fea000383ffff */
.L_x_15263:
[----:B------:R-:W-:Y:S05]  /*f7a0*/  BSYNC B0 ;  /* 0x0000000000007941 */ /* 0x000fea0003800000 */
.L_x_15262:
        /* <DEDUP_REMOVED lines=17> */
.L_x_15278:
[----:B------:R-:W-:Y:S05]  /*f8c0*/  BSYNC B0 ;  /* 0x0000000000007941 */ /* 0x000fea0003800000 */
.L_x_15277:
[----:B------:R-:W-:-:S05]  /*f8d0*/  IMAD.U32 R0, RZ, RZ, UR37 ;  /* 0x00000025ff007e24 */ /* 0x000fca000f8e00ff */
[----:B------:R-:W-:-:S13]  /*f8e0*/  ISETP.NE.AND P0, PT, R0, 0x3, PT ;  /* 0x000000030000780c */ /* 0x000fda0003f05270 */
[----:B------:R-:W-:Y:S05]  /*f8f0*/  @!P0 BRA `(.L_x_15279) ;  /* 0x0000000000048947 */ /* 0x000fea0003800000 */
[----:B------:R-:W-:Y:S01]  /*f900*/  BPT.TRAP 0x1 ;  /* 0x000000040000795c */ /* 0x000fe20000300000 */
.L_x_15279:
[----:B------:R-:W2:Y:S01]  /*f910*/  LDL.LU R2, [R1+0xc] ;  /* 0x00000c0001027983 */ /* 0x000ea20000300800 */
[----:B------:R-:W-:Y:S01]  /*f920*/  IMAD R0, R25, 0x8, R22 ;  /* 0x0000000819007824 */ /* 0x000fe200078e0216 */
[----:B0-----:R-:W-:Y:S01]  /*f930*/  SHF.L.U32 R3, R27, 0x1f, RZ ;  /* 0x0000001f1b037819 */ /* 0x001fe200000006ff */
[----:B------:R-:W-:Y:S03]  /*f940*/  BSSY B0, `(.L_x_15280) ;  /* 0x0000004000007945 */ /* 0x000fe60003800000 */
[----:B------:R-:W0:Y:S01]  /*f950*/  SYNCS.PHASECHK.TRANS64.TRYWAIT P0, [R0+URZ+0x16860], R3 ;  /* 0x01686003000075a7 */ /* 0x000e22000800017f */
[----:B--2---:R-:W-:Y:S01]  /*f960*/  IMAD R6, R26, -0x80, R2 ;  /* 0xffffff801a067824 */ /* 0x004fe200078e0202 */
[----:B0-----:R-:W-:Y:S06]  /*f970*/  @!P0 BRA `(.L_x_15281) ;  /* 0x0000004800948947 */ /* 0x001fec0003800000 */
.L_x_15399:
[----:B------:R-:W-:Y:S05]  /*f980*/  BSYNC B0 ;  /* 0x0000000000007941 */ /* 0x000fea0003800000 */
.L_x_15280:
        /* <DEDUP_REMOVED lines=61> */
.L_x_15417:
        /* <DEDUP_REMOVED lines=9> */
.L_x_15283:
        /* <DEDUP_REMOVED lines=11> */
.L_x_15284:
[----:B------:R-:W-:Y:S01]  /*fea0*/  VIADD R25, R25, 0x1 ;  /* 0x0000000119197836 */ /* 0x000fe20000000000 */
[----:B------:R0:W-:Y:S04]  /*feb0*/  SYNCS.ARRIVE.TRANS64.A1T0 RZ, [R0+URZ+0x16850], RZ ;  /* 0x016850ff00ff79a7 */ /* 0x0001e8000810003f */
[----:B------:R-:W-:-:S04]  /*fec0*/  ISETP.NE.AND P0, PT, R25, 0x2, PT ;  /* 0x000000021900780c */ /* 0x000fc80003f05270 */
[----:B0-----:R-:W-:Y:S02]  /*fed0*/  SEL R0, RZ, 0x1, P0 ;  /* 0x00000001ff007807 */ /* 0x001fe40000000000 */
[----:B------:R-:W-:Y:S02]  /*fee0*/  SEL R25, R25, RZ, P0 ;  /* 0x000000ff19197207 */ /* 0x000fe40000000000 */
[----:B------:R-:W-:-:S07]  /*fef0*/  LOP3.LUT R27, R27, R0, RZ, 0x3c, !PT ;  /* 0x000000001b1b7212 */ /* 0x000fce00078e3cff */
.L_x_15243:
[----:B------:R-:W-:Y:S05]  /*ff00*/  BSYNC B7 ;  /* 0x0000000000077941 */ /* 0x000fea0003800000 */
.L_x_15241:
        /* <DEDUP_REMOVED lines=12> */
.L_x_15285:
        /* <DEDUP_REMOVED lines=43> */
.L_x_15427:
[----:B------:R-:W-:Y:S02]  /*10280*/  ULDC UR4, c[0x0][0xc38] ;  /* 0x00030e0000047ab9 */ /* 0x000fe40000000800 */
[----:B------:R-:W-:-:S04]  /*10290*/  IMAD.U32 R4, RZ, RZ, UR4 ;  /* 0x00000004ff047e24 */ /* 0x000fc8000f8e00ff */
[----:B-1----:R-:W-:-:S04]  /*102a0*/  IMAD R3, R14, R4, RZ ;  /* 0x000000040e037224 */ /* 0x002fc800078e02ff */
[----:B------:R-:W-:-:S05]  /*102b0*/  IMAD.IADD R6, R6, 0x1, R3 ;  /* 0x0000000106067824 */ /* 0x000fca00078e0203 */
[----:B------:R-:W-:-:S13]  /*102c0*/  ISETP.GT.AND P6, PT, R6, R0, PT ;  /* 0x000000000600720c */ /* 0x000fda0003fc4270 */
[----:B------:R-:W-:Y:S05]  /*102d0*/  @P6 BRA `(.L_x_15288) ;  /* 0x0000000000a46947 */ /* 0x000fea0003800000 */
.L_x_15291:
        /* <DEDUP_REMOVED lines=35> */
.L_x_15435:
[----:B------:R-:W-:Y:S02]  /*10510*/  ULDC UR4, c[0x0][0xc38] ;  /* 0x00030e0000047ab9 */ /* 0x000fe40000000800 */
[----:B------:R-:W-:-:S04]  /*10520*/  IMAD.U32 R4, RZ, RZ, UR4 ;  /* 0x00000004ff047e24 */ /* 0x000fc8000f8e00ff */
[----:B-1----:R-:W-:-:S04]  /*10530*/  IMAD R3, R14, R4, RZ ;  /* 0x000000040e037224 */ /* 0x002fc800078e02ff */
[----:B------:R-:W-:-:S05]  /*10540*/  IMAD.IADD R6, R3, 0x1, R6 ;  /* 0x0000000103067824 */ /* 0x000fca00078e0206 */
[----:B------:R-:W-:-:S13]  /*10550*/  ISETP.GT.AND P6, PT, R6, R0, PT ;  /* 0x000000000600720c */ /* 0x000fda0003fc4270 */
[----:B------:R-:W-:Y:S05]  /*10560*/  @!P6 BRA `(.L_x_15291) ;  /* 0xfffffffc005ce947 */ /* 0x000fea000383ffff */
.L_x_15288:
        /* <DEDUP_REMOVED lines=10> */
.L_x_15440:
[----:B------:R-:W-:-:S13]  /*10610*/  ISETP.NE.AND P0, PT, R3, RZ, PT ;  /* 0x000000ff0300720c */ /* 0x000fda0003f05270 */
[----:B------:R-:W-:Y:S05]  /*10620*/  @!P0 BRA `(.L_x_15293) ;  /* 0x0000000000108947 */ /* 0x000fea0003800000 */
[----:B------:R-:W-:Y:S01]  /*10630*/  UMOV UR4, 0xffffffff ;  /* 0xffffffff00047882 */ /* 0x000fe20000000000 */
[----:B------:R-:W-:Y:S02]  /*10640*/  VIADD R12, R7, 0xffffffff ;  /* 0xffffffff070c7836 */ /* 0x000fe40000000000 */
[----:B------:R-:W-:Y:S05]  /*10650*/  BRA.DIV UR4, `(.L_x_15294) ;  /* 0x0000005204087947 */ /* 0x000fea000b800000 */
[----:B------:R4:W0:Y:S02]  /*10660*/  SHFL.IDX PT, R16, R2, R12, 0x1f ;  /* 0x00001f0c02107589 */ /* 0x00082400000e0000 */
.L_x_15293:
[----:B---3--:R-:W-:Y:S01]  /*10670*/  ISETP.NE.AND P0, PT, R5, 0x1, PT ;  /* 0x000000010500780c */ /* 0x008fe20003f05270 */
[----:B0-----:R-:W-:-:S04]  /*10680*/  IMAD R16, R16, R4, R6 ;  /* 0x0000000410107224 */ /* 0x001fc800078e0206 */
[----:B------:R-:W-:-:S08]  /*10690*/  IMAD.IADD R0, R0, 0x1, -R16 ;  /* 0x0000000100007824 */ /* 0x000fd000078e0a10 */
[----:B------:R-:W-:Y:S05]  /*106a0*/  @!P0 BRA `(.L_x_15295) ;  /* 0x0000000000dc8947 */ /* 0x000fea0003800000 */
[----:B--2---:R-:W-:Y:S02]  /*106b0*/  IABS R4, R17 ;  /* 0x0000001100047213 */ /* 0x004fe40000000000 */
[----:B------:R-:W-:Y:S02]  /*106c0*/  IABS R6, R5 ;  /* 0x0000000500067213 */ /* 0x000fe40000000000 */
[----:B-1----:R-:W0:Y:S01]  /*106d0*/  I2F.RP R7, R4 ;  /* 0x0000000400077306 */ /* 0x002e220000209400 */
[----:B----4-:R-:W-:-:S07]  /*106e0*/  MOV R2, RZ ;  /* 0x000000ff00027202 */ /* 0x010fce0000000f00 */
        /* <DEDUP_REMOVED lines=51> */
.L_x_15295:
        /* <DEDUP_REMOVED lines=60> */
.L_x_15296:
[----:B------:R-:W-:-:S05]  /*10de0*/  LOP3.LUT R0, RZ, R3, RZ, 0x33, !PT ;  /* 0x00000003ff007212 */ /* 0x000fca00078e33ff */
[----:B------:R-:W-:Y:S01]  /*10df0*/  IMAD.IADD R17, R17, 0x1, R0 ;  /* 0x0000000111117824 */ /* 0x000fe200078e0200 */
[----:B------:R-:W-:Y:S06]  /*10e00*/  BRA `(.L_x_15297) ;  /* 0x00000000001c7947 */ /* 0x000fec0003800000 */
.L_x_15289:
[----:B------:R-:W-:Y:S01]  /*10e10*/  UMOV UR4, URZ ;  /* 0x0000003f00047c82 */ /* 0x000fe20008000000 */
[----:B------:R-:W-:Y:S01]  /*10e20*/  UMOV UR5, URZ ;  /* 0x0000003f00057c82 */ /* 0x000fe20008000000 */
[----:B------:R-:W-:Y:S01]  /*10e30*/  ULDC UR6, c[0x0][0xc3c] ;  /* 0x00030f0000067ab9 */ /* 0x000fe20000000800 */
[----:B------:R-:W-:Y:S02]  /*10e40*/  IMAD.MOV.U32 R16, RZ, RZ, R0 ;  /* 0x000000ffff107224 */ /* 0x000fe400078e0000 */
[----:B------:R-:W-:Y:S02]  /*10e50*/  IMAD.U32 R17, RZ, RZ, UR4 ;  /* 0x00000004ff117e24 */ /* 0x000fe4000f8e00ff */
[----:B------:R-:W-:Y:S02]  /*10e60*/  IMAD.U32 R18, RZ, RZ, UR5 ;  /* 0x00000005ff127e24 */ /* 0x000fe4000f8e00ff */
[----:B------:R-:W-:-:S07]  /*10e70*/  IMAD.U32 R19, RZ, RZ, UR6 ;  /* 0x00000006ff137e24 */ /* 0x000fce000f8e00ff */
.L_x_15297:
        /* <DEDUP_REMOVED lines=10> */
.L_x_15286:
[----:B------:R-:W-:Y:S02]  /*10f20*/  ULDC UR4, c[0x0][0xc3c] ;  /* 0x00030f0000047ab9 */ /* 0x000fe40000000800 */
[----:B-1----:R-:W-:-:S13]  /*10f30*/  ISETP.GE.AND P0, PT, R19, UR4, PT ;  /* 0x0000000413007c0c */ /* 0x002fda000bf06270 */
[----:B------:R-:W-:Y:S05]  /*10f40*/  @!P0 BRA `(.L_x_15298) ;  /* 0xffffffac007c8947 */ /* 0x000fea000383ffff */
[----:B------:R-:W-:Y:S05]  /*10f50*/  BSYNC B8 ;  /* 0x0000000000087941 */ /* 0x000fea0003800000 */
.L_x_15235:
[----:B--2---:R-:W2:Y:S01]  /*10f60*/  LDL.LU R0, [R1+0x38] ;  /* 0x0000380001007983 */ /* 0x004ea20000300800 */
[----:B------:R-:W-:Y:S01]  /*10f70*/  BSSY B0, `(.L_x_15299) ;  /* 0x000000b000007945 */ /* 0x000fe20003800000 */
[----:B------:R-:W1:Y:S01]  /*10f80*/  S2R R5, SR_CgaCtaId ;  /* 0x0000000000057919 */ /* 0x000e620000008800 */
[----:B--2---:R-:W-:-:S05]  /*10f90*/  VIADD R0, R0, 0x1 ;  /* 0x0000000100007836 */ /* 0x004fca0000000000 */
        /* <DEDUP_REMOVED lines=8> */
.L_x_15443:
[----:B------:R-:W-:Y:S05]  /*11020*/  BSYNC B0 ;  /* 0x0000000000007941 */ /* 0x000fea0003800000 */
.L_x_15299:
[----:B------:R-:W-:-:S03]  /*11030*/  UMOV UR4, 0xffffffff ;  /* 0xffffffff00047882 */ /* 0x000fc60000000000 */
[----:B------:R-:W-:Y:S05]  /*11040*/  BRA.DIV UR4, `(.L_x_15301) ;  /* 0x0000004604c87947 */ /* 0x000fea000b800000 */
[----:B0-----:R-:W0:Y:S02]  /*11050*/  S2R R0, SR_TID.X ;  /* 0x0000000000007919 */ /* 0x001e240000002100 */
[----:B0-----:R-:W-:-:S04]  /*11060*/  SHF.R.U32.HI R0, RZ, 0x5, R0 ;  /* 0x00000005ff007819 */ /* 0x001fc80000011600 */
[----:B------:R-:W-:-:S05]  /*11070*/  LOP3.LUT R0, R0, 0x3, RZ, 0xc0, !PT ;  /* 0x0000000300007812 */ /* 0x000fca00078ec0ff */
[----:B------:R0:W1:Y:S02]  /*11080*/  SHFL.IDX PT, R14, R0, RZ, 0x1f ;  /* 0x00001fff000e7589 */ /* 0x00006400000e0000 */
.L_x_15446:
[----:B-1----:R-:W-:Y:S01]  /*11090*/  ISETP.NE.AND P0, PT, R14, RZ, PT ;  /* 0x000000ff0e00720c */ /* 0x002fe20003f05270 */
[----:B------:R-:W-:-:S12]  /*110a0*/  BSSY B0, `(.L_x_15302) ;  /* 0x0000024000007945 */ /* 0x000fd80003800000 */
[----:B------:R-:W-:Y:S05]  /*110b0*/  @P0 BRA `(.L_x_15303) ;  /* 0x0000000000880947 */ /* 0x000fea0003800000 */
[----:B------:R-:W-:-:S03]  /*110c0*/  UMOV UR4, 0xffffffff ;  /* 0xffffffff00047882 */ /* 0x000fc60000000000 */
[----:B------:R-:W-:Y:S05]  /*110d0*/  BRA.DIV UR4, `(.L_x_15304) ;  /* 0x0000004604d87947 */ /* 0x000fea000b800000 */
[----:B------:R-:W-:-:S13]  /*110e0*/  ELECT P6, URZ, PT ;  /* 0x00000000003f782f */ /* 0x000fda00038c0000 */
.L_x_15449:
[----:B------:R-:W-:Y:S05]  /*110f0*/  @!P6 BRA `(.L_x_15303) ;  /* 0x000000000078e947 */ /* 0x000fea0003800000 */
[----:B------:R-:W-:-:S06]  /*11100*/  ULOP3.LUT UR4, UR36, 0x2, URZ, 0xfc, !UPT ;  /* 0x0000000224047892 */ /* 0x000fcc000f8efc3f */
[----:B0-----:R-:W-:-:S05]  /*11110*/  IMAD.U32 R0, RZ, RZ, UR4 ;  /* 0x00000004ff007e24 */ /* 0x001fca000f8e00ff */
[----:B------:R-:W-:-:S13]  /*11120*/  ISETP.NE.AND P0, PT, R0, 0x3, PT ;  /* 0x000000030000780c */ /* 0x000fda0003f05270 */
[----:B------:R-:W-:Y:S05]  /*11130*/  @!P0 BRA `(.L_x_15305) ;  /* 0x0000000000048947 */ /* 0x000fea0003800000 */
[----:B------:R-:W-:Y:S01]  /*11140*/  BPT.TRAP 0x1 ;  /* 0x000000040000795c */ /* 0x000fe20000300000 */
.L_x_15305:
[----:B------:R-:W-:Y:S01]  /*11150*/  IMAD R3, R25, 0x8, R5 ;  /* 0x0000000819037824 */ /* 0x000fe200078e0205 */
[----:B------:R-:W-:Y:S01]  /*11160*/  SHF.L.U32 R2, R27, 0x1f, RZ ;  /* 0x0000001f1b027819 */ /* 0x000fe200000006ff */
[----:B------:R-:W-:-:S03]  /*11170*/  VIADD R25, R25, 0x1 ;  /* 0x0000000119197836 */ /* 0x000fc60000000000 */
[----:B------:R-:W0:Y:S02]  /*11180*/  SYNCS.PHASECHK.TRANS64.TRYWAIT P1, [R3+URZ+0x16840], R2 ;  /* 0x01684002030075a7 */ /* 0x000e24000802017f */
[----:B------:R-:W-:-:S04]  /*11190*/  ISETP.NE.AND P2, PT, R25, 0x2, PT ;  /* 0x000000021900780c */ /* 0x000fc80003f45270 */
[----:B------:R-:W-:Y:S01]  /*111a0*/  SEL R0, RZ, 0x1, P2 ;  /* 0x00000001ff007807 */ /* 0x000fe20001000000 */
[----:B0-----:R-:W-:Y:S08]  /*111b0*/  @!P1 BRA `(.L_x_15306) ;  /* 0x0000004400c09947 */ /* 0x001ff00003800000 */
.L_x_15450:
[----:B------:R-:W-:Y:S02]  /*111c0*/  SEL R25, R25, RZ, P2 ;  /* 0x000000ff19197207 */ /* 0x000fe40001000000 */
[----:B------:R-:W-:Y:S01]  /*111d0*/  LOP3.LUT R0, R27, R0, RZ, 0x3c, !PT ;  /* 0x000000001b007212 */ /* 0x000fe200078e3cff */
[----:B------:R-:W-:Y:S06]  /*111e0*/  @!P0 BRA `(.L_x_15307) ;  /* 0x0000000000048947 */ /* 0x000fec0003800000 */
[----:B------:R-:W-:Y:S01]  /*111f0*/  BPT.TRAP 0x1 ;  /* 0x000000040000795c */ /* 0x000fe20000300000 */
.L_x_15307:
[----:B------:R-:W-:Y:S01]  /*11200*/  IMAD R25, R25, 0x8, R5 ;  /* 0x0000000819197824 */ /* 0x000fe200078e0205 */
[----:B------:R-:W-:-:S04]  /*11210*/  SHF.L.U32 R0, R0, 0x1f, RZ ;  /* 0x0000001f00007819 */ /* 0x000fc800000006ff */
[----:B------:R-:W1:Y:S02]  /*11220*/  SYNCS.PHASECHK.TRANS64.TRYWAIT P1, [R25+URZ+0x16840], R0 ;  /* 0x01684000190075a7 */ /* 0x000e64000802017f */
[----:B-1----:R-:W-:Y:S05]  /*11230*/  @!P1 BRA `(.L_x_15308) ;  /* 0x0000004400b49947 */ /* 0x002fea0003800000 */
.L_x_15451:
[----:B------:R-:W-:Y:S05]  /*11240*/  @!P0 BRA `(.L_x_15309) ;  /* 0x0000000000048947 */ /* 0x000fea0003800000 */
[----:B------:R-:W-:Y:S01]  /*11250*/  BPT.TRAP 0x1 ;  /* 0x000000040000795c */ /* 0x000fe20000300000 */
.L_x_15309:
[----:B------:R-:W2:Y:S02]  /*11260*/  SYNCS.PHASECHK.TRANS64.TRYWAIT P1, [R3+URZ+0x16860], R2 ;  /* 0x01686002030075a7 */ /* 0x000ea4000802017f */
[----:B--2---:R-:W-:Y:S05]  /*11270*/  @!P1 BRA `(.L_x_15310) ;  /* 0x0000004400b89947 */ /* 0x004fea0003800000 */
.L_x_15452:
[----:B------:R-:W-:Y:S05]  /*11280*/  @!P0 BRA `(.L_x_15311) ;  /* 0x0000000000048947 */ /* 0x000fea0003800000 */
[----:B------:R-:W-:Y:S01]  /*11290*/  BPT.TRAP 0x1 ;  /* 0x000000040000795c */ /* 0x000fe20000300000 */
.L_x_15311:
[----:B---3--:R3:W4:Y:S02]  /*112a0*/  SYNCS.PHASECHK.TRANS64.TRYWAIT P0, [R25+URZ+0x16860], R0 ;  /* 0x01686000190075a7 */ /* 0x008724000800017f */
[----:B----4-:R-:W-:Y:S05]  /*112b0*/  @!P0 NANOSLEEP.SYNCS 0x989680 ;  /* 0x009896800000895d */ /* 0x010fea0003900000 */
[----:B------:R-:W4:Y:S02]  /*112c0*/  @!P0 SYNCS.PHASECHK.TRANS64 P0, [R25+URZ+0x16860], R0 ;  /* 0x01686000190085a7 */ /* 0x000f24000800007f */
[----:B----4-:R-:W-:Y:S05]  /*112d0*/  @!P0 BRA `(.L_x_15311) ;  /* 0xfffffffc00f08947 */ /* 0x010fea000383ffff */
.L_x_15303:
[----:B------:R-:W-:Y:S05]  /*112e0*/  BSYNC B0 ;  /* 0x0000000000007941 */ /* 0x000fea0003800000 */
.L_x_15302:
[----:B------:R-:W-:Y:S05]  /*112f0*/  EXIT ;  /* 0x000000000000794d */ /* 0x000fea0003800000 */
.L_x_15180:
[----:B0-----:R-:W-:-:S04]  /*11300*/  IMAD.U32 R3, RZ, RZ, UR45 ;  /* 0x0000002dff037e24 */ /* 0x001fc8000f8e00ff */
[----:B------:R0:W1:Y:S03]  /*11310*/  SYNCS.PHASECHK.TRANS64.TRYWAIT P1, [R3+URZ+0x16800], R0 ;  /* 0x01680000030075a7 */ /* 0x000066000802017f */
[----:B-1----:R-:W-:Y:S05]  /*11320*/  @!P1 NANOSLEEP.SYNCS 0x989680 ;  /* 0x009896800000995d */ /* 0x002fea0003900000 */
[----:B------:R-:W1:Y:S02]  /*11330*/  @!P1 SYNCS.PHASECHK.TRANS64 P1, [R3+URZ+0x16800], R0 ;  /* 0x01680000030095a7 */ /* 0x000e64000802007f */
[----:B-1----:R-:W-:Y:S05]  /*11340*/  @!P1 BRA `(.L_x_15180) ;  /* 0xfffffffc00ec9947 */ /* 0x002fea000383ffff */
[----:B------:R-:W-:Y:S05]  /*11350*/  BRA `(.L_x_15312) ;  /* 0xffffff0800007947 */ /* 0x000fea000383ffff */
.L_x_15184:
[----:B-1----:R1:W2:Y:S02]  /*11360*/  SYNCS.PHASECHK.TRANS64.TRYWAIT P1, [R3+URZ+0x16830], R0 ;  /* 0x01683000030075a7 */ /* 0x0022a4000802017f */
[----:B--2---:R-:W-:Y:S05]  /*11370*/  @!P1 NANOSLEEP.SYNCS 0x989680 ;  /* 0x009896800000995d */ /* 0x004fea0003900000 */
[----:B------:R-:W2:Y:S02]  /*11380*/  @!P1 SYNCS.PHASECHK.TRANS64 P1, [R3+URZ+0x16830], R0 ;  /* 0x01683000030095a7 */ /* 0x000ea4000802007f */
[----:B--2---:R-:W-:Y:S05]  /*11390*/  @!P1 BRA `(.L_x_15184) ;  /* 0xfffffffc00f09947 */ /* 0x004fea000383ffff */
[----:B------:R-:W-:Y:S05]  /*113a0*/  BRA `(.L_x_15183) ;  /* 0xffffff08001c7947 */ /* 0x000fea000383ffff */
.L_x_15190:
[----:B-1----:R-:W-:-:S04]  /*113b0*/  IMAD.U32 R7, RZ, RZ, UR6 ;  /* 0x00000006ff077e24 */ /* 0x002fc8000f8e00ff */
[----:B------:R1:W2:Y:S03]  /*113c0*/  SYNCS.PHASECHK.TRANS64.TRYWAIT P1, [R7+URZ+0x16830], R0 ;  /* 0x01683000070075a7 */ /* 0x0002a6000802017f */
[----:B--2---:R-:W-:Y:S05]  /*113d0*/  @!P1 NANOSLEEP.SYNCS 0x989680 ;  /* 0x009896800000995d */ /* 0x004fea0003900000 */
[----:B------:R-:W2:Y:S02]  /*113e0*/  @!P1 SYNCS.PHASECHK.TRANS64 P1, [R7+URZ+0x16830], R0 ;  /* 0x01683000070095a7 */ /* 0x000ea4000802007f */
[----:B--2---:R-:W-:Y:S05]  /*113f0*/  @!P1 BRA `(.L_x_15190) ;  /* 0xfffffffc00ec9947 */ /* 0x004fea000383ffff */
[----:B------:R-:W-:Y:S05]  /*11400*/  BRA `(.L_x_15187) ;  /* 0xffffff2800787947 */ /* 0x000fea000383ffff */
.L_x_15194:
[----:B-1----:R-:W-:-:S04]  /*11410*/  IMAD.U32 R2, RZ, RZ, UR6 ;  /* 0x00000006ff027e24 */ /* 0x002fc8000f8e00ff */
[----:B------:R1:W2:Y:S03]  /*11420*/  SYNCS.PHASECHK.TRANS64.TRYWAIT P1, [R2+URZ+0x16850], R0 ;  /* 0x01685000020075a7 */ /* 0x0002a6000802017f */
[----:B--2---:R-:W-:Y:S05]  /*11430*/  @!P1 NANOSLEEP.SYNCS 0x989680 ;  /* 0x009896800000995d */ /* 0x004fea0003900000 */
[----:B------:R-:W2:Y:S02]  /*11440*/  @!P1 SYNCS.PHASECHK.TRANS64 P1, [R2+URZ+0x16850], R0 ;  /* 0x01685000020095a7 */ /* 0x000ea4000802007f */
[----:B--2---:R-:W-:Y:S05]  /*11450*/  @!P1 BRA `(.L_x_15194) ;  /* 0xfffffffc00ec9947 */ /* 0x004fea000383ffff */
[----:B------:R-:W-:Y:S05]  /*11460*/  BRA `(.L_x_15191) ;  /* 0xffffff2800fc7947 */ /* 0x000fea000383ffff */
.L_x_15202:
[----:B-1----:R-:W-:-:S04]  /*11470*/  IMAD.U32 R7, RZ, RZ, UR6 ;  /* 0x00000006ff077e24 */ /* 0x002fc8000f8e00ff */
[----:B------:R1:W2:Y:S03]  /*11480*/  SYNCS.PHASECHK.TRANS64.TRYWAIT P1, [R7+URZ+0x16830], R0 ;  /* 0x01683000070075a7 */ /* 0x0002a6000802017f */
[----:B--2---:R-:W-:Y:S05]  /*11490*/  @!P1 NANOSLEEP.SYNCS 0x989680 ;  /* 0x009896800000995d */ /* 0x004fea0003900000 */
[----:B------:R-:W2:Y:S02]  /*114a0*/  @!P1 SYNCS.PHASECHK.TRANS64 P1, [R7+URZ+0x16830], R0 ;  /* 0x01683000070095a7 */ /* 0x000ea4000802007f */
[----:B--2---:R-:W-:Y:S05]  /*114b0*/  @!P1 BRA `(.L_x_15202) ;  /* 0xfffffffc00ec9947 */ /* 0x004fea000383ffff */
[----:B------:R-:W-:Y:S05]  /*114c0*/  BRA `(.L_x_15199) ;  /* 0xffffff5000087947 */ /* 0x000fea000383ffff */
.L_x_15206:
[----:B-1----:R-:W-:-:S04]  /*114d0*/  IMAD.U32 R2, RZ, RZ, UR6 ;  /* 0x00000006ff027e24 */ /* 0x002fc8000f8e00ff */
[----:B------:R1:W2:Y:S03]  /*114e0*/  SYNCS.PHASECHK.TRANS64.TRYWAIT P1, [R2+URZ+0x16850], R0 ;  /* 0x01685000020075a7 */ /* 0x0002a6000802017f */
[----:B--2---:R-:W-:Y:S05]  /*114f0*/  @!P1 NANOSLEEP.SYNCS 0x989680 ;  /* 0x009896800000995d */ /* 0x004fea0003900000 */
[----:B------:R-:W2:Y:S02]  /*11500*/  @!P1 SYNCS.PHASECHK.TRANS64 P1, [R2+URZ+0x16850], R0 ;  /* 0x01685000020095a7 */ /* 0x000ea4000802007f */
[----:B--2---:R-:W-:Y:S05]  /*11510*/  @!P1 BRA `(.L_x_15206) ;  /* 0xfffffffc00ec9947 */ /* 0x004fea000383ffff */
[----:B------:R-:W-:Y:S05]  /*11520*/  BRA `(.L_x_15203) ;  /* 0xffffff5000807947 */ /* 0x000fea000383ffff */
.L_x_15213:
[----:B-1----:R-:W-:-:S04]  /*11530*/  IMAD.U32 R6, RZ, RZ, UR5 ;  /* 0x00000005ff067e24 */ /* 0x002fc8000f8e00ff */
[----:B------:R1:W2:Y:S03]  /*11540*/  SYNCS.PHASECHK.TRANS64.TRYWAIT P1, [R6+URZ+0x16850], R5 ;  /* 0x01685005060075a7 */ /* 0x0002a6000802017f */
[----:B--2---:R-:W-:Y:S05]  /*11550*/  @!P1 NANOSLEEP.SYNCS 0x989680 ;  /* 0x009896800000995d */ /* 0x004fea0003900000 */
[----:B------:R-:W2:Y:S02]  /*11560*/  @!P1 SYNCS.PHASECHK.TRANS64 P1, [R6+URZ+0x16850], R5 ;  /* 0x01685005060095a7 */ /* 0x000ea4000802007f */
[----:B--2---:R-:W-:Y:S05]  /*11570*/  @!P1 BRA `(.L_x_15213) ;  /* 0xfffffffc00ec9947 */ /* 0x004fea000383ffff */
[----:B------:R-:W-:Y:S05]  /*11580*/  BRA `(.L_x_15212) ;  /* 0xffffff6800f47947 */ /* 0x000fea000383ffff */
.L_x_15249:
[----:B0-----:R-:W0:Y:S01]  /*11590*/  S2R R20, SR_TID.X ;  /* 0x0000000000147919 */ /* 0x001e220000002100 */
        /* <DEDUP_REMOVED lines=10> */
.L_x_15314:
[----:B------:R-:W-:Y:S05]  /*11640*/  BSYNC B0 ;  /* 0x0000000000007941 */ /* 0x000fea0003800000 */
.L_x_15313:
[----:B------:R-:W-:Y:S05]  /*11650*/  BRA `(.L_x_15315) ;  /* 0xffffffb400f07947 */ /* 0x000fea000383ffff */
.L_x_15252:
[----:B0-----:R0:W1:Y:S02]  /*11660*/  SYNCS.PHASECHK.TRANS64.TRYWAIT P0, [R3+URZ+0x16840], R4 ;  /* 0x01684004030075a7 */ /* 0x001064000800017f */
[----:B-1----:R-:W-:Y:S05]  /*11670*/  @!P0 NANOSLEEP.SYNCS 0x989680 ;  /* 0x009896800000895d */ /* 0x002fea0003900000 */
[----:B------:R-:W1:Y:S02]  /*11680*/  @!P0 SYNCS.PHASECHK.TRANS64 P0, [R3+URZ+0x16840], R4 ;  /* 0x01684004030085a7 */ /* 0x000e64000800007f */
[----:B-1----:R-:W-:Y:S05]  /*11690*/  @!P0 BRA `(.L_x_15252) ;  /* 0xfffffffc00f08947 */ /* 0x002fea000383ffff */
[----:B------:R-:W-:Y:S05]  /*116a0*/  BRA `(.L_x_15316) ;  /* 0xffffffb800447947 */ /* 0x000fea000383ffff */
.L_x_15253:
        /* <DEDUP_REMOVED lines=8> */
.L_x_15318:
[----:B------:R-:W-:Y:S05]  /*11730*/  BSYNC B0 ;  /* 0x0000000000007941 */ /* 0x000fea0003800000 */
.L_x_15317:
        /* <DEDUP_REMOVED lines=9> */
.L_x_15319:
[----:B------:R-:W-:Y:S02]  /*117d0*/  IMAD.MOV.U32 R13, RZ, RZ, R2 ;  /* 0x000000ffff0d7224 */ /* 0x000fe400078e0002 */
[----:B------:R-:W-:Y:S02]  /*117e0*/  IMAD.MOV.U32 R12, RZ, RZ, 0x1 ;  /* 0x00000001ff0c7424 */ /* 0x000fe400078e00ff */
[----:B------:R-:W-:-:S07]  /*117f0*/  IMAD.MOV.U32 R7, RZ, RZ, R14 ;  /* 0x000000ffff077224 */ /* 0x000fce00078e000e */
[----:B------:R-:W-:Y:S05]  /*11800*/  WARPSYNC.COLLECTIVE R15, `(.L_x_15320) ;  /* 0x000000000f087348 */ /* 0x000fea0003c00000 */
[----:B------:R0:W1:Y:S02]  /*11810*/  SHFL.IDX P6, R14, R13, R12, R11 ;  /* 0x0000000c0d0e7389 */ /* 0x00006400000c000b */
[----:B01----:R-:W-:Y:S01]  /*11820*/  ENDCOLLECTIVE ;  /* 0x000000000000791b */ /* 0x003fe20003800000 */
.L_x_15320:
        /* <DEDUP_REMOVED lines=15> */
.L_x_15321:
[----:B------:R-:W-:Y:S02]  /*11920*/  @P1 IMAD R8, R5, 0x2, R22 ;  /* 0x0000000205081824 */ /* 0x000fe400078e0216 */
[----:B------:R-:W-:Y:S02]  /*11930*/  IMAD.MOV.U32 R13, RZ, RZ, R2 ;  /* 0x000000ffff0d7224 */ /* 0x000fe400078e0002 */
[----:B------:R-:W-:Y:S02]  /*11940*/  IMAD.MOV.U32 R12, RZ, RZ, 0x2 ;  /* 0x00000002ff0c7424 */ /* 0x000fe400078e00ff */
[----:B------:R-:W-:-:S07]  /*11950*/  IMAD.MOV.U32 R7, RZ, RZ, R14 ;  /* 0x000000ffff077224 */ /* 0x000fce00078e000e */
[----:B------:R-:W-:Y:S05]  /*11960*/  WARPSYNC.COLLECTIVE R15, `(.L_x_15322) ;  /* 0x000000000f087348 */ /* 0x000fea0003c00000 */
[----:B------:R0:W1:Y:S02]  /*11970*/  SHFL.IDX P6, R14, R13, R12, R11 ;  /* 0x0000000c0d0e7389 */ /* 0x00006400000c000b */
[----:B01----:R-:W-:Y:S01]  /*11980*/  ENDCOLLECTIVE ;  /* 0x000000000000791b */ /* 0x003fe20003800000 */
.L_x_15322:
        /* <DEDUP_REMOVED lines=15> */
.L_x_15323:
[----:B------:R-:W-:Y:S02]  /*11a80*/  @P1 IMAD R8, R5, 0x2, R22 ;  /* 0x0000000205081824 */ /* 0x000fe400078e0216 */
[----:B------:R-:W-:Y:S02]  /*11a90*/  IMAD.MOV.U32 R13, RZ, RZ, R2 ;  /* 0x000000ffff0d7224 */ /* 0x000fe400078e0002 */
[----:B------:R-:W-:Y:S02]  /*11aa0*/  IMAD.MOV.U32 R12, RZ, RZ, 0x3 ;  /* 0x00000003ff0c7424 */ /* 0x000fe400078e00ff */
[----:B------:R-:W-:-:S07]  /*11ab0*/  IMAD.MOV.U32 R7, RZ, RZ, R14 ;  /* 0x000000ffff077224 */ /* 0x000fce00078e000e */
[----:B------:R-:W-:Y:S05]  /*11ac0*/  WARPSYNC.COLLECTIVE R15, `(.L_x_15324) ;  /* 0x000000000f087348 */ /* 0x000fea0003c00000 */
[----:B------:R0:W1:Y:S02]  /*11ad0*/  SHFL.IDX P6, R14, R13, R12, R11 ;  /* 0x0000000c0d0e7389 */ /* 0x00006400000c000b */
[----:B01----:R-:W-:Y:S01]  /*11ae0*/  ENDCOLLECTIVE ;  /* 0x000000000000791b */ /* 0x003fe20003800000 */
.L_x_15324:
        /* <DEDUP_REMOVED lines=15> */
.L_x_15325:
[----:B------:R-:W-:Y:S02]  /*11be0*/  @P1 IMAD R8, R5, 0x2, R22 ;  /* 0x0000000205081824 */ /* 0x000fe400078e0216 */
[----:B------:R-:W-:Y:S02]  /*11bf0*/  IMAD.MOV.U32 R13, RZ, RZ, R2 ;  /* 0x000000ffff0d7224 */ /* 0x000fe400078e0002 */
[----:B------:R-:W-:Y:S02]  /*11c00*/  IMAD.MOV.U32 R12, RZ, RZ, 0x4 ;  /* 0x00000004ff0c7424 */ /* 0x000fe400078e00ff */
[----:B------:R-:W-:-:S07]  /*11c10*/  IMAD.MOV.U32 R7, RZ, RZ, R14 ;  /* 0x000000ffff077224 */ /* 0x000fce00078e000e */
[----:B------:R-:W-:Y:S05]  /*11c20*/  WARPSYNC.COLLECTIVE R15, `(.L_x_15326) ;  /* 0x000000000f087348 */ /* 0x000fea0003c00000 */
[----:B------:R0:W1:Y:S02]  /*11c30*/  SHFL.IDX P6, R14, R13, R12, R11 ;  /* 0x0000000c0d0e7389 */ /* 0x00006400000c000b */
[----:B01----:R-:W-:Y:S01]  /*11c40*/  ENDCOLLECTIVE ;  /* 0x000000000000791b */ /* 0x003fe20003800000 */
.L_x_15326:
        /* <DEDUP_REMOVED lines=15> */
.L_x_15327:
[----:B------:R-:W-:Y:S02]  /*11d40*/  @P1 IMAD R8, R5, 0x2, R22 ;  /* 0x0000000205081824 */ /* 0x000fe400078e0216 */
[----:B------:R-:W-:Y:S02]  /*11d50*/  IMAD.MOV.U32 R13, RZ, RZ, R2 ;  /* 0x000000ffff0d7224 */ /* 0x000fe400078e0002 */
[----:B------:R-:W-:Y:S02]  /*11d60*/  IMAD.MOV.U32 R12, RZ, RZ, 0x5 ;  /* 0x00000005ff0c7424 */ /* 0x000fe400078e00ff */
[----:B------:R-:W-:-:S07]  /*11d70*/  IMAD.MOV.U32 R7, RZ, RZ, R14 ;  /* 0x000000ffff077224 */ /* 0x000fce00078e000e */
[----:B------:R-:W-:Y:S05]  /*11d80*/  WARPSYNC.COLLECTIVE R15, `(.L_x_15328) ;  /* 0x000000000f087348 */ /* 0x000fea0003c00000 */
[----:B------:R0:W1:Y:S02]  /*11d90*/  SHFL.IDX P6, R14, R13, R12, R11 ;  /* 0x0000000c0d0e7389 */ /* 0x00006400000c000b */
[----:B01----:R-:W-:Y:S01]  /*11da0*/  ENDCOLLECTIVE ;  /* 0x000000000000791b */ /* 0x003fe20003800000 */
.L_x_15328:
        /* <DEDUP_REMOVED lines=15> */
.L_x_15329:
[----:B------:R-:W-:Y:S02]  /*11ea0*/  @P1 IMAD R8, R5, 0x2, R22 ;  /* 0x0000000205081824 */ /* 0x000fe400078e0216 */
[----:B------:R-:W-:Y:S02]  /*11eb0*/  IMAD.MOV.U32 R13, RZ, RZ, R2 ;  /* 0x000000ffff0d7224 */ /* 0x000fe400078e0002 */
[----:B------:R-:W-:Y:S02]  /*11ec0*/  IMAD.MOV.U32 R12, RZ, RZ, 0x6 ;  /* 0x00000006ff0c7424 */ /* 0x000fe400078e00ff */
[----:B------:R-:W-:-:S07]  /*11ed0*/  IMAD.MOV.U32 R7, RZ, RZ, R14 ;  /* 0x000000ffff077224 */ /* 0x000fce00078e000e */
[----:B------:R-:W-:Y:S05]  /*11ee0*/  WARPSYNC.COLLECTIVE R15, `(.L_x_15330) ;  /* 0x000000000f087348 */ /* 0x000fea0003c00000 */
[----:B------:R0:W1:Y:S02]  /*11ef0*/  SHFL.IDX P6, R14, R13, R12, R11 ;  /* 0x0000000c0d0e7389 */ /* 0x00006400000c000b */
[----:B01----:R-:W-:Y:S01]  /*11f00*/  ENDCOLLECTIVE ;  /* 0x000000000000791b */ /* 0x003fe20003800000 */
.L_x_15330:
        /* <DEDUP_REMOVED lines=15> */
.L_x_15331:
[----:B------:R-:W-:Y:S02]  /*12000*/  @P1 IMAD R8, R5, 0x2, R22 ;  /* 0x0000000205081824 */ /* 0x000fe400078e0216 */
[----:B------:R-:W-:Y:S02]  /*12010*/  IMAD.MOV.U32 R13, RZ, RZ, R2 ;  /* 0x000000ffff0d7224 */ /* 0x000fe400078e0002 */
[----:B------:R-:W-:Y:S01]  /*12020*/  IMAD.MOV.U32 R12, RZ, RZ, 0x7 ;  /* 0x00000007ff0c7424 */ /* 0x000fe200078e00ff */
[----:B------:R-:W-:-:S07]  /*12030*/  MOV R7, R14 ;  /* 0x0000000e00077202 */ /* 0x000fce0000000f00 */
[----:B------:R-:W-:Y:S05]  /*12040*/  WARPSYNC.COLLECTIVE R15, `(.L_x_15332) ;  /* 0x000000000f087348 */ /* 0x000fea0003c00000 */
[----:B------:R0:W1:Y:S02]  /*12050*/  SHFL.IDX P6, R14, R13, R12, R11 ;  /* 0x0000000c0d0e7389 */ /* 0x00006400000c000b */
[----:B01----:R-:W-:Y:S01]  /*12060*/  ENDCOLLECTIVE ;  /* 0x000000000000791b */ /* 0x003fe20003800000 */
.L_x_15332:
        /* <DEDUP_REMOVED lines=14> */
.L_x_15333:
[----:B------:R-:W-:Y:S01]  /*12150*/  IMAD.MOV.U32 R0, RZ, RZ, R14 ;  /* 0x000000ffff007224 */ /* 0x000fe200078e000e */
[----:B------:R-:W-:Y:S06]  /*12160*/  BRA `(.L_x_15334) ;  /* 0xffffffb4004c7947 */ /* 0x000fec000383ffff */
.L_x_15258:
        /* <DEDUP_REMOVED lines=9> */
.L_x_15335:
[C---:B------:R-:W-:Y:S01]  /*12200*/  VIADD R8, R17.reuse, 0x10 ;  /* 0x0000001011087836 */ /* 0x040fe20000000000 */
[----:B------:R-:W-:Y:S01]  /*12210*/  ISETP.GE.AND P2, PT, R17, R3, PT ;  /* 0x000000031100720c */ /* 0x000fe20003f46270 */
[----:B------:R-:W-:Y:S02]  /*12220*/  IMAD.MOV.U32 R13, RZ, RZ, R0 ;  /* 0x000000ffff0d7224 */ /* 0x000fe400078e0000 */
[----:B------:R-:W-:-:S10]  /*12230*/  IMAD.MOV.U32 R6, RZ, RZ, R14 ;  /* 0x000000ffff067224 */ /* 0x000fd400078e000e */
[----:B------:R-:W-:Y:S05]  /*12240*/  WARPSYNC.COLLECTIVE R15, `(.L_x_15336) ;  /* 0x000000000f087348 */ /* 0x000fea0003c00000 */
[----:B------:R0:W1:Y:S02]  /*12250*/  SHFL.IDX P6, R14, R13, R12, R11 ;  /* 0x0000000c0d0e7389 */ /* 0x00006400000c000b */
[----:B01----:R-:W-:Y:S01]  /*12260*/  ENDCOLLECTIVE ;  /* 0x000000000000791b */ /* 0x003fe20003800000 */
.L_x_15336:
[----:B------:R-:W-:Y:S02]  /*12270*/  IMAD.MOV.U32 R13, RZ, RZ, R4 ;  /* 0x000000ffff0d7224 */ /* 0x000fe400078e0004 */
[----:B------:R-:W-:Y:S02]  /*12280*/  IMAD.MOV.U32 R12, RZ, RZ, 0x1 ;  /* 0x00000001ff0c7424 */ /* 0x000fe400078e00ff */
[----:B------:R-:W-:-:S07]  /*12290*/  IMAD.MOV.U32 R7, RZ, RZ, R14 ;  /* 0x000000ffff077224 */ /* 0x000fce00078e000e */
[----:B------:R-:W-:Y:S05]  /*122a0*/  WARPSYNC.COLLECTIVE R15, `(.L_x_15337) ;  /* 0x000000000f087348 */ /* 0x000fea0003c00000 */
[----:B------:R0:W1:Y:S02]  /*122b0*/  SHFL.IDX P6, R14, R13, R12, R11 ;  /* 0x0000000c0d0e7389 */ /* 0x00006400000c000b */
[----:B01----:R-:W-:Y:S01]  /*122c0*/  ENDCOLLECTIVE ;  /* 0x000000000000791b */ /* 0x003fe20003800000 */
.L_x_15337:
        /* <DEDUP_REMOVED lines=15> */
.L_x_15338:
[----:B------:R-:W-:Y:S02]  /*123c0*/  IMAD.MOV.U32 R13, RZ, RZ, R4 ;  /* 0x000000ffff0d7224 */ /* 0x000fe400078e0004 */
[----:B------:R-:W-:Y:S02]  /*123d0*/  IMAD.MOV.U32 R12, RZ, RZ, 0x2 ;  /* 0x00000002ff0c7424 */ /* 0x000fe400078e00ff */
[----:B------:R-:W-:-:S07]  /*123e0*/  IMAD.MOV.U32 R7, RZ, RZ, R14 ;  /* 0x000000ffff077224 */ /* 0x000fce00078e000e */
[----:B------:R-:W-:Y:S05]  /*123f0*/  WARPSYNC.COLLECTIVE R15, `(.L_x_15339) ;  /* 0x000000000f087348 */ /* 0x000fea0003c00000 */
[----:B------:R0:W1:Y:S02]  /*12400*/  SHFL.IDX P6, R14, R13, R12, R11 ;  /* 0x0000000c0d0e7389 */ /* 0x00006400000c000b */
[----:B01----:R-:W-:Y:S01]  /*12410*/  ENDCOLLECTIVE ;  /* 0x000000000000791b */ /* 0x003fe20003800000 */
.L_x_15339:
        /* <DEDUP_REMOVED lines=16> */
.L_x_15340:
[----:B------:R-:W-:Y:S02]  /*12520*/  IMAD.MOV.U32 R13, RZ, RZ, R4 ;  /* 0x000000ffff0d7224 */ /* 0x000fe400078e0004 */
[----:B------:R-:W-:Y:S02]  /*12530*/  IMAD.MOV.U32 R12, RZ, RZ, 0x3 ;  /* 0x00000003ff0c7424 */ /* 0x000fe400078e00ff */
[----:B------:R-:W-:-:S07]  /*12540*/  IMAD.MOV.U32 R7, RZ, RZ, R14 ;  /* 0x000000ffff077224 */ /* 0x000fce00078e000e */
[----:B------:R-:W-:Y:S05]  /*12550*/  WARPSYNC.COLLECTIVE R15, `(.L_x_15341) ;  /* 0x000000000f087348 */ /* 0x000fea0003c00000 */
[----:B------:R0:W1:Y:S02]  /*12560*/  SHFL.IDX P6, R14, R13, R12, R11 ;  /* 0x0000000c0d0e7389 */ /* 0x00006400000c000b */
[----:B01----:R-:W-:Y:S01]  /*12570*/  ENDCOLLECTIVE ;  /* 0x000000000000791b */ /* 0x003fe20003800000 */
.L_x_15341:
        /* <DEDUP_REMOVED lines=16> */
.L_x_15342:
[----:B------:R-:W-:Y:S02]  /*12680*/  IMAD.MOV.U32 R13, RZ, RZ, R4 ;  /* 0x000000ffff0d7224 */ /* 0x000fe400078e0004 */
[----:B------:R-:W-:Y:S02]  /*12690*/  IMAD.MOV.U32 R12, RZ, RZ, 0x4 ;  /* 0x00000004ff0c7424 */ /* 0x000fe400078e00ff */
[----:B------:R-:W-:-:S07]  /*126a0*/  IMAD.MOV.U32 R7, RZ, RZ, R14 ;  /* 0x000000ffff077224 */ /* 0x000fce00078e000e */
[----:B------:R-:W-:Y:S05]  /*126b0*/  WARPSYNC.COLLECTIVE R15, `(.L_x_15343) ;  /* 0x000000000f087348 */ /* 0x000fea0003c00000 */
[----:B------:R0:W1:Y:S02]  /*126c0*/  SHFL.IDX P6, R14, R13, R12, R11 ;  /* 0x0000000c0d0e7389 */ /* 0x00006400000c000b */
[----:B01----:R-:W-:Y:S01]  /*126d0*/  ENDCOLLECTIVE ;  /* 0x000000000000791b */ /* 0x003fe20003800000 */
.L_x_15343:
        /* <DEDUP_REMOVED lines=16> */
.L_x_15344:
[----:B------:R-:W-:Y:S02]  /*127e0*/  IMAD.MOV.U32 R13, RZ, RZ, R4 ;  /* 0x000000ffff0d7224 */ /* 0x000fe400078e0004 */
[----:B------:R-:W-:Y:S02]  /*127f0*/  IMAD.MOV.U32 R12, RZ, RZ, 0x5 ;  /* 0x00000005ff0c7424 */ /* 0x000fe400078e00ff */
[----:B------:R-:W-:-:S07]  /*12800*/  IMAD.MOV.U32 R7, RZ, RZ, R14 ;  /* 0x000000ffff077224 */ /* 0x000fce00078e000e */
[----:B------:R-:W-:Y:S05]  /*12810*/  WARPSYNC.COLLECTIVE R15, `(.L_x_15345) ;  /* 0x000000000f087348 */ /* 0x000fea0003c00000 */
[----:B------:R0:W1:Y:S02]  /*12820*/  SHFL.IDX P6, R14, R13, R12, R11 ;  /* 0x0000000c0d0e7389 */ /* 0x00006400000c000b */
[----:B01----:R-:W-:Y:S01]  /*12830*/  ENDCOLLECTIVE ;  /* 0x000000000000791b */ /* 0x003fe20003800000 */
.L_x_15345:
        /* <DEDUP_REMOVED lines=16> */
.L_x_15346:
[----:B------:R-:W-:Y:S02]  /*12940*/  IMAD.MOV.U32 R13, RZ, RZ, R4 ;  /* 0x000000ffff0d7224 */ /* 0x000fe400078e0004 */
[----:B------:R-:W-:Y:S02]  /*12950*/  IMAD.MOV.U32 R12, RZ, RZ, 0x6 ;  /* 0x00000006ff0c7424 */ /* 0x000fe400078e00ff */
[----:B------:R-:W-:-:S07]  /*12960*/  IMAD.MOV.U32 R7, RZ, RZ, R14 ;  /* 0x000000ffff077224 */ /* 0x000fce00078e000e */
[----:B------:R-:W-:Y:S05]  /*12970*/  WARPSYNC.COLLECTIVE R15, `(.L_x_15347) ;  /* 0x000000000f087348 */ /* 0x000fea0003c00000 */
[----:B------:R0:W1:Y:S02]  /*12980*/  SHFL.IDX P6, R14, R13, R12, R11 ;  /* 0x0000000c0d0e7389 */ /* 0x00006400000c000b */
[----:B01----:R-:W-:Y:S01]  /*12990*/  ENDCOLLECTIVE ;  /* 0x000000000000791b */ /* 0x003fe20003800000 */
.L_x_15347:
        /* <DEDUP_REMOVED lines=16> */
.L_x_15348:
[----:B------:R-:W-:Y:S02]  /*12aa0*/  IMAD.MOV.U32 R13, RZ, RZ, R4 ;  /* 0x000000ffff0d7224 */ /* 0x000fe400078e0004 */
[----:B------:R-:W-:Y:S02]  /*12ab0*/  IMAD.MOV.U32 R12, RZ, RZ, 0x7 ;  /* 0x00000007ff0c7424 */ /* 0x000fe400078e00ff */
[----:B------:R-:W-:-:S07]  /*12ac0*/  IMAD.MOV.U32 R7, RZ, RZ, R14 ;  /* 0x000000ffff077224 */ /* 0x000fce00078e000e */
[----:B------:R-:W-:Y:S05]  /*12ad0*/  WARPSYNC.COLLECTIVE R15, `(.L_x_15349) ;  /* 0x000000000f087348 */ /* 0x000fea0003c00000 */
[----:B------:R0:W1:Y:S02]  /*12ae0*/  SHFL.IDX P6, R14, R13, R12, R11 ;  /* 0x0000000c0d0e7389 */ /* 0x00006400000c000b */
[----:B01----:R-:W-:Y:S01]  /*12af0*/  ENDCOLLECTIVE ;  /* 0x000000000000791b */ /* 0x003fe20003800000 */
.L_x_15349:
        /* <DEDUP_REMOVED lines=11> */
.L_x_15350:
        /* <DEDUP_REMOVED lines=12> */
.L_x_15351:
        /* <DEDUP_REMOVED lines=12> */
.L_x_15352:
[----:B------:R-:W-:Y:S02]  /*12d30*/  IMAD.MOV.U32 R13, RZ, RZ, R2 ;  /* 0x000000ffff0d7224 */ /* 0x000fe400078e0002 */
[----:B------:R-:W-:Y:S02]  /*12d40*/  IMAD.MOV.U32 R12, RZ, RZ, 0x1 ;  /* 0x00000001ff0c7424 */ /* 0x000fe400078e00ff */
[----:B------:R-:W-:-:S07]  /*12d50*/  IMAD.MOV.U32 R4, RZ, RZ, R14 ;  /* 0x000000ffff047224 */ /* 0x000fce00078e000e */
[----:B------:R-:W-:Y:S05]  /*12d60*/  WARPSYNC.COLLECTIVE R15, `(.L_x_15353) ;  /* 0x000000000f087348 */ /* 0x000fea0003c00000 */
[----:B------:R0:W1:Y:S02]  /*12d70*/  SHFL.IDX P6, R14, R13, R12, R11 ;  /* 0x0000000c0d0e7389 */ /* 0x00006400000c000b */
[----:B01----:R-:W-:Y:S01]  /*12d80*/  ENDCOLLECTIVE ;  /* 0x000000000000791b */ /* 0x003fe20003800000 */
.L_x_15353:
        /* <DEDUP_REMOVED lines=16> */
.L_x_15354:
[----:B------:R-:W-:Y:S02]  /*12e90*/  IMAD.MOV.U32 R13, RZ, RZ, R2 ;  /* 0x000000ffff0d7224 */ /* 0x000fe400078e0002 */
[----:B------:R-:W-:Y:S02]  /*12ea0*/  IMAD.MOV.U32 R12, RZ, RZ, 0x2 ;  /* 0x00000002ff0c7424 */ /* 0x000fe400078e00ff */
[----:B------:R-:W-:-:S07]  /*12eb0*/  IMAD.MOV.U32 R6, RZ, RZ, R14 ;  /* 0x000000ffff067224 */ /* 0x000fce00078e000e */
[----:B------:R-:W-:Y:S05]  /*12ec0*/  WARPSYNC.COLLECTIVE R15, `(.L_x_15355) ;  /* 0x000000000f087348 */ /* 0x000fea0003c00000 */
[----:B------:R0:W1:Y:S02]  /*12ed0*/  SHFL.IDX P6, R14, R13, R12, R11 ;  /* 0x0000000c0d0e7389 */ /* 0x00006400000c000b */
[----:B01----:R-:W-:Y:S01]  /*12ee0*/  ENDCOLLECTIVE ;  /* 0x000000000000791b */ /* 0x003fe20003800000 */
.L_x_15355:
[----:B------:R-:W-:-:S05]  /*12ef0*/  @!P1 LEA R6, P2, R28, R6, 0x1 ;  /* 0x000000061c069211 */ /* 0x000fca00078408ff */
[----:B------:R-:W-:Y:S01]  /*12f00*/  @!P1 IMAD.X R0, RZ, RZ, R0, P2 ;  /* 0x000000ffff009224 */ /* 0x000fe200010e0600 */
[----:B------:R-:W-:-:S04]  /*12f10*/  ISETP.GE.AND P2, PT, R4, R3, PT ;  /* 0x000000030400720c */ /* 0x000fc80003f46270 */
[----:B------:R-:W-:Y:S01]  /*12f20*/  @!P1 MOV R7, R0 ;  /* 0x0000000000079202 */ /* 0x000fe20000000f00 */
[----:B------:R-:W-:-:S04]  /*12f30*/  IMAD.MOV.U32 R13, RZ, RZ, R5 ;  /* 0x000000ffff0d7224 */ /* 0x000fc800078e0005 */
        /* <DEDUP_REMOVED lines=8> */
.L_x_15356:
[----:B------:R-:W-:Y:S02]  /*12fc0*/  IMAD.MOV.U32 R13, RZ, RZ, R2 ;  /* 0x000000ffff0d7224 */ /* 0x000fe400078e0002 */
[----:B------:R-:W-:Y:S02]  /*12fd0*/  IMAD.MOV.U32 R12, RZ, RZ, 0x3 ;  /* 0x00000003ff0c7424 */ /* 0x000fe400078e00ff */
[----:B------:R-:W-:-:S07]  /*12fe0*/  IMAD.MOV.U32 R6, RZ, RZ, R14 ;  /* 0x000000ffff067224 */ /* 0x000fce00078e000e */
[----:B------:R-:W-:Y:S05]  /*12ff0*/  WARPSYNC.COLLECTIVE R15, `(.L_x_15357) ;  /* 0x000000000f087348 */ /* 0x000fea0003c00000 */
[----:B------:R0:W1:Y:S02]  /*13000*/  SHFL.IDX P6, R14, R13, R12, R11 ;  /* 0x0000000c0d0e7389 */ /* 0x00006400000c000b */
[----:B01----:R-:W-:Y:S01]  /*13010*/  ENDCOLLECTIVE ;  /* 0x000000000000791b */ /* 0x003fe20003800000 */
.L_x_15357:
        /* <DEDUP_REMOVED lines=12> */
.L_x_15358:
[----:B------:R-:W-:Y:S01]  /*130e0*/  IMAD.MOV.U32 R2, RZ, RZ, R14 ;  /* 0x000000ffff027224 */ /* 0x000fe200078e000e */
[----:B------:R-:W-:Y:S06]  /*130f0*/  BRA `(.L_x_15359) ;  /* 0xffffffb400287947 */ /* 0x000fec000383ffff */
.L_x_15261:
[----:B0-----:R0:W1:Y:S02]  /*13100*/  SYNCS.PHASECHK.TRANS64.TRYWAIT P0, [R22+URZ+0x16820], R3 ;  /* 0x01682003160075a7 */ /* 0x001064000800017f */
[----:B-1----:R-:W-:Y:S05]  /*13110*/  @!P0 NANOSLEEP.SYNCS 0x989680 ;  /* 0x009896800000895d */ /* 0x002fea0003900000 */
[----:B------:R-:W1:Y:S02]  /*13120*/  @!P0 SYNCS.PHASECHK.TRANS64 P0, [R22+URZ+0x16820], R3 ;  /* 0x01682003160085a7 */ /* 0x000e64000800007f */
[----:B-1----:R-:W-:Y:S05]  /*13130*/  @!P0 BRA `(.L_x_15261) ;  /* 0xfffffffc00f08947 */ /* 0x002fea000383ffff */
[----:B------:R-:W-:Y:S05]  /*13140*/  BRA `(.L_x_15360) ;  /* 0xffffffb400947947 */ /* 0x000fea000383ffff */
.L_x_15266:
[----:B0-----:R0:W1:Y:S02]  /*13150*/  SYNCS.PHASECHK.TRANS64.TRYWAIT P0, [R5+URZ+0x16840], R2 ;  /* 0x01684002050075a7 */ /* 0x001064000800017f */
[----:B-1----:R-:W-:Y:S05]  /*13160*/  @!P0 NANOSLEEP.SYNCS 0x989680 ;  /* 0x009896800000895d */ /* 0x002fea0003900000 */
[----:B------:R-:W1:Y:S02]  /*13170*/  @!P0 SYNCS.PHASECHK.TRANS64 P0, [R5+URZ+0x16840], R2 ;  /* 0x01684002050085a7 */ /* 0x000e64000800007f */
[----:B-1----:R-:W-:Y:S05]  /*13180*/  @!P0 BRA `(.L_x_15266) ;  /* 0xfffffffc00f08947 */ /* 0x002fea000383ffff */
[----:B------:R-:W-:Y:S05]  /*13190*/  BRA `(.L_x_15361) ;  /* 0xffffffb8005c7947 */ /* 0x000fea000383ffff */
.L_x_15267:
        /* <DEDUP_REMOVED lines=8> */
.L_x_15363:
[----:B------:R-:W-:Y:S05]  /*13220*/  BSYNC B1 ;  /* 0x0000000000017941 */ /* 0x000fea0003800000 */
.L_x_15362:
        /* <DEDUP_REMOVED lines=9> */
.L_x_15364:
[----:B------:R-:W-:Y:S01]  /*132c0*/  IMAD R9, R9, 0x2, R22 ;  /* 0x0000000209097824 */ /* 0x000fe200078e0216 */
[----:B------:R-:W-:Y:S01]  /*132d0*/  MOV R13, R10 ;  /* 0x0000000a000d7202 */ /* 0x000fe20000000f00 */
[----:B------:R-:W-:Y:S02]  /*132e0*/  IMAD.MOV.U32 R12, RZ, RZ, 0x1 ;  /* 0x00000001ff0c7424 */ /* 0x000fe400078e00ff */
[----:B------:R-:W-:-:S07]  /*132f0*/  IMAD.MOV.U32 R2, RZ, RZ, R14 ;  /* 0x000000ffff027224 */ /* 0x000fce00078e000e */
[----:B------:R-:W-:Y:S05]  /*13300*/  WARPSYNC.COLLECTIVE R15, `(.L_x_15365) ;  /* 0x000000000f087348 */ /* 0x000fea0003c00000 */
[----:B------:R0:W1:Y:S02]  /*13310*/  SHFL.IDX P6, R14, R13, R12, R11 ;  /* 0x0000000c0d0e7389 */ /* 0x00006400000c000b */
[----:B01----:R-:W-:Y:S01]  /*13320*/  ENDCOLLECTIVE ;  /* 0x000000000000791b */ /* 0x003fe20003800000 */
.L_x_15365:
        /* <DEDUP_REMOVED lines=11> */
.L_x_15366:
[----:B------:R-:W-:Y:S02]  /*133e0*/  IMAD.MOV.U32 R13, RZ, RZ, R10 ;  /* 0x000000ffff0d7224 */ /* 0x000fe400078e000a */
[----:B------:R-:W-:Y:S02]  /*133f0*/  IMAD.MOV.U32 R12, RZ, RZ, 0x2 ;  /* 0x00000002ff0c7424 */ /* 0x000fe400078e00ff */
[----:B------:R-:W-:-:S07]  /*13400*/  IMAD.MOV.U32 R2, RZ, RZ, R14 ;  /* 0x000000ffff027224 */ /* 0x000fce00078e000e */
[----:B------:R-:W-:Y:S05]  /*13410*/  WARPSYNC.COLLECTIVE R15, `(.L_x_15367) ;  /* 0x000000000f087348 */ /* 0x000fea0003c00000 */
[----:B------:R0:W1:Y:S02]  /*13420*/  SHFL.IDX P6, R14, R13, R12, R11 ;  /* 0x0000000c0d0e7389 */ /* 0x00006400000c000b */
[----:B01----:R-:W-:Y:S01]  /*13430*/  ENDCOLLECTIVE ;  /* 0x000000000000791b */ /* 0x003fe20003800000 */
.L_x_15367:
        /* <DEDUP_REMOVED lines=11> */
.L_x_15368:
[----:B------:R-:W-:Y:S02]  /*134f0*/  IMAD.MOV.U32 R13, RZ, RZ, R10 ;  /* 0x000000ffff0d7224 */ /* 0x000fe400078e000a */
[----:B------:R-:W-:Y:S02]  /*13500*/  IMAD.MOV.U32 R12, RZ, RZ, 0x3 ;  /* 0x00000003ff0c7424 */ /* 0x000fe400078e00ff */
[----:B------:R-:W-:-:S07]  /*13510*/  IMAD.MOV.U32 R2, RZ, RZ, R14 ;  /* 0x000000ffff027224 */ /* 0x000fce00078e000e */
[----:B------:R-:W-:Y:S05]  /*13520*/  WARPSYNC.COLLECTIVE R15, `(.L_x_15369) ;  /* 0x000000000f087348 */ /* 0x000fea0003c00000 */
[----:B------:R0:W1:Y:S02]  /*13530*/  SHFL.IDX P6, R14, R13, R12, R11 ;  /* 0x0000000c0d0e7389 */ /* 0x00006400000c000b */
[----:B01----:R-:W-:Y:S01]  /*13540*/  ENDCOLLECTIVE ;  /* 0x000000000000791b */ /* 0x003fe20003800000 */
.L_x_15369:
        /* <DEDUP_REMOVED lines=11> */
.L_x_15370:
[----:B------:R-:W-:Y:S02]  /*13600*/  IMAD.MOV.U32 R13, RZ, RZ, R10 ;  /* 0x000000ffff0d7224 */ /* 0x000fe400078e000a */
[----:B------:R-:W-:Y:S02]  /*13610*/  IMAD.MOV.U32 R12, RZ, RZ, 0x4 ;  /* 0x00000004ff0c7424 */ /* 0x000fe400078e00ff */
[----:B------:R-:W-:-:S07]  /*13620*/  IMAD.MOV.U32 R2, RZ, RZ, R14 ;  /* 0x000000ffff027224 */ /* 0x000fce00078e000e */
[----:B------:R-:W-:Y:S05]  /*13630*/  WARPSYNC.COLLECTIVE R15, `(.L_x_15371) ;  /* 0x000000000f087348 */ /* 0x000fea0003c00000 */
[----:B------:R0:W1:Y:S02]  /*13640*/  SHFL.IDX P6, R14, R13, R12, R11 ;  /* 0x0000000c0d0e7389 */ /* 0x00006400000c000b */
[----:B01----:R-:W-:Y:S01]  /*13650*/  ENDCOLLECTIVE ;  /* 0x000000000000791b */ /* 0x003fe20003800000 */
.L_x_15371:
        /* <DEDUP_REMOVED lines=11> */
.L_x_15372:
[----:B------:R-:W-:Y:S02]  /*13710*/  IMAD.MOV.U32 R13, RZ, RZ, R10 ;  /* 0x000000ffff0d7224 */ /* 0x000fe400078e000a */
[----:B------:R-:W-:Y:S02]  /*13720*/  IMAD.MOV.U32 R12, RZ, RZ, 0x5 ;  /* 0x00000005ff0c7424 */ /* 0x000fe400078e00ff */
[----:B------:R-:W-:-:S07]  /*13730*/  IMAD.MOV.U32 R2, RZ, RZ, R14 ;  /* 0x000000ffff027224 */ /* 0x000fce00078e000e */
[----:B------:R-:W-:Y:S05]  /*13740*/  WARPSYNC.COLLECTIVE R15, `(.L_x_15373) ;  /* 0x000000000f087348 */ /* 0x000fea0003c00000 */
[----:B------:R0:W1:Y:S02]  /*13750*/  SHFL.IDX P6, R14, R13, R12, R11 ;  /* 0x0000000c0d0e7389 */ /* 0x00006400000c000b */
[----:B01----:R-:W-:Y:S01]  /*13760*/  ENDCOLLECTIVE ;  /* 0x000000000000791b */ /* 0x003fe20003800000 */
.L_x_15373:
[----:B------:R-:W-:-:S05]  /*13770*/  IADD3 R2, P0, R2, R7, RZ ;  /* 0x0000000702027210 */ /* 0x000fca0007f1e0ff */
[----:B------:R-:W-:-:S05]  /*13780*/  IMAD.X R3, RZ, RZ, R3, P0 ;  /* 0x000000ffff037224 */ /* 0x000fca00000e0603 */
        /* <DEDUP_REMOVED lines=9> */
.L_x_15374:
[----:B------:R-:W-:Y:S02]  /*13820*/  IMAD.MOV.U32 R13, RZ, RZ, R10 ;  /* 0x000000ffff0d7224 */ /* 0x000fe400078e000a */
[----:B------:R-:W-:Y:S02]  /*13830*/  IMAD.MOV.U32 R12, RZ, RZ, 0x6 ;  /* 0x00000006ff0c7424 */ /* 0x000fe400078e00ff */
[----:B------:R-:W-:-:S07]  /*13840*/  IMAD.MOV.U32 R2, RZ, RZ, R14 ;  /* 0x000000ffff027224 */ /* 0x000fce00078e000e */
[----:B------:R-:W-:Y:S05]  /*13850*/  WARPSYNC.COLLECTIVE R15, `(.L_x_15375) ;  /* 0x000000000f087348 */ /* 0x000fea0003c00000 */
[----:B------:R0:W1:Y:S02]  /*13860*/  SHFL.IDX P6, R14, R13, R12, R11 ;  /* 0x0000000c0d0e7389 */ /* 0x00006400000c000b */
[----:B01----:R-:W-:Y:S01]  /*13870*/  ENDCOLLECTIVE ;  /* 0x000000000000791b */ /* 0x003fe20003800000 */
.L_x_15375:
        /* <DEDUP_REMOVED lines=11> */
.L_x_15376:
[----:B------:R-:W-:Y:S02]  /*13930*/  IMAD.MOV.U32 R13, RZ, RZ, R10 ;  /* 0x000000ffff0d7224 */ /* 0x000fe400078e000a */
[----:B------:R-:W-:Y:S02]  /*13940*/  IMAD.MOV.U32 R12, RZ, RZ, 0x7 ;  /* 0x00000007ff0c7424 */ /* 0x000fe400078e00ff */
[----:B------:R-:W-:-:S07]  /*13950*/  IMAD.MOV.U32 R2, RZ, RZ, R14 ;  /* 0x000000ffff027224 */ /* 0x000fce00078e000e */
[----:B------:R-:W-:Y:S05]  /*13960*/  WARPSYNC.COLLECTIVE R15, `(.L_x_15377) ;  /* 0x000000000f087348 */ /* 0x000fea0003c00000 */
[----:B------:R0:W1:Y:S02]  /*13970*/  SHFL.IDX P6, R14, R13, R12, R11 ;  /* 0x0000000c0d0e7389 */ /* 0x00006400000c000b */
[----:B01----:R-:W-:Y:S01]  /*13980*/  ENDCOLLECTIVE ;  /* 0x000000000000791b */ /* 0x003fe20003800000 */
.L_x_15377:
        /* <DEDUP_REMOVED lines=11> */
.L_x_15378:
[----:B------:R-:W-:Y:S01]  /*13a40*/  IMAD.MOV.U32 R2, RZ, RZ, R14 ;  /* 0x000000ffff027224 */ /* 0x000fe200078e000e */
[----:B------:R-:W-:Y:S06]  /*13a50*/  BRA `(.L_x_15379) ;  /* 0xffffffb400407947 */ /* 0x000fec000383ffff */
.L_x_15272:
[----:B-1----:R1:W2:Y:S02]  /*13a60*/  SYNCS.PHASECHK.TRANS64.TRYWAIT P0, [R5+URZ+0x16860], R2 ;  /* 0x01686002050075a7 */ /* 0x0022a4000800017f */
[----:B--2---:R-:W-:Y:S05]  /*13a70*/  @!P0 NANOSLEEP.SYNCS 0x989680 ;  /* 0x009896800000895d */ /* 0x004fea0003900000 */
[----:B------:R-:W2:Y:S02]  /*13a80*/  @!P0 SYNCS.PHASECHK.TRANS64 P0, [R5+URZ+0x16860], R2 ;  /* 0x01686002050085a7 */ /* 0x000ea4000800007f */
[----:B--2---:R-:W-:Y:S05]  /*13a90*/  @!P0 BRA `(.L_x_15272) ;  /* 0xfffffffc00f08947 */ /* 0x004fea000383ffff */
[----:B------:R-:W-:Y:S05]  /*13aa0*/  BRA `(.L_x_15380) ;  /* 0xffffffb400987947 */ /* 0x000fea000383ffff */
.L_x_15273:
        /* <DEDUP_REMOVED lines=8> */
.L_x_15382:
[----:B------:R-:W-:Y:S05]  /*13b30*/  BSYNC B1 ;  /* 0x0000000000017941 */ /* 0x000fea0003800000 */
.L_x_15381:
        /* <DEDUP_REMOVED lines=10> */
.L_x_15383:
[----:B------:R-:W-:Y:S01]  /*13be0*/  IMAD.MOV.U32 R13, RZ, RZ, R23 ;  /* 0x000000ffff0d7224 */ /* 0x000fe200078e0017 */
[----:B------:R-:W-:Y:S01]  /*13bf0*/  MOV R12, 0x1 ;  /* 0x00000001000c7802 */ /* 0x000fe20000000f00 */
[----:B------:R-:W-:-:S07]  /*13c00*/  IMAD.MOV.U32 R2, RZ, RZ, R14 ;  /* 0x000000ffff027224 */ /* 0x000fce00078e000e */
[----:B------:R-:W-:Y:S05]  /*13c10*/  WARPSYNC.COLLECTIVE R15, `(.L_x_15384) ;  /* 0x000000000f087348 */ /* 0x000fea0003c00000 */
[----:B------:R0:W1:Y:S02]  /*13c20*/  SHFL.IDX P6, R14, R13, R12, R11 ;  /* 0x0000000c0d0e7389 */ /* 0x00006400000c000b */
[----:B01----:R-:W-:Y:S01]  /*13c30*/  ENDCOLLECTIVE ;  /* 0x000000000000791b */ /* 0x003fe20003800000 */
.L_x_15384:
        /* <DEDUP_REMOVED lines=12> */
.L_x_15385:
[----:B------:R-:W-:Y:S02]  /*13d00*/  IMAD.MOV.U32 R13, RZ, RZ, R23 ;  /* 0x000000ffff0d7224 */ /* 0x000fe400078e0017 */
[----:B------:R-:W-:Y:S02]  /*13d10*/  IMAD.MOV.U32 R12, RZ, RZ, 0x2 ;  /* 0x00000002ff0c7424 */ /* 0x000fe400078e00ff */
[----:B------:R-:W-:-:S07]  /*13d20*/  IMAD.MOV.U32 R2, RZ, RZ, R14 ;  /* 0x000000ffff027224 */ /* 0x000fce00078e000e */
[----:B------:R-:W-:Y:S05]  /*13d30*/  WARPSYNC.COLLECTIVE R15, `(.L_x_15386) ;  /* 0x000000000f087348 */ /* 0x000fea0003c00000 */
[----:B------:R0:W1:Y:S02]  /*13d40*/  SHFL.IDX P6, R14, R13, R12, R11 ;  /* 0x0000000c0d0e7389 */ /* 0x00006400000c000b */
[----:B01----:R-:W-:Y:S01]  /*13d50*/  ENDCOLLECTIVE ;  /* 0x000000000000791b */ /* 0x003fe20003800000 */
.L_x_15386:
        /* <DEDUP_REMOVED lines=12> */
.L_x_15387:
[----:B------:R-:W-:Y:S02]  /*13e20*/  IMAD.MOV.U32 R13, RZ, RZ, R23 ;  /* 0x000000ffff0d7224 */ /* 0x000fe400078e0017 */
[----:B------:R-:W-:Y:S02]  /*13e30*/  IMAD.MOV.U32 R12, RZ, RZ, 0x3 ;  /* 0x00000003ff0c7424 */ /* 0x000fe400078e00ff */
[----:B------:R-:W-:-:S07]  /*13e40*/  IMAD.MOV.U32 R2, RZ, RZ, R14 ;  /* 0x000000ffff027224 */ /* 0x000fce00078e000e */
[----:B------:R-:W-:Y:S05]  /*13e50*/  WARPSYNC.COLLECTIVE R15, `(.L_x_15388) ;  /* 0x000000000f087348 */ /* 0x000fea0003c00000 */
[----:B------:R0:W1:Y:S02]  /*13e60*/  SHFL.IDX P6, R14, R13, R12, R11 ;  /* 0x0000000c0d0e7389 */ /* 0x00006400000c000b */
[----:B01----:R-:W-:Y:S01]  /*13e70*/  ENDCOLLECTIVE ;  /* 0x000000000000791b */ /* 0x003fe20003800000 */
.L_x_15388:
        /* <DEDUP_REMOVED lines=12> */
.L_x_15389:
[----:B------:R-:W-:Y:S02]  /*13f40*/  IMAD.MOV.U32 R13, RZ, RZ, R23 ;  /* 0x000000ffff0d7224 */ /* 0x000fe400078e0017 */
[----:B------:R-:W-:Y:S02]  /*13f50*/  IMAD.MOV.U32 R12, RZ, RZ, 0x4 ;  /* 0x00000004ff0c7424 */ /* 0x000fe400078e00ff */
[----:B------:R-:W-:-:S07]  /*13f60*/  IMAD.MOV.U32 R2, RZ, RZ, R14 ;  /* 0x000000ffff027224 */ /* 0x000fce00078e000e */
[----:B------:R-:W-:Y:S05]  /*13f70*/  WARPSYNC.COLLECTIVE R15, `(.L_x_15390) ;  /* 0x000000000f087348 */ /* 0x000fea0003c00000 */
[----:B------:R0:W1:Y:S02]  /*13f80*/  SHFL.IDX P6, R14, R13, R12, R11 ;  /* 0x0000000c0d0e7389 */ /* 0x00006400000c000b */
[----:B01----:R-:W-:Y:S01]  /*13f90*/  ENDCOLLECTIVE ;  /* 0x000000000000791b */ /* 0x003fe20003800000 */
.L_x_15390:
        /* <DEDUP_REMOVED lines=12> */
.L_x_15391:
[----:B------:R-:W-:Y:S02]  /*14060*/  IMAD.MOV.U32 R13, RZ, RZ, R23 ;  /* 0x000000ffff0d7224 */ /* 0x000fe400078e0017 */
[----:B------:R-:W-:Y:S02]  /*14070*/  IMAD.MOV.U32 R12, RZ, RZ, 0x5 ;  /* 0x00000005ff0c7424 */ /* 0x000fe400078e00ff */
[----:B------:R-:W-:-:S07]  /*14080*/  IMAD.MOV.U32 R2, RZ, RZ, R14 ;  /* 0x000000ffff027224 */ /* 0x000fce00078e000e */
[----:B------:R-:W-:Y:S05]  /*14090*/  WARPSYNC.COLLECTIVE R15, `(.L_x_15392) ;  /* 0x000000000f087348 */ /* 0x000fea0003c00000 */
[----:B------:R0:W1:Y:S02]  /*140a0*/  SHFL.IDX P6, R14, R13, R12, R11 ;  /* 0x0000000c0d0e7389 */ /* 0x00006400000c000b */
[----:B01----:R-:W-:Y:S01]  /*140b0*/  ENDCOLLECTIVE ;  /* 0x000000000000791b */ /* 0x003fe20003800000 */
.L_x_15392:
        /* <DEDUP_REMOVED lines=12> */
.L_x_15393:
[----:B------:R-:W-:Y:S02]  /*14180*/  IMAD.MOV.U32 R13, RZ, RZ, R23 ;  /* 0x000000ffff0d7224 */ /* 0x000fe400078e0017 */
[----:B------:R-:W-:Y:S01]  /*14190*/  IMAD.MOV.U32 R12, RZ, RZ, 0x6 ;  /* 0x00000006ff0c7424 */ /* 0x000fe200078e00ff */
[----:B------:R-:W-:-:S07]  /*141a0*/  MOV R2, R14 ;  /* 0x0000000e00027202 */ /* 0x000fce0000000f00 */
[----:B------:R-:W-:Y:S05]  /*141b0*/  WARPSYNC.COLLECTIVE R15, `(.L_x_15394) ;  /* 0x000000000f087348 */ /* 0x000fea0003c00000 */
[----:B------:R0:W1:Y:S02]  /*141c0*/  SHFL.IDX P6, R14, R13, R12, R11 ;  /* 0x0000000c0d0e7389 */ /* 0x00006400000c000b */
[----:B01----:R-:W-:Y:S01]  /*141d0*/  ENDCOLLECTIVE ;  /* 0x000000000000791b */ /* 0x003fe20003800000 */
.L_x_15394:
        /* <DEDUP_REMOVED lines=12> */
.L_x_15395:
[----:B------:R-:W-:Y:S02]  /*142a0*/  IMAD.MOV.U32 R13, RZ, RZ, R23 ;  /* 0x000000ffff0d7224 */ /* 0x000fe400078e0017 */
[----:B------:R-:W-:Y:S02]  /*142b0*/  IMAD.MOV.U32 R12, RZ, RZ, 0x7 ;  /* 0x00000007ff0c7424 */ /* 0x000fe400078e00ff */
[----:B------:R-:W-:-:S07]  /*142c0*/  IMAD.MOV.U32 R2, RZ, RZ, R14 ;  /* 0x000000ffff027224 */ /* 0x000fce00078e000e */
[----:B------:R-:W-:Y:S05]  /*142d0*/  WARPSYNC.COLLECTIVE R15, `(.L_x_15396) ;  /* 0x000000000f087348 */ /* 0x000fea0003c00000 */
[----:B------:R0:W1:Y:S02]  /*142e0*/  SHFL.IDX P6, R14, R13, R12, R11 ;  /* 0x0000000c0d0e7389 */ /* 0x00006400000c000b */
[----:B01----:R-:W-:Y:S01]  /*142f0*/  ENDCOLLECTIVE ;  /* 0x000000000000791b */ /* 0x003fe20003800000 */
.L_x_15396:
        /* <DEDUP_REMOVED lines=11> */
.L_x_15397:
[----:B------:R-:W-:Y:S01]  /*143b0*/  IMAD.MOV.U32 R2, RZ, RZ, R14 ;  /* 0x000000ffff027224 */ /* 0x000fe200078e000e */
[----:B------:R-:W-:Y:S06]  /*143c0*/  BRA `(.L_x_15398) ;  /* 0xffffffb000447947 */ /* 0x000fec000383ffff */
.L_x_15281:
[----:B0-----:R0:W1:Y:S02]  /*143d0*/  SYNCS.PHASECHK.TRANS64.TRYWAIT P0, [R0+URZ+0x16860], R3 ;  /* 0x01686003000075a7 */ /* 0x001064000800017f */
[----:B-1----:R-:W-:Y:S05]  /*143e0*/  @!P0 NANOSLEEP.SYNCS 0x989680 ;  /* 0x009896800000895d */ /* 0x002fea0003900000 */
[----:B------:R-:W1:Y:S02]  /*143f0*/  @!P0 SYNCS.PHASECHK.TRANS64 P0, [R0+URZ+0x16860], R3 ;  /* 0x01686003000085a7 */ /* 0x000e64000800007f */
[----:B-1----:R-:W-:Y:S05]  /*14400*/  @!P0 BRA `(.L_x_15281) ;  /* 0xfffffffc00f08947 */ /* 0x002fea000383ffff */
[----:B------:R-:W-:Y:S05]  /*14410*/  BRA `(.L_x_15399) ;  /* 0xffffffb400587947 */ /* 0x000fea000383ffff */
.L_x_15282:
        /* <DEDUP_REMOVED lines=8> */
.L_x_15401:
[----:B------:R-:W-:Y:S05]  /*144a0*/  BSYNC B0 ;  /* 0x0000000000007941 */ /* 0x000fea0003800000 */
.L_x_15400:
        /* <DEDUP_REMOVED lines=9> */
.L_x_15402:
        /* <DEDUP_REMOVED lines=10> */
.L_x_15403:
[----:B------:R-:W-:-:S05]  /*145e0*/  IMAD.X R3, RZ, RZ, R3, P1 ;  /* 0x000000ffff037224 */ /* 0x000fca00008e0603 */
        /* <DEDUP_REMOVED lines=10> */
.L_x_15404:
[----:B------:R-:W-:Y:S02]  /*14690*/  IMAD.MOV.U32 R13, RZ, RZ, R23 ;  /* 0x000000ffff0d7224 */ /* 0x000fe400078e0017 */
[----:B------:R-:W-:Y:S02]  /*146a0*/  IMAD.MOV.U32 R12, RZ, RZ, 0x2 ;  /* 0x00000002ff0c7424 */ /* 0x000fe400078e00ff */
[----:B------:R-:W-:-:S07]  /*146b0*/  IMAD.MOV.U32 R9, RZ, RZ, R14 ;  /* 0x000000ffff097224 */ /* 0x000fce00078e000e */
[----:B------:R-:W-:Y:S05]  /*146c0*/  WARPSYNC.COLLECTIVE R15, `(.L_x_15405) ;  /* 0x000000000f087348 */ /* 0x000fea0003c00000 */
[----:B------:R0:W1:Y:S02]  /*146d0*/  SHFL.IDX P6, R14, R13, R12, R11 ;  /* 0x0000000c0d0e7389 */ /* 0x00006400000c000b */
[----:B01----:R-:W-:Y:S01]  /*146e0*/  ENDCOLLECTIVE ;  /* 0x000000000000791b */ /* 0x003fe20003800000 */
.L_x_15405:
        /* <DEDUP_REMOVED lines=12> */
.L_x_15406:
[----:B------:R-:W-:Y:S02]  /*147b0*/  IMAD.MOV.U32 R13, RZ, RZ, R23 ;  /* 0x000000ffff0d7224 */ /* 0x000fe400078e0017 */
[----:B------:R-:W-:Y:S02]  /*147c0*/  IMAD.MOV.U32 R12, RZ, RZ, 0x3 ;  /* 0x00000003ff0c7424 */ /* 0x000fe400078e00ff */
[----:B------:R-:W-:-:S07]  /*147d0*/  IMAD.MOV.U32 R10, RZ, RZ, R14 ;  /* 0x000000ffff0a7224 */ /* 0x000fce00078e000e */
[----:B------:R-:W-:Y:S05]  /*147e0*/  WARPSYNC.COLLECTIVE R15, `(.L_x_15407) ;  /* 0x000000000f087348 */ /* 0x000fea0003c00000 */
[----:B------:R0:W1:Y:S02]  /*147f0*/  SHFL.IDX P6, R14, R13, R12, R11 ;  /* 0x0000000c0d0e7389 */ /* 0x00006400000c000b */
[----:B01----:R-:W-:Y:S01]  /*14800*/  ENDCOLLECTIVE ;  /* 0x000000000000791b */ /* 0x003fe20003800000 */
.L_x_15407:
        /* <DEDUP_REMOVED lines=12> */
.L_x_15408:
[----:B------:R-:W-:Y:S02]  /*148d0*/  IMAD.MOV.U32 R13, RZ, RZ, R23 ;  /* 0x000000ffff0d7224 */ /* 0x000fe400078e0017 */
[----:B------:R-:W-:Y:S02]  /*148e0*/  IMAD.MOV.U32 R12, RZ, RZ, 0x4 ;  /* 0x00000004ff0c7424 */ /* 0x000fe400078e00ff */
[----:B------:R-:W-:-:S07]  /*148f0*/  IMAD.MOV.U32 R9, RZ, RZ, R14 ;  /* 0x000000ffff097224 */ /* 0x000fce00078e000e */
[----:B------:R-:W-:Y:S05]  /*14900*/  WARPSYNC.COLLECTIVE R15, `(.L_x_15409) ;  /* 0x000000000f087348 */ /* 0x000fea0003c00000 */
[----:B------:R0:W1:Y:S02]  /*14910*/  SHFL.IDX P6, R14, R13, R12, R11 ;  /* 0x0000000c0d0e7389 */ /* 0x00006400000c000b */
[----:B01----:R-:W-:Y:S01]  /*14920*/  ENDCOLLECTIVE ;  /* 0x000000000000791b */ /* 0x003fe20003800000 */
.L_x_15409:
        /* <DEDUP_REMOVED lines=12> */
.L_x_15410:
[----:B------:R-:W-:Y:S02]  /*149f0*/  IMAD.MOV.U32 R13, RZ, RZ, R23 ;  /* 0x000000ffff0d7224 */ /* 0x000fe400078e0017 */
[----:B------:R-:W-:Y:S02]  /*14a00*/  IMAD.MOV.U32 R12, RZ, RZ, 0x5 ;  /* 0x00000005ff0c7424 */ /* 0x000fe400078e00ff */
[----:B------:R-:W-:-:S07]  /*14a10*/  IMAD.MOV.U32 R10, RZ, RZ, R14 ;  /* 0x000000ffff0a7224 */ /* 0x000fce00078e000e */
[----:B------:R-:W-:Y:S05]  /*14a20*/  WARPSYNC.COLLECTIVE R15, `(.L_x_15411) ;  /* 0x000000000f087348 */ /* 0x000fea0003c00000 */
[----:B------:R0:W1:Y:S02]  /*14a30*/  SHFL.IDX P6, R14, R13, R12, R11 ;  /* 0x0000000c0d0e7389 */ /* 0x00006400000c000b */
[----:B01----:R-:W-:Y:S01]  /*14a40*/  ENDCOLLECTIVE ;  /* 0x000000000000791b */ /* 0x003fe20003800000 */
.L_x_15411:
        /* <DEDUP_REMOVED lines=12> */
.L_x_15412:
[----:B------:R-:W-:Y:S02]  /*14b10*/  IMAD.MOV.U32 R13, RZ, RZ, R23 ;  /* 0x000000ffff0d7224 */ /* 0x000fe400078e0017 */
[----:B------:R-:W-:Y:S02]  /*14b20*/  IMAD.MOV.U32 R12, RZ, RZ, 0x6 ;  /* 0x00000006ff0c7424 */ /* 0x000fe400078e00ff */
[----:B------:R-:W-:-:S07]  /*14b30*/  IMAD.MOV.U32 R9, RZ, RZ, R14 ;  /* 0x000000ffff097224 */ /* 0x000fce00078e000e */
[----:B------:R-:W-:Y:S05]  /*14b40*/  WARPSYNC.COLLECTIVE R15, `(.L_x_15413) ;  /* 0x000000000f087348 */ /* 0x000fea0003c00000 */
[----:B------:R0:W1:Y:S02]  /*14b50*/  SHFL.IDX P6, R14, R13, R12, R11 ;  /* 0x0000000c0d0e7389 */ /* 0x00006400000c000b */
[----:B01----:R-:W-:Y:S01]  /*14b60*/  ENDCOLLECTIVE ;  /* 0x000000000000791b */ /* 0x003fe20003800000 */
.L_x_15413:
        /* <DEDUP_REMOVED lines=12> */
.L_x_15414:
[----:B------:R-:W-:Y:S02]  /*14c30*/  IMAD.MOV.U32 R13, RZ, RZ, R23 ;  /* 0x000000ffff0d7224 */ /* 0x000fe400078e0017 */
[----:B------:R-:W-:Y:S01]  /*14c40*/  IMAD.MOV.U32 R12, RZ, RZ, 0x7 ;  /* 0x00000007ff0c7424 */ /* 0x000fe200078e00ff */
[----:B------:R-:W-:-:S13]  /*14c50*/  IADD3 R2, P1, R14, R5, RZ ;  /* 0x000000050e027210 */ /* 0x000fda0007f3e0ff */
[----:B------:R-:W-:Y:S05]  /*14c60*/  WARPSYNC.COLLECTIVE R15, `(.L_x_15415) ;  /* 0x000000000f087348 */ /* 0x000fea0003c00000 */
[----:B------:R0:W1:Y:S02]  /*14c70*/  SHFL.IDX P6, R14, R13, R12, R11 ;  /* 0x0000000c0d0e7389 */ /* 0x00006400000c000b */
[----:B01----:R-:W-:Y:S01]  /*14c80*/  ENDCOLLECTIVE ;  /* 0x000000000000791b */ /* 0x003fe20003800000 */
.L_x_15415:
        /* <DEDUP_REMOVED lines=10> */
.L_x_15416:
[----:B------:R-:W-:Y:S05]  /*14d30*/  BRA `(.L_x_15417) ;  /* 0xffffffb000087947 */ /* 0x000fea000383ffff */
.L_x_15287:
        /* <DEDUP_REMOVED lines=8> */
.L_x_15419:
[----:B------:R-:W-:Y:S05]  /*14dc0*/  BSYNC B0 ;  /* 0x0000000000007941 */ /* 0x000fea0003800000 */
.L_x_15418:
        /* <DEDUP_REMOVED lines=9> */
.L_x_15420:
        /* <DEDUP_REMOVED lines=23> */
.L_x_15421:
[----:B------:R-:W-:Y:S02]  /*14fd0*/  MOV R12, 0x2 ;  /* 0x00000002000c7802 */ /* 0x000fe40000000f00 */
[----:B------:R-:W-:-:S05]  /*14fe0*/  SEL R4, R14, RZ, P1 ;  /* 0x000000ff0e047207 */ /* 0x000fca0000800000 */
[----:B------:R-:W-:-:S04]  /*14ff0*/  IMAD.IADD R4, R13, 0x1, R4 ;  /* 0x000000010d047824 */ /* 0x000fc800078e0204 */
[----:B------:R-:W-:-:S07]  /*15000*/  IMAD.MOV.U32 R13, RZ, RZ, R4 ;  /* 0x000000ffff0d7224 */ /* 0x000fce00078e0004 */
[----:B------:R-:W-:Y:S05]  /*15010*/  WARPSYNC.COLLECTIVE R15, `(.L_x_15422) ;  /* 0x000000000f087348 */ /* 0x000fea0003c00000 */
[----:B------:R0:W1:Y:S02]  /*15020*/  SHFL.UP P6, R14, R13, R12, R11 ;  /* 0x0400000c0d0e7389 */ /* 0x00006400000c000b */
[----:B01----:R-:W-:Y:S01]  /*15030*/  ENDCOLLECTIVE ;  /* 0x000000000000791b */ /* 0x003fe20003800000 */
.L_x_15422:
[----:B------:R-:W-:Y:S01]  /*15040*/  IMAD.MOV.U32 R12, RZ, RZ, 0x4 ;  /* 0x00000004ff0c7424 */ /* 0x000fe200078e00ff */
[----:B------:R-:W-:-:S05]  /*15050*/  SEL R3, R14, RZ, P2 ;  /* 0x000000ff0e037207 */ /* 0x000fca0001000000 */
[----:B------:R-:W-:-:S04]  /*15060*/  IMAD.IADD R2, R4, 0x1, R3 ;  /* 0x0000000104027824 */ /* 0x000fc800078e0203 */
[----:B------:R-:W-:-:S07]  /*15070*/  IMAD.MOV.U32 R13, RZ, RZ, R2 ;  /* 0x000000ffff0d7224 */ /* 0x000fce00078e0002 */
[----:B------:R-:W-:Y:S05]  /*15080*/  WARPSYNC.COLLECTIVE R15, `(.L_x_15423) ;  /* 0x000000000f087348 */ /* 0x000fea0003c00000 */
[----:B------:R0:W1:Y:S02]  /*15090*/  SHFL.UP P6, R14, R13, R12, R11 ;  /* 0x0400000c0d0e7389 */ /* 0x00006400000c000b */
[----:B01----:R-:W-:Y:S01]  /*150a0*/  ENDCOLLECTIVE ;  /* 0x000000000000791b */ /* 0x003fe20003800000 */
.L_x_15423:
[----:B------:R-:W-:Y:S01]  /*150b0*/  IMAD.MOV.U32 R12, RZ, RZ, 0x8 ;  /* 0x00000008ff0c7424 */ /* 0x000fe200078e00ff */
[----:B------:R-:W-:-:S05]  /*150c0*/  SEL R3, R14, RZ, P3 ;  /* 0x000000ff0e037207 */ /* 0x000fca0001800000 */
[----:B------:R-:W-:-:S04]  /*150d0*/  IMAD.IADD R3, R2, 0x1, R3 ;  /* 0x0000000102037824 */ /* 0x000fc800078e0203 */
[----:B------:R-:W-:-:S07]  /*150e0*/  IMAD.MOV.U32 R13, RZ, RZ, R3 ;  /* 0x000000ffff0d7224 */ /* 0x000fce00078e0003 */
[----:B------:R-:W-:Y:S05]  /*150f0*/  WARPSYNC.COLLECTIVE R15, `(.L_x_15424) ;  /* 0x000000000f087348 */ /* 0x000fea0003c00000 */
[----:B------:R0:W1:Y:S02]  /*15100*/  SHFL.UP P6, R14, R13, R12, R11 ;  /* 0x0400000c0d0e7389 */ /* 0x00006400000c000b */
[----:B01----:R-:W-:Y:S01]  /*15110*/  ENDCOLLECTIVE ;  /* 0x000000000000791b */ /* 0x003fe20003800000 */
.L_x_15424:
[----:B------:R-:W-:Y:S01]  /*15120*/  IMAD.MOV.U32 R12, RZ, RZ, 0x10 ;  /* 0x00000010ff0c7424 */ /* 0x000fe200078e00ff */
[----:B------:R-:W-:-:S05]  /*15130*/  SEL R4, R14, RZ, P4 ;  /* 0x000000ff0e047207 */ /* 0x000fca0002000000 */
[----:B------:R-:W-:-:S04]  /*15140*/  IMAD.IADD R4, R3, 0x1, R4 ;  /* 0x0000000103047824 */ /* 0x000fc800078e0204 */
[----:B------:R-:W-:-:S07]  /*15150*/  IMAD.MOV.U32 R13, RZ, RZ, R4 ;  /* 0x000000ffff0d7224 */ /* 0x000fce00078e0004 */
[----:B------:R-:W-:Y:S05]  /*15160*/  WARPSYNC.COLLECTIVE R15, `(.L_x_15425) ;  /* 0x000000000f087348 */ /* 0x000fea0003c00000 */
[----:B------:R0:W1:Y:S02]  /*15170*/  SHFL.UP P6, R14, R13, R12, R11 ;  /* 0x0400000c0d0e7389 */ /* 0x00006400000c000b */
[----:B01----:R-:W-:Y:S01]  /*15180*/  ENDCOLLECTIVE ;  /* 0x000000000000791b */ /* 0x003fe20003800000 */
.L_x_15425:
        /* <DEDUP_REMOVED lines=8> */
.L_x_15426:
[----:B------:R-:W-:Y:S05]  /*15210*/  BRA `(.L_x_15427) ;  /* 0xffffffb000187947 */ /* 0x000fea000383ffff */
.L_x_15290:
[----:B------:R-:W-:Y:S01]  /*15220*/  BSSY B0, `(.L_x_15428) ;  /* 0x0000007000007945 */ /* 0x000fe20003800000 */
[----:B------:R-:W-:Y:S02]  /*15230*/  IMAD.MOV.U32 R12, RZ, RZ, 0x1 ;  /* 0x00000001ff0c7424 */ /* 0x000fe400078e00ff */
[----:B------:R-:W-:Y:S02]  /*15240*/  IMAD.MOV.U32 R11, RZ, RZ, RZ ;  /* 0x000000ffff0b7224 */ /* 0x000fe400078e00ff */
[----:B------:R-:W-:-:S07]  /*15250*/  IMAD.MOV.U32 R15, RZ, RZ, -0x1 ;  /* 0xffffffffff0f7424 */ /* 0x000fce00078e00ff */
[----:B------:R-:W-:Y:S05]  /*15260*/  WARPSYNC.COLLECTIVE R15, `(.L_x_15429) ;  /* 0x000000000f087348 */ /* 0x000fea0003c00000 */
[----:B------:R0:W1:Y:S02]  /*15270*/  SHFL.UP P6, R14, R13, R12, R11 ;  /* 0x0400000c0d0e7389 */ /* 0x00006400000c000b */
[----:B01----:R-:W-:Y:S01]  /*15280*/  ENDCOLLECTIVE ;  /* 0x000000000000791b */ /* 0x003fe20003800000 */
.L_x_15429:
[----:B------:R-:W-:Y:S05]  /*15290*/  BSYNC B0 ;  /* 0x0000000000007941 */ /* 0x000fea0003800000 */
.L_x_15428:
        /* <DEDUP_REMOVED lines=8> */
.L_x_15430:
[----:B------:R-:W-:Y:S01]  /*15320*/  IMAD.MOV.U32 R12, RZ, RZ, 0x4 ;  /* 0x00000004ff0c7424 */ /* 0x000fe200078e00ff */
[----:B------:R-:W-:-:S05]  /*15330*/  SEL R2, R14, RZ, P2 ;  /* 0x000000ff0e027207 */ /* 0x000fca0001000000 */
[----:B------:R-:W-:-:S04]  /*15340*/  IMAD.IADD R2, R13, 0x1, R2 ;  /* 0x000000010d027824 */ /* 0x000fc800078e0202 */
[----:B------:R-:W-:-:S07]  /*15350*/  IMAD.MOV.U32 R13, RZ, RZ, R2 ;  /* 0x000000ffff0d7224 */ /* 0x000fce00078e0002 */
[----:B------:R-:W-:Y:S05]  /*15360*/  WARPSYNC.COLLECTIVE R15, `(.L_x_15431) ;  /* 0x000000000f087348 */ /* 0x000fea0003c00000 */
[----:B------:R0:W1:Y:S02]  /*15370*/  SHFL.UP P6, R14, R13, R12, R11 ;  /* 0x0400000c0d0e7389 */ /* 0x00006400000c000b */
[----:B01----:R-:W-:Y:S01]  /*15380*/  ENDCOLLECTIVE ;  /* 0x000000000000791b */ /* 0x003fe20003800000 */
.L_x_15431:
[----:B------:R-:W-:Y:S01]  /*15390*/  IMAD.MOV.U32 R12, RZ, RZ, 0x8 ;  /* 0x00000008ff0c7424 */ /* 0x000fe200078e00ff */
[----:B------:R-:W-:-:S05]  /*153a0*/  SEL R3, R14, RZ, P3 ;  /* 0x000000ff0e037207 */ /* 0x000fca0001800000 */
[----:B------:R-:W-:-:S04]  /*153b0*/  IMAD.IADD R3, R2, 0x1, R3 ;  /* 0x0000000102037824 */ /* 0x000fc800078e0203 */
[----:B------:R-:W-:-:S07]  /*153c0*/  IMAD.MOV.U32 R13, RZ, RZ, R3 ;  /* 0x000000ffff0d7224 */ /* 0x000fce00078e0003 */
[----:B------:R-:W-:Y:S05]  /*153d0*/  WARPSYNC.COLLECTIVE R15, `(.L_x_15432) ;  /* 0x000000000f087348 */ /* 0x000fea0003c00000 */
[----:B------:R0:W1:Y:S02]  /*153e0*/  SHFL.UP P6, R14, R13, R12, R11 ;  /* 0x0400000c0d0e7389 */ /* 0x00006400000c000b */
[----:B01----:R-:W-:Y:S01]  /*153f0*/  ENDCOLLECTIVE ;  /* 0x000000000000791b */ /* 0x003fe20003800000 */
.L_x_15432:
[----:B------:R-:W-:Y:S01]  /*15400*/  IMAD.MOV.U32 R12, RZ, RZ, 0x10 ;  /* 0x00000010ff0c7424 */ /* 0x000fe200078e00ff */
[----:B------:R-:W-:-:S04]  /*15410*/  SEL R4, R14, RZ, P4 ;  /* 0x000000ff0e047207 */ /* 0x000fc80002000000 */
[----:B------:R-:W-:-:S05]  /*15420*/  IADD3 R4, R3, R4, RZ ;  /* 0x0000000403047210 */ /* 0x000fca0007ffe0ff */
[----:B------:R-:W-:-:S07]  /*15430*/  IMAD.MOV.U32 R13, RZ, RZ, R4 ;  /* 0x000000ffff0d7224 */ /* 0x000fce00078e0004 */
[----:B------:R-:W-:Y:S05]  /*15440*/  WARPSYNC.COLLECTIVE R15, `(.L_x_15433) ;  /* 0x000000000f087348 */ /* 0x000fea0003c00000 */
[----:B------:R0:W1:Y:S02]  /*15450*/  SHFL.UP P6, R14, R13, R12, R11 ;  /* 0x0400000c0d0e7389 */ /* 0x00006400000c000b */
[----:B01----:R-:W-:Y:S01]  /*15460*/  ENDCOLLECTIVE ;  /* 0x000000000000791b */ /* 0x003fe20003800000 */
.L_x_15433:
        /* <DEDUP_REMOVED lines=8> */
.L_x_15434:
[----:B------:R-:W-:Y:S05]  /*154f0*/  BRA `(.L_x_15435) ;  /* 0xffffffb000047947 */ /* 0x000fea000383ffff */
.L_x_15292:
[----:B------:R-:W-:Y:S01]  /*15500*/  BSSY B0, `(.L_x_15436) ;  /* 0x0000006000007945 */ /* 0x000fe20003800000 */
[----:B------:R-:W-:Y:S01]  /*15510*/  PLOP3.LUT P6, PT, P6, PT, PT, 0x8, 0x0 ;  /* 0x000000000000781c */ /* 0x000fe200037ce170 */
[----:B------:R-:W-:-:S12]  /*15520*/  IMAD.MOV.U32 R15, RZ, RZ, -0x1 ;  /* 0xffffffffff0f7424 */ /* 0x000fd800078e00ff */
[----:B0-----:R-:W-:Y:S05]  /*15530*/  WARPSYNC.COLLECTIVE R15, `(.L_x_15437) ;  /* 0x000000000f087348 */ /* 0x001fea0003c00000 */
[----:B------:R-:W-:Y:S01]  /*15540*/  VOTE.ANY R14, PT, P6 ;  /* 0x00000000000e7806 */ /* 0x000fe200030e0100 */
[----:B0-----:R-:W-:Y:S06]  /*15550*/  ENDCOLLECTIVE ;  /* 0x000000000000791b */ /* 0x001fec0003800000 */
.L_x_15437:
[----:B------:R-:W-:Y:S05]  /*15560*/  BSYNC B0 ;  /* 0x0000000000007941 */ /* 0x000fea0003800000 */
.L_x_15436:
        /* <DEDUP_REMOVED lines=10> */
.L_x_15438:
[----:B------:R-:W-:Y:S02]  /*15610*/  IMAD.MOV.U32 R13, RZ, RZ, R5 ;  /* 0x000000ffff0d7224 */ /* 0x000fe400078e0005 */
[----:B------:R-:W-:-:S07]  /*15620*/  IMAD.MOV.U32 R17, RZ, RZ, R14 ;  /* 0x000000ffff117224 */ /* 0x000fce00078e000e */
[----:B------:R-:W-:Y:S05]  /*15630*/  WARPSYNC.COLLECTIVE R15, `(.L_x_15439) ;  /* 0x000000000f087348 */ /* 0x000fea0003c00000 */
[----:B------:R0:W1:Y:S02]  /*15640*/  SHFL.IDX P6, R14, R13, R12, R11 ;  /* 0x0000000c0d0e7389 */ /* 0x00006400000c000b */
[----:B01----:R-:W-:Y:S01]  /*15650*/  ENDCOLLECTIVE ;  /* 0x000000000000791b */ /* 0x003fe20003800000 */
.L_x_15439:
[----:B------:R-:W-:Y:S01]  /*15660*/  IMAD.MOV.U32 R5, RZ, RZ, R14 ;  /* 0x000000ffff057224 */ /* 0x000fe200078e000e */
[----:B------:R-:W-:Y:S06]  /*15670*/  BRA `(.L_x_15440) ;  /* 0xffffffac00e47947 */ /* 0x000fec000383ffff */
.L_x_15294:
[----:B------:R-:W-:Y:S01]  /*15680*/  BSSY B0, `(.L_x_15441) ;  /* 0x0000007000007945 */ /* 0x000fe20003800000 */
[----:B------:R-:W-:Y:S02]  /*15690*/  IMAD.MOV.U32 R13, RZ, RZ, R2 ;  /* 0x000000ffff0d7224 */ /* 0x000fe400078e0002 */
[----:B------:R-:W-:Y:S02]  /*156a0*/  IMAD.MOV.U32 R11, RZ, RZ, 0x1f ;  /* 0x0000001fff0b7424 */ /* 0x000fe400078e00ff */
[----:B------:R-:W-:-:S07]  /*156b0*/  IMAD.MOV.U32 R15, RZ, RZ, -0x1 ;  /* 0xffffffffff0f7424 */ /* 0x000fce00078e00ff */
[----:B0123--:R-:W-:Y:S05]  /*156c0*/  WARPSYNC.COLLECTIVE R15, `(.L_x_15442) ;  /* 0x000000000f087348 */ /* 0x00ffea0003c00000 */
[----:B------:R4:W0:Y:S02]  /*156d0*/  SHFL.IDX P6, R14, R13, R12, R11 ;  /* 0x0000000c0d0e7389 */ /* 0x00082400000c000b */
[----:B01234-:R-:W-:Y:S01]  /*156e0*/  ENDCOLLECTIVE ;  /* 0x000000000000791b */ /* 0x01ffe20003800000 */
.L_x_15442:
[----:B------:R-:W-:Y:S05]  /*156f0*/  BSYNC B0 ;  /* 0x0000000000007941 */ /* 0x000fea0003800000 */
.L_x_15441:
[----:B------:R-:W-:Y:S01]  /*15700*/  IMAD.MOV.U32 R16, RZ, RZ, R14 ;  /* 0x000000ffff107224 */ /* 0x000fe200078e000e */
[----:B------:R-:W-:Y:S06]  /*15710*/  BRA `(.L_x_15293) ;  /* 0xffffffac00d47947 */ /* 0x000fec000383ffff */
.L_x_15300:
[----:B0-----:R0:W1:Y:S02]  /*15720*/  SYNCS.PHASECHK.TRANS64.TRYWAIT P0, [R5+URZ+0x16820], R0 ;  /* 0x01682000050075a7 */ /* 0x001064000800017f */
[----:B-1----:R-:W-:Y:S05]  /*15730*/  @!P0 NANOSLEEP.SYNCS 0x989680 ;  /* 0x009896800000895d */ /* 0x002fea0003900000 */
[----:B------:R-:W1:Y:S02]  /*15740*/  @!P0 SYNCS.PHASECHK.TRANS64 P0, [R5+URZ+0x16820], R0 ;  /* 0x01682000050085a7 */ /* 0x000e64000800007f */
[----:B-1----:R-:W-:Y:S05]  /*15750*/  @!P0 BRA `(.L_x_15300) ;  /* 0xfffffffc00f08947 */ /* 0x002fea000383ffff */
[----:B------:R-:W-:Y:S05]  /*15760*/  BRA `(.L_x_15443) ;  /* 0xffffffb8002c7947 */ /* 0x000fea000383ffff */
.L_x_15301:
        /* <DEDUP_REMOVED lines=8> */
[----:B0-----:R-:W-:Y:S05]  /*157f0*/  WARPSYNC.COLLECTIVE R15, `(.L_x_15445) ;  /* 0x000000000f087348 */ /* 0x001fea0003c00000 */
[----:B------:R1:W2:Y:S02]  /*15800*/  SHFL.IDX P6, R14, R13, R12, R11 ;  /* 0x0000000c0d0e7389 */ /* 0x0002a400000c000b */
[----:B012---:R-:W-:Y:S01]  /*15810*/  ENDCOLLECTIVE ;  /* 0x000000000000791b */ /* 0x007fe20003800000 */
.L_x_15445:
[----:B------:R-:W-:Y:S05]  /*15820*/  BSYNC B0 ;  /* 0x0000000000007941 */ /* 0x000fea0003800000 */
.L_x_15444:
[----:B------:R-:W-:Y:S05]  /*15830*/  BRA `(.L_x_15446) ;  /* 0xffffffb800147947 */ /* 0x000fea000383ffff */
.L_x_15304:
[----:B------:R-:W-:Y:S01]  /*15840*/  BSSY B1, `(.L_x_15447) ;  /* 0x0000006000017945 */ /* 0x000fe20003800000 */
[----:B------:R-:W-:-:S07]  /*15850*/  IMAD.MOV.U32 R15, RZ, RZ, -0x1 ;  /* 0xffffffffff0f7424 */ /* 0x000fce00078e00ff */
[----:B0-----:R-:W-:Y:S05]  /*15860*/  WARPSYNC.COLLECTIVE R15, `(.L_x_15448) ;  /* 0x000000000f0c7348 */ /* 0x001fea0003c00000 */
[----:B------:R-:W-:Y:S02]  /*15870*/  ELECT P6, UR62, PT ;  /* 0x00000000003e782f */ /* 0x000fe400038c0000 */
[----:B------:R-:W-:Y:S01]  /*15880*/  MOV R14, UR62 ;  /* 0x0000003e000e7c02 */ /* 0x000fe20008000f00 */
[----:B0-----:R-:W-:Y:S10]  /*15890*/  ENDCOLLECTIVE ;  /* 0x000000000000791b */ /* 0x001ff40003800000 */
.L_x_15448:
[----:B------:R-:W-:Y:S05]  /*158a0*/  BSYNC B1 ;  /* 0x0000000000017941 */ /* 0x000fea0003800000 */
.L_x_15447:
[----:B------:R-:W-:Y:S05]  /*158b0*/  BRA `(.L_x_15449) ;  /* 0xffffffb8000c7947 */ /* 0x000fea000383ffff */
.L_x_15306:
[----:B0-----:R0:W1:Y:S02]  /*158c0*/  SYNCS.PHASECHK.TRANS64.TRYWAIT P1, [R3+URZ+0x16840], R2 ;  /* 0x01684002030075a7 */ /* 0x001064000802017f */
[----:B-1----:R-:W-:Y:S05]  /*158d0*/  @!P1 NANOSLEEP.SYNCS 0x989680 ;  /* 0x009896800000995d */ /* 0x002fea0003900000 */
[----:B------:R-:W1:Y:S02]  /*158e0*/  @!P1 SYNCS.PHASECHK.TRANS64 P1, [R3+URZ+0x16840], R2 ;  /* 0x01684002030095a7 */ /* 0x000e64000802007f */
[----:B-1----:R-:W-:Y:S05]  /*158f0*/  @!P1 BRA `(.L_x_15306) ;  /* 0xfffffffc00f09947 */ /* 0x002fea000383ffff */
[----:B------:R-:W-:Y:S05]  /*15900*/  BRA `(.L_x_15450) ;  /* 0xffffffb8002c7947 */ /* 0x000fea000383ffff */
.L_x_15308:
[----:B-1----:R1:W2:Y:S02]  /*15910*/  SYNCS.PHASECHK.TRANS64.TRYWAIT P1, [R25+URZ+0x16840], R0 ;  /* 0x01684000190075a7 */ /* 0x0022a4000802017f */
[----:B--2---:R-:W-:Y:S05]  /*15920*/  @!P1 NANOSLEEP.SYNCS 0x989680 ;  /* 0x009896800000995d */ /* 0x004fea0003900000 */
[----:B------:R-:W2:Y:S02]  /*15930*/  @!P1 SYNCS.PHASECHK.TRANS64 P1, [R25+URZ+0x16840], R0 ;  /* 0x01684000190095a7 */ /* 0x000ea4000802007f */
[----:B--2---:R-:W-:Y:S05]  /*15940*/  @!P1 BRA `(.L_x_15308) ;  /* 0xfffffffc00f09947 */ /* 0x004fea000383ffff */
[----:B------:R-:W-:Y:S05]  /*15950*/  BRA `(.L_x_15451) ;  /* 0xffffffb800387947 */ /* 0x000fea000383ffff */
.L_x_15310:
[----:B--2---:R2:W3:Y:S02]  /*15960*/  SYNCS.PHASECHK.TRANS64.TRYWAIT P1, [R3+URZ+0x16860], R2 ;  /* 0x01686002030075a7 */ /* 0x0044e4000802017f */
[----:B---3--:R-:W-:Y:S05]  /*15970*/  @!P1 NANOSLEEP.SYNCS 0x989680 ;  /* 0x009896800000995d */ /* 0x008fea0003900000 */
[----:B------:R-:W3:Y:S02]  /*15980*/  @!P1 SYNCS.PHASECHK.TRANS64 P1, [R3+URZ+0x16860], R2 ;  /* 0x01686002030095a7 */ /* 0x000ee4000802007f */
[----:B---3--:R-:W-:Y:S05]  /*15990*/  @!P1 BRA `(.L_x_15310) ;  /* 0xfffffffc00f09947 */ /* 0x008fea000383ffff */
[----:B------:R-:W-:Y:S05]  /*159a0*/  BRA `(.L_x_15452) ;  /* 0xffffffb800347947 */ /* 0x000fea000383ffff */
.L_x_15453:
        /* <DEDUP_REMOVED lines=13> */
.L_x_16012:


//--------------------- .text._ZN7cutlass13device_kernelIN5flash11enable_sm90INS1_16FlashAttnFwdSm90INS1_25CollectiveMainloopFwdSm90ILi2EN4cute5tupleIJNS5_1CILi1EEES8_S8_EEENS6_IJNS7_ILi192EEENS7_ILi128EEENS7_ILi64EEEEEELi64ENS_6half_tEfNS_4arch4Sm90ELb1ELb0ELb0ELb1ELb1ELb1ELb0ELb1ELb1ELb1ELb1ELb0EEENS1_21CollectiveEpilogueFwdINS6_IJSA_SC_SB_EEES9_SE_SG_Li384ELb1ELb1ELb1ELb0EEENS1_36VarlenDynamicPersistentTileSchedulerILi192ELi128ELi384ELi128ELb1ELb1ELb1ELb1ELb1ELb1EEEEEEEEEvNT_6ParamsE --------------------------
	.section	.text._ZN7cutlass13device_kernelIN5flash11enable_sm90INS1_16FlashAttnFwdSm90INS1_25CollectiveMainloopFwdSm90ILi2EN4cute5tupleIJNS5_1CILi1EEES8_S8_EEENS6_IJNS7_ILi192EEENS7_ILi128EEENS7_ILi64EEEEEELi64ENS_6half_tEfNS_4arch4Sm90ELb1ELb0ELb0ELb1ELb1ELb1ELb0ELb1ELb1ELb1ELb1ELb0EEENS1_21CollectiveEpilogueFwdINS6_IJSA_SC_SB_EEES9_SE_SG_Li384ELb1ELb1ELb1ELb0EEENS1_36VarlenDynamicPersistentTileSchedulerILi192ELi128ELi384ELi128ELb1ELb1ELb1ELb1ELb1ELb1EEEEEEEEEvNT_6ParamsE,"ax",@progbits
	.align	128
.text._ZN7cutlass13device_kernelIN5flash11enable_sm90INS1_16FlashAttnFwdSm90INS1_25CollectiveMainloopFwdSm90ILi2EN4cute5tupleIJNS5_1CILi1EEES8_S8_EEENS6_IJNS7_ILi192EEENS7_ILi128EEENS7_ILi64EEEEEELi64ENS_6half_tEfNS_4arch4Sm90ELb1ELb0ELb0ELb1ELb1ELb1ELb0ELb1ELb1ELb1ELb1ELb0EEENS1_21CollectiveEpilogueFwdINS6_IJSA_SC_SB_EEES9_SE_SG_Li384ELb1ELb1ELb1ELb0EEENS1_36VarlenDynamicPersistentTileSchedulerILi192ELi128ELi384ELi128ELb1ELb1ELb1ELb1ELb1ELb1EEEEEEEEEvNT_6ParamsE:
        .type           _ZN7cutlass13device_kernelIN5flash11enable_sm90INS1_16FlashAttnFwdSm90INS1_25CollectiveMainloopFwdSm90ILi2EN4cute5tupleIJNS5_1CILi1EEES8_S8_EEENS6_IJNS7_ILi192EEENS7_ILi128EEENS7_ILi64EEEEEELi64ENS_6half_tEfNS_4arch4Sm90ELb1ELb0ELb0ELb1ELb1ELb1ELb0ELb1ELb1ELb1ELb1ELb0EEENS1_21CollectiveEpilogueFwdINS6_IJSA_SC_SB_EEES9_SE_SG_Li384ELb1ELb1ELb1ELb0EEENS1_36VarlenDynamicPersistentTileSchedulerILi192ELi128ELi384ELi128ELb1ELb1ELb1ELb1ELb1ELb1EEEEEEEEEvNT_6ParamsE,@function
        .size           _ZN7cutlass13device_kernelIN5flash11enable_sm90INS1_16FlashAttnFwdSm90INS1_25CollectiveMainloopFwdSm90ILi2EN4cute5tupleIJNS5_1CILi1EEES8_S8_EEENS6_IJNS7_ILi192EEENS7_ILi128EEENS7_ILi64EEEEEELi64ENS_6half_tEfNS_4arch4Sm90ELb1ELb0ELb0ELb1ELb1ELb1ELb0ELb1ELb1ELb1ELb1ELb0EEENS1_21CollectiveEpilogueFwdINS6_IJSA_SC_SB_EEES9_SE_SG_Li384ELb1ELb1ELb1ELb0EEENS1_36VarlenDynamicPersistentTileSchedulerILi192ELi128ELi384ELi128ELb1ELb1ELb1ELb1ELb1ELb1EEEEEEEEEvNT_6ParamsE,(.L_x_16013 - _ZN7cutlass13device_kernelIN5flash11enable_sm90INS1_16FlashAttnFwdSm90INS1_25CollectiveMainloopFwdSm90ILi2EN4cute5tupleIJNS5_1CILi1EEES8_S8_EEENS6_IJNS7_ILi192EEENS7_ILi128EEENS7_ILi64EEEEEELi64ENS_6half_tEfNS_4arch4Sm90ELb1ELb0ELb0ELb1ELb1ELb1ELb0ELb1ELb1ELb1ELb1ELb0EEENS1_21CollectiveEpilogueFwdINS6_IJSA_SC_SB_EEES9_SE_SG_Li384ELb1ELb1ELb1ELb0EEENS1_36VarlenDynamicPersistentTileSchedulerILi192ELi128ELi384ELi128ELb1ELb1ELb1ELb1ELb1ELb1EEEEEEEEEvNT_6ParamsE)
        .other          _ZN7cutlass13device_kernelIN5flash11enable_sm90INS1_16FlashAttnFwdSm90INS1_25CollectiveMainloopFwdSm90ILi2EN4cute5tupleIJNS5_1CILi1EEES8_S8_EEENS6_IJNS7_ILi192EEENS7_ILi128EEENS7_ILi64EEEEEELi64ENS_6half_tEfNS_4arch4Sm90ELb1ELb0ELb0ELb1ELb1ELb1ELb0ELb1ELb1ELb1ELb1ELb0EEENS1_21CollectiveEpilogueFwdINS6_IJSA_SC_SB_EEES9_SE_SG_Li384ELb1ELb1ELb1ELb0EEENS1_36VarlenDynamicPersistentTileSchedulerILi192ELi128ELi384ELi128ELb1ELb1ELb1ELb1ELb1ELb1EEEEEEEEEvNT_6ParamsE,@"STO_CUDA_ENTRY STV_DEFAULT"
_ZN7cutlass13device_kernelIN5flash11enable_sm90INS1_16FlashAttnFwdSm90INS1_25CollectiveMainloopFwdSm90ILi2EN4cute5tupleIJNS5_1CILi1EEES8_S8_EEENS6_IJNS7_ILi192EEENS7_ILi128EEENS7_ILi64EEEEEELi64ENS_6half_tEfNS_4arch4Sm90ELb1ELb0ELb0ELb1ELb1ELb1ELb0ELb1ELb1ELb1ELb1ELb0EEENS1_21CollectiveEpilogueFwdINS6_IJSA_SC_SB_EEES9_SE_SG_Li384ELb1ELb1ELb1ELb0EEENS1_36VarlenDynamicPersistentTileSchedulerILi192ELi128ELi384ELi128ELb1ELb1ELb1ELb1ELb1ELb1EEEEEEEEEvNT_6ParamsE:
[----:B------:R-:W0:Y:S02]  /*0000*/  LDC R1, c[0x0][0x28] ;  /* 0x00000a00ff017b82 */ /* 0x000e240000000800 */
[----:B0-----:R-:W-:Y:S01]  /*0010*/  VIADD R1, R1, 0xffffff88 ;  /* 0xffffff8801017836 */ /* 0x001fe20000000000 */
[----:B------:R-:W0:Y:S01]  /*0020*/  S2R R3, SR_TID.X ;  /* 0x0000000000037919 */ /* 0x000e220000002100 */
[----:B------:R-:W-:Y:S01]  /*0030*/  ELECT P0, URZ, PT ;  /* 0x00000000003f782f */ /* 0x000fe20003800000 */
[----:B------:R-:W-:Y:S01]  /*0040*/  BSSY B0, `(.L_x_15454) ;  /* 0x000000d000007945 */ /* 0x000fe20003800000 */
[----:B0-----:R-:W-:-:S05]  /*0050*/  SHF.R.U32.HI R0, RZ, 0x5, R3 ;  /* 0x00000005ff007819 */ /* 0x001fca0000011603 */
        /* <DEDUP_REMOVED lines=11> */
.L_x_15455:
[----:B------:R-:W-:Y:S05]  /*0110*/  BSYNC B0 ;  /* 0x0000000000007941 */ /* 0x000fea0003800000 */
.L_x_15454:
[----:B------:R-:W-:Y:S01]  /*0120*/  VOTEU.ANY UP0, P0 ;  /* 0x00000000003f7886 */ /* 0x000fe20000000100 */
[----:B------:R-:W0:Y:S01]  /*0130*/  SHFL.IDX PT, R2, R0, RZ, 0x1f ;  /* 0x00001fff00027589 */ /* 0x000e2200000e0000 */
[----:B------:R-:W-:Y:S01]  /*0140*/  UMOV UR4, 0x80 ;  /* 0x0000008000047882 */ /* 0x000fe20000000000 */
[----:B------:R-:W-:Y:S01]  /*0150*/  UMOV UR7, 0x180 ;  /* 0x0000018000077882 */ /* 0x000fe20000000000 */
[----:B------:R-:W-:Y:S01]  /*0160*/  SHF.R.U32.HI R3, RZ, 0x7, R3 ;  /* 0x00000007ff037819 */ /* 0x000fe20000011603 */
[----:B------:R-:W1:Y:S01]  /*0170*/  @UP0 S2UR UR8, SR_CgaCtaId ;  /* 0x00000000000809c3 */ /* 0x000e620000008800 */
[----:B------:R-:W-:Y:S01]  /*0180*/  @UP0 UMOV UR6, 0x400 ;  /* 0x0000040000060882 */ /* 0x000fe20000000000 */
[----:B------:R-:W-:-:S04]  /*0190*/  @UP0 UIADD3 UR4, -UR4, 0x100000, URZ ;  /* 0x0010000004040890 */ /* 0x000fc8000fffe13f */
[----:B------:R-:W-:Y:S02]  /*01a0*/  @UP0 USHF.L.U32 UR5, UR4, 0xb, URZ ;  /* 0x0000000b04050899 */ /* 0x000fe4000800063f */
[----:B------:R-:W-:Y:S01]  /*01b0*/  @UP0 USHF.L.U32 UR4, UR4, 0x1, URZ ;  /* 0x0000000104040899 */ /* 0x000fe2000800063f */
[----:B------:R-:W-:Y:S01]  /*01c0*/  VOTEU.ANY UP1, P0 ;  /* 0x00000000003f7886 */ /* 0x000fe20000020100 */
[----:B0-----:R-:W-:Y:S02]  /*01d0*/  ISETP.NE.AND P1, PT, R2, RZ, PT ;  /* 0x000000ff0200720c */ /* 0x001fe40003f25270 */
[----:B------:R0:W2:Y:S01]  /*01e0*/  SHFL.IDX PT, R2, R3, RZ, 0x1f ;  /* 0x00001fff03027589 */ /* 0x0000a200000e0000 */
[----:B-1----:R-:W-:Y:S02]  /*01f0*/  @UP0 ULEA UR8, UR8, UR6, 0x18 ;  /* 0x0000000608080291 */ /* 0x002fe4000f8ec03f */
[----:B------:R-:W-:-:S04]  /*0200*/  @UP0 UIADD3 UR6, -UR7, 0x100000, URZ ;  /* 0x0010000007060890 */ /* 0x000fc8000fffe13f */
[----:B------:R-:W-:Y:S02]  /*0210*/  @UP0 USHF.L.U32 UR7, UR6, 0xb, URZ ;  /* 0x0000000b06070899 */ /* 0x000fe4000800063f */
[----:B------:R-:W-:Y:S01]  /*0220*/  @UP0 USHF.L.U32 UR6, UR6, 0x1, URZ ;  /* 0x0000000106060899 */ /* 0x000fe2000800063f */
[----:B------:R-:W-:Y:S01]  /*0230*/  VOTEU.ANY UP0, P0 ;  /* 0x00000000003f7886 */ /* 0x000fe20000000100 */
[----:B------:R-:W1:Y:S04]  /*0240*/  FENCE.VIEW.ASYNC.S ;  /* 0x00000000000073c6 */ /* 0x000e680000000000 */
[----:B-1----:R0:W1:Y:S06]  /*0250*/  @UP0 SYNCS.EXCH.64 URZ, [UR8+0x16800], UR4 ;  /* 0x01680004083f05b2 */ /* 0x00206c0008000100 */
[----:B------:R0:W3:Y:S02]  /*0260*/  @UP1 SYNCS.EXCH.64 URZ, [UR8+0x16820], UR6 ;  /* 0x01682006083f15b2 */ /* 0x0000e40008000100 */
[----:B0-----:R-:W-:Y:S05]  /*0270*/  @P1 BRA `(.L_x_15456) ;  /* 0x0000000000481947 */ /* 0x001fea0003800000 */
        /* <DEDUP_REMOVED lines=16> */
[----:B------:R0:W0:Y:S01]  /*0380*/  SYNCS.EXCH.64 URZ, [UR8+0x16848], UR6 ;  /* 0x01684806083f75b2 */ /* 0x0000220008000100 */
[----:B------:R-:W-:Y:S01]  /*0390*/  NOP ;  /* 0x0000000000007918 */ /* 0x000fe20000000000 */
.L_x_15456:
        /* <DEDUP_REMOVED lines=22> */
.L_x_15457:
        /* <DEDUP_REMOVED lines=18> */
.L_x_15458:
        /* <DEDUP_REMOVED lines=22> */
.L_x_15459:
        /* <DEDUP_REMOVED lines=22> */
.L_x_15460:
[----:B--2---:R-:W-:Y:S01]  /*08e0*/  ISETP.NE.AND P0, PT, R2, RZ, PT ;  /* 0x000000ff0200720c */ /* 0x004fe20003f05270 */
[----:B------:R-:W-:Y:S01]  /*08f0*/  IMAD.MOV.U32 R2, RZ, RZ, 0x1 ;  /* 0x00000001ff027424 */ /* 0x000fe200078e00ff */
[----:B------:R-:W-:Y:S01]  /*0900*/  NOP ;  /* 0x0000000000007918 */ /* 0x000fe20000000000 */
[----:B------:R-:W-:Y:S01]  /*0910*/  ULDC.64 UR40, c[0x0][0x208] ;  /* 0x0000820000287ab9 */ /* 0x000fe20000000a00 */
[----:B------:R-:W-:Y:S02]  /*0920*/  BSSY B9, `(.L_x_15461) ;  /* 0x00019ac000097945 */ /* 0x000fe40003800000 */
[----:B------:R-:W-:-:S05]  /*0930*/  SEL R2, R2, 0x2, !P0 ;  /* 0x0000000202027807 */ /* 0x000fca0004000000 */
[----:B------:R2:W-:Y:S01]  /*0940*/  STL [R1+0x30], R2 ;  /* 0x0000300201007387 */ /* 0x0005e20000100800 */
[----:B01-34-:R-:W-:Y:S06]  /*0950*/  BAR.SYNC.DEFER_BLOCKING 0x0 ;  /* 0x0000000000007b1d */ /* 0x01bfec0000010000 */
[----:B------:R-:W-:Y:S05]  /*0960*/  @!P0 BRA `(.L_x_15462) ;  /* 0x0000012000688947 */ /* 0x000fea0003800000 */
.L_x_15463:
[----:B------:R-:W-:-:S08]  /*0970*/  NOP ;  /* 0x0000000000007918 */ /* 0x000fd00000000000 */
[----:B------:R-:W0:Y:S02]  /*0980*/  USETMAXREG.TRY_ALLOC.CTAPOOL UP0, 0xa0 ;  /* 0x000000a0000079c8 */ /* 0x000e240008000600 */
[----:B0-----:R-:W-:-:S13]  /*0990*/  PLOP3.LUT P0, PT, PT, PT, UP0, 0x80, 0x0 ;  /* 0x000000000000781c */ /* 0x001fda0003f0f008 */
[----:B------:R-:W-:Y:S05]  /*09a0*/  @!P0 BRA `(.L_x_15463) ;  /* 0xfffffffc00f08947 */ /* 0x000fea000383ffff */
[----:B------:R-:W2:Y:S01]  /*09b0*/  S2R R0, SR_TID.X ;  /* 0x0000000000007919 */ /* 0x000ea20000002100 */
[----:B------:R-:W-:Y:S01]  /*09c0*/  LOP3.LUT R19, R19, 0xffffffef, RZ, 0xc0, !PT ;  /* 0xffffffef13137812 */ /* 0x000fe200078ec0ff */
[----:B------:R-:W-:Y:S01]  /*09d0*/  ULDC UR4, c[0x0][0xc3c] ;  /* 0x00030f0000047ab9 */ /* 0x000fe20000000800 */
[----:B--2---:R-:W-:Y:S02]  /*09e0*/  SHF.R.U32.HI R2, RZ, 0x7, R0 ;  /* 0x00000007ff027819 */ /* 0x004fe40000011600 */
[----:B------:R-:W0:Y:S01]  /*09f0*/  S2R R0, SR_CgaCtaId ;  /* 0x0000000000007919 */ /* 0x000e220000008800 */
[----:B------:R-:W-:Y:S06]  /*0a00*/  BAR.ARV 0x8, 0x200 ;  /* 0x0208000000007b1d */ /* 0x000fec0000002000 */
[----:B------:R-:W-:-:S02]  /*0a10*/  ISETP.NE.AND P0, PT, R2, 0x1, PT ;  /* 0x000000010200780c */ /* 0x000fc40003f05270 */
[----:B------:R-:W-:-:S11]  /*0a20*/  MOV R2, 0x400 ;  /* 0x0000040000027802 */ /* 0x000fd60000000f00 */
[----:B------:R-:W-:Y:S06]  /*0a30*/  @!P0 BAR.ARV 0x9, 0x100 ;  /* 0x0244000000008b1d */ /* 0x000fec0000002000 */
[----:B------:R-:W-:Y:S02]  /*0a40*/  @P0 LOP3.LUT R19, R19, 0x10, RZ, 0xfc, !PT ;  /* 0x0000001013130812 */ /* 0x000fe400078efcff */
[----:B------:R-:W-:Y:S01]  /*0a50*/  BAR.SYNC.DEFER_BLOCKING 0x5, 0x200 ;  /* 0x0148000000007b1d */ /* 0x000fe20000010000 */
[----:B0-----:R-:W-:-:S05]  /*0a60*/  LEA R2, R0, R2, 0x18 ;  /* 0x0000000200027211 */ /* 0x001fca00078ec0ff */
[----:B------:R-:W0:Y:S02]  /*0a70*/  LDS.128 R28, [R2+0x168d0] ;  /* 0x0168d000021c7984 */ /* 0x000e240000000c00 */
[----:B------:R-:W-:Y:S06]  /*0a80*/  BAR.ARV 0x4, 0x200 ;  /* 0x0108000000007b1d */ /* 0x000fec0000002000 */
[----:B0-----:R-:W-:-:S13]  /*0a90*/  ISETP.GE.AND P0, PT, R31, UR4, PT ;  /* 0x000000041f007c0c */ /* 0x001fda000bf06270 */
[----:B------:R-:W-:Y:S05]  /*0aa0*/  @P0 BRA `(.L_x_15464) ;  /* 0x00000198004c0947 */ /* 0x000fea0003800000 */
[----:B------:R-:W2:Y:S01]  /*0ab0*/  LDL.LU R13, [R1+0x30] ;  /* 0x00003000010d7983 */ /* 0x000ea20000300800 */
[----:B------:R-:W0:Y:S02]  /*0ac0*/  S2R R0, SR_TID.X ;  /* 0x0000000000007919 */ /* 0x000e240000002100 */
[----:B0-----:R-:W-:-:S05]  /*0ad0*/  VIADD R12, R0, 0xffffff80 ;  /* 0xffffff80000c7836 */ /* 0x001fca0000000000 */
[----:B------:R-:W-:-:S04]  /*0ae0*/  SHF.R.S32.HI R0, RZ, 0x1f, R12 ;  /* 0x0000001fff007819 */ /* 0x000fc8000001140c */
[----:B------:R-:W-:-:S04]  /*0af0*/  LEA.HI R3, R0, R12, RZ, 0x7 ;  /* 0x0000000c00037211 */ /* 0x000fc800078f38ff */
[----:B------:R-:W-:-:S05]  /*0b00*/  LOP3.LUT R4, R3, 0xffffff80, RZ, 0xc0, !PT ;  /* 0xffffff8003047812 */ /* 0x000fca00078ec0ff */
[----:B------:R-:W-:-:S05]  /*0b10*/  IMAD.IADD R11, R12, 0x1, -R4 ;  /* 0x000000010c0b7824 */ /* 0x000fca00078e0a04 */
[----:B------:R-:W-:-:S04]  /*0b20*/  SHF.R.S32.HI R6, RZ, 0x1f, R11 ;  /* 0x0000001fff067819 */ /* 0x000fc8000001140b */
[----:B------:R-:W-:Y:S02]  /*0b30*/  LEA.HI R8, R6, R11, RZ, 0x2 ;  /* 0x0000000b06087211 */ /* 0x000fe400078f10ff */
[CC--:B------:R-:W-:Y:S02]  /*0b40*/  LEA.HI R4, R0.reuse, R12.reuse, RZ, 0x4 ;  /* 0x0000000c00047211 */ /* 0x0c0fe400078f20ff */
[--C-:B------:R-:W-:Y:S02]  /*0b50*/  SHF.R.S32.HI R9, RZ, 0x2, R8.reuse ;  /* 0x00000002ff097819 */ /* 0x100fe40000011408 */
[----:B------:R-:W-:Y:S02]  /*0b60*/  SHF.R.S32.HI R10, RZ, 0x1f, R8 ;  /* 0x0000001fff0a7819 */ /* 0x000fe40000011408 */
[----:B------:R-:W-:Y:S02]  /*0b70*/  LEA.HI R5, R0, R12, RZ, 0x5 ;  /* 0x0000000c00057211 */ /* 0x000fe400078f28ff */
[----:B------:R-:W-:-:S02]  /*0b80*/  SHF.R.S32.HI R14, RZ, 0x7, R3 ;  /* 0x00000007ff0e7819 */ /* 0x000fc40000011403 */
[----:B------:R-:W-:Y:S02]  /*0b90*/  SHF.R.S32.HI R7, RZ, 0x4, R4 ;  /* 0x00000004ff077819 */ /* 0x000fe40000011404 */
[----:B------:R-:W-:Y:S02]  /*0ba0*/  LEA.HI R10, R10, R9, RZ, 0x3 ;  /* 0x000000090a0a7211 */ /* 0x000fe400078f18ff */
[----:B------:R-:W-:Y:S01]  /*0bb0*/  SHF.R.S32.HI R15, RZ, 0x5, R5 ;  /* 0x00000005ff0f7819 */ /* 0x000fe20000011405 */
[----:B------:R-:W-:Y:S01]  /*0bc0*/  IMAD.HI R5, R14, 0x55555556, RZ ;  /* 0x555555560e057827 */ /* 0x000fe200078e02ff */
[C---:B------:R-:W-:Y:S02]  /*0bd0*/  LOP3.LUT R3, R4.reuse, 0x3fffff0, RZ, 0xc0, !PT ;  /* 0x03fffff004037812 */ /* 0x040fe400078ec0ff */
[----:B------:R-:W-:Y:S02]  /*0be0*/  LEA.HI R4, R4, R7, RZ, 0x1 ;  /* 0x0000000704047211 */ /* 0x000fe400078f08ff */
[----:B------:R-:W-:-:S02]  /*0bf0*/  LOP3.LUT R10, R10, 0xfffffff8, RZ, 0xc0, !PT ;  /* 0xfffffff80a0a7812 */ /* 0x000fc400078ec0ff */
[----:B------:R-:W-:Y:S01]  /*0c00*/  LEA.HI R6, R6, R11, RZ, 0x5 ;  /* 0x0000000b06067211 */ /* 0x000fe200078f28ff */
[----:B------:R-:W-:Y:S01]  /*0c10*/  IMAD.IADD R3, R12, 0x1, -R3 ;  /* 0x000000010c037824 */ /* 0x000fe200078e0a03 */
[----:B------:R-:W-:Y:S01]  /*0c20*/  LOP3.LUT R4, R4, 0x1ffffffe, RZ, 0xc0, !PT ;  /* 0x1ffffffe04047812 */ /* 0x000fe200078ec0ff */
[----:B------:R-:W-:Y:S01]  /*0c30*/  IMAD.IADD R9, R9, 0x1, -R10 ;  /* 0x0000000109097824 */ /* 0x000fe200078e0a0a */
[----:B------:R-:W-:Y:S02]  /*0c40*/  LEA.HI R5, R5, R5, RZ, 0x1 ;  /* 0x0000000505057211 */ /* 0x000fe400078f08ff */
[----:B------:R-:W-:Y:S01]  /*0c50*/  SHF.R.S32.HI R6, RZ, 0x5, R6 ;  /* 0x00000005ff067819 */ /* 0x000fe20000011406 */
[----:B------:R-:W-:Y:S01]  /*0c60*/  IMAD R3, R15, 0x10, R3 ;  /* 0x000000100f037824 */ /* 0x000fe200078e0203 */
[----:B------:R-:W-:Y:S01]  /*0c70*/  IADD3 R4, R7, -R4, RZ ;  /* 0x8000000407047210 */ /* 0x000fe20007ffe0ff */
[----:B------:R-:W-:Y:S02]  /*0c80*/  IMAD R5, R5, -0x3, R14 ;  /* 0xfffffffd05057824 */ /* 0x000fe400078e020e */
[----:B------:R-:W-:-:S02]  /*0c90*/  IMAD R6, R6, 0x10, R9 ;  /* 0x0000001006067824 */ /* 0x000fc400078e0209 */
[----:B------:R-:W-:Y:S02]  /*0ca0*/  IMAD R7, R3, 0x8, R4 ;  /* 0x0000000803077824 */ /* 0x000fe400078e0204 */
[----:B------:R-:W-:-:S05]  /*0cb0*/  IMAD R10, R5, 0x40, R6 ;  /* 0x00000040050a7824 */ /* 0x000fca00078e0206 */
[----:B------:R-:W-:Y:S01]  /*0cc0*/  STL [R1+0x68], R10 ;  /* 0x0000680a01007387 */ /* 0x000fe20000100800 */
[----:B------:R-:W-:-:S04]  /*0cd0*/  LEA.HI R4, R0, R12, RZ, 0x3 ;  /* 0x0000000c00047211 */ /* 0x000fc800078f18ff */
[----:B------:R-:W-:Y:S02]  /*0ce0*/  SHF.R.S32.HI R5, RZ, 0x3, R4 ;  /* 0x00000003ff057819 */ /* 0x000fe40000011404 */
[----:B------:R-:W-:Y:S02]  /*0cf0*/  LOP3.LUT R4, R4, 0xfffffff8, RZ, 0xc0, !PT ;  /* 0xfffffff804047812 */ /* 0x000fe400078ec0ff */
[----:B------:R-:W-:-:S05]  /*0d00*/  LOP3.LUT R8, R8, 0x7ffffffc, RZ, 0xc0, !PT ;  /* 0x7ffffffc08087812 */ /* 0x000fca00078ec0ff */
[----:B------:R-:W-:Y:S01]  /*0d10*/  IMAD.IADD R8, R11, 0x1, -R8 ;  /* 0x000000010b087824 */ /* 0x000fe200078e0a08 */
[----:B------:R-:W-:Y:S01]  /*0d20*/  CS2R R22, SRZ ;  /* 0x0000000000167805 */ /* 0x000fe2000001ff00 */
[----:B------:R-:W-:Y:S01]  /*0d30*/  IMAD.MOV.U32 R156, RZ, RZ, RZ ;  /* 0x000000ffff9c7224 */ /* 0x000fe200078e00ff */
[----:B--2---:R-:W-:-:S05]  /*0d40*/  LOP3.LUT R3, R13, 0x1, RZ, 0xfc, !PT ;  /* 0x000000010d037812 */ /* 0x004fca00078efcff */
[----:B------:R0:W-:Y:S02]  /*0d50*/  STL [R1], R3 ;  /* 0x0000000301007387 */ /* 0x0001e40000100800 */
[----:B0-----:R-:W-:-:S04]  /*0d60*/  LEA.HI R3, R0, R12, RZ, 0x2 ;  /* 0x0000000c00037211 */ /* 0x001fc800078f10ff */
[--C-:B------:R-:W-:Y:S02]  /*0d70*/  SHF.R.S32.HI R155, RZ, 0x2, R3.reuse ;  /* 0x00000002ff9b7819 */ /* 0x100fe40000011403 */
[----:B------:R-:W-:Y:S02]  /*0d80*/  SHF.R.S32.HI R0, RZ, 0x1f, R3 ;  /* 0x0000001fff007819 */ /* 0x000fe40000011403 */
[----:B------:R-:W-:Y:S02]  /*0d90*/  IADD3 R6, R155, 0x60, RZ ;  /* 0x000000609b067810 */ /* 0x000fe40007ffe0ff */
[----:B------:R-:W-:Y:S02]  /*0da0*/  LEA.HI R0, R0, R155, RZ, 0x3 ;  /* 0x0000009b00007211 */ /* 0x000fe400078f18ff */
[----:B------:R-:W-:Y:S02]  /*0db0*/  LOP3.LUT R3, R3, 0xfffffffc, RZ, 0xc0, !PT ;  /* 0xfffffffc03037812 */ /* 0x000fe400078ec0ff */
[----:B------:R-:W-:-:S02]  /*0dc0*/  LOP3.LUT R0, R0, 0xfffffff8, RZ, 0xc0, !PT ;  /* 0xfffffff800007812 */ /* 0x000fc400078ec0ff */
[----:B------:R-:W-:Y:S01]  /*0dd0*/  SHF.R.S32.HI R5, RZ, 0x1f, R6 ;  /* 0x0000001fff057819 */ /* 0x000fe20000011406 */
[C---:B------:R-:W-:Y:S02]  /*0de0*/  IMAD.IADD R9, R12.reuse, 0x1, -R3 ;  /* 0x000000010c097824 */ /* 0x040fe400078e0a03 */
[----:B------:R-:W-:Y:S01]  /*0df0*/  IMAD.IADD R3, R12, 0x1, -R4 ;  /* 0x000000010c037824 */ /* 0x000fe200078e0a04 */
[----:B------:R-:W-:Y:S01]  /*0e00*/  LEA.HI R5, R5, R6, RZ, 0x3 ;  /* 0x0000000605057211 */ /* 0x000fe200078f18ff */
[----:B------:R-:W-:Y:S02]  /*0e10*/  IMAD.IADD R0, R155, 0x1, -R0 ;  /* 0x000000019b007824 */ /* 0x000fe400078e0a00 */
[----:B------:R-:W-:Y:S01]  /*0e20*/  IMAD.SHL.U32 R4, R6, 0x40, RZ ;  /* 0x0000004006047824 */ /* 0x000fe200078e00ff */
[----:B------:R-:W-:Y:S01]  /*0e30*/  STL [R1+0x5c], RZ ;  /* 0x00005cff01007387 */ /* 0x000fe20000100800 */
[----:B------:R-:W-:Y:S01]  /*0e40*/  SHF.L.U32 R5, R5, 0x6, RZ ;  /* 0x0000000605057819 */ /* 0x000fe200000006ff */
[----:B------:R-:W-:-:S02]  /*0e50*/  IMAD.SHL.U32 R152, R9, 0x4, RZ ;  /* 0x0000000409987824 */ /* 0x000fc400078e00ff */
[----:B------:R-:W-:Y:S01]  /*0e60*/  STL [R1+0x4], RZ ;  /* 0x000004ff01007387 */ /* 0x000fe20000100800 */
[----:B------:R-:W-:-:S03]  /*0e70*/  IMAD.SHL.U32 R16, R9, 0x8, RZ ;  /* 0x0000000809107824 */ /* 0x000fc600078e00ff */
[----:B------:R0:W-:Y:S01]  /*0e80*/  STL [R1+0x44], R0 ;  /* 0x0000440001007387 */ /* 0x0001e20000100800 */
[----:B------:R-:W-:Y:S02]  /*0e90*/  LEA.HI R3, R9, R9, RZ, 0x1 ;  /* 0x0000000909037211 */ /* 0x000fe400078f08ff */
[----:B0-----:R-:W-:Y:S02]  /*0ea0*/  LOP3.LUT R0, R4, 0x1c0, RZ, 0xc0, !PT ;  /* 0x000001c004007812 */ /* 0x001fe400078ec0ff */
[----:B------:R-:W-:Y:S01]  /*0eb0*/  LOP3.LUT R4, R5, 0xfffffe00, RZ, 0xc0, !PT ;  /* 0xfffffe0005047812 */ /* 0x000fe200078ec0ff */
[----:B------:R-:W-:Y:S01]  /*0ec0*/  VIADD R5, R152, 0x10 ;  /* 0x0000001098057836 */ /* 0x000fe20000000000 */
[----:B------:R-:W-:Y:S02]  /*0ed0*/  SHF.R.U32.HI R6, RZ, 0x3, R0 ;  /* 0x00000003ff067819 */ /* 0x000fe40000011600 */
[----:B------:R-:W-:Y:S02]  /*0ee0*/  LOP3.LUT R0, R0, 0x38, R16, 0xf8, !PT ;  /* 0x0000003800007812 */ /* 0x000fe400078ef810 */
[----:B------:R-:W-:Y:S01]  /*0ef0*/  LOP3.LUT R3, R3, 0x1ffffffe, RZ, 0xc0, !PT ;  /* 0x1ffffffe03037812 */ /* 0x000fe200078ec0ff */
[----:B------:R0:W-:Y:S04]  /*0f00*/  STL [R1+0x8], R5 ;  /* 0x0000080501007387 */ /* 0x0001e80000100800 */
[----:B------:R-:W-:Y:S01]  /*0f10*/  IMAD.IADD R3, R9, 0x1, -R3 ;  /* 0x0000000109037824 */ /* 0x000fe200078e0a03 */
[----:B------:R1:W-:Y:S01]  /*0f20*/  STL [R1+0x48], R4 ;  /* 0x0000480401007387 */ /* 0x0003e20000100800 */
[----:B0-----:R-:W-:Y:S01]  /*0f30*/  LOP3.LUT R5, R4, R0, R6, 0xf6, !PT ;  /* 0x0000000004057212 */ /* 0x001fe200078ef606 */
[----:B------:R-:W-:-:S02]  /*0f40*/  IMAD.SHL.U32 R0, R7, 0x8, RZ ;  /* 0x0000000807007824 */ /* 0x000fc400078e00ff */
[----:B------:R-:W-:-:S03]  /*0f50*/  IMAD.SHL.U32 R6, R8, 0x2, RZ ;  /* 0x0000000208067824 */ /* 0x000fc600078e00ff */
[----:B------:R0:W-:Y:S01]  /*0f60*/  STL [R1+0x6c], R0 ;  /* 0x00006c0001007387 */ /* 0x0001e20000100800 */
[----:B-1----:R-:W-:-:S03]  /*0f70*/  IMAD R4, R5, 0x2, R2 ;  /* 0x0000000205047824 */ /* 0x002fc600078e0202 */
[----:B------:R1:W-:Y:S01]  /*0f80*/  STL [R1+0x34], R6 ;  /* 0x0000340601007387 */ /* 0x0003e20000100800 */
[----:B0-----:R-:W-:-:S05]  /*0f90*/  LEA R0, R3, R10, 0x3 ;  /* 0x0000000a03007211 */ /* 0x001fca00078e18ff */
[----:B------:R1:W-:Y:S04]  /*0fa0*/  STL [R1+0x4c], R0 ;  /* 0x00004c0001007387 */ /* 0x0003e80000100800 */
[----:B------:R1:W-:Y:S01]  /*0fb0*/  STL [R1+0x64], R4 ;  /* 0x0000640401007387 */ /* 0x0003e20000100800 */
[----:B------:R-:W-:Y:S01]  /*0fc0*/  VIADD R18, R16, 0x20 ;  /* 0x0000002010127836 */ /* 0x000fe20000000000 */
[----:B------:R-:W-:-:S04]  /*0fd0*/  SHF.R.S32.HI R17, RZ, 0x1f, R16 ;  /* 0x0000001fff117819 */ /* 0x000fc80000011410 */
[----:B------:R-:W-:-:S07]  /*0fe0*/  SHF.R.S32.HI R157, RZ, 0x1f, R18 ;  /* 0x0000001fff9d7819 */ /* 0x000fce0000011412 */
.L_x_15619:
[----:B0123--:R-:W0:Y:S02]  /*0ff0*/  LDC.64 R4, c[0x0][0xc88] ;  /* 0x00032200ff047b82 */ /* 0x00fe240000000a00 */
[----:B0-----:R-:W-:-:S05]  /*1000*/  IMAD.WIDE R4, R31, 0x4, R4 ;  /* 0x000000041f047825 */ /* 0x001fca00078e0204 */
[----:B------:R-:W2:Y:S01]  /*1010*/  LDG.E R33, desc[UR40][R4.64] ;  /* 0x0000002804217981 */ /* 0x000ea2000c1e1900 */
[----:B------:R-:W-:Y:S05]  /*1020*/  YIELD ;  /* 0x0000000000007946 */ /* 0x000fea0003800000 */
[----:B------:R-:W-:Y:S01]  /*1030*/  ULDC.64 UR4, c[0x0][0xa28] ;  /* 0x00028a0000047ab9 */ /* 0x000fe20000000a00 */
[----:B------:R-:W-:Y:S01]  /*1040*/  ULDC.64 UR8, c[0x0][0xa18] ;  /* 0x0002860000087ab9 */ /* 0x000fe20000000a00 */
[----:B------:R-:W-:Y:S01]  /*1050*/  ISETP.NE.U32.AND P1, PT, RZ, UR4, PT ;  /* 0x00000004ff007c0c */ /* 0x000fe2000bf25070 */
[----:B------:R-:W-:Y:S01]  /*1060*/  IMAD.MOV.U32 R10, RZ, RZ, RZ ;  /* 0x000000ffff0a7224 */ /* 0x000fe200078e00ff */
[----:B------:R-:W-:Y:S01]  /*1070*/  ULDC.64 UR6, c[0x0][0xa08] ;  /* 0x0002820000067ab9 */ /* 0x000fe20000000a00 */
[----:B------:R-:W-:Y:S01]  /*1080*/  IMAD.MOV.U32 R66, RZ, RZ, RZ ;  /* 0x000000ffff427224 */ /* 0x000fe200078e00ff */
[----:B------:R-:W-:-:S02]  /*1090*/  ISETP.NE.AND.EX P1, PT, RZ, UR5, PT, P1 ;  /* 0x00000005ff007c0c */ /* 0x000fc4000bf25310 */
[----:B------:R-:W-:-:S04]  /*10a0*/  ISETP.NE.U32.AND P0, PT, RZ, UR6, PT ;  /* 0x00000006ff007c0c */ /* 0x000fc8000bf05070 */
[----:B------:R-:W-:Y:S02]  /*10b0*/  ISETP.NE.AND.EX P0, PT, RZ, UR7, PT, P0 ;  /* 0x00000007ff007c0c */ /* 0x000fe4000bf05300 */
[----:B--2---:R-:W-:Y:S01]  /*10c0*/  SHF.R.S32.HI R0, RZ, 0x1f, R33 ;  /* 0x0000001fff007819 */ /* 0x004fe20000011421 */
        /* <DEDUP_REMOVED lines=11> */
[----:B----4-:R-:W-:Y:S01]  /*1180*/  IMAD.U32 R3, RZ, RZ, UR4 ;  /* 0x00000004ff037e24 */ /* 0x010fe2000f8e00ff */
[----:B------:R-:W-:Y:S01]  /*1190*/  IADD3.X R9, R32, UR7, RZ, P3, !PT ;  /* 0x0000000720097c10 */ /* 0x000fe20009ffe4ff */
[----:B------:R-:W-:-:S04]  /*11a0*/  ULDC.64 UR4, c[0x0][0x418] ;  /* 0x0001060000047ab9 */ /* 0x000fc80000000a00 */
[----:B------:R0:W5:Y:S05]  /*11b0*/  @P0 LDG.E R66, desc[UR40][R8.64] ;  /* 0x0000002808420981 */ /* 0x00016a000c1e1900 */
[----:B------:R-:W-:-:S04]  /*11c0*/  @P2 IADD3 R4, P1, R34, UR8, RZ ;  /* 0x0000000822042c10 */ /* 0x000fc8000ff3e0ff */
        /* <DEDUP_REMOVED lines=9> */
[----:B------:R-:W-:Y:S01]  /*1260*/  IMAD.U32 R25, RZ, RZ, UR5 ;  /* 0x00000005ff197e24 */ /* 0x000fe2000f8e00ff */
[----:B------:R-:W-:Y:S01]  /*1270*/  MOV R31, UR4 ;  /* 0x00000004001f7c02 */ /* 0x000fe20008000f00 */
[----:B--2---:R0:W-:Y:S01]  /*1280*/  STL [R1+0xc], R3 ;  /* 0x00000c0301007387 */ /* 0x0041e20000100800 */
[----:B------:R-:W-:Y:S01]  /*1290*/  IMAD.MOV.U32 R12, RZ, RZ, R3 ;  /* 0x000000ffff0c7224 */ /* 0x000fe200078e0003 */
[----:B------:R-:W-:Y:S06]  /*12a0*/  @P2 BRA `(.L_x_15465) ;  /* 0x0000000000282947 */ /* 0x000fec0003800000 */
        /* <DEDUP_REMOVED lines=8> */
[----:B--2---:R-:W-:-:S05]  /*1330*/  IMAD.IADD R12, R3, 0x1, -R0 ;  /* 0x00000001030c7824 */ /* 0x004fca00078e0a00 */
[----:B------:R1:W-:Y:S02]  /*1340*/  STL [R1+0xc], R12 ;  /* 0x00000c0c01007387 */ /* 0x0003e40000100800 */
.L_x_15465:
[----:B------:R-:W-:Y:S01]  /*1350*/  ULDC.64 UR4, c[0x0][0xa20] ;  /* 0x0002880000047ab9 */ /* 0x000fe20000000a00 */
[C---:B0-----:R-:W-:Y:S02]  /*1360*/  LOP3.LUT R3, R30.reuse, 0xff000000, RZ, 0xc0, !PT ;  /* 0xff0000001e037812 */ /* 0x041fe400078ec0ff */
        /* <DEDUP_REMOVED lines=11> */
.L_x_15466:
[----:B------:R-:W-:Y:S05]  /*1420*/  @!P0 BRA `(.L_x_15467) ;  /* 0x00000000000c8947 */ /* 0x000fea0003800000 */
[----:B------:R-:W2:Y:S04]  /*1430*/  LDG.E R0, desc[UR40][R8.64] ;  /* 0x0000002808007981 */ /* 0x000ea8000c1e1900 */
[----:B------:R-:W2:Y:S02]  /*1440*/  LDG.E R31, desc[UR40][R8.64+0x4] ;  /* 0x00000428081f7981 */ /* 0x000ea4000c1e1900 */
[----:B--2---:R-:W-:-:S07]  /*1450*/  IMAD.IADD R31, R31, 0x1, -R0 ;  /* 0x000000011f1f7824 */ /* 0x004fce00078e0a00 */
.L_x_15467:
[----:B------:R-:W-:Y:S01]  /*1460*/  ULDC.64 UR4, c[0x0][0xa10] ;  /* 0x0002840000047ab9 */ /* 0x000fe20000000a00 */
[----:B------:R-:W2:Y:S01]  /*1470*/  LDC R8, c[0x0][0x448] ;  /* 0x00011200ff087b82 */ /* 0x000ea20000000800 */
[----:B------:R-:W-:-:S04]  /*1480*/  ISETP.NE.U32.AND P0, PT, RZ, UR4, PT ;  /* 0x00000004ff007c0c */ /* 0x000fc8000bf05070 */
[----:B------:R-:W-:Y:S01]  /*1490*/  ISETP.NE.AND.EX P0, PT, RZ, UR5, PT, P0 ;  /* 0x00000005ff007c0c */ /* 0x000fe2000bf05300 */
[----:B------:R-:W-:-:S12]  /*14a0*/  ULDC.64 UR4, c[0x0][0xa30] ;  /* 0x00028c0000047ab9 */ /* 0x000fd80000000a00 */
[----:B0-----:R-:W0:Y:S02]  /*14b0*/  @P0 LDC.64 R4, c[0x0][0xa10] ;  /* 0x00028400ff040b82 */ /* 0x001e240000000a00 */
[----:B0-----:R-:W-:-:S05]  /*14c0*/  @P0 IMAD.WIDE R4, R33, 0x4, R4 ;  /* 0x0000000421040825 */ /* 0x001fca00078e0204 */
        /* <DEDUP_REMOVED lines=12> */
[----:B0-----:R-:W-:Y:S01]  /*1590*/  VIADD R4, R13, 0xbf ;  /* 0x000000bf0d047836 */ /* 0x001fe20000000000 */
[----:B------:R0:W-:Y:S07]  /*15a0*/  STL [R1+0x2c], R13 ;  /* 0x00002c0d01007387 */ /* 0x0001ee0000100800 */
[----:B------:R-:W2:Y:S01]  /*15b0*/  @P1 LDC R9, c[0x0][0x44c] ;  /* 0x00011300ff091b82 */ /* 0x000ea20000000800 */
[----:B0-----:R-:W-:-:S07]  /*15c0*/  LOP3.LUT R13, R11, 0xff, RZ, 0xc0, !PT ;  /* 0x000000ff0b0d7812 */ /* 0x001fce00078ec0ff */
[----:B------:R-:W0:Y:S01]  /*15d0*/  @P1 LDC R5, c[0x0][0x450] ;  /* 0x00011400ff051b82 */ /* 0x000e220000000800 */
[----:B---3--:R-:W-:Y:S02]  /*15e0*/  @P0 IMAD.IADD R25, R3, 0x1, -R0 ;  /* 0x0000000103190824 */ /* 0x008fe400078e0a00 */
[----:B--2---:R-:W-:-:S03]  /*15f0*/  @P1 IMAD.HI.U32 R0, R4, R9, RZ ;  /* 0x0000000904001227 */ /* 0x004fc600078e00ff */
[----:B----4-:R-:W-:Y:S02]  /*1600*/  IADD3 R6, R10, R25, RZ ;  /* 0x000000190a067210 */ /* 0x010fe40007ffe0ff */
[----:B0-----:R-:W-:Y:S02]  /*1610*/  @P1 SHF.R.U32.HI R4, RZ, R5, R0 ;  /* 0x00000005ff041219 */ /* 0x001fe40000011600 */
[C---:B------:R-:W-:Y:S01]  /*1620*/  IADD3 R82, R6.reuse, 0x80, -R12 ;  /* 0x0000008006527810 */ /* 0x040fe20007ffe80c */
[----:B------:R-:W-:Y:S01]  /*1630*/  VIADD R0, R6, 0x7f ;  /* 0x0000007f06007836 */ /* 0x000fe20000000000 */
[----:B------:R0:W-:Y:S03]  /*1640*/  STL [R1+0x28], R6 ;  /* 0x0000280601007387 */ /* 0x0001e60000100800 */
[----:B------:R-:W-:Y:S01]  /*1650*/  IMAD.IADD R4, R82, 0x1, R4 ;  /* 0x0000000152047824 */ /* 0x000fe200078e0204 */
[----:B------:R-:W-:Y:S01]  /*1660*/  SHF.R.S32.HI R3, RZ, 0x1f, R0 ;  /* 0x0000001fff037819 */ /* 0x000fe20000011400 */
[----:B------:R2:W-:Y:S03]  /*1670*/  STL [R1+0x60], R13 ;  /* 0x0000600d01007387 */ /* 0x0005e60000100800 */
[----:B------:R-:W-:-:S02]  /*1680*/  SHF.R.S32.HI R5, RZ, 0x1f, R4 ;  /* 0x0000001fff057819 */ /* 0x000fc40000011404 */
[----:B------:R-:W-:Y:S02]  /*1690*/  LEA.HI R3, R3, R0, RZ, 0x7 ;  /* 0x0000000003037211 */ /* 0x000fe400078f38ff */
[----:B------:R-:W-:Y:S02]  /*16a0*/  LEA.HI R5, R5, R4, RZ, 0x7 ;  /* 0x0000000405057211 */ /* 0x000fe400078f38ff */
[----:B0-----:R-:W-:Y:S02]  /*16b0*/  SHF.R.U32.HI R6, RZ, 0x10, R11 ;  /* 0x00000010ff067819 */ /* 0x001fe4000001160b */
[----:B------:R-:W-:Y:S02]  /*16c0*/  SHF.R.S32.HI R83, RZ, 0x7, R3 ;  /* 0x00000007ff537819 */ /* 0x000fe40000011403 */
[----:B------:R-:W-:Y:S01]  /*16d0*/  SHF.R.S32.HI R0, RZ, 0x7, R5 ;  /* 0x00000007ff007819 */ /* 0x000fe20000011405 */
[----:B------:R2:W-:Y:S03]  /*16e0*/  STL [R1+0x54], R6 ;  /* 0x0000540601007387 */ /* 0x0005e60000100800 */
[----:B------:R-:W-:Y:S01]  /*16f0*/  VIMNMX R9, R83, R0, PT ;  /* 0x0000000053097248 */ /* 0x000fe20003fe0100 */
[----:B------:R-:W-:-:S03]  /*1700*/  IMAD.MOV.U32 R0, RZ, RZ, RZ ;  /* 0x000000ffff007224 */ /* 0x000fc600078e00ff */
        /* <DEDUP_REMOVED lines=8> */
[-C--:B-1----:R-:W-:Y:S02]  /*1790*/  IABS R12, R11.reuse ;  /* 0x0000000b000c7213 */ /* 0x082fe40000000000 */
        /* <DEDUP_REMOVED lines=22> */
.L_x_15469:
[----:B------:R-:W-:Y:S05]  /*1900*/  BSYNC B0 ;  /* 0x0000000000007941 */ /* 0x000fea0003800000 */
.L_x_15468:
        /* <DEDUP_REMOVED lines=25> */
[----:B------:R-:W-:Y:S01]  /*1aa0*/  IMAD.U32 R5, RZ, RZ, UR5 ;  /* 0x00000005ff057e24 */ /* 0x000fe2000f8e00ff */
[----:B------:R-:W-:Y:S01]  /*1ab0*/  ULDC.64 UR4, c[0x4][0x140] ;  /* 0x0100500000047ab9 */ /* 0x000fe20000000a00 */
[----:B------:R-:W-:Y:S01]  /*1ac0*/  IMAD.U32 R10, RZ, RZ, UR6 ;  /* 0x00000006ff0a7e24 */ /* 0x000fe2000f8e00ff */
[----:B------:R-:W-:Y:S01]  /*1ad0*/  MOV R7, UR5 ;  /* 0x0000000500077c02 */ /* 0x000fe20008000f00 */
[----:B------:R-:W-:Y:S02]  /*1ae0*/  IMAD.U32 R6, RZ, RZ, UR4 ;  /* 0x00000004ff067e24 */ /* 0x000fe4000f8e00ff */
[----:B------:R-:W-:-:S02]  /*1af0*/  IMAD.U32 R11, RZ, RZ, UR7 ;  /* 0x00000007ff0b7e24 */ /* 0x000fc4000f8e00ff */
[----:B------:R-:W-:Y:S02]  /*1b00*/  IMAD.MOV.U32 R8, RZ, RZ, 0x70 ;  /* 0x00000070ff087424 */ /* 0x000fe400078e00ff */
[----:B-1----:R-:W-:Y:S02]  /*1b10*/  IMAD.MOV.U32 R12, RZ, RZ, 0x1 ;  /* 0x00000001ff0c7424 */ /* 0x002fe400078e00ff */
[----:B0-----:R-:W-:-:S07]  /*1b20*/  IMAD.MOV.U32 R13, RZ, RZ, RZ ;  /* 0x000000ffff0d7224 */ /* 0x001fce00078e00ff */
[----:B------:R-:W-:-:S07]  /*1b30*/  LEPC R20, `(.L_x_15472) ;  /* 0x000000001014794e */ /* 0x000fce0000000000 */
[----:B--2--5:R-:W-:Y:S05]  /*1b40*/  CALL.ABS.NOINC R14 ;  /* 0x000000000e007343 */ /* 0x024fea0003c00000 */
.L_x_15472:
[----:B------:R-:W-:Y:S05]  /*1b50*/  BSYNC B6 ;  /* 0x0000000000067941 */ /* 0x000fea0003800000 */
.L_x_15471:
        /* <DEDUP_REMOVED lines=8> */
[----:B------:R0:W2:Y:S01]  /*1be0*/  LDC.64 R14, c[0x4][R0] ;  /* 0x01000000000e7b82 */ /* 0x0000a20000000a00 */
[----:B------:R-:W-:Y:S01]  /*1bf0*/  IMAD.U32 R5, RZ, RZ, UR5 ;  /* 0x00000005ff057e24 */ /* 0x000fe2000f8e00ff */
        /* <DEDUP_REMOVED lines=10> */
.L_x_15474:
[----:B------:R-:W-:Y:S05]  /*1ca0*/  BSYNC B6 ;  /* 0x0000000000067941 */ /* 0x000fea0003800000 */
.L_x_15473:
[----:B------:R-:W2:Y:S01]  /*1cb0*/  LDL R36, [R1+0x44] ;  /* 0x0000440001247983 */ /* 0x000ea20000100800 */
[----:B------:R-:W-:Y:S01]  /*1cc0*/  ULDC.64 UR4, c[0x0][0x9f8] ;  /* 0x00027e0000047ab9 */ /* 0x000fe20000000a00 */
[----:B------:R-:W-:Y:S01]  /*1cd0*/  IMAD.MOV.U32 R67, RZ, RZ, R33 ;  /* 0x000000ffff437224 */ /* 0x000fe200078e0021 */
[----:B------:R-:W-:Y:S01]  /*1ce0*/  ISETP.NE.U32.AND P0, PT, RZ, UR4, PT ;  /* 0x00000004ff007c0c */ /* 0x000fe2000bf05070 */
[----:B------:R-:W3:Y:S01]  /*1cf0*/  LDL R14, [R1+0x48] ;  /* 0x00004800010e7983 */ /* 0x000ee20000100800 */
[----:B------:R-:W0:Y:S02]  /*1d00*/  LDC.64 R4, c[0x0][0x3f8] ;  /* 0x0000fe00ff047b82 */ /* 0x000e240000000a00 */
[----:B------:R-:W-:-:S06]  /*1d10*/  ISETP.NE.AND.EX P0, PT, RZ, UR5, PT, P0 ;  /* 0x00000005ff007c0c */ /* 0x000fcc000bf05300 */
[----:B------:R-:W4:Y:S07]  /*1d20*/  LDC R33, c[0x0][0x3f4] ;  /* 0x0000fd00ff217b82 */ /* 0x000f2e0000000800 */
[----:B------:R-:W-:Y:S01]  /*1d30*/  @P0 IADD3 R6, P1, R34, UR4, RZ ;  /* 0x0000000422060c10 */ /* 0x000fe2000ff3e0ff */
[----:B------:R-:W1:Y:S03]  /*1d40*/  LDC.64 R60, c[0x0][0x408] ;  /* 0x00010200ff3c7b82 */ /* 0x000e660000000a00 */
[----:B------:R-:W-:-:S05]  /*1d50*/  @P0 IADD3.X R7, R32, UR5, RZ, P1, !PT ;  /* 0x0000000520070c10 */ /* 0x000fca0008ffe4ff */
[----:B------:R1:W3:Y:S01]  /*1d60*/  @P0 LDG.E R67, desc[UR40][R6.64] ;  /* 0x0000002806430981 */ /* 0x0002e2000c1e1900 */
[----:B------:R-:W1:Y:S01]  /*1d70*/  S2R R34, SR_TID.X ;  /* 0x0000000000227919 */ /* 0x000e620000002100 */
[----:B------:R-:W-:Y:S02]  /*1d80*/  SHF.R.S32.HI R3, RZ, 0x1f, R155 ;  /* 0x0000001fff037819 */ /* 0x000fe4000001149b */
[----:B------:R-:W-:-:S03]  /*1d90*/  SHF.R.S32.HI R153, RZ, 0x1f, R152 ;  /* 0x0000001fff997819 */ /* 0x000fc60000011498 */
[-C--:B0-----:R-:W-:Y:S02]  /*1da0*/  IMAD R0, R3, R4.reuse, RZ ;  /* 0x0000000403007224 */ /* 0x081fe400078e02ff */
[----:B------:R-:W-:-:S04]  /*1db0*/  IMAD.WIDE.U32 R8, R155, R4, R152 ;  /* 0x000000049b087225 */ /* 0x000fc800078e0098 */
[C---:B------:R-:W-:Y:S02]  /*1dc0*/  IMAD R13, R155.reuse, R5, R0 ;  /* 0x000000059b0d7224 */ /* 0x040fe400078e0200 */
[----:B------:R-:W-:Y:S01]  /*1dd0*/  IMAD.WIDE.U32 R10, R155, R4, R16 ;  /* 0x000000049b0a7225 */ /* 0x000fe200078e0010 */
[----:B----4-:R-:W-:-:S03]  /*1de0*/  ISETP.GE.AND P0, PT, R16, R33, PT ;  /* 0x000000211000720c */ /* 0x010fc60003f06270 */
[----:B------:R-:W-:Y:S02]  /*1df0*/  IMAD.IADD R9, R9, 0x1, R13 ;  /* 0x0000000109097824 */ /* 0x000fe400078e020d */
[----:B------:R-:W-:Y:S01]  /*1e00*/  IMAD.IADD R11, R13, 0x1, R11 ;  /* 0x000000010d0b7824 */ /* 0x000fe200078e020b */
[----:B-----5:R-:W-:Y:S02]  /*1e10*/  SHF.R.S32.HI R13, RZ, 0x1f, R24 ;  /* 0x0000001fff0d7819 */ /* 0x020fe40000011418 */
[----:B-1----:R-:W-:Y:S01]  /*1e20*/  SHF.R.U32.HI R35, RZ, 0x7, R34 ;  /* 0x00000007ff237819 */ /* 0x002fe20000011622 */
[----:B------:R-:W-:Y:S01]  /*1e30*/  IMAD R0, R3, R60, RZ ;  /* 0x0000003c03007224 */ /* 0x000fe200078e02ff */
[----:B------:R-:W-:Y:S01]  /*1e40*/  SEL R3, R33, RZ, P0 ;  /* 0x000000ff21037207 */ /* 0x000fe20000000000 */
[C---:B------:R-:W-:Y:S02]  /*1e50*/  IMAD R12, R13.reuse, R4, RZ ;  /* 0x000000040d0c7224 */ /* 0x040fe400078e02ff */
[----:B------:R-:W-:Y:S01]  /*1e60*/  IMAD R13, R13, R60, RZ ;  /* 0x0000003c0d0d7224 */ /* 0x000fe200078e02ff */
[----:B------:R-:W-:Y:S01]  /*1e70*/  IADD3 R3, R16, R3, RZ ;  /* 0x0000000310037210 */ /* 0x000fe20007ffe0ff */
[----:B------:R-:W-:Y:S01]  /*1e80*/  IMAD.IADD R66, R66, 0x1, R31 ;  /* 0x0000000142427824 */ /* 0x000fe200078e021f */
[----:B------:R-:W-:Y:S01]  /*1e90*/  SHF.L.U64.HI R64, R4, 0x7, R5 ;  /* 0x0000000704407819 */ /* 0x000fe20000010205 */
[----:B------:R-:W-:Y:S01]  /*1ea0*/  IMAD R15, R155, R61, R0 ;  /* 0x0000003d9b0f7224 */ /* 0x000fe200078e0200 */
[----:B------:R-:W-:Y:S01]  /*1eb0*/  SHF.L.U64.HI R62, R60, 0x7, R61 ;  /* 0x000000073c3e7819 */ /* 0x000fe2000001023d */
[----:B------:R-:W-:Y:S01]  /*1ec0*/  IMAD.WIDE.U32 R20, R24, R4, R8 ;  /* 0x0000000418147225 */ /* 0x000fe200078e0008 */
[----:B------:R-:W-:-:S03]  /*1ed0*/  ISETP.NE.AND P6, PT, R35, 0x1, PT ;  /* 0x000000012300780c */ /* 0x000fc60003fc5270 */
[----:B------:R-:W-:Y:S01]  /*1ee0*/  IMAD.WIDE.U32 R30, R24, R4, R10 ;  /* 0x00000004181e7225 */ /* 0x000fe200078e000a */
[----:B------:R-:W-:-:S03]  /*1ef0*/  SHF.R.S32.HI R0, RZ, 0x1f, R3 ;  /* 0x0000001fff007819 */ /* 0x000fc60000011403 */
[----:B------:R-:W-:Y:S02]  /*1f00*/  IMAD.SHL.U32 R63, R4, 0x80, RZ ;  /* 0x00000080043f7824 */ /* 0x000fe400078e00ff */
[----:B------:R-:W-:Y:S01]  /*1f10*/  IMAD R13, R24, R61, R13 ;  /* 0x0000003d180d7224 */ /* 0x000fe200078e020d */
[----:B------:R-:W-:-:S04]  /*1f20*/  LEA.HI R0, R0, R3, RZ, 0x3 ;  /* 0x0000000300007211 */ /* 0x000fc800078f18ff */
[----:B------:R-:W-:Y:S02]  /*1f30*/  SHF.R.S32.HI R52, RZ, 0x3, R0 ;  /* 0x00000003ff347819 */ /* 0x000fe40000011400 */
[----:B------:R-:W-:Y:S01]  /*1f40*/  LOP3.LUT R10, R0, 0xfffffff8, RZ, 0xc0, !PT ;  /* 0xfffffff8000a7812 */ /* 0x000fe200078ec0ff */
[----:B------:R-:W-:Y:S05]  /*1f50*/  @!P6 WARPSYNC.ALL ;  /* 0x000000000000e948 */ /* 0x000fea0003800000 */
[----:B------:R-:W-:Y:S01]  /*1f60*/  IMAD.WIDE.U32 R48, R155, R60, R152 ;  /* 0x0000003c9b307225 */ /* 0x000fe200078e0098 */
[----:B------:R-:W-:Y:S01]  /*1f70*/  LOP3.LUT R19, R19, 0xfffffffd, RZ, 0xc0, !PT ;  /* 0xfffffffd13137812 */ /* 0x000fe200078ec0ff */
[----:B------:R-:W-:-:S02]  /*1f80*/  ULDC UR4, c[0x0][0x2f4] ;  /* 0x0000bd0000047ab9 */ /* 0x000fc40000000800 */
[----:B------:R-:W-:-:S04]  /*1f90*/  IMAD.WIDE.U32 R6, R155, R60, R16 ;  /* 0x0000003c9b067225 */ /* 0x000fc800078e0010 */
[----:B------:R-:W-:Y:S02]  /*1fa0*/  IMAD.IADD R49, R49, 0x1, R15 ;  /* 0x0000000131317824 */ /* 0x000fe400078e020f */
[----:B------:R-:W-:Y:S02]  /*1fb0*/  IMAD.IADD R7, R15, 0x1, R7 ;  /* 0x000000010f077824 */ /* 0x000fe400078e0207 */
[C---:B------:R-:W-:Y:S02]  /*1fc0*/  IMAD R55, R24.reuse, R5, R12 ;  /* 0x0000000518377224 */ /* 0x040fe400078e020c */
[----:B------:R-:W-:-:S04]  /*1fd0*/  IMAD.WIDE.U32 R48, R24, R60, R48 ;  /* 0x0000003c18307225 */ /* 0x000fc800078e0030 */
[----:B------:R-:W-:Y:S01]  /*1fe0*/  IMAD.WIDE.U32 R50, R24, R60, R6 ;  /* 0x0000003c18327225 */ /* 0x000fe200078e0006 */
[----:B------:R-:W-:Y:S02]  /*1ff0*/  ISETP.GE.AND P2, PT, R18, UR4, PT ;  /* 0x0000000412007c0c */ /* 0x000fe4000bf46270 */
[----:B------:R-:W-:Y:S01]  /*2000*/  SHF.R.S32.HI R8, RZ, 0x1f, R10 ;  /* 0x0000001fff087819 */ /* 0x000fe2000001140a */
[----:B------:R-:W-:Y:S02]  /*2010*/  IMAD.IADD R56, R21, 0x1, R55 ;  /* 0x0000000115387824 */ /* 0x000fe400078e0237 */
[----:B------:R-:W-:Y:S02]  /*2020*/  IMAD.SHL.U32 R60, R60, 0x80, RZ ;  /* 0x000000803c3c7824 */ /* 0x000fe400078e00ff */
[----:B------:R-:W-:Y:S02]  /*2030*/  VIADD R76, R35, 0x8 ;  /* 0x00000008234c7836 */ /* 0x000fe40000000000 */
[----:B------:R-:W-:-:S02]  /*2040*/  IMAD.SHL.U32 R58, R33, 0x2, RZ ;  /* 0x00000002213a7824 */ /* 0x000fc400078e00ff */
[----:B------:R-:W-:Y:S02]  /*2050*/  IMAD.IADD R55, R55, 0x1, R31 ;  /* 0x0000000137377824 */ /* 0x000fe400078e021f */
[----:B------:R-:W-:Y:S02]  /*2060*/  IMAD.IADD R54, R49, 0x1, R13 ;  /* 0x0000000131367824 */ /* 0x000fe400078e020d */
[----:B------:R-:W-:Y:S02]  /*2070*/  IMAD.IADD R53, R13, 0x1, R51 ;  /* 0x000000010d357824 */ /* 0x000fe400078e0233 */
[C---:B--2---:R-:W-:Y:S01]  /*2080*/  IMAD.SHL.U32 R65, R36.reuse, 0x40, RZ ;  /* 0x0000004024417824 */ /* 0x044fe200078e00ff */
[----:B------:R-:W-:Y:S01]  /*2090*/  @!P6 BAR.SYNC.DEFER_BLOCKING 0x9, 0x100 ;  /* 0x024400000000eb1d */ /* 0x000fe20000010000 */
[----:B------:R-:W-:Y:S01]  /*20a0*/  LOP3.LUT P1, RZ, R36, 0x4, RZ, 0xc0, !PT ;  /* 0x0000000424ff7812 */ /* 0x000fe2000782c0ff */
[----:B------:R-:W-:-:S05]  /*20b0*/  VIADD R36, R34, 0xffffff80 ;  /* 0xffffff8022247836 */ /* 0x000fca0000000000 */
[----:B------:R-:W-:-:S04]  /*20c0*/  SHF.R.S32.HI R34, RZ, 0x1f, R36 ;  /* 0x0000001fff227819 */ /* 0x000fc80000011424 */
[----:B------:R-:W-:-:S04]  /*20d0*/  LEA.HI R34, R34, R36, RZ, 0x2 ;  /* 0x0000002422227211 */ /* 0x000fc800078f10ff */
[----:B------:R-:W-:-:S04]  /*20e0*/  LOP3.LUT R34, R34, 0xfffffffc, RZ, 0xc0, !PT ;  /* 0xfffffffc22227812 */ /* 0x000fc800078ec0ff */
[----:B------:R-:W-:Y:S02]  /*20f0*/  IADD3 R34, R36, -R34, RZ ;  /* 0x8000002224227210 */ /* 0x000fe40007ffe0ff */
[----:B------:R-:W-:Y:S02]  /*2100*/  LOP3.LUT R65, R65, 0x1c0, RZ, 0xc0, !PT ;  /* 0x000001c041417812 */ /* 0x000fe400078ec0ff */
[----:B------:R-:W-:Y:S01]  /*2110*/  SHF.R.S32.HI R32, RZ, 0x1f, R36 ;  /* 0x0000001fff207819 */ /* 0x000fe20000011424 */
[----:B------:R-:W-:Y:S01]  /*2120*/  IMAD R59, R34, 0x60, R155 ;  /* 0x00000060223b7824 */ /* 0x000fe200078e029b */
[----:B------:R-:W-:Y:S02]  /*2130*/  IADD3 R34, R155, 0x60, RZ ;  /* 0x000000609b227810 */ /* 0x000fe40007ffe0ff */
[----:B------:R-:W-:Y:S02]  /*2140*/  SHF.R.U32.HI R61, RZ, 0x3, R65 ;  /* 0x00000003ff3d7819 */ /* 0x000fe40000011641 */
[----:B------:R-:W-:-:S02]  /*2150*/  LOP3.LUT R4, R65, 0x18, R16, 0xf8, !PT ;  /* 0x0000001841047812 */ /* 0x000fc400078ef810 */
[----:B------:R-:W-:Y:S01]  /*2160*/  LEA.HI R32, R32, R36, RZ, 0x5 ;  /* 0x0000002420207211 */ /* 0x000fe200078f28ff */
[----:B------:R-:W-:Y:S01]  /*2170*/  IMAD.SHL.U32 R34, R34, 0x40, RZ ;  /* 0x0000004022227824 */ /* 0x000fe200078e00ff */
[----:B------:R-:W-:Y:S02]  /*2180*/  LOP3.LUT R4, R4, R61, RZ, 0x3c, !PT ;  /* 0x0000003d04047212 */ /* 0x000fe400078e3cff */
[----:B------:R-:W-:Y:S02]  /*2190*/  SHF.R.S32.HI R32, RZ, 0x5, R32 ;  /* 0x00000005ff207819 */ /* 0x000fe40000011420 */
[----:B------:R-:W-:-:S03]  /*21a0*/  LOP3.LUT R34, R34, 0x1c0, RZ, 0xc0, !PT ;  /* 0x000001c022227812 */ /* 0x000fc600078ec0ff */
[----:B------:R-:W-:Y:S01]  /*21b0*/  IMAD R57, R32, 0x200, R4 ;  /* 0x0000020020397824 */ /* 0x000fe200078e0204 */
[--C-:B------:R-:W-:Y:S02]  /*21c0*/  LOP3.LUT R4, R65, 0x38, R0.reuse, 0xf8, !PT ;  /* 0x0000003841047812 */ /* 0x100fe400078ef800 */
[----:B------:R-:W-:Y:S01]  /*21d0*/  LOP3.LUT R0, R34, 0x38, R0, 0xf8, !PT ;  /* 0x0000003822007812 */ /* 0x000fe200078ef800 */
[----:B------:R-:W-:-:S04]  /*21e0*/  VIADD R34, R155, 0x60 ;  /* 0x000000609b227836 */ /* 0x000fc80000000000 */
[----:B------:R-:W-:-:S05]  /*21f0*/  IMAD.SHL.U32 R34, R34, 0x40, RZ ;  /* 0x0000004022227824 */ /* 0x000fca00078e00ff */
[----:B------:R-:W-:-:S04]  /*2200*/  LOP3.LUT R34, R34, 0x1c0, RZ, 0xc0, !PT ;  /* 0x000001c022227812 */ /* 0x000fc800078ec0ff */
[----:B------:R-:W-:Y:S02]  /*2210*/  SHF.R.U32.HI R34, RZ, 0x3, R34 ;  /* 0x00000003ff227819 */ /* 0x000fe40000011622 */
[----:B------:R-:W-:Y:S02]  /*2220*/  LOP3.LUT R3, R4, R61, RZ, 0x3c, !PT ;  /* 0x0000003d04037212 */ /* 0x000fe400078e3cff */
[----:B------:R-:W-:Y:S02]  /*2230*/  LOP3.LUT R0, R0, R34, RZ, 0x3c, !PT ;  /* 0x0000002200007212 */ /* 0x000fe400078e3cff */
[----:B------:R-:W-:Y:S01]  /*2240*/  @P1 LOP3.LUT R19, R19, 0x2, RZ, 0xfc, !PT ;  /* 0x0000000213131812 */ /* 0x000fe200078efcff */
[----:B------:R-:W-:Y:S01]  /*2250*/  IMAD R3, R32, 0x200, R3 ;  /* 0x0000020020037824 */ /* 0x000fe200078e0203 */
[----:B------:R-:W-:Y:S01]  /*2260*/  ISETP.GE.AND P1, PT, R16, UR4, PT ;  /* 0x0000000410007c0c */ /* 0x000fe2000bf26270 */
[----:B---3--:R-:W-:Y:S01]  /*2270*/  IMAD.IADD R0, R14, 0x1, R0 ;  /* 0x000000010e007824 */ /* 0x008fe200078e0200 */
[----:B------:R-:W-:-:S11]  /*2280*/  SHF.R.S32.HI R9, RZ, 0x1f, R67 ;  /* 0x0000001fff097819 */ /* 0x000fd60000011443 */
.L_x_15530:
[----:B--2---:R-:W2:Y:S01]  /*2290*/  LDL R15, [R1+0x44] ;  /* 0x00004400010f7983 */ /* 0x004ea20000100800 */
[----:B0-----:R-:W0:Y:S01]  /*22a0*/  LDC R72, c[0x0][0x430] ;  /* 0x00010c00ff487b82 */ /* 0x001e220000000800 */
[----:B------:R-:W-:Y:S02]  /*22b0*/  VIADD R27, R27, 0xffffffff ;  /* 0xffffffff1b1b7836 */ /* 0x000fe40000000000 */
[----:B------:R-:W-:-:S03]  /*22c0*/  IMAD.MOV.U32 R71, RZ, RZ, RZ ;  /* 0x000000ffff477224 */ /* 0x000fc600078e00ff */
[----:B------:R-:W-:Y:S02]  /*22d0*/  LEA R4, R27, R59, 0x7 ;  /* 0x0000003b1b047211 */ /* 0x000fe400078e38ff */
[----:B------:R-:W1:Y:S02]  /*22e0*/  LDC R78, c[0x0][0x3f4] ;  /* 0x0000fd00ff4e7b82 */ /* 0x000e640000000800 */
[----:B------:R-:W-:Y:S01]  /*22f0*/  ISETP.GE.AND P3, PT, R4, R25, PT ;  /* 0x000000190400720c */ /* 0x000fe20003f66270 */
[----:B------:R-:W-:-:S03]  /*2300*/  IMAD.IADD R32, R66, 0x1, R4 ;  /* 0x0000000142207824 */ /* 0x000fc600078e0204 */
[----:B------:R-:W-:Y:S01]  /*2310*/  ISETP.GT.OR P3, PT, R59, 0x7f, P3 ;  /* 0x0000007f3b00780c */ /* 0x000fe20001f64670 */
[----:B------:R-:W-:Y:S01]  /*2320*/  IMAD.MOV.U32 R12, RZ, RZ, R32 ;  /* 0x000000ffff0c7224 */ /* 0x000fe200078e0020 */
[----:B0-----:R-:W-:-:S11]  /*2330*/  ISETP.NE.AND P4, PT, R72, 0x1, PT ;  /* 0x000000014800780c */ /* 0x001fd60003f85270 */
[----:B------:R-:W0:Y:S08]  /*2340*/  @!P3 LDC.64 R6, c[0x0][0x428] ;  /* 0x00010a00ff06bb82 */ /* 0x000e300000000a00 */
[----:B------:R-:W3:Y:S08]  /*2350*/  @!P3 LDC.64 R4, c[0x0][0x418] ;  /* 0x00010600ff04bb82 */ /* 0x000ef00000000a00 */
[----:B----4-:R-:W4:Y:S08]  /*2360*/  @P4 LDC R11, c[0x0][0x434] ;  /* 0x00010d00ff0b4b82 */ /* 0x010f300000000800 */
        /* <DEDUP_REMOVED lines=10> */
[----:B------:R0:W5:Y:S01]  /*2410*/  @!P3 LDG.E R71, desc[UR40][R4.64] ;  /* 0x000000280447b981 */ /* 0x000162000c1e1900 */
[----:B------:R-:W-:Y:S01]  /*2420*/  ISETP.GT.AND P3, PT, R27, R28, PT ;  /* 0x0000001c1b00720c */ /* 0x000fe20003f64270 */
[----:B------:R-:W-:Y:S01]  /*2430*/  IMAD R7, R22, 0x2000, R57 ;  /* 0x0000200016077824 */ /* 0x000fe200078e0239 */
[----:B------:R-:W-:Y:S01]  /*2440*/  LOP3.LUT R19, R19, 0xfffffffe, RZ, 0xc0, !PT ;  /* 0xfffffffe13137812 */ /* 0x000fe200078ec0ff */
[----:B------:R-:W-:Y:S01]  /*2450*/  IMAD.MOV R11, RZ, RZ, -R12 ;  /* 0x000000ffff0b7224 */ /* 0x000fe200078e0a0c */
[----:B------:R-:W-:Y:S05]  /*2460*/  YIELD ;  /* 0x0000000000007946 */ /* 0x000fea0003800000 */
[----:B------:R-:W-:Y:S01]  /*2470*/  IADD3 R69, R7, 0x20, RZ ;  /* 0x0000002007457810 */ /* 0x000fe20007ffe0ff */
[----:B------:R-:W-:Y:S01]  /*2480*/  BSSY B0, `(.L_x_15475) ;  /* 0x0000302000007945 */ /* 0x000fe20003800000 */
[----:B------:R-:W-:-:S02]  /*2490*/  IMAD R72, R72, R11, R32 ;  /* 0x0000000b48487224 */ /* 0x000fc400078e0220 */
[----:B------:R-:W-:Y:S01]  /*24a0*/  @P3 LOP3.LUT R19, R19, 0x1, RZ, 0xfc, !PT ;  /* 0x0000000113133812 */ /* 0x000fe200078efcff */
[----:B------:R-:W-:Y:S01]  /*24b0*/  IMAD R70, R7, 0x2, R26 ;  /* 0x0000000207467824 */ /* 0x000fe200078e021a */
[----:B------:R-:W-:Y:S02]  /*24c0*/  ISETP.GE.AND P3, PT, R78, 0x1, PT ;  /* 0x000000014e00780c */ /* 0x000fe40003f66270 */
[----:B--2---:R-:W-:-:S13]  /*24d0*/  LOP3.LUT P5, RZ, R15, 0x4, RZ, 0xc0, !PT ;  /* 0x000000040fff7812 */ /* 0x004fda00078ac0ff */
[----:B------:R-:W-:-:S04]  /*24e0*/  @P5 VIADD R69, R7, 0xffffffe0 ;  /* 0xffffffe007455836 */ /* 0x000fc80000000000 */
        /* <DEDUP_REMOVED lines=10> */
[----:B------:R-:W-:Y:S01]  /*2590*/  IMAD.WIDE.U32 R12, R60, R27, RZ ;  /* 0x0000001b3c0c7225 */ /* 0x000fe200078e00ff */
[----:B------:R-:W-:-:S03]  /*25a0*/  VIMNMX R75, R75, 0x80, PT ;  /* 0x000000804b4b7848 */ /* 0x000fc60003fe0100 */
[----:B------:R-:W-:Y:S02]  /*25b0*/  IMAD R6, R74, UR4, RZ ;  /* 0x000000044a067c24 */ /* 0x000fe4000f8e02ff */
        /* <DEDUP_REMOVED lines=17> */
[----:B------:R-:W-:-:S03]  /*26d0*/  IMAD.WIDE.U32 R14, R63, R27, RZ ;  /* 0x0000001b3f0e7225 */ /* 0x000fc600078e00ff */
[----:B------:R-:W-:Y:S01]  /*26e0*/  IADD3 R11, R13, R5, RZ ;  /* 0x000000050d0b7210 */ /* 0x000fe20007ffe0ff */
[----:B------:R-:W-:-:S08]  /*26f0*/  IMAD.IADD R77, R15, 0x1, R7 ;  /* 0x000000010f4d7824 */ /* 0x000fd000078e0207 */
[----:B------:R-:W-:Y:S05]  /*2700*/  @!P3 BRA `(.L_x_15477) ;  /* 0x000000140008b947 */ /* 0x000fea0003800000 */
[----:B------:R0:W5:Y:S01]  /*2710*/  LDL R80, [R1+0x8] ;  /* 0x0000080001507983 */ /* 0x0001620000100800 */
        /* <DEDUP_REMOVED lines=31> */
.L_x_15479:
[----:B------:R-:W-:Y:S05]  /*2910*/  BSYNC B1 ;  /* 0x0000000000017941 */ /* 0x000fea0003800000 */
.L_x_15478:
        /* <DEDUP_REMOVED lines=34> */
.L_x_15481:
[----:B------:R-:W-:Y:S05]  /*2b40*/  BSYNC B1 ;  /* 0x0000000000017941 */ /* 0x000fea0003800000 */
.L_x_15480:
[----:B------:R-:W2:Y:S01]  /*2b50*/  LDL R11, [R1] ;  /* 0x00000000010b7983 */ /* 0x000ea20000100800 */
[----:B0-----:R-:W-:Y:S01]  /*2b60*/  IMAD.MOV.U32 R4, RZ, RZ, R44 ;  /* 0x000000ffff047224 */ /* 0x001fe200078e002c */
        /* <DEDUP_REMOVED lines=9> */
[----:B-----5:R-:W-:Y:S01]  /*2c00*/  IMAD.MOV.U32 R6, RZ, RZ, R36 ;  /* 0x000000ffff067224 */ /* 0x020fe200078e0024 */
        /* <DEDUP_REMOVED lines=12> */
[----:B------:R-:W-:Y:S02]  /*2cd0*/  PRMT R87, R6, 0x5410, R7 ;  /* 0x0000541006577816 */ /* 0x000fe40000000007 */
[----:B--2---:R-:W-:-:S13]  /*2ce0*/  ISETP.NE.AND P5, PT, R11, 0x3, PT ;  /* 0x000000030b00780c */ /* 0x004fda0003fa5270 */
[----:B------:R-:W-:Y:S05]  /*2cf0*/  @!P5 BRA `(.L_x_15482) ;  /* 0x000000000004d947 */ /* 0x000fea0003800000 */
[----:B------:R-:W-:Y:S01]  /*2d00*/  BPT.TRAP 0x1 ;  /* 0x000000040000795c */ /* 0x000fe20000300000 */
.L_x_15482:
[----:B------:R-:W2:Y:S01]  /*2d10*/  LDL R4, [R1+0x4] ;  /* 0x0000040001047983 */ /* 0x000ea20000100800 */
[----:B------:R-:W-:Y:S01]  /*2d20*/  IMAD R68, R22, 0x8, R2 ;  /* 0x0000000816447824 */ /* 0x000fe200078e0202 */
[----:B------:R-:W-:Y:S01]  /*2d30*/  BSSY B1, `(.L_x_15483) ;  /* 0x0000004000017945 */ /* 0x000fe20003800000 */
[----:B--2---:R-:W-:-:S04]  /*2d40*/  SHF.L.U32 R77, R4, 0x1f, RZ ;  /* 0x0000001f044d7819 */ /* 0x004fc800000006ff */
[----:B------:R-:W0:Y:S02]  /*2d50*/  SYNCS.PHASECHK.TRANS64.TRYWAIT P6, [R68+URZ+0x16890], R77 ;  /* 0x0168904d440075a7 */ /* 0x000e2400080c017f */
[----:B0-----:R-:W-:Y:S05]  /*2d60*/  @!P6 BRA `(.L_x_15484) ;  /* 0x0000017400a4e947 */ /* 0x001fea0003800000 */
.L_x_15738:
[----:B------:R-:W-:Y:S05]  /*2d70*/  BSYNC B1 ;  /* 0x0000000000017941 */ /* 0x000fea0003800000 */
.L_x_15483:
[----:B------:R-:W-:-:S03]  /*2d80*/  UMOV UR4, 0xffffffff ;  /* 0xffffffff00047882 */ /* 0x000fc60000000000 */
[----:B------:R-:W-:Y:S05]  /*2d90*/  BRA.DIV UR4, `(.L_x_15485) ;  /* 0x0000017604ac7947 */ /* 0x000fea000b800000 */
[----:B------:R1:W2:Y:S04]  /*2da0*/  SHFL.IDX PT, R79, R85, RZ, 0x1c1f ;  /* 0x001c1fff554f7589 */ /* 0x0002a800000e0000 */
[----:B------:R1:W3:Y:S02]  /*2db0*/  SHFL.IDX PT, R14, R84, RZ, 0x1c1f ;  /* 0x001c1fff540e7589 */ /* 0x0002e400000e0000 */
.L_x_15742:
        /* <DEDUP_REMOVED lines=51> */
.L_x_15491:
[----:B------:R-:W-:Y:S05]  /*30f0*/  BSYNC B3 ;  /* 0x0000000000037941 */ /* 0x000fea0003800000 */
.L_x_15490:
[----:B0-----:R4:W-:Y:S02]  /*3100*/  ST.E.128 desc[UR40][R12.64], R4 ;  /* 0x000000040c007985 */ /* 0x0019e4000c101d28 */
.L_x_15489:
[----:B------:R-:W-:Y:S05]  /*3110*/  BSYNC B2 ;  /* 0x0000000000027941 */ /* 0x000fea0003800000 */
.L_x_15488:
[----:B------:R-:W-:Y:S05]  /*3120*/  @P2 BRA `(.L_x_15487) ;  /* 0x0000000000c82947 */ /* 0x000fea0003800000 */
[----:B------:R-:W5:Y:S01]  /*3130*/  LDL R11, [R1+0x8] ;  /* 0x00000800010b7983 */ /* 0x000f620000100800 */
[C---:B---34-:R-:W-:Y:S01]  /*3140*/  LEA R12, P3, R18.reuse, R14, 0x1 ;  /* 0x0000000e120c7211 */ /* 0x058fe200078608ff */
[----:B------:R-:W-:Y:S02]  /*3150*/  BSSY B2, `(.L_x_15492) ;  /* 0x000002e000027945 */ /* 0x000fe40003800000 */
[----:B------:R3:W4:Y:S01]  /*3160*/  LDS.128 R4, [R69+0xe000] ;  /* 0x00e0000045047984 */ /* 0x0007220000000c00 */
[----:B--2---:R-:W-:Y:S02]  /*3170*/  LEA.HI.X R13, R18, R79, R157, 0x1, P3 ;  /* 0x0000004f120d7211 */ /* 0x004fe400018f0c9d */
[----:B-----5:R-:W-:-:S13]  /*3180*/  ISETP.GE.AND P3, PT, R11, R78, PT ;  /* 0x0000004e0b00720c */ /* 0x020fda0003f66270 */
[----:B---34-:R-:W-:Y:S05]  /*3190*/  @P3 BRA `(.L_x_15493) ;  /* 0x0000000000a43947 */ /* 0x018fea0003800000 */
[--C-:B------:R-:W-:Y:S01]  /*31a0*/  SHF.R.U64 R15, R40, 0x10, R41.reuse ;  /* 0x00000010280f7819 */ /* 0x100fe20000001229 */
[----:B------:R-:W-:Y:S01]  /*31b0*/  IMAD.MOV.U32 R11, RZ, RZ, R6 ;  /* 0x000000ffff0b7224 */ /* 0x000fe200078e0006 */
        /* <DEDUP_REMOVED lines=19> */
[----:B------:R-:W-:-:S02]  /*32f0*/  HADD2.F32 R7, -RZ, R89.H1_H1 ;  /* 0x30000059ff077230 */ /* 0x000fc40000004100 */
[----:B------:R-:W-:Y:S02]  /*3300*/  HADD2.F32 R5, -RZ, R4.H1_H1 ;  /* 0x30000004ff057230 */ /* 0x000fe40000004100 */
[----:B------:R-:W-:Y:S02]  /*3310*/  HADD2.F32 R6, -RZ, R11.H1_H1 ;  /* 0x3000000bff067230 */ /* 0x000fe40000004100 */
[----:B------:R-:W-:Y:S02]  /*3320*/  HADD2.F32 R89, -RZ, R89.H0_H0 ;  /* 0x20000059ff597230 */ /* 0x000fe40000004100 */
[----:B------:R-:W-:Y:S02]  /*3330*/  HADD2.F32 R14, -RZ, R88.H1_H1 ;  /* 0x30000058ff0e7230 */ /* 0x000fe40000004100 */
[----:B------:R-:W-:Y:S02]  /*3340*/  HADD2.F32 R4, -RZ, R4.H0_H0 ;  /* 0x20000004ff047230 */ /* 0x000fe40000004100 */
[----:B------:R-:W-:Y:S01]  /*3350*/  FMUL.FTZ R15, R5, R89 ;  /* 0x00000059050f7220 */ /* 0x000fe20000410000 */
[----:B------:R-:W-:-:S02]  /*3360*/  HADD2.F32 R11, -RZ, R11.H0_H0 ;  /* 0x2000000bff0b7230 */ /* 0x000fc40000004100 */
[-C--:B------:R-:W-:Y:S01]  /*3370*/  FMUL.FTZ R42, R6, R14.reuse ;  /* 0x0000000e062a7220 */ /* 0x080fe20000410000 */
        /* <DEDUP_REMOVED lines=11> */
.L_x_15493:
[----:B------:R-:W-:Y:S05]  /*3430*/  BSYNC B2 ;  /* 0x0000000000027941 */ /* 0x000fea0003800000 */
.L_x_15492:
[----:B------:R2:W-:Y:S02]  /*3440*/  ST.E.128 desc[UR40][R12.64], R4 ;  /* 0x000000040c007985 */ /* 0x0005e4000c101d28 */
.L_x_15487:
[----:B------:R-:W-:Y:S05]  /*3450*/  BSYNC B1 ;  /* 0x0000000000017941 */ /* 0x000fea0003800000 */
.L_x_15486:
[----:B------:R-:W-:-:S03]  /*3460*/  UMOV UR4, 0xffffffff ;  /* 0xffffffff00047882 */ /* 0x000fc60000000000 */
[----:B------:R-:W-:Y:S05]  /*3470*/  BRA.DIV UR4, `(.L_x_15494) ;  /* 0x00000172043c7947 */ /* 0x000fea000b800000 */
[----:B-1----:R-:W1:Y:S04]  /*3480*/  SHFL.IDX PT, R85, R85, 0x1, 0x1c1f ;  /* 0x003c1f0055557f89 */ /* 0x002e6800000e0000 */
[----:B---3--:R3:W0:Y:S02]  /*3490*/  SHFL.IDX PT, R14, R84, 0x1, 0x1c1f ;  /* 0x003c1f00540e7f89 */ /* 0x00862400000e0000 */
.L_x_15746:
        /* <DEDUP_REMOVED lines=50> */
.L_x_15499:
[----:B------:R-:W-:Y:S05]  /*37c0*/  BSYNC B2 ;  /* 0x0000000000027941 */ /* 0x000fea0003800000 */
.L_x_15498:
[----:B----4-:R0:W-:Y:S02]  /*37d0*/  ST.E.128 desc[UR40][R12.64], R4 ;  /* 0x000000040c007985 */ /* 0x0101e4000c101d28 */
.L_x_15497:
[----:B------:R-:W-:Y:S05]  /*37e0*/  BSYNC B1 ;  /* 0x0000000000017941 */ /* 0x000fea0003800000 */
.L_x_15496:
[----:B------:R-:W-:Y:S05]  /*37f0*/  @P2 BRA `(.L_x_15495) ;  /* 0x0000001c00282947 */ /* 0x000fea0003800000 */
[----:B------:R-:W5:Y:S01]  /*3800*/  LDL R11, [R1+0x8] ;  /* 0x00000800010b7983 */ /* 0x000f620000100800 */
[C---:B0-2-4-:R-:W-:Y:S01]  /*3810*/  LEA R12, P3, R18.reuse, R14, 0x1 ;  /* 0x0000000e120c7211 */ /* 0x055fe200078608ff */
[----:B------:R-:W-:Y:S02]  /*3820*/  BSSY B1, `(.L_x_15500) ;  /* 0x000002e000017945 */ /* 0x000fe40003800000 */
[----:B------:R0:W2:Y:S01]  /*3830*/  LDS.128 R4, [R69+0x11000] ;  /* 0x0110000045047984 */ /* 0x0000a20000000c00 */
[----:B-1----:R-:W-:Y:S02]  /*3840*/  LEA.HI.X R13, R18, R85, R157, 0x1, P3 ;  /* 0x00000055120d7211 */ /* 0x002fe400018f0c9d */
[----:B-----5:R-:W-:-:S13]  /*3850*/  ISETP.GE.AND P3, PT, R11, R78, PT ;  /* 0x0000004e0b00720c */ /* 0x020fda0003f66270 */
[----:B0-2---:R-:W-:Y:S05]  /*3860*/  @P3 BRA `(.L_x_15501) ;  /* 0x0000000000a43947 */ /* 0x005fea0003800000 */
[--C-:B------:R-:W-:Y:S01]  /*3870*/  SHF.R.U64 R15, R32, 0x10, R33.reuse ;  /* 0x00000010200f7819 */ /* 0x100fe20000001221 */
[----:B------:R-:W-:Y:S01]  /*3880*/  IMAD.MOV.U32 R11, RZ, RZ, R6 ;  /* 0x000000ffff0b7224 */ /* 0x000fe200078e0006 */
        /* <DEDUP_REMOVED lines=39> */
.L_x_15501:
[----:B------:R-:W-:Y:S05]  /*3b00*/  BSYNC B1 ;  /* 0x0000000000017941 */ /* 0x000fea0003800000 */
.L_x_15500:
[----:B------:R0:W-:Y:S01]  /*3b10*/  ST.E.128 desc[UR40][R12.64], R4 ;  /* 0x000000040c007985 */ /* 0x0001e2000c101d28 */
[----:B------:R-:W-:Y:S05]  /*3b20*/  BRA `(.L_x_15495) ;  /* 0x00000018005c7947 */ /* 0x000fea0003800000 */
.L_x_15477:
[C---:B------:R-:W-:Y:S01]  /*3b30*/  ISETP.GE.AND P3, PT, R155.reuse, R75, PT ;  /* 0x0000004b9b00720c */ /* 0x040fe20003f66270 */
[----:B------:R-:W-:Y:S01]  /*3b40*/  VIADD R40, R155, 0x60 ;  /* 0x000000609b287836 */ /* 0x000fe20000000000 */
[----:B------:R-:W-:Y:S02]  /*3b50*/  CS2R R34, SRZ ;  /* 0x0000000000227805 */ /* 0x000fe4000001ff00 */
[----:B------:R-:W-:Y:S02]  /*3b60*/  CS2R R32, SRZ ;  /* 0x0000000000207805 */ /* 0x000fe4000001ff00 */
[----:B------:R-:W-:-:S13]  /*3b70*/  ISETP.GE.OR P3, PT, R16, R78, P3 ;  /* 0x0000004e1000720c */ /* 0x000fda0001f66670 */
[----:B------:R-:W0:Y:S01]  /*3b80*/  @!P3 LDC.64 R36, c[0x0][0x3e8] ;  /* 0x0000fa00ff24bb82 */ /* 0x000e220000000a00 */
[----:B------:R-:W-:-:S05]  /*3b90*/  @!P3 IADD3 R6, P4, R30, R14, RZ ;  /* 0x0000000e1e06b210 */ /* 0x000fca0007f9e0ff */
[----:B------:R-:W-:Y:S01]  /*3ba0*/  @!P3 IMAD.X R7, R77, 0x1, R55, P4 ;  /* 0x000000014d07b824 */ /* 0x000fe200020e0637 */
[----:B------:R-:W-:Y:S01]  /*3bb0*/  @!P3 IADD3 R4, P4, R50, R12, RZ ;  /* 0x0000000c3204b210 */ /* 0x000fe20007f9e0ff */
[----:B------:R-:W1:Y:S03]  /*3bc0*/  @!P3 LDC.64 R38, c[0x0][0x400] ;  /* 0x00010000ff26bb82 */ /* 0x000e660000000a00 */
[----:B------:R-:W-:Y:S02]  /*3bd0*/  @!P3 IADD3.X R5, R11, R53, RZ, P4, !PT ;  /* 0x000000350b05b210 */ /* 0x000fe400027fe4ff */
[----:B0-----:R-:W-:-:S04]  /*3be0*/  @!P3 LEA R36, P4, R6, R36, 0x1 ;  /* 0x000000240624b211 */ /* 0x001fc800078808ff */
[----:B------:R-:W-:Y:S02]  /*3bf0*/  @!P3 LEA.HI.X R37, R6, R37, R7, 0x1, P4 ;  /* 0x000000250625b211 */ /* 0x000fe400020f0c07 */
[----:B------:R-:W-:Y:S02]  /*3c00*/  CS2R R6, SRZ ;  /* 0x0000000000067805 */ /* 0x000fe4000001ff00 */
[----:B-1----:R-:W-:-:S04]  /*3c10*/  @!P3 LEA R38, P4, R4, R38, 0x1 ;  /* 0x000000260426b211 */ /* 0x002fc800078808ff */
[----:B------:R-:W-:Y:S02]  /*3c20*/  @!P3 LEA.HI.X R39, R4, R39, R5, 0x1, P4 ;  /* 0x000000270427b211 */ /* 0x000fe400020f0c05 */
[----:B------:R-:W-:Y:S02]  /*3c30*/  CS2R R4, SRZ ;  /* 0x0000000000047805 */ /* 0x000fe4000001ff00 */
[----:B------:R-:W-:Y:S01]  /*3c40*/  ISETP.GE.AND P4, PT, R40, R75, PT ;  /* 0x0000004b2800720c */ /* 0x000fe20003f86270 */
[----:B------:R-:W-:Y:S01]  /*3c50*/  BSSY B1, `(.L_x_15502) ;  /* 0x000001e000017945 */ /* 0x000fe20003800000 */
[----:B------:R-:W-:Y:S01]  /*3c60*/  CS2R R42, SRZ ;  /* 0x00000000002a7805 */ /* 0x000fe2000001ff00 */
[----:B------:R0:W5:Y:S01]  /*3c70*/  @!P3 LDG.E.128 R32, desc[UR40][R38.64] ;  /* 0x000000282620b981 */ /* 0x000162000c1e1d00 */
[CC--:B------:R-:W-:Y:S02]  /*3c80*/  ISETP.GE.OR P4, PT, R16.reuse, R78.reuse, P4 ;  /* 0x0000004e1000720c */ /* 0x0c0fe40002786670 */
[----:B------:R-:W-:Y:S01]  /*3c90*/  CS2R R40, SRZ ;  /* 0x0000000000287805 */ /* 0x000fe2000001ff00 */
[----:B------:R1:W5:Y:S01]  /*3ca0*/  @!P3 LDG.E.128 R4, desc[UR40][R36.64] ;  /* 0x000000282404b981 */ /* 0x000362000c1e1d00 */
[----:B------:R-:W-:-:S02]  /*3cb0*/  ISETP.GE.AND P3, PT, R16, R78, PT ;  /* 0x0000004e1000720c */ /* 0x000fc40003f66270 */
[----:B0-----:R-:W-:Y:S02]  /*3cc0*/  CS2R R38, SRZ ;  /* 0x0000000000267805 */ /* 0x001fe4000001ff00 */
        /* <DEDUP_REMOVED lines=22> */
.L_x_15503:
[----:B------:R-:W-:Y:S05]  /*3e30*/  BSYNC B1 ;  /* 0x0000000000017941 */ /* 0x000fea0003800000 */
.L_x_15502:
[----:B------:R-:W2:Y:S01]  /*3e40*/  LDL R15, [R1] ;  /* 0x00000000010f7983 */ /* 0x000ea20000100800 */
[----:B-----5:R-:W-:Y:S01]  /*3e50*/  IMAD.MOV.U32 R11, RZ, RZ, R38 ;  /* 0x000000ffff0b7224 */ /* 0x020fe200078e0026 */
[----:B------:R-:W-:Y:S01]  /*3e60*/  MOV R14, R37 ;  /* 0x00000025000e7202 */ /* 0x000fe20000000f00 */
        /* <DEDUP_REMOVED lines=27> */
[----:B------:R-:W-:Y:S02]  /*4020*/  PRMT R100, R14, 0x7610, R100 ;  /* 0x000076100e647816 */ /* 0x000fe40000000064 */
[----:B--2---:R-:W-:-:S13]  /*4030*/  ISETP.NE.AND P5, PT, R15, 0x3, PT ;  /* 0x000000030f00780c */ /* 0x004fda0003fa5270 */
[----:B------:R-:W-:Y:S05]  /*4040*/  @!P5 BRA `(.L_x_15504) ;  /* 0x000000000004d947 */ /* 0x000fea0003800000 */
[----:B------:R-:W-:Y:S01]  /*4050*/  BPT.TRAP 0x1 ;  /* 0x000000040000795c */ /* 0x000fe20000300000 */
.L_x_15504:
[----:B------:R-:W2:Y:S01]  /*4060*/  LDL R11, [R1+0x4] ;  /* 0x00000400010b7983 */ /* 0x000ea20000100800 */
[----:B------:R-:W-:Y:S01]  /*4070*/  IMAD R68, R22, 0x8, R2 ;  /* 0x0000000816447824 */ /* 0x000fe200078e0202 */
[----:B------:R-:W0:Y:S01]  /*4080*/  LDC R87, c[0x0][0x2f4] ;  /* 0x0000bd00ff577b82 */ /* 0x000e220000000800 */
[----:B------:R-:W-:Y:S01]  /*4090*/  BSSY B1, `(.L_x_15505) ;  /* 0x0000004000017945 */ /* 0x000fe20003800000 */
[----:B--2---:R-:W-:-:S04]  /*40a0*/  SHF.L.U32 R77, R11, 0x1f, RZ ;  /* 0x0000001f0b4d7819 */ /* 0x004fc800000006ff */
[----:B------:R-:W1:Y:S02]  /*40b0*/  SYNCS.PHASECHK.TRANS64.TRYWAIT P4, [R68+URZ+0x16890], R77 ;  /* 0x0168904d440075a7 */ /* 0x000e64000808017f */
[----:B01----:R-:W-:Y:S05]  /*40c0*/  @!P4 BRA `(.L_x_15506) ;  /* 0x000001640070c947 */ /* 0x003fea0003800000 */
.L_x_15747:
[----:B------:R-:W-:Y:S05]  /*40d0*/  BSYNC B1 ;  /* 0x0000000000017941 */ /* 0x000fea0003800000 */
.L_x_15505:
[----:B------:R-:W-:Y:S01]  /*40e0*/  UMOV UR4, 0xffffffff ;  /* 0xffffffff00047882 */ /* 0x000fe20000000000 */
[----:B------:R-:W-:Y:S02]  /*40f0*/  IADD3 R89, -R58, R87, RZ ;  /* 0x000000573a597210 */ /* 0x000fe40007ffe1ff */
[----:B------:R-:W-:Y:S05]  /*4100*/  BRA.DIV UR4, `(.L_x_15507) ;  /* 0x0000016604747947 */ /* 0x000fea000b800000 */
[----:B------:R1:W2:Y:S04]  /*4110*/  SHFL.IDX PT, R81, R85, RZ, 0x1c1f ;  /* 0x001c1fff55517589 */ /* 0x0002a800000e0000 */
[----:B------:R1:W3:Y:S02]  /*4120*/  SHFL.IDX PT, R80, R84, RZ, 0x1c1f ;  /* 0x001c1fff54507589 */ /* 0x0002e400000e0000 */
.L_x_15751:
        /* <DEDUP_REMOVED lines=10> */
[----:B------:R-:W-:Y:S02]  /*41d0*/  LEA.HI R11, R12, R11, RZ, 0x4 ;  /* 0x0000000b0c0b7211 */ /* 0x000fe400078f20ff */
[----:B------:R-:W-:Y:S02]  /*41e0*/  SHF.R.S32.HI R13, RZ, 0x1f, R14 ;  /* 0x0000001fff0d7819 */ /* 0x000fe4000001140e */
[----:B------:R-:W-:Y:S02]  /*41f0*/  LEA.HI.SX32 R11, R11, R52, 0x1c ;  /* 0x000000340b0b7211 */ /* 0x000fe400078fe2ff */
[----:B------:R-:W-:-:S03]  /*4200*/  LEA.HI R13, R13, R14, RZ, 0x5 ;  /* 0x0000000e0d0d7211 */ /* 0x000fc600078f28ff */
[----:B------:R-:W-:Y:S01]  /*4210*/  IMAD.SHL.U32 R86, R11, 0x8, RZ ;  /* 0x000000080b567824 */ /* 0x000fe200078e00ff */
[----:B------:R-:W-:Y:S01]  /*4220*/  SHF.R.S32.HI R13, RZ, 0x5, R13 ;  /* 0x00000005ff0d7819 */ /* 0x000fe2000001140d */
[----:B------:R-:W-:-:S03]  /*4230*/  IMAD R11, R22, 0x2000, R3 ;  /* 0x00002000160b7824 */ /* 0x000fc600078e0203 */
[----:B------:R-:W-:Y:S01]  /*4240*/  LOP3.LUT R12, R65, 0x38, R86, 0xf8, !PT ;  /* 0x00000038410c7812 */ /* 0x000fe200078ef856 */
[----:B------:R-:W-:-:S03]  /*4250*/  IMAD R11, R11, 0x2, R2 ;  /* 0x000000020b0b7824 */ /* 0x000fc600078e0202 */
[----:B------:R-:W-:-:S05]  /*4260*/  LOP3.LUT R12, R12, R61, RZ, 0x3c, !PT ;  /* 0x0000003d0c0c7212 */ /* 0x000fca00078e3cff */
[----:B------:R-:W-:-:S04]  /*4270*/  IMAD R13, R13, 0x200, R12 ;  /* 0x000002000d0d7824 */ /* 0x000fc800078e020c */
[----:B------:R-:W-:-:S05]  /*4280*/  IMAD R13, R22, 0x2000, R13 ;  /* 0x00002000160d7824 */ /* 0x000fca00078e020d */
[----:B------:R-:W-:Y:S02]  /*4290*/  LEA R44, R13, R2, 0x1 ;  /* 0x000000020d2c7211 */ /* 0x000fe400078e08ff */
[----:B------:R2:W3:Y:S04]  /*42a0*/  LDS.128 R12, [R11+0xe400] ;  /* 0x00e400000b0c7984 */ /* 0x0004e80000000c00 */
[----:B------:R-:W4:Y:S01]  /*42b0*/  LDS.128 R44, [R44+0xe400] ;  /* 0x00e400002c2c7984 */ /* 0x000f220000000c00 */
[----:B------:R-:W-:Y:S05]  /*42c0*/  @P3 BRA `(.L_x_15511) ;  /* 0x0000000400483947 */ /* 0x000fea0003800000 */
[----:B------:R-:W-:Y:S01]  /*42d0*/  SHF.R.U32.HI R97, RZ, 0x10, R33 ;  /* 0x00000010ff617819 */ /* 0x000fe20000011621 */
[----:B------:R-:W-:Y:S01]  /*42e0*/  HADD2.F32 R100, -RZ, R100.H0_H0 ;  /* 0x20000064ff647230 */ /* 0x000fe20000004100 */
[--C-:B------:R-:W-:Y:S01]  /*42f0*/  SHF.R.U64 R4, R4, 0x10, R5.reuse ;  /* 0x0000001004047819 */ /* 0x100fe20000001205 */
[----:B------:R-:W-:Y:S01]  /*4300*/  HADD2.F32 R98, -RZ, R98.H0_H0 ;  /* 0x20000062ff627230 */ /* 0x000fe20000004100 */
[----:B------:R-:W-:Y:S01]  /*4310*/  SHF.R.U32.HI R94, RZ, 0x10, R5 ;  /* 0x00000010ff5e7819 */ /* 0x000fe20000011605 */
[----:B------:R-:W-:Y:S01]  /*4320*/  HADD2.F32 R97, -RZ, R97.H0_H0 ;  /* 0x20000061ff617230 */ /* 0x000fe20000004100 */
[----:B--2---:R-:W-:Y:S01]  /*4330*/  SHF.R.U64 R11, R32, 0x10, R33 ;  /* 0x00000010200b7819 */ /* 0x004fe20000001221 */
[--C-:B----4-:R-:W-:Y:S01]  /*4340*/  HADD2.F32 R33, -RZ, R45.reuse.H0_H0 ;  /* 0x2000002dff217230 */ /* 0x110fe20000004100 */
[--C-:B------:R-:W-:Y:S01]  /*4350*/  SHF.R.U64 R5, R6, 0x10, R7.reuse ;  /* 0x0000001006057819 */ /* 0x100fe20000001207 */
[----:B------:R-:W-:Y:S01]  /*4360*/  HADD2.F32 R45, -RZ, R45.H1_H1 ;  /* 0x3000002dff2d7230 */ /* 0x000fe20000004100 */
[----:B------:R-:W-:Y:S01]  /*4370*/  SHF.R.U32.HI R32, RZ, 0x10, R7 ;  /* 0x00000010ff207819 */ /* 0x000fe20000011607 */
[--C-:B---3--:R-:W-:Y:S01]  /*4380*/  HADD2.F32 R7, -RZ, R13.reuse.H0_H0 ;  /* 0x2000000dff077230 */ /* 0x108fe20000004100 */
[----:B------:R-:W-:Y:S01]  /*4390*/  SHF.R.U64 R6, R34, 0x10, R35 ;  /* 0x0000001022067819 */ /* 0x000fe20000001223 */
[----:B------:R-:W-:-:S02]  /*43a0*/  HADD2.F32 R34, -RZ, R13.H1_H1 ;  /* 0x3000000dff227230 */ /* 0x000fc40000004100 */
[-C--:B------:R-:W-:Y:S01]  /*43b0*/  FMUL.FTZ R102, R33, R100.reuse ;  /* 0x0000006421667220 */ /* 0x080fe20000410000 */
[----:B------:R-:W-:Y:S02]  /*43c0*/  HADD2.F32 R94, -RZ, R94.H0_H0 ;  /* 0x2000005eff5e7230 */ /* 0x000fe40000004100 */
[-C--:B------:R-:W-:Y:S01]  /*43d0*/  FMUL.FTZ R99, R45, R97.reuse ;  /* 0x000000612d637220 */ /* 0x080fe20000410000 */
[C---:B------:R-:W-:Y:S01]  /*43e0*/  FMUL.FTZ R100, R7.reuse, R100 ;  /* 0x0000006407647220 */ /* 0x040fe20000410000 */
[C---:B------:R-:W-:Y:S01]  /*43f0*/  FMUL.FTZ R104, R34.reuse, R97 ;  /* 0x0000006122687220 */ /* 0x040fe20000410000 */
[----:B------:R-:W-:Y:S01]  /*4400*/  SHF.R.U32.HI R35, RZ, 0x10, R35 ;  /* 0x00000010ff237819 */ /* 0x000fe20000011623 */
[----:B------:R-:W-:Y:S01]  /*4410*/  FFMA.FTZ R34, R34, R94, -R99 ;  /* 0x0000005e22227223 */ /* 0x000fe20000010863 */
[-C--:B------:R-:W-:Y:S01]  /*4420*/  FFMA.FTZ R7, R7, R98.reuse, -R102 ;  /* 0x0000006207077223 */ /* 0x080fe20000010866 */
[----:B------:R-:W-:Y:S01]  /*4430*/  FFMA.FTZ R13, R33, R98, R100 ;  /* 0x00000062210d7223 */ /* 0x000fe20000010064 */
[----:B------:R-:W-:Y:S01]  /*4440*/  FFMA.FTZ R94, R45, R94, R104 ;  /* 0x0000005e2d5e7223 */ /* 0x000fe20000010068 */
[----:B------:R-:W-:-:S02]  /*4450*/  HADD2.F32 R98, -RZ, R96.H0_H0 ;  /* 0x20000060ff627230 */ /* 0x000fc40000004100 */
[----:B------:R-:W-:Y:S01]  /*4460*/  HADD2.F32 R100, -RZ, R96.H1_H1 ;  /* 0x30000060ff647230 */ /* 0x000fe20000004100 */
[----:B------:R-:W-:Y:S01]  /*4470*/  F2FP.F16.F32.PACK_AB R7, R34, R7 ;  /* 0x000000072207723e */ /* 0x000fe200000000ff */
[--C-:B------:R-:W-:Y:S02]  /*4480*/  HADD2.F32 R45, -RZ, R47.reuse.H0_H0 ;  /* 0x2000002fff2d7230 */ /* 0x100fe40000004100 */
[----:B------:R-:W-:Y:S02]  /*4490*/  HADD2.F32 R47, -RZ, R47.H1_H1 ;  /* 0x3000002fff2f7230 */ /* 0x000fe40000004100 */
[----:B------:R-:W-:Y:S02]  /*44a0*/  HADD2.F32 R97, -RZ, R35.H0_H0 ;  /* 0x20000023ff617230 */ /* 0x000fe40000004100 */
[--C-:B------:R-:W-:Y:S02]  /*44b0*/  HADD2.F32 R96, -RZ, R15.reuse.H1_H1 ;  /* 0x3000000fff607230 */ /* 0x100fe40000004100 */
[----:B------:R-:W-:-:S02]  /*44c0*/  HADD2.F32 R33, -RZ, R15.H0_H0 ;  /* 0x2000000fff217230 */ /* 0x000fc40000004100 */
[-C--:B------:R-:W-:Y:S01]  /*44d0*/  FMUL.FTZ R99, R47, R97.reuse ;  /* 0x000000612f637220 */ /* 0x080fe20000410000 */
[----:B------:R-:W-:Y:S02]  /*44e0*/  HADD2.F32 R35, -RZ, R32.H0_H0 ;  /* 0x20000020ff237230 */ /* 0x000fe40000004100 */
[-C--:B------:R-:W-:Y:S01]  /*44f0*/  FMUL.FTZ R32, R45, R100.reuse ;  /* 0x000000642d207220 */ /* 0x080fe20000410000 */
[C---:B------:R-:W-:Y:S01]  /*4500*/  FMUL.FTZ R102, R96.reuse, R97 ;  /* 0x0000006160667220 */ /* 0x040fe20000410000 */
[C---:B------:R-:W-:Y:S01]  /*4510*/  FMUL.FTZ R100, R33.reuse, R100 ;  /* 0x0000006421647220 */ /* 0x040fe20000410000 */
[----:B------:R-:W-:Y:S02]  /*4520*/  HADD2.F32 R5, -RZ, R5.H0_H0 ;  /* 0x20000005ff057230 */ /* 0x000fe40000004100 */
[-C--:B------:R-:W-:Y:S01]  /*4530*/  FFMA.FTZ R15, R33, R98.reuse, -R32 ;  /* 0x00000062210f7223 */ /* 0x080fe20000010820 */
[-C--:B------:R-:W-:Y:S01]  /*4540*/  FFMA.FTZ R96, R96, R35.reuse, -R99 ;  /* 0x0000002360607223 */ /* 0x080fe20000010863 */
[----:B------:R-:W-:Y:S01]  /*4550*/  FFMA.FTZ R33, R47, R35, R102 ;  /* 0x000000232f217223 */ /* 0x000fe20000010066 */
[----:B------:R-:W-:Y:S01]  /*4560*/  FFMA.FTZ R32, R45, R98, R100 ;  /* 0x000000622d207223 */ /* 0x000fe20000010064 */
[----:B------:R-:W-:-:S02]  /*4570*/  HADD2.F32 R47, -RZ, R11.H0_H0 ;  /* 0x2000000bff2f7230 */ /* 0x000fc40000004100 */
[----:B------:R-:W-:Y:S01]  /*4580*/  HADD2.F32 R35, -RZ, R44.H0_H0 ;  /* 0x2000002cff237230 */ /* 0x000fe20000004100 */
[----:B------:R-:W-:Y:S01]  /*4590*/  F2FP.F16.F32.PACK_AB R15, R96, R15 ;  /* 0x0000000f600f723e */ /* 0x000fe200000000ff */
[--C-:B------:R-:W-:Y:S01]  /*45a0*/  HADD2.F32 R100, -RZ, R95.reuse.H0_H0 ;  /* 0x2000005fff647230 */ /* 0x100fe20000004100 */
        /* <DEDUP_REMOVED lines=11> */
[----:B------:R-:W-:Y:S01]  /*4660*/  FFMA.FTZ R11, R35, R98, R100 ;  /* 0x00000062230b7223 */ /* 0x000fe20000010064 */
[-C--:B------:R-:W-:Y:S01]  /*4670*/  FFMA.FTZ R95, R12, R45.reuse, -R95 ;  /* 0x0000002d0c5f7223 */ /* 0x080fe2000001085f */
[----:B------:R-:W-:Y:S01]  /*4680*/  FFMA.FTZ R44, R44, R45, R47 ;  /* 0x0000002d2c2c7223 */ /* 0x000fe2000001002f */
[----:B------:R-:W-:-:S02]  /*4690*/  HADD2.F32 R35, -RZ, R93.H1_H1 ;  /* 0x3000005dff237230 */ /* 0x000fc40000004100 */
[----:B------:R-:W-:Y:S02]  /*46a0*/  HADD2.F32 R45, -RZ, R6.H0_H0 ;  /* 0x20000006ff2d7230 */ /* 0x000fe40000004100 */
[----:B------:R-:W-:Y:S01]  /*46b0*/  HADD2.F32 R12, -RZ, R46.H0_H0 ;  /* 0x2000002eff0c7230 */ /* 0x000fe20000004100 */
[----:B------:R-:W-:Y:S01]  /*46c0*/  F2FP.F16.F32.PACK_AB R44, R44, R11 ;  /* 0x0000000b2c2c723e */ /* 0x000fe200000000ff */
[----:B------:R-:W-:Y:S02]  /*46d0*/  HADD2.F32 R93, -RZ, R93.H0_H0 ;  /* 0x2000005dff5d7230 */ /* 0x000fe40000004100 */
[----:B------:R-:W-:Y:S02]  /*46e0*/  HADD2.F32 R6, -RZ, R14.H0_H0 ;  /* 0x2000000eff067230 */ /* 0x000fe40000004100 */
[----:B------:R-:W-:Y:S02]  /*46f0*/  HADD2.F32 R46, -RZ, R46.H1_H1 ;  /* 0x3000002eff2e7230 */ /* 0x000fe40000004100 */
[----:B------:R-:W-:Y:S01]  /*4700*/  FMUL.FTZ R47, R12, R93 ;  /* 0x0000005d0c2f7220 */ /* 0x000fe20000410000 */
[----:B------:R-:W-:-:S02]  /*4710*/  HADD2.F32 R14, -RZ, R14.H1_H1 ;  /* 0x3000000eff0e7230 */ /* 0x000fc40000004100 */
[----:B------:R-:W-:Y:S01]  /*4720*/  FMUL.FTZ R93, R6, R93 ;  /* 0x0000005d065d7220 */ /* 0x000fe20000410000 */
[----:B------:R-:W-:Y:S01]  /*4730*/  FMUL.FTZ R97, R46, R45 ;  /* 0x0000002d2e617220 */ /* 0x000fe20000410000 */
[----:B------:R-:W-:Y:S01]  /*4740*/  FFMA.FTZ R47, R6, R35, -R47 ;  /* 0x00000023062f7223 */ /* 0x000fe2000001082f */
[----:B------:R-:W-:Y:S01]  /*4750*/  FMUL.FTZ R45, R14, R45 ;  /* 0x0000002d0e2d7220 */ /* 0x000fe20000410000 */
[----:B------:R-:W-:Y:S01]  /*4760*/  FFMA.FTZ R93, R12, R35, R93 ;  /* 0x000000230c5d7223 */ /* 0x000fe2000001005d */
[-C--:B------:R-:W-:Y:S01]  /*4770*/  FFMA.FTZ R14, R14, R5.reuse, -R97 ;  /* 0x000000050e0e7223 */ /* 0x080fe20000010861 */
[----:B------:R-:W-:Y:S01]  /*4780*/  F2FP.F16.F32.PACK_AB R12, R95, R4 ;  /* 0x000000045f0c723e */ /* 0x000fe200000000ff */
[----:B------:R-:W-:Y:S01]  /*4790*/  FFMA.FTZ R46, R46, R5, R45 ;  /* 0x000000052e2e7223 */ /* 0x000fe2000001002d */
[----:B------:R-:W-:Y:S01]  /*47a0*/  F2FP.F16.F32.PACK_AB R45, R94, R13 ;  /* 0x0000000d5e2d723e */ /* 0x000fe200000000ff */
[----:B------:R-:W-:Y:S01]  /*47b0*/  IMAD.MOV.U32 R13, RZ, RZ, R7 ;  /* 0x000000ffff0d7224 */ /* 0x000fe200078e0007 */
[----:B------:R-:W-:Y:S01]  /*47c0*/  F2FP.F16.F32.PACK_AB R14, R14, R47 ;  /* 0x0000002f0e0e723e */ /* 0x000fe200000000ff */
[----:B------:R-:W-:Y:S01]  /*47d0*/  IMAD.MOV.U32 R47, RZ, RZ, R32 ;  /* 0x000000ffff2f7224 */ /* 0x000fe200078e0020 */
[----:B------:R-:W-:-:S07]  /*47e0*/  F2FP.F16.F32.PACK_AB R46, R46, R93 ;  /* 0x0000005d2e2e723e */ /* 0x000fce00000000ff */
.L_x_15511:
[----:B------:R-:W-:Y:S05]  /*47f0*/  BSYNC B2 ;  /* 0x0000000000027941 */ /* 0x000fea0003800000 */
.L_x_15510:
[----:B------:R-:W-:Y:S01]  /*4800*/  ISETP.GE.AND P4, PT, R86, R87, PT ;  /* 0x000000575600720c */ /* 0x000fe20003f86270 */
[----:B---3--:R3:W-:-:S12]  /*4810*/  ST.E.128 desc[UR40][R78.64], R12 ;  /* 0x0000000c4e007985 */ /* 0x0087d8000c101d28 */
[----:B------:R-:W-:-:S05]  /*4820*/  @!P4 IMAD.WIDE R80, R86, 0x2, R80 ;  /* 0x000000025650c825 */ /* 0x000fca00078e0250 */
[----:B----4-:R3:W-:Y:S02]  /*4830*/  @!P4 ST.E.128 desc[UR40][R80.64], R44 ;  /* 0x0000002c5000c985 */ /* 0x0107e4000c101d28 */
.L_x_15509:
[----:B------:R-:W-:Y:S05]  /*4840*/  BSYNC B1 ;  /* 0x0000000000017941 */ /* 0x000fea0003800000 */
.L_x_15508:
[----:B------:R-:W-:-:S03]  /*4850*/  UMOV UR4, 0xffffffff ;  /* 0xffffffff00047882 */ /* 0x000fc60000000000 */
[----:B------:R-:W-:Y:S05]  /*4860*/  BRA.DIV UR4, `(.L_x_15512) ;  /* 0x0000015e04e87947 */ /* 0x000fea000b800000 */
[----:B-1----:R-:W1:Y:S04]  /*4870*/  SHFL.IDX PT, R85, R85, 0x1, 0x1c1f ;  /* 0x003c1f0055557f89 */ /* 0x002e6800000e0000 */
[----:B------:R-:W4:Y:S02]  /*4880*/  SHFL.IDX PT, R84, R84, 0x1, 0x1c1f ;  /* 0x003c1f0054547f89 */ /* 0x000f2400000e0000 */
.L_x_15755:
        /* <DEDUP_REMOVED lines=11> */
[----:B-1----:R-:W-:Y:S02]  /*4940*/  LEA.HI.X R33, R10, R85, R8, 0x1, P4 ;  /* 0x000000550a217211 */ /* 0x002fe400020f0c08 */
[----:B------:R-:W-:-:S02]  /*4950*/  LEA.HI R89, R4, R89, RZ, 0x4 ;  /* 0x0000005904597211 */ /* 0x000fc400078f20ff */
[----:B------:R-:W-:Y:S02]  /*4960*/  SHF.L.U32 R7, R7, 0x6, RZ ;  /* 0x0000000607077819 */ /* 0x000fe400000006ff */
[----:B--2---:R-:W-:Y:S02]  /*4970*/  LEA.HI.SX32 R11, R89, R52, 0x1c ;  /* 0x00000034590b7211 */ /* 0x004fe400078fe2ff */
[----:B------:R-:W-:Y:S02]  /*4980*/  LOP3.LUT R6, R6, 0x1c0, RZ, 0xc0, !PT ;  /* 0x000001c006067812 */ /* 0x000fe400078ec0ff */
[----:B------:R-:W-:Y:S01]  /*4990*/  LOP3.LUT R7, R7, 0x1c0, RZ, 0xc0, !PT ;  /* 0x000001c007077812 */ /* 0x000fe200078ec0ff */
[----:B------:R-:W-:Y:S01]  /*49a0*/  IMAD.SHL.U32 R11, R11, 0x8, RZ ;  /* 0x000000080b0b7824 */ /* 0x000fe200078e00ff */
[----:B------:R-:W-:-:S04]  /*49b0*/  SHF.R.U32.HI R6, RZ, 0x3, R6 ;  /* 0x00000003ff067819 */ /* 0x000fc80000011606 */
[----:B------:R-:W-:-:S04]  /*49c0*/  LOP3.LUT R4, R7, 0x38, R11, 0xf8, !PT ;  /* 0x0000003807047812 */ /* 0x000fc800078ef80b */
[----:B------:R-:W-:-:S05]  /*49d0*/  LOP3.LUT R4, R4, R6, RZ, 0x3c, !PT ;  /* 0x0000000604047212 */ /* 0x000fca00078e3cff */
[----:B-----5:R-:W-:Y:S02]  /*49e0*/  IMAD.IADD R7, R5, 0x1, R4 ;  /* 0x0000000105077824 */ /* 0x020fe400078e0204 */
[C---:B------:R-:W-:Y:S02]  /*49f0*/  IMAD R5, R22.reuse, 0x2000, R0 ;  /* 0x0000200016057824 */ /* 0x040fe400078e0200 */
[----:B------:R-:W-:Y:S02]  /*4a00*/  IMAD R7, R22, 0x2000, R7 ;  /* 0x0000200016077824 */ /* 0x000fe400078e0207 */
[--C-:B------:R-:W-:Y:S02]  /*4a10*/  IMAD R5, R5, 0x2, R2.reuse ;  /* 0x0000000205057824 */ /* 0x100fe400078e0202 */
[----:B---3--:R-:W-:-:S04]  /*4a20*/  IMAD R12, R7, 0x2, R2 ;  /* 0x00000002070c7824 */ /* 0x008fc800078e0202 */
[----:B------:R-:W1:Y:S04]  /*4a30*/  LDS.128 R4, [R5+0xe400] ;  /* 0x00e4000005047984 */ /* 0x000e680000000c00 */
[----:B------:R-:W2:Y:S01]  /*4a40*/  LDS.128 R12, [R12+0xe400] ;  /* 0x00e400000c0c7984 */ /* 0x000ea20000000c00 */
[----:B------:R-:W-:Y:S05]  /*4a50*/  @P3 BRA `(.L_x_15514) ;  /* 0x00000004005c3947 */ /* 0x000fea0003800000 */
[----:B------:R-:W-:Y:S02]  /*4a60*/  SHF.R.U64 R34, R38, 0x10, R39 ;  /* 0x0000001026227819 */ /* 0x000fe40000001227 */
[----:B-1----:R-:W-:Y:S01]  /*4a70*/  MOV R38, R4 ;  /* 0x0000000400267202 */ /* 0x002fe20000000f00 */
[----:B--2---:R-:W-:Y:S01]  /*4a80*/  IMAD.MOV.U32 R4, RZ, RZ, R13 ;  /* 0x000000ffff047224 */ /* 0x004fe200078e000d */
[----:B------:R-:W-:Y:S01]  /*4a90*/  SHF.R.U32.HI R44, RZ, 0x10, R41 ;  /* 0x00000010ff2c7819 */ /* 0x000fe20000011629 */
[----:B------:R-:W-:Y:S01]  /*4aa0*/  IMAD.MOV.U32 R13, RZ, RZ, R7 ;  /* 0x000000ffff0d7224 */ /* 0x000fe200078e0007 */
[--C-:B------:R-:W-:Y:S01]  /*4ab0*/  SHF.R.U64 R35, R36, 0x10, R37.reuse ;  /* 0x0000001024237819 */ /* 0x100fe20000001225 */
[----:B------:R-:W-:Y:S01]  /*4ac0*/  HADD2.F32 R7, -RZ, R5.H1_H1 ;  /* 0x30000005ff077230 */ /* 0x000fe20000004100 */
        /* <DEDUP_REMOVED lines=9> */
[----:B------:R-:W-:-:S02]  /*4b60*/  HADD2.F32 R43, -RZ, R92.H1_H1 ;  /* 0x3000005cff2b7230 */ /* 0x000fc40000004100 */
[----:B------:R-:W-:Y:S02]  /*4b70*/  HADD2.F32 R15, -RZ, R4.H1_H1 ;  /* 0x30000004ff0f7230 */ /* 0x000fe40000004100 */
[----:B------:R-:W-:Y:S02]  /*4b80*/  HADD2.F32 R4, -RZ, R5.H0_H0 ;  /* 0x20000005ff047230 */ /* 0x000fe40000004100 */
[-C--:B------:R-:W-:Y:S01]  /*4b90*/  FMUL.FTZ R5, R12, R43.reuse ;  /* 0x0000002b0c057220 */ /* 0x080fe20000410000 */
[----:B------:R-:W-:Y:S02]  /*4ba0*/  HADD2.F32 R41, -RZ, R92.H0_H0 ;  /* 0x2000005cff297230 */ /* 0x000fe40000004100 */
        /* <DEDUP_REMOVED lines=11> */
[----:B------:R-:W-:Y:S02]  /*4c60*/  HADD2.F32 R15, -RZ, R13.H0_H0 ;  /* 0x2000000dff0f7230 */ /* 0x000fe40000004100 */
[----:B------:R-:W-:Y:S02]  /*4c70*/  HADD2.F32 R42, -RZ, R40.H1_H1 ;  /* 0x30000028ff2a7230 */ /* 0x000fe40000004100 */
[-C--:B------:R-:W-:Y:S01]  /*4c80*/  FMUL.FTZ R78, R41, R46.reuse ;  /* 0x0000002e294e7220 */ /* 0x080fe20000410000 */
[----:B------:R-:W-:Y:S02]  /*4c90*/  HADD2.F32 R45, -RZ, R45.H0_H0 ;  /* 0x2000002dff2d7230 */ /* 0x000fe40000004100 */
[----:B------:R-:W-:Y:S01]  /*4ca0*/  FMUL.FTZ R46, R15, R46 ;  /* 0x0000002e0f2e7220 */ /* 0x000fe20000410000 */
[----:B------:R-:W-:-:S02]  /*4cb0*/  HADD2.F32 R40, -RZ, R13.H1_H1 ;  /* 0x3000000dff287230 */ /* 0x000fc40000004100 */
[----:B------:R-:W-:Y:S02]  /*4cc0*/  HADD2.F32 R44, -RZ, R91.H0_H0 ;  /* 0x2000005bff2c7230 */ /* 0x000fe40000004100 */
[-C--:B------:R-:W-:Y:S01]  /*4cd0*/  FMUL.FTZ R79, R42, R45.reuse ;  /* 0x0000002d2a4f7220 */ /* 0x080fe20000410000 */
[----:B------:R-:W-:Y:S02]  /*4ce0*/  HADD2.F32 R43, -RZ, R47.H0_H0 ;  /* 0x2000002fff2b7230 */ /* 0x000fe40000004100 */
[----:B------:R-:W-:Y:S01]  /*4cf0*/  FMUL.FTZ R45, R40, R45 ;  /* 0x0000002d282d7220 */ /* 0x000fe20000410000 */
[----:B------:R-:W-:Y:S02]  /*4d00*/  HADD2.F32 R35, -RZ, R35.H0_H0 ;  /* 0x20000023ff237230 */ /* 0x000fe40000004100 */
[-C--:B------:R-:W-:Y:S01]  /*4d10*/  FFMA.FTZ R47, R41, R44.reuse, R46 ;  /* 0x0000002c292f7223 */ /* 0x080fe2000001002e */
[----:B------:R-:W-:Y:S01]  /*4d20*/  FFMA.FTZ R13, R15, R44, -R78 ;  /* 0x0000002c0f0d7223 */ /* 0x000fe2000001084e */
[----:B------:R-:W-:-:S02]  /*4d30*/  HADD2.F32 R41, -RZ, R37.H0_H0 ;  /* 0x20000025ff297230 */ /* 0x000fc40000004100 */
[-C--:B------:R-:W-:Y:S01]  /*4d40*/  FFMA.FTZ R80, R42, R43.reuse, R45 ;  /* 0x0000002b2a507223 */ /* 0x080fe2000001002d */
[--C-:B------:R-:W-:Y:S02]  /*4d50*/  HADD2.F32 R37, -RZ, R39.reuse.H0_H0 ;  /* 0x20000027ff257230 */ /* 0x100fe40000004100 */
[----:B------:R-:W-:Y:S01]  /*4d60*/  FFMA.FTZ R78, R40, R43, -R79 ;  /* 0x0000002b284e7223 */ /* 0x000fe2000001084f */
[--C-:B------:R-:W-:Y:S02]  /*4d70*/  HADD2.F32 R15, -RZ, R38.reuse.H0_H0 ;  /* 0x20000026ff0f7230 */ /* 0x100fe40000004100 */
[----:B------:R-:W-:Y:S02]  /*4d80*/  HADD2.F32 R39, -RZ, R39.H1_H1 ;  /* 0x30000027ff277230 */ /* 0x000fe40000004100 */
[----:B------:R-:W-:Y:S01]  /*4d90*/  HADD2.F32 R38, -RZ, R38.H1_H1 ;  /* 0x30000026ff267230 */ /* 0x000fe20000004100 */
[----:B------:R-:W-:Y:S01]  /*4da0*/  F2FP.F16.F32.PACK_AB R78, R78, R13 ;  /* 0x0000000d4e4e723e */ /* 0x000fe200000000ff */
[----:B------:R-:W-:-:S02]  /*4db0*/  HADD2.F32 R42, -RZ, R88.H0_H0 ;  /* 0x20000058ff2a7230 */ /* 0x000fc40000004100 */
[-C--:B------:R-:W-:Y:S01]  /*4dc0*/  FMUL.FTZ R43, R39, R41.reuse ;  /* 0x00000029272b7220 */ /* 0x080fe20000410000 */
[----:B------:R-:W-:Y:S02]  /*4dd0*/  HADD2.F32 R40, -RZ, R90.H0_H0 ;  /* 0x2000005aff287230 */ /* 0x000fe40000004100 */
[C---:B------:R-:W-:Y:S01]  /*4de0*/  FMUL.FTZ R46, R38.reuse, R41 ;  /* 0x00000029262e7220 */ /* 0x040fe20000410000 */
[----:B------:R-:W-:Y:S02]  /*4df0*/  HADD2.F32 R88, -RZ, R88.H1_H1 ;  /* 0x30000058ff587230 */ /* 0x000fe40000004100 */
[-C--:B------:R-:W-:Y:S01]  /*4e00*/  FMUL.FTZ R44, R37, R42.reuse ;  /* 0x0000002a252c7220 */ /* 0x080fe20000410000 */
        /* <DEDUP_REMOVED lines=11> */
[----:B------:R-:W-:Y:S01]  /*4ec0*/  HADD2.F32 R6, -RZ, R6.H1_H1 ;  /* 0x30000006ff067230 */ /* 0x000fe20000004100 */
[----:B------:R-:W-:Y:S01]  /*4ed0*/  F2FP.F16.F32.PACK_AB R12, R41, R42 ;  /* 0x0000002a290c723e */ /* 0x000fe200000000ff */
        /* <DEDUP_REMOVED lines=15> */
.L_x_15514:
[----:B------:R-:W-:Y:S05]  /*4fd0*/  BSYNC B1 ;  /* 0x0000000000017941 */ /* 0x000fea0003800000 */
.L_x_15513:
[----:B------:R-:W-:Y:S01]  /*4fe0*/  ISETP.GE.AND P3, PT, R11, R87, PT ;  /* 0x000000570b00720c */ /* 0x000fe20003f66270 */
[----:B-1----:R1:W-:Y:S02]  /*4ff0*/  ST.E.128 desc[UR40][R32.64], R4 ;  /* 0x0000000420007985 */ /* 0x0023e4000c101d28 */
[----:B-1----:R-:W-:Y:S01]  /*5000*/  MOV R4, R84 ;  /* 0x0000005400047202 */ /* 0x002fe20000000f00 */
[----:B------:R-:W-:-:S09]  /*5010*/  IMAD.MOV.U32 R5, RZ, RZ, R85 ;  /* 0x000000ffff057224 */ /* 0x000fd200078e0055 */
[----:B------:R-:W-:Y:S05]  /*5020*/  @P3 BRA `(.L_x_15495) ;  /* 0x00000004001c3947 */ /* 0x000fea0003800000 */
[----:B------:R-:W-:-:S05]  /*5030*/  IMAD.WIDE R4, R11, 0x2, R4 ;  /* 0x000000020b047825 */ /* 0x000fca00078e0204 */
[----:B--2---:R1:W-:Y:S01]  /*5040*/  ST.E.128 desc[UR40][R4.64], R12 ;  /* 0x0000000c04007985 */ /* 0x0043e2000c101d28 */
[----:B------:R-:W-:Y:S05]  /*5050*/  BRA `(.L_x_15495) ;  /* 0x0000000400107947 */ /* 0x000fea0003800000 */
.L_x_15476:
[----:B------:R-:W2:Y:S02]  /*5060*/  LDL R4, [R1] ;  /* 0x0000000001047983 */ /* 0x000ea40000100800 */
[----:B--2---:R-:W-:-:S13]  /*5070*/  ISETP.NE.AND P5, PT, R4, 0x3, PT ;  /* 0x000000030400780c */ /* 0x004fda0003fa5270 */
[----:B------:R-:W-:Y:S05]  /*5080*/  @!P5 BRA `(.L_x_15515) ;  /* 0x000000000004d947 */ /* 0x000fea0003800000 */
[----:B------:R-:W-:Y:S01]  /*5090*/  BPT.TRAP 0x1 ;  /* 0x000000040000795c */ /* 0x000fe20000300000 */
.L_x_15515:
[----:B------:R-:W2:Y:S01]  /*50a0*/  LDL R4, [R1+0x4] ;  /* 0x0000040001047983 */ /* 0x000ea20000100800 */
[----:B------:R-:W-:Y:S01]  /*50b0*/  IMAD R68, R22, 0x8, R2 ;  /* 0x0000000816447824 */ /* 0x000fe200078e0202 */
[----:B------:R-:W-:Y:S01]  /*50c0*/  BSSY B1, `(.L_x_15516) ;  /* 0x0000005000017945 */ /* 0x000fe20003800000 */
[----:B------:R-:W-:Y:S02]  /*50d0*/  SHF.R.S32.HI R73, RZ, 0x1f, R72 ;  /* 0x0000001fff497819 */ /* 0x000fe40000011448 */
[----:B--2---:R-:W-:-:S04]  /*50e0*/  SHF.L.U32 R77, R4, 0x1f, RZ ;  /* 0x0000001f044d7819 */ /* 0x004fc800000006ff */
[----:B------:R-:W0:Y:S02]  /*50f0*/  SYNCS.PHASECHK.TRANS64.TRYWAIT P3, [R68+URZ+0x16890], R77 ;  /* 0x0168904d440075a7 */ /* 0x000e24000806017f */
[----:B0-----:R-:W-:Y:S05]  /*5100*/  @!P3 BRA `(.L_x_15517) ;  /* 0x00000158000cb947 */ /* 0x001fea0003800000 */
.L_x_15756:
[----:B------:R-:W-:Y:S05]  /*5110*/  BSYNC B1 ;  /* 0x0000000000017941 */ /* 0x000fea0003800000 */
.L_x_15516:
        /* <DEDUP_REMOVED lines=25> */
.L_x_15760:
        /* <DEDUP_REMOVED lines=13> */
.L_x_15520:
[----:B------:R-:W-:Y:S05]  /*5380*/  BSYNC B1 ;  /* 0x0000000000017941 */ /* 0x000fea0003800000 */
.L_x_15519:
[----:B------:R-:W-:-:S03]  /*5390*/  UMOV UR4, 0xffffffff ;  /* 0xffffffff00047882 */ /* 0x000fc60000000000 */
[----:B------:R-:W-:Y:S05]  /*53a0*/  BRA.DIV UR4, `(.L_x_15521) ;  /* 0x0000015604c47947 */ /* 0x000fea000b800000 */
[----:B--2-4-:R2:W4:Y:S04]  /*53b0*/  SHFL.IDX PT, R5, R33, 0x1, 0x1c1f ;  /* 0x003c1f0021057f89 */ /* 0x01452800000e0000 */
[----:B---3--:R2:W3:Y:S02]  /*53c0*/  SHFL.IDX PT, R7, R32, 0x1, 0x1c1f ;  /* 0x003c1f0020077f89 */ /* 0x0084e400000e0000 */
.L_x_15764:
        /* <DEDUP_REMOVED lines=13> */
.L_x_15495:
[----:B------:R-:W-:Y:S05]  /*54a0*/  BSYNC B0 ;  /* 0x0000000000007941 */ /* 0x000fea0003800000 */
.L_x_15475:
[----:B01234-:R-:W0:Y:S01]  /*54b0*/  S2R R4, SR_TID.X ;  /* 0x0000000000047919 */ /* 0x01fe220000002100 */
[----:B------:R-:W-:Y:S01]  /*54c0*/  @!PT LDS RZ, [RZ] ;  /* 0x00000000fffff984 */ /* 0x000fe20000000800 */
[----:B------:R-:W-:Y:S01]  /*54d0*/  @!PT LDS RZ, [RZ] ;  /* 0x00000000fffff984 */ /* 0x000fe20000000800 */
[----:B------:R-:W-:Y:S01]  /*54e0*/  @!PT LDS RZ, [RZ] ;  /* 0x00000000fffff984 */ /* 0x000fe20000000800 */
[----:B------:R-:W-:Y:S01]  /*54f0*/  @!PT LDS RZ, [RZ] ;  /* 0x00000000fffff984 */ /* 0x000fe20000000800 */
[----:B------:R1:W-:Y:S06]  /*5500*/  MEMBAR.ALL.CTA ;  /* 0x0000000000007992 */ /* 0x0003ec0000008000 */
[----:B-1----:R-:W1:Y:S01]  /*5510*/  FENCE.VIEW.ASYNC.S ;  /* 0x00000000000073c6 */ /* 0x002e620000000000 */
[----:B------:R-:W-:Y:S05]  /*5520*/  WARPSYNC.ALL ;  /* 0x0000000000007948 */ /* 0x000fea0003800000 */
[----:B------:R-:W-:Y:S01]  /*5530*/  BSSY B0, `(.L_x_15522) ;  /* 0x0000008000007945 */ /* 0x000fe20003800000 */
[----:B-1----:R1:W-:Y:S01]  /*5540*/  BAR.SYNC.DEFER_BLOCKING R76, 0x80 ;  /* 0x0002004c0000751d */ /* 0x0023e20000010000 */
[----:B0-----:R-:W-:-:S13]  /*5550*/  LOP3.LUT P3, RZ, R4, 0x7f, RZ, 0xc0, !PT ;  /* 0x0000007f04ff7812 */ /* 0x001fda000786c0ff */
[----:B------:R-:W-:-:S05]  /*5560*/  @!P3 VIADD R4, R68, 0x168a0 ;  /* 0x000168a04404b836 */ /* 0x000fca0000000000 */
[----:B------:R-:W-:-:S04]  /*5570*/  @!P3 PRMT R4, RZ, 0x654, R4 ;  /* 0x00000654ff04b816 */ /* 0x000fc80000000004 */
[----:B------:R1:W-:Y:S01]  /*5580*/  @!P3 SYNCS.ARRIVE.TRANS64.RED.A1T0 RZ, [R4+URZ], RZ ;  /* 0x000000ff04ffb9a7 */ /* 0x0003e2000810043f */
[----:B------:R-:W-:Y:S05]  /*5590*/  @!P5 BRA `(.L_x_15523) ;  /* 0x000000000004d947 */ /* 0x000fea0003800000 */
[----:B------:R-:W-:Y:S01]  /*55a0*/  BPT.TRAP 0x1 ;  /* 0x000000040000795c */ /* 0x000fe20000300000 */
.L_x_15523:
[----:B------:R-:W-:Y:S05]  /*55b0*/  BSYNC B0 ;  /* 0x0000000000007941 */ /* 0x000fea0003800000 */
.L_x_15522:
[----:B------:R-:W0:Y:S01]  /*55c0*/  SYNCS.PHASECHK.TRANS64.TRYWAIT P4, [R68+URZ+0x168b0], R77 ;  /* 0x0168b04d440075a7 */ /* 0x000e22000808017f */
[----:B------:R-:W-:Y:S01]  /*55d0*/  ULDC UR36, c[0x0][0x2f4] ;  /* 0x0000bd0000247ab9 */ /* 0x000fe20000000800 */
[----:B------:R-:W-:Y:S04]  /*55e0*/  BSSY B0, `(.L_x_15524) ;  /* 0x0000002000007945 */ /* 0x000fe80003800000 */
[----:B0-----:R-:W-:Y:S05]  /*55f0*/  @!P4 BRA `(.L_x_15525) ;  /* 0x00000154007cc947 */ /* 0x001fea0003800000 */
.L_x_15765:
[----:B------:R-:W-:Y:S05]  /*5600*/  BSYNC B0 ;  /* 0x0000000000007941 */ /* 0x000fea0003800000 */
.L_x_15524:
[----:B------:R-:W-:Y:S01]  /*5610*/  ULDC.64 UR4, c[0x0][0x328] ;  /* 0x0000ca0000047ab9 */ /* 0x000fe20000000a00 */
[----:B------:R-:W-:Y:S01]  /*5620*/  ULDC.64 UR6, c[0x0][0x318] ;  /* 0x0000c60000067ab9 */ /* 0x000fe20000000a00 */
[----:B------:R-:W-:Y:S01]  /*5630*/  IMAD R73, R73, UR4, RZ ;  /* 0x0000000449497c24 */ /* 0x000fe2000f8e02ff */
[----:B------:R-:W-:Y:S01]  /*5640*/  BSSY B0, `(.L_x_15526) ;  /* 0x000001d000007945 */ /* 0x000fe20003800000 */
[----:B-1----:R-:W-:-:S04]  /*5650*/  IMAD.WIDE.U32 R4, R72, UR4, RZ ;  /* 0x0000000448047c25 */ /* 0x002fc8000f8e00ff */
[----:B------:R-:W-:Y:S01]  /*5660*/  IMAD R73, R72, UR5, R73 ;  /* 0x0000000548497c24 */ /* 0x000fe2000f8e0249 */
[----:B------:R-:W-:Y:S01]  /*5670*/  ULDC.64 UR4, c[0x0][0x338] ;  /* 0x0000ce0000047ab9 */ /* 0x000fe20000000a00 */
[----:B------:R-:W-:Y:S02]  /*5680*/  IMAD.IADD R75, R75, 0x1, -R155 ;  /* 0x000000014b4b7824 */ /* 0x000fe400078e0a9b */
[----:B------:R-:W-:Y:S01]  /*5690*/  IMAD R74, R74, UR4, RZ ;  /* 0x000000044a4a7c24 */ /* 0x000fe2000f8e02ff */
[----:B------:R-:W-:-:S03]  /*56a0*/  IADD3 R5, R5, R73, RZ ;  /* 0x0000004905057210 */ /* 0x000fc60007ffe0ff */
        /* <DEDUP_REMOVED lines=22> */
.L_x_15527:
[----:B------:R-:W-:Y:S05]  /*5810*/  BSYNC B0 ;  /* 0x0000000000007941 */ /* 0x000fea0003800000 */
.L_x_15526:
        /* <DEDUP_REMOVED lines=15> */
.L_x_15529:
[----:B------:R-:W-:Y:S05]  /*5910*/  BSYNC B0 ;  /* 0x0000000000007941 */ /* 0x000fea0003800000 */
.L_x_15528:
[----:B-1-3--:R-:W3:Y:S01]  /*5920*/  LDL.LU R5, [R1+0x4] ;  /* 0x0000040001057983 */ /* 0x00aee20000300800 */
        /* <DEDUP_REMOVED lines=15> */
[----:B---3--:R-:W-:-:S05]  /*5a20*/  LOP3.LUT R5, R5, R4, RZ, 0x3c, !PT ;  /* 0x0000000405057212 */ /* 0x008fca00078e3cff */
[----:B------:R0:W-:Y:S01]  /*5a30*/  STL [R1+0x4], R5 ;  /* 0x0000040501007387 */ /* 0x0001e20000100800 */
[----:B------:R-:W-:Y:S05]  /*5a40*/  @P4 BRA `(.L_x_15530) ;  /* 0xffffffc800104947 */ /* 0x000fea000383ffff */
[----:B0-----:R-:W0:Y:S01]  /*5a50*/  S2R R5, SR_TID.X ;  /* 0x0000000000057919 */ /* 0x001e220000002100 */
[----:B------:R-:W-:Y:S02]  /*5a60*/  PLOP3.LUT P0, PT, PT, PT, PT, 0x8, 0x0 ;  /* 0x000000000000781c */ /* 0x000fe40003f0e170 */
[----:B0-----:R-:W-:-:S04]  /*5a70*/  SHF.R.U32.HI R5, RZ, 0x7, R5 ;  /* 0x00000007ff057819 */ /* 0x001fc80000011605 */
[----:B------:R-:W-:-:S13]  /*5a80*/  ISETP.NE.AND P4, PT, R5, 0x1, PT ;  /* 0x000000010500780c */ /* 0x000fda0003f85270 */
[----:B------:R-:W-:Y:S06]  /*5a90*/  @!P4 BAR.ARV 0x9, 0x100 ;  /* 0x024400000000cb1d */ /* 0x000fec0000002000 */
.L_x_15470:
[----:B------:R-:W3:Y:S01]  /*5aa0*/  LDL R3, [R1+0x2c] ;  /* 0x00002c0001037983 */ /* 0x000ee20000100800 */
[----:B------:R-:W0:Y:S01]  /*5ab0*/  LDC R0, c[0x0][0x448] ;  /* 0x00011200ff007b82 */ /* 0x000e220000000800 */
[----:B------:R-:W-:Y:S02]  /*5ac0*/  MOV R88, RZ ;  /* 0x000000ff00587202 */ /* 0x000fe40000000f00 */
[----:B0-----:R-:W-:-:S13]  /*5ad0*/  ISETP.NE.AND P1, PT, R0, 0x1, PT ;  /* 0x000000010000780c */ /* 0x001fda0003f25270 */
[----:B------:R-:W0:Y:S08]  /*5ae0*/  @P1 LDC R0, c[0x0][0x44c] ;  /* 0x00011300ff001b82 */ /* 0x000e300000000800 */
[----:B------:R-:W1:Y:S01]  /*5af0*/  @P1 LDC R5, c[0x0][0x450] ;  /* 0x00011400ff051b82 */ /* 0x000e620000000800 */
[----:B---3--:R-:W-:-:S04]  /*5b00*/  VIADD R3, R3, 0xbf ;  /* 0x000000bf03037836 */ /* 0x008fc80000000000 */
        /* <DEDUP_REMOVED lines=12> */
.L_x_15531:
[----:B------:R-:W-:Y:S04]  /*5bd0*/  BSSY B0, `(.L_x_15532) ;  /* 0x0000020000007945 */ /* 0x000fe80003800000 */
        /* <DEDUP_REMOVED lines=31> */
.L_x_15533:
[----:B------:R-:W-:Y:S05]  /*5dd0*/  BSYNC B0 ;  /* 0x0000000000007941 */ /* 0x000fea0003800000 */
.L_x_15532:
        /* <DEDUP_REMOVED lines=19> */
[----:B---3--:R-:W-:-:S05]  /*5f10*/  IMAD R0, R0, R88, RZ ;  /* 0x0000005800007224 */ /* 0x008fca00078e02ff */
        /* <DEDUP_REMOVED lines=13> */
.L_x_15768:
        /* <DEDUP_REMOVED lines=16> */
[----:B-1----:R0:W1:Y:S01]  /*60f0*/  LDC.64 R14, c[0x4][R0] ;  /* 0x01000000000e7b82 */ /* 0x0020620000000a00 */
[----:B------:R-:W-:Y:S01]  /*6100*/  MOV R5, UR5 ;  /* 0x0000000500057c02 */ /* 0x000fe20008000f00 */
[----:B------:R-:W-:Y:S01]  /*6110*/  ULDC.64 UR4, c[0x4][0x28] ;  /* 0x01000a0000047ab9 */ /* 0x000fe20000000a00 */
[----:B------:R-:W-:Y:S01]  /*6120*/  IMAD.U32 R6, RZ, RZ, UR6 ;  /* 0x00000006ff067e24 */ /* 0x000fe2000f8e00ff */
[----:B--2---:R-:W-:Y:S01]  /*6130*/  MOV R13, RZ ;  /* 0x000000ff000d7202 */ /* 0x004fe20000000f00 */
[----:B------:R-:W-:Y:S02]  /*6140*/  IMAD.U32 R7, RZ, RZ, UR7 ;  /* 0x00000007ff077e24 */ /* 0x000fe4000f8e00ff */
[----:B------:R-:W-:-:S02]  /*6150*/  IMAD.U32 R10, RZ, RZ, UR4 ;  /* 0x00000004ff0a7e24 */ /* 0x000fc4000f8e00ff */
[----:B----4-:R-:W-:Y:S02]  /*6160*/  IMAD.U32 R11, RZ, RZ, UR5 ;  /* 0x00000005ff0b7e24 */ /* 0x010fe4000f8e00ff */
[----:B------:R-:W-:Y:S02]  /*6170*/  IMAD.MOV.U32 R8, RZ, RZ, 0x70 ;  /* 0x00000070ff087424 */ /* 0x000fe400078e00ff */
[----:B0-----:R-:W-:-:S07]  /*6180*/  IMAD.MOV.U32 R12, RZ, RZ, 0x1 ;  /* 0x00000001ff0c7424 */ /* 0x001fce00078e00ff */
[----:B------:R-:W-:-:S07]  /*6190*/  LEPC R20, `(.L_x_15537) ;  /* 0x000000001014794e */ /* 0x000fce0000000000 */
[----:B-1---5:R-:W-:Y:S05]  /*61a0*/  CALL.ABS.NOINC R14 ;  /* 0x000000000e007343 */ /* 0x022fea0003c00000 */
.L_x_15537:
[----:B------:R-:W-:Y:S05]  /*61b0*/  BSYNC B6 ;  /* 0x0000000000067941 */ /* 0x000fea0003800000 */
.L_x_15536:
[----:B------:R-:W-:Y:S02]  /*61c0*/  ULDC UR4, c[0x0][0x3f4] ;  /* 0x0000fd0000047ab9 */ /* 0x000fe40000000800 */
[----:B------:R-:W-:-:S13]  /*61d0*/  ISETP.LT.AND P0, PT, RZ, UR4, PT ;  /* 0x00000004ff007c0c */ /* 0x000fda000bf01270 */
[----:B------:R-:W-:Y:S05]  /*61e0*/  @P0 BRA `(.L_x_15538) ;  /* 0x0000000000400947 */ /* 0x000fea0003800000 */
[----:B------:R-:W3:Y:S02]  /*61f0*/  LDL R20, [R1+0x5c] ;  /* 0x00005c0001147983 */ /* 0x000ee40000100800 */
[----:B---3--:R-:W-:-:S04]  /*6200*/  LEA.HI R0, R20, R20, RZ, 0x1 ;  /* 0x0000001414007211 */ /* 0x008fc800078f08ff */
[----:B------:R-:W-:-:S05]  /*6210*/  LOP3.LUT R0, R0, 0xfffffffe, RZ, 0xc0, !PT ;  /* 0xfffffffe00007812 */ /* 0x000fca00078ec0ff */
[----:B------:R-:W-:-:S05]  /*6220*/  IMAD.IADD R0, R20, 0x1, -R0 ;  /* 0x0000000114007824 */ /* 0x000fca00078e0a00 */
[----:B------:R-:W-:-:S04]  /*6230*/  SHF.L.U32 R3, R0, 0x1f, RZ ;  /* 0x0000001f00037819 */ /* 0x000fc800000006ff */
[----:B------:R0:W3:Y:S03]  /*6240*/  SYNCS.PHASECHK.TRANS64.TRYWAIT P0, [R2+URZ+0x16800], R3 ;  /* 0x01680003020075a7 */ /* 0x0000e6000800017f */
[----:B---3--:R-:W-:Y:S05]  /*6250*/  @!P0 NANOSLEEP.SYNCS 0x989680 ;  /* 0x009896800000895d */ /* 0x008fea0003900000 */
[----:B------:R-:W3:Y:S01]  /*6260*/  @!P0 SYNCS.PHASECHK.TRANS64 P0, [R2+URZ+0x16800], R3 ;  /* 0x01680003020085a7 */ /* 0x000ee2000800007f */
[----:B------:R-:W-:Y:S04]  /*6270*/  BSSY B0, `(.L_x_15539) ;  /* 0x0000006000007945 */ /* 0x000fe80003800000 */
[----:B---3--:R-:W-:Y:S05]  /*6280*/  @P0 BRA `(.L_x_15540) ;  /* 0x0000000000100947 */ /* 0x008fea0003800000 */
.L_x_15541:
[----:B---3--:R3:W0:Y:S02]  /*6290*/  SYNCS.PHASECHK.TRANS64.TRYWAIT P0, [R2+URZ+0x16800], R3 ;  /* 0x01680003020075a7 */ /* 0x008624000800017f */
[----:B0-----:R-:W-:Y:S05]  /*62a0*/  @!P0 NANOSLEEP.SYNCS 0x989680 ;  /* 0x009896800000895d */ /* 0x001fea0003900000 */
[----:B------:R-:W0:Y:S02]  /*62b0*/  @!P0 SYNCS.PHASECHK.TRANS64 P0, [R2+URZ+0x16800], R3 ;  /* 0x01680003020085a7 */ /* 0x000e24000800007f */
[----:B0-----:R-:W-:Y:S05]  /*62c0*/  @!P0 BRA `(.L_x_15541) ;  /* 0xfffffffc00f08947 */ /* 0x001fea000383ffff */
.L_x_15540:
[----:B------:R-:W-:Y:S05]  /*62d0*/  BSYNC B0 ;  /* 0x0000000000007941 */ /* 0x000fea0003800000 */
.L_x_15539:
[----:B------:R-:W-:Y:S05]  /*62e0*/  BRA `(.L_x_15542) ;  /* 0x0000002c00947947 */ /* 0x000fea0003800000 */
.L_x_15538:
        /* <DEDUP_REMOVED lines=18> */
[----:B-1----:R0:W1:Y:S01]  /*6410*/  LDC.64 R14, c[0x4][R0] ;  /* 0x01000000000e7b82 */ /* 0x0020620000000a00 */
[----:B------:R-:W-:Y:S01]  /*6420*/  IMAD.U32 R5, RZ, RZ, UR5 ;  /* 0x00000005ff057e24 */ /* 0x000fe2000f8e00ff */
[----:B------:R-:W-:Y:S01]  /*6430*/  ULDC.64 UR4, c[0x4][0x20] ;  /* 0x0100080000047ab9 */ /* 0x000fe20000000a00 */
[----:B------:R-:W-:Y:S01]  /*6440*/  IMAD.U32 R6, RZ, RZ, UR6 ;  /* 0x00000006ff067e24 */ /* 0x000fe2000f8e00ff */
[----:B------:R-:W-:Y:S01]  /*6450*/  MOV R7, UR7 ;  /* 0x0000000700077c02 */ /* 0x000fe20008000f00 */
[----:B------:R-:W-:Y:S02]  /*6460*/  IMAD.U32 R10, RZ, RZ, UR4 ;  /* 0x00000004ff0a7e24 */ /* 0x000fe4000f8e00ff */
[----:B----4-:R-:W-:-:S02]  /*6470*/  IMAD.U32 R11, RZ, RZ, UR5 ;  /* 0x00000005ff0b7e24 */ /* 0x010fc4000f8e00ff */
[----:B------:R-:W-:Y:S02]  /*6480*/  IMAD.MOV.U32 R8, RZ, RZ, 0x70 ;  /* 0x00000070ff087424 */ /* 0x000fe400078e00ff */
[----:B------:R-:W-:Y:S02]  /*6490*/  IMAD.MOV.U32 R12, RZ, RZ, 0x1 ;  /* 0x00000001ff0c7424 */ /* 0x000fe400078e00ff */
[----:B0-2---:R-:W-:-:S07]  /*64a0*/  IMAD.MOV.U32 R13, RZ, RZ, RZ ;  /* 0x000000ffff0d7224 */ /* 0x005fce00078e00ff */
[----:B------:R-:W-:-:S07]  /*64b0*/  LEPC R20, `(.L_x_15544) ;  /* 0x000000001014794e */ /* 0x000fce0000000000 */
[----:B-1----:R-:W-:Y:S05]  /*64c0*/  CALL.ABS.NOINC R14 ;  /* 0x000000000e007343 */ /* 0x002fea0003c00000 */
.L_x_15544:
[----:B------:R-:W-:Y:S05]  /*64d0*/  BSYNC B6 ;  /* 0x0000000000067941 */ /* 0x000fea0003800000 */
.L_x_15543:
[----:B------:R-:W3:Y:S01]  /*64e0*/  LDL R20, [R1+0x2c] ;  /* 0x00002c0001147983 */ /* 0x000ee20000100800 */
[----:B------:R-:W-:Y:S01]  /*64f0*/  ULDC.U8 UR4, c[0x0][0x410] ;  /* 0x0001040000047ab9 */ /* 0x000fe20000000000 */
[----:B------:R-:W-:Y:S01]  /*6500*/  BSSY B0, `(.L_x_15545) ;  /* 0x00002bb000007945 */ /* 0x000fe20003800000 */
[----:B------:R-:W-:Y:S01]  /*6510*/  ISETP.NE.AND P0, PT, RZ, UR4, PT ;  /* 0x00000004ff007c0c */ /* 0x000fe2000bf05270 */
[----:B---3--:R-:W-:-:S12]  /*6520*/  IMAD.IADD R39, R155, 0x1, R20 ;  /* 0x000000019b277824 */ /* 0x008fd800078e0214 */
[----:B------:R-:W-:Y:S05]  /*6530*/  @!P0 BRA `(.L_x_15546) ;  /* 0x0000001400a08947 */ /* 0x000fea0003800000 */
[----:B------:R-:W3:Y:S01]  /*6540*/  LDL R37, [R1+0x8] ;  /* 0x0000080001257983 */ /* 0x000ee20000100800 */
[----:B------:R-:W0:Y:S01]  /*6550*/  LDC R38, c[0x0][0x448] ;  /* 0x00011200ff267b82 */ /* 0x000e220000000800 */
[----:B------:R-:W-:Y:S01]  /*6560*/  ULDC.64 UR4, c[0x0][0x3f8] ;  /* 0x0000fe0000047ab9 */ /* 0x000fe20000000a00 */
[----:B------:R-:W-:Y:S01]  /*6570*/  ULDC.64 UR6, c[0x0][0x408] ;  /* 0x0001020000067ab9 */ /* 0x000fe20000000a00 */
[----:B------:R-:W5:Y:S01]  /*6580*/  S2R R20, SR_TID.X ;  /* 0x0000000000147919 */ /* 0x000f620000002100 */
[----:B0-----:R-:W-:Y:S02]  /*6590*/  ISETP.NE.AND P0, PT, R38, 0x1, PT ;  /* 0x000000012600780c */ /* 0x001fe40003f05270 */
[----:B-----5:R-:W-:-:S11]  /*65a0*/  IADD3 R21, R20, -0x80, RZ ;  /* 0xffffff8014157810 */ /* 0x020fd60007ffe0ff */
[----:B------:R-:W0:Y:S01]  /*65b0*/  @P0 LDC R0, c[0x0][0x44c] ;  /* 0x00011300ff000b82 */ /* 0x000e220000000800 */
[----:B------:R-:W-:-:S04]  /*65c0*/  SHF.R.S32.HI R20, RZ, 0x1f, R21 ;  /* 0x0000001fff147819 */ /* 0x000fc80000011415 */
[----:B------:R-:W-:-:S03]  /*65d0*/  LEA.HI R20, R20, R21, RZ, 0x2 ;  /* 0x0000001514147211 */ /* 0x000fc600078f10ff */
[----:B------:R-:W5:Y:S01]  /*65e0*/  @P0 LDC R5, c[0x0][0x450] ;  /* 0x00011400ff050b82 */ /* 0x000f620000000800 */
[----:B------:R-:W-:-:S05]  /*65f0*/  LOP3.LUT R20, R20, 0xfffffffc, RZ, 0xc0, !PT ;  /* 0xfffffffc14147812 */ /* 0x000fca00078ec0ff */
[----:B------:R-:W-:-:S04]  /*6600*/  IMAD.IADD R20, R21, 0x1, -R20 ;  /* 0x0000000115147824 */ /* 0x000fc800078e0a14 */
[----:B------:R-:W-:-:S04]  /*6610*/  IMAD R3, R20, 0x60, R39 ;  /* 0x0000006014037824 */ /* 0x000fc800078e0227 */
[----:B0-----:R-:W-:-:S05]  /*6620*/  @P0 IMAD.HI.U32 R0, R3, R0, RZ ;  /* 0x0000000003000227 */ /* 0x001fca00078e00ff */
[----:B-----5:R-:W-:-:S04]  /*6630*/  @P0 SHF.R.U32.HI R3, RZ, R5, R0 ;  /* 0x00000005ff030219 */ /* 0x020fc80000011600 */
[----:B------:R-:W-:Y:S01]  /*6640*/  SHF.R.S32.HI R0, RZ, 0x1f, R3 ;  /* 0x0000001fff007819 */ /* 0x000fe20000011403 */
[----:B------:R-:W-:Y:S02]  /*6650*/  IMAD.MOV.U32 R8, RZ, RZ, R26 ;  /* 0x000000ffff087224 */ /* 0x000fe400078e001a */
[----:B------:R-:W-:Y:S02]  /*6660*/  IMAD.MOV.U32 R9, RZ, RZ, R31 ;  /* 0x000000ffff097224 */ /* 0x000fe400078e001f */
[C---:B------:R-:W-:Y:S02]  /*6670*/  IMAD R4, R0.reuse, UR4, RZ ;  /* 0x0000000400047c24 */ /* 0x040fe4000f8e02ff */
[----:B------:R-:W-:Y:S02]  /*6680*/  IMAD.MOV.U32 R10, RZ, RZ, R24 ;  /* 0x000000ffff0a7224 */ /* 0x000fe400078e0018 */
[----:B----4-:R-:W-:Y:S02]  /*6690*/  IMAD.MOV.U32 R11, RZ, RZ, R33 ;  /* 0x000000ffff0b7224 */ /* 0x010fe400078e0021 */
        /* <DEDUP_REMOVED lines=8> */
[----:B------:R-:W-:Y:S02]  /*6720*/  LEA R4, P0, R8, UR4, 0x1 ;  /* 0x0000000408047c11 */ /* 0x000fe4000f8008ff */
[----:B------:R-:W-:Y:S02]  /*6730*/  LEA R7, P1, R10, UR6, 0x1 ;  /* 0x000000060a077c11 */ /* 0x000fe4000f8208ff */
[----:B------:R-:W-:Y:S01]  /*6740*/  IADD3 R3, R11, R3, RZ ;  /* 0x000000030b037210 */ /* 0x000fe20007ffe0ff */
[----:B------:R-:W-:Y:S01]  /*6750*/  UMOV UR4, 0xffffffff ;  /* 0xffffffff00047882 */ /* 0x000fe20000000000 */
[----:B------:R-:W-:Y:S02]  /*6760*/  LEA.HI.X R6, R8, UR5, R5, 0x1, P0 ;  /* 0x0000000508067c11 */ /* 0x000fe400080f0c05 */
[----:B------:R-:W-:-:S02]  /*6770*/  LEA.HI.X R8, R10, UR7, R3, 0x1, P1 ;  /* 0x000000070a087c11 */ /* 0x000fc400088f0c03 */
[----:B---3--:R-:W-:Y:S01]  /*6780*/  SHF.R.S32.HI R36, RZ, 0x1f, R37 ;  /* 0x0000001fff247819 */ /* 0x008fe20000011425 */
[----:B------:R-:W-:Y:S06]  /*6790*/  BRA.DIV UR4, `(.L_x_15547) ;  /* 0x0000014604687947 */ /* 0x000fec000b800000 */
[----:B------:R0:W3:Y:S04]  /*67a0*/  SHFL.IDX PT, R3, R6, RZ, 0x1c1f ;  /* 0x001c1fff06037589 */ /* 0x0000e800000e0000 */
[----:B------:R0:W4:Y:S04]  /*67b0*/  SHFL.IDX PT, R0, R4, RZ, 0x1c1f ;  /* 0x001c1fff04007589 */ /* 0x00012800000e0000 */
[----:B------:R0:W0:Y:S04]  /*67c0*/  SHFL.IDX PT, R5, R8, RZ, 0x1c1f ;  /* 0x001c1fff08057589 */ /* 0x00002800000e0000 */
[----:B-1----:R1:W0:Y:S02]  /*67d0*/  SHFL.IDX PT, R14, R7, RZ, 0x1c1f ;  /* 0x001c1fff070e7589 */ /* 0x00222400000e0000 */
.L_x_15774:
[----:B------:R-:W5:Y:S01]  /*67e0*/  LDL R9, [R1+0xc] ;  /* 0x00000c0001097983 */ /* 0x000f620000100800 */
[----:B------:R-:W-:Y:S01]  /*67f0*/  BSSY B1, `(.L_x_15548) ;  /* 0x000001e000017945 */ /* 0x000fe20003800000 */
[----:B------:R-:W-:Y:S02]  /*6800*/  CS2R R32, SRZ ;  /* 0x0000000000207805 */ /* 0x000fe4000001ff00 */
[----:B------:R-:W-:Y:S02]  /*6810*/  CS2R R20, SRZ ;  /* 0x0000000000147805 */ /* 0x000fe4000001ff00 */
[----:B------:R-:W-:Y:S02]  /*6820*/  CS2R R30, SRZ ;  /* 0x00000000001e7805 */ /* 0x000fe4000001ff00 */
[----:B------:R-:W-:Y:S01]  /*6830*/  CS2R R24, SRZ ;  /* 0x0000000000187805 */ /* 0x000fe2000001ff00 */
[----:B-----5:R-:W-:-:S05]  /*6840*/  IMAD R38, R9, R38, RZ ;  /* 0x0000002609267224 */ /* 0x020fca00078e02ff */
[----:B------:R-:W-:-:S13]  /*6850*/  ISETP.GE.AND P0, PT, R39, R38, PT ;  /* 0x000000262700720c */ /* 0x000fda0003f06270 */
[----:B------:R-:W-:Y:S05]  /*6860*/  @P0 BRA `(.L_x_15549) ;  /* 0x0000000000580947 */ /* 0x000fea0003800000 */
[----:B------:R-:W-:Y:S01]  /*6870*/  ULDC UR4, c[0x0][0x3f4] ;  /* 0x0000fd0000047ab9 */ /* 0x000fe20000000800 */
[----:B----4-:R-:W-:Y:S01]  /*6880*/  IMAD.MOV.U32 R10, RZ, RZ, R0 ;  /* 0x000000ffff0a7224 */ /* 0x010fe200078e0000 */
[----:B------:R-:W-:Y:S01]  /*6890*/  ISETP.GE.AND P3, PT, R37, UR4, PT ;  /* 0x0000000425007c0c */ /* 0x000fe2000bf66270 */
[----:B---3--:R-:W-:Y:S01]  /*68a0*/  IMAD.MOV.U32 R11, RZ, RZ, R3 ;  /* 0x000000ffff0b7224 */ /* 0x008fe200078e0003 */
[----:B------:R-:W-:Y:S01]  /*68b0*/  ISETP.GE.AND P2, PT, R152, UR4, PT ;  /* 0x0000000498007c0c */ /* 0x000fe2000bf46270 */
[----:B0-----:R-:W-:Y:S01]  /*68c0*/  IMAD.MOV.U32 R15, RZ, RZ, R5 ;  /* 0x000000ffff0f7224 */ /* 0x001fe200078e0005 */
[----:B------:R-:W-:-:S09]  /*68d0*/  CS2R R30, SRZ ;  /* 0x00000000001e7805 */ /* 0x000fd2000001ff00 */
[C---:B------:R-:W-:Y:S01]  /*68e0*/  @!P3 IMAD.SHL.U32 R35, R37.reuse, 0x2, RZ ;  /* 0x000000022523b824 */ /* 0x040fe200078e00ff */
[----:B------:R-:W-:Y:S02]  /*68f0*/  @!P3 SHF.L.U64.HI R20, R37, 0x1, R36 ;  /* 0x000000012514b819 */ /* 0x000fe40000010224 */
[----:B------:R-:W-:Y:S02]  /*6900*/  CS2R R32, SRZ ;  /* 0x0000000000207805 */ /* 0x000fe4000001ff00 */
[----:B------:R-:W-:Y:S01]  /*6910*/  CS2R R24, SRZ ;  /* 0x0000000000187805 */ /* 0x000fe2000001ff00 */
[----:B------:R-:W-:Y:S01]  /*6920*/  @!P2 IMAD.WIDE R10, R152, 0x2, R10 ;  /* 0x00000002980aa825 */ /* 0x000fe200078e020a */
[-C--:B------:R-:W-:Y:S02]  /*6930*/  @!P3 IADD3 R26, P0, R0, R35.reuse, RZ ;  /* 0x00000023001ab210 */ /* 0x080fe40007f1e0ff */
[----:B------:R-:W-:Y:S01]  /*6940*/  @!P3 IADD3 R34, P1, R14, R35, RZ ;  /* 0x000000230e22b210 */ /* 0x000fe20007f3e0ff */
[----:B--2---:R-:W-:Y:S01]  /*6950*/  @!P2 IMAD.WIDE R12, R152, 0x2, R14 ;  /* 0x00000002980ca825 */ /* 0x004fe200078e020e */
[----:B------:R0:W5:Y:S03]  /*6960*/  @!P2 LD.E.64 R30, desc[UR40][R10.64] ;  /* 0x000000280a1ea980 */ /* 0x000166000c101b00 */
[--C-:B------:R-:W-:Y:S01]  /*6970*/  @!P3 IMAD.X R27, R3, 0x1, R20.reuse, P0 ;  /* 0x00000001031bb824 */ /* 0x100fe200000e0614 */
[----:B------:R0:W5:Y:S01]  /*6980*/  @!P2 LD.E.64 R32, desc[UR40][R12.64] ;  /* 0x000000280c20a980 */ /* 0x000162000c101b00 */
[----:B------:R-:W-:Y:S01]  /*6990*/  @!P3 IMAD.X R35, R5, 0x1, R20, P1 ;  /* 0x000000010523b824 */ /* 0x000fe200008e0614 */
[----:B------:R-:W-:-:S02]  /*69a0*/  CS2R R20, SRZ ;  /* 0x0000000000147805 */ /* 0x000fc4000001ff00 */
[----:B------:R0:W5:Y:S04]  /*69b0*/  @!P3 LD.E.64 R24, desc[UR40][R26.64] ;  /* 0x000000281a18b980 */ /* 0x000168000c101b00 */
[----:B------:R0:W5:Y:S02]  /*69c0*/  @!P3 LD.E.64 R20, desc[UR40][R34.64] ;  /* 0x000000282214b980 */ /* 0x000164000c101b00 */
.L_x_15549:
[----:B------:R-:W-:Y:S05]  /*69d0*/  BSYNC B1 ;  /* 0x0000000000017941 */ /* 0x000fea0003800000 */
.L_x_15548:
[----:B---3-5:R-:W-:Y:S01]  /*69e0*/  IMAD.MOV.U32 R3, RZ, RZ, R33 ;  /* 0x000000ffff037224 */ /* 0x028fe200078e0021 */
[----:B----4-:R-:W-:Y:S01]  /*69f0*/  MOV R0, R32 ;  /* 0x0000002000007202 */ /* 0x010fe20000000f00 */
[----:B0-----:R-:W-:Y:S01]  /*6a00*/  IMAD.MOV.U32 R5, RZ, RZ, R20 ;  /* 0x000000ffff057224 */ /* 0x001fe200078e0014 */
        /* <DEDUP_REMOVED lines=11> */
[----:B------:R-:W-:Y:S02]  /*6ac0*/  PRMT R47, R3, 0x5410, R5 ;  /* 0x00005410032f7816 */ /* 0x000fe40000000005 */
[----:B------:R-:W-:Y:S01]  /*6ad0*/  PRMT R35, R9, 0x7610, R35 ;  /* 0x0000761009237816 */ /* 0x000fe20000000023 */
[----:B------:R-:W-:Y:S06]  /*6ae0*/  BRA.DIV UR4, `(.L_x_15550) ;  /* 0x0000014604047947 */ /* 0x000fec000b800000 */
[----:B------:R0:W3:Y:S04]  /*6af0*/  SHFL.IDX PT, R3, R6, 0x1, 0x1c1f ;  /* 0x003c1f0006037f89 */ /* 0x0000e800000e0000 */
[----:B------:R0:W4:Y:S04]  /*6b00*/  SHFL.IDX PT, R0, R4, 0x1, 0x1c1f ;  /* 0x003c1f0004007f89 */ /* 0x00012800000e0000 */
[----:B------:R0:W0:Y:S04]  /*6b10*/  SHFL.IDX PT, R5, R8, 0x1, 0x1c1f ;  /* 0x003c1f0008057f89 */ /* 0x00002800000e0000 */
[----:B------:R0:W0:Y:S02]  /*6b20*/  SHFL.IDX PT, R14, R7, 0x1, 0x1c1f ;  /* 0x003c1f00070e7f89 */ /* 0x00002400000e0000 */
.L_x_15780:
[----:B0-----:R-:W5:Y:S04]  /*6b30*/  LDL R6, [R1+0x5c] ;  /* 0x00005c0001067983 */ /* 0x001f680000100800 */
[----:B------:R-:W3:Y:S01]  /*6b40*/  LDL R41, [R1+0x44] ;  /* 0x0000440001297983 */ /* 0x000ee20000100800 */
[----:B------:R-:W-:Y:S01]  /*6b50*/  VIADD R39, R39, 0x60 ;  /* 0x0000006027277836 */ /* 0x000fe20000000000 */
[----:B------:R-:W-:Y:S01]  /*6b60*/  BSSY B1, `(.L_x_15551) ;  /* 0x0000021000017945 */ /* 0x000fe20003800000 */
[----:B------:R-:W-:Y:S02]  /*6b70*/  CS2R R10, SRZ ;  /* 0x00000000000a7805 */ /* 0x000fe4000001ff00 */
[----:B--2---:R-:W-:Y:S02]  /*6b80*/  CS2R R12, SRZ ;  /* 0x00000000000c7805 */ /* 0x004fe4000001ff00 */
[----:B------:R-:W-:-:S02]  /*6b90*/  CS2R R8, SRZ ;  /* 0x0000000000087805 */ /* 0x000fc4000001ff00 */
[----:B------:R-:W-:Y:S02]  /*6ba0*/  ISETP.GE.AND P0, PT, R39, R38, PT ;  /* 0x000000262700720c */ /* 0x000fe40003f06270 */
[----:B-----5:R-:W-:-:S04]  /*6bb0*/  LEA.HI R4, R6, R6, RZ, 0x1 ;  /* 0x0000000606047211 */ /* 0x020fc800078f08ff */
[----:B------:R-:W-:Y:S01]  /*6bc0*/  LOP3.LUT R4, R4, 0xfffffffe, RZ, 0xc0, !PT ;  /* 0xfffffffe04047812 */ /* 0x000fe200078ec0ff */
[----:B---3--:R-:W-:-:S04]  /*6bd0*/  IMAD.SHL.U32 R34, R41, 0x40, RZ ;  /* 0x0000004029227824 */ /* 0x008fc800078e00ff */
[----:B------:R-:W-:-:S05]  /*6be0*/  IMAD.IADD R4, R6, 0x1, -R4 ;  /* 0x0000000106047824 */ /* 0x000fca00078e0a04 */
[----:B------:R-:W-:Y:S01]  /*6bf0*/  SHF.L.U32 R39, R4, 0x1f, RZ ;  /* 0x0000001f04277819 */ /* 0x000fe200000006ff */
[----:B------:R-:W-:Y:S06]  /*6c00*/  @P0 BRA `(.L_x_15552) ;  /* 0x0000000000580947 */ /* 0x000fec0003800000 */
[----:B------:R-:W-:Y:S01]  /*6c10*/  ULDC UR4, c[0x0][0x3f4] ;  /* 0x0000fd0000047ab9 */ /* 0x000fe20000000800 */
[----:B----4-:R-:W-:Y:S01]  /*6c20*/  IMAD.MOV.U32 R6, RZ, RZ, R0 ;  /* 0x000000ffff067224 */ /* 0x010fe200078e0000 */
[----:B------:R-:W-:Y:S01]  /*6c30*/  ISETP.GE.AND P3, PT, R37, UR4, PT ;  /* 0x0000000425007c0c */ /* 0x000fe2000bf66270 */
[----:B-1----:R-:W-:Y:S01]  /*6c40*/  IMAD.MOV.U32 R7, RZ, RZ, R3 ;  /* 0x000000ffff077224 */ /* 0x002fe200078e0003 */
[----:B------:R-:W-:Y:S02]  /*6c50*/  ISETP.GE.AND P2, PT, R152, UR4, PT ;  /* 0x0000000498007c0c */ /* 0x000fe4000bf46270 */
[----:B------:R-:W-:Y:S02]  /*6c60*/  CS2R R12, SRZ ;  /* 0x00000000000c7805 */ /* 0x000fe4000001ff00 */
[----:B------:R-:W-:-:S07]  /*6c70*/  MOV R15, R5 ;  /* 0x00000005000f7202 */ /* 0x000fce0000000f00 */
        /* <DEDUP_REMOVED lines=15> */
.L_x_15552:
[----:B------:R-:W-:Y:S05]  /*6d70*/  BSYNC B1 ;  /* 0x0000000000017941 */ /* 0x000fea0003800000 */
.L_x_15551:
[----:B01----:R-:W0:Y:S01]  /*6d80*/  S2R R7, SR_TID.X ;  /* 0x0000000000077919 */ /* 0x003e220000002100 */
[----:B------:R-:W1:Y:S01]  /*6d90*/  SYNCS.PHASECHK.TRANS64.TRYWAIT P0, [R2+URZ+0x16800], R39 ;  /* 0x01680027020075a7 */ /* 0x000e62000800017f */
[----:B------:R-:W-:Y:S01]  /*6da0*/  LOP3.LUT R3, R34, 0x1c0, RZ, 0xc0, !PT ;  /* 0x000001c022037812 */ /* 0x000fe200078ec0ff */
[----:B-----5:R-:W-:Y:S01]  /*6db0*/  IMAD.MOV.U32 R4, RZ, RZ, R26 ;  /* 0x000000ffff047224 */ /* 0x020fe200078e001a */
[----:B------:R-:W-:Y:S01]  /*6dc0*/  MOV R6, R12 ;  /* 0x0000000c00067202 */ /* 0x000fe20000000f00 */
[----:B------:R-:W-:Y:S01]  /*6dd0*/  IMAD.MOV.U32 R5, RZ, RZ, R11 ;  /* 0x000000ffff057224 */ /* 0x000fe200078e000b */
[----:B----4-:R-:W-:Y:S01]  /*6de0*/  LOP3.LUT R0, R3, 0x18, R16, 0xf8, !PT ;  /* 0x0000001803007812 */ /* 0x010fe200078ef810 */
[----:B------:R-:W-:Y:S01]  /*6df0*/  IMAD R34, R29, -0xc0, R38 ;  /* 0xffffff401d227824 */ /* 0x000fe200078e0226 */
[----:B------:R-:W-:Y:S01]  /*6e00*/  SHF.R.U32.HI R3, RZ, 0x3, R3 ;  /* 0x00000003ff037819 */ /* 0x000fe20000011603 */
[----:B------:R-:W-:Y:S01]  /*6e10*/  BSSY B1, `(.L_x_15553) ;  /* 0x0000019000017945 */ /* 0x000fe20003800000 */
[----:B------:R-:W-:Y:S01]  /*6e20*/  PRMT R48, R4, 0x7610, R48 ;  /* 0x0000761004307816 */ /* 0x000fe20000000030 */
[----:B------:R-:W-:Y:S01]  /*6e30*/  IMAD.MOV.U32 R4, RZ, RZ, R10 ;  /* 0x000000ffff047224 */ /* 0x000fe200078e000a */
[----:B------:R-:W-:Y:S01]  /*6e40*/  LOP3.LUT R0, R0, R3, RZ, 0x3c, !PT ;  /* 0x0000000300007212 */ /* 0x000fe200078e3cff */
[----:B------:R-:W-:Y:S01]  /*6e50*/  IMAD.MOV.U32 R3, RZ, RZ, R27 ;  /* 0x000000ffff037224 */ /* 0x000fe200078e001b */
[----:B------:R-:W-:-:S02]  /*6e60*/  VIMNMX R34, R34, 0xc0, PT ;  /* 0x000000c022227848 */ /* 0x000fc40003fe0100 */
[----:B------:R-:W-:Y:S01]  /*6e70*/  PRMT R14, R4, 0x5410, R5 ;  /* 0x00005410040e7816 */ /* 0x000fe20000000005 */
[----:B------:R-:W-:Y:S01]  /*6e80*/  IMAD.MOV.U32 R4, RZ, RZ, R8 ;  /* 0x000000ffff047224 */ /* 0x000fe200078e0008 */
[----:B------:R-:W-:Y:S01]  /*6e90*/  PRMT R29, R3, 0x7610, R29 ;  /* 0x00007610031d7816 */ /* 0x000fe2000000001d */
[----:B------:R-:W-:Y:S01]  /*6ea0*/  IMAD.MOV.U32 R5, RZ, RZ, R9 ;  /* 0x000000ffff057224 */ /* 0x000fe200078e0009 */
[----:B------:R-:W-:Y:S02]  /*6eb0*/  PRMT R48, R48, 0x5410, R6 ;  /* 0x0000541030307816 */ /* 0x000fe40000000006 */
[----:B------:R-:W-:Y:S02]  /*6ec0*/  PRMT R15, R4, 0x7610, R15 ;  /* 0x00007610040f7816 */ /* 0x000fe4000000000f */
[----:B------:R-:W-:Y:S02]  /*6ed0*/  LOP3.LUT P2, RZ, R41, 0x4, RZ, 0xc0, !PT ;  /* 0x0000000429ff7812 */ /* 0x000fe4000784c0ff */
[----:B------:R-:W-:Y:S01]  /*6ee0*/  ISETP.GE.AND P1, PT, R155, R34, PT ;  /* 0x000000229b00720c */ /* 0x000fe20003f26270 */
[----:B0-----:R-:W-:-:S05]  /*6ef0*/  VIADD R36, R7, 0xffffff80 ;  /* 0xffffff8007247836 */ /* 0x001fca0000000000 */
[----:B------:R-:W-:-:S04]  /*6f00*/  SHF.R.S32.HI R7, RZ, 0x1f, R36 ;  /* 0x0000001fff077819 */ /* 0x000fc80000011424 */
[----:B------:R-:W-:-:S04]  /*6f10*/  LEA.HI R7, R7, R36, RZ, 0x5 ;  /* 0x0000002407077211 */ /* 0x000fc800078f28ff */
[----:B------:R-:W-:-:S05]  /*6f20*/  SHF.R.S32.HI R7, RZ, 0x5, R7 ;  /* 0x00000005ff077819 */ /* 0x000fca0000011407 */
[----:B------:R-:W-:Y:S02]  /*6f30*/  IMAD R3, R7, 0x200, R0 ;  /* 0x0000020007037824 */ /* 0x000fe400078e0200 */
[----:B------:R-:W-:Y:S02]  /*6f40*/  IMAD.MOV.U32 R0, RZ, RZ, R13 ;  /* 0x000000ffff007224 */ /* 0x000fe400078e000d */
[----:B------:R-:W-:-:S03]  /*6f50*/  IMAD R3, R3, 0x2, R2 ;  /* 0x0000000203037824 */ /* 0x000fc600078e0202 */
[----:B------:R-:W-:Y:S01]  /*6f60*/  PRMT R29, R29, 0x5410, R0 ;  /* 0x000054101d1d7816 */ /* 0x000fe20000000000 */
[C---:B------:R-:W-:Y:S01]  /*6f70*/  VIADD R0, R3.reuse, 0x8440 ;  /* 0x0000844003007836 */ /* 0x040fe20000000000 */
[----:B------:R-:W-:Y:S01]  /*6f80*/  IADD3 R4, R3, 0x8400, RZ ;  /* 0x0000840003047810 */ /* 0x000fe20007ffe0ff */
[----:B-1----:R-:W-:Y:S06]  /*6f90*/  @!P0 BRA `(.L_x_15554) ;  /* 0x0000014000488947 */ /* 0x002fec0003800000 */
.L_x_15781:
[----:B------:R-:W-:Y:S05]  /*6fa0*/  BSYNC B1 ;  /* 0x0000000000017941 */ /* 0x000fea0003800000 */
.L_x_15553:
[----:B------:R-:W-:Y:S01]  /*6fb0*/  BSSY B1, `(.L_x_15555) ;  /* 0x0000060000017945 */ /* 0x000fe20003800000 */
[----:B------:R-:W-:Y:S01]  /*6fc0*/  PRMT R15, R15, 0x5410, R5 ;  /* 0x000054100f0f7816 */ /* 0x000fe20000000005 */
[----:B------:R-:W-:Y:S02]  /*6fd0*/  @P2 VIADD R0, R4, 0xffffffc0 ;  /* 0xffffffc004002836 */ /* 0x000fe40000000000 */
[----:B------:R-:W-:Y:S05]  /*6fe0*/  @P1 BRA `(.L_x_15556) ;  /* 0x0000000400701947 */ /* 0x000fea0003800000 */
[----:B------:R-:W2:Y:S01]  /*6ff0*/  LDL R6, [R1+0x8] ;  /* 0x0000080001067983 */ /* 0x000ea20000100800 */
[----:B------:R-:W1:Y:S01]  /*7000*/  LDC R5, c[0x0][0x3f4] ;  /* 0x0000fd00ff057b82 */ /* 0x000e620000000800 */
[----:B------:R-:W-:Y:S01]  /*7010*/  BSSY B2, `(.L_x_15557) ;  /* 0x000002e000027945 */ /* 0x000fe20003800000 */
[-C--:B-1----:R-:W-:Y:S02]  /*7020*/  ISETP.GE.AND P0, PT, R152, R5.reuse, PT ;  /* 0x000000059800720c */ /* 0x082fe40003f06270 */
[----:B--2---:R-:W-:-:S11]  /*7030*/  ISETP.GE.AND P1, PT, R6, R5, PT ;  /* 0x000000050600720c */ /* 0x004fd60003f26270 */
[----:B------:R-:W-:Y:S05]  /*7040*/  @P0 BRA `(.L_x_15558) ;  /* 0x0000000000a80947 */ /* 0x000fea0003800000 */
[----:B------:R-:W1:Y:S01]  /*7050*/  LDS.128 R4, [R3+0x8400] ;  /* 0x0084000003047984 */ /* 0x000e620000000c00 */
[----:B------:R-:W-:Y:S01]  /*7060*/  SHF.R.U32.HI R37, RZ, 0x10, R31 ;  /* 0x00000010ff257819 */ /* 0x000fe2000001161f */
[--C-:B------:R-:W-:Y:S01]  /*7070*/  HADD2.F32 R38, -RZ, R40.reuse.H0_H0 ;  /* 0x20000028ff267230 */ /* 0x100fe20000004100 */
[--C-:B0-----:R-:W-:Y:S01]  /*7080*/  SHF.R.U32.HI R39, RZ, 0x10, R33.reuse ;  /* 0x00000010ff277819 */ /* 0x101fe20000011621 */
[----:B------:R-:W-:Y:S01]  /*7090*/  HADD2.F32 R36, -RZ, R40.H1_H1 ;  /* 0x30000028ff247230 */ /* 0x000fe20000004100 */
[----:B------:R-:W-:Y:S01]  /*70a0*/  SHF.R.U64 R43, R32, 0x10, R33 ;  /* 0x00000010202b7819 */ /* 0x000fe20000001221 */
[----:B------:R-:W-:Y:S01]  /*70b0*/  HADD2.F32 R37, -RZ, R37.H0_H0 ;  /* 0x20000025ff257230 */ /* 0x000fe20000004100 */
[----:B------:R-:W-:Y:S01]  /*70c0*/  SHF.R.U64 R45, R30, 0x10, R31 ;  /* 0x000000101e2d7819 */ /* 0x000fe2000000121f */
[----:B------:R-:W-:Y:S02]  /*70d0*/  HADD2.F32 R39, -RZ, R39.H0_H0 ;  /* 0x20000027ff277230 */ /* 0x000fe40000004100 */
[----:B-1----:R-:W-:-:S02]  /*70e0*/  HADD2.F32 R32, -RZ, R7.H0_H0 ;  /* 0x20000007ff207230 */ /* 0x002fc40000004100 */
        /* <DEDUP_REMOVED lines=32> */
.L_x_15558:
[----:B------:R-:W-:Y:S05]  /*72f0*/  BSYNC B2 ;  /* 0x0000000000027941 */ /* 0x000fea0003800000 */
.L_x_15557:
[----:B------:R-:W-:Y:S05]  /*7300*/  @P1 BRA `(.L_x_15556) ;  /* 0x0000000000a81947 */ /* 0x000fea0003800000 */
[----:B-1----:R-:W1:Y:S01]  /*7310*/  LDS.128 R4, [R0] ;  /* 0x0000000000047984 */ /* 0x002e620000000c00 */
[----:B------:R-:W-:Y:S01]  /*7320*/  SHF.R.U32.HI R31, RZ, 0x10, R25 ;  /* 0x00000010ff1f7819 */ /* 0x000fe20000011619 */
[----:B------:R-:W-:Y:S01]  /*7330*/  HADD2.F32 R30, -RZ, R47.H1_H1 ;  /* 0x3000002fff1e7230 */ /* 0x000fe20000004100 */
[----:B------:R-:W-:Y:S01]  /*7340*/  SHF.R.U32.HI R33, RZ, 0x10, R21 ;  /* 0x00000010ff217819 */ /* 0x000fe20000011615 */
[----:B------:R-:W-:Y:S01]  /*7350*/  HADD2.F32 R32, -RZ, R46.H1_H1 ;  /* 0x3000002eff207230 */ /* 0x000fe20000004100 */
[----:B------:R-:W-:Y:S01]  /*7360*/  SHF.R.U64 R41, R24, 0x10, R25 ;  /* 0x0000001018297819 */ /* 0x000fe20000001219 */
[----:B------:R-:W-:Y:S01]  /*7370*/  HADD2.F32 R31, -RZ, R31.H0_H0 ;  /* 0x2000001fff1f7230 */ /* 0x000fe20000004100 */
[----:B0-----:R-:W-:Y:S01]  /*7380*/  SHF.R.U64 R39, R20, 0x10, R21 ;  /* 0x0000001014277819 */ /* 0x001fe20000001215 */
[----:B------:R-:W-:Y:S02]  /*7390*/  HADD2.F32 R33, -RZ, R33.H0_H0 ;  /* 0x20000021ff217230 */ /* 0x000fe40000004100 */
[----:B-1----:R-:W-:-:S02]  /*73a0*/  HADD2.F32 R25, -RZ, R7.H1_H1 ;  /* 0x30000007ff197230 */ /* 0x002fc40000004100 */
        /* <DEDUP_REMOVED lines=32> */
.L_x_15556:
[----:B------:R-:W-:Y:S05]  /*75b0*/  BSYNC B1 ;  /* 0x0000000000017941 */ /* 0x000fea0003800000 */
.L_x_15555:
[----:B-12---:R-:W-:-:S05]  /*75c0*/  VIADD R4, R155, 0x60 ;  /* 0x000000609b047836 */ /* 0x006fca0000000000 */
[----:B------:R-:W-:-:S13]  /*75d0*/  ISETP.GE.AND P0, PT, R4, R34, PT ;  /* 0x000000220400720c */ /* 0x000fda0003f06270 */
        /* <DEDUP_REMOVED lines=9> */
[--C-:B------:R-:W-:Y:S01]  /*7670*/  HADD2.F32 R24, -RZ, R48.reuse.H1_H1 ;  /* 0x30000030ff187230 */ /* 0x100fe20000004100 */
[--C-:B------:R-:W-:Y:S01]  /*7680*/  SHF.R.U64 R33, R26, 0x10, R27.reuse ;  /* 0x000000101a217819 */ /* 0x100fe2000000121b */
[----:B------:R-:W-:Y:S01]  /*7690*/  HADD2.F32 R26, -RZ, R48.H0_H0 ;  /* 0x20000030ff1a7230 */ /* 0x000fe20000004100 */
[----:B------:R-:W-:Y:S01]  /*76a0*/  SHF.R.U32.HI R27, RZ, 0x10, R27 ;  /* 0x00000010ff1b7819 */ /* 0x000fe2000001161b */
[----:B------:R-:W-:Y:S01]  /*76b0*/  HADD2.F32 R25, -RZ, R25.H0_H0 ;  /* 0x20000019ff197230 */ /* 0x000fe20000004100 */
[----:B------:R-:W-:-:S03]  /*76c0*/  SHF.R.U64 R35, R12, 0x10, R13 ;  /* 0x000000100c237819 */ /* 0x000fc6000000120d */
[----:B------:R-:W-:Y:S02]  /*76d0*/  HADD2.F32 R27, -RZ, R27.H0_H0 ;  /* 0x2000001bff1b7230 */ /* 0x000fe40000004100 */
[--C-:B-1----:R-:W-:Y:S02]  /*76e0*/  HADD2.F32 R21, -RZ, R7.reuse.H1_H1 ;  /* 0x30000007ff157230 */ /* 0x102fe40000004100 */
        /* <DEDUP_REMOVED lines=9> */
[----:B------:R-:W-:Y:S02]  /*7780*/  HADD2.F32 R21, -RZ, R29.H0_H0 ;  /* 0x2000001dff157230 */ /* 0x000fe40000004100 */
[----:B------:R-:W-:Y:S01]  /*7790*/  FFMA.FTZ R31, R20, R25, -R31 ;  /* 0x00000019141f7223 */ /* 0x000fe2000001081f */
[----:B------:R-:W-:Y:S02]  /*77a0*/  HADD2.F32 R6, -RZ, R5.H0_H0 ;  /* 0x20000005ff067230 */ /* 0x000fe40000004100 */
[----:B------:R-:W-:Y:S01]  /*77b0*/  FMUL.FTZ R32, R4, R24 ;  /* 0x0000001804207220 */ /* 0x000fe20000410000 */
[----:B------:R-:W-:-:S02]  /*77c0*/  HADD2.F32 R29, -RZ, R29.H1_H1 ;  /* 0x3000001dff1d7230 */ /* 0x000fc40000004100 */
[C---:B------:R-:W-:Y:S01]  /*77d0*/  FFMA.FTZ R30, R7.reuse, R24, -R30 ;  /* 0x00000018071e7223 */ /* 0x040fe2000001081e */
[----:B------:R-:W-:Y:S02]  /*77e0*/  HADD2.F32 R5, -RZ, R5.H1_H1 ;  /* 0x30000005ff057230 */ /* 0x000fe40000004100 */
        /* <DEDUP_REMOVED lines=16> */
.L_x_15561:
[----:B------:R-:W-:Y:S05]  /*78f0*/  BSYNC B1 ;  /* 0x0000000000017941 */ /* 0x000fea0003800000 */
.L_x_15560:
[----:B------:R-:W-:Y:S05]  /*7900*/  @P1 BRA `(.L_x_15559) ;  /* 0x0000001400e81947 */ /* 0x000fea0003800000 */
[----:B-1----:R-:W1:Y:S01]  /*7910*/  LDS.128 R4, [R0+0x3000] ;  /* 0x0030000000047984 */ /* 0x002e620000000c00 */
        /* <DEDUP_REMOVED lines=10> */
[--C-:B-1----:R-:W-:Y:S02]  /*79c0*/  HADD2.F32 R10, -RZ, R7.reuse.H1_H1 ;  /* 0x30000007ff0a7230 */ /* 0x102fe40000004100 */
        /* <DEDUP_REMOVED lines=31> */
.L_x_15546:
[----:B------:R-:W0:Y:S01]  /*7bc0*/  S2R R0, SR_TID.X ;  /* 0x0000000000007919 */ /* 0x000e220000002100 */
[----:B------:R-:W3:Y:S01]  /*7bd0*/  LDC R32, c[0x0][0x448] ;  /* 0x00011200ff207b82 */ /* 0x000ee20000000800 */
[----:B------:R-:W-:Y:S01]  /*7be0*/  ULDC.64 UR4, c[0x0][0x3f8] ;  /* 0x0000fe0000047ab9 */ /* 0x000fe20000000a00 */
[----:B------:R-:W-:Y:S01]  /*7bf0*/  ULDC.64 UR6, c[0x0][0x408] ;  /* 0x0001020000067ab9 */ /* 0x000fe20000000a00 */
[----:B------:R-:W-:Y:S02]  /*7c00*/  IMAD.MOV.U32 R4, RZ, RZ, R26 ;  /* 0x000000ffff047224 */ /* 0x000fe400078e001a */
[----:B------:R-:W-:Y:S02]  /*7c10*/  IMAD.MOV.U32 R6, RZ, RZ, R24 ;  /* 0x000000ffff067224 */ /* 0x000fe400078e0018 */
[----:B------:R-:W-:Y:S01]  /*7c20*/  IMAD.MOV.U32 R7, RZ, RZ, R33 ;  /* 0x000000ffff077224 */ /* 0x000fe200078e0021 */
[----:B---3--:R-:W-:Y:S01]  /*7c30*/  ISETP.NE.AND P0, PT, R32, 0x1, PT ;  /* 0x000000012000780c */ /* 0x008fe20003f05270 */
[----:B0-----:R-:W-:-:S05]  /*7c40*/  VIADD R0, R0, 0xffffff80 ;  /* 0xffffff8000007836 */ /* 0x001fca0000000000 */
[----:B------:R-:W-:-:S07]  /*7c50*/  SHF.R.S32.HI R3, RZ, 0x1f, R0 ;  /* 0x0000001fff037819 */ /* 0x000fce0000011400 */
[----:B------:R-:W0:Y:S01]  /*7c60*/  @P0 LDC R5, c[0x0][0x450] ;  /* 0x00011400ff050b82 */ /* 0x000e220000000800 */
[----:B------:R-:W-:-:S04]  /*7c70*/  LEA.HI R3, R3, R0, RZ, 0x2 ;  /* 0x0000000003037211 */ /* 0x000fc800078f10ff */
[----:B------:R-:W-:-:S05]  /*7c80*/  LOP3.LUT R3, R3, 0xfffffffc, RZ, 0xc0, !PT ;  /* 0xfffffffc03037812 */ /* 0x000fca00078ec0ff */
[----:B------:R-:W-:Y:S02]  /*7c90*/  IMAD.IADD R3, R0, 0x1, -R3 ;  /* 0x0000000100037824 */ /* 0x000fe400078e0a03 */
[----:B------:R-:W3:Y:S02]  /*7ca0*/  @P0 LDC R0, c[0x0][0x44c] ;  /* 0x00011300ff000b82 */ /* 0x000ee40000000800 */
[----:B------:R-:W-:-:S04]  /*7cb0*/  IMAD R3, R3, 0x60, R39 ;  /* 0x0000006003037824 */ /* 0x000fc800078e0227 */
[----:B---3--:R-:W-:-:S05]  /*7cc0*/  @P0 IMAD.HI.U32 R0, R3, R0, RZ ;  /* 0x0000000003000227 */ /* 0x008fca00078e00ff */
[----:B0-----:R-:W-:Y:S02]  /*7cd0*/  @P0 SHF.R.U32.HI R3, RZ, R5, R0 ;  /* 0x00000005ff030219 */ /* 0x001fe40000011600 */
        /* <DEDUP_REMOVED lines=18> */
[----:B------:R-:W3:Y:S01]  /*7e00*/  LDL R6, [R1+0xc] ;  /* 0x00000c0001067983 */ /* 0x000ee20000100800 */
[----:B------:R-:W0:Y:S03]  /*7e10*/  LDC R43, c[0x0][0x3f4] ;  /* 0x0000fd00ff2b7b82 */ /* 0x000e260000000800 */
[----:B------:R-:W5:Y:S04]  /*7e20*/  SHFL.IDX PT, R3, R25, RZ, 0x1c1f ;  /* 0x001c1fff19037589 */ /* 0x000f6800000e0000 */
[----:B------:R-:W2:Y:S04]  /*7e30*/  SHFL.IDX PT, R0, R26, RZ, 0x1c1f ;  /* 0x001c1fff1a007589 */ /* 0x000ea800000e0000 */
[----:B-1----:R-:W1:Y:S04]  /*7e40*/  SHFL.IDX PT, R14, R27, RZ, 0x1c1f ;  /* 0x001c1fff1b0e7589 */ /* 0x002e6800000e0000 */
[----:B------:R-:W1:Y:S01]  /*7e50*/  SHFL.IDX PT, R4, R24, RZ, 0x1c1f ;  /* 0x001c1fff18047589 */ /* 0x000e6200000e0000 */
[----:B0-----:R-:W-:Y:S01]  /*7e60*/  ISETP.GE.AND P0, PT, R16, R43, PT ;  /* 0x0000002b1000720c */ /* 0x001fe20003f06270 */
[----:B---3--:R-:W-:-:S05]  /*7e70*/  IMAD R32, R6, R32, RZ ;  /* 0x0000002006207224 */ /* 0x008fca00078e02ff */
[----:B------:R-:W-:-:S13]  /*7e80*/  ISETP.GE.OR P1, PT, R39, R32, P0 ;  /* 0x000000202700720c */ /* 0x000fda0000726670 */
[C---:B------:R-:W-:Y:S01]  /*7e90*/  @!P1 IMAD.SHL.U32 R5, R16.reuse, 0x2, RZ ;  /* 0x0000000210059824 */ /* 0x040fe200078e00ff */
[----:B------:R-:W-:-:S04]  /*7ea0*/  @!P1 SHF.L.U64.HI R21, R16, 0x1, R17 ;  /* 0x0000000110159819 */ /* 0x000fc80000010211 */
[----:B-----5:R-:W-:-:S05]  /*7eb0*/  @!P1 IADD3 R6, P2, R3, R5, RZ ;  /* 0x0000000503069210 */ /* 0x020fca0007f5e0ff */
[----:B--2---:R-:W-:-:S05]  /*7ec0*/  @!P1 IMAD.X R7, R0, 0x1, R21, P2 ;  /* 0x0000000100079824 */ /* 0x004fca00010e0615 */
[----:B----4-:R-:W2:Y:S01]  /*7ed0*/  @!P1 LD.E.128 R8, desc[UR40][R6.64] ;  /* 0x0000002806089980 */ /* 0x010ea2000c101d00 */
[----:B-1----:R-:W-:-:S04]  /*7ee0*/  @!P1 IADD3 R14, P2, R14, R5, RZ ;  /* 0x000000050e0e9210 */ /* 0x002fc80007f5e0ff */
[----:B------:R-:W-:-:S05]  /*7ef0*/  @!P1 IADD3.X R3, R4, R21, RZ, P2, !PT ;  /* 0x0000001504039210 */ /* 0x000fca00017fe4ff */
        /* <DEDUP_REMOVED lines=8> */
[----:B--2---:R-:W-:Y:S01]  /*7f80*/  @!P1 IMAD.MOV.U32 R34, RZ, RZ, R8 ;  /* 0x000000ffff229224 */ /* 0x004fe200078e0008 */
[----:B------:R-:W-:Y:S01]  /*7f90*/  @!P1 MOV R37, R11 ;  /* 0x0000000b00259202 */ /* 0x000fe20000000f00 */
[----:B------:R-:W-:Y:S02]  /*7fa0*/  @!P1 IMAD.MOV.U32 R35, RZ, RZ, R9 ;  /* 0x000000ffff239224 */ /* 0x000fe400078e0009 */
[----:B------:R-:W-:Y:S02]  /*7fb0*/  IMAD.MOV.U32 R0, RZ, RZ, R34 ;  /* 0x000000ffff007224 */ /* 0x000fe400078e0022 */
        /* <DEDUP_REMOVED lines=11> */
[----:B------:R-:W-:Y:S01]  /*8070*/  @!P1 IMAD.MOV.U32 R20, RZ, RZ, R6 ;  /* 0x000000ffff149224 */ /* 0x000fe200078e0006 */
[----:B------:R-:W-:Y:S01]  /*8080*/  MOV R4, R30 ;  /* 0x0000001e00047202 */ /* 0x000fe20000000f00 */
[----:B------:R-:W-:Y:S02]  /*8090*/  @!P1 IMAD.MOV.U32 R21, RZ, RZ, R7 ;  /* 0x000000ffff159224 */ /* 0x000fe400078e0007 */
[----:B------:R-:W-:Y:S02]  /*80a0*/  IMAD.MOV.U32 R5, RZ, RZ, R31 ;  /* 0x000000ffff057224 */ /* 0x000fe400078e001f */
[----:B------:R-:W-:-:S02]  /*80b0*/  IMAD.MOV.U32 R6, RZ, RZ, R20 ;  /* 0x000000ffff067224 */ /* 0x000fc400078e0014 */
[----:B------:R-:W-:Y:S01]  /*80c0*/  IMAD.MOV.U32 R7, RZ, RZ, R21 ;  /* 0x000000ffff077224 */ /* 0x000fe200078e0015 */
[----:B------:R-:W-:Y:S02]  /*80d0*/  PRMT R45, R5, 0x7610, R45 ;  /* 0x00007610052d7816 */ /* 0x000fe4000000002d */
[----:B------:R-:W-:Y:S02]  /*80e0*/  PRMT R56, R4, 0x5410, R6 ;  /* 0x0000541004387816 */ /* 0x000fe40000000006 */
[----:B------:R-:W-:Y:S02]  /*80f0*/  CS2R R4, SRZ ;  /* 0x0000000000047805 */ /* 0x000fe4000001ff00 */
[----:B01--4-:R-:W-:-:S07]  /*8100*/  PRMT R42, R42, 0x5410, R7 ;  /* 0x000054102a2a7816 */ /* 0x013fce0000000007 */
.L_x_15791:
[----:B------:R-:W4:Y:S01]  /*8110*/  LDL R7, [R1+0x5c] ;  /* 0x00005c0001077983 */ /* 0x000f220000100800 */
[----:B------:R-:W-:Y:S01]  /*8120*/  VIADD R39, R39, 0x60 ;  /* 0x0000006027277836 */ /* 0x000fe20000000000 */
[----:B------:R-:W-:Y:S01]  /*8130*/  BSSY B1, `(.L_x_15563) ;  /* 0x0000016000017945 */ /* 0x000fe20003800000 */
[----:B------:R-:W-:Y:S02]  /*8140*/  CS2R R8, SRZ ;  /* 0x0000000000087805 */ /* 0x000fe4000001ff00 */
[----:B------:R-:W-:Y:S02]  /*8150*/  CS2R R10, SRZ ;  /* 0x00000000000a7805 */ /* 0x000fe4000001ff00 */
[----:B------:R-:W-:Y:S02]  /*8160*/  ISETP.GE.AND P1, PT, R39, R32, PT ;  /* 0x000000202700720c */ /* 0x000fe40003f26270 */
[----:B----4-:R-:W-:-:S04]  /*8170*/  LEA.HI R6, R7, R7, RZ, 0x1 ;  /* 0x0000000707067211 */ /* 0x010fc800078f08ff */
[----:B------:R-:W-:-:S05]  /*8180*/  LOP3.LUT R6, R6, 0xfffffffe, RZ, 0xc0, !PT ;  /* 0xfffffffe06067812 */ /* 0x000fca00078ec0ff */
[----:B------:R-:W-:Y:S01]  /*8190*/  IMAD.IADD R13, R7, 0x1, -R6 ;  /* 0x00000001070d7824 */ /* 0x000fe200078e0a06 */
[----:B------:R-:W-:-:S04]  /*81a0*/  CS2R R6, SRZ ;  /* 0x0000000000067805 */ /* 0x000fc8000001ff00 */
[----:B------:R-:W-:Y:S01]  /*81b0*/  SHF.L.U32 R13, R13, 0x1f, RZ ;  /* 0x0000001f0d0d7819 */ /* 0x000fe200000006ff */
[----:B------:R-:W-:Y:S06]  /*81c0*/  @P1 BRA `(.L_x_15564) ;  /* 0x0000000000301947 */ /* 0x000fec0003800000 */
[----:B------:R-:W-:Y:S02]  /*81d0*/  CS2R R6, SRZ ;  /* 0x0000000000067805 */ /* 0x000fe4000001ff00 */
[----:B------:R-:W-:Y:S02]  /*81e0*/  CS2R R8, SRZ ;  /* 0x0000000000087805 */ /* 0x000fe4000001ff00 */
[----:B------:R-:W-:Y:S01]  /*81f0*/  CS2R R10, SRZ ;  /* 0x00000000000a7805 */ /* 0x000fe2000001ff00 */
[----:B------:R-:W-:Y:S06]  /*8200*/  @P0 BRA `(.L_x_15564) ;  /* 0x0000000000200947 */ /* 0x000fec0003800000 */
[C---:B------:R-:W-:Y:S01]  /*8210*/  IMAD.SHL.U32 R4, R16.reuse, 0x2, RZ ;  /* 0x0000000210047824 */ /* 0x040fe200078e00ff */
[----:B------:R-:W-:-:S04]  /*8220*/  SHF.L.U64.HI R5, R16, 0x1, R17 ;  /* 0x0000000110057819 */ /* 0x000fc80000010211 */
[-C--:B---3--:R-:W-:Y:S02]  /*8230*/  IADD3 R8, P1, R3, R4.reuse, RZ ;  /* 0x0000000403087210 */ /* 0x088fe40007f3e0ff */
[----:B------:R-:W-:Y:S02]  /*8240*/  IADD3 R4, P2, R14, R4, RZ ;  /* 0x000000040e047210 */ /* 0x000fe40007f5e0ff */
[----:B--2---:R-:W-:-:S03]  /*8250*/  IADD3.X R9, R0, R5, RZ, P1, !PT ;  /* 0x0000000500097210 */ /* 0x004fc60000ffe4ff */
[----:B------:R-:W-:-:S03]  /*8260*/  IMAD.X R5, R24, 0x1, R5, P2 ;  /* 0x0000000118057824 */ /* 0x000fc600010e0605 */
[----:B------:R-:W5:Y:S04]  /*8270*/  LD.E.128 R8, desc[UR40][R8.64] ;  /* 0x0000002808087980 */ /* 0x000f68000c101d00 */
[----:B------:R-:W5:Y:S02]  /*8280*/  LD.E.128 R4, desc[UR40][R4.64] ;  /* 0x0000002804047980 */ /* 0x000f64000c101d00 */
.L_x_15564:
[----:B------:R-:W-:Y:S05]  /*8290*/  BSYNC B1 ;  /* 0x0000000000017941 */ /* 0x000fea0003800000 */
.L_x_15563:
[----:B------:R-:W0:Y:S01]  /*82a0*/  SYNCS.PHASECHK.TRANS64.TRYWAIT P1, [R2+URZ+0x16800], R13 ;  /* 0x0168000d020075a7 */ /* 0x000e22000802017f */
[----:B------:R-:W-:Y:S01]  /*82b0*/  IMAD R29, R29, -0xc0, R32 ;  /* 0xffffff401d1d7824 */ /* 0x000fe200078e0220 */
[----:B------:R-:W-:Y:S01]  /*82c0*/  BSSY B1, `(.L_x_15565) ;  /* 0x0000012000017945 */ /* 0x000fe20003800000 */
[----:B------:R-:W-:Y:S02]  /*82d0*/  VIADD R14, R155, 0x60 ;  /* 0x000000609b0e7836 */ /* 0x000fe40000000000 */
[----:B---3-5:R-:W-:Y:S01]  /*82e0*/  IMAD.MOV.U32 R3, RZ, RZ, R4 ;  /* 0x000000ffff037224 */ /* 0x028fe200078e0004 */
[----:B--2---:R-:W-:Y:S01]  /*82f0*/  VIMNMX R0, R29, 0xc0, PT ;  /* 0x000000c01d007848 */ /* 0x004fe20003fe0100 */
[----:B------:R-:W-:Y:S02]  /*8300*/  IMAD.MOV.U32 R12, RZ, RZ, R5 ;  /* 0x000000ffff0c7224 */ /* 0x000fe400078e0005 */
[----:B------:R-:W-:Y:S01]  /*8310*/  IMAD.IADD R29, R16, 0x1, R43 ;  /* 0x00000001101d7824 */ /* 0x000fe200078e022b */
[----:B------:R-:W-:-:S02]  /*8320*/  ISETP.GE.OR P2, PT, R155, R0, P0 ;  /* 0x000000009b00720c */ /* 0x000fc40000746670 */
[----:B------:R-:W-:Y:S01]  /*8330*/  ISETP.GE.OR P0, PT, R14, R0, P0 ;  /* 0x000000000e00720c */ /* 0x000fe20000706670 */
[----:B------:R-:W-:Y:S01]  /*8340*/  IMAD.MOV.U32 R0, RZ, RZ, R6 ;  /* 0x000000ffff007224 */ /* 0x000fe200078e0006 */
[----:B------:R-:W-:Y:S01]  /*8350*/  PRMT R40, R40, 0x5410, R3 ;  /* 0x0000541028287816 */ /* 0x000fe20000000003 */
[----:B------:R-:W-:Y:S01]  /*8360*/  IMAD.MOV.U32 R3, RZ, RZ, R7 ;  /* 0x000000ffff037224 */ /* 0x000fe200078e0007 */
[----:B------:R-:W-:Y:S01]  /*8370*/  PRMT R41, R12, 0x7610, R41 ;  /* 0x000076100c297816 */ /* 0x000fe20000000029 */
[----:B------:R-:W-:Y:S01]  /*8380*/  IMAD.MOV.U32 R14, RZ, RZ, R9 ;  /* 0x000000ffff0e7224 */ /* 0x000fe200078e0009 */
[----:B------:R-:W-:Y:S02]  /*8390*/  MOV R12, R8 ;  /* 0x00000008000c7202 */ /* 0x000fe40000000f00 */
[----:B------:R-:W-:Y:S02]  /*83a0*/  PRMT R39, R3, 0x5410, R0 ;  /* 0x0000541003277816 */ /* 0x000fe40000000000 */
[----:B------:R-:W-:-:S02]  /*83b0*/  PRMT R40, R12, 0x7610, R40 ;  /* 0x000076100c287816 */ /* 0x000fc40000000028 */
[----:B------:R-:W-:Y:S01]  /*83c0*/  PRMT R41, R41, 0x5410, R14 ;  /* 0x0000541029297816 */ /* 0x000fe2000000000e */
[----:B0-----:R-:W-:Y:S06]  /*83d0*/  @!P1 BRA `(.L_x_15566) ;  /* 0x0000013000b89947 */ /* 0x001fec0003800000 */
.L_x_15792:
[----:B------:R-:W-:Y:S05]  /*83e0*/  BSYNC B1 ;  /* 0x0000000000017941 */ /* 0x000fea0003800000 */
.L_x_15565:
[----:B------:R-:W-:Y:S01]  /*83f0*/  BSSY B1, `(.L_x_15567) ;  /* 0x0000069000017945 */ /* 0x000fe20003800000 */
[----:B------:R-:W-:Y:S01]  /*8400*/  IMAD.MOV.U32 R0, RZ, RZ, R10 ;  /* 0x000000ffff007224 */ /* 0x000fe200078e000a */
[----:B------:R-:W-:Y:S01]  /*8410*/  LOP3.LUT R29, R29, 0x38, RZ, 0xc0, !PT ;  /* 0x000000381d1d7812 */ /* 0x000fe200078ec0ff */
[----:B------:R-:W-:Y:S01]  /*8420*/  IMAD.MOV.U32 R3, RZ, RZ, R11 ;  /* 0x000000ffff037224 */ /* 0x000fe200078e000b */
[----:B------:R-:W-:Y:S06]  /*8430*/  @P2 BRA `(.L_x_15568) ;  /* 0x0000000400902947 */ /* 0x000fec0003800000 */
[----:B------:R-:W2:Y:S01]  /*8440*/  LDL R12, [R1+0x44] ;  /* 0x00004400010c7983 */ /* 0x000ea20000100800 */
[----:B------:R-:W1:Y:S02]  /*8450*/  S2R R14, SR_TID.X ;  /* 0x00000000000e7919 */ /* 0x000e640000002100 */
[----:B-1----:R-:W-:-:S05]  /*8460*/  VIADD R14, R14, 0xffffff80 ;  /* 0xffffff800e0e7836 */ /* 0x002fca0000000000 */
[----:B------:R-:W-:-:S04]  /*8470*/  SHF.R.S32.HI R25, RZ, 0x1f, R14 ;  /* 0x0000001fff197819 */ /* 0x000fc8000001140e */
[----:B------:R-:W-:-:S04]  /*8480*/  LEA.HI R25, R25, R14, RZ, 0x5 ;  /* 0x0000000e19197211 */ /* 0x000fc800078f28ff */
[----:B------:R-:W-:Y:S01]  /*8490*/  SHF.R.S32.HI R25, RZ, 0x5, R25 ;  /* 0x00000005ff197819 */ /* 0x000fe20000011419 */
[--C-:B------:R-:W-:Y:S01]  /*84a0*/  HADD2.F32 R43, -RZ, R45.reuse.H1_H1 ;  /* 0x3000002dff2b7230 */ /* 0x100fe20000004100 */
[----:B------:R-:W-:Y:S01]  /*84b0*/  SHF.R.U64 R55, R34, 0x10, R35 ;  /* 0x0000001022377819 */ /* 0x000fe20000001223 */
[----:B------:R-:W-:Y:S01]  /*84c0*/  HADD2.F32 R45, -RZ, R45.H0_H0 ;  /* 0x2000002dff2d7230 */ /* 0x000fe20000004100 */
[----:B------:R-:W-:Y:S02]  /*84d0*/  SHF.R.U32.HI R44, RZ, 0x10, R31 ;  /* 0x00000010ff2c7819 */ /* 0x000fe4000001161f */
        /* <DEDUP_REMOVED lines=9> */
[----:B------:R-:W-:Y:S02]  /*8570*/  LOP3.LUT R12, R24, 0x38, R16, 0xf8, !PT ;  /* 0x00000038180c7812 */ /* 0x000fe400078ef810 */
[----:B------:R-:W-:-:S04]  /*8580*/  SHF.R.U32.HI R15, RZ, 0x3, R24 ;  /* 0x00000003ff0f7819 */ /* 0x000fc80000011618 */
[----:B------:R-:W-:Y:S02]  /*8590*/  LOP3.LUT R12, R12, R15, RZ, 0x3c, !PT ;  /* 0x0000000f0c0c7212 */ /* 0x000fe400078e3cff */
[----:B------:R-:W-:Y:S02]  /*85a0*/  LOP3.LUT R24, R15, R29, R24, 0x1e, !PT ;  /* 0x0000001d0f187212 */ /* 0x000fe400078e1e18 */
[----:B0-----:R-:W-:-:S03]  /*85b0*/  LEA R13, R25, R12, 0x9 ;  /* 0x0000000c190d7211 */ /* 0x001fc600078e48ff */
[----:B------:R-:W-:-:S04]  /*85c0*/  IMAD R25, R25, 0x200, R24 ;  /* 0x0000020019197824 */ /* 0x000fc800078e0218 */
        /* <DEDUP_REMOVED lines=75> */
.L_x_15568:
[----:B------:R-:W-:Y:S05]  /*8a80*/  BSYNC B1 ;  /* 0x0000000000017941 */ /* 0x000fea0003800000 */
.L_x_15567:
[----:B------:R-:W-:Y:S01]  /*8a90*/  PRMT R33, R0, 0x5410, R3 ;  /* 0x0000541000217816 */ /* 0x000fe20000000003 */
[----:B------:R-:W-:Y:S06]  /*8aa0*/  @P0 BRA `(.L_x_15559) ;  /* 0x0000000400800947 */ /* 0x000fec0003800000 */
[----:B------:R-:W2:Y:S01]  /*8ab0*/  LDL R20, [R1+0x48] ;  /* 0x0000480001147983 */ /* 0x000ea20000100800 */
[C---:B-1----:R-:W-:Y:S02]  /*8ac0*/  VIADD R12, R155.reuse, 0x60 ;  /* 0x000000609b0c7836 */ /* 0x042fe40000000000 */
[----:B0-----:R-:W-:Y:S01]  /*8ad0*/  VIADD R13, R155, 0x60 ;  /* 0x000000609b0d7836 */ /* 0x001fe20000000000 */
[----:B------:R-:W3:Y:S01]  /*8ae0*/  LDL R45, [R1+0x64] ;  /* 0x00006400012d7983 */ /* 0x000ee20000100800 */
[----:B------:R-:W-:-:S03]  /*8af0*/  IMAD.SHL.U32 R12, R12, 0x40, RZ ;  /* 0x000000400c0c7824 */ /* 0x000fc600078e00ff */
[----:B------:R-:W-:Y:S02]  /*8b00*/  SHF.L.U32 R13, R13, 0x6, RZ ;  /* 0x000000060d0d7819 */ /* 0x000fe400000006ff */
[----:B------:R-:W-:Y:S02]  /*8b10*/  LOP3.LUT R12, R12, 0x1c0, RZ, 0xc0, !PT ;  /* 0x000001c00c0c7812 */ /* 0x000fe400078ec0ff */
[----:B------:R-:W-:Y:S02]  /*8b20*/  LOP3.LUT R13, R13, 0x1c0, RZ, 0xc0, !PT ;  /* 0x000001c00d0d7812 */ /* 0x000fe400078ec0ff */
[----:B------:R-:W-:-:S04]  /*8b30*/  SHF.R.U32.HI R12, RZ, 0x3, R12 ;  /* 0x00000003ff0c7819 */ /* 0x000fc8000001160c */
[----:B------:R-:W-:Y:S02]  /*8b40*/  LOP3.LUT R29, R12, R29, R13, 0x1e, !PT ;  /* 0x0000001d0c1d7212 */ /* 0x000fe400078e1e0d */
[--C-:B------:R-:W-:Y:S02]  /*8b50*/  SHF.R.U64 R37, R6, 0x10, R7.reuse ;  /* 0x0000001006257819 */ /* 0x100fe40000001207 */
[----:B------:R-:W-:Y:S02]  /*8b60*/  SHF.R.U32.HI R35, RZ, 0x10, R7 ;  /* 0x00000010ff237819 */ /* 0x000fe40000011607 */
[----:B------:R-:W-:Y:S01]  /*8b70*/  SHF.R.U64 R43, R10, 0x10, R11 ;  /* 0x000000100a2b7819 */ /* 0x000fe2000000120b */
[----:B------:R-:W-:Y:S01]  /*8b80*/  HADD2.F32 R10, -RZ, R41.H1_H1 ;  /* 0x30000029ff0a7230 */ /* 0x000fe20000004100 */
[----:B------:R-:W-:Y:S02]  /*8b90*/  SHF.R.U32.HI R21, RZ, 0x10, R9 ;  /* 0x00000010ff157819 */ /* 0x000fe40000011609 */
[----:B------:R-:W-:-:S05]  /*8ba0*/  SHF.R.U32.HI R30, RZ, 0x10, R5 ;  /* 0x00000010ff1e7819 */ /* 0x000fca0000011605 */
[----:B------:R-:W-:Y:S01]  /*8bb0*/  HADD2.F32 R30, -RZ, R30.H0_H0 ;  /* 0x2000001eff1e7230 */ /* 0x000fe20000004100 */
[----:B------:R-:W-:Y:S02]  /*8bc0*/  SHF.R.U64 R44, R8, 0x10, R9 ;  /* 0x00000010082c7819 */ /* 0x000fe40000001209 */
[----:B------:R-:W-:Y:S01]  /*8bd0*/  SHF.R.U32.HI R42, RZ, 0x10, R11 ;  /* 0x00000010ff2a7819 */ /* 0x000fe2000001160b */
[----:B------:R-:W-:Y:S01]  /*8be0*/  HADD2.F32 R11, -RZ, R39.H1_H1 ;  /* 0x30000027ff0b7230 */ /* 0x000fe20000004100 */
[----:B------:R-:W-:Y:S01]  /*8bf0*/  SHF.R.U64 R38, R4, 0x10, R5 ;  /* 0x0000001004267819 */ /* 0x000fe20000001205 */
[----:B--2---:R-:W-:-:S04]  /*8c00*/  IMAD.IADD R29, R20, 0x1, R29 ;  /* 0x00000001141d7824 */ /* 0x004fc800078e021d */
[----:B------:R-:W-:Y:S01]  /*8c10*/  IMAD R29, R29, 0x2, R2 ;  /* 0x000000021d1d7824 */ /* 0x000fe200078e0202 */
[----:B---3--:R-:W0:Y:S04]  /*8c20*/  LDS.128 R12, [R45+0x8400] ;  /* 0x008400002d0c7984 */ /* 0x008e280000000c00 */
[----:B------:R-:W1:Y:S01]  /*8c30*/  LDS.128 R24, [R29+0x8400] ;  /* 0x008400001d187984 */ /* 0x000e620000000c00 */
[----:B------:R-:W-:Y:S02]  /*8c40*/  HADD2.F32 R20, -RZ, R41.H0_H0 ;  /* 0x20000029ff147230 */ /* 0x000fe40000004100 */
[----:B0-----:R-:W-:Y:S02]  /*8c50*/  HADD2.F32 R3, -RZ, R13.H0_H0 ;  /* 0x2000000dff037230 */ /* 0x001fe40000004100 */
[----:B-1----:R-:W-:-:S05]  /*8c60*/  HADD2.F32 R7, -RZ, R25.H0_H0 ;  /* 0x20000019ff077230 */ /* 0x002fca0000004100 */
[C---:B------:R-:W-:Y:S01]  /*8c70*/  FMUL.FTZ R32, R7.reuse, R20 ;  /* 0x0000001407207220 */ /* 0x040fe20000410000 */
[-C--:B------:R-:W-:Y:S01]  /*8c80*/  FMUL.FTZ R34, R7, R10.reuse ;  /* 0x0000000a07227220 */ /* 0x080fe20000410000 */
[----:B------:R-:W-:Y:S02]  /*8c90*/  HADD2.F32 R25, -RZ, R25.H1_H1 ;  /* 0x30000019ff197230 */ /* 0x000fe40000004100 */
[C---:B------:R-:W-:Y:S01]  /*8ca0*/  FFMA.FTZ R32, R3.reuse, R10, -R32 ;  /* 0x0000000a03207223 */ /* 0x040fe20000010820 */
[----:B------:R-:W-:Y:S02]  /*8cb0*/  HADD2.F32 R6, -RZ, R24.H0_H0 ;  /* 0x20000018ff067230 */ /* 0x000fe40000004100 */
[----:B------:R-:W-:Y:S01]  /*8cc0*/  FFMA.FTZ R34, R3, R20, R34 ;  /* 0x0000001403227223 */ /* 0x000fe20000010022 */
[----:B------:R-:W-:Y:S02]  /*8cd0*/  HADD2.F32 R10, -RZ, R21.H0_H0 ;  /* 0x20000015ff0a7230 */ /* 0x000fe40000004100 */
[----:B------:R-:W-:-:S02]  /*8ce0*/  HADD2.F32 R7, -RZ, R40.H1_H1 ;  /* 0x30000028ff077230 */ /* 0x000fc40000004100 */
[----:B------:R-:W-:Y:S02]  /*8cf0*/  HADD2.F32 R3, -RZ, R40.H0_H0 ;  /* 0x20000028ff037230 */ /* 0x000fe40000004100 */
[C---:B------:R-:W-:Y:S01]  /*8d00*/  FMUL.FTZ R36, R25.reuse, R30 ;  /* 0x0000001e19247220 */ /* 0x040fe20000410000 */
[----:B------:R-:W-:Y:S02]  /*8d10*/  HADD2.F32 R13, -RZ, R13.H1_H1 ;  /* 0x3000000dff0d7230 */ /* 0x000fe40000004100 */
[-C--:B------:R-:W-:Y:S01]  /*8d20*/  FMUL.FTZ R20, R25, R10.reuse ;  /* 0x0000000a19147220 */ /* 0x080fe20000410000 */
[----:B------:R-:W-:Y:S02]  /*8d30*/  HADD2.F32 R0, -RZ, R12.H0_H0 ;  /* 0x2000000cff007230 */ /* 0x000fe40000004100 */
[C---:B------:R-:W-:Y:S01]  /*8d40*/  FMUL.FTZ R21, R6.reuse, R7 ;  /* 0x0000000706157220 */ /* 0x040fe20000410000 */
[-C--:B------:R-:W-:Y:S01]  /*8d50*/  FMUL.FTZ R6, R6, R3.reuse ;  /* 0x0000000306067220 */ /* 0x080fe20000410000 */
[C---:B------:R-:W-:Y:S01]  /*8d60*/  FFMA.FTZ R25, R13.reuse, R10, -R36 ;  /* 0x0000000a0d197223 */ /* 0x040fe20000010824 */
[----:B------:R-:W-:Y:S01]  /*8d70*/  FFMA.FTZ R31, R13, R30, R20 ;  /* 0x0000001e0d1f7223 */ /* 0x000fe20000010014 */
[----:B------:R-:W-:Y:S01]  /*8d80*/  FFMA.FTZ R21, R0, R3, -R21 ;  /* 0x0000000300157223 */ /* 0x000fe20000010815 */
[----:B------:R-:W-:-:S02]  /*8d90*/  HADD2.F32 R8, -RZ, R26.H0_H0 ;  /* 0x2000001aff087230 */ /* 0x000fc40000004100 */
[----:B------:R-:W-:Y:S01]  /*8da0*/  FFMA.FTZ R13, R0, R7, R6 ;  /* 0x00000007000d7223 */ /* 0x000fe20000010006 */
[----:B------:R-:W-:Y:S02]  /*8db0*/  HADD2.F32 R9, -RZ, R27.H0_H0 ;  /* 0x2000001bff097230 */ /* 0x000fe40000004100 */
[----:B------:R-:W-:Y:S02]  /*8dc0*/  HADD2.F32 R3, -RZ, R33.H0_H0 ;  /* 0x20000021ff037230 */ /* 0x000fe40000004100 */
[----:B------:R-:W-:Y:S02]  /*8dd0*/  HADD2.F32 R10, -RZ, R39.H0_H0 ;  /* 0x20000027ff0a7230 */ /* 0x000fe40000004100 */
[----:B------:R-:W-:Y:S02]  /*8de0*/  HADD2.F32 R0, -RZ, R33.H1_H1 ;  /* 0x30000021ff007230 */ /* 0x000fe40000004100 */
[----:B------:R-:W-:Y:S01]  /*8df0*/  FMUL.FTZ R7, R8, R11 ;  /* 0x0000000b08077220 */ /* 0x000fe20000410000 */
[----:B------:R-:W-:-:S02]  /*8e00*/  HADD2.F32 R5, -RZ, R15.H0_H0 ;  /* 0x2000000fff057230 */ /* 0x000fc40000004100 */
[----:B------:R-:W-:Y:S01]  /*8e10*/  FMUL.FTZ R33, R8, R3 ;  /* 0x0000000308217220 */ /* 0x000fe20000410000 */
[----:B------:R-:W-:Y:S02]  /*8e20*/  HADD2.F32 R4, -RZ, R14.H0_H0 ;  /* 0x2000000eff047230 */ /* 0x000fe40000004100 */
[C---:B------:R-:W-:Y:S01]  /*8e30*/  FMUL.FTZ R30, R9.reuse, R10 ;  /* 0x0000000a091e7220 */ /* 0x040fe20000410000 */
[----:B------:R-:W-:Y:S02]  /*8e40*/  HADD2.F32 R27, -RZ, R27.H1_H1 ;  /* 0x3000001bff1b7230 */ /* 0x000fe40000004100 */
[-C--:B------:R-:W-:Y:S01]  /*8e50*/  FMUL.FTZ R9, R9, R0.reuse ;  /* 0x0000000009097220 */ /* 0x080fe20000410000 */
[----:B------:R-:W-:Y:S02]  /*8e60*/  HADD2.F32 R8, -RZ, R35.H0_H0 ;  /* 0x20000023ff087230 */ /* 0x000fe40000004100 */
[----:B------:R-:W-:Y:S02]  /*8e70*/  HADD2.F32 R6, -RZ, R42.H0_H0 ;  /* 0x2000002aff067230 */ /* 0x000fe40000004100 */
[----:B------:R-:W-:Y:S01]  /*8e80*/  FFMA.FTZ R30, R5, R0, -R30 ;  /* 0x00000000051e7223 */ /* 0x000fe2000001081e */
[----:B------:R-:W-:-:S02]  /*8e90*/  HADD2.F32 R15, -RZ, R15.H1_H1 ;  /* 0x3000000fff0f7230 */ /* 0x000fc40000004100 */
[C---:B------:R-:W-:Y:S01]  /*8ea0*/  FFMA.FTZ R20, R4.reuse, R3, -R7 ;  /* 0x0000000304147223 */ /* 0x040fe20000010807 */
[----:B------:R-:W-:Y:S01]  /*8eb0*/  FFMA.FTZ R33, R4, R11, R33 ;  /* 0x0000000b04217223 */ /* 0x000fe20000010021 */
[----:B------:R-:W-:Y:S01]  /*8ec0*/  FFMA.FTZ R0, R5, R10, R9 ;  /* 0x0000000a05007223 */ /* 0x000fe20000010009 */
[----:B------:R-:W-:Y:S02]  /*8ed0*/  HADD2.F32 R24, -RZ, R24.H1_H1 ;  /* 0x30000018ff187230 */ /* 0x000fe40000004100 */
[C---:B------:R-:W-:Y:S01]  /*8ee0*/  FMUL.FTZ R4, R27.reuse, R8 ;  /* 0x000000081b047220 */ /* 0x040fe20000410000 */
[----:B------:R-:W-:Y:S02]  /*8ef0*/  HADD2.F32 R26, -RZ, R26.H1_H1 ;  /* 0x3000001aff1a7230 */ /* 0x000fe40000004100 */
[----:B------:R-:W-:Y:S01]  /*8f00*/  FMUL.FTZ R10, R27, R6 ;  /* 0x000000061b0a7220 */ /* 0x000fe20000410000 */
[----:B------:R-:W-:Y:S02]  /*8f10*/  HADD2.F32 R7, -RZ, R38.H0_H0 ;  /* 0x20000026ff077230 */ /* 0x000fe40000004100 */
[----:B------:R-:W-:-:S02]  /*8f20*/  HADD2.F32 R9, -RZ, R37.H0_H0 ;  /* 0x20000025ff097230 */ /* 0x000fc40000004100 */
[----:B------:R-:W-:Y:S02]  /*8f30*/  HADD2.F32 R3, -RZ, R44.H0_H0 ;  /* 0x2000002cff037230 */ /* 0x000fe40000004100 */
[----:B------:R-:W-:Y:S02]  /*8f40*/  HADD2.F32 R5, -RZ, R43.H0_H0 ;  /* 0x2000002bff057230 */ /* 0x000fe40000004100 */
        /* <DEDUP_REMOVED lines=22> */
.L_x_15559:
[----:B------:R-:W-:Y:S05]  /*90b0*/  BSYNC B0 ;  /* 0x0000000000007941 */ /* 0x000fea0003800000 */
.L_x_15545:
[----:B------:R-:W-:Y:S01]  /*90c0*/  @!PT LDS RZ, [RZ] ;  /* 0x00000000fffff984 */ /* 0x000fe20000000800 */
[----:B------:R-:W-:Y:S01]  /*90d0*/  @!PT LDS RZ, [RZ] ;  /* 0x00000000fffff984 */ /* 0x000fe20000000800 */
[----:B------:R-:W-:Y:S01]  /*90e0*/  @!PT LDS RZ, [RZ] ;  /* 0x00000000fffff984 */ /* 0x000fe20000000800 */
[----:B------:R-:W-:Y:S01]  /*90f0*/  @!PT LDS RZ, [RZ] ;  /* 0x00000000fffff984 */ /* 0x000fe20000000800 */
[----:B------:R4:W-:Y:S06]  /*9100*/  MEMBAR.ALL.CTA ;  /* 0x0000000000007992 */ /* 0x0009ec0000008000 */
[----:B----4-:R-:W4:Y:S01]  /*9110*/  FENCE.VIEW.ASYNC.S ;  /* 0x00000000000073c6 */ /* 0x010f220000000000 */
[----:B------:R-:W-:Y:S05]  /*9120*/  WARPSYNC.ALL ;  /* 0x0000000000007948 */ /* 0x000fea0003800000 */
[----:B----4-:R-:W-:Y:S06]  /*9130*/  BAR.SYNC.DEFER_BLOCKING 0xd, 0x180 ;  /* 0x0346000000007b1d */ /* 0x010fec0000010000 */
.L_x_15542:
[----:B--2---:R-:W2:Y:S02]  /*9140*/  LDL R0, [R1] ;  /* 0x0000000001007983 */ /* 0x004ea40000100800 */
[----:B--2---:R-:W-:-:S13]  /*9150*/  ISETP.NE.AND P0, PT, R0, 0x3, PT ;  /* 0x000000030000780c */ /* 0x004fda0003f05270 */
[----:B------:R-:W-:Y:S05]  /*9160*/  @!P0 BRA `(.L_x_15569) ;  /* 0x0000000000048947 */ /* 0x000fea0003800000 */
[----:B------:R-:W-:Y:S01]  /*9170*/  BPT.TRAP 0x1 ;  /* 0x000000040000795c */ /* 0x000fe20000300000 */
.L_x_15569:
[----:B---3--:R-:W-:Y:S01]  /*9180*/  IMAD R8, R23, 0x8, R2 ;  /* 0x0000000817087824 */ /* 0x008fe200078e0202 */
[----:B01----:R-:W-:-:S04]  /*9190*/  SHF.L.U32 R3, R156, 0x1f, RZ ;  /* 0x0000001f9c037819 */ /* 0x003fc800000006ff */
[----:B------:R0:W1:Y:S01]  /*91a0*/  SYNCS.PHASECHK.TRANS64.TRYWAIT P1, [R8+URZ+0x16830], R3 ;  /* 0x01683003080075a7 */ /* 0x000062000802017f */
[----:B------:R-:W-:Y:S05]  /*91b0*/  @!P0 BRA `(.L_x_15570) ;  /* 0x0000000000048947 */ /* 0x000fea0003800000 */
[----:B------:R-:W-:Y:S01]  /*91c0*/  BPT.TRAP 0x1 ;  /* 0x000000040000795c */ /* 0x000fe20000300000 */
.L_x_15570:
        /* <DEDUP_REMOVED lines=10> */
.L_x_15571:
[----:B--2---:R-:W2:Y:S01]  /*9270*/  LDL R0, [R1+0x24] ;  /* 0x0000240001007983 */ /* 0x004ea20000100800 */
[----:B------:R-:W-:Y:S01]  /*9280*/  MOV R5, 0x40000040 ;  /* 0x4000004000057802 */ /* 0x000fe20000000f00 */
[----:B------:R-:W-:Y:S05]  /*9290*/  WARPSYNC.ALL ;  /* 0x0000000000007948 */ /* 0x000fea0003800000 */
[C---:B------:R-:W-:Y:S01]  /*92a0*/  R2UR UR4, R14.reuse ;  /* 0x000000000e0472ca */ /* 0x040fe200000e0000 */
[----:B-----5:R-:W-:Y:S01]  /*92b0*/  WARPGROUP.ARRIVE ;  /* 0x00000000000079c5 */ /* 0x020fe20000000000 */
[----:B------:R-:W-:Y:S01]  /*92c0*/  R2UR UR5, R15 ;  /* 0x000000000f0572ca */ /* 0x000fe200000e0000 */
[----:B------:R-:W-:Y:S01]  /*92d0*/  VIADD R12, R14, 0x2 ;  /* 0x000000020e0c7836 */ /* 0x000fe20000000000 */
[----:B------:R-:W-:Y:S01]  /*92e0*/  R2UR UR7, R5 ;  /* 0x00000000050772ca */ /* 0x000fe200000e0000 */
[----:B------:R-:W-:Y:S01]  /*92f0*/  IMAD.MOV.U32 R13, RZ, RZ, 0x40000040 ;  /* 0x40000040ff0d7424 */ /* 0x000fe200078e00ff */
[----:B----4-:R-:W-:Y:S01]  /*9300*/  MOV R11, 0x40000040 ;  /* 0x40000040000b7802 */ /* 0x010fe20000000f00 */
[----:B------:R-:W-:-:S02]  /*9310*/  IMAD.MOV.U32 R7, RZ, RZ, 0x40000040 ;  /* 0x40000040ff077424 */ /* 0x000fc400078e00ff */
[C---:B------:R-:W-:Y:S01]  /*9320*/  VIADD R10, R14.reuse, 0x4 ;  /* 0x000000040e0a7836 */ /* 0x040fe20000000000 */
[----:B------:R3:W-:Y:S01]  /*9330*/  STL.64 [R1+0x18], R12 ;  /* 0x0000180c01007387 */ /* 0x0007e20000100a00 */
[----:B------:R-:W-:Y:S02]  /*9340*/  VIADD R20, R14, 0x6 ;  /* 0x000000060e147836 */ /* 0x000fe40000000000 */
[----:B------:R-:W-:Y:S01]  /*9350*/  IMAD.MOV.U32 R21, RZ, RZ, 0x40000040 ;  /* 0x40000040ff157424 */ /* 0x000fe200078e00ff */
[----:B------:R3:W-:Y:S01]  /*9360*/  STL.64 [R1+0x10], R10 ;  /* 0x0000100a01007387 */ /* 0x0007e20000100a00 */
[----:B------:R-:W-:Y:S02]  /*9370*/  IMAD.MOV.U32 R5, RZ, RZ, 0x40000040 ;  /* 0x40000040ff057424 */ /* 0x000fe400078e00ff */
[----:B--2---:R-:W-:-:S04]  /*9380*/  IMAD R4, R23, 0x400, R0 ;  /* 0x0000040017047824 */ /* 0x004fc800078e0200 */
[C---:B------:R-:W-:Y:S01]  /*9390*/  VIADD R6, R4.reuse, 0x2 ;  /* 0x0000000204067836 */ /* 0x040fe20000000000 */
[----:B------:R-:W-:-:S13]  /*93a0*/  R2UR UR6, R4 ;  /* 0x00000000040672ca */ /* 0x000fda00000e0000 */
        /* <DEDUP_REMOVED lines=28> */
.L_x_15573:
[----:B------:R-:W2:Y:S01]  /*9570*/  LDL R0, [R1+0x4c] ;  /* 0x00004c0001007983 */ /* 0x000ea20000100800 */
[----:B01----:R-:W0:Y:S01]  /*9580*/  LDC R3, c[0x0][0x448] ;  /* 0x00011200ff037b82 */ /* 0x003e220000000800 */
[----:B------:R-:W-:Y:S02]  /*9590*/  ULDC UR4, c[0x0][0x988] ;  /* 0x0002620000047ab9 */ /* 0x000fe40000000800 */
[----:B------:R-:W2:Y:S04]  /*95a0*/  LDL R94, [R1+0x2c] ;  /* 0x00002c00015e7983 */ /* 0x000ea80000100800 */
[----:B------:R-:W3:Y:S04]  /*95b0*/  LDL R7, [R1+0x34] ;  /* 0x0000340001077983 */ /* 0x000ee80000100800 */
[----:B------:R-:W4:Y:S04]  /*95c0*/  LDL R92, [R1+0xc] ;  /* 0x00000c00015c7983 */ /* 0x000f280000100800 */
[----:B------:R-:W5:Y:S01]  /*95d0*/  LDL R90, [R1+0x28] ;  /* 0x00002800015a7983 */ /* 0x000f620000100800 */
[----:B0-----:R-:W-:-:S13]  /*95e0*/  ISETP.NE.AND P4, PT, R3, 0x1, PT ;  /* 0x000000010300780c */ /* 0x001fda0003f85270 */
[----:B------:R-:W0:Y:S08]  /*95f0*/  @P4 LDC R3, c[0x0][0x44c] ;  /* 0x00011300ff034b82 */ /* 0x000e300000000800 */
[----:B------:R-:W1:Y:S01]  /*9600*/  @P4 LDC R5, c[0x0][0x450] ;  /* 0x00011400ff054b82 */ /* 0x000e620000000800 */
[----:B--2---:R-:W-:-:S04]  /*9610*/  IMAD.IADD R6, R0, 0x1, R94 ;  /* 0x0000000100067824 */ /* 0x004fc800078e025e */
[----:B0-----:R-:W-:-:S05]  /*9620*/  @P4 IMAD.HI.U32 R0, R6, R3, RZ ;  /* 0x0000000306004227 */ /* 0x001fca00078e00ff */
[----:B-1----:R-:W-:-:S05]  /*9630*/  @P4 SHF.R.U32.HI R6, RZ, R5, R0 ;  /* 0x00000005ff064219 */ /* 0x002fca0000011600 */
[----:B------:R-:W0:Y:S01]  /*9640*/  SHFL.IDX PT, R0, R6, 0x1, 0x1c1f ;  /* 0x003c1f0006007f89 */ /* 0x000e2200000e0000 */
[----:B------:R-:W-:-:S05]  /*9650*/  MOV R5, 0xffffff80 ;  /* 0xffffff8000057802 */ /* 0x000fca0000000f00 */
[----:B------:R-:W-:-:S05]  /*9660*/  IMAD R5, R88, R5, 0x80 ;  /* 0x0000008058057424 */ /* 0x000fca00078e0205 */
[C-C-:B---3--:R-:W-:Y:S02]  /*9670*/  IADD3 R4, -R7.reuse, 0x1, R5.reuse ;  /* 0x0000000107047810 */ /* 0x148fe40007ffe105 */
[----:B-----5:R-:W-:Y:S02]  /*9680*/  IADD3 R5, -R7, R90, R5 ;  /* 0x0000005a07057210 */ /* 0x020fe40007ffe105 */
[----:B----4-:R-:W-:-:S04]  /*9690*/  IADD3 R4, -R92, R4, R90 ;  /* 0x000000045c047210 */ /* 0x010fc80007ffe15a */
        /* <DEDUP_REMOVED lines=96> */
[----:B------:R-:W0:Y:S04]  /*9ca0*/  SHFL.BFLY PT, R3, R12, 0x2, 0x1f ;  /* 0x0c401f000c037f89 */ /* 0x000e2800000e0000 */
[----:B------:R-:W1:Y:S01]  /*9cb0*/  SHFL.IDX PT, R6, R6, RZ, 0x1c1f ;  /* 0x001c1fff06067589 */ /* 0x000e6200000e0000 */
[----:B0-----:R-:W-:-:S05]  /*9cc0*/  FMNMX.FTZ R26, R12, R3, !PT ;  /* 0x000000030c1a7209 */ /* 0x001fca0007810000 */
[----:B------:R-:W0:Y:S01]  /*9cd0*/  SHFL.BFLY PT, R3, R26, 0x1, 0x1f ;  /* 0x0c201f001a037f89 */ /* 0x000e2200000e0000 */
[----:B------:R-:W-:Y:S01]  /*9ce0*/  IMAD.U32 R0, RZ, RZ, UR4 ;  /* 0x00000004ff007e24 */ /* 0x000fe2000f8e00ff */
[----:B-1----:R-:W-:-:S04]  /*9cf0*/  VIADDMNMX R4, R6, R4, R5, PT ;  /* 0x0000000406047246 */ /* 0x002fc80003800105 */
[C---:B------:R-:W-:Y:S02]  /*9d00*/  ISETP.GT.AND P2, PT, R4.reuse, 0x1, PT ;  /* 0x000000010400780c */ /* 0x040fe40003f44270 */
[----:B------:R-:W-:Y:S02]  /*9d10*/  ISETP.GT.AND P3, PT, R4, 0x8, PT ;  /* 0x000000080400780c */ /* 0x000fe40003f64270 */
[----:B0-----:R-:W-:-:S04]  /*9d20*/  FMNMX.FTZ R3, R26, R3, !PT ;  /* 0x000000031a037209 */ /* 0x001fc80007810000 */
[C---:B------:R-:W-:Y:S01]  /*9d30*/  FSETP.NEU.FTZ.AND P1, PT, R3.reuse, -INF , PT ;  /* 0xff8000000300780b */ /* 0x040fe20003f3d000 */
[----:B------:R-:W-:-:S05]  /*9d40*/  FMUL.FTZ R10, R3, R0 ;  /* 0x00000000030a7220 */ /* 0x000fca0000410000 */
[----:B------:R-:W-:Y:S02]  /*9d50*/  FSEL R10, R10, RZ, P1 ;  /* 0x000000ff0a0a7208 */ /* 0x000fe40000800000 */
[----:B------:R-:W-:Y:S02]  /*9d60*/  ISETP.GT.AND P1, PT, R4, RZ, PT ;  /* 0x000000ff0400720c */ /* 0x000fe40003f24270 */
[----:B------:R-:W-:Y:S02]  /*9d70*/  FSEL R25, R25, -INF , P2 ;  /* 0xff80000019197808 */ /* 0x000fe40001000000 */
[----:B------:R-:W-:Y:S01]  /*9d80*/  FSEL R5, R24, -INF , P1 ;  /* 0xff80000018057808 */ /* 0x000fe20000800000 */
[----:B------:R-:W-:Y:S01]  /*9d90*/  FFMA.FTZ R149, R7, R0, -R10 ;  /* 0x0000000007957223 */ /* 0x000fe2000001080a */
[----:B------:R-:W-:Y:S02]  /*9da0*/  ISETP.GT.AND P1, PT, R4, 0x9, PT ;  /* 0x000000090400780c */ /* 0x000fe40003f24270 */
[----:B------:R-:W-:-:S02]  /*9db0*/  FSEL R7, R28, -INF , P3 ;  /* 0xff8000001c077808 */ /* 0x000fc40001800000 */
[----:B------:R-:W-:Y:S02]  /*9dc0*/  FMNMX.FTZ R6, R5, R25, !PT ;  /* 0x0000001905067209 */ /* 0x000fe40007810000 */
[C---:B------:R-:W-:Y:S02]  /*9dd0*/  ISETP.GT.AND P2, PT, R4.reuse, 0x10, PT ;  /* 0x000000100400780c */ /* 0x040fe40003f44270 */
[----:B------:R-:W-:Y:S02]  /*9de0*/  FSEL R29, R29, -INF , P1 ;  /* 0xff8000001d1d7808 */ /* 0x000fe40000800000 */
[----:B------:R-:W-:Y:S01]  /*9df0*/  FMNMX.FTZ R6, R7, R6, !PT ;  /* 0x0000000607067209 */ /* 0x000fe20007810000 */
        /* <DEDUP_REMOVED lines=53> */
[----:B------:R-:W-:Y:S01]  /*a150*/  FFMA.FTZ R48, R55, R0, -R10 ;  /* 0x0000000037307223 */ /* 0x000fe2000001080a */
[----:B------:R-:W-:Y:S01]  /*a160*/  FSEL R57, R57, -INF , P1 ;  /* 0xff80000039397808 */ /* 0x000fe20000800000 */
[----:B------:R-:W0:Y:S01]  /*a170*/  S2R R96, SR_CgaCtaId ;  /* 0x0000000000607919 */ /* 0x000e220000008800 */
[----:B------:R-:W-:Y:S01]  /*a180*/  FMNMX.FTZ R6, R39, R6, !PT ;  /* 0x0000000627067209 */ /* 0x000fe20007810000 */
[----:B------:R-:W1:Y:S01]  /*a190*/  @P4 LDC R52, c[0x0][0x450] ;  /* 0x00011400ff344b82 */ /* 0x000e620000000800 */
        /* <DEDUP_REMOVED lines=41> */
[----:B------:R-:W-:Y:S01]  /*a430*/  FMNMX.FTZ R6, R85, R6, !PT ;  /* 0x0000000655067209 */ /* 0x000fe20007810000 */
[----:B------:R-:W-:-:S04]  /*a440*/  FFMA.FTZ R4, R59, R0, -R10 ;  /* 0x000000003b047223 */ /* 0x000fc8000001080a */
[----:B------:R-:W2:Y:S02]  /*a450*/  SHFL.BFLY PT, R59, R6, 0x2, 0x1f ;  /* 0x0c401f00063b7f89 */ /* 0x000ea400000e0000 */
[----:B--2---:R-:W-:-:S05]  /*a460*/  FMNMX.FTZ R59, R6, R59, !PT ;  /* 0x0000003b063b7209 */ /* 0x004fca0007810000 */
[----:B------:R-:W2:Y:S02]  /*a470*/  SHFL.BFLY PT, R6, R59, 0x1, 0x1f ;  /* 0x0c201f003b067f89 */ /* 0x000ea400000e0000 */
[----:B--2---:R-:W-:-:S04]  /*a480*/  FMNMX.FTZ R6, R59, R6, !PT ;  /* 0x000000063b067209 */ /* 0x004fc80007810000 */
[C---:B------:R-:W-:Y:S01]  /*a490*/  FSETP.NEU.FTZ.AND P1, PT, R6.reuse, -INF , PT ;  /* 0xff8000000600780b */ /* 0x040fe20003f3d000 */
[----:B------:R-:W-:-:S05]  /*a4a0*/  FMUL.FTZ R50, R6, R0 ;  /* 0x0000000006327220 */ /* 0x000fca0000410000 */
[----:B------:R-:W-:-:S05]  /*a4b0*/  FSEL R50, R50, RZ, P1 ;  /* 0x000000ff32327208 */ /* 0x000fca0000800000 */
[-CC-:B------:R-:W-:Y:S01]  /*a4c0*/  FFMA.FTZ R136, R13, R0.reuse, -R50.reuse ;  /* 0x000000000d887223 */ /* 0x180fe20000010832 */
[-CC-:B------:R-:W-:Y:S02]  /*a4d0*/  FFMA.FTZ R13, R49, R0.reuse, -R50.reuse ;  /* 0x00000000310d7223 */ /* 0x180fe40000010832 */
[----:B------:R-:W2:Y:S01]  /*a4e0*/  LDL R49, [R1+0x3c] ;  /* 0x00003c0001317983 */ /* 0x000ea20000100800 */
[-CC-:B------:R-:W-:Y:S01]  /*a4f0*/  FFMA.FTZ R146, R27, R0.reuse, -R50.reuse ;  /* 0x000000001b927223 */ /* 0x180fe20000010832 */
[-CC-:B------:R-:W-:Y:S02]  /*a500*/  FFMA.FTZ R27, R37, R0.reuse, -R50.reuse ;  /* 0x00000000251b7223 */ /* 0x180fe40000010832 */
[----:B------:R-:W3:Y:S01]  /*a510*/  @P4 LDC R37, c[0x0][0x44c] ;  /* 0x00011300ff254b82 */ /* 0x000ee20000000800 */
[-CC-:B------:R-:W-:Y:S01]  /*a520*/  FFMA.FTZ R148, R5, R0.reuse, -R50.reuse ;  /* 0x0000000005947223 */ /* 0x180fe20000010832 */
[-CC-:B------:R-:W-:Y:S01]  /*a530*/  FFMA.FTZ R5, R25, R0.reuse, -R50.reuse ;  /* 0x0000000019057223 */ /* 0x180fe20000010832 */
[-CC-:B------:R-:W-:Y:S01]  /*a540*/  FFMA.FTZ R150, R7, R0.reuse, -R50.reuse ;  /* 0x0000000007967223 */ /* 0x180fe20000010832 */
[----:B------:R-:W-:Y:S01]  /*a550*/  MUFU.EX2 R149, R149 ;  /* 0x0000009500957308 */ /* 0x000fe20000000800 */
[-CC-:B------:R-:W-:Y:S01]  /*a560*/  FFMA.FTZ R25, R29, R0.reuse, -R50.reuse ;  /* 0x000000001d197223 */ /* 0x180fe20000010832 */
[----:B------:R-:W-:-:S06]  /*a570*/  FFMA.FTZ R144, R9, R0, -R50 ;  /* 0x0000000009907223 */ /* 0x000fcc0000010832 */
[----:B------:R-:W-:Y:S08]  /*a580*/  MUFU.EX2 R148, R148 ;  /* 0x0000009400947308 */ /* 0x000ff00000000800 */
[----:B------:R-:W4:Y:S01]  /*a590*/  MUFU.EX2 R5, R5 ;  /* 0x0000000500057308 */ /* 0x000f220000000800 */
[----:B------:R-:W-:-:S07]  /*a5a0*/  VIADD R8, R8, 0x16840 ;  /* 0x0001684008087836 */ /* 0x000fce0000000000 */
[----:B------:R-:W5:Y:S01]  /*a5b0*/  MUFU.EX2 R12, R12 ;  /* 0x0000000c000c7308 */ /* 0x000f620000000800 */
[----:B------:R-:W-:-:S07]  /*a5c0*/  FFMA.FTZ R9, R33, R0, -R50 ;  /* 0x0000000021097223 */ /* 0x000fce0000010832 */
[----:B------:R-:W1:Y:S08]  /*a5d0*/  MUFU.EX2 R150, R150 ;  /* 0x0000009600967308 */ /* 0x000e700000000800 */
[----:B------:R-:W1:Y:S01]  /*a5e0*/  MUFU.EX2 R151, R151 ;  /* 0x0000009700977308 */ /* 0x000e620000000800 */
[----:B0-----:R-:W-:-:S07]  /*a5f0*/  PRMT R8, R96, 0x654, R8 ;  /* 0x0000065460087816 */ /* 0x001fce0000000008 */
[----:B------:R-:W0:Y:S01]  /*a600*/  MUFU.EX2 R25, R25 ;  /* 0x0000001900197308 */ /* 0x000e220000000800 */
[----:B---3--:R-:W-:Y:S01]  /*a610*/  @P4 IMAD.HI.U32 R37, R94, R37, RZ ;  /* 0x000000255e254227 */ /* 0x008fe200078e00ff */
[----:B------:R5:W-:Y:S06]  /*a620*/  SYNCS.ARRIVE.TRANS64.RED.A1T0 RZ, [R8+URZ], RZ ;  /* 0x000000ff08ff79a7 */ /* 0x000bec000810043f */
[----:B------:R-:W3:Y:S01]  /*a630*/  MUFU.EX2 R24, R24 ;  /* 0x0000001800187308 */ /* 0x000ee20000000800 */
[----:B----4-:R-:W-:Y:S01]  /*a640*/  FADD.FTZ R7, R148, R5 ;  /* 0x0000000594077221 */ /* 0x010fe20000010000 */
[----:B------:R-:W-:-:S06]  /*a650*/  FFMA.FTZ R132, R39, R0, -R50 ;  /* 0x0000000027847223 */ /* 0x000fcc0000010832 */
[----:B------:R-:W4:Y:S01]  /*a660*/  MUFU.EX2 R144, R144 ;  /* 0x0000009000907308 */ /* 0x000f220000000800 */
[----:B-----5:R-:W-:Y:S01]  /*a670*/  FADD.FTZ R8, R149, R12 ;  /* 0x0000000c95087221 */ /* 0x020fe20000010000 */
[----:B------:R-:W-:-:S06]  /*a680*/  IMAD.MOV.U32 R39, RZ, RZ, R94 ;  /* 0x000000ffff277224 */ /* 0x000fcc00078e005e */
[----:B------:R-:W5:Y:S01]  /*a690*/  MUFU.EX2 R145, R145 ;  /* 0x0000009100917308 */ /* 0x000f620000000800 */
[----:B-1----:R-:W-:Y:S01]  /*a6a0*/  @P4 SHF.R.U32.HI R39, RZ, R52, R37 ;  /* 0x00000034ff274219 */ /* 0x002fe20000011625 */
[----:B------:R-:W-:-:S06]  /*a6b0*/  FADD.FTZ R52, R150, R7 ;  /* 0x0000000796347221 */ /* 0x000fcc0000010000 */
[----:B------:R-:W1:Y:S01]  /*a6c0*/  MUFU.EX2 R9, R9 ;  /* 0x0000000900097308 */ /* 0x000e620000000800 */
[----:B------:R-:W-:Y:S01]  /*a6d0*/  FADD.FTZ R37, R151, R8 ;  /* 0x0000000897257221 */ /* 0x000fe20000010000 */
[----:B------:R-:W-:-:S06]  /*a6e0*/  FFMA.FTZ R140, R11, R0, -R50 ;  /* 0x000000000b8c7223 */ /* 0x000fcc0000010832 */
[----:B------:R-:W1:Y:S01]  /*a6f0*/  MUFU.EX2 R26, R26 ;  /* 0x0000001a001a7308 */ /* 0x000e620000000800 */
[----:B------:R-:W-:Y:S01]  /*a700*/  IADD3 R7, R39, R90, -R92 ;  /* 0x0000005a27077210 */ /* 0x000fe20007ffe85c */
[----:B0-----:R-:W-:-:S06]  /*a710*/  FADD.FTZ R39, R25, R52 ;  /* 0x0000003419277221 */ /* 0x001fcc0000010000 */
[----:B------:R-:W0:Y:S01]  /*a720*/  MUFU.EX2 R146, R146 ;  /* 0x0000009200927308 */ /* 0x000e220000000800 */
[----:B---3--:R-:W-:Y:S01]  /*a730*/  FADD.FTZ R8, R24, R37 ;  /* 0x0000002518087221 */ /* 0x008fe20000010000 */
[----:B------:R-:W-:-:S06]  /*a740*/  FFMA.FTZ R11, R41, R0, -R50 ;  /* 0x00000000290b7223 */ /* 0x000fcc0000010832 */
[----:B------:R-:W3:Y:S01]  /*a750*/  MUFU.EX2 R147, R147 ;  /* 0x0000009300937308 */ /* 0x000ee20000000800 */
[----:B----4-:R-:W-:Y:S01]  /*a760*/  FADD.FTZ R52, R144, R39 ;  /* 0x0000002790347221 */ /* 0x010fe20000010000 */
[----:B-----5:R-:W-:-:S06]  /*a770*/  FADD.FTZ R41, R145, R8 ;  /* 0x0000000891297221 */ /* 0x020fcc0000010000 */
[----:B------:R-:W-:Y:S01]  /*a780*/  MUFU.EX2 R28, R28 ;  /* 0x0000001c001c7308 */ /* 0x000fe20000000800 */
[----:B------:R-:W-:-:S07]  /*a790*/  FFMA.FTZ R142, R31, R0, -R50 ;  /* 0x000000001f8e7223 */ /* 0x000fce0000010832 */
[----:B------:R-:W4:Y:S01]  /*a7a0*/  MUFU.EX2 R27, R27 ;  /* 0x0000001b001b7308 */ /* 0x000f220000000800 */
[----:B------:R-:W-:Y:S01]  /*a7b0*/  FFMA.FTZ R134, R43, R0, -R50 ;  /* 0x000000002b867223 */ /* 0x000fe20000010832 */
[----:B-1----:R-:W-:Y:S01]  /*a7c0*/  FADD.FTZ R43, R9, R52 ;  /* 0x00000034092b7221 */ /* 0x002fe20000010000 */
[----:B------:R-:W-:-:S05]  /*a7d0*/  FADD.FTZ R8, R26, R41 ;  /* 0x000000291a087221 */ /* 0x000fca0000010000 */
[----:B------:R-:W-:Y:S01]  /*a7e0*/  MUFU.EX2 R141, R141 ;  /* 0x0000008d008d7308 */ /* 0x000fe20000000800 */
[----:B------:R-:W-:-:S07]  /*a7f0*/  FFMA.FTZ R29, R45, R0, -R50 ;  /* 0x000000002d1d7223 */ /* 0x000fce0000010832 */
[----:B------:R-:W1:Y:S01]  /*a800*/  MUFU.EX2 R140, R140 ;  /* 0x0000008c008c7308 */ /* 0x000e620000000800 */
[----:B0-----:R-:W-:Y:S01]  /*a810*/  FADD.FTZ R52, R146, R43 ;  /* 0x0000002b92347221 */ /* 0x001fe20000010000 */
[----:B---3--:R-:W-:-:S06]  /*a820*/  FADD.FTZ R43, R147, R8 ;  /* 0x00000008932b7221 */ /* 0x008fcc0000010000 */
[----:B------:R-:W-:Y:S08]  /*a830*/  MUFU.EX2 R30, R30 ;  /* 0x0000001e001e7308 */ /* 0x000ff00000000800 */
[----:B------:R-:W0:Y:S01]  /*a840*/  MUFU.EX2 R11, R11 ;  /* 0x0000000b000b7308 */ /* 0x000e220000000800 */
[----:B----4-:R-:W-:Y:S01]  /*a850*/  FADD.FTZ R45, R27, R52 ;  /* 0x000000341b2d7221 */ /* 0x010fe20000010000 */
[----:B------:R-:W-:-:S06]  /*a860*/  FADD.FTZ R8, R28, R43 ;  /* 0x0000002b1c087221 */ /* 0x000fcc0000010000 */
[----:B------:R-:W-:Y:S08]  /*a870*/  MUFU.EX2 R143, R143 ;  /* 0x0000008f008f7308 */ /* 0x000ff00000000800 */
[----:B------:R-:W3:Y:S01]  /*a880*/  MUFU.EX2 R142, R142 ;  /* 0x0000008e008e7308 */ /* 0x000ee20000000800 */
[----:B-1----:R-:W-:Y:S01]  /*a890*/  FADD.FTZ R52, R140, R45 ;  /* 0x0000002d8c347221 */ /* 0x002fe20000010000 */
[----:B------:R-:W-:-:S06]  /*a8a0*/  FADD.FTZ R43, R141, R8 ;  /* 0x000000088d2b7221 */ /* 0x000fcc0000010000 */
[----:B------:R-:W-:Y:S01]  /*a8b0*/  MUFU.EX2 R32, R32 ;  /* 0x0000002000207308 */ /* 0x000fe20000000800 */
[-C--:B------:R-:W-:Y:S01]  /*a8c0*/  FFMA.FTZ R139, R95, R0.reuse, -R10 ;  /* 0x000000005f8b7223 */ /* 0x080fe2000001080a */
[----:B------:R-:W-:-:S06]  /*a8d0*/  FFMA.FTZ R138, R35, R0, -R50 ;  /* 0x00000000238a7223 */ /* 0x000fcc0000010832 */
[----:B------:R-:W1:Y:S01]  /*a8e0*/  MUFU.EX2 R29, R29 ;  /* 0x0000001d001d7308 */ /* 0x000e620000000800 */
[----:B0-----:R-:W-:Y:S01]  /*a8f0*/  FADD.FTZ R45, R11, R52 ;  /* 0x000000340b2d7221 */ /* 0x001fe20000010000 */
[----:B------:R-:W-:-:S06]  /*a900*/  FADD.FTZ R8, R30, R43 ;  /* 0x0000002b1e087221 */ /* 0x000fcc0000010000 */
[----:B------:R-:W-:Y:S01]  /*a910*/  MUFU.EX2 R137, R137 ;  /* 0x0000008900897308 */ /* 0x000fe20000000800 */
[----:B------:R-:W-:-:S07]  /*a920*/  FFMA.FTZ R31, R53, R0, -R50 ;  /* 0x00000000351f7223 */ /* 0x000fce0000010832 */
[----:B------:R-:W0:Y:S01]  /*a930*/  MUFU.EX2 R136, R136 ;  /* 0x0000008800887308 */ /* 0x000e220000000800 */
[----:B---3--:R-:W-:Y:S01]  /*a940*/  FADD.FTZ R52, R142, R45 ;  /* 0x0000002d8e347221 */ /* 0x008fe20000010000 */
[----:B------:R-:W-:-:S06]  /*a950*/  FADD.FTZ R43, R143, R8 ;  /* 0x000000088f2b7221 */ /* 0x000fcc0000010000 */
[----:B------:R-:W-:Y:S01]  /*a960*/  MUFU.EX2 R46, R46 ;  /* 0x0000002e002e7308 */ /* 0x000fe20000000800 */
[----:B------:R-:W-:-:S07]  /*a970*/  FFMA.FTZ R133, R97, R0, -R10 ;  /* 0x0000000061857223 */ /* 0x000fce000001080a */
[----:B------:R-:W3:Y:S01]  /*a980*/  MUFU.EX2 R13, R13 ;  /* 0x0000000d000d7308 */ /* 0x000ee20000000800 */
[----:B-1----:R-:W-:Y:S01]  /*a990*/  FADD.FTZ R45, R29, R52 ;  /* 0x000000341d2d7221 */ /* 0x002fe20000010000 */
[----:B------:R-:W-:-:S06]  /*a9a0*/  FADD.FTZ R8, R32, R43 ;  /* 0x0000002b20087221 */ /* 0x000fcc0000010000 */
[----:B------:R-:W-:Y:S01]  /*a9b0*/  MUFU.EX2 R139, R139 ;  /* 0x0000008b008b7308 */ /* 0x000fe20000000800 */
[----:B------:R-:W-:-:S07]  /*a9c0*/  FFMA.FTZ R33, R57, R0, -R50 ;  /* 0x0000000039217223 */ /* 0x000fce0000010832 */
        /* <DEDUP_REMOVED lines=9> */
[-C--:B------:R-:W-:Y:S01]  /*aa60*/  FFMA.FTZ R42, R63, R0.reuse, -R10 ;  /* 0x000000003f2a7223 */ /* 0x080fe2000001080a */
[----:B------:R-:W-:-:S06]  /*aa70*/  FFMA.FTZ R35, R61, R0, -R50 ;  /* 0x000000003d237223 */ /* 0x000fcc0000010832 */
[----:B------:R-:W3:Y:S01]  /*aa80*/  MUFU.EX2 R132, R132 ;  /* 0x0000008400847308 */ /* 0x000ee20000000800 */
[----:B------:R-:W-:Y:S01]  /*aa90*/  F2FP.F16.F32.PACK_AB R149, R12, R149 ;  /* 0x000000950c95723e */ /* 0x000fe200000000ff */
[----:B-1----:R-:W-:Y:S01]  /*aaa0*/  FADD.FTZ R12, R138, R45 ;  /* 0x0000002d8a0c7221 */ /* 0x002fe20000010000 */
[----:B------:R-:W-:-:S05]  /*aab0*/  FADD.FTZ R43, R139, R8 ;  /* 0x000000088b2b7221 */ /* 0x000fca0000010000 */
[----:B------:R-:W-:Y:S01]  /*aac0*/  MUFU.EX2 R4, R4 ;  /* 0x0000000400047308 */ /* 0x000fe20000000800 */
[-C--:B------:R-:W-:Y:S01]  /*aad0*/  FFMA.FTZ R129, R101, R0.reuse, -R10 ;  /* 0x0000000065817223 */ /* 0x080fe2000001080a */
[----:B------:R-:W-:-:S06]  /*aae0*/  FFMA.FTZ R128, R89, R0, -R50 ;  /* 0x0000000059807223 */ /* 0x000fcc0000010832 */
[----:B------:R-:W1:Y:S01]  /*aaf0*/  MUFU.EX2 R33, R33 ;  /* 0x0000002100217308 */ /* 0x000e620000000800 */
[----:B0-----:R-:W-:Y:S01]  /*ab00*/  FADD.FTZ R45, R31, R12 ;  /* 0x0000000c1f2d7221 */ /* 0x001fe20000010000 */
[----:B------:R-:W-:-:S06]  /*ab10*/  FADD.FTZ R8, R48, R43 ;  /* 0x0000002b30087221 */ /* 0x000fcc0000010000 */
[----:B------:R-:W-:Y:S01]  /*ab20*/  MUFU.EX2 R135, R135 ;  /* 0x0000008700877308 */ /* 0x000fe20000000800 */
[-C--:B------:R-:W-:Y:S01]  /*ab30*/  FFMA.FTZ R34, R67, R0.reuse, -R10 ;  /* 0x0000000043227223 */ /* 0x080fe2000001080a */
[----:B------:R-:W-:-:S06]  /*ab40*/  FFMA.FTZ R37, R65, R0, -R50 ;  /* 0x0000000041257223 */ /* 0x000fcc0000010832 */
[----:B------:R-:W0:Y:S01]  /*ab50*/  MUFU.EX2 R134, R134 ;  /* 0x0000008600867308 */ /* 0x000e220000000800 */
[----:B---3--:R-:W-:Y:S01]  /*ab60*/  FADD.FTZ R12, R132, R45 ;  /* 0x0000002d840c7221 */ /* 0x008fe20000010000 */
[----:B------:R-:W-:-:S06]  /*ab70*/  FADD.FTZ R43, R133, R8 ;  /* 0x00000008852b7221 */ /* 0x000fcc0000010000 */
[----:B------:R-:W-:Y:S01]  /*ab80*/  MUFU.EX2 R42, R42 ;  /* 0x0000002a002a7308 */ /* 0x000fe20000000800 */
[-C--:B------:R-:W-:Y:S01]  /*ab90*/  FFMA.FTZ R131, R103, R0.reuse, -R10 ;  /* 0x0000000067837223 */ /* 0x080fe2000001080a */
[----:B------:R-:W-:-:S06]  /*aba0*/  FFMA.FTZ R130, R47, R0, -R50 ;  /* 0x000000002f827223 */ /* 0x000fcc0000010832 */
[----:B------:R-:W3:Y:S01]  /*abb0*/  MUFU.EX2 R35, R35 ;  /* 0x0000002300237308 */ /* 0x000ee20000000800 */
[----:B-1----:R-:W-:Y:S01]  /*abc0*/  FADD.FTZ R45, R33, R12 ;  /* 0x0000000c212d7221 */ /* 0x002fe20000010000 */
[----:B------:R-:W-:-:S06]  /*abd0*/  FADD.FTZ R8, R4, R43 ;  /* 0x0000002b04087221 */ /* 0x000fcc0000010000 */
[----:B------:R-:W-:Y:S01]  /*abe0*/  MUFU.EX2 R129, R129 ;  /* 0x0000008100817308 */ /* 0x000fe20000000800 */
[-C--:B------:R-:W-:Y:S01]  /*abf0*/  FFMA.FTZ R36, R71, R0.reuse, -R10 ;  /* 0x0000000047247223 */ /* 0x080fe2000001080a */
[----:B------:R-:W-:-:S06]  /*ac00*/  FFMA.FTZ R39, R69, R0, -R50 ;  /* 0x0000000045277223 */ /* 0x000fcc0000010832 */
[----:B------:R-:W1:Y:S01]  /*ac10*/  MUFU.EX2 R128, R128 ;  /* 0x0000008000807308 */ /* 0x000e620000000800 */
[----:B------:R-:W-:Y:S01]  /*ac20*/  F2FP.F16.F32.PACK_AB R148, R5, R148 ;  /* 0x000000940594723e */ /* 0x000fe200000000ff */
[----:B0-----:R-:W-:Y:S01]  /*ac30*/  FADD.FTZ R12, R134, R45 ;  /* 0x0000002d860c7221 */ /* 0x001fe20000010000 */
[----:B------:R-:W-:-:S05]  /*ac40*/  FADD.FTZ R5, R135, R8 ;  /* 0x0000000887057221 */ /* 0x000fca0000010000 */
[----:B------:R-:W-:Y:S01]  /*ac50*/  MUFU.EX2 R34, R34 ;  /* 0x0000002200227308 */ /* 0x000fe20000000800 */
[-C--:B------:R-:W-:Y:S01]  /*ac60*/  FFMA.FTZ R125, R105, R0.reuse, -R10 ;  /* 0x00000000697d7223 */ /* 0x080fe2000001080a */
[----:B------:R-:W-:-:S06]  /*ac70*/  FFMA.FTZ R124, R91, R0, -R50 ;  /* 0x000000005b7c7223 */ /* 0x000fcc0000010832 */
[----:B------:R-:W0:Y:S01]  /*ac80*/  MUFU.EX2 R37, R37 ;  /* 0x0000002500257308 */ /* 0x000e220000000800 */
[----:B------:R-:W-:Y:S01]  /*ac90*/  F2FP.F16.F32.PACK_AB R144, R9, R144 ;  /* 0x000000900990723e */ /* 0x000fe200000000ff */
[----:B---3--:R-:W-:Y:S01]  /*aca0*/  FADD.FTZ R9, R35, R12 ;  /* 0x0000000c23097221 */ /* 0x008fe20000010000 */
[----:B------:R-:W-:-:S05]  /*acb0*/  FADD.FTZ R8, R42, R5 ;  /* 0x000000052a087221 */ /* 0x000fca0000010000 */
        /* <DEDUP_REMOVED lines=15> */
[----:B------:R-:W-:Y:S01]  /*adb0*/  FFMA.FTZ R77, R77, R0, -R50 ;  /* 0x000000004d4d7223 */ /* 0x000fe20000010832 */
[----:B------:R-:W-:Y:S01]  /*adc0*/  SHF.R.S32.HI R54, RZ, 0x1f, R7 ;  /* 0x0000001fff367819 */ /* 0x000fe20000011407 */
[----:B---3--:R-:W-:-:S05]  /*add0*/  FADD.FTZ R12, R130, R9 ;  /* 0x00000009820c7221 */ /* 0x008fca0000010000 */
[----:B------:R-:W-:Y:S01]  /*ade0*/  MUFU.EX2 R38, R38 ;  /* 0x0000002600267308 */ /* 0x000fe20000000800 */
[----:B------:R-:W-:Y:S01]  /*adf0*/  FADD.FTZ R5, R131, R8 ;  /* 0x0000000883057221 */ /* 0x000fe20000010000 */
[----:B------:R-:W-:-:S06]  /*ae00*/  FFMA.FTZ R121, R79, R0, -R10 ;  /* 0x000000004f797223 */ /* 0x000fcc000001080a */
[----:B------:R-:W3:Y:S01]  /*ae10*/  MUFU.EX2 R41, R41 ;  /* 0x0000002900297308 */ /* 0x000ee20000000800 */
[----:B------:R-:W-:Y:S01]  /*ae20*/  FFMA.FTZ R93, R93, R0, -R50 ;  /* 0x000000005d5d7223 */ /* 0x000fe20000010832 */
[----:B------:R-:W-:Y:S01]  /*ae30*/  LEA.HI R7, R54, R7, RZ, 0x7 ;  /* 0x0000000736077211 */ /* 0x000fe200078f38ff */
[----:B-1----:R-:W-:-:S05]  /*ae40*/  FADD.FTZ R9, R39, R12 ;  /* 0x0000000c27097221 */ /* 0x002fca0000010000 */
[----:B------:R-:W-:Y:S01]  /*ae50*/  MUFU.EX2 R127, R127 ;  /* 0x0000007f007f7308 */ /* 0x000fe20000000800 */
[----:B------:R-:W-:Y:S01]  /*ae60*/  FADD.FTZ R8, R36, R5 ;  /* 0x0000000524087221 */ /* 0x000fe20000010000 */
[----:B------:R-:W-:-:S06]  /*ae70*/  FFMA.FTZ R44, R83, R0, -R10 ;  /* 0x00000000532c7223 */ /* 0x000fcc000001080a */
[----:B------:R-:W1:Y:S01]  /*ae80*/  MUFU.EX2 R51, R51 ;  /* 0x0000003300337308 */ /* 0x000e620000000800 */
[----:B------:R-:W-:Y:S01]  /*ae90*/  FFMA.FTZ R81, R81, R0, -R50 ;  /* 0x0000000051517223 */ /* 0x000fe20000010832 */
[----:B------:R-:W-:Y:S01]  /*aea0*/  F2FP.F16.F32.PACK_AB R133, R4, R133 ;  /* 0x000000850485723e */ /* 0x000fe200000000ff */
[----:B0-----:R-:W-:Y:S01]  /*aeb0*/  FADD.FTZ R4, R124, R9 ;  /* 0x000000097c047221 */ /* 0x001fe20000010000 */
[----:B------:R-:W-:-:S04]  /*aec0*/  SHF.R.S32.HI R7, RZ, 0x7, R7 ;  /* 0x00000007ff077819 */ /* 0x000fc80000011407 */
[----:B------:R-:W-:Y:S01]  /*aed0*/  MUFU.EX2 R40, R40 ;  /* 0x0000002800287308 */ /* 0x000fe20000000800 */
[----:B------:R-:W-:Y:S01]  /*aee0*/  FADD.FTZ R5, R125, R8 ;  /* 0x000000087d057221 */ /* 0x000fe20000010000 */
[----:B------:R-:W-:-:S06]  /*aef0*/  FFMA.FTZ R123, R111, R0, -R10 ;  /* 0x000000006f7b7223 */ /* 0x000fcc000001080a */
[----:B------:R-:W0:Y:S01]  /*af00*/  MUFU.EX2 R126, R77 ;  /* 0x0000004d007e7308 */ /* 0x000e220000000800 */
[----:B------:R-:W-:Y:S01]  /*af10*/  FFMA.FTZ R55, R55, R0, -R50 ;  /* 0x0000000037377223 */ /* 0x000fe20000010832 */
[----:B--2---:R-:W-:Y:S01]  /*af20*/  VIMNMX R49, R49, R7, !PT ;  /* 0x0000000731317248 */ /* 0x004fe20007fe0100 */
[----:B---3--:R-:W-:-:S05]  /*af30*/  FADD.FTZ R4, R41, R4 ;  /* 0x0000000429047221 */ /* 0x008fca0000010000 */
[----:B------:R-:W-:Y:S01]  /*af40*/  MUFU.EX2 R121, R121 ;  /* 0x0000007900797308 */ /* 0x000fe20000000800 */
[----:B------:R-:W-:Y:S01]  /*af50*/  FADD.FTZ R8, R38, R5 ;  /* 0x0000000526087221 */ /* 0x000fe20000010000 */
[----:B------:R-:W-:-:S06]  /*af60*/  FFMA.FTZ R10, R87, R0, -R10 ;  /* 0x00000000570a7223 */ /* 0x000fcc000001080a */
[----:B------:R-:W2:Y:S01]  /*af70*/  MUFU.EX2 R93, R93 ;  /* 0x0000005d005d7308 */ /* 0x000ea20000000800 */
[----:B------:R-:W-:Y:S01]  /*af80*/  FFMA.FTZ R50, R85, R0, -R50 ;  /* 0x0000000055327223 */ /* 0x000fe20000010832 */
[----:B-1----:R-:W-:Y:S01]  /*af90*/  FADD.FTZ R5, R51, R4 ;  /* 0x0000000433057221 */ /* 0x002fe20000010000 */
[----:B------:R-:W-:-:S05]  /*afa0*/  FADD.FTZ R9, R127, R8 ;  /* 0x000000087f097221 */ /* 0x000fca0000010000 */
[----:B------:R-:W-:Y:S01]  /*afb0*/  MUFU.EX2 R44, R44 ;  /* 0x0000002c002c7308 */ /* 0x000fe20000000800 */
[----:B------:R-:W-:Y:S01]  /*afc0*/  VIADD R12, R88, 0xfffffffe ;  /* 0xfffffffe580c7836 */ /* 0x000fe20000000000 */
[----:B------:R1:W-:Y:S06]  /*afd0*/  STL [R1+0x30], R49 ;  /* 0x0000303101007387 */ /* 0x0003ec0000100800 */
[----:B------:R-:W3:Y:S01]  /*afe0*/  MUFU.EX2 R120, R81 ;  /* 0x0000005100787308 */ /* 0x000ee20000000800 */
[----:B0-----:R-:W-:Y:S01]  /*aff0*/  FADD.FTZ R4, R126, R5 ;  /* 0x000000057e047221 */ /* 0x001fe20000010000 */
[----:B------:R-:W-:-:S06]  /*b000*/  FADD.FTZ R8, R40, R9 ;  /* 0x0000000928087221 */ /* 0x000fcc0000010000 */
[----:B------:R-:W-:Y:S01]  /*b010*/  MUFU.EX2 R123, R123 ;  /* 0x0000007b007b7308 */ /* 0x000fe20000000800 */
[----:B------:R-:W-:-:S07]  /*b020*/  ISETP.GE.AND P1, PT, R12, R49, PT ;  /* 0x000000310c00720c */ /* 0x000fce0003f26270 */
[----:B------:R-:W0:Y:S01]  /*b030*/  MUFU.EX2 R55, R55 ;  /* 0x0000003700377308 */ /* 0x000e220000000800 */
[----:B--2---:R-:W-:Y:S01]  /*b040*/  FADD.FTZ R5, R93, R4 ;  /* 0x000000045d057221 */ /* 0x004fe20000010000 */
[----:B------:R-:W-:-:S06]  /*b050*/  FADD.FTZ R9, R121, R8 ;  /* 0x0000000879097221 */ /* 0x000fcc0000010000 */
[----:B------:R-:W2:Y:S08]  /*b060*/  MUFU.EX2 R50, R50 ;  /* 0x0000003200327308 */ /* 0x000eb00000000800 */
[----:B------:R-:W4:Y:S01]  /*b070*/  MUFU.EX2 R10, R10 ;  /* 0x0000000a000a7308 */ /* 0x000f220000000800 */
[----:B---3--:R-:W-:Y:S01]  /*b080*/  FADD.FTZ R4, R120, R5 ;  /* 0x0000000578047221 */ /* 0x008fe20000010000 */
[----:B------:R-:W-:Y:S01]  /*b090*/  FADD.FTZ R8, R44, R9 ;  /* 0x000000092c087221 */ /* 0x000fe20000010000 */
[----:B------:R-:W-:-:S02]  /*b0a0*/  LOP3.LUT R19, R19, 0xfffffff7, RZ, 0xc0, !PT ;  /* 0xfffffff713137812 */ /* 0x000fc400078ec0ff */
[----:B0-----:R-:W-:Y:S01]  /*b0b0*/  FADD.FTZ R5, R55, R4 ;  /* 0x0000000437057221 */ /* 0x001fe20000010000 */
[----:B------:R-:W-:Y:S01]  /*b0c0*/  FADD.FTZ R9, R123, R8 ;  /* 0x000000087b097221 */ /* 0x000fe20000010000 */
[----:B------:R-:W-:Y:S02]  /*b0d0*/  F2FP.F16.F32.PACK_AB R120, R120, R93 ;  /* 0x0000005d7878723e */ /* 0x000fe400000000ff */
[----:B------:R-:W-:Y:S02]  /*b0e0*/  CS2R R118, SRZ ;  /* 0x0000000000767805 */ /* 0x000fe4000001ff00 */
[----:B------:R-:W-:Y:S01]  /*b0f0*/  @P4 LOP3.LUT R19, R19, 0x8, RZ, 0xfc, !PT ;  /* 0x0000000813134812 */ /* 0x000fe200078efcff */
[----:B--2---:R-:W-:Y:S01]  /*b100*/  FADD.FTZ R5, R50, R5 ;  /* 0x0000000532057221 */ /* 0x004fe20000010000 */
[----:B------:R-:W-:Y:S02]  /*b110*/  F2FP.F16.F32.PACK_AB R151, R24, R151 ;  /* 0x000000971897723e */ /* 0x000fe400000000ff */
[----:B------:R-:W-:-:S02]  /*b120*/  CS2R R116, SRZ ;  /* 0x0000000000747805 */ /* 0x000fc4000001ff00 */
[----:B------:R-:W-:Y:S02]  /*b130*/  F2FP.F16.F32.PACK_AB R145, R26, R145 ;  /* 0x000000911a91723e */ /* 0x000fe400000000ff */
[----:B------:R-:W-:Y:S02]  /*b140*/  CS2R R114, SRZ ;  /* 0x0000000000727805 */ /* 0x000fe4000001ff00 */
[----:B------:R-:W-:Y:S02]  /*b150*/  F2FP.F16.F32.PACK_AB R147, R28, R147 ;  /* 0x000000931c93723e */ /* 0x000fe400000000ff */
[----:B------:R-:W-:Y:S02]  /*b160*/  CS2R R112, SRZ ;  /* 0x0000000000707805 */ /* 0x000fe4000001ff00 */
[----:B------:R-:W-:Y:S01]  /*b170*/  F2FP.F16.F32.PACK_AB R141, R30, R141 ;  /* 0x0000008d1e8d723e */ /* 0x000fe200000000ff */
[----:B----4-:R-:W-:Y:S01]  /*b180*/  FADD.FTZ R4, R10, R9 ;  /* 0x000000090a047221 */ /* 0x010fe20000010000 */
        /* <DEDUP_REMOVED lines=35> */
[----:B-1----:R-:W-:Y:S06]  /*b3c0*/  @!P1 BRA `(.L_x_15574) ;  /* 0x0000002800789947 */ /* 0x002fec0003800000 */
[----:B------:R-:W-:Y:S01]  /*b3d0*/  IMAD.MOV.U32 R10, RZ, RZ, R3 ;  /* 0x000000ffff0a7224 */ /* 0x000fe200078e0003 */
[----:B------:R-:W-:Y:S01]  /*b3e0*/  MOV R7, R156 ;  /* 0x0000009c00077202 */ /* 0x000fe20000000f00 */
[----:B------:R-:W-:Y:S02]  /*b3f0*/  IMAD.MOV.U32 R11, RZ, RZ, R6 ;  /* 0x000000ffff0b7224 */ /* 0x000fe400078e0006 */
[----:B------:R-:W-:Y:S02]  /*b400*/  IMAD.MOV.U32 R13, RZ, RZ, R23 ;  /* 0x000000ffff0d7224 */ /* 0x000fe400078e0017 */
[----:B------:R-:W-:-:S07]  /*b410*/  IMAD.MOV.U32 R119, RZ, RZ, RZ ;  /* 0x000000ffff777224 */ /* 0x000fce00078e00ff */
.L_x_15586:
        /* <DEDUP_REMOVED lines=9> */
.L_x_15576:
        /* <DEDUP_REMOVED lines=8> */
.L_x_15577:
[----:B------:R-:W-:Y:S04]  /*b530*/  BSSY B0, `(.L_x_15575) ;  /* 0x0000004000007945 */ /* 0x000fe80003800000 */
[----:B-1----:R-:W-:Y:S05]  /*b540*/  @P2 BRA `(.L_x_15578) ;  /* 0x0000000000082947 */ /* 0x002fea0003800000 */
[----:B------:R-:W1:Y:S02]  /*b550*/  SYNCS.PHASECHK.TRANS64.TRYWAIT P2, [R3+URZ+0x16830], R0 ;  /* 0x01683000030075a7 */ /* 0x000e64000804017f */
[----:B-1----:R-:W-:Y:S05]  /*b560*/  @!P2 BRA `(.L_x_15579) ;  /* 0x00000100007ca947 */ /* 0x002fea0003800000 */
.L_x_15578:
[----:B------:R-:W-:Y:S05]  /*b570*/  BSYNC B0 ;  /* 0x0000000000007941 */ /* 0x000fea0003800000 */
.L_x_15575:
[----:B------:R-:W2:Y:S04]  /*b580*/  LDL R6, [R1+0x24] ;  /* 0x0000240001067983 */ /* 0x000ea80000100800 */
[----:B------:R3:W-:Y:S01]  /*b590*/  STL [R1+0x70], R2 ;  /* 0x0000700201007387 */ /* 0x0007e20000100800 */
[----:B01----:R-:W0:Y:S03]  /*b5a0*/  S2R R0, SR_TID.X ;  /* 0x0000000000007919 */ /* 0x003e260000002100 */
[----:B---3--:R-:W3:Y:S01]  /*b5b0*/  LDL.64 R2, [R1+0x18] ;  /* 0x0000180001027983 */ /* 0x008ee20000100a00 */
[----:B------:R-:W-:Y:S01]  /*b5c0*/  VIADD R23, R13, 0x1 ;  /* 0x000000010d177836 */ /* 0x000fe20000000000 */
[----:B------:R-:W-:Y:S05]  /*b5d0*/  WARPSYNC.ALL ;  /* 0x0000000000007948 */ /* 0x000fea0003800000 */
[C---:B------:R-:W-:Y:S01]  /*b5e0*/  ISETP.NE.AND P2, PT, R23.reuse, 0x2, PT ;  /* 0x000000021700780c */ /* 0x040fe20003f45270 */
        /* <DEDUP_REMOVED lines=9> */
[----:B0-----:R-:W-:-:S04]  /*b680*/  SHF.R.U32.HI R0, RZ, 0x7, R0 ;  /* 0x00000007ff007819 */ /* 0x001fc80000011600 */
[----:B------:R-:W-:Y:S02]  /*b690*/  IADD3 R0, R0, 0x8, RZ ;  /* 0x0000000800007810 */ /* 0x000fe40007ffe0ff */
[----:B------:R-:W-:-:S03]  /*b6a0*/  R2UR UR19, R27 ;  /* 0x000000001b1372ca */ /* 0x000fc600000e0000 */
        /* <DEDUP_REMOVED lines=32> */
.L_x_15581:
[----:B------:R-:W-:Y:S02]  /*b8b0*/  SHF.L.U32 R0, R7, 0x1f, RZ ;  /* 0x0000001f07007819 */ /* 0x000fe400000006ff */
[----:B-----5:R-:W-:-:S04]  /*b8c0*/  LEA R3, R13, R2, 0x3 ;  /* 0x000000020d037211 */ /* 0x020fc800078e18ff */
[----:B------:R0:W1:Y:S01]  /*b8d0*/  SYNCS.PHASECHK.TRANS64.TRYWAIT P1, [R3+URZ+0x16850], R0 ;  /* 0x01685000030075a7 */ /* 0x000062000802017f */
[----:B------:R-:W-:Y:S05]  /*b8e0*/  @!P0 BRA `(.L_x_15582) ;  /* 0x0000000000048947 */ /* 0x000fea0003800000 */
[----:B------:R-:W-:Y:S01]  /*b8f0*/  BPT.TRAP 0x1 ;  /* 0x000000040000795c */ /* 0x000fe20000300000 */
.L_x_15582:
[----:B-1----:R-:W-:Y:S05]  /*b900*/  @P1 BRA `(.L_x_15580) ;  /* 0x0000000000081947 */ /* 0x002fea0003800000 */
[----:B------:R-:W1:Y:S02]  /*b910*/  SYNCS.PHASECHK.TRANS64.TRYWAIT P1, [R3+URZ+0x16850], R0 ;  /* 0x01685000030075a7 */ /* 0x000e64000802017f */
[----:B-1----:R-:W-:Y:S05]  /*b920*/  @!P1 BRA `(.L_x_15583) ;  /* 0x000000fc00a09947 */ /* 0x002fea0003800000 */
.L_x_15580:
        /* <DEDUP_REMOVED lines=16> */
[----:B------:R-:W-:Y:S02]  /*ba30*/  R2UR UR7, R9 ;  /* 0x00000000090772ca */ /* 0x000fe400000e0000 */
[----:B------:R-:W-:Y:S02]  /*ba40*/  MOV R9, 0x40000040 ;  /* 0x4000004000097802 */ /* 0x000fe40000000f00 */
        /* <DEDUP_REMOVED lines=50> */
.L_x_15584:
[----:B------:R-:W2:Y:S01]  /*bd70*/  LDL R120, [R1+0x2c] ;  /* 0x00002c0001787983 */ /* 0x000ea20000100800 */
[----:B0-----:R-:W0:Y:S03]  /*bd80*/  LDC R0, c[0x0][0x448] ;  /* 0x00011200ff007b82 */ /* 0x001e260000000800 */
[----:B------:R-:W2:Y:S04]  /*bd90*/  LDL R3, [R1+0x4c] ;  /* 0x00004c0001037983 */ /* 0x000ea80000100800 */
[----:B------:R-:W3:Y:S04]  /*bda0*/  LDL R9, [R1+0x34] ;  /* 0x0000340001097983 */ /* 0x000ee80000100800 */
[----:B------:R-:W3:Y:S04]  /*bdb0*/  LDL R8, [R1+0x28] ;  /* 0x0000280001087983 */ /* 0x000ee80000100800 */
[----:B------:R-:W4:Y:S01]  /*bdc0*/  LDL R7, [R1+0xc] ;  /* 0x00000c0001077983 */ /* 0x000f220000100800 */
[----:B------:R-:W-:-:S04]  /*bdd0*/  LOP3.LUT R19, R19, 0xffffffdf, RZ, 0xc0, !PT ;  /* 0xffffffdf13137812 */ /* 0x000fc800078ec0ff */
[----:B------:R-:W-:Y:S02]  /*bde0*/  @P0 LOP3.LUT R19, R19, 0x20, RZ, 0xfc, !PT ;  /* 0x0000002013130812 */ /* 0x000fe400078efcff */
[----:B0-----:R-:W-:Y:S02]  /*bdf0*/  ISETP.NE.AND P1, PT, R0, 0x1, PT ;  /* 0x000000010000780c */ /* 0x001fe40003f25270 */
[----:B------:R-:W-:-:S11]  /*be00*/  LOP3.LUT R19, R19, 0xffffffbf, RZ, 0xc0, !PT ;  /* 0xffffffbf13137812 */ /* 0x000fd600078ec0ff */
[----:B------:R-:W0:Y:S08]  /*be10*/  @P1 LDC R6, c[0x0][0x44c] ;  /* 0x00011300ff061b82 */ /* 0x000e300000000800 */
[----:B------:R-:W1:Y:S01]  /*be20*/  @P1 LDC R0, c[0x0][0x450] ;  /* 0x00011400ff001b82 */ /* 0x000e620000000800 */
[----:B--2---:R-:W-:Y:S02]  /*be30*/  IMAD.IADD R3, R3, 0x1, R120 ;  /* 0x0000000103037824 */ /* 0x004fe400078e0278 */
[----:B------:R-:W2:Y:S02]  /*be40*/  S2R R120, SR_CgaCtaId ;  /* 0x0000000000787919 */ /* 0x000ea40000008800 */
[----:B0-----:R-:W-:-:S05]  /*be50*/  @P1 IMAD.HI.U32 R6, R3, R6, RZ ;  /* 0x0000000603061227 */ /* 0x001fca00078e00ff */
[----:B-1----:R-:W-:Y:S01]  /*be60*/  @P1 SHF.R.U32.HI R3, RZ, R0, R6 ;  /* 0x00000000ff031219 */ /* 0x002fe20000011606 */
[----:B------:R-:W-:-:S04]  /*be70*/  IMAD.MOV.U32 R6, RZ, RZ, -0x80 ;  /* 0xffffff80ff067424 */ /* 0x000fc800078e00ff */
[----:B------:R-:W0:Y:S01]  /*be80*/  SHFL.IDX PT, R0, R3, RZ, 0x1c1f ;  /* 0x001c1fff03007589 */ /* 0x000e2200000e0000 */
[----:B------:R-:W-:-:S03]  /*be90*/  IMAD R6, R12, R6, 0x1 ;  /* 0x000000010c067424 */ /* 0x000fc600078e0206 */
[----:B------:R-:W1:Y:S02]  /*bea0*/  SHFL.IDX PT, R3, R3, 0x1, 0x1c1f ;  /* 0x003c1f0003037f89 */ /* 0x000e6400000e0000 */
[----:B---3--:R-:W-:-:S04]  /*beb0*/  IADD3 R6, R8, R6, -R9 ;  /* 0x0000000608067210 */ /* 0x008fc80007ffe809 */
[----:B----4-:R-:W-:-:S05]  /*bec0*/  IADD3 R6, R6, -R7, RZ ;  /* 0x8000000706067210 */ /* 0x010fca0007ffe0ff */
        /* <DEDUP_REMOVED lines=127> */
[----:B------:R-:W0:Y:S01]  /*c6c0*/  SHFL.BFLY PT, R6, R0, 0x2, 0x1f ;  /* 0x0c401f0000067f89 */ /* 0x000e2200000e0000 */
        /* <DEDUP_REMOVED lines=12> */
[----:B0-----:R-:W-:-:S02]  /*c790*/  FMNMX.FTZ R6, R0, R6, !PT ;  /* 0x0000000600067209 */ /* 0x001fc40007810000 */
[C---:B------:R-:W-:Y:S02]  /*c7a0*/  ISETP.GT.AND P4, PT, R3.reuse, 0x50, PT ;  /* 0x000000500300780c */ /* 0x040fe40003f84270 */
[C---:B------:R-:W-:Y:S01]  /*c7b0*/  ISETP.GT.AND P3, PT, R3.reuse, 0x51, PT ;  /* 0x000000510300780c */ /* 0x040fe20003f64270 */
[----:B------:R-:W0:Y:S01]  /*c7c0*/  SHFL.BFLY PT, R0, R6, 0x1, 0x1f ;  /* 0x0c201f0006007f89 */ /* 0x000e2200000e0000 */
        /* <DEDUP_REMOVED lines=12> */
[----:B0-----:R-:W-:Y:S02]  /*c890*/  FMNMX.FTZ R6, R6, R0, !PT ;  /* 0x0000000006067209 */ /* 0x001fe40007810000 */
[----:B------:R-:W0:Y:S01]  /*c8a0*/  LDC R0, c[0x0][0x988] ;  /* 0x00026200ff007b82 */ /* 0x000e220000000800 */
[----:B------:R-:W-:Y:S02]  /*c8b0*/  ISETP.GT.AND P0, PT, R3, 0x60, PT ;  /* 0x000000600300780c */ /* 0x000fe40003f04270 */
[----:B------:R-:W-:Y:S02]  /*c8c0*/  FSETP.NEU.FTZ.AND P6, PT, R6, -INF , PT ;  /* 0xff8000000600780b */ /* 0x000fe40003fdd000 */
[----:B------:R-:W-:-:S02]  /*c8d0*/  FSEL R74, R74, -INF , P0 ;  /* 0xff8000004a4a7808 */ /* 0x000fc40000000000 */
[----:B------:R-:W-:Y:S02]  /*c8e0*/  FSEL R7, R6, RZ, P6 ;  /* 0x000000ff06077208 */ /* 0x000fe40003000000 */
[----:B------:R-:W-:Y:S02]  /*c8f0*/  LOP3.LUT P0, RZ, R19, 0x40, RZ, 0xc0, !PT ;  /* 0x0000004013ff7812 */ /* 0x000fe4000780c0ff */
[----:B------:R-:W-:Y:S01]  /*c900*/  FSEL R79, R79, -INF , P1 ;  /* 0xff8000004f4f7808 */ /* 0x000fe20000800000 */
[----:B------:R-:W-:Y:S01]  /*c910*/  FADD.FTZ R7, -R7, R11 ;  /* 0x0000000b07077221 */ /* 0x000fe20000010100 */
[----:B------:R-:W-:Y:S02]  /*c920*/  FSEL R75, R75, -INF , P0 ;  /* 0xff8000004b4b7808 */ /* 0x000fe40000000000 */
[----:B------:R-:W-:Y:S02]  /*c930*/  FSEL R82, R82, -INF , P2 ;  /* 0xff80000052527808 */ /* 0x000fe40001000000 */
[----:B------:R-:W-:-:S02]  /*c940*/  FSEL R83, R83, -INF , P3 ;  /* 0xff80000053537808 */ /* 0x000fc40001800000 */
        /* <DEDUP_REMOVED lines=11> */
[-CC-:B------:R-:W-:Y:S01]  /*ca00*/  FFMA.FTZ R25, R25, R0.reuse, -R9.reuse ;  /* 0x0000000019197223 */ /* 0x180fe20000010809 */
[----:B------:R-:W-:Y:S01]  /*ca10*/  FMNMX.FTZ R3, R27, R3, !PT ;  /* 0x000000031b037209 */ /* 0x000fe20007810000 */
[-CC-:B------:R-:W-:Y:S01]  /*ca20*/  FFMA.FTZ R28, R28, R0.reuse, -R9.reuse ;  /* 0x000000001c1c7223 */ /* 0x180fe20000010809 */
[-CC-:B------:R-:W-:Y:S01]  /*ca30*/  FFMA.FTZ R29, R29, R0.reuse, -R9.reuse ;  /* 0x000000001d1d7223 */ /* 0x180fe20000010809 */
[----:B------:R-:W0:Y:S01]  /*ca40*/  MUFU.EX2 R24, R24 ;  /* 0x0000001800187308 */ /* 0x000e220000000800 */
[----:B------:R-:W-:Y:S01]  /*ca50*/  FMNMX.FTZ R3, R30, R3, !PT ;  /* 0x000000031e037209 */ /* 0x000fe20007810000 */
[-CC-:B------:R-:W-:Y:S01]  /*ca60*/  FFMA.FTZ R32, R32, R0.reuse, -R9.reuse ;  /* 0x0000000020207223 */ /* 0x180fe20000010809 */
[-CC-:B------:R-:W-:Y:S01]  /*ca70*/  FFMA.FTZ R33, R33, R0.reuse, -R9.reuse ;  /* 0x0000000021217223 */ /* 0x180fe20000010809 */
[-CC-:B------:R-:W-:Y:S01]  /*ca80*/  FFMA.FTZ R36, R36, R0.reuse, -R9.reuse ;  /* 0x0000000024247223 */ /* 0x180fe20000010809 */
[----:B------:R-:W-:Y:S01]  /*ca90*/  FMNMX.FTZ R3, R31, R3, !PT ;  /* 0x000000031f037209 */ /* 0x000fe20007810000 */
[-CC-:B------:R-:W-:Y:S01]  /*caa0*/  FFMA.FTZ R37, R37, R0.reuse, -R9.reuse ;  /* 0x0000000025257223 */ /* 0x180fe20000010809 */
[-CC-:B------:R-:W-:Y:S01]  /*cab0*/  FFMA.FTZ R40, R40, R0.reuse, -R9.reuse ;  /* 0x0000000028287223 */ /* 0x180fe20000010809 */
[----:B------:R-:W1:Y:S01]  /*cac0*/  MUFU.EX2 R25, R25 ;  /* 0x0000001900197308 */ /* 0x000e620000000800 */
[----:B------:R-:W-:Y:S01]  /*cad0*/  FMNMX.FTZ R3, R34, R3, !PT ;  /* 0x0000000322037209 */ /* 0x000fe20007810000 */
[-CC-:B------:R-:W-:Y:S01]  /*cae0*/  FFMA.FTZ R41, R41, R0.reuse, -R9.reuse ;  /* 0x0000000029297223 */ /* 0x180fe20000010809 */
[-CC-:B------:R-:W-:Y:S01]  /*caf0*/  FFMA.FTZ R44, R44, R0.reuse, -R9.reuse ;  /* 0x000000002c2c7223 */ /* 0x180fe20000010809 */
[-CC-:B------:R-:W-:Y:S01]  /*cb00*/  FFMA.FTZ R45, R45, R0.reuse, -R9.reuse ;  /* 0x000000002d2d7223 */ /* 0x180fe20000010809 */
[----:B------:R-:W-:Y:S01]  /*cb10*/  FMNMX.FTZ R3, R35, R3, !PT ;  /* 0x0000000323037209 */ /* 0x000fe20007810000 */
[-CC-:B------:R-:W-:Y:S01]  /*cb20*/  FFMA.FTZ R48, R48, R0.reuse, -R9.reuse ;  /* 0x0000000030307223 */ /* 0x180fe20000010809 */
[-CC-:B------:R-:W-:Y:S01]  /*cb30*/  FFMA.FTZ R49, R49, R0.reuse, -R9.reuse ;  /* 0x0000000031317223 */ /* 0x180fe20000010809 */
[----:B------:R-:W-:Y:S01]  /*cb40*/  MUFU.EX2 R28, R28 ;  /* 0x0000001c001c7308 */ /* 0x000fe20000000800 */
[----:B------:R-:W-:Y:S01]  /*cb50*/  FMNMX.FTZ R3, R38, R3, !PT ;  /* 0x0000000326037209 */ /* 0x000fe20007810000 */
[----:B0-----:R-:W-:Y:S01]  /*cb60*/  FFMA.FTZ R5, R7, R5, R24 ;  /* 0x0000000507057223 */ /* 0x001fe20000010018 */
[-CC-:B------:R-:W-:Y:S01]  /*cb70*/  FFMA.FTZ R52, R52, R0.reuse, -R9.reuse ;  /* 0x0000000034347223 */ /* 0x180fe20000010809 */
[-CC-:B------:R-:W-:Y:S01]  /*cb80*/  FFMA.FTZ R53, R53, R0.reuse, -R9.reuse ;  /* 0x0000000035357223 */ /* 0x180fe20000010809 */
[----:B------:R-:W-:Y:S01]  /*cb90*/  FMNMX.FTZ R3, R39, R3, !PT ;  /* 0x0000000327037209 */ /* 0x000fe20007810000 */
[-CC-:B------:R-:W-:Y:S01]  /*cba0*/  FFMA.FTZ R56, R56, R0.reuse, -R9.reuse ;  /* 0x0000000038387223 */ /* 0x180fe20000010809 */
[-C--:B------:R-:W-:Y:S01]  /*cbb0*/  FFMA.FTZ R57, R57, R0.reuse, -R9 ;  /* 0x0000000039397223 */ /* 0x080fe20000010809 */
[----:B------:R-:W-:Y:S01]  /*cbc0*/  MUFU.EX2 R29, R29 ;  /* 0x0000001d001d7308 */ /* 0x000fe20000000800 */
[----:B------:R-:W-:Y:S01]  /*cbd0*/  FMNMX.FTZ R3, R42, R3, !PT ;  /* 0x000000032a037209 */ /* 0x000fe20007810000 */
[----:B-1----:R-:W-:Y:S01]  /*cbe0*/  FADD.FTZ R5, R25, R5 ;  /* 0x0000000519057221 */ /* 0x002fe20000010000 */
[-CC-:B------:R-:W-:Y:S01]  /*cbf0*/  FFMA.FTZ R60, R60, R0.reuse, -R9.reuse ;  /* 0x000000003c3c7223 */ /* 0x180fe20000010809 */
[-CC-:B------:R-:W-:Y:S01]  /*cc00*/  FFMA.FTZ R61, R61, R0.reuse, -R9.reuse ;  /* 0x000000003d3d7223 */ /* 0x180fe20000010809 */
[----:B------:R-:W-:Y:S01]  /*cc10*/  FMNMX.FTZ R3, R43, R3, !PT ;  /* 0x000000032b037209 */ /* 0x000fe20007810000 */
[-CC-:B------:R-:W-:Y:S01]  /*cc20*/  FFMA.FTZ R64, R64, R0.reuse, -R9.reuse ;  /* 0x0000000040407223 */ /* 0x180fe20000010809 */
[-CC-:B------:R-:W-:Y:S01]  /*cc30*/  FFMA.FTZ R65, R65, R0.reuse, -R9.reuse ;  /* 0x0000000041417223 */ /* 0x180fe20000010809 */
[----:B------:R-:W-:Y:S01]  /*cc40*/  MUFU.EX2 R32, R32 ;  /* 0x0000002000207308 */ /* 0x000fe20000000800 */
        /* <DEDUP_REMOVED lines=59> */
[----:B------:R-:W-:Y:S01]  /*d000*/  FADD.FTZ R8, -R8, R10 ;  /* 0x0000000a08087221 */ /* 0x000fe20000010100 */
[----:B------:R-:W-:-:S03]  /*d010*/  IMAD R10, R23, 0x8, R2 ;  /* 0x00000008170a7824 */ /* 0x000fc600078e0202 */
[-CC-:B------:R-:W-:Y:S01]  /*d020*/  FFMA.FTZ R26, R26, R0.reuse, -R11.reuse ;  /* 0x000000001a1a7223 */ /* 0x180fe2000001080b */
[-CC-:B------:R-:W-:Y:S01]  /*d030*/  FFMA.FTZ R27, R27, R0.reuse, -R11.reuse ;  /* 0x000000001b1b7223 */ /* 0x180fe2000001080b */
[-C--:B------:R-:W-:Y:S01]  /*d040*/  FMUL.FTZ R8, R8, R0.reuse ;  /* 0x0000000008087220 */ /* 0x080fe20000410000 */
[-CC-:B------:R-:W-:Y:S01]  /*d050*/  FFMA.FTZ R30, R30, R0.reuse, -R11.reuse ;  /* 0x000000001e1e7223 */ /* 0x180fe2000001080b */
[-CC-:B------:R-:W-:Y:S01]  /*d060*/  FFMA.FTZ R31, R31, R0.reuse, -R11.reuse ;  /* 0x000000001f1f7223 */ /* 0x180fe2000001080b */
[-CC-:B------:R-:W-:Y:S01]  /*d070*/  FFMA.FTZ R34, R34, R0.reuse, -R11.reuse ;  /* 0x0000000022227223 */ /* 0x180fe2000001080b */
[----:B------:R-:W-:Y:S01]  /*d080*/  MUFU.EX2 R26, R26 ;  /* 0x0000001a001a7308 */ /* 0x000fe20000000800 */
[----:B------:R-:W-:Y:S02]  /*d090*/  VIADD R10, R10, 0x16840 ;  /* 0x000168400a0a7836 */ /* 0x000fe40000000000 */
[-CC-:B------:R-:W-:Y:S01]  /*d0a0*/  FFMA.FTZ R35, R35, R0.reuse, -R11.reuse ;  /* 0x0000000023237223 */ /* 0x180fe2000001080b */
[-CC-:B------:R-:W-:Y:S01]  /*d0b0*/  FFMA.FTZ R38, R38, R0.reuse, -R11.reuse ;  /* 0x0000000026267223 */ /* 0x180fe2000001080b */
[-CC-:B------:R-:W-:Y:S01]  /*d0c0*/  FFMA.FTZ R39, R39, R0.reuse, -R11.reuse ;  /* 0x0000000027277223 */ /* 0x180fe2000001080b */
[-CC-:B------:R-:W-:Y:S01]  /*d0d0*/  FFMA.FTZ R42, R42, R0.reuse, -R11.reuse ;  /* 0x000000002a2a7223 */ /* 0x180fe2000001080b */
[----:B--2---:R-:W-:Y:S01]  /*d0e0*/  PRMT R10, R120, 0x654, R10 ;  /* 0x00000654780a7816 */ /* 0x004fe2000000000a */
[-CC-:B------:R-:W-:Y:S01]  /*d0f0*/  FFMA.FTZ R43, R43, R0.reuse, -R11.reuse ;  /* 0x000000002b2b7223 */ /* 0x180fe2000001080b */
[----:B------:R-:W0:Y:S01]  /*d100*/  MUFU.EX2 R8, R8 ;  /* 0x0000000800087308 */ /* 0x000e220000000800 */
[-CC-:B------:R-:W-:Y:S01]  /*d110*/  FFMA.FTZ R46, R46, R0.reuse, -R11.reuse ;  /* 0x000000002e2e7223 */ /* 0x180fe2000001080b */
[----:B------:R1:W-:Y:S01]  /*d120*/  SYNCS.ARRIVE.TRANS64.RED.A1T0 RZ, [R10+URZ], RZ ;  /* 0x000000ff0aff79a7 */ /* 0x0003e2000810043f */
        /* <DEDUP_REMOVED lines=24> */
[-CC-:B------:R-:W-:Y:S01]  /*d2b0*/  FFMA.FTZ R83, R83, R0.reuse, -R11.reuse ;  /* 0x0000000053537223 */ /* 0x180fe2000001080b */
[-CC-:B------:R-:W-:Y:S01]  /*d2c0*/  FFMA.FTZ R86, R86, R0.reuse, -R11.reuse ;  /* 0x0000000056567223 */ /* 0x180fe2000001080b */
[----:B------:R-:W-:Y:S01]  /*d2d0*/  FFMA.FTZ R11, R87, R0, -R11 ;  /* 0x00000000570b7223 */ /* 0x000fe2000001080b */
[----:B------:R-:W-:-:S02]  /*d2e0*/  FADD.FTZ R4, R29, R4 ;  /* 0x000000041d047221 */ /* 0x000fc40000010000 */
        /* <DEDUP_REMOVED lines=96> */
.L_x_15585:
[----:B------:R-:W-:Y:S02]  /*d8f0*/  IMAD R10, R13, 0x8, R2 ;  /* 0x000000080d0a7824 */ /* 0x000fe400078e0202 */
[----:B------:R-:W2:Y:S02]  /*d900*/  LDL R13, [R1+0x30] ;  /* 0x00003000010d7983 */ /* 0x000ea40000100800 */
[----:B------:R-:W-:-:S05]  /*d910*/  VIADD R10, R10, 0x16860 ;  /* 0x000168600a0a7836 */ /* 0x000fca0000000000 */
[----:B------:R-:W-:Y:S01]  /*d920*/  PRMT R10, R120, 0x654, R10 ;  /* 0x00000654780a7816 */ /* 0x000fe2000000000a */
[-C--:B------:R-:W-:Y:S01]  /*d930*/  FMUL.FTZ R88, R88, R7.reuse ;  /* 0x0000000758587220 */ /* 0x080fe20000410000 */
[----:B------:R-:W-:Y:S02]  /*d940*/  F2FP.F16.F32.PACK_AB R123, R11, R86 ;  /* 0x000000560b7b723e */ /* 0x000fe400000000ff */
        /* <DEDUP_REMOVED lines=49> */
[----:B0-----:R-:W-:Y:S01]  /*dc60*/  IMAD.MOV.U32 R10, RZ, RZ, R3 ;  /* 0x000000ffff0a7224 */ /* 0x001fe200078e0003 */
        /* <DEDUP_REMOVED lines=16> */
[C---:B--2---:R-:W-:Y:S01]  /*dd70*/  ISETP.GT.AND P1, PT, R12.reuse, R13, PT ;  /* 0x0000000d0c00720c */ /* 0x044fe20003f24270 */
[----:B------:R-:W-:Y:S01]  /*dd80*/  IMAD.MOV.U32 R13, RZ, RZ, R23 ;  /* 0x000000ffff0d7224 */ /* 0x000fe200078e0017 */
[----:B------:R-:W-:-:S11]  /*dd90*/  IADD3 R12, R12, -0x1, RZ ;  /* 0xffffffff0c0c7810 */ /* 0x000fd60007ffe0ff */
[----:B------:R-:W-:Y:S05]  /*dda0*/  @P1 BRA `(.L_x_15586) ;  /* 0xffffffd4009c1947 */ /* 0x000fea000383ffff */
.L_x_15574:
[----:B------:R-:W2:Y:S02]  /*ddb0*/  LDL R7, [R1+0x3c] ;  /* 0x00003c0001077983 */ /* 0x000ea40000100800 */
[----:B--2---:R-:W-:-:S13]  /*ddc0*/  ISETP.GE.AND P1, PT, R12, R7, PT ;  /* 0x000000070c00720c */ /* 0x004fda0003f26270 */
[----:B------:R-:W-:Y:S05]  /*ddd0*/  @!P1 BRA `(.L_x_15587) ;  /* 0x0000001c00e49947 */ /* 0x000fea0003800000 */
[----:B------:R-:W-:Y:S01]  /*dde0*/  IMAD.MOV.U32 R10, RZ, RZ, R3 ;  /* 0x000000ffff0a7224 */ /* 0x000fe200078e0003 */
[----:B------:R-:W-:Y:S01]  /*ddf0*/  MOV R7, R156 ;  /* 0x0000009c00077202 */ /* 0x000fe20000000f00 */
[----:B------:R-:W-:Y:S02]  /*de00*/  IMAD.MOV.U32 R11, RZ, RZ, R6 ;  /* 0x000000ffff0b7224 */ /* 0x000fe400078e0006 */
[----:B------:R-:W-:-:S07]  /*de10*/  IMAD.MOV.U32 R13, RZ, RZ, R23 ;  /* 0x000000ffff0d7224 */ /* 0x000fce00078e0017 */
.L_x_15599:
        /* <DEDUP_REMOVED lines=11> */
.L_x_15589:
[----:B------:R-:W-:Y:S01]  /*ded0*/  IMAD R0, R23, 0x8, R2 ;  /* 0x0000000817007824 */ /* 0x000fe200078e0202 */
[----:B------:R-:W-:-:S04]  /*dee0*/  SHF.L.U32 R3, R156, 0x1f, RZ ;  /* 0x0000001f9c037819 */ /* 0x000fc800000006ff */
[----:B------:R0:W1:Y:S01]  /*def0*/  SYNCS.PHASECHK.TRANS64.TRYWAIT P1, [R0+URZ+0x16830], R3 ;  /* 0x01683003000075a7 */ /* 0x000062000802017f */
[----:B------:R-:W-:Y:S05]  /*df00*/  @!P0 BRA `(.L_x_15590) ;  /* 0x0000000000048947 */ /* 0x000fea0003800000 */
[----:B------:R-:W-:Y:S01]  /*df10*/  BPT.TRAP 0x1 ;  /* 0x000000040000795c */ /* 0x000fe20000300000 */
.L_x_15590:
[----:B------:R-:W-:Y:S04]  /*df20*/  BSSY B0, `(.L_x_15588) ;  /* 0x0000004000007945 */ /* 0x000fe80003800000 */
[----:B-1----:R-:W-:Y:S05]  /*df30*/  @P1 BRA `(.L_x_15591) ;  /* 0x0000000000081947 */ /* 0x002fea0003800000 */
[----:B------:R-:W1:Y:S02]  /*df40*/  SYNCS.PHASECHK.TRANS64.TRYWAIT P1, [R0+URZ+0x16830], R3 ;  /* 0x01683003000075a7 */ /* 0x000e64000802017f */
[----:B-1----:R-:W-:Y:S05]  /*df50*/  @!P1 BRA `(.L_x_15592) ;  /* 0x000000d800289947 */ /* 0x002fea0003800000 */
.L_x_15591:
[----:B------:R-:W-:Y:S05]  /*df60*/  BSYNC B0 ;  /* 0x0000000000007941 */ /* 0x000fea0003800000 */
.L_x_15588:
[----:B------:R-:W2:Y:S04]  /*df70*/  LDL R6, [R1+0x24] ;  /* 0x0000240001067983 */ /* 0x000ea80000100800 */
[----:B------:R3:W-:Y:S01]  /*df80*/  STL [R1+0x70], R2 ;  /* 0x0000700201007387 */ /* 0x0007e20000100800 */
[----:B01----:R-:W0:Y:S03]  /*df90*/  S2R R0, SR_TID.X ;  /* 0x0000000000007919 */ /* 0x003e260000002100 */
[----:B---3--:R-:W3:Y:S01]  /*dfa0*/  LDL.64 R2, [R1+0x18] ;  /* 0x0000180001027983 */ /* 0x008ee20000100a00 */
[----:B------:R-:W-:Y:S01]  /*dfb0*/  IMAD.MOV.U32 R9, RZ, RZ, 0x40000040 ;  /* 0x40000040ff097424 */ /* 0x000fe200078e00ff */
[----:B------:R-:W-:Y:S05]  /*dfc0*/  WARPSYNC.ALL ;  /* 0x0000000000007948 */ /* 0x000fea0003800000 */
[----:B------:R-:W-:-:S02]  /*dfd0*/  R2UR UR15, R9 ;  /* 0x00000000090f72ca */ /* 0x000fc400000e0000 */
[----:B0-----:R-:W-:-:S05]  /*dfe0*/  SHF.R.U32.HI R0, RZ, 0x7, R0 ;  /* 0x00000007ff007819 */ /* 0x001fca0000011600 */
[----:B------:R-:W-:Y:S02]  /*dff0*/  VIADD R0, R0, 0x8 ;  /* 0x0000000800007836 */ /* 0x000fe40000000000 */
[----:B------:R-:W-:Y:S01]  /*e000*/  IMAD.MOV.U32 R27, RZ, RZ, 0x40000040 ;  /* 0x40000040ff1b7424 */ /* 0x000fe200078e00ff */
[----:B------:R-:W-:Y:S01]  /*e010*/  R2UR UR4, R14 ;  /* 0x000000000e0472ca */ /* 0x000fe200000e0000 */
[----:B------:R-:W-:Y:S01]  /*e020*/  IMAD.MOV.U32 R25, RZ, RZ, 0x40000040 ;  /* 0x40000040ff197424 */ /* 0x000fe200078e00ff */
[----:B------:R-:W-:Y:S02]  /*e030*/  R2UR UR5, R15 ;  /* 0x000000000f0572ca */ /* 0x000fe400000e0000 */
[----:B------:R-:W-:Y:S02]  /*e040*/  R2UR UR7, R27 ;  /* 0x000000001b0772ca */ /* 0x000fe400000e0000 */
[----:B------:R-:W-:Y:S02]  /*e050*/  R2UR UR11, R25 ;  /* 0x00000000190b72ca */ /* 0x000fe400000e0000 */
[----:B------:R-:W-:Y:S01]  /*e060*/  R2UR UR19, R27 ;  /* 0x000000001b1372ca */ /* 0x000fe200000e0000 */
[----:B------:R0:W-:Y:S01]  /*e070*/  BAR.SYNC.DEFER_BLOCKING R0, 0x100 ;  /* 0x000400000000751d */ /* 0x0001e20000010000 */
[----:B--2---:R-:W-:-:S04]  /*e080*/  IMAD R26, R23, 0x400, R6 ;  /* 0x00000400171a7824 */ /* 0x004fc800078e0206 */
[----:B------:R-:W-:-:S05]  /*e090*/  VIADD R8, R26, 0x4 ;  /* 0x000000041a087836 */ /* 0x000fca0000000000 */
[----:B------:R-:W-:Y:S02]  /*e0a0*/  R2UR UR14, R8 ;  /* 0x00000000080e72ca */ /* 0x000fe400000e0000 */
[----:B------:R-:W2:Y:S01]  /*e0b0*/  LDL.64 R8, [R1+0x10] ;  /* 0x0000100001087983 */ /* 0x000ea20000100a00 */
[C---:B------:R-:W-:Y:S02]  /*e0c0*/  R2UR UR6, R26.reuse ;  /* 0x000000001a0672ca */ /* 0x040fe400000e0000 */
[C---:B------:R-:W-:Y:S01]  /*e0d0*/  IADD3 R24, R26.reuse, 0x2, RZ ;  /* 0x000000021a187810 */ /* 0x040fe20007ffe0ff */
[----:B------:R-:W-:-:S03]  /*e0e0*/  VIADD R26, R26, 0x6 ;  /* 0x000000061a1a7836 */ /* 0x000fc60000000000 */
[----:B------:R-:W-:Y:S02]  /*e0f0*/  R2UR UR10, R24 ;  /* 0x00000000180a72ca */ /* 0x000fe400000e0000 */
[----:B------:R-:W-:Y:S02]  /*e100*/  R2UR UR18, R26 ;  /* 0x000000001a1272ca */ /* 0x000fe400000e0000 */
        /* <DEDUP_REMOVED lines=11> */
[----:B--2---:R-:W-:Y:S02]  /*e1c0*/  R2UR UR12, R8 ;  /* 0x00000000080c72ca */ /* 0x004fe400000e0000 */
[----:B------:R-:W-:Y:S01]  /*e1d0*/  R2UR UR13, R9 ;  /* 0x00000000090d72ca */ /* 0x000fe200000e0000 */
[----:B------:R-:W-:-:S12]  /*e1e0*/  WARPGROUP.ARRIVE ;  /* 0x00000000000079c5 */ /* 0x000fd80000000000 */
        /* <DEDUP_REMOVED lines=8> */
.L_x_15594:
[----:B------:R-:W-:Y:S01]  /*e270*/  SHF.L.U32 R0, R7, 0x1f, RZ ;  /* 0x0000001f07007819 */ /* 0x000fe200000006ff */
[----:B-----5:R-:W-:-:S04]  /*e280*/  IMAD R3, R13, 0x8, R2 ;  /* 0x000000080d037824 */ /* 0x020fc800078e0202 */
[----:B------:R0:W1:Y:S01]  /*e290*/  SYNCS.PHASECHK.TRANS64.TRYWAIT P1, [R3+URZ+0x16850], R0 ;  /* 0x01685000030075a7 */ /* 0x000062000802017f */
[----:B------:R-:W-:Y:S05]  /*e2a0*/  @!P0 BRA `(.L_x_15595) ;  /* 0x0000000000048947 */ /* 0x000fea0003800000 */
[----:B------:R-:W-:Y:S01]  /*e2b0*/  BPT.TRAP 0x1 ;  /* 0x000000040000795c */ /* 0x000fe20000300000 */
.L_x_15595:
[----:B-1----:R-:W-:Y:S05]  /*e2c0*/  @P1 BRA `(.L_x_15593) ;  /* 0x0000000000081947 */ /* 0x002fea0003800000 */
[----:B------:R-:W1:Y:S02]  /*e2d0*/  SYNCS.PHASECHK.TRANS64.TRYWAIT P1, [R3+URZ+0x16850], R0 ;  /* 0x01685000030075a7 */ /* 0x000e64000802017f */
[----:B-1----:R-:W-:Y:S05]  /*e2e0*/  @!P1 BRA `(.L_x_15596) ;  /* 0x000000d400589947 */ /* 0x002fea0003800000 */
.L_x_15593:
        /* <DEDUP_REMOVED lines=8> */
[----:B------:R-:W-:Y:S01]  /*e370*/  IMAD.MOV.U32 R7, RZ, RZ, 0x40000040 ;  /* 0x40000040ff077424 */ /* 0x000fe200078e00ff */
[----:B------:R-:W-:Y:S02]  /*e380*/  LEA R6, R13, R0, 0xa ;  /* 0x000000000d067211 */ /* 0x000fe400078e50ff */
[----:B------:R-:W0:Y:S02]  /*e390*/  S2R R0, SR_TID.X ;  /* 0x0000000000007919 */ /* 0x000e240000002100 */
[C---:B------:R-:W-:Y:S01]  /*e3a0*/  R2UR UR6, R6.reuse ;  /* 0x00000000060672ca */ /* 0x040fe200000e0000 */
[----:B------:R-:W-:-:S12]  /*e3b0*/  VIADD R8, R6, 0x80 ;  /* 0x0000008006087836 */ /* 0x000fd80000000000 */
        /* <DEDUP_REMOVED lines=36> */
[----:B------:R-:W-:Y:S01]  /*e600*/  IMAD.MOV.U32 R9, RZ, RZ, 0x40000040 ;  /* 0x40000040ff097424 */ /* 0x000fe200078e00ff */
[----:B------:R-:W-:Y:S01]  /*e610*/  IADD3 R6, R6, 0x380, RZ ;  /* 0x0000038006067810 */ /* 0x000fe20007ffe0ff */
        /* <DEDUP_REMOVED lines=17> */
.L_x_15597:
[----:B------:R-:W1:Y:S01]  /*e730*/  S2R R120, SR_CgaCtaId ;  /* 0x0000000000787919 */ /* 0x000e620000008800 */
[----:B0-----:R-:W-:-:S04]  /*e740*/  IMAD R0, R23, 0x8, R2 ;  /* 0x0000000817007824 */ /* 0x001fc800078e0202 */
[----:B------:R-:W-:-:S05]  /*e750*/  VIADD R0, R0, 0x16840 ;  /* 0x0001684000007836 */ /* 0x000fca0000000000 */
[----:B-1----:R-:W-:-:S04]  /*e760*/  PRMT R0, R120, 0x654, R0 ;  /* 0x0000065478007816 */ /* 0x002fc80000000000 */
        /* <DEDUP_REMOVED lines=126> */
[-C--:B------:R-:W-:Y:S01]  /*ef50*/  FFMA.FTZ R10, R87, R0.reuse, -R11 ;  /* 0x00000000570a7223 */ /* 0x080fe2000001080b */
[-CC-:B------:R-:W-:Y:S01]  /*ef60*/  FFMA.FTZ R37, R37, R0.reuse, -R9.reuse ;  /* 0x0000000025257223 */ /* 0x180fe20000010809 */
[-CC-:B------:R-:W-:Y:S01]  /*ef70*/  FFMA.FTZ R40, R40, R0.reuse, -R9.reuse ;  /* 0x0000000028287223 */ /* 0x180fe20000010809 */
[-CC-:B------:R-:W-:Y:S01]  /*ef80*/  FFMA.FTZ R41, R41, R0.reuse, -R9.reuse ;  /* 0x0000000029297223 */ /* 0x180fe20000010809 */
[-CC-:B------:R-:W-:Y:S01]  /*ef90*/  FFMA.FTZ R44, R44, R0.reuse, -R9.reuse ;  /* 0x000000002c2c7223 */ /* 0x180fe20000010809 */
[-C--:B------:R-:W-:Y:S01]  /*efa0*/  FFMA.FTZ R45, R45, R0.reuse, -R9 ;  /* 0x000000002d2d7223 */ /* 0x080fe20000010809 */
[----:B------:R-:W1:Y:S01]  /*efb0*/  MUFU.EX2 R28, R28 ;  /* 0x0000001c001c7308 */ /* 0x000e620000000800 */
        /* <DEDUP_REMOVED lines=16> */
[----:B-1----:R-:W-:Y:S01]  /*f0c0*/  FADD.FTZ R4, R28, R5 ;  /* 0x000000051c047221 */ /* 0x002fe20000010000 */
[-CC-:B------:R-:W-:Y:S01]  /*f0d0*/  FFMA.FTZ R72, R72, R0.reuse, -R9.reuse ;  /* 0x0000000048487223 */ /* 0x180fe20000010809 */
        /* <DEDUP_REMOVED lines=125> */
.L_x_15598:
[----:B------:R-:W-:Y:S02]  /*f8b0*/  IMAD R11, R13, 0x8, R2 ;  /* 0x000000080d0b7824 */ /* 0x000fe400078e0202 */
[----:B------:R-:W2:Y:S02]  /*f8c0*/  LDL R13, [R1+0x3c] ;  /* 0x00003c00010d7983 */ /* 0x000ea40000100800 */
[----:B------:R-:W-:-:S05]  /*f8d0*/  VIADD R11, R11, 0x16860 ;  /* 0x000168600b0b7836 */ /* 0x000fca0000000000 */
[----:B------:R-:W-:Y:S01]  /*f8e0*/  PRMT R11, R120, 0x654, R11 ;  /* 0x00000654780b7816 */ /* 0x000fe2000000000b */
[----:B------:R-:W-:Y:S01]  /*f8f0*/  FMUL.FTZ R88, R88, R7 ;  /* 0x0000000758587220 */ /* 0x000fe20000410000 */
        /* <DEDUP_REMOVED lines=52> */
[----:B0-----:R-:W-:Y:S01]  /*fc40*/  IMAD.MOV.U32 R11, RZ, RZ, R6 ;  /* 0x000000ffff0b7224 */ /* 0x001fe200078e0006 */
        /* <DEDUP_REMOVED lines=18> */
.L_x_15587:
[----:B------:R-:W-:Y:S05]  /*fd70*/  WARPSYNC.ALL ;  /* 0x0000000000007948 */ /* 0x000fea0003800000 */
[----:B------:R-:W-:Y:S06]  /*fd80*/  BAR.ARV 0x8, 0x200 ;  /* 0x0208000000007b1d */ /* 0x000fec0000002000 */
[----:B------:R-:W-:Y:S05]  /*fd90*/  @!P0 BRA `(.L_x_15600) ;  /* 0x0000000000048947 */ /* 0x000fea0003800000 */
[----:B------:R-:W-:Y:S01]  /*fda0*/  BPT.TRAP 0x1 ;  /* 0x000000040000795c */ /* 0x000fe20000300000 */
.L_x_15600:
[----:B------:R-:W-:Y:S01]  /*fdb0*/  IMAD R10, R23, 0x8, R2 ;  /* 0x00000008170a7824 */ /* 0x000fe200078e0202 */
[----:B------:R-:W-:-:S04]  /*fdc0*/  SHF.L.U32 R7, R156, 0x1f, RZ ;  /* 0x0000001f9c077819 */ /* 0x000fc800000006ff */
[----:B------:R0:W1:Y:S01]  /*fdd0*/  SYNCS.PHASECHK.TRANS64.TRYWAIT P1, [R10+URZ+0x16850], R7 ;  /* 0x016850070a0075a7 */ /* 0x000062000802017f */
[----:B------:R-:W-:Y:S05]  /*fde0*/  @!P0 BRA `(.L_x_15601) ;  /* 0x0000000000048947 */ /* 0x000fea0003800000 */
[----:B------:R-:W-:Y:S01]  /*fdf0*/  BPT.TRAP 0x1 ;  /* 0x000000040000795c */ /* 0x000fe20000300000 */
.L_x_15601:
[----:B------:R-:W-:-:S05]  /*fe00*/  VIADD R2, R2, 0x400 ;  /* 0x0000040002027836 */ /* 0x000fca0000000000 */
[----:B------:R-:W-:-:S04]  /*fe10*/  SHF.R.U32.HI R2, RZ, 0x4, R2 ;  /* 0x00000004ff027819 */ /* 0x000fc80000011602 */
[----:B------:R-:W-:Y:S01]  /*fe20*/  LOP3.LUT R2, R2, 0x3fff, RZ, 0xc0, !PT ;  /* 0x00003fff02027812 */ /* 0x000fe200078ec0ff */
[----:B-1----:R-:W-:Y:S06]  /*fe30*/  @P1 BRA `(.L_x_15602) ;  /* 0x0000000000081947 */ /* 0x002fec0003800000 */
[----:B------:R-:W1:Y:S02]  /*fe40*/  SYNCS.PHASECHK.TRANS64.TRYWAIT P1, [R10+URZ+0x16850], R7 ;  /* 0x016850070a0075a7 */ /* 0x000e64000802017f */
[----:B-1----:R-:W-:Y:S05]  /*fe50*/  @!P1 BRA `(.L_x_15603) ;  /* 0x000000b800909947 */ /* 0x002fea0003800000 */
.L_x_15602:
[----:B------:R-:W-:Y:S01]  /*fe60*/  IMAD.MOV.U32 R9, RZ, RZ, 0x40000040 ;  /* 0x40000040ff097424 */ /* 0x000fe200078e00ff */
[----:B------:R-:W-:Y:S01]  /*fe70*/  LEA R8, R23, R2, 0xa ;  /* 0x0000000217087211 */ /* 0x000fe200078e50ff */
[----:B------:R-:W-:Y:S05]  /*fe80*/  WARPSYNC.ALL ;  /* 0x0000000000007948 */ /* 0x000fea0003800000 */
[C---:B------:R-:W-:Y:S01]  /*fe90*/  R2UR UR6, R8.reuse ;  /* 0x00000000080672ca */ /* 0x040fe200000e0000 */
[----:B------:R-:W-:Y:S01]  /*fea0*/  WARPGROUP.ARRIVE ;  /* 0x00000000000079c5 */ /* 0x000fe20000000000 */
[----:B------:R-:W-:Y:S01]  /*feb0*/  R2UR UR7, R9 ;  /* 0x00000000090772ca */ /* 0x000fe200000e0000 */
[----:B------:R-:W-:Y:S01]  /*fec0*/  VIADD R12, R8, 0x80 ;  /* 0x00000080080c7836 */ /* 0x000fe20000000000 */
[----:B------:R-:W2:Y:S01]  /*fed0*/  SHFL.BFLY PT, R2, R5, 0x2, 0x1f ;  /* 0x0c401f0005027f89 */ /* 0x000ea200000e0000 */
[----:B------:R-:W-:-:S02]  /*fee0*/  IMAD.MOV.U32 R13, RZ, RZ, 0x40000040 ;  /* 0x40000040ff0d7424 */ /* 0x000fc400078e00ff */
[----:B------:R-:W-:Y:S01]  /*fef0*/  IMAD.MOV.U32 R9, RZ, RZ, 0x40000040 ;  /* 0x40000040ff097424 */ /* 0x000fe200078e00ff */
[----:B01----:R-:W0:Y:S01]  /*ff00*/  SHFL.BFLY PT, R7, R4, 0x2, 0x1f ;  /* 0x0c401f0004077f89 */ /* 0x003e2200000e0000 */
[----:B------:R-:W-:Y:S02]  /*ff10*/  IMAD.MOV.U32 R27, RZ, RZ, -0x800000 ;  /* 0xff800000ff1b7424 */ /* 0x000fe400078e00ff */
[----:B------:R-:W-:-:S04]  /*ff20*/  IMAD.MOV.U32 R26, RZ, RZ, -0x800000 ;  /* 0xff800000ff1a7424 */ /* 0x000fc800078e00ff */
[----:B------:R-:W-:Y:S01]  /*ff30*/  HGMMA.64x64x16.F32 R88, R148, gdesc[UR4].tnspB, R88, gsb0 ;  /* 0x40e0000494587df0 */ /* 0x000fe20008000858 */
[----:B------:R-:W-:Y:S01]  /*ff40*/  R2UR UR6, R12 ;  /* 0x000000000c0672ca */ /* 0x000fe200000e0000 */
[----:B------:R-:W-:Y:S01]  /*ff50*/  VIADD R12, R8, 0x100 ;  /* 0x00000100080c7836 */ /* 0x000fe20000000000 */
[----:B------:R-:W-:Y:S01]  /*ff60*/  R2UR UR7, R13 ;  /* 0x000000000d0772ca */ /* 0x000fe200000e0000 */
[----:B------:R-:W-:Y:S02]  /*ff70*/  IMAD.MOV.U32 R13, RZ, RZ, 0x40000040 ;  /* 0x40000040ff0d7424 */ /* 0x000fe400078e00ff */
[----:B--2---:R-:W-:Y:S01]  /*ff80*/  FADD.FTZ R2, R2, R5 ;  /* 0x0000000502027221 */ /* 0x004fe20000010000 */
[----:B------:R-:W-:Y:S02]  /*ff90*/  WARPGROUP.DEPBAR.LE gsb0, 0x0 ;  /* 0x00008000000079c5 */ /* 0x000fe40000010000 */
[----:B------:R-:W-:-:S07]  /*ffa0*/  WARPGROUP.ARRIVE ;  /* 0x00000000000079c5 */ /* 0x000fce0000000000 */
        /* <DEDUP_REMOVED lines=35> */
[----:B------:R-:W-:Y:S01]  /*101e0*/  R2UR UR6, R8 ;  /* 0x00000000080672ca */ /* 0x000fe200000e0000 */
[----:B0-----:R-:W-:Y:S01]  /*101f0*/  FADD.FTZ R8, R7, R4 ;  /* 0x0000000407087221 */ /* 0x001fe20000010000 */
[----:B------:R-:W-:Y:S01]  /*10200*/  R2UR UR7, R9 ;  /* 0x00000000090772ca */ /* 0x000fe200000e0000 */
[----:B------:R-:W0:Y:S01]  /*10210*/  SHFL.BFLY PT, R7, R2, 0x1, 0x1f ;  /* 0x0c201f0002077f89 */ /* 0x000e2200000e0000 */
[----:B------:R-:W-:-:S03]  /*10220*/  IMAD.MOV.U32 R4, RZ, RZ, RZ ;  /* 0x000000ffff047224 */ /* 0x000fc600078e00ff */
        /* <DEDUP_REMOVED lines=18> */
[----:B------:R-:W-:Y:S03]  /*10350*/  HGMMA.64x64x16.F32 R88, R120, gdesc[UR4].tnspB, R88, gsb0 ;  /* 0x40e0000478587df0 */ /* 0x000fe60008000858 */
[----:B------:R-:W-:Y:S02]  /*10360*/  WARPGROUP.DEPBAR.LE gsb0, 0x0 ;  /* 0x00008000000079c5 */ /* 0x000fe40000010000 */
[----:B--23--:R-:W-:Y:S05]  /*10370*/  @!P0 BRA `(.L_x_15604) ;  /* 0x0000000000048947 */ /* 0x00cfea0003800000 */
[----:B------:R-:W-:Y:S01]  /*10380*/  BPT.TRAP 0x1 ;  /* 0x000000040000795c */ /* 0x000fe20000300000 */
.L_x_15604:
[----:B------:R-:W2:Y:S01]  /*10390*/  LDL.LU R5, [R1+0x5c] ;  /* 0x00005c0001057983 */ /* 0x000ea20000300800 */
[----:B------:R-:W-:Y:S01]  /*103a0*/  VIADD R0, R10, 0x16860 ;  /* 0x000168600a007836 */ /* 0x000fe20000000000 */
[----:B------:R-:W1:Y:S01]  /*103b0*/  S2R R3, SR_CgaCtaId ;  /* 0x0000000000037919 */ /* 0x000e620000008800 */
[----:B------:R-:W-:-:S04]  /*103c0*/  IADD3 R23, R23, 0x1, RZ ;  /* 0x0000000117177810 */ /* 0x000fc80007ffe0ff */
[----:B------:R-:W-:Y:S01]  /*103d0*/  ISETP.NE.AND P1, PT, R23, 0x2, PT ;  /* 0x000000021700780c */ /* 0x000fe20003f25270 */
[-C--:B------:R-:W-:Y:S01]  /*103e0*/  FMUL.FTZ R20, R88, R4.reuse ;  /* 0x0000000458147220 */ /* 0x080fe20000410000 */
[-C--:B------:R-:W-:Y:S01]  /*103f0*/  FMUL.FTZ R21, R89, R4.reuse ;  /* 0x0000000459157220 */ /* 0x080fe20000410000 */
[----:B------:R-:W-:Y:S01]  /*10400*/  FMUL.FTZ R92, R92, R4 ;  /* 0x000000045c5c7220 */ /* 0x000fe20000410000 */
[----:B-1----:R-:W-:-:S04]  /*10410*/  PRMT R0, R3, 0x654, R0 ;  /* 0x0000065403007816 */ /* 0x002fc80000000000 */
[----:B------:R1:W-:Y:S01]  /*10420*/  SYNCS.ARRIVE.TRANS64.RED.A1T0 RZ, [R0+URZ], RZ ;  /* 0x000000ff00ff79a7 */ /* 0x0003e2000810043f */
        /* <DEDUP_REMOVED lines=35> */
.L_x_15534:
[----:B------:R-:W3:Y:S01]  /*10660*/  LDL R49, [R1+0x50] ;  /* 0x0000500001317983 */ /* 0x000ee20000100800 */
[----:B-1----:R-:W0:Y:S01]  /*10670*/  S2R R0, SR_TID.X ;  /* 0x0000000000007919 */ /* 0x002e220000002100 */
[----:B------:R-:W-:Y:S05]  /*10680*/  WARPSYNC.ALL ;  /* 0x0000000000007948 */ /* 0x000fea0003800000 */
[----:B0-----:R-:W-:-:S05]  /*10690*/  VIADD R40, R0, 0xffffff80 ;  /* 0xffffff8000287836 */ /* 0x001fca0000000000 */
[----:B------:R-:W-:-:S04]  /*106a0*/  SHF.R.S32.HI R48, RZ, 0x1f, R40 ;  /* 0x0000001fff307819 */ /* 0x000fc80000011428 */
[----:B------:R-:W-:-:S04]  /*106b0*/  LEA.HI R48, R48, R40, RZ, 0x3 ;  /* 0x0000002830307211 */ /* 0x000fc800078f18ff */
[----:B------:R-:W-:-:S05]  /*106c0*/  LOP3.LUT R48, R48, 0xfffffff8, RZ, 0xc0, !PT ;  /* 0xfffffff830307812 */ /* 0x000fca00078ec0ff */
[----:B------:R-:W-:-:S04]  /*106d0*/  IMAD.IADD R48, R40, 0x1, -R48 ;  /* 0x0000000128307824 */ /* 0x000fc800078e0a30 */
[----:B------:R-:W-:-:S05]  /*106e0*/  IMAD.SHL.U32 R43, R48, 0x8, RZ ;  /* 0x00000008302b7824 */ /* 0x000fca00078e00ff */
[----:B------:R-:W-:Y:S02]  /*106f0*/  SHF.R.S32.HI R44, RZ, 0x1f, R43 ;  /* 0x0000001fff2c7819 */ /* 0x000fe4000001142b */
[----:B---3--:R-:W-:-:S04]  /*10700*/  SHF.R.S32.HI R34, RZ, 0x1f, R49 ;  /* 0x0000001fff227819 */ /* 0x008fc80000011431 */
[----:B------:R-:W-:Y:S01]  /*10710*/  SHF.L.U64.HI R37, R49, 0x2, R34 ;  /* 0x0000000231257819 */ /* 0x000fe20000010222 */
        /* <DEDUP_REMOVED lines=8> */
[----:B------:R-:W4:Y:S01]  /*107a0*/  LDL R0, [R1+0x6c] ;  /* 0x00006c0001007983 */ /* 0x000f220000100800 */
[----:B------:R-:W-:-:S03]  /*107b0*/  ULDC UR4, c[0x0][0xad4] ;  /* 0x0002b50000047ab9 */ /* 0x000fc60000000800 */
[----:B------:R-:W3:Y:S04]  /*107c0*/  LDL.LU R32, [R1+0x54] ;  /* 0x0000540001207983 */ /* 0x000ee80000300800 */
[----:B------:R-:W2:Y:S01]  /*107d0*/  LDL.LU R36, [R1+0x58] ;  /* 0x0000580001247983 */ /* 0x000ea20000300800 */
[----:B------:R-:W0:Y:S01]  /*107e0*/  S2R R3, SR_SWINHI ;  /* 0x0000000000037919 */ /* 0x000e220000002f00 */
[----:B-----5:R-:W-:Y:S02]  /*107f0*/  MOV R24, R2 ;  /* 0x0000000200187202 */ /* 0x020fe40000000f00 */
[----:B0-----:R-:W-:Y:S02]  /*10800*/  MOV R25, R3 ;  /* 0x0000000300197202 */ /* 0x001fe40000000f00 */
[----:B------:R-:W-:-:S02]  /*10810*/  F2FP.F16.F32.PACK_AB R12, R21, R20 ;  /* 0x00000014150c723e */ /* 0x000fc400000000ff */
[----:B------:R-:W-:Y:S01]  /*10820*/  F2FP.F16.F32.PACK_AB R14, R93, R92 ;  /* 0x0000005c5d0e723e */ /* 0x000fe200000000ff */
[----:B----4-:R-:W-:-:S03]  /*10830*/  IMAD.WIDE R10, R0, 0x2, R24 ;  /* 0x00000002000a7825 */ /* 0x010fc600078e0218 */
[----:B------:R-:W-:-:S05]  /*10840*/  IADD3 R15, P0, R10, 0x60, RZ ;  /* 0x000000600a0f7810 */ /* 0x000fca0007f1e0ff */
[----:B------:R-:W-:Y:S01]  /*10850*/  IMAD.X R5, RZ, RZ, R11, P0 ;  /* 0x000000ffff057224 */ /* 0x000fe200000e060b */
[----:B---3--:R-:W-:-:S04]  /*10860*/  ISETP.NE.AND P0, PT, R32, RZ, PT ;  /* 0x000000ff2000720c */ /* 0x008fc80003f05270 */
[----:B------:R-:W-:Y:S01]  /*10870*/  SEL R38, R32, UR4, P0 ;  /* 0x0000000420267c07 */ /* 0x000fe20008000000 */
[----:B------:R-:W-:Y:S05]  /*10880*/  WARPSYNC.ALL ;  /* 0x0000000000007948 */ /* 0x000fea0003800000 */
[C---:B------:R-:W-:Y:S01]  /*10890*/  LOP3.LUT R3, R10.reuse, 0x380, RZ, 0xc0, !PT ;  /* 0x000003800a037812 */ /* 0x040fe200078ec0ff */
[----:B------:R-:W-:Y:S01]  /*108a0*/  ULDC.64 UR6, c[0x0][0xc08] ;  /* 0x0003020000067ab9 */ /* 0x000fe20000000a00 */
[----:B------:R-:W-:Y:S01]  /*108b0*/  BAR.SYNC.DEFER_BLOCKING 0x1, 0x180 ;  /* 0x0046000000007b1d */ /* 0x000fe20000010000 */
[C---:B------:R-:W-:Y:S02]  /*108c0*/  IADD3 R6, P1, R10.reuse, 0x40, RZ ;  /* 0x000000400a067810 */ /* 0x040fe40007f3e0ff */
[----:B--2---:R-:W-:-:S02]  /*108d0*/  IADD3 R13, P2, R10, 0x20, RZ ;  /* 0x000000200a0d7810 */ /* 0x004fc40007f5e0ff */
[----:B------:R-:W-:Y:S01]  /*108e0*/  SHF.R.U64 R3, R3, 0x3, RZ ;  /* 0x0000000303037819 */ /* 0x000fe200000012ff */
[----:B------:R-:W-:Y:S01]  /*108f0*/  ULDC.64 UR4, c[0x0][0xc00] ;  /* 0x0003000000047ab9 */ /* 0x000fe20000000a00 */
[----:B------:R-:W-:Y:S02]  /*10900*/  LOP3.LUT R4, R6, 0x380, RZ, 0xc0, !PT ;  /* 0x0000038006047812 */ /* 0x000fe400078ec0ff */
[----:B------:R-:W-:Y:S02]  /*10910*/  LOP3.LUT R0, R13, 0x380, RZ, 0xc0, !PT ;  /* 0x000003800d007812 */ /* 0x000fe400078ec0ff */
[----:B------:R-:W-:Y:S02]  /*10920*/  LOP3.LUT R8, R15, 0x380, RZ, 0xc0, !PT ;  /* 0x000003800f087812 */ /* 0x000fe400078ec0ff */
[----:B------:R-:W-:Y:S02]  /*10930*/  LOP3.LUT R10, R3, R10, RZ, 0x3c, !PT ;  /* 0x0000000a030a7212 */ /* 0x000fe400078e3cff */
[----:B------:R-:W-:-:S02]  /*10940*/  SHF.R.U64 R3, R4, 0x3, RZ ;  /* 0x0000000304037819 */ /* 0x000fc400000012ff */
[----:B------:R-:W-:Y:S02]  /*10950*/  SHF.R.U64 R0, R0, 0x3, RZ ;  /* 0x0000000300007819 */ /* 0x000fe400000012ff */
[----:B------:R-:W-:Y:S01]  /*10960*/  SHF.R.U64 R4, R8, 0x3, RZ ;  /* 0x0000000308047819 */ /* 0x000fe200000012ff */
[----:B------:R-:W-:Y:S01]  /*10970*/  IMAD.X R7, RZ, RZ, R11, P1 ;  /* 0x000000ffff077224 */ /* 0x000fe200008e060b */
[----:B------:R-:W-:Y:S02]  /*10980*/  LOP3.LUT R8, R0, R13, RZ, 0x3c, !PT ;  /* 0x0000000d00087212 */ /* 0x000fe400078e3cff */
[----:B------:R-:W-:Y:S02]  /*10990*/  LOP3.LUT R4, R4, R15, RZ, 0x3c, !PT ;  /* 0x0000000f04047212 */ /* 0x000fe400078e3cff */
[----:B------:R-:W-:Y:S02]  /*109a0*/  LOP3.LUT R6, R3, R6, RZ, 0x3c, !PT ;  /* 0x0000000603067212 */ /* 0x000fe400078e3cff */
[----:B------:R-:W-:-:S02]  /*109b0*/  MOV R10, R10 ;  /* 0x0000000a000a7202 */ /* 0x000fc40000000f00 */
[----:B------:R-:W-:Y:S02]  /*109c0*/  F2FP.F16.F32.PACK_AB R13, R91, R90 ;  /* 0x0000005a5b0d723e */ /* 0x000fe400000000ff */
[----:B------:R-:W-:Y:S02]  /*109d0*/  F2FP.F16.F32.PACK_AB R15, R95, R94 ;  /* 0x0000005e5f0f723e */ /* 0x000fe400000000ff */
[----:B------:R-:W-:Y:S02]  /*109e0*/  IADD3.X R9, RZ, R11, RZ, P2, !PT ;  /* 0x0000000bff097210 */ /* 0x000fe400017fe4ff */
[----:B-1----:R-:W-:Y:S01]  /*109f0*/  MOV R28, R6 ;  /* 0x00000006001c7202 */ /* 0x002fe20000000f00 */
[----:B------:R0:W-:Y:S01]  /*10a00*/  STSM.16.M88.4 [R10], R12 ;  /* 0x0000000c0a007844 */ /* 0x0001e20000000200 */
[----:B------:R-:W-:Y:S02]  /*10a10*/  MOV R0, R4 ;  /* 0x0000000400007202 */ /* 0x000fe40000000f00 */
[----:B------:R-:W-:-:S02]  /*10a20*/  MOV R35, R8 ;  /* 0x0000000800237202 */ /* 0x000fc40000000f00 */
[----:B------:R-:W-:Y:S02]  /*10a30*/  F2FP.F16.F32.PACK_AB R4, R97, R96 ;  /* 0x000000606104723e */ /* 0x000fe400000000ff */
[----:B------:R-:W-:Y:S02]  /*10a40*/  F2FP.F16.F32.PACK_AB R5, R99, R98 ;  /* 0x000000626305723e */ /* 0x000fe400000000ff */
[----:B------:R-:W-:Y:S02]  /*10a50*/  F2FP.F16.F32.PACK_AB R6, R101, R100 ;  /* 0x000000646506723e */ /* 0x000fe400000000ff */
[----:B------:R-:W-:Y:S02]  /*10a60*/  F2FP.F16.F32.PACK_AB R7, R103, R102 ;  /* 0x000000666707723e */ /* 0x000fe400000000ff */
[----:B------:R-:W-:Y:S02]  /*10a70*/  F2FP.F16.F32.PACK_AB R8, R105, R104 ;  /* 0x000000686908723e */ /* 0x000fe400000000ff */
[----:B------:R-:W-:-:S02]  /*10a80*/  F2FP.F16.F32.PACK_AB R9, R107, R106 ;  /* 0x0000006a6b09723e */ /* 0x000fc400000000ff */
[----:B0-----:R-:W-:Y:S02]  /*10a90*/  F2FP.F16.F32.PACK_AB R10, R109, R108 ;  /* 0x0000006c6d0a723e */ /* 0x001fe400000000ff */
[----:B------:R-:W-:Y:S02]  /*10aa0*/  F2FP.F16.F32.PACK_AB R11, R111, R110 ;  /* 0x0000006e6f0b723e */ /* 0x000fe400000000ff */
[----:B------:R-:W-:Y:S02]  /*10ab0*/  F2FP.F16.F32.PACK_AB R12, R113, R112 ;  /* 0x00000070710c723e */ /* 0x000fe400000000ff */
[----:B------:R-:W-:Y:S02]  /*10ac0*/  F2FP.F16.F32.PACK_AB R13, R115, R114 ;  /* 0x00000072730d723e */ /* 0x000fe400000000ff */
        /* <DEDUP_REMOVED lines=9> */
[C---:B------:R-:W-:Y:S02]  /*10b60*/  IADD3 R32, P1, R36.reuse, UR4, RZ ;  /* 0x0000000424207c10 */ /* 0x040fe4000ff3e0ff */
[----:B------:R-:W-:Y:S02]  /*10b70*/  ISETP.NE.AND.EX P0, PT, RZ, UR5, PT, P0 ;  /* 0x00000005ff007c0c */ /* 0x000fe4000bf05300 */
[C---:B------:R-:W-:Y:S02]  /*10b80*/  IADD3.X R33, R37.reuse, UR5, RZ, P1, !PT ;  /* 0x0000000525217c10 */ /* 0x040fe40008ffe4ff */
[----:B------:R-:W-:Y:S01]  /*10b90*/  @P3 IADD3 R36, P1, R36, UR6, RZ ;  /* 0x0000000624243c10 */ /* 0x000fe2000ff3e0ff */
[----:B------:R-:W-:Y:S01]  /*10ba0*/  ULDC UR6, c[0x0][0xa88] ;  /* 0x0002a20000067ab9 */ /* 0x000fe20000000800 */
[----:B------:R-:W-:Y:S01]  /*10bb0*/  IMAD.MOV.U32 R3, RZ, RZ, RZ ;  /* 0x000000ffff037224 */ /* 0x000fe200078e00ff */
[----:B------:R-:W-:Y:S01]  /*10bc0*/  ISETP.GT.AND P2, PT, R38, 0x1, PT ;  /* 0x000000012600780c */ /* 0x000fe20003f44270 */
[----:B------:R-:W-:Y:S01]  /*10bd0*/  IMAD.U32 R45, RZ, RZ, UR6 ;  /* 0x00000006ff2d7e24 */ /* 0x000fe2000f8e00ff */
[----:B------:R-:W-:Y:S01]  /*10be0*/  @P3 IADD3.X R37, R37, UR7, RZ, P1, !PT ;  /* 0x0000000725253c10 */ /* 0x000fe20008ffe4ff */
[----:B0-----:R-:W-:Y:S01]  /*10bf0*/  IMAD.MOV.U32 R6, RZ, RZ, 0x9b8 ;  /* 0x000009b8ff067424 */ /* 0x001fe200078e00ff */
[----:B-1----:R-:W0:Y:S02]  /*10c00*/  LDC R0, c[0x0][0xbe8] ;  /* 0x0002fa00ff007b82 */ /* 0x002e240000000800 */
[----:B------:R1:W5:Y:S04]  /*10c10*/  @P0 LDG.E R3, desc[UR40][R32.64] ;  /* 0x0000002820030981 */ /* 0x000368000c1e1900 */
[----:B------:R1:W5:Y:S01]  /*10c20*/  @P3 LDG.E R45, desc[UR40][R36.64] ;  /* 0x00000028242d3981 */ /* 0x000362000c1e1900 */
        /* <DEDUP_REMOVED lines=10> */
.L_x_15607:
[----:B------:R-:W4:Y:S04]  /*10cd0*/  LDL R32, [R1+0x4c] ;  /* 0x00004c0001207983 */ /* 0x000f280000100800 */
[----:B------:R-:W4:Y:S04]  /*10ce0*/  LDL R51, [R1+0x2c] ;  /* 0x00002c0001337983 */ /* 0x000f280000100800 */
[----:B------:R-:W4:Y:S01]  /*10cf0*/  LDL R50, [R1+0x60] ;  /* 0x0000600001327983 */ /* 0x000f220000100800 */
[----:B------:R-:W0:Y:S01]  /*10d00*/  LDC.64 R6, c[0x0][R6+0x210] ;  /* 0x0000840006067b82 */ /* 0x000e220000000a00 */
[----:B------:R-:W-:-:S02]  /*10d10*/  ISETP.NE.U32.AND P0, PT, RZ, UR4, PT ;  /* 0x00000004ff007c0c */ /* 0x000fc4000bf05070 */
[----:B------:R-:W4:Y:S02]  /*10d20*/  LDL R36, [R1+0x68] ;  /* 0x0000680001247983 */ /* 0x000f240000100800 */
[----:B------:R-:W-:-:S03]  /*10d30*/  ISETP.NE.AND.EX P0, PT, RZ, UR5, PT, P0 ;  /* 0x00000005ff007c0c */ /* 0x000fc6000bf05300 */
[----:B------:R-:W1:Y:S01]  /*10d40*/  @P1 LDC R28, c[0x0][0xbec] ;  /* 0x0002fb00ff1c1b82 */ /* 0x000e620000000800 */
[----:B------:R-:W-:Y:S02]  /*10d50*/  SEL R8, R49, RZ, !P0 ;  /* 0x000000ff31087207 */ /* 0x000fe40004000000 */
[----:B------:R-:W-:-:S03]  /*10d60*/  SEL R9, R34, RZ, !P0 ;  /* 0x000000ff22097207 */ /* 0x000fc60004000000 */
[----:B--2---:R-:W-:Y:S02]  /*10d70*/  IMAD R13, R13, R8, RZ ;  /* 0x000000080d0d7224 */ /* 0x004fe400078e02ff */
[----:B------:R-:W2:Y:S08]  /*10d80*/  @P1 LDC R37, c[0x0][0xbf0] ;  /* 0x0002fc00ff251b82 */ /* 0x000eb00000000800 */
[----:B------:R-:W0:Y:S01]  /*10d90*/  LDC.64 R4, c[0x0][0xba8] ;  /* 0x0002ea00ff047b82 */ /* 0x000e220000000a00 */
[----:B------:R-:W1:Y:S01]  /*10da0*/  S2R R38, SR_TID.X ;  /* 0x0000000000267919 */ /* 0x000e620000002100 */
[----:B------:R-:W-:-:S02]  /*10db0*/  IMAD R35, R12, R9, R13 ;  /* 0x000000090c237224 */ /* 0x000fc400078e020d */
[-C--:B---3--:R-:W-:Y:S02]  /*10dc0*/  IMAD R9, R15, R154.reuse, RZ ;  /* 0x0000009a0f097224 */ /* 0x088fe400078e02ff */
[----:B------:R-:W-:-:S04]  /*10dd0*/  IMAD.WIDE.U32 R14, R14, R154, RZ ;  /* 0x0000009a0e0e7225 */ /* 0x000fc800078e00ff */
[----:B------:R-:W-:-:S03]  /*10de0*/  IMAD.WIDE.U32 R12, R12, R8, RZ ;  /* 0x000000080c0c7225 */ /* 0x000fc600078e00ff */
[----:B-----5:R-:W-:Y:S02]  /*10df0*/  IADD3 R14, P0, P3, R12, R14, R3 ;  /* 0x0000000e0c0e7210 */ /* 0x020fe40007b1e003 */
[----:B------:R-:W-:Y:S01]  /*10e00*/  IADD3 R35, R13, R35, RZ ;  /* 0x000000230d237210 */ /* 0x000fe20007ffe0ff */
        /* <DEDUP_REMOVED lines=13> */
[----:B------:R-:W-:Y:S01]  /*10ee0*/  IMAD.IADD R32, R15, 0x1, R9 ;  /* 0x000000010f207824 */ /* 0x000fe200078e0209 */
[----:B------:R-:W-:Y:S01]  /*10ef0*/  SHF.R.S32.HI R9, RZ, 0x1f, R3 ;  /* 0x0000001fff097819 */ /* 0x000fe20000011403 */
        /* <DEDUP_REMOVED lines=17> */
[----:B------:R-:W-:-:S03]  /*11010*/  IADD3 R10, R36, R51, RZ ;  /* 0x00000033240a7210 */ /* 0x000fc60007ffe0ff */
        /* <DEDUP_REMOVED lines=11> */
[----:B0-----:R-:W0:Y:S01]  /*110d0*/  @P1 LDC R13, c[0x0][0xbec] ;  /* 0x0002fb00ff0d1b82 */ /* 0x001e220000000800 */
[----:B------:R-:W-:Y:S02]  /*110e0*/  ULDC.64 UR4, c[0x0][0xaa0] ;  /* 0x0002a80000047ab9 */ /* 0x000fe40000000a00 */
[----:B------:R-:W-:Y:S01]  /*110f0*/  LEA.HI R49, R49, R40, RZ, 0x3 ;  /* 0x0000002831317211 */ /* 0x000fe200078f18ff */
[----:B------:R-:W-:-:S03]  /*11100*/  IMAD R10, R9, UR4, RZ ;  /* 0x00000004090a7c24 */ /* 0x000fc6000f8e02ff */
[----:B------:R-:W-:Y:S01]  /*11110*/  SHF.R.S32.HI R49, RZ, 0x3, R49 ;  /* 0x00000003ff317819 */ /* 0x000fe20000011431 */
[----:B------:R-:W1:Y:S01]  /*11120*/  @P1 LDC R14, c[0x0][0xbf0] ;  /* 0x0002fc00ff0e1b82 */ /* 0x000e620000000800 */
[----:B------:R-:W-:-:S03]  /*11130*/  IMAD R9, R3, UR5, R10 ;  /* 0x0000000503097c24 */ /* 0x000fc6000f8e020a */
[----:B------:R-:W-:Y:S02]  /*11140*/  IMAD R5, R49, 0x40, R43 ;  /* 0x0000004031057824 */ /* 0x000fe400078e022b */
[----:B------:R-:W-:Y:S01]  /*11150*/  IMAD.WIDE.U32 R10, R3, UR4, RZ ;  /* 0x00000004030a7c25 */ /* 0x000fe2000f8e00ff */
[----:B------:R-:W-:-:S03]  /*11160*/  ULDC.64 UR4, c[0x0][0xae8] ;  /* 0x0002ba0000047ab9 */ /* 0x000fc60000000a00 */
[----:B------:R-:W-:Y:S01]  /*11170*/  IMAD.WIDE R24, R5, 0x2, R24 ;  /* 0x0000000205187825 */ /* 0x000fe200078e0218 */
[----:B------:R-:W-:-:S03]  /*11180*/  IADD3 R11, R11, R9, RZ ;  /* 0x000000090b0b7210 */ /* 0x000fc60007ffe0ff */
[----:B------:R-:W-:Y:S01]  /*11190*/  IMAD R3, R48, 0x30, R49 ;  /* 0x0000003030037824 */ /* 0x000fe200078e0231 */
[C---:B------:R-:W-:Y:S02]  /*111a0*/  IADD3 R27, P0, R24.reuse, 0x1800, RZ ;  /* 0x00001800181b7810 */ /* 0x040fe40007f1e0ff */
        /* <DEDUP_REMOVED lines=8> */
[----:B0-----:R-:W-:Y:S01]  /*11230*/  @P1 IMAD.HI.U32 R3, R12, R13, RZ ;  /* 0x0000000d0c031227 */ /* 0x001fe200078e00ff */
        /* <DEDUP_REMOVED lines=16> */
[----:B-1----:R-:W-:Y:S01]  /*11340*/  @P1 SHF.R.U32.HI R13, RZ, R14, R3 ;  /* 0x0000000eff0d1219 */ /* 0x002fe20000011603 */
        /* <DEDUP_REMOVED lines=30> */
[C---:B------:R-:W-:Y:S02]  /*11530*/  LEA R40, P0, R8.reuse, UR4, 0x1 ;  /* 0x0000000408287c11 */ /* 0x040fe4000f8008ff */
[----:B------:R-:W-:Y:S01]  /*11540*/  IADD3 R41, R9, R41, RZ ;  /* 0x0000002909297210 */ /* 0x000fe20007ffe0ff */
[----:B------:R-:W-:Y:S01]  /*11550*/  UMOV UR4, 0xffffffff ;  /* 0xffffffff00047882 */ /* 0x000fe20000000000 */
[----:B0-----:R0:W-:Y:S02]  /*11560*/  SYNCS.ARRIVE.TRANS64.RED.A1T0 RZ, [R3+URZ], RZ ;  /* 0x000000ff03ff79a7 */ /* 0x0011e4000810043f */
[----:B------:R-:W-:Y:S01]  /*11570*/  LEA.HI.X R41, R8, UR5, R41, 0x1, P0 ;  /* 0x0000000508297c11 */ /* 0x000fe200080f0c29 */
[----:B------:R-:W-:Y:S06]  /*11580*/  BRA.DIV UR4, `(.L_x_15609) ;  /* 0x000000a204d87947 */ /* 0x000fec000b800000 */
        /* <DEDUP_REMOVED lines=26> */
[----:B--2---:R-:W-:Y:S01]  /*11730*/  @!P4 IMAD.MOV.U32 R4, RZ, RZ, R46 ;  /* 0x000000ffff04c224 */ /* 0x004fe200078e002e */
[----:B------:R-:W-:-:S05]  /*11740*/  @!P4 MOV R5, R47 ;  /* 0x0000002f0005c202 */ /* 0x000fca0000000f00 */
[----:B01----:R3:W-:Y:S02]  /*11750*/  @!P4 ST.E.128 desc[UR40][R4.64], R32 ;  /* 0x000000200400c985 */ /* 0x0037e4000c101d28 */
.L_x_15801:
[----:B------:R-:W-:-:S05]  /*11760*/  VIADD R42, R42, 0x90 ;  /* 0x000000902a2a7836 */ /* 0x000fca0000000000 */
[----:B------:R-:W-:-:S13]  /*11770*/  ISETP.GE.OR P0, PT, R42, R45, P0 ;  /* 0x0000002d2a00720c */ /* 0x000fda0000706670 */
[----:B------:R-:W-:Y:S05]  /*11780*/  @P0 BRA `(.L_x_15610) ;  /* 0x0000001000cc0947 */ /* 0x000fea0003800000 */
[----:B------:R-:W-:-:S04]  /*11790*/  LEA R14, P0, R43, R14, 0x1 ;  /* 0x0000000e2b0e7211 */ /* 0x000fc800078008ff */
[----:B------:R-:W-:-:S05]  /*117a0*/  LEA.HI.X R15, R43, R0, R44, 0x1, P0 ;  /* 0x000000002b0f7211 */ /* 0x000fca00000f0c2c */
[----:B------:R0:W-:Y:S01]  /*117b0*/  ST.E.128 desc[UR40][R14.64], R36 ;  /* 0x000000240e007985 */ /* 0x0001e2000c101d28 */
[----:B------:R-:W-:Y:S05]  /*117c0*/  BRA `(.L_x_15610) ;  /* 0x0000001000bc7947 */ /* 0x000fea0003800000 */
.L_x_15608:
[----:B------:R-:W2:Y:S01]  /*117d0*/  LDL R43, [R1+0x34] ;  /* 0x00003400012b7983 */ /* 0x000ea20000100800 */
[----:B------:R-:W1:Y:S01]  /*117e0*/  @P1 LDC R14, c[0x0][0xbec] ;  /* 0x0002fb00ff0e1b82 */ /* 0x000e620000000800 */
[----:B------:R-:W-:Y:S01]  /*117f0*/  ULDC.64 UR4, c[0x0][0xb08] ;  /* 0x0002c20000047ab9 */ /* 0x000fe20000000a00 */
[----:B------:R-:W-:Y:S01]  /*11800*/  ULDC.64 UR6, c[0x0][0xb30] ;  /* 0x0002cc0000067ab9 */ /* 0x000fe20000000a00 */
[----:B0-----:R-:W-:Y:S02]  /*11810*/  IMAD R12, R9, UR4, RZ ;  /* 0x00000004090c7c24 */ /* 0x001fe4000f8e02ff */
[----:B------:R-:W-:-:S03]  /*11820*/  IMAD.WIDE.U32 R4, R3, UR4, RZ ;  /* 0x0000000403047c25 */ /* 0x000fc6000f8e00ff */
[----:B------:R-:W0:Y:S01]  /*11830*/  @P1 LDC R11, c[0x0][0xbf0] ;  /* 0x0002fc00ff0b1b82 */ /* 0x000e220000000800 */
        /* <DEDUP_REMOVED lines=8> */
[----:B-1----:R-:W-:-:S04]  /*118c0*/  @P1 IMAD.HI.U32 R14, R39, R14, RZ ;  /* 0x0000000e270e1227 */ /* 0x002fc800078e00ff */
[C---:B------:R-:W-:Y:S02]  /*118d0*/  IMAD R7, R8.reuse, UR5, R3 ;  /* 0x0000000508077c24 */ /* 0x040fe4000f8e0203 */
[----:B------:R-:W-:Y:S01]  /*118e0*/  IMAD.WIDE.U32 R8, R8, UR4, R4 ;  /* 0x0000000408087c25 */ /* 0x000fe2000f8e0004 */
[----:B------:R-:W-:-:S03]  /*118f0*/  ULDC.64 UR4, c[0x0][0xb48] ;  /* 0x0002d20000047ab9 */ /* 0x000fc60000000a00 */
[----:B------:R-:W-:Y:S01]  /*11900*/  IMAD.MOV.U32 R3, RZ, RZ, R39 ;  /* 0x000000ffff037224 */ /* 0x000fe200078e0027 */
[----:B0-----:R-:W-:Y:S01]  /*11910*/  @P1 SHF.R.U32.HI R3, RZ, R11, R14 ;  /* 0x0000000bff031219 */ /* 0x001fe2000001160e */
[----:B------:R-:W-:-:S03]  /*11920*/  IMAD.IADD R9, R9, 0x1, R7 ;  /* 0x0000000109097824 */ /* 0x000fc600078e0207 */
[--C-:B------:R-:W-:Y:S01]  /*11930*/  SHF.R.S32.HI R11, RZ, 0x1f, R3.reuse ;  /* 0x0000001fff0b7819 */ /* 0x100fe20000011403 */
[----:B------:R-:W-:Y:S02]  /*11940*/  IMAD.MOV R7, RZ, RZ, -R3 ;  /* 0x000000ffff077224 */ /* 0x000fe400078e0a03 */
[----:B------:R-:W-:-:S04]  /*11950*/  IMAD.WIDE.U32 R4, R50, UR4, R8 ;  /* 0x0000000432047c25 */ /* 0x000fc8000f8e0008 */
[----:B------:R-:W-:Y:S02]  /*11960*/  IMAD R7, R0, R7, R39 ;  /* 0x0000000700077224 */ /* 0x000fe400078e0227 */
[----:B------:R-:W-:Y:S02]  /*11970*/  IMAD R0, R11, UR6, RZ ;  /* 0x000000060b007c24 */ /* 0x000fe4000f8e02ff */
[----:B------:R-:W-:Y:S01]  /*11980*/  IMAD R5, R50, UR5, R5 ;  /* 0x0000000532057c24 */ /* 0x000fe2000f8e0205 */
[----:B------:R-:W-:Y:S01]  /*11990*/  ULDC.64 UR4, c[0x0][0xb28] ;  /* 0x0002ca0000047ab9 */ /* 0x000fe20000000a00 */
[C---:B------:R-:W-:Y:S01]  /*119a0*/  IMAD R9, R3.reuse, UR7, R0 ;  /* 0x0000000703097c24 */ /* 0x040fe2000f8e0200 */
[----:B------:R-:W-:Y:S01]  /*119b0*/  SHF.R.S32.HI R0, RZ, 0x1f, R7 ;  /* 0x0000001fff007819 */ /* 0x000fe20000011407 */
[----:B------:R-:W-:-:S04]  /*119c0*/  IMAD.WIDE.U32 R4, R3, UR6, R4 ;  /* 0x0000000603047c25 */ /* 0x000fc8000f8e0004 */
[----:B------:R-:W-:Y:S01]  /*119d0*/  VIADD R3, R2, 0x16820 ;  /* 0x0001682002037836 */ /* 0x000fe20000000000 */
[----:B------:R-:W-:Y:S01]  /*119e0*/  IADD3 R5, R5, R9, RZ ;  /* 0x0000000905057210 */ /* 0x000fe20007ffe0ff */
[----:B------:R-:W-:-:S03]  /*119f0*/  IMAD R0, R0, UR4, RZ ;  /* 0x0000000400007c24 */ /* 0x000fc6000f8e02ff */
[----:B------:R-:W-:Y:S01]  /*11a00*/  PRMT R8, RZ, 0x654, R3 ;  /* 0x00000654ff087816 */ /* 0x000fe20000000003 */
[C---:B------:R-:W-:Y:S02]  /*11a10*/  IMAD R3, R7.reuse, UR5, R0 ;  /* 0x0000000507037c24 */ /* 0x040fe4000f8e0200 */
[----:B------:R-:W-:Y:S01]  /*11a20*/  IMAD.WIDE.U32 R4, R7, UR4, R4 ;  /* 0x0000000407047c25 */ /* 0x000fe2000f8e0004 */
[----:B------:R-:W-:Y:S01]  /*11a30*/  ULDC.64 UR4, c[0x0][0xb00] ;  /* 0x0002c00000047ab9 */ /* 0x000fe20000000a00 */
[----:B------:R0:W-:Y:S02]  /*11a40*/  SYNCS.ARRIVE.TRANS64.RED.A1T0 RZ, [R8+URZ], RZ ;  /* 0x000000ff08ff79a7 */ /* 0x0001e4000810043f */
        /* <DEDUP_REMOVED lines=21> */
.L_x_15804:
        /* <DEDUP_REMOVED lines=9> */
[-C--:B--2---:R-:W-:Y:S01]  /*11c30*/  @!P1 LEA R10, P5, R7, R14.reuse, 0x2 ;  /* 0x0000000e070a9211 */ /* 0x084fe200078a10ff */
[----:B------:R-:W-:Y:S01]  /*11c40*/  @!P3 IMAD.WIDE R8, R43, 0x4, R14 ;  /* 0x000000042b08b825 */ /* 0x000fe200078e020e */
[C---:B------:R-:W-:Y:S02]  /*11c50*/  @!P0 LEA R12, P2, R28.reuse, R14, 0x2 ;  /* 0x0000000e1c0c8211 */ /* 0x040fe400078410ff */
[-C--:B------:R-:W-:Y:S02]  /*11c60*/  @!P1 LEA.HI.X R11, R7, R3.reuse, R44, 0x2, P5 ;  /* 0x00000003070b9211 */ /* 0x080fe400028f142c */
[----:B------:R1:W-:Y:S01]  /*11c70*/  @!P3 ST.E.64 desc[UR40][R8.64], R20 ;  /* 0x000000140800b985 */ /* 0x0003e2000c101b28 */
        /* <DEDUP_REMOVED lines=11> */
[-C--:B-1----:R-:W-:Y:S02]  /*11d30*/  @!P2 LEA R8, P4, R37, R14.reuse, 0x2 ;  /* 0x0000000e2508a211 */ /* 0x082fe400078810ff */
[-C--:B------:R-:W-:Y:S02]  /*11d40*/  @!P3 LEA.HI.X R27, R35, R3.reuse, R36, 0x2, P5 ;  /* 0x00000003231bb211 */ /* 0x080fe400028f1424 */
[-C--:B--2---:R-:W-:Y:S02]  /*11d50*/  @!P1 LEA R10, P5, R39, R14.reuse, 0x2 ;  /* 0x0000000e270a9211 */ /* 0x084fe400078a10ff */
[-C--:B------:R-:W-:Y:S01]  /*11d60*/  @!P2 LEA.HI.X R9, R37, R3.reuse, R38, 0x2, P4 ;  /* 0x000000032509a211 */ /* 0x080fe200020f1426 */
[----:B------:R3:W-:Y:S01]  /*11d70*/  @!P3 ST.E.64 desc[UR40][R26.64], R104 ;  /* 0x000000681a00b985 */ /* 0x0007e2000c101b28 */
[----:B------:R-:W-:Y:S02]  /*11d80*/  @!P0 LEA R14, P4, R41, R14, 0x2 ;  /* 0x0000000e290e8211 */ /* 0x000fe400078810ff */
[-C--:B------:R-:W-:Y:S01]  /*11d90*/  @!P1 LEA.HI.X R11, R39, R3.reuse, R40, 0x2, P5 ;  /* 0x00000003270b9211 */ /* 0x080fe200028f1428 */
[----:B------:R3:W-:Y:S01]  /*11da0*/  @!P2 ST.E.64 desc[UR40][R8.64], R108 ;  /* 0x0000006c0800a985 */ /* 0x0007e2000c101b28 */
[----:B------:R-:W-:-:S03]  /*11db0*/  @!P0 LEA.HI.X R15, R41, R3, R42, 0x2, P4 ;  /* 0x00000003290f8211 */ /* 0x000fc600020f142a */
[----:B------:R3:W-:Y:S04]  /*11dc0*/  @!P1 ST.E.64 desc[UR40][R10.64], R112 ;  /* 0x000000700a009985 */ /* 0x0007e8000c101b28 */
[----:B------:R3:W-:Y:S02]  /*11dd0*/  @!P0 ST.E.64 desc[UR40][R14.64], R116 ;  /* 0x000000740e008985 */ /* 0x0007e4000c101b28 */
.L_x_15613:
[----:B------:R-:W-:Y:S05]  /*11de0*/  BSYNC B1 ;  /* 0x0000000000017941 */ /* 0x000fea0003800000 */
.L_x_15612:
[----:B------:R-:W-:-:S03]  /*11df0*/  UMOV UR4, 0xffffffff ;  /* 0xffffffff00047882 */ /* 0x000fc60000000000 */
[----:B------:R-:W-:Y:S05]  /*11e00*/  BRA.DIV UR4, `(.L_x_15614) ;  /* 0x0000009e04f47947 */ /* 0x000fea000b800000 */
[----:B-1----:R1:W4:Y:S04]  /*11e10*/  SHFL.IDX PT, R3, R4, 0x1, 0x1c1f ;  /* 0x003c1f0004037f89 */ /* 0x00232800000e0000 */
[----:B--23--:R1:W2:Y:S02]  /*11e20*/  SHFL.IDX PT, R14, R0, 0x1, 0x1c1f ;  /* 0x003c1f00000e7f89 */ /* 0x00c2a400000e0000 */
.L_x_15808:
        /* <DEDUP_REMOVED lines=37> */
.L_x_15606:
[----:B------:R-:W3:Y:S01]  /*12080*/  LDL.LU R0, [R1+0x58] ;  /* 0x0000580001007983 */ /* 0x000ee20000300800 */
[----:B------:R-:W-:Y:S01]  /*12090*/  ULDC.64 UR6, c[0x0][0xc08] ;  /* 0x0003020000067ab9 */ /* 0x000fe20000000a00 */
[----:B------:R-:W-:Y:S02]  /*120a0*/  ULDC.64 UR4, c[0x0][0xc00] ;  /* 0x0003000000047ab9 */ /* 0x000fe40000000a00 */
[----:B------:R-:W2:Y:S01]  /*120b0*/  LDL R8, [R1+0x54] ;  /* 0x0000540001087983 */ /* 0x000ea20000100800 */
[----:B------:R-:W-:Y:S01]  /*120c0*/  ISETP.NE.U32.AND P1, PT, RZ, UR6, PT ;  /* 0x00000006ff007c0c */ /* 0x000fe2000bf25070 */
[----:B------:R-:W-:Y:S01]  /*120d0*/  IMAD.MOV.U32 R3, RZ, RZ, RZ ;  /* 0x000000ffff037224 */ /* 0x000fe200078e00ff */
[----:B------:R-:W-:Y:S02]  /*120e0*/  ISETP.NE.U32.AND P0, PT, RZ, UR4, PT ;  /* 0x00000004ff007c0c */ /* 0x000fe4000bf05070 */
[----:B------:R-:W-:Y:S02]  /*120f0*/  ISETP.NE.AND.EX P1, PT, RZ, UR7, PT, P1 ;  /* 0x00000007ff007c0c */ /* 0x000fe4000bf25310 */
[----:B------:R-:W-:Y:S01]  /*12100*/  ISETP.NE.AND.EX P0, PT, RZ, UR5, PT, P0 ;  /* 0x00000005ff007c0c */ /* 0x000fe2000bf05300 */
[----:B------:R-:W4:Y:S01]  /*12110*/  S2R R9, SR_TID.X ;  /* 0x0000000000097919 */ /* 0x000f220000002100 */
[----:B---3--:R-:W-:Y:S01]  /*12120*/  IADD3 R4, P2, R0, UR4, RZ ;  /* 0x0000000400047c10 */ /* 0x008fe2000ff5e0ff */
[----:B------:R-:W-:-:S03]  /*12130*/  ULDC UR4, c[0x0][0xa88] ;  /* 0x0002a20000047ab9 */ /* 0x000fc60000000800 */
[----:B------:R-:W-:-:S05]  /*12140*/  IADD3.X R5, R37, UR5, RZ, P2, !PT ;  /* 0x0000000525057c10 */ /* 0x000fca00097fe4ff */
[----:B------:R-:W-:Y:S01]  /*12150*/  @P1 IADD3 R6, P2, R0, UR6, RZ ;  /* 0x0000000600061c10 */ /* 0x000fe2000ff5e0ff */
[----:B-----5:R-:W-:Y:S01]  /*12160*/  IMAD.U32 R24, RZ, RZ, UR4 ;  /* 0x00000004ff187e24 */ /* 0x020fe2000f8e00ff */
[----:B------:R3:W5:Y:S02]  /*12170*/  @P0 LDG.E R3, desc[UR40][R4.64] ;  /* 0x0000002804030981 */ /* 0x000764000c1e1900 */
[----:B------:R-:W-:Y:S01]  /*12180*/  @P1 IADD3.X R7, R37, UR7, RZ, P2, !PT ;  /* 0x0000000725071c10 */ /* 0x000fe200097fe4ff */
[----:B----4-:R-:W-:-:S04]  /*12190*/  VIADD R32, R9, 0xffffff80 ;  /* 0xffffff8009207836 */ /* 0x010fc80000000000 */
[----:B------:R3:W5:Y:S01]  /*121a0*/  @P1 LDG.E R24, desc[UR40][R6.64] ;  /* 0x0000002806181981 */ /* 0x000762000c1e1900 */
[----:B--2---:R-:W-:Y:S02]  /*121b0*/  ISETP.NE.AND P2, PT, R8, RZ, PT ;  /* 0x000000ff0800720c */ /* 0x004fe40003f45270 */
[----:B------:R-:W-:-:S11]  /*121c0*/  ISETP.GT.AND P3, PT, R32, 0xbf, PT ;  /* 0x000000bf2000780c */ /* 0x000fd60003f64270 */
[----:B------:R-:W2:Y:S02]  /*121d0*/  @!P2 LDC R8, c[0x0][0xad4] ;  /* 0x0002b500ff08ab82 */ /* 0x000ea40000000800 */
[----:B--2---:R3:W-:Y:S01]  /*121e0*/  @!P2 STL [R1+0x54], R8 ;  /* 0x000054080100a387 */ /* 0x0047e20000100800 */
[----:B------:R-:W-:Y:S01]  /*121f0*/  ISETP.GT.AND P2, PT, R8, 0x1, PT ;  /* 0x000000010800780c */ /* 0x000fe20003f44270 */
[----:B------:R-:W-:-:S12]  /*12200*/  @P1 BRA `(.L_x_15615) ;  /* 0x0000000000101947 */ /* 0x000fd80003800000 */
[----:B------:R-:W-:Y:S05]  /*12210*/  @!P0 BRA `(.L_x_15615) ;  /* 0x00000000000c8947 */ /* 0x000fea0003800000 */
[----:B---3--:R-:W2:Y:S04]  /*12220*/  LDG.E R7, desc[UR40][R4.64] ;  /* 0x0000002804077981 */ /* 0x008ea8000c1e1900 */
[----:B-----5:R-:W2:Y:S02]  /*12230*/  LDG.E R24, desc[UR40][R4.64+0x4] ;  /* 0x0000042804187981 */ /* 0x020ea4000c1e1900 */
[----:B--2---:R-:W-:-:S07]  /*12240*/  IADD3 R24, -R7, R24, RZ ;  /* 0x0000001807187210 */ /* 0x004fce0007ffe1ff */
.L_x_15615:
[----:B------:R-:W-:Y:S01]  /*12250*/  BSSY B1, `(.L_x_15616) ;  /* 0x0000037000017945 */ /* 0x000fe20003800000 */
[----:B------:R-:W-:Y:S02]  /*12260*/  SEL R33, R49, RZ, !P0 ;  /* 0x000000ff31217207 */ /* 0x000fe40004000000 */
[----:B------:R-:W-:Y:S02]  /*12270*/  SEL R34, R34, RZ, !P0 ;  /* 0x000000ff22227207 */ /* 0x000fe40004000000 */
[----:B-----5:R-:W-:Y:S01]  /*12280*/  SHF.R.S32.HI R26, RZ, 0x1f, R3 ;  /* 0x0000001fff1a7819 */ /* 0x020fe20000011403 */
[----:B------:R-:W-:Y:S06]  /*12290*/  @P3 BRA `(.L_x_15617) ;  /* 0x0000000000c83947 */ /* 0x000fec0003800000 */
[----:B---3--:R-:W2:Y:S01]  /*122a0*/  LDL R4, [R1+0x2c] ;  /* 0x00002c0001047983 */ /* 0x008ea20000100800 */
[----:B------:R-:W3:Y:S02]  /*122b0*/  LDC R37, c[0x0][0xbe8] ;  /* 0x0002fa00ff257b82 */ /* 0x000ee40000000800 */
[----:B---3--:R-:W-:Y:S01]  /*122c0*/  IMAD R0, R24, R37, RZ ;  /* 0x0000002518007224 */ /* 0x008fe200078e02ff */
[----:B--2---:R-:W-:-:S04]  /*122d0*/  IADD3 R35, R4, -0x80, R9 ;  /* 0xffffff8004237810 */ /* 0x004fc80007ffe009 */
[----:B------:R-:W-:-:S13]  /*122e0*/  ISETP.GE.AND P0, PT, R35, R0, PT ;  /* 0x000000002300720c */ /* 0x000fda0003f06270 */
[----:B------:R-:W-:Y:S05]  /*122f0*/  @P0 BRA `(.L_x_15617) ;  /* 0x0000000000b00947 */ /* 0x000fea0003800000 */
[----:B-1----:R-:W2:Y:S01]  /*12300*/  LDL.LU R28, [R1+0x60] ;  /* 0x00006000011c7983 */ /* 0x002ea20000300800 */
        /* <DEDUP_REMOVED lines=38> */
[----:B0-----:R-:W-:-:S04]  /*12570*/  LEA R4, P0, R6, R4, 0x2 ;  /* 0x0000000406047211 */ /* 0x001fc800078010ff */
[----:B------:R-:W-:Y:S01]  /*12580*/  IADD3 R0, R7, R11, RZ ;  /* 0x0000000b07007210 */ /* 0x000fe20007ffe0ff */
[----:B------:R-:W-:-:S03]  /*12590*/  IMAD.MOV.U32 R7, RZ, RZ, -0x800000 ;  /* 0xff800000ff077424 */ /* 0x000fc600078e00ff */
[----:B-1----:R-:W-:-:S05]  /*125a0*/  LEA.HI.X R5, R6, R5, R0, 0x2, P0 ;  /* 0x0000000506057211 */ /* 0x002fca00000f1400 */
[----:B------:R2:W-:Y:S02]  /*125b0*/  STG.E desc[UR40][R4.64], R7 ;  /* 0x0000000704007986 */ /* 0x0005e4000c101928 */
.L_x_15617:
[----:B------:R-:W-:Y:S05]  /*125c0*/  BSYNC B1 ;  /* 0x0000000000017941 */ /* 0x000fea0003800000 */
.L_x_15616:
[----:B------:R-:W-:Y:S05]  /*125d0*/  @P2 BRA `(.L_x_15610) ;  /* 0x0000000400382947 */ /* 0x000fea0003800000 */
[----:B-1----:R-:W4:Y:S01]  /*125e0*/  LDL R28, [R1+0x2c] ;  /* 0x00002c00011c7983 */ /* 0x002f220000100800 */
[----:B------:R-:W1:Y:S01]  /*125f0*/  LDC R25, c[0x0][0xbe8] ;  /* 0x0002fa00ff197b82 */ /* 0x000e620000000800 */
[----:B------:R-:W-:Y:S01]  /*12600*/  SHF.R.S32.HI R27, RZ, 0x1f, R32 ;  /* 0x0000001fff1b7819 */ /* 0x000fe20000011420 */
[----:B------:R-:W-:Y:S01]  /*12610*/  ULDC.64 UR4, c[0x0][0xaa0] ;  /* 0x0002a80000047ab9 */ /* 0x000fe20000000a00 */
[----:B------:R-:W-:Y:S01]  /*12620*/  ULDC.64 UR6, c[0x0][0xaf0] ;  /* 0x0002bc0000067ab9 */ /* 0x000fe20000000a00 */
[----:B------:R-:W-:Y:S01]  /*12630*/  IMAD R0, R26, UR4, RZ ;  /* 0x000000041a007c24 */ /* 0x000fe2000f8e02ff */
[----:B------:R-:W-:Y:S01]  /*12640*/  LEA.HI R27, R27, R32, RZ, 0x3 ;  /* 0x000000201b1b7211 */ /* 0x000fe200078f18ff */
[----:B--23--:R-:W-:-:S03]  /*12650*/  IMAD.WIDE.U32 R4, R3, UR4, RZ ;  /* 0x0000000403047c25 */ /* 0x00cfc6000f8e00ff */
[----:B------:R-:W-:Y:S01]  /*12660*/  SHF.R.S32.HI R27, RZ, 0x3, R27 ;  /* 0x00000003ff1b7819 */ /* 0x000fe2000001141b */
[----:B------:R-:W-:Y:S01]  /*12670*/  IMAD R7, R3, UR5, R0 ;  /* 0x0000000503077c24 */ /* 0x000fe2000f8e0200 */
[----:B------:R-:W-:-:S03]  /*12680*/  ULDC.64 UR4, c[0x0][0xae8] ;  /* 0x0002ba0000047ab9 */ /* 0x000fc60000000a00 */
[----:B------:R-:W-:Y:S02]  /*12690*/  IMAD R0, R48, 0x30, R27 ;  /* 0x0000003030007824 */ /* 0x000fe400078e021b */
[----:B------:R-:W-:Y:S02]  /*126a0*/  IMAD.IADD R5, R5, 0x1, R7 ;  /* 0x0000000105057824 */ /* 0x000fe400078e0207 */
[----:B------:R-:W-:Y:S01]  /*126b0*/  IMAD.WIDE.U32 R4, R154, UR4, R4 ;  /* 0x000000049a047c25 */ /* 0x000fe2000f8e0004 */
[----:B-1----:R-:W-:-:S03]  /*126c0*/  ISETP.NE.AND P0, PT, R25, 0x1, PT ;  /* 0x000000011900780c */ /* 0x002fc60003f05270 */
[----:B------:R-:W-:Y:S01]  /*126d0*/  IMAD R5, R154, UR5, R5 ;  /* 0x000000059a057c24 */ /* 0x000fe2000f8e0205 */
[----:B------:R-:W-:Y:S01]  /*126e0*/  ULDC.64 UR4, c[0x0][0xae0] ;  /* 0x0002b80000047ab9 */ /* 0x000fe20000000a00 */
[----:B------:R-:W-:-:S08]  /*126f0*/  IMAD.WIDE.U32 R4, R33, UR6, R4 ;  /* 0x0000000621047c25 */ /* 0x000fd0000f8e0004 */
[----:B------:R-:W1:Y:S08]  /*12700*/  @P0 LDC R6, c[0x0][0xbec] ;  /* 0x0002fb00ff060b82 */ /* 0x000e700000000800 */
[----:B------:R-:W2:Y:S01]  /*12710*/  @P0 LDC R11, c[0x0][0xbf0] ;  /* 0x0002fc00ff0b0b82 */ /* 0x000ea20000000800 */
[----:B----4-:R-:W-:-:S04]  /*12720*/  IMAD.IADD R9, R28, 0x1, R0 ;  /* 0x000000011c097824 */ /* 0x010fc800078e0200 */
        /* <DEDUP_REMOVED lines=17> */
[----:B------:R-:W-:Y:S01]  /*12840*/  IMAD.WIDE.U32 R20, R7, UR4, R4 ;  /* 0x0000000407147c25 */ /* 0x000fe2000f8e0004 */
[----:B------:R-:W-:Y:S02]  /*12850*/  ULDC UR4, c[0x0][0xac8] ;  /* 0x0002b20000047ab9 */ /* 0x000fe40000000800 */
[----:B------:R-:W-:Y:S01]  /*12860*/  ISETP.GE.AND P0, PT, R43, UR4, PT ;  /* 0x000000042b007c0c */ /* 0x000fe2000bf06270 */
[----:B------:R-:W-:Y:S01]  /*12870*/  IMAD R3, R7, UR5, R0 ;  /* 0x0000000507037c24 */ /* 0x000fe2000f8e0200 */
[----:B------:R-:W-:Y:S01]  /*12880*/  LEA R7, P1, R20, UR6, 0x1 ;  /* 0x0000000614077c11 */ /* 0x000fe2000f8208ff */
[----:B------:R-:W-:Y:S02]  /*12890*/  UMOV UR4, 0xffffffff ;  /* 0xffffffff00047882 */ /* 0x000fe40000000000 */
        /* <DEDUP_REMOVED lines=23> */
[C-C-:B-----5:R-:W-:Y:S01]  /*12a10*/  @!P3 LEA.HI.X R9, R43.reuse, R4, R44.reuse, 0x1, P1 ;  /* 0x000000042b09b211 */ /* 0x160fe200008f0c2c */
[----:B------:R-:W-:Y:S02]  /*12a20*/  @!P4 IMAD.MOV.U32 R4, RZ, RZ, R25 ;  /* 0x000000ffff04c224 */ /* 0x000fe400078e0019 */
[----:B------:R1:W3:Y:S01]  /*12a30*/  SHFL.IDX PT, R14, R7, 0x3, 0x181f ;  /* 0x00781f00070e7f89 */ /* 0x0002e200000e0000 */
[----:B0-----:R-:W-:-:S03]  /*12a40*/  @!P4 LEA.HI.X R5, R43, R6, R44, 0x1, P5 ;  /* 0x000000062b05c211 */ /* 0x001fc600028f0c2c */
[----:B------:R1:W-:Y:S04]  /*12a50*/  @!P3 ST.E.128 desc[UR40][R8.64], RZ ;  /* 0x000000ff0800b985 */ /* 0x0003e8000c101d28 */
[----:B------:R1:W-:Y:S02]  /*12a60*/  @!P4 ST.E.128 desc[UR40][R4.64], RZ ;  /* 0x000000ff0400c985 */ /* 0x0003e4000c101d28 */
.L_x_15817:
[----:B------:R-:W-:-:S04]  /*12a70*/  IADD3 R24, R24, 0x90, RZ ;  /* 0x0000009018187810 */ /* 0x000fc80007ffe0ff */
[----:B------:R-:W-:-:S13]  /*12a80*/  ISETP.GE.OR P0, PT, R24, R21, P0 ;  /* 0x000000151800720c */ /* 0x000fda0000706670 */
[----:B---3--:R-:W-:-:S04]  /*12a90*/  @!P0 LEA R14, P1, R43, R14, 0x1 ;  /* 0x0000000e2b0e8211 */ /* 0x008fc800078208ff */
[----:B--2---:R-:W-:-:S05]  /*12aa0*/  @!P0 LEA.HI.X R15, R43, R0, R44, 0x1, P1 ;  /* 0x000000002b0f8211 */ /* 0x004fca00008f0c2c */
[----:B------:R4:W-:Y:S04]  /*12ab0*/  @!P0 ST.E.128 desc[UR40][R14.64], RZ ;  /* 0x000000ff0e008985 */ /* 0x0009e8000c101d28 */
.L_x_15610:
[----:B------:R-:W-:Y:S05]  /*12ac0*/  BSYNC B0 ;  /* 0x0000000000007941 */ /* 0x000fea0003800000 */
.L_x_15605:
[----:B------:R-:W-:Y:S02]  /*12ad0*/  ULDC UR4, c[0x0][0xc3c] ;  /* 0x00030f0000047ab9 */ /* 0x000fe40000000800 */
[----:B-1----:R-:W-:-:S13]  /*12ae0*/  ISETP.GE.AND P0, PT, R31, UR4, PT ;  /* 0x000000041f007c0c */ /* 0x002fda000bf06270 */
[----:B------:R-:W-:Y:S05]  /*12af0*/  @!P0 BRA `(.L_x_15619) ;  /* 0xfffffee4003c8947 */ /* 0x000fea000383ffff */
[----:B------:R-:W-:Y:S05]  /*12b00*/  BRA `(.L_x_15464) ;  /* 0x0000007800347947 */ /* 0x000fea0003800000 */
.L_x_15462:
[----:B------:R-:W-:-:S08]  /*12b10*/  NOP ;  /* 0x0000000000007918 */ /* 0x000fd00000000000 */
[----:B--2---:R-:W0:-:S00]  /*12b20*/  USETMAXREG.DEALLOC.CTAPOOL 0x20 ;  /* 0x00000020000079c8 */ /* 0x004e0000080e0500 */
        /* <DEDUP_REMOVED lines=14> */
.L_x_15620:
        /* <DEDUP_REMOVED lines=44> */
.L_x_15624:
        /* <DEDUP_REMOVED lines=37> */
.L_x_15622:
[----:B------:R-:W-:Y:S01]  /*13120*/  IMAD.IADD R5, R7, 0x1, -R4 ;  /* 0x0000000107057824 */ /* 0x000fe200078e0a04 */
[----:B------:R-:W-:-:S03]  /*13130*/  MOV R24, RZ ;  /* 0x000000ff00187202 */ /* 0x000fc60000000f00 */
        /* <DEDUP_REMOVED lines=11> */
.L_x_15625:
        /* <DEDUP_REMOVED lines=25> */
[----:B------:R-:W-:Y:S02]  /*13380*/  ISETP.GE.U32.AND P0, PT, R8, R7, PT ;  /* 0x000000070800720c */ /* 0x000fe40003f06070 */
[----:B0-----:R-:W-:Y:S02]  /*13390*/  IADD3 R3, R9, 0xffffffe, RZ ;  /* 0x0ffffffe09037810 */ /* 0x001fe40007ffe0ff */
[----:B------:R-:W-:-:S04]  /*133a0*/  LOP3.LUT R7, R4, R25, RZ, 0x3c, !PT ;  /* 0x0000001904077212 */ /* 0x000fc800078e3cff */
[----:B------:R-:W0:Y:S01]  /*133b0*/  F2I.FTZ.U32.TRUNC.NTZ R3, R3 ;  /* 0x0000000300037305 */ /* 0x000e22000021f000 */
[----:B------:R-:W-:-:S04]  /*133c0*/  ISETP.GE.AND P2, PT, R7, RZ, PT ;  /* 0x000000ff0700720c */ /* 0x000fc80003f46270 */
[----:B------:R-:W-:-:S04]  /*133d0*/  @P0 VIADD R2, R2, 0x1 ;  /* 0x0000000102020836 */ /* 0x000fc80000000000 */
[----:B------:R-:W-:-:S05]  /*133e0*/  IMAD.MOV.U32 R7, RZ, RZ, R2 ;  /* 0x000000ffff077224 */ /* 0x000fca00078e0002 */
[----:B------:R-:W-:Y:S01]  /*133f0*/  @!P2 IADD3 R7, -R7, RZ, RZ ;  /* 0x000000ff0707a210 */ /* 0x000fe20007ffe1ff */
[----:B0-----:R-:W-:Y:S01]  /*13400*/  IMAD.MOV R8, RZ, RZ, -R3 ;  /* 0x000000ffff087224 */ /* 0x001fe200078e0a03 */
[----:B------:R-:W-:-:S03]  /*13410*/  @!P1 LOP3.LUT R7, RZ, R25, RZ, 0x33, !PT ;  /* 0x00000019ff079212 */ /* 0x000fc600078e33ff */
[----:B------:R-:W-:Y:S01]  /*13420*/  IMAD.MOV.U32 R2, RZ, RZ, R8 ;  /* 0x000000ffff027224 */ /* 0x000fe200078e0008 */
[----:B------:R-:W-:-:S03]  /*13430*/  IABS R8, R6 ;  /* 0x0000000600087213 */ /* 0x000fc60000000000 */
[----:B------:R-:W-:Y:S02]  /*13440*/  IMAD R9, R2, R5, RZ ;  /* 0x0000000502097224 */ /* 0x000fe400078e02ff */
[----:B------:R-:W-:Y:S02]  /*13450*/  IMAD.MOV.U32 R2, RZ, RZ, RZ ;  /* 0x000000ffff027224 */ /* 0x000fe400078e00ff */
[----:B------:R-:W-:Y:S02]  /*13460*/  IMAD.MOV R8, RZ, RZ, -R8 ;  /* 0x000000ffff087224 */ /* 0x000fe400078e0a08 */
[----:B------:R-:W-:Y:S01]  /*13470*/  IMAD.HI.U32 R2, R3, R9, R2 ;  /* 0x0000000903027227 */ /* 0x000fe200078e0002 */
[----:B------:R-:W-:-:S05]  /*13480*/  IABS R3, R7 ;  /* 0x0000000700037213 */ /* 0x000fca0000000000 */
[----:B------:R-:W-:-:S04]  /*13490*/  IMAD.HI.U32 R2, R2, R3, RZ ;  /* 0x0000000302027227 */ /* 0x000fc800078e00ff */
[----:B------:R-:W-:Y:S01]  /*134a0*/  IMAD R8, R2, R8, R3 ;  /* 0x0000000802087224 */ /* 0x000fe200078e0203 */
[----:B------:R-:W-:-:S04]  /*134b0*/  LOP3.LUT R3, R7, R6, RZ, 0x3c, !PT ;  /* 0x0000000607037212 */ /* 0x000fc800078e3cff */
[----:B------:R-:W-:Y:S02]  /*134c0*/  ISETP.GT.U32.AND P1, PT, R5, R8, PT ;  /* 0x000000080500720c */ /* 0x000fe40003f24070 */
[----:B------:R-:W-:Y:S01]  /*134d0*/  ISETP.GE.AND P2, PT, R3, RZ, PT ;  /* 0x000000ff0300720c */ /* 0x000fe20003f46270 */
[----:B------:R-:W-:-:S10]  /*134e0*/  IMAD.MOV R3, RZ, RZ, -R7 ;  /* 0x000000ffff037224 */ /* 0x000fd400078e0a07 */
[----:B------:R-:W-:Y:S02]  /*134f0*/  @!P1 IMAD.IADD R8, R8, 0x1, -R5 ;  /* 0x0000000108089824 */ /* 0x000fe400078e0a05 */
        /* <DEDUP_REMOVED lines=12> */
.L_x_15626:
[----:B0-----:R-:W0:Y:S02]  /*135c0*/  LDC.64 R2, c[0x0][0xc90] ;  /* 0x00032400ff027b82 */ /* 0x001e240000000a00 */
        /* <DEDUP_REMOVED lines=33> */
[----:B------:R-:W-:Y:S01]  /*137e0*/  IABS R8, R7 ;  /* 0x0000000700087213 */ /* 0x000fe20000000000 */
[----:B------:R-:W-:-:S03]  /*137f0*/  IMAD.MOV R26, RZ, RZ, -R7 ;  /* 0x000000ffff1a7224 */ /* 0x000fc600078e0a07 */
        /* <DEDUP_REMOVED lines=22> */
[----:B------:R-:W-:-:S05]  /*13960*/  @!P1 LOP3.LUT R2, RZ, R7, RZ, 0x33, !PT ;  /* 0x00000007ff029212 */ /* 0x000fca00078e33ff */
[----:B------:R-:W-:-:S07]  /*13970*/  IMAD R26, R2, R26, R3 ;  /* 0x0000001a021a7224 */ /* 0x000fce00078e0203 */
.L_x_15627:
[----:B------:R-:W-:-:S05]  /*13980*/  LOP3.LUT R2, RZ, R2, RZ, 0x33, !PT ;  /* 0x00000002ff027212 */ /* 0x000fca00078e33ff */
[----:B------:R-:W-:Y:S01]  /*13990*/  IMAD.IADD R25, R25, 0x1, R2 ;  /* 0x0000000119197824 */ /* 0x000fe200078e0202 */
[----:B------:R-:W-:Y:S06]  /*139a0*/  BRA `(.L_x_15628) ;  /* 0x00000000000c7947 */ /* 0x000fec0003800000 */
.L_x_15623:
[----:B------:R-:W-:Y:S02]  /*139b0*/  IMAD.MOV.U32 R25, RZ, RZ, RZ ;  /* 0x000000ffff197224 */ /* 0x000fe400078e00ff */
[----:B------:R-:W-:Y:S02]  /*139c0*/  IMAD.U32 R24, RZ, RZ, UR6 ;  /* 0x00000006ff187e24 */ /* 0x000fe4000f8e00ff */
[----:B------:R-:W-:-:S07]  /*139d0*/  IMAD.MOV.U32 R26, RZ, RZ, RZ ;  /* 0x000000ffff1a7224 */ /* 0x000fce00078e00ff */
.L_x_15628:
[----:B------:R-:W-:-:S13]  /*139e0*/  ISETP.NE.AND P0, PT, R0, RZ, PT ;  /* 0x000000ff0000720c */ /* 0x000fda0003f05270 */
[----:B------:R-:W0:Y:S01]  /*139f0*/  @!P0 S2R R3, SR_CgaCtaId ;  /* 0x0000000000038919 */ /* 0x000e220000008800 */
[----:B------:R-:W-:-:S04]  /*13a00*/  @!P0 MOV R0, 0x400 ;  /* 0x0000040000008802 */ /* 0x000fc80000000f00 */
[----:B0-----:R-:W-:-:S05]  /*13a10*/  @!P0 LEA R0, R3, R0, 0x18 ;  /* 0x0000000003008211 */ /* 0x001fca00078ec0ff */
[----:B------:R0:W-:Y:S01]  /*13a20*/  @!P0 STS.128 [R0+0x168d0], R24 ;  /* 0x0168d01800008388 */ /* 0x0001e20000000c00 */
[----:B------:R-:W-:Y:S06]  /*13a30*/  BAR.ARV 0x5, 0x200 ;  /* 0x0148000000007b1d */ /* 0x000fec0000002000 */
.L_x_15621:
[----:B------:R2:W-:Y:S01]  /*13a40*/  STL [R1+0x44], RZ ;  /* 0x000044ff01007387 */ /* 0x0005e20000100800 */
[----:B------:R-:W-:Y:S01]  /*13a50*/  ULDC UR4, c[0x0][0xc3c] ;  /* 0x00030f0000047ab9 */ /* 0x000fe20000000800 */
[----:B------:R-:W-:Y:S01]  /*13a60*/  IMAD.MOV.U32 R29, RZ, RZ, 0x1 ;  /* 0x00000001ff1d7424 */ /* 0x000fe200078e00ff */
[----:B-1----:R-:W-:Y:S02]  /*13a70*/  ISETP.GE.AND P0, PT, R27, UR4, PT ;  /* 0x000000041b007c0c */ /* 0x002fe4000bf06270 */
[----:B------:R-:W-:-:S11]  /*13a80*/  MOV R23, RZ ;  /* 0x000000ff00177202 */ /* 0x000fd60000000f00 */
[----:B--2---:R-:W-:Y:S05]  /*13a90*/  @P0 BRA `(.L_x_15629) ;  /* 0x0000006400740947 */ /* 0x004fea0003800000 */
[----:B------:R-:W2:Y:S01]  /*13aa0*/  LDL R6, [R1+0x30] ;  /* 0x0000300001067983 */ /* 0x000ea20000100800 */
[----:B------:R-:W0:Y:S01]  /*13ab0*/  S2R R7, SR_TID.X ;  /* 0x0000000000077919 */ /* 0x000e220000002100 */
[----:B------:R-:W1:Y:S01]  /*13ac0*/  S2UR UR5, SR_CgaCtaId ;  /* 0x00000000000579c3 */ /* 0x000e620000008800 */
[----:B------:R-:W-:Y:S01]  /*13ad0*/  UMOV UR4, 0x400 ;  /* 0x0000040000047882 */ /* 0x000fe20000000000 */
[C---:B0-----:R-:W-:Y:S01]  /*13ae0*/  IMAD.SHL.U32 R0, R7.reuse, 0x8, RZ ;  /* 0x0000000807007824 */ /* 0x041fe200078e00ff */
[----:B------:R-:W-:Y:S01]  /*13af0*/  LOP3.LUT R5, R7, 0x7f, RZ, 0xc0, !PT ;  /* 0x0000007f07057812 */ /* 0x000fe200078ec0ff */
[----:B-1----:R-:W-:-:S03]  /*13b00*/  ULEA UR4, UR5, UR4, 0x18 ;  /* 0x0000000405047291 */ /* 0x002fc6000f8ec03f */
[----:B------:R-:W-:Y:S01]  /*13b10*/  LOP3.LUT R2, R0, 0x1f8, RZ, 0xc0, !PT ;  /* 0x000001f800027812 */ /* 0x000fe200078ec0ff */
[----:B------:R-:W-:-:S03]  /*13b20*/  IMAD.SHL.U32 R3, R5, 0x8, RZ ;  /* 0x0000000805037824 */ /* 0x000fc600078e00ff */
[----:B------:R-:W-:Y:S01]  /*13b30*/  LOP3.LUT R2, R2, 0x38, R7, 0x78, !PT ;  /* 0x0000003802027812 */ /* 0x000fe200078e7807 */
[----:B------:R-:W-:-:S03]  /*13b40*/  IMAD.U32 R16, RZ, RZ, UR4 ;  /* 0x00000004ff107e24 */ /* 0x000fc6000f8e00ff */
[----:B------:R-:W-:Y:S01]  /*13b50*/  LOP3.LUT R4, R2, 0x200, R3, 0xf8, !PT ;  /* 0x0000020002047812 */ /* 0x000fe200078ef803 */
[----:B------:R-:W-:Y:S01]  /*13b60*/  IMAD.SHL.U32 R2, R7, 0x10, RZ ;  /* 0x0000001007027824 */ /* 0x000fe200078e00ff */
[----:B------:R-:W-:Y:S01]  /*13b70*/  SHF.R.U32.HI R3, RZ, 0x3, R5 ;  /* 0x00000003ff037819 */ /* 0x000fe20000011605 */
[----:B------:R-:W-:Y:S03]  /*13b80*/  BSSY B8, `(.L_x_15629) ;  /* 0x000064e000087945 */ /* 0x000fe60003800000 */
[----:B------:R-:W-:Y:S01]  /*13b90*/  LOP3.LUT R2, R2, 0x70, RZ, 0xc0, !PT ;  /* 0x0000007002027812 */ /* 0x000fe200078ec0ff */
[----:B------:R-:W-:Y:S01]  /*13ba0*/  IMAD.MOV.U32 R28, RZ, RZ, RZ ;  /* 0x000000ffff1c7224 */ /* 0x000fe200078e00ff */
[----:B------:R-:W-:Y:S01]  /*13bb0*/  MOV R23, RZ ;  /* 0x000000ff00177202 */ /* 0x000fe20000000f00 */
[----:B------:R-:W-:Y:S01]  /*13bc0*/  IMAD.MOV.U32 R29, RZ, RZ, 0x1 ;  /* 0x00000001ff1d7424 */ /* 0x000fe200078e00ff */
[----:B------:R-:W-:Y:S01]  /*13bd0*/  LOP3.LUT R2, R3, R2, RZ, 0xfc, !PT ;  /* 0x0000000203027212 */ /* 0x000fe200078efcff */
[----:B------:R-:W-:Y:S01]  /*13be0*/  ULDC.64 UR38, c[0x0][0x198] ;  /* 0x0000660000267ab9 */ /* 0x000fe20000000a00 */
[----:B------:R-:W-:Y:S01]  /*13bf0*/  ULDC UR36, c[0x0][0xc] ;  /* 0x0000030000247ab9 */ /* 0x000fe20000000800 */
[----:B--2---:R-:W-:-:S05]  /*13c00*/  LOP3.LUT R0, R6, 0x2, RZ, 0xfc, !PT ;  /* 0x0000000206007812 */ /* 0x004fca00078efcff */
[----:B------:R0:W-:Y:S04]  /*13c10*/  STL [R1+0x54], R0 ;  /* 0x0000540001007387 */ /* 0x0001e80000100800 */
[----:B------:R-:W-:Y:S01]  /*13c20*/  STL [R1+0x44], RZ ;  /* 0x000044ff01007387 */ /* 0x000fe20000100800 */
[----:B0-----:R-:W-:-:S05]  /*13c30*/  IMAD.MOV.U32 R0, RZ, RZ, 0x1 ;  /* 0x00000001ff007424 */ /* 0x001fca00078e00ff */
[----:B------:R0:W-:Y:S02]  /*13c40*/  STL [R1], R0 ;  /* 0x0000000001007387 */ /* 0x0001e40000100800 */
[----:B0-----:R-:W-:-:S05]  /*13c50*/  IMAD R0, R4, 0x2, R16 ;  /* 0x0000000204007824 */ /* 0x001fca00078e0210 */
[----:B------:R0:W-:Y:S02]  /*13c60*/  STL [R1+0x24], R0 ;  /* 0x0000240001007387 */ /* 0x0001e40000100800 */
.L_x_15726:
        /* <DEDUP_REMOVED lines=32> */
[----:B------:R-:W-:Y:S02]  /*13e70*/  IADD3.X R5, R22, UR7, RZ, P4, !PT ;  /* 0x0000000716057c10 */ /* 0x000fe4000a7fe4ff */
[----:B------:R-:W-:Y:S01]  /*13e80*/  MOV R8, UR4 ;  /* 0x0000000400087c02 */ /* 0x000fe20008000f00 */
[----:B------:R-:W-:Y:S02]  /*13e90*/  ULDC.64 UR4, c[0x0][0x418] ;  /* 0x0001060000047ab9 */ /* 0x000fe40000000a00 */
        /* <DEDUP_REMOVED lines=19> */
[----:B------:R-:W2:Y:S04]  /*13fd0*/  LDG.E R7, desc[UR40][R2.64] ;  /* 0x0000002802077981 */ /* 0x000ea8000c1e1900 */
[----:B------:R-:W2:Y:S02]  /*13fe0*/  LDG.E R2, desc[UR40][R2.64+0x4] ;  /* 0x0000042802027981 */ /* 0x000ea4000c1e1900 */
[----:B--2---:R-:W-:-:S05]  /*13ff0*/  IMAD.IADD R9, R2, 0x1, -R7 ;  /* 0x0000000102097824 */ /* 0x004fca00078e0a07 */
[----:B------:R0:W-:Y:S02]  /*14000*/  STL [R1+0x38], R9 ;  /* 0x0000380901007387 */ /* 0x0001e40000100800 */
.L_x_15630:
        /* <DEDUP_REMOVED lines=15> */
.L_x_15631:
        /* <DEDUP_REMOVED lines=9> */
.L_x_15632:
[----:B--2---:R-:W2:Y:S01]  /*14190*/  @P1 LDG.E R2, desc[UR40][R4.64] ;  /* 0x0000002804021981 */ /* 0x004ea2000c1e1900 */
[----:B------:R-:W3:Y:S03]  /*141a0*/  LDC R3, c[0x0][0x448] ;  /* 0x00011200ff037b82 */ /* 0x000ee60000000800 */
[----:B------:R4:W2:Y:S01]  /*141b0*/  @P1 LDG.E R4, desc[UR40][R4.64+0x4] ;  /* 0x0000042804041981 */ /* 0x0008a2000c1e1900 */
[----:B------:R-:W-:Y:S01]  /*141c0*/  BSSY B0, `(.L_x_15633) ;  /* 0x0000038000007945 */ /* 0x000fe20003800000 */
[----:B------:R-:W-:Y:S02]  /*141d0*/  LOP3.LUT R26, R7, 0xff, RZ, 0xc0, !PT ;  /* 0x000000ff071a7812 */ /* 0x000fe400078ec0ff */
[----:B---3--:R-:W-:-:S13]  /*141e0*/  ISETP.NE.AND P0, PT, R3, 0x1, PT ;  /* 0x000000010300780c */ /* 0x008fda0003f05270 */
[----:B------:R-:W3:Y:S08]  /*141f0*/  @P0 LDC R3, c[0x0][0x44c] ;  /* 0x00011300ff030b82 */ /* 0x000ef00000000800 */
[----:B----4-:R-:W4:Y:S01]  /*14200*/  @P0 LDC R5, c[0x0][0x450] ;  /* 0x00011400ff050b82 */ /* 0x010f220000000800 */
[----:B--2---:R-:W-:Y:S01]  /*14210*/  @P1 IADD3 R6, -R2, R4, RZ ;  /* 0x0000000402061210 */ /* 0x004fe20007ffe1ff */
[----:B------:R-:W-:-:S04]  /*14220*/  IMAD R2, R25, 0xc0, RZ ;  /* 0x000000c019027824 */ /* 0x000fc800078e02ff */
[----:B------:R-:W-:-:S04]  /*14230*/  VIADD R2, R2, 0xbf ;  /* 0x000000bf02027836 */ /* 0x000fc80000000000 */
[----:B---3--:R-:W-:-:S05]  /*14240*/  @P0 IMAD.HI.U32 R3, R2, R3, RZ ;  /* 0x0000000302030227 */ /* 0x008fca00078e00ff */
[----:B----4-:R-:W-:Y:S01]  /*14250*/  @P0 SHF.R.U32.HI R2, RZ, R5, R3 ;  /* 0x00000005ff020219 */ /* 0x010fe20000011603 */
[----:B-----5:R-:W-:-:S04]  /*14260*/  IMAD.IADD R5, R8, 0x1, -R10 ;  /* 0x0000000108057824 */ /* 0x020fc800078e0a0a */
        /* <DEDUP_REMOVED lines=9> */
[----:B------:R-:W-:Y:S01]  /*14300*/  LEA.HI R3, R3, R2, RZ, 0x7 ;  /* 0x0000000203037211 */ /* 0x000fe200078f38ff */
[----:B------:R-:W-:Y:S01]  /*14310*/  IMAD.MOV.U32 R2, RZ, RZ, RZ ;  /* 0x000000ffff027224 */ /* 0x000fe200078e00ff */
        /* <DEDUP_REMOVED lines=8> */
[----:B0-----:R-:W-:Y:S02]  /*143a0*/  IABS R9, R7 ;  /* 0x0000000700097213 */ /* 0x001fe40000000000 */
        /* <DEDUP_REMOVED lines=25> */
.L_x_15634:
[----:B------:R-:W-:Y:S05]  /*14540*/  BSYNC B0 ;  /* 0x0000000000007941 */ /* 0x000fea0003800000 */
.L_x_15633:
        /* <DEDUP_REMOVED lines=24> */
.L_x_15820:
[----:B---3--:R-:W-:Y:S02]  /*146d0*/  ISETP.NE.AND P0, PT, R14, RZ, PT ;  /* 0x000000ff0e00720c */ /* 0x008fe40003f05270 */
[----:B------:R-:W-:-:S11]  /*146e0*/  PLOP3.LUT P6, PT, PT, PT, PT, 0x8, 0x0 ;  /* 0x000000000000781c */ /* 0x000fd60003fce170 */
[----:B------:R-:W-:Y:S05]  /*146f0*/  @P0 BRA `(.L_x_15638) ;  /* 0x00000000000c0947 */ /* 0x000fea0003800000 */
[----:B------:R-:W-:-:S03]  /*14700*/  UMOV UR4, 0xffffffff ;  /* 0xffffffff00047882 */ /* 0x000fc60000000000 */
[----:B------:R-:W-:Y:S05]  /*14710*/  BRA.DIV UR4, `(.L_x_15639) ;  /* 0x0000007e042c7947 */ /* 0x000fea000b800000 */
[----:B------:R-:W-:-:S13]  /*14720*/  ELECT P6, URZ, PT ;  /* 0x00000000003f782f */ /* 0x000fda00038c0000 */
.L_x_15638:
[----:B--2---:R-:W2:Y:S01]  /*14730*/  LDL R6, [R1+0x44] ;  /* 0x0000440001067983 */ /* 0x004ea20000100800 */
[----:B------:R-:W-:Y:S01]  /*14740*/  BSSY B1, `(.L_x_15640) ;  /* 0x0000008000017945 */ /* 0x000fe20003800000 */
[----:B--2---:R-:W-:-:S05]  /*14750*/  VIADD R6, R6, 0x1 ;  /* 0x0000000106067836 */ /* 0x004fca0000000000 */
[----:B------:R-:W-:-:S04]  /*14760*/  LEA.HI R7, R6, R6, RZ, 0x1 ;  /* 0x0000000606077211 */ /* 0x000fc800078f08ff */
[----:B------:R-:W-:-:S04]  /*14770*/  LOP3.LUT R7, R7, 0xfffffffe, RZ, 0xc0, !PT ;  /* 0xfffffffe07077812 */ /* 0x000fc800078ec0ff */
[----:B------:R-:W-:-:S04]  /*14780*/  IADD3 R6, R6, -R7, RZ ;  /* 0x8000000706067210 */ /* 0x000fc80007ffe0ff */
[----:B------:R-:W-:-:S04]  /*14790*/  SHF.L.U32 R6, R6, 0x1f, RZ ;  /* 0x0000001f06067819 */ /* 0x000fc800000006ff */
[----:B------:R-:W2:Y:S02]  /*147a0*/  SYNCS.PHASECHK.TRANS64.TRYWAIT P0, [R16+URZ+0x16820], R6 ;  /* 0x01682006100075a7 */ /* 0x000ea4000800017f */
[----:B--2---:R-:W-:Y:S05]  /*147b0*/  @!P0 BRA `(.L_x_15641) ;  /* 0x0000007c00248947 */ /* 0x004fea0003800000 */
.L_x_15823:
[----:B------:R-:W-:Y:S05]  /*147c0*/  BSYNC B1 ;  /* 0x0000000000017941 */ /* 0x000fea0003800000 */
.L_x_15640:
[----:B------:R-:W-:Y:S04]  /*147d0*/  BSSY B1, `(.L_x_15642) ;  /* 0x0000050000017945 */ /* 0x000fe80003800000 */
[----:B------:R-:W-:Y:S05]  /*147e0*/  @!P6 BRA `(.L_x_15643) ;  /* 0x000000040038e947 */ /* 0x000fea0003800000 */
[----:B------:R-:W3:Y:S01]  /*147f0*/  LDL R7, [R1] ;  /* 0x0000000001077983 */ /* 0x000ee20000100800 */
[----:B--2---:R-:W-:Y:S01]  /*14800*/  IMAD R6, R28, 0x8, R16 ;  /* 0x000000081c067824 */ /* 0x004fe200078e0210 */
[----:B------:R-:W2:Y:S01]  /*14810*/  S2R R8, SR_TID.X ;  /* 0x0000000000087919 */ /* 0x000ea20000002100 */
[----:B------:R-:W-:Y:S01]  /*14820*/  BSSY B2, `(.L_x_15644) ;  /* 0x0000006000027945 */ /* 0x000fe20003800000 */
[----:B--2---:R-:W-:-:S04]  /*14830*/  LOP3.LUT R8, R8, 0x7f, RZ, 0xc0, !PT ;  /* 0x0000007f08087812 */ /* 0x004fc800078ec0ff */
[----:B------:R-:W-:Y:S02]  /*14840*/  ISETP.NE.AND P1, PT, R8, RZ, PT ;  /* 0x000000ff0800720c */ /* 0x000fe40003f25270 */
[----:B---3--:R-:W-:-:S04]  /*14850*/  SHF.L.U32 R7, R7, 0x1f, RZ ;  /* 0x0000001f07077819 */ /* 0x008fc800000006ff */
[----:B------:R-:W2:Y:S02]  /*14860*/  SYNCS.PHASECHK.TRANS64.TRYWAIT P0, [R6+URZ+0x168a0], R7 ;  /* 0x0168a007060075a7 */ /* 0x000ea4000800017f */
[----:B--2---:R-:W-:Y:S05]  /*14870*/  @!P0 BRA `(.L_x_15645) ;  /* 0x0000007c00088947 */ /* 0x004fea0003800000 */
.L_x_15824:
[----:B------:R-:W-:Y:S05]  /*14880*/  BSYNC B2 ;  /* 0x0000000000027941 */ /* 0x000fea0003800000 */
.L_x_15644:
[----:B------:R-:W-:Y:S04]  /*14890*/  BSSY B2, `(.L_x_15646) ;  /* 0x0000009000027945 */ /* 0x000fe80003800000 */
[----:B------:R-:W-:Y:S05]  /*148a0*/  @P1 BRA `(.L_x_15647) ;  /* 0x00000000001c1947 */ /* 0x000fea0003800000 */
[----:B------:R-:W0:Y:S02]  /*148b0*/  S2R R8, SR_TID.X ;  /* 0x0000000000087919 */ /* 0x000e240000002100 */
[----:B0-----:R-:W-:Y:S01]  /*148c0*/  LOP3.LUT R9, R8, 0x1f, RZ, 0xc0, !PT ;  /* 0x0000001f08097812 */ /* 0x001fe200078ec0ff */
[----:B------:R-:W-:-:S03]  /*148d0*/  IMAD.MOV.U32 R8, RZ, RZ, 0x4000 ;  /* 0x00004000ff087424 */ /* 0x000fc600078e00ff */
[----:B------:R-:W-:Y:S01]  /*148e0*/  ISETP.NE.AND P0, PT, R9, RZ, PT ;  /* 0x000000ff0900720c */ /* 0x000fe20003f05270 */
[----:B------:R3:W-:-:S12]  /*148f0*/  SYNCS.ARRIVE.TRANS64 RZ, [R6+URZ+0x16890], R8 ;  /* 0x0168900806ff79a7 */ /* 0x0007d8000800003f */
[----:B---3--:R-:W-:Y:S05]  /*14900*/  @!P0 BRA `(.L_x_15647) ;  /* 0x0000000000048947 */ /* 0x008fea0003800000 */
[----:B------:R-:W-:Y:S01]  /*14910*/  BPT.TRAP 0x1 ;  /* 0x000000040000795c */ /* 0x000fe20000300000 */
.L_x_15647:
[----:B------:R-:W-:Y:S05]  /*14920*/  BSYNC B2 ;  /* 0x0000000000027941 */ /* 0x000fea0003800000 */
.L_x_15646:
[----:B------:R-:W-:Y:S01]  /*14930*/  IMAD.MOV.U32 R12, RZ, RZ, RZ ;  /* 0x000000ffff0c7224 */ /* 0x000fe200078e00ff */
[----:B------:R-:W-:Y:S01]  /*14940*/  UIADD3 UR4, UP0, UR38, 0x570, URZ ;  /* 0x0000057026047890 */ /* 0x000fe2000ff1e03f */
[----:B------:R-:W-:Y:S01]  /*14950*/  IMAD R8, R5, 0x80, R0 ;  /* 0x0000008005087824 */ /* 0x000fe200078e0200 */
[----:B------:R-:W-:Y:S01]  /*14960*/  PLOP3.LUT P0, PT, PT, PT, PT, 0x80, 0x0 ;  /* 0x000000000000781c */ /* 0x000fe20003f0f070 */
[----:B0-----:R-:W-:Y:S01]  /*14970*/  IMAD R9, R28, 0x4000, R16 ;  /* 0x000040001c097824 */ /* 0x001fe200078e0210 */
[----:B------:R-:W-:Y:S01]  /*14980*/  R2UR UR10, R12 ;  /* 0x000000000c0a72ca */ /* 0x000fe200000e0000 */
[----:B------:R-:W-:Y:S01]  /*14990*/  IMAD.SHL.U32 R11, R28, 0x2000, RZ ;  /* 0x000020001c0b7824 */ /* 0x000fe200078e00ff */
[----:B------:R-:W-:Y:S01]  /*149a0*/  IADD3 R8, R8, -0x80, RZ ;  /* 0xffffff8008087810 */ /* 0x000fe20007ffe0ff */
[----:B------:R-:W-:Y:S01]  /*149b0*/  VIADD R9, R9, 0xe400 ;  /* 0x0000e40009097836 */ /* 0x000fe20000000000 */
[----:B------:R-:W-:Y:S01]  /*149c0*/  UIADD3.X UR5, URZ, UR39, URZ, UP0, !UPT ;  /* 0x000000273f057290 */ /* 0x000fe200087fe43f */
[----:B-1----:R-:W-:Y:S01]  /*149d0*/  VIADD R10, R6, 0x16890 ;  /* 0x00016890060a7836 */ /* 0x002fe20000000000 */
[----:B------:R-:W-:Y:S01]  /*149e0*/  UMOV UR6, 0x0 ;  /* 0x0000000000067882 */ /* 0x000fe20000000000 */
[----:B------:R-:W-:-:S09]  /*149f0*/  UMOV UR7, 0x12f00000 ;  /* 0x12f0000000077882 */ /* 0x000fd20000000000 */
.L_x_15648:
        /* <DEDUP_REMOVED lines=13> */
.L_x_15825:
[----:B------:R-:W-:Y:S05]  /*14ad0*/  BSYNC B2 ;  /* 0x0000000000027941 */ /* 0x000fea0003800000 */
.L_x_15649:
[----:B------:R-:W-:Y:S01]  /*14ae0*/  BSSY B2, `(.L_x_15651) ;  /* 0x000000b000027945 */ /* 0x000fe20003800000 */
[----:B------:R-:W-:Y:S02]  /*14af0*/  IMAD.MOV.U32 R14, RZ, RZ, 0x0 ;  /* 0x00000000ff0e7424 */ /* 0x000fe400078e00ff */
[----:B------:R-:W-:Y:S01]  /*14b00*/  IMAD.MOV.U32 R15, RZ, RZ, 0x12f00000 ;  /* 0x12f00000ff0f7424 */ /* 0x000fe200078e00ff */
[----:B------:R-:W-:Y:S06]  /*14b10*/  @P1 BRA `(.L_x_15652) ;  /* 0x00000000001c1947 */ /* 0x000fec0003800000 */
[----:B------:R-:W1:Y:S01]  /*14b20*/  S2R R9, SR_TID.X ;  /* 0x0000000000097919 */ /* 0x000e620000002100 */
[----:B0-2---:R-:W-:-:S04]  /*14b30*/  MOV R7, 0x4000 ;  /* 0x0000400000077802 */ /* 0x005fc80000000f00 */
[----:B------:R3:W-:Y:S01]  /*14b40*/  SYNCS.ARRIVE.TRANS64 RZ, [R6+URZ+0x168b0], R7 ;  /* 0x0168b00706ff79a7 */ /* 0x0007e2000800003f */
[----:B-1----:R-:W-:-:S04]  /*14b50*/  LOP3.LUT R9, R9, 0x1f, RZ, 0xc0, !PT ;  /* 0x0000001f09097812 */ /* 0x002fc800078ec0ff */
[----:B------:R-:W-:-:S13]  /*14b60*/  ISETP.NE.AND P0, PT, R9, RZ, PT ;  /* 0x000000ff0900720c */ /* 0x000fda0003f05270 */
[----:B---3--:R-:W-:Y:S05]  /*14b70*/  @!P0 BRA `(.L_x_15652) ;  /* 0x0000000000048947 */ /* 0x008fea0003800000 */
[----:B------:R-:W-:Y:S01]  /*14b80*/  BPT.TRAP 0x1 ;  /* 0x000000040000795c */ /* 0x000fe20000300000 */
.L_x_15652:
[----:B------:R-:W-:Y:S05]  /*14b90*/  BSYNC B2 ;  /* 0x0000000000027941 */ /* 0x000fea0003800000 */
.L_x_15651:
[----:B------:R-:W-:Y:S01]  /*14ba0*/  R2UR UR10, R12 ;  /* 0x000000000c0a72ca */ /* 0x000fe200000e0000 */
[----:B0-2---:R-:W-:Y:S01]  /*14bb0*/  IMAD R7, R11, 0x2, R16 ;  /* 0x000000020b077824 */ /* 0x005fe200078e0210 */
[----:B------:R-:W-:Y:S01]  /*14bc0*/  R2UR UR6, R14 ;  /* 0x000000000e0672ca */ /* 0x000fe200000e0000 */
[----:B------:R-:W-:Y:S01]  /*14bd0*/  UIADD3 UR4, UP0, UR38, 0x670, URZ ;  /* 0x0000067026047890 */ /* 0x000fe2000ff1e03f */
[----:B------:R-:W-:Y:S01]  /*14be0*/  R2UR UR7, R15 ;  /* 0x000000000f0772ca */ /* 0x000fe200000e0000 */
[----:B------:R-:W-:Y:S01]  /*14bf0*/  VIADD R6, R6, 0x168b0 ;  /* 0x000168b006067836 */ /* 0x000fe20000000000 */
[----:B------:R-:W-:Y:S01]  /*14c00*/  PLOP3.LUT P0, PT, PT, PT, PT, 0x80, 0x0 ;  /* 0x000000000000781c */ /* 0x000fe20003f0f070 */
[----:B------:R-:W-:Y:S01]  /*14c10*/  VIADD R7, R7, 0x400 ;  /* 0x0000040007077836 */ /* 0x000fe20000000000 */
[----:B------:R-:W-:-:S12]  /*14c20*/  UIADD3.X UR5, URZ, UR39, URZ, UP0, !UPT ;  /* 0x000000273f057290 */ /* 0x000fd800087fe43f */
.L_x_15653:
        /* <DEDUP_REMOVED lines=10> */
.L_x_15643:
[----:B------:R-:W-:Y:S05]  /*14cd0*/  BSYNC B1 ;  /* 0x0000000000017941 */ /* 0x000fea0003800000 */
.L_x_15642:
[----:B0-----:R-:W3:Y:S01]  /*14ce0*/  LDL.LU R9, [R1] ;  /* 0x0000000001097983 */ /* 0x001ee20000300800 */
[----:B------:R-:W-:Y:S01]  /*14cf0*/  VIADD R28, R28, 0x1 ;  /* 0x000000011c1c7836 */ /* 0x000fe20000000000 */
[----:B------:R-:W-:Y:S01]  /*14d00*/  PLOP3.LUT P0, PT, PT, PT, PT, 0x8, 0x0 ;  /* 0x000000000000781c */ /* 0x000fe20003f0e170 */
[----:B------:R-:W-:-:S03]  /*14d10*/  VIADD R5, R5, 0xfffffffe ;  /* 0xfffffffe05057836 */ /* 0x000fc60000000000 */
[C---:B------:R-:W-:Y:S02]  /*14d20*/  ISETP.NE.AND P1, PT, R28.reuse, 0x2, PT ;  /* 0x000000021c00780c */ /* 0x040fe40003f25270 */
[----:B------:R-:W-:Y:S02]  /*14d30*/  ISETP.GE.AND P2, PT, R5, R3, PT ;  /* 0x000000030500720c */ /* 0x000fe40003f46270 */
[----:B--2---:R-:W-:Y:S02]  /*14d40*/  SEL R6, RZ, 0x1, P1 ;  /* 0x00000001ff067807 */ /* 0x004fe40000800000 */
[----:B------:R-:W-:Y:S02]  /*14d50*/  SEL R28, R28, RZ, P1 ;  /* 0x000000ff1c1c7207 */ /* 0x000fe40000800000 */
[----:B---3--:R-:W-:-:S05]  /*14d60*/  LOP3.LUT R9, R9, R6, RZ, 0x3c, !PT ;  /* 0x0000000609097212 */ /* 0x008fca00078e3cff */
[----:B------:R2:W-:Y:S02]  /*14d70*/  STL [R1], R9 ;  /* 0x0000000901007387 */ /* 0x0005e40000100800 */
[----:B------:R-:W-:Y:S05]  /*14d80*/  @!P2 BRA `(.L_x_15636) ;  /* 0x000000040064a947 */ /* 0x000fea0003800000 */
.L_x_15666:
[----:B------:R-:W-:Y:S05]  /*14d90*/  YIELD ;  /* 0x0000000000007946 */ /* 0x000fea0003800000 */
[----:B------:R-:W-:Y:S04]  /*14da0*/  BSSY B1, `(.L_x_15654) ;  /* 0x000004d000017945 */ /* 0x000fe80003800000 */
[----:B---3--:R-:W-:Y:S05]  /*14db0*/  @!P6 BRA `(.L_x_15655) ;  /* 0x00000004002ce947 */ /* 0x008fea0003800000 */
[----:B------:R-:W3:Y:S01]  /*14dc0*/  LDL R7, [R1] ;  /* 0x0000000001077983 */ /* 0x000ee20000100800 */
[----:B------:R-:W0:Y:S02]  /*14dd0*/  S2R R6, SR_TID.X ;  /* 0x0000000000067919 */ /* 0x000e240000002100 */
[----:B0-----:R-:W-:Y:S02]  /*14de0*/  LOP3.LUT R8, R6, 0x7f, RZ, 0xc0, !PT ;  /* 0x0000007f06087812 */ /* 0x001fe400078ec0ff */
[----:B------:R-:W-:Y:S01]  /*14df0*/  LEA R6, R28, R16, 0x3 ;  /* 0x000000101c067211 */ /* 0x000fe200078e18ff */
[----:B------:R-:W-:Y:S01]  /*14e00*/  BSSY B2, `(.L_x_15656) ;  /* 0x0000005000027945 */ /* 0x000fe20003800000 */
[----:B------:R-:W-:Y:S02]  /*14e10*/  ISETP.NE.AND P2, PT, R8, RZ, PT ;  /* 0x000000ff0800720c */ /* 0x000fe40003f45270 */
[----:B---3--:R-:W-:-:S04]  /*14e20*/  SHF.L.U32 R7, R7, 0x1f, RZ ;  /* 0x0000001f07077819 */ /* 0x008fc800000006ff */
[----:B------:R-:W0:Y:S02]  /*14e30*/  SYNCS.PHASECHK.TRANS64.TRYWAIT P1, [R6+URZ+0x168a0], R7 ;  /* 0x0168a007060075a7 */ /* 0x000e24000802017f */
[----:B0-----:R-:W-:Y:S05]  /*14e40*/  @!P1 BRA `(.L_x_15657) ;  /* 0x0000007400bc9947 */ /* 0x001fea0003800000 */
.L_x_15826:
[----:B------:R-:W-:Y:S05]  /*14e50*/  BSYNC B2 ;  /* 0x0000000000027941 */ /* 0x000fea0003800000 */
.L_x_15656:
[----:B------:R-:W-:Y:S04]  /*14e60*/  BSSY B2, `(.L_x_15658) ;  /* 0x0000009000027945 */ /* 0x000fe80003800000 */
[----:B------:R-:W-:Y:S05]  /*14e70*/  @P2 BRA `(.L_x_15659) ;  /* 0x00000000001c2947 */ /* 0x000fea0003800000 */
[----:B------:R-:W2:Y:S02]  /*14e80*/  S2R R8, SR_TID.X ;  /* 0x0000000000087919 */ /* 0x000ea40000002100 */
[----:B--2---:R-:W-:Y:S01]  /*14e90*/  LOP3.LUT R9, R8, 0x1f, RZ, 0xc0, !PT ;  /* 0x0000001f08097812 */ /* 0x004fe200078ec0ff */
[----:B------:R-:W-:-:S03]  /*14ea0*/  IMAD.MOV.U32 R8, RZ, RZ, 0x4000 ;  /* 0x00004000ff087424 */ /* 0x000fc600078e00ff */
[----:B------:R-:W-:Y:S01]  /*14eb0*/  ISETP.NE.AND P1, PT, R9, RZ, PT ;  /* 0x000000ff0900720c */ /* 0x000fe20003f25270 */
[----:B------:R3:W-:-:S12]  /*14ec0*/  SYNCS.ARRIVE.TRANS64 RZ, [R6+URZ+0x16890], R8 ;  /* 0x0168900806ff79a7 */ /* 0x0007d8000800003f */
[----:B---3--:R-:W-:Y:S05]  /*14ed0*/  @!P1 BRA `(.L_x_15659) ;  /* 0x0000000000049947 */ /* 0x008fea0003800000 */
[----:B------:R-:W-:Y:S01]  /*14ee0*/  BPT.TRAP 0x1 ;  /* 0x000000040000795c */ /* 0x000fe20000300000 */
.L_x_15659:
[----:B------:R-:W-:Y:S05]  /*14ef0*/  BSYNC B2 ;  /* 0x0000000000027941 */ /* 0x000fea0003800000 */
.L_x_15658:
[----:B------:R-:W-:Y:S01]  /*14f00*/  IMAD.MOV.U32 R12, RZ, RZ, RZ ;  /* 0x000000ffff0c7224 */ /* 0x000fe200078e00ff */
[----:B------:R-:W-:Y:S01]  /*14f10*/  UIADD3 UR4, UP0, UR38, 0x570, URZ ;  /* 0x0000057026047890 */ /* 0x000fe2000ff1e03f */
[----:B------:R-:W-:Y:S01]  /*14f20*/  IMAD R8, R28, 0x4000, R16 ;  /* 0x000040001c087824 */ /* 0x000fe200078e0210 */
[----:B------:R-:W-:Y:S01]  /*14f30*/  PLOP3.LUT P1, PT, PT, PT, PT, 0x80, 0x0 ;  /* 0x000000000000781c */ /* 0x000fe20003f2f070 */
[----:B--2---:R-:W-:Y:S01]  /*14f40*/  IMAD R9, R5, 0x80, R0 ;  /* 0x0000008005097824 */ /* 0x004fe200078e0200 */
[----:B------:R-:W-:Y:S01]  /*14f50*/  R2UR UR10, R12 ;  /* 0x000000000c0a72ca */ /* 0x000fe200000e0000 */
[----:B-1----:R-:W-:Y:S01]  /*14f60*/  VIADD R10, R6, 0x16890 ;  /* 0x00016890060a7836 */ /* 0x002fe20000000000 */
[----:B------:R-:W-:Y:S01]  /*14f70*/  IADD3 R11, R8, 0xe400, RZ ;  /* 0x0000e400080b7810 */ /* 0x000fe20007ffe0ff */
[----:B------:R-:W-:Y:S01]  /*14f80*/  UIADD3.X UR5, URZ, UR39, URZ, UP0, !UPT ;  /* 0x000000273f057290 */ /* 0x000fe200087fe43f */
[----:B------:R-:W-:Y:S01]  /*14f90*/  UMOV UR6, 0x0 ;  /* 0x0000000000067882 */ /* 0x000fe20000000000 */
[----:B------:R-:W-:-:S10]  /*14fa0*/  UMOV UR7, 0x12f00000 ;  /* 0x12f0000000077882 */ /* 0x000fd40000000000 */
.L_x_15660:
        /* <DEDUP_REMOVED lines=13> */
.L_x_15827:
[----:B------:R-:W-:Y:S05]  /*15080*/  BSYNC B2 ;  /* 0x0000000000027941 */ /* 0x000fea0003800000 */
.L_x_15661:
        /* <DEDUP_REMOVED lines=11> */
.L_x_15664:
[----:B------:R-:W-:Y:S05]  /*15140*/  BSYNC B2 ;  /* 0x0000000000027941 */ /* 0x000fea0003800000 */
.L_x_15663:
        /* <DEDUP_REMOVED lines=8> */
.L_x_15665:
        /* <DEDUP_REMOVED lines=10> */
.L_x_15655:
[----:B------:R-:W-:Y:S05]  /*15270*/  BSYNC B1 ;  /* 0x0000000000017941 */ /* 0x000fea0003800000 */
.L_x_15654:
[----:B------:R-:W3:Y:S01]  /*15280*/  LDL.LU R7, [R1] ;  /* 0x0000000001077983 */ /* 0x000ee20000300800 */
[----:B------:R-:W-:Y:S02]  /*15290*/  IADD3 R28, R28, 0x1, RZ ;  /* 0x000000011c1c7810 */ /* 0x000fe40007ffe0ff */
[C---:B------:R-:W-:Y:S01]  /*152a0*/  ISETP.GT.AND P2, PT, R5.reuse, R3, PT ;  /* 0x000000030500720c */ /* 0x040fe20003f44270 */
[----:B------:R-:W-:Y:S01]  /*152b0*/  VIADD R5, R5, 0xffffffff ;  /* 0xffffffff05057836 */ /* 0x000fe20000000000 */
[----:B------:R-:W-:-:S04]  /*152c0*/  ISETP.NE.AND P1, PT, R28, 0x2, PT ;  /* 0x000000021c00780c */ /* 0x000fc80003f25270 */
[----:B------:R-:W-:Y:S02]  /*152d0*/  SEL R6, RZ, 0x1, P1 ;  /* 0x00000001ff067807 */ /* 0x000fe40000800000 */
[----:B------:R-:W-:Y:S02]  /*152e0*/  SEL R28, R28, RZ, P1 ;  /* 0x000000ff1c1c7207 */ /* 0x000fe40000800000 */
[----:B---3--:R-:W-:-:S05]  /*152f0*/  LOP3.LUT R7, R7, R6, RZ, 0x3c, !PT ;  /* 0x0000000607077212 */ /* 0x008fca00078e3cff */
[----:B------:R3:W-:Y:S01]  /*15300*/  STL [R1], R7 ;  /* 0x0000000701007387 */ /* 0x0007e20000100800 */
[----:B------:R-:W-:Y:S05]  /*15310*/  @P2 BRA `(.L_x_15666) ;  /* 0xfffffff8009c2947 */ /* 0x000fea000383ffff */
.L_x_15636:
[----:B------:R-:W-:Y:S05]  /*15320*/  BSYNC B0 ;  /* 0x0000000000007941 */ /* 0x000fea0003800000 */
.L_x_15635:
        /* <DEDUP_REMOVED lines=22> */
[----:B------:R-:W-:Y:S02]  /*15490*/  IABS R6, R4 ;  /* 0x0000000400067213 */ /* 0x000fe40000000000 */
        /* <DEDUP_REMOVED lines=24> */
.L_x_15668:
[----:B------:R-:W-:Y:S05]  /*15620*/  BSYNC B0 ;  /* 0x0000000000007941 */ /* 0x000fea0003800000 */
.L_x_15667:
        /* <DEDUP_REMOVED lines=20> */
[----:B---3--:R-:W0:Y:S01]  /*15770*/  POPC R7, R4 ;  /* 0x0000000400077309 */ /* 0x008e220000000000 */
[----:B----4-:R-:W0:Y:S02]  /*15780*/  SHFL.IDX PT, R0, R3, R0, 0x1f ;  /* 0x00001f0003007589 */ /* 0x010e2400000e0000 */
[----:B0-----:R-:W-:Y:S01]  /*15790*/  IADD3 R24, R0, UR36, R7 ;  /* 0x0000002400187c10 */ /* 0x001fe2000fffe007 */
[----:B------:R-:W-:Y:S06]  /*157a0*/  BRA `(.L_x_15671) ;  /* 0x0000003800187947 */ /* 0x000fec0003800000 */
.L_x_15670:
        /* <DEDUP_REMOVED lines=9> */
[----:B---3--:R-:W-:Y:S01]  /*15840*/  MOV R7, UR9 ;  /* 0x0000000900077c02 */ /* 0x008fe20008000f00 */
        /* <DEDUP_REMOVED lines=9> */
[----:B0-2---:R-:W-:Y:S05]  /*158e0*/  CALL.ABS.NOINC R2 ;  /* 0x0000000002007343 */ /* 0x005fea0003c00000 */
.L_x_15673:
[----:B------:R-:W-:Y:S05]  /*158f0*/  BSYNC B6 ;  /* 0x0000000000067941 */ /* 0x000fea0003800000 */
.L_x_15672:
        /* <DEDUP_REMOVED lines=12> */
[----:B------:R-:W-:Y:S02]  /*159c0*/  IMAD.U32 R6, RZ, RZ, UR8 ;  /* 0x00000008ff067e24 */ /* 0x000fe4000f8e00ff */
[----:B---3--:R-:W-:-:S02]  /*159d0*/  IMAD.U32 R7, RZ, RZ, UR9 ;  /* 0x00000009ff077e24 */ /* 0x008fc4000f8e00ff */
[----:B-1----:R-:W-:Y:S02]  /*159e0*/  IMAD.U32 R10, RZ, RZ, UR4 ;  /* 0x00000004ff0a7e24 */ /* 0x002fe4000f8e00ff */
[----:B------:R-:W-:Y:S02]  /*159f0*/  IMAD.MOV.U32 R8, RZ, RZ, 0x70 ;  /* 0x00000070ff087424 */ /* 0x000fe400078e00ff */
[----:B------:R-:W-:Y:S02]  /*15a00*/  IMAD.MOV.U32 R12, RZ, RZ, 0x1 ;  /* 0x00000001ff0c7424 */ /* 0x000fe400078e00ff */
[----:B0-----:R-:W-:-:S07]  /*15a10*/  IMAD.MOV.U32 R13, RZ, RZ, RZ ;  /* 0x000000ffff0d7224 */ /* 0x001fce00078e00ff */
[----:B------:R-:W-:-:S07]  /*15a20*/  LEPC R20, `(.L_x_15676) ;  /* 0x000000001014794e */ /* 0x000fce0000000000 */
[----:B--2-4-:R-:W-:Y:S05]  /*15a30*/  CALL.ABS.NOINC R2 ;  /* 0x0000000002007343 */ /* 0x014fea0003c00000 */
.L_x_15676:
        /* <DEDUP_REMOVED lines=15> */
.L_x_15675:
[----:B------:R-:W-:Y:S05]  /*15b30*/  BSYNC B6 ;  /* 0x0000000000067941 */ /* 0x000fea0003800000 */
.L_x_15674:
[----:B------:R-:W4:Y:S01]  /*15b40*/  LDL R20, [R1+0xc] ;  /* 0x00000c0001147983 */ /* 0x000f220000100800 */
[----:B------:R-:W-:Y:S01]  /*15b50*/  ULDC.64 UR4, c[0x0][0x9f8] ;  /* 0x00027e0000047ab9 */ /* 0x000fe20000000a00 */
[----:B------:R-:W0:Y:S01]  /*15b60*/  LDC R6, c[0x0][0x430] ;  /* 0x00010c00ff067b82 */ /* 0x000e220000000800 */
[----:B------:R-:W-:Y:S01]  /*15b70*/  ISETP.NE.U32.AND P0, PT, RZ, UR4, PT ;  /* 0x00000004ff007c0c */ /* 0x000fe2000bf05070 */
[----:B------:R-:W3:Y:S03]  /*15b80*/  LDL R26, [R1+0x40] ;  /* 0x00004000011a7983 */ /* 0x000ee60000100800 */
[----:B------:R-:W-:Y:S01]  /*15b90*/  ISETP.NE.AND.EX P0, PT, RZ, UR5, PT, P0 ;  /* 0x00000005ff007c0c */ /* 0x000fe2000bf05300 */
[----:B------:R-:W3:Y:S04]  /*15ba0*/  LDL R4, [R1+0x14] ;  /* 0x0000140001047983 */ /* 0x000ee80000100800 */
[----:B------:R-:W3:Y:S01]  /*15bb0*/  LDL R21, [R1+0x1c] ;  /* 0x00001c0001157983 */ /* 0x000ee20000100800 */
[----:B------:R-:W1:Y:S07]  /*15bc0*/  S2R R5, SR_TID.X ;  /* 0x0000000000057919 */ /* 0x000e6e0000002100 */
[----:B------:R-:W-:Y:S01]  /*15bd0*/  @P0 IADD3 R2, P1, R18, UR4, RZ ;  /* 0x0000000412020c10 */ /* 0x000fe2000ff3e0ff */
[----:B------:R-:W1:Y:S03]  /*15be0*/  S2R R0, SR_TID.X ;  /* 0x0000000000007919 */ /* 0x000e660000002100 */
[----:B------:R-:W-:Y:S01]  /*15bf0*/  @P0 IADD3.X R3, R22, UR5, RZ, P1, !PT ;  /* 0x0000000516030c10 */ /* 0x000fe20008ffe4ff */
[----:B--2---:R-:W2:Y:S01]  /*15c00*/  LDL R9, [R1+0x54] ;  /* 0x0000540001097983 */ /* 0x004ea20000100800 */
[----:B0-----:R-:W-:-:S03]  /*15c10*/  ISETP.NE.AND P1, PT, R6, 0x1, PT ;  /* 0x000000010600780c */ /* 0x001fc60003f25270 */
[----:B----4-:R0:W4:Y:S01]  /*15c20*/  @P0 LDG.E R20, desc[UR40][R2.64] ;  /* 0x0000002802140981 */ /* 0x010122000c1e1900 */
        /* <DEDUP_REMOVED lines=9> */
[----:B----4-:R-:W-:Y:S03]  /*15cc0*/  @P0 STL [R1+0xc], R20 ;  /* 0x00000c1401000387 */ /* 0x010fe60000100800 */
[C---:B------:R-:W-:Y:S01]  /*15cd0*/  ISETP.GE.AND P0, PT, R0.reuse, R4, PT ;  /* 0x000000040000720c */ /* 0x040fe20003f06270 */
[----:B------:R-:W-:-:S04]  /*15ce0*/  IMAD.IADD R0, R0, 0x1, R21 ;  /* 0x0000000100007824 */ /* 0x000fc800078e0215 */
[----:B0-----:R-:W-:-:S04]  /*15cf0*/  @P1 IMAD.HI.U32 R2, R0, R2, RZ ;  /* 0x0000000200021227 */ /* 0x001fc800078e00ff */
[----:B------:R-:W-:Y:S01]  /*15d00*/  IMAD.MOV.U32 R4, RZ, RZ, R0 ;  /* 0x000000ffff047224 */ /* 0x000fe200078e0000 */
[----:B-1----:R-:W-:-:S03]  /*15d10*/  @P1 SHF.R.U32.HI R4, RZ, R3, R2 ;  /* 0x00000003ff041219 */ /* 0x002fc60000011602 */
[----:B------:R-:W0:Y:S01]  /*15d20*/  @!P0 LDC.64 R2, c[0x0][0x428] ;  /* 0x00010a00ff028b82 */ /* 0x000e220000000a00 */
[----:B------:R-:W-:Y:S02]  /*15d30*/  IADD3 R5, -R4, RZ, RZ ;  /* 0x000000ff04057210 */ /* 0x000fe40007ffe1ff */
[----:B------:R-:W-:-:S03]  /*15d40*/  SHF.R.S32.HI R7, RZ, 0x1f, R20 ;  /* 0x0000001fff077819 */ /* 0x000fc60000011414 */
[----:B------:R-:W-:Y:S01]  /*15d50*/  IMAD R0, R6, R5, R0 ;  /* 0x0000000506007224 */ /* 0x000fe200078e0200 */
[--C-:B------:R-:W-:Y:S01]  /*15d60*/  @!P0 SHF.R.S32.HI R5, RZ, 0x1f, R4.reuse ;  /* 0x0000001fff058819 */ /* 0x100fe20000011404 */
[----:B------:R0:W-:Y:S02]  /*15d70*/  STL [R1+0x20], R7 ;  /* 0x0000200701007387 */ /* 0x0001e40000100800 */
[-C--:B0-----:R-:W-:Y:S02]  /*15d80*/  @!P0 IMAD R7, R7, R2.reuse, RZ ;  /* 0x0000000207078224 */ /* 0x081fe400078e02ff */
[----:B------:R-:W-:-:S04]  /*15d90*/  @!P0 IMAD.WIDE.U32 R4, R20, R2, R4 ;  /* 0x0000000214048225 */ /* 0x000fc800078e0004 */
[----:B------:R-:W-:Y:S02]  /*15da0*/  @!P0 IMAD R7, R20, R3, R7 ;  /* 0x0000000314078224 */ /* 0x000fe400078e0207 */
[----:B------:R-:W0:Y:S02]  /*15db0*/  @!P0 LDC.64 R2, c[0x0][0x418] ;  /* 0x00010600ff028b82 */ /* 0x000e240000000a00 */
[----:B0-----:R-:W-:Y:S01]  /*15dc0*/  @!P0 LEA R6, P1, R4, R2, 0x2 ;  /* 0x0000000204068211 */ /* 0x001fe200078210ff */
[----:B------:R-:W-:-:S05]  /*15dd0*/  @!P0 IMAD.IADD R2, R5, 0x1, R7 ;  /* 0x0000000105028824 */ /* 0x000fca00078e0207 */
[----:B------:R-:W-:Y:S01]  /*15de0*/  @!P0 LEA.HI.X R7, R4, R3, R2, 0x2, P1 ;  /* 0x0000000304078211 */ /* 0x000fe200008f1402 */
[----:B------:R-:W-:-:S06]  /*15df0*/  IMAD.MOV.U32 R2, RZ, RZ, RZ ;  /* 0x000000ffff027224 */ /* 0x000fcc00078e00ff */
[----:B------:R0:W5:Y:S01]  /*15e00*/  @!P0 LDG.E R2, desc[UR40][R6.64] ;  /* 0x0000002806028981 */ /* 0x000162000c1e1900 */
[----:B--2---:R-:W-:Y:S01]  /*15e10*/  ISETP.NE.AND P2, PT, R9, 0x3, PT ;  /* 0x000000030900780c */ /* 0x004fe20003f45270 */
[----:B------:R-:W-:Y:S01]  /*15e20*/  UMOV UR4, 0xffffffff ;  /* 0xffffffff00047882 */ /* 0x000fe20000000000 */
[----:B------:R-:W-:-:S11]  /*15e30*/  LOP3.LUT R19, R19, 0xfffffffd, RZ, 0xc0, !PT ;  /* 0xfffffffd13137812 */ /* 0x000fd600078ec0ff */
[----:B------:R-:W-:Y:S01]  /*15e40*/  @P2 LOP3.LUT R19, R19, 0x2, RZ, 0xfc, !PT ;  /* 0x0000000213132812 */ /* 0x000fe200078efcff */
[----:B0-----:R-:W-:Y:S06]  /*15e50*/  BRA.DIV UR4, `(.L_x_15677) ;  /* 0x0000006604e07947 */ /* 0x001fec000b800000 */
.L_x_15830:
[----:B------:R-:W-:Y:S05]  /*15e60*/  @!P2 BRA `(.L_x_15678) ;  /* 0x000000000004a947 */ /* 0x000fea0003800000 */
[----:B------:R-:W-:Y:S01]  /*15e70*/  BPT.TRAP 0x1 ;  /* 0x000000040000795c */ /* 0x000fe20000300000 */
.L_x_15678:
        /* <DEDUP_REMOVED lines=23> */
.L_x_15831:
[----:B------:R-:W-:Y:S05]  /*15ff0*/  BSYNC B0 ;  /* 0x0000000000007941 */ /* 0x000fea0003800000 */
.L_x_15679:
        /* <DEDUP_REMOVED lines=11> */
[----:B------:R-:W-:Y:S02]  /*160b0*/  IADD3 R5, R5, R6, RZ ;  /* 0x0000000605057210 */ /* 0x000fe40007ffe0ff */
[C---:B------:R-:W-:Y:S02]  /*160c0*/  IMAD R7, R2.reuse, UR5, R7 ;  /* 0x0000000502077c24 */ /* 0x040fe4000f8e0207 */
[----:B------:R-:W-:Y:S01]  /*160d0*/  IMAD.WIDE.U32 R4, R2, UR4, R4 ;  /* 0x0000000402047c25 */ /* 0x000fe2000f8e0004 */
[----:B------:R-:W-:-:S03]  /*160e0*/  ULDC.64 UR4, c[0x0][0x308] ;  /* 0x0000c20000047ab9 */ /* 0x000fc60000000a00 */
[----:B------:R-:W-:Y:S02]  /*160f0*/  IMAD.IADD R5, R5, 0x1, R7 ;  /* 0x0000000105057824 */ /* 0x000fe400078e0207 */
[----:B------:R-:W-:Y:S01]  /*16100*/  IMAD.WIDE.U32 R4, R17, UR4, R4 ;  /* 0x0000000411047c25 */ /* 0x000fe2000f8e0004 */
[----:B------:R-:W-:-:S03]  /*16110*/  ULDC UR4, c[0x0][0x2f4] ;  /* 0x0000bd0000047ab9 */ /* 0x000fc60000000800 */
[----:B------:R-:W-:Y:S01]  /*16120*/  IMAD R2, R17, UR5, R5 ;  /* 0x0000000511027c24 */ /* 0x000fe2000f8e0205 */
[C---:B------:R-:W-:Y:S02]  /*16130*/  LEA R0, P0, R4.reuse, UR6, 0x1 ;  /* 0x0000000604007c11 */ /* 0x040fe4000f8008ff */
[----:B-1----:R-:W-:Y:S02]  /*16140*/  LOP3.LUT R10, R9, 0x7f, RZ, 0xc0, !PT ;  /* 0x0000007f090a7812 */ /* 0x002fe400078ec0ff */
[----:B------:R-:W-:Y:S02]  /*16150*/  LEA.HI.X R2, R4, UR7, R2, 0x1, P0 ;  /* 0x0000000704027c11 */ /* 0x000fe400080f0c02 */
[----:B------:R-:W-:Y:S01]  /*16160*/  SHF.R.U32.HI R11, RZ, 0x3, R10 ;  /* 0x00000003ff0b7819 */ /* 0x000fe2000001160a */
[----:B0-----:R-:W-:-:S05]  /*16170*/  IMAD.SHL.U32 R9, R12, 0x8, RZ ;  /* 0x000000080c097824 */ /* 0x001fca00078e00ff */
        /* <DEDUP_REMOVED lines=16> */
[----:B0-----:R-:W-:-:S04]  /*16280*/  @P0 LEA R7, P1, R9, R7, 0x1 ;  /* 0x0000000709070211 */ /* 0x001fc800078208ff */
[----:B-1----:R-:W-:-:S04]  /*16290*/  @P0 IADD3.X R6, RZ, R6, RZ, P1, !PT ;  /* 0x00000006ff060210 */ /* 0x002fc80000ffe4ff */
        /* <DEDUP_REMOVED lines=61> */
[----:B0-----:R-:W-:-:S04]  /*16670*/  @P0 LEA R7, P1, R9, R7, 0x1 ;  /* 0x0000000709070211 */ /* 0x001fc800078208ff */
[----:B-1----:R-:W-:-:S04]  /*16680*/  @P0 IADD3.X R6, RZ, R6, RZ, P1, !PT ;  /* 0x00000006ff060210 */ /* 0x002fc80000ffe4ff */
[----:B------:R-:W-:-:S04]  /*16690*/  @P0 LOP3.LUT R7, R7, R6, RZ, 0x3c, !PT ;  /* 0x0000000607070212 */ /* 0x000fc800078e3cff */
[----:B------:R-:W-:-:S04]  /*166a0*/  @P0 LOP3.LUT R6, R7, R6, RZ, 0x3c, !PT ;  /* 0x0000000607060212 */ /* 0x000fc800078e3cff */
[----:B------:R-:W-:-:S05]  /*166b0*/  @P0 LOP3.LUT R7, R7, R6, RZ, 0x3c, !PT ;  /* 0x0000000607070212 */ /* 0x000fca00078e3cff */
[----:B--23--:R0:W-:Y:S02]  /*166c0*/  @P0 LDGSTS.E.BYPASS.LTC128B.128 [R8+0x11400], desc[UR40][R6.64], !P2 ;  /* 0x1140000006080fae */ /* 0x00c1e4000d101d68 */
.L_x_15849:
        /* <DEDUP_REMOVED lines=10> */
.L_x_15682:
        /* <DEDUP_REMOVED lines=11> */
.L_x_15683:
[----:B------:R1:W5:Y:S01]  /*16820*/  LDL.LU R4, [R1+0x28] ;  /* 0x0000280001047983 */ /* 0x0003620000300800 */
[----:B------:R1:W-:Y:S03]  /*16830*/  SYNCS.ARRIVE.TRANS64.A1T0 RZ, [R3+URZ+0x16830], RZ ;  /* 0x016830ff03ff79a7 */ /* 0x0003e6000810003f */
[----:B0-----:R1:W5:Y:S04]  /*16840*/  LDL.LU R7, [R1+0x8] ;  /* 0x0000080001077983 */ /* 0x0013680000300800 */
[----:B------:R1:W5:Y:S02]  /*16850*/  LDL.LU R6, [R1+0x34] ;  /* 0x0000340001067983 */ /* 0x0003640000300800 */
[----:B------:R-:W-:Y:S05]  /*16860*/  WARPSYNC.ALL ;  /* 0x0000000000007948 */ /* 0x000fea0003800000 */
[----:B------:R-:W-:Y:S01]  /*16870*/  ULDC.64 UR6, c[0x0][0xa00] ;  /* 0x0002800000067ab9 */ /* 0x000fe20000000a00 */
[----:B------:R-:W-:Y:S01]  /*16880*/  ULDC.64 UR4, c[0x0][0x298] ;  /* 0x0000a60000047ab9 */ /* 0x000fe20000000a00 */
[----:B------:R-:W-:Y:S01]  /*16890*/  VIADD R0, R16, 0x8400 ;  /* 0x0000840010007836 */ /* 0x000fe20000000000 */
[----:B------:R-:W-:Y:S01]  /*168a0*/  BAR.SYNC.DEFER_BLOCKING 0x8, 0x200 ;  /* 0x0208000000007b1d */ /* 0x000fe20000010000 */
[----:B------:R-:W-:-:S03]  /*168b0*/  ISETP.NE.U32.AND P0, PT, RZ, UR6, PT ;  /* 0x00000006ff007c0c */ /* 0x000fc6000bf05070 */
[----:B------:R-:W-:Y:S02]  /*168c0*/  LOP3.LUT P1, RZ, R0, 0x3ff, RZ, 0xc0, !PT ;  /* 0x000003ff00ff7812 */ /* 0x000fe4000782c0ff */
[----:B------:R-:W-:Y:S01]  /*168d0*/  ISETP.NE.AND.EX P0, PT, RZ, UR7, PT, P0 ;  /* 0x00000007ff007c0c */ /* 0x000fe2000bf05300 */
[----:B------:R-:W-:Y:S01]  /*168e0*/  BSSY B6, `(.L_x_15684) ;  /* 0x000001d000067945 */ /* 0x000fe20003800000 */
[----:B-----5:R-:W-:Y:S02]  /*168f0*/  SHF.R.S32.HI R2, RZ, 0x1f, R4 ;  /* 0x0000001fff027819 */ /* 0x020fe40000011404 */
[----:B-1----:R-:W-:-:S03]  /*16900*/  SEL R3, R7, RZ, !P0 ;  /* 0x000000ff07037207 */ /* 0x002fc60004000000 */
[----:B------:R-:W-:-:S04]  /*16910*/  IMAD R2, R2, UR4, RZ ;  /* 0x0000000402027c24 */ /* 0x000fc8000f8e02ff */
[----:B------:R-:W-:Y:S01]  /*16920*/  IMAD R0, R4, UR5, R2 ;  /* 0x0000000504007c24 */ /* 0x000fe2000f8e0202 */
[----:B------:R-:W-:Y:S01]  /*16930*/  SEL R2, R6, RZ, !P0 ;  /* 0x000000ff06027207 */ /* 0x000fe20004000000 */
[----:B------:R-:W-:-:S04]  /*16940*/  IMAD.WIDE.U32 R4, R4, UR4, RZ ;  /* 0x0000000404047c25 */ /* 0x000fc8000f8e00ff */
[----:B------:R-:W-:Y:S01]  /*16950*/  IMAD.IADD R0, R5, 0x1, R0 ;  /* 0x0000000105007824 */ /* 0x000fe200078e0200 */
[----:B------:R0:W-:Y:S04]  /*16960*/  STL.64 [R1+0x28], R4 ;  /* 0x0000280401007387 */ /* 0x0001e80000100a00 */
        /* <DEDUP_REMOVED lines=20> */
.L_x_15685:
[----:B------:R-:W-:Y:S05]  /*16ab0*/  BSYNC B6 ;  /* 0x0000000000067941 */ /* 0x000fea0003800000 */
.L_x_15684:
[----:B0-----:R-:W2:Y:S01]  /*16ac0*/  LDL.LU R2, [R1+0x34] ;  /* 0x0000340001027983 */ /* 0x001ea20000300800 */
[----:B------:R-:W0:Y:S01]  /*16ad0*/  LDC R10, c[0x0][0x448] ;  /* 0x00011200ff0a7b82 */ /* 0x000e220000000800 */
[----:B------:R-:W-:Y:S01]  /*16ae0*/  ULDC.64 UR4, c[0x0][0x2d8] ;  /* 0x0000b60000047ab9 */ /* 0x000fe20000000a00 */
[----:B------:R-:W-:Y:S01]  /*16af0*/  ULDC.64 UR6, c[0x0][0x2e0] ;  /* 0x0000b80000067ab9 */ /* 0x000fe20000000a00 */
[----:B------:R-:W3:Y:S01]  /*16b00*/  LDL.LU.64 R20, [R1+0x28] ;  /* 0x0000280001147983 */ /* 0x000ee20000300a00 */
[----:B------:R-:W-:-:S03]  /*16b10*/  ULDC.64 UR8, c[0x0][0x280] ;  /* 0x0000a00000087ab9 */ /* 0x000fc60000000a00 */
[----:B------:R-:W4:Y:S04]  /*16b20*/  LDL.LU R0, [R1+0x3c] ;  /* 0x00003c0001007983 */ /* 0x000f280000300800 */
[----:B------:R-:W4:Y:S01]  /*16b30*/  LDL.LU R5, [R1+0x8] ;  /* 0x0000080001057983 */ /* 0x000f220000300800 */
[----:B0-----:R-:W-:-:S13]  /*16b40*/  ISETP.NE.AND P1, PT, R10, 0x1, PT ;  /* 0x000000010a00780c */ /* 0x001fda0003f25270 */
[----:B------:R-:W0:Y:S08]  /*16b50*/  @P1 LDC R7, c[0x0][0x44c] ;  /* 0x00011300ff071b82 */ /* 0x000e300000000800 */
[----:B------:R-:W1:Y:S01]  /*16b60*/  @P1 LDC R8, c[0x0][0x450] ;  /* 0x00011400ff081b82 */ /* 0x000e620000000800 */
        /* <DEDUP_REMOVED lines=11> */
[----:B------:R-:W-:-:S03]  /*16c20*/  IMAD.MOV.U32 R4, RZ, RZ, R2 ;  /* 0x000000ffff047224 */ /* 0x000fc600078e0002 */
[----:B------:R-:W-:Y:S01]  /*16c30*/  IADD3 R5, R3, R0, RZ ;  /* 0x0000000003057210 */ /* 0x000fe20007ffe0ff */
[----:B--2---:R-:W-:Y:S01]  /*16c40*/  IMAD.SHL.U32 R21, R21, 0x10, RZ ;  /* 0x0000001015157824 */ /* 0x004fe200078e00ff */
[----:B---3--:R-:W-:-:S04]  /*16c50*/  LOP3.LUT R20, R20, 0x7f, RZ, 0xc0, !PT ;  /* 0x0000007f14147812 */ /* 0x008fc800078ec0ff */
[----:B------:R-:W-:Y:S02]  /*16c60*/  LOP3.LUT R21, R21, 0x70, RZ, 0xc0, !PT ;  /* 0x0000007015157812 */ /* 0x000fe400078ec0ff */
[----:B------:R-:W-:-:S04]  /*16c70*/  SHF.R.U32.HI R20, RZ, 0x3, R20 ;  /* 0x00000003ff147819 */ /* 0x000fc80000011614 */
[----:B------:R-:W-:-:S05]  /*16c80*/  LOP3.LUT R20, R20, R21, RZ, 0xfc, !PT ;  /* 0x0000001514147212 */ /* 0x000fca00078efcff */
[----:B------:R-:W-:Y:S02]  /*16c90*/  IMAD R6, R25, 0xc0, R20 ;  /* 0x000000c019067824 */ /* 0x000fe400078e0214 */
[----:B------:R2:W5:Y:S02]  /*16ca0*/  LDL R20, [R1+0x24] ;  /* 0x0000240001147983 */ /* 0x0005640000100800 */
[----:B0-----:R-:W-:Y:S01]  /*16cb0*/  @P1 IMAD.HI.U32 R0, R6, R7, RZ ;  /* 0x0000000706001227 */ /* 0x001fe200078e00ff */
[----:B------:R-:W0:Y:S03]  /*16cc0*/  S2R R11, SR_TID.X ;  /* 0x00000000000b7919 */ /* 0x000e260000002100 */
        /* <DEDUP_REMOVED lines=16> */
[----:B------:R-:W1:Y:S01]  /*16dd0*/  @P1 LDC R7, c[0x0][0x44c] ;  /* 0x00011300ff071b82 */ /* 0x000e620000000800 */
[C---:B0-----:R-:W-:Y:S01]  /*16de0*/  IMAD.SHL.U32 R21, R11.reuse, 0x8, RZ ;  /* 0x000000080b157824 */ /* 0x041fe200078e00ff */
[----:B------:R-:W-:Y:S01]  /*16df0*/  LOP3.LUT R11, R11, 0x7f, RZ, 0xc0, !PT ;  /* 0x0000007f0b0b7812 */ /* 0x000fe200078ec0ff */
[----:B------:R-:W-:-:S03]  /*16e00*/  IMAD.IADD R0, R9, 0x1, R0 ;  /* 0x0000000109007824 */ /* 0x000fc600078e0200 */
[----:B------:R-:W-:Y:S02]  /*16e10*/  LOP3.LUT R21, R21, 0x38, RZ, 0xc0, !PT ;  /* 0x0000003815157812 */ /* 0x000fe400078ec0ff */
[----:B------:R-:W-:Y:S02]  /*16e20*/  LEA.HI.X R0, R8, UR9, R0, 0x1, P0 ;  /* 0x0000000908007c11 */ /* 0x000fe400080f0c00 */
[----:B------:R-:W0:Y:S01]  /*16e30*/  @P1 LDC R8, c[0x0][0x450] ;  /* 0x00011400ff081b82 */ /* 0x000e220000000800 */
[----:B------:R-:W-:Y:S01]  /*16e40*/  SHF.R.U32.HI R9, RZ, 0x3, R11 ;  /* 0x00000003ff097819 */ /* 0x000fe2000001160b */
[----:B-1----:R-:W-:-:S05]  /*16e50*/  @P1 IMAD.HI.U32 R7, R3, R7, RZ ;  /* 0x0000000703071227 */ /* 0x002fca00078e00ff */
[----:B0-----:R-:W-:-:S05]  /*16e60*/  @P1 SHF.R.U32.HI R6, RZ, R8, R7 ;  /* 0x00000008ff061219 */ /* 0x001fca0000011607 */
[----:B------:R-:W-:Y:S02]  /*16e70*/  IMAD.MOV R7, RZ, RZ, -R6 ;  /* 0x000000ffff077224 */ /* 0x000fe400078e0a06 */
[----:B------:R-:W-:-:S04]  /*16e80*/  IMAD.WIDE.U32 R4, R6, UR4, R4 ;  /* 0x0000000406047c25 */ /* 0x000fc8000f8e0004 */
[----:B------:R-:W-:Y:S01]  /*16e90*/  IMAD R3, R10, R7, R3 ;  /* 0x000000070a037224 */ /* 0x000fe200078e0203 */
[----:B------:R-:W-:-:S04]  /*16ea0*/  SHF.R.S32.HI R7, RZ, 0x1f, R6 ;  /* 0x0000001fff077819 */ /* 0x000fc80000011406 */
[----:B------:R-:W-:Y:S01]  /*16eb0*/  SHF.R.S32.HI R8, RZ, 0x1f, R3 ;  /* 0x0000001fff087819 */ /* 0x000fe20000011403 */
[----:B------:R-:W-:Y:S01]  /*16ec0*/  IMAD R7, R7, UR4, RZ ;  /* 0x0000000407077c24 */ /* 0x000fe2000f8e02ff */
[----:B------:R-:W-:Y:S02]  /*16ed0*/  ULDC UR4, c[0x0][0x2b8] ;  /* 0x0000ae0000047ab9 */ /* 0x000fe40000000800 */
[----:B------:R-:W-:Y:S01]  /*16ee0*/  ISETP.GE.AND P0, PT, R21, UR4, PT ;  /* 0x0000000415007c0c */ /* 0x000fe2000bf06270 */
[----:B------:R-:W-:Y:S01]  /*16ef0*/  IMAD R7, R6, UR5, R7 ;  /* 0x0000000506077c24 */ /* 0x000fe2000f8e0207 */
[----:B------:R-:W-:Y:S01]  /*16f00*/  UMOV UR4, 0xffffffff ;  /* 0xffffffff00047882 */ /* 0x000fe20000000000 */
[----:B------:R-:W-:Y:S02]  /*16f10*/  IMAD R8, R8, UR6, RZ ;  /* 0x0000000608087c24 */ /* 0x000fe4000f8e02ff */
[----:B------:R-:W-:Y:S02]  /*16f20*/  IMAD.IADD R5, R5, 0x1, R7 ;  /* 0x0000000105057824 */ /* 0x000fe400078e0207 */
[----:B------:R-:W-:-:S02]  /*16f30*/  IMAD R8, R3, UR7, R8 ;  /* 0x0000000703087c24 */ /* 0x000fc4000f8e0208 */
[----:B------:R-:W-:-:S04]  /*16f40*/  IMAD.WIDE.U32 R6, R3, UR6, R4 ;  /* 0x0000000603067c25 */ /* 0x000fc8000f8e0004 */
[----:B------:R-:W-:Y:S01]  /*16f50*/  IMAD.IADD R4, R7, 0x1, R8 ;  /* 0x0000000107047824 */ /* 0x000fe200078e0208 */
[----:B------:R-:W-:-:S04]  /*16f60*/  LEA R5, P1, R6, UR8, 0x1 ;  /* 0x0000000806057c11 */ /* 0x000fc8000f8208ff */
[----:B------:R-:W-:Y:S01]  /*16f70*/  LEA.HI.X R4, R6, UR9, R4, 0x1, P1 ;  /* 0x0000000906047c11 */ /* 0x000fe200088f0c04 */
[----:B--2---:R-:W-:Y:S08]  /*16f80*/  BRA.DIV UR4, `(.L_x_15686) ;  /* 0x00000062048c7947 */ /* 0x004ff0000b800000 */
[----:B------:R-:W2:Y:S01]  /*16f90*/  LDL.LU R6, [R1+0x38] ;  /* 0x0000380001067983 */ /* 0x000ea20000300800 */
[----:B------:R-:W-:-:S03]  /*16fa0*/  IMAD R25, R25, 0xc0, R9 ;  /* 0x000000c019197824 */ /* 0x000fc600078e0209 */
[----:B------:R-:W-:Y:S04]  /*16fb0*/  SHFL.IDX PT, R7, R0, RZ, 0x181f ;  /* 0x00181fff00077589 */ /* 0x000fe800000e0000 */
[----:B------:R-:W-:Y:S01]  /*16fc0*/  SHFL.IDX PT, R8, R4, RZ, 0x181f ;  /* 0x00181fff04087589 */ /* 0x000fe200000e0000 */
[----:B--2---:R-:W-:-:S03]  /*16fd0*/  IMAD R3, R6, R10, RZ ;  /* 0x0000000a06037224 */ /* 0x004fc600078e02ff */
[----:B------:R-:W0:Y:S02]  /*16fe0*/  SHFL.IDX PT, R6, R2, RZ, 0x181f ;  /* 0x00181fff02067589 */ /* 0x000e2400000e0000 */
[----:B------:R-:W-:-:S13]  /*16ff0*/  ISETP.GE.AND P1, PT, R25, R3, PT ;  /* 0x000000031900720c */ /* 0x000fda0003f26270 */
[----:B0-----:R-:W-:-:S04]  /*17000*/  @!P1 LEA R6, P2, R21, R6, 0x1 ;  /* 0x0000000615069211 */ /* 0x001fc800078408ff */
[----:B------:R-:W-:-:S05]  /*17010*/  @!P1 IADD3.X R7, RZ, R7, RZ, P2, !PT ;  /* 0x00000007ff079210 */ /* 0x000fca00017fe4ff */
[----:B-----5:R0:W-:Y:S02]  /*17020*/  @!P1 LDGSTS.E.BYPASS.LTC128B.128 [R20+0x8400], desc[UR40][R6.64], !P0 ;  /* 0x0840000006149fae */ /* 0x0201e4000c101d68 */
        /* <DEDUP_REMOVED lines=55> */
[----:B0-----:R-:W-:-:S04]  /*173a0*/  @!P1 LEA R7, P2, R21, R7, 0x1 ;  /* 0x0000000715079211 */ /* 0x001fc800078408ff */
[----:B-1----:R-:W-:-:S04]  /*173b0*/  @!P1 IADD3.X R6, RZ, R6, RZ, P2, !PT ;  /* 0x00000006ff069210 */ /* 0x002fc800017fe4ff */
        /* <DEDUP_REMOVED lines=12> */
[----:B------:R-:W-:Y:S02]  /*17480*/  @!P3 IMAD.MOV.U32 R7, RZ, RZ, R0 ;  /* 0x000000ffff07b224 */ /* 0x000fe400078e0000 */
[----:B------:R-:W-:Y:S01]  /*17490*/  VIADD R0, R25, 0x90 ;  /* 0x0000009019007836 */ /* 0x000fe20000000000 */
[----:B0-----:R-:W-:Y:S02]  /*174a0*/  @!P1 LEA R2, P2, R21, R2, 0x1 ;  /* 0x0000000215029211 */ /* 0x001fe400078408ff */
[----:B------:R0:W-:Y:S03]  /*174b0*/  @!P3 LDGSTS.E.BYPASS.LTC128B.128 [R20+0xbc00], desc[UR40][R6.64], !P0 ;  /* 0x0bc000000614bfae */ /* 0x0001e6000c101d68 */
[----:B0-----:R-:W-:-:S05]  /*174c0*/  @!P1 IMAD.X R6, RZ, RZ, R8, P2 ;  /* 0x000000ffff069224 */ /* 0x001fca00010e0608 */
[----:B------:R-:W-:Y:S01]  /*174d0*/  @!P1 MOV R7, R6 ;  /* 0x0000000600079202 */ /* 0x000fe20000000f00 */
[----:B------:R-:W-:Y:S02]  /*174e0*/  @!P1 IMAD.MOV.U32 R6, RZ, RZ, R2 ;  /* 0x000000ffff069224 */ /* 0x000fe400078e0002 */
[----:B------:R-:W-:Y:S04]  /*174f0*/  SHFL.IDX PT, R2, R5, 0x3, 0x181f ;  /* 0x00781f0005027f89 */ /* 0x000fe800000e0000 */
        /* <DEDUP_REMOVED lines=12> */
[----:B0-----:R-:W0:Y:S03]  /*175c0*/  SHFL.IDX PT, R6, R5, 0x2, 0x181f ;  /* 0x00581f0005067f89 */ /* 0x001e2600000e0000 */
[----:B0-----:R-:W-:-:S04]  /*175d0*/  @!P1 LEA R6, P2, R21, R6, 0x1 ;  /* 0x0000000615069211 */ /* 0x001fc800078408ff */
[----:B------:R-:W-:-:S05]  /*175e0*/  @!P1 IADD3.X R0, RZ, R0, RZ, P2, !PT ;  /* 0x00000000ff009210 */ /* 0x000fca00017fe4ff */
[----:B------:R-:W-:-:S05]  /*175f0*/  @!P1 IMAD.MOV.U32 R7, RZ, RZ, R0 ;  /* 0x000000ffff079224 */ /* 0x000fca00078e0000 */
[----:B------:R0:W-:Y:S02]  /*17600*/  @!P1 LDGSTS.E.BYPASS.LTC128B.128 [R20+0xd400], desc[UR40][R6.64], !P0 ;  /* 0x0d40000006149fae */ /* 0x0001e4000c101d68 */
.L_x_15874:
        /* <DEDUP_REMOVED lines=10> */
.L_x_15687:
        /* <DEDUP_REMOVED lines=18> */
.L_x_15875:
[----:B------:R-:W-:Y:S05]  /*177d0*/  BSYNC B0 ;  /* 0x0000000000007941 */ /* 0x000fea0003800000 */
.L_x_15688:
[----:B------:R-:W0:Y:S04]  /*177e0*/  LDL.LU R3, [R1+0x40] ;  /* 0x0000400001037983 */ /* 0x000e280000300800 */
[----:B------:R-:W2:Y:S01]  /*177f0*/  LDL R2, [R1+0x18] ;  /* 0x0000180001027983 */ /* 0x000ea20000100800 */
[----:B------:R-:W-:Y:S01]  /*17800*/  BSSY B0, `(.L_x_15690) ;  /* 0x0000108000007945 */ /* 0x000fe20003800000 */
[----:B0-----:R-:W-:-:S04]  /*17810*/  IADD3 R7, R3, -0x2, RZ ;  /* 0xfffffffe03077810 */ /* 0x001fc80007ffe0ff */
[----:B--2---:R-:W-:-:S13]  /*17820*/  ISETP.GE.AND P0, PT, R7, R2, PT ;  /* 0x000000020700720c */ /* 0x004fda0003f06270 */
[----:B------:R-:W-:Y:S05]  /*17830*/  @!P0 BRA `(.L_x_15691) ;  /* 0x0000001000108947 */ /* 0x000fea0003800000 */
[----:B------:R-:W0:Y:S01]  /*17840*/  S2R R2, SR_TID.X ;  /* 0x0000000000027919 */ /* 0x000e220000002100 */
[----:B------:R-:W-:Y:S01]  /*17850*/  ULDC UR4, c[0x0][0x2f4] ;  /* 0x0000bd0000047ab9 */ /* 0x000fe20000000800 */
[----:B------:R-:W-:Y:S01]  /*17860*/  IMAD.MOV.U32 R6, RZ, RZ, R23 ;  /* 0x000000ffff067224 */ /* 0x000fe200078e0017 */
[----:B------:R2:W-:Y:S01]  /*17870*/  STL [R1+0x8], R26 ;  /* 0x0000081a01007387 */ /* 0x0005e20000100800 */
[----:B------:R-:W-:Y:S02]  /*17880*/  IMAD.MOV.U32 R20, RZ, RZ, R29 ;  /* 0x000000ffff147224 */ /* 0x000fe400078e001d */
[----:B0-----:R-:W-:-:S05]  /*17890*/  IMAD.SHL.U32 R2, R2, 0x8, RZ ;  /* 0x0000000802027824 */ /* 0x001fca00078e00ff */
[----:B------:R-:W-:-:S04]  /*178a0*/  LOP3.LUT R2, R2, 0x38, RZ, 0xc0, !PT ;  /* 0x0000003802027812 */ /* 0x000fc800078ec0ff */
[----:B--2---:R-:W-:-:S13]  /*178b0*/  ISETP.GE.AND P1, PT, R2, UR4, PT ;  /* 0x0000000402007c0c */ /* 0x004fda000bf26270 */
.L_x_15704:
[----:B------:R-:W2:Y:S01]  /*178c0*/  LDL R11, [R1+0x1c] ;  /* 0x00001c00010b7983 */ /* 0x000ea20000100800 */
[----:B-1----:R-:W0:Y:S03]  /*178d0*/  LDC R0, c[0x0][0x430] ;  /* 0x00010c00ff007b82 */ /* 0x002e260000000800 */
        /* <DEDUP_REMOVED lines=15> */
[----:B0-----:R-:W-:Y:S01]  /*179d0*/  @P0 IMAD.HI.U32 R5, R4, R5, RZ ;  /* 0x0000000504050227 */ /* 0x001fe200078e00ff */
[----:B------:R-:W-:-:S04]  /*179e0*/  MOV R2, R4 ;  /* 0x0000000400027202 */ /* 0x000fc80000000f00 */
        /* <DEDUP_REMOVED lines=22> */
.L_x_15692:
[----:B------:R-:W-:Y:S01]  /*17b50*/  IMAD R5, R23, 0x8, R16 ;  /* 0x0000000817057824 */ /* 0x000fe200078e0210 */
[----:B------:R-:W-:Y:S01]  /*17b60*/  SHF.L.U32 R2, R29, 0x1f, RZ ;  /* 0x0000001f1d027819 */ /* 0x000fe200000006ff */
[----:B------:R-:W-:Y:S03]  /*17b70*/  BSSY B1, `(.L_x_15693) ;  /* 0x0000003000017945 */ /* 0x000fe60003800000 */
[----:B------:R-:W0:Y:S02]  /*17b80*/  SYNCS.PHASECHK.TRANS64.TRYWAIT P0, [R5+URZ+0x16840], R2 ;  /* 0x01684002050075a7 */ /* 0x000e24000800017f */
[----:B0-----:R-:W-:Y:S05]  /*17b90*/  @!P0 BRA `(.L_x_15694) ;  /* 0x00000064007c8947 */ /* 0x001fea0003800000 */
.L_x_15876:
[----:B------:R-:W-:Y:S05]  /*17ba0*/  BSYNC B1 ;  /* 0x0000000000017941 */ /* 0x000fea0003800000 */
.L_x_15693:
        /* <DEDUP_REMOVED lines=33> */
[----:B------:R-:W-:-:S04]  /*17dc0*/  LOP3.LUT R11, R11, 0x38, RZ, 0xc0, !PT ;  /* 0x000000380b0b7812 */ /* 0x000fc800078ec0ff */
[----:B------:R-:W-:-:S04]  /*17dd0*/  SHF.L.U32 R7, R11, 0x1, RZ ;  /* 0x000000010b077819 */ /* 0x000fc800000006ff */
        /* <DEDUP_REMOVED lines=36> */
.L_x_15894:
        /* <DEDUP_REMOVED lines=8> */
.L_x_15696:
        /* <DEDUP_REMOVED lines=11> */
.L_x_15697:
[----:B------:R1:W-:Y:S01]  /*18150*/  SYNCS.ARRIVE.TRANS64.A1T0 RZ, [R5+URZ+0x16830], RZ ;  /* 0x016830ff05ff79a7 */ /* 0x0003e2000810003f */
[----:B------:R-:W-:Y:S05]  /*18160*/  @!P3 BRA `(.L_x_15698) ;  /* 0x000000000004b947 */ /* 0x000fea0003800000 */
[----:B------:R-:W-:Y:S01]  /*18170*/  BPT.TRAP 0x1 ;  /* 0x000000040000795c */ /* 0x000fe20000300000 */
.L_x_15698:
[----:B------:R-:W-:Y:S01]  /*18180*/  SHF.L.U32 R2, R20, 0x1f, RZ ;  /* 0x0000001f14027819 */ /* 0x000fe200000006ff */
[----:B-1----:R-:W-:Y:S01]  /*18190*/  IMAD R5, R6, 0x8, R16 ;  /* 0x0000000806057824 */ /* 0x002fe200078e0210 */
[----:B------:R-:W-:Y:S03]  /*181a0*/  BSSY B1, `(.L_x_15699) ;  /* 0x0000003000017945 */ /* 0x000fe60003800000 */
[----:B------:R-:W1:Y:S02]  /*181b0*/  SYNCS.PHASECHK.TRANS64.TRYWAIT P0, [R5+URZ+0x16860], R2 ;  /* 0x01686002050075a7 */ /* 0x000e64000800017f */
[----:B-1----:R-:W-:Y:S05]  /*181c0*/  @!P0 BRA `(.L_x_15700) ;  /* 0x0000006800408947 */ /* 0x002fea0003800000 */
.L_x_15895:
[----:B------:R-:W-:Y:S05]  /*181d0*/  BSYNC B1 ;  /* 0x0000000000017941 */ /* 0x000fea0003800000 */
.L_x_15699:
[----:B------:R-:W2:Y:S04]  /*181e0*/  LDL R11, [R1+0x14] ;  /* 0x00001400010b7983 */ /* 0x000ea80000100800 */
[----:B0-----:R-:W2:Y:S01]  /*181f0*/  LDL.LU R8, [R1+0x8] ;  /* 0x0000080001087983 */ /* 0x001ea20000300800 */
[----:B------:R-:W0:Y:S01]  /*18200*/  S2R R12, SR_TID.X ;  /* 0x00000000000c7919 */ /* 0x000e220000002100 */
[----:B------:R-:W-:Y:S01]  /*18210*/  UMOV UR4, 0xffffffff ;  /* 0xffffffff00047882 */ /* 0x000fe20000000000 */
[C---:B0-----:R-:W-:Y:S02]  /*18220*/  SHF.L.U32 R9, R12.reuse, 0x3, RZ ;  /* 0x000000030c097819 */ /* 0x041fe400000006ff */
[----:B------:R-:W-:Y:S02]  /*18230*/  LOP3.LUT R3, R12, 0x7f, RZ, 0xc0, !PT ;  /* 0x0000007f0c037812 */ /* 0x000fe400078ec0ff */
[----:B------:R-:W-:-:S03]  /*18240*/  LOP3.LUT R9, R9, 0x1f8, RZ, 0xc0, !PT ;  /* 0x000001f809097812 */ /* 0x000fc600078ec0ff */
[----:B------:R-:W-:Y:S01]  /*18250*/  IMAD.SHL.U32 R10, R3, 0x8, RZ ;  /* 0x00000008030a7824 */ /* 0x000fe200078e00ff */
        /* <DEDUP_REMOVED lines=53> */
.L_x_15913:
        /* <DEDUP_REMOVED lines=25> */
.L_x_15702:
        /* <DEDUP_REMOVED lines=12> */
.L_x_15703:
[----:B------:R-:W2:Y:S01]  /*18800*/  LDL R0, [R1+0x18] ;  /* 0x0000180001007983 */ /* 0x000ea20000100800 */
[----:B------:R0:W-:Y:S01]  /*18810*/  SYNCS.ARRIVE.TRANS64.A1T0 RZ, [R5+URZ+0x16850], RZ ;  /* 0x016850ff05ff79a7 */ /* 0x0001e2000810003f */
[C---:B------:R-:W-:Y:S02]  /*18820*/  VIADD R7, R26.reuse, 0xffffffff ;  /* 0xffffffff1a077836 */ /* 0x040fe40000000000 */
[----:B------:R0:W-:Y:S01]  /*18830*/  STL [R1+0x8], R26 ;  /* 0x0000081a01007387 */ /* 0x0001e20000100800 */
[----:B------:R-:W-:Y:S02]  /*18840*/  IMAD.MOV.U32 R6, RZ, RZ, R23 ;  /* 0x000000ffff067224 */ /* 0x000fe400078e0017 */
[----:B------:R-:W-:Y:S01]  /*18850*/  IMAD.MOV.U32 R20, RZ, RZ, R29 ;  /* 0x000000ffff147224 */ /* 0x000fe200078e001d */
[----:B--2---:R-:W-:-:S13]  /*18860*/  ISETP.GT.AND P0, PT, R26, R0, PT ;  /* 0x000000001a00720c */ /* 0x004fda0003f04270 */
[----:B0-----:R-:W-:Y:S05]  /*18870*/  @P0 BRA `(.L_x_15704) ;  /* 0xfffffff000100947 */ /* 0x001fea000383ffff */
.L_x_15691:
[----:B------:R-:W-:Y:S05]  /*18880*/  BSYNC B0 ;  /* 0x0000000000007941 */ /* 0x000fea0003800000 */
.L_x_15690:
        /* <DEDUP_REMOVED lines=17> */
.L_x_15706:
[----:B------:R-:W-:Y:S05]  /*189a0*/  BSYNC B0 ;  /* 0x0000000000007941 */ /* 0x000fea0003800000 */
.L_x_15705:
[----:B------:R-:W2:Y:S02]  /*189b0*/  LDL R0, [R1+0x54] ;  /* 0x0000540001007983 */ /* 0x000ea40000100800 */
[----:B--2---:R-:W-:-:S13]  /*189c0*/  ISETP.NE.AND P0, PT, R0, 0x3, PT ;  /* 0x000000030000780c */ /* 0x004fda0003f05270 */
[----:B------:R-:W-:Y:S05]  /*189d0*/  @!P0 BRA `(.L_x_15707) ;  /* 0x0000000000048947 */ /* 0x000fea0003800000 */
[----:B------:R-:W-:Y:S01]  /*189e0*/  BPT.TRAP 0x1 ;  /* 0x000000040000795c */ /* 0x000fe20000300000 */
.L_x_15707:
[----:B------:R-:W2:Y:S01]  /*189f0*/  LDL.LU R2, [R1+0x14] ;  /* 0x0000140001027983 */ /* 0x000ea20000300800 */
[----:B------:R-:W-:Y:S01]  /*18a00*/  LEA R0, R23, R16, 0x3 ;  /* 0x0000001017007211 */ /* 0x000fe200078e18ff */
[----:B------:R-:W-:Y:S01]  /*18a10*/  BSSY B0, `(.L_x_15708) ;  /* 0x0000005000007945 */ /* 0x000fe20003800000 */
[----:B------:R-:W-:-:S04]  /*18a20*/  SHF.L.U32 R3, R29, 0x1f, RZ ;  /* 0x0000001f1d037819 */ /* 0x000fc800000006ff */
[----:B------:R-:W0:Y:S01]  /*18a30*/  SYNCS.PHASECHK.TRANS64.TRYWAIT P0, [R0+URZ+0x16860], R3 ;  /* 0x01686003000075a7 */ /* 0x000e22000800017f */
[----:B--2---:R-:W-:Y:S01]  /*18a40*/  IMAD R6, R26, -0x80, R2 ;  /* 0xffffff801a067824 */ /* 0x004fe200078e0202 */
[----:B0-----:R-:W-:Y:S06]  /*18a50*/  @!P0 BRA `(.L_x_15709) ;  /* 0x0000006800788947 */ /* 0x001fec0003800000 */
.L_x_15914:
[----:B------:R-:W-:Y:S05]  /*18a60*/  BSYNC B0 ;  /* 0x0000000000007941 */ /* 0x000fea0003800000 */
.L_x_15708:
        /* <DEDUP_REMOVED lines=20> */
[C---:B------:R-:W-:Y:S02]  /*18bb0*/  ISETP.GE.AND P0, PT, R2.reuse, UR4, PT ;  /* 0x0000000402007c0c */ /* 0x040fe4000bf06270 */
[----:B------:R-:W-:Y:S02]  /*18bc0*/  SHF.L.U32 R5, R2, 0x1, RZ ;  /* 0x0000000102057819 */ /* 0x000fe400000006ff */
        /* <DEDUP_REMOVED lines=42> */
.L_x_15932:
        /* <DEDUP_REMOVED lines=9> */
.L_x_15711:
        /* <DEDUP_REMOVED lines=11> */
.L_x_15712:
[----:B------:R-:W-:Y:S01]  /*18fb0*/  VIADD R23, R23, 0x1 ;  /* 0x0000000117177836 */ /* 0x000fe20000000000 */
[----:B------:R0:W-:Y:S04]  /*18fc0*/  SYNCS.ARRIVE.TRANS64.A1T0 RZ, [R0+URZ+0x16850], RZ ;  /* 0x016850ff00ff79a7 */ /* 0x0001e8000810003f */
[----:B------:R-:W-:-:S04]  /*18fd0*/  ISETP.NE.AND P0, PT, R23, 0x2, PT ;  /* 0x000000021700780c */ /* 0x000fc80003f05270 */
[----:B0-----:R-:W-:Y:S02]  /*18fe0*/  SEL R0, RZ, 0x1, P0 ;  /* 0x00000001ff007807 */ /* 0x001fe40000000000 */
[----:B------:R-:W-:Y:S02]  /*18ff0*/  SEL R23, R23, RZ, P0 ;  /* 0x000000ff17177207 */ /* 0x000fe40000000000 */
[----:B------:R-:W-:-:S07]  /*19000*/  LOP3.LUT R29, R29, R0, RZ, 0x3c, !PT ;  /* 0x000000001d1d7212 */ /* 0x000fce00078e3cff */
.L_x_15671:
[----:B------:R-:W-:Y:S05]  /*19010*/  BSYNC B7 ;  /* 0x0000000000077941 */ /* 0x000fea0003800000 */
.L_x_15669:
        /* <DEDUP_REMOVED lines=8> */
[----:B------:R0:W4:Y:S01]  /*190a0*/  LDS.128 R24, [R16+0x168d0] ;  /* 0x0168d00010187984 */ /* 0x0001220000000c00 */
[----:B------:R-:W-:Y:S06]  /*190b0*/  BAR.ARV 0x4, 0x200 ;  /* 0x0108000000007b1d */ /* 0x000fec0000002000 */
[----:B------:R-:W-:Y:S05]  /*190c0*/  BRA `(.L_x_15714) ;  /* 0x0000000c00d87947 */ /* 0x000fea0003800000 */
.L_x_15713:
[----:B------:R-:W0:Y:S01]  /*190d0*/  S2R R0, SR_TID.X ;  /* 0x0000000000007919 */ /* 0x000e220000002100 */
[----:B------:R-:W-:Y:S01]  /*190e0*/  UMOV UR4, 0xffffffff ;  /* 0xffffffff00047882 */ /* 0x000fe20000000000 */
[----:B0-----:R-:W-:-:S04]  /*190f0*/  LOP3.LUT R8, R0, 0x1f, RZ, 0xc0, !PT ;  /* 0x0000001f00087812 */ /* 0x001fc800078ec0ff */
[----:B------:R-:W-:Y:S01]  /*19100*/  ISETP.NE.AND P0, PT, R8, 0x1f, PT ;  /* 0x0000001f0800780c */ /* 0x000fe20003f05270 */
[----:B------:R-:W-:-:S12]  /*19110*/  BRA.DIV UR4, `(.L_x_15715) ;  /* 0x0000006e041c7947 */ /* 0x000fd8000b800000 */
[----:B--2---:R-:W-:Y:S01]  /*19120*/  IADD3 R9, R27, R8, RZ ;  /* 0x000000081b097210 */ /* 0x004fe20007ffe0ff */
[----:B------:R-:W-:-:S03]  /*19130*/  ULDC UR4, c[0x0][0xc3c] ;  /* 0x00030f0000047ab9 */ /* 0x000fc60000000800 */
[----:B------:R-:W-:-:S13]  /*19140*/  ISETP.GE.OR P1, PT, R9, UR4, !P0 ;  /* 0x0000000409007c0c */ /* 0x000fda000c726670 */
[----:B------:R-:W0:Y:S08]  /*19150*/  @!P1 LDC.64 R2, c[0x0][0xc80] ;  /* 0x00032000ff029b82 */ /* 0x000e300000000a00 */
[----:B------:R-:W2:Y:S01]  /*19160*/  @!P1 LDC.64 R4, c[0x0][0xc78] ;  /* 0x00031e00ff049b82 */ /* 0x000ea20000000a00 */
[----:B0-----:R-:W-:-:S05]  /*19170*/  @!P1 IMAD.WIDE R2, R9, 0x4, R2 ;  /* 0x0000000409029825 */ /* 0x001fca00078e0202 */
[----:B---3--:R2:W3:Y:S02]  /*19180*/  @!P1 LDG.E R7, desc[UR40][R2.64] ;  /* 0x0000002802079981 */ /* 0x0084e4000c1e1900 */
        /* <DEDUP_REMOVED lines=31> */
.L_x_15942:
[----:B------:R-:W-:Y:S02]  /*19380*/  ULDC UR4, c[0x0][0xc38] ;  /* 0x00030e0000047ab9 */ /* 0x000fe40000000800 */
[----:B------:R-:W-:-:S04]  /*19390*/  IMAD.U32 R4, RZ, RZ, UR4 ;  /* 0x00000004ff047e24 */ /* 0x000fc8000f8e00ff */
[----:B--2---:R-:W-:-:S05]  /*193a0*/  IMAD R3, R14, R4, RZ ;  /* 0x000000040e037224 */ /* 0x004fca00078e02ff */
[----:B------:R-:W-:-:S04]  /*193b0*/  IADD3 R6, R6, R3, RZ ;  /* 0x0000000306067210 */ /* 0x000fc80007ffe0ff */
[----:B------:R-:W-:-:S13]  /*193c0*/  ISETP.GT.AND P6, PT, R6, R0, PT ;  /* 0x000000000600720c */ /* 0x000fda0003fc4270 */
[----:B------:R-:W-:Y:S05]  /*193d0*/  @P6 BRA `(.L_x_15716) ;  /* 0x0000000000a46947 */ /* 0x000fea0003800000 */
.L_x_15719:
        /* <DEDUP_REMOVED lines=35> */
.L_x_15950:
[----:B------:R-:W-:Y:S02]  /*19610*/  ULDC UR4, c[0x0][0xc38] ;  /* 0x00030e0000047ab9 */ /* 0x000fe40000000800 */
[----:B------:R-:W-:-:S04]  /*19620*/  IMAD.U32 R4, RZ, RZ, UR4 ;  /* 0x00000004ff047e24 */ /* 0x000fc8000f8e00ff */
[----:B--2---:R-:W-:-:S04]  /*19630*/  IMAD R3, R14, R4, RZ ;  /* 0x000000040e037224 */ /* 0x004fc800078e02ff */
[----:B------:R-:W-:-:S05]  /*19640*/  IMAD.IADD R6, R3, 0x1, R6 ;  /* 0x0000000103067824 */ /* 0x000fca00078e0206 */
[----:B------:R-:W-:-:S13]  /*19650*/  ISETP.GT.AND P6, PT, R6, R0, PT ;  /* 0x000000000600720c */ /* 0x000fda0003fc4270 */
[----:B------:R-:W-:Y:S05]  /*19660*/  @!P6 BRA `(.L_x_15719) ;  /* 0xfffffffc005ce947 */ /* 0x000fea000383ffff */
.L_x_15716:
[----:B------:R-:W-:Y:S01]  /*19670*/  IADD3 R6, -R3, R6, RZ ;  /* 0x0000000603067210 */ /* 0x000fe20007ffe1ff */
[----:B------:R-:W-:-:S04]  /*19680*/  UMOV UR4, 0xffffffff ;  /* 0xffffffff00047882 */ /* 0x000fc80000000000 */
        /* <DEDUP_REMOVED lines=8> */
.L_x_15955:
[----:B------:R-:W-:-:S13]  /*19710*/  ISETP.NE.AND P0, PT, R3, RZ, PT ;  /* 0x000000ff0300720c */ /* 0x000fda0003f05270 */
[----:B------:R-:W-:Y:S05]  /*19720*/  @!P0 BRA `(.L_x_15721) ;  /* 0x0000000000108947 */ /* 0x000fea0003800000 */
[----:B------:R-:W-:Y:S01]  /*19730*/  UMOV UR4, 0xffffffff ;  /* 0xffffffff00047882 */ /* 0x000fe20000000000 */
[----:B------:R-:W-:Y:S02]  /*19740*/  VIADD R12, R7, 0xffffffff ;  /* 0xffffffff070c7836 */ /* 0x000fe40000000000 */
[----:B------:R-:W-:Y:S05]  /*19750*/  BRA.DIV UR4, `(.L_x_15722) ;  /* 0x0000006e04dc7947 */ /* 0x000fea000b800000 */
[----:B------:R0:W0:Y:S02]  /*19760*/  SHFL.IDX PT, R24, R2, R12, 0x1f ;  /* 0x00001f0c02187589 */ /* 0x00002400000e0000 */
.L_x_15721:
[----:B----4-:R-:W-:Y:S01]  /*19770*/  ISETP.NE.AND P0, PT, R5, 0x1, PT ;  /* 0x000000010500780c */ /* 0x010fe20003f05270 */
[----:B0-----:R-:W-:-:S04]  /*19780*/  IMAD R24, R24, R4, R6 ;  /* 0x0000000418187224 */ /* 0x001fc800078e0206 */
[----:B------:R-:W-:-:S08]  /*19790*/  IMAD.IADD R0, R0, 0x1, -R24 ;  /* 0x0000000100007824 */ /* 0x000fd000078e0a18 */
[----:B------:R-:W-:Y:S05]  /*197a0*/  @!P0 BRA `(.L_x_15723) ;  /* 0x0000000000dc8947 */ /* 0x000fea0003800000 */
[-C--:B---3--:R-:W-:Y:S02]  /*197b0*/  IABS R6, R25.reuse ;  /* 0x0000001900067213 */ /* 0x088fe40000000000 */
[----:B------:R-:W-:Y:S02]  /*197c0*/  MOV R2, RZ ;  /* 0x000000ff00027202 */ /* 0x000fe40000000f00 */
[----:B------:R-:W0:Y:S01]  /*197d0*/  I2F.RP R4, R6 ;  /* 0x0000000600047306 */ /* 0x000e220000209400 */
[----:B------:R-:W-:-:S05]  /*197e0*/  IABS R8, R25 ;  /* 0x0000001900087213 */ /* 0x000fca0000000000 */
[----:B------:R-:W-:Y:S02]  /*197f0*/  IMAD.MOV R8, RZ, RZ, -R8 ;  /* 0x000000ffff087224 */ /* 0x000fe400078e0a08 */
        /* <DEDUP_REMOVED lines=11> */
[----:B------:R-:W-:Y:S01]  /*198b0*/  @!P1 IMAD.IADD R3, R3, 0x1, -R6 ;  /* 0x0000000103039824 */ /* 0x000fe200078e0a06 */
[----:B------:R-:W-:Y:S02]  /*198c0*/  @!P1 IADD3 R4, R4, 0x1, RZ ;  /* 0x0000000104049810 */ /* 0x000fe40007ffe0ff */
        /* <DEDUP_REMOVED lines=37> */
.L_x_15723:
[----:B------:R-:W0:Y:S02]  /*19b20*/  LDC.64 R2, c[0x0][0xc90] ;  /* 0x00032400ff027b82 */ /* 0x000e240000000a00 */
[----:B0-----:R-:W-:-:S05]  /*19b30*/  IMAD.WIDE R2, R27, 0x4, R2 ;  /* 0x000000041b027825 */ /* 0x001fca00078e0202 */
[----:B------:R0:W3:Y:S02]  /*19b40*/  LDG.E R6, desc[UR40][R2.64] ;  /* 0x0000002802067981 */ /* 0x0000e4000c1e1900 */
[----:B0-----:R-:W-:Y:S02]  /*19b50*/  IMAD.MOV.U32 R2, RZ, RZ, RZ ;  /* 0x000000ffff027224 */ /* 0x001fe400078e00ff */
[----:B---3--:R-:W-:-:S05]  /*19b60*/  IMAD R5, R25, R6, RZ ;  /* 0x0000000619057224 */ /* 0x008fca00078e02ff */
[----:B--2---:R-:W-:-:S04]  /*19b70*/  IABS R7, R5 ;  /* 0x0000000500077213 */ /* 0x004fc80000000000 */
[----:B------:R-:W0:Y:S08]  /*19b80*/  I2F.RP R8, R7 ;  /* 0x0000000700087306 */ /* 0x000e300000209400 */
[----:B0-----:R-:W1:Y:S02]  /*19b90*/  MUFU.RCP R8, R8 ;  /* 0x0000000800087308 */ /* 0x001e640000001000 */
[----:B-1----:R-:W-:-:S06]  /*19ba0*/  IADD3 R10, R8, 0xffffffe, RZ ;  /* 0x0ffffffe080a7810 */ /* 0x002fcc0007ffe0ff */
        /* <DEDUP_REMOVED lines=17> */
[----:B------:R-:W-:-:S05]  /*19cc0*/  @P0 IADD3 R9, R9, 0x1, RZ ;  /* 0x0000000109090810 */ /* 0x000fca0007ffe0ff */
        /* <DEDUP_REMOVED lines=31> */
[----:B------:R-:W-:Y:S01]  /*19ec0*/  @!P1 LOP3.LUT R2, RZ, R4, RZ, 0x33, !PT ;  /* 0x00000004ff029212 */ /* 0x000fe200078e33ff */
[----:B------:R-:W-:-:S04]  /*19ed0*/  IMAD.MOV R4, RZ, RZ, -R4 ;  /* 0x000000ffff047224 */ /* 0x000fc800078e0a04 */
[----:B------:R-:W-:-:S07]  /*19ee0*/  IMAD R26, R2, R4, R5 ;  /* 0x00000004021a7224 */ /* 0x000fce00078e0205 */
.L_x_15724:
[----:B------:R-:W-:-:S05]  /*19ef0*/  LOP3.LUT R2, RZ, R2, RZ, 0x33, !PT ;  /* 0x00000002ff027212 */ /* 0x000fca00078e33ff */
[----:B------:R-:W-:Y:S01]  /*19f00*/  IMAD.IADD R25, R25, 0x1, R2 ;  /* 0x0000000119197824 */ /* 0x000fe200078e0202 */
[----:B------:R-:W-:Y:S06]  /*19f10*/  BRA `(.L_x_15725) ;  /* 0x00000000001c7947 */ /* 0x000fec0003800000 */
.L_x_15717:
[----:B------:R-:W-:Y:S01]  /*19f20*/  UMOV UR4, URZ ;  /* 0x0000003f00047c82 */ /* 0x000fe20008000000 */
[----:B------:R-:W-:Y:S01]  /*19f30*/  UMOV UR5, URZ ;  /* 0x0000003f00057c82 */ /* 0x000fe20008000000 */
[----:B------:R-:W-:Y:S01]  /*19f40*/  ULDC UR6, c[0x0][0xc3c] ;  /* 0x00030f0000067ab9 */ /* 0x000fe20000000800 */
[----:B------:R-:W-:Y:S01]  /*19f50*/  IMAD.MOV.U32 R24, RZ, RZ, R0 ;  /* 0x000000ffff187224 */ /* 0x000fe200078e0000 */
[----:B------:R-:W-:Y:S01]  /*19f60*/  MOV R27, UR6 ;  /* 0x00000006001b7c02 */ /* 0x000fe20008000f00 */
[----:B------:R-:W-:Y:S02]  /*19f70*/  IMAD.U32 R25, RZ, RZ, UR4 ;  /* 0x00000004ff197e24 */ /* 0x000fe4000f8e00ff */
[----:B------:R-:W-:-:S07]  /*19f80*/  IMAD.U32 R26, RZ, RZ, UR5 ;  /* 0x00000005ff1a7e24 */ /* 0x000fce000f8e00ff */
.L_x_15725:
        /* <DEDUP_REMOVED lines=10> */
.L_x_15714:
[----:B------:R-:W-:Y:S02]  /*1a030*/  ULDC UR4, c[0x0][0xc3c] ;  /* 0x00030f0000047ab9 */ /* 0x000fe40000000800 */
[----:B----4-:R-:W-:-:S13]  /*1a040*/  ISETP.GE.AND P0, PT, R27, UR4, PT ;  /* 0x000000041b007c0c */ /* 0x010fda000bf06270 */
[----:B------:R-:W-:Y:S05]  /*1a050*/  @!P0 BRA `(.L_x_15726) ;  /* 0xffffff9c00048947 */ /* 0x000fea000383ffff */
[----:B------:R-:W-:Y:S05]  /*1a060*/  BSYNC B8 ;  /* 0x0000000000087941 */ /* 0x000fea0003800000 */
.L_x_15629:
        /* <DEDUP_REMOVED lines=12> */
.L_x_15958:
[----:B------:R-:W-:Y:S05]  /*1a130*/  BSYNC B0 ;  /* 0x0000000000007941 */ /* 0x000fea0003800000 */
.L_x_15727:
[----:B------:R-:W-:-:S03]  /*1a140*/  UMOV UR4, 0xffffffff ;  /* 0xffffffff00047882 */ /* 0x000fc60000000000 */
[----:B------:R-:W-:Y:S05]  /*1a150*/  BRA.DIV UR4, `(.L_x_15729) ;  /* 0x0000006604987947 */ /* 0x000fea000b800000 */
[----:B0-----:R-:W0:Y:S02]  /*1a160*/  S2R R0, SR_TID.X ;  /* 0x0000000000007919 */ /* 0x001e240000002100 */
[----:B0-----:R-:W-:-:S04]  /*1a170*/  SHF.R.U32.HI R0, RZ, 0x5, R0 ;  /* 0x00000005ff007819 */ /* 0x001fc80000011600 */
[----:B------:R-:W-:-:S05]  /*1a180*/  LOP3.LUT R0, R0, 0x3, RZ, 0xc0, !PT ;  /* 0x0000000300007812 */ /* 0x000fca00078ec0ff */
[----:B------:R0:W4:Y:S02]  /*1a190*/  SHFL.IDX PT, R14, R0, RZ, 0x1f ;  /* 0x00001fff000e7589 */ /* 0x00012400000e0000 */
.L_x_15961:
[----:B----4-:R-:W-:-:S13]  /*1a1a0*/  ISETP.NE.AND P0, PT, R14, RZ, PT ;  /* 0x000000ff0e00720c */ /* 0x010fda0003f05270 */
[----:B------:R-:W-:Y:S05]  /*1a1b0*/  @P0 BRA `(.L_x_15464) ;  /* 0x0000000000880947 */ /* 0x000fea0003800000 */
[----:B------:R-:W-:-:S03]  /*1a1c0*/  UMOV UR4, 0xffffffff ;  /* 0xffffffff00047882 */ /* 0x000fc60000000000 */
[----:B------:R-:W-:Y:S05]  /*1a1d0*/  BRA.DIV UR4, `(.L_x_15730) ;  /* 0x0000006604ac7947 */ /* 0x000fea000b800000 */
[----:B------:R-:W-:-:S13]  /*1a1e0*/  ELECT P6, URZ, PT ;  /* 0x00000000003f782f */ /* 0x000fda00038c0000 */
.L_x_15964:
[----:B------:R-:W-:Y:S05]  /*1a1f0*/  @!P6 BRA `(.L_x_15464) ;  /* 0x000000000078e947 */ /* 0x000fea0003800000 */
[----:B0-----:R-:W4:Y:S02]  /*1a200*/  LDL.LU R0, [R1+0x30] ;  /* 0x0000300001007983 */ /* 0x001f240000300800 */
[----:B----4-:R-:W-:-:S04]  /*1a210*/  LOP3.LUT R0, R0, 0x2, RZ, 0xfc, !PT ;  /* 0x0000000200007812 */ /* 0x010fc800078efcff */
[----:B------:R-:W-:-:S13]  /*1a220*/  ISETP.NE.AND P0, PT, R0, 0x3, PT ;  /* 0x000000030000780c */ /* 0x000fda0003f05270 */
[----:B------:R-:W-:Y:S05]  /*1a230*/  @!P0 BRA `(.L_x_15731) ;  /* 0x0000000000048947 */ /* 0x000fea0003800000 */
[----:B------:R-:W-:Y:S01]  /*1a240*/  BPT.TRAP 0x1 ;  /* 0x000000040000795c */ /* 0x000fe20000300000 */
.L_x_15731:
[----:B------:R-:W-:Y:S01]  /*1a250*/  IMAD R3, R23, 0x8, R5 ;  /* 0x0000000817037824 */ /* 0x000fe200078e0205 */
[----:B------:R-:W-:Y:S01]  /*1a260*/  SHF.L.U32 R2, R29, 0x1f, RZ ;  /* 0x0000001f1d027819 */ /* 0x000fe200000006ff */
[----:B------:R-:W-:-:S03]  /*1a270*/  VIADD R23, R23, 0x1 ;  /* 0x0000000117177836 */ /* 0x000fc60000000000 */
[----:B------:R-:W0:Y:S02]  /*1a280*/  SYNCS.PHASECHK.TRANS64.TRYWAIT P1, [R3+URZ+0x16840], R2 ;  /* 0x01684002030075a7 */ /* 0x000e24000802017f */
[----:B------:R-:W-:-:S04]  /*1a290*/  ISETP.NE.AND P2, PT, R23, 0x2, PT ;  /* 0x000000021700780c */ /* 0x000fc80003f45270 */
[----:B------:R-:W-:Y:S01]  /*1a2a0*/  SEL R0, RZ, 0x1, P2 ;  /* 0x00000001ff007807 */ /* 0x000fe20001000000 */
[----:B0-----:R-:W-:Y:S08]  /*1a2b0*/  @!P1 BRA `(.L_x_15732) ;  /* 0x0000006400949947 */ /* 0x001ff00003800000 */
.L_x_15965:
[----:B------:R-:W-:Y:S02]  /*1a2c0*/  SEL R23, R23, RZ, P2 ;  /* 0x000000ff17177207 */ /* 0x000fe40001000000 */
[----:B------:R-:W-:Y:S01]  /*1a2d0*/  LOP3.LUT R0, R29, R0, RZ, 0x3c, !PT ;  /* 0x000000001d007212 */ /* 0x000fe200078e3cff */
[----:B------:R-:W-:Y:S06]  /*1a2e0*/  @!P0 BRA `(.L_x_15733) ;  /* 0x0000000000048947 */ /* 0x000fec0003800000 */
[----:B------:R-:W-:Y:S01]  /*1a2f0*/  BPT.TRAP 0x1 ;  /* 0x000000040000795c */ /* 0x000fe20000300000 */
.L_x_15733:
[----:B------:R-:W-:Y:S01]  /*1a300*/  IMAD R23, R23, 0x8, R5 ;  /* 0x0000000817177824 */ /* 0x000fe200078e0205 */
[----:B------:R-:W-:-:S04]  /*1a310*/  SHF.L.U32 R0, R0, 0x1f, RZ ;  /* 0x0000001f00007819 */ /* 0x000fc800000006ff */
[----:B------:R-:W4:Y:S02]  /*1a320*/  SYNCS.PHASECHK.TRANS64.TRYWAIT P1, [R23+URZ+0x16840], R0 ;  /* 0x01684000170075a7 */ /* 0x000f24000802017f */
[----:B----4-:R-:W-:Y:S05]  /*1a330*/  @!P1 BRA `(.L_x_15734) ;  /* 0x0000006400889947 */ /* 0x010fea0003800000 */
.L_x_15966:
[----:B------:R-:W-:Y:S05]  /*1a340*/  @!P0 BRA `(.L_x_15735) ;  /* 0x0000000000048947 */ /* 0x000fea0003800000 */
[----:B------:R-:W-:Y:S01]  /*1a350*/  BPT.TRAP 0x1 ;  /* 0x000000040000795c */ /* 0x000fe20000300000 */
.L_x_15735:
[----:B------:R-:W5:Y:S02]  /*1a360*/  SYNCS.PHASECHK.TRANS64.TRYWAIT P1, [R3+URZ+0x16860], R2 ;  /* 0x01686002030075a7 */ /* 0x000f64000802017f */
[----:B-----5:R-:W-:Y:S05]  /*1a370*/  @!P1 BRA `(.L_x_15736) ;  /* 0x00000064008c9947 */ /* 0x020fea0003800000 */
.L_x_15967:
[----:B------:R-:W-:Y:S05]  /*1a380*/  @!P0 BRA `(.L_x_15737) ;  /* 0x0000000000048947 */ /* 0x000fea0003800000 */
[----:B------:R-:W-:Y:S01]  /*1a390*/  BPT.TRAP 0x1 ;  /* 0x000000040000795c */ /* 0x000fe20000300000 */
.L_x_15737:
[----:B------:R0:W0:Y:S02]  /*1a3a0*/  SYNCS.PHASECHK.TRANS64.TRYWAIT P0, [R23+URZ+0x16860], R0 ;  /* 0x01686000170075a7 */ /* 0x000024000800017f */
[----:B0-----:R-:W-:Y:S05]  /*1a3b0*/  @!P0 NANOSLEEP.SYNCS 0x989680 ;  /* 0x009896800000895d */ /* 0x001fea0003900000 */
[----:B------:R-:W0:Y:S02]  /*1a3c0*/  @!P0 SYNCS.PHASECHK.TRANS64 P0, [R23+URZ+0x16860], R0 ;  /* 0x01686000170085a7 */ /* 0x000e24000800007f */
[----:B0-----:R-:W-:Y:S05]  /*1a3d0*/  @!P0 BRA `(.L_x_15737) ;  /* 0xfffffffc00f08947 */ /* 0x001fea000383ffff */
.L_x_15464:
[----:B------:R-:W-:Y:S05]  /*1a3e0*/  BSYNC B9 ;  /* 0x0000000000097941 */ /* 0x000fea0003800000 */
.L_x_15461:
[----:B------:R-:W-:Y:S05]  /*1a3f0*/  EXIT ;  /* 0x000000000000794d */ /* 0x000fea0003800000 */
.L_x_15484:
[----:B0-----:R0:W1:Y:S02]  /*1a400*/  SYNCS.PHASECHK.TRANS64.TRYWAIT P6, [R68+URZ+0x16890], R77 ;  /* 0x0168904d440075a7 */ /* 0x00106400080c017f */
[----:B-1----:R-:W-:Y:S05]  /*1a410*/  @!P6 NANOSLEEP.SYNCS 0x989680 ;  /* 0x009896800000e95d */ /* 0x002fea0003900000 */
[----:B------:R-:W1:Y:S02]  /*1a420*/  @!P6 SYNCS.PHASECHK.TRANS64 P6, [R68+URZ+0x16890], R77 ;  /* 0x0168904d4400e5a7 */ /* 0x000e6400080c007f */
[----:B-1----:R-:W-:Y:S05]  /*1a430*/  @!P6 BRA `(.L_x_15484) ;  /* 0xfffffffc00f0e947 */ /* 0x002fea000383ffff */
[----:B------:R-:W-:Y:S05]  /*1a440*/  BRA `(.L_x_15738) ;  /* 0xfffffe8800487947 */ /* 0x000fea000383ffff */
.L_x_15485:
        /* <DEDUP_REMOVED lines=8> */
.L_x_15740:
[----:B------:R-:W-:Y:S05]  /*1a4d0*/  BSYNC B1 ;  /* 0x0000000000017941 */ /* 0x000fea0003800000 */
.L_x_15739:
        /* <DEDUP_REMOVED lines=8> */
.L_x_15741:
[----:B------:R-:W-:Y:S05]  /*1a560*/  BRA `(.L_x_15742) ;  /* 0xfffffe8800147947 */ /* 0x000fea000383ffff */
.L_x_15494:
[----:B------:R-:W-:Y:S01]  /*1a570*/  BSSY B1, `(.L_x_15743) ;  /* 0x0000008000017945 */ /* 0x000fe20003800000 */
[----:B--2-4-:R-:W-:Y:S01]  /*1a580*/  IMAD.MOV.U32 R13, RZ, RZ, R85 ;  /* 0x000000ffff0d7224 */ /* 0x014fe200078e0055 */
[----:B------:R-:W-:Y:S01]  /*1a590*/  MOV R15, 0xffffffff ;  /* 0xffffffff000f7802 */ /* 0x000fe20000000f00 */
[----:B------:R-:W-:Y:S02]  /*1a5a0*/  IMAD.MOV.U32 R12, RZ, RZ, 0x1 ;  /* 0x00000001ff0c7424 */ /* 0x000fe400078e00ff */
[----:B------:R-:W-:-:S07]  /*1a5b0*/  IMAD.MOV.U32 R11, RZ, RZ, 0x1c1f ;  /* 0x00001c1fff0b7424 */ /* 0x000fce00078e00ff */
[----:B01-3--:R-:W-:Y:S05]  /*1a5c0*/  WARPSYNC.COLLECTIVE R15, `(.L_x_15744) ;  /* 0x000000000f087348 */ /* 0x00bfea0003c00000 */
[----:B---3--:R2:W3:Y:S02]  /*1a5d0*/  SHFL.IDX P6, R14, R13, R12, R11 ;  /* 0x0000000c0d0e7389 */ /* 0x0084e400000c000b */
[----:B0123--:R-:W-:Y:S01]  /*1a5e0*/  ENDCOLLECTIVE ;  /* 0x000000000000791b */ /* 0x00ffe20003800000 */
.L_x_15744:
[----:B------:R-:W-:Y:S05]  /*1a5f0*/  BSYNC B1 ;  /* 0x0000000000017941 */ /* 0x000fea0003800000 */
.L_x_15743:
        /* <DEDUP_REMOVED lines=8> */
.L_x_15745:
[----:B------:R-:W-:Y:S05]  /*1a680*/  BRA `(.L_x_15746) ;  /* 0xfffffe8c00847947 */ /* 0x000fea000383ffff */
.L_x_15506:
[----:B0-----:R0:W1:Y:S02]  /*1a690*/  SYNCS.PHASECHK.TRANS64.TRYWAIT P4, [R68+URZ+0x16890], R77 ;  /* 0x0168904d440075a7 */ /* 0x001064000808017f */
[----:B-1----:R-:W-:Y:S05]  /*1a6a0*/  @!P4 NANOSLEEP.SYNCS 0x989680 ;  /* 0x009896800000c95d */ /* 0x002fea0003900000 */
[----:B------:R-:W1:Y:S02]  /*1a6b0*/  @!P4 SYNCS.PHASECHK.TRANS64 P4, [R68+URZ+0x16890], R77 ;  /* 0x0168904d4400c5a7 */ /* 0x000e64000808007f */
[----:B-1----:R-:W-:Y:S05]  /*1a6c0*/  @!P4 BRA `(.L_x_15506) ;  /* 0xfffffffc00f0c947 */ /* 0x002fea000383ffff */
[----:B------:R-:W-:Y:S05]  /*1a6d0*/  BRA `(.L_x_15747) ;  /* 0xfffffe98007c7947 */ /* 0x000fea000383ffff */
.L_x_15507:
        /* <DEDUP_REMOVED lines=8> */
.L_x_15749:
[----:B------:R-:W-:Y:S05]  /*1a760*/  BSYNC B1 ;  /* 0x0000000000017941 */ /* 0x000fea0003800000 */
.L_x_15748:
        /* <DEDUP_REMOVED lines=8> */
.L_x_15750:
[----:B------:R-:W-:Y:S01]  /*1a7f0*/  IMAD.MOV.U32 R80, RZ, RZ, R14 ;  /* 0x000000ffff507224 */ /* 0x000fe200078e000e */
[----:B------:R-:W-:Y:S06]  /*1a800*/  BRA `(.L_x_15751) ;  /* 0xfffffe9800487947 */ /* 0x000fec000383ffff */
.L_x_15512:
        /* <DEDUP_REMOVED lines=8> */
.L_x_15753:
[----:B------:R-:W-:Y:S05]  /*1a890*/  BSYNC B1 ;  /* 0x0000000000017941 */ /* 0x000fea0003800000 */
.L_x_15752:
        /* <DEDUP_REMOVED lines=8> */
.L_x_15754:
[----:B------:R-:W-:Y:S01]  /*1a920*/  IMAD.MOV.U32 R84, RZ, RZ, R14 ;  /* 0x000000ffff547224 */ /* 0x000fe200078e000e */
[----:B------:R-:W-:Y:S06]  /*1a930*/  BRA `(.L_x_15755) ;  /* 0xfffffe9c00d47947 */ /* 0x000fec000383ffff */
.L_x_15517:
[----:B0-----:R0:W1:Y:S02]  /*1a940*/  SYNCS.PHASECHK.TRANS64.TRYWAIT P3, [R68+URZ+0x16890], R77 ;  /* 0x0168904d440075a7 */ /* 0x001064000806017f */
[----:B-1----:R-:W-:Y:S05]  /*1a950*/  @!P3 NANOSLEEP.SYNCS 0x989680 ;  /* 0x009896800000b95d */ /* 0x002fea0003900000 */
[----:B------:R-:W1:Y:S02]  /*1a960*/  @!P3 SYNCS.PHASECHK.TRANS64 P3, [R68+URZ+0x16890], R77 ;  /* 0x0168904d4400b5a7 */ /* 0x000e64000806007f */
[----:B-1----:R-:W-:Y:S05]  /*1a970*/  @!P3 BRA `(.L_x_15517) ;  /* 0xfffffffc00f0b947 */ /* 0x002fea000383ffff */
[----:B------:R-:W-:Y:S05]  /*1a980*/  BRA `(.L_x_15756) ;  /* 0xfffffea400e07947 */ /* 0x000fea000383ffff */
.L_x_15518:
        /* <DEDUP_REMOVED lines=8> */
.L_x_15758:
[----:B------:R-:W-:Y:S05]  /*1aa10*/  BSYNC B1 ;  /* 0x0000000000017941 */ /* 0x000fea0003800000 */
.L_x_15757:
        /* <DEDUP_REMOVED lines=8> */
.L_x_15759:
[----:B------:R-:W-:Y:S01]  /*1aaa0*/  IMAD.MOV.U32 R7, RZ, RZ, R14 ;  /* 0x000000ffff077224 */ /* 0x000fe200078e000e */
[----:B------:R-:W-:Y:S06]  /*1aab0*/  BRA `(.L_x_15760) ;  /* 0xfffffea400fc7947 */ /* 0x000fec000383ffff */
.L_x_15521:
        /* <DEDUP_REMOVED lines=8> */
.L_x_15762:
[----:B------:R-:W-:Y:S05]  /*1ab40*/  BSYNC B1 ;  /* 0x0000000000017941 */ /* 0x000fea0003800000 */
.L_x_15761:
        /* <DEDUP_REMOVED lines=8> */
.L_x_15763:
[----:B------:R-:W-:Y:S01]  /*1abd0*/  IMAD.MOV.U32 R7, RZ, RZ, R14 ;  /* 0x000000ffff077224 */ /* 0x000fe200078e000e */
[----:B------:R-:W-:Y:S06]  /*1abe0*/  BRA `(.L_x_15764) ;  /* 0xfffffea400f87947 */ /* 0x000fec000383ffff */
.L_x_15525:
[----:B0-----:R0:W2:Y:S02]  /*1abf0*/  SYNCS.PHASECHK.TRANS64.TRYWAIT P4, [R68+URZ+0x168b0], R77 ;  /* 0x0168b04d440075a7 */ /* 0x0010a4000808017f */
[----:B--2---:R-:W-:Y:S05]  /*1ac00*/  @!P4 NANOSLEEP.SYNCS 0x989680 ;  /* 0x009896800000c95d */ /* 0x004fea0003900000 */
[----:B------:R-:W2:Y:S02]  /*1ac10*/  @!P4 SYNCS.PHASECHK.TRANS64 P4, [R68+URZ+0x168b0], R77 ;  /* 0x0168b04d4400c5a7 */ /* 0x000ea4000808007f */
[----:B--2---:R-:W-:Y:S05]  /*1ac20*/  @!P4 BRA `(.L_x_15525) ;  /* 0xfffffffc00f0c947 */ /* 0x004fea000383ffff */
[----:B------:R-:W-:Y:S05]  /*1ac30*/  BRA `(.L_x_15765) ;  /* 0xfffffea800707947 */ /* 0x000fea000383ffff */
.L_x_15535:
[----:B------:R-:W0:Y:S01]  /*1ac40*/  S2R R0, SR_TID.X ;  /* 0x0000000000007919 */ /* 0x000e220000002100 */
[----:B------:R-:W-:Y:S01]  /*1ac50*/  BSSY B0, `(.L_x_15766) ;  /* 0x000000c000007945 */ /* 0x000fe20003800000 */
[----:B------:R-:W-:Y:S01]  /*1ac60*/  MOV R12, RZ ;  /* 0x000000ff000c7202 */ /* 0x000fe20000000f00 */
        /* <DEDUP_REMOVED lines=10> */
.L_x_15767:
[----:B------:R-:W-:Y:S05]  /*1ad10*/  BSYNC B0 ;  /* 0x0000000000007941 */ /* 0x000fea0003800000 */
.L_x_15766:
[----:B------:R1:W-:Y:S01]  /*1ad20*/  STL [R1+0x20], R14 ;  /* 0x0000200e01007387 */ /* 0x0003e20000100800 */
[----:B------:R-:W-:Y:S05]  /*1ad30*/  BRA `(.L_x_15768) ;  /* 0xfffffeb000ac7947 */ /* 0x000fea000383ffff */
.L_x_15547:
[----:B------:R-:W-:Y:S01]  /*1ad40*/  BSSY B1, `(.L_x_15769) ;  /* 0x0000008000017945 */ /* 0x000fe20003800000 */
[----:B--2---:R-:W-:Y:S01]  /*1ad50*/  IMAD.MOV.U32 R13, RZ, RZ, R6 ;  /* 0x000000ffff0d7224 */ /* 0x004fe200078e0006 */
[----:B------:R-:W-:Y:S01]  /*1ad60*/  MOV R15, 0xffffffff ;  /* 0xffffffff000f7802 */ /* 0x000fe20000000f00 */
[----:B------:R-:W-:Y:S02]  /*1ad70*/  IMAD.MOV.U32 R12, RZ, RZ, RZ ;  /* 0x000000ffff0c7224 */ /* 0x000fe400078e00ff */
[----:B------:R-:W-:-:S07]  /*1ad80*/  IMAD.MOV.U32 R11, RZ, RZ, 0x1c1f ;  /* 0x00001c1fff0b7424 */ /* 0x000fce00078e00ff */
[----:B-1----:R-:W-:Y:S05]  /*1ad90*/  WARPSYNC.COLLECTIVE R15, `(.L_x_15770) ;  /* 0x000000000f087348 */ /* 0x002fea0003c00000 */
[----:B-1----:R0:W1:Y:S02]  /*1ada0*/  SHFL.IDX P6, R14, R13, R12, R11 ;  /* 0x0000000c0d0e7389 */ /* 0x00206400000c000b */
[----:B01----:R-:W-:Y:S01]  /*1adb0*/  ENDCOLLECTIVE ;  /* 0x000000000000791b */ /* 0x003fe20003800000 */
.L_x_15770:
[----:B------:R-:W-:Y:S05]  /*1adc0*/  BSYNC B1 ;  /* 0x0000000000017941 */ /* 0x000fea0003800000 */
.L_x_15769:
        /* <DEDUP_REMOVED lines=8> */
.L_x_15771:
[----:B------:R-:W-:Y:S01]  /*1ae50*/  IMAD.MOV.U32 R13, RZ, RZ, R8 ;  /* 0x000000ffff0d7224 */ /* 0x000fe200078e0008 */
[----:B------:R-:W-:-:S07]  /*1ae60*/  MOV R0, R14 ;  /* 0x0000000e00007202 */ /* 0x000fce0000000f00 */
[----:B------:R-:W-:Y:S05]  /*1ae70*/  WARPSYNC.COLLECTIVE R15, `(.L_x_15772) ;  /* 0x000000000f087348 */ /* 0x000fea0003c00000 */
[----:B------:R0:W1:Y:S02]  /*1ae80*/  SHFL.IDX P6, R14, R13, R12, R11 ;  /* 0x0000000c0d0e7389 */ /* 0x00006400000c000b */
[----:B01----:R-:W-:Y:S01]  /*1ae90*/  ENDCOLLECTIVE ;  /* 0x000000000000791b */ /* 0x003fe20003800000 */
.L_x_15772:
[----:B------:R-:W-:Y:S02]  /*1aea0*/  IMAD.MOV.U32 R13, RZ, RZ, R7 ;  /* 0x000000ffff0d7224 */ /* 0x000fe400078e0007 */
[----:B------:R-:W-:-:S07]  /*1aeb0*/  IMAD.MOV.U32 R5, RZ, RZ, R14 ;  /* 0x000000ffff057224 */ /* 0x000fce00078e000e */
[----:B------:R-:W-:Y:S05]  /*1aec0*/  WARPSYNC.COLLECTIVE R15, `(.L_x_15773) ;  /* 0x000000000f087348 */ /* 0x000fea0003c00000 */
[----:B------:R0:W1:Y:S02]  /*1aed0*/  SHFL.IDX P6, R14, R13, R12, R11 ;  /* 0x0000000c0d0e7389 */ /* 0x00006400000c000b */
[----:B01----:R-:W-:Y:S01]  /*1aee0*/  ENDCOLLECTIVE ;  /* 0x000000000000791b */ /* 0x003fe20003800000 */
.L_x_15773:
[----:B------:R-:W-:Y:S05]  /*1aef0*/  BRA `(.L_x_15774) ;  /* 0xfffffeb800387947 */ /* 0x000fea000383ffff */
.L_x_15550:
[----:B------:R-:W-:Y:S01]  /*1af00*/  BSSY B1, `(.L_x_15775) ;  /* 0x0000008000017945 */ /* 0x000fe20003800000 */
[----:B--2---:R-:W-:Y:S01]  /*1af10*/  IMAD.MOV.U32 R13, RZ, RZ, R6 ;  /* 0x000000ffff0d7224 */ /* 0x004fe200078e0006 */
[----:B------:R-:W-:Y:S01]  /*1af20*/  MOV R11, 0x1c1f ;  /* 0x00001c1f000b7802 */ /* 0x000fe20000000f00 */
[----:B------:R-:W-:Y:S02]  /*1af30*/  IMAD.MOV.U32 R12, RZ, RZ, 0x1 ;  /* 0x00000001ff0c7424 */ /* 0x000fe400078e00ff */
[----:B------:R-:W-:-:S07]  /*1af40*/  IMAD.MOV.U32 R15, RZ, RZ, -0x1 ;  /* 0xffffffffff0f7424 */ /* 0x000fce00078e00ff */
[----:B-1----:R-:W-:Y:S05]  /*1af50*/  WARPSYNC.COLLECTIVE R15, `(.L_x_15776) ;  /* 0x000000000f087348 */ /* 0x002fea0003c00000 */
[----:B------:R0:W2:Y:S02]  /*1af60*/  SHFL.IDX P6, R14, R13, R12, R11 ;  /* 0x0000000c0d0e7389 */ /* 0x0000a400000c000b */
[----:B012---:R-:W-:Y:S01]  /*1af70*/  ENDCOLLECTIVE ;  /* 0x000000000000791b */ /* 0x007fe20003800000 */
.L_x_15776:
[----:B------:R-:W-:Y:S05]  /*1af80*/  BSYNC B1 ;  /* 0x0000000000017941 */ /* 0x000fea0003800000 */
.L_x_15775:
        /* <DEDUP_REMOVED lines=8> */
.L_x_15777:
[----:B------:R-:W-:Y:S02]  /*1b010*/  IMAD.MOV.U32 R13, RZ, RZ, R8 ;  /* 0x000000ffff0d7224 */ /* 0x000fe400078e0008 */
[----:B------:R-:W-:-:S07]  /*1b020*/  IMAD.MOV.U32 R0, RZ, RZ, R14 ;  /* 0x000000ffff007224 */ /* 0x000fce00078e000e */
[----:B------:R-:W-:Y:S05]  /*1b030*/  WARPSYNC.COLLECTIVE R15, `(.L_x_15778) ;  /* 0x000000000f087348 */ /* 0x000fea0003c00000 */
[----:B------:R0:W1:Y:S02]  /*1b040*/  SHFL.IDX P6, R14, R13, R12, R11 ;  /* 0x0000000c0d0e7389 */ /* 0x00006400000c000b */
[----:B01----:R-:W-:Y:S01]  /*1b050*/  ENDCOLLECTIVE ;  /* 0x000000000000791b */ /* 0x003fe20003800000 */
.L_x_15778:
[----:B------:R-:W-:Y:S02]  /*1b060*/  IMAD.MOV.U32 R13, RZ, RZ, R7 ;  /* 0x000000ffff0d7224 */ /* 0x000fe400078e0007 */
[----:B------:R-:W-:-:S07]  /*1b070*/  IMAD.MOV.U32 R5, RZ, RZ, R14 ;  /* 0x000000ffff057224 */ /* 0x000fce00078e000e */
[----:B------:R-:W-:Y:S05]  /*1b080*/  WARPSYNC.COLLECTIVE R15, `(.L_x_15779) ;  /* 0x000000000f087348 */ /* 0x000fea0003c00000 */
[----:B------:R0:W1:Y:S02]  /*1b090*/  SHFL.IDX P6, R14, R13, R12, R11 ;  /* 0x0000000c0d0e7389 */ /* 0x00006400000c000b */
[----:B01----:R-:W-:Y:S01]  /*1b0a0*/  ENDCOLLECTIVE ;  /* 0x000000000000791b */ /* 0x003fe20003800000 */
.L_x_15779:
[----:B------:R-:W-:Y:S05]  /*1b0b0*/  BRA `(.L_x_15780) ;  /* 0xfffffeb8009c7947 */ /* 0x000fea000383ffff */
.L_x_15554:
[----:B0-----:R0:W1:Y:S02]  /*1b0c0*/  SYNCS.PHASECHK.TRANS64.TRYWAIT P0, [R2+URZ+0x16800], R39 ;  /* 0x01680027020075a7 */ /* 0x001064000800017f */
[----:B-1----:R-:W-:Y:S05]  /*1b0d0*/  @!P0 NANOSLEEP.SYNCS 0x989680 ;  /* 0x009896800000895d */ /* 0x002fea0003900000 */
[----:B------:R-:W1:Y:S02]  /*1b0e0*/  @!P0 SYNCS.PHASECHK.TRANS64 P0, [R2+URZ+0x16800], R39 ;  /* 0x01680027020085a7 */ /* 0x000e64000800007f */
[----:B-1----:R-:W-:Y:S05]  /*1b0f0*/  @!P0 BRA `(.L_x_15554) ;  /* 0xfffffffc00f08947 */ /* 0x002fea000383ffff */
[----:B------:R-:W-:Y:S05]  /*1b100*/  BRA `(.L_x_15781) ;  /* 0xfffffebc00a47947 */ /* 0x000fea000383ffff */
.L_x_15562:
[----:B------:R-:W0:Y:S01]  /*1b110*/  LDC R43, c[0x0][0x3f4] ;  /* 0x0000fd00ff2b7b82 */ /* 0x000e220000000800 */
[----:B------:R-:W-:Y:S01]  /*1b120*/  BSSY B1, `(.L_x_15782) ;  /* 0x0000008000017945 */ /* 0x000fe20003800000 */
[----:B--2---:R-:W-:Y:S01]  /*1b130*/  IMAD.MOV.U32 R13, RZ, RZ, R26 ;  /* 0x000000ffff0d7224 */ /* 0x004fe200078e001a */
[----:B------:R-:W-:Y:S01]  /*1b140*/  MOV R12, RZ ;  /* 0x000000ff000c7202 */ /* 0x000fe20000000f00 */
[----:B----4-:R-:W-:Y:S02]  /*1b150*/  IMAD.MOV.U32 R11, RZ, RZ, 0x1c1f ;  /* 0x00001c1fff0b7424 */ /* 0x010fe400078e00ff */
[----:B------:R-:W-:-:S07]  /*1b160*/  IMAD.MOV.U32 R15, RZ, RZ, -0x1 ;  /* 0xffffffffff0f7424 */ /* 0x000fce00078e00ff */
[----:B01----:R-:W-:Y:S05]  /*1b170*/  WARPSYNC.COLLECTIVE R15, `(.L_x_15783) ;  /* 0x000000000f087348 */ /* 0x003fea0003c00000 */
[----:B-1----:R1:W2:Y:S02]  /*1b180*/  SHFL.IDX P6, R14, R13, R12, R11 ;  /* 0x0000000c0d0e7389 */ /* 0x0022a400000c000b */
[----:B012---:R-:W-:Y:S01]  /*1b190*/  ENDCOLLECTIVE ;  /* 0x000000000000791b */ /* 0x007fe20003800000 */
.L_x_15783:
[----:B------:R-:W-:Y:S05]  /*1b1a0*/  BSYNC B1 ;  /* 0x0000000000017941 */ /* 0x000fea0003800000 */
.L_x_15782:
[----:B------:R0:W5:Y:S01]  /*1b1b0*/  LDL R10, [R1+0xc] ;  /* 0x00000c00010a7983 */ /* 0x0001620000100800 */
[----:B------:R-:W-:Y:S01]  /*1b1c0*/  IMAD.MOV.U32 R13, RZ, RZ, R25 ;  /* 0x000000ffff0d7224 */ /* 0x000fe200078e0019 */
[----:B------:R-:W-:Y:S01]  /*1b1d0*/  MOV R11, 0x1c1f ;  /* 0x00001c1f000b7802 */ /* 0x000fe20000000f00 */
[----:B------:R-:W-:Y:S01]  /*1b1e0*/  IMAD.MOV.U32 R12, RZ, RZ, RZ ;  /* 0x000000ffff0c7224 */ /* 0x000fe200078e00ff */
[----:B------:R-:W-:Y:S01]  /*1b1f0*/  ISETP.GE.AND P0, PT, R16, R43, PT ;  /* 0x0000002b1000720c */ /* 0x000fe20003f06270 */
[----:B------:R-:W-:Y:S02]  /*1b200*/  IMAD.MOV.U32 R15, RZ, RZ, -0x1 ;  /* 0xffffffffff0f7424 */ /* 0x000fe400078e00ff */
[----:B------:R-:W-:-:S10]  /*1b210*/  IMAD.MOV.U32 R0, RZ, RZ, R14 ;  /* 0x000000ffff007224 */ /* 0x000fd400078e000e */
[----:B0----5:R-:W-:Y:S05]  /*1b220*/  WARPSYNC.COLLECTIVE R15, `(.L_x_15784) ;  /* 0x000000000f087348 */ /* 0x021fea0003c00000 */
[----:B------:R1:W2:Y:S02]  /*1b230*/  SHFL.IDX P6, R14, R13, R12, R11 ;  /* 0x0000000c0d0e7389 */ /* 0x0002a400000c000b */
[----:B012--5:R-:W-:Y:S01]  /*1b240*/  ENDCOLLECTIVE ;  /* 0x000000000000791b */ /* 0x027fe20003800000 */
.L_x_15784:
[----:B------:R-:W-:Y:S02]  /*1b250*/  IMAD.MOV.U32 R13, RZ, RZ, R24 ;  /* 0x000000ffff0d7224 */ /* 0x000fe400078e0018 */
[----:B------:R-:W-:-:S07]  /*1b260*/  IMAD.MOV.U32 R3, RZ, RZ, R14 ;  /* 0x000000ffff037224 */ /* 0x000fce00078e000e */
[----:B------:R-:W-:Y:S05]  /*1b270*/  WARPSYNC.COLLECTIVE R15, `(.L_x_15785) ;  /* 0x000000000f087348 */ /* 0x000fea0003c00000 */
[----:B------:R0:W1:Y:S02]  /*1b280*/  SHFL.IDX P6, R14, R13, R12, R11 ;  /* 0x0000000c0d0e7389 */ /* 0x00006400000c000b */
[----:B01----:R-:W-:Y:S01]  /*1b290*/  ENDCOLLECTIVE ;  /* 0x000000000000791b */ /* 0x003fe20003800000 */
.L_x_15785:
[----:B------:R-:W-:Y:S02]  /*1b2a0*/  IMAD.MOV.U32 R13, RZ, RZ, R27 ;  /* 0x000000ffff0d7224 */ /* 0x000fe400078e001b */
[----:B------:R-:W-:-:S07]  /*1b2b0*/  IMAD.MOV.U32 R4, RZ, RZ, R14 ;  /* 0x000000ffff047224 */ /* 0x000fce00078e000e */
[----:B------:R-:W-:Y:S05]  /*1b2c0*/  WARPSYNC.COLLECTIVE R15, `(.L_x_15786) ;  /* 0x000000000f087348 */ /* 0x000fea0003c00000 */
[----:B------:R0:W1:Y:S02]  /*1b2d0*/  SHFL.IDX P6, R14, R13, R12, R11 ;  /* 0x0000000c0d0e7389 */ /* 0x00006400000c000b */
[----:B01----:R-:W-:Y:S01]  /*1b2e0*/  ENDCOLLECTIVE ;  /* 0x000000000000791b */ /* 0x003fe20003800000 */
.L_x_15786:
[----:B------:R-:W-:-:S05]  /*1b2f0*/  IMAD R32, R10, R32, RZ ;  /* 0x000000200a207224 */ /* 0x000fca00078e02ff */
[----:B------:R-:W-:-:S13]  /*1b300*/  ISETP.GE.OR P1, PT, R39, R32, P0 ;  /* 0x000000202700720c */ /* 0x000fda0000726670 */
[C---:B------:R-:W-:Y:S02]  /*1b310*/  @!P1 SHF.L.U32 R5, R16.reuse, 0x1, RZ ;  /* 0x0000000110059819 */ /* 0x040fe400000006ff */
[----:B------:R-:W-:Y:S02]  /*1b320*/  @!P1 SHF.L.U64.HI R21, R16, 0x1, R17 ;  /* 0x0000000110159819 */ /* 0x000fe40000010211 */
[----:B------:R-:W-:-:S05]  /*1b330*/  @!P1 IADD3 R6, P2, R3, R5, RZ ;  /* 0x0000000503069210 */ /* 0x000fca0007f5e0ff */
[----:B------:R-:W-:-:S05]  /*1b340*/  @!P1 IMAD.X R7, R0, 0x1, R21, P2 ;  /* 0x0000000100079824 */ /* 0x000fca00010e0615 */
        /* <DEDUP_REMOVED lines=12> */
[----:B--2---:R-:W-:Y:S01]  /*1b410*/  @!P1 IMAD.MOV.U32 R37, RZ, RZ, R11 ;  /* 0x000000ffff259224 */ /* 0x004fe200078e000b */
[----:B------:R-:W-:Y:S01]  /*1b420*/  MOV R11, 0x1c1f ;  /* 0x00001c1f000b7802 */ /* 0x000fe20000000f00 */
[----:B------:R-:W-:-:S02]  /*1b430*/  @!P1 IMAD.MOV.U32 R34, RZ, RZ, R8 ;  /* 0x000000ffff229224 */ /* 0x000fc400078e0008 */
[----:B------:R-:W-:-:S07]  /*1b440*/  @!P1 IMAD.MOV.U32 R35, RZ, RZ, R9 ;  /* 0x000000ffff239224 */ /* 0x000fce00078e0009 */
[----:B-----5:R-:W-:Y:S05]  /*1b450*/  WARPSYNC.COLLECTIVE R15, `(.L_x_15787) ;  /* 0x000000000f087348 */ /* 0x020fea0003c00000 */
[----:B------:R0:W1:Y:S02]  /*1b460*/  SHFL.IDX P6, R14, R13, R12, R11 ;  /* 0x0000000c0d0e7389 */ /* 0x00006400000c000b */
[----:B01---5:R-:W-:Y:S01]  /*1b470*/  ENDCOLLECTIVE ;  /* 0x000000000000791b */ /* 0x023fe20003800000 */
.L_x_15787:
[----:B------:R-:W-:Y:S01]  /*1b480*/  MOV R0, R34 ;  /* 0x0000002200007202 */ /* 0x000fe20000000f00 */
[----:B------:R-:W-:Y:S02]  /*1b490*/  IMAD.MOV.U32 R3, RZ, RZ, R35 ;  /* 0x000000ffff037224 */ /* 0x000fe400078e0023 */
[----:B------:R-:W-:Y:S01]  /*1b4a0*/  @!P1 IMAD.MOV.U32 R36, RZ, RZ, R10 ;  /* 0x000000ffff249224 */ /* 0x000fe200078e000a */
[----:B------:R-:W-:Y:S01]  /*1b4b0*/  PRMT R42, R0, 0x7610, R42 ;  /* 0x00007610002a7816 */ /* 0x000fe2000000002a */
[----:B------:R-:W-:Y:S01]  /*1b4c0*/  IMAD.MOV.U32 R9, RZ, RZ, R37 ;  /* 0x000000ffff097224 */ /* 0x000fe200078e0025 */
[----:B------:R-:W-:Y:S01]  /*1b4d0*/  PRMT R45, R45, 0x5410, R3 ;  /* 0x000054102d2d7816 */ /* 0x000fe20000000003 */
[----:B------:R-:W-:Y:S01]  /*1b4e0*/  IMAD.MOV.U32 R8, RZ, RZ, R36 ;  /* 0x000000ffff087224 */ /* 0x000fe200078e0024 */
[----:B------:R-:W-:Y:S01]  /*1b4f0*/  @!P1 MOV R20, R6 ;  /* 0x0000000600149202 */ /* 0x000fe20000000f00 */
[----:B------:R-:W-:Y:S02]  /*1b500*/  @!P1 IMAD.MOV.U32 R30, RZ, RZ, R4 ;  /* 0x000000ffff1e9224 */ /* 0x000fe400078e0004 */
[----:B------:R-:W-:Y:S01]  /*1b510*/  @!P1 IMAD.MOV.U32 R31, RZ, RZ, R5 ;  /* 0x000000ffff1f9224 */ /* 0x000fe200078e0005 */
[----:B------:R-:W-:Y:S01]  /*1b520*/  PRMT R33, R8, 0x5410, R9 ;  /* 0x0000541008217816 */ /* 0x000fe20000000009 */
[----:B------:R-:W-:-:S02]  /*1b530*/  IMAD.MOV.U32 R13, RZ, RZ, R25 ;  /* 0x000000ffff0d7224 */ /* 0x000fc400078e0019 */
[----:B------:R-:W-:Y:S02]  /*1b540*/  @!P1 IMAD.MOV.U32 R21, RZ, RZ, R7 ;  /* 0x000000ffff159224 */ /* 0x000fe400078e0007 */
[----:B------:R-:W-:Y:S02]  /*1b550*/  IMAD.MOV.U32 R4, RZ, RZ, R30 ;  /* 0x000000ffff047224 */ /* 0x000fe400078e001e */
[----:B------:R-:W-:Y:S02]  /*1b560*/  IMAD.MOV.U32 R5, RZ, RZ, R31 ;  /* 0x000000ffff057224 */ /* 0x000fe400078e001f */
[----:B------:R-:W-:Y:S02]  /*1b570*/  IMAD.MOV.U32 R6, RZ, RZ, R20 ;  /* 0x000000ffff067224 */ /* 0x000fe400078e0014 */
[----:B------:R-:W-:Y:S01]  /*1b580*/  IMAD.MOV.U32 R0, RZ, RZ, R14 ;  /* 0x000000ffff007224 */ /* 0x000fe200078e000e */
[----:B------:R-:W-:-:S07]  /*1b590*/  PRMT R45, R5, 0x7610, R45 ;  /* 0x00007610052d7816 */ /* 0x000fce000000002d */
[----:B------:R-:W-:Y:S05]  /*1b5a0*/  WARPSYNC.COLLECTIVE R15, `(.L_x_15788) ;  /* 0x000000000f087348 */ /* 0x000fea0003c00000 */
[----:B------:R0:W1:Y:S02]  /*1b5b0*/  SHFL.IDX P6, R14, R13, R12, R11 ;  /* 0x0000000c0d0e7389 */ /* 0x00006400000c000b */
[----:B01----:R-:W-:Y:S01]  /*1b5c0*/  ENDCOLLECTIVE ;  /* 0x000000000000791b */ /* 0x003fe20003800000 */
.L_x_15788:
[----:B------:R-:W-:Y:S01]  /*1b5d0*/  IMAD.MOV.U32 R7, RZ, RZ, R21 ;  /* 0x000000ffff077224 */ /* 0x000fe200078e0015 */
[----:B------:R-:W-:Y:S02]  /*1b5e0*/  PRMT R56, R4, 0x5410, R6 ;  /* 0x0000541004387816 */ /* 0x000fe40000000006 */
[----:B------:R-:W-:Y:S02]  /*1b5f0*/  CS2R R4, SRZ ;  /* 0x0000000000047805 */ /* 0x000fe4000001ff00 */
[----:B------:R-:W-:Y:S01]  /*1b600*/  PRMT R42, R42, 0x5410, R7 ;  /* 0x000054102a2a7816 */ /* 0x000fe20000000007 */
[----:B------:R-:W-:Y:S02]  /*1b610*/  IMAD.MOV.U32 R13, RZ, RZ, R24 ;  /* 0x000000ffff0d7224 */ /* 0x000fe400078e0018 */
[----:B------:R-:W-:-:S07]  /*1b620*/  IMAD.MOV.U32 R3, RZ, RZ, R14 ;  /* 0x000000ffff037224 */ /* 0x000fce00078e000e */
[----:B------:R-:W-:Y:S05]  /*1b630*/  WARPSYNC.COLLECTIVE R15, `(.L_x_15789) ;  /* 0x000000000f087348 */ /* 0x000fea0003c00000 */
[----:B------:R0:W1:Y:S02]  /*1b640*/  SHFL.IDX P6, R14, R13, R12, R11 ;  /* 0x0000000c0d0e7389 */ /* 0x00006400000c000b */
[----:B01----:R-:W-:Y:S01]  /*1b650*/  ENDCOLLECTIVE ;  /* 0x000000000000791b */ /* 0x003fe20003800000 */
.L_x_15789:
[----:B------:R-:W-:Y:S01]  /*1b660*/  IMAD.MOV.U32 R13, RZ, RZ, R27 ;  /* 0x000000ffff0d7224 */ /* 0x000fe200078e001b */
[----:B------:R-:W-:-:S07]  /*1b670*/  MOV R24, R14 ;  /* 0x0000000e00187202 */ /* 0x000fce0000000f00 */
[----:B------:R-:W-:Y:S05]  /*1b680*/  WARPSYNC.COLLECTIVE R15, `(.L_x_15790) ;  /* 0x000000000f087348 */ /* 0x000fea0003c00000 */
[----:B------:R0:W1:Y:S02]  /*1b690*/  SHFL.IDX P6, R14, R13, R12, R11 ;  /* 0x0000000c0d0e7389 */ /* 0x00006400000c000b */
[----:B01----:R-:W-:Y:S01]  /*1b6a0*/  ENDCOLLECTIVE ;  /* 0x000000000000791b */ /* 0x003fe20003800000 */
.L_x_15790:
[----:B------:R-:W-:Y:S05]  /*1b6b0*/  BRA `(.L_x_15791) ;  /* 0xfffffec800947947 */ /* 0x000fea000383ffff */
.L_x_15566:
[----:B0-----:R0:W1:Y:S02]  /*1b6c0*/  SYNCS.PHASECHK.TRANS64.TRYWAIT P1, [R2+URZ+0x16800], R13 ;  /* 0x0168000d020075a7 */ /* 0x001064000802017f */
[----:B-1----:R-:W-:Y:S05]  /*1b6d0*/  @!P1 NANOSLEEP.SYNCS 0x989680 ;  /* 0x009896800000995d */ /* 0x002fea0003900000 */
[----:B------:R-:W1:Y:S02]  /*1b6e0*/  @!P1 SYNCS.PHASECHK.TRANS64 P1, [R2+URZ+0x16800], R13 ;  /* 0x0168000d020095a7 */ /* 0x000e64000802007f */
[----:B-1----:R-:W-:Y:S05]  /*1b6f0*/  @!P1 BRA `(.L_x_15566) ;  /* 0xfffffffc00f09947 */ /* 0x002fea000383ffff */
[----:B------:R-:W-:Y:S05]  /*1b700*/  BRA `(.L_x_15792) ;  /* 0xfffffecc00347947 */ /* 0x000fea000383ffff */
.L_x_15572:
[----:B-1----:R1:W3:Y:S02]  /*1b710*/  SYNCS.PHASECHK.TRANS64.TRYWAIT P1, [R8+URZ+0x16830], R3 ;  /* 0x01683003080075a7 */ /* 0x0022e4000802017f */
[----:B---3--:R-:W-:Y:S05]  /*1b720*/  @!P1 NANOSLEEP.SYNCS 0x989680 ;  /* 0x009896800000995d */ /* 0x008fea0003900000 */
[----:B------:R-:W3:Y:S02]  /*1b730*/  @!P1 SYNCS.PHASECHK.TRANS64 P1, [R8+URZ+0x16830], R3 ;  /* 0x01683003080095a7 */ /* 0x000ee4000802007f */
[----:B---3--:R-:W-:Y:S05]  /*1b740*/  @!P1 BRA `(.L_x_15572) ;  /* 0xfffffffc00f09947 */ /* 0x008fea000383ffff */
[----:B------:R-:W-:Y:S05]  /*1b750*/  BRA `(.L_x_15571) ;  /* 0xfffffed800c47947 */ /* 0x000fea000383ffff */
.L_x_15579:
[----:B-1----:R1:W2:Y:S02]  /*1b760*/  SYNCS.PHASECHK.TRANS64.TRYWAIT P2, [R3+URZ+0x16830], R0 ;  /* 0x01683000030075a7 */ /* 0x0022a4000804017f */
[----:B--2---:R-:W-:Y:S05]  /*1b770*/  @!P2 NANOSLEEP.SYNCS 0x989680 ;  /* 0x009896800000a95d */ /* 0x004fea0003900000 */
[----:B------:R-:W2:Y:S02]  /*1b780*/  @!P2 SYNCS.PHASECHK.TRANS64 P2, [R3+URZ+0x16830], R0 ;  /* 0x016830000300a5a7 */ /* 0x000ea4000804007f */
[----:B--2---:R-:W-:Y:S05]  /*1b790*/  @!P2 BRA `(.L_x_15579) ;  /* 0xfffffffc00f0a947 */ /* 0x004fea000383ffff */
[----:B------:R-:W-:Y:S05]  /*1b7a0*/  BRA `(.L_x_15578) ;  /* 0xfffffefc00707947 */ /* 0x000fea000383ffff */
.L_x_15583:
[----:B-1----:R1:W2:Y:S02]  /*1b7b0*/  SYNCS.PHASECHK.TRANS64.TRYWAIT P1, [R3+URZ+0x16850], R0 ;  /* 0x01685000030075a7 */ /* 0x0022a4000802017f */
[----:B--2---:R-:W-:Y:S05]  /*1b7c0*/  @!P1 NANOSLEEP.SYNCS 0x989680 ;  /* 0x009896800000995d */ /* 0x004fea0003900000 */
[----:B------:R-:W2:Y:S02]  /*1b7d0*/  @!P1 SYNCS.PHASECHK.TRANS64 P1, [R3+URZ+0x16850], R0 ;  /* 0x01685000030095a7 */ /* 0x000ea4000802007f */
[----:B--2---:R-:W-:Y:S05]  /*1b7e0*/  @!P1 BRA `(.L_x_15583) ;  /* 0xfffffffc00f09947 */ /* 0x004fea000383ffff */
[----:B------:R-:W-:Y:S05]  /*1b7f0*/  BRA `(.L_x_15580) ;  /* 0xffffff00004c7947 */ /* 0x000fea000383ffff */
.L_x_15592:
[----:B-1----:R1:W2:Y:S02]  /*1b800*/  SYNCS.PHASECHK.TRANS64.TRYWAIT P1, [R0+URZ+0x16830], R3 ;  /* 0x01683003000075a7 */ /* 0x0022a4000802017f */
[----:B--2---:R-:W-:Y:S05]  /*1b810*/  @!P1 NANOSLEEP.SYNCS 0x989680 ;  /* 0x009896800000995d */ /* 0x004fea0003900000 */
[----:B------:R-:W2:Y:S02]  /*1b820*/  @!P1 SYNCS.PHASECHK.TRANS64 P1, [R0+URZ+0x16830], R3 ;  /* 0x01683003000095a7 */ /* 0x000ea4000802007f */
[----:B--2---:R-:W-:Y:S05]  /*1b830*/  @!P1 BRA `(.L_x_15592) ;  /* 0xfffffffc00f09947 */ /* 0x004fea000383ffff */
[----:B------:R-:W-:Y:S05]  /*1b840*/  BRA `(.L_x_15591) ;  /* 0xffffff2400c47947 */ /* 0x000fea000383ffff */
.L_x_15596:
[----:B-1----:R1:W2:Y:S02]  /*1b850*/  SYNCS.PHASECHK.TRANS64.TRYWAIT P1, [R3+URZ+0x16850], R0 ;  /* 0x01685000030075a7 */ /* 0x0022a4000802017f */
[----:B--2---:R-:W-:Y:S05]  /*1b860*/  @!P1 NANOSLEEP.SYNCS 0x989680 ;  /* 0x009896800000995d */ /* 0x004fea0003900000 */
[----:B------:R-:W2:Y:S02]  /*1b870*/  @!P1 SYNCS.PHASECHK.TRANS64 P1, [R3+URZ+0x16850], R0 ;  /* 0x01685000030095a7 */ /* 0x000ea4000802007f */
[----:B--2---:R-:W-:Y:S05]  /*1b880*/  @!P1 BRA `(.L_x_15596) ;  /* 0xfffffffc00f09947 */ /* 0x004fea000383ffff */
[----:B------:R-:W-:Y:S05]  /*1b890*/  BRA `(.L_x_15593) ;  /* 0xffffff2800947947 */ /* 0x000fea000383ffff */
.L_x_15603:
[----:B-1----:R1:W2:Y:S02]  /*1b8a0*/  SYNCS.PHASECHK.TRANS64.TRYWAIT P1, [R10+URZ+0x16850], R7 ;  /* 0x016850070a0075a7 */ /* 0x0022a4000802017f */
[----:B--2---:R-:W-:Y:S05]  /*1b8b0*/  @!P1 NANOSLEEP.SYNCS 0x989680 ;  /* 0x009896800000995d */ /* 0x004fea0003900000 */
[----:B------:R-:W2:Y:S02]  /*1b8c0*/  @!P1 SYNCS.PHASECHK.TRANS64 P1, [R10+URZ+0x16850], R7 ;  /* 0x016850070a0095a7 */ /* 0x000ea4000802007f */
[----:B--2---:R-:W-:Y:S05]  /*1b8d0*/  @!P1 BRA `(.L_x_15603) ;  /* 0xfffffffc00f09947 */ /* 0x004fea000383ffff */
[----:B------:R-:W-:Y:S05]  /*1b8e0*/  BRA `(.L_x_15602) ;  /* 0xffffff44005c7947 */ /* 0x000fea000383ffff */
.L_x_15609:
[----:B------:R-:W-:Y:S01]  /*1b8f0*/  MOV R13, R41 ;  /* 0x00000029000d7202 */ /* 0x000fe20000000f00 */
[----:B------:R-:W-:Y:S01]  /*1b900*/  IMAD.MOV.U32 R12, RZ, RZ, RZ ;  /* 0x000000ffff0c7224 */ /* 0x000fe200078e00ff */
[----:B------:R-:W-:Y:S01]  /*1b910*/  IADD3 R42, R49, R51, RZ ;  /* 0x00000033312a7210 */ /* 0x000fe20007ffe0ff */
[----:B------:R-:W-:Y:S02]  /*1b920*/  IMAD.MOV.U32 R11, RZ, RZ, 0x181f ;  /* 0x0000181fff0b7424 */ /* 0x000fe400078e00ff */
[----:B------:R-:W-:Y:S02]  /*1b930*/  IMAD.MOV.U32 R15, RZ, RZ, -0x1 ;  /* 0xffffffffff0f7424 */ /* 0x000fe400078e00ff */
[----:B------:R-:W-:-:S07]  /*1b940*/  VIADD R20, R42, 0x30 ;  /* 0x000000302a147836 */ /* 0x000fce0000000000 */
[----:B0----5:R-:W-:Y:S05]  /*1b950*/  WARPSYNC.COLLECTIVE R15, `(.L_x_15793) ;  /* 0x000000000f087348 */ /* 0x021fea0003c00000 */
[----:B------:R1:W2:Y:S02]  /*1b960*/  SHFL.IDX P6, R14, R13, R12, R11 ;  /* 0x0000000c0d0e7389 */ /* 0x0002a400000c000b */
[----:B012--5:R-:W-:Y:S01]  /*1b970*/  ENDCOLLECTIVE ;  /* 0x000000000000791b */ /* 0x027fe20003800000 */
.L_x_15793:
[----:B------:R-:W-:Y:S02]  /*1b980*/  IMAD.MOV.U32 R13, RZ, RZ, R40 ;  /* 0x000000ffff0d7224 */ /* 0x000fe400078e0028 */
[----:B------:R-:W-:-:S07]  /*1b990*/  IMAD.MOV.U32 R0, RZ, RZ, R14 ;  /* 0x000000ffff007224 */ /* 0x000fce00078e000e */
[----:B------:R-:W-:Y:S05]  /*1b9a0*/  WARPSYNC.COLLECTIVE R15, `(.L_x_15794) ;  /* 0x000000000f087348 */ /* 0x000fea0003c00000 */
[----:B------:R0:W1:Y:S02]  /*1b9b0*/  SHFL.IDX P6, R14, R13, R12, R11 ;  /* 0x0000000c0d0e7389 */ /* 0x00006400000c000b */
[----:B01----:R-:W-:Y:S01]  /*1b9c0*/  ENDCOLLECTIVE ;  /* 0x000000000000791b */ /* 0x003fe20003800000 */
.L_x_15794:
[----:B------:R-:W-:Y:S02]  /*1b9d0*/  ULDC UR4, c[0x0][0xac8] ;  /* 0x0002b20000047ab9 */ /* 0x000fe40000000800 */
[----:B------:R-:W-:-:S04]  /*1b9e0*/  ISETP.GE.AND P0, PT, R43, UR4, PT ;  /* 0x000000042b007c0c */ /* 0x000fc8000bf06270 */
[-C--:B------:R-:W-:Y:S02]  /*1b9f0*/  ISETP.GE.OR P3, PT, R42, R45.reuse, P0 ;  /* 0x0000002d2a00720c */ /* 0x080fe40000766670 */
[----:B------:R-:W-:Y:S02]  /*1ba00*/  ISETP.GE.OR P4, PT, R20, R45, P0 ;  /* 0x0000002d1400720c */ /* 0x000fe40000786670 */
[----:B------:R-:W-:Y:S01]  /*1ba10*/  IADD3 R20, R42, 0x60, RZ ;  /* 0x000000602a147810 */ /* 0x000fe20007ffe0ff */
[----:B------:R-:W-:-:S03]  /*1ba20*/  IMAD.MOV.U32 R13, RZ, RZ, R41 ;  /* 0x000000ffff0d7224 */ /* 0x000fc600078e0029 */
[----:B------:R-:W-:Y:S01]  /*1ba30*/  ISETP.GE.OR P2, PT, R20, R45, P0 ;  /* 0x0000002d1400720c */ /* 0x000fe20000746670 */
[----:B------:R-:W-:Y:S01]  /*1ba40*/  IMAD.MOV.U32 R12, RZ, RZ, 0x1 ;  /* 0x00000001ff0c7424 */ /* 0x000fe200078e00ff */
[----:B------:R-:W-:-:S11]  /*1ba50*/  MOV R3, R14 ;  /* 0x0000000e00037202 */ /* 0x000fd60000000f00 */
[----:B------:R-:W-:Y:S05]  /*1ba60*/  WARPSYNC.COLLECTIVE R15, `(.L_x_15795) ;  /* 0x000000000f087348 */ /* 0x000fea0003c00000 */
[----:B------:R0:W1:Y:S02]  /*1ba70*/  SHFL.IDX P6, R14, R13, R12, R11 ;  /* 0x0000000c0d0e7389 */ /* 0x00006400000c000b */
[----:B01----:R-:W-:Y:S01]  /*1ba80*/  ENDCOLLECTIVE ;  /* 0x000000000000791b */ /* 0x003fe20003800000 */
.L_x_15795:
[----:B------:R-:W-:-:S04]  /*1ba90*/  @!P3 LEA R28, P5, R43, R3, 0x1 ;  /* 0x000000032b1cb211 */ /* 0x000fc800078a08ff */
[----:B------:R-:W-:Y:S01]  /*1baa0*/  @!P3 LEA.HI.X R3, R43, R0, R44, 0x1, P5 ;  /* 0x000000002b03b211 */ /* 0x000fe200028f0c2c */
[----:B------:R-:W-:Y:S02]  /*1bab0*/  IMAD.MOV.U32 R13, RZ, RZ, R40 ;  /* 0x000000ffff0d7224 */ /* 0x000fe400078e0028 */
[----:B------:R-:W-:-:S07]  /*1bac0*/  IMAD.MOV.U32 R8, RZ, RZ, R14 ;  /* 0x000000ffff087224 */ /* 0x000fce00078e000e */
[----:B------:R-:W-:Y:S05]  /*1bad0*/  WARPSYNC.COLLECTIVE R15, `(.L_x_15796) ;  /* 0x000000000f087348 */ /* 0x000fea0003c00000 */
[----:B------:R0:W1:Y:S02]  /*1bae0*/  SHFL.IDX P6, R14, R13, R12, R11 ;  /* 0x0000000c0d0e7389 */ /* 0x00006400000c000b */
[----:B01----:R-:W-:Y:S01]  /*1baf0*/  ENDCOLLECTIVE ;  /* 0x000000000000791b */ /* 0x003fe20003800000 */
.L_x_15796:
[----:B------:R-:W-:Y:S02]  /*1bb00*/  IMAD.MOV.U32 R13, RZ, RZ, R41 ;  /* 0x000000ffff0d7224 */ /* 0x000fe400078e0029 */
[----:B------:R-:W-:Y:S02]  /*1bb10*/  IMAD.MOV.U32 R12, RZ, RZ, 0x2 ;  /* 0x00000002ff0c7424 */ /* 0x000fe400078e00ff */
[----:B------:R-:W-:-:S07]  /*1bb20*/  IMAD.MOV.U32 R9, RZ, RZ, R14 ;  /* 0x000000ffff097224 */ /* 0x000fce00078e000e */
[----:B------:R-:W-:Y:S05]  /*1bb30*/  WARPSYNC.COLLECTIVE R15, `(.L_x_15797) ;  /* 0x000000000f087348 */ /* 0x000fea0003c00000 */
[----:B------:R0:W1:Y:S02]  /*1bb40*/  SHFL.IDX P6, R14, R13, R12, R11 ;  /* 0x0000000c0d0e7389 */ /* 0x00006400000c000b */
[----:B01----:R-:W-:Y:S01]  /*1bb50*/  ENDCOLLECTIVE ;  /* 0x000000000000791b */ /* 0x003fe20003800000 */
.L_x_15797:
        /* <DEDUP_REMOVED lines=11> */
.L_x_15798:
[----:B------:R-:W-:Y:S02]  /*1bc10*/  IMAD.MOV.U32 R13, RZ, RZ, R41 ;  /* 0x000000ffff0d7224 */ /* 0x000fe400078e0029 */
[----:B------:R-:W-:Y:S01]  /*1bc20*/  IMAD.MOV.U32 R12, RZ, RZ, 0x3 ;  /* 0x00000003ff0c7424 */ /* 0x000fe200078e00ff */
[----:B------:R-:W-:-:S13]  /*1bc30*/  @!P2 LEA R46, P5, R43, R14, 0x1 ;  /* 0x0000000e2b2ea211 */ /* 0x000fda00078a08ff */
[----:B------:R-:W-:Y:S05]  /*1bc40*/  WARPSYNC.COLLECTIVE R15, `(.L_x_15799) ;  /* 0x000000000f087348 */ /* 0x000fea0003c00000 */
[----:B------:R0:W1:Y:S02]  /*1bc50*/  SHFL.IDX P6, R14, R13, R12, R11 ;  /* 0x0000000c0d0e7389 */ /* 0x00006400000c000b */
[----:B01----:R-:W-:Y:S01]  /*1bc60*/  ENDCOLLECTIVE ;  /* 0x000000000000791b */ /* 0x003fe20003800000 */
.L_x_15799:
[----:B------:R-:W-:Y:S01]  /*1bc70*/  @!P2 LEA.HI.X R47, R43, R10, R44, 0x1, P5 ;  /* 0x0000000a2b2fa211 */ /* 0x000fe200028f0c2c */
[----:B------:R-:W-:-:S04]  /*1bc80*/  @!P2 IMAD.MOV.U32 R4, RZ, RZ, R46 ;  /* 0x000000ffff04a224 */ /* 0x000fc800078e002e */
[----:B------:R-:W-:-:S05]  /*1bc90*/  @!P2 IMAD.MOV.U32 R5, RZ, RZ, R47 ;  /* 0x000000ffff05a224 */ /* 0x000fca00078e002f */
[----:B------:R0:W-:Y:S01]  /*1bca0*/  @!P2 ST.E.128 desc[UR40][R4.64], R32 ;  /* 0x000000200400a985 */ /* 0x0001e2000c101d28 */
[----:B------:R-:W-:Y:S01]  /*1bcb0*/  MOV R13, R40 ;  /* 0x00000028000d7202 */ /* 0x000fe20000000f00 */
[----:B------:R-:W-:-:S07]  /*1bcc0*/  IMAD.MOV.U32 R0, RZ, RZ, R14 ;  /* 0x000000ffff007224 */ /* 0x000fce00078e000e */
[----:B0-----:R-:W-:Y:S05]  /*1bcd0*/  WARPSYNC.COLLECTIVE R15, `(.L_x_15800) ;  /* 0x000000000f087348 */ /* 0x001fea0003c00000 */
[----:B------:R1:W2:Y:S02]  /*1bce0*/  SHFL.IDX P6, R14, R13, R12, R11 ;  /* 0x0000000c0d0e7389 */ /* 0x0002a400000c000b */
[----:B012---:R-:W-:Y:S01]  /*1bcf0*/  ENDCOLLECTIVE ;  /* 0x000000000000791b */ /* 0x007fe20003800000 */
.L_x_15800:
[----:B------:R-:W-:Y:S05]  /*1bd00*/  BRA `(.L_x_15801) ;  /* 0xffffff5800947947 */ /* 0x000fea000383ffff */
.L_x_15611:
[----:B------:R-:W-:Y:S01]  /*1bd10*/  IMAD.MOV.U32 R13, RZ, RZ, R4 ;  /* 0x000000ffff0d7224 */ /* 0x000fe200078e0004 */
[----:B------:R-:W-:Y:S01]  /*1bd20*/  MOV R15, 0xffffffff ;  /* 0xffffffff000f7802 */ /* 0x000fe20000000f00 */
[----:B------:R-:W-:Y:S02]  /*1bd30*/  IMAD.MOV.U32 R12, RZ, RZ, RZ ;  /* 0x000000ffff0c7224 */ /* 0x000fe400078e00ff */
[----:B------:R-:W-:-:S07]  /*1bd40*/  IMAD.MOV.U32 R11, RZ, RZ, 0x1c1f ;  /* 0x00001c1fff0b7424 */ /* 0x000fce00078e00ff */
[----:B------:R-:W-:Y:S05]  /*1bd50*/  WARPSYNC.COLLECTIVE R15, `(.L_x_15802) ;  /* 0x000000000f087348 */ /* 0x000fea0003c00000 */
[----:B------:R0:W1:Y:S02]  /*1bd60*/  SHFL.IDX P6, R14, R13, R12, R11 ;  /* 0x0000000c0d0e7389 */ /* 0x00006400000c000b */
[----:B01----:R-:W-:Y:S01]  /*1bd70*/  ENDCOLLECTIVE ;  /* 0x000000000000791b */ /* 0x003fe20003800000 */
.L_x_15802:
[----:B------:R-:W-:Y:S02]  /*1bd80*/  IMAD.MOV.U32 R13, RZ, RZ, R0 ;  /* 0x000000ffff0d7224 */ /* 0x000fe400078e0000 */
[----:B------:R-:W-:-:S07]  /*1bd90*/  IMAD.MOV.U32 R3, RZ, RZ, R14 ;  /* 0x000000ffff037224 */ /* 0x000fce00078e000e */
[----:B------:R-:W-:Y:S05]  /*1bda0*/  WARPSYNC.COLLECTIVE R15, `(.L_x_15803) ;  /* 0x000000000f087348 */ /* 0x000fea0003c00000 */
[----:B------:R0:W1:Y:S02]  /*1bdb0*/  SHFL.IDX P6, R14, R13, R12, R11 ;  /* 0x0000000c0d0e7389 */ /* 0x00006400000c000b */
[----:B01----:R-:W-:Y:S01]  /*1bdc0*/  ENDCOLLECTIVE ;  /* 0x000000000000791b */ /* 0x003fe20003800000 */
.L_x_15803:
[----:B------:R-:W-:Y:S05]  /*1bdd0*/  BRA `(.L_x_15804) ;  /* 0xffffff5c00707947 */ /* 0x000fea000383ffff */
.L_x_15614:
[----:B------:R-:W-:Y:S01]  /*1bde0*/  BSSY B1, `(.L_x_15805) ;  /* 0x0000008000017945 */ /* 0x000fe20003800000 */
[----:B---3--:R-:W-:Y:S01]  /*1bdf0*/  IMAD.MOV.U32 R13, RZ, RZ, R4 ;  /* 0x000000ffff0d7224 */ /* 0x008fe200078e0004 */
[----:B------:R-:W-:Y:S01]  /*1be00*/  MOV R15, 0xffffffff ;  /* 0xffffffff000f7802 */ /* 0x000fe20000000f00 */
[----:B------:R-:W-:Y:S02]  /*1be10*/  IMAD.MOV.U32 R12, RZ, RZ, 0x1 ;  /* 0x00000001ff0c7424 */ /* 0x000fe400078e00ff */
[----:B------:R-:W-:-:S07]  /*1be20*/  IMAD.MOV.U32 R11, RZ, RZ, 0x1c1f ;  /* 0x00001c1fff0b7424 */ /* 0x000fce00078e00ff */
[----:B012---:R-:W-:Y:S05]  /*1be30*/  WARPSYNC.COLLECTIVE R15, `(.L_x_15806) ;  /* 0x000000000f087348 */ /* 0x007fea0003c00000 */
[----:B--2---:R2:W3:Y:S02]  /*1be40*/  SHFL.IDX P6, R14, R13, R12, R11 ;  /* 0x0000000c0d0e7389 */ /* 0x0044e400000c000b */
[----:B0123--:R-:W-:Y:S01]  /*1be50*/  ENDCOLLECTIVE ;  /* 0x000000000000791b */ /* 0x00ffe20003800000 */
.L_x_15806:
[----:B------:R-:W-:Y:S05]  /*1be60*/  BSYNC B1 ;  /* 0x0000000000017941 */ /* 0x000fea0003800000 */
.L_x_15805:
        /* <DEDUP_REMOVED lines=8> */
.L_x_15807:
[----:B------:R-:W-:Y:S05]  /*1bef0*/  BRA `(.L_x_15808) ;  /* 0xffffff5c00cc7947 */ /* 0x000fea000383ffff */
.L_x_15618:
[----:B------:R-:W-:Y:S01]  /*1bf00*/  MOV R13, R20 ;  /* 0x00000014000d7202 */ /* 0x000fe20000000f00 */
[----:B------:R-:W-:Y:S02]  /*1bf10*/  IMAD.MOV.U32 R12, RZ, RZ, RZ ;  /* 0x000000ffff0c7224 */ /* 0x000fe400078e00ff */
[----:B------:R-:W-:Y:S02]  /*1bf20*/  IMAD.MOV.U32 R11, RZ, RZ, 0x181f ;  /* 0x0000181fff0b7424 */ /* 0x000fe400078e00ff */
[----:B------:R-:W-:Y:S02]  /*1bf30*/  IMAD.MOV.U32 R15, RZ, RZ, -0x1 ;  /* 0xffffffffff0f7424 */ /* 0x000fe400078e00ff */
[----:B------:R-:W-:Y:S01]  /*1bf40*/  IMAD R21, R24, R25, RZ ;  /* 0x0000001918157224 */ /* 0x000fe200078e02ff */
[----:B------:R-:W-:-:S07]  /*1bf50*/  IADD3 R24, R27, R28, RZ ;  /* 0x0000001c1b187210 */ /* 0x000fce0007ffe0ff */
[----:B0-----:R-:W-:Y:S05]  /*1bf60*/  WARPSYNC.COLLECTIVE R15, `(.L_x_15809) ;  /* 0x000000000f087348 */ /* 0x001fea0003c00000 */
[----:B------:R1:W2:Y:S02]  /*1bf70*/  SHFL.IDX P6, R14, R13, R12, R11 ;  /* 0x0000000c0d0e7389 */ /* 0x0002a400000c000b */
[----:B012---:R-:W-:Y:S01]  /*1bf80*/  ENDCOLLECTIVE ;  /* 0x000000000000791b */ /* 0x007fe20003800000 */
.L_x_15809:
[C---:B------:R-:W-:Y:S01]  /*1bf90*/  ISETP.GE.OR P3, PT, R24.reuse, R21, P0 ;  /* 0x000000151800720c */ /* 0x040fe20000766670 */
[----:B------:R-:W-:-:S05]  /*1bfa0*/  VIADD R8, R24, 0x30 ;  /* 0x0000003018087836 */ /* 0x000fca0000000000 */
[----:B------:R-:W-:Y:S02]  /*1bfb0*/  ISETP.GE.OR P4, PT, R8, R21, P0 ;  /* 0x000000150800720c */ /* 0x000fe40000786670 */
[----:B------:R-:W-:Y:S01]  /*1bfc0*/  IADD3 R8, R24, 0x60, RZ ;  /* 0x0000006018087810 */ /* 0x000fe20007ffe0ff */
[----:B------:R-:W-:-:S03]  /*1bfd0*/  IMAD.MOV.U32 R13, RZ, RZ, R7 ;  /* 0x000000ffff0d7224 */ /* 0x000fc600078e0007 */
[----:B------:R-:W-:Y:S01]  /*1bfe0*/  ISETP.GE.OR P2, PT, R8, R21, P0 ;  /* 0x000000150800720c */ /* 0x000fe20000746670 */
[----:B------:R-:W-:-:S12]  /*1bff0*/  IMAD.MOV.U32 R0, RZ, RZ, R14 ;  /* 0x000000ffff007224 */ /* 0x000fd800078e000e */
[----:B------:R-:W-:Y:S05]  /*1c000*/  WARPSYNC.COLLECTIVE R15, `(.L_x_15810) ;  /* 0x000000000f087348 */ /* 0x000fea0003c00000 */
[----:B------:R0:W1:Y:S02]  /*1c010*/  SHFL.IDX P6, R14, R13, R12, R11 ;  /* 0x0000000c0d0e7389 */ /* 0x00006400000c000b */
[----:B01----:R-:W-:Y:S01]  /*1c020*/  ENDCOLLECTIVE ;  /* 0x000000000000791b */ /* 0x003fe20003800000 */
.L_x_15810:
[----:B------:R-:W-:Y:S02]  /*1c030*/  IMAD.MOV.U32 R13, RZ, RZ, R20 ;  /* 0x000000ffff0d7224 */ /* 0x000fe400078e0014 */
[----:B------:R-:W-:Y:S01]  /*1c040*/  IMAD.MOV.U32 R12, RZ, RZ, 0x1 ;  /* 0x00000001ff0c7424 */ /* 0x000fe200078e00ff */
[----:B------:R-:W-:-:S07]  /*1c050*/  MOV R3, R14 ;  /* 0x0000000e00037202 */ /* 0x000fce0000000f00 */
[----:B------:R-:W-:Y:S05]  /*1c060*/  WARPSYNC.COLLECTIVE R15, `(.L_x_15811) ;  /* 0x000000000f087348 */ /* 0x000fea0003c00000 */
[----:B------:R0:W1:Y:S02]  /*1c070*/  SHFL.IDX P6, R14, R13, R12, R11 ;  /* 0x0000000c0d0e7389 */ /* 0x00006400000c000b */
[----:B01----:R-:W-:Y:S01]  /*1c080*/  ENDCOLLECTIVE ;  /* 0x000000000000791b */ /* 0x003fe20003800000 */
.L_x_15811:
[----:B------:R-:W-:-:S04]  /*1c090*/  @!P3 LEA R10, P5, R43, R3, 0x1 ;  /* 0x000000032b0ab211 */ /* 0x000fc800078a08ff */
[----:B------:R-:W-:Y:S01]  /*1c0a0*/  @!P3 LEA.HI.X R3, R43, R0, R44, 0x1, P5 ;  /* 0x000000002b03b211 */ /* 0x000fe200028f0c2c */
[----:B------:R-:W-:Y:S02]  /*1c0b0*/  IMAD.MOV.U32 R13, RZ, RZ, R7 ;  /* 0x000000ffff0d7224 */ /* 0x000fe400078e0007 */
[----:B------:R-:W-:-:S07]  /*1c0c0*/  IMAD.MOV.U32 R4, RZ, RZ, R14 ;  /* 0x000000ffff047224 */ /* 0x000fce00078e000e */
[----:B------:R-:W-:Y:S05]  /*1c0d0*/  WARPSYNC.COLLECTIVE R15, `(.L_x_15812) ;  /* 0x000000000f087348 */ /* 0x000fea0003c00000 */
[----:B------:R0:W1:Y:S02]  /*1c0e0*/  SHFL.IDX P6, R14, R13, R12, R11 ;  /* 0x0000000c0d0e7389 */ /* 0x00006400000c000b */
[----:B01----:R-:W-:Y:S01]  /*1c0f0*/  ENDCOLLECTIVE ;  /* 0x000000000000791b */ /* 0x003fe20003800000 */
.L_x_15812:
[----:B------:R-:W-:Y:S02]  /*1c100*/  IMAD.MOV.U32 R13, RZ, RZ, R20 ;  /* 0x000000ffff0d7224 */ /* 0x000fe400078e0014 */
[----:B------:R-:W-:Y:S02]  /*1c110*/  IMAD.MOV.U32 R12, RZ, RZ, 0x2 ;  /* 0x00000002ff0c7424 */ /* 0x000fe400078e00ff */
[----:B------:R-:W-:-:S07]  /*1c120*/  IMAD.MOV.U32 R5, RZ, RZ, R14 ;  /* 0x000000ffff057224 */ /* 0x000fce00078e000e */
[----:B------:R-:W-:Y:S05]  /*1c130*/  WARPSYNC.COLLECTIVE R15, `(.L_x_15813) ;  /* 0x000000000f087348 */ /* 0x000fea0003c00000 */
[----:B------:R0:W1:Y:S02]  /*1c140*/  SHFL.IDX P6, R14, R13, R12, R11 ;  /* 0x0000000c0d0e7389 */ /* 0x00006400000c000b */
[----:B01----:R-:W-:Y:S01]  /*1c150*/  ENDCOLLECTIVE ;  /* 0x000000000000791b */ /* 0x003fe20003800000 */
.L_x_15813:
[----:B------:R-:W-:-:S04]  /*1c160*/  @!P4 LEA R8, P1, R43, R5, 0x1 ;  /* 0x000000052b08c211 */ /* 0x000fc800078208ff */
[----:B------:R-:W-:Y:S01]  /*1c170*/  @!P4 LEA.HI.X R9, R43, R4, R44, 0x1, P1 ;  /* 0x000000042b09c211 */ /* 0x000fe200008f0c2c */
[----:B------:R-:W-:Y:S02]  /*1c180*/  IMAD.MOV.U32 R13, RZ, RZ, R7 ;  /* 0x000000ffff0d7224 */ /* 0x000fe400078e0007 */
[----:B------:R-:W-:-:S07]  /*1c190*/  IMAD.MOV.U32 R6, RZ, RZ, R14 ;  /* 0x000000ffff067224 */ /* 0x000fce00078e000e */
[----:B------:R-:W-:Y:S05]  /*1c1a0*/  WARPSYNC.COLLECTIVE R15, `(.L_x_15814) ;  /* 0x000000000f087348 */ /* 0x000fea0003c00000 */
[----:B------:R0:W1:Y:S02]  /*1c1b0*/  SHFL.IDX P6, R14, R13, R12, R11 ;  /* 0x0000000c0d0e7389 */ /* 0x00006400000c000b */
[----:B01----:R-:W-:Y:S01]  /*1c1c0*/  ENDCOLLECTIVE ;  /* 0x000000000000791b */ /* 0x003fe20003800000 */
.L_x_15814:
        /* <DEDUP_REMOVED lines=12> */
.L_x_15815:
[----:B------:R0:W-:Y:S01]  /*1c290*/  @!P2 ST.E.128 desc[UR40][R4.64], RZ ;  /* 0x000000ff0400a985 */ /* 0x0001e2000c101d28 */
[----:B------:R-:W-:Y:S01]  /*1c2a0*/  MOV R13, R7 ;  /* 0x00000007000d7202 */ /* 0x000fe20000000f00 */
[----:B------:R-:W-:-:S07]  /*1c2b0*/  IMAD.MOV.U32 R0, RZ, RZ, R14 ;  /* 0x000000ffff007224 */ /* 0x000fce00078e000e */
[----:B0-----:R-:W-:Y:S05]  /*1c2c0*/  WARPSYNC.COLLECTIVE R15, `(.L_x_15816) ;  /* 0x000000000f087348 */ /* 0x001fea0003c00000 */
[----:B------:R1:W2:Y:S02]  /*1c2d0*/  SHFL.IDX P6, R14, R13, R12, R11 ;  /* 0x0000000c0d0e7389 */ /* 0x0002a400000c000b */
[----:B012---:R-:W-:Y:S01]  /*1c2e0*/  ENDCOLLECTIVE ;  /* 0x000000000000791b */ /* 0x007fe20003800000 */
.L_x_15816:
[----:B------:R-:W-:Y:S05]  /*1c2f0*/  BRA `(.L_x_15817) ;  /* 0xffffff6400dc7947 */ /* 0x000fea000383ffff */
.L_x_15637:
        /* <DEDUP_REMOVED lines=11> */
.L_x_15819:
[----:B------:R-:W-:Y:S05]  /*1c3b0*/  BSYNC B1 ;  /* 0x0000000000017941 */ /* 0x000fea0003800000 */
.L_x_15818:
[----:B------:R-:W-:Y:S05]  /*1c3c0*/  BRA `(.L_x_15820) ;  /* 0xffffff8000c07947 */ /* 0x000fea000383ffff */
.L_x_15639:
[----:B------:R-:W-:Y:S01]  /*1c3d0*/  BSSY B1, `(.L_x_15821) ;  /* 0x0000006000017945 */ /* 0x000fe20003800000 */
[----:B------:R-:W-:-:S07]  /*1c3e0*/  MOV R15, 0xffffffff ;  /* 0xffffffff000f7802 */ /* 0x000fce0000000f00 */
[----:B012---:R-:W-:Y:S05]  /*1c3f0*/  WARPSYNC.COLLECTIVE R15, `(.L_x_15822) ;  /* 0x000000000f0c7348 */ /* 0x007fea0003c00000 */
[----:B------:R-:W-:Y:S02]  /*1c400*/  ELECT P6, UR62, PT ;  /* 0x00000000003e782f */ /* 0x000fe400038c0000 */
[----:B------:R-:W-:Y:S01]  /*1c410*/  MOV R14, UR62 ;  /* 0x0000003e000e7c02 */ /* 0x000fe20008000f00 */
[----:B012---:R-:W-:Y:S10]  /*1c420*/  ENDCOLLECTIVE ;  /* 0x000000000000791b */ /* 0x007ff40003800000 */
.L_x_15822:
[----:B------:R-:W-:Y:S05]  /*1c430*/  BSYNC B1 ;  /* 0x0000000000017941 */ /* 0x000fea0003800000 */
.L_x_15821:
[----:B------:R-:W-:Y:S05]  /*1c440*/  BRA `(.L_x_15638) ;  /* 0xffffff8000b87947 */ /* 0x000fea000383ffff */
.L_x_15641:
[----:B--2---:R2:W3:Y:S02]  /*1c450*/  SYNCS.PHASECHK.TRANS64.TRYWAIT P0, [R16+URZ+0x16820], R6 ;  /* 0x01682006100075a7 */ /* 0x0044e4000800017f */
[----:B---3--:R-:W-:Y:S05]  /*1c460*/  @!P0 NANOSLEEP.SYNCS 0x989680 ;  /* 0x009896800000895d */ /* 0x008fea0003900000 */
[----:B------:R-:W3:Y:S02]  /*1c470*/  @!P0 SYNCS.PHASECHK.TRANS64 P0, [R16+URZ+0x16820], R6 ;  /* 0x01682006100085a7 */ /* 0x000ee4000800007f */
[----:B---3--:R-:W-:Y:S05]  /*1c480*/  @!P0 BRA `(.L_x_15641) ;  /* 0xfffffffc00f08947 */ /* 0x008fea000383ffff */
[----:B------:R-:W-:Y:S05]  /*1c490*/  BRA `(.L_x_15823) ;  /* 0xffffff8000c87947 */ /* 0x000fea000383ffff */
.L_x_15645:
[----:B--2---:R2:W3:Y:S02]  /*1c4a0*/  SYNCS.PHASECHK.TRANS64.TRYWAIT P0, [R6+URZ+0x168a0], R7 ;  /* 0x0168a007060075a7 */ /* 0x0044e4000800017f */
[----:B---3--:R-:W-:Y:S05]  /*1c4b0*/  @!P0 NANOSLEEP.SYNCS 0x989680 ;  /* 0x009896800000895d */ /* 0x008fea0003900000 */
[----:B------:R-:W3:Y:S02]  /*1c4c0*/  @!P0 SYNCS.PHASECHK.TRANS64 P0, [R6+URZ+0x168a0], R7 ;  /* 0x0168a007060085a7 */ /* 0x000ee4000800007f */
[----:B---3--:R-:W-:Y:S05]  /*1c4d0*/  @!P0 BRA `(.L_x_15645) ;  /* 0xfffffffc00f08947 */ /* 0x008fea000383ffff */
[----:B------:R-:W-:Y:S05]  /*1c4e0*/  BRA `(.L_x_15824) ;  /* 0xffffff8000e47947 */ /* 0x000fea000383ffff */
.L_x_15650:
[----:B0-----:R0:W1:Y:S02]  /*1c4f0*/  SYNCS.PHASECHK.TRANS64.TRYWAIT P0, [R6+URZ+0x168c0], R7 ;  /* 0x0168c007060075a7 */ /* 0x001064000800017f */
[----:B-1----:R-:W-:Y:S05]  /*1c500*/  @!P0 NANOSLEEP.SYNCS 0x989680 ;  /* 0x009896800000895d */ /* 0x002fea0003900000 */
[----:B------:R-:W1:Y:S02]  /*1c510*/  @!P0 SYNCS.PHASECHK.TRANS64 P0, [R6+URZ+0x168c0], R7 ;  /* 0x0168c007060085a7 */ /* 0x000e64000800007f */
[----:B-1----:R-:W-:Y:S05]  /*1c520*/  @!P0 BRA `(.L_x_15650) ;  /* 0xfffffffc00f08947 */ /* 0x002fea000383ffff */
[----:B------:R-:W-:Y:S05]  /*1c530*/  BRA `(.L_x_15825) ;  /* 0xffffff8400647947 */ /* 0x000fea000383ffff */
.L_x_15657:
[----:B0-----:R0:W3:Y:S02]  /*1c540*/  SYNCS.PHASECHK.TRANS64.TRYWAIT P1, [R6+URZ+0x168a0], R7 ;  /* 0x0168a007060075a7 */ /* 0x0010e4000802017f */
[----:B---3--:R-:W-:Y:S05]  /*1c550*/  @!P1 NANOSLEEP.SYNCS 0x989680 ;  /* 0x009896800000995d */ /* 0x008fea0003900000 */
[----:B------:R-:W3:Y:S02]  /*1c560*/  @!P1 SYNCS.PHASECHK.TRANS64 P1, [R6+URZ+0x168a0], R7 ;  /* 0x0168a007060095a7 */ /* 0x000ee4000802007f */
[----:B---3--:R-:W-:Y:S05]  /*1c570*/  @!P1 BRA `(.L_x_15657) ;  /* 0xfffffffc00f09947 */ /* 0x008fea000383ffff */
[----:B------:R-:W-:Y:S05]  /*1c580*/  BRA `(.L_x_15826) ;  /* 0xffffff8800307947 */ /* 0x000fea000383ffff */
.L_x_15662:
[----:B-1----:R1:W2:Y:S02]  /*1c590*/  SYNCS.PHASECHK.TRANS64.TRYWAIT P1, [R6+URZ+0x168c0], R7 ;  /* 0x0168c007060075a7 */ /* 0x0022a4000802017f */
[----:B--2---:R-:W-:Y:S05]  /*1c5a0*/  @!P1 NANOSLEEP.SYNCS 0x989680 ;  /* 0x009896800000995d */ /* 0x004fea0003900000 */
[----:B------:R-:W2:Y:S02]  /*1c5b0*/  @!P1 SYNCS.PHASECHK.TRANS64 P1, [R6+URZ+0x168c0], R7 ;  /* 0x0168c007060095a7 */ /* 0x000ea4000802007f */
[----:B--2---:R-:W-:Y:S05]  /*1c5c0*/  @!P1 BRA `(.L_x_15662) ;  /* 0xfffffffc00f09947 */ /* 0x004fea000383ffff */
[----:B------:R-:W-:Y:S05]  /*1c5d0*/  BRA `(.L_x_15827) ;  /* 0xffffff8800a87947 */ /* 0x000fea000383ffff */
.L_x_15677:
        /* <DEDUP_REMOVED lines=11> */
.L_x_15829:
[----:B------:R-:W-:Y:S05]  /*1c690*/  BSYNC B0 ;  /* 0x0000000000007941 */ /* 0x000fea0003800000 */
.L_x_15828:
[----:B------:R-:W-:Y:S05]  /*1c6a0*/  BRA `(.L_x_15830) ;  /* 0xffffff9400ec7947 */ /* 0x000fea000383ffff */
.L_x_15680:
[----:B0-----:R0:W1:Y:S02]  /*1c6b0*/  SYNCS.PHASECHK.TRANS64.TRYWAIT P0, [R3+URZ+0x16840], R4 ;  /* 0x01684004030075a7 */ /* 0x001064000800017f */
[----:B-1----:R-:W-:Y:S05]  /*1c6c0*/  @!P0 NANOSLEEP.SYNCS 0x989680 ;  /* 0x009896800000895d */ /* 0x002fea0003900000 */
[----:B------:R-:W1:Y:S02]  /*1c6d0*/  @!P0 SYNCS.PHASECHK.TRANS64 P0, [R3+URZ+0x16840], R4 ;  /* 0x01684004030085a7 */ /* 0x000e64000800007f */
[----:B-1----:R-:W-:Y:S05]  /*1c6e0*/  @!P0 BRA `(.L_x_15680) ;  /* 0xfffffffc00f08947 */ /* 0x002fea000383ffff */
[----:B------:R-:W-:Y:S05]  /*1c6f0*/  BRA `(.L_x_15831) ;  /* 0xffffff98003c7947 */ /* 0x000fea000383ffff */
.L_x_15681:
        /* <DEDUP_REMOVED lines=8> */
.L_x_15833:
[----:B------:R-:W-:Y:S05]  /*1c780*/  BSYNC B0 ;  /* 0x0000000000007941 */ /* 0x000fea0003800000 */
.L_x_15832:
        /* <DEDUP_REMOVED lines=9> */
.L_x_15834:
[----:B------:R-:W-:Y:S01]  /*1c820*/  IMAD.MOV.U32 R13, RZ, RZ, R2 ;  /* 0x000000ffff0d7224 */ /* 0x000fe200078e0002 */
[----:B------:R-:W-:Y:S01]  /*1c830*/  MOV R12, 0x1 ;  /* 0x00000001000c7802 */ /* 0x000fe20000000f00 */
[----:B------:R-:W-:-:S07]  /*1c840*/  IMAD.MOV.U32 R7, RZ, RZ, R14 ;  /* 0x000000ffff077224 */ /* 0x000fce00078e000e */
[----:B------:R-:W-:Y:S05]  /*1c850*/  WARPSYNC.COLLECTIVE R15, `(.L_x_15835) ;  /* 0x000000000f087348 */ /* 0x000fea0003c00000 */
[----:B------:R0:W1:Y:S02]  /*1c860*/  SHFL.IDX P6, R14, R13, R12, R11 ;  /* 0x0000000c0d0e7389 */ /* 0x00006400000c000b */
[----:B01----:R-:W-:Y:S01]  /*1c870*/  ENDCOLLECTIVE ;  /* 0x000000000000791b */ /* 0x003fe20003800000 */
.L_x_15835:
        /* <DEDUP_REMOVED lines=15> */
.L_x_15836:
[----:B------:R-:W-:Y:S01]  /*1c970*/  @P0 IMAD R8, R5, 0x2, R16 ;  /* 0x0000000205080824 */ /* 0x000fe200078e0210 */
[----:B------:R-:W-:Y:S01]  /*1c980*/  MOV R13, R2 ;  /* 0x00000002000d7202 */ /* 0x000fe20000000f00 */
[----:B------:R-:W-:Y:S02]  /*1c990*/  IMAD.MOV.U32 R12, RZ, RZ, 0x2 ;  /* 0x00000002ff0c7424 */ /* 0x000fe400078e00ff */
[----:B------:R-:W-:-:S07]  /*1c9a0*/  IMAD.MOV.U32 R7, RZ, RZ, R14 ;  /* 0x000000ffff077224 */ /* 0x000fce00078e000e */
[----:B------:R-:W-:Y:S05]  /*1c9b0*/  WARPSYNC.COLLECTIVE R15, `(.L_x_15837) ;  /* 0x000000000f087348 */ /* 0x000fea0003c00000 */
[----:B------:R0:W1:Y:S02]  /*1c9c0*/  SHFL.IDX P6, R14, R13, R12, R11 ;  /* 0x0000000c0d0e7389 */ /* 0x00006400000c000b */
[----:B01----:R-:W-:Y:S01]  /*1c9d0*/  ENDCOLLECTIVE ;  /* 0x000000000000791b */ /* 0x003fe20003800000 */
.L_x_15837:
        /* <DEDUP_REMOVED lines=15> */
.L_x_15838:
[----:B------:R-:W-:Y:S01]  /*1cad0*/  @P0 LEA R8, R5, R16, 0x1 ;  /* 0x0000001005080211 */ /* 0x000fe200078e08ff */
[----:B------:R-:W-:Y:S02]  /*1cae0*/  IMAD.MOV.U32 R13, RZ, RZ, R2 ;  /* 0x000000ffff0d7224 */ /* 0x000fe400078e0002 */
[----:B------:R-:W-:Y:S02]  /*1caf0*/  IMAD.MOV.U32 R12, RZ, RZ, 0x3 ;  /* 0x00000003ff0c7424 */ /* 0x000fe400078e00ff */
[----:B------:R-:W-:-:S07]  /*1cb00*/  IMAD.MOV.U32 R7, RZ, RZ, R14 ;  /* 0x000000ffff077224 */ /* 0x000fce00078e000e */
[----:B------:R-:W-:Y:S05]  /*1cb10*/  WARPSYNC.COLLECTIVE R15, `(.L_x_15839) ;  /* 0x000000000f087348 */ /* 0x000fea0003c00000 */
[----:B------:R0:W1:Y:S02]  /*1cb20*/  SHFL.IDX P6, R14, R13, R12, R11 ;  /* 0x0000000c0d0e7389 */ /* 0x00006400000c000b */
[----:B01----:R-:W-:Y:S01]  /*1cb30*/  ENDCOLLECTIVE ;  /* 0x000000000000791b */ /* 0x003fe20003800000 */
.L_x_15839:
        /* <DEDUP_REMOVED lines=15> */
.L_x_15840:
[----:B------:R-:W-:Y:S02]  /*1cc30*/  @P0 IMAD R8, R5, 0x2, R16 ;  /* 0x0000000205080824 */ /* 0x000fe400078e0210 */
[----:B------:R-:W-:Y:S02]  /*1cc40*/  IMAD.MOV.U32 R13, RZ, RZ, R2 ;  /* 0x000000ffff0d7224 */ /* 0x000fe400078e0002 */
[----:B------:R-:W-:Y:S02]  /*1cc50*/  IMAD.MOV.U32 R12, RZ, RZ, 0x4 ;  /* 0x00000004ff0c7424 */ /* 0x000fe400078e00ff */
[----:B------:R-:W-:-:S07]  /*1cc60*/  IMAD.MOV.U32 R7, RZ, RZ, R14 ;  /* 0x000000ffff077224 */ /* 0x000fce00078e000e */
[----:B------:R-:W-:Y:S05]  /*1cc70*/  WARPSYNC.COLLECTIVE R15, `(.L_x_15841) ;  /* 0x000000000f087348 */ /* 0x000fea0003c00000 */
[----:B------:R0:W1:Y:S02]  /*1cc80*/  SHFL.IDX P6, R14, R13, R12, R11 ;  /* 0x0000000c0d0e7389 */ /* 0x00006400000c000b */
[----:B01----:R-:W-:Y:S01]  /*1cc90*/  ENDCOLLECTIVE ;  /* 0x000000000000791b */ /* 0x003fe20003800000 */
.L_x_15841:
        /* <DEDUP_REMOVED lines=15> */
.L_x_15842:
[----:B------:R-:W-:Y:S02]  /*1cd90*/  @P0 IMAD R8, R5, 0x2, R16 ;  /* 0x0000000205080824 */ /* 0x000fe400078e0210 */
[----:B------:R-:W-:Y:S02]  /*1cda0*/  IMAD.MOV.U32 R13, RZ, RZ, R2 ;  /* 0x000000ffff0d7224 */ /* 0x000fe400078e0002 */
[----:B------:R-:W-:Y:S01]  /*1cdb0*/  IMAD.MOV.U32 R12, RZ, RZ, 0x5 ;  /* 0x00000005ff0c7424 */ /* 0x000fe200078e00ff */
[----:B------:R-:W-:-:S07]  /*1cdc0*/  MOV R7, R14 ;  /* 0x0000000e00077202 */ /* 0x000fce0000000f00 */
[----:B------:R-:W-:Y:S05]  /*1cdd0*/  WARPSYNC.COLLECTIVE R15, `(.L_x_15843) ;  /* 0x000000000f087348 */ /* 0x000fea0003c00000 */
[----:B------:R0:W1:Y:S02]  /*1cde0*/  SHFL.IDX P6, R14, R13, R12, R11 ;  /* 0x0000000c0d0e7389 */ /* 0x00006400000c000b */
[----:B01----:R-:W-:Y:S01]  /*1cdf0*/  ENDCOLLECTIVE ;  /* 0x000000000000791b */ /* 0x003fe20003800000 */
.L_x_15843:
        /* <DEDUP_REMOVED lines=15> */
.L_x_15844:
[----:B------:R-:W-:Y:S02]  /*1cef0*/  @P0 IMAD R8, R5, 0x2, R16 ;  /* 0x0000000205080824 */ /* 0x000fe400078e0210 */
[----:B------:R-:W-:Y:S02]  /*1cf00*/  IMAD.MOV.U32 R13, RZ, RZ, R2 ;  /* 0x000000ffff0d7224 */ /* 0x000fe400078e0002 */
[----:B------:R-:W-:Y:S02]  /*1cf10*/  IMAD.MOV.U32 R12, RZ, RZ, 0x6 ;  /* 0x00000006ff0c7424 */ /* 0x000fe400078e00ff */
[----:B------:R-:W-:-:S07]  /*1cf20*/  IMAD.MOV.U32 R7, RZ, RZ, R14 ;  /* 0x000000ffff077224 */ /* 0x000fce00078e000e */
[----:B------:R-:W-:Y:S05]  /*1cf30*/  WARPSYNC.COLLECTIVE R15, `(.L_x_15845) ;  /* 0x000000000f087348 */ /* 0x000fea0003c00000 */
[----:B------:R0:W1:Y:S02]  /*1cf40*/  SHFL.IDX P6, R14, R13, R12, R11 ;  /* 0x0000000c0d0e7389 */ /* 0x00006400000c000b */
[----:B01----:R-:W-:Y:S01]  /*1cf50*/  ENDCOLLECTIVE ;  /* 0x000000000000791b */ /* 0x003fe20003800000 */
.L_x_15845:
        /* <DEDUP_REMOVED lines=15> */
.L_x_15846:
[----:B------:R-:W-:Y:S02]  /*1d050*/  @P0 IMAD R8, R5, 0x2, R16 ;  /* 0x0000000205080824 */ /* 0x000fe400078e0210 */
[----:B------:R-:W-:Y:S01]  /*1d060*/  IMAD.MOV.U32 R13, RZ, RZ, R2 ;  /* 0x000000ffff0d7224 */ /* 0x000fe200078e0002 */
[----:B------:R-:W-:Y:S01]  /*1d070*/  MOV R12, 0x7 ;  /* 0x00000007000c7802 */ /* 0x000fe20000000f00 */
[----:B------:R-:W-:-:S07]  /*1d080*/  IMAD.MOV.U32 R7, RZ, RZ, R14 ;  /* 0x000000ffff077224 */ /* 0x000fce00078e000e */
[----:B------:R-:W-:Y:S05]  /*1d090*/  WARPSYNC.COLLECTIVE R15, `(.L_x_15847) ;  /* 0x000000000f087348 */ /* 0x000fea0003c00000 */
[----:B------:R0:W1:Y:S02]  /*1d0a0*/  SHFL.IDX P6, R14, R13, R12, R11 ;  /* 0x0000000c0d0e7389 */ /* 0x00006400000c000b */
[----:B01----:R-:W-:Y:S01]  /*1d0b0*/  ENDCOLLECTIVE ;  /* 0x000000000000791b */ /* 0x003fe20003800000 */
.L_x_15847:
        /* <DEDUP_REMOVED lines=10> */
.L_x_15848:
[----:B------:R-:W-:Y:S01]  /*1d160*/  @!PT LDS RZ, [RZ] ;  /* 0x00000000fffff984 */ /* 0x000fe20000000800 */
[----:B------:R-:W-:Y:S01]  /*1d170*/  @!PT LDS RZ, [RZ] ;  /* 0x00000000fffff984 */ /* 0x000fe20000000800 */
[----:B------:R-:W-:Y:S01]  /*1d180*/  @!PT LDS RZ, [RZ] ;  /* 0x00000000fffff984 */ /* 0x000fe20000000800 */
[----:B------:R1:W-:Y:S01]  /*1d190*/  @P0 LDGSTS.E.BYPASS.LTC128B.128 [R8+0x11400], desc[UR40][R6.64], !P2 ;  /* 0x1140000006080fae */ /* 0x0003e2000d101d68 */
[----:B------:R-:W-:Y:S01]  /*1d1a0*/  IMAD.MOV.U32 R0, RZ, RZ, R14 ;  /* 0x000000ffff007224 */ /* 0x000fe200078e000e */
[----:B------:R-:W-:Y:S06]  /*1d1b0*/  BRA `(.L_x_15849) ;  /* 0xffffff9400447947 */ /* 0x000fec000383ffff */
.L_x_15686:
[----:B------:R-:W2:Y:S01]  /*1d1c0*/  LDL.LU R11, [R1+0x38] ;  /* 0x00003800010b7983 */ /* 0x000ea20000300800 */
[----:B------:R-:W-:Y:S02]  /*1d1d0*/  IMAD.MOV.U32 R13, RZ, RZ, R0 ;  /* 0x000000ffff0d7224 */ /* 0x000fe400078e0000 */
[----:B------:R-:W-:Y:S02]  /*1d1e0*/  IMAD.MOV.U32 R12, RZ, RZ, RZ ;  /* 0x000000ffff0c7224 */ /* 0x000fe400078e00ff */
[----:B------:R-:W-:Y:S02]  /*1d1f0*/  IMAD.MOV.U32 R15, RZ, RZ, -0x1 ;  /* 0xffffffffff0f7424 */ /* 0x000fe400078e00ff */
[----:B------:R-:W-:-:S05]  /*1d200*/  IMAD R25, R25, 0xc0, R9 ;  /* 0x000000c019197824 */ /* 0x000fca00078e0209 */
[----:B------:R-:W-:Y:S01]  /*1d210*/  IADD3 R8, R25, 0x10, RZ ;  /* 0x0000001019087810 */ /* 0x000fe20007ffe0ff */
[----:B--2---:R-:W-:Y:S01]  /*1d220*/  IMAD R3, R11, R10, RZ ;  /* 0x0000000a0b037224 */ /* 0x004fe200078e02ff */
[----:B------:R-:W-:-:S04]  /*1d230*/  MOV R11, 0x181f ;  /* 0x0000181f000b7802 */ /* 0x000fc80000000f00 */
[----:B------:R-:W-:-:S13]  /*1d240*/  ISETP.GE.AND P1, PT, R25, R3, PT ;  /* 0x000000031900720c */ /* 0x000fda0003f26270 */
[----:B-----5:R-:W-:Y:S05]  /*1d250*/  WARPSYNC.COLLECTIVE R15, `(.L_x_15850) ;  /* 0x000000000f087348 */ /* 0x020fea0003c00000 */
[----:B------:R0:W1:Y:S02]  /*1d260*/  SHFL.IDX P6, R14, R13, R12, R11 ;  /* 0x0000000c0d0e7389 */ /* 0x00006400000c000b */
[----:B01---5:R-:W-:Y:S01]  /*1d270*/  ENDCOLLECTIVE ;  /* 0x000000000000791b */ /* 0x023fe20003800000 */
.L_x_15850:
[----:B------:R-:W-:Y:S02]  /*1d280*/  IMAD.MOV.U32 R13, RZ, RZ, R2 ;  /* 0x000000ffff0d7224 */ /* 0x000fe400078e0002 */
[----:B------:R-:W-:-:S07]  /*1d290*/  IMAD.MOV.U32 R7, RZ, RZ, R14 ;  /* 0x000000ffff077224 */ /* 0x000fce00078e000e */
[----:B------:R-:W-:Y:S05]  /*1d2a0*/  WARPSYNC.COLLECTIVE R15, `(.L_x_15851) ;  /* 0x000000000f087348 */ /* 0x000fea0003c00000 */
[----:B------:R0:W1:Y:S02]  /*1d2b0*/  SHFL.IDX P6, R14, R13, R12, R11 ;  /* 0x0000000c0d0e7389 */ /* 0x00006400000c000b */
[----:B01----:R-:W-:Y:S01]  /*1d2c0*/  ENDCOLLECTIVE ;  /* 0x000000000000791b */ /* 0x003fe20003800000 */
.L_x_15851:
[----:B------:R-:W-:Y:S02]  /*1d2d0*/  IMAD.MOV.U32 R13, RZ, RZ, R0 ;  /* 0x000000ffff0d7224 */ /* 0x000fe400078e0000 */
[----:B------:R-:W-:Y:S02]  /*1d2e0*/  IMAD.MOV.U32 R12, RZ, RZ, 0x1 ;  /* 0x00000001ff0c7424 */ /* 0x000fe400078e00ff */
[----:B------:R-:W-:-:S07]  /*1d2f0*/  IMAD.MOV.U32 R6, RZ, RZ, R14 ;  /* 0x000000ffff067224 */ /* 0x000fce00078e000e */
[----:B------:R-:W-:Y:S05]  /*1d300*/  WARPSYNC.COLLECTIVE R15, `(.L_x_15852) ;  /* 0x000000000f087348 */ /* 0x000fea0003c00000 */
[----:B------:R0:W1:Y:S02]  /*1d310*/  SHFL.IDX P6, R14, R13, R12, R11 ;  /* 0x0000000c0d0e7389 */ /* 0x00006400000c000b */
[----:B01----:R-:W-:Y:S01]  /*1d320*/  ENDCOLLECTIVE ;  /* 0x000000000000791b */ /* 0x003fe20003800000 */
.L_x_15852:
        /* <DEDUP_REMOVED lines=8> */
[----:B0-----:R-:W-:-:S12]  /*1d3b0*/  IMAD.MOV.U32 R6, RZ, RZ, R14 ;  /* 0x000000ffff067224 */ /* 0x001fd800078e000e */
[----:B------:R-:W-:Y:S05]  /*1d3c0*/  WARPSYNC.COLLECTIVE R15, `(.L_x_15853) ;  /* 0x000000000f087348 */ /* 0x000fea0003c00000 */
[----:B------:R0:W1:Y:S02]  /*1d3d0*/  SHFL.IDX P6, R14, R13, R12, R11 ;  /* 0x0000000c0d0e7389 */ /* 0x00006400000c000b */
[----:B01----:R-:W-:Y:S01]  /*1d3e0*/  ENDCOLLECTIVE ;  /* 0x000000000000791b */ /* 0x003fe20003800000 */
.L_x_15853:
[----:B------:R-:W-:Y:S02]  /*1d3f0*/  IMAD.MOV.U32 R13, RZ, RZ, R0 ;  /* 0x000000ffff0d7224 */ /* 0x000fe400078e0000 */
[----:B------:R-:W-:Y:S02]  /*1d400*/  IMAD.MOV.U32 R12, RZ, RZ, 0x2 ;  /* 0x00000002ff0c7424 */ /* 0x000fe400078e00ff */
[----:B------:R-:W-:-:S07]  /*1d410*/  IMAD.MOV.U32 R7, RZ, RZ, R14 ;  /* 0x000000ffff077224 */ /* 0x000fce00078e000e */
[----:B------:R-:W-:Y:S05]  /*1d420*/  WARPSYNC.COLLECTIVE R15, `(.L_x_15854) ;  /* 0x000000000f087348 */ /* 0x000fea0003c00000 */
[----:B------:R0:W1:Y:S02]  /*1d430*/  SHFL.IDX P6, R14, R13, R12, R11 ;  /* 0x0000000c0d0e7389 */ /* 0x00006400000c000b */
[----:B01----:R-:W-:Y:S01]  /*1d440*/  ENDCOLLECTIVE ;  /* 0x000000000000791b */ /* 0x003fe20003800000 */
.L_x_15854:
        /* <DEDUP_REMOVED lines=16> */
.L_x_15855:
[----:B------:R-:W-:Y:S02]  /*1d550*/  IMAD.MOV.U32 R13, RZ, RZ, R0 ;  /* 0x000000ffff0d7224 */ /* 0x000fe400078e0000 */
[----:B------:R-:W-:Y:S01]  /*1d560*/  IMAD.MOV.U32 R12, RZ, RZ, 0x3 ;  /* 0x00000003ff0c7424 */ /* 0x000fe200078e00ff */
[----:B------:R-:W-:-:S07]  /*1d570*/  MOV R7, R14 ;  /* 0x0000000e00077202 */ /* 0x000fce0000000f00 */
[----:B------:R-:W-:Y:S05]  /*1d580*/  WARPSYNC.COLLECTIVE R15, `(.L_x_15856) ;  /* 0x000000000f087348 */ /* 0x000fea0003c00000 */
[----:B------:R0:W1:Y:S02]  /*1d590*/  SHFL.IDX P6, R14, R13, R12, R11 ;  /* 0x0000000c0d0e7389 */ /* 0x00006400000c000b */
[----:B01----:R-:W-:Y:S01]  /*1d5a0*/  ENDCOLLECTIVE ;  /* 0x000000000000791b */ /* 0x003fe20003800000 */
.L_x_15856:
        /* <DEDUP_REMOVED lines=16> */
.L_x_15857:
[----:B------:R-:W-:Y:S02]  /*1d6b0*/  IMAD.MOV.U32 R13, RZ, RZ, R0 ;  /* 0x000000ffff0d7224 */ /* 0x000fe400078e0000 */
[----:B------:R-:W-:Y:S02]  /*1d6c0*/  IMAD.MOV.U32 R12, RZ, RZ, 0x4 ;  /* 0x00000004ff0c7424 */ /* 0x000fe400078e00ff */
[----:B------:R-:W-:-:S07]  /*1d6d0*/  IMAD.MOV.U32 R7, RZ, RZ, R14 ;  /* 0x000000ffff077224 */ /* 0x000fce00078e000e */
[----:B------:R-:W-:Y:S05]  /*1d6e0*/  WARPSYNC.COLLECTIVE R15, `(.L_x_15858) ;  /* 0x000000000f087348 */ /* 0x000fea0003c00000 */
[----:B------:R0:W1:Y:S02]  /*1d6f0*/  SHFL.IDX P6, R14, R13, R12, R11 ;  /* 0x0000000c0d0e7389 */ /* 0x00006400000c000b */
[----:B01----:R-:W-:Y:S01]  /*1d700*/  ENDCOLLECTIVE ;  /* 0x000000000000791b */ /* 0x003fe20003800000 */
.L_x_15858:
        /* <DEDUP_REMOVED lines=16> */
.L_x_15859:
[----:B------:R-:W-:Y:S01]  /*1d810*/  IMAD.MOV.U32 R13, RZ, RZ, R0 ;  /* 0x000000ffff0d7224 */ /* 0x000fe200078e0000 */
[----:B------:R-:W-:Y:S01]  /*1d820*/  MOV R12, 0x5 ;  /* 0x00000005000c7802 */ /* 0x000fe20000000f00 */
[----:B------:R-:W-:-:S07]  /*1d830*/  IMAD.MOV.U32 R7, RZ, RZ, R14 ;  /* 0x000000ffff077224 */ /* 0x000fce00078e000e */
[----:B------:R-:W-:Y:S05]  /*1d840*/  WARPSYNC.COLLECTIVE R15, `(.L_x_15860) ;  /* 0x000000000f087348 */ /* 0x000fea0003c00000 */
[----:B------:R0:W1:Y:S02]  /*1d850*/  SHFL.IDX P6, R14, R13, R12, R11 ;  /* 0x0000000c0d0e7389 */ /* 0x00006400000c000b */
[----:B01----:R-:W-:Y:S01]  /*1d860*/  ENDCOLLECTIVE ;  /* 0x000000000000791b */ /* 0x003fe20003800000 */
.L_x_15860:
        /* <DEDUP_REMOVED lines=16> */
.L_x_15861:
[----:B------:R-:W-:Y:S01]  /*1d970*/  MOV R13, R0 ;  /* 0x00000000000d7202 */ /* 0x000fe20000000f00 */
[----:B------:R-:W-:Y:S02]  /*1d980*/  IMAD.MOV.U32 R12, RZ, RZ, 0x6 ;  /* 0x00000006ff0c7424 */ /* 0x000fe400078e00ff */
[----:B------:R-:W-:-:S07]  /*1d990*/  IMAD.MOV.U32 R7, RZ, RZ, R14 ;  /* 0x000000ffff077224 */ /* 0x000fce00078e000e */
[----:B------:R-:W-:Y:S05]  /*1d9a0*/  WARPSYNC.COLLECTIVE R15, `(.L_x_15862) ;  /* 0x000000000f087348 */ /* 0x000fea0003c00000 */
[----:B------:R0:W1:Y:S02]  /*1d9b0*/  SHFL.IDX P6, R14, R13, R12, R11 ;  /* 0x0000000c0d0e7389 */ /* 0x00006400000c000b */
[----:B01----:R-:W-:Y:S01]  /*1d9c0*/  ENDCOLLECTIVE ;  /* 0x000000000000791b */ /* 0x003fe20003800000 */
.L_x_15862:
        /* <DEDUP_REMOVED lines=16> */
.L_x_15863:
[----:B------:R-:W-:Y:S01]  /*1dad0*/  MOV R13, R0 ;  /* 0x00000000000d7202 */ /* 0x000fe20000000f00 */
[----:B------:R-:W-:Y:S02]  /*1dae0*/  IMAD.MOV.U32 R12, RZ, RZ, 0x7 ;  /* 0x00000007ff0c7424 */ /* 0x000fe400078e00ff */
[----:B------:R-:W-:-:S07]  /*1daf0*/  IMAD.MOV.U32 R7, RZ, RZ, R14 ;  /* 0x000000ffff077224 */ /* 0x000fce00078e000e */
[----:B------:R-:W-:Y:S05]  /*1db00*/  WARPSYNC.COLLECTIVE R15, `(.L_x_15864) ;  /* 0x000000000f087348 */ /* 0x000fea0003c00000 */
[----:B------:R0:W1:Y:S02]  /*1db10*/  SHFL.IDX P6, R14, R13, R12, R11 ;  /* 0x0000000c0d0e7389 */ /* 0x00006400000c000b */
[----:B01----:R-:W-:Y:S01]  /*1db20*/  ENDCOLLECTIVE ;  /* 0x000000000000791b */ /* 0x003fe20003800000 */
.L_x_15864:
        /* <DEDUP_REMOVED lines=11> */
.L_x_15865:
[----:B------:R-:W-:Y:S01]  /*1dbe0*/  @!PT LDS RZ, [RZ] ;  /* 0x00000000fffff984 */ /* 0x000fe20000000800 */
[----:B------:R-:W-:Y:S01]  /*1dbf0*/  @!PT LDS RZ, [RZ] ;  /* 0x00000000fffff984 */ /* 0x000fe20000000800 */
[----:B------:R-:W-:Y:S01]  /*1dc00*/  @!PT LDS RZ, [RZ] ;  /* 0x00000000fffff984 */ /* 0x000fe20000000800 */
[----:B------:R0:W-:Y:S01]  /*1dc10*/  @!P1 LDGSTS.E.BYPASS.LTC128B.128 [R20+0xb400], desc[UR40][R6.64], !P0 ;  /* 0x0b40000006149fae */ /* 0x0001e2000c101d68 */
[----:B------:R-:W-:Y:S01]  /*1dc20*/  ISETP.GE.AND P1, PT, R2, R3, PT ;  /* 0x000000030200720c */ /* 0x000fe20003f26270 */
[----:B------:R-:W-:Y:S02]  /*1dc30*/  IMAD.MOV.U32 R13, RZ, RZ, R4 ;  /* 0x000000ffff0d7224 */ /* 0x000fe400078e0004 */
[----:B------:R-:W-:Y:S02]  /*1dc40*/  IMAD.MOV.U32 R12, RZ, RZ, RZ ;  /* 0x000000ffff0c7224 */ /* 0x000fe400078e00ff */
[----:B0-----:R-:W-:-:S08]  /*1dc50*/  IMAD.MOV.U32 R6, RZ, RZ, R14 ;  /* 0x000000ffff067224 */ /* 0x001fd000078e000e */
[----:B------:R-:W-:Y:S05]  /*1dc60*/  WARPSYNC.COLLECTIVE R15, `(.L_x_15866) ;  /* 0x000000000f087348 */ /* 0x000fea0003c00000 */
[----:B------:R0:W1:Y:S02]  /*1dc70*/  SHFL.IDX P6, R14, R13, R12, R11 ;  /* 0x0000000c0d0e7389 */ /* 0x00006400000c000b */
[----:B01----:R-:W-:Y:S01]  /*1dc80*/  ENDCOLLECTIVE ;  /* 0x000000000000791b */ /* 0x003fe20003800000 */
.L_x_15866:
[----:B------:R-:W-:-:S04]  /*1dc90*/  @!P1 LEA R6, P2, R21, R6, 0x1 ;  /* 0x0000000615069211 */ /* 0x000fc800078408ff */
[----:B------:R-:W-:-:S05]  /*1dca0*/  @!P1 IADD3.X R0, RZ, R0, RZ, P2, !PT ;  /* 0x00000000ff009210 */ /* 0x000fca00017fe4ff */
[----:B------:R-:W-:Y:S01]  /*1dcb0*/  @!P1 IMAD.MOV.U32 R7, RZ, RZ, R0 ;  /* 0x000000ffff079224 */ /* 0x000fe200078e0000 */
[----:B------:R-:W-:Y:S01]  /*1dcc0*/  MOV R13, R5 ;  /* 0x00000005000d7202 */ /* 0x000fe20000000f00 */
        /* <DEDUP_REMOVED lines=8> */
[----:B0-----:R-:W-:Y:S05]  /*1dd50*/  WARPSYNC.COLLECTIVE R15, `(.L_x_15867) ;  /* 0x000000000f087348 */ /* 0x001fea0003c00000 */
[----:B------:R1:W2:Y:S02]  /*1dd60*/  SHFL.IDX P6, R14, R13, R12, R11 ;  /* 0x0000000c0d0e7389 */ /* 0x0002a400000c000b */
[----:B012---:R-:W-:Y:S01]  /*1dd70*/  ENDCOLLECTIVE ;  /* 0x000000000000791b */ /* 0x007fe20003800000 */
.L_x_15867:
[----:B------:R-:W-:Y:S01]  /*1dd80*/  MOV R13, R4 ;  /* 0x00000004000d7202 */ /* 0x000fe20000000f00 */
[----:B------:R-:W-:Y:S02]  /*1dd90*/  IMAD.MOV.U32 R12, RZ, RZ, 0x1 ;  /* 0x00000001ff0c7424 */ /* 0x000fe400078e00ff */
[----:B------:R-:W-:-:S07]  /*1dda0*/  IMAD.MOV.U32 R2, RZ, RZ, R14 ;  /* 0x000000ffff027224 */ /* 0x000fce00078e000e */
[----:B------:R-:W-:Y:S05]  /*1ddb0*/  WARPSYNC.COLLECTIVE R15, `(.L_x_15868) ;  /* 0x000000000f087348 */ /* 0x000fea0003c00000 */
[----:B------:R0:W1:Y:S02]  /*1ddc0*/  SHFL.IDX P6, R14, R13, R12, R11 ;  /* 0x0000000c0d0e7389 */ /* 0x00006400000c000b */
[----:B01----:R-:W-:Y:S01]  /*1ddd0*/  ENDCOLLECTIVE ;  /* 0x000000000000791b */ /* 0x003fe20003800000 */
.L_x_15868:
[----:B------:R-:W-:-:S05]  /*1dde0*/  @!P1 LEA R2, P2, R21, R2, 0x1 ;  /* 0x0000000215029211 */ /* 0x000fca00078408ff */
[----:B------:R-:W-:-:S04]  /*1ddf0*/  @!P1 IMAD.X R6, RZ, RZ, R8, P2 ;  /* 0x000000ffff069224 */ /* 0x000fc800010e0608 */
[----:B------:R-:W-:Y:S02]  /*1de00*/  @!P1 IMAD.MOV.U32 R7, RZ, RZ, R6 ;  /* 0x000000ffff079224 */ /* 0x000fe400078e0006 */
[----:B------:R-:W-:Y:S01]  /*1de10*/  @!P1 IMAD.MOV.U32 R6, RZ, RZ, R2 ;  /* 0x000000ffff069224 */ /* 0x000fe200078e0002 */
[----:B------:R-:W-:Y:S01]  /*1de20*/  IADD3 R2, R25, 0xa0, RZ ;  /* 0x000000a019027810 */ /* 0x000fe20007ffe0ff */
        /* <DEDUP_REMOVED lines=10> */
.L_x_15869:
[----:B------:R-:W-:Y:S02]  /*1ded0*/  IMAD.MOV.U32 R13, RZ, RZ, R4 ;  /* 0x000000ffff0d7224 */ /* 0x000fe400078e0004 */
[----:B------:R-:W-:Y:S02]  /*1dee0*/  IMAD.MOV.U32 R12, RZ, RZ, 0x2 ;  /* 0x00000002ff0c7424 */ /* 0x000fe400078e00ff */
[----:B------:R-:W-:-:S07]  /*1def0*/  IMAD.MOV.U32 R6, RZ, RZ, R14 ;  /* 0x000000ffff067224 */ /* 0x000fce00078e000e */
[----:B------:R-:W-:Y:S05]  /*1df00*/  WARPSYNC.COLLECTIVE R15, `(.L_x_15870) ;  /* 0x000000000f087348 */ /* 0x000fea0003c00000 */
[----:B------:R0:W1:Y:S02]  /*1df10*/  SHFL.IDX P6, R14, R13, R12, R11 ;  /* 0x0000000c0d0e7389 */ /* 0x00006400000c000b */
[----:B01----:R-:W-:Y:S01]  /*1df20*/  ENDCOLLECTIVE ;  /* 0x000000000000791b */ /* 0x003fe20003800000 */
.L_x_15870:
        /* <DEDUP_REMOVED lines=13> */
.L_x_15871:
[----:B------:R-:W-:Y:S02]  /*1e000*/  IMAD.MOV.U32 R13, RZ, RZ, R4 ;  /* 0x000000ffff0d7224 */ /* 0x000fe400078e0004 */
[----:B------:R-:W-:Y:S02]  /*1e010*/  IMAD.MOV.U32 R12, RZ, RZ, 0x3 ;  /* 0x00000003ff0c7424 */ /* 0x000fe400078e00ff */
[----:B------:R-:W-:-:S07]  /*1e020*/  IMAD.MOV.U32 R6, RZ, RZ, R14 ;  /* 0x000000ffff067224 */ /* 0x000fce00078e000e */
[----:B------:R-:W-:Y:S05]  /*1e030*/  WARPSYNC.COLLECTIVE R15, `(.L_x_15872) ;  /* 0x000000000f087348 */ /* 0x000fea0003c00000 */
[----:B------:R0:W1:Y:S02]  /*1e040*/  SHFL.IDX P6, R14, R13, R12, R11 ;  /* 0x0000000c0d0e7389 */ /* 0x00006400000c000b */
[----:B01----:R-:W-:Y:S01]  /*1e050*/  ENDCOLLECTIVE ;  /* 0x000000000000791b */ /* 0x003fe20003800000 */
.L_x_15872:
[----:B------:R-:W-:-:S05]  /*1e060*/  @!P1 LEA R6, P2, R21, R6, 0x1 ;  /* 0x0000000615069211 */ /* 0x000fca00078408ff */
[----:B------:R-:W-:-:S04]  /*1e070*/  @!P1 IMAD.X R0, RZ, RZ, R0, P2 ;  /* 0x000000ffff009224 */ /* 0x000fc800010e0600 */
[----:B------:R-:W-:Y:S01]  /*1e080*/  @!P1 IMAD.MOV.U32 R7, RZ, RZ, R0 ;  /* 0x000000ffff079224 */ /* 0x000fe200078e0000 */
[----:B------:R-:W-:-:S04]  /*1e090*/  MOV R13, R5 ;  /* 0x00000005000d7202 */ /* 0x000fc80000000f00 */
        /* <DEDUP_REMOVED lines=8> */
.L_x_15873:
[----:B------:R-:W-:Y:S01]  /*1e120*/  IMAD.MOV.U32 R2, RZ, RZ, R14 ;  /* 0x000000ffff027224 */ /* 0x000fe200078e000e */
[----:B------:R-:W-:Y:S06]  /*1e130*/  BRA `(.L_x_15874) ;  /* 0xffffff9400347947 */ /* 0x000fec000383ffff */
.L_x_15689:
[----:B-1----:R1:W2:Y:S02]  /*1e140*/  SYNCS.PHASECHK.TRANS64.TRYWAIT P0, [R16+URZ+0x16820], R0 ;  /* 0x01682000100075a7 */ /* 0x0022a4000800017f */
[----:B--2---:R-:W-:Y:S05]  /*1e150*/  @!P0 NANOSLEEP.SYNCS 0x989680 ;  /* 0x009896800000895d */ /* 0x004fea0003900000 */
[----:B------:R-:W2:Y:S02]  /*1e160*/  @!P0 SYNCS.PHASECHK.TRANS64 P0, [R16+URZ+0x16820], R0 ;  /* 0x01682000100085a7 */ /* 0x000ea4000800007f */
[----:B--2---:R-:W-:Y:S05]  /*1e170*/  @!P0 BRA `(.L_x_15689) ;  /* 0xfffffffc00f08947 */ /* 0x004fea000383ffff */
[----:B------:R-:W-:Y:S05]  /*1e180*/  BRA `(.L_x_15875) ;  /* 0xffffff9400907947 */ /* 0x000fea000383ffff */
.L_x_15694:
[----:B0-----:R0:W1:Y:S02]  /*1e190*/  SYNCS.PHASECHK.TRANS64.TRYWAIT P0, [R5+URZ+0x16840], R2 ;  /* 0x01684002050075a7 */ /* 0x001064000800017f */
[----:B-1----:R-:W-:Y:S05]  /*1e1a0*/  @!P0 NANOSLEEP.SYNCS 0x989680 ;  /* 0x009896800000895d */ /* 0x002fea0003900000 */
[----:B------:R-:W1:Y:S02]  /*1e1b0*/  @!P0 SYNCS.PHASECHK.TRANS64 P0, [R5+URZ+0x16840], R2 ;  /* 0x01684002050085a7 */ /* 0x000e64000800007f */
[----:B-1----:R-:W-:Y:S05]  /*1e1c0*/  @!P0 BRA `(.L_x_15694) ;  /* 0xfffffffc00f08947 */ /* 0x002fea000383ffff */
[----:B------:R-:W-:Y:S05]  /*1e1d0*/  BRA `(.L_x_15876) ;  /* 0xffffff9800707947 */ /* 0x000fea000383ffff */
.L_x_15695:
        /* <DEDUP_REMOVED lines=8> */
.L_x_15878:
[----:B------:R-:W-:Y:S05]  /*1e260*/  BSYNC B1 ;  /* 0x0000000000017941 */ /* 0x000fea0003800000 */
.L_x_15877:
        /* <DEDUP_REMOVED lines=10> */
.L_x_15879:
[----:B------:R-:W-:Y:S02]  /*1e310*/  IMAD.MOV.U32 R13, RZ, RZ, R10 ;  /* 0x000000ffff0d7224 */ /* 0x000fe400078e000a */
[----:B------:R-:W-:Y:S02]  /*1e320*/  IMAD.MOV.U32 R12, RZ, RZ, 0x1 ;  /* 0x00000001ff0c7424 */ /* 0x000fe400078e00ff */
[----:B------:R-:W-:Y:S01]  /*1e330*/  IMAD.SHL.U32 R7, R7, 0x8, RZ ;  /* 0x0000000807077824 */ /* 0x000fe200078e00ff */
[----:B------:R-:W-:-:S07]  /*1e340*/  MOV R2, R14 ;  /* 0x0000000e00027202 */ /* 0x000fce0000000f00 */
[----:B------:R-:W-:Y:S05]  /*1e350*/  WARPSYNC.COLLECTIVE R15, `(.L_x_15880) ;  /* 0x000000000f087348 */ /* 0x000fea0003c00000 */
[----:B------:R0:W1:Y:S02]  /*1e360*/  SHFL.IDX P6, R14, R13, R12, R11 ;  /* 0x0000000c0d0e7389 */ /* 0x00006400000c000b */
[----:B01----:R-:W-:Y:S01]  /*1e370*/  ENDCOLLECTIVE ;  /* 0x000000000000791b */ /* 0x003fe20003800000 */
.L_x_15880:
        /* <DEDUP_REMOVED lines=8> */
[----:B------:R0:W-:Y:S02]  /*1e400*/  LDGSTS.E.BYPASS.LTC128B.128 [R9+0xe400], desc[UR40][R2.64], !P2 ;  /* 0x0e40000002097fae */ /* 0x0001e4000d101d68 */
[----:B0-----:R-:W-:-:S07]  /*1e410*/  MOV R3, R14 ;  /* 0x0000000e00037202 */ /* 0x001fce0000000f00 */
[----:B------:R-:W-:Y:S05]  /*1e420*/  WARPSYNC.COLLECTIVE R15, `(.L_x_15881) ;  /* 0x000000000f087348 */ /* 0x000fea0003c00000 */
[----:B------:R0:W1:Y:S02]  /*1e430*/  SHFL.IDX P6, R14, R13, R12, R11 ;  /* 0x0000000c0d0e7389 */ /* 0x00006400000c000b */
[----:B01----:R-:W-:Y:S01]  /*1e440*/  ENDCOLLECTIVE ;  /* 0x000000000000791b */ /* 0x003fe20003800000 */
.L_x_15881:
[----:B------:R-:W-:Y:S02]  /*1e450*/  IMAD.MOV.U32 R13, RZ, RZ, R10 ;  /* 0x000000ffff0d7224 */ /* 0x000fe400078e000a */
[----:B------:R-:W-:Y:S02]  /*1e460*/  IMAD.MOV.U32 R12, RZ, RZ, 0x2 ;  /* 0x00000002ff0c7424 */ /* 0x000fe400078e00ff */
[----:B------:R-:W-:-:S07]  /*1e470*/  IMAD.MOV.U32 R2, RZ, RZ, R14 ;  /* 0x000000ffff027224 */ /* 0x000fce00078e000e */
[----:B------:R-:W-:Y:S05]  /*1e480*/  WARPSYNC.COLLECTIVE R15, `(.L_x_15882) ;  /* 0x000000000f087348 */ /* 0x000fea0003c00000 */
[----:B------:R0:W1:Y:S02]  /*1e490*/  SHFL.IDX P6, R14, R13, R12, R11 ;  /* 0x0000000c0d0e7389 */ /* 0x00006400000c000b */
[----:B01----:R-:W-:Y:S01]  /*1e4a0*/  ENDCOLLECTIVE ;  /* 0x000000000000791b */ /* 0x003fe20003800000 */
.L_x_15882:
        /* <DEDUP_REMOVED lines=11> */
.L_x_15883:
[----:B------:R-:W-:Y:S02]  /*1e560*/  IMAD.MOV.U32 R13, RZ, RZ, R10 ;  /* 0x000000ffff0d7224 */ /* 0x000fe400078e000a */
[----:B------:R-:W-:Y:S02]  /*1e570*/  IMAD.MOV.U32 R12, RZ, RZ, 0x3 ;  /* 0x00000003ff0c7424 */ /* 0x000fe400078e00ff */
[----:B------:R-:W-:-:S07]  /*1e580*/  IMAD.MOV.U32 R2, RZ, RZ, R14 ;  /* 0x000000ffff027224 */ /* 0x000fce00078e000e */
[----:B------:R-:W-:Y:S05]  /*1e590*/  WARPSYNC.COLLECTIVE R15, `(.L_x_15884) ;  /* 0x000000000f087348 */ /* 0x000fea0003c00000 */
[----:B------:R0:W1:Y:S02]  /*1e5a0*/  SHFL.IDX P6, R14, R13, R12, R11 ;  /* 0x0000000c0d0e7389 */ /* 0x00006400000c000b */
[----:B01----:R-:W-:Y:S01]  /*1e5b0*/  ENDCOLLECTIVE ;  /* 0x000000000000791b */ /* 0x003fe20003800000 */
.L_x_15884:
        /* <DEDUP_REMOVED lines=11> */
.L_x_15885:
[----:B------:R-:W-:Y:S02]  /*1e670*/  IMAD.MOV.U32 R13, RZ, RZ, R10 ;  /* 0x000000ffff0d7224 */ /* 0x000fe400078e000a */
[----:B------:R-:W-:Y:S02]  /*1e680*/  IMAD.MOV.U32 R12, RZ, RZ, 0x4 ;  /* 0x00000004ff0c7424 */ /* 0x000fe400078e00ff */
[----:B------:R-:W-:-:S07]  /*1e690*/  IMAD.MOV.U32 R2, RZ, RZ, R14 ;  /* 0x000000ffff027224 */ /* 0x000fce00078e000e */
[----:B------:R-:W-:Y:S05]  /*1e6a0*/  WARPSYNC.COLLECTIVE R15, `(.L_x_15886) ;  /* 0x000000000f087348 */ /* 0x000fea0003c00000 */
[----:B------:R0:W1:Y:S02]  /*1e6b0*/  SHFL.IDX P6, R14, R13, R12, R11 ;  /* 0x0000000c0d0e7389 */ /* 0x00006400000c000b */
[----:B01----:R-:W-:Y:S01]  /*1e6c0*/  ENDCOLLECTIVE ;  /* 0x000000000000791b */ /* 0x003fe20003800000 */
.L_x_15886:
        /* <DEDUP_REMOVED lines=11> */
.L_x_15887:
[----:B------:R-:W-:Y:S02]  /*1e780*/  IMAD.MOV.U32 R13, RZ, RZ, R10 ;  /* 0x000000ffff0d7224 */ /* 0x000fe400078e000a */
[----:B------:R-:W-:Y:S02]  /*1e790*/  IMAD.MOV.U32 R12, RZ, RZ, 0x5 ;  /* 0x00000005ff0c7424 */ /* 0x000fe400078e00ff */
[----:B------:R-:W-:-:S07]  /*1e7a0*/  IMAD.MOV.U32 R2, RZ, RZ, R14 ;  /* 0x000000ffff027224 */ /* 0x000fce00078e000e */
[----:B------:R-:W-:Y:S05]  /*1e7b0*/  WARPSYNC.COLLECTIVE R15, `(.L_x_15888) ;  /* 0x000000000f087348 */ /* 0x000fea0003c00000 */
[----:B------:R0:W1:Y:S02]  /*1e7c0*/  SHFL.IDX P6, R14, R13, R12, R11 ;  /* 0x0000000c0d0e7389 */ /* 0x00006400000c000b */
[----:B01----:R-:W-:Y:S01]  /*1e7d0*/  ENDCOLLECTIVE ;  /* 0x000000000000791b */ /* 0x003fe20003800000 */
.L_x_15888:
        /* <DEDUP_REMOVED lines=11> */
.L_x_15889:
[----:B------:R-:W-:Y:S02]  /*1e890*/  IMAD.MOV.U32 R13, RZ, RZ, R10 ;  /* 0x000000ffff0d7224 */ /* 0x000fe400078e000a */
[----:B------:R-:W-:Y:S02]  /*1e8a0*/  IMAD.MOV.U32 R12, RZ, RZ, 0x6 ;  /* 0x00000006ff0c7424 */ /* 0x000fe400078e00ff */
[----:B------:R-:W-:-:S07]  /*1e8b0*/  IMAD.MOV.U32 R2, RZ, RZ, R14 ;  /* 0x000000ffff027224 */ /* 0x000fce00078e000e */
[----:B------:R-:W-:Y:S05]  /*1e8c0*/  WARPSYNC.COLLECTIVE R15, `(.L_x_15890) ;  /* 0x000000000f087348 */ /* 0x000fea0003c00000 */
[----:B------:R0:W1:Y:S02]  /*1e8d0*/  SHFL.IDX P6, R14, R13, R12, R11 ;  /* 0x0000000c0d0e7389 */ /* 0x00006400000c000b */
[----:B01----:R-:W-:Y:S01]  /*1e8e0*/  ENDCOLLECTIVE ;  /* 0x000000000000791b */ /* 0x003fe20003800000 */
.L_x_15890:
        /* <DEDUP_REMOVED lines=11> */
.L_x_15891:
[----:B------:R-:W-:Y:S02]  /*1e9a0*/  IMAD.MOV.U32 R13, RZ, RZ, R10 ;  /* 0x000000ffff0d7224 */ /* 0x000fe400078e000a */
[----:B------:R-:W-:Y:S02]  /*1e9b0*/  IMAD.MOV.U32 R12, RZ, RZ, 0x7 ;  /* 0x00000007ff0c7424 */ /* 0x000fe400078e00ff */
[----:B------:R-:W-:-:S07]  /*1e9c0*/  IMAD.MOV.U32 R2, RZ, RZ, R14 ;  /* 0x000000ffff027224 */ /* 0x000fce00078e000e */
[----:B------:R-:W-:Y:S05]  /*1e9d0*/  WARPSYNC.COLLECTIVE R15, `(.L_x_15892) ;  /* 0x000000000f087348 */ /* 0x000fea0003c00000 */
[----:B------:R0:W1:Y:S02]  /*1e9e0*/  SHFL.IDX P6, R14, R13, R12, R11 ;  /* 0x0000000c0d0e7389 */ /* 0x00006400000c000b */
[----:B01----:R-:W-:Y:S01]  /*1e9f0*/  ENDCOLLECTIVE ;  /* 0x000000000000791b */ /* 0x003fe20003800000 */
.L_x_15892:
        /* <DEDUP_REMOVED lines=11> */
.L_x_15893:
[----:B------:R-:W-:Y:S01]  /*1eab0*/  IMAD.MOV.U32 R2, RZ, RZ, R14 ;  /* 0x000000ffff027224 */ /* 0x000fe200078e000e */
[----:B------:R-:W-:Y:S06]  /*1eac0*/  BRA `(.L_x_15894) ;  /* 0xffffff9400547947 */ /* 0x000fec000383ffff */
.L_x_15700:
[----:B-1----:R1:W2:Y:S02]  /*1ead0*/  SYNCS.PHASECHK.TRANS64.TRYWAIT P0, [R5+URZ+0x16860], R2 ;  /* 0x01686002050075a7 */ /* 0x0022a4000800017f */
[----:B--2---:R-:W-:Y:S05]  /*1eae0*/  @!P0 NANOSLEEP.SYNCS 0x989680 ;  /* 0x009896800000895d */ /* 0x004fea0003900000 */
[----:B------:R-:W2:Y:S02]  /*1eaf0*/  @!P0 SYNCS.PHASECHK.TRANS64 P0, [R5+URZ+0x16860], R2 ;  /* 0x01686002050085a7 */ /* 0x000ea4000800007f */
[----:B--2---:R-:W-:Y:S05]  /*1eb00*/  @!P0 BRA `(.L_x_15700) ;  /* 0xfffffffc00f08947 */ /* 0x004fea000383ffff */
[----:B------:R-:W-:Y:S05]  /*1eb10*/  BRA `(.L_x_15895) ;  /* 0xffffff9400ac7947 */ /* 0x000fea000383ffff */
.L_x_15701:
        /* <DEDUP_REMOVED lines=8> */
.L_x_15897:
[----:B------:R-:W-:Y:S05]  /*1eba0*/  BSYNC B1 ;  /* 0x0000000000017941 */ /* 0x000fea0003800000 */
.L_x_15896:
        /* <DEDUP_REMOVED lines=10> */
.L_x_15898:
[----:B------:R-:W-:Y:S02]  /*1ec50*/  IMAD.MOV.U32 R13, RZ, RZ, R22 ;  /* 0x000000ffff0d7224 */ /* 0x000fe400078e0016 */
[----:B------:R-:W-:Y:S01]  /*1ec60*/  IMAD.MOV.U32 R12, RZ, RZ, 0x1 ;  /* 0x00000001ff0c7424 */ /* 0x000fe200078e00ff */
[----:B------:R-:W-:-:S07]  /*1ec70*/  MOV R2, R14 ;  /* 0x0000000e00027202 */ /* 0x000fce0000000f00 */
[----:B------:R-:W-:Y:S05]  /*1ec80*/  WARPSYNC.COLLECTIVE R15, `(.L_x_15899) ;  /* 0x000000000f087348 */ /* 0x000fea0003c00000 */
[----:B------:R0:W1:Y:S02]  /*1ec90*/  SHFL.IDX P6, R14, R13, R12, R11 ;  /* 0x0000000c0d0e7389 */ /* 0x00006400000c000b */
[----:B01----:R-:W-:Y:S01]  /*1eca0*/  ENDCOLLECTIVE ;  /* 0x000000000000791b */ /* 0x003fe20003800000 */
.L_x_15899:
        /* <DEDUP_REMOVED lines=12> */
.L_x_15900:
[----:B------:R-:W-:Y:S02]  /*1ed70*/  IMAD.MOV.U32 R13, RZ, RZ, R22 ;  /* 0x000000ffff0d7224 */ /* 0x000fe400078e0016 */
[----:B------:R-:W-:Y:S02]  /*1ed80*/  IMAD.MOV.U32 R12, RZ, RZ, 0x2 ;  /* 0x00000002ff0c7424 */ /* 0x000fe400078e00ff */
[----:B------:R-:W-:-:S07]  /*1ed90*/  IMAD.MOV.U32 R2, RZ, RZ, R14 ;  /* 0x000000ffff027224 */ /* 0x000fce00078e000e */
[----:B------:R-:W-:Y:S05]  /*1eda0*/  WARPSYNC.COLLECTIVE R15, `(.L_x_15901) ;  /* 0x000000000f087348 */ /* 0x000fea0003c00000 */
[----:B------:R0:W1:Y:S02]  /*1edb0*/  SHFL.IDX P6, R14, R13, R12, R11 ;  /* 0x0000000c0d0e7389 */ /* 0x00006400000c000b */
[----:B01----:R-:W-:Y:S01]  /*1edc0*/  ENDCOLLECTIVE ;  /* 0x000000000000791b */ /* 0x003fe20003800000 */
.L_x_15901:
        /* <DEDUP_REMOVED lines=12> */
.L_x_15902:
[----:B------:R-:W-:Y:S02]  /*1ee90*/  IMAD.MOV.U32 R13, RZ, RZ, R22 ;  /* 0x000000ffff0d7224 */ /* 0x000fe400078e0016 */
[----:B------:R-:W-:Y:S02]  /*1eea0*/  IMAD.MOV.U32 R12, RZ, RZ, 0x3 ;  /* 0x00000003ff0c7424 */ /* 0x000fe400078e00ff */
[----:B------:R-:W-:-:S07]  /*1eeb0*/  IMAD.MOV.U32 R2, RZ, RZ, R14 ;  /* 0x000000ffff027224 */ /* 0x000fce00078e000e */
[----:B------:R-:W-:Y:S05]  /*1eec0*/  WARPSYNC.COLLECTIVE R15, `(.L_x_15903) ;  /* 0x000000000f087348 */ /* 0x000fea0003c00000 */
[----:B------:R0:W1:Y:S02]  /*1eed0*/  SHFL.IDX P6, R14, R13, R12, R11 ;  /* 0x0000000c0d0e7389 */ /* 0x00006400000c000b */
[----:B01----:R-:W-:Y:S01]  /*1eee0*/  ENDCOLLECTIVE ;  /* 0x000000000000791b */ /* 0x003fe20003800000 */
.L_x_15903:
        /* <DEDUP_REMOVED lines=12> */
.L_x_15904:
[----:B------:R-:W-:Y:S02]  /*1efb0*/  IMAD.MOV.U32 R13, RZ, RZ, R22 ;  /* 0x000000ffff0d7224 */ /* 0x000fe400078e0016 */
[----:B------:R-:W-:Y:S02]  /*1efc0*/  IMAD.MOV.U32 R12, RZ, RZ, 0x4 ;  /* 0x00000004ff0c7424 */ /* 0x000fe400078e00ff */
[----:B------:R-:W-:-:S07]  /*1efd0*/  IMAD.MOV.U32 R2, RZ, RZ, R14 ;  /* 0x000000ffff027224 */ /* 0x000fce00078e000e */
[----:B------:R-:W-:Y:S05]  /*1efe0*/  WARPSYNC.COLLECTIVE R15, `(.L_x_15905) ;  /* 0x000000000f087348 */ /* 0x000fea0003c00000 */
[----:B------:R0:W1:Y:S02]  /*1eff0*/  SHFL.IDX P6, R14, R13, R12, R11 ;  /* 0x0000000c0d0e7389 */ /* 0x00006400000c000b */
[----:B01----:R-:W-:Y:S01]  /*1f000*/  ENDCOLLECTIVE ;  /* 0x000000000000791b */ /* 0x003fe20003800000 */
.L_x_15905:
        /* <DEDUP_REMOVED lines=12> */
.L_x_15906:
[----:B------:R-:W-:Y:S02]  /*1f0d0*/  IMAD.MOV.U32 R13, RZ, RZ, R22 ;  /* 0x000000ffff0d7224 */ /* 0x000fe400078e0016 */
[----:B------:R-:W-:Y:S02]  /*1f0e0*/  IMAD.MOV.U32 R12, RZ, RZ, 0x5 ;  /* 0x00000005ff0c7424 */ /* 0x000fe400078e00ff */
[----:B------:R-:W-:-:S07]  /*1f0f0*/  IMAD.MOV.U32 R2, RZ, RZ, R14 ;  /* 0x000000ffff027224 */ /* 0x000fce00078e000e */
[----:B------:R-:W-:Y:S05]  /*1f100*/  WARPSYNC.COLLECTIVE R15, `(.L_x_15907) ;  /* 0x000000000f087348 */ /* 0x000fea0003c00000 */
[----:B------:R0:W1:Y:S02]  /*1f110*/  SHFL.IDX P6, R14, R13, R12, R11 ;  /* 0x0000000c0d0e7389 */ /* 0x00006400000c000b */
[----:B01----:R-:W-:Y:S01]  /*1f120*/  ENDCOLLECTIVE ;  /* 0x000000000000791b */ /* 0x003fe20003800000 */
.L_x_15907:
        /* <DEDUP_REMOVED lines=12> */
.L_x_15908:
[----:B------:R-:W-:Y:S02]  /*1f1f0*/  IMAD.MOV.U32 R13, RZ, RZ, R22 ;  /* 0x000000ffff0d7224 */ /* 0x000fe400078e0016 */
[----:B------:R-:W-:Y:S02]  /*1f200*/  IMAD.MOV.U32 R12, RZ, RZ, 0x6 ;  /* 0x00000006ff0c7424 */ /* 0x000fe400078e00ff */
[----:B------:R-:W-:-:S07]  /*1f210*/  IMAD.MOV.U32 R2, RZ, RZ, R14 ;  /* 0x000000ffff027224 */ /* 0x000fce00078e000e */
[----:B------:R-:W-:Y:S05]  /*1f220*/  WARPSYNC.COLLECTIVE R15, `(.L_x_15909) ;  /* 0x000000000f087348 */ /* 0x000fea0003c00000 */
[----:B------:R0:W1:Y:S02]  /*1f230*/  SHFL.IDX P6, R14, R13, R12, R11 ;  /* 0x0000000c0d0e7389 */ /* 0x00006400000c000b */
[----:B01----:R-:W-:Y:S01]  /*1f240*/  ENDCOLLECTIVE ;  /* 0x000000000000791b */ /* 0x003fe20003800000 */
.L_x_15909:
        /* <DEDUP_REMOVED lines=12> */
.L_x_15910:
[----:B------:R-:W-:Y:S02]  /*1f310*/  IMAD.MOV.U32 R13, RZ, RZ, R22 ;  /* 0x000000ffff0d7224 */ /* 0x000fe400078e0016 */
[----:B------:R-:W-:Y:S02]  /*1f320*/  IMAD.MOV.U32 R12, RZ, RZ, 0x7 ;  /* 0x00000007ff0c7424 */ /* 0x000fe400078e00ff */
[----:B------:R-:W-:-:S07]  /*1f330*/  IMAD.MOV.U32 R2, RZ, RZ, R14 ;  /* 0x000000ffff027224 */ /* 0x000fce00078e000e */
[----:B------:R-:W-:Y:S05]  /*1f340*/  WARPSYNC.COLLECTIVE R15, `(.L_x_15911) ;  /* 0x000000000f087348 */ /* 0x000fea0003c00000 */
[----:B------:R0:W1:Y:S02]  /*1f350*/  SHFL.IDX P6, R14, R13, R12, R11 ;  /* 0x0000000c0d0e7389 */ /* 0x00006400000c000b */
[----:B01----:R-:W-:Y:S01]  /*1f360*/  ENDCOLLECTIVE ;  /* 0x000000000000791b */ /* 0x003fe20003800000 */
.L_x_15911:
        /* <DEDUP_REMOVED lines=11> */
.L_x_15912:
[----:B------:R-:W-:Y:S01]  /*1f420*/  IMAD.MOV.U32 R2, RZ, RZ, R14 ;  /* 0x000000ffff027224 */ /* 0x000fe200078e000e */
[----:B------:R-:W-:Y:S06]  /*1f430*/  BRA `(.L_x_15913) ;  /* 0xffffff90005c7947 */ /* 0x000fec000383ffff */
.L_x_15709:
[----:B0-----:R0:W1:Y:S02]  /*1f440*/  SYNCS.PHASECHK.TRANS64.TRYWAIT P0, [R0+URZ+0x16860], R3 ;  /* 0x01686003000075a7 */ /* 0x001064000800017f */
[----:B-1----:R-:W-:Y:S05]  /*1f450*/  @!P0 NANOSLEEP.SYNCS 0x989680 ;  /* 0x009896800000895d */ /* 0x002fea0003900000 */
[----:B------:R-:W1:Y:S02]  /*1f460*/  @!P0 SYNCS.PHASECHK.TRANS64 P0, [R0+URZ+0x16860], R3 ;  /* 0x01686003000085a7 */ /* 0x000e64000800007f */
[----:B-1----:R-:W-:Y:S05]  /*1f470*/  @!P0 BRA `(.L_x_15709) ;  /* 0xfffffffc00f08947 */ /* 0x002fea000383ffff */
[----:B------:R-:W-:Y:S05]  /*1f480*/  BRA `(.L_x_15914) ;  /* 0xffffff9400747947 */ /* 0x000fea000383ffff */
.L_x_15710:
        /* <DEDUP_REMOVED lines=8> */
.L_x_15916:
[----:B------:R-:W-:Y:S05]  /*1f510*/  BSYNC B0 ;  /* 0x0000000000007941 */ /* 0x000fea0003800000 */
.L_x_15915:
        /* <DEDUP_REMOVED lines=10> */
.L_x_15917:
[----:B------:R-:W-:Y:S01]  /*1f5c0*/  ULDC UR4, c[0x0][0x2f4] ;  /* 0x0000bd0000047ab9 */ /* 0x000fe20000000800 */
[----:B------:R-:W-:Y:S02]  /*1f5d0*/  IMAD.MOV.U32 R13, RZ, RZ, R22 ;  /* 0x000000ffff0d7224 */ /* 0x000fe400078e0016 */
[----:B------:R-:W-:Y:S02]  /*1f5e0*/  IMAD.MOV.U32 R12, RZ, RZ, 0x1 ;  /* 0x00000001ff0c7424 */ /* 0x000fe400078e00ff */
[----:B------:R-:W-:-:S05]  /*1f5f0*/  IMAD.SHL.U32 R2, R2, 0x8, RZ ;  /* 0x0000000802027824 */ /* 0x000fca00078e00ff */
[----:B------:R-:W-:-:S04]  /*1f600*/  LOP3.LUT R2, R2, 0x38, RZ, 0xc0, !PT ;  /* 0x0000003802027812 */ /* 0x000fc800078ec0ff */
[C---:B------:R-:W-:Y:S02]  /*1f610*/  SHF.L.U32 R5, R2.reuse, 0x1, RZ ;  /* 0x0000000102057819 */ /* 0x040fe400000006ff */
[----:B------:R-:W-:Y:S02]  /*1f620*/  ISETP.GE.AND P0, PT, R2, UR4, PT ;  /* 0x0000000402007c0c */ /* 0x000fe4000bf06270 */
[----:B------:R-:W-:-:S13]  /*1f630*/  IADD3 R2, P1, R14, R5, RZ ;  /* 0x000000050e027210 */ /* 0x000fda0007f3e0ff */
[----:B------:R-:W-:Y:S05]  /*1f640*/  WARPSYNC.COLLECTIVE R15, `(.L_x_15918) ;  /* 0x000000000f087348 */ /* 0x000fea0003c00000 */
[----:B------:R0:W1:Y:S02]  /*1f650*/  SHFL.IDX P6, R14, R13, R12, R11 ;  /* 0x0000000c0d0e7389 */ /* 0x00006400000c000b */
[----:B01----:R-:W-:Y:S01]  /*1f660*/  ENDCOLLECTIVE ;  /* 0x000000000000791b */ /* 0x003fe20003800000 */
.L_x_15918:
[----:B------:R-:W-:Y:S01]  /*1f670*/  ISETP.LT.OR P2, PT, R6, 0x1, P0 ;  /* 0x000000010600780c */ /* 0x000fe20000741670 */
[----:B------:R-:W-:Y:S01]  /*1f680*/  IMAD.X R3, RZ, RZ, R3, P1 ;  /* 0x000000ffff037224 */ /* 0x000fe200008e0603 */
[----:B------:R-:W-:-:S11]  /*1f690*/  MOV R13, R18 ;  /* 0x00000012000d7202 */ /* 0x000fd60000000f00 */
[----:B------:R-:W-:Y:S01]  /*1f6a0*/  @!PT LDS RZ, [RZ] ;  /* 0x00000000fffff984 */ /* 0x000fe20000000800 */
[----:B------:R-:W-:Y:S01]  /*1f6b0*/  @!PT LDS RZ, [RZ] ;  /* 0x00000000fffff984 */ /* 0x000fe20000000800 */
[----:B------:R-:W-:Y:S01]  /*1f6c0*/  @!PT LDS RZ, [RZ] ;  /* 0x00000000fffff984 */ /* 0x000fe20000000800 */
[----:B------:R0:W-:Y:S01]  /*1f6d0*/  LDGSTS.E.BYPASS.LTC128B.128 [R4+0x400], desc[UR40][R2.64], !P2 ;  /* 0x0040000002047fae */ /* 0x0001e2000d101d68 */
[----:B------:R-:W-:Y:S01]  /*1f6e0*/  ISETP.LT.OR P2, PT, R6, 0x11, P0 ;  /* 0x000000110600780c */ /* 0x000fe20000741670 */
[----:B0-----:R-:W-:-:S12]  /*1f6f0*/  IMAD.MOV.U32 R3, RZ, RZ, R14 ;  /* 0x000000ffff037224 */ /* 0x001fd800078e000e */
[----:B------:R-:W-:Y:S05]  /*1f700*/  WARPSYNC.COLLECTIVE R15, `(.L_x_15919) ;  /* 0x000000000f087348 */ /* 0x000fea0003c00000 */
[----:B------:R0:W1:Y:S02]  /*1f710*/  SHFL.IDX P6, R14, R13, R12, R11 ;  /* 0x0000000c0d0e7389 */ /* 0x00006400000c000b */
[----:B01----:R-:W-:Y:S01]  /*1f720*/  ENDCOLLECTIVE ;  /* 0x000000000000791b */ /* 0x003fe20003800000 */
.L_x_15919:
[----:B------:R-:W-:Y:S02]  /*1f730*/  IMAD.MOV.U32 R13, RZ, RZ, R22 ;  /* 0x000000ffff0d7224 */ /* 0x000fe400078e0016 */
[----:B------:R-:W-:Y:S01]  /*1f740*/  IMAD.MOV.U32 R12, RZ, RZ, 0x2 ;  /* 0x00000002ff0c7424 */ /* 0x000fe200078e00ff */
[----:B------:R-:W-:-:S13]  /*1f750*/  IADD3 R2, P1, R14, R5, RZ ;  /* 0x000000050e027210 */ /* 0x000fda0007f3e0ff */
[----:B------:R-:W-:Y:S05]  /*1f760*/  WARPSYNC.COLLECTIVE R15, `(.L_x_15920) ;  /* 0x000000000f087348 */ /* 0x000fea0003c00000 */
[----:B------:R0:W1:Y:S02]  /*1f770*/  SHFL.IDX P6, R14, R13, R12, R11 ;  /* 0x0000000c0d0e7389 */ /* 0x00006400000c000b */
[----:B01----:R-:W-:Y:S01]  /*1f780*/  ENDCOLLECTIVE ;  /* 0x000000000000791b */ /* 0x003fe20003800000 */
.L_x_15920:
        /* <DEDUP_REMOVED lines=11> */
.L_x_15921:
[----:B------:R-:W-:Y:S02]  /*1f840*/  IMAD.MOV.U32 R13, RZ, RZ, R22 ;  /* 0x000000ffff0d7224 */ /* 0x000fe400078e0016 */
[----:B------:R-:W-:Y:S01]  /*1f850*/  IMAD.MOV.U32 R12, RZ, RZ, 0x3 ;  /* 0x00000003ff0c7424 */ /* 0x000fe200078e00ff */
[----:B------:R-:W-:-:S13]  /*1f860*/  IADD3 R2, P1, R14, R5, RZ ;  /* 0x000000050e027210 */ /* 0x000fda0007f3e0ff */
[----:B------:R-:W-:Y:S05]  /*1f870*/  WARPSYNC.COLLECTIVE R15, `(.L_x_15922) ;  /* 0x000000000f087348 */ /* 0x000fea0003c00000 */
[----:B------:R0:W1:Y:S02]  /*1f880*/  SHFL.IDX P6, R14, R13, R12, R11 ;  /* 0x0000000c0d0e7389 */ /* 0x00006400000c000b */
[----:B01----:R-:W-:Y:S01]  /*1f890*/  ENDCOLLECTIVE ;  /* 0x000000000000791b */ /* 0x003fe20003800000 */
.L_x_15922:
        /* <DEDUP_REMOVED lines=11> */
.L_x_15923:
[----:B------:R-:W-:Y:S01]  /*1f950*/  MOV R13, R22 ;  /* 0x00000016000d7202 */ /* 0x000fe20000000f00 */
[----:B------:R-:W-:Y:S01]  /*1f960*/  IMAD.MOV.U32 R12, RZ, RZ, 0x4 ;  /* 0x00000004ff0c7424 */ /* 0x000fe200078e00ff */
[----:B------:R-:W-:-:S13]  /*1f970*/  IADD3 R2, P1, R14, R5, RZ ;  /* 0x000000050e027210 */ /* 0x000fda0007f3e0ff */
[----:B------:R-:W-:Y:S05]  /*1f980*/  WARPSYNC.COLLECTIVE R15, `(.L_x_15924) ;  /* 0x000000000f087348 */ /* 0x000fea0003c00000 */
[----:B------:R0:W1:Y:S02]  /*1f990*/  SHFL.IDX P6, R14, R13, R12, R11 ;  /* 0x0000000c0d0e7389 */ /* 0x00006400000c000b */
[----:B01----:R-:W-:Y:S01]  /*1f9a0*/  ENDCOLLECTIVE ;  /* 0x000000000000791b */ /* 0x003fe20003800000 */
.L_x_15924:
        /* <DEDUP_REMOVED lines=11> */
.L_x_15925:
[----:B------:R-:W-:Y:S01]  /*1fa60*/  IMAD.MOV.U32 R13, RZ, RZ, R22 ;  /* 0x000000ffff0d7224 */ /* 0x000fe200078e0016 */
[----:B------:R-:W-:Y:S02]  /*1fa70*/  MOV R12, 0x5 ;  /* 0x00000005000c7802 */ /* 0x000fe40000000f00 */
[----:B------:R-:W-:-:S13]  /*1fa80*/  IADD3 R2, P1, R14, R5, RZ ;  /* 0x000000050e027210 */ /* 0x000fda0007f3e0ff */
[----:B------:R-:W-:Y:S05]  /*1fa90*/  WARPSYNC.COLLECTIVE R15, `(.L_x_15926) ;  /* 0x000000000f087348 */ /* 0x000fea0003c00000 */
[----:B------:R0:W1:Y:S02]  /*1faa0*/  SHFL.IDX P6, R14, R13, R12, R11 ;  /* 0x0000000c0d0e7389 */ /* 0x00006400000c000b */
[----:B01----:R-:W-:Y:S01]  /*1fab0*/  ENDCOLLECTIVE ;  /* 0x000000000000791b */ /* 0x003fe20003800000 */
.L_x_15926:
        /* <DEDUP_REMOVED lines=11> */
.L_x_15927:
[----:B------:R-:W-:Y:S02]  /*1fb70*/  IMAD.MOV.U32 R13, RZ, RZ, R22 ;  /* 0x000000ffff0d7224 */ /* 0x000fe400078e0016 */
[----:B------:R-:W-:Y:S01]  /*1fb80*/  IMAD.MOV.U32 R12, RZ, RZ, 0x6 ;  /* 0x00000006ff0c7424 */ /* 0x000fe200078e00ff */
[----:B------:R-:W-:-:S13]  /*1fb90*/  IADD3 R2, P1, R14, R5, RZ ;  /* 0x000000050e027210 */ /* 0x000fda0007f3e0ff */
[----:B------:R-:W-:Y:S05]  /*1fba0*/  WARPSYNC.COLLECTIVE R15, `(.L_x_15928) ;  /* 0x000000000f087348 */ /* 0x000fea0003c00000 */
[----:B------:R0:W1:Y:S02]  /*1fbb0*/  SHFL.IDX P6, R14, R13, R12, R11 ;  /* 0x0000000c0d0e7389 */ /* 0x00006400000c000b */
[----:B01----:R-:W-:Y:S01]  /*1fbc0*/  ENDCOLLECTIVE ;  /* 0x000000000000791b */ /* 0x003fe20003800000 */
.L_x_15928:
        /* <DEDUP_REMOVED lines=11> */
.L_x_15929:
[----:B------:R-:W-:Y:S02]  /*1fc80*/  IMAD.MOV.U32 R13, RZ, RZ, R22 ;  /* 0x000000ffff0d7224 */ /* 0x000fe400078e0016 */
[----:B------:R-:W-:Y:S01]  /*1fc90*/  IMAD.MOV.U32 R12, RZ, RZ, 0x7 ;  /* 0x00000007ff0c7424 */ /* 0x000fe200078e00ff */
[----:B------:R-:W-:-:S13]  /*1fca0*/  IADD3 R2, P1, R14, R5, RZ ;  /* 0x000000050e027210 */ /* 0x000fda0007f3e0ff */
[----:B------:R-:W-:Y:S05]  /*1fcb0*/  WARPSYNC.COLLECTIVE R15, `(.L_x_15930) ;  /* 0x000000000f087348 */ /* 0x000fea0003c00000 */
[----:B------:R0:W1:Y:S02]  /*1fcc0*/  SHFL.IDX P6, R14, R13, R12, R11 ;  /* 0x0000000c0d0e7389 */ /* 0x00006400000c000b */
[----:B01----:R-:W-:Y:S01]  /*1fcd0*/  ENDCOLLECTIVE ;  /* 0x000000000000791b */ /* 0x003fe20003800000 */
.L_x_15930:
        /* <DEDUP_REMOVED lines=10> */
.L_x_15931:
[----:B------:R-:W-:Y:S05]  /*1fd80*/  BRA `(.L_x_15932) ;  /* 0xffffff9000387947 */ /* 0x000fea000383ffff */
.L_x_15715:
[----:B------:R-:W-:Y:S01]  /*1fd90*/  BSSY B0, `(.L_x_15933) ;  /* 0x0000008000007945 */ /* 0x000fe20003800000 */
[----:B------:R-:W-:Y:S02]  /*1fda0*/  IMAD.MOV.U32 R13, RZ, RZ, R24 ;  /* 0x000000ffff0d7224 */ /* 0x000fe400078e0018 */
[----:B------:R-:W-:Y:S02]  /*1fdb0*/  IMAD.MOV.U32 R12, RZ, RZ, RZ ;  /* 0x000000ffff0c7224 */ /* 0x000fe400078e00ff */
[----:B------:R-:W-:Y:S02]  /*1fdc0*/  IMAD.MOV.U32 R11, RZ, RZ, 0x1f ;  /* 0x0000001fff0b7424 */ /* 0x000fe400078e00ff */
[----:B------:R-:W-:-:S07]  /*1fdd0*/  IMAD.MOV.U32 R15, RZ, RZ, -0x1 ;  /* 0xffffffffff0f7424 */ /* 0x000fce00078e00ff */
[----:B-123--:R-:W-:Y:S05]  /*1fde0*/  WARPSYNC.COLLECTIVE R15, `(.L_x_15934) ;  /* 0x000000000f087348 */ /* 0x00efea0003c00000 */
[----:B------:R0:W4:Y:S02]  /*1fdf0*/  SHFL.IDX P6, R14, R13, R12, R11 ;  /* 0x0000000c0d0e7389 */ /* 0x00012400000c000b */
[----:B01234-:R-:W-:Y:S01]  /*1fe00*/  ENDCOLLECTIVE ;  /* 0x000000000000791b */ /* 0x01ffe20003800000 */
.L_x_15934:
[----:B------:R-:W-:Y:S05]  /*1fe10*/  BSYNC B0 ;  /* 0x0000000000007941 */ /* 0x000fea0003800000 */
.L_x_15933:
[----:B------:R-:W-:Y:S01]  /*1fe20*/  MOV R13, R24 ;  /* 0x00000018000d7202 */ /* 0x000fe20000000f00 */
        /* <DEDUP_REMOVED lines=8> */
.L_x_15935:
        /* <DEDUP_REMOVED lines=15> */
[C---:B------:R-:W-:Y:S02]  /*1ffa0*/  ISETP.GE.U32.AND P5, PT, R8.reuse, 0x10, PT ;  /* 0x000000100800780c */ /* 0x040fe40003fa6070 */
[----:B--2---:R-:W-:Y:S01]  /*1ffb0*/  @!P1 MOV R25, R7 ;  /* 0x0000000700199202 */ /* 0x004fe20000000f00 */
[----:B---3--:R-:W-:Y:S01]  /*1ffc0*/  @!P1 IMAD.MOV.U32 R5, RZ, RZ, R4 ;  /* 0x000000ffff059224 */ /* 0x008fe200078e0004 */
[----:B------:R-:W-:-:S03]  /*1ffd0*/  ISETP.NE.AND P1, PT, R8, RZ, PT ;  /* 0x000000ff0800720c */ /* 0x000fc60003f25270 */
[----:B------:R-:W-:-:S10]  /*1ffe0*/  IMAD R13, R5, R25, RZ ;  /* 0x00000019050d7224 */ /* 0x000fd400078e02ff */
[----:B------:R-:W-:Y:S05]  /*1fff0*/  WARPSYNC.COLLECTIVE R15, `(.L_x_15936) ;  /* 0x000000000f087348 */ /* 0x000fea0003c00000 */
[----:B------:R0:W1:Y:S02]  /*20000*/  SHFL.UP P6, R14, R13, R12, R11 ;  /* 0x0400000c0d0e7389 */ /* 0x00006400000c000b */
[----:B01----:R-:W-:Y:S01]  /*20010*/  ENDCOLLECTIVE ;  /* 0x000000000000791b */ /* 0x003fe20003800000 */
.L_x_15936:
[----:B------:R-:W-:Y:S02]  /*20020*/  MOV R12, 0x2 ;  /* 0x00000002000c7802 */ /* 0x000fe40000000f00 */
[----:B------:R-:W-:-:S05]  /*20030*/  SEL R4, R14, RZ, P1 ;  /* 0x000000ff0e047207 */ /* 0x000fca0000800000 */
[----:B------:R-:W-:-:S04]  /*20040*/  IMAD.IADD R4, R13, 0x1, R4 ;  /* 0x000000010d047824 */ /* 0x000fc800078e0204 */
[----:B------:R-:W-:-:S07]  /*20050*/  IMAD.MOV.U32 R13, RZ, RZ, R4 ;  /* 0x000000ffff0d7224 */ /* 0x000fce00078e0004 */
[----:B------:R-:W-:Y:S05]  /*20060*/  WARPSYNC.COLLECTIVE R15, `(.L_x_15937) ;  /* 0x000000000f087348 */ /* 0x000fea0003c00000 */
[----:B------:R0:W1:Y:S02]  /*20070*/  SHFL.UP P6, R14, R13, R12, R11 ;  /* 0x0400000c0d0e7389 */ /* 0x00006400000c000b */
[----:B01----:R-:W-:Y:S01]  /*20080*/  ENDCOLLECTIVE ;  /* 0x000000000000791b */ /* 0x003fe20003800000 */
.L_x_15937:
[----:B------:R-:W-:Y:S01]  /*20090*/  IMAD.MOV.U32 R12, RZ, RZ, 0x4 ;  /* 0x00000004ff0c7424 */ /* 0x000fe200078e00ff */
[----:B------:R-:W-:-:S05]  /*200a0*/  SEL R3, R14, RZ, P2 ;  /* 0x000000ff0e037207 */ /* 0x000fca0001000000 */
[----:B------:R-:W-:-:S04]  /*200b0*/  IMAD.IADD R2, R4, 0x1, R3 ;  /* 0x0000000104027824 */ /* 0x000fc800078e0203 */
[----:B------:R-:W-:-:S07]  /*200c0*/  IMAD.MOV.U32 R13, RZ, RZ, R2 ;  /* 0x000000ffff0d7224 */ /* 0x000fce00078e0002 */
[----:B------:R-:W-:Y:S05]  /*200d0*/  WARPSYNC.COLLECTIVE R15, `(.L_x_15938) ;  /* 0x000000000f087348 */ /* 0x000fea0003c00000 */
[----:B------:R0:W1:Y:S02]  /*200e0*/  SHFL.UP P6, R14, R13, R12, R11 ;  /* 0x0400000c0d0e7389 */ /* 0x00006400000c000b */
[----:B01----:R-:W-:Y:S01]  /*200f0*/  ENDCOLLECTIVE ;  /* 0x000000000000791b */ /* 0x003fe20003800000 */
.L_x_15938:
[----:B------:R-:W-:Y:S02]  /*20100*/  MOV R12, 0x8 ;  /* 0x00000008000c7802 */ /* 0x000fe40000000f00 */
[----:B------:R-:W-:-:S05]  /*20110*/  SEL R3, R14, RZ, P3 ;  /* 0x000000ff0e037207 */ /* 0x000fca0001800000 */
[----:B------:R-:W-:-:S04]  /*20120*/  IMAD.IADD R3, R2, 0x1, R3 ;  /* 0x0000000102037824 */ /* 0x000fc800078e0203 */
[----:B------:R-:W-:-:S07]  /*20130*/  IMAD.MOV.U32 R13, RZ, RZ, R3 ;  /* 0x000000ffff0d7224 */ /* 0x000fce00078e0003 */
[----:B------:R-:W-:Y:S05]  /*20140*/  WARPSYNC.COLLECTIVE R15, `(.L_x_15939) ;  /* 0x000000000f087348 */ /* 0x000fea0003c00000 */
[----:B------:R0:W1:Y:S02]  /*20150*/  SHFL.UP P6, R14, R13, R12, R11 ;  /* 0x0400000c0d0e7389 */ /* 0x00006400000c000b */
[----:B01----:R-:W-:Y:S01]  /*20160*/  ENDCOLLECTIVE ;  /* 0x000000000000791b */ /* 0x003fe20003800000 */
.L_x_15939:
[----:B------:R-:W-:Y:S01]  /*20170*/  IMAD.MOV.U32 R12, RZ, RZ, 0x10 ;  /* 0x00000010ff0c7424 */ /* 0x000fe200078e00ff */
[----:B------:R-:W-:-:S05]  /*20180*/  SEL R4, R14, RZ, P4 ;  /* 0x000000ff0e047207 */ /* 0x000fca0002000000 */
[----:B------:R-:W-:-:S04]  /*20190*/  IMAD.IADD R4, R3, 0x1, R4 ;  /* 0x0000000103047824 */ /* 0x000fc800078e0204 */
[----:B------:R-:W-:-:S07]  /*201a0*/  IMAD.MOV.U32 R13, RZ, RZ, R4 ;  /* 0x000000ffff0d7224 */ /* 0x000fce00078e0004 */
[----:B------:R-:W-:Y:S05]  /*201b0*/  WARPSYNC.COLLECTIVE R15, `(.L_x_15940) ;  /* 0x000000000f087348 */ /* 0x000fea0003c00000 */
[----:B------:R0:W1:Y:S02]  /*201c0*/  SHFL.UP P6, R14, R13, R12, R11 ;  /* 0x0400000c0d0e7389 */ /* 0x00006400000c000b */
[----:B01----:R-:W-:Y:S01]  /*201d0*/  ENDCOLLECTIVE ;  /* 0x000000000000791b */ /* 0x003fe20003800000 */
.L_x_15940:
        /* <DEDUP_REMOVED lines=8> */
.L_x_15941:
[----:B------:R-:W-:Y:S05]  /*20260*/  BRA `(.L_x_15942) ;  /* 0xffffff9000447947 */ /* 0x000fea000383ffff */
.L_x_15718:
[----:B------:R-:W-:Y:S01]  /*20270*/  BSSY B0, `(.L_x_15943) ;  /* 0x0000007000007945 */ /* 0x000fe20003800000 */
[----:B------:R-:W-:Y:S02]  /*20280*/  IMAD.MOV.U32 R12, RZ, RZ, 0x1 ;  /* 0x00000001ff0c7424 */ /* 0x000fe400078e00ff */
[----:B------:R-:W-:Y:S02]  /*20290*/  IMAD.MOV.U32 R11, RZ, RZ, RZ ;  /* 0x000000ffff0b7224 */ /* 0x000fe400078e00ff */
[----:B------:R-:W-:-:S07]  /*202a0*/  IMAD.MOV.U32 R15, RZ, RZ, -0x1 ;  /* 0xffffffffff0f7424 */ /* 0x000fce00078e00ff */
[----:B-1----:R-:W-:Y:S05]  /*202b0*/  WARPSYNC.COLLECTIVE R15, `(.L_x_15944) ;  /* 0x000000000f087348 */ /* 0x002fea0003c00000 */
[----:B------:R0:W2:Y:S02]  /*202c0*/  SHFL.UP P6, R14, R13, R12, R11 ;  /* 0x0400000c0d0e7389 */ /* 0x0000a400000c000b */
[----:B012---:R-:W-:Y:S01]  /*202d0*/  ENDCOLLECTIVE ;  /* 0x000000000000791b */ /* 0x007fe20003800000 */
.L_x_15944:
[----:B------:R-:W-:Y:S05]  /*202e0*/  BSYNC B0 ;  /* 0x0000000000007941 */ /* 0x000fea0003800000 */
.L_x_15943:
        /* <DEDUP_REMOVED lines=8> */
.L_x_15945:
[----:B------:R-:W-:Y:S01]  /*20370*/  IMAD.MOV.U32 R12, RZ, RZ, 0x4 ;  /* 0x00000004ff0c7424 */ /* 0x000fe200078e00ff */
[----:B------:R-:W-:-:S05]  /*20380*/  SEL R14, R14, RZ, P2 ;  /* 0x000000ff0e0e7207 */ /* 0x000fca0001000000 */
[----:B------:R-:W-:-:S04]  /*20390*/  IMAD.IADD R3, R13, 0x1, R14 ;  /* 0x000000010d037824 */ /* 0x000fc800078e020e */
[----:B------:R-:W-:-:S07]  /*203a0*/  IMAD.MOV.U32 R13, RZ, RZ, R3 ;  /* 0x000000ffff0d7224 */ /* 0x000fce00078e0003 */
[----:B------:R-:W-:Y:S05]  /*203b0*/  WARPSYNC.COLLECTIVE R15, `(.L_x_15946) ;  /* 0x000000000f087348 */ /* 0x000fea0003c00000 */
[----:B------:R0:W1:Y:S02]  /*203c0*/  SHFL.UP P6, R14, R13, R12, R11 ;  /* 0x0400000c0d0e7389 */ /* 0x00006400000c000b */
[----:B01----:R-:W-:Y:S01]  /*203d0*/  ENDCOLLECTIVE ;  /* 0x000000000000791b */ /* 0x003fe20003800000 */
.L_x_15946:
[----:B------:R-:W-:Y:S01]  /*203e0*/  IMAD.MOV.U32 R12, RZ, RZ, 0x8 ;  /* 0x00000008ff0c7424 */ /* 0x000fe200078e00ff */
[----:B------:R-:W-:-:S04]  /*203f0*/  SEL R4, R14, RZ, P3 ;  /* 0x000000ff0e047207 */ /* 0x000fc80001800000 */
[----:B------:R-:W-:-:S05]  /*20400*/  IADD3 R4, R3, R4, RZ ;  /* 0x0000000403047210 */ /* 0x000fca0007ffe0ff */
[----:B------:R-:W-:-:S07]  /*20410*/  IMAD.MOV.U32 R13, RZ, RZ, R4 ;  /* 0x000000ffff0d7224 */ /* 0x000fce00078e0004 */
[----:B------:R-:W-:Y:S05]  /*20420*/  WARPSYNC.COLLECTIVE R15, `(.L_x_15947) ;  /* 0x000000000f087348 */ /* 0x000fea0003c00000 */
[----:B------:R0:W1:Y:S02]  /*20430*/  SHFL.UP P6, R14, R13, R12, R11 ;  /* 0x0400000c0d0e7389 */ /* 0x00006400000c000b */
[----:B01----:R-:W-:Y:S01]  /*20440*/  ENDCOLLECTIVE ;  /* 0x000000000000791b */ /* 0x003fe20003800000 */
.L_x_15947:
[----:B------:R-:W-:Y:S01]  /*20450*/  IMAD.MOV.U32 R12, RZ, RZ, 0x10 ;  /* 0x00000010ff0c7424 */ /* 0x000fe200078e00ff */
[----:B------:R-:W-:-:S05]  /*20460*/  SEL R7, R14, RZ, P4 ;  /* 0x000000ff0e077207 */ /* 0x000fca0002000000 */
[----:B------:R-:W-:-:S04]  /*20470*/  IMAD.IADD R7, R4, 0x1, R7 ;  /* 0x0000000104077824 */ /* 0x000fc800078e0207 */
[----:B------:R-:W-:-:S07]  /*20480*/  IMAD.MOV.U32 R13, RZ, RZ, R7 ;  /* 0x000000ffff0d7224 */ /* 0x000fce00078e0007 */
[----:B------:R-:W-:Y:S05]  /*20490*/  WARPSYNC.COLLECTIVE R15, `(.L_x_15948) ;  /* 0x000000000f087348 */ /* 0x000fea0003c00000 */
[----:B------:R0:W1:Y:S02]  /*204a0*/  SHFL.UP P6, R14, R13, R12, R11 ;  /* 0x0400000c0d0e7389 */ /* 0x00006400000c000b */
[----:B01----:R-:W-:Y:S01]  /*204b0*/  ENDCOLLECTIVE ;  /* 0x000000000000791b */ /* 0x003fe20003800000 */
.L_x_15948:
        /* <DEDUP_REMOVED lines=8> */
.L_x_15949:
[----:B------:R-:W-:Y:S05]  /*20540*/  BRA `(.L_x_15950) ;  /* 0xffffff9000307947 */ /* 0x000fea000383ffff */
.L_x_15720:
[----:B------:R-:W-:Y:S01]  /*20550*/  BSSY B0, `(.L_x_15951) ;  /* 0x0000006000007945 */ /* 0x000fe20003800000 */
[----:B------:R-:W-:Y:S01]  /*20560*/  PLOP3.LUT P6, PT, P6, PT, PT, 0x8, 0x0 ;  /* 0x000000000000781c */ /* 0x000fe200037ce170 */
[----:B------:R-:W-:-:S12]  /*20570*/  IMAD.MOV.U32 R15, RZ, RZ, -0x1 ;  /* 0xffffffffff0f7424 */ /* 0x000fd800078e00ff */
[----:B01----:R-:W-:Y:S05]  /*20580*/  WARPSYNC.COLLECTIVE R15, `(.L_x_15952) ;  /* 0x000000000f087348 */ /* 0x003fea0003c00000 */
[----:B------:R-:W-:Y:S01]  /*20590*/  VOTE.ANY R14, PT, P6 ;  /* 0x00000000000e7806 */ /* 0x000fe200030e0100 */
[----:B01----:R-:W-:Y:S06]  /*205a0*/  ENDCOLLECTIVE ;  /* 0x000000000000791b */ /* 0x003fec0003800000 */
.L_x_15952:
[----:B------:R-:W-:Y:S05]  /*205b0*/  BSYNC B0 ;  /* 0x0000000000007941 */ /* 0x000fea0003800000 */
.L_x_15951:
[----:B------:R-:W-:Y:S01]  /*205c0*/  IMAD.MOV.U32 R3, RZ, RZ, R14 ;  /* 0x000000ffff037224 */ /* 0x000fe200078e000e */
[----:B------:R-:W-:Y:S01]  /*205d0*/  MOV R13, R25 ;  /* 0x00000019000d7202 */ /* 0x000fe20000000f00 */
[----:B------:R-:W-:Y:S02]  /*205e0*/  IMAD.MOV.U32 R11, RZ, RZ, 0x1f ;  /* 0x0000001fff0b7424 */ /* 0x000fe400078e00ff */
[----:B------:R-:W0:Y:S01]  /*205f0*/  POPC R7, R3 ;  /* 0x0000000300077309 */ /* 0x000e220000000000 */
[----:B------:R-:W-:Y:S02]  /*20600*/  IMAD.MOV.U32 R15, RZ, RZ, -0x1 ;  /* 0xffffffffff0f7424 */ /* 0x000fe400078e00ff */
[----:B0-----:R-:W-:Y:S02]  /*20610*/  IMAD.MOV.U32 R12, RZ, RZ, R7 ;  /* 0x000000ffff0c7224 */ /* 0x001fe400078e0007 */
[----:B------:R-:W-:-:S07]  /*20620*/  IMAD.IADD R27, R7, 0x1, R27 ;  /* 0x00000001071b7824 */ /* 0x000fce00078e021b */
[----:B------:R-:W-:Y:S05]  /*20630*/  WARPSYNC.COLLECTIVE R15, `(.L_x_15953) ;  /* 0x000000000f087348 */ /* 0x000fea0003c00000 */
[----:B------:R0:W1:Y:S02]  /*20640*/  SHFL.IDX P6, R14, R13, R12, R11 ;  /* 0x0000000c0d0e7389 */ /* 0x00006400000c000b */
[----:B01----:R-:W-:Y:S01]  /*20650*/  ENDCOLLECTIVE ;  /* 0x000000000000791b */ /* 0x003fe20003800000 */
.L_x_15953:
[----:B------:R-:W-:Y:S02]  /*20660*/  IMAD.MOV.U32 R13, RZ, RZ, R5 ;  /* 0x000000ffff0d7224 */ /* 0x000fe400078e0005 */
[----:B------:R-:W-:-:S07]  /*20670*/  IMAD.MOV.U32 R25, RZ, RZ, R14 ;  /* 0x000000ffff197224 */ /* 0x000fce00078e000e */
[----:B------:R-:W-:Y:S05]  /*20680*/  WARPSYNC.COLLECTIVE R15, `(.L_x_15954) ;  /* 0x000000000f087348 */ /* 0x000fea0003c00000 */
[----:B------:R0:W1:Y:S02]  /*20690*/  SHFL.IDX P6, R14, R13, R12, R11 ;  /* 0x0000000c0d0e7389 */ /* 0x00006400000c000b */
[----:B01----:R-:W-:Y:S01]  /*206a0*/  ENDCOLLECTIVE ;  /* 0x000000000000791b */ /* 0x003fe20003800000 */
.L_x_15954:
[----:B------:R-:W-:Y:S01]  /*206b0*/  MOV R5, R14 ;  /* 0x0000000e00057202 */ /* 0x000fe20000000f00 */
[----:B------:R-:W-:Y:S06]  /*206c0*/  BRA `(.L_x_15955) ;  /* 0xffffff9000107947 */ /* 0x000fec000383ffff */
.L_x_15722:
[----:B------:R-:W-:Y:S01]  /*206d0*/  BSSY B0, `(.L_x_15956) ;  /* 0x0000007000007945 */ /* 0x000fe20003800000 */
[----:B------:R-:W-:Y:S02]  /*206e0*/  IMAD.MOV.U32 R13, RZ, RZ, R2 ;  /* 0x000000ffff0d7224 */ /* 0x000fe400078e0002 */
[----:B------:R-:W-:Y:S02]  /*206f0*/  IMAD.MOV.U32 R11, RZ, RZ, 0x1f ;  /* 0x0000001fff0b7424 */ /* 0x000fe400078e00ff */
[----:B------:R-:W-:-:S07]  /*20700*/  IMAD.MOV.U32 R15, RZ, RZ, -0x1 ;  /* 0xffffffffff0f7424 */ /* 0x000fce00078e00ff */
[----:B01234-:R-:W-:Y:S05]  /*20710*/  WARPSYNC.COLLECTIVE R15, `(.L_x_15957) ;  /* 0x000000000f087348 */ /* 0x01ffea0003c00000 */
[----:B------:R0:W0:Y:S02]  /*20720*/  SHFL.IDX P6, R14, R13, R12, R11 ;  /* 0x0000000c0d0e7389 */ /* 0x00002400000c000b */
[----:B01234-:R-:W-:Y:S01]  /*20730*/  ENDCOLLECTIVE ;  /* 0x000000000000791b */ /* 0x01ffe20003800000 */
.L_x_15957:
[----:B------:R-:W-:Y:S05]  /*20740*/  BSYNC B0 ;  /* 0x0000000000007941 */ /* 0x000fea0003800000 */
.L_x_15956:
[----:B------:R-:W-:Y:S01]  /*20750*/  IMAD.MOV.U32 R24, RZ, RZ, R14 ;  /* 0x000000ffff187224 */ /* 0x000fe200078e000e */
[----:B------:R-:W-:Y:S06]  /*20760*/  BRA `(.L_x_15721) ;  /* 0xffffff9000007947 */ /* 0x000fec000383ffff */
.L_x_15728:
[----:B0-----:R0:W4:Y:S02]  /*20770*/  SYNCS.PHASECHK.TRANS64.TRYWAIT P0, [R5+URZ+0x16820], R0 ;  /* 0x01682000050075a7 */ /* 0x001124000800017f */
[----:B----4-:R-:W-:Y:S05]  /*20780*/  @!P0 NANOSLEEP.SYNCS 0x989680 ;  /* 0x009896800000895d */ /* 0x010fea0003900000 */
[----:B------:R-:W4:Y:S02]  /*20790*/  @!P0 SYNCS.PHASECHK.TRANS64 P0, [R5+URZ+0x16820], R0 ;  /* 0x01682000050085a7 */ /* 0x000f24000800007f */
[----:B----4-:R-:W-:Y:S05]  /*207a0*/  @!P0 BRA `(.L_x_15728) ;  /* 0xfffffffc00f08947 */ /* 0x010fea000383ffff */
[----:B------:R-:W-:Y:S05]  /*207b0*/  BRA `(.L_x_15958) ;  /* 0xffffff98005c7947 */ /* 0x000fea000383ffff */
.L_x_15729:
[----:B------:R-:W4:Y:S01]  /*207c0*/  S2R R2, SR_TID.X ;  /* 0x0000000000027919 */ /* 0x000f220000002100 */
[----:B------:R-:W-:Y:S01]  /*207d0*/  BSSY B0, `(.L_x_15959) ;  /* 0x000000a000007945 */ /* 0x000fe20003800000 */
[----:B------:R-:W-:Y:S02]  /*207e0*/  IMAD.MOV.U32 R12, RZ, RZ, RZ ;  /* 0x000000ffff0c7224 */ /* 0x000fe400078e00ff */
[----:B------:R-:W-:Y:S02]  /*207f0*/  IMAD.MOV.U32 R11, RZ, RZ, 0x1f ;  /* 0x0000001fff0b7424 */ /* 0x000fe400078e00ff */
[----:B------:R-:W-:Y:S01]  /*20800*/  IMAD.MOV.U32 R15, RZ, RZ, -0x1 ;  /* 0xffffffffff0f7424 */ /* 0x000fe200078e00ff */
[----:B----4-:R-:W-:-:S04]  /*20810*/  SHF.R.U32.HI R2, RZ, 0x5, R2 ;  /* 0x00000005ff027819 */ /* 0x010fc80000011602 */
[----:B------:R-:W-:-:S04]  /*20820*/  LOP3.LUT R2, R2, 0x3, RZ, 0xc0, !PT ;  /* 0x0000000302027812 */ /* 0x000fc800078ec0ff */
[----:B------:R-:W-:-:S07]  /*20830*/  MOV R13, R2 ;  /* 0x00000002000d7202 */ /* 0x000fce0000000f00 */
[----:B0123--:R-:W-:Y:S05]  /*20840*/  WARPSYNC.COLLECTIVE R15, `(.L_x_15960) ;  /* 0x000000000f087348 */ /* 0x00ffea0003c00000 */
[----:B------:R4:W0:Y:S02]  /*20850*/  SHFL.IDX P6, R14, R13, R12, R11 ;  /* 0x0000000c0d0e7389 */ /* 0x00082400000c000b */
[----:B01234-:R-:W-:Y:S01]  /*20860*/  ENDCOLLECTIVE ;  /* 0x000000000000791b */ /* 0x01ffe20003800000 */
.L_x_15960:
[----:B------:R-:W-:Y:S05]  /*20870*/  BSYNC B0 ;  /* 0x0000000000007941 */ /* 0x000fea0003800000 */
.L_x_15959:
[----:B------:R-:W-:Y:S05]  /*20880*/  BRA `(.L_x_15961) ;  /* 0xffffff9800447947 */ /* 0x000fea000383ffff */
.L_x_15730:
[----:B------:R-:W-:Y:S01]  /*20890*/  BSSY B0, `(.L_x_15962) ;  /* 0x0000006000007945 */ /* 0x000fe20003800000 */
[----:B------:R-:W-:-:S07]  /*208a0*/  IMAD.MOV.U32 R15, RZ, RZ, -0x1 ;  /* 0xffffffffff0f7424 */ /* 0x000fce00078e00ff */
[----:B0123--:R-:W-:Y:S05]  /*208b0*/  WARPSYNC.COLLECTIVE R15, `(.L_x_15963) ;  /* 0x000000000f0c7348 */ /* 0x00ffea0003c00000 */
[----:B------:R-:W-:Y:S02]  /*208c0*/  ELECT P6, UR62, PT ;  /* 0x00000000003e782f */ /* 0x000fe400038c0000 */
[----:B------:R-:W-:Y:S01]  /*208d0*/  MOV R14, UR62 ;  /* 0x0000003e000e7c02 */ /* 0x000fe20008000f00 */
[----:B0123--:R-:W-:Y:S10]  /*208e0*/  ENDCOLLECTIVE ;  /* 0x000000000000791b */ /* 0x00fff40003800000 */
.L_x_15963:
[----:B------:R-:W-:Y:S05]  /*208f0*/  BSYNC B0 ;  /* 0x0000000000007941 */ /* 0x000fea0003800000 */
.L_x_15962:
[----:B------:R-:W-:Y:S05]  /*20900*/  BRA `(.L_x_15964) ;  /* 0xffffff9800387947 */ /* 0x000fea000383ffff */
.L_x_15732:
[----:B0-----:R0:W4:Y:S02]  /*20910*/  SYNCS.PHASECHK.TRANS64.TRYWAIT P1, [R3+URZ+0x16840], R2 ;  /* 0x01684002030075a7 */ /* 0x001124000802017f */
[----:B----4-:R-:W-:Y:S05]  /*20920*/  @!P1 NANOSLEEP.SYNCS 0x989680 ;  /* 0x009896800000995d */ /* 0x010fea0003900000 */
[----:B------:R-:W4:Y:S02]  /*20930*/  @!P1 SYNCS.PHASECHK.TRANS64 P1, [R3+URZ+0x16840], R2 ;  /* 0x01684002030095a7 */ /* 0x000f24000802007f */
[----:B----4-:R-:W-:Y:S05]  /*20940*/  @!P1 BRA `(.L_x_15732) ;  /* 0xfffffffc00f09947 */ /* 0x010fea000383ffff */
[----:B------:R-:W-:Y:S05]  /*20950*/  BRA `(.L_x_15965) ;  /* 0xffffff9800587947 */ /* 0x000fea000383ffff */
.L_x_15734:
[----:B----4-:R4:W0:Y:S02]  /*20960*/  SYNCS.PHASECHK.TRANS64.TRYWAIT P1, [R23+URZ+0x16840], R0 ;  /* 0x01684000170075a7 */ /* 0x010824000802017f */
[----:B0-----:R-:W-:Y:S05]  /*20970*/  @!P1 NANOSLEEP.SYNCS 0x989680 ;  /* 0x009896800000995d */ /* 0x001fea0003900000 */
[----:B------:R-:W0:Y:S02]  /*20980*/  @!P1 SYNCS.PHASECHK.TRANS64 P1, [R23+URZ+0x16840], R0 ;  /* 0x01684000170095a7 */ /* 0x000e24000802007f */
[----:B0-----:R-:W-:Y:S05]  /*20990*/  @!P1 BRA `(.L_x_15734) ;  /* 0xfffffffc00f09947 */ /* 0x001fea000383ffff */
[----:B------:R-:W-:Y:S05]  /*209a0*/  BRA `(.L_x_15966) ;  /* 0xffffff9800647947 */ /* 0x000fea000383ffff */
.L_x_15736:
[----:B------:R0:W0:Y:S02]  /*209b0*/  SYNCS.PHASECHK.TRANS64.TRYWAIT P1, [R3+URZ+0x16860], R2 ;  /* 0x01686002030075a7 */ /* 0x000024000802017f */
[----:B0-----:R-:W-:Y:S05]  /*209c0*/  @!P1 NANOSLEEP.SYNCS 0x989680 ;  /* 0x009896800000995d */ /* 0x001fea0003900000 */
[----:B------:R-:W0:Y:S02]  /*209d0*/  @!P1 SYNCS.PHASECHK.TRANS64 P1, [R3+URZ+0x16860], R2 ;  /* 0x01686002030095a7 */ /* 0x000e24000802007f */
[----:B0-----:R-:W-:Y:S05]  /*209e0*/  @!P1 BRA `(.L_x_15736) ;  /* 0xfffffffc00f09947 */ /* 0x001fea000383ffff */
[----:B------:R-:W-:Y:S05]  /*209f0*/  BRA `(.L_x_15967) ;  /* 0xffffff9800607947 */ /* 0x000fea000383ffff */
.L_x_15968:
        /* <DEDUP_REMOVED lines=16> */
.L_x_16013:


//--------------------- .nv.global.init           --------------------------
	.section	.nv.global.init,"aw",@progbits
.nv.global.init:
	.type		$str$23,@object
	.size		$str$23,($str$24 - $str$23)
$str$23:
        /*0000*/ 	.byte	0x28, 0x61, 0x64, 0x64, 0x72, 0x65, 0x73, 0x73, 0x20, 0x26, 0x20, 0x6d, 0x61, 0x73, 0x6b, 0x29
        /*0010*/ 	.byte	0x20, 0x3d, 0x3d, 0x20, 0x30, 0x00
	.type		$str$24,@object
	.size		$str$24,(__unnamed_27 - $str$24)
$str$24:
        /*0016*/ 	.byte	0x2f, 0x74, 0x6d, 0x70, 0x2f, 0x6f, 0x73, 0x73, 0x5f, 0x6b, 0x65, 0x72, 0x6e, 0x65, 0x6c, 0x73
        /*0026*/ 	.byte	0x5f, 0x73, 0x72, 0x63, 0x2f, 0x66, 0x6c, 0x61, 0x73, 0x68, 0x5f, 0x61, 0x74, 0x74, 0x65, 0x6e
        /*0036*/ 	.byte	0x74, 0x69, 0x6f, 0x6e, 0x2f, 0x63, 0x73, 0x72, 0x63, 0x2f, 0x63, 0x75, 0x74, 0x6c, 0x61, 0x73
        /*0046*/ 	.byte	0x73, 0x2f, 0x69, 0x6e, 0x63, 0x6c, 0x75, 0x64, 0x65, 0x2f, 0x63, 0x75, 0x74, 0x65, 0x2f, 0x70
        /*0056*/ 	.byte	0x6f, 0x69, 0x6e, 0x74, 0x65, 0x72, 0x5f, 0x66, 0x6c, 0x61, 0x67, 0x67, 0x65, 0x64, 0x2e, 0x68
        /*0066*/ 	.byte	0x70, 0x70, 0x00
	.type		__unnamed_27,@object
	.size		__unnamed_27,(__unnamed_4 - __unnamed_27)
__unnamed_27:
        /* <DEDUP_REMOVED lines=23> */
        /*01d9*/ 	.byte	0x3a, 0x43, 0x3c, 0x30, 0x3e, 0x3e, 0x3e, 0x3e, 0x3e, 0x20, 0x26, 0x5d, 0x00
	.type		__unnamed_4,@object
	.size		__unnamed_4,(__unnamed_9 - __unnamed_4)
__unnamed_4:
        /* <DEDUP_REMOVED lines=24> */
	.type		__unnamed_9,@object
	.size		__unnamed_9,(__unnamed_17 - __unnamed_9)
__unnamed_9:
        /* <DEDUP_REMOVED lines=24> */
	.type		__unnamed_17,@object
	.size		__unnamed_17,(__unnamed_13 - __unnamed_17)
__unnamed_17:
        /* <DEDUP_REMOVED lines=24> */
	.type		__unnamed_13,@object
	.size		__unnamed_13,(__unnamed_23 - __unnamed_13)
__unnamed_13:
        /* <DEDUP_REMOVED lines=24> */
	.type		__unnamed_23,@object
	.size		__unnamed_23,(__unnamed_18 - __unnamed_23)
__unnamed_23:
        /* <DEDUP_REMOVED lines=24> */
	.type		__unnamed_18,@object
	.size		__unnamed_18,(__unnamed_22 - __unnamed_18)
__unnamed_18:
        /* <DEDUP_REMOVED lines=24> */
	.type		__unnamed_22,@object
	.size		__unnamed_22,(__unnamed_5 - __unnamed_22)
__unnamed_22:
        /* <DEDUP_REMOVED lines=24> */
	.type		__unnamed_5,@object
	.size		__unnamed_5,(__unnamed_3 - __unnamed_5)
__unnamed_5:
        /* <DEDUP_REMOVED lines=24> */
        /*0de3*/ 	.byte	0x00
	.type		__unnamed_3,@object
	.size		__unnamed_3,(__unnamed_2 - __unnamed_3)
__unnamed_3:
        /* <DEDUP_REMOVED lines=28> */
        /*0fa4*/ 	.byte	0x32, 0x3e, 0x3e, 0x3e, 0x3e, 0x3e, 0x5d, 0x00
	.type		__unnamed_2,@object
	.size		__unnamed_2,(__unnamed_1 - __unnamed_2)
__unnamed_2:
        /* <DEDUP_REMOVED lines=29> */
	.type		__unnamed_1,@object
	.size		__unnamed_1,(__unnamed_25 - __unnamed_1)
__unnamed_1:
        /* <DEDUP_REMOVED lines=28> */
        /*1334*/ 	.byte	0x32, 0x3e, 0x3e, 0x3e, 0x3e, 0x3e, 0x20, 0x26, 0x5d, 0x00
	.type		__unnamed_25,@object
	.size		__unnamed_25,(__unnamed_26 - __unnamed_25)
__unnamed_25:
        /* <DEDUP_REMOVED lines=28> */
        /*14fe*/ 	.byte	0x36, 0x33, 0x38, 0x34, 0x3e, 0x3e, 0x3e, 0x3e, 0x3e, 0x5d, 0x00
	.type		__unnamed_26,@object
	.size		__unnamed_26,(__unnamed_21 - __unnamed_26)
__unnamed_26:
        /* <DEDUP_REMOVED lines=29> */
	.type		__unnamed_21,@object
	.size		__unnamed_21,(__unnamed_11 - __unnamed_21)
__unnamed_21:
        /* <DEDUP_REMOVED lines=29> */
	.type		__unnamed_11,@object
	.size		__unnamed_11,(__unnamed_7 - __unnamed_11)
__unnamed_11:
        /* <DEDUP_REMOVED lines=29> */
	.type		__unnamed_7,@object
	.size		__unnamed_7,(__unnamed_15 - __unnamed_7)
__unnamed_7:
        /* <DEDUP_REMOVED lines=29> */
	.type		__unnamed_15,@object
	.size		__unnamed_15,(__unnamed_12 - __unnamed_15)
__unnamed_15:
        /* <DEDUP_REMOVED lines=29> */
	.type		__unnamed_12,@object
	.size		__unnamed_12,(__unnamed_20 - __unnamed_12)
__unnamed_12:
        /* <DEDUP_REMOVED lines=29> */
	.type		__unnamed_20,@object
	.size		__unnamed_20,(__unnamed_8 - __unnamed_20)
__unnamed_20:
        /* <DEDUP_REMOVED lines=29> */
	.type		__unnamed_8,@object
	.size		__unnamed_8,(__unnamed_16 - __unnamed_8)
__unnamed_8:
        /* <DEDUP_REMOVED lines=29> */
	.type		__unnamed_16,@object
	.size		__unnamed_16,(__unnamed_24 - __unnamed_16)
__unnamed_16:
        /* <DEDUP_REMOVED lines=29> */
	.type		__unnamed_24,@object
	.size		__unnamed_24,(__unnamed_19 - __unnamed_24)
__unnamed_24:
        /* <DEDUP_REMOVED lines=29> */
	.type		__unnamed_19,@object
	.size		__unnamed_19,(__unnamed_10 - __unnamed_19)
__unnamed_19:
        /* <DEDUP_REMOVED lines=28> */
        /*28c1*/ 	.byte	0x32, 0x30, 0x34, 0x38, 0x30, 0x3e, 0x3e, 0x3e, 0x3e, 0x3e, 0x20, 0x26, 0x5d, 0x00
	.type		__unnamed_10,@object
	.size		__unnamed_10,(__unnamed_6 - __unnamed_10)
__unnamed_10:
        /* <DEDUP_REMOVED lines=29> */
	.type		__unnamed_6,@object
	.size		__unnamed_6,(__unnamed_14 - __unnamed_6)
__unnamed_6:
        /* <DEDUP_REMOVED lines=29> */
	.type		__unnamed_14,@object
	.size		__unnamed_14,(.L_13 - __unnamed_14)
__unnamed_14:
        /* <DEDUP_REMOVED lines=29> */
.L_13:


//--------------------- .nv.shared._ZN7cutlass13device_kernelIN5flash11enable_sm90INS1_16FlashAttnFwdSm90INS1_25CollectiveMainloopFwdSm90ILi2EN4cute5tupleIJNS5_1CILi1EEES8_S8_EEENS6_IJNS7_ILi128EEENS7_ILi80EEENS7_ILi256EEEEEELi256ENS_6half_tEfNS_4arch4Sm90ELb0ELb0ELb0ELb0ELb1ELb0ELb0ELb1ELb1ELb1ELb1ELb0EEENS1_21CollectiveEpilogueFwdINS6_IJSA_SC_SB_EEES9_SE_SG_Li256ELb0ELb1ELb1ELb0EEENS1_19SingleTileSchedulerILb0ELb1ELb1ELi128EEEEEEEEEvNT_6ParamsE --------------------------
	.section	.nv.shared._ZN7cutlass13device_kernelIN5flash11enable_sm90INS1_16FlashAttnFwdSm90INS1_25CollectiveMainloopFwdSm90ILi2EN4cute5tupleIJNS5_1CILi1EEES8_S8_EEENS6_IJNS7_ILi128EEENS7_ILi80EEENS7_ILi256EEEEEELi256ENS_6half_tEfNS_4arch4Sm90ELb0ELb0ELb0ELb0ELb1ELb0ELb0ELb1ELb1ELb1ELb1ELb0EEENS1_21CollectiveEpilogueFwdINS6_IJSA_SC_SB_EEES9_SE_SG_Li256ELb0ELb1ELb1ELb0EEENS1_19SingleTileSchedulerILb0ELb1ELb1ELi128EEEEEEEEEvNT_6ParamsE,"aw",@nobits
	.sectionflags	@""
	.align	16
	.zero		1024


//--------------------- .nv.shared.reserved.0     --------------------------
	.section	.nv.shared.reserved.0,"aw",@nobits
	.weak		__nv_reservedSMEM_offset_0_alias
	.size		__nv_reservedSMEM_offset_0_alias, 0, 0
	.other		__nv_reservedSMEM_offset_0_alias,@"STO_CUDA_RESERVED_SHARED STV_DEFAULT"
__nv_reservedSMEM_offset_0_alias:
	.zero		0


//--------------------- .nv.global                --------------------------
	.section	.nv.global,"aw",@nobits
.nv.global:
	.type		_ZN78_INTERNAL_4992bdb7_42_flash_fwd_hdimall_fp16_paged_split_sm90_cu_c04999b1_36414cute1_E,@object
	.size		_ZN78_INTERNAL_4992bdb7_42_flash_fwd_hdimall_fp16_paged_split_sm90_cu_c04999b1_36414cute1_E,(_ZN78_INTERNAL_4992bdb7_42_flash_fwd_hdimall_fp16_paged_split_sm90_cu_c04999b1_36414cuda3std3__45__cpo6cbeginE - _ZN78_INTERNAL_4992bdb7_42_flash_fwd_hdimall_fp16_paged_split_sm90_cu_c04999b1_36414cute1_E)
_ZN78_INTERNAL_4992bdb7_42_flash_fwd_hdimall_fp16_paged_split_sm90_cu_c04999b1_36414cute1_E:
	.zero		1
	.type		_ZN78_INTERNAL_4992bdb7_42_flash_fwd_hdimall_fp16_paged_split_sm90_cu_c04999b1_36414cuda3std3__45__cpo6cbeginE,@object
	.size		_ZN78_INTERNAL_4992bdb7_42_flash_fwd_hdimall_fp16_paged_split_sm90_cu_c04999b1_36414cuda3std3__45__cpo6cbeginE,(_ZN78_INTERNAL_4992bdb7_42_flash_fwd_hdimall_fp16_paged_split_sm90_cu_c04999b1_36414cuda3std3__48in_placeE - _ZN78_INTERNAL_4992bdb7_42_flash_fwd_hdimall_fp16_paged_split_sm90_cu_c04999b1_36414cuda3std3__45__cpo6cbeginE)
_ZN78_INTERNAL_4992bdb7_42_flash_fwd_hdimall_fp16_paged_split_sm90_cu_c04999b1_36414cuda3std3__45__cpo6cbeginE:
	.zero		1
	.type		_ZN78_INTERNAL_4992bdb7_42_flash_fwd_hdimall_fp16_paged_split_sm90_cu_c04999b1_36414cuda3std3__48in_placeE,@object
	.size		_ZN78_INTERNAL_4992bdb7_42_flash_fwd_hdimall_fp16_paged_split_sm90_cu_c04999b1_36414cuda3std3__48in_placeE,(_ZN78_INTERNAL_4992bdb7_42_flash_fwd_hdimall_fp16_paged_split_sm90_cu_c04999b1_36414cuda3std6ranges3__45__cpo9iter_moveE - _ZN78_INTERNAL_4992bdb7_42_flash_fwd_hdimall_fp16_paged_split_sm90_cu_c04999b1_36414cuda3std3__48in_placeE)
_ZN78_INTERNAL_4992bdb7_42_flash_fwd_hdimall_fp16_paged_split_sm90_cu_c04999b1_36414cuda3std3__48in_placeE:
	.zero		1
	.type		_ZN78_INTERNAL_4992bdb7_42_flash_fwd_hdimall_fp16_paged_split_sm90_cu_c04999b1_36414cuda3std6ranges3__45__cpo9iter_moveE,@object
	.size		_ZN78_INTERNAL_4992bdb7_42_flash_fwd_hdimall_fp16_paged_split_sm90_cu_c04999b1_36414cuda3std6ranges3__45__cpo9iter_moveE,(_ZN78_INTERNAL_4992bdb7_42_flash_fwd_hdimall_fp16_paged_split_sm90_cu_c04999b1_36414cuda3std3__45__cpo5beginE - _ZN78_INTERNAL_4992bdb7_42_flash_fwd_hdimall_fp16_paged_split_sm90_cu_c04999b1_36414cuda3std6ranges3__45__cpo9iter_moveE)
_ZN78_INTERNAL_4992bdb7_42_flash_fwd_hdimall_fp16_paged_split_sm90_cu_c04999b1_36414cuda3std6ranges3__45__cpo9iter_moveE:
	.zero		1
	.type		_ZN78_INTERNAL_4992bdb7_42_flash_fwd_hdimall_fp16_paged_split_sm90_cu_c04999b1_36414cuda3std3__45__cpo5beginE,@object
	.size		_ZN78_INTERNAL_4992bdb7_42_flash_fwd_hdimall_fp16_paged_split_sm90_cu_c04999b1_36414cuda3std3__45__cpo5beginE,(_ZN78_INTERNAL_4992bdb7_42_flash_fwd_hdimall_fp16_paged_split_sm90_cu_c04999b1_36414cuda3std3__480_GLOBAL__N__4992bdb7_42_flash_fwd_hdimall_fp16_paged_split_sm90_cu_c04999b1_36416ignoreE - _ZN78_INTERNAL_4992bdb7_42_flash_fwd_hdimall_fp16_paged_split_sm90_cu_c04999b1_36414cuda3std3__45__cpo5beginE)
_ZN78_INTERNAL_4992bdb7_42_flash_fwd_hdimall_fp16_paged_split_sm90_cu_c04999b1_36414cuda3std3__45__cpo5beginE:
	.zero		1
	.type		_ZN78_INTERNAL_4992bdb7_42_flash_fwd_hdimall_fp16_paged_split_sm90_cu_c04999b1_36414cuda3std3__480_GLOBAL__N__4992bdb7_42_flash_fwd_hdimall_fp16_paged_split_sm90_cu_c04999b1_36416ignoreE,@object
	.size		_ZN78_INTERNAL_4992bdb7_42_flash_fwd_hdimall_fp16_paged_split_sm90_cu_c04999b1_36414cuda3std3__480_GLOBAL__N__4992bdb7_42_flash_fwd_hdimall_fp16_paged_split_sm90_cu_c04999b1_36416ignoreE,(_ZN78_INTERNAL_4992bdb7_42_flash_fwd_hdimall_fp16_paged_split_sm90_cu_c04999b1_36414cute7productE - _ZN78_INTERNAL_4992bdb7_42_flash_fwd_hdimall_fp16_paged_split_sm90_cu_c04999b1_36414cuda3std3__480_GLOBAL__N__4992bdb7_42_flash_fwd_hdimall_fp16_paged_split_sm90_cu_c04999b1_36416ignoreE)
_ZN78_INTERNAL_4992bdb7_42_flash_fwd_hdimall_fp16_paged_split_sm90_cu_c04999b1_36414cuda3std3__480_GLOBAL__N__4992bdb7_42_flash_fwd_hdimall_fp16_paged_split_sm90_cu_c04999b1_36416ignoreE:
	.zero		1
	.type		_ZN78_INTERNAL_4992bdb7_42_flash_fwd_hdimall_fp16_paged_split_sm90_cu_c04999b1_36414cute7productE,@object
	.size		_ZN78_INTERNAL_4992bdb7_42_flash_fwd_hdimall_fp16_paged_split_sm90_cu_c04999b1_36414cute7productE,(_ZN78_INTERNAL_4992bdb7_42_flash_fwd_hdimall_fp16_paged_split_sm90_cu_c04999b1_36414cuda3std3__45__cpo3endE - _ZN78_INTERNAL_4992bdb7_42_flash_fwd_hdimall_fp16_paged_split_sm90_cu_c04999b1_36414cute7productE)
_ZN78_INTERNAL_4992bdb7_42_flash_fwd_hdimall_fp16_paged_split_sm90_cu_c04999b1_36414cute7productE:
	.zero		1
	.type		_ZN78_INTERNAL_4992bdb7_42_flash_fwd_hdimall_fp16_paged_split_sm90_cu_c04999b1_36414cuda3std3__45__cpo3endE,@object
	.size		_ZN78_INTERNAL_4992bdb7_42_flash_fwd_hdimall_fp16_paged_split_sm90_cu_c04999b1_36414cuda3std3__45__cpo3endE,(_ZN78_INTERNAL_4992bdb7_42_flash_fwd_hdimall_fp16_paged_split_sm90_cu_c04999b1_36414cuda3std3__419piecewise_constructE - _ZN78_INTERNAL_4992bdb7_42_flash_fwd_hdimall_fp16_paged_split_sm90_cu_c04999b1_36414cuda3std3__45__cpo3endE)
_ZN78_INTERNAL_4992bdb7_42_flash_fwd_hdimall_fp16_paged_split_sm90_cu_c04999b1_36414cuda3std3__45__cpo3endE:
	.zero		1
	.type		_ZN78_INTERNAL_4992bdb7_42_flash_fwd_hdimall_fp16_paged_split_sm90_cu_c04999b1_36414cuda3std3__419piecewise_constructE,@object
	.size		_ZN78_INTERNAL_4992bdb7_42_flash_fwd_hdimall_fp16_paged_split_sm90_cu_c04999b1_36414cuda3std3__419piecewise_constructE,(_ZN78_INTERNAL_4992bdb7_42_flash_fwd_hdimall_fp16_paged_split_sm90_cu_c04999b1_36414cuda3std3__45__cpo4cendE - _ZN78_INTERNAL_4992bdb7_42_flash_fwd_hdimall_fp16_paged_split_sm90_cu_c04999b1_36414cuda3std3__419piecewise_constructE)
_ZN78_INTERNAL_4992bdb7_42_flash_fwd_hdimall_fp16_paged_split_sm90_cu_c04999b1_36414cuda3std3__419piecewise_constructE:
	.zero		1
	.type		_ZN78_INTERNAL_4992bdb7_42_flash_fwd_hdimall_fp16_paged_split_sm90_cu_c04999b1_36414cuda3std3__45__cpo4cendE,@object
	.size		_ZN78_INTERNAL_4992bdb7_42_flash_fwd_hdimall_fp16_paged_split_sm90_cu_c04999b1_36414cuda3std3__45__cpo4cendE,(_ZN78_INTERNAL_4992bdb7_42_flash_fwd_hdimall_fp16_paged_split_sm90_cu_c04999b1_36414cuda3std6ranges3__45__cpo4swapE - _ZN78_INTERNAL_4992bdb7_42_flash_fwd_hdimall_fp16_paged_split_sm90_cu_c04999b1_36414cuda3std3__45__cpo4cendE)
_ZN78_INTERNAL_4992bdb7_42_flash_fwd_hdimall_fp16_paged_split_sm90_cu_c04999b1_36414cuda3std3__45__cpo4cendE:
	.zero		1
	.type		_ZN78_INTERNAL_4992bdb7_42_flash_fwd_hdimall_fp16_paged_split_sm90_cu_c04999b1_36414cuda3std6ranges3__45__cpo4swapE,@object
	.size		_ZN78_INTERNAL_4992bdb7_42_flash_fwd_hdimall_fp16_paged_split_sm90_cu_c04999b1_36414cuda3std6ranges3__45__cpo4swapE,(.L_34 - _ZN78_INTERNAL_4992bdb7_42_flash_fwd_hdimall_fp16_paged_split_sm90_cu_c04999b1_36414cuda3std6ranges3__45__cpo4swapE)
_ZN78_INTERNAL_4992bdb7_42_flash_fwd_hdimall_fp16_paged_split_sm90_cu_c04999b1_36414cuda3std6ranges3__45__cpo4swapE:
	.zero		1
.L_34:


//--------------------- .nv.shared._ZN7cutlass13device_kernelIN5flash11enable_sm90INS1_16FlashAttnFwdSm90INS1_25CollectiveMainloopFwdSm90ILi2EN4cute5tupleIJNS5_1CILi1EEES8_S8_EEENS6_IJNS7_ILi128EEENS7_ILi80EEENS7_ILi256EEEEEELi256ENS_6half_tEfNS_4arch4Sm90ELb0ELb0ELb0ELb1ELb1ELb0ELb0ELb1ELb1ELb1ELb1ELb0EEENS1_21CollectiveEpilogueFwdINS6_IJSA_SC_SB_EEES9_SE_SG_Li256ELb1ELb1ELb1ELb0EEENS1_36VarlenDynamicPersistentTileSchedulerILi128ELi80ELi256ELi128ELb1ELb1ELb1ELb0ELb1ELb1EEEEEEEEEvNT_6ParamsE --------------------------
	.section	.nv.shared._ZN7cutlass13device_kernelIN5flash11enable_sm90INS1_16FlashAttnFwdSm90INS1_25CollectiveMainloopFwdSm90ILi2EN4cute5tupleIJNS5_1CILi1EEES8_S8_EEENS6_IJNS7_ILi128EEENS7_ILi80EEENS7_ILi256EEEEEELi256ENS_6half_tEfNS_4arch4Sm90ELb0ELb0ELb0ELb1ELb1ELb0ELb0ELb1ELb1ELb1ELb1ELb0EEENS1_21CollectiveEpilogueFwdINS6_IJSA_SC_SB_EEES9_SE_SG_Li256ELb1ELb1ELb1ELb0EEENS1_36VarlenDynamicPersistentTileSchedulerILi128ELi80ELi256ELi128ELb1ELb1ELb1ELb0ELb1ELb1EEEEEEEEEvNT_6ParamsE,"aw",@nobits
	.sectionflags	@""
	.align	16
	.zero		1024


//--------------------- .nv.shared._ZN7cutlass13device_kernelIN5flash11enable_sm90INS1_16FlashAttnFwdSm90INS1_25CollectiveMainloopFwdSm90ILi2EN4cute5tupleIJNS5_1CILi1EEES8_S8_EEENS6_IJNS7_ILi128EEENS7_ILi80EEENS7_ILi256EEEEEELi256ENS_6half_tEfNS_4arch4Sm90ELb0ELb0ELb0ELb1ELb1ELb1ELb0ELb1ELb1ELb1ELb1ELb0EEENS1_21CollectiveEpilogueFwdINS6_IJSA_SC_SB_EEES9_SE_SG_Li256ELb1ELb1ELb1ELb0EEENS1_36VarlenDynamicPersistentTileSchedulerILi128ELi80ELi256ELi128ELb1ELb1ELb1ELb0ELb1ELb1EEEEEEEEEvNT_6ParamsE --------------------------
	.section	.nv.shared._ZN7cutlass13device_kernelIN5flash11enable_sm90INS1_16FlashAttnFwdSm90INS1_25CollectiveMainloopFwdSm90ILi2EN4cute5tupleIJNS5_1CILi1EEES8_S8_EEENS6_IJNS7_ILi128EEENS7_ILi80EEENS7_ILi256EEEEEELi256ENS_6half_tEfNS_4arch4Sm90ELb0ELb0ELb0ELb1ELb1ELb1ELb0ELb1ELb1ELb1ELb1ELb0EEENS1_21CollectiveEpilogueFwdINS6_IJSA_SC_SB_EEES9_SE_SG_Li256ELb1ELb1ELb1ELb0EEENS1_36VarlenDynamicPersistentTileSchedulerILi128ELi80ELi256ELi128ELb1ELb1ELb1ELb0ELb1ELb1EEEEEEEEEvNT_6ParamsE,"aw",@nobits
	.sectionflags	@""
	.align	16
	.zero		1024


//--------------------- .nv.shared._ZN7cutlass13device_kernelIN5flash11enable_sm90INS1_16FlashAttnFwdSm90INS1_25CollectiveMainloopFwdSm90ILi2EN4cute5tupleIJNS5_1CILi1EEES8_S8_EEENS6_IJNS7_ILi128EEENS7_ILi64EEENS7_ILi256EEEEEELi256ENS_6half_tEfNS_4arch4Sm90ELb0ELb1ELb0ELb0ELb1ELb0ELb0ELb1ELb1ELb1ELb1ELb0EEENS1_21CollectiveEpilogueFwdINS6_IJSA_SC_SB_EEES9_SE_SG_Li256ELb0ELb1ELb1ELb0EEENS1_19SingleTileSchedulerILb0ELb1ELb1ELi128EEEEEEEEEvNT_6ParamsE --------------------------
	.section	.nv.shared._ZN7cutlass13device_kernelIN5flash11enable_sm90INS1_16FlashAttnFwdSm90INS1_25CollectiveMainloopFwdSm90ILi2EN4cute5tupleIJNS5_1CILi1EEES8_S8_EEENS6_IJNS7_ILi128EEENS7_ILi64EEENS7_ILi256EEEEEELi256ENS_6half_tEfNS_4arch4Sm90ELb0ELb1ELb0ELb0ELb1ELb0ELb0ELb1ELb1ELb1ELb1ELb0EEENS1_21CollectiveEpilogueFwdINS6_IJSA_SC_SB_EEES9_SE_SG_Li256ELb0ELb1ELb1ELb0EEENS1_19SingleTileSchedulerILb0ELb1ELb1ELi128EEEEEEEEEvNT_6ParamsE,"aw",@nobits
	.sectionflags	@""
	.align	16
	.zero		1024


//--------------------- .nv.shared._ZN7cutlass13device_kernelIN5flash11enable_sm90INS1_16FlashAttnFwdSm90INS1_25CollectiveMainloopFwdSm90ILi2EN4cute5tupleIJNS5_1CILi1EEES8_S8_EEENS6_IJNS7_ILi128EEENS7_ILi64EEENS7_ILi256EEEEEELi256ENS_6half_tEfNS_4arch4Sm90ELb0ELb1ELb0ELb1ELb1ELb0ELb0ELb1ELb1ELb1ELb1ELb0EEENS1_21CollectiveEpilogueFwdINS6_IJSA_SC_SB_EEES9_SE_SG_Li256ELb1ELb1ELb1ELb0EEENS1_36VarlenDynamicPersistentTileSchedulerILi128ELi64ELi256ELi128ELb1ELb1ELb1ELb1ELb0ELb1EEEEEEEEEvNT_6ParamsE --------------------------
	.section	.nv.shared._ZN7cutlass13device_kernelIN5flash11enable_sm90INS1_16FlashAttnFwdSm90INS1_25CollectiveMainloopFwdSm90ILi2EN4cute5tupleIJNS5_1CILi1EEES8_S8_EEENS6_IJNS7_ILi128EEENS7_ILi64EEENS7_ILi256EEEEEELi256ENS_6half_tEfNS_4arch4Sm90ELb0ELb1ELb0ELb1ELb1ELb0ELb0ELb1ELb1ELb1ELb1ELb0EEENS1_21CollectiveEpilogueFwdINS6_IJSA_SC_SB_EEES9_SE_SG_Li256ELb1ELb1ELb1ELb0EEENS1_36VarlenDynamicPersistentTileSchedulerILi128ELi64ELi256ELi128ELb1ELb1ELb1ELb1ELb0ELb1EEEEEEEEEvNT_6ParamsE,"aw",@nobits
	.sectionflags	@""
	.align	16
	.zero		1024


//--------------------- .nv.shared._ZN7cutlass13device_kernelIN5flash11enable_sm90INS1_16FlashAttnFwdSm90INS1_25CollectiveMainloopFwdSm90ILi2EN4cute5tupleIJNS5_1CILi1EEES8_S8_EEENS6_IJNS7_ILi128EEENS7_ILi64EEENS7_ILi256EEEEEELi256ENS_6half_tEfNS_4arch4Sm90ELb0ELb1ELb0ELb1ELb1ELb1ELb0ELb1ELb1ELb1ELb1ELb0EEENS1_21CollectiveEpilogueFwdINS6_IJSA_SC_SB_EEES9_SE_SG_Li256ELb1ELb1ELb1ELb0EEENS1_36VarlenDynamicPersistentTileSchedulerILi128ELi64ELi256ELi128ELb1ELb1ELb1ELb1ELb0ELb1EEEEEEEEEvNT_6ParamsE --------------------------
	.section	.nv.shared._ZN7cutlass13device_kernelIN5flash11enable_sm90INS1_16FlashAttnFwdSm90INS1_25CollectiveMainloopFwdSm90ILi2EN4cute5tupleIJNS5_1CILi1EEES8_S8_EEENS6_IJNS7_ILi128EEENS7_ILi64EEENS7_ILi256EEEEEELi256ENS_6half_tEfNS_4arch4Sm90ELb0ELb1ELb0ELb1ELb1ELb1ELb0ELb1ELb1ELb1ELb1ELb0EEENS1_21CollectiveEpilogueFwdINS6_IJSA_SC_SB_EEES9_SE_SG_Li256ELb1ELb1ELb1ELb0EEENS1_36VarlenDynamicPersistentTileSchedulerILi128ELi64ELi256ELi128ELb1ELb1ELb1ELb1ELb0ELb1EEEEEEEEEvNT_6ParamsE,"aw",@nobits
	.sectionflags	@""
	.align	16
	.zero		1024


//--------------------- .nv.shared._ZN7cutlass13device_kernelIN5flash11enable_sm90INS1_16FlashAttnFwdSm90INS1_25CollectiveMainloopFwdSm90ILi2EN4cute5tupleIJNS5_1CILi1EEES8_S8_EEENS6_IJNS7_ILi128EEENS7_ILi80EEENS7_ILi256EEEEEELi256ENS_6half_tEfNS_4arch4Sm90ELb1ELb0ELb0ELb0ELb1ELb0ELb0ELb1ELb1ELb1ELb1ELb0EEENS1_21CollectiveEpilogueFwdINS6_IJSA_SC_SB_EEES9_SE_SG_Li256ELb0ELb1ELb1ELb0EEENS1_19SingleTileSchedulerILb0ELb1ELb1ELi128EEEEEEEEEvNT_6ParamsE --------------------------
	.section	.nv.shared._ZN7cutlass13device_kernelIN5flash11enable_sm90INS1_16FlashAttnFwdSm90INS1_25CollectiveMainloopFwdSm90ILi2EN4cute5tupleIJNS5_1CILi1EEES8_S8_EEENS6_IJNS7_ILi128EEENS7_ILi80EEENS7_ILi256EEEEEELi256ENS_6half_tEfNS_4arch4Sm90ELb1ELb0ELb0ELb0ELb1ELb0ELb0ELb1ELb1ELb1ELb1ELb0EEENS1_21CollectiveEpilogueFwdINS6_IJSA_SC_SB_EEES9_SE_SG_Li256ELb0ELb1ELb1ELb0EEENS1_19SingleTileSchedulerILb0ELb1ELb1ELi128EEEEEEEEEvNT_6ParamsE,"aw",@nobits
	.sectionflags	@""
	.align	16
	.zero		1024


//--------------------- .nv.shared._ZN7cutlass13device_kernelIN5flash11enable_sm90INS1_16FlashAttnFwdSm90INS1_25CollectiveMainloopFwdSm90ILi2EN4cute5tupleIJNS5_1CILi1EEES8_S8_EEENS6_IJNS7_ILi128EEENS7_ILi80EEENS7_ILi256EEEEEELi256ENS_6half_tEfNS_4arch4Sm90ELb1ELb0ELb0ELb1ELb1ELb0ELb0ELb1ELb1ELb1ELb1ELb0EEENS1_21CollectiveEpilogueFwdINS6_IJSA_SC_SB_EEES9_SE_SG_Li256ELb1ELb1ELb1ELb0EEENS1_36VarlenDynamicPersistentTileSchedulerILi128ELi80ELi256ELi128ELb1ELb1ELb1ELb1ELb1ELb1EEEEEEEEEvNT_6ParamsE --------------------------
	.section	.nv.shared._ZN7cutlass13device_kernelIN5flash11enable_sm90INS1_16FlashAttnFwdSm90INS1_25CollectiveMainloopFwdSm90ILi2EN4cute5tupleIJNS5_1CILi1EEES8_S8_EEENS6_IJNS7_ILi128EEENS7_ILi80EEENS7_ILi256EEEEEELi256ENS_6half_tEfNS_4arch4Sm90ELb1ELb0ELb0ELb1ELb1ELb0ELb0ELb1ELb1ELb1ELb1ELb0EEENS1_21CollectiveEpilogueFwdINS6_IJSA_SC_SB_EEES9_SE_SG_Li256ELb1ELb1ELb1ELb0EEENS1_36VarlenDynamicPersistentTileSchedulerILi128ELi80ELi256ELi128ELb1ELb1ELb1ELb1ELb1ELb1EEEEEEEEEvNT_6ParamsE,"aw",@nobits
	.sectionflags	@""
	.align	16
	.zero		1024


//--------------------- .nv.shared._ZN7cutlass13device_kernelIN5flash11enable_sm90INS1_16FlashAttnFwdSm90INS1_25CollectiveMainloopFwdSm90ILi2EN4cute5tupleIJNS5_1CILi1EEES8_S8_EEENS6_IJNS7_ILi128EEENS7_ILi80EEENS7_ILi256EEEEEELi256ENS_6half_tEfNS_4arch4Sm90ELb1ELb0ELb0ELb1ELb1ELb1ELb0ELb1ELb1ELb1ELb1ELb0EEENS1_21CollectiveEpilogueFwdINS6_IJSA_SC_SB_EEES9_SE_SG_Li256ELb1ELb1ELb1ELb0EEENS1_36VarlenDynamicPersistentTileSchedulerILi128ELi80ELi256ELi128ELb1ELb1ELb1ELb1ELb1ELb1EEEEEEEEEvNT_6ParamsE --------------------------
	.section	.nv.shared._ZN7cutlass13device_kernelIN5flash11enable_sm90INS1_16FlashAttnFwdSm90INS1_25CollectiveMainloopFwdSm90ILi2EN4cute5tupleIJNS5_1CILi1EEES8_S8_EEENS6_IJNS7_ILi128EEENS7_ILi80EEENS7_ILi256EEEEEELi256ENS_6half_tEfNS_4arch4Sm90ELb1ELb0ELb0ELb1ELb1ELb1ELb0ELb1ELb1ELb1ELb1ELb0EEENS1_21CollectiveEpilogueFwdINS6_IJSA_SC_SB_EEES9_SE_SG_Li256ELb1ELb1ELb1ELb0EEENS1_36VarlenDynamicPersistentTileSchedulerILi128ELi80ELi256ELi128ELb1ELb1ELb1ELb1ELb1ELb1EEEEEEEEEvNT_6ParamsE,"aw",@nobits
	.sectionflags	@""
	.align	16
	.zero		1024


//--------------------- .nv.shared._ZN7cutlass13device_kernelIN5flash11enable_sm90INS1_16FlashAttnFwdSm90INS1_25CollectiveMainloopFwdSm90ILi2EN4cute5tupleIJNS5_1CILi1EEES8_S8_EEENS6_IJNS7_ILi128EEENS7_ILi96EEENS7_ILi192EEEEEELi192ENS_6half_tEfNS_4arch4Sm90ELb0ELb0ELb0ELb0ELb1ELb0ELb0ELb1ELb1ELb1ELb1ELb0EEENS1_21CollectiveEpilogueFwdINS6_IJSA_SC_SB_EEES9_SE_SG_Li256ELb0ELb1ELb1ELb0EEENS1_19SingleTileSchedulerILb0ELb1ELb1ELi128EEEEEEEEEvNT_6ParamsE --------------------------
	.section	.nv.shared._ZN7cutlass13device_kernelIN5flash11enable_sm90INS1_16FlashAttnFwdSm90INS1_25CollectiveMainloopFwdSm90ILi2EN4cute5tupleIJNS5_1CILi1EEES8_S8_EEENS6_IJNS7_ILi128EEENS7_ILi96EEENS7_ILi192EEEEEELi192ENS_6half_tEfNS_4arch4Sm90ELb0ELb0ELb0ELb0ELb1ELb0ELb0ELb1ELb1ELb1ELb1ELb0EEENS1_21CollectiveEpilogueFwdINS6_IJSA_SC_SB_EEES9_SE_SG_Li256ELb0ELb1ELb1ELb0EEENS1_19SingleTileSchedulerILb0ELb1ELb1ELi128EEEEEEEEEvNT_6ParamsE,"aw",@nobits
	.sectionflags	@""
	.align	16
	.zero		1024


//--------------------- .nv.shared._ZN7cutlass13device_kernelIN5flash11enable_sm90INS1_16FlashAttnFwdSm90INS1_25CollectiveMainloopFwdSm90ILi2EN4cute5tupleIJNS5_1CILi1EEES8_S8_EEENS6_IJNS7_ILi128EEENS7_ILi96EEENS7_ILi192EEEEEELi192ENS_6half_tEfNS_4arch4Sm90ELb0ELb0ELb0ELb1ELb1ELb0ELb0ELb1ELb1ELb1ELb1ELb0EEENS1_21CollectiveEpilogueFwdINS6_IJSA_SC_SB_EEES9_SE_SG_Li256ELb1ELb1ELb1ELb0EEENS1_36VarlenDynamicPersistentTileSchedulerILi128ELi96ELi256ELi128ELb1ELb1ELb1ELb0ELb1ELb1EEEEEEEEEvNT_6ParamsE --------------------------
	.section	.nv.shared._ZN7cutlass13device_kernelIN5flash11enable_sm90INS1_16FlashAttnFwdSm90INS1_25CollectiveMainloopFwdSm90ILi2EN4cute5tupleIJNS5_1CILi1EEES8_S8_EEENS6_IJNS7_ILi128EEENS7_ILi96EEENS7_ILi192EEEEEELi192ENS_6half_tEfNS_4arch4Sm90ELb0ELb0ELb0ELb1ELb1ELb0ELb0ELb1ELb1ELb1ELb1ELb0EEENS1_21CollectiveEpilogueFwdINS6_IJSA_SC_SB_EEES9_SE_SG_Li256ELb1ELb1ELb1ELb0EEENS1_36VarlenDynamicPersistentTileSchedulerILi128ELi96ELi256ELi128ELb1ELb1ELb1ELb0ELb1ELb1EEEEEEEEEvNT_6ParamsE,"aw",@nobits
	.sectionflags	@""
	.align	16
	.zero		1024


//--------------------- .nv.shared._ZN7cutlass13device_kernelIN5flash11enable_sm90INS1_16FlashAttnFwdSm90INS1_25CollectiveMainloopFwdSm90ILi2EN4cute5tupleIJNS5_1CILi1EEES8_S8_EEENS6_IJNS7_ILi128EEENS7_ILi96EEENS7_ILi192EEEEEELi192ENS_6half_tEfNS_4arch4Sm90ELb0ELb0ELb0ELb1ELb1ELb1ELb0ELb1ELb1ELb1ELb1ELb0EEENS1_21CollectiveEpilogueFwdINS6_IJSA_SC_SB_EEES9_SE_SG_Li256ELb1ELb1ELb1ELb0EEENS1_36VarlenDynamicPersistentTileSchedulerILi128ELi96ELi256ELi128ELb1ELb1ELb1ELb0ELb1ELb1EEEEEEEEEvNT_6ParamsE --------------------------
	.section	.nv.shared._ZN7cutlass13device_kernelIN5flash11enable_sm90INS1_16FlashAttnFwdSm90INS1_25CollectiveMainloopFwdSm90ILi2EN4cute5tupleIJNS5_1CILi1EEES8_S8_EEENS6_IJNS7_ILi128EEENS7_ILi96EEENS7_ILi192EEEEEELi192ENS_6half_tEfNS_4arch4Sm90ELb0ELb0ELb0ELb1ELb1ELb1ELb0ELb1ELb1ELb1ELb1ELb0EEENS1_21CollectiveEpilogueFwdINS6_IJSA_SC_SB_EEES9_SE_SG_Li256ELb1ELb1ELb1ELb0EEENS1_36VarlenDynamicPersistentTileSchedulerILi128ELi96ELi256ELi128ELb1ELb1ELb1ELb0ELb1ELb1EEEEEEEEEvNT_6ParamsE,"aw",@nobits
	.sectionflags	@""
	.align	16
	.zero		1024


//--------------------- .nv.shared._ZN7cutlass13device_kernelIN5flash11enable_sm90INS1_16FlashAttnFwdSm90INS1_25CollectiveMainloopFwdSm90ILi2EN4cute5tupleIJNS5_1CILi1EEES8_S8_EEENS6_IJNS7_ILi128EEENS7_ILi96EEENS7_ILi192EEEEEELi192ENS_6half_tEfNS_4arch4Sm90ELb0ELb1ELb0ELb0ELb1ELb0ELb0ELb1ELb1ELb1ELb1ELb0EEENS1_21CollectiveEpilogueFwdINS6_IJSA_SC_SB_EEES9_SE_SG_Li256ELb0ELb1ELb1ELb0EEENS1_19SingleTileSchedulerILb0ELb1ELb1ELi128EEEEEEEEEvNT_6ParamsE --------------------------
	.section	.nv.shared._ZN7cutlass13device_kernelIN5flash11enable_sm90INS1_16FlashAttnFwdSm90INS1_25CollectiveMainloopFwdSm90ILi2EN4cute5tupleIJNS5_1CILi1EEES8_S8_EEENS6_IJNS7_ILi128EEENS7_ILi96EEENS7_ILi192EEEEEELi192ENS_6half_tEfNS_4arch4Sm90ELb0ELb1ELb0ELb0ELb1ELb0ELb0ELb1ELb1ELb1ELb1ELb0EEENS1_21CollectiveEpilogueFwdINS6_IJSA_SC_SB_EEES9_SE_SG_Li256ELb0ELb1ELb1ELb0EEENS1_19SingleTileSchedulerILb0ELb1ELb1ELi128EEEEEEEEEvNT_6ParamsE,"aw",@nobits
	.sectionflags	@""
	.align	16
	.zero		1024


//--------------------- .nv.shared._ZN7cutlass13device_kernelIN5flash11enable_sm90INS1_16FlashAttnFwdSm90INS1_25CollectiveMainloopFwdSm90ILi2EN4cute5tupleIJNS5_1CILi1EEES8_S8_EEENS6_IJNS7_ILi128EEENS7_ILi96EEENS7_ILi192EEEEEELi192ENS_6half_tEfNS_4arch4Sm90ELb0ELb1ELb0ELb1ELb1ELb0ELb0ELb1ELb1ELb1ELb1ELb0EEENS1_21CollectiveEpilogueFwdINS6_IJSA_SC_SB_EEES9_SE_SG_Li256ELb1ELb1ELb1ELb0EEENS1_36VarlenDynamicPersistentTileSchedulerILi128ELi96ELi256ELi128ELb1ELb1ELb1ELb1ELb0ELb1EEEEEEEEEvNT_6ParamsE --------------------------
	.section	.nv.shared._ZN7cutlass13device_kernelIN5flash11enable_sm90INS1_16FlashAttnFwdSm90INS1_25CollectiveMainloopFwdSm90ILi2EN4cute5tupleIJNS5_1CILi1EEES8_S8_EEENS6_IJNS7_ILi128EEENS7_ILi96EEENS7_ILi192EEEEEELi192ENS_6half_tEfNS_4arch4Sm90ELb0ELb1ELb0ELb1ELb1ELb0ELb0ELb1ELb1ELb1ELb1ELb0EEENS1_21CollectiveEpilogueFwdINS6_IJSA_SC_SB_EEES9_SE_SG_Li256ELb1ELb1ELb1ELb0EEENS1_36VarlenDynamicPersistentTileSchedulerILi128ELi96ELi256ELi128ELb1ELb1ELb1ELb1ELb0ELb1EEEEEEEEEvNT_6ParamsE,"aw",@nobits
	.sectionflags	@""
	.align	16
	.zero		1024


//--------------------- .nv.shared._ZN7cutlass13device_kernelIN5flash11enable_sm90INS1_16FlashAttnFwdSm90INS1_25CollectiveMainloopFwdSm90ILi2EN4cute5tupleIJNS5_1CILi1EEES8_S8_EEENS6_IJNS7_ILi128EEENS7_ILi96EEENS7_ILi192EEEEEELi192ENS_6half_tEfNS_4arch4Sm90ELb0ELb1ELb0ELb1ELb1ELb1ELb0ELb1ELb1ELb1ELb1ELb0EEENS1_21CollectiveEpilogueFwdINS6_IJSA_SC_SB_EEES9_SE_SG_Li256ELb1ELb1ELb1ELb0EEENS1_36VarlenDynamicPersistentTileSchedulerILi128ELi96ELi256ELi128ELb1ELb1ELb1ELb1ELb0ELb1EEEEEEEEEvNT_6ParamsE --------------------------
	.section	.nv.shared._ZN7cutlass13device_kernelIN5flash11enable_sm90INS1_16FlashAttnFwdSm90INS1_25CollectiveMainloopFwdSm90ILi2EN4cute5tupleIJNS5_1CILi1EEES8_S8_EEENS6_IJNS7_ILi128EEENS7_ILi96EEENS7_ILi192EEEEEELi192ENS_6half_tEfNS_4arch4Sm90ELb0ELb1ELb0ELb1ELb1ELb1ELb0ELb1ELb1ELb1ELb1ELb0EEENS1_21CollectiveEpilogueFwdINS6_IJSA_SC_SB_EEES9_SE_SG_Li256ELb1ELb1ELb1ELb0EEENS1_36VarlenDynamicPersistentTileSchedulerILi128ELi96ELi256ELi128ELb1ELb1ELb1ELb1ELb0ELb1EEEEEEEEEvNT_6ParamsE,"aw",@nobits
	.sectionflags	@""
	.align	16
	.zero		1024


//--------------------- .nv.shared._ZN7cutlass13device_kernelIN5flash11enable_sm90INS1_16FlashAttnFwdSm90INS1_25CollectiveMainloopFwdSm90ILi2EN4cute5tupleIJNS5_1CILi1EEES8_S8_EEENS6_IJNS7_ILi128EEENS7_ILi96EEENS7_ILi192EEEEEELi192ENS_6half_tEfNS_4arch4Sm90ELb1ELb0ELb0ELb0ELb1ELb0ELb0ELb1ELb1ELb1ELb1ELb0EEENS1_21CollectiveEpilogueFwdINS6_IJSA_SC_SB_EEES9_SE_SG_Li256ELb0ELb1ELb1ELb0EEENS1_19SingleTileSchedulerILb0ELb1ELb1ELi128EEEEEEEEEvNT_6ParamsE --------------------------
	.section	.nv.shared._ZN7cutlass13device_kernelIN5flash11enable_sm90INS1_16FlashAttnFwdSm90INS1_25CollectiveMainloopFwdSm90ILi2EN4cute5tupleIJNS5_1CILi1EEES8_S8_EEENS6_IJNS7_ILi128EEENS7_ILi96EEENS7_ILi192EEEEEELi192ENS_6half_tEfNS_4arch4Sm90ELb1ELb0ELb0ELb0ELb1ELb0ELb0ELb1ELb1ELb1ELb1ELb0EEENS1_21CollectiveEpilogueFwdINS6_IJSA_SC_SB_EEES9_SE_SG_Li256ELb0ELb1ELb1ELb0EEENS1_19SingleTileSchedulerILb0ELb1ELb1ELi128EEEEEEEEEvNT_6ParamsE,"aw",@nobits
	.sectionflags	@""
	.align	16
	.zero		1024


//--------------------- .nv.shared._ZN7cutlass13device_kernelIN5flash11enable_sm90INS1_16FlashAttnFwdSm90INS1_25CollectiveMainloopFwdSm90ILi2EN4cute5tupleIJNS5_1CILi1EEES8_S8_EEENS6_IJNS7_ILi128EEENS7_ILi96EEENS7_ILi192EEEEEELi192ENS_6half_tEfNS_4arch4Sm90ELb1ELb0ELb0ELb1ELb1ELb0ELb0ELb1ELb1ELb1ELb1ELb0EEENS1_21CollectiveEpilogueFwdINS6_IJSA_SC_SB_EEES9_SE_SG_Li256ELb1ELb1ELb1ELb0EEENS1_36VarlenDynamicPersistentTileSchedulerILi128ELi96ELi256ELi128ELb1ELb1ELb1ELb1ELb1ELb1EEEEEEEEEvNT_6ParamsE --------------------------
	.section	.nv.shared._ZN7cutlass13device_kernelIN5flash11enable_sm90INS1_16FlashAttnFwdSm90INS1_25CollectiveMainloopFwdSm90ILi2EN4cute5tupleIJNS5_1CILi1EEES8_S8_EEENS6_IJNS7_ILi128EEENS7_ILi96EEENS7_ILi192EEEEEELi192ENS_6half_tEfNS_4arch4Sm90ELb1ELb0ELb0ELb1ELb1ELb0ELb0ELb1ELb1ELb1ELb1ELb0EEENS1_21CollectiveEpilogueFwdINS6_IJSA_SC_SB_EEES9_SE_SG_Li256ELb1ELb1ELb1ELb0EEENS1_36VarlenDynamicPersistentTileSchedulerILi128ELi96ELi256ELi128ELb1ELb1ELb1ELb1ELb1ELb1EEEEEEEEEvNT_6ParamsE,"aw",@nobits
	.sectionflags	@""
	.align	16
	.zero		1024


//--------------------- .nv.shared._ZN7cutlass13device_kernelIN5flash11enable_sm90INS1_16FlashAttnFwdSm90INS1_25CollectiveMainloopFwdSm90ILi2EN4cute5tupleIJNS5_1CILi1EEES8_S8_EEENS6_IJNS7_ILi128EEENS7_ILi96EEENS7_ILi192EEEEEELi192ENS_6half_tEfNS_4arch4Sm90ELb1ELb0ELb0ELb1ELb1ELb1ELb0ELb1ELb1ELb1ELb1ELb0EEENS1_21CollectiveEpilogueFwdINS6_IJSA_SC_SB_EEES9_SE_SG_Li256ELb1ELb1ELb1ELb0EEENS1_36VarlenDynamicPersistentTileSchedulerILi128ELi96ELi256ELi128ELb1ELb1ELb1ELb1ELb1ELb1EEEEEEEEEvNT_6ParamsE --------------------------
	.section	.nv.shared._ZN7cutlass13device_kernelIN5flash11enable_sm90INS1_16FlashAttnFwdSm90INS1_25CollectiveMainloopFwdSm90ILi2EN4cute5tupleIJNS5_1CILi1EEES8_S8_EEENS6_IJNS7_ILi128EEENS7_ILi96EEENS7_ILi192EEEEEELi192ENS_6half_tEfNS_4arch4Sm90ELb1ELb0ELb0ELb1ELb1ELb1ELb0ELb1ELb1ELb1ELb1ELb0EEENS1_21CollectiveEpilogueFwdINS6_IJSA_SC_SB_EEES9_SE_SG_Li256ELb1ELb1ELb1ELb0EEENS1_36VarlenDynamicPersistentTileSchedulerILi128ELi96ELi256ELi128ELb1ELb1ELb1ELb1ELb1ELb1EEEEEEEEEvNT_6ParamsE,"aw",@nobits
	.sectionflags	@""
	.align	16
	.zero		1024


//--------------------- .nv.shared._ZN7cutlass13device_kernelIN5flash11enable_sm90INS1_16FlashAttnFwdSm90INS1_25CollectiveMainloopFwdSm90ILi2EN4cute5tupleIJNS5_1CILi1EEES8_S8_EEENS6_IJNS7_ILi128EEESA_SA_EEELi128ENS_6half_tEfNS_4arch4Sm90ELb0ELb0ELb0ELb0ELb1ELb0ELb0ELb1ELb1ELb1ELb1ELb0EEENS1_21CollectiveEpilogueFwdISB_S9_SC_SE_Li256ELb0ELb1ELb1ELb0EEENS1_19SingleTileSchedulerILb0ELb1ELb1ELi128EEEEEEEEEvNT_6ParamsE --------------------------
	.section	.nv.shared._ZN7cutlass13device_kernelIN5flash11enable_sm90INS1_16FlashAttnFwdSm90INS1_25CollectiveMainloopFwdSm90ILi2EN4cute5tupleIJNS5_1CILi1EEES8_S8_EEENS6_IJNS7_ILi128EEESA_SA_EEELi128ENS_6half_tEfNS_4arch4Sm90ELb0ELb0ELb0ELb0ELb1ELb0ELb0ELb1ELb1ELb1ELb1ELb0EEENS1_21CollectiveEpilogueFwdISB_S9_SC_SE_Li256ELb0ELb1ELb1ELb0EEENS1_19SingleTileSchedulerILb0ELb1ELb1ELi128EEEEEEEEEvNT_6ParamsE,"aw",@nobits
	.sectionflags	@""
	.align	16
	.zero		1024


//--------------------- .nv.shared._ZN7cutlass13device_kernelIN5flash11enable_sm90INS1_16FlashAttnFwdSm90INS1_25CollectiveMainloopFwdSm90ILi2EN4cute5tupleIJNS5_1CILi1EEES8_S8_EEENS6_IJNS7_ILi128EEESA_SA_EEELi128ENS_6half_tEfNS_4arch4Sm90ELb0ELb0ELb0ELb1ELb1ELb0ELb0ELb1ELb1ELb1ELb1ELb0EEENS1_21CollectiveEpilogueFwdISB_S9_SC_SE_Li256ELb1ELb1ELb1ELb0EEENS1_36VarlenDynamicPersistentTileSchedulerILi128ELi128ELi256ELi128ELb1ELb1ELb1ELb0ELb1ELb1EEEEEEEEEvNT_6ParamsE --------------------------
	.section	.nv.shared._ZN7cutlass13device_kernelIN5flash11enable_sm90INS1_16FlashAttnFwdSm90INS1_25CollectiveMainloopFwdSm90ILi2EN4cute5tupleIJNS5_1CILi1EEES8_S8_EEENS6_IJNS7_ILi128EEESA_SA_EEELi128ENS_6half_tEfNS_4arch4Sm90ELb0ELb0ELb0ELb1ELb1ELb0ELb0ELb1ELb1ELb1ELb1ELb0EEENS1_21CollectiveEpilogueFwdISB_S9_SC_SE_Li256ELb1ELb1ELb1ELb0EEENS1_36VarlenDynamicPersistentTileSchedulerILi128ELi128ELi256ELi128ELb1ELb1ELb1ELb0ELb1ELb1EEEEEEEEEvNT_6ParamsE,"aw",@nobits
	.sectionflags	@""
	.align	16
	.zero		1024


//--------------------- .nv.shared._ZN7cutlass13device_kernelIN5flash11enable_sm90INS1_16FlashAttnFwdSm90INS1_25CollectiveMainloopFwdSm90ILi2EN4cute5tupleIJNS5_1CILi1EEES8_S8_EEENS6_IJNS7_ILi128EEESA_SA_EEELi128ENS_6half_tEfNS_4arch4Sm90ELb0ELb0ELb0ELb1ELb1ELb1ELb0ELb1ELb1ELb1ELb1ELb0EEENS1_21CollectiveEpilogueFwdISB_S9_SC_SE_Li256ELb1ELb1ELb1ELb0EEENS1_36VarlenDynamicPersistentTileSchedulerILi128ELi128ELi256ELi128ELb1ELb1ELb1ELb0ELb1ELb1EEEEEEEEEvNT_6ParamsE --------------------------
	.section	.nv.shared._ZN7cutlass13device_kernelIN5flash11enable_sm90INS1_16FlashAttnFwdSm90INS1_25CollectiveMainloopFwdSm90ILi2EN4cute5tupleIJNS5_1CILi1EEES8_S8_EEENS6_IJNS7_ILi128EEESA_SA_EEELi128ENS_6half_tEfNS_4arch4Sm90ELb0ELb0ELb0ELb1ELb1ELb1ELb0ELb1ELb1ELb1ELb1ELb0EEENS1_21CollectiveEpilogueFwdISB_S9_SC_SE_Li256ELb1ELb1ELb1ELb0EEENS1_36VarlenDynamicPersistentTileSchedulerILi128ELi128ELi256ELi128ELb1ELb1ELb1ELb0ELb1ELb1EEEEEEEEEvNT_6ParamsE,"aw",@nobits
	.sectionflags	@""
	.align	16
	.zero		1024


//--------------------- .nv.shared._ZN7cutlass13device_kernelIN5flash11enable_sm90INS1_16FlashAttnFwdSm90INS1_25CollectiveMainloopFwdSm90ILi2EN4cute5tupleIJNS5_1CILi1EEES8_S8_EEENS6_IJNS7_ILi128EEESA_SA_EEELi128ENS_6half_tEfNS_4arch4Sm90ELb0ELb1ELb0ELb0ELb1ELb0ELb0ELb1ELb1ELb1ELb1ELb0EEENS1_21CollectiveEpilogueFwdISB_S9_SC_SE_Li256ELb0ELb1ELb1ELb0EEENS1_19SingleTileSchedulerILb0ELb1ELb1ELi128EEEEEEEEEvNT_6ParamsE --------------------------
	.section	.nv.shared._ZN7cutlass13device_kernelIN5flash11enable_sm90INS1_16FlashAttnFwdSm90INS1_25CollectiveMainloopFwdSm90ILi2EN4cute5tupleIJNS5_1CILi1EEES8_S8_EEENS6_IJNS7_ILi128EEESA_SA_EEELi128ENS_6half_tEfNS_4arch4Sm90ELb0ELb1ELb0ELb0ELb1ELb0ELb0ELb1ELb1ELb1ELb1ELb0EEENS1_21CollectiveEpilogueFwdISB_S9_SC_SE_Li256ELb0ELb1ELb1ELb0EEENS1_19SingleTileSchedulerILb0ELb1ELb1ELi128EEEEEEEEEvNT_6ParamsE,"aw",@nobits
	.sectionflags	@""
	.align	16
	.zero		1024


//--------------------- .nv.shared._ZN7cutlass13device_kernelIN5flash11enable_sm90INS1_16FlashAttnFwdSm90INS1_25CollectiveMainloopFwdSm90ILi2EN4cute5tupleIJNS5_1CILi1EEES8_S8_EEENS6_IJNS7_ILi128EEESA_SA_EEELi128ENS_6half_tEfNS_4arch4Sm90ELb0ELb1ELb0ELb1ELb1ELb0ELb0ELb1ELb1ELb1ELb1ELb0EEENS1_21CollectiveEpilogueFwdISB_S9_SC_SE_Li256ELb1ELb1ELb1ELb0EEENS1_36VarlenDynamicPersistentTileSchedulerILi128ELi128ELi256ELi128ELb1ELb1ELb1ELb1ELb0ELb1EEEEEEEEEvNT_6ParamsE --------------------------
	.section	.nv.shared._ZN7cutlass13device_kernelIN5flash11enable_sm90INS1_16FlashAttnFwdSm90INS1_25CollectiveMainloopFwdSm90ILi2EN4cute5tupleIJNS5_1CILi1EEES8_S8_EEENS6_IJNS7_ILi128EEESA_SA_EEELi128ENS_6half_tEfNS_4arch4Sm90ELb0ELb1ELb0ELb1ELb1ELb0ELb0ELb1ELb1ELb1ELb1ELb0EEENS1_21CollectiveEpilogueFwdISB_S9_SC_SE_Li256ELb1ELb1ELb1ELb0EEENS1_36VarlenDynamicPersistentTileSchedulerILi128ELi128ELi256ELi128ELb1ELb1ELb1ELb1ELb0ELb1EEEEEEEEEvNT_6ParamsE,"aw",@nobits
	.sectionflags	@""
	.align	16
	.zero		1024


//--------------------- .nv.shared._ZN7cutlass13device_kernelIN5flash11enable_sm90INS1_16FlashAttnFwdSm90INS1_25CollectiveMainloopFwdSm90ILi2EN4cute5tupleIJNS5_1CILi1EEES8_S8_EEENS6_IJNS7_ILi128EEESA_SA_EEELi128ENS_6half_tEfNS_4arch4Sm90ELb0ELb1ELb0ELb1ELb1ELb1ELb0ELb1ELb1ELb1ELb1ELb0EEENS1_21CollectiveEpilogueFwdISB_S9_SC_SE_Li256ELb1ELb1ELb1ELb0EEENS1_36VarlenDynamicPersistentTileSchedulerILi128ELi128ELi256ELi128ELb1ELb1ELb1ELb1ELb0ELb1EEEEEEEEEvNT_6ParamsE --------------------------
	.section	.nv.shared._ZN7cutlass13device_kernelIN5flash11enable_sm90INS1_16FlashAttnFwdSm90INS1_25CollectiveMainloopFwdSm90ILi2EN4cute5tupleIJNS5_1CILi1EEES8_S8_EEENS6_IJNS7_ILi128EEESA_SA_EEELi128ENS_6half_tEfNS_4arch4Sm90ELb0ELb1ELb0ELb1ELb1ELb1ELb0ELb1ELb1ELb1ELb1ELb0EEENS1_21CollectiveEpilogueFwdISB_S9_SC_SE_Li256ELb1ELb1ELb1ELb0EEENS1_36VarlenDynamicPersistentTileSchedulerILi128ELi128ELi256ELi128ELb1ELb1ELb1ELb1ELb0ELb1EEEEEEEEEvNT_6ParamsE,"aw",@nobits
	.sectionflags	@""
	.align	16
	.zero		1024


//--------------------- .nv.shared._ZN7cutlass13device_kernelIN5flash11enable_sm90INS1_16FlashAttnFwdSm90INS1_25CollectiveMainloopFwdSm90ILi2EN4cute5tupleIJNS5_1CILi1EEES8_S8_EEENS6_IJNS7_ILi128EEESA_SA_EEELi128ENS_6half_tEfNS_4arch4Sm90ELb1ELb0ELb0ELb0ELb1ELb0ELb0ELb1ELb1ELb1ELb1ELb0EEENS1_21CollectiveEpilogueFwdISB_S9_SC_SE_Li256ELb0ELb1ELb1ELb0EEENS1_19SingleTileSchedulerILb0ELb1ELb1ELi128EEEEEEEEEvNT_6ParamsE --------------------------
	.section	.nv.shared._ZN7cutlass13device_kernelIN5flash11enable_sm90INS1_16FlashAttnFwdSm90INS1_25CollectiveMainloopFwdSm90ILi2EN4cute5tupleIJNS5_1CILi1EEES8_S8_EEENS6_IJNS7_ILi128EEESA_SA_EEELi128ENS_6half_tEfNS_4arch4Sm90ELb1ELb0ELb0ELb0ELb1ELb0ELb0ELb1ELb1ELb1ELb1ELb0EEENS1_21CollectiveEpilogueFwdISB_S9_SC_SE_Li256ELb0ELb1ELb1ELb0EEENS1_19SingleTileSchedulerILb0ELb1ELb1ELi128EEEEEEEEEvNT_6ParamsE,"aw",@nobits
	.sectionflags	@""
	.align	16
	.zero		1024


//--------------------- .nv.shared._ZN7cutlass13device_kernelIN5flash11enable_sm90INS1_16FlashAttnFwdSm90INS1_25CollectiveMainloopFwdSm90ILi2EN4cute5tupleIJNS5_1CILi1EEES8_S8_EEENS6_IJNS7_ILi128EEESA_SA_EEELi128ENS_6half_tEfNS_4arch4Sm90ELb1ELb0ELb0ELb1ELb1ELb0ELb0ELb1ELb1ELb1ELb1ELb0EEENS1_21CollectiveEpilogueFwdISB_S9_SC_SE_Li256ELb1ELb1ELb1ELb0EEENS1_36VarlenDynamicPersistentTileSchedulerILi128ELi128ELi256ELi128ELb1ELb1ELb1ELb1ELb1ELb1EEEEEEEEEvNT_6ParamsE --------------------------
	.section	.nv.shared._ZN7cutlass13device_kernelIN5flash11enable_sm90INS1_16FlashAttnFwdSm90INS1_25CollectiveMainloopFwdSm90ILi2EN4cute5tupleIJNS5_1CILi1EEES8_S8_EEENS6_IJNS7_ILi128EEESA_SA_EEELi128ENS_6half_tEfNS_4arch4Sm90ELb1ELb0ELb0ELb1ELb1ELb0ELb0ELb1ELb1ELb1ELb1ELb0EEENS1_21CollectiveEpilogueFwdISB_S9_SC_SE_Li256ELb1ELb1ELb1ELb0EEENS1_36VarlenDynamicPersistentTileSchedulerILi128ELi128ELi256ELi128ELb1ELb1ELb1ELb1ELb1ELb1EEEEEEEEEvNT_6ParamsE,"aw",@nobits
	.sectionflags	@""
	.align	16
	.zero		1024


//--------------------- .nv.shared._ZN7cutlass13device_kernelIN5flash11enable_sm90INS1_16FlashAttnFwdSm90INS1_25CollectiveMainloopFwdSm90ILi2EN4cute5tupleIJNS5_1CILi1EEES8_S8_EEENS6_IJNS7_ILi128EEESA_SA_EEELi128ENS_6half_tEfNS_4arch4Sm90ELb1ELb0ELb0ELb1ELb1ELb1ELb0ELb1ELb1ELb1ELb1ELb0EEENS1_21CollectiveEpilogueFwdISB_S9_SC_SE_Li256ELb1ELb1ELb1ELb0EEENS1_36VarlenDynamicPersistentTileSchedulerILi128ELi128ELi256ELi128ELb1ELb1ELb1ELb1ELb1ELb1EEEEEEEEEvNT_6ParamsE --------------------------
	.section	.nv.shared._ZN7cutlass13device_kernelIN5flash11enable_sm90INS1_16FlashAttnFwdSm90INS1_25CollectiveMainloopFwdSm90ILi2EN4cute5tupleIJNS5_1CILi1EEES8_S8_EEENS6_IJNS7_ILi128EEESA_SA_EEELi128ENS_6half_tEfNS_4arch4Sm90ELb1ELb0ELb0ELb1ELb1ELb1ELb0ELb1ELb1ELb1ELb1ELb0EEENS1_21CollectiveEpilogueFwdISB_S9_SC_SE_Li256ELb1ELb1ELb1ELb0EEENS1_36VarlenDynamicPersistentTileSchedulerILi128ELi128ELi256ELi128ELb1ELb1ELb1ELb1ELb1ELb1EEEEEEEEEvNT_6ParamsE,"aw",@nobits
	.sectionflags	@""
	.align	16
	.zero		1024


//--------------------- .nv.shared._ZN7cutlass13device_kernelIN5flash11enable_sm90INS1_16FlashAttnFwdSm90INS1_25CollectiveMainloopFwdSm90ILi2EN4cute5tupleIJNS5_1CILi1EEES8_S8_EEENS6_IJNS7_ILi192EEENS7_ILi128EEENS7_ILi96EEEEEELi96ENS_6half_tEfNS_4arch4Sm90ELb0ELb0ELb0ELb0ELb1ELb0ELb0ELb0ELb1ELb1ELb1ELb0EEENS1_21CollectiveEpilogueFwdINS6_IJSA_SC_SB_EEES9_SE_SG_Li384ELb0ELb1ELb1ELb0EEENS1_19SingleTileSchedulerILb0ELb1ELb1ELi192EEEEEEEEEvNT_6ParamsE --------------------------
	.section	.nv.shared._ZN7cutlass13device_kernelIN5flash11enable_sm90INS1_16FlashAttnFwdSm90INS1_25CollectiveMainloopFwdSm90ILi2EN4cute5tupleIJNS5_1CILi1EEES8_S8_EEENS6_IJNS7_ILi192EEENS7_ILi128EEENS7_ILi96EEEEEELi96ENS_6half_tEfNS_4arch4Sm90ELb0ELb0ELb0ELb0ELb1ELb0ELb0ELb0ELb1ELb1ELb1ELb0EEENS1_21CollectiveEpilogueFwdINS6_IJSA_SC_SB_EEES9_SE_SG_Li384ELb0ELb1ELb1ELb0EEENS1_19SingleTileSchedulerILb0ELb1ELb1ELi192EEEEEEEEEvNT_6ParamsE,"aw",@nobits
	.sectionflags	@""
	.align	16
	.zero		1024


//--------------------- .nv.shared._ZN7cutlass13device_kernelIN5flash11enable_sm90INS1_16FlashAttnFwdSm90INS1_25CollectiveMainloopFwdSm90ILi2EN4cute5tupleIJNS5_1CILi1EEES8_S8_EEENS6_IJNS7_ILi192EEENS7_ILi128EEENS7_ILi96EEEEEELi96ENS_6half_tEfNS_4arch4Sm90ELb0ELb0ELb0ELb1ELb1ELb0ELb0ELb0ELb1ELb1ELb1ELb0EEENS1_21CollectiveEpilogueFwdINS6_IJSA_SC_SB_EEES9_SE_SG_Li384ELb1ELb1ELb1ELb0EEENS1_36VarlenDynamicPersistentTileSchedulerILi192ELi128ELi384ELi128ELb1ELb1ELb1ELb0ELb1ELb1EEEEEEEEEvNT_6ParamsE --------------------------
	.section	.nv.shared._ZN7cutlass13device_kernelIN5flash11enable_sm90INS1_16FlashAttnFwdSm90INS1_25CollectiveMainloopFwdSm90ILi2EN4cute5tupleIJNS5_1CILi1EEES8_S8_EEENS6_IJNS7_ILi192EEENS7_ILi128EEENS7_ILi96EEEEEELi96ENS_6half_tEfNS_4arch4Sm90ELb0ELb0ELb0ELb1ELb1ELb0ELb0ELb0ELb1ELb1ELb1ELb0EEENS1_21CollectiveEpilogueFwdINS6_IJSA_SC_SB_EEES9_SE_SG_Li384ELb1ELb1ELb1ELb0EEENS1_36VarlenDynamicPersistentTileSchedulerILi192ELi128ELi384ELi128ELb1ELb1ELb1ELb0ELb1ELb1EEEEEEEEEvNT_6ParamsE,"aw",@nobits
	.sectionflags	@""
	.align	16
	.zero		1024


//--------------------- .nv.shared._ZN7cutlass13device_kernelIN5flash11enable_sm90INS1_16FlashAttnFwdSm90INS1_25CollectiveMainloopFwdSm90ILi2EN4cute5tupleIJNS5_1CILi1EEES8_S8_EEENS6_IJNS7_ILi192EEENS7_ILi128EEENS7_ILi96EEEEEELi96ENS_6half_tEfNS_4arch4Sm90ELb0ELb0ELb0ELb1ELb1ELb1ELb0ELb0ELb1ELb1ELb1ELb0EEENS1_21CollectiveEpilogueFwdINS6_IJSA_SC_SB_EEES9_SE_SG_Li384ELb1ELb1ELb1ELb0EEENS1_36VarlenDynamicPersistentTileSchedulerILi192ELi128ELi384ELi128ELb1ELb1ELb1ELb0ELb1ELb1EEEEEEEEEvNT_6ParamsE --------------------------
	.section	.nv.shared._ZN7cutlass13device_kernelIN5flash11enable_sm90INS1_16FlashAttnFwdSm90INS1_25CollectiveMainloopFwdSm90ILi2EN4cute5tupleIJNS5_1CILi1EEES8_S8_EEENS6_IJNS7_ILi192EEENS7_ILi128EEENS7_ILi96EEEEEELi96ENS_6half_tEfNS_4arch4Sm90ELb0ELb0ELb0ELb1ELb1ELb1ELb0ELb0ELb1ELb1ELb1ELb0EEENS1_21CollectiveEpilogueFwdINS6_IJSA_SC_SB_EEES9_SE_SG_Li384ELb1ELb1ELb1ELb0EEENS1_36VarlenDynamicPersistentTileSchedulerILi192ELi128ELi384ELi128ELb1ELb1ELb1ELb0ELb1ELb1EEEEEEEEEvNT_6ParamsE,"aw",@nobits
	.sectionflags	@""
	.align	16
	.zero		1024


//--------------------- .nv.shared._ZN7cutlass13device_kernelIN5flash11enable_sm90INS1_16FlashAttnFwdSm90INS1_25CollectiveMainloopFwdSm90ILi2EN4cute5tupleIJNS5_1CILi1EEES8_S8_EEENS6_IJNS7_ILi192EEENS7_ILi128EEENS7_ILi96EEEEEELi96ENS_6half_tEfNS_4arch4Sm90ELb0ELb1ELb0ELb0ELb1ELb0ELb0ELb0ELb1ELb1ELb1ELb0EEENS1_21CollectiveEpilogueFwdINS6_IJSA_SC_SB_EEES9_SE_SG_Li384ELb0ELb1ELb1ELb0EEENS1_19SingleTileSchedulerILb0ELb1ELb1ELi192EEEEEEEEEvNT_6ParamsE --------------------------
	.section	.nv.shared._ZN7cutlass13device_kernelIN5flash11enable_sm90INS1_16FlashAttnFwdSm90INS1_25CollectiveMainloopFwdSm90ILi2EN4cute5tupleIJNS5_1CILi1EEES8_S8_EEENS6_IJNS7_ILi192EEENS7_ILi128EEENS7_ILi96EEEEEELi96ENS_6half_tEfNS_4arch4Sm90ELb0ELb1ELb0ELb0ELb1ELb0ELb0ELb0ELb1ELb1ELb1ELb0EEENS1_21CollectiveEpilogueFwdINS6_IJSA_SC_SB_EEES9_SE_SG_Li384ELb0ELb1ELb1ELb0EEENS1_19SingleTileSchedulerILb0ELb1ELb1ELi192EEEEEEEEEvNT_6ParamsE,"aw",@nobits
	.sectionflags	@""
	.align	16
	.zero		1024


//--------------------- .nv.shared._ZN7cutlass13device_kernelIN5flash11enable_sm90INS1_16FlashAttnFwdSm90INS1_25CollectiveMainloopFwdSm90ILi2EN4cute5tupleIJNS5_1CILi1EEES8_S8_EEENS6_IJNS7_ILi192EEENS7_ILi128EEENS7_ILi96EEEEEELi96ENS_6half_tEfNS_4arch4Sm90ELb0ELb1ELb0ELb1ELb1ELb0ELb0ELb0ELb1ELb1ELb1ELb0EEENS1_21CollectiveEpilogueFwdINS6_IJSA_SC_SB_EEES9_SE_SG_Li384ELb1ELb1ELb1ELb0EEENS1_36VarlenDynamicPersistentTileSchedulerILi192ELi128ELi384ELi128ELb1ELb1ELb1ELb1ELb0ELb1EEEEEEEEEvNT_6ParamsE --------------------------
	.section	.nv.shared._ZN7cutlass13device_kernelIN5flash11enable_sm90INS1_16FlashAttnFwdSm90INS1_25CollectiveMainloopFwdSm90ILi2EN4cute5tupleIJNS5_1CILi1EEES8_S8_EEENS6_IJNS7_ILi192EEENS7_ILi128EEENS7_ILi96EEEEEELi96ENS_6half_tEfNS_4arch4Sm90ELb0ELb1ELb0ELb1ELb1ELb0ELb0ELb0ELb1ELb1ELb1ELb0EEENS1_21CollectiveEpilogueFwdINS6_IJSA_SC_SB_EEES9_SE_SG_Li384ELb1ELb1ELb1ELb0EEENS1_36VarlenDynamicPersistentTileSchedulerILi192ELi128ELi384ELi128ELb1ELb1ELb1ELb1ELb0ELb1EEEEEEEEEvNT_6ParamsE,"aw",@nobits
	.sectionflags	@""
	.align	16
	.zero		1024


//--------------------- .nv.shared._ZN7cutlass13device_kernelIN5flash11enable_sm90INS1_16FlashAttnFwdSm90INS1_25CollectiveMainloopFwdSm90ILi2EN4cute5tupleIJNS5_1CILi1EEES8_S8_EEENS6_IJNS7_ILi192EEENS7_ILi128EEENS7_ILi96EEEEEELi96ENS_6half_tEfNS_4arch4Sm90ELb0ELb1ELb0ELb1ELb1ELb1ELb0ELb0ELb1ELb1ELb1ELb0EEENS1_21CollectiveEpilogueFwdINS6_IJSA_SC_SB_EEES9_SE_SG_Li384ELb1ELb1ELb1ELb0EEENS1_36VarlenDynamicPersistentTileSchedulerILi192ELi128ELi384ELi128ELb1ELb1ELb1ELb1ELb0ELb1EEEEEEEEEvNT_6ParamsE --------------------------
	.section	.nv.shared._ZN7cutlass13device_kernelIN5flash11enable_sm90INS1_16FlashAttnFwdSm90INS1_25CollectiveMainloopFwdSm90ILi2EN4cute5tupleIJNS5_1CILi1EEES8_S8_EEENS6_IJNS7_ILi192EEENS7_ILi128EEENS7_ILi96EEEEEELi96ENS_6half_tEfNS_4arch4Sm90ELb0ELb1ELb0ELb1ELb1ELb1ELb0ELb0ELb1ELb1ELb1ELb0EEENS1_21CollectiveEpilogueFwdINS6_IJSA_SC_SB_EEES9_SE_SG_Li384ELb1ELb1ELb1ELb0EEENS1_36VarlenDynamicPersistentTileSchedulerILi192ELi128ELi384ELi128ELb1ELb1ELb1ELb1ELb0ELb1EEEEEEEEEvNT_6ParamsE,"aw",@nobits
	.sectionflags	@""
	.align	16
	.zero		1024


//--------------------- .nv.shared._ZN7cutlass13device_kernelIN5flash11enable_sm90INS1_16FlashAttnFwdSm90INS1_25CollectiveMainloopFwdSm90ILi2EN4cute5tupleIJNS5_1CILi1EEES8_S8_EEENS6_IJNS7_ILi192EEENS7_ILi128EEENS7_ILi96EEEEEELi96ENS_6half_tEfNS_4arch4Sm90ELb1ELb0ELb0ELb0ELb1ELb0ELb0ELb0ELb1ELb1ELb1ELb0EEENS1_21CollectiveEpilogueFwdINS6_IJSA_SC_SB_EEES9_SE_SG_Li384ELb0ELb1ELb1ELb0EEENS1_19SingleTileSchedulerILb0ELb1ELb1ELi192EEEEEEEEEvNT_6ParamsE --------------------------
	.section	.nv.shared._ZN7cutlass13device_kernelIN5flash11enable_sm90INS1_16FlashAttnFwdSm90INS1_25CollectiveMainloopFwdSm90ILi2EN4cute5tupleIJNS5_1CILi1EEES8_S8_EEENS6_IJNS7_ILi192EEENS7_ILi128EEENS7_ILi96EEEEEELi96ENS_6half_tEfNS_4arch4Sm90ELb1ELb0ELb0ELb0ELb1ELb0ELb0ELb0ELb1ELb1ELb1ELb0EEENS1_21CollectiveEpilogueFwdINS6_IJSA_SC_SB_EEES9_SE_SG_Li384ELb0ELb1ELb1ELb0EEENS1_19SingleTileSchedulerILb0ELb1ELb1ELi192EEEEEEEEEvNT_6ParamsE,"aw",@nobits
	.sectionflags	@""
	.align	16
	.zero		1024


//--------------------- .nv.shared._ZN7cutlass13device_kernelIN5flash11enable_sm90INS1_16FlashAttnFwdSm90INS1_25CollectiveMainloopFwdSm90ILi2EN4cute5tupleIJNS5_1CILi1EEES8_S8_EEENS6_IJNS7_ILi192EEENS7_ILi128EEENS7_ILi96EEEEEELi96ENS_6half_tEfNS_4arch4Sm90ELb1ELb0ELb0ELb1ELb1ELb0ELb0ELb0ELb1ELb1ELb1ELb0EEENS1_21CollectiveEpilogueFwdINS6_IJSA_SC_SB_EEES9_SE_SG_Li384ELb1ELb1ELb1ELb0EEENS1_36VarlenDynamicPersistentTileSchedulerILi192ELi128ELi384ELi128ELb1ELb1ELb1ELb1ELb1ELb1EEEEEEEEEvNT_6ParamsE --------------------------
	.section	.nv.shared._ZN7cutlass13device_kernelIN5flash11enable_sm90INS1_16FlashAttnFwdSm90INS1_25CollectiveMainloopFwdSm90ILi2EN4cute5tupleIJNS5_1CILi1EEES8_S8_EEENS6_IJNS7_ILi192EEENS7_ILi128EEENS7_ILi96EEEEEELi96ENS_6half_tEfNS_4arch4Sm90ELb1ELb0ELb0ELb1ELb1ELb0ELb0ELb0ELb1ELb1ELb1ELb0EEENS1_21CollectiveEpilogueFwdINS6_IJSA_SC_SB_EEES9_SE_SG_Li384ELb1ELb1ELb1ELb0EEENS1_36VarlenDynamicPersistentTileSchedulerILi192ELi128ELi384ELi128ELb1ELb1ELb1ELb1ELb1ELb1EEEEEEEEEvNT_6ParamsE,"aw",@nobits
	.sectionflags	@""
	.align	16
	.zero		1024


//--------------------- .nv.shared._ZN7cutlass13device_kernelIN5flash11enable_sm90INS1_16FlashAttnFwdSm90INS1_25CollectiveMainloopFwdSm90ILi2EN4cute5tupleIJNS5_1CILi1EEES8_S8_EEENS6_IJNS7_ILi192EEENS7_ILi128EEENS7_ILi96EEEEEELi96ENS_6half_tEfNS_4arch4Sm90ELb1ELb0ELb0ELb1ELb1ELb1ELb0ELb0ELb1ELb1ELb1ELb0EEENS1_21CollectiveEpilogueFwdINS6_IJSA_SC_SB_EEES9_SE_SG_Li384ELb1ELb1ELb1ELb0EEENS1_36VarlenDynamicPersistentTileSchedulerILi192ELi128ELi384ELi128ELb1ELb1ELb1ELb1ELb1ELb1EEEEEEEEEvNT_6ParamsE --------------------------
	.section	.nv.shared._ZN7cutlass13device_kernelIN5flash11enable_sm90INS1_16FlashAttnFwdSm90INS1_25CollectiveMainloopFwdSm90ILi2EN4cute5tupleIJNS5_1CILi1EEES8_S8_EEENS6_IJNS7_ILi192EEENS7_ILi128EEENS7_ILi96EEEEEELi96ENS_6half_tEfNS_4arch4Sm90ELb1ELb0ELb0ELb1ELb1ELb1ELb0ELb0ELb1ELb1ELb1ELb0EEENS1_21CollectiveEpilogueFwdINS6_IJSA_SC_SB_EEES9_SE_SG_Li384ELb1ELb1ELb1ELb0EEENS1_36VarlenDynamicPersistentTileSchedulerILi192ELi128ELi384ELi128ELb1ELb1ELb1ELb1ELb1ELb1EEEEEEEEEvNT_6ParamsE,"aw",@nobits
	.sectionflags	@""
	.align	16
	.zero		1024


//--------------------- .nv.shared._ZN7cutlass13device_kernelIN5flash11enable_sm90INS1_16FlashAttnFwdSm90INS1_25CollectiveMainloopFwdSm90ILi2EN4cute5tupleIJNS5_1CILi1EEES8_S8_EEENS6_IJNS7_ILi192EEENS7_ILi128EEENS7_ILi64EEEEEELi64ENS_6half_tEfNS_4arch4Sm90ELb0ELb0ELb0ELb0ELb1ELb0ELb0ELb1ELb1ELb1ELb1ELb0EEENS1_21CollectiveEpilogueFwdINS6_IJSA_SC_SB_EEES9_SE_SG_Li384ELb0ELb1ELb1ELb0EEENS1_19SingleTileSchedulerILb0ELb1ELb1ELi192EEEEEEEEEvNT_6ParamsE --------------------------
	.section	.nv.shared._ZN7cutlass13device_kernelIN5flash11enable_sm90INS1_16FlashAttnFwdSm90INS1_25CollectiveMainloopFwdSm90ILi2EN4cute5tupleIJNS5_1CILi1EEES8_S8_EEENS6_IJNS7_ILi192EEENS7_ILi128EEENS7_ILi64EEEEEELi64ENS_6half_tEfNS_4arch4Sm90ELb0ELb0ELb0ELb0ELb1ELb0ELb0ELb1ELb1ELb1ELb1ELb0EEENS1_21CollectiveEpilogueFwdINS6_IJSA_SC_SB_EEES9_SE_SG_Li384ELb0ELb1ELb1ELb0EEENS1_19SingleTileSchedulerILb0ELb1ELb1ELi192EEEEEEEEEvNT_6ParamsE,"aw",@nobits
	.sectionflags	@""
	.align	16
	.zero		1024


//--------------------- .nv.shared._ZN7cutlass13device_kernelIN5flash11enable_sm90INS1_16FlashAttnFwdSm90INS1_25CollectiveMainloopFwdSm90ILi2EN4cute5tupleIJNS5_1CILi1EEES8_S8_EEENS6_IJNS7_ILi192EEENS7_ILi128EEENS7_ILi64EEEEEELi64ENS_6half_tEfNS_4arch4Sm90ELb0ELb0ELb0ELb1ELb1ELb0ELb0ELb1ELb1ELb1ELb1ELb0EEENS1_21CollectiveEpilogueFwdINS6_IJSA_SC_SB_EEES9_SE_SG_Li384ELb1ELb1ELb1ELb0EEENS1_36VarlenDynamicPersistentTileSchedulerILi192ELi128ELi384ELi128ELb1ELb1ELb1ELb0ELb1ELb1EEEEEEEEEvNT_6ParamsE --------------------------
	.section	.nv.shared._ZN7cutlass13device_kernelIN5flash11enable_sm90INS1_16FlashAttnFwdSm90INS1_25CollectiveMainloopFwdSm90ILi2EN4cute5tupleIJNS5_1CILi1EEES8_S8_EEENS6_IJNS7_ILi192EEENS7_ILi128EEENS7_ILi64EEEEEELi64ENS_6half_tEfNS_4arch4Sm90ELb0ELb0ELb0ELb1ELb1ELb0ELb0ELb1ELb1ELb1ELb1ELb0EEENS1_21CollectiveEpilogueFwdINS6_IJSA_SC_SB_EEES9_SE_SG_Li384ELb1ELb1ELb1ELb0EEENS1_36VarlenDynamicPersistentTileSchedulerILi192ELi128ELi384ELi128ELb1ELb1ELb1ELb0ELb1ELb1EEEEEEEEEvNT_6ParamsE,"aw",@nobits
	.sectionflags	@""
	.align	16
	.zero		1024


//--------------------- .nv.shared._ZN7cutlass13device_kernelIN5flash11enable_sm90INS1_16FlashAttnFwdSm90INS1_25CollectiveMainloopFwdSm90ILi2EN4cute5tupleIJNS5_1CILi1EEES8_S8_EEENS6_IJNS7_ILi192EEENS7_ILi128EEENS7_ILi64EEEEEELi64ENS_6half_tEfNS_4arch4Sm90ELb0ELb0ELb0ELb1ELb1ELb1ELb0ELb1ELb1ELb1ELb1ELb0EEENS1_21CollectiveEpilogueFwdINS6_IJSA_SC_SB_EEES9_SE_SG_Li384ELb1ELb1ELb1ELb0EEENS1_36VarlenDynamicPersistentTileSchedulerILi192ELi128ELi384ELi128ELb1ELb1ELb1ELb0ELb1ELb1EEEEEEEEEvNT_6ParamsE --------------------------
	.section	.nv.shared._ZN7cutlass13device_kernelIN5flash11enable_sm90INS1_16FlashAttnFwdSm90INS1_25CollectiveMainloopFwdSm90ILi2EN4cute5tupleIJNS5_1CILi1EEES8_S8_EEENS6_IJNS7_ILi192EEENS7_ILi128EEENS7_ILi64EEEEEELi64ENS_6half_tEfNS_4arch4Sm90ELb0ELb0ELb0ELb1ELb1ELb1ELb0ELb1ELb1ELb1ELb1ELb0EEENS1_21CollectiveEpilogueFwdINS6_IJSA_SC_SB_EEES9_SE_SG_Li384ELb1ELb1ELb1ELb0EEENS1_36VarlenDynamicPersistentTileSchedulerILi192ELi128ELi384ELi128ELb1ELb1ELb1ELb0ELb1ELb1EEEEEEEEEvNT_6ParamsE,"aw",@nobits
	.sectionflags	@""
	.align	16
	.zero		1024


//--------------------- .nv.shared._ZN7cutlass13device_kernelIN5flash11enable_sm90INS1_16FlashAttnFwdSm90INS1_25CollectiveMainloopFwdSm90ILi2EN4cute5tupleIJNS5_1CILi1EEES8_S8_EEENS6_IJNS7_ILi192EEENS7_ILi128EEENS7_ILi64EEEEEELi64ENS_6half_tEfNS_4arch4Sm90ELb0ELb1ELb0ELb0ELb1ELb0ELb0ELb1ELb1ELb1ELb1ELb0EEENS1_21CollectiveEpilogueFwdINS6_IJSA_SC_SB_EEES9_SE_SG_Li384ELb0ELb1ELb1ELb0EEENS1_19SingleTileSchedulerILb0ELb1ELb1ELi192EEEEEEEEEvNT_6ParamsE --------------------------
	.section	.nv.shared._ZN7cutlass13device_kernelIN5flash11enable_sm90INS1_16FlashAttnFwdSm90INS1_25CollectiveMainloopFwdSm90ILi2EN4cute5tupleIJNS5_1CILi1EEES8_S8_EEENS6_IJNS7_ILi192EEENS7_ILi128EEENS7_ILi64EEEEEELi64ENS_6half_tEfNS_4arch4Sm90ELb0ELb1ELb0ELb0ELb1ELb0ELb0ELb1ELb1ELb1ELb1ELb0EEENS1_21CollectiveEpilogueFwdINS6_IJSA_SC_SB_EEES9_SE_SG_Li384ELb0ELb1ELb1ELb0EEENS1_19SingleTileSchedulerILb0ELb1ELb1ELi192EEEEEEEEEvNT_6ParamsE,"aw",@nobits
	.sectionflags	@""
	.align	16
	.zero		1024


//--------------------- .nv.shared._ZN7cutlass13device_kernelIN5flash11enable_sm90INS1_16FlashAttnFwdSm90INS1_25CollectiveMainloopFwdSm90ILi2EN4cute5tupleIJNS5_1CILi1EEES8_S8_EEENS6_IJNS7_ILi192EEENS7_ILi128EEENS7_ILi64EEEEEELi64ENS_6half_tEfNS_4arch4Sm90ELb0ELb1ELb0ELb1ELb1ELb0ELb0ELb1ELb1ELb1ELb1ELb0EEENS1_21CollectiveEpilogueFwdINS6_IJSA_SC_SB_EEES9_SE_SG_Li384ELb1ELb1ELb1ELb0EEENS1_36VarlenDynamicPersistentTileSchedulerILi192ELi128ELi384ELi128ELb1ELb1ELb1ELb1ELb0ELb1EEEEEEEEEvNT_6ParamsE --------------------------
	.section	.nv.shared._ZN7cutlass13device_kernelIN5flash11enable_sm90INS1_16FlashAttnFwdSm90INS1_25CollectiveMainloopFwdSm90ILi2EN4cute5tupleIJNS5_1CILi1EEES8_S8_EEENS6_IJNS7_ILi192EEENS7_ILi128EEENS7_ILi64EEEEEELi64ENS_6half_tEfNS_4arch4Sm90ELb0ELb1ELb0ELb1ELb1ELb0ELb0ELb1ELb1ELb1ELb1ELb0EEENS1_21CollectiveEpilogueFwdINS6_IJSA_SC_SB_EEES9_SE_SG_Li384ELb1ELb1ELb1ELb0EEENS1_36VarlenDynamicPersistentTileSchedulerILi192ELi128ELi384ELi128ELb1ELb1ELb1ELb1ELb0ELb1EEEEEEEEEvNT_6ParamsE,"aw",@nobits
	.sectionflags	@""
	.align	16
	.zero		1024


//--------------------- .nv.shared._ZN7cutlass13device_kernelIN5flash11enable_sm90INS1_16FlashAttnFwdSm90INS1_25CollectiveMainloopFwdSm90ILi2EN4cute5tupleIJNS5_1CILi1EEES8_S8_EEENS6_IJNS7_ILi192EEENS7_ILi128EEENS7_ILi64EEEEEELi64ENS_6half_tEfNS_4arch4Sm90ELb0ELb1ELb0ELb1ELb1ELb1ELb0ELb1ELb1ELb1ELb1ELb0EEENS1_21CollectiveEpilogueFwdINS6_IJSA_SC_SB_EEES9_SE_SG_Li384ELb1ELb1ELb1ELb0EEENS1_36VarlenDynamicPersistentTileSchedulerILi192ELi128ELi384ELi128ELb1ELb1ELb1ELb1ELb0ELb1EEEEEEEEEvNT_6ParamsE --------------------------
	.section	.nv.shared._ZN7cutlass13device_kernelIN5flash11enable_sm90INS1_16FlashAttnFwdSm90INS1_25CollectiveMainloopFwdSm90ILi2EN4cute5tupleIJNS5_1CILi1EEES8_S8_EEENS6_IJNS7_ILi192EEENS7_ILi128EEENS7_ILi64EEEEEELi64ENS_6half_tEfNS_4arch4Sm90ELb0ELb1ELb0ELb1ELb1ELb1ELb0ELb1ELb1ELb1ELb1ELb0EEENS1_21CollectiveEpilogueFwdINS6_IJSA_SC_SB_EEES9_SE_SG_Li384ELb1ELb1ELb1ELb0EEENS1_36VarlenDynamicPersistentTileSchedulerILi192ELi128ELi384ELi128ELb1ELb1ELb1ELb1ELb0ELb1EEEEEEEEEvNT_6ParamsE,"aw",@nobits
	.sectionflags	@""
	.align	16
	.zero		1024


//--------------------- .nv.shared._ZN7cutlass13device_kernelIN5flash11enable_sm90INS1_16FlashAttnFwdSm90INS1_25CollectiveMainloopFwdSm90ILi2EN4cute5tupleIJNS5_1CILi1EEES8_S8_EEENS6_IJNS7_ILi192EEENS7_ILi128EEENS7_ILi64EEEEEELi64ENS_6half_tEfNS_4arch4Sm90ELb1ELb0ELb0ELb0ELb1ELb0ELb0ELb1ELb1ELb1ELb1ELb0EEENS1_21CollectiveEpilogueFwdINS6_IJSA_SC_SB_EEES9_SE_SG_Li384ELb0ELb1ELb1ELb0EEENS1_19SingleTileSchedulerILb0ELb1ELb1ELi192EEEEEEEEEvNT_6ParamsE --------------------------
	.section	.nv.shared._ZN7cutlass13device_kernelIN5flash11enable_sm90INS1_16FlashAttnFwdSm90INS1_25CollectiveMainloopFwdSm90ILi2EN4cute5tupleIJNS5_1CILi1EEES8_S8_EEENS6_IJNS7_ILi192EEENS7_ILi128EEENS7_ILi64EEEEEELi64ENS_6half_tEfNS_4arch4Sm90ELb1ELb0ELb0ELb0ELb1ELb0ELb0ELb1ELb1ELb1ELb1ELb0EEENS1_21CollectiveEpilogueFwdINS6_IJSA_SC_SB_EEES9_SE_SG_Li384ELb0ELb1ELb1ELb0EEENS1_19SingleTileSchedulerILb0ELb1ELb1ELi192EEEEEEEEEvNT_6ParamsE,"aw",@nobits
	.sectionflags	@""
	.align	16
	.zero		1024


//--------------------- .nv.shared._ZN7cutlass13device_kernelIN5flash11enable_sm90INS1_16FlashAttnFwdSm90INS1_25CollectiveMainloopFwdSm90ILi2EN4cute5tupleIJNS5_1CILi1EEES8_S8_EEENS6_IJNS7_ILi192EEENS7_ILi128EEENS7_ILi64EEEEEELi64ENS_6half_tEfNS_4arch4Sm90ELb1ELb0ELb0ELb1ELb1ELb0ELb0ELb1ELb1ELb1ELb1ELb0EEENS1_21CollectiveEpilogueFwdINS6_IJSA_SC_SB_EEES9_SE_SG_Li384ELb1ELb1ELb1ELb0EEENS1_36VarlenDynamicPersistentTileSchedulerILi192ELi128ELi384ELi128ELb1ELb1ELb1ELb1ELb1ELb1EEEEEEEEEvNT_6ParamsE --------------------------
	.section	.nv.shared._ZN7cutlass13device_kernelIN5flash11enable_sm90INS1_16FlashAttnFwdSm90INS1_25CollectiveMainloopFwdSm90ILi2EN4cute5tupleIJNS5_1CILi1EEES8_S8_EEENS6_IJNS7_ILi192EEENS7_ILi128EEENS7_ILi64EEEEEELi64ENS_6half_tEfNS_4arch4Sm90ELb1ELb0ELb0ELb1ELb1ELb0ELb0ELb1ELb1ELb1ELb1ELb0EEENS1_21CollectiveEpilogueFwdINS6_IJSA_SC_SB_EEES9_SE_SG_Li384ELb1ELb1ELb1ELb0EEENS1_36VarlenDynamicPersistentTileSchedulerILi192ELi128ELi384ELi128ELb1ELb1ELb1ELb1ELb1ELb1EEEEEEEEEvNT_6ParamsE,"aw",@nobits
	.sectionflags	@""
	.align	16
	.zero		1024


//--------------------- .nv.shared._ZN7cutlass13device_kernelIN5flash11enable_sm90INS1_16FlashAttnFwdSm90INS1_25CollectiveMainloopFwdSm90ILi2EN4cute5tupleIJNS5_1CILi1EEES8_S8_EEENS6_IJNS7_ILi192EEENS7_ILi128EEENS7_ILi64EEEEEELi64ENS_6half_tEfNS_4arch4Sm90ELb1ELb0ELb0ELb1ELb1ELb1ELb0ELb1ELb1ELb1ELb1ELb0EEENS1_21CollectiveEpilogueFwdINS6_IJSA_SC_SB_EEES9_SE_SG_Li384ELb1ELb1ELb1ELb0EEENS1_36VarlenDynamicPersistentTileSchedulerILi192ELi128ELi384ELi128ELb1ELb1ELb1ELb1ELb1ELb1EEEEEEEEEvNT_6ParamsE --------------------------
	.section	.nv.shared._ZN7cutlass13device_kernelIN5flash11enable_sm90INS1_16FlashAttnFwdSm90INS1_25CollectiveMainloopFwdSm90ILi2EN4cute5tupleIJNS5_1CILi1EEES8_S8_EEENS6_IJNS7_ILi192EEENS7_ILi128EEENS7_ILi64EEEEEELi64ENS_6half_tEfNS_4arch4Sm90ELb1ELb0ELb0ELb1ELb1ELb1ELb0ELb1ELb1ELb1ELb1ELb0EEENS1_21CollectiveEpilogueFwdINS6_IJSA_SC_SB_EEES9_SE_SG_Li384ELb1ELb1ELb1ELb0EEENS1_36VarlenDynamicPersistentTileSchedulerILi192ELi128ELi384ELi128ELb1ELb1ELb1ELb1ELb1ELb1EEEEEEEEEvNT_6ParamsE,"aw",@nobits
	.sectionflags	@""
	.align	16
	.zero		1024


//--------------------- .nv.constant0._ZN7cutlass13device_kernelIN5flash11enable_sm90INS1_16FlashAttnFwdSm90INS1_25CollectiveMainloopFwdSm90ILi2EN4cute5tupleIJNS5_1CILi1EEES8_S8_EEENS6_IJNS7_ILi128EEENS7_ILi80EEENS7_ILi256EEEEEELi256ENS_6half_tEfNS_4arch4Sm90ELb0ELb0ELb0ELb0ELb1ELb0ELb0ELb1ELb1ELb1ELb1ELb0EEENS1_21CollectiveEpilogueFwdINS6_IJSA_SC_SB_EEES9_SE_SG_Li256ELb0ELb1ELb1ELb0EEENS1_19SingleTileSchedulerILb0ELb1ELb1ELi128EEEEEEEEEvNT_6ParamsE --------------------------
	.section	.nv.constant0._ZN7cutlass13device_kernelIN5flash11enable_sm90INS1_16FlashAttnFwdSm90INS1_25CollectiveMainloopFwdSm90ILi2EN4cute5tupleIJNS5_1CILi1EEES8_S8_EEENS6_IJNS7_ILi128EEENS7_ILi80EEENS7_ILi256EEEEEELi256ENS_6half_tEfNS_4arch4Sm90ELb0ELb0ELb0ELb0ELb1ELb0ELb0ELb1ELb1ELb1ELb1ELb0EEENS1_21CollectiveEpilogueFwdINS6_IJSA_SC_SB_EEES9_SE_SG_Li256ELb0ELb1ELb1ELb0EEENS1_19SingleTileSchedulerILb0ELb1ELb1ELi128EEEEEEEEEvNT_6ParamsE,"a",@progbits
	.sectionflags	@""
	.align	4
.nv.constant0._ZN7cutlass13device_kernelIN5flash11enable_sm90INS1_16FlashAttnFwdSm90INS1_25CollectiveMainloopFwdSm90ILi2EN4cute5tupleIJNS5_1CILi1EEES8_S8_EEENS6_IJNS7_ILi128EEENS7_ILi80EEENS7_ILi256EEEEEELi256ENS_6half_tEfNS_4arch4Sm90ELb0ELb0ELb0ELb0ELb1ELb0ELb0ELb1ELb1ELb1ELb1ELb0EEENS1_21CollectiveEpilogueFwdINS6_IJSA_SC_SB_EEES9_SE_SG_Li256ELb0ELb1ELb1ELb0EEENS1_19SingleTileSchedulerILb0ELb1ELb1ELi128EEEEEEEEEvNT_6ParamsE:
	.zero		3200


//--------------------- .nv.constant0._ZN7cutlass13device_kernelIN5flash11enable_sm90INS1_16FlashAttnFwdSm90INS1_25CollectiveMainloopFwdSm90ILi2EN4cute5tupleIJNS5_1CILi1EEES8_S8_EEENS6_IJNS7_ILi128EEENS7_ILi80EEENS7_ILi256EEEEEELi256ENS_6half_tEfNS_4arch4Sm90ELb0ELb0ELb0ELb1ELb1ELb0ELb0ELb1ELb1ELb1ELb1ELb0EEENS1_21CollectiveEpilogueFwdINS6_IJSA_SC_SB_EEES9_SE_SG_Li256ELb1ELb1ELb1ELb0EEENS1_36VarlenDynamicPersistentTileSchedulerILi128ELi80ELi256ELi128ELb1ELb1ELb1ELb0ELb1ELb1EEEEEEEEEvNT_6ParamsE --------------------------
	.section	.nv.constant0._ZN7cutlass13device_kernelIN5flash11enable_sm90INS1_16FlashAttnFwdSm90INS1_25CollectiveMainloopFwdSm90ILi2EN4cute5tupleIJNS5_1CILi1EEES8_S8_EEENS6_IJNS7_ILi128EEENS7_ILi80EEENS7_ILi256EEEEEELi256ENS_6half_tEfNS_4arch4Sm90ELb0ELb0ELb0ELb1ELb1ELb0ELb0ELb1ELb1ELb1ELb1ELb0EEENS1_21CollectiveEpilogueFwdINS6_IJSA_SC_SB_EEES9_SE_SG_Li256ELb1ELb1ELb1ELb0EEENS1_36VarlenDynamicPersistentTileSchedulerILi128ELi80ELi256ELi128ELb1ELb1ELb1ELb0ELb1ELb1EEEEEEEEEvNT_6ParamsE,"a",@progbits
	.sectionflags	@""
	.align	4
.nv.constant0._ZN7cutlass13device_kernelIN5flash11enable_sm90INS1_16FlashAttnFwdSm90INS1_25CollectiveMainloopFwdSm90ILi2EN4cute5tupleIJNS5_1CILi1EEES8_S8_EEENS6_IJNS7_ILi128EEENS7_ILi80EEENS7_ILi256EEEEEELi256ENS_6half_tEfNS_4arch4Sm90ELb0ELb0ELb0ELb1ELb1ELb0ELb0ELb1ELb1ELb1ELb1ELb0EEENS1_21CollectiveEpilogueFwdINS6_IJSA_SC_SB_EEES9_SE_SG_Li256ELb1ELb1ELb1ELb0EEENS1_36VarlenDynamicPersistentTileSchedulerILi128ELi80ELi256ELi128ELb1ELb1ELb1ELb0ELb1ELb1EEEEEEEEEvNT_6ParamsE:
	.zero		3328


//--------------------- .nv.constant0._ZN7cutlass13device_kernelIN5flash11enable_sm90INS1_16FlashAttnFwdSm90INS1_25CollectiveMainloopFwdSm90ILi2EN4cute5tupleIJNS5_1CILi1EEES8_S8_EEENS6_IJNS7_ILi128EEENS7_ILi80EEENS7_ILi256EEEEEELi256ENS_6half_tEfNS_4arch4Sm90ELb0ELb0ELb0ELb1ELb1ELb1ELb0ELb1ELb1ELb1ELb1ELb0EEENS1_21CollectiveEpilogueFwdINS6_IJSA_SC_SB_EEES9_SE_SG_Li256ELb1ELb1ELb1ELb0EEENS1_36VarlenDynamicPersistentTileSchedulerILi128ELi80ELi256ELi128ELb1ELb1ELb1ELb0ELb1ELb1EEEEEEEEEvNT_6ParamsE --------------------------
	.section	.nv.constant0._ZN7cutlass13device_kernelIN5flash11enable_sm90INS1_16FlashAttnFwdSm90INS1_25CollectiveMainloopFwdSm90ILi2EN4cute5tupleIJNS5_1CILi1EEES8_S8_EEENS6_IJNS7_ILi128EEENS7_ILi80EEENS7_ILi256EEEEEELi256ENS_6half_tEfNS_4arch4Sm90ELb0ELb0ELb0ELb1ELb1ELb1ELb0ELb1ELb1ELb1ELb1ELb0EEENS1_21CollectiveEpilogueFwdINS6_IJSA_SC_SB_EEES9_SE_SG_Li256ELb1ELb1ELb1ELb0EEENS1_36VarlenDynamicPersistentTileSchedulerILi128ELi80ELi256ELi128ELb1ELb1ELb1ELb0ELb1ELb1EEEEEEEEEvNT_6ParamsE,"a",@progbits
	.sectionflags	@""
	.align	4
.nv.constant0._ZN7cutlass13device_kernelIN5flash11enable_sm90INS1_16FlashAttnFwdSm90INS1_25CollectiveMainloopFwdSm90ILi2EN4cute5tupleIJNS5_1CILi1EEES8_S8_EEENS6_IJNS7_ILi128EEENS7_ILi80EEENS7_ILi256EEEEEELi256ENS_6half_tEfNS_4arch4Sm90ELb0ELb0ELb0ELb1ELb1ELb1ELb0ELb1ELb1ELb1ELb1ELb0EEENS1_21CollectiveEpilogueFwdINS6_IJSA_SC_SB_EEES9_SE_SG_Li256ELb1ELb1ELb1ELb0EEENS1_36VarlenDynamicPersistentTileSchedulerILi128ELi80ELi256ELi128ELb1ELb1ELb1ELb0ELb1ELb1EEEEEEEEEvNT_6ParamsE:
	.zero		3328


//--------------------- .nv.constant0._ZN7cutlass13device_kernelIN5flash11enable_sm90INS1_16FlashAttnFwdSm90INS1_25CollectiveMainloopFwdSm90ILi2EN4cute5tupleIJNS5_1CILi1EEES8_S8_EEENS6_IJNS7_ILi128EEENS7_ILi64EEENS7_ILi256EEEEEELi256ENS_6half_tEfNS_4arch4Sm90ELb0ELb1ELb0ELb0ELb1ELb0ELb0ELb1ELb1ELb1ELb1ELb0EEENS1_21CollectiveEpilogueFwdINS6_IJSA_SC_SB_EEES9_SE_SG_Li256ELb0ELb1ELb1ELb0EEENS1_19SingleTileSchedulerILb0ELb1ELb1ELi128EEEEEEEEEvNT_6ParamsE --------------------------
	.section	.nv.constant0._ZN7cutlass13device_kernelIN5flash11enable_sm90INS1_16FlashAttnFwdSm90INS1_25CollectiveMainloopFwdSm90ILi2EN4cute5tupleIJNS5_1CILi1EEES8_S8_EEENS6_IJNS7_ILi128EEENS7_ILi64EEENS7_ILi256EEEEEELi256ENS_6half_tEfNS_4arch4Sm90ELb0ELb1ELb0ELb0ELb1ELb0ELb0ELb1ELb1ELb1ELb1ELb0EEENS1_21CollectiveEpilogueFwdINS6_IJSA_SC_SB_EEES9_SE_SG_Li256ELb0ELb1ELb1ELb0EEENS1_19SingleTileSchedulerILb0ELb1ELb1ELi128EEEEEEEEEvNT_6ParamsE,"a",@progbits
	.sectionflags	@""
	.align	4
.nv.constant0._ZN7cutlass13device_kernelIN5flash11enable_sm90INS1_16FlashAttnFwdSm90INS1_25CollectiveMainloopFwdSm90ILi2EN4cute5tupleIJNS5_1CILi1EEES8_S8_EEENS6_IJNS7_ILi128EEENS7_ILi64EEENS7_ILi256EEEEEELi256ENS_6half_tEfNS_4arch4Sm90ELb0ELb1ELb0ELb0ELb1ELb0ELb0ELb1ELb1ELb1ELb1ELb0EEENS1_21CollectiveEpilogueFwdINS6_IJSA_SC_SB_EEES9_SE_SG_Li256ELb0ELb1ELb1ELb0EEENS1_19SingleTileSchedulerILb0ELb1ELb1ELi128EEEEEEEEEvNT_6ParamsE:
	.zero		3200


//--------------------- .nv.constant0._ZN7cutlass13device_kernelIN5flash11enable_sm90INS1_16FlashAttnFwdSm90INS1_25CollectiveMainloopFwdSm90ILi2EN4cute5tupleIJNS5_1CILi1EEES8_S8_EEENS6_IJNS7_ILi128EEENS7_ILi64EEENS7_ILi256EEEEEELi256ENS_6half_tEfNS_4arch4Sm90ELb0ELb1ELb0ELb1ELb1ELb0ELb0ELb1ELb1ELb1ELb1ELb0EEENS1_21CollectiveEpilogueFwdINS6_IJSA_SC_SB_EEES9_SE_SG_Li256ELb1ELb1ELb1ELb0EEENS1_36VarlenDynamicPersistentTileSchedulerILi128ELi64ELi256ELi128ELb1ELb1ELb1ELb1ELb0ELb1EEEEEEEEEvNT_6ParamsE --------------------------
	.section	.nv.constant0._ZN7cutlass13device_kernelIN5flash11enable_sm90INS1_16FlashAttnFwdSm90INS1_25CollectiveMainloopFwdSm90ILi2EN4cute5tupleIJNS5_1CILi1EEES8_S8_EEENS6_IJNS7_ILi128EEENS7_ILi64EEENS7_ILi256EEEEEELi256ENS_6half_tEfNS_4arch4Sm90ELb0ELb1ELb0ELb1ELb1ELb0ELb0ELb1ELb1ELb1ELb1ELb0EEENS1_21CollectiveEpilogueFwdINS6_IJSA_SC_SB_EEES9_SE_SG_Li256ELb1ELb1ELb1ELb0EEENS1_36VarlenDynamicPersistentTileSchedulerILi128ELi64ELi256ELi128ELb1ELb1ELb1ELb1ELb0ELb1EEEEEEEEEvNT_6ParamsE,"a",@progbits
	.sectionflags	@""
	.align	4
.nv.constant0._ZN7cutlass13device_kernelIN5flash11enable_sm90INS1_16FlashAttnFwdSm90INS1_25CollectiveMainloopFwdSm90ILi2EN4cute5tupleIJNS5_1CILi1EEES8_S8_EEENS6_IJNS7_ILi128EEENS7_ILi64EEENS7_ILi256EEEEEELi256ENS_6half_tEfNS_4arch4Sm90ELb0ELb1ELb0ELb1ELb1ELb0ELb0ELb1ELb1ELb1ELb1ELb0EEENS1_21CollectiveEpilogueFwdINS6_IJSA_SC_SB_EEES9_SE_SG_Li256ELb1ELb1ELb1ELb0EEENS1_36VarlenDynamicPersistentTileSchedulerILi128ELi64ELi256ELi128ELb1ELb1ELb1ELb1ELb0ELb1EEEEEEEEEvNT_6ParamsE:
	.zero		3328


//--------------------- .nv.constant0._ZN7cutlass13device_kernelIN5flash11enable_sm90INS1_16FlashAttnFwdSm90INS1_25CollectiveMainloopFwdSm90ILi2EN4cute5tupleIJNS5_1CILi1EEES8_S8_EEENS6_IJNS7_ILi128EEENS7_ILi64EEENS7_ILi256EEEEEELi256ENS_6half_tEfNS_4arch4Sm90ELb0ELb1ELb0ELb1ELb1ELb1ELb0ELb1ELb1ELb1ELb1ELb0EEENS1_21CollectiveEpilogueFwdINS6_IJSA_SC_SB_EEES9_SE_SG_Li256ELb1ELb1ELb1ELb0EEENS1_36VarlenDynamicPersistentTileSchedulerILi128ELi64ELi256ELi128ELb1ELb1ELb1ELb1ELb0ELb1EEEEEEEEEvNT_6ParamsE --------------------------
	.section	.nv.constant0._ZN7cutlass13device_kernelIN5flash11enable_sm90INS1_16FlashAttnFwdSm90INS1_25CollectiveMainloopFwdSm90ILi2EN4cute5tupleIJNS5_1CILi1EEES8_S8_EEENS6_IJNS7_ILi128EEENS7_ILi64EEENS7_ILi256EEEEEELi256ENS_6half_tEfNS_4arch4Sm90ELb0ELb1ELb0ELb1ELb1ELb1ELb0ELb1ELb1ELb1ELb1ELb0EEENS1_21CollectiveEpilogueFwdINS6_IJSA_SC_SB_EEES9_SE_SG_Li256ELb1ELb1ELb1ELb0EEENS1_36VarlenDynamicPersistentTileSchedulerILi128ELi64ELi256ELi128ELb1ELb1ELb1ELb1ELb0ELb1EEEEEEEEEvNT_6ParamsE,"a",@progbits
	.sectionflags	@""
	.align	4
.nv.constant0._ZN7cutlass13device_kernelIN5flash11enable_sm90INS1_16FlashAttnFwdSm90INS1_25CollectiveMainloopFwdSm90ILi2EN4cute5tupleIJNS5_1CILi1EEES8_S8_EEENS6_IJNS7_ILi128EEENS7_ILi64EEENS7_ILi256EEEEEELi256ENS_6half_tEfNS_4arch4Sm90ELb0ELb1ELb0ELb1ELb1ELb1ELb0ELb1ELb1ELb1ELb1ELb0EEENS1_21CollectiveEpilogueFwdINS6_IJSA_SC_SB_EEES9_SE_SG_Li256ELb1ELb1ELb1ELb0EEENS1_36VarlenDynamicPersistentTileSchedulerILi128ELi64ELi256ELi128ELb1ELb1ELb1ELb1ELb0ELb1EEEEEEEEEvNT_6ParamsE:
	.zero		3328


//--------------------- .nv.constant0._ZN7cutlass13device_kernelIN5flash11enable_sm90INS1_16FlashAttnFwdSm90INS1_25CollectiveMainloopFwdSm90ILi2EN4cute5tupleIJNS5_1CILi1EEES8_S8_EEENS6_IJNS7_ILi128EEENS7_ILi80EEENS7_ILi256EEEEEELi256ENS_6half_tEfNS_4arch4Sm90ELb1ELb0ELb0ELb0ELb1ELb0ELb0ELb1ELb1ELb1ELb1ELb0EEENS1_21CollectiveEpilogueFwdINS6_IJSA_SC_SB_EEES9_SE_SG_Li256ELb0ELb1ELb1ELb0EEENS1_19SingleTileSchedulerILb0ELb1ELb1ELi128EEEEEEEEEvNT_6ParamsE --------------------------
	.section	.nv.constant0._ZN7cutlass13device_kernelIN5flash11enable_sm90INS1_16FlashAttnFwdSm90INS1_25CollectiveMainloopFwdSm90ILi2EN4cute5tupleIJNS5_1CILi1EEES8_S8_EEENS6_IJNS7_ILi128EEENS7_ILi80EEENS7_ILi256EEEEEELi256ENS_6half_tEfNS_4arch4Sm90ELb1ELb0ELb0ELb0ELb1ELb0ELb0ELb1ELb1ELb1ELb1ELb0EEENS1_21CollectiveEpilogueFwdINS6_IJSA_SC_SB_EEES9_SE_SG_Li256ELb0ELb1ELb1ELb0EEENS1_19SingleTileSchedulerILb0ELb1ELb1ELi128EEEEEEEEEvNT_6ParamsE,"a",@progbits
	.sectionflags	@""
	.align	4
.nv.constant0._ZN7cutlass13device_kernelIN5flash11enable_sm90INS1_16FlashAttnFwdSm90INS1_25CollectiveMainloopFwdSm90ILi2EN4cute5tupleIJNS5_1CILi1EEES8_S8_EEENS6_IJNS7_ILi128EEENS7_ILi80EEENS7_ILi256EEEEEELi256ENS_6half_tEfNS_4arch4Sm90ELb1ELb0ELb0ELb0ELb1ELb0ELb0ELb1ELb1ELb1ELb1ELb0EEENS1_21CollectiveEpilogueFwdINS6_IJSA_SC_SB_EEES9_SE_SG_Li256ELb0ELb1ELb1ELb0EEENS1_19SingleTileSchedulerILb0ELb1ELb1ELi128EEEEEEEEEvNT_6ParamsE:
	.zero		3200


//--------------------- .nv.constant0._ZN7cutlass13device_kernelIN5flash11enable_sm90INS1_16FlashAttnFwdSm90INS1_25CollectiveMainloopFwdSm90ILi2EN4cute5tupleIJNS5_1CILi1EEES8_S8_EEENS6_IJNS7_ILi128EEENS7_ILi80EEENS7_ILi256EEEEEELi256ENS_6half_tEfNS_4arch4Sm90ELb1ELb0ELb0ELb1ELb1ELb0ELb0ELb1ELb1ELb1ELb1ELb0EEENS1_21CollectiveEpilogueFwdINS6_IJSA_SC_SB_EEES9_SE_SG_Li256ELb1ELb1ELb1ELb0EEENS1_36VarlenDynamicPersistentTileSchedulerILi128ELi80ELi256ELi128ELb1ELb1ELb1ELb1ELb1ELb1EEEEEEEEEvNT_6ParamsE --------------------------
	.section	.nv.constant0._ZN7cutlass13device_kernelIN5flash11enable_sm90INS1_16FlashAttnFwdSm90INS1_25CollectiveMainloopFwdSm90ILi2EN4cute5tupleIJNS5_1CILi1EEES8_S8_EEENS6_IJNS7_ILi128EEENS7_ILi80EEENS7_ILi256EEEEEELi256ENS_6half_tEfNS_4arch4Sm90ELb1ELb0ELb0ELb1ELb1ELb0ELb0ELb1ELb1ELb1ELb1ELb0EEENS1_21CollectiveEpilogueFwdINS6_IJSA_SC_SB_EEES9_SE_SG_Li256ELb1ELb1ELb1ELb0EEENS1_36VarlenDynamicPersistentTileSchedulerILi128ELi80ELi256ELi128ELb1ELb1ELb1ELb1ELb1ELb1EEEEEEEEEvNT_6ParamsE,"a",@progbits
	.sectionflags	@""
	.align	4
.nv.constant0._ZN7cutlass13device_kernelIN5flash11enable_sm90INS1_16FlashAttnFwdSm90INS1_25CollectiveMainloopFwdSm90ILi2EN4cute5tupleIJNS5_1CILi1EEES8_S8_EEENS6_IJNS7_ILi128EEENS7_ILi80EEENS7_ILi256EEEEEELi256ENS_6half_tEfNS_4arch4Sm90ELb1ELb0ELb0ELb1ELb1ELb0ELb0ELb1ELb1ELb1ELb1ELb0EEENS1_21CollectiveEpilogueFwdINS6_IJSA_SC_SB_EEES9_SE_SG_Li256ELb1ELb1ELb1ELb0EEENS1_36VarlenDynamicPersistentTileSchedulerILi128ELi80ELi256ELi128ELb1ELb1ELb1ELb1ELb1ELb1EEEEEEEEEvNT_6ParamsE:
	.zero		3328


//--------------------- .nv.constant0._ZN7cutlass13device_kernelIN5flash11enable_sm90INS1_16FlashAttnFwdSm90INS1_25CollectiveMainloopFwdSm90ILi2EN4cute5tupleIJNS5_1CILi1EEES8_S8_EEENS6_IJNS7_ILi128EEENS7_ILi80EEENS7_ILi256EEEEEELi256ENS_6half_tEfNS_4arch4Sm90ELb1ELb0ELb0ELb1ELb1ELb1ELb0ELb1ELb1ELb1ELb1ELb0EEENS1_21CollectiveEpilogueFwdINS6_IJSA_SC_SB_EEES9_SE_SG_Li256ELb1ELb1ELb1ELb0EEENS1_36VarlenDynamicPersistentTileSchedulerILi128ELi80ELi256ELi128ELb1ELb1ELb1ELb1ELb1ELb1EEEEEEEEEvNT_6ParamsE --------------------------
	.section	.nv.constant0._ZN7cutlass13device_kernelIN5flash11enable_sm90INS1_16FlashAttnFwdSm90INS1_25CollectiveMainloopFwdSm90ILi2EN4cute5tupleIJNS5_1CILi1EEES8_S8_EEENS6_IJNS7_ILi128EEENS7_ILi80EEENS7_ILi256EEEEEELi256ENS_6half_tEfNS_4arch4Sm90ELb1ELb0ELb0ELb1ELb1ELb1ELb0ELb1ELb1ELb1ELb1ELb0EEENS1_21CollectiveEpilogueFwdINS6_IJSA_SC_SB_EEES9_SE_SG_Li256ELb1ELb1ELb1ELb0EEENS1_36VarlenDynamicPersistentTileSchedulerILi128ELi80ELi256ELi128ELb1ELb1ELb1ELb1ELb1ELb1EEEEEEEEEvNT_6ParamsE,"a",@progbits
	.sectionflags	@""
	.align	4
.nv.constant0._ZN7cutlass13device_kernelIN5flash11enable_sm90INS1_16FlashAttnFwdSm90INS1_25CollectiveMainloopFwdSm90ILi2EN4cute5tupleIJNS5_1CILi1EEES8_S8_EEENS6_IJNS7_ILi128EEENS7_ILi80EEENS7_ILi256EEEEEELi256ENS_6half_tEfNS_4arch4Sm90ELb1ELb0ELb0ELb1ELb1ELb1ELb0ELb1ELb1ELb1ELb1ELb0EEENS1_21CollectiveEpilogueFwdINS6_IJSA_SC_SB_EEES9_SE_SG_Li256ELb1ELb1ELb1ELb0EEENS1_36VarlenDynamicPersistentTileSchedulerILi128ELi80ELi256ELi128ELb1ELb1ELb1ELb1ELb1ELb1EEEEEEEEEvNT_6ParamsE:
	.zero		3328


//--------------------- .nv.constant0._ZN7cutlass13device_kernelIN5flash11enable_sm90INS1_16FlashAttnFwdSm90INS1_25CollectiveMainloopFwdSm90ILi2EN4cute5tupleIJNS5_1CILi1EEES8_S8_EEENS6_IJNS7_ILi128EEENS7_ILi96EEENS7_ILi192EEEEEELi192ENS_6half_tEfNS_4arch4Sm90ELb0ELb0ELb0ELb0ELb1ELb0ELb0ELb1ELb1ELb1ELb1ELb0EEENS1_21CollectiveEpilogueFwdINS6_IJSA_SC_SB_EEES9_SE_SG_Li256ELb0ELb1ELb1ELb0EEENS1_19SingleTileSchedulerILb0ELb1ELb1ELi128EEEEEEEEEvNT_6ParamsE --------------------------
	.section	.nv.constant0._ZN7cutlass13device_kernelIN5flash11enable_sm90INS1_16FlashAttnFwdSm90INS1_25CollectiveMainloopFwdSm90ILi2EN4cute5tupleIJNS5_1CILi1EEES8_S8_EEENS6_IJNS7_ILi128EEENS7_ILi96EEENS7_ILi192EEEEEELi192ENS_6half_tEfNS_4arch4Sm90ELb0ELb0ELb0ELb0ELb1ELb0ELb0ELb1ELb1ELb1ELb1ELb0EEENS1_21CollectiveEpilogueFwdINS6_IJSA_SC_SB_EEES9_SE_SG_Li256ELb0ELb1ELb1ELb0EEENS1_19SingleTileSchedulerILb0ELb1ELb1ELi128EEEEEEEEEvNT_6ParamsE,"a",@progbits
	.sectionflags	@""
	.align	4
.nv.constant0._ZN7cutlass13device_kernelIN5flash11enable_sm90INS1_16FlashAttnFwdSm90INS1_25CollectiveMainloopFwdSm90ILi2EN4cute5tupleIJNS5_1CILi1EEES8_S8_EEENS6_IJNS7_ILi128EEENS7_ILi96EEENS7_ILi192EEEEEELi192ENS_6half_tEfNS_4arch4Sm90ELb0ELb0ELb0ELb0ELb1ELb0ELb0ELb1ELb1ELb1ELb1ELb0EEENS1_21CollectiveEpilogueFwdINS6_IJSA_SC_SB_EEES9_SE_SG_Li256ELb0ELb1ELb1ELb0EEENS1_19SingleTileSchedulerILb0ELb1ELb1ELi128EEEEEEEEEvNT_6ParamsE:
	.zero		3200


//--------------------- .nv.constant0._ZN7cutlass13device_kernelIN5flash11enable_sm90INS1_16FlashAttnFwdSm90INS1_25CollectiveMainloopFwdSm90ILi2EN4cute5tupleIJNS5_1CILi1EEES8_S8_EEENS6_IJNS7_ILi128EEENS7_ILi96EEENS7_ILi192EEEEEELi192ENS_6half_tEfNS_4arch4Sm90ELb0ELb0ELb0ELb1ELb1ELb0ELb0ELb1ELb1ELb1ELb1ELb0EEENS1_21CollectiveEpilogueFwdINS6_IJSA_SC_SB_EEES9_SE_SG_Li256ELb1ELb1ELb1ELb0EEENS1_36VarlenDynamicPersistentTileSchedulerILi128ELi96ELi256ELi128ELb1ELb1ELb1ELb0ELb1ELb1EEEEEEEEEvNT_6ParamsE --------------------------
	.section	.nv.constant0._ZN7cutlass13device_kernelIN5flash11enable_sm90INS1_16FlashAttnFwdSm90INS1_25CollectiveMainloopFwdSm90ILi2EN4cute5tupleIJNS5_1CILi1EEES8_S8_EEENS6_IJNS7_ILi128EEENS7_ILi96EEENS7_ILi192EEEEEELi192ENS_6half_tEfNS_4arch4Sm90ELb0ELb0ELb0ELb1ELb1ELb0ELb0ELb1ELb1ELb1ELb1ELb0EEENS1_21CollectiveEpilogueFwdINS6_IJSA_SC_SB_EEES9_SE_SG_Li256ELb1ELb1ELb1ELb0EEENS1_36VarlenDynamicPersistentTileSchedulerILi128ELi96ELi256ELi128ELb1ELb1ELb1ELb0ELb1ELb1EEEEEEEEEvNT_6ParamsE,"a",@progbits
	.sectionflags	@""
	.align	4
.nv.constant0._ZN7cutlass13device_kernelIN5flash11enable_sm90INS1_16FlashAttnFwdSm90INS1_25CollectiveMainloopFwdSm90ILi2EN4cute5tupleIJNS5_1CILi1EEES8_S8_EEENS6_IJNS7_ILi128EEENS7_ILi96EEENS7_ILi192EEEEEELi192ENS_6half_tEfNS_4arch4Sm90ELb0ELb0ELb0ELb1ELb1ELb0ELb0ELb1ELb1ELb1ELb1ELb0EEENS1_21CollectiveEpilogueFwdINS6_IJSA_SC_SB_EEES9_SE_SG_Li256ELb1ELb1ELb1ELb0EEENS1_36VarlenDynamicPersistentTileSchedulerILi128ELi96ELi256ELi128ELb1ELb1ELb1ELb0ELb1ELb1EEEEEEEEEvNT_6ParamsE:
	.zero		3328


//--------------------- .nv.constant0._ZN7cutlass13device_kernelIN5flash11enable_sm90INS1_16FlashAttnFwdSm90INS1_25CollectiveMainloopFwdSm90ILi2EN4cute5tupleIJNS5_1CILi1EEES8_S8_EEENS6_IJNS7_ILi128EEENS7_ILi96EEENS7_ILi192EEEEEELi192ENS_6half_tEfNS_4arch4Sm90ELb0ELb0ELb0ELb1ELb1ELb1ELb0ELb1ELb1ELb1ELb1ELb0EEENS1_21CollectiveEpilogueFwdINS6_IJSA_SC_SB_EEES9_SE_SG_Li256ELb1ELb1ELb1ELb0EEENS1_36VarlenDynamicPersistentTileSchedulerILi128ELi96ELi256ELi128ELb1ELb1ELb1ELb0ELb1ELb1EEEEEEEEEvNT_6ParamsE --------------------------
	.section	.nv.constant0._ZN7cutlass13device_kernelIN5flash11enable_sm90INS1_16FlashAttnFwdSm90INS1_25CollectiveMainloopFwdSm90ILi2EN4cute5tupleIJNS5_1CILi1EEES8_S8_EEENS6_IJNS7_ILi128EEENS7_ILi96EEENS7_ILi192EEEEEELi192ENS_6half_tEfNS_4arch4Sm90ELb0ELb0ELb0ELb1ELb1ELb1ELb0ELb1ELb1ELb1ELb1ELb0EEENS1_21CollectiveEpilogueFwdINS6_IJSA_SC_SB_EEES9_SE_SG_Li256ELb1ELb1ELb1ELb0EEENS1_36VarlenDynamicPersistentTileSchedulerILi128ELi96ELi256ELi128ELb1ELb1ELb1ELb0ELb1ELb1EEEEEEEEEvNT_6ParamsE,"a",@progbits
	.sectionflags	@""
	.align	4
.nv.constant0._ZN7cutlass13device_kernelIN5flash11enable_sm90INS1_16FlashAttnFwdSm90INS1_25CollectiveMainloopFwdSm90ILi2EN4cute5tupleIJNS5_1CILi1EEES8_S8_EEENS6_IJNS7_ILi128EEENS7_ILi96EEENS7_ILi192EEEEEELi192ENS_6half_tEfNS_4arch4Sm90ELb0ELb0ELb0ELb1ELb1ELb1ELb0ELb1ELb1ELb1ELb1ELb0EEENS1_21CollectiveEpilogueFwdINS6_IJSA_SC_SB_EEES9_SE_SG_Li256ELb1ELb1ELb1ELb0EEENS1_36VarlenDynamicPersistentTileSchedulerILi128ELi96ELi256ELi128ELb1ELb1ELb1ELb0ELb1ELb1EEEEEEEEEvNT_6ParamsE:
	.zero		3328


//--------------------- .nv.constant0._ZN7cutlass13device_kernelIN5flash11enable_sm90INS1_16FlashAttnFwdSm90INS1_25CollectiveMainloopFwdSm90ILi2EN4cute5tupleIJNS5_1CILi1EEES8_S8_EEENS6_IJNS7_ILi128EEENS7_ILi96EEENS7_ILi192EEEEEELi192ENS_6half_tEfNS_4arch4Sm90ELb0ELb1ELb0ELb0ELb1ELb0ELb0ELb1ELb1ELb1ELb1ELb0EEENS1_21CollectiveEpilogueFwdINS6_IJSA_SC_SB_EEES9_SE_SG_Li256ELb0ELb1ELb1ELb0EEENS1_19SingleTileSchedulerILb0ELb1ELb1ELi128EEEEEEEEEvNT_6ParamsE --------------------------
	.section	.nv.constant0._ZN7cutlass13device_kernelIN5flash11enable_sm90INS1_16FlashAttnFwdSm90INS1_25CollectiveMainloopFwdSm90ILi2EN4cute5tupleIJNS5_1CILi1EEES8_S8_EEENS6_IJNS7_ILi128EEENS7_ILi96EEENS7_ILi192EEEEEELi192ENS_6half_tEfNS_4arch4Sm90ELb0ELb1ELb0ELb0ELb1ELb0ELb0ELb1ELb1ELb1ELb1ELb0EEENS1_21CollectiveEpilogueFwdINS6_IJSA_SC_SB_EEES9_SE_SG_Li256ELb0ELb1ELb1ELb0EEENS1_19SingleTileSchedulerILb0ELb1ELb1ELi128EEEEEEEEEvNT_6ParamsE,"a",@progbits
	.sectionflags	@""
	.align	4
.nv.constant0._ZN7cutlass13device_kernelIN5flash11enable_sm90INS1_16FlashAttnFwdSm90INS1_25CollectiveMainloopFwdSm90ILi2EN4cute5tupleIJNS5_1CILi1EEES8_S8_EEENS6_IJNS7_ILi128EEENS7_ILi96EEENS7_ILi192EEEEEELi192ENS_6half_tEfNS_4arch4Sm90ELb0ELb1ELb0ELb0ELb1ELb0ELb0ELb1ELb1ELb1ELb1ELb0EEENS1_21CollectiveEpilogueFwdINS6_IJSA_SC_SB_EEES9_SE_SG_Li256ELb0ELb1ELb1ELb0EEENS1_19SingleTileSchedulerILb0ELb1ELb1ELi128EEEEEEEEEvNT_6ParamsE:
	.zero		3200


//--------------------- .nv.constant0._ZN7cutlass13device_kernelIN5flash11enable_sm90INS1_16FlashAttnFwdSm90INS1_25CollectiveMainloopFwdSm90ILi2EN4cute5tupleIJNS5_1CILi1EEES8_S8_EEENS6_IJNS7_ILi128EEENS7_ILi96EEENS7_ILi192EEEEEELi192ENS_6half_tEfNS_4arch4Sm90ELb0ELb1ELb0ELb1ELb1ELb0ELb0ELb1ELb1ELb1ELb1ELb0EEENS1_21CollectiveEpilogueFwdINS6_IJSA_SC_SB_EEES9_SE_SG_Li256ELb1ELb1ELb1ELb0EEENS1_36VarlenDynamicPersistentTileSchedulerILi128ELi96ELi256ELi128ELb1ELb1ELb1ELb1ELb0ELb1EEEEEEEEEvNT_6ParamsE --------------------------
	.section	.nv.constant0._ZN7cutlass13device_kernelIN5flash11enable_sm90INS1_16FlashAttnFwdSm90INS1_25CollectiveMainloopFwdSm90ILi2EN4cute5tupleIJNS5_1CILi1EEES8_S8_EEENS6_IJNS7_ILi128EEENS7_ILi96EEENS7_ILi192EEEEEELi192ENS_6half_tEfNS_4arch4Sm90ELb0ELb1ELb0ELb1ELb1ELb0ELb0ELb1ELb1ELb1ELb1ELb0EEENS1_21CollectiveEpilogueFwdINS6_IJSA_SC_SB_EEES9_SE_SG_Li256ELb1ELb1ELb1ELb0EEENS1_36VarlenDynamicPersistentTileSchedulerILi128ELi96ELi256ELi128ELb1ELb1ELb1ELb1ELb0ELb1EEEEEEEEEvNT_6ParamsE,"a",@progbits
	.sectionflags	@""
	.align	4
.nv.constant0._ZN7cutlass13device_kernelIN5flash11enable_sm90INS1_16FlashAttnFwdSm90INS1_25CollectiveMainloopFwdSm90ILi2EN4cute5tupleIJNS5_1CILi1EEES8_S8_EEENS6_IJNS7_ILi128EEENS7_ILi96EEENS7_ILi192EEEEEELi192ENS_6half_tEfNS_4arch4Sm90ELb0ELb1ELb0ELb1ELb1ELb0ELb0ELb1ELb1ELb1ELb1ELb0EEENS1_21CollectiveEpilogueFwdINS6_IJSA_SC_SB_EEES9_SE_SG_Li256ELb1ELb1ELb1ELb0EEENS1_36VarlenDynamicPersistentTileSchedulerILi128ELi96ELi256ELi128ELb1ELb1ELb1ELb1ELb0ELb1EEEEEEEEEvNT_6ParamsE:
	.zero		3328


//--------------------- .nv.constant0._ZN7cutlass13device_kernelIN5flash11enable_sm90INS1_16FlashAttnFwdSm90INS1_25CollectiveMainloopFwdSm90ILi2EN4cute5tupleIJNS5_1CILi1EEES8_S8_EEENS6_IJNS7_ILi128EEENS7_ILi96EEENS7_ILi192EEEEEELi192ENS_6half_tEfNS_4arch4Sm90ELb0ELb1ELb0ELb1ELb1ELb1ELb0ELb1ELb1ELb1ELb1ELb0EEENS1_21CollectiveEpilogueFwdINS6_IJSA_SC_SB_EEES9_SE_SG_Li256ELb1ELb1ELb1ELb0EEENS1_36VarlenDynamicPersistentTileSchedulerILi128ELi96ELi256ELi128ELb1ELb1ELb1ELb1ELb0ELb1EEEEEEEEEvNT_6ParamsE --------------------------
	.section	.nv.constant0._ZN7cutlass13device_kernelIN5flash11enable_sm90INS1_16FlashAttnFwdSm90INS1_25CollectiveMainloopFwdSm90ILi2EN4cute5tupleIJNS5_1CILi1EEES8_S8_EEENS6_IJNS7_ILi128EEENS7_ILi96EEENS7_ILi192EEEEEELi192ENS_6half_tEfNS_4arch4Sm90ELb0ELb1ELb0ELb1ELb1ELb1ELb0ELb1ELb1ELb1ELb1ELb0EEENS1_21CollectiveEpilogueFwdINS6_IJSA_SC_SB_EEES9_SE_SG_Li256ELb1ELb1ELb1ELb0EEENS1_36VarlenDynamicPersistentTileSchedulerILi128ELi96ELi256ELi128ELb1ELb1ELb1ELb1ELb0ELb1EEEEEEEEEvNT_6ParamsE,"a",@progbits
	.sectionflags	@""
	.align	4
.nv.constant0._ZN7cutlass13device_kernelIN5flash11enable_sm90INS1_16FlashAttnFwdSm90INS1_25CollectiveMainloopFwdSm90ILi2EN4cute5tupleIJNS5_1CILi1EEES8_S8_EEENS6_IJNS7_ILi128EEENS7_ILi96EEENS7_ILi192EEEEEELi192ENS_6half_tEfNS_4arch4Sm90ELb0ELb1ELb0ELb1ELb1ELb1ELb0ELb1ELb1ELb1ELb1ELb0EEENS1_21CollectiveEpilogueFwdINS6_IJSA_SC_SB_EEES9_SE_SG_Li256ELb1ELb1ELb1ELb0EEENS1_36VarlenDynamicPersistentTileSchedulerILi128ELi96ELi256ELi128ELb1ELb1ELb1ELb1ELb0ELb1EEEEEEEEEvNT_6ParamsE:
	.zero		3328


//--------------------- .nv.constant0._ZN7cutlass13device_kernelIN5flash11enable_sm90INS1_16FlashAttnFwdSm90INS1_25CollectiveMainloopFwdSm90ILi2EN4cute5tupleIJNS5_1CILi1EEES8_S8_EEENS6_IJNS7_ILi128EEENS7_ILi96EEENS7_ILi192EEEEEELi192ENS_6half_tEfNS_4arch4Sm90ELb1ELb0ELb0ELb0ELb1ELb0ELb0ELb1ELb1ELb1ELb1ELb0EEENS1_21CollectiveEpilogueFwdINS6_IJSA_SC_SB_EEES9_SE_SG_Li256ELb0ELb1ELb1ELb0EEENS1_19SingleTileSchedulerILb0ELb1ELb1ELi128EEEEEEEEEvNT_6ParamsE --------------------------
	.section	.nv.constant0._ZN7cutlass13device_kernelIN5flash11enable_sm90INS1_16FlashAttnFwdSm90INS1_25CollectiveMainloopFwdSm90ILi2EN4cute5tupleIJNS5_1CILi1EEES8_S8_EEENS6_IJNS7_ILi128EEENS7_ILi96EEENS7_ILi192EEEEEELi192ENS_6half_tEfNS_4arch4Sm90ELb1ELb0ELb0ELb0ELb1ELb0ELb0ELb1ELb1ELb1ELb1ELb0EEENS1_21CollectiveEpilogueFwdINS6_IJSA_SC_SB_EEES9_SE_SG_Li256ELb0ELb1ELb1ELb0EEENS1_19SingleTileSchedulerILb0ELb1ELb1ELi128EEEEEEEEEvNT_6ParamsE,"a",@progbits
	.sectionflags	@""
	.align	4
.nv.constant0._ZN7cutlass13device_kernelIN5flash11enable_sm90INS1_16FlashAttnFwdSm90INS1_25CollectiveMainloopFwdSm90ILi2EN4cute5tupleIJNS5_1CILi1EEES8_S8_EEENS6_IJNS7_ILi128EEENS7_ILi96EEENS7_ILi192EEEEEELi192ENS_6half_tEfNS_4arch4Sm90ELb1ELb0ELb0ELb0ELb1ELb0ELb0ELb1ELb1ELb1ELb1ELb0EEENS1_21CollectiveEpilogueFwdINS6_IJSA_SC_SB_EEES9_SE_SG_Li256ELb0ELb1ELb1ELb0EEENS1_19SingleTileSchedulerILb0ELb1ELb1ELi128EEEEEEEEEvNT_6ParamsE:
	.zero		3200


//--------------------- .nv.constant0._ZN7cutlass13device_kernelIN5flash11enable_sm90INS1_16FlashAttnFwdSm90INS1_25CollectiveMainloopFwdSm90ILi2EN4cute5tupleIJNS5_1CILi1EEES8_S8_EEENS6_IJNS7_ILi128EEENS7_ILi96EEENS7_ILi192EEEEEELi192ENS_6half_tEfNS_4arch4Sm90ELb1ELb0ELb0ELb1ELb1ELb0ELb0ELb1ELb1ELb1ELb1ELb0EEENS1_21CollectiveEpilogueFwdINS6_IJSA_SC_SB_EEES9_SE_SG_Li256ELb1ELb1ELb1ELb0EEENS1_36VarlenDynamicPersistentTileSchedulerILi128ELi96ELi256ELi128ELb1ELb1ELb1ELb1ELb1ELb1EEEEEEEEEvNT_6ParamsE --------------------------
	.section	.nv.constant0._ZN7cutlass13device_kernelIN5flash11enable_sm90INS1_16FlashAttnFwdSm90INS1_25CollectiveMainloopFwdSm90ILi2EN4cute5tupleIJNS5_1CILi1EEES8_S8_EEENS6_IJNS7_ILi128EEENS7_ILi96EEENS7_ILi192EEEEEELi192ENS_6half_tEfNS_4arch4Sm90ELb1ELb0ELb0ELb1ELb1ELb0ELb0ELb1ELb1ELb1ELb1ELb0EEENS1_21CollectiveEpilogueFwdINS6_IJSA_SC_SB_EEES9_SE_SG_Li256ELb1ELb1ELb1ELb0EEENS1_36VarlenDynamicPersistentTileSchedulerILi128ELi96ELi256ELi128ELb1ELb1ELb1ELb1ELb1ELb1EEEEEEEEEvNT_6ParamsE,"a",@progbits
	.sectionflags	@""
	.align	4
.nv.constant0._ZN7cutlass13device_kernelIN5flash11enable_sm90INS1_16FlashAttnFwdSm90INS1_25CollectiveMainloopFwdSm90ILi2EN4cute5tupleIJNS5_1CILi1EEES8_S8_EEENS6_IJNS7_ILi128EEENS7_ILi96EEENS7_ILi192EEEEEELi192ENS_6half_tEfNS_4arch4Sm90ELb1ELb0ELb0ELb1ELb1ELb0ELb0ELb1ELb1ELb1ELb1ELb0EEENS1_21CollectiveEpilogueFwdINS6_IJSA_SC_SB_EEES9_SE_SG_Li256ELb1ELb1ELb1ELb0EEENS1_36VarlenDynamicPersistentTileSchedulerILi128ELi96ELi256ELi128ELb1ELb1ELb1ELb1ELb1ELb1EEEEEEEEEvNT_6ParamsE:
	.zero		3328


//--------------------- .nv.constant0._ZN7cutlass13device_kernelIN5flash11enable_sm90INS1_16FlashAttnFwdSm90INS1_25CollectiveMainloopFwdSm90ILi2EN4cute5tupleIJNS5_1CILi1EEES8_S8_EEENS6_IJNS7_ILi128EEENS7_ILi96EEENS7_ILi192EEEEEELi192ENS_6half_tEfNS_4arch4Sm90ELb1ELb0ELb0ELb1ELb1ELb1ELb0ELb1ELb1ELb1ELb1ELb0EEENS1_21CollectiveEpilogueFwdINS6_IJSA_SC_SB_EEES9_SE_SG_Li256ELb1ELb1ELb1ELb0EEENS1_36VarlenDynamicPersistentTileSchedulerILi128ELi96ELi256ELi128ELb1ELb1ELb1ELb1ELb1ELb1EEEEEEEEEvNT_6ParamsE --------------------------
	.section	.nv.constant0._ZN7cutlass13device_kernelIN5flash11enable_sm90INS1_16FlashAttnFwdSm90INS1_25CollectiveMainloopFwdSm90ILi2EN4cute5tupleIJNS5_1CILi1EEES8_S8_EEENS6_IJNS7_ILi128EEENS7_ILi96EEENS7_ILi192EEEEEELi192ENS_6half_tEfNS_4arch4Sm90ELb1ELb0ELb0ELb1ELb1ELb1ELb0ELb1ELb1ELb1ELb1ELb0EEENS1_21CollectiveEpilogueFwdINS6_IJSA_SC_SB_EEES9_SE_SG_Li256ELb1ELb1ELb1ELb0EEENS1_36VarlenDynamicPersistentTileSchedulerILi128ELi96ELi256ELi128ELb1ELb1ELb1ELb1ELb1ELb1EEEEEEEEEvNT_6ParamsE,"a",@progbits
	.sectionflags	@""
	.align	4
.nv.constant0._ZN7cutlass13device_kernelIN5flash11enable_sm90INS1_16FlashAttnFwdSm90INS1_25CollectiveMainloopFwdSm90ILi2EN4cute5tupleIJNS5_1CILi1EEES8_S8_EEENS6_IJNS7_ILi128EEENS7_ILi96EEENS7_ILi192EEEEEELi192ENS_6half_tEfNS_4arch4Sm90ELb1ELb0ELb0ELb1ELb1ELb1ELb0ELb1ELb1ELb1ELb1ELb0EEENS1_21CollectiveEpilogueFwdINS6_IJSA_SC_SB_EEES9_SE_SG_Li256ELb1ELb1ELb1ELb0EEENS1_36VarlenDynamicPersistentTileSchedulerILi128ELi96ELi256ELi128ELb1ELb1ELb1ELb1ELb1ELb1EEEEEEEEEvNT_6ParamsE:
	.zero		3328


//--------------------- .nv.constant0._ZN7cutlass13device_kernelIN5flash11enable_sm90INS1_16FlashAttnFwdSm90INS1_25CollectiveMainloopFwdSm90ILi2EN4cute5tupleIJNS5_1CILi1EEES8_S8_EEENS6_IJNS7_ILi128EEESA_SA_EEELi128ENS_6half_tEfNS_4arch4Sm90ELb0ELb0ELb0ELb0ELb1ELb0ELb0ELb1ELb1ELb1ELb1ELb0EEENS1_21CollectiveEpilogueFwdISB_S9_SC_SE_Li256ELb0ELb1ELb1ELb0EEENS1_19SingleTileSchedulerILb0ELb1ELb1ELi128EEEEEEEEEvNT_6ParamsE --------------------------
	.section	.nv.constant0._ZN7cutlass13device_kernelIN5flash11enable_sm90INS1_16FlashAttnFwdSm90INS1_25CollectiveMainloopFwdSm90ILi2EN4cute5tupleIJNS5_1CILi1EEES8_S8_EEENS6_IJNS7_ILi128EEESA_SA_EEELi128ENS_6half_tEfNS_4arch4Sm90ELb0ELb0ELb0ELb0ELb1ELb0ELb0ELb1ELb1ELb1ELb1ELb0EEENS1_21CollectiveEpilogueFwdISB_S9_SC_SE_Li256ELb0ELb1ELb1ELb0EEENS1_19SingleTileSchedulerILb0ELb1ELb1ELi128EEEEEEEEEvNT_6ParamsE,"a",@progbits
	.sectionflags	@""
	.align	4
.nv.constant0._ZN7cutlass13device_kernelIN5flash11enable_sm90INS1_16FlashAttnFwdSm90INS1_25CollectiveMainloopFwdSm90ILi2EN4cute5tupleIJNS5_1CILi1EEES8_S8_EEENS6_IJNS7_ILi128EEESA_SA_EEELi128ENS_6half_tEfNS_4arch4Sm90ELb0ELb0ELb0ELb0ELb1ELb0ELb0ELb1ELb1ELb1ELb1ELb0EEENS1_21CollectiveEpilogueFwdISB_S9_SC_SE_Li256ELb0ELb1ELb1ELb0EEENS1_19SingleTileSchedulerILb0ELb1ELb1ELi128EEEEEEEEEvNT_6ParamsE:
	.zero		3200


//--------------------- .nv.constant0._ZN7cutlass13device_kernelIN5flash11enable_sm90INS1_16FlashAttnFwdSm90INS1_25CollectiveMainloopFwdSm90ILi2EN4cute5tupleIJNS5_1CILi1EEES8_S8_EEENS6_IJNS7_ILi128EEESA_SA_EEELi128ENS_6half_tEfNS_4arch4Sm90ELb0ELb0ELb0ELb1ELb1ELb0ELb0ELb1ELb1ELb1ELb1ELb0EEENS1_21CollectiveEpilogueFwdISB_S9_SC_SE_Li256ELb1ELb1ELb1ELb0EEENS1_36VarlenDynamicPersistentTileSchedulerILi128ELi128ELi256ELi128ELb1ELb1ELb1ELb0ELb1ELb1EEEEEEEEEvNT_6ParamsE --------------------------
	.section	.nv.constant0._ZN7cutlass13device_kernelIN5flash11enable_sm90INS1_16FlashAttnFwdSm90INS1_25CollectiveMainloopFwdSm90ILi2EN4cute5tupleIJNS5_1CILi1EEES8_S8_EEENS6_IJNS7_ILi128EEESA_SA_EEELi128ENS_6half_tEfNS_4arch4Sm90ELb0ELb0ELb0ELb1ELb1ELb0ELb0ELb1ELb1ELb1ELb1ELb0EEENS1_21CollectiveEpilogueFwdISB_S9_SC_SE_Li256ELb1ELb1ELb1ELb0EEENS1_36VarlenDynamicPersistentTileSchedulerILi128ELi128ELi256ELi128ELb1ELb1ELb1ELb0ELb1ELb1EEEEEEEEEvNT_6ParamsE,"a",@progbits
	.sectionflags	@""
	.align	4
.nv.constant0._ZN7cutlass13device_kernelIN5flash11enable_sm90INS1_16FlashAttnFwdSm90INS1_25CollectiveMainloopFwdSm90ILi2EN4cute5tupleIJNS5_1CILi1EEES8_S8_EEENS6_IJNS7_ILi128EEESA_SA_EEELi128ENS_6half_tEfNS_4arch4Sm90ELb0ELb0ELb0ELb1ELb1ELb0ELb0ELb1ELb1ELb1ELb1ELb0EEENS1_21CollectiveEpilogueFwdISB_S9_SC_SE_Li256ELb1ELb1ELb1ELb0EEENS1_36VarlenDynamicPersistentTileSchedulerILi128ELi128ELi256ELi128ELb1ELb1ELb1ELb0ELb1ELb1EEEEEEEEEvNT_6ParamsE:
	.zero		3328


//--------------------- .nv.constant0._ZN7cutlass13device_kernelIN5flash11enable_sm90INS1_16FlashAttnFwdSm90INS1_25CollectiveMainloopFwdSm90ILi2EN4cute5tupleIJNS5_1CILi1EEES8_S8_EEENS6_IJNS7_ILi128EEESA_SA_EEELi128ENS_6half_tEfNS_4arch4Sm90ELb0ELb0ELb0ELb1ELb1ELb1ELb0ELb1ELb1ELb1ELb1ELb0EEENS1_21CollectiveEpilogueFwdISB_S9_SC_SE_Li256ELb1ELb1ELb1ELb0EEENS1_36VarlenDynamicPersistentTileSchedulerILi128ELi128ELi256ELi128ELb1ELb1ELb1ELb0ELb1ELb1EEEEEEEEEvNT_6ParamsE --------------------------
	.section	.nv.constant0._ZN7cutlass13device_kernelIN5flash11enable_sm90INS1_16FlashAttnFwdSm90INS1_25CollectiveMainloopFwdSm90ILi2EN4cute5tupleIJNS5_1CILi1EEES8_S8_EEENS6_IJNS7_ILi128EEESA_SA_EEELi128ENS_6half_tEfNS_4arch4Sm90ELb0ELb0ELb0ELb1ELb1ELb1ELb0ELb1ELb1ELb1ELb1ELb0EEENS1_21CollectiveEpilogueFwdISB_S9_SC_SE_Li256ELb1ELb1ELb1ELb0EEENS1_36VarlenDynamicPersistentTileSchedulerILi128ELi128ELi256ELi128ELb1ELb1ELb1ELb0ELb1ELb1EEEEEEEEEvNT_6ParamsE,"a",@progbits
	.sectionflags	@""
	.align	4
.nv.constant0._ZN7cutlass13device_kernelIN5flash11enable_sm90INS1_16FlashAttnFwdSm90INS1_25CollectiveMainloopFwdSm90ILi2EN4cute5tupleIJNS5_1CILi1EEES8_S8_EEENS6_IJNS7_ILi128EEESA_SA_EEELi128ENS_6half_tEfNS_4arch4Sm90ELb0ELb0ELb0ELb1ELb1ELb1ELb0ELb1ELb1ELb1ELb1ELb0EEENS1_21CollectiveEpilogueFwdISB_S9_SC_SE_Li256ELb1ELb1ELb1ELb0EEENS1_36VarlenDynamicPersistentTileSchedulerILi128ELi128ELi256ELi128ELb1ELb1ELb1ELb0ELb1ELb1EEEEEEEEEvNT_6ParamsE:
	.zero		3328


//--------------------- .nv.constant0._ZN7cutlass13device_kernelIN5flash11enable_sm90INS1_16FlashAttnFwdSm90INS1_25CollectiveMainloopFwdSm90ILi2EN4cute5tupleIJNS5_1CILi1EEES8_S8_EEENS6_IJNS7_ILi128EEESA_SA_EEELi128ENS_6half_tEfNS_4arch4Sm90ELb0ELb1ELb0ELb0ELb1ELb0ELb0ELb1ELb1ELb1ELb1ELb0EEENS1_21CollectiveEpilogueFwdISB_S9_SC_SE_Li256ELb0ELb1ELb1ELb0EEENS1_19SingleTileSchedulerILb0ELb1ELb1ELi128EEEEEEEEEvNT_6ParamsE --------------------------
	.section	.nv.constant0._ZN7cutlass13device_kernelIN5flash11enable_sm90INS1_16FlashAttnFwdSm90INS1_25CollectiveMainloopFwdSm90ILi2EN4cute5tupleIJNS5_1CILi1EEES8_S8_EEENS6_IJNS7_ILi128EEESA_SA_EEELi128ENS_6half_tEfNS_4arch4Sm90ELb0ELb1ELb0ELb0ELb1ELb0ELb0ELb1ELb1ELb1ELb1ELb0EEENS1_21CollectiveEpilogueFwdISB_S9_SC_SE_Li256ELb0ELb1ELb1ELb0EEENS1_19SingleTileSchedulerILb0ELb1ELb1ELi128EEEEEEEEEvNT_6ParamsE,"a",@progbits
	.sectionflags	@""
	.align	4
.nv.constant0._ZN7cutlass13device_kernelIN5flash11enable_sm90INS1_16FlashAttnFwdSm90INS1_25CollectiveMainloopFwdSm90ILi2EN4cute5tupleIJNS5_1CILi1EEES8_S8_EEENS6_IJNS7_ILi128EEESA_SA_EEELi128ENS_6half_tEfNS_4arch4Sm90ELb0ELb1ELb0ELb0ELb1ELb0ELb0ELb1ELb1ELb1ELb1ELb0EEENS1_21CollectiveEpilogueFwdISB_S9_SC_SE_Li256ELb0ELb1ELb1ELb0EEENS1_19SingleTileSchedulerILb0ELb1ELb1ELi128EEEEEEEEEvNT_6ParamsE:
	.zero		3200


//--------------------- .nv.constant0._ZN7cutlass13device_kernelIN5flash11enable_sm90INS1_16FlashAttnFwdSm90INS1_25CollectiveMainloopFwdSm90ILi2EN4cute5tupleIJNS5_1CILi1EEES8_S8_EEENS6_IJNS7_ILi128EEESA_SA_EEELi128ENS_6half_tEfNS_4arch4Sm90ELb0ELb1ELb0ELb1ELb1ELb0ELb0ELb1ELb1ELb1ELb1ELb0EEENS1_21CollectiveEpilogueFwdISB_S9_SC_SE_Li256ELb1ELb1ELb1ELb0EEENS1_36VarlenDynamicPersistentTileSchedulerILi128ELi128ELi256ELi128ELb1ELb1ELb1ELb1ELb0ELb1EEEEEEEEEvNT_6ParamsE --------------------------
	.section	.nv.constant0._ZN7cutlass13device_kernelIN5flash11enable_sm90INS1_16FlashAttnFwdSm90INS1_25CollectiveMainloopFwdSm90ILi2EN4cute5tupleIJNS5_1CILi1EEES8_S8_EEENS6_IJNS7_ILi128EEESA_SA_EEELi128ENS_6half_tEfNS_4arch4Sm90ELb0ELb1ELb0ELb1ELb1ELb0ELb0ELb1ELb1ELb1ELb1ELb0EEENS1_21CollectiveEpilogueFwdISB_S9_SC_SE_Li256ELb1ELb1ELb1ELb0EEENS1_36VarlenDynamicPersistentTileSchedulerILi128ELi128ELi256ELi128ELb1ELb1ELb1ELb1ELb0ELb1EEEEEEEEEvNT_6ParamsE,"a",@progbits
	.sectionflags	@""
	.align	4
.nv.constant0._ZN7cutlass13device_kernelIN5flash11enable_sm90INS1_16FlashAttnFwdSm90INS1_25CollectiveMainloopFwdSm90ILi2EN4cute5tupleIJNS5_1CILi1EEES8_S8_EEENS6_IJNS7_ILi128EEESA_SA_EEELi128ENS_6half_tEfNS_4arch4Sm90ELb0ELb1ELb0ELb1ELb1ELb0ELb0ELb1ELb1ELb1ELb1ELb0EEENS1_21CollectiveEpilogueFwdISB_S9_SC_SE_Li256ELb1ELb1ELb1ELb0EEENS1_36VarlenDynamicPersistentTileSchedulerILi128ELi128ELi256ELi128ELb1ELb1ELb1ELb1ELb0ELb1EEEEEEEEEvNT_6ParamsE:
	.zero		3328


//--------------------- .nv.constant0._ZN7cutlass13device_kernelIN5flash11enable_sm90INS1_16FlashAttnFwdSm90INS1_25CollectiveMainloopFwdSm90ILi2EN4cute5tupleIJNS5_1CILi1EEES8_S8_EEENS6_IJNS7_ILi128EEESA_SA_EEELi128ENS_6half_tEfNS_4arch4Sm90ELb0ELb1ELb0ELb1ELb1ELb1ELb0ELb1ELb1ELb1ELb1ELb0EEENS1_21CollectiveEpilogueFwdISB_S9_SC_SE_Li256ELb1ELb1ELb1ELb0EEENS1_36VarlenDynamicPersistentTileSchedulerILi128ELi128ELi256ELi128ELb1ELb1ELb1ELb1ELb0ELb1EEEEEEEEEvNT_6ParamsE --------------------------
	.section	.nv.constant0._ZN7cutlass13device_kernelIN5flash11enable_sm90INS1_16FlashAttnFwdSm90INS1_25CollectiveMainloopFwdSm90ILi2EN4cute5tupleIJNS5_1CILi1EEES8_S8_EEENS6_IJNS7_ILi128EEESA_SA_EEELi128ENS_6half_tEfNS_4arch4Sm90ELb0ELb1ELb0ELb1ELb1ELb1ELb0ELb1ELb1ELb1ELb1ELb0EEENS1_21CollectiveEpilogueFwdISB_S9_SC_SE_Li256ELb1ELb1ELb1ELb0EEENS1_36VarlenDynamicPersistentTileSchedulerILi128ELi128ELi256ELi128ELb1ELb1ELb1ELb1ELb0ELb1EEEEEEEEEvNT_6ParamsE,"a",@progbits
	.sectionflags	@""
	.align	4
.nv.constant0._ZN7cutlass13device_kernelIN5flash11enable_sm90INS1_16FlashAttnFwdSm90INS1_25CollectiveMainloopFwdSm90ILi2EN4cute5tupleIJNS5_1CILi1EEES8_S8_EEENS6_IJNS7_ILi128EEESA_SA_EEELi128ENS_6half_tEfNS_4arch4Sm90ELb0ELb1ELb0ELb1ELb1ELb1ELb0ELb1ELb1ELb1ELb1ELb0EEENS1_21CollectiveEpilogueFwdISB_S9_SC_SE_Li256ELb1ELb1ELb1ELb0EEENS1_36VarlenDynamicPersistentTileSchedulerILi128ELi128ELi256ELi128ELb1ELb1ELb1ELb1ELb0ELb1EEEEEEEEEvNT_6ParamsE:
	.zero		3328


//--------------------- .nv.constant0._ZN7cutlass13device_kernelIN5flash11enable_sm90INS1_16FlashAttnFwdSm90INS1_25CollectiveMainloopFwdSm90ILi2EN4cute5tupleIJNS5_1CILi1EEES8_S8_EEENS6_IJNS7_ILi128EEESA_SA_EEELi128ENS_6half_tEfNS_4arch4Sm90ELb1ELb0ELb0ELb0ELb1ELb0ELb0ELb1ELb1ELb1ELb1ELb0EEENS1_21CollectiveEpilogueFwdISB_S9_SC_SE_Li256ELb0ELb1ELb1ELb0EEENS1_19SingleTileSchedulerILb0ELb1ELb1ELi128EEEEEEEEEvNT_6ParamsE --------------------------
	.section	.nv.constant0._ZN7cutlass13device_kernelIN5flash11enable_sm90INS1_16FlashAttnFwdSm90INS1_25CollectiveMainloopFwdSm90ILi2EN4cute5tupleIJNS5_1CILi1EEES8_S8_EEENS6_IJNS7_ILi128EEESA_SA_EEELi128ENS_6half_tEfNS_4arch4Sm90ELb1ELb0ELb0ELb0ELb1ELb0ELb0ELb1ELb1ELb1ELb1ELb0EEENS1_21CollectiveEpilogueFwdISB_S9_SC_SE_Li256ELb0ELb1ELb1ELb0EEENS1_19SingleTileSchedulerILb0ELb1ELb1ELi128EEEEEEEEEvNT_6ParamsE,"a",@progbits
	.sectionflags	@""
	.align	4
.nv.constant0._ZN7cutlass13device_kernelIN5flash11enable_sm90INS1_16FlashAttnFwdSm90INS1_25CollectiveMainloopFwdSm90ILi2EN4cute5tupleIJNS5_1CILi1EEES8_S8_EEENS6_IJNS7_ILi128EEESA_SA_EEELi128ENS_6half_tEfNS_4arch4Sm90ELb1ELb0ELb0ELb0ELb1ELb0ELb0ELb1ELb1ELb1ELb1ELb0EEENS1_21CollectiveEpilogueFwdISB_S9_SC_SE_Li256ELb0ELb1ELb1ELb0EEENS1_19SingleTileSchedulerILb0ELb1ELb1ELi128EEEEEEEEEvNT_6ParamsE:
	.zero		3200


//--------------------- .nv.constant0._ZN7cutlass13device_kernelIN5flash11enable_sm90INS1_16FlashAttnFwdSm90INS1_25CollectiveMainloopFwdSm90ILi2EN4cute5tupleIJNS5_1CILi1EEES8_S8_EEENS6_IJNS7_ILi128EEESA_SA_EEELi128ENS_6half_tEfNS_4arch4Sm90ELb1ELb0ELb0ELb1ELb1ELb0ELb0ELb1ELb1ELb1ELb1ELb0EEENS1_21CollectiveEpilogueFwdISB_S9_SC_SE_Li256ELb1ELb1ELb1ELb0EEENS1_36VarlenDynamicPersistentTileSchedulerILi128ELi128ELi256ELi128ELb1ELb1ELb1ELb1ELb1ELb1EEEEEEEEEvNT_6ParamsE --------------------------
	.section	.nv.constant0._ZN7cutlass13device_kernelIN5flash11enable_sm90INS1_16FlashAttnFwdSm90INS1_25CollectiveMainloopFwdSm90ILi2EN4cute5tupleIJNS5_1CILi1EEES8_S8_EEENS6_IJNS7_ILi128EEESA_SA_EEELi128ENS_6half_tEfNS_4arch4Sm90ELb1ELb0ELb0ELb1ELb1ELb0ELb0ELb1ELb1ELb1ELb1ELb0EEENS1_21CollectiveEpilogueFwdISB_S9_SC_SE_Li256ELb1ELb1ELb1ELb0EEENS1_36VarlenDynamicPersistentTileSchedulerILi128ELi128ELi256ELi128ELb1ELb1ELb1ELb1ELb1ELb1EEEEEEEEEvNT_6ParamsE,"a",@progbits
	.sectionflags	@""
	.align	4
.nv.constant0._ZN7cutlass13device_kernelIN5flash11enable_sm90INS1_16FlashAttnFwdSm90INS1_25CollectiveMainloopFwdSm90ILi2EN4cute5tupleIJNS5_1CILi1EEES8_S8_EEENS6_IJNS7_ILi128EEESA_SA_EEELi128ENS_6half_tEfNS_4arch4Sm90ELb1ELb0ELb0ELb1ELb1ELb0ELb0ELb1ELb1ELb1ELb1ELb0EEENS1_21CollectiveEpilogueFwdISB_S9_SC_SE_Li256ELb1ELb1ELb1ELb0EEENS1_36VarlenDynamicPersistentTileSchedulerILi128ELi128ELi256ELi128ELb1ELb1ELb1ELb1ELb1ELb1EEEEEEEEEvNT_6ParamsE:
	.zero		3328


//--------------------- .nv.constant0._ZN7cutlass13device_kernelIN5flash11enable_sm90INS1_16FlashAttnFwdSm90INS1_25CollectiveMainloopFwdSm90ILi2EN4cute5tupleIJNS5_1CILi1EEES8_S8_EEENS6_IJNS7_ILi128EEESA_SA_EEELi128ENS_6half_tEfNS_4arch4Sm90ELb1ELb0ELb0ELb1ELb1ELb1ELb0ELb1ELb1ELb1ELb1ELb0EEENS1_21CollectiveEpilogueFwdISB_S9_SC_SE_Li256ELb1ELb1ELb1ELb0EEENS1_36VarlenDynamicPersistentTileSchedulerILi128ELi128ELi256ELi128ELb1ELb1ELb1ELb1ELb1ELb1EEEEEEEEEvNT_6ParamsE --------------------------
	.section	.nv.constant0._ZN7cutlass13device_kernelIN5flash11enable_sm90INS1_16FlashAttnFwdSm90INS1_25CollectiveMainloopFwdSm90ILi2EN4cute5tupleIJNS5_1CILi1EEES8_S8_EEENS6_IJNS7_ILi128EEESA_SA_EEELi128ENS_6half_tEfNS_4arch4Sm90ELb1ELb0ELb0ELb1ELb1ELb1ELb0ELb1ELb1ELb1ELb1ELb0EEENS1_21CollectiveEpilogueFwdISB_S9_SC_SE_Li256ELb1ELb1ELb1ELb0EEENS1_36VarlenDynamicPersistentTileSchedulerILi128ELi128ELi256ELi128ELb1ELb1ELb1ELb1ELb1ELb1EEEEEEEEEvNT_6ParamsE,"a",@progbits
	.sectionflags	@""
	.align	4
.nv.constant0._ZN7cutlass13device_kernelIN5flash11enable_sm90INS1_16FlashAttnFwdSm90INS1_25CollectiveMainloopFwdSm90ILi2EN4cute5tupleIJNS5_1CILi1EEES8_S8_EEENS6_IJNS7_ILi128EEESA_SA_EEELi128ENS_6half_tEfNS_4arch4Sm90ELb1ELb0ELb0ELb1ELb1ELb1ELb0ELb1ELb1ELb1ELb1ELb0EEENS1_21CollectiveEpilogueFwdISB_S9_SC_SE_Li256ELb1ELb1ELb1ELb0EEENS1_36VarlenDynamicPersistentTileSchedulerILi128ELi128ELi256ELi128ELb1ELb1ELb1ELb1ELb1ELb1EEEEEEEEEvNT_6ParamsE:
	.zero		3328


//--------------------- .nv.constant0._ZN7cutlass13device_kernelIN5flash11enable_sm90INS1_16FlashAttnFwdSm90INS1_25CollectiveMainloopFwdSm90ILi2EN4cute5tupleIJNS5_1CILi1EEES8_S8_EEENS6_IJNS7_ILi192EEENS7_ILi128EEENS7_ILi96EEEEEELi96ENS_6half_tEfNS_4arch4Sm90ELb0ELb0ELb0ELb0ELb1ELb0ELb0ELb0ELb1ELb1ELb1ELb0EEENS1_21CollectiveEpilogueFwdINS6_IJSA_SC_SB_EEES9_SE_SG_Li384ELb0ELb1ELb1ELb0EEENS1_19SingleTileSchedulerILb0ELb1ELb1ELi192EEEEEEEEEvNT_6ParamsE --------------------------
	.section	.nv.constant0._ZN7cutlass13device_kernelIN5flash11enable_sm90INS1_16FlashAttnFwdSm90INS1_25CollectiveMainloopFwdSm90ILi2EN4cute5tupleIJNS5_1CILi1EEES8_S8_EEENS6_IJNS7_ILi192EEENS7_ILi128EEENS7_ILi96EEEEEELi96ENS_6half_tEfNS_4arch4Sm90ELb0ELb0ELb0ELb0ELb1ELb0ELb0ELb0ELb1ELb1ELb1ELb0EEENS1_21CollectiveEpilogueFwdINS6_IJSA_SC_SB_EEES9_SE_SG_Li384ELb0ELb1ELb1ELb0EEENS1_19SingleTileSchedulerILb0ELb1ELb1ELi192EEEEEEEEEvNT_6ParamsE,"a",@progbits
	.sectionflags	@""
	.align	4
.nv.constant0._ZN7cutlass13device_kernelIN5flash11enable_sm90INS1_16FlashAttnFwdSm90INS1_25CollectiveMainloopFwdSm90ILi2EN4cute5tupleIJNS5_1CILi1EEES8_S8_EEENS6_IJNS7_ILi192EEENS7_ILi128EEENS7_ILi96EEEEEELi96ENS_6half_tEfNS_4arch4Sm90ELb0ELb0ELb0ELb0ELb1ELb0ELb0ELb0ELb1ELb1ELb1ELb0EEENS1_21CollectiveEpilogueFwdINS6_IJSA_SC_SB_EEES9_SE_SG_Li384ELb0ELb1ELb1ELb0EEENS1_19SingleTileSchedulerILb0ELb1ELb1ELi192EEEEEEEEEvNT_6ParamsE:
	.zero		3200


//--------------------- .nv.constant0._ZN7cutlass13device_kernelIN5flash11enable_sm90INS1_16FlashAttnFwdSm90INS1_25CollectiveMainloopFwdSm90ILi2EN4cute5tupleIJNS5_1CILi1EEES8_S8_EEENS6_IJNS7_ILi192EEENS7_ILi128EEENS7_ILi96EEEEEELi96ENS_6half_tEfNS_4arch4Sm90ELb0ELb0ELb0ELb1ELb1ELb0ELb0ELb0ELb1ELb1ELb1ELb0EEENS1_21CollectiveEpilogueFwdINS6_IJSA_SC_SB_EEES9_SE_SG_Li384ELb1ELb1ELb1ELb0EEENS1_36VarlenDynamicPersistentTileSchedulerILi192ELi128ELi384ELi128ELb1ELb1ELb1ELb0ELb1ELb1EEEEEEEEEvNT_6ParamsE --------------------------
	.section	.nv.constant0._ZN7cutlass13device_kernelIN5flash11enable_sm90INS1_16FlashAttnFwdSm90INS1_25CollectiveMainloopFwdSm90ILi2EN4cute5tupleIJNS5_1CILi1EEES8_S8_EEENS6_IJNS7_ILi192EEENS7_ILi128EEENS7_ILi96EEEEEELi96ENS_6half_tEfNS_4arch4Sm90ELb0ELb0ELb0ELb1ELb1ELb0ELb0ELb0ELb1ELb1ELb1ELb0EEENS1_21CollectiveEpilogueFwdINS6_IJSA_SC_SB_EEES9_SE_SG_Li384ELb1ELb1ELb1ELb0EEENS1_36VarlenDynamicPersistentTileSchedulerILi192ELi128ELi384ELi128ELb1ELb1ELb1ELb0ELb1ELb1EEEEEEEEEvNT_6ParamsE,"a",@progbits
	.sectionflags	@""
	.align	4
.nv.constant0._ZN7cutlass13device_kernelIN5flash11enable_sm90INS1_16FlashAttnFwdSm90INS1_25CollectiveMainloopFwdSm90ILi2EN4cute5tupleIJNS5_1CILi1EEES8_S8_EEENS6_IJNS7_ILi192EEENS7_ILi128EEENS7_ILi96EEEEEELi96ENS_6half_tEfNS_4arch4Sm90ELb0ELb0ELb0ELb1ELb1ELb0ELb0ELb0ELb1ELb1ELb1ELb0EEENS1_21CollectiveEpilogueFwdINS6_IJSA_SC_SB_EEES9_SE_SG_Li384ELb1ELb1ELb1ELb0EEENS1_36VarlenDynamicPersistentTileSchedulerILi192ELi128ELi384ELi128ELb1ELb1ELb1ELb0ELb1ELb1EEEEEEEEEvNT_6ParamsE:
	.zero		3328


//--------------------- .nv.constant0._ZN7cutlass13device_kernelIN5flash11enable_sm90INS1_16FlashAttnFwdSm90INS1_25CollectiveMainloopFwdSm90ILi2EN4cute5tupleIJNS5_1CILi1EEES8_S8_EEENS6_IJNS7_ILi192EEENS7_ILi128EEENS7_ILi96EEEEEELi96ENS_6half_tEfNS_4arch4Sm90ELb0ELb0ELb0ELb1ELb1ELb1ELb0ELb0ELb1ELb1ELb1ELb0EEENS1_21CollectiveEpilogueFwdINS6_IJSA_SC_SB_EEES9_SE_SG_Li384ELb1ELb1ELb1ELb0EEENS1_36VarlenDynamicPersistentTileSchedulerILi192ELi128ELi384ELi128ELb1ELb1ELb1ELb0ELb1ELb1EEEEEEEEEvNT_6ParamsE --------------------------
	.section	.nv.constant0._ZN7cutlass13device_kernelIN5flash11enable_sm90INS1_16FlashAttnFwdSm90INS1_25CollectiveMainloopFwdSm90ILi2EN4cute5tupleIJNS5_1CILi1EEES8_S8_EEENS6_IJNS7_ILi192EEENS7_ILi128EEENS7_ILi96EEEEEELi96ENS_6half_tEfNS_4arch4Sm90ELb0ELb0ELb0ELb1ELb1ELb1ELb0ELb0ELb1ELb1ELb1ELb0EEENS1_21CollectiveEpilogueFwdINS6_IJSA_SC_SB_EEES9_SE_SG_Li384ELb1ELb1ELb1ELb0EEENS1_36VarlenDynamicPersistentTileSchedulerILi192ELi128ELi384ELi128ELb1ELb1ELb1ELb0ELb1ELb1EEEEEEEEEvNT_6ParamsE,"a",@progbits
	.sectionflags	@""
	.align	4
.nv.constant0._ZN7cutlass13device_kernelIN5flash11enable_sm90INS1_16FlashAttnFwdSm90INS1_25CollectiveMainloopFwdSm90ILi2EN4cute5tupleIJNS5_1CILi1EEES8_S8_EEENS6_IJNS7_ILi192EEENS7_ILi128EEENS7_ILi96EEEEEELi96ENS_6half_tEfNS_4arch4Sm90ELb0ELb0ELb0ELb1ELb1ELb1ELb0ELb0ELb1ELb1ELb1ELb0EEENS1_21CollectiveEpilogueFwdINS6_IJSA_SC_SB_EEES9_SE_SG_Li384ELb1ELb1ELb1ELb0EEENS1_36VarlenDynamicPersistentTileSchedulerILi192ELi128ELi384ELi128ELb1ELb1ELb1ELb0ELb1ELb1EEEEEEEEEvNT_6ParamsE:
	.zero		3328


//--------------------- .nv.constant0._ZN7cutlass13device_kernelIN5flash11enable_sm90INS1_16FlashAttnFwdSm90INS1_25CollectiveMainloopFwdSm90ILi2EN4cute5tupleIJNS5_1CILi1EEES8_S8_EEENS6_IJNS7_ILi192EEENS7_ILi128EEENS7_ILi96EEEEEELi96ENS_6half_tEfNS_4arch4Sm90ELb0ELb1ELb0ELb0ELb1ELb0ELb0ELb0ELb1ELb1ELb1ELb0EEENS1_21CollectiveEpilogueFwdINS6_IJSA_SC_SB_EEES9_SE_SG_Li384ELb0ELb1ELb1ELb0EEENS1_19SingleTileSchedulerILb0ELb1ELb1ELi192EEEEEEEEEvNT_6ParamsE --------------------------
	.section	.nv.constant0._ZN7cutlass13device_kernelIN5flash11enable_sm90INS1_16FlashAttnFwdSm90INS1_25CollectiveMainloopFwdSm90ILi2EN4cute5tupleIJNS5_1CILi1EEES8_S8_EEENS6_IJNS7_ILi192EEENS7_ILi128EEENS7_ILi96EEEEEELi96ENS_6half_tEfNS_4arch4Sm90ELb0ELb1ELb0ELb0ELb1ELb0ELb0ELb0ELb1ELb1ELb1ELb0EEENS1_21CollectiveEpilogueFwdINS6_IJSA_SC_SB_EEES9_SE_SG_Li384ELb0ELb1ELb1ELb0EEENS1_19SingleTileSchedulerILb0ELb1ELb1ELi192EEEEEEEEEvNT_6ParamsE,"a",@progbits
	.sectionflags	@""
	.align	4
.nv.constant0._ZN7cutlass13device_kernelIN5flash11enable_sm90INS1_16FlashAttnFwdSm90INS1_25CollectiveMainloopFwdSm90ILi2EN4cute5tupleIJNS5_1CILi1EEES8_S8_EEENS6_IJNS7_ILi192EEENS7_ILi128EEENS7_ILi96EEEEEELi96ENS_6half_tEfNS_4arch4Sm90ELb0ELb1ELb0ELb0ELb1ELb0ELb0ELb0ELb1ELb1ELb1ELb0EEENS1_21CollectiveEpilogueFwdINS6_IJSA_SC_SB_EEES9_SE_SG_Li384ELb0ELb1ELb1ELb0EEENS1_19SingleTileSchedulerILb0ELb1ELb1ELi192EEEEEEEEEvNT_6ParamsE:
	.zero		3200


//--------------------- .nv.constant0._ZN7cutlass13device_kernelIN5flash11enable_sm90INS1_16FlashAttnFwdSm90INS1_25CollectiveMainloopFwdSm90ILi2EN4cute5tupleIJNS5_1CILi1EEES8_S8_EEENS6_IJNS7_ILi192EEENS7_ILi128EEENS7_ILi96EEEEEELi96ENS_6half_tEfNS_4arch4Sm90ELb0ELb1ELb0ELb1ELb1ELb0ELb0ELb0ELb1ELb1ELb1ELb0EEENS1_21CollectiveEpilogueFwdINS6_IJSA_SC_SB_EEES9_SE_SG_Li384ELb1ELb1ELb1ELb0EEENS1_36VarlenDynamicPersistentTileSchedulerILi192ELi128ELi384ELi128ELb1ELb1ELb1ELb1ELb0ELb1EEEEEEEEEvNT_6ParamsE --------------------------
	.section	.nv.constant0._ZN7cutlass13device_kernelIN5flash11enable_sm90INS1_16FlashAttnFwdSm90INS1_25CollectiveMainloopFwdSm90ILi2EN4cute5tupleIJNS5_1CILi1EEES8_S8_EEENS6_IJNS7_ILi192EEENS7_ILi128EEENS7_ILi96EEEEEELi96ENS_6half_tEfNS_4arch4Sm90ELb0ELb1ELb0ELb1ELb1ELb0ELb0ELb0ELb1ELb1ELb1ELb0EEENS1_21CollectiveEpilogueFwdINS6_IJSA_SC_SB_EEES9_SE_SG_Li384ELb1ELb1ELb1ELb0EEENS1_36VarlenDynamicPersistentTileSchedulerILi192ELi128ELi384ELi128ELb1ELb1ELb1ELb1ELb0ELb1EEEEEEEEEvNT_6ParamsE,"a",@progbits
	.sectionflags	@""
	.align	4
.nv.constant0._ZN7cutlass13device_kernelIN5flash11enable_sm90INS1_16FlashAttnFwdSm90INS1_25CollectiveMainloopFwdSm90ILi2EN4cute5tupleIJNS5_1CILi1EEES8_S8_EEENS6_IJNS7_ILi192EEENS7_ILi128EEENS7_ILi96EEEEEELi96ENS_6half_tEfNS_4arch4Sm90ELb0ELb1ELb0ELb1ELb1ELb0ELb0ELb0ELb1ELb1ELb1ELb0EEENS1_21CollectiveEpilogueFwdINS6_IJSA_SC_SB_EEES9_SE_SG_Li384ELb1ELb1ELb1ELb0EEENS1_36VarlenDynamicPersistentTileSchedulerILi192ELi128ELi384ELi128ELb1ELb1ELb1ELb1ELb0ELb1EEEEEEEEEvNT_6ParamsE:
	.zero		3328


//--------------------- .nv.constant0._ZN7cutlass13device_kernelIN5flash11enable_sm90INS1_16FlashAttnFwdSm90INS1_25CollectiveMainloopFwdSm90ILi2EN4cute5tupleIJNS5_1CILi1EEES8_S8_EEENS6_IJNS7_ILi192EEENS7_ILi128EEENS7_ILi96EEEEEELi96ENS_6half_tEfNS_4arch4Sm90ELb0ELb1ELb0ELb1ELb1ELb1ELb0ELb0ELb1ELb1ELb1ELb0EEENS1_21CollectiveEpilogueFwdINS6_IJSA_SC_SB_EEES9_SE_SG_Li384ELb1ELb1ELb1ELb0EEENS1_36VarlenDynamicPersistentTileSchedulerILi192ELi128ELi384ELi128ELb1ELb1ELb1ELb1ELb0ELb1EEEEEEEEEvNT_6ParamsE --------------------------
	.section	.nv.constant0._ZN7cutlass13device_kernelIN5flash11enable_sm90INS1_16FlashAttnFwdSm90INS1_25CollectiveMainloopFwdSm90ILi2EN4cute5tupleIJNS5_1CILi1EEES8_S8_EEENS6_IJNS7_ILi192EEENS7_ILi128EEENS7_ILi96EEEEEELi96ENS_6half_tEfNS_4arch4Sm90ELb0ELb1ELb0ELb1ELb1ELb1ELb0ELb0ELb1ELb1ELb1ELb0EEENS1_21CollectiveEpilogueFwdINS6_IJSA_SC_SB_EEES9_SE_SG_Li384ELb1ELb1ELb1ELb0EEENS1_36VarlenDynamicPersistentTileSchedulerILi192ELi128ELi384ELi128ELb1ELb1ELb1ELb1ELb0ELb1EEEEEEEEEvNT_6ParamsE,"a",@progbits
	.sectionflags	@""
	.align	4
.nv.constant0._ZN7cutlass13device_kernelIN5flash11enable_sm90INS1_16FlashAttnFwdSm90INS1_25CollectiveMainloopFwdSm90ILi2EN4cute5tupleIJNS5_1CILi1EEES8_S8_EEENS6_IJNS7_ILi192EEENS7_ILi128EEENS7_ILi96EEEEEELi96ENS_6half_tEfNS_4arch4Sm90ELb0ELb1ELb0ELb1ELb1ELb1ELb0ELb0ELb1ELb1ELb1ELb0EEENS1_21CollectiveEpilogueFwdINS6_IJSA_SC_SB_EEES9_SE_SG_Li384ELb1ELb1ELb1ELb0EEENS1_36VarlenDynamicPersistentTileSchedulerILi192ELi128ELi384ELi128ELb1ELb1ELb1ELb1ELb0ELb1EEEEEEEEEvNT_6ParamsE:
	.zero		3328


//--------------------- .nv.constant0._ZN7cutlass13device_kernelIN5flash11enable_sm90INS1_16FlashAttnFwdSm90INS1_25CollectiveMainloopFwdSm90ILi2EN4cute5tupleIJNS5_1CILi1EEES8_S8_EEENS6_IJNS7_ILi192EEENS7_ILi128EEENS7_ILi96EEEEEELi96ENS_6half_tEfNS_4arch4Sm90ELb1ELb0ELb0ELb0ELb1ELb0ELb0ELb0ELb1ELb1ELb1ELb0EEENS1_21CollectiveEpilogueFwdINS6_IJSA_SC_SB_EEES9_SE_SG_Li384ELb0ELb1ELb1ELb0EEENS1_19SingleTileSchedulerILb0ELb1ELb1ELi192EEEEEEEEEvNT_6ParamsE --------------------------
	.section	.nv.constant0._ZN7cutlass13device_kernelIN5flash11enable_sm90INS1_16FlashAttnFwdSm90INS1_25CollectiveMainloopFwdSm90ILi2EN4cute5tupleIJNS5_1CILi1EEES8_S8_EEENS6_IJNS7_ILi192EEENS7_ILi128EEENS7_ILi96EEEEEELi96ENS_6half_tEfNS_4arch4Sm90ELb1ELb0ELb0ELb0ELb1ELb0ELb0ELb0ELb1ELb1ELb1ELb0EEENS1_21CollectiveEpilogueFwdINS6_IJSA_SC_SB_EEES9_SE_SG_Li384ELb0ELb1ELb1ELb0EEENS1_19SingleTileSchedulerILb0ELb1ELb1ELi192EEEEEEEEEvNT_6ParamsE,"a",@progbits
	.sectionflags	@""
	.align	4
.nv.constant0._ZN7cutlass13device_kernelIN5flash11enable_sm90INS1_16FlashAttnFwdSm90INS1_25CollectiveMainloopFwdSm90ILi2EN4cute5tupleIJNS5_1CILi1EEES8_S8_EEENS6_IJNS7_ILi192EEENS7_ILi128EEENS7_ILi96EEEEEELi96ENS_6half_tEfNS_4arch4Sm90ELb1ELb0ELb0ELb0ELb1ELb0ELb0ELb0ELb1ELb1ELb1ELb0EEENS1_21CollectiveEpilogueFwdINS6_IJSA_SC_SB_EEES9_SE_SG_Li384ELb0ELb1ELb1ELb0EEENS1_19SingleTileSchedulerILb0ELb1ELb1ELi192EEEEEEEEEvNT_6ParamsE:
	.zero		3200


//--------------------- .nv.constant0._ZN7cutlass13device_kernelIN5flash11enable_sm90INS1_16FlashAttnFwdSm90INS1_25CollectiveMainloopFwdSm90ILi2EN4cute5tupleIJNS5_1CILi1EEES8_S8_EEENS6_IJNS7_ILi192EEENS7_ILi128EEENS7_ILi96EEEEEELi96ENS_6half_tEfNS_4arch4Sm90ELb1ELb0ELb0ELb1ELb1ELb0ELb0ELb0ELb1ELb1ELb1ELb0EEENS1_21CollectiveEpilogueFwdINS6_IJSA_SC_SB_EEES9_SE_SG_Li384ELb1ELb1ELb1ELb0EEENS1_36VarlenDynamicPersistentTileSchedulerILi192ELi128ELi384ELi128ELb1ELb1ELb1ELb1ELb1ELb1EEEEEEEEEvNT_6ParamsE --------------------------
	.section	.nv.constant0._ZN7cutlass13device_kernelIN5flash11enable_sm90INS1_16FlashAttnFwdSm90INS1_25CollectiveMainloopFwdSm90ILi2EN4cute5tupleIJNS5_1CILi1EEES8_S8_EEENS6_IJNS7_ILi192EEENS7_ILi128EEENS7_ILi96EEEEEELi96ENS_6half_tEfNS_4arch4Sm90ELb1ELb0ELb0ELb1ELb1ELb0ELb0ELb0ELb1ELb1ELb1ELb0EEENS1_21CollectiveEpilogueFwdINS6_IJSA_SC_SB_EEES9_SE_SG_Li384ELb1ELb1ELb1ELb0EEENS1_36VarlenDynamicPersistentTileSchedulerILi192ELi128ELi384ELi128ELb1ELb1ELb1ELb1ELb1ELb1EEEEEEEEEvNT_6ParamsE,"a",@progbits
	.sectionflags	@""
	.align	4
.nv.constant0._ZN7cutlass13device_kernelIN5flash11enable_sm90INS1_16FlashAttnFwdSm90INS1_25CollectiveMainloopFwdSm90ILi2EN4cute5tupleIJNS5_1CILi1EEES8_S8_EEENS6_IJNS7_ILi192EEENS7_ILi128EEENS7_ILi96EEEEEELi96ENS_6half_tEfNS_4arch4Sm90ELb1ELb0ELb0ELb1ELb1ELb0ELb0ELb0ELb1ELb1ELb1ELb0EEENS1_21CollectiveEpilogueFwdINS6_IJSA_SC_SB_EEES9_SE_SG_Li384ELb1ELb1ELb1ELb0EEENS1_36VarlenDynamicPersistentTileSchedulerILi192ELi128ELi384ELi128ELb1ELb1ELb1ELb1ELb1ELb1EEEEEEEEEvNT_6ParamsE:
	.zero		3328


//--------------------- .nv.constant0._ZN7cutlass13device_kernelIN5flash11enable_sm90INS1_16FlashAttnFwdSm90INS1_25CollectiveMainloopFwdSm90ILi2EN4cute5tupleIJNS5_1CILi1EEES8_S8_EEENS6_IJNS7_ILi192EEENS7_ILi128EEENS7_ILi96EEEEEELi96ENS_6half_tEfNS_4arch4Sm90ELb1ELb0ELb0ELb1ELb1ELb1ELb0ELb0ELb1ELb1ELb1ELb0EEENS1_21CollectiveEpilogueFwdINS6_IJSA_SC_SB_EEES9_SE_SG_Li384ELb1ELb1ELb1ELb0EEENS1_36VarlenDynamicPersistentTileSchedulerILi192ELi128ELi384ELi128ELb1ELb1ELb1ELb1ELb1ELb1EEEEEEEEEvNT_6ParamsE --------------------------
	.section	.nv.constant0._ZN7cutlass13device_kernelIN5flash11enable_sm90INS1_16FlashAttnFwdSm90INS1_25CollectiveMainloopFwdSm90ILi2EN4cute5tupleIJNS5_1CILi1EEES8_S8_EEENS6_IJNS7_ILi192EEENS7_ILi128EEENS7_ILi96EEEEEELi96ENS_6half_tEfNS_4arch4Sm90ELb1ELb0ELb0ELb1ELb1ELb1ELb0ELb0ELb1ELb1ELb1ELb0EEENS1_21CollectiveEpilogueFwdINS6_IJSA_SC_SB_EEES9_SE_SG_Li384ELb1ELb1ELb1ELb0EEENS1_36VarlenDynamicPersistentTileSchedulerILi192ELi128ELi384ELi128ELb1ELb1ELb1ELb1ELb1ELb1EEEEEEEEEvNT_6ParamsE,"a",@progbits
	.sectionflags	@""
	.align	4
.nv.constant0._ZN7cutlass13device_kernelIN5flash11enable_sm90INS1_16FlashAttnFwdSm90INS1_25CollectiveMainloopFwdSm90ILi2EN4cute5tupleIJNS5_1CILi1EEES8_S8_EEENS6_IJNS7_ILi192EEENS7_ILi128EEENS7_ILi96EEEEEELi96ENS_6half_tEfNS_4arch4Sm90ELb1ELb0ELb0ELb1ELb1ELb1ELb0ELb0ELb1ELb1ELb1ELb0EEENS1_21CollectiveEpilogueFwdINS6_IJSA_SC_SB_EEES9_SE_SG_Li384ELb1ELb1ELb1ELb0EEENS1_36VarlenDynamicPersistentTileSchedulerILi192ELi128ELi384ELi128ELb1ELb1ELb1ELb1ELb1ELb1EEEEEEEEEvNT_6ParamsE:
	.zero		3328


//--------------------- .nv.constant0._ZN7cutlass13device_kernelIN5flash11enable_sm90INS1_16FlashAttnFwdSm90INS1_25CollectiveMainloopFwdSm90ILi2EN4cute5tupleIJNS5_1CILi1EEES8_S8_EEENS6_IJNS7_ILi192EEENS7_ILi128EEENS7_ILi64EEEEEELi64ENS_6half_tEfNS_4arch4Sm90ELb0ELb0ELb0ELb0ELb1ELb0ELb0ELb1ELb1ELb1ELb1ELb0EEENS1_21CollectiveEpilogueFwdINS6_IJSA_SC_SB_EEES9_SE_SG_Li384ELb0ELb1ELb1ELb0EEENS1_19SingleTileSchedulerILb0ELb1ELb1ELi192EEEEEEEEEvNT_6ParamsE --------------------------
	.section	.nv.constant0._ZN7cutlass13device_kernelIN5flash11enable_sm90INS1_16FlashAttnFwdSm90INS1_25CollectiveMainloopFwdSm90ILi2EN4cute5tupleIJNS5_1CILi1EEES8_S8_EEENS6_IJNS7_ILi192EEENS7_ILi128EEENS7_ILi64EEEEEELi64ENS_6half_tEfNS_4arch4Sm90ELb0ELb0ELb0ELb0ELb1ELb0ELb0ELb1ELb1ELb1ELb1ELb0EEENS1_21CollectiveEpilogueFwdINS6_IJSA_SC_SB_EEES9_SE_SG_Li384ELb0ELb1ELb1ELb0EEENS1_19SingleTileSchedulerILb0ELb1ELb1ELi192EEEEEEEEEvNT_6ParamsE,"a",@progbits
	.sectionflags	@""
	.align	4
.nv.constant0._ZN7cutlass13device_kernelIN5flash11enable_sm90INS1_16FlashAttnFwdSm90INS1_25CollectiveMainloopFwdSm90ILi2EN4cute5tupleIJNS5_1CILi1EEES8_S8_EEENS6_IJNS7_ILi192EEENS7_ILi128EEENS7_ILi64EEEEEELi64ENS_6half_tEfNS_4arch4Sm90ELb0ELb0ELb0ELb0ELb1ELb0ELb0ELb1ELb1ELb1ELb1ELb0EEENS1_21CollectiveEpilogueFwdINS6_IJSA_SC_SB_EEES9_SE_SG_Li384ELb0ELb1ELb1ELb0EEENS1_19SingleTileSchedulerILb0ELb1ELb1ELi192EEEEEEEEEvNT_6ParamsE:
	.zero		3200


//--------------------- .nv.constant0._ZN7cutlass13device_kernelIN5flash11enable_sm90INS1_16FlashAttnFwdSm90INS1_25CollectiveMainloopFwdSm90ILi2EN4cute5tupleIJNS5_1CILi1EEES8_S8_EEENS6_IJNS7_ILi192EEENS7_ILi128EEENS7_ILi64EEEEEELi64ENS_6half_tEfNS_4arch4Sm90ELb0ELb0ELb0ELb1ELb1ELb0ELb0ELb1ELb1ELb1ELb1ELb0EEENS1_21CollectiveEpilogueFwdINS6_IJSA_SC_SB_EEES9_SE_SG_Li384ELb1ELb1ELb1ELb0EEENS1_36VarlenDynamicPersistentTileSchedulerILi192ELi128ELi384ELi128ELb1ELb1ELb1ELb0ELb1ELb1EEEEEEEEEvNT_6ParamsE --------------------------
	.section	.nv.constant0._ZN7cutlass13device_kernelIN5flash11enable_sm90INS1_16FlashAttnFwdSm90INS1_25CollectiveMainloopFwdSm90ILi2EN4cute5tupleIJNS5_1CILi1EEES8_S8_EEENS6_IJNS7_ILi192EEENS7_ILi128EEENS7_ILi64EEEEEELi64ENS_6half_tEfNS_4arch4Sm90ELb0ELb0ELb0ELb1ELb1ELb0ELb0ELb1ELb1ELb1ELb1ELb0EEENS1_21CollectiveEpilogueFwdINS6_IJSA_SC_SB_EEES9_SE_SG_Li384ELb1ELb1ELb1ELb0EEENS1_36VarlenDynamicPersistentTileSchedulerILi192ELi128ELi384ELi128ELb1ELb1ELb1ELb0ELb1ELb1EEEEEEEEEvNT_6ParamsE,"a",@progbits
	.sectionflags	@""
	.align	4
.nv.constant0._ZN7cutlass13device_kernelIN5flash11enable_sm90INS1_16FlashAttnFwdSm90INS1_25CollectiveMainloopFwdSm90ILi2EN4cute5tupleIJNS5_1CILi1EEES8_S8_EEENS6_IJNS7_ILi192EEENS7_ILi128EEENS7_ILi64EEEEEELi64ENS_6half_tEfNS_4arch4Sm90ELb0ELb0ELb0ELb1ELb1ELb0ELb0ELb1ELb1ELb1ELb1ELb0EEENS1_21CollectiveEpilogueFwdINS6_IJSA_SC_SB_EEES9_SE_SG_Li384ELb1ELb1ELb1ELb0EEENS1_36VarlenDynamicPersistentTileSchedulerILi192ELi128ELi384ELi128ELb1ELb1ELb1ELb0ELb1ELb1EEEEEEEEEvNT_6ParamsE:
	.zero		3328


//--------------------- .nv.constant0._ZN7cutlass13device_kernelIN5flash11enable_sm90INS1_16FlashAttnFwdSm90INS1_25CollectiveMainloopFwdSm90ILi2EN4cute5tupleIJNS5_1CILi1EEES8_S8_EEENS6_IJNS7_ILi192EEENS7_ILi128EEENS7_ILi64EEEEEELi64ENS_6half_tEfNS_4arch4Sm90ELb0ELb0ELb0ELb1ELb1ELb1ELb0ELb1ELb1ELb1ELb1ELb0EEENS1_21CollectiveEpilogueFwdINS6_IJSA_SC_SB_EEES9_SE_SG_Li384ELb1ELb1ELb1ELb0EEENS1_36VarlenDynamicPersistentTileSchedulerILi192ELi128ELi384ELi128ELb1ELb1ELb1ELb0ELb1ELb1EEEEEEEEEvNT_6ParamsE --------------------------
	.section	.nv.constant0._ZN7cutlass13device_kernelIN5flash11enable_sm90INS1_16FlashAttnFwdSm90INS1_25CollectiveMainloopFwdSm90ILi2EN4cute5tupleIJNS5_1CILi1EEES8_S8_EEENS6_IJNS7_ILi192EEENS7_ILi128EEENS7_ILi64EEEEEELi64ENS_6half_tEfNS_4arch4Sm90ELb0ELb0ELb0ELb1ELb1ELb1ELb0ELb1ELb1ELb1ELb1ELb0EEENS1_21CollectiveEpilogueFwdINS6_IJSA_SC_SB_EEES9_SE_SG_Li384ELb1ELb1ELb1ELb0EEENS1_36VarlenDynamicPersistentTileSchedulerILi192ELi128ELi384ELi128ELb1ELb1ELb1ELb0ELb1ELb1EEEEEEEEEvNT_6ParamsE,"a",@progbits
	.sectionflags	@""
	.align	4
.nv.constant0._ZN7cutlass13device_kernelIN5flash11enable_sm90INS1_16FlashAttnFwdSm90INS1_25CollectiveMainloopFwdSm90ILi2EN4cute5tupleIJNS5_1CILi1EEES8_S8_EEENS6_IJNS7_ILi192EEENS7_ILi128EEENS7_ILi64EEEEEELi64ENS_6half_tEfNS_4arch4Sm90ELb0ELb0ELb0ELb1ELb1ELb1ELb0ELb1ELb1ELb1ELb1ELb0EEENS1_21CollectiveEpilogueFwdINS6_IJSA_SC_SB_EEES9_SE_SG_Li384ELb1ELb1ELb1ELb0EEENS1_36VarlenDynamicPersistentTileSchedulerILi192ELi128ELi384ELi128ELb1ELb1ELb1ELb0ELb1ELb1EEEEEEEEEvNT_6ParamsE:
	.zero		3328


//--------------------- .nv.constant0._ZN7cutlass13device_kernelIN5flash11enable_sm90INS1_16FlashAttnFwdSm90INS1_25CollectiveMainloopFwdSm90ILi2EN4cute5tupleIJNS5_1CILi1EEES8_S8_EEENS6_IJNS7_ILi192EEENS7_ILi128EEENS7_ILi64EEEEEELi64ENS_6half_tEfNS_4arch4Sm90ELb0ELb1ELb0ELb0ELb1ELb0ELb0ELb1ELb1ELb1ELb1ELb0EEENS1_21CollectiveEpilogueFwdINS6_IJSA_SC_SB_EEES9_SE_SG_Li384ELb0ELb1ELb1ELb0EEENS1_19SingleTileSchedulerILb0ELb1ELb1ELi192EEEEEEEEEvNT_6ParamsE --------------------------
	.section	.nv.constant0._ZN7cutlass13device_kernelIN5flash11enable_sm90INS1_16FlashAttnFwdSm90INS1_25CollectiveMainloopFwdSm90ILi2EN4cute5tupleIJNS5_1CILi1EEES8_S8_EEENS6_IJNS7_ILi192EEENS7_ILi128EEENS7_ILi64EEEEEELi64ENS_6half_tEfNS_4arch4Sm90ELb0ELb1ELb0ELb0ELb1ELb0ELb0ELb1ELb1ELb1ELb1ELb0EEENS1_21CollectiveEpilogueFwdINS6_IJSA_SC_SB_EEES9_SE_SG_Li384ELb0ELb1ELb1ELb0EEENS1_19SingleTileSchedulerILb0ELb1ELb1ELi192EEEEEEEEEvNT_6ParamsE,"a",@progbits
	.sectionflags	@""
	.align	4
.nv.constant0._ZN7cutlass13device_kernelIN5flash11enable_sm90INS1_16FlashAttnFwdSm90INS1_25CollectiveMainloopFwdSm90ILi2EN4cute5tupleIJNS5_1CILi1EEES8_S8_EEENS6_IJNS7_ILi192EEENS7_ILi128EEENS7_ILi64EEEEEELi64ENS_6half_tEfNS_4arch4Sm90ELb0ELb1ELb0ELb0ELb1ELb0ELb0ELb1ELb1ELb1ELb1ELb0EEENS1_21CollectiveEpilogueFwdINS6_IJSA_SC_SB_EEES9_SE_SG_Li384ELb0ELb1ELb1ELb0EEENS1_19SingleTileSchedulerILb0ELb1ELb1ELi192EEEEEEEEEvNT_6ParamsE:
	.zero		3200


//--------------------- .nv.constant0._ZN7cutlass13device_kernelIN5flash11enable_sm90INS1_16FlashAttnFwdSm90INS1_25CollectiveMainloopFwdSm90ILi2EN4cute5tupleIJNS5_1CILi1EEES8_S8_EEENS6_IJNS7_ILi192EEENS7_ILi128EEENS7_ILi64EEEEEELi64ENS_6half_tEfNS_4arch4Sm90ELb0ELb1ELb0ELb1ELb1ELb0ELb0ELb1ELb1ELb1ELb1ELb0EEENS1_21CollectiveEpilogueFwdINS6_IJSA_SC_SB_EEES9_SE_SG_Li384ELb1ELb1ELb1ELb0EEENS1_36VarlenDynamicPersistentTileSchedulerILi192ELi128ELi384ELi128ELb1ELb1ELb1ELb1ELb0ELb1EEEEEEEEEvNT_6ParamsE --------------------------
	.section	.nv.constant0._ZN7cutlass13device_kernelIN5flash11enable_sm90INS1_16FlashAttnFwdSm90INS1_25CollectiveMainloopFwdSm90ILi2EN4cute5tupleIJNS5_1CILi1EEES8_S8_EEENS6_IJNS7_ILi192EEENS7_ILi128EEENS7_ILi64EEEEEELi64ENS_6half_tEfNS_4arch4Sm90ELb0ELb1ELb0ELb1ELb1ELb0ELb0ELb1ELb1ELb1ELb1ELb0EEENS1_21CollectiveEpilogueFwdINS6_IJSA_SC_SB_EEES9_SE_SG_Li384ELb1ELb1ELb1ELb0EEENS1_36VarlenDynamicPersistentTileSchedulerILi192ELi128ELi384ELi128ELb1ELb1ELb1ELb1ELb0ELb1EEEEEEEEEvNT_6ParamsE,"a",@progbits
	.sectionflags	@""
	.align	4
.nv.constant0._ZN7cutlass13device_kernelIN5flash11enable_sm90INS1_16FlashAttnFwdSm90INS1_25CollectiveMainloopFwdSm90ILi2EN4cute5tupleIJNS5_1CILi1EEES8_S8_EEENS6_IJNS7_ILi192EEENS7_ILi128EEENS7_ILi64EEEEEELi64ENS_6half_tEfNS_4arch4Sm90ELb0ELb1ELb0ELb1ELb1ELb0ELb0ELb1ELb1ELb1ELb1ELb0EEENS1_21CollectiveEpilogueFwdINS6_IJSA_SC_SB_EEES9_SE_SG_Li384ELb1ELb1ELb1ELb0EEENS1_36VarlenDynamicPersistentTileSchedulerILi192ELi128ELi384ELi128ELb1ELb1ELb1ELb1ELb0ELb1EEEEEEEEEvNT_6ParamsE:
	.zero		3328


//--------------------- .nv.constant0._ZN7cutlass13device_kernelIN5flash11enable_sm90INS1_16FlashAttnFwdSm90INS1_25CollectiveMainloopFwdSm90ILi2EN4cute5tupleIJNS5_1CILi1EEES8_S8_EEENS6_IJNS7_ILi192EEENS7_ILi128EEENS7_ILi64EEEEEELi64ENS_6half_tEfNS_4arch4Sm90ELb0ELb1ELb0ELb1ELb1ELb1ELb0ELb1ELb1ELb1ELb1ELb0EEENS1_21CollectiveEpilogueFwdINS6_IJSA_SC_SB_EEES9_SE_SG_Li384ELb1ELb1ELb1ELb0EEENS1_36VarlenDynamicPersistentTileSchedulerILi192ELi128ELi384ELi128ELb1ELb1ELb1ELb1ELb0ELb1EEEEEEEEEvNT_6ParamsE --------------------------
	.section	.nv.constant0._ZN7cutlass13device_kernelIN5flash11enable_sm90INS1_16FlashAttnFwdSm90INS1_25CollectiveMainloopFwdSm90ILi2EN4cute5tupleIJNS5_1CILi1EEES8_S8_EEENS6_IJNS7_ILi192EEENS7_ILi128EEENS7_ILi64EEEEEELi64ENS_6half_tEfNS_4arch4Sm90ELb0ELb1ELb0ELb1ELb1ELb1ELb0ELb1ELb1ELb1ELb1ELb0EEENS1_21CollectiveEpilogueFwdINS6_IJSA_SC_SB_EEES9_SE_SG_Li384ELb1ELb1ELb1ELb0EEENS1_36VarlenDynamicPersistentTileSchedulerILi192ELi128ELi384ELi128ELb1ELb1ELb1ELb1ELb0ELb1EEEEEEEEEvNT_6ParamsE,"a",@progbits
	.sectionflags	@""
	.align	4
.nv.constant0._ZN7cutlass13device_kernelIN5flash11enable_sm90INS1_16FlashAttnFwdSm90INS1_25CollectiveMainloopFwdSm90ILi2EN4cute5tupleIJNS5_1CILi1EEES8_S8_EEENS6_IJNS7_ILi192EEENS7_ILi128EEENS7_ILi64EEEEEELi64ENS_6half_tEfNS_4arch4Sm90ELb0ELb1ELb0ELb1ELb1ELb1ELb0ELb1ELb1ELb1ELb1ELb0EEENS1_21CollectiveEpilogueFwdINS6_IJSA_SC_SB_EEES9_SE_SG_Li384ELb1ELb1ELb1ELb0EEENS1_36VarlenDynamicPersistentTileSchedulerILi192ELi128ELi384ELi128ELb1ELb1ELb1ELb1ELb0ELb1EEEEEEEEEvNT_6ParamsE:
	.zero		3328


//--------------------- .nv.constant0._ZN7cutlass13device_kernelIN5flash11enable_sm90INS1_16FlashAttnFwdSm90INS1_25CollectiveMainloopFwdSm90ILi2EN4cute5tupleIJNS5_1CILi1EEES8_S8_EEENS6_IJNS7_ILi192EEENS7_ILi128EEENS7_ILi64EEEEEELi64ENS_6half_tEfNS_4arch4Sm90ELb1ELb0ELb0ELb0ELb1ELb0ELb0ELb1ELb1ELb1ELb1ELb0EEENS1_21CollectiveEpilogueFwdINS6_IJSA_SC_SB_EEES9_SE_SG_Li384ELb0ELb1ELb1ELb0EEENS1_19SingleTileSchedulerILb0ELb1ELb1ELi192EEEEEEEEEvNT_6ParamsE --------------------------
	.section	.nv.constant0._ZN7cutlass13device_kernelIN5flash11enable_sm90INS1_16FlashAttnFwdSm90INS1_25CollectiveMainloopFwdSm90ILi2EN4cute5tupleIJNS5_1CILi1EEES8_S8_EEENS6_IJNS7_ILi192EEENS7_ILi128EEENS7_ILi64EEEEEELi64ENS_6half_tEfNS_4arch4Sm90ELb1ELb0ELb0ELb0ELb1ELb0ELb0ELb1ELb1ELb1ELb1ELb0EEENS1_21CollectiveEpilogueFwdINS6_IJSA_SC_SB_EEES9_SE_SG_Li384ELb0ELb1ELb1ELb0EEENS1_19SingleTileSchedulerILb0ELb1ELb1ELi192EEEEEEEEEvNT_6ParamsE,"a",@progbits
	.sectionflags	@""
	.align	4
.nv.constant0._ZN7cutlass13device_kernelIN5flash11enable_sm90INS1_16FlashAttnFwdSm90INS1_25CollectiveMainloopFwdSm90ILi2EN4cute5tupleIJNS5_1CILi1EEES8_S8_EEENS6_IJNS7_ILi192EEENS7_ILi128EEENS7_ILi64EEEEEELi64ENS_6half_tEfNS_4arch4Sm90ELb1ELb0ELb0ELb0ELb1ELb0ELb0ELb1ELb1ELb1ELb1ELb0EEENS1_21CollectiveEpilogueFwdINS6_IJSA_SC_SB_EEES9_SE_SG_Li384ELb0ELb1ELb1ELb0EEENS1_19SingleTileSchedulerILb0ELb1ELb1ELi192EEEEEEEEEvNT_6ParamsE:
	.zero		3200


//--------------------- .nv.constant0._ZN7cutlass13device_kernelIN5flash11enable_sm90INS1_16FlashAttnFwdSm90INS1_25CollectiveMainloopFwdSm90ILi2EN4cute5tupleIJNS5_1CILi1EEES8_S8_EEENS6_IJNS7_ILi192EEENS7_ILi128EEENS7_ILi64EEEEEELi64ENS_6half_tEfNS_4arch4Sm90ELb1ELb0ELb0ELb1ELb1ELb0ELb0ELb1ELb1ELb1ELb1ELb0EEENS1_21CollectiveEpilogueFwdINS6_IJSA_SC_SB_EEES9_SE_SG_Li384ELb1ELb1ELb1ELb0EEENS1_36VarlenDynamicPersistentTileSchedulerILi192ELi128ELi384ELi128ELb1ELb1ELb1ELb1ELb1ELb1EEEEEEEEEvNT_6ParamsE --------------------------
	.section	.nv.constant0._ZN7cutlass13device_kernelIN5flash11enable_sm90INS1_16FlashAttnFwdSm90INS1_25CollectiveMainloopFwdSm90ILi2EN4cute5tupleIJNS5_1CILi1EEES8_S8_EEENS6_IJNS7_ILi192EEENS7_ILi128EEENS7_ILi64EEEEEELi64ENS_6half_tEfNS_4arch4Sm90ELb1ELb0ELb0ELb1ELb1ELb0ELb0ELb1ELb1ELb1ELb1ELb0EEENS1_21CollectiveEpilogueFwdINS6_IJSA_SC_SB_EEES9_SE_SG_Li384ELb1ELb1ELb1ELb0EEENS1_36VarlenDynamicPersistentTileSchedulerILi192ELi128ELi384ELi128ELb1ELb1ELb1ELb1ELb1ELb1EEEEEEEEEvNT_6ParamsE,"a",@progbits
	.sectionflags	@""
	.align	4
.nv.constant0._ZN7cutlass13device_kernelIN5flash11enable_sm90INS1_16FlashAttnFwdSm90INS1_25CollectiveMainloopFwdSm90ILi2EN4cute5tupleIJNS5_1CILi1EEES8_S8_EEENS6_IJNS7_ILi192EEENS7_ILi128EEENS7_ILi64EEEEEELi64ENS_6half_tEfNS_4arch4Sm90ELb1ELb0ELb0ELb1ELb1ELb0ELb0ELb1ELb1ELb1ELb1ELb0EEENS1_21CollectiveEpilogueFwdINS6_IJSA_SC_SB_EEES9_SE_SG_Li384ELb1ELb1ELb1ELb0EEENS1_36VarlenDynamicPersistentTileSchedulerILi192ELi128ELi384ELi128ELb1ELb1ELb1ELb1ELb1ELb1EEEEEEEEEvNT_6ParamsE:
	.zero		3328


//--------------------- .nv.constant0._ZN7cutlass13device_kernelIN5flash11enable_sm90INS1_16FlashAttnFwdSm90INS1_25CollectiveMainloopFwdSm90ILi2EN4cute5tupleIJNS5_1CILi1EEES8_S8_EEENS6_IJNS7_ILi192EEENS7_ILi128EEENS7_ILi64EEEEEELi64ENS_6half_tEfNS_4arch4Sm90ELb1ELb0ELb0ELb1ELb1ELb1ELb0ELb1ELb1ELb1ELb1ELb0EEENS1_21CollectiveEpilogueFwdINS6_IJSA_SC_SB_EEES9_SE_SG_Li384ELb1ELb1ELb1ELb0EEENS1_36VarlenDynamicPersistentTileSchedulerILi192ELi128ELi384ELi128ELb1ELb1ELb1ELb1ELb1ELb1EEEEEEEEEvNT_6ParamsE --------------------------
	.section	.nv.constant0._ZN7cutlass13device_kernelIN5flash11enable_sm90INS1_16FlashAttnFwdSm90INS1_25CollectiveMainloopFwdSm90ILi2EN4cute5tupleIJNS5_1CILi1EEES8_S8_EEENS6_IJNS7_ILi192EEENS7_ILi128EEENS7_ILi64EEEEEELi64ENS_6half_tEfNS_4arch4Sm90ELb1ELb0ELb0ELb1ELb1ELb1ELb0ELb1ELb1ELb1ELb1ELb0EEENS1_21CollectiveEpilogueFwdINS6_IJSA_SC_SB_EEES9_SE_SG_Li384ELb1ELb1ELb1ELb0EEENS1_36VarlenDynamicPersistentTileSchedulerILi192ELi128ELi384ELi128ELb1ELb1ELb1ELb1ELb1ELb1EEEEEEEEEvNT_6ParamsE,"a",@progbits
	.sectionflags	@""
	.align	4
.nv.constant0._ZN7cutlass13device_kernelIN5flash11enable_sm90INS1_16FlashAttnFwdSm90INS1_25CollectiveMainloopFwdSm90ILi2EN4cute5tupleIJNS5_1CILi1EEES8_S8_EEENS6_IJNS7_ILi192EEENS7_ILi128EEENS7_ILi64EEEEEELi64ENS_6half_tEfNS_4arch4Sm90ELb1ELb0ELb0ELb1ELb1ELb1ELb0ELb1ELb1ELb1ELb1ELb0EEENS1_21CollectiveEpilogueFwdINS6_IJSA_SC_SB_EEES9_SE_SG_Li384ELb1ELb1ELb1ELb0EEENS1_36VarlenDynamicPersistentTileSchedulerILi192ELi128ELi384ELi128ELb1ELb1ELb1ELb1ELb1ELb1EEEEEEEEEvNT_6ParamsE:
	.zero		3328


//--------------------- SYMBOLS --------------------------

	.type		.nv.reservedSmem.offset0,@object
	.size		.nv.reservedSmem.offset0,0x4
	.type		__assertfail,@function
